	.target	sm_90a

	.elftype	@"ET_EXEC"


//--------------------- .note.nv.tkinfo           --------------------------
	.section	.note.nv.tkinfo,"",@"SHT_NOTE"
	.sectionflags	@"SHF_NOTE_NV_TKINFO"
	.tkinfo
        /*0018*/ 	.word	0x00000002
        /*0030*/ 	.string	""
        /*0030*/ 	.string	"ptxas"
        /*0030*/ 	.string	"Cuda compilation tools, release 13.0, V13.0.88"
        /*0030*/ 	.string	"Build cuda_13.0.r13.0/compiler.36424714_0"
        /*0030*/ 	.string	"-arch sm_90a -m 64 "



//--------------------- .note.nv.cuinfo           --------------------------
	.section	.note.nv.cuinfo,"",@"SHT_NOTE"
	.sectionflags	@"SHF_NOTE_NV_CUINFO"
        /*0018*/ 	.short	0x0002
        /*001a*/ 	.short	0x005a
        /*001c*/ 	.short	0x0082
	.zero		2


//--------------------- .nv.info                  --------------------------
	.section	.nv.info,"",@"SHT_CUDA_INFO"
	.align	4


	//----- nvinfo : EIATTR_REGCOUNT
	.align		4
        /*0000*/ 	.byte	0x04, 0x2f
        /*0002*/ 	.short	(.L_37 - .L_36)
	.align		4
.L_36:
        /*0004*/ 	.word	index@(_ZN7cutlass13device_kernelIN5flash11enable_sm90INS1_16FlashAttnFwdSm90INS1_25CollectiveMainloopFwdSm90ILi2EN4cute5tupleIJNS5_1CILi1EEES8_S8_EEENS6_IJNS7_ILi128EEENS7_ILi96EEENS7_ILi64EEEEEELi256ENS_6half_tEfNS_4arch4Sm90ELb1ELb0ELb1ELb1ELb0ELb1ELb1ELb1ELb0ELb1ELb1ELb0EEENS1_21CollectiveEpilogueFwdINS6_IJSA_NS7_ILi256EEESB_EEES9_SE_SG_Li256ELb1ELb1ELb1ELb0EEENS1_36VarlenDynamicPersistentTileSchedulerILi128ELi96ELi256ELi128ELb1ELb1ELb1ELb1ELb1ELb1EEEEEEEEEvNT_6ParamsE)
        /*0008*/ 	.word	0x000000a8


	//----- nvinfo : EIATTR_FRAME_SIZE
	.align		4
.L_37:
        /*000c*/ 	.byte	0x04, 0x11
        /*000e*/ 	.short	(.L_39 - .L_38)
	.align		4
.L_38:
        /*0010*/ 	.word	index@(_ZN7cutlass13device_kernelIN5flash11enable_sm90INS1_16FlashAttnFwdSm90INS1_25CollectiveMainloopFwdSm90ILi2EN4cute5tupleIJNS5_1CILi1EEES8_S8_EEENS6_IJNS7_ILi128EEENS7_ILi96EEENS7_ILi64EEEEEELi256ENS_6half_tEfNS_4arch4Sm90ELb1ELb0ELb1ELb1ELb0ELb1ELb1ELb1ELb0ELb1ELb1ELb0EEENS1_21CollectiveEpilogueFwdINS6_IJSA_NS7_ILi256EEESB_EEES9_SE_SG_Li256ELb1ELb1ELb1ELb0EEENS1_36VarlenDynamicPersistentTileSchedulerILi128ELi96ELi256ELi128ELb1ELb1ELb1ELb1ELb1ELb1EEEEEEEEEvNT_6ParamsE)
        /*0014*/ 	.word	0x000001b8


	//----- nvinfo : EIATTR_REGCOUNT
	.align		4
.L_39:
        /*0018*/ 	.byte	0x04, 0x2f
        /*001a*/ 	.short	(.L_41 - .L_40)
	.align		4
.L_40:
        /*001c*/ 	.word	index@(_ZN7cutlass13device_kernelIN5flash11enable_sm90INS1_16FlashAttnFwdSm90INS1_25CollectiveMainloopFwdSm90ILi2EN4cute5tupleIJNS5_1CILi1EEES8_S8_EEENS6_IJNS7_ILi128EEENS7_ILi96EEENS7_ILi64EEEEEELi256ENS_6half_tEfNS_4arch4Sm90ELb1ELb0ELb1ELb1ELb0ELb0ELb1ELb1ELb0ELb1ELb1ELb0EEENS1_21CollectiveEpilogueFwdINS6_IJSA_NS7_ILi256EEESB_EEES9_SE_SG_Li256ELb1ELb1ELb1ELb0EEENS1_36VarlenDynamicPersistentTileSchedulerILi128ELi96ELi256ELi128ELb1ELb1ELb1ELb1ELb1ELb1EEEEEEEEEvNT_6ParamsE)
        /*0020*/ 	.word	0x000000a8


	//----- nvinfo : EIATTR_FRAME_SIZE
	.align		4
.L_41:
        /*0024*/ 	.byte	0x04, 0x11
        /*0026*/ 	.short	(.L_43 - .L_42)
	.align		4
.L_42:
        /*0028*/ 	.word	index@(_ZN7cutlass13device_kernelIN5flash11enable_sm90INS1_16FlashAttnFwdSm90INS1_25CollectiveMainloopFwdSm90ILi2EN4cute5tupleIJNS5_1CILi1EEES8_S8_EEENS6_IJNS7_ILi128EEENS7_ILi96EEENS7_ILi64EEEEEELi256ENS_6half_tEfNS_4arch4Sm90ELb1ELb0ELb1ELb1ELb0ELb0ELb1ELb1ELb0ELb1ELb1ELb0EEENS1_21CollectiveEpilogueFwdINS6_IJSA_NS7_ILi256EEESB_EEES9_SE_SG_Li256ELb1ELb1ELb1ELb0EEENS1_36VarlenDynamicPersistentTileSchedulerILi128ELi96ELi256ELi128ELb1ELb1ELb1ELb1ELb1ELb1EEEEEEEEEvNT_6ParamsE)
        /*002c*/ 	.word	0x00000088


	//----- nvinfo : EIATTR_REGCOUNT
	.align		4
.L_43:
        /*0030*/ 	.byte	0x04, 0x2f
        /*0032*/ 	.short	(.L_45 - .L_44)
	.align		4
.L_44:
        /*0034*/ 	.word	index@(_ZN7cutlass13device_kernelIN5flash11enable_sm90INS1_16FlashAttnFwdSm90INS1_25CollectiveMainloopFwdSm90ILi2EN4cute5tupleIJNS5_1CILi1EEES8_S8_EEENS6_IJNS7_ILi128EEENS7_ILi96EEENS7_ILi64EEEEEELi256ENS_6half_tEfNS_4arch4Sm90ELb1ELb0ELb1ELb1ELb0ELb1ELb0ELb1ELb0ELb1ELb1ELb0EEENS1_21CollectiveEpilogueFwdINS6_IJSA_NS7_ILi256EEESB_EEES9_SE_SG_Li256ELb1ELb1ELb1ELb0EEENS1_36VarlenDynamicPersistentTileSchedulerILi128ELi96ELi256ELi128ELb1ELb1ELb1ELb1ELb1ELb1EEEEEEEEEvNT_6ParamsE)
        /*0038*/ 	.word	0x000000a8


	//----- nvinfo : EIATTR_FRAME_SIZE
	.align		4
.L_45:
        /*003c*/ 	.byte	0x04, 0x11
        /*003e*/ 	.short	(.L_47 - .L_46)
	.align		4
.L_46:
        /*0040*/ 	.word	index@(_ZN7cutlass13device_kernelIN5flash11enable_sm90INS1_16FlashAttnFwdSm90INS1_25CollectiveMainloopFwdSm90ILi2EN4cute5tupleIJNS5_1CILi1EEES8_S8_EEENS6_IJNS7_ILi128EEENS7_ILi96EEENS7_ILi64EEEEEELi256ENS_6half_tEfNS_4arch4Sm90ELb1ELb0ELb1ELb1ELb0ELb1ELb0ELb1ELb0ELb1ELb1ELb0EEENS1_21CollectiveEpilogueFwdINS6_IJSA_NS7_ILi256EEESB_EEES9_SE_SG_Li256ELb1ELb1ELb1ELb0EEENS1_36VarlenDynamicPersistentTileSchedulerILi128ELi96ELi256ELi128ELb1ELb1ELb1ELb1ELb1ELb1EEEEEEEEEvNT_6ParamsE)
        /*0044*/ 	.word	0x00000078


	//----- nvinfo : EIATTR_REGCOUNT
	.align		4
.L_47:
        /*0048*/ 	.byte	0x04, 0x2f
        /*004a*/ 	.short	(.L_49 - .L_48)
	.align		4
.L_48:
        /*004c*/ 	.word	index@(_ZN7cutlass13device_kernelIN5flash11enable_sm90INS1_16FlashAttnFwdSm90INS1_25CollectiveMainloopFwdSm90ILi2EN4cute5tupleIJNS5_1CILi1EEES8_S8_EEENS6_IJNS7_ILi128EEENS7_ILi96EEENS7_ILi64EEEEEELi256ENS_6half_tEfNS_4arch4Sm90ELb1ELb0ELb1ELb1ELb0ELb0ELb0ELb1ELb0ELb1ELb1ELb0EEENS1_21CollectiveEpilogueFwdINS6_IJSA_NS7_ILi256EEESB_EEES9_SE_SG_Li256ELb1ELb1ELb1ELb0EEENS1_36VarlenDynamicPersistentTileSchedulerILi128ELi96ELi256ELi128ELb1ELb1ELb1ELb1ELb1ELb1EEEEEEEEEvNT_6ParamsE)
        /*0050*/ 	.word	0x000000a8


	//----- nvinfo : EIATTR_FRAME_SIZE
	.align		4
.L_49:
        /*0054*/ 	.byte	0x04, 0x11
        /*0056*/ 	.short	(.L_51 - .L_50)
	.align		4
.L_50:
        /*0058*/ 	.word	index@(_ZN7cutlass13device_kernelIN5flash11enable_sm90INS1_16FlashAttnFwdSm90INS1_25CollectiveMainloopFwdSm90ILi2EN4cute5tupleIJNS5_1CILi1EEES8_S8_EEENS6_IJNS7_ILi128EEENS7_ILi96EEENS7_ILi64EEEEEELi256ENS_6half_tEfNS_4arch4Sm90ELb1ELb0ELb1ELb1ELb0ELb0ELb0ELb1ELb0ELb1ELb1ELb0EEENS1_21CollectiveEpilogueFwdINS6_IJSA_NS7_ILi256EEESB_EEES9_SE_SG_Li256ELb1ELb1ELb1ELb0EEENS1_36VarlenDynamicPersistentTileSchedulerILi128ELi96ELi256ELi128ELb1ELb1ELb1ELb1ELb1ELb1EEEEEEEEEvNT_6ParamsE)
        /*005c*/ 	.word	0x00000060


	//----- nvinfo : EIATTR_REGCOUNT
	.align		4
.L_51:
        /*0060*/ 	.byte	0x04, 0x2f
        /*0062*/ 	.short	(.L_53 - .L_52)
	.align		4
.L_52:
        /*0064*/ 	.word	index@(_ZN7cutlass13device_kernelIN5flash11enable_sm90INS1_16FlashAttnFwdSm90INS1_25CollectiveMainloopFwdSm90ILi2EN4cute5tupleIJNS5_1CILi1EEES8_S8_EEENS6_IJNS7_ILi128EEENS7_ILi96EEENS7_ILi64EEEEEELi256ENS_6half_tEfNS_4arch4Sm90ELb1ELb0ELb1ELb0ELb0ELb0ELb1ELb1ELb0ELb1ELb1ELb0EEENS1_21CollectiveEpilogueFwdINS6_IJSA_NS7_ILi256EEESB_EEES9_SE_SG_Li256ELb0ELb1ELb1ELb0EEENS1_19SingleTileSchedulerILb0ELb1ELb1ELi128EEEEEEEEEvNT_6ParamsE)
        /*0068*/ 	.word	0x000000a8


	//----- nvinfo : EIATTR_FRAME_SIZE
	.align		4
.L_53:
        /*006c*/ 	.byte	0x04, 0x11
        /*006e*/ 	.short	(.L_55 - .L_54)
	.align		4
.L_54:
        /*0070*/ 	.word	index@(_ZN7cutlass13device_kernelIN5flash11enable_sm90INS1_16FlashAttnFwdSm90INS1_25CollectiveMainloopFwdSm90ILi2EN4cute5tupleIJNS5_1CILi1EEES8_S8_EEENS6_IJNS7_ILi128EEENS7_ILi96EEENS7_ILi64EEEEEELi256ENS_6half_tEfNS_4arch4Sm90ELb1ELb0ELb1ELb0ELb0ELb0ELb1ELb1ELb0ELb1ELb1ELb0EEENS1_21CollectiveEpilogueFwdINS6_IJSA_NS7_ILi256EEESB_EEES9_SE_SG_Li256ELb0ELb1ELb1ELb0EEENS1_19SingleTileSchedulerILb0ELb1ELb1ELi128EEEEEEEEEvNT_6ParamsE)
        /*0074*/ 	.word	0x00000048


	//----- nvinfo : EIATTR_REGCOUNT
	.align		4
.L_55:
        /*0078*/ 	.byte	0x04, 0x2f
        /*007a*/ 	.short	(.L_57 - .L_56)
	.align		4
.L_56:
        /*007c*/ 	.word	index@(_ZN7cutlass13device_kernelIN5flash11enable_sm90INS1_16FlashAttnFwdSm90INS1_25CollectiveMainloopFwdSm90ILi2EN4cute5tupleIJNS5_1CILi1EEES8_S8_EEENS6_IJNS7_ILi128EEENS7_ILi96EEENS7_ILi64EEEEEELi256ENS_6half_tEfNS_4arch4Sm90ELb1ELb0ELb1ELb0ELb0ELb0ELb0ELb1ELb0ELb1ELb1ELb0EEENS1_21CollectiveEpilogueFwdINS6_IJSA_NS7_ILi256EEESB_EEES9_SE_SG_Li256ELb0ELb1ELb1ELb0EEENS1_19SingleTileSchedulerILb0ELb1ELb1ELi128EEEEEEEEEvNT_6ParamsE)
        /*0080*/ 	.word	0x000000a8


	//----- nvinfo : EIATTR_FRAME_SIZE
	.align		4
.L_57:
        /*0084*/ 	.byte	0x04, 0x11
        /*0086*/ 	.short	(.L_59 - .L_58)
	.align		4
.L_58:
        /*0088*/ 	.word	index@(_ZN7cutlass13device_kernelIN5flash11enable_sm90INS1_16FlashAttnFwdSm90INS1_25CollectiveMainloopFwdSm90ILi2EN4cute5tupleIJNS5_1CILi1EEES8_S8_EEENS6_IJNS7_ILi128EEENS7_ILi96EEENS7_ILi64EEEEEELi256ENS_6half_tEfNS_4arch4Sm90ELb1ELb0ELb1ELb0ELb0ELb0ELb0ELb1ELb0ELb1ELb1ELb0EEENS1_21CollectiveEpilogueFwdINS6_IJSA_NS7_ILi256EEESB_EEES9_SE_SG_Li256ELb0ELb1ELb1ELb0EEENS1_19SingleTileSchedulerILb0ELb1ELb1ELi128EEEEEEEEEvNT_6ParamsE)
        /*008c*/ 	.word	0x00000010


	//----- nvinfo : EIATTR_REGCOUNT
	.align		4
.L_59:
        /*0090*/ 	.byte	0x04, 0x2f
        /*0092*/ 	.short	(.L_61 - .L_60)
	.align		4
.L_60:
        /*0094*/ 	.word	index@(_ZN7cutlass13device_kernelIN5flash11enable_sm90INS1_16FlashAttnFwdSm90INS1_25CollectiveMainloopFwdSm90ILi2EN4cute5tupleIJNS5_1CILi1EEES8_S8_EEENS6_IJNS7_ILi128EEENS7_ILi96EEENS7_ILi64EEEEEELi256ENS_6half_tEfNS_4arch4Sm90ELb0ELb1ELb1ELb1ELb0ELb1ELb1ELb1ELb0ELb1ELb1ELb0EEENS1_21CollectiveEpilogueFwdINS6_IJSA_NS7_ILi256EEESB_EEES9_SE_SG_Li256ELb1ELb1ELb1ELb0EEENS1_36VarlenDynamicPersistentTileSchedulerILi128ELi96ELi256ELi128ELb1ELb1ELb1ELb1ELb0ELb1EEEEEEEEEvNT_6ParamsE)
        /*0098*/ 	.word	0x000000a8


	//----- nvinfo : EIATTR_FRAME_SIZE
	.align		4
.L_61:
        /*009c*/ 	.byte	0x04, 0x11
        /*009e*/ 	.short	(.L_63 - .L_62)
	.align		4
.L_62:
        /*00a0*/ 	.word	index@($_ZN7cutlass13device_kernelIN5flash11enable_sm90INS1_16FlashAttnFwdSm90INS1_25CollectiveMainloopFwdSm90ILi2EN4cute5tupleIJNS5_1CILi1EEES8_S8_EEENS6_IJNS7_ILi128EEENS7_ILi96EEENS7_ILi64EEEEEELi256ENS_6half_tEfNS_4arch4Sm90ELb0ELb1ELb1ELb1ELb0ELb1ELb1ELb1ELb0ELb1ELb1ELb0EEENS1_21CollectiveEpilogueFwdINS6_IJSA_NS7_ILi256EEESB_EEES9_SE_SG_Li256ELb1ELb1ELb1ELb0EEENS1_36VarlenDynamicPersistentTileSchedulerILi128ELi96ELi256ELi128ELb1ELb1ELb1ELb1ELb0ELb1EEEEEEEEEvNT_6ParamsE$_ZZN5flash25CollectiveMainloopFwdSm90ILi2EN4cute5tupleIJNS1_1CILi1EEES4_S4_EEENS2_IJNS3_ILi128EEENS3_ILi96EEENS3_ILi64EEEEEELi256EN7cutlass6half_tEfNSA_4arch4Sm90ELb0ELb1ELb1ELb1ELb0ELb1ELb1ELb1ELb0ELb1ELb1ELb0EE3mmaINS_16FlashAttnFwdSm90ISE_NS_21CollectiveEpilogueFwdINS2_IJS6_NS3_ILi256EEES7_EEES5_SB_SD_Li256ELb1ELb1ELb1ELb0EEENS_36VarlenDynamicPersistentTileSchedulerILi128ELi96ELi256ELi128ELb1ELb1ELb1ELb1ELb0ELb1EEEE13SharedStorageENS1_6TensorINS1_11ArrayEngineIfLm128EEENS1_6LayoutINS2_IJNS2_IJNS3_ILi2EEEST_NS3_ILi32EEEEEES4_S4_EEENS2_IJNS2_IJS4_ST_NS3_ILi4EEEEEENS3_ILi0EEESZ_EEEEEEENS_7SoftmaxILi2ELi0EEEEEbRKNSE_6ParamsENSA_25PipelineTmaAsyncNoClusterILi2ENSA_16PipelineTmaAsyncILi2EEEEES1B_RNSA_13PipelineStateILj2EEERT0_RT1_iRiRKNS_16SeqlenInfoQKNewKILb1ELb1EEENS2_IJiiiiEEERT_ENKUliT_T0_T1_E_clIZSF_ISO_S12_S14_EbS17_S1B_S1B_S1E_S1G_S1I_iS1J_S1N_S1O_S1Q_EUlRS1R_iE0_NS3_ILb1EEES1Y_EEDaiS1R_S1S_S1T_)
        /*00a4*/ 	.word	0x00000530


	//----- nvinfo : EIATTR_FRAME_SIZE
	.align		4
.L_63:
        /*00a8*/ 	.byte	0x04, 0x11
        /*00aa*/ 	.short	(.L_65 - .L_64)
	.align		4
.L_64:
        /*00ac*/ 	.word	index@(_ZN7cutlass13device_kernelIN5flash11enable_sm90INS1_16FlashAttnFwdSm90INS1_25CollectiveMainloopFwdSm90ILi2EN4cute5tupleIJNS5_1CILi1EEES8_S8_EEENS6_IJNS7_ILi128EEENS7_ILi96EEENS7_ILi64EEEEEELi256ENS_6half_tEfNS_4arch4Sm90ELb0ELb1ELb1ELb1ELb0ELb1ELb1ELb1ELb0ELb1ELb1ELb0EEENS1_21CollectiveEpilogueFwdINS6_IJSA_NS7_ILi256EEESB_EEES9_SE_SG_Li256ELb1ELb1ELb1ELb0EEENS1_36VarlenDynamicPersistentTileSchedulerILi128ELi96ELi256ELi128ELb1ELb1ELb1ELb1ELb0ELb1EEEEEEEEEvNT_6ParamsE)
        /*00b0*/ 	.word	0x00000530


	//----- nvinfo : EIATTR_REGCOUNT
	.align		4
.L_65:
        /*00b4*/ 	.byte	0x04, 0x2f
        /*00b6*/ 	.short	(.L_67 - .L_66)
	.align		4
.L_66:
        /*00b8*/ 	.word	index@(_ZN7cutlass13device_kernelIN5flash11enable_sm90INS1_16FlashAttnFwdSm90INS1_25CollectiveMainloopFwdSm90ILi2EN4cute5tupleIJNS5_1CILi1EEES8_S8_EEENS6_IJNS7_ILi128EEENS7_ILi96EEENS7_ILi64EEEEEELi256ENS_6half_tEfNS_4arch4Sm90ELb0ELb1ELb1ELb1ELb0ELb0ELb1ELb1ELb0ELb1ELb1ELb0EEENS1_21CollectiveEpilogueFwdINS6_IJSA_NS7_ILi256EEESB_EEES9_SE_SG_Li256ELb1ELb1ELb1ELb0EEENS1_36VarlenDynamicPersistentTileSchedulerILi128ELi96ELi256ELi128ELb1ELb1ELb1ELb1ELb0ELb1EEEEEEEEEvNT_6ParamsE)
        /*00bc*/ 	.word	0x000000a8


	//----- nvinfo : EIATTR_FRAME_SIZE
	.align		4
.L_67:
        /*00c0*/ 	.byte	0x04, 0x11
        /*00c2*/ 	.short	(.L_69 - .L_68)
	.align		4
.L_68:
        /*00c4*/ 	.word	index@($_ZN7cutlass13device_kernelIN5flash11enable_sm90INS1_16FlashAttnFwdSm90INS1_25CollectiveMainloopFwdSm90ILi2EN4cute5tupleIJNS5_1CILi1EEES8_S8_EEENS6_IJNS7_ILi128EEENS7_ILi96EEENS7_ILi64EEEEEELi256ENS_6half_tEfNS_4arch4Sm90ELb0ELb1ELb1ELb1ELb0ELb0ELb1ELb1ELb0ELb1ELb1ELb0EEENS1_21CollectiveEpilogueFwdINS6_IJSA_NS7_ILi256EEESB_EEES9_SE_SG_Li256ELb1ELb1ELb1ELb0EEENS1_36VarlenDynamicPersistentTileSchedulerILi128ELi96ELi256ELi128ELb1ELb1ELb1ELb1ELb0ELb1EEEEEEEEEvNT_6ParamsE$_ZZN5flash25CollectiveMainloopFwdSm90ILi2EN4cute5tupleIJNS1_1CILi1EEES4_S4_EEENS2_IJNS3_ILi128EEENS3_ILi96EEENS3_ILi64EEEEEELi256EN7cutlass6half_tEfNSA_4arch4Sm90ELb0ELb1ELb1ELb1ELb0ELb0ELb1ELb1ELb0ELb1ELb1ELb0EE3mmaINS_16FlashAttnFwdSm90ISE_NS_21CollectiveEpilogueFwdINS2_IJS6_NS3_ILi256EEES7_EEES5_SB_SD_Li256ELb1ELb1ELb1ELb0EEENS_36VarlenDynamicPersistentTileSchedulerILi128ELi96ELi256ELi128ELb1ELb1ELb1ELb1ELb0ELb1EEEE13SharedStorageENS1_6TensorINS1_11ArrayEngineIfLm128EEENS1_6LayoutINS2_IJNS2_IJNS3_ILi2EEEST_NS3_ILi32EEEEEES4_S4_EEENS2_IJNS2_IJS4_ST_NS3_ILi4EEEEEENS3_ILi0EEESZ_EEEEEEENS_7SoftmaxILi2ELi0EEEEEbRKNSE_6ParamsENSA_25PipelineTmaAsyncNoClusterILi2ENSA_16PipelineTmaAsyncILi2EEEEES1B_RNSA_13PipelineStateILj2EEERT0_RT1_iRiRKNS_16SeqlenInfoQKNewKILb1ELb0EEENS2_IJiiiiEEERT_ENKUliT_T0_T1_E_clIZSF_ISO_S12_S14_EbS17_S1B_S1B_S1E_S1G_S1I_iS1J_S1N_S1O_S1Q_EUlRS1R_iE1_NS3_ILb0EEENS3_ILb1EEEEEDaiS1R_S1S_S1T_)
        /*00c8*/ 	.word	0x00000500


	//----- nvinfo : EIATTR_FRAME_SIZE
	.align		4
.L_69:
        /*00cc*/ 	.byte	0x04, 0x11
        /*00ce*/ 	.short	(.L_71 - .L_70)
	.align		4
.L_70:
        /*00d0*/ 	.word	index@(_ZN7cutlass13device_kernelIN5flash11enable_sm90INS1_16FlashAttnFwdSm90INS1_25CollectiveMainloopFwdSm90ILi2EN4cute5tupleIJNS5_1CILi1EEES8_S8_EEENS6_IJNS7_ILi128EEENS7_ILi96EEENS7_ILi64EEEEEELi256ENS_6half_tEfNS_4arch4Sm90ELb0ELb1ELb1ELb1ELb0ELb0ELb1ELb1ELb0ELb1ELb1ELb0EEENS1_21CollectiveEpilogueFwdINS6_IJSA_NS7_ILi256EEESB_EEES9_SE_SG_Li256ELb1ELb1ELb1ELb0EEENS1_36VarlenDynamicPersistentTileSchedulerILi128ELi96ELi256ELi128ELb1ELb1ELb1ELb1ELb0ELb1EEEEEEEEEvNT_6ParamsE)
        /*00d4*/ 	.word	0x00000500


	//----- nvinfo : EIATTR_REGCOUNT
	.align		4
.L_71:
        /*00d8*/ 	.byte	0x04, 0x2f
        /*00da*/ 	.short	(.L_73 - .L_72)
	.align		4
.L_72:
        /*00dc*/ 	.word	index@(_ZN7cutlass13device_kernelIN5flash11enable_sm90INS1_16FlashAttnFwdSm90INS1_25CollectiveMainloopFwdSm90ILi2EN4cute5tupleIJNS5_1CILi1EEES8_S8_EEENS6_IJNS7_ILi128EEENS7_ILi96EEENS7_ILi64EEEEEELi256ENS_6half_tEfNS_4arch4Sm90ELb0ELb1ELb1ELb1ELb0ELb1ELb0ELb1ELb0ELb1ELb1ELb0EEENS1_21CollectiveEpilogueFwdINS6_IJSA_NS7_ILi256EEESB_EEES9_SE_SG_Li256ELb1ELb1ELb1ELb0EEENS1_36VarlenDynamicPersistentTileSchedulerILi128ELi96ELi256ELi128ELb1ELb1ELb1ELb1ELb0ELb1EEEEEEEEEvNT_6ParamsE)
        /*00e0*/ 	.word	0x000000a8


	//----- nvinfo : EIATTR_FRAME_SIZE
	.align		4
.L_73:
        /*00e4*/ 	.byte	0x04, 0x11
        /*00e6*/ 	.short	(.L_75 - .L_74)
	.align		4
.L_74:
        /*00e8*/ 	.word	index@(_ZN7cutlass13device_kernelIN5flash11enable_sm90INS1_16FlashAttnFwdSm90INS1_25CollectiveMainloopFwdSm90ILi2EN4cute5tupleIJNS5_1CILi1EEES8_S8_EEENS6_IJNS7_ILi128EEENS7_ILi96EEENS7_ILi64EEEEEELi256ENS_6half_tEfNS_4arch4Sm90ELb0ELb1ELb1ELb1ELb0ELb1ELb0ELb1ELb0ELb1ELb1ELb0EEENS1_21CollectiveEpilogueFwdINS6_IJSA_NS7_ILi256EEESB_EEES9_SE_SG_Li256ELb1ELb1ELb1ELb0EEENS1_36VarlenDynamicPersistentTileSchedulerILi128ELi96ELi256ELi128ELb1ELb1ELb1ELb1ELb0ELb1EEEEEEEEEvNT_6ParamsE)
        /*00ec*/ 	.word	0x00000078


	//----- nvinfo : EIATTR_REGCOUNT
	.align		4
.L_75:
        /*00f0*/ 	.byte	0x04, 0x2f
        /*00f2*/ 	.short	(.L_77 - .L_76)
	.align		4
.L_76:
        /*00f4*/ 	.word	index@(_ZN7cutlass13device_kernelIN5flash11enable_sm90INS1_16FlashAttnFwdSm90INS1_25CollectiveMainloopFwdSm90ILi2EN4cute5tupleIJNS5_1CILi1EEES8_S8_EEENS6_IJNS7_ILi128EEENS7_ILi96EEENS7_ILi64EEEEEELi256ENS_6half_tEfNS_4arch4Sm90ELb0ELb1ELb1ELb1ELb0ELb0ELb0ELb1ELb0ELb1ELb1ELb0EEENS1_21CollectiveEpilogueFwdINS6_IJSA_NS7_ILi256EEESB_EEES9_SE_SG_Li256ELb1ELb1ELb1ELb0EEENS1_36VarlenDynamicPersistentTileSchedulerILi128ELi96ELi256ELi128ELb1ELb1ELb1ELb1ELb0ELb1EEEEEEEEEvNT_6ParamsE)
        /*00f8*/ 	.word	0x000000a8


	//----- nvinfo : EIATTR_FRAME_SIZE
	.align		4
.L_77:
        /*00fc*/ 	.byte	0x04, 0x11
        /*00fe*/ 	.short	(.L_79 - .L_78)
	.align		4
.L_78:
        /*0100*/ 	.word	index@(_ZN7cutlass13device_kernelIN5flash11enable_sm90INS1_16FlashAttnFwdSm90INS1_25CollectiveMainloopFwdSm90ILi2EN4cute5tupleIJNS5_1CILi1EEES8_S8_EEENS6_IJNS7_ILi128EEENS7_ILi96EEENS7_ILi64EEEEEELi256ENS_6half_tEfNS_4arch4Sm90ELb0ELb1ELb1ELb1ELb0ELb0ELb0ELb1ELb0ELb1ELb1ELb0EEENS1_21CollectiveEpilogueFwdINS6_IJSA_NS7_ILi256EEESB_EEES9_SE_SG_Li256ELb1ELb1ELb1ELb0EEENS1_36VarlenDynamicPersistentTileSchedulerILi128ELi96ELi256ELi128ELb1ELb1ELb1ELb1ELb0ELb1EEEEEEEEEvNT_6ParamsE)
        /*0104*/ 	.word	0x00000068


	//----- nvinfo : EIATTR_REGCOUNT
	.align		4
.L_79:
        /*0108*/ 	.byte	0x04, 0x2f
        /*010a*/ 	.short	(.L_81 - .L_80)
	.align		4
.L_80:
        /*010c*/ 	.word	index@(_ZN7cutlass13device_kernelIN5flash11enable_sm90INS1_16FlashAttnFwdSm90INS1_25CollectiveMainloopFwdSm90ILi2EN4cute5tupleIJNS5_1CILi1EEES8_S8_EEENS6_IJNS7_ILi128EEENS7_ILi96EEENS7_ILi64EEEEEELi256ENS_6half_tEfNS_4arch4Sm90ELb0ELb1ELb1ELb0ELb0ELb0ELb1ELb1ELb0ELb1ELb1ELb0EEENS1_21CollectiveEpilogueFwdINS6_IJSA_NS7_ILi256EEESB_EEES9_SE_SG_Li256ELb0ELb1ELb1ELb0EEENS1_19SingleTileSchedulerILb0ELb1ELb1ELi128EEEEEEEEEvNT_6ParamsE)
        /*0110*/ 	.word	0x000000a8


	//----- nvinfo : EIATTR_FRAME_SIZE
	.align		4
.L_81:
        /*0114*/ 	.byte	0x04, 0x11
        /*0116*/ 	.short	(.L_83 - .L_82)
	.align		4
.L_82:
        /*0118*/ 	.word	index@($_ZN7cutlass13device_kernelIN5flash11enable_sm90INS1_16FlashAttnFwdSm90INS1_25CollectiveMainloopFwdSm90ILi2EN4cute5tupleIJNS5_1CILi1EEES8_S8_EEENS6_IJNS7_ILi128EEENS7_ILi96EEENS7_ILi64EEEEEELi256ENS_6half_tEfNS_4arch4Sm90ELb0ELb1ELb1ELb0ELb0ELb0ELb1ELb1ELb0ELb1ELb1ELb0EEENS1_21CollectiveEpilogueFwdINS6_IJSA_NS7_ILi256EEESB_EEES9_SE_SG_Li256ELb0ELb1ELb1ELb0EEENS1_19SingleTileSchedulerILb0ELb1ELb1ELi128EEEEEEEEEvNT_6ParamsE$_ZZN5flash25CollectiveMainloopFwdSm90ILi2EN4cute5tupleIJNS1_1CILi1EEES4_S4_EEENS2_IJNS3_ILi128EEENS3_ILi96EEENS3_ILi64EEEEEELi256EN7cutlass6half_tEfNSA_4arch4Sm90ELb0ELb1ELb1ELb0ELb0ELb0ELb1ELb1ELb0ELb1ELb1ELb0EE3mmaINS_16FlashAttnFwdSm90ISE_NS_21CollectiveEpilogueFwdINS2_IJS6_NS3_ILi256EEES7_EEES5_SB_SD_Li256ELb0ELb1ELb1ELb0EEENS_19SingleTileSchedulerILb0ELb1ELb1ELi128EEEE13SharedStorageENS1_6TensorINS1_11ArrayEngineIfLm128EEENS1_6LayoutINS2_IJNS2_IJNS3_ILi2EEEST_NS3_ILi32EEEEEES4_S4_EEENS2_IJNS2_IJS4_ST_NS3_ILi4EEEEEENS3_ILi0EEESZ_EEEEEEENS_7SoftmaxILi2ELi0EEEEEbRKNSE_6ParamsENSA_25PipelineTmaAsyncNoClusterILi2ENSA_16PipelineTmaAsyncILi2EEEEES1B_RNSA_13PipelineStateILj2EEERT0_RT1_iRiRKNS_16SeqlenInfoQKNewKILb0ELb0EEENS2_IJiiiiEEERT_ENKUliT_T0_T1_E_clIZSF_ISO_S12_S14_EbS17_S1B_S1B_S1E_S1G_S1I_iS1J_S1N_S1O_S1Q_EUlRS1R_iE1_NS3_ILb0EEENS3_ILb1EEEEEDaiS1R_S1S_S1T_)
        /*011c*/ 	.word	0x00003440


	//----- nvinfo : EIATTR_FRAME_SIZE
	.align		4
.L_83:
        /*0120*/ 	.byte	0x04, 0x11
        /*0122*/ 	.short	(.L_85 - .L_84)
	.align		4
.L_84:
        /*0124*/ 	.word	index@(_ZN7cutlass13device_kernelIN5flash11enable_sm90INS1_16FlashAttnFwdSm90INS1_25CollectiveMainloopFwdSm90ILi2EN4cute5tupleIJNS5_1CILi1EEES8_S8_EEENS6_IJNS7_ILi128EEENS7_ILi96EEENS7_ILi64EEEEEELi256ENS_6half_tEfNS_4arch4Sm90ELb0ELb1ELb1ELb0ELb0ELb0ELb1ELb1ELb0ELb1ELb1ELb0EEENS1_21CollectiveEpilogueFwdINS6_IJSA_NS7_ILi256EEESB_EEES9_SE_SG_Li256ELb0ELb1ELb1ELb0EEENS1_19SingleTileSchedulerILb0ELb1ELb1ELi128EEEEEEEEEvNT_6ParamsE)
        /*0128*/ 	.word	0x00003440


	//----- nvinfo : EIATTR_REGCOUNT
	.align		4
.L_85:
        /*012c*/ 	.byte	0x04, 0x2f
        /*012e*/ 	.short	(.L_87 - .L_86)
	.align		4
.L_86:
        /*0130*/ 	.word	index@(_ZN7cutlass13device_kernelIN5flash11enable_sm90INS1_16FlashAttnFwdSm90INS1_25CollectiveMainloopFwdSm90ILi2EN4cute5tupleIJNS5_1CILi1EEES8_S8_EEENS6_IJNS7_ILi128EEENS7_ILi96EEENS7_ILi64EEEEEELi256ENS_6half_tEfNS_4arch4Sm90ELb0ELb1ELb1ELb0ELb0ELb0ELb0ELb1ELb0ELb1ELb1ELb0EEENS1_21CollectiveEpilogueFwdINS6_IJSA_NS7_ILi256EEESB_EEES9_SE_SG_Li256ELb0ELb1ELb1ELb0EEENS1_19SingleTileSchedulerILb0ELb1ELb1ELi128EEEEEEEEEvNT_6ParamsE)
        /*0134*/ 	.word	0x000000a8


	//----- nvinfo : EIATTR_FRAME_SIZE
	.align		4
.L_87:
        /*0138*/ 	.byte	0x04, 0x11
        /*013a*/ 	.short	(.L_89 - .L_88)
	.align		4
.L_88:
        /*013c*/ 	.word	index@(_ZN7cutlass13device_kernelIN5flash11enable_sm90INS1_16FlashAttnFwdSm90INS1_25CollectiveMainloopFwdSm90ILi2EN4cute5tupleIJNS5_1CILi1EEES8_S8_EEENS6_IJNS7_ILi128EEENS7_ILi96EEENS7_ILi64EEEEEELi256ENS_6half_tEfNS_4arch4Sm90ELb0ELb1ELb1ELb0ELb0ELb0ELb0ELb1ELb0ELb1ELb1ELb0EEENS1_21CollectiveEpilogueFwdINS6_IJSA_NS7_ILi256EEESB_EEES9_SE_SG_Li256ELb0ELb1ELb1ELb0EEENS1_19SingleTileSchedulerILb0ELb1ELb1ELi128EEEEEEEEEvNT_6ParamsE)
        /*0140*/ 	.word	0x00000008


	//----- nvinfo : EIATTR_REGCOUNT
	.align		4
.L_89:
        /*0144*/ 	.byte	0x04, 0x2f
        /*0146*/ 	.short	(.L_91 - .L_90)
	.align		4
.L_90:
        /*0148*/ 	.word	index@(_ZN7cutlass13device_kernelIN5flash11enable_sm90INS1_16FlashAttnFwdSm90INS1_25CollectiveMainloopFwdSm90ILi2EN4cute5tupleIJNS5_1CILi1EEES8_S8_EEENS6_IJNS7_ILi128EEENS7_ILi96EEENS7_ILi64EEEEEELi256ENS_6half_tEfNS_4arch4Sm90ELb0ELb0ELb1ELb1ELb0ELb1ELb1ELb1ELb0ELb1ELb1ELb0EEENS1_21CollectiveEpilogueFwdINS6_IJSA_NS7_ILi256EEESB_EEES9_SE_SG_Li256ELb1ELb1ELb1ELb0EEENS1_36VarlenDynamicPersistentTileSchedulerILi128ELi96ELi256ELi128ELb1ELb1ELb1ELb0ELb1ELb1EEEEEEEEEvNT_6ParamsE)
        /*014c*/ 	.word	0x000000a8


	//----- nvinfo : EIATTR_FRAME_SIZE
	.align		4
.L_91:
        /*0150*/ 	.byte	0x04, 0x11
        /*0152*/ 	.short	(.L_93 - .L_92)
	.align		4
.L_92:
        /*0154*/ 	.word	index@(_ZN7cutlass13device_kernelIN5flash11enable_sm90INS1_16FlashAttnFwdSm90INS1_25CollectiveMainloopFwdSm90ILi2EN4cute5tupleIJNS5_1CILi1EEES8_S8_EEENS6_IJNS7_ILi128EEENS7_ILi96EEENS7_ILi64EEEEEELi256ENS_6half_tEfNS_4arch4Sm90ELb0ELb0ELb1ELb1ELb0ELb1ELb1ELb1ELb0ELb1ELb1ELb0EEENS1_21CollectiveEpilogueFwdINS6_IJSA_NS7_ILi256EEESB_EEES9_SE_SG_Li256ELb1ELb1ELb1ELb0EEENS1_36VarlenDynamicPersistentTileSchedulerILi128ELi96ELi256ELi128ELb1ELb1ELb1ELb0ELb1ELb1EEEEEEEEEvNT_6ParamsE)
        /*0158*/ 	.word	0x000000b0


	//----- nvinfo : EIATTR_REGCOUNT
	.align		4
.L_93:
        /*015c*/ 	.byte	0x04, 0x2f
        /*015e*/ 	.short	(.L_95 - .L_94)
	.align		4
.L_94:
        /*0160*/ 	.word	index@(_ZN7cutlass13device_kernelIN5flash11enable_sm90INS1_16FlashAttnFwdSm90INS1_25CollectiveMainloopFwdSm90ILi2EN4cute5tupleIJNS5_1CILi1EEES8_S8_EEENS6_IJNS7_ILi128EEENS7_ILi96EEENS7_ILi64EEEEEELi256ENS_6half_tEfNS_4arch4Sm90ELb0ELb0ELb1ELb1ELb0ELb0ELb1ELb1ELb0ELb1ELb1ELb0EEENS1_21CollectiveEpilogueFwdINS6_IJSA_NS7_ILi256EEESB_EEES9_SE_SG_Li256ELb1ELb1ELb1ELb0EEENS1_36VarlenDynamicPersistentTileSchedulerILi128ELi96ELi256ELi128ELb1ELb1ELb1ELb0ELb1ELb1EEEEEEEEEvNT_6ParamsE)
        /*0164*/ 	.word	0x000000a8


	//----- nvinfo : EIATTR_FRAME_SIZE
	.align		4
.L_95:
        /*0168*/ 	.byte	0x04, 0x11
        /*016a*/ 	.short	(.L_97 - .L_96)
	.align		4
.L_96:
        /*016c*/ 	.word	index@(_ZN7cutlass13device_kernelIN5flash11enable_sm90INS1_16FlashAttnFwdSm90INS1_25CollectiveMainloopFwdSm90ILi2EN4cute5tupleIJNS5_1CILi1EEES8_S8_EEENS6_IJNS7_ILi128EEENS7_ILi96EEENS7_ILi64EEEEEELi256ENS_6half_tEfNS_4arch4Sm90ELb0ELb0ELb1ELb1ELb0ELb0ELb1ELb1ELb0ELb1ELb1ELb0EEENS1_21CollectiveEpilogueFwdINS6_IJSA_NS7_ILi256EEESB_EEES9_SE_SG_Li256ELb1ELb1ELb1ELb0EEENS1_36VarlenDynamicPersistentTileSchedulerILi128ELi96ELi256ELi128ELb1ELb1ELb1ELb0ELb1ELb1EEEEEEEEEvNT_6ParamsE)
        /*0170*/ 	.word	0x00000088


	//----- nvinfo : EIATTR_REGCOUNT
	.align		4
.L_97:
        /*0174*/ 	.byte	0x04, 0x2f
        /*0176*/ 	.short	(.L_99 - .L_98)
	.align		4
.L_98:
        /*0178*/ 	.word	index@(_ZN7cutlass13device_kernelIN5flash11enable_sm90INS1_16FlashAttnFwdSm90INS1_25CollectiveMainloopFwdSm90ILi2EN4cute5tupleIJNS5_1CILi1EEES8_S8_EEENS6_IJNS7_ILi128EEENS7_ILi96EEENS7_ILi64EEEEEELi256ENS_6half_tEfNS_4arch4Sm90ELb0ELb0ELb1ELb1ELb0ELb1ELb0ELb1ELb0ELb1ELb1ELb0EEENS1_21CollectiveEpilogueFwdINS6_IJSA_NS7_ILi256EEESB_EEES9_SE_SG_Li256ELb1ELb1ELb1ELb0EEENS1_36VarlenDynamicPersistentTileSchedulerILi128ELi96ELi256ELi128ELb1ELb1ELb1ELb0ELb1ELb1EEEEEEEEEvNT_6ParamsE)
        /*017c*/ 	.word	0x000000a8


	//----- nvinfo : EIATTR_FRAME_SIZE
	.align		4
.L_99:
        /*0180*/ 	.byte	0x04, 0x11
        /*0182*/ 	.short	(.L_101 - .L_100)
	.align		4
.L_100:
        /*0184*/ 	.word	index@(_ZN7cutlass13device_kernelIN5flash11enable_sm90INS1_16FlashAttnFwdSm90INS1_25CollectiveMainloopFwdSm90ILi2EN4cute5tupleIJNS5_1CILi1EEES8_S8_EEENS6_IJNS7_ILi128EEENS7_ILi96EEENS7_ILi64EEEEEELi256ENS_6half_tEfNS_4arch4Sm90ELb0ELb0ELb1ELb1ELb0ELb1ELb0ELb1ELb0ELb1ELb1ELb0EEENS1_21CollectiveEpilogueFwdINS6_IJSA_NS7_ILi256EEESB_EEES9_SE_SG_Li256ELb1ELb1ELb1ELb0EEENS1_36VarlenDynamicPersistentTileSchedulerILi128ELi96ELi256ELi128ELb1ELb1ELb1ELb0ELb1ELb1EEEEEEEEEvNT_6ParamsE)
        /*0188*/ 	.word	0x00000078


	//----- nvinfo : EIATTR_REGCOUNT
	.align		4
.L_101:
        /*018c*/ 	.byte	0x04, 0x2f
        /*018e*/ 	.short	(.L_103 - .L_102)
	.align		4
.L_102:
        /*0190*/ 	.word	index@(_ZN7cutlass13device_kernelIN5flash11enable_sm90INS1_16FlashAttnFwdSm90INS1_25CollectiveMainloopFwdSm90ILi2EN4cute5tupleIJNS5_1CILi1EEES8_S8_EEENS6_IJNS7_ILi128EEENS7_ILi96EEENS7_ILi64EEEEEELi256ENS_6half_tEfNS_4arch4Sm90ELb0ELb0ELb1ELb1ELb0ELb0ELb0ELb1ELb0ELb1ELb1ELb0EEENS1_21CollectiveEpilogueFwdINS6_IJSA_NS7_ILi256EEESB_EEES9_SE_SG_Li256ELb1ELb1ELb1ELb0EEENS1_36VarlenDynamicPersistentTileSchedulerILi128ELi96ELi256ELi128ELb1ELb1ELb1ELb0ELb1ELb1EEEEEEEEEvNT_6ParamsE)
        /*0194*/ 	.word	0x000000a8


	//----- nvinfo : EIATTR_FRAME_SIZE
	.align		4
.L_103:
        /*0198*/ 	.byte	0x04, 0x11
        /*019a*/ 	.short	(.L_105 - .L_104)
	.align		4
.L_104:
        /*019c*/ 	.word	index@(_ZN7cutlass13device_kernelIN5flash11enable_sm90INS1_16FlashAttnFwdSm90INS1_25CollectiveMainloopFwdSm90ILi2EN4cute5tupleIJNS5_1CILi1EEES8_S8_EEENS6_IJNS7_ILi128EEENS7_ILi96EEENS7_ILi64EEEEEELi256ENS_6half_tEfNS_4arch4Sm90ELb0ELb0ELb1ELb1ELb0ELb0ELb0ELb1ELb0ELb1ELb1ELb0EEENS1_21CollectiveEpilogueFwdINS6_IJSA_NS7_ILi256EEESB_EEES9_SE_SG_Li256ELb1ELb1ELb1ELb0EEENS1_36VarlenDynamicPersistentTileSchedulerILi128ELi96ELi256ELi128ELb1ELb1ELb1ELb0ELb1ELb1EEEEEEEEEvNT_6ParamsE)
        /*01a0*/ 	.word	0x00000060


	//----- nvinfo : EIATTR_REGCOUNT
	.align		4
.L_105:
        /*01a4*/ 	.byte	0x04, 0x2f
        /*01a6*/ 	.short	(.L_107 - .L_106)
	.align		4
.L_106:
        /*01a8*/ 	.word	index@(_ZN7cutlass13device_kernelIN5flash11enable_sm90INS1_16FlashAttnFwdSm90INS1_25CollectiveMainloopFwdSm90ILi2EN4cute5tupleIJNS5_1CILi1EEES8_S8_EEENS6_IJNS7_ILi128EEENS7_ILi96EEENS7_ILi64EEEEEELi256ENS_6half_tEfNS_4arch4Sm90ELb0ELb0ELb1ELb0ELb0ELb0ELb1ELb1ELb0ELb1ELb1ELb0EEENS1_21CollectiveEpilogueFwdINS6_IJSA_NS7_ILi256EEESB_EEES9_SE_SG_Li256ELb0ELb1ELb1ELb0EEENS1_19SingleTileSchedulerILb0ELb1ELb1ELi128EEEEEEEEEvNT_6ParamsE)
        /*01ac*/ 	.word	0x000000a8


	//----- nvinfo : EIATTR_FRAME_SIZE
	.align		4
.L_107:
        /*01b0*/ 	.byte	0x04, 0x11
        /*01b2*/ 	.short	(.L_109 - .L_108)
	.align		4
.L_108:
        /*01b4*/ 	.word	index@(_ZN7cutlass13device_kernelIN5flash11enable_sm90INS1_16FlashAttnFwdSm90INS1_25CollectiveMainloopFwdSm90ILi2EN4cute5tupleIJNS5_1CILi1EEES8_S8_EEENS6_IJNS7_ILi128EEENS7_ILi96EEENS7_ILi64EEEEEELi256ENS_6half_tEfNS_4arch4Sm90ELb0ELb0ELb1ELb0ELb0ELb0ELb1ELb1ELb0ELb1ELb1ELb0EEENS1_21CollectiveEpilogueFwdINS6_IJSA_NS7_ILi256EEESB_EEES9_SE_SG_Li256ELb0ELb1ELb1ELb0EEENS1_19SingleTileSchedulerILb0ELb1ELb1ELi128EEEEEEEEEvNT_6ParamsE)
        /*01b8*/ 	.word	0x00000038


	//----- nvinfo : EIATTR_REGCOUNT
	.align		4
.L_109:
        /*01bc*/ 	.byte	0x04, 0x2f
        /*01be*/ 	.short	(.L_111 - .L_110)
	.align		4
.L_110:
        /*01c0*/ 	.word	index@(_ZN7cutlass13device_kernelIN5flash11enable_sm90INS1_16FlashAttnFwdSm90INS1_25CollectiveMainloopFwdSm90ILi2EN4cute5tupleIJNS5_1CILi1EEES8_S8_EEENS6_IJNS7_ILi128EEENS7_ILi96EEENS7_ILi64EEEEEELi256ENS_6half_tEfNS_4arch4Sm90ELb0ELb0ELb1ELb0ELb0ELb0ELb0ELb1ELb0ELb1ELb1ELb0EEENS1_21CollectiveEpilogueFwdINS6_IJSA_NS7_ILi256EEESB_EEES9_SE_SG_Li256ELb0ELb1ELb1ELb0EEENS1_19SingleTileSchedulerILb0ELb1ELb1ELi128EEEEEEEEEvNT_6ParamsE)
        /*01c4*/ 	.word	0x000000a8


	//----- nvinfo : EIATTR_FRAME_SIZE
	.align		4
.L_111:
        /*01c8*/ 	.byte	0x04, 0x11
        /*01ca*/ 	.short	(.L_113 - .L_112)
	.align		4
.L_112:
        /*01cc*/ 	.word	index@(_ZN7cutlass13device_kernelIN5flash11enable_sm90INS1_16FlashAttnFwdSm90INS1_25CollectiveMainloopFwdSm90ILi2EN4cute5tupleIJNS5_1CILi1EEES8_S8_EEENS6_IJNS7_ILi128EEENS7_ILi96EEENS7_ILi64EEEEEELi256ENS_6half_tEfNS_4arch4Sm90ELb0ELb0ELb1ELb0ELb0ELb0ELb0ELb1ELb0ELb1ELb1ELb0EEENS1_21CollectiveEpilogueFwdINS6_IJSA_NS7_ILi256EEESB_EEES9_SE_SG_Li256ELb0ELb1ELb1ELb0EEENS1_19SingleTileSchedulerILb0ELb1ELb1ELi128EEEEEEEEEvNT_6ParamsE)
        /*01d0*/ 	.word	0x00000010


	//----- nvinfo : EIATTR_REGCOUNT
	.align		4
.L_113:
        /*01d4*/ 	.byte	0x04, 0x2f
        /*01d6*/ 	.short	(.L_115 - .L_114)
	.align		4
.L_114:
        /*01d8*/ 	.word	index@(_ZN7cutlass13device_kernelIN5flash11enable_sm90INS1_16FlashAttnFwdSm90INS1_25CollectiveMainloopFwdSm90ILi2EN4cute5tupleIJNS5_1CILi1EEES8_S8_EEENS6_IJNS7_ILi64EEESA_SA_EEELi512ENS_6half_tEfNS_4arch4Sm90ELb1ELb0ELb1ELb1ELb0ELb1ELb1ELb0ELb0ELb1ELb1ELb0EEENS1_21CollectiveEpilogueFwdINS6_IJSA_NS7_ILi512EEESA_EEES9_SC_SE_Li256ELb1ELb1ELb1ELb0EEENS1_36VarlenDynamicPersistentTileSchedulerILi64ELi64ELi256ELi128ELb1ELb1ELb1ELb1ELb1ELb1EEEEEEEEEvNT_6ParamsE)
        /*01dc*/ 	.word	0x000000a8


	//----- nvinfo : EIATTR_FRAME_SIZE
	.align		4
.L_115:
        /*01e0*/ 	.byte	0x04, 0x11
        /*01e2*/ 	.short	(.L_117 - .L_116)
	.align		4
.L_116:
        /*01e4*/ 	.word	index@(_ZN7cutlass13device_kernelIN5flash11enable_sm90INS1_16FlashAttnFwdSm90INS1_25CollectiveMainloopFwdSm90ILi2EN4cute5tupleIJNS5_1CILi1EEES8_S8_EEENS6_IJNS7_ILi64EEESA_SA_EEELi512ENS_6half_tEfNS_4arch4Sm90ELb1ELb0ELb1ELb1ELb0ELb1ELb1ELb0ELb0ELb1ELb1ELb0EEENS1_21CollectiveEpilogueFwdINS6_IJSA_NS7_ILi512EEESA_EEES9_SC_SE_Li256ELb1ELb1ELb1ELb0EEENS1_36VarlenDynamicPersistentTileSchedulerILi64ELi64ELi256ELi128ELb1ELb1ELb1ELb1ELb1ELb1EEEEEEEEEvNT_6ParamsE)
        /*01e8*/ 	.word	0x00000088


	//----- nvinfo : EIATTR_REGCOUNT
	.align		4
.L_117:
        /*01ec*/ 	.byte	0x04, 0x2f
        /*01ee*/ 	.short	(.L_119 - .L_118)
	.align		4
.L_118:
        /*01f0*/ 	.word	index@(_ZN7cutlass13device_kernelIN5flash11enable_sm90INS1_16FlashAttnFwdSm90INS1_25CollectiveMainloopFwdSm90ILi2EN4cute5tupleIJNS5_1CILi1EEES8_S8_EEENS6_IJNS7_ILi64EEESA_SA_EEELi512ENS_6half_tEfNS_4arch4Sm90ELb1ELb0ELb1ELb1ELb0ELb0ELb1ELb0ELb0ELb1ELb1ELb0EEENS1_21CollectiveEpilogueFwdINS6_IJSA_NS7_ILi512EEESA_EEES9_SC_SE_Li256ELb1ELb1ELb1ELb0EEENS1_36VarlenDynamicPersistentTileSchedulerILi64ELi64ELi256ELi128ELb1ELb1ELb1ELb1ELb1ELb1EEEEEEEEEvNT_6ParamsE)
        /*01f4*/ 	.word	0x000000a8


	//----- nvinfo : EIATTR_FRAME_SIZE
	.align		4
.L_119:
        /*01f8*/ 	.byte	0x04, 0x11
        /*01fa*/ 	.short	(.L_121 - .L_120)
	.align		4
.L_120:
        /*01fc*/ 	.word	index@(_ZN7cutlass13device_kernelIN5flash11enable_sm90INS1_16FlashAttnFwdSm90INS1_25CollectiveMainloopFwdSm90ILi2EN4cute5tupleIJNS5_1CILi1EEES8_S8_EEENS6_IJNS7_ILi64EEESA_SA_EEELi512ENS_6half_tEfNS_4arch4Sm90ELb1ELb0ELb1ELb1ELb0ELb0ELb1ELb0ELb0ELb1ELb1ELb0EEENS1_21CollectiveEpilogueFwdINS6_IJSA_NS7_ILi512EEESA_EEES9_SC_SE_Li256ELb1ELb1ELb1ELb0EEENS1_36VarlenDynamicPersistentTileSchedulerILi64ELi64ELi256ELi128ELb1ELb1ELb1ELb1ELb1ELb1EEEEEEEEEvNT_6ParamsE)
        /*0200*/ 	.word	0x00000078


	//----- nvinfo : EIATTR_REGCOUNT
	.align		4
.L_121:
        /*0204*/ 	.byte	0x04, 0x2f
        /*0206*/ 	.short	(.L_123 - .L_122)
	.align		4
.L_122:
        /*0208*/ 	.word	index@(_ZN7cutlass13device_kernelIN5flash11enable_sm90INS1_16FlashAttnFwdSm90INS1_25CollectiveMainloopFwdSm90ILi2EN4cute5tupleIJNS5_1CILi1EEES8_S8_EEENS6_IJNS7_ILi64EEESA_SA_EEELi512ENS_6half_tEfNS_4arch4Sm90ELb1ELb0ELb1ELb1ELb0ELb1ELb0ELb0ELb0ELb1ELb1ELb0EEENS1_21CollectiveEpilogueFwdINS6_IJSA_NS7_ILi512EEESA_EEES9_SC_SE_Li256ELb1ELb1ELb1ELb0EEENS1_36VarlenDynamicPersistentTileSchedulerILi64ELi64ELi256ELi128ELb1ELb1ELb1ELb1ELb1ELb1EEEEEEEEEvNT_6ParamsE)
        /*020c*/ 	.word	0x000000a8


	//----- nvinfo : EIATTR_FRAME_SIZE
	.align		4
.L_123:
        /*0210*/ 	.byte	0x04, 0x11
        /*0212*/ 	.short	(.L_125 - .L_124)
	.align		4
.L_124:
        /*0214*/ 	.word	index@(_ZN7cutlass13device_kernelIN5flash11enable_sm90INS1_16FlashAttnFwdSm90INS1_25CollectiveMainloopFwdSm90ILi2EN4cute5tupleIJNS5_1CILi1EEES8_S8_EEENS6_IJNS7_ILi64EEESA_SA_EEELi512ENS_6half_tEfNS_4arch4Sm90ELb1ELb0ELb1ELb1ELb0ELb1ELb0ELb0ELb0ELb1ELb1ELb0EEENS1_21CollectiveEpilogueFwdINS6_IJSA_NS7_ILi512EEESA_EEES9_SC_SE_Li256ELb1ELb1ELb1ELb0EEENS1_36VarlenDynamicPersistentTileSchedulerILi64ELi64ELi256ELi128ELb1ELb1ELb1ELb1ELb1ELb1EEEEEEEEEvNT_6ParamsE)
        /*0218*/ 	.word	0x00000070


	//----- nvinfo : EIATTR_REGCOUNT
	.align		4
.L_125:
        /*021c*/ 	.byte	0x04, 0x2f
        /*021e*/ 	.short	(.L_127 - .L_126)
	.align		4
.L_126:
        /*0220*/ 	.word	index@(_ZN7cutlass13device_kernelIN5flash11enable_sm90INS1_16FlashAttnFwdSm90INS1_25CollectiveMainloopFwdSm90ILi2EN4cute5tupleIJNS5_1CILi1EEES8_S8_EEENS6_IJNS7_ILi64EEESA_SA_EEELi512ENS_6half_tEfNS_4arch4Sm90ELb1ELb0ELb1ELb1ELb0ELb0ELb0ELb0ELb0ELb1ELb1ELb0EEENS1_21CollectiveEpilogueFwdINS6_IJSA_NS7_ILi512EEESA_EEES9_SC_SE_Li256ELb1ELb1ELb1ELb0EEENS1_36VarlenDynamicPersistentTileSchedulerILi64ELi64ELi256ELi128ELb1ELb1ELb1ELb1ELb1ELb1EEEEEEEEEvNT_6ParamsE)
        /*0224*/ 	.word	0x000000a8


	//----- nvinfo : EIATTR_FRAME_SIZE
	.align		4
.L_127:
        /*0228*/ 	.byte	0x04, 0x11
        /*022a*/ 	.short	(.L_129 - .L_128)
	.align		4
.L_128:
        /*022c*/ 	.word	index@(_ZN7cutlass13device_kernelIN5flash11enable_sm90INS1_16FlashAttnFwdSm90INS1_25CollectiveMainloopFwdSm90ILi2EN4cute5tupleIJNS5_1CILi1EEES8_S8_EEENS6_IJNS7_ILi64EEESA_SA_EEELi512ENS_6half_tEfNS_4arch4Sm90ELb1ELb0ELb1ELb1ELb0ELb0ELb0ELb0ELb0ELb1ELb1ELb0EEENS1_21CollectiveEpilogueFwdINS6_IJSA_NS7_ILi512EEESA_EEES9_SC_SE_Li256ELb1ELb1ELb1ELb0EEENS1_36VarlenDynamicPersistentTileSchedulerILi64ELi64ELi256ELi128ELb1ELb1ELb1ELb1ELb1ELb1EEEEEEEEEvNT_6ParamsE)
        /*0230*/ 	.word	0x00000060


	//----- nvinfo : EIATTR_REGCOUNT
	.align		4
.L_129:
        /*0234*/ 	.byte	0x04, 0x2f
        /*0236*/ 	.short	(.L_131 - .L_130)
	.align		4
.L_130:
        /*0238*/ 	.word	index@(_ZN7cutlass13device_kernelIN5flash11enable_sm90INS1_16FlashAttnFwdSm90INS1_25CollectiveMainloopFwdSm90ILi2EN4cute5tupleIJNS5_1CILi1EEES8_S8_EEENS6_IJNS7_ILi64EEESA_SA_EEELi512ENS_6half_tEfNS_4arch4Sm90ELb1ELb0ELb1ELb0ELb0ELb0ELb1ELb0ELb0ELb1ELb1ELb0EEENS1_21CollectiveEpilogueFwdINS6_IJSA_NS7_ILi512EEESA_EEES9_SC_SE_Li256ELb0ELb1ELb1ELb0EEENS1_19SingleTileSchedulerILb0ELb1ELb1ELi64EEEEEEEEEvNT_6ParamsE)
        /*023c*/ 	.word	0x000000a8


	//----- nvinfo : EIATTR_FRAME_SIZE
	.align		4
.L_131:
        /*0240*/ 	.byte	0x04, 0x11
        /*0242*/ 	.short	(.L_133 - .L_132)
	.align		4
.L_132:
        /*0244*/ 	.word	index@(_ZN7cutlass13device_kernelIN5flash11enable_sm90INS1_16FlashAttnFwdSm90INS1_25CollectiveMainloopFwdSm90ILi2EN4cute5tupleIJNS5_1CILi1EEES8_S8_EEENS6_IJNS7_ILi64EEESA_SA_EEELi512ENS_6half_tEfNS_4arch4Sm90ELb1ELb0ELb1ELb0ELb0ELb0ELb1ELb0ELb0ELb1ELb1ELb0EEENS1_21CollectiveEpilogueFwdINS6_IJSA_NS7_ILi512EEESA_EEES9_SC_SE_Li256ELb0ELb1ELb1ELb0EEENS1_19SingleTileSchedulerILb0ELb1ELb1ELi64EEEEEEEEEvNT_6ParamsE)
        /*0248*/ 	.word	0x00000038


	//----- nvinfo : EIATTR_REGCOUNT
	.align		4
.L_133:
        /*024c*/ 	.byte	0x04, 0x2f
        /*024e*/ 	.short	(.L_135 - .L_134)
	.align		4
.L_134:
        /*0250*/ 	.word	index@(_ZN7cutlass13device_kernelIN5flash11enable_sm90INS1_16FlashAttnFwdSm90INS1_25CollectiveMainloopFwdSm90ILi2EN4cute5tupleIJNS5_1CILi1EEES8_S8_EEENS6_IJNS7_ILi64EEESA_SA_EEELi512ENS_6half_tEfNS_4arch4Sm90ELb1ELb0ELb1ELb0ELb0ELb0ELb0ELb0ELb0ELb1ELb1ELb0EEENS1_21CollectiveEpilogueFwdINS6_IJSA_NS7_ILi512EEESA_EEES9_SC_SE_Li256ELb0ELb1ELb1ELb0EEENS1_19SingleTileSchedulerILb0ELb1ELb1ELi64EEEEEEEEEvNT_6ParamsE)
        /*0254*/ 	.word	0x000000a8


	//----- nvinfo : EIATTR_FRAME_SIZE
	.align		4
.L_135:
        /*0258*/ 	.byte	0x04, 0x11
        /*025a*/ 	.short	(.L_137 - .L_136)
	.align		4
.L_136:
        /*025c*/ 	.word	index@(_ZN7cutlass13device_kernelIN5flash11enable_sm90INS1_16FlashAttnFwdSm90INS1_25CollectiveMainloopFwdSm90ILi2EN4cute5tupleIJNS5_1CILi1EEES8_S8_EEENS6_IJNS7_ILi64EEESA_SA_EEELi512ENS_6half_tEfNS_4arch4Sm90ELb1ELb0ELb1ELb0ELb0ELb0ELb0ELb0ELb0ELb1ELb1ELb0EEENS1_21CollectiveEpilogueFwdINS6_IJSA_NS7_ILi512EEESA_EEES9_SC_SE_Li256ELb0ELb1ELb1ELb0EEENS1_19SingleTileSchedulerILb0ELb1ELb1ELi64EEEEEEEEEvNT_6ParamsE)
        /*0260*/ 	.word	0x00000010


	//----- nvinfo : EIATTR_REGCOUNT
	.align		4
.L_137:
        /*0264*/ 	.byte	0x04, 0x2f
        /*0266*/ 	.short	(.L_139 - .L_138)
	.align		4
.L_138:
        /*0268*/ 	.word	index@(_ZN7cutlass13device_kernelIN5flash11enable_sm90INS1_16FlashAttnFwdSm90INS1_25CollectiveMainloopFwdSm90ILi2EN4cute5tupleIJNS5_1CILi1EEES8_S8_EEENS6_IJNS7_ILi64EEESA_SA_EEELi512ENS_6half_tEfNS_4arch4Sm90ELb0ELb1ELb1ELb1ELb0ELb1ELb1ELb0ELb0ELb1ELb1ELb0EEENS1_21CollectiveEpilogueFwdINS6_IJSA_NS7_ILi512EEESA_EEES9_SC_SE_Li256ELb1ELb1ELb1ELb0EEENS1_36VarlenDynamicPersistentTileSchedulerILi64ELi64ELi256ELi128ELb1ELb1ELb1ELb1ELb0ELb1EEEEEEEEEvNT_6ParamsE)
        /*026c*/ 	.word	0x000000a8


	//----- nvinfo : EIATTR_FRAME_SIZE
	.align		4
.L_139:
        /*0270*/ 	.byte	0x04, 0x11
        /*0272*/ 	.short	(.L_141 - .L_140)
	.align		4
.L_140:
        /*0274*/ 	.word	index@($_ZN7cutlass13device_kernelIN5flash11enable_sm90INS1_16FlashAttnFwdSm90INS1_25CollectiveMainloopFwdSm90ILi2EN4cute5tupleIJNS5_1CILi1EEES8_S8_EEENS6_IJNS7_ILi64EEESA_SA_EEELi512ENS_6half_tEfNS_4arch4Sm90ELb0ELb1ELb1ELb1ELb0ELb1ELb1ELb0ELb0ELb1ELb1ELb0EEENS1_21CollectiveEpilogueFwdINS6_IJSA_NS7_ILi512EEESA_EEES9_SC_SE_Li256ELb1ELb1ELb1ELb0EEENS1_36VarlenDynamicPersistentTileSchedulerILi64ELi64ELi256ELi128ELb1ELb1ELb1ELb1ELb0ELb1EEEEEEEEEvNT_6ParamsE$_ZZN5flash25CollectiveMainloopFwdSm90ILi2EN4cute5tupleIJNS1_1CILi1EEES4_S4_EEENS2_IJNS3_ILi64EEES6_S6_EEELi512EN7cutlass6half_tEfNS8_4arch4Sm90ELb0ELb1ELb1ELb1ELb0ELb1ELb1ELb0ELb0ELb1ELb1ELb0EE3mmaINS_16FlashAttnFwdSm90ISC_NS_21CollectiveEpilogueFwdINS2_IJS6_NS3_ILi512EEES6_EEES5_S9_SB_Li256ELb1ELb1ELb1ELb0EEENS_36VarlenDynamicPersistentTileSchedulerILi64ELi64ELi256ELi128ELb1ELb1ELb1ELb1ELb0ELb1EEEE13SharedStorageENS1_6TensorINS1_11ArrayEngineIfLm128EEENS1_6LayoutINS2_IJNS2_IJNS3_ILi2EEESR_NS3_ILi32EEEEEES4_S4_EEENS2_IJNS2_IJS4_SR_NS3_ILi4EEEEEENS3_ILi0EEESX_EEEEEEENS_7SoftmaxILi2ELi0EEEEEbRKNSC_6ParamsENS8_25PipelineTmaAsyncNoClusterILi2ENS8_16PipelineTmaAsyncILi2EEEEES19_RNS8_13PipelineStateILj2EEERT0_RT1_iRiRKNS_16SeqlenInfoQKNewKILb1ELb1EEENS2_IJiiiiEEERT_ENKUliT_T0_T1_E_clIZSD_ISM_S10_S12_EbS15_S19_S19_S1C_S1E_S1G_iS1H_S1L_S1M_S1O_EUlRS1P_iE0_NS3_ILb1EEES1W_EEDaiS1P_S1Q_S1R_)
        /*0278*/ 	.word	0x000004f0


	//----- nvinfo : EIATTR_FRAME_SIZE
	.align		4
.L_141:
        /*027c*/ 	.byte	0x04, 0x11
        /*027e*/ 	.short	(.L_143 - .L_142)
	.align		4
.L_142:
        /*0280*/ 	.word	index@(_ZN7cutlass13device_kernelIN5flash11enable_sm90INS1_16FlashAttnFwdSm90INS1_25CollectiveMainloopFwdSm90ILi2EN4cute5tupleIJNS5_1CILi1EEES8_S8_EEENS6_IJNS7_ILi64EEESA_SA_EEELi512ENS_6half_tEfNS_4arch4Sm90ELb0ELb1ELb1ELb1ELb0ELb1ELb1ELb0ELb0ELb1ELb1ELb0EEENS1_21CollectiveEpilogueFwdINS6_IJSA_NS7_ILi512EEESA_EEES9_SC_SE_Li256ELb1ELb1ELb1ELb0EEENS1_36VarlenDynamicPersistentTileSchedulerILi64ELi64ELi256ELi128ELb1ELb1ELb1ELb1ELb0ELb1EEEEEEEEEvNT_6ParamsE)
        /*0284*/ 	.word	0x000004f0


	//----- nvinfo : EIATTR_REGCOUNT
	.align		4
.L_143:
        /*0288*/ 	.byte	0x04, 0x2f
        /*028a*/ 	.short	(.L_145 - .L_144)
	.align		4
.L_144:
        /*028c*/ 	.word	index@(_ZN7cutlass13device_kernelIN5flash11enable_sm90INS1_16FlashAttnFwdSm90INS1_25CollectiveMainloopFwdSm90ILi2EN4cute5tupleIJNS5_1CILi1EEES8_S8_EEENS6_IJNS7_ILi64EEESA_SA_EEELi512ENS_6half_tEfNS_4arch4Sm90ELb0ELb1ELb1ELb1ELb0ELb0ELb1ELb0ELb0ELb1ELb1ELb0EEENS1_21CollectiveEpilogueFwdINS6_IJSA_NS7_ILi512EEESA_EEES9_SC_SE_Li256ELb1ELb1ELb1ELb0EEENS1_36VarlenDynamicPersistentTileSchedulerILi64ELi64ELi256ELi128ELb1ELb1ELb1ELb1ELb0ELb1EEEEEEEEEvNT_6ParamsE)
        /*0290*/ 	.word	0x000000a8


	//----- nvinfo : EIATTR_FRAME_SIZE
	.align		4
.L_145:
        /*0294*/ 	.byte	0x04, 0x11
        /*0296*/ 	.short	(.L_147 - .L_146)
	.align		4
.L_146:
        /*0298*/ 	.word	index@($_ZN7cutlass13device_kernelIN5flash11enable_sm90INS1_16FlashAttnFwdSm90INS1_25CollectiveMainloopFwdSm90ILi2EN4cute5tupleIJNS5_1CILi1EEES8_S8_EEENS6_IJNS7_ILi64EEESA_SA_EEELi512ENS_6half_tEfNS_4arch4Sm90ELb0ELb1ELb1ELb1ELb0ELb0ELb1ELb0ELb0ELb1ELb1ELb0EEENS1_21CollectiveEpilogueFwdINS6_IJSA_NS7_ILi512EEESA_EEES9_SC_SE_Li256ELb1ELb1ELb1ELb0EEENS1_36VarlenDynamicPersistentTileSchedulerILi64ELi64ELi256ELi128ELb1ELb1ELb1ELb1ELb0ELb1EEEEEEEEEvNT_6ParamsE$_ZZN5flash25CollectiveMainloopFwdSm90ILi2EN4cute5tupleIJNS1_1CILi1EEES4_S4_EEENS2_IJNS3_ILi64EEES6_S6_EEELi512EN7cutlass6half_tEfNS8_4arch4Sm90ELb0ELb1ELb1ELb1ELb0ELb0ELb1ELb0ELb0ELb1ELb1ELb0EE3mmaINS_16FlashAttnFwdSm90ISC_NS_21CollectiveEpilogueFwdINS2_IJS6_NS3_ILi512EEES6_EEES5_S9_SB_Li256ELb1ELb1ELb1ELb0EEENS_36VarlenDynamicPersistentTileSchedulerILi64ELi64ELi256ELi128ELb1ELb1ELb1ELb1ELb0ELb1EEEE13SharedStorageENS1_6TensorINS1_11ArrayEngineIfLm128EEENS1_6LayoutINS2_IJNS2_IJNS3_ILi2EEESR_NS3_ILi32EEEEEES4_S4_EEENS2_IJNS2_IJS4_SR_NS3_ILi4EEEEEENS3_ILi0EEESX_EEEEEEENS_7SoftmaxILi2ELi0EEEEEbRKNSC_6ParamsENS8_25PipelineTmaAsyncNoClusterILi2ENS8_16PipelineTmaAsyncILi2EEEEES19_RNS8_13PipelineStateILj2EEERT0_RT1_iRiRKNS_16SeqlenInfoQKNewKILb1ELb0EEENS2_IJiiiiEEERT_ENKUliT_T0_T1_E_clIZSD_ISM_S10_S12_EbS15_S19_S19_S1C_S1E_S1G_iS1H_S1L_S1M_S1O_EUlRS1P_iE1_NS3_ILb0EEENS3_ILb1EEEEEDaiS1P_S1Q_S1R_)
        /*029c*/ 	.word	0x000004c0


	//----- nvinfo : EIATTR_FRAME_SIZE
	.align		4
.L_147:
        /*02a0*/ 	.byte	0x04, 0x11
        /*02a2*/ 	.short	(.L_149 - .L_148)
	.align		4
.L_148:
        /*02a4*/ 	.word	index@(_ZN7cutlass13device_kernelIN5flash11enable_sm90INS1_16FlashAttnFwdSm90INS1_25CollectiveMainloopFwdSm90ILi2EN4cute5tupleIJNS5_1CILi1EEES8_S8_EEENS6_IJNS7_ILi64EEESA_SA_EEELi512ENS_6half_tEfNS_4arch4Sm90ELb0ELb1ELb1ELb1ELb0ELb0ELb1ELb0ELb0ELb1ELb1ELb0EEENS1_21CollectiveEpilogueFwdINS6_IJSA_NS7_ILi512EEESA_EEES9_SC_SE_Li256ELb1ELb1ELb1ELb0EEENS1_36VarlenDynamicPersistentTileSchedulerILi64ELi64ELi256ELi128ELb1ELb1ELb1ELb1ELb0ELb1EEEEEEEEEvNT_6ParamsE)
        /*02a8*/ 	.word	0x000004c0


	//----- nvinfo : EIATTR_REGCOUNT
	.align		4
.L_149:
        /*02ac*/ 	.byte	0x04, 0x2f
        /*02ae*/ 	.short	(.L_151 - .L_150)
	.align		4
.L_150:
        /*02b0*/ 	.word	index@(_ZN7cutlass13device_kernelIN5flash11enable_sm90INS1_16FlashAttnFwdSm90INS1_25CollectiveMainloopFwdSm90ILi2EN4cute5tupleIJNS5_1CILi1EEES8_S8_EEENS6_IJNS7_ILi64EEESA_SA_EEELi512ENS_6half_tEfNS_4arch4Sm90ELb0ELb1ELb1ELb1ELb0ELb1ELb0ELb0ELb0ELb1ELb1ELb0EEENS1_21CollectiveEpilogueFwdINS6_IJSA_NS7_ILi512EEESA_EEES9_SC_SE_Li256ELb1ELb1ELb1ELb0EEENS1_36VarlenDynamicPersistentTileSchedulerILi64ELi64ELi256ELi128ELb1ELb1ELb1ELb1ELb0ELb1EEEEEEEEEvNT_6ParamsE)
        /*02b4*/ 	.word	0x000000a8


	//----- nvinfo : EIATTR_FRAME_SIZE
	.align		4
.L_151:
        /*02b8*/ 	.byte	0x04, 0x11
        /*02ba*/ 	.short	(.L_153 - .L_152)
	.align		4
.L_152:
        /*02bc*/ 	.word	index@(_ZN7cutlass13device_kernelIN5flash11enable_sm90INS1_16FlashAttnFwdSm90INS1_25CollectiveMainloopFwdSm90ILi2EN4cute5tupleIJNS5_1CILi1EEES8_S8_EEENS6_IJNS7_ILi64EEESA_SA_EEELi512ENS_6half_tEfNS_4arch4Sm90ELb0ELb1ELb1ELb1ELb0ELb1ELb0ELb0ELb0ELb1ELb1ELb0EEENS1_21CollectiveEpilogueFwdINS6_IJSA_NS7_ILi512EEESA_EEES9_SC_SE_Li256ELb1ELb1ELb1ELb0EEENS1_36VarlenDynamicPersistentTileSchedulerILi64ELi64ELi256ELi128ELb1ELb1ELb1ELb1ELb0ELb1EEEEEEEEEvNT_6ParamsE)
        /*02c0*/ 	.word	0x00000070


	//----- nvinfo : EIATTR_REGCOUNT
	.align		4
.L_153:
        /*02c4*/ 	.byte	0x04, 0x2f
        /*02c6*/ 	.short	(.L_155 - .L_154)
	.align		4
.L_154:
        /*02c8*/ 	.word	index@(_ZN7cutlass13device_kernelIN5flash11enable_sm90INS1_16FlashAttnFwdSm90INS1_25CollectiveMainloopFwdSm90ILi2EN4cute5tupleIJNS5_1CILi1EEES8_S8_EEENS6_IJNS7_ILi64EEESA_SA_EEELi512ENS_6half_tEfNS_4arch4Sm90ELb0ELb1ELb1ELb1ELb0ELb0ELb0ELb0ELb0ELb1ELb1ELb0EEENS1_21CollectiveEpilogueFwdINS6_IJSA_NS7_ILi512EEESA_EEES9_SC_SE_Li256ELb1ELb1ELb1ELb0EEENS1_36VarlenDynamicPersistentTileSchedulerILi64ELi64ELi256ELi128ELb1ELb1ELb1ELb1ELb0ELb1EEEEEEEEEvNT_6ParamsE)
        /*02cc*/ 	.word	0x000000a8


	//----- nvinfo : EIATTR_FRAME_SIZE
	.align		4
.L_155:
        /*02d0*/ 	.byte	0x04, 0x11
        /*02d2*/ 	.short	(.L_157 - .L_156)
	.align		4
.L_156:
        /*02d4*/ 	.word	index@(_ZN7cutlass13device_kernelIN5flash11enable_sm90INS1_16FlashAttnFwdSm90INS1_25CollectiveMainloopFwdSm90ILi2EN4cute5tupleIJNS5_1CILi1EEES8_S8_EEENS6_IJNS7_ILi64EEESA_SA_EEELi512ENS_6half_tEfNS_4arch4Sm90ELb0ELb1ELb1ELb1ELb0ELb0ELb0ELb0ELb0ELb1ELb1ELb0EEENS1_21CollectiveEpilogueFwdINS6_IJSA_NS7_ILi512EEESA_EEES9_SC_SE_Li256ELb1ELb1ELb1ELb0EEENS1_36VarlenDynamicPersistentTileSchedulerILi64ELi64ELi256ELi128ELb1ELb1ELb1ELb1ELb0ELb1EEEEEEEEEvNT_6ParamsE)
        /*02d8*/ 	.word	0x00000060


	//----- nvinfo : EIATTR_REGCOUNT
	.align		4
.L_157:
        /*02dc*/ 	.byte	0x04, 0x2f
        /*02de*/ 	.short	(.L_159 - .L_158)
	.align		4
.L_158:
        /*02e0*/ 	.word	index@(_ZN7cutlass13device_kernelIN5flash11enable_sm90INS1_16FlashAttnFwdSm90INS1_25CollectiveMainloopFwdSm90ILi2EN4cute5tupleIJNS5_1CILi1EEES8_S8_EEENS6_IJNS7_ILi64EEESA_SA_EEELi512ENS_6half_tEfNS_4arch4Sm90ELb0ELb1ELb1ELb0ELb0ELb0ELb1ELb0ELb0ELb1ELb1ELb0EEENS1_21CollectiveEpilogueFwdINS6_IJSA_NS7_ILi512EEESA_EEES9_SC_SE_Li256ELb0ELb1ELb1ELb0EEENS1_19SingleTileSchedulerILb0ELb1ELb1ELi64EEEEEEEEEvNT_6ParamsE)
        /*02e4*/ 	.word	0x000000a8


	//----- nvinfo : EIATTR_FRAME_SIZE
	.align		4
.L_159:
        /*02e8*/ 	.byte	0x04, 0x11
        /*02ea*/ 	.short	(.L_161 - .L_160)
	.align		4
.L_160:
        /*02ec*/ 	.word	index@($_ZN7cutlass13device_kernelIN5flash11enable_sm90INS1_16FlashAttnFwdSm90INS1_25CollectiveMainloopFwdSm90ILi2EN4cute5tupleIJNS5_1CILi1EEES8_S8_EEENS6_IJNS7_ILi64EEESA_SA_EEELi512ENS_6half_tEfNS_4arch4Sm90ELb0ELb1ELb1ELb0ELb0ELb0ELb1ELb0ELb0ELb1ELb1ELb0EEENS1_21CollectiveEpilogueFwdINS6_IJSA_NS7_ILi512EEESA_EEES9_SC_SE_Li256ELb0ELb1ELb1ELb0EEENS1_19SingleTileSchedulerILb0ELb1ELb1ELi64EEEEEEEEEvNT_6ParamsE$_ZZN5flash25CollectiveMainloopFwdSm90ILi2EN4cute5tupleIJNS1_1CILi1EEES4_S4_EEENS2_IJNS3_ILi64EEES6_S6_EEELi512EN7cutlass6half_tEfNS8_4arch4Sm90ELb0ELb1ELb1ELb0ELb0ELb0ELb1ELb0ELb0ELb1ELb1ELb0EE3mmaINS_16FlashAttnFwdSm90ISC_NS_21CollectiveEpilogueFwdINS2_IJS6_NS3_ILi512EEES6_EEES5_S9_SB_Li256ELb0ELb1ELb1ELb0EEENS_19SingleTileSchedulerILb0ELb1ELb1ELi64EEEE13SharedStorageENS1_6TensorINS1_11ArrayEngineIfLm128EEENS1_6LayoutINS2_IJNS2_IJNS3_ILi2EEESR_NS3_ILi32EEEEEES4_S4_EEENS2_IJNS2_IJS4_SR_NS3_ILi4EEEEEENS3_ILi0EEESX_EEEEEEENS_7SoftmaxILi2ELi0EEEEEbRKNSC_6ParamsENS8_25PipelineTmaAsyncNoClusterILi2ENS8_16PipelineTmaAsyncILi2EEEEES19_RNS8_13PipelineStateILj2EEERT0_RT1_iRiRKNS_16SeqlenInfoQKNewKILb0ELb0EEENS2_IJiiiiEEERT_ENKUliT_T0_T1_E_clIZSD_ISM_S10_S12_EbS15_S19_S19_S1C_S1E_S1G_iS1H_S1L_S1M_S1O_EUlRS1P_iE1_NS3_ILb0EEENS3_ILb1EEEEEDaiS1P_S1Q_S1R_)
        /*02f0*/ 	.word	0x00000480


	//----- nvinfo : EIATTR_FRAME_SIZE
	.align		4
.L_161:
        /*02f4*/ 	.byte	0x04, 0x11
        /*02f6*/ 	.short	(.L_163 - .L_162)
	.align		4
.L_162:
        /*02f8*/ 	.word	index@(_ZN7cutlass13device_kernelIN5flash11enable_sm90INS1_16FlashAttnFwdSm90INS1_25CollectiveMainloopFwdSm90ILi2EN4cute5tupleIJNS5_1CILi1EEES8_S8_EEENS6_IJNS7_ILi64EEESA_SA_EEELi512ENS_6half_tEfNS_4arch4Sm90ELb0ELb1ELb1ELb0ELb0ELb0ELb1ELb0ELb0ELb1ELb1ELb0EEENS1_21CollectiveEpilogueFwdINS6_IJSA_NS7_ILi512EEESA_EEES9_SC_SE_Li256ELb0ELb1ELb1ELb0EEENS1_19SingleTileSchedulerILb0ELb1ELb1ELi64EEEEEEEEEvNT_6ParamsE)
        /*02fc*/ 	.word	0x00000480


	//----- nvinfo : EIATTR_REGCOUNT
	.align		4
.L_163:
        /*0300*/ 	.byte	0x04, 0x2f
        /*0302*/ 	.short	(.L_165 - .L_164)
	.align		4
.L_164:
        /*0304*/ 	.word	index@(_ZN7cutlass13device_kernelIN5flash11enable_sm90INS1_16FlashAttnFwdSm90INS1_25CollectiveMainloopFwdSm90ILi2EN4cute5tupleIJNS5_1CILi1EEES8_S8_EEENS6_IJNS7_ILi64EEESA_SA_EEELi512ENS_6half_tEfNS_4arch4Sm90ELb0ELb1ELb1ELb0ELb0ELb0ELb0ELb0ELb0ELb1ELb1ELb0EEENS1_21CollectiveEpilogueFwdINS6_IJSA_NS7_ILi512EEESA_EEES9_SC_SE_Li256ELb0ELb1ELb1ELb0EEENS1_19SingleTileSchedulerILb0ELb1ELb1ELi64EEEEEEEEEvNT_6ParamsE)
        /*0308*/ 	.word	0x000000a8


	//----- nvinfo : EIATTR_FRAME_SIZE
	.align		4
.L_165:
        /*030c*/ 	.byte	0x04, 0x11
        /*030e*/ 	.short	(.L_167 - .L_166)
	.align		4
.L_166:
        /*0310*/ 	.word	index@(_ZN7cutlass13device_kernelIN5flash11enable_sm90INS1_16FlashAttnFwdSm90INS1_25CollectiveMainloopFwdSm90ILi2EN4cute5tupleIJNS5_1CILi1EEES8_S8_EEENS6_IJNS7_ILi64EEESA_SA_EEELi512ENS_6half_tEfNS_4arch4Sm90ELb0ELb1ELb1ELb0ELb0ELb0ELb0ELb0ELb0ELb1ELb1ELb0EEENS1_21CollectiveEpilogueFwdINS6_IJSA_NS7_ILi512EEESA_EEES9_SC_SE_Li256ELb0ELb1ELb1ELb0EEENS1_19SingleTileSchedulerILb0ELb1ELb1ELi64EEEEEEEEEvNT_6ParamsE)
        /*0314*/ 	.word	0x00000010


	//----- nvinfo : EIATTR_REGCOUNT
	.align		4
.L_167:
        /*0318*/ 	.byte	0x04, 0x2f
        /*031a*/ 	.short	(.L_169 - .L_168)
	.align		4
.L_168:
        /*031c*/ 	.word	index@(_ZN7cutlass13device_kernelIN5flash11enable_sm90INS1_16FlashAttnFwdSm90INS1_25CollectiveMainloopFwdSm90ILi2EN4cute5tupleIJNS5_1CILi1EEES8_S8_EEENS6_IJNS7_ILi64EEESA_SA_EEELi512ENS_6half_tEfNS_4arch4Sm90ELb0ELb0ELb1ELb1ELb0ELb1ELb1ELb0ELb0ELb1ELb1ELb0EEENS1_21CollectiveEpilogueFwdINS6_IJSA_NS7_ILi512EEESA_EEES9_SC_SE_Li256ELb1ELb1ELb1ELb0EEENS1_36VarlenDynamicPersistentTileSchedulerILi64ELi64ELi256ELi128ELb1ELb1ELb1ELb0ELb1ELb1EEEEEEEEEvNT_6ParamsE)
        /*0320*/ 	.word	0x000000a8


	//----- nvinfo : EIATTR_FRAME_SIZE
	.align		4
.L_169:
        /*0324*/ 	.byte	0x04, 0x11
        /*0326*/ 	.short	(.L_171 - .L_170)
	.align		4
.L_170:
        /*0328*/ 	.word	index@(_ZN7cutlass13device_kernelIN5flash11enable_sm90INS1_16FlashAttnFwdSm90INS1_25CollectiveMainloopFwdSm90ILi2EN4cute5tupleIJNS5_1CILi1EEES8_S8_EEENS6_IJNS7_ILi64EEESA_SA_EEELi512ENS_6half_tEfNS_4arch4Sm90ELb0ELb0ELb1ELb1ELb0ELb1ELb1ELb0ELb0ELb1ELb1ELb0EEENS1_21CollectiveEpilogueFwdINS6_IJSA_NS7_ILi512EEESA_EEES9_SC_SE_Li256ELb1ELb1ELb1ELb0EEENS1_36VarlenDynamicPersistentTileSchedulerILi64ELi64ELi256ELi128ELb1ELb1ELb1ELb0ELb1ELb1EEEEEEEEEvNT_6ParamsE)
        /*032c*/ 	.word	0x00000090


	//----- nvinfo : EIATTR_REGCOUNT
	.align		4
.L_171:
        /*0330*/ 	.byte	0x04, 0x2f
        /*0332*/ 	.short	(.L_173 - .L_172)
	.align		4
.L_172:
        /*0334*/ 	.word	index@(_ZN7cutlass13device_kernelIN5flash11enable_sm90INS1_16FlashAttnFwdSm90INS1_25CollectiveMainloopFwdSm90ILi2EN4cute5tupleIJNS5_1CILi1EEES8_S8_EEENS6_IJNS7_ILi64EEESA_SA_EEELi512ENS_6half_tEfNS_4arch4Sm90ELb0ELb0ELb1ELb1ELb0ELb0ELb1ELb0ELb0ELb1ELb1ELb0EEENS1_21CollectiveEpilogueFwdINS6_IJSA_NS7_ILi512EEESA_EEES9_SC_SE_Li256ELb1ELb1ELb1ELb0EEENS1_36VarlenDynamicPersistentTileSchedulerILi64ELi64ELi256ELi128ELb1ELb1ELb1ELb0ELb1ELb1EEEEEEEEEvNT_6ParamsE)
        /*0338*/ 	.word	0x000000a8


	//----- nvinfo : EIATTR_FRAME_SIZE
	.align		4
.L_173:
        /*033c*/ 	.byte	0x04, 0x11
        /*033e*/ 	.short	(.L_175 - .L_174)
	.align		4
.L_174:
        /*0340*/ 	.word	index@(_ZN7cutlass13device_kernelIN5flash11enable_sm90INS1_16FlashAttnFwdSm90INS1_25CollectiveMainloopFwdSm90ILi2EN4cute5tupleIJNS5_1CILi1EEES8_S8_EEENS6_IJNS7_ILi64EEESA_SA_EEELi512ENS_6half_tEfNS_4arch4Sm90ELb0ELb0ELb1ELb1ELb0ELb0ELb1ELb0ELb0ELb1ELb1ELb0EEENS1_21CollectiveEpilogueFwdINS6_IJSA_NS7_ILi512EEESA_EEES9_SC_SE_Li256ELb1ELb1ELb1ELb0EEENS1_36VarlenDynamicPersistentTileSchedulerILi64ELi64ELi256ELi128ELb1ELb1ELb1ELb0ELb1ELb1EEEEEEEEEvNT_6ParamsE)
        /*0344*/ 	.word	0x00000078


	//----- nvinfo : EIATTR_REGCOUNT
	.align		4
.L_175:
        /*0348*/ 	.byte	0x04, 0x2f
        /*034a*/ 	.short	(.L_177 - .L_176)
	.align		4
.L_176:
        /*034c*/ 	.word	index@(_ZN7cutlass13device_kernelIN5flash11enable_sm90INS1_16FlashAttnFwdSm90INS1_25CollectiveMainloopFwdSm90ILi2EN4cute5tupleIJNS5_1CILi1EEES8_S8_EEENS6_IJNS7_ILi64EEESA_SA_EEELi512ENS_6half_tEfNS_4arch4Sm90ELb0ELb0ELb1ELb1ELb0ELb1ELb0ELb0ELb0ELb1ELb1ELb0EEENS1_21CollectiveEpilogueFwdINS6_IJSA_NS7_ILi512EEESA_EEES9_SC_SE_Li256ELb1ELb1ELb1ELb0EEENS1_36VarlenDynamicPersistentTileSchedulerILi64ELi64ELi256ELi128ELb1ELb1ELb1ELb0ELb1ELb1EEEEEEEEEvNT_6ParamsE)
        /*0350*/ 	.word	0x000000a8


	//----- nvinfo : EIATTR_FRAME_SIZE
	.align		4
.L_177:
        /*0354*/ 	.byte	0x04, 0x11
        /*0356*/ 	.short	(.L_179 - .L_178)
	.align		4
.L_178:
        /*0358*/ 	.word	index@(_ZN7cutlass13device_kernelIN5flash11enable_sm90INS1_16FlashAttnFwdSm90INS1_25CollectiveMainloopFwdSm90ILi2EN4cute5tupleIJNS5_1CILi1EEES8_S8_EEENS6_IJNS7_ILi64EEESA_SA_EEELi512ENS_6half_tEfNS_4arch4Sm90ELb0ELb0ELb1ELb1ELb0ELb1ELb0ELb0ELb0ELb1ELb1ELb0EEENS1_21CollectiveEpilogueFwdINS6_IJSA_NS7_ILi512EEESA_EEES9_SC_SE_Li256ELb1ELb1ELb1ELb0EEENS1_36VarlenDynamicPersistentTileSchedulerILi64ELi64ELi256ELi128ELb1ELb1ELb1ELb0ELb1ELb1EEEEEEEEEvNT_6ParamsE)
        /*035c*/ 	.word	0x00000078


	//----- nvinfo : EIATTR_REGCOUNT
	.align		4
.L_179:
        /*0360*/ 	.byte	0x04, 0x2f
        /*0362*/ 	.short	(.L_181 - .L_180)
	.align		4
.L_180:
        /*0364*/ 	.word	index@(_ZN7cutlass13device_kernelIN5flash11enable_sm90INS1_16FlashAttnFwdSm90INS1_25CollectiveMainloopFwdSm90ILi2EN4cute5tupleIJNS5_1CILi1EEES8_S8_EEENS6_IJNS7_ILi64EEESA_SA_EEELi512ENS_6half_tEfNS_4arch4Sm90ELb0ELb0ELb1ELb1ELb0ELb0ELb0ELb0ELb0ELb1ELb1ELb0EEENS1_21CollectiveEpilogueFwdINS6_IJSA_NS7_ILi512EEESA_EEES9_SC_SE_Li256ELb1ELb1ELb1ELb0EEENS1_36VarlenDynamicPersistentTileSchedulerILi64ELi64ELi256ELi128ELb1ELb1ELb1ELb0ELb1ELb1EEEEEEEEEvNT_6ParamsE)
        /*0368*/ 	.word	0x000000a8


	//----- nvinfo : EIATTR_FRAME_SIZE
	.align		4
.L_181:
        /*036c*/ 	.byte	0x04, 0x11
        /*036e*/ 	.short	(.L_183 - .L_182)
	.align		4
.L_182:
        /*0370*/ 	.word	index@(_ZN7cutlass13device_kernelIN5flash11enable_sm90INS1_16FlashAttnFwdSm90INS1_25CollectiveMainloopFwdSm90ILi2EN4cute5tupleIJNS5_1CILi1EEES8_S8_EEENS6_IJNS7_ILi64EEESA_SA_EEELi512ENS_6half_tEfNS_4arch4Sm90ELb0ELb0ELb1ELb1ELb0ELb0ELb0ELb0ELb0ELb1ELb1ELb0EEENS1_21CollectiveEpilogueFwdINS6_IJSA_NS7_ILi512EEESA_EEES9_SC_SE_Li256ELb1ELb1ELb1ELb0EEENS1_36VarlenDynamicPersistentTileSchedulerILi64ELi64ELi256ELi128ELb1ELb1ELb1ELb0ELb1ELb1EEEEEEEEEvNT_6ParamsE)
        /*0374*/ 	.word	0x00000060


	//----- nvinfo : EIATTR_REGCOUNT
	.align		4
.L_183:
        /*0378*/ 	.byte	0x04, 0x2f
        /*037a*/ 	.short	(.L_185 - .L_184)
	.align		4
.L_184:
        /*037c*/ 	.word	index@(_ZN7cutlass13device_kernelIN5flash11enable_sm90INS1_16FlashAttnFwdSm90INS1_25CollectiveMainloopFwdSm90ILi2EN4cute5tupleIJNS5_1CILi1EEES8_S8_EEENS6_IJNS7_ILi64EEESA_SA_EEELi512ENS_6half_tEfNS_4arch4Sm90ELb0ELb0ELb1ELb0ELb0ELb0ELb1ELb0ELb0ELb1ELb1ELb0EEENS1_21CollectiveEpilogueFwdINS6_IJSA_NS7_ILi512EEESA_EEES9_SC_SE_Li256ELb0ELb1ELb1ELb0EEENS1_19SingleTileSchedulerILb0ELb1ELb1ELi64EEEEEEEEEvNT_6ParamsE)
        /*0380*/ 	.word	0x000000a8


	//----- nvinfo : EIATTR_FRAME_SIZE
	.align		4
.L_185:
        /*0384*/ 	.byte	0x04, 0x11
        /*0386*/ 	.short	(.L_187 - .L_186)
	.align		4
.L_186:
        /*0388*/ 	.word	index@(_ZN7cutlass13device_kernelIN5flash11enable_sm90INS1_16FlashAttnFwdSm90INS1_25CollectiveMainloopFwdSm90ILi2EN4cute5tupleIJNS5_1CILi1EEES8_S8_EEENS6_IJNS7_ILi64EEESA_SA_EEELi512ENS_6half_tEfNS_4arch4Sm90ELb0ELb0ELb1ELb0ELb0ELb0ELb1ELb0ELb0ELb1ELb1ELb0EEENS1_21CollectiveEpilogueFwdINS6_IJSA_NS7_ILi512EEESA_EEES9_SC_SE_Li256ELb0ELb1ELb1ELb0EEENS1_19SingleTileSchedulerILb0ELb1ELb1ELi64EEEEEEEEEvNT_6ParamsE)
        /*038c*/ 	.word	0x00000030


	//----- nvinfo : EIATTR_REGCOUNT
	.align		4
.L_187:
        /*0390*/ 	.byte	0x04, 0x2f
        /*0392*/ 	.short	(.L_189 - .L_188)
	.align		4
.L_188:
        /*0394*/ 	.word	index@(_ZN7cutlass13device_kernelIN5flash11enable_sm90INS1_16FlashAttnFwdSm90INS1_25CollectiveMainloopFwdSm90ILi2EN4cute5tupleIJNS5_1CILi1EEES8_S8_EEENS6_IJNS7_ILi64EEESA_SA_EEELi512ENS_6half_tEfNS_4arch4Sm90ELb0ELb0ELb1ELb0ELb0ELb0ELb0ELb0ELb0ELb1ELb1ELb0EEENS1_21CollectiveEpilogueFwdINS6_IJSA_NS7_ILi512EEESA_EEES9_SC_SE_Li256ELb0ELb1ELb1ELb0EEENS1_19SingleTileSchedulerILb0ELb1ELb1ELi64EEEEEEEEEvNT_6ParamsE)
        /*0398*/ 	.word	0x000000a8


	//----- nvinfo : EIATTR_FRAME_SIZE
	.align		4
.L_189:
        /*039c*/ 	.byte	0x04, 0x11
        /*039e*/ 	.short	(.L_191 - .L_190)
	.align		4
.L_190:
        /*03a0*/ 	.word	index@(_ZN7cutlass13device_kernelIN5flash11enable_sm90INS1_16FlashAttnFwdSm90INS1_25CollectiveMainloopFwdSm90ILi2EN4cute5tupleIJNS5_1CILi1EEES8_S8_EEENS6_IJNS7_ILi64EEESA_SA_EEELi512ENS_6half_tEfNS_4arch4Sm90ELb0ELb0ELb1ELb0ELb0ELb0ELb0ELb0ELb0ELb1ELb1ELb0EEENS1_21CollectiveEpilogueFwdINS6_IJSA_NS7_ILi512EEESA_EEES9_SC_SE_Li256ELb0ELb1ELb1ELb0EEENS1_19SingleTileSchedulerILb0ELb1ELb1ELi64EEEEEEEEEvNT_6ParamsE)
        /*03a4*/ 	.word	0x00000018


	//----- nvinfo : EIATTR_REGCOUNT
	.align		4
.L_191:
        /*03a8*/ 	.byte	0x04, 0x2f
        /*03aa*/ 	.short	(.L_193 - .L_192)
	.align		4
.L_192:
        /*03ac*/ 	.word	index@(_ZN7cutlass13device_kernelIN5flash11enable_sm90INS1_16FlashAttnFwdSm90INS1_25CollectiveMainloopFwdSm90ILi2EN4cute5tupleIJNS5_1CILi1EEES8_S8_EEENS6_IJNS7_ILi128EEESA_NS7_ILi192EEEEEELi128ENS_6half_tEfNS_4arch4Sm90ELb1ELb0ELb1ELb1ELb0ELb1ELb0ELb1ELb1ELb1ELb1ELb0EEENS1_21CollectiveEpilogueFwdINS6_IJSA_SA_SA_EEES9_SD_SF_Li256ELb1ELb1ELb1ELb0EEENS1_36VarlenDynamicPersistentTileSchedulerILi128ELi128ELi256ELi128ELb1ELb1ELb1ELb1ELb1ELb1EEEEEEEEEvNT_6ParamsE)
        /*03b0*/ 	.word	0x000000a8


	//----- nvinfo : EIATTR_FRAME_SIZE
	.align		4
.L_193:
        /*03b4*/ 	.byte	0x04, 0x11
        /*03b6*/ 	.short	(.L_195 - .L_194)
	.align		4
.L_194:
        /*03b8*/ 	.word	index@(_ZN7cutlass13device_kernelIN5flash11enable_sm90INS1_16FlashAttnFwdSm90INS1_25CollectiveMainloopFwdSm90ILi2EN4cute5tupleIJNS5_1CILi1EEES8_S8_EEENS6_IJNS7_ILi128EEESA_NS7_ILi192EEEEEELi128ENS_6half_tEfNS_4arch4Sm90ELb1ELb0ELb1ELb1ELb0ELb1ELb0ELb1ELb1ELb1ELb1ELb0EEENS1_21CollectiveEpilogueFwdINS6_IJSA_SA_SA_EEES9_SD_SF_Li256ELb1ELb1ELb1ELb0EEENS1_36VarlenDynamicPersistentTileSchedulerILi128ELi128ELi256ELi128ELb1ELb1ELb1ELb1ELb1ELb1EEEEEEEEEvNT_6ParamsE)
        /*03bc*/ 	.word	0x000000b0


	//----- nvinfo : EIATTR_REGCOUNT
	.align		4
.L_195:
        /*03c0*/ 	.byte	0x04, 0x2f
        /*03c2*/ 	.short	(.L_197 - .L_196)
	.align		4
.L_196:
        /*03c4*/ 	.word	index@(_ZN7cutlass13device_kernelIN5flash11enable_sm90INS1_16FlashAttnFwdSm90INS1_25CollectiveMainloopFwdSm90ILi2EN4cute5tupleIJNS5_1CILi1EEES8_S8_EEENS6_IJNS7_ILi128EEESA_NS7_ILi192EEEEEELi128ENS_6half_tEfNS_4arch4Sm90ELb1ELb0ELb1ELb1ELb0ELb0ELb0ELb1ELb1ELb1ELb1ELb0EEENS1_21CollectiveEpilogueFwdINS6_IJSA_SA_SA_EEES9_SD_SF_Li256ELb1ELb1ELb1ELb0EEENS1_36VarlenDynamicPersistentTileSchedulerILi128ELi128ELi256ELi128ELb1ELb1ELb1ELb1ELb1ELb1EEEEEEEEEvNT_6ParamsE)
        /*03c8*/ 	.word	0x000000a8


	//----- nvinfo : EIATTR_FRAME_SIZE
	.align		4
.L_197:
        /*03cc*/ 	.byte	0x04, 0x11
        /*03ce*/ 	.short	(.L_199 - .L_198)
	.align		4
.L_198:
        /*03d0*/ 	.word	index@(_ZN7cutlass13device_kernelIN5flash11enable_sm90INS1_16FlashAttnFwdSm90INS1_25CollectiveMainloopFwdSm90ILi2EN4cute5tupleIJNS5_1CILi1EEES8_S8_EEENS6_IJNS7_ILi128EEESA_NS7_ILi192EEEEEELi128ENS_6half_tEfNS_4arch4Sm90ELb1ELb0ELb1ELb1ELb0ELb0ELb0ELb1ELb1ELb1ELb1ELb0EEENS1_21CollectiveEpilogueFwdINS6_IJSA_SA_SA_EEES9_SD_SF_Li256ELb1ELb1ELb1ELb0EEENS1_36VarlenDynamicPersistentTileSchedulerILi128ELi128ELi256ELi128ELb1ELb1ELb1ELb1ELb1ELb1EEEEEEEEEvNT_6ParamsE)
        /*03d4*/ 	.word	0x00000068


	//----- nvinfo : EIATTR_REGCOUNT
	.align		4
.L_199:
        /*03d8*/ 	.byte	0x04, 0x2f
        /*03da*/ 	.short	(.L_201 - .L_200)
	.align		4
.L_200:
        /*03dc*/ 	.word	index@(_ZN7cutlass13device_kernelIN5flash11enable_sm90INS1_16FlashAttnFwdSm90INS1_25CollectiveMainloopFwdSm90ILi2EN4cute5tupleIJNS5_1CILi1EEES8_S8_EEENS6_IJNS7_ILi128EEESA_NS7_ILi192EEEEEELi128ENS_6half_tEfNS_4arch4Sm90ELb1ELb0ELb1ELb0ELb0ELb0ELb0ELb1ELb1ELb1ELb1ELb0EEENS1_21CollectiveEpilogueFwdINS6_IJSA_SA_SA_EEES9_SD_SF_Li256ELb0ELb1ELb1ELb0EEENS1_19SingleTileSchedulerILb0ELb1ELb1ELi128EEEEEEEEEvNT_6ParamsE)
        /*03e0*/ 	.word	0x000000a8


	//----- nvinfo : EIATTR_FRAME_SIZE
	.align		4
.L_201:
        /*03e4*/ 	.byte	0x04, 0x11
        /*03e6*/ 	.short	(.L_203 - .L_202)
	.align		4
.L_202:
        /*03e8*/ 	.word	index@(_ZN7cutlass13device_kernelIN5flash11enable_sm90INS1_16FlashAttnFwdSm90INS1_25CollectiveMainloopFwdSm90ILi2EN4cute5tupleIJNS5_1CILi1EEES8_S8_EEENS6_IJNS7_ILi128EEESA_NS7_ILi192EEEEEELi128ENS_6half_tEfNS_4arch4Sm90ELb1ELb0ELb1ELb0ELb0ELb0ELb0ELb1ELb1ELb1ELb1ELb0EEENS1_21CollectiveEpilogueFwdINS6_IJSA_SA_SA_EEES9_SD_SF_Li256ELb0ELb1ELb1ELb0EEENS1_19SingleTileSchedulerILb0ELb1ELb1ELi128EEEEEEEEEvNT_6ParamsE)
        /*03ec*/ 	.word	0x00000018


	//----- nvinfo : EIATTR_REGCOUNT
	.align		4
.L_203:
        /*03f0*/ 	.byte	0x04, 0x2f
        /*03f2*/ 	.short	(.L_205 - .L_204)
	.align		4
.L_204:
        /*03f4*/ 	.word	index@(_ZN7cutlass13device_kernelIN5flash11enable_sm90INS1_16FlashAttnFwdSm90INS1_25CollectiveMainloopFwdSm90ILi2EN4cute5tupleIJNS5_1CILi1EEES8_S8_EEENS6_IJNS7_ILi128EEENS7_ILi96EEENS7_ILi192EEEEEELi128ENS_6half_tEfNS_4arch4Sm90ELb0ELb1ELb1ELb1ELb0ELb1ELb0ELb1ELb1ELb1ELb1ELb0EEENS1_21CollectiveEpilogueFwdINS6_IJSA_SA_SB_EEES9_SE_SG_Li256ELb1ELb1ELb1ELb0EEENS1_36VarlenDynamicPersistentTileSchedulerILi128ELi96ELi256ELi128ELb1ELb1ELb1ELb1ELb0ELb1EEEEEEEEEvNT_6ParamsE)
        /*03f8*/ 	.word	0x000000a8


	//----- nvinfo : EIATTR_FRAME_SIZE
	.align		4
.L_205:
        /*03fc*/ 	.byte	0x04, 0x11
        /*03fe*/ 	.short	(.L_207 - .L_206)
	.align		4
.L_206:
        /*0400*/ 	.word	index@(_ZN7cutlass13device_kernelIN5flash11enable_sm90INS1_16FlashAttnFwdSm90INS1_25CollectiveMainloopFwdSm90ILi2EN4cute5tupleIJNS5_1CILi1EEES8_S8_EEENS6_IJNS7_ILi128EEENS7_ILi96EEENS7_ILi192EEEEEELi128ENS_6half_tEfNS_4arch4Sm90ELb0ELb1ELb1ELb1ELb0ELb1ELb0ELb1ELb1ELb1ELb1ELb0EEENS1_21CollectiveEpilogueFwdINS6_IJSA_SA_SB_EEES9_SE_SG_Li256ELb1ELb1ELb1ELb0EEENS1_36VarlenDynamicPersistentTileSchedulerILi128ELi96ELi256ELi128ELb1ELb1ELb1ELb1ELb0ELb1EEEEEEEEEvNT_6ParamsE)
        /*0404*/ 	.word	0x000000a0


	//----- nvinfo : EIATTR_REGCOUNT
	.align		4
.L_207:
        /*0408*/ 	.byte	0x04, 0x2f
        /*040a*/ 	.short	(.L_209 - .L_208)
	.align		4
.L_208:
        /*040c*/ 	.word	index@(_ZN7cutlass13device_kernelIN5flash11enable_sm90INS1_16FlashAttnFwdSm90INS1_25CollectiveMainloopFwdSm90ILi2EN4cute5tupleIJNS5_1CILi1EEES8_S8_EEENS6_IJNS7_ILi128EEENS7_ILi96EEENS7_ILi192EEEEEELi128ENS_6half_tEfNS_4arch4Sm90ELb0ELb1ELb1ELb1ELb0ELb0ELb0ELb1ELb1ELb1ELb1ELb0EEENS1_21CollectiveEpilogueFwdINS6_IJSA_SA_SB_EEES9_SE_SG_Li256ELb1ELb1ELb1ELb0EEENS1_36VarlenDynamicPersistentTileSchedulerILi128ELi96ELi256ELi128ELb1ELb1ELb1ELb1ELb0ELb1EEEEEEEEEvNT_6ParamsE)
        /*0410*/ 	.word	0x000000a8


	//----- nvinfo : EIATTR_FRAME_SIZE
	.align		4
.L_209:
        /*0414*/ 	.byte	0x04, 0x11
        /*0416*/ 	.short	(.L_211 - .L_210)
	.align		4
.L_210:
        /*0418*/ 	.word	index@(_ZN7cutlass13device_kernelIN5flash11enable_sm90INS1_16FlashAttnFwdSm90INS1_25CollectiveMainloopFwdSm90ILi2EN4cute5tupleIJNS5_1CILi1EEES8_S8_EEENS6_IJNS7_ILi128EEENS7_ILi96EEENS7_ILi192EEEEEELi128ENS_6half_tEfNS_4arch4Sm90ELb0ELb1ELb1ELb1ELb0ELb0ELb0ELb1ELb1ELb1ELb1ELb0EEENS1_21CollectiveEpilogueFwdINS6_IJSA_SA_SB_EEES9_SE_SG_Li256ELb1ELb1ELb1ELb0EEENS1_36VarlenDynamicPersistentTileSchedulerILi128ELi96ELi256ELi128ELb1ELb1ELb1ELb1ELb0ELb1EEEEEEEEEvNT_6ParamsE)
        /*041c*/ 	.word	0x00000060


	//----- nvinfo : EIATTR_REGCOUNT
	.align		4
.L_211:
        /*0420*/ 	.byte	0x04, 0x2f
        /*0422*/ 	.short	(.L_213 - .L_212)
	.align		4
.L_212:
        /*0424*/ 	.word	index@(_ZN7cutlass13device_kernelIN5flash11enable_sm90INS1_16FlashAttnFwdSm90INS1_25CollectiveMainloopFwdSm90ILi2EN4cute5tupleIJNS5_1CILi1EEES8_S8_EEENS6_IJNS7_ILi128EEENS7_ILi96EEENS7_ILi192EEEEEELi128ENS_6half_tEfNS_4arch4Sm90ELb0ELb1ELb1ELb0ELb0ELb0ELb0ELb1ELb1ELb1ELb1ELb0EEENS1_21CollectiveEpilogueFwdINS6_IJSA_SA_SB_EEES9_SE_SG_Li256ELb0ELb1ELb1ELb0EEENS1_19SingleTileSchedulerILb0ELb1ELb1ELi128EEEEEEEEEvNT_6ParamsE)
        /*0428*/ 	.word	0x000000a8


	//----- nvinfo : EIATTR_FRAME_SIZE
	.align		4
.L_213:
        /*042c*/ 	.byte	0x04, 0x11
        /*042e*/ 	.short	(.L_215 - .L_214)
	.align		4
.L_214:
        /*0430*/ 	.word	index@(_ZN7cutlass13device_kernelIN5flash11enable_sm90INS1_16FlashAttnFwdSm90INS1_25CollectiveMainloopFwdSm90ILi2EN4cute5tupleIJNS5_1CILi1EEES8_S8_EEENS6_IJNS7_ILi128EEENS7_ILi96EEENS7_ILi192EEEEEELi128ENS_6half_tEfNS_4arch4Sm90ELb0ELb1ELb1ELb0ELb0ELb0ELb0ELb1ELb1ELb1ELb1ELb0EEENS1_21CollectiveEpilogueFwdINS6_IJSA_SA_SB_EEES9_SE_SG_Li256ELb0ELb1ELb1ELb0EEENS1_19SingleTileSchedulerILb0ELb1ELb1ELi128EEEEEEEEEvNT_6ParamsE)
        /*0434*/ 	.word	0x00000018


	//----- nvinfo : EIATTR_REGCOUNT
	.align		4
.L_215:
        /*0438*/ 	.byte	0x04, 0x2f
        /*043a*/ 	.short	(.L_217 - .L_216)
	.align		4
.L_216:
        /*043c*/ 	.word	index@(_ZN7cutlass13device_kernelIN5flash11enable_sm90INS1_16FlashAttnFwdSm90INS1_25CollectiveMainloopFwdSm90ILi2EN4cute5tupleIJNS5_1CILi1EEES8_S8_EEENS6_IJNS7_ILi128EEESA_NS7_ILi192EEEEEELi128ENS_6half_tEfNS_4arch4Sm90ELb0ELb0ELb1ELb1ELb0ELb1ELb0ELb1ELb1ELb1ELb1ELb0EEENS1_21CollectiveEpilogueFwdINS6_IJSA_SA_SA_EEES9_SD_SF_Li256ELb1ELb1ELb1ELb0EEENS1_36VarlenDynamicPersistentTileSchedulerILi128ELi128ELi256ELi128ELb1ELb1ELb1ELb0ELb1ELb1EEEEEEEEEvNT_6ParamsE)
        /*0440*/ 	.word	0x000000a8


	//----- nvinfo : EIATTR_FRAME_SIZE
	.align		4
.L_217:
        /*0444*/ 	.byte	0x04, 0x11
        /*0446*/ 	.short	(.L_219 - .L_218)
	.align		4
.L_218:
        /*0448*/ 	.word	index@(_ZN7cutlass13device_kernelIN5flash11enable_sm90INS1_16FlashAttnFwdSm90INS1_25CollectiveMainloopFwdSm90ILi2EN4cute5tupleIJNS5_1CILi1EEES8_S8_EEENS6_IJNS7_ILi128EEESA_NS7_ILi192EEEEEELi128ENS_6half_tEfNS_4arch4Sm90ELb0ELb0ELb1ELb1ELb0ELb1ELb0ELb1ELb1ELb1ELb1ELb0EEENS1_21CollectiveEpilogueFwdINS6_IJSA_SA_SA_EEES9_SD_SF_Li256ELb1ELb1ELb1ELb0EEENS1_36VarlenDynamicPersistentTileSchedulerILi128ELi128ELi256ELi128ELb1ELb1ELb1ELb0ELb1ELb1EEEEEEEEEvNT_6ParamsE)
        /*044c*/ 	.word	0x000000a8


	//----- nvinfo : EIATTR_REGCOUNT
	.align		4
.L_219:
        /*0450*/ 	.byte	0x04, 0x2f
        /*0452*/ 	.short	(.L_221 - .L_220)
	.align		4
.L_220:
        /*0454*/ 	.word	index@(_ZN7cutlass13device_kernelIN5flash11enable_sm90INS1_16FlashAttnFwdSm90INS1_25CollectiveMainloopFwdSm90ILi2EN4cute5tupleIJNS5_1CILi1EEES8_S8_EEENS6_IJNS7_ILi128EEESA_NS7_ILi192EEEEEELi128ENS_6half_tEfNS_4arch4Sm90ELb0ELb0ELb1ELb1ELb0ELb0ELb0ELb1ELb1ELb1ELb1ELb0EEENS1_21CollectiveEpilogueFwdINS6_IJSA_SA_SA_EEES9_SD_SF_Li256ELb1ELb1ELb1ELb0EEENS1_36VarlenDynamicPersistentTileSchedulerILi128ELi128ELi256ELi128ELb1ELb1ELb1ELb0ELb1ELb1EEEEEEEEEvNT_6ParamsE)
        /*0458*/ 	.word	0x000000a8


	//----- nvinfo : EIATTR_FRAME_SIZE
	.align		4
.L_221:
        /*045c*/ 	.byte	0x04, 0x11
        /*045e*/ 	.short	(.L_223 - .L_222)
	.align		4
.L_222:
        /*0460*/ 	.word	index@(_ZN7cutlass13device_kernelIN5flash11enable_sm90INS1_16FlashAttnFwdSm90INS1_25CollectiveMainloopFwdSm90ILi2EN4cute5tupleIJNS5_1CILi1EEES8_S8_EEENS6_IJNS7_ILi128EEESA_NS7_ILi192EEEEEELi128ENS_6half_tEfNS_4arch4Sm90ELb0ELb0ELb1ELb1ELb0ELb0ELb0ELb1ELb1ELb1ELb1ELb0EEENS1_21CollectiveEpilogueFwdINS6_IJSA_SA_SA_EEES9_SD_SF_Li256ELb1ELb1ELb1ELb0EEENS1_36VarlenDynamicPersistentTileSchedulerILi128ELi128ELi256ELi128ELb1ELb1ELb1ELb0ELb1ELb1EEEEEEEEEvNT_6ParamsE)
        /*0464*/ 	.word	0x00000068


	//----- nvinfo : EIATTR_REGCOUNT
	.align		4
.L_223:
        /*0468*/ 	.byte	0x04, 0x2f
        /*046a*/ 	.short	(.L_225 - .L_224)
	.align		4
.L_224:
        /*046c*/ 	.word	index@(_ZN7cutlass13device_kernelIN5flash11enable_sm90INS1_16FlashAttnFwdSm90INS1_25CollectiveMainloopFwdSm90ILi2EN4cute5tupleIJNS5_1CILi1EEES8_S8_EEENS6_IJNS7_ILi128EEESA_NS7_ILi192EEEEEELi128ENS_6half_tEfNS_4arch4Sm90ELb0ELb0ELb1ELb0ELb0ELb0ELb0ELb1ELb1ELb1ELb1ELb0EEENS1_21CollectiveEpilogueFwdINS6_IJSA_SA_SA_EEES9_SD_SF_Li256ELb0ELb1ELb1ELb0EEENS1_19SingleTileSchedulerILb0ELb1ELb1ELi128EEEEEEEEEvNT_6ParamsE)
        /*0470*/ 	.word	0x000000a8


	//----- nvinfo : EIATTR_FRAME_SIZE
	.align		4
.L_225:
        /*0474*/ 	.byte	0x04, 0x11
        /*0476*/ 	.short	(.L_227 - .L_226)
	.align		4
.L_226:
        /*0478*/ 	.word	index@(_ZN7cutlass13device_kernelIN5flash11enable_sm90INS1_16FlashAttnFwdSm90INS1_25CollectiveMainloopFwdSm90ILi2EN4cute5tupleIJNS5_1CILi1EEES8_S8_EEENS6_IJNS7_ILi128EEESA_NS7_ILi192EEEEEELi128ENS_6half_tEfNS_4arch4Sm90ELb0ELb0ELb1ELb0ELb0ELb0ELb0ELb1ELb1ELb1ELb1ELb0EEENS1_21CollectiveEpilogueFwdINS6_IJSA_SA_SA_EEES9_SD_SF_Li256ELb0ELb1ELb1ELb0EEENS1_19SingleTileSchedulerILb0ELb1ELb1ELi128EEEEEEEEEvNT_6ParamsE)
        /*047c*/ 	.word	0x00000018


	//----- nvinfo : EIATTR_MIN_STACK_SIZE
	.align		4
.L_227:
        /*0480*/ 	.byte	0x04, 0x12
        /*0482*/ 	.short	(.L_229 - .L_228)
	.align		4
.L_228:
        /*0484*/ 	.word	index@(_ZN7cutlass13device_kernelIN5flash11enable_sm90INS1_16FlashAttnFwdSm90INS1_25CollectiveMainloopFwdSm90ILi2EN4cute5tupleIJNS5_1CILi1EEES8_S8_EEENS6_IJNS7_ILi128EEESA_NS7_ILi192EEEEEELi128ENS_6half_tEfNS_4arch4Sm90ELb0ELb0ELb1ELb0ELb0ELb0ELb0ELb1ELb1ELb1ELb1ELb0EEENS1_21CollectiveEpilogueFwdINS6_IJSA_SA_SA_EEES9_SD_SF_Li256ELb0ELb1ELb1ELb0EEENS1_19SingleTileSchedulerILb0ELb1ELb1ELi128EEEEEEEEEvNT_6ParamsE)
        /*0488*/ 	.word	0x00000018


	//----- nvinfo : EIATTR_MIN_STACK_SIZE
	.align		4
.L_229:
        /*048c*/ 	.byte	0x04, 0x12
        /*048e*/ 	.short	(.L_231 - .L_230)
	.align		4
.L_230:
        /*0490*/ 	.word	index@(_ZN7cutlass13device_kernelIN5flash11enable_sm90INS1_16FlashAttnFwdSm90INS1_25CollectiveMainloopFwdSm90ILi2EN4cute5tupleIJNS5_1CILi1EEES8_S8_EEENS6_IJNS7_ILi128EEESA_NS7_ILi192EEEEEELi128ENS_6half_tEfNS_4arch4Sm90ELb0ELb0ELb1ELb1ELb0ELb0ELb0ELb1ELb1ELb1ELb1ELb0EEENS1_21CollectiveEpilogueFwdINS6_IJSA_SA_SA_EEES9_SD_SF_Li256ELb1ELb1ELb1ELb0EEENS1_36VarlenDynamicPersistentTileSchedulerILi128ELi128ELi256ELi128ELb1ELb1ELb1ELb0ELb1ELb1EEEEEEEEEvNT_6ParamsE)
        /*0494*/ 	.word	0x00000068


	//----- nvinfo : EIATTR_MIN_STACK_SIZE
	.align		4
.L_231:
        /*0498*/ 	.byte	0x04, 0x12
        /*049a*/ 	.short	(.L_233 - .L_232)
	.align		4
.L_232:
        /*049c*/ 	.word	index@(_ZN7cutlass13device_kernelIN5flash11enable_sm90INS1_16FlashAttnFwdSm90INS1_25CollectiveMainloopFwdSm90ILi2EN4cute5tupleIJNS5_1CILi1EEES8_S8_EEENS6_IJNS7_ILi128EEESA_NS7_ILi192EEEEEELi128ENS_6half_tEfNS_4arch4Sm90ELb0ELb0ELb1ELb1ELb0ELb1ELb0ELb1ELb1ELb1ELb1ELb0EEENS1_21CollectiveEpilogueFwdINS6_IJSA_SA_SA_EEES9_SD_SF_Li256ELb1ELb1ELb1ELb0EEENS1_36VarlenDynamicPersistentTileSchedulerILi128ELi128ELi256ELi128ELb1ELb1ELb1ELb0ELb1ELb1EEEEEEEEEvNT_6ParamsE)
        /*04a0*/ 	.word	0x000000a8


	//----- nvinfo : EIATTR_MIN_STACK_SIZE
	.align		4
.L_233:
        /*04a4*/ 	.byte	0x04, 0x12
        /*04a6*/ 	.short	(.L_235 - .L_234)
	.align		4
.L_234:
        /*04a8*/ 	.word	index@(_ZN7cutlass13device_kernelIN5flash11enable_sm90INS1_16FlashAttnFwdSm90INS1_25CollectiveMainloopFwdSm90ILi2EN4cute5tupleIJNS5_1CILi1EEES8_S8_EEENS6_IJNS7_ILi128EEENS7_ILi96EEENS7_ILi192EEEEEELi128ENS_6half_tEfNS_4arch4Sm90ELb0ELb1ELb1ELb0ELb0ELb0ELb0ELb1ELb1ELb1ELb1ELb0EEENS1_21CollectiveEpilogueFwdINS6_IJSA_SA_SB_EEES9_SE_SG_Li256ELb0ELb1ELb1ELb0EEENS1_19SingleTileSchedulerILb0ELb1ELb1ELi128EEEEEEEEEvNT_6ParamsE)
        /*04ac*/ 	.word	0x00000018


	//----- nvinfo : EIATTR_MIN_STACK_SIZE
	.align		4
.L_235:
        /*04b0*/ 	.byte	0x04, 0x12
        /*04b2*/ 	.short	(.L_237 - .L_236)
	.align		4
.L_236:
        /*04b4*/ 	.word	index@(_ZN7cutlass13device_kernelIN5flash11enable_sm90INS1_16FlashAttnFwdSm90INS1_25CollectiveMainloopFwdSm90ILi2EN4cute5tupleIJNS5_1CILi1EEES8_S8_EEENS6_IJNS7_ILi128EEENS7_ILi96EEENS7_ILi192EEEEEELi128ENS_6half_tEfNS_4arch4Sm90ELb0ELb1ELb1ELb1ELb0ELb0ELb0ELb1ELb1ELb1ELb1ELb0EEENS1_21CollectiveEpilogueFwdINS6_IJSA_SA_SB_EEES9_SE_SG_Li256ELb1ELb1ELb1ELb0EEENS1_36VarlenDynamicPersistentTileSchedulerILi128ELi96ELi256ELi128ELb1ELb1ELb1ELb1ELb0ELb1EEEEEEEEEvNT_6ParamsE)
        /*04b8*/ 	.word	0x00000060


	//----- nvinfo : EIATTR_MIN_STACK_SIZE
	.align		4
.L_237:
        /*04bc*/ 	.byte	0x04, 0x12
        /*04be*/ 	.short	(.L_239 - .L_238)
	.align		4
.L_238:
        /*04c0*/ 	.word	index@(_ZN7cutlass13device_kernelIN5flash11enable_sm90INS1_16FlashAttnFwdSm90INS1_25CollectiveMainloopFwdSm90ILi2EN4cute5tupleIJNS5_1CILi1EEES8_S8_EEENS6_IJNS7_ILi128EEENS7_ILi96EEENS7_ILi192EEEEEELi128ENS_6half_tEfNS_4arch4Sm90ELb0ELb1ELb1ELb1ELb0ELb1ELb0ELb1ELb1ELb1ELb1ELb0EEENS1_21CollectiveEpilogueFwdINS6_IJSA_SA_SB_EEES9_SE_SG_Li256ELb1ELb1ELb1ELb0EEENS1_36VarlenDynamicPersistentTileSchedulerILi128ELi96ELi256ELi128ELb1ELb1ELb1ELb1ELb0ELb1EEEEEEEEEvNT_6ParamsE)
        /*04c4*/ 	.word	0x000000a0


	//----- nvinfo : EIATTR_MIN_STACK_SIZE
	.align		4
.L_239:
        /*04c8*/ 	.byte	0x04, 0x12
        /*04ca*/ 	.short	(.L_241 - .L_240)
	.align		4
.L_240:
        /*04cc*/ 	.word	index@(_ZN7cutlass13device_kernelIN5flash11enable_sm90INS1_16FlashAttnFwdSm90INS1_25CollectiveMainloopFwdSm90ILi2EN4cute5tupleIJNS5_1CILi1EEES8_S8_EEENS6_IJNS7_ILi128EEESA_NS7_ILi192EEEEEELi128ENS_6half_tEfNS_4arch4Sm90ELb1ELb0ELb1ELb0ELb0ELb0ELb0ELb1ELb1ELb1ELb1ELb0EEENS1_21CollectiveEpilogueFwdINS6_IJSA_SA_SA_EEES9_SD_SF_Li256ELb0ELb1ELb1ELb0EEENS1_19SingleTileSchedulerILb0ELb1ELb1ELi128EEEEEEEEEvNT_6ParamsE)
        /*04d0*/ 	.word	0x00000018


	//----- nvinfo : EIATTR_MIN_STACK_SIZE
	.align		4
.L_241:
        /*04d4*/ 	.byte	0x04, 0x12
        /*04d6*/ 	.short	(.L_243 - .L_242)
	.align		4
.L_242:
        /*04d8*/ 	.word	index@(_ZN7cutlass13device_kernelIN5flash11enable_sm90INS1_16FlashAttnFwdSm90INS1_25CollectiveMainloopFwdSm90ILi2EN4cute5tupleIJNS5_1CILi1EEES8_S8_EEENS6_IJNS7_ILi128EEESA_NS7_ILi192EEEEEELi128ENS_6half_tEfNS_4arch4Sm90ELb1ELb0ELb1ELb1ELb0ELb0ELb0ELb1ELb1ELb1ELb1ELb0EEENS1_21CollectiveEpilogueFwdINS6_IJSA_SA_SA_EEES9_SD_SF_Li256ELb1ELb1ELb1ELb0EEENS1_36VarlenDynamicPersistentTileSchedulerILi128ELi128ELi256ELi128ELb1ELb1ELb1ELb1ELb1ELb1EEEEEEEEEvNT_6ParamsE)
        /*04dc*/ 	.word	0x00000068


	//----- nvinfo : EIATTR_MIN_STACK_SIZE
	.align		4
.L_243:
        /*04e0*/ 	.byte	0x04, 0x12
        /*04e2*/ 	.short	(.L_245 - .L_244)
	.align		4
.L_244:
        /*04e4*/ 	.word	index@(_ZN7cutlass13device_kernelIN5flash11enable_sm90INS1_16FlashAttnFwdSm90INS1_25CollectiveMainloopFwdSm90ILi2EN4cute5tupleIJNS5_1CILi1EEES8_S8_EEENS6_IJNS7_ILi128EEESA_NS7_ILi192EEEEEELi128ENS_6half_tEfNS_4arch4Sm90ELb1ELb0ELb1ELb1ELb0ELb1ELb0ELb1ELb1ELb1ELb1ELb0EEENS1_21CollectiveEpilogueFwdINS6_IJSA_SA_SA_EEES9_SD_SF_Li256ELb1ELb1ELb1ELb0EEENS1_36VarlenDynamicPersistentTileSchedulerILi128ELi128ELi256ELi128ELb1ELb1ELb1ELb1ELb1ELb1EEEEEEEEEvNT_6ParamsE)
        /*04e8*/ 	.word	0x000000b0


	//----- nvinfo : EIATTR_MIN_STACK_SIZE
	.align		4
.L_245:
        /*04ec*/ 	.byte	0x04, 0x12
        /*04ee*/ 	.short	(.L_247 - .L_246)
	.align		4
.L_246:
        /*04f0*/ 	.word	index@(_ZN7cutlass13device_kernelIN5flash11enable_sm90INS1_16FlashAttnFwdSm90INS1_25CollectiveMainloopFwdSm90ILi2EN4cute5tupleIJNS5_1CILi1EEES8_S8_EEENS6_IJNS7_ILi64EEESA_SA_EEELi512ENS_6half_tEfNS_4arch4Sm90ELb0ELb0ELb1ELb0ELb0ELb0ELb0ELb0ELb0ELb1ELb1ELb0EEENS1_21CollectiveEpilogueFwdINS6_IJSA_NS7_ILi512EEESA_EEES9_SC_SE_Li256ELb0ELb1ELb1ELb0EEENS1_19SingleTileSchedulerILb0ELb1ELb1ELi64EEEEEEEEEvNT_6ParamsE)
        /*04f4*/ 	.word	0x00000018


	//----- nvinfo : EIATTR_MIN_STACK_SIZE
	.align		4
.L_247:
        /*04f8*/ 	.byte	0x04, 0x12
        /*04fa*/ 	.short	(.L_249 - .L_248)
	.align		4
.L_248:
        /*04fc*/ 	.word	index@(_ZN7cutlass13device_kernelIN5flash11enable_sm90INS1_16FlashAttnFwdSm90INS1_25CollectiveMainloopFwdSm90ILi2EN4cute5tupleIJNS5_1CILi1EEES8_S8_EEENS6_IJNS7_ILi64EEESA_SA_EEELi512ENS_6half_tEfNS_4arch4Sm90ELb0ELb0ELb1ELb0ELb0ELb0ELb1ELb0ELb0ELb1ELb1ELb0EEENS1_21CollectiveEpilogueFwdINS6_IJSA_NS7_ILi512EEESA_EEES9_SC_SE_Li256ELb0ELb1ELb1ELb0EEENS1_19SingleTileSchedulerILb0ELb1ELb1ELi64EEEEEEEEEvNT_6ParamsE)
        /*0500*/ 	.word	0x00000030


	//----- nvinfo : EIATTR_MIN_STACK_SIZE
	.align		4
.L_249:
        /*0504*/ 	.byte	0x04, 0x12
        /*0506*/ 	.short	(.L_251 - .L_250)
	.align		4
.L_250:
        /*0508*/ 	.word	index@(_ZN7cutlass13device_kernelIN5flash11enable_sm90INS1_16FlashAttnFwdSm90INS1_25CollectiveMainloopFwdSm90ILi2EN4cute5tupleIJNS5_1CILi1EEES8_S8_EEENS6_IJNS7_ILi64EEESA_SA_EEELi512ENS_6half_tEfNS_4arch4Sm90ELb0ELb0ELb1ELb1ELb0ELb0ELb0ELb0ELb0ELb1ELb1ELb0EEENS1_21CollectiveEpilogueFwdINS6_IJSA_NS7_ILi512EEESA_EEES9_SC_SE_Li256ELb1ELb1ELb1ELb0EEENS1_36VarlenDynamicPersistentTileSchedulerILi64ELi64ELi256ELi128ELb1ELb1ELb1ELb0ELb1ELb1EEEEEEEEEvNT_6ParamsE)
        /*050c*/ 	.word	0x00000060


	//----- nvinfo : EIATTR_MIN_STACK_SIZE
	.align		4
.L_251:
        /*0510*/ 	.byte	0x04, 0x12
        /*0512*/ 	.short	(.L_253 - .L_252)
	.align		4
.L_252:
        /*0514*/ 	.word	index@(_ZN7cutlass13device_kernelIN5flash11enable_sm90INS1_16FlashAttnFwdSm90INS1_25CollectiveMainloopFwdSm90ILi2EN4cute5tupleIJNS5_1CILi1EEES8_S8_EEENS6_IJNS7_ILi64EEESA_SA_EEELi512ENS_6half_tEfNS_4arch4Sm90ELb0ELb0ELb1ELb1ELb0ELb1ELb0ELb0ELb0ELb1ELb1ELb0EEENS1_21CollectiveEpilogueFwdINS6_IJSA_NS7_ILi512EEESA_EEES9_SC_SE_Li256ELb1ELb1ELb1ELb0EEENS1_36VarlenDynamicPersistentTileSchedulerILi64ELi64ELi256ELi128ELb1ELb1ELb1ELb0ELb1ELb1EEEEEEEEEvNT_6ParamsE)
        /*0518*/ 	.word	0x00000078


	//----- nvinfo : EIATTR_MIN_STACK_SIZE
	.align		4
.L_253:
        /*051c*/ 	.byte	0x04, 0x12
        /*051e*/ 	.short	(.L_255 - .L_254)
	.align		4
.L_254:
        /*0520*/ 	.word	index@(_ZN7cutlass13device_kernelIN5flash11enable_sm90INS1_16FlashAttnFwdSm90INS1_25CollectiveMainloopFwdSm90ILi2EN4cute5tupleIJNS5_1CILi1EEES8_S8_EEENS6_IJNS7_ILi64EEESA_SA_EEELi512ENS_6half_tEfNS_4arch4Sm90ELb0ELb0ELb1ELb1ELb0ELb0ELb1ELb0ELb0ELb1ELb1ELb0EEENS1_21CollectiveEpilogueFwdINS6_IJSA_NS7_ILi512EEESA_EEES9_SC_SE_Li256ELb1ELb1ELb1ELb0EEENS1_36VarlenDynamicPersistentTileSchedulerILi64ELi64ELi256ELi128ELb1ELb1ELb1ELb0ELb1ELb1EEEEEEEEEvNT_6ParamsE)
        /*0524*/ 	.word	0x00000078


	//----- nvinfo : EIATTR_MIN_STACK_SIZE
	.align		4
.L_255:
        /*0528*/ 	.byte	0x04, 0x12
        /*052a*/ 	.short	(.L_257 - .L_256)
	.align		4
.L_256:
        /*052c*/ 	.word	index@(_ZN7cutlass13device_kernelIN5flash11enable_sm90INS1_16FlashAttnFwdSm90INS1_25CollectiveMainloopFwdSm90ILi2EN4cute5tupleIJNS5_1CILi1EEES8_S8_EEENS6_IJNS7_ILi64EEESA_SA_EEELi512ENS_6half_tEfNS_4arch4Sm90ELb0ELb0ELb1ELb1ELb0ELb1ELb1ELb0ELb0ELb1ELb1ELb0EEENS1_21CollectiveEpilogueFwdINS6_IJSA_NS7_ILi512EEESA_EEES9_SC_SE_Li256ELb1ELb1ELb1ELb0EEENS1_36VarlenDynamicPersistentTileSchedulerILi64ELi64ELi256ELi128ELb1ELb1ELb1ELb0ELb1ELb1EEEEEEEEEvNT_6ParamsE)
        /*0530*/ 	.word	0x00000090


	//----- nvinfo : EIATTR_MIN_STACK_SIZE
	.align		4
.L_257:
        /*0534*/ 	.byte	0x04, 0x12
        /*0536*/ 	.short	(.L_259 - .L_258)
	.align		4
.L_258:
        /*0538*/ 	.word	index@(_ZN7cutlass13device_kernelIN5flash11enable_sm90INS1_16FlashAttnFwdSm90INS1_25CollectiveMainloopFwdSm90ILi2EN4cute5tupleIJNS5_1CILi1EEES8_S8_EEENS6_IJNS7_ILi64EEESA_SA_EEELi512ENS_6half_tEfNS_4arch4Sm90ELb0ELb1ELb1ELb0ELb0ELb0ELb0ELb0ELb0ELb1ELb1ELb0EEENS1_21CollectiveEpilogueFwdINS6_IJSA_NS7_ILi512EEESA_EEES9_SC_SE_Li256ELb0ELb1ELb1ELb0EEENS1_19SingleTileSchedulerILb0ELb1ELb1ELi64EEEEEEEEEvNT_6ParamsE)
        /*053c*/ 	.word	0x00000010


	//----- nvinfo : EIATTR_MIN_STACK_SIZE
	.align		4
.L_259:
        /*0540*/ 	.byte	0x04, 0x12
        /*0542*/ 	.short	(.L_261 - .L_260)
	.align		4
.L_260:
        /*0544*/ 	.word	index@(_ZN7cutlass13device_kernelIN5flash11enable_sm90INS1_16FlashAttnFwdSm90INS1_25CollectiveMainloopFwdSm90ILi2EN4cute5tupleIJNS5_1CILi1EEES8_S8_EEENS6_IJNS7_ILi64EEESA_SA_EEELi512ENS_6half_tEfNS_4arch4Sm90ELb0ELb1ELb1ELb0ELb0ELb0ELb1ELb0ELb0ELb1ELb1ELb0EEENS1_21CollectiveEpilogueFwdINS6_IJSA_NS7_ILi512EEESA_EEES9_SC_SE_Li256ELb0ELb1ELb1ELb0EEENS1_19SingleTileSchedulerILb0ELb1ELb1ELi64EEEEEEEEEvNT_6ParamsE)
        /*0548*/ 	.word	0x00000480


	//----- nvinfo : EIATTR_MIN_STACK_SIZE
	.align		4
.L_261:
        /*054c*/ 	.byte	0x04, 0x12
        /*054e*/ 	.short	(.L_263 - .L_262)
	.align		4
.L_262:
        /*0550*/ 	.word	index@(_ZN7cutlass13device_kernelIN5flash11enable_sm90INS1_16FlashAttnFwdSm90INS1_25CollectiveMainloopFwdSm90ILi2EN4cute5tupleIJNS5_1CILi1EEES8_S8_EEENS6_IJNS7_ILi64EEESA_SA_EEELi512ENS_6half_tEfNS_4arch4Sm90ELb0ELb1ELb1ELb1ELb0ELb0ELb0ELb0ELb0ELb1ELb1ELb0EEENS1_21CollectiveEpilogueFwdINS6_IJSA_NS7_ILi512EEESA_EEES9_SC_SE_Li256ELb1ELb1ELb1ELb0EEENS1_36VarlenDynamicPersistentTileSchedulerILi64ELi64ELi256ELi128ELb1ELb1ELb1ELb1ELb0ELb1EEEEEEEEEvNT_6ParamsE)
        /*0554*/ 	.word	0x00000060


	//----- nvinfo : EIATTR_MIN_STACK_SIZE
	.align		4
.L_263:
        /*0558*/ 	.byte	0x04, 0x12
        /*055a*/ 	.short	(.L_265 - .L_264)
	.align		4
.L_264:
        /*055c*/ 	.word	index@(_ZN7cutlass13device_kernelIN5flash11enable_sm90INS1_16FlashAttnFwdSm90INS1_25CollectiveMainloopFwdSm90ILi2EN4cute5tupleIJNS5_1CILi1EEES8_S8_EEENS6_IJNS7_ILi64EEESA_SA_EEELi512ENS_6half_tEfNS_4arch4Sm90ELb0ELb1ELb1ELb1ELb0ELb1ELb0ELb0ELb0ELb1ELb1ELb0EEENS1_21CollectiveEpilogueFwdINS6_IJSA_NS7_ILi512EEESA_EEES9_SC_SE_Li256ELb1ELb1ELb1ELb0EEENS1_36VarlenDynamicPersistentTileSchedulerILi64ELi64ELi256ELi128ELb1ELb1ELb1ELb1ELb0ELb1EEEEEEEEEvNT_6ParamsE)
        /*0560*/ 	.word	0x00000070


	//----- nvinfo : EIATTR_MIN_STACK_SIZE
	.align		4
.L_265:
        /*0564*/ 	.byte	0x04, 0x12
        /*0566*/ 	.short	(.L_267 - .L_266)
	.align		4
.L_266:
        /*0568*/ 	.word	index@(_ZN7cutlass13device_kernelIN5flash11enable_sm90INS1_16FlashAttnFwdSm90INS1_25CollectiveMainloopFwdSm90ILi2EN4cute5tupleIJNS5_1CILi1EEES8_S8_EEENS6_IJNS7_ILi64EEESA_SA_EEELi512ENS_6half_tEfNS_4arch4Sm90ELb0ELb1ELb1ELb1ELb0ELb0ELb1ELb0ELb0ELb1ELb1ELb0EEENS1_21CollectiveEpilogueFwdINS6_IJSA_NS7_ILi512EEESA_EEES9_SC_SE_Li256ELb1ELb1ELb1ELb0EEENS1_36VarlenDynamicPersistentTileSchedulerILi64ELi64ELi256ELi128ELb1ELb1ELb1ELb1ELb0ELb1EEEEEEEEEvNT_6ParamsE)
        /*056c*/ 	.word	0x000004c0


	//----- nvinfo : EIATTR_MIN_STACK_SIZE
	.align		4
.L_267:
        /*0570*/ 	.byte	0x04, 0x12
        /*0572*/ 	.short	(.L_269 - .L_268)
	.align		4
.L_268:
        /*0574*/ 	.word	index@(_ZN7cutlass13device_kernelIN5flash11enable_sm90INS1_16FlashAttnFwdSm90INS1_25CollectiveMainloopFwdSm90ILi2EN4cute5tupleIJNS5_1CILi1EEES8_S8_EEENS6_IJNS7_ILi64EEESA_SA_EEELi512ENS_6half_tEfNS_4arch4Sm90ELb0ELb1ELb1ELb1ELb0ELb1ELb1ELb0ELb0ELb1ELb1ELb0EEENS1_21CollectiveEpilogueFwdINS6_IJSA_NS7_ILi512EEESA_EEES9_SC_SE_Li256ELb1ELb1ELb1ELb0EEENS1_36VarlenDynamicPersistentTileSchedulerILi64ELi64ELi256ELi128ELb1ELb1ELb1ELb1ELb0ELb1EEEEEEEEEvNT_6ParamsE)
        /*0578*/ 	.word	0x000004f0


	//----- nvinfo : EIATTR_MIN_STACK_SIZE
	.align		4
.L_269:
        /*057c*/ 	.byte	0x04, 0x12
        /*057e*/ 	.short	(.L_271 - .L_270)
	.align		4
.L_270:
        /*0580*/ 	.word	index@(_ZN7cutlass13device_kernelIN5flash11enable_sm90INS1_16FlashAttnFwdSm90INS1_25CollectiveMainloopFwdSm90ILi2EN4cute5tupleIJNS5_1CILi1EEES8_S8_EEENS6_IJNS7_ILi64EEESA_SA_EEELi512ENS_6half_tEfNS_4arch4Sm90ELb1ELb0ELb1ELb0ELb0ELb0ELb0ELb0ELb0ELb1ELb1ELb0EEENS1_21CollectiveEpilogueFwdINS6_IJSA_NS7_ILi512EEESA_EEES9_SC_SE_Li256ELb0ELb1ELb1ELb0EEENS1_19SingleTileSchedulerILb0ELb1ELb1ELi64EEEEEEEEEvNT_6ParamsE)
        /*0584*/ 	.word	0x00000010


	//----- nvinfo : EIATTR_MIN_STACK_SIZE
	.align		4
.L_271:
        /*0588*/ 	.byte	0x04, 0x12
        /*058a*/ 	.short	(.L_273 - .L_272)
	.align		4
.L_272:
        /*058c*/ 	.word	index@(_ZN7cutlass13device_kernelIN5flash11enable_sm90INS1_16FlashAttnFwdSm90INS1_25CollectiveMainloopFwdSm90ILi2EN4cute5tupleIJNS5_1CILi1EEES8_S8_EEENS6_IJNS7_ILi64EEESA_SA_EEELi512ENS_6half_tEfNS_4arch4Sm90ELb1ELb0ELb1ELb0ELb0ELb0ELb1ELb0ELb0ELb1ELb1ELb0EEENS1_21CollectiveEpilogueFwdINS6_IJSA_NS7_ILi512EEESA_EEES9_SC_SE_Li256ELb0ELb1ELb1ELb0EEENS1_19SingleTileSchedulerILb0ELb1ELb1ELi64EEEEEEEEEvNT_6ParamsE)
        /*0590*/ 	.word	0x00000038


	//----- nvinfo : EIATTR_MIN_STACK_SIZE
	.align		4
.L_273:
        /*0594*/ 	.byte	0x04, 0x12
        /*0596*/ 	.short	(.L_275 - .L_274)
	.align		4
.L_274:
        /*0598*/ 	.word	index@(_ZN7cutlass13device_kernelIN5flash11enable_sm90INS1_16FlashAttnFwdSm90INS1_25CollectiveMainloopFwdSm90ILi2EN4cute5tupleIJNS5_1CILi1EEES8_S8_EEENS6_IJNS7_ILi64EEESA_SA_EEELi512ENS_6half_tEfNS_4arch4Sm90ELb1ELb0ELb1ELb1ELb0ELb0ELb0ELb0ELb0ELb1ELb1ELb0EEENS1_21CollectiveEpilogueFwdINS6_IJSA_NS7_ILi512EEESA_EEES9_SC_SE_Li256ELb1ELb1ELb1ELb0EEENS1_36VarlenDynamicPersistentTileSchedulerILi64ELi64ELi256ELi128ELb1ELb1ELb1ELb1ELb1ELb1EEEEEEEEEvNT_6ParamsE)
        /*059c*/ 	.word	0x00000060


	//----- nvinfo : EIATTR_MIN_STACK_SIZE
	.align		4
.L_275:
        /*05a0*/ 	.byte	0x04, 0x12
        /*05a2*/ 	.short	(.L_277 - .L_276)
	.align		4
.L_276:
        /*05a4*/ 	.word	index@(_ZN7cutlass13device_kernelIN5flash11enable_sm90INS1_16FlashAttnFwdSm90INS1_25CollectiveMainloopFwdSm90ILi2EN4cute5tupleIJNS5_1CILi1EEES8_S8_EEENS6_IJNS7_ILi64EEESA_SA_EEELi512ENS_6half_tEfNS_4arch4Sm90ELb1ELb0ELb1ELb1ELb0ELb1ELb0ELb0ELb0ELb1ELb1ELb0EEENS1_21CollectiveEpilogueFwdINS6_IJSA_NS7_ILi512EEESA_EEES9_SC_SE_Li256ELb1ELb1ELb1ELb0EEENS1_36VarlenDynamicPersistentTileSchedulerILi64ELi64ELi256ELi128ELb1ELb1ELb1ELb1ELb1ELb1EEEEEEEEEvNT_6ParamsE)
        /*05a8*/ 	.word	0x00000070


	//----- nvinfo : EIATTR_MIN_STACK_SIZE
	.align		4
.L_277:
        /*05ac*/ 	.byte	0x04, 0x12
        /*05ae*/ 	.short	(.L_279 - .L_278)
	.align		4
.L_278:
        /*05b0*/ 	.word	index@(_ZN7cutlass13device_kernelIN5flash11enable_sm90INS1_16FlashAttnFwdSm90INS1_25CollectiveMainloopFwdSm90ILi2EN4cute5tupleIJNS5_1CILi1EEES8_S8_EEENS6_IJNS7_ILi64EEESA_SA_EEELi512ENS_6half_tEfNS_4arch4Sm90ELb1ELb0ELb1ELb1ELb0ELb0ELb1ELb0ELb0ELb1ELb1ELb0EEENS1_21CollectiveEpilogueFwdINS6_IJSA_NS7_ILi512EEESA_EEES9_SC_SE_Li256ELb1ELb1ELb1ELb0EEENS1_36VarlenDynamicPersistentTileSchedulerILi64ELi64ELi256ELi128ELb1ELb1ELb1ELb1ELb1ELb1EEEEEEEEEvNT_6ParamsE)
        /*05b4*/ 	.word	0x00000078


	//----- nvinfo : EIATTR_MIN_STACK_SIZE
	.align		4
.L_279:
        /*05b8*/ 	.byte	0x04, 0x12
        /*05ba*/ 	.short	(.L_281 - .L_280)
	.align		4
.L_280:
        /*05bc*/ 	.word	index@(_ZN7cutlass13device_kernelIN5flash11enable_sm90INS1_16FlashAttnFwdSm90INS1_25CollectiveMainloopFwdSm90ILi2EN4cute5tupleIJNS5_1CILi1EEES8_S8_EEENS6_IJNS7_ILi64EEESA_SA_EEELi512ENS_6half_tEfNS_4arch4Sm90ELb1ELb0ELb1ELb1ELb0ELb1ELb1ELb0ELb0ELb1ELb1ELb0EEENS1_21CollectiveEpilogueFwdINS6_IJSA_NS7_ILi512EEESA_EEES9_SC_SE_Li256ELb1ELb1ELb1ELb0EEENS1_36VarlenDynamicPersistentTileSchedulerILi64ELi64ELi256ELi128ELb1ELb1ELb1ELb1ELb1ELb1EEEEEEEEEvNT_6ParamsE)
        /*05c0*/ 	.word	0x00000088


	//----- nvinfo : EIATTR_MIN_STACK_SIZE
	.align		4
.L_281:
        /*05c4*/ 	.byte	0x04, 0x12
        /*05c6*/ 	.short	(.L_283 - .L_282)
	.align		4
.L_282:
        /*05c8*/ 	.word	index@(_ZN7cutlass13device_kernelIN5flash11enable_sm90INS1_16FlashAttnFwdSm90INS1_25CollectiveMainloopFwdSm90ILi2EN4cute5tupleIJNS5_1CILi1EEES8_S8_EEENS6_IJNS7_ILi128EEENS7_ILi96EEENS7_ILi64EEEEEELi256ENS_6half_tEfNS_4arch4Sm90ELb0ELb0ELb1ELb0ELb0ELb0ELb0ELb1ELb0ELb1ELb1ELb0EEENS1_21CollectiveEpilogueFwdINS6_IJSA_NS7_ILi256EEESB_EEES9_SE_SG_Li256ELb0ELb1ELb1ELb0EEENS1_19SingleTileSchedulerILb0ELb1ELb1ELi128EEEEEEEEEvNT_6ParamsE)
        /*05cc*/ 	.word	0x00000010


	//----- nvinfo : EIATTR_MIN_STACK_SIZE
	.align		4
.L_283:
        /*05d0*/ 	.byte	0x04, 0x12
        /*05d2*/ 	.short	(.L_285 - .L_284)
	.align		4
.L_284:
        /*05d4*/ 	.word	index@(_ZN7cutlass13device_kernelIN5flash11enable_sm90INS1_16FlashAttnFwdSm90INS1_25CollectiveMainloopFwdSm90ILi2EN4cute5tupleIJNS5_1CILi1EEES8_S8_EEENS6_IJNS7_ILi128EEENS7_ILi96EEENS7_ILi64EEEEEELi256ENS_6half_tEfNS_4arch4Sm90ELb0ELb0ELb1ELb0ELb0ELb0ELb1ELb1ELb0ELb1ELb1ELb0EEENS1_21CollectiveEpilogueFwdINS6_IJSA_NS7_ILi256EEESB_EEES9_SE_SG_Li256ELb0ELb1ELb1ELb0EEENS1_19SingleTileSchedulerILb0ELb1ELb1ELi128EEEEEEEEEvNT_6ParamsE)
        /*05d8*/ 	.word	0x00000038


	//----- nvinfo : EIATTR_MIN_STACK_SIZE
	.align		4
.L_285:
        /*05dc*/ 	.byte	0x04, 0x12
        /*05de*/ 	.short	(.L_287 - .L_286)
	.align		4
.L_286:
        /*05e0*/ 	.word	index@(_ZN7cutlass13device_kernelIN5flash11enable_sm90INS1_16FlashAttnFwdSm90INS1_25CollectiveMainloopFwdSm90ILi2EN4cute5tupleIJNS5_1CILi1EEES8_S8_EEENS6_IJNS7_ILi128EEENS7_ILi96EEENS7_ILi64EEEEEELi256ENS_6half_tEfNS_4arch4Sm90ELb0ELb0ELb1ELb1ELb0ELb0ELb0ELb1ELb0ELb1ELb1ELb0EEENS1_21CollectiveEpilogueFwdINS6_IJSA_NS7_ILi256EEESB_EEES9_SE_SG_Li256ELb1ELb1ELb1ELb0EEENS1_36VarlenDynamicPersistentTileSchedulerILi128ELi96ELi256ELi128ELb1ELb1ELb1ELb0ELb1ELb1EEEEEEEEEvNT_6ParamsE)
        /*05e4*/ 	.word	0x00000060


	//----- nvinfo : EIATTR_MIN_STACK_SIZE
	.align		4
.L_287:
        /*05e8*/ 	.byte	0x04, 0x12
        /*05ea*/ 	.short	(.L_289 - .L_288)
	.align		4
.L_288:
        /*05ec*/ 	.word	index@(_ZN7cutlass13device_kernelIN5flash11enable_sm90INS1_16FlashAttnFwdSm90INS1_25CollectiveMainloopFwdSm90ILi2EN4cute5tupleIJNS5_1CILi1EEES8_S8_EEENS6_IJNS7_ILi128EEENS7_ILi96EEENS7_ILi64EEEEEELi256ENS_6half_tEfNS_4arch4Sm90ELb0ELb0ELb1ELb1ELb0ELb1ELb0ELb1ELb0ELb1ELb1ELb0EEENS1_21CollectiveEpilogueFwdINS6_IJSA_NS7_ILi256EEESB_EEES9_SE_SG_Li256ELb1ELb1ELb1ELb0EEENS1_36VarlenDynamicPersistentTileSchedulerILi128ELi96ELi256ELi128ELb1ELb1ELb1ELb0ELb1ELb1EEEEEEEEEvNT_6ParamsE)
        /*05f0*/ 	.word	0x00000078


	//----- nvinfo : EIATTR_MIN_STACK_SIZE
	.align		4
.L_289:
        /*05f4*/ 	.byte	0x04, 0x12
        /*05f6*/ 	.short	(.L_291 - .L_290)
	.align		4
.L_290:
        /*05f8*/ 	.word	index@(_ZN7cutlass13device_kernelIN5flash11enable_sm90INS1_16FlashAttnFwdSm90INS1_25CollectiveMainloopFwdSm90ILi2EN4cute5tupleIJNS5_1CILi1EEES8_S8_EEENS6_IJNS7_ILi128EEENS7_ILi96EEENS7_ILi64EEEEEELi256ENS_6half_tEfNS_4arch4Sm90ELb0ELb0ELb1ELb1ELb0ELb0ELb1ELb1ELb0ELb1ELb1ELb0EEENS1_21CollectiveEpilogueFwdINS6_IJSA_NS7_ILi256EEESB_EEES9_SE_SG_Li256ELb1ELb1ELb1ELb0EEENS1_36VarlenDynamicPersistentTileSchedulerILi128ELi96ELi256ELi128ELb1ELb1ELb1ELb0ELb1ELb1EEEEEEEEEvNT_6ParamsE)
        /*05fc*/ 	.word	0x00000088


	//----- nvinfo : EIATTR_MIN_STACK_SIZE
	.align		4
.L_291:
        /*0600*/ 	.byte	0x04, 0x12
        /*0602*/ 	.short	(.L_293 - .L_292)
	.align		4
.L_292:
        /*0604*/ 	.word	index@(_ZN7cutlass13device_kernelIN5flash11enable_sm90INS1_16FlashAttnFwdSm90INS1_25CollectiveMainloopFwdSm90ILi2EN4cute5tupleIJNS5_1CILi1EEES8_S8_EEENS6_IJNS7_ILi128EEENS7_ILi96EEENS7_ILi64EEEEEELi256ENS_6half_tEfNS_4arch4Sm90ELb0ELb0ELb1ELb1ELb0ELb1ELb1ELb1ELb0ELb1ELb1ELb0EEENS1_21CollectiveEpilogueFwdINS6_IJSA_NS7_ILi256EEESB_EEES9_SE_SG_Li256ELb1ELb1ELb1ELb0EEENS1_36VarlenDynamicPersistentTileSchedulerILi128ELi96ELi256ELi128ELb1ELb1ELb1ELb0ELb1ELb1EEEEEEEEEvNT_6ParamsE)
        /*0608*/ 	.word	0x000000b0


	//----- nvinfo : EIATTR_MIN_STACK_SIZE
	.align		4
.L_293:
        /*060c*/ 	.byte	0x04, 0x12
        /*060e*/ 	.short	(.L_295 - .L_294)
	.align		4
.L_294:
        /*0610*/ 	.word	index@(_ZN7cutlass13device_kernelIN5flash11enable_sm90INS1_16FlashAttnFwdSm90INS1_25CollectiveMainloopFwdSm90ILi2EN4cute5tupleIJNS5_1CILi1EEES8_S8_EEENS6_IJNS7_ILi128EEENS7_ILi96EEENS7_ILi64EEEEEELi256ENS_6half_tEfNS_4arch4Sm90ELb0ELb1ELb1ELb0ELb0ELb0ELb0ELb1ELb0ELb1ELb1ELb0EEENS1_21CollectiveEpilogueFwdINS6_IJSA_NS7_ILi256EEESB_EEES9_SE_SG_Li256ELb0ELb1ELb1ELb0EEENS1_19SingleTileSchedulerILb0ELb1ELb1ELi128EEEEEEEEEvNT_6ParamsE)
        /*0614*/ 	.word	0x00000008


	//----- nvinfo : EIATTR_MIN_STACK_SIZE
	.align		4
.L_295:
        /*0618*/ 	.byte	0x04, 0x12
        /*061a*/ 	.short	(.L_297 - .L_296)
	.align		4
.L_296:
        /*061c*/ 	.word	index@(_ZN7cutlass13device_kernelIN5flash11enable_sm90INS1_16FlashAttnFwdSm90INS1_25CollectiveMainloopFwdSm90ILi2EN4cute5tupleIJNS5_1CILi1EEES8_S8_EEENS6_IJNS7_ILi128EEENS7_ILi96EEENS7_ILi64EEEEEELi256ENS_6half_tEfNS_4arch4Sm90ELb0ELb1ELb1ELb0ELb0ELb0ELb1ELb1ELb0ELb1ELb1ELb0EEENS1_21CollectiveEpilogueFwdINS6_IJSA_NS7_ILi256EEESB_EEES9_SE_SG_Li256ELb0ELb1ELb1ELb0EEENS1_19SingleTileSchedulerILb0ELb1ELb1ELi128EEEEEEEEEvNT_6ParamsE)
        /*0620*/ 	.word	0x00003440


	//----- nvinfo : EIATTR_MIN_STACK_SIZE
	.align		4
.L_297:
        /*0624*/ 	.byte	0x04, 0x12
        /*0626*/ 	.short	(.L_299 - .L_298)
	.align		4
.L_298:
        /*0628*/ 	.word	index@(_ZN7cutlass13device_kernelIN5flash11enable_sm90INS1_16FlashAttnFwdSm90INS1_25CollectiveMainloopFwdSm90ILi2EN4cute5tupleIJNS5_1CILi1EEES8_S8_EEENS6_IJNS7_ILi128EEENS7_ILi96EEENS7_ILi64EEEEEELi256ENS_6half_tEfNS_4arch4Sm90ELb0ELb1ELb1ELb1ELb0ELb0ELb0ELb1ELb0ELb1ELb1ELb0EEENS1_21CollectiveEpilogueFwdINS6_IJSA_NS7_ILi256EEESB_EEES9_SE_SG_Li256ELb1ELb1ELb1ELb0EEENS1_36VarlenDynamicPersistentTileSchedulerILi128ELi96ELi256ELi128ELb1ELb1ELb1ELb1ELb0ELb1EEEEEEEEEvNT_6ParamsE)
        /*062c*/ 	.word	0x00000068


	//----- nvinfo : EIATTR_MIN_STACK_SIZE
	.align		4
.L_299:
        /*0630*/ 	.byte	0x04, 0x12
        /*0632*/ 	.short	(.L_301 - .L_300)
	.align		4
.L_300:
        /*0634*/ 	.word	index@(_ZN7cutlass13device_kernelIN5flash11enable_sm90INS1_16FlashAttnFwdSm90INS1_25CollectiveMainloopFwdSm90ILi2EN4cute5tupleIJNS5_1CILi1EEES8_S8_EEENS6_IJNS7_ILi128EEENS7_ILi96EEENS7_ILi64EEEEEELi256ENS_6half_tEfNS_4arch4Sm90ELb0ELb1ELb1ELb1ELb0ELb1ELb0ELb1ELb0ELb1ELb1ELb0EEENS1_21CollectiveEpilogueFwdINS6_IJSA_NS7_ILi256EEESB_EEES9_SE_SG_Li256ELb1ELb1ELb1ELb0EEENS1_36VarlenDynamicPersistentTileSchedulerILi128ELi96ELi256ELi128ELb1ELb1ELb1ELb1ELb0ELb1EEEEEEEEEvNT_6ParamsE)
        /*0638*/ 	.word	0x00000078


	//----- nvinfo : EIATTR_MIN_STACK_SIZE
	.align		4
.L_301:
        /*063c*/ 	.byte	0x04, 0x12
        /*063e*/ 	.short	(.L_303 - .L_302)
	.align		4
.L_302:
        /*0640*/ 	.word	index@(_ZN7cutlass13device_kernelIN5flash11enable_sm90INS1_16FlashAttnFwdSm90INS1_25CollectiveMainloopFwdSm90ILi2EN4cute5tupleIJNS5_1CILi1EEES8_S8_EEENS6_IJNS7_ILi128EEENS7_ILi96EEENS7_ILi64EEEEEELi256ENS_6half_tEfNS_4arch4Sm90ELb0ELb1ELb1ELb1ELb0ELb0ELb1ELb1ELb0ELb1ELb1ELb0EEENS1_21CollectiveEpilogueFwdINS6_IJSA_NS7_ILi256EEESB_EEES9_SE_SG_Li256ELb1ELb1ELb1ELb0EEENS1_36VarlenDynamicPersistentTileSchedulerILi128ELi96ELi256ELi128ELb1ELb1ELb1ELb1ELb0ELb1EEEEEEEEEvNT_6ParamsE)
        /*0644*/ 	.word	0x00000500


	//----- nvinfo : EIATTR_MIN_STACK_SIZE
	.align		4
.L_303:
        /*0648*/ 	.byte	0x04, 0x12
        /*064a*/ 	.short	(.L_305 - .L_304)
	.align		4
.L_304:
        /*064c*/ 	.word	index@(_ZN7cutlass13device_kernelIN5flash11enable_sm90INS1_16FlashAttnFwdSm90INS1_25CollectiveMainloopFwdSm90ILi2EN4cute5tupleIJNS5_1CILi1EEES8_S8_EEENS6_IJNS7_ILi128EEENS7_ILi96EEENS7_ILi64EEEEEELi256ENS_6half_tEfNS_4arch4Sm90ELb0ELb1ELb1ELb1ELb0ELb1ELb1ELb1ELb0ELb1ELb1ELb0EEENS1_21CollectiveEpilogueFwdINS6_IJSA_NS7_ILi256EEESB_EEES9_SE_SG_Li256ELb1ELb1ELb1ELb0EEENS1_36VarlenDynamicPersistentTileSchedulerILi128ELi96ELi256ELi128ELb1ELb1ELb1ELb1ELb0ELb1EEEEEEEEEvNT_6ParamsE)
        /*0650*/ 	.word	0x00000530


	//----- nvinfo : EIATTR_MIN_STACK_SIZE
	.align		4
.L_305:
        /*0654*/ 	.byte	0x04, 0x12
        /*0656*/ 	.short	(.L_307 - .L_306)
	.align		4
.L_306:
        /*0658*/ 	.word	index@(_ZN7cutlass13device_kernelIN5flash11enable_sm90INS1_16FlashAttnFwdSm90INS1_25CollectiveMainloopFwdSm90ILi2EN4cute5tupleIJNS5_1CILi1EEES8_S8_EEENS6_IJNS7_ILi128EEENS7_ILi96EEENS7_ILi64EEEEEELi256ENS_6half_tEfNS_4arch4Sm90ELb1ELb0ELb1ELb0ELb0ELb0ELb0ELb1ELb0ELb1ELb1ELb0EEENS1_21CollectiveEpilogueFwdINS6_IJSA_NS7_ILi256EEESB_EEES9_SE_SG_Li256ELb0ELb1ELb1ELb0EEENS1_19SingleTileSchedulerILb0ELb1ELb1ELi128EEEEEEEEEvNT_6ParamsE)
        /*065c*/ 	.word	0x00000010


	//----- nvinfo : EIATTR_MIN_STACK_SIZE
	.align		4
.L_307:
        /*0660*/ 	.byte	0x04, 0x12
        /*0662*/ 	.short	(.L_309 - .L_308)
	.align		4
.L_308:
        /*0664*/ 	.word	index@(_ZN7cutlass13device_kernelIN5flash11enable_sm90INS1_16FlashAttnFwdSm90INS1_25CollectiveMainloopFwdSm90ILi2EN4cute5tupleIJNS5_1CILi1EEES8_S8_EEENS6_IJNS7_ILi128EEENS7_ILi96EEENS7_ILi64EEEEEELi256ENS_6half_tEfNS_4arch4Sm90ELb1ELb0ELb1ELb0ELb0ELb0ELb1ELb1ELb0ELb1ELb1ELb0EEENS1_21CollectiveEpilogueFwdINS6_IJSA_NS7_ILi256EEESB_EEES9_SE_SG_Li256ELb0ELb1ELb1ELb0EEENS1_19SingleTileSchedulerILb0ELb1ELb1ELi128EEEEEEEEEvNT_6ParamsE)
        /*0668*/ 	.word	0x00000048


	//----- nvinfo : EIATTR_MIN_STACK_SIZE
	.align		4
.L_309:
        /*066c*/ 	.byte	0x04, 0x12
        /*066e*/ 	.short	(.L_311 - .L_310)
	.align		4
.L_310:
        /*0670*/ 	.word	index@(_ZN7cutlass13device_kernelIN5flash11enable_sm90INS1_16FlashAttnFwdSm90INS1_25CollectiveMainloopFwdSm90ILi2EN4cute5tupleIJNS5_1CILi1EEES8_S8_EEENS6_IJNS7_ILi128EEENS7_ILi96EEENS7_ILi64EEEEEELi256ENS_6half_tEfNS_4arch4Sm90ELb1ELb0ELb1ELb1ELb0ELb0ELb0ELb1ELb0ELb1ELb1ELb0EEENS1_21CollectiveEpilogueFwdINS6_IJSA_NS7_ILi256EEESB_EEES9_SE_SG_Li256ELb1ELb1ELb1ELb0EEENS1_36VarlenDynamicPersistentTileSchedulerILi128ELi96ELi256ELi128ELb1ELb1ELb1ELb1ELb1ELb1EEEEEEEEEvNT_6ParamsE)
        /*0674*/ 	.word	0x00000060


	//----- nvinfo : EIATTR_MIN_STACK_SIZE
	.align		4
.L_311:
        /*0678*/ 	.byte	0x04, 0x12
        /*067a*/ 	.short	(.L_313 - .L_312)
	.align		4
.L_312:
        /*067c*/ 	.word	index@(_ZN7cutlass13device_kernelIN5flash11enable_sm90INS1_16FlashAttnFwdSm90INS1_25CollectiveMainloopFwdSm90ILi2EN4cute5tupleIJNS5_1CILi1EEES8_S8_EEENS6_IJNS7_ILi128EEENS7_ILi96EEENS7_ILi64EEEEEELi256ENS_6half_tEfNS_4arch4Sm90ELb1ELb0ELb1ELb1ELb0ELb1ELb0ELb1ELb0ELb1ELb1ELb0EEENS1_21CollectiveEpilogueFwdINS6_IJSA_NS7_ILi256EEESB_EEES9_SE_SG_Li256ELb1ELb1ELb1ELb0EEENS1_36VarlenDynamicPersistentTileSchedulerILi128ELi96ELi256ELi128ELb1ELb1ELb1ELb1ELb1ELb1EEEEEEEEEvNT_6ParamsE)
        /*0680*/ 	.word	0x00000078


	//----- nvinfo : EIATTR_MIN_STACK_SIZE
	.align		4
.L_313:
        /*0684*/ 	.byte	0x04, 0x12
        /*0686*/ 	.short	(.L_315 - .L_314)
	.align		4
.L_314:
        /*0688*/ 	.word	index@(_ZN7cutlass13device_kernelIN5flash11enable_sm90INS1_16FlashAttnFwdSm90INS1_25CollectiveMainloopFwdSm90ILi2EN4cute5tupleIJNS5_1CILi1EEES8_S8_EEENS6_IJNS7_ILi128EEENS7_ILi96EEENS7_ILi64EEEEEELi256ENS_6half_tEfNS_4arch4Sm90ELb1ELb0ELb1ELb1ELb0ELb0ELb1ELb1ELb0ELb1ELb1ELb0EEENS1_21CollectiveEpilogueFwdINS6_IJSA_NS7_ILi256EEESB_EEES9_SE_SG_Li256ELb1ELb1ELb1ELb0EEENS1_36VarlenDynamicPersistentTileSchedulerILi128ELi96ELi256ELi128ELb1ELb1ELb1ELb1ELb1ELb1EEEEEEEEEvNT_6ParamsE)
        /*068c*/ 	.word	0x00000088


	//----- nvinfo : EIATTR_MIN_STACK_SIZE
	.align		4
.L_315:
        /*0690*/ 	.byte	0x04, 0x12
        /*0692*/ 	.short	(.L_317 - .L_316)
	.align		4
.L_316:
        /*0694*/ 	.word	index@(_ZN7cutlass13device_kernelIN5flash11enable_sm90INS1_16FlashAttnFwdSm90INS1_25CollectiveMainloopFwdSm90ILi2EN4cute5tupleIJNS5_1CILi1EEES8_S8_EEENS6_IJNS7_ILi128EEENS7_ILi96EEENS7_ILi64EEEEEELi256ENS_6half_tEfNS_4arch4Sm90ELb1ELb0ELb1ELb1ELb0ELb1ELb1ELb1ELb0ELb1ELb1ELb0EEENS1_21CollectiveEpilogueFwdINS6_IJSA_NS7_ILi256EEESB_EEES9_SE_SG_Li256ELb1ELb1ELb1ELb0EEENS1_36VarlenDynamicPersistentTileSchedulerILi128ELi96ELi256ELi128ELb1ELb1ELb1ELb1ELb1ELb1EEEEEEEEEvNT_6ParamsE)
        /*0698*/ 	.word	0x000001b8
.L_317:


//--------------------- .nv.compat                --------------------------
	.section	.nv.compat,"",@"SHT_CUDA_COMPAT_INFO"
	.align	4
        /*0000*/ 	.byte	0x02, 0x09, 0x01, 0x00, 0x02, 0x02, 0x04, 0x00, 0x02, 0x05, 0x05, 0x00, 0x03, 0x07, 0x01, 0x01
        /*0010*/ 	.byte	0x02, 0x03, 0x01, 0x00, 0x02, 0x06, 0x01, 0x00, 0x04, 0x0b, 0x08, 0x00, 0x00, 0x00, 0x00, 0x00
        /*0020*/ 	.byte	0x00, 0x00, 0x00, 0x00


//--------------------- .nv.info._ZN7cutlass13device_kernelIN5flash11enable_sm90INS1_16FlashAttnFwdSm90INS1_25CollectiveMainloopFwdSm90ILi2EN4cute5tupleIJNS5_1CILi1EEES8_S8_EEENS6_IJNS7_ILi128EEESA_NS7_ILi192EEEEEELi128ENS_6half_tEfNS_4arch4Sm90ELb0ELb0ELb1ELb0ELb0ELb0ELb0ELb1ELb1ELb1ELb1ELb0EEENS1_21CollectiveEpilogueFwdINS6_IJSA_SA_SA_EEES9_SD_SF_Li256ELb0ELb1ELb1ELb0EEENS1_19SingleTileSchedulerILb0ELb1ELb1ELi128EEEEEEEEEvNT_6ParamsE --------------------------
	.section	.nv.info._ZN7cutlass13device_kernelIN5flash11enable_sm90INS1_16FlashAttnFwdSm90INS1_25CollectiveMainloopFwdSm90ILi2EN4cute5tupleIJNS5_1CILi1EEES8_S8_EEENS6_IJNS7_ILi128EEESA_NS7_ILi192EEEEEELi128ENS_6half_tEfNS_4arch4Sm90ELb0ELb0ELb1ELb0ELb0ELb0ELb0ELb1ELb1ELb1ELb1ELb0EEENS1_21CollectiveEpilogueFwdINS6_IJSA_SA_SA_EEES9_SD_SF_Li256ELb0ELb1ELb1ELb0EEENS1_19SingleTileSchedulerILb0ELb1ELb1ELi128EEEEEEEEEvNT_6ParamsE,"",@"SHT_CUDA_INFO"
	.sectionflags	@""
	.align	4


	//----- nvinfo : EIATTR_CUDA_API_VERSION
	.align		4
        /*0000*/ 	.byte	0x04, 0x37
        /*0002*/ 	.short	(.L_319 - .L_318)
.L_318:
        /*0004*/ 	.word	0x00000082


	//----- nvinfo : EIATTR_KPARAM_INFO
	.align		4
.L_319:
        /*0008*/ 	.byte	0x04, 0x17
        /*000a*/ 	.short	(.L_321 - .L_320)
.L_320:
        /*000c*/ 	.word	0x00000000
        /*0010*/ 	.short	0x0000
        /*0012*/ 	.short	0x0070
        /*0014*/ 	.byte	0x00, 0xf0, 0x01, 0x28


	//----- nvinfo : EIATTR_SPARSE_MMA_MASK
	.align		4
.L_321:
        /*0018*/ 	.byte	0x03, 0x50
        /*001a*/ 	.short	0x0000


	//----- nvinfo : EIATTR_MAXREG_COUNT
	.align		4
        /*001c*/ 	.byte	0x03, 0x1b
        /*001e*/ 	.short	0x00a8


	//----- nvinfo : EIATTR_NUM_BARRIERS
	.align		4
        /*0020*/ 	.byte	0x02, 0x4c
        /*0022*/ 	.byte	0x09
	.zero		1


	//----- nvinfo : EIATTR_EXTERNS
	.align		4
        /*0024*/ 	.byte	0x04, 0x0f
        /*0026*/ 	.short	(.L_323 - .L_322)


	//   ....[0]....
	.align		4
.L_322:
        /*0028*/ 	.word	index@(__assertfail)


	//----- nvinfo : EIATTR_ANNOTATIONS
	.align		4
.L_323:
        /*002c*/ 	.byte	0x04, 0x55
        /*002e*/ 	.short	(.L_325 - .L_324)


	//   ....[0]....
.L_324:
        /*0030*/ 	.word	0x00000001
        /*0034*/ 	.byte	0x40, 0x09, 0x00, 0x00, 0x01, 0x00, 0x00, 0x00, 0x10, 0x12, 0x00, 0x00, 0x01, 0x00, 0x00, 0x00
        /* <DEDUP_REMOVED lines=9> */
        /*00d4*/ 	.byte	0xa0, 0xc6, 0x00, 0x00, 0x01, 0x00, 0x00, 0x00, 0xb0, 0xcb, 0x00, 0x00


	//----- nvinfo : EIATTR_MERCURY_ISA_VERSION
	.align		4
.L_325:
        /*00e0*/ 	.byte	0x03, 0x5f
        /*00e2*/ 	.short	0x0101


	//----- nvinfo : EIATTR_INT_WARP_WIDE_INSTR_OFFSETS
	.align		4
        /*00e4*/ 	.byte	0x04, 0x31
        /*00e6*/ 	.short	(.L_327 - .L_326)


	//   ....[0]....
.L_326:
        /*00e8*/ 	.word	0x00000120


	//   ....[1]....
        /*00ec*/ 	.word	0x00000160


	//   ....[2]....
        /*00f0*/ 	.word	0x00000220


	//----- nvinfo : EIATTR_COOP_GROUP_MASK_REGIDS
	.align		4
.L_327:
        /*00f4*/ 	.byte	0x04, 0x29
        /*00f6*/ 	.short	(.L_329 - .L_328)


	//   ....[0]....
.L_328:
        /*00f8*/ 	.word	0xffffffff


	//   ....[1]....
        /*00fc*/ 	.word	0xffffffff


	//   ....[2]....
        /*0100*/ 	.word	0xffffffff


	//   ....[3]....
        /*0104*/ 	.word	0xffffffff


	//   ....[4]....
        /*0108*/ 	.word	0xffffffff


	//   ....[5]....
        /*010c*/ 	.word	0xffffffff


	//   ....[6]....
        /*0110*/ 	.word	0xffffffff


	//   ....[7]....
        /*0114*/ 	.word	0xffffffff


	//   ....[8]....
        /*0118*/ 	.word	0xffffffff


	//   ....[9]....
        /*011c*/ 	.word	0xffffffff


	//   ....[10]....
        /*0120*/ 	.word	0xffffffff


	//   ....[11]....
        /*0124*/ 	.word	0xffffffff


	//   ....[12]....
        /*0128*/ 	.word	0xffffffff


	//   ....[13]....
        /*012c*/ 	.word	0xffffffff


	//   ....[14]....
        /*0130*/ 	.word	0xffffffff


	//   ....[15]....
        /*0134*/ 	.word	0xffffffff


	//   ....[16]....
        /*0138*/ 	.word	0xffffffff


	//   ....[17]....
        /*013c*/ 	.word	0xffffffff


	//   ....[18]....
        /*0140*/ 	.word	0xffffffff


	//   ....[19]....
        /*0144*/ 	.word	0xffffffff


	//   ....[20]....
        /*0148*/ 	.word	0xffffffff


	//   ....[21]....
        /*014c*/ 	.word	0xffffffff


	//   ....[22]....
        /*0150*/ 	.word	0xffffffff


	//   ....[23]....
        /*0154*/ 	.word	0xffffffff


	//   ....[24]....
        /*0158*/ 	.word	0xffffffff


	//   ....[25]....
        /*015c*/ 	.word	0xffffffff


	//   ....[26]....
        /*0160*/ 	.word	0xffffffff


	//   ....[27]....
        /*0164*/ 	.word	0xffffffff


	//   ....[28]....
        /*0168*/ 	.word	0xffffffff


	//   ....[29]....
        /*016c*/ 	.word	0xffffffff


	//   ....[30]....
        /*0170*/ 	.word	0xffffffff


	//   ....[31]....
        /*0174*/ 	.word	0xffffffff


	//   ....[32]....
        /*0178*/ 	.word	0xffffffff


	//   ....[33]....
        /*017c*/ 	.word	0xffffffff


	//   ....[34]....
        /*0180*/ 	.word	0xffffffff


	//   ....[35]....
        /*0184*/ 	.word	0xffffffff


	//   ....[36]....
        /*0188*/ 	.word	0xffffffff


	//   ....[37]....
        /*018c*/ 	.word	0xffffffff


	//   ....[38]....
        /*0190*/ 	.word	0xffffffff


	//   ....[39]....
        /*0194*/ 	.word	0xffffffff


	//   ....[40]....
        /*0198*/ 	.word	0xffffffff


	//   ....[41]....
        /*019c*/ 	.word	0xffffffff


	//   ....[42]....
        /*01a0*/ 	.word	0xffffffff


	//   ....[43]....
        /*01a4*/ 	.word	0xffffffff


	//   ....[44]....
        /*01a8*/ 	.word	0xffffffff


	//   ....[45]....
        /*01ac*/ 	.word	0xffffffff


	//   ....[46]....
        /*01b0*/ 	.word	0xffffffff


	//   ....[47]....
        /*01b4*/ 	.word	0x0500000f


	//   ....[48]....
        /*01b8*/ 	.word	0x0500000f


	//   ....[49]....
        /*01bc*/ 	.word	0x0500000f


	//   ....[50]....
        /*01c0*/ 	.word	0x0500000f


	//   ....[51]....
        /*01c4*/ 	.word	0x0500000f


	//   ....[52]....
        /*01c8*/ 	.word	0x0500000f


	//   ....[53]....
        /*01cc*/ 	.word	0x0500000f


	//   ....[54]....
        /*01d0*/ 	.word	0x0500000f


	//   ....[55]....
        /*01d4*/ 	.word	0x0500000f


	//   ....[56]....
        /*01d8*/ 	.word	0x0500000f


	//   ....[57]....
        /*01dc*/ 	.word	0x0500000f


	//   ....[58]....
        /*01e0*/ 	.word	0x0500000f


	//   ....[59]....
        /*01e4*/ 	.word	0x0500000f


	//   ....[60]....
        /*01e8*/ 	.word	0x0500000f


	//   ....[61]....
        /*01ec*/ 	.word	0x0500000f


	//   ....[62]....
        /*01f0*/ 	.word	0x0500000f


	//   ....[63]....
        /*01f4*/ 	.word	0x0500000f


	//   ....[64]....
        /*01f8*/ 	.word	0x0500000f


	//----- nvinfo : EIATTR_COOP_GROUP_INSTR_OFFSETS
	.align		4
.L_329:
        /*01fc*/ 	.byte	0x04, 0x28
        /*01fe*/ 	.short	(.L_331 - .L_330)


	//   ....[0]....
.L_330:
        /*0200*/ 	.word	0x00000060


	//   ....[1]....
        /*0204*/ 	.word	0x00000130


	//   ....[2]....
        /*0208*/ 	.word	0x00000230


	//   ....[3]....
        /*020c*/ 	.word	0x000003a0


	//   ....[4]....
        /*0210*/ 	.word	0x00000500


	//   ....[5]....
        /*0214*/ 	.word	0x00000620


	//   ....[6]....
        /*0218*/ 	.word	0x00000780


	//   ....[7]....
        /*021c*/ 	.word	0x00001040


	//   ....[8]....
        /*0220*/ 	.word	0x00002bc0


	//   ....[9]....
        /*0224*/ 	.word	0x00002c40


	//   ....[10]....
        /*0228*/ 	.word	0x00003200


	//   ....[11]....
        /*022c*/ 	.word	0x00003260


	//   ....[12]....
        /*0230*/ 	.word	0x00005820


	//   ....[13]....
        /*0234*/ 	.word	0x00005850


	//   ....[14]....
        /*0238*/ 	.word	0x00005c20


	//   ....[15]....
        /*023c*/ 	.word	0x00005c90


	//   ....[16]....
        /*0240*/ 	.word	0x00006f20


	//   ....[17]....
        /*0244*/ 	.word	0x00006f60


	//   ....[18]....
        /*0248*/ 	.word	0x00007000


	//   ....[19]....
        /*024c*/ 	.word	0x00007010


	//   ....[20]....
        /*0250*/ 	.word	0x00007f00


	//   ....[21]....
        /*0254*/ 	.word	0x00007f40


	//   ....[22]....
        /*0258*/ 	.word	0x00007f80


	//   ....[23]....
        /*025c*/ 	.word	0x00007fb0


	//   ....[24]....
        /*0260*/ 	.word	0x00007fd0


	//   ....[25]....
        /*0264*/ 	.word	0x00007ff0


	//   ....[26]....
        /*0268*/ 	.word	0x00008630


	//   ....[27]....
        /*026c*/ 	.word	0x00008640


	//   ....[28]....
        /*0270*/ 	.word	0x00009040


	//   ....[29]....
        /*0274*/ 	.word	0x00009a40


	//   ....[30]....
        /*0278*/ 	.word	0x0000a410


	//   ....[31]....
        /*027c*/ 	.word	0x0000a420


	//   ....[32]....
        /*0280*/ 	.word	0x0000a430


	//   ....[33]....
        /*0284*/ 	.word	0x0000a450


	//   ....[34]....
        /*0288*/ 	.word	0x0000a530


	//   ....[35]....
        /*028c*/ 	.word	0x0000a540


	//   ....[36]....
        /*0290*/ 	.word	0x0000a5e0


	//   ....[37]....
        /*0294*/ 	.word	0x0000a610


	//   ....[38]....
        /*0298*/ 	.word	0x0000a690


	//   ....[39]....
        /*029c*/ 	.word	0x0000a6c0


	//   ....[40]....
        /*02a0*/ 	.word	0x0000a740


	//   ....[41]....
        /*02a4*/ 	.word	0x0000a780


	//   ....[42]....
        /*02a8*/ 	.word	0x0000a7f0


	//   ....[43]....
        /*02ac*/ 	.word	0x0000a820


	//   ....[44]....
        /*02b0*/ 	.word	0x0000a8a0


	//   ....[45]....
        /*02b4*/ 	.word	0x0000a8d0


	//   ....[46]....
        /*02b8*/ 	.word	0x0000cb40


	//   ....[47]....
        /*02bc*/ 	.word	0x0000cfd0


	//   ....[48]....
        /*02c0*/ 	.word	0x0000d140


	//   ....[49]....
        /*02c4*/ 	.word	0x0000d1a0


	//   ....[50]....
        /*02c8*/ 	.word	0x0000d240


	//   ....[51]....
        /*02cc*/ 	.word	0x0000d320


	//   ....[52]....
        /*02d0*/ 	.word	0x0000d400


	//   ....[53]....
        /*02d4*/ 	.word	0x0000d4d0


	//   ....[54]....
        /*02d8*/ 	.word	0x0000d560


	//   ....[55]....
        /*02dc*/ 	.word	0x0000d630


	//   ....[56]....
        /*02e0*/ 	.word	0x0000d6c0


	//   ....[57]....
        /*02e4*/ 	.word	0x0000d790


	//   ....[58]....
        /*02e8*/ 	.word	0x0000d820


	//   ....[59]....
        /*02ec*/ 	.word	0x0000d8f0


	//   ....[60]....
        /*02f0*/ 	.word	0x0000d980


	//   ....[61]....
        /*02f4*/ 	.word	0x0000da50


	//   ....[62]....
        /*02f8*/ 	.word	0x0000dad0


	//   ....[63]....
        /*02fc*/ 	.word	0x0000db90


	//   ....[64]....
        /*0300*/ 	.word	0x0000df90


	//----- nvinfo : EIATTR_REG_RECONFIG
	.align		4
.L_331:
        /*0304*/ 	.byte	0x01, 0x54
	.zero		2


	//----- nvinfo : EIATTR_SYSCALL_OFFSETS
	.align		4
        /*0308*/ 	.byte	0x04, 0x46
        /*030a*/ 	.short	(.L_333 - .L_332)


	//   ....[0]....
.L_332:
        /*030c*/ 	.word	0x00001200


	//   ....[1]....
        /*0310*/ 	.word	0x000096d0


	//   ....[2]....
        /*0314*/ 	.word	0x00009810


	//   ....[3]....
        /*0318*/ 	.word	0x00009900


	//   ....[4]....
        /*031c*/ 	.word	0x0000a020


	//----- nvinfo : EIATTR_MBARRIER_INSTR_OFFSETS
	.align		4
.L_333:
        /*0320*/ 	.byte	0x04, 0x39
        /*0322*/ 	.short	(.L_335 - .L_334)


	//   ....[0]....
.L_334:
        /*0324*/ 	.word	0x00000250
        /*0328*/ 	.word	0x000000ff
        /*032c*/ 	.word	0x00034800
        /*0330*/ 	.short	0x0100
        /*0332*/ 	.byte	0x08
	.zero		1


	//   ....[1]....
        /*0334*/ 	.word	0x00000260
        /*0338*/ 	.word	0x000000ff
        /*033c*/ 	.word	0x00034820
        /*0340*/ 	.short	0x0100
        /*0342*/ 	.byte	0x08
	.zero		1


	//   ....[2]....
        /*0344*/ 	.word	0x00000350
        /*0348*/ 	.word	0x000000ff
        /*034c*/ 	.word	0x00034830
        /*0350*/ 	.short	0x0100
        /*0352*/ 	.byte	0x08
	.zero		1


	//   ....[3]....
        /*0354*/ 	.word	0x00000360
        /*0358*/ 	.word	0x000000ff
        /*035c*/ 	.word	0x00034840
        /*0360*/ 	.short	0x0100
        /*0362*/ 	.byte	0x08
	.zero		1


	//   ....[4]....
        /*0364*/ 	.word	0x00000370
        /*0368*/ 	.word	0x000000ff
        /*036c*/ 	.word	0x00034838
        /*0370*/ 	.short	0x0100
        /*0372*/ 	.byte	0x08
	.zero		1


	//   ....[5]....
        /*0374*/ 	.word	0x00000380
        /*0378*/ 	.word	0x000000ff
        /*037c*/ 	.word	0x00034848
        /*0380*/ 	.short	0x0100
        /*0382*/ 	.byte	0x08
	.zero		1


	//   ....[6]....
        /*0384*/ 	.word	0x000004b0
        /*0388*/ 	.word	0x000000ff
        /*038c*/ 	.word	0x00034850
        /*0390*/ 	.short	0x0100
        /*0392*/ 	.byte	0x08
	.zero		1


	//   ....[7]....
        /*0394*/ 	.word	0x000004c0
        /*0398*/ 	.word	0x000000ff
        /*039c*/ 	.word	0x00034860
        /*03a0*/ 	.short	0x0100
        /*03a2*/ 	.byte	0x08
	.zero		1


	//   ....[8]....
        /*03a4*/ 	.word	0x000004d0
        /*03a8*/ 	.word	0x000000ff
        /*03ac*/ 	.word	0x00034858
        /*03b0*/ 	.short	0x0100
        /*03b2*/ 	.byte	0x08
	.zero		1


	//   ....[9]....
        /*03b4*/ 	.word	0x000004e0
        /*03b8*/ 	.word	0x000000ff
        /*03bc*/ 	.word	0x00034868
        /*03c0*/ 	.short	0x0100
        /*03c2*/ 	.byte	0x08
	.zero		1


	//   ....[10]....
        /*03c4*/ 	.word	0x000005d0
        /*03c8*/ 	.word	0x000000ff
        /*03cc*/ 	.word	0x00034870
        /*03d0*/ 	.short	0x0100
        /*03d2*/ 	.byte	0x06
	.zero		1


	//   ....[11]....
        /*03d4*/ 	.word	0x000005e0
        /*03d8*/ 	.word	0x000000ff
        /*03dc*/ 	.word	0x00034880
        /*03e0*/ 	.short	0x0100
        /*03e2*/ 	.byte	0x06
	.zero		1


	//   ....[12]....
        /*03e4*/ 	.word	0x000005f0
        /*03e8*/ 	.word	0x000000ff
        /*03ec*/ 	.word	0x00034878
        /*03f0*/ 	.short	0x0100
        /*03f2*/ 	.byte	0x06
	.zero		1


	//   ....[13]....
        /*03f4*/ 	.word	0x00000600
        /*03f8*/ 	.word	0x000000ff
        /*03fc*/ 	.word	0x00034888
        /*0400*/ 	.short	0x0100
        /*0402*/ 	.byte	0x06
	.zero		1


	//   ....[14]....
        /*0404*/ 	.word	0x00000730
        /*0408*/ 	.word	0x000000ff
        /*040c*/ 	.word	0x00034890
        /*0410*/ 	.short	0x0100
        /*0412*/ 	.byte	0x08
	.zero		1


	//   ....[15]....
        /*0414*/ 	.word	0x00000740
        /*0418*/ 	.word	0x000000ff
        /*041c*/ 	.word	0x000348a0
        /*0420*/ 	.short	0x0100
        /*0422*/ 	.byte	0x08
	.zero		1


	//   ....[16]....
        /*0424*/ 	.word	0x00000750
        /*0428*/ 	.word	0x000000ff
        /*042c*/ 	.word	0x00034898
        /*0430*/ 	.short	0x0100
        /*0432*/ 	.byte	0x08
	.zero		1


	//   ....[17]....
        /*0434*/ 	.word	0x00000760
        /*0438*/ 	.word	0x000000ff
        /*043c*/ 	.word	0x000348a8
        /*0440*/ 	.short	0x0100
        /*0442*/ 	.byte	0x08
	.zero		1


	//   ....[18]....
        /*0444*/ 	.word	0x00000890
        /*0448*/ 	.word	0x000000ff
        /*044c*/ 	.word	0x000348b0
        /*0450*/ 	.short	0x0100
        /*0452*/ 	.byte	0x08
	.zero		1


	//   ....[19]....
        /*0454*/ 	.word	0x000008a0
        /*0458*/ 	.word	0x000000ff
        /*045c*/ 	.word	0x000348c0
        /*0460*/ 	.short	0x0100
        /*0462*/ 	.byte	0x08
	.zero		1


	//   ....[20]....
        /*0464*/ 	.word	0x000008b0
        /*0468*/ 	.word	0x000000ff
        /*046c*/ 	.word	0x000348b8
        /*0470*/ 	.short	0x0100
        /*0472*/ 	.byte	0x08
	.zero		1


	//   ....[21]....
        /*0474*/ 	.word	0x000008c0
        /*0478*/ 	.word	0x000000ff
        /*047c*/ 	.word	0x000348c8
        /*0480*/ 	.short	0x0100
        /*0482*/ 	.byte	0x08
	.zero		1


	//   ....[22]....
        /*0484*/ 	.word	0x00001230
        /*0488*/ 	.word	0x000000ff
        /*048c*/ 	.word	0x00034800
        /*0490*/ 	.short	0x010a
        /*0492*/ 	.byte	0x24
	.zero		1


	//   ....[23]....
        /*0494*/ 	.word	0x00001290
        /*0498*/ 	.word	0x000000ff
        /*049c*/ 	.word	0x00034830
        /*04a0*/ 	.short	0x010a
        /*04a2*/ 	.byte	0x24
	.zero		1


	//   ....[24]....
        /*04a4*/ 	.word	0x00001310
        /*04a8*/ 	.word	0x000000ff
        /*04ac*/ 	.word	0x00034830
        /*04b0*/ 	.short	0x010a
        /*04b2*/ 	.byte	0x24
	.zero		1


	//   ....[25]....
        /*04b4*/ 	.word	0x000037b0
        /*04b8*/ 	.word	0x00000003
        /*04bc*/ 	.word	0x00000000
        /*04c0*/ 	.short	0x0101
        /*04c2*/ 	.byte	0x3f
	.zero		1


	//   ....[26]....
        /*04c4*/ 	.word	0x00004250
        /*04c8*/ 	.word	0x000000ff
        /*04cc*/ 	.word	0x00034830
        /*04d0*/ 	.short	0x010a
        /*04d2*/ 	.byte	0x27
	.zero		1


	//   ....[27]....
        /*04d4*/ 	.word	0x00004290
        /*04d8*/ 	.word	0x000000ff
        /*04dc*/ 	.word	0x00034830
        /*04e0*/ 	.short	0x010a
        /*04e2*/ 	.byte	0x27
	.zero		1


	//   ....[28]....
        /*04e4*/ 	.word	0x00004ae0
        /*04e8*/ 	.word	0x000000ff
        /*04ec*/ 	.word	0x00034850
        /*04f0*/ 	.short	0x010a
        /*04f2*/ 	.byte	0x07
	.zero		1


	//   ....[29]....
        /*04f4*/ 	.word	0x00004b20
        /*04f8*/ 	.word	0x000000ff
        /*04fc*/ 	.word	0x00034850
        /*0500*/ 	.short	0x010a
        /*0502*/ 	.byte	0x07
	.zero		1


	//   ....[30]....
        /*0504*/ 	.word	0x00006520
        /*0508*/ 	.word	0x0000000f
        /*050c*/ 	.word	0x00000000
        /*0510*/ 	.short	0x0101
        /*0512*/ 	.byte	0x3f
	.zero		1


	//   ....[31]....
        /*0514*/ 	.word	0x000065a0
        /*0518*/ 	.word	0x00000014
        /*051c*/ 	.word	0x00000000
        /*0520*/ 	.short	0x0101
        /*0522*/ 	.byte	0x3f
	.zero		1


	//   ....[32]....
        /*0524*/ 	.word	0x00006e70
        /*0528*/ 	.word	0x0000000e
        /*052c*/ 	.word	0x00034850
        /*0530*/ 	.short	0x010a
        /*0532*/ 	.byte	0x3f
	.zero		1


	//   ....[33]....
        /*0534*/ 	.word	0x00006eb0
        /*0538*/ 	.word	0x0000000e
        /*053c*/ 	.word	0x00034850
        /*0540*/ 	.short	0x010a
        /*0542*/ 	.byte	0x3f
	.zero		1


	//   ....[34]....
        /*0544*/ 	.word	0x00007370
        /*0548*/ 	.word	0x0000000b
        /*054c*/ 	.word	0x00000000
        /*0550*/ 	.short	0x0101
        /*0552*/ 	.byte	0x3f
	.zero		1


	//   ....[35]....
        /*0554*/ 	.word	0x00007fe0
        /*0558*/ 	.word	0x000000ff
        /*055c*/ 	.word	0x00000000
        /*0560*/ 	.short	0x0101
        /*0562*/ 	.byte	0x04
	.zero		1


	//   ....[36]....
        /*0564*/ 	.word	0x00009c40
        /*0568*/ 	.word	0x000000ff
        /*056c*/ 	.word	0x00034840
        /*0570*/ 	.short	0x010a
        /*0572*/ 	.byte	0x26
	.zero		1


	//   ....[37]....
        /*0574*/ 	.word	0x0000aa00
        /*0578*/ 	.word	0x000000ff
        /*057c*/ 	.word	0x00034800
        /*0580*/ 	.short	0x0107
        /*0582*/ 	.byte	0x26
	.zero		1


	//   ....[38]....
        /*0584*/ 	.word	0x0000aa70
        /*0588*/ 	.word	0x000000ff
        /*058c*/ 	.word	0x00034800
        /*0590*/ 	.short	0x0101
        /*0592*/ 	.byte	0x26
	.zero		1


	//   ....[39]....
        /*0594*/ 	.word	0x0000aa90
        /*0598*/ 	.word	0x000000ff
        /*059c*/ 	.word	0x00034820
        /*05a0*/ 	.short	0x010a
        /*05a2*/ 	.byte	0x26
	.zero		1


	//   ....[40]....
        /*05a4*/ 	.word	0x0000ae70
        /*05a8*/ 	.word	0x000000ff
        /*05ac*/ 	.word	0x00034848
        /*05b0*/ 	.short	0x010a
        /*05b2*/ 	.byte	0x26
	.zero		1


	//   ....[41]....
        /*05b4*/ 	.word	0x0000b210
        /*05b8*/ 	.word	0x000000ff
        /*05bc*/ 	.word	0x00034860
        /*05c0*/ 	.short	0x010a
        /*05c2*/ 	.byte	0x26
	.zero		1


	//   ....[42]....
        /*05c4*/ 	.word	0x0000b710
        /*05c8*/ 	.word	0x000000ff
        /*05cc*/ 	.word	0x00034840
        /*05d0*/ 	.short	0x010a
        /*05d2*/ 	.byte	0x26
	.zero		1


	//   ....[43]....
        /*05d4*/ 	.word	0x0000bac0
        /*05d8*/ 	.word	0x000000ff
        /*05dc*/ 	.word	0x00034868
        /*05e0*/ 	.short	0x010a
        /*05e2*/ 	.byte	0x26
	.zero		1


	//   ....[44]....
        /*05e4*/ 	.word	0x0000c010
        /*05e8*/ 	.word	0x000000ff
        /*05ec*/ 	.word	0x00034848
        /*05f0*/ 	.short	0x010a
        /*05f2*/ 	.byte	0x26
	.zero		1


	//   ....[45]....
        /*05f4*/ 	.word	0x0000c3a0
        /*05f8*/ 	.word	0x000000ff
        /*05fc*/ 	.word	0x00034860
        /*0600*/ 	.short	0x010a
        /*0602*/ 	.byte	0x26
	.zero		1


	//   ....[46]....
        /*0604*/ 	.word	0x0000c740
        /*0608*/ 	.word	0x00000003
        /*060c*/ 	.word	0x00034860
        /*0610*/ 	.short	0x010a
        /*0612*/ 	.byte	0x3f
	.zero		1


	//   ....[47]....
        /*0614*/ 	.word	0x0000cad0
        /*0618*/ 	.word	0x00000002
        /*061c*/ 	.word	0x00034820
        /*0620*/ 	.short	0x010a
        /*0622*/ 	.byte	0x3f
	.zero		1


	//   ....[48]....
        /*0624*/ 	.word	0x0000cc50
        /*0628*/ 	.word	0x00000006
        /*062c*/ 	.word	0x00000000
        /*0630*/ 	.short	0x010a
        /*0632*/ 	.byte	0x3f
	.zero		1


	//   ....[49]....
        /*0634*/ 	.word	0x0000ccc0
        /*0638*/ 	.word	0x00000003
        /*063c*/ 	.word	0x00000000
        /*0640*/ 	.short	0x010a
        /*0642*/ 	.byte	0x3f
	.zero		1


	//   ....[50]....
        /*0644*/ 	.word	0x0000cd20
        /*0648*/ 	.word	0x00000000
        /*064c*/ 	.word	0x00000000
        /*0650*/ 	.short	0x010a
        /*0652*/ 	.byte	0x3f
	.zero		1


	//   ....[51]....
        /*0654*/ 	.word	0x0000cd50
        /*0658*/ 	.word	0x00000003
        /*065c*/ 	.word	0x00000000
        /*0660*/ 	.short	0x010a
        /*0662*/ 	.byte	0x3f
	.zero		1


	//   ....[52]....
        /*0664*/ 	.word	0x0000cdc0
        /*0668*/ 	.word	0x00000000
        /*066c*/ 	.word	0x00034800
        /*0670*/ 	.short	0x010a
        /*0672*/ 	.byte	0x3f
	.zero		1


	//   ....[53]....
        /*0674*/ 	.word	0x0000ce20
        /*0678*/ 	.word	0x00000000
        /*067c*/ 	.word	0x00034830
        /*0680*/ 	.short	0x010a
        /*0682*/ 	.byte	0x3f
	.zero		1


	//   ....[54]....
        /*0684*/ 	.word	0x0000ce80
        /*0688*/ 	.word	0x0000000a
        /*068c*/ 	.word	0x00034830
        /*0690*/ 	.short	0x010a
        /*0692*/ 	.byte	0x3f
	.zero		1


	//   ....[55]....
        /*0694*/ 	.word	0x0000cee0
        /*0698*/ 	.word	0x00000009
        /*069c*/ 	.word	0x00034850
        /*06a0*/ 	.short	0x010a
        /*06a2*/ 	.byte	0x3f
	.zero		1


	//   ....[56]....
        /*06a4*/ 	.word	0x0000cf30
        /*06a8*/ 	.word	0x0000000e
        /*06ac*/ 	.word	0x00034850
        /*06b0*/ 	.short	0x010a
        /*06b2*/ 	.byte	0x3f
	.zero		1


	//   ....[57]....
        /*06b4*/ 	.word	0x0000d090
        /*06b8*/ 	.word	0x00000003
        /*06bc*/ 	.word	0x00034840
        /*06c0*/ 	.short	0x010a
        /*06c2*/ 	.byte	0x3f
	.zero		1


	//   ....[58]....
        /*06c4*/ 	.word	0x0000dbd0
        /*06c8*/ 	.word	0x00000003
        /*06cc*/ 	.word	0x00034820
        /*06d0*/ 	.short	0x010a
        /*06d2*/ 	.byte	0x3f
	.zero		1


	//   ....[59]....
        /*06d4*/ 	.word	0x0000dc30
        /*06d8*/ 	.word	0x00000003
        /*06dc*/ 	.word	0x00034848
        /*06e0*/ 	.short	0x010a
        /*06e2*/ 	.byte	0x3f
	.zero		1


	//   ....[60]....
        /*06e4*/ 	.word	0x0000dc90
        /*06e8*/ 	.word	0x00000003
        /*06ec*/ 	.word	0x00034860
        /*06f0*/ 	.short	0x010a
        /*06f2*/ 	.byte	0x3f
	.zero		1


	//   ....[61]....
        /*06f4*/ 	.word	0x0000dcf0
        /*06f8*/ 	.word	0x00000003
        /*06fc*/ 	.word	0x00034840
        /*0700*/ 	.short	0x010a
        /*0702*/ 	.byte	0x3f
	.zero		1


	//   ....[62]....
        /*0704*/ 	.word	0x0000dd50
        /*0708*/ 	.word	0x00000003
        /*070c*/ 	.word	0x00034868
        /*0710*/ 	.short	0x010a
        /*0712*/ 	.byte	0x3f
	.zero		1


	//   ....[63]....
        /*0714*/ 	.word	0x0000ddb0
        /*0718*/ 	.word	0x00000003
        /*071c*/ 	.word	0x00034848
        /*0720*/ 	.short	0x010a
        /*0722*/ 	.byte	0x3f
	.zero		1


	//   ....[64]....
        /*0724*/ 	.word	0x0000de10
        /*0728*/ 	.word	0x00000003
        /*072c*/ 	.word	0x00034860
        /*0730*/ 	.short	0x010a
        /*0732*/ 	.byte	0x3f
	.zero		1


	//   ....[65]....
        /*0734*/ 	.word	0x0000de60
        /*0738*/ 	.word	0x00000003
        /*073c*/ 	.word	0x00034860
        /*0740*/ 	.short	0x010a
        /*0742*/ 	.byte	0x3f
	.zero		1


	//   ....[66]....
        /*0744*/ 	.word	0x0000deb0
        /*0748*/ 	.word	0x00000002
        /*074c*/ 	.word	0x00034820
        /*0750*/ 	.short	0x010a
        /*0752*/ 	.byte	0x3f
	.zero		1


	//   ....[67]....
        /*0754*/ 	.word	0x0000e050
        /*0758*/ 	.word	0x00000006
        /*075c*/ 	.word	0x00000000
        /*0760*/ 	.short	0x010a
        /*0762*/ 	.byte	0x3f
	.zero		1


	//   ....[68]....
        /*0764*/ 	.word	0x0000e0a0
        /*0768*/ 	.word	0x00000003
        /*076c*/ 	.word	0x00000000
        /*0770*/ 	.short	0x010a
        /*0772*/ 	.byte	0x3f
	.zero		1


	//   ....[69]....
        /*0774*/ 	.word	0x0000e0f0
        /*0778*/ 	.word	0x00000000
        /*077c*/ 	.word	0x00000000
        /*0780*/ 	.short	0x010a
        /*0782*/ 	.byte	0x3f
	.zero		1


	//----- nvinfo : EIATTR_NUM_MBARRIERS
	.align		4
.L_335:
        /*0784*/ 	.byte	0x03, 0x38
        /*0786*/ 	.short	0x0016


	//----- nvinfo : EIATTR_EXIT_INSTR_OFFSETS
	.align		4
        /*0788*/ 	.byte	0x04, 0x1c
        /*078a*/ 	.short	(.L_337 - .L_336)


	//   ....[0]....
.L_336:
        /*078c*/ 	.word	0x0000cda0


	//----- nvinfo : EIATTR_MAX_THREADS
	.align		4
.L_337:
        /*0790*/ 	.byte	0x04, 0x05
        /*0792*/ 	.short	(.L_339 - .L_338)
.L_338:
        /*0794*/ 	.word	0x00000180
        /*0798*/ 	.word	0x00000001
        /*079c*/ 	.word	0x00000001


	//----- nvinfo : EIATTR_CRS_STACK_SIZE
	.align		4
.L_339:
        /*07a0*/ 	.byte	0x04, 0x1e
        /*07a2*/ 	.short	(.L_341 - .L_340)
.L_340:
        /*07a4*/ 	.word	0x00000000


	//----- nvinfo : EIATTR_CBANK_PARAM_SIZE
	.align		4
.L_341:
        /*07a8*/ 	.byte	0x03, 0x19
        /*07aa*/ 	.short	0x0a70


	//----- nvinfo : EIATTR_PARAM_CBANK
	.align		4
        /*07ac*/ 	.byte	0x04, 0x0a
        /*07ae*/ 	.short	(.L_343 - .L_342)
	.align		4
.L_342:
        /*07b0*/ 	.word	index@(.nv.constant0._ZN7cutlass13device_kernelIN5flash11enable_sm90INS1_16FlashAttnFwdSm90INS1_25CollectiveMainloopFwdSm90ILi2EN4cute5tupleIJNS5_1CILi1EEES8_S8_EEENS6_IJNS7_ILi128EEESA_NS7_ILi192EEEEEELi128ENS_6half_tEfNS_4arch4Sm90ELb0ELb0ELb1ELb0ELb0ELb0ELb0ELb1ELb1ELb1ELb1ELb0EEENS1_21CollectiveEpilogueFwdINS6_IJSA_SA_SA_EEES9_SD_SF_Li256ELb0ELb1ELb1ELb0EEENS1_19SingleTileSchedulerILb0ELb1ELb1ELi128EEEEEEEEEvNT_6ParamsE)
        /*07b4*/ 	.short	0x0210
        /*07b6*/ 	.short	0x0a70


	//----- nvinfo : EIATTR_SW_WAR
	.align		4
.L_343:
        /*07b8*/ 	.byte	0x04, 0x36
        /*07ba*/ 	.short	(.L_345 - .L_344)
.L_344:
        /*07bc*/ 	.word	0x00000008
.L_345:


//--------------------- .nv.info._ZN7cutlass13device_kernelIN5flash11enable_sm90INS1_16FlashAttnFwdSm90INS1_25CollectiveMainloopFwdSm90ILi2EN4cute5tupleIJNS5_1CILi1EEES8_S8_EEENS6_IJNS7_ILi128EEESA_NS7_ILi192EEEEEELi128ENS_6half_tEfNS_4arch4Sm90ELb0ELb0ELb1ELb1ELb0ELb0ELb0ELb1ELb1ELb1ELb1ELb0EEENS1_21CollectiveEpilogueFwdINS6_IJSA_SA_SA_EEES9_SD_SF_Li256ELb1ELb1ELb1ELb0EEENS1_36VarlenDynamicPersistentTileSchedulerILi128ELi128ELi256ELi128ELb1ELb1ELb1ELb0ELb1ELb1EEEEEEEEEvNT_6ParamsE --------------------------
	.section	.nv.info._ZN7cutlass13device_kernelIN5flash11enable_sm90INS1_16FlashAttnFwdSm90INS1_25CollectiveMainloopFwdSm90ILi2EN4cute5tupleIJNS5_1CILi1EEES8_S8_EEENS6_IJNS7_ILi128EEESA_NS7_ILi192EEEEEELi128ENS_6half_tEfNS_4arch4Sm90ELb0ELb0ELb1ELb1ELb0ELb0ELb0ELb1ELb1ELb1ELb1ELb0EEENS1_21CollectiveEpilogueFwdINS6_IJSA_SA_SA_EEES9_SD_SF_Li256ELb1ELb1ELb1ELb0EEENS1_36VarlenDynamicPersistentTileSchedulerILi128ELi128ELi256ELi128ELb1ELb1ELb1ELb0ELb1ELb1EEEEEEEEEvNT_6ParamsE,"",@"SHT_CUDA_INFO"
	.sectionflags	@""
	.align	4


	//----- nvinfo : EIATTR_CUDA_API_VERSION
	.align		4
        /*0000*/ 	.byte	0x04, 0x37
        /*0002*/ 	.short	(.L_347 - .L_346)
.L_346:
        /*0004*/ 	.word	0x00000082


	//----- nvinfo : EIATTR_KPARAM_INFO
	.align		4
.L_347:
        /*0008*/ 	.byte	0x04, 0x17
        /*000a*/ 	.short	(.L_349 - .L_348)
.L_348:
        /*000c*/ 	.word	0x00000000
        /*0010*/ 	.short	0x0000
        /*0012*/ 	.short	0x0070
        /*0014*/ 	.byte	0x00, 0xf0, 0x01, 0x2a


	//----- nvinfo : EIATTR_SPARSE_MMA_MASK
	.align		4
.L_349:
        /*0018*/ 	.byte	0x03, 0x50
        /*001a*/ 	.short	0x0000


	//----- nvinfo : EIATTR_MAXREG_COUNT
	.align		4
        /*001c*/ 	.byte	0x03, 0x1b
        /*001e*/ 	.short	0x00a8


	//----- nvinfo : EIATTR_NUM_BARRIERS
	.align		4
        /*0020*/ 	.byte	0x02, 0x4c
        /*0022*/ 	.byte	0x09
	.zero		1


	//----- nvinfo : EIATTR_EXTERNS
	.align		4
        /*0024*/ 	.byte	0x04, 0x0f
        /*0026*/ 	.short	(.L_351 - .L_350)


	//   ....[0]....
	.align		4
.L_350:
        /*0028*/ 	.word	index@(__assertfail)


	//----- nvinfo : EIATTR_ANNOTATIONS
	.align		4
.L_351:
        /*002c*/ 	.byte	0x04, 0x55
        /*002e*/ 	.short	(.L_353 - .L_352)


	//   ....[0]....
.L_352:
        /* <DEDUP_REMOVED lines=69> */


	//----- nvinfo : EIATTR_MERCURY_ISA_VERSION
	.align		4
.L_353:
        /*0470*/ 	.byte	0x03, 0x5f
        /*0472*/ 	.short	0x0101


	//----- nvinfo : EIATTR_UNUSED_LOAD_BYTE_OFFSET
	.align		4
        /*0474*/ 	.byte	0x04, 0x44
        /*0476*/ 	.short	(.L_355 - .L_354)


	//   ....[0]....
.L_354:
        /*0478*/ 	.word	0x000009f0
        /*047c*/ 	.word	0x0000fff0


	//   ....[1]....
        /*0480*/ 	.word	0x00007fb0
        /*0484*/ 	.word	0x0000fff0


	//----- nvinfo : EIATTR_INT_WARP_WIDE_INSTR_OFFSETS
	.align		4
.L_355:
        /*0488*/ 	.byte	0x04, 0x31
        /*048a*/ 	.short	(.L_357 - .L_356)


	//   ....[0]....
.L_356:
        /*048c*/ 	.word	0x00000120


	//   ....[1]....
        /*0490*/ 	.word	0x00000160


	//   ....[2]....
        /*0494*/ 	.word	0x00000220


	//   ....[3]....
        /*0498*/ 	.word	0x0000c280


	//   ....[4]....
        /*049c*/ 	.word	0x0000c310


	//   ....[5]....
        /*04a0*/ 	.word	0x0000fd50


	//   ....[6]....
        /*04a4*/ 	.word	0x0000fdb0


	//----- nvinfo : EIATTR_COOP_GROUP_MASK_REGIDS
	.align		4
.L_357:
        /*04a8*/ 	.byte	0x04, 0x29
        /*04aa*/ 	.short	(.L_359 - .L_358)


	//   ....[0]....
.L_358:
        /*04ac*/ 	.word	0xffffffff


	//   ....[1]....
        /*04b0*/ 	.word	0xffffffff


	//   ....[2]....
        /*04b4*/ 	.word	0xffffffff


	//   ....[3]....
        /*04b8*/ 	.word	0xffffffff


	//   ....[4]....
        /*04bc*/ 	.word	0xffffffff


	//   ....[5]....
        /*04c0*/ 	.word	0xffffffff


	//   ....[6]....
        /*04c4*/ 	.word	0xffffffff


	//   ....[7]....
        /*04c8*/ 	.word	0xffffffff


	//   ....[8]....
        /*04cc*/ 	.word	0xffffffff


	//   ....[9]....
        /*04d0*/ 	.word	0xffffffff


	//   ....[10]....
        /*04d4*/ 	.word	0xffffffff


	//   ....[11]....
        /*04d8*/ 	.word	0xffffffff


	//   ....[12]....
        /*04dc*/ 	.word	0xffffffff


	//   ....[13]....
        /*04e0*/ 	.word	0xffffffff


	//   ....[14]....
        /*04e4*/ 	.word	0xffffffff


	//   ....[15]....
        /*04e8*/ 	.word	0xffffffff


	//   ....[16]....
        /*04ec*/ 	.word	0xffffffff


	//   ....[17]....
        /*04f0*/ 	.word	0xffffffff


	//   ....[18]....
        /*04f4*/ 	.word	0xffffffff


	//   ....[19]....
        /*04f8*/ 	.word	0xffffffff


	//   ....[20]....
        /*04fc*/ 	.word	0xffffffff


	//   ....[21]....
        /*0500*/ 	.word	0xffffffff


	//   ....[22]....
        /*0504*/ 	.word	0xffffffff


	//   ....[23]....
        /*0508*/ 	.word	0xffffffff


	//   ....[24]....
        /*050c*/ 	.word	0xffffffff


	//   ....[25]....
        /*0510*/ 	.word	0xffffffff


	//   ....[26]....
        /*0514*/ 	.word	0xffffffff


	//   ....[27]....
        /*0518*/ 	.word	0xffffffff


	//   ....[28]....
        /*051c*/ 	.word	0xffffffff


	//   ....[29]....
        /*0520*/ 	.word	0xffffffff


	//   ....[30]....
        /*0524*/ 	.word	0xffffffff


	//   ....[31]....
        /*0528*/ 	.word	0xffffffff


	//   ....[32]....
        /*052c*/ 	.word	0xffffffff


	//   ....[33]....
        /*0530*/ 	.word	0xffffffff


	//   ....[34]....
        /*0534*/ 	.word	0xffffffff


	//   ....[35]....
        /*0538*/ 	.word	0xffffffff


	//   ....[36]....
        /*053c*/ 	.word	0xffffffff


	//   ....[37]....
        /*0540*/ 	.word	0xffffffff


	//   ....[38]....
        /*0544*/ 	.word	0xffffffff


	//   ....[39]....
        /*0548*/ 	.word	0xffffffff


	//   ....[40]....
        /*054c*/ 	.word	0xffffffff


	//   ....[41]....
        /*0550*/ 	.word	0xffffffff


	//   ....[42]....
        /*0554*/ 	.word	0xffffffff


	//   ....[43]....
        /*0558*/ 	.word	0xffffffff


	//   ....[44]....
        /*055c*/ 	.word	0xffffffff


	//   ....[45]....
        /*0560*/ 	.word	0xffffffff


	//   ....[46]....
        /*0564*/ 	.word	0xffffffff


	//   ....[47]....
        /*0568*/ 	.word	0xffffffff


	//   ....[48]....
        /*056c*/ 	.word	0xffffffff


	//   ....[49]....
        /*0570*/ 	.word	0xffffffff


	//   ....[50]....
        /*0574*/ 	.word	0xffffffff


	//   ....[51]....
        /*0578*/ 	.word	0xffffffff


	//   ....[52]....
        /*057c*/ 	.word	0xffffffff


	//   ....[53]....
        /*0580*/ 	.word	0xffffffff


	//   ....[54]....
        /*0584*/ 	.word	0xffffffff


	//   ....[55]....
        /*0588*/ 	.word	0xffffffff


	//   ....[56]....
        /*058c*/ 	.word	0xffffffff


	//   ....[57]....
        /*0590*/ 	.word	0xffffffff


	//   ....[58]....
        /*0594*/ 	.word	0xffffffff


	//   ....[59]....
        /*0598*/ 	.word	0xffffffff


	//   ....[60]....
        /*059c*/ 	.word	0xffffffff


	//   ....[61]....
        /*05a0*/ 	.word	0xffffffff


	//   ....[62]....
        /*05a4*/ 	.word	0xffffffff


	//   ....[63]....
        /*05a8*/ 	.word	0xffffffff


	//   ....[64]....
        /*05ac*/ 	.word	0xffffffff


	//   ....[65]....
        /*05b0*/ 	.word	0xffffffff


	//   ....[66]....
        /*05b4*/ 	.word	0xffffffff


	//   ....[67]....
        /*05b8*/ 	.word	0xffffffff


	//   ....[68]....
        /*05bc*/ 	.word	0xffffffff


	//   ....[69]....
        /*05c0*/ 	.word	0xffffffff


	//   ....[70]....
        /*05c4*/ 	.word	0xffffffff


	//   ....[71]....
        /*05c8*/ 	.word	0xffffffff


	//   ....[72]....
        /*05cc*/ 	.word	0xffffffff


	//   ....[73]....
        /*05d0*/ 	.word	0xffffffff


	//   ....[74]....
        /*05d4*/ 	.word	0xffffffff


	//   ....[75]....
        /*05d8*/ 	.word	0xffffffff


	//   ....[76]....
        /*05dc*/ 	.word	0xffffffff


	//   ....[77]....
        /*05e0*/ 	.word	0xffffffff


	//   ....[78]....
        /*05e4*/ 	.word	0xffffffff


	//   ....[79]....
        /*05e8*/ 	.word	0xffffffff


	//   ....[80]....
        /*05ec*/ 	.word	0xffffffff


	//   ....[81]....
        /*05f0*/ 	.word	0xffffffff


	//   ....[82]....
        /*05f4*/ 	.word	0xffffffff


	//   ....[83]....
        /*05f8*/ 	.word	0xffffffff


	//   ....[84]....
        /*05fc*/ 	.word	0xffffffff


	//   ....[85]....
        /*0600*/ 	.word	0xffffffff


	//   ....[86]....
        /*0604*/ 	.word	0xffffffff


	//   ....[87]....
        /*0608*/ 	.word	0xffffffff


	//   ....[88]....
        /*060c*/ 	.word	0xffffffff


	//   ....[89]....
        /*0610*/ 	.word	0xffffffff


	//   ....[90]....
        /*0614*/ 	.word	0xffffffff


	//   ....[91]....
        /*0618*/ 	.word	0xffffffff


	//   ....[92]....
        /*061c*/ 	.word	0xffffffff


	//   ....[93]....
        /*0620*/ 	.word	0xffffffff


	//   ....[94]....
        /*0624*/ 	.word	0xffffffff


	//   ....[95]....
        /*0628*/ 	.word	0xffffffff


	//   ....[96]....
        /*062c*/ 	.word	0xffffffff


	//   ....[97]....
        /*0630*/ 	.word	0x0500000f


	//   ....[98]....
        /*0634*/ 	.word	0x0500000f


	//   ....[99]....
        /*0638*/ 	.word	0x0500000f


	//   ....[100]....
        /*063c*/ 	.word	0x0500000f


	//   ....[101]....
        /*0640*/ 	.word	0x0500000f


	//   ....[102]....
        /*0644*/ 	.word	0x0500000f


	//   ....[103]....
        /*0648*/ 	.word	0x0500000f


	//   ....[104]....
        /*064c*/ 	.word	0x0500000f


	//   ....[105]....
        /*0650*/ 	.word	0x0500000f


	//   ....[106]....
        /*0654*/ 	.word	0x0500000f


	//   ....[107]....
        /*0658*/ 	.word	0x0500000f


	//   ....[108]....
        /*065c*/ 	.word	0x0500000f


	//   ....[109]....
        /*0660*/ 	.word	0x0500000f


	//   ....[110]....
        /*0664*/ 	.word	0x0500000f


	//   ....[111]....
        /*0668*/ 	.word	0x0500000f


	//   ....[112]....
        /*066c*/ 	.word	0x0500000f


	//   ....[113]....
        /*0670*/ 	.word	0x0500000f


	//   ....[114]....
        /*0674*/ 	.word	0x0500000f


	//   ....[115]....
        /*0678*/ 	.word	0x0500000f


	//   ....[116]....
        /*067c*/ 	.word	0x0500000f


	//   ....[117]....
        /*0680*/ 	.word	0x0500000f


	//   ....[118]....
        /*0684*/ 	.word	0x0500000f


	//   ....[119]....
        /*0688*/ 	.word	0x0500000f


	//   ....[120]....
        /*068c*/ 	.word	0x0500000f


	//   ....[121]....
        /*0690*/ 	.word	0x0500000f


	//   ....[122]....
        /*0694*/ 	.word	0x0500000f


	//   ....[123]....
        /*0698*/ 	.word	0x0500000f


	//   ....[124]....
        /*069c*/ 	.word	0x0500000f


	//   ....[125]....
        /*06a0*/ 	.word	0x0500000f


	//   ....[126]....
        /*06a4*/ 	.word	0x0500000f


	//   ....[127]....
        /*06a8*/ 	.word	0x0500000f


	//   ....[128]....
        /*06ac*/ 	.word	0x0500000f


	//   ....[129]....
        /*06b0*/ 	.word	0x0500000f


	//   ....[130]....
        /*06b4*/ 	.word	0x0500000f


	//   ....[131]....
        /*06b8*/ 	.word	0x0500000f


	//   ....[132]....
        /*06bc*/ 	.word	0x0500000f


	//----- nvinfo : EIATTR_COOP_GROUP_INSTR_OFFSETS
	.align		4
.L_359:
        /*06c0*/ 	.byte	0x04, 0x28
        /*06c2*/ 	.short	(.L_361 - .L_360)


	//   ....[0]....
.L_360:
        /*06c4*/ 	.word	0x00000060


	//   ....[1]....
        /*06c8*/ 	.word	0x00000130


	//   ....[2]....
        /*06cc*/ 	.word	0x00000230


	//   ....[3]....
        /*06d0*/ 	.word	0x000003a0


	//   ....[4]....
        /*06d4*/ 	.word	0x00000500


	//   ....[5]....
        /*06d8*/ 	.word	0x00000620


	//   ....[6]....
        /*06dc*/ 	.word	0x00000780


	//   ....[7]....
        /*06e0*/ 	.word	0x00001730


	//   ....[8]....
        /*06e4*/ 	.word	0x000032e0


	//   ....[9]....
        /*06e8*/ 	.word	0x00003300


	//   ....[10]....
        /*06ec*/ 	.word	0x00003970


	//   ....[11]....
        /*06f0*/ 	.word	0x000039d0


	//   ....[12]....
        /*06f4*/ 	.word	0x00005db0


	//   ....[13]....
        /*06f8*/ 	.word	0x00005de0


	//   ....[14]....
        /*06fc*/ 	.word	0x000062f0


	//   ....[15]....
        /*0700*/ 	.word	0x00006350


	//   ....[16]....
        /*0704*/ 	.word	0x000075b0


	//   ....[17]....
        /*0708*/ 	.word	0x00007600


	//   ....[18]....
        /*070c*/ 	.word	0x00007980


	//   ....[19]....
        /*0710*/ 	.word	0x000079a0


	//   ....[20]....
        /*0714*/ 	.word	0x00008a30


	//   ....[21]....
        /*0718*/ 	.word	0x00008a70


	//   ....[22]....
        /*071c*/ 	.word	0x00008a90


	//   ....[23]....
        /*0720*/ 	.word	0x00008ac0


	//   ....[24]....
        /*0724*/ 	.word	0x00009130


	//   ....[25]....
        /*0728*/ 	.word	0x00009170


	//   ....[26]....
        /*072c*/ 	.word	0x00009230


	//   ....[27]....
        /*0730*/ 	.word	0x00009250


	//   ....[28]....
        /*0734*/ 	.word	0x00009310


	//   ....[29]....
        /*0738*/ 	.word	0x00009330


	//   ....[30]....
        /*073c*/ 	.word	0x00009400


	//   ....[31]....
        /*0740*/ 	.word	0x00009420


	//   ....[32]....
        /*0744*/ 	.word	0x000097b0


	//   ....[33]....
        /*0748*/ 	.word	0x000097c0


	//   ....[34]....
        /*074c*/ 	.word	0x00009c00


	//   ....[35]....
        /*0750*/ 	.word	0x00009c10


	//   ....[36]....
        /*0754*/ 	.word	0x0000a820


	//   ....[37]....
        /*0758*/ 	.word	0x0000a850


	//   ....[38]....
        /*075c*/ 	.word	0x0000a920


	//   ....[39]....
        /*0760*/ 	.word	0x0000a940


	//   ....[40]....
        /*0764*/ 	.word	0x0000aa00


	//   ....[41]....
        /*0768*/ 	.word	0x0000aa20


	//   ....[42]....
        /*076c*/ 	.word	0x0000aaf0


	//   ....[43]....
        /*0770*/ 	.word	0x0000ab10


	//   ....[44]....
        /*0774*/ 	.word	0x0000ac50


	//   ....[45]....
        /*0778*/ 	.word	0x0000ae80


	//   ....[46]....
        /*077c*/ 	.word	0x0000aeb0


	//   ....[47]....
        /*0780*/ 	.word	0x0000aee0


	//   ....[48]....
        /*0784*/ 	.word	0x0000af10


	//   ....[49]....
        /*0788*/ 	.word	0x0000af40


	//   ....[50]....
        /*078c*/ 	.word	0x0000af70


	//   ....[51]....
        /*0790*/ 	.word	0x0000b110


	//   ....[52]....
        /*0794*/ 	.word	0x0000b140


	//   ....[53]....
        /*0798*/ 	.word	0x0000b170


	//   ....[54]....
        /*079c*/ 	.word	0x0000b1a0


	//   ....[55]....
        /*07a0*/ 	.word	0x0000b1d0


	//   ....[56]....
        /*07a4*/ 	.word	0x0000b200


	//   ....[57]....
        /*07a8*/ 	.word	0x0000b290


	//   ....[58]....
        /*07ac*/ 	.word	0x0000b2c0


	//   ....[59]....
        /*07b0*/ 	.word	0x0000b2d0


	//   ....[60]....
        /*07b4*/ 	.word	0x0000b380


	//   ....[61]....
        /*07b8*/ 	.word	0x0000c860


	//   ....[62]....
        /*07bc*/ 	.word	0x0000d420


	//   ....[63]....
        /*07c0*/ 	.word	0x0000d440


	//   ....[64]....
        /*07c4*/ 	.word	0x0000d470


	//   ....[65]....
        /*07c8*/ 	.word	0x0000d4a0


	//   ....[66]....
        /*07cc*/ 	.word	0x0000d5c0


	//   ....[67]....
        /*07d0*/ 	.word	0x0000d5d0


	//   ....[68]....
        /*07d4*/ 	.word	0x0000d670


	//   ....[69]....
        /*07d8*/ 	.word	0x0000d680


	//   ....[70]....
        /*07dc*/ 	.word	0x0000d720


	//   ....[71]....
        /*07e0*/ 	.word	0x0000d730


	//   ....[72]....
        /*07e4*/ 	.word	0x0000d7d0


	//   ....[73]....
        /*07e8*/ 	.word	0x0000d7e0


	//   ....[74]....
        /*07ec*/ 	.word	0x0000d860


	//   ....[75]....
        /*07f0*/ 	.word	0x0000d890


	//   ....[76]....
        /*07f4*/ 	.word	0x0000d8e0


	//   ....[77]....
        /*07f8*/ 	.word	0x0000d920


	//   ....[78]....
        /*07fc*/ 	.word	0x00010480


	//   ....[79]....
        /*0800*/ 	.word	0x000104b0


	//   ....[80]....
        /*0804*/ 	.word	0x00010520


	//   ....[81]....
        /*0808*/ 	.word	0x00010550


	//   ....[82]....
        /*080c*/ 	.word	0x00010580


	//   ....[83]....
        /*0810*/ 	.word	0x000105b0


	//   ....[84]....
        /*0814*/ 	.word	0x000105e0


	//   ....[85]....
        /*0818*/ 	.word	0x00010610


	//   ....[86]....
        /*081c*/ 	.word	0x000107d0


	//   ....[87]....
        /*0820*/ 	.word	0x00010800


	//   ....[88]....
        /*0824*/ 	.word	0x00010830


	//   ....[89]....
        /*0828*/ 	.word	0x00010860


	//   ....[90]....
        /*082c*/ 	.word	0x00010890


	//   ....[91]....
        /*0830*/ 	.word	0x000108c0


	//   ....[92]....
        /*0834*/ 	.word	0x00010980


	//   ....[93]....
        /*0838*/ 	.word	0x000109a0


	//   ....[94]....
        /*083c*/ 	.word	0x000109b0


	//   ....[95]....
        /*0840*/ 	.word	0x00010a10


	//   ....[96]....
        /*0844*/ 	.word	0x00011130


	//   ....[97]....
        /*0848*/ 	.word	0x000115e0


	//   ....[98]....
        /*084c*/ 	.word	0x00011760


	//   ....[99]....
        /*0850*/ 	.word	0x000117b0


	//   ....[100]....
        /*0854*/ 	.word	0x00011840


	//   ....[101]....
        /*0858*/ 	.word	0x000118d0


	//   ....[102]....
        /*085c*/ 	.word	0x00011a10


	//   ....[103]....
        /*0860*/ 	.word	0x00011b00


	//   ....[104]....
        /*0864*/ 	.word	0x00011be0


	//   ....[105]....
        /*0868*/ 	.word	0x00011cf0


	//   ....[106]....
        /*086c*/ 	.word	0x00011d50


	//   ....[107]....
        /*0870*/ 	.word	0x00011e60


	//   ....[108]....
        /*0874*/ 	.word	0x00011ec0


	//   ....[109]....
        /*0878*/ 	.word	0x00011fd0


	//   ....[110]....
        /*087c*/ 	.word	0x00012030


	//   ....[111]....
        /*0880*/ 	.word	0x00012130


	//   ....[112]....
        /*0884*/ 	.word	0x000121a0


	//   ....[113]....
        /*0888*/ 	.word	0x00012280


	//   ....[114]....
        /*088c*/ 	.word	0x000125f0


	//   ....[115]....
        /*0890*/ 	.word	0x00012690


	//   ....[116]....
        /*0894*/ 	.word	0x00012830


	//   ....[117]....
        /*0898*/ 	.word	0x000128b0


	//   ....[118]....
        /*089c*/ 	.word	0x00012930


	//   ....[119]....
        /*08a0*/ 	.word	0x000129b0


	//   ....[120]....
        /*08a4*/ 	.word	0x00012a30


	//   ....[121]....
        /*08a8*/ 	.word	0x00012ac0


	//   ....[122]....
        /*08ac*/ 	.word	0x00012b60


	//   ....[123]....
        /*08b0*/ 	.word	0x00012c10


	//   ....[124]....
        /*08b4*/ 	.word	0x00012c90


	//   ....[125]....
        /*08b8*/ 	.word	0x00012d10


	//   ....[126]....
        /*08bc*/ 	.word	0x00012d90


	//   ....[127]....
        /*08c0*/ 	.word	0x00012e20


	//   ....[128]....
        /*08c4*/ 	.word	0x00012ea0


	//   ....[129]....
        /*08c8*/ 	.word	0x00012f40


	//   ....[130]....
        /*08cc*/ 	.word	0x00012f90


	//   ....[131]....
        /*08d0*/ 	.word	0x00013020


	//   ....[132]....
        /*08d4*/ 	.word	0x00013150


	//----- nvinfo : EIATTR_REG_RECONFIG
	.align		4
.L_361:
        /*08d8*/ 	.byte	0x01, 0x54
	.zero		2


	//----- nvinfo : EIATTR_SYSCALL_OFFSETS
	.align		4
        /*08dc*/ 	.byte	0x04, 0x46
        /*08de*/ 	.short	(.L_363 - .L_362)


	//   ....[0]....
.L_362:
        /*08e0*/ 	.word	0x00001910


	//   ....[1]....
        /*08e4*/ 	.word	0x0000c480


	//   ....[2]....
        /*08e8*/ 	.word	0x0000c5d0


	//   ....[3]....
        /*08ec*/ 	.word	0x0000c6d0


	//   ....[4]....
        /*08f0*/ 	.word	0x0000d000


	//----- nvinfo : EIATTR_MBARRIER_INSTR_OFFSETS
	.align		4
.L_363:
        /*08f4*/ 	.byte	0x04, 0x39
        /*08f6*/ 	.short	(.L_365 - .L_364)


	//   ....[0]....
.L_364:
        /*08f8*/ 	.word	0x00000250
        /*08fc*/ 	.word	0x000000ff
        /*0900*/ 	.word	0x00034800
        /*0904*/ 	.short	0x0100
        /*0906*/ 	.byte	0x08
	.zero		1


	//   ....[1]....
        /*0908*/ 	.word	0x00000260
        /*090c*/ 	.word	0x000000ff
        /*0910*/ 	.word	0x00034820
        /*0914*/ 	.short	0x0100
        /*0916*/ 	.byte	0x08
	.zero		1


	//   ....[2]....
        /*0918*/ 	.word	0x00000350
        /*091c*/ 	.word	0x000000ff
        /*0920*/ 	.word	0x00034830
        /*0924*/ 	.short	0x0100
        /*0926*/ 	.byte	0x08
	.zero		1


	//   ....[3]....
        /*0928*/ 	.word	0x00000360
        /*092c*/ 	.word	0x000000ff
        /*0930*/ 	.word	0x00034840
        /*0934*/ 	.short	0x0100
        /*0936*/ 	.byte	0x08
	.zero		1


	//   ....[4]....
        /*0938*/ 	.word	0x00000370
        /*093c*/ 	.word	0x000000ff
        /*0940*/ 	.word	0x00034838
        /*0944*/ 	.short	0x0100
        /*0946*/ 	.byte	0x08
	.zero		1


	//   ....[5]....
        /*0948*/ 	.word	0x00000380
        /*094c*/ 	.word	0x000000ff
        /*0950*/ 	.word	0x00034848
        /*0954*/ 	.short	0x0100
        /*0956*/ 	.byte	0x08
	.zero		1


	//   ....[6]....
        /*0958*/ 	.word	0x000004b0
        /*095c*/ 	.word	0x000000ff
        /*0960*/ 	.word	0x00034850
        /*0964*/ 	.short	0x0100
        /*0966*/ 	.byte	0x08
	.zero		1


	//   ....[7]....
        /*0968*/ 	.word	0x000004c0
        /*096c*/ 	.word	0x000000ff
        /*0970*/ 	.word	0x00034860
        /*0974*/ 	.short	0x0100
        /*0976*/ 	.byte	0x08
	.zero		1


	//   ....[8]....
        /*0978*/ 	.word	0x000004d0
        /*097c*/ 	.word	0x000000ff
        /*0980*/ 	.word	0x00034858
        /*0984*/ 	.short	0x0100
        /*0986*/ 	.byte	0x08
	.zero		1


	//   ....[9]....
        /*0988*/ 	.word	0x000004e0
        /*098c*/ 	.word	0x000000ff
        /*0990*/ 	.word	0x00034868
        /*0994*/ 	.short	0x0100
        /*0996*/ 	.byte	0x08
	.zero		1


	//   ....[10]....
        /*0998*/ 	.word	0x000005d0
        /*099c*/ 	.word	0x000000ff
        /*09a0*/ 	.word	0x00034870
        /*09a4*/ 	.short	0x0100
        /*09a6*/ 	.byte	0x06
	.zero		1


	//   ....[11]....
        /*09a8*/ 	.word	0x000005e0
        /*09ac*/ 	.word	0x000000ff
        /*09b0*/ 	.word	0x00034880
        /*09b4*/ 	.short	0x0100
        /*09b6*/ 	.byte	0x06
	.zero		1


	//   ....[12]....
        /*09b8*/ 	.word	0x000005f0
        /*09bc*/ 	.word	0x000000ff
        /*09c0*/ 	.word	0x00034878
        /*09c4*/ 	.short	0x0100
        /*09c6*/ 	.byte	0x06
	.zero		1


	//   ....[13]....
        /*09c8*/ 	.word	0x00000600
        /*09cc*/ 	.word	0x000000ff
        /*09d0*/ 	.word	0x00034888
        /*09d4*/ 	.short	0x0100
        /*09d6*/ 	.byte	0x06
	.zero		1


	//   ....[14]....
        /*09d8*/ 	.word	0x00000730
        /*09dc*/ 	.word	0x000000ff
        /*09e0*/ 	.word	0x00034890
        /*09e4*/ 	.short	0x0100
        /*09e6*/ 	.byte	0x08
	.zero		1


	//   ....[15]....
        /*09e8*/ 	.word	0x00000740
        /*09ec*/ 	.word	0x000000ff
        /*09f0*/ 	.word	0x000348a0
        /*09f4*/ 	.short	0x0100
        /*09f6*/ 	.byte	0x08
	.zero		1


	//   ....[16]....
        /*09f8*/ 	.word	0x00000750
        /*09fc*/ 	.word	0x000000ff
        /*0a00*/ 	.word	0x00034898
        /*0a04*/ 	.short	0x0100
        /*0a06*/ 	.byte	0x08
	.zero		1


	//   ....[17]....
        /*0a08*/ 	.word	0x00000760
        /*0a0c*/ 	.word	0x000000ff
        /*0a10*/ 	.word	0x000348a8
        /*0a14*/ 	.short	0x0100
        /*0a16*/ 	.byte	0x08
	.zero		1


	//   ....[18]....
        /*0a18*/ 	.word	0x00000890
        /*0a1c*/ 	.word	0x000000ff
        /*0a20*/ 	.word	0x000348b0
        /*0a24*/ 	.short	0x0100
        /*0a26*/ 	.byte	0x08
	.zero		1


	//   ....[19]....
        /*0a28*/ 	.word	0x000008a0
        /*0a2c*/ 	.word	0x000000ff
        /*0a30*/ 	.word	0x000348c0
        /*0a34*/ 	.short	0x0100
        /*0a36*/ 	.byte	0x08
	.zero		1


	//   ....[20]....
        /*0a38*/ 	.word	0x000008b0
        /*0a3c*/ 	.word	0x000000ff
        /*0a40*/ 	.word	0x000348b8
        /*0a44*/ 	.short	0x0100
        /*0a46*/ 	.byte	0x08
	.zero		1


	//   ....[21]....
        /*0a48*/ 	.word	0x000008c0
        /*0a4c*/ 	.word	0x000000ff
        /*0a50*/ 	.word	0x000348c8
        /*0a54*/ 	.short	0x0100
        /*0a56*/ 	.byte	0x08
	.zero		1


	//   ....[22]....
        /*0a58*/ 	.word	0x000019c0
        /*0a5c*/ 	.word	0x00000000
        /*0a60*/ 	.word	0x00034800
        /*0a64*/ 	.short	0x010a
        /*0a66*/ 	.byte	0x3f
	.zero		1


	//   ....[23]....
        /*0a68*/ 	.word	0x00001a30
        /*0a6c*/ 	.word	0x00000003
        /*0a70*/ 	.word	0x00034830
        /*0a74*/ 	.short	0x010a
        /*0a76*/ 	.byte	0x3f
	.zero		1


	//   ....[24]....
        /*0a78*/ 	.word	0x00001aa0
        /*0a7c*/ 	.word	0x00000003
        /*0a80*/ 	.word	0x00034830
        /*0a84*/ 	.short	0x010a
        /*0a86*/ 	.byte	0x3f
	.zero		1


	//   ....[25]....
        /*0a88*/ 	.word	0x000028f0
        /*0a8c*/ 	.word	0x00000003
        /*0a90*/ 	.word	0x00000000
        /*0a94*/ 	.short	0x0101
        /*0a96*/ 	.byte	0x3f
	.zero		1


	//   ....[26]....
        /*0a98*/ 	.word	0x00004930
        /*0a9c*/ 	.word	0x0000000d
        /*0aa0*/ 	.word	0x00034830
        /*0aa4*/ 	.short	0x010a
        /*0aa6*/ 	.byte	0x3f
	.zero		1


	//   ....[27]....
        /*0aa8*/ 	.word	0x00004980
        /*0aac*/ 	.word	0x0000000d
        /*0ab0*/ 	.word	0x00034830
        /*0ab4*/ 	.short	0x010a
        /*0ab6*/ 	.byte	0x3f
	.zero		1


	//   ....[28]....
        /*0ab8*/ 	.word	0x000051b0
        /*0abc*/ 	.word	0x0000000b
        /*0ac0*/ 	.word	0x00034850
        /*0ac4*/ 	.short	0x010a
        /*0ac6*/ 	.byte	0x3f
	.zero		1


	//   ....[29]....
        /*0ac8*/ 	.word	0x000051f0
        /*0acc*/ 	.word	0x0000000b
        /*0ad0*/ 	.word	0x00034850
        /*0ad4*/ 	.short	0x010a
        /*0ad6*/ 	.byte	0x3f
	.zero		1


	//   ....[30]....
        /*0ad8*/ 	.word	0x000069d0
        /*0adc*/ 	.word	0x00000021
        /*0ae0*/ 	.word	0x00000000
        /*0ae4*/ 	.short	0x0101
        /*0ae6*/ 	.byte	0x3f
	.zero		1


	//   ....[31]....
        /*0ae8*/ 	.word	0x00006a20
        /*0aec*/ 	.word	0x00000023
        /*0af0*/ 	.word	0x00000000
        /*0af4*/ 	.short	0x0101
        /*0af6*/ 	.byte	0x3f
	.zero		1


	//   ....[32]....
        /*0af8*/ 	.word	0x00007510
        /*0afc*/ 	.word	0x0000000c
        /*0b00*/ 	.word	0x00034850
        /*0b04*/ 	.short	0x010a
        /*0b06*/ 	.byte	0x3f
	.zero		1


	//   ....[33]....
        /*0b08*/ 	.word	0x00007550
        /*0b0c*/ 	.word	0x0000000c
        /*0b10*/ 	.word	0x00034850
        /*0b14*/ 	.short	0x010a
        /*0b16*/ 	.byte	0x3f
	.zero		1


	//   ....[34]....
        /*0b18*/ 	.word	0x00007b40
        /*0b1c*/ 	.word	0x00000006
        /*0b20*/ 	.word	0x00000000
        /*0b24*/ 	.short	0x0101
        /*0b26*/ 	.byte	0x3f
	.zero		1


	//   ....[35]....
        /*0b28*/ 	.word	0x00009160
        /*0b2c*/ 	.word	0x00000011
        /*0b30*/ 	.word	0x00000000
        /*0b34*/ 	.short	0x0101
        /*0b36*/ 	.byte	0x3f
	.zero		1


	//   ....[36]....
        /*0b38*/ 	.word	0x00009620
        /*0b3c*/ 	.word	0x00000011
        /*0b40*/ 	.word	0x00000000
        /*0b44*/ 	.short	0x0101
        /*0b46*/ 	.byte	0x3f
	.zero		1


	//   ....[37]....
        /*0b48*/ 	.word	0x0000cab0
        /*0b4c*/ 	.word	0x00000000
        /*0b50*/ 	.word	0x00034840
        /*0b54*/ 	.short	0x010a
        /*0b56*/ 	.byte	0x3f
	.zero		1


	//   ....[38]....
        /*0b58*/ 	.word	0x0000da30
        /*0b5c*/ 	.word	0x00000012
        /*0b60*/ 	.word	0x00034800
        /*0b64*/ 	.short	0x0107
        /*0b66*/ 	.byte	0x3f
	.zero		1


	//   ....[39]....
        /*0b68*/ 	.word	0x0000db40
        /*0b6c*/ 	.word	0x00000012
        /*0b70*/ 	.word	0x00034800
        /*0b74*/ 	.short	0x0101
        /*0b76*/ 	.byte	0x3f
	.zero		1


	//   ....[40]....
        /*0b78*/ 	.word	0x0000db60
        /*0b7c*/ 	.word	0x00000012
        /*0b80*/ 	.word	0x00034820
        /*0b84*/ 	.short	0x010a
        /*0b86*/ 	.byte	0x3f
	.zero		1


	//   ....[41]....
        /*0b88*/ 	.word	0x0000df20
        /*0b8c*/ 	.word	0x00000003
        /*0b90*/ 	.word	0x00034840
        /*0b94*/ 	.short	0x010a
        /*0b96*/ 	.byte	0x3f
	.zero		1


	//   ....[42]....
        /*0b98*/ 	.word	0x0000e3b0
        /*0b9c*/ 	.word	0x00000003
        /*0ba0*/ 	.word	0x00000060
        /*0ba4*/ 	.short	0x010a
        /*0ba6*/ 	.byte	0x3f
	.zero		1


	//   ....[43]....
        /*0ba8*/ 	.word	0x0000ea40
        /*0bac*/ 	.word	0x00000003
        /*0bb0*/ 	.word	0x00034840
        /*0bb4*/ 	.short	0x010a
        /*0bb6*/ 	.byte	0x3f
	.zero		1


	//   ....[44]....
        /*0bb8*/ 	.word	0x0000eed0
        /*0bbc*/ 	.word	0x00000002
        /*0bc0*/ 	.word	0x00000060
        /*0bc4*/ 	.short	0x010a
        /*0bc6*/ 	.byte	0x3f
	.zero		1


	//   ....[45]....
        /*0bc8*/ 	.word	0x0000f4a0
        /*0bcc*/ 	.word	0x00000002
        /*0bd0*/ 	.word	0x00034840
        /*0bd4*/ 	.short	0x010a
        /*0bd6*/ 	.byte	0x3f
	.zero		1


	//   ....[46]....
        /*0bd8*/ 	.word	0x0000f930
        /*0bdc*/ 	.word	0x00000002
        /*0be0*/ 	.word	0x00000060
        /*0be4*/ 	.short	0x010a
        /*0be6*/ 	.byte	0x3f
	.zero		1


	//   ....[47]....
        /*0be8*/ 	.word	0x0000feb0
        /*0bec*/ 	.word	0x00000000
        /*0bf0*/ 	.word	0x00034860
        /*0bf4*/ 	.short	0x010a
        /*0bf6*/ 	.byte	0x3f
	.zero		1


	//   ....[48]....
        /*0bf8*/ 	.word	0x000110b0
        /*0bfc*/ 	.word	0x00000000
        /*0c00*/ 	.word	0x00034820
        /*0c04*/ 	.short	0x010a
        /*0c06*/ 	.byte	0x3f
	.zero		1


	//   ....[49]....
        /*0c08*/ 	.word	0x000112a0
        /*0c0c*/ 	.word	0x00000006
        /*0c10*/ 	.word	0x00000000
        /*0c14*/ 	.short	0x010a
        /*0c16*/ 	.byte	0x3f
	.zero		1


	//   ....[50]....
        /*0c18*/ 	.word	0x000112d0
        /*0c1c*/ 	.word	0x00000007
        /*0c20*/ 	.word	0x00000000
        /*0c24*/ 	.short	0x010a
        /*0c26*/ 	.byte	0x3f
	.zero		1


	//   ....[51]....
        /*0c28*/ 	.word	0x00011330
        /*0c2c*/ 	.word	0x00000004
        /*0c30*/ 	.word	0x00000000
        /*0c34*/ 	.short	0x010a
        /*0c36*/ 	.byte	0x3f
	.zero		1


	//   ....[52]....
        /*0c38*/ 	.word	0x00011360
        /*0c3c*/ 	.word	0x00000003
        /*0c40*/ 	.word	0x00000000
        /*0c44*/ 	.short	0x010a
        /*0c46*/ 	.byte	0x3f
	.zero		1


	//   ....[53]....
        /*0c48*/ 	.word	0x000113c0
        /*0c4c*/ 	.word	0x00000000
        /*0c50*/ 	.word	0x00034800
        /*0c54*/ 	.short	0x010a
        /*0c56*/ 	.byte	0x3f
	.zero		1


	//   ....[54]....
        /*0c58*/ 	.word	0x00011410
        /*0c5c*/ 	.word	0x00000003
        /*0c60*/ 	.word	0x00034830
        /*0c64*/ 	.short	0x010a
        /*0c66*/ 	.byte	0x3f
	.zero		1


	//   ....[55]....
        /*0c68*/ 	.word	0x00011460
        /*0c6c*/ 	.word	0x0000000d
        /*0c70*/ 	.word	0x00034830
        /*0c74*/ 	.short	0x010a
        /*0c76*/ 	.byte	0x3f
	.zero		1


	//   ....[56]....
        /*0c78*/ 	.word	0x000114b0
        /*0c7c*/ 	.word	0x0000000b
        /*0c80*/ 	.word	0x00034850
        /*0c84*/ 	.short	0x010a
        /*0c86*/ 	.byte	0x3f
	.zero		1


	//   ....[57]....
        /*0c88*/ 	.word	0x00011500
        /*0c8c*/ 	.word	0x0000000c
        /*0c90*/ 	.word	0x00034850
        /*0c94*/ 	.short	0x010a
        /*0c96*/ 	.byte	0x3f
	.zero		1


	//   ....[58]....
        /*0c98*/ 	.word	0x000116a0
        /*0c9c*/ 	.word	0x00000000
        /*0ca0*/ 	.word	0x00034840
        /*0ca4*/ 	.short	0x010a
        /*0ca6*/ 	.byte	0x3f
	.zero		1


	//   ....[59]....
        /*0ca8*/ 	.word	0x00012300
        /*0cac*/ 	.word	0x00000012
        /*0cb0*/ 	.word	0x00034820
        /*0cb4*/ 	.short	0x010a
        /*0cb6*/ 	.byte	0x3f
	.zero		1


	//   ....[60]....
        /*0cb8*/ 	.word	0x00012350
        /*0cbc*/ 	.word	0x00000003
        /*0cc0*/ 	.word	0x00034840
        /*0cc4*/ 	.short	0x010a
        /*0cc6*/ 	.byte	0x3f
	.zero		1


	//   ....[61]....
        /*0cc8*/ 	.word	0x000123a0
        /*0ccc*/ 	.word	0x00000003
        /*0cd0*/ 	.word	0x00000060
        /*0cd4*/ 	.short	0x010a
        /*0cd6*/ 	.byte	0x3f
	.zero		1


	//   ....[62]....
        /*0cd8*/ 	.word	0x000123f0
        /*0cdc*/ 	.word	0x00000003
        /*0ce0*/ 	.word	0x00034840
        /*0ce4*/ 	.short	0x010a
        /*0ce6*/ 	.byte	0x3f
	.zero		1


	//   ....[63]....
        /*0ce8*/ 	.word	0x00012440
        /*0cec*/ 	.word	0x00000002
        /*0cf0*/ 	.word	0x00000060
        /*0cf4*/ 	.short	0x010a
        /*0cf6*/ 	.byte	0x3f
	.zero		1


	//   ....[64]....
        /*0cf8*/ 	.word	0x00012490
        /*0cfc*/ 	.word	0x00000002
        /*0d00*/ 	.word	0x00034840
        /*0d04*/ 	.short	0x010a
        /*0d06*/ 	.byte	0x3f
	.zero		1


	//   ....[65]....
        /*0d08*/ 	.word	0x000124e0
        /*0d0c*/ 	.word	0x00000002
        /*0d10*/ 	.word	0x00000060
        /*0d14*/ 	.short	0x010a
        /*0d16*/ 	.byte	0x3f
	.zero		1


	//   ....[66]....
        /*0d18*/ 	.word	0x00012530
        /*0d1c*/ 	.word	0x00000000
        /*0d20*/ 	.word	0x00034860
        /*0d24*/ 	.short	0x010a
        /*0d26*/ 	.byte	0x3f
	.zero		1


	//   ....[67]....
        /*0d28*/ 	.word	0x00013070
        /*0d2c*/ 	.word	0x00000000
        /*0d30*/ 	.word	0x00034820
        /*0d34*/ 	.short	0x010a
        /*0d36*/ 	.byte	0x3f
	.zero		1


	//   ....[68]....
        /*0d38*/ 	.word	0x00013210
        /*0d3c*/ 	.word	0x00000006
        /*0d40*/ 	.word	0x00000000
        /*0d44*/ 	.short	0x010a
        /*0d46*/ 	.byte	0x3f
	.zero		1


	//   ....[69]....
        /*0d48*/ 	.word	0x00013260
        /*0d4c*/ 	.word	0x00000007
        /*0d50*/ 	.word	0x00000000
        /*0d54*/ 	.short	0x010a
        /*0d56*/ 	.byte	0x3f
	.zero		1


	//   ....[70]....
        /*0d58*/ 	.word	0x000132b0
        /*0d5c*/ 	.word	0x00000004
        /*0d60*/ 	.word	0x00000000
        /*0d64*/ 	.short	0x010a
        /*0d66*/ 	.byte	0x3f
	.zero		1


	//----- nvinfo : EIATTR_NUM_MBARRIERS
	.align		4
.L_365:
        /*0d68*/ 	.byte	0x03, 0x38
        /*0d6a*/ 	.short	0x0016


	//----- nvinfo : EIATTR_EXIT_INSTR_OFFSETS
	.align		4
        /*0d6c*/ 	.byte	0x04, 0x1c
        /*0d6e*/ 	.short	(.L_367 - .L_366)


	//   ....[0]....
.L_366:
        /*0d70*/ 	.word	0x00000a30


	//   ....[1]....
        /*0d74*/ 	.word	0x0000ac00


	//   ....[2]....
        /*0d78*/ 	.word	0x000113b0


	//----- nvinfo : EIATTR_MAX_THREADS
	.align		4
.L_367:
        /*0d7c*/ 	.byte	0x04, 0x05
        /*0d7e*/ 	.short	(.L_369 - .L_368)
.L_368:
        /*0d80*/ 	.word	0x00000180
        /*0d84*/ 	.word	0x00000001
        /*0d88*/ 	.word	0x00000001


	//----- nvinfo : EIATTR_CRS_STACK_SIZE
	.align		4
.L_369:
        /*0d8c*/ 	.byte	0x04, 0x1e
        /*0d8e*/ 	.short	(.L_371 - .L_370)
.L_370:
        /*0d90*/ 	.word	0x00000000


	//----- nvinfo : EIATTR_CBANK_PARAM_SIZE
	.align		4
.L_371:
        /*0d94*/ 	.byte	0x03, 0x19
        /*0d96*/ 	.short	0x0af0


	//----- nvinfo : EIATTR_PARAM_CBANK
	.align		4
        /*0d98*/ 	.byte	0x04, 0x0a
        /*0d9a*/ 	.short	(.L_373 - .L_372)
	.align		4
.L_372:
        /*0d9c*/ 	.word	index@(.nv.constant0._ZN7cutlass13device_kernelIN5flash11enable_sm90INS1_16FlashAttnFwdSm90INS1_25CollectiveMainloopFwdSm90ILi2EN4cute5tupleIJNS5_1CILi1EEES8_S8_EEENS6_IJNS7_ILi128EEESA_NS7_ILi192EEEEEELi128ENS_6half_tEfNS_4arch4Sm90ELb0ELb0ELb1ELb1ELb0ELb0ELb0ELb1ELb1ELb1ELb1ELb0EEENS1_21CollectiveEpilogueFwdINS6_IJSA_SA_SA_EEES9_SD_SF_Li256ELb1ELb1ELb1ELb0EEENS1_36VarlenDynamicPersistentTileSchedulerILi128ELi128ELi256ELi128ELb1ELb1ELb1ELb0ELb1ELb1EEEEEEEEEvNT_6ParamsE)
        /*0da0*/ 	.short	0x0210
        /*0da2*/ 	.short	0x0af0


	//----- nvinfo : EIATTR_SW_WAR
	.align		4
.L_373:
        /*0da4*/ 	.byte	0x04, 0x36
        /*0da6*/ 	.short	(.L_375 - .L_374)
.L_374:
        /*0da8*/ 	.word	0x00000008
.L_375:


//--------------------- .nv.info._ZN7cutlass13device_kernelIN5flash11enable_sm90INS1_16FlashAttnFwdSm90INS1_25CollectiveMainloopFwdSm90ILi2EN4cute5tupleIJNS5_1CILi1EEES8_S8_EEENS6_IJNS7_ILi128EEESA_NS7_ILi192EEEEEELi128ENS_6half_tEfNS_4arch4Sm90ELb0ELb0ELb1ELb1ELb0ELb1ELb0ELb1ELb1ELb1ELb1ELb0EEENS1_21CollectiveEpilogueFwdINS6_IJSA_SA_SA_EEES9_SD_SF_Li256ELb1ELb1ELb1ELb0EEENS1_36VarlenDynamicPersistentTileSchedulerILi128ELi128ELi256ELi128ELb1ELb1ELb1ELb0ELb1ELb1EEEEEEEEEvNT_6ParamsE --------------------------
	.section	.nv.info._ZN7cutlass13device_kernelIN5flash11enable_sm90INS1_16FlashAttnFwdSm90INS1_25CollectiveMainloopFwdSm90ILi2EN4cute5tupleIJNS5_1CILi1EEES8_S8_EEENS6_IJNS7_ILi128EEESA_NS7_ILi192EEEEEELi128ENS_6half_tEfNS_4arch4Sm90ELb0ELb0ELb1ELb1ELb0ELb1ELb0ELb1ELb1ELb1ELb1ELb0EEENS1_21CollectiveEpilogueFwdINS6_IJSA_SA_SA_EEES9_SD_SF_Li256ELb1ELb1ELb1ELb0EEENS1_36VarlenDynamicPersistentTileSchedulerILi128ELi128ELi256ELi128ELb1ELb1ELb1ELb0ELb1ELb1EEEEEEEEEvNT_6ParamsE,"",@"SHT_CUDA_INFO"
	.sectionflags	@""
	.align	4


	//----- nvinfo : EIATTR_CUDA_API_VERSION
	.align		4
        /*0000*/ 	.byte	0x04, 0x37
        /*0002*/ 	.short	(.L_377 - .L_376)
.L_376:
        /*0004*/ 	.word	0x00000082


	//----- nvinfo : EIATTR_KPARAM_INFO
	.align		4
.L_377:
        /*0008*/ 	.byte	0x04, 0x17
        /*000a*/ 	.short	(.L_379 - .L_378)
.L_378:
        /*000c*/ 	.word	0x00000000
        /*0010*/ 	.short	0x0000
        /*0012*/ 	.short	0x0070
        /*0014*/ 	.byte	0x00, 0xf0, 0x01, 0x2a


	//----- nvinfo : EIATTR_SPARSE_MMA_MASK
	.align		4
.L_379:
        /*0018*/ 	.byte	0x03, 0x50
        /*001a*/ 	.short	0x0000


	//----- nvinfo : EIATTR_MAXREG_COUNT
	.align		4
        /*001c*/ 	.byte	0x03, 0x1b
        /*001e*/ 	.short	0x00a8


	//----- nvinfo : EIATTR_NUM_BARRIERS
	.align		4
        /*0020*/ 	.byte	0x02, 0x4c
        /*0022*/ 	.byte	0x10
	.zero		1


	//----- nvinfo : EIATTR_EXTERNS
	.align		4
        /*0024*/ 	.byte	0x04, 0x0f
        /*0026*/ 	.short	(.L_381 - .L_380)


	//   ....[0]....
	.align		4
.L_380:
        /*0028*/ 	.word	index@(__assertfail)


	//----- nvinfo : EIATTR_ANNOTATIONS
	.align		4
.L_381:
        /*002c*/ 	.byte	0x04, 0x55
        /*002e*/ 	.short	(.L_383 - .L_382)


	//   ....[0]....
.L_382:
        /* <DEDUP_REMOVED lines=125> */


	//----- nvinfo : EIATTR_MERCURY_ISA_VERSION
	.align		4
.L_383:
        /*07f0*/ 	.byte	0x03, 0x5f
        /*07f2*/ 	.short	0x0101


	//----- nvinfo : EIATTR_UNUSED_LOAD_BYTE_OFFSET
	.align		4
        /*07f4*/ 	.byte	0x04, 0x44
        /*07f6*/ 	.short	(.L_385 - .L_384)


	//   ....[0]....
.L_384:
        /*07f8*/ 	.word	0x00000ab0
        /*07fc*/ 	.word	0x0000fff0


	//   ....[1]....
        /*0800*/ 	.word	0x00017890
        /*0804*/ 	.word	0x0000fff0


	//----- nvinfo : EIATTR_INT_WARP_WIDE_INSTR_OFFSETS
	.align		4
.L_385:
        /*0808*/ 	.byte	0x04, 0x31
        /*080a*/ 	.short	(.L_387 - .L_386)


	//   ....[0]....
.L_386:
        /*080c*/ 	.word	0x00000190


	//   ....[1]....
        /*0810*/ 	.word	0x000001d0


	//   ....[2]....
        /*0814*/ 	.word	0x00000240


	//   ....[3]....
        /*0818*/ 	.word	0x0001d570


	//   ....[4]....
        /*081c*/ 	.word	0x0001d600


	//   ....[5]....
        /*0820*/ 	.word	0x000210b0


	//   ....[6]....
        /*0824*/ 	.word	0x00021110


	//----- nvinfo : EIATTR_COOP_GROUP_MASK_REGIDS
	.align		4
.L_387:
        /*0828*/ 	.byte	0x04, 0x29
        /*082a*/ 	.short	(.L_389 - .L_388)


	//   ....[0]....
.L_388:
        /*082c*/ 	.word	0xffffffff


	//   ....[1]....
        /*0830*/ 	.word	0xffffffff


	//   ....[2]....
        /*0834*/ 	.word	0xffffffff


	//   ....[3]....
        /*0838*/ 	.word	0xffffffff


	//   ....[4]....
        /*083c*/ 	.word	0xffffffff


	//   ....[5]....
        /*0840*/ 	.word	0xffffffff


	//   ....[6]....
        /*0844*/ 	.word	0xffffffff


	//   ....[7]....
        /*0848*/ 	.word	0xffffffff


	//   ....[8]....
        /*084c*/ 	.word	0xffffffff


	//   ....[9]....
        /*0850*/ 	.word	0xffffffff


	//   ....[10]....
        /*0854*/ 	.word	0xffffffff


	//   ....[11]....
        /*0858*/ 	.word	0xffffffff


	//   ....[12]....
        /*085c*/ 	.word	0xffffffff


	//   ....[13]....
        /*0860*/ 	.word	0xffffffff


	//   ....[14]....
        /*0864*/ 	.word	0xffffffff


	//   ....[15]....
        /*0868*/ 	.word	0xffffffff


	//   ....[16]....
        /*086c*/ 	.word	0xffffffff


	//   ....[17]....
        /*0870*/ 	.word	0xffffffff


	//   ....[18]....
        /*0874*/ 	.word	0xffffffff


	//   ....[19]....
        /*0878*/ 	.word	0xffffffff


	//   ....[20]....
        /*087c*/ 	.word	0xffffffff


	//   ....[21]....
        /*0880*/ 	.word	0xffffffff


	//   ....[22]....
        /*0884*/ 	.word	0xffffffff


	//   ....[23]....
        /*0888*/ 	.word	0xffffffff


	//   ....[24]....
        /*088c*/ 	.word	0xffffffff


	//   ....[25]....
        /*0890*/ 	.word	0xffffffff


	//   ....[26]....
        /*0894*/ 	.word	0xffffffff


	//   ....[27]....
        /*0898*/ 	.word	0xffffffff


	//   ....[28]....
        /*089c*/ 	.word	0xffffffff


	//   ....[29]....
        /*08a0*/ 	.word	0xffffffff


	//   ....[30]....
        /*08a4*/ 	.word	0xffffffff


	//   ....[31]....
        /*08a8*/ 	.word	0xffffffff


	//   ....[32]....
        /*08ac*/ 	.word	0xffffffff


	//   ....[33]....
        /*08b0*/ 	.word	0xffffffff


	//   ....[34]....
        /*08b4*/ 	.word	0xffffffff


	//   ....[35]....
        /*08b8*/ 	.word	0xffffffff


	//   ....[36]....
        /*08bc*/ 	.word	0xffffffff


	//   ....[37]....
        /*08c0*/ 	.word	0xffffffff


	//   ....[38]....
        /*08c4*/ 	.word	0xffffffff


	//   ....[39]....
        /*08c8*/ 	.word	0xffffffff


	//   ....[40]....
        /*08cc*/ 	.word	0xffffffff


	//   ....[41]....
        /*08d0*/ 	.word	0xffffffff


	//   ....[42]....
        /*08d4*/ 	.word	0xffffffff


	//   ....[43]....
        /*08d8*/ 	.word	0xffffffff


	//   ....[44]....
        /*08dc*/ 	.word	0xffffffff


	//   ....[45]....
        /*08e0*/ 	.word	0xffffffff


	//   ....[46]....
        /*08e4*/ 	.word	0xffffffff


	//   ....[47]....
        /*08e8*/ 	.word	0xffffffff


	//   ....[48]....
        /*08ec*/ 	.word	0xffffffff


	//   ....[49]....
        /*08f0*/ 	.word	0xffffffff


	//   ....[50]....
        /*08f4*/ 	.word	0xffffffff


	//   ....[51]....
        /*08f8*/ 	.word	0xffffffff


	//   ....[52]....
        /*08fc*/ 	.word	0xffffffff


	//   ....[53]....
        /*0900*/ 	.word	0xffffffff


	//   ....[54]....
        /*0904*/ 	.word	0xffffffff


	//   ....[55]....
        /*0908*/ 	.word	0xffffffff


	//   ....[56]....
        /*090c*/ 	.word	0xffffffff


	//   ....[57]....
        /*0910*/ 	.word	0xffffffff


	//   ....[58]....
        /*0914*/ 	.word	0xffffffff


	//   ....[59]....
        /*0918*/ 	.word	0xffffffff


	//   ....[60]....
        /*091c*/ 	.word	0xffffffff


	//   ....[61]....
        /*0920*/ 	.word	0xffffffff


	//   ....[62]....
        /*0924*/ 	.word	0xffffffff


	//   ....[63]....
        /*0928*/ 	.word	0xffffffff


	//   ....[64]....
        /*092c*/ 	.word	0xffffffff


	//   ....[65]....
        /*0930*/ 	.word	0xffffffff


	//   ....[66]....
        /*0934*/ 	.word	0xffffffff


	//   ....[67]....
        /*0938*/ 	.word	0xffffffff


	//   ....[68]....
        /*093c*/ 	.word	0xffffffff


	//   ....[69]....
        /*0940*/ 	.word	0xffffffff


	//   ....[70]....
        /*0944*/ 	.word	0xffffffff


	//   ....[71]....
        /*0948*/ 	.word	0xffffffff


	//   ....[72]....
        /*094c*/ 	.word	0xffffffff


	//   ....[73]....
        /*0950*/ 	.word	0xffffffff


	//   ....[74]....
        /*0954*/ 	.word	0xffffffff


	//   ....[75]....
        /*0958*/ 	.word	0xffffffff


	//   ....[76]....
        /*095c*/ 	.word	0xffffffff


	//   ....[77]....
        /*0960*/ 	.word	0xffffffff


	//   ....[78]....
        /*0964*/ 	.word	0xffffffff


	//   ....[79]....
        /*0968*/ 	.word	0xffffffff


	//   ....[80]....
        /*096c*/ 	.word	0xffffffff


	//   ....[81]....
        /*0970*/ 	.word	0xffffffff


	//   ....[82]....
        /*0974*/ 	.word	0xffffffff


	//   ....[83]....
        /*0978*/ 	.word	0xffffffff


	//   ....[84]....
        /*097c*/ 	.word	0xffffffff


	//   ....[85]....
        /*0980*/ 	.word	0xffffffff


	//   ....[86]....
        /*0984*/ 	.word	0xffffffff


	//   ....[87]....
        /*0988*/ 	.word	0xffffffff


	//   ....[88]....
        /*098c*/ 	.word	0xffffffff


	//   ....[89]....
        /*0990*/ 	.word	0xffffffff


	//   ....[90]....
        /*0994*/ 	.word	0xffffffff


	//   ....[91]....
        /*0998*/ 	.word	0xffffffff


	//   ....[92]....
        /*099c*/ 	.word	0xffffffff


	//   ....[93]....
        /*09a0*/ 	.word	0xffffffff


	//   ....[94]....
        /*09a4*/ 	.word	0xffffffff


	//   ....[95]....
        /*09a8*/ 	.word	0xffffffff


	//   ....[96]....
        /*09ac*/ 	.word	0xffffffff


	//   ....[97]....
        /*09b0*/ 	.word	0xffffffff


	//   ....[98]....
        /*09b4*/ 	.word	0xffffffff


	//   ....[99]....
        /*09b8*/ 	.word	0xffffffff


	//   ....[100]....
        /*09bc*/ 	.word	0xffffffff


	//   ....[101]....
        /*09c0*/ 	.word	0xffffffff


	//   ....[102]....
        /*09c4*/ 	.word	0xffffffff


	//   ....[103]....
        /*09c8*/ 	.word	0xffffffff


	//   ....[104]....
        /*09cc*/ 	.word	0xffffffff


	//   ....[105]....
        /*09d0*/ 	.word	0xffffffff


	//   ....[106]....
        /*09d4*/ 	.word	0x0500000f


	//   ....[107]....
        /*09d8*/ 	.word	0x0500000f


	//   ....[108]....
        /*09dc*/ 	.word	0x0500000f


	//   ....[109]....
        /*09e0*/ 	.word	0x0500000f


	//   ....[110]....
        /*09e4*/ 	.word	0x0500000f


	//   ....[111]....
        /*09e8*/ 	.word	0x0500000f


	//   ....[112]....
        /*09ec*/ 	.word	0x0500000f


	//   ....[113]....
        /*09f0*/ 	.word	0x0500000f


	//   ....[114]....
        /*09f4*/ 	.word	0x0500000f


	//   ....[115]....
        /*09f8*/ 	.word	0x0500000f


	//   ....[116]....
        /*09fc*/ 	.word	0x0500000f


	//   ....[117]....
        /*0a00*/ 	.word	0x0500000f


	//   ....[118]....
        /*0a04*/ 	.word	0x0500000f


	//   ....[119]....
        /*0a08*/ 	.word	0x0500000f


	//   ....[120]....
        /*0a0c*/ 	.word	0x0500000f


	//   ....[121]....
        /*0a10*/ 	.word	0x0500000f


	//   ....[122]....
        /*0a14*/ 	.word	0x0500000f


	//   ....[123]....
        /*0a18*/ 	.word	0x0500000f


	//   ....[124]....
        /*0a1c*/ 	.word	0x0500000f


	//   ....[125]....
        /*0a20*/ 	.word	0x0500000f


	//   ....[126]....
        /*0a24*/ 	.word	0x0500000f


	//   ....[127]....
        /*0a28*/ 	.word	0x0500000f


	//   ....[128]....
        /*0a2c*/ 	.word	0x0500000f


	//   ....[129]....
        /*0a30*/ 	.word	0x0500000f


	//   ....[130]....
        /*0a34*/ 	.word	0x0500000f


	//   ....[131]....
        /*0a38*/ 	.word	0x0500000f


	//   ....[132]....
        /*0a3c*/ 	.word	0x0500000f


	//   ....[133]....
        /*0a40*/ 	.word	0x0500000f


	//   ....[134]....
        /*0a44*/ 	.word	0x0500000f


	//   ....[135]....
        /*0a48*/ 	.word	0x0500000f


	//   ....[136]....
        /*0a4c*/ 	.word	0x0500000f


	//   ....[137]....
        /*0a50*/ 	.word	0x0500000f


	//   ....[138]....
        /*0a54*/ 	.word	0x0500000f


	//   ....[139]....
        /*0a58*/ 	.word	0x0500000f


	//   ....[140]....
        /*0a5c*/ 	.word	0x0500000f


	//   ....[141]....
        /*0a60*/ 	.word	0x0500000f


	//   ....[142]....
        /*0a64*/ 	.word	0x0500000f


	//   ....[143]....
        /*0a68*/ 	.word	0x0500000f


	//   ....[144]....
        /*0a6c*/ 	.word	0x0500000f


	//   ....[145]....
        /*0a70*/ 	.word	0x0500000f


	//   ....[146]....
        /*0a74*/ 	.word	0x0500000f


	//   ....[147]....
        /*0a78*/ 	.word	0x0500000f


	//   ....[148]....
        /*0a7c*/ 	.word	0x0500000f


	//   ....[149]....
        /*0a80*/ 	.word	0x0500000f


	//   ....[150]....
        /*0a84*/ 	.word	0x0500000f


	//----- nvinfo : EIATTR_COOP_GROUP_INSTR_OFFSETS
	.align		4
.L_389:
        /*0a88*/ 	.byte	0x04, 0x28
        /*0a8a*/ 	.short	(.L_391 - .L_390)


	//   ....[0]....
.L_390:
        /*0a8c*/ 	.word	0x00000060


	//   ....[1]....
        /*0a90*/ 	.word	0x000001a0


	//   ....[2]....
        /*0a94*/ 	.word	0x000001f0


	//   ....[3]....
        /*0a98*/ 	.word	0x00000420


	//   ....[4]....
        /*0a9c*/ 	.word	0x00000580


	//   ....[5]....
        /*0aa0*/ 	.word	0x000006a0


	//   ....[6]....
        /*0aa4*/ 	.word	0x00000800


	//   ....[7]....
        /*0aa8*/ 	.word	0x0000aeb0


	//   ....[8]....
        /*0aac*/ 	.word	0x0000b430


	//   ....[9]....
        /*0ab0*/ 	.word	0x0000b440


	//   ....[10]....
        /*0ab4*/ 	.word	0x0000b450


	//   ....[11]....
        /*0ab8*/ 	.word	0x0000b460


	//   ....[12]....
        /*0abc*/ 	.word	0x0000df00


	//   ....[13]....
        /*0ac0*/ 	.word	0x0000df10


	//   ....[14]....
        /*0ac4*/ 	.word	0x0000df20


	//   ....[15]....
        /*0ac8*/ 	.word	0x0000df30


	//   ....[16]....
        /*0acc*/ 	.word	0x00012790


	//   ....[17]....
        /*0ad0*/ 	.word	0x000127c0


	//   ....[18]....
        /*0ad4*/ 	.word	0x00012e40


	//   ....[19]....
        /*0ad8*/ 	.word	0x00012ea0


	//   ....[20]....
        /*0adc*/ 	.word	0x000156b0


	//   ....[21]....
        /*0ae0*/ 	.word	0x000156e0


	//   ....[22]....
        /*0ae4*/ 	.word	0x00015c70


	//   ....[23]....
        /*0ae8*/ 	.word	0x00015ce0


	//   ....[24]....
        /*0aec*/ 	.word	0x000171e0


	//   ....[25]....
        /*0af0*/ 	.word	0x00017280


	//   ....[26]....
        /*0af4*/ 	.word	0x000172b0


	//   ....[27]....
        /*0af8*/ 	.word	0x000172c0


	//   ....[28]....
        /*0afc*/ 	.word	0x00018340


	//   ....[29]....
        /*0b00*/ 	.word	0x00018350


	//   ....[30]....
        /*0b04*/ 	.word	0x00018360


	//   ....[31]....
        /*0b08*/ 	.word	0x00018370


	//   ....[32]....
        /*0b0c*/ 	.word	0x00018a20


	//   ....[33]....
        /*0b10*/ 	.word	0x00018a50


	//   ....[34]....
        /*0b14*/ 	.word	0x00018b40


	//   ....[35]....
        /*0b18*/ 	.word	0x00018b60


	//   ....[36]....
        /*0b1c*/ 	.word	0x00018c20


	//   ....[37]....
        /*0b20*/ 	.word	0x00018c40


	//   ....[38]....
        /*0b24*/ 	.word	0x00018d10


	//   ....[39]....
        /*0b28*/ 	.word	0x00018d30


	//   ....[40]....
        /*0b2c*/ 	.word	0x000191b0


	//   ....[41]....
        /*0b30*/ 	.word	0x000191c0


	//   ....[42]....
        /*0b34*/ 	.word	0x00019600


	//   ....[43]....
        /*0b38*/ 	.word	0x00019610


	//   ....[44]....
        /*0b3c*/ 	.word	0x0001a280


	//   ....[45]....
        /*0b40*/ 	.word	0x0001a2a0


	//   ....[46]....
        /*0b44*/ 	.word	0x0001a360


	//   ....[47]....
        /*0b48*/ 	.word	0x0001a380


	//   ....[48]....
        /*0b4c*/ 	.word	0x0001a440


	//   ....[49]....
        /*0b50*/ 	.word	0x0001a460


	//   ....[50]....
        /*0b54*/ 	.word	0x0001a530


	//   ....[51]....
        /*0b58*/ 	.word	0x0001a550


	//   ....[52]....
        /*0b5c*/ 	.word	0x0001a6a0


	//   ....[53]....
        /*0b60*/ 	.word	0x0001a8d0


	//   ....[54]....
        /*0b64*/ 	.word	0x0001a900


	//   ....[55]....
        /*0b68*/ 	.word	0x0001a930


	//   ....[56]....
        /*0b6c*/ 	.word	0x0001a960


	//   ....[57]....
        /*0b70*/ 	.word	0x0001a990


	//   ....[58]....
        /*0b74*/ 	.word	0x0001a9c0


	//   ....[59]....
        /*0b78*/ 	.word	0x0001ab60


	//   ....[60]....
        /*0b7c*/ 	.word	0x0001ab90


	//   ....[61]....
        /*0b80*/ 	.word	0x0001abc0


	//   ....[62]....
        /*0b84*/ 	.word	0x0001abf0


	//   ....[63]....
        /*0b88*/ 	.word	0x0001ac20


	//   ....[64]....
        /*0b8c*/ 	.word	0x0001ac50


	//   ....[65]....
        /*0b90*/ 	.word	0x0001ace0


	//   ....[66]....
        /*0b94*/ 	.word	0x0001ad10


	//   ....[67]....
        /*0b98*/ 	.word	0x0001ad20


	//   ....[68]....
        /*0b9c*/ 	.word	0x0001add0


	//   ....[69]....
        /*0ba0*/ 	.word	0x0001bf60


	//   ....[70]....
        /*0ba4*/ 	.word	0x0001db50


	//   ....[71]....
        /*0ba8*/ 	.word	0x0001e740


	//   ....[72]....
        /*0bac*/ 	.word	0x0001e780


	//   ....[73]....
        /*0bb0*/ 	.word	0x0001e840


	//   ....[74]....
        /*0bb4*/ 	.word	0x0001e850


	//   ....[75]....
        /*0bb8*/ 	.word	0x0001e8f0


	//   ....[76]....
        /*0bbc*/ 	.word	0x0001e900


	//   ....[77]....
        /*0bc0*/ 	.word	0x0001e9a0


	//   ....[78]....
        /*0bc4*/ 	.word	0x0001e9b0


	//   ....[79]....
        /*0bc8*/ 	.word	0x0001ea50


	//   ....[80]....
        /*0bcc*/ 	.word	0x0001ea60


	//   ....[81]....
        /*0bd0*/ 	.word	0x0001eb00


	//   ....[82]....
        /*0bd4*/ 	.word	0x0001eb10


	//   ....[83]....
        /*0bd8*/ 	.word	0x0001ebb0


	//   ....[84]....
        /*0bdc*/ 	.word	0x0001ebc0


	//   ....[85]....
        /*0be0*/ 	.word	0x0001ec10


	//   ....[86]....
        /*0be4*/ 	.word	0x0001ec50


	//   ....[87]....
        /*0be8*/ 	.word	0x00021840


	//   ....[88]....
        /*0bec*/ 	.word	0x00021870


	//   ....[89]....
        /*0bf0*/ 	.word	0x000218c0


	//   ....[90]....
        /*0bf4*/ 	.word	0x000218f0


	//   ....[91]....
        /*0bf8*/ 	.word	0x00021920


	//   ....[92]....
        /*0bfc*/ 	.word	0x00021950


	//   ....[93]....
        /*0c00*/ 	.word	0x00021980


	//   ....[94]....
        /*0c04*/ 	.word	0x000219b0


	//   ....[95]....
        /*0c08*/ 	.word	0x00021b80


	//   ....[96]....
        /*0c0c*/ 	.word	0x00021bb0


	//   ....[97]....
        /*0c10*/ 	.word	0x00021be0


	//   ....[98]....
        /*0c14*/ 	.word	0x00021c10


	//   ....[99]....
        /*0c18*/ 	.word	0x00021c40


	//   ....[100]....
        /*0c1c*/ 	.word	0x00021c70


	//   ....[101]....
        /*0c20*/ 	.word	0x00021d30


	//   ....[102]....
        /*0c24*/ 	.word	0x00021d50


	//   ....[103]....
        /*0c28*/ 	.word	0x00021d60


	//   ....[104]....
        /*0c2c*/ 	.word	0x00021dc0


	//   ....[105]....
        /*0c30*/ 	.word	0x000224d0


	//   ....[106]....
        /*0c34*/ 	.word	0x00022910


	//   ....[107]....
        /*0c38*/ 	.word	0x000229a0


	//   ....[108]....
        /*0c3c*/ 	.word	0x000229f0


	//   ....[109]....
        /*0c40*/ 	.word	0x00022a40


	//   ....[110]....
        /*0c44*/ 	.word	0x00022b30


	//   ....[111]....
        /*0c48*/ 	.word	0x00022bc0


	//   ....[112]....
        /*0c4c*/ 	.word	0x00022c10


	//   ....[113]....
        /*0c50*/ 	.word	0x00022c60


	//   ....[114]....
        /*0c54*/ 	.word	0x00022ec0


	//   ....[115]....
        /*0c58*/ 	.word	0x000231b0


	//   ....[116]....
        /*0c5c*/ 	.word	0x00023330


	//   ....[117]....
        /*0c60*/ 	.word	0x00023380


	//   ....[118]....
        /*0c64*/ 	.word	0x00023450


	//   ....[119]....
        /*0c68*/ 	.word	0x00023560


	//   ....[120]....
        /*0c6c*/ 	.word	0x000235c0


	//   ....[121]....
        /*0c70*/ 	.word	0x000236d0


	//   ....[122]....
        /*0c74*/ 	.word	0x00023730


	//   ....[123]....
        /*0c78*/ 	.word	0x00023840


	//   ....[124]....
        /*0c7c*/ 	.word	0x000238a0


	//   ....[125]....
        /*0c80*/ 	.word	0x000239b0


	//   ....[126]....
        /*0c84*/ 	.word	0x00023a10


	//   ....[127]....
        /*0c88*/ 	.word	0x00023b20


	//   ....[128]....
        /*0c8c*/ 	.word	0x00023b80


	//   ....[129]....
        /*0c90*/ 	.word	0x00023c90


	//   ....[130]....
        /*0c94*/ 	.word	0x00023cf0


	//   ....[131]....
        /*0c98*/ 	.word	0x00023dd0


	//   ....[132]....
        /*0c9c*/ 	.word	0x00024140


	//   ....[133]....
        /*0ca0*/ 	.word	0x000241f0


	//   ....[134]....
        /*0ca4*/ 	.word	0x00024360


	//   ....[135]....
        /*0ca8*/ 	.word	0x000243f0


	//   ....[136]....
        /*0cac*/ 	.word	0x00024470


	//   ....[137]....
        /*0cb0*/ 	.word	0x000244f0


	//   ....[138]....
        /*0cb4*/ 	.word	0x00024570


	//   ....[139]....
        /*0cb8*/ 	.word	0x00024600


	//   ....[140]....
        /*0cbc*/ 	.word	0x000246a0


	//   ....[141]....
        /*0cc0*/ 	.word	0x00024770


	//   ....[142]....
        /*0cc4*/ 	.word	0x000247f0


	//   ....[143]....
        /*0cc8*/ 	.word	0x00024870


	//   ....[144]....
        /*0ccc*/ 	.word	0x000248f0


	//   ....[145]....
        /*0cd0*/ 	.word	0x00024980


	//   ....[146]....
        /*0cd4*/ 	.word	0x00024a00


	//   ....[147]....
        /*0cd8*/ 	.word	0x00024aa0


	//   ....[148]....
        /*0cdc*/ 	.word	0x00024af0


	//   ....[149]....
        /*0ce0*/ 	.word	0x00024b80


	//   ....[150]....
        /*0ce4*/ 	.word	0x00024cb0


	//----- nvinfo : EIATTR_REG_RECONFIG
	.align		4
.L_391:
        /*0ce8*/ 	.byte	0x01, 0x54
	.zero		2


	//----- nvinfo : EIATTR_SYSCALL_OFFSETS
	.align		4
        /*0cec*/ 	.byte	0x04, 0x46
        /*0cee*/ 	.short	(.L_393 - .L_392)


	//   ....[0]....
.L_392:
        /*0cf0*/ 	.word	0x00002020


	//   ....[1]....
        /*0cf4*/ 	.word	0x00002170


	//   ....[2]....
        /*0cf8*/ 	.word	0x0000b060


	//   ....[3]....
        /*0cfc*/ 	.word	0x0000b3b0


	//   ....[4]....
        /*0d00*/ 	.word	0x0001d770


	//   ....[5]....
        /*0d04*/ 	.word	0x0001d8c0


	//   ....[6]....
        /*0d08*/ 	.word	0x0001d9b0


	//   ....[7]....
        /*0d0c*/ 	.word	0x0001e310


	//----- nvinfo : EIATTR_MBARRIER_INSTR_OFFSETS
	.align		4
.L_393:
        /*0d10*/ 	.byte	0x04, 0x39
        /*0d12*/ 	.short	(.L_395 - .L_394)


	//   ....[0]....
.L_394:
        /*0d14*/ 	.word	0x000002d0
        /*0d18*/ 	.word	0x000000ff
        /*0d1c*/ 	.word	0x00034800
        /*0d20*/ 	.short	0x0100
        /*0d22*/ 	.byte	0x08
	.zero		1


	//   ....[1]....
        /*0d24*/ 	.word	0x000002e0
        /*0d28*/ 	.word	0x000000ff
        /*0d2c*/ 	.word	0x00034820
        /*0d30*/ 	.short	0x0100
        /*0d32*/ 	.byte	0x08
	.zero		1


	//   ....[2]....
        /*0d34*/ 	.word	0x000003d0
        /*0d38*/ 	.word	0x000000ff
        /*0d3c*/ 	.word	0x00034830
        /*0d40*/ 	.short	0x0100
        /*0d42*/ 	.byte	0x08
	.zero		1


	//   ....[3]....
        /*0d44*/ 	.word	0x000003e0
        /*0d48*/ 	.word	0x000000ff
        /*0d4c*/ 	.word	0x00034840
        /*0d50*/ 	.short	0x0100
        /*0d52*/ 	.byte	0x08
	.zero		1


	//   ....[4]....
        /*0d54*/ 	.word	0x000003f0
        /*0d58*/ 	.word	0x000000ff
        /*0d5c*/ 	.word	0x00034838
        /*0d60*/ 	.short	0x0100
        /*0d62*/ 	.byte	0x08
	.zero		1


	//   ....[5]....
        /*0d64*/ 	.word	0x00000400
        /*0d68*/ 	.word	0x000000ff
        /*0d6c*/ 	.word	0x00034848
        /*0d70*/ 	.short	0x0100
        /*0d72*/ 	.byte	0x08
	.zero		1


	//   ....[6]....
        /*0d74*/ 	.word	0x00000530
        /*0d78*/ 	.word	0x000000ff
        /*0d7c*/ 	.word	0x00034850
        /*0d80*/ 	.short	0x0100
        /*0d82*/ 	.byte	0x08
	.zero		1


	//   ....[7]....
        /*0d84*/ 	.word	0x00000540
        /*0d88*/ 	.word	0x000000ff
        /*0d8c*/ 	.word	0x00034860
        /*0d90*/ 	.short	0x0100
        /*0d92*/ 	.byte	0x08
	.zero		1


	//   ....[8]....
        /*0d94*/ 	.word	0x00000550
        /*0d98*/ 	.word	0x000000ff
        /*0d9c*/ 	.word	0x00034858
        /*0da0*/ 	.short	0x0100
        /*0da2*/ 	.byte	0x08
	.zero		1


	//   ....[9]....
        /*0da4*/ 	.word	0x00000560
        /*0da8*/ 	.word	0x000000ff
        /*0dac*/ 	.word	0x00034868
        /*0db0*/ 	.short	0x0100
        /*0db2*/ 	.byte	0x08
	.zero		1


	//   ....[10]....
        /*0db4*/ 	.word	0x00000650
        /*0db8*/ 	.word	0x000000ff
        /*0dbc*/ 	.word	0x00034870
        /*0dc0*/ 	.short	0x0100
        /*0dc2*/ 	.byte	0x06
	.zero		1


	//   ....[11]....
        /*0dc4*/ 	.word	0x00000660
        /*0dc8*/ 	.word	0x000000ff
        /*0dcc*/ 	.word	0x00034880
        /*0dd0*/ 	.short	0x0100
        /*0dd2*/ 	.byte	0x06
	.zero		1


	//   ....[12]....
        /*0dd4*/ 	.word	0x00000670
        /*0dd8*/ 	.word	0x000000ff
        /*0ddc*/ 	.word	0x00034878
        /*0de0*/ 	.short	0x0100
        /*0de2*/ 	.byte	0x06
	.zero		1


	//   ....[13]....
        /*0de4*/ 	.word	0x00000680
        /*0de8*/ 	.word	0x000000ff
        /*0dec*/ 	.word	0x00034888
        /*0df0*/ 	.short	0x0100
        /*0df2*/ 	.byte	0x06
	.zero		1


	//   ....[14]....
        /*0df4*/ 	.word	0x000007b0
        /*0df8*/ 	.word	0x000000ff
        /*0dfc*/ 	.word	0x00034890
        /*0e00*/ 	.short	0x0100
        /*0e02*/ 	.byte	0x08
	.zero		1


	//   ....[15]....
        /*0e04*/ 	.word	0x000007c0
        /*0e08*/ 	.word	0x000000ff
        /*0e0c*/ 	.word	0x000348a0
        /*0e10*/ 	.short	0x0100
        /*0e12*/ 	.byte	0x08
	.zero		1


	//   ....[16]....
        /*0e14*/ 	.word	0x000007d0
        /*0e18*/ 	.word	0x000000ff
        /*0e1c*/ 	.word	0x00034898
        /*0e20*/ 	.short	0x0100
        /*0e22*/ 	.byte	0x08
	.zero		1


	//   ....[17]....
        /*0e24*/ 	.word	0x000007e0
        /*0e28*/ 	.word	0x000000ff
        /*0e2c*/ 	.word	0x000348a8
        /*0e30*/ 	.short	0x0100
        /*0e32*/ 	.byte	0x08
	.zero		1


	//   ....[18]....
        /*0e34*/ 	.word	0x00000910
        /*0e38*/ 	.word	0x000000ff
        /*0e3c*/ 	.word	0x000348b0
        /*0e40*/ 	.short	0x0100
        /*0e42*/ 	.byte	0x08
	.zero		1


	//   ....[19]....
        /*0e44*/ 	.word	0x00000920
        /*0e48*/ 	.word	0x000000ff
        /*0e4c*/ 	.word	0x000348c0
        /*0e50*/ 	.short	0x0100
        /*0e52*/ 	.byte	0x08
	.zero		1


	//   ....[20]....
        /*0e54*/ 	.word	0x00000930
        /*0e58*/ 	.word	0x000000ff
        /*0e5c*/ 	.word	0x000348b8
        /*0e60*/ 	.short	0x0100
        /*0e62*/ 	.byte	0x08
	.zero		1


	//   ....[21]....
        /*0e64*/ 	.word	0x00000940
        /*0e68*/ 	.word	0x000000ff
        /*0e6c*/ 	.word	0x000348c8
        /*0e70*/ 	.short	0x0100
        /*0e72*/ 	.byte	0x08
	.zero		1


	//   ....[22]....
        /*0e74*/ 	.word	0x00003c20
        /*0e78*/ 	.word	0x00000065
        /*0e7c*/ 	.word	0x00034890
        /*0e80*/ 	.short	0x010a
        /*0e82*/ 	.byte	0x3f
	.zero		1


	//   ....[23]....
        /*0e84*/ 	.word	0x00006f50
        /*0e88*/ 	.word	0x00000065
        /*0e8c*/ 	.word	0x00034890
        /*0e90*/ 	.short	0x010a
        /*0e92*/ 	.byte	0x3f
	.zero		1


	//   ....[24]....
        /*0e94*/ 	.word	0x0000a040
        /*0e98*/ 	.word	0x00000065
        /*0e9c*/ 	.word	0x00034890
        /*0ea0*/ 	.short	0x010a
        /*0ea2*/ 	.byte	0x3f
	.zero		1


	//   ....[25]....
        /*0ea4*/ 	.word	0x0000a410
        /*0ea8*/ 	.word	0x00000028
        /*0eac*/ 	.word	0x00000000
        /*0eb0*/ 	.short	0x0101
        /*0eb2*/ 	.byte	0x3f
	.zero		1


	//   ....[26]....
        /*0eb4*/ 	.word	0x0000a450
        /*0eb8*/ 	.word	0x00000065
        /*0ebc*/ 	.word	0x000348b0
        /*0ec0*/ 	.short	0x010a
        /*0ec2*/ 	.byte	0x3f
	.zero		1


	//   ....[27]....
        /*0ec4*/ 	.word	0x0000a8f0
        /*0ec8*/ 	.word	0x00000065
        /*0ecc*/ 	.word	0x00000000
        /*0ed0*/ 	.short	0x0101
        /*0ed2*/ 	.byte	0x3f
	.zero		1


	//   ....[28]....
        /*0ed4*/ 	.word	0x0000b0e0
        /*0ed8*/ 	.word	0x00000002
        /*0edc*/ 	.word	0x00034800
        /*0ee0*/ 	.short	0x010a
        /*0ee2*/ 	.byte	0x3f
	.zero		1


	//   ....[29]....
        /*0ee4*/ 	.word	0x0000b130
        /*0ee8*/ 	.word	0x00000002
        /*0eec*/ 	.word	0x00034800
        /*0ef0*/ 	.short	0x010a
        /*0ef2*/ 	.byte	0x3f
	.zero		1


	//   ....[30]....
        /*0ef4*/ 	.word	0x0000bb60
        /*0ef8*/ 	.word	0x00000002
        /*0efc*/ 	.word	0x00034800
        /*0f00*/ 	.short	0x010a
        /*0f02*/ 	.byte	0x3f
	.zero		1


	//   ....[31]....
        /*0f04*/ 	.word	0x0000e3d0
        /*0f08*/ 	.word	0x00000002
        /*0f0c*/ 	.word	0x00034800
        /*0f10*/ 	.short	0x010a
        /*0f12*/ 	.byte	0x3f
	.zero		1


	//   ....[32]....
        /*0f14*/ 	.word	0x00010b80
        /*0f18*/ 	.word	0x00000000
        /*0f1c*/ 	.word	0x00034830
        /*0f20*/ 	.short	0x010a
        /*0f22*/ 	.byte	0x3f
	.zero		1


	//   ....[33]....
        /*0f24*/ 	.word	0x00010c00
        /*0f28*/ 	.word	0x00000000
        /*0f2c*/ 	.word	0x00034830
        /*0f30*/ 	.short	0x010a
        /*0f32*/ 	.byte	0x3f
	.zero		1


	//   ....[34]....
        /*0f34*/ 	.word	0x000133a0
        /*0f38*/ 	.word	0x00000003
        /*0f3c*/ 	.word	0x00000000
        /*0f40*/ 	.short	0x0101
        /*0f42*/ 	.byte	0x3f
	.zero		1


	//   ....[35]....
        /*0f44*/ 	.word	0x00013dd0
        /*0f48*/ 	.word	0x0000000c
        /*0f4c*/ 	.word	0x00034830
        /*0f50*/ 	.short	0x010a
        /*0f52*/ 	.byte	0x3f
	.zero		1


	//   ....[36]....
        /*0f54*/ 	.word	0x00013e50
        /*0f58*/ 	.word	0x0000000c
        /*0f5c*/ 	.word	0x00034830
        /*0f60*/ 	.short	0x010a
        /*0f62*/ 	.byte	0x3f
	.zero		1


	//   ....[37]....
        /*0f64*/ 	.word	0x00014940
        /*0f68*/ 	.word	0x0000000d
        /*0f6c*/ 	.word	0x00034850
        /*0f70*/ 	.short	0x010a
        /*0f72*/ 	.byte	0x3f
	.zero		1


	//   ....[38]....
        /*0f74*/ 	.word	0x00014990
        /*0f78*/ 	.word	0x0000000d
        /*0f7c*/ 	.word	0x00034850
        /*0f80*/ 	.short	0x010a
        /*0f82*/ 	.byte	0x3f
	.zero		1


	//   ....[39]....
        /*0f84*/ 	.word	0x00016380
        /*0f88*/ 	.word	0x0000000c
        /*0f8c*/ 	.word	0x00000000
        /*0f90*/ 	.short	0x0101
        /*0f92*/ 	.byte	0x3f
	.zero		1


	//   ....[40]....
        /*0f94*/ 	.word	0x000163c0
        /*0f98*/ 	.word	0x0000000d
        /*0f9c*/ 	.word	0x00000000
        /*0fa0*/ 	.short	0x0101
        /*0fa2*/ 	.byte	0x3f
	.zero		1


	//   ....[41]....
        /*0fa4*/ 	.word	0x00016dc0
        /*0fa8*/ 	.word	0x00000006
        /*0fac*/ 	.word	0x00034850
        /*0fb0*/ 	.short	0x010a
        /*0fb2*/ 	.byte	0x3f
	.zero		1


	//   ....[42]....
        /*0fb4*/ 	.word	0x00016e60
        /*0fb8*/ 	.word	0x00000006
        /*0fbc*/ 	.word	0x00034850
        /*0fc0*/ 	.short	0x010a
        /*0fc2*/ 	.byte	0x3f
	.zero		1


	//   ....[43]....
        /*0fc4*/ 	.word	0x00017420
        /*0fc8*/ 	.word	0x00000006
        /*0fcc*/ 	.word	0x00000000
        /*0fd0*/ 	.short	0x0101
        /*0fd2*/ 	.byte	0x3f
	.zero		1


	//   ....[44]....
        /*0fd4*/ 	.word	0x00018a40
        /*0fd8*/ 	.word	0x00000000
        /*0fdc*/ 	.word	0x00000000
        /*0fe0*/ 	.short	0x0101
        /*0fe2*/ 	.byte	0x3f
	.zero		1


	//   ....[45]....
        /*0fe4*/ 	.word	0x00019070
        /*0fe8*/ 	.word	0x00000006
        /*0fec*/ 	.word	0x00000000
        /*0ff0*/ 	.short	0x0101
        /*0ff2*/ 	.byte	0x3f
	.zero		1


	//   ....[46]....
        /*0ff4*/ 	.word	0x0001c040
        /*0ff8*/ 	.word	0x00000012
        /*0ffc*/ 	.word	0x00034820
        /*1000*/ 	.short	0x010a
        /*1002*/ 	.byte	0x3f
	.zero		1


	//   ....[47]....
        /*1004*/ 	.word	0x0001c110
        /*1008*/ 	.word	0x00000005
        /*100c*/ 	.word	0x000348a0
        /*1010*/ 	.short	0x010a
        /*1012*/ 	.byte	0x3f
	.zero		1


	//   ....[48]....
        /*1014*/ 	.word	0x0001c530
        /*1018*/ 	.word	0x00000005
        /*101c*/ 	.word	0x000348c0
        /*1020*/ 	.short	0x010a
        /*1022*/ 	.byte	0x3f
	.zero		1


	//   ....[49]....
        /*1024*/ 	.word	0x0001c9f0
        /*1028*/ 	.word	0x00000006
        /*102c*/ 	.word	0x000348a0
        /*1030*/ 	.short	0x010a
        /*1032*/ 	.byte	0x3f
	.zero		1


	//   ....[50]....
        /*1034*/ 	.word	0x0001ce30
        /*1038*/ 	.word	0x00000006
        /*103c*/ 	.word	0x000348c0
        /*1040*/ 	.short	0x010a
        /*1042*/ 	.byte	0x3f
	.zero		1


	//   ....[51]....
        /*1044*/ 	.word	0x0001ddc0
        /*1048*/ 	.word	0x00000000
        /*104c*/ 	.word	0x00034840
        /*1050*/ 	.short	0x010a
        /*1052*/ 	.byte	0x3f
	.zero		1


	//   ....[52]....
        /*1054*/ 	.word	0x0001ed40
        /*1058*/ 	.word	0x00000012
        /*105c*/ 	.word	0x00034800
        /*1060*/ 	.short	0x0107
        /*1062*/ 	.byte	0x3f
	.zero		1


	//   ....[53]....
        /*1064*/ 	.word	0x0001ee40
        /*1068*/ 	.word	0x00000012
        /*106c*/ 	.word	0x00034800
        /*1070*/ 	.short	0x0101
        /*1072*/ 	.byte	0x3f
	.zero		1


	//   ....[54]....
        /*1074*/ 	.word	0x0001ee60
        /*1078*/ 	.word	0x00000012
        /*107c*/ 	.word	0x00034820
        /*1080*/ 	.short	0x010a
        /*1082*/ 	.byte	0x3f
	.zero		1


	//   ....[55]....
        /*1084*/ 	.word	0x0001f220
        /*1088*/ 	.word	0x00000003
        /*108c*/ 	.word	0x00034840
        /*1090*/ 	.short	0x010a
        /*1092*/ 	.byte	0x3f
	.zero		1


	//   ....[56]....
        /*1094*/ 	.word	0x0001f6a0
        /*1098*/ 	.word	0x00000002
        /*109c*/ 	.word	0x00034860
        /*10a0*/ 	.short	0x010a
        /*10a2*/ 	.byte	0x3f
	.zero		1


	//   ....[57]....
        /*10a4*/ 	.word	0x0001fd50
        /*10a8*/ 	.word	0x00000003
        /*10ac*/ 	.word	0x00034840
        /*10b0*/ 	.short	0x010a
        /*10b2*/ 	.byte	0x3f
	.zero		1


	//   ....[58]....
        /*10b4*/ 	.word	0x000201d0
        /*10b8*/ 	.word	0x00000002
        /*10bc*/ 	.word	0x00034860
        /*10c0*/ 	.short	0x010a
        /*10c2*/ 	.byte	0x3f
	.zero		1


	//   ....[59]....
        /*10c4*/ 	.word	0x000207e0
        /*10c8*/ 	.word	0x00000003
        /*10cc*/ 	.word	0x00034840
        /*10d0*/ 	.short	0x010a
        /*10d2*/ 	.byte	0x3f
	.zero		1


	//   ....[60]....
        /*10d4*/ 	.word	0x00020c50
        /*10d8*/ 	.word	0x00000002
        /*10dc*/ 	.word	0x00034860
        /*10e0*/ 	.short	0x010a
        /*10e2*/ 	.byte	0x3f
	.zero		1


	//   ....[61]....
        /*10e4*/ 	.word	0x00021200
        /*10e8*/ 	.word	0x00000000
        /*10ec*/ 	.word	0x00034860
        /*10f0*/ 	.short	0x010a
        /*10f2*/ 	.byte	0x3f
	.zero		1


	//   ....[62]....
        /*10f4*/ 	.word	0x00022450
        /*10f8*/ 	.word	0x00000000
        /*10fc*/ 	.word	0x00034820
        /*1100*/ 	.short	0x010a
        /*1102*/ 	.byte	0x3f
	.zero		1


	//   ....[63]....
        /*1104*/ 	.word	0x00022640
        /*1108*/ 	.word	0x00000006
        /*110c*/ 	.word	0x00000000
        /*1110*/ 	.short	0x010a
        /*1112*/ 	.byte	0x3f
	.zero		1


	//   ....[64]....
        /*1114*/ 	.word	0x00022680
        /*1118*/ 	.word	0x00000007
        /*111c*/ 	.word	0x00000000
        /*1120*/ 	.short	0x010a
        /*1122*/ 	.byte	0x3f
	.zero		1


	//   ....[65]....
        /*1124*/ 	.word	0x000226e0
        /*1128*/ 	.word	0x00000004
        /*112c*/ 	.word	0x00000000
        /*1130*/ 	.short	0x010a
        /*1132*/ 	.byte	0x3f
	.zero		1


	//   ....[66]....
        /*1134*/ 	.word	0x00022710
        /*1138*/ 	.word	0x00000003
        /*113c*/ 	.word	0x00000000
        /*1140*/ 	.short	0x010a
        /*1142*/ 	.byte	0x3f
	.zero		1


	//   ....[67]....
        /*1144*/ 	.word	0x00022770
        /*1148*/ 	.word	0x00000065
        /*114c*/ 	.word	0x00034890
        /*1150*/ 	.short	0x010a
        /*1152*/ 	.byte	0x3f
	.zero		1


	//   ....[68]....
        /*1154*/ 	.word	0x000227c0
        /*1158*/ 	.word	0x00000065
        /*115c*/ 	.word	0x00034890
        /*1160*/ 	.short	0x010a
        /*1162*/ 	.byte	0x3f
	.zero		1


	//   ....[69]....
        /*1164*/ 	.word	0x00022810
        /*1168*/ 	.word	0x00000065
        /*116c*/ 	.word	0x00034890
        /*1170*/ 	.short	0x010a
        /*1172*/ 	.byte	0x3f
	.zero		1


	//   ....[70]....
        /*1174*/ 	.word	0x00022860
        /*1178*/ 	.word	0x00000065
        /*117c*/ 	.word	0x000348b0
        /*1180*/ 	.short	0x010a
        /*1182*/ 	.byte	0x3f
	.zero		1


	//   ....[71]....
        /*1184*/ 	.word	0x00022a80
        /*1188*/ 	.word	0x00000002
        /*118c*/ 	.word	0x00034800
        /*1190*/ 	.short	0x010a
        /*1192*/ 	.byte	0x3f
	.zero		1


	//   ....[72]....
        /*1194*/ 	.word	0x00022ca0
        /*1198*/ 	.word	0x00000002
        /*119c*/ 	.word	0x00034800
        /*11a0*/ 	.short	0x010a
        /*11a2*/ 	.byte	0x3f
	.zero		1


	//   ....[73]....
        /*11a4*/ 	.word	0x00022cf0
        /*11a8*/ 	.word	0x00000000
        /*11ac*/ 	.word	0x00034830
        /*11b0*/ 	.short	0x010a
        /*11b2*/ 	.byte	0x3f
	.zero		1


	//   ....[74]....
        /*11b4*/ 	.word	0x00022d40
        /*11b8*/ 	.word	0x0000000c
        /*11bc*/ 	.word	0x00034830
        /*11c0*/ 	.short	0x010a
        /*11c2*/ 	.byte	0x3f
	.zero		1


	//   ....[75]....
        /*11c4*/ 	.word	0x00022d90
        /*11c8*/ 	.word	0x0000000d
        /*11cc*/ 	.word	0x00034850
        /*11d0*/ 	.short	0x010a
        /*11d2*/ 	.byte	0x3f
	.zero		1


	//   ....[76]....
        /*11d4*/ 	.word	0x00022de0
        /*11d8*/ 	.word	0x00000006
        /*11dc*/ 	.word	0x00034850
        /*11e0*/ 	.short	0x010a
        /*11e2*/ 	.byte	0x3f
	.zero		1


	//   ....[77]....
        /*11e4*/ 	.word	0x00022f90
        /*11e8*/ 	.word	0x00000012
        /*11ec*/ 	.word	0x00034820
        /*11f0*/ 	.short	0x010a
        /*11f2*/ 	.byte	0x3f
	.zero		1


	//   ....[78]....
        /*11f4*/ 	.word	0x00022fe0
        /*11f8*/ 	.word	0x00000005
        /*11fc*/ 	.word	0x000348a0
        /*1200*/ 	.short	0x010a
        /*1202*/ 	.byte	0x3f
	.zero		1


	//   ....[79]....
        /*1204*/ 	.word	0x00023030
        /*1208*/ 	.word	0x00000005
        /*120c*/ 	.word	0x000348c0
        /*1210*/ 	.short	0x010a
        /*1212*/ 	.byte	0x3f
	.zero		1


	//   ....[80]....
        /*1214*/ 	.word	0x00023080
        /*1218*/ 	.word	0x00000006
        /*121c*/ 	.word	0x000348a0
        /*1220*/ 	.short	0x010a
        /*1222*/ 	.byte	0x3f
	.zero		1


	//   ....[81]....
        /*1224*/ 	.word	0x000230d0
        /*1228*/ 	.word	0x00000006
        /*122c*/ 	.word	0x000348c0
        /*1230*/ 	.short	0x010a
        /*1232*/ 	.byte	0x3f
	.zero		1


	//   ....[82]....
        /*1234*/ 	.word	0x00023270
        /*1238*/ 	.word	0x00000000
        /*123c*/ 	.word	0x00034840
        /*1240*/ 	.short	0x010a
        /*1242*/ 	.byte	0x3f
	.zero		1


	//   ....[83]....
        /*1244*/ 	.word	0x00023e50
        /*1248*/ 	.word	0x00000012
        /*124c*/ 	.word	0x00034820
        /*1250*/ 	.short	0x010a
        /*1252*/ 	.byte	0x3f
	.zero		1


	//   ....[84]....
        /*1254*/ 	.word	0x00023ea0
        /*1258*/ 	.word	0x00000003
        /*125c*/ 	.word	0x00034840
        /*1260*/ 	.short	0x010a
        /*1262*/ 	.byte	0x3f
	.zero		1


	//   ....[85]....
        /*1264*/ 	.word	0x00023ef0
        /*1268*/ 	.word	0x00000002
        /*126c*/ 	.word	0x00034860
        /*1270*/ 	.short	0x010a
        /*1272*/ 	.byte	0x3f
	.zero		1


	//   ....[86]....
        /*1274*/ 	.word	0x00023f40
        /*1278*/ 	.word	0x00000003
        /*127c*/ 	.word	0x00034840
        /*1280*/ 	.short	0x010a
        /*1282*/ 	.byte	0x3f
	.zero		1


	//   ....[87]....
        /*1284*/ 	.word	0x00023f90
        /*1288*/ 	.word	0x00000002
        /*128c*/ 	.word	0x00034860
        /*1290*/ 	.short	0x010a
        /*1292*/ 	.byte	0x3f
	.zero		1


	//   ....[88]....
        /*1294*/ 	.word	0x00023fe0
        /*1298*/ 	.word	0x00000003
        /*129c*/ 	.word	0x00034840
        /*12a0*/ 	.short	0x010a
        /*12a2*/ 	.byte	0x3f
	.zero		1


	//   ....[89]....
        /*12a4*/ 	.word	0x00024030
        /*12a8*/ 	.word	0x00000002
        /*12ac*/ 	.word	0x00034860
        /*12b0*/ 	.short	0x010a
        /*12b2*/ 	.byte	0x3f
	.zero		1


	//   ....[90]....
        /*12b4*/ 	.word	0x00024080
        /*12b8*/ 	.word	0x00000000
        /*12bc*/ 	.word	0x00034860
        /*12c0*/ 	.short	0x010a
        /*12c2*/ 	.byte	0x3f
	.zero		1


	//   ....[91]....
        /*12c4*/ 	.word	0x00024bd0
        /*12c8*/ 	.word	0x00000000
        /*12cc*/ 	.word	0x00034820
        /*12d0*/ 	.short	0x010a
        /*12d2*/ 	.byte	0x3f
	.zero		1


	//   ....[92]....
        /*12d4*/ 	.word	0x00024d70
        /*12d8*/ 	.word	0x00000006
        /*12dc*/ 	.word	0x00000000
        /*12e0*/ 	.short	0x010a
        /*12e2*/ 	.byte	0x3f
	.zero		1


	//   ....[93]....
        /*12e4*/ 	.word	0x00024dc0
        /*12e8*/ 	.word	0x00000007
        /*12ec*/ 	.word	0x00000000
        /*12f0*/ 	.short	0x010a
        /*12f2*/ 	.byte	0x3f
	.zero		1


	//   ....[94]....
        /*12f4*/ 	.word	0x00024e10
        /*12f8*/ 	.word	0x00000004
        /*12fc*/ 	.word	0x00000000
        /*1300*/ 	.short	0x010a
        /*1302*/ 	.byte	0x3f
	.zero		1


	//----- nvinfo : EIATTR_NUM_MBARRIERS
	.align		4
.L_395:
        /*1304*/ 	.byte	0x03, 0x38
        /*1306*/ 	.short	0x0016


	//----- nvinfo : EIATTR_EXIT_INSTR_OFFSETS
	.align		4
        /*1308*/ 	.byte	0x04, 0x1c
        /*130a*/ 	.short	(.L_397 - .L_396)


	//   ....[0]....
.L_396:
        /*130c*/ 	.word	0x00022760


	//----- nvinfo : EIATTR_MAX_THREADS
	.align		4
.L_397:
        /*1310*/ 	.byte	0x04, 0x05
        /*1312*/ 	.short	(.L_399 - .L_398)
.L_398:
        /*1314*/ 	.word	0x00000180
        /*1318*/ 	.word	0x00000001
        /*131c*/ 	.word	0x00000001


	//----- nvinfo : EIATTR_CRS_STACK_SIZE
	.align		4
.L_399:
        /*1320*/ 	.byte	0x04, 0x1e
        /*1322*/ 	.short	(.L_401 - .L_400)
.L_400:
        /*1324*/ 	.word	0x00000000


	//----- nvinfo : EIATTR_CBANK_PARAM_SIZE
	.align		4
.L_401:
        /*1328*/ 	.byte	0x03, 0x19
        /*132a*/ 	.short	0x0af0


	//----- nvinfo : EIATTR_PARAM_CBANK
	.align		4
        /*132c*/ 	.byte	0x04, 0x0a
        /*132e*/ 	.short	(.L_403 - .L_402)
	.align		4
.L_402:
        /*1330*/ 	.word	index@(.nv.constant0._ZN7cutlass13device_kernelIN5flash11enable_sm90INS1_16FlashAttnFwdSm90INS1_25CollectiveMainloopFwdSm90ILi2EN4cute5tupleIJNS5_1CILi1EEES8_S8_EEENS6_IJNS7_ILi128EEESA_NS7_ILi192EEEEEELi128ENS_6half_tEfNS_4arch4Sm90ELb0ELb0ELb1ELb1ELb0ELb1ELb0ELb1ELb1ELb1ELb1ELb0EEENS1_21CollectiveEpilogueFwdINS6_IJSA_SA_SA_EEES9_SD_SF_Li256ELb1ELb1ELb1ELb0EEENS1_36VarlenDynamicPersistentTileSchedulerILi128ELi128ELi256ELi128ELb1ELb1ELb1ELb0ELb1ELb1EEEEEEEEEvNT_6ParamsE)
        /*1334*/ 	.short	0x0210
        /*1336*/ 	.short	0x0af0


	//----- nvinfo : EIATTR_SW_WAR
	.align		4
.L_403:
        /*1338*/ 	.byte	0x04, 0x36
        /*133a*/ 	.short	(.L_405 - .L_404)
.L_404:
        /*133c*/ 	.word	0x00000008
.L_405:


//--------------------- .nv.info._ZN7cutlass13device_kernelIN5flash11enable_sm90INS1_16FlashAttnFwdSm90INS1_25CollectiveMainloopFwdSm90ILi2EN4cute5tupleIJNS5_1CILi1EEES8_S8_EEENS6_IJNS7_ILi128EEENS7_ILi96EEENS7_ILi192EEEEEELi128ENS_6half_tEfNS_4arch4Sm90ELb0ELb1ELb1ELb0ELb0ELb0ELb0ELb1ELb1ELb1ELb1ELb0EEENS1_21CollectiveEpilogueFwdINS6_IJSA_SA_SB_EEES9_SE_SG_Li256ELb0ELb1ELb1ELb0EEENS1_19SingleTileSchedulerILb0ELb1ELb1ELi128EEEEEEEEEvNT_6ParamsE --------------------------
	.section	.nv.info._ZN7cutlass13device_kernelIN5flash11enable_sm90INS1_16FlashAttnFwdSm90INS1_25CollectiveMainloopFwdSm90ILi2EN4cute5tupleIJNS5_1CILi1EEES8_S8_EEENS6_IJNS7_ILi128EEENS7_ILi96EEENS7_ILi192EEEEEELi128ENS_6half_tEfNS_4arch4Sm90ELb0ELb1ELb1ELb0ELb0ELb0ELb0ELb1ELb1ELb1ELb1ELb0EEENS1_21CollectiveEpilogueFwdINS6_IJSA_SA_SB_EEES9_SE_SG_Li256ELb0ELb1ELb1ELb0EEENS1_19SingleTileSchedulerILb0ELb1ELb1ELi128EEEEEEEEEvNT_6ParamsE,"",@"SHT_CUDA_INFO"
	.sectionflags	@""
	.align	4


	//----- nvinfo : EIATTR_CUDA_API_VERSION
	.align		4
        /*0000*/ 	.byte	0x04, 0x37
        /*0002*/ 	.short	(.L_407 - .L_406)
.L_406:
        /*0004*/ 	.word	0x00000082


	//----- nvinfo : EIATTR_KPARAM_INFO
	.align		4
.L_407:
        /*0008*/ 	.byte	0x04, 0x17
        /*000a*/ 	.short	(.L_409 - .L_408)
.L_408:
        /*000c*/ 	.word	0x00000000
        /*0010*/ 	.short	0x0000
        /*0012*/ 	.short	0x0070
        /*0014*/ 	.byte	0x00, 0xf0, 0x01, 0x28


	//----- nvinfo : EIATTR_SPARSE_MMA_MASK
	.align		4
.L_409:
        /*0018*/ 	.byte	0x03, 0x50
        /*001a*/ 	.short	0x0000


	//----- nvinfo : EIATTR_MAXREG_COUNT
	.align		4
        /*001c*/ 	.byte	0x03, 0x1b
        /*001e*/ 	.short	0x00a8


	//----- nvinfo : EIATTR_NUM_BARRIERS
	.align		4
        /*0020*/ 	.byte	0x02, 0x4c
        /*0022*/ 	.byte	0x09
	.zero		1


	//----- nvinfo : EIATTR_EXTERNS
	.align		4
        /*0024*/ 	.byte	0x04, 0x0f
        /*0026*/ 	.short	(.L_411 - .L_410)


	//   ....[0]....
	.align		4
.L_410:
        /*0028*/ 	.word	index@(__assertfail)


	//----- nvinfo : EIATTR_ANNOTATIONS
	.align		4
.L_411:
        /*002c*/ 	.byte	0x04, 0x55
        /*002e*/ 	.short	(.L_413 - .L_412)


	//   ....[0]....
.L_412:
        /* <DEDUP_REMOVED lines=10> */


	//----- nvinfo : EIATTR_MERCURY_ISA_VERSION
	.align		4
.L_413:
        /*00c0*/ 	.byte	0x03, 0x5f
        /*00c2*/ 	.short	0x0101


	//----- nvinfo : EIATTR_INT_WARP_WIDE_INSTR_OFFSETS
	.align		4
        /*00c4*/ 	.byte	0x04, 0x31
        /*00c6*/ 	.short	(.L_415 - .L_414)


	//   ....[0]....
.L_414:
        /*00c8*/ 	.word	0x00000120


	//   ....[1]....
        /*00cc*/ 	.word	0x00000160


	//   ....[2]....
        /*00d0*/ 	.word	0x00000220


	//----- nvinfo : EIATTR_COOP_GROUP_MASK_REGIDS
	.align		4
.L_415:
        /*00d4*/ 	.byte	0x04, 0x29
        /*00d6*/ 	.short	(.L_417 - .L_416)


	//   ....[0]....
.L_416:
        /*00d8*/ 	.word	0xffffffff


	//   ....[1]....
        /*00dc*/ 	.word	0xffffffff


	//   ....[2]....
        /*00e0*/ 	.word	0xffffffff


	//   ....[3]....
        /*00e4*/ 	.word	0xffffffff


	//   ....[4]....
        /*00e8*/ 	.word	0xffffffff


	//   ....[5]....
        /*00ec*/ 	.word	0xffffffff


	//   ....[6]....
        /*00f0*/ 	.word	0xffffffff


	//   ....[7]....
        /*00f4*/ 	.word	0xffffffff


	//   ....[8]....
        /*00f8*/ 	.word	0xffffffff


	//   ....[9]....
        /*00fc*/ 	.word	0xffffffff


	//   ....[10]....
        /*0100*/ 	.word	0xffffffff


	//   ....[11]....
        /*0104*/ 	.word	0xffffffff


	//   ....[12]....
        /*0108*/ 	.word	0xffffffff


	//   ....[13]....
        /*010c*/ 	.word	0xffffffff


	//   ....[14]....
        /*0110*/ 	.word	0xffffffff


	//   ....[15]....
        /*0114*/ 	.word	0xffffffff


	//   ....[16]....
        /*0118*/ 	.word	0xffffffff


	//   ....[17]....
        /*011c*/ 	.word	0xffffffff


	//   ....[18]....
        /*0120*/ 	.word	0xffffffff


	//   ....[19]....
        /*0124*/ 	.word	0xffffffff


	//   ....[20]....
        /*0128*/ 	.word	0xffffffff


	//   ....[21]....
        /*012c*/ 	.word	0xffffffff


	//   ....[22]....
        /*0130*/ 	.word	0xffffffff


	//   ....[23]....
        /*0134*/ 	.word	0xffffffff


	//   ....[24]....
        /*0138*/ 	.word	0xffffffff


	//   ....[25]....
        /*013c*/ 	.word	0xffffffff


	//   ....[26]....
        /*0140*/ 	.word	0xffffffff


	//   ....[27]....
        /*0144*/ 	.word	0xffffffff


	//   ....[28]....
        /*0148*/ 	.word	0xffffffff


	//   ....[29]....
        /*014c*/ 	.word	0xffffffff


	//   ....[30]....
        /*0150*/ 	.word	0xffffffff


	//   ....[31]....
        /*0154*/ 	.word	0xffffffff


	//   ....[32]....
        /*0158*/ 	.word	0xffffffff


	//   ....[33]....
        /*015c*/ 	.word	0xffffffff


	//   ....[34]....
        /*0160*/ 	.word	0xffffffff


	//   ....[35]....
        /*0164*/ 	.word	0xffffffff


	//   ....[36]....
        /*0168*/ 	.word	0xffffffff


	//   ....[37]....
        /*016c*/ 	.word	0xffffffff


	//   ....[38]....
        /*0170*/ 	.word	0xffffffff


	//   ....[39]....
        /*0174*/ 	.word	0xffffffff


	//   ....[40]....
        /*0178*/ 	.word	0xffffffff


	//   ....[41]....
        /*017c*/ 	.word	0xffffffff


	//   ....[42]....
        /*0180*/ 	.word	0xffffffff


	//   ....[43]....
        /*0184*/ 	.word	0xffffffff


	//   ....[44]....
        /*0188*/ 	.word	0xffffffff


	//   ....[45]....
        /*018c*/ 	.word	0xffffffff


	//   ....[46]....
        /*0190*/ 	.word	0xffffffff


	//   ....[47]....
        /*0194*/ 	.word	0xffffffff


	//   ....[48]....
        /*0198*/ 	.word	0xffffffff


	//   ....[49]....
        /*019c*/ 	.word	0xffffffff


	//   ....[50]....
        /*01a0*/ 	.word	0xffffffff


	//   ....[51]....
        /*01a4*/ 	.word	0xffffffff


	//   ....[52]....
        /*01a8*/ 	.word	0xffffffff


	//   ....[53]....
        /*01ac*/ 	.word	0xffffffff


	//   ....[54]....
        /*01b0*/ 	.word	0xffffffff


	//   ....[55]....
        /*01b4*/ 	.word	0xffffffff


	//   ....[56]....
        /*01b8*/ 	.word	0xffffffff


	//   ....[57]....
        /*01bc*/ 	.word	0xffffffff


	//   ....[58]....
        /*01c0*/ 	.word	0xffffffff


	//   ....[59]....
        /*01c4*/ 	.word	0xffffffff


	//   ....[60]....
        /*01c8*/ 	.word	0xffffffff


	//   ....[61]....
        /*01cc*/ 	.word	0x0500000f


	//   ....[62]....
        /*01d0*/ 	.word	0x0500000f


	//   ....[63]....
        /*01d4*/ 	.word	0x0500000f


	//   ....[64]....
        /*01d8*/ 	.word	0x0500000f


	//   ....[65]....
        /*01dc*/ 	.word	0x0500000f


	//   ....[66]....
        /*01e0*/ 	.word	0x0500000f


	//   ....[67]....
        /*01e4*/ 	.word	0x0500000f


	//   ....[68]....
        /*01e8*/ 	.word	0x0500000f


	//   ....[69]....
        /*01ec*/ 	.word	0x0500000f


	//   ....[70]....
        /*01f0*/ 	.word	0x0500000f


	//   ....[71]....
        /*01f4*/ 	.word	0x0500000f


	//   ....[72]....
        /*01f8*/ 	.word	0x0500000f


	//   ....[73]....
        /*01fc*/ 	.word	0x0500000f


	//   ....[74]....
        /*0200*/ 	.word	0x0500000f


	//   ....[75]....
        /*0204*/ 	.word	0x0500000f


	//   ....[76]....
        /*0208*/ 	.word	0x0500000f


	//   ....[77]....
        /*020c*/ 	.word	0x0500000f


	//   ....[78]....
        /*0210*/ 	.word	0x0500000f


	//----- nvinfo : EIATTR_COOP_GROUP_INSTR_OFFSETS
	.align		4
.L_417:
        /*0214*/ 	.byte	0x04, 0x28
        /*0216*/ 	.short	(.L_419 - .L_418)


	//   ....[0]....
.L_418:
        /*0218*/ 	.word	0x00000060


	//   ....[1]....
        /*021c*/ 	.word	0x00000130


	//   ....[2]....
        /*0220*/ 	.word	0x00000230


	//   ....[3]....
        /*0224*/ 	.word	0x000003a0


	//   ....[4]....
        /*0228*/ 	.word	0x00000500


	//   ....[5]....
        /*022c*/ 	.word	0x00000620


	//   ....[6]....
        /*0230*/ 	.word	0x00000780


	//   ....[7]....
        /*0234*/ 	.word	0x00001480


	//   ....[8]....
        /*0238*/ 	.word	0x00002160


	//   ....[9]....
        /*023c*/ 	.word	0x00002810


	//   ....[10]....
        /*0240*/ 	.word	0x00003520


	//   ....[11]....
        /*0244*/ 	.word	0x00003630


	//   ....[12]....
        /*0248*/ 	.word	0x00003b80


	//   ....[13]....
        /*024c*/ 	.word	0x00003bf0


	//   ....[14]....
        /*0250*/ 	.word	0x00005b90


	//   ....[15]....
        /*0254*/ 	.word	0x00006520


	//   ....[16]....
        /*0258*/ 	.word	0x00006bb0


	//   ....[17]....
        /*025c*/ 	.word	0x00006cc0


	//   ....[18]....
        /*0260*/ 	.word	0x00007270


	//   ....[19]....
        /*0264*/ 	.word	0x000072f0


	//   ....[20]....
        /*0268*/ 	.word	0x000092e0


	//   ....[21]....
        /*026c*/ 	.word	0x00009300


	//   ....[22]....
        /*0270*/ 	.word	0x00009660


	//   ....[23]....
        /*0274*/ 	.word	0x000096e0


	//   ....[24]....
        /*0278*/ 	.word	0x0000b370


	//   ....[25]....
        /*027c*/ 	.word	0x0000b620


	//   ....[26]....
        /*0280*/ 	.word	0x0000c3b0


	//   ....[27]....
        /*0284*/ 	.word	0x0000c4c0


	//   ....[28]....
        /*0288*/ 	.word	0x0000ca80


	//   ....[29]....
        /*028c*/ 	.word	0x0000cb00


	//   ....[30]....
        /*0290*/ 	.word	0x0000d950


	//   ....[31]....
        /*0294*/ 	.word	0x0000d980


	//   ....[32]....
        /*0298*/ 	.word	0x0000da70


	//   ....[33]....
        /*029c*/ 	.word	0x0000da80


	//   ....[34]....
        /*02a0*/ 	.word	0x0000e8b0


	//   ....[35]....
        /*02a4*/ 	.word	0x0000e8f0


	//   ....[36]....
        /*02a8*/ 	.word	0x0000e920


	//   ....[37]....
        /*02ac*/ 	.word	0x0000e950


	//   ....[38]....
        /*02b0*/ 	.word	0x0000e960


	//   ....[39]....
        /*02b4*/ 	.word	0x0000e990


	//   ....[40]....
        /*02b8*/ 	.word	0x0000f000


	//   ....[41]....
        /*02bc*/ 	.word	0x0000f010


	//   ....[42]....
        /*02c0*/ 	.word	0x0000fa40


	//   ....[43]....
        /*02c4*/ 	.word	0x000108e0


	//   ....[44]....
        /*02c8*/ 	.word	0x00011290


	//   ....[45]....
        /*02cc*/ 	.word	0x000112d0


	//   ....[46]....
        /*02d0*/ 	.word	0x00011300


	//   ....[47]....
        /*02d4*/ 	.word	0x000113b0


	//   ....[48]....
        /*02d8*/ 	.word	0x00011400


	//   ....[49]....
        /*02dc*/ 	.word	0x00011460


	//   ....[50]....
        /*02e0*/ 	.word	0x000114b0


	//   ....[51]....
        /*02e4*/ 	.word	0x00011510


	//   ....[52]....
        /*02e8*/ 	.word	0x00011560


	//   ....[53]....
        /*02ec*/ 	.word	0x000115c0


	//   ....[54]....
        /*02f0*/ 	.word	0x00011610


	//   ....[55]....
        /*02f4*/ 	.word	0x00011670


	//   ....[56]....
        /*02f8*/ 	.word	0x000116c0


	//   ....[57]....
        /*02fc*/ 	.word	0x00011720


	//   ....[58]....
        /*0300*/ 	.word	0x00011730


	//   ....[59]....
        /*0304*/ 	.word	0x00011770


	//   ....[60]....
        /*0308*/ 	.word	0x00013a30


	//   ....[61]....
        /*030c*/ 	.word	0x00014050


	//   ....[62]....
        /*0310*/ 	.word	0x000141c0


	//   ....[63]....
        /*0314*/ 	.word	0x00014210


	//   ....[64]....
        /*0318*/ 	.word	0x00014380


	//   ....[65]....
        /*031c*/ 	.word	0x000143f0


	//   ....[66]....
        /*0320*/ 	.word	0x000144f0


	//   ....[67]....
        /*0324*/ 	.word	0x00014560


	//   ....[68]....
        /*0328*/ 	.word	0x00014660


	//   ....[69]....
        /*032c*/ 	.word	0x000146d0


	//   ....[70]....
        /*0330*/ 	.word	0x000147d0


	//   ....[71]....
        /*0334*/ 	.word	0x00014840


	//   ....[72]....
        /*0338*/ 	.word	0x00014940


	//   ....[73]....
        /*033c*/ 	.word	0x000149b0


	//   ....[74]....
        /*0340*/ 	.word	0x00014ab0


	//   ....[75]....
        /*0344*/ 	.word	0x00014b10


	//   ....[76]....
        /*0348*/ 	.word	0x00014c00


	//   ....[77]....
        /*034c*/ 	.word	0x00014c50


	//   ....[78]....
        /*0350*/ 	.word	0x00015050


	//----- nvinfo : EIATTR_REG_RECONFIG
	.align		4
.L_419:
        /*0354*/ 	.byte	0x01, 0x54
	.zero		2


	//----- nvinfo : EIATTR_SYSCALL_OFFSETS
	.align		4
        /*0358*/ 	.byte	0x04, 0x46
        /*035a*/ 	.short	(.L_421 - .L_420)


	//   ....[0]....
.L_420:
        /*035c*/ 	.word	0x00001640


	//   ....[1]....
        /*0360*/ 	.word	0x00010550


	//   ....[2]....
        /*0364*/ 	.word	0x00010690


	//   ....[3]....
        /*0368*/ 	.word	0x00010780


	//   ....[4]....
        /*036c*/ 	.word	0x00010ee0


	//----- nvinfo : EIATTR_MBARRIER_INSTR_OFFSETS
	.align		4
.L_421:
        /*0370*/ 	.byte	0x04, 0x39
        /*0372*/ 	.short	(.L_423 - .L_422)


	//   ....[0]....
.L_422:
        /*0374*/ 	.word	0x00000250
        /*0378*/ 	.word	0x000000ff
        /*037c*/ 	.word	0x0002a800
        /*0380*/ 	.short	0x0100
        /*0382*/ 	.byte	0x08
	.zero		1


	//   ....[1]....
        /*0384*/ 	.word	0x00000260
        /*0388*/ 	.word	0x000000ff
        /*038c*/ 	.word	0x0002a820
        /*0390*/ 	.short	0x0100
        /*0392*/ 	.byte	0x08
	.zero		1


	//   ....[2]....
        /*0394*/ 	.word	0x00000350
        /*0398*/ 	.word	0x000000ff
        /*039c*/ 	.word	0x0002a830
        /*03a0*/ 	.short	0x0100
        /*03a2*/ 	.byte	0x08
	.zero		1


	//   ....[3]....
        /*03a4*/ 	.word	0x00000360
        /*03a8*/ 	.word	0x000000ff
        /*03ac*/ 	.word	0x0002a840
        /*03b0*/ 	.short	0x0100
        /*03b2*/ 	.byte	0x08
	.zero		1


	//   ....[4]....
        /*03b4*/ 	.word	0x00000370
        /*03b8*/ 	.word	0x000000ff
        /*03bc*/ 	.word	0x0002a838
        /*03c0*/ 	.short	0x0100
        /*03c2*/ 	.byte	0x08
	.zero		1


	//   ....[5]....
        /*03c4*/ 	.word	0x00000380
        /*03c8*/ 	.word	0x000000ff
        /*03cc*/ 	.word	0x0002a848
        /*03d0*/ 	.short	0x0100
        /*03d2*/ 	.byte	0x08
	.zero		1


	//   ....[6]....
        /*03d4*/ 	.word	0x000004b0
        /*03d8*/ 	.word	0x000000ff
        /*03dc*/ 	.word	0x0002a850
        /*03e0*/ 	.short	0x0100
        /*03e2*/ 	.byte	0x08
	.zero		1


	//   ....[7]....
        /*03e4*/ 	.word	0x000004c0
        /*03e8*/ 	.word	0x000000ff
        /*03ec*/ 	.word	0x0002a860
        /*03f0*/ 	.short	0x0100
        /*03f2*/ 	.byte	0x08
	.zero		1


	//   ....[8]....
        /*03f4*/ 	.word	0x000004d0
        /*03f8*/ 	.word	0x000000ff
        /*03fc*/ 	.word	0x0002a858
        /*0400*/ 	.short	0x0100
        /*0402*/ 	.byte	0x08
	.zero		1


	//   ....[9]....
        /*0404*/ 	.word	0x000004e0
        /*0408*/ 	.word	0x000000ff
        /*040c*/ 	.word	0x0002a868
        /*0410*/ 	.short	0x0100
        /*0412*/ 	.byte	0x08
	.zero		1


	//   ....[10]....
        /*0414*/ 	.word	0x000005d0
        /*0418*/ 	.word	0x000000ff
        /*041c*/ 	.word	0x0002a870
        /*0420*/ 	.short	0x0100
        /*0422*/ 	.byte	0x06
	.zero		1


	//   ....[11]....
        /*0424*/ 	.word	0x000005e0
        /*0428*/ 	.word	0x000000ff
        /*042c*/ 	.word	0x0002a880
        /*0430*/ 	.short	0x0100
        /*0432*/ 	.byte	0x06
	.zero		1


	//   ....[12]....
        /*0434*/ 	.word	0x000005f0
        /*0438*/ 	.word	0x000000ff
        /*043c*/ 	.word	0x0002a878
        /*0440*/ 	.short	0x0100
        /*0442*/ 	.byte	0x06
	.zero		1


	//   ....[13]....
        /*0444*/ 	.word	0x00000600
        /*0448*/ 	.word	0x000000ff
        /*044c*/ 	.word	0x0002a888
        /*0450*/ 	.short	0x0100
        /*0452*/ 	.byte	0x06
	.zero		1


	//   ....[14]....
        /*0454*/ 	.word	0x00000730
        /*0458*/ 	.word	0x000000ff
        /*045c*/ 	.word	0x0002a890
        /*0460*/ 	.short	0x0100
        /*0462*/ 	.byte	0x08
	.zero		1


	//   ....[15]....
        /*0464*/ 	.word	0x00000740
        /*0468*/ 	.word	0x000000ff
        /*046c*/ 	.word	0x0002a8a0
        /*0470*/ 	.short	0x0100
        /*0472*/ 	.byte	0x08
	.zero		1


	//   ....[16]....
        /*0474*/ 	.word	0x00000750
        /*0478*/ 	.word	0x000000ff
        /*047c*/ 	.word	0x0002a898
        /*0480*/ 	.short	0x0100
        /*0482*/ 	.byte	0x08
	.zero		1


	//   ....[17]....
        /*0484*/ 	.word	0x00000760
        /*0488*/ 	.word	0x000000ff
        /*048c*/ 	.word	0x0002a8a8
        /*0490*/ 	.short	0x0100
        /*0492*/ 	.byte	0x08
	.zero		1


	//   ....[18]....
        /*0494*/ 	.word	0x00000890
        /*0498*/ 	.word	0x000000ff
        /*049c*/ 	.word	0x0002a8b0
        /*04a0*/ 	.short	0x0100
        /*04a2*/ 	.byte	0x08
	.zero		1


	//   ....[19]....
        /*04a4*/ 	.word	0x000008a0
        /*04a8*/ 	.word	0x000000ff
        /*04ac*/ 	.word	0x0002a8c0
        /*04b0*/ 	.short	0x0100
        /*04b2*/ 	.byte	0x08
	.zero		1


	//   ....[20]....
        /*04b4*/ 	.word	0x000008b0
        /*04b8*/ 	.word	0x000000ff
        /*04bc*/ 	.word	0x0002a8b8
        /*04c0*/ 	.short	0x0100
        /*04c2*/ 	.byte	0x08
	.zero		1


	//   ....[21]....
        /*04c4*/ 	.word	0x000008c0
        /*04c8*/ 	.word	0x000000ff
        /*04cc*/ 	.word	0x0002a8c8
        /*04d0*/ 	.short	0x0100
        /*04d2*/ 	.byte	0x08
	.zero		1


	//   ....[22]....
        /*04d4*/ 	.word	0x00001670
        /*04d8*/ 	.word	0x000000ff
        /*04dc*/ 	.word	0x0002a800
        /*04e0*/ 	.short	0x010a
        /*04e2*/ 	.byte	0x39
	.zero		1


	//   ....[23]....
        /*04e4*/ 	.word	0x000016d0
        /*04e8*/ 	.word	0x000000ff
        /*04ec*/ 	.word	0x0002a830
        /*04f0*/ 	.short	0x010a
        /*04f2*/ 	.byte	0x39
	.zero		1


	//   ....[24]....
        /*04f4*/ 	.word	0x00001760
        /*04f8*/ 	.word	0x000000ff
        /*04fc*/ 	.word	0x0002a830
        /*0500*/ 	.short	0x010a
        /*0502*/ 	.byte	0x39
	.zero		1


	//   ....[25]....
        /*0504*/ 	.word	0x00002330
        /*0508*/ 	.word	0x0000001a
        /*050c*/ 	.word	0x00000000
        /*0510*/ 	.short	0x0101
        /*0512*/ 	.byte	0x3f
	.zero		1


	//   ....[26]....
        /*0514*/ 	.word	0x00004a10
        /*0518*/ 	.word	0x000000ff
        /*051c*/ 	.word	0x0002a830
        /*0520*/ 	.short	0x010a
        /*0522*/ 	.byte	0x3b
	.zero		1


	//   ....[27]....
        /*0524*/ 	.word	0x00004a50
        /*0528*/ 	.word	0x000000ff
        /*052c*/ 	.word	0x0002a830
        /*0530*/ 	.short	0x010a
        /*0532*/ 	.byte	0x3b
	.zero		1


	//   ....[28]....
        /*0534*/ 	.word	0x000052a0
        /*0538*/ 	.word	0x000000ff
        /*053c*/ 	.word	0x0002a850
        /*0540*/ 	.short	0x010a
        /*0542*/ 	.byte	0x0b
	.zero		1


	//   ....[29]....
        /*0544*/ 	.word	0x000052e0
        /*0548*/ 	.word	0x000000ff
        /*054c*/ 	.word	0x0002a850
        /*0550*/ 	.short	0x010a
        /*0552*/ 	.byte	0x0b
	.zero		1


	//   ....[30]....
        /*0554*/ 	.word	0x00005c80
        /*0558*/ 	.word	0x0000005a
        /*055c*/ 	.word	0x00000000
        /*0560*/ 	.short	0x0101
        /*0562*/ 	.byte	0x3f
	.zero		1


	//   ....[31]....
        /*0564*/ 	.word	0x000075e0
        /*0568*/ 	.word	0x00000014
        /*056c*/ 	.word	0x00000000
        /*0570*/ 	.short	0x0101
        /*0572*/ 	.byte	0x3f
	.zero		1


	//   ....[32]....
        /*0574*/ 	.word	0x00007ff0
        /*0578*/ 	.word	0x000000ff
        /*057c*/ 	.word	0x0002a830
        /*0580*/ 	.short	0x010a
        /*0582*/ 	.byte	0x38
	.zero		1


	//   ....[33]....
        /*0584*/ 	.word	0x00008030
        /*0588*/ 	.word	0x000000ff
        /*058c*/ 	.word	0x0002a830
        /*0590*/ 	.short	0x010a
        /*0592*/ 	.byte	0x38
	.zero		1


	//   ....[34]....
        /*0594*/ 	.word	0x00008880
        /*0598*/ 	.word	0x000000ff
        /*059c*/ 	.word	0x0002a850
        /*05a0*/ 	.short	0x010a
        /*05a2*/ 	.byte	0x0b
	.zero		1


	//   ....[35]....
        /*05a4*/ 	.word	0x000088c0
        /*05a8*/ 	.word	0x000000ff
        /*05ac*/ 	.word	0x0002a850
        /*05b0*/ 	.short	0x010a
        /*05b2*/ 	.byte	0x0b
	.zero		1


	//   ....[36]....
        /*05b4*/ 	.word	0x00009d90
        /*05b8*/ 	.word	0x00000014
        /*05bc*/ 	.word	0x00000000
        /*05c0*/ 	.short	0x0101
        /*05c2*/ 	.byte	0x3f
	.zero		1


	//   ....[37]....
        /*05c4*/ 	.word	0x00009de0
        /*05c8*/ 	.word	0x00000016
        /*05cc*/ 	.word	0x00000000
        /*05d0*/ 	.short	0x0101
        /*05d2*/ 	.byte	0x3f
	.zero		1


	//   ....[38]....
        /*05d4*/ 	.word	0x0000a1e0
        /*05d8*/ 	.word	0x000000ff
        /*05dc*/ 	.word	0x0002a830
        /*05e0*/ 	.short	0x010a
        /*05e2*/ 	.byte	0x38
	.zero		1


	//   ....[39]....
        /*05e4*/ 	.word	0x0000a220
        /*05e8*/ 	.word	0x000000ff
        /*05ec*/ 	.word	0x0002a830
        /*05f0*/ 	.short	0x010a
        /*05f2*/ 	.byte	0x38
	.zero		1


	//   ....[40]....
        /*05f4*/ 	.word	0x0000aa70
        /*05f8*/ 	.word	0x000000ff
        /*05fc*/ 	.word	0x0002a850
        /*0600*/ 	.short	0x010a
        /*0602*/ 	.byte	0x0b
	.zero		1


	//   ....[41]....
        /*0604*/ 	.word	0x0000aab0
        /*0608*/ 	.word	0x000000ff
        /*060c*/ 	.word	0x0002a850
        /*0610*/ 	.short	0x010a
        /*0612*/ 	.byte	0x0b
	.zero		1


	//   ....[42]....
        /*0614*/ 	.word	0x0000b460
        /*0618*/ 	.word	0x0000005a
        /*061c*/ 	.word	0x00000000
        /*0620*/ 	.short	0x0101
        /*0622*/ 	.byte	0x3f
	.zero		1


	//   ....[43]....
        /*0624*/ 	.word	0x0000ce00
        /*0628*/ 	.word	0x0000000f
        /*062c*/ 	.word	0x00000000
        /*0630*/ 	.short	0x0101
        /*0632*/ 	.byte	0x3f
	.zero		1


	//   ....[44]....
        /*0634*/ 	.word	0x0000d8c0
        /*0638*/ 	.word	0x000000ff
        /*063c*/ 	.word	0x0002a850
        /*0640*/ 	.short	0x010a
        /*0642*/ 	.byte	0x05
	.zero		1


	//   ....[45]....
        /*0644*/ 	.word	0x0000d900
        /*0648*/ 	.word	0x000000ff
        /*064c*/ 	.word	0x0002a850
        /*0650*/ 	.short	0x010a
        /*0652*/ 	.byte	0x05
	.zero		1


	//   ....[46]....
        /*0654*/ 	.word	0x0000dd20
        /*0658*/ 	.word	0x00000008
        /*065c*/ 	.word	0x00000000
        /*0660*/ 	.short	0x0101
        /*0662*/ 	.byte	0x3f
	.zero		1


	//   ....[47]....
        /*0664*/ 	.word	0x0000e970
        /*0668*/ 	.word	0x000000ff
        /*066c*/ 	.word	0x00000000
        /*0670*/ 	.short	0x0101
        /*0672*/ 	.byte	0x04
	.zero		1


	//   ....[48]....
        /*0674*/ 	.word	0x00010af0
        /*0678*/ 	.word	0x000000ff
        /*067c*/ 	.word	0x0002a840
        /*0680*/ 	.short	0x010a
        /*0682*/ 	.byte	0x26
	.zero		1


	//   ....[49]....
        /*0684*/ 	.word	0x000118c0
        /*0688*/ 	.word	0x000000ff
        /*068c*/ 	.word	0x0002a800
        /*0690*/ 	.short	0x0107
        /*0692*/ 	.byte	0x26
	.zero		1


	//   ....[50]....
        /*0694*/ 	.word	0x00011930
        /*0698*/ 	.word	0x000000ff
        /*069c*/ 	.word	0x0002a800
        /*06a0*/ 	.short	0x0101
        /*06a2*/ 	.byte	0x26
	.zero		1


	//   ....[51]....
        /*06a4*/ 	.word	0x00011950
        /*06a8*/ 	.word	0x000000ff
        /*06ac*/ 	.word	0x0002a820
        /*06b0*/ 	.short	0x010a
        /*06b2*/ 	.byte	0x26
	.zero		1


	//   ....[52]....
        /*06b4*/ 	.word	0x00011d70
        /*06b8*/ 	.word	0x000000ff
        /*06bc*/ 	.word	0x0002a848
        /*06c0*/ 	.short	0x010a
        /*06c2*/ 	.byte	0x26
	.zero		1


	//   ....[53]....
        /*06c4*/ 	.word	0x00012110
        /*06c8*/ 	.word	0x000000ff
        /*06cc*/ 	.word	0x0002a860
        /*06d0*/ 	.short	0x010a
        /*06d2*/ 	.byte	0x26
	.zero		1


	//   ....[54]....
        /*06d4*/ 	.word	0x00012610
        /*06d8*/ 	.word	0x000000ff
        /*06dc*/ 	.word	0x0002a840
        /*06e0*/ 	.short	0x010a
        /*06e2*/ 	.byte	0x26
	.zero		1


	//   ....[55]....
        /*06e4*/ 	.word	0x000129c0
        /*06e8*/ 	.word	0x000000ff
        /*06ec*/ 	.word	0x0002a868
        /*06f0*/ 	.short	0x010a
        /*06f2*/ 	.byte	0x26
	.zero		1


	//   ....[56]....
        /*06f4*/ 	.word	0x00012f10
        /*06f8*/ 	.word	0x000000ff
        /*06fc*/ 	.word	0x0002a848
        /*0700*/ 	.short	0x010a
        /*0702*/ 	.byte	0x26
	.zero		1


	//   ....[57]....
        /*0704*/ 	.word	0x000132a0
        /*0708*/ 	.word	0x000000ff
        /*070c*/ 	.word	0x0002a860
        /*0710*/ 	.short	0x010a
        /*0712*/ 	.byte	0x26
	.zero		1


	//   ....[58]....
        /*0714*/ 	.word	0x00013630
        /*0718*/ 	.word	0x00000003
        /*071c*/ 	.word	0x0002a860
        /*0720*/ 	.short	0x010a
        /*0722*/ 	.byte	0x3f
	.zero		1


	//   ....[59]....
        /*0724*/ 	.word	0x000139c0
        /*0728*/ 	.word	0x00000002
        /*072c*/ 	.word	0x0002a820
        /*0730*/ 	.short	0x010a
        /*0732*/ 	.byte	0x3f
	.zero		1


	//   ....[60]....
        /*0734*/ 	.word	0x00013b40
        /*0738*/ 	.word	0x00000006
        /*073c*/ 	.word	0x00000000
        /*0740*/ 	.short	0x010a
        /*0742*/ 	.byte	0x3f
	.zero		1


	//   ....[61]....
        /*0744*/ 	.word	0x00013bb0
        /*0748*/ 	.word	0x00000003
        /*074c*/ 	.word	0x00000000
        /*0750*/ 	.short	0x010a
        /*0752*/ 	.byte	0x3f
	.zero		1


	//   ....[62]....
        /*0754*/ 	.word	0x00013c10
        /*0758*/ 	.word	0x00000000
        /*075c*/ 	.word	0x00000000
        /*0760*/ 	.short	0x010a
        /*0762*/ 	.byte	0x3f
	.zero		1


	//   ....[63]....
        /*0764*/ 	.word	0x00013c40
        /*0768*/ 	.word	0x00000003
        /*076c*/ 	.word	0x00000000
        /*0770*/ 	.short	0x010a
        /*0772*/ 	.byte	0x3f
	.zero		1


	//   ....[64]....
        /*0774*/ 	.word	0x00013cb0
        /*0778*/ 	.word	0x00000003
        /*077c*/ 	.word	0x0002a800
        /*0780*/ 	.short	0x010a
        /*0782*/ 	.byte	0x3f
	.zero		1


	//   ....[65]....
        /*0784*/ 	.word	0x00013d10
        /*0788*/ 	.word	0x00000003
        /*078c*/ 	.word	0x0002a830
        /*0790*/ 	.short	0x010a
        /*0792*/ 	.byte	0x3f
	.zero		1


	//   ....[66]....
        /*0794*/ 	.word	0x00013d70
        /*0798*/ 	.word	0x00000016
        /*079c*/ 	.word	0x0002a830
        /*07a0*/ 	.short	0x010a
        /*07a2*/ 	.byte	0x3f
	.zero		1


	//   ....[67]....
        /*07a4*/ 	.word	0x00013dd0
        /*07a8*/ 	.word	0x0000000d
        /*07ac*/ 	.word	0x0002a850
        /*07b0*/ 	.short	0x010a
        /*07b2*/ 	.byte	0x3f
	.zero		1


	//   ....[68]....
        /*07b4*/ 	.word	0x00013e30
        /*07b8*/ 	.word	0x0000000b
        /*07bc*/ 	.word	0x0002a830
        /*07c0*/ 	.short	0x010a
        /*07c2*/ 	.byte	0x3f
	.zero		1


	//   ....[69]....
        /*07c4*/ 	.word	0x00013e90
        /*07c8*/ 	.word	0x0000000b
        /*07cc*/ 	.word	0x0002a850
        /*07d0*/ 	.short	0x010a
        /*07d2*/ 	.byte	0x3f
	.zero		1


	//   ....[70]....
        /*07d4*/ 	.word	0x00013ef0
        /*07d8*/ 	.word	0x0000000b
        /*07dc*/ 	.word	0x0002a830
        /*07e0*/ 	.short	0x010a
        /*07e2*/ 	.byte	0x3f
	.zero		1


	//   ....[71]....
        /*07e4*/ 	.word	0x00013f50
        /*07e8*/ 	.word	0x0000000b
        /*07ec*/ 	.word	0x0002a850
        /*07f0*/ 	.short	0x010a
        /*07f2*/ 	.byte	0x3f
	.zero		1


	//   ....[72]....
        /*07f4*/ 	.word	0x00013fb0
        /*07f8*/ 	.word	0x00000000
        /*07fc*/ 	.word	0x0002a850
        /*0800*/ 	.short	0x010a
        /*0802*/ 	.byte	0x3f
	.zero		1


	//   ....[73]....
        /*0804*/ 	.word	0x00014110
        /*0808*/ 	.word	0x00000003
        /*080c*/ 	.word	0x0002a840
        /*0810*/ 	.short	0x010a
        /*0812*/ 	.byte	0x3f
	.zero		1


	//   ....[74]....
        /*0814*/ 	.word	0x00014c90
        /*0818*/ 	.word	0x00000003
        /*081c*/ 	.word	0x0002a820
        /*0820*/ 	.short	0x010a
        /*0822*/ 	.byte	0x3f
	.zero		1


	//   ....[75]....
        /*0824*/ 	.word	0x00014cf0
        /*0828*/ 	.word	0x00000003
        /*082c*/ 	.word	0x0002a848
        /*0830*/ 	.short	0x010a
        /*0832*/ 	.byte	0x3f
	.zero		1


	//   ....[76]....
        /*0834*/ 	.word	0x00014d50
        /*0838*/ 	.word	0x00000003
        /*083c*/ 	.word	0x0002a860
        /*0840*/ 	.short	0x010a
        /*0842*/ 	.byte	0x3f
	.zero		1


	//   ....[77]....
        /*0844*/ 	.word	0x00014db0
        /*0848*/ 	.word	0x00000003
        /*084c*/ 	.word	0x0002a840
        /*0850*/ 	.short	0x010a
        /*0852*/ 	.byte	0x3f
	.zero		1


	//   ....[78]....
        /*0854*/ 	.word	0x00014e10
        /*0858*/ 	.word	0x00000003
        /*085c*/ 	.word	0x0002a868
        /*0860*/ 	.short	0x010a
        /*0862*/ 	.byte	0x3f
	.zero		1


	//   ....[79]....
        /*0864*/ 	.word	0x00014e70
        /*0868*/ 	.word	0x00000003
        /*086c*/ 	.word	0x0002a848
        /*0870*/ 	.short	0x010a
        /*0872*/ 	.byte	0x3f
	.zero		1


	//   ....[80]....
        /*0874*/ 	.word	0x00014ed0
        /*0878*/ 	.word	0x00000003
        /*087c*/ 	.word	0x0002a860
        /*0880*/ 	.short	0x010a
        /*0882*/ 	.byte	0x3f
	.zero		1


	//   ....[81]....
        /*0884*/ 	.word	0x00014f20
        /*0888*/ 	.word	0x00000003
        /*088c*/ 	.word	0x0002a860
        /*0890*/ 	.short	0x010a
        /*0892*/ 	.byte	0x3f
	.zero		1


	//   ....[82]....
        /*0894*/ 	.word	0x00014f70
        /*0898*/ 	.word	0x00000002
        /*089c*/ 	.word	0x0002a820
        /*08a0*/ 	.short	0x010a
        /*08a2*/ 	.byte	0x3f
	.zero		1


	//   ....[83]....
        /*08a4*/ 	.word	0x00015110
        /*08a8*/ 	.word	0x00000006
        /*08ac*/ 	.word	0x00000000
        /*08b0*/ 	.short	0x010a
        /*08b2*/ 	.byte	0x3f
	.zero		1


	//   ....[84]....
        /*08b4*/ 	.word	0x00015160
        /*08b8*/ 	.word	0x00000003
        /*08bc*/ 	.word	0x00000000
        /*08c0*/ 	.short	0x010a
        /*08c2*/ 	.byte	0x3f
	.zero		1


	//   ....[85]....
        /*08c4*/ 	.word	0x000151b0
        /*08c8*/ 	.word	0x00000000
        /*08cc*/ 	.word	0x00000000
        /*08d0*/ 	.short	0x010a
        /*08d2*/ 	.byte	0x3f
	.zero		1


	//----- nvinfo : EIATTR_NUM_MBARRIERS
	.align		4
.L_423:
        /*08d4*/ 	.byte	0x03, 0x38
        /*08d6*/ 	.short	0x0016


	//----- nvinfo : EIATTR_EXIT_INSTR_OFFSETS
	.align		4
        /*08d8*/ 	.byte	0x04, 0x1c
        /*08da*/ 	.short	(.L_425 - .L_424)


	//   ....[0]....
.L_424:
        /*08dc*/ 	.word	0x00013c90


	//----- nvinfo : EIATTR_MAX_THREADS
	.align		4
.L_425:
        /*08e0*/ 	.byte	0x04, 0x05
        /*08e2*/ 	.short	(.L_427 - .L_426)
.L_426:
        /*08e4*/ 	.word	0x00000180
        /*08e8*/ 	.word	0x00000001
        /*08ec*/ 	.word	0x00000001


	//----- nvinfo : EIATTR_CRS_STACK_SIZE
	.align		4
.L_427:
        /*08f0*/ 	.byte	0x04, 0x1e
        /*08f2*/ 	.short	(.L_429 - .L_428)
.L_428:
        /*08f4*/ 	.word	0x00000000


	//----- nvinfo : EIATTR_CBANK_PARAM_SIZE
	.align		4
.L_429:
        /*08f8*/ 	.byte	0x03, 0x19
        /*08fa*/ 	.short	0x0a70


	//----- nvinfo : EIATTR_PARAM_CBANK
	.align		4
        /*08fc*/ 	.byte	0x04, 0x0a
        /*08fe*/ 	.short	(.L_431 - .L_430)
	.align		4
.L_430:
        /*0900*/ 	.word	index@(.nv.constant0._ZN7cutlass13device_kernelIN5flash11enable_sm90INS1_16FlashAttnFwdSm90INS1_25CollectiveMainloopFwdSm90ILi2EN4cute5tupleIJNS5_1CILi1EEES8_S8_EEENS6_IJNS7_ILi128EEENS7_ILi96EEENS7_ILi192EEEEEELi128ENS_6half_tEfNS_4arch4Sm90ELb0ELb1ELb1ELb0ELb0ELb0ELb0ELb1ELb1ELb1ELb1ELb0EEENS1_21CollectiveEpilogueFwdINS6_IJSA_SA_SB_EEES9_SE_SG_Li256ELb0ELb1ELb1ELb0EEENS1_19SingleTileSchedulerILb0ELb1ELb1ELi128EEEEEEEEEvNT_6ParamsE)
        /*0904*/ 	.short	0x0210
        /*0906*/ 	.short	0x0a70


	//----- nvinfo : EIATTR_SW_WAR
	.align		4
.L_431:
        /*0908*/ 	.byte	0x04, 0x36
        /*090a*/ 	.short	(.L_433 - .L_432)
.L_432:
        /*090c*/ 	.word	0x00000008
.L_433:


//--------------------- .nv.info._ZN7cutlass13device_kernelIN5flash11enable_sm90INS1_16FlashAttnFwdSm90INS1_25CollectiveMainloopFwdSm90ILi2EN4cute5tupleIJNS5_1CILi1EEES8_S8_EEENS6_IJNS7_ILi128EEENS7_ILi96EEENS7_ILi192EEEEEELi128ENS_6half_tEfNS_4arch4Sm90ELb0ELb1ELb1ELb1ELb0ELb0ELb0ELb1ELb1ELb1ELb1ELb0EEENS1_21CollectiveEpilogueFwdINS6_IJSA_SA_SB_EEES9_SE_SG_Li256ELb1ELb1ELb1ELb0EEENS1_36VarlenDynamicPersistentTileSchedulerILi128ELi96ELi256ELi128ELb1ELb1ELb1ELb1ELb0ELb1EEEEEEEEEvNT_6ParamsE --------------------------
	.section	.nv.info._ZN7cutlass13device_kernelIN5flash11enable_sm90INS1_16FlashAttnFwdSm90INS1_25CollectiveMainloopFwdSm90ILi2EN4cute5tupleIJNS5_1CILi1EEES8_S8_EEENS6_IJNS7_ILi128EEENS7_ILi96EEENS7_ILi192EEEEEELi128ENS_6half_tEfNS_4arch4Sm90ELb0ELb1ELb1ELb1ELb0ELb0ELb0ELb1ELb1ELb1ELb1ELb0EEENS1_21CollectiveEpilogueFwdINS6_IJSA_SA_SB_EEES9_SE_SG_Li256ELb1ELb1ELb1ELb0EEENS1_36VarlenDynamicPersistentTileSchedulerILi128ELi96ELi256ELi128ELb1ELb1ELb1ELb1ELb0ELb1EEEEEEEEEvNT_6ParamsE,"",@"SHT_CUDA_INFO"
	.sectionflags	@""
	.align	4


	//----- nvinfo : EIATTR_CUDA_API_VERSION
	.align		4
        /*0000*/ 	.byte	0x04, 0x37
        /*0002*/ 	.short	(.L_435 - .L_434)
.L_434:
        /*0004*/ 	.word	0x00000082


	//----- nvinfo : EIATTR_KPARAM_INFO
	.align		4
.L_435:
        /*0008*/ 	.byte	0x04, 0x17
        /*000a*/ 	.short	(.L_437 - .L_436)
.L_436:
        /*000c*/ 	.word	0x00000000
        /*0010*/ 	.short	0x0000
        /*0012*/ 	.short	0x0070
        /*0014*/ 	.byte	0x00, 0xf0, 0x01, 0x2a


	//----- nvinfo : EIATTR_SPARSE_MMA_MASK
	.align		4
.L_437:
        /*0018*/ 	.byte	0x03, 0x50
        /*001a*/ 	.short	0x0000


	//----- nvinfo : EIATTR_MAXREG_COUNT
	.align		4
        /*001c*/ 	.byte	0x03, 0x1b
        /*001e*/ 	.short	0x00a8


	//----- nvinfo : EIATTR_NUM_BARRIERS
	.align		4
        /*0020*/ 	.byte	0x02, 0x4c
        /*0022*/ 	.byte	0x09
	.zero		1


	//----- nvinfo : EIATTR_EXTERNS
	.align		4
        /*0024*/ 	.byte	0x04, 0x0f
        /*0026*/ 	.short	(.L_439 - .L_438)


	//   ....[0]....
	.align		4
.L_438:
        /*0028*/ 	.word	index@(__assertfail)


	//----- nvinfo : EIATTR_ANNOTATIONS
	.align		4
.L_439:
        /*002c*/ 	.byte	0x04, 0x55
        /*002e*/ 	.short	(.L_441 - .L_440)


	//   ....[0]....
.L_440:
        /* <DEDUP_REMOVED lines=71> */
        /*0494*/ 	.byte	0x30, 0xb1, 0x01, 0x00


	//----- nvinfo : EIATTR_MERCURY_ISA_VERSION
	.align		4
.L_441:
        /*0498*/ 	.byte	0x03, 0x5f
        /*049a*/ 	.short	0x0101


	//----- nvinfo : EIATTR_UNUSED_LOAD_BYTE_OFFSET
	.align		4
        /*049c*/ 	.byte	0x04, 0x44
        /*049e*/ 	.short	(.L_443 - .L_442)


	//   ....[0]....
.L_442:
        /*04a0*/ 	.word	0x00000a10
        /*04a4*/ 	.word	0x0000fff0


	//   ....[1]....
        /*04a8*/ 	.word	0x0000ec60
        /*04ac*/ 	.word	0x0000fff0


	//----- nvinfo : EIATTR_INT_WARP_WIDE_INSTR_OFFSETS
	.align		4
.L_443:
        /*04b0*/ 	.byte	0x04, 0x31
        /*04b2*/ 	.short	(.L_445 - .L_444)


	//   ....[0]....
.L_444:
        /*04b4*/ 	.word	0x00000130


	//   ....[1]....
        /*04b8*/ 	.word	0x00000170


	//   ....[2]....
        /*04bc*/ 	.word	0x000001e0


	//   ....[3]....
        /*04c0*/ 	.word	0x00013c90


	//   ....[4]....
        /*04c4*/ 	.word	0x00013d30


	//   ....[5]....
        /*04c8*/ 	.word	0x00017860


	//   ....[6]....
        /*04cc*/ 	.word	0x000178d0


	//----- nvinfo : EIATTR_COOP_GROUP_MASK_REGIDS
	.align		4
.L_445:
        /*04d0*/ 	.byte	0x04, 0x29
        /*04d2*/ 	.short	(.L_447 - .L_446)


	//   ....[0]....
.L_446:
        /*04d4*/ 	.word	0xffffffff


	//   ....[1]....
        /*04d8*/ 	.word	0xffffffff


	//   ....[2]....
        /*04dc*/ 	.word	0xffffffff


	//   ....[3]....
        /*04e0*/ 	.word	0xffffffff


	//   ....[4]....
        /*04e4*/ 	.word	0xffffffff


	//   ....[5]....
        /*04e8*/ 	.word	0xffffffff


	//   ....[6]....
        /*04ec*/ 	.word	0xffffffff


	//   ....[7]....
        /*04f0*/ 	.word	0xffffffff


	//   ....[8]....
        /*04f4*/ 	.word	0xffffffff


	//   ....[9]....
        /*04f8*/ 	.word	0xffffffff


	//   ....[10]....
        /*04fc*/ 	.word	0xffffffff


	//   ....[11]....
        /*0500*/ 	.word	0xffffffff


	//   ....[12]....
        /*0504*/ 	.word	0xffffffff


	//   ....[13]....
        /*0508*/ 	.word	0xffffffff


	//   ....[14]....
        /*050c*/ 	.word	0xffffffff


	//   ....[15]....
        /*0510*/ 	.word	0xffffffff


	//   ....[16]....
        /*0514*/ 	.word	0xffffffff


	//   ....[17]....
        /*0518*/ 	.word	0xffffffff


	//   ....[18]....
        /*051c*/ 	.word	0xffffffff


	//   ....[19]....
        /*0520*/ 	.word	0xffffffff


	//   ....[20]....
        /*0524*/ 	.word	0xffffffff


	//   ....[21]....
        /*0528*/ 	.word	0xffffffff


	//   ....[22]....
        /*052c*/ 	.word	0xffffffff


	//   ....[23]....
        /*0530*/ 	.word	0xffffffff


	//   ....[24]....
        /*0534*/ 	.word	0xffffffff


	//   ....[25]....
        /*0538*/ 	.word	0xffffffff


	//   ....[26]....
        /*053c*/ 	.word	0xffffffff


	//   ....[27]....
        /*0540*/ 	.word	0xffffffff


	//   ....[28]....
        /*0544*/ 	.word	0xffffffff


	//   ....[29]....
        /*0548*/ 	.word	0xffffffff


	//   ....[30]....
        /*054c*/ 	.word	0xffffffff


	//   ....[31]....
        /*0550*/ 	.word	0xffffffff


	//   ....[32]....
        /*0554*/ 	.word	0xffffffff


	//   ....[33]....
        /*0558*/ 	.word	0xffffffff


	//   ....[34]....
        /*055c*/ 	.word	0xffffffff


	//   ....[35]....
        /*0560*/ 	.word	0xffffffff


	//   ....[36]....
        /*0564*/ 	.word	0xffffffff


	//   ....[37]....
        /*0568*/ 	.word	0xffffffff


	//   ....[38]....
        /*056c*/ 	.word	0xffffffff


	//   ....[39]....
        /*0570*/ 	.word	0xffffffff


	//   ....[40]....
        /*0574*/ 	.word	0xffffffff


	//   ....[41]....
        /*0578*/ 	.word	0xffffffff


	//   ....[42]....
        /*057c*/ 	.word	0xffffffff


	//   ....[43]....
        /*0580*/ 	.word	0xffffffff


	//   ....[44]....
        /*0584*/ 	.word	0xffffffff


	//   ....[45]....
        /*0588*/ 	.word	0xffffffff


	//   ....[46]....
        /*058c*/ 	.word	0xffffffff


	//   ....[47]....
        /*0590*/ 	.word	0xffffffff


	//   ....[48]....
        /*0594*/ 	.word	0xffffffff


	//   ....[49]....
        /*0598*/ 	.word	0xffffffff


	//   ....[50]....
        /*059c*/ 	.word	0xffffffff


	//   ....[51]....
        /*05a0*/ 	.word	0xffffffff


	//   ....[52]....
        /*05a4*/ 	.word	0xffffffff


	//   ....[53]....
        /*05a8*/ 	.word	0xffffffff


	//   ....[54]....
        /*05ac*/ 	.word	0xffffffff


	//   ....[55]....
        /*05b0*/ 	.word	0xffffffff


	//   ....[56]....
        /*05b4*/ 	.word	0xffffffff


	//   ....[57]....
        /*05b8*/ 	.word	0xffffffff


	//   ....[58]....
        /*05bc*/ 	.word	0xffffffff


	//   ....[59]....
        /*05c0*/ 	.word	0xffffffff


	//   ....[60]....
        /*05c4*/ 	.word	0xffffffff


	//   ....[61]....
        /*05c8*/ 	.word	0xffffffff


	//   ....[62]....
        /*05cc*/ 	.word	0xffffffff


	//   ....[63]....
        /*05d0*/ 	.word	0xffffffff


	//   ....[64]....
        /*05d4*/ 	.word	0xffffffff


	//   ....[65]....
        /*05d8*/ 	.word	0xffffffff


	//   ....[66]....
        /*05dc*/ 	.word	0xffffffff


	//   ....[67]....
        /*05e0*/ 	.word	0xffffffff


	//   ....[68]....
        /*05e4*/ 	.word	0xffffffff


	//   ....[69]....
        /*05e8*/ 	.word	0xffffffff


	//   ....[70]....
        /*05ec*/ 	.word	0xffffffff


	//   ....[71]....
        /*05f0*/ 	.word	0xffffffff


	//   ....[72]....
        /*05f4*/ 	.word	0xffffffff


	//   ....[73]....
        /*05f8*/ 	.word	0xffffffff


	//   ....[74]....
        /*05fc*/ 	.word	0xffffffff


	//   ....[75]....
        /*0600*/ 	.word	0xffffffff


	//   ....[76]....
        /*0604*/ 	.word	0xffffffff


	//   ....[77]....
        /*0608*/ 	.word	0xffffffff


	//   ....[78]....
        /*060c*/ 	.word	0xffffffff


	//   ....[79]....
        /*0610*/ 	.word	0xffffffff


	//   ....[80]....
        /*0614*/ 	.word	0xffffffff


	//   ....[81]....
        /*0618*/ 	.word	0xffffffff


	//   ....[82]....
        /*061c*/ 	.word	0xffffffff


	//   ....[83]....
        /*0620*/ 	.word	0xffffffff


	//   ....[84]....
        /*0624*/ 	.word	0xffffffff


	//   ....[85]....
        /*0628*/ 	.word	0xffffffff


	//   ....[86]....
        /*062c*/ 	.word	0xffffffff


	//   ....[87]....
        /*0630*/ 	.word	0xffffffff


	//   ....[88]....
        /*0634*/ 	.word	0xffffffff


	//   ....[89]....
        /*0638*/ 	.word	0xffffffff


	//   ....[90]....
        /*063c*/ 	.word	0xffffffff


	//   ....[91]....
        /*0640*/ 	.word	0xffffffff


	//   ....[92]....
        /*0644*/ 	.word	0xffffffff


	//   ....[93]....
        /*0648*/ 	.word	0xffffffff


	//   ....[94]....
        /*064c*/ 	.word	0xffffffff


	//   ....[95]....
        /*0650*/ 	.word	0xffffffff


	//   ....[96]....
        /*0654*/ 	.word	0xffffffff


	//   ....[97]....
        /*0658*/ 	.word	0xffffffff


	//   ....[98]....
        /*065c*/ 	.word	0xffffffff


	//   ....[99]....
        /*0660*/ 	.word	0xffffffff


	//   ....[100]....
        /*0664*/ 	.word	0xffffffff


	//   ....[101]....
        /*0668*/ 	.word	0xffffffff


	//   ....[102]....
        /*066c*/ 	.word	0xffffffff


	//   ....[103]....
        /*0670*/ 	.word	0xffffffff


	//   ....[104]....
        /*0674*/ 	.word	0xffffffff


	//   ....[105]....
        /*0678*/ 	.word	0xffffffff


	//   ....[106]....
        /*067c*/ 	.word	0xffffffff


	//   ....[107]....
        /*0680*/ 	.word	0xffffffff


	//   ....[108]....
        /*0684*/ 	.word	0xffffffff


	//   ....[109]....
        /*0688*/ 	.word	0xffffffff


	//   ....[110]....
        /*068c*/ 	.word	0xffffffff


	//   ....[111]....
        /*0690*/ 	.word	0x0500000f


	//   ....[112]....
        /*0694*/ 	.word	0x0500000f


	//   ....[113]....
        /*0698*/ 	.word	0x0500000f


	//   ....[114]....
        /*069c*/ 	.word	0x0500000f


	//   ....[115]....
        /*06a0*/ 	.word	0x0500000f


	//   ....[116]....
        /*06a4*/ 	.word	0x0500000f


	//   ....[117]....
        /*06a8*/ 	.word	0x0500000f


	//   ....[118]....
        /*06ac*/ 	.word	0x0500000f


	//   ....[119]....
        /*06b0*/ 	.word	0x0500000f


	//   ....[120]....
        /*06b4*/ 	.word	0x0500000f


	//   ....[121]....
        /*06b8*/ 	.word	0x0500000f


	//   ....[122]....
        /*06bc*/ 	.word	0x0500000f


	//   ....[123]....
        /*06c0*/ 	.word	0x0500000f


	//   ....[124]....
        /*06c4*/ 	.word	0x0500000f


	//   ....[125]....
        /*06c8*/ 	.word	0x0500000f


	//   ....[126]....
        /*06cc*/ 	.word	0x0500000f


	//   ....[127]....
        /*06d0*/ 	.word	0x0500000f


	//   ....[128]....
        /*06d4*/ 	.word	0x0500000f


	//   ....[129]....
        /*06d8*/ 	.word	0x0500000f


	//   ....[130]....
        /*06dc*/ 	.word	0x0500000f


	//   ....[131]....
        /*06e0*/ 	.word	0x0500000f


	//   ....[132]....
        /*06e4*/ 	.word	0x0500000f


	//   ....[133]....
        /*06e8*/ 	.word	0x0500000f


	//   ....[134]....
        /*06ec*/ 	.word	0x0500000f


	//   ....[135]....
        /*06f0*/ 	.word	0x0500000f


	//   ....[136]....
        /*06f4*/ 	.word	0x0500000f


	//   ....[137]....
        /*06f8*/ 	.word	0x0500000f


	//   ....[138]....
        /*06fc*/ 	.word	0x0500000f


	//   ....[139]....
        /*0700*/ 	.word	0x0500000f


	//   ....[140]....
        /*0704*/ 	.word	0x0500000f


	//   ....[141]....
        /*0708*/ 	.word	0x0500000f


	//   ....[142]....
        /*070c*/ 	.word	0x0500000f


	//   ....[143]....
        /*0710*/ 	.word	0x0500000f


	//   ....[144]....
        /*0714*/ 	.word	0x0500000f


	//   ....[145]....
        /*0718*/ 	.word	0x0500000f


	//   ....[146]....
        /*071c*/ 	.word	0x0500000f


	//----- nvinfo : EIATTR_COOP_GROUP_INSTR_OFFSETS
	.align		4
.L_447:
        /*0720*/ 	.byte	0x04, 0x28
        /*0722*/ 	.short	(.L_449 - .L_448)


	//   ....[0]....
.L_448:
        /*0724*/ 	.word	0x00000060


	//   ....[1]....
        /*0728*/ 	.word	0x00000140


	//   ....[2]....
        /*072c*/ 	.word	0x00000190


	//   ....[3]....
        /*0730*/ 	.word	0x000003c0


	//   ....[4]....
        /*0734*/ 	.word	0x00000520


	//   ....[5]....
        /*0738*/ 	.word	0x00000640


	//   ....[6]....
        /*073c*/ 	.word	0x000007a0


	//   ....[7]....
        /*0740*/ 	.word	0x00001e50


	//   ....[8]....
        /*0744*/ 	.word	0x00002a20


	//   ....[9]....
        /*0748*/ 	.word	0x00003120


	//   ....[10]....
        /*074c*/ 	.word	0x00003e80


	//   ....[11]....
        /*0750*/ 	.word	0x00003f90


	//   ....[12]....
        /*0754*/ 	.word	0x00004640


	//   ....[13]....
        /*0758*/ 	.word	0x000046b0


	//   ....[14]....
        /*075c*/ 	.word	0x00006580


	//   ....[15]....
        /*0760*/ 	.word	0x00006ea0


	//   ....[16]....
        /*0764*/ 	.word	0x00007530


	//   ....[17]....
        /*0768*/ 	.word	0x00007640


	//   ....[18]....
        /*076c*/ 	.word	0x00007c50


	//   ....[19]....
        /*0770*/ 	.word	0x00007ca0


	//   ....[20]....
        /*0774*/ 	.word	0x00009d30


	//   ....[21]....
        /*0778*/ 	.word	0x00009d80


	//   ....[22]....
        /*077c*/ 	.word	0x00009fe0


	//   ....[23]....
        /*0780*/ 	.word	0x0000a030


	//   ....[24]....
        /*0784*/ 	.word	0x0000bcb0


	//   ....[25]....
        /*0788*/ 	.word	0x0000c770


	//   ....[26]....
        /*078c*/ 	.word	0x0000cdf0


	//   ....[27]....
        /*0790*/ 	.word	0x0000cf10


	//   ....[28]....
        /*0794*/ 	.word	0x0000d4d0


	//   ....[29]....
        /*0798*/ 	.word	0x0000d520


	//   ....[30]....
        /*079c*/ 	.word	0x0000e3b0


	//   ....[31]....
        /*07a0*/ 	.word	0x0000e3f0


	//   ....[32]....
        /*07a4*/ 	.word	0x0000e4f0


	//   ....[33]....
        /*07a8*/ 	.word	0x0000e500


	//   ....[34]....
        /*07ac*/ 	.word	0x0000f810


	//   ....[35]....
        /*07b0*/ 	.word	0x0000f850


	//   ....[36]....
        /*07b4*/ 	.word	0x0000f880


	//   ....[37]....
        /*07b8*/ 	.word	0x0000f8b0


	//   ....[38]....
        /*07bc*/ 	.word	0x0000ff90


	//   ....[39]....
        /*07c0*/ 	.word	0x0000ffb0


	//   ....[40]....
        /*07c4*/ 	.word	0x00010090


	//   ....[41]....
        /*07c8*/ 	.word	0x000100b0


	//   ....[42]....
        /*07cc*/ 	.word	0x00010180


	//   ....[43]....
        /*07d0*/ 	.word	0x000101a0


	//   ....[44]....
        /*07d4*/ 	.word	0x00010280


	//   ....[45]....
        /*07d8*/ 	.word	0x000102a0


	//   ....[46]....
        /*07dc*/ 	.word	0x000106a0


	//   ....[47]....
        /*07e0*/ 	.word	0x000106b0


	//   ....[48]....
        /*07e4*/ 	.word	0x00010b00


	//   ....[49]....
        /*07e8*/ 	.word	0x00010b10


	//   ....[50]....
        /*07ec*/ 	.word	0x00011970


	//   ....[51]....
        /*07f0*/ 	.word	0x000119a0


	//   ....[52]....
        /*07f4*/ 	.word	0x00011a80


	//   ....[53]....
        /*07f8*/ 	.word	0x00011aa0


	//   ....[54]....
        /*07fc*/ 	.word	0x00011b70


	//   ....[55]....
        /*0800*/ 	.word	0x00011b90


	//   ....[56]....
        /*0804*/ 	.word	0x00011c70


	//   ....[57]....
        /*0808*/ 	.word	0x00011c90


	//   ....[58]....
        /*080c*/ 	.word	0x00011e00


	//   ....[59]....
        /*0810*/ 	.word	0x00012040


	//   ....[60]....
        /*0814*/ 	.word	0x00012070


	//   ....[61]....
        /*0818*/ 	.word	0x000120a0


	//   ....[62]....
        /*081c*/ 	.word	0x000120d0


	//   ....[63]....
        /*0820*/ 	.word	0x00012100


	//   ....[64]....
        /*0824*/ 	.word	0x00012130


	//   ....[65]....
        /*0828*/ 	.word	0x000122e0


	//   ....[66]....
        /*082c*/ 	.word	0x00012310


	//   ....[67]....
        /*0830*/ 	.word	0x00012340


	//   ....[68]....
        /*0834*/ 	.word	0x00012370


	//   ....[69]....
        /*0838*/ 	.word	0x000123a0


	//   ....[70]....
        /*083c*/ 	.word	0x000123d0


	//   ....[71]....
        /*0840*/ 	.word	0x00012470


	//   ....[72]....
        /*0844*/ 	.word	0x000124a0


	//   ....[73]....
        /*0848*/ 	.word	0x000124b0


	//   ....[74]....
        /*084c*/ 	.word	0x000124e0


	//   ....[75]....
        /*0850*/ 	.word	0x00014280


	//   ....[76]....
        /*0854*/ 	.word	0x00014ec0


	//   ....[77]....
        /*0858*/ 	.word	0x00014ee0


	//   ....[78]....
        /*085c*/ 	.word	0x00014ef0


	//   ....[79]....
        /*0860*/ 	.word	0x00014f20


	//   ....[80]....
        /*0864*/ 	.word	0x00015040


	//   ....[81]....
        /*0868*/ 	.word	0x00015050


	//   ....[82]....
        /*086c*/ 	.word	0x000150f0


	//   ....[83]....
        /*0870*/ 	.word	0x00015100


	//   ....[84]....
        /*0874*/ 	.word	0x000151a0


	//   ....[85]....
        /*0878*/ 	.word	0x000151b0


	//   ....[86]....
        /*087c*/ 	.word	0x00015250


	//   ....[87]....
        /*0880*/ 	.word	0x00015260


	//   ....[88]....
        /*0884*/ 	.word	0x000152e0


	//   ....[89]....
        /*0888*/ 	.word	0x00015310


	//   ....[90]....
        /*088c*/ 	.word	0x00015360


	//   ....[91]....
        /*0890*/ 	.word	0x000153a0


	//   ....[92]....
        /*0894*/ 	.word	0x00017fb0


	//   ....[93]....
        /*0898*/ 	.word	0x00018030


	//   ....[94]....
        /*089c*/ 	.word	0x00018060


	//   ....[95]....
        /*08a0*/ 	.word	0x00018070


	//   ....[96]....
        /*08a4*/ 	.word	0x000180a0


	//   ....[97]....
        /*08a8*/ 	.word	0x000180d0


	//   ....[98]....
        /*08ac*/ 	.word	0x00018100


	//   ....[99]....
        /*08b0*/ 	.word	0x00018130


	//   ....[100]....
        /*08b4*/ 	.word	0x00018300


	//   ....[101]....
        /*08b8*/ 	.word	0x00018330


	//   ....[102]....
        /*08bc*/ 	.word	0x00018360


	//   ....[103]....
        /*08c0*/ 	.word	0x00018390


	//   ....[104]....
        /*08c4*/ 	.word	0x000183c0


	//   ....[105]....
        /*08c8*/ 	.word	0x000183f0


	//   ....[106]....
        /*08cc*/ 	.word	0x000184c0


	//   ....[107]....
        /*08d0*/ 	.word	0x000184e0


	//   ....[108]....
        /*08d4*/ 	.word	0x000184f0


	//   ....[109]....
        /*08d8*/ 	.word	0x00018570


	//   ....[110]....
        /*08dc*/ 	.word	0x000190c0


	//   ....[111]....
        /*08e0*/ 	.word	0x00019750


	//   ....[112]....
        /*08e4*/ 	.word	0x00019930


	//   ....[113]....
        /*08e8*/ 	.word	0x00019980


	//   ....[114]....
        /*08ec*/ 	.word	0x00019ab0


	//   ....[115]....
        /*08f0*/ 	.word	0x00019b00


	//   ....[116]....
        /*08f4*/ 	.word	0x00019c40


	//   ....[117]....
        /*08f8*/ 	.word	0x00019cb0


	//   ....[118]....
        /*08fc*/ 	.word	0x00019de0


	//   ....[119]....
        /*0900*/ 	.word	0x00019e30


	//   ....[120]....
        /*0904*/ 	.word	0x00019f60


	//   ....[121]....
        /*0908*/ 	.word	0x00019fb0


	//   ....[122]....
        /*090c*/ 	.word	0x0001a0e0


	//   ....[123]....
        /*0910*/ 	.word	0x0001a130


	//   ....[124]....
        /*0914*/ 	.word	0x0001a240


	//   ....[125]....
        /*0918*/ 	.word	0x0001a2b0


	//   ....[126]....
        /*091c*/ 	.word	0x0001a3c0


	//   ....[127]....
        /*0920*/ 	.word	0x0001a410


	//   ....[128]....
        /*0924*/ 	.word	0x0001a740


	//   ....[129]....
        /*0928*/ 	.word	0x0001a7e0


	//   ....[130]....
        /*092c*/ 	.word	0x0001a980


	//   ....[131]....
        /*0930*/ 	.word	0x0001aa00


	//   ....[132]....
        /*0934*/ 	.word	0x0001aa80


	//   ....[133]....
        /*0938*/ 	.word	0x0001ab00


	//   ....[134]....
        /*093c*/ 	.word	0x0001ab80


	//   ....[135]....
        /*0940*/ 	.word	0x0001ac10


	//   ....[136]....
        /*0944*/ 	.word	0x0001acb0


	//   ....[137]....
        /*0948*/ 	.word	0x0001ad60


	//   ....[138]....
        /*094c*/ 	.word	0x0001ade0


	//   ....[139]....
        /*0950*/ 	.word	0x0001ae60


	//   ....[140]....
        /*0954*/ 	.word	0x0001aee0


	//   ....[141]....
        /*0958*/ 	.word	0x0001af70


	//   ....[142]....
        /*095c*/ 	.word	0x0001aff0


	//   ....[143]....
        /*0960*/ 	.word	0x0001b0a0


	//   ....[144]....
        /*0964*/ 	.word	0x0001b0f0


	//   ....[145]....
        /*0968*/ 	.word	0x0001b1b0


	//   ....[146]....
        /*096c*/ 	.word	0x0001b2e0


	//----- nvinfo : EIATTR_REG_RECONFIG
	.align		4
.L_449:
        /*0970*/ 	.byte	0x01, 0x54
	.zero		2


	//----- nvinfo : EIATTR_SYSCALL_OFFSETS
	.align		4
        /*0974*/ 	.byte	0x04, 0x46
        /*0976*/ 	.short	(.L_451 - .L_450)


	//   ....[0]....
.L_450:
        /*0978*/ 	.word	0x00002030


	//   ....[1]....
        /*097c*/ 	.word	0x00013ea0


	//   ....[2]....
        /*0980*/ 	.word	0x00013ff0


	//   ....[3]....
        /*0984*/ 	.word	0x000140e0


	//   ....[4]....
        /*0988*/ 	.word	0x000149e0


	//----- nvinfo : EIATTR_MBARRIER_INSTR_OFFSETS
	.align		4
.L_451:
        /*098c*/ 	.byte	0x04, 0x39
        /*098e*/ 	.short	(.L_453 - .L_452)


	//   ....[0]....
.L_452:
        /*0990*/ 	.word	0x00000270
        /*0994*/ 	.word	0x000000ff
        /*0998*/ 	.word	0x0002a800
        /*099c*/ 	.short	0x0100
        /*099e*/ 	.byte	0x08
	.zero		1


	//   ....[1]....
        /*09a0*/ 	.word	0x00000280
        /*09a4*/ 	.word	0x000000ff
        /*09a8*/ 	.word	0x0002a820
        /*09ac*/ 	.short	0x0100
        /*09ae*/ 	.byte	0x08
	.zero		1


	//   ....[2]....
        /*09b0*/ 	.word	0x00000370
        /*09b4*/ 	.word	0x000000ff
        /*09b8*/ 	.word	0x0002a830
        /*09bc*/ 	.short	0x0100
        /*09be*/ 	.byte	0x08
	.zero		1


	//   ....[3]....
        /*09c0*/ 	.word	0x00000380
        /*09c4*/ 	.word	0x000000ff
        /*09c8*/ 	.word	0x0002a840
        /*09cc*/ 	.short	0x0100
        /*09ce*/ 	.byte	0x08
	.zero		1


	//   ....[4]....
        /*09d0*/ 	.word	0x00000390
        /*09d4*/ 	.word	0x000000ff
        /*09d8*/ 	.word	0x0002a838
        /*09dc*/ 	.short	0x0100
        /*09de*/ 	.byte	0x08
	.zero		1


	//   ....[5]....
        /*09e0*/ 	.word	0x000003a0
        /*09e4*/ 	.word	0x000000ff
        /*09e8*/ 	.word	0x0002a848
        /*09ec*/ 	.short	0x0100
        /*09ee*/ 	.byte	0x08
	.zero		1


	//   ....[6]....
        /*09f0*/ 	.word	0x000004d0
        /*09f4*/ 	.word	0x000000ff
        /*09f8*/ 	.word	0x0002a850
        /*09fc*/ 	.short	0x0100
        /*09fe*/ 	.byte	0x08
	.zero		1


	//   ....[7]....
        /*0a00*/ 	.word	0x000004e0
        /*0a04*/ 	.word	0x000000ff
        /*0a08*/ 	.word	0x0002a860
        /*0a0c*/ 	.short	0x0100
        /*0a0e*/ 	.byte	0x08
	.zero		1


	//   ....[8]....
        /*0a10*/ 	.word	0x000004f0
        /*0a14*/ 	.word	0x000000ff
        /*0a18*/ 	.word	0x0002a858
        /*0a1c*/ 	.short	0x0100
        /*0a1e*/ 	.byte	0x08
	.zero		1


	//   ....[9]....
        /*0a20*/ 	.word	0x00000500
        /*0a24*/ 	.word	0x000000ff
        /*0a28*/ 	.word	0x0002a868
        /*0a2c*/ 	.short	0x0100
        /*0a2e*/ 	.byte	0x08
	.zero		1


	//   ....[10]....
        /*0a30*/ 	.word	0x000005f0
        /*0a34*/ 	.word	0x000000ff
        /*0a38*/ 	.word	0x0002a870
        /*0a3c*/ 	.short	0x0100
        /*0a3e*/ 	.byte	0x06
	.zero		1


	//   ....[11]....
        /*0a40*/ 	.word	0x00000600
        /*0a44*/ 	.word	0x000000ff
        /*0a48*/ 	.word	0x0002a880
        /*0a4c*/ 	.short	0x0100
        /*0a4e*/ 	.byte	0x06
	.zero		1


	//   ....[12]....
        /*0a50*/ 	.word	0x00000610
        /*0a54*/ 	.word	0x000000ff
        /*0a58*/ 	.word	0x0002a878
        /*0a5c*/ 	.short	0x0100
        /*0a5e*/ 	.byte	0x06
	.zero		1


	//   ....[13]....
        /*0a60*/ 	.word	0x00000620
        /*0a64*/ 	.word	0x000000ff
        /*0a68*/ 	.word	0x0002a888
        /*0a6c*/ 	.short	0x0100
        /*0a6e*/ 	.byte	0x06
	.zero		1


	//   ....[14]....
        /*0a70*/ 	.word	0x00000750
        /*0a74*/ 	.word	0x000000ff
        /*0a78*/ 	.word	0x0002a890
        /*0a7c*/ 	.short	0x0100
        /*0a7e*/ 	.byte	0x08
	.zero		1


	//   ....[15]....
        /*0a80*/ 	.word	0x00000760
        /*0a84*/ 	.word	0x000000ff
        /*0a88*/ 	.word	0x0002a8a0
        /*0a8c*/ 	.short	0x0100
        /*0a8e*/ 	.byte	0x08
	.zero		1


	//   ....[16]....
        /*0a90*/ 	.word	0x00000770
        /*0a94*/ 	.word	0x000000ff
        /*0a98*/ 	.word	0x0002a898
        /*0a9c*/ 	.short	0x0100
        /*0a9e*/ 	.byte	0x08
	.zero		1


	//   ....[17]....
        /*0aa0*/ 	.word	0x00000780
        /*0aa4*/ 	.word	0x000000ff
        /*0aa8*/ 	.word	0x0002a8a8
        /*0aac*/ 	.short	0x0100
        /*0aae*/ 	.byte	0x08
	.zero		1


	//   ....[18]....
        /*0ab0*/ 	.word	0x000008b0
        /*0ab4*/ 	.word	0x000000ff
        /*0ab8*/ 	.word	0x0002a8b0
        /*0abc*/ 	.short	0x0100
        /*0abe*/ 	.byte	0x08
	.zero		1


	//   ....[19]....
        /*0ac0*/ 	.word	0x000008c0
        /*0ac4*/ 	.word	0x000000ff
        /*0ac8*/ 	.word	0x0002a8c0
        /*0acc*/ 	.short	0x0100
        /*0ace*/ 	.byte	0x08
	.zero		1


	//   ....[20]....
        /*0ad0*/ 	.word	0x000008d0
        /*0ad4*/ 	.word	0x000000ff
        /*0ad8*/ 	.word	0x0002a8b8
        /*0adc*/ 	.short	0x0100
        /*0ade*/ 	.byte	0x08
	.zero		1


	//   ....[21]....
        /*0ae0*/ 	.word	0x000008e0
        /*0ae4*/ 	.word	0x000000ff
        /*0ae8*/ 	.word	0x0002a8c8
        /*0aec*/ 	.short	0x0100
        /*0aee*/ 	.byte	0x08
	.zero		1


	//   ....[22]....
        /*0af0*/ 	.word	0x000020d0
        /*0af4*/ 	.word	0x000000ff
        /*0af8*/ 	.word	0x0002a800
        /*0afc*/ 	.short	0x010a
        /*0afe*/ 	.byte	0x26
	.zero		1


	//   ....[23]....
        /*0b00*/ 	.word	0x00002150
        /*0b04*/ 	.word	0x00000015
        /*0b08*/ 	.word	0x0002a830
        /*0b0c*/ 	.short	0x010a
        /*0b0e*/ 	.byte	0x3f
	.zero		1


	//   ....[24]....
        /*0b10*/ 	.word	0x000021c0
        /*0b14*/ 	.word	0x00000015
        /*0b18*/ 	.word	0x0002a830
        /*0b1c*/ 	.short	0x010a
        /*0b1e*/ 	.byte	0x3f
	.zero		1


	//   ....[25]....
        /*0b20*/ 	.word	0x000029c0
        /*0b24*/ 	.word	0x0000000c
        /*0b28*/ 	.word	0x00000000
        /*0b2c*/ 	.short	0x0101
        /*0b2e*/ 	.byte	0x3f
	.zero		1


	//   ....[26]....
        /*0b30*/ 	.word	0x00005360
        /*0b34*/ 	.word	0x000000ff
        /*0b38*/ 	.word	0x0002a830
        /*0b3c*/ 	.short	0x010a
        /*0b3e*/ 	.byte	0x07
	.zero		1


	//   ....[27]....
        /*0b40*/ 	.word	0x000053a0
        /*0b44*/ 	.word	0x000000ff
        /*0b48*/ 	.word	0x0002a830
        /*0b4c*/ 	.short	0x010a
        /*0b4e*/ 	.byte	0x07
	.zero		1


	//   ....[28]....
        /*0b50*/ 	.word	0x00005c60
        /*0b54*/ 	.word	0x000000ff
        /*0b58*/ 	.word	0x0002a850
        /*0b5c*/ 	.short	0x010a
        /*0b5e*/ 	.byte	0x06
	.zero		1


	//   ....[29]....
        /*0b60*/ 	.word	0x00005ca0
        /*0b64*/ 	.word	0x000000ff
        /*0b68*/ 	.word	0x0002a850
        /*0b6c*/ 	.short	0x010a
        /*0b6e*/ 	.byte	0x06
	.zero		1


	//   ....[30]....
        /*0b70*/ 	.word	0x000065d0
        /*0b74*/ 	.word	0x0000000a
        /*0b78*/ 	.word	0x00000000
        /*0b7c*/ 	.short	0x0101
        /*0b7e*/ 	.byte	0x3f
	.zero		1


	//   ....[31]....
        /*0b80*/ 	.word	0x00007fe0
        /*0b84*/ 	.word	0x00000059
        /*0b88*/ 	.word	0x00000000
        /*0b8c*/ 	.short	0x0101
        /*0b8e*/ 	.byte	0x3f
	.zero		1


	//   ....[32]....
        /*0b90*/ 	.word	0x000089c0
        /*0b94*/ 	.word	0x000000ff
        /*0b98*/ 	.word	0x0002a830
        /*0b9c*/ 	.short	0x010a
        /*0b9e*/ 	.byte	0x06
	.zero		1


	//   ....[33]....
        /*0ba0*/ 	.word	0x00008a00
        /*0ba4*/ 	.word	0x000000ff
        /*0ba8*/ 	.word	0x0002a830
        /*0bac*/ 	.short	0x010a
        /*0bae*/ 	.byte	0x06
	.zero		1


	//   ....[34]....
        /*0bb0*/ 	.word	0x000092c0
        /*0bb4*/ 	.word	0x000000ff
        /*0bb8*/ 	.word	0x0002a850
        /*0bbc*/ 	.short	0x010a
        /*0bbe*/ 	.byte	0x0a
	.zero		1


	//   ....[35]....
        /*0bc0*/ 	.word	0x00009300
        /*0bc4*/ 	.word	0x000000ff
        /*0bc8*/ 	.word	0x0002a850
        /*0bcc*/ 	.short	0x010a
        /*0bce*/ 	.byte	0x0a
	.zero		1


	//   ....[36]....
        /*0bd0*/ 	.word	0x0000a630
        /*0bd4*/ 	.word	0x0000005f
        /*0bd8*/ 	.word	0x00000000
        /*0bdc*/ 	.short	0x0101
        /*0bde*/ 	.byte	0x3f
	.zero		1


	//   ....[37]....
        /*0be0*/ 	.word	0x0000a690
        /*0be4*/ 	.word	0x00000063
        /*0be8*/ 	.word	0x00000000
        /*0bec*/ 	.short	0x0101
        /*0bee*/ 	.byte	0x3f
	.zero		1


	//   ....[38]....
        /*0bf0*/ 	.word	0x0000ac20
        /*0bf4*/ 	.word	0x000000ff
        /*0bf8*/ 	.word	0x0002a830
        /*0bfc*/ 	.short	0x010a
        /*0bfe*/ 	.byte	0x06
	.zero		1


	//   ....[39]....
        /*0c00*/ 	.word	0x0000ac60
        /*0c04*/ 	.word	0x000000ff
        /*0c08*/ 	.word	0x0002a830
        /*0c0c*/ 	.short	0x010a
        /*0c0e*/ 	.byte	0x06
	.zero		1


	//   ....[40]....
        /*0c10*/ 	.word	0x0000b520
        /*0c14*/ 	.word	0x000000ff
        /*0c18*/ 	.word	0x0002a850
        /*0c1c*/ 	.short	0x010a
        /*0c1e*/ 	.byte	0x0a
	.zero		1


	//   ....[41]....
        /*0c20*/ 	.word	0x0000b560
        /*0c24*/ 	.word	0x000000ff
        /*0c28*/ 	.word	0x0002a850
        /*0c2c*/ 	.short	0x010a
        /*0c2e*/ 	.byte	0x0a
	.zero		1


	//   ....[42]....
        /*0c30*/ 	.word	0x0000bea0
        /*0c34*/ 	.word	0x0000000a
        /*0c38*/ 	.word	0x00000000
        /*0c3c*/ 	.short	0x0101
        /*0c3e*/ 	.byte	0x3f
	.zero		1


	//   ....[43]....
        /*0c40*/ 	.word	0x0000d850
        /*0c44*/ 	.word	0x00000015
        /*0c48*/ 	.word	0x00000000
        /*0c4c*/ 	.short	0x0101
        /*0c4e*/ 	.byte	0x3f
	.zero		1


	//   ....[44]....
        /*0c50*/ 	.word	0x0000e320
        /*0c54*/ 	.word	0x000000ff
        /*0c58*/ 	.word	0x0002a850
        /*0c5c*/ 	.short	0x010a
        /*0c5e*/ 	.byte	0x05
	.zero		1


	//   ....[45]....
        /*0c60*/ 	.word	0x0000e360
        /*0c64*/ 	.word	0x000000ff
        /*0c68*/ 	.word	0x0002a850
        /*0c6c*/ 	.short	0x010a
        /*0c6e*/ 	.byte	0x05
	.zero		1


	//   ....[46]....
        /*0c70*/ 	.word	0x0000e800
        /*0c74*/ 	.word	0x00000005
        /*0c78*/ 	.word	0x00000000
        /*0c7c*/ 	.short	0x0101
        /*0c7e*/ 	.byte	0x3f
	.zero		1


	//   ....[47]....
        /*0c80*/ 	.word	0x0000ff80
        /*0c84*/ 	.word	0x00000010
        /*0c88*/ 	.word	0x00000000
        /*0c8c*/ 	.short	0x0101
        /*0c8e*/ 	.byte	0x3f
	.zero		1


	//   ....[48]....
        /*0c90*/ 	.word	0x000104d0
        /*0c94*/ 	.word	0x00000006
        /*0c98*/ 	.word	0x00000000
        /*0c9c*/ 	.short	0x0101
        /*0c9e*/ 	.byte	0x3f
	.zero		1


	//   ....[49]....
        /*0ca0*/ 	.word	0x00014500
        /*0ca4*/ 	.word	0x00000000
        /*0ca8*/ 	.word	0x0002a840
        /*0cac*/ 	.short	0x010a
        /*0cae*/ 	.byte	0x3f
	.zero		1


	//   ....[50]....
        /*0cb0*/ 	.word	0x000154c0
        /*0cb4*/ 	.word	0x00000012
        /*0cb8*/ 	.word	0x0002a800
        /*0cbc*/ 	.short	0x0107
        /*0cbe*/ 	.byte	0x3f
	.zero		1


	//   ....[51]....
        /*0cc0*/ 	.word	0x000155d0
        /*0cc4*/ 	.word	0x00000012
        /*0cc8*/ 	.word	0x0002a800
        /*0ccc*/ 	.short	0x0101
        /*0cce*/ 	.byte	0x3f
	.zero		1


	//   ....[52]....
        /*0cd0*/ 	.word	0x000155f0
        /*0cd4*/ 	.word	0x00000012
        /*0cd8*/ 	.word	0x0002a820
        /*0cdc*/ 	.short	0x010a
        /*0cde*/ 	.byte	0x3f
	.zero		1


	//   ....[53]....
        /*0ce0*/ 	.word	0x00015a20
        /*0ce4*/ 	.word	0x00000003
        /*0ce8*/ 	.word	0x0002a840
        /*0cec*/ 	.short	0x010a
        /*0cee*/ 	.byte	0x3f
	.zero		1


	//   ....[54]....
        /*0cf0*/ 	.word	0x00015eb0
        /*0cf4*/ 	.word	0x00000003
        /*0cf8*/ 	.word	0x00000060
        /*0cfc*/ 	.short	0x010a
        /*0cfe*/ 	.byte	0x3f
	.zero		1


	//   ....[55]....
        /*0d00*/ 	.word	0x00016540
        /*0d04*/ 	.word	0x00000003
        /*0d08*/ 	.word	0x0002a840
        /*0d0c*/ 	.short	0x010a
        /*0d0e*/ 	.byte	0x3f
	.zero		1


	//   ....[56]....
        /*0d10*/ 	.word	0x000169d0
        /*0d14*/ 	.word	0x00000002
        /*0d18*/ 	.word	0x00000060
        /*0d1c*/ 	.short	0x010a
        /*0d1e*/ 	.byte	0x3f
	.zero		1


	//   ....[57]....
        /*0d20*/ 	.word	0x00016fb0
        /*0d24*/ 	.word	0x00000002
        /*0d28*/ 	.word	0x0002a840
        /*0d2c*/ 	.short	0x010a
        /*0d2e*/ 	.byte	0x3f
	.zero		1


	//   ....[58]....
        /*0d30*/ 	.word	0x00017440
        /*0d34*/ 	.word	0x00000002
        /*0d38*/ 	.word	0x00000060
        /*0d3c*/ 	.short	0x010a
        /*0d3e*/ 	.byte	0x3f
	.zero		1


	//   ....[59]....
        /*0d40*/ 	.word	0x000179d0
        /*0d44*/ 	.word	0x00000000
        /*0d48*/ 	.word	0x0002a860
        /*0d4c*/ 	.short	0x010a
        /*0d4e*/ 	.byte	0x3f
	.zero		1


	//   ....[60]....
        /*0d50*/ 	.word	0x00019040
        /*0d54*/ 	.word	0x00000000
        /*0d58*/ 	.word	0x0002a820
        /*0d5c*/ 	.short	0x010a
        /*0d5e*/ 	.byte	0x3f
	.zero		1


	//   ....[61]....
        /*0d60*/ 	.word	0x00019250
        /*0d64*/ 	.word	0x00000006
        /*0d68*/ 	.word	0x00000000
        /*0d6c*/ 	.short	0x010a
        /*0d6e*/ 	.byte	0x3f
	.zero		1


	//   ....[62]....
        /*0d70*/ 	.word	0x00019280
        /*0d74*/ 	.word	0x00000007
        /*0d78*/ 	.word	0x00000000
        /*0d7c*/ 	.short	0x010a
        /*0d7e*/ 	.byte	0x3f
	.zero		1


	//   ....[63]....
        /*0d80*/ 	.word	0x000192e0
        /*0d84*/ 	.word	0x00000004
        /*0d88*/ 	.word	0x00000000
        /*0d8c*/ 	.short	0x010a
        /*0d8e*/ 	.byte	0x3f
	.zero		1


	//   ....[64]....
        /*0d90*/ 	.word	0x00019310
        /*0d94*/ 	.word	0x00000003
        /*0d98*/ 	.word	0x00000000
        /*0d9c*/ 	.short	0x010a
        /*0d9e*/ 	.byte	0x3f
	.zero		1


	//   ....[65]....
        /*0da0*/ 	.word	0x00019380
        /*0da4*/ 	.word	0x00000003
        /*0da8*/ 	.word	0x0002a800
        /*0dac*/ 	.short	0x010a
        /*0dae*/ 	.byte	0x3f
	.zero		1


	//   ....[66]....
        /*0db0*/ 	.word	0x000193d0
        /*0db4*/ 	.word	0x00000015
        /*0db8*/ 	.word	0x0002a830
        /*0dbc*/ 	.short	0x010a
        /*0dbe*/ 	.byte	0x3f
	.zero		1


	//   ....[67]....
        /*0dc0*/ 	.word	0x00019430
        /*0dc4*/ 	.word	0x0000000b
        /*0dc8*/ 	.word	0x0002a830
        /*0dcc*/ 	.short	0x010a
        /*0dce*/ 	.byte	0x3f
	.zero		1


	//   ....[68]....
        /*0dd0*/ 	.word	0x00019490
        /*0dd4*/ 	.word	0x0000000b
        /*0dd8*/ 	.word	0x0002a850
        /*0ddc*/ 	.short	0x010a
        /*0dde*/ 	.byte	0x3f
	.zero		1


	//   ....[69]....
        /*0de0*/ 	.word	0x000194f0
        /*0de4*/ 	.word	0x00000008
        /*0de8*/ 	.word	0x0002a830
        /*0dec*/ 	.short	0x010a
        /*0dee*/ 	.byte	0x3f
	.zero		1


	//   ....[70]....
        /*0df0*/ 	.word	0x00019550
        /*0df4*/ 	.word	0x00000007
        /*0df8*/ 	.word	0x0002a850
        /*0dfc*/ 	.short	0x010a
        /*0dfe*/ 	.byte	0x3f
	.zero		1


	//   ....[71]....
        /*0e00*/ 	.word	0x000195b0
        /*0e04*/ 	.word	0x00000008
        /*0e08*/ 	.word	0x0002a830
        /*0e0c*/ 	.short	0x010a
        /*0e0e*/ 	.byte	0x3f
	.zero		1


	//   ....[72]....
        /*0e10*/ 	.word	0x00019610
        /*0e14*/ 	.word	0x00000007
        /*0e18*/ 	.word	0x0002a850
        /*0e1c*/ 	.short	0x010a
        /*0e1e*/ 	.byte	0x3f
	.zero		1


	//   ....[73]....
        /*0e20*/ 	.word	0x00019670
        /*0e24*/ 	.word	0x00000005
        /*0e28*/ 	.word	0x0002a850
        /*0e2c*/ 	.short	0x010a
        /*0e2e*/ 	.byte	0x3f
	.zero		1


	//   ....[74]....
        /*0e30*/ 	.word	0x00019810
        /*0e34*/ 	.word	0x00000000
        /*0e38*/ 	.word	0x0002a840
        /*0e3c*/ 	.short	0x010a
        /*0e3e*/ 	.byte	0x3f
	.zero		1


	//   ....[75]....
        /*0e40*/ 	.word	0x0001a450
        /*0e44*/ 	.word	0x00000012
        /*0e48*/ 	.word	0x0002a820
        /*0e4c*/ 	.short	0x010a
        /*0e4e*/ 	.byte	0x3f
	.zero		1


	//   ....[76]....
        /*0e50*/ 	.word	0x0001a4a0
        /*0e54*/ 	.word	0x00000003
        /*0e58*/ 	.word	0x0002a840
        /*0e5c*/ 	.short	0x010a
        /*0e5e*/ 	.byte	0x3f
	.zero		1


	//   ....[77]....
        /*0e60*/ 	.word	0x0001a4f0
        /*0e64*/ 	.word	0x00000003
        /*0e68*/ 	.word	0x00000060
        /*0e6c*/ 	.short	0x010a
        /*0e6e*/ 	.byte	0x3f
	.zero		1


	//   ....[78]....
        /*0e70*/ 	.word	0x0001a540
        /*0e74*/ 	.word	0x00000003
        /*0e78*/ 	.word	0x0002a840
        /*0e7c*/ 	.short	0x010a
        /*0e7e*/ 	.byte	0x3f
	.zero		1


	//   ....[79]....
        /*0e80*/ 	.word	0x0001a590
        /*0e84*/ 	.word	0x00000002
        /*0e88*/ 	.word	0x00000060
        /*0e8c*/ 	.short	0x010a
        /*0e8e*/ 	.byte	0x3f
	.zero		1


	//   ....[80]....
        /*0e90*/ 	.word	0x0001a5e0
        /*0e94*/ 	.word	0x00000002
        /*0e98*/ 	.word	0x0002a840
        /*0e9c*/ 	.short	0x010a
        /*0e9e*/ 	.byte	0x3f
	.zero		1


	//   ....[81]....
        /*0ea0*/ 	.word	0x0001a630
        /*0ea4*/ 	.word	0x00000002
        /*0ea8*/ 	.word	0x00000060
        /*0eac*/ 	.short	0x010a
        /*0eae*/ 	.byte	0x3f
	.zero		1


	//   ....[82]....
        /*0eb0*/ 	.word	0x0001a680
        /*0eb4*/ 	.word	0x00000000
        /*0eb8*/ 	.word	0x0002a860
        /*0ebc*/ 	.short	0x010a
        /*0ebe*/ 	.byte	0x3f
	.zero		1


	//   ....[83]....
        /*0ec0*/ 	.word	0x0001b200
        /*0ec4*/ 	.word	0x00000000
        /*0ec8*/ 	.word	0x0002a820
        /*0ecc*/ 	.short	0x010a
        /*0ece*/ 	.byte	0x3f
	.zero		1


	//   ....[84]....
        /*0ed0*/ 	.word	0x0001b3a0
        /*0ed4*/ 	.word	0x00000006
        /*0ed8*/ 	.word	0x00000000
        /*0edc*/ 	.short	0x010a
        /*0ede*/ 	.byte	0x3f
	.zero		1


	//   ....[85]....
        /*0ee0*/ 	.word	0x0001b3f0
        /*0ee4*/ 	.word	0x00000007
        /*0ee8*/ 	.word	0x00000000
        /*0eec*/ 	.short	0x010a
        /*0eee*/ 	.byte	0x3f
	.zero		1


	//   ....[86]....
        /*0ef0*/ 	.word	0x0001b440
        /*0ef4*/ 	.word	0x00000004
        /*0ef8*/ 	.word	0x00000000
        /*0efc*/ 	.short	0x010a
        /*0efe*/ 	.byte	0x3f
	.zero		1


	//----- nvinfo : EIATTR_NUM_MBARRIERS
	.align		4
.L_453:
        /*0f00*/ 	.byte	0x03, 0x38
        /*0f02*/ 	.short	0x0016


	//----- nvinfo : EIATTR_EXIT_INSTR_OFFSETS
	.align		4
        /*0f04*/ 	.byte	0x04, 0x1c
        /*0f06*/ 	.short	(.L_455 - .L_454)


	//   ....[0]....
.L_454:
        /*0f08*/ 	.word	0x00000a50


	//   ....[1]....
        /*0f0c*/ 	.word	0x00011da0


	//   ....[2]....
        /*0f10*/ 	.word	0x00019360


	//----- nvinfo : EIATTR_MAX_THREADS
	.align		4
.L_455:
        /*0f14*/ 	.byte	0x04, 0x05
        /*0f16*/ 	.short	(.L_457 - .L_456)
.L_456:
        /*0f18*/ 	.word	0x00000180
        /*0f1c*/ 	.word	0x00000001
        /*0f20*/ 	.word	0x00000001


	//----- nvinfo : EIATTR_CRS_STACK_SIZE
	.align		4
.L_457:
        /*0f24*/ 	.byte	0x04, 0x1e
        /*0f26*/ 	.short	(.L_459 - .L_458)
.L_458:
        /*0f28*/ 	.word	0x00000000


	//----- nvinfo : EIATTR_CBANK_PARAM_SIZE
	.align		4
.L_459:
        /*0f2c*/ 	.byte	0x03, 0x19
        /*0f2e*/ 	.short	0x0af0


	//----- nvinfo : EIATTR_PARAM_CBANK
	.align		4
        /*0f30*/ 	.byte	0x04, 0x0a
        /*0f32*/ 	.short	(.L_461 - .L_460)
	.align		4
.L_460:
        /*0f34*/ 	.word	index@(.nv.constant0._ZN7cutlass13device_kernelIN5flash11enable_sm90INS1_16FlashAttnFwdSm90INS1_25CollectiveMainloopFwdSm90ILi2EN4cute5tupleIJNS5_1CILi1EEES8_S8_EEENS6_IJNS7_ILi128EEENS7_ILi96EEENS7_ILi192EEEEEELi128ENS_6half_tEfNS_4arch4Sm90ELb0ELb1ELb1ELb1ELb0ELb0ELb0ELb1ELb1ELb1ELb1ELb0EEENS1_21CollectiveEpilogueFwdINS6_IJSA_SA_SB_EEES9_SE_SG_Li256ELb1ELb1ELb1ELb0EEENS1_36VarlenDynamicPersistentTileSchedulerILi128ELi96ELi256ELi128ELb1ELb1ELb1ELb1ELb0ELb1EEEEEEEEEvNT_6ParamsE)
        /*0f38*/ 	.short	0x0210
        /*0f3a*/ 	.short	0x0af0


	//----- nvinfo : EIATTR_SW_WAR
	.align		4
.L_461:
        /*0f3c*/ 	.byte	0x04, 0x36
        /*0f3e*/ 	.short	(.L_463 - .L_462)
.L_462:
        /*0f40*/ 	.word	0x00000008
.L_463:


//--------------------- .nv.info._ZN7cutlass13device_kernelIN5flash11enable_sm90INS1_16FlashAttnFwdSm90INS1_25CollectiveMainloopFwdSm90ILi2EN4cute5tupleIJNS5_1CILi1EEES8_S8_EEENS6_IJNS7_ILi128EEENS7_ILi96EEENS7_ILi192EEEEEELi128ENS_6half_tEfNS_4arch4Sm90ELb0ELb1ELb1ELb1ELb0ELb1ELb0ELb1ELb1ELb1ELb1ELb0EEENS1_21CollectiveEpilogueFwdINS6_IJSA_SA_SB_EEES9_SE_SG_Li256ELb1ELb1ELb1ELb0EEENS1_36VarlenDynamicPersistentTileSchedulerILi128ELi96ELi256ELi128ELb1ELb1ELb1ELb1ELb0ELb1EEEEEEEEEvNT_6ParamsE --------------------------
	.section	.nv.info._ZN7cutlass13device_kernelIN5flash11enable_sm90INS1_16FlashAttnFwdSm90INS1_25CollectiveMainloopFwdSm90ILi2EN4cute5tupleIJNS5_1CILi1EEES8_S8_EEENS6_IJNS7_ILi128EEENS7_ILi96EEENS7_ILi192EEEEEELi128ENS_6half_tEfNS_4arch4Sm90ELb0ELb1ELb1ELb1ELb0ELb1ELb0ELb1ELb1ELb1ELb1ELb0EEENS1_21CollectiveEpilogueFwdINS6_IJSA_SA_SB_EEES9_SE_SG_Li256ELb1ELb1ELb1ELb0EEENS1_36VarlenDynamicPersistentTileSchedulerILi128ELi96ELi256ELi128ELb1ELb1ELb1ELb1ELb0ELb1EEEEEEEEEvNT_6ParamsE,"",@"SHT_CUDA_INFO"
	.sectionflags	@""
	.align	4


	//----- nvinfo : EIATTR_CUDA_API_VERSION
	.align		4
        /*0000*/ 	.byte	0x04, 0x37
        /*0002*/ 	.short	(.L_465 - .L_464)
.L_464:
        /*0004*/ 	.word	0x00000082


	//----- nvinfo : EIATTR_KPARAM_INFO
	.align		4
.L_465:
        /*0008*/ 	.byte	0x04, 0x17
        /*000a*/ 	.short	(.L_467 - .L_466)
.L_466:
        /*000c*/ 	.word	0x00000000
        /*0010*/ 	.short	0x0000
        /*0012*/ 	.short	0x0070
        /*0014*/ 	.byte	0x00, 0xf0, 0x01, 0x2a


	//----- nvinfo : EIATTR_SPARSE_MMA_MASK
	.align		4
.L_467:
        /*0018*/ 	.byte	0x03, 0x50
        /*001a*/ 	.short	0x0000


	//----- nvinfo : EIATTR_MAXREG_COUNT
	.align		4
        /*001c*/ 	.byte	0x03, 0x1b
        /*001e*/ 	.short	0x00a8


	//----- nvinfo : EIATTR_NUM_BARRIERS
	.align		4
        /*0020*/ 	.byte	0x02, 0x4c
        /*0022*/ 	.byte	0x10
	.zero		1


	//----- nvinfo : EIATTR_EXTERNS
	.align		4
        /*0024*/ 	.byte	0x04, 0x0f
        /*0026*/ 	.short	(.L_469 - .L_468)


	//   ....[0]....
	.align		4
.L_468:
        /*0028*/ 	.word	index@(__assertfail)


	//----- nvinfo : EIATTR_ANNOTATIONS
	.align		4
.L_469:
        /*002c*/ 	.byte	0x04, 0x55
        /*002e*/ 	.short	(.L_471 - .L_470)


	//   ....[0]....
.L_470:
        /* <DEDUP_REMOVED lines=131> */


	//----- nvinfo : EIATTR_MERCURY_ISA_VERSION
	.align		4
.L_471:
        /*0848*/ 	.byte	0x03, 0x5f
        /*084a*/ 	.short	0x0101


	//----- nvinfo : EIATTR_UNUSED_LOAD_BYTE_OFFSET
	.align		4
        /*084c*/ 	.byte	0x04, 0x44
        /*084e*/ 	.short	(.L_473 - .L_472)


	//   ....[0]....
.L_472:
        /*0850*/ 	.word	0x00000ab0
        /*0854*/ 	.word	0x0000fff0


	//   ....[1]....
        /*0858*/ 	.word	0x000200a0
        /*085c*/ 	.word	0x0000fff0


	//----- nvinfo : EIATTR_INT_WARP_WIDE_INSTR_OFFSETS
	.align		4
.L_473:
        /*0860*/ 	.byte	0x04, 0x31
        /*0862*/ 	.short	(.L_475 - .L_474)


	//   ....[0]....
.L_474:
        /*0864*/ 	.word	0x00000190


	//   ....[1]....
        /*0868*/ 	.word	0x000001d0


	//   ....[2]....
        /*086c*/ 	.word	0x00000240


	//   ....[3]....
        /*0870*/ 	.word	0x00026850


	//   ....[4]....
        /*0874*/ 	.word	0x000268e0


	//   ....[5]....
        /*0878*/ 	.word	0x0002a360


	//   ....[6]....
        /*087c*/ 	.word	0x0002a3c0


	//----- nvinfo : EIATTR_COOP_GROUP_MASK_REGIDS
	.align		4
.L_475:
        /*0880*/ 	.byte	0x04, 0x29
        /*0882*/ 	.short	(.L_477 - .L_476)


	//   ....[0]....
.L_476:
        /*0884*/ 	.word	0xffffffff


	//   ....[1]....
        /*0888*/ 	.word	0xffffffff


	//   ....[2]....
        /*088c*/ 	.word	0xffffffff


	//   ....[3]....
        /*0890*/ 	.word	0xffffffff


	//   ....[4]....
        /*0894*/ 	.word	0xffffffff


	//   ....[5]....
        /*0898*/ 	.word	0xffffffff


	//   ....[6]....
        /*089c*/ 	.word	0xffffffff


	//   ....[7]....
        /*08a0*/ 	.word	0xffffffff


	//   ....[8]....
        /*08a4*/ 	.word	0xffffffff


	//   ....[9]....
        /*08a8*/ 	.word	0xffffffff


	//   ....[10]....
        /*08ac*/ 	.word	0xffffffff


	//   ....[11]....
        /*08b0*/ 	.word	0xffffffff


	//   ....[12]....
        /*08b4*/ 	.word	0xffffffff


	//   ....[13]....
        /*08b8*/ 	.word	0xffffffff


	//   ....[14]....
        /*08bc*/ 	.word	0xffffffff


	//   ....[15]....
        /*08c0*/ 	.word	0xffffffff


	//   ....[16]....
        /*08c4*/ 	.word	0xffffffff


	//   ....[17]....
        /*08c8*/ 	.word	0xffffffff


	//   ....[18]....
        /*08cc*/ 	.word	0xffffffff


	//   ....[19]....
        /*08d0*/ 	.word	0xffffffff


	//   ....[20]....
        /*08d4*/ 	.word	0xffffffff


	//   ....[21]....
        /*08d8*/ 	.word	0xffffffff


	//   ....[22]....
        /*08dc*/ 	.word	0xffffffff


	//   ....[23]....
        /*08e0*/ 	.word	0xffffffff


	//   ....[24]....
        /*08e4*/ 	.word	0xffffffff


	//   ....[25]....
        /*08e8*/ 	.word	0xffffffff


	//   ....[26]....
        /*08ec*/ 	.word	0xffffffff


	//   ....[27]....
        /*08f0*/ 	.word	0xffffffff


	//   ....[28]....
        /*08f4*/ 	.word	0xffffffff


	//   ....[29]....
        /*08f8*/ 	.word	0xffffffff


	//   ....[30]....
        /*08fc*/ 	.word	0xffffffff


	//   ....[31]....
        /*0900*/ 	.word	0xffffffff


	//   ....[32]....
        /*0904*/ 	.word	0xffffffff


	//   ....[33]....
        /*0908*/ 	.word	0xffffffff


	//   ....[34]....
        /*090c*/ 	.word	0xffffffff


	//   ....[35]....
        /*0910*/ 	.word	0xffffffff


	//   ....[36]....
        /*0914*/ 	.word	0xffffffff


	//   ....[37]....
        /*0918*/ 	.word	0xffffffff


	//   ....[38]....
        /*091c*/ 	.word	0xffffffff


	//   ....[39]....
        /*0920*/ 	.word	0xffffffff


	//   ....[40]....
        /*0924*/ 	.word	0xffffffff


	//   ....[41]....
        /*0928*/ 	.word	0xffffffff


	//   ....[42]....
        /*092c*/ 	.word	0xffffffff


	//   ....[43]....
        /*0930*/ 	.word	0xffffffff


	//   ....[44]....
        /*0934*/ 	.word	0xffffffff


	//   ....[45]....
        /*0938*/ 	.word	0xffffffff


	//   ....[46]....
        /*093c*/ 	.word	0xffffffff


	//   ....[47]....
        /*0940*/ 	.word	0xffffffff


	//   ....[48]....
        /*0944*/ 	.word	0xffffffff


	//   ....[49]....
        /*0948*/ 	.word	0xffffffff


	//   ....[50]....
        /*094c*/ 	.word	0xffffffff


	//   ....[51]....
        /*0950*/ 	.word	0xffffffff


	//   ....[52]....
        /*0954*/ 	.word	0xffffffff


	//   ....[53]....
        /*0958*/ 	.word	0xffffffff


	//   ....[54]....
        /*095c*/ 	.word	0xffffffff


	//   ....[55]....
        /*0960*/ 	.word	0xffffffff


	//   ....[56]....
        /*0964*/ 	.word	0xffffffff


	//   ....[57]....
        /*0968*/ 	.word	0xffffffff


	//   ....[58]....
        /*096c*/ 	.word	0xffffffff


	//   ....[59]....
        /*0970*/ 	.word	0xffffffff


	//   ....[60]....
        /*0974*/ 	.word	0xffffffff


	//   ....[61]....
        /*0978*/ 	.word	0xffffffff


	//   ....[62]....
        /*097c*/ 	.word	0xffffffff


	//   ....[63]....
        /*0980*/ 	.word	0xffffffff


	//   ....[64]....
        /*0984*/ 	.word	0xffffffff


	//   ....[65]....
        /*0988*/ 	.word	0xffffffff


	//   ....[66]....
        /*098c*/ 	.word	0xffffffff


	//   ....[67]....
        /*0990*/ 	.word	0xffffffff


	//   ....[68]....
        /*0994*/ 	.word	0xffffffff


	//   ....[69]....
        /*0998*/ 	.word	0xffffffff


	//   ....[70]....
        /*099c*/ 	.word	0xffffffff


	//   ....[71]....
        /*09a0*/ 	.word	0xffffffff


	//   ....[72]....
        /*09a4*/ 	.word	0xffffffff


	//   ....[73]....
        /*09a8*/ 	.word	0xffffffff


	//   ....[74]....
        /*09ac*/ 	.word	0xffffffff


	//   ....[75]....
        /*09b0*/ 	.word	0xffffffff


	//   ....[76]....
        /*09b4*/ 	.word	0xffffffff


	//   ....[77]....
        /*09b8*/ 	.word	0xffffffff


	//   ....[78]....
        /*09bc*/ 	.word	0xffffffff


	//   ....[79]....
        /*09c0*/ 	.word	0xffffffff


	//   ....[80]....
        /*09c4*/ 	.word	0xffffffff


	//   ....[81]....
        /*09c8*/ 	.word	0xffffffff


	//   ....[82]....
        /*09cc*/ 	.word	0xffffffff


	//   ....[83]....
        /*09d0*/ 	.word	0xffffffff


	//   ....[84]....
        /*09d4*/ 	.word	0xffffffff


	//   ....[85]....
        /*09d8*/ 	.word	0xffffffff


	//   ....[86]....
        /*09dc*/ 	.word	0xffffffff


	//   ....[87]....
        /*09e0*/ 	.word	0xffffffff


	//   ....[88]....
        /*09e4*/ 	.word	0xffffffff


	//   ....[89]....
        /*09e8*/ 	.word	0xffffffff


	//   ....[90]....
        /*09ec*/ 	.word	0xffffffff


	//   ....[91]....
        /*09f0*/ 	.word	0xffffffff


	//   ....[92]....
        /*09f4*/ 	.word	0xffffffff


	//   ....[93]....
        /*09f8*/ 	.word	0xffffffff


	//   ....[94]....
        /*09fc*/ 	.word	0xffffffff


	//   ....[95]....
        /*0a00*/ 	.word	0xffffffff


	//   ....[96]....
        /*0a04*/ 	.word	0xffffffff


	//   ....[97]....
        /*0a08*/ 	.word	0xffffffff


	//   ....[98]....
        /*0a0c*/ 	.word	0xffffffff


	//   ....[99]....
        /*0a10*/ 	.word	0xffffffff


	//   ....[100]....
        /*0a14*/ 	.word	0xffffffff


	//   ....[101]....
        /*0a18*/ 	.word	0xffffffff


	//   ....[102]....
        /*0a1c*/ 	.word	0xffffffff


	//   ....[103]....
        /*0a20*/ 	.word	0xffffffff


	//   ....[104]....
        /*0a24*/ 	.word	0xffffffff


	//   ....[105]....
        /*0a28*/ 	.word	0xffffffff


	//   ....[106]....
        /*0a2c*/ 	.word	0xffffffff


	//   ....[107]....
        /*0a30*/ 	.word	0xffffffff


	//   ....[108]....
        /*0a34*/ 	.word	0xffffffff


	//   ....[109]....
        /*0a38*/ 	.word	0xffffffff


	//   ....[110]....
        /*0a3c*/ 	.word	0xffffffff


	//   ....[111]....
        /*0a40*/ 	.word	0xffffffff


	//   ....[112]....
        /*0a44*/ 	.word	0xffffffff


	//   ....[113]....
        /*0a48*/ 	.word	0xffffffff


	//   ....[114]....
        /*0a4c*/ 	.word	0xffffffff


	//   ....[115]....
        /*0a50*/ 	.word	0xffffffff


	//   ....[116]....
        /*0a54*/ 	.word	0xffffffff


	//   ....[117]....
        /*0a58*/ 	.word	0xffffffff


	//   ....[118]....
        /*0a5c*/ 	.word	0xffffffff


	//   ....[119]....
        /*0a60*/ 	.word	0xffffffff


	//   ....[120]....
        /*0a64*/ 	.word	0xffffffff


	//   ....[121]....
        /*0a68*/ 	.word	0xffffffff


	//   ....[122]....
        /*0a6c*/ 	.word	0xffffffff


	//   ....[123]....
        /*0a70*/ 	.word	0xffffffff


	//   ....[124]....
        /*0a74*/ 	.word	0xffffffff


	//   ....[125]....
        /*0a78*/ 	.word	0xffffffff


	//   ....[126]....
        /*0a7c*/ 	.word	0xffffffff


	//   ....[127]....
        /*0a80*/ 	.word	0xffffffff


	//   ....[128]....
        /*0a84*/ 	.word	0x0500000f


	//   ....[129]....
        /*0a88*/ 	.word	0x0500000f


	//   ....[130]....
        /*0a8c*/ 	.word	0x0500000f


	//   ....[131]....
        /*0a90*/ 	.word	0x0500000f


	//   ....[132]....
        /*0a94*/ 	.word	0x0500000f


	//   ....[133]....
        /*0a98*/ 	.word	0x0500000f


	//   ....[134]....
        /*0a9c*/ 	.word	0x0500000f


	//   ....[135]....
        /*0aa0*/ 	.word	0x0500000f


	//   ....[136]....
        /*0aa4*/ 	.word	0x0500000f


	//   ....[137]....
        /*0aa8*/ 	.word	0x0500000f


	//   ....[138]....
        /*0aac*/ 	.word	0x0500000f


	//   ....[139]....
        /*0ab0*/ 	.word	0x0500000f


	//   ....[140]....
        /*0ab4*/ 	.word	0x0500000f


	//   ....[141]....
        /*0ab8*/ 	.word	0x0500000f


	//   ....[142]....
        /*0abc*/ 	.word	0x0500000f


	//   ....[143]....
        /*0ac0*/ 	.word	0x0500000f


	//   ....[144]....
        /*0ac4*/ 	.word	0x0500000f


	//   ....[145]....
        /*0ac8*/ 	.word	0x0500000f


	//   ....[146]....
        /*0acc*/ 	.word	0x0500000f


	//   ....[147]....
        /*0ad0*/ 	.word	0x0500000f


	//   ....[148]....
        /*0ad4*/ 	.word	0x0500000f


	//   ....[149]....
        /*0ad8*/ 	.word	0x0500000f


	//   ....[150]....
        /*0adc*/ 	.word	0x0500000f


	//   ....[151]....
        /*0ae0*/ 	.word	0x0500000f


	//   ....[152]....
        /*0ae4*/ 	.word	0x0500000f


	//   ....[153]....
        /*0ae8*/ 	.word	0x0500000f


	//   ....[154]....
        /*0aec*/ 	.word	0x0500000f


	//   ....[155]....
        /*0af0*/ 	.word	0x0500000f


	//   ....[156]....
        /*0af4*/ 	.word	0x0500000f


	//   ....[157]....
        /*0af8*/ 	.word	0x0500000f


	//   ....[158]....
        /*0afc*/ 	.word	0x0500000f


	//   ....[159]....
        /*0b00*/ 	.word	0x0500000f


	//   ....[160]....
        /*0b04*/ 	.word	0x0500000f


	//   ....[161]....
        /*0b08*/ 	.word	0x0500000f


	//   ....[162]....
        /*0b0c*/ 	.word	0x0500000f


	//   ....[163]....
        /*0b10*/ 	.word	0x0500000f


	//   ....[164]....
        /*0b14*/ 	.word	0x0500000f


	//   ....[165]....
        /*0b18*/ 	.word	0x0500000f


	//   ....[166]....
        /*0b1c*/ 	.word	0x0500000f


	//   ....[167]....
        /*0b20*/ 	.word	0x0500000f


	//   ....[168]....
        /*0b24*/ 	.word	0x0500000f


	//   ....[169]....
        /*0b28*/ 	.word	0x0500000f


	//   ....[170]....
        /*0b2c*/ 	.word	0x0500000f


	//   ....[171]....
        /*0b30*/ 	.word	0x0500000f


	//   ....[172]....
        /*0b34*/ 	.word	0x0500000f


	//   ....[173]....
        /*0b38*/ 	.word	0x0500000f


	//   ....[174]....
        /*0b3c*/ 	.word	0x0500000f


	//   ....[175]....
        /*0b40*/ 	.word	0x0500000f


	//   ....[176]....
        /*0b44*/ 	.word	0x0500000f


	//   ....[177]....
        /*0b48*/ 	.word	0x0500000f


	//   ....[178]....
        /*0b4c*/ 	.word	0x0500000f


	//   ....[179]....
        /*0b50*/ 	.word	0x0500000f


	//   ....[180]....
        /*0b54*/ 	.word	0x0500000f


	//----- nvinfo : EIATTR_COOP_GROUP_INSTR_OFFSETS
	.align		4
.L_477:
        /*0b58*/ 	.byte	0x04, 0x28
        /*0b5a*/ 	.short	(.L_479 - .L_478)


	//   ....[0]....
.L_478:
        /*0b5c*/ 	.word	0x00000060


	//   ....[1]....
        /*0b60*/ 	.word	0x000001a0


	//   ....[2]....
        /*0b64*/ 	.word	0x000001f0


	//   ....[3]....
        /*0b68*/ 	.word	0x00000420


	//   ....[4]....
        /*0b6c*/ 	.word	0x00000580


	//   ....[5]....
        /*0b70*/ 	.word	0x000006a0


	//   ....[6]....
        /*0b74*/ 	.word	0x00000800


	//   ....[7]....
        /*0b78*/ 	.word	0x0000b6a0


	//   ....[8]....
        /*0b7c*/ 	.word	0x0000bda0


	//   ....[9]....
        /*0b80*/ 	.word	0x0000bdb0


	//   ....[10]....
        /*0b84*/ 	.word	0x0000bdc0


	//   ....[11]....
        /*0b88*/ 	.word	0x0000bdd0


	//   ....[12]....
        /*0b8c*/ 	.word	0x0000c590


	//   ....[13]....
        /*0b90*/ 	.word	0x0000c5a0


	//   ....[14]....
        /*0b94*/ 	.word	0x0000c5b0


	//   ....[15]....
        /*0b98*/ 	.word	0x0000c5c0


	//   ....[16]....
        /*0b9c*/ 	.word	0x0000f340


	//   ....[17]....
        /*0ba0*/ 	.word	0x0000f350


	//   ....[18]....
        /*0ba4*/ 	.word	0x0000f360


	//   ....[19]....
        /*0ba8*/ 	.word	0x0000f370


	//   ....[20]....
        /*0bac*/ 	.word	0x0000f940


	//   ....[21]....
        /*0bb0*/ 	.word	0x0000f950


	//   ....[22]....
        /*0bb4*/ 	.word	0x0000f960


	//   ....[23]....
        /*0bb8*/ 	.word	0x0000f970


	//   ....[24]....
        /*0bbc*/ 	.word	0x000133b0


	//   ....[25]....
        /*0bc0*/ 	.word	0x000138f0


	//   ....[26]....
        /*0bc4*/ 	.word	0x00014610


	//   ....[27]....
        /*0bc8*/ 	.word	0x00014720


	//   ....[28]....
        /*0bcc*/ 	.word	0x00014c60


	//   ....[29]....
        /*0bd0*/ 	.word	0x00014d10


	//   ....[30]....
        /*0bd4*/ 	.word	0x00017080


	//   ....[31]....
        /*0bd8*/ 	.word	0x00017260


	//   ....[32]....
        /*0bdc*/ 	.word	0x00018120


	//   ....[33]....
        /*0be0*/ 	.word	0x00018230


	//   ....[34]....
        /*0be4*/ 	.word	0x00018850


	//   ....[35]....
        /*0be8*/ 	.word	0x000188a0


	//   ....[36]....
        /*0bec*/ 	.word	0x0001abc0


	//   ....[37]....
        /*0bf0*/ 	.word	0x0001abe0


	//   ....[38]....
        /*0bf4*/ 	.word	0x0001aff0


	//   ....[39]....
        /*0bf8*/ 	.word	0x0001b060


	//   ....[40]....
        /*0bfc*/ 	.word	0x0001d0b0


	//   ....[41]....
        /*0c00*/ 	.word	0x0001d2c0


	//   ....[42]....
        /*0c04*/ 	.word	0x0001e1a0


	//   ....[43]....
        /*0c08*/ 	.word	0x0001e2b0


	//   ....[44]....
        /*0c0c*/ 	.word	0x0001e8c0


	//   ....[45]....
        /*0c10*/ 	.word	0x0001e910


	//   ....[46]....
        /*0c14*/ 	.word	0x0001f9f0


	//   ....[47]....
        /*0c18*/ 	.word	0x0001fa70


	//   ....[48]....
        /*0c1c*/ 	.word	0x0001faa0


	//   ....[49]....
        /*0c20*/ 	.word	0x0001fac0


	//   ....[50]....
        /*0c24*/ 	.word	0x00020b50


	//   ....[51]....
        /*0c28*/ 	.word	0x00020b60


	//   ....[52]....
        /*0c2c*/ 	.word	0x00020b70


	//   ....[53]....
        /*0c30*/ 	.word	0x00020b80


	//   ....[54]....
        /*0c34*/ 	.word	0x00021230


	//   ....[55]....
        /*0c38*/ 	.word	0x00021270


	//   ....[56]....
        /*0c3c*/ 	.word	0x00021350


	//   ....[57]....
        /*0c40*/ 	.word	0x00021370


	//   ....[58]....
        /*0c44*/ 	.word	0x00021430


	//   ....[59]....
        /*0c48*/ 	.word	0x00021450


	//   ....[60]....
        /*0c4c*/ 	.word	0x00021520


	//   ....[61]....
        /*0c50*/ 	.word	0x00021540


	//   ....[62]....
        /*0c54*/ 	.word	0x00021950


	//   ....[63]....
        /*0c58*/ 	.word	0x00021970


	//   ....[64]....
        /*0c5c*/ 	.word	0x00021db0


	//   ....[65]....
        /*0c60*/ 	.word	0x00021dc0


	//   ....[66]....
        /*0c64*/ 	.word	0x00022a20


	//   ....[67]....
        /*0c68*/ 	.word	0x00022a40


	//   ....[68]....
        /*0c6c*/ 	.word	0x00022b00


	//   ....[69]....
        /*0c70*/ 	.word	0x00022b20


	//   ....[70]....
        /*0c74*/ 	.word	0x00022be0


	//   ....[71]....
        /*0c78*/ 	.word	0x00022c00


	//   ....[72]....
        /*0c7c*/ 	.word	0x00022cd0


	//   ....[73]....
        /*0c80*/ 	.word	0x00022cf0


	//   ....[74]....
        /*0c84*/ 	.word	0x00022e40


	//   ....[75]....
        /*0c88*/ 	.word	0x00023050


	//   ....[76]....
        /*0c8c*/ 	.word	0x00023080


	//   ....[77]....
        /*0c90*/ 	.word	0x000230b0


	//   ....[78]....
        /*0c94*/ 	.word	0x000230e0


	//   ....[79]....
        /*0c98*/ 	.word	0x00023110


	//   ....[80]....
        /*0c9c*/ 	.word	0x00023140


	//   ....[81]....
        /*0ca0*/ 	.word	0x000232e0


	//   ....[82]....
        /*0ca4*/ 	.word	0x00023310


	//   ....[83]....
        /*0ca8*/ 	.word	0x00023340


	//   ....[84]....
        /*0cac*/ 	.word	0x00023370


	//   ....[85]....
        /*0cb0*/ 	.word	0x000233a0


	//   ....[86]....
        /*0cb4*/ 	.word	0x000233d0


	//   ....[87]....
        /*0cb8*/ 	.word	0x00023470


	//   ....[88]....
        /*0cbc*/ 	.word	0x000234a0


	//   ....[89]....
        /*0cc0*/ 	.word	0x000234b0


	//   ....[90]....
        /*0cc4*/ 	.word	0x000234e0


	//   ....[91]....
        /*0cc8*/ 	.word	0x00024e80


	//   ....[92]....
        /*0ccc*/ 	.word	0x00026e20


	//   ....[93]....
        /*0cd0*/ 	.word	0x000279c0


	//   ....[94]....
        /*0cd4*/ 	.word	0x000279e0


	//   ....[95]....
        /*0cd8*/ 	.word	0x00027ab0


	//   ....[96]....
        /*0cdc*/ 	.word	0x00027ac0


	//   ....[97]....
        /*0ce0*/ 	.word	0x00027b60


	//   ....[98]....
        /*0ce4*/ 	.word	0x00027b70


	//   ....[99]....
        /*0ce8*/ 	.word	0x00027c10


	//   ....[100]....
        /*0cec*/ 	.word	0x00027c20


	//   ....[101]....
        /*0cf0*/ 	.word	0x00027cc0


	//   ....[102]....
        /*0cf4*/ 	.word	0x00027cd0


	//   ....[103]....
        /*0cf8*/ 	.word	0x00027d70


	//   ....[104]....
        /*0cfc*/ 	.word	0x00027d80


	//   ....[105]....
        /*0d00*/ 	.word	0x00027e20


	//   ....[106]....
        /*0d04*/ 	.word	0x00027e30


	//   ....[107]....
        /*0d08*/ 	.word	0x00027e80


	//   ....[108]....
        /*0d0c*/ 	.word	0x00027ec0


	//   ....[109]....
        /*0d10*/ 	.word	0x0002aaf0


	//   ....[110]....
        /*0d14*/ 	.word	0x0002ab20


	//   ....[111]....
        /*0d18*/ 	.word	0x0002ab80


	//   ....[112]....
        /*0d1c*/ 	.word	0x0002abb0


	//   ....[113]....
        /*0d20*/ 	.word	0x0002abe0


	//   ....[114]....
        /*0d24*/ 	.word	0x0002ac10


	//   ....[115]....
        /*0d28*/ 	.word	0x0002ac40


	//   ....[116]....
        /*0d2c*/ 	.word	0x0002ac70


	//   ....[117]....
        /*0d30*/ 	.word	0x0002ae20


	//   ....[118]....
        /*0d34*/ 	.word	0x0002ae60


	//   ....[119]....
        /*0d38*/ 	.word	0x0002ae90


	//   ....[120]....
        /*0d3c*/ 	.word	0x0002aec0


	//   ....[121]....
        /*0d40*/ 	.word	0x0002aef0


	//   ....[122]....
        /*0d44*/ 	.word	0x0002af20


	//   ....[123]....
        /*0d48*/ 	.word	0x0002aff0


	//   ....[124]....
        /*0d4c*/ 	.word	0x0002b010


	//   ....[125]....
        /*0d50*/ 	.word	0x0002b020


	//   ....[126]....
        /*0d54*/ 	.word	0x0002b0a0


	//   ....[127]....
        /*0d58*/ 	.word	0x0002bbd0


	//   ....[128]....
        /*0d5c*/ 	.word	0x0002c030


	//   ....[129]....
        /*0d60*/ 	.word	0x0002c0c0


	//   ....[130]....
        /*0d64*/ 	.word	0x0002c110


	//   ....[131]....
        /*0d68*/ 	.word	0x0002c160


	//   ....[132]....
        /*0d6c*/ 	.word	0x0002c200


	//   ....[133]....
        /*0d70*/ 	.word	0x0002c290


	//   ....[134]....
        /*0d74*/ 	.word	0x0002c2e0


	//   ....[135]....
        /*0d78*/ 	.word	0x0002c330


	//   ....[136]....
        /*0d7c*/ 	.word	0x0002c420


	//   ....[137]....
        /*0d80*/ 	.word	0x0002c4b0


	//   ....[138]....
        /*0d84*/ 	.word	0x0002c500


	//   ....[139]....
        /*0d88*/ 	.word	0x0002c550


	//   ....[140]....
        /*0d8c*/ 	.word	0x0002c5e0


	//   ....[141]....
        /*0d90*/ 	.word	0x0002c670


	//   ....[142]....
        /*0d94*/ 	.word	0x0002c6c0


	//   ....[143]....
        /*0d98*/ 	.word	0x0002c710


	//   ....[144]....
        /*0d9c*/ 	.word	0x0002cab0


	//   ....[145]....
        /*0da0*/ 	.word	0x0002cda0


	//   ....[146]....
        /*0da4*/ 	.word	0x0002cf20


	//   ....[147]....
        /*0da8*/ 	.word	0x0002cf70


	//   ....[148]....
        /*0dac*/ 	.word	0x0002d020


	//   ....[149]....
        /*0db0*/ 	.word	0x0002d130


	//   ....[150]....
        /*0db4*/ 	.word	0x0002d190


	//   ....[151]....
        /*0db8*/ 	.word	0x0002d2a0


	//   ....[152]....
        /*0dbc*/ 	.word	0x0002d300


	//   ....[153]....
        /*0dc0*/ 	.word	0x0002d410


	//   ....[154]....
        /*0dc4*/ 	.word	0x0002d470


	//   ....[155]....
        /*0dc8*/ 	.word	0x0002d580


	//   ....[156]....
        /*0dcc*/ 	.word	0x0002d5e0


	//   ....[157]....
        /*0dd0*/ 	.word	0x0002d6f0


	//   ....[158]....
        /*0dd4*/ 	.word	0x0002d750


	//   ....[159]....
        /*0dd8*/ 	.word	0x0002d860


	//   ....[160]....
        /*0ddc*/ 	.word	0x0002d8c0


	//   ....[161]....
        /*0de0*/ 	.word	0x0002d9a0


	//   ....[162]....
        /*0de4*/ 	.word	0x0002dd10


	//   ....[163]....
        /*0de8*/ 	.word	0x0002ddc0


	//   ....[164]....
        /*0dec*/ 	.word	0x0002df40


	//   ....[165]....
        /*0df0*/ 	.word	0x0002dfd0


	//   ....[166]....
        /*0df4*/ 	.word	0x0002e050


	//   ....[167]....
        /*0df8*/ 	.word	0x0002e0d0


	//   ....[168]....
        /*0dfc*/ 	.word	0x0002e150


	//   ....[169]....
        /*0e00*/ 	.word	0x0002e1e0


	//   ....[170]....
        /*0e04*/ 	.word	0x0002e280


	//   ....[171]....
        /*0e08*/ 	.word	0x0002e340


	//   ....[172]....
        /*0e0c*/ 	.word	0x0002e3c0


	//   ....[173]....
        /*0e10*/ 	.word	0x0002e440


	//   ....[174]....
        /*0e14*/ 	.word	0x0002e4c0


	//   ....[175]....
        /*0e18*/ 	.word	0x0002e550


	//   ....[176]....
        /*0e1c*/ 	.word	0x0002e5d0


	//   ....[177]....
        /*0e20*/ 	.word	0x0002e680


	//   ....[178]....
        /*0e24*/ 	.word	0x0002e6d0


	//   ....[179]....
        /*0e28*/ 	.word	0x0002e790


	//   ....[180]....
        /*0e2c*/ 	.word	0x0002e8c0


	//----- nvinfo : EIATTR_REG_RECONFIG
	.align		4
.L_479:
        /*0e30*/ 	.byte	0x01, 0x54
	.zero		2


	//----- nvinfo : EIATTR_SYSCALL_OFFSETS
	.align		4
        /*0e34*/ 	.byte	0x04, 0x46
        /*0e36*/ 	.short	(.L_481 - .L_480)


	//   ....[0]....
.L_480:
        /*0e38*/ 	.word	0x00002310


	//   ....[1]....
        /*0e3c*/ 	.word	0x00002460


	//   ....[2]....
        /*0e40*/ 	.word	0x0000b840


	//   ....[3]....
        /*0e44*/ 	.word	0x0000bb60


	//   ....[4]....
        /*0e48*/ 	.word	0x00026a50


	//   ....[5]....
        /*0e4c*/ 	.word	0x00026ba0


	//   ....[6]....
        /*0e50*/ 	.word	0x00026c90


	//   ....[7]....
        /*0e54*/ 	.word	0x00027530


	//----- nvinfo : EIATTR_MBARRIER_INSTR_OFFSETS
	.align		4
.L_481:
        /*0e58*/ 	.byte	0x04, 0x39
        /*0e5a*/ 	.short	(.L_483 - .L_482)


	//   ....[0]....
.L_482:
        /*0e5c*/ 	.word	0x000002d0
        /*0e60*/ 	.word	0x000000ff
        /*0e64*/ 	.word	0x0002a800
        /*0e68*/ 	.short	0x0100
        /*0e6a*/ 	.byte	0x08
	.zero		1


	//   ....[1]....
        /*0e6c*/ 	.word	0x000002e0
        /*0e70*/ 	.word	0x000000ff
        /*0e74*/ 	.word	0x0002a820
        /*0e78*/ 	.short	0x0100
        /*0e7a*/ 	.byte	0x08
	.zero		1


	//   ....[2]....
        /*0e7c*/ 	.word	0x000003d0
        /*0e80*/ 	.word	0x000000ff
        /*0e84*/ 	.word	0x0002a830
        /*0e88*/ 	.short	0x0100
        /*0e8a*/ 	.byte	0x08
	.zero		1


	//   ....[3]....
        /*0e8c*/ 	.word	0x000003e0
        /*0e90*/ 	.word	0x000000ff
        /*0e94*/ 	.word	0x0002a840
        /*0e98*/ 	.short	0x0100
        /*0e9a*/ 	.byte	0x08
	.zero		1


	//   ....[4]....
        /*0e9c*/ 	.word	0x000003f0
        /*0ea0*/ 	.word	0x000000ff
        /*0ea4*/ 	.word	0x0002a838
        /*0ea8*/ 	.short	0x0100
        /*0eaa*/ 	.byte	0x08
	.zero		1


	//   ....[5]....
        /*0eac*/ 	.word	0x00000400
        /*0eb0*/ 	.word	0x000000ff
        /*0eb4*/ 	.word	0x0002a848
        /*0eb8*/ 	.short	0x0100
        /*0eba*/ 	.byte	0x08
	.zero		1


	//   ....[6]....
        /*0ebc*/ 	.word	0x00000530
        /*0ec0*/ 	.word	0x000000ff
        /*0ec4*/ 	.word	0x0002a850
        /*0ec8*/ 	.short	0x0100
        /*0eca*/ 	.byte	0x08
	.zero		1


	//   ....[7]....
        /*0ecc*/ 	.word	0x00000540
        /*0ed0*/ 	.word	0x000000ff
        /*0ed4*/ 	.word	0x0002a860
        /*0ed8*/ 	.short	0x0100
        /*0eda*/ 	.byte	0x08
	.zero		1


	//   ....[8]....
        /*0edc*/ 	.word	0x00000550
        /*0ee0*/ 	.word	0x000000ff
        /*0ee4*/ 	.word	0x0002a858
        /*0ee8*/ 	.short	0x0100
        /*0eea*/ 	.byte	0x08
	.zero		1


	//   ....[9]....
        /*0eec*/ 	.word	0x00000560
        /*0ef0*/ 	.word	0x000000ff
        /*0ef4*/ 	.word	0x0002a868
        /*0ef8*/ 	.short	0x0100
        /*0efa*/ 	.byte	0x08
	.zero		1


	//   ....[10]....
        /*0efc*/ 	.word	0x00000650
        /*0f00*/ 	.word	0x000000ff
        /*0f04*/ 	.word	0x0002a870
        /*0f08*/ 	.short	0x0100
        /*0f0a*/ 	.byte	0x06
	.zero		1


	//   ....[11]....
        /*0f0c*/ 	.word	0x00000660
        /*0f10*/ 	.word	0x000000ff
        /*0f14*/ 	.word	0x0002a880
        /*0f18*/ 	.short	0x0100
        /*0f1a*/ 	.byte	0x06
	.zero		1


	//   ....[12]....
        /*0f1c*/ 	.word	0x00000670
        /*0f20*/ 	.word	0x000000ff
        /*0f24*/ 	.word	0x0002a878
        /*0f28*/ 	.short	0x0100
        /*0f2a*/ 	.byte	0x06
	.zero		1


	//   ....[13]....
        /*0f2c*/ 	.word	0x00000680
        /*0f30*/ 	.word	0x000000ff
        /*0f34*/ 	.word	0x0002a888
        /*0f38*/ 	.short	0x0100
        /*0f3a*/ 	.byte	0x06
	.zero		1


	//   ....[14]....
        /*0f3c*/ 	.word	0x000007b0
        /*0f40*/ 	.word	0x000000ff
        /*0f44*/ 	.word	0x0002a890
        /*0f48*/ 	.short	0x0100
        /*0f4a*/ 	.byte	0x08
	.zero		1


	//   ....[15]....
        /*0f4c*/ 	.word	0x000007c0
        /*0f50*/ 	.word	0x000000ff
        /*0f54*/ 	.word	0x0002a8a0
        /*0f58*/ 	.short	0x0100
        /*0f5a*/ 	.byte	0x08
	.zero		1


	//   ....[16]....
        /*0f5c*/ 	.word	0x000007d0
        /*0f60*/ 	.word	0x000000ff
        /*0f64*/ 	.word	0x0002a898
        /*0f68*/ 	.short	0x0100
        /*0f6a*/ 	.byte	0x08
	.zero		1


	//   ....[17]....
        /*0f6c*/ 	.word	0x000007e0
        /*0f70*/ 	.word	0x000000ff
        /*0f74*/ 	.word	0x0002a8a8
        /*0f78*/ 	.short	0x0100
        /*0f7a*/ 	.byte	0x08
	.zero		1


	//   ....[18]....
        /*0f7c*/ 	.word	0x00000910
        /*0f80*/ 	.word	0x000000ff
        /*0f84*/ 	.word	0x0002a8b0
        /*0f88*/ 	.short	0x0100
        /*0f8a*/ 	.byte	0x08
	.zero		1


	//   ....[19]....
        /*0f8c*/ 	.word	0x00000920
        /*0f90*/ 	.word	0x000000ff
        /*0f94*/ 	.word	0x0002a8c0
        /*0f98*/ 	.short	0x0100
        /*0f9a*/ 	.byte	0x08
	.zero		1


	//   ....[20]....
        /*0f9c*/ 	.word	0x00000930
        /*0fa0*/ 	.word	0x000000ff
        /*0fa4*/ 	.word	0x0002a8b8
        /*0fa8*/ 	.short	0x0100
        /*0faa*/ 	.byte	0x08
	.zero		1


	//   ....[21]....
        /*0fac*/ 	.word	0x00000940
        /*0fb0*/ 	.word	0x000000ff
        /*0fb4*/ 	.word	0x0002a8c8
        /*0fb8*/ 	.short	0x0100
        /*0fba*/ 	.byte	0x08
	.zero		1


	//   ....[22]....
        /*0fbc*/ 	.word	0x00003f20
        /*0fc0*/ 	.word	0x00000003
        /*0fc4*/ 	.word	0x0002a890
        /*0fc8*/ 	.short	0x010a
        /*0fca*/ 	.byte	0x3f
	.zero		1


	//   ....[23]....
        /*0fcc*/ 	.word	0x000072e0
        /*0fd0*/ 	.word	0x00000003
        /*0fd4*/ 	.word	0x0002a890
        /*0fd8*/ 	.short	0x010a
        /*0fda*/ 	.byte	0x3f
	.zero		1


	//   ....[24]....
        /*0fdc*/ 	.word	0x0000a460
        /*0fe0*/ 	.word	0x00000003
        /*0fe4*/ 	.word	0x0002a890
        /*0fe8*/ 	.short	0x010a
        /*0fea*/ 	.byte	0x3f
	.zero		1


	//   ....[25]....
        /*0fec*/ 	.word	0x0000a830
        /*0ff0*/ 	.word	0x0000001c
        /*0ff4*/ 	.word	0x00000000
        /*0ff8*/ 	.short	0x0101
        /*0ffa*/ 	.byte	0x3f
	.zero		1


	//   ....[26]....
        /*0ffc*/ 	.word	0x0000a870
        /*1000*/ 	.word	0x00000003
        /*1004*/ 	.word	0x0002a8b0
        /*1008*/ 	.short	0x010a
        /*100a*/ 	.byte	0x3f
	.zero		1


	//   ....[27]....
        /*100c*/ 	.word	0x0000ad10
        /*1010*/ 	.word	0x00000003
        /*1014*/ 	.word	0x00000000
        /*1018*/ 	.short	0x0101
        /*101a*/ 	.byte	0x3f
	.zero		1


	//   ....[28]....
        /*101c*/ 	.word	0x0000b8c0
        /*1020*/ 	.word	0x00000002
        /*1024*/ 	.word	0x0002a800
        /*1028*/ 	.short	0x010a
        /*102a*/ 	.byte	0x3f
	.zero		1


	//   ....[29]....
        /*102c*/ 	.word	0x0000b910
        /*1030*/ 	.word	0x00000002
        /*1034*/ 	.word	0x0002a800
        /*1038*/ 	.short	0x010a
        /*103a*/ 	.byte	0x3f
	.zero		1


	//   ....[30]....
        /*103c*/ 	.word	0x0000cca0
        /*1040*/ 	.word	0x00000002
        /*1044*/ 	.word	0x0002a800
        /*1048*/ 	.short	0x010a
        /*104a*/ 	.byte	0x3f
	.zero		1


	//   ....[31]....
        /*104c*/ 	.word	0x0000fdc0
        /*1050*/ 	.word	0x00000002
        /*1054*/ 	.word	0x0002a800
        /*1058*/ 	.short	0x010a
        /*105a*/ 	.byte	0x3f
	.zero		1


	//   ....[32]....
        /*105c*/ 	.word	0x00012610
        /*1060*/ 	.word	0x0000000e
        /*1064*/ 	.word	0x0002a830
        /*1068*/ 	.short	0x010a
        /*106a*/ 	.byte	0x3f
	.zero		1


	//   ....[33]....
        /*106c*/ 	.word	0x00012680
        /*1070*/ 	.word	0x0000000e
        /*1074*/ 	.word	0x0002a830
        /*1078*/ 	.short	0x010a
        /*107a*/ 	.byte	0x3f
	.zero		1


	//   ....[34]....
        /*107c*/ 	.word	0x00013390
        /*1080*/ 	.word	0x00000004
        /*1084*/ 	.word	0x00000000
        /*1088*/ 	.short	0x0101
        /*108a*/ 	.byte	0x3f
	.zero		1


	//   ....[35]....
        /*108c*/ 	.word	0x00015ae0
        /*1090*/ 	.word	0x000000cd
        /*1094*/ 	.word	0x0002a830
        /*1098*/ 	.short	0x010a
        /*109a*/ 	.byte	0x3f
	.zero		1


	//   ....[36]....
        /*109c*/ 	.word	0x00015b60
        /*10a0*/ 	.word	0x000000cd
        /*10a4*/ 	.word	0x0002a830
        /*10a8*/ 	.short	0x010a
        /*10aa*/ 	.byte	0x3f
	.zero		1


	//   ....[37]....
        /*10ac*/ 	.word	0x00016600
        /*10b0*/ 	.word	0x00000014
        /*10b4*/ 	.word	0x0002a850
        /*10b8*/ 	.short	0x010a
        /*10ba*/ 	.byte	0x3f
	.zero		1


	//   ....[38]....
        /*10bc*/ 	.word	0x00016650
        /*10c0*/ 	.word	0x00000014
        /*10c4*/ 	.word	0x0002a850
        /*10c8*/ 	.short	0x010a
        /*10ca*/ 	.byte	0x3f
	.zero		1


	//   ....[39]....
        /*10cc*/ 	.word	0x000170a0
        /*10d0*/ 	.word	0x000000cd
        /*10d4*/ 	.word	0x00000000
        /*10d8*/ 	.short	0x0101
        /*10da*/ 	.byte	0x3f
	.zero		1


	//   ....[40]....
        /*10dc*/ 	.word	0x00018ca0
        /*10e0*/ 	.word	0x00000066
        /*10e4*/ 	.word	0x00000000
        /*10e8*/ 	.short	0x0101
        /*10ea*/ 	.byte	0x3f
	.zero		1


	//   ....[41]....
        /*10ec*/ 	.word	0x00019600
        /*10f0*/ 	.word	0x00000004
        /*10f4*/ 	.word	0x0002a830
        /*10f8*/ 	.short	0x010a
        /*10fa*/ 	.byte	0x3f
	.zero		1


	//   ....[42]....
        /*10fc*/ 	.word	0x00019680
        /*1100*/ 	.word	0x00000004
        /*1104*/ 	.word	0x0002a830
        /*1108*/ 	.short	0x010a
        /*110a*/ 	.byte	0x3f
	.zero		1


	//   ....[43]....
        /*110c*/ 	.word	0x0001a120
        /*1110*/ 	.word	0x00000014
        /*1114*/ 	.word	0x0002a850
        /*1118*/ 	.short	0x010a
        /*111a*/ 	.byte	0x3f
	.zero		1


	//   ....[44]....
        /*111c*/ 	.word	0x0001a170
        /*1120*/ 	.word	0x00000014
        /*1124*/ 	.word	0x0002a850
        /*1128*/ 	.short	0x010a
        /*112a*/ 	.byte	0x3f
	.zero		1


	//   ....[45]....
        /*112c*/ 	.word	0x0001b4d0
        /*1130*/ 	.word	0x00000009
        /*1134*/ 	.word	0x00000000
        /*1138*/ 	.short	0x0101
        /*113a*/ 	.byte	0x3f
	.zero		1


	//   ....[46]....
        /*113c*/ 	.word	0x0001b500
        /*1140*/ 	.word	0x00000014
        /*1144*/ 	.word	0x00000000
        /*1148*/ 	.short	0x0101
        /*114a*/ 	.byte	0x3f
	.zero		1


	//   ....[47]....
        /*114c*/ 	.word	0x0001bb40
        /*1150*/ 	.word	0x00000004
        /*1154*/ 	.word	0x0002a830
        /*1158*/ 	.short	0x010a
        /*115a*/ 	.byte	0x3f
	.zero		1


	//   ....[48]....
        /*115c*/ 	.word	0x0001bbc0
        /*1160*/ 	.word	0x00000004
        /*1164*/ 	.word	0x0002a830
        /*1168*/ 	.short	0x010a
        /*116a*/ 	.byte	0x3f
	.zero		1


	//   ....[49]....
        /*116c*/ 	.word	0x0001c660
        /*1170*/ 	.word	0x0000000e
        /*1174*/ 	.word	0x0002a850
        /*1178*/ 	.short	0x010a
        /*117a*/ 	.byte	0x3f
	.zero		1


	//   ....[50]....
        /*117c*/ 	.word	0x0001c6b0
        /*1180*/ 	.word	0x0000000e
        /*1184*/ 	.word	0x0002a850
        /*1188*/ 	.short	0x010a
        /*118a*/ 	.byte	0x3f
	.zero		1


	//   ....[51]....
        /*118c*/ 	.word	0x0001d0c0
        /*1190*/ 	.word	0x00000004
        /*1194*/ 	.word	0x00000000
        /*1198*/ 	.short	0x0101
        /*119a*/ 	.byte	0x3f
	.zero		1


	//   ....[52]....
        /*119c*/ 	.word	0x0001ed40
        /*11a0*/ 	.word	0x00000063
        /*11a4*/ 	.word	0x00000000
        /*11a8*/ 	.short	0x0101
        /*11aa*/ 	.byte	0x3f
	.zero		1


	//   ....[53]....
        /*11ac*/ 	.word	0x0001f6b0
        /*11b0*/ 	.word	0x0000000d
        /*11b4*/ 	.word	0x0002a850
        /*11b8*/ 	.short	0x010a
        /*11ba*/ 	.byte	0x3f
	.zero		1


	//   ....[54]....
        /*11bc*/ 	.word	0x0001f750
        /*11c0*/ 	.word	0x0000000d
        /*11c4*/ 	.word	0x0002a850
        /*11c8*/ 	.short	0x010a
        /*11ca*/ 	.byte	0x3f
	.zero		1


	//   ....[55]....
        /*11cc*/ 	.word	0x0001fc30
        /*11d0*/ 	.word	0x0000000c
        /*11d4*/ 	.word	0x00000000
        /*11d8*/ 	.short	0x0101
        /*11da*/ 	.byte	0x3f
	.zero		1


	//   ....[56]....
        /*11dc*/ 	.word	0x00021260
        /*11e0*/ 	.word	0x00000000
        /*11e4*/ 	.word	0x00000000
        /*11e8*/ 	.short	0x0101
        /*11ea*/ 	.byte	0x3f
	.zero		1


	//   ....[57]....
        /*11ec*/ 	.word	0x00021960
        /*11f0*/ 	.word	0x00000006
        /*11f4*/ 	.word	0x00000000
        /*11f8*/ 	.short	0x0101
        /*11fa*/ 	.byte	0x3f
	.zero		1


	//   ....[58]....
        /*11fc*/ 	.word	0x00024f60
        /*1200*/ 	.word	0x00000013
        /*1204*/ 	.word	0x0002a820
        /*1208*/ 	.short	0x010a
        /*120a*/ 	.byte	0x3f
	.zero		1


	//   ....[59]....
        /*120c*/ 	.word	0x00025030
        /*1210*/ 	.word	0x00000006
        /*1214*/ 	.word	0x0002a8a0
        /*1218*/ 	.short	0x010a
        /*121a*/ 	.byte	0x3f
	.zero		1


	//   ....[60]....
        /*121c*/ 	.word	0x00025440
        /*1220*/ 	.word	0x00000006
        /*1224*/ 	.word	0x0002a8c0
        /*1228*/ 	.short	0x010a
        /*122a*/ 	.byte	0x3f
	.zero		1


	//   ....[61]....
        /*122c*/ 	.word	0x000258e0
        /*1230*/ 	.word	0x00000008
        /*1234*/ 	.word	0x0002a8a0
        /*1238*/ 	.short	0x010a
        /*123a*/ 	.byte	0x3f
	.zero		1


	//   ....[62]....
        /*123c*/ 	.word	0x00025ce0
        /*1240*/ 	.word	0x00000008
        /*1244*/ 	.word	0x0002a8c0
        /*1248*/ 	.short	0x010a
        /*124a*/ 	.byte	0x3f
	.zero		1


	//   ....[63]....
        /*124c*/ 	.word	0x00027080
        /*1250*/ 	.word	0x00000000
        /*1254*/ 	.word	0x0002a840
        /*1258*/ 	.short	0x010a
        /*125a*/ 	.byte	0x3f
	.zero		1


	//   ....[64]....
        /*125c*/ 	.word	0x00027fb0
        /*1260*/ 	.word	0x00000013
        /*1264*/ 	.word	0x0002a800
        /*1268*/ 	.short	0x0107
        /*126a*/ 	.byte	0x3f
	.zero		1


	//   ....[65]....
        /*126c*/ 	.word	0x000280b0
        /*1270*/ 	.word	0x00000013
        /*1274*/ 	.word	0x0002a800
        /*1278*/ 	.short	0x0101
        /*127a*/ 	.byte	0x3f
	.zero		1


	//   ....[66]....
        /*127c*/ 	.word	0x000280d0
        /*1280*/ 	.word	0x00000013
        /*1284*/ 	.word	0x0002a820
        /*1288*/ 	.short	0x010a
        /*128a*/ 	.byte	0x3f
	.zero		1


	//   ....[67]....
        /*128c*/ 	.word	0x000284f0
        /*1290*/ 	.word	0x00000003
        /*1294*/ 	.word	0x0002a840
        /*1298*/ 	.short	0x010a
        /*129a*/ 	.byte	0x3f
	.zero		1


	//   ....[68]....
        /*129c*/ 	.word	0x00028970
        /*12a0*/ 	.word	0x00000002
        /*12a4*/ 	.word	0x0002a860
        /*12a8*/ 	.short	0x010a
        /*12aa*/ 	.byte	0x3f
	.zero		1


	//   ....[69]....
        /*12ac*/ 	.word	0x00029010
        /*12b0*/ 	.word	0x00000003
        /*12b4*/ 	.word	0x0002a840
        /*12b8*/ 	.short	0x010a
        /*12ba*/ 	.byte	0x3f
	.zero		1


	//   ....[70]....
        /*12bc*/ 	.word	0x00029490
        /*12c0*/ 	.word	0x00000002
        /*12c4*/ 	.word	0x0002a860
        /*12c8*/ 	.short	0x010a
        /*12ca*/ 	.byte	0x3f
	.zero		1


	//   ....[71]....
        /*12cc*/ 	.word	0x00029aa0
        /*12d0*/ 	.word	0x00000003
        /*12d4*/ 	.word	0x0002a840
        /*12d8*/ 	.short	0x010a
        /*12da*/ 	.byte	0x3f
	.zero		1


	//   ....[72]....
        /*12dc*/ 	.word	0x00029f10
        /*12e0*/ 	.word	0x00000002
        /*12e4*/ 	.word	0x0002a860
        /*12e8*/ 	.short	0x010a
        /*12ea*/ 	.byte	0x3f
	.zero		1


	//   ....[73]....
        /*12ec*/ 	.word	0x0002a4b0
        /*12f0*/ 	.word	0x00000000
        /*12f4*/ 	.word	0x0002a860
        /*12f8*/ 	.short	0x010a
        /*12fa*/ 	.byte	0x3f
	.zero		1


	//   ....[74]....
        /*12fc*/ 	.word	0x0002bb50
        /*1300*/ 	.word	0x00000000
        /*1304*/ 	.word	0x0002a820
        /*1308*/ 	.short	0x010a
        /*130a*/ 	.byte	0x3f
	.zero		1


	//   ....[75]....
        /*130c*/ 	.word	0x0002bd20
        /*1310*/ 	.word	0x00000006
        /*1314*/ 	.word	0x00000000
        /*1318*/ 	.short	0x010a
        /*131a*/ 	.byte	0x3f
	.zero		1


	//   ....[76]....
        /*131c*/ 	.word	0x0002bd90
        /*1320*/ 	.word	0x00000007
        /*1324*/ 	.word	0x00000000
        /*1328*/ 	.short	0x010a
        /*132a*/ 	.byte	0x3f
	.zero		1


	//   ....[77]....
        /*132c*/ 	.word	0x0002be00
        /*1330*/ 	.word	0x00000004
        /*1334*/ 	.word	0x00000000
        /*1338*/ 	.short	0x010a
        /*133a*/ 	.byte	0x3f
	.zero		1


	//   ....[78]....
        /*133c*/ 	.word	0x0002be30
        /*1340*/ 	.word	0x00000003
        /*1344*/ 	.word	0x00000000
        /*1348*/ 	.short	0x010a
        /*134a*/ 	.byte	0x3f
	.zero		1


	//   ....[79]....
        /*134c*/ 	.word	0x0002be90
        /*1350*/ 	.word	0x00000003
        /*1354*/ 	.word	0x0002a890
        /*1358*/ 	.short	0x010a
        /*135a*/ 	.byte	0x3f
	.zero		1


	//   ....[80]....
        /*135c*/ 	.word	0x0002bee0
        /*1360*/ 	.word	0x00000003
        /*1364*/ 	.word	0x0002a890
        /*1368*/ 	.short	0x010a
        /*136a*/ 	.byte	0x3f
	.zero		1


	//   ....[81]....
        /*136c*/ 	.word	0x0002bf30
        /*1370*/ 	.word	0x00000003
        /*1374*/ 	.word	0x0002a890
        /*1378*/ 	.short	0x010a
        /*137a*/ 	.byte	0x3f
	.zero		1


	//   ....[82]....
        /*137c*/ 	.word	0x0002bf80
        /*1380*/ 	.word	0x00000003
        /*1384*/ 	.word	0x0002a8b0
        /*1388*/ 	.short	0x010a
        /*138a*/ 	.byte	0x3f
	.zero		1


	//   ....[83]....
        /*138c*/ 	.word	0x0002c370
        /*1390*/ 	.word	0x00000002
        /*1394*/ 	.word	0x0002a800
        /*1398*/ 	.short	0x010a
        /*139a*/ 	.byte	0x3f
	.zero		1


	//   ....[84]....
        /*139c*/ 	.word	0x0002c750
        /*13a0*/ 	.word	0x00000002
        /*13a4*/ 	.word	0x0002a800
        /*13a8*/ 	.short	0x010a
        /*13aa*/ 	.byte	0x3f
	.zero		1


	//   ....[85]....
        /*13ac*/ 	.word	0x0002c7a0
        /*13b0*/ 	.word	0x0000000e
        /*13b4*/ 	.word	0x0002a830
        /*13b8*/ 	.short	0x010a
        /*13ba*/ 	.byte	0x3f
	.zero		1


	//   ....[86]....
        /*13bc*/ 	.word	0x0002c7f0
        /*13c0*/ 	.word	0x000000cd
        /*13c4*/ 	.word	0x0002a830
        /*13c8*/ 	.short	0x010a
        /*13ca*/ 	.byte	0x3f
	.zero		1


	//   ....[87]....
        /*13cc*/ 	.word	0x0002c840
        /*13d0*/ 	.word	0x00000014
        /*13d4*/ 	.word	0x0002a850
        /*13d8*/ 	.short	0x010a
        /*13da*/ 	.byte	0x3f
	.zero		1


	//   ....[88]....
        /*13dc*/ 	.word	0x0002c890
        /*13e0*/ 	.word	0x00000004
        /*13e4*/ 	.word	0x0002a830
        /*13e8*/ 	.short	0x010a
        /*13ea*/ 	.byte	0x3f
	.zero		1


	//   ....[89]....
        /*13ec*/ 	.word	0x0002c8e0
        /*13f0*/ 	.word	0x00000014
        /*13f4*/ 	.word	0x0002a850
        /*13f8*/ 	.short	0x010a
        /*13fa*/ 	.byte	0x3f
	.zero		1


	//   ....[90]....
        /*13fc*/ 	.word	0x0002c930
        /*1400*/ 	.word	0x00000004
        /*1404*/ 	.word	0x0002a830
        /*1408*/ 	.short	0x010a
        /*140a*/ 	.byte	0x3f
	.zero		1


	//   ....[91]....
        /*140c*/ 	.word	0x0002c980
        /*1410*/ 	.word	0x0000000e
        /*1414*/ 	.word	0x0002a850
        /*1418*/ 	.short	0x010a
        /*141a*/ 	.byte	0x3f
	.zero		1


	//   ....[92]....
        /*141c*/ 	.word	0x0002c9d0
        /*1420*/ 	.word	0x0000000d
        /*1424*/ 	.word	0x0002a850
        /*1428*/ 	.short	0x010a
        /*142a*/ 	.byte	0x3f
	.zero		1


	//   ....[93]....
        /*142c*/ 	.word	0x0002cb80
        /*1430*/ 	.word	0x00000013
        /*1434*/ 	.word	0x0002a820
        /*1438*/ 	.short	0x010a
        /*143a*/ 	.byte	0x3f
	.zero		1


	//   ....[94]....
        /*143c*/ 	.word	0x0002cbd0
        /*1440*/ 	.word	0x00000006
        /*1444*/ 	.word	0x0002a8a0
        /*1448*/ 	.short	0x010a
        /*144a*/ 	.byte	0x3f
	.zero		1


	//   ....[95]....
        /*144c*/ 	.word	0x0002cc20
        /*1450*/ 	.word	0x00000006
        /*1454*/ 	.word	0x0002a8c0
        /*1458*/ 	.short	0x010a
        /*145a*/ 	.byte	0x3f
	.zero		1


	//   ....[96]....
        /*145c*/ 	.word	0x0002cc70
        /*1460*/ 	.word	0x00000008
        /*1464*/ 	.word	0x0002a8a0
        /*1468*/ 	.short	0x010a
        /*146a*/ 	.byte	0x3f
	.zero		1


	//   ....[97]....
        /*146c*/ 	.word	0x0002ccc0
        /*1470*/ 	.word	0x00000008
        /*1474*/ 	.word	0x0002a8c0
        /*1478*/ 	.short	0x010a
        /*147a*/ 	.byte	0x3f
	.zero		1


	//   ....[98]....
        /*147c*/ 	.word	0x0002ce60
        /*1480*/ 	.word	0x00000000
        /*1484*/ 	.word	0x0002a840
        /*1488*/ 	.short	0x010a
        /*148a*/ 	.byte	0x3f
	.zero		1


	//   ....[99]....
        /*148c*/ 	.word	0x0002da20
        /*1490*/ 	.word	0x00000013
        /*1494*/ 	.word	0x0002a820
        /*1498*/ 	.short	0x010a
        /*149a*/ 	.byte	0x3f
	.zero		1


	//   ....[100]....
        /*149c*/ 	.word	0x0002da70
        /*14a0*/ 	.word	0x00000003
        /*14a4*/ 	.word	0x0002a840
        /*14a8*/ 	.short	0x010a
        /*14aa*/ 	.byte	0x3f
	.zero		1


	//   ....[101]....
        /*14ac*/ 	.word	0x0002dac0
        /*14b0*/ 	.word	0x00000002
        /*14b4*/ 	.word	0x0002a860
        /*14b8*/ 	.short	0x010a
        /*14ba*/ 	.byte	0x3f
	.zero		1


	//   ....[102]....
        /*14bc*/ 	.word	0x0002db10
        /*14c0*/ 	.word	0x00000003
        /*14c4*/ 	.word	0x0002a840
        /*14c8*/ 	.short	0x010a
        /*14ca*/ 	.byte	0x3f
	.zero		1


	//   ....[103]....
        /*14cc*/ 	.word	0x0002db60
        /*14d0*/ 	.word	0x00000002
        /*14d4*/ 	.word	0x0002a860
        /*14d8*/ 	.short	0x010a
        /*14da*/ 	.byte	0x3f
	.zero		1


	//   ....[104]....
        /*14dc*/ 	.word	0x0002dbb0
        /*14e0*/ 	.word	0x00000003
        /*14e4*/ 	.word	0x0002a840
        /*14e8*/ 	.short	0x010a
        /*14ea*/ 	.byte	0x3f
	.zero		1


	//   ....[105]....
        /*14ec*/ 	.word	0x0002dc00
        /*14f0*/ 	.word	0x00000002
        /*14f4*/ 	.word	0x0002a860
        /*14f8*/ 	.short	0x010a
        /*14fa*/ 	.byte	0x3f
	.zero		1


	//   ....[106]....
        /*14fc*/ 	.word	0x0002dc50
        /*1500*/ 	.word	0x00000000
        /*1504*/ 	.word	0x0002a860
        /*1508*/ 	.short	0x010a
        /*150a*/ 	.byte	0x3f
	.zero		1


	//   ....[107]....
        /*150c*/ 	.word	0x0002e7e0
        /*1510*/ 	.word	0x00000000
        /*1514*/ 	.word	0x0002a820
        /*1518*/ 	.short	0x010a
        /*151a*/ 	.byte	0x3f
	.zero		1


	//   ....[108]....
        /*151c*/ 	.word	0x0002e980
        /*1520*/ 	.word	0x00000006
        /*1524*/ 	.word	0x00000000
        /*1528*/ 	.short	0x010a
        /*152a*/ 	.byte	0x3f
	.zero		1


	//   ....[109]....
        /*152c*/ 	.word	0x0002e9d0
        /*1530*/ 	.word	0x00000007
        /*1534*/ 	.word	0x00000000
        /*1538*/ 	.short	0x010a
        /*153a*/ 	.byte	0x3f
	.zero		1


	//   ....[110]....
        /*153c*/ 	.word	0x0002ea20
        /*1540*/ 	.word	0x00000004
        /*1544*/ 	.word	0x00000000
        /*1548*/ 	.short	0x010a
        /*154a*/ 	.byte	0x3f
	.zero		1


	//----- nvinfo : EIATTR_NUM_MBARRIERS
	.align		4
.L_483:
        /*154c*/ 	.byte	0x03, 0x38
        /*154e*/ 	.short	0x0016


	//----- nvinfo : EIATTR_EXIT_INSTR_OFFSETS
	.align		4
        /*1550*/ 	.byte	0x04, 0x1c
        /*1552*/ 	.short	(.L_485 - .L_484)


	//   ....[0]....
.L_484:
        /*1554*/ 	.word	0x0002be80


	//----- nvinfo : EIATTR_MAX_THREADS
	.align		4
.L_485:
        /*1558*/ 	.byte	0x04, 0x05
        /*155a*/ 	.short	(.L_487 - .L_486)
.L_486:
        /*155c*/ 	.word	0x00000180
        /*1560*/ 	.word	0x00000001
        /*1564*/ 	.word	0x00000001


	//----- nvinfo : EIATTR_CRS_STACK_SIZE
	.align		4
.L_487:
        /*1568*/ 	.byte	0x04, 0x1e
        /*156a*/ 	.short	(.L_489 - .L_488)
.L_488:
        /*156c*/ 	.word	0x00000000


	//----- nvinfo : EIATTR_CBANK_PARAM_SIZE
	.align		4
.L_489:
        /*1570*/ 	.byte	0x03, 0x19
        /*1572*/ 	.short	0x0af0


	//----- nvinfo : EIATTR_PARAM_CBANK
	.align		4
        /*1574*/ 	.byte	0x04, 0x0a
        /*1576*/ 	.short	(.L_491 - .L_490)
	.align		4
.L_490:
        /*1578*/ 	.word	index@(.nv.constant0._ZN7cutlass13device_kernelIN5flash11enable_sm90INS1_16FlashAttnFwdSm90INS1_25CollectiveMainloopFwdSm90ILi2EN4cute5tupleIJNS5_1CILi1EEES8_S8_EEENS6_IJNS7_ILi128EEENS7_ILi96EEENS7_ILi192EEEEEELi128ENS_6half_tEfNS_4arch4Sm90ELb0ELb1ELb1ELb1ELb0ELb1ELb0ELb1ELb1ELb1ELb1ELb0EEENS1_21CollectiveEpilogueFwdINS6_IJSA_SA_SB_EEES9_SE_SG_Li256ELb1ELb1ELb1ELb0EEENS1_36VarlenDynamicPersistentTileSchedulerILi128ELi96ELi256ELi128ELb1ELb1ELb1ELb1ELb0ELb1EEEEEEEEEvNT_6ParamsE)
        /*157c*/ 	.short	0x0210
        /*157e*/ 	.short	0x0af0


	//----- nvinfo : EIATTR_SW_WAR
	.align		4
.L_491:
        /*1580*/ 	.byte	0x04, 0x36
        /*1582*/ 	.short	(.L_493 - .L_492)
.L_492:
        /*1584*/ 	.word	0x00000008
.L_493:


//--------------------- .nv.info._ZN7cutlass13device_kernelIN5flash11enable_sm90INS1_16FlashAttnFwdSm90INS1_25CollectiveMainloopFwdSm90ILi2EN4cute5tupleIJNS5_1CILi1EEES8_S8_EEENS6_IJNS7_ILi128EEESA_NS7_ILi192EEEEEELi128ENS_6half_tEfNS_4arch4Sm90ELb1ELb0ELb1ELb0ELb0ELb0ELb0ELb1ELb1ELb1ELb1ELb0EEENS1_21CollectiveEpilogueFwdINS6_IJSA_SA_SA_EEES9_SD_SF_Li256ELb0ELb1ELb1ELb0EEENS1_19SingleTileSchedulerILb0ELb1ELb1ELi128EEEEEEEEEvNT_6ParamsE --------------------------
	.section	.nv.info._ZN7cutlass13device_kernelIN5flash11enable_sm90INS1_16FlashAttnFwdSm90INS1_25CollectiveMainloopFwdSm90ILi2EN4cute5tupleIJNS5_1CILi1EEES8_S8_EEENS6_IJNS7_ILi128EEESA_NS7_ILi192EEEEEELi128ENS_6half_tEfNS_4arch4Sm90ELb1ELb0ELb1ELb0ELb0ELb0ELb0ELb1ELb1ELb1ELb1ELb0EEENS1_21CollectiveEpilogueFwdINS6_IJSA_SA_SA_EEES9_SD_SF_Li256ELb0ELb1ELb1ELb0EEENS1_19SingleTileSchedulerILb0ELb1ELb1ELi128EEEEEEEEEvNT_6ParamsE,"",@"SHT_CUDA_INFO"
	.sectionflags	@""
	.align	4


	//----- nvinfo : EIATTR_CUDA_API_VERSION
	.align		4
        /*0000*/ 	.byte	0x04, 0x37
        /*0002*/ 	.short	(.L_495 - .L_494)
.L_494:
        /*0004*/ 	.word	0x00000082


	//----- nvinfo : EIATTR_KPARAM_INFO
	.align		4
.L_495:
        /*0008*/ 	.byte	0x04, 0x17
        /*000a*/ 	.short	(.L_497 - .L_496)
.L_496:
        /*000c*/ 	.word	0x00000000
        /*0010*/ 	.short	0x0000
        /*0012*/ 	.short	0x0070
        /*0014*/ 	.byte	0x00, 0xf0, 0x01, 0x28


	//----- nvinfo : EIATTR_SPARSE_MMA_MASK
	.align		4
.L_497:
        /*0018*/ 	.byte	0x03, 0x50
        /*001a*/ 	.short	0x0000


	//----- nvinfo : EIATTR_MAXREG_COUNT
	.align		4
        /*001c*/ 	.byte	0x03, 0x1b
        /*001e*/ 	.short	0x00a8


	//----- nvinfo : EIATTR_NUM_BARRIERS
	.align		4
        /*0020*/ 	.byte	0x02, 0x4c
        /*0022*/ 	.byte	0x09
	.zero		1


	//----- nvinfo : EIATTR_EXTERNS
	.align		4
        /*0024*/ 	.byte	0x04, 0x0f
        /*0026*/ 	.short	(.L_499 - .L_498)


	//   ....[0]....
	.align		4
.L_498:
        /*0028*/ 	.word	index@(__assertfail)


	//----- nvinfo : EIATTR_ANNOTATIONS
	.align		4
.L_499:
        /*002c*/ 	.byte	0x04, 0x55
        /*002e*/ 	.short	(.L_501 - .L_500)


	//   ....[0]....
.L_500:
        /* <DEDUP_REMOVED lines=12> */


	//----- nvinfo : EIATTR_MERCURY_ISA_VERSION
	.align		4
.L_501:
        /*00e0*/ 	.byte	0x03, 0x5f
        /*00e2*/ 	.short	0x0101


	//----- nvinfo : EIATTR_INT_WARP_WIDE_INSTR_OFFSETS
	.align		4
        /*00e4*/ 	.byte	0x04, 0x31
        /*00e6*/ 	.short	(.L_503 - .L_502)


	//   ....[0]....
.L_502:
        /*00e8*/ 	.word	0x00000120


	//   ....[1]....
        /*00ec*/ 	.word	0x00000160


	//   ....[2]....
        /*00f0*/ 	.word	0x00000220


	//----- nvinfo : EIATTR_COOP_GROUP_MASK_REGIDS
	.align		4
.L_503:
        /*00f4*/ 	.byte	0x04, 0x29
        /*00f6*/ 	.short	(.L_505 - .L_504)


	//   ....[0]....
.L_504:
        /*00f8*/ 	.word	0xffffffff


	//   ....[1]....
        /*00fc*/ 	.word	0xffffffff


	//   ....[2]....
        /*0100*/ 	.word	0xffffffff


	//   ....[3]....
        /*0104*/ 	.word	0xffffffff


	//   ....[4]....
        /*0108*/ 	.word	0xffffffff


	//   ....[5]....
        /*010c*/ 	.word	0xffffffff


	//   ....[6]....
        /*0110*/ 	.word	0xffffffff


	//   ....[7]....
        /*0114*/ 	.word	0xffffffff


	//   ....[8]....
        /*0118*/ 	.word	0xffffffff


	//   ....[9]....
        /*011c*/ 	.word	0xffffffff


	//   ....[10]....
        /*0120*/ 	.word	0xffffffff


	//   ....[11]....
        /*0124*/ 	.word	0xffffffff


	//   ....[12]....
        /*0128*/ 	.word	0xffffffff


	//   ....[13]....
        /*012c*/ 	.word	0xffffffff


	//   ....[14]....
        /*0130*/ 	.word	0xffffffff


	//   ....[15]....
        /*0134*/ 	.word	0xffffffff


	//   ....[16]....
        /*0138*/ 	.word	0xffffffff


	//   ....[17]....
        /*013c*/ 	.word	0xffffffff


	//   ....[18]....
        /*0140*/ 	.word	0xffffffff


	//   ....[19]....
        /*0144*/ 	.word	0xffffffff


	//   ....[20]....
        /*0148*/ 	.word	0xffffffff


	//   ....[21]....
        /*014c*/ 	.word	0xffffffff


	//   ....[22]....
        /*0150*/ 	.word	0xffffffff


	//   ....[23]....
        /*0154*/ 	.word	0xffffffff


	//   ....[24]....
        /*0158*/ 	.word	0xffffffff


	//   ....[25]....
        /*015c*/ 	.word	0xffffffff


	//   ....[26]....
        /*0160*/ 	.word	0xffffffff


	//   ....[27]....
        /*0164*/ 	.word	0xffffffff


	//   ....[28]....
        /*0168*/ 	.word	0xffffffff


	//   ....[29]....
        /*016c*/ 	.word	0xffffffff


	//   ....[30]....
        /*0170*/ 	.word	0xffffffff


	//   ....[31]....
        /*0174*/ 	.word	0xffffffff


	//   ....[32]....
        /*0178*/ 	.word	0xffffffff


	//   ....[33]....
        /*017c*/ 	.word	0xffffffff


	//   ....[34]....
        /*0180*/ 	.word	0xffffffff


	//   ....[35]....
        /*0184*/ 	.word	0xffffffff


	//   ....[36]....
        /*0188*/ 	.word	0xffffffff


	//   ....[37]....
        /*018c*/ 	.word	0xffffffff


	//   ....[38]....
        /*0190*/ 	.word	0xffffffff


	//   ....[39]....
        /*0194*/ 	.word	0xffffffff


	//   ....[40]....
        /*0198*/ 	.word	0xffffffff


	//   ....[41]....
        /*019c*/ 	.word	0xffffffff


	//   ....[42]....
        /*01a0*/ 	.word	0xffffffff


	//   ....[43]....
        /*01a4*/ 	.word	0xffffffff


	//   ....[44]....
        /*01a8*/ 	.word	0xffffffff


	//   ....[45]....
        /*01ac*/ 	.word	0xffffffff


	//   ....[46]....
        /*01b0*/ 	.word	0xffffffff


	//   ....[47]....
        /*01b4*/ 	.word	0xffffffff


	//   ....[48]....
        /*01b8*/ 	.word	0xffffffff


	//   ....[49]....
        /*01bc*/ 	.word	0xffffffff


	//   ....[50]....
        /*01c0*/ 	.word	0xffffffff


	//   ....[51]....
        /*01c4*/ 	.word	0xffffffff


	//   ....[52]....
        /*01c8*/ 	.word	0xffffffff


	//   ....[53]....
        /*01cc*/ 	.word	0xffffffff


	//   ....[54]....
        /*01d0*/ 	.word	0xffffffff


	//   ....[55]....
        /*01d4*/ 	.word	0x0500000f


	//   ....[56]....
        /*01d8*/ 	.word	0x0500000f


	//   ....[57]....
        /*01dc*/ 	.word	0x0500000f


	//   ....[58]....
        /*01e0*/ 	.word	0x0500000f


	//   ....[59]....
        /*01e4*/ 	.word	0x0500000f


	//   ....[60]....
        /*01e8*/ 	.word	0x0500000f


	//   ....[61]....
        /*01ec*/ 	.word	0x0500000f


	//   ....[62]....
        /*01f0*/ 	.word	0x0500000f


	//   ....[63]....
        /*01f4*/ 	.word	0x0500000f


	//   ....[64]....
        /*01f8*/ 	.word	0x0500000f


	//   ....[65]....
        /*01fc*/ 	.word	0x0500000f


	//   ....[66]....
        /*0200*/ 	.word	0x0500000f


	//   ....[67]....
        /*0204*/ 	.word	0x0500000f


	//   ....[68]....
        /*0208*/ 	.word	0x0500000f


	//   ....[69]....
        /*020c*/ 	.word	0x0500000f


	//   ....[70]....
        /*0210*/ 	.word	0x0500000f


	//   ....[71]....
        /*0214*/ 	.word	0x0500000f


	//   ....[72]....
        /*0218*/ 	.word	0x0500000f


	//----- nvinfo : EIATTR_COOP_GROUP_INSTR_OFFSETS
	.align		4
.L_505:
        /*021c*/ 	.byte	0x04, 0x28
        /*021e*/ 	.short	(.L_507 - .L_506)


	//   ....[0]....
.L_506:
        /*0220*/ 	.word	0x00000060


	//   ....[1]....
        /*0224*/ 	.word	0x00000130


	//   ....[2]....
        /*0228*/ 	.word	0x00000230


	//   ....[3]....
        /*022c*/ 	.word	0x000003a0


	//   ....[4]....
        /*0230*/ 	.word	0x00000500


	//   ....[5]....
        /*0234*/ 	.word	0x00000620


	//   ....[6]....
        /*0238*/ 	.word	0x00000780


	//   ....[7]....
        /*023c*/ 	.word	0x00001150


	//   ....[8]....
        /*0240*/ 	.word	0x00002050


	//   ....[9]....
        /*0244*/ 	.word	0x00002180


	//   ....[10]....
        /*0248*/ 	.word	0x00002ab0


	//   ....[11]....
        /*024c*/ 	.word	0x00002b60


	//   ....[12]....
        /*0250*/ 	.word	0x000035b0


	//   ....[13]....
        /*0254*/ 	.word	0x00003610


	//   ....[14]....
        /*0258*/ 	.word	0x00004fb0


	//   ....[15]....
        /*025c*/ 	.word	0x00005260


	//   ....[16]....
        /*0260*/ 	.word	0x00005e30


	//   ....[17]....
        /*0264*/ 	.word	0x00005f40


	//   ....[18]....
        /*0268*/ 	.word	0x00006830


	//   ....[19]....
        /*026c*/ 	.word	0x00006880


	//   ....[20]....
        /*0270*/ 	.word	0x00008ac0


	//   ....[21]....
        /*0274*/ 	.word	0x00008ae0


	//   ....[22]....
        /*0278*/ 	.word	0x00008fe0


	//   ....[23]....
        /*027c*/ 	.word	0x00009040


	//   ....[24]....
        /*0280*/ 	.word	0x0000a2e0


	//   ....[25]....
        /*0284*/ 	.word	0x0000a310


	//   ....[26]....
        /*0288*/ 	.word	0x0000a3f0


	//   ....[27]....
        /*028c*/ 	.word	0x0000a400


	//   ....[28]....
        /*0290*/ 	.word	0x0000b2e0


	//   ....[29]....
        /*0294*/ 	.word	0x0000b320


	//   ....[30]....
        /*0298*/ 	.word	0x0000b360


	//   ....[31]....
        /*029c*/ 	.word	0x0000b390


	//   ....[32]....
        /*02a0*/ 	.word	0x0000b3b0


	//   ....[33]....
        /*02a4*/ 	.word	0x0000b3d0


	//   ....[34]....
        /*02a8*/ 	.word	0x0000ba10


	//   ....[35]....
        /*02ac*/ 	.word	0x0000ba20


	//   ....[36]....
        /*02b0*/ 	.word	0x0000c420


	//   ....[37]....
        /*02b4*/ 	.word	0x0000cf30


	//   ....[38]....
        /*02b8*/ 	.word	0x0000d8e0


	//   ....[39]....
        /*02bc*/ 	.word	0x0000d910


	//   ....[40]....
        /*02c0*/ 	.word	0x0000d940


	//   ....[41]....
        /*02c4*/ 	.word	0x0000d960


	//   ....[42]....
        /*02c8*/ 	.word	0x0000da20


	//   ....[43]....
        /*02cc*/ 	.word	0x0000da30


	//   ....[44]....
        /*02d0*/ 	.word	0x0000dad0


	//   ....[45]....
        /*02d4*/ 	.word	0x0000db10


	//   ....[46]....
        /*02d8*/ 	.word	0x0000db80


	//   ....[47]....
        /*02dc*/ 	.word	0x0000dbb0


	//   ....[48]....
        /*02e0*/ 	.word	0x0000dc30


	//   ....[49]....
        /*02e4*/ 	.word	0x0000dc70


	//   ....[50]....
        /*02e8*/ 	.word	0x0000dce0


	//   ....[51]....
        /*02ec*/ 	.word	0x0000dd10


	//   ....[52]....
        /*02f0*/ 	.word	0x0000dd90


	//   ....[53]....
        /*02f4*/ 	.word	0x0000ddc0


	//   ....[54]....
        /*02f8*/ 	.word	0x00010030


	//   ....[55]....
        /*02fc*/ 	.word	0x00010590


	//   ....[56]....
        /*0300*/ 	.word	0x00010700


	//   ....[57]....
        /*0304*/ 	.word	0x00010760


	//   ....[58]....
        /*0308*/ 	.word	0x00010800


	//   ....[59]....
        /*030c*/ 	.word	0x000108e0


	//   ....[60]....
        /*0310*/ 	.word	0x000109c0


	//   ....[61]....
        /*0314*/ 	.word	0x00010a90


	//   ....[62]....
        /*0318*/ 	.word	0x00010b20


	//   ....[63]....
        /*031c*/ 	.word	0x00010bf0


	//   ....[64]....
        /*0320*/ 	.word	0x00010c80


	//   ....[65]....
        /*0324*/ 	.word	0x00010d50


	//   ....[66]....
        /*0328*/ 	.word	0x00010de0


	//   ....[67]....
        /*032c*/ 	.word	0x00010eb0


	//   ....[68]....
        /*0330*/ 	.word	0x00010f40


	//   ....[69]....
        /*0334*/ 	.word	0x00011010


	//   ....[70]....
        /*0338*/ 	.word	0x00011090


	//   ....[71]....
        /*033c*/ 	.word	0x00011150


	//   ....[72]....
        /*0340*/ 	.word	0x00011550


	//----- nvinfo : EIATTR_REG_RECONFIG
	.align		4
.L_507:
        /*0344*/ 	.byte	0x01, 0x54
	.zero		2


	//----- nvinfo : EIATTR_SYSCALL_OFFSETS
	.align		4
        /*0348*/ 	.byte	0x04, 0x46
        /*034a*/ 	.short	(.L_509 - .L_508)


	//   ....[0]....
.L_508:
        /*034c*/ 	.word	0x00001310


	//   ....[1]....
        /*0350*/ 	.word	0x0000cbc0


	//   ....[2]....
        /*0354*/ 	.word	0x0000cd00


	//   ....[3]....
        /*0358*/ 	.word	0x0000cdf0


	//   ....[4]....
        /*035c*/ 	.word	0x0000d520


	//----- nvinfo : EIATTR_MBARRIER_INSTR_OFFSETS
	.align		4
.L_509:
        /*0360*/ 	.byte	0x04, 0x39
        /*0362*/ 	.short	(.L_511 - .L_510)


	//   ....[0]....
.L_510:
        /*0364*/ 	.word	0x00000250
        /*0368*/ 	.word	0x000000ff
        /*036c*/ 	.word	0x00034800
        /*0370*/ 	.short	0x0100
        /*0372*/ 	.byte	0x08
	.zero		1


	//   ....[1]....
        /*0374*/ 	.word	0x00000260
        /*0378*/ 	.word	0x000000ff
        /*037c*/ 	.word	0x00034820
        /*0380*/ 	.short	0x0100
        /*0382*/ 	.byte	0x08
	.zero		1


	//   ....[2]....
        /*0384*/ 	.word	0x00000350
        /*0388*/ 	.word	0x000000ff
        /*038c*/ 	.word	0x00034830
        /*0390*/ 	.short	0x0100
        /*0392*/ 	.byte	0x08
	.zero		1


	//   ....[3]....
        /*0394*/ 	.word	0x00000360
        /*0398*/ 	.word	0x000000ff
        /*039c*/ 	.word	0x00034840
        /*03a0*/ 	.short	0x0100
        /*03a2*/ 	.byte	0x08
	.zero		1


	//   ....[4]....
        /*03a4*/ 	.word	0x00000370
        /*03a8*/ 	.word	0x000000ff
        /*03ac*/ 	.word	0x00034838
        /*03b0*/ 	.short	0x0100
        /*03b2*/ 	.byte	0x08
	.zero		1


	//   ....[5]....
        /*03b4*/ 	.word	0x00000380
        /*03b8*/ 	.word	0x000000ff
        /*03bc*/ 	.word	0x00034848
        /*03c0*/ 	.short	0x0100
        /*03c2*/ 	.byte	0x08
	.zero		1


	//   ....[6]....
        /*03c4*/ 	.word	0x000004b0
        /*03c8*/ 	.word	0x000000ff
        /*03cc*/ 	.word	0x00034850
        /*03d0*/ 	.short	0x0100
        /*03d2*/ 	.byte	0x08
	.zero		1


	//   ....[7]....
        /*03d4*/ 	.word	0x000004c0
        /*03d8*/ 	.word	0x000000ff
        /*03dc*/ 	.word	0x00034860
        /*03e0*/ 	.short	0x0100
        /*03e2*/ 	.byte	0x08
	.zero		1


	//   ....[8]....
        /*03e4*/ 	.word	0x000004d0
        /*03e8*/ 	.word	0x000000ff
        /*03ec*/ 	.word	0x00034858
        /*03f0*/ 	.short	0x0100
        /*03f2*/ 	.byte	0x08
	.zero		1


	//   ....[9]....
        /*03f4*/ 	.word	0x000004e0
        /*03f8*/ 	.word	0x000000ff
        /*03fc*/ 	.word	0x00034868
        /*0400*/ 	.short	0x0100
        /*0402*/ 	.byte	0x08
	.zero		1


	//   ....[10]....
        /*0404*/ 	.word	0x000005d0
        /*0408*/ 	.word	0x000000ff
        /*040c*/ 	.word	0x00034870
        /*0410*/ 	.short	0x0100
        /*0412*/ 	.byte	0x06
	.zero		1


	//   ....[11]....
        /*0414*/ 	.word	0x000005e0
        /*0418*/ 	.word	0x000000ff
        /*041c*/ 	.word	0x00034880
        /*0420*/ 	.short	0x0100
        /*0422*/ 	.byte	0x06
	.zero		1


	//   ....[12]....
        /*0424*/ 	.word	0x000005f0
        /*0428*/ 	.word	0x000000ff
        /*042c*/ 	.word	0x00034878
        /*0430*/ 	.short	0x0100
        /*0432*/ 	.byte	0x06
	.zero		1


	//   ....[13]....
        /*0434*/ 	.word	0x00000600
        /*0438*/ 	.word	0x000000ff
        /*043c*/ 	.word	0x00034888
        /*0440*/ 	.short	0x0100
        /*0442*/ 	.byte	0x06
	.zero		1


	//   ....[14]....
        /*0444*/ 	.word	0x00000730
        /*0448*/ 	.word	0x000000ff
        /*044c*/ 	.word	0x00034890
        /*0450*/ 	.short	0x0100
        /*0452*/ 	.byte	0x08
	.zero		1


	//   ....[15]....
        /*0454*/ 	.word	0x00000740
        /*0458*/ 	.word	0x000000ff
        /*045c*/ 	.word	0x000348a0
        /*0460*/ 	.short	0x0100
        /*0462*/ 	.byte	0x08
	.zero		1


	//   ....[16]....
        /*0464*/ 	.word	0x00000750
        /*0468*/ 	.word	0x000000ff
        /*046c*/ 	.word	0x00034898
        /*0470*/ 	.short	0x0100
        /*0472*/ 	.byte	0x08
	.zero		1


	//   ....[17]....
        /*0474*/ 	.word	0x00000760
        /*0478*/ 	.word	0x000000ff
        /*047c*/ 	.word	0x000348a8
        /*0480*/ 	.short	0x0100
        /*0482*/ 	.byte	0x08
	.zero		1


	//   ....[18]....
        /*0484*/ 	.word	0x00000890
        /*0488*/ 	.word	0x000000ff
        /*048c*/ 	.word	0x000348b0
        /*0490*/ 	.short	0x0100
        /*0492*/ 	.byte	0x08
	.zero		1


	//   ....[19]....
        /*0494*/ 	.word	0x000008a0
        /*0498*/ 	.word	0x000000ff
        /*049c*/ 	.word	0x000348c0
        /*04a0*/ 	.short	0x0100
        /*04a2*/ 	.byte	0x08
	.zero		1


	//   ....[20]....
        /*04a4*/ 	.word	0x000008b0
        /*04a8*/ 	.word	0x000000ff
        /*04ac*/ 	.word	0x000348b8
        /*04b0*/ 	.short	0x0100
        /*04b2*/ 	.byte	0x08
	.zero		1


	//   ....[21]....
        /*04b4*/ 	.word	0x000008c0
        /*04b8*/ 	.word	0x000000ff
        /*04bc*/ 	.word	0x000348c8
        /*04c0*/ 	.short	0x0100
        /*04c2*/ 	.byte	0x08
	.zero		1


	//   ....[22]....
        /*04c4*/ 	.word	0x00001340
        /*04c8*/ 	.word	0x000000ff
        /*04cc*/ 	.word	0x00034800
        /*04d0*/ 	.short	0x010a
        /*04d2*/ 	.byte	0x24
	.zero		1


	//   ....[23]....
        /*04d4*/ 	.word	0x000013a0
        /*04d8*/ 	.word	0x000000ff
        /*04dc*/ 	.word	0x00034830
        /*04e0*/ 	.short	0x010a
        /*04e2*/ 	.byte	0x24
	.zero		1


	//   ....[24]....
        /*04e4*/ 	.word	0x00001430
        /*04e8*/ 	.word	0x000000ff
        /*04ec*/ 	.word	0x00034830
        /*04f0*/ 	.short	0x010a
        /*04f2*/ 	.byte	0x24
	.zero		1


	//   ....[25]....
        /*04f4*/ 	.word	0x00003a20
        /*04f8*/ 	.word	0x00000003
        /*04fc*/ 	.word	0x00000000
        /*0500*/ 	.short	0x0101
        /*0502*/ 	.byte	0x3f
	.zero		1


	//   ....[26]....
        /*0504*/ 	.word	0x00004450
        /*0508*/ 	.word	0x000000ff
        /*050c*/ 	.word	0x00034830
        /*0510*/ 	.short	0x010a
        /*0512*/ 	.byte	0x3d
	.zero		1


	//   ....[27]....
        /*0514*/ 	.word	0x00004490
        /*0518*/ 	.word	0x000000ff
        /*051c*/ 	.word	0x00034830
        /*0520*/ 	.short	0x010a
        /*0522*/ 	.byte	0x3d
	.zero		1


	//   ....[28]....
        /*0524*/ 	.word	0x00004cd0
        /*0528*/ 	.word	0x000000ff
        /*052c*/ 	.word	0x00034850
        /*0530*/ 	.short	0x010a
        /*0532*/ 	.byte	0x07
	.zero		1


	//   ....[29]....
        /*0534*/ 	.word	0x00004d10
        /*0538*/ 	.word	0x000000ff
        /*053c*/ 	.word	0x00034850
        /*0540*/ 	.short	0x010a
        /*0542*/ 	.byte	0x07
	.zero		1


	//   ....[30]....
        /*0544*/ 	.word	0x00006e10
        /*0548*/ 	.word	0x0000000c
        /*054c*/ 	.word	0x00000000
        /*0550*/ 	.short	0x0101
        /*0552*/ 	.byte	0x3f
	.zero		1


	//   ....[31]....
        /*0554*/ 	.word	0x00006e50
        /*0558*/ 	.word	0x00000029
        /*055c*/ 	.word	0x00000000
        /*0560*/ 	.short	0x0101
        /*0562*/ 	.byte	0x3f
	.zero		1


	//   ....[32]....
        /*0564*/ 	.word	0x00007640
        /*0568*/ 	.word	0x000000ff
        /*056c*/ 	.word	0x00034830
        /*0570*/ 	.short	0x010a
        /*0572*/ 	.byte	0x28
	.zero		1


	//   ....[33]....
        /*0574*/ 	.word	0x00007680
        /*0578*/ 	.word	0x000000ff
        /*057c*/ 	.word	0x00034830
        /*0580*/ 	.short	0x010a
        /*0582*/ 	.byte	0x28
	.zero		1


	//   ....[34]....
        /*0584*/ 	.word	0x00007ec0
        /*0588*/ 	.word	0x000000ff
        /*058c*/ 	.word	0x00034850
        /*0590*/ 	.short	0x010a
        /*0592*/ 	.byte	0x07
	.zero		1


	//   ....[35]....
        /*0594*/ 	.word	0x00007f00
        /*0598*/ 	.word	0x000000ff
        /*059c*/ 	.word	0x00034850
        /*05a0*/ 	.short	0x010a
        /*05a2*/ 	.byte	0x07
	.zero		1


	//   ....[36]....
        /*05a4*/ 	.word	0x00009b00
        /*05a8*/ 	.word	0x00000015
        /*05ac*/ 	.word	0x00000000
        /*05b0*/ 	.short	0x0101
        /*05b2*/ 	.byte	0x3f
	.zero		1


	//   ....[37]....
        /*05b4*/ 	.word	0x00009b80
        /*05b8*/ 	.word	0x00000015
        /*05bc*/ 	.word	0x00000000
        /*05c0*/ 	.short	0x0101
        /*05c2*/ 	.byte	0x3f
	.zero		1


	//   ....[38]....
        /*05c4*/ 	.word	0x0000a250
        /*05c8*/ 	.word	0x000000ff
        /*05cc*/ 	.word	0x00034850
        /*05d0*/ 	.short	0x010a
        /*05d2*/ 	.byte	0x05
	.zero		1


	//   ....[39]....
        /*05d4*/ 	.word	0x0000a290
        /*05d8*/ 	.word	0x000000ff
        /*05dc*/ 	.word	0x00034850
        /*05e0*/ 	.short	0x010a
        /*05e2*/ 	.byte	0x05
	.zero		1


	//   ....[40]....
        /*05e4*/ 	.word	0x0000a750
        /*05e8*/ 	.word	0x00000009
        /*05ec*/ 	.word	0x00000000
        /*05f0*/ 	.short	0x0101
        /*05f2*/ 	.byte	0x3f
	.zero		1


	//   ....[41]....
        /*05f4*/ 	.word	0x0000b3c0
        /*05f8*/ 	.word	0x000000ff
        /*05fc*/ 	.word	0x00000000
        /*0600*/ 	.short	0x0101
        /*0602*/ 	.byte	0x04
	.zero		1


	//   ....[42]....
        /*0604*/ 	.word	0x0000d140
        /*0608*/ 	.word	0x000000ff
        /*060c*/ 	.word	0x00034840
        /*0610*/ 	.short	0x010a
        /*0612*/ 	.byte	0x26
	.zero		1


	//   ....[43]....
        /*0614*/ 	.word	0x0000def0
        /*0618*/ 	.word	0x000000ff
        /*061c*/ 	.word	0x00034800
        /*0620*/ 	.short	0x0107
        /*0622*/ 	.byte	0x26
	.zero		1


	//   ....[44]....
        /*0624*/ 	.word	0x0000df60
        /*0628*/ 	.word	0x000000ff
        /*062c*/ 	.word	0x00034800
        /*0630*/ 	.short	0x0101
        /*0632*/ 	.byte	0x26
	.zero		1


	//   ....[45]....
        /*0634*/ 	.word	0x0000df80
        /*0638*/ 	.word	0x000000ff
        /*063c*/ 	.word	0x00034820
        /*0640*/ 	.short	0x010a
        /*0642*/ 	.byte	0x26
	.zero		1


	//   ....[46]....
        /*0644*/ 	.word	0x0000e360
        /*0648*/ 	.word	0x000000ff
        /*064c*/ 	.word	0x00034848
        /*0650*/ 	.short	0x010a
        /*0652*/ 	.byte	0x26
	.zero		1


	//   ....[47]....
        /*0654*/ 	.word	0x0000e700
        /*0658*/ 	.word	0x000000ff
        /*065c*/ 	.word	0x00034860
        /*0660*/ 	.short	0x010a
        /*0662*/ 	.byte	0x26
	.zero		1


	//   ....[48]....
        /*0664*/ 	.word	0x0000ec00
        /*0668*/ 	.word	0x000000ff
        /*066c*/ 	.word	0x00034840
        /*0670*/ 	.short	0x010a
        /*0672*/ 	.byte	0x26
	.zero		1


	//   ....[49]....
        /*0674*/ 	.word	0x0000efb0
        /*0678*/ 	.word	0x000000ff
        /*067c*/ 	.word	0x00034868
        /*0680*/ 	.short	0x010a
        /*0682*/ 	.byte	0x26
	.zero		1


	//   ....[50]....
        /*0684*/ 	.word	0x0000f500
        /*0688*/ 	.word	0x000000ff
        /*068c*/ 	.word	0x00034848
        /*0690*/ 	.short	0x010a
        /*0692*/ 	.byte	0x26
	.zero		1


	//   ....[51]....
        /*0694*/ 	.word	0x0000f890
        /*0698*/ 	.word	0x000000ff
        /*069c*/ 	.word	0x00034860
        /*06a0*/ 	.short	0x010a
        /*06a2*/ 	.byte	0x26
	.zero		1


	//   ....[52]....
        /*06a4*/ 	.word	0x0000fc30
        /*06a8*/ 	.word	0x00000003
        /*06ac*/ 	.word	0x00034860
        /*06b0*/ 	.short	0x010a
        /*06b2*/ 	.byte	0x3f
	.zero		1


	//   ....[53]....
        /*06b4*/ 	.word	0x0000ffc0
        /*06b8*/ 	.word	0x00000002
        /*06bc*/ 	.word	0x00034820
        /*06c0*/ 	.short	0x010a
        /*06c2*/ 	.byte	0x3f
	.zero		1


	//   ....[54]....
        /*06c4*/ 	.word	0x00010140
        /*06c8*/ 	.word	0x00000006
        /*06cc*/ 	.word	0x00000000
        /*06d0*/ 	.short	0x010a
        /*06d2*/ 	.byte	0x3f
	.zero		1


	//   ....[55]....
        /*06d4*/ 	.word	0x000101b0
        /*06d8*/ 	.word	0x00000003
        /*06dc*/ 	.word	0x00000000
        /*06e0*/ 	.short	0x010a
        /*06e2*/ 	.byte	0x3f
	.zero		1


	//   ....[56]....
        /*06e4*/ 	.word	0x00010210
        /*06e8*/ 	.word	0x00000000
        /*06ec*/ 	.word	0x00000000
        /*06f0*/ 	.short	0x010a
        /*06f2*/ 	.byte	0x3f
	.zero		1


	//   ....[57]....
        /*06f4*/ 	.word	0x00010240
        /*06f8*/ 	.word	0x00000003
        /*06fc*/ 	.word	0x00000000
        /*0700*/ 	.short	0x010a
        /*0702*/ 	.byte	0x3f
	.zero		1


	//   ....[58]....
        /*0704*/ 	.word	0x000102b0
        /*0708*/ 	.word	0x00000003
        /*070c*/ 	.word	0x00034800
        /*0710*/ 	.short	0x010a
        /*0712*/ 	.byte	0x3f
	.zero		1


	//   ....[59]....
        /*0714*/ 	.word	0x00010310
        /*0718*/ 	.word	0x00000003
        /*071c*/ 	.word	0x00034830
        /*0720*/ 	.short	0x010a
        /*0722*/ 	.byte	0x3f
	.zero		1


	//   ....[60]....
        /*0724*/ 	.word	0x00010370
        /*0728*/ 	.word	0x0000000b
        /*072c*/ 	.word	0x00034830
        /*0730*/ 	.short	0x010a
        /*0732*/ 	.byte	0x3f
	.zero		1


	//   ....[61]....
        /*0734*/ 	.word	0x000103d0
        /*0738*/ 	.word	0x0000000b
        /*073c*/ 	.word	0x00034850
        /*0740*/ 	.short	0x010a
        /*0742*/ 	.byte	0x3f
	.zero		1


	//   ....[62]....
        /*0744*/ 	.word	0x00010430
        /*0748*/ 	.word	0x0000000b
        /*074c*/ 	.word	0x00034830
        /*0750*/ 	.short	0x010a
        /*0752*/ 	.byte	0x3f
	.zero		1


	//   ....[63]....
        /*0754*/ 	.word	0x00010490
        /*0758*/ 	.word	0x00000009
        /*075c*/ 	.word	0x00034850
        /*0760*/ 	.short	0x010a
        /*0762*/ 	.byte	0x3f
	.zero		1


	//   ....[64]....
        /*0764*/ 	.word	0x000104f0
        /*0768*/ 	.word	0x00000000
        /*076c*/ 	.word	0x00034850
        /*0770*/ 	.short	0x010a
        /*0772*/ 	.byte	0x3f
	.zero		1


	//   ....[65]....
        /*0774*/ 	.word	0x00010650
        /*0778*/ 	.word	0x00000003
        /*077c*/ 	.word	0x00034840
        /*0780*/ 	.short	0x010a
        /*0782*/ 	.byte	0x3f
	.zero		1


	//   ....[66]....
        /*0784*/ 	.word	0x00011190
        /*0788*/ 	.word	0x00000003
        /*078c*/ 	.word	0x00034820
        /*0790*/ 	.short	0x010a
        /*0792*/ 	.byte	0x3f
	.zero		1


	//   ....[67]....
        /*0794*/ 	.word	0x000111f0
        /*0798*/ 	.word	0x00000003
        /*079c*/ 	.word	0x00034848
        /*07a0*/ 	.short	0x010a
        /*07a2*/ 	.byte	0x3f
	.zero		1


	//   ....[68]....
        /*07a4*/ 	.word	0x00011250
        /*07a8*/ 	.word	0x00000003
        /*07ac*/ 	.word	0x00034860
        /*07b0*/ 	.short	0x010a
        /*07b2*/ 	.byte	0x3f
	.zero		1


	//   ....[69]....
        /*07b4*/ 	.word	0x000112b0
        /*07b8*/ 	.word	0x00000003
        /*07bc*/ 	.word	0x00034840
        /*07c0*/ 	.short	0x010a
        /*07c2*/ 	.byte	0x3f
	.zero		1


	//   ....[70]....
        /*07c4*/ 	.word	0x00011310
        /*07c8*/ 	.word	0x00000003
        /*07cc*/ 	.word	0x00034868
        /*07d0*/ 	.short	0x010a
        /*07d2*/ 	.byte	0x3f
	.zero		1


	//   ....[71]....
        /*07d4*/ 	.word	0x00011370
        /*07d8*/ 	.word	0x00000003
        /*07dc*/ 	.word	0x00034848
        /*07e0*/ 	.short	0x010a
        /*07e2*/ 	.byte	0x3f
	.zero		1


	//   ....[72]....
        /*07e4*/ 	.word	0x000113d0
        /*07e8*/ 	.word	0x00000003
        /*07ec*/ 	.word	0x00034860
        /*07f0*/ 	.short	0x010a
        /*07f2*/ 	.byte	0x3f
	.zero		1


	//   ....[73]....
        /*07f4*/ 	.word	0x00011420
        /*07f8*/ 	.word	0x00000003
        /*07fc*/ 	.word	0x00034860
        /*0800*/ 	.short	0x010a
        /*0802*/ 	.byte	0x3f
	.zero		1


	//   ....[74]....
        /*0804*/ 	.word	0x00011470
        /*0808*/ 	.word	0x00000002
        /*080c*/ 	.word	0x00034820
        /*0810*/ 	.short	0x010a
        /*0812*/ 	.byte	0x3f
	.zero		1


	//   ....[75]....
        /*0814*/ 	.word	0x00011610
        /*0818*/ 	.word	0x00000006
        /*081c*/ 	.word	0x00000000
        /*0820*/ 	.short	0x010a
        /*0822*/ 	.byte	0x3f
	.zero		1


	//   ....[76]....
        /*0824*/ 	.word	0x00011660
        /*0828*/ 	.word	0x00000003
        /*082c*/ 	.word	0x00000000
        /*0830*/ 	.short	0x010a
        /*0832*/ 	.byte	0x3f
	.zero		1


	//   ....[77]....
        /*0834*/ 	.word	0x000116b0
        /*0838*/ 	.word	0x00000000
        /*083c*/ 	.word	0x00000000
        /*0840*/ 	.short	0x010a
        /*0842*/ 	.byte	0x3f
	.zero		1


	//----- nvinfo : EIATTR_NUM_MBARRIERS
	.align		4
.L_511:
        /*0844*/ 	.byte	0x03, 0x38
        /*0846*/ 	.short	0x0016


	//----- nvinfo : EIATTR_EXIT_INSTR_OFFSETS
	.align		4
        /*0848*/ 	.byte	0x04, 0x1c
        /*084a*/ 	.short	(.L_513 - .L_512)


	//   ....[0]....
.L_512:
        /*084c*/ 	.word	0x00010290


	//----- nvinfo : EIATTR_MAX_THREADS
	.align		4
.L_513:
        /*0850*/ 	.byte	0x04, 0x05
        /*0852*/ 	.short	(.L_515 - .L_514)
.L_514:
        /*0854*/ 	.word	0x00000180
        /*0858*/ 	.word	0x00000001
        /*085c*/ 	.word	0x00000001


	//----- nvinfo : EIATTR_CRS_STACK_SIZE
	.align		4
.L_515:
        /*0860*/ 	.byte	0x04, 0x1e
        /*0862*/ 	.short	(.L_517 - .L_516)
.L_516:
        /*0864*/ 	.word	0x00000000


	//----- nvinfo : EIATTR_CBANK_PARAM_SIZE
	.align		4
.L_517:
        /*0868*/ 	.byte	0x03, 0x19
        /*086a*/ 	.short	0x0a70


	//----- nvinfo : EIATTR_PARAM_CBANK
	.align		4
        /*086c*/ 	.byte	0x04, 0x0a
        /*086e*/ 	.short	(.L_519 - .L_518)
	.align		4
.L_518:
        /*0870*/ 	.word	index@(.nv.constant0._ZN7cutlass13device_kernelIN5flash11enable_sm90INS1_16FlashAttnFwdSm90INS1_25CollectiveMainloopFwdSm90ILi2EN4cute5tupleIJNS5_1CILi1EEES8_S8_EEENS6_IJNS7_ILi128EEESA_NS7_ILi192EEEEEELi128ENS_6half_tEfNS_4arch4Sm90ELb1ELb0ELb1ELb0ELb0ELb0ELb0ELb1ELb1ELb1ELb1ELb0EEENS1_21CollectiveEpilogueFwdINS6_IJSA_SA_SA_EEES9_SD_SF_Li256ELb0ELb1ELb1ELb0EEENS1_19SingleTileSchedulerILb0ELb1ELb1ELi128EEEEEEEEEvNT_6ParamsE)
        /*0874*/ 	.short	0x0210
        /*0876*/ 	.short	0x0a70


	//----- nvinfo : EIATTR_SW_WAR
	.align		4
.L_519:
        /*0878*/ 	.byte	0x04, 0x36
        /*087a*/ 	.short	(.L_521 - .L_520)
.L_520:
        /*087c*/ 	.word	0x00000008
.L_521:


//--------------------- .nv.info._ZN7cutlass13device_kernelIN5flash11enable_sm90INS1_16FlashAttnFwdSm90INS1_25CollectiveMainloopFwdSm90ILi2EN4cute5tupleIJNS5_1CILi1EEES8_S8_EEENS6_IJNS7_ILi128EEESA_NS7_ILi192EEEEEELi128ENS_6half_tEfNS_4arch4Sm90ELb1ELb0ELb1ELb1ELb0ELb0ELb0ELb1ELb1ELb1ELb1ELb0EEENS1_21CollectiveEpilogueFwdINS6_IJSA_SA_SA_EEES9_SD_SF_Li256ELb1ELb1ELb1ELb0EEENS1_36VarlenDynamicPersistentTileSchedulerILi128ELi128ELi256ELi128ELb1ELb1ELb1ELb1ELb1ELb1EEEEEEEEEvNT_6ParamsE --------------------------
	.section	.nv.info._ZN7cutlass13device_kernelIN5flash11enable_sm90INS1_16FlashAttnFwdSm90INS1_25CollectiveMainloopFwdSm90ILi2EN4cute5tupleIJNS5_1CILi1EEES8_S8_EEENS6_IJNS7_ILi128EEESA_NS7_ILi192EEEEEELi128ENS_6half_tEfNS_4arch4Sm90ELb1ELb0ELb1ELb1ELb0ELb0ELb0ELb1ELb1ELb1ELb1ELb0EEENS1_21CollectiveEpilogueFwdINS6_IJSA_SA_SA_EEES9_SD_SF_Li256ELb1ELb1ELb1ELb0EEENS1_36VarlenDynamicPersistentTileSchedulerILi128ELi128ELi256ELi128ELb1ELb1ELb1ELb1ELb1ELb1EEEEEEEEEvNT_6ParamsE,"",@"SHT_CUDA_INFO"
	.sectionflags	@""
	.align	4


	//----- nvinfo : EIATTR_CUDA_API_VERSION
	.align		4
        /*0000*/ 	.byte	0x04, 0x37
        /*0002*/ 	.short	(.L_523 - .L_522)
.L_522:
        /*0004*/ 	.word	0x00000082


	//----- nvinfo : EIATTR_KPARAM_INFO
	.align		4
.L_523:
        /*0008*/ 	.byte	0x04, 0x17
        /*000a*/ 	.short	(.L_525 - .L_524)
.L_524:
        /*000c*/ 	.word	0x00000000
        /*0010*/ 	.short	0x0000
        /*0012*/ 	.short	0x0070
        /*0014*/ 	.byte	0x00, 0xf0, 0x01, 0x2a


	//----- nvinfo : EIATTR_SPARSE_MMA_MASK
	.align		4
.L_525:
        /*0018*/ 	.byte	0x03, 0x50
        /*001a*/ 	.short	0x0000


	//----- nvinfo : EIATTR_MAXREG_COUNT
	.align		4
        /*001c*/ 	.byte	0x03, 0x1b
        /*001e*/ 	.short	0x00a8


	//----- nvinfo : EIATTR_NUM_BARRIERS
	.align		4
        /*0020*/ 	.byte	0x02, 0x4c
        /*0022*/ 	.byte	0x09
	.zero		1


	//----- nvinfo : EIATTR_EXTERNS
	.align		4
        /*0024*/ 	.byte	0x04, 0x0f
        /*0026*/ 	.short	(.L_527 - .L_526)


	//   ....[0]....
	.align		4
.L_526:
        /*0028*/ 	.word	index@(__assertfail)


	//----- nvinfo : EIATTR_ANNOTATIONS
	.align		4
.L_527:
        /*002c*/ 	.byte	0x04, 0x55
        /*002e*/ 	.short	(.L_529 - .L_528)


	//   ....[0]....
.L_528:
        /* <DEDUP_REMOVED lines=73> */


	//----- nvinfo : EIATTR_MERCURY_ISA_VERSION
	.align		4
.L_529:
        /*04a8*/ 	.byte	0x03, 0x5f
        /*04aa*/ 	.short	0x0101


	//----- nvinfo : EIATTR_UNUSED_LOAD_BYTE_OFFSET
	.align		4
        /*04ac*/ 	.byte	0x04, 0x44
        /*04ae*/ 	.short	(.L_531 - .L_530)


	//   ....[0]....
.L_530:
        /*04b0*/ 	.word	0x000009f0
        /*04b4*/ 	.word	0x0000fff0


	//   ....[1]....
        /*04b8*/ 	.word	0x0000b180
        /*04bc*/ 	.word	0x0000fff0


	//----- nvinfo : EIATTR_INT_WARP_WIDE_INSTR_OFFSETS
	.align		4
.L_531:
        /*04c0*/ 	.byte	0x04, 0x31
        /*04c2*/ 	.short	(.L_533 - .L_532)


	//   ....[0]....
.L_532:
        /*04c4*/ 	.word	0x00000120


	//   ....[1]....
        /*04c8*/ 	.word	0x00000160


	//   ....[2]....
        /*04cc*/ 	.word	0x00000220


	//   ....[3]....
        /*04d0*/ 	.word	0x0000f940


	//   ....[4]....
        /*04d4*/ 	.word	0x0000f9d0


	//   ....[5]....
        /*04d8*/ 	.word	0x00013450


	//   ....[6]....
        /*04dc*/ 	.word	0x000134b0


	//----- nvinfo : EIATTR_COOP_GROUP_MASK_REGIDS
	.align		4
.L_533:
        /*04e0*/ 	.byte	0x04, 0x29
        /*04e2*/ 	.short	(.L_535 - .L_534)


	//   ....[0]....
.L_534:
        /*04e4*/ 	.word	0xffffffff


	//   ....[1]....
        /*04e8*/ 	.word	0xffffffff


	//   ....[2]....
        /*04ec*/ 	.word	0xffffffff


	//   ....[3]....
        /*04f0*/ 	.word	0xffffffff


	//   ....[4]....
        /*04f4*/ 	.word	0xffffffff


	//   ....[5]....
        /*04f8*/ 	.word	0xffffffff


	//   ....[6]....
        /*04fc*/ 	.word	0xffffffff


	//   ....[7]....
        /*0500*/ 	.word	0xffffffff


	//   ....[8]....
        /*0504*/ 	.word	0xffffffff


	//   ....[9]....
        /*0508*/ 	.word	0xffffffff


	//   ....[10]....
        /*050c*/ 	.word	0xffffffff


	//   ....[11]....
        /*0510*/ 	.word	0xffffffff


	//   ....[12]....
        /*0514*/ 	.word	0xffffffff


	//   ....[13]....
        /*0518*/ 	.word	0xffffffff


	//   ....[14]....
        /*051c*/ 	.word	0xffffffff


	//   ....[15]....
        /*0520*/ 	.word	0xffffffff


	//   ....[16]....
        /*0524*/ 	.word	0xffffffff


	//   ....[17]....
        /*0528*/ 	.word	0xffffffff


	//   ....[18]....
        /*052c*/ 	.word	0xffffffff


	//   ....[19]....
        /*0530*/ 	.word	0xffffffff


	//   ....[20]....
        /*0534*/ 	.word	0xffffffff


	//   ....[21]....
        /*0538*/ 	.word	0xffffffff


	//   ....[22]....
        /*053c*/ 	.word	0xffffffff


	//   ....[23]....
        /*0540*/ 	.word	0xffffffff


	//   ....[24]....
        /*0544*/ 	.word	0xffffffff


	//   ....[25]....
        /*0548*/ 	.word	0xffffffff


	//   ....[26]....
        /*054c*/ 	.word	0xffffffff


	//   ....[27]....
        /*0550*/ 	.word	0xffffffff


	//   ....[28]....
        /*0554*/ 	.word	0xffffffff


	//   ....[29]....
        /*0558*/ 	.word	0xffffffff


	//   ....[30]....
        /*055c*/ 	.word	0xffffffff


	//   ....[31]....
        /*0560*/ 	.word	0xffffffff


	//   ....[32]....
        /*0564*/ 	.word	0xffffffff


	//   ....[33]....
        /*0568*/ 	.word	0xffffffff


	//   ....[34]....
        /*056c*/ 	.word	0xffffffff


	//   ....[35]....
        /*0570*/ 	.word	0xffffffff


	//   ....[36]....
        /*0574*/ 	.word	0xffffffff


	//   ....[37]....
        /*0578*/ 	.word	0xffffffff


	//   ....[38]....
        /*057c*/ 	.word	0xffffffff


	//   ....[39]....
        /*0580*/ 	.word	0xffffffff


	//   ....[40]....
        /*0584*/ 	.word	0xffffffff


	//   ....[41]....
        /*0588*/ 	.word	0xffffffff


	//   ....[42]....
        /*058c*/ 	.word	0xffffffff


	//   ....[43]....
        /*0590*/ 	.word	0xffffffff


	//   ....[44]....
        /*0594*/ 	.word	0xffffffff


	//   ....[45]....
        /*0598*/ 	.word	0xffffffff


	//   ....[46]....
        /*059c*/ 	.word	0xffffffff


	//   ....[47]....
        /*05a0*/ 	.word	0xffffffff


	//   ....[48]....
        /*05a4*/ 	.word	0xffffffff


	//   ....[49]....
        /*05a8*/ 	.word	0xffffffff


	//   ....[50]....
        /*05ac*/ 	.word	0xffffffff


	//   ....[51]....
        /*05b0*/ 	.word	0xffffffff


	//   ....[52]....
        /*05b4*/ 	.word	0xffffffff


	//   ....[53]....
        /*05b8*/ 	.word	0xffffffff


	//   ....[54]....
        /*05bc*/ 	.word	0xffffffff


	//   ....[55]....
        /*05c0*/ 	.word	0xffffffff


	//   ....[56]....
        /*05c4*/ 	.word	0xffffffff


	//   ....[57]....
        /*05c8*/ 	.word	0xffffffff


	//   ....[58]....
        /*05cc*/ 	.word	0xffffffff


	//   ....[59]....
        /*05d0*/ 	.word	0xffffffff


	//   ....[60]....
        /*05d4*/ 	.word	0xffffffff


	//   ....[61]....
        /*05d8*/ 	.word	0xffffffff


	//   ....[62]....
        /*05dc*/ 	.word	0xffffffff


	//   ....[63]....
        /*05e0*/ 	.word	0xffffffff


	//   ....[64]....
        /*05e4*/ 	.word	0xffffffff


	//   ....[65]....
        /*05e8*/ 	.word	0xffffffff


	//   ....[66]....
        /*05ec*/ 	.word	0xffffffff


	//   ....[67]....
        /*05f0*/ 	.word	0xffffffff


	//   ....[68]....
        /*05f4*/ 	.word	0xffffffff


	//   ....[69]....
        /*05f8*/ 	.word	0xffffffff


	//   ....[70]....
        /*05fc*/ 	.word	0xffffffff


	//   ....[71]....
        /*0600*/ 	.word	0xffffffff


	//   ....[72]....
        /*0604*/ 	.word	0xffffffff


	//   ....[73]....
        /*0608*/ 	.word	0xffffffff


	//   ....[74]....
        /*060c*/ 	.word	0xffffffff


	//   ....[75]....
        /*0610*/ 	.word	0xffffffff


	//   ....[76]....
        /*0614*/ 	.word	0xffffffff


	//   ....[77]....
        /*0618*/ 	.word	0xffffffff


	//   ....[78]....
        /*061c*/ 	.word	0xffffffff


	//   ....[79]....
        /*0620*/ 	.word	0xffffffff


	//   ....[80]....
        /*0624*/ 	.word	0xffffffff


	//   ....[81]....
        /*0628*/ 	.word	0xffffffff


	//   ....[82]....
        /*062c*/ 	.word	0xffffffff


	//   ....[83]....
        /*0630*/ 	.word	0xffffffff


	//   ....[84]....
        /*0634*/ 	.word	0xffffffff


	//   ....[85]....
        /*0638*/ 	.word	0xffffffff


	//   ....[86]....
        /*063c*/ 	.word	0xffffffff


	//   ....[87]....
        /*0640*/ 	.word	0xffffffff


	//   ....[88]....
        /*0644*/ 	.word	0xffffffff


	//   ....[89]....
        /*0648*/ 	.word	0xffffffff


	//   ....[90]....
        /*064c*/ 	.word	0xffffffff


	//   ....[91]....
        /*0650*/ 	.word	0xffffffff


	//   ....[92]....
        /*0654*/ 	.word	0xffffffff


	//   ....[93]....
        /*0658*/ 	.word	0xffffffff


	//   ....[94]....
        /*065c*/ 	.word	0xffffffff


	//   ....[95]....
        /*0660*/ 	.word	0xffffffff


	//   ....[96]....
        /*0664*/ 	.word	0xffffffff


	//   ....[97]....
        /*0668*/ 	.word	0xffffffff


	//   ....[98]....
        /*066c*/ 	.word	0xffffffff


	//   ....[99]....
        /*0670*/ 	.word	0xffffffff


	//   ....[100]....
        /*0674*/ 	.word	0xffffffff


	//   ....[101]....
        /*0678*/ 	.word	0xffffffff


	//   ....[102]....
        /*067c*/ 	.word	0xffffffff


	//   ....[103]....
        /*0680*/ 	.word	0xffffffff


	//   ....[104]....
        /*0684*/ 	.word	0xffffffff


	//   ....[105]....
        /*0688*/ 	.word	0x0500000f


	//   ....[106]....
        /*068c*/ 	.word	0x0500000f


	//   ....[107]....
        /*0690*/ 	.word	0x0500000f


	//   ....[108]....
        /*0694*/ 	.word	0x0500000f


	//   ....[109]....
        /*0698*/ 	.word	0x0500000f


	//   ....[110]....
        /*069c*/ 	.word	0x0500000f


	//   ....[111]....
        /*06a0*/ 	.word	0x0500000f


	//   ....[112]....
        /*06a4*/ 	.word	0x0500000f


	//   ....[113]....
        /*06a8*/ 	.word	0x0500000f


	//   ....[114]....
        /*06ac*/ 	.word	0x0500000f


	//   ....[115]....
        /*06b0*/ 	.word	0x0500000f


	//   ....[116]....
        /*06b4*/ 	.word	0x0500000f


	//   ....[117]....
        /*06b8*/ 	.word	0x0500000f


	//   ....[118]....
        /*06bc*/ 	.word	0x0500000f


	//   ....[119]....
        /*06c0*/ 	.word	0x0500000f


	//   ....[120]....
        /*06c4*/ 	.word	0x0500000f


	//   ....[121]....
        /*06c8*/ 	.word	0x0500000f


	//   ....[122]....
        /*06cc*/ 	.word	0x0500000f


	//   ....[123]....
        /*06d0*/ 	.word	0x0500000f


	//   ....[124]....
        /*06d4*/ 	.word	0x0500000f


	//   ....[125]....
        /*06d8*/ 	.word	0x0500000f


	//   ....[126]....
        /*06dc*/ 	.word	0x0500000f


	//   ....[127]....
        /*06e0*/ 	.word	0x0500000f


	//   ....[128]....
        /*06e4*/ 	.word	0x0500000f


	//   ....[129]....
        /*06e8*/ 	.word	0x0500000f


	//   ....[130]....
        /*06ec*/ 	.word	0x0500000f


	//   ....[131]....
        /*06f0*/ 	.word	0x0500000f


	//   ....[132]....
        /*06f4*/ 	.word	0x0500000f


	//   ....[133]....
        /*06f8*/ 	.word	0x0500000f


	//   ....[134]....
        /*06fc*/ 	.word	0x0500000f


	//   ....[135]....
        /*0700*/ 	.word	0x0500000f


	//   ....[136]....
        /*0704*/ 	.word	0x0500000f


	//   ....[137]....
        /*0708*/ 	.word	0x0500000f


	//   ....[138]....
        /*070c*/ 	.word	0x0500000f


	//   ....[139]....
        /*0710*/ 	.word	0x0500000f


	//   ....[140]....
        /*0714*/ 	.word	0x0500000f


	//----- nvinfo : EIATTR_COOP_GROUP_INSTR_OFFSETS
	.align		4
.L_535:
        /*0718*/ 	.byte	0x04, 0x28
        /*071a*/ 	.short	(.L_537 - .L_536)


	//   ....[0]....
.L_536:
        /*071c*/ 	.word	0x00000060


	//   ....[1]....
        /*0720*/ 	.word	0x00000130


	//   ....[2]....
        /*0724*/ 	.word	0x00000230


	//   ....[3]....
        /*0728*/ 	.word	0x000003a0


	//   ....[4]....
        /*072c*/ 	.word	0x00000500


	//   ....[5]....
        /*0730*/ 	.word	0x00000620


	//   ....[6]....
        /*0734*/ 	.word	0x00000780


	//   ....[7]....
        /*0738*/ 	.word	0x00001900


	//   ....[8]....
        /*073c*/ 	.word	0x00002510


	//   ....[9]....
        /*0740*/ 	.word	0x000026e0


	//   ....[10]....
        /*0744*/ 	.word	0x00003040


	//   ....[11]....
        /*0748*/ 	.word	0x000030c0


	//   ....[12]....
        /*074c*/ 	.word	0x00003b20


	//   ....[13]....
        /*0750*/ 	.word	0x00003b80


	//   ....[14]....
        /*0754*/ 	.word	0x00005a50


	//   ....[15]....
        /*0758*/ 	.word	0x00006270


	//   ....[16]....
        /*075c*/ 	.word	0x00006400


	//   ....[17]....
        /*0760*/ 	.word	0x00006500


	//   ....[18]....
        /*0764*/ 	.word	0x00006d90


	//   ....[19]....
        /*0768*/ 	.word	0x00006e00


	//   ....[20]....
        /*076c*/ 	.word	0x00009140


	//   ....[21]....
        /*0770*/ 	.word	0x00009170


	//   ....[22]....
        /*0774*/ 	.word	0x00009520


	//   ....[23]....
        /*0778*/ 	.word	0x000095a0


	//   ....[24]....
        /*077c*/ 	.word	0x0000a850


	//   ....[25]....
        /*0780*/ 	.word	0x0000a880


	//   ....[26]....
        /*0784*/ 	.word	0x0000a970


	//   ....[27]....
        /*0788*/ 	.word	0x0000a990


	//   ....[28]....
        /*078c*/ 	.word	0x0000bbe0


	//   ....[29]....
        /*0790*/ 	.word	0x0000bc20


	//   ....[30]....
        /*0794*/ 	.word	0x0000bc40


	//   ....[31]....
        /*0798*/ 	.word	0x0000bc70


	//   ....[32]....
        /*079c*/ 	.word	0x0000c2f0


	//   ....[33]....
        /*07a0*/ 	.word	0x0000c310


	//   ....[34]....
        /*07a4*/ 	.word	0x0000c3e0


	//   ....[35]....
        /*07a8*/ 	.word	0x0000c400


	//   ....[36]....
        /*07ac*/ 	.word	0x0000c4c0


	//   ....[37]....
        /*07b0*/ 	.word	0x0000c4e0


	//   ....[38]....
        /*07b4*/ 	.word	0x0000c5b0


	//   ....[39]....
        /*07b8*/ 	.word	0x0000c5d0


	//   ....[40]....
        /*07bc*/ 	.word	0x0000c960


	//   ....[41]....
        /*07c0*/ 	.word	0x0000c970


	//   ....[42]....
        /*07c4*/ 	.word	0x0000cdb0


	//   ....[43]....
        /*07c8*/ 	.word	0x0000cdc0


	//   ....[44]....
        /*07cc*/ 	.word	0x0000d9f0


	//   ....[45]....
        /*07d0*/ 	.word	0x0000da00


	//   ....[46]....
        /*07d4*/ 	.word	0x0000dac0


	//   ....[47]....
        /*07d8*/ 	.word	0x0000dae0


	//   ....[48]....
        /*07dc*/ 	.word	0x0000dba0


	//   ....[49]....
        /*07e0*/ 	.word	0x0000dbc0


	//   ....[50]....
        /*07e4*/ 	.word	0x0000dc90


	//   ....[51]....
        /*07e8*/ 	.word	0x0000dcb0


	//   ....[52]....
        /*07ec*/ 	.word	0x0000ddf0


	//   ....[53]....
        /*07f0*/ 	.word	0x0000e020


	//   ....[54]....
        /*07f4*/ 	.word	0x0000e050


	//   ....[55]....
        /*07f8*/ 	.word	0x0000e080


	//   ....[56]....
        /*07fc*/ 	.word	0x0000e0b0


	//   ....[57]....
        /*0800*/ 	.word	0x0000e0e0


	//   ....[58]....
        /*0804*/ 	.word	0x0000e110


	//   ....[59]....
        /*0808*/ 	.word	0x0000e2b0


	//   ....[60]....
        /*080c*/ 	.word	0x0000e2e0


	//   ....[61]....
        /*0810*/ 	.word	0x0000e310


	//   ....[62]....
        /*0814*/ 	.word	0x0000e340


	//   ....[63]....
        /*0818*/ 	.word	0x0000e370


	//   ....[64]....
        /*081c*/ 	.word	0x0000e3a0


	//   ....[65]....
        /*0820*/ 	.word	0x0000e440


	//   ....[66]....
        /*0824*/ 	.word	0x0000e470


	//   ....[67]....
        /*0828*/ 	.word	0x0000e480


	//   ....[68]....
        /*082c*/ 	.word	0x0000e4b0


	//   ....[69]....
        /*0830*/ 	.word	0x0000ff20


	//   ....[70]....
        /*0834*/ 	.word	0x00010b20


	//   ....[71]....
        /*0838*/ 	.word	0x00010b50


	//   ....[72]....
        /*083c*/ 	.word	0x00010b70


	//   ....[73]....
        /*0840*/ 	.word	0x00010b90


	//   ....[74]....
        /*0844*/ 	.word	0x00010c80


	//   ....[75]....
        /*0848*/ 	.word	0x00010cd0


	//   ....[76]....
        /*084c*/ 	.word	0x00010d70


	//   ....[77]....
        /*0850*/ 	.word	0x00010d80


	//   ....[78]....
        /*0854*/ 	.word	0x00010e20


	//   ....[79]....
        /*0858*/ 	.word	0x00010e30


	//   ....[80]....
        /*085c*/ 	.word	0x00010ed0


	//   ....[81]....
        /*0860*/ 	.word	0x00010ee0


	//   ....[82]....
        /*0864*/ 	.word	0x00010f60


	//   ....[83]....
        /*0868*/ 	.word	0x00010f90


	//   ....[84]....
        /*086c*/ 	.word	0x00010fe0


	//   ....[85]....
        /*0870*/ 	.word	0x00011020


	//   ....[86]....
        /*0874*/ 	.word	0x00013b80


	//   ....[87]....
        /*0878*/ 	.word	0x00013bb0


	//   ....[88]....
        /*087c*/ 	.word	0x00013c00


	//   ....[89]....
        /*0880*/ 	.word	0x00013c40


	//   ....[90]....
        /*0884*/ 	.word	0x00013c70


	//   ....[91]....
        /*0888*/ 	.word	0x00013ca0


	//   ....[92]....
        /*088c*/ 	.word	0x00013cd0


	//   ....[93]....
        /*0890*/ 	.word	0x00013d00


	//   ....[94]....
        /*0894*/ 	.word	0x00013ec0


	//   ....[95]....
        /*0898*/ 	.word	0x00013ef0


	//   ....[96]....
        /*089c*/ 	.word	0x00013f20


	//   ....[97]....
        /*08a0*/ 	.word	0x00013f50


	//   ....[98]....
        /*08a4*/ 	.word	0x00013f80


	//   ....[99]....
        /*08a8*/ 	.word	0x00013fb0


	//   ....[100]....
        /*08ac*/ 	.word	0x00014080


	//   ....[101]....
        /*08b0*/ 	.word	0x000140a0


	//   ....[102]....
        /*08b4*/ 	.word	0x000140b0


	//   ....[103]....
        /*08b8*/ 	.word	0x00014130


	//   ....[104]....
        /*08bc*/ 	.word	0x00014c70


	//   ....[105]....
        /*08c0*/ 	.word	0x00015220


	//   ....[106]....
        /*08c4*/ 	.word	0x000153f0


	//   ....[107]....
        /*08c8*/ 	.word	0x00015440


	//   ....[108]....
        /*08cc*/ 	.word	0x000154a0


	//   ....[109]....
        /*08d0*/ 	.word	0x00015540


	//   ....[110]....
        /*08d4*/ 	.word	0x00015610


	//   ....[111]....
        /*08d8*/ 	.word	0x00015710


	//   ....[112]....
        /*08dc*/ 	.word	0x000157e0


	//   ....[113]....
        /*08e0*/ 	.word	0x000158f0


	//   ....[114]....
        /*08e4*/ 	.word	0x00015950


	//   ....[115]....
        /*08e8*/ 	.word	0x00015a60


	//   ....[116]....
        /*08ec*/ 	.word	0x00015ac0


	//   ....[117]....
        /*08f0*/ 	.word	0x00015bd0


	//   ....[118]....
        /*08f4*/ 	.word	0x00015c30


	//   ....[119]....
        /*08f8*/ 	.word	0x00015d20


	//   ....[120]....
        /*08fc*/ 	.word	0x00015da0


	//   ....[121]....
        /*0900*/ 	.word	0x00015e80


	//   ....[122]....
        /*0904*/ 	.word	0x000161f0


	//   ....[123]....
        /*0908*/ 	.word	0x00016290


	//   ....[124]....
        /*090c*/ 	.word	0x00016420


	//   ....[125]....
        /*0910*/ 	.word	0x000164a0


	//   ....[126]....
        /*0914*/ 	.word	0x00016520


	//   ....[127]....
        /*0918*/ 	.word	0x000165a0


	//   ....[128]....
        /*091c*/ 	.word	0x00016620


	//   ....[129]....
        /*0920*/ 	.word	0x000166b0


	//   ....[130]....
        /*0924*/ 	.word	0x00016750


	//   ....[131]....
        /*0928*/ 	.word	0x00016800


	//   ....[132]....
        /*092c*/ 	.word	0x00016880


	//   ....[133]....
        /*0930*/ 	.word	0x00016900


	//   ....[134]....
        /*0934*/ 	.word	0x00016980


	//   ....[135]....
        /*0938*/ 	.word	0x00016a10


	//   ....[136]....
        /*093c*/ 	.word	0x00016a90


	//   ....[137]....
        /*0940*/ 	.word	0x00016b40


	//   ....[138]....
        /*0944*/ 	.word	0x00016b90


	//   ....[139]....
        /*0948*/ 	.word	0x00016c50


	//   ....[140]....
        /*094c*/ 	.word	0x00016d80


	//----- nvinfo : EIATTR_REG_RECONFIG
	.align		4
.L_537:
        /*0950*/ 	.byte	0x01, 0x54
	.zero		2


	//----- nvinfo : EIATTR_SYSCALL_OFFSETS
	.align		4
        /*0954*/ 	.byte	0x04, 0x46
        /*0956*/ 	.short	(.L_539 - .L_538)


	//   ....[0]....
.L_538:
        /*0958*/ 	.word	0x00001ae0


	//   ....[1]....
        /*095c*/ 	.word	0x0000fb40


	//   ....[2]....
        /*0960*/ 	.word	0x0000fc90


	//   ....[3]....
        /*0964*/ 	.word	0x0000fd90


	//   ....[4]....
        /*0968*/ 	.word	0x000106c0


	//----- nvinfo : EIATTR_MBARRIER_INSTR_OFFSETS
	.align		4
.L_539:
        /*096c*/ 	.byte	0x04, 0x39
        /*096e*/ 	.short	(.L_541 - .L_540)


	//   ....[0]....
.L_540:
        /*0970*/ 	.word	0x00000250
        /*0974*/ 	.word	0x000000ff
        /*0978*/ 	.word	0x00034800
        /*097c*/ 	.short	0x0100
        /*097e*/ 	.byte	0x08
	.zero		1


	//   ....[1]....
        /*0980*/ 	.word	0x00000260
        /*0984*/ 	.word	0x000000ff
        /*0988*/ 	.word	0x00034820
        /*098c*/ 	.short	0x0100
        /*098e*/ 	.byte	0x08
	.zero		1


	//   ....[2]....
        /*0990*/ 	.word	0x00000350
        /*0994*/ 	.word	0x000000ff
        /*0998*/ 	.word	0x00034830
        /*099c*/ 	.short	0x0100
        /*099e*/ 	.byte	0x08
	.zero		1


	//   ....[3]....
        /*09a0*/ 	.word	0x00000360
        /*09a4*/ 	.word	0x000000ff
        /*09a8*/ 	.word	0x00034840
        /*09ac*/ 	.short	0x0100
        /*09ae*/ 	.byte	0x08
	.zero		1


	//   ....[4]....
        /*09b0*/ 	.word	0x00000370
        /*09b4*/ 	.word	0x000000ff
        /*09b8*/ 	.word	0x00034838
        /*09bc*/ 	.short	0x0100
        /*09be*/ 	.byte	0x08
	.zero		1


	//   ....[5]....
        /*09c0*/ 	.word	0x00000380
        /*09c4*/ 	.word	0x000000ff
        /*09c8*/ 	.word	0x00034848
        /*09cc*/ 	.short	0x0100
        /*09ce*/ 	.byte	0x08
	.zero		1


	//   ....[6]....
        /*09d0*/ 	.word	0x000004b0
        /*09d4*/ 	.word	0x000000ff
        /*09d8*/ 	.word	0x00034850
        /*09dc*/ 	.short	0x0100
        /*09de*/ 	.byte	0x08
	.zero		1


	//   ....[7]....
        /*09e0*/ 	.word	0x000004c0
        /*09e4*/ 	.word	0x000000ff
        /*09e8*/ 	.word	0x00034860
        /*09ec*/ 	.short	0x0100
        /*09ee*/ 	.byte	0x08
	.zero		1


	//   ....[8]....
        /*09f0*/ 	.word	0x000004d0
        /*09f4*/ 	.word	0x000000ff
        /*09f8*/ 	.word	0x00034858
        /*09fc*/ 	.short	0x0100
        /*09fe*/ 	.byte	0x08
	.zero		1


	//   ....[9]....
        /*0a00*/ 	.word	0x000004e0
        /*0a04*/ 	.word	0x000000ff
        /*0a08*/ 	.word	0x00034868
        /*0a0c*/ 	.short	0x0100
        /*0a0e*/ 	.byte	0x08
	.zero		1


	//   ....[10]....
        /*0a10*/ 	.word	0x000005d0
        /*0a14*/ 	.word	0x000000ff
        /*0a18*/ 	.word	0x00034870
        /*0a1c*/ 	.short	0x0100
        /*0a1e*/ 	.byte	0x06
	.zero		1


	//   ....[11]....
        /*0a20*/ 	.word	0x000005e0
        /*0a24*/ 	.word	0x000000ff
        /*0a28*/ 	.word	0x00034880
        /*0a2c*/ 	.short	0x0100
        /*0a2e*/ 	.byte	0x06
	.zero		1


	//   ....[12]....
        /*0a30*/ 	.word	0x000005f0
        /*0a34*/ 	.word	0x000000ff
        /*0a38*/ 	.word	0x00034878
        /*0a3c*/ 	.short	0x0100
        /*0a3e*/ 	.byte	0x06
	.zero		1


	//   ....[13]....
        /*0a40*/ 	.word	0x00000600
        /*0a44*/ 	.word	0x000000ff
        /*0a48*/ 	.word	0x00034888
        /*0a4c*/ 	.short	0x0100
        /*0a4e*/ 	.byte	0x06
	.zero		1


	//   ....[14]....
        /*0a50*/ 	.word	0x00000730
        /*0a54*/ 	.word	0x000000ff
        /*0a58*/ 	.word	0x00034890
        /*0a5c*/ 	.short	0x0100
        /*0a5e*/ 	.byte	0x08
	.zero		1


	//   ....[15]....
        /*0a60*/ 	.word	0x00000740
        /*0a64*/ 	.word	0x000000ff
        /*0a68*/ 	.word	0x000348a0
        /*0a6c*/ 	.short	0x0100
        /*0a6e*/ 	.byte	0x08
	.zero		1


	//   ....[16]....
        /*0a70*/ 	.word	0x00000750
        /*0a74*/ 	.word	0x000000ff
        /*0a78*/ 	.word	0x00034898
        /*0a7c*/ 	.short	0x0100
        /*0a7e*/ 	.byte	0x08
	.zero		1


	//   ....[17]....
        /*0a80*/ 	.word	0x00000760
        /*0a84*/ 	.word	0x000000ff
        /*0a88*/ 	.word	0x000348a8
        /*0a8c*/ 	.short	0x0100
        /*0a8e*/ 	.byte	0x08
	.zero		1


	//   ....[18]....
        /*0a90*/ 	.word	0x00000890
        /*0a94*/ 	.word	0x000000ff
        /*0a98*/ 	.word	0x000348b0
        /*0a9c*/ 	.short	0x0100
        /*0a9e*/ 	.byte	0x08
	.zero		1


	//   ....[19]....
        /*0aa0*/ 	.word	0x000008a0
        /*0aa4*/ 	.word	0x000000ff
        /*0aa8*/ 	.word	0x000348c0
        /*0aac*/ 	.short	0x0100
        /*0aae*/ 	.byte	0x08
	.zero		1


	//   ....[20]....
        /*0ab0*/ 	.word	0x000008b0
        /*0ab4*/ 	.word	0x000000ff
        /*0ab8*/ 	.word	0x000348b8
        /*0abc*/ 	.short	0x0100
        /*0abe*/ 	.byte	0x08
	.zero		1


	//   ....[21]....
        /*0ac0*/ 	.word	0x000008c0
        /*0ac4*/ 	.word	0x000000ff
        /*0ac8*/ 	.word	0x000348c8
        /*0acc*/ 	.short	0x0100
        /*0ace*/ 	.byte	0x08
	.zero		1


	//   ....[22]....
        /*0ad0*/ 	.word	0x00001b40
        /*0ad4*/ 	.word	0x000000ff
        /*0ad8*/ 	.word	0x00034800
        /*0adc*/ 	.short	0x010a
        /*0ade*/ 	.byte	0x25
	.zero		1


	//   ....[23]....
        /*0ae0*/ 	.word	0x00001bc0
        /*0ae4*/ 	.word	0x00000000
        /*0ae8*/ 	.word	0x00034830
        /*0aec*/ 	.short	0x010a
        /*0aee*/ 	.byte	0x3f
	.zero		1


	//   ....[24]....
        /*0af0*/ 	.word	0x00001c20
        /*0af4*/ 	.word	0x00000000
        /*0af8*/ 	.word	0x00034830
        /*0afc*/ 	.short	0x010a
        /*0afe*/ 	.byte	0x3f
	.zero		1


	//   ....[25]....
        /*0b00*/ 	.word	0x00002ac0
        /*0b04*/ 	.word	0x00000000
        /*0b08*/ 	.word	0x00000000
        /*0b0c*/ 	.short	0x0101
        /*0b0e*/ 	.byte	0x3f
	.zero		1


	//   ....[26]....
        /*0b10*/ 	.word	0x000049d0
        /*0b14*/ 	.word	0x000000ff
        /*0b18*/ 	.word	0x00034830
        /*0b1c*/ 	.short	0x010a
        /*0b1e*/ 	.byte	0x3b
	.zero		1


	//   ....[27]....
        /*0b20*/ 	.word	0x00004a10
        /*0b24*/ 	.word	0x000000ff
        /*0b28*/ 	.word	0x00034830
        /*0b2c*/ 	.short	0x010a
        /*0b2e*/ 	.byte	0x3b
	.zero		1


	//   ....[28]....
        /*0b30*/ 	.word	0x00005240
        /*0b34*/ 	.word	0x000000ff
        /*0b38*/ 	.word	0x00034850
        /*0b3c*/ 	.short	0x010a
        /*0b3e*/ 	.byte	0x07
	.zero		1


	//   ....[29]....
        /*0b40*/ 	.word	0x00005280
        /*0b44*/ 	.word	0x000000ff
        /*0b48*/ 	.word	0x00034850
        /*0b4c*/ 	.short	0x010a
        /*0b4e*/ 	.byte	0x07
	.zero		1


	//   ....[30]....
        /*0b50*/ 	.word	0x00007330
        /*0b54*/ 	.word	0x00000008
        /*0b58*/ 	.word	0x00000000
        /*0b5c*/ 	.short	0x0101
        /*0b5e*/ 	.byte	0x3f
	.zero		1


	//   ....[31]....
        /*0b60*/ 	.word	0x00007390
        /*0b64*/ 	.word	0x00000014
        /*0b68*/ 	.word	0x00000000
        /*0b6c*/ 	.short	0x0101
        /*0b6e*/ 	.byte	0x3f
	.zero		1


	//   ....[32]....
        /*0b70*/ 	.word	0x00007bb0
        /*0b74*/ 	.word	0x000000ff
        /*0b78*/ 	.word	0x00034830
        /*0b7c*/ 	.short	0x010a
        /*0b7e*/ 	.byte	0x06
	.zero		1


	//   ....[33]....
        /*0b80*/ 	.word	0x00007bf0
        /*0b84*/ 	.word	0x000000ff
        /*0b88*/ 	.word	0x00034830
        /*0b8c*/ 	.short	0x010a
        /*0b8e*/ 	.byte	0x06
	.zero		1


	//   ....[34]....
        /*0b90*/ 	.word	0x00008420
        /*0b94*/ 	.word	0x000000ff
        /*0b98*/ 	.word	0x00034850
        /*0b9c*/ 	.short	0x010a
        /*0b9e*/ 	.byte	0x07
	.zero		1


	//   ....[35]....
        /*0ba0*/ 	.word	0x00008460
        /*0ba4*/ 	.word	0x000000ff
        /*0ba8*/ 	.word	0x00034850
        /*0bac*/ 	.short	0x010a
        /*0bae*/ 	.byte	0x07
	.zero		1


	//   ....[36]....
        /*0bb0*/ 	.word	0x00009d70
        /*0bb4*/ 	.word	0x00000021
        /*0bb8*/ 	.word	0x00000000
        /*0bbc*/ 	.short	0x0101
        /*0bbe*/ 	.byte	0x3f
	.zero		1


	//   ....[37]....
        /*0bc0*/ 	.word	0x00009e00
        /*0bc4*/ 	.word	0x00000023
        /*0bc8*/ 	.word	0x00000000
        /*0bcc*/ 	.short	0x0101
        /*0bce*/ 	.byte	0x3f
	.zero		1


	//   ....[38]....
        /*0bd0*/ 	.word	0x0000a7c0
        /*0bd4*/ 	.word	0x000000ff
        /*0bd8*/ 	.word	0x00034850
        /*0bdc*/ 	.short	0x010a
        /*0bde*/ 	.byte	0x05
	.zero		1


	//   ....[39]....
        /*0be0*/ 	.word	0x0000a800
        /*0be4*/ 	.word	0x000000ff
        /*0be8*/ 	.word	0x00034850
        /*0bec*/ 	.short	0x010a
        /*0bee*/ 	.byte	0x05
	.zero		1


	//   ....[40]....
        /*0bf0*/ 	.word	0x0000ad20
        /*0bf4*/ 	.word	0x00000002
        /*0bf8*/ 	.word	0x00000000
        /*0bfc*/ 	.short	0x0101
        /*0bfe*/ 	.byte	0x3f
	.zero		1


	//   ....[41]....
        /*0c00*/ 	.word	0x0000c2e0
        /*0c04*/ 	.word	0x00000016
        /*0c08*/ 	.word	0x00000000
        /*0c0c*/ 	.short	0x0101
        /*0c0e*/ 	.byte	0x3f
	.zero		1


	//   ....[42]....
        /*0c10*/ 	.word	0x0000c790
        /*0c14*/ 	.word	0x00000016
        /*0c18*/ 	.word	0x00000000
        /*0c1c*/ 	.short	0x0101
        /*0c1e*/ 	.byte	0x3f
	.zero		1


	//   ....[43]....
        /*0c20*/ 	.word	0x00010170
        /*0c24*/ 	.word	0x00000000
        /*0c28*/ 	.word	0x00034840
        /*0c2c*/ 	.short	0x010a
        /*0c2e*/ 	.byte	0x3f
	.zero		1


	//   ....[44]....
        /*0c30*/ 	.word	0x00011130
        /*0c34*/ 	.word	0x00000012
        /*0c38*/ 	.word	0x00034800
        /*0c3c*/ 	.short	0x0107
        /*0c3e*/ 	.byte	0x3f
	.zero		1


	//   ....[45]....
        /*0c40*/ 	.word	0x00011240
        /*0c44*/ 	.word	0x00000012
        /*0c48*/ 	.word	0x00034800
        /*0c4c*/ 	.short	0x0101
        /*0c4e*/ 	.byte	0x3f
	.zero		1


	//   ....[46]....
        /*0c50*/ 	.word	0x00011260
        /*0c54*/ 	.word	0x00000012
        /*0c58*/ 	.word	0x00034820
        /*0c5c*/ 	.short	0x010a
        /*0c5e*/ 	.byte	0x3f
	.zero		1


	//   ....[47]....
        /*0c60*/ 	.word	0x00011620
        /*0c64*/ 	.word	0x00000003
        /*0c68*/ 	.word	0x00034840
        /*0c6c*/ 	.short	0x010a
        /*0c6e*/ 	.byte	0x3f
	.zero		1


	//   ....[48]....
        /*0c70*/ 	.word	0x00011ab0
        /*0c74*/ 	.word	0x00000003
        /*0c78*/ 	.word	0x00000060
        /*0c7c*/ 	.short	0x010a
        /*0c7e*/ 	.byte	0x3f
	.zero		1


	//   ....[49]....
        /*0c80*/ 	.word	0x00012140
        /*0c84*/ 	.word	0x00000003
        /*0c88*/ 	.word	0x00034840
        /*0c8c*/ 	.short	0x010a
        /*0c8e*/ 	.byte	0x3f
	.zero		1


	//   ....[50]....
        /*0c90*/ 	.word	0x000125d0
        /*0c94*/ 	.word	0x00000002
        /*0c98*/ 	.word	0x00000060
        /*0c9c*/ 	.short	0x010a
        /*0c9e*/ 	.byte	0x3f
	.zero		1


	//   ....[51]....
        /*0ca0*/ 	.word	0x00012ba0
        /*0ca4*/ 	.word	0x00000002
        /*0ca8*/ 	.word	0x00034840
        /*0cac*/ 	.short	0x010a
        /*0cae*/ 	.byte	0x3f
	.zero		1


	//   ....[52]....
        /*0cb0*/ 	.word	0x00013030
        /*0cb4*/ 	.word	0x00000002
        /*0cb8*/ 	.word	0x00000060
        /*0cbc*/ 	.short	0x010a
        /*0cbe*/ 	.byte	0x3f
	.zero		1


	//   ....[53]....
        /*0cc0*/ 	.word	0x000135b0
        /*0cc4*/ 	.word	0x00000000
        /*0cc8*/ 	.word	0x00034860
        /*0ccc*/ 	.short	0x010a
        /*0cce*/ 	.byte	0x3f
	.zero		1


	//   ....[54]....
        /*0cd0*/ 	.word	0x00014bf0
        /*0cd4*/ 	.word	0x00000000
        /*0cd8*/ 	.word	0x00034820
        /*0cdc*/ 	.short	0x010a
        /*0cde*/ 	.byte	0x3f
	.zero		1


	//   ....[55]....
        /*0ce0*/ 	.word	0x00014de0
        /*0ce4*/ 	.word	0x00000006
        /*0ce8*/ 	.word	0x00000000
        /*0cec*/ 	.short	0x010a
        /*0cee*/ 	.byte	0x3f
	.zero		1


	//   ....[56]....
        /*0cf0*/ 	.word	0x00014e10
        /*0cf4*/ 	.word	0x00000007
        /*0cf8*/ 	.word	0x00000000
        /*0cfc*/ 	.short	0x010a
        /*0cfe*/ 	.byte	0x3f
	.zero		1


	//   ....[57]....
        /*0d00*/ 	.word	0x00014e70
        /*0d04*/ 	.word	0x00000004
        /*0d08*/ 	.word	0x00000000
        /*0d0c*/ 	.short	0x010a
        /*0d0e*/ 	.byte	0x3f
	.zero		1


	//   ....[58]....
        /*0d10*/ 	.word	0x00014ea0
        /*0d14*/ 	.word	0x00000003
        /*0d18*/ 	.word	0x00000000
        /*0d1c*/ 	.short	0x010a
        /*0d1e*/ 	.byte	0x3f
	.zero		1


	//   ....[59]....
        /*0d20*/ 	.word	0x00014f10
        /*0d24*/ 	.word	0x00000003
        /*0d28*/ 	.word	0x00034800
        /*0d2c*/ 	.short	0x010a
        /*0d2e*/ 	.byte	0x3f
	.zero		1


	//   ....[60]....
        /*0d30*/ 	.word	0x00014f60
        /*0d34*/ 	.word	0x00000000
        /*0d38*/ 	.word	0x00034830
        /*0d3c*/ 	.short	0x010a
        /*0d3e*/ 	.byte	0x3f
	.zero		1


	//   ....[61]....
        /*0d40*/ 	.word	0x00014fc0
        /*0d44*/ 	.word	0x00000006
        /*0d48*/ 	.word	0x00034830
        /*0d4c*/ 	.short	0x010a
        /*0d4e*/ 	.byte	0x3f
	.zero		1


	//   ....[62]....
        /*0d50*/ 	.word	0x00015020
        /*0d54*/ 	.word	0x00000005
        /*0d58*/ 	.word	0x00034850
        /*0d5c*/ 	.short	0x010a
        /*0d5e*/ 	.byte	0x3f
	.zero		1


	//   ....[63]....
        /*0d60*/ 	.word	0x00015080
        /*0d64*/ 	.word	0x00000006
        /*0d68*/ 	.word	0x00034830
        /*0d6c*/ 	.short	0x010a
        /*0d6e*/ 	.byte	0x3f
	.zero		1


	//   ....[64]....
        /*0d70*/ 	.word	0x000150e0
        /*0d74*/ 	.word	0x00000005
        /*0d78*/ 	.word	0x00034850
        /*0d7c*/ 	.short	0x010a
        /*0d7e*/ 	.byte	0x3f
	.zero		1


	//   ....[65]....
        /*0d80*/ 	.word	0x00015140
        /*0d84*/ 	.word	0x00000007
        /*0d88*/ 	.word	0x00034850
        /*0d8c*/ 	.short	0x010a
        /*0d8e*/ 	.byte	0x3f
	.zero		1


	//   ....[66]....
        /*0d90*/ 	.word	0x000152e0
        /*0d94*/ 	.word	0x00000000
        /*0d98*/ 	.word	0x00034840
        /*0d9c*/ 	.short	0x010a
        /*0d9e*/ 	.byte	0x3f
	.zero		1


	//   ....[67]....
        /*0da0*/ 	.word	0x00015f00
        /*0da4*/ 	.word	0x00000012
        /*0da8*/ 	.word	0x00034820
        /*0dac*/ 	.short	0x010a
        /*0dae*/ 	.byte	0x3f
	.zero		1


	//   ....[68]....
        /*0db0*/ 	.word	0x00015f50
        /*0db4*/ 	.word	0x00000003
        /*0db8*/ 	.word	0x00034840
        /*0dbc*/ 	.short	0x010a
        /*0dbe*/ 	.byte	0x3f
	.zero		1


	//   ....[69]....
        /*0dc0*/ 	.word	0x00015fa0
        /*0dc4*/ 	.word	0x00000003
        /*0dc8*/ 	.word	0x00000060
        /*0dcc*/ 	.short	0x010a
        /*0dce*/ 	.byte	0x3f
	.zero		1


	//   ....[70]....
        /*0dd0*/ 	.word	0x00015ff0
        /*0dd4*/ 	.word	0x00000003
        /*0dd8*/ 	.word	0x00034840
        /*0ddc*/ 	.short	0x010a
        /*0dde*/ 	.byte	0x3f
	.zero		1


	//   ....[71]....
        /*0de0*/ 	.word	0x00016040
        /*0de4*/ 	.word	0x00000002
        /*0de8*/ 	.word	0x00000060
        /*0dec*/ 	.short	0x010a
        /*0dee*/ 	.byte	0x3f
	.zero		1


	//   ....[72]....
        /*0df0*/ 	.word	0x00016090
        /*0df4*/ 	.word	0x00000002
        /*0df8*/ 	.word	0x00034840
        /*0dfc*/ 	.short	0x010a
        /*0dfe*/ 	.byte	0x3f
	.zero		1


	//   ....[73]....
        /*0e00*/ 	.word	0x000160e0
        /*0e04*/ 	.word	0x00000002
        /*0e08*/ 	.word	0x00000060
        /*0e0c*/ 	.short	0x010a
        /*0e0e*/ 	.byte	0x3f
	.zero		1


	//   ....[74]....
        /*0e10*/ 	.word	0x00016130
        /*0e14*/ 	.word	0x00000000
        /*0e18*/ 	.word	0x00034860
        /*0e1c*/ 	.short	0x010a
        /*0e1e*/ 	.byte	0x3f
	.zero		1


	//   ....[75]....
        /*0e20*/ 	.word	0x00016ca0
        /*0e24*/ 	.word	0x00000000
        /*0e28*/ 	.word	0x00034820
        /*0e2c*/ 	.short	0x010a
        /*0e2e*/ 	.byte	0x3f
	.zero		1


	//   ....[76]....
        /*0e30*/ 	.word	0x00016e40
        /*0e34*/ 	.word	0x00000006
        /*0e38*/ 	.word	0x00000000
        /*0e3c*/ 	.short	0x010a
        /*0e3e*/ 	.byte	0x3f
	.zero		1


	//   ....[77]....
        /*0e40*/ 	.word	0x00016e90
        /*0e44*/ 	.word	0x00000007
        /*0e48*/ 	.word	0x00000000
        /*0e4c*/ 	.short	0x010a
        /*0e4e*/ 	.byte	0x3f
	.zero		1


	//   ....[78]....
        /*0e50*/ 	.word	0x00016ee0
        /*0e54*/ 	.word	0x00000004
        /*0e58*/ 	.word	0x00000000
        /*0e5c*/ 	.short	0x010a
        /*0e5e*/ 	.byte	0x3f
	.zero		1


	//----- nvinfo : EIATTR_NUM_MBARRIERS
	.align		4
.L_541:
        /*0e60*/ 	.byte	0x03, 0x38
        /*0e62*/ 	.short	0x0016


	//----- nvinfo : EIATTR_EXIT_INSTR_OFFSETS
	.align		4
        /*0e64*/ 	.byte	0x04, 0x1c
        /*0e66*/ 	.short	(.L_543 - .L_542)


	//   ....[0]....
.L_542:
        /*0e68*/ 	.word	0x00000a30


	//   ....[1]....
        /*0e6c*/ 	.word	0x0000dda0


	//   ....[2]....
        /*0e70*/ 	.word	0x00014ef0


	//----- nvinfo : EIATTR_MAX_THREADS
	.align		4
.L_543:
        /*0e74*/ 	.byte	0x04, 0x05
        /*0e76*/ 	.short	(.L_545 - .L_544)
.L_544:
        /*0e78*/ 	.word	0x00000180
        /*0e7c*/ 	.word	0x00000001
        /*0e80*/ 	.word	0x00000001


	//----- nvinfo : EIATTR_CRS_STACK_SIZE
	.align		4
.L_545:
        /*0e84*/ 	.byte	0x04, 0x1e
        /*0e86*/ 	.short	(.L_547 - .L_546)
.L_546:
        /*0e88*/ 	.word	0x00000000


	//----- nvinfo : EIATTR_CBANK_PARAM_SIZE
	.align		4
.L_547:
        /*0e8c*/ 	.byte	0x03, 0x19
        /*0e8e*/ 	.short	0x0af0


	//----- nvinfo : EIATTR_PARAM_CBANK
	.align		4
        /*0e90*/ 	.byte	0x04, 0x0a
        /*0e92*/ 	.short	(.L_549 - .L_548)
	.align		4
.L_548:
        /*0e94*/ 	.word	index@(.nv.constant0._ZN7cutlass13device_kernelIN5flash11enable_sm90INS1_16FlashAttnFwdSm90INS1_25CollectiveMainloopFwdSm90ILi2EN4cute5tupleIJNS5_1CILi1EEES8_S8_EEENS6_IJNS7_ILi128EEESA_NS7_ILi192EEEEEELi128ENS_6half_tEfNS_4arch4Sm90ELb1ELb0ELb1ELb1ELb0ELb0ELb0ELb1ELb1ELb1ELb1ELb0EEENS1_21CollectiveEpilogueFwdINS6_IJSA_SA_SA_EEES9_SD_SF_Li256ELb1ELb1ELb1ELb0EEENS1_36VarlenDynamicPersistentTileSchedulerILi128ELi128ELi256ELi128ELb1ELb1ELb1ELb1ELb1ELb1EEEEEEEEEvNT_6ParamsE)
        /*0e98*/ 	.short	0x0210
        /*0e9a*/ 	.short	0x0af0


	//----- nvinfo : EIATTR_SW_WAR
	.align		4
.L_549:
        /*0e9c*/ 	.byte	0x04, 0x36
        /*0e9e*/ 	.short	(.L_551 - .L_550)
.L_550:
        /*0ea0*/ 	.word	0x00000008
.L_551:


//--------------------- .nv.info._ZN7cutlass13device_kernelIN5flash11enable_sm90INS1_16FlashAttnFwdSm90INS1_25CollectiveMainloopFwdSm90ILi2EN4cute5tupleIJNS5_1CILi1EEES8_S8_EEENS6_IJNS7_ILi128EEESA_NS7_ILi192EEEEEELi128ENS_6half_tEfNS_4arch4Sm90ELb1ELb0ELb1ELb1ELb0ELb1ELb0ELb1ELb1ELb1ELb1ELb0EEENS1_21CollectiveEpilogueFwdINS6_IJSA_SA_SA_EEES9_SD_SF_Li256ELb1ELb1ELb1ELb0EEENS1_36VarlenDynamicPersistentTileSchedulerILi128ELi128ELi256ELi128ELb1ELb1ELb1ELb1ELb1ELb1EEEEEEEEEvNT_6ParamsE --------------------------
	.section	.nv.info._ZN7cutlass13device_kernelIN5flash11enable_sm90INS1_16FlashAttnFwdSm90INS1_25CollectiveMainloopFwdSm90ILi2EN4cute5tupleIJNS5_1CILi1EEES8_S8_EEENS6_IJNS7_ILi128EEESA_NS7_ILi192EEEEEELi128ENS_6half_tEfNS_4arch4Sm90ELb1ELb0ELb1ELb1ELb0ELb1ELb0ELb1ELb1ELb1ELb1ELb0EEENS1_21CollectiveEpilogueFwdINS6_IJSA_SA_SA_EEES9_SD_SF_Li256ELb1ELb1ELb1ELb0EEENS1_36VarlenDynamicPersistentTileSchedulerILi128ELi128ELi256ELi128ELb1ELb1ELb1ELb1ELb1ELb1EEEEEEEEEvNT_6ParamsE,"",@"SHT_CUDA_INFO"
	.sectionflags	@""
	.align	4


	//----- nvinfo : EIATTR_CUDA_API_VERSION
	.align		4
        /*0000*/ 	.byte	0x04, 0x37
        /*0002*/ 	.short	(.L_553 - .L_552)
.L_552:
        /*0004*/ 	.word	0x00000082


	//----- nvinfo : EIATTR_KPARAM_INFO
	.align		4
.L_553:
        /*0008*/ 	.byte	0x04, 0x17
        /*000a*/ 	.short	(.L_555 - .L_554)
.L_554:
        /*000c*/ 	.word	0x00000000
        /*0010*/ 	.short	0x0000
        /*0012*/ 	.short	0x0070
        /*0014*/ 	.byte	0x00, 0xf0, 0x01, 0x2a


	//----- nvinfo : EIATTR_SPARSE_MMA_MASK
	.align		4
.L_555:
        /*0018*/ 	.byte	0x03, 0x50
        /*001a*/ 	.short	0x0000


	//----- nvinfo : EIATTR_MAXREG_COUNT
	.align		4
        /*001c*/ 	.byte	0x03, 0x1b
        /*001e*/ 	.short	0x00a8


	//----- nvinfo : EIATTR_NUM_BARRIERS
	.align		4
        /*0020*/ 	.byte	0x02, 0x4c
        /*0022*/ 	.byte	0x10
	.zero		1


	//----- nvinfo : EIATTR_EXTERNS
	.align		4
        /*0024*/ 	.byte	0x04, 0x0f
        /*0026*/ 	.short	(.L_557 - .L_556)


	//   ....[0]....
	.align		4
.L_556:
        /*0028*/ 	.word	index@(__assertfail)


	//----- nvinfo : EIATTR_ANNOTATIONS
	.align		4
.L_557:
        /*002c*/ 	.byte	0x04, 0x55
        /*002e*/ 	.short	(.L_559 - .L_558)


	//   ....[0]....
.L_558:
        /* <DEDUP_REMOVED lines=133> */


	//----- nvinfo : EIATTR_MERCURY_ISA_VERSION
	.align		4
.L_559:
        /*0868*/ 	.byte	0x03, 0x5f
        /*086a*/ 	.short	0x0101


	//----- nvinfo : EIATTR_UNUSED_LOAD_BYTE_OFFSET
	.align		4
        /*086c*/ 	.byte	0x04, 0x44
        /*086e*/ 	.short	(.L_561 - .L_560)


	//   ....[0]....
.L_560:
        /*0870*/ 	.word	0x00000ab0
        /*0874*/ 	.word	0x0000fff0


	//   ....[1]....
        /*0878*/ 	.word	0x0001c280
        /*087c*/ 	.word	0x0000fff0


	//----- nvinfo : EIATTR_INT_WARP_WIDE_INSTR_OFFSETS
	.align		4
.L_561:
        /*0880*/ 	.byte	0x04, 0x31
        /*0882*/ 	.short	(.L_563 - .L_562)


	//   ....[0]....
.L_562:
        /*0884*/ 	.word	0x00000190


	//   ....[1]....
        /*0888*/ 	.word	0x000001d0


	//   ....[2]....
        /*088c*/ 	.word	0x00000240


	//   ....[3]....
        /*0890*/ 	.word	0x00022540


	//   ....[4]....
        /*0894*/ 	.word	0x000225d0


	//   ....[5]....
        /*0898*/ 	.word	0x00026070


	//   ....[6]....
        /*089c*/ 	.word	0x000260d0


	//----- nvinfo : EIATTR_COOP_GROUP_MASK_REGIDS
	.align		4
.L_563:
        /*08a0*/ 	.byte	0x04, 0x29
        /*08a2*/ 	.short	(.L_565 - .L_564)


	//   ....[0]....
.L_564:
        /*08a4*/ 	.word	0xffffffff


	//   ....[1]....
        /*08a8*/ 	.word	0xffffffff


	//   ....[2]....
        /*08ac*/ 	.word	0xffffffff


	//   ....[3]....
        /*08b0*/ 	.word	0xffffffff


	//   ....[4]....
        /*08b4*/ 	.word	0xffffffff


	//   ....[5]....
        /*08b8*/ 	.word	0xffffffff


	//   ....[6]....
        /*08bc*/ 	.word	0xffffffff


	//   ....[7]....
        /*08c0*/ 	.word	0xffffffff


	//   ....[8]....
        /*08c4*/ 	.word	0xffffffff


	//   ....[9]....
        /*08c8*/ 	.word	0xffffffff


	//   ....[10]....
        /*08cc*/ 	.word	0xffffffff


	//   ....[11]....
        /*08d0*/ 	.word	0xffffffff


	//   ....[12]....
        /*08d4*/ 	.word	0xffffffff


	//   ....[13]....
        /*08d8*/ 	.word	0xffffffff


	//   ....[14]....
        /*08dc*/ 	.word	0xffffffff


	//   ....[15]....
        /*08e0*/ 	.word	0xffffffff


	//   ....[16]....
        /*08e4*/ 	.word	0xffffffff


	//   ....[17]....
        /*08e8*/ 	.word	0xffffffff


	//   ....[18]....
        /*08ec*/ 	.word	0xffffffff


	//   ....[19]....
        /*08f0*/ 	.word	0xffffffff


	//   ....[20]....
        /*08f4*/ 	.word	0xffffffff


	//   ....[21]....
        /*08f8*/ 	.word	0xffffffff


	//   ....[22]....
        /*08fc*/ 	.word	0xffffffff


	//   ....[23]....
        /*0900*/ 	.word	0xffffffff


	//   ....[24]....
        /*0904*/ 	.word	0xffffffff


	//   ....[25]....
        /*0908*/ 	.word	0xffffffff


	//   ....[26]....
        /*090c*/ 	.word	0xffffffff


	//   ....[27]....
        /*0910*/ 	.word	0xffffffff


	//   ....[28]....
        /*0914*/ 	.word	0xffffffff


	//   ....[29]....
        /*0918*/ 	.word	0xffffffff


	//   ....[30]....
        /*091c*/ 	.word	0xffffffff


	//   ....[31]....
        /*0920*/ 	.word	0xffffffff


	//   ....[32]....
        /*0924*/ 	.word	0xffffffff


	//   ....[33]....
        /*0928*/ 	.word	0xffffffff


	//   ....[34]....
        /*092c*/ 	.word	0xffffffff


	//   ....[35]....
        /*0930*/ 	.word	0xffffffff


	//   ....[36]....
        /*0934*/ 	.word	0xffffffff


	//   ....[37]....
        /*0938*/ 	.word	0xffffffff


	//   ....[38]....
        /*093c*/ 	.word	0xffffffff


	//   ....[39]....
        /*0940*/ 	.word	0xffffffff


	//   ....[40]....
        /*0944*/ 	.word	0xffffffff


	//   ....[41]....
        /*0948*/ 	.word	0xffffffff


	//   ....[42]....
        /*094c*/ 	.word	0xffffffff


	//   ....[43]....
        /*0950*/ 	.word	0xffffffff


	//   ....[44]....
        /*0954*/ 	.word	0xffffffff


	//   ....[45]....
        /*0958*/ 	.word	0xffffffff


	//   ....[46]....
        /*095c*/ 	.word	0xffffffff


	//   ....[47]....
        /*0960*/ 	.word	0xffffffff


	//   ....[48]....
        /*0964*/ 	.word	0xffffffff


	//   ....[49]....
        /*0968*/ 	.word	0xffffffff


	//   ....[50]....
        /*096c*/ 	.word	0xffffffff


	//   ....[51]....
        /*0970*/ 	.word	0xffffffff


	//   ....[52]....
        /*0974*/ 	.word	0xffffffff


	//   ....[53]....
        /*0978*/ 	.word	0xffffffff


	//   ....[54]....
        /*097c*/ 	.word	0xffffffff


	//   ....[55]....
        /*0980*/ 	.word	0xffffffff


	//   ....[56]....
        /*0984*/ 	.word	0xffffffff


	//   ....[57]....
        /*0988*/ 	.word	0xffffffff


	//   ....[58]....
        /*098c*/ 	.word	0xffffffff


	//   ....[59]....
        /*0990*/ 	.word	0xffffffff


	//   ....[60]....
        /*0994*/ 	.word	0xffffffff


	//   ....[61]....
        /*0998*/ 	.word	0xffffffff


	//   ....[62]....
        /*099c*/ 	.word	0xffffffff


	//   ....[63]....
        /*09a0*/ 	.word	0xffffffff


	//   ....[64]....
        /*09a4*/ 	.word	0xffffffff


	//   ....[65]....
        /*09a8*/ 	.word	0xffffffff


	//   ....[66]....
        /*09ac*/ 	.word	0xffffffff


	//   ....[67]....
        /*09b0*/ 	.word	0xffffffff


	//   ....[68]....
        /*09b4*/ 	.word	0xffffffff


	//   ....[69]....
        /*09b8*/ 	.word	0xffffffff


	//   ....[70]....
        /*09bc*/ 	.word	0xffffffff


	//   ....[71]....
        /*09c0*/ 	.word	0xffffffff


	//   ....[72]....
        /*09c4*/ 	.word	0xffffffff


	//   ....[73]....
        /*09c8*/ 	.word	0xffffffff


	//   ....[74]....
        /*09cc*/ 	.word	0xffffffff


	//   ....[75]....
        /*09d0*/ 	.word	0xffffffff


	//   ....[76]....
        /*09d4*/ 	.word	0xffffffff


	//   ....[77]....
        /*09d8*/ 	.word	0xffffffff


	//   ....[78]....
        /*09dc*/ 	.word	0xffffffff


	//   ....[79]....
        /*09e0*/ 	.word	0xffffffff


	//   ....[80]....
        /*09e4*/ 	.word	0xffffffff


	//   ....[81]....
        /*09e8*/ 	.word	0xffffffff


	//   ....[82]....
        /*09ec*/ 	.word	0xffffffff


	//   ....[83]....
        /*09f0*/ 	.word	0xffffffff


	//   ....[84]....
        /*09f4*/ 	.word	0xffffffff


	//   ....[85]....
        /*09f8*/ 	.word	0xffffffff


	//   ....[86]....
        /*09fc*/ 	.word	0xffffffff


	//   ....[87]....
        /*0a00*/ 	.word	0xffffffff


	//   ....[88]....
        /*0a04*/ 	.word	0xffffffff


	//   ....[89]....
        /*0a08*/ 	.word	0xffffffff


	//   ....[90]....
        /*0a0c*/ 	.word	0xffffffff


	//   ....[91]....
        /*0a10*/ 	.word	0xffffffff


	//   ....[92]....
        /*0a14*/ 	.word	0xffffffff


	//   ....[93]....
        /*0a18*/ 	.word	0xffffffff


	//   ....[94]....
        /*0a1c*/ 	.word	0xffffffff


	//   ....[95]....
        /*0a20*/ 	.word	0xffffffff


	//   ....[96]....
        /*0a24*/ 	.word	0xffffffff


	//   ....[97]....
        /*0a28*/ 	.word	0xffffffff


	//   ....[98]....
        /*0a2c*/ 	.word	0xffffffff


	//   ....[99]....
        /*0a30*/ 	.word	0xffffffff


	//   ....[100]....
        /*0a34*/ 	.word	0xffffffff


	//   ....[101]....
        /*0a38*/ 	.word	0xffffffff


	//   ....[102]....
        /*0a3c*/ 	.word	0xffffffff


	//   ....[103]....
        /*0a40*/ 	.word	0xffffffff


	//   ....[104]....
        /*0a44*/ 	.word	0xffffffff


	//   ....[105]....
        /*0a48*/ 	.word	0xffffffff


	//   ....[106]....
        /*0a4c*/ 	.word	0xffffffff


	//   ....[107]....
        /*0a50*/ 	.word	0xffffffff


	//   ....[108]....
        /*0a54*/ 	.word	0xffffffff


	//   ....[109]....
        /*0a58*/ 	.word	0xffffffff


	//   ....[110]....
        /*0a5c*/ 	.word	0xffffffff


	//   ....[111]....
        /*0a60*/ 	.word	0xffffffff


	//   ....[112]....
        /*0a64*/ 	.word	0xffffffff


	//   ....[113]....
        /*0a68*/ 	.word	0xffffffff


	//   ....[114]....
        /*0a6c*/ 	.word	0xffffffff


	//   ....[115]....
        /*0a70*/ 	.word	0xffffffff


	//   ....[116]....
        /*0a74*/ 	.word	0xffffffff


	//   ....[117]....
        /*0a78*/ 	.word	0xffffffff


	//   ....[118]....
        /*0a7c*/ 	.word	0xffffffff


	//   ....[119]....
        /*0a80*/ 	.word	0xffffffff


	//   ....[120]....
        /*0a84*/ 	.word	0xffffffff


	//   ....[121]....
        /*0a88*/ 	.word	0xffffffff


	//   ....[122]....
        /*0a8c*/ 	.word	0x0500000f


	//   ....[123]....
        /*0a90*/ 	.word	0x0500000f


	//   ....[124]....
        /*0a94*/ 	.word	0x0500000f


	//   ....[125]....
        /*0a98*/ 	.word	0x0500000f


	//   ....[126]....
        /*0a9c*/ 	.word	0x0500000f


	//   ....[127]....
        /*0aa0*/ 	.word	0x0500000f


	//   ....[128]....
        /*0aa4*/ 	.word	0x0500000f


	//   ....[129]....
        /*0aa8*/ 	.word	0x0500000f


	//   ....[130]....
        /*0aac*/ 	.word	0x0500000f


	//   ....[131]....
        /*0ab0*/ 	.word	0x0500000f


	//   ....[132]....
        /*0ab4*/ 	.word	0x0500000f


	//   ....[133]....
        /*0ab8*/ 	.word	0x0500000f


	//   ....[134]....
        /*0abc*/ 	.word	0x0500000f


	//   ....[135]....
        /*0ac0*/ 	.word	0x0500000f


	//   ....[136]....
        /*0ac4*/ 	.word	0x0500000f


	//   ....[137]....
        /*0ac8*/ 	.word	0x0500000f


	//   ....[138]....
        /*0acc*/ 	.word	0x0500000f


	//   ....[139]....
        /*0ad0*/ 	.word	0x0500000f


	//   ....[140]....
        /*0ad4*/ 	.word	0x0500000f


	//   ....[141]....
        /*0ad8*/ 	.word	0x0500000f


	//   ....[142]....
        /*0adc*/ 	.word	0x0500000f


	//   ....[143]....
        /*0ae0*/ 	.word	0x0500000f


	//   ....[144]....
        /*0ae4*/ 	.word	0x0500000f


	//   ....[145]....
        /*0ae8*/ 	.word	0x0500000f


	//   ....[146]....
        /*0aec*/ 	.word	0x0500000f


	//   ....[147]....
        /*0af0*/ 	.word	0x0500000f


	//   ....[148]....
        /*0af4*/ 	.word	0x0500000f


	//   ....[149]....
        /*0af8*/ 	.word	0x0500000f


	//   ....[150]....
        /*0afc*/ 	.word	0x0500000f


	//   ....[151]....
        /*0b00*/ 	.word	0x0500000f


	//   ....[152]....
        /*0b04*/ 	.word	0x0500000f


	//   ....[153]....
        /*0b08*/ 	.word	0x0500000f


	//   ....[154]....
        /*0b0c*/ 	.word	0x0500000f


	//   ....[155]....
        /*0b10*/ 	.word	0x0500000f


	//   ....[156]....
        /*0b14*/ 	.word	0x0500000f


	//   ....[157]....
        /*0b18*/ 	.word	0x0500000f


	//   ....[158]....
        /*0b1c*/ 	.word	0x0500000f


	//   ....[159]....
        /*0b20*/ 	.word	0x0500000f


	//   ....[160]....
        /*0b24*/ 	.word	0x0500000f


	//   ....[161]....
        /*0b28*/ 	.word	0x0500000f


	//   ....[162]....
        /*0b2c*/ 	.word	0x0500000f


	//   ....[163]....
        /*0b30*/ 	.word	0x0500000f


	//   ....[164]....
        /*0b34*/ 	.word	0x0500000f


	//   ....[165]....
        /*0b38*/ 	.word	0x0500000f


	//   ....[166]....
        /*0b3c*/ 	.word	0x0500000f


	//   ....[167]....
        /*0b40*/ 	.word	0x0500000f


	//   ....[168]....
        /*0b44*/ 	.word	0x0500000f


	//   ....[169]....
        /*0b48*/ 	.word	0x0500000f


	//   ....[170]....
        /*0b4c*/ 	.word	0x0500000f


	//   ....[171]....
        /*0b50*/ 	.word	0x0500000f


	//   ....[172]....
        /*0b54*/ 	.word	0x0500000f


	//   ....[173]....
        /*0b58*/ 	.word	0x0500000f


	//   ....[174]....
        /*0b5c*/ 	.word	0x0500000f


	//----- nvinfo : EIATTR_COOP_GROUP_INSTR_OFFSETS
	.align		4
.L_565:
        /*0b60*/ 	.byte	0x04, 0x28
        /*0b62*/ 	.short	(.L_567 - .L_566)


	//   ....[0]....
.L_566:
        /*0b64*/ 	.word	0x00000060


	//   ....[1]....
        /*0b68*/ 	.word	0x000001a0


	//   ....[2]....
        /*0b6c*/ 	.word	0x000001f0


	//   ....[3]....
        /*0b70*/ 	.word	0x00000420


	//   ....[4]....
        /*0b74*/ 	.word	0x00000580


	//   ....[5]....
        /*0b78*/ 	.word	0x000006a0


	//   ....[6]....
        /*0b7c*/ 	.word	0x00000800


	//   ....[7]....
        /*0b80*/ 	.word	0x0000b010


	//   ....[8]....
        /*0b84*/ 	.word	0x0000b710


	//   ....[9]....
        /*0b88*/ 	.word	0x0000b720


	//   ....[10]....
        /*0b8c*/ 	.word	0x0000b730


	//   ....[11]....
        /*0b90*/ 	.word	0x0000b740


	//   ....[12]....
        /*0b94*/ 	.word	0x0000bf10


	//   ....[13]....
        /*0b98*/ 	.word	0x0000bf20


	//   ....[14]....
        /*0b9c*/ 	.word	0x0000bf30


	//   ....[15]....
        /*0ba0*/ 	.word	0x0000bf40


	//   ....[16]....
        /*0ba4*/ 	.word	0x0000ece0


	//   ....[17]....
        /*0ba8*/ 	.word	0x0000ecf0


	//   ....[18]....
        /*0bac*/ 	.word	0x0000ed00


	//   ....[19]....
        /*0bb0*/ 	.word	0x0000ed10


	//   ....[20]....
        /*0bb4*/ 	.word	0x0000f300


	//   ....[21]....
        /*0bb8*/ 	.word	0x0000f310


	//   ....[22]....
        /*0bbc*/ 	.word	0x0000f320


	//   ....[23]....
        /*0bc0*/ 	.word	0x0000f330


	//   ....[24]....
        /*0bc4*/ 	.word	0x00012d20


	//   ....[25]....
        /*0bc8*/ 	.word	0x00012f50


	//   ....[26]....
        /*0bcc*/ 	.word	0x00013850


	//   ....[27]....
        /*0bd0*/ 	.word	0x000138d0


	//   ....[28]....
        /*0bd4*/ 	.word	0x00014300


	//   ....[29]....
        /*0bd8*/ 	.word	0x000143a0


	//   ....[30]....
        /*0bdc*/ 	.word	0x00016780


	//   ....[31]....
        /*0be0*/ 	.word	0x00016db0


	//   ....[32]....
        /*0be4*/ 	.word	0x00017030


	//   ....[33]....
        /*0be8*/ 	.word	0x000170f0


	//   ....[34]....
        /*0bec*/ 	.word	0x00017950


	//   ....[35]....
        /*0bf0*/ 	.word	0x000179a0


	//   ....[36]....
        /*0bf4*/ 	.word	0x0001a0a0


	//   ....[37]....
        /*0bf8*/ 	.word	0x0001a0d0


	//   ....[38]....
        /*0bfc*/ 	.word	0x0001a620


	//   ....[39]....
        /*0c00*/ 	.word	0x0001a680


	//   ....[40]....
        /*0c04*/ 	.word	0x0001bbd0


	//   ....[41]....
        /*0c08*/ 	.word	0x0001bc50


	//   ....[42]....
        /*0c0c*/ 	.word	0x0001bc80


	//   ....[43]....
        /*0c10*/ 	.word	0x0001bca0


	//   ....[44]....
        /*0c14*/ 	.word	0x0001cd20


	//   ....[45]....
        /*0c18*/ 	.word	0x0001cd30


	//   ....[46]....
        /*0c1c*/ 	.word	0x0001cd40


	//   ....[47]....
        /*0c20*/ 	.word	0x0001cd50


	//   ....[48]....
        /*0c24*/ 	.word	0x0001d460


	//   ....[49]....
        /*0c28*/ 	.word	0x0001d4c0


	//   ....[50]....
        /*0c2c*/ 	.word	0x0001d580


	//   ....[51]....
        /*0c30*/ 	.word	0x0001d5a0


	//   ....[52]....
        /*0c34*/ 	.word	0x0001d660


	//   ....[53]....
        /*0c38*/ 	.word	0x0001d680


	//   ....[54]....
        /*0c3c*/ 	.word	0x0001d750


	//   ....[55]....
        /*0c40*/ 	.word	0x0001d770


	//   ....[56]....
        /*0c44*/ 	.word	0x0001dbf0


	//   ....[57]....
        /*0c48*/ 	.word	0x0001dc00


	//   ....[58]....
        /*0c4c*/ 	.word	0x0001e040


	//   ....[59]....
        /*0c50*/ 	.word	0x0001e050


	//   ....[60]....
        /*0c54*/ 	.word	0x0001ecb0


	//   ....[61]....
        /*0c58*/ 	.word	0x0001ecd0


	//   ....[62]....
        /*0c5c*/ 	.word	0x0001ed90


	//   ....[63]....
        /*0c60*/ 	.word	0x0001edb0


	//   ....[64]....
        /*0c64*/ 	.word	0x0001ee70


	//   ....[65]....
        /*0c68*/ 	.word	0x0001ee90


	//   ....[66]....
        /*0c6c*/ 	.word	0x0001ef60


	//   ....[67]....
        /*0c70*/ 	.word	0x0001ef80


	//   ....[68]....
        /*0c74*/ 	.word	0x0001f0d0


	//   ....[69]....
        /*0c78*/ 	.word	0x0001f300


	//   ....[70]....
        /*0c7c*/ 	.word	0x0001f330


	//   ....[71]....
        /*0c80*/ 	.word	0x0001f360


	//   ....[72]....
        /*0c84*/ 	.word	0x0001f390


	//   ....[73]....
        /*0c88*/ 	.word	0x0001f3c0


	//   ....[74]....
        /*0c8c*/ 	.word	0x0001f3f0


	//   ....[75]....
        /*0c90*/ 	.word	0x0001f590


	//   ....[76]....
        /*0c94*/ 	.word	0x0001f5c0


	//   ....[77]....
        /*0c98*/ 	.word	0x0001f5f0


	//   ....[78]....
        /*0c9c*/ 	.word	0x0001f620


	//   ....[79]....
        /*0ca0*/ 	.word	0x0001f650


	//   ....[80]....
        /*0ca4*/ 	.word	0x0001f680


	//   ....[81]....
        /*0ca8*/ 	.word	0x0001f720


	//   ....[82]....
        /*0cac*/ 	.word	0x0001f750


	//   ....[83]....
        /*0cb0*/ 	.word	0x0001f760


	//   ....[84]....
        /*0cb4*/ 	.word	0x0001f790


	//   ....[85]....
        /*0cb8*/ 	.word	0x00020e70


	//   ....[86]....
        /*0cbc*/ 	.word	0x00022b20


	//   ....[87]....
        /*0cc0*/ 	.word	0x00023730


	//   ....[88]....
        /*0cc4*/ 	.word	0x00023740


	//   ....[89]....
        /*0cc8*/ 	.word	0x00023800


	//   ....[90]....
        /*0ccc*/ 	.word	0x00023810


	//   ....[91]....
        /*0cd0*/ 	.word	0x000238b0


	//   ....[92]....
        /*0cd4*/ 	.word	0x000238c0


	//   ....[93]....
        /*0cd8*/ 	.word	0x00023960


	//   ....[94]....
        /*0cdc*/ 	.word	0x00023970


	//   ....[95]....
        /*0ce0*/ 	.word	0x00023a10


	//   ....[96]....
        /*0ce4*/ 	.word	0x00023a20


	//   ....[97]....
        /*0ce8*/ 	.word	0x00023ac0


	//   ....[98]....
        /*0cec*/ 	.word	0x00023ad0


	//   ....[99]....
        /*0cf0*/ 	.word	0x00023b70


	//   ....[100]....
        /*0cf4*/ 	.word	0x00023b80


	//   ....[101]....
        /*0cf8*/ 	.word	0x00023bd0


	//   ....[102]....
        /*0cfc*/ 	.word	0x00023c10


	//   ....[103]....
        /*0d00*/ 	.word	0x000267f0


	//   ....[104]....
        /*0d04*/ 	.word	0x00026820


	//   ....[105]....
        /*0d08*/ 	.word	0x00026880


	//   ....[106]....
        /*0d0c*/ 	.word	0x000268b0


	//   ....[107]....
        /*0d10*/ 	.word	0x000268e0


	//   ....[108]....
        /*0d14*/ 	.word	0x00026910


	//   ....[109]....
        /*0d18*/ 	.word	0x00026940


	//   ....[110]....
        /*0d1c*/ 	.word	0x00026970


	//   ....[111]....
        /*0d20*/ 	.word	0x00026b40


	//   ....[112]....
        /*0d24*/ 	.word	0x00026b70


	//   ....[113]....
        /*0d28*/ 	.word	0x00026ba0


	//   ....[114]....
        /*0d2c*/ 	.word	0x00026bd0


	//   ....[115]....
        /*0d30*/ 	.word	0x00026c00


	//   ....[116]....
        /*0d34*/ 	.word	0x00026c30


	//   ....[117]....
        /*0d38*/ 	.word	0x00026d00


	//   ....[118]....
        /*0d3c*/ 	.word	0x00026d20


	//   ....[119]....
        /*0d40*/ 	.word	0x00026d30


	//   ....[120]....
        /*0d44*/ 	.word	0x00026db0


	//   ....[121]....
        /*0d48*/ 	.word	0x000278e0


	//   ....[122]....
        /*0d4c*/ 	.word	0x00027d20


	//   ....[123]....
        /*0d50*/ 	.word	0x00027db0


	//   ....[124]....
        /*0d54*/ 	.word	0x00027e00


	//   ....[125]....
        /*0d58*/ 	.word	0x00027e50


	//   ....[126]....
        /*0d5c*/ 	.word	0x00027ef0


	//   ....[127]....
        /*0d60*/ 	.word	0x00027f80


	//   ....[128]....
        /*0d64*/ 	.word	0x00027fd0


	//   ....[129]....
        /*0d68*/ 	.word	0x00028020


	//   ....[130]....
        /*0d6c*/ 	.word	0x00028110


	//   ....[131]....
        /*0d70*/ 	.word	0x000281b0


	//   ....[132]....
        /*0d74*/ 	.word	0x00028200


	//   ....[133]....
        /*0d78*/ 	.word	0x00028260


	//   ....[134]....
        /*0d7c*/ 	.word	0x000282f0


	//   ....[135]....
        /*0d80*/ 	.word	0x00028380


	//   ....[136]....
        /*0d84*/ 	.word	0x000283d0


	//   ....[137]....
        /*0d88*/ 	.word	0x00028420


	//   ....[138]....
        /*0d8c*/ 	.word	0x00028720


	//   ....[139]....
        /*0d90*/ 	.word	0x00028a10


	//   ....[140]....
        /*0d94*/ 	.word	0x00028b90


	//   ....[141]....
        /*0d98*/ 	.word	0x00028be0


	//   ....[142]....
        /*0d9c*/ 	.word	0x00028cb0


	//   ....[143]....
        /*0da0*/ 	.word	0x00028dc0


	//   ....[144]....
        /*0da4*/ 	.word	0x00028e20


	//   ....[145]....
        /*0da8*/ 	.word	0x00028f30


	//   ....[146]....
        /*0dac*/ 	.word	0x00028f90


	//   ....[147]....
        /*0db0*/ 	.word	0x000290a0


	//   ....[148]....
        /*0db4*/ 	.word	0x00029100


	//   ....[149]....
        /*0db8*/ 	.word	0x00029210


	//   ....[150]....
        /*0dbc*/ 	.word	0x00029270


	//   ....[151]....
        /*0dc0*/ 	.word	0x00029380


	//   ....[152]....
        /*0dc4*/ 	.word	0x000293e0


	//   ....[153]....
        /*0dc8*/ 	.word	0x000294f0


	//   ....[154]....
        /*0dcc*/ 	.word	0x00029550


	//   ....[155]....
        /*0dd0*/ 	.word	0x00029630


	//   ....[156]....
        /*0dd4*/ 	.word	0x000299a0


	//   ....[157]....
        /*0dd8*/ 	.word	0x00029a50


	//   ....[158]....
        /*0ddc*/ 	.word	0x00029bd0


	//   ....[159]....
        /*0de0*/ 	.word	0x00029c60


	//   ....[160]....
        /*0de4*/ 	.word	0x00029ce0


	//   ....[161]....
        /*0de8*/ 	.word	0x00029d60


	//   ....[162]....
        /*0dec*/ 	.word	0x00029de0


	//   ....[163]....
        /*0df0*/ 	.word	0x00029e70


	//   ....[164]....
        /*0df4*/ 	.word	0x00029f10


	//   ....[165]....
        /*0df8*/ 	.word	0x00029fe0


	//   ....[166]....
        /*0dfc*/ 	.word	0x0002a060


	//   ....[167]....
        /*0e00*/ 	.word	0x0002a0e0


	//   ....[168]....
        /*0e04*/ 	.word	0x0002a160


	//   ....[169]....
        /*0e08*/ 	.word	0x0002a1f0


	//   ....[170]....
        /*0e0c*/ 	.word	0x0002a270


	//   ....[171]....
        /*0e10*/ 	.word	0x0002a320


	//   ....[172]....
        /*0e14*/ 	.word	0x0002a370


	//   ....[173]....
        /*0e18*/ 	.word	0x0002a430


	//   ....[174]....
        /*0e1c*/ 	.word	0x0002a560


	//----- nvinfo : EIATTR_REG_RECONFIG
	.align		4
.L_567:
        /*0e20*/ 	.byte	0x01, 0x54
	.zero		2


	//----- nvinfo : EIATTR_SYSCALL_OFFSETS
	.align		4
        /*0e24*/ 	.byte	0x04, 0x46
        /*0e26*/ 	.short	(.L_569 - .L_568)


	//   ....[0]....
.L_568:
        /*0e28*/ 	.word	0x00002010


	//   ....[1]....
        /*0e2c*/ 	.word	0x00002160


	//   ....[2]....
        /*0e30*/ 	.word	0x0000b1c0


	//   ....[3]....
        /*0e34*/ 	.word	0x0000b4b0


	//   ....[4]....
        /*0e38*/ 	.word	0x00022740


	//   ....[5]....
        /*0e3c*/ 	.word	0x00022890


	//   ....[6]....
        /*0e40*/ 	.word	0x00022980


	//   ....[7]....
        /*0e44*/ 	.word	0x000232e0


	//----- nvinfo : EIATTR_MBARRIER_INSTR_OFFSETS
	.align		4
.L_569:
        /*0e48*/ 	.byte	0x04, 0x39
        /*0e4a*/ 	.short	(.L_571 - .L_570)


	//   ....[0]....
.L_570:
        /*0e4c*/ 	.word	0x000002d0
        /*0e50*/ 	.word	0x000000ff
        /*0e54*/ 	.word	0x00034800
        /*0e58*/ 	.short	0x0100
        /*0e5a*/ 	.byte	0x08
	.zero		1


	//   ....[1]....
        /*0e5c*/ 	.word	0x000002e0
        /*0e60*/ 	.word	0x000000ff
        /*0e64*/ 	.word	0x00034820
        /*0e68*/ 	.short	0x0100
        /*0e6a*/ 	.byte	0x08
	.zero		1


	//   ....[2]....
        /*0e6c*/ 	.word	0x000003d0
        /*0e70*/ 	.word	0x000000ff
        /*0e74*/ 	.word	0x00034830
        /*0e78*/ 	.short	0x0100
        /*0e7a*/ 	.byte	0x08
	.zero		1


	//   ....[3]....
        /*0e7c*/ 	.word	0x000003e0
        /*0e80*/ 	.word	0x000000ff
        /*0e84*/ 	.word	0x00034840
        /*0e88*/ 	.short	0x0100
        /*0e8a*/ 	.byte	0x08
	.zero		1


	//   ....[4]....
        /*0e8c*/ 	.word	0x000003f0
        /*0e90*/ 	.word	0x000000ff
        /*0e94*/ 	.word	0x00034838
        /*0e98*/ 	.short	0x0100
        /*0e9a*/ 	.byte	0x08
	.zero		1


	//   ....[5]....
        /*0e9c*/ 	.word	0x00000400
        /*0ea0*/ 	.word	0x000000ff
        /*0ea4*/ 	.word	0x00034848
        /*0ea8*/ 	.short	0x0100
        /*0eaa*/ 	.byte	0x08
	.zero		1


	//   ....[6]....
        /*0eac*/ 	.word	0x00000530
        /*0eb0*/ 	.word	0x000000ff
        /*0eb4*/ 	.word	0x00034850
        /*0eb8*/ 	.short	0x0100
        /*0eba*/ 	.byte	0x08
	.zero		1


	//   ....[7]....
        /*0ebc*/ 	.word	0x00000540
        /*0ec0*/ 	.word	0x000000ff
        /*0ec4*/ 	.word	0x00034860
        /*0ec8*/ 	.short	0x0100
        /*0eca*/ 	.byte	0x08
	.zero		1


	//   ....[8]....
        /*0ecc*/ 	.word	0x00000550
        /*0ed0*/ 	.word	0x000000ff
        /*0ed4*/ 	.word	0x00034858
        /*0ed8*/ 	.short	0x0100
        /*0eda*/ 	.byte	0x08
	.zero		1


	//   ....[9]....
        /*0edc*/ 	.word	0x00000560
        /*0ee0*/ 	.word	0x000000ff
        /*0ee4*/ 	.word	0x00034868
        /*0ee8*/ 	.short	0x0100
        /*0eea*/ 	.byte	0x08
	.zero		1


	//   ....[10]....
        /*0eec*/ 	.word	0x00000650
        /*0ef0*/ 	.word	0x000000ff
        /*0ef4*/ 	.word	0x00034870
        /*0ef8*/ 	.short	0x0100
        /*0efa*/ 	.byte	0x06
	.zero		1


	//   ....[11]....
        /*0efc*/ 	.word	0x00000660
        /*0f00*/ 	.word	0x000000ff
        /*0f04*/ 	.word	0x00034880
        /*0f08*/ 	.short	0x0100
        /*0f0a*/ 	.byte	0x06
	.zero		1


	//   ....[12]....
        /*0f0c*/ 	.word	0x00000670
        /*0f10*/ 	.word	0x000000ff
        /*0f14*/ 	.word	0x00034878
        /*0f18*/ 	.short	0x0100
        /*0f1a*/ 	.byte	0x06
	.zero		1


	//   ....[13]....
        /*0f1c*/ 	.word	0x00000680
        /*0f20*/ 	.word	0x000000ff
        /*0f24*/ 	.word	0x00034888
        /*0f28*/ 	.short	0x0100
        /*0f2a*/ 	.byte	0x06
	.zero		1


	//   ....[14]....
        /*0f2c*/ 	.word	0x000007b0
        /*0f30*/ 	.word	0x000000ff
        /*0f34*/ 	.word	0x00034890
        /*0f38*/ 	.short	0x0100
        /*0f3a*/ 	.byte	0x08
	.zero		1


	//   ....[15]....
        /*0f3c*/ 	.word	0x000007c0
        /*0f40*/ 	.word	0x000000ff
        /*0f44*/ 	.word	0x000348a0
        /*0f48*/ 	.short	0x0100
        /*0f4a*/ 	.byte	0x08
	.zero		1


	//   ....[16]....
        /*0f4c*/ 	.word	0x000007d0
        /*0f50*/ 	.word	0x000000ff
        /*0f54*/ 	.word	0x00034898
        /*0f58*/ 	.short	0x0100
        /*0f5a*/ 	.byte	0x08
	.zero		1


	//   ....[17]....
        /*0f5c*/ 	.word	0x000007e0
        /*0f60*/ 	.word	0x000000ff
        /*0f64*/ 	.word	0x000348a8
        /*0f68*/ 	.short	0x0100
        /*0f6a*/ 	.byte	0x08
	.zero		1


	//   ....[18]....
        /*0f6c*/ 	.word	0x00000910
        /*0f70*/ 	.word	0x000000ff
        /*0f74*/ 	.word	0x000348b0
        /*0f78*/ 	.short	0x0100
        /*0f7a*/ 	.byte	0x08
	.zero		1


	//   ....[19]....
        /*0f7c*/ 	.word	0x00000920
        /*0f80*/ 	.word	0x000000ff
        /*0f84*/ 	.word	0x000348c0
        /*0f88*/ 	.short	0x0100
        /*0f8a*/ 	.byte	0x08
	.zero		1


	//   ....[20]....
        /*0f8c*/ 	.word	0x00000930
        /*0f90*/ 	.word	0x000000ff
        /*0f94*/ 	.word	0x000348b8
        /*0f98*/ 	.short	0x0100
        /*0f9a*/ 	.byte	0x08
	.zero		1


	//   ....[21]....
        /*0f9c*/ 	.word	0x00000940
        /*0fa0*/ 	.word	0x000000ff
        /*0fa4*/ 	.word	0x000348c8
        /*0fa8*/ 	.short	0x0100
        /*0faa*/ 	.byte	0x08
	.zero		1


	//   ....[22]....
        /*0fac*/ 	.word	0x00003c50
        /*0fb0*/ 	.word	0x00000003
        /*0fb4*/ 	.word	0x00034890
        /*0fb8*/ 	.short	0x010a
        /*0fba*/ 	.byte	0x3f
	.zero		1


	//   ....[23]....
        /*0fbc*/ 	.word	0x00006ff0
        /*0fc0*/ 	.word	0x00000003
        /*0fc4*/ 	.word	0x00034890
        /*0fc8*/ 	.short	0x010a
        /*0fca*/ 	.byte	0x3f
	.zero		1


	//   ....[24]....
        /*0fcc*/ 	.word	0x0000a0f0
        /*0fd0*/ 	.word	0x00000003
        /*0fd4*/ 	.word	0x00034890
        /*0fd8*/ 	.short	0x010a
        /*0fda*/ 	.byte	0x3f
	.zero		1


	//   ....[25]....
        /*0fdc*/ 	.word	0x0000a4c0
        /*0fe0*/ 	.word	0x00000020
        /*0fe4*/ 	.word	0x00000000
        /*0fe8*/ 	.short	0x0101
        /*0fea*/ 	.byte	0x3f
	.zero		1


	//   ....[26]....
        /*0fec*/ 	.word	0x0000a500
        /*0ff0*/ 	.word	0x00000003
        /*0ff4*/ 	.word	0x000348b0
        /*0ff8*/ 	.short	0x010a
        /*0ffa*/ 	.byte	0x3f
	.zero		1


	//   ....[27]....
        /*0ffc*/ 	.word	0x0000a9a0
        /*1000*/ 	.word	0x00000003
        /*1004*/ 	.word	0x00000000
        /*1008*/ 	.short	0x0101
        /*100a*/ 	.byte	0x3f
	.zero		1


	//   ....[28]....
        /*100c*/ 	.word	0x0000b240
        /*1010*/ 	.word	0x00000002
        /*1014*/ 	.word	0x00034800
        /*1018*/ 	.short	0x010a
        /*101a*/ 	.byte	0x3f
	.zero		1


	//   ....[29]....
        /*101c*/ 	.word	0x0000b290
        /*1020*/ 	.word	0x00000002
        /*1024*/ 	.word	0x00034800
        /*1028*/ 	.short	0x010a
        /*102a*/ 	.byte	0x3f
	.zero		1


	//   ....[30]....
        /*102c*/ 	.word	0x0000c610
        /*1030*/ 	.word	0x00000002
        /*1034*/ 	.word	0x00034800
        /*1038*/ 	.short	0x010a
        /*103a*/ 	.byte	0x3f
	.zero		1


	//   ....[31]....
        /*103c*/ 	.word	0x0000f770
        /*1040*/ 	.word	0x00000002
        /*1044*/ 	.word	0x00034800
        /*1048*/ 	.short	0x010a
        /*104a*/ 	.byte	0x3f
	.zero		1


	//   ....[32]....
        /*104c*/ 	.word	0x00012000
        /*1050*/ 	.word	0x00000000
        /*1054*/ 	.word	0x00034830
        /*1058*/ 	.short	0x010a
        /*105a*/ 	.byte	0x3f
	.zero		1


	//   ....[33]....
        /*105c*/ 	.word	0x00012070
        /*1060*/ 	.word	0x00000000
        /*1064*/ 	.word	0x00034830
        /*1068*/ 	.short	0x010a
        /*106a*/ 	.byte	0x3f
	.zero		1


	//   ....[34]....
        /*106c*/ 	.word	0x00013250
        /*1070*/ 	.word	0x00000000
        /*1074*/ 	.word	0x00000000
        /*1078*/ 	.short	0x0101
        /*107a*/ 	.byte	0x3f
	.zero		1


	//   ....[35]....
        /*107c*/ 	.word	0x00015190
        /*1080*/ 	.word	0x0000000d
        /*1084*/ 	.word	0x00034830
        /*1088*/ 	.short	0x010a
        /*108a*/ 	.byte	0x3f
	.zero		1


	//   ....[36]....
        /*108c*/ 	.word	0x00015210
        /*1090*/ 	.word	0x0000000d
        /*1094*/ 	.word	0x00034830
        /*1098*/ 	.short	0x010a
        /*109a*/ 	.byte	0x3f
	.zero		1


	//   ....[37]....
        /*109c*/ 	.word	0x00015d20
        /*10a0*/ 	.word	0x0000000e
        /*10a4*/ 	.word	0x00034850
        /*10a8*/ 	.short	0x010a
        /*10aa*/ 	.byte	0x3f
	.zero		1


	//   ....[38]....
        /*10ac*/ 	.word	0x00015d70
        /*10b0*/ 	.word	0x0000000e
        /*10b4*/ 	.word	0x00034850
        /*10b8*/ 	.short	0x010a
        /*10ba*/ 	.byte	0x3f
	.zero		1


	//   ....[39]....
        /*10bc*/ 	.word	0x00018270
        /*10c0*/ 	.word	0x0000000d
        /*10c4*/ 	.word	0x00000000
        /*10c8*/ 	.short	0x0101
        /*10ca*/ 	.byte	0x3f
	.zero		1


	//   ....[40]....
        /*10cc*/ 	.word	0x000182b0
        /*10d0*/ 	.word	0x0000000e
        /*10d4*/ 	.word	0x00000000
        /*10d8*/ 	.short	0x0101
        /*10da*/ 	.byte	0x3f
	.zero		1


	//   ....[41]....
        /*10dc*/ 	.word	0x000187b0
        /*10e0*/ 	.word	0x00000008
        /*10e4*/ 	.word	0x00034830
        /*10e8*/ 	.short	0x010a
        /*10ea*/ 	.byte	0x3f
	.zero		1


	//   ....[42]....
        /*10ec*/ 	.word	0x00018830
        /*10f0*/ 	.word	0x00000008
        /*10f4*/ 	.word	0x00034830
        /*10f8*/ 	.short	0x010a
        /*10fa*/ 	.byte	0x3f
	.zero		1


	//   ....[43]....
        /*10fc*/ 	.word	0x00019310
        /*1100*/ 	.word	0x0000000b
        /*1104*/ 	.word	0x00034850
        /*1108*/ 	.short	0x010a
        /*110a*/ 	.byte	0x3f
	.zero		1


	//   ....[44]....
        /*110c*/ 	.word	0x00019360
        /*1110*/ 	.word	0x0000000b
        /*1114*/ 	.word	0x00034850
        /*1118*/ 	.short	0x010a
        /*111a*/ 	.byte	0x3f
	.zero		1


	//   ....[45]....
        /*111c*/ 	.word	0x0001af00
        /*1120*/ 	.word	0x0000000e
        /*1124*/ 	.word	0x00000000
        /*1128*/ 	.short	0x0101
        /*112a*/ 	.byte	0x3f
	.zero		1


	//   ....[46]....
        /*112c*/ 	.word	0x0001af50
        /*1130*/ 	.word	0x0000000b
        /*1134*/ 	.word	0x00000000
        /*1138*/ 	.short	0x0101
        /*113a*/ 	.byte	0x3f
	.zero		1


	//   ....[47]....
        /*113c*/ 	.word	0x0001b7b0
        /*1140*/ 	.word	0x00000006
        /*1144*/ 	.word	0x00034850
        /*1148*/ 	.short	0x010a
        /*114a*/ 	.byte	0x3f
	.zero		1


	//   ....[48]....
        /*114c*/ 	.word	0x0001b850
        /*1150*/ 	.word	0x00000006
        /*1154*/ 	.word	0x00034850
        /*1158*/ 	.short	0x010a
        /*115a*/ 	.byte	0x3f
	.zero		1


	//   ....[49]....
        /*115c*/ 	.word	0x0001be10
        /*1160*/ 	.word	0x00000006
        /*1164*/ 	.word	0x00000000
        /*1168*/ 	.short	0x0101
        /*116a*/ 	.byte	0x3f
	.zero		1


	//   ....[50]....
        /*116c*/ 	.word	0x0001d480
        /*1170*/ 	.word	0x00000000
        /*1174*/ 	.word	0x00000000
        /*1178*/ 	.short	0x0101
        /*117a*/ 	.byte	0x3f
	.zero		1


	//   ....[51]....
        /*117c*/ 	.word	0x0001d960
        /*1180*/ 	.word	0x00000004
        /*1184*/ 	.word	0x00000000
        /*1188*/ 	.short	0x0101
        /*118a*/ 	.byte	0x3f
	.zero		1


	//   ....[52]....
        /*118c*/ 	.word	0x00020f50
        /*1190*/ 	.word	0x00000012
        /*1194*/ 	.word	0x00034820
        /*1198*/ 	.short	0x010a
        /*119a*/ 	.byte	0x3f
	.zero		1


	//   ....[53]....
        /*119c*/ 	.word	0x00021020
        /*11a0*/ 	.word	0x00000005
        /*11a4*/ 	.word	0x000348a0
        /*11a8*/ 	.short	0x010a
        /*11aa*/ 	.byte	0x3f
	.zero		1


	//   ....[54]....
        /*11ac*/ 	.word	0x00021440
        /*11b0*/ 	.word	0x00000005
        /*11b4*/ 	.word	0x000348c0
        /*11b8*/ 	.short	0x010a
        /*11ba*/ 	.byte	0x3f
	.zero		1


	//   ....[55]....
        /*11bc*/ 	.word	0x00021930
        /*11c0*/ 	.word	0x00000006
        /*11c4*/ 	.word	0x000348a0
        /*11c8*/ 	.short	0x010a
        /*11ca*/ 	.byte	0x3f
	.zero		1


	//   ....[56]....
        /*11cc*/ 	.word	0x00021d40
        /*11d0*/ 	.word	0x00000006
        /*11d4*/ 	.word	0x000348c0
        /*11d8*/ 	.short	0x010a
        /*11da*/ 	.byte	0x3f
	.zero		1


	//   ....[57]....
        /*11dc*/ 	.word	0x00022d90
        /*11e0*/ 	.word	0x00000000
        /*11e4*/ 	.word	0x00034840
        /*11e8*/ 	.short	0x010a
        /*11ea*/ 	.byte	0x3f
	.zero		1


	//   ....[58]....
        /*11ec*/ 	.word	0x00023d00
        /*11f0*/ 	.word	0x00000012
        /*11f4*/ 	.word	0x00034800
        /*11f8*/ 	.short	0x0107
        /*11fa*/ 	.byte	0x3f
	.zero		1


	//   ....[59]....
        /*11fc*/ 	.word	0x00023e00
        /*1200*/ 	.word	0x00000012
        /*1204*/ 	.word	0x00034800
        /*1208*/ 	.short	0x0101
        /*120a*/ 	.byte	0x3f
	.zero		1


	//   ....[60]....
        /*120c*/ 	.word	0x00023e20
        /*1210*/ 	.word	0x00000012
        /*1214*/ 	.word	0x00034820
        /*1218*/ 	.short	0x010a
        /*121a*/ 	.byte	0x3f
	.zero		1


	//   ....[61]....
        /*121c*/ 	.word	0x000241e0
        /*1220*/ 	.word	0x00000003
        /*1224*/ 	.word	0x00034840
        /*1228*/ 	.short	0x010a
        /*122a*/ 	.byte	0x3f
	.zero		1


	//   ....[62]....
        /*122c*/ 	.word	0x00024660
        /*1230*/ 	.word	0x00000002
        /*1234*/ 	.word	0x00034860
        /*1238*/ 	.short	0x010a
        /*123a*/ 	.byte	0x3f
	.zero		1


	//   ....[63]....
        /*123c*/ 	.word	0x00024d10
        /*1240*/ 	.word	0x00000003
        /*1244*/ 	.word	0x00034840
        /*1248*/ 	.short	0x010a
        /*124a*/ 	.byte	0x3f
	.zero		1


	//   ....[64]....
        /*124c*/ 	.word	0x00025190
        /*1250*/ 	.word	0x00000002
        /*1254*/ 	.word	0x00034860
        /*1258*/ 	.short	0x010a
        /*125a*/ 	.byte	0x3f
	.zero		1


	//   ....[65]....
        /*125c*/ 	.word	0x000257a0
        /*1260*/ 	.word	0x00000003
        /*1264*/ 	.word	0x00034840
        /*1268*/ 	.short	0x010a
        /*126a*/ 	.byte	0x3f
	.zero		1


	//   ....[66]....
        /*126c*/ 	.word	0x00025c10
        /*1270*/ 	.word	0x00000002
        /*1274*/ 	.word	0x00034860
        /*1278*/ 	.short	0x010a
        /*127a*/ 	.byte	0x3f
	.zero		1


	//   ....[67]....
        /*127c*/ 	.word	0x000261c0
        /*1280*/ 	.word	0x00000000
        /*1284*/ 	.word	0x00034860
        /*1288*/ 	.short	0x010a
        /*128a*/ 	.byte	0x3f
	.zero		1


	//   ....[68]....
        /*128c*/ 	.word	0x00027860
        /*1290*/ 	.word	0x00000000
        /*1294*/ 	.word	0x00034820
        /*1298*/ 	.short	0x010a
        /*129a*/ 	.byte	0x3f
	.zero		1


	//   ....[69]....
        /*129c*/ 	.word	0x00027a50
        /*12a0*/ 	.word	0x00000006
        /*12a4*/ 	.word	0x00000000
        /*12a8*/ 	.short	0x010a
        /*12aa*/ 	.byte	0x3f
	.zero		1


	//   ....[70]....
        /*12ac*/ 	.word	0x00027a90
        /*12b0*/ 	.word	0x00000007
        /*12b4*/ 	.word	0x00000000
        /*12b8*/ 	.short	0x010a
        /*12ba*/ 	.byte	0x3f
	.zero		1


	//   ....[71]....
        /*12bc*/ 	.word	0x00027af0
        /*12c0*/ 	.word	0x00000004
        /*12c4*/ 	.word	0x00000000
        /*12c8*/ 	.short	0x010a
        /*12ca*/ 	.byte	0x3f
	.zero		1


	//   ....[72]....
        /*12cc*/ 	.word	0x00027b20
        /*12d0*/ 	.word	0x00000003
        /*12d4*/ 	.word	0x00000000
        /*12d8*/ 	.short	0x010a
        /*12da*/ 	.byte	0x3f
	.zero		1


	//   ....[73]....
        /*12dc*/ 	.word	0x00027b80
        /*12e0*/ 	.word	0x00000003
        /*12e4*/ 	.word	0x00034890
        /*12e8*/ 	.short	0x010a
        /*12ea*/ 	.byte	0x3f
	.zero		1


	//   ....[74]....
        /*12ec*/ 	.word	0x00027bd0
        /*12f0*/ 	.word	0x00000003
        /*12f4*/ 	.word	0x00034890
        /*12f8*/ 	.short	0x010a
        /*12fa*/ 	.byte	0x3f
	.zero		1


	//   ....[75]....
        /*12fc*/ 	.word	0x00027c20
        /*1300*/ 	.word	0x00000003
        /*1304*/ 	.word	0x00034890
        /*1308*/ 	.short	0x010a
        /*130a*/ 	.byte	0x3f
	.zero		1


	//   ....[76]....
        /*130c*/ 	.word	0x00027c70
        /*1310*/ 	.word	0x00000003
        /*1314*/ 	.word	0x000348b0
        /*1318*/ 	.short	0x010a
        /*131a*/ 	.byte	0x3f
	.zero		1


	//   ....[77]....
        /*131c*/ 	.word	0x00028060
        /*1320*/ 	.word	0x00000002
        /*1324*/ 	.word	0x00034800
        /*1328*/ 	.short	0x010a
        /*132a*/ 	.byte	0x3f
	.zero		1


	//   ....[78]....
        /*132c*/ 	.word	0x00028460
        /*1330*/ 	.word	0x00000002
        /*1334*/ 	.word	0x00034800
        /*1338*/ 	.short	0x010a
        /*133a*/ 	.byte	0x3f
	.zero		1


	//   ....[79]....
        /*133c*/ 	.word	0x000284b0
        /*1340*/ 	.word	0x00000000
        /*1344*/ 	.word	0x00034830
        /*1348*/ 	.short	0x010a
        /*134a*/ 	.byte	0x3f
	.zero		1


	//   ....[80]....
        /*134c*/ 	.word	0x00028500
        /*1350*/ 	.word	0x0000000d
        /*1354*/ 	.word	0x00034830
        /*1358*/ 	.short	0x010a
        /*135a*/ 	.byte	0x3f
	.zero		1


	//   ....[81]....
        /*135c*/ 	.word	0x00028550
        /*1360*/ 	.word	0x0000000e
        /*1364*/ 	.word	0x00034850
        /*1368*/ 	.short	0x010a
        /*136a*/ 	.byte	0x3f
	.zero		1


	//   ....[82]....
        /*136c*/ 	.word	0x000285a0
        /*1370*/ 	.word	0x00000008
        /*1374*/ 	.word	0x00034830
        /*1378*/ 	.short	0x010a
        /*137a*/ 	.byte	0x3f
	.zero		1


	//   ....[83]....
        /*137c*/ 	.word	0x000285f0
        /*1380*/ 	.word	0x0000000b
        /*1384*/ 	.word	0x00034850
        /*1388*/ 	.short	0x010a
        /*138a*/ 	.byte	0x3f
	.zero		1


	//   ....[84]....
        /*138c*/ 	.word	0x00028640
        /*1390*/ 	.word	0x00000006
        /*1394*/ 	.word	0x00034850
        /*1398*/ 	.short	0x010a
        /*139a*/ 	.byte	0x3f
	.zero		1


	//   ....[85]....
        /*139c*/ 	.word	0x000287f0
        /*13a0*/ 	.word	0x00000012
        /*13a4*/ 	.word	0x00034820
        /*13a8*/ 	.short	0x010a
        /*13aa*/ 	.byte	0x3f
	.zero		1


	//   ....[86]....
        /*13ac*/ 	.word	0x00028840
        /*13b0*/ 	.word	0x00000005
        /*13b4*/ 	.word	0x000348a0
        /*13b8*/ 	.short	0x010a
        /*13ba*/ 	.byte	0x3f
	.zero		1


	//   ....[87]....
        /*13bc*/ 	.word	0x00028890
        /*13c0*/ 	.word	0x00000005
        /*13c4*/ 	.word	0x000348c0
        /*13c8*/ 	.short	0x010a
        /*13ca*/ 	.byte	0x3f
	.zero		1


	//   ....[88]....
        /*13cc*/ 	.word	0x000288e0
        /*13d0*/ 	.word	0x00000006
        /*13d4*/ 	.word	0x000348a0
        /*13d8*/ 	.short	0x010a
        /*13da*/ 	.byte	0x3f
	.zero		1


	//   ....[89]....
        /*13dc*/ 	.word	0x00028930
        /*13e0*/ 	.word	0x00000006
        /*13e4*/ 	.word	0x000348c0
        /*13e8*/ 	.short	0x010a
        /*13ea*/ 	.byte	0x3f
	.zero		1


	//   ....[90]....
        /*13ec*/ 	.word	0x00028ad0
        /*13f0*/ 	.word	0x00000000
        /*13f4*/ 	.word	0x00034840
        /*13f8*/ 	.short	0x010a
        /*13fa*/ 	.byte	0x3f
	.zero		1


	//   ....[91]....
        /*13fc*/ 	.word	0x000296b0
        /*1400*/ 	.word	0x00000012
        /*1404*/ 	.word	0x00034820
        /*1408*/ 	.short	0x010a
        /*140a*/ 	.byte	0x3f
	.zero		1


	//   ....[92]....
        /*140c*/ 	.word	0x00029700
        /*1410*/ 	.word	0x00000003
        /*1414*/ 	.word	0x00034840
        /*1418*/ 	.short	0x010a
        /*141a*/ 	.byte	0x3f
	.zero		1


	//   ....[93]....
        /*141c*/ 	.word	0x00029750
        /*1420*/ 	.word	0x00000002
        /*1424*/ 	.word	0x00034860
        /*1428*/ 	.short	0x010a
        /*142a*/ 	.byte	0x3f
	.zero		1


	//   ....[94]....
        /*142c*/ 	.word	0x000297a0
        /*1430*/ 	.word	0x00000003
        /*1434*/ 	.word	0x00034840
        /*1438*/ 	.short	0x010a
        /*143a*/ 	.byte	0x3f
	.zero		1


	//   ....[95]....
        /*143c*/ 	.word	0x000297f0
        /*1440*/ 	.word	0x00000002
        /*1444*/ 	.word	0x00034860
        /*1448*/ 	.short	0x010a
        /*144a*/ 	.byte	0x3f
	.zero		1


	//   ....[96]....
        /*144c*/ 	.word	0x00029840
        /*1450*/ 	.word	0x00000003
        /*1454*/ 	.word	0x00034840
        /*1458*/ 	.short	0x010a
        /*145a*/ 	.byte	0x3f
	.zero		1


	//   ....[97]....
        /*145c*/ 	.word	0x00029890
        /*1460*/ 	.word	0x00000002
        /*1464*/ 	.word	0x00034860
        /*1468*/ 	.short	0x010a
        /*146a*/ 	.byte	0x3f
	.zero		1


	//   ....[98]....
        /*146c*/ 	.word	0x000298e0
        /*1470*/ 	.word	0x00000000
        /*1474*/ 	.word	0x00034860
        /*1478*/ 	.short	0x010a
        /*147a*/ 	.byte	0x3f
	.zero		1


	//   ....[99]....
        /*147c*/ 	.word	0x0002a480
        /*1480*/ 	.word	0x00000000
        /*1484*/ 	.word	0x00034820
        /*1488*/ 	.short	0x010a
        /*148a*/ 	.byte	0x3f
	.zero		1


	//   ....[100]....
        /*148c*/ 	.word	0x0002a620
        /*1490*/ 	.word	0x00000006
        /*1494*/ 	.word	0x00000000
        /*1498*/ 	.short	0x010a
        /*149a*/ 	.byte	0x3f
	.zero		1


	//   ....[101]....
        /*149c*/ 	.word	0x0002a670
        /*14a0*/ 	.word	0x00000007
        /*14a4*/ 	.word	0x00000000
        /*14a8*/ 	.short	0x010a
        /*14aa*/ 	.byte	0x3f
	.zero		1


	//   ....[102]....
        /*14ac*/ 	.word	0x0002a6c0
        /*14b0*/ 	.word	0x00000004
        /*14b4*/ 	.word	0x00000000
        /*14b8*/ 	.short	0x010a
        /*14ba*/ 	.byte	0x3f
	.zero		1


	//----- nvinfo : EIATTR_NUM_MBARRIERS
	.align		4
.L_571:
        /*14bc*/ 	.byte	0x03, 0x38
        /*14be*/ 	.short	0x0016


	//----- nvinfo : EIATTR_EXIT_INSTR_OFFSETS
	.align		4
        /*14c0*/ 	.byte	0x04, 0x1c
        /*14c2*/ 	.short	(.L_573 - .L_572)


	//   ....[0]....
.L_572:
        /*14c4*/ 	.word	0x00027b70


	//----- nvinfo : EIATTR_MAX_THREADS
	.align		4
.L_573:
        /*14c8*/ 	.byte	0x04, 0x05
        /*14ca*/ 	.short	(.L_575 - .L_574)
.L_574:
        /*14cc*/ 	.word	0x00000180
        /*14d0*/ 	.word	0x00000001
        /*14d4*/ 	.word	0x00000001


	//----- nvinfo : EIATTR_CRS_STACK_SIZE
	.align		4
.L_575:
        /*14d8*/ 	.byte	0x04, 0x1e
        /*14da*/ 	.short	(.L_577 - .L_576)
.L_576:
        /*14dc*/ 	.word	0x00000000


	//----- nvinfo : EIATTR_CBANK_PARAM_SIZE
	.align		4
.L_577:
        /*14e0*/ 	.byte	0x03, 0x19
        /*14e2*/ 	.short	0x0af0


	//----- nvinfo : EIATTR_PARAM_CBANK
	.align		4
        /*14e4*/ 	.byte	0x04, 0x0a
        /*14e6*/ 	.short	(.L_579 - .L_578)
	.align		4
.L_578:
        /*14e8*/ 	.word	index@(.nv.constant0._ZN7cutlass13device_kernelIN5flash11enable_sm90INS1_16FlashAttnFwdSm90INS1_25CollectiveMainloopFwdSm90ILi2EN4cute5tupleIJNS5_1CILi1EEES8_S8_EEENS6_IJNS7_ILi128EEESA_NS7_ILi192EEEEEELi128ENS_6half_tEfNS_4arch4Sm90ELb1ELb0ELb1ELb1ELb0ELb1ELb0ELb1ELb1ELb1ELb1ELb0EEENS1_21CollectiveEpilogueFwdINS6_IJSA_SA_SA_EEES9_SD_SF_Li256ELb1ELb1ELb1ELb0EEENS1_36VarlenDynamicPersistentTileSchedulerILi128ELi128ELi256ELi128ELb1ELb1ELb1ELb1ELb1ELb1EEEEEEEEEvNT_6ParamsE)
        /*14ec*/ 	.short	0x0210
        /*14ee*/ 	.short	0x0af0


	//----- nvinfo : EIATTR_SW_WAR
	.align		4
.L_579:
        /*14f0*/ 	.byte	0x04, 0x36
        /*14f2*/ 	.short	(.L_581 - .L_580)
.L_580:
        /*14f4*/ 	.word	0x00000008
.L_581:


//--------------------- .nv.info._ZN7cutlass13device_kernelIN5flash11enable_sm90INS1_16FlashAttnFwdSm90INS1_25CollectiveMainloopFwdSm90ILi2EN4cute5tupleIJNS5_1CILi1EEES8_S8_EEENS6_IJNS7_ILi64EEESA_SA_EEELi512ENS_6half_tEfNS_4arch4Sm90ELb0ELb0ELb1ELb0ELb0ELb0ELb0ELb0ELb0ELb1ELb1ELb0EEENS1_21CollectiveEpilogueFwdINS6_IJSA_NS7_ILi512EEESA_EEES9_SC_SE_Li256ELb0ELb1ELb1ELb0EEENS1_19SingleTileSchedulerILb0ELb1ELb1ELi64EEEEEEEEEvNT_6ParamsE --------------------------
	.section	.nv.info._ZN7cutlass13device_kernelIN5flash11enable_sm90INS1_16FlashAttnFwdSm90INS1_25CollectiveMainloopFwdSm90ILi2EN4cute5tupleIJNS5_1CILi1EEES8_S8_EEENS6_IJNS7_ILi64EEESA_SA_EEELi512ENS_6half_tEfNS_4arch4Sm90ELb0ELb0ELb1ELb0ELb0ELb0ELb0ELb0ELb0ELb1ELb1ELb0EEENS1_21CollectiveEpilogueFwdINS6_IJSA_NS7_ILi512EEESA_EEES9_SC_SE_Li256ELb0ELb1ELb1ELb0EEENS1_19SingleTileSchedulerILb0ELb1ELb1ELi64EEEEEEEEEvNT_6ParamsE,"",@"SHT_CUDA_INFO"
	.sectionflags	@""
	.align	4


	//----- nvinfo : EIATTR_CUDA_API_VERSION
	.align		4
        /*0000*/ 	.byte	0x04, 0x37
        /*0002*/ 	.short	(.L_583 - .L_582)
.L_582:
        /*0004*/ 	.word	0x00000082


	//----- nvinfo : EIATTR_KPARAM_INFO
	.align		4
.L_583:
        /*0008*/ 	.byte	0x04, 0x17
        /*000a*/ 	.short	(.L_585 - .L_584)
.L_584:
        /*000c*/ 	.word	0x00000000
        /*0010*/ 	.short	0x0000
        /*0012*/ 	.short	0x0070
        /*0014*/ 	.byte	0x00, 0xf0, 0x01, 0x28


	//----- nvinfo : EIATTR_SPARSE_MMA_MASK
	.align		4
.L_585:
        /*0018*/ 	.byte	0x03, 0x50
        /*001a*/ 	.short	0x0000


	//----- nvinfo : EIATTR_MAXREG_COUNT
	.align		4
        /*001c*/ 	.byte	0x03, 0x1b
        /*001e*/ 	.short	0x00a8


	//----- nvinfo : EIATTR_NUM_BARRIERS
	.align		4
        /*0020*/ 	.byte	0x02, 0x4c
        /*0022*/ 	.byte	0x10
	.zero		1


	//----- nvinfo : EIATTR_EXTERNS
	.align		4
        /*0024*/ 	.byte	0x04, 0x0f
        /*0026*/ 	.short	(.L_587 - .L_586)


	//   ....[0]....
	.align		4
.L_586:
        /*0028*/ 	.word	index@(__assertfail)


	//----- nvinfo : EIATTR_ANNOTATIONS
	.align		4
.L_587:
        /*002c*/ 	.byte	0x04, 0x55
        /*002e*/ 	.short	(.L_589 - .L_588)


	//   ....[0]....
.L_588:
        /* <DEDUP_REMOVED lines=11> */


	//----- nvinfo : EIATTR_MERCURY_ISA_VERSION
	.align		4
.L_589:
        /*00d0*/ 	.byte	0x03, 0x5f
        /*00d2*/ 	.short	0x0101


	//----- nvinfo : EIATTR_INT_WARP_WIDE_INSTR_OFFSETS
	.align		4
        /*00d4*/ 	.byte	0x04, 0x31
        /*00d6*/ 	.short	(.L_591 - .L_590)


	//   ....[0]....
.L_590:
        /*00d8*/ 	.word	0x00000120


	//   ....[1]....
        /*00dc*/ 	.word	0x00000160


	//   ....[2]....
        /*00e0*/ 	.word	0x00000230


	//----- nvinfo : EIATTR_COOP_GROUP_MASK_REGIDS
	.align		4
.L_591:
        /*00e4*/ 	.byte	0x04, 0x29
        /*00e6*/ 	.short	(.L_593 - .L_592)


	//   ....[0]....
.L_592:
        /*00e8*/ 	.word	0xffffffff


	//   ....[1]....
        /*00ec*/ 	.word	0xffffffff


	//   ....[2]....
        /*00f0*/ 	.word	0xffffffff


	//   ....[3]....
        /*00f4*/ 	.word	0xffffffff


	//   ....[4]....
        /*00f8*/ 	.word	0xffffffff


	//   ....[5]....
        /*00fc*/ 	.word	0xffffffff


	//   ....[6]....
        /*0100*/ 	.word	0xffffffff


	//   ....[7]....
        /*0104*/ 	.word	0xffffffff


	//   ....[8]....
        /*0108*/ 	.word	0xffffffff


	//   ....[9]....
        /*010c*/ 	.word	0xffffffff


	//   ....[10]....
        /*0110*/ 	.word	0xffffffff


	//   ....[11]....
        /*0114*/ 	.word	0xffffffff


	//   ....[12]....
        /*0118*/ 	.word	0xffffffff


	//   ....[13]....
        /*011c*/ 	.word	0xffffffff


	//   ....[14]....
        /*0120*/ 	.word	0xffffffff


	//   ....[15]....
        /*0124*/ 	.word	0xffffffff


	//   ....[16]....
        /*0128*/ 	.word	0xffffffff


	//   ....[17]....
        /*012c*/ 	.word	0xffffffff


	//   ....[18]....
        /*0130*/ 	.word	0xffffffff


	//   ....[19]....
        /*0134*/ 	.word	0xffffffff


	//   ....[20]....
        /*0138*/ 	.word	0xffffffff


	//   ....[21]....
        /*013c*/ 	.word	0xffffffff


	//   ....[22]....
        /*0140*/ 	.word	0xffffffff


	//   ....[23]....
        /*0144*/ 	.word	0xffffffff


	//   ....[24]....
        /*0148*/ 	.word	0xffffffff


	//   ....[25]....
        /*014c*/ 	.word	0xffffffff


	//   ....[26]....
        /*0150*/ 	.word	0xffffffff


	//   ....[27]....
        /*0154*/ 	.word	0xffffffff


	//   ....[28]....
        /*0158*/ 	.word	0xffffffff


	//   ....[29]....
        /*015c*/ 	.word	0xffffffff


	//   ....[30]....
        /*0160*/ 	.word	0xffffffff


	//   ....[31]....
        /*0164*/ 	.word	0xffffffff


	//   ....[32]....
        /*0168*/ 	.word	0xffffffff


	//   ....[33]....
        /*016c*/ 	.word	0xffffffff


	//   ....[34]....
        /*0170*/ 	.word	0xffffffff


	//   ....[35]....
        /*0174*/ 	.word	0xffffffff


	//   ....[36]....
        /*0178*/ 	.word	0xffffffff


	//   ....[37]....
        /*017c*/ 	.word	0xffffffff


	//   ....[38]....
        /*0180*/ 	.word	0xffffffff


	//   ....[39]....
        /*0184*/ 	.word	0xffffffff


	//   ....[40]....
        /*0188*/ 	.word	0xffffffff


	//   ....[41]....
        /*018c*/ 	.word	0xffffffff


	//   ....[42]....
        /*0190*/ 	.word	0xffffffff


	//   ....[43]....
        /*0194*/ 	.word	0x0500000f


	//   ....[44]....
        /*0198*/ 	.word	0x0500000f


	//   ....[45]....
        /*019c*/ 	.word	0x0500000f


	//   ....[46]....
        /*01a0*/ 	.word	0x0500000f


	//   ....[47]....
        /*01a4*/ 	.word	0x0500000f


	//   ....[48]....
        /*01a8*/ 	.word	0x0500000f


	//   ....[49]....
        /*01ac*/ 	.word	0x0500000f


	//   ....[50]....
        /*01b0*/ 	.word	0x0500000f


	//   ....[51]....
        /*01b4*/ 	.word	0x0500000f


	//   ....[52]....
        /*01b8*/ 	.word	0x0500000f


	//----- nvinfo : EIATTR_COOP_GROUP_INSTR_OFFSETS
	.align		4
.L_593:
        /*01bc*/ 	.byte	0x04, 0x28
        /*01be*/ 	.short	(.L_595 - .L_594)


	//   ....[0]....
.L_594:
        /*01c0*/ 	.word	0x00000060


	//   ....[1]....
        /*01c4*/ 	.word	0x00000130


	//   ....[2]....
        /*01c8*/ 	.word	0x00000220


	//   ....[3]....
        /*01cc*/ 	.word	0x00000360


	//   ....[4]....
        /*01d0*/ 	.word	0x000004c0


	//   ....[5]....
        /*01d4*/ 	.word	0x000005e0


	//   ....[6]....
        /*01d8*/ 	.word	0x00000740


	//   ....[7]....
        /*01dc*/ 	.word	0x00001260


	//   ....[8]....
        /*01e0*/ 	.word	0x000031a0


	//   ....[9]....
        /*01e4*/ 	.word	0x00004030


	//   ....[10]....
        /*01e8*/ 	.word	0x00004110


	//   ....[11]....
        /*01ec*/ 	.word	0x00004290


	//   ....[12]....
        /*01f0*/ 	.word	0x00004330


	//   ....[13]....
        /*01f4*/ 	.word	0x00004e50


	//   ....[14]....
        /*01f8*/ 	.word	0x00005550


	//   ....[15]....
        /*01fc*/ 	.word	0x00005610


	//   ....[16]....
        /*0200*/ 	.word	0x000058c0


	//   ....[17]....
        /*0204*/ 	.word	0x00005a80


	//   ....[18]....
        /*0208*/ 	.word	0x00006ad0


	//   ....[19]....
        /*020c*/ 	.word	0x00006b40


	//   ....[20]....
        /*0210*/ 	.word	0x00006b90


	//   ....[21]....
        /*0214*/ 	.word	0x00006bb0


	//   ....[22]....
        /*0218*/ 	.word	0x00006bd0


	//   ....[23]....
        /*021c*/ 	.word	0x000076a0


	//   ....[24]....
        /*0220*/ 	.word	0x00007b00


	//   ....[25]....
        /*0224*/ 	.word	0x00007b30


	//   ....[26]....
        /*0228*/ 	.word	0x00007b60


	//   ....[27]....
        /*022c*/ 	.word	0x00007b90


	//   ....[28]....
        /*0230*/ 	.word	0x00008010


	//   ....[29]....
        /*0234*/ 	.word	0x00008030


	//   ....[30]....
        /*0238*/ 	.word	0x00008c80


	//   ....[31]....
        /*023c*/ 	.word	0x00008ca0


	//   ....[32]....
        /*0240*/ 	.word	0x00009cd0


	//   ....[33]....
        /*0244*/ 	.word	0x0000a6a0


	//   ....[34]....
        /*0248*/ 	.word	0x0000af40


	//   ....[35]....
        /*024c*/ 	.word	0x0000af70


	//   ....[36]....
        /*0250*/ 	.word	0x0000afa0


	//   ....[37]....
        /*0254*/ 	.word	0x0000b050


	//   ....[38]....
        /*0258*/ 	.word	0x0000b080


	//   ....[39]....
        /*025c*/ 	.word	0x0000b0f0


	//   ....[40]....
        /*0260*/ 	.word	0x0000b120


	//   ....[41]....
        /*0264*/ 	.word	0x0000b130


	//   ....[42]....
        /*0268*/ 	.word	0x0000e020


	//   ....[43]....
        /*026c*/ 	.word	0x0000e560


	//   ....[44]....
        /*0270*/ 	.word	0x0000e6d0


	//   ....[45]....
        /*0274*/ 	.word	0x0000e730


	//   ....[46]....
        /*0278*/ 	.word	0x0000e7d0


	//   ....[47]....
        /*027c*/ 	.word	0x0000e8d0


	//   ....[48]....
        /*0280*/ 	.word	0x0000e940


	//   ....[49]....
        /*0284*/ 	.word	0x0000ea20


	//   ....[50]....
        /*0288*/ 	.word	0x0000ea90


	//   ....[51]....
        /*028c*/ 	.word	0x0000eb60


	//   ....[52]....
        /*0290*/ 	.word	0x0000ef70


	//----- nvinfo : EIATTR_REG_RECONFIG
	.align		4
.L_595:
        /*0294*/ 	.byte	0x01, 0x54
	.zero		2


	//----- nvinfo : EIATTR_SYSCALL_OFFSETS
	.align		4
        /*0298*/ 	.byte	0x04, 0x46
        /*029a*/ 	.short	(.L_597 - .L_596)


	//   ....[0]....
.L_596:
        /*029c*/ 	.word	0x00003370


	//   ....[1]....
        /*02a0*/ 	.word	0x0000a360


	//   ....[2]....
        /*02a4*/ 	.word	0x0000a4a0


	//   ....[3]....
        /*02a8*/ 	.word	0x0000a590


	//   ....[4]....
        /*02ac*/ 	.word	0x0000abd0


	//----- nvinfo : EIATTR_MBARRIER_INSTR_OFFSETS
	.align		4
.L_597:
        /*02b0*/ 	.byte	0x04, 0x39
        /*02b2*/ 	.short	(.L_599 - .L_598)


	//   ....[0]....
.L_598:
        /*02b4*/ 	.word	0x00000250
        /*02b8*/ 	.word	0x000000ff
        /*02bc*/ 	.word	0x00028c00
        /*02c0*/ 	.short	0x0100
        /*02c2*/ 	.byte	0x08
	.zero		1


	//   ....[1]....
        /*02c4*/ 	.word	0x00000260
        /*02c8*/ 	.word	0x000000ff
        /*02cc*/ 	.word	0x00028c20
        /*02d0*/ 	.short	0x0100
        /*02d2*/ 	.byte	0x08
	.zero		1


	//   ....[2]....
        /*02d4*/ 	.word	0x00000310
        /*02d8*/ 	.word	0x000000ff
        /*02dc*/ 	.word	0x00028c30
        /*02e0*/ 	.short	0x0100
        /*02e2*/ 	.byte	0x06
	.zero		1


	//   ....[3]....
        /*02e4*/ 	.word	0x00000320
        /*02e8*/ 	.word	0x000000ff
        /*02ec*/ 	.word	0x00028c40
        /*02f0*/ 	.short	0x0100
        /*02f2*/ 	.byte	0x06
	.zero		1


	//   ....[4]....
        /*02f4*/ 	.word	0x00000330
        /*02f8*/ 	.word	0x000000ff
        /*02fc*/ 	.word	0x00028c38
        /*0300*/ 	.short	0x0100
        /*0302*/ 	.byte	0x06
	.zero		1


	//   ....[5]....
        /*0304*/ 	.word	0x00000340
        /*0308*/ 	.word	0x000000ff
        /*030c*/ 	.word	0x00028c48
        /*0310*/ 	.short	0x0100
        /*0312*/ 	.byte	0x06
	.zero		1


	//   ....[6]....
        /*0314*/ 	.word	0x00000470
        /*0318*/ 	.word	0x000000ff
        /*031c*/ 	.word	0x00028c50
        /*0320*/ 	.short	0x0100
        /*0322*/ 	.byte	0x08
	.zero		1


	//   ....[7]....
        /*0324*/ 	.word	0x00000480
        /*0328*/ 	.word	0x000000ff
        /*032c*/ 	.word	0x00028c60
        /*0330*/ 	.short	0x0100
        /*0332*/ 	.byte	0x08
	.zero		1


	//   ....[8]....
        /*0334*/ 	.word	0x00000490
        /*0338*/ 	.word	0x000000ff
        /*033c*/ 	.word	0x00028c58
        /*0340*/ 	.short	0x0100
        /*0342*/ 	.byte	0x08
	.zero		1


	//   ....[9]....
        /*0344*/ 	.word	0x000004a0
        /*0348*/ 	.word	0x000000ff
        /*034c*/ 	.word	0x00028c68
        /*0350*/ 	.short	0x0100
        /*0352*/ 	.byte	0x08
	.zero		1


	//   ....[10]....
        /*0354*/ 	.word	0x00000590
        /*0358*/ 	.word	0x000000ff
        /*035c*/ 	.word	0x00028c70
        /*0360*/ 	.short	0x0100
        /*0362*/ 	.byte	0x06
	.zero		1


	//   ....[11]....
        /*0364*/ 	.word	0x000005a0
        /*0368*/ 	.word	0x000000ff
        /*036c*/ 	.word	0x00028c80
        /*0370*/ 	.short	0x0100
        /*0372*/ 	.byte	0x06
	.zero		1


	//   ....[12]....
        /*0374*/ 	.word	0x000005b0
        /*0378*/ 	.word	0x000000ff
        /*037c*/ 	.word	0x00028c78
        /*0380*/ 	.short	0x0100
        /*0382*/ 	.byte	0x06
	.zero		1


	//   ....[13]....
        /*0384*/ 	.word	0x000005c0
        /*0388*/ 	.word	0x000000ff
        /*038c*/ 	.word	0x00028c88
        /*0390*/ 	.short	0x0100
        /*0392*/ 	.byte	0x06
	.zero		1


	//   ....[14]....
        /*0394*/ 	.word	0x000006f0
        /*0398*/ 	.word	0x000000ff
        /*039c*/ 	.word	0x00028c90
        /*03a0*/ 	.short	0x0100
        /*03a2*/ 	.byte	0x08
	.zero		1


	//   ....[15]....
        /*03a4*/ 	.word	0x00000700
        /*03a8*/ 	.word	0x000000ff
        /*03ac*/ 	.word	0x00028ca0
        /*03b0*/ 	.short	0x0100
        /*03b2*/ 	.byte	0x08
	.zero		1


	//   ....[16]....
        /*03b4*/ 	.word	0x00000710
        /*03b8*/ 	.word	0x000000ff
        /*03bc*/ 	.word	0x00028c98
        /*03c0*/ 	.short	0x0100
        /*03c2*/ 	.byte	0x08
	.zero		1


	//   ....[17]....
        /*03c4*/ 	.word	0x00000720
        /*03c8*/ 	.word	0x000000ff
        /*03cc*/ 	.word	0x00028ca8
        /*03d0*/ 	.short	0x0100
        /*03d2*/ 	.byte	0x08
	.zero		1


	//   ....[18]....
        /*03d4*/ 	.word	0x00000850
        /*03d8*/ 	.word	0x000000ff
        /*03dc*/ 	.word	0x00028cb0
        /*03e0*/ 	.short	0x0100
        /*03e2*/ 	.byte	0x08
	.zero		1


	//   ....[19]....
        /*03e4*/ 	.word	0x00000860
        /*03e8*/ 	.word	0x000000ff
        /*03ec*/ 	.word	0x00028cc0
        /*03f0*/ 	.short	0x0100
        /*03f2*/ 	.byte	0x08
	.zero		1


	//   ....[20]....
        /*03f4*/ 	.word	0x00000870
        /*03f8*/ 	.word	0x000000ff
        /*03fc*/ 	.word	0x00028cb8
        /*0400*/ 	.short	0x0100
        /*0402*/ 	.byte	0x08
	.zero		1


	//   ....[21]....
        /*0404*/ 	.word	0x00000880
        /*0408*/ 	.word	0x000000ff
        /*040c*/ 	.word	0x00028cc8
        /*0410*/ 	.short	0x0100
        /*0412*/ 	.byte	0x08
	.zero		1


	//   ....[22]....
        /*0414*/ 	.word	0x00001410
        /*0418*/ 	.word	0x000000ff
        /*041c*/ 	.word	0x00028c50
        /*0420*/ 	.short	0x010a
        /*0422*/ 	.byte	0x05
	.zero		1


	//   ....[23]....
        /*0424*/ 	.word	0x00001700
        /*0428*/ 	.word	0x00000005
        /*042c*/ 	.word	0x00000000
        /*0430*/ 	.short	0x0101
        /*0432*/ 	.byte	0x3f
	.zero		1


	//   ....[24]....
        /*0434*/ 	.word	0x00002050
        /*0438*/ 	.word	0x000000ff
        /*043c*/ 	.word	0x00028c50
        /*0440*/ 	.short	0x010a
        /*0442*/ 	.byte	0x07
	.zero		1


	//   ....[25]....
        /*0444*/ 	.word	0x00002090
        /*0448*/ 	.word	0x000000ff
        /*044c*/ 	.word	0x00028c50
        /*0450*/ 	.short	0x010a
        /*0452*/ 	.byte	0x07
	.zero		1


	//   ....[26]....
        /*0454*/ 	.word	0x00002260
        /*0458*/ 	.word	0x00000005
        /*045c*/ 	.word	0x00000000
        /*0460*/ 	.short	0x0101
        /*0462*/ 	.byte	0x3f
	.zero		1


	//   ....[27]....
        /*0464*/ 	.word	0x000033b0
        /*0468*/ 	.word	0x000000ff
        /*046c*/ 	.word	0x00028c00
        /*0470*/ 	.short	0x010a
        /*0472*/ 	.byte	0x24
	.zero		1


	//   ....[28]....
        /*0474*/ 	.word	0x00003530
        /*0478*/ 	.word	0x000000ff
        /*047c*/ 	.word	0x00028c30
        /*0480*/ 	.short	0x010a
        /*0482*/ 	.byte	0x24
	.zero		1


	//   ....[29]....
        /*0484*/ 	.word	0x000035a0
        /*0488*/ 	.word	0x000000ff
        /*048c*/ 	.word	0x00028c30
        /*0490*/ 	.short	0x010a
        /*0492*/ 	.byte	0x24
	.zero		1


	//   ....[30]....
        /*0494*/ 	.word	0x00004750
        /*0498*/ 	.word	0x00000007
        /*049c*/ 	.word	0x00000000
        /*04a0*/ 	.short	0x0101
        /*04a2*/ 	.byte	0x3f
	.zero		1


	//   ....[31]....
        /*04a4*/ 	.word	0x00004b90
        /*04a8*/ 	.word	0x000000ff
        /*04ac*/ 	.word	0x00028c50
        /*04b0*/ 	.short	0x010a
        /*04b2*/ 	.byte	0x24
	.zero		1


	//   ....[32]....
        /*04b4*/ 	.word	0x00004be0
        /*04b8*/ 	.word	0x000000ff
        /*04bc*/ 	.word	0x00028c50
        /*04c0*/ 	.short	0x010a
        /*04c2*/ 	.byte	0x24
	.zero		1


	//   ....[33]....
        /*04c4*/ 	.word	0x00004e70
        /*04c8*/ 	.word	0x0000000e
        /*04cc*/ 	.word	0x00000000
        /*04d0*/ 	.short	0x0101
        /*04d2*/ 	.byte	0x3f
	.zero		1


	//   ....[34]....
        /*04d4*/ 	.word	0x00004f70
        /*04d8*/ 	.word	0x000000ff
        /*04dc*/ 	.word	0x00028c30
        /*04e0*/ 	.short	0x010a
        /*04e2*/ 	.byte	0x07
	.zero		1


	//   ....[35]....
        /*04e4*/ 	.word	0x00004fb0
        /*04e8*/ 	.word	0x000000ff
        /*04ec*/ 	.word	0x00028c30
        /*04f0*/ 	.short	0x010a
        /*04f2*/ 	.byte	0x07
	.zero		1


	//   ....[36]....
        /*04f4*/ 	.word	0x00005dc0
        /*04f8*/ 	.word	0x00000098
        /*04fc*/ 	.word	0x00000000
        /*0500*/ 	.short	0x0101
        /*0502*/ 	.byte	0x3f
	.zero		1


	//   ....[37]....
        /*0504*/ 	.word	0x00006830
        /*0508*/ 	.word	0x000000ff
        /*050c*/ 	.word	0x00028c50
        /*0510*/ 	.short	0x010a
        /*0512*/ 	.byte	0x07
	.zero		1


	//   ....[38]....
        /*0514*/ 	.word	0x00006870
        /*0518*/ 	.word	0x000000ff
        /*051c*/ 	.word	0x00028c50
        /*0520*/ 	.short	0x010a
        /*0522*/ 	.byte	0x07
	.zero		1


	//   ....[39]....
        /*0524*/ 	.word	0x00006af0
        /*0528*/ 	.word	0x000000ab
        /*052c*/ 	.word	0x00000000
        /*0530*/ 	.short	0x0101
        /*0532*/ 	.byte	0x3f
	.zero		1


	//   ....[40]....
        /*0534*/ 	.word	0x00007660
        /*0538*/ 	.word	0x000000ff
        /*053c*/ 	.word	0x00000000
        /*0540*/ 	.short	0x0101
        /*0542*/ 	.byte	0x04
	.zero		1


	//   ....[41]....
        /*0544*/ 	.word	0x0000a8c0
        /*0548*/ 	.word	0x000000ff
        /*054c*/ 	.word	0x00028c40
        /*0550*/ 	.short	0x010a
        /*0552*/ 	.byte	0x26
	.zero		1


	//   ....[42]....
        /*0554*/ 	.word	0x0000b240
        /*0558*/ 	.word	0x000000ff
        /*055c*/ 	.word	0x00028c00
        /*0560*/ 	.short	0x0107
        /*0562*/ 	.byte	0x26
	.zero		1


	//   ....[43]....
        /*0564*/ 	.word	0x0000b280
        /*0568*/ 	.word	0x000000ff
        /*056c*/ 	.word	0x00028c00
        /*0570*/ 	.short	0x0101
        /*0572*/ 	.byte	0x26
	.zero		1


	//   ....[44]....
        /*0574*/ 	.word	0x0000b290
        /*0578*/ 	.word	0x000000ff
        /*057c*/ 	.word	0x00028c20
        /*0580*/ 	.short	0x010a
        /*0582*/ 	.byte	0x26
	.zero		1


	//   ....[45]....
        /*0584*/ 	.word	0x0000b2f0
        /*0588*/ 	.word	0x000000ff
        /*058c*/ 	.word	0x00028c60
        /*0590*/ 	.short	0x010a
        /*0592*/ 	.byte	0x26
	.zero		1


	//   ....[46]....
        /*0594*/ 	.word	0x0000be80
        /*0598*/ 	.word	0x000000ff
        /*059c*/ 	.word	0x00028c48
        /*05a0*/ 	.short	0x010a
        /*05a2*/ 	.byte	0x26
	.zero		1


	//   ....[47]....
        /*05a4*/ 	.word	0x0000c050
        /*05a8*/ 	.word	0x000000ff
        /*05ac*/ 	.word	0x00028c68
        /*05b0*/ 	.short	0x010a
        /*05b2*/ 	.byte	0x26
	.zero		1


	//   ....[48]....
        /*05b4*/ 	.word	0x0000c9f0
        /*05b8*/ 	.word	0x000000ff
        /*05bc*/ 	.word	0x00028c40
        /*05c0*/ 	.short	0x010a
        /*05c2*/ 	.byte	0x26
	.zero		1


	//   ....[49]....
        /*05c4*/ 	.word	0x0000cbd0
        /*05c8*/ 	.word	0x000000ff
        /*05cc*/ 	.word	0x00028c60
        /*05d0*/ 	.short	0x010a
        /*05d2*/ 	.byte	0x26
	.zero		1


	//   ....[50]....
        /*05d4*/ 	.word	0x0000d5b0
        /*05d8*/ 	.word	0x000000ff
        /*05dc*/ 	.word	0x00028c48
        /*05e0*/ 	.short	0x010a
        /*05e2*/ 	.byte	0x26
	.zero		1


	//   ....[51]....
        /*05e4*/ 	.word	0x0000d790
        /*05e8*/ 	.word	0x000000ff
        /*05ec*/ 	.word	0x00028c68
        /*05f0*/ 	.short	0x010a
        /*05f2*/ 	.byte	0x26
	.zero		1


	//   ....[52]....
        /*05f4*/ 	.word	0x0000dfb0
        /*05f8*/ 	.word	0x00000002
        /*05fc*/ 	.word	0x00028c20
        /*0600*/ 	.short	0x010a
        /*0602*/ 	.byte	0x3f
	.zero		1


	//   ....[53]....
        /*0604*/ 	.word	0x0000e130
        /*0608*/ 	.word	0x00000007
        /*060c*/ 	.word	0x00000000
        /*0610*/ 	.short	0x010a
        /*0612*/ 	.byte	0x3f
	.zero		1


	//   ....[54]....
        /*0614*/ 	.word	0x0000e1a0
        /*0618*/ 	.word	0x00000005
        /*061c*/ 	.word	0x00000000
        /*0620*/ 	.short	0x010a
        /*0622*/ 	.byte	0x3f
	.zero		1


	//   ....[55]....
        /*0624*/ 	.word	0x0000e200
        /*0628*/ 	.word	0x00000005
        /*062c*/ 	.word	0x00000000
        /*0630*/ 	.short	0x010a
        /*0632*/ 	.byte	0x3f
	.zero		1


	//   ....[56]....
        /*0634*/ 	.word	0x0000e230
        /*0638*/ 	.word	0x00000003
        /*063c*/ 	.word	0x00000000
        /*0640*/ 	.short	0x010a
        /*0642*/ 	.byte	0x3f
	.zero		1


	//   ....[57]....
        /*0644*/ 	.word	0x0000e2a0
        /*0648*/ 	.word	0x00000006
        /*064c*/ 	.word	0x00028c50
        /*0650*/ 	.short	0x010a
        /*0652*/ 	.byte	0x3f
	.zero		1


	//   ....[58]....
        /*0654*/ 	.word	0x0000e300
        /*0658*/ 	.word	0x00000006
        /*065c*/ 	.word	0x00028c50
        /*0660*/ 	.short	0x010a
        /*0662*/ 	.byte	0x3f
	.zero		1


	//   ....[59]....
        /*0664*/ 	.word	0x0000e360
        /*0668*/ 	.word	0x00000006
        /*066c*/ 	.word	0x00028c00
        /*0670*/ 	.short	0x010a
        /*0672*/ 	.byte	0x3f
	.zero		1


	//   ....[60]....
        /*0674*/ 	.word	0x0000e3c0
        /*0678*/ 	.word	0x00000008
        /*067c*/ 	.word	0x00028c30
        /*0680*/ 	.short	0x010a
        /*0682*/ 	.byte	0x3f
	.zero		1


	//   ....[61]....
        /*0684*/ 	.word	0x0000e410
        /*0688*/ 	.word	0x0000000e
        /*068c*/ 	.word	0x00028c50
        /*0690*/ 	.short	0x010a
        /*0692*/ 	.byte	0x3f
	.zero		1


	//   ....[62]....
        /*0694*/ 	.word	0x0000e470
        /*0698*/ 	.word	0x00000005
        /*069c*/ 	.word	0x00028c30
        /*06a0*/ 	.short	0x010a
        /*06a2*/ 	.byte	0x3f
	.zero		1


	//   ....[63]....
        /*06a4*/ 	.word	0x0000e4c0
        /*06a8*/ 	.word	0x000000ab
        /*06ac*/ 	.word	0x00028c50
        /*06b0*/ 	.short	0x010a
        /*06b2*/ 	.byte	0x3f
	.zero		1


	//   ....[64]....
        /*06b4*/ 	.word	0x0000e620
        /*06b8*/ 	.word	0x00000003
        /*06bc*/ 	.word	0x00028c40
        /*06c0*/ 	.short	0x010a
        /*06c2*/ 	.byte	0x3f
	.zero		1


	//   ....[65]....
        /*06c4*/ 	.word	0x0000eba0
        /*06c8*/ 	.word	0x00000003
        /*06cc*/ 	.word	0x00028c20
        /*06d0*/ 	.short	0x010a
        /*06d2*/ 	.byte	0x3f
	.zero		1


	//   ....[66]....
        /*06d4*/ 	.word	0x0000ec00
        /*06d8*/ 	.word	0x00000003
        /*06dc*/ 	.word	0x00028c60
        /*06e0*/ 	.short	0x010a
        /*06e2*/ 	.byte	0x3f
	.zero		1


	//   ....[67]....
        /*06e4*/ 	.word	0x0000ec60
        /*06e8*/ 	.word	0x00000003
        /*06ec*/ 	.word	0x00028c48
        /*06f0*/ 	.short	0x010a
        /*06f2*/ 	.byte	0x3f
	.zero		1


	//   ....[68]....
        /*06f4*/ 	.word	0x0000ecc0
        /*06f8*/ 	.word	0x00000003
        /*06fc*/ 	.word	0x00028c68
        /*0700*/ 	.short	0x010a
        /*0702*/ 	.byte	0x3f
	.zero		1


	//   ....[69]....
        /*0704*/ 	.word	0x0000ed20
        /*0708*/ 	.word	0x00000003
        /*070c*/ 	.word	0x00028c40
        /*0710*/ 	.short	0x010a
        /*0712*/ 	.byte	0x3f
	.zero		1


	//   ....[70]....
        /*0714*/ 	.word	0x0000ed80
        /*0718*/ 	.word	0x00000003
        /*071c*/ 	.word	0x00028c60
        /*0720*/ 	.short	0x010a
        /*0722*/ 	.byte	0x3f
	.zero		1


	//   ....[71]....
        /*0724*/ 	.word	0x0000ede0
        /*0728*/ 	.word	0x00000003
        /*072c*/ 	.word	0x00028c48
        /*0730*/ 	.short	0x010a
        /*0732*/ 	.byte	0x3f
	.zero		1


	//   ....[72]....
        /*0734*/ 	.word	0x0000ee40
        /*0738*/ 	.word	0x00000003
        /*073c*/ 	.word	0x00028c68
        /*0740*/ 	.short	0x010a
        /*0742*/ 	.byte	0x3f
	.zero		1


	//   ....[73]....
        /*0744*/ 	.word	0x0000ee90
        /*0748*/ 	.word	0x00000002
        /*074c*/ 	.word	0x00028c20
        /*0750*/ 	.short	0x010a
        /*0752*/ 	.byte	0x3f
	.zero		1


	//   ....[74]....
        /*0754*/ 	.word	0x0000f030
        /*0758*/ 	.word	0x00000007
        /*075c*/ 	.word	0x00000000
        /*0760*/ 	.short	0x010a
        /*0762*/ 	.byte	0x3f
	.zero		1


	//   ....[75]....
        /*0764*/ 	.word	0x0000f080
        /*0768*/ 	.word	0x00000005
        /*076c*/ 	.word	0x00000000
        /*0770*/ 	.short	0x010a
        /*0772*/ 	.byte	0x3f
	.zero		1


	//   ....[76]....
        /*0774*/ 	.word	0x0000f0d0
        /*0778*/ 	.word	0x00000005
        /*077c*/ 	.word	0x00000000
        /*0780*/ 	.short	0x010a
        /*0782*/ 	.byte	0x3f
	.zero		1


	//----- nvinfo : EIATTR_NUM_MBARRIERS
	.align		4
.L_599:
        /*0784*/ 	.byte	0x03, 0x38
        /*0786*/ 	.short	0x0016


	//----- nvinfo : EIATTR_EXIT_INSTR_OFFSETS
	.align		4
        /*0788*/ 	.byte	0x04, 0x1c
        /*078a*/ 	.short	(.L_601 - .L_600)


	//   ....[0]....
.L_600:
        /*078c*/ 	.word	0x0000e280


	//----- nvinfo : EIATTR_MAX_THREADS
	.align		4
.L_601:
        /*0790*/ 	.byte	0x04, 0x05
        /*0792*/ 	.short	(.L_603 - .L_602)
.L_602:
        /*0794*/ 	.word	0x00000180
        /*0798*/ 	.word	0x00000001
        /*079c*/ 	.word	0x00000001


	//----- nvinfo : EIATTR_CRS_STACK_SIZE
	.align		4
.L_603:
        /*07a0*/ 	.byte	0x04, 0x1e
        /*07a2*/ 	.short	(.L_605 - .L_604)
.L_604:
        /*07a4*/ 	.word	0x00000000


	//----- nvinfo : EIATTR_CBANK_PARAM_SIZE
	.align		4
.L_605:
        /*07a8*/ 	.byte	0x03, 0x19
        /*07aa*/ 	.short	0x0a70


	//----- nvinfo : EIATTR_PARAM_CBANK
	.align		4
        /*07ac*/ 	.byte	0x04, 0x0a
        /*07ae*/ 	.short	(.L_607 - .L_606)
	.align		4
.L_606:
        /*07b0*/ 	.word	index@(.nv.constant0._ZN7cutlass13device_kernelIN5flash11enable_sm90INS1_16FlashAttnFwdSm90INS1_25CollectiveMainloopFwdSm90ILi2EN4cute5tupleIJNS5_1CILi1EEES8_S8_EEENS6_IJNS7_ILi64EEESA_SA_EEELi512ENS_6half_tEfNS_4arch4Sm90ELb0ELb0ELb1ELb0ELb0ELb0ELb0ELb0ELb0ELb1ELb1ELb0EEENS1_21CollectiveEpilogueFwdINS6_IJSA_NS7_ILi512EEESA_EEES9_SC_SE_Li256ELb0ELb1ELb1ELb0EEENS1_19SingleTileSchedulerILb0ELb1ELb1ELi64EEEEEEEEEvNT_6ParamsE)
        /*07b4*/ 	.short	0x0210
        /*07b6*/ 	.short	0x0a70


	//----- nvinfo : EIATTR_SW_WAR
	.align		4
.L_607:
        /*07b8*/ 	.byte	0x04, 0x36
        /*07ba*/ 	.short	(.L_609 - .L_608)
.L_608:
        /*07bc*/ 	.word	0x00000008
.L_609:


//--------------------- .nv.info._ZN7cutlass13device_kernelIN5flash11enable_sm90INS1_16FlashAttnFwdSm90INS1_25CollectiveMainloopFwdSm90ILi2EN4cute5tupleIJNS5_1CILi1EEES8_S8_EEENS6_IJNS7_ILi64EEESA_SA_EEELi512ENS_6half_tEfNS_4arch4Sm90ELb0ELb0ELb1ELb0ELb0ELb0ELb1ELb0ELb0ELb1ELb1ELb0EEENS1_21CollectiveEpilogueFwdINS6_IJSA_NS7_ILi512EEESA_EEES9_SC_SE_Li256ELb0ELb1ELb1ELb0EEENS1_19SingleTileSchedulerILb0ELb1ELb1ELi64EEEEEEEEEvNT_6ParamsE --------------------------
	.section	.nv.info._ZN7cutlass13device_kernelIN5flash11enable_sm90INS1_16FlashAttnFwdSm90INS1_25CollectiveMainloopFwdSm90ILi2EN4cute5tupleIJNS5_1CILi1EEES8_S8_EEENS6_IJNS7_ILi64EEESA_SA_EEELi512ENS_6half_tEfNS_4arch4Sm90ELb0ELb0ELb1ELb0ELb0ELb0ELb1ELb0ELb0ELb1ELb1ELb0EEENS1_21CollectiveEpilogueFwdINS6_IJSA_NS7_ILi512EEESA_EEES9_SC_SE_Li256ELb0ELb1ELb1ELb0EEENS1_19SingleTileSchedulerILb0ELb1ELb1ELi64EEEEEEEEEvNT_6ParamsE,"",@"SHT_CUDA_INFO"
	.sectionflags	@""
	.align	4


	//----- nvinfo : EIATTR_CUDA_API_VERSION
	.align		4
        /*0000*/ 	.byte	0x04, 0x37
        /*0002*/ 	.short	(.L_611 - .L_610)
.L_610:
        /*0004*/ 	.word	0x00000082


	//----- nvinfo : EIATTR_KPARAM_INFO
	.align		4
.L_611:
        /*0008*/ 	.byte	0x04, 0x17
        /*000a*/ 	.short	(.L_613 - .L_612)
.L_612:
        /*000c*/ 	.word	0x00000000
        /*0010*/ 	.short	0x0000
        /*0012*/ 	.short	0x0070
        /*0014*/ 	.byte	0x00, 0xf0, 0x01, 0x2c


	//----- nvinfo : EIATTR_SPARSE_MMA_MASK
	.align		4
.L_613:
        /*0018*/ 	.byte	0x03, 0x50
        /*001a*/ 	.short	0x0000


	//----- nvinfo : EIATTR_MAXREG_COUNT
	.align		4
        /*001c*/ 	.byte	0x03, 0x1b
        /*001e*/ 	.short	0x00a8


	//----- nvinfo : EIATTR_NUM_BARRIERS
	.align		4
        /*0020*/ 	.byte	0x02, 0x4c
        /*0022*/ 	.byte	0x10
	.zero		1


	//----- nvinfo : EIATTR_EXTERNS
	.align		4
        /*0024*/ 	.byte	0x04, 0x0f
        /*0026*/ 	.short	(.L_615 - .L_614)


	//   ....[0]....
	.align		4
.L_614:
        /*0028*/ 	.word	index@(__assertfail)


	//----- nvinfo : EIATTR_ANNOTATIONS
	.align		4
.L_615:
        /*002c*/ 	.byte	0x04, 0x55
        /*002e*/ 	.short	(.L_617 - .L_616)


	//   ....[0]....
.L_616:
        /* <DEDUP_REMOVED lines=17> */


	//----- nvinfo : EIATTR_MERCURY_ISA_VERSION
	.align		4
.L_617:
        /*0128*/ 	.byte	0x03, 0x5f
        /*012a*/ 	.short	0x0101


	//----- nvinfo : EIATTR_INT_WARP_WIDE_INSTR_OFFSETS
	.align		4
        /*012c*/ 	.byte	0x04, 0x31
        /*012e*/ 	.short	(.L_619 - .L_618)


	//   ....[0]....
.L_618:
        /*0130*/ 	.word	0x00000130


	//   ....[1]....
        /*0134*/ 	.word	0x00000170


	//   ....[2]....
        /*0138*/ 	.word	0x000001e0


	//   ....[3]....
        /*013c*/ 	.word	0x000001f0


	//----- nvinfo : EIATTR_COOP_GROUP_MASK_REGIDS
	.align		4
.L_619:
        /*0140*/ 	.byte	0x04, 0x29
        /*0142*/ 	.short	(.L_621 - .L_620)


	//   ....[0]....
.L_620:
        /*0144*/ 	.word	0xffffffff


	//   ....[1]....
        /*0148*/ 	.word	0xffffffff


	//   ....[2]....
        /*014c*/ 	.word	0xffffffff


	//   ....[3]....
        /*0150*/ 	.word	0xffffffff


	//   ....[4]....
        /*0154*/ 	.word	0xffffffff


	//   ....[5]....
        /*0158*/ 	.word	0xffffffff


	//   ....[6]....
        /*015c*/ 	.word	0xffffffff


	//   ....[7]....
        /*0160*/ 	.word	0xffffffff


	//   ....[8]....
        /*0164*/ 	.word	0xffffffff


	//   ....[9]....
        /*0168*/ 	.word	0xffffffff


	//   ....[10]....
        /*016c*/ 	.word	0xffffffff


	//   ....[11]....
        /*0170*/ 	.word	0xffffffff


	//   ....[12]....
        /*0174*/ 	.word	0xffffffff


	//   ....[13]....
        /*0178*/ 	.word	0xffffffff


	//   ....[14]....
        /*017c*/ 	.word	0xffffffff


	//   ....[15]....
        /*0180*/ 	.word	0xffffffff


	//   ....[16]....
        /*0184*/ 	.word	0xffffffff


	//   ....[17]....
        /*0188*/ 	.word	0xffffffff


	//   ....[18]....
        /*018c*/ 	.word	0xffffffff


	//   ....[19]....
        /*0190*/ 	.word	0xffffffff


	//   ....[20]....
        /*0194*/ 	.word	0xffffffff


	//   ....[21]....
        /*0198*/ 	.word	0xffffffff


	//   ....[22]....
        /*019c*/ 	.word	0xffffffff


	//   ....[23]....
        /*01a0*/ 	.word	0xffffffff


	//   ....[24]....
        /*01a4*/ 	.word	0xffffffff


	//   ....[25]....
        /*01a8*/ 	.word	0xffffffff


	//   ....[26]....
        /*01ac*/ 	.word	0xffffffff


	//   ....[27]....
        /*01b0*/ 	.word	0xffffffff


	//   ....[28]....
        /*01b4*/ 	.word	0xffffffff


	//   ....[29]....
        /*01b8*/ 	.word	0xffffffff


	//   ....[30]....
        /*01bc*/ 	.word	0xffffffff


	//   ....[31]....
        /*01c0*/ 	.word	0xffffffff


	//   ....[32]....
        /*01c4*/ 	.word	0xffffffff


	//   ....[33]....
        /*01c8*/ 	.word	0xffffffff


	//   ....[34]....
        /*01cc*/ 	.word	0xffffffff


	//   ....[35]....
        /*01d0*/ 	.word	0xffffffff


	//   ....[36]....
        /*01d4*/ 	.word	0xffffffff


	//   ....[37]....
        /*01d8*/ 	.word	0xffffffff


	//   ....[38]....
        /*01dc*/ 	.word	0xffffffff


	//   ....[39]....
        /*01e0*/ 	.word	0xffffffff


	//   ....[40]....
        /*01e4*/ 	.word	0xffffffff


	//   ....[41]....
        /*01e8*/ 	.word	0xffffffff


	//   ....[42]....
        /*01ec*/ 	.word	0xffffffff


	//   ....[43]....
        /*01f0*/ 	.word	0xffffffff


	//   ....[44]....
        /*01f4*/ 	.word	0xffffffff


	//   ....[45]....
        /*01f8*/ 	.word	0xffffffff


	//   ....[46]....
        /*01fc*/ 	.word	0xffffffff


	//   ....[47]....
        /*0200*/ 	.word	0xffffffff


	//   ....[48]....
        /*0204*/ 	.word	0xffffffff


	//   ....[49]....
        /*0208*/ 	.word	0xffffffff


	//   ....[50]....
        /*020c*/ 	.word	0xffffffff


	//   ....[51]....
        /*0210*/ 	.word	0xffffffff


	//   ....[52]....
        /*0214*/ 	.word	0xffffffff


	//   ....[53]....
        /*0218*/ 	.word	0x0500000f


	//   ....[54]....
        /*021c*/ 	.word	0x0500000f


	//   ....[55]....
        /*0220*/ 	.word	0x0500000f


	//   ....[56]....
        /*0224*/ 	.word	0x0500000f


	//   ....[57]....
        /*0228*/ 	.word	0x0500000f


	//   ....[58]....
        /*022c*/ 	.word	0x0500000f


	//   ....[59]....
        /*0230*/ 	.word	0x0500000f


	//   ....[60]....
        /*0234*/ 	.word	0x0500000f


	//   ....[61]....
        /*0238*/ 	.word	0x0500000f


	//   ....[62]....
        /*023c*/ 	.word	0x0500000f


	//   ....[63]....
        /*0240*/ 	.word	0x0500000f


	//   ....[64]....
        /*0244*/ 	.word	0x0500000f


	//   ....[65]....
        /*0248*/ 	.word	0x0500000f


	//   ....[66]....
        /*024c*/ 	.word	0x0500000f


	//   ....[67]....
        /*0250*/ 	.word	0x0500000f


	//   ....[68]....
        /*0254*/ 	.word	0x0500000f


	//   ....[69]....
        /*0258*/ 	.word	0x0500000f


	//   ....[70]....
        /*025c*/ 	.word	0x0500000f


	//----- nvinfo : EIATTR_COOP_GROUP_INSTR_OFFSETS
	.align		4
.L_621:
        /*0260*/ 	.byte	0x04, 0x28
        /*0262*/ 	.short	(.L_623 - .L_622)


	//   ....[0]....
.L_622:
        /*0264*/ 	.word	0x00000070


	//   ....[1]....
        /*0268*/ 	.word	0x00000140


	//   ....[2]....
        /*026c*/ 	.word	0x00000190


	//   ....[3]....
        /*0270*/ 	.word	0x000003a0


	//   ....[4]....
        /*0274*/ 	.word	0x00000500


	//   ....[5]....
        /*0278*/ 	.word	0x00000620


	//   ....[6]....
        /*027c*/ 	.word	0x00000780


	//   ....[7]....
        /*0280*/ 	.word	0x00001380


	//   ....[8]....
        /*0284*/ 	.word	0x000031d0


	//   ....[9]....
        /*0288*/ 	.word	0x00004310


	//   ....[10]....
        /*028c*/ 	.word	0x00005880


	//   ....[11]....
        /*0290*/ 	.word	0x00005910


	//   ....[12]....
        /*0294*/ 	.word	0x00005b40


	//   ....[13]....
        /*0298*/ 	.word	0x00005bc0


	//   ....[14]....
        /*029c*/ 	.word	0x00006600


	//   ....[15]....
        /*02a0*/ 	.word	0x00007030


	//   ....[16]....
        /*02a4*/ 	.word	0x00008220


	//   ....[17]....
        /*02a8*/ 	.word	0x000082f0


	//   ....[18]....
        /*02ac*/ 	.word	0x000085c0


	//   ....[19]....
        /*02b0*/ 	.word	0x00008790


	//   ....[20]....
        /*02b4*/ 	.word	0x00009720


	//   ....[21]....
        /*02b8*/ 	.word	0x00009790


	//   ....[22]....
        /*02bc*/ 	.word	0x000097f0


	//   ....[23]....
        /*02c0*/ 	.word	0x00009820


	//   ....[24]....
        /*02c4*/ 	.word	0x00009840


	//   ....[25]....
        /*02c8*/ 	.word	0x0000a2e0


	//   ....[26]....
        /*02cc*/ 	.word	0x0000a800


	//   ....[27]....
        /*02d0*/ 	.word	0x0000a830


	//   ....[28]....
        /*02d4*/ 	.word	0x0000a860


	//   ....[29]....
        /*02d8*/ 	.word	0x0000a870


	//   ....[30]....
        /*02dc*/ 	.word	0x0000ad10


	//   ....[31]....
        /*02e0*/ 	.word	0x0000ad40


	//   ....[32]....
        /*02e4*/ 	.word	0x0000b9b0


	//   ....[33]....
        /*02e8*/ 	.word	0x0000b9d0


	//   ....[34]....
        /*02ec*/ 	.word	0x0000ca60


	//   ....[35]....
        /*02f0*/ 	.word	0x0000d510


	//   ....[36]....
        /*02f4*/ 	.word	0x0000de60


	//   ....[37]....
        /*02f8*/ 	.word	0x0000de80


	//   ....[38]....
        /*02fc*/ 	.word	0x0000df10


	//   ....[39]....
        /*0300*/ 	.word	0x0000df40


	//   ....[40]....
        /*0304*/ 	.word	0x0000df90


	//   ....[41]....
        /*0308*/ 	.word	0x0000dfe0


	//   ....[42]....
        /*030c*/ 	.word	0x0000e010


	//   ....[43]....
        /*0310*/ 	.word	0x0000e020


	//   ....[44]....
        /*0314*/ 	.word	0x0000e9c0


	//   ....[45]....
        /*0318*/ 	.word	0x0000e9e0


	//   ....[46]....
        /*031c*/ 	.word	0x0000ea00


	//   ....[47]....
        /*0320*/ 	.word	0x0000eb20


	//   ....[48]....
        /*0324*/ 	.word	0x0000ecd0


	//   ....[49]....
        /*0328*/ 	.word	0x0000ed00


	//   ....[50]....
        /*032c*/ 	.word	0x0000ee50


	//   ....[51]....
        /*0330*/ 	.word	0x0000ee60


	//   ....[52]....
        /*0334*/ 	.word	0x00011f20


	//   ....[53]....
        /*0338*/ 	.word	0x000123e0


	//   ....[54]....
        /*033c*/ 	.word	0x00012560


	//   ....[55]....
        /*0340*/ 	.word	0x000125b0


	//   ....[56]....
        /*0344*/ 	.word	0x000126c0


	//   ....[57]....
        /*0348*/ 	.word	0x00012770


	//   ....[58]....
        /*034c*/ 	.word	0x00012860


	//   ....[59]....
        /*0350*/ 	.word	0x000128c0


	//   ....[60]....
        /*0354*/ 	.word	0x000129b0


	//   ....[61]....
        /*0358*/ 	.word	0x00012a00


	//   ....[62]....
        /*035c*/ 	.word	0x00012a90


	//   ....[63]....
        /*0360*/ 	.word	0x00012bb0


	//   ....[64]....
        /*0364*/ 	.word	0x00012ec0


	//   ....[65]....
        /*0368*/ 	.word	0x00012f10


	//   ....[66]....
        /*036c*/ 	.word	0x00013100


	//   ....[67]....
        /*0370*/ 	.word	0x00013150


	//   ....[68]....
        /*0374*/ 	.word	0x00013380


	//   ....[69]....
        /*0378*/ 	.word	0x000133d0


	//   ....[70]....
        /*037c*/ 	.word	0x000137e0


	//----- nvinfo : EIATTR_REG_RECONFIG
	.align		4
.L_623:
        /*0380*/ 	.byte	0x01, 0x54
	.zero		2


	//----- nvinfo : EIATTR_SYSCALL_OFFSETS
	.align		4
        /*0384*/ 	.byte	0x04, 0x46
        /*0386*/ 	.short	(.L_625 - .L_624)


	//   ....[0]....
.L_624:
        /*0388*/ 	.word	0x00003380


	//   ....[1]....
        /*038c*/ 	.word	0x0000d150


	//   ....[2]....
        /*0390*/ 	.word	0x0000d290


	//   ....[3]....
        /*0394*/ 	.word	0x0000d380


	//   ....[4]....
        /*0398*/ 	.word	0x0000daa0


	//   ....[5]....
        /*039c*/ 	.word	0x0000e330


	//----- nvinfo : EIATTR_MBARRIER_INSTR_OFFSETS
	.align		4
.L_625:
        /*03a0*/ 	.byte	0x04, 0x39
        /*03a2*/ 	.short	(.L_627 - .L_626)


	//   ....[0]....
.L_626:
        /*03a4*/ 	.word	0x00000280
        /*03a8*/ 	.word	0x000000ff
        /*03ac*/ 	.word	0x00038800
        /*03b0*/ 	.short	0x0100
        /*03b2*/ 	.byte	0x08
	.zero		1


	//   ....[1]....
        /*03b4*/ 	.word	0x00000290
        /*03b8*/ 	.word	0x000000ff
        /*03bc*/ 	.word	0x00038810
        /*03c0*/ 	.short	0x0100
        /*03c2*/ 	.byte	0x08
	.zero		1


	//   ....[2]....
        /*03c4*/ 	.word	0x000002a0
        /*03c8*/ 	.word	0x000000ff
        /*03cc*/ 	.word	0x00038820
        /*03d0*/ 	.short	0x0100
        /*03d2*/ 	.byte	0x08
	.zero		1


	//   ....[3]....
        /*03d4*/ 	.word	0x00000350
        /*03d8*/ 	.word	0x000000ff
        /*03dc*/ 	.word	0x00038830
        /*03e0*/ 	.short	0x0100
        /*03e2*/ 	.byte	0x06
	.zero		1


	//   ....[4]....
        /*03e4*/ 	.word	0x00000360
        /*03e8*/ 	.word	0x000000ff
        /*03ec*/ 	.word	0x00038840
        /*03f0*/ 	.short	0x0100
        /*03f2*/ 	.byte	0x06
	.zero		1


	//   ....[5]....
        /*03f4*/ 	.word	0x00000370
        /*03f8*/ 	.word	0x000000ff
        /*03fc*/ 	.word	0x00038838
        /*0400*/ 	.short	0x0100
        /*0402*/ 	.byte	0x06
	.zero		1


	//   ....[6]....
        /*0404*/ 	.word	0x00000380
        /*0408*/ 	.word	0x000000ff
        /*040c*/ 	.word	0x00038848
        /*0410*/ 	.short	0x0100
        /*0412*/ 	.byte	0x06
	.zero		1


	//   ....[7]....
        /*0414*/ 	.word	0x000004b0
        /*0418*/ 	.word	0x000000ff
        /*041c*/ 	.word	0x00038850
        /*0420*/ 	.short	0x0100
        /*0422*/ 	.byte	0x08
	.zero		1


	//   ....[8]....
        /*0424*/ 	.word	0x000004c0
        /*0428*/ 	.word	0x000000ff
        /*042c*/ 	.word	0x00038860
        /*0430*/ 	.short	0x0100
        /*0432*/ 	.byte	0x08
	.zero		1


	//   ....[9]....
        /*0434*/ 	.word	0x000004d0
        /*0438*/ 	.word	0x000000ff
        /*043c*/ 	.word	0x00038858
        /*0440*/ 	.short	0x0100
        /*0442*/ 	.byte	0x08
	.zero		1


	//   ....[10]....
        /*0444*/ 	.word	0x000004e0
        /*0448*/ 	.word	0x000000ff
        /*044c*/ 	.word	0x00038868
        /*0450*/ 	.short	0x0100
        /*0452*/ 	.byte	0x08
	.zero		1


	//   ....[11]....
        /*0454*/ 	.word	0x000005d0
        /*0458*/ 	.word	0x000000ff
        /*045c*/ 	.word	0x00038870
        /*0460*/ 	.short	0x0100
        /*0462*/ 	.byte	0x06
	.zero		1


	//   ....[12]....
        /*0464*/ 	.word	0x000005e0
        /*0468*/ 	.word	0x000000ff
        /*046c*/ 	.word	0x00038880
        /*0470*/ 	.short	0x0100
        /*0472*/ 	.byte	0x06
	.zero		1


	//   ....[13]....
        /*0474*/ 	.word	0x000005f0
        /*0478*/ 	.word	0x000000ff
        /*047c*/ 	.word	0x00038878
        /*0480*/ 	.short	0x0100
        /*0482*/ 	.byte	0x06
	.zero		1


	//   ....[14]....
        /*0484*/ 	.word	0x00000600
        /*0488*/ 	.word	0x000000ff
        /*048c*/ 	.word	0x00038888
        /*0490*/ 	.short	0x0100
        /*0492*/ 	.byte	0x06
	.zero		1


	//   ....[15]....
        /*0494*/ 	.word	0x00000730
        /*0498*/ 	.word	0x000000ff
        /*049c*/ 	.word	0x00038890
        /*04a0*/ 	.short	0x0100
        /*04a2*/ 	.byte	0x08
	.zero		1


	//   ....[16]....
        /*04a4*/ 	.word	0x00000740
        /*04a8*/ 	.word	0x000000ff
        /*04ac*/ 	.word	0x000388a0
        /*04b0*/ 	.short	0x0100
        /*04b2*/ 	.byte	0x08
	.zero		1


	//   ....[17]....
        /*04b4*/ 	.word	0x00000750
        /*04b8*/ 	.word	0x000000ff
        /*04bc*/ 	.word	0x00038898
        /*04c0*/ 	.short	0x0100
        /*04c2*/ 	.byte	0x08
	.zero		1


	//   ....[18]....
        /*04c4*/ 	.word	0x00000760
        /*04c8*/ 	.word	0x000000ff
        /*04cc*/ 	.word	0x000388a8
        /*04d0*/ 	.short	0x0100
        /*04d2*/ 	.byte	0x08
	.zero		1


	//   ....[19]....
        /*04d4*/ 	.word	0x00000890
        /*04d8*/ 	.word	0x000000ff
        /*04dc*/ 	.word	0x000388b0
        /*04e0*/ 	.short	0x0100
        /*04e2*/ 	.byte	0x08
	.zero		1


	//   ....[20]....
        /*04e4*/ 	.word	0x000008a0
        /*04e8*/ 	.word	0x000000ff
        /*04ec*/ 	.word	0x000388c0
        /*04f0*/ 	.short	0x0100
        /*04f2*/ 	.byte	0x08
	.zero		1


	//   ....[21]....
        /*04f4*/ 	.word	0x000008b0
        /*04f8*/ 	.word	0x000000ff
        /*04fc*/ 	.word	0x000388b8
        /*0500*/ 	.short	0x0100
        /*0502*/ 	.byte	0x08
	.zero		1


	//   ....[22]....
        /*0504*/ 	.word	0x000008c0
        /*0508*/ 	.word	0x000000ff
        /*050c*/ 	.word	0x000388c8
        /*0510*/ 	.short	0x0100
        /*0512*/ 	.byte	0x08
	.zero		1


	//   ....[23]....
        /*0514*/ 	.word	0x00001720
        /*0518*/ 	.word	0x00000008
        /*051c*/ 	.word	0x00000000
        /*0520*/ 	.short	0x0101
        /*0522*/ 	.byte	0x3f
	.zero		1


	//   ....[24]....
        /*0524*/ 	.word	0x000021c0
        /*0528*/ 	.word	0x00000004
        /*052c*/ 	.word	0x00000000
        /*0530*/ 	.short	0x0101
        /*0532*/ 	.byte	0x3f
	.zero		1


	//   ....[25]....
        /*0534*/ 	.word	0x000033b0
        /*0538*/ 	.word	0x000000b8
        /*053c*/ 	.word	0x00038800
        /*0540*/ 	.short	0x010a
        /*0542*/ 	.byte	0x3f
	.zero		1


	//   ....[26]....
        /*0544*/ 	.word	0x00003560
        /*0548*/ 	.word	0x000000b8
        /*054c*/ 	.word	0x00038830
        /*0550*/ 	.short	0x010a
        /*0552*/ 	.byte	0x3f
	.zero		1


	//   ....[27]....
        /*0554*/ 	.word	0x000035a0
        /*0558*/ 	.word	0x000000b8
        /*055c*/ 	.word	0x00038830
        /*0560*/ 	.short	0x010a
        /*0562*/ 	.byte	0x3f
	.zero		1


	//   ....[28]....
        /*0564*/ 	.word	0x000039b0
        /*0568*/ 	.word	0x000000b8
        /*056c*/ 	.word	0x00038810
        /*0570*/ 	.short	0x010a
        /*0572*/ 	.byte	0x3f
	.zero		1


	//   ....[29]....
        /*0574*/ 	.word	0x000039f0
        /*0578*/ 	.word	0x000000b8
        /*057c*/ 	.word	0x00038850
        /*0580*/ 	.short	0x010a
        /*0582*/ 	.byte	0x3f
	.zero		1


	//   ....[30]....
        /*0584*/ 	.word	0x00003ab0
        /*0588*/ 	.word	0x000000b8
        /*058c*/ 	.word	0x00038850
        /*0590*/ 	.short	0x010a
        /*0592*/ 	.byte	0x3f
	.zero		1


	//   ....[31]....
        /*0594*/ 	.word	0x00005fd0
        /*0598*/ 	.word	0x00000018
        /*059c*/ 	.word	0x00000000
        /*05a0*/ 	.short	0x0101
        /*05a2*/ 	.byte	0x3f
	.zero		1


	//   ....[32]....
        /*05a4*/ 	.word	0x00006620
        /*05a8*/ 	.word	0x00000098
        /*05ac*/ 	.word	0x00000000
        /*05b0*/ 	.short	0x0101
        /*05b2*/ 	.byte	0x3f
	.zero		1


	//   ....[33]....
        /*05b4*/ 	.word	0x000067a0
        /*05b8*/ 	.word	0x000000c3
        /*05bc*/ 	.word	0x00038830
        /*05c0*/ 	.short	0x010a
        /*05c2*/ 	.byte	0x3f
	.zero		1


	//   ....[34]....
        /*05c4*/ 	.word	0x000067f0
        /*05c8*/ 	.word	0x000000c3
        /*05cc*/ 	.word	0x00038830
        /*05d0*/ 	.short	0x010a
        /*05d2*/ 	.byte	0x3f
	.zero		1


	//   ....[35]....
        /*05d4*/ 	.word	0x00006b20
        /*05d8*/ 	.word	0x000000c3
        /*05dc*/ 	.word	0x00038850
        /*05e0*/ 	.short	0x010a
        /*05e2*/ 	.byte	0x3f
	.zero		1


	//   ....[36]....
        /*05e4*/ 	.word	0x00006b60
        /*05e8*/ 	.word	0x000000c3
        /*05ec*/ 	.word	0x00038850
        /*05f0*/ 	.short	0x010a
        /*05f2*/ 	.byte	0x3f
	.zero		1


	//   ....[37]....
        /*05f4*/ 	.word	0x00008af0
        /*05f8*/ 	.word	0x00000098
        /*05fc*/ 	.word	0x00000000
        /*0600*/ 	.short	0x0101
        /*0602*/ 	.byte	0x3f
	.zero		1


	//   ....[38]....
        /*0604*/ 	.word	0x00009740
        /*0608*/ 	.word	0x000000c3
        /*060c*/ 	.word	0x00000000
        /*0610*/ 	.short	0x0101
        /*0612*/ 	.byte	0x3f
	.zero		1


	//   ....[39]....
        /*0614*/ 	.word	0x0000a300
        /*0618*/ 	.word	0x000000ff
        /*061c*/ 	.word	0x00000000
        /*0620*/ 	.short	0x0101
        /*0622*/ 	.byte	0x04
	.zero		1


	//   ....[40]....
        /*0624*/ 	.word	0x0000d760
        /*0628*/ 	.word	0x000000ff
        /*062c*/ 	.word	0x00038840
        /*0630*/ 	.short	0x010a
        /*0632*/ 	.byte	0x26
	.zero		1


	//   ....[41]....
        /*0634*/ 	.word	0x0000e140
        /*0638*/ 	.word	0x000000ff
        /*063c*/ 	.word	0x00038800
        /*0640*/ 	.short	0x0107
        /*0642*/ 	.byte	0x26
	.zero		1


	//   ....[42]....
        /*0644*/ 	.word	0x0000e1c0
        /*0648*/ 	.word	0x000000ff
        /*064c*/ 	.word	0x00038800
        /*0650*/ 	.short	0x0101
        /*0652*/ 	.byte	0x26
	.zero		1


	//   ....[43]....
        /*0654*/ 	.word	0x0000f0f0
        /*0658*/ 	.word	0x000000ff
        /*065c*/ 	.word	0x00038810
        /*0660*/ 	.short	0x0107
        /*0662*/ 	.byte	0x26
	.zero		1


	//   ....[44]....
        /*0664*/ 	.word	0x0000f150
        /*0668*/ 	.word	0x000000ff
        /*066c*/ 	.word	0x00038810
        /*0670*/ 	.short	0x0101
        /*0672*/ 	.byte	0x26
	.zero		1


	//   ....[45]....
        /*0674*/ 	.word	0x0000f160
        /*0678*/ 	.word	0x000000ff
        /*067c*/ 	.word	0x00038820
        /*0680*/ 	.short	0x010a
        /*0682*/ 	.byte	0x26
	.zero		1


	//   ....[46]....
        /*0684*/ 	.word	0x0000f1c0
        /*0688*/ 	.word	0x000000ff
        /*068c*/ 	.word	0x00038860
        /*0690*/ 	.short	0x010a
        /*0692*/ 	.byte	0x26
	.zero		1


	//   ....[47]....
        /*0694*/ 	.word	0x0000fd80
        /*0698*/ 	.word	0x000000ff
        /*069c*/ 	.word	0x00038848
        /*06a0*/ 	.short	0x010a
        /*06a2*/ 	.byte	0x26
	.zero		1


	//   ....[48]....
        /*06a4*/ 	.word	0x0000ff50
        /*06a8*/ 	.word	0x000000ff
        /*06ac*/ 	.word	0x00038868
        /*06b0*/ 	.short	0x010a
        /*06b2*/ 	.byte	0x26
	.zero		1


	//   ....[49]....
        /*06b4*/ 	.word	0x00010900
        /*06b8*/ 	.word	0x000000ff
        /*06bc*/ 	.word	0x00038840
        /*06c0*/ 	.short	0x010a
        /*06c2*/ 	.byte	0x26
	.zero		1


	//   ....[50]....
        /*06c4*/ 	.word	0x00010ae0
        /*06c8*/ 	.word	0x000000ff
        /*06cc*/ 	.word	0x00038860
        /*06d0*/ 	.short	0x010a
        /*06d2*/ 	.byte	0x26
	.zero		1


	//   ....[51]....
        /*06d4*/ 	.word	0x000114b0
        /*06d8*/ 	.word	0x000000ff
        /*06dc*/ 	.word	0x00038848
        /*06e0*/ 	.short	0x010a
        /*06e2*/ 	.byte	0x26
	.zero		1


	//   ....[52]....
        /*06e4*/ 	.word	0x00011690
        /*06e8*/ 	.word	0x000000ff
        /*06ec*/ 	.word	0x00038868
        /*06f0*/ 	.short	0x010a
        /*06f2*/ 	.byte	0x26
	.zero		1


	//   ....[53]....
        /*06f4*/ 	.word	0x00011eb0
        /*06f8*/ 	.word	0x00000002
        /*06fc*/ 	.word	0x00038820
        /*0700*/ 	.short	0x010a
        /*0702*/ 	.byte	0x3f
	.zero		1


	//   ....[54]....
        /*0704*/ 	.word	0x00012050
        /*0708*/ 	.word	0x00000007
        /*070c*/ 	.word	0x00000000
        /*0710*/ 	.short	0x010a
        /*0712*/ 	.byte	0x3f
	.zero		1


	//   ....[55]....
        /*0714*/ 	.word	0x000120c0
        /*0718*/ 	.word	0x00000005
        /*071c*/ 	.word	0x00000000
        /*0720*/ 	.short	0x010a
        /*0722*/ 	.byte	0x3f
	.zero		1


	//   ....[56]....
        /*0724*/ 	.word	0x00012120
        /*0728*/ 	.word	0x00000005
        /*072c*/ 	.word	0x00000000
        /*0730*/ 	.short	0x010a
        /*0732*/ 	.byte	0x3f
	.zero		1


	//   ....[57]....
        /*0734*/ 	.word	0x00012150
        /*0738*/ 	.word	0x00000003
        /*073c*/ 	.word	0x00000000
        /*0740*/ 	.short	0x010a
        /*0742*/ 	.byte	0x3f
	.zero		1


	//   ....[58]....
        /*0744*/ 	.word	0x000121b0
        /*0748*/ 	.word	0x000000b8
        /*074c*/ 	.word	0x00038800
        /*0750*/ 	.short	0x010a
        /*0752*/ 	.byte	0x3f
	.zero		1


	//   ....[59]....
        /*0754*/ 	.word	0x00012200
        /*0758*/ 	.word	0x000000b8
        /*075c*/ 	.word	0x00038830
        /*0760*/ 	.short	0x010a
        /*0762*/ 	.byte	0x3f
	.zero		1


	//   ....[60]....
        /*0764*/ 	.word	0x00012250
        /*0768*/ 	.word	0x000000b8
        /*076c*/ 	.word	0x00038810
        /*0770*/ 	.short	0x010a
        /*0772*/ 	.byte	0x3f
	.zero		1


	//   ....[61]....
        /*0774*/ 	.word	0x000122a0
        /*0778*/ 	.word	0x000000b8
        /*077c*/ 	.word	0x00038850
        /*0780*/ 	.short	0x010a
        /*0782*/ 	.byte	0x3f
	.zero		1


	//   ....[62]....
        /*0784*/ 	.word	0x000122f0
        /*0788*/ 	.word	0x000000c3
        /*078c*/ 	.word	0x00038830
        /*0790*/ 	.short	0x010a
        /*0792*/ 	.byte	0x3f
	.zero		1


	//   ....[63]....
        /*0794*/ 	.word	0x00012340
        /*0798*/ 	.word	0x000000c3
        /*079c*/ 	.word	0x00038850
        /*07a0*/ 	.short	0x010a
        /*07a2*/ 	.byte	0x3f
	.zero		1


	//   ....[64]....
        /*07a4*/ 	.word	0x000124a0
        /*07a8*/ 	.word	0x00000003
        /*07ac*/ 	.word	0x00038840
        /*07b0*/ 	.short	0x010a
        /*07b2*/ 	.byte	0x3f
	.zero		1


	//   ....[65]....
        /*07b4*/ 	.word	0x00013410
        /*07b8*/ 	.word	0x00000003
        /*07bc*/ 	.word	0x00038820
        /*07c0*/ 	.short	0x010a
        /*07c2*/ 	.byte	0x3f
	.zero		1


	//   ....[66]....
        /*07c4*/ 	.word	0x00013470
        /*07c8*/ 	.word	0x00000003
        /*07cc*/ 	.word	0x00038860
        /*07d0*/ 	.short	0x010a
        /*07d2*/ 	.byte	0x3f
	.zero		1


	//   ....[67]....
        /*07d4*/ 	.word	0x000134d0
        /*07d8*/ 	.word	0x00000003
        /*07dc*/ 	.word	0x00038848
        /*07e0*/ 	.short	0x010a
        /*07e2*/ 	.byte	0x3f
	.zero		1


	//   ....[68]....
        /*07e4*/ 	.word	0x00013530
        /*07e8*/ 	.word	0x00000003
        /*07ec*/ 	.word	0x00038868
        /*07f0*/ 	.short	0x010a
        /*07f2*/ 	.byte	0x3f
	.zero		1


	//   ....[69]....
        /*07f4*/ 	.word	0x00013590
        /*07f8*/ 	.word	0x00000003
        /*07fc*/ 	.word	0x00038840
        /*0800*/ 	.short	0x010a
        /*0802*/ 	.byte	0x3f
	.zero		1


	//   ....[70]....
        /*0804*/ 	.word	0x000135f0
        /*0808*/ 	.word	0x00000003
        /*080c*/ 	.word	0x00038860
        /*0810*/ 	.short	0x010a
        /*0812*/ 	.byte	0x3f
	.zero		1


	//   ....[71]....
        /*0814*/ 	.word	0x00013650
        /*0818*/ 	.word	0x00000003
        /*081c*/ 	.word	0x00038848
        /*0820*/ 	.short	0x010a
        /*0822*/ 	.byte	0x3f
	.zero		1


	//   ....[72]....
        /*0824*/ 	.word	0x000136b0
        /*0828*/ 	.word	0x00000003
        /*082c*/ 	.word	0x00038868
        /*0830*/ 	.short	0x010a
        /*0832*/ 	.byte	0x3f
	.zero		1


	//   ....[73]....
        /*0834*/ 	.word	0x00013700
        /*0838*/ 	.word	0x00000002
        /*083c*/ 	.word	0x00038820
        /*0840*/ 	.short	0x010a
        /*0842*/ 	.byte	0x3f
	.zero		1


	//   ....[74]....
        /*0844*/ 	.word	0x000138a0
        /*0848*/ 	.word	0x00000007
        /*084c*/ 	.word	0x00000000
        /*0850*/ 	.short	0x010a
        /*0852*/ 	.byte	0x3f
	.zero		1


	//   ....[75]....
        /*0854*/ 	.word	0x000138f0
        /*0858*/ 	.word	0x00000005
        /*085c*/ 	.word	0x00000000
        /*0860*/ 	.short	0x010a
        /*0862*/ 	.byte	0x3f
	.zero		1


	//   ....[76]....
        /*0864*/ 	.word	0x00013940
        /*0868*/ 	.word	0x00000005
        /*086c*/ 	.word	0x00000000
        /*0870*/ 	.short	0x010a
        /*0872*/ 	.byte	0x3f
	.zero		1


	//----- nvinfo : EIATTR_NUM_MBARRIERS
	.align		4
.L_627:
        /*0874*/ 	.byte	0x03, 0x38
        /*0876*/ 	.short	0x0017


	//----- nvinfo : EIATTR_EXIT_INSTR_OFFSETS
	.align		4
        /*0878*/ 	.byte	0x04, 0x1c
        /*087a*/ 	.short	(.L_629 - .L_628)


	//   ....[0]....
.L_628:
        /*087c*/ 	.word	0x000121a0


	//----- nvinfo : EIATTR_MAX_THREADS
	.align		4
.L_629:
        /*0880*/ 	.byte	0x04, 0x05
        /*0882*/ 	.short	(.L_631 - .L_630)
.L_630:
        /*0884*/ 	.word	0x00000180
        /*0888*/ 	.word	0x00000001
        /*088c*/ 	.word	0x00000001


	//----- nvinfo : EIATTR_CRS_STACK_SIZE
	.align		4
.L_631:
        /*0890*/ 	.byte	0x04, 0x1e
        /*0892*/ 	.short	(.L_633 - .L_632)
.L_632:
        /*0894*/ 	.word	0x00000000


	//----- nvinfo : EIATTR_CBANK_PARAM_SIZE
	.align		4
.L_633:
        /*0898*/ 	.byte	0x03, 0x19
        /*089a*/ 	.short	0x0b70


	//----- nvinfo : EIATTR_PARAM_CBANK
	.align		4
        /*089c*/ 	.byte	0x04, 0x0a
        /*089e*/ 	.short	(.L_635 - .L_634)
	.align		4
.L_634:
        /*08a0*/ 	.word	index@(.nv.constant0._ZN7cutlass13device_kernelIN5flash11enable_sm90INS1_16FlashAttnFwdSm90INS1_25CollectiveMainloopFwdSm90ILi2EN4cute5tupleIJNS5_1CILi1EEES8_S8_EEENS6_IJNS7_ILi64EEESA_SA_EEELi512ENS_6half_tEfNS_4arch4Sm90ELb0ELb0ELb1ELb0ELb0ELb0ELb1ELb0ELb0ELb1ELb1ELb0EEENS1_21CollectiveEpilogueFwdINS6_IJSA_NS7_ILi512EEESA_EEES9_SC_SE_Li256ELb0ELb1ELb1ELb0EEENS1_19SingleTileSchedulerILb0ELb1ELb1ELi64EEEEEEEEEvNT_6ParamsE)
        /*08a4*/ 	.short	0x0210
        /*08a6*/ 	.short	0x0b70


	//----- nvinfo : EIATTR_SW_WAR
	.align		4
.L_635:
        /*08a8*/ 	.byte	0x04, 0x36
        /*08aa*/ 	.short	(.L_637 - .L_636)
.L_636:
        /*08ac*/ 	.word	0x00000008
.L_637:


//--------------------- .nv.info._ZN7cutlass13device_kernelIN5flash11enable_sm90INS1_16FlashAttnFwdSm90INS1_25CollectiveMainloopFwdSm90ILi2EN4cute5tupleIJNS5_1CILi1EEES8_S8_EEENS6_IJNS7_ILi64EEESA_SA_EEELi512ENS_6half_tEfNS_4arch4Sm90ELb0ELb0ELb1ELb1ELb0ELb0ELb0ELb0ELb0ELb1ELb1ELb0EEENS1_21CollectiveEpilogueFwdINS6_IJSA_NS7_ILi512EEESA_EEES9_SC_SE_Li256ELb1ELb1ELb1ELb0EEENS1_36VarlenDynamicPersistentTileSchedulerILi64ELi64ELi256ELi128ELb1ELb1ELb1ELb0ELb1ELb1EEEEEEEEEvNT_6ParamsE --------------------------
	.section	.nv.info._ZN7cutlass13device_kernelIN5flash11enable_sm90INS1_16FlashAttnFwdSm90INS1_25CollectiveMainloopFwdSm90ILi2EN4cute5tupleIJNS5_1CILi1EEES8_S8_EEENS6_IJNS7_ILi64EEESA_SA_EEELi512ENS_6half_tEfNS_4arch4Sm90ELb0ELb0ELb1ELb1ELb0ELb0ELb0ELb0ELb0ELb1ELb1ELb0EEENS1_21CollectiveEpilogueFwdINS6_IJSA_NS7_ILi512EEESA_EEES9_SC_SE_Li256ELb1ELb1ELb1ELb0EEENS1_36VarlenDynamicPersistentTileSchedulerILi64ELi64ELi256ELi128ELb1ELb1ELb1ELb0ELb1ELb1EEEEEEEEEvNT_6ParamsE,"",@"SHT_CUDA_INFO"
	.sectionflags	@""
	.align	4


	//----- nvinfo : EIATTR_CUDA_API_VERSION
	.align		4
        /*0000*/ 	.byte	0x04, 0x37
        /*0002*/ 	.short	(.L_639 - .L_638)
.L_638:
        /*0004*/ 	.word	0x00000082


	//----- nvinfo : EIATTR_KPARAM_INFO
	.align		4
.L_639:
        /*0008*/ 	.byte	0x04, 0x17
        /*000a*/ 	.short	(.L_641 - .L_640)
.L_640:
        /*000c*/ 	.word	0x00000000
        /*0010*/ 	.short	0x0000
        /*0012*/ 	.short	0x0070
        /*0014*/ 	.byte	0x00, 0xf0, 0x01, 0x2a


	//----- nvinfo : EIATTR_SPARSE_MMA_MASK
	.align		4
.L_641:
        /*0018*/ 	.byte	0x03, 0x50
        /*001a*/ 	.short	0x0000


	//----- nvinfo : EIATTR_MAXREG_COUNT
	.align		4
        /*001c*/ 	.byte	0x03, 0x1b
        /*001e*/ 	.short	0x00a8


	//----- nvinfo : EIATTR_NUM_BARRIERS
	.align		4
        /*0020*/ 	.byte	0x02, 0x4c
        /*0022*/ 	.byte	0x10
	.zero		1


	//----- nvinfo : EIATTR_EXTERNS
	.align		4
        /*0024*/ 	.byte	0x04, 0x0f
        /*0026*/ 	.short	(.L_643 - .L_642)


	//   ....[0]....
	.align		4
.L_642:
        /*0028*/ 	.word	index@(__assertfail)


	//----- nvinfo : EIATTR_ANNOTATIONS
	.align		4
.L_643:
        /*002c*/ 	.byte	0x04, 0x55
        /*002e*/ 	.short	(.L_645 - .L_644)


	//   ....[0]....
.L_644:
        /* <DEDUP_REMOVED lines=66> */


	//----- nvinfo : EIATTR_MERCURY_ISA_VERSION
	.align		4
.L_645:
        /*0438*/ 	.byte	0x03, 0x5f
        /*043a*/ 	.short	0x0101


	//----- nvinfo : EIATTR_UNUSED_LOAD_BYTE_OFFSET
	.align		4
        /*043c*/ 	.byte	0x04, 0x44
        /*043e*/ 	.short	(.L_647 - .L_646)


	//   ....[0]....
.L_646:
        /*0440*/ 	.word	0x00000a10
        /*0444*/ 	.word	0x0000fff0


	//   ....[1]....
        /*0448*/ 	.word	0x000081a0
        /*044c*/ 	.word	0x0000fff0


	//----- nvinfo : EIATTR_INT_WARP_WIDE_INSTR_OFFSETS
	.align		4
.L_647:
        /*0450*/ 	.byte	0x04, 0x31
        /*0452*/ 	.short	(.L_649 - .L_648)


	//   ....[0]....
.L_648:
        /*0454*/ 	.word	0x00000130


	//   ....[1]....
        /*0458*/ 	.word	0x00000170


	//   ....[2]....
        /*045c*/ 	.word	0x000001e0


	//   ....[3]....
        /*0460*/ 	.word	0x0000e180


	//   ....[4]....
        /*0464*/ 	.word	0x0000e210


	//   ....[5]....
        /*0468*/ 	.word	0x00012ab0


	//   ....[6]....
        /*046c*/ 	.word	0x00012b40


	//----- nvinfo : EIATTR_COOP_GROUP_MASK_REGIDS
	.align		4
.L_649:
        /*0470*/ 	.byte	0x04, 0x29
        /*0472*/ 	.short	(.L_651 - .L_650)


	//   ....[0]....
.L_650:
        /*0474*/ 	.word	0xffffffff


	//   ....[1]....
        /*0478*/ 	.word	0xffffffff


	//   ....[2]....
        /*047c*/ 	.word	0xffffffff


	//   ....[3]....
        /*0480*/ 	.word	0xffffffff


	//   ....[4]....
        /*0484*/ 	.word	0xffffffff


	//   ....[5]....
        /*0488*/ 	.word	0xffffffff


	//   ....[6]....
        /*048c*/ 	.word	0xffffffff


	//   ....[7]....
        /*0490*/ 	.word	0xffffffff


	//   ....[8]....
        /*0494*/ 	.word	0xffffffff


	//   ....[9]....
        /*0498*/ 	.word	0xffffffff


	//   ....[10]....
        /*049c*/ 	.word	0xffffffff


	//   ....[11]....
        /*04a0*/ 	.word	0xffffffff


	//   ....[12]....
        /*04a4*/ 	.word	0xffffffff


	//   ....[13]....
        /*04a8*/ 	.word	0xffffffff


	//   ....[14]....
        /*04ac*/ 	.word	0xffffffff


	//   ....[15]....
        /*04b0*/ 	.word	0xffffffff


	//   ....[16]....
        /*04b4*/ 	.word	0xffffffff


	//   ....[17]....
        /*04b8*/ 	.word	0xffffffff


	//   ....[18]....
        /*04bc*/ 	.word	0xffffffff


	//   ....[19]....
        /*04c0*/ 	.word	0xffffffff


	//   ....[20]....
        /*04c4*/ 	.word	0xffffffff


	//   ....[21]....
        /*04c8*/ 	.word	0xffffffff


	//   ....[22]....
        /*04cc*/ 	.word	0xffffffff


	//   ....[23]....
        /*04d0*/ 	.word	0xffffffff


	//   ....[24]....
        /*04d4*/ 	.word	0xffffffff


	//   ....[25]....
        /*04d8*/ 	.word	0xffffffff


	//   ....[26]....
        /*04dc*/ 	.word	0xffffffff


	//   ....[27]....
        /*04e0*/ 	.word	0xffffffff


	//   ....[28]....
        /*04e4*/ 	.word	0xffffffff


	//   ....[29]....
        /*04e8*/ 	.word	0xffffffff


	//   ....[30]....
        /*04ec*/ 	.word	0xffffffff


	//   ....[31]....
        /*04f0*/ 	.word	0xffffffff


	//   ....[32]....
        /*04f4*/ 	.word	0xffffffff


	//   ....[33]....
        /*04f8*/ 	.word	0xffffffff


	//   ....[34]....
        /*04fc*/ 	.word	0xffffffff


	//   ....[35]....
        /*0500*/ 	.word	0xffffffff


	//   ....[36]....
        /*0504*/ 	.word	0xffffffff


	//   ....[37]....
        /*0508*/ 	.word	0xffffffff


	//   ....[38]....
        /*050c*/ 	.word	0xffffffff


	//   ....[39]....
        /*0510*/ 	.word	0xffffffff


	//   ....[40]....
        /*0514*/ 	.word	0xffffffff


	//   ....[41]....
        /*0518*/ 	.word	0xffffffff


	//   ....[42]....
        /*051c*/ 	.word	0xffffffff


	//   ....[43]....
        /*0520*/ 	.word	0xffffffff


	//   ....[44]....
        /*0524*/ 	.word	0xffffffff


	//   ....[45]....
        /*0528*/ 	.word	0xffffffff


	//   ....[46]....
        /*052c*/ 	.word	0xffffffff


	//   ....[47]....
        /*0530*/ 	.word	0xffffffff


	//   ....[48]....
        /*0534*/ 	.word	0xffffffff


	//   ....[49]....
        /*0538*/ 	.word	0xffffffff


	//   ....[50]....
        /*053c*/ 	.word	0xffffffff


	//   ....[51]....
        /*0540*/ 	.word	0xffffffff


	//   ....[52]....
        /*0544*/ 	.word	0xffffffff


	//   ....[53]....
        /*0548*/ 	.word	0xffffffff


	//   ....[54]....
        /*054c*/ 	.word	0xffffffff


	//   ....[55]....
        /*0550*/ 	.word	0xffffffff


	//   ....[56]....
        /*0554*/ 	.word	0xffffffff


	//   ....[57]....
        /*0558*/ 	.word	0xffffffff


	//   ....[58]....
        /*055c*/ 	.word	0xffffffff


	//   ....[59]....
        /*0560*/ 	.word	0xffffffff


	//   ....[60]....
        /*0564*/ 	.word	0xffffffff


	//   ....[61]....
        /*0568*/ 	.word	0xffffffff


	//   ....[62]....
        /*056c*/ 	.word	0xffffffff


	//   ....[63]....
        /*0570*/ 	.word	0xffffffff


	//   ....[64]....
        /*0574*/ 	.word	0xffffffff


	//   ....[65]....
        /*0578*/ 	.word	0xffffffff


	//   ....[66]....
        /*057c*/ 	.word	0xffffffff


	//   ....[67]....
        /*0580*/ 	.word	0xffffffff


	//   ....[68]....
        /*0584*/ 	.word	0xffffffff


	//   ....[69]....
        /*0588*/ 	.word	0xffffffff


	//   ....[70]....
        /*058c*/ 	.word	0xffffffff


	//   ....[71]....
        /*0590*/ 	.word	0xffffffff


	//   ....[72]....
        /*0594*/ 	.word	0xffffffff


	//   ....[73]....
        /*0598*/ 	.word	0xffffffff


	//   ....[74]....
        /*059c*/ 	.word	0xffffffff


	//   ....[75]....
        /*05a0*/ 	.word	0xffffffff


	//   ....[76]....
        /*05a4*/ 	.word	0xffffffff


	//   ....[77]....
        /*05a8*/ 	.word	0xffffffff


	//   ....[78]....
        /*05ac*/ 	.word	0xffffffff


	//   ....[79]....
        /*05b0*/ 	.word	0xffffffff


	//   ....[80]....
        /*05b4*/ 	.word	0xffffffff


	//   ....[81]....
        /*05b8*/ 	.word	0xffffffff


	//   ....[82]....
        /*05bc*/ 	.word	0xffffffff


	//   ....[83]....
        /*05c0*/ 	.word	0xffffffff


	//   ....[84]....
        /*05c4*/ 	.word	0xffffffff


	//   ....[85]....
        /*05c8*/ 	.word	0x0500000f


	//   ....[86]....
        /*05cc*/ 	.word	0x0500000f


	//   ....[87]....
        /*05d0*/ 	.word	0x0500000f


	//   ....[88]....
        /*05d4*/ 	.word	0x0500000f


	//   ....[89]....
        /*05d8*/ 	.word	0x0500000f


	//   ....[90]....
        /*05dc*/ 	.word	0x0500000f


	//   ....[91]....
        /*05e0*/ 	.word	0x0500000f


	//   ....[92]....
        /*05e4*/ 	.word	0x0500000f


	//   ....[93]....
        /*05e8*/ 	.word	0x0500000f


	//   ....[94]....
        /*05ec*/ 	.word	0x0500000f


	//   ....[95]....
        /*05f0*/ 	.word	0x0500000f


	//   ....[96]....
        /*05f4*/ 	.word	0x0500000f


	//   ....[97]....
        /*05f8*/ 	.word	0x0500000f


	//   ....[98]....
        /*05fc*/ 	.word	0x0500000f


	//   ....[99]....
        /*0600*/ 	.word	0x0500000f


	//   ....[100]....
        /*0604*/ 	.word	0x0500000f


	//   ....[101]....
        /*0608*/ 	.word	0x0500000f


	//   ....[102]....
        /*060c*/ 	.word	0x0500000f


	//   ....[103]....
        /*0610*/ 	.word	0x0500000f


	//   ....[104]....
        /*0614*/ 	.word	0x0500000f


	//   ....[105]....
        /*0618*/ 	.word	0x0500000f


	//   ....[106]....
        /*061c*/ 	.word	0x0500000f


	//   ....[107]....
        /*0620*/ 	.word	0x0500000f


	//   ....[108]....
        /*0624*/ 	.word	0x0500000f


	//   ....[109]....
        /*0628*/ 	.word	0x0500000f


	//   ....[110]....
        /*062c*/ 	.word	0x0500000f


	//   ....[111]....
        /*0630*/ 	.word	0x0500000f


	//   ....[112]....
        /*0634*/ 	.word	0x0500000f


	//----- nvinfo : EIATTR_COOP_GROUP_INSTR_OFFSETS
	.align		4
.L_651:
        /*0638*/ 	.byte	0x04, 0x28
        /*063a*/ 	.short	(.L_653 - .L_652)


	//   ....[0]....
.L_652:
        /*063c*/ 	.word	0x00000060


	//   ....[1]....
        /*0640*/ 	.word	0x00000140


	//   ....[2]....
        /*0644*/ 	.word	0x00000190


	//   ....[3]....
        /*0648*/ 	.word	0x00000380


	//   ....[4]....
        /*064c*/ 	.word	0x000004e0


	//   ....[5]....
        /*0650*/ 	.word	0x00000600


	//   ....[6]....
        /*0654*/ 	.word	0x00000760


	//   ....[7]....
        /*0658*/ 	.word	0x00001f30


	//   ....[8]....
        /*065c*/ 	.word	0x00003f60


	//   ....[9]....
        /*0660*/ 	.word	0x00004d20


	//   ....[10]....
        /*0664*/ 	.word	0x00004da0


	//   ....[11]....
        /*0668*/ 	.word	0x00004f80


	//   ....[12]....
        /*066c*/ 	.word	0x00005050


	//   ....[13]....
        /*0670*/ 	.word	0x00005960


	//   ....[14]....
        /*0674*/ 	.word	0x00006020


	//   ....[15]....
        /*0678*/ 	.word	0x00006050


	//   ....[16]....
        /*067c*/ 	.word	0x00006980


	//   ....[17]....
        /*0680*/ 	.word	0x00006a00


	//   ....[18]....
        /*0684*/ 	.word	0x00007660


	//   ....[19]....
        /*0688*/ 	.word	0x000076b0


	//   ....[20]....
        /*068c*/ 	.word	0x00007720


	//   ....[21]....
        /*0690*/ 	.word	0x00007750


	//   ....[22]....
        /*0694*/ 	.word	0x00007780


	//   ....[23]....
        /*0698*/ 	.word	0x00008f70


	//   ....[24]....
        /*069c*/ 	.word	0x00009380


	//   ....[25]....
        /*06a0*/ 	.word	0x000093b0


	//   ....[26]....
        /*06a4*/ 	.word	0x000093d0


	//   ....[27]....
        /*06a8*/ 	.word	0x000093e0


	//   ....[28]....
        /*06ac*/ 	.word	0x0000a020


	//   ....[29]....
        /*06b0*/ 	.word	0x0000a040


	//   ....[30]....
        /*06b4*/ 	.word	0x0000a2f0


	//   ....[31]....
        /*06b8*/ 	.word	0x0000a310


	//   ....[32]....
        /*06bc*/ 	.word	0x0000aa40


	//   ....[33]....
        /*06c0*/ 	.word	0x0000aa50


	//   ....[34]....
        /*06c4*/ 	.word	0x0000b2a0


	//   ....[35]....
        /*06c8*/ 	.word	0x0000b2c0


	//   ....[36]....
        /*06cc*/ 	.word	0x0000c670


	//   ....[37]....
        /*06d0*/ 	.word	0x0000c6a0


	//   ....[38]....
        /*06d4*/ 	.word	0x0000c8d0


	//   ....[39]....
        /*06d8*/ 	.word	0x0000c8f0


	//   ....[40]....
        /*06dc*/ 	.word	0x0000cba0


	//   ....[41]....
        /*06e0*/ 	.word	0x0000cdc0


	//   ....[42]....
        /*06e4*/ 	.word	0x0000cdf0


	//   ....[43]....
        /*06e8*/ 	.word	0x0000ce20


	//   ....[44]....
        /*06ec*/ 	.word	0x0000ce50


	//   ....[45]....
        /*06f0*/ 	.word	0x0000ce80


	//   ....[46]....
        /*06f4*/ 	.word	0x0000ceb0


	//   ....[47]....
        /*06f8*/ 	.word	0x0000d050


	//   ....[48]....
        /*06fc*/ 	.word	0x0000d080


	//   ....[49]....
        /*0700*/ 	.word	0x0000d0b0


	//   ....[50]....
        /*0704*/ 	.word	0x0000d0e0


	//   ....[51]....
        /*0708*/ 	.word	0x0000d110


	//   ....[52]....
        /*070c*/ 	.word	0x0000d140


	//   ....[53]....
        /*0710*/ 	.word	0x0000d1d0


	//   ....[54]....
        /*0714*/ 	.word	0x0000d200


	//   ....[55]....
        /*0718*/ 	.word	0x0000d210


	//   ....[56]....
        /*071c*/ 	.word	0x0000d2c0


	//   ....[57]....
        /*0720*/ 	.word	0x0000e760


	//   ....[58]....
        /*0724*/ 	.word	0x0000f230


	//   ....[59]....
        /*0728*/ 	.word	0x0000f240


	//   ....[60]....
        /*072c*/ 	.word	0x0000f2e0


	//   ....[61]....
        /*0730*/ 	.word	0x0000f2f0


	//   ....[62]....
        /*0734*/ 	.word	0x0000f370


	//   ....[63]....
        /*0738*/ 	.word	0x0000f380


	//   ....[64]....
        /*073c*/ 	.word	0x0000f3d0


	//   ....[65]....
        /*0740*/ 	.word	0x0000f3f0


	//   ....[66]....
        /*0744*/ 	.word	0x00012dc0


	//   ....[67]....
        /*0748*/ 	.word	0x00012df0


	//   ....[68]....
        /*074c*/ 	.word	0x00012e60


	//   ....[69]....
        /*0750*/ 	.word	0x00012e90


	//   ....[70]....
        /*0754*/ 	.word	0x00012ec0


	//   ....[71]....
        /*0758*/ 	.word	0x00012ef0


	//   ....[72]....
        /*075c*/ 	.word	0x00012f20


	//   ....[73]....
        /*0760*/ 	.word	0x00012f50


	//   ....[74]....
        /*0764*/ 	.word	0x00013110


	//   ....[75]....
        /*0768*/ 	.word	0x00013140


	//   ....[76]....
        /*076c*/ 	.word	0x00013170


	//   ....[77]....
        /*0770*/ 	.word	0x000131a0


	//   ....[78]....
        /*0774*/ 	.word	0x000131d0


	//   ....[79]....
        /*0778*/ 	.word	0x00013200


	//   ....[80]....
        /*077c*/ 	.word	0x000132c0


	//   ....[81]....
        /*0780*/ 	.word	0x000132e0


	//   ....[82]....
        /*0784*/ 	.word	0x000132f0


	//   ....[83]....
        /*0788*/ 	.word	0x00013350


	//   ....[84]....
        /*078c*/ 	.word	0x00013a60


	//   ....[85]....
        /*0790*/ 	.word	0x00013ff0


	//   ....[86]....
        /*0794*/ 	.word	0x000141d0


	//   ....[87]....
        /*0798*/ 	.word	0x00014220


	//   ....[88]....
        /*079c*/ 	.word	0x00014280


	//   ....[89]....
        /*07a0*/ 	.word	0x00014370


	//   ....[90]....
        /*07a4*/ 	.word	0x000143d0


	//   ....[91]....
        /*07a8*/ 	.word	0x000144c0


	//   ....[92]....
        /*07ac*/ 	.word	0x00014520


	//   ....[93]....
        /*07b0*/ 	.word	0x000145f0


	//   ....[94]....
        /*07b4*/ 	.word	0x00014920


	//   ....[95]....
        /*07b8*/ 	.word	0x000149c0


	//   ....[96]....
        /*07bc*/ 	.word	0x00014b60


	//   ....[97]....
        /*07c0*/ 	.word	0x00014bd0


	//   ....[98]....
        /*07c4*/ 	.word	0x00014c40


	//   ....[99]....
        /*07c8*/ 	.word	0x00014cb0


	//   ....[100]....
        /*07cc*/ 	.word	0x00014d20


	//   ....[101]....
        /*07d0*/ 	.word	0x00014da0


	//   ....[102]....
        /*07d4*/ 	.word	0x00014e30


	//   ....[103]....
        /*07d8*/ 	.word	0x00014ed0


	//   ....[104]....
        /*07dc*/ 	.word	0x00014f40


	//   ....[105]....
        /*07e0*/ 	.word	0x00014fb0


	//   ....[106]....
        /*07e4*/ 	.word	0x00015020


	//   ....[107]....
        /*07e8*/ 	.word	0x000150a0


	//   ....[108]....
        /*07ec*/ 	.word	0x00015110


	//   ....[109]....
        /*07f0*/ 	.word	0x000151b0


	//   ....[110]....
        /*07f4*/ 	.word	0x00015200


	//   ....[111]....
        /*07f8*/ 	.word	0x00015290


	//   ....[112]....
        /*07fc*/ 	.word	0x000153c0


	//----- nvinfo : EIATTR_REG_RECONFIG
	.align		4
.L_653:
        /*0800*/ 	.byte	0x01, 0x54
	.zero		2


	//----- nvinfo : EIATTR_SYSCALL_OFFSETS
	.align		4
        /*0804*/ 	.byte	0x04, 0x46
        /*0806*/ 	.short	(.L_655 - .L_654)


	//   ....[0]....
.L_654:
        /*0808*/ 	.word	0x00004120


	//   ....[1]....
        /*080c*/ 	.word	0x0000e380


	//   ....[2]....
        /*0810*/ 	.word	0x0000e4d0


	//   ....[3]....
        /*0814*/ 	.word	0x0000e5d0


	//   ....[4]....
        /*0818*/ 	.word	0x0000ee50


	//----- nvinfo : EIATTR_MBARRIER_INSTR_OFFSETS
	.align		4
.L_655:
        /*081c*/ 	.byte	0x04, 0x39
        /*081e*/ 	.short	(.L_657 - .L_656)


	//   ....[0]....
.L_656:
        /*0820*/ 	.word	0x00000270
        /*0824*/ 	.word	0x000000ff
        /*0828*/ 	.word	0x00028c00
        /*082c*/ 	.short	0x0100
        /*082e*/ 	.byte	0x08
	.zero		1


	//   ....[1]....
        /*0830*/ 	.word	0x00000280
        /*0834*/ 	.word	0x000000ff
        /*0838*/ 	.word	0x00028c20
        /*083c*/ 	.short	0x0100
        /*083e*/ 	.byte	0x08
	.zero		1


	//   ....[2]....
        /*0840*/ 	.word	0x00000330
        /*0844*/ 	.word	0x000000ff
        /*0848*/ 	.word	0x00028c30
        /*084c*/ 	.short	0x0100
        /*084e*/ 	.byte	0x06
	.zero		1


	//   ....[3]....
        /*0850*/ 	.word	0x00000340
        /*0854*/ 	.word	0x000000ff
        /*0858*/ 	.word	0x00028c40
        /*085c*/ 	.short	0x0100
        /*085e*/ 	.byte	0x06
	.zero		1


	//   ....[4]....
        /*0860*/ 	.word	0x00000350
        /*0864*/ 	.word	0x000000ff
        /*0868*/ 	.word	0x00028c38
        /*086c*/ 	.short	0x0100
        /*086e*/ 	.byte	0x06
	.zero		1


	//   ....[5]....
        /*0870*/ 	.word	0x00000360
        /*0874*/ 	.word	0x000000ff
        /*0878*/ 	.word	0x00028c48
        /*087c*/ 	.short	0x0100
        /*087e*/ 	.byte	0x06
	.zero		1


	//   ....[6]....
        /*0880*/ 	.word	0x00000490
        /*0884*/ 	.word	0x000000ff
        /*0888*/ 	.word	0x00028c50
        /*088c*/ 	.short	0x0100
        /*088e*/ 	.byte	0x08
	.zero		1


	//   ....[7]....
        /*0890*/ 	.word	0x000004a0
        /*0894*/ 	.word	0x000000ff
        /*0898*/ 	.word	0x00028c60
        /*089c*/ 	.short	0x0100
        /*089e*/ 	.byte	0x08
	.zero		1


	//   ....[8]....
        /*08a0*/ 	.word	0x000004b0
        /*08a4*/ 	.word	0x000000ff
        /*08a8*/ 	.word	0x00028c58
        /*08ac*/ 	.short	0x0100
        /*08ae*/ 	.byte	0x08
	.zero		1


	//   ....[9]....
        /*08b0*/ 	.word	0x000004c0
        /*08b4*/ 	.word	0x000000ff
        /*08b8*/ 	.word	0x00028c68
        /*08bc*/ 	.short	0x0100
        /*08be*/ 	.byte	0x08
	.zero		1


	//   ....[10]....
        /*08c0*/ 	.word	0x000005b0
        /*08c4*/ 	.word	0x000000ff
        /*08c8*/ 	.word	0x00028c70
        /*08cc*/ 	.short	0x0100
        /*08ce*/ 	.byte	0x06
	.zero		1


	//   ....[11]....
        /*08d0*/ 	.word	0x000005c0
        /*08d4*/ 	.word	0x000000ff
        /*08d8*/ 	.word	0x00028c80
        /*08dc*/ 	.short	0x0100
        /*08de*/ 	.byte	0x06
	.zero		1


	//   ....[12]....
        /*08e0*/ 	.word	0x000005d0
        /*08e4*/ 	.word	0x000000ff
        /*08e8*/ 	.word	0x00028c78
        /*08ec*/ 	.short	0x0100
        /*08ee*/ 	.byte	0x06
	.zero		1


	//   ....[13]....
        /*08f0*/ 	.word	0x000005e0
        /*08f4*/ 	.word	0x000000ff
        /*08f8*/ 	.word	0x00028c88
        /*08fc*/ 	.short	0x0100
        /*08fe*/ 	.byte	0x06
	.zero		1


	//   ....[14]....
        /*0900*/ 	.word	0x00000710
        /*0904*/ 	.word	0x000000ff
        /*0908*/ 	.word	0x00028c90
        /*090c*/ 	.short	0x0100
        /*090e*/ 	.byte	0x08
	.zero		1


	//   ....[15]....
        /*0910*/ 	.word	0x00000720
        /*0914*/ 	.word	0x000000ff
        /*0918*/ 	.word	0x00028ca0
        /*091c*/ 	.short	0x0100
        /*091e*/ 	.byte	0x08
	.zero		1


	//   ....[16]....
        /*0920*/ 	.word	0x00000730
        /*0924*/ 	.word	0x000000ff
        /*0928*/ 	.word	0x00028c98
        /*092c*/ 	.short	0x0100
        /*092e*/ 	.byte	0x08
	.zero		1


	//   ....[17]....
        /*0930*/ 	.word	0x00000740
        /*0934*/ 	.word	0x000000ff
        /*0938*/ 	.word	0x00028ca8
        /*093c*/ 	.short	0x0100
        /*093e*/ 	.byte	0x08
	.zero		1


	//   ....[18]....
        /*0940*/ 	.word	0x00000870
        /*0944*/ 	.word	0x000000ff
        /*0948*/ 	.word	0x00028cb0
        /*094c*/ 	.short	0x0100
        /*094e*/ 	.byte	0x08
	.zero		1


	//   ....[19]....
        /*0950*/ 	.word	0x00000880
        /*0954*/ 	.word	0x000000ff
        /*0958*/ 	.word	0x00028cc0
        /*095c*/ 	.short	0x0100
        /*095e*/ 	.byte	0x08
	.zero		1


	//   ....[20]....
        /*0960*/ 	.word	0x00000890
        /*0964*/ 	.word	0x000000ff
        /*0968*/ 	.word	0x00028cb8
        /*096c*/ 	.short	0x0100
        /*096e*/ 	.byte	0x08
	.zero		1


	//   ....[21]....
        /*0970*/ 	.word	0x000008a0
        /*0974*/ 	.word	0x000000ff
        /*0978*/ 	.word	0x00028cc8
        /*097c*/ 	.short	0x0100
        /*097e*/ 	.byte	0x08
	.zero		1


	//   ....[22]....
        /*0980*/ 	.word	0x00002040
        /*0984*/ 	.word	0x000000ff
        /*0988*/ 	.word	0x00028c50
        /*098c*/ 	.short	0x010a
        /*098e*/ 	.byte	0x11
	.zero		1


	//   ....[23]....
        /*0990*/ 	.word	0x00002330
        /*0994*/ 	.word	0x00000000
        /*0998*/ 	.word	0x00000000
        /*099c*/ 	.short	0x0101
        /*099e*/ 	.byte	0x3f
	.zero		1


	//   ....[24]....
        /*09a0*/ 	.word	0x00002cc0
        /*09a4*/ 	.word	0x000000ff
        /*09a8*/ 	.word	0x00028c50
        /*09ac*/ 	.short	0x010a
        /*09ae*/ 	.byte	0x06
	.zero		1


	//   ....[25]....
        /*09b0*/ 	.word	0x00002d00
        /*09b4*/ 	.word	0x000000ff
        /*09b8*/ 	.word	0x00028c50
        /*09bc*/ 	.short	0x010a
        /*09be*/ 	.byte	0x06
	.zero		1


	//   ....[26]....
        /*09c0*/ 	.word	0x00002f50
        /*09c4*/ 	.word	0x00000000
        /*09c8*/ 	.word	0x00000000
        /*09cc*/ 	.short	0x0101
        /*09ce*/ 	.byte	0x3f
	.zero		1


	//   ....[27]....
        /*09d0*/ 	.word	0x000041a0
        /*09d4*/ 	.word	0x000000ff
        /*09d8*/ 	.word	0x00028c00
        /*09dc*/ 	.short	0x010a
        /*09de*/ 	.byte	0x26
	.zero		1


	//   ....[28]....
        /*09e0*/ 	.word	0x00004220
        /*09e4*/ 	.word	0x00000007
        /*09e8*/ 	.word	0x00028c30
        /*09ec*/ 	.short	0x010a
        /*09ee*/ 	.byte	0x3f
	.zero		1


	//   ....[29]....
        /*09f0*/ 	.word	0x00004260
        /*09f4*/ 	.word	0x00000007
        /*09f8*/ 	.word	0x00028c30
        /*09fc*/ 	.short	0x010a
        /*09fe*/ 	.byte	0x3f
	.zero		1


	//   ....[30]....
        /*0a00*/ 	.word	0x00005280
        /*0a04*/ 	.word	0x00000004
        /*0a08*/ 	.word	0x00000000
        /*0a0c*/ 	.short	0x0101
        /*0a0e*/ 	.byte	0x3f
	.zero		1


	//   ....[31]....
        /*0a10*/ 	.word	0x000056c0
        /*0a14*/ 	.word	0x00000007
        /*0a18*/ 	.word	0x00028c50
        /*0a1c*/ 	.short	0x010a
        /*0a1e*/ 	.byte	0x3f
	.zero		1


	//   ....[32]....
        /*0a20*/ 	.word	0x00005710
        /*0a24*/ 	.word	0x00000007
        /*0a28*/ 	.word	0x00028c50
        /*0a2c*/ 	.short	0x010a
        /*0a2e*/ 	.byte	0x3f
	.zero		1


	//   ....[33]....
        /*0a30*/ 	.word	0x00005980
        /*0a34*/ 	.word	0x00000007
        /*0a38*/ 	.word	0x00000000
        /*0a3c*/ 	.short	0x0101
        /*0a3e*/ 	.byte	0x3f
	.zero		1


	//   ....[34]....
        /*0a40*/ 	.word	0x00005ac0
        /*0a44*/ 	.word	0x000000ff
        /*0a48*/ 	.word	0x00028c30
        /*0a4c*/ 	.short	0x010a
        /*0a4e*/ 	.byte	0x18
	.zero		1


	//   ....[35]....
        /*0a50*/ 	.word	0x00005b00
        /*0a54*/ 	.word	0x000000ff
        /*0a58*/ 	.word	0x00028c30
        /*0a5c*/ 	.short	0x010a
        /*0a5e*/ 	.byte	0x18
	.zero		1


	//   ....[36]....
        /*0a60*/ 	.word	0x00006db0
        /*0a64*/ 	.word	0x000000a0
        /*0a68*/ 	.word	0x00000000
        /*0a6c*/ 	.short	0x0101
        /*0a6e*/ 	.byte	0x3f
	.zero		1


	//   ....[37]....
        /*0a70*/ 	.word	0x000073d0
        /*0a74*/ 	.word	0x000000ff
        /*0a78*/ 	.word	0x00028c50
        /*0a7c*/ 	.short	0x010a
        /*0a7e*/ 	.byte	0x18
	.zero		1


	//   ....[38]....
        /*0a80*/ 	.word	0x00007410
        /*0a84*/ 	.word	0x000000ff
        /*0a88*/ 	.word	0x00028c50
        /*0a8c*/ 	.short	0x010a
        /*0a8e*/ 	.byte	0x18
	.zero		1


	//   ....[39]....
        /*0a90*/ 	.word	0x00007680
        /*0a94*/ 	.word	0x00000009
        /*0a98*/ 	.word	0x00000000
        /*0a9c*/ 	.short	0x0101
        /*0a9e*/ 	.byte	0x3f
	.zero		1


	//   ....[40]....
        /*0aa0*/ 	.word	0x0000a030
        /*0aa4*/ 	.word	0x000000ff
        /*0aa8*/ 	.word	0x00000000
        /*0aac*/ 	.short	0x0101
        /*0aae*/ 	.byte	0x04
	.zero		1


	//   ....[41]....
        /*0ab0*/ 	.word	0x0000a970
        /*0ab4*/ 	.word	0x000000ff
        /*0ab8*/ 	.word	0x00000000
        /*0abc*/ 	.short	0x0101
        /*0abe*/ 	.byte	0x04
	.zero		1


	//   ....[42]....
        /*0ac0*/ 	.word	0x0000e9b0
        /*0ac4*/ 	.word	0x00000000
        /*0ac8*/ 	.word	0x00028c40
        /*0acc*/ 	.short	0x010a
        /*0ace*/ 	.byte	0x3f
	.zero		1


	//   ....[43]....
        /*0ad0*/ 	.word	0x0000f490
        /*0ad4*/ 	.word	0x00000012
        /*0ad8*/ 	.word	0x00028c00
        /*0adc*/ 	.short	0x0107
        /*0ade*/ 	.byte	0x3f
	.zero		1


	//   ....[44]....
        /*0ae0*/ 	.word	0x0000f580
        /*0ae4*/ 	.word	0x00000012
        /*0ae8*/ 	.word	0x00028c00
        /*0aec*/ 	.short	0x0101
        /*0aee*/ 	.byte	0x3f
	.zero		1


	//   ....[45]....
        /*0af0*/ 	.word	0x0000f5a0
        /*0af4*/ 	.word	0x00000012
        /*0af8*/ 	.word	0x00028c20
        /*0afc*/ 	.short	0x010a
        /*0afe*/ 	.byte	0x3f
	.zero		1


	//   ....[46]....
        /*0b00*/ 	.word	0x0000f680
        /*0b04*/ 	.word	0x00000000
        /*0b08*/ 	.word	0x00028c60
        /*0b0c*/ 	.short	0x010a
        /*0b0e*/ 	.byte	0x3f
	.zero		1


	//   ....[47]....
        /*0b10*/ 	.word	0x000102f0
        /*0b14*/ 	.word	0x00000003
        /*0b18*/ 	.word	0x00028c40
        /*0b1c*/ 	.short	0x010a
        /*0b1e*/ 	.byte	0x3f
	.zero		1


	//   ....[48]....
        /*0b20*/ 	.word	0x00010540
        /*0b24*/ 	.word	0x00000003
        /*0b28*/ 	.word	0x00028c60
        /*0b2c*/ 	.short	0x010a
        /*0b2e*/ 	.byte	0x3f
	.zero		1


	//   ....[49]....
        /*0b30*/ 	.word	0x000110f0
        /*0b34*/ 	.word	0x00000004
        /*0b38*/ 	.word	0x00028c40
        /*0b3c*/ 	.short	0x010a
        /*0b3e*/ 	.byte	0x3f
	.zero		1


	//   ....[50]....
        /*0b40*/ 	.word	0x00011340
        /*0b44*/ 	.word	0x00000004
        /*0b48*/ 	.word	0x00028c60
        /*0b4c*/ 	.short	0x010a
        /*0b4e*/ 	.byte	0x3f
	.zero		1


	//   ....[51]....
        /*0b50*/ 	.word	0x00011e80
        /*0b54*/ 	.word	0x00000004
        /*0b58*/ 	.word	0x00028c40
        /*0b5c*/ 	.short	0x010a
        /*0b5e*/ 	.byte	0x3f
	.zero		1


	//   ....[52]....
        /*0b60*/ 	.word	0x000120d0
        /*0b64*/ 	.word	0x00000004
        /*0b68*/ 	.word	0x00028c60
        /*0b6c*/ 	.short	0x010a
        /*0b6e*/ 	.byte	0x3f
	.zero		1


	//   ....[53]....
        /*0b70*/ 	.word	0x000139e0
        /*0b74*/ 	.word	0x00000000
        /*0b78*/ 	.word	0x00028c20
        /*0b7c*/ 	.short	0x010a
        /*0b7e*/ 	.byte	0x3f
	.zero		1


	//   ....[54]....
        /*0b80*/ 	.word	0x00013bd0
        /*0b84*/ 	.word	0x00000006
        /*0b88*/ 	.word	0x00000000
        /*0b8c*/ 	.short	0x010a
        /*0b8e*/ 	.byte	0x3f
	.zero		1


	//   ....[55]....
        /*0b90*/ 	.word	0x00013c00
        /*0b94*/ 	.word	0x00000007
        /*0b98*/ 	.word	0x00000000
        /*0b9c*/ 	.short	0x010a
        /*0b9e*/ 	.byte	0x3f
	.zero		1


	//   ....[56]....
        /*0ba0*/ 	.word	0x00013c60
        /*0ba4*/ 	.word	0x00000004
        /*0ba8*/ 	.word	0x00000000
        /*0bac*/ 	.short	0x010a
        /*0bae*/ 	.byte	0x3f
	.zero		1


	//   ....[57]....
        /*0bb0*/ 	.word	0x00013c90
        /*0bb4*/ 	.word	0x00000003
        /*0bb8*/ 	.word	0x00000000
        /*0bbc*/ 	.short	0x010a
        /*0bbe*/ 	.byte	0x3f
	.zero		1


	//   ....[58]....
        /*0bc0*/ 	.word	0x00013d00
        /*0bc4*/ 	.word	0x00000003
        /*0bc8*/ 	.word	0x00028c50
        /*0bcc*/ 	.short	0x010a
        /*0bce*/ 	.byte	0x3f
	.zero		1


	//   ....[59]....
        /*0bd0*/ 	.word	0x00013d60
        /*0bd4*/ 	.word	0x00000003
        /*0bd8*/ 	.word	0x00028c50
        /*0bdc*/ 	.short	0x010a
        /*0bde*/ 	.byte	0x3f
	.zero		1


	//   ....[60]....
        /*0be0*/ 	.word	0x00013dc0
        /*0be4*/ 	.word	0x00000003
        /*0be8*/ 	.word	0x00028c00
        /*0bec*/ 	.short	0x010a
        /*0bee*/ 	.byte	0x3f
	.zero		1


	//   ....[61]....
        /*0bf0*/ 	.word	0x00013e10
        /*0bf4*/ 	.word	0x00000007
        /*0bf8*/ 	.word	0x00028c30
        /*0bfc*/ 	.short	0x010a
        /*0bfe*/ 	.byte	0x3f
	.zero		1


	//   ....[62]....
        /*0c00*/ 	.word	0x00013e60
        /*0c04*/ 	.word	0x00000007
        /*0c08*/ 	.word	0x00028c50
        /*0c0c*/ 	.short	0x010a
        /*0c0e*/ 	.byte	0x3f
	.zero		1


	//   ....[63]....
        /*0c10*/ 	.word	0x00013ec0
        /*0c14*/ 	.word	0x00000000
        /*0c18*/ 	.word	0x00028c30
        /*0c1c*/ 	.short	0x010a
        /*0c1e*/ 	.byte	0x3f
	.zero		1


	//   ....[64]....
        /*0c20*/ 	.word	0x00013f10
        /*0c24*/ 	.word	0x00000009
        /*0c28*/ 	.word	0x00028c50
        /*0c2c*/ 	.short	0x010a
        /*0c2e*/ 	.byte	0x3f
	.zero		1


	//   ....[65]....
        /*0c30*/ 	.word	0x000140b0
        /*0c34*/ 	.word	0x00000000
        /*0c38*/ 	.word	0x00028c40
        /*0c3c*/ 	.short	0x010a
        /*0c3e*/ 	.byte	0x3f
	.zero		1


	//   ....[66]....
        /*0c40*/ 	.word	0x00014630
        /*0c44*/ 	.word	0x00000012
        /*0c48*/ 	.word	0x00028c20
        /*0c4c*/ 	.short	0x010a
        /*0c4e*/ 	.byte	0x3f
	.zero		1


	//   ....[67]....
        /*0c50*/ 	.word	0x00014680
        /*0c54*/ 	.word	0x00000000
        /*0c58*/ 	.word	0x00028c60
        /*0c5c*/ 	.short	0x010a
        /*0c5e*/ 	.byte	0x3f
	.zero		1


	//   ....[68]....
        /*0c60*/ 	.word	0x000146d0
        /*0c64*/ 	.word	0x00000003
        /*0c68*/ 	.word	0x00028c40
        /*0c6c*/ 	.short	0x010a
        /*0c6e*/ 	.byte	0x3f
	.zero		1


	//   ....[69]....
        /*0c70*/ 	.word	0x00014720
        /*0c74*/ 	.word	0x00000003
        /*0c78*/ 	.word	0x00028c60
        /*0c7c*/ 	.short	0x010a
        /*0c7e*/ 	.byte	0x3f
	.zero		1


	//   ....[70]....
        /*0c80*/ 	.word	0x00014770
        /*0c84*/ 	.word	0x00000004
        /*0c88*/ 	.word	0x00028c40
        /*0c8c*/ 	.short	0x010a
        /*0c8e*/ 	.byte	0x3f
	.zero		1


	//   ....[71]....
        /*0c90*/ 	.word	0x000147c0
        /*0c94*/ 	.word	0x00000004
        /*0c98*/ 	.word	0x00028c60
        /*0c9c*/ 	.short	0x010a
        /*0c9e*/ 	.byte	0x3f
	.zero		1


	//   ....[72]....
        /*0ca0*/ 	.word	0x00014810
        /*0ca4*/ 	.word	0x00000004
        /*0ca8*/ 	.word	0x00028c40
        /*0cac*/ 	.short	0x010a
        /*0cae*/ 	.byte	0x3f
	.zero		1


	//   ....[73]....
        /*0cb0*/ 	.word	0x00014860
        /*0cb4*/ 	.word	0x00000004
        /*0cb8*/ 	.word	0x00028c60
        /*0cbc*/ 	.short	0x010a
        /*0cbe*/ 	.byte	0x3f
	.zero		1


	//   ....[74]....
        /*0cc0*/ 	.word	0x000152e0
        /*0cc4*/ 	.word	0x00000000
        /*0cc8*/ 	.word	0x00028c20
        /*0ccc*/ 	.short	0x010a
        /*0cce*/ 	.byte	0x3f
	.zero		1


	//   ....[75]....
        /*0cd0*/ 	.word	0x00015480
        /*0cd4*/ 	.word	0x00000006
        /*0cd8*/ 	.word	0x00000000
        /*0cdc*/ 	.short	0x010a
        /*0cde*/ 	.byte	0x3f
	.zero		1


	//   ....[76]....
        /*0ce0*/ 	.word	0x000154d0
        /*0ce4*/ 	.word	0x00000007
        /*0ce8*/ 	.word	0x00000000
        /*0cec*/ 	.short	0x010a
        /*0cee*/ 	.byte	0x3f
	.zero		1


	//   ....[77]....
        /*0cf0*/ 	.word	0x00015520
        /*0cf4*/ 	.word	0x00000004
        /*0cf8*/ 	.word	0x00000000
        /*0cfc*/ 	.short	0x010a
        /*0cfe*/ 	.byte	0x3f
	.zero		1


	//----- nvinfo : EIATTR_NUM_MBARRIERS
	.align		4
.L_657:
        /*0d00*/ 	.byte	0x03, 0x38
        /*0d02*/ 	.short	0x0016


	//----- nvinfo : EIATTR_EXIT_INSTR_OFFSETS
	.align		4
        /*0d04*/ 	.byte	0x04, 0x1c
        /*0d06*/ 	.short	(.L_659 - .L_658)


	//   ....[0]....
.L_658:
        /*0d08*/ 	.word	0x00000a40


	//   ....[1]....
        /*0d0c*/ 	.word	0x0000cb50


	//   ....[2]....
        /*0d10*/ 	.word	0x00013ce0


	//----- nvinfo : EIATTR_MAX_THREADS
	.align		4
.L_659:
        /*0d14*/ 	.byte	0x04, 0x05
        /*0d16*/ 	.short	(.L_661 - .L_660)
.L_660:
        /*0d18*/ 	.word	0x00000180
        /*0d1c*/ 	.word	0x00000001
        /*0d20*/ 	.word	0x00000001


	//----- nvinfo : EIATTR_CRS_STACK_SIZE
	.align		4
.L_661:
        /*0d24*/ 	.byte	0x04, 0x1e
        /*0d26*/ 	.short	(.L_663 - .L_662)
.L_662:
        /*0d28*/ 	.word	0x00000000


	//----- nvinfo : EIATTR_CBANK_PARAM_SIZE
	.align		4
.L_663:
        /*0d2c*/ 	.byte	0x03, 0x19
        /*0d2e*/ 	.short	0x0af0


	//----- nvinfo : EIATTR_PARAM_CBANK
	.align		4
        /*0d30*/ 	.byte	0x04, 0x0a
        /*0d32*/ 	.short	(.L_665 - .L_664)
	.align		4
.L_664:
        /*0d34*/ 	.word	index@(.nv.constant0._ZN7cutlass13device_kernelIN5flash11enable_sm90INS1_16FlashAttnFwdSm90INS1_25CollectiveMainloopFwdSm90ILi2EN4cute5tupleIJNS5_1CILi1EEES8_S8_EEENS6_IJNS7_ILi64EEESA_SA_EEELi512ENS_6half_tEfNS_4arch4Sm90ELb0ELb0ELb1ELb1ELb0ELb0ELb0ELb0ELb0ELb1ELb1ELb0EEENS1_21CollectiveEpilogueFwdINS6_IJSA_NS7_ILi512EEESA_EEES9_SC_SE_Li256ELb1ELb1ELb1ELb0EEENS1_36VarlenDynamicPersistentTileSchedulerILi64ELi64ELi256ELi128ELb1ELb1ELb1ELb0ELb1ELb1EEEEEEEEEvNT_6ParamsE)
        /*0d38*/ 	.short	0x0210
        /*0d3a*/ 	.short	0x0af0


	//----- nvinfo : EIATTR_SW_WAR
	.align		4
.L_665:
        /*0d3c*/ 	.byte	0x04, 0x36
        /*0d3e*/ 	.short	(.L_667 - .L_666)
.L_666:
        /*0d40*/ 	.word	0x00000008
.L_667:


//--------------------- .nv.info._ZN7cutlass13device_kernelIN5flash11enable_sm90INS1_16FlashAttnFwdSm90INS1_25CollectiveMainloopFwdSm90ILi2EN4cute5tupleIJNS5_1CILi1EEES8_S8_EEENS6_IJNS7_ILi64EEESA_SA_EEELi512ENS_6half_tEfNS_4arch4Sm90ELb0ELb0ELb1ELb1ELb0ELb1ELb0ELb0ELb0ELb1ELb1ELb0EEENS1_21CollectiveEpilogueFwdINS6_IJSA_NS7_ILi512EEESA_EEES9_SC_SE_Li256ELb1ELb1ELb1ELb0EEENS1_36VarlenDynamicPersistentTileSchedulerILi64ELi64ELi256ELi128ELb1ELb1ELb1ELb0ELb1ELb1EEEEEEEEEvNT_6ParamsE --------------------------
	.section	.nv.info._ZN7cutlass13device_kernelIN5flash11enable_sm90INS1_16FlashAttnFwdSm90INS1_25CollectiveMainloopFwdSm90ILi2EN4cute5tupleIJNS5_1CILi1EEES8_S8_EEENS6_IJNS7_ILi64EEESA_SA_EEELi512ENS_6half_tEfNS_4arch4Sm90ELb0ELb0ELb1ELb1ELb0ELb1ELb0ELb0ELb0ELb1ELb1ELb0EEENS1_21CollectiveEpilogueFwdINS6_IJSA_NS7_ILi512EEESA_EEES9_SC_SE_Li256ELb1ELb1ELb1ELb0EEENS1_36VarlenDynamicPersistentTileSchedulerILi64ELi64ELi256ELi128ELb1ELb1ELb1ELb0ELb1ELb1EEEEEEEEEvNT_6ParamsE,"",@"SHT_CUDA_INFO"
	.sectionflags	@""
	.align	4


	//----- nvinfo : EIATTR_CUDA_API_VERSION
	.align		4
        /*0000*/ 	.byte	0x04, 0x37
        /*0002*/ 	.short	(.L_669 - .L_668)
.L_668:
        /*0004*/ 	.word	0x00000082


	//----- nvinfo : EIATTR_KPARAM_INFO
	.align		4
.L_669:
        /*0008*/ 	.byte	0x04, 0x17
        /*000a*/ 	.short	(.L_671 - .L_670)
.L_670:
        /*000c*/ 	.word	0x00000000
        /*0010*/ 	.short	0x0000
        /*0012*/ 	.short	0x0070
        /*0014*/ 	.byte	0x00, 0xf0, 0x01, 0x2a


	//----- nvinfo : EIATTR_SPARSE_MMA_MASK
	.align		4
.L_671:
        /*0018*/ 	.byte	0x03, 0x50
        /*001a*/ 	.short	0x0000


	//----- nvinfo : EIATTR_MAXREG_COUNT
	.align		4
        /*001c*/ 	.byte	0x03, 0x1b
        /*001e*/ 	.short	0x00a8


	//----- nvinfo : EIATTR_NUM_BARRIERS
	.align		4
        /*0020*/ 	.byte	0x02, 0x4c
        /*0022*/ 	.byte	0x10
	.zero		1


	//----- nvinfo : EIATTR_EXTERNS
	.align		4
        /*0024*/ 	.byte	0x04, 0x0f
        /*0026*/ 	.short	(.L_673 - .L_672)


	//   ....[0]....
	.align		4
.L_672:
        /*0028*/ 	.word	index@(__assertfail)


	//----- nvinfo : EIATTR_ANNOTATIONS
	.align		4
.L_673:
        /*002c*/ 	.byte	0x04, 0x55
        /*002e*/ 	.short	(.L_675 - .L_674)


	//   ....[0]....
.L_674:
        /* <DEDUP_REMOVED lines=86> */


	//----- nvinfo : EIATTR_MERCURY_ISA_VERSION
	.align		4
.L_675:
        /*0580*/ 	.byte	0x03, 0x5f
        /*0582*/ 	.short	0x0101


	//----- nvinfo : EIATTR_UNUSED_LOAD_BYTE_OFFSET
	.align		4
        /*0584*/ 	.byte	0x04, 0x44
        /*0586*/ 	.short	(.L_677 - .L_676)


	//   ....[0]....
.L_676:
        /*0588*/ 	.word	0x00000a80
        /*058c*/ 	.word	0x0000fff0


	//   ....[1]....
        /*0590*/ 	.word	0x0000d910
        /*0594*/ 	.word	0x0000fff0


	//----- nvinfo : EIATTR_INT_WARP_WIDE_INSTR_OFFSETS
	.align		4
.L_677:
        /*0598*/ 	.byte	0x04, 0x31
        /*059a*/ 	.short	(.L_679 - .L_678)


	//   ....[0]....
.L_678:
        /*059c*/ 	.word	0x00000190


	//   ....[1]....
        /*05a0*/ 	.word	0x000001d0


	//   ....[2]....
        /*05a4*/ 	.word	0x00000240


	//   ....[3]....
        /*05a8*/ 	.word	0x000156d0


	//   ....[4]....
        /*05ac*/ 	.word	0x00015760


	//   ....[5]....
        /*05b0*/ 	.word	0x0001a040


	//   ....[6]....
        /*05b4*/ 	.word	0x0001a0d0


	//----- nvinfo : EIATTR_COOP_GROUP_MASK_REGIDS
	.align		4
.L_679:
        /*05b8*/ 	.byte	0x04, 0x29
        /*05ba*/ 	.short	(.L_681 - .L_680)


	//   ....[0]....
.L_680:
        /*05bc*/ 	.word	0xffffffff


	//   ....[1]....
        /*05c0*/ 	.word	0xffffffff


	//   ....[2]....
        /*05c4*/ 	.word	0xffffffff


	//   ....[3]....
        /*05c8*/ 	.word	0xffffffff


	//   ....[4]....
        /*05cc*/ 	.word	0xffffffff


	//   ....[5]....
        /*05d0*/ 	.word	0xffffffff


	//   ....[6]....
        /*05d4*/ 	.word	0xffffffff


	//   ....[7]....
        /*05d8*/ 	.word	0xffffffff


	//   ....[8]....
        /*05dc*/ 	.word	0xffffffff


	//   ....[9]....
        /*05e0*/ 	.word	0xffffffff


	//   ....[10]....
        /*05e4*/ 	.word	0xffffffff


	//   ....[11]....
        /*05e8*/ 	.word	0xffffffff


	//   ....[12]....
        /*05ec*/ 	.word	0xffffffff


	//   ....[13]....
        /*05f0*/ 	.word	0xffffffff


	//   ....[14]....
        /*05f4*/ 	.word	0xffffffff


	//   ....[15]....
        /*05f8*/ 	.word	0xffffffff


	//   ....[16]....
        /*05fc*/ 	.word	0xffffffff


	//   ....[17]....
        /*0600*/ 	.word	0xffffffff


	//   ....[18]....
        /*0604*/ 	.word	0xffffffff


	//   ....[19]....
        /*0608*/ 	.word	0xffffffff


	//   ....[20]....
        /*060c*/ 	.word	0xffffffff


	//   ....[21]....
        /*0610*/ 	.word	0xffffffff


	//   ....[22]....
        /*0614*/ 	.word	0xffffffff


	//   ....[23]....
        /*0618*/ 	.word	0xffffffff


	//   ....[24]....
        /*061c*/ 	.word	0xffffffff


	//   ....[25]....
        /*0620*/ 	.word	0xffffffff


	//   ....[26]....
        /*0624*/ 	.word	0xffffffff


	//   ....[27]....
        /*0628*/ 	.word	0xffffffff


	//   ....[28]....
        /*062c*/ 	.word	0xffffffff


	//   ....[29]....
        /*0630*/ 	.word	0xffffffff


	//   ....[30]....
        /*0634*/ 	.word	0xffffffff


	//   ....[31]....
        /*0638*/ 	.word	0xffffffff


	//   ....[32]....
        /*063c*/ 	.word	0xffffffff


	//   ....[33]....
        /*0640*/ 	.word	0xffffffff


	//   ....[34]....
        /*0644*/ 	.word	0xffffffff


	//   ....[35]....
        /*0648*/ 	.word	0xffffffff


	//   ....[36]....
        /*064c*/ 	.word	0xffffffff


	//   ....[37]....
        /*0650*/ 	.word	0xffffffff


	//   ....[38]....
        /*0654*/ 	.word	0xffffffff


	//   ....[39]....
        /*0658*/ 	.word	0xffffffff


	//   ....[40]....
        /*065c*/ 	.word	0xffffffff


	//   ....[41]....
        /*0660*/ 	.word	0xffffffff


	//   ....[42]....
        /*0664*/ 	.word	0xffffffff


	//   ....[43]....
        /*0668*/ 	.word	0xffffffff


	//   ....[44]....
        /*066c*/ 	.word	0xffffffff


	//   ....[45]....
        /*0670*/ 	.word	0xffffffff


	//   ....[46]....
        /*0674*/ 	.word	0xffffffff


	//   ....[47]....
        /*0678*/ 	.word	0xffffffff


	//   ....[48]....
        /*067c*/ 	.word	0xffffffff


	//   ....[49]....
        /*0680*/ 	.word	0xffffffff


	//   ....[50]....
        /*0684*/ 	.word	0xffffffff


	//   ....[51]....
        /*0688*/ 	.word	0xffffffff


	//   ....[52]....
        /*068c*/ 	.word	0xffffffff


	//   ....[53]....
        /*0690*/ 	.word	0xffffffff


	//   ....[54]....
        /*0694*/ 	.word	0xffffffff


	//   ....[55]....
        /*0698*/ 	.word	0xffffffff


	//   ....[56]....
        /*069c*/ 	.word	0xffffffff


	//   ....[57]....
        /*06a0*/ 	.word	0xffffffff


	//   ....[58]....
        /*06a4*/ 	.word	0xffffffff


	//   ....[59]....
        /*06a8*/ 	.word	0xffffffff


	//   ....[60]....
        /*06ac*/ 	.word	0xffffffff


	//   ....[61]....
        /*06b0*/ 	.word	0xffffffff


	//   ....[62]....
        /*06b4*/ 	.word	0xffffffff


	//   ....[63]....
        /*06b8*/ 	.word	0xffffffff


	//   ....[64]....
        /*06bc*/ 	.word	0xffffffff


	//   ....[65]....
        /*06c0*/ 	.word	0xffffffff


	//   ....[66]....
        /*06c4*/ 	.word	0xffffffff


	//   ....[67]....
        /*06c8*/ 	.word	0xffffffff


	//   ....[68]....
        /*06cc*/ 	.word	0xffffffff


	//   ....[69]....
        /*06d0*/ 	.word	0xffffffff


	//   ....[70]....
        /*06d4*/ 	.word	0xffffffff


	//   ....[71]....
        /*06d8*/ 	.word	0xffffffff


	//   ....[72]....
        /*06dc*/ 	.word	0xffffffff


	//   ....[73]....
        /*06e0*/ 	.word	0xffffffff


	//   ....[74]....
        /*06e4*/ 	.word	0xffffffff


	//   ....[75]....
        /*06e8*/ 	.word	0xffffffff


	//   ....[76]....
        /*06ec*/ 	.word	0xffffffff


	//   ....[77]....
        /*06f0*/ 	.word	0xffffffff


	//   ....[78]....
        /*06f4*/ 	.word	0xffffffff


	//   ....[79]....
        /*06f8*/ 	.word	0xffffffff


	//   ....[80]....
        /*06fc*/ 	.word	0xffffffff


	//   ....[81]....
        /*0700*/ 	.word	0xffffffff


	//   ....[82]....
        /*0704*/ 	.word	0xffffffff


	//   ....[83]....
        /*0708*/ 	.word	0xffffffff


	//   ....[84]....
        /*070c*/ 	.word	0xffffffff


	//   ....[85]....
        /*0710*/ 	.word	0xffffffff


	//   ....[86]....
        /*0714*/ 	.word	0xffffffff


	//   ....[87]....
        /*0718*/ 	.word	0xffffffff


	//   ....[88]....
        /*071c*/ 	.word	0xffffffff


	//   ....[89]....
        /*0720*/ 	.word	0xffffffff


	//   ....[90]....
        /*0724*/ 	.word	0xffffffff


	//   ....[91]....
        /*0728*/ 	.word	0xffffffff


	//   ....[92]....
        /*072c*/ 	.word	0xffffffff


	//   ....[93]....
        /*0730*/ 	.word	0xffffffff


	//   ....[94]....
        /*0734*/ 	.word	0x0500000f


	//   ....[95]....
        /*0738*/ 	.word	0x0500000f


	//   ....[96]....
        /*073c*/ 	.word	0x0500000f


	//   ....[97]....
        /*0740*/ 	.word	0x0500000f


	//   ....[98]....
        /*0744*/ 	.word	0x0500000f


	//   ....[99]....
        /*0748*/ 	.word	0x0500000f


	//   ....[100]....
        /*074c*/ 	.word	0x0500000f


	//   ....[101]....
        /*0750*/ 	.word	0x0500000f


	//   ....[102]....
        /*0754*/ 	.word	0x0500000f


	//   ....[103]....
        /*0758*/ 	.word	0x0500000f


	//   ....[104]....
        /*075c*/ 	.word	0x0500000f


	//   ....[105]....
        /*0760*/ 	.word	0x0500000f


	//   ....[106]....
        /*0764*/ 	.word	0x0500000f


	//   ....[107]....
        /*0768*/ 	.word	0x0500000f


	//   ....[108]....
        /*076c*/ 	.word	0x0500000f


	//   ....[109]....
        /*0770*/ 	.word	0x0500000f


	//   ....[110]....
        /*0774*/ 	.word	0x0500000f


	//   ....[111]....
        /*0778*/ 	.word	0x0500000f


	//   ....[112]....
        /*077c*/ 	.word	0x0500000f


	//   ....[113]....
        /*0780*/ 	.word	0x0500000f


	//   ....[114]....
        /*0784*/ 	.word	0x0500000f


	//   ....[115]....
        /*0788*/ 	.word	0x0500000f


	//   ....[116]....
        /*078c*/ 	.word	0x0500000f


	//   ....[117]....
        /*0790*/ 	.word	0x0500000f


	//   ....[118]....
        /*0794*/ 	.word	0x0500000f


	//   ....[119]....
        /*0798*/ 	.word	0x0500000f


	//   ....[120]....
        /*079c*/ 	.word	0x0500000f


	//   ....[121]....
        /*07a0*/ 	.word	0x0500000f


	//   ....[122]....
        /*07a4*/ 	.word	0x0500000f


	//   ....[123]....
        /*07a8*/ 	.word	0x0500000f


	//   ....[124]....
        /*07ac*/ 	.word	0x0500000f


	//   ....[125]....
        /*07b0*/ 	.word	0x0500000f


	//   ....[126]....
        /*07b4*/ 	.word	0x0500000f


	//   ....[127]....
        /*07b8*/ 	.word	0x0500000f


	//   ....[128]....
        /*07bc*/ 	.word	0x0500000f


	//   ....[129]....
        /*07c0*/ 	.word	0x0500000f


	//   ....[130]....
        /*07c4*/ 	.word	0x0500000f


	//----- nvinfo : EIATTR_COOP_GROUP_INSTR_OFFSETS
	.align		4
.L_681:
        /*07c8*/ 	.byte	0x04, 0x28
        /*07ca*/ 	.short	(.L_683 - .L_682)


	//   ....[0]....
.L_682:
        /*07cc*/ 	.word	0x00000060


	//   ....[1]....
        /*07d0*/ 	.word	0x000001a0


	//   ....[2]....
        /*07d4*/ 	.word	0x000001f0


	//   ....[3]....
        /*07d8*/ 	.word	0x000003e0


	//   ....[4]....
        /*07dc*/ 	.word	0x00000540


	//   ....[5]....
        /*07e0*/ 	.word	0x00000660


	//   ....[6]....
        /*07e4*/ 	.word	0x000007c0


	//   ....[7]....
        /*07e8*/ 	.word	0x00004f30


	//   ....[8]....
        /*07ec*/ 	.word	0x000070c0


	//   ....[9]....
        /*07f0*/ 	.word	0x00007670


	//   ....[10]....
        /*07f4*/ 	.word	0x00007680


	//   ....[11]....
        /*07f8*/ 	.word	0x00007690


	//   ....[12]....
        /*07fc*/ 	.word	0x000076a0


	//   ....[13]....
        /*0800*/ 	.word	0x000086a0


	//   ....[14]....
        /*0804*/ 	.word	0x000086b0


	//   ....[15]....
        /*0808*/ 	.word	0x000086c0


	//   ....[16]....
        /*080c*/ 	.word	0x000086d0


	//   ....[17]....
        /*0810*/ 	.word	0x0000a260


	//   ....[18]....
        /*0814*/ 	.word	0x0000a340


	//   ....[19]....
        /*0818*/ 	.word	0x0000a500


	//   ....[20]....
        /*081c*/ 	.word	0x0000a590


	//   ....[21]....
        /*0820*/ 	.word	0x0000af80


	//   ....[22]....
        /*0824*/ 	.word	0x0000b790


	//   ....[23]....
        /*0828*/ 	.word	0x0000b7f0


	//   ....[24]....
        /*082c*/ 	.word	0x0000c050


	//   ....[25]....
        /*0830*/ 	.word	0x0000c0b0


	//   ....[26]....
        /*0834*/ 	.word	0x0000cde0


	//   ....[27]....
        /*0838*/ 	.word	0x0000ce30


	//   ....[28]....
        /*083c*/ 	.word	0x0000ce90


	//   ....[29]....
        /*0840*/ 	.word	0x0000cf20


	//   ....[30]....
        /*0844*/ 	.word	0x0000d0e0


	//   ....[31]....
        /*0848*/ 	.word	0x0000e620


	//   ....[32]....
        /*084c*/ 	.word	0x0000e9c0


	//   ....[33]....
        /*0850*/ 	.word	0x0000e9d0


	//   ....[34]....
        /*0854*/ 	.word	0x0000e9e0


	//   ....[35]....
        /*0858*/ 	.word	0x0000e9f0


	//   ....[36]....
        /*085c*/ 	.word	0x0000f670


	//   ....[37]....
        /*0860*/ 	.word	0x0000f690


	//   ....[38]....
        /*0864*/ 	.word	0x0000f920


	//   ....[39]....
        /*0868*/ 	.word	0x0000f940


	//   ....[40]....
        /*086c*/ 	.word	0x00010180


	//   ....[41]....
        /*0870*/ 	.word	0x000101c0


	//   ....[42]....
        /*0874*/ 	.word	0x00010a30


	//   ....[43]....
        /*0878*/ 	.word	0x00010a50


	//   ....[44]....
        /*087c*/ 	.word	0x00011d40


	//   ....[45]....
        /*0880*/ 	.word	0x00011d50


	//   ....[46]....
        /*0884*/ 	.word	0x00011f80


	//   ....[47]....
        /*0888*/ 	.word	0x00011fa0


	//   ....[48]....
        /*088c*/ 	.word	0x00012250


	//   ....[49]....
        /*0890*/ 	.word	0x00012480


	//   ....[50]....
        /*0894*/ 	.word	0x000124b0


	//   ....[51]....
        /*0898*/ 	.word	0x000124e0


	//   ....[52]....
        /*089c*/ 	.word	0x00012510


	//   ....[53]....
        /*08a0*/ 	.word	0x00012540


	//   ....[54]....
        /*08a4*/ 	.word	0x00012570


	//   ....[55]....
        /*08a8*/ 	.word	0x00012710


	//   ....[56]....
        /*08ac*/ 	.word	0x00012740


	//   ....[57]....
        /*08b0*/ 	.word	0x00012770


	//   ....[58]....
        /*08b4*/ 	.word	0x000127a0


	//   ....[59]....
        /*08b8*/ 	.word	0x000127d0


	//   ....[60]....
        /*08bc*/ 	.word	0x00012800


	//   ....[61]....
        /*08c0*/ 	.word	0x00012890


	//   ....[62]....
        /*08c4*/ 	.word	0x000128c0


	//   ....[63]....
        /*08c8*/ 	.word	0x000128d0


	//   ....[64]....
        /*08cc*/ 	.word	0x00012980


	//   ....[65]....
        /*08d0*/ 	.word	0x00013980


	//   ....[66]....
        /*08d4*/ 	.word	0x00015cb0


	//   ....[67]....
        /*08d8*/ 	.word	0x000167c0


	//   ....[68]....
        /*08dc*/ 	.word	0x000167d0


	//   ....[69]....
        /*08e0*/ 	.word	0x00016870


	//   ....[70]....
        /*08e4*/ 	.word	0x00016880


	//   ....[71]....
        /*08e8*/ 	.word	0x00016900


	//   ....[72]....
        /*08ec*/ 	.word	0x00016910


	//   ....[73]....
        /*08f0*/ 	.word	0x00016960


	//   ....[74]....
        /*08f4*/ 	.word	0x00016980


	//   ....[75]....
        /*08f8*/ 	.word	0x0001a360


	//   ....[76]....
        /*08fc*/ 	.word	0x0001a3e0


	//   ....[77]....
        /*0900*/ 	.word	0x0001a410


	//   ....[78]....
        /*0904*/ 	.word	0x0001a420


	//   ....[79]....
        /*0908*/ 	.word	0x0001a450


	//   ....[80]....
        /*090c*/ 	.word	0x0001a480


	//   ....[81]....
        /*0910*/ 	.word	0x0001a4b0


	//   ....[82]....
        /*0914*/ 	.word	0x0001a4e0


	//   ....[83]....
        /*0918*/ 	.word	0x0001a6b0


	//   ....[84]....
        /*091c*/ 	.word	0x0001a6e0


	//   ....[85]....
        /*0920*/ 	.word	0x0001a710


	//   ....[86]....
        /*0924*/ 	.word	0x0001a740


	//   ....[87]....
        /*0928*/ 	.word	0x0001a770


	//   ....[88]....
        /*092c*/ 	.word	0x0001a7a0


	//   ....[89]....
        /*0930*/ 	.word	0x0001a860


	//   ....[90]....
        /*0934*/ 	.word	0x0001a880


	//   ....[91]....
        /*0938*/ 	.word	0x0001a890


	//   ....[92]....
        /*093c*/ 	.word	0x0001a8f0


	//   ....[93]....
        /*0940*/ 	.word	0x0001b010


	//   ....[94]....
        /*0944*/ 	.word	0x0001b4d0


	//   ....[95]....
        /*0948*/ 	.word	0x0001b560


	//   ....[96]....
        /*094c*/ 	.word	0x0001b5b0


	//   ....[97]....
        /*0950*/ 	.word	0x0001b600


	//   ....[98]....
        /*0954*/ 	.word	0x0001b6f0


	//   ....[99]....
        /*0958*/ 	.word	0x0001b780


	//   ....[100]....
        /*095c*/ 	.word	0x0001b7d0


	//   ....[101]....
        /*0960*/ 	.word	0x0001b820


	//   ....[102]....
        /*0964*/ 	.word	0x0001ba90


	//   ....[103]....
        /*0968*/ 	.word	0x0001bd70


	//   ....[104]....
        /*096c*/ 	.word	0x0001bf50


	//   ....[105]....
        /*0970*/ 	.word	0x0001bfa0


	//   ....[106]....
        /*0974*/ 	.word	0x0001c000


	//   ....[107]....
        /*0978*/ 	.word	0x0001c0f0


	//   ....[108]....
        /*097c*/ 	.word	0x0001c150


	//   ....[109]....
        /*0980*/ 	.word	0x0001c240


	//   ....[110]....
        /*0984*/ 	.word	0x0001c2a0


	//   ....[111]....
        /*0988*/ 	.word	0x0001c370


	//   ....[112]....
        /*098c*/ 	.word	0x0001c6a0


	//   ....[113]....
        /*0990*/ 	.word	0x0001c740


	//   ....[114]....
        /*0994*/ 	.word	0x0001c8e0


	//   ....[115]....
        /*0998*/ 	.word	0x0001c960


	//   ....[116]....
        /*099c*/ 	.word	0x0001c9e0


	//   ....[117]....
        /*09a0*/ 	.word	0x0001ca60


	//   ....[118]....
        /*09a4*/ 	.word	0x0001cae0


	//   ....[119]....
        /*09a8*/ 	.word	0x0001cb70


	//   ....[120]....
        /*09ac*/ 	.word	0x0001cc10


	//   ....[121]....
        /*09b0*/ 	.word	0x0001ccc0


	//   ....[122]....
        /*09b4*/ 	.word	0x0001cd40


	//   ....[123]....
        /*09b8*/ 	.word	0x0001cdc0


	//   ....[124]....
        /*09bc*/ 	.word	0x0001ce40


	//   ....[125]....
        /*09c0*/ 	.word	0x0001ced0


	//   ....[126]....
        /*09c4*/ 	.word	0x0001cf50


	//   ....[127]....
        /*09c8*/ 	.word	0x0001cff0


	//   ....[128]....
        /*09cc*/ 	.word	0x0001d040


	//   ....[129]....
        /*09d0*/ 	.word	0x0001d0d0


	//   ....[130]....
        /*09d4*/ 	.word	0x0001d200


	//----- nvinfo : EIATTR_REG_RECONFIG
	.align		4
.L_683:
        /*09d8*/ 	.byte	0x01, 0x54
	.zero		2


	//----- nvinfo : EIATTR_SYSCALL_OFFSETS
	.align		4
        /*09dc*/ 	.byte	0x04, 0x46
        /*09de*/ 	.short	(.L_685 - .L_684)


	//   ....[0]....
.L_684:
        /*09e0*/ 	.word	0x00001ff0


	//   ....[1]....
        /*09e4*/ 	.word	0x00002140


	//   ....[2]....
        /*09e8*/ 	.word	0x00007260


	//   ....[3]....
        /*09ec*/ 	.word	0x000075e0


	//   ....[4]....
        /*09f0*/ 	.word	0x000158d0


	//   ....[5]....
        /*09f4*/ 	.word	0x00015a20


	//   ....[6]....
        /*09f8*/ 	.word	0x00015b20


	//   ....[7]....
        /*09fc*/ 	.word	0x000163e0


	//----- nvinfo : EIATTR_MBARRIER_INSTR_OFFSETS
	.align		4
.L_685:
        /*0a00*/ 	.byte	0x04, 0x39
        /*0a02*/ 	.short	(.L_687 - .L_686)


	//   ....[0]....
.L_686:
        /*0a04*/ 	.word	0x000002d0
        /*0a08*/ 	.word	0x000000ff
        /*0a0c*/ 	.word	0x00028c00
        /*0a10*/ 	.short	0x0100
        /*0a12*/ 	.byte	0x08
	.zero		1


	//   ....[1]....
        /*0a14*/ 	.word	0x000002e0
        /*0a18*/ 	.word	0x000000ff
        /*0a1c*/ 	.word	0x00028c20
        /*0a20*/ 	.short	0x0100
        /*0a22*/ 	.byte	0x08
	.zero		1


	//   ....[2]....
        /*0a24*/ 	.word	0x00000390
        /*0a28*/ 	.word	0x000000ff
        /*0a2c*/ 	.word	0x00028c30
        /*0a30*/ 	.short	0x0100
        /*0a32*/ 	.byte	0x06
	.zero		1


	//   ....[3]....
        /*0a34*/ 	.word	0x000003a0
        /*0a38*/ 	.word	0x000000ff
        /*0a3c*/ 	.word	0x00028c40
        /*0a40*/ 	.short	0x0100
        /*0a42*/ 	.byte	0x06
	.zero		1


	//   ....[4]....
        /*0a44*/ 	.word	0x000003b0
        /*0a48*/ 	.word	0x000000ff
        /*0a4c*/ 	.word	0x00028c38
        /*0a50*/ 	.short	0x0100
        /*0a52*/ 	.byte	0x06
	.zero		1


	//   ....[5]....
        /*0a54*/ 	.word	0x000003c0
        /*0a58*/ 	.word	0x000000ff
        /*0a5c*/ 	.word	0x00028c48
        /*0a60*/ 	.short	0x0100
        /*0a62*/ 	.byte	0x06
	.zero		1


	//   ....[6]....
        /*0a64*/ 	.word	0x000004f0
        /*0a68*/ 	.word	0x000000ff
        /*0a6c*/ 	.word	0x00028c50
        /*0a70*/ 	.short	0x0100
        /*0a72*/ 	.byte	0x08
	.zero		1


	//   ....[7]....
        /*0a74*/ 	.word	0x00000500
        /*0a78*/ 	.word	0x000000ff
        /*0a7c*/ 	.word	0x00028c60
        /*0a80*/ 	.short	0x0100
        /*0a82*/ 	.byte	0x08
	.zero		1


	//   ....[8]....
        /*0a84*/ 	.word	0x00000510
        /*0a88*/ 	.word	0x000000ff
        /*0a8c*/ 	.word	0x00028c58
        /*0a90*/ 	.short	0x0100
        /*0a92*/ 	.byte	0x08
	.zero		1


	//   ....[9]....
        /*0a94*/ 	.word	0x00000520
        /*0a98*/ 	.word	0x000000ff
        /*0a9c*/ 	.word	0x00028c68
        /*0aa0*/ 	.short	0x0100
        /*0aa2*/ 	.byte	0x08
	.zero		1


	//   ....[10]....
        /*0aa4*/ 	.word	0x00000610
        /*0aa8*/ 	.word	0x000000ff
        /*0aac*/ 	.word	0x00028c70
        /*0ab0*/ 	.short	0x0100
        /*0ab2*/ 	.byte	0x06
	.zero		1


	//   ....[11]....
        /*0ab4*/ 	.word	0x00000620
        /*0ab8*/ 	.word	0x000000ff
        /*0abc*/ 	.word	0x00028c80
        /*0ac0*/ 	.short	0x0100
        /*0ac2*/ 	.byte	0x06
	.zero		1


	//   ....[12]....
        /*0ac4*/ 	.word	0x00000630
        /*0ac8*/ 	.word	0x000000ff
        /*0acc*/ 	.word	0x00028c78
        /*0ad0*/ 	.short	0x0100
        /*0ad2*/ 	.byte	0x06
	.zero		1


	//   ....[13]....
        /*0ad4*/ 	.word	0x00000640
        /*0ad8*/ 	.word	0x000000ff
        /*0adc*/ 	.word	0x00028c88
        /*0ae0*/ 	.short	0x0100
        /*0ae2*/ 	.byte	0x06
	.zero		1


	//   ....[14]....
        /*0ae4*/ 	.word	0x00000770
        /*0ae8*/ 	.word	0x000000ff
        /*0aec*/ 	.word	0x00028c90
        /*0af0*/ 	.short	0x0100
        /*0af2*/ 	.byte	0x08
	.zero		1


	//   ....[15]....
        /*0af4*/ 	.word	0x00000780
        /*0af8*/ 	.word	0x000000ff
        /*0afc*/ 	.word	0x00028ca0
        /*0b00*/ 	.short	0x0100
        /*0b02*/ 	.byte	0x08
	.zero		1


	//   ....[16]....
        /*0b04*/ 	.word	0x00000790
        /*0b08*/ 	.word	0x000000ff
        /*0b0c*/ 	.word	0x00028c98
        /*0b10*/ 	.short	0x0100
        /*0b12*/ 	.byte	0x08
	.zero		1


	//   ....[17]....
        /*0b14*/ 	.word	0x000007a0
        /*0b18*/ 	.word	0x000000ff
        /*0b1c*/ 	.word	0x00028ca8
        /*0b20*/ 	.short	0x0100
        /*0b22*/ 	.byte	0x08
	.zero		1


	//   ....[18]....
        /*0b24*/ 	.word	0x000008d0
        /*0b28*/ 	.word	0x000000ff
        /*0b2c*/ 	.word	0x00028cb0
        /*0b30*/ 	.short	0x0100
        /*0b32*/ 	.byte	0x08
	.zero		1


	//   ....[19]....
        /*0b34*/ 	.word	0x000008e0
        /*0b38*/ 	.word	0x000000ff
        /*0b3c*/ 	.word	0x00028cc0
        /*0b40*/ 	.short	0x0100
        /*0b42*/ 	.byte	0x08
	.zero		1


	//   ....[20]....
        /*0b44*/ 	.word	0x000008f0
        /*0b48*/ 	.word	0x000000ff
        /*0b4c*/ 	.word	0x00028cb8
        /*0b50*/ 	.short	0x0100
        /*0b52*/ 	.byte	0x08
	.zero		1


	//   ....[21]....
        /*0b54*/ 	.word	0x00000900
        /*0b58*/ 	.word	0x000000ff
        /*0b5c*/ 	.word	0x00028cc8
        /*0b60*/ 	.short	0x0100
        /*0b62*/ 	.byte	0x08
	.zero		1


	//   ....[22]....
        /*0b64*/ 	.word	0x00002cc0
        /*0b68*/ 	.word	0x00000049
        /*0b6c*/ 	.word	0x00028c90
        /*0b70*/ 	.short	0x010a
        /*0b72*/ 	.byte	0x3f
	.zero		1


	//   ....[23]....
        /*0b74*/ 	.word	0x00003680
        /*0b78*/ 	.word	0x00000049
        /*0b7c*/ 	.word	0x00028c90
        /*0b80*/ 	.short	0x010a
        /*0b82*/ 	.byte	0x3f
	.zero		1


	//   ....[24]....
        /*0b84*/ 	.word	0x00003f10
        /*0b88*/ 	.word	0x00000049
        /*0b8c*/ 	.word	0x00028c90
        /*0b90*/ 	.short	0x010a
        /*0b92*/ 	.byte	0x3f
	.zero		1


	//   ....[25]....
        /*0b94*/ 	.word	0x00004110
        /*0b98*/ 	.word	0x00000004
        /*0b9c*/ 	.word	0x00000000
        /*0ba0*/ 	.short	0x0101
        /*0ba2*/ 	.byte	0x3f
	.zero		1


	//   ....[26]....
        /*0ba4*/ 	.word	0x00004150
        /*0ba8*/ 	.word	0x00000049
        /*0bac*/ 	.word	0x00028cb0
        /*0bb0*/ 	.short	0x010a
        /*0bb2*/ 	.byte	0x3f
	.zero		1


	//   ....[27]....
        /*0bb4*/ 	.word	0x000047b0
        /*0bb8*/ 	.word	0x00000049
        /*0bbc*/ 	.word	0x00000000
        /*0bc0*/ 	.short	0x0101
        /*0bc2*/ 	.byte	0x3f
	.zero		1


	//   ....[28]....
        /*0bc4*/ 	.word	0x00005020
        /*0bc8*/ 	.word	0x00000005
        /*0bcc*/ 	.word	0x00028c50
        /*0bd0*/ 	.short	0x010a
        /*0bd2*/ 	.byte	0x3f
	.zero		1


	//   ....[29]....
        /*0bd4*/ 	.word	0x000053e0
        /*0bd8*/ 	.word	0x00000005
        /*0bdc*/ 	.word	0x00000000
        /*0be0*/ 	.short	0x0101
        /*0be2*/ 	.byte	0x3f
	.zero		1


	//   ....[30]....
        /*0be4*/ 	.word	0x00005d60
        /*0be8*/ 	.word	0x00000004
        /*0bec*/ 	.word	0x00028c50
        /*0bf0*/ 	.short	0x010a
        /*0bf2*/ 	.byte	0x3f
	.zero		1


	//   ....[31]....
        /*0bf4*/ 	.word	0x00005db0
        /*0bf8*/ 	.word	0x00000004
        /*0bfc*/ 	.word	0x00028c50
        /*0c00*/ 	.short	0x010a
        /*0c02*/ 	.byte	0x3f
	.zero		1


	//   ....[32]....
        /*0c04*/ 	.word	0x00006100
        /*0c08*/ 	.word	0x00000004
        /*0c0c*/ 	.word	0x00000000
        /*0c10*/ 	.short	0x0101
        /*0c12*/ 	.byte	0x3f
	.zero		1


	//   ....[33]....
        /*0c14*/ 	.word	0x000072f0
        /*0c18*/ 	.word	0x00000002
        /*0c1c*/ 	.word	0x00028c00
        /*0c20*/ 	.short	0x010a
        /*0c22*/ 	.byte	0x3f
	.zero		1


	//   ....[34]....
        /*0c24*/ 	.word	0x00007340
        /*0c28*/ 	.word	0x00000002
        /*0c2c*/ 	.word	0x00028c00
        /*0c30*/ 	.short	0x010a
        /*0c32*/ 	.byte	0x3f
	.zero		1


	//   ....[35]....
        /*0c34*/ 	.word	0x000079a0
        /*0c38*/ 	.word	0x00000002
        /*0c3c*/ 	.word	0x00028c00
        /*0c40*/ 	.short	0x010a
        /*0c42*/ 	.byte	0x3f
	.zero		1


	//   ....[36]....
        /*0c44*/ 	.word	0x00008900
        /*0c48*/ 	.word	0x00000002
        /*0c4c*/ 	.word	0x00028c00
        /*0c50*/ 	.short	0x010a
        /*0c52*/ 	.byte	0x3f
	.zero		1


	//   ....[37]....
        /*0c54*/ 	.word	0x000096c0
        /*0c58*/ 	.word	0x0000000c
        /*0c5c*/ 	.word	0x00028c30
        /*0c60*/ 	.short	0x010a
        /*0c62*/ 	.byte	0x3f
	.zero		1


	//   ....[38]....
        /*0c64*/ 	.word	0x00009770
        /*0c68*/ 	.word	0x0000000c
        /*0c6c*/ 	.word	0x00028c30
        /*0c70*/ 	.short	0x010a
        /*0c72*/ 	.byte	0x3f
	.zero		1


	//   ....[39]....
        /*0c74*/ 	.word	0x0000a810
        /*0c78*/ 	.word	0x00000003
        /*0c7c*/ 	.word	0x00000000
        /*0c80*/ 	.short	0x0101
        /*0c82*/ 	.byte	0x3f
	.zero		1


	//   ....[40]....
        /*0c84*/ 	.word	0x0000ac30
        /*0c88*/ 	.word	0x0000000c
        /*0c8c*/ 	.word	0x00028c50
        /*0c90*/ 	.short	0x010a
        /*0c92*/ 	.byte	0x3f
	.zero		1


	//   ....[41]....
        /*0c94*/ 	.word	0x0000acd0
        /*0c98*/ 	.word	0x0000000c
        /*0c9c*/ 	.word	0x00028c50
        /*0ca0*/ 	.short	0x010a
        /*0ca2*/ 	.byte	0x3f
	.zero		1


	//   ....[42]....
        /*0ca4*/ 	.word	0x0000afa0
        /*0ca8*/ 	.word	0x0000000c
        /*0cac*/ 	.word	0x00000000
        /*0cb0*/ 	.short	0x0101
        /*0cb2*/ 	.byte	0x3f
	.zero		1


	//   ....[43]....
        /*0cb4*/ 	.word	0x0000b0c0
        /*0cb8*/ 	.word	0x000000da
        /*0cbc*/ 	.word	0x00028c30
        /*0cc0*/ 	.short	0x010a
        /*0cc2*/ 	.byte	0x3f
	.zero		1


	//   ....[44]....
        /*0cc4*/ 	.word	0x0000b170
        /*0cc8*/ 	.word	0x000000da
        /*0ccc*/ 	.word	0x00028c30
        /*0cd0*/ 	.short	0x010a
        /*0cd2*/ 	.byte	0x3f
	.zero		1


	//   ....[45]....
        /*0cd4*/ 	.word	0x0000bb60
        /*0cd8*/ 	.word	0x000000a7
        /*0cdc*/ 	.word	0x00000000
        /*0ce0*/ 	.short	0x0101
        /*0ce2*/ 	.byte	0x3f
	.zero		1


	//   ....[46]....
        /*0ce4*/ 	.word	0x0000cac0
        /*0ce8*/ 	.word	0x000000da
        /*0cec*/ 	.word	0x00028c50
        /*0cf0*/ 	.short	0x010a
        /*0cf2*/ 	.byte	0x3f
	.zero		1


	//   ....[47]....
        /*0cf4*/ 	.word	0x0000cb10
        /*0cf8*/ 	.word	0x000000da
        /*0cfc*/ 	.word	0x00028c50
        /*0d00*/ 	.short	0x010a
        /*0d02*/ 	.byte	0x3f
	.zero		1


	//   ....[48]....
        /*0d04*/ 	.word	0x0000ce00
        /*0d08*/ 	.word	0x000000da
        /*0d0c*/ 	.word	0x00000000
        /*0d10*/ 	.short	0x0101
        /*0d12*/ 	.byte	0x3f
	.zero		1


	//   ....[49]....
        /*0d14*/ 	.word	0x0000f640
        /*0d18*/ 	.word	0x00000004
        /*0d1c*/ 	.word	0x00000000
        /*0d20*/ 	.short	0x0101
        /*0d22*/ 	.byte	0x3f
	.zero		1


	//   ....[50]....
        /*0d24*/ 	.word	0x000101e0
        /*0d28*/ 	.word	0x00000004
        /*0d2c*/ 	.word	0x00000000
        /*0d30*/ 	.short	0x0101
        /*0d32*/ 	.byte	0x3f
	.zero		1


	//   ....[51]....
        /*0d34*/ 	.word	0x00013a60
        /*0d38*/ 	.word	0x00000012
        /*0d3c*/ 	.word	0x00028c20
        /*0d40*/ 	.short	0x010a
        /*0d42*/ 	.byte	0x3f
	.zero		1


	//   ....[52]....
        /*0d44*/ 	.word	0x00013b30
        /*0d48*/ 	.word	0x00000005
        /*0d4c*/ 	.word	0x00028ca0
        /*0d50*/ 	.short	0x010a
        /*0d52*/ 	.byte	0x3f
	.zero		1


	//   ....[53]....
        /*0d54*/ 	.word	0x00013d70
        /*0d58*/ 	.word	0x00000005
        /*0d5c*/ 	.word	0x00028cc0
        /*0d60*/ 	.short	0x010a
        /*0d62*/ 	.byte	0x3f
	.zero		1


	//   ....[54]....
        /*0d64*/ 	.word	0x000147d0
        /*0d68*/ 	.word	0x00000005
        /*0d6c*/ 	.word	0x00028ca0
        /*0d70*/ 	.short	0x010a
        /*0d72*/ 	.byte	0x3f
	.zero		1


	//   ....[55]....
        /*0d74*/ 	.word	0x00014a00
        /*0d78*/ 	.word	0x00000005
        /*0d7c*/ 	.word	0x00028cc0
        /*0d80*/ 	.short	0x010a
        /*0d82*/ 	.byte	0x3f
	.zero		1


	//   ....[56]....
        /*0d84*/ 	.word	0x00015f20
        /*0d88*/ 	.word	0x00000000
        /*0d8c*/ 	.word	0x00028c40
        /*0d90*/ 	.short	0x010a
        /*0d92*/ 	.byte	0x3f
	.zero		1


	//   ....[57]....
        /*0d94*/ 	.word	0x00016a20
        /*0d98*/ 	.word	0x00000012
        /*0d9c*/ 	.word	0x00028c00
        /*0da0*/ 	.short	0x0107
        /*0da2*/ 	.byte	0x3f
	.zero		1


	//   ....[58]....
        /*0da4*/ 	.word	0x00016b10
        /*0da8*/ 	.word	0x00000012
        /*0dac*/ 	.word	0x00028c00
        /*0db0*/ 	.short	0x0101
        /*0db2*/ 	.byte	0x3f
	.zero		1


	//   ....[59]....
        /*0db4*/ 	.word	0x00016b30
        /*0db8*/ 	.word	0x00000012
        /*0dbc*/ 	.word	0x00028c20
        /*0dc0*/ 	.short	0x010a
        /*0dc2*/ 	.byte	0x3f
	.zero		1


	//   ....[60]....
        /*0dc4*/ 	.word	0x00016c10
        /*0dc8*/ 	.word	0x00000000
        /*0dcc*/ 	.word	0x00028c60
        /*0dd0*/ 	.short	0x010a
        /*0dd2*/ 	.byte	0x3f
	.zero		1


	//   ....[61]....
        /*0dd4*/ 	.word	0x00017880
        /*0dd8*/ 	.word	0x00000002
        /*0ddc*/ 	.word	0x00028c40
        /*0de0*/ 	.short	0x010a
        /*0de2*/ 	.byte	0x3f
	.zero		1


	//   ....[62]....
        /*0de4*/ 	.word	0x00017ad0
        /*0de8*/ 	.word	0x00000002
        /*0dec*/ 	.word	0x00028c60
        /*0df0*/ 	.short	0x010a
        /*0df2*/ 	.byte	0x3f
	.zero		1


	//   ....[63]....
        /*0df4*/ 	.word	0x00018680
        /*0df8*/ 	.word	0x00000002
        /*0dfc*/ 	.word	0x00028c40
        /*0e00*/ 	.short	0x010a
        /*0e02*/ 	.byte	0x3f
	.zero		1


	//   ....[64]....
        /*0e04*/ 	.word	0x000188d0
        /*0e08*/ 	.word	0x00000002
        /*0e0c*/ 	.word	0x00028c60
        /*0e10*/ 	.short	0x010a
        /*0e12*/ 	.byte	0x3f
	.zero		1


	//   ....[65]....
        /*0e14*/ 	.word	0x00019410
        /*0e18*/ 	.word	0x00000003
        /*0e1c*/ 	.word	0x00028c40
        /*0e20*/ 	.short	0x010a
        /*0e22*/ 	.byte	0x3f
	.zero		1


	//   ....[66]....
        /*0e24*/ 	.word	0x00019660
        /*0e28*/ 	.word	0x00000003
        /*0e2c*/ 	.word	0x00028c60
        /*0e30*/ 	.short	0x010a
        /*0e32*/ 	.byte	0x3f
	.zero		1


	//   ....[67]....
        /*0e34*/ 	.word	0x0001af90
        /*0e38*/ 	.word	0x00000000
        /*0e3c*/ 	.word	0x00028c20
        /*0e40*/ 	.short	0x010a
        /*0e42*/ 	.byte	0x3f
	.zero		1


	//   ....[68]....
        /*0e44*/ 	.word	0x0001b170
        /*0e48*/ 	.word	0x00000006
        /*0e4c*/ 	.word	0x00000000
        /*0e50*/ 	.short	0x010a
        /*0e52*/ 	.byte	0x3f
	.zero		1


	//   ....[69]....
        /*0e54*/ 	.word	0x0001b1a0
        /*0e58*/ 	.word	0x00000007
        /*0e5c*/ 	.word	0x00000000
        /*0e60*/ 	.short	0x010a
        /*0e62*/ 	.byte	0x3f
	.zero		1


	//   ....[70]....
        /*0e64*/ 	.word	0x0001b200
        /*0e68*/ 	.word	0x00000004
        /*0e6c*/ 	.word	0x00000000
        /*0e70*/ 	.short	0x010a
        /*0e72*/ 	.byte	0x3f
	.zero		1


	//   ....[71]....
        /*0e74*/ 	.word	0x0001b230
        /*0e78*/ 	.word	0x00000003
        /*0e7c*/ 	.word	0x00000000
        /*0e80*/ 	.short	0x010a
        /*0e82*/ 	.byte	0x3f
	.zero		1


	//   ....[72]....
        /*0e84*/ 	.word	0x0001b290
        /*0e88*/ 	.word	0x00000049
        /*0e8c*/ 	.word	0x00028c90
        /*0e90*/ 	.short	0x010a
        /*0e92*/ 	.byte	0x3f
	.zero		1


	//   ....[73]....
        /*0e94*/ 	.word	0x0001b2e0
        /*0e98*/ 	.word	0x00000049
        /*0e9c*/ 	.word	0x00028c90
        /*0ea0*/ 	.short	0x010a
        /*0ea2*/ 	.byte	0x3f
	.zero		1


	//   ....[74]....
        /*0ea4*/ 	.word	0x0001b330
        /*0ea8*/ 	.word	0x00000049
        /*0eac*/ 	.word	0x00028c90
        /*0eb0*/ 	.short	0x010a
        /*0eb2*/ 	.byte	0x3f
	.zero		1


	//   ....[75]....
        /*0eb4*/ 	.word	0x0001b380
        /*0eb8*/ 	.word	0x00000049
        /*0ebc*/ 	.word	0x00028cb0
        /*0ec0*/ 	.short	0x010a
        /*0ec2*/ 	.byte	0x3f
	.zero		1


	//   ....[76]....
        /*0ec4*/ 	.word	0x0001b3d0
        /*0ec8*/ 	.word	0x00000005
        /*0ecc*/ 	.word	0x00028c50
        /*0ed0*/ 	.short	0x010a
        /*0ed2*/ 	.byte	0x3f
	.zero		1


	//   ....[77]....
        /*0ed4*/ 	.word	0x0001b420
        /*0ed8*/ 	.word	0x00000004
        /*0edc*/ 	.word	0x00028c50
        /*0ee0*/ 	.short	0x010a
        /*0ee2*/ 	.byte	0x3f
	.zero		1


	//   ....[78]....
        /*0ee4*/ 	.word	0x0001b640
        /*0ee8*/ 	.word	0x00000002
        /*0eec*/ 	.word	0x00028c00
        /*0ef0*/ 	.short	0x010a
        /*0ef2*/ 	.byte	0x3f
	.zero		1


	//   ....[79]....
        /*0ef4*/ 	.word	0x0001b870
        /*0ef8*/ 	.word	0x00000002
        /*0efc*/ 	.word	0x00028c00
        /*0f00*/ 	.short	0x010a
        /*0f02*/ 	.byte	0x3f
	.zero		1


	//   ....[80]....
        /*0f04*/ 	.word	0x0001b8c0
        /*0f08*/ 	.word	0x0000000c
        /*0f0c*/ 	.word	0x00028c30
        /*0f10*/ 	.short	0x010a
        /*0f12*/ 	.byte	0x3f
	.zero		1


	//   ....[81]....
        /*0f14*/ 	.word	0x0001b910
        /*0f18*/ 	.word	0x0000000c
        /*0f1c*/ 	.word	0x00028c50
        /*0f20*/ 	.short	0x010a
        /*0f22*/ 	.byte	0x3f
	.zero		1


	//   ....[82]....
        /*0f24*/ 	.word	0x0001b960
        /*0f28*/ 	.word	0x000000da
        /*0f2c*/ 	.word	0x00028c30
        /*0f30*/ 	.short	0x010a
        /*0f32*/ 	.byte	0x3f
	.zero		1


	//   ....[83]....
        /*0f34*/ 	.word	0x0001b9b0
        /*0f38*/ 	.word	0x000000da
        /*0f3c*/ 	.word	0x00028c50
        /*0f40*/ 	.short	0x010a
        /*0f42*/ 	.byte	0x3f
	.zero		1


	//   ....[84]....
        /*0f44*/ 	.word	0x0001bb50
        /*0f48*/ 	.word	0x00000012
        /*0f4c*/ 	.word	0x00028c20
        /*0f50*/ 	.short	0x010a
        /*0f52*/ 	.byte	0x3f
	.zero		1


	//   ....[85]....
        /*0f54*/ 	.word	0x0001bba0
        /*0f58*/ 	.word	0x00000005
        /*0f5c*/ 	.word	0x00028ca0
        /*0f60*/ 	.short	0x010a
        /*0f62*/ 	.byte	0x3f
	.zero		1


	//   ....[86]....
        /*0f64*/ 	.word	0x0001bbf0
        /*0f68*/ 	.word	0x00000005
        /*0f6c*/ 	.word	0x00028cc0
        /*0f70*/ 	.short	0x010a
        /*0f72*/ 	.byte	0x3f
	.zero		1


	//   ....[87]....
        /*0f74*/ 	.word	0x0001bc40
        /*0f78*/ 	.word	0x00000005
        /*0f7c*/ 	.word	0x00028ca0
        /*0f80*/ 	.short	0x010a
        /*0f82*/ 	.byte	0x3f
	.zero		1


	//   ....[88]....
        /*0f84*/ 	.word	0x0001bc90
        /*0f88*/ 	.word	0x00000005
        /*0f8c*/ 	.word	0x00028cc0
        /*0f90*/ 	.short	0x010a
        /*0f92*/ 	.byte	0x3f
	.zero		1


	//   ....[89]....
        /*0f94*/ 	.word	0x0001be30
        /*0f98*/ 	.word	0x00000000
        /*0f9c*/ 	.word	0x00028c40
        /*0fa0*/ 	.short	0x010a
        /*0fa2*/ 	.byte	0x3f
	.zero		1


	//   ....[90]....
        /*0fa4*/ 	.word	0x0001c3b0
        /*0fa8*/ 	.word	0x00000012
        /*0fac*/ 	.word	0x00028c20
        /*0fb0*/ 	.short	0x010a
        /*0fb2*/ 	.byte	0x3f
	.zero		1


	//   ....[91]....
        /*0fb4*/ 	.word	0x0001c400
        /*0fb8*/ 	.word	0x00000000
        /*0fbc*/ 	.word	0x00028c60
        /*0fc0*/ 	.short	0x010a
        /*0fc2*/ 	.byte	0x3f
	.zero		1


	//   ....[92]....
        /*0fc4*/ 	.word	0x0001c450
        /*0fc8*/ 	.word	0x00000002
        /*0fcc*/ 	.word	0x00028c40
        /*0fd0*/ 	.short	0x010a
        /*0fd2*/ 	.byte	0x3f
	.zero		1


	//   ....[93]....
        /*0fd4*/ 	.word	0x0001c4a0
        /*0fd8*/ 	.word	0x00000002
        /*0fdc*/ 	.word	0x00028c60
        /*0fe0*/ 	.short	0x010a
        /*0fe2*/ 	.byte	0x3f
	.zero		1


	//   ....[94]....
        /*0fe4*/ 	.word	0x0001c4f0
        /*0fe8*/ 	.word	0x00000002
        /*0fec*/ 	.word	0x00028c40
        /*0ff0*/ 	.short	0x010a
        /*0ff2*/ 	.byte	0x3f
	.zero		1


	//   ....[95]....
        /*0ff4*/ 	.word	0x0001c540
        /*0ff8*/ 	.word	0x00000002
        /*0ffc*/ 	.word	0x00028c60
        /*1000*/ 	.short	0x010a
        /*1002*/ 	.byte	0x3f
	.zero		1


	//   ....[96]....
        /*1004*/ 	.word	0x0001c590
        /*1008*/ 	.word	0x00000003
        /*100c*/ 	.word	0x00028c40
        /*1010*/ 	.short	0x010a
        /*1012*/ 	.byte	0x3f
	.zero		1


	//   ....[97]....
        /*1014*/ 	.word	0x0001c5e0
        /*1018*/ 	.word	0x00000003
        /*101c*/ 	.word	0x00028c60
        /*1020*/ 	.short	0x010a
        /*1022*/ 	.byte	0x3f
	.zero		1


	//   ....[98]....
        /*1024*/ 	.word	0x0001d120
        /*1028*/ 	.word	0x00000000
        /*102c*/ 	.word	0x00028c20
        /*1030*/ 	.short	0x010a
        /*1032*/ 	.byte	0x3f
	.zero		1


	//   ....[99]....
        /*1034*/ 	.word	0x0001d2c0
        /*1038*/ 	.word	0x00000006
        /*103c*/ 	.word	0x00000000
        /*1040*/ 	.short	0x010a
        /*1042*/ 	.byte	0x3f
	.zero		1


	//   ....[100]....
        /*1044*/ 	.word	0x0001d310
        /*1048*/ 	.word	0x00000007
        /*104c*/ 	.word	0x00000000
        /*1050*/ 	.short	0x010a
        /*1052*/ 	.byte	0x3f
	.zero		1


	//   ....[101]....
        /*1054*/ 	.word	0x0001d360
        /*1058*/ 	.word	0x00000004
        /*105c*/ 	.word	0x00000000
        /*1060*/ 	.short	0x010a
        /*1062*/ 	.byte	0x3f
	.zero		1


	//----- nvinfo : EIATTR_NUM_MBARRIERS
	.align		4
.L_687:
        /*1064*/ 	.byte	0x03, 0x38
        /*1066*/ 	.short	0x0016


	//----- nvinfo : EIATTR_EXIT_INSTR_OFFSETS
	.align		4
        /*1068*/ 	.byte	0x04, 0x1c
        /*106a*/ 	.short	(.L_689 - .L_688)


	//   ....[0]....
.L_688:
        /*106c*/ 	.word	0x0001b280


	//----- nvinfo : EIATTR_MAX_THREADS
	.align		4
.L_689:
        /*1070*/ 	.byte	0x04, 0x05
        /*1072*/ 	.short	(.L_691 - .L_690)
.L_690:
        /*1074*/ 	.word	0x00000180
        /*1078*/ 	.word	0x00000001
        /*107c*/ 	.word	0x00000001


	//----- nvinfo : EIATTR_CRS_STACK_SIZE
	.align		4
.L_691:
        /*1080*/ 	.byte	0x04, 0x1e
        /*1082*/ 	.short	(.L_693 - .L_692)
.L_692:
        /*1084*/ 	.word	0x00000000


	//----- nvinfo : EIATTR_CBANK_PARAM_SIZE
	.align		4
.L_693:
        /*1088*/ 	.byte	0x03, 0x19
        /*108a*/ 	.short	0x0af0


	//----- nvinfo : EIATTR_PARAM_CBANK
	.align		4
        /*108c*/ 	.byte	0x04, 0x0a
        /*108e*/ 	.short	(.L_695 - .L_694)
	.align		4
.L_694:
        /*1090*/ 	.word	index@(.nv.constant0._ZN7cutlass13device_kernelIN5flash11enable_sm90INS1_16FlashAttnFwdSm90INS1_25CollectiveMainloopFwdSm90ILi2EN4cute5tupleIJNS5_1CILi1EEES8_S8_EEENS6_IJNS7_ILi64EEESA_SA_EEELi512ENS_6half_tEfNS_4arch4Sm90ELb0ELb0ELb1ELb1ELb0ELb1ELb0ELb0ELb0ELb1ELb1ELb0EEENS1_21CollectiveEpilogueFwdINS6_IJSA_NS7_ILi512EEESA_EEES9_SC_SE_Li256ELb1ELb1ELb1ELb0EEENS1_36VarlenDynamicPersistentTileSchedulerILi64ELi64ELi256ELi128ELb1ELb1ELb1ELb0ELb1ELb1EEEEEEEEEvNT_6ParamsE)
        /*1094*/ 	.short	0x0210
        /*1096*/ 	.short	0x0af0


	//----- nvinfo : EIATTR_SW_WAR
	.align		4
.L_695:
        /*1098*/ 	.byte	0x04, 0x36
        /*109a*/ 	.short	(.L_697 - .L_696)
.L_696:
        /*109c*/ 	.word	0x00000008
.L_697:


//--------------------- .nv.info._ZN7cutlass13device_kernelIN5flash11enable_sm90INS1_16FlashAttnFwdSm90INS1_25CollectiveMainloopFwdSm90ILi2EN4cute5tupleIJNS5_1CILi1EEES8_S8_EEENS6_IJNS7_ILi64EEESA_SA_EEELi512ENS_6half_tEfNS_4arch4Sm90ELb0ELb0ELb1ELb1ELb0ELb0ELb1ELb0ELb0ELb1ELb1ELb0EEENS1_21CollectiveEpilogueFwdINS6_IJSA_NS7_ILi512EEESA_EEES9_SC_SE_Li256ELb1ELb1ELb1ELb0EEENS1_36VarlenDynamicPersistentTileSchedulerILi64ELi64ELi256ELi128ELb1ELb1ELb1ELb0ELb1ELb1EEEEEEEEEvNT_6ParamsE --------------------------
	.section	.nv.info._ZN7cutlass13device_kernelIN5flash11enable_sm90INS1_16FlashAttnFwdSm90INS1_25CollectiveMainloopFwdSm90ILi2EN4cute5tupleIJNS5_1CILi1EEES8_S8_EEENS6_IJNS7_ILi64EEESA_SA_EEELi512ENS_6half_tEfNS_4arch4Sm90ELb0ELb0ELb1ELb1ELb0ELb0ELb1ELb0ELb0ELb1ELb1ELb0EEENS1_21CollectiveEpilogueFwdINS6_IJSA_NS7_ILi512EEESA_EEES9_SC_SE_Li256ELb1ELb1ELb1ELb0EEENS1_36VarlenDynamicPersistentTileSchedulerILi64ELi64ELi256ELi128ELb1ELb1ELb1ELb0ELb1ELb1EEEEEEEEEvNT_6ParamsE,"",@"SHT_CUDA_INFO"
	.sectionflags	@""
	.align	4


	//----- nvinfo : EIATTR_CUDA_API_VERSION
	.align		4
        /*0000*/ 	.byte	0x04, 0x37
        /*0002*/ 	.short	(.L_699 - .L_698)
.L_698:
        /*0004*/ 	.word	0x00000082


	//----- nvinfo : EIATTR_KPARAM_INFO
	.align		4
.L_699:
        /*0008*/ 	.byte	0x04, 0x17
        /*000a*/ 	.short	(.L_701 - .L_700)
.L_700:
        /*000c*/ 	.word	0x00000000
        /*0010*/ 	.short	0x0000
        /*0012*/ 	.short	0x0070
        /*0014*/ 	.byte	0x00, 0xf0, 0x01, 0x2e


	//----- nvinfo : EIATTR_SPARSE_MMA_MASK
	.align		4
.L_701:
        /*0018*/ 	.byte	0x03, 0x50
        /*001a*/ 	.short	0x0000


	//----- nvinfo : EIATTR_MAXREG_COUNT
	.align		4
        /*001c*/ 	.byte	0x03, 0x1b
        /*001e*/ 	.short	0x00a8


	//----- nvinfo : EIATTR_NUM_BARRIERS
	.align		4
        /*0020*/ 	.byte	0x02, 0x4c
        /*0022*/ 	.byte	0x10
	.zero		1


	//----- nvinfo : EIATTR_EXTERNS
	.align		4
        /*0024*/ 	.byte	0x04, 0x0f
        /*0026*/ 	.short	(.L_703 - .L_702)


	//   ....[0]....
	.align		4
.L_702:
        /*0028*/ 	.word	index@(__assertfail)


	//----- nvinfo : EIATTR_ANNOTATIONS
	.align		4
.L_703:
        /*002c*/ 	.byte	0x04, 0x55
        /*002e*/ 	.short	(.L_705 - .L_704)


	//   ....[0]....
.L_704:
        /* <DEDUP_REMOVED lines=88> */


	//----- nvinfo : EIATTR_MERCURY_ISA_VERSION
	.align		4
.L_705:
        /*0598*/ 	.byte	0x03, 0x5f
        /*059a*/ 	.short	0x0101


	//----- nvinfo : EIATTR_UNUSED_LOAD_BYTE_OFFSET
	.align		4
        /*059c*/ 	.byte	0x04, 0x44
        /*059e*/ 	.short	(.L_707 - .L_706)


	//   ....[0]....
.L_706:
        /*05a0*/ 	.word	0x00000a00
        /*05a4*/ 	.word	0x0000fff0


	//   ....[1]....
        /*05a8*/ 	.word	0x0000a050
        /*05ac*/ 	.word	0x0000fff0


	//----- nvinfo : EIATTR_INT_WARP_WIDE_INSTR_OFFSETS
	.align		4
.L_707:
        /*05b0*/ 	.byte	0x04, 0x31
        /*05b2*/ 	.short	(.L_709 - .L_708)


	//   ....[0]....
.L_708:
        /*05b4*/ 	.word	0x00000130


	//   ....[1]....
        /*05b8*/ 	.word	0x00000170


	//   ....[2]....
        /*05bc*/ 	.word	0x000001e0


	//   ....[3]....
        /*05c0*/ 	.word	0x00000250


	//   ....[4]....
        /*05c4*/ 	.word	0x0000ff30


	//   ....[5]....
        /*05c8*/ 	.word	0x0000ff90


	//   ....[6]....
        /*05cc*/ 	.word	0x00015920


	//   ....[7]....
        /*05d0*/ 	.word	0x000159b0


	//----- nvinfo : EIATTR_COOP_GROUP_MASK_REGIDS
	.align		4
.L_709:
        /*05d4*/ 	.byte	0x04, 0x29
        /*05d6*/ 	.short	(.L_711 - .L_710)


	//   ....[0]....
.L_710:
        /*05d8*/ 	.word	0xffffffff


	//   ....[1]....
        /*05dc*/ 	.word	0xffffffff


	//   ....[2]....
        /*05e0*/ 	.word	0xffffffff


	//   ....[3]....
        /*05e4*/ 	.word	0xffffffff


	//   ....[4]....
        /*05e8*/ 	.word	0xffffffff


	//   ....[5]....
        /*05ec*/ 	.word	0xffffffff


	//   ....[6]....
        /*05f0*/ 	.word	0xffffffff


	//   ....[7]....
        /*05f4*/ 	.word	0xffffffff


	//   ....[8]....
        /*05f8*/ 	.word	0xffffffff


	//   ....[9]....
        /*05fc*/ 	.word	0xffffffff


	//   ....[10]....
        /*0600*/ 	.word	0xffffffff


	//   ....[11]....
        /*0604*/ 	.word	0xffffffff


	//   ....[12]....
        /*0608*/ 	.word	0xffffffff


	//   ....[13]....
        /*060c*/ 	.word	0xffffffff


	//   ....[14]....
        /*0610*/ 	.word	0xffffffff


	//   ....[15]....
        /*0614*/ 	.word	0xffffffff


	//   ....[16]....
        /*0618*/ 	.word	0xffffffff


	//   ....[17]....
        /*061c*/ 	.word	0xffffffff


	//   ....[18]....
        /*0620*/ 	.word	0xffffffff


	//   ....[19]....
        /*0624*/ 	.word	0xffffffff


	//   ....[20]....
        /*0628*/ 	.word	0xffffffff


	//   ....[21]....
        /*062c*/ 	.word	0xffffffff


	//   ....[22]....
        /*0630*/ 	.word	0xffffffff


	//   ....[23]....
        /*0634*/ 	.word	0xffffffff


	//   ....[24]....
        /*0638*/ 	.word	0xffffffff


	//   ....[25]....
        /*063c*/ 	.word	0xffffffff


	//   ....[26]....
        /*0640*/ 	.word	0xffffffff


	//   ....[27]....
        /*0644*/ 	.word	0xffffffff


	//   ....[28]....
        /*0648*/ 	.word	0xffffffff


	//   ....[29]....
        /*064c*/ 	.word	0xffffffff


	//   ....[30]....
        /*0650*/ 	.word	0xffffffff


	//   ....[31]....
        /*0654*/ 	.word	0xffffffff


	//   ....[32]....
        /*0658*/ 	.word	0xffffffff


	//   ....[33]....
        /*065c*/ 	.word	0xffffffff


	//   ....[34]....
        /*0660*/ 	.word	0xffffffff


	//   ....[35]....
        /*0664*/ 	.word	0xffffffff


	//   ....[36]....
        /*0668*/ 	.word	0xffffffff


	//   ....[37]....
        /*066c*/ 	.word	0xffffffff


	//   ....[38]....
        /*0670*/ 	.word	0xffffffff


	//   ....[39]....
        /*0674*/ 	.word	0xffffffff


	//   ....[40]....
        /*0678*/ 	.word	0xffffffff


	//   ....[41]....
        /*067c*/ 	.word	0xffffffff


	//   ....[42]....
        /*0680*/ 	.word	0xffffffff


	//   ....[43]....
        /*0684*/ 	.word	0xffffffff


	//   ....[44]....
        /*0688*/ 	.word	0xffffffff


	//   ....[45]....
        /*068c*/ 	.word	0xffffffff


	//   ....[46]....
        /*0690*/ 	.word	0xffffffff


	//   ....[47]....
        /*0694*/ 	.word	0xffffffff


	//   ....[48]....
        /*0698*/ 	.word	0xffffffff


	//   ....[49]....
        /*069c*/ 	.word	0xffffffff


	//   ....[50]....
        /*06a0*/ 	.word	0xffffffff


	//   ....[51]....
        /*06a4*/ 	.word	0xffffffff


	//   ....[52]....
        /*06a8*/ 	.word	0xffffffff


	//   ....[53]....
        /*06ac*/ 	.word	0xffffffff


	//   ....[54]....
        /*06b0*/ 	.word	0xffffffff


	//   ....[55]....
        /*06b4*/ 	.word	0xffffffff


	//   ....[56]....
        /*06b8*/ 	.word	0xffffffff


	//   ....[57]....
        /*06bc*/ 	.word	0xffffffff


	//   ....[58]....
        /*06c0*/ 	.word	0xffffffff


	//   ....[59]....
        /*06c4*/ 	.word	0xffffffff


	//   ....[60]....
        /*06c8*/ 	.word	0xffffffff


	//   ....[61]....
        /*06cc*/ 	.word	0xffffffff


	//   ....[62]....
        /*06d0*/ 	.word	0xffffffff


	//   ....[63]....
        /*06d4*/ 	.word	0xffffffff


	//   ....[64]....
        /*06d8*/ 	.word	0xffffffff


	//   ....[65]....
        /*06dc*/ 	.word	0xffffffff


	//   ....[66]....
        /*06e0*/ 	.word	0xffffffff


	//   ....[67]....
        /*06e4*/ 	.word	0xffffffff


	//   ....[68]....
        /*06e8*/ 	.word	0xffffffff


	//   ....[69]....
        /*06ec*/ 	.word	0xffffffff


	//   ....[70]....
        /*06f0*/ 	.word	0xffffffff


	//   ....[71]....
        /*06f4*/ 	.word	0xffffffff


	//   ....[72]....
        /*06f8*/ 	.word	0xffffffff


	//   ....[73]....
        /*06fc*/ 	.word	0xffffffff


	//   ....[74]....
        /*0700*/ 	.word	0xffffffff


	//   ....[75]....
        /*0704*/ 	.word	0xffffffff


	//   ....[76]....
        /*0708*/ 	.word	0xffffffff


	//   ....[77]....
        /*070c*/ 	.word	0xffffffff


	//   ....[78]....
        /*0710*/ 	.word	0xffffffff


	//   ....[79]....
        /*0714*/ 	.word	0xffffffff


	//   ....[80]....
        /*0718*/ 	.word	0xffffffff


	//   ....[81]....
        /*071c*/ 	.word	0xffffffff


	//   ....[82]....
        /*0720*/ 	.word	0xffffffff


	//   ....[83]....
        /*0724*/ 	.word	0xffffffff


	//   ....[84]....
        /*0728*/ 	.word	0xffffffff


	//   ....[85]....
        /*072c*/ 	.word	0xffffffff


	//   ....[86]....
        /*0730*/ 	.word	0xffffffff


	//   ....[87]....
        /*0734*/ 	.word	0xffffffff


	//   ....[88]....
        /*0738*/ 	.word	0xffffffff


	//   ....[89]....
        /*073c*/ 	.word	0xffffffff


	//   ....[90]....
        /*0740*/ 	.word	0xffffffff


	//   ....[91]....
        /*0744*/ 	.word	0xffffffff


	//   ....[92]....
        /*0748*/ 	.word	0xffffffff


	//   ....[93]....
        /*074c*/ 	.word	0xffffffff


	//   ....[94]....
        /*0750*/ 	.word	0xffffffff


	//   ....[95]....
        /*0754*/ 	.word	0x0500000f


	//   ....[96]....
        /*0758*/ 	.word	0x0500000f


	//   ....[97]....
        /*075c*/ 	.word	0x0500000f


	//   ....[98]....
        /*0760*/ 	.word	0x0500000f


	//   ....[99]....
        /*0764*/ 	.word	0x0500000f


	//   ....[100]....
        /*0768*/ 	.word	0x0500000f


	//   ....[101]....
        /*076c*/ 	.word	0x0500000f


	//   ....[102]....
        /*0770*/ 	.word	0x0500000f


	//   ....[103]....
        /*0774*/ 	.word	0x0500000f


	//   ....[104]....
        /*0778*/ 	.word	0x0500000f


	//   ....[105]....
        /*077c*/ 	.word	0x0500000f


	//   ....[106]....
        /*0780*/ 	.word	0x0500000f


	//   ....[107]....
        /*0784*/ 	.word	0x0500000f


	//   ....[108]....
        /*0788*/ 	.word	0x0500000f


	//   ....[109]....
        /*078c*/ 	.word	0x0500000f


	//   ....[110]....
        /*0790*/ 	.word	0x0500000f


	//   ....[111]....
        /*0794*/ 	.word	0x0500000f


	//   ....[112]....
        /*0798*/ 	.word	0x0500000f


	//   ....[113]....
        /*079c*/ 	.word	0x0500000f


	//   ....[114]....
        /*07a0*/ 	.word	0x0500000f


	//   ....[115]....
        /*07a4*/ 	.word	0x0500000f


	//   ....[116]....
        /*07a8*/ 	.word	0x0500000f


	//   ....[117]....
        /*07ac*/ 	.word	0x0500000f


	//   ....[118]....
        /*07b0*/ 	.word	0x0500000f


	//   ....[119]....
        /*07b4*/ 	.word	0x0500000f


	//   ....[120]....
        /*07b8*/ 	.word	0x0500000f


	//   ....[121]....
        /*07bc*/ 	.word	0x0500000f


	//   ....[122]....
        /*07c0*/ 	.word	0x0500000f


	//   ....[123]....
        /*07c4*/ 	.word	0x0500000f


	//   ....[124]....
        /*07c8*/ 	.word	0x0500000f


	//   ....[125]....
        /*07cc*/ 	.word	0x0500000f


	//   ....[126]....
        /*07d0*/ 	.word	0x0500000f


	//   ....[127]....
        /*07d4*/ 	.word	0x0500000f


	//   ....[128]....
        /*07d8*/ 	.word	0x0500000f


	//   ....[129]....
        /*07dc*/ 	.word	0x0500000f


	//   ....[130]....
        /*07e0*/ 	.word	0x0500000f


	//----- nvinfo : EIATTR_COOP_GROUP_INSTR_OFFSETS
	.align		4
.L_711:
        /*07e4*/ 	.byte	0x04, 0x28
        /*07e6*/ 	.short	(.L_713 - .L_712)


	//   ....[0]....
.L_712:
        /*07e8*/ 	.word	0x00000060


	//   ....[1]....
        /*07ec*/ 	.word	0x00000140


	//   ....[2]....
        /*07f0*/ 	.word	0x00000180


	//   ....[3]....
        /*07f4*/ 	.word	0x00000390


	//   ....[4]....
        /*07f8*/ 	.word	0x000004f0


	//   ....[5]....
        /*07fc*/ 	.word	0x00000610


	//   ....[6]....
        /*0800*/ 	.word	0x00000770


	//   ....[7]....
        /*0804*/ 	.word	0x00001da0


	//   ....[8]....
        /*0808*/ 	.word	0x00003b40


	//   ....[9]....
        /*080c*/ 	.word	0x00004390


	//   ....[10]....
        /*0810*/ 	.word	0x00005ae0


	//   ....[11]....
        /*0814*/ 	.word	0x00005b90


	//   ....[12]....
        /*0818*/ 	.word	0x00005d40


	//   ....[13]....
        /*081c*/ 	.word	0x00005e40


	//   ....[14]....
        /*0820*/ 	.word	0x00006650


	//   ....[15]....
        /*0824*/ 	.word	0x00006bb0


	//   ....[16]....
        /*0828*/ 	.word	0x00008000


	//   ....[17]....
        /*082c*/ 	.word	0x00008060


	//   ....[18]....
        /*0830*/ 	.word	0x00008880


	//   ....[19]....
        /*0834*/ 	.word	0x000089c0


	//   ....[20]....
        /*0838*/ 	.word	0x00009520


	//   ....[21]....
        /*083c*/ 	.word	0x00009560


	//   ....[22]....
        /*0840*/ 	.word	0x00009590


	//   ....[23]....
        /*0844*/ 	.word	0x000095f0


	//   ....[24]....
        /*0848*/ 	.word	0x00009600


	//   ....[25]....
        /*084c*/ 	.word	0x0000add0


	//   ....[26]....
        /*0850*/ 	.word	0x0000b140


	//   ....[27]....
        /*0854*/ 	.word	0x0000b180


	//   ....[28]....
        /*0858*/ 	.word	0x0000b1a0


	//   ....[29]....
        /*085c*/ 	.word	0x0000b1b0


	//   ....[30]....
        /*0860*/ 	.word	0x0000bde0


	//   ....[31]....
        /*0864*/ 	.word	0x0000be10


	//   ....[32]....
        /*0868*/ 	.word	0x0000c0c0


	//   ....[33]....
        /*086c*/ 	.word	0x0000c0e0


	//   ....[34]....
        /*0870*/ 	.word	0x0000c840


	//   ....[35]....
        /*0874*/ 	.word	0x0000c860


	//   ....[36]....
        /*0878*/ 	.word	0x0000d0b0


	//   ....[37]....
        /*087c*/ 	.word	0x0000d0d0


	//   ....[38]....
        /*0880*/ 	.word	0x0000e390


	//   ....[39]....
        /*0884*/ 	.word	0x0000e3c0


	//   ....[40]....
        /*0888*/ 	.word	0x0000e600


	//   ....[41]....
        /*088c*/ 	.word	0x0000e620


	//   ....[42]....
        /*0890*/ 	.word	0x0000e8e0


	//   ....[43]....
        /*0894*/ 	.word	0x0000eaf0


	//   ....[44]....
        /*0898*/ 	.word	0x0000eb20


	//   ....[45]....
        /*089c*/ 	.word	0x0000eb50


	//   ....[46]....
        /*08a0*/ 	.word	0x0000eb80


	//   ....[47]....
        /*08a4*/ 	.word	0x0000ebb0


	//   ....[48]....
        /*08a8*/ 	.word	0x0000ebe0


	//   ....[49]....
        /*08ac*/ 	.word	0x0000ed80


	//   ....[50]....
        /*08b0*/ 	.word	0x0000edb0


	//   ....[51]....
        /*08b4*/ 	.word	0x0000ede0


	//   ....[52]....
        /*08b8*/ 	.word	0x0000ee10


	//   ....[53]....
        /*08bc*/ 	.word	0x0000ee40


	//   ....[54]....
        /*08c0*/ 	.word	0x0000ee70


	//   ....[55]....
        /*08c4*/ 	.word	0x0000ef00


	//   ....[56]....
        /*08c8*/ 	.word	0x0000ef30


	//   ....[57]....
        /*08cc*/ 	.word	0x0000ef40


	//   ....[58]....
        /*08d0*/ 	.word	0x0000eff0


	//   ....[59]....
        /*08d4*/ 	.word	0x00010510


	//   ....[60]....
        /*08d8*/ 	.word	0x00010fa0


	//   ....[61]....
        /*08dc*/ 	.word	0x00010fd0


	//   ....[62]....
        /*08e0*/ 	.word	0x00010ff0


	//   ....[63]....
        /*08e4*/ 	.word	0x000110a0


	//   ....[64]....
        /*08e8*/ 	.word	0x00011130


	//   ....[65]....
        /*08ec*/ 	.word	0x00011150


	//   ....[66]....
        /*08f0*/ 	.word	0x000111e0


	//   ....[67]....
        /*08f4*/ 	.word	0x000111f0


	//   ....[68]....
        /*08f8*/ 	.word	0x00011b80


	//   ....[69]....
        /*08fc*/ 	.word	0x00011c10


	//   ....[70]....
        /*0900*/ 	.word	0x00011c60


	//   ....[71]....
        /*0904*/ 	.word	0x00011d90


	//   ....[72]....
        /*0908*/ 	.word	0x00011f00


	//   ....[73]....
        /*090c*/ 	.word	0x00011f10


	//   ....[74]....
        /*0910*/ 	.word	0x00012070


	//   ....[75]....
        /*0914*/ 	.word	0x00012080


	//   ....[76]....
        /*0918*/ 	.word	0x00015c30


	//   ....[77]....
        /*091c*/ 	.word	0x00015c60


	//   ....[78]....
        /*0920*/ 	.word	0x00015cc0


	//   ....[79]....
        /*0924*/ 	.word	0x00015cf0


	//   ....[80]....
        /*0928*/ 	.word	0x00015d20


	//   ....[81]....
        /*092c*/ 	.word	0x00015d50


	//   ....[82]....
        /*0930*/ 	.word	0x00015d80


	//   ....[83]....
        /*0934*/ 	.word	0x00015db0


	//   ....[84]....
        /*0938*/ 	.word	0x00015f70


	//   ....[85]....
        /*093c*/ 	.word	0x00015fa0


	//   ....[86]....
        /*0940*/ 	.word	0x00015fd0


	//   ....[87]....
        /*0944*/ 	.word	0x00016000


	//   ....[88]....
        /*0948*/ 	.word	0x00016030


	//   ....[89]....
        /*094c*/ 	.word	0x00016060


	//   ....[90]....
        /*0950*/ 	.word	0x00016120


	//   ....[91]....
        /*0954*/ 	.word	0x00016140


	//   ....[92]....
        /*0958*/ 	.word	0x00016150


	//   ....[93]....
        /*095c*/ 	.word	0x000161b0


	//   ....[94]....
        /*0960*/ 	.word	0x000168d0


	//   ....[95]....
        /*0964*/ 	.word	0x00016dc0


	//   ....[96]....
        /*0968*/ 	.word	0x00016f40


	//   ....[97]....
        /*096c*/ 	.word	0x00016fa0


	//   ....[98]....
        /*0970*/ 	.word	0x00017030


	//   ....[99]....
        /*0974*/ 	.word	0x00017080


	//   ....[100]....
        /*0978*/ 	.word	0x000171e0


	//   ....[101]....
        /*097c*/ 	.word	0x00017280


	//   ....[102]....
        /*0980*/ 	.word	0x00017330


	//   ....[103]....
        /*0984*/ 	.word	0x00017410


	//   ....[104]....
        /*0988*/ 	.word	0x000175d0


	//   ....[105]....
        /*098c*/ 	.word	0x000176b0


	//   ....[106]....
        /*0990*/ 	.word	0x00017940


	//   ....[107]....
        /*0994*/ 	.word	0x00017a40


	//   ....[108]....
        /*0998*/ 	.word	0x00017c10


	//   ....[109]....
        /*099c*/ 	.word	0x00017cd0


	//   ....[110]....
        /*09a0*/ 	.word	0x00017ef0


	//   ....[111]....
        /*09a4*/ 	.word	0x00017f40


	//   ....[112]....
        /*09a8*/ 	.word	0x00018270


	//   ....[113]....
        /*09ac*/ 	.word	0x00018310


	//   ....[114]....
        /*09b0*/ 	.word	0x000184a0


	//   ....[115]....
        /*09b4*/ 	.word	0x00018520


	//   ....[116]....
        /*09b8*/ 	.word	0x000185a0


	//   ....[117]....
        /*09bc*/ 	.word	0x00018620


	//   ....[118]....
        /*09c0*/ 	.word	0x000186a0


	//   ....[119]....
        /*09c4*/ 	.word	0x00018730


	//   ....[120]....
        /*09c8*/ 	.word	0x000187d0


	//   ....[121]....
        /*09cc*/ 	.word	0x00018880


	//   ....[122]....
        /*09d0*/ 	.word	0x00018900


	//   ....[123]....
        /*09d4*/ 	.word	0x00018980


	//   ....[124]....
        /*09d8*/ 	.word	0x00018a00


	//   ....[125]....
        /*09dc*/ 	.word	0x00018a90


	//   ....[126]....
        /*09e0*/ 	.word	0x00018b10


	//   ....[127]....
        /*09e4*/ 	.word	0x00018bb0


	//   ....[128]....
        /*09e8*/ 	.word	0x00018c00


	//   ....[129]....
        /*09ec*/ 	.word	0x00018c90


	//   ....[130]....
        /*09f0*/ 	.word	0x00018dc0


	//----- nvinfo : EIATTR_REG_RECONFIG
	.align		4
.L_713:
        /*09f4*/ 	.byte	0x01, 0x54
	.zero		2


	//----- nvinfo : EIATTR_SYSCALL_OFFSETS
	.align		4
        /*09f8*/ 	.byte	0x04, 0x46
        /*09fa*/ 	.short	(.L_715 - .L_714)


	//   ....[0]....
.L_714:
        /*09fc*/ 	.word	0x00003d00


	//   ....[1]....
        /*0a00*/ 	.word	0x00010130


	//   ....[2]....
        /*0a04*/ 	.word	0x00010280


	//   ....[3]....
        /*0a08*/ 	.word	0x00010380


	//   ....[4]....
        /*0a0c*/ 	.word	0x00010bc0


	//   ....[5]....
        /*0a10*/ 	.word	0x00011500


	//----- nvinfo : EIATTR_MBARRIER_INSTR_OFFSETS
	.align		4
.L_715:
        /*0a14*/ 	.byte	0x04, 0x39
        /*0a16*/ 	.short	(.L_717 - .L_716)


	//   ....[0]....
.L_716:
        /*0a18*/ 	.word	0x00000270
        /*0a1c*/ 	.word	0x000000ff
        /*0a20*/ 	.word	0x00038800
        /*0a24*/ 	.short	0x0100
        /*0a26*/ 	.byte	0x08
	.zero		1


	//   ....[1]....
        /*0a28*/ 	.word	0x00000280
        /*0a2c*/ 	.word	0x000000ff
        /*0a30*/ 	.word	0x00038810
        /*0a34*/ 	.short	0x0100
        /*0a36*/ 	.byte	0x08
	.zero		1


	//   ....[2]....
        /*0a38*/ 	.word	0x00000290
        /*0a3c*/ 	.word	0x000000ff
        /*0a40*/ 	.word	0x00038820
        /*0a44*/ 	.short	0x0100
        /*0a46*/ 	.byte	0x08
	.zero		1


	//   ....[3]....
        /*0a48*/ 	.word	0x00000340
        /*0a4c*/ 	.word	0x000000ff
        /*0a50*/ 	.word	0x00038830
        /*0a54*/ 	.short	0x0100
        /*0a56*/ 	.byte	0x06
	.zero		1


	//   ....[4]....
        /*0a58*/ 	.word	0x00000350
        /*0a5c*/ 	.word	0x000000ff
        /*0a60*/ 	.word	0x00038840
        /*0a64*/ 	.short	0x0100
        /*0a66*/ 	.byte	0x06
	.zero		1


	//   ....[5]....
        /*0a68*/ 	.word	0x00000360
        /*0a6c*/ 	.word	0x000000ff
        /*0a70*/ 	.word	0x00038838
        /*0a74*/ 	.short	0x0100
        /*0a76*/ 	.byte	0x06
	.zero		1


	//   ....[6]....
        /*0a78*/ 	.word	0x00000370
        /*0a7c*/ 	.word	0x000000ff
        /*0a80*/ 	.word	0x00038848
        /*0a84*/ 	.short	0x0100
        /*0a86*/ 	.byte	0x06
	.zero		1


	//   ....[7]....
        /*0a88*/ 	.word	0x000004a0
        /*0a8c*/ 	.word	0x000000ff
        /*0a90*/ 	.word	0x00038850
        /*0a94*/ 	.short	0x0100
        /*0a96*/ 	.byte	0x08
	.zero		1


	//   ....[8]....
        /*0a98*/ 	.word	0x000004b0
        /*0a9c*/ 	.word	0x000000ff
        /*0aa0*/ 	.word	0x00038860
        /*0aa4*/ 	.short	0x0100
        /*0aa6*/ 	.byte	0x08
	.zero		1


	//   ....[9]....
        /*0aa8*/ 	.word	0x000004c0
        /*0aac*/ 	.word	0x000000ff
        /*0ab0*/ 	.word	0x00038858
        /*0ab4*/ 	.short	0x0100
        /*0ab6*/ 	.byte	0x08
	.zero		1


	//   ....[10]....
        /*0ab8*/ 	.word	0x000004d0
        /*0abc*/ 	.word	0x000000ff
        /*0ac0*/ 	.word	0x00038868
        /*0ac4*/ 	.short	0x0100
        /*0ac6*/ 	.byte	0x08
	.zero		1


	//   ....[11]....
        /*0ac8*/ 	.word	0x000005c0
        /*0acc*/ 	.word	0x000000ff
        /*0ad0*/ 	.word	0x00038870
        /*0ad4*/ 	.short	0x0100
        /*0ad6*/ 	.byte	0x06
	.zero		1


	//   ....[12]....
        /*0ad8*/ 	.word	0x000005d0
        /*0adc*/ 	.word	0x000000ff
        /*0ae0*/ 	.word	0x00038880
        /*0ae4*/ 	.short	0x0100
        /*0ae6*/ 	.byte	0x06
	.zero		1


	//   ....[13]....
        /*0ae8*/ 	.word	0x000005e0
        /*0aec*/ 	.word	0x000000ff
        /*0af0*/ 	.word	0x00038878
        /*0af4*/ 	.short	0x0100
        /*0af6*/ 	.byte	0x06
	.zero		1


	//   ....[14]....
        /*0af8*/ 	.word	0x000005f0
        /*0afc*/ 	.word	0x000000ff
        /*0b00*/ 	.word	0x00038888
        /*0b04*/ 	.short	0x0100
        /*0b06*/ 	.byte	0x06
	.zero		1


	//   ....[15]....
        /*0b08*/ 	.word	0x00000720
        /*0b0c*/ 	.word	0x000000ff
        /*0b10*/ 	.word	0x00038890
        /*0b14*/ 	.short	0x0100
        /*0b16*/ 	.byte	0x08
	.zero		1


	//   ....[16]....
        /*0b18*/ 	.word	0x00000730
        /*0b1c*/ 	.word	0x000000ff
        /*0b20*/ 	.word	0x000388a0
        /*0b24*/ 	.short	0x0100
        /*0b26*/ 	.byte	0x08
	.zero		1


	//   ....[17]....
        /*0b28*/ 	.word	0x00000740
        /*0b2c*/ 	.word	0x000000ff
        /*0b30*/ 	.word	0x00038898
        /*0b34*/ 	.short	0x0100
        /*0b36*/ 	.byte	0x08
	.zero		1


	//   ....[18]....
        /*0b38*/ 	.word	0x00000750
        /*0b3c*/ 	.word	0x000000ff
        /*0b40*/ 	.word	0x000388a8
        /*0b44*/ 	.short	0x0100
        /*0b46*/ 	.byte	0x08
	.zero		1


	//   ....[19]....
        /*0b48*/ 	.word	0x00000880
        /*0b4c*/ 	.word	0x000000ff
        /*0b50*/ 	.word	0x000388b0
        /*0b54*/ 	.short	0x0100
        /*0b56*/ 	.byte	0x08
	.zero		1


	//   ....[20]....
        /*0b58*/ 	.word	0x00000890
        /*0b5c*/ 	.word	0x000000ff
        /*0b60*/ 	.word	0x000388c0
        /*0b64*/ 	.short	0x0100
        /*0b66*/ 	.byte	0x08
	.zero		1


	//   ....[21]....
        /*0b68*/ 	.word	0x000008a0
        /*0b6c*/ 	.word	0x000000ff
        /*0b70*/ 	.word	0x000388b8
        /*0b74*/ 	.short	0x0100
        /*0b76*/ 	.byte	0x08
	.zero		1


	//   ....[22]....
        /*0b78*/ 	.word	0x000008b0
        /*0b7c*/ 	.word	0x000000ff
        /*0b80*/ 	.word	0x000388c8
        /*0b84*/ 	.short	0x0100
        /*0b86*/ 	.byte	0x08
	.zero		1


	//   ....[23]....
        /*0b88*/ 	.word	0x00002110
        /*0b8c*/ 	.word	0x00000003
        /*0b90*/ 	.word	0x00000000
        /*0b94*/ 	.short	0x0101
        /*0b96*/ 	.byte	0x3f
	.zero		1


	//   ....[24]....
        /*0b98*/ 	.word	0x00002be0
        /*0b9c*/ 	.word	0x00000003
        /*0ba0*/ 	.word	0x00000000
        /*0ba4*/ 	.short	0x0101
        /*0ba6*/ 	.byte	0x3f
	.zero		1


	//   ....[25]....
        /*0ba8*/ 	.word	0x00003d70
        /*0bac*/ 	.word	0x000000ff
        /*0bb0*/ 	.word	0x00038800
        /*0bb4*/ 	.short	0x010a
        /*0bb6*/ 	.byte	0x29
	.zero		1


	//   ....[26]....
        /*0bb8*/ 	.word	0x00003e00
        /*0bbc*/ 	.word	0x00000004
        /*0bc0*/ 	.word	0x00038830
        /*0bc4*/ 	.short	0x010a
        /*0bc6*/ 	.byte	0x3f
	.zero		1


	//   ....[27]....
        /*0bc8*/ 	.word	0x00003e40
        /*0bcc*/ 	.word	0x00000004
        /*0bd0*/ 	.word	0x00038830
        /*0bd4*/ 	.short	0x010a
        /*0bd6*/ 	.byte	0x3f
	.zero		1


	//   ....[28]....
        /*0bd8*/ 	.word	0x000040c0
        /*0bdc*/ 	.word	0x000000ff
        /*0be0*/ 	.word	0x00038810
        /*0be4*/ 	.short	0x010a
        /*0be6*/ 	.byte	0x29
	.zero		1


	//   ....[29]....
        /*0be8*/ 	.word	0x00004100
        /*0bec*/ 	.word	0x00000004
        /*0bf0*/ 	.word	0x00038850
        /*0bf4*/ 	.short	0x010a
        /*0bf6*/ 	.byte	0x3f
	.zero		1


	//   ....[30]....
        /*0bf8*/ 	.word	0x00004140
        /*0bfc*/ 	.word	0x00000004
        /*0c00*/ 	.word	0x00038850
        /*0c04*/ 	.short	0x010a
        /*0c06*/ 	.byte	0x3f
	.zero		1


	//   ....[31]....
        /*0c08*/ 	.word	0x00006070
        /*0c0c*/ 	.word	0x00000003
        /*0c10*/ 	.word	0x00000000
        /*0c14*/ 	.short	0x0101
        /*0c16*/ 	.byte	0x3f
	.zero		1


	//   ....[32]....
        /*0c18*/ 	.word	0x00006670
        /*0c1c*/ 	.word	0x00000004
        /*0c20*/ 	.word	0x00000000
        /*0c24*/ 	.short	0x0101
        /*0c26*/ 	.byte	0x3f
	.zero		1


	//   ....[33]....
        /*0c28*/ 	.word	0x000067a0
        /*0c2c*/ 	.word	0x000000ff
        /*0c30*/ 	.word	0x00038830
        /*0c34*/ 	.short	0x010a
        /*0c36*/ 	.byte	0x05
	.zero		1


	//   ....[34]....
        /*0c38*/ 	.word	0x000067e0
        /*0c3c*/ 	.word	0x000000ff
        /*0c40*/ 	.word	0x00038830
        /*0c44*/ 	.short	0x010a
        /*0c46*/ 	.byte	0x05
	.zero		1


	//   ....[35]....
        /*0c48*/ 	.word	0x000069f0
        /*0c4c*/ 	.word	0x000000ff
        /*0c50*/ 	.word	0x00038850
        /*0c54*/ 	.short	0x010a
        /*0c56*/ 	.byte	0x05
	.zero		1


	//   ....[36]....
        /*0c58*/ 	.word	0x00006a30
        /*0c5c*/ 	.word	0x000000ff
        /*0c60*/ 	.word	0x00038850
        /*0c64*/ 	.short	0x010a
        /*0c66*/ 	.byte	0x05
	.zero		1


	//   ....[37]....
        /*0c68*/ 	.word	0x000083f0
        /*0c6c*/ 	.word	0x00000007
        /*0c70*/ 	.word	0x00000000
        /*0c74*/ 	.short	0x0101
        /*0c76*/ 	.byte	0x3f
	.zero		1


	//   ....[38]....
        /*0c78*/ 	.word	0x00009540
        /*0c7c*/ 	.word	0x0000000f
        /*0c80*/ 	.word	0x00000000
        /*0c84*/ 	.short	0x0101
        /*0c86*/ 	.byte	0x3f
	.zero		1


	//   ....[39]....
        /*0c88*/ 	.word	0x0000be00
        /*0c8c*/ 	.word	0x000000ff
        /*0c90*/ 	.word	0x00000000
        /*0c94*/ 	.short	0x0101
        /*0c96*/ 	.byte	0x07
	.zero		1


	//   ....[40]....
        /*0c98*/ 	.word	0x0000c7c0
        /*0c9c*/ 	.word	0x000000ff
        /*0ca0*/ 	.word	0x00000000
        /*0ca4*/ 	.short	0x0101
        /*0ca6*/ 	.byte	0x07
	.zero		1


	//   ....[41]....
        /*0ca8*/ 	.word	0x00010770
        /*0cac*/ 	.word	0x00000000
        /*0cb0*/ 	.word	0x00038840
        /*0cb4*/ 	.short	0x010a
        /*0cb6*/ 	.byte	0x3f
	.zero		1


	//   ....[42]....
        /*0cb8*/ 	.word	0x000112b0
        /*0cbc*/ 	.word	0x00000012
        /*0cc0*/ 	.word	0x00038800
        /*0cc4*/ 	.short	0x0107
        /*0cc6*/ 	.byte	0x3f
	.zero		1


	//   ....[43]....
        /*0cc8*/ 	.word	0x00011350
        /*0ccc*/ 	.word	0x00000012
        /*0cd0*/ 	.word	0x00038800
        /*0cd4*/ 	.short	0x0101
        /*0cd6*/ 	.byte	0x3f
	.zero		1


	//   ....[44]....
        /*0cd8*/ 	.word	0x00012280
        /*0cdc*/ 	.word	0x00000012
        /*0ce0*/ 	.word	0x00038810
        /*0ce4*/ 	.short	0x0107
        /*0ce6*/ 	.byte	0x3f
	.zero		1


	//   ....[45]....
        /*0ce8*/ 	.word	0x00012380
        /*0cec*/ 	.word	0x00000012
        /*0cf0*/ 	.word	0x00038810
        /*0cf4*/ 	.short	0x0101
        /*0cf6*/ 	.byte	0x3f
	.zero		1


	//   ....[46]....
        /*0cf8*/ 	.word	0x000123a0
        /*0cfc*/ 	.word	0x00000012
        /*0d00*/ 	.word	0x00038820
        /*0d04*/ 	.short	0x010a
        /*0d06*/ 	.byte	0x3f
	.zero		1


	//   ....[47]....
        /*0d08*/ 	.word	0x00012480
        /*0d0c*/ 	.word	0x00000000
        /*0d10*/ 	.word	0x00038860
        /*0d14*/ 	.short	0x010a
        /*0d16*/ 	.byte	0x3f
	.zero		1


	//   ....[48]....
        /*0d18*/ 	.word	0x00013110
        /*0d1c*/ 	.word	0x00000003
        /*0d20*/ 	.word	0x00038840
        /*0d24*/ 	.short	0x010a
        /*0d26*/ 	.byte	0x3f
	.zero		1


	//   ....[49]....
        /*0d28*/ 	.word	0x00013370
        /*0d2c*/ 	.word	0x00000003
        /*0d30*/ 	.word	0x00038860
        /*0d34*/ 	.short	0x010a
        /*0d36*/ 	.byte	0x3f
	.zero		1


	//   ....[50]....
        /*0d38*/ 	.word	0x00013f30
        /*0d3c*/ 	.word	0x00000004
        /*0d40*/ 	.word	0x00038840
        /*0d44*/ 	.short	0x010a
        /*0d46*/ 	.byte	0x3f
	.zero		1


	//   ....[51]....
        /*0d48*/ 	.word	0x00014180
        /*0d4c*/ 	.word	0x00000004
        /*0d50*/ 	.word	0x00038860
        /*0d54*/ 	.short	0x010a
        /*0d56*/ 	.byte	0x3f
	.zero		1


	//   ....[52]....
        /*0d58*/ 	.word	0x00014cc0
        /*0d5c*/ 	.word	0x00000004
        /*0d60*/ 	.word	0x00038840
        /*0d64*/ 	.short	0x010a
        /*0d66*/ 	.byte	0x3f
	.zero		1


	//   ....[53]....
        /*0d68*/ 	.word	0x00014f20
        /*0d6c*/ 	.word	0x00000004
        /*0d70*/ 	.word	0x00038860
        /*0d74*/ 	.short	0x010a
        /*0d76*/ 	.byte	0x3f
	.zero		1


	//   ....[54]....
        /*0d78*/ 	.word	0x00016850
        /*0d7c*/ 	.word	0x00000009
        /*0d80*/ 	.word	0x00038820
        /*0d84*/ 	.short	0x010a
        /*0d86*/ 	.byte	0x3f
	.zero		1


	//   ....[55]....
        /*0d88*/ 	.word	0x000169c0
        /*0d8c*/ 	.word	0x00000005
        /*0d90*/ 	.word	0x00000000
        /*0d94*/ 	.short	0x010a
        /*0d96*/ 	.byte	0x3f
	.zero		1


	//   ....[56]....
        /*0d98*/ 	.word	0x00016a40
        /*0d9c*/ 	.word	0x00000007
        /*0da0*/ 	.word	0x00000000
        /*0da4*/ 	.short	0x010a
        /*0da6*/ 	.byte	0x3f
	.zero		1


	//   ....[57]....
        /*0da8*/ 	.word	0x00016a80
        /*0dac*/ 	.word	0x00000005
        /*0db0*/ 	.word	0x00000000
        /*0db4*/ 	.short	0x010a
        /*0db6*/ 	.byte	0x3f
	.zero		1


	//   ....[58]....
        /*0db8*/ 	.word	0x00016ab0
        /*0dbc*/ 	.word	0x00000003
        /*0dc0*/ 	.word	0x00000000
        /*0dc4*/ 	.short	0x010a
        /*0dc6*/ 	.byte	0x3f
	.zero		1


	//   ....[59]....
        /*0dc8*/ 	.word	0x00016b20
        /*0dcc*/ 	.word	0x00000000
        /*0dd0*/ 	.word	0x00038800
        /*0dd4*/ 	.short	0x010a
        /*0dd6*/ 	.byte	0x3f
	.zero		1


	//   ....[60]....
        /*0dd8*/ 	.word	0x00016b70
        /*0ddc*/ 	.word	0x00000004
        /*0de0*/ 	.word	0x00038830
        /*0de4*/ 	.short	0x010a
        /*0de6*/ 	.byte	0x3f
	.zero		1


	//   ....[61]....
        /*0de8*/ 	.word	0x00016bd0
        /*0dec*/ 	.word	0x00000006
        /*0df0*/ 	.word	0x00038810
        /*0df4*/ 	.short	0x010a
        /*0df6*/ 	.byte	0x3f
	.zero		1


	//   ....[62]....
        /*0df8*/ 	.word	0x00016c20
        /*0dfc*/ 	.word	0x00000004
        /*0e00*/ 	.word	0x00038850
        /*0e04*/ 	.short	0x010a
        /*0e06*/ 	.byte	0x3f
	.zero		1


	//   ....[63]....
        /*0e08*/ 	.word	0x00016c80
        /*0e0c*/ 	.word	0x00000007
        /*0e10*/ 	.word	0x00038830
        /*0e14*/ 	.short	0x010a
        /*0e16*/ 	.byte	0x3f
	.zero		1


	//   ....[64]....
        /*0e18*/ 	.word	0x00016ce0
        /*0e1c*/ 	.word	0x00000007
        /*0e20*/ 	.word	0x00038850
        /*0e24*/ 	.short	0x010a
        /*0e26*/ 	.byte	0x3f
	.zero		1


	//   ....[65]....
        /*0e28*/ 	.word	0x00016e80
        /*0e2c*/ 	.word	0x00000000
        /*0e30*/ 	.word	0x00038840
        /*0e34*/ 	.short	0x010a
        /*0e36*/ 	.byte	0x3f
	.zero		1


	//   ....[66]....
        /*0e38*/ 	.word	0x00017f80
        /*0e3c*/ 	.word	0x00000012
        /*0e40*/ 	.word	0x00038820
        /*0e44*/ 	.short	0x010a
        /*0e46*/ 	.byte	0x3f
	.zero		1


	//   ....[67]....
        /*0e48*/ 	.word	0x00017fd0
        /*0e4c*/ 	.word	0x00000000
        /*0e50*/ 	.word	0x00038860
        /*0e54*/ 	.short	0x010a
        /*0e56*/ 	.byte	0x3f
	.zero		1


	//   ....[68]....
        /*0e58*/ 	.word	0x00018020
        /*0e5c*/ 	.word	0x00000003
        /*0e60*/ 	.word	0x00038840
        /*0e64*/ 	.short	0x010a
        /*0e66*/ 	.byte	0x3f
	.zero		1


	//   ....[69]....
        /*0e68*/ 	.word	0x00018070
        /*0e6c*/ 	.word	0x00000003
        /*0e70*/ 	.word	0x00038860
        /*0e74*/ 	.short	0x010a
        /*0e76*/ 	.byte	0x3f
	.zero		1


	//   ....[70]....
        /*0e78*/ 	.word	0x000180c0
        /*0e7c*/ 	.word	0x00000004
        /*0e80*/ 	.word	0x00038840
        /*0e84*/ 	.short	0x010a
        /*0e86*/ 	.byte	0x3f
	.zero		1


	//   ....[71]....
        /*0e88*/ 	.word	0x00018110
        /*0e8c*/ 	.word	0x00000004
        /*0e90*/ 	.word	0x00038860
        /*0e94*/ 	.short	0x010a
        /*0e96*/ 	.byte	0x3f
	.zero		1


	//   ....[72]....
        /*0e98*/ 	.word	0x00018160
        /*0e9c*/ 	.word	0x00000004
        /*0ea0*/ 	.word	0x00038840
        /*0ea4*/ 	.short	0x010a
        /*0ea6*/ 	.byte	0x3f
	.zero		1


	//   ....[73]....
        /*0ea8*/ 	.word	0x000181b0
        /*0eac*/ 	.word	0x00000004
        /*0eb0*/ 	.word	0x00038860
        /*0eb4*/ 	.short	0x010a
        /*0eb6*/ 	.byte	0x3f
	.zero		1


	//   ....[74]....
        /*0eb8*/ 	.word	0x00018ce0
        /*0ebc*/ 	.word	0x00000009
        /*0ec0*/ 	.word	0x00038820
        /*0ec4*/ 	.short	0x010a
        /*0ec6*/ 	.byte	0x3f
	.zero		1


	//   ....[75]....
        /*0ec8*/ 	.word	0x00018e80
        /*0ecc*/ 	.word	0x00000005
        /*0ed0*/ 	.word	0x00000000
        /*0ed4*/ 	.short	0x010a
        /*0ed6*/ 	.byte	0x3f
	.zero		1


	//   ....[76]....
        /*0ed8*/ 	.word	0x00018ed0
        /*0edc*/ 	.word	0x00000007
        /*0ee0*/ 	.word	0x00000000
        /*0ee4*/ 	.short	0x010a
        /*0ee6*/ 	.byte	0x3f
	.zero		1


	//   ....[77]....
        /*0ee8*/ 	.word	0x00018f20
        /*0eec*/ 	.word	0x00000005
        /*0ef0*/ 	.word	0x00000000
        /*0ef4*/ 	.short	0x010a
        /*0ef6*/ 	.byte	0x3f
	.zero		1


	//----- nvinfo : EIATTR_NUM_MBARRIERS
	.align		4
.L_717:
        /*0ef8*/ 	.byte	0x03, 0x38
        /*0efa*/ 	.short	0x0017


	//----- nvinfo : EIATTR_EXIT_INSTR_OFFSETS
	.align		4
        /*0efc*/ 	.byte	0x04, 0x1c
        /*0efe*/ 	.short	(.L_719 - .L_718)


	//   ....[0]....
.L_718:
        /*0f00*/ 	.word	0x00000a30


	//   ....[1]....
        /*0f04*/ 	.word	0x0000e880


	//   ....[2]....
        /*0f08*/ 	.word	0x00016b00


	//----- nvinfo : EIATTR_MAX_THREADS
	.align		4
.L_719:
        /*0f0c*/ 	.byte	0x04, 0x05
        /*0f0e*/ 	.short	(.L_721 - .L_720)
.L_720:
        /*0f10*/ 	.word	0x00000180
        /*0f14*/ 	.word	0x00000001
        /*0f18*/ 	.word	0x00000001


	//----- nvinfo : EIATTR_CRS_STACK_SIZE
	.align		4
.L_721:
        /*0f1c*/ 	.byte	0x04, 0x1e
        /*0f1e*/ 	.short	(.L_723 - .L_722)
.L_722:
        /*0f20*/ 	.word	0x00000000


	//----- nvinfo : EIATTR_CBANK_PARAM_SIZE
	.align		4
.L_723:
        /*0f24*/ 	.byte	0x03, 0x19
        /*0f26*/ 	.short	0x0bf0


	//----- nvinfo : EIATTR_PARAM_CBANK
	.align		4
        /*0f28*/ 	.byte	0x04, 0x0a
        /*0f2a*/ 	.short	(.L_725 - .L_724)
	.align		4
.L_724:
        /*0f2c*/ 	.word	index@(.nv.constant0._ZN7cutlass13device_kernelIN5flash11enable_sm90INS1_16FlashAttnFwdSm90INS1_25CollectiveMainloopFwdSm90ILi2EN4cute5tupleIJNS5_1CILi1EEES8_S8_EEENS6_IJNS7_ILi64EEESA_SA_EEELi512ENS_6half_tEfNS_4arch4Sm90ELb0ELb0ELb1ELb1ELb0ELb0ELb1ELb0ELb0ELb1ELb1ELb0EEENS1_21CollectiveEpilogueFwdINS6_IJSA_NS7_ILi512EEESA_EEES9_SC_SE_Li256ELb1ELb1ELb1ELb0EEENS1_36VarlenDynamicPersistentTileSchedulerILi64ELi64ELi256ELi128ELb1ELb1ELb1ELb0ELb1ELb1EEEEEEEEEvNT_6ParamsE)
        /*0f30*/ 	.short	0x0210
        /*0f32*/ 	.short	0x0bf0


	//----- nvinfo : EIATTR_SW_WAR
	.align		4
.L_725:
        /*0f34*/ 	.byte	0x04, 0x36
        /*0f36*/ 	.short	(.L_727 - .L_726)
.L_726:
        /*0f38*/ 	.word	0x00000008
.L_727:


//--------------------- .nv.info._ZN7cutlass13device_kernelIN5flash11enable_sm90INS1_16FlashAttnFwdSm90INS1_25CollectiveMainloopFwdSm90ILi2EN4cute5tupleIJNS5_1CILi1EEES8_S8_EEENS6_IJNS7_ILi64EEESA_SA_EEELi512ENS_6half_tEfNS_4arch4Sm90ELb0ELb0ELb1ELb1ELb0ELb1ELb1ELb0ELb0ELb1ELb1ELb0EEENS1_21CollectiveEpilogueFwdINS6_IJSA_NS7_ILi512EEESA_EEES9_SC_SE_Li256ELb1ELb1ELb1ELb0EEENS1_36VarlenDynamicPersistentTileSchedulerILi64ELi64ELi256ELi128ELb1ELb1ELb1ELb0ELb1ELb1EEEEEEEEEvNT_6ParamsE --------------------------
	.section	.nv.info._ZN7cutlass13device_kernelIN5flash11enable_sm90INS1_16FlashAttnFwdSm90INS1_25CollectiveMainloopFwdSm90ILi2EN4cute5tupleIJNS5_1CILi1EEES8_S8_EEENS6_IJNS7_ILi64EEESA_SA_EEELi512ENS_6half_tEfNS_4arch4Sm90ELb0ELb0ELb1ELb1ELb0ELb1ELb1ELb0ELb0ELb1ELb1ELb0EEENS1_21CollectiveEpilogueFwdINS6_IJSA_NS7_ILi512EEESA_EEES9_SC_SE_Li256ELb1ELb1ELb1ELb0EEENS1_36VarlenDynamicPersistentTileSchedulerILi64ELi64ELi256ELi128ELb1ELb1ELb1ELb0ELb1ELb1EEEEEEEEEvNT_6ParamsE,"",@"SHT_CUDA_INFO"
	.sectionflags	@""
	.align	4


	//----- nvinfo : EIATTR_CUDA_API_VERSION
	.align		4
        /*0000*/ 	.byte	0x04, 0x37
        /*0002*/ 	.short	(.L_729 - .L_728)
.L_728:
        /*0004*/ 	.word	0x00000082


	//----- nvinfo : EIATTR_KPARAM_INFO
	.align		4
.L_729:
        /*0008*/ 	.byte	0x04, 0x17
        /*000a*/ 	.short	(.L_731 - .L_730)
.L_730:
        /*000c*/ 	.word	0x00000000
        /*0010*/ 	.short	0x0000
        /*0012*/ 	.short	0x0070
        /*0014*/ 	.byte	0x00, 0xf0, 0x01, 0x2e


	//----- nvinfo : EIATTR_SPARSE_MMA_MASK
	.align		4
.L_731:
        /*0018*/ 	.byte	0x03, 0x50
        /*001a*/ 	.short	0x0000


	//----- nvinfo : EIATTR_MAXREG_COUNT
	.align		4
        /*001c*/ 	.byte	0x03, 0x1b
        /*001e*/ 	.short	0x00a8


	//----- nvinfo : EIATTR_NUM_BARRIERS
	.align		4
        /*0020*/ 	.byte	0x02, 0x4c
        /*0022*/ 	.byte	0x10
	.zero		1


	//----- nvinfo : EIATTR_EXTERNS
	.align		4
        /*0024*/ 	.byte	0x04, 0x0f
        /*0026*/ 	.short	(.L_733 - .L_732)


	//   ....[0]....
	.align		4
.L_732:
        /*0028*/ 	.word	index@(__assertfail)


	//----- nvinfo : EIATTR_ANNOTATIONS
	.align		4
.L_733:
        /*002c*/ 	.byte	0x04, 0x55
        /*002e*/ 	.short	(.L_735 - .L_734)


	//   ....[0]....
.L_734:
        /* <DEDUP_REMOVED lines=107> */


	//----- nvinfo : EIATTR_MERCURY_ISA_VERSION
	.align		4
.L_735:
        /*06d0*/ 	.byte	0x03, 0x5f
        /*06d2*/ 	.short	0x0101


	//----- nvinfo : EIATTR_UNUSED_LOAD_BYTE_OFFSET
	.align		4
        /*06d4*/ 	.byte	0x04, 0x44
        /*06d6*/ 	.short	(.L_737 - .L_736)


	//   ....[0]....
.L_736:
        /*06d8*/ 	.word	0x00000ab0
        /*06dc*/ 	.word	0x0000fff0


	//   ....[1]....
        /*06e0*/ 	.word	0x000108f0
        /*06e4*/ 	.word	0x0000fff0


	//----- nvinfo : EIATTR_INT_WARP_WIDE_INSTR_OFFSETS
	.align		4
.L_737:
        /*06e8*/ 	.byte	0x04, 0x31
        /*06ea*/ 	.short	(.L_739 - .L_738)


	//   ....[0]....
.L_738:
        /*06ec*/ 	.word	0x00000190


	//   ....[1]....
        /*06f0*/ 	.word	0x000001d0


	//   ....[2]....
        /*06f4*/ 	.word	0x00000240


	//   ....[3]....
        /*06f8*/ 	.word	0x00000250


	//   ....[4]....
        /*06fc*/ 	.word	0x000187d0


	//   ....[5]....
        /*0700*/ 	.word	0x00018830


	//   ....[6]....
        /*0704*/ 	.word	0x0001e1c0


	//   ....[7]....
        /*0708*/ 	.word	0x0001e220


	//----- nvinfo : EIATTR_COOP_GROUP_MASK_REGIDS
	.align		4
.L_739:
        /*070c*/ 	.byte	0x04, 0x29
        /*070e*/ 	.short	(.L_741 - .L_740)


	//   ....[0]....
.L_740:
        /*0710*/ 	.word	0xffffffff


	//   ....[1]....
        /*0714*/ 	.word	0xffffffff


	//   ....[2]....
        /*0718*/ 	.word	0xffffffff


	//   ....[3]....
        /*071c*/ 	.word	0xffffffff


	//   ....[4]....
        /*0720*/ 	.word	0xffffffff


	//   ....[5]....
        /*0724*/ 	.word	0xffffffff


	//   ....[6]....
        /*0728*/ 	.word	0xffffffff


	//   ....[7]....
        /*072c*/ 	.word	0xffffffff


	//   ....[8]....
        /*0730*/ 	.word	0xffffffff


	//   ....[9]....
        /*0734*/ 	.word	0xffffffff


	//   ....[10]....
        /*0738*/ 	.word	0xffffffff


	//   ....[11]....
        /*073c*/ 	.word	0xffffffff


	//   ....[12]....
        /*0740*/ 	.word	0xffffffff


	//   ....[13]....
        /*0744*/ 	.word	0xffffffff


	//   ....[14]....
        /*0748*/ 	.word	0xffffffff


	//   ....[15]....
        /*074c*/ 	.word	0xffffffff


	//   ....[16]....
        /*0750*/ 	.word	0xffffffff


	//   ....[17]....
        /*0754*/ 	.word	0xffffffff


	//   ....[18]....
        /*0758*/ 	.word	0xffffffff


	//   ....[19]....
        /*075c*/ 	.word	0xffffffff


	//   ....[20]....
        /*0760*/ 	.word	0xffffffff


	//   ....[21]....
        /*0764*/ 	.word	0xffffffff


	//   ....[22]....
        /*0768*/ 	.word	0xffffffff


	//   ....[23]....
        /*076c*/ 	.word	0xffffffff


	//   ....[24]....
        /*0770*/ 	.word	0xffffffff


	//   ....[25]....
        /*0774*/ 	.word	0xffffffff


	//   ....[26]....
        /*0778*/ 	.word	0xffffffff


	//   ....[27]....
        /*077c*/ 	.word	0xffffffff


	//   ....[28]....
        /*0780*/ 	.word	0xffffffff


	//   ....[29]....
        /*0784*/ 	.word	0xffffffff


	//   ....[30]....
        /*0788*/ 	.word	0xffffffff


	//   ....[31]....
        /*078c*/ 	.word	0xffffffff


	//   ....[32]....
        /*0790*/ 	.word	0xffffffff


	//   ....[33]....
        /*0794*/ 	.word	0xffffffff


	//   ....[34]....
        /*0798*/ 	.word	0xffffffff


	//   ....[35]....
        /*079c*/ 	.word	0xffffffff


	//   ....[36]....
        /*07a0*/ 	.word	0xffffffff


	//   ....[37]....
        /*07a4*/ 	.word	0xffffffff


	//   ....[38]....
        /*07a8*/ 	.word	0xffffffff


	//   ....[39]....
        /*07ac*/ 	.word	0xffffffff


	//   ....[40]....
        /*07b0*/ 	.word	0xffffffff


	//   ....[41]....
        /*07b4*/ 	.word	0xffffffff


	//   ....[42]....
        /*07b8*/ 	.word	0xffffffff


	//   ....[43]....
        /*07bc*/ 	.word	0xffffffff


	//   ....[44]....
        /*07c0*/ 	.word	0xffffffff


	//   ....[45]....
        /*07c4*/ 	.word	0xffffffff


	//   ....[46]....
        /*07c8*/ 	.word	0xffffffff


	//   ....[47]....
        /*07cc*/ 	.word	0xffffffff


	//   ....[48]....
        /*07d0*/ 	.word	0xffffffff


	//   ....[49]....
        /*07d4*/ 	.word	0xffffffff


	//   ....[50]....
        /*07d8*/ 	.word	0xffffffff


	//   ....[51]....
        /*07dc*/ 	.word	0xffffffff


	//   ....[52]....
        /*07e0*/ 	.word	0xffffffff


	//   ....[53]....
        /*07e4*/ 	.word	0xffffffff


	//   ....[54]....
        /*07e8*/ 	.word	0xffffffff


	//   ....[55]....
        /*07ec*/ 	.word	0xffffffff


	//   ....[56]....
        /*07f0*/ 	.word	0xffffffff


	//   ....[57]....
        /*07f4*/ 	.word	0xffffffff


	//   ....[58]....
        /*07f8*/ 	.word	0xffffffff


	//   ....[59]....
        /*07fc*/ 	.word	0xffffffff


	//   ....[60]....
        /*0800*/ 	.word	0xffffffff


	//   ....[61]....
        /*0804*/ 	.word	0xffffffff


	//   ....[62]....
        /*0808*/ 	.word	0xffffffff


	//   ....[63]....
        /*080c*/ 	.word	0xffffffff


	//   ....[64]....
        /*0810*/ 	.word	0xffffffff


	//   ....[65]....
        /*0814*/ 	.word	0xffffffff


	//   ....[66]....
        /*0818*/ 	.word	0xffffffff


	//   ....[67]....
        /*081c*/ 	.word	0xffffffff


	//   ....[68]....
        /*0820*/ 	.word	0xffffffff


	//   ....[69]....
        /*0824*/ 	.word	0xffffffff


	//   ....[70]....
        /*0828*/ 	.word	0xffffffff


	//   ....[71]....
        /*082c*/ 	.word	0xffffffff


	//   ....[72]....
        /*0830*/ 	.word	0xffffffff


	//   ....[73]....
        /*0834*/ 	.word	0xffffffff


	//   ....[74]....
        /*0838*/ 	.word	0xffffffff


	//   ....[75]....
        /*083c*/ 	.word	0xffffffff


	//   ....[76]....
        /*0840*/ 	.word	0xffffffff


	//   ....[77]....
        /*0844*/ 	.word	0xffffffff


	//   ....[78]....
        /*0848*/ 	.word	0xffffffff


	//   ....[79]....
        /*084c*/ 	.word	0xffffffff


	//   ....[80]....
        /*0850*/ 	.word	0xffffffff


	//   ....[81]....
        /*0854*/ 	.word	0xffffffff


	//   ....[82]....
        /*0858*/ 	.word	0xffffffff


	//   ....[83]....
        /*085c*/ 	.word	0xffffffff


	//   ....[84]....
        /*0860*/ 	.word	0xffffffff


	//   ....[85]....
        /*0864*/ 	.word	0xffffffff


	//   ....[86]....
        /*0868*/ 	.word	0xffffffff


	//   ....[87]....
        /*086c*/ 	.word	0xffffffff


	//   ....[88]....
        /*0870*/ 	.word	0xffffffff


	//   ....[89]....
        /*0874*/ 	.word	0xffffffff


	//   ....[90]....
        /*0878*/ 	.word	0xffffffff


	//   ....[91]....
        /*087c*/ 	.word	0xffffffff


	//   ....[92]....
        /*0880*/ 	.word	0xffffffff


	//   ....[93]....
        /*0884*/ 	.word	0xffffffff


	//   ....[94]....
        /*0888*/ 	.word	0xffffffff


	//   ....[95]....
        /*088c*/ 	.word	0xffffffff


	//   ....[96]....
        /*0890*/ 	.word	0xffffffff


	//   ....[97]....
        /*0894*/ 	.word	0xffffffff


	//   ....[98]....
        /*0898*/ 	.word	0xffffffff


	//   ....[99]....
        /*089c*/ 	.word	0xffffffff


	//   ....[100]....
        /*08a0*/ 	.word	0xffffffff


	//   ....[101]....
        /*08a4*/ 	.word	0xffffffff


	//   ....[102]....
        /*08a8*/ 	.word	0xffffffff


	//   ....[103]....
        /*08ac*/ 	.word	0xffffffff


	//   ....[104]....
        /*08b0*/ 	.word	0x0500000f


	//   ....[105]....
        /*08b4*/ 	.word	0x0500000f


	//   ....[106]....
        /*08b8*/ 	.word	0x0500000f


	//   ....[107]....
        /*08bc*/ 	.word	0x0500000f


	//   ....[108]....
        /*08c0*/ 	.word	0x0500000f


	//   ....[109]....
        /*08c4*/ 	.word	0x0500000f


	//   ....[110]....
        /*08c8*/ 	.word	0x0500000f


	//   ....[111]....
        /*08cc*/ 	.word	0x0500000f


	//   ....[112]....
        /*08d0*/ 	.word	0x0500000f


	//   ....[113]....
        /*08d4*/ 	.word	0x0500000f


	//   ....[114]....
        /*08d8*/ 	.word	0x0500000f


	//   ....[115]....
        /*08dc*/ 	.word	0x0500000f


	//   ....[116]....
        /*08e0*/ 	.word	0x0500000f


	//   ....[117]....
        /*08e4*/ 	.word	0x0500000f


	//   ....[118]....
        /*08e8*/ 	.word	0x0500000f


	//   ....[119]....
        /*08ec*/ 	.word	0x0500000f


	//   ....[120]....
        /*08f0*/ 	.word	0x0500000f


	//   ....[121]....
        /*08f4*/ 	.word	0x0500000f


	//   ....[122]....
        /*08f8*/ 	.word	0x0500000f


	//   ....[123]....
        /*08fc*/ 	.word	0x0500000f


	//   ....[124]....
        /*0900*/ 	.word	0x0500000f


	//   ....[125]....
        /*0904*/ 	.word	0x0500000f


	//   ....[126]....
        /*0908*/ 	.word	0x0500000f


	//   ....[127]....
        /*090c*/ 	.word	0x0500000f


	//   ....[128]....
        /*0910*/ 	.word	0x0500000f


	//   ....[129]....
        /*0914*/ 	.word	0x0500000f


	//   ....[130]....
        /*0918*/ 	.word	0x0500000f


	//   ....[131]....
        /*091c*/ 	.word	0x0500000f


	//   ....[132]....
        /*0920*/ 	.word	0x0500000f


	//   ....[133]....
        /*0924*/ 	.word	0x0500000f


	//   ....[134]....
        /*0928*/ 	.word	0x0500000f


	//   ....[135]....
        /*092c*/ 	.word	0x0500000f


	//   ....[136]....
        /*0930*/ 	.word	0x0500000f


	//   ....[137]....
        /*0934*/ 	.word	0x0500000f


	//   ....[138]....
        /*0938*/ 	.word	0x0500000f


	//   ....[139]....
        /*093c*/ 	.word	0x0500000f


	//   ....[140]....
        /*0940*/ 	.word	0x0500000f


	//   ....[141]....
        /*0944*/ 	.word	0x0500000f


	//   ....[142]....
        /*0948*/ 	.word	0x0500000f


	//   ....[143]....
        /*094c*/ 	.word	0x0500000f


	//   ....[144]....
        /*0950*/ 	.word	0x0500000f


	//   ....[145]....
        /*0954*/ 	.word	0x0500000f


	//   ....[146]....
        /*0958*/ 	.word	0x0500000f


	//   ....[147]....
        /*095c*/ 	.word	0x0500000f


	//   ....[148]....
        /*0960*/ 	.word	0x0500000f


	//----- nvinfo : EIATTR_COOP_GROUP_INSTR_OFFSETS
	.align		4
.L_741:
        /*0964*/ 	.byte	0x04, 0x28
        /*0966*/ 	.short	(.L_743 - .L_742)


	//   ....[0]....
.L_742:
        /*0968*/ 	.word	0x00000070


	//   ....[1]....
        /*096c*/ 	.word	0x000001a0


	//   ....[2]....
        /*0970*/ 	.word	0x000001f0


	//   ....[3]....
        /*0974*/ 	.word	0x00000400


	//   ....[4]....
        /*0978*/ 	.word	0x00000560


	//   ....[5]....
        /*097c*/ 	.word	0x00000680


	//   ....[6]....
        /*0980*/ 	.word	0x000007e0


	//   ....[7]....
        /*0984*/ 	.word	0x00005060


	//   ....[8]....
        /*0988*/ 	.word	0x00006ee0


	//   ....[9]....
        /*098c*/ 	.word	0x00007490


	//   ....[10]....
        /*0990*/ 	.word	0x000074a0


	//   ....[11]....
        /*0994*/ 	.word	0x000074b0


	//   ....[12]....
        /*0998*/ 	.word	0x000074c0


	//   ....[13]....
        /*099c*/ 	.word	0x000084b0


	//   ....[14]....
        /*09a0*/ 	.word	0x000084c0


	//   ....[15]....
        /*09a4*/ 	.word	0x000084d0


	//   ....[16]....
        /*09a8*/ 	.word	0x000084e0


	//   ....[17]....
        /*09ac*/ 	.word	0x00009b70


	//   ....[18]....
        /*09b0*/ 	.word	0x0000b990


	//   ....[19]....
        /*09b4*/ 	.word	0x0000ba10


	//   ....[20]....
        /*09b8*/ 	.word	0x0000bbe0


	//   ....[21]....
        /*09bc*/ 	.word	0x0000bc50


	//   ....[22]....
        /*09c0*/ 	.word	0x0000c6b0


	//   ....[23]....
        /*09c4*/ 	.word	0x0000d6d0


	//   ....[24]....
        /*09c8*/ 	.word	0x0000e8a0


	//   ....[25]....
        /*09cc*/ 	.word	0x0000e960


	//   ....[26]....
        /*09d0*/ 	.word	0x0000ec10


	//   ....[27]....
        /*09d4*/ 	.word	0x0000edd0


	//   ....[28]....
        /*09d8*/ 	.word	0x0000fdc0


	//   ....[29]....
        /*09dc*/ 	.word	0x0000fe10


	//   ....[30]....
        /*09e0*/ 	.word	0x0000fe80


	//   ....[31]....
        /*09e4*/ 	.word	0x0000ff00


	//   ....[32]....
        /*09e8*/ 	.word	0x000100d0


	//   ....[33]....
        /*09ec*/ 	.word	0x00011600


	//   ....[34]....
        /*09f0*/ 	.word	0x000119a0


	//   ....[35]....
        /*09f4*/ 	.word	0x000119b0


	//   ....[36]....
        /*09f8*/ 	.word	0x000119c0


	//   ....[37]....
        /*09fc*/ 	.word	0x000119d0


	//   ....[38]....
        /*0a00*/ 	.word	0x00012650


	//   ....[39]....
        /*0a04*/ 	.word	0x00012670


	//   ....[40]....
        /*0a08*/ 	.word	0x00012900


	//   ....[41]....
        /*0a0c*/ 	.word	0x00012920


	//   ....[42]....
        /*0a10*/ 	.word	0x00013200


	//   ....[43]....
        /*0a14*/ 	.word	0x00013240


	//   ....[44]....
        /*0a18*/ 	.word	0x00013ab0


	//   ....[45]....
        /*0a1c*/ 	.word	0x00013ad0


	//   ....[46]....
        /*0a20*/ 	.word	0x00014dc0


	//   ....[47]....
        /*0a24*/ 	.word	0x00014dd0


	//   ....[48]....
        /*0a28*/ 	.word	0x00015000


	//   ....[49]....
        /*0a2c*/ 	.word	0x00015020


	//   ....[50]....
        /*0a30*/ 	.word	0x000152d0


	//   ....[51]....
        /*0a34*/ 	.word	0x00015500


	//   ....[52]....
        /*0a38*/ 	.word	0x00015530


	//   ....[53]....
        /*0a3c*/ 	.word	0x00015560


	//   ....[54]....
        /*0a40*/ 	.word	0x00015590


	//   ....[55]....
        /*0a44*/ 	.word	0x000155c0


	//   ....[56]....
        /*0a48*/ 	.word	0x000155f0


	//   ....[57]....
        /*0a4c*/ 	.word	0x00015790


	//   ....[58]....
        /*0a50*/ 	.word	0x000157c0


	//   ....[59]....
        /*0a54*/ 	.word	0x000157f0


	//   ....[60]....
        /*0a58*/ 	.word	0x00015820


	//   ....[61]....
        /*0a5c*/ 	.word	0x00015850


	//   ....[62]....
        /*0a60*/ 	.word	0x00015880


	//   ....[63]....
        /*0a64*/ 	.word	0x00015910


	//   ....[64]....
        /*0a68*/ 	.word	0x00015940


	//   ....[65]....
        /*0a6c*/ 	.word	0x00015950


	//   ....[66]....
        /*0a70*/ 	.word	0x00015a00


	//   ....[67]....
        /*0a74*/ 	.word	0x00016a80


	//   ....[68]....
        /*0a78*/ 	.word	0x00018db0


	//   ....[69]....
        /*0a7c*/ 	.word	0x00019860


	//   ....[70]....
        /*0a80*/ 	.word	0x00019890


	//   ....[71]....
        /*0a84*/ 	.word	0x000198b0


	//   ....[72]....
        /*0a88*/ 	.word	0x00019960


	//   ....[73]....
        /*0a8c*/ 	.word	0x000199f0


	//   ....[74]....
        /*0a90*/ 	.word	0x00019a10


	//   ....[75]....
        /*0a94*/ 	.word	0x00019aa0


	//   ....[76]....
        /*0a98*/ 	.word	0x00019ab0


	//   ....[77]....
        /*0a9c*/ 	.word	0x0001a420


	//   ....[78]....
        /*0aa0*/ 	.word	0x0001a430


	//   ....[79]....
        /*0aa4*/ 	.word	0x0001a550


	//   ....[80]....
        /*0aa8*/ 	.word	0x0001a560


	//   ....[81]....
        /*0aac*/ 	.word	0x0001a7f0


	//   ....[82]....
        /*0ab0*/ 	.word	0x0001a800


	//   ....[83]....
        /*0ab4*/ 	.word	0x0001a970


	//   ....[84]....
        /*0ab8*/ 	.word	0x0001a980


	//   ....[85]....
        /*0abc*/ 	.word	0x0001e4e0


	//   ....[86]....
        /*0ac0*/ 	.word	0x0001e510


	//   ....[87]....
        /*0ac4*/ 	.word	0x0001e570


	//   ....[88]....
        /*0ac8*/ 	.word	0x0001e5a0


	//   ....[89]....
        /*0acc*/ 	.word	0x0001e5d0


	//   ....[90]....
        /*0ad0*/ 	.word	0x0001e600


	//   ....[91]....
        /*0ad4*/ 	.word	0x0001e630


	//   ....[92]....
        /*0ad8*/ 	.word	0x0001e660


	//   ....[93]....
        /*0adc*/ 	.word	0x0001e820


	//   ....[94]....
        /*0ae0*/ 	.word	0x0001e850


	//   ....[95]....
        /*0ae4*/ 	.word	0x0001e880


	//   ....[96]....
        /*0ae8*/ 	.word	0x0001e8b0


	//   ....[97]....
        /*0aec*/ 	.word	0x0001e8e0


	//   ....[98]....
        /*0af0*/ 	.word	0x0001e910


	//   ....[99]....
        /*0af4*/ 	.word	0x0001e9d0


	//   ....[100]....
        /*0af8*/ 	.word	0x0001e9f0


	//   ....[101]....
        /*0afc*/ 	.word	0x0001ea00


	//   ....[102]....
        /*0b00*/ 	.word	0x0001ea60


	//   ....[103]....
        /*0b04*/ 	.word	0x0001f190


	//   ....[104]....
        /*0b08*/ 	.word	0x0001f5b0


	//   ....[105]....
        /*0b0c*/ 	.word	0x0001f640


	//   ....[106]....
        /*0b10*/ 	.word	0x0001f690


	//   ....[107]....
        /*0b14*/ 	.word	0x0001f6e0


	//   ....[108]....
        /*0b18*/ 	.word	0x0001f7d0


	//   ....[109]....
        /*0b1c*/ 	.word	0x0001f860


	//   ....[110]....
        /*0b20*/ 	.word	0x0001f8b0


	//   ....[111]....
        /*0b24*/ 	.word	0x0001f900


	//   ....[112]....
        /*0b28*/ 	.word	0x0001fbc0


	//   ....[113]....
        /*0b2c*/ 	.word	0x0001fea0


	//   ....[114]....
        /*0b30*/ 	.word	0x00020020


	//   ....[115]....
        /*0b34*/ 	.word	0x00020080


	//   ....[116]....
        /*0b38*/ 	.word	0x00020110


	//   ....[117]....
        /*0b3c*/ 	.word	0x00020160


	//   ....[118]....
        /*0b40*/ 	.word	0x000202c0


	//   ....[119]....
        /*0b44*/ 	.word	0x00020360


	//   ....[120]....
        /*0b48*/ 	.word	0x00020410


	//   ....[121]....
        /*0b4c*/ 	.word	0x000204f0


	//   ....[122]....
        /*0b50*/ 	.word	0x000206d0


	//   ....[123]....
        /*0b54*/ 	.word	0x000207a0


	//   ....[124]....
        /*0b58*/ 	.word	0x00020a50


	//   ....[125]....
        /*0b5c*/ 	.word	0x00020b60


	//   ....[126]....
        /*0b60*/ 	.word	0x00020d30


	//   ....[127]....
        /*0b64*/ 	.word	0x00020e00


	//   ....[128]....
        /*0b68*/ 	.word	0x00021030


	//   ....[129]....
        /*0b6c*/ 	.word	0x00021080


	//   ....[130]....
        /*0b70*/ 	.word	0x000213b0


	//   ....[131]....
        /*0b74*/ 	.word	0x00021450


	//   ....[132]....
        /*0b78*/ 	.word	0x000215f0


	//   ....[133]....
        /*0b7c*/ 	.word	0x00021670


	//   ....[134]....
        /*0b80*/ 	.word	0x000216f0


	//   ....[135]....
        /*0b84*/ 	.word	0x00021770


	//   ....[136]....
        /*0b88*/ 	.word	0x000217f0


	//   ....[137]....
        /*0b8c*/ 	.word	0x00021880


	//   ....[138]....
        /*0b90*/ 	.word	0x00021920


	//   ....[139]....
        /*0b94*/ 	.word	0x000219d0


	//   ....[140]....
        /*0b98*/ 	.word	0x00021a50


	//   ....[141]....
        /*0b9c*/ 	.word	0x00021ad0


	//   ....[142]....
        /*0ba0*/ 	.word	0x00021b50


	//   ....[143]....
        /*0ba4*/ 	.word	0x00021be0


	//   ....[144]....
        /*0ba8*/ 	.word	0x00021c60


	//   ....[145]....
        /*0bac*/ 	.word	0x00021d00


	//   ....[146]....
        /*0bb0*/ 	.word	0x00021d50


	//   ....[147]....
        /*0bb4*/ 	.word	0x00021de0


	//   ....[148]....
        /*0bb8*/ 	.word	0x00021f10


	//----- nvinfo : EIATTR_REG_RECONFIG
	.align		4
.L_743:
        /*0bbc*/ 	.byte	0x01, 0x54
	.zero		2


	//----- nvinfo : EIATTR_SYSCALL_OFFSETS
	.align		4
        /*0bc0*/ 	.byte	0x04, 0x46
        /*0bc2*/ 	.short	(.L_745 - .L_744)


	//   ....[0]....
.L_744:
        /*0bc4*/ 	.word	0x00002020


	//   ....[1]....
        /*0bc8*/ 	.word	0x00002170


	//   ....[2]....
        /*0bcc*/ 	.word	0x00007080


	//   ....[3]....
        /*0bd0*/ 	.word	0x00007400


	//   ....[4]....
        /*0bd4*/ 	.word	0x000189d0


	//   ....[5]....
        /*0bd8*/ 	.word	0x00018b20


	//   ....[6]....
        /*0bdc*/ 	.word	0x00018c20


	//   ....[7]....
        /*0be0*/ 	.word	0x00019480


	//   ....[8]....
        /*0be4*/ 	.word	0x00019dc0


	//----- nvinfo : EIATTR_MBARRIER_INSTR_OFFSETS
	.align		4
.L_745:
        /*0be8*/ 	.byte	0x04, 0x39
        /*0bea*/ 	.short	(.L_747 - .L_746)


	//   ....[0]....
.L_746:
        /*0bec*/ 	.word	0x000002e0
        /*0bf0*/ 	.word	0x000000ff
        /*0bf4*/ 	.word	0x00038800
        /*0bf8*/ 	.short	0x0100
        /*0bfa*/ 	.byte	0x08
	.zero		1


	//   ....[1]....
        /*0bfc*/ 	.word	0x000002f0
        /*0c00*/ 	.word	0x000000ff
        /*0c04*/ 	.word	0x00038810
        /*0c08*/ 	.short	0x0100
        /*0c0a*/ 	.byte	0x08
	.zero		1


	//   ....[2]....
        /*0c0c*/ 	.word	0x00000300
        /*0c10*/ 	.word	0x000000ff
        /*0c14*/ 	.word	0x00038820
        /*0c18*/ 	.short	0x0100
        /*0c1a*/ 	.byte	0x08
	.zero		1


	//   ....[3]....
        /*0c1c*/ 	.word	0x000003b0
        /*0c20*/ 	.word	0x000000ff
        /*0c24*/ 	.word	0x00038830
        /*0c28*/ 	.short	0x0100
        /*0c2a*/ 	.byte	0x06
	.zero		1


	//   ....[4]....
        /*0c2c*/ 	.word	0x000003c0
        /*0c30*/ 	.word	0x000000ff
        /*0c34*/ 	.word	0x00038840
        /*0c38*/ 	.short	0x0100
        /*0c3a*/ 	.byte	0x06
	.zero		1


	//   ....[5]....
        /*0c3c*/ 	.word	0x000003d0
        /*0c40*/ 	.word	0x000000ff
        /*0c44*/ 	.word	0x00038838
        /*0c48*/ 	.short	0x0100
        /*0c4a*/ 	.byte	0x06
	.zero		1


	//   ....[6]....
        /*0c4c*/ 	.word	0x000003e0
        /*0c50*/ 	.word	0x000000ff
        /*0c54*/ 	.word	0x00038848
        /*0c58*/ 	.short	0x0100
        /*0c5a*/ 	.byte	0x06
	.zero		1


	//   ....[7]....
        /*0c5c*/ 	.word	0x00000510
        /*0c60*/ 	.word	0x000000ff
        /*0c64*/ 	.word	0x00038850
        /*0c68*/ 	.short	0x0100
        /*0c6a*/ 	.byte	0x08
	.zero		1


	//   ....[8]....
        /*0c6c*/ 	.word	0x00000520
        /*0c70*/ 	.word	0x000000ff
        /*0c74*/ 	.word	0x00038860
        /*0c78*/ 	.short	0x0100
        /*0c7a*/ 	.byte	0x08
	.zero		1


	//   ....[9]....
        /*0c7c*/ 	.word	0x00000530
        /*0c80*/ 	.word	0x000000ff
        /*0c84*/ 	.word	0x00038858
        /*0c88*/ 	.short	0x0100
        /*0c8a*/ 	.byte	0x08
	.zero		1


	//   ....[10]....
        /*0c8c*/ 	.word	0x00000540
        /*0c90*/ 	.word	0x000000ff
        /*0c94*/ 	.word	0x00038868
        /*0c98*/ 	.short	0x0100
        /*0c9a*/ 	.byte	0x08
	.zero		1


	//   ....[11]....
        /*0c9c*/ 	.word	0x00000630
        /*0ca0*/ 	.word	0x000000ff
        /*0ca4*/ 	.word	0x00038870
        /*0ca8*/ 	.short	0x0100
        /*0caa*/ 	.byte	0x06
	.zero		1


	//   ....[12]....
        /*0cac*/ 	.word	0x00000640
        /*0cb0*/ 	.word	0x000000ff
        /*0cb4*/ 	.word	0x00038880
        /*0cb8*/ 	.short	0x0100
        /*0cba*/ 	.byte	0x06
	.zero		1


	//   ....[13]....
        /*0cbc*/ 	.word	0x00000650
        /*0cc0*/ 	.word	0x000000ff
        /*0cc4*/ 	.word	0x00038878
        /*0cc8*/ 	.short	0x0100
        /*0cca*/ 	.byte	0x06
	.zero		1


	//   ....[14]....
        /*0ccc*/ 	.word	0x00000660
        /*0cd0*/ 	.word	0x000000ff
        /*0cd4*/ 	.word	0x00038888
        /*0cd8*/ 	.short	0x0100
        /*0cda*/ 	.byte	0x06
	.zero		1


	//   ....[15]....
        /*0cdc*/ 	.word	0x00000790
        /*0ce0*/ 	.word	0x000000ff
        /*0ce4*/ 	.word	0x00038890
        /*0ce8*/ 	.short	0x0100
        /*0cea*/ 	.byte	0x08
	.zero		1


	//   ....[16]....
        /*0cec*/ 	.word	0x000007a0
        /*0cf0*/ 	.word	0x000000ff
        /*0cf4*/ 	.word	0x000388a0
        /*0cf8*/ 	.short	0x0100
        /*0cfa*/ 	.byte	0x08
	.zero		1


	//   ....[17]....
        /*0cfc*/ 	.word	0x000007b0
        /*0d00*/ 	.word	0x000000ff
        /*0d04*/ 	.word	0x00038898
        /*0d08*/ 	.short	0x0100
        /*0d0a*/ 	.byte	0x08
	.zero		1


	//   ....[18]....
        /*0d0c*/ 	.word	0x000007c0
        /*0d10*/ 	.word	0x000000ff
        /*0d14*/ 	.word	0x000388a8
        /*0d18*/ 	.short	0x0100
        /*0d1a*/ 	.byte	0x08
	.zero		1


	//   ....[19]....
        /*0d1c*/ 	.word	0x000008f0
        /*0d20*/ 	.word	0x000000ff
        /*0d24*/ 	.word	0x000388b0
        /*0d28*/ 	.short	0x0100
        /*0d2a*/ 	.byte	0x08
	.zero		1


	//   ....[20]....
        /*0d2c*/ 	.word	0x00000900
        /*0d30*/ 	.word	0x000000ff
        /*0d34*/ 	.word	0x000388c0
        /*0d38*/ 	.short	0x0100
        /*0d3a*/ 	.byte	0x08
	.zero		1


	//   ....[21]....
        /*0d3c*/ 	.word	0x00000910
        /*0d40*/ 	.word	0x000000ff
        /*0d44*/ 	.word	0x000388b8
        /*0d48*/ 	.short	0x0100
        /*0d4a*/ 	.byte	0x08
	.zero		1


	//   ....[22]....
        /*0d4c*/ 	.word	0x00000920
        /*0d50*/ 	.word	0x000000ff
        /*0d54*/ 	.word	0x000388c8
        /*0d58*/ 	.short	0x0100
        /*0d5a*/ 	.byte	0x08
	.zero		1


	//   ....[23]....
        /*0d5c*/ 	.word	0x00002d00
        /*0d60*/ 	.word	0x00000049
        /*0d64*/ 	.word	0x00038890
        /*0d68*/ 	.short	0x010a
        /*0d6a*/ 	.byte	0x3f
	.zero		1


	//   ....[24]....
        /*0d6c*/ 	.word	0x000036c0
        /*0d70*/ 	.word	0x00000049
        /*0d74*/ 	.word	0x00038890
        /*0d78*/ 	.short	0x010a
        /*0d7a*/ 	.byte	0x3f
	.zero		1


	//   ....[25]....
        /*0d7c*/ 	.word	0x00003f50
        /*0d80*/ 	.word	0x00000049
        /*0d84*/ 	.word	0x00038890
        /*0d88*/ 	.short	0x010a
        /*0d8a*/ 	.byte	0x3f
	.zero		1


	//   ....[26]....
        /*0d8c*/ 	.word	0x00004150
        /*0d90*/ 	.word	0x00000004
        /*0d94*/ 	.word	0x00000000
        /*0d98*/ 	.short	0x0101
        /*0d9a*/ 	.byte	0x3f
	.zero		1


	//   ....[27]....
        /*0d9c*/ 	.word	0x00004190
        /*0da0*/ 	.word	0x00000049
        /*0da4*/ 	.word	0x000388b0
        /*0da8*/ 	.short	0x010a
        /*0daa*/ 	.byte	0x3f
	.zero		1


	//   ....[28]....
        /*0dac*/ 	.word	0x000047f0
        /*0db0*/ 	.word	0x00000049
        /*0db4*/ 	.word	0x00000000
        /*0db8*/ 	.short	0x0101
        /*0dba*/ 	.byte	0x3f
	.zero		1


	//   ....[29]....
        /*0dbc*/ 	.word	0x00005390
        /*0dc0*/ 	.word	0x00000005
        /*0dc4*/ 	.word	0x00000000
        /*0dc8*/ 	.short	0x0101
        /*0dca*/ 	.byte	0x3f
	.zero		1


	//   ....[30]....
        /*0dcc*/ 	.word	0x00005f30
        /*0dd0*/ 	.word	0x00000004
        /*0dd4*/ 	.word	0x00000000
        /*0dd8*/ 	.short	0x0101
        /*0dda*/ 	.byte	0x3f
	.zero		1


	//   ....[31]....
        /*0ddc*/ 	.word	0x00007110
        /*0de0*/ 	.word	0x00000002
        /*0de4*/ 	.word	0x00038800
        /*0de8*/ 	.short	0x010a
        /*0dea*/ 	.byte	0x3f
	.zero		1


	//   ....[32]....
        /*0dec*/ 	.word	0x00007160
        /*0df0*/ 	.word	0x00000002
        /*0df4*/ 	.word	0x00038800
        /*0df8*/ 	.short	0x010a
        /*0dfa*/ 	.byte	0x3f
	.zero		1


	//   ....[33]....
        /*0dfc*/ 	.word	0x000077b0
        /*0e00*/ 	.word	0x00000002
        /*0e04*/ 	.word	0x00038800
        /*0e08*/ 	.short	0x010a
        /*0e0a*/ 	.byte	0x3f
	.zero		1


	//   ....[34]....
        /*0e0c*/ 	.word	0x00008710
        /*0e10*/ 	.word	0x00000002
        /*0e14*/ 	.word	0x00038800
        /*0e18*/ 	.short	0x010a
        /*0e1a*/ 	.byte	0x3f
	.zero		1


	//   ....[35]....
        /*0e1c*/ 	.word	0x000094d0
        /*0e20*/ 	.word	0x0000000e
        /*0e24*/ 	.word	0x00038830
        /*0e28*/ 	.short	0x010a
        /*0e2a*/ 	.byte	0x3f
	.zero		1


	//   ....[36]....
        /*0e2c*/ 	.word	0x00009580
        /*0e30*/ 	.word	0x0000000e
        /*0e34*/ 	.word	0x00038830
        /*0e38*/ 	.short	0x010a
        /*0e3a*/ 	.byte	0x3f
	.zero		1


	//   ....[37]....
        /*0e3c*/ 	.word	0x00009890
        /*0e40*/ 	.word	0x00000002
        /*0e44*/ 	.word	0x00038810
        /*0e48*/ 	.short	0x010a
        /*0e4a*/ 	.byte	0x3f
	.zero		1


	//   ....[38]....
        /*0e4c*/ 	.word	0x000098e0
        /*0e50*/ 	.word	0x0000000e
        /*0e54*/ 	.word	0x00038850
        /*0e58*/ 	.short	0x010a
        /*0e5a*/ 	.byte	0x3f
	.zero		1


	//   ....[39]....
        /*0e5c*/ 	.word	0x000099a0
        /*0e60*/ 	.word	0x0000000e
        /*0e64*/ 	.word	0x00038850
        /*0e68*/ 	.short	0x010a
        /*0e6a*/ 	.byte	0x3f
	.zero		1


	//   ....[40]....
        /*0e6c*/ 	.word	0x0000c050
        /*0e70*/ 	.word	0x0000000b
        /*0e74*/ 	.word	0x00000000
        /*0e78*/ 	.short	0x0101
        /*0e7a*/ 	.byte	0x3f
	.zero		1


	//   ....[41]....
        /*0e7c*/ 	.word	0x0000c6d0
        /*0e80*/ 	.word	0x0000000e
        /*0e84*/ 	.word	0x00000000
        /*0e88*/ 	.short	0x0101
        /*0e8a*/ 	.byte	0x3f
	.zero		1


	//   ....[42]....
        /*0e8c*/ 	.word	0x0000c7d0
        /*0e90*/ 	.word	0x0000000e
        /*0e94*/ 	.word	0x00038830
        /*0e98*/ 	.short	0x010a
        /*0e9a*/ 	.byte	0x3f
	.zero		1


	//   ....[43]....
        /*0e9c*/ 	.word	0x0000c880
        /*0ea0*/ 	.word	0x0000000e
        /*0ea4*/ 	.word	0x00038830
        /*0ea8*/ 	.short	0x010a
        /*0eaa*/ 	.byte	0x3f
	.zero		1


	//   ....[44]....
        /*0eac*/ 	.word	0x0000caf0
        /*0eb0*/ 	.word	0x0000000e
        /*0eb4*/ 	.word	0x00038850
        /*0eb8*/ 	.short	0x010a
        /*0eba*/ 	.byte	0x3f
	.zero		1


	//   ....[45]....
        /*0ebc*/ 	.word	0x0000cb40
        /*0ec0*/ 	.word	0x0000000e
        /*0ec4*/ 	.word	0x00038850
        /*0ec8*/ 	.short	0x010a
        /*0eca*/ 	.byte	0x3f
	.zero		1


	//   ....[46]....
        /*0ecc*/ 	.word	0x0000f110
        /*0ed0*/ 	.word	0x000000a3
        /*0ed4*/ 	.word	0x00000000
        /*0ed8*/ 	.short	0x0101
        /*0eda*/ 	.byte	0x3f
	.zero		1


	//   ....[47]....
        /*0edc*/ 	.word	0x0000fde0
        /*0ee0*/ 	.word	0x0000000e
        /*0ee4*/ 	.word	0x00000000
        /*0ee8*/ 	.short	0x0101
        /*0eea*/ 	.byte	0x3f
	.zero		1


	//   ....[48]....
        /*0eec*/ 	.word	0x00012620
        /*0ef0*/ 	.word	0x00000004
        /*0ef4*/ 	.word	0x00000000
        /*0ef8*/ 	.short	0x0101
        /*0efa*/ 	.byte	0x3f
	.zero		1


	//   ....[49]....
        /*0efc*/ 	.word	0x00013260
        /*0f00*/ 	.word	0x00000004
        /*0f04*/ 	.word	0x00000000
        /*0f08*/ 	.short	0x0101
        /*0f0a*/ 	.byte	0x3f
	.zero		1


	//   ....[50]....
        /*0f0c*/ 	.word	0x00016b60
        /*0f10*/ 	.word	0x00000012
        /*0f14*/ 	.word	0x00038820
        /*0f18*/ 	.short	0x010a
        /*0f1a*/ 	.byte	0x3f
	.zero		1


	//   ....[51]....
        /*0f1c*/ 	.word	0x00016c30
        /*0f20*/ 	.word	0x00000004
        /*0f24*/ 	.word	0x000388a0
        /*0f28*/ 	.short	0x010a
        /*0f2a*/ 	.byte	0x3f
	.zero		1


	//   ....[52]....
        /*0f2c*/ 	.word	0x00016e70
        /*0f30*/ 	.word	0x00000004
        /*0f34*/ 	.word	0x000388c0
        /*0f38*/ 	.short	0x010a
        /*0f3a*/ 	.byte	0x3f
	.zero		1


	//   ....[53]....
        /*0f3c*/ 	.word	0x000178d0
        /*0f40*/ 	.word	0x00000004
        /*0f44*/ 	.word	0x000388a0
        /*0f48*/ 	.short	0x010a
        /*0f4a*/ 	.byte	0x3f
	.zero		1


	//   ....[54]....
        /*0f4c*/ 	.word	0x00017b00
        /*0f50*/ 	.word	0x00000004
        /*0f54*/ 	.word	0x000388c0
        /*0f58*/ 	.short	0x010a
        /*0f5a*/ 	.byte	0x3f
	.zero		1


	//   ....[55]....
        /*0f5c*/ 	.word	0x00019020
        /*0f60*/ 	.word	0x00000000
        /*0f64*/ 	.word	0x00038840
        /*0f68*/ 	.short	0x010a
        /*0f6a*/ 	.byte	0x3f
	.zero		1


	//   ....[56]....
        /*0f6c*/ 	.word	0x00019b70
        /*0f70*/ 	.word	0x00000012
        /*0f74*/ 	.word	0x00038800
        /*0f78*/ 	.short	0x0107
        /*0f7a*/ 	.byte	0x3f
	.zero		1


	//   ....[57]....
        /*0f7c*/ 	.word	0x00019c10
        /*0f80*/ 	.word	0x00000012
        /*0f84*/ 	.word	0x00038800
        /*0f88*/ 	.short	0x0101
        /*0f8a*/ 	.byte	0x3f
	.zero		1


	//   ....[58]....
        /*0f8c*/ 	.word	0x0001ab90
        /*0f90*/ 	.word	0x00000012
        /*0f94*/ 	.word	0x00038810
        /*0f98*/ 	.short	0x0107
        /*0f9a*/ 	.byte	0x3f
	.zero		1


	//   ....[59]....
        /*0f9c*/ 	.word	0x0001ac90
        /*0fa0*/ 	.word	0x00000012
        /*0fa4*/ 	.word	0x00038810
        /*0fa8*/ 	.short	0x0101
        /*0faa*/ 	.byte	0x3f
	.zero		1


	//   ....[60]....
        /*0fac*/ 	.word	0x0001acb0
        /*0fb0*/ 	.word	0x00000012
        /*0fb4*/ 	.word	0x00038820
        /*0fb8*/ 	.short	0x010a
        /*0fba*/ 	.byte	0x3f
	.zero		1


	//   ....[61]....
        /*0fbc*/ 	.word	0x0001ad90
        /*0fc0*/ 	.word	0x00000000
        /*0fc4*/ 	.word	0x00038860
        /*0fc8*/ 	.short	0x010a
        /*0fca*/ 	.byte	0x3f
	.zero		1


	//   ....[62]....
        /*0fcc*/ 	.word	0x0001ba00
        /*0fd0*/ 	.word	0x00000002
        /*0fd4*/ 	.word	0x00038840
        /*0fd8*/ 	.short	0x010a
        /*0fda*/ 	.byte	0x3f
	.zero		1


	//   ....[63]....
        /*0fdc*/ 	.word	0x0001bc50
        /*0fe0*/ 	.word	0x00000002
        /*0fe4*/ 	.word	0x00038860
        /*0fe8*/ 	.short	0x010a
        /*0fea*/ 	.byte	0x3f
	.zero		1


	//   ....[64]....
        /*0fec*/ 	.word	0x0001c800
        /*0ff0*/ 	.word	0x00000003
        /*0ff4*/ 	.word	0x00038840
        /*0ff8*/ 	.short	0x010a
        /*0ffa*/ 	.byte	0x3f
	.zero		1


	//   ....[65]....
        /*0ffc*/ 	.word	0x0001ca50
        /*1000*/ 	.word	0x00000003
        /*1004*/ 	.word	0x00038860
        /*1008*/ 	.short	0x010a
        /*100a*/ 	.byte	0x3f
	.zero		1


	//   ....[66]....
        /*100c*/ 	.word	0x0001d590
        /*1010*/ 	.word	0x00000003
        /*1014*/ 	.word	0x00038840
        /*1018*/ 	.short	0x010a
        /*101a*/ 	.byte	0x3f
	.zero		1


	//   ....[67]....
        /*101c*/ 	.word	0x0001d7e0
        /*1020*/ 	.word	0x00000003
        /*1024*/ 	.word	0x00038860
        /*1028*/ 	.short	0x010a
        /*102a*/ 	.byte	0x3f
	.zero		1


	//   ....[68]....
        /*102c*/ 	.word	0x0001f110
        /*1030*/ 	.word	0x00000000
        /*1034*/ 	.word	0x00038820
        /*1038*/ 	.short	0x010a
        /*103a*/ 	.byte	0x3f
	.zero		1


	//   ....[69]....
        /*103c*/ 	.word	0x0001f2f0
        /*1040*/ 	.word	0x00000006
        /*1044*/ 	.word	0x00000000
        /*1048*/ 	.short	0x010a
        /*104a*/ 	.byte	0x3f
	.zero		1


	//   ....[70]....
        /*104c*/ 	.word	0x0001f320
        /*1050*/ 	.word	0x00000007
        /*1054*/ 	.word	0x00000000
        /*1058*/ 	.short	0x010a
        /*105a*/ 	.byte	0x3f
	.zero		1


	//   ....[71]....
        /*105c*/ 	.word	0x0001f380
        /*1060*/ 	.word	0x00000004
        /*1064*/ 	.word	0x00000000
        /*1068*/ 	.short	0x010a
        /*106a*/ 	.byte	0x3f
	.zero		1


	//   ....[72]....
        /*106c*/ 	.word	0x0001f3b0
        /*1070*/ 	.word	0x00000003
        /*1074*/ 	.word	0x00000000
        /*1078*/ 	.short	0x010a
        /*107a*/ 	.byte	0x3f
	.zero		1


	//   ....[73]....
        /*107c*/ 	.word	0x0001f410
        /*1080*/ 	.word	0x00000049
        /*1084*/ 	.word	0x00038890
        /*1088*/ 	.short	0x010a
        /*108a*/ 	.byte	0x3f
	.zero		1


	//   ....[74]....
        /*108c*/ 	.word	0x0001f460
        /*1090*/ 	.word	0x00000049
        /*1094*/ 	.word	0x00038890
        /*1098*/ 	.short	0x010a
        /*109a*/ 	.byte	0x3f
	.zero		1


	//   ....[75]....
        /*109c*/ 	.word	0x0001f4b0
        /*10a0*/ 	.word	0x00000049
        /*10a4*/ 	.word	0x00038890
        /*10a8*/ 	.short	0x010a
        /*10aa*/ 	.byte	0x3f
	.zero		1


	//   ....[76]....
        /*10ac*/ 	.word	0x0001f500
        /*10b0*/ 	.word	0x00000049
        /*10b4*/ 	.word	0x000388b0
        /*10b8*/ 	.short	0x010a
        /*10ba*/ 	.byte	0x3f
	.zero		1


	//   ....[77]....
        /*10bc*/ 	.word	0x0001f720
        /*10c0*/ 	.word	0x00000002
        /*10c4*/ 	.word	0x00038800
        /*10c8*/ 	.short	0x010a
        /*10ca*/ 	.byte	0x3f
	.zero		1


	//   ....[78]....
        /*10cc*/ 	.word	0x0001f950
        /*10d0*/ 	.word	0x00000002
        /*10d4*/ 	.word	0x00038800
        /*10d8*/ 	.short	0x010a
        /*10da*/ 	.byte	0x3f
	.zero		1


	//   ....[79]....
        /*10dc*/ 	.word	0x0001f9a0
        /*10e0*/ 	.word	0x0000000e
        /*10e4*/ 	.word	0x00038830
        /*10e8*/ 	.short	0x010a
        /*10ea*/ 	.byte	0x3f
	.zero		1


	//   ....[80]....
        /*10ec*/ 	.word	0x0001f9f0
        /*10f0*/ 	.word	0x00000002
        /*10f4*/ 	.word	0x00038810
        /*10f8*/ 	.short	0x010a
        /*10fa*/ 	.byte	0x3f
	.zero		1


	//   ....[81]....
        /*10fc*/ 	.word	0x0001fa40
        /*1100*/ 	.word	0x0000000e
        /*1104*/ 	.word	0x00038850
        /*1108*/ 	.short	0x010a
        /*110a*/ 	.byte	0x3f
	.zero		1


	//   ....[82]....
        /*110c*/ 	.word	0x0001fa90
        /*1110*/ 	.word	0x0000000e
        /*1114*/ 	.word	0x00038830
        /*1118*/ 	.short	0x010a
        /*111a*/ 	.byte	0x3f
	.zero		1


	//   ....[83]....
        /*111c*/ 	.word	0x0001fae0
        /*1120*/ 	.word	0x0000000e
        /*1124*/ 	.word	0x00038850
        /*1128*/ 	.short	0x010a
        /*112a*/ 	.byte	0x3f
	.zero		1


	//   ....[84]....
        /*112c*/ 	.word	0x0001fc80
        /*1130*/ 	.word	0x00000012
        /*1134*/ 	.word	0x00038820
        /*1138*/ 	.short	0x010a
        /*113a*/ 	.byte	0x3f
	.zero		1


	//   ....[85]....
        /*113c*/ 	.word	0x0001fcd0
        /*1140*/ 	.word	0x00000004
        /*1144*/ 	.word	0x000388a0
        /*1148*/ 	.short	0x010a
        /*114a*/ 	.byte	0x3f
	.zero		1


	//   ....[86]....
        /*114c*/ 	.word	0x0001fd20
        /*1150*/ 	.word	0x00000004
        /*1154*/ 	.word	0x000388c0
        /*1158*/ 	.short	0x010a
        /*115a*/ 	.byte	0x3f
	.zero		1


	//   ....[87]....
        /*115c*/ 	.word	0x0001fd70
        /*1160*/ 	.word	0x00000004
        /*1164*/ 	.word	0x000388a0
        /*1168*/ 	.short	0x010a
        /*116a*/ 	.byte	0x3f
	.zero		1


	//   ....[88]....
        /*116c*/ 	.word	0x0001fdc0
        /*1170*/ 	.word	0x00000004
        /*1174*/ 	.word	0x000388c0
        /*1178*/ 	.short	0x010a
        /*117a*/ 	.byte	0x3f
	.zero		1


	//   ....[89]....
        /*117c*/ 	.word	0x0001ff60
        /*1180*/ 	.word	0x00000000
        /*1184*/ 	.word	0x00038840
        /*1188*/ 	.short	0x010a
        /*118a*/ 	.byte	0x3f
	.zero		1


	//   ....[90]....
        /*118c*/ 	.word	0x000210c0
        /*1190*/ 	.word	0x00000012
        /*1194*/ 	.word	0x00038820
        /*1198*/ 	.short	0x010a
        /*119a*/ 	.byte	0x3f
	.zero		1


	//   ....[91]....
        /*119c*/ 	.word	0x00021110
        /*11a0*/ 	.word	0x00000000
        /*11a4*/ 	.word	0x00038860
        /*11a8*/ 	.short	0x010a
        /*11aa*/ 	.byte	0x3f
	.zero		1


	//   ....[92]....
        /*11ac*/ 	.word	0x00021160
        /*11b0*/ 	.word	0x00000002
        /*11b4*/ 	.word	0x00038840
        /*11b8*/ 	.short	0x010a
        /*11ba*/ 	.byte	0x3f
	.zero		1


	//   ....[93]....
        /*11bc*/ 	.word	0x000211b0
        /*11c0*/ 	.word	0x00000002
        /*11c4*/ 	.word	0x00038860
        /*11c8*/ 	.short	0x010a
        /*11ca*/ 	.byte	0x3f
	.zero		1


	//   ....[94]....
        /*11cc*/ 	.word	0x00021200
        /*11d0*/ 	.word	0x00000003
        /*11d4*/ 	.word	0x00038840
        /*11d8*/ 	.short	0x010a
        /*11da*/ 	.byte	0x3f
	.zero		1


	//   ....[95]....
        /*11dc*/ 	.word	0x00021250
        /*11e0*/ 	.word	0x00000003
        /*11e4*/ 	.word	0x00038860
        /*11e8*/ 	.short	0x010a
        /*11ea*/ 	.byte	0x3f
	.zero		1


	//   ....[96]....
        /*11ec*/ 	.word	0x000212a0
        /*11f0*/ 	.word	0x00000003
        /*11f4*/ 	.word	0x00038840
        /*11f8*/ 	.short	0x010a
        /*11fa*/ 	.byte	0x3f
	.zero		1


	//   ....[97]....
        /*11fc*/ 	.word	0x000212f0
        /*1200*/ 	.word	0x00000003
        /*1204*/ 	.word	0x00038860
        /*1208*/ 	.short	0x010a
        /*120a*/ 	.byte	0x3f
	.zero		1


	//   ....[98]....
        /*120c*/ 	.word	0x00021e30
        /*1210*/ 	.word	0x00000000
        /*1214*/ 	.word	0x00038820
        /*1218*/ 	.short	0x010a
        /*121a*/ 	.byte	0x3f
	.zero		1


	//   ....[99]....
        /*121c*/ 	.word	0x00021fd0
        /*1220*/ 	.word	0x00000006
        /*1224*/ 	.word	0x00000000
        /*1228*/ 	.short	0x010a
        /*122a*/ 	.byte	0x3f
	.zero		1


	//   ....[100]....
        /*122c*/ 	.word	0x00022020
        /*1230*/ 	.word	0x00000007
        /*1234*/ 	.word	0x00000000
        /*1238*/ 	.short	0x010a
        /*123a*/ 	.byte	0x3f
	.zero		1


	//   ....[101]....
        /*123c*/ 	.word	0x00022070
        /*1240*/ 	.word	0x00000004
        /*1244*/ 	.word	0x00000000
        /*1248*/ 	.short	0x010a
        /*124a*/ 	.byte	0x3f
	.zero		1


	//----- nvinfo : EIATTR_NUM_MBARRIERS
	.align		4
.L_747:
        /*124c*/ 	.byte	0x03, 0x38
        /*124e*/ 	.short	0x0017


	//----- nvinfo : EIATTR_EXIT_INSTR_OFFSETS
	.align		4
        /*1250*/ 	.byte	0x04, 0x1c
        /*1252*/ 	.short	(.L_749 - .L_748)


	//   ....[0]....
.L_748:
        /*1254*/ 	.word	0x0001f400


	//----- nvinfo : EIATTR_MAX_THREADS
	.align		4
.L_749:
        /*1258*/ 	.byte	0x04, 0x05
        /*125a*/ 	.short	(.L_751 - .L_750)
.L_750:
        /*125c*/ 	.word	0x00000180
        /*1260*/ 	.word	0x00000001
        /*1264*/ 	.word	0x00000001


	//----- nvinfo : EIATTR_CRS_STACK_SIZE
	.align		4
.L_751:
        /*1268*/ 	.byte	0x04, 0x1e
        /*126a*/ 	.short	(.L_753 - .L_752)
.L_752:
        /*126c*/ 	.word	0x00000000


	//----- nvinfo : EIATTR_CBANK_PARAM_SIZE
	.align		4
.L_753:
        /*1270*/ 	.byte	0x03, 0x19
        /*1272*/ 	.short	0x0bf0


	//----- nvinfo : EIATTR_PARAM_CBANK
	.align		4
        /*1274*/ 	.byte	0x04, 0x0a
        /*1276*/ 	.short	(.L_755 - .L_754)
	.align		4
.L_754:
        /*1278*/ 	.word	index@(.nv.constant0._ZN7cutlass13device_kernelIN5flash11enable_sm90INS1_16FlashAttnFwdSm90INS1_25CollectiveMainloopFwdSm90ILi2EN4cute5tupleIJNS5_1CILi1EEES8_S8_EEENS6_IJNS7_ILi64EEESA_SA_EEELi512ENS_6half_tEfNS_4arch4Sm90ELb0ELb0ELb1ELb1ELb0ELb1ELb1ELb0ELb0ELb1ELb1ELb0EEENS1_21CollectiveEpilogueFwdINS6_IJSA_NS7_ILi512EEESA_EEES9_SC_SE_Li256ELb1ELb1ELb1ELb0EEENS1_36VarlenDynamicPersistentTileSchedulerILi64ELi64ELi256ELi128ELb1ELb1ELb1ELb0ELb1ELb1EEEEEEEEEvNT_6ParamsE)
        /*127c*/ 	.short	0x0210
        /*127e*/ 	.short	0x0bf0


	//----- nvinfo : EIATTR_SW_WAR
	.align		4
.L_755:
        /*1280*/ 	.byte	0x04, 0x36
        /*1282*/ 	.short	(.L_757 - .L_756)
.L_756:
        /*1284*/ 	.word	0x00000008
.L_757:


//--------------------- .nv.info._ZN7cutlass13device_kernelIN5flash11enable_sm90INS1_16FlashAttnFwdSm90INS1_25CollectiveMainloopFwdSm90ILi2EN4cute5tupleIJNS5_1CILi1EEES8_S8_EEENS6_IJNS7_ILi64EEESA_SA_EEELi512ENS_6half_tEfNS_4arch4Sm90ELb0ELb1ELb1ELb0ELb0ELb0ELb0ELb0ELb0ELb1ELb1ELb0EEENS1_21CollectiveEpilogueFwdINS6_IJSA_NS7_ILi512EEESA_EEES9_SC_SE_Li256ELb0ELb1ELb1ELb0EEENS1_19SingleTileSchedulerILb0ELb1ELb1ELi64EEEEEEEEEvNT_6ParamsE --------------------------
	.section	.nv.info._ZN7cutlass13device_kernelIN5flash11enable_sm90INS1_16FlashAttnFwdSm90INS1_25CollectiveMainloopFwdSm90ILi2EN4cute5tupleIJNS5_1CILi1EEES8_S8_EEENS6_IJNS7_ILi64EEESA_SA_EEELi512ENS_6half_tEfNS_4arch4Sm90ELb0ELb1ELb1ELb0ELb0ELb0ELb0ELb0ELb0ELb1ELb1ELb0EEENS1_21CollectiveEpilogueFwdINS6_IJSA_NS7_ILi512EEESA_EEES9_SC_SE_Li256ELb0ELb1ELb1ELb0EEENS1_19SingleTileSchedulerILb0ELb1ELb1ELi64EEEEEEEEEvNT_6ParamsE,"",@"SHT_CUDA_INFO"
	.sectionflags	@""
	.align	4


	//----- nvinfo : EIATTR_CUDA_API_VERSION
	.align		4
        /*0000*/ 	.byte	0x04, 0x37
        /*0002*/ 	.short	(.L_759 - .L_758)
.L_758:
        /*0004*/ 	.word	0x00000082


	//----- nvinfo : EIATTR_KPARAM_INFO
	.align		4
.L_759:
        /*0008*/ 	.byte	0x04, 0x17
        /*000a*/ 	.short	(.L_761 - .L_760)
.L_760:
        /*000c*/ 	.word	0x00000000
        /*0010*/ 	.short	0x0000
        /*0012*/ 	.short	0x0070
        /*0014*/ 	.byte	0x00, 0xf0, 0x01, 0x28


	//----- nvinfo : EIATTR_SPARSE_MMA_MASK
	.align		4
.L_761:
        /*0018*/ 	.byte	0x03, 0x50
        /*001a*/ 	.short	0x0000


	//----- nvinfo : EIATTR_MAXREG_COUNT
	.align		4
        /*001c*/ 	.byte	0x03, 0x1b
        /*001e*/ 	.short	0x00a8


	//----- nvinfo : EIATTR_NUM_BARRIERS
	.align		4
        /*0020*/ 	.byte	0x02, 0x4c
        /*0022*/ 	.byte	0x10
	.zero		1


	//----- nvinfo : EIATTR_EXTERNS
	.align		4
        /*0024*/ 	.byte	0x04, 0x0f
        /*0026*/ 	.short	(.L_763 - .L_762)


	//   ....[0]....
	.align		4
.L_762:
        /*0028*/ 	.word	index@(__assertfail)


	//----- nvinfo : EIATTR_ANNOTATIONS
	.align		4
.L_763:
        /*002c*/ 	.byte	0x04, 0x55
        /*002e*/ 	.short	(.L_765 - .L_764)


	//   ....[0]....
.L_764:
        /*0030*/ 	.word	0x00000001
        /*0034*/ 	.byte	0x80, 0x12, 0x01, 0x00, 0x01, 0x00, 0x00, 0x00, 0x00, 0x17, 0x01, 0x00, 0x01, 0x00, 0x00, 0x00
        /*0044*/ 	.byte	0x50, 0x17, 0x01, 0x00, 0x01, 0x00, 0x00, 0x00, 0x30, 0x19, 0x01, 0x00, 0x01, 0x00, 0x00, 0x00
        /*0054*/ 	.byte	0x20, 0x1a, 0x01, 0x00, 0x01, 0x00, 0x00, 0x00, 0x10, 0x24, 0x01, 0x00, 0x01, 0x00, 0x00, 0x00
        /*0064*/ 	.byte	0x00, 0x2b, 0x01, 0x00, 0x01, 0x00, 0x00, 0x00, 0x30, 0x2d, 0x01, 0x00, 0x01, 0x00, 0x00, 0x00
        /*0074*/ 	.byte	0xb0, 0x38, 0x01, 0x00, 0x01, 0x00, 0x00, 0x00, 0x80, 0x44, 0x01, 0x00


	//----- nvinfo : EIATTR_MERCURY_ISA_VERSION
	.align		4
.L_765:
        /*0080*/ 	.byte	0x03, 0x5f
        /*0082*/ 	.short	0x0101


	//----- nvinfo : EIATTR_INT_WARP_WIDE_INSTR_OFFSETS
	.align		4
        /*0084*/ 	.byte	0x04, 0x31
        /*0086*/ 	.short	(.L_767 - .L_766)


	//   ....[0]....
.L_766:
        /*0088*/ 	.word	0x00000130


	//   ....[1]....
        /*008c*/ 	.word	0x00000170


	//   ....[2]....
        /*0090*/ 	.word	0x000001e0


	//----- nvinfo : EIATTR_COOP_GROUP_MASK_REGIDS
	.align		4
.L_767:
        /*0094*/ 	.byte	0x04, 0x29
        /*0096*/ 	.short	(.L_769 - .L_768)


	//   ....[0]....
.L_768:
        /*0098*/ 	.word	0xffffffff


	//   ....[1]....
        /*009c*/ 	.word	0xffffffff


	//   ....[2]....
        /*00a0*/ 	.word	0xffffffff


	//   ....[3]....
        /*00a4*/ 	.word	0xffffffff


	//   ....[4]....
        /*00a8*/ 	.word	0xffffffff


	//   ....[5]....
        /*00ac*/ 	.word	0xffffffff


	//   ....[6]....
        /*00b0*/ 	.word	0xffffffff


	//   ....[7]....
        /*00b4*/ 	.word	0xffffffff


	//   ....[8]....
        /*00b8*/ 	.word	0xffffffff


	//   ....[9]....
        /*00bc*/ 	.word	0xffffffff


	//   ....[10]....
        /*00c0*/ 	.word	0xffffffff


	//   ....[11]....
        /*00c4*/ 	.word	0xffffffff


	//   ....[12]....
        /*00c8*/ 	.word	0xffffffff


	//   ....[13]....
        /*00cc*/ 	.word	0xffffffff


	//   ....[14]....
        /*00d0*/ 	.word	0xffffffff


	//   ....[15]....
        /*00d4*/ 	.word	0xffffffff


	//   ....[16]....
        /*00d8*/ 	.word	0xffffffff


	//   ....[17]....
        /*00dc*/ 	.word	0xffffffff


	//   ....[18]....
        /*00e0*/ 	.word	0xffffffff


	//   ....[19]....
        /*00e4*/ 	.word	0xffffffff


	//   ....[20]....
        /*00e8*/ 	.word	0xffffffff


	//   ....[21]....
        /*00ec*/ 	.word	0xffffffff


	//   ....[22]....
        /*00f0*/ 	.word	0xffffffff


	//   ....[23]....
        /*00f4*/ 	.word	0xffffffff


	//   ....[24]....
        /*00f8*/ 	.word	0xffffffff


	//   ....[25]....
        /*00fc*/ 	.word	0xffffffff


	//   ....[26]....
        /*0100*/ 	.word	0xffffffff


	//   ....[27]....
        /*0104*/ 	.word	0xffffffff


	//   ....[28]....
        /*0108*/ 	.word	0xffffffff


	//   ....[29]....
        /*010c*/ 	.word	0xffffffff


	//   ....[30]....
        /*0110*/ 	.word	0xffffffff


	//   ....[31]....
        /*0114*/ 	.word	0xffffffff


	//   ....[32]....
        /*0118*/ 	.word	0xffffffff


	//   ....[33]....
        /*011c*/ 	.word	0xffffffff


	//   ....[34]....
        /*0120*/ 	.word	0xffffffff


	//   ....[35]....
        /*0124*/ 	.word	0xffffffff


	//   ....[36]....
        /*0128*/ 	.word	0xffffffff


	//   ....[37]....
        /*012c*/ 	.word	0xffffffff


	//   ....[38]....
        /*0130*/ 	.word	0xffffffff


	//   ....[39]....
        /*0134*/ 	.word	0xffffffff


	//   ....[40]....
        /*0138*/ 	.word	0xffffffff


	//   ....[41]....
        /*013c*/ 	.word	0xffffffff


	//   ....[42]....
        /*0140*/ 	.word	0xffffffff


	//   ....[43]....
        /*0144*/ 	.word	0xffffffff


	//   ....[44]....
        /*0148*/ 	.word	0xffffffff


	//   ....[45]....
        /*014c*/ 	.word	0xffffffff


	//   ....[46]....
        /*0150*/ 	.word	0xffffffff


	//   ....[47]....
        /*0154*/ 	.word	0xffffffff


	//   ....[48]....
        /*0158*/ 	.word	0xffffffff


	//   ....[49]....
        /*015c*/ 	.word	0xffffffff


	//   ....[50]....
        /*0160*/ 	.word	0xffffffff


	//   ....[51]....
        /*0164*/ 	.word	0xffffffff


	//   ....[52]....
        /*0168*/ 	.word	0xffffffff


	//   ....[53]....
        /*016c*/ 	.word	0xffffffff


	//   ....[54]....
        /*0170*/ 	.word	0xffffffff


	//   ....[55]....
        /*0174*/ 	.word	0xffffffff


	//   ....[56]....
        /*0178*/ 	.word	0xffffffff


	//   ....[57]....
        /*017c*/ 	.word	0xffffffff


	//   ....[58]....
        /*0180*/ 	.word	0xffffffff


	//   ....[59]....
        /*0184*/ 	.word	0x0500000f


	//   ....[60]....
        /*0188*/ 	.word	0x0500000f


	//   ....[61]....
        /*018c*/ 	.word	0x0500000f


	//   ....[62]....
        /*0190*/ 	.word	0x0500000f


	//   ....[63]....
        /*0194*/ 	.word	0x0500000f


	//   ....[64]....
        /*0198*/ 	.word	0x0500000f


	//   ....[65]....
        /*019c*/ 	.word	0x0500000f


	//   ....[66]....
        /*01a0*/ 	.word	0x0500000f


	//   ....[67]....
        /*01a4*/ 	.word	0x0500000f


	//   ....[68]....
        /*01a8*/ 	.word	0x0500000f


	//----- nvinfo : EIATTR_COOP_GROUP_INSTR_OFFSETS
	.align		4
.L_769:
        /*01ac*/ 	.byte	0x04, 0x28
        /*01ae*/ 	.short	(.L_771 - .L_770)


	//   ....[0]....
.L_770:
        /*01b0*/ 	.word	0x00000060


	//   ....[1]....
        /*01b4*/ 	.word	0x00000140


	//   ....[2]....
        /*01b8*/ 	.word	0x00000190


	//   ....[3]....
        /*01bc*/ 	.word	0x00000380


	//   ....[4]....
        /*01c0*/ 	.word	0x000004e0


	//   ....[5]....
        /*01c4*/ 	.word	0x00000600


	//   ....[6]....
        /*01c8*/ 	.word	0x00000760


	//   ....[7]....
        /*01cc*/ 	.word	0x00001720


	//   ....[8]....
        /*01d0*/ 	.word	0x00003c10


	//   ....[9]....
        /*01d4*/ 	.word	0x00004350


	//   ....[10]....
        /*01d8*/ 	.word	0x00004ad0


	//   ....[11]....
        /*01dc*/ 	.word	0x00005570


	//   ....[12]....
        /*01e0*/ 	.word	0x000055b0


	//   ....[13]....
        /*01e4*/ 	.word	0x00005990


	//   ....[14]....
        /*01e8*/ 	.word	0x00005a10


	//   ....[15]....
        /*01ec*/ 	.word	0x000064e0


	//   ....[16]....
        /*01f0*/ 	.word	0x00006af0


	//   ....[17]....
        /*01f4*/ 	.word	0x000070c0


	//   ....[18]....
        /*01f8*/ 	.word	0x000077c0


	//   ....[19]....
        /*01fc*/ 	.word	0x000078c0


	//   ....[20]....
        /*0200*/ 	.word	0x00007c90


	//   ....[21]....
        /*0204*/ 	.word	0x00007e30


	//   ....[22]....
        /*0208*/ 	.word	0x00008ea0


	//   ....[23]....
        /*020c*/ 	.word	0x000098b0


	//   ....[24]....
        /*0210*/ 	.word	0x00009930


	//   ....[25]....
        /*0214*/ 	.word	0x00009c30


	//   ....[26]....
        /*0218*/ 	.word	0x00009db0


	//   ....[27]....
        /*021c*/ 	.word	0x0000ae30


	//   ....[28]....
        /*0220*/ 	.word	0x0000b2a0


	//   ....[29]....
        /*0224*/ 	.word	0x0000b860


	//   ....[30]....
        /*0228*/ 	.word	0x0000bf40


	//   ....[31]....
        /*022c*/ 	.word	0x0000c010


	//   ....[32]....
        /*0230*/ 	.word	0x0000c3d0


	//   ....[33]....
        /*0234*/ 	.word	0x0000c480


	//   ....[34]....
        /*0238*/ 	.word	0x0000d620


	//   ....[35]....
        /*023c*/ 	.word	0x0000d660


	//   ....[36]....
        /*0240*/ 	.word	0x0000d6b0


	//   ....[37]....
        /*0244*/ 	.word	0x0000d6e0


	//   ....[38]....
        /*0248*/ 	.word	0x0000d700


	//   ....[39]....
        /*024c*/ 	.word	0x0000e1e0


	//   ....[40]....
        /*0250*/ 	.word	0x0000e6b0


	//   ....[41]....
        /*0254*/ 	.word	0x0000e6e0


	//   ....[42]....
        /*0258*/ 	.word	0x0000e700


	//   ....[43]....
        /*025c*/ 	.word	0x0000e720


	//   ....[44]....
        /*0260*/ 	.word	0x0000ebc0


	//   ....[45]....
        /*0264*/ 	.word	0x0000ebe0


	//   ....[46]....
        /*0268*/ 	.word	0x0000f830


	//   ....[47]....
        /*026c*/ 	.word	0x0000f850


	//   ....[48]....
        /*0270*/ 	.word	0x000108a0


	//   ....[49]....
        /*0274*/ 	.word	0x00011740


	//   ....[50]....
        /*0278*/ 	.word	0x00011fe0


	//   ....[51]....
        /*027c*/ 	.word	0x00012020


	//   ....[52]....
        /*0280*/ 	.word	0x00012090


	//   ....[53]....
        /*0284*/ 	.word	0x000120c0


	//   ....[54]....
        /*0288*/ 	.word	0x00012120


	//   ....[55]....
        /*028c*/ 	.word	0x00012150


	//   ....[56]....
        /*0290*/ 	.word	0x00012170


	//   ....[57]....
        /*0294*/ 	.word	0x000121b0


	//   ....[58]....
        /*0298*/ 	.word	0x000150a0


	//   ....[59]....
        /*029c*/ 	.word	0x00015740


	//   ....[60]....
        /*02a0*/ 	.word	0x000158b0


	//   ....[61]....
        /*02a4*/ 	.word	0x00015900


	//   ....[62]....
        /*02a8*/ 	.word	0x00015a30


	//   ....[63]....
        /*02ac*/ 	.word	0x00015aa0


	//   ....[64]....
        /*02b0*/ 	.word	0x00015b20


	//   ....[65]....
        /*02b4*/ 	.word	0x00015bd0


	//   ....[66]....
        /*02b8*/ 	.word	0x00015c50


	//   ....[67]....
        /*02bc*/ 	.word	0x00015ce0


	//   ....[68]....
        /*02c0*/ 	.word	0x000160f0


	//----- nvinfo : EIATTR_REG_RECONFIG
	.align		4
.L_771:
        /*02c4*/ 	.byte	0x01, 0x54
	.zero		2


	//----- nvinfo : EIATTR_SYSCALL_OFFSETS
	.align		4
        /*02c8*/ 	.byte	0x04, 0x46
        /*02ca*/ 	.short	(.L_773 - .L_772)


	//   ....[0]....
.L_772:
        /*02cc*/ 	.word	0x00003df0


	//   ....[1]....
        /*02d0*/ 	.word	0x00011400


	//   ....[2]....
        /*02d4*/ 	.word	0x00011540


	//   ....[3]....
        /*02d8*/ 	.word	0x00011630


	//   ....[4]....
        /*02dc*/ 	.word	0x00011c80


	//----- nvinfo : EIATTR_MBARRIER_INSTR_OFFSETS
	.align		4
.L_773:
        /*02e0*/ 	.byte	0x04, 0x39
        /*02e2*/ 	.short	(.L_775 - .L_774)


	//   ....[0]....
.L_774:
        /*02e4*/ 	.word	0x00000270
        /*02e8*/ 	.word	0x000000ff
        /*02ec*/ 	.word	0x00028c00
        /*02f0*/ 	.short	0x0100
        /*02f2*/ 	.byte	0x08
	.zero		1


	//   ....[1]....
        /*02f4*/ 	.word	0x00000280
        /*02f8*/ 	.word	0x000000ff
        /*02fc*/ 	.word	0x00028c20
        /*0300*/ 	.short	0x0100
        /*0302*/ 	.byte	0x08
	.zero		1


	//   ....[2]....
        /*0304*/ 	.word	0x00000330
        /*0308*/ 	.word	0x000000ff
        /*030c*/ 	.word	0x00028c30
        /*0310*/ 	.short	0x0100
        /*0312*/ 	.byte	0x06
	.zero		1


	//   ....[3]....
        /*0314*/ 	.word	0x00000340
        /*0318*/ 	.word	0x000000ff
        /*031c*/ 	.word	0x00028c40
        /*0320*/ 	.short	0x0100
        /*0322*/ 	.byte	0x06
	.zero		1


	//   ....[4]....
        /*0324*/ 	.word	0x00000350
        /*0328*/ 	.word	0x000000ff
        /*032c*/ 	.word	0x00028c38
        /*0330*/ 	.short	0x0100
        /*0332*/ 	.byte	0x06
	.zero		1


	//   ....[5]....
        /*0334*/ 	.word	0x00000360
        /*0338*/ 	.word	0x000000ff
        /*033c*/ 	.word	0x00028c48
        /*0340*/ 	.short	0x0100
        /*0342*/ 	.byte	0x06
	.zero		1


	//   ....[6]....
        /*0344*/ 	.word	0x00000490
        /*0348*/ 	.word	0x000000ff
        /*034c*/ 	.word	0x00028c50
        /*0350*/ 	.short	0x0100
        /*0352*/ 	.byte	0x08
	.zero		1


	//   ....[7]....
        /*0354*/ 	.word	0x000004a0
        /*0358*/ 	.word	0x000000ff
        /*035c*/ 	.word	0x00028c60
        /*0360*/ 	.short	0x0100
        /*0362*/ 	.byte	0x08
	.zero		1


	//   ....[8]....
        /*0364*/ 	.word	0x000004b0
        /*0368*/ 	.word	0x000000ff
        /*036c*/ 	.word	0x00028c58
        /*0370*/ 	.short	0x0100
        /*0372*/ 	.byte	0x08
	.zero		1


	//   ....[9]....
        /*0374*/ 	.word	0x000004c0
        /*0378*/ 	.word	0x000000ff
        /*037c*/ 	.word	0x00028c68
        /*0380*/ 	.short	0x0100
        /*0382*/ 	.byte	0x08
	.zero		1


	//   ....[10]....
        /*0384*/ 	.word	0x000005b0
        /*0388*/ 	.word	0x000000ff
        /*038c*/ 	.word	0x00028c70
        /*0390*/ 	.short	0x0100
        /*0392*/ 	.byte	0x06
	.zero		1


	//   ....[11]....
        /*0394*/ 	.word	0x000005c0
        /*0398*/ 	.word	0x000000ff
        /*039c*/ 	.word	0x00028c80
        /*03a0*/ 	.short	0x0100
        /*03a2*/ 	.byte	0x06
	.zero		1


	//   ....[12]....
        /*03a4*/ 	.word	0x000005d0
        /*03a8*/ 	.word	0x000000ff
        /*03ac*/ 	.word	0x00028c78
        /*03b0*/ 	.short	0x0100
        /*03b2*/ 	.byte	0x06
	.zero		1


	//   ....[13]....
        /*03b4*/ 	.word	0x000005e0
        /*03b8*/ 	.word	0x000000ff
        /*03bc*/ 	.word	0x00028c88
        /*03c0*/ 	.short	0x0100
        /*03c2*/ 	.byte	0x06
	.zero		1


	//   ....[14]....
        /*03c4*/ 	.word	0x00000710
        /*03c8*/ 	.word	0x000000ff
        /*03cc*/ 	.word	0x00028c90
        /*03d0*/ 	.short	0x0100
        /*03d2*/ 	.byte	0x08
	.zero		1


	//   ....[15]....
        /*03d4*/ 	.word	0x00000720
        /*03d8*/ 	.word	0x000000ff
        /*03dc*/ 	.word	0x00028ca0
        /*03e0*/ 	.short	0x0100
        /*03e2*/ 	.byte	0x08
	.zero		1


	//   ....[16]....
        /*03e4*/ 	.word	0x00000730
        /*03e8*/ 	.word	0x000000ff
        /*03ec*/ 	.word	0x00028c98
        /*03f0*/ 	.short	0x0100
        /*03f2*/ 	.byte	0x08
	.zero		1


	//   ....[17]....
        /*03f4*/ 	.word	0x00000740
        /*03f8*/ 	.word	0x000000ff
        /*03fc*/ 	.word	0x00028ca8
        /*0400*/ 	.short	0x0100
        /*0402*/ 	.byte	0x08
	.zero		1


	//   ....[18]....
        /*0404*/ 	.word	0x00000870
        /*0408*/ 	.word	0x000000ff
        /*040c*/ 	.word	0x00028cb0
        /*0410*/ 	.short	0x0100
        /*0412*/ 	.byte	0x08
	.zero		1


	//   ....[19]....
        /*0414*/ 	.word	0x00000880
        /*0418*/ 	.word	0x000000ff
        /*041c*/ 	.word	0x00028cc0
        /*0420*/ 	.short	0x0100
        /*0422*/ 	.byte	0x08
	.zero		1


	//   ....[20]....
        /*0424*/ 	.word	0x00000890
        /*0428*/ 	.word	0x000000ff
        /*042c*/ 	.word	0x00028cb8
        /*0430*/ 	.short	0x0100
        /*0432*/ 	.byte	0x08
	.zero		1


	//   ....[21]....
        /*0434*/ 	.word	0x000008a0
        /*0438*/ 	.word	0x000000ff
        /*043c*/ 	.word	0x00028cc8
        /*0440*/ 	.short	0x0100
        /*0442*/ 	.byte	0x08
	.zero		1


	//   ....[22]....
        /*0444*/ 	.word	0x000018e0
        /*0448*/ 	.word	0x000000ff
        /*044c*/ 	.word	0x00028c50
        /*0450*/ 	.short	0x010a
        /*0452*/ 	.byte	0x05
	.zero		1


	//   ....[23]....
        /*0454*/ 	.word	0x00001bd0
        /*0458*/ 	.word	0x00000002
        /*045c*/ 	.word	0x00000000
        /*0460*/ 	.short	0x0101
        /*0462*/ 	.byte	0x3f
	.zero		1


	//   ....[24]....
        /*0464*/ 	.word	0x00002520
        /*0468*/ 	.word	0x000000ff
        /*046c*/ 	.word	0x00028c50
        /*0470*/ 	.short	0x010a
        /*0472*/ 	.byte	0x07
	.zero		1


	//   ....[25]....
        /*0474*/ 	.word	0x00002560
        /*0478*/ 	.word	0x000000ff
        /*047c*/ 	.word	0x00028c50
        /*0480*/ 	.short	0x010a
        /*0482*/ 	.byte	0x07
	.zero		1


	//   ....[26]....
        /*0484*/ 	.word	0x00002730
        /*0488*/ 	.word	0x00000002
        /*048c*/ 	.word	0x00000000
        /*0490*/ 	.short	0x0101
        /*0492*/ 	.byte	0x3f
	.zero		1


	//   ....[27]....
        /*0494*/ 	.word	0x00003e20
        /*0498*/ 	.word	0x000000ff
        /*049c*/ 	.word	0x00028c00
        /*04a0*/ 	.short	0x010a
        /*04a2*/ 	.byte	0x25
	.zero		1


	//   ....[28]....
        /*04a4*/ 	.word	0x00003fb0
        /*04a8*/ 	.word	0x000000ff
        /*04ac*/ 	.word	0x00028c30
        /*04b0*/ 	.short	0x010a
        /*04b2*/ 	.byte	0x25
	.zero		1


	//   ....[29]....
        /*04b4*/ 	.word	0x00004020
        /*04b8*/ 	.word	0x000000ff
        /*04bc*/ 	.word	0x00028c30
        /*04c0*/ 	.short	0x010a
        /*04c2*/ 	.byte	0x25
	.zero		1


	//   ....[30]....
        /*04c4*/ 	.word	0x00004690
        /*04c8*/ 	.word	0x00000005
        /*04cc*/ 	.word	0x00000000
        /*04d0*/ 	.short	0x0101
        /*04d2*/ 	.byte	0x3f
	.zero		1


	//   ....[31]....
        /*04d4*/ 	.word	0x000061e0
        /*04d8*/ 	.word	0x000000ff
        /*04dc*/ 	.word	0x00028c50
        /*04e0*/ 	.short	0x010a
        /*04e2*/ 	.byte	0x25
	.zero		1


	//   ....[32]....
        /*04e4*/ 	.word	0x00006220
        /*04e8*/ 	.word	0x000000ff
        /*04ec*/ 	.word	0x00028c50
        /*04f0*/ 	.short	0x010a
        /*04f2*/ 	.byte	0x25
	.zero		1


	//   ....[33]....
        /*04f4*/ 	.word	0x00006500
        /*04f8*/ 	.word	0x0000000d
        /*04fc*/ 	.word	0x00000000
        /*0500*/ 	.short	0x0101
        /*0502*/ 	.byte	0x3f
	.zero		1


	//   ....[34]....
        /*0504*/ 	.word	0x000067f0
        /*0508*/ 	.word	0x000000ff
        /*050c*/ 	.word	0x00028c30
        /*0510*/ 	.short	0x010a
        /*0512*/ 	.byte	0x20
	.zero		1


	//   ....[35]....
        /*0514*/ 	.word	0x00006830
        /*0518*/ 	.word	0x000000ff
        /*051c*/ 	.word	0x00028c30
        /*0520*/ 	.short	0x010a
        /*0522*/ 	.byte	0x20
	.zero		1


	//   ....[36]....
        /*0524*/ 	.word	0x00006bd0
        /*0528*/ 	.word	0x000000a2
        /*052c*/ 	.word	0x00000000
        /*0530*/ 	.short	0x0101
        /*0532*/ 	.byte	0x3f
	.zero		1


	//   ....[37]....
        /*0534*/ 	.word	0x00008be0
        /*0538*/ 	.word	0x000000ff
        /*053c*/ 	.word	0x00028c50
        /*0540*/ 	.short	0x010a
        /*0542*/ 	.byte	0x20
	.zero		1


	//   ....[38]....
        /*0544*/ 	.word	0x00008c20
        /*0548*/ 	.word	0x000000ff
        /*054c*/ 	.word	0x00028c50
        /*0550*/ 	.short	0x010a
        /*0552*/ 	.byte	0x20
	.zero		1


	//   ....[39]....
        /*0554*/ 	.word	0x00008ec0
        /*0558*/ 	.word	0x0000000e
        /*055c*/ 	.word	0x00000000
        /*0560*/ 	.short	0x0101
        /*0562*/ 	.byte	0x3f
	.zero		1


	//   ....[40]....
        /*0564*/ 	.word	0x000092e0
        /*0568*/ 	.word	0x000000ff
        /*056c*/ 	.word	0x00028c30
        /*0570*/ 	.short	0x010a
        /*0572*/ 	.byte	0x1d
	.zero		1


	//   ....[41]....
        /*0574*/ 	.word	0x00009320
        /*0578*/ 	.word	0x000000ff
        /*057c*/ 	.word	0x00028c30
        /*0580*/ 	.short	0x010a
        /*0582*/ 	.byte	0x1d
	.zero		1


	//   ....[42]....
        /*0584*/ 	.word	0x0000a100
        /*0588*/ 	.word	0x00000098
        /*058c*/ 	.word	0x00000000
        /*0590*/ 	.short	0x0101
        /*0592*/ 	.byte	0x3f
	.zero		1


	//   ....[43]....
        /*0594*/ 	.word	0x0000aba0
        /*0598*/ 	.word	0x000000ff
        /*059c*/ 	.word	0x00028c50
        /*05a0*/ 	.short	0x010a
        /*05a2*/ 	.byte	0x1d
	.zero		1


	//   ....[44]....
        /*05a4*/ 	.word	0x0000abe0
        /*05a8*/ 	.word	0x000000ff
        /*05ac*/ 	.word	0x00028c50
        /*05b0*/ 	.short	0x010a
        /*05b2*/ 	.byte	0x1d
	.zero		1


	//   ....[45]....
        /*05b4*/ 	.word	0x0000ae50
        /*05b8*/ 	.word	0x0000000d
        /*05bc*/ 	.word	0x00000000
        /*05c0*/ 	.short	0x0101
        /*05c2*/ 	.byte	0x3f
	.zero		1


	//   ....[46]....
        /*05c4*/ 	.word	0x0000afe0
        /*05c8*/ 	.word	0x000000ff
        /*05cc*/ 	.word	0x00028c30
        /*05d0*/ 	.short	0x010a
        /*05d2*/ 	.byte	0x1f
	.zero		1


	//   ....[47]....
        /*05d4*/ 	.word	0x0000b020
        /*05d8*/ 	.word	0x000000ff
        /*05dc*/ 	.word	0x00028c30
        /*05e0*/ 	.short	0x010a
        /*05e2*/ 	.byte	0x1f
	.zero		1


	//   ....[48]....
        /*05e4*/ 	.word	0x0000b350
        /*05e8*/ 	.word	0x000000a2
        /*05ec*/ 	.word	0x00000000
        /*05f0*/ 	.short	0x0101
        /*05f2*/ 	.byte	0x3f
	.zero		1


	//   ....[49]....
        /*05f4*/ 	.word	0x0000d360
        /*05f8*/ 	.word	0x000000ff
        /*05fc*/ 	.word	0x00028c50
        /*0600*/ 	.short	0x010a
        /*0602*/ 	.byte	0x1f
	.zero		1


	//   ....[50]....
        /*0604*/ 	.word	0x0000d3a0
        /*0608*/ 	.word	0x000000ff
        /*060c*/ 	.word	0x00028c50
        /*0610*/ 	.short	0x010a
        /*0612*/ 	.byte	0x1f
	.zero		1


	//   ....[51]....
        /*0614*/ 	.word	0x0000d640
        /*0618*/ 	.word	0x00000010
        /*061c*/ 	.word	0x00000000
        /*0620*/ 	.short	0x0101
        /*0622*/ 	.byte	0x3f
	.zero		1


	//   ....[52]....
        /*0624*/ 	.word	0x0000e1b0
        /*0628*/ 	.word	0x000000ff
        /*062c*/ 	.word	0x00000000
        /*0630*/ 	.short	0x0101
        /*0632*/ 	.byte	0x04
	.zero		1


	//   ....[53]....
        /*0634*/ 	.word	0x00011970
        /*0638*/ 	.word	0x000000ff
        /*063c*/ 	.word	0x00028c40
        /*0640*/ 	.short	0x010a
        /*0642*/ 	.byte	0x26
	.zero		1


	//   ....[54]....
        /*0644*/ 	.word	0x00012280
        /*0648*/ 	.word	0x000000ff
        /*064c*/ 	.word	0x00028c00
        /*0650*/ 	.short	0x0107
        /*0652*/ 	.byte	0x26
	.zero		1


	//   ....[55]....
        /*0654*/ 	.word	0x000122c0
        /*0658*/ 	.word	0x000000ff
        /*065c*/ 	.word	0x00028c00
        /*0660*/ 	.short	0x0101
        /*0662*/ 	.byte	0x26
	.zero		1


	//   ....[56]....
        /*0664*/ 	.word	0x000122d0
        /*0668*/ 	.word	0x000000ff
        /*066c*/ 	.word	0x00028c20
        /*0670*/ 	.short	0x010a
        /*0672*/ 	.byte	0x26
	.zero		1


	//   ....[57]....
        /*0674*/ 	.word	0x00012330
        /*0678*/ 	.word	0x000000ff
        /*067c*/ 	.word	0x00028c60
        /*0680*/ 	.short	0x010a
        /*0682*/ 	.byte	0x26
	.zero		1


	//   ....[58]....
        /*0684*/ 	.word	0x00012ef0
        /*0688*/ 	.word	0x000000ff
        /*068c*/ 	.word	0x00028c48
        /*0690*/ 	.short	0x010a
        /*0692*/ 	.byte	0x26
	.zero		1


	//   ....[59]....
        /*0694*/ 	.word	0x000130c0
        /*0698*/ 	.word	0x000000ff
        /*069c*/ 	.word	0x00028c68
        /*06a0*/ 	.short	0x010a
        /*06a2*/ 	.byte	0x26
	.zero		1


	//   ....[60]....
        /*06a4*/ 	.word	0x00013a70
        /*06a8*/ 	.word	0x000000ff
        /*06ac*/ 	.word	0x00028c40
        /*06b0*/ 	.short	0x010a
        /*06b2*/ 	.byte	0x26
	.zero		1


	//   ....[61]....
        /*06b4*/ 	.word	0x00013c50
        /*06b8*/ 	.word	0x000000ff
        /*06bc*/ 	.word	0x00028c60
        /*06c0*/ 	.short	0x010a
        /*06c2*/ 	.byte	0x26
	.zero		1


	//   ....[62]....
        /*06c4*/ 	.word	0x00014630
        /*06c8*/ 	.word	0x000000ff
        /*06cc*/ 	.word	0x00028c48
        /*06d0*/ 	.short	0x010a
        /*06d2*/ 	.byte	0x26
	.zero		1


	//   ....[63]....
        /*06d4*/ 	.word	0x00014810
        /*06d8*/ 	.word	0x000000ff
        /*06dc*/ 	.word	0x00028c68
        /*06e0*/ 	.short	0x010a
        /*06e2*/ 	.byte	0x26
	.zero		1


	//   ....[64]....
        /*06e4*/ 	.word	0x00015030
        /*06e8*/ 	.word	0x00000002
        /*06ec*/ 	.word	0x00028c20
        /*06f0*/ 	.short	0x010a
        /*06f2*/ 	.byte	0x3f
	.zero		1


	//   ....[65]....
        /*06f4*/ 	.word	0x000151b0
        /*06f8*/ 	.word	0x00000007
        /*06fc*/ 	.word	0x00000000
        /*0700*/ 	.short	0x010a
        /*0702*/ 	.byte	0x3f
	.zero		1


	//   ....[66]....
        /*0704*/ 	.word	0x00015220
        /*0708*/ 	.word	0x00000005
        /*070c*/ 	.word	0x00000000
        /*0710*/ 	.short	0x010a
        /*0712*/ 	.byte	0x3f
	.zero		1


	//   ....[67]....
        /*0714*/ 	.word	0x00015280
        /*0718*/ 	.word	0x00000005
        /*071c*/ 	.word	0x00000000
        /*0720*/ 	.short	0x010a
        /*0722*/ 	.byte	0x3f
	.zero		1


	//   ....[68]....
        /*0724*/ 	.word	0x000152b0
        /*0728*/ 	.word	0x00000003
        /*072c*/ 	.word	0x00000000
        /*0730*/ 	.short	0x010a
        /*0732*/ 	.byte	0x3f
	.zero		1


	//   ....[69]....
        /*0734*/ 	.word	0x00015320
        /*0738*/ 	.word	0x00000005
        /*073c*/ 	.word	0x00028c50
        /*0740*/ 	.short	0x010a
        /*0742*/ 	.byte	0x3f
	.zero		1


	//   ....[70]....
        /*0744*/ 	.word	0x00015380
        /*0748*/ 	.word	0x00000005
        /*074c*/ 	.word	0x00028c50
        /*0750*/ 	.short	0x010a
        /*0752*/ 	.byte	0x3f
	.zero		1


	//   ....[71]....
        /*0754*/ 	.word	0x000153e0
        /*0758*/ 	.word	0x00000009
        /*075c*/ 	.word	0x00028c00
        /*0760*/ 	.short	0x010a
        /*0762*/ 	.byte	0x3f
	.zero		1


	//   ....[72]....
        /*0764*/ 	.word	0x00015440
        /*0768*/ 	.word	0x00000005
        /*076c*/ 	.word	0x00028c30
        /*0770*/ 	.short	0x010a
        /*0772*/ 	.byte	0x3f
	.zero		1


	//   ....[73]....
        /*0774*/ 	.word	0x00015490
        /*0778*/ 	.word	0x0000000d
        /*077c*/ 	.word	0x00028c50
        /*0780*/ 	.short	0x010a
        /*0782*/ 	.byte	0x3f
	.zero		1


	//   ....[74]....
        /*0784*/ 	.word	0x000154f0
        /*0788*/ 	.word	0x0000000e
        /*078c*/ 	.word	0x00028c30
        /*0790*/ 	.short	0x010a
        /*0792*/ 	.byte	0x3f
	.zero		1


	//   ....[75]....
        /*0794*/ 	.word	0x00015540
        /*0798*/ 	.word	0x0000000e
        /*079c*/ 	.word	0x00028c50
        /*07a0*/ 	.short	0x010a
        /*07a2*/ 	.byte	0x3f
	.zero		1


	//   ....[76]....
        /*07a4*/ 	.word	0x000155a0
        /*07a8*/ 	.word	0x00000006
        /*07ac*/ 	.word	0x00028c30
        /*07b0*/ 	.short	0x010a
        /*07b2*/ 	.byte	0x3f
	.zero		1


	//   ....[77]....
        /*07b4*/ 	.word	0x000155f0
        /*07b8*/ 	.word	0x000000c0
        /*07bc*/ 	.word	0x00028c50
        /*07c0*/ 	.short	0x010a
        /*07c2*/ 	.byte	0x3f
	.zero		1


	//   ....[78]....
        /*07c4*/ 	.word	0x00015650
        /*07c8*/ 	.word	0x00000006
        /*07cc*/ 	.word	0x00028c30
        /*07d0*/ 	.short	0x010a
        /*07d2*/ 	.byte	0x3f
	.zero		1


	//   ....[79]....
        /*07d4*/ 	.word	0x000156a0
        /*07d8*/ 	.word	0x00000010
        /*07dc*/ 	.word	0x00028c50
        /*07e0*/ 	.short	0x010a
        /*07e2*/ 	.byte	0x3f
	.zero		1


	//   ....[80]....
        /*07e4*/ 	.word	0x00015800
        /*07e8*/ 	.word	0x00000003
        /*07ec*/ 	.word	0x00028c40
        /*07f0*/ 	.short	0x010a
        /*07f2*/ 	.byte	0x3f
	.zero		1


	//   ....[81]....
        /*07f4*/ 	.word	0x00015d20
        /*07f8*/ 	.word	0x00000003
        /*07fc*/ 	.word	0x00028c20
        /*0800*/ 	.short	0x010a
        /*0802*/ 	.byte	0x3f
	.zero		1


	//   ....[82]....
        /*0804*/ 	.word	0x00015d80
        /*0808*/ 	.word	0x00000003
        /*080c*/ 	.word	0x00028c60
        /*0810*/ 	.short	0x010a
        /*0812*/ 	.byte	0x3f
	.zero		1


	//   ....[83]....
        /*0814*/ 	.word	0x00015de0
        /*0818*/ 	.word	0x00000003
        /*081c*/ 	.word	0x00028c48
        /*0820*/ 	.short	0x010a
        /*0822*/ 	.byte	0x3f
	.zero		1


	//   ....[84]....
        /*0824*/ 	.word	0x00015e40
        /*0828*/ 	.word	0x00000003
        /*082c*/ 	.word	0x00028c68
        /*0830*/ 	.short	0x010a
        /*0832*/ 	.byte	0x3f
	.zero		1


	//   ....[85]....
        /*0834*/ 	.word	0x00015ea0
        /*0838*/ 	.word	0x00000003
        /*083c*/ 	.word	0x00028c40
        /*0840*/ 	.short	0x010a
        /*0842*/ 	.byte	0x3f
	.zero		1


	//   ....[86]....
        /*0844*/ 	.word	0x00015f00
        /*0848*/ 	.word	0x00000003
        /*084c*/ 	.word	0x00028c60
        /*0850*/ 	.short	0x010a
        /*0852*/ 	.byte	0x3f
	.zero		1


	//   ....[87]....
        /*0854*/ 	.word	0x00015f60
        /*0858*/ 	.word	0x00000003
        /*085c*/ 	.word	0x00028c48
        /*0860*/ 	.short	0x010a
        /*0862*/ 	.byte	0x3f
	.zero		1


	//   ....[88]....
        /*0864*/ 	.word	0x00015fc0
        /*0868*/ 	.word	0x00000003
        /*086c*/ 	.word	0x00028c68
        /*0870*/ 	.short	0x010a
        /*0872*/ 	.byte	0x3f
	.zero		1


	//   ....[89]....
        /*0874*/ 	.word	0x00016010
        /*0878*/ 	.word	0x00000002
        /*087c*/ 	.word	0x00028c20
        /*0880*/ 	.short	0x010a
        /*0882*/ 	.byte	0x3f
	.zero		1


	//   ....[90]....
        /*0884*/ 	.word	0x000161b0
        /*0888*/ 	.word	0x00000007
        /*088c*/ 	.word	0x00000000
        /*0890*/ 	.short	0x010a
        /*0892*/ 	.byte	0x3f
	.zero		1


	//   ....[91]....
        /*0894*/ 	.word	0x00016200
        /*0898*/ 	.word	0x00000005
        /*089c*/ 	.word	0x00000000
        /*08a0*/ 	.short	0x010a
        /*08a2*/ 	.byte	0x3f
	.zero		1


	//   ....[92]....
        /*08a4*/ 	.word	0x00016250
        /*08a8*/ 	.word	0x00000005
        /*08ac*/ 	.word	0x00000000
        /*08b0*/ 	.short	0x010a
        /*08b2*/ 	.byte	0x3f
	.zero		1


	//----- nvinfo : EIATTR_NUM_MBARRIERS
	.align		4
.L_775:
        /*08b4*/ 	.byte	0x03, 0x38
        /*08b6*/ 	.short	0x0016


	//----- nvinfo : EIATTR_EXIT_INSTR_OFFSETS
	.align		4
        /*08b8*/ 	.byte	0x04, 0x1c
        /*08ba*/ 	.short	(.L_777 - .L_776)


	//   ....[0]....
.L_776:
        /*08bc*/ 	.word	0x00015300


	//----- nvinfo : EIATTR_MAX_THREADS
	.align		4
.L_777:
        /*08c0*/ 	.byte	0x04, 0x05
        /*08c2*/ 	.short	(.L_779 - .L_778)
.L_778:
        /*08c4*/ 	.word	0x00000180
        /*08c8*/ 	.word	0x00000001
        /*08cc*/ 	.word	0x00000001


	//----- nvinfo : EIATTR_CRS_STACK_SIZE
	.align		4
.L_779:
        /*08d0*/ 	.byte	0x04, 0x1e
        /*08d2*/ 	.short	(.L_781 - .L_780)
.L_780:
        /*08d4*/ 	.word	0x00000000


	//----- nvinfo : EIATTR_CBANK_PARAM_SIZE
	.align		4
.L_781:
        /*08d8*/ 	.byte	0x03, 0x19
        /*08da*/ 	.short	0x0a70


	//----- nvinfo : EIATTR_PARAM_CBANK
	.align		4
        /*08dc*/ 	.byte	0x04, 0x0a
        /*08de*/ 	.short	(.L_783 - .L_782)
	.align		4
.L_782:
        /*08e0*/ 	.word	index@(.nv.constant0._ZN7cutlass13device_kernelIN5flash11enable_sm90INS1_16FlashAttnFwdSm90INS1_25CollectiveMainloopFwdSm90ILi2EN4cute5tupleIJNS5_1CILi1EEES8_S8_EEENS6_IJNS7_ILi64EEESA_SA_EEELi512ENS_6half_tEfNS_4arch4Sm90ELb0ELb1ELb1ELb0ELb0ELb0ELb0ELb0ELb0ELb1ELb1ELb0EEENS1_21CollectiveEpilogueFwdINS6_IJSA_NS7_ILi512EEESA_EEES9_SC_SE_Li256ELb0ELb1ELb1ELb0EEENS1_19SingleTileSchedulerILb0ELb1ELb1ELi64EEEEEEEEEvNT_6ParamsE)
        /*08e4*/ 	.short	0x0210
        /*08e6*/ 	.short	0x0a70


	//----- nvinfo : EIATTR_SW_WAR
	.align		4
.L_783:
        /*08e8*/ 	.byte	0x04, 0x36
        /*08ea*/ 	.short	(.L_785 - .L_784)
.L_784:
        /*08ec*/ 	.word	0x00000008
.L_785:


//--------------------- .nv.info._ZN7cutlass13device_kernelIN5flash11enable_sm90INS1_16FlashAttnFwdSm90INS1_25CollectiveMainloopFwdSm90ILi2EN4cute5tupleIJNS5_1CILi1EEES8_S8_EEENS6_IJNS7_ILi64EEESA_SA_EEELi512ENS_6half_tEfNS_4arch4Sm90ELb0ELb1ELb1ELb0ELb0ELb0ELb1ELb0ELb0ELb1ELb1ELb0EEENS1_21CollectiveEpilogueFwdINS6_IJSA_NS7_ILi512EEESA_EEES9_SC_SE_Li256ELb0ELb1ELb1ELb0EEENS1_19SingleTileSchedulerILb0ELb1ELb1ELi64EEEEEEEEEvNT_6ParamsE --------------------------
	.section	.nv.info._ZN7cutlass13device_kernelIN5flash11enable_sm90INS1_16FlashAttnFwdSm90INS1_25CollectiveMainloopFwdSm90ILi2EN4cute5tupleIJNS5_1CILi1EEES8_S8_EEENS6_IJNS7_ILi64EEESA_SA_EEELi512ENS_6half_tEfNS_4arch4Sm90ELb0ELb1ELb1ELb0ELb0ELb0ELb1ELb0ELb0ELb1ELb1ELb0EEENS1_21CollectiveEpilogueFwdINS6_IJSA_NS7_ILi512EEESA_EEES9_SC_SE_Li256ELb0ELb1ELb1ELb0EEENS1_19SingleTileSchedulerILb0ELb1ELb1ELi64EEEEEEEEEvNT_6ParamsE,"",@"SHT_CUDA_INFO"
	.sectionflags	@""
	.align	4


	//----- nvinfo : EIATTR_CUDA_API_VERSION
	.align		4
        /*0000*/ 	.byte	0x04, 0x37
        /*0002*/ 	.short	(.L_787 - .L_786)
.L_786:
        /*0004*/ 	.word	0x00000082


	//----- nvinfo : EIATTR_KPARAM_INFO
	.align		4
.L_787:
        /*0008*/ 	.byte	0x04, 0x17
        /*000a*/ 	.short	(.L_789 - .L_788)
.L_788:
        /*000c*/ 	.word	0x00000000
        /*0010*/ 	.short	0x0000
        /*0012*/ 	.short	0x0070
        /*0014*/ 	.byte	0x00, 0xf0, 0x01, 0x2c


	//----- nvinfo : EIATTR_SPARSE_MMA_MASK
	.align		4
.L_789:
        /*0018*/ 	.byte	0x03, 0x50
        /*001a*/ 	.short	0x0000


	//----- nvinfo : EIATTR_MAXREG_COUNT
	.align		4
        /*001c*/ 	.byte	0x03, 0x1b
        /*001e*/ 	.short	0x00a8


	//----- nvinfo : EIATTR_NUM_BARRIERS
	.align		4
        /*0020*/ 	.byte	0x02, 0x4c
        /*0022*/ 	.byte	0x10
	.zero		1


	//----- nvinfo : EIATTR_EXTERNS
	.align		4
        /*0024*/ 	.byte	0x04, 0x0f
        /*0026*/ 	.short	(.L_791 - .L_790)


	//   ....[0]....
	.align		4
.L_790:
        /*0028*/ 	.word	index@(__assertfail)


	//----- nvinfo : EIATTR_ANNOTATIONS
	.align		4
.L_791:
        /*002c*/ 	.byte	0x04, 0x55
        /*002e*/ 	.short	(.L_793 - .L_792)


	//   ....[0]....
.L_792:
        /* <DEDUP_REMOVED lines=19> */


	//----- nvinfo : EIATTR_MERCURY_ISA_VERSION
	.align		4
.L_793:
        /*0150*/ 	.byte	0x03, 0x5f
        /*0152*/ 	.short	0x0101


	//----- nvinfo : EIATTR_INT_WARP_WIDE_INSTR_OFFSETS
	.align		4
        /*0154*/ 	.byte	0x04, 0x31
        /*0156*/ 	.short	(.L_795 - .L_794)


	//   ....[0]....
.L_794:
        /*0158*/ 	.word	0x00000160


	//   ....[1]....
        /*015c*/ 	.word	0x000001a0


	//   ....[2]....
        /*0160*/ 	.word	0x00000210


	//   ....[3]....
        /*0164*/ 	.word	0x00000280


	//----- nvinfo : EIATTR_COOP_GROUP_MASK_REGIDS
	.align		4
.L_795:
        /*0168*/ 	.byte	0x04, 0x29
        /*016a*/ 	.short	(.L_797 - .L_796)


	//   ....[0]....
.L_796:
        /*016c*/ 	.word	0xffffffff


	//   ....[1]....
        /*0170*/ 	.word	0xffffffff


	//   ....[2]....
        /*0174*/ 	.word	0xffffffff


	//   ....[3]....
        /*0178*/ 	.word	0xffffffff


	//   ....[4]....
        /*017c*/ 	.word	0xffffffff


	//   ....[5]....
        /*0180*/ 	.word	0xffffffff


	//   ....[6]....
        /*0184*/ 	.word	0xffffffff


	//   ....[7]....
        /*0188*/ 	.word	0xffffffff


	//   ....[8]....
        /*018c*/ 	.word	0xffffffff


	//   ....[9]....
        /*0190*/ 	.word	0xffffffff


	//   ....[10]....
        /*0194*/ 	.word	0xffffffff


	//   ....[11]....
        /*0198*/ 	.word	0xffffffff


	//   ....[12]....
        /*019c*/ 	.word	0xffffffff


	//   ....[13]....
        /*01a0*/ 	.word	0xffffffff


	//   ....[14]....
        /*01a4*/ 	.word	0xffffffff


	//   ....[15]....
        /*01a8*/ 	.word	0xffffffff


	//   ....[16]....
        /*01ac*/ 	.word	0xffffffff


	//   ....[17]....
        /*01b0*/ 	.word	0xffffffff


	//   ....[18]....
        /*01b4*/ 	.word	0xffffffff


	//   ....[19]....
        /*01b8*/ 	.word	0xffffffff


	//   ....[20]....
        /*01bc*/ 	.word	0xffffffff


	//   ....[21]....
        /*01c0*/ 	.word	0xffffffff


	//   ....[22]....
        /*01c4*/ 	.word	0xffffffff


	//   ....[23]....
        /*01c8*/ 	.word	0xffffffff


	//   ....[24]....
        /*01cc*/ 	.word	0xffffffff


	//   ....[25]....
        /*01d0*/ 	.word	0xffffffff


	//   ....[26]....
        /*01d4*/ 	.word	0xffffffff


	//   ....[27]....
        /*01d8*/ 	.word	0xffffffff


	//   ....[28]....
        /*01dc*/ 	.word	0xffffffff


	//   ....[29]....
        /*01e0*/ 	.word	0xffffffff


	//   ....[30]....
        /*01e4*/ 	.word	0xffffffff


	//   ....[31]....
        /*01e8*/ 	.word	0xffffffff


	//   ....[32]....
        /*01ec*/ 	.word	0xffffffff


	//   ....[33]....
        /*01f0*/ 	.word	0xffffffff


	//   ....[34]....
        /*01f4*/ 	.word	0xffffffff


	//   ....[35]....
        /*01f8*/ 	.word	0xffffffff


	//   ....[36]....
        /*01fc*/ 	.word	0xffffffff


	//   ....[37]....
        /*0200*/ 	.word	0xffffffff


	//   ....[38]....
        /*0204*/ 	.word	0xffffffff


	//   ....[39]....
        /*0208*/ 	.word	0xffffffff


	//   ....[40]....
        /*020c*/ 	.word	0xffffffff


	//   ....[41]....
        /*0210*/ 	.word	0xffffffff


	//   ....[42]....
        /*0214*/ 	.word	0xffffffff


	//   ....[43]....
        /*0218*/ 	.word	0xffffffff


	//   ....[44]....
        /*021c*/ 	.word	0xffffffff


	//   ....[45]....
        /*0220*/ 	.word	0xffffffff


	//   ....[46]....
        /*0224*/ 	.word	0xffffffff


	//   ....[47]....
        /*0228*/ 	.word	0xffffffff


	//   ....[48]....
        /*022c*/ 	.word	0xffffffff


	//   ....[49]....
        /*0230*/ 	.word	0xffffffff


	//   ....[50]....
        /*0234*/ 	.word	0xffffffff


	//   ....[51]....
        /*0238*/ 	.word	0xffffffff


	//   ....[52]....
        /*023c*/ 	.word	0xffffffff


	//   ....[53]....
        /*0240*/ 	.word	0xffffffff


	//   ....[54]....
        /*0244*/ 	.word	0xffffffff


	//   ....[55]....
        /*0248*/ 	.word	0xffffffff


	//   ....[56]....
        /*024c*/ 	.word	0xffffffff


	//   ....[57]....
        /*0250*/ 	.word	0xffffffff


	//   ....[58]....
        /*0254*/ 	.word	0xffffffff


	//   ....[59]....
        /*0258*/ 	.word	0xffffffff


	//   ....[60]....
        /*025c*/ 	.word	0xffffffff


	//   ....[61]....
        /*0260*/ 	.word	0xffffffff


	//   ....[62]....
        /*0264*/ 	.word	0xffffffff


	//   ....[63]....
        /*0268*/ 	.word	0x0500000f


	//   ....[64]....
        /*026c*/ 	.word	0x0500000f


	//   ....[65]....
        /*0270*/ 	.word	0x0500000f


	//   ....[66]....
        /*0274*/ 	.word	0x0500000f


	//   ....[67]....
        /*0278*/ 	.word	0x0500000f


	//   ....[68]....
        /*027c*/ 	.word	0x0500000f


	//   ....[69]....
        /*0280*/ 	.word	0x0500000f


	//   ....[70]....
        /*0284*/ 	.word	0x0500000f


	//   ....[71]....
        /*0288*/ 	.word	0x0500000f


	//   ....[72]....
        /*028c*/ 	.word	0x0500000f


	//   ....[73]....
        /*0290*/ 	.word	0x0500000f


	//   ....[74]....
        /*0294*/ 	.word	0x0500000f


	//   ....[75]....
        /*0298*/ 	.word	0x0500000f


	//   ....[76]....
        /*029c*/ 	.word	0x0500000f


	//   ....[77]....
        /*02a0*/ 	.word	0x0500000f


	//   ....[78]....
        /*02a4*/ 	.word	0x0500000f


	//   ....[79]....
        /*02a8*/ 	.word	0x0500000f


	//   ....[80]....
        /*02ac*/ 	.word	0x0500000f


	//   ....[81]....
        /*02b0*/ 	.word	0xffffffff


	//   ....[82]....
        /*02b4*/ 	.word	0xffffffff


	//   ....[83]....
        /*02b8*/ 	.word	0xffffffff


	//   ....[84]....
        /*02bc*/ 	.word	0xffffffff


	//   ....[85]....
        /*02c0*/ 	.word	0xffffffff


	//   ....[86]....
        /*02c4*/ 	.word	0xffffffff


	//   ....[87]....
        /*02c8*/ 	.word	0xffffffff


	//   ....[88]....
        /*02cc*/ 	.word	0xffffffff


	//----- nvinfo : EIATTR_COOP_GROUP_INSTR_OFFSETS
	.align		4
.L_797:
        /*02d0*/ 	.byte	0x04, 0x28
        /*02d2*/ 	.short	(.L_799 - .L_798)


	//   ....[0]....
.L_798:
        /*02d4*/ 	.word	0x000000a0


	//   ....[1]....
        /*02d8*/ 	.word	0x00000170


	//   ....[2]....
        /*02dc*/ 	.word	0x00000220


	//   ....[3]....
        /*02e0*/ 	.word	0x000003c0


	//   ....[4]....
        /*02e4*/ 	.word	0x00000520


	//   ....[5]....
        /*02e8*/ 	.word	0x00000640


	//   ....[6]....
        /*02ec*/ 	.word	0x000007a0


	//   ....[7]....
        /*02f0*/ 	.word	0x00002080


	//   ....[8]....
        /*02f4*/ 	.word	0x00009e90


	//   ....[9]....
        /*02f8*/ 	.word	0x0000bc80


	//   ....[10]....
        /*02fc*/ 	.word	0x0000cf10


	//   ....[11]....
        /*0300*/ 	.word	0x0000d4b0


	//   ....[12]....
        /*0304*/ 	.word	0x0000df60


	//   ....[13]....
        /*0308*/ 	.word	0x0000e340


	//   ....[14]....
        /*030c*/ 	.word	0x0000e750


	//   ....[15]....
        /*0310*/ 	.word	0x0000e770


	//   ....[16]....
        /*0314*/ 	.word	0x00011380


	//   ....[17]....
        /*0318*/ 	.word	0x00012bd0


	//   ....[18]....
        /*031c*/ 	.word	0x000141d0


	//   ....[19]....
        /*0320*/ 	.word	0x00014210


	//   ....[20]....
        /*0324*/ 	.word	0x00014250


	//   ....[21]....
        /*0328*/ 	.word	0x00014270


	//   ....[22]....
        /*032c*/ 	.word	0x00018900


	//   ....[23]....
        /*0330*/ 	.word	0x00019f40


	//   ....[24]....
        /*0334*/ 	.word	0x0001b190


	//   ....[25]....
        /*0338*/ 	.word	0x0001b710


	//   ....[26]....
        /*033c*/ 	.word	0x0001c240


	//   ....[27]....
        /*0340*/ 	.word	0x0001c2d0


	//   ....[28]....
        /*0344*/ 	.word	0x0001c390


	//   ....[29]....
        /*0348*/ 	.word	0x0001c3b0


	//   ....[30]....
        /*034c*/ 	.word	0x00023170


	//   ....[31]....
        /*0350*/ 	.word	0x000232b0


	//   ....[32]....
        /*0354*/ 	.word	0x000232d0


	//   ....[33]....
        /*0358*/ 	.word	0x00023310


	//   ....[34]....
        /*035c*/ 	.word	0x00023330


	//   ....[35]....
        /*0360*/ 	.word	0x00024840


	//   ....[36]....
        /*0364*/ 	.word	0x00024d80


	//   ....[37]....
        /*0368*/ 	.word	0x00024da0


	//   ....[38]....
        /*036c*/ 	.word	0x00024db0


	//   ....[39]....
        /*0370*/ 	.word	0x00024dc0


	//   ....[40]....
        /*0374*/ 	.word	0x00025140


	//   ....[41]....
        /*0378*/ 	.word	0x00025190


	//   ....[42]....
        /*037c*/ 	.word	0x00026000


	//   ....[43]....
        /*0380*/ 	.word	0x00026020


	//   ....[44]....
        /*0384*/ 	.word	0x00027200


	//   ....[45]....
        /*0388*/ 	.word	0x00028080


	//   ....[46]....
        /*038c*/ 	.word	0x00028940


	//   ....[47]....
        /*0390*/ 	.word	0x00028970


	//   ....[48]....
        /*0394*/ 	.word	0x00028a80


	//   ....[49]....
        /*0398*/ 	.word	0x00028aa0


	//   ....[50]....
        /*039c*/ 	.word	0x00028b20


	//   ....[51]....
        /*03a0*/ 	.word	0x00028b40


	//   ....[52]....
        /*03a4*/ 	.word	0x00028b50


	//   ....[53]....
        /*03a8*/ 	.word	0x00028b60


	//   ....[54]....
        /*03ac*/ 	.word	0x00029430


	//   ....[55]....
        /*03b0*/ 	.word	0x000294f0


	//   ....[56]....
        /*03b4*/ 	.word	0x00029510


	//   ....[57]....
        /*03b8*/ 	.word	0x00029630


	//   ....[58]....
        /*03bc*/ 	.word	0x00029800


	//   ....[59]....
        /*03c0*/ 	.word	0x00029810


	//   ....[60]....
        /*03c4*/ 	.word	0x00029960


	//   ....[61]....
        /*03c8*/ 	.word	0x00029970


	//   ....[62]....
        /*03cc*/ 	.word	0x0002c9e0


	//   ....[63]....
        /*03d0*/ 	.word	0x0002cf20


	//   ....[64]....
        /*03d4*/ 	.word	0x0002d090


	//   ....[65]....
        /*03d8*/ 	.word	0x0002d0f0


	//   ....[66]....
        /*03dc*/ 	.word	0x0002d1b0


	//   ....[67]....
        /*03e0*/ 	.word	0x0002d2c0


	//   ....[68]....
        /*03e4*/ 	.word	0x0002d330


	//   ....[69]....
        /*03e8*/ 	.word	0x0002d420


	//   ....[70]....
        /*03ec*/ 	.word	0x0002d490


	//   ....[71]....
        /*03f0*/ 	.word	0x0002d530


	//   ....[72]....
        /*03f4*/ 	.word	0x0002d610


	//   ....[73]....
        /*03f8*/ 	.word	0x0002d6d0


	//   ....[74]....
        /*03fc*/ 	.word	0x0002da30


	//   ....[75]....
        /*0400*/ 	.word	0x0002da80


	//   ....[76]....
        /*0404*/ 	.word	0x0002dbd0


	//   ....[77]....
        /*0408*/ 	.word	0x0002dce0


	//   ....[78]....
        /*040c*/ 	.word	0x0002de80


	//   ....[79]....
        /*0410*/ 	.word	0x0002df80


	//   ....[80]....
        /*0414*/ 	.word	0x0002e3d0


	//   ....[81]....
        /*0418*/ 	.word	0x000303d0


	//   ....[82]....
        /*041c*/ 	.word	0x00031b00


	//   ....[83]....
        /*0420*/ 	.word	0x00032660


	//   ....[84]....
        /*0424*/ 	.word	0x00032f40


	//   ....[85]....
        /*0428*/ 	.word	0x00032f80


	//   ....[86]....
        /*042c*/ 	.word	0x00032ff0


	//   ....[87]....
        /*0430*/ 	.word	0x00033010


	//   ....[88]....
        /*0434*/ 	.word	0x000401b0


	//----- nvinfo : EIATTR_REG_RECONFIG
	.align		4
.L_799:
        /*0438*/ 	.byte	0x01, 0x54
	.zero		2


	//----- nvinfo : EIATTR_SYSCALL_OFFSETS
	.align		4
        /*043c*/ 	.byte	0x04, 0x46
        /*043e*/ 	.short	(.L_801 - .L_800)


	//   ....[0]....
.L_800:
        /*0440*/ 	.word	0x0000a1b0


	//   ....[1]....
        /*0444*/ 	.word	0x00027d10


	//   ....[2]....
        /*0448*/ 	.word	0x00027e50


	//   ....[3]....
        /*044c*/ 	.word	0x00027f40


	//   ....[4]....
        /*0450*/ 	.word	0x000285e0


	//   ....[5]....
        /*0454*/ 	.word	0x00028e70


	//----- nvinfo : EIATTR_MBARRIER_INSTR_OFFSETS
	.align		4
.L_801:
        /*0458*/ 	.byte	0x04, 0x39
        /*045a*/ 	.short	(.L_803 - .L_802)


	//   ....[0]....
.L_802:
        /*045c*/ 	.word	0x000002a0
        /*0460*/ 	.word	0x000000ff
        /*0464*/ 	.word	0x00038800
        /*0468*/ 	.short	0x0100
        /*046a*/ 	.byte	0x08
	.zero		1


	//   ....[1]....
        /*046c*/ 	.word	0x000002b0
        /*0470*/ 	.word	0x000000ff
        /*0474*/ 	.word	0x00038810
        /*0478*/ 	.short	0x0100
        /*047a*/ 	.byte	0x08
	.zero		1


	//   ....[2]....
        /*047c*/ 	.word	0x000002c0
        /*0480*/ 	.word	0x000000ff
        /*0484*/ 	.word	0x00038820
        /*0488*/ 	.short	0x0100
        /*048a*/ 	.byte	0x08
	.zero		1


	//   ....[3]....
        /*048c*/ 	.word	0x00000370
        /*0490*/ 	.word	0x000000ff
        /*0494*/ 	.word	0x00038830
        /*0498*/ 	.short	0x0100
        /*049a*/ 	.byte	0x06
	.zero		1


	//   ....[4]....
        /*049c*/ 	.word	0x00000380
        /*04a0*/ 	.word	0x000000ff
        /*04a4*/ 	.word	0x00038840
        /*04a8*/ 	.short	0x0100
        /*04aa*/ 	.byte	0x06
	.zero		1


	//   ....[5]....
        /*04ac*/ 	.word	0x00000390
        /*04b0*/ 	.word	0x000000ff
        /*04b4*/ 	.word	0x00038838
        /*04b8*/ 	.short	0x0100
        /*04ba*/ 	.byte	0x06
	.zero		1


	//   ....[6]....
        /*04bc*/ 	.word	0x000003a0
        /*04c0*/ 	.word	0x000000ff
        /*04c4*/ 	.word	0x00038848
        /*04c8*/ 	.short	0x0100
        /*04ca*/ 	.byte	0x06
	.zero		1


	//   ....[7]....
        /*04cc*/ 	.word	0x000004d0
        /*04d0*/ 	.word	0x000000ff
        /*04d4*/ 	.word	0x00038850
        /*04d8*/ 	.short	0x0100
        /*04da*/ 	.byte	0x08
	.zero		1


	//   ....[8]....
        /*04dc*/ 	.word	0x000004e0
        /*04e0*/ 	.word	0x000000ff
        /*04e4*/ 	.word	0x00038860
        /*04e8*/ 	.short	0x0100
        /*04ea*/ 	.byte	0x08
	.zero		1


	//   ....[9]....
        /*04ec*/ 	.word	0x000004f0
        /*04f0*/ 	.word	0x000000ff
        /*04f4*/ 	.word	0x00038858
        /*04f8*/ 	.short	0x0100
        /*04fa*/ 	.byte	0x08
	.zero		1


	//   ....[10]....
        /*04fc*/ 	.word	0x00000500
        /*0500*/ 	.word	0x000000ff
        /*0504*/ 	.word	0x00038868
        /*0508*/ 	.short	0x0100
        /*050a*/ 	.byte	0x08
	.zero		1


	//   ....[11]....
        /*050c*/ 	.word	0x000005f0
        /*0510*/ 	.word	0x000000ff
        /*0514*/ 	.word	0x00038870
        /*0518*/ 	.short	0x0100
        /*051a*/ 	.byte	0x06
	.zero		1


	//   ....[12]....
        /*051c*/ 	.word	0x00000600
        /*0520*/ 	.word	0x000000ff
        /*0524*/ 	.word	0x00038880
        /*0528*/ 	.short	0x0100
        /*052a*/ 	.byte	0x06
	.zero		1


	//   ....[13]....
        /*052c*/ 	.word	0x00000610
        /*0530*/ 	.word	0x000000ff
        /*0534*/ 	.word	0x00038878
        /*0538*/ 	.short	0x0100
        /*053a*/ 	.byte	0x06
	.zero		1


	//   ....[14]....
        /*053c*/ 	.word	0x00000620
        /*0540*/ 	.word	0x000000ff
        /*0544*/ 	.word	0x00038888
        /*0548*/ 	.short	0x0100
        /*054a*/ 	.byte	0x06
	.zero		1


	//   ....[15]....
        /*054c*/ 	.word	0x00000750
        /*0550*/ 	.word	0x000000ff
        /*0554*/ 	.word	0x00038890
        /*0558*/ 	.short	0x0100
        /*055a*/ 	.byte	0x08
	.zero		1


	//   ....[16]....
        /*055c*/ 	.word	0x00000760
        /*0560*/ 	.word	0x000000ff
        /*0564*/ 	.word	0x000388a0
        /*0568*/ 	.short	0x0100
        /*056a*/ 	.byte	0x08
	.zero		1


	//   ....[17]....
        /*056c*/ 	.word	0x00000770
        /*0570*/ 	.word	0x000000ff
        /*0574*/ 	.word	0x00038898
        /*0578*/ 	.short	0x0100
        /*057a*/ 	.byte	0x08
	.zero		1


	//   ....[18]....
        /*057c*/ 	.word	0x00000780
        /*0580*/ 	.word	0x000000ff
        /*0584*/ 	.word	0x000388a8
        /*0588*/ 	.short	0x0100
        /*058a*/ 	.byte	0x08
	.zero		1


	//   ....[19]....
        /*058c*/ 	.word	0x000008b0
        /*0590*/ 	.word	0x000000ff
        /*0594*/ 	.word	0x000388b0
        /*0598*/ 	.short	0x0100
        /*059a*/ 	.byte	0x08
	.zero		1


	//   ....[20]....
        /*059c*/ 	.word	0x000008c0
        /*05a0*/ 	.word	0x000000ff
        /*05a4*/ 	.word	0x000388c0
        /*05a8*/ 	.short	0x0100
        /*05aa*/ 	.byte	0x08
	.zero		1


	//   ....[21]....
        /*05ac*/ 	.word	0x000008d0
        /*05b0*/ 	.word	0x000000ff
        /*05b4*/ 	.word	0x000388b8
        /*05b8*/ 	.short	0x0100
        /*05ba*/ 	.byte	0x08
	.zero		1


	//   ....[22]....
        /*05bc*/ 	.word	0x000008e0
        /*05c0*/ 	.word	0x000000ff
        /*05c4*/ 	.word	0x000388c8
        /*05c8*/ 	.short	0x0100
        /*05ca*/ 	.byte	0x08
	.zero		1


	//   ....[23]....
        /*05cc*/ 	.word	0x00004550
        /*05d0*/ 	.word	0x00000004
        /*05d4*/ 	.word	0x00000000
        /*05d8*/ 	.short	0x0101
        /*05da*/ 	.byte	0x3f
	.zero		1


	//   ....[24]....
        /*05dc*/ 	.word	0x000082d0
        /*05e0*/ 	.word	0x00000002
        /*05e4*/ 	.word	0x00000000
        /*05e8*/ 	.short	0x0101
        /*05ea*/ 	.byte	0x3f
	.zero		1


	//   ....[25]....
        /*05ec*/ 	.word	0x0000a770
        /*05f0*/ 	.word	0x00000038
        /*05f4*/ 	.word	0x00038800
        /*05f8*/ 	.short	0x010a
        /*05fa*/ 	.byte	0x3f
	.zero		1


	//   ....[26]....
        /*05fc*/ 	.word	0x0000ab20
        /*0600*/ 	.word	0x00000008
        /*0604*/ 	.word	0x00000000
        /*0608*/ 	.short	0x010a
        /*060a*/ 	.byte	0x3f
	.zero		1


	//   ....[27]....
        /*060c*/ 	.word	0x0000ab80
        /*0610*/ 	.word	0x00000008
        /*0614*/ 	.word	0x00000000
        /*0618*/ 	.short	0x010a
        /*061a*/ 	.byte	0x3f
	.zero		1


	//   ....[28]....
        /*061c*/ 	.word	0x0000af30
        /*0620*/ 	.word	0x00000038
        /*0624*/ 	.word	0x00038810
        /*0628*/ 	.short	0x010a
        /*062a*/ 	.byte	0x3f
	.zero		1


	//   ....[29]....
        /*062c*/ 	.word	0x0000b030
        /*0630*/ 	.word	0x00000008
        /*0634*/ 	.word	0x00000000
        /*0638*/ 	.short	0x010a
        /*063a*/ 	.byte	0x3f
	.zero		1


	//   ....[30]....
        /*063c*/ 	.word	0x0000b090
        /*0640*/ 	.word	0x00000008
        /*0644*/ 	.word	0x00000000
        /*0648*/ 	.short	0x010a
        /*064a*/ 	.byte	0x3f
	.zero		1


	//   ....[31]....
        /*064c*/ 	.word	0x0000cc10
        /*0650*/ 	.word	0x00000003
        /*0654*/ 	.word	0x00000000
        /*0658*/ 	.short	0x0101
        /*065a*/ 	.byte	0x3f
	.zero		1


	//   ....[32]....
        /*065c*/ 	.word	0x000113f0
        /*0660*/ 	.word	0x00000000
        /*0664*/ 	.word	0x00000000
        /*0668*/ 	.short	0x0101
        /*066a*/ 	.byte	0x3f
	.zero		1


	//   ....[33]....
        /*066c*/ 	.word	0x00011af0
        /*0670*/ 	.word	0x00000004
        /*0674*/ 	.word	0x00000000
        /*0678*/ 	.short	0x010a
        /*067a*/ 	.byte	0x3f
	.zero		1


	//   ....[34]....
        /*067c*/ 	.word	0x00011b90
        /*0680*/ 	.word	0x00000006
        /*0684*/ 	.word	0x00000000
        /*0688*/ 	.short	0x010a
        /*068a*/ 	.byte	0x3f
	.zero		1


	//   ....[35]....
        /*068c*/ 	.word	0x00011fb0
        /*0690*/ 	.word	0x0000000c
        /*0694*/ 	.word	0x00000000
        /*0698*/ 	.short	0x010a
        /*069a*/ 	.byte	0x3f
	.zero		1


	//   ....[36]....
        /*069c*/ 	.word	0x00012010
        /*06a0*/ 	.word	0x0000000c
        /*06a4*/ 	.word	0x00000000
        /*06a8*/ 	.short	0x010a
        /*06aa*/ 	.byte	0x3f
	.zero		1


	//   ....[37]....
        /*06ac*/ 	.word	0x00013b60
        /*06b0*/ 	.word	0x00000002
        /*06b4*/ 	.word	0x00000000
        /*06b8*/ 	.short	0x0101
        /*06ba*/ 	.byte	0x3f
	.zero		1


	//   ....[38]....
        /*06bc*/ 	.word	0x00018980
        /*06c0*/ 	.word	0x00000002
        /*06c4*/ 	.word	0x00000000
        /*06c8*/ 	.short	0x0101
        /*06ca*/ 	.byte	0x3f
	.zero		1


	//   ....[39]....
        /*06cc*/ 	.word	0x00018b60
        /*06d0*/ 	.word	0x00000005
        /*06d4*/ 	.word	0x00000000
        /*06d8*/ 	.short	0x010a
        /*06da*/ 	.byte	0x3f
	.zero		1


	//   ....[40]....
        /*06dc*/ 	.word	0x00018c60
        /*06e0*/ 	.word	0x00000004
        /*06e4*/ 	.word	0x00000000
        /*06e8*/ 	.short	0x010a
        /*06ea*/ 	.byte	0x3f
	.zero		1


	//   ....[41]....
        /*06ec*/ 	.word	0x000190a0
        /*06f0*/ 	.word	0x0000000c
        /*06f4*/ 	.word	0x00000000
        /*06f8*/ 	.short	0x010a
        /*06fa*/ 	.byte	0x3f
	.zero		1


	//   ....[42]....
        /*06fc*/ 	.word	0x000191a0
        /*0700*/ 	.word	0x00000004
        /*0704*/ 	.word	0x00000000
        /*0708*/ 	.short	0x010a
        /*070a*/ 	.byte	0x3f
	.zero		1


	//   ....[43]....
        /*070c*/ 	.word	0x0001aeb0
        /*0710*/ 	.word	0x0000000c
        /*0714*/ 	.word	0x00000000
        /*0718*/ 	.short	0x0101
        /*071a*/ 	.byte	0x3f
	.zero		1


	//   ....[44]....
        /*071c*/ 	.word	0x000231f0
        /*0720*/ 	.word	0x00000004
        /*0724*/ 	.word	0x00000000
        /*0728*/ 	.short	0x0101
        /*072a*/ 	.byte	0x3f
	.zero		1


	//   ....[45]....
        /*072c*/ 	.word	0x00024810
        /*0730*/ 	.word	0x000000ff
        /*0734*/ 	.word	0x00000000
        /*0738*/ 	.short	0x0101
        /*073a*/ 	.byte	0x04
	.zero		1


	//   ....[46]....
        /*073c*/ 	.word	0x000282b0
        /*0740*/ 	.word	0x000000ff
        /*0744*/ 	.word	0x00038840
        /*0748*/ 	.short	0x010a
        /*074a*/ 	.byte	0x26
	.zero		1


	//   ....[47]....
        /*074c*/ 	.word	0x00028c80
        /*0750*/ 	.word	0x000000ff
        /*0754*/ 	.word	0x00038800
        /*0758*/ 	.short	0x0107
        /*075a*/ 	.byte	0x26
	.zero		1


	//   ....[48]....
        /*075c*/ 	.word	0x00028d00
        /*0760*/ 	.word	0x000000ff
        /*0764*/ 	.word	0x00038800
        /*0768*/ 	.short	0x0101
        /*076a*/ 	.byte	0x26
	.zero		1


	//   ....[49]....
        /*076c*/ 	.word	0x00029bf0
        /*0770*/ 	.word	0x000000ff
        /*0774*/ 	.word	0x00038810
        /*0778*/ 	.short	0x0107
        /*077a*/ 	.byte	0x26
	.zero		1


	//   ....[50]....
        /*077c*/ 	.word	0x00029c50
        /*0780*/ 	.word	0x000000ff
        /*0784*/ 	.word	0x00038810
        /*0788*/ 	.short	0x0101
        /*078a*/ 	.byte	0x26
	.zero		1


	//   ....[51]....
        /*078c*/ 	.word	0x00029c60
        /*0790*/ 	.word	0x000000ff
        /*0794*/ 	.word	0x00038820
        /*0798*/ 	.short	0x010a
        /*079a*/ 	.byte	0x26
	.zero		1


	//   ....[52]....
        /*079c*/ 	.word	0x00029cc0
        /*07a0*/ 	.word	0x000000ff
        /*07a4*/ 	.word	0x00038860
        /*07a8*/ 	.short	0x010a
        /*07aa*/ 	.byte	0x26
	.zero		1


	//   ....[53]....
        /*07ac*/ 	.word	0x0002a880
        /*07b0*/ 	.word	0x000000ff
        /*07b4*/ 	.word	0x00038848
        /*07b8*/ 	.short	0x010a
        /*07ba*/ 	.byte	0x26
	.zero		1


	//   ....[54]....
        /*07bc*/ 	.word	0x0002aa50
        /*07c0*/ 	.word	0x000000ff
        /*07c4*/ 	.word	0x00038868
        /*07c8*/ 	.short	0x010a
        /*07ca*/ 	.byte	0x26
	.zero		1


	//   ....[55]....
        /*07cc*/ 	.word	0x0002b3e0
        /*07d0*/ 	.word	0x000000ff
        /*07d4*/ 	.word	0x00038840
        /*07d8*/ 	.short	0x010a
        /*07da*/ 	.byte	0x26
	.zero		1


	//   ....[56]....
        /*07dc*/ 	.word	0x0002b5c0
        /*07e0*/ 	.word	0x000000ff
        /*07e4*/ 	.word	0x00038860
        /*07e8*/ 	.short	0x010a
        /*07ea*/ 	.byte	0x26
	.zero		1


	//   ....[57]....
        /*07ec*/ 	.word	0x0002bf80
        /*07f0*/ 	.word	0x000000ff
        /*07f4*/ 	.word	0x00038848
        /*07f8*/ 	.short	0x010a
        /*07fa*/ 	.byte	0x26
	.zero		1


	//   ....[58]....
        /*07fc*/ 	.word	0x0002c160
        /*0800*/ 	.word	0x000000ff
        /*0804*/ 	.word	0x00038868
        /*0808*/ 	.short	0x010a
        /*080a*/ 	.byte	0x26
	.zero		1


	//   ....[59]....
        /*080c*/ 	.word	0x0002c970
        /*0810*/ 	.word	0x00000002
        /*0814*/ 	.word	0x00038820
        /*0818*/ 	.short	0x010a
        /*081a*/ 	.byte	0x3f
	.zero		1


	//   ....[60]....
        /*081c*/ 	.word	0x0002caf0
        /*0820*/ 	.word	0x00000008
        /*0824*/ 	.word	0x00000000
        /*0828*/ 	.short	0x010a
        /*082a*/ 	.byte	0x3f
	.zero		1


	//   ....[61]....
        /*082c*/ 	.word	0x0002cb60
        /*0830*/ 	.word	0x00000003
        /*0834*/ 	.word	0x00000000
        /*0838*/ 	.short	0x010a
        /*083a*/ 	.byte	0x3f
	.zero		1


	//   ....[62]....
        /*083c*/ 	.word	0x0002cbc0
        /*0840*/ 	.word	0x00000006
        /*0844*/ 	.word	0x00000000
        /*0848*/ 	.short	0x010a
        /*084a*/ 	.byte	0x3f
	.zero		1


	//   ....[63]....
        /*084c*/ 	.word	0x0002cbf0
        /*0850*/ 	.word	0x00000003
        /*0854*/ 	.word	0x00000000
        /*0858*/ 	.short	0x010a
        /*085a*/ 	.byte	0x3f
	.zero		1


	//   ....[64]....
        /*085c*/ 	.word	0x0002cc50
        /*0860*/ 	.word	0x00000038
        /*0864*/ 	.word	0x00038800
        /*0868*/ 	.short	0x010a
        /*086a*/ 	.byte	0x3f
	.zero		1


	//   ....[65]....
        /*086c*/ 	.word	0x0002cca0
        /*0870*/ 	.word	0x00000008
        /*0874*/ 	.word	0x00000000
        /*0878*/ 	.short	0x010a
        /*087a*/ 	.byte	0x3f
	.zero		1


	//   ....[66]....
        /*087c*/ 	.word	0x0002ccf0
        /*0880*/ 	.word	0x00000038
        /*0884*/ 	.word	0x00038810
        /*0888*/ 	.short	0x010a
        /*088a*/ 	.byte	0x3f
	.zero		1


	//   ....[67]....
        /*088c*/ 	.word	0x0002cd40
        /*0890*/ 	.word	0x00000008
        /*0894*/ 	.word	0x00000000
        /*0898*/ 	.short	0x010a
        /*089a*/ 	.byte	0x3f
	.zero		1


	//   ....[68]....
        /*089c*/ 	.word	0x0002cd90
        /*08a0*/ 	.word	0x00000006
        /*08a4*/ 	.word	0x00000000
        /*08a8*/ 	.short	0x010a
        /*08aa*/ 	.byte	0x3f
	.zero		1


	//   ....[69]....
        /*08ac*/ 	.word	0x0002cde0
        /*08b0*/ 	.word	0x0000000c
        /*08b4*/ 	.word	0x00000000
        /*08b8*/ 	.short	0x010a
        /*08ba*/ 	.byte	0x3f
	.zero		1


	//   ....[70]....
        /*08bc*/ 	.word	0x0002ce30
        /*08c0*/ 	.word	0x00000004
        /*08c4*/ 	.word	0x00000000
        /*08c8*/ 	.short	0x010a
        /*08ca*/ 	.byte	0x3f
	.zero		1


	//   ....[71]....
        /*08cc*/ 	.word	0x0002ce80
        /*08d0*/ 	.word	0x00000004
        /*08d4*/ 	.word	0x00000000
        /*08d8*/ 	.short	0x010a
        /*08da*/ 	.byte	0x3f
	.zero		1


	//   ....[72]....
        /*08dc*/ 	.word	0x0002cfe0
        /*08e0*/ 	.word	0x00000003
        /*08e4*/ 	.word	0x00038840
        /*08e8*/ 	.short	0x010a
        /*08ea*/ 	.byte	0x3f
	.zero		1


	//   ....[73]....
        /*08ec*/ 	.word	0x0002e000
        /*08f0*/ 	.word	0x00000003
        /*08f4*/ 	.word	0x00038820
        /*08f8*/ 	.short	0x010a
        /*08fa*/ 	.byte	0x3f
	.zero		1


	//   ....[74]....
        /*08fc*/ 	.word	0x0002e060
        /*0900*/ 	.word	0x00000003
        /*0904*/ 	.word	0x00038860
        /*0908*/ 	.short	0x010a
        /*090a*/ 	.byte	0x3f
	.zero		1


	//   ....[75]....
        /*090c*/ 	.word	0x0002e0c0
        /*0910*/ 	.word	0x00000003
        /*0914*/ 	.word	0x00038848
        /*0918*/ 	.short	0x010a
        /*091a*/ 	.byte	0x3f
	.zero		1


	//   ....[76]....
        /*091c*/ 	.word	0x0002e120
        /*0920*/ 	.word	0x00000003
        /*0924*/ 	.word	0x00038868
        /*0928*/ 	.short	0x010a
        /*092a*/ 	.byte	0x3f
	.zero		1


	//   ....[77]....
        /*092c*/ 	.word	0x0002e180
        /*0930*/ 	.word	0x00000003
        /*0934*/ 	.word	0x00038840
        /*0938*/ 	.short	0x010a
        /*093a*/ 	.byte	0x3f
	.zero		1


	//   ....[78]....
        /*093c*/ 	.word	0x0002e1e0
        /*0940*/ 	.word	0x00000003
        /*0944*/ 	.word	0x00038860
        /*0948*/ 	.short	0x010a
        /*094a*/ 	.byte	0x3f
	.zero		1


	//   ....[79]....
        /*094c*/ 	.word	0x0002e240
        /*0950*/ 	.word	0x00000003
        /*0954*/ 	.word	0x00038848
        /*0958*/ 	.short	0x010a
        /*095a*/ 	.byte	0x3f
	.zero		1


	//   ....[80]....
        /*095c*/ 	.word	0x0002e2a0
        /*0960*/ 	.word	0x00000003
        /*0964*/ 	.word	0x00038868
        /*0968*/ 	.short	0x010a
        /*096a*/ 	.byte	0x3f
	.zero		1


	//   ....[81]....
        /*096c*/ 	.word	0x0002e2f0
        /*0970*/ 	.word	0x00000002
        /*0974*/ 	.word	0x00038820
        /*0978*/ 	.short	0x010a
        /*097a*/ 	.byte	0x3f
	.zero		1


	//   ....[82]....
        /*097c*/ 	.word	0x0002e490
        /*0980*/ 	.word	0x00000008
        /*0984*/ 	.word	0x00000000
        /*0988*/ 	.short	0x010a
        /*098a*/ 	.byte	0x3f
	.zero		1


	//   ....[83]....
        /*098c*/ 	.word	0x0002e4e0
        /*0990*/ 	.word	0x00000003
        /*0994*/ 	.word	0x00000000
        /*0998*/ 	.short	0x010a
        /*099a*/ 	.byte	0x3f
	.zero		1


	//   ....[84]....
        /*099c*/ 	.word	0x0002e530
        /*09a0*/ 	.word	0x00000006
        /*09a4*/ 	.word	0x00000000
        /*09a8*/ 	.short	0x010a
        /*09aa*/ 	.byte	0x3f
	.zero		1


	//   ....[85]....
        /*09ac*/ 	.word	0x0002e8f0
        /*09b0*/ 	.word	0x00000014
        /*09b4*/ 	.word	0x00000000
        /*09b8*/ 	.short	0x010a
        /*09ba*/ 	.byte	0x3f
	.zero		1


	//   ....[86]....
        /*09bc*/ 	.word	0x0002ea30
        /*09c0*/ 	.word	0x0000000b
        /*09c4*/ 	.word	0x00000000
        /*09c8*/ 	.short	0x010a
        /*09ca*/ 	.byte	0x3f
	.zero		1


	//   ....[87]....
        /*09cc*/ 	.word	0x0002f090
        /*09d0*/ 	.word	0x00000038
        /*09d4*/ 	.word	0x00000000
        /*09d8*/ 	.short	0x010a
        /*09da*/ 	.byte	0x3f
	.zero		1


	//   ....[88]....
        /*09dc*/ 	.word	0x0002f1d0
        /*09e0*/ 	.word	0x00000012
        /*09e4*/ 	.word	0x00000000
        /*09e8*/ 	.short	0x010a
        /*09ea*/ 	.byte	0x3f
	.zero		1


	//   ....[89]....
        /*09ec*/ 	.word	0x00031640
        /*09f0*/ 	.word	0x00000014
        /*09f4*/ 	.word	0x00000000
        /*09f8*/ 	.short	0x0101
        /*09fa*/ 	.byte	0x3f
	.zero		1


	//   ....[90]....
        /*09fc*/ 	.word	0x00040290
        /*0a00*/ 	.word	0x00000004
        /*0a04*/ 	.word	0x00000000
        /*0a08*/ 	.short	0x0101
        /*0a0a*/ 	.byte	0x3f
	.zero		1


	//   ....[91]....
        /*0a0c*/ 	.word	0x000402c0
        /*0a10*/ 	.word	0x0000000b
        /*0a14*/ 	.word	0x00000000
        /*0a18*/ 	.short	0x010a
        /*0a1a*/ 	.byte	0x3f
	.zero		1


	//   ....[92]....
        /*0a1c*/ 	.word	0x00040310
        /*0a20*/ 	.word	0x00000012
        /*0a24*/ 	.word	0x00000000
        /*0a28*/ 	.short	0x010a
        /*0a2a*/ 	.byte	0x3f
	.zero		1


	//----- nvinfo : EIATTR_NUM_MBARRIERS
	.align		4
.L_803:
        /*0a2c*/ 	.byte	0x03, 0x38
        /*0a2e*/ 	.short	0x0017


	//----- nvinfo : EIATTR_EXIT_INSTR_OFFSETS
	.align		4
        /*0a30*/ 	.byte	0x04, 0x1c
        /*0a32*/ 	.short	(.L_805 - .L_804)


	//   ....[0]....
.L_804:
        /*0a34*/ 	.word	0x0002cc40


	//----- nvinfo : EIATTR_MAX_THREADS
	.align		4
.L_805:
        /*0a38*/ 	.byte	0x04, 0x05
        /*0a3a*/ 	.short	(.L_807 - .L_806)
.L_806:
        /*0a3c*/ 	.word	0x00000180
        /*0a40*/ 	.word	0x00000001
        /*0a44*/ 	.word	0x00000001


	//----- nvinfo : EIATTR_CRS_STACK_SIZE
	.align		4
.L_807:
        /*0a48*/ 	.byte	0x04, 0x1e
        /*0a4a*/ 	.short	(.L_809 - .L_808)
.L_808:
        /*0a4c*/ 	.word	0x00000000


	//----- nvinfo : EIATTR_CBANK_PARAM_SIZE
	.align		4
.L_809:
        /*0a50*/ 	.byte	0x03, 0x19
        /*0a52*/ 	.short	0x0b70


	//----- nvinfo : EIATTR_PARAM_CBANK
	.align		4
        /*0a54*/ 	.byte	0x04, 0x0a
        /*0a56*/ 	.short	(.L_811 - .L_810)
	.align		4
.L_810:
        /*0a58*/ 	.word	index@(.nv.constant0._ZN7cutlass13device_kernelIN5flash11enable_sm90INS1_16FlashAttnFwdSm90INS1_25CollectiveMainloopFwdSm90ILi2EN4cute5tupleIJNS5_1CILi1EEES8_S8_EEENS6_IJNS7_ILi64EEESA_SA_EEELi512ENS_6half_tEfNS_4arch4Sm90ELb0ELb1ELb1ELb0ELb0ELb0ELb1ELb0ELb0ELb1ELb1ELb0EEENS1_21CollectiveEpilogueFwdINS6_IJSA_NS7_ILi512EEESA_EEES9_SC_SE_Li256ELb0ELb1ELb1ELb0EEENS1_19SingleTileSchedulerILb0ELb1ELb1ELi64EEEEEEEEEvNT_6ParamsE)
        /*0a5c*/ 	.short	0x0210
        /*0a5e*/ 	.short	0x0b70


	//----- nvinfo : EIATTR_SW_WAR
	.align		4
.L_811:
        /*0a60*/ 	.byte	0x04, 0x36
        /*0a62*/ 	.short	(.L_813 - .L_812)
.L_812:
        /*0a64*/ 	.word	0x00000008
.L_813:


//--------------------- .nv.info._ZN7cutlass13device_kernelIN5flash11enable_sm90INS1_16FlashAttnFwdSm90INS1_25CollectiveMainloopFwdSm90ILi2EN4cute5tupleIJNS5_1CILi1EEES8_S8_EEENS6_IJNS7_ILi64EEESA_SA_EEELi512ENS_6half_tEfNS_4arch4Sm90ELb0ELb1ELb1ELb1ELb0ELb0ELb0ELb0ELb0ELb1ELb1ELb0EEENS1_21CollectiveEpilogueFwdINS6_IJSA_NS7_ILi512EEESA_EEES9_SC_SE_Li256ELb1ELb1ELb1ELb0EEENS1_36VarlenDynamicPersistentTileSchedulerILi64ELi64ELi256ELi128ELb1ELb1ELb1ELb1ELb0ELb1EEEEEEEEEvNT_6ParamsE --------------------------
	.section	.nv.info._ZN7cutlass13device_kernelIN5flash11enable_sm90INS1_16FlashAttnFwdSm90INS1_25CollectiveMainloopFwdSm90ILi2EN4cute5tupleIJNS5_1CILi1EEES8_S8_EEENS6_IJNS7_ILi64EEESA_SA_EEELi512ENS_6half_tEfNS_4arch4Sm90ELb0ELb1ELb1ELb1ELb0ELb0ELb0ELb0ELb0ELb1ELb1ELb0EEENS1_21CollectiveEpilogueFwdINS6_IJSA_NS7_ILi512EEESA_EEES9_SC_SE_Li256ELb1ELb1ELb1ELb0EEENS1_36VarlenDynamicPersistentTileSchedulerILi64ELi64ELi256ELi128ELb1ELb1ELb1ELb1ELb0ELb1EEEEEEEEEvNT_6ParamsE,"",@"SHT_CUDA_INFO"
	.sectionflags	@""
	.align	4


	//----- nvinfo : EIATTR_CUDA_API_VERSION
	.align		4
        /*0000*/ 	.byte	0x04, 0x37
        /*0002*/ 	.short	(.L_815 - .L_814)
.L_814:
        /*0004*/ 	.word	0x00000082


	//----- nvinfo : EIATTR_KPARAM_INFO
	.align		4
.L_815:
        /*0008*/ 	.byte	0x04, 0x17
        /*000a*/ 	.short	(.L_817 - .L_816)
.L_816:
        /*000c*/ 	.word	0x00000000
        /*0010*/ 	.short	0x0000
        /*0012*/ 	.short	0x0070
        /*0014*/ 	.byte	0x00, 0xf0, 0x01, 0x2a


	//----- nvinfo : EIATTR_SPARSE_MMA_MASK
	.align		4
.L_817:
        /*0018*/ 	.byte	0x03, 0x50
        /*001a*/ 	.short	0x0000


	//----- nvinfo : EIATTR_MAXREG_COUNT
	.align		4
        /*001c*/ 	.byte	0x03, 0x1b
        /*001e*/ 	.short	0x00a8


	//----- nvinfo : EIATTR_NUM_BARRIERS
	.align		4
        /*0020*/ 	.byte	0x02, 0x4c
        /*0022*/ 	.byte	0x10
	.zero		1


	//----- nvinfo : EIATTR_EXTERNS
	.align		4
        /*0024*/ 	.byte	0x04, 0x0f
        /*0026*/ 	.short	(.L_819 - .L_818)


	//   ....[0]....
	.align		4
.L_818:
        /*0028*/ 	.word	index@(__assertfail)


	//----- nvinfo : EIATTR_ANNOTATIONS
	.align		4
.L_819:
        /*002c*/ 	.byte	0x04, 0x55
        /*002e*/ 	.short	(.L_821 - .L_820)


	//   ....[0]....
.L_820:
        /* <DEDUP_REMOVED lines=70> */


	//----- nvinfo : EIATTR_MERCURY_ISA_VERSION
	.align		4
.L_821:
        /*0480*/ 	.byte	0x03, 0x5f
        /*0482*/ 	.short	0x0101


	//----- nvinfo : EIATTR_UNUSED_LOAD_BYTE_OFFSET
	.align		4
        /*0484*/ 	.byte	0x04, 0x44
        /*0486*/ 	.short	(.L_823 - .L_822)


	//   ....[0]....
.L_822:
        /*0488*/ 	.word	0x00000a10
        /*048c*/ 	.word	0x0000fff0


	//   ....[1]....
        /*0490*/ 	.word	0x0000eaf0
        /*0494*/ 	.word	0x0000fff0


	//----- nvinfo : EIATTR_INT_WARP_WIDE_INSTR_OFFSETS
	.align		4
.L_823:
        /*0498*/ 	.byte	0x04, 0x31
        /*049a*/ 	.short	(.L_825 - .L_824)


	//   ....[0]....
.L_824:
        /*049c*/ 	.word	0x00000130


	//   ....[1]....
        /*04a0*/ 	.word	0x00000170


	//   ....[2]....
        /*04a4*/ 	.word	0x000001e0


	//   ....[3]....
        /*04a8*/ 	.word	0x00015250


	//   ....[4]....
        /*04ac*/ 	.word	0x000152e0


	//   ....[5]....
        /*04b0*/ 	.word	0x00019c20


	//   ....[6]....
        /*04b4*/ 	.word	0x00019cb0


	//----- nvinfo : EIATTR_COOP_GROUP_MASK_REGIDS
	.align		4
.L_825:
        /*04b8*/ 	.byte	0x04, 0x29
        /*04ba*/ 	.short	(.L_827 - .L_826)


	//   ....[0]....
.L_826:
        /*04bc*/ 	.word	0xffffffff


	//   ....[1]....
        /*04c0*/ 	.word	0xffffffff


	//   ....[2]....
        /*04c4*/ 	.word	0xffffffff


	//   ....[3]....
        /*04c8*/ 	.word	0xffffffff


	//   ....[4]....
        /*04cc*/ 	.word	0xffffffff


	//   ....[5]....
        /*04d0*/ 	.word	0xffffffff


	//   ....[6]....
        /*04d4*/ 	.word	0xffffffff


	//   ....[7]....
        /*04d8*/ 	.word	0xffffffff


	//   ....[8]....
        /*04dc*/ 	.word	0xffffffff


	//   ....[9]....
        /*04e0*/ 	.word	0xffffffff


	//   ....[10]....
        /*04e4*/ 	.word	0xffffffff


	//   ....[11]....
        /*04e8*/ 	.word	0xffffffff


	//   ....[12]....
        /*04ec*/ 	.word	0xffffffff


	//   ....[13]....
        /*04f0*/ 	.word	0xffffffff


	//   ....[14]....
        /*04f4*/ 	.word	0xffffffff


	//   ....[15]....
        /*04f8*/ 	.word	0xffffffff


	//   ....[16]....
        /*04fc*/ 	.word	0xffffffff


	//   ....[17]....
        /*0500*/ 	.word	0xffffffff


	//   ....[18]....
        /*0504*/ 	.word	0xffffffff


	//   ....[19]....
        /*0508*/ 	.word	0xffffffff


	//   ....[20]....
        /*050c*/ 	.word	0xffffffff


	//   ....[21]....
        /*0510*/ 	.word	0xffffffff


	//   ....[22]....
        /*0514*/ 	.word	0xffffffff


	//   ....[23]....
        /*0518*/ 	.word	0xffffffff


	//   ....[24]....
        /*051c*/ 	.word	0xffffffff


	//   ....[25]....
        /*0520*/ 	.word	0xffffffff


	//   ....[26]....
        /*0524*/ 	.word	0xffffffff


	//   ....[27]....
        /*0528*/ 	.word	0xffffffff


	//   ....[28]....
        /*052c*/ 	.word	0xffffffff


	//   ....[29]....
        /*0530*/ 	.word	0xffffffff


	//   ....[30]....
        /*0534*/ 	.word	0xffffffff


	//   ....[31]....
        /*0538*/ 	.word	0xffffffff


	//   ....[32]....
        /*053c*/ 	.word	0xffffffff


	//   ....[33]....
        /*0540*/ 	.word	0xffffffff


	//   ....[34]....
        /*0544*/ 	.word	0xffffffff


	//   ....[35]....
        /*0548*/ 	.word	0xffffffff


	//   ....[36]....
        /*054c*/ 	.word	0xffffffff


	//   ....[37]....
        /*0550*/ 	.word	0xffffffff


	//   ....[38]....
        /*0554*/ 	.word	0xffffffff


	//   ....[39]....
        /*0558*/ 	.word	0xffffffff


	//   ....[40]....
        /*055c*/ 	.word	0xffffffff


	//   ....[41]....
        /*0560*/ 	.word	0xffffffff


	//   ....[42]....
        /*0564*/ 	.word	0xffffffff


	//   ....[43]....
        /*0568*/ 	.word	0xffffffff


	//   ....[44]....
        /*056c*/ 	.word	0xffffffff


	//   ....[45]....
        /*0570*/ 	.word	0xffffffff


	//   ....[46]....
        /*0574*/ 	.word	0xffffffff


	//   ....[47]....
        /*0578*/ 	.word	0xffffffff


	//   ....[48]....
        /*057c*/ 	.word	0xffffffff


	//   ....[49]....
        /*0580*/ 	.word	0xffffffff


	//   ....[50]....
        /*0584*/ 	.word	0xffffffff


	//   ....[51]....
        /*0588*/ 	.word	0xffffffff


	//   ....[52]....
        /*058c*/ 	.word	0xffffffff


	//   ....[53]....
        /*0590*/ 	.word	0xffffffff


	//   ....[54]....
        /*0594*/ 	.word	0xffffffff


	//   ....[55]....
        /*0598*/ 	.word	0xffffffff


	//   ....[56]....
        /*059c*/ 	.word	0xffffffff


	//   ....[57]....
        /*05a0*/ 	.word	0xffffffff


	//   ....[58]....
        /*05a4*/ 	.word	0xffffffff


	//   ....[59]....
        /*05a8*/ 	.word	0xffffffff


	//   ....[60]....
        /*05ac*/ 	.word	0xffffffff


	//   ....[61]....
        /*05b0*/ 	.word	0xffffffff


	//   ....[62]....
        /*05b4*/ 	.word	0xffffffff


	//   ....[63]....
        /*05b8*/ 	.word	0xffffffff


	//   ....[64]....
        /*05bc*/ 	.word	0xffffffff


	//   ....[65]....
        /*05c0*/ 	.word	0xffffffff


	//   ....[66]....
        /*05c4*/ 	.word	0xffffffff


	//   ....[67]....
        /*05c8*/ 	.word	0xffffffff


	//   ....[68]....
        /*05cc*/ 	.word	0xffffffff


	//   ....[69]....
        /*05d0*/ 	.word	0xffffffff


	//   ....[70]....
        /*05d4*/ 	.word	0xffffffff


	//   ....[71]....
        /*05d8*/ 	.word	0xffffffff


	//   ....[72]....
        /*05dc*/ 	.word	0xffffffff


	//   ....[73]....
        /*05e0*/ 	.word	0xffffffff


	//   ....[74]....
        /*05e4*/ 	.word	0xffffffff


	//   ....[75]....
        /*05e8*/ 	.word	0xffffffff


	//   ....[76]....
        /*05ec*/ 	.word	0xffffffff


	//   ....[77]....
        /*05f0*/ 	.word	0xffffffff


	//   ....[78]....
        /*05f4*/ 	.word	0xffffffff


	//   ....[79]....
        /*05f8*/ 	.word	0xffffffff


	//   ....[80]....
        /*05fc*/ 	.word	0xffffffff


	//   ....[81]....
        /*0600*/ 	.word	0xffffffff


	//   ....[82]....
        /*0604*/ 	.word	0xffffffff


	//   ....[83]....
        /*0608*/ 	.word	0xffffffff


	//   ....[84]....
        /*060c*/ 	.word	0xffffffff


	//   ....[85]....
        /*0610*/ 	.word	0xffffffff


	//   ....[86]....
        /*0614*/ 	.word	0xffffffff


	//   ....[87]....
        /*0618*/ 	.word	0xffffffff


	//   ....[88]....
        /*061c*/ 	.word	0xffffffff


	//   ....[89]....
        /*0620*/ 	.word	0xffffffff


	//   ....[90]....
        /*0624*/ 	.word	0xffffffff


	//   ....[91]....
        /*0628*/ 	.word	0xffffffff


	//   ....[92]....
        /*062c*/ 	.word	0xffffffff


	//   ....[93]....
        /*0630*/ 	.word	0xffffffff


	//   ....[94]....
        /*0634*/ 	.word	0xffffffff


	//   ....[95]....
        /*0638*/ 	.word	0xffffffff


	//   ....[96]....
        /*063c*/ 	.word	0xffffffff


	//   ....[97]....
        /*0640*/ 	.word	0xffffffff


	//   ....[98]....
        /*0644*/ 	.word	0xffffffff


	//   ....[99]....
        /*0648*/ 	.word	0xffffffff


	//   ....[100]....
        /*064c*/ 	.word	0xffffffff


	//   ....[101]....
        /*0650*/ 	.word	0x0500000f


	//   ....[102]....
        /*0654*/ 	.word	0x0500000f


	//   ....[103]....
        /*0658*/ 	.word	0x0500000f


	//   ....[104]....
        /*065c*/ 	.word	0x0500000f


	//   ....[105]....
        /*0660*/ 	.word	0x0500000f


	//   ....[106]....
        /*0664*/ 	.word	0x0500000f


	//   ....[107]....
        /*0668*/ 	.word	0x0500000f


	//   ....[108]....
        /*066c*/ 	.word	0x0500000f


	//   ....[109]....
        /*0670*/ 	.word	0x0500000f


	//   ....[110]....
        /*0674*/ 	.word	0x0500000f


	//   ....[111]....
        /*0678*/ 	.word	0x0500000f


	//   ....[112]....
        /*067c*/ 	.word	0x0500000f


	//   ....[113]....
        /*0680*/ 	.word	0x0500000f


	//   ....[114]....
        /*0684*/ 	.word	0x0500000f


	//   ....[115]....
        /*0688*/ 	.word	0x0500000f


	//   ....[116]....
        /*068c*/ 	.word	0x0500000f


	//   ....[117]....
        /*0690*/ 	.word	0x0500000f


	//   ....[118]....
        /*0694*/ 	.word	0x0500000f


	//   ....[119]....
        /*0698*/ 	.word	0x0500000f


	//   ....[120]....
        /*069c*/ 	.word	0x0500000f


	//   ....[121]....
        /*06a0*/ 	.word	0x0500000f


	//   ....[122]....
        /*06a4*/ 	.word	0x0500000f


	//   ....[123]....
        /*06a8*/ 	.word	0x0500000f


	//   ....[124]....
        /*06ac*/ 	.word	0x0500000f


	//   ....[125]....
        /*06b0*/ 	.word	0x0500000f


	//   ....[126]....
        /*06b4*/ 	.word	0x0500000f


	//   ....[127]....
        /*06b8*/ 	.word	0x0500000f


	//   ....[128]....
        /*06bc*/ 	.word	0x0500000f


	//----- nvinfo : EIATTR_COOP_GROUP_INSTR_OFFSETS
	.align		4
.L_827:
        /*06c0*/ 	.byte	0x04, 0x28
        /*06c2*/ 	.short	(.L_829 - .L_828)


	//   ....[0]....
.L_828:
        /*06c4*/ 	.word	0x00000060


	//   ....[1]....
        /*06c8*/ 	.word	0x00000140


	//   ....[2]....
        /*06cc*/ 	.word	0x00000190


	//   ....[3]....
        /*06d0*/ 	.word	0x00000380


	//   ....[4]....
        /*06d4*/ 	.word	0x000004e0


	//   ....[5]....
        /*06d8*/ 	.word	0x00000600


	//   ....[6]....
        /*06dc*/ 	.word	0x00000760


	//   ....[7]....
        /*06e0*/ 	.word	0x00002440


	//   ....[8]....
        /*06e4*/ 	.word	0x00004860


	//   ....[9]....
        /*06e8*/ 	.word	0x00005060


	//   ....[10]....
        /*06ec*/ 	.word	0x00005a40


	//   ....[11]....
        /*06f0*/ 	.word	0x00005ef0


	//   ....[12]....
        /*06f4*/ 	.word	0x00006000


	//   ....[13]....
        /*06f8*/ 	.word	0x00006370


	//   ....[14]....
        /*06fc*/ 	.word	0x000063e0


	//   ....[15]....
        /*0700*/ 	.word	0x00006d40


	//   ....[16]....
        /*0704*/ 	.word	0x00007480


	//   ....[17]....
        /*0708*/ 	.word	0x00007890


	//   ....[18]....
        /*070c*/ 	.word	0x00007fe0


	//   ....[19]....
        /*0710*/ 	.word	0x00008130


	//   ....[20]....
        /*0714*/ 	.word	0x00008680


	//   ....[21]....
        /*0718*/ 	.word	0x000086e0


	//   ....[22]....
        /*071c*/ 	.word	0x00009840


	//   ....[23]....
        /*0720*/ 	.word	0x0000a190


	//   ....[24]....
        /*0724*/ 	.word	0x0000a1c0


	//   ....[25]....
        /*0728*/ 	.word	0x0000aaf0


	//   ....[26]....
        /*072c*/ 	.word	0x0000ab70


	//   ....[27]....
        /*0730*/ 	.word	0x0000b7d0


	//   ....[28]....
        /*0734*/ 	.word	0x0000bc80


	//   ....[29]....
        /*0738*/ 	.word	0x0000c1f0


	//   ....[30]....
        /*073c*/ 	.word	0x0000c8c0


	//   ....[31]....
        /*0740*/ 	.word	0x0000c970


	//   ....[32]....
        /*0744*/ 	.word	0x0000d0c0


	//   ....[33]....
        /*0748*/ 	.word	0x0000d290


	//   ....[34]....
        /*074c*/ 	.word	0x0000dfb0


	//   ....[35]....
        /*0750*/ 	.word	0x0000dff0


	//   ....[36]....
        /*0754*/ 	.word	0x0000e080


	//   ....[37]....
        /*0758*/ 	.word	0x0000e0e0


	//   ....[38]....
        /*075c*/ 	.word	0x0000e110


	//   ....[39]....
        /*0760*/ 	.word	0x0000f8f0


	//   ....[40]....
        /*0764*/ 	.word	0x0000fcd0


	//   ....[41]....
        /*0768*/ 	.word	0x0000fcf0


	//   ....[42]....
        /*076c*/ 	.word	0x0000fd00


	//   ....[43]....
        /*0770*/ 	.word	0x0000fd10


	//   ....[44]....
        /*0774*/ 	.word	0x00010940


	//   ....[45]....
        /*0778*/ 	.word	0x00010970


	//   ....[46]....
        /*077c*/ 	.word	0x00010c20


	//   ....[47]....
        /*0780*/ 	.word	0x00010c40


	//   ....[48]....
        /*0784*/ 	.word	0x00011320


	//   ....[49]....
        /*0788*/ 	.word	0x00011330


	//   ....[50]....
        /*078c*/ 	.word	0x00011b80


	//   ....[51]....
        /*0790*/ 	.word	0x00011ba0


	//   ....[52]....
        /*0794*/ 	.word	0x00012f20


	//   ....[53]....
        /*0798*/ 	.word	0x00012f60


	//   ....[54]....
        /*079c*/ 	.word	0x000131a0


	//   ....[55]....
        /*07a0*/ 	.word	0x000131c0


	//   ....[56]....
        /*07a4*/ 	.word	0x00013480


	//   ....[57]....
        /*07a8*/ 	.word	0x00013690


	//   ....[58]....
        /*07ac*/ 	.word	0x000136c0


	//   ....[59]....
        /*07b0*/ 	.word	0x000136f0


	//   ....[60]....
        /*07b4*/ 	.word	0x00013720


	//   ....[61]....
        /*07b8*/ 	.word	0x00013750


	//   ....[62]....
        /*07bc*/ 	.word	0x00013780


	//   ....[63]....
        /*07c0*/ 	.word	0x00013920


	//   ....[64]....
        /*07c4*/ 	.word	0x00013950


	//   ....[65]....
        /*07c8*/ 	.word	0x00013980


	//   ....[66]....
        /*07cc*/ 	.word	0x000139b0


	//   ....[67]....
        /*07d0*/ 	.word	0x000139e0


	//   ....[68]....
        /*07d4*/ 	.word	0x00013a10


	//   ....[69]....
        /*07d8*/ 	.word	0x00013ab0


	//   ....[70]....
        /*07dc*/ 	.word	0x00013ae0


	//   ....[71]....
        /*07e0*/ 	.word	0x00013af0


	//   ....[72]....
        /*07e4*/ 	.word	0x00013b20


	//   ....[73]....
        /*07e8*/ 	.word	0x00015820


	//   ....[74]....
        /*07ec*/ 	.word	0x000162c0


	//   ....[75]....
        /*07f0*/ 	.word	0x000162e0


	//   ....[76]....
        /*07f4*/ 	.word	0x00016390


	//   ....[77]....
        /*07f8*/ 	.word	0x000163a0


	//   ....[78]....
        /*07fc*/ 	.word	0x00016420


	//   ....[79]....
        /*0800*/ 	.word	0x00016430


	//   ....[80]....
        /*0804*/ 	.word	0x00016440


	//   ....[81]....
        /*0808*/ 	.word	0x00016450


	//   ....[82]....
        /*080c*/ 	.word	0x00019f40


	//   ....[83]....
        /*0810*/ 	.word	0x00019f70


	//   ....[84]....
        /*0814*/ 	.word	0x00019fd0


	//   ....[85]....
        /*0818*/ 	.word	0x0001a000


	//   ....[86]....
        /*081c*/ 	.word	0x0001a030


	//   ....[87]....
        /*0820*/ 	.word	0x0001a060


	//   ....[88]....
        /*0824*/ 	.word	0x0001a090


	//   ....[89]....
        /*0828*/ 	.word	0x0001a0c0


	//   ....[90]....
        /*082c*/ 	.word	0x0001a280


	//   ....[91]....
        /*0830*/ 	.word	0x0001a2b0


	//   ....[92]....
        /*0834*/ 	.word	0x0001a2e0


	//   ....[93]....
        /*0838*/ 	.word	0x0001a310


	//   ....[94]....
        /*083c*/ 	.word	0x0001a340


	//   ....[95]....
        /*0840*/ 	.word	0x0001a370


	//   ....[96]....
        /*0844*/ 	.word	0x0001a440


	//   ....[97]....
        /*0848*/ 	.word	0x0001a460


	//   ....[98]....
        /*084c*/ 	.word	0x0001a470


	//   ....[99]....
        /*0850*/ 	.word	0x0001a4f0


	//   ....[100]....
        /*0854*/ 	.word	0x0001b020


	//   ....[101]....
        /*0858*/ 	.word	0x0001b730


	//   ....[102]....
        /*085c*/ 	.word	0x0001b8f0


	//   ....[103]....
        /*0860*/ 	.word	0x0001b940


	//   ....[104]....
        /*0864*/ 	.word	0x0001b9a0


	//   ....[105]....
        /*0868*/ 	.word	0x0001ba90


	//   ....[106]....
        /*086c*/ 	.word	0x0001baf0


	//   ....[107]....
        /*0870*/ 	.word	0x0001bbe0


	//   ....[108]....
        /*0874*/ 	.word	0x0001bc40


	//   ....[109]....
        /*0878*/ 	.word	0x0001bd10


	//   ....[110]....
        /*087c*/ 	.word	0x0001c040


	//   ....[111]....
        /*0880*/ 	.word	0x0001c0e0


	//   ....[112]....
        /*0884*/ 	.word	0x0001c280


	//   ....[113]....
        /*0888*/ 	.word	0x0001c2f0


	//   ....[114]....
        /*088c*/ 	.word	0x0001c360


	//   ....[115]....
        /*0890*/ 	.word	0x0001c3d0


	//   ....[116]....
        /*0894*/ 	.word	0x0001c440


	//   ....[117]....
        /*0898*/ 	.word	0x0001c4c0


	//   ....[118]....
        /*089c*/ 	.word	0x0001c550


	//   ....[119]....
        /*08a0*/ 	.word	0x0001c5f0


	//   ....[120]....
        /*08a4*/ 	.word	0x0001c660


	//   ....[121]....
        /*08a8*/ 	.word	0x0001c6d0


	//   ....[122]....
        /*08ac*/ 	.word	0x0001c740


	//   ....[123]....
        /*08b0*/ 	.word	0x0001c7c0


	//   ....[124]....
        /*08b4*/ 	.word	0x0001c830


	//   ....[125]....
        /*08b8*/ 	.word	0x0001c8e0


	//   ....[126]....
        /*08bc*/ 	.word	0x0001c930


	//   ....[127]....
        /*08c0*/ 	.word	0x0001c9e0


	//   ....[128]....
        /*08c4*/ 	.word	0x0001cb10


	//----- nvinfo : EIATTR_REG_RECONFIG
	.align		4
.L_829:
        /*08c8*/ 	.byte	0x01, 0x54
	.zero		2


	//----- nvinfo : EIATTR_SYSCALL_OFFSETS
	.align		4
        /*08cc*/ 	.byte	0x04, 0x46
        /*08ce*/ 	.short	(.L_831 - .L_830)


	//   ....[0]....
.L_830:
        /*08d0*/ 	.word	0x00004a30


	//   ....[1]....
        /*08d4*/ 	.word	0x00015450


	//   ....[2]....
        /*08d8*/ 	.word	0x000155a0


	//   ....[3]....
        /*08dc*/ 	.word	0x00015690


	//   ....[4]....
        /*08e0*/ 	.word	0x00015ea0


	//----- nvinfo : EIATTR_MBARRIER_INSTR_OFFSETS
	.align		4
.L_831:
        /*08e4*/ 	.byte	0x04, 0x39
        /*08e6*/ 	.short	(.L_833 - .L_832)


	//   ....[0]....
.L_832:
        /*08e8*/ 	.word	0x00000270
        /*08ec*/ 	.word	0x000000ff
        /*08f0*/ 	.word	0x00028c00
        /*08f4*/ 	.short	0x0100
        /*08f6*/ 	.byte	0x08
	.zero		1


	//   ....[1]....
        /*08f8*/ 	.word	0x00000280
        /*08fc*/ 	.word	0x000000ff
        /*0900*/ 	.word	0x00028c20
        /*0904*/ 	.short	0x0100
        /*0906*/ 	.byte	0x08
	.zero		1


	//   ....[2]....
        /*0908*/ 	.word	0x00000330
        /*090c*/ 	.word	0x000000ff
        /*0910*/ 	.word	0x00028c30
        /*0914*/ 	.short	0x0100
        /*0916*/ 	.byte	0x06
	.zero		1


	//   ....[3]....
        /*0918*/ 	.word	0x00000340
        /*091c*/ 	.word	0x000000ff
        /*0920*/ 	.word	0x00028c40
        /*0924*/ 	.short	0x0100
        /*0926*/ 	.byte	0x06
	.zero		1


	//   ....[4]....
        /*0928*/ 	.word	0x00000350
        /*092c*/ 	.word	0x000000ff
        /*0930*/ 	.word	0x00028c38
        /*0934*/ 	.short	0x0100
        /*0936*/ 	.byte	0x06
	.zero		1


	//   ....[5]....
        /*0938*/ 	.word	0x00000360
        /*093c*/ 	.word	0x000000ff
        /*0940*/ 	.word	0x00028c48
        /*0944*/ 	.short	0x0100
        /*0946*/ 	.byte	0x06
	.zero		1


	//   ....[6]....
        /*0948*/ 	.word	0x00000490
        /*094c*/ 	.word	0x000000ff
        /*0950*/ 	.word	0x00028c50
        /*0954*/ 	.short	0x0100
        /*0956*/ 	.byte	0x08
	.zero		1


	//   ....[7]....
        /*0958*/ 	.word	0x000004a0
        /*095c*/ 	.word	0x000000ff
        /*0960*/ 	.word	0x00028c60
        /*0964*/ 	.short	0x0100
        /*0966*/ 	.byte	0x08
	.zero		1


	//   ....[8]....
        /*0968*/ 	.word	0x000004b0
        /*096c*/ 	.word	0x000000ff
        /*0970*/ 	.word	0x00028c58
        /*0974*/ 	.short	0x0100
        /*0976*/ 	.byte	0x08
	.zero		1


	//   ....[9]....
        /*0978*/ 	.word	0x000004c0
        /*097c*/ 	.word	0x000000ff
        /*0980*/ 	.word	0x00028c68
        /*0984*/ 	.short	0x0100
        /*0986*/ 	.byte	0x08
	.zero		1


	//   ....[10]....
        /*0988*/ 	.word	0x000005b0
        /*098c*/ 	.word	0x000000ff
        /*0990*/ 	.word	0x00028c70
        /*0994*/ 	.short	0x0100
        /*0996*/ 	.byte	0x06
	.zero		1


	//   ....[11]....
        /*0998*/ 	.word	0x000005c0
        /*099c*/ 	.word	0x000000ff
        /*09a0*/ 	.word	0x00028c80
        /*09a4*/ 	.short	0x0100
        /*09a6*/ 	.byte	0x06
	.zero		1


	//   ....[12]....
        /*09a8*/ 	.word	0x000005d0
        /*09ac*/ 	.word	0x000000ff
        /*09b0*/ 	.word	0x00028c78
        /*09b4*/ 	.short	0x0100
        /*09b6*/ 	.byte	0x06
	.zero		1


	//   ....[13]....
        /*09b8*/ 	.word	0x000005e0
        /*09bc*/ 	.word	0x000000ff
        /*09c0*/ 	.word	0x00028c88
        /*09c4*/ 	.short	0x0100
        /*09c6*/ 	.byte	0x06
	.zero		1


	//   ....[14]....
        /*09c8*/ 	.word	0x00000710
        /*09cc*/ 	.word	0x000000ff
        /*09d0*/ 	.word	0x00028c90
        /*09d4*/ 	.short	0x0100
        /*09d6*/ 	.byte	0x08
	.zero		1


	//   ....[15]....
        /*09d8*/ 	.word	0x00000720
        /*09dc*/ 	.word	0x000000ff
        /*09e0*/ 	.word	0x00028ca0
        /*09e4*/ 	.short	0x0100
        /*09e6*/ 	.byte	0x08
	.zero		1


	//   ....[16]....
        /*09e8*/ 	.word	0x00000730
        /*09ec*/ 	.word	0x000000ff
        /*09f0*/ 	.word	0x00028c98
        /*09f4*/ 	.short	0x0100
        /*09f6*/ 	.byte	0x08
	.zero		1


	//   ....[17]....
        /*09f8*/ 	.word	0x00000740
        /*09fc*/ 	.word	0x000000ff
        /*0a00*/ 	.word	0x00028ca8
        /*0a04*/ 	.short	0x0100
        /*0a06*/ 	.byte	0x08
	.zero		1


	//   ....[18]....
        /*0a08*/ 	.word	0x00000870
        /*0a0c*/ 	.word	0x000000ff
        /*0a10*/ 	.word	0x00028cb0
        /*0a14*/ 	.short	0x0100
        /*0a16*/ 	.byte	0x08
	.zero		1


	//   ....[19]....
        /*0a18*/ 	.word	0x00000880
        /*0a1c*/ 	.word	0x000000ff
        /*0a20*/ 	.word	0x00028cc0
        /*0a24*/ 	.short	0x0100
        /*0a26*/ 	.byte	0x08
	.zero		1


	//   ....[20]....
        /*0a28*/ 	.word	0x00000890
        /*0a2c*/ 	.word	0x000000ff
        /*0a30*/ 	.word	0x00028cb8
        /*0a34*/ 	.short	0x0100
        /*0a36*/ 	.byte	0x08
	.zero		1


	//   ....[21]....
        /*0a38*/ 	.word	0x000008a0
        /*0a3c*/ 	.word	0x000000ff
        /*0a40*/ 	.word	0x00028cc8
        /*0a44*/ 	.short	0x0100
        /*0a46*/ 	.byte	0x08
	.zero		1


	//   ....[22]....
        /*0a48*/ 	.word	0x00002580
        /*0a4c*/ 	.word	0x000000ff
        /*0a50*/ 	.word	0x00028c50
        /*0a54*/ 	.short	0x010a
        /*0a56*/ 	.byte	0x17
	.zero		1


	//   ....[23]....
        /*0a58*/ 	.word	0x00002850
        /*0a5c*/ 	.word	0x00000000
        /*0a60*/ 	.word	0x00000000
        /*0a64*/ 	.short	0x0101
        /*0a66*/ 	.byte	0x3f
	.zero		1


	//   ....[24]....
        /*0a68*/ 	.word	0x000031b0
        /*0a6c*/ 	.word	0x000000ff
        /*0a70*/ 	.word	0x00028c50
        /*0a74*/ 	.short	0x010a
        /*0a76*/ 	.byte	0x17
	.zero		1


	//   ....[25]....
        /*0a78*/ 	.word	0x000031f0
        /*0a7c*/ 	.word	0x000000ff
        /*0a80*/ 	.word	0x00028c50
        /*0a84*/ 	.short	0x010a
        /*0a86*/ 	.byte	0x17
	.zero		1


	//   ....[26]....
        /*0a88*/ 	.word	0x000033d0
        /*0a8c*/ 	.word	0x00000000
        /*0a90*/ 	.word	0x00000000
        /*0a94*/ 	.short	0x0101
        /*0a96*/ 	.byte	0x3f
	.zero		1


	//   ....[27]....
        /*0a98*/ 	.word	0x00004ae0
        /*0a9c*/ 	.word	0x000000ff
        /*0aa0*/ 	.word	0x00028c00
        /*0aa4*/ 	.short	0x010a
        /*0aa6*/ 	.byte	0x2e
	.zero		1


	//   ....[28]....
        /*0aa8*/ 	.word	0x00004b60
        /*0aac*/ 	.word	0x00000007
        /*0ab0*/ 	.word	0x00028c30
        /*0ab4*/ 	.short	0x010a
        /*0ab6*/ 	.byte	0x3f
	.zero		1


	//   ....[29]....
        /*0ab8*/ 	.word	0x00004ba0
        /*0abc*/ 	.word	0x00000007
        /*0ac0*/ 	.word	0x00028c30
        /*0ac4*/ 	.short	0x010a
        /*0ac6*/ 	.byte	0x3f
	.zero		1


	//   ....[30]....
        /*0ac8*/ 	.word	0x00005170
        /*0acc*/ 	.word	0x00000004
        /*0ad0*/ 	.word	0x00000000
        /*0ad4*/ 	.short	0x0101
        /*0ad6*/ 	.byte	0x3f
	.zero		1


	//   ....[31]....
        /*0ad8*/ 	.word	0x00006a40
        /*0adc*/ 	.word	0x00000007
        /*0ae0*/ 	.word	0x00028c50
        /*0ae4*/ 	.short	0x010a
        /*0ae6*/ 	.byte	0x3f
	.zero		1


	//   ....[32]....
        /*0ae8*/ 	.word	0x00006a80
        /*0aec*/ 	.word	0x00000007
        /*0af0*/ 	.word	0x00028c50
        /*0af4*/ 	.short	0x010a
        /*0af6*/ 	.byte	0x3f
	.zero		1


	//   ....[33]....
        /*0af8*/ 	.word	0x00006d60
        /*0afc*/ 	.word	0x00000007
        /*0b00*/ 	.word	0x00000000
        /*0b04*/ 	.short	0x0101
        /*0b06*/ 	.byte	0x3f
	.zero		1


	//   ....[34]....
        /*0b08*/ 	.word	0x00006ff0
        /*0b0c*/ 	.word	0x000000ff
        /*0b10*/ 	.word	0x00028c30
        /*0b14*/ 	.short	0x010a
        /*0b16*/ 	.byte	0x1c
	.zero		1


	//   ....[35]....
        /*0b18*/ 	.word	0x00007030
        /*0b1c*/ 	.word	0x000000ff
        /*0b20*/ 	.word	0x00028c30
        /*0b24*/ 	.short	0x010a
        /*0b26*/ 	.byte	0x1c
	.zero		1


	//   ....[36]....
        /*0b28*/ 	.word	0x00007350
        /*0b2c*/ 	.word	0x00000008
        /*0b30*/ 	.word	0x00000000
        /*0b34*/ 	.short	0x0101
        /*0b36*/ 	.byte	0x3f
	.zero		1


	//   ....[37]....
        /*0b38*/ 	.word	0x00009580
        /*0b3c*/ 	.word	0x000000ff
        /*0b40*/ 	.word	0x00028c50
        /*0b44*/ 	.short	0x010a
        /*0b46*/ 	.byte	0x1c
	.zero		1


	//   ....[38]....
        /*0b48*/ 	.word	0x000095c0
        /*0b4c*/ 	.word	0x000000ff
        /*0b50*/ 	.word	0x00028c50
        /*0b54*/ 	.short	0x010a
        /*0b56*/ 	.byte	0x1c
	.zero		1


	//   ....[39]....
        /*0b58*/ 	.word	0x00009860
        /*0b5c*/ 	.word	0x000000a8
        /*0b60*/ 	.word	0x00000000
        /*0b64*/ 	.short	0x0101
        /*0b66*/ 	.byte	0x3f
	.zero		1


	//   ....[40]....
        /*0b68*/ 	.word	0x00009c70
        /*0b6c*/ 	.word	0x000000ff
        /*0b70*/ 	.word	0x00028c30
        /*0b74*/ 	.short	0x010a
        /*0b76*/ 	.byte	0x1a
	.zero		1


	//   ....[41]....
        /*0b78*/ 	.word	0x00009cb0
        /*0b7c*/ 	.word	0x000000ff
        /*0b80*/ 	.word	0x00028c30
        /*0b84*/ 	.short	0x010a
        /*0b86*/ 	.byte	0x1a
	.zero		1


	//   ....[42]....
        /*0b88*/ 	.word	0x0000af20
        /*0b8c*/ 	.word	0x000000a0
        /*0b90*/ 	.word	0x00000000
        /*0b94*/ 	.short	0x0101
        /*0b96*/ 	.byte	0x3f
	.zero		1


	//   ....[43]....
        /*0b98*/ 	.word	0x0000b540
        /*0b9c*/ 	.word	0x000000ff
        /*0ba0*/ 	.word	0x00028c50
        /*0ba4*/ 	.short	0x010a
        /*0ba6*/ 	.byte	0x1a
	.zero		1


	//   ....[44]....
        /*0ba8*/ 	.word	0x0000b580
        /*0bac*/ 	.word	0x000000ff
        /*0bb0*/ 	.word	0x00028c50
        /*0bb4*/ 	.short	0x010a
        /*0bb6*/ 	.byte	0x1a
	.zero		1


	//   ....[45]....
        /*0bb8*/ 	.word	0x0000b7f0
        /*0bbc*/ 	.word	0x00000009
        /*0bc0*/ 	.word	0x00000000
        /*0bc4*/ 	.short	0x0101
        /*0bc6*/ 	.byte	0x3f
	.zero		1


	//   ....[46]....
        /*0bc8*/ 	.word	0x0000b970
        /*0bcc*/ 	.word	0x000000ff
        /*0bd0*/ 	.word	0x00028c30
        /*0bd4*/ 	.short	0x010a
        /*0bd6*/ 	.byte	0x1b
	.zero		1


	//   ....[47]....
        /*0bd8*/ 	.word	0x0000b9b0
        /*0bdc*/ 	.word	0x000000ff
        /*0be0*/ 	.word	0x00028c30
        /*0be4*/ 	.short	0x010a
        /*0be6*/ 	.byte	0x1b
	.zero		1


	//   ....[48]....
        /*0be8*/ 	.word	0x0000bd90
        /*0bec*/ 	.word	0x00000008
        /*0bf0*/ 	.word	0x00000000
        /*0bf4*/ 	.short	0x0101
        /*0bf6*/ 	.byte	0x3f
	.zero		1


	//   ....[49]....
        /*0bf8*/ 	.word	0x0000dcf0
        /*0bfc*/ 	.word	0x000000ff
        /*0c00*/ 	.word	0x00028c50
        /*0c04*/ 	.short	0x010a
        /*0c06*/ 	.byte	0x1b
	.zero		1


	//   ....[50]....
        /*0c08*/ 	.word	0x0000dd30
        /*0c0c*/ 	.word	0x000000ff
        /*0c10*/ 	.word	0x00028c50
        /*0c14*/ 	.short	0x010a
        /*0c16*/ 	.byte	0x1b
	.zero		1


	//   ....[51]....
        /*0c18*/ 	.word	0x0000dfd0
        /*0c1c*/ 	.word	0x00000014
        /*0c20*/ 	.word	0x00000000
        /*0c24*/ 	.short	0x0101
        /*0c26*/ 	.byte	0x3f
	.zero		1


	//   ....[52]....
        /*0c28*/ 	.word	0x00010920
        /*0c2c*/ 	.word	0x000000ff
        /*0c30*/ 	.word	0x00000000
        /*0c34*/ 	.short	0x0101
        /*0c36*/ 	.byte	0x04
	.zero		1


	//   ....[53]....
        /*0c38*/ 	.word	0x00011280
        /*0c3c*/ 	.word	0x000000ff
        /*0c40*/ 	.word	0x00000000
        /*0c44*/ 	.short	0x0101
        /*0c46*/ 	.byte	0x04
	.zero		1


	//   ....[54]....
        /*0c48*/ 	.word	0x00015a80
        /*0c4c*/ 	.word	0x00000000
        /*0c50*/ 	.word	0x00028c40
        /*0c54*/ 	.short	0x010a
        /*0c56*/ 	.byte	0x3f
	.zero		1


	//   ....[55]....
        /*0c58*/ 	.word	0x00016540
        /*0c5c*/ 	.word	0x00000013
        /*0c60*/ 	.word	0x00028c00
        /*0c64*/ 	.short	0x0107
        /*0c66*/ 	.byte	0x3f
	.zero		1


	//   ....[56]....
        /*0c68*/ 	.word	0x00016630
        /*0c6c*/ 	.word	0x00000013
        /*0c70*/ 	.word	0x00028c00
        /*0c74*/ 	.short	0x0101
        /*0c76*/ 	.byte	0x3f
	.zero		1


	//   ....[57]....
        /*0c78*/ 	.word	0x00016650
        /*0c7c*/ 	.word	0x00000013
        /*0c80*/ 	.word	0x00028c20
        /*0c84*/ 	.short	0x010a
        /*0c86*/ 	.byte	0x3f
	.zero		1


	//   ....[58]....
        /*0c88*/ 	.word	0x00016730
        /*0c8c*/ 	.word	0x00000000
        /*0c90*/ 	.word	0x00028c60
        /*0c94*/ 	.short	0x010a
        /*0c96*/ 	.byte	0x3f
	.zero		1


	//   ....[59]....
        /*0c98*/ 	.word	0x00017420
        /*0c9c*/ 	.word	0x00000003
        /*0ca0*/ 	.word	0x00028c40
        /*0ca4*/ 	.short	0x010a
        /*0ca6*/ 	.byte	0x3f
	.zero		1


	//   ....[60]....
        /*0ca8*/ 	.word	0x00017680
        /*0cac*/ 	.word	0x00000003
        /*0cb0*/ 	.word	0x00028c60
        /*0cb4*/ 	.short	0x010a
        /*0cb6*/ 	.byte	0x3f
	.zero		1


	//   ....[61]....
        /*0cb8*/ 	.word	0x00018230
        /*0cbc*/ 	.word	0x00000004
        /*0cc0*/ 	.word	0x00028c40
        /*0cc4*/ 	.short	0x010a
        /*0cc6*/ 	.byte	0x3f
	.zero		1


	//   ....[62]....
        /*0cc8*/ 	.word	0x00018480
        /*0ccc*/ 	.word	0x00000004
        /*0cd0*/ 	.word	0x00028c60
        /*0cd4*/ 	.short	0x010a
        /*0cd6*/ 	.byte	0x3f
	.zero		1


	//   ....[63]....
        /*0cd8*/ 	.word	0x00018fc0
        /*0cdc*/ 	.word	0x00000004
        /*0ce0*/ 	.word	0x00028c40
        /*0ce4*/ 	.short	0x010a
        /*0ce6*/ 	.byte	0x3f
	.zero		1


	//   ....[64]....
        /*0ce8*/ 	.word	0x00019220
        /*0cec*/ 	.word	0x00000004
        /*0cf0*/ 	.word	0x00028c60
        /*0cf4*/ 	.short	0x010a
        /*0cf6*/ 	.byte	0x3f
	.zero		1


	//   ....[65]....
        /*0cf8*/ 	.word	0x0001afa0
        /*0cfc*/ 	.word	0x00000000
        /*0d00*/ 	.word	0x00028c20
        /*0d04*/ 	.short	0x010a
        /*0d06*/ 	.byte	0x3f
	.zero		1


	//   ....[66]....
        /*0d08*/ 	.word	0x0001b160
        /*0d0c*/ 	.word	0x00000006
        /*0d10*/ 	.word	0x00000000
        /*0d14*/ 	.short	0x010a
        /*0d16*/ 	.byte	0x3f
	.zero		1


	//   ....[67]....
        /*0d18*/ 	.word	0x0001b1d0
        /*0d1c*/ 	.word	0x00000007
        /*0d20*/ 	.word	0x00000000
        /*0d24*/ 	.short	0x010a
        /*0d26*/ 	.byte	0x3f
	.zero		1


	//   ....[68]....
        /*0d28*/ 	.word	0x0001b240
        /*0d2c*/ 	.word	0x00000004
        /*0d30*/ 	.word	0x00000000
        /*0d34*/ 	.short	0x010a
        /*0d36*/ 	.byte	0x3f
	.zero		1


	//   ....[69]....
        /*0d38*/ 	.word	0x0001b270
        /*0d3c*/ 	.word	0x00000003
        /*0d40*/ 	.word	0x00000000
        /*0d44*/ 	.short	0x010a
        /*0d46*/ 	.byte	0x3f
	.zero		1


	//   ....[70]....
        /*0d48*/ 	.word	0x0001b2e0
        /*0d4c*/ 	.word	0x00000003
        /*0d50*/ 	.word	0x00028c50
        /*0d54*/ 	.short	0x010a
        /*0d56*/ 	.byte	0x3f
	.zero		1


	//   ....[71]....
        /*0d58*/ 	.word	0x0001b340
        /*0d5c*/ 	.word	0x00000003
        /*0d60*/ 	.word	0x00028c50
        /*0d64*/ 	.short	0x010a
        /*0d66*/ 	.byte	0x3f
	.zero		1


	//   ....[72]....
        /*0d68*/ 	.word	0x0001b3a0
        /*0d6c*/ 	.word	0x00000003
        /*0d70*/ 	.word	0x00028c00
        /*0d74*/ 	.short	0x010a
        /*0d76*/ 	.byte	0x3f
	.zero		1


	//   ....[73]....
        /*0d78*/ 	.word	0x0001b3f0
        /*0d7c*/ 	.word	0x00000007
        /*0d80*/ 	.word	0x00028c30
        /*0d84*/ 	.short	0x010a
        /*0d86*/ 	.byte	0x3f
	.zero		1


	//   ....[74]....
        /*0d88*/ 	.word	0x0001b440
        /*0d8c*/ 	.word	0x00000007
        /*0d90*/ 	.word	0x00028c50
        /*0d94*/ 	.short	0x010a
        /*0d96*/ 	.byte	0x3f
	.zero		1


	//   ....[75]....
        /*0d98*/ 	.word	0x0001b4a0
        /*0d9c*/ 	.word	0x00000008
        /*0da0*/ 	.word	0x00028c30
        /*0da4*/ 	.short	0x010a
        /*0da6*/ 	.byte	0x3f
	.zero		1


	//   ....[76]....
        /*0da8*/ 	.word	0x0001b4f0
        /*0dac*/ 	.word	0x000000a8
        /*0db0*/ 	.word	0x00028c50
        /*0db4*/ 	.short	0x010a
        /*0db6*/ 	.byte	0x3f
	.zero		1


	//   ....[77]....
        /*0db8*/ 	.word	0x0001b550
        /*0dbc*/ 	.word	0x00000006
        /*0dc0*/ 	.word	0x00028c30
        /*0dc4*/ 	.short	0x010a
        /*0dc6*/ 	.byte	0x3f
	.zero		1


	//   ....[78]....
        /*0dc8*/ 	.word	0x0001b5a0
        /*0dcc*/ 	.word	0x00000009
        /*0dd0*/ 	.word	0x00028c50
        /*0dd4*/ 	.short	0x010a
        /*0dd6*/ 	.byte	0x3f
	.zero		1


	//   ....[79]....
        /*0dd8*/ 	.word	0x0001b600
        /*0ddc*/ 	.word	0x00000006
        /*0de0*/ 	.word	0x00028c30
        /*0de4*/ 	.short	0x010a
        /*0de6*/ 	.byte	0x3f
	.zero		1


	//   ....[80]....
        /*0de8*/ 	.word	0x0001b650
        /*0dec*/ 	.word	0x00000014
        /*0df0*/ 	.word	0x00028c50
        /*0df4*/ 	.short	0x010a
        /*0df6*/ 	.byte	0x3f
	.zero		1


	//   ....[81]....
        /*0df8*/ 	.word	0x0001b7f0
        /*0dfc*/ 	.word	0x00000000
        /*0e00*/ 	.word	0x00028c40
        /*0e04*/ 	.short	0x010a
        /*0e06*/ 	.byte	0x3f
	.zero		1


	//   ....[82]....
        /*0e08*/ 	.word	0x0001bd50
        /*0e0c*/ 	.word	0x00000013
        /*0e10*/ 	.word	0x00028c20
        /*0e14*/ 	.short	0x010a
        /*0e16*/ 	.byte	0x3f
	.zero		1


	//   ....[83]....
        /*0e18*/ 	.word	0x0001bda0
        /*0e1c*/ 	.word	0x00000000
        /*0e20*/ 	.word	0x00028c60
        /*0e24*/ 	.short	0x010a
        /*0e26*/ 	.byte	0x3f
	.zero		1


	//   ....[84]....
        /*0e28*/ 	.word	0x0001bdf0
        /*0e2c*/ 	.word	0x00000003
        /*0e30*/ 	.word	0x00028c40
        /*0e34*/ 	.short	0x010a
        /*0e36*/ 	.byte	0x3f
	.zero		1


	//   ....[85]....
        /*0e38*/ 	.word	0x0001be40
        /*0e3c*/ 	.word	0x00000003
        /*0e40*/ 	.word	0x00028c60
        /*0e44*/ 	.short	0x010a
        /*0e46*/ 	.byte	0x3f
	.zero		1


	//   ....[86]....
        /*0e48*/ 	.word	0x0001be90
        /*0e4c*/ 	.word	0x00000004
        /*0e50*/ 	.word	0x00028c40
        /*0e54*/ 	.short	0x010a
        /*0e56*/ 	.byte	0x3f
	.zero		1


	//   ....[87]....
        /*0e58*/ 	.word	0x0001bee0
        /*0e5c*/ 	.word	0x00000004
        /*0e60*/ 	.word	0x00028c60
        /*0e64*/ 	.short	0x010a
        /*0e66*/ 	.byte	0x3f
	.zero		1


	//   ....[88]....
        /*0e68*/ 	.word	0x0001bf30
        /*0e6c*/ 	.word	0x00000004
        /*0e70*/ 	.word	0x00028c40
        /*0e74*/ 	.short	0x010a
        /*0e76*/ 	.byte	0x3f
	.zero		1


	//   ....[89]....
        /*0e78*/ 	.word	0x0001bf80
        /*0e7c*/ 	.word	0x00000004
        /*0e80*/ 	.word	0x00028c60
        /*0e84*/ 	.short	0x010a
        /*0e86*/ 	.byte	0x3f
	.zero		1


	//   ....[90]....
        /*0e88*/ 	.word	0x0001ca30
        /*0e8c*/ 	.word	0x00000000
        /*0e90*/ 	.word	0x00028c20
        /*0e94*/ 	.short	0x010a
        /*0e96*/ 	.byte	0x3f
	.zero		1


	//   ....[91]....
        /*0e98*/ 	.word	0x0001cbd0
        /*0e9c*/ 	.word	0x00000006
        /*0ea0*/ 	.word	0x00000000
        /*0ea4*/ 	.short	0x010a
        /*0ea6*/ 	.byte	0x3f
	.zero		1


	//   ....[92]....
        /*0ea8*/ 	.word	0x0001cc20
        /*0eac*/ 	.word	0x00000007
        /*0eb0*/ 	.word	0x00000000
        /*0eb4*/ 	.short	0x010a
        /*0eb6*/ 	.byte	0x3f
	.zero		1


	//   ....[93]....
        /*0eb8*/ 	.word	0x0001cc70
        /*0ebc*/ 	.word	0x00000004
        /*0ec0*/ 	.word	0x00000000
        /*0ec4*/ 	.short	0x010a
        /*0ec6*/ 	.byte	0x3f
	.zero		1


	//----- nvinfo : EIATTR_NUM_MBARRIERS
	.align		4
.L_833:
        /*0ec8*/ 	.byte	0x03, 0x38
        /*0eca*/ 	.short	0x0016


	//----- nvinfo : EIATTR_EXIT_INSTR_OFFSETS
	.align		4
        /*0ecc*/ 	.byte	0x04, 0x1c
        /*0ece*/ 	.short	(.L_835 - .L_834)


	//   ....[0]....
.L_834:
        /*0ed0*/ 	.word	0x00000a40


	//   ....[1]....
        /*0ed4*/ 	.word	0x00013420


	//   ....[2]....
        /*0ed8*/ 	.word	0x0001b2c0


	//----- nvinfo : EIATTR_MAX_THREADS
	.align		4
.L_835:
        /*0edc*/ 	.byte	0x04, 0x05
        /*0ede*/ 	.short	(.L_837 - .L_836)
.L_836:
        /*0ee0*/ 	.word	0x00000180
        /*0ee4*/ 	.word	0x00000001
        /*0ee8*/ 	.word	0x00000001


	//----- nvinfo : EIATTR_CRS_STACK_SIZE
	.align		4
.L_837:
        /*0eec*/ 	.byte	0x04, 0x1e
        /*0eee*/ 	.short	(.L_839 - .L_838)
.L_838:
        /*0ef0*/ 	.word	0x00000000


	//----- nvinfo : EIATTR_CBANK_PARAM_SIZE
	.align		4
.L_839:
        /*0ef4*/ 	.byte	0x03, 0x19
        /*0ef6*/ 	.short	0x0af0


	//----- nvinfo : EIATTR_PARAM_CBANK
	.align		4
        /*0ef8*/ 	.byte	0x04, 0x0a
        /*0efa*/ 	.short	(.L_841 - .L_840)
	.align		4
.L_840:
        /*0efc*/ 	.word	index@(.nv.constant0._ZN7cutlass13device_kernelIN5flash11enable_sm90INS1_16FlashAttnFwdSm90INS1_25CollectiveMainloopFwdSm90ILi2EN4cute5tupleIJNS5_1CILi1EEES8_S8_EEENS6_IJNS7_ILi64EEESA_SA_EEELi512ENS_6half_tEfNS_4arch4Sm90ELb0ELb1ELb1ELb1ELb0ELb0ELb0ELb0ELb0ELb1ELb1ELb0EEENS1_21CollectiveEpilogueFwdINS6_IJSA_NS7_ILi512EEESA_EEES9_SC_SE_Li256ELb1ELb1ELb1ELb0EEENS1_36VarlenDynamicPersistentTileSchedulerILi64ELi64ELi256ELi128ELb1ELb1ELb1ELb1ELb0ELb1EEEEEEEEEvNT_6ParamsE)
        /*0f00*/ 	.short	0x0210
        /*0f02*/ 	.short	0x0af0


	//----- nvinfo : EIATTR_SW_WAR
	.align		4
.L_841:
        /*0f04*/ 	.byte	0x04, 0x36
        /*0f06*/ 	.short	(.L_843 - .L_842)
.L_842:
        /*0f08*/ 	.word	0x00000008
.L_843:


//--------------------- .nv.info._ZN7cutlass13device_kernelIN5flash11enable_sm90INS1_16FlashAttnFwdSm90INS1_25CollectiveMainloopFwdSm90ILi2EN4cute5tupleIJNS5_1CILi1EEES8_S8_EEENS6_IJNS7_ILi64EEESA_SA_EEELi512ENS_6half_tEfNS_4arch4Sm90ELb0ELb1ELb1ELb1ELb0ELb1ELb0ELb0ELb0ELb1ELb1ELb0EEENS1_21CollectiveEpilogueFwdINS6_IJSA_NS7_ILi512EEESA_EEES9_SC_SE_Li256ELb1ELb1ELb1ELb0EEENS1_36VarlenDynamicPersistentTileSchedulerILi64ELi64ELi256ELi128ELb1ELb1ELb1ELb1ELb0ELb1EEEEEEEEEvNT_6ParamsE --------------------------
	.section	.nv.info._ZN7cutlass13device_kernelIN5flash11enable_sm90INS1_16FlashAttnFwdSm90INS1_25CollectiveMainloopFwdSm90ILi2EN4cute5tupleIJNS5_1CILi1EEES8_S8_EEENS6_IJNS7_ILi64EEESA_SA_EEELi512ENS_6half_tEfNS_4arch4Sm90ELb0ELb1ELb1ELb1ELb0ELb1ELb0ELb0ELb0ELb1ELb1ELb0EEENS1_21CollectiveEpilogueFwdINS6_IJSA_NS7_ILi512EEESA_EEES9_SC_SE_Li256ELb1ELb1ELb1ELb0EEENS1_36VarlenDynamicPersistentTileSchedulerILi64ELi64ELi256ELi128ELb1ELb1ELb1ELb1ELb0ELb1EEEEEEEEEvNT_6ParamsE,"",@"SHT_CUDA_INFO"
	.sectionflags	@""
	.align	4


	//----- nvinfo : EIATTR_CUDA_API_VERSION
	.align		4
        /*0000*/ 	.byte	0x04, 0x37
        /*0002*/ 	.short	(.L_845 - .L_844)
.L_844:
        /*0004*/ 	.word	0x00000082


	//----- nvinfo : EIATTR_KPARAM_INFO
	.align		4
.L_845:
        /*0008*/ 	.byte	0x04, 0x17
        /*000a*/ 	.short	(.L_847 - .L_846)
.L_846:
        /*000c*/ 	.word	0x00000000
        /*0010*/ 	.short	0x0000
        /*0012*/ 	.short	0x0070
        /*0014*/ 	.byte	0x00, 0xf0, 0x01, 0x2a


	//----- nvinfo : EIATTR_SPARSE_MMA_MASK
	.align		4
.L_847:
        /*0018*/ 	.byte	0x03, 0x50
        /*001a*/ 	.short	0x0000


	//----- nvinfo : EIATTR_MAXREG_COUNT
	.align		4
        /*001c*/ 	.byte	0x03, 0x1b
        /*001e*/ 	.short	0x00a8


	//----- nvinfo : EIATTR_NUM_BARRIERS
	.align		4
        /*0020*/ 	.byte	0x02, 0x4c
        /*0022*/ 	.byte	0x10
	.zero		1


	//----- nvinfo : EIATTR_EXTERNS
	.align		4
        /*0024*/ 	.byte	0x04, 0x0f
        /*0026*/ 	.short	(.L_849 - .L_848)


	//   ....[0]....
	.align		4
.L_848:
        /*0028*/ 	.word	index@(__assertfail)


	//----- nvinfo : EIATTR_ANNOTATIONS
	.align		4
.L_849:
        /*002c*/ 	.byte	0x04, 0x55
        /*002e*/ 	.short	(.L_851 - .L_850)


	//   ....[0]....
.L_850:
        /* <DEDUP_REMOVED lines=82> */


	//----- nvinfo : EIATTR_MERCURY_ISA_VERSION
	.align		4
.L_851:
        /*0538*/ 	.byte	0x03, 0x5f
        /*053a*/ 	.short	0x0101


	//----- nvinfo : EIATTR_UNUSED_LOAD_BYTE_OFFSET
	.align		4
        /*053c*/ 	.byte	0x04, 0x44
        /*053e*/ 	.short	(.L_853 - .L_852)


	//   ....[0]....
.L_852:
        /*0540*/ 	.word	0x00000a80
        /*0544*/ 	.word	0x0000fff0


	//   ....[1]....
        /*0548*/ 	.word	0x00014eb0
        /*054c*/ 	.word	0x0000fff0


	//----- nvinfo : EIATTR_INT_WARP_WIDE_INSTR_OFFSETS
	.align		4
.L_853:
        /*0550*/ 	.byte	0x04, 0x31
        /*0552*/ 	.short	(.L_855 - .L_854)


	//   ....[0]....
.L_854:
        /*0554*/ 	.word	0x00000190


	//   ....[1]....
        /*0558*/ 	.word	0x000001d0


	//   ....[2]....
        /*055c*/ 	.word	0x00000240


	//   ....[3]....
        /*0560*/ 	.word	0x0001d9e0


	//   ....[4]....
        /*0564*/ 	.word	0x0001da70


	//   ....[5]....
        /*0568*/ 	.word	0x00022360


	//   ....[6]....
        /*056c*/ 	.word	0x000223f0


	//----- nvinfo : EIATTR_COOP_GROUP_MASK_REGIDS
	.align		4
.L_855:
        /*0570*/ 	.byte	0x04, 0x29
        /*0572*/ 	.short	(.L_857 - .L_856)


	//   ....[0]....
.L_856:
        /*0574*/ 	.word	0xffffffff


	//   ....[1]....
        /*0578*/ 	.word	0xffffffff


	//   ....[2]....
        /*057c*/ 	.word	0xffffffff


	//   ....[3]....
        /*0580*/ 	.word	0xffffffff


	//   ....[4]....
        /*0584*/ 	.word	0xffffffff


	//   ....[5]....
        /*0588*/ 	.word	0xffffffff


	//   ....[6]....
        /*058c*/ 	.word	0xffffffff


	//   ....[7]....
        /*0590*/ 	.word	0xffffffff


	//   ....[8]....
        /*0594*/ 	.word	0xffffffff


	//   ....[9]....
        /*0598*/ 	.word	0xffffffff


	//   ....[10]....
        /*059c*/ 	.word	0xffffffff


	//   ....[11]....
        /*05a0*/ 	.word	0xffffffff


	//   ....[12]....
        /*05a4*/ 	.word	0xffffffff


	//   ....[13]....
        /*05a8*/ 	.word	0xffffffff


	//   ....[14]....
        /*05ac*/ 	.word	0xffffffff


	//   ....[15]....
        /*05b0*/ 	.word	0xffffffff


	//   ....[16]....
        /*05b4*/ 	.word	0xffffffff


	//   ....[17]....
        /*05b8*/ 	.word	0xffffffff


	//   ....[18]....
        /*05bc*/ 	.word	0xffffffff


	//   ....[19]....
        /*05c0*/ 	.word	0xffffffff


	//   ....[20]....
        /*05c4*/ 	.word	0xffffffff


	//   ....[21]....
        /*05c8*/ 	.word	0xffffffff


	//   ....[22]....
        /*05cc*/ 	.word	0xffffffff


	//   ....[23]....
        /*05d0*/ 	.word	0xffffffff


	//   ....[24]....
        /*05d4*/ 	.word	0xffffffff


	//   ....[25]....
        /*05d8*/ 	.word	0xffffffff


	//   ....[26]....
        /*05dc*/ 	.word	0xffffffff


	//   ....[27]....
        /*05e0*/ 	.word	0xffffffff


	//   ....[28]....
        /*05e4*/ 	.word	0xffffffff


	//   ....[29]....
        /*05e8*/ 	.word	0xffffffff


	//   ....[30]....
        /*05ec*/ 	.word	0xffffffff


	//   ....[31]....
        /*05f0*/ 	.word	0xffffffff


	//   ....[32]....
        /*05f4*/ 	.word	0xffffffff


	//   ....[33]....
        /*05f8*/ 	.word	0xffffffff


	//   ....[34]....
        /*05fc*/ 	.word	0xffffffff


	//   ....[35]....
        /*0600*/ 	.word	0xffffffff


	//   ....[36]....
        /*0604*/ 	.word	0xffffffff


	//   ....[37]....
        /*0608*/ 	.word	0xffffffff


	//   ....[38]....
        /*060c*/ 	.word	0xffffffff


	//   ....[39]....
        /*0610*/ 	.word	0xffffffff


	//   ....[40]....
        /*0614*/ 	.word	0xffffffff


	//   ....[41]....
        /*0618*/ 	.word	0xffffffff


	//   ....[42]....
        /*061c*/ 	.word	0xffffffff


	//   ....[43]....
        /*0620*/ 	.word	0xffffffff


	//   ....[44]....
        /*0624*/ 	.word	0xffffffff


	//   ....[45]....
        /*0628*/ 	.word	0xffffffff


	//   ....[46]....
        /*062c*/ 	.word	0xffffffff


	//   ....[47]....
        /*0630*/ 	.word	0xffffffff


	//   ....[48]....
        /*0634*/ 	.word	0xffffffff


	//   ....[49]....
        /*0638*/ 	.word	0xffffffff


	//   ....[50]....
        /*063c*/ 	.word	0xffffffff


	//   ....[51]....
        /*0640*/ 	.word	0xffffffff


	//   ....[52]....
        /*0644*/ 	.word	0xffffffff


	//   ....[53]....
        /*0648*/ 	.word	0xffffffff


	//   ....[54]....
        /*064c*/ 	.word	0xffffffff


	//   ....[55]....
        /*0650*/ 	.word	0xffffffff


	//   ....[56]....
        /*0654*/ 	.word	0xffffffff


	//   ....[57]....
        /*0658*/ 	.word	0xffffffff


	//   ....[58]....
        /*065c*/ 	.word	0xffffffff


	//   ....[59]....
        /*0660*/ 	.word	0xffffffff


	//   ....[60]....
        /*0664*/ 	.word	0xffffffff


	//   ....[61]....
        /*0668*/ 	.word	0xffffffff


	//   ....[62]....
        /*066c*/ 	.word	0xffffffff


	//   ....[63]....
        /*0670*/ 	.word	0xffffffff


	//   ....[64]....
        /*0674*/ 	.word	0xffffffff


	//   ....[65]....
        /*0678*/ 	.word	0xffffffff


	//   ....[66]....
        /*067c*/ 	.word	0xffffffff


	//   ....[67]....
        /*0680*/ 	.word	0xffffffff


	//   ....[68]....
        /*0684*/ 	.word	0xffffffff


	//   ....[69]....
        /*0688*/ 	.word	0xffffffff


	//   ....[70]....
        /*068c*/ 	.word	0xffffffff


	//   ....[71]....
        /*0690*/ 	.word	0xffffffff


	//   ....[72]....
        /*0694*/ 	.word	0xffffffff


	//   ....[73]....
        /*0698*/ 	.word	0xffffffff


	//   ....[74]....
        /*069c*/ 	.word	0xffffffff


	//   ....[75]....
        /*06a0*/ 	.word	0xffffffff


	//   ....[76]....
        /*06a4*/ 	.word	0xffffffff


	//   ....[77]....
        /*06a8*/ 	.word	0xffffffff


	//   ....[78]....
        /*06ac*/ 	.word	0xffffffff


	//   ....[79]....
        /*06b0*/ 	.word	0xffffffff


	//   ....[80]....
        /*06b4*/ 	.word	0xffffffff


	//   ....[81]....
        /*06b8*/ 	.word	0xffffffff


	//   ....[82]....
        /*06bc*/ 	.word	0xffffffff


	//   ....[83]....
        /*06c0*/ 	.word	0xffffffff


	//   ....[84]....
        /*06c4*/ 	.word	0xffffffff


	//   ....[85]....
        /*06c8*/ 	.word	0xffffffff


	//   ....[86]....
        /*06cc*/ 	.word	0xffffffff


	//   ....[87]....
        /*06d0*/ 	.word	0xffffffff


	//   ....[88]....
        /*06d4*/ 	.word	0xffffffff


	//   ....[89]....
        /*06d8*/ 	.word	0xffffffff


	//   ....[90]....
        /*06dc*/ 	.word	0xffffffff


	//   ....[91]....
        /*06e0*/ 	.word	0xffffffff


	//   ....[92]....
        /*06e4*/ 	.word	0xffffffff


	//   ....[93]....
        /*06e8*/ 	.word	0xffffffff


	//   ....[94]....
        /*06ec*/ 	.word	0xffffffff


	//   ....[95]....
        /*06f0*/ 	.word	0xffffffff


	//   ....[96]....
        /*06f4*/ 	.word	0xffffffff


	//   ....[97]....
        /*06f8*/ 	.word	0xffffffff


	//   ....[98]....
        /*06fc*/ 	.word	0xffffffff


	//   ....[99]....
        /*0700*/ 	.word	0xffffffff


	//   ....[100]....
        /*0704*/ 	.word	0xffffffff


	//   ....[101]....
        /*0708*/ 	.word	0xffffffff


	//   ....[102]....
        /*070c*/ 	.word	0xffffffff


	//   ....[103]....
        /*0710*/ 	.word	0xffffffff


	//   ....[104]....
        /*0714*/ 	.word	0xffffffff


	//   ....[105]....
        /*0718*/ 	.word	0xffffffff


	//   ....[106]....
        /*071c*/ 	.word	0xffffffff


	//   ....[107]....
        /*0720*/ 	.word	0xffffffff


	//   ....[108]....
        /*0724*/ 	.word	0xffffffff


	//   ....[109]....
        /*0728*/ 	.word	0xffffffff


	//   ....[110]....
        /*072c*/ 	.word	0xffffffff


	//   ....[111]....
        /*0730*/ 	.word	0xffffffff


	//   ....[112]....
        /*0734*/ 	.word	0xffffffff


	//   ....[113]....
        /*0738*/ 	.word	0xffffffff


	//   ....[114]....
        /*073c*/ 	.word	0xffffffff


	//   ....[115]....
        /*0740*/ 	.word	0xffffffff


	//   ....[116]....
        /*0744*/ 	.word	0xffffffff


	//   ....[117]....
        /*0748*/ 	.word	0xffffffff


	//   ....[118]....
        /*074c*/ 	.word	0x0500000f


	//   ....[119]....
        /*0750*/ 	.word	0x0500000f


	//   ....[120]....
        /*0754*/ 	.word	0x0500000f


	//   ....[121]....
        /*0758*/ 	.word	0x0500000f


	//   ....[122]....
        /*075c*/ 	.word	0x0500000f


	//   ....[123]....
        /*0760*/ 	.word	0x0500000f


	//   ....[124]....
        /*0764*/ 	.word	0x0500000f


	//   ....[125]....
        /*0768*/ 	.word	0x0500000f


	//   ....[126]....
        /*076c*/ 	.word	0x0500000f


	//   ....[127]....
        /*0770*/ 	.word	0x0500000f


	//   ....[128]....
        /*0774*/ 	.word	0x0500000f


	//   ....[129]....
        /*0778*/ 	.word	0x0500000f


	//   ....[130]....
        /*077c*/ 	.word	0x0500000f


	//   ....[131]....
        /*0780*/ 	.word	0x0500000f


	//   ....[132]....
        /*0784*/ 	.word	0x0500000f


	//   ....[133]....
        /*0788*/ 	.word	0x0500000f


	//   ....[134]....
        /*078c*/ 	.word	0x0500000f


	//   ....[135]....
        /*0790*/ 	.word	0x0500000f


	//   ....[136]....
        /*0794*/ 	.word	0x0500000f


	//   ....[137]....
        /*0798*/ 	.word	0x0500000f


	//   ....[138]....
        /*079c*/ 	.word	0x0500000f


	//   ....[139]....
        /*07a0*/ 	.word	0x0500000f


	//   ....[140]....
        /*07a4*/ 	.word	0x0500000f


	//   ....[141]....
        /*07a8*/ 	.word	0x0500000f


	//   ....[142]....
        /*07ac*/ 	.word	0x0500000f


	//   ....[143]....
        /*07b0*/ 	.word	0x0500000f


	//   ....[144]....
        /*07b4*/ 	.word	0x0500000f


	//   ....[145]....
        /*07b8*/ 	.word	0x0500000f


	//   ....[146]....
        /*07bc*/ 	.word	0x0500000f


	//   ....[147]....
        /*07c0*/ 	.word	0x0500000f


	//   ....[148]....
        /*07c4*/ 	.word	0x0500000f


	//   ....[149]....
        /*07c8*/ 	.word	0x0500000f


	//   ....[150]....
        /*07cc*/ 	.word	0x0500000f


	//   ....[151]....
        /*07d0*/ 	.word	0x0500000f


	//   ....[152]....
        /*07d4*/ 	.word	0x0500000f


	//   ....[153]....
        /*07d8*/ 	.word	0x0500000f


	//   ....[154]....
        /*07dc*/ 	.word	0x0500000f


	//   ....[155]....
        /*07e0*/ 	.word	0x0500000f


	//   ....[156]....
        /*07e4*/ 	.word	0x0500000f


	//   ....[157]....
        /*07e8*/ 	.word	0x0500000f


	//   ....[158]....
        /*07ec*/ 	.word	0x0500000f


	//   ....[159]....
        /*07f0*/ 	.word	0x0500000f


	//   ....[160]....
        /*07f4*/ 	.word	0x0500000f


	//   ....[161]....
        /*07f8*/ 	.word	0x0500000f


	//   ....[162]....
        /*07fc*/ 	.word	0x0500000f


	//----- nvinfo : EIATTR_COOP_GROUP_INSTR_OFFSETS
	.align		4
.L_857:
        /*0800*/ 	.byte	0x04, 0x28
        /*0802*/ 	.short	(.L_859 - .L_858)


	//   ....[0]....
.L_858:
        /*0804*/ 	.word	0x00000060


	//   ....[1]....
        /*0808*/ 	.word	0x000001a0


	//   ....[2]....
        /*080c*/ 	.word	0x000001f0


	//   ....[3]....
        /*0810*/ 	.word	0x000003e0


	//   ....[4]....
        /*0814*/ 	.word	0x00000540


	//   ....[5]....
        /*0818*/ 	.word	0x00000660


	//   ....[6]....
        /*081c*/ 	.word	0x000007c0


	//   ....[7]....
        /*0820*/ 	.word	0x000056b0


	//   ....[8]....
        /*0824*/ 	.word	0x00007bf0


	//   ....[9]....
        /*0828*/ 	.word	0x00008390


	//   ....[10]....
        /*082c*/ 	.word	0x000083a0


	//   ....[11]....
        /*0830*/ 	.word	0x000083b0


	//   ....[12]....
        /*0834*/ 	.word	0x000083c0


	//   ....[13]....
        /*0838*/ 	.word	0x000086d0


	//   ....[14]....
        /*083c*/ 	.word	0x000086e0


	//   ....[15]....
        /*0840*/ 	.word	0x000086f0


	//   ....[16]....
        /*0844*/ 	.word	0x00008700


	//   ....[17]....
        /*0848*/ 	.word	0x000098c0


	//   ....[18]....
        /*084c*/ 	.word	0x000098d0


	//   ....[19]....
        /*0850*/ 	.word	0x000098e0


	//   ....[20]....
        /*0854*/ 	.word	0x000098f0


	//   ....[21]....
        /*0858*/ 	.word	0x00009b40


	//   ....[22]....
        /*085c*/ 	.word	0x00009b50


	//   ....[23]....
        /*0860*/ 	.word	0x00009b60


	//   ....[24]....
        /*0864*/ 	.word	0x00009b70


	//   ....[25]....
        /*0868*/ 	.word	0x0000b330


	//   ....[26]....
        /*086c*/ 	.word	0x0000bb60


	//   ....[27]....
        /*0870*/ 	.word	0x0000c150


	//   ....[28]....
        /*0874*/ 	.word	0x0000c220


	//   ....[29]....
        /*0878*/ 	.word	0x0000c560


	//   ....[30]....
        /*087c*/ 	.word	0x0000c5c0


	//   ....[31]....
        /*0880*/ 	.word	0x0000cf30


	//   ....[32]....
        /*0884*/ 	.word	0x0000d4e0


	//   ....[33]....
        /*0888*/ 	.word	0x0000db40


	//   ....[34]....
        /*088c*/ 	.word	0x0000e210


	//   ....[35]....
        /*0890*/ 	.word	0x0000e2e0


	//   ....[36]....
        /*0894*/ 	.word	0x0000e940


	//   ....[37]....
        /*0898*/ 	.word	0x0000eb10


	//   ....[38]....
        /*089c*/ 	.word	0x0000f960


	//   ....[39]....
        /*08a0*/ 	.word	0x000104a0


	//   ....[40]....
        /*08a4*/ 	.word	0x00010500


	//   ....[41]....
        /*08a8*/ 	.word	0x00010d30


	//   ....[42]....
        /*08ac*/ 	.word	0x00010dd0


	//   ....[43]....
        /*08b0*/ 	.word	0x00011a70


	//   ....[44]....
        /*08b4*/ 	.word	0x00011eb0


	//   ....[45]....
        /*08b8*/ 	.word	0x00012550


	//   ....[46]....
        /*08bc*/ 	.word	0x00012b30


	//   ....[47]....
        /*08c0*/ 	.word	0x00012b50


	//   ....[48]....
        /*08c4*/ 	.word	0x000133a0


	//   ....[49]....
        /*08c8*/ 	.word	0x00013570


	//   ....[50]....
        /*08cc*/ 	.word	0x00014380


	//   ....[51]....
        /*08d0*/ 	.word	0x000143d0


	//   ....[52]....
        /*08d4*/ 	.word	0x00014430


	//   ....[53]....
        /*08d8*/ 	.word	0x00014580


	//   ....[54]....
        /*08dc*/ 	.word	0x00014750


	//   ....[55]....
        /*08e0*/ 	.word	0x00015bc0


	//   ....[56]....
        /*08e4*/ 	.word	0x00015f20


	//   ....[57]....
        /*08e8*/ 	.word	0x00015f30


	//   ....[58]....
        /*08ec*/ 	.word	0x00015f60


	//   ....[59]....
        /*08f0*/ 	.word	0x00015f70


	//   ....[60]....
        /*08f4*/ 	.word	0x00016bf0


	//   ....[61]....
        /*08f8*/ 	.word	0x00016c10


	//   ....[62]....
        /*08fc*/ 	.word	0x00016ea0


	//   ....[63]....
        /*0900*/ 	.word	0x00016ec0


	//   ....[64]....
        /*0904*/ 	.word	0x00017830


	//   ....[65]....
        /*0908*/ 	.word	0x00017870


	//   ....[66]....
        /*090c*/ 	.word	0x000180d0


	//   ....[67]....
        /*0910*/ 	.word	0x000180f0


	//   ....[68]....
        /*0914*/ 	.word	0x00019390


	//   ....[69]....
        /*0918*/ 	.word	0x000193f0


	//   ....[70]....
        /*091c*/ 	.word	0x00019630


	//   ....[71]....
        /*0920*/ 	.word	0x00019650


	//   ....[72]....
        /*0924*/ 	.word	0x00019900


	//   ....[73]....
        /*0928*/ 	.word	0x00019b30


	//   ....[74]....
        /*092c*/ 	.word	0x00019b60


	//   ....[75]....
        /*0930*/ 	.word	0x00019b90


	//   ....[76]....
        /*0934*/ 	.word	0x00019bc0


	//   ....[77]....
        /*0938*/ 	.word	0x00019bf0


	//   ....[78]....
        /*093c*/ 	.word	0x00019c20


	//   ....[79]....
        /*0940*/ 	.word	0x00019dc0


	//   ....[80]....
        /*0944*/ 	.word	0x00019df0


	//   ....[81]....
        /*0948*/ 	.word	0x00019e20


	//   ....[82]....
        /*094c*/ 	.word	0x00019e50


	//   ....[83]....
        /*0950*/ 	.word	0x00019e80


	//   ....[84]....
        /*0954*/ 	.word	0x00019eb0


	//   ....[85]....
        /*0958*/ 	.word	0x00019f50


	//   ....[86]....
        /*095c*/ 	.word	0x00019f80


	//   ....[87]....
        /*0960*/ 	.word	0x00019f90


	//   ....[88]....
        /*0964*/ 	.word	0x00019fc0


	//   ....[89]....
        /*0968*/ 	.word	0x0001b840


	//   ....[90]....
        /*096c*/ 	.word	0x0001dfb0


	//   ....[91]....
        /*0970*/ 	.word	0x0001ea70


	//   ....[92]....
        /*0974*/ 	.word	0x0001ea90


	//   ....[93]....
        /*0978*/ 	.word	0x0001eb40


	//   ....[94]....
        /*097c*/ 	.word	0x0001eb50


	//   ....[95]....
        /*0980*/ 	.word	0x0001ebd0


	//   ....[96]....
        /*0984*/ 	.word	0x0001ebe0


	//   ....[97]....
        /*0988*/ 	.word	0x0001ec30


	//   ....[98]....
        /*098c*/ 	.word	0x0001ec50


	//   ....[99]....
        /*0990*/ 	.word	0x00022680


	//   ....[100]....
        /*0994*/ 	.word	0x00022700


	//   ....[101]....
        /*0998*/ 	.word	0x00022730


	//   ....[102]....
        /*099c*/ 	.word	0x00022740


	//   ....[103]....
        /*09a0*/ 	.word	0x00022770


	//   ....[104]....
        /*09a4*/ 	.word	0x000227a0


	//   ....[105]....
        /*09a8*/ 	.word	0x000227d0


	//   ....[106]....
        /*09ac*/ 	.word	0x00022800


	//   ....[107]....
        /*09b0*/ 	.word	0x000229c0


	//   ....[108]....
        /*09b4*/ 	.word	0x000229f0


	//   ....[109]....
        /*09b8*/ 	.word	0x00022a20


	//   ....[110]....
        /*09bc*/ 	.word	0x00022a50


	//   ....[111]....
        /*09c0*/ 	.word	0x00022a80


	//   ....[112]....
        /*09c4*/ 	.word	0x00022ab0


	//   ....[113]....
        /*09c8*/ 	.word	0x00022b80


	//   ....[114]....
        /*09cc*/ 	.word	0x00022ba0


	//   ....[115]....
        /*09d0*/ 	.word	0x00022bb0


	//   ....[116]....
        /*09d4*/ 	.word	0x00022c30


	//   ....[117]....
        /*09d8*/ 	.word	0x00023760


	//   ....[118]....
        /*09dc*/ 	.word	0x00023c20


	//   ....[119]....
        /*09e0*/ 	.word	0x00023cb0


	//   ....[120]....
        /*09e4*/ 	.word	0x00023d00


	//   ....[121]....
        /*09e8*/ 	.word	0x00023d50


	//   ....[122]....
        /*09ec*/ 	.word	0x00023de0


	//   ....[123]....
        /*09f0*/ 	.word	0x00023e70


	//   ....[124]....
        /*09f4*/ 	.word	0x00023ec0


	//   ....[125]....
        /*09f8*/ 	.word	0x00023f10


	//   ....[126]....
        /*09fc*/ 	.word	0x00024000


	//   ....[127]....
        /*0a00*/ 	.word	0x00024090


	//   ....[128]....
        /*0a04*/ 	.word	0x000240e0


	//   ....[129]....
        /*0a08*/ 	.word	0x00024140


	//   ....[130]....
        /*0a0c*/ 	.word	0x000241e0


	//   ....[131]....
        /*0a10*/ 	.word	0x00024270


	//   ....[132]....
        /*0a14*/ 	.word	0x000242c0


	//   ....[133]....
        /*0a18*/ 	.word	0x00024310


	//   ....[134]....
        /*0a1c*/ 	.word	0x000246c0


	//   ....[135]....
        /*0a20*/ 	.word	0x000249a0


	//   ....[136]....
        /*0a24*/ 	.word	0x00024b60


	//   ....[137]....
        /*0a28*/ 	.word	0x00024bb0


	//   ....[138]....
        /*0a2c*/ 	.word	0x00024c10


	//   ....[139]....
        /*0a30*/ 	.word	0x00024d00


	//   ....[140]....
        /*0a34*/ 	.word	0x00024d60


	//   ....[141]....
        /*0a38*/ 	.word	0x00024e50


	//   ....[142]....
        /*0a3c*/ 	.word	0x00024eb0


	//   ....[143]....
        /*0a40*/ 	.word	0x00024f80


	//   ....[144]....
        /*0a44*/ 	.word	0x000252b0


	//   ....[145]....
        /*0a48*/ 	.word	0x00025350


	//   ....[146]....
        /*0a4c*/ 	.word	0x000254f0


	//   ....[147]....
        /*0a50*/ 	.word	0x00025570


	//   ....[148]....
        /*0a54*/ 	.word	0x000255f0


	//   ....[149]....
        /*0a58*/ 	.word	0x00025670


	//   ....[150]....
        /*0a5c*/ 	.word	0x000256f0


	//   ....[151]....
        /*0a60*/ 	.word	0x00025780


	//   ....[152]....
        /*0a64*/ 	.word	0x00025820


	//   ....[153]....
        /*0a68*/ 	.word	0x000258d0


	//   ....[154]....
        /*0a6c*/ 	.word	0x00025950


	//   ....[155]....
        /*0a70*/ 	.word	0x000259d0


	//   ....[156]....
        /*0a74*/ 	.word	0x00025a50


	//   ....[157]....
        /*0a78*/ 	.word	0x00025ae0


	//   ....[158]....
        /*0a7c*/ 	.word	0x00025b60


	//   ....[159]....
        /*0a80*/ 	.word	0x00025c10


	//   ....[160]....
        /*0a84*/ 	.word	0x00025c60


	//   ....[161]....
        /*0a88*/ 	.word	0x00025d20


	//   ....[162]....
        /*0a8c*/ 	.word	0x00025e50


	//----- nvinfo : EIATTR_REG_RECONFIG
	.align		4
.L_859:
        /*0a90*/ 	.byte	0x01, 0x54
	.zero		2


	//----- nvinfo : EIATTR_SYSCALL_OFFSETS
	.align		4
        /*0a94*/ 	.byte	0x04, 0x46
        /*0a96*/ 	.short	(.L_861 - .L_860)


	//   ....[0]....
.L_860:
        /*0a98*/ 	.word	0x00002370


	//   ....[1]....
        /*0a9c*/ 	.word	0x000024c0


	//   ....[2]....
        /*0aa0*/ 	.word	0x00007da0


	//   ....[3]....
        /*0aa4*/ 	.word	0x000080c0


	//   ....[4]....
        /*0aa8*/ 	.word	0x0001dbe0


	//   ....[5]....
        /*0aac*/ 	.word	0x0001dd30


	//   ....[6]....
        /*0ab0*/ 	.word	0x0001de20


	//   ....[7]....
        /*0ab4*/ 	.word	0x0001e650


	//----- nvinfo : EIATTR_MBARRIER_INSTR_OFFSETS
	.align		4
.L_861:
        /*0ab8*/ 	.byte	0x04, 0x39
        /*0aba*/ 	.short	(.L_863 - .L_862)


	//   ....[0]....
.L_862:
        /*0abc*/ 	.word	0x000002d0
        /*0ac0*/ 	.word	0x000000ff
        /*0ac4*/ 	.word	0x00028c00
        /*0ac8*/ 	.short	0x0100
        /*0aca*/ 	.byte	0x08
	.zero		1


	//   ....[1]....
        /*0acc*/ 	.word	0x000002e0
        /*0ad0*/ 	.word	0x000000ff
        /*0ad4*/ 	.word	0x00028c20
        /*0ad8*/ 	.short	0x0100
        /*0ada*/ 	.byte	0x08
	.zero		1


	//   ....[2]....
        /*0adc*/ 	.word	0x00000390
        /*0ae0*/ 	.word	0x000000ff
        /*0ae4*/ 	.word	0x00028c30
        /*0ae8*/ 	.short	0x0100
        /*0aea*/ 	.byte	0x06
	.zero		1


	//   ....[3]....
        /*0aec*/ 	.word	0x000003a0
        /*0af0*/ 	.word	0x000000ff
        /*0af4*/ 	.word	0x00028c40
        /*0af8*/ 	.short	0x0100
        /*0afa*/ 	.byte	0x06
	.zero		1


	//   ....[4]....
        /*0afc*/ 	.word	0x000003b0
        /*0b00*/ 	.word	0x000000ff
        /*0b04*/ 	.word	0x00028c38
        /*0b08*/ 	.short	0x0100
        /*0b0a*/ 	.byte	0x06
	.zero		1


	//   ....[5]....
        /*0b0c*/ 	.word	0x000003c0
        /*0b10*/ 	.word	0x000000ff
        /*0b14*/ 	.word	0x00028c48
        /*0b18*/ 	.short	0x0100
        /*0b1a*/ 	.byte	0x06
	.zero		1


	//   ....[6]....
        /*0b1c*/ 	.word	0x000004f0
        /*0b20*/ 	.word	0x000000ff
        /*0b24*/ 	.word	0x00028c50
        /*0b28*/ 	.short	0x0100
        /*0b2a*/ 	.byte	0x08
	.zero		1


	//   ....[7]....
        /*0b2c*/ 	.word	0x00000500
        /*0b30*/ 	.word	0x000000ff
        /*0b34*/ 	.word	0x00028c60
        /*0b38*/ 	.short	0x0100
        /*0b3a*/ 	.byte	0x08
	.zero		1


	//   ....[8]....
        /*0b3c*/ 	.word	0x00000510
        /*0b40*/ 	.word	0x000000ff
        /*0b44*/ 	.word	0x00028c58
        /*0b48*/ 	.short	0x0100
        /*0b4a*/ 	.byte	0x08
	.zero		1


	//   ....[9]....
        /*0b4c*/ 	.word	0x00000520
        /*0b50*/ 	.word	0x000000ff
        /*0b54*/ 	.word	0x00028c68
        /*0b58*/ 	.short	0x0100
        /*0b5a*/ 	.byte	0x08
	.zero		1


	//   ....[10]....
        /*0b5c*/ 	.word	0x00000610
        /*0b60*/ 	.word	0x000000ff
        /*0b64*/ 	.word	0x00028c70
        /*0b68*/ 	.short	0x0100
        /*0b6a*/ 	.byte	0x06
	.zero		1


	//   ....[11]....
        /*0b6c*/ 	.word	0x00000620
        /*0b70*/ 	.word	0x000000ff
        /*0b74*/ 	.word	0x00028c80
        /*0b78*/ 	.short	0x0100
        /*0b7a*/ 	.byte	0x06
	.zero		1


	//   ....[12]....
        /*0b7c*/ 	.word	0x00000630
        /*0b80*/ 	.word	0x000000ff
        /*0b84*/ 	.word	0x00028c78
        /*0b88*/ 	.short	0x0100
        /*0b8a*/ 	.byte	0x06
	.zero		1


	//   ....[13]....
        /*0b8c*/ 	.word	0x00000640
        /*0b90*/ 	.word	0x000000ff
        /*0b94*/ 	.word	0x00028c88
        /*0b98*/ 	.short	0x0100
        /*0b9a*/ 	.byte	0x06
	.zero		1


	//   ....[14]....
        /*0b9c*/ 	.word	0x00000770
        /*0ba0*/ 	.word	0x000000ff
        /*0ba4*/ 	.word	0x00028c90
        /*0ba8*/ 	.short	0x0100
        /*0baa*/ 	.byte	0x08
	.zero		1


	//   ....[15]....
        /*0bac*/ 	.word	0x00000780
        /*0bb0*/ 	.word	0x000000ff
        /*0bb4*/ 	.word	0x00028ca0
        /*0bb8*/ 	.short	0x0100
        /*0bba*/ 	.byte	0x08
	.zero		1


	//   ....[16]....
        /*0bbc*/ 	.word	0x00000790
        /*0bc0*/ 	.word	0x000000ff
        /*0bc4*/ 	.word	0x00028c98
        /*0bc8*/ 	.short	0x0100
        /*0bca*/ 	.byte	0x08
	.zero		1


	//   ....[17]....
        /*0bcc*/ 	.word	0x000007a0
        /*0bd0*/ 	.word	0x000000ff
        /*0bd4*/ 	.word	0x00028ca8
        /*0bd8*/ 	.short	0x0100
        /*0bda*/ 	.byte	0x08
	.zero		1


	//   ....[18]....
        /*0bdc*/ 	.word	0x000008d0
        /*0be0*/ 	.word	0x000000ff
        /*0be4*/ 	.word	0x00028cb0
        /*0be8*/ 	.short	0x0100
        /*0bea*/ 	.byte	0x08
	.zero		1


	//   ....[19]....
        /*0bec*/ 	.word	0x000008e0
        /*0bf0*/ 	.word	0x000000ff
        /*0bf4*/ 	.word	0x00028cc0
        /*0bf8*/ 	.short	0x0100
        /*0bfa*/ 	.byte	0x08
	.zero		1


	//   ....[20]....
        /*0bfc*/ 	.word	0x000008f0
        /*0c00*/ 	.word	0x000000ff
        /*0c04*/ 	.word	0x00028cb8
        /*0c08*/ 	.short	0x0100
        /*0c0a*/ 	.byte	0x08
	.zero		1


	//   ....[21]....
        /*0c0c*/ 	.word	0x00000900
        /*0c10*/ 	.word	0x000000ff
        /*0c14*/ 	.word	0x00028cc8
        /*0c18*/ 	.short	0x0100
        /*0c1a*/ 	.byte	0x08
	.zero		1


	//   ....[22]....
        /*0c1c*/ 	.word	0x00003030
        /*0c20*/ 	.word	0x0000004a
        /*0c24*/ 	.word	0x00028c90
        /*0c28*/ 	.short	0x010a
        /*0c2a*/ 	.byte	0x3f
	.zero		1


	//   ....[23]....
        /*0c2c*/ 	.word	0x000039f0
        /*0c30*/ 	.word	0x0000004a
        /*0c34*/ 	.word	0x00028c90
        /*0c38*/ 	.short	0x010a
        /*0c3a*/ 	.byte	0x3f
	.zero		1


	//   ....[24]....
        /*0c3c*/ 	.word	0x00004290
        /*0c40*/ 	.word	0x0000004a
        /*0c44*/ 	.word	0x00028c90
        /*0c48*/ 	.short	0x010a
        /*0c4a*/ 	.byte	0x3f
	.zero		1


	//   ....[25]....
        /*0c4c*/ 	.word	0x00004490
        /*0c50*/ 	.word	0x00000004
        /*0c54*/ 	.word	0x00000000
        /*0c58*/ 	.short	0x0101
        /*0c5a*/ 	.byte	0x3f
	.zero		1


	//   ....[26]....
        /*0c5c*/ 	.word	0x000044d0
        /*0c60*/ 	.word	0x0000004a
        /*0c64*/ 	.word	0x00028cb0
        /*0c68*/ 	.short	0x010a
        /*0c6a*/ 	.byte	0x3f
	.zero		1


	//   ....[27]....
        /*0c6c*/ 	.word	0x00004b30
        /*0c70*/ 	.word	0x0000004a
        /*0c74*/ 	.word	0x00000000
        /*0c78*/ 	.short	0x0101
        /*0c7a*/ 	.byte	0x3f
	.zero		1


	//   ....[28]....
        /*0c7c*/ 	.word	0x000057d0
        /*0c80*/ 	.word	0x00000009
        /*0c84*/ 	.word	0x00028c50
        /*0c88*/ 	.short	0x010a
        /*0c8a*/ 	.byte	0x3f
	.zero		1


	//   ....[29]....
        /*0c8c*/ 	.word	0x00005b90
        /*0c90*/ 	.word	0x00000009
        /*0c94*/ 	.word	0x00000000
        /*0c98*/ 	.short	0x0101
        /*0c9a*/ 	.byte	0x3f
	.zero		1


	//   ....[30]....
        /*0c9c*/ 	.word	0x000064d0
        /*0ca0*/ 	.word	0x00000015
        /*0ca4*/ 	.word	0x00028c50
        /*0ca8*/ 	.short	0x010a
        /*0caa*/ 	.byte	0x3f
	.zero		1


	//   ....[31]....
        /*0cac*/ 	.word	0x00006520
        /*0cb0*/ 	.word	0x00000015
        /*0cb4*/ 	.word	0x00028c50
        /*0cb8*/ 	.short	0x010a
        /*0cba*/ 	.byte	0x3f
	.zero		1


	//   ....[32]....
        /*0cbc*/ 	.word	0x000067f0
        /*0cc0*/ 	.word	0x00000015
        /*0cc4*/ 	.word	0x00000000
        /*0cc8*/ 	.short	0x0101
        /*0cca*/ 	.byte	0x3f
	.zero		1


	//   ....[33]....
        /*0ccc*/ 	.word	0x00007e30
        /*0cd0*/ 	.word	0x00000002
        /*0cd4*/ 	.word	0x00028c00
        /*0cd8*/ 	.short	0x010a
        /*0cda*/ 	.byte	0x3f
	.zero		1


	//   ....[34]....
        /*0cdc*/ 	.word	0x00007e80
        /*0ce0*/ 	.word	0x00000002
        /*0ce4*/ 	.word	0x00028c00
        /*0ce8*/ 	.short	0x010a
        /*0cea*/ 	.byte	0x3f
	.zero		1


	//   ....[35]....
        /*0cec*/ 	.word	0x00008940
        /*0cf0*/ 	.word	0x00000002
        /*0cf4*/ 	.word	0x00028c00
        /*0cf8*/ 	.short	0x010a
        /*0cfa*/ 	.byte	0x3f
	.zero		1


	//   ....[36]....
        /*0cfc*/ 	.word	0x00009d20
        /*0d00*/ 	.word	0x00000002
        /*0d04*/ 	.word	0x00028c00
        /*0d08*/ 	.short	0x010a
        /*0d0a*/ 	.byte	0x3f
	.zero		1


	//   ....[37]....
        /*0d0c*/ 	.word	0x0000aba0
        /*0d10*/ 	.word	0x0000000c
        /*0d14*/ 	.word	0x00028c30
        /*0d18*/ 	.short	0x010a
        /*0d1a*/ 	.byte	0x3f
	.zero		1


	//   ....[38]....
        /*0d1c*/ 	.word	0x0000ac30
        /*0d20*/ 	.word	0x0000000c
        /*0d24*/ 	.word	0x00028c30
        /*0d28*/ 	.short	0x010a
        /*0d2a*/ 	.byte	0x3f
	.zero		1


	//   ....[39]....
        /*0d2c*/ 	.word	0x0000b350
        /*0d30*/ 	.word	0x00000003
        /*0d34*/ 	.word	0x00000000
        /*0d38*/ 	.short	0x0101
        /*0d3a*/ 	.byte	0x3f
	.zero		1


	//   ....[40]....
        /*0d3c*/ 	.word	0x0000cb70
        /*0d40*/ 	.word	0x0000000c
        /*0d44*/ 	.word	0x00028c50
        /*0d48*/ 	.short	0x010a
        /*0d4a*/ 	.byte	0x3f
	.zero		1


	//   ....[41]....
        /*0d4c*/ 	.word	0x0000cc30
        /*0d50*/ 	.word	0x0000000c
        /*0d54*/ 	.word	0x00028c50
        /*0d58*/ 	.short	0x010a
        /*0d5a*/ 	.byte	0x3f
	.zero		1


	//   ....[42]....
        /*0d5c*/ 	.word	0x0000cf50
        /*0d60*/ 	.word	0x0000000c
        /*0d64*/ 	.word	0x00000000
        /*0d68*/ 	.short	0x0101
        /*0d6a*/ 	.byte	0x3f
	.zero		1


	//   ....[43]....
        /*0d6c*/ 	.word	0x0000d1e0
        /*0d70*/ 	.word	0x000000d7
        /*0d74*/ 	.word	0x00028c30
        /*0d78*/ 	.short	0x010a
        /*0d7a*/ 	.byte	0x3f
	.zero		1


	//   ....[44]....
        /*0d7c*/ 	.word	0x0000d250
        /*0d80*/ 	.word	0x000000d7
        /*0d84*/ 	.word	0x00028c30
        /*0d88*/ 	.short	0x010a
        /*0d8a*/ 	.byte	0x3f
	.zero		1


	//   ....[45]....
        /*0d8c*/ 	.word	0x0000d770
        /*0d90*/ 	.word	0x00000014
        /*0d94*/ 	.word	0x00000000
        /*0d98*/ 	.short	0x0101
        /*0d9a*/ 	.byte	0x3f
	.zero		1


	//   ....[46]....
        /*0d9c*/ 	.word	0x0000f630
        /*0da0*/ 	.word	0x000000d7
        /*0da4*/ 	.word	0x00028c50
        /*0da8*/ 	.short	0x010a
        /*0daa*/ 	.byte	0x3f
	.zero		1


	//   ....[47]....
        /*0dac*/ 	.word	0x0000f680
        /*0db0*/ 	.word	0x000000d7
        /*0db4*/ 	.word	0x00028c50
        /*0db8*/ 	.short	0x010a
        /*0dba*/ 	.byte	0x3f
	.zero		1


	//   ....[48]....
        /*0dbc*/ 	.word	0x0000f980
        /*0dc0*/ 	.word	0x000000d7
        /*0dc4*/ 	.word	0x00000000
        /*0dc8*/ 	.short	0x0101
        /*0dca*/ 	.byte	0x3f
	.zero		1


	//   ....[49]....
        /*0dcc*/ 	.word	0x0000fd80
        /*0dd0*/ 	.word	0x0000000c
        /*0dd4*/ 	.word	0x00028c30
        /*0dd8*/ 	.short	0x010a
        /*0dda*/ 	.byte	0x3f
	.zero		1


	//   ....[50]....
        /*0ddc*/ 	.word	0x0000fdf0
        /*0de0*/ 	.word	0x0000000c
        /*0de4*/ 	.word	0x00028c30
        /*0de8*/ 	.short	0x010a
        /*0dea*/ 	.byte	0x3f
	.zero		1


	//   ....[51]....
        /*0dec*/ 	.word	0x00010900
        /*0df0*/ 	.word	0x0000000f
        /*0df4*/ 	.word	0x00000000
        /*0df8*/ 	.short	0x0101
        /*0dfa*/ 	.byte	0x3f
	.zero		1


	//   ....[52]....
        /*0dfc*/ 	.word	0x00011760
        /*0e00*/ 	.word	0x0000000c
        /*0e04*/ 	.word	0x00028c50
        /*0e08*/ 	.short	0x010a
        /*0e0a*/ 	.byte	0x3f
	.zero		1


	//   ....[53]....
        /*0e0c*/ 	.word	0x000117b0
        /*0e10*/ 	.word	0x0000000c
        /*0e14*/ 	.word	0x00028c50
        /*0e18*/ 	.short	0x010a
        /*0e1a*/ 	.byte	0x3f
	.zero		1


	//   ....[54]....
        /*0e1c*/ 	.word	0x00011a90
        /*0e20*/ 	.word	0x0000000c
        /*0e24*/ 	.word	0x00000000
        /*0e28*/ 	.short	0x0101
        /*0e2a*/ 	.byte	0x3f
	.zero		1


	//   ....[55]....
        /*0e2c*/ 	.word	0x00011bd0
        /*0e30*/ 	.word	0x000000ce
        /*0e34*/ 	.word	0x00028c30
        /*0e38*/ 	.short	0x010a
        /*0e3a*/ 	.byte	0x3f
	.zero		1


	//   ....[56]....
        /*0e3c*/ 	.word	0x00011c40
        /*0e40*/ 	.word	0x000000ce
        /*0e44*/ 	.word	0x00028c30
        /*0e48*/ 	.short	0x010a
        /*0e4a*/ 	.byte	0x3f
	.zero		1


	//   ....[57]....
        /*0e4c*/ 	.word	0x00012160
        /*0e50*/ 	.word	0x0000000e
        /*0e54*/ 	.word	0x00000000
        /*0e58*/ 	.short	0x0101
        /*0e5a*/ 	.byte	0x3f
	.zero		1


	//   ....[58]....
        /*0e5c*/ 	.word	0x00014050
        /*0e60*/ 	.word	0x000000ce
        /*0e64*/ 	.word	0x00028c50
        /*0e68*/ 	.short	0x010a
        /*0e6a*/ 	.byte	0x3f
	.zero		1


	//   ....[59]....
        /*0e6c*/ 	.word	0x000140a0
        /*0e70*/ 	.word	0x000000ce
        /*0e74*/ 	.word	0x00028c50
        /*0e78*/ 	.short	0x010a
        /*0e7a*/ 	.byte	0x3f
	.zero		1


	//   ....[60]....
        /*0e7c*/ 	.word	0x000143a0
        /*0e80*/ 	.word	0x000000ce
        /*0e84*/ 	.word	0x00000000
        /*0e88*/ 	.short	0x0101
        /*0e8a*/ 	.byte	0x3f
	.zero		1


	//   ....[61]....
        /*0e8c*/ 	.word	0x00016bc0
        /*0e90*/ 	.word	0x00000008
        /*0e94*/ 	.word	0x00000000
        /*0e98*/ 	.short	0x0101
        /*0e9a*/ 	.byte	0x3f
	.zero		1


	//   ....[62]....
        /*0e9c*/ 	.word	0x00017880
        /*0ea0*/ 	.word	0x00000008
        /*0ea4*/ 	.word	0x00000000
        /*0ea8*/ 	.short	0x0101
        /*0eaa*/ 	.byte	0x3f
	.zero		1


	//   ....[63]....
        /*0eac*/ 	.word	0x0001b920
        /*0eb0*/ 	.word	0x00000012
        /*0eb4*/ 	.word	0x00028c20
        /*0eb8*/ 	.short	0x010a
        /*0eba*/ 	.byte	0x3f
	.zero		1


	//   ....[64]....
        /*0ebc*/ 	.word	0x0001b9f0
        /*0ec0*/ 	.word	0x00000007
        /*0ec4*/ 	.word	0x00028ca0
        /*0ec8*/ 	.short	0x010a
        /*0eca*/ 	.byte	0x3f
	.zero		1


	//   ....[65]....
        /*0ecc*/ 	.word	0x0001bc30
        /*0ed0*/ 	.word	0x00000007
        /*0ed4*/ 	.word	0x00028cc0
        /*0ed8*/ 	.short	0x010a
        /*0eda*/ 	.byte	0x3f
	.zero		1


	//   ....[66]....
        /*0edc*/ 	.word	0x0001c690
        /*0ee0*/ 	.word	0x00000006
        /*0ee4*/ 	.word	0x00028ca0
        /*0ee8*/ 	.short	0x010a
        /*0eea*/ 	.byte	0x3f
	.zero		1


	//   ....[67]....
        /*0eec*/ 	.word	0x0001c8c0
        /*0ef0*/ 	.word	0x00000006
        /*0ef4*/ 	.word	0x00028cc0
        /*0ef8*/ 	.short	0x010a
        /*0efa*/ 	.byte	0x3f
	.zero		1


	//   ....[68]....
        /*0efc*/ 	.word	0x0001e220
        /*0f00*/ 	.word	0x00000000
        /*0f04*/ 	.word	0x00028c40
        /*0f08*/ 	.short	0x010a
        /*0f0a*/ 	.byte	0x3f
	.zero		1


	//   ....[69]....
        /*0f0c*/ 	.word	0x0001ecf0
        /*0f10*/ 	.word	0x00000012
        /*0f14*/ 	.word	0x00028c00
        /*0f18*/ 	.short	0x0107
        /*0f1a*/ 	.byte	0x3f
	.zero		1


	//   ....[70]....
        /*0f1c*/ 	.word	0x0001ede0
        /*0f20*/ 	.word	0x00000012
        /*0f24*/ 	.word	0x00028c00
        /*0f28*/ 	.short	0x0101
        /*0f2a*/ 	.byte	0x3f
	.zero		1


	//   ....[71]....
        /*0f2c*/ 	.word	0x0001ee00
        /*0f30*/ 	.word	0x00000012
        /*0f34*/ 	.word	0x00028c20
        /*0f38*/ 	.short	0x010a
        /*0f3a*/ 	.byte	0x3f
	.zero		1


	//   ....[72]....
        /*0f3c*/ 	.word	0x0001eee0
        /*0f40*/ 	.word	0x00000000
        /*0f44*/ 	.word	0x00028c60
        /*0f48*/ 	.short	0x010a
        /*0f4a*/ 	.byte	0x3f
	.zero		1


	//   ....[73]....
        /*0f4c*/ 	.word	0x0001fbb0
        /*0f50*/ 	.word	0x00000002
        /*0f54*/ 	.word	0x00028c40
        /*0f58*/ 	.short	0x010a
        /*0f5a*/ 	.byte	0x3f
	.zero		1


	//   ....[74]....
        /*0f5c*/ 	.word	0x0001fe00
        /*0f60*/ 	.word	0x00000002
        /*0f64*/ 	.word	0x00028c60
        /*0f68*/ 	.short	0x010a
        /*0f6a*/ 	.byte	0x3f
	.zero		1


	//   ....[75]....
        /*0f6c*/ 	.word	0x000209a0
        /*0f70*/ 	.word	0x00000002
        /*0f74*/ 	.word	0x00028c40
        /*0f78*/ 	.short	0x010a
        /*0f7a*/ 	.byte	0x3f
	.zero		1


	//   ....[76]....
        /*0f7c*/ 	.word	0x00020bf0
        /*0f80*/ 	.word	0x00000002
        /*0f84*/ 	.word	0x00028c60
        /*0f88*/ 	.short	0x010a
        /*0f8a*/ 	.byte	0x3f
	.zero		1


	//   ....[77]....
        /*0f8c*/ 	.word	0x00021730
        /*0f90*/ 	.word	0x00000003
        /*0f94*/ 	.word	0x00028c40
        /*0f98*/ 	.short	0x010a
        /*0f9a*/ 	.byte	0x3f
	.zero		1


	//   ....[78]....
        /*0f9c*/ 	.word	0x00021980
        /*0fa0*/ 	.word	0x00000003
        /*0fa4*/ 	.word	0x00028c60
        /*0fa8*/ 	.short	0x010a
        /*0faa*/ 	.byte	0x3f
	.zero		1


	//   ....[79]....
        /*0fac*/ 	.word	0x000236e0
        /*0fb0*/ 	.word	0x00000000
        /*0fb4*/ 	.word	0x00028c20
        /*0fb8*/ 	.short	0x010a
        /*0fba*/ 	.byte	0x3f
	.zero		1


	//   ....[80]....
        /*0fbc*/ 	.word	0x000238c0
        /*0fc0*/ 	.word	0x00000006
        /*0fc4*/ 	.word	0x00000000
        /*0fc8*/ 	.short	0x010a
        /*0fca*/ 	.byte	0x3f
	.zero		1


	//   ....[81]....
        /*0fcc*/ 	.word	0x000238f0
        /*0fd0*/ 	.word	0x00000007
        /*0fd4*/ 	.word	0x00000000
        /*0fd8*/ 	.short	0x010a
        /*0fda*/ 	.byte	0x3f
	.zero		1


	//   ....[82]....
        /*0fdc*/ 	.word	0x00023950
        /*0fe0*/ 	.word	0x00000004
        /*0fe4*/ 	.word	0x00000000
        /*0fe8*/ 	.short	0x010a
        /*0fea*/ 	.byte	0x3f
	.zero		1


	//   ....[83]....
        /*0fec*/ 	.word	0x00023980
        /*0ff0*/ 	.word	0x00000003
        /*0ff4*/ 	.word	0x00000000
        /*0ff8*/ 	.short	0x010a
        /*0ffa*/ 	.byte	0x3f
	.zero		1


	//   ....[84]....
        /*0ffc*/ 	.word	0x000239e0
        /*1000*/ 	.word	0x0000004a
        /*1004*/ 	.word	0x00028c90
        /*1008*/ 	.short	0x010a
        /*100a*/ 	.byte	0x3f
	.zero		1


	//   ....[85]....
        /*100c*/ 	.word	0x00023a30
        /*1010*/ 	.word	0x0000004a
        /*1014*/ 	.word	0x00028c90
        /*1018*/ 	.short	0x010a
        /*101a*/ 	.byte	0x3f
	.zero		1


	//   ....[86]....
        /*101c*/ 	.word	0x00023a80
        /*1020*/ 	.word	0x0000004a
        /*1024*/ 	.word	0x00028c90
        /*1028*/ 	.short	0x010a
        /*102a*/ 	.byte	0x3f
	.zero		1


	//   ....[87]....
        /*102c*/ 	.word	0x00023ad0
        /*1030*/ 	.word	0x0000004a
        /*1034*/ 	.word	0x00028cb0
        /*1038*/ 	.short	0x010a
        /*103a*/ 	.byte	0x3f
	.zero		1


	//   ....[88]....
        /*103c*/ 	.word	0x00023b20
        /*1040*/ 	.word	0x00000009
        /*1044*/ 	.word	0x00028c50
        /*1048*/ 	.short	0x010a
        /*104a*/ 	.byte	0x3f
	.zero		1


	//   ....[89]....
        /*104c*/ 	.word	0x00023b70
        /*1050*/ 	.word	0x00000015
        /*1054*/ 	.word	0x00028c50
        /*1058*/ 	.short	0x010a
        /*105a*/ 	.byte	0x3f
	.zero		1


	//   ....[90]....
        /*105c*/ 	.word	0x00023f50
        /*1060*/ 	.word	0x00000002
        /*1064*/ 	.word	0x00028c00
        /*1068*/ 	.short	0x010a
        /*106a*/ 	.byte	0x3f
	.zero		1


	//   ....[91]....
        /*106c*/ 	.word	0x00024360
        /*1070*/ 	.word	0x00000002
        /*1074*/ 	.word	0x00028c00
        /*1078*/ 	.short	0x010a
        /*107a*/ 	.byte	0x3f
	.zero		1


	//   ....[92]....
        /*107c*/ 	.word	0x000243b0
        /*1080*/ 	.word	0x0000000c
        /*1084*/ 	.word	0x00028c30
        /*1088*/ 	.short	0x010a
        /*108a*/ 	.byte	0x3f
	.zero		1


	//   ....[93]....
        /*108c*/ 	.word	0x00024400
        /*1090*/ 	.word	0x0000000c
        /*1094*/ 	.word	0x00028c50
        /*1098*/ 	.short	0x010a
        /*109a*/ 	.byte	0x3f
	.zero		1


	//   ....[94]....
        /*109c*/ 	.word	0x00024450
        /*10a0*/ 	.word	0x000000d7
        /*10a4*/ 	.word	0x00028c30
        /*10a8*/ 	.short	0x010a
        /*10aa*/ 	.byte	0x3f
	.zero		1


	//   ....[95]....
        /*10ac*/ 	.word	0x000244a0
        /*10b0*/ 	.word	0x000000d7
        /*10b4*/ 	.word	0x00028c50
        /*10b8*/ 	.short	0x010a
        /*10ba*/ 	.byte	0x3f
	.zero		1


	//   ....[96]....
        /*10bc*/ 	.word	0x000244f0
        /*10c0*/ 	.word	0x0000000c
        /*10c4*/ 	.word	0x00028c30
        /*10c8*/ 	.short	0x010a
        /*10ca*/ 	.byte	0x3f
	.zero		1


	//   ....[97]....
        /*10cc*/ 	.word	0x00024540
        /*10d0*/ 	.word	0x0000000c
        /*10d4*/ 	.word	0x00028c50
        /*10d8*/ 	.short	0x010a
        /*10da*/ 	.byte	0x3f
	.zero		1


	//   ....[98]....
        /*10dc*/ 	.word	0x00024590
        /*10e0*/ 	.word	0x000000ce
        /*10e4*/ 	.word	0x00028c30
        /*10e8*/ 	.short	0x010a
        /*10ea*/ 	.byte	0x3f
	.zero		1


	//   ....[99]....
        /*10ec*/ 	.word	0x000245e0
        /*10f0*/ 	.word	0x000000ce
        /*10f4*/ 	.word	0x00028c50
        /*10f8*/ 	.short	0x010a
        /*10fa*/ 	.byte	0x3f
	.zero		1


	//   ....[100]....
        /*10fc*/ 	.word	0x00024780
        /*1100*/ 	.word	0x00000012
        /*1104*/ 	.word	0x00028c20
        /*1108*/ 	.short	0x010a
        /*110a*/ 	.byte	0x3f
	.zero		1


	//   ....[101]....
        /*110c*/ 	.word	0x000247d0
        /*1110*/ 	.word	0x00000007
        /*1114*/ 	.word	0x00028ca0
        /*1118*/ 	.short	0x010a
        /*111a*/ 	.byte	0x3f
	.zero		1


	//   ....[102]....
        /*111c*/ 	.word	0x00024820
        /*1120*/ 	.word	0x00000007
        /*1124*/ 	.word	0x00028cc0
        /*1128*/ 	.short	0x010a
        /*112a*/ 	.byte	0x3f
	.zero		1


	//   ....[103]....
        /*112c*/ 	.word	0x00024870
        /*1130*/ 	.word	0x00000006
        /*1134*/ 	.word	0x00028ca0
        /*1138*/ 	.short	0x010a
        /*113a*/ 	.byte	0x3f
	.zero		1


	//   ....[104]....
        /*113c*/ 	.word	0x000248c0
        /*1140*/ 	.word	0x00000006
        /*1144*/ 	.word	0x00028cc0
        /*1148*/ 	.short	0x010a
        /*114a*/ 	.byte	0x3f
	.zero		1


	//   ....[105]....
        /*114c*/ 	.word	0x00024a60
        /*1150*/ 	.word	0x00000000
        /*1154*/ 	.word	0x00028c40
        /*1158*/ 	.short	0x010a
        /*115a*/ 	.byte	0x3f
	.zero		1


	//   ....[106]....
        /*115c*/ 	.word	0x00024fc0
        /*1160*/ 	.word	0x00000012
        /*1164*/ 	.word	0x00028c20
        /*1168*/ 	.short	0x010a
        /*116a*/ 	.byte	0x3f
	.zero		1


	//   ....[107]....
        /*116c*/ 	.word	0x00025010
        /*1170*/ 	.word	0x00000000
        /*1174*/ 	.word	0x00028c60
        /*1178*/ 	.short	0x010a
        /*117a*/ 	.byte	0x3f
	.zero		1


	//   ....[108]....
        /*117c*/ 	.word	0x00025060
        /*1180*/ 	.word	0x00000002
        /*1184*/ 	.word	0x00028c40
        /*1188*/ 	.short	0x010a
        /*118a*/ 	.byte	0x3f
	.zero		1


	//   ....[109]....
        /*118c*/ 	.word	0x000250b0
        /*1190*/ 	.word	0x00000002
        /*1194*/ 	.word	0x00028c60
        /*1198*/ 	.short	0x010a
        /*119a*/ 	.byte	0x3f
	.zero		1


	//   ....[110]....
        /*119c*/ 	.word	0x00025100
        /*11a0*/ 	.word	0x00000002
        /*11a4*/ 	.word	0x00028c40
        /*11a8*/ 	.short	0x010a
        /*11aa*/ 	.byte	0x3f
	.zero		1


	//   ....[111]....
        /*11ac*/ 	.word	0x00025150
        /*11b0*/ 	.word	0x00000002
        /*11b4*/ 	.word	0x00028c60
        /*11b8*/ 	.short	0x010a
        /*11ba*/ 	.byte	0x3f
	.zero		1


	//   ....[112]....
        /*11bc*/ 	.word	0x000251a0
        /*11c0*/ 	.word	0x00000003
        /*11c4*/ 	.word	0x00028c40
        /*11c8*/ 	.short	0x010a
        /*11ca*/ 	.byte	0x3f
	.zero		1


	//   ....[113]....
        /*11cc*/ 	.word	0x000251f0
        /*11d0*/ 	.word	0x00000003
        /*11d4*/ 	.word	0x00028c60
        /*11d8*/ 	.short	0x010a
        /*11da*/ 	.byte	0x3f
	.zero		1


	//   ....[114]....
        /*11dc*/ 	.word	0x00025d70
        /*11e0*/ 	.word	0x00000000
        /*11e4*/ 	.word	0x00028c20
        /*11e8*/ 	.short	0x010a
        /*11ea*/ 	.byte	0x3f
	.zero		1


	//   ....[115]....
        /*11ec*/ 	.word	0x00025f10
        /*11f0*/ 	.word	0x00000006
        /*11f4*/ 	.word	0x00000000
        /*11f8*/ 	.short	0x010a
        /*11fa*/ 	.byte	0x3f
	.zero		1


	//   ....[116]....
        /*11fc*/ 	.word	0x00025f60
        /*1200*/ 	.word	0x00000007
        /*1204*/ 	.word	0x00000000
        /*1208*/ 	.short	0x010a
        /*120a*/ 	.byte	0x3f
	.zero		1


	//   ....[117]....
        /*120c*/ 	.word	0x00025fb0
        /*1210*/ 	.word	0x00000004
        /*1214*/ 	.word	0x00000000
        /*1218*/ 	.short	0x010a
        /*121a*/ 	.byte	0x3f
	.zero		1


	//----- nvinfo : EIATTR_NUM_MBARRIERS
	.align		4
.L_863:
        /*121c*/ 	.byte	0x03, 0x38
        /*121e*/ 	.short	0x0016


	//----- nvinfo : EIATTR_EXIT_INSTR_OFFSETS
	.align		4
        /*1220*/ 	.byte	0x04, 0x1c
        /*1222*/ 	.short	(.L_865 - .L_864)


	//   ....[0]....
.L_864:
        /*1224*/ 	.word	0x000239d0


	//----- nvinfo : EIATTR_MAX_THREADS
	.align		4
.L_865:
        /*1228*/ 	.byte	0x04, 0x05
        /*122a*/ 	.short	(.L_867 - .L_866)
.L_866:
        /*122c*/ 	.word	0x00000180
        /*1230*/ 	.word	0x00000001
        /*1234*/ 	.word	0x00000001


	//----- nvinfo : EIATTR_CRS_STACK_SIZE
	.align		4
.L_867:
        /*1238*/ 	.byte	0x04, 0x1e
        /*123a*/ 	.short	(.L_869 - .L_868)
.L_868:
        /*123c*/ 	.word	0x00000000


	//----- nvinfo : EIATTR_CBANK_PARAM_SIZE
	.align		4
.L_869:
        /*1240*/ 	.byte	0x03, 0x19
        /*1242*/ 	.short	0x0af0


	//----- nvinfo : EIATTR_PARAM_CBANK
	.align		4
        /*1244*/ 	.byte	0x04, 0x0a
        /*1246*/ 	.short	(.L_871 - .L_870)
	.align		4
.L_870:
        /*1248*/ 	.word	index@(.nv.constant0._ZN7cutlass13device_kernelIN5flash11enable_sm90INS1_16FlashAttnFwdSm90INS1_25CollectiveMainloopFwdSm90ILi2EN4cute5tupleIJNS5_1CILi1EEES8_S8_EEENS6_IJNS7_ILi64EEESA_SA_EEELi512ENS_6half_tEfNS_4arch4Sm90ELb0ELb1ELb1ELb1ELb0ELb1ELb0ELb0ELb0ELb1ELb1ELb0EEENS1_21CollectiveEpilogueFwdINS6_IJSA_NS7_ILi512EEESA_EEES9_SC_SE_Li256ELb1ELb1ELb1ELb0EEENS1_36VarlenDynamicPersistentTileSchedulerILi64ELi64ELi256ELi128ELb1ELb1ELb1ELb1ELb0ELb1EEEEEEEEEvNT_6ParamsE)
        /*124c*/ 	.short	0x0210
        /*124e*/ 	.short	0x0af0


	//----- nvinfo : EIATTR_SW_WAR
	.align		4
.L_871:
        /*1250*/ 	.byte	0x04, 0x36
        /*1252*/ 	.short	(.L_873 - .L_872)
.L_872:
        /*1254*/ 	.word	0x00000008
.L_873:


//--------------------- .nv.info._ZN7cutlass13device_kernelIN5flash11enable_sm90INS1_16FlashAttnFwdSm90INS1_25CollectiveMainloopFwdSm90ILi2EN4cute5tupleIJNS5_1CILi1EEES8_S8_EEENS6_IJNS7_ILi64EEESA_SA_EEELi512ENS_6half_tEfNS_4arch4Sm90ELb0ELb1ELb1ELb1ELb0ELb0ELb1ELb0ELb0ELb1ELb1ELb0EEENS1_21CollectiveEpilogueFwdINS6_IJSA_NS7_ILi512EEESA_EEES9_SC_SE_Li256ELb1ELb1ELb1ELb0EEENS1_36VarlenDynamicPersistentTileSchedulerILi64ELi64ELi256ELi128ELb1ELb1ELb1ELb1ELb0ELb1EEEEEEEEEvNT_6ParamsE --------------------------
	.section	.nv.info._ZN7cutlass13device_kernelIN5flash11enable_sm90INS1_16FlashAttnFwdSm90INS1_25CollectiveMainloopFwdSm90ILi2EN4cute5tupleIJNS5_1CILi1EEES8_S8_EEENS6_IJNS7_ILi64EEESA_SA_EEELi512ENS_6half_tEfNS_4arch4Sm90ELb0ELb1ELb1ELb1ELb0ELb0ELb1ELb0ELb0ELb1ELb1ELb0EEENS1_21CollectiveEpilogueFwdINS6_IJSA_NS7_ILi512EEESA_EEES9_SC_SE_Li256ELb1ELb1ELb1ELb0EEENS1_36VarlenDynamicPersistentTileSchedulerILi64ELi64ELi256ELi128ELb1ELb1ELb1ELb1ELb0ELb1EEEEEEEEEvNT_6ParamsE,"",@"SHT_CUDA_INFO"
	.sectionflags	@""
	.align	4


	//----- nvinfo : EIATTR_CUDA_API_VERSION
	.align		4
        /*0000*/ 	.byte	0x04, 0x37
        /*0002*/ 	.short	(.L_875 - .L_874)
.L_874:
        /*0004*/ 	.word	0x00000082


	//----- nvinfo : EIATTR_KPARAM_INFO
	.align		4
.L_875:
        /*0008*/ 	.byte	0x04, 0x17
        /*000a*/ 	.short	(.L_877 - .L_876)
.L_876:
        /*000c*/ 	.word	0x00000000
        /*0010*/ 	.short	0x0000
        /*0012*/ 	.short	0x0070
        /*0014*/ 	.byte	0x00, 0xf0, 0x01, 0x2e


	//----- nvinfo : EIATTR_SPARSE_MMA_MASK
	.align		4
.L_877:
        /*0018*/ 	.byte	0x03, 0x50
        /*001a*/ 	.short	0x0000


	//----- nvinfo : EIATTR_MAXREG_COUNT
	.align		4
        /*001c*/ 	.byte	0x03, 0x1b
        /*001e*/ 	.short	0x00a8


	//----- nvinfo : EIATTR_NUM_BARRIERS
	.align		4
        /*0020*/ 	.byte	0x02, 0x4c
        /*0022*/ 	.byte	0x10
	.zero		1


	//----- nvinfo : EIATTR_EXTERNS
	.align		4
        /*0024*/ 	.byte	0x04, 0x0f
        /*0026*/ 	.short	(.L_879 - .L_878)


	//   ....[0]....
	.align		4
.L_878:
        /*0028*/ 	.word	index@(__assertfail)


	//----- nvinfo : EIATTR_ANNOTATIONS
	.align		4
.L_879:
        /*002c*/ 	.byte	0x04, 0x55
        /*002e*/ 	.short	(.L_881 - .L_880)


	//   ....[0]....
.L_880:
        /* <DEDUP_REMOVED lines=110> */


	//----- nvinfo : EIATTR_MERCURY_ISA_VERSION
	.align		4
.L_881:
        /*0700*/ 	.byte	0x03, 0x5f
        /*0702*/ 	.short	0x0101


	//----- nvinfo : EIATTR_UNUSED_LOAD_BYTE_OFFSET
	.align		4
        /*0704*/ 	.byte	0x04, 0x44
        /*0706*/ 	.short	(.L_883 - .L_882)


	//   ....[0]....
.L_882:
        /*0708*/ 	.word	0x00000b30
        /*070c*/ 	.word	0x0000fff0


	//   ....[1]....
        /*0710*/ 	.word	0x00027c20
        /*0714*/ 	.word	0x0000fff0


	//----- nvinfo : EIATTR_INT_WARP_WIDE_INSTR_OFFSETS
	.align		4
.L_883:
        /*0718*/ 	.byte	0x04, 0x31
        /*071a*/ 	.short	(.L_885 - .L_884)


	//   ....[0]....
.L_884:
        /*071c*/ 	.word	0x00000160


	//   ....[1]....
        /*0720*/ 	.word	0x00000200


	//   ....[2]....
        /*0724*/ 	.word	0x00000210


	//   ....[3]....
        /*0728*/ 	.word	0x00000280


	//   ....[4]....
        /*072c*/ 	.word	0x0002e8a0


	//   ....[5]....
        /*0730*/ 	.word	0x0002e900


	//   ....[6]....
        /*0734*/ 	.word	0x000342c0


	//   ....[7]....
        /*0738*/ 	.word	0x00034350


	//----- nvinfo : EIATTR_COOP_GROUP_MASK_REGIDS
	.align		4
.L_885:
        /*073c*/ 	.byte	0x04, 0x29
        /*073e*/ 	.short	(.L_887 - .L_886)


	//   ....[0]....
.L_886:
        /*0740*/ 	.word	0xffffffff


	//   ....[1]....
        /*0744*/ 	.word	0xffffffff


	//   ....[2]....
        /*0748*/ 	.word	0xffffffff


	//   ....[3]....
        /*074c*/ 	.word	0xffffffff


	//   ....[4]....
        /*0750*/ 	.word	0xffffffff


	//   ....[5]....
        /*0754*/ 	.word	0xffffffff


	//   ....[6]....
        /*0758*/ 	.word	0xffffffff


	//   ....[7]....
        /*075c*/ 	.word	0xffffffff


	//   ....[8]....
        /*0760*/ 	.word	0xffffffff


	//   ....[9]....
        /*0764*/ 	.word	0xffffffff


	//   ....[10]....
        /*0768*/ 	.word	0xffffffff


	//   ....[11]....
        /*076c*/ 	.word	0xffffffff


	//   ....[12]....
        /*0770*/ 	.word	0xffffffff


	//   ....[13]....
        /*0774*/ 	.word	0xffffffff


	//   ....[14]....
        /*0778*/ 	.word	0xffffffff


	//   ....[15]....
        /*077c*/ 	.word	0xffffffff


	//   ....[16]....
        /*0780*/ 	.word	0xffffffff


	//   ....[17]....
        /*0784*/ 	.word	0xffffffff


	//   ....[18]....
        /*0788*/ 	.word	0xffffffff


	//   ....[19]....
        /*078c*/ 	.word	0xffffffff


	//   ....[20]....
        /*0790*/ 	.word	0xffffffff


	//   ....[21]....
        /*0794*/ 	.word	0xffffffff


	//   ....[22]....
        /*0798*/ 	.word	0xffffffff


	//   ....[23]....
        /*079c*/ 	.word	0xffffffff


	//   ....[24]....
        /*07a0*/ 	.word	0xffffffff


	//   ....[25]....
        /*07a4*/ 	.word	0xffffffff


	//   ....[26]....
        /*07a8*/ 	.word	0xffffffff


	//   ....[27]....
        /*07ac*/ 	.word	0xffffffff


	//   ....[28]....
        /*07b0*/ 	.word	0xffffffff


	//   ....[29]....
        /*07b4*/ 	.word	0xffffffff


	//   ....[30]....
        /*07b8*/ 	.word	0xffffffff


	//   ....[31]....
        /*07bc*/ 	.word	0xffffffff


	//   ....[32]....
        /*07c0*/ 	.word	0xffffffff


	//   ....[33]....
        /*07c4*/ 	.word	0xffffffff


	//   ....[34]....
        /*07c8*/ 	.word	0xffffffff


	//   ....[35]....
        /*07cc*/ 	.word	0xffffffff


	//   ....[36]....
        /*07d0*/ 	.word	0xffffffff


	//   ....[37]....
        /*07d4*/ 	.word	0xffffffff


	//   ....[38]....
        /*07d8*/ 	.word	0xffffffff


	//   ....[39]....
        /*07dc*/ 	.word	0xffffffff


	//   ....[40]....
        /*07e0*/ 	.word	0xffffffff


	//   ....[41]....
        /*07e4*/ 	.word	0xffffffff


	//   ....[42]....
        /*07e8*/ 	.word	0xffffffff


	//   ....[43]....
        /*07ec*/ 	.word	0xffffffff


	//   ....[44]....
        /*07f0*/ 	.word	0xffffffff


	//   ....[45]....
        /*07f4*/ 	.word	0xffffffff


	//   ....[46]....
        /*07f8*/ 	.word	0xffffffff


	//   ....[47]....
        /*07fc*/ 	.word	0xffffffff


	//   ....[48]....
        /*0800*/ 	.word	0xffffffff


	//   ....[49]....
        /*0804*/ 	.word	0xffffffff


	//   ....[50]....
        /*0808*/ 	.word	0xffffffff


	//   ....[51]....
        /*080c*/ 	.word	0xffffffff


	//   ....[52]....
        /*0810*/ 	.word	0xffffffff


	//   ....[53]....
        /*0814*/ 	.word	0xffffffff


	//   ....[54]....
        /*0818*/ 	.word	0xffffffff


	//   ....[55]....
        /*081c*/ 	.word	0xffffffff


	//   ....[56]....
        /*0820*/ 	.word	0xffffffff


	//   ....[57]....
        /*0824*/ 	.word	0xffffffff


	//   ....[58]....
        /*0828*/ 	.word	0xffffffff


	//   ....[59]....
        /*082c*/ 	.word	0xffffffff


	//   ....[60]....
        /*0830*/ 	.word	0xffffffff


	//   ....[61]....
        /*0834*/ 	.word	0xffffffff


	//   ....[62]....
        /*0838*/ 	.word	0xffffffff


	//   ....[63]....
        /*083c*/ 	.word	0xffffffff


	//   ....[64]....
        /*0840*/ 	.word	0xffffffff


	//   ....[65]....
        /*0844*/ 	.word	0xffffffff


	//   ....[66]....
        /*0848*/ 	.word	0xffffffff


	//   ....[67]....
        /*084c*/ 	.word	0xffffffff


	//   ....[68]....
        /*0850*/ 	.word	0xffffffff


	//   ....[69]....
        /*0854*/ 	.word	0xffffffff


	//   ....[70]....
        /*0858*/ 	.word	0xffffffff


	//   ....[71]....
        /*085c*/ 	.word	0xffffffff


	//   ....[72]....
        /*0860*/ 	.word	0xffffffff


	//   ....[73]....
        /*0864*/ 	.word	0xffffffff


	//   ....[74]....
        /*0868*/ 	.word	0xffffffff


	//   ....[75]....
        /*086c*/ 	.word	0xffffffff


	//   ....[76]....
        /*0870*/ 	.word	0xffffffff


	//   ....[77]....
        /*0874*/ 	.word	0xffffffff


	//   ....[78]....
        /*0878*/ 	.word	0xffffffff


	//   ....[79]....
        /*087c*/ 	.word	0xffffffff


	//   ....[80]....
        /*0880*/ 	.word	0xffffffff


	//   ....[81]....
        /*0884*/ 	.word	0xffffffff


	//   ....[82]....
        /*0888*/ 	.word	0xffffffff


	//   ....[83]....
        /*088c*/ 	.word	0xffffffff


	//   ....[84]....
        /*0890*/ 	.word	0xffffffff


	//   ....[85]....
        /*0894*/ 	.word	0xffffffff


	//   ....[86]....
        /*0898*/ 	.word	0xffffffff


	//   ....[87]....
        /*089c*/ 	.word	0xffffffff


	//   ....[88]....
        /*08a0*/ 	.word	0xffffffff


	//   ....[89]....
        /*08a4*/ 	.word	0xffffffff


	//   ....[90]....
        /*08a8*/ 	.word	0xffffffff


	//   ....[91]....
        /*08ac*/ 	.word	0xffffffff


	//   ....[92]....
        /*08b0*/ 	.word	0xffffffff


	//   ....[93]....
        /*08b4*/ 	.word	0xffffffff


	//   ....[94]....
        /*08b8*/ 	.word	0xffffffff


	//   ....[95]....
        /*08bc*/ 	.word	0xffffffff


	//   ....[96]....
        /*08c0*/ 	.word	0xffffffff


	//   ....[97]....
        /*08c4*/ 	.word	0xffffffff


	//   ....[98]....
        /*08c8*/ 	.word	0xffffffff


	//   ....[99]....
        /*08cc*/ 	.word	0xffffffff


	//   ....[100]....
        /*08d0*/ 	.word	0xffffffff


	//   ....[101]....
        /*08d4*/ 	.word	0xffffffff


	//   ....[102]....
        /*08d8*/ 	.word	0xffffffff


	//   ....[103]....
        /*08dc*/ 	.word	0xffffffff


	//   ....[104]....
        /*08e0*/ 	.word	0xffffffff


	//   ....[105]....
        /*08e4*/ 	.word	0x0500000f


	//   ....[106]....
        /*08e8*/ 	.word	0x0500000f


	//   ....[107]....
        /*08ec*/ 	.word	0x0500000f


	//   ....[108]....
        /*08f0*/ 	.word	0x0500000f


	//   ....[109]....
        /*08f4*/ 	.word	0x0500000f


	//   ....[110]....
        /*08f8*/ 	.word	0x0500000f


	//   ....[111]....
        /*08fc*/ 	.word	0x0500000f


	//   ....[112]....
        /*0900*/ 	.word	0x0500000f


	//   ....[113]....
        /*0904*/ 	.word	0x0500000f


	//   ....[114]....
        /*0908*/ 	.word	0x0500000f


	//   ....[115]....
        /*090c*/ 	.word	0x0500000f


	//   ....[116]....
        /*0910*/ 	.word	0x0500000f


	//   ....[117]....
        /*0914*/ 	.word	0x0500000f


	//   ....[118]....
        /*0918*/ 	.word	0x0500000f


	//   ....[119]....
        /*091c*/ 	.word	0x0500000f


	//   ....[120]....
        /*0920*/ 	.word	0x0500000f


	//   ....[121]....
        /*0924*/ 	.word	0x0500000f


	//   ....[122]....
        /*0928*/ 	.word	0x0500000f


	//   ....[123]....
        /*092c*/ 	.word	0x0500000f


	//   ....[124]....
        /*0930*/ 	.word	0x0500000f


	//   ....[125]....
        /*0934*/ 	.word	0x0500000f


	//   ....[126]....
        /*0938*/ 	.word	0x0500000f


	//   ....[127]....
        /*093c*/ 	.word	0x0500000f


	//   ....[128]....
        /*0940*/ 	.word	0x0500000f


	//   ....[129]....
        /*0944*/ 	.word	0x0500000f


	//   ....[130]....
        /*0948*/ 	.word	0x0500000f


	//   ....[131]....
        /*094c*/ 	.word	0x0500000f


	//   ....[132]....
        /*0950*/ 	.word	0x0500000f


	//   ....[133]....
        /*0954*/ 	.word	0x0500000f


	//   ....[134]....
        /*0958*/ 	.word	0x0500000f


	//   ....[135]....
        /*095c*/ 	.word	0x0500000f


	//   ....[136]....
        /*0960*/ 	.word	0x0500000f


	//   ....[137]....
        /*0964*/ 	.word	0x0500000f


	//   ....[138]....
        /*0968*/ 	.word	0x0500000f


	//   ....[139]....
        /*096c*/ 	.word	0x0500000f


	//   ....[140]....
        /*0970*/ 	.word	0x0500000f


	//   ....[141]....
        /*0974*/ 	.word	0xffffffff


	//   ....[142]....
        /*0978*/ 	.word	0xffffffff


	//   ....[143]....
        /*097c*/ 	.word	0xffffffff


	//   ....[144]....
        /*0980*/ 	.word	0xffffffff


	//   ....[145]....
        /*0984*/ 	.word	0xffffffff


	//   ....[146]....
        /*0988*/ 	.word	0xffffffff


	//   ....[147]....
        /*098c*/ 	.word	0xffffffff


	//   ....[148]....
        /*0990*/ 	.word	0xffffffff


	//----- nvinfo : EIATTR_COOP_GROUP_INSTR_OFFSETS
	.align		4
.L_887:
        /*0994*/ 	.byte	0x04, 0x28
        /*0996*/ 	.short	(.L_889 - .L_888)


	//   ....[0]....
.L_888:
        /*0998*/ 	.word	0x00000070


	//   ....[1]....
        /*099c*/ 	.word	0x00000170


	//   ....[2]....
        /*09a0*/ 	.word	0x00000220


	//   ....[3]....
        /*09a4*/ 	.word	0x000003c0


	//   ....[4]....
        /*09a8*/ 	.word	0x00000520


	//   ....[5]....
        /*09ac*/ 	.word	0x00000640


	//   ....[6]....
        /*09b0*/ 	.word	0x000007a0


	//   ....[7]....
        /*09b4*/ 	.word	0x00002b30


	//   ....[8]....
        /*09b8*/ 	.word	0x0000aae0


	//   ....[9]....
        /*09bc*/ 	.word	0x0000cb70


	//   ....[10]....
        /*09c0*/ 	.word	0x0000dec0


	//   ....[11]....
        /*09c4*/ 	.word	0x0000e360


	//   ....[12]....
        /*09c8*/ 	.word	0x0000ee10


	//   ....[13]....
        /*09cc*/ 	.word	0x0000f1f0


	//   ....[14]....
        /*09d0*/ 	.word	0x0000f500


	//   ....[15]....
        /*09d4*/ 	.word	0x0000f520


	//   ....[16]....
        /*09d8*/ 	.word	0x00012230


	//   ....[17]....
        /*09dc*/ 	.word	0x00013cc0


	//   ....[18]....
        /*09e0*/ 	.word	0x00014fc0


	//   ....[19]....
        /*09e4*/ 	.word	0x00015070


	//   ....[20]....
        /*09e8*/ 	.word	0x00015220


	//   ....[21]....
        /*09ec*/ 	.word	0x00015240


	//   ....[22]....
        /*09f0*/ 	.word	0x0001bfa0


	//   ....[23]....
        /*09f4*/ 	.word	0x0001d4d0


	//   ....[24]....
        /*09f8*/ 	.word	0x0001e6b0


	//   ....[25]....
        /*09fc*/ 	.word	0x0001eb90


	//   ....[26]....
        /*0a00*/ 	.word	0x0001f6b0


	//   ....[27]....
        /*0a04*/ 	.word	0x0001f740


	//   ....[28]....
        /*0a08*/ 	.word	0x0001f830


	//   ....[29]....
        /*0a0c*/ 	.word	0x0001f850


	//   ....[30]....
        /*0a10*/ 	.word	0x00026630


	//   ....[31]....
        /*0a14*/ 	.word	0x00026760


	//   ....[32]....
        /*0a18*/ 	.word	0x00026780


	//   ....[33]....
        /*0a1c*/ 	.word	0x000267c0


	//   ....[34]....
        /*0a20*/ 	.word	0x000267e0


	//   ....[35]....
        /*0a24*/ 	.word	0x00028b60


	//   ....[36]....
        /*0a28*/ 	.word	0x00028fd0


	//   ....[37]....
        /*0a2c*/ 	.word	0x00028fe0


	//   ....[38]....
        /*0a30*/ 	.word	0x00028ff0


	//   ....[39]....
        /*0a34*/ 	.word	0x00029000


	//   ....[40]....
        /*0a38*/ 	.word	0x00029c20


	//   ....[41]....
        /*0a3c*/ 	.word	0x00029c50


	//   ....[42]....
        /*0a40*/ 	.word	0x00029e90


	//   ....[43]....
        /*0a44*/ 	.word	0x00029eb0


	//   ....[44]....
        /*0a48*/ 	.word	0x0002a550


	//   ....[45]....
        /*0a4c*/ 	.word	0x0002a560


	//   ....[46]....
        /*0a50*/ 	.word	0x0002afb0


	//   ....[47]....
        /*0a54*/ 	.word	0x0002afd0


	//   ....[48]....
        /*0a58*/ 	.word	0x0002c4e0


	//   ....[49]....
        /*0a5c*/ 	.word	0x0002c520


	//   ....[50]....
        /*0a60*/ 	.word	0x0002c760


	//   ....[51]....
        /*0a64*/ 	.word	0x0002c780


	//   ....[52]....
        /*0a68*/ 	.word	0x0002ca40


	//   ....[53]....
        /*0a6c*/ 	.word	0x0002cc50


	//   ....[54]....
        /*0a70*/ 	.word	0x0002cc80


	//   ....[55]....
        /*0a74*/ 	.word	0x0002ccb0


	//   ....[56]....
        /*0a78*/ 	.word	0x0002cce0


	//   ....[57]....
        /*0a7c*/ 	.word	0x0002cd10


	//   ....[58]....
        /*0a80*/ 	.word	0x0002cd40


	//   ....[59]....
        /*0a84*/ 	.word	0x0002cee0


	//   ....[60]....
        /*0a88*/ 	.word	0x0002cf10


	//   ....[61]....
        /*0a8c*/ 	.word	0x0002cf40


	//   ....[62]....
        /*0a90*/ 	.word	0x0002cf70


	//   ....[63]....
        /*0a94*/ 	.word	0x0002cfa0


	//   ....[64]....
        /*0a98*/ 	.word	0x0002cfd0


	//   ....[65]....
        /*0a9c*/ 	.word	0x0002d070


	//   ....[66]....
        /*0aa0*/ 	.word	0x0002d0a0


	//   ....[67]....
        /*0aa4*/ 	.word	0x0002d0b0


	//   ....[68]....
        /*0aa8*/ 	.word	0x0002d0e0


	//   ....[69]....
        /*0aac*/ 	.word	0x0002ee70


	//   ....[70]....
        /*0ab0*/ 	.word	0x0002f920


	//   ....[71]....
        /*0ab4*/ 	.word	0x0002f930


	//   ....[72]....
        /*0ab8*/ 	.word	0x0002f960


	//   ....[73]....
        /*0abc*/ 	.word	0x0002fa40


	//   ....[74]....
        /*0ac0*/ 	.word	0x0002fa70


	//   ....[75]....
        /*0ac4*/ 	.word	0x0002fad0


	//   ....[76]....
        /*0ac8*/ 	.word	0x0002fae0


	//   ....[77]....
        /*0acc*/ 	.word	0x0002fb50


	//   ....[78]....
        /*0ad0*/ 	.word	0x00030490


	//   ....[79]....
        /*0ad4*/ 	.word	0x00030570


	//   ....[80]....
        /*0ad8*/ 	.word	0x000305a0


	//   ....[81]....
        /*0adc*/ 	.word	0x000306d0


	//   ....[82]....
        /*0ae0*/ 	.word	0x00030840


	//   ....[83]....
        /*0ae4*/ 	.word	0x00030850


	//   ....[84]....
        /*0ae8*/ 	.word	0x000309b0


	//   ....[85]....
        /*0aec*/ 	.word	0x000309c0


	//   ....[86]....
        /*0af0*/ 	.word	0x000345e0


	//   ....[87]....
        /*0af4*/ 	.word	0x000345f0


	//   ....[88]....
        /*0af8*/ 	.word	0x00034640


	//   ....[89]....
        /*0afc*/ 	.word	0x00034680


	//   ....[90]....
        /*0b00*/ 	.word	0x000346b0


	//   ....[91]....
        /*0b04*/ 	.word	0x000346e0


	//   ....[92]....
        /*0b08*/ 	.word	0x00034710


	//   ....[93]....
        /*0b0c*/ 	.word	0x00034740


	//   ....[94]....
        /*0b10*/ 	.word	0x00034900


	//   ....[95]....
        /*0b14*/ 	.word	0x00034930


	//   ....[96]....
        /*0b18*/ 	.word	0x00034960


	//   ....[97]....
        /*0b1c*/ 	.word	0x00034990


	//   ....[98]....
        /*0b20*/ 	.word	0x000349c0


	//   ....[99]....
        /*0b24*/ 	.word	0x000349f0


	//   ....[100]....
        /*0b28*/ 	.word	0x00034ac0


	//   ....[101]....
        /*0b2c*/ 	.word	0x00034ae0


	//   ....[102]....
        /*0b30*/ 	.word	0x00034af0


	//   ....[103]....
        /*0b34*/ 	.word	0x00034b70


	//   ....[104]....
        /*0b38*/ 	.word	0x000356b0


	//   ....[105]....
        /*0b3c*/ 	.word	0x00035c20


	//   ....[106]....
        /*0b40*/ 	.word	0x00035db0


	//   ....[107]....
        /*0b44*/ 	.word	0x00035e10


	//   ....[108]....
        /*0b48*/ 	.word	0x00035e70


	//   ....[109]....
        /*0b4c*/ 	.word	0x00035ec0


	//   ....[110]....
        /*0b50*/ 	.word	0x00036020


	//   ....[111]....
        /*0b54*/ 	.word	0x000360c0


	//   ....[112]....
        /*0b58*/ 	.word	0x00036170


	//   ....[113]....
        /*0b5c*/ 	.word	0x00036250


	//   ....[114]....
        /*0b60*/ 	.word	0x00036410


	//   ....[115]....
        /*0b64*/ 	.word	0x000364f0


	//   ....[116]....
        /*0b68*/ 	.word	0x00036780


	//   ....[117]....
        /*0b6c*/ 	.word	0x00036880


	//   ....[118]....
        /*0b70*/ 	.word	0x00036a60


	//   ....[119]....
        /*0b74*/ 	.word	0x00036b20


	//   ....[120]....
        /*0b78*/ 	.word	0x00036d30


	//   ....[121]....
        /*0b7c*/ 	.word	0x00036d80


	//   ....[122]....
        /*0b80*/ 	.word	0x000370b0


	//   ....[123]....
        /*0b84*/ 	.word	0x00037150


	//   ....[124]....
        /*0b88*/ 	.word	0x000372e0


	//   ....[125]....
        /*0b8c*/ 	.word	0x00037360


	//   ....[126]....
        /*0b90*/ 	.word	0x000373e0


	//   ....[127]....
        /*0b94*/ 	.word	0x00037460


	//   ....[128]....
        /*0b98*/ 	.word	0x000374e0


	//   ....[129]....
        /*0b9c*/ 	.word	0x00037570


	//   ....[130]....
        /*0ba0*/ 	.word	0x00037610


	//   ....[131]....
        /*0ba4*/ 	.word	0x000376c0


	//   ....[132]....
        /*0ba8*/ 	.word	0x00037740


	//   ....[133]....
        /*0bac*/ 	.word	0x000377c0


	//   ....[134]....
        /*0bb0*/ 	.word	0x00037840


	//   ....[135]....
        /*0bb4*/ 	.word	0x000378d0


	//   ....[136]....
        /*0bb8*/ 	.word	0x00037950


	//   ....[137]....
        /*0bbc*/ 	.word	0x00037a00


	//   ....[138]....
        /*0bc0*/ 	.word	0x00037a50


	//   ....[139]....
        /*0bc4*/ 	.word	0x00037b10


	//   ....[140]....
        /*0bc8*/ 	.word	0x00037c40


	//   ....[141]....
        /*0bcc*/ 	.word	0x00039c40


	//   ....[142]....
        /*0bd0*/ 	.word	0x0003b430


	//   ....[143]....
        /*0bd4*/ 	.word	0x0003be50


	//   ....[144]....
        /*0bd8*/ 	.word	0x0003c750


	//   ....[145]....
        /*0bdc*/ 	.word	0x0003c790


	//   ....[146]....
        /*0be0*/ 	.word	0x0003c800


	//   ....[147]....
        /*0be4*/ 	.word	0x0003c820


	//   ....[148]....
        /*0be8*/ 	.word	0x00049940


	//----- nvinfo : EIATTR_REG_RECONFIG
	.align		4
.L_889:
        /*0bec*/ 	.byte	0x01, 0x54
	.zero		2


	//----- nvinfo : EIATTR_SYSCALL_OFFSETS
	.align		4
        /*0bf0*/ 	.byte	0x04, 0x46
        /*0bf2*/ 	.short	(.L_891 - .L_890)


	//   ....[0]....
.L_890:
        /*0bf4*/ 	.word	0x0000b070


	//   ....[1]....
        /*0bf8*/ 	.word	0x0002eaa0


	//   ....[2]....
        /*0bfc*/ 	.word	0x0002ebf0


	//   ....[3]....
        /*0c00*/ 	.word	0x0002ece0


	//   ....[4]....
        /*0c04*/ 	.word	0x0002f520


	//   ....[5]....
        /*0c08*/ 	.word	0x0002fe60


	//----- nvinfo : EIATTR_MBARRIER_INSTR_OFFSETS
	.align		4
.L_891:
        /*0c0c*/ 	.byte	0x04, 0x39
        /*0c0e*/ 	.short	(.L_893 - .L_892)


	//   ....[0]....
.L_892:
        /*0c10*/ 	.word	0x000002a0
        /*0c14*/ 	.word	0x000000ff
        /*0c18*/ 	.word	0x00038800
        /*0c1c*/ 	.short	0x0100
        /*0c1e*/ 	.byte	0x08
	.zero		1


	//   ....[1]....
        /*0c20*/ 	.word	0x000002b0
        /*0c24*/ 	.word	0x000000ff
        /*0c28*/ 	.word	0x00038810
        /*0c2c*/ 	.short	0x0100
        /*0c2e*/ 	.byte	0x08
	.zero		1


	//   ....[2]....
        /*0c30*/ 	.word	0x000002c0
        /*0c34*/ 	.word	0x000000ff
        /*0c38*/ 	.word	0x00038820
        /*0c3c*/ 	.short	0x0100
        /*0c3e*/ 	.byte	0x08
	.zero		1


	//   ....[3]....
        /*0c40*/ 	.word	0x00000370
        /*0c44*/ 	.word	0x000000ff
        /*0c48*/ 	.word	0x00038830
        /*0c4c*/ 	.short	0x0100
        /*0c4e*/ 	.byte	0x06
	.zero		1


	//   ....[4]....
        /*0c50*/ 	.word	0x00000380
        /*0c54*/ 	.word	0x000000ff
        /*0c58*/ 	.word	0x00038840
        /*0c5c*/ 	.short	0x0100
        /*0c5e*/ 	.byte	0x06
	.zero		1


	//   ....[5]....
        /*0c60*/ 	.word	0x00000390
        /*0c64*/ 	.word	0x000000ff
        /*0c68*/ 	.word	0x00038838
        /*0c6c*/ 	.short	0x0100
        /*0c6e*/ 	.byte	0x06
	.zero		1


	//   ....[6]....
        /*0c70*/ 	.word	0x000003a0
        /*0c74*/ 	.word	0x000000ff
        /*0c78*/ 	.word	0x00038848
        /*0c7c*/ 	.short	0x0100
        /*0c7e*/ 	.byte	0x06
	.zero		1


	//   ....[7]....
        /*0c80*/ 	.word	0x000004d0
        /*0c84*/ 	.word	0x000000ff
        /*0c88*/ 	.word	0x00038850
        /*0c8c*/ 	.short	0x0100
        /*0c8e*/ 	.byte	0x08
	.zero		1


	//   ....[8]....
        /*0c90*/ 	.word	0x000004e0
        /*0c94*/ 	.word	0x000000ff
        /*0c98*/ 	.word	0x00038860
        /*0c9c*/ 	.short	0x0100
        /*0c9e*/ 	.byte	0x08
	.zero		1


	//   ....[9]....
        /*0ca0*/ 	.word	0x000004f0
        /*0ca4*/ 	.word	0x000000ff
        /*0ca8*/ 	.word	0x00038858
        /*0cac*/ 	.short	0x0100
        /*0cae*/ 	.byte	0x08
	.zero		1


	//   ....[10]....
        /*0cb0*/ 	.word	0x00000500
        /*0cb4*/ 	.word	0x000000ff
        /*0cb8*/ 	.word	0x00038868
        /*0cbc*/ 	.short	0x0100
        /*0cbe*/ 	.byte	0x08
	.zero		1


	//   ....[11]....
        /*0cc0*/ 	.word	0x000005f0
        /*0cc4*/ 	.word	0x000000ff
        /*0cc8*/ 	.word	0x00038870
        /*0ccc*/ 	.short	0x0100
        /*0cce*/ 	.byte	0x06
	.zero		1


	//   ....[12]....
        /*0cd0*/ 	.word	0x00000600
        /*0cd4*/ 	.word	0x000000ff
        /*0cd8*/ 	.word	0x00038880
        /*0cdc*/ 	.short	0x0100
        /*0cde*/ 	.byte	0x06
	.zero		1


	//   ....[13]....
        /*0ce0*/ 	.word	0x00000610
        /*0ce4*/ 	.word	0x000000ff
        /*0ce8*/ 	.word	0x00038878
        /*0cec*/ 	.short	0x0100
        /*0cee*/ 	.byte	0x06
	.zero		1


	//   ....[14]....
        /*0cf0*/ 	.word	0x00000620
        /*0cf4*/ 	.word	0x000000ff
        /*0cf8*/ 	.word	0x00038888
        /*0cfc*/ 	.short	0x0100
        /*0cfe*/ 	.byte	0x06
	.zero		1


	//   ....[15]....
        /*0d00*/ 	.word	0x00000750
        /*0d04*/ 	.word	0x000000ff
        /*0d08*/ 	.word	0x00038890
        /*0d0c*/ 	.short	0x0100
        /*0d0e*/ 	.byte	0x08
	.zero		1


	//   ....[16]....
        /*0d10*/ 	.word	0x00000760
        /*0d14*/ 	.word	0x000000ff
        /*0d18*/ 	.word	0x000388a0
        /*0d1c*/ 	.short	0x0100
        /*0d1e*/ 	.byte	0x08
	.zero		1


	//   ....[17]....
        /*0d20*/ 	.word	0x00000770
        /*0d24*/ 	.word	0x000000ff
        /*0d28*/ 	.word	0x00038898
        /*0d2c*/ 	.short	0x0100
        /*0d2e*/ 	.byte	0x08
	.zero		1


	//   ....[18]....
        /*0d30*/ 	.word	0x00000780
        /*0d34*/ 	.word	0x000000ff
        /*0d38*/ 	.word	0x000388a8
        /*0d3c*/ 	.short	0x0100
        /*0d3e*/ 	.byte	0x08
	.zero		1


	//   ....[19]....
        /*0d40*/ 	.word	0x000008c0
        /*0d44*/ 	.word	0x000000ff
        /*0d48*/ 	.word	0x000388b0
        /*0d4c*/ 	.short	0x0100
        /*0d4e*/ 	.byte	0x08
	.zero		1


	//   ....[20]....
        /*0d50*/ 	.word	0x000008d0
        /*0d54*/ 	.word	0x000000ff
        /*0d58*/ 	.word	0x000388c0
        /*0d5c*/ 	.short	0x0100
        /*0d5e*/ 	.byte	0x08
	.zero		1


	//   ....[21]....
        /*0d60*/ 	.word	0x000008e0
        /*0d64*/ 	.word	0x000000ff
        /*0d68*/ 	.word	0x000388b8
        /*0d6c*/ 	.short	0x0100
        /*0d6e*/ 	.byte	0x08
	.zero		1


	//   ....[22]....
        /*0d70*/ 	.word	0x000008f0
        /*0d74*/ 	.word	0x000000ff
        /*0d78*/ 	.word	0x000388c8
        /*0d7c*/ 	.short	0x0100
        /*0d7e*/ 	.byte	0x08
	.zero		1


	//   ....[23]....
        /*0d80*/ 	.word	0x00005070
        /*0d84*/ 	.word	0x00000000
        /*0d88*/ 	.word	0x00000000
        /*0d8c*/ 	.short	0x0101
        /*0d8e*/ 	.byte	0x3f
	.zero		1


	//   ....[24]....
        /*0d90*/ 	.word	0x00008e40
        /*0d94*/ 	.word	0x00000000
        /*0d98*/ 	.word	0x00000000
        /*0d9c*/ 	.short	0x0101
        /*0d9e*/ 	.byte	0x3f
	.zero		1


	//   ....[25]....
        /*0da0*/ 	.word	0x0000b5b0
        /*0da4*/ 	.word	0x000000ff
        /*0da8*/ 	.word	0x00038800
        /*0dac*/ 	.short	0x010a
        /*0dae*/ 	.byte	0x2f
	.zero		1


	//   ....[26]....
        /*0db0*/ 	.word	0x0000ba10
        /*0db4*/ 	.word	0x00000014
        /*0db8*/ 	.word	0x00000000
        /*0dbc*/ 	.short	0x010a
        /*0dbe*/ 	.byte	0x3f
	.zero		1


	//   ....[27]....
        /*0dc0*/ 	.word	0x0000ba70
        /*0dc4*/ 	.word	0x00000014
        /*0dc8*/ 	.word	0x00000000
        /*0dcc*/ 	.short	0x010a
        /*0dce*/ 	.byte	0x3f
	.zero		1


	//   ....[28]....
        /*0dd0*/ 	.word	0x0000be20
        /*0dd4*/ 	.word	0x000000ff
        /*0dd8*/ 	.word	0x00038810
        /*0ddc*/ 	.short	0x010a
        /*0dde*/ 	.byte	0x2f
	.zero		1


	//   ....[29]....
        /*0de0*/ 	.word	0x0000bf20
        /*0de4*/ 	.word	0x0000000c
        /*0de8*/ 	.word	0x00000000
        /*0dec*/ 	.short	0x010a
        /*0dee*/ 	.byte	0x3f
	.zero		1


	//   ....[30]....
        /*0df0*/ 	.word	0x0000bf80
        /*0df4*/ 	.word	0x0000000c
        /*0df8*/ 	.word	0x00000000
        /*0dfc*/ 	.short	0x010a
        /*0dfe*/ 	.byte	0x3f
	.zero		1


	//   ....[31]....
        /*0e00*/ 	.word	0x0000dac0
        /*0e04*/ 	.word	0x00000003
        /*0e08*/ 	.word	0x00000000
        /*0e0c*/ 	.short	0x0101
        /*0e0e*/ 	.byte	0x3f
	.zero		1


	//   ....[32]....
        /*0e10*/ 	.word	0x000122a0
        /*0e14*/ 	.word	0x00000000
        /*0e18*/ 	.word	0x00000000
        /*0e1c*/ 	.short	0x0101
        /*0e1e*/ 	.byte	0x3f
	.zero		1


	//   ....[33]....
        /*0e20*/ 	.word	0x00012a00
        /*0e24*/ 	.word	0x00000009
        /*0e28*/ 	.word	0x00000000
        /*0e2c*/ 	.short	0x010a
        /*0e2e*/ 	.byte	0x3f
	.zero		1


	//   ....[34]....
        /*0e30*/ 	.word	0x00012b00
        /*0e34*/ 	.word	0x00000005
        /*0e38*/ 	.word	0x00000000
        /*0e3c*/ 	.short	0x010a
        /*0e3e*/ 	.byte	0x3f
	.zero		1


	//   ....[35]....
        /*0e40*/ 	.word	0x00012f20
        /*0e44*/ 	.word	0x00000014
        /*0e48*/ 	.word	0x00000000
        /*0e4c*/ 	.short	0x010a
        /*0e4e*/ 	.byte	0x3f
	.zero		1


	//   ....[36]....
        /*0e50*/ 	.word	0x00013020
        /*0e54*/ 	.word	0x00000008
        /*0e58*/ 	.word	0x00000000
        /*0e5c*/ 	.short	0x010a
        /*0e5e*/ 	.byte	0x3f
	.zero		1


	//   ....[37]....
        /*0e60*/ 	.word	0x00014b30
        /*0e64*/ 	.word	0x0000003c
        /*0e68*/ 	.word	0x00000000
        /*0e6c*/ 	.short	0x0101
        /*0e6e*/ 	.byte	0x3f
	.zero		1


	//   ....[38]....
        /*0e70*/ 	.word	0x0001c020
        /*0e74*/ 	.word	0x00000006
        /*0e78*/ 	.word	0x00000000
        /*0e7c*/ 	.short	0x0101
        /*0e7e*/ 	.byte	0x3f
	.zero		1


	//   ....[39]....
        /*0e80*/ 	.word	0x0001c200
        /*0e84*/ 	.word	0x00000007
        /*0e88*/ 	.word	0x00000000
        /*0e8c*/ 	.short	0x010a
        /*0e8e*/ 	.byte	0x3f
	.zero		1


	//   ....[40]....
        /*0e90*/ 	.word	0x0001c300
        /*0e94*/ 	.word	0x00000006
        /*0e98*/ 	.word	0x00000000
        /*0e9c*/ 	.short	0x010a
        /*0e9e*/ 	.byte	0x3f
	.zero		1


	//   ....[41]....
        /*0ea0*/ 	.word	0x0001c720
        /*0ea4*/ 	.word	0x0000000e
        /*0ea8*/ 	.word	0x00000000
        /*0eac*/ 	.short	0x010a
        /*0eae*/ 	.byte	0x3f
	.zero		1


	//   ....[42]....
        /*0eb0*/ 	.word	0x0001c820
        /*0eb4*/ 	.word	0x00000005
        /*0eb8*/ 	.word	0x00000000
        /*0ebc*/ 	.short	0x010a
        /*0ebe*/ 	.byte	0x3f
	.zero		1


	//   ....[43]....
        /*0ec0*/ 	.word	0x0001e330
        /*0ec4*/ 	.word	0x0000003c
        /*0ec8*/ 	.word	0x00000000
        /*0ecc*/ 	.short	0x0101
        /*0ece*/ 	.byte	0x3f
	.zero		1


	//   ....[44]....
        /*0ed0*/ 	.word	0x000266b0
        /*0ed4*/ 	.word	0x00000003
        /*0ed8*/ 	.word	0x00000000
        /*0edc*/ 	.short	0x0101
        /*0ede*/ 	.byte	0x3f
	.zero		1


	//   ....[45]....
        /*0ee0*/ 	.word	0x00029c40
        /*0ee4*/ 	.word	0x000000ff
        /*0ee8*/ 	.word	0x00000000
        /*0eec*/ 	.short	0x0101
        /*0eee*/ 	.byte	0x04
	.zero		1


	//   ....[46]....
        /*0ef0*/ 	.word	0x0002a390
        /*0ef4*/ 	.word	0x000000ff
        /*0ef8*/ 	.word	0x00000000
        /*0efc*/ 	.short	0x0101
        /*0efe*/ 	.byte	0x04
	.zero		1


	//   ....[47]....
        /*0f00*/ 	.word	0x0002f0d0
        /*0f04*/ 	.word	0x00000000
        /*0f08*/ 	.word	0x00038840
        /*0f0c*/ 	.short	0x010a
        /*0f0e*/ 	.byte	0x3f
	.zero		1


	//   ....[48]....
        /*0f10*/ 	.word	0x0002fc10
        /*0f14*/ 	.word	0x00000012
        /*0f18*/ 	.word	0x00038800
        /*0f1c*/ 	.short	0x0107
        /*0f1e*/ 	.byte	0x3f
	.zero		1


	//   ....[49]....
        /*0f20*/ 	.word	0x0002fcb0
        /*0f24*/ 	.word	0x00000012
        /*0f28*/ 	.word	0x00038800
        /*0f2c*/ 	.short	0x0101
        /*0f2e*/ 	.byte	0x3f
	.zero		1


	//   ....[50]....
        /*0f30*/ 	.word	0x00030bd0
        /*0f34*/ 	.word	0x00000012
        /*0f38*/ 	.word	0x00038810
        /*0f3c*/ 	.short	0x0107
        /*0f3e*/ 	.byte	0x3f
	.zero		1


	//   ....[51]....
        /*0f40*/ 	.word	0x00030cd0
        /*0f44*/ 	.word	0x00000012
        /*0f48*/ 	.word	0x00038810
        /*0f4c*/ 	.short	0x0101
        /*0f4e*/ 	.byte	0x3f
	.zero		1


	//   ....[52]....
        /*0f50*/ 	.word	0x00030cf0
        /*0f54*/ 	.word	0x00000012
        /*0f58*/ 	.word	0x00038820
        /*0f5c*/ 	.short	0x010a
        /*0f5e*/ 	.byte	0x3f
	.zero		1


	//   ....[53]....
        /*0f60*/ 	.word	0x00030dd0
        /*0f64*/ 	.word	0x00000000
        /*0f68*/ 	.word	0x00038860
        /*0f6c*/ 	.short	0x010a
        /*0f6e*/ 	.byte	0x3f
	.zero		1


	//   ....[54]....
        /*0f70*/ 	.word	0x00031ae0
        /*0f74*/ 	.word	0x00000003
        /*0f78*/ 	.word	0x00038840
        /*0f7c*/ 	.short	0x010a
        /*0f7e*/ 	.byte	0x3f
	.zero		1


	//   ....[55]....
        /*0f80*/ 	.word	0x00031d20
        /*0f84*/ 	.word	0x00000003
        /*0f88*/ 	.word	0x00038860
        /*0f8c*/ 	.short	0x010a
        /*0f8e*/ 	.byte	0x3f
	.zero		1


	//   ....[56]....
        /*0f90*/ 	.word	0x000328f0
        /*0f94*/ 	.word	0x00000004
        /*0f98*/ 	.word	0x00038840
        /*0f9c*/ 	.short	0x010a
        /*0f9e*/ 	.byte	0x3f
	.zero		1


	//   ....[57]....
        /*0fa0*/ 	.word	0x00032b20
        /*0fa4*/ 	.word	0x00000004
        /*0fa8*/ 	.word	0x00038860
        /*0fac*/ 	.short	0x010a
        /*0fae*/ 	.byte	0x3f
	.zero		1


	//   ....[58]....
        /*0fb0*/ 	.word	0x00033680
        /*0fb4*/ 	.word	0x00000004
        /*0fb8*/ 	.word	0x00038840
        /*0fbc*/ 	.short	0x010a
        /*0fbe*/ 	.byte	0x3f
	.zero		1


	//   ....[59]....
        /*0fc0*/ 	.word	0x000338c0
        /*0fc4*/ 	.word	0x00000004
        /*0fc8*/ 	.word	0x00038860
        /*0fcc*/ 	.short	0x010a
        /*0fce*/ 	.byte	0x3f
	.zero		1


	//   ....[60]....
        /*0fd0*/ 	.word	0x00035630
        /*0fd4*/ 	.word	0x00000009
        /*0fd8*/ 	.word	0x00038820
        /*0fdc*/ 	.short	0x010a
        /*0fde*/ 	.byte	0x3f
	.zero		1


	//   ....[61]....
        /*0fe0*/ 	.word	0x000357a0
        /*0fe4*/ 	.word	0x00000005
        /*0fe8*/ 	.word	0x00000000
        /*0fec*/ 	.short	0x010a
        /*0fee*/ 	.byte	0x3f
	.zero		1


	//   ....[62]....
        /*0ff0*/ 	.word	0x00035820
        /*0ff4*/ 	.word	0x00000007
        /*0ff8*/ 	.word	0x00000000
        /*0ffc*/ 	.short	0x010a
        /*0ffe*/ 	.byte	0x3f
	.zero		1


	//   ....[63]....
        /*1000*/ 	.word	0x00035860
        /*1004*/ 	.word	0x00000005
        /*1008*/ 	.word	0x00000000
        /*100c*/ 	.short	0x010a
        /*100e*/ 	.byte	0x3f
	.zero		1


	//   ....[64]....
        /*1010*/ 	.word	0x00035890
        /*1014*/ 	.word	0x00000003
        /*1018*/ 	.word	0x00000000
        /*101c*/ 	.short	0x010a
        /*101e*/ 	.byte	0x3f
	.zero		1


	//   ....[65]....
        /*1020*/ 	.word	0x00035900
        /*1024*/ 	.word	0x00000003
        /*1028*/ 	.word	0x00038800
        /*102c*/ 	.short	0x010a
        /*102e*/ 	.byte	0x3f
	.zero		1


	//   ....[66]....
        /*1030*/ 	.word	0x00035950
        /*1034*/ 	.word	0x00000014
        /*1038*/ 	.word	0x00000000
        /*103c*/ 	.short	0x010a
        /*103e*/ 	.byte	0x3f
	.zero		1


	//   ....[67]....
        /*1040*/ 	.word	0x000359b0
        /*1044*/ 	.word	0x0000000c
        /*1048*/ 	.word	0x00038810
        /*104c*/ 	.short	0x010a
        /*104e*/ 	.byte	0x3f
	.zero		1


	//   ....[68]....
        /*1050*/ 	.word	0x00035a00
        /*1054*/ 	.word	0x0000000c
        /*1058*/ 	.word	0x00000000
        /*105c*/ 	.short	0x010a
        /*105e*/ 	.byte	0x3f
	.zero		1


	//   ....[69]....
        /*1060*/ 	.word	0x00035a50
        /*1064*/ 	.word	0x00000005
        /*1068*/ 	.word	0x00000000
        /*106c*/ 	.short	0x010a
        /*106e*/ 	.byte	0x3f
	.zero		1


	//   ....[70]....
        /*1070*/ 	.word	0x00035aa0
        /*1074*/ 	.word	0x00000008
        /*1078*/ 	.word	0x00000000
        /*107c*/ 	.short	0x010a
        /*107e*/ 	.byte	0x3f
	.zero		1


	//   ....[71]....
        /*1080*/ 	.word	0x00035af0
        /*1084*/ 	.word	0x00000006
        /*1088*/ 	.word	0x00000000
        /*108c*/ 	.short	0x010a
        /*108e*/ 	.byte	0x3f
	.zero		1


	//   ....[72]....
        /*1090*/ 	.word	0x00035b40
        /*1094*/ 	.word	0x00000005
        /*1098*/ 	.word	0x00000000
        /*109c*/ 	.short	0x010a
        /*109e*/ 	.byte	0x3f
	.zero		1


	//   ....[73]....
        /*10a0*/ 	.word	0x00035ce0
        /*10a4*/ 	.word	0x00000000
        /*10a8*/ 	.word	0x00038840
        /*10ac*/ 	.short	0x010a
        /*10ae*/ 	.byte	0x3f
	.zero		1


	//   ....[74]....
        /*10b0*/ 	.word	0x00036dc0
        /*10b4*/ 	.word	0x00000012
        /*10b8*/ 	.word	0x00038820
        /*10bc*/ 	.short	0x010a
        /*10be*/ 	.byte	0x3f
	.zero		1


	//   ....[75]....
        /*10c0*/ 	.word	0x00036e10
        /*10c4*/ 	.word	0x00000000
        /*10c8*/ 	.word	0x00038860
        /*10cc*/ 	.short	0x010a
        /*10ce*/ 	.byte	0x3f
	.zero		1


	//   ....[76]....
        /*10d0*/ 	.word	0x00036e60
        /*10d4*/ 	.word	0x00000003
        /*10d8*/ 	.word	0x00038840
        /*10dc*/ 	.short	0x010a
        /*10de*/ 	.byte	0x3f
	.zero		1


	//   ....[77]....
        /*10e0*/ 	.word	0x00036eb0
        /*10e4*/ 	.word	0x00000003
        /*10e8*/ 	.word	0x00038860
        /*10ec*/ 	.short	0x010a
        /*10ee*/ 	.byte	0x3f
	.zero		1


	//   ....[78]....
        /*10f0*/ 	.word	0x00036f00
        /*10f4*/ 	.word	0x00000004
        /*10f8*/ 	.word	0x00038840
        /*10fc*/ 	.short	0x010a
        /*10fe*/ 	.byte	0x3f
	.zero		1


	//   ....[79]....
        /*1100*/ 	.word	0x00036f50
        /*1104*/ 	.word	0x00000004
        /*1108*/ 	.word	0x00038860
        /*110c*/ 	.short	0x010a
        /*110e*/ 	.byte	0x3f
	.zero		1


	//   ....[80]....
        /*1110*/ 	.word	0x00036fa0
        /*1114*/ 	.word	0x00000004
        /*1118*/ 	.word	0x00038840
        /*111c*/ 	.short	0x010a
        /*111e*/ 	.byte	0x3f
	.zero		1


	//   ....[81]....
        /*1120*/ 	.word	0x00036ff0
        /*1124*/ 	.word	0x00000004
        /*1128*/ 	.word	0x00038860
        /*112c*/ 	.short	0x010a
        /*112e*/ 	.byte	0x3f
	.zero		1


	//   ....[82]....
        /*1130*/ 	.word	0x00037b60
        /*1134*/ 	.word	0x00000009
        /*1138*/ 	.word	0x00038820
        /*113c*/ 	.short	0x010a
        /*113e*/ 	.byte	0x3f
	.zero		1


	//   ....[83]....
        /*1140*/ 	.word	0x00037d00
        /*1144*/ 	.word	0x00000005
        /*1148*/ 	.word	0x00000000
        /*114c*/ 	.short	0x010a
        /*114e*/ 	.byte	0x3f
	.zero		1


	//   ....[84]....
        /*1150*/ 	.word	0x00037d50
        /*1154*/ 	.word	0x00000007
        /*1158*/ 	.word	0x00000000
        /*115c*/ 	.short	0x010a
        /*115e*/ 	.byte	0x3f
	.zero		1


	//   ....[85]....
        /*1160*/ 	.word	0x00037da0
        /*1164*/ 	.word	0x00000005
        /*1168*/ 	.word	0x00000000
        /*116c*/ 	.short	0x010a
        /*116e*/ 	.byte	0x3f
	.zero		1


	//   ....[86]....
        /*1170*/ 	.word	0x00038160
        /*1174*/ 	.word	0x0000001a
        /*1178*/ 	.word	0x00000000
        /*117c*/ 	.short	0x010a
        /*117e*/ 	.byte	0x3f
	.zero		1


	//   ....[87]....
        /*1180*/ 	.word	0x000382a0
        /*1184*/ 	.word	0x00000009
        /*1188*/ 	.word	0x00000000
        /*118c*/ 	.short	0x010a
        /*118e*/ 	.byte	0x3f
	.zero		1


	//   ....[88]....
        /*1190*/ 	.word	0x00038900
        /*1194*/ 	.word	0x0000003a
        /*1198*/ 	.word	0x00000000
        /*119c*/ 	.short	0x010a
        /*119e*/ 	.byte	0x3f
	.zero		1


	//   ....[89]....
        /*11a0*/ 	.word	0x00038a40
        /*11a4*/ 	.word	0x00000038
        /*11a8*/ 	.word	0x00000000
        /*11ac*/ 	.short	0x010a
        /*11ae*/ 	.byte	0x3f
	.zero		1


	//   ....[90]....
        /*11b0*/ 	.word	0x0003ae60
        /*11b4*/ 	.word	0x00000038
        /*11b8*/ 	.word	0x00000000
        /*11bc*/ 	.short	0x0101
        /*11be*/ 	.byte	0x3f
	.zero		1


	//   ....[91]....
        /*11c0*/ 	.word	0x00049a20
        /*11c4*/ 	.word	0x00000004
        /*11c8*/ 	.word	0x00000000
        /*11cc*/ 	.short	0x0101
        /*11ce*/ 	.byte	0x3f
	.zero		1


	//   ....[92]....
        /*11d0*/ 	.word	0x00049a60
        /*11d4*/ 	.word	0x00000009
        /*11d8*/ 	.word	0x00000000
        /*11dc*/ 	.short	0x010a
        /*11de*/ 	.byte	0x3f
	.zero		1


	//   ....[93]....
        /*11e0*/ 	.word	0x00049ab0
        /*11e4*/ 	.word	0x00000038
        /*11e8*/ 	.word	0x00000000
        /*11ec*/ 	.short	0x010a
        /*11ee*/ 	.byte	0x3f
	.zero		1


	//----- nvinfo : EIATTR_NUM_MBARRIERS
	.align		4
.L_893:
        /*11f0*/ 	.byte	0x03, 0x38
        /*11f2*/ 	.short	0x0017


	//----- nvinfo : EIATTR_EXIT_INSTR_OFFSETS
	.align		4
        /*11f4*/ 	.byte	0x04, 0x1c
        /*11f6*/ 	.short	(.L_895 - .L_894)


	//   ....[0]....
.L_894:
        /*11f8*/ 	.word	0x00000b60


	//   ....[1]....
        /*11fc*/ 	.word	0x0002c9e0


	//   ....[2]....
        /*1200*/ 	.word	0x000358e0


	//----- nvinfo : EIATTR_MAX_THREADS
	.align		4
.L_895:
        /*1204*/ 	.byte	0x04, 0x05
        /*1206*/ 	.short	(.L_897 - .L_896)
.L_896:
        /*1208*/ 	.word	0x00000180
        /*120c*/ 	.word	0x00000001
        /*1210*/ 	.word	0x00000001


	//----- nvinfo : EIATTR_CRS_STACK_SIZE
	.align		4
.L_897:
        /*1214*/ 	.byte	0x04, 0x1e
        /*1216*/ 	.short	(.L_899 - .L_898)
.L_898:
        /*1218*/ 	.word	0x00000000


	//----- nvinfo : EIATTR_CBANK_PARAM_SIZE
	.align		4
.L_899:
        /*121c*/ 	.byte	0x03, 0x19
        /*121e*/ 	.short	0x0bf0


	//----- nvinfo : EIATTR_PARAM_CBANK
	.align		4
        /*1220*/ 	.byte	0x04, 0x0a
        /*1222*/ 	.short	(.L_901 - .L_900)
	.align		4
.L_900:
        /*1224*/ 	.word	index@(.nv.constant0._ZN7cutlass13device_kernelIN5flash11enable_sm90INS1_16FlashAttnFwdSm90INS1_25CollectiveMainloopFwdSm90ILi2EN4cute5tupleIJNS5_1CILi1EEES8_S8_EEENS6_IJNS7_ILi64EEESA_SA_EEELi512ENS_6half_tEfNS_4arch4Sm90ELb0ELb1ELb1ELb1ELb0ELb0ELb1ELb0ELb0ELb1ELb1ELb0EEENS1_21CollectiveEpilogueFwdINS6_IJSA_NS7_ILi512EEESA_EEES9_SC_SE_Li256ELb1ELb1ELb1ELb0EEENS1_36VarlenDynamicPersistentTileSchedulerILi64ELi64ELi256ELi128ELb1ELb1ELb1ELb1ELb0ELb1EEEEEEEEEvNT_6ParamsE)
        /*1228*/ 	.short	0x0210
        /*122a*/ 	.short	0x0bf0


	//----- nvinfo : EIATTR_SW_WAR
	.align		4
.L_901:
        /*122c*/ 	.byte	0x04, 0x36
        /*122e*/ 	.short	(.L_903 - .L_902)
.L_902:
        /*1230*/ 	.word	0x00000008
.L_903:


//--------------------- .nv.info._ZN7cutlass13device_kernelIN5flash11enable_sm90INS1_16FlashAttnFwdSm90INS1_25CollectiveMainloopFwdSm90ILi2EN4cute5tupleIJNS5_1CILi1EEES8_S8_EEENS6_IJNS7_ILi64EEESA_SA_EEELi512ENS_6half_tEfNS_4arch4Sm90ELb0ELb1ELb1ELb1ELb0ELb1ELb1ELb0ELb0ELb1ELb1ELb0EEENS1_21CollectiveEpilogueFwdINS6_IJSA_NS7_ILi512EEESA_EEES9_SC_SE_Li256ELb1ELb1ELb1ELb0EEENS1_36VarlenDynamicPersistentTileSchedulerILi64ELi64ELi256ELi128ELb1ELb1ELb1ELb1ELb0ELb1EEEEEEEEEvNT_6ParamsE --------------------------
	.section	.nv.info._ZN7cutlass13device_kernelIN5flash11enable_sm90INS1_16FlashAttnFwdSm90INS1_25CollectiveMainloopFwdSm90ILi2EN4cute5tupleIJNS5_1CILi1EEES8_S8_EEENS6_IJNS7_ILi64EEESA_SA_EEELi512ENS_6half_tEfNS_4arch4Sm90ELb0ELb1ELb1ELb1ELb0ELb1ELb1ELb0ELb0ELb1ELb1ELb0EEENS1_21CollectiveEpilogueFwdINS6_IJSA_NS7_ILi512EEESA_EEES9_SC_SE_Li256ELb1ELb1ELb1ELb0EEENS1_36VarlenDynamicPersistentTileSchedulerILi64ELi64ELi256ELi128ELb1ELb1ELb1ELb1ELb0ELb1EEEEEEEEEvNT_6ParamsE,"",@"SHT_CUDA_INFO"
	.sectionflags	@""
	.align	4


	//----- nvinfo : EIATTR_CUDA_API_VERSION
	.align		4
        /*0000*/ 	.byte	0x04, 0x37
        /*0002*/ 	.short	(.L_905 - .L_904)
.L_904:
        /*0004*/ 	.word	0x00000082


	//----- nvinfo : EIATTR_KPARAM_INFO
	.align		4
.L_905:
        /*0008*/ 	.byte	0x04, 0x17
        /*000a*/ 	.short	(.L_907 - .L_906)
.L_906:
        /*000c*/ 	.word	0x00000000
        /*0010*/ 	.short	0x0000
        /*0012*/ 	.short	0x0070
        /*0014*/ 	.byte	0x00, 0xf0, 0x01, 0x2e


	//----- nvinfo : EIATTR_SPARSE_MMA_MASK
	.align		4
.L_907:
        /*0018*/ 	.byte	0x03, 0x50
        /*001a*/ 	.short	0x0000


	//----- nvinfo : EIATTR_MAXREG_COUNT
	.align		4
        /*001c*/ 	.byte	0x03, 0x1b
        /*001e*/ 	.short	0x00a8


	//----- nvinfo : EIATTR_NUM_BARRIERS
	.align		4
        /*0020*/ 	.byte	0x02, 0x4c
        /*0022*/ 	.byte	0x10
	.zero		1


	//----- nvinfo : EIATTR_EXTERNS
	.align		4
        /*0024*/ 	.byte	0x04, 0x0f
        /*0026*/ 	.short	(.L_909 - .L_908)


	//   ....[0]....
	.align		4
.L_908:
        /*0028*/ 	.word	index@(__assertfail)


	//----- nvinfo : EIATTR_ANNOTATIONS
	.align		4
.L_909:
        /*002c*/ 	.byte	0x04, 0x55
        /*002e*/ 	.short	(.L_911 - .L_910)


	//   ....[0]....
.L_910:
        /* <DEDUP_REMOVED lines=145> */


	//----- nvinfo : EIATTR_MERCURY_ISA_VERSION
	.align		4
.L_911:
        /*0928*/ 	.byte	0x03, 0x5f
        /*092a*/ 	.short	0x0101


	//----- nvinfo : EIATTR_UNUSED_LOAD_BYTE_OFFSET
	.align		4
        /*092c*/ 	.byte	0x04, 0x44
        /*092e*/ 	.short	(.L_913 - .L_912)


	//   ....[0]....
.L_912:
        /*0930*/ 	.word	0x00000b60
        /*0934*/ 	.word	0x0000fff0


	//   ....[1]....
        /*0938*/ 	.word	0x00031dd0
        /*093c*/ 	.word	0x0000fff0


	//----- nvinfo : EIATTR_INT_WARP_WIDE_INSTR_OFFSETS
	.align		4
.L_913:
        /*0940*/ 	.byte	0x04, 0x31
        /*0942*/ 	.short	(.L_915 - .L_914)


	//   ....[0]....
.L_914:
        /*0944*/ 	.word	0x000001d0


	//   ....[1]....
        /*0948*/ 	.word	0x00000270


	//   ....[2]....
        /*094c*/ 	.word	0x00000280


	//   ....[3]....
        /*0950*/ 	.word	0x000002f0


	//   ....[4]....
        /*0954*/ 	.word	0x0003ab70


	//   ....[5]....
        /*0958*/ 	.word	0x0003abd0


	//   ....[6]....
        /*095c*/ 	.word	0x00040590


	//   ....[7]....
        /*0960*/ 	.word	0x000405f0


	//----- nvinfo : EIATTR_COOP_GROUP_MASK_REGIDS
	.align		4
.L_915:
        /*0964*/ 	.byte	0x04, 0x29
        /*0966*/ 	.short	(.L_917 - .L_916)


	//   ....[0]....
.L_916:
        /*0968*/ 	.word	0xffffffff


	//   ....[1]....
        /*096c*/ 	.word	0xffffffff


	//   ....[2]....
        /*0970*/ 	.word	0xffffffff


	//   ....[3]....
        /*0974*/ 	.word	0xffffffff


	//   ....[4]....
        /*0978*/ 	.word	0xffffffff


	//   ....[5]....
        /*097c*/ 	.word	0xffffffff


	//   ....[6]....
        /*0980*/ 	.word	0xffffffff


	//   ....[7]....
        /*0984*/ 	.word	0xffffffff


	//   ....[8]....
        /*0988*/ 	.word	0xffffffff


	//   ....[9]....
        /*098c*/ 	.word	0xffffffff


	//   ....[10]....
        /*0990*/ 	.word	0xffffffff


	//   ....[11]....
        /*0994*/ 	.word	0xffffffff


	//   ....[12]....
        /*0998*/ 	.word	0xffffffff


	//   ....[13]....
        /*099c*/ 	.word	0xffffffff


	//   ....[14]....
        /*09a0*/ 	.word	0xffffffff


	//   ....[15]....
        /*09a4*/ 	.word	0xffffffff


	//   ....[16]....
        /*09a8*/ 	.word	0xffffffff


	//   ....[17]....
        /*09ac*/ 	.word	0xffffffff


	//   ....[18]....
        /*09b0*/ 	.word	0xffffffff


	//   ....[19]....
        /*09b4*/ 	.word	0xffffffff


	//   ....[20]....
        /*09b8*/ 	.word	0xffffffff


	//   ....[21]....
        /*09bc*/ 	.word	0xffffffff


	//   ....[22]....
        /*09c0*/ 	.word	0xffffffff


	//   ....[23]....
        /*09c4*/ 	.word	0xffffffff


	//   ....[24]....
        /*09c8*/ 	.word	0xffffffff


	//   ....[25]....
        /*09cc*/ 	.word	0xffffffff


	//   ....[26]....
        /*09d0*/ 	.word	0xffffffff


	//   ....[27]....
        /*09d4*/ 	.word	0xffffffff


	//   ....[28]....
        /*09d8*/ 	.word	0xffffffff


	//   ....[29]....
        /*09dc*/ 	.word	0xffffffff


	//   ....[30]....
        /*09e0*/ 	.word	0xffffffff


	//   ....[31]....
        /*09e4*/ 	.word	0xffffffff


	//   ....[32]....
        /*09e8*/ 	.word	0xffffffff


	//   ....[33]....
        /*09ec*/ 	.word	0xffffffff


	//   ....[34]....
        /*09f0*/ 	.word	0xffffffff


	//   ....[35]....
        /*09f4*/ 	.word	0xffffffff


	//   ....[36]....
        /*09f8*/ 	.word	0xffffffff


	//   ....[37]....
        /*09fc*/ 	.word	0xffffffff


	//   ....[38]....
        /*0a00*/ 	.word	0xffffffff


	//   ....[39]....
        /*0a04*/ 	.word	0xffffffff


	//   ....[40]....
        /*0a08*/ 	.word	0xffffffff


	//   ....[41]....
        /*0a0c*/ 	.word	0xffffffff


	//   ....[42]....
        /*0a10*/ 	.word	0xffffffff


	//   ....[43]....
        /*0a14*/ 	.word	0xffffffff


	//   ....[44]....
        /*0a18*/ 	.word	0xffffffff


	//   ....[45]....
        /*0a1c*/ 	.word	0xffffffff


	//   ....[46]....
        /*0a20*/ 	.word	0xffffffff


	//   ....[47]....
        /*0a24*/ 	.word	0xffffffff


	//   ....[48]....
        /*0a28*/ 	.word	0xffffffff


	//   ....[49]....
        /*0a2c*/ 	.word	0xffffffff


	//   ....[50]....
        /*0a30*/ 	.word	0xffffffff


	//   ....[51]....
        /*0a34*/ 	.word	0xffffffff


	//   ....[52]....
        /*0a38*/ 	.word	0xffffffff


	//   ....[53]....
        /*0a3c*/ 	.word	0xffffffff


	//   ....[54]....
        /*0a40*/ 	.word	0xffffffff


	//   ....[55]....
        /*0a44*/ 	.word	0xffffffff


	//   ....[56]....
        /*0a48*/ 	.word	0xffffffff


	//   ....[57]....
        /*0a4c*/ 	.word	0xffffffff


	//   ....[58]....
        /*0a50*/ 	.word	0xffffffff


	//   ....[59]....
        /*0a54*/ 	.word	0xffffffff


	//   ....[60]....
        /*0a58*/ 	.word	0xffffffff


	//   ....[61]....
        /*0a5c*/ 	.word	0xffffffff


	//   ....[62]....
        /*0a60*/ 	.word	0xffffffff


	//   ....[63]....
        /*0a64*/ 	.word	0xffffffff


	//   ....[64]....
        /*0a68*/ 	.word	0xffffffff


	//   ....[65]....
        /*0a6c*/ 	.word	0xffffffff


	//   ....[66]....
        /*0a70*/ 	.word	0xffffffff


	//   ....[67]....
        /*0a74*/ 	.word	0xffffffff


	//   ....[68]....
        /*0a78*/ 	.word	0xffffffff


	//   ....[69]....
        /*0a7c*/ 	.word	0xffffffff


	//   ....[70]....
        /*0a80*/ 	.word	0xffffffff


	//   ....[71]....
        /*0a84*/ 	.word	0xffffffff


	//   ....[72]....
        /*0a88*/ 	.word	0xffffffff


	//   ....[73]....
        /*0a8c*/ 	.word	0xffffffff


	//   ....[74]....
        /*0a90*/ 	.word	0xffffffff


	//   ....[75]....
        /*0a94*/ 	.word	0xffffffff


	//   ....[76]....
        /*0a98*/ 	.word	0xffffffff


	//   ....[77]....
        /*0a9c*/ 	.word	0xffffffff


	//   ....[78]....
        /*0aa0*/ 	.word	0xffffffff


	//   ....[79]....
        /*0aa4*/ 	.word	0xffffffff


	//   ....[80]....
        /*0aa8*/ 	.word	0xffffffff


	//   ....[81]....
        /*0aac*/ 	.word	0xffffffff


	//   ....[82]....
        /*0ab0*/ 	.word	0xffffffff


	//   ....[83]....
        /*0ab4*/ 	.word	0xffffffff


	//   ....[84]....
        /*0ab8*/ 	.word	0xffffffff


	//   ....[85]....
        /*0abc*/ 	.word	0xffffffff


	//   ....[86]....
        /*0ac0*/ 	.word	0xffffffff


	//   ....[87]....
        /*0ac4*/ 	.word	0xffffffff


	//   ....[88]....
        /*0ac8*/ 	.word	0xffffffff


	//   ....[89]....
        /*0acc*/ 	.word	0xffffffff


	//   ....[90]....
        /*0ad0*/ 	.word	0xffffffff


	//   ....[91]....
        /*0ad4*/ 	.word	0xffffffff


	//   ....[92]....
        /*0ad8*/ 	.word	0xffffffff


	//   ....[93]....
        /*0adc*/ 	.word	0xffffffff


	//   ....[94]....
        /*0ae0*/ 	.word	0xffffffff


	//   ....[95]....
        /*0ae4*/ 	.word	0xffffffff


	//   ....[96]....
        /*0ae8*/ 	.word	0xffffffff


	//   ....[97]....
        /*0aec*/ 	.word	0xffffffff


	//   ....[98]....
        /*0af0*/ 	.word	0xffffffff


	//   ....[99]....
        /*0af4*/ 	.word	0xffffffff


	//   ....[100]....
        /*0af8*/ 	.word	0xffffffff


	//   ....[101]....
        /*0afc*/ 	.word	0xffffffff


	//   ....[102]....
        /*0b00*/ 	.word	0xffffffff


	//   ....[103]....
        /*0b04*/ 	.word	0xffffffff


	//   ....[104]....
        /*0b08*/ 	.word	0xffffffff


	//   ....[105]....
        /*0b0c*/ 	.word	0xffffffff


	//   ....[106]....
        /*0b10*/ 	.word	0xffffffff


	//   ....[107]....
        /*0b14*/ 	.word	0xffffffff


	//   ....[108]....
        /*0b18*/ 	.word	0xffffffff


	//   ....[109]....
        /*0b1c*/ 	.word	0xffffffff


	//   ....[110]....
        /*0b20*/ 	.word	0xffffffff


	//   ....[111]....
        /*0b24*/ 	.word	0xffffffff


	//   ....[112]....
        /*0b28*/ 	.word	0xffffffff


	//   ....[113]....
        /*0b2c*/ 	.word	0xffffffff


	//   ....[114]....
        /*0b30*/ 	.word	0xffffffff


	//   ....[115]....
        /*0b34*/ 	.word	0xffffffff


	//   ....[116]....
        /*0b38*/ 	.word	0xffffffff


	//   ....[117]....
        /*0b3c*/ 	.word	0xffffffff


	//   ....[118]....
        /*0b40*/ 	.word	0xffffffff


	//   ....[119]....
        /*0b44*/ 	.word	0xffffffff


	//   ....[120]....
        /*0b48*/ 	.word	0xffffffff


	//   ....[121]....
        /*0b4c*/ 	.word	0xffffffff


	//   ....[122]....
        /*0b50*/ 	.word	0x0500000f


	//   ....[123]....
        /*0b54*/ 	.word	0x0500000f


	//   ....[124]....
        /*0b58*/ 	.word	0x0500000f


	//   ....[125]....
        /*0b5c*/ 	.word	0x0500000f


	//   ....[126]....
        /*0b60*/ 	.word	0x0500000f


	//   ....[127]....
        /*0b64*/ 	.word	0x0500000f


	//   ....[128]....
        /*0b68*/ 	.word	0x0500000f


	//   ....[129]....
        /*0b6c*/ 	.word	0x0500000f


	//   ....[130]....
        /*0b70*/ 	.word	0x0500000f


	//   ....[131]....
        /*0b74*/ 	.word	0x0500000f


	//   ....[132]....
        /*0b78*/ 	.word	0x0500000f


	//   ....[133]....
        /*0b7c*/ 	.word	0x0500000f


	//   ....[134]....
        /*0b80*/ 	.word	0x0500000f


	//   ....[135]....
        /*0b84*/ 	.word	0x0500000f


	//   ....[136]....
        /*0b88*/ 	.word	0x0500000f


	//   ....[137]....
        /*0b8c*/ 	.word	0x0500000f


	//   ....[138]....
        /*0b90*/ 	.word	0x0500000f


	//   ....[139]....
        /*0b94*/ 	.word	0x0500000f


	//   ....[140]....
        /*0b98*/ 	.word	0x0500000f


	//   ....[141]....
        /*0b9c*/ 	.word	0x0500000f


	//   ....[142]....
        /*0ba0*/ 	.word	0x0500000f


	//   ....[143]....
        /*0ba4*/ 	.word	0x0500000f


	//   ....[144]....
        /*0ba8*/ 	.word	0x0500000f


	//   ....[145]....
        /*0bac*/ 	.word	0x0500000f


	//   ....[146]....
        /*0bb0*/ 	.word	0x0500000f


	//   ....[147]....
        /*0bb4*/ 	.word	0x0500000f


	//   ....[148]....
        /*0bb8*/ 	.word	0x0500000f


	//   ....[149]....
        /*0bbc*/ 	.word	0x0500000f


	//   ....[150]....
        /*0bc0*/ 	.word	0x0500000f


	//   ....[151]....
        /*0bc4*/ 	.word	0x0500000f


	//   ....[152]....
        /*0bc8*/ 	.word	0x0500000f


	//   ....[153]....
        /*0bcc*/ 	.word	0x0500000f


	//   ....[154]....
        /*0bd0*/ 	.word	0x0500000f


	//   ....[155]....
        /*0bd4*/ 	.word	0x0500000f


	//   ....[156]....
        /*0bd8*/ 	.word	0x0500000f


	//   ....[157]....
        /*0bdc*/ 	.word	0x0500000f


	//   ....[158]....
        /*0be0*/ 	.word	0x0500000f


	//   ....[159]....
        /*0be4*/ 	.word	0x0500000f


	//   ....[160]....
        /*0be8*/ 	.word	0x0500000f


	//   ....[161]....
        /*0bec*/ 	.word	0x0500000f


	//   ....[162]....
        /*0bf0*/ 	.word	0x0500000f


	//   ....[163]....
        /*0bf4*/ 	.word	0x0500000f


	//   ....[164]....
        /*0bf8*/ 	.word	0x0500000f


	//   ....[165]....
        /*0bfc*/ 	.word	0x0500000f


	//   ....[166]....
        /*0c00*/ 	.word	0x0500000f


	//   ....[167]....
        /*0c04*/ 	.word	0x0500000f


	//   ....[168]....
        /*0c08*/ 	.word	0x0500000f


	//   ....[169]....
        /*0c0c*/ 	.word	0x0500000f


	//   ....[170]....
        /*0c10*/ 	.word	0x0500000f


	//   ....[171]....
        /*0c14*/ 	.word	0x0500000f


	//   ....[172]....
        /*0c18*/ 	.word	0x0500000f


	//   ....[173]....
        /*0c1c*/ 	.word	0x0500000f


	//   ....[174]....
        /*0c20*/ 	.word	0x0500000f


	//   ....[175]....
        /*0c24*/ 	.word	0xffffffff


	//   ....[176]....
        /*0c28*/ 	.word	0xffffffff


	//   ....[177]....
        /*0c2c*/ 	.word	0xffffffff


	//   ....[178]....
        /*0c30*/ 	.word	0xffffffff


	//   ....[179]....
        /*0c34*/ 	.word	0xffffffff


	//   ....[180]....
        /*0c38*/ 	.word	0xffffffff


	//   ....[181]....
        /*0c3c*/ 	.word	0xffffffff


	//   ....[182]....
        /*0c40*/ 	.word	0xffffffff


	//----- nvinfo : EIATTR_COOP_GROUP_INSTR_OFFSETS
	.align		4
.L_917:
        /*0c44*/ 	.byte	0x04, 0x28
        /*0c46*/ 	.short	(.L_919 - .L_918)


	//   ....[0]....
.L_918:
        /*0c48*/ 	.word	0x000000b0


	//   ....[1]....
        /*0c4c*/ 	.word	0x000001e0


	//   ....[2]....
        /*0c50*/ 	.word	0x00000290


	//   ....[3]....
        /*0c54*/ 	.word	0x00000430


	//   ....[4]....
        /*0c58*/ 	.word	0x00000590


	//   ....[5]....
        /*0c5c*/ 	.word	0x000006b0


	//   ....[6]....
        /*0c60*/ 	.word	0x00000810


	//   ....[7]....
        /*0c64*/ 	.word	0x00005fd0


	//   ....[8]....
        /*0c68*/ 	.word	0x0000deb0


	//   ....[9]....
        /*0c6c*/ 	.word	0x0000eff0


	//   ....[10]....
        /*0c70*/ 	.word	0x0000f000


	//   ....[11]....
        /*0c74*/ 	.word	0x0000f010


	//   ....[12]....
        /*0c78*/ 	.word	0x0000f020


	//   ....[13]....
        /*0c7c*/ 	.word	0x0000f360


	//   ....[14]....
        /*0c80*/ 	.word	0x0000f370


	//   ....[15]....
        /*0c84*/ 	.word	0x0000f380


	//   ....[16]....
        /*0c88*/ 	.word	0x0000f390


	//   ....[17]....
        /*0c8c*/ 	.word	0x000105b0


	//   ....[18]....
        /*0c90*/ 	.word	0x000105c0


	//   ....[19]....
        /*0c94*/ 	.word	0x000105d0


	//   ....[20]....
        /*0c98*/ 	.word	0x000105e0


	//   ....[21]....
        /*0c9c*/ 	.word	0x00010820


	//   ....[22]....
        /*0ca0*/ 	.word	0x00010830


	//   ....[23]....
        /*0ca4*/ 	.word	0x00010840


	//   ....[24]....
        /*0ca8*/ 	.word	0x00010850


	//   ....[25]....
        /*0cac*/ 	.word	0x00013290


	//   ....[26]....
        /*0cb0*/ 	.word	0x00014500


	//   ....[27]....
        /*0cb4*/ 	.word	0x00014d70


	//   ....[28]....
        /*0cb8*/ 	.word	0x000154d0


	//   ....[29]....
        /*0cbc*/ 	.word	0x00015560


	//   ....[30]....
        /*0cc0*/ 	.word	0x00015640


	//   ....[31]....
        /*0cc4*/ 	.word	0x00015660


	//   ....[32]....
        /*0cc8*/ 	.word	0x0001c480


	//   ....[33]....
        /*0ccc*/ 	.word	0x0001dc80


	//   ....[34]....
        /*0cd0*/ 	.word	0x0001ef90


	//   ....[35]....
        /*0cd4*/ 	.word	0x0001f040


	//   ....[36]....
        /*0cd8*/ 	.word	0x0001f1f0


	//   ....[37]....
        /*0cdc*/ 	.word	0x0001f210


	//   ....[38]....
        /*0ce0*/ 	.word	0x00025fb0


	//   ....[39]....
        /*0ce4*/ 	.word	0x000274e0


	//   ....[40]....
        /*0ce8*/ 	.word	0x00028770


	//   ....[41]....
        /*0cec*/ 	.word	0x00029060


	//   ....[42]....
        /*0cf0*/ 	.word	0x00029720


	//   ....[43]....
        /*0cf4*/ 	.word	0x000297b0


	//   ....[44]....
        /*0cf8*/ 	.word	0x00029890


	//   ....[45]....
        /*0cfc*/ 	.word	0x000298b0


	//   ....[46]....
        /*0d00*/ 	.word	0x000307d0


	//   ....[47]....
        /*0d04*/ 	.word	0x00030910


	//   ....[48]....
        /*0d08*/ 	.word	0x00030930


	//   ....[49]....
        /*0d0c*/ 	.word	0x00030970


	//   ....[50]....
        /*0d10*/ 	.word	0x00030990


	//   ....[51]....
        /*0d14*/ 	.word	0x00032c80


	//   ....[52]....
        /*0d18*/ 	.word	0x000330a0


	//   ....[53]....
        /*0d1c*/ 	.word	0x000330b0


	//   ....[54]....
        /*0d20*/ 	.word	0x000330d0


	//   ....[55]....
        /*0d24*/ 	.word	0x000330e0


	//   ....[56]....
        /*0d28*/ 	.word	0x00033c90


	//   ....[57]....
        /*0d2c*/ 	.word	0x00033cb0


	//   ....[58]....
        /*0d30*/ 	.word	0x00033ee0


	//   ....[59]....
        /*0d34*/ 	.word	0x00033f00


	//   ....[60]....
        /*0d38*/ 	.word	0x00034630


	//   ....[61]....
        /*0d3c*/ 	.word	0x00034650


	//   ....[62]....
        /*0d40*/ 	.word	0x000350b0


	//   ....[63]....
        /*0d44*/ 	.word	0x000350d0


	//   ....[64]....
        /*0d48*/ 	.word	0x00036500


	//   ....[65]....
        /*0d4c*/ 	.word	0x00036510


	//   ....[66]....
        /*0d50*/ 	.word	0x00036740


	//   ....[67]....
        /*0d54*/ 	.word	0x00036760


	//   ....[68]....
        /*0d58*/ 	.word	0x00036a10


	//   ....[69]....
        /*0d5c*/ 	.word	0x00036c20


	//   ....[70]....
        /*0d60*/ 	.word	0x00036c50


	//   ....[71]....
        /*0d64*/ 	.word	0x00036c80


	//   ....[72]....
        /*0d68*/ 	.word	0x00036cb0


	//   ....[73]....
        /*0d6c*/ 	.word	0x00036ce0


	//   ....[74]....
        /*0d70*/ 	.word	0x00036d10


	//   ....[75]....
        /*0d74*/ 	.word	0x00036eb0


	//   ....[76]....
        /*0d78*/ 	.word	0x00036ee0


	//   ....[77]....
        /*0d7c*/ 	.word	0x00036f10


	//   ....[78]....
        /*0d80*/ 	.word	0x00036f40


	//   ....[79]....
        /*0d84*/ 	.word	0x00036f70


	//   ....[80]....
        /*0d88*/ 	.word	0x00036fa0


	//   ....[81]....
        /*0d8c*/ 	.word	0x00037040


	//   ....[82]....
        /*0d90*/ 	.word	0x00037070


	//   ....[83]....
        /*0d94*/ 	.word	0x00037080


	//   ....[84]....
        /*0d98*/ 	.word	0x000370b0


	//   ....[85]....
        /*0d9c*/ 	.word	0x000389c0


	//   ....[86]....
        /*0da0*/ 	.word	0x0003b140


	//   ....[87]....
        /*0da4*/ 	.word	0x0003bbf0


	//   ....[88]....
        /*0da8*/ 	.word	0x0003bc00


	//   ....[89]....
        /*0dac*/ 	.word	0x0003bc30


	//   ....[90]....
        /*0db0*/ 	.word	0x0003bd10


	//   ....[91]....
        /*0db4*/ 	.word	0x0003bd40


	//   ....[92]....
        /*0db8*/ 	.word	0x0003bda0


	//   ....[93]....
        /*0dbc*/ 	.word	0x0003bdb0


	//   ....[94]....
        /*0dc0*/ 	.word	0x0003be20


	//   ....[95]....
        /*0dc4*/ 	.word	0x0003c760


	//   ....[96]....
        /*0dc8*/ 	.word	0x0003c770


	//   ....[97]....
        /*0dcc*/ 	.word	0x0003c830


	//   ....[98]....
        /*0dd0*/ 	.word	0x0003c870


	//   ....[99]....
        /*0dd4*/ 	.word	0x0003cb10


	//   ....[100]....
        /*0dd8*/ 	.word	0x0003cb20


	//   ....[101]....
        /*0ddc*/ 	.word	0x0003cc80


	//   ....[102]....
        /*0de0*/ 	.word	0x0003cc90


	//   ....[103]....
        /*0de4*/ 	.word	0x000408c0


	//   ....[104]....
        /*0de8*/ 	.word	0x000408d0


	//   ....[105]....
        /*0dec*/ 	.word	0x00040910


	//   ....[106]....
        /*0df0*/ 	.word	0x00040950


	//   ....[107]....
        /*0df4*/ 	.word	0x00040980


	//   ....[108]....
        /*0df8*/ 	.word	0x000409b0


	//   ....[109]....
        /*0dfc*/ 	.word	0x000409e0


	//   ....[110]....
        /*0e00*/ 	.word	0x00040a10


	//   ....[111]....
        /*0e04*/ 	.word	0x00040be0


	//   ....[112]....
        /*0e08*/ 	.word	0x00040c10


	//   ....[113]....
        /*0e0c*/ 	.word	0x00040c40


	//   ....[114]....
        /*0e10*/ 	.word	0x00040c70


	//   ....[115]....
        /*0e14*/ 	.word	0x00040ca0


	//   ....[116]....
        /*0e18*/ 	.word	0x00040cd0


	//   ....[117]....
        /*0e1c*/ 	.word	0x00040da0


	//   ....[118]....
        /*0e20*/ 	.word	0x00040dc0


	//   ....[119]....
        /*0e24*/ 	.word	0x00040dd0


	//   ....[120]....
        /*0e28*/ 	.word	0x00040e50


	//   ....[121]....
        /*0e2c*/ 	.word	0x00041990


	//   ....[122]....
        /*0e30*/ 	.word	0x00041d60


	//   ....[123]....
        /*0e34*/ 	.word	0x00041df0


	//   ....[124]....
        /*0e38*/ 	.word	0x00041e40


	//   ....[125]....
        /*0e3c*/ 	.word	0x00041e90


	//   ....[126]....
        /*0e40*/ 	.word	0x00041f30


	//   ....[127]....
        /*0e44*/ 	.word	0x00041fc0


	//   ....[128]....
        /*0e48*/ 	.word	0x00042010


	//   ....[129]....
        /*0e4c*/ 	.word	0x00042060


	//   ....[130]....
        /*0e50*/ 	.word	0x00042140


	//   ....[131]....
        /*0e54*/ 	.word	0x000421d0


	//   ....[132]....
        /*0e58*/ 	.word	0x00042220


	//   ....[133]....
        /*0e5c*/ 	.word	0x00042270


	//   ....[134]....
        /*0e60*/ 	.word	0x00042310


	//   ....[135]....
        /*0e64*/ 	.word	0x000423a0


	//   ....[136]....
        /*0e68*/ 	.word	0x000423f0


	//   ....[137]....
        /*0e6c*/ 	.word	0x00042440


	//   ....[138]....
        /*0e70*/ 	.word	0x00042750


	//   ....[139]....
        /*0e74*/ 	.word	0x00042a30


	//   ....[140]....
        /*0e78*/ 	.word	0x00042bc0


	//   ....[141]....
        /*0e7c*/ 	.word	0x00042c20


	//   ....[142]....
        /*0e80*/ 	.word	0x00042c80


	//   ....[143]....
        /*0e84*/ 	.word	0x00042cd0


	//   ....[144]....
        /*0e88*/ 	.word	0x00042e30


	//   ....[145]....
        /*0e8c*/ 	.word	0x00042ed0


	//   ....[146]....
        /*0e90*/ 	.word	0x00042f80


	//   ....[147]....
        /*0e94*/ 	.word	0x00043060


	//   ....[148]....
        /*0e98*/ 	.word	0x00043220


	//   ....[149]....
        /*0e9c*/ 	.word	0x00043300


	//   ....[150]....
        /*0ea0*/ 	.word	0x00043580


	//   ....[151]....
        /*0ea4*/ 	.word	0x000436a0


	//   ....[152]....
        /*0ea8*/ 	.word	0x00043870


	//   ....[153]....
        /*0eac*/ 	.word	0x00043930


	//   ....[154]....
        /*0eb0*/ 	.word	0x00043b40


	//   ....[155]....
        /*0eb4*/ 	.word	0x00043b90


	//   ....[156]....
        /*0eb8*/ 	.word	0x00043ec0


	//   ....[157]....
        /*0ebc*/ 	.word	0x00043f60


	//   ....[158]....
        /*0ec0*/ 	.word	0x00044100


	//   ....[159]....
        /*0ec4*/ 	.word	0x00044180


	//   ....[160]....
        /*0ec8*/ 	.word	0x00044200


	//   ....[161]....
        /*0ecc*/ 	.word	0x00044280


	//   ....[162]....
        /*0ed0*/ 	.word	0x00044300


	//   ....[163]....
        /*0ed4*/ 	.word	0x00044390


	//   ....[164]....
        /*0ed8*/ 	.word	0x00044430


	//   ....[165]....
        /*0edc*/ 	.word	0x000444e0


	//   ....[166]....
        /*0ee0*/ 	.word	0x00044560


	//   ....[167]....
        /*0ee4*/ 	.word	0x000445e0


	//   ....[168]....
        /*0ee8*/ 	.word	0x00044660


	//   ....[169]....
        /*0eec*/ 	.word	0x000446f0


	//   ....[170]....
        /*0ef0*/ 	.word	0x00044770


	//   ....[171]....
        /*0ef4*/ 	.word	0x00044820


	//   ....[172]....
        /*0ef8*/ 	.word	0x00044870


	//   ....[173]....
        /*0efc*/ 	.word	0x00044930


	//   ....[174]....
        /*0f00*/ 	.word	0x00044a60


	//   ....[175]....
        /*0f04*/ 	.word	0x00046980


	//   ....[176]....
        /*0f08*/ 	.word	0x00048190


	//   ....[177]....
        /*0f0c*/ 	.word	0x00048bc0


	//   ....[178]....
        /*0f10*/ 	.word	0x00049450


	//   ....[179]....
        /*0f14*/ 	.word	0x000494a0


	//   ....[180]....
        /*0f18*/ 	.word	0x000494c0


	//   ....[181]....
        /*0f1c*/ 	.word	0x000494d0


	//   ....[182]....
        /*0f20*/ 	.word	0x00054120


	//----- nvinfo : EIATTR_REG_RECONFIG
	.align		4
.L_919:
        /*0f24*/ 	.byte	0x01, 0x54
	.zero		2


	//----- nvinfo : EIATTR_SYSCALL_OFFSETS
	.align		4
        /*0f28*/ 	.byte	0x04, 0x46
        /*0f2a*/ 	.short	(.L_921 - .L_920)


	//   ....[0]....
.L_920:
        /*0f2c*/ 	.word	0x00002680


	//   ....[1]....
        /*0f30*/ 	.word	0x000027d0


	//   ....[2]....
        /*0f34*/ 	.word	0x0000e450


	//   ....[3]....
        /*0f38*/ 	.word	0x0000eda0


	//   ....[4]....
        /*0f3c*/ 	.word	0x0003ad70


	//   ....[5]....
        /*0f40*/ 	.word	0x0003aec0


	//   ....[6]....
        /*0f44*/ 	.word	0x0003afb0


	//   ....[7]....
        /*0f48*/ 	.word	0x0003b7f0


	//   ....[8]....
        /*0f4c*/ 	.word	0x0003c130


	//----- nvinfo : EIATTR_MBARRIER_INSTR_OFFSETS
	.align		4
.L_921:
        /*0f50*/ 	.byte	0x04, 0x39
        /*0f52*/ 	.short	(.L_923 - .L_922)


	//   ....[0]....
.L_922:
        /*0f54*/ 	.word	0x00000310
        /*0f58*/ 	.word	0x000000ff
        /*0f5c*/ 	.word	0x00038800
        /*0f60*/ 	.short	0x0100
        /*0f62*/ 	.byte	0x08
	.zero		1


	//   ....[1]....
        /*0f64*/ 	.word	0x00000320
        /*0f68*/ 	.word	0x000000ff
        /*0f6c*/ 	.word	0x00038810
        /*0f70*/ 	.short	0x0100
        /*0f72*/ 	.byte	0x08
	.zero		1


	//   ....[2]....
        /*0f74*/ 	.word	0x00000330
        /*0f78*/ 	.word	0x000000ff
        /*0f7c*/ 	.word	0x00038820
        /*0f80*/ 	.short	0x0100
        /*0f82*/ 	.byte	0x08
	.zero		1


	//   ....[3]....
        /*0f84*/ 	.word	0x000003e0
        /*0f88*/ 	.word	0x000000ff
        /*0f8c*/ 	.word	0x00038830
        /*0f90*/ 	.short	0x0100
        /*0f92*/ 	.byte	0x06
	.zero		1


	//   ....[4]....
        /*0f94*/ 	.word	0x000003f0
        /*0f98*/ 	.word	0x000000ff
        /*0f9c*/ 	.word	0x00038840
        /*0fa0*/ 	.short	0x0100
        /*0fa2*/ 	.byte	0x06
	.zero		1


	//   ....[5]....
        /*0fa4*/ 	.word	0x00000400
        /*0fa8*/ 	.word	0x000000ff
        /*0fac*/ 	.word	0x00038838
        /*0fb0*/ 	.short	0x0100
        /*0fb2*/ 	.byte	0x06
	.zero		1


	//   ....[6]....
        /*0fb4*/ 	.word	0x00000410
        /*0fb8*/ 	.word	0x000000ff
        /*0fbc*/ 	.word	0x00038848
        /*0fc0*/ 	.short	0x0100
        /*0fc2*/ 	.byte	0x06
	.zero		1


	//   ....[7]....
        /*0fc4*/ 	.word	0x00000540
        /*0fc8*/ 	.word	0x000000ff
        /*0fcc*/ 	.word	0x00038850
        /*0fd0*/ 	.short	0x0100
        /*0fd2*/ 	.byte	0x08
	.zero		1


	//   ....[8]....
        /*0fd4*/ 	.word	0x00000550
        /*0fd8*/ 	.word	0x000000ff
        /*0fdc*/ 	.word	0x00038860
        /*0fe0*/ 	.short	0x0100
        /*0fe2*/ 	.byte	0x08
	.zero		1


	//   ....[9]....
        /*0fe4*/ 	.word	0x00000560
        /*0fe8*/ 	.word	0x000000ff
        /*0fec*/ 	.word	0x00038858
        /*0ff0*/ 	.short	0x0100
        /*0ff2*/ 	.byte	0x08
	.zero		1


	//   ....[10]....
        /*0ff4*/ 	.word	0x00000570
        /*0ff8*/ 	.word	0x000000ff
        /*0ffc*/ 	.word	0x00038868
        /*1000*/ 	.short	0x0100
        /*1002*/ 	.byte	0x08
	.zero		1


	//   ....[11]....
        /*1004*/ 	.word	0x00000660
        /*1008*/ 	.word	0x000000ff
        /*100c*/ 	.word	0x00038870
        /*1010*/ 	.short	0x0100
        /*1012*/ 	.byte	0x06
	.zero		1


	//   ....[12]....
        /*1014*/ 	.word	0x00000670
        /*1018*/ 	.word	0x000000ff
        /*101c*/ 	.word	0x00038880
        /*1020*/ 	.short	0x0100
        /*1022*/ 	.byte	0x06
	.zero		1


	//   ....[13]....
        /*1024*/ 	.word	0x00000680
        /*1028*/ 	.word	0x000000ff
        /*102c*/ 	.word	0x00038878
        /*1030*/ 	.short	0x0100
        /*1032*/ 	.byte	0x06
	.zero		1


	//   ....[14]....
        /*1034*/ 	.word	0x00000690
        /*1038*/ 	.word	0x000000ff
        /*103c*/ 	.word	0x00038888
        /*1040*/ 	.short	0x0100
        /*1042*/ 	.byte	0x06
	.zero		1


	//   ....[15]....
        /*1044*/ 	.word	0x000007c0
        /*1048*/ 	.word	0x000000ff
        /*104c*/ 	.word	0x00038890
        /*1050*/ 	.short	0x0100
        /*1052*/ 	.byte	0x08
	.zero		1


	//   ....[16]....
        /*1054*/ 	.word	0x000007d0
        /*1058*/ 	.word	0x000000ff
        /*105c*/ 	.word	0x000388a0
        /*1060*/ 	.short	0x0100
        /*1062*/ 	.byte	0x08
	.zero		1


	//   ....[17]....
        /*1064*/ 	.word	0x000007e0
        /*1068*/ 	.word	0x000000ff
        /*106c*/ 	.word	0x00038898
        /*1070*/ 	.short	0x0100
        /*1072*/ 	.byte	0x08
	.zero		1


	//   ....[18]....
        /*1074*/ 	.word	0x000007f0
        /*1078*/ 	.word	0x000000ff
        /*107c*/ 	.word	0x000388a8
        /*1080*/ 	.short	0x0100
        /*1082*/ 	.byte	0x08
	.zero		1


	//   ....[19]....
        /*1084*/ 	.word	0x00000930
        /*1088*/ 	.word	0x000000ff
        /*108c*/ 	.word	0x000388b0
        /*1090*/ 	.short	0x0100
        /*1092*/ 	.byte	0x08
	.zero		1


	//   ....[20]....
        /*1094*/ 	.word	0x00000940
        /*1098*/ 	.word	0x000000ff
        /*109c*/ 	.word	0x000388c0
        /*10a0*/ 	.short	0x0100
        /*10a2*/ 	.byte	0x08
	.zero		1


	//   ....[21]....
        /*10a4*/ 	.word	0x00000950
        /*10a8*/ 	.word	0x000000ff
        /*10ac*/ 	.word	0x000388b8
        /*10b0*/ 	.short	0x0100
        /*10b2*/ 	.byte	0x08
	.zero		1


	//   ....[22]....
        /*10b4*/ 	.word	0x00000960
        /*10b8*/ 	.word	0x000000ff
        /*10bc*/ 	.word	0x000388c8
        /*10c0*/ 	.short	0x0100
        /*10c2*/ 	.byte	0x08
	.zero		1


	//   ....[23]....
        /*10c4*/ 	.word	0x00003200
        /*10c8*/ 	.word	0x0000002d
        /*10cc*/ 	.word	0x00038890
        /*10d0*/ 	.short	0x010a
        /*10d2*/ 	.byte	0x3f
	.zero		1


	//   ....[24]....
        /*10d4*/ 	.word	0x00003d10
        /*10d8*/ 	.word	0x0000002d
        /*10dc*/ 	.word	0x00038890
        /*10e0*/ 	.short	0x010a
        /*10e2*/ 	.byte	0x3f
	.zero		1


	//   ....[25]....
        /*10e4*/ 	.word	0x00004570
        /*10e8*/ 	.word	0x0000002d
        /*10ec*/ 	.word	0x00038890
        /*10f0*/ 	.short	0x010a
        /*10f2*/ 	.byte	0x3f
	.zero		1


	//   ....[26]....
        /*10f4*/ 	.word	0x000047d0
        /*10f8*/ 	.word	0x00000004
        /*10fc*/ 	.word	0x00000000
        /*1100*/ 	.short	0x0101
        /*1102*/ 	.byte	0x3f
	.zero		1


	//   ....[27]....
        /*1104*/ 	.word	0x00004810
        /*1108*/ 	.word	0x0000002d
        /*110c*/ 	.word	0x000388b0
        /*1110*/ 	.short	0x010a
        /*1112*/ 	.byte	0x3f
	.zero		1


	//   ....[28]....
        /*1114*/ 	.word	0x00004e70
        /*1118*/ 	.word	0x0000002d
        /*111c*/ 	.word	0x00000000
        /*1120*/ 	.short	0x0101
        /*1122*/ 	.byte	0x3f
	.zero		1


	//   ....[29]....
        /*1124*/ 	.word	0x000084d0
        /*1128*/ 	.word	0x0000000c
        /*112c*/ 	.word	0x00000000
        /*1130*/ 	.short	0x0101
        /*1132*/ 	.byte	0x3f
	.zero		1


	//   ....[30]....
        /*1134*/ 	.word	0x0000c2d0
        /*1138*/ 	.word	0x0000000c
        /*113c*/ 	.word	0x00000000
        /*1140*/ 	.short	0x0101
        /*1142*/ 	.byte	0x3f
	.zero		1


	//   ....[31]....
        /*1144*/ 	.word	0x0000eb20
        /*1148*/ 	.word	0x00000002
        /*114c*/ 	.word	0x00038800
        /*1150*/ 	.short	0x010a
        /*1152*/ 	.byte	0x3f
	.zero		1


	//   ....[32]....
        /*1154*/ 	.word	0x0000eb70
        /*1158*/ 	.word	0x00000002
        /*115c*/ 	.word	0x00038800
        /*1160*/ 	.short	0x010a
        /*1162*/ 	.byte	0x3f
	.zero		1


	//   ....[33]....
        /*1164*/ 	.word	0x0000f5f0
        /*1168*/ 	.word	0x00000002
        /*116c*/ 	.word	0x00038800
        /*1170*/ 	.short	0x010a
        /*1172*/ 	.byte	0x3f
	.zero		1


	//   ....[34]....
        /*1174*/ 	.word	0x00010a00
        /*1178*/ 	.word	0x00000002
        /*117c*/ 	.word	0x00038800
        /*1180*/ 	.short	0x010a
        /*1182*/ 	.byte	0x3f
	.zero		1


	//   ....[35]....
        /*1184*/ 	.word	0x00011fc0
        /*1188*/ 	.word	0x00000007
        /*118c*/ 	.word	0x00000000
        /*1190*/ 	.short	0x010a
        /*1192*/ 	.byte	0x3f
	.zero		1


	//   ....[36]....
        /*1194*/ 	.word	0x000120c0
        /*1198*/ 	.word	0x00000003
        /*119c*/ 	.word	0x00000000
        /*11a0*/ 	.short	0x010a
        /*11a2*/ 	.byte	0x3f
	.zero		1


	//   ....[37]....
        /*11a4*/ 	.word	0x000124e0
        /*11a8*/ 	.word	0x0000000d
        /*11ac*/ 	.word	0x00000000
        /*11b0*/ 	.short	0x010a
        /*11b2*/ 	.byte	0x3f
	.zero		1


	//   ....[38]....
        /*11b4*/ 	.word	0x000125e0
        /*11b8*/ 	.word	0x00000006
        /*11bc*/ 	.word	0x00000000
        /*11c0*/ 	.short	0x010a
        /*11c2*/ 	.byte	0x3f
	.zero		1


	//   ....[39]....
        /*11c4*/ 	.word	0x00014120
        /*11c8*/ 	.word	0x0000003b
        /*11cc*/ 	.word	0x00000000
        /*11d0*/ 	.short	0x0101
        /*11d2*/ 	.byte	0x3f
	.zero		1


	//   ....[40]....
        /*11d4*/ 	.word	0x0001c500
        /*11d8*/ 	.word	0x00000004
        /*11dc*/ 	.word	0x00000000
        /*11e0*/ 	.short	0x0101
        /*11e2*/ 	.byte	0x3f
	.zero		1


	//   ....[41]....
        /*11e4*/ 	.word	0x0001c980
        /*11e8*/ 	.word	0x00000007
        /*11ec*/ 	.word	0x00000000
        /*11f0*/ 	.short	0x010a
        /*11f2*/ 	.byte	0x3f
	.zero		1


	//   ....[42]....
        /*11f4*/ 	.word	0x0001ca80
        /*11f8*/ 	.word	0x00000003
        /*11fc*/ 	.word	0x00000000
        /*1200*/ 	.short	0x010a
        /*1202*/ 	.byte	0x3f
	.zero		1


	//   ....[43]....
        /*1204*/ 	.word	0x0001cea0
        /*1208*/ 	.word	0x0000000b
        /*120c*/ 	.word	0x00000000
        /*1210*/ 	.short	0x010a
        /*1212*/ 	.byte	0x3f
	.zero		1


	//   ....[44]....
        /*1214*/ 	.word	0x0001cfa0
        /*1218*/ 	.word	0x00000006
        /*121c*/ 	.word	0x00000000
        /*1220*/ 	.short	0x010a
        /*1222*/ 	.byte	0x3f
	.zero		1


	//   ....[45]....
        /*1224*/ 	.word	0x0001eae0
        /*1228*/ 	.word	0x0000003b
        /*122c*/ 	.word	0x00000000
        /*1230*/ 	.short	0x0101
        /*1232*/ 	.byte	0x3f
	.zero		1


	//   ....[46]....
        /*1234*/ 	.word	0x00026030
        /*1238*/ 	.word	0x00000004
        /*123c*/ 	.word	0x00000000
        /*1240*/ 	.short	0x0101
        /*1242*/ 	.byte	0x3f
	.zero		1


	//   ....[47]....
        /*1244*/ 	.word	0x00026210
        /*1248*/ 	.word	0x00000007
        /*124c*/ 	.word	0x00000000
        /*1250*/ 	.short	0x010a
        /*1252*/ 	.byte	0x3f
	.zero		1


	//   ....[48]....
        /*1254*/ 	.word	0x00026310
        /*1258*/ 	.word	0x00000003
        /*125c*/ 	.word	0x00000000
        /*1260*/ 	.short	0x010a
        /*1262*/ 	.byte	0x3f
	.zero		1


	//   ....[49]....
        /*1264*/ 	.word	0x00026730
        /*1268*/ 	.word	0x0000000e
        /*126c*/ 	.word	0x00000000
        /*1270*/ 	.short	0x010a
        /*1272*/ 	.byte	0x3f
	.zero		1


	//   ....[50]....
        /*1274*/ 	.word	0x00026830
        /*1278*/ 	.word	0x00000006
        /*127c*/ 	.word	0x00000000
        /*1280*/ 	.short	0x010a
        /*1282*/ 	.byte	0x3f
	.zero		1


	//   ....[51]....
        /*1284*/ 	.word	0x00028370
        /*1288*/ 	.word	0x0000003a
        /*128c*/ 	.word	0x00000000
        /*1290*/ 	.short	0x0101
        /*1292*/ 	.byte	0x3f
	.zero		1


	//   ....[52]....
        /*1294*/ 	.word	0x00030850
        /*1298*/ 	.word	0x00000004
        /*129c*/ 	.word	0x00000000
        /*12a0*/ 	.short	0x0101
        /*12a2*/ 	.byte	0x3f
	.zero		1


	//   ....[53]....
        /*12a4*/ 	.word	0x00033c80
        /*12a8*/ 	.word	0x00000000
        /*12ac*/ 	.word	0x00000000
        /*12b0*/ 	.short	0x0101
        /*12b2*/ 	.byte	0x3f
	.zero		1


	//   ....[54]....
        /*12b4*/ 	.word	0x00034640
        /*12b8*/ 	.word	0x00000004
        /*12bc*/ 	.word	0x00000000
        /*12c0*/ 	.short	0x0101
        /*12c2*/ 	.byte	0x3f
	.zero		1


	//   ....[55]....
        /*12c4*/ 	.word	0x00038aa0
        /*12c8*/ 	.word	0x00000012
        /*12cc*/ 	.word	0x00038820
        /*12d0*/ 	.short	0x010a
        /*12d2*/ 	.byte	0x3f
	.zero		1


	//   ....[56]....
        /*12d4*/ 	.word	0x00038b70
        /*12d8*/ 	.word	0x00000006
        /*12dc*/ 	.word	0x000388a0
        /*12e0*/ 	.short	0x010a
        /*12e2*/ 	.byte	0x3f
	.zero		1


	//   ....[57]....
        /*12e4*/ 	.word	0x00038db0
        /*12e8*/ 	.word	0x00000006
        /*12ec*/ 	.word	0x000388c0
        /*12f0*/ 	.short	0x010a
        /*12f2*/ 	.byte	0x3f
	.zero		1


	//   ....[58]....
        /*12f4*/ 	.word	0x00039810
        /*12f8*/ 	.word	0x00000006
        /*12fc*/ 	.word	0x000388a0
        /*1300*/ 	.short	0x010a
        /*1302*/ 	.byte	0x3f
	.zero		1


	//   ....[59]....
        /*1304*/ 	.word	0x00039a40
        /*1308*/ 	.word	0x00000006
        /*130c*/ 	.word	0x000388c0
        /*1310*/ 	.short	0x010a
        /*1312*/ 	.byte	0x3f
	.zero		1


	//   ....[60]....
        /*1314*/ 	.word	0x0003b3a0
        /*1318*/ 	.word	0x00000000
        /*131c*/ 	.word	0x00038840
        /*1320*/ 	.short	0x010a
        /*1322*/ 	.byte	0x3f
	.zero		1


	//   ....[61]....
        /*1324*/ 	.word	0x0003bee0
        /*1328*/ 	.word	0x00000012
        /*132c*/ 	.word	0x00038800
        /*1330*/ 	.short	0x0107
        /*1332*/ 	.byte	0x3f
	.zero		1


	//   ....[62]....
        /*1334*/ 	.word	0x0003bf80
        /*1338*/ 	.word	0x00000012
        /*133c*/ 	.word	0x00038800
        /*1340*/ 	.short	0x0101
        /*1342*/ 	.byte	0x3f
	.zero		1


	//   ....[63]....
        /*1344*/ 	.word	0x0003cea0
        /*1348*/ 	.word	0x00000012
        /*134c*/ 	.word	0x00038810
        /*1350*/ 	.short	0x0107
        /*1352*/ 	.byte	0x3f
	.zero		1


	//   ....[64]....
        /*1354*/ 	.word	0x0003cfa0
        /*1358*/ 	.word	0x00000012
        /*135c*/ 	.word	0x00038810
        /*1360*/ 	.short	0x0101
        /*1362*/ 	.byte	0x3f
	.zero		1


	//   ....[65]....
        /*1364*/ 	.word	0x0003cfc0
        /*1368*/ 	.word	0x00000012
        /*136c*/ 	.word	0x00038820
        /*1370*/ 	.short	0x010a
        /*1372*/ 	.byte	0x3f
	.zero		1


	//   ....[66]....
        /*1374*/ 	.word	0x0003d0a0
        /*1378*/ 	.word	0x00000000
        /*137c*/ 	.word	0x00038860
        /*1380*/ 	.short	0x010a
        /*1382*/ 	.byte	0x3f
	.zero		1


	//   ....[67]....
        /*1384*/ 	.word	0x0003ddb0
        /*1388*/ 	.word	0x00000002
        /*138c*/ 	.word	0x00038840
        /*1390*/ 	.short	0x010a
        /*1392*/ 	.byte	0x3f
	.zero		1


	//   ....[68]....
        /*1394*/ 	.word	0x0003dff0
        /*1398*/ 	.word	0x00000002
        /*139c*/ 	.word	0x00038860
        /*13a0*/ 	.short	0x010a
        /*13a2*/ 	.byte	0x3f
	.zero		1


	//   ....[69]....
        /*13a4*/ 	.word	0x0003ebc0
        /*13a8*/ 	.word	0x00000003
        /*13ac*/ 	.word	0x00038840
        /*13b0*/ 	.short	0x010a
        /*13b2*/ 	.byte	0x3f
	.zero		1


	//   ....[70]....
        /*13b4*/ 	.word	0x0003edf0
        /*13b8*/ 	.word	0x00000003
        /*13bc*/ 	.word	0x00038860
        /*13c0*/ 	.short	0x010a
        /*13c2*/ 	.byte	0x3f
	.zero		1


	//   ....[71]....
        /*13c4*/ 	.word	0x0003f950
        /*13c8*/ 	.word	0x00000003
        /*13cc*/ 	.word	0x00038840
        /*13d0*/ 	.short	0x010a
        /*13d2*/ 	.byte	0x3f
	.zero		1


	//   ....[72]....
        /*13d4*/ 	.word	0x0003fb90
        /*13d8*/ 	.word	0x00000003
        /*13dc*/ 	.word	0x00038860
        /*13e0*/ 	.short	0x010a
        /*13e2*/ 	.byte	0x3f
	.zero		1


	//   ....[73]....
        /*13e4*/ 	.word	0x00041910
        /*13e8*/ 	.word	0x00000009
        /*13ec*/ 	.word	0x00038820
        /*13f0*/ 	.short	0x010a
        /*13f2*/ 	.byte	0x3f
	.zero		1


	//   ....[74]....
        /*13f4*/ 	.word	0x00041a70
        /*13f8*/ 	.word	0x00000005
        /*13fc*/ 	.word	0x00000000
        /*1400*/ 	.short	0x010a
        /*1402*/ 	.byte	0x3f
	.zero		1


	//   ....[75]....
        /*1404*/ 	.word	0x00041af0
        /*1408*/ 	.word	0x00000007
        /*140c*/ 	.word	0x00000000
        /*1410*/ 	.short	0x010a
        /*1412*/ 	.byte	0x3f
	.zero		1


	//   ....[76]....
        /*1414*/ 	.word	0x00041b30
        /*1418*/ 	.word	0x00000005
        /*141c*/ 	.word	0x00000000
        /*1420*/ 	.short	0x010a
        /*1422*/ 	.byte	0x3f
	.zero		1


	//   ....[77]....
        /*1424*/ 	.word	0x00041b60
        /*1428*/ 	.word	0x00000003
        /*142c*/ 	.word	0x00000000
        /*1430*/ 	.short	0x010a
        /*1432*/ 	.byte	0x3f
	.zero		1


	//   ....[78]....
        /*1434*/ 	.word	0x00041bc0
        /*1438*/ 	.word	0x0000002d
        /*143c*/ 	.word	0x00038890
        /*1440*/ 	.short	0x010a
        /*1442*/ 	.byte	0x3f
	.zero		1


	//   ....[79]....
        /*1444*/ 	.word	0x00041c10
        /*1448*/ 	.word	0x0000002d
        /*144c*/ 	.word	0x00038890
        /*1450*/ 	.short	0x010a
        /*1452*/ 	.byte	0x3f
	.zero		1


	//   ....[80]....
        /*1454*/ 	.word	0x00041c60
        /*1458*/ 	.word	0x0000002d
        /*145c*/ 	.word	0x00038890
        /*1460*/ 	.short	0x010a
        /*1462*/ 	.byte	0x3f
	.zero		1


	//   ....[81]....
        /*1464*/ 	.word	0x00041cb0
        /*1468*/ 	.word	0x0000002d
        /*146c*/ 	.word	0x000388b0
        /*1470*/ 	.short	0x010a
        /*1472*/ 	.byte	0x3f
	.zero		1


	//   ....[82]....
        /*1474*/ 	.word	0x00042090
        /*1478*/ 	.word	0x00000002
        /*147c*/ 	.word	0x00038800
        /*1480*/ 	.short	0x010a
        /*1482*/ 	.byte	0x3f
	.zero		1


	//   ....[83]....
        /*1484*/ 	.word	0x00042490
        /*1488*/ 	.word	0x00000002
        /*148c*/ 	.word	0x00038800
        /*1490*/ 	.short	0x010a
        /*1492*/ 	.byte	0x3f
	.zero		1


	//   ....[84]....
        /*1494*/ 	.word	0x000424e0
        /*1498*/ 	.word	0x00000003
        /*149c*/ 	.word	0x00000000
        /*14a0*/ 	.short	0x010a
        /*14a2*/ 	.byte	0x3f
	.zero		1


	//   ....[85]....
        /*14a4*/ 	.word	0x00042530
        /*14a8*/ 	.word	0x00000006
        /*14ac*/ 	.word	0x00000000
        /*14b0*/ 	.short	0x010a
        /*14b2*/ 	.byte	0x3f
	.zero		1


	//   ....[86]....
        /*14b4*/ 	.word	0x00042580
        /*14b8*/ 	.word	0x00000003
        /*14bc*/ 	.word	0x00000000
        /*14c0*/ 	.short	0x010a
        /*14c2*/ 	.byte	0x3f
	.zero		1


	//   ....[87]....
        /*14c4*/ 	.word	0x000425d0
        /*14c8*/ 	.word	0x00000006
        /*14cc*/ 	.word	0x00000000
        /*14d0*/ 	.short	0x010a
        /*14d2*/ 	.byte	0x3f
	.zero		1


	//   ....[88]....
        /*14d4*/ 	.word	0x00042620
        /*14d8*/ 	.word	0x00000003
        /*14dc*/ 	.word	0x00000000
        /*14e0*/ 	.short	0x010a
        /*14e2*/ 	.byte	0x3f
	.zero		1


	//   ....[89]....
        /*14e4*/ 	.word	0x00042670
        /*14e8*/ 	.word	0x00000006
        /*14ec*/ 	.word	0x00000000
        /*14f0*/ 	.short	0x010a
        /*14f2*/ 	.byte	0x3f
	.zero		1


	//   ....[90]....
        /*14f4*/ 	.word	0x00042810
        /*14f8*/ 	.word	0x00000012
        /*14fc*/ 	.word	0x00038820
        /*1500*/ 	.short	0x010a
        /*1502*/ 	.byte	0x3f
	.zero		1


	//   ....[91]....
        /*1504*/ 	.word	0x00042860
        /*1508*/ 	.word	0x00000006
        /*150c*/ 	.word	0x000388a0
        /*1510*/ 	.short	0x010a
        /*1512*/ 	.byte	0x3f
	.zero		1


	//   ....[92]....
        /*1514*/ 	.word	0x000428b0
        /*1518*/ 	.word	0x00000006
        /*151c*/ 	.word	0x000388c0
        /*1520*/ 	.short	0x010a
        /*1522*/ 	.byte	0x3f
	.zero		1


	//   ....[93]....
        /*1524*/ 	.word	0x00042900
        /*1528*/ 	.word	0x00000006
        /*152c*/ 	.word	0x000388a0
        /*1530*/ 	.short	0x010a
        /*1532*/ 	.byte	0x3f
	.zero		1


	//   ....[94]....
        /*1534*/ 	.word	0x00042950
        /*1538*/ 	.word	0x00000006
        /*153c*/ 	.word	0x000388c0
        /*1540*/ 	.short	0x010a
        /*1542*/ 	.byte	0x3f
	.zero		1


	//   ....[95]....
        /*1544*/ 	.word	0x00042af0
        /*1548*/ 	.word	0x00000000
        /*154c*/ 	.word	0x00038840
        /*1550*/ 	.short	0x010a
        /*1552*/ 	.byte	0x3f
	.zero		1


	//   ....[96]....
        /*1554*/ 	.word	0x00043bd0
        /*1558*/ 	.word	0x00000012
        /*155c*/ 	.word	0x00038820
        /*1560*/ 	.short	0x010a
        /*1562*/ 	.byte	0x3f
	.zero		1


	//   ....[97]....
        /*1564*/ 	.word	0x00043c20
        /*1568*/ 	.word	0x00000000
        /*156c*/ 	.word	0x00038860
        /*1570*/ 	.short	0x010a
        /*1572*/ 	.byte	0x3f
	.zero		1


	//   ....[98]....
        /*1574*/ 	.word	0x00043c70
        /*1578*/ 	.word	0x00000002
        /*157c*/ 	.word	0x00038840
        /*1580*/ 	.short	0x010a
        /*1582*/ 	.byte	0x3f
	.zero		1


	//   ....[99]....
        /*1584*/ 	.word	0x00043cc0
        /*1588*/ 	.word	0x00000002
        /*158c*/ 	.word	0x00038860
        /*1590*/ 	.short	0x010a
        /*1592*/ 	.byte	0x3f
	.zero		1


	//   ....[100]....
        /*1594*/ 	.word	0x00043d10
        /*1598*/ 	.word	0x00000003
        /*159c*/ 	.word	0x00038840
        /*15a0*/ 	.short	0x010a
        /*15a2*/ 	.byte	0x3f
	.zero		1


	//   ....[101]....
        /*15a4*/ 	.word	0x00043d60
        /*15a8*/ 	.word	0x00000003
        /*15ac*/ 	.word	0x00038860
        /*15b0*/ 	.short	0x010a
        /*15b2*/ 	.byte	0x3f
	.zero		1


	//   ....[102]....
        /*15b4*/ 	.word	0x00043db0
        /*15b8*/ 	.word	0x00000003
        /*15bc*/ 	.word	0x00038840
        /*15c0*/ 	.short	0x010a
        /*15c2*/ 	.byte	0x3f
	.zero		1


	//   ....[103]....
        /*15c4*/ 	.word	0x00043e00
        /*15c8*/ 	.word	0x00000003
        /*15cc*/ 	.word	0x00038860
        /*15d0*/ 	.short	0x010a
        /*15d2*/ 	.byte	0x3f
	.zero		1


	//   ....[104]....
        /*15d4*/ 	.word	0x00044980
        /*15d8*/ 	.word	0x00000009
        /*15dc*/ 	.word	0x00038820
        /*15e0*/ 	.short	0x010a
        /*15e2*/ 	.byte	0x3f
	.zero		1


	//   ....[105]....
        /*15e4*/ 	.word	0x00044b20
        /*15e8*/ 	.word	0x00000005
        /*15ec*/ 	.word	0x00000000
        /*15f0*/ 	.short	0x010a
        /*15f2*/ 	.byte	0x3f
	.zero		1


	//   ....[106]....
        /*15f4*/ 	.word	0x00044b70
        /*15f8*/ 	.word	0x00000007
        /*15fc*/ 	.word	0x00000000
        /*1600*/ 	.short	0x010a
        /*1602*/ 	.byte	0x3f
	.zero		1


	//   ....[107]....
        /*1604*/ 	.word	0x00044bc0
        /*1608*/ 	.word	0x00000005
        /*160c*/ 	.word	0x00000000
        /*1610*/ 	.short	0x010a
        /*1612*/ 	.byte	0x3f
	.zero		1


	//   ....[108]....
        /*1614*/ 	.word	0x00044de0
        /*1618*/ 	.word	0x00000005
        /*161c*/ 	.word	0x00000000
        /*1620*/ 	.short	0x010a
        /*1622*/ 	.byte	0x3f
	.zero		1


	//   ....[109]....
        /*1624*/ 	.word	0x00044f20
        /*1628*/ 	.word	0x0000000c
        /*162c*/ 	.word	0x00000000
        /*1630*/ 	.short	0x010a
        /*1632*/ 	.byte	0x3f
	.zero		1


	//   ....[110]....
        /*1634*/ 	.word	0x000454c0
        /*1638*/ 	.word	0x0000000c
        /*163c*/ 	.word	0x00038810
        /*1640*/ 	.short	0x010a
        /*1642*/ 	.byte	0x3f
	.zero		1


	//   ....[111]....
        /*1644*/ 	.word	0x00045640
        /*1648*/ 	.word	0x0000000e
        /*164c*/ 	.word	0x00000000
        /*1650*/ 	.short	0x010a
        /*1652*/ 	.byte	0x3f
	.zero		1


	//   ....[112]....
        /*1654*/ 	.word	0x00045780
        /*1658*/ 	.word	0x0000000c
        /*165c*/ 	.word	0x00000000
        /*1660*/ 	.short	0x010a
        /*1662*/ 	.byte	0x3f
	.zero		1


	//   ....[113]....
        /*1664*/ 	.word	0x00047ba0
        /*1668*/ 	.word	0x0000000c
        /*166c*/ 	.word	0x00000000
        /*1670*/ 	.short	0x0101
        /*1672*/ 	.byte	0x3f
	.zero		1


	//   ....[114]....
        /*1674*/ 	.word	0x00054200
        /*1678*/ 	.word	0x00000002
        /*167c*/ 	.word	0x00000000
        /*1680*/ 	.short	0x0101
        /*1682*/ 	.byte	0x3f
	.zero		1


	//   ....[115]....
        /*1684*/ 	.word	0x00054250
        /*1688*/ 	.word	0x0000000c
        /*168c*/ 	.word	0x00000000
        /*1690*/ 	.short	0x010a
        /*1692*/ 	.byte	0x3f
	.zero		1


	//   ....[116]....
        /*1694*/ 	.word	0x000542a0
        /*1698*/ 	.word	0x0000000c
        /*169c*/ 	.word	0x00038810
        /*16a0*/ 	.short	0x010a
        /*16a2*/ 	.byte	0x3f
	.zero		1


	//   ....[117]....
        /*16a4*/ 	.word	0x000542f0
        /*16a8*/ 	.word	0x0000000c
        /*16ac*/ 	.word	0x00000000
        /*16b0*/ 	.short	0x010a
        /*16b2*/ 	.byte	0x3f
	.zero		1


	//----- nvinfo : EIATTR_NUM_MBARRIERS
	.align		4
.L_923:
        /*16b4*/ 	.byte	0x03, 0x38
        /*16b6*/ 	.short	0x0017


	//----- nvinfo : EIATTR_EXIT_INSTR_OFFSETS
	.align		4
        /*16b8*/ 	.byte	0x04, 0x1c
        /*16ba*/ 	.short	(.L_925 - .L_924)


	//   ....[0]....
.L_924:
        /*16bc*/ 	.word	0x00041bb0


	//----- nvinfo : EIATTR_MAX_THREADS
	.align		4
.L_925:
        /*16c0*/ 	.byte	0x04, 0x05
        /*16c2*/ 	.short	(.L_927 - .L_926)
.L_926:
        /*16c4*/ 	.word	0x00000180
        /*16c8*/ 	.word	0x00000001
        /*16cc*/ 	.word	0x00000001


	//----- nvinfo : EIATTR_CRS_STACK_SIZE
	.align		4
.L_927:
        /*16d0*/ 	.byte	0x04, 0x1e
        /*16d2*/ 	.short	(.L_929 - .L_928)
.L_928:
        /*16d4*/ 	.word	0x00000000


	//----- nvinfo : EIATTR_CBANK_PARAM_SIZE
	.align		4
.L_929:
        /*16d8*/ 	.byte	0x03, 0x19
        /*16da*/ 	.short	0x0bf0


	//----- nvinfo : EIATTR_PARAM_CBANK
	.align		4
        /*16dc*/ 	.byte	0x04, 0x0a
        /*16de*/ 	.short	(.L_931 - .L_930)
	.align		4
.L_930:
        /*16e0*/ 	.word	index@(.nv.constant0._ZN7cutlass13device_kernelIN5flash11enable_sm90INS1_16FlashAttnFwdSm90INS1_25CollectiveMainloopFwdSm90ILi2EN4cute5tupleIJNS5_1CILi1EEES8_S8_EEENS6_IJNS7_ILi64EEESA_SA_EEELi512ENS_6half_tEfNS_4arch4Sm90ELb0ELb1ELb1ELb1ELb0ELb1ELb1ELb0ELb0ELb1ELb1ELb0EEENS1_21CollectiveEpilogueFwdINS6_IJSA_NS7_ILi512EEESA_EEES9_SC_SE_Li256ELb1ELb1ELb1ELb0EEENS1_36VarlenDynamicPersistentTileSchedulerILi64ELi64ELi256ELi128ELb1ELb1ELb1ELb1ELb0ELb1EEEEEEEEEvNT_6ParamsE)
        /*16e4*/ 	.short	0x0210
        /*16e6*/ 	.short	0x0bf0


	//----- nvinfo : EIATTR_SW_WAR
	.align		4
.L_931:
        /*16e8*/ 	.byte	0x04, 0x36
        /*16ea*/ 	.short	(.L_933 - .L_932)
.L_932:
        /*16ec*/ 	.word	0x00000008
.L_933:


//--------------------- .nv.info._ZN7cutlass13device_kernelIN5flash11enable_sm90INS1_16FlashAttnFwdSm90INS1_25CollectiveMainloopFwdSm90ILi2EN4cute5tupleIJNS5_1CILi1EEES8_S8_EEENS6_IJNS7_ILi64EEESA_SA_EEELi512ENS_6half_tEfNS_4arch4Sm90ELb1ELb0ELb1ELb0ELb0ELb0ELb0ELb0ELb0ELb1ELb1ELb0EEENS1_21CollectiveEpilogueFwdINS6_IJSA_NS7_ILi512EEESA_EEES9_SC_SE_Li256ELb0ELb1ELb1ELb0EEENS1_19SingleTileSchedulerILb0ELb1ELb1ELi64EEEEEEEEEvNT_6ParamsE --------------------------
	.section	.nv.info._ZN7cutlass13device_kernelIN5flash11enable_sm90INS1_16FlashAttnFwdSm90INS1_25CollectiveMainloopFwdSm90ILi2EN4cute5tupleIJNS5_1CILi1EEES8_S8_EEENS6_IJNS7_ILi64EEESA_SA_EEELi512ENS_6half_tEfNS_4arch4Sm90ELb1ELb0ELb1ELb0ELb0ELb0ELb0ELb0ELb0ELb1ELb1ELb0EEENS1_21CollectiveEpilogueFwdINS6_IJSA_NS7_ILi512EEESA_EEES9_SC_SE_Li256ELb0ELb1ELb1ELb0EEENS1_19SingleTileSchedulerILb0ELb1ELb1ELi64EEEEEEEEEvNT_6ParamsE,"",@"SHT_CUDA_INFO"
	.sectionflags	@""
	.align	4


	//----- nvinfo : EIATTR_CUDA_API_VERSION
	.align		4
        /*0000*/ 	.byte	0x04, 0x37
        /*0002*/ 	.short	(.L_935 - .L_934)
.L_934:
        /*0004*/ 	.word	0x00000082


	//----- nvinfo : EIATTR_KPARAM_INFO
	.align		4
.L_935:
        /*0008*/ 	.byte	0x04, 0x17
        /*000a*/ 	.short	(.L_937 - .L_936)
.L_936:
        /*000c*/ 	.word	0x00000000
        /*0010*/ 	.short	0x0000
        /*0012*/ 	.short	0x0070
        /*0014*/ 	.byte	0x00, 0xf0, 0x01, 0x28


	//----- nvinfo : EIATTR_SPARSE_MMA_MASK
	.align		4
.L_937:
        /*0018*/ 	.byte	0x03, 0x50
        /*001a*/ 	.short	0x0000


	//----- nvinfo : EIATTR_MAXREG_COUNT
	.align		4
        /*001c*/ 	.byte	0x03, 0x1b
        /*001e*/ 	.short	0x00a8


	//----- nvinfo : EIATTR_NUM_BARRIERS
	.align		4
        /*0020*/ 	.byte	0x02, 0x4c
        /*0022*/ 	.byte	0x10
	.zero		1


	//----- nvinfo : EIATTR_EXTERNS
	.align		4
        /*0024*/ 	.byte	0x04, 0x0f
        /*0026*/ 	.short	(.L_939 - .L_938)


	//   ....[0]....
	.align		4
.L_938:
        /*0028*/ 	.word	index@(__assertfail)


	//----- nvinfo : EIATTR_ANNOTATIONS
	.align		4
.L_939:
        /*002c*/ 	.byte	0x04, 0x55
        /*002e*/ 	.short	(.L_941 - .L_940)


	//   ....[0]....
.L_940:
        /*0030*/ 	.word	0x00000001
        /*0034*/ 	.byte	0x80, 0xcd, 0x00, 0x00, 0x01, 0x00, 0x00, 0x00, 0x00, 0xd2, 0x00, 0x00, 0x01, 0x00, 0x00, 0x00
        /*0044*/ 	.byte	0x50, 0xd2, 0x00, 0x00, 0x01, 0x00, 0x00, 0x00, 0x30, 0xd4, 0x00, 0x00, 0x01, 0x00, 0x00, 0x00
        /*0054*/ 	.byte	0x20, 0xd5, 0x00, 0x00, 0x01, 0x00, 0x00, 0x00, 0x20, 0xdf, 0x00, 0x00, 0x01, 0x00, 0x00, 0x00
        /*0064*/ 	.byte	0x10, 0xe6, 0x00, 0x00, 0x01, 0x00, 0x00, 0x00, 0x40, 0xe8, 0x00, 0x00, 0x01, 0x00, 0x00, 0x00
        /*0074*/ 	.byte	0xc0, 0xf3, 0x00, 0x00, 0x01, 0x00, 0x00, 0x00, 0x90, 0xff, 0x00, 0x00


	//----- nvinfo : EIATTR_MERCURY_ISA_VERSION
	.align		4
.L_941:
        /*0080*/ 	.byte	0x03, 0x5f
        /*0082*/ 	.short	0x0101


	//----- nvinfo : EIATTR_INT_WARP_WIDE_INSTR_OFFSETS
	.align		4
        /*0084*/ 	.byte	0x04, 0x31
        /*0086*/ 	.short	(.L_943 - .L_942)


	//   ....[0]....
.L_942:
        /*0088*/ 	.word	0x00000130


	//   ....[1]....
        /*008c*/ 	.word	0x00000170


	//   ....[2]....
        /*0090*/ 	.word	0x000001e0


	//----- nvinfo : EIATTR_COOP_GROUP_MASK_REGIDS
	.align		4
.L_943:
        /*0094*/ 	.byte	0x04, 0x29
        /*0096*/ 	.short	(.L_945 - .L_944)


	//   ....[0]....
.L_944:
        /*0098*/ 	.word	0xffffffff


	//   ....[1]....
        /*009c*/ 	.word	0xffffffff


	//   ....[2]....
        /*00a0*/ 	.word	0xffffffff


	//   ....[3]....
        /*00a4*/ 	.word	0xffffffff


	//   ....[4]....
        /*00a8*/ 	.word	0xffffffff


	//   ....[5]....
        /*00ac*/ 	.word	0xffffffff


	//   ....[6]....
        /*00b0*/ 	.word	0xffffffff


	//   ....[7]....
        /*00b4*/ 	.word	0xffffffff


	//   ....[8]....
        /*00b8*/ 	.word	0xffffffff


	//   ....[9]....
        /*00bc*/ 	.word	0xffffffff


	//   ....[10]....
        /*00c0*/ 	.word	0xffffffff


	//   ....[11]....
        /*00c4*/ 	.word	0xffffffff


	//   ....[12]....
        /*00c8*/ 	.word	0xffffffff


	//   ....[13]....
        /*00cc*/ 	.word	0xffffffff


	//   ....[14]....
        /*00d0*/ 	.word	0xffffffff


	//   ....[15]....
        /*00d4*/ 	.word	0xffffffff


	//   ....[16]....
        /*00d8*/ 	.word	0xffffffff


	//   ....[17]....
        /*00dc*/ 	.word	0xffffffff


	//   ....[18]....
        /*00e0*/ 	.word	0xffffffff


	//   ....[19]....
        /*00e4*/ 	.word	0xffffffff


	//   ....[20]....
        /*00e8*/ 	.word	0xffffffff


	//   ....[21]....
        /*00ec*/ 	.word	0xffffffff


	//   ....[22]....
        /*00f0*/ 	.word	0xffffffff


	//   ....[23]....
        /*00f4*/ 	.word	0xffffffff


	//   ....[24]....
        /*00f8*/ 	.word	0xffffffff


	//   ....[25]....
        /*00fc*/ 	.word	0xffffffff


	//   ....[26]....
        /*0100*/ 	.word	0xffffffff


	//   ....[27]....
        /*0104*/ 	.word	0xffffffff


	//   ....[28]....
        /*0108*/ 	.word	0xffffffff


	//   ....[29]....
        /*010c*/ 	.word	0xffffffff


	//   ....[30]....
        /*0110*/ 	.word	0xffffffff


	//   ....[31]....
        /*0114*/ 	.word	0xffffffff


	//   ....[32]....
        /*0118*/ 	.word	0xffffffff


	//   ....[33]....
        /*011c*/ 	.word	0xffffffff


	//   ....[34]....
        /*0120*/ 	.word	0xffffffff


	//   ....[35]....
        /*0124*/ 	.word	0xffffffff


	//   ....[36]....
        /*0128*/ 	.word	0xffffffff


	//   ....[37]....
        /*012c*/ 	.word	0xffffffff


	//   ....[38]....
        /*0130*/ 	.word	0xffffffff


	//   ....[39]....
        /*0134*/ 	.word	0xffffffff


	//   ....[40]....
        /*0138*/ 	.word	0xffffffff


	//   ....[41]....
        /*013c*/ 	.word	0xffffffff


	//   ....[42]....
        /*0140*/ 	.word	0xffffffff


	//   ....[43]....
        /*0144*/ 	.word	0xffffffff


	//   ....[44]....
        /*0148*/ 	.word	0xffffffff


	//   ....[45]....
        /*014c*/ 	.word	0xffffffff


	//   ....[46]....
        /*0150*/ 	.word	0xffffffff


	//   ....[47]....
        /*0154*/ 	.word	0xffffffff


	//   ....[48]....
        /*0158*/ 	.word	0xffffffff


	//   ....[49]....
        /*015c*/ 	.word	0xffffffff


	//   ....[50]....
        /*0160*/ 	.word	0xffffffff


	//   ....[51]....
        /*0164*/ 	.word	0xffffffff


	//   ....[52]....
        /*0168*/ 	.word	0x0500000f


	//   ....[53]....
        /*016c*/ 	.word	0x0500000f


	//   ....[54]....
        /*0170*/ 	.word	0x0500000f


	//   ....[55]....
        /*0174*/ 	.word	0x0500000f


	//   ....[56]....
        /*0178*/ 	.word	0x0500000f


	//   ....[57]....
        /*017c*/ 	.word	0x0500000f


	//   ....[58]....
        /*0180*/ 	.word	0x0500000f


	//   ....[59]....
        /*0184*/ 	.word	0x0500000f


	//   ....[60]....
        /*0188*/ 	.word	0x0500000f


	//   ....[61]....
        /*018c*/ 	.word	0x0500000f


	//----- nvinfo : EIATTR_COOP_GROUP_INSTR_OFFSETS
	.align		4
.L_945:
        /*0190*/ 	.byte	0x04, 0x28
        /*0192*/ 	.short	(.L_947 - .L_946)


	//   ....[0]....
.L_946:
        /*0194*/ 	.word	0x00000060


	//   ....[1]....
        /*0198*/ 	.word	0x00000140


	//   ....[2]....
        /*019c*/ 	.word	0x00000190


	//   ....[3]....
        /*01a0*/ 	.word	0x00000380


	//   ....[4]....
        /*01a4*/ 	.word	0x000004e0


	//   ....[5]....
        /*01a8*/ 	.word	0x00000600


	//   ....[6]....
        /*01ac*/ 	.word	0x00000760


	//   ....[7]....
        /*01b0*/ 	.word	0x000013c0


	//   ....[8]....
        /*01b4*/ 	.word	0x00003530


	//   ....[9]....
        /*01b8*/ 	.word	0x00003c80


	//   ....[10]....
        /*01bc*/ 	.word	0x00003cb0


	//   ....[11]....
        /*01c0*/ 	.word	0x00004420


	//   ....[12]....
        /*01c4*/ 	.word	0x00004490


	//   ....[13]....
        /*01c8*/ 	.word	0x00004930


	//   ....[14]....
        /*01cc*/ 	.word	0x000049a0


	//   ....[15]....
        /*01d0*/ 	.word	0x00005590


	//   ....[16]....
        /*01d4*/ 	.word	0x00005870


	//   ....[17]....
        /*01d8*/ 	.word	0x00005f70


	//   ....[18]....
        /*01dc*/ 	.word	0x00005fa0


	//   ....[19]....
        /*01e0*/ 	.word	0x00006040


	//   ....[20]....
        /*01e4*/ 	.word	0x00006500


	//   ....[21]....
        /*01e8*/ 	.word	0x00006570


	//   ....[22]....
        /*01ec*/ 	.word	0x000077b0


	//   ....[23]....
        /*01f0*/ 	.word	0x00007ef0


	//   ....[24]....
        /*01f4*/ 	.word	0x00007f70


	//   ....[25]....
        /*01f8*/ 	.word	0x000082a0


	//   ....[26]....
        /*01fc*/ 	.word	0x00008460


	//   ....[27]....
        /*0200*/ 	.word	0x000094a0


	//   ....[28]....
        /*0204*/ 	.word	0x000094e0


	//   ....[29]....
        /*0208*/ 	.word	0x00009530


	//   ....[30]....
        /*020c*/ 	.word	0x00009560


	//   ....[31]....
        /*0210*/ 	.word	0x000095c0


	//   ....[32]....
        /*0214*/ 	.word	0x0000a070


	//   ....[33]....
        /*0218*/ 	.word	0x0000a530


	//   ....[34]....
        /*021c*/ 	.word	0x0000a560


	//   ....[35]....
        /*0220*/ 	.word	0x0000a580


	//   ....[36]....
        /*0224*/ 	.word	0x0000a5b0


	//   ....[37]....
        /*0228*/ 	.word	0x0000aa40


	//   ....[38]....
        /*022c*/ 	.word	0x0000aa60


	//   ....[39]....
        /*0230*/ 	.word	0x0000b6b0


	//   ....[40]....
        /*0234*/ 	.word	0x0000b6d0


	//   ....[41]....
        /*0238*/ 	.word	0x0000c720


	//   ....[42]....
        /*023c*/ 	.word	0x0000d240


	//   ....[43]....
        /*0240*/ 	.word	0x0000daf0


	//   ....[44]....
        /*0244*/ 	.word	0x0000db20


	//   ....[45]....
        /*0248*/ 	.word	0x0000dba0


	//   ....[46]....
        /*024c*/ 	.word	0x0000dbd0


	//   ....[47]....
        /*0250*/ 	.word	0x0000dc30


	//   ....[48]....
        /*0254*/ 	.word	0x0000dc60


	//   ....[49]....
        /*0258*/ 	.word	0x0000dc80


	//   ....[50]....
        /*025c*/ 	.word	0x0000dcc0


	//   ....[51]....
        /*0260*/ 	.word	0x00010bb0


	//   ....[52]....
        /*0264*/ 	.word	0x000111a0


	//   ....[53]....
        /*0268*/ 	.word	0x00011310


	//   ....[54]....
        /*026c*/ 	.word	0x00011370


	//   ....[55]....
        /*0270*/ 	.word	0x00011430


	//   ....[56]....
        /*0274*/ 	.word	0x000114f0


	//   ....[57]....
        /*0278*/ 	.word	0x00011570


	//   ....[58]....
        /*027c*/ 	.word	0x00011620


	//   ....[59]....
        /*0280*/ 	.word	0x000116a0


	//   ....[60]....
        /*0284*/ 	.word	0x00011730


	//   ....[61]....
        /*0288*/ 	.word	0x00011b40


	//----- nvinfo : EIATTR_REG_RECONFIG
	.align		4
.L_947:
        /*028c*/ 	.byte	0x01, 0x54
	.zero		2


	//----- nvinfo : EIATTR_SYSCALL_OFFSETS
	.align		4
        /*0290*/ 	.byte	0x04, 0x46
        /*0292*/ 	.short	(.L_949 - .L_948)


	//   ....[0]....
.L_948:
        /*0294*/ 	.word	0x00003710


	//   ....[1]....
        /*0298*/ 	.word	0x0000cf00


	//   ....[2]....
        /*029c*/ 	.word	0x0000d040


	//   ....[3]....
        /*02a0*/ 	.word	0x0000d130


	//   ....[4]....
        /*02a4*/ 	.word	0x0000d780


	//----- nvinfo : EIATTR_MBARRIER_INSTR_OFFSETS
	.align		4
.L_949:
        /*02a8*/ 	.byte	0x04, 0x39
        /*02aa*/ 	.short	(.L_951 - .L_950)


	//   ....[0]....
.L_950:
        /*02ac*/ 	.word	0x00000270
        /*02b0*/ 	.word	0x000000ff
        /*02b4*/ 	.word	0x00028c00
        /*02b8*/ 	.short	0x0100
        /*02ba*/ 	.byte	0x08
	.zero		1


	//   ....[1]....
        /*02bc*/ 	.word	0x00000280
        /*02c0*/ 	.word	0x000000ff
        /*02c4*/ 	.word	0x00028c20
        /*02c8*/ 	.short	0x0100
        /*02ca*/ 	.byte	0x08
	.zero		1


	//   ....[2]....
        /*02cc*/ 	.word	0x00000330
        /*02d0*/ 	.word	0x000000ff
        /*02d4*/ 	.word	0x00028c30
        /*02d8*/ 	.short	0x0100
        /*02da*/ 	.byte	0x06
	.zero		1


	//   ....[3]....
        /*02dc*/ 	.word	0x00000340
        /*02e0*/ 	.word	0x000000ff
        /*02e4*/ 	.word	0x00028c40
        /*02e8*/ 	.short	0x0100
        /*02ea*/ 	.byte	0x06
	.zero		1


	//   ....[4]....
        /*02ec*/ 	.word	0x00000350
        /*02f0*/ 	.word	0x000000ff
        /*02f4*/ 	.word	0x00028c38
        /*02f8*/ 	.short	0x0100
        /*02fa*/ 	.byte	0x06
	.zero		1


	//   ....[5]....
        /*02fc*/ 	.word	0x00000360
        /*0300*/ 	.word	0x000000ff
        /*0304*/ 	.word	0x00028c48
        /*0308*/ 	.short	0x0100
        /*030a*/ 	.byte	0x06
	.zero		1


	//   ....[6]....
        /*030c*/ 	.word	0x00000490
        /*0310*/ 	.word	0x000000ff
        /*0314*/ 	.word	0x00028c50
        /*0318*/ 	.short	0x0100
        /*031a*/ 	.byte	0x08
	.zero		1


	//   ....[7]....
        /*031c*/ 	.word	0x000004a0
        /*0320*/ 	.word	0x000000ff
        /*0324*/ 	.word	0x00028c60
        /*0328*/ 	.short	0x0100
        /*032a*/ 	.byte	0x08
	.zero		1


	//   ....[8]....
        /*032c*/ 	.word	0x000004b0
        /*0330*/ 	.word	0x000000ff
        /*0334*/ 	.word	0x00028c58
        /*0338*/ 	.short	0x0100
        /*033a*/ 	.byte	0x08
	.zero		1


	//   ....[9]....
        /*033c*/ 	.word	0x000004c0
        /*0340*/ 	.word	0x000000ff
        /*0344*/ 	.word	0x00028c68
        /*0348*/ 	.short	0x0100
        /*034a*/ 	.byte	0x08
	.zero		1


	//   ....[10]....
        /*034c*/ 	.word	0x000005b0
        /*0350*/ 	.word	0x000000ff
        /*0354*/ 	.word	0x00028c70
        /*0358*/ 	.short	0x0100
        /*035a*/ 	.byte	0x06
	.zero		1


	//   ....[11]....
        /*035c*/ 	.word	0x000005c0
        /*0360*/ 	.word	0x000000ff
        /*0364*/ 	.word	0x00028c80
        /*0368*/ 	.short	0x0100
        /*036a*/ 	.byte	0x06
	.zero		1


	//   ....[12]....
        /*036c*/ 	.word	0x000005d0
        /*0370*/ 	.word	0x000000ff
        /*0374*/ 	.word	0x00028c78
        /*0378*/ 	.short	0x0100
        /*037a*/ 	.byte	0x06
	.zero		1


	//   ....[13]....
        /*037c*/ 	.word	0x000005e0
        /*0380*/ 	.word	0x000000ff
        /*0384*/ 	.word	0x00028c88
        /*0388*/ 	.short	0x0100
        /*038a*/ 	.byte	0x06
	.zero		1


	//   ....[14]....
        /*038c*/ 	.word	0x00000710
        /*0390*/ 	.word	0x000000ff
        /*0394*/ 	.word	0x00028c90
        /*0398*/ 	.short	0x0100
        /*039a*/ 	.byte	0x08
	.zero		1


	//   ....[15]....
        /*039c*/ 	.word	0x00000720
        /*03a0*/ 	.word	0x000000ff
        /*03a4*/ 	.word	0x00028ca0
        /*03a8*/ 	.short	0x0100
        /*03aa*/ 	.byte	0x08
	.zero		1


	//   ....[16]....
        /*03ac*/ 	.word	0x00000730
        /*03b0*/ 	.word	0x000000ff
        /*03b4*/ 	.word	0x00028c98
        /*03b8*/ 	.short	0x0100
        /*03ba*/ 	.byte	0x08
	.zero		1


	//   ....[17]....
        /*03bc*/ 	.word	0x00000740
        /*03c0*/ 	.word	0x000000ff
        /*03c4*/ 	.word	0x00028ca8
        /*03c8*/ 	.short	0x0100
        /*03ca*/ 	.byte	0x08
	.zero		1


	//   ....[18]....
        /*03cc*/ 	.word	0x00000870
        /*03d0*/ 	.word	0x000000ff
        /*03d4*/ 	.word	0x00028cb0
        /*03d8*/ 	.short	0x0100
        /*03da*/ 	.byte	0x08
	.zero		1


	//   ....[19]....
        /*03dc*/ 	.word	0x00000880
        /*03e0*/ 	.word	0x000000ff
        /*03e4*/ 	.word	0x00028cc0
        /*03e8*/ 	.short	0x0100
        /*03ea*/ 	.byte	0x08
	.zero		1


	//   ....[20]....
        /*03ec*/ 	.word	0x00000890
        /*03f0*/ 	.word	0x000000ff
        /*03f4*/ 	.word	0x00028cb8
        /*03f8*/ 	.short	0x0100
        /*03fa*/ 	.byte	0x08
	.zero		1


	//   ....[21]....
        /*03fc*/ 	.word	0x000008a0
        /*0400*/ 	.word	0x000000ff
        /*0404*/ 	.word	0x00028cc8
        /*0408*/ 	.short	0x0100
        /*040a*/ 	.byte	0x08
	.zero		1


	//   ....[22]....
        /*040c*/ 	.word	0x00001580
        /*0410*/ 	.word	0x000000ff
        /*0414*/ 	.word	0x00028c50
        /*0418*/ 	.short	0x010a
        /*041a*/ 	.byte	0x05
	.zero		1


	//   ....[23]....
        /*041c*/ 	.word	0x00001870
        /*0420*/ 	.word	0x00000002
        /*0424*/ 	.word	0x00000000
        /*0428*/ 	.short	0x0101
        /*042a*/ 	.byte	0x3f
	.zero		1


	//   ....[24]....
        /*042c*/ 	.word	0x000021c0
        /*0430*/ 	.word	0x000000ff
        /*0434*/ 	.word	0x00028c50
        /*0438*/ 	.short	0x010a
        /*043a*/ 	.byte	0x07
	.zero		1


	//   ....[25]....
        /*043c*/ 	.word	0x00002200
        /*0440*/ 	.word	0x000000ff
        /*0444*/ 	.word	0x00028c50
        /*0448*/ 	.short	0x010a
        /*044a*/ 	.byte	0x07
	.zero		1


	//   ....[26]....
        /*044c*/ 	.word	0x000023d0
        /*0450*/ 	.word	0x00000002
        /*0454*/ 	.word	0x00000000
        /*0458*/ 	.short	0x0101
        /*045a*/ 	.byte	0x3f
	.zero		1


	//   ....[27]....
        /*045c*/ 	.word	0x00003740
        /*0460*/ 	.word	0x000000ff
        /*0464*/ 	.word	0x00028c00
        /*0468*/ 	.short	0x010a
        /*046a*/ 	.byte	0x27
	.zero		1


	//   ....[28]....
        /*046c*/ 	.word	0x000038d0
        /*0470*/ 	.word	0x000000ff
        /*0474*/ 	.word	0x00028c30
        /*0478*/ 	.short	0x010a
        /*047a*/ 	.byte	0x27
	.zero		1


	//   ....[29]....
        /*047c*/ 	.word	0x00003940
        /*0480*/ 	.word	0x000000ff
        /*0484*/ 	.word	0x00028c30
        /*0488*/ 	.short	0x010a
        /*048a*/ 	.byte	0x27
	.zero		1


	//   ....[30]....
        /*048c*/ 	.word	0x00004e10
        /*0490*/ 	.word	0x00000005
        /*0494*/ 	.word	0x00000000
        /*0498*/ 	.short	0x0101
        /*049a*/ 	.byte	0x3f
	.zero		1


	//   ....[31]....
        /*049c*/ 	.word	0x000051f0
        /*04a0*/ 	.word	0x000000ff
        /*04a4*/ 	.word	0x00028c50
        /*04a8*/ 	.short	0x010a
        /*04aa*/ 	.byte	0x27
	.zero		1


	//   ....[32]....
        /*04ac*/ 	.word	0x00005230
        /*04b0*/ 	.word	0x000000ff
        /*04b4*/ 	.word	0x00028c50
        /*04b8*/ 	.short	0x010a
        /*04ba*/ 	.byte	0x27
	.zero		1


	//   ....[33]....
        /*04bc*/ 	.word	0x000055b0
        /*04c0*/ 	.word	0x0000000e
        /*04c4*/ 	.word	0x00000000
        /*04c8*/ 	.short	0x0101
        /*04ca*/ 	.byte	0x3f
	.zero		1


	//   ....[34]....
        /*04cc*/ 	.word	0x000056f0
        /*04d0*/ 	.word	0x000000ff
        /*04d4*/ 	.word	0x00028c30
        /*04d8*/ 	.short	0x010a
        /*04da*/ 	.byte	0x1e
	.zero		1


	//   ....[35]....
        /*04dc*/ 	.word	0x00005730
        /*04e0*/ 	.word	0x000000ff
        /*04e4*/ 	.word	0x00028c30
        /*04e8*/ 	.short	0x010a
        /*04ea*/ 	.byte	0x1e
	.zero		1


	//   ....[36]....
        /*04ec*/ 	.word	0x00006770
        /*04f0*/ 	.word	0x00000098
        /*04f4*/ 	.word	0x00000000
        /*04f8*/ 	.short	0x0101
        /*04fa*/ 	.byte	0x3f
	.zero		1


	//   ....[37]....
        /*04fc*/ 	.word	0x000074f0
        /*0500*/ 	.word	0x000000ff
        /*0504*/ 	.word	0x00028c50
        /*0508*/ 	.short	0x010a
        /*050a*/ 	.byte	0x1e
	.zero		1


	//   ....[38]....
        /*050c*/ 	.word	0x00007530
        /*0510*/ 	.word	0x000000ff
        /*0514*/ 	.word	0x00028c50
        /*0518*/ 	.short	0x010a
        /*051a*/ 	.byte	0x1e
	.zero		1


	//   ....[39]....
        /*051c*/ 	.word	0x000077d0
        /*0520*/ 	.word	0x0000000e
        /*0524*/ 	.word	0x00000000
        /*0528*/ 	.short	0x0101
        /*052a*/ 	.byte	0x3f
	.zero		1


	//   ....[40]....
        /*052c*/ 	.word	0x00007920
        /*0530*/ 	.word	0x000000ff
        /*0534*/ 	.word	0x00028c30
        /*0538*/ 	.short	0x010a
        /*053a*/ 	.byte	0x1a
	.zero		1


	//   ....[41]....
        /*053c*/ 	.word	0x00007960
        /*0540*/ 	.word	0x000000ff
        /*0544*/ 	.word	0x00028c30
        /*0548*/ 	.short	0x010a
        /*054a*/ 	.byte	0x1a
	.zero		1


	//   ....[42]....
        /*054c*/ 	.word	0x000086d0
        /*0550*/ 	.word	0x00000098
        /*0554*/ 	.word	0x00000000
        /*0558*/ 	.short	0x0101
        /*055a*/ 	.byte	0x3f
	.zero		1


	//   ....[43]....
        /*055c*/ 	.word	0x000091d0
        /*0560*/ 	.word	0x000000ff
        /*0564*/ 	.word	0x00028c50
        /*0568*/ 	.short	0x010a
        /*056a*/ 	.byte	0x1a
	.zero		1


	//   ....[44]....
        /*056c*/ 	.word	0x00009210
        /*0570*/ 	.word	0x000000ff
        /*0574*/ 	.word	0x00028c50
        /*0578*/ 	.short	0x010a
        /*057a*/ 	.byte	0x1a
	.zero		1


	//   ....[45]....
        /*057c*/ 	.word	0x000094c0
        /*0580*/ 	.word	0x0000000b
        /*0584*/ 	.word	0x00000000
        /*0588*/ 	.short	0x0101
        /*058a*/ 	.byte	0x3f
	.zero		1


	//   ....[46]....
        /*058c*/ 	.word	0x0000a030
        /*0590*/ 	.word	0x000000ff
        /*0594*/ 	.word	0x00000000
        /*0598*/ 	.short	0x0101
        /*059a*/ 	.byte	0x04
	.zero		1


	//   ....[47]....
        /*059c*/ 	.word	0x0000d470
        /*05a0*/ 	.word	0x000000ff
        /*05a4*/ 	.word	0x00028c40
        /*05a8*/ 	.short	0x010a
        /*05aa*/ 	.byte	0x26
	.zero		1


	//   ....[48]....
        /*05ac*/ 	.word	0x0000dd90
        /*05b0*/ 	.word	0x000000ff
        /*05b4*/ 	.word	0x00028c00
        /*05b8*/ 	.short	0x0107
        /*05ba*/ 	.byte	0x26
	.zero		1


	//   ....[49]....
        /*05bc*/ 	.word	0x0000ddd0
        /*05c0*/ 	.word	0x000000ff
        /*05c4*/ 	.word	0x00028c00
        /*05c8*/ 	.short	0x0101
        /*05ca*/ 	.byte	0x26
	.zero		1


	//   ....[50]....
        /*05cc*/ 	.word	0x0000dde0
        /*05d0*/ 	.word	0x000000ff
        /*05d4*/ 	.word	0x00028c20
        /*05d8*/ 	.short	0x010a
        /*05da*/ 	.byte	0x26
	.zero		1


	//   ....[51]....
        /*05dc*/ 	.word	0x0000de40
        /*05e0*/ 	.word	0x000000ff
        /*05e4*/ 	.word	0x00028c60
        /*05e8*/ 	.short	0x010a
        /*05ea*/ 	.byte	0x26
	.zero		1


	//   ....[52]....
        /*05ec*/ 	.word	0x0000ea00
        /*05f0*/ 	.word	0x000000ff
        /*05f4*/ 	.word	0x00028c48
        /*05f8*/ 	.short	0x010a
        /*05fa*/ 	.byte	0x26
	.zero		1


	//   ....[53]....
        /*05fc*/ 	.word	0x0000ebd0
        /*0600*/ 	.word	0x000000ff
        /*0604*/ 	.word	0x00028c68
        /*0608*/ 	.short	0x010a
        /*060a*/ 	.byte	0x26
	.zero		1


	//   ....[54]....
        /*060c*/ 	.word	0x0000f580
        /*0610*/ 	.word	0x000000ff
        /*0614*/ 	.word	0x00028c40
        /*0618*/ 	.short	0x010a
        /*061a*/ 	.byte	0x26
	.zero		1


	//   ....[55]....
        /*061c*/ 	.word	0x0000f760
        /*0620*/ 	.word	0x000000ff
        /*0624*/ 	.word	0x00028c60
        /*0628*/ 	.short	0x010a
        /*062a*/ 	.byte	0x26
	.zero		1


	//   ....[56]....
        /*062c*/ 	.word	0x00010140
        /*0630*/ 	.word	0x000000ff
        /*0634*/ 	.word	0x00028c48
        /*0638*/ 	.short	0x010a
        /*063a*/ 	.byte	0x26
	.zero		1


	//   ....[57]....
        /*063c*/ 	.word	0x00010320
        /*0640*/ 	.word	0x000000ff
        /*0644*/ 	.word	0x00028c68
        /*0648*/ 	.short	0x010a
        /*064a*/ 	.byte	0x26
	.zero		1


	//   ....[58]....
        /*064c*/ 	.word	0x00010b40
        /*0650*/ 	.word	0x00000002
        /*0654*/ 	.word	0x00028c20
        /*0658*/ 	.short	0x010a
        /*065a*/ 	.byte	0x3f
	.zero		1


	//   ....[59]....
        /*065c*/ 	.word	0x00010cc0
        /*0660*/ 	.word	0x00000007
        /*0664*/ 	.word	0x00000000
        /*0668*/ 	.short	0x010a
        /*066a*/ 	.byte	0x3f
	.zero		1


	//   ....[60]....
        /*066c*/ 	.word	0x00010d30
        /*0670*/ 	.word	0x00000005
        /*0674*/ 	.word	0x00000000
        /*0678*/ 	.short	0x010a
        /*067a*/ 	.byte	0x3f
	.zero		1


	//   ....[61]....
        /*067c*/ 	.word	0x00010d90
        /*0680*/ 	.word	0x00000005
        /*0684*/ 	.word	0x00000000
        /*0688*/ 	.short	0x010a
        /*068a*/ 	.byte	0x3f
	.zero		1


	//   ....[62]....
        /*068c*/ 	.word	0x00010dc0
        /*0690*/ 	.word	0x00000003
        /*0694*/ 	.word	0x00000000
        /*0698*/ 	.short	0x010a
        /*069a*/ 	.byte	0x3f
	.zero		1


	//   ....[63]....
        /*069c*/ 	.word	0x00010e30
        /*06a0*/ 	.word	0x00000005
        /*06a4*/ 	.word	0x00028c50
        /*06a8*/ 	.short	0x010a
        /*06aa*/ 	.byte	0x3f
	.zero		1


	//   ....[64]....
        /*06ac*/ 	.word	0x00010e90
        /*06b0*/ 	.word	0x00000005
        /*06b4*/ 	.word	0x00028c50
        /*06b8*/ 	.short	0x010a
        /*06ba*/ 	.byte	0x3f
	.zero		1


	//   ....[65]....
        /*06bc*/ 	.word	0x00010ef0
        /*06c0*/ 	.word	0x00000000
        /*06c4*/ 	.word	0x00028c00
        /*06c8*/ 	.short	0x010a
        /*06ca*/ 	.byte	0x3f
	.zero		1


	//   ....[66]....
        /*06cc*/ 	.word	0x00010f50
        /*06d0*/ 	.word	0x00000004
        /*06d4*/ 	.word	0x00028c30
        /*06d8*/ 	.short	0x010a
        /*06da*/ 	.byte	0x3f
	.zero		1


	//   ....[67]....
        /*06dc*/ 	.word	0x00010fa0
        /*06e0*/ 	.word	0x0000000e
        /*06e4*/ 	.word	0x00028c50
        /*06e8*/ 	.short	0x010a
        /*06ea*/ 	.byte	0x3f
	.zero		1


	//   ....[68]....
        /*06ec*/ 	.word	0x00011000
        /*06f0*/ 	.word	0x00000004
        /*06f4*/ 	.word	0x00028c30
        /*06f8*/ 	.short	0x010a
        /*06fa*/ 	.byte	0x3f
	.zero		1


	//   ....[69]....
        /*06fc*/ 	.word	0x00011050
        /*0700*/ 	.word	0x0000000e
        /*0704*/ 	.word	0x00028c50
        /*0708*/ 	.short	0x010a
        /*070a*/ 	.byte	0x3f
	.zero		1


	//   ....[70]....
        /*070c*/ 	.word	0x000110b0
        /*0710*/ 	.word	0x00000004
        /*0714*/ 	.word	0x00028c30
        /*0718*/ 	.short	0x010a
        /*071a*/ 	.byte	0x3f
	.zero		1


	//   ....[71]....
        /*071c*/ 	.word	0x00011100
        /*0720*/ 	.word	0x000000be
        /*0724*/ 	.word	0x00028c50
        /*0728*/ 	.short	0x010a
        /*072a*/ 	.byte	0x3f
	.zero		1


	//   ....[72]....
        /*072c*/ 	.word	0x00011260
        /*0730*/ 	.word	0x00000003
        /*0734*/ 	.word	0x00028c40
        /*0738*/ 	.short	0x010a
        /*073a*/ 	.byte	0x3f
	.zero		1


	//   ....[73]....
        /*073c*/ 	.word	0x00011770
        /*0740*/ 	.word	0x00000003
        /*0744*/ 	.word	0x00028c20
        /*0748*/ 	.short	0x010a
        /*074a*/ 	.byte	0x3f
	.zero		1


	//   ....[74]....
        /*074c*/ 	.word	0x000117d0
        /*0750*/ 	.word	0x00000003
        /*0754*/ 	.word	0x00028c60
        /*0758*/ 	.short	0x010a
        /*075a*/ 	.byte	0x3f
	.zero		1


	//   ....[75]....
        /*075c*/ 	.word	0x00011830
        /*0760*/ 	.word	0x00000003
        /*0764*/ 	.word	0x00028c48
        /*0768*/ 	.short	0x010a
        /*076a*/ 	.byte	0x3f
	.zero		1


	//   ....[76]....
        /*076c*/ 	.word	0x00011890
        /*0770*/ 	.word	0x00000003
        /*0774*/ 	.word	0x00028c68
        /*0778*/ 	.short	0x010a
        /*077a*/ 	.byte	0x3f
	.zero		1


	//   ....[77]....
        /*077c*/ 	.word	0x000118f0
        /*0780*/ 	.word	0x00000003
        /*0784*/ 	.word	0x00028c40
        /*0788*/ 	.short	0x010a
        /*078a*/ 	.byte	0x3f
	.zero		1


	//   ....[78]....
        /*078c*/ 	.word	0x00011950
        /*0790*/ 	.word	0x00000003
        /*0794*/ 	.word	0x00028c60
        /*0798*/ 	.short	0x010a
        /*079a*/ 	.byte	0x3f
	.zero		1


	//   ....[79]....
        /*079c*/ 	.word	0x000119b0
        /*07a0*/ 	.word	0x00000003
        /*07a4*/ 	.word	0x00028c48
        /*07a8*/ 	.short	0x010a
        /*07aa*/ 	.byte	0x3f
	.zero		1


	//   ....[80]....
        /*07ac*/ 	.word	0x00011a10
        /*07b0*/ 	.word	0x00000003
        /*07b4*/ 	.word	0x00028c68
        /*07b8*/ 	.short	0x010a
        /*07ba*/ 	.byte	0x3f
	.zero		1


	//   ....[81]....
        /*07bc*/ 	.word	0x00011a60
        /*07c0*/ 	.word	0x00000002
        /*07c4*/ 	.word	0x00028c20
        /*07c8*/ 	.short	0x010a
        /*07ca*/ 	.byte	0x3f
	.zero		1


	//   ....[82]....
        /*07cc*/ 	.word	0x00011c00
        /*07d0*/ 	.word	0x00000007
        /*07d4*/ 	.word	0x00000000
        /*07d8*/ 	.short	0x010a
        /*07da*/ 	.byte	0x3f
	.zero		1


	//   ....[83]....
        /*07dc*/ 	.word	0x00011c50
        /*07e0*/ 	.word	0x00000005
        /*07e4*/ 	.word	0x00000000
        /*07e8*/ 	.short	0x010a
        /*07ea*/ 	.byte	0x3f
	.zero		1


	//   ....[84]....
        /*07ec*/ 	.word	0x00011ca0
        /*07f0*/ 	.word	0x00000005
        /*07f4*/ 	.word	0x00000000
        /*07f8*/ 	.short	0x010a
        /*07fa*/ 	.byte	0x3f
	.zero		1


	//----- nvinfo : EIATTR_NUM_MBARRIERS
	.align		4
.L_951:
        /*07fc*/ 	.byte	0x03, 0x38
        /*07fe*/ 	.short	0x0016


	//----- nvinfo : EIATTR_EXIT_INSTR_OFFSETS
	.align		4
        /*0800*/ 	.byte	0x04, 0x1c
        /*0802*/ 	.short	(.L_953 - .L_952)


	//   ....[0]....
.L_952:
        /*0804*/ 	.word	0x00010e10


	//----- nvinfo : EIATTR_MAX_THREADS
	.align		4
.L_953:
        /*0808*/ 	.byte	0x04, 0x05
        /*080a*/ 	.short	(.L_955 - .L_954)
.L_954:
        /*080c*/ 	.word	0x00000180
        /*0810*/ 	.word	0x00000001
        /*0814*/ 	.word	0x00000001


	//----- nvinfo : EIATTR_CRS_STACK_SIZE
	.align		4
.L_955:
        /*0818*/ 	.byte	0x04, 0x1e
        /*081a*/ 	.short	(.L_957 - .L_956)
.L_956:
        /*081c*/ 	.word	0x00000000


	//----- nvinfo : EIATTR_CBANK_PARAM_SIZE
	.align		4
.L_957:
        /*0820*/ 	.byte	0x03, 0x19
        /*0822*/ 	.short	0x0a70


	//----- nvinfo : EIATTR_PARAM_CBANK
	.align		4
        /*0824*/ 	.byte	0x04, 0x0a
        /*0826*/ 	.short	(.L_959 - .L_958)
	.align		4
.L_958:
        /*0828*/ 	.word	index@(.nv.constant0._ZN7cutlass13device_kernelIN5flash11enable_sm90INS1_16FlashAttnFwdSm90INS1_25CollectiveMainloopFwdSm90ILi2EN4cute5tupleIJNS5_1CILi1EEES8_S8_EEENS6_IJNS7_ILi64EEESA_SA_EEELi512ENS_6half_tEfNS_4arch4Sm90ELb1ELb0ELb1ELb0ELb0ELb0ELb0ELb0ELb0ELb1ELb1ELb0EEENS1_21CollectiveEpilogueFwdINS6_IJSA_NS7_ILi512EEESA_EEES9_SC_SE_Li256ELb0ELb1ELb1ELb0EEENS1_19SingleTileSchedulerILb0ELb1ELb1ELi64EEEEEEEEEvNT_6ParamsE)
        /*082c*/ 	.short	0x0210
        /*082e*/ 	.short	0x0a70


	//----- nvinfo : EIATTR_SW_WAR
	.align		4
.L_959:
        /*0830*/ 	.byte	0x04, 0x36
        /*0832*/ 	.short	(.L_961 - .L_960)
.L_960:
        /*0834*/ 	.word	0x00000008
.L_961:


//--------------------- .nv.info._ZN7cutlass13device_kernelIN5flash11enable_sm90INS1_16FlashAttnFwdSm90INS1_25CollectiveMainloopFwdSm90ILi2EN4cute5tupleIJNS5_1CILi1EEES8_S8_EEENS6_IJNS7_ILi64EEESA_SA_EEELi512ENS_6half_tEfNS_4arch4Sm90ELb1ELb0ELb1ELb0ELb0ELb0ELb1ELb0ELb0ELb1ELb1ELb0EEENS1_21CollectiveEpilogueFwdINS6_IJSA_NS7_ILi512EEESA_EEES9_SC_SE_Li256ELb0ELb1ELb1ELb0EEENS1_19SingleTileSchedulerILb0ELb1ELb1ELi64EEEEEEEEEvNT_6ParamsE --------------------------
	.section	.nv.info._ZN7cutlass13device_kernelIN5flash11enable_sm90INS1_16FlashAttnFwdSm90INS1_25CollectiveMainloopFwdSm90ILi2EN4cute5tupleIJNS5_1CILi1EEES8_S8_EEENS6_IJNS7_ILi64EEESA_SA_EEELi512ENS_6half_tEfNS_4arch4Sm90ELb1ELb0ELb1ELb0ELb0ELb0ELb1ELb0ELb0ELb1ELb1ELb0EEENS1_21CollectiveEpilogueFwdINS6_IJSA_NS7_ILi512EEESA_EEES9_SC_SE_Li256ELb0ELb1ELb1ELb0EEENS1_19SingleTileSchedulerILb0ELb1ELb1ELi64EEEEEEEEEvNT_6ParamsE,"",@"SHT_CUDA_INFO"
	.sectionflags	@""
	.align	4


	//----- nvinfo : EIATTR_CUDA_API_VERSION
	.align		4
        /*0000*/ 	.byte	0x04, 0x37
        /*0002*/ 	.short	(.L_963 - .L_962)
.L_962:
        /*0004*/ 	.word	0x00000082


	//----- nvinfo : EIATTR_KPARAM_INFO
	.align		4
.L_963:
        /*0008*/ 	.byte	0x04, 0x17
        /*000a*/ 	.short	(.L_965 - .L_964)
.L_964:
        /*000c*/ 	.word	0x00000000
        /*0010*/ 	.short	0x0000
        /*0012*/ 	.short	0x0070
        /*0014*/ 	.byte	0x00, 0xf0, 0x01, 0x2c


	//----- nvinfo : EIATTR_SPARSE_MMA_MASK
	.align		4
.L_965:
        /*0018*/ 	.byte	0x03, 0x50
        /*001a*/ 	.short	0x0000


	//----- nvinfo : EIATTR_MAXREG_COUNT
	.align		4
        /*001c*/ 	.byte	0x03, 0x1b
        /*001e*/ 	.short	0x00a8


	//----- nvinfo : EIATTR_NUM_BARRIERS
	.align		4
        /*0020*/ 	.byte	0x02, 0x4c
        /*0022*/ 	.byte	0x10
	.zero		1


	//----- nvinfo : EIATTR_EXTERNS
	.align		4
        /*0024*/ 	.byte	0x04, 0x0f
        /*0026*/ 	.short	(.L_967 - .L_966)


	//   ....[0]....
	.align		4
.L_966:
        /*0028*/ 	.word	index@(__assertfail)


	//----- nvinfo : EIATTR_ANNOTATIONS
	.align		4
.L_967:
        /*002c*/ 	.byte	0x04, 0x55
        /*002e*/ 	.short	(.L_969 - .L_968)


	//   ....[0]....
.L_968:
        /* <DEDUP_REMOVED lines=18> */


	//----- nvinfo : EIATTR_MERCURY_ISA_VERSION
	.align		4
.L_969:
        /*0138*/ 	.byte	0x03, 0x5f
        /*013a*/ 	.short	0x0101


	//----- nvinfo : EIATTR_INT_WARP_WIDE_INSTR_OFFSETS
	.align		4
        /*013c*/ 	.byte	0x04, 0x31
        /*013e*/ 	.short	(.L_971 - .L_970)


	//   ....[0]....
.L_970:
        /*0140*/ 	.word	0x00000130


	//   ....[1]....
        /*0144*/ 	.word	0x00000170


	//   ....[2]....
        /*0148*/ 	.word	0x000001e0


	//   ....[3]....
        /*014c*/ 	.word	0x000001f0


	//----- nvinfo : EIATTR_COOP_GROUP_MASK_REGIDS
	.align		4
.L_971:
        /*0150*/ 	.byte	0x04, 0x29
        /*0152*/ 	.short	(.L_973 - .L_972)


	//   ....[0]....
.L_972:
        /*0154*/ 	.word	0xffffffff


	//   ....[1]....
        /*0158*/ 	.word	0xffffffff


	//   ....[2]....
        /*015c*/ 	.word	0xffffffff


	//   ....[3]....
        /*0160*/ 	.word	0xffffffff


	//   ....[4]....
        /*0164*/ 	.word	0xffffffff


	//   ....[5]....
        /*0168*/ 	.word	0xffffffff


	//   ....[6]....
        /*016c*/ 	.word	0xffffffff


	//   ....[7]....
        /*0170*/ 	.word	0xffffffff


	//   ....[8]....
        /*0174*/ 	.word	0xffffffff


	//   ....[9]....
        /*0178*/ 	.word	0xffffffff


	//   ....[10]....
        /*017c*/ 	.word	0xffffffff


	//   ....[11]....
        /*0180*/ 	.word	0xffffffff


	//   ....[12]....
        /*0184*/ 	.word	0xffffffff


	//   ....[13]....
        /*0188*/ 	.word	0xffffffff


	//   ....[14]....
        /*018c*/ 	.word	0xffffffff


	//   ....[15]....
        /*0190*/ 	.word	0xffffffff


	//   ....[16]....
        /*0194*/ 	.word	0xffffffff


	//   ....[17]....
        /*0198*/ 	.word	0xffffffff


	//   ....[18]....
        /*019c*/ 	.word	0xffffffff


	//   ....[19]....
        /*01a0*/ 	.word	0xffffffff


	//   ....[20]....
        /*01a4*/ 	.word	0xffffffff


	//   ....[21]....
        /*01a8*/ 	.word	0xffffffff


	//   ....[22]....
        /*01ac*/ 	.word	0xffffffff


	//   ....[23]....
        /*01b0*/ 	.word	0xffffffff


	//   ....[24]....
        /*01b4*/ 	.word	0xffffffff


	//   ....[25]....
        /*01b8*/ 	.word	0xffffffff


	//   ....[26]....
        /*01bc*/ 	.word	0xffffffff


	//   ....[27]....
        /*01c0*/ 	.word	0xffffffff


	//   ....[28]....
        /*01c4*/ 	.word	0xffffffff


	//   ....[29]....
        /*01c8*/ 	.word	0xffffffff


	//   ....[30]....
        /*01cc*/ 	.word	0xffffffff


	//   ....[31]....
        /*01d0*/ 	.word	0xffffffff


	//   ....[32]....
        /*01d4*/ 	.word	0xffffffff


	//   ....[33]....
        /*01d8*/ 	.word	0xffffffff


	//   ....[34]....
        /*01dc*/ 	.word	0xffffffff


	//   ....[35]....
        /*01e0*/ 	.word	0xffffffff


	//   ....[36]....
        /*01e4*/ 	.word	0xffffffff


	//   ....[37]....
        /*01e8*/ 	.word	0xffffffff


	//   ....[38]....
        /*01ec*/ 	.word	0xffffffff


	//   ....[39]....
        /*01f0*/ 	.word	0xffffffff


	//   ....[40]....
        /*01f4*/ 	.word	0xffffffff


	//   ....[41]....
        /*01f8*/ 	.word	0xffffffff


	//   ....[42]....
        /*01fc*/ 	.word	0xffffffff


	//   ....[43]....
        /*0200*/ 	.word	0xffffffff


	//   ....[44]....
        /*0204*/ 	.word	0xffffffff


	//   ....[45]....
        /*0208*/ 	.word	0xffffffff


	//   ....[46]....
        /*020c*/ 	.word	0xffffffff


	//   ....[47]....
        /*0210*/ 	.word	0xffffffff


	//   ....[48]....
        /*0214*/ 	.word	0xffffffff


	//   ....[49]....
        /*0218*/ 	.word	0xffffffff


	//   ....[50]....
        /*021c*/ 	.word	0xffffffff


	//   ....[51]....
        /*0220*/ 	.word	0xffffffff


	//   ....[52]....
        /*0224*/ 	.word	0xffffffff


	//   ....[53]....
        /*0228*/ 	.word	0xffffffff


	//   ....[54]....
        /*022c*/ 	.word	0xffffffff


	//   ....[55]....
        /*0230*/ 	.word	0xffffffff


	//   ....[56]....
        /*0234*/ 	.word	0xffffffff


	//   ....[57]....
        /*0238*/ 	.word	0xffffffff


	//   ....[58]....
        /*023c*/ 	.word	0xffffffff


	//   ....[59]....
        /*0240*/ 	.word	0xffffffff


	//   ....[60]....
        /*0244*/ 	.word	0xffffffff


	//   ....[61]....
        /*0248*/ 	.word	0xffffffff


	//   ....[62]....
        /*024c*/ 	.word	0xffffffff


	//   ....[63]....
        /*0250*/ 	.word	0x0500000f


	//   ....[64]....
        /*0254*/ 	.word	0x0500000f


	//   ....[65]....
        /*0258*/ 	.word	0x0500000f


	//   ....[66]....
        /*025c*/ 	.word	0x0500000f


	//   ....[67]....
        /*0260*/ 	.word	0x0500000f


	//   ....[68]....
        /*0264*/ 	.word	0x0500000f


	//   ....[69]....
        /*0268*/ 	.word	0x0500000f


	//   ....[70]....
        /*026c*/ 	.word	0x0500000f


	//   ....[71]....
        /*0270*/ 	.word	0x0500000f


	//   ....[72]....
        /*0274*/ 	.word	0x0500000f


	//   ....[73]....
        /*0278*/ 	.word	0x0500000f


	//   ....[74]....
        /*027c*/ 	.word	0x0500000f


	//   ....[75]....
        /*0280*/ 	.word	0x0500000f


	//   ....[76]....
        /*0284*/ 	.word	0x0500000f


	//   ....[77]....
        /*0288*/ 	.word	0x0500000f


	//   ....[78]....
        /*028c*/ 	.word	0x0500000f


	//   ....[79]....
        /*0290*/ 	.word	0x0500000f


	//   ....[80]....
        /*0294*/ 	.word	0x0500000f


	//----- nvinfo : EIATTR_COOP_GROUP_INSTR_OFFSETS
	.align		4
.L_973:
        /*0298*/ 	.byte	0x04, 0x28
        /*029a*/ 	.short	(.L_975 - .L_974)


	//   ....[0]....
.L_974:
        /*029c*/ 	.word	0x00000070


	//   ....[1]....
        /*02a0*/ 	.word	0x00000140


	//   ....[2]....
        /*02a4*/ 	.word	0x00000190


	//   ....[3]....
        /*02a8*/ 	.word	0x000003a0


	//   ....[4]....
        /*02ac*/ 	.word	0x00000500


	//   ....[5]....
        /*02b0*/ 	.word	0x00000620


	//   ....[6]....
        /*02b4*/ 	.word	0x00000780


	//   ....[7]....
        /*02b8*/ 	.word	0x000014c0


	//   ....[8]....
        /*02bc*/ 	.word	0x00003420


	//   ....[9]....
        /*02c0*/ 	.word	0x00004560


	//   ....[10]....
        /*02c4*/ 	.word	0x000053f0


	//   ....[11]....
        /*02c8*/ 	.word	0x00005400


	//   ....[12]....
        /*02cc*/ 	.word	0x00005b70


	//   ....[13]....
        /*02d0*/ 	.word	0x00005c80


	//   ....[14]....
        /*02d4*/ 	.word	0x00006070


	//   ....[15]....
        /*02d8*/ 	.word	0x000060f0


	//   ....[16]....
        /*02dc*/ 	.word	0x00006ba0


	//   ....[17]....
        /*02e0*/ 	.word	0x00007590


	//   ....[18]....
        /*02e4*/ 	.word	0x000083a0


	//   ....[19]....
        /*02e8*/ 	.word	0x00008970


	//   ....[20]....
        /*02ec*/ 	.word	0x00008ac0


	//   ....[21]....
        /*02f0*/ 	.word	0x00008c10


	//   ....[22]....
        /*02f4*/ 	.word	0x00008ff0


	//   ....[23]....
        /*02f8*/ 	.word	0x00009070


	//   ....[24]....
        /*02fc*/ 	.word	0x0000a1f0


	//   ....[25]....
        /*0300*/ 	.word	0x0000aa80


	//   ....[26]....
        /*0304*/ 	.word	0x0000bc50


	//   ....[27]....
        /*0308*/ 	.word	0x0000bd10


	//   ....[28]....
        /*030c*/ 	.word	0x0000c010


	//   ....[29]....
        /*0310*/ 	.word	0x0000c1e0


	//   ....[30]....
        /*0314*/ 	.word	0x0000d160


	//   ....[31]....
        /*0318*/ 	.word	0x0000d1a0


	//   ....[32]....
        /*031c*/ 	.word	0x0000d1f0


	//   ....[33]....
        /*0320*/ 	.word	0x0000d210


	//   ....[34]....
        /*0324*/ 	.word	0x0000d230


	//   ....[35]....
        /*0328*/ 	.word	0x0000dcf0


	//   ....[36]....
        /*032c*/ 	.word	0x0000e220


	//   ....[37]....
        /*0330*/ 	.word	0x0000e250


	//   ....[38]....
        /*0334*/ 	.word	0x0000e270


	//   ....[39]....
        /*0338*/ 	.word	0x0000e280


	//   ....[40]....
        /*033c*/ 	.word	0x0000e720


	//   ....[41]....
        /*0340*/ 	.word	0x0000e750


	//   ....[42]....
        /*0344*/ 	.word	0x0000f3c0


	//   ....[43]....
        /*0348*/ 	.word	0x0000f3e0


	//   ....[44]....
        /*034c*/ 	.word	0x00010470


	//   ....[45]....
        /*0350*/ 	.word	0x00011020


	//   ....[46]....
        /*0354*/ 	.word	0x00011990


	//   ....[47]....
        /*0358*/ 	.word	0x00011a30


	//   ....[48]....
        /*035c*/ 	.word	0x00011a80


	//   ....[49]....
        /*0360*/ 	.word	0x00011ab0


	//   ....[50]....
        /*0364*/ 	.word	0x00011ae0


	//   ....[51]....
        /*0368*/ 	.word	0x00011b30


	//   ....[52]....
        /*036c*/ 	.word	0x00011b60


	//   ....[53]....
        /*0370*/ 	.word	0x00011b70


	//   ....[54]....
        /*0374*/ 	.word	0x000124e0


	//   ....[55]....
        /*0378*/ 	.word	0x00012500


	//   ....[56]....
        /*037c*/ 	.word	0x00012520


	//   ....[57]....
        /*0380*/ 	.word	0x00012640


	//   ....[58]....
        /*0384*/ 	.word	0x000127f0


	//   ....[59]....
        /*0388*/ 	.word	0x00012820


	//   ....[60]....
        /*038c*/ 	.word	0x00012970


	//   ....[61]....
        /*0390*/ 	.word	0x00012980


	//   ....[62]....
        /*0394*/ 	.word	0x00015a40


	//   ....[63]....
        /*0398*/ 	.word	0x00015fa0


	//   ....[64]....
        /*039c*/ 	.word	0x00016120


	//   ....[65]....
        /*03a0*/ 	.word	0x00016190


	//   ....[66]....
        /*03a4*/ 	.word	0x000162a0


	//   ....[67]....
        /*03a8*/ 	.word	0x00016350


	//   ....[68]....
        /*03ac*/ 	.word	0x00016440


	//   ....[69]....
        /*03b0*/ 	.word	0x000164a0


	//   ....[70]....
        /*03b4*/ 	.word	0x00016590


	//   ....[71]....
        /*03b8*/ 	.word	0x000165e0


	//   ....[72]....
        /*03bc*/ 	.word	0x00016670


	//   ....[73]....
        /*03c0*/ 	.word	0x00016790


	//   ....[74]....
        /*03c4*/ 	.word	0x00016aa0


	//   ....[75]....
        /*03c8*/ 	.word	0x00016af0


	//   ....[76]....
        /*03cc*/ 	.word	0x00016ce0


	//   ....[77]....
        /*03d0*/ 	.word	0x00016d30


	//   ....[78]....
        /*03d4*/ 	.word	0x00016f60


	//   ....[79]....
        /*03d8*/ 	.word	0x00016fb0


	//   ....[80]....
        /*03dc*/ 	.word	0x000173c0


	//----- nvinfo : EIATTR_REG_RECONFIG
	.align		4
.L_975:
        /*03e0*/ 	.byte	0x01, 0x54
	.zero		2


	//----- nvinfo : EIATTR_SYSCALL_OFFSETS
	.align		4
        /*03e4*/ 	.byte	0x04, 0x46
        /*03e6*/ 	.short	(.L_977 - .L_976)


	//   ....[0]....
.L_976:
        /*03e8*/ 	.word	0x000035e0


	//   ....[1]....
        /*03ec*/ 	.word	0x00010c60


	//   ....[2]....
        /*03f0*/ 	.word	0x00010da0


	//   ....[3]....
        /*03f4*/ 	.word	0x00010e90


	//   ....[4]....
        /*03f8*/ 	.word	0x000115b0


	//   ....[5]....
        /*03fc*/ 	.word	0x00011eb0


	//----- nvinfo : EIATTR_MBARRIER_INSTR_OFFSETS
	.align		4
.L_977:
        /*0400*/ 	.byte	0x04, 0x39
        /*0402*/ 	.short	(.L_979 - .L_978)


	//   ....[0]....
.L_978:
        /*0404*/ 	.word	0x00000280
        /*0408*/ 	.word	0x000000ff
        /*040c*/ 	.word	0x00038800
        /*0410*/ 	.short	0x0100
        /*0412*/ 	.byte	0x08
	.zero		1


	//   ....[1]....
        /*0414*/ 	.word	0x00000290
        /*0418*/ 	.word	0x000000ff
        /*041c*/ 	.word	0x00038810
        /*0420*/ 	.short	0x0100
        /*0422*/ 	.byte	0x08
	.zero		1


	//   ....[2]....
        /*0424*/ 	.word	0x000002a0
        /*0428*/ 	.word	0x000000ff
        /*042c*/ 	.word	0x00038820
        /*0430*/ 	.short	0x0100
        /*0432*/ 	.byte	0x08
	.zero		1


	//   ....[3]....
        /*0434*/ 	.word	0x00000350
        /*0438*/ 	.word	0x000000ff
        /*043c*/ 	.word	0x00038830
        /*0440*/ 	.short	0x0100
        /*0442*/ 	.byte	0x06
	.zero		1


	//   ....[4]....
        /*0444*/ 	.word	0x00000360
        /*0448*/ 	.word	0x000000ff
        /*044c*/ 	.word	0x00038840
        /*0450*/ 	.short	0x0100
        /*0452*/ 	.byte	0x06
	.zero		1


	//   ....[5]....
        /*0454*/ 	.word	0x00000370
        /*0458*/ 	.word	0x000000ff
        /*045c*/ 	.word	0x00038838
        /*0460*/ 	.short	0x0100
        /*0462*/ 	.byte	0x06
	.zero		1


	//   ....[6]....
        /*0464*/ 	.word	0x00000380
        /*0468*/ 	.word	0x000000ff
        /*046c*/ 	.word	0x00038848
        /*0470*/ 	.short	0x0100
        /*0472*/ 	.byte	0x06
	.zero		1


	//   ....[7]....
        /*0474*/ 	.word	0x000004b0
        /*0478*/ 	.word	0x000000ff
        /*047c*/ 	.word	0x00038850
        /*0480*/ 	.short	0x0100
        /*0482*/ 	.byte	0x08
	.zero		1


	//   ....[8]....
        /*0484*/ 	.word	0x000004c0
        /*0488*/ 	.word	0x000000ff
        /*048c*/ 	.word	0x00038860
        /*0490*/ 	.short	0x0100
        /*0492*/ 	.byte	0x08
	.zero		1


	//   ....[9]....
        /*0494*/ 	.word	0x000004d0
        /*0498*/ 	.word	0x000000ff
        /*049c*/ 	.word	0x00038858
        /*04a0*/ 	.short	0x0100
        /*04a2*/ 	.byte	0x08
	.zero		1


	//   ....[10]....
        /*04a4*/ 	.word	0x000004e0
        /*04a8*/ 	.word	0x000000ff
        /*04ac*/ 	.word	0x00038868
        /*04b0*/ 	.short	0x0100
        /*04b2*/ 	.byte	0x08
	.zero		1


	//   ....[11]....
        /*04b4*/ 	.word	0x000005d0
        /*04b8*/ 	.word	0x000000ff
        /*04bc*/ 	.word	0x00038870
        /*04c0*/ 	.short	0x0100
        /*04c2*/ 	.byte	0x06
	.zero		1


	//   ....[12]....
        /*04c4*/ 	.word	0x000005e0
        /*04c8*/ 	.word	0x000000ff
        /*04cc*/ 	.word	0x00038880
        /*04d0*/ 	.short	0x0100
        /*04d2*/ 	.byte	0x06
	.zero		1


	//   ....[13]....
        /*04d4*/ 	.word	0x000005f0
        /*04d8*/ 	.word	0x000000ff
        /*04dc*/ 	.word	0x00038878
        /*04e0*/ 	.short	0x0100
        /*04e2*/ 	.byte	0x06
	.zero		1


	//   ....[14]....
        /*04e4*/ 	.word	0x00000600
        /*04e8*/ 	.word	0x000000ff
        /*04ec*/ 	.word	0x00038888
        /*04f0*/ 	.short	0x0100
        /*04f2*/ 	.byte	0x06
	.zero		1


	//   ....[15]....
        /*04f4*/ 	.word	0x00000730
        /*04f8*/ 	.word	0x000000ff
        /*04fc*/ 	.word	0x00038890
        /*0500*/ 	.short	0x0100
        /*0502*/ 	.byte	0x08
	.zero		1


	//   ....[16]....
        /*0504*/ 	.word	0x00000740
        /*0508*/ 	.word	0x000000ff
        /*050c*/ 	.word	0x000388a0
        /*0510*/ 	.short	0x0100
        /*0512*/ 	.byte	0x08
	.zero		1


	//   ....[17]....
        /*0514*/ 	.word	0x00000750
        /*0518*/ 	.word	0x000000ff
        /*051c*/ 	.word	0x00038898
        /*0520*/ 	.short	0x0100
        /*0522*/ 	.byte	0x08
	.zero		1


	//   ....[18]....
        /*0524*/ 	.word	0x00000760
        /*0528*/ 	.word	0x000000ff
        /*052c*/ 	.word	0x000388a8
        /*0530*/ 	.short	0x0100
        /*0532*/ 	.byte	0x08
	.zero		1


	//   ....[19]....
        /*0534*/ 	.word	0x00000890
        /*0538*/ 	.word	0x000000ff
        /*053c*/ 	.word	0x000388b0
        /*0540*/ 	.short	0x0100
        /*0542*/ 	.byte	0x08
	.zero		1


	//   ....[20]....
        /*0544*/ 	.word	0x000008a0
        /*0548*/ 	.word	0x000000ff
        /*054c*/ 	.word	0x000388c0
        /*0550*/ 	.short	0x0100
        /*0552*/ 	.byte	0x08
	.zero		1


	//   ....[21]....
        /*0554*/ 	.word	0x000008b0
        /*0558*/ 	.word	0x000000ff
        /*055c*/ 	.word	0x000388b8
        /*0560*/ 	.short	0x0100
        /*0562*/ 	.byte	0x08
	.zero		1


	//   ....[22]....
        /*0564*/ 	.word	0x000008c0
        /*0568*/ 	.word	0x000000ff
        /*056c*/ 	.word	0x000388c8
        /*0570*/ 	.short	0x0100
        /*0572*/ 	.byte	0x08
	.zero		1


	//   ....[23]....
        /*0574*/ 	.word	0x00001860
        /*0578*/ 	.word	0x00000008
        /*057c*/ 	.word	0x00000000
        /*0580*/ 	.short	0x0101
        /*0582*/ 	.byte	0x3f
	.zero		1


	//   ....[24]....
        /*0584*/ 	.word	0x00002300
        /*0588*/ 	.word	0x00000004
        /*058c*/ 	.word	0x00000000
        /*0590*/ 	.short	0x0101
        /*0592*/ 	.byte	0x3f
	.zero		1


	//   ....[25]....
        /*0594*/ 	.word	0x00003610
        /*0598*/ 	.word	0x000000c3
        /*059c*/ 	.word	0x00038800
        /*05a0*/ 	.short	0x010a
        /*05a2*/ 	.byte	0x3f
	.zero		1


	//   ....[26]....
        /*05a4*/ 	.word	0x000037c0
        /*05a8*/ 	.word	0x000000c3
        /*05ac*/ 	.word	0x00038830
        /*05b0*/ 	.short	0x010a
        /*05b2*/ 	.byte	0x3f
	.zero		1


	//   ....[27]....
        /*05b4*/ 	.word	0x00003800
        /*05b8*/ 	.word	0x000000c3
        /*05bc*/ 	.word	0x00038830
        /*05c0*/ 	.short	0x010a
        /*05c2*/ 	.byte	0x3f
	.zero		1


	//   ....[28]....
        /*05c4*/ 	.word	0x00003c10
        /*05c8*/ 	.word	0x000000c3
        /*05cc*/ 	.word	0x00038810
        /*05d0*/ 	.short	0x010a
        /*05d2*/ 	.byte	0x3f
	.zero		1


	//   ....[29]....
        /*05d4*/ 	.word	0x00003c50
        /*05d8*/ 	.word	0x000000c3
        /*05dc*/ 	.word	0x00038850
        /*05e0*/ 	.short	0x010a
        /*05e2*/ 	.byte	0x3f
	.zero		1


	//   ....[30]....
        /*05e4*/ 	.word	0x00003d10
        /*05e8*/ 	.word	0x000000c3
        /*05ec*/ 	.word	0x00038850
        /*05f0*/ 	.short	0x010a
        /*05f2*/ 	.byte	0x3f
	.zero		1


	//   ....[31]....
        /*05f4*/ 	.word	0x00006570
        /*05f8*/ 	.word	0x00000018
        /*05fc*/ 	.word	0x00000000
        /*0600*/ 	.short	0x0101
        /*0602*/ 	.byte	0x3f
	.zero		1


	//   ....[32]....
        /*0604*/ 	.word	0x00006bc0
        /*0608*/ 	.word	0x00000015
        /*060c*/ 	.word	0x00000000
        /*0610*/ 	.short	0x0101
        /*0612*/ 	.byte	0x3f
	.zero		1


	//   ....[33]....
        /*0614*/ 	.word	0x00006d00
        /*0618*/ 	.word	0x000000c5
        /*061c*/ 	.word	0x00038830
        /*0620*/ 	.short	0x010a
        /*0622*/ 	.byte	0x3f
	.zero		1


	//   ....[34]....
        /*0624*/ 	.word	0x00006d50
        /*0628*/ 	.word	0x000000c5
        /*062c*/ 	.word	0x00038830
        /*0630*/ 	.short	0x010a
        /*0632*/ 	.byte	0x3f
	.zero		1


	//   ....[35]....
        /*0634*/ 	.word	0x00007080
        /*0638*/ 	.word	0x000000c5
        /*063c*/ 	.word	0x00038850
        /*0640*/ 	.short	0x010a
        /*0642*/ 	.byte	0x3f
	.zero		1


	//   ....[36]....
        /*0644*/ 	.word	0x000070c0
        /*0648*/ 	.word	0x000000c5
        /*064c*/ 	.word	0x00038850
        /*0650*/ 	.short	0x010a
        /*0652*/ 	.byte	0x3f
	.zero		1


	//   ....[37]....
        /*0654*/ 	.word	0x00009290
        /*0658*/ 	.word	0x00000099
        /*065c*/ 	.word	0x00000000
        /*0660*/ 	.short	0x0101
        /*0662*/ 	.byte	0x3f
	.zero		1


	//   ....[38]....
        /*0664*/ 	.word	0x0000a210
        /*0668*/ 	.word	0x000000c5
        /*066c*/ 	.word	0x00000000
        /*0670*/ 	.short	0x0101
        /*0672*/ 	.byte	0x3f
	.zero		1


	//   ....[39]....
        /*0674*/ 	.word	0x0000a360
        /*0678*/ 	.word	0x000000ba
        /*067c*/ 	.word	0x00038830
        /*0680*/ 	.short	0x010a
        /*0682*/ 	.byte	0x3f
	.zero		1


	//   ....[40]....
        /*0684*/ 	.word	0x0000a3b0
        /*0688*/ 	.word	0x000000ba
        /*068c*/ 	.word	0x00038830
        /*0690*/ 	.short	0x010a
        /*0692*/ 	.byte	0x3f
	.zero		1


	//   ....[41]....
        /*0694*/ 	.word	0x0000a5e0
        /*0698*/ 	.word	0x000000ba
        /*069c*/ 	.word	0x00038850
        /*06a0*/ 	.short	0x010a
        /*06a2*/ 	.byte	0x3f
	.zero		1


	//   ....[42]....
        /*06a4*/ 	.word	0x0000a620
        /*06a8*/ 	.word	0x000000ba
        /*06ac*/ 	.word	0x00038850
        /*06b0*/ 	.short	0x010a
        /*06b2*/ 	.byte	0x3f
	.zero		1


	//   ....[43]....
        /*06b4*/ 	.word	0x0000c540
        /*06b8*/ 	.word	0x00000098
        /*06bc*/ 	.word	0x00000000
        /*06c0*/ 	.short	0x0101
        /*06c2*/ 	.byte	0x3f
	.zero		1


	//   ....[44]....
        /*06c4*/ 	.word	0x0000d180
        /*06c8*/ 	.word	0x000000ba
        /*06cc*/ 	.word	0x00000000
        /*06d0*/ 	.short	0x0101
        /*06d2*/ 	.byte	0x3f
	.zero		1


	//   ....[45]....
        /*06d4*/ 	.word	0x0000dd10
        /*06d8*/ 	.word	0x000000ff
        /*06dc*/ 	.word	0x00000000
        /*06e0*/ 	.short	0x0101
        /*06e2*/ 	.byte	0x04
	.zero		1


	//   ....[46]....
        /*06e4*/ 	.word	0x00011270
        /*06e8*/ 	.word	0x000000ff
        /*06ec*/ 	.word	0x00038840
        /*06f0*/ 	.short	0x010a
        /*06f2*/ 	.byte	0x26
	.zero		1


	//   ....[47]....
        /*06f4*/ 	.word	0x00011cc0
        /*06f8*/ 	.word	0x000000ff
        /*06fc*/ 	.word	0x00038800
        /*0700*/ 	.short	0x0107
        /*0702*/ 	.byte	0x26
	.zero		1


	//   ....[48]....
        /*0704*/ 	.word	0x00011d40
        /*0708*/ 	.word	0x000000ff
        /*070c*/ 	.word	0x00038800
        /*0710*/ 	.short	0x0101
        /*0712*/ 	.byte	0x26
	.zero		1


	//   ....[49]....
        /*0714*/ 	.word	0x00012c10
        /*0718*/ 	.word	0x000000ff
        /*071c*/ 	.word	0x00038810
        /*0720*/ 	.short	0x0107
        /*0722*/ 	.byte	0x26
	.zero		1


	//   ....[50]....
        /*0724*/ 	.word	0x00012c70
        /*0728*/ 	.word	0x000000ff
        /*072c*/ 	.word	0x00038810
        /*0730*/ 	.short	0x0101
        /*0732*/ 	.byte	0x26
	.zero		1


	//   ....[51]....
        /*0734*/ 	.word	0x00012c80
        /*0738*/ 	.word	0x000000ff
        /*073c*/ 	.word	0x00038820
        /*0740*/ 	.short	0x010a
        /*0742*/ 	.byte	0x26
	.zero		1


	//   ....[52]....
        /*0744*/ 	.word	0x00012ce0
        /*0748*/ 	.word	0x000000ff
        /*074c*/ 	.word	0x00038860
        /*0750*/ 	.short	0x010a
        /*0752*/ 	.byte	0x26
	.zero		1


	//   ....[53]....
        /*0754*/ 	.word	0x000138a0
        /*0758*/ 	.word	0x000000ff
        /*075c*/ 	.word	0x00038848
        /*0760*/ 	.short	0x010a
        /*0762*/ 	.byte	0x26
	.zero		1


	//   ....[54]....
        /*0764*/ 	.word	0x00013a70
        /*0768*/ 	.word	0x000000ff
        /*076c*/ 	.word	0x00038868
        /*0770*/ 	.short	0x010a
        /*0772*/ 	.byte	0x26
	.zero		1


	//   ....[55]....
        /*0774*/ 	.word	0x00014420
        /*0778*/ 	.word	0x000000ff
        /*077c*/ 	.word	0x00038840
        /*0780*/ 	.short	0x010a
        /*0782*/ 	.byte	0x26
	.zero		1


	//   ....[56]....
        /*0784*/ 	.word	0x00014600
        /*0788*/ 	.word	0x000000ff
        /*078c*/ 	.word	0x00038860
        /*0790*/ 	.short	0x010a
        /*0792*/ 	.byte	0x26
	.zero		1


	//   ....[57]....
        /*0794*/ 	.word	0x00014fd0
        /*0798*/ 	.word	0x000000ff
        /*079c*/ 	.word	0x00038848
        /*07a0*/ 	.short	0x010a
        /*07a2*/ 	.byte	0x26
	.zero		1


	//   ....[58]....
        /*07a4*/ 	.word	0x000151b0
        /*07a8*/ 	.word	0x000000ff
        /*07ac*/ 	.word	0x00038868
        /*07b0*/ 	.short	0x010a
        /*07b2*/ 	.byte	0x26
	.zero		1


	//   ....[59]....
        /*07b4*/ 	.word	0x000159d0
        /*07b8*/ 	.word	0x00000002
        /*07bc*/ 	.word	0x00038820
        /*07c0*/ 	.short	0x010a
        /*07c2*/ 	.byte	0x3f
	.zero		1


	//   ....[60]....
        /*07c4*/ 	.word	0x00015b70
        /*07c8*/ 	.word	0x00000007
        /*07cc*/ 	.word	0x00000000
        /*07d0*/ 	.short	0x010a
        /*07d2*/ 	.byte	0x3f
	.zero		1


	//   ....[61]....
        /*07d4*/ 	.word	0x00015be0
        /*07d8*/ 	.word	0x00000005
        /*07dc*/ 	.word	0x00000000
        /*07e0*/ 	.short	0x010a
        /*07e2*/ 	.byte	0x3f
	.zero		1


	//   ....[62]....
        /*07e4*/ 	.word	0x00015c40
        /*07e8*/ 	.word	0x00000005
        /*07ec*/ 	.word	0x00000000
        /*07f0*/ 	.short	0x010a
        /*07f2*/ 	.byte	0x3f
	.zero		1


	//   ....[63]....
        /*07f4*/ 	.word	0x00015c70
        /*07f8*/ 	.word	0x00000003
        /*07fc*/ 	.word	0x00000000
        /*0800*/ 	.short	0x010a
        /*0802*/ 	.byte	0x3f
	.zero		1


	//   ....[64]....
        /*0804*/ 	.word	0x00015cd0
        /*0808*/ 	.word	0x000000c3
        /*080c*/ 	.word	0x00038800
        /*0810*/ 	.short	0x010a
        /*0812*/ 	.byte	0x3f
	.zero		1


	//   ....[65]....
        /*0814*/ 	.word	0x00015d20
        /*0818*/ 	.word	0x000000c3
        /*081c*/ 	.word	0x00038830
        /*0820*/ 	.short	0x010a
        /*0822*/ 	.byte	0x3f
	.zero		1


	//   ....[66]....
        /*0824*/ 	.word	0x00015d70
        /*0828*/ 	.word	0x000000c3
        /*082c*/ 	.word	0x00038810
        /*0830*/ 	.short	0x010a
        /*0832*/ 	.byte	0x3f
	.zero		1


	//   ....[67]....
        /*0834*/ 	.word	0x00015dc0
        /*0838*/ 	.word	0x000000c3
        /*083c*/ 	.word	0x00038850
        /*0840*/ 	.short	0x010a
        /*0842*/ 	.byte	0x3f
	.zero		1


	//   ....[68]....
        /*0844*/ 	.word	0x00015e10
        /*0848*/ 	.word	0x000000c5
        /*084c*/ 	.word	0x00038830
        /*0850*/ 	.short	0x010a
        /*0852*/ 	.byte	0x3f
	.zero		1


	//   ....[69]....
        /*0854*/ 	.word	0x00015e60
        /*0858*/ 	.word	0x000000c5
        /*085c*/ 	.word	0x00038850
        /*0860*/ 	.short	0x010a
        /*0862*/ 	.byte	0x3f
	.zero		1


	//   ....[70]....
        /*0864*/ 	.word	0x00015eb0
        /*0868*/ 	.word	0x000000ba
        /*086c*/ 	.word	0x00038830
        /*0870*/ 	.short	0x010a
        /*0872*/ 	.byte	0x3f
	.zero		1


	//   ....[71]....
        /*0874*/ 	.word	0x00015f00
        /*0878*/ 	.word	0x000000ba
        /*087c*/ 	.word	0x00038850
        /*0880*/ 	.short	0x010a
        /*0882*/ 	.byte	0x3f
	.zero		1


	//   ....[72]....
        /*0884*/ 	.word	0x00016060
        /*0888*/ 	.word	0x00000003
        /*088c*/ 	.word	0x00038840
        /*0890*/ 	.short	0x010a
        /*0892*/ 	.byte	0x3f
	.zero		1


	//   ....[73]....
        /*0894*/ 	.word	0x00016ff0
        /*0898*/ 	.word	0x00000003
        /*089c*/ 	.word	0x00038820
        /*08a0*/ 	.short	0x010a
        /*08a2*/ 	.byte	0x3f
	.zero		1


	//   ....[74]....
        /*08a4*/ 	.word	0x00017050
        /*08a8*/ 	.word	0x00000003
        /*08ac*/ 	.word	0x00038860
        /*08b0*/ 	.short	0x010a
        /*08b2*/ 	.byte	0x3f
	.zero		1


	//   ....[75]....
        /*08b4*/ 	.word	0x000170b0
        /*08b8*/ 	.word	0x00000003
        /*08bc*/ 	.word	0x00038848
        /*08c0*/ 	.short	0x010a
        /*08c2*/ 	.byte	0x3f
	.zero		1


	//   ....[76]....
        /*08c4*/ 	.word	0x00017110
        /*08c8*/ 	.word	0x00000003
        /*08cc*/ 	.word	0x00038868
        /*08d0*/ 	.short	0x010a
        /*08d2*/ 	.byte	0x3f
	.zero		1


	//   ....[77]....
        /*08d4*/ 	.word	0x00017170
        /*08d8*/ 	.word	0x00000003
        /*08dc*/ 	.word	0x00038840
        /*08e0*/ 	.short	0x010a
        /*08e2*/ 	.byte	0x3f
	.zero		1


	//   ....[78]....
        /*08e4*/ 	.word	0x000171d0
        /*08e8*/ 	.word	0x00000003
        /*08ec*/ 	.word	0x00038860
        /*08f0*/ 	.short	0x010a
        /*08f2*/ 	.byte	0x3f
	.zero		1


	//   ....[79]....
        /*08f4*/ 	.word	0x00017230
        /*08f8*/ 	.word	0x00000003
        /*08fc*/ 	.word	0x00038848
        /*0900*/ 	.short	0x010a
        /*0902*/ 	.byte	0x3f
	.zero		1


	//   ....[80]....
        /*0904*/ 	.word	0x00017290
        /*0908*/ 	.word	0x00000003
        /*090c*/ 	.word	0x00038868
        /*0910*/ 	.short	0x010a
        /*0912*/ 	.byte	0x3f
	.zero		1


	//   ....[81]....
        /*0914*/ 	.word	0x000172e0
        /*0918*/ 	.word	0x00000002
        /*091c*/ 	.word	0x00038820
        /*0920*/ 	.short	0x010a
        /*0922*/ 	.byte	0x3f
	.zero		1


	//   ....[82]....
        /*0924*/ 	.word	0x00017480
        /*0928*/ 	.word	0x00000007
        /*092c*/ 	.word	0x00000000
        /*0930*/ 	.short	0x010a
        /*0932*/ 	.byte	0x3f
	.zero		1


	//   ....[83]....
        /*0934*/ 	.word	0x000174d0
        /*0938*/ 	.word	0x00000005
        /*093c*/ 	.word	0x00000000
        /*0940*/ 	.short	0x010a
        /*0942*/ 	.byte	0x3f
	.zero		1


	//   ....[84]....
        /*0944*/ 	.word	0x00017520
        /*0948*/ 	.word	0x00000005
        /*094c*/ 	.word	0x00000000
        /*0950*/ 	.short	0x010a
        /*0952*/ 	.byte	0x3f
	.zero		1


	//----- nvinfo : EIATTR_NUM_MBARRIERS
	.align		4
.L_979:
        /*0954*/ 	.byte	0x03, 0x38
        /*0956*/ 	.short	0x0017


	//----- nvinfo : EIATTR_EXIT_INSTR_OFFSETS
	.align		4
        /*0958*/ 	.byte	0x04, 0x1c
        /*095a*/ 	.short	(.L_981 - .L_980)


	//   ....[0]....
.L_980:
        /*095c*/ 	.word	0x00015cc0


	//----- nvinfo : EIATTR_MAX_THREADS
	.align		4
.L_981:
        /*0960*/ 	.byte	0x04, 0x05
        /*0962*/ 	.short	(.L_983 - .L_982)
.L_982:
        /*0964*/ 	.word	0x00000180
        /*0968*/ 	.word	0x00000001
        /*096c*/ 	.word	0x00000001


	//----- nvinfo : EIATTR_CRS_STACK_SIZE
	.align		4
.L_983:
        /*0970*/ 	.byte	0x04, 0x1e
        /*0972*/ 	.short	(.L_985 - .L_984)
.L_984:
        /*0974*/ 	.word	0x00000000


	//----- nvinfo : EIATTR_CBANK_PARAM_SIZE
	.align		4
.L_985:
        /*0978*/ 	.byte	0x03, 0x19
        /*097a*/ 	.short	0x0b70


	//----- nvinfo : EIATTR_PARAM_CBANK
	.align		4
        /*097c*/ 	.byte	0x04, 0x0a
        /*097e*/ 	.short	(.L_987 - .L_986)
	.align		4
.L_986:
        /*0980*/ 	.word	index@(.nv.constant0._ZN7cutlass13device_kernelIN5flash11enable_sm90INS1_16FlashAttnFwdSm90INS1_25CollectiveMainloopFwdSm90ILi2EN4cute5tupleIJNS5_1CILi1EEES8_S8_EEENS6_IJNS7_ILi64EEESA_SA_EEELi512ENS_6half_tEfNS_4arch4Sm90ELb1ELb0ELb1ELb0ELb0ELb0ELb1ELb0ELb0ELb1ELb1ELb0EEENS1_21CollectiveEpilogueFwdINS6_IJSA_NS7_ILi512EEESA_EEES9_SC_SE_Li256ELb0ELb1ELb1ELb0EEENS1_19SingleTileSchedulerILb0ELb1ELb1ELi64EEEEEEEEEvNT_6ParamsE)
        /*0984*/ 	.short	0x0210
        /*0986*/ 	.short	0x0b70


	//----- nvinfo : EIATTR_SW_WAR
	.align		4
.L_987:
        /*0988*/ 	.byte	0x04, 0x36
        /*098a*/ 	.short	(.L_989 - .L_988)
.L_988:
        /*098c*/ 	.word	0x00000008
.L_989:


//--------------------- .nv.info._ZN7cutlass13device_kernelIN5flash11enable_sm90INS1_16FlashAttnFwdSm90INS1_25CollectiveMainloopFwdSm90ILi2EN4cute5tupleIJNS5_1CILi1EEES8_S8_EEENS6_IJNS7_ILi64EEESA_SA_EEELi512ENS_6half_tEfNS_4arch4Sm90ELb1ELb0ELb1ELb1ELb0ELb0ELb0ELb0ELb0ELb1ELb1ELb0EEENS1_21CollectiveEpilogueFwdINS6_IJSA_NS7_ILi512EEESA_EEES9_SC_SE_Li256ELb1ELb1ELb1ELb0EEENS1_36VarlenDynamicPersistentTileSchedulerILi64ELi64ELi256ELi128ELb1ELb1ELb1ELb1ELb1ELb1EEEEEEEEEvNT_6ParamsE --------------------------
	.section	.nv.info._ZN7cutlass13device_kernelIN5flash11enable_sm90INS1_16FlashAttnFwdSm90INS1_25CollectiveMainloopFwdSm90ILi2EN4cute5tupleIJNS5_1CILi1EEES8_S8_EEENS6_IJNS7_ILi64EEESA_SA_EEELi512ENS_6half_tEfNS_4arch4Sm90ELb1ELb0ELb1ELb1ELb0ELb0ELb0ELb0ELb0ELb1ELb1ELb0EEENS1_21CollectiveEpilogueFwdINS6_IJSA_NS7_ILi512EEESA_EEES9_SC_SE_Li256ELb1ELb1ELb1ELb0EEENS1_36VarlenDynamicPersistentTileSchedulerILi64ELi64ELi256ELi128ELb1ELb1ELb1ELb1ELb1ELb1EEEEEEEEEvNT_6ParamsE,"",@"SHT_CUDA_INFO"
	.sectionflags	@""
	.align	4


	//----- nvinfo : EIATTR_CUDA_API_VERSION
	.align		4
        /*0000*/ 	.byte	0x04, 0x37
        /*0002*/ 	.short	(.L_991 - .L_990)
.L_990:
        /*0004*/ 	.word	0x00000082


	//----- nvinfo : EIATTR_KPARAM_INFO
	.align		4
.L_991:
        /*0008*/ 	.byte	0x04, 0x17
        /*000a*/ 	.short	(.L_993 - .L_992)
.L_992:
        /*000c*/ 	.word	0x00000000
        /*0010*/ 	.short	0x0000
        /*0012*/ 	.short	0x0070
        /*0014*/ 	.byte	0x00, 0xf0, 0x01, 0x2a


	//----- nvinfo : EIATTR_SPARSE_MMA_MASK
	.align		4
.L_993:
        /*0018*/ 	.byte	0x03, 0x50
        /*001a*/ 	.short	0x0000


	//----- nvinfo : EIATTR_MAXREG_COUNT
	.align		4
        /*001c*/ 	.byte	0x03, 0x1b
        /*001e*/ 	.short	0x00a8


	//----- nvinfo : EIATTR_NUM_BARRIERS
	.align		4
        /*0020*/ 	.byte	0x02, 0x4c
        /*0022*/ 	.byte	0x10
	.zero		1


	//----- nvinfo : EIATTR_EXTERNS
	.align		4
        /*0024*/ 	.byte	0x04, 0x0f
        /*0026*/ 	.short	(.L_995 - .L_994)


	//   ....[0]....
	.align		4
.L_994:
        /*0028*/ 	.word	index@(__assertfail)


	//----- nvinfo : EIATTR_ANNOTATIONS
	.align		4
.L_995:
        /*002c*/ 	.byte	0x04, 0x55
        /*002e*/ 	.short	(.L_997 - .L_996)


	//   ....[0]....
.L_996:
        /* <DEDUP_REMOVED lines=72> */


	//----- nvinfo : EIATTR_MERCURY_ISA_VERSION
	.align		4
.L_997:
        /*04a0*/ 	.byte	0x03, 0x5f
        /*04a2*/ 	.short	0x0101


	//----- nvinfo : EIATTR_UNUSED_LOAD_BYTE_OFFSET
	.align		4
        /*04a4*/ 	.byte	0x04, 0x44
        /*04a6*/ 	.short	(.L_999 - .L_998)


	//   ....[0]....
.L_998:
        /*04a8*/ 	.word	0x00000a10
        /*04ac*/ 	.word	0x0000fff0


	//   ....[1]....
        /*04b0*/ 	.word	0x0000aa00
        /*04b4*/ 	.word	0x0000fff0


	//----- nvinfo : EIATTR_INT_WARP_WIDE_INSTR_OFFSETS
	.align		4
.L_999:
        /*04b8*/ 	.byte	0x04, 0x31
        /*04ba*/ 	.short	(.L_1001 - .L_1000)


	//   ....[0]....
.L_1000:
        /*04bc*/ 	.word	0x00000130


	//   ....[1]....
        /*04c0*/ 	.word	0x00000170


	//   ....[2]....
        /*04c4*/ 	.word	0x000001e0


	//   ....[3]....
        /*04c8*/ 	.word	0x00010eb0


	//   ....[4]....
        /*04cc*/ 	.word	0x00010f40


	//   ....[5]....
        /*04d0*/ 	.word	0x00015870


	//   ....[6]....
        /*04d4*/ 	.word	0x00015900


	//----- nvinfo : EIATTR_COOP_GROUP_MASK_REGIDS
	.align		4
.L_1001:
        /*04d8*/ 	.byte	0x04, 0x29
        /*04da*/ 	.short	(.L_1003 - .L_1002)


	//   ....[0]....
.L_1002:
        /*04dc*/ 	.word	0xffffffff


	//   ....[1]....
        /*04e0*/ 	.word	0xffffffff


	//   ....[2]....
        /*04e4*/ 	.word	0xffffffff


	//   ....[3]....
        /*04e8*/ 	.word	0xffffffff


	//   ....[4]....
        /*04ec*/ 	.word	0xffffffff


	//   ....[5]....
        /*04f0*/ 	.word	0xffffffff


	//   ....[6]....
        /*04f4*/ 	.word	0xffffffff


	//   ....[7]....
        /*04f8*/ 	.word	0xffffffff


	//   ....[8]....
        /*04fc*/ 	.word	0xffffffff


	//   ....[9]....
        /*0500*/ 	.word	0xffffffff


	//   ....[10]....
        /*0504*/ 	.word	0xffffffff


	//   ....[11]....
        /*0508*/ 	.word	0xffffffff


	//   ....[12]....
        /*050c*/ 	.word	0xffffffff


	//   ....[13]....
        /*0510*/ 	.word	0xffffffff


	//   ....[14]....
        /*0514*/ 	.word	0xffffffff


	//   ....[15]....
        /*0518*/ 	.word	0xffffffff


	//   ....[16]....
        /*051c*/ 	.word	0xffffffff


	//   ....[17]....
        /*0520*/ 	.word	0xffffffff


	//   ....[18]....
        /*0524*/ 	.word	0xffffffff


	//   ....[19]....
        /*0528*/ 	.word	0xffffffff


	//   ....[20]....
        /*052c*/ 	.word	0xffffffff


	//   ....[21]....
        /*0530*/ 	.word	0xffffffff


	//   ....[22]....
        /*0534*/ 	.word	0xffffffff


	//   ....[23]....
        /*0538*/ 	.word	0xffffffff


	//   ....[24]....
        /*053c*/ 	.word	0xffffffff


	//   ....[25]....
        /*0540*/ 	.word	0xffffffff


	//   ....[26]....
        /*0544*/ 	.word	0xffffffff


	//   ....[27]....
        /*0548*/ 	.word	0xffffffff


	//   ....[28]....
        /*054c*/ 	.word	0xffffffff


	//   ....[29]....
        /*0550*/ 	.word	0xffffffff


	//   ....[30]....
        /*0554*/ 	.word	0xffffffff


	//   ....[31]....
        /*0558*/ 	.word	0xffffffff


	//   ....[32]....
        /*055c*/ 	.word	0xffffffff


	//   ....[33]....
        /*0560*/ 	.word	0xffffffff


	//   ....[34]....
        /*0564*/ 	.word	0xffffffff


	//   ....[35]....
        /*0568*/ 	.word	0xffffffff


	//   ....[36]....
        /*056c*/ 	.word	0xffffffff


	//   ....[37]....
        /*0570*/ 	.word	0xffffffff


	//   ....[38]....
        /*0574*/ 	.word	0xffffffff


	//   ....[39]....
        /*0578*/ 	.word	0xffffffff


	//   ....[40]....
        /*057c*/ 	.word	0xffffffff


	//   ....[41]....
        /*0580*/ 	.word	0xffffffff


	//   ....[42]....
        /*0584*/ 	.word	0xffffffff


	//   ....[43]....
        /*0588*/ 	.word	0xffffffff


	//   ....[44]....
        /*058c*/ 	.word	0xffffffff


	//   ....[45]....
        /*0590*/ 	.word	0xffffffff


	//   ....[46]....
        /*0594*/ 	.word	0xffffffff


	//   ....[47]....
        /*0598*/ 	.word	0xffffffff


	//   ....[48]....
        /*059c*/ 	.word	0xffffffff


	//   ....[49]....
        /*05a0*/ 	.word	0xffffffff


	//   ....[50]....
        /*05a4*/ 	.word	0xffffffff


	//   ....[51]....
        /*05a8*/ 	.word	0xffffffff


	//   ....[52]....
        /*05ac*/ 	.word	0xffffffff


	//   ....[53]....
        /*05b0*/ 	.word	0xffffffff


	//   ....[54]....
        /*05b4*/ 	.word	0xffffffff


	//   ....[55]....
        /*05b8*/ 	.word	0xffffffff


	//   ....[56]....
        /*05bc*/ 	.word	0xffffffff


	//   ....[57]....
        /*05c0*/ 	.word	0xffffffff


	//   ....[58]....
        /*05c4*/ 	.word	0xffffffff


	//   ....[59]....
        /*05c8*/ 	.word	0xffffffff


	//   ....[60]....
        /*05cc*/ 	.word	0xffffffff


	//   ....[61]....
        /*05d0*/ 	.word	0xffffffff


	//   ....[62]....
        /*05d4*/ 	.word	0xffffffff


	//   ....[63]....
        /*05d8*/ 	.word	0xffffffff


	//   ....[64]....
        /*05dc*/ 	.word	0xffffffff


	//   ....[65]....
        /*05e0*/ 	.word	0xffffffff


	//   ....[66]....
        /*05e4*/ 	.word	0xffffffff


	//   ....[67]....
        /*05e8*/ 	.word	0xffffffff


	//   ....[68]....
        /*05ec*/ 	.word	0xffffffff


	//   ....[69]....
        /*05f0*/ 	.word	0xffffffff


	//   ....[70]....
        /*05f4*/ 	.word	0xffffffff


	//   ....[71]....
        /*05f8*/ 	.word	0xffffffff


	//   ....[72]....
        /*05fc*/ 	.word	0xffffffff


	//   ....[73]....
        /*0600*/ 	.word	0xffffffff


	//   ....[74]....
        /*0604*/ 	.word	0xffffffff


	//   ....[75]....
        /*0608*/ 	.word	0xffffffff


	//   ....[76]....
        /*060c*/ 	.word	0xffffffff


	//   ....[77]....
        /*0610*/ 	.word	0xffffffff


	//   ....[78]....
        /*0614*/ 	.word	0xffffffff


	//   ....[79]....
        /*0618*/ 	.word	0xffffffff


	//   ....[80]....
        /*061c*/ 	.word	0xffffffff


	//   ....[81]....
        /*0620*/ 	.word	0xffffffff


	//   ....[82]....
        /*0624*/ 	.word	0xffffffff


	//   ....[83]....
        /*0628*/ 	.word	0xffffffff


	//   ....[84]....
        /*062c*/ 	.word	0xffffffff


	//   ....[85]....
        /*0630*/ 	.word	0xffffffff


	//   ....[86]....
        /*0634*/ 	.word	0xffffffff


	//   ....[87]....
        /*0638*/ 	.word	0xffffffff


	//   ....[88]....
        /*063c*/ 	.word	0xffffffff


	//   ....[89]....
        /*0640*/ 	.word	0xffffffff


	//   ....[90]....
        /*0644*/ 	.word	0xffffffff


	//   ....[91]....
        /*0648*/ 	.word	0xffffffff


	//   ....[92]....
        /*064c*/ 	.word	0xffffffff


	//   ....[93]....
        /*0650*/ 	.word	0xffffffff


	//   ....[94]....
        /*0654*/ 	.word	0x0500000f


	//   ....[95]....
        /*0658*/ 	.word	0x0500000f


	//   ....[96]....
        /*065c*/ 	.word	0x0500000f


	//   ....[97]....
        /*0660*/ 	.word	0x0500000f


	//   ....[98]....
        /*0664*/ 	.word	0x0500000f


	//   ....[99]....
        /*0668*/ 	.word	0x0500000f


	//   ....[100]....
        /*066c*/ 	.word	0x0500000f


	//   ....[101]....
        /*0670*/ 	.word	0x0500000f


	//   ....[102]....
        /*0674*/ 	.word	0x0500000f


	//   ....[103]....
        /*0678*/ 	.word	0x0500000f


	//   ....[104]....
        /*067c*/ 	.word	0x0500000f


	//   ....[105]....
        /*0680*/ 	.word	0x0500000f


	//   ....[106]....
        /*0684*/ 	.word	0x0500000f


	//   ....[107]....
        /*0688*/ 	.word	0x0500000f


	//   ....[108]....
        /*068c*/ 	.word	0x0500000f


	//   ....[109]....
        /*0690*/ 	.word	0x0500000f


	//   ....[110]....
        /*0694*/ 	.word	0x0500000f


	//   ....[111]....
        /*0698*/ 	.word	0x0500000f


	//   ....[112]....
        /*069c*/ 	.word	0x0500000f


	//   ....[113]....
        /*06a0*/ 	.word	0x0500000f


	//   ....[114]....
        /*06a4*/ 	.word	0x0500000f


	//   ....[115]....
        /*06a8*/ 	.word	0x0500000f


	//   ....[116]....
        /*06ac*/ 	.word	0x0500000f


	//   ....[117]....
        /*06b0*/ 	.word	0x0500000f


	//   ....[118]....
        /*06b4*/ 	.word	0x0500000f


	//   ....[119]....
        /*06b8*/ 	.word	0x0500000f


	//   ....[120]....
        /*06bc*/ 	.word	0x0500000f


	//   ....[121]....
        /*06c0*/ 	.word	0x0500000f


	//----- nvinfo : EIATTR_COOP_GROUP_INSTR_OFFSETS
	.align		4
.L_1003:
        /*06c4*/ 	.byte	0x04, 0x28
        /*06c6*/ 	.short	(.L_1005 - .L_1004)


	//   ....[0]....
.L_1004:
        /*06c8*/ 	.word	0x00000060


	//   ....[1]....
        /*06cc*/ 	.word	0x00000140


	//   ....[2]....
        /*06d0*/ 	.word	0x00000190


	//   ....[3]....
        /*06d4*/ 	.word	0x00000380


	//   ....[4]....
        /*06d8*/ 	.word	0x000004e0


	//   ....[5]....
        /*06dc*/ 	.word	0x00000600


	//   ....[6]....
        /*06e0*/ 	.word	0x00000760


	//   ....[7]....
        /*06e4*/ 	.word	0x00002170


	//   ....[8]....
        /*06e8*/ 	.word	0x00004220


	//   ....[9]....
        /*06ec*/ 	.word	0x00004860


	//   ....[10]....
        /*06f0*/ 	.word	0x00004890


	//   ....[11]....
        /*06f4*/ 	.word	0x00004ff0


	//   ....[12]....
        /*06f8*/ 	.word	0x00005090


	//   ....[13]....
        /*06fc*/ 	.word	0x00005500


	//   ....[14]....
        /*0700*/ 	.word	0x00005560


	//   ....[15]....
        /*0704*/ 	.word	0x00005f00


	//   ....[16]....
        /*0708*/ 	.word	0x000061f0


	//   ....[17]....
        /*070c*/ 	.word	0x00006210


	//   ....[18]....
        /*0710*/ 	.word	0x00006b40


	//   ....[19]....
        /*0714*/ 	.word	0x00006c00


	//   ....[20]....
        /*0718*/ 	.word	0x000073b0


	//   ....[21]....
        /*071c*/ 	.word	0x00007520


	//   ....[22]....
        /*0720*/ 	.word	0x000081d0


	//   ....[23]....
        /*0724*/ 	.word	0x00008850


	//   ....[24]....
        /*0728*/ 	.word	0x00008880


	//   ....[25]....
        /*072c*/ 	.word	0x000091b0


	//   ....[26]....
        /*0730*/ 	.word	0x00009230


	//   ....[27]....
        /*0734*/ 	.word	0x00009eb0


	//   ....[28]....
        /*0738*/ 	.word	0x00009f00


	//   ....[29]....
        /*073c*/ 	.word	0x00009f70


	//   ....[30]....
        /*0740*/ 	.word	0x00009fa0


	//   ....[31]....
        /*0744*/ 	.word	0x00009fd0


	//   ....[32]....
        /*0748*/ 	.word	0x0000b800


	//   ....[33]....
        /*074c*/ 	.word	0x0000bbf0


	//   ....[34]....
        /*0750*/ 	.word	0x0000bc00


	//   ....[35]....
        /*0754*/ 	.word	0x0000bc10


	//   ....[36]....
        /*0758*/ 	.word	0x0000bc40


	//   ....[37]....
        /*075c*/ 	.word	0x0000c860


	//   ....[38]....
        /*0760*/ 	.word	0x0000c880


	//   ....[39]....
        /*0764*/ 	.word	0x0000cb30


	//   ....[40]....
        /*0768*/ 	.word	0x0000cb50


	//   ....[41]....
        /*076c*/ 	.word	0x0000d270


	//   ....[42]....
        /*0770*/ 	.word	0x0000d280


	//   ....[43]....
        /*0774*/ 	.word	0x0000dad0


	//   ....[44]....
        /*0778*/ 	.word	0x0000daf0


	//   ....[45]....
        /*077c*/ 	.word	0x0000ee60


	//   ....[46]....
        /*0780*/ 	.word	0x0000eea0


	//   ....[47]....
        /*0784*/ 	.word	0x0000f0e0


	//   ....[48]....
        /*0788*/ 	.word	0x0000f100


	//   ....[49]....
        /*078c*/ 	.word	0x0000f3c0


	//   ....[50]....
        /*0790*/ 	.word	0x0000f5d0


	//   ....[51]....
        /*0794*/ 	.word	0x0000f600


	//   ....[52]....
        /*0798*/ 	.word	0x0000f630


	//   ....[53]....
        /*079c*/ 	.word	0x0000f660


	//   ....[54]....
        /*07a0*/ 	.word	0x0000f690


	//   ....[55]....
        /*07a4*/ 	.word	0x0000f6c0


	//   ....[56]....
        /*07a8*/ 	.word	0x0000f860


	//   ....[57]....
        /*07ac*/ 	.word	0x0000f890


	//   ....[58]....
        /*07b0*/ 	.word	0x0000f8c0


	//   ....[59]....
        /*07b4*/ 	.word	0x0000f8f0


	//   ....[60]....
        /*07b8*/ 	.word	0x0000f920


	//   ....[61]....
        /*07bc*/ 	.word	0x0000f950


	//   ....[62]....
        /*07c0*/ 	.word	0x0000f9f0


	//   ....[63]....
        /*07c4*/ 	.word	0x0000fa20


	//   ....[64]....
        /*07c8*/ 	.word	0x0000fa30


	//   ....[65]....
        /*07cc*/ 	.word	0x0000fa60


	//   ....[66]....
        /*07d0*/ 	.word	0x00011490


	//   ....[67]....
        /*07d4*/ 	.word	0x00011f80


	//   ....[68]....
        /*07d8*/ 	.word	0x00011f90


	//   ....[69]....
        /*07dc*/ 	.word	0x00012030


	//   ....[70]....
        /*07e0*/ 	.word	0x00012040


	//   ....[71]....
        /*07e4*/ 	.word	0x000120c0


	//   ....[72]....
        /*07e8*/ 	.word	0x000120d0


	//   ....[73]....
        /*07ec*/ 	.word	0x00012120


	//   ....[74]....
        /*07f0*/ 	.word	0x00012140


	//   ....[75]....
        /*07f4*/ 	.word	0x00015b90


	//   ....[76]....
        /*07f8*/ 	.word	0x00015bc0


	//   ....[77]....
        /*07fc*/ 	.word	0x00015c20


	//   ....[78]....
        /*0800*/ 	.word	0x00015c50


	//   ....[79]....
        /*0804*/ 	.word	0x00015c80


	//   ....[80]....
        /*0808*/ 	.word	0x00015cb0


	//   ....[81]....
        /*080c*/ 	.word	0x00015ce0


	//   ....[82]....
        /*0810*/ 	.word	0x00015d10


	//   ....[83]....
        /*0814*/ 	.word	0x00015ed0


	//   ....[84]....
        /*0818*/ 	.word	0x00015f00


	//   ....[85]....
        /*081c*/ 	.word	0x00015f30


	//   ....[86]....
        /*0820*/ 	.word	0x00015f60


	//   ....[87]....
        /*0824*/ 	.word	0x00015f90


	//   ....[88]....
        /*0828*/ 	.word	0x00015fc0


	//   ....[89]....
        /*082c*/ 	.word	0x00016090


	//   ....[90]....
        /*0830*/ 	.word	0x000160b0


	//   ....[91]....
        /*0834*/ 	.word	0x000160c0


	//   ....[92]....
        /*0838*/ 	.word	0x00016140


	//   ....[93]....
        /*083c*/ 	.word	0x00016c70


	//   ....[94]....
        /*0840*/ 	.word	0x000172d0


	//   ....[95]....
        /*0844*/ 	.word	0x000174b0


	//   ....[96]....
        /*0848*/ 	.word	0x00017500


	//   ....[97]....
        /*084c*/ 	.word	0x00017560


	//   ....[98]....
        /*0850*/ 	.word	0x00017650


	//   ....[99]....
        /*0854*/ 	.word	0x000176b0


	//   ....[100]....
        /*0858*/ 	.word	0x000177a0


	//   ....[101]....
        /*085c*/ 	.word	0x00017800


	//   ....[102]....
        /*0860*/ 	.word	0x000178d0


	//   ....[103]....
        /*0864*/ 	.word	0x00017c00


	//   ....[104]....
        /*0868*/ 	.word	0x00017ca0


	//   ....[105]....
        /*086c*/ 	.word	0x00017e40


	//   ....[106]....
        /*0870*/ 	.word	0x00017eb0


	//   ....[107]....
        /*0874*/ 	.word	0x00017f20


	//   ....[108]....
        /*0878*/ 	.word	0x00017f90


	//   ....[109]....
        /*087c*/ 	.word	0x00018000


	//   ....[110]....
        /*0880*/ 	.word	0x00018080


	//   ....[111]....
        /*0884*/ 	.word	0x00018110


	//   ....[112]....
        /*0888*/ 	.word	0x000181b0


	//   ....[113]....
        /*088c*/ 	.word	0x00018220


	//   ....[114]....
        /*0890*/ 	.word	0x00018290


	//   ....[115]....
        /*0894*/ 	.word	0x00018300


	//   ....[116]....
        /*0898*/ 	.word	0x00018380


	//   ....[117]....
        /*089c*/ 	.word	0x000183f0


	//   ....[118]....
        /*08a0*/ 	.word	0x000184a0


	//   ....[119]....
        /*08a4*/ 	.word	0x000184f0


	//   ....[120]....
        /*08a8*/ 	.word	0x000185a0


	//   ....[121]....
        /*08ac*/ 	.word	0x000186d0


	//----- nvinfo : EIATTR_REG_RECONFIG
	.align		4
.L_1005:
        /*08b0*/ 	.byte	0x01, 0x54
	.zero		2


	//----- nvinfo : EIATTR_SYSCALL_OFFSETS
	.align		4
        /*08b4*/ 	.byte	0x04, 0x46
        /*08b6*/ 	.short	(.L_1007 - .L_1006)


	//   ....[0]....
.L_1006:
        /*08b8*/ 	.word	0x000043f0


	//   ....[1]....
        /*08bc*/ 	.word	0x000110b0


	//   ....[2]....
        /*08c0*/ 	.word	0x00011200


	//   ....[3]....
        /*08c4*/ 	.word	0x00011300


	//   ....[4]....
        /*08c8*/ 	.word	0x00011ba0


	//----- nvinfo : EIATTR_MBARRIER_INSTR_OFFSETS
	.align		4
.L_1007:
        /*08cc*/ 	.byte	0x04, 0x39
        /*08ce*/ 	.short	(.L_1009 - .L_1008)


	//   ....[0]....
.L_1008:
        /*08d0*/ 	.word	0x00000270
        /*08d4*/ 	.word	0x000000ff
        /*08d8*/ 	.word	0x00028c00
        /*08dc*/ 	.short	0x0100
        /*08de*/ 	.byte	0x08
	.zero		1


	//   ....[1]....
        /*08e0*/ 	.word	0x00000280
        /*08e4*/ 	.word	0x000000ff
        /*08e8*/ 	.word	0x00028c20
        /*08ec*/ 	.short	0x0100
        /*08ee*/ 	.byte	0x08
	.zero		1


	//   ....[2]....
        /*08f0*/ 	.word	0x00000330
        /*08f4*/ 	.word	0x000000ff
        /*08f8*/ 	.word	0x00028c30
        /*08fc*/ 	.short	0x0100
        /*08fe*/ 	.byte	0x06
	.zero		1


	//   ....[3]....
        /*0900*/ 	.word	0x00000340
        /*0904*/ 	.word	0x000000ff
        /*0908*/ 	.word	0x00028c40
        /*090c*/ 	.short	0x0100
        /*090e*/ 	.byte	0x06
	.zero		1


	//   ....[4]....
        /*0910*/ 	.word	0x00000350
        /*0914*/ 	.word	0x000000ff
        /*0918*/ 	.word	0x00028c38
        /*091c*/ 	.short	0x0100
        /*091e*/ 	.byte	0x06
	.zero		1


	//   ....[5]....
        /*0920*/ 	.word	0x00000360
        /*0924*/ 	.word	0x000000ff
        /*0928*/ 	.word	0x00028c48
        /*092c*/ 	.short	0x0100
        /*092e*/ 	.byte	0x06
	.zero		1


	//   ....[6]....
        /*0930*/ 	.word	0x00000490
        /*0934*/ 	.word	0x000000ff
        /*0938*/ 	.word	0x00028c50
        /*093c*/ 	.short	0x0100
        /*093e*/ 	.byte	0x08
	.zero		1


	//   ....[7]....
        /*0940*/ 	.word	0x000004a0
        /*0944*/ 	.word	0x000000ff
        /*0948*/ 	.word	0x00028c60
        /*094c*/ 	.short	0x0100
        /*094e*/ 	.byte	0x08
	.zero		1


	//   ....[8]....
        /*0950*/ 	.word	0x000004b0
        /*0954*/ 	.word	0x000000ff
        /*0958*/ 	.word	0x00028c58
        /*095c*/ 	.short	0x0100
        /*095e*/ 	.byte	0x08
	.zero		1


	//   ....[9]....
        /*0960*/ 	.word	0x000004c0
        /*0964*/ 	.word	0x000000ff
        /*0968*/ 	.word	0x00028c68
        /*096c*/ 	.short	0x0100
        /*096e*/ 	.byte	0x08
	.zero		1


	//   ....[10]....
        /*0970*/ 	.word	0x000005b0
        /*0974*/ 	.word	0x000000ff
        /*0978*/ 	.word	0x00028c70
        /*097c*/ 	.short	0x0100
        /*097e*/ 	.byte	0x06
	.zero		1


	//   ....[11]....
        /*0980*/ 	.word	0x000005c0
        /*0984*/ 	.word	0x000000ff
        /*0988*/ 	.word	0x00028c80
        /*098c*/ 	.short	0x0100
        /*098e*/ 	.byte	0x06
	.zero		1


	//   ....[12]....
        /*0990*/ 	.word	0x000005d0
        /*0994*/ 	.word	0x000000ff
        /*0998*/ 	.word	0x00028c78
        /*099c*/ 	.short	0x0100
        /*099e*/ 	.byte	0x06
	.zero		1


	//   ....[13]....
        /*09a0*/ 	.word	0x000005e0
        /*09a4*/ 	.word	0x000000ff
        /*09a8*/ 	.word	0x00028c88
        /*09ac*/ 	.short	0x0100
        /*09ae*/ 	.byte	0x06
	.zero		1


	//   ....[14]....
        /*09b0*/ 	.word	0x00000710
        /*09b4*/ 	.word	0x000000ff
        /*09b8*/ 	.word	0x00028c90
        /*09bc*/ 	.short	0x0100
        /*09be*/ 	.byte	0x08
	.zero		1


	//   ....[15]....
        /*09c0*/ 	.word	0x00000720
        /*09c4*/ 	.word	0x000000ff
        /*09c8*/ 	.word	0x00028ca0
        /*09cc*/ 	.short	0x0100
        /*09ce*/ 	.byte	0x08
	.zero		1


	//   ....[16]....
        /*09d0*/ 	.word	0x00000730
        /*09d4*/ 	.word	0x000000ff
        /*09d8*/ 	.word	0x00028c98
        /*09dc*/ 	.short	0x0100
        /*09de*/ 	.byte	0x08
	.zero		1


	//   ....[17]....
        /*09e0*/ 	.word	0x00000740
        /*09e4*/ 	.word	0x000000ff
        /*09e8*/ 	.word	0x00028ca8
        /*09ec*/ 	.short	0x0100
        /*09ee*/ 	.byte	0x08
	.zero		1


	//   ....[18]....
        /*09f0*/ 	.word	0x00000870
        /*09f4*/ 	.word	0x000000ff
        /*09f8*/ 	.word	0x00028cb0
        /*09fc*/ 	.short	0x0100
        /*09fe*/ 	.byte	0x08
	.zero		1


	//   ....[19]....
        /*0a00*/ 	.word	0x00000880
        /*0a04*/ 	.word	0x000000ff
        /*0a08*/ 	.word	0x00028cc0
        /*0a0c*/ 	.short	0x0100
        /*0a0e*/ 	.byte	0x08
	.zero		1


	//   ....[20]....
        /*0a10*/ 	.word	0x00000890
        /*0a14*/ 	.word	0x000000ff
        /*0a18*/ 	.word	0x00028cb8
        /*0a1c*/ 	.short	0x0100
        /*0a1e*/ 	.byte	0x08
	.zero		1


	//   ....[21]....
        /*0a20*/ 	.word	0x000008a0
        /*0a24*/ 	.word	0x000000ff
        /*0a28*/ 	.word	0x00028cc8
        /*0a2c*/ 	.short	0x0100
        /*0a2e*/ 	.byte	0x08
	.zero		1


	//   ....[22]....
        /*0a30*/ 	.word	0x000022b0
        /*0a34*/ 	.word	0x000000ff
        /*0a38*/ 	.word	0x00028c50
        /*0a3c*/ 	.short	0x010a
        /*0a3e*/ 	.byte	0x17
	.zero		1


	//   ....[23]....
        /*0a40*/ 	.word	0x00002580
        /*0a44*/ 	.word	0x00000000
        /*0a48*/ 	.word	0x00000000
        /*0a4c*/ 	.short	0x0101
        /*0a4e*/ 	.byte	0x3f
	.zero		1


	//   ....[24]....
        /*0a50*/ 	.word	0x00002ee0
        /*0a54*/ 	.word	0x000000ff
        /*0a58*/ 	.word	0x00028c50
        /*0a5c*/ 	.short	0x010a
        /*0a5e*/ 	.byte	0x17
	.zero		1


	//   ....[25]....
        /*0a60*/ 	.word	0x00002f20
        /*0a64*/ 	.word	0x000000ff
        /*0a68*/ 	.word	0x00028c50
        /*0a6c*/ 	.short	0x010a
        /*0a6e*/ 	.byte	0x17
	.zero		1


	//   ....[26]....
        /*0a70*/ 	.word	0x00003100
        /*0a74*/ 	.word	0x00000000
        /*0a78*/ 	.word	0x00000000
        /*0a7c*/ 	.short	0x0101
        /*0a7e*/ 	.byte	0x3f
	.zero		1


	//   ....[27]....
        /*0a80*/ 	.word	0x000044a0
        /*0a84*/ 	.word	0x000000ff
        /*0a88*/ 	.word	0x00028c00
        /*0a8c*/ 	.short	0x010a
        /*0a8e*/ 	.byte	0x2e
	.zero		1


	//   ....[28]....
        /*0a90*/ 	.word	0x00004520
        /*0a94*/ 	.word	0x00000007
        /*0a98*/ 	.word	0x00028c30
        /*0a9c*/ 	.short	0x010a
        /*0a9e*/ 	.byte	0x3f
	.zero		1


	//   ....[29]....
        /*0aa0*/ 	.word	0x00004560
        /*0aa4*/ 	.word	0x00000007
        /*0aa8*/ 	.word	0x00028c30
        /*0aac*/ 	.short	0x010a
        /*0aae*/ 	.byte	0x3f
	.zero		1


	//   ....[30]....
        /*0ab0*/ 	.word	0x00005840
        /*0ab4*/ 	.word	0x00000004
        /*0ab8*/ 	.word	0x00000000
        /*0abc*/ 	.short	0x0101
        /*0abe*/ 	.byte	0x3f
	.zero		1


	//   ....[31]....
        /*0ac0*/ 	.word	0x00005bc0
        /*0ac4*/ 	.word	0x00000007
        /*0ac8*/ 	.word	0x00028c50
        /*0acc*/ 	.short	0x010a
        /*0ace*/ 	.byte	0x3f
	.zero		1


	//   ....[32]....
        /*0ad0*/ 	.word	0x00005c00
        /*0ad4*/ 	.word	0x00000007
        /*0ad8*/ 	.word	0x00028c50
        /*0adc*/ 	.short	0x010a
        /*0ade*/ 	.byte	0x3f
	.zero		1


	//   ....[33]....
        /*0ae0*/ 	.word	0x00005f20
        /*0ae4*/ 	.word	0x00000007
        /*0ae8*/ 	.word	0x00000000
        /*0aec*/ 	.short	0x0101
        /*0aee*/ 	.byte	0x3f
	.zero		1


	//   ....[34]....
        /*0af0*/ 	.word	0x00006030
        /*0af4*/ 	.word	0x000000ff
        /*0af8*/ 	.word	0x00028c30
        /*0afc*/ 	.short	0x010a
        /*0afe*/ 	.byte	0x19
	.zero		1


	//   ....[35]....
        /*0b00*/ 	.word	0x00006080
        /*0b04*/ 	.word	0x000000ff
        /*0b08*/ 	.word	0x00028c30
        /*0b0c*/ 	.short	0x010a
        /*0b0e*/ 	.byte	0x19
	.zero		1


	//   ....[36]....
        /*0b10*/ 	.word	0x00006f20
        /*0b14*/ 	.word	0x00000000
        /*0b18*/ 	.word	0x00000000
        /*0b1c*/ 	.short	0x0101
        /*0b1e*/ 	.byte	0x3f
	.zero		1


	//   ....[37]....
        /*0b20*/ 	.word	0x00007f10
        /*0b24*/ 	.word	0x000000ff
        /*0b28*/ 	.word	0x00028c50
        /*0b2c*/ 	.short	0x010a
        /*0b2e*/ 	.byte	0x19
	.zero		1


	//   ....[38]....
        /*0b30*/ 	.word	0x00007f50
        /*0b34*/ 	.word	0x000000ff
        /*0b38*/ 	.word	0x00028c50
        /*0b3c*/ 	.short	0x010a
        /*0b3e*/ 	.byte	0x19
	.zero		1


	//   ....[39]....
        /*0b40*/ 	.word	0x000081f0
        /*0b44*/ 	.word	0x0000000b
        /*0b48*/ 	.word	0x00000000
        /*0b4c*/ 	.short	0x0101
        /*0b4e*/ 	.byte	0x3f
	.zero		1


	//   ....[40]....
        /*0b50*/ 	.word	0x00008330
        /*0b54*/ 	.word	0x000000ff
        /*0b58*/ 	.word	0x00028c30
        /*0b5c*/ 	.short	0x010a
        /*0b5e*/ 	.byte	0x18
	.zero		1


	//   ....[41]....
        /*0b60*/ 	.word	0x00008370
        /*0b64*/ 	.word	0x000000ff
        /*0b68*/ 	.word	0x00028c30
        /*0b6c*/ 	.short	0x010a
        /*0b6e*/ 	.byte	0x18
	.zero		1


	//   ....[42]....
        /*0b70*/ 	.word	0x000095e0
        /*0b74*/ 	.word	0x000000a0
        /*0b78*/ 	.word	0x00000000
        /*0b7c*/ 	.short	0x0101
        /*0b7e*/ 	.byte	0x3f
	.zero		1


	//   ....[43]....
        /*0b80*/ 	.word	0x00009c00
        /*0b84*/ 	.word	0x000000ff
        /*0b88*/ 	.word	0x00028c50
        /*0b8c*/ 	.short	0x010a
        /*0b8e*/ 	.byte	0x18
	.zero		1


	//   ....[44]....
        /*0b90*/ 	.word	0x00009c40
        /*0b94*/ 	.word	0x000000ff
        /*0b98*/ 	.word	0x00028c50
        /*0b9c*/ 	.short	0x010a
        /*0b9e*/ 	.byte	0x18
	.zero		1


	//   ....[45]....
        /*0ba0*/ 	.word	0x00009ed0
        /*0ba4*/ 	.word	0x00000009
        /*0ba8*/ 	.word	0x00000000
        /*0bac*/ 	.short	0x0101
        /*0bae*/ 	.byte	0x3f
	.zero		1


	//   ....[46]....
        /*0bb0*/ 	.word	0x0000c870
        /*0bb4*/ 	.word	0x000000ff
        /*0bb8*/ 	.word	0x00000000
        /*0bbc*/ 	.short	0x0101
        /*0bbe*/ 	.byte	0x04
	.zero		1


	//   ....[47]....
        /*0bc0*/ 	.word	0x0000d190
        /*0bc4*/ 	.word	0x000000ff
        /*0bc8*/ 	.word	0x00000000
        /*0bcc*/ 	.short	0x0101
        /*0bce*/ 	.byte	0x04
	.zero		1


	//   ....[48]....
        /*0bd0*/ 	.word	0x000116f0
        /*0bd4*/ 	.word	0x00000000
        /*0bd8*/ 	.word	0x00028c40
        /*0bdc*/ 	.short	0x010a
        /*0bde*/ 	.byte	0x3f
	.zero		1


	//   ....[49]....
        /*0be0*/ 	.word	0x000121e0
        /*0be4*/ 	.word	0x00000013
        /*0be8*/ 	.word	0x00028c00
        /*0bec*/ 	.short	0x0107
        /*0bee*/ 	.byte	0x3f
	.zero		1


	//   ....[50]....
        /*0bf0*/ 	.word	0x000122d0
        /*0bf4*/ 	.word	0x00000013
        /*0bf8*/ 	.word	0x00028c00
        /*0bfc*/ 	.short	0x0101
        /*0bfe*/ 	.byte	0x3f
	.zero		1


	//   ....[51]....
        /*0c00*/ 	.word	0x000122f0
        /*0c04*/ 	.word	0x00000013
        /*0c08*/ 	.word	0x00028c20
        /*0c0c*/ 	.short	0x010a
        /*0c0e*/ 	.byte	0x3f
	.zero		1


	//   ....[52]....
        /*0c10*/ 	.word	0x000123d0
        /*0c14*/ 	.word	0x00000000
        /*0c18*/ 	.word	0x00028c60
        /*0c1c*/ 	.short	0x010a
        /*0c1e*/ 	.byte	0x3f
	.zero		1


	//   ....[53]....
        /*0c20*/ 	.word	0x00013060
        /*0c24*/ 	.word	0x00000003
        /*0c28*/ 	.word	0x00028c40
        /*0c2c*/ 	.short	0x010a
        /*0c2e*/ 	.byte	0x3f
	.zero		1


	//   ....[54]....
        /*0c30*/ 	.word	0x000132c0
        /*0c34*/ 	.word	0x00000003
        /*0c38*/ 	.word	0x00028c60
        /*0c3c*/ 	.short	0x010a
        /*0c3e*/ 	.byte	0x3f
	.zero		1


	//   ....[55]....
        /*0c40*/ 	.word	0x00013e80
        /*0c44*/ 	.word	0x00000004
        /*0c48*/ 	.word	0x00028c40
        /*0c4c*/ 	.short	0x010a
        /*0c4e*/ 	.byte	0x3f
	.zero		1


	//   ....[56]....
        /*0c50*/ 	.word	0x000140d0
        /*0c54*/ 	.word	0x00000004
        /*0c58*/ 	.word	0x00028c60
        /*0c5c*/ 	.short	0x010a
        /*0c5e*/ 	.byte	0x3f
	.zero		1


	//   ....[57]....
        /*0c60*/ 	.word	0x00014c10
        /*0c64*/ 	.word	0x00000004
        /*0c68*/ 	.word	0x00028c40
        /*0c6c*/ 	.short	0x010a
        /*0c6e*/ 	.byte	0x3f
	.zero		1


	//   ....[58]....
        /*0c70*/ 	.word	0x00014e70
        /*0c74*/ 	.word	0x00000004
        /*0c78*/ 	.word	0x00028c60
        /*0c7c*/ 	.short	0x010a
        /*0c7e*/ 	.byte	0x3f
	.zero		1


	//   ....[59]....
        /*0c80*/ 	.word	0x00016bf0
        /*0c84*/ 	.word	0x00000000
        /*0c88*/ 	.word	0x00028c20
        /*0c8c*/ 	.short	0x010a
        /*0c8e*/ 	.byte	0x3f
	.zero		1


	//   ....[60]....
        /*0c90*/ 	.word	0x00016db0
        /*0c94*/ 	.word	0x00000006
        /*0c98*/ 	.word	0x00000000
        /*0c9c*/ 	.short	0x010a
        /*0c9e*/ 	.byte	0x3f
	.zero		1


	//   ....[61]....
        /*0ca0*/ 	.word	0x00016e20
        /*0ca4*/ 	.word	0x00000007
        /*0ca8*/ 	.word	0x00000000
        /*0cac*/ 	.short	0x010a
        /*0cae*/ 	.byte	0x3f
	.zero		1


	//   ....[62]....
        /*0cb0*/ 	.word	0x00016e90
        /*0cb4*/ 	.word	0x00000004
        /*0cb8*/ 	.word	0x00000000
        /*0cbc*/ 	.short	0x010a
        /*0cbe*/ 	.byte	0x3f
	.zero		1


	//   ....[63]....
        /*0cc0*/ 	.word	0x00016ec0
        /*0cc4*/ 	.word	0x00000003
        /*0cc8*/ 	.word	0x00000000
        /*0ccc*/ 	.short	0x010a
        /*0cce*/ 	.byte	0x3f
	.zero		1


	//   ....[64]....
        /*0cd0*/ 	.word	0x00016f30
        /*0cd4*/ 	.word	0x00000003
        /*0cd8*/ 	.word	0x00028c50
        /*0cdc*/ 	.short	0x010a
        /*0cde*/ 	.byte	0x3f
	.zero		1


	//   ....[65]....
        /*0ce0*/ 	.word	0x00016f90
        /*0ce4*/ 	.word	0x00000003
        /*0ce8*/ 	.word	0x00028c50
        /*0cec*/ 	.short	0x010a
        /*0cee*/ 	.byte	0x3f
	.zero		1


	//   ....[66]....
        /*0cf0*/ 	.word	0x00016ff0
        /*0cf4*/ 	.word	0x00000003
        /*0cf8*/ 	.word	0x00028c00
        /*0cfc*/ 	.short	0x010a
        /*0cfe*/ 	.byte	0x3f
	.zero		1


	//   ....[67]....
        /*0d00*/ 	.word	0x00017040
        /*0d04*/ 	.word	0x00000007
        /*0d08*/ 	.word	0x00028c30
        /*0d0c*/ 	.short	0x010a
        /*0d0e*/ 	.byte	0x3f
	.zero		1


	//   ....[68]....
        /*0d10*/ 	.word	0x00017090
        /*0d14*/ 	.word	0x00000007
        /*0d18*/ 	.word	0x00028c50
        /*0d1c*/ 	.short	0x010a
        /*0d1e*/ 	.byte	0x3f
	.zero		1


	//   ....[69]....
        /*0d20*/ 	.word	0x000170f0
        /*0d24*/ 	.word	0x00000000
        /*0d28*/ 	.word	0x00028c30
        /*0d2c*/ 	.short	0x010a
        /*0d2e*/ 	.byte	0x3f
	.zero		1


	//   ....[70]....
        /*0d30*/ 	.word	0x00017140
        /*0d34*/ 	.word	0x0000000b
        /*0d38*/ 	.word	0x00028c50
        /*0d3c*/ 	.short	0x010a
        /*0d3e*/ 	.byte	0x3f
	.zero		1


	//   ....[71]....
        /*0d40*/ 	.word	0x000171a0
        /*0d44*/ 	.word	0x00000000
        /*0d48*/ 	.word	0x00028c30
        /*0d4c*/ 	.short	0x010a
        /*0d4e*/ 	.byte	0x3f
	.zero		1


	//   ....[72]....
        /*0d50*/ 	.word	0x000171f0
        /*0d54*/ 	.word	0x00000009
        /*0d58*/ 	.word	0x00028c50
        /*0d5c*/ 	.short	0x010a
        /*0d5e*/ 	.byte	0x3f
	.zero		1


	//   ....[73]....
        /*0d60*/ 	.word	0x00017390
        /*0d64*/ 	.word	0x00000000
        /*0d68*/ 	.word	0x00028c40
        /*0d6c*/ 	.short	0x010a
        /*0d6e*/ 	.byte	0x3f
	.zero		1


	//   ....[74]....
        /*0d70*/ 	.word	0x00017910
        /*0d74*/ 	.word	0x00000013
        /*0d78*/ 	.word	0x00028c20
        /*0d7c*/ 	.short	0x010a
        /*0d7e*/ 	.byte	0x3f
	.zero		1


	//   ....[75]....
        /*0d80*/ 	.word	0x00017960
        /*0d84*/ 	.word	0x00000000
        /*0d88*/ 	.word	0x00028c60
        /*0d8c*/ 	.short	0x010a
        /*0d8e*/ 	.byte	0x3f
	.zero		1


	//   ....[76]....
        /*0d90*/ 	.word	0x000179b0
        /*0d94*/ 	.word	0x00000003
        /*0d98*/ 	.word	0x00028c40
        /*0d9c*/ 	.short	0x010a
        /*0d9e*/ 	.byte	0x3f
	.zero		1


	//   ....[77]....
        /*0da0*/ 	.word	0x00017a00
        /*0da4*/ 	.word	0x00000003
        /*0da8*/ 	.word	0x00028c60
        /*0dac*/ 	.short	0x010a
        /*0dae*/ 	.byte	0x3f
	.zero		1


	//   ....[78]....
        /*0db0*/ 	.word	0x00017a50
        /*0db4*/ 	.word	0x00000004
        /*0db8*/ 	.word	0x00028c40
        /*0dbc*/ 	.short	0x010a
        /*0dbe*/ 	.byte	0x3f
	.zero		1


	//   ....[79]....
        /*0dc0*/ 	.word	0x00017aa0
        /*0dc4*/ 	.word	0x00000004
        /*0dc8*/ 	.word	0x00028c60
        /*0dcc*/ 	.short	0x010a
        /*0dce*/ 	.byte	0x3f
	.zero		1


	//   ....[80]....
        /*0dd0*/ 	.word	0x00017af0
        /*0dd4*/ 	.word	0x00000004
        /*0dd8*/ 	.word	0x00028c40
        /*0ddc*/ 	.short	0x010a
        /*0dde*/ 	.byte	0x3f
	.zero		1


	//   ....[81]....
        /*0de0*/ 	.word	0x00017b40
        /*0de4*/ 	.word	0x00000004
        /*0de8*/ 	.word	0x00028c60
        /*0dec*/ 	.short	0x010a
        /*0dee*/ 	.byte	0x3f
	.zero		1


	//   ....[82]....
        /*0df0*/ 	.word	0x000185f0
        /*0df4*/ 	.word	0x00000000
        /*0df8*/ 	.word	0x00028c20
        /*0dfc*/ 	.short	0x010a
        /*0dfe*/ 	.byte	0x3f
	.zero		1


	//   ....[83]....
        /*0e00*/ 	.word	0x00018790
        /*0e04*/ 	.word	0x00000006
        /*0e08*/ 	.word	0x00000000
        /*0e0c*/ 	.short	0x010a
        /*0e0e*/ 	.byte	0x3f
	.zero		1


	//   ....[84]....
        /*0e10*/ 	.word	0x000187e0
        /*0e14*/ 	.word	0x00000007
        /*0e18*/ 	.word	0x00000000
        /*0e1c*/ 	.short	0x010a
        /*0e1e*/ 	.byte	0x3f
	.zero		1


	//   ....[85]....
        /*0e20*/ 	.word	0x00018830
        /*0e24*/ 	.word	0x00000004
        /*0e28*/ 	.word	0x00000000
        /*0e2c*/ 	.short	0x010a
        /*0e2e*/ 	.byte	0x3f
	.zero		1


	//----- nvinfo : EIATTR_NUM_MBARRIERS
	.align		4
.L_1009:
        /*0e30*/ 	.byte	0x03, 0x38
        /*0e32*/ 	.short	0x0016


	//----- nvinfo : EIATTR_EXIT_INSTR_OFFSETS
	.align		4
        /*0e34*/ 	.byte	0x04, 0x1c
        /*0e36*/ 	.short	(.L_1011 - .L_1010)


	//   ....[0]....
.L_1010:
        /*0e38*/ 	.word	0x00000a40


	//   ....[1]....
        /*0e3c*/ 	.word	0x0000f360


	//   ....[2]....
        /*0e40*/ 	.word	0x00016f10


	//----- nvinfo : EIATTR_MAX_THREADS
	.align		4
.L_1011:
        /*0e44*/ 	.byte	0x04, 0x05
        /*0e46*/ 	.short	(.L_1013 - .L_1012)
.L_1012:
        /*0e48*/ 	.word	0x00000180
        /*0e4c*/ 	.word	0x00000001
        /*0e50*/ 	.word	0x00000001


	//----- nvinfo : EIATTR_CRS_STACK_SIZE
	.align		4
.L_1013:
        /*0e54*/ 	.byte	0x04, 0x1e
        /*0e56*/ 	.short	(.L_1015 - .L_1014)
.L_1014:
        /*0e58*/ 	.word	0x00000000


	//----- nvinfo : EIATTR_CBANK_PARAM_SIZE
	.align		4
.L_1015:
        /*0e5c*/ 	.byte	0x03, 0x19
        /*0e5e*/ 	.short	0x0af0


	//----- nvinfo : EIATTR_PARAM_CBANK
	.align		4
        /*0e60*/ 	.byte	0x04, 0x0a
        /*0e62*/ 	.short	(.L_1017 - .L_1016)
	.align		4
.L_1016:
        /*0e64*/ 	.word	index@(.nv.constant0._ZN7cutlass13device_kernelIN5flash11enable_sm90INS1_16FlashAttnFwdSm90INS1_25CollectiveMainloopFwdSm90ILi2EN4cute5tupleIJNS5_1CILi1EEES8_S8_EEENS6_IJNS7_ILi64EEESA_SA_EEELi512ENS_6half_tEfNS_4arch4Sm90ELb1ELb0ELb1ELb1ELb0ELb0ELb0ELb0ELb0ELb1ELb1ELb0EEENS1_21CollectiveEpilogueFwdINS6_IJSA_NS7_ILi512EEESA_EEES9_SC_SE_Li256ELb1ELb1ELb1ELb0EEENS1_36VarlenDynamicPersistentTileSchedulerILi64ELi64ELi256ELi128ELb1ELb1ELb1ELb1ELb1ELb1EEEEEEEEEvNT_6ParamsE)
        /*0e68*/ 	.short	0x0210
        /*0e6a*/ 	.short	0x0af0


	//----- nvinfo : EIATTR_SW_WAR
	.align		4
.L_1017:
        /*0e6c*/ 	.byte	0x04, 0x36
        /*0e6e*/ 	.short	(.L_1019 - .L_1018)
.L_1018:
        /*0e70*/ 	.word	0x00000008
.L_1019:


//--------------------- .nv.info._ZN7cutlass13device_kernelIN5flash11enable_sm90INS1_16FlashAttnFwdSm90INS1_25CollectiveMainloopFwdSm90ILi2EN4cute5tupleIJNS5_1CILi1EEES8_S8_EEENS6_IJNS7_ILi64EEESA_SA_EEELi512ENS_6half_tEfNS_4arch4Sm90ELb1ELb0ELb1ELb1ELb0ELb1ELb0ELb0ELb0ELb1ELb1ELb0EEENS1_21CollectiveEpilogueFwdINS6_IJSA_NS7_ILi512EEESA_EEES9_SC_SE_Li256ELb1ELb1ELb1ELb0EEENS1_36VarlenDynamicPersistentTileSchedulerILi64ELi64ELi256ELi128ELb1ELb1ELb1ELb1ELb1ELb1EEEEEEEEEvNT_6ParamsE --------------------------
	.section	.nv.info._ZN7cutlass13device_kernelIN5flash11enable_sm90INS1_16FlashAttnFwdSm90INS1_25CollectiveMainloopFwdSm90ILi2EN4cute5tupleIJNS5_1CILi1EEES8_S8_EEENS6_IJNS7_ILi64EEESA_SA_EEELi512ENS_6half_tEfNS_4arch4Sm90ELb1ELb0ELb1ELb1ELb0ELb1ELb0ELb0ELb0ELb1ELb1ELb0EEENS1_21CollectiveEpilogueFwdINS6_IJSA_NS7_ILi512EEESA_EEES9_SC_SE_Li256ELb1ELb1ELb1ELb0EEENS1_36VarlenDynamicPersistentTileSchedulerILi64ELi64ELi256ELi128ELb1ELb1ELb1ELb1ELb1ELb1EEEEEEEEEvNT_6ParamsE,"",@"SHT_CUDA_INFO"
	.sectionflags	@""
	.align	4


	//----- nvinfo : EIATTR_CUDA_API_VERSION
	.align		4
        /*0000*/ 	.byte	0x04, 0x37
        /*0002*/ 	.short	(.L_1021 - .L_1020)
.L_1020:
        /*0004*/ 	.word	0x00000082


	//----- nvinfo : EIATTR_KPARAM_INFO
	.align		4
.L_1021:
        /*0008*/ 	.byte	0x04, 0x17
        /*000a*/ 	.short	(.L_1023 - .L_1022)
.L_1022:
        /*000c*/ 	.word	0x00000000
        /*0010*/ 	.short	0x0000
        /*0012*/ 	.short	0x0070
        /*0014*/ 	.byte	0x00, 0xf0, 0x01, 0x2a


	//----- nvinfo : EIATTR_SPARSE_MMA_MASK
	.align		4
.L_1023:
        /*0018*/ 	.byte	0x03, 0x50
        /*001a*/ 	.short	0x0000


	//----- nvinfo : EIATTR_MAXREG_COUNT
	.align		4
        /*001c*/ 	.byte	0x03, 0x1b
        /*001e*/ 	.short	0x00a8


	//----- nvinfo : EIATTR_NUM_BARRIERS
	.align		4
        /*0020*/ 	.byte	0x02, 0x4c
        /*0022*/ 	.byte	0x10
	.zero		1


	//----- nvinfo : EIATTR_EXTERNS
	.align		4
        /*0024*/ 	.byte	0x04, 0x0f
        /*0026*/ 	.short	(.L_1025 - .L_1024)


	//   ....[0]....
	.align		4
.L_1024:
        /*0028*/ 	.word	index@(__assertfail)


	//----- nvinfo : EIATTR_ANNOTATIONS
	.align		4
.L_1025:
        /*002c*/ 	.byte	0x04, 0x55
        /*002e*/ 	.short	(.L_1027 - .L_1026)


	//   ....[0]....
.L_1026:
        /* <DEDUP_REMOVED lines=88> */


	//----- nvinfo : EIATTR_MERCURY_ISA_VERSION
	.align		4
.L_1027:
        /*05a0*/ 	.byte	0x03, 0x5f
        /*05a2*/ 	.short	0x0101


	//----- nvinfo : EIATTR_UNUSED_LOAD_BYTE_OFFSET
	.align		4
        /*05a4*/ 	.byte	0x04, 0x44
        /*05a6*/ 	.short	(.L_1029 - .L_1028)


	//   ....[0]....
.L_1028:
        /*05a8*/ 	.word	0x00000a80
        /*05ac*/ 	.word	0x0000fff0


	//   ....[1]....
        /*05b0*/ 	.word	0x00010ac0
        /*05b4*/ 	.word	0x0000fff0


	//----- nvinfo : EIATTR_INT_WARP_WIDE_INSTR_OFFSETS
	.align		4
.L_1029:
        /*05b8*/ 	.byte	0x04, 0x31
        /*05ba*/ 	.short	(.L_1031 - .L_1030)


	//   ....[0]....
.L_1030:
        /*05bc*/ 	.word	0x00000190


	//   ....[1]....
        /*05c0*/ 	.word	0x000001d0


	//   ....[2]....
        /*05c4*/ 	.word	0x00000240


	//   ....[3]....
        /*05c8*/ 	.word	0x00018f20


	//   ....[4]....
        /*05cc*/ 	.word	0x00018fb0


	//   ....[5]....
        /*05d0*/ 	.word	0x0001d8e0


	//   ....[6]....
        /*05d4*/ 	.word	0x0001d970


	//----- nvinfo : EIATTR_COOP_GROUP_MASK_REGIDS
	.align		4
.L_1031:
        /*05d8*/ 	.byte	0x04, 0x29
        /*05da*/ 	.short	(.L_1033 - .L_1032)


	//   ....[0]....
.L_1032:
        /*05dc*/ 	.word	0xffffffff


	//   ....[1]....
        /*05e0*/ 	.word	0xffffffff


	//   ....[2]....
        /*05e4*/ 	.word	0xffffffff


	//   ....[3]....
        /*05e8*/ 	.word	0xffffffff


	//   ....[4]....
        /*05ec*/ 	.word	0xffffffff


	//   ....[5]....
        /*05f0*/ 	.word	0xffffffff


	//   ....[6]....
        /*05f4*/ 	.word	0xffffffff


	//   ....[7]....
        /*05f8*/ 	.word	0xffffffff


	//   ....[8]....
        /*05fc*/ 	.word	0xffffffff


	//   ....[9]....
        /*0600*/ 	.word	0xffffffff


	//   ....[10]....
        /*0604*/ 	.word	0xffffffff


	//   ....[11]....
        /*0608*/ 	.word	0xffffffff


	//   ....[12]....
        /*060c*/ 	.word	0xffffffff


	//   ....[13]....
        /*0610*/ 	.word	0xffffffff


	//   ....[14]....
        /*0614*/ 	.word	0xffffffff


	//   ....[15]....
        /*0618*/ 	.word	0xffffffff


	//   ....[16]....
        /*061c*/ 	.word	0xffffffff


	//   ....[17]....
        /*0620*/ 	.word	0xffffffff


	//   ....[18]....
        /*0624*/ 	.word	0xffffffff


	//   ....[19]....
        /*0628*/ 	.word	0xffffffff


	//   ....[20]....
        /*062c*/ 	.word	0xffffffff


	//   ....[21]....
        /*0630*/ 	.word	0xffffffff


	//   ....[22]....
        /*0634*/ 	.word	0xffffffff


	//   ....[23]....
        /*0638*/ 	.word	0xffffffff


	//   ....[24]....
        /*063c*/ 	.word	0xffffffff


	//   ....[25]....
        /*0640*/ 	.word	0xffffffff


	//   ....[26]....
        /*0644*/ 	.word	0xffffffff


	//   ....[27]....
        /*0648*/ 	.word	0xffffffff


	//   ....[28]....
        /*064c*/ 	.word	0xffffffff


	//   ....[29]....
        /*0650*/ 	.word	0xffffffff


	//   ....[30]....
        /*0654*/ 	.word	0xffffffff


	//   ....[31]....
        /*0658*/ 	.word	0xffffffff


	//   ....[32]....
        /*065c*/ 	.word	0xffffffff


	//   ....[33]....
        /*0660*/ 	.word	0xffffffff


	//   ....[34]....
        /*0664*/ 	.word	0xffffffff


	//   ....[35]....
        /*0668*/ 	.word	0xffffffff


	//   ....[36]....
        /*066c*/ 	.word	0xffffffff


	//   ....[37]....
        /*0670*/ 	.word	0xffffffff


	//   ....[38]....
        /*0674*/ 	.word	0xffffffff


	//   ....[39]....
        /*0678*/ 	.word	0xffffffff


	//   ....[40]....
        /*067c*/ 	.word	0xffffffff


	//   ....[41]....
        /*0680*/ 	.word	0xffffffff


	//   ....[42]....
        /*0684*/ 	.word	0xffffffff


	//   ....[43]....
        /*0688*/ 	.word	0xffffffff


	//   ....[44]....
        /*068c*/ 	.word	0xffffffff


	//   ....[45]....
        /*0690*/ 	.word	0xffffffff


	//   ....[46]....
        /*0694*/ 	.word	0xffffffff


	//   ....[47]....
        /*0698*/ 	.word	0xffffffff


	//   ....[48]....
        /*069c*/ 	.word	0xffffffff


	//   ....[49]....
        /*06a0*/ 	.word	0xffffffff


	//   ....[50]....
        /*06a4*/ 	.word	0xffffffff


	//   ....[51]....
        /*06a8*/ 	.word	0xffffffff


	//   ....[52]....
        /*06ac*/ 	.word	0xffffffff


	//   ....[53]....
        /*06b0*/ 	.word	0xffffffff


	//   ....[54]....
        /*06b4*/ 	.word	0xffffffff


	//   ....[55]....
        /*06b8*/ 	.word	0xffffffff


	//   ....[56]....
        /*06bc*/ 	.word	0xffffffff


	//   ....[57]....
        /*06c0*/ 	.word	0xffffffff


	//   ....[58]....
        /*06c4*/ 	.word	0xffffffff


	//   ....[59]....
        /*06c8*/ 	.word	0xffffffff


	//   ....[60]....
        /*06cc*/ 	.word	0xffffffff


	//   ....[61]....
        /*06d0*/ 	.word	0xffffffff


	//   ....[62]....
        /*06d4*/ 	.word	0xffffffff


	//   ....[63]....
        /*06d8*/ 	.word	0xffffffff


	//   ....[64]....
        /*06dc*/ 	.word	0xffffffff


	//   ....[65]....
        /*06e0*/ 	.word	0xffffffff


	//   ....[66]....
        /*06e4*/ 	.word	0xffffffff


	//   ....[67]....
        /*06e8*/ 	.word	0xffffffff


	//   ....[68]....
        /*06ec*/ 	.word	0xffffffff


	//   ....[69]....
        /*06f0*/ 	.word	0xffffffff


	//   ....[70]....
        /*06f4*/ 	.word	0xffffffff


	//   ....[71]....
        /*06f8*/ 	.word	0xffffffff


	//   ....[72]....
        /*06fc*/ 	.word	0xffffffff


	//   ....[73]....
        /*0700*/ 	.word	0xffffffff


	//   ....[74]....
        /*0704*/ 	.word	0xffffffff


	//   ....[75]....
        /*0708*/ 	.word	0xffffffff


	//   ....[76]....
        /*070c*/ 	.word	0xffffffff


	//   ....[77]....
        /*0710*/ 	.word	0xffffffff


	//   ....[78]....
        /*0714*/ 	.word	0xffffffff


	//   ....[79]....
        /*0718*/ 	.word	0xffffffff


	//   ....[80]....
        /*071c*/ 	.word	0xffffffff


	//   ....[81]....
        /*0720*/ 	.word	0xffffffff


	//   ....[82]....
        /*0724*/ 	.word	0xffffffff


	//   ....[83]....
        /*0728*/ 	.word	0xffffffff


	//   ....[84]....
        /*072c*/ 	.word	0xffffffff


	//   ....[85]....
        /*0730*/ 	.word	0xffffffff


	//   ....[86]....
        /*0734*/ 	.word	0xffffffff


	//   ....[87]....
        /*0738*/ 	.word	0xffffffff


	//   ....[88]....
        /*073c*/ 	.word	0xffffffff


	//   ....[89]....
        /*0740*/ 	.word	0xffffffff


	//   ....[90]....
        /*0744*/ 	.word	0xffffffff


	//   ....[91]....
        /*0748*/ 	.word	0xffffffff


	//   ....[92]....
        /*074c*/ 	.word	0xffffffff


	//   ....[93]....
        /*0750*/ 	.word	0xffffffff


	//   ....[94]....
        /*0754*/ 	.word	0xffffffff


	//   ....[95]....
        /*0758*/ 	.word	0xffffffff


	//   ....[96]....
        /*075c*/ 	.word	0xffffffff


	//   ....[97]....
        /*0760*/ 	.word	0xffffffff


	//   ....[98]....
        /*0764*/ 	.word	0xffffffff


	//   ....[99]....
        /*0768*/ 	.word	0xffffffff


	//   ....[100]....
        /*076c*/ 	.word	0xffffffff


	//   ....[101]....
        /*0770*/ 	.word	0xffffffff


	//   ....[102]....
        /*0774*/ 	.word	0xffffffff


	//   ....[103]....
        /*0778*/ 	.word	0xffffffff


	//   ....[104]....
        /*077c*/ 	.word	0xffffffff


	//   ....[105]....
        /*0780*/ 	.word	0xffffffff


	//   ....[106]....
        /*0784*/ 	.word	0xffffffff


	//   ....[107]....
        /*0788*/ 	.word	0xffffffff


	//   ....[108]....
        /*078c*/ 	.word	0xffffffff


	//   ....[109]....
        /*0790*/ 	.word	0xffffffff


	//   ....[110]....
        /*0794*/ 	.word	0xffffffff


	//   ....[111]....
        /*0798*/ 	.word	0x0500000f


	//   ....[112]....
        /*079c*/ 	.word	0x0500000f


	//   ....[113]....
        /*07a0*/ 	.word	0x0500000f


	//   ....[114]....
        /*07a4*/ 	.word	0x0500000f


	//   ....[115]....
        /*07a8*/ 	.word	0x0500000f


	//   ....[116]....
        /*07ac*/ 	.word	0x0500000f


	//   ....[117]....
        /*07b0*/ 	.word	0x0500000f


	//   ....[118]....
        /*07b4*/ 	.word	0x0500000f


	//   ....[119]....
        /*07b8*/ 	.word	0x0500000f


	//   ....[120]....
        /*07bc*/ 	.word	0x0500000f


	//   ....[121]....
        /*07c0*/ 	.word	0x0500000f


	//   ....[122]....
        /*07c4*/ 	.word	0x0500000f


	//   ....[123]....
        /*07c8*/ 	.word	0x0500000f


	//   ....[124]....
        /*07cc*/ 	.word	0x0500000f


	//   ....[125]....
        /*07d0*/ 	.word	0x0500000f


	//   ....[126]....
        /*07d4*/ 	.word	0x0500000f


	//   ....[127]....
        /*07d8*/ 	.word	0x0500000f


	//   ....[128]....
        /*07dc*/ 	.word	0x0500000f


	//   ....[129]....
        /*07e0*/ 	.word	0x0500000f


	//   ....[130]....
        /*07e4*/ 	.word	0x0500000f


	//   ....[131]....
        /*07e8*/ 	.word	0x0500000f


	//   ....[132]....
        /*07ec*/ 	.word	0x0500000f


	//   ....[133]....
        /*07f0*/ 	.word	0x0500000f


	//   ....[134]....
        /*07f4*/ 	.word	0x0500000f


	//   ....[135]....
        /*07f8*/ 	.word	0x0500000f


	//   ....[136]....
        /*07fc*/ 	.word	0x0500000f


	//   ....[137]....
        /*0800*/ 	.word	0x0500000f


	//   ....[138]....
        /*0804*/ 	.word	0x0500000f


	//   ....[139]....
        /*0808*/ 	.word	0x0500000f


	//   ....[140]....
        /*080c*/ 	.word	0x0500000f


	//   ....[141]....
        /*0810*/ 	.word	0x0500000f


	//   ....[142]....
        /*0814*/ 	.word	0x0500000f


	//   ....[143]....
        /*0818*/ 	.word	0x0500000f


	//   ....[144]....
        /*081c*/ 	.word	0x0500000f


	//   ....[145]....
        /*0820*/ 	.word	0x0500000f


	//   ....[146]....
        /*0824*/ 	.word	0x0500000f


	//   ....[147]....
        /*0828*/ 	.word	0x0500000f


	//   ....[148]....
        /*082c*/ 	.word	0x0500000f


	//   ....[149]....
        /*0830*/ 	.word	0x0500000f


	//   ....[150]....
        /*0834*/ 	.word	0x0500000f


	//   ....[151]....
        /*0838*/ 	.word	0x0500000f


	//   ....[152]....
        /*083c*/ 	.word	0x0500000f


	//   ....[153]....
        /*0840*/ 	.word	0x0500000f


	//   ....[154]....
        /*0844*/ 	.word	0x0500000f


	//   ....[155]....
        /*0848*/ 	.word	0x0500000f


	//----- nvinfo : EIATTR_COOP_GROUP_INSTR_OFFSETS
	.align		4
.L_1033:
        /*084c*/ 	.byte	0x04, 0x28
        /*084e*/ 	.short	(.L_1035 - .L_1034)


	//   ....[0]....
.L_1034:
        /*0850*/ 	.word	0x00000060


	//   ....[1]....
        /*0854*/ 	.word	0x000001a0


	//   ....[2]....
        /*0858*/ 	.word	0x000001f0


	//   ....[3]....
        /*085c*/ 	.word	0x000003e0


	//   ....[4]....
        /*0860*/ 	.word	0x00000540


	//   ....[5]....
        /*0864*/ 	.word	0x00000660


	//   ....[6]....
        /*0868*/ 	.word	0x000007c0


	//   ....[7]....
        /*086c*/ 	.word	0x00005070


	//   ....[8]....
        /*0870*/ 	.word	0x00007240


	//   ....[9]....
        /*0874*/ 	.word	0x000079b0


	//   ....[10]....
        /*0878*/ 	.word	0x000079c0


	//   ....[11]....
        /*087c*/ 	.word	0x000079d0


	//   ....[12]....
        /*0880*/ 	.word	0x000079e0


	//   ....[13]....
        /*0884*/ 	.word	0x00007ce0


	//   ....[14]....
        /*0888*/ 	.word	0x00007cf0


	//   ....[15]....
        /*088c*/ 	.word	0x00007d00


	//   ....[16]....
        /*0890*/ 	.word	0x00007d10


	//   ....[17]....
        /*0894*/ 	.word	0x00008ef0


	//   ....[18]....
        /*0898*/ 	.word	0x00008f00


	//   ....[19]....
        /*089c*/ 	.word	0x00008f10


	//   ....[20]....
        /*08a0*/ 	.word	0x00008f20


	//   ....[21]....
        /*08a4*/ 	.word	0x00009140


	//   ....[22]....
        /*08a8*/ 	.word	0x00009150


	//   ....[23]....
        /*08ac*/ 	.word	0x00009160


	//   ....[24]....
        /*08b0*/ 	.word	0x00009170


	//   ....[25]....
        /*08b4*/ 	.word	0x0000a5f0


	//   ....[26]....
        /*08b8*/ 	.word	0x0000a610


	//   ....[27]....
        /*08bc*/ 	.word	0x0000acf0


	//   ....[28]....
        /*08c0*/ 	.word	0x0000adc0


	//   ....[29]....
        /*08c4*/ 	.word	0x0000b150


	//   ....[30]....
        /*08c8*/ 	.word	0x0000b270


	//   ....[31]....
        /*08cc*/ 	.word	0x0000bd20


	//   ....[32]....
        /*08d0*/ 	.word	0x0000c010


	//   ....[33]....
        /*08d4*/ 	.word	0x0000c090


	//   ....[34]....
        /*08d8*/ 	.word	0x0000cb20


	//   ....[35]....
        /*08dc*/ 	.word	0x0000cb90


	//   ....[36]....
        /*08e0*/ 	.word	0x0000d350


	//   ....[37]....
        /*08e4*/ 	.word	0x0000d480


	//   ....[38]....
        /*08e8*/ 	.word	0x0000e150


	//   ....[39]....
        /*08ec*/ 	.word	0x0000e9a0


	//   ....[40]....
        /*08f0*/ 	.word	0x0000ea00


	//   ....[41]....
        /*08f4*/ 	.word	0x0000f250


	//   ....[42]....
        /*08f8*/ 	.word	0x0000f300


	//   ....[43]....
        /*08fc*/ 	.word	0x0000ff90


	//   ....[44]....
        /*0900*/ 	.word	0x0000ffe0


	//   ....[45]....
        /*0904*/ 	.word	0x00010040


	//   ....[46]....
        /*0908*/ 	.word	0x00010190


	//   ....[47]....
        /*090c*/ 	.word	0x00010360


	//   ....[48]....
        /*0910*/ 	.word	0x000117d0


	//   ....[49]....
        /*0914*/ 	.word	0x00011b50


	//   ....[50]....
        /*0918*/ 	.word	0x00011b60


	//   ....[51]....
        /*091c*/ 	.word	0x00011b70


	//   ....[52]....
        /*0920*/ 	.word	0x00011b80


	//   ....[53]....
        /*0924*/ 	.word	0x000127e0


	//   ....[54]....
        /*0928*/ 	.word	0x00012820


	//   ....[55]....
        /*092c*/ 	.word	0x00012ab0


	//   ....[56]....
        /*0930*/ 	.word	0x00012ad0


	//   ....[57]....
        /*0934*/ 	.word	0x00013310


	//   ....[58]....
        /*0938*/ 	.word	0x00013360


	//   ....[59]....
        /*093c*/ 	.word	0x00013cb0


	//   ....[60]....
        /*0940*/ 	.word	0x00013cd0


	//   ....[61]....
        /*0944*/ 	.word	0x00014fa0


	//   ....[62]....
        /*0948*/ 	.word	0x00014fc0


	//   ....[63]....
        /*094c*/ 	.word	0x000151f0


	//   ....[64]....
        /*0950*/ 	.word	0x00015210


	//   ....[65]....
        /*0954*/ 	.word	0x000154c0


	//   ....[66]....
        /*0958*/ 	.word	0x000156d0


	//   ....[67]....
        /*095c*/ 	.word	0x00015700


	//   ....[68]....
        /*0960*/ 	.word	0x00015730


	//   ....[69]....
        /*0964*/ 	.word	0x00015760


	//   ....[70]....
        /*0968*/ 	.word	0x00015790


	//   ....[71]....
        /*096c*/ 	.word	0x000157c0


	//   ....[72]....
        /*0970*/ 	.word	0x00015960


	//   ....[73]....
        /*0974*/ 	.word	0x00015990


	//   ....[74]....
        /*0978*/ 	.word	0x000159c0


	//   ....[75]....
        /*097c*/ 	.word	0x000159f0


	//   ....[76]....
        /*0980*/ 	.word	0x00015a20


	//   ....[77]....
        /*0984*/ 	.word	0x00015a50


	//   ....[78]....
        /*0988*/ 	.word	0x00015af0


	//   ....[79]....
        /*098c*/ 	.word	0x00015b20


	//   ....[80]....
        /*0990*/ 	.word	0x00015b30


	//   ....[81]....
        /*0994*/ 	.word	0x00015b60


	//   ....[82]....
        /*0998*/ 	.word	0x000170f0


	//   ....[83]....
        /*099c*/ 	.word	0x00019500


	//   ....[84]....
        /*09a0*/ 	.word	0x00019ff0


	//   ....[85]....
        /*09a4*/ 	.word	0x0001a000


	//   ....[86]....
        /*09a8*/ 	.word	0x0001a0a0


	//   ....[87]....
        /*09ac*/ 	.word	0x0001a0b0


	//   ....[88]....
        /*09b0*/ 	.word	0x0001a130


	//   ....[89]....
        /*09b4*/ 	.word	0x0001a140


	//   ....[90]....
        /*09b8*/ 	.word	0x0001a190


	//   ....[91]....
        /*09bc*/ 	.word	0x0001a1b0


	//   ....[92]....
        /*09c0*/ 	.word	0x0001dc00


	//   ....[93]....
        /*09c4*/ 	.word	0x0001dc80


	//   ....[94]....
        /*09c8*/ 	.word	0x0001dcb0


	//   ....[95]....
        /*09cc*/ 	.word	0x0001dcc0


	//   ....[96]....
        /*09d0*/ 	.word	0x0001dcf0


	//   ....[97]....
        /*09d4*/ 	.word	0x0001dd20


	//   ....[98]....
        /*09d8*/ 	.word	0x0001dd50


	//   ....[99]....
        /*09dc*/ 	.word	0x0001dd80


	//   ....[100]....
        /*09e0*/ 	.word	0x0001df40


	//   ....[101]....
        /*09e4*/ 	.word	0x0001df70


	//   ....[102]....
        /*09e8*/ 	.word	0x0001dfa0


	//   ....[103]....
        /*09ec*/ 	.word	0x0001dfd0


	//   ....[104]....
        /*09f0*/ 	.word	0x0001e000


	//   ....[105]....
        /*09f4*/ 	.word	0x0001e030


	//   ....[106]....
        /*09f8*/ 	.word	0x0001e100


	//   ....[107]....
        /*09fc*/ 	.word	0x0001e120


	//   ....[108]....
        /*0a00*/ 	.word	0x0001e130


	//   ....[109]....
        /*0a04*/ 	.word	0x0001e1b0


	//   ....[110]....
        /*0a08*/ 	.word	0x0001ece0


	//   ....[111]....
        /*0a0c*/ 	.word	0x0001f1c0


	//   ....[112]....
        /*0a10*/ 	.word	0x0001f250


	//   ....[113]....
        /*0a14*/ 	.word	0x0001f2a0


	//   ....[114]....
        /*0a18*/ 	.word	0x0001f2f0


	//   ....[115]....
        /*0a1c*/ 	.word	0x0001f390


	//   ....[116]....
        /*0a20*/ 	.word	0x0001f420


	//   ....[117]....
        /*0a24*/ 	.word	0x0001f470


	//   ....[118]....
        /*0a28*/ 	.word	0x0001f4c0


	//   ....[119]....
        /*0a2c*/ 	.word	0x0001f5b0


	//   ....[120]....
        /*0a30*/ 	.word	0x0001f640


	//   ....[121]....
        /*0a34*/ 	.word	0x0001f690


	//   ....[122]....
        /*0a38*/ 	.word	0x0001f6e0


	//   ....[123]....
        /*0a3c*/ 	.word	0x0001f780


	//   ....[124]....
        /*0a40*/ 	.word	0x0001f810


	//   ....[125]....
        /*0a44*/ 	.word	0x0001f860


	//   ....[126]....
        /*0a48*/ 	.word	0x0001f8b0


	//   ....[127]....
        /*0a4c*/ 	.word	0x0001fbc0


	//   ....[128]....
        /*0a50*/ 	.word	0x0001fea0


	//   ....[129]....
        /*0a54*/ 	.word	0x00020080


	//   ....[130]....
        /*0a58*/ 	.word	0x000200d0


	//   ....[131]....
        /*0a5c*/ 	.word	0x00020130


	//   ....[132]....
        /*0a60*/ 	.word	0x00020220


	//   ....[133]....
        /*0a64*/ 	.word	0x00020280


	//   ....[134]....
        /*0a68*/ 	.word	0x00020370


	//   ....[135]....
        /*0a6c*/ 	.word	0x000203d0


	//   ....[136]....
        /*0a70*/ 	.word	0x000204a0


	//   ....[137]....
        /*0a74*/ 	.word	0x000207d0


	//   ....[138]....
        /*0a78*/ 	.word	0x00020870


	//   ....[139]....
        /*0a7c*/ 	.word	0x00020a10


	//   ....[140]....
        /*0a80*/ 	.word	0x00020a90


	//   ....[141]....
        /*0a84*/ 	.word	0x00020b10


	//   ....[142]....
        /*0a88*/ 	.word	0x00020b90


	//   ....[143]....
        /*0a8c*/ 	.word	0x00020c10


	//   ....[144]....
        /*0a90*/ 	.word	0x00020ca0


	//   ....[145]....
        /*0a94*/ 	.word	0x00020d40


	//   ....[146]....
        /*0a98*/ 	.word	0x00020df0


	//   ....[147]....
        /*0a9c*/ 	.word	0x00020e70


	//   ....[148]....
        /*0aa0*/ 	.word	0x00020ef0


	//   ....[149]....
        /*0aa4*/ 	.word	0x00020f70


	//   ....[150]....
        /*0aa8*/ 	.word	0x00021000


	//   ....[151]....
        /*0aac*/ 	.word	0x00021080


	//   ....[152]....
        /*0ab0*/ 	.word	0x00021130


	//   ....[153]....
        /*0ab4*/ 	.word	0x00021180


	//   ....[154]....
        /*0ab8*/ 	.word	0x00021240


	//   ....[155]....
        /*0abc*/ 	.word	0x00021370


	//----- nvinfo : EIATTR_REG_RECONFIG
	.align		4
.L_1035:
        /*0ac0*/ 	.byte	0x01, 0x54
	.zero		2


	//----- nvinfo : EIATTR_SYSCALL_OFFSETS
	.align		4
        /*0ac4*/ 	.byte	0x04, 0x46
        /*0ac6*/ 	.short	(.L_1037 - .L_1036)


	//   ....[0]....
.L_1036:
        /*0ac8*/ 	.word	0x000020a0


	//   ....[1]....
        /*0acc*/ 	.word	0x000021f0


	//   ....[2]....
        /*0ad0*/ 	.word	0x000073e0


	//   ....[3]....
        /*0ad4*/ 	.word	0x00007700


	//   ....[4]....
        /*0ad8*/ 	.word	0x00019120


	//   ....[5]....
        /*0adc*/ 	.word	0x00019270


	//   ....[6]....
        /*0ae0*/ 	.word	0x00019370


	//   ....[7]....
        /*0ae4*/ 	.word	0x00019c10


	//----- nvinfo : EIATTR_MBARRIER_INSTR_OFFSETS
	.align		4
.L_1037:
        /*0ae8*/ 	.byte	0x04, 0x39
        /*0aea*/ 	.short	(.L_1039 - .L_1038)


	//   ....[0]....
.L_1038:
        /*0aec*/ 	.word	0x000002d0
        /*0af0*/ 	.word	0x000000ff
        /*0af4*/ 	.word	0x00028c00
        /*0af8*/ 	.short	0x0100
        /*0afa*/ 	.byte	0x08
	.zero		1


	//   ....[1]....
        /*0afc*/ 	.word	0x000002e0
        /*0b00*/ 	.word	0x000000ff
        /*0b04*/ 	.word	0x00028c20
        /*0b08*/ 	.short	0x0100
        /*0b0a*/ 	.byte	0x08
	.zero		1


	//   ....[2]....
        /*0b0c*/ 	.word	0x00000390
        /*0b10*/ 	.word	0x000000ff
        /*0b14*/ 	.word	0x00028c30
        /*0b18*/ 	.short	0x0100
        /*0b1a*/ 	.byte	0x06
	.zero		1


	//   ....[3]....
        /*0b1c*/ 	.word	0x000003a0
        /*0b20*/ 	.word	0x000000ff
        /*0b24*/ 	.word	0x00028c40
        /*0b28*/ 	.short	0x0100
        /*0b2a*/ 	.byte	0x06
	.zero		1


	//   ....[4]....
        /*0b2c*/ 	.word	0x000003b0
        /*0b30*/ 	.word	0x000000ff
        /*0b34*/ 	.word	0x00028c38
        /*0b38*/ 	.short	0x0100
        /*0b3a*/ 	.byte	0x06
	.zero		1


	//   ....[5]....
        /*0b3c*/ 	.word	0x000003c0
        /*0b40*/ 	.word	0x000000ff
        /*0b44*/ 	.word	0x00028c48
        /*0b48*/ 	.short	0x0100
        /*0b4a*/ 	.byte	0x06
	.zero		1


	//   ....[6]....
        /*0b4c*/ 	.word	0x000004f0
        /*0b50*/ 	.word	0x000000ff
        /*0b54*/ 	.word	0x00028c50
        /*0b58*/ 	.short	0x0100
        /*0b5a*/ 	.byte	0x08
	.zero		1


	//   ....[7]....
        /*0b5c*/ 	.word	0x00000500
        /*0b60*/ 	.word	0x000000ff
        /*0b64*/ 	.word	0x00028c60
        /*0b68*/ 	.short	0x0100
        /*0b6a*/ 	.byte	0x08
	.zero		1


	//   ....[8]....
        /*0b6c*/ 	.word	0x00000510
        /*0b70*/ 	.word	0x000000ff
        /*0b74*/ 	.word	0x00028c58
        /*0b78*/ 	.short	0x0100
        /*0b7a*/ 	.byte	0x08
	.zero		1


	//   ....[9]....
        /*0b7c*/ 	.word	0x00000520
        /*0b80*/ 	.word	0x000000ff
        /*0b84*/ 	.word	0x00028c68
        /*0b88*/ 	.short	0x0100
        /*0b8a*/ 	.byte	0x08
	.zero		1


	//   ....[10]....
        /*0b8c*/ 	.word	0x00000610
        /*0b90*/ 	.word	0x000000ff
        /*0b94*/ 	.word	0x00028c70
        /*0b98*/ 	.short	0x0100
        /*0b9a*/ 	.byte	0x06
	.zero		1


	//   ....[11]....
        /*0b9c*/ 	.word	0x00000620
        /*0ba0*/ 	.word	0x000000ff
        /*0ba4*/ 	.word	0x00028c80
        /*0ba8*/ 	.short	0x0100
        /*0baa*/ 	.byte	0x06
	.zero		1


	//   ....[12]....
        /*0bac*/ 	.word	0x00000630
        /*0bb0*/ 	.word	0x000000ff
        /*0bb4*/ 	.word	0x00028c78
        /*0bb8*/ 	.short	0x0100
        /*0bba*/ 	.byte	0x06
	.zero		1


	//   ....[13]....
        /*0bbc*/ 	.word	0x00000640
        /*0bc0*/ 	.word	0x000000ff
        /*0bc4*/ 	.word	0x00028c88
        /*0bc8*/ 	.short	0x0100
        /*0bca*/ 	.byte	0x06
	.zero		1


	//   ....[14]....
        /*0bcc*/ 	.word	0x00000770
        /*0bd0*/ 	.word	0x000000ff
        /*0bd4*/ 	.word	0x00028c90
        /*0bd8*/ 	.short	0x0100
        /*0bda*/ 	.byte	0x08
	.zero		1


	//   ....[15]....
        /*0bdc*/ 	.word	0x00000780
        /*0be0*/ 	.word	0x000000ff
        /*0be4*/ 	.word	0x00028ca0
        /*0be8*/ 	.short	0x0100
        /*0bea*/ 	.byte	0x08
	.zero		1


	//   ....[16]....
        /*0bec*/ 	.word	0x00000790
        /*0bf0*/ 	.word	0x000000ff
        /*0bf4*/ 	.word	0x00028c98
        /*0bf8*/ 	.short	0x0100
        /*0bfa*/ 	.byte	0x08
	.zero		1


	//   ....[17]....
        /*0bfc*/ 	.word	0x000007a0
        /*0c00*/ 	.word	0x000000ff
        /*0c04*/ 	.word	0x00028ca8
        /*0c08*/ 	.short	0x0100
        /*0c0a*/ 	.byte	0x08
	.zero		1


	//   ....[18]....
        /*0c0c*/ 	.word	0x000008d0
        /*0c10*/ 	.word	0x000000ff
        /*0c14*/ 	.word	0x00028cb0
        /*0c18*/ 	.short	0x0100
        /*0c1a*/ 	.byte	0x08
	.zero		1


	//   ....[19]....
        /*0c1c*/ 	.word	0x000008e0
        /*0c20*/ 	.word	0x000000ff
        /*0c24*/ 	.word	0x00028cc0
        /*0c28*/ 	.short	0x0100
        /*0c2a*/ 	.byte	0x08
	.zero		1


	//   ....[20]....
        /*0c2c*/ 	.word	0x000008f0
        /*0c30*/ 	.word	0x000000ff
        /*0c34*/ 	.word	0x00028cb8
        /*0c38*/ 	.short	0x0100
        /*0c3a*/ 	.byte	0x08
	.zero		1


	//   ....[21]....
        /*0c3c*/ 	.word	0x00000900
        /*0c40*/ 	.word	0x000000ff
        /*0c44*/ 	.word	0x00028cc8
        /*0c48*/ 	.short	0x0100
        /*0c4a*/ 	.byte	0x08
	.zero		1


	//   ....[22]....
        /*0c4c*/ 	.word	0x00002d70
        /*0c50*/ 	.word	0x0000004b
        /*0c54*/ 	.word	0x00028c90
        /*0c58*/ 	.short	0x010a
        /*0c5a*/ 	.byte	0x3f
	.zero		1


	//   ....[23]....
        /*0c5c*/ 	.word	0x00003730
        /*0c60*/ 	.word	0x0000004b
        /*0c64*/ 	.word	0x00028c90
        /*0c68*/ 	.short	0x010a
        /*0c6a*/ 	.byte	0x3f
	.zero		1


	//   ....[24]....
        /*0c6c*/ 	.word	0x00003fc0
        /*0c70*/ 	.word	0x0000004b
        /*0c74*/ 	.word	0x00028c90
        /*0c78*/ 	.short	0x010a
        /*0c7a*/ 	.byte	0x3f
	.zero		1


	//   ....[25]....
        /*0c7c*/ 	.word	0x000041c0
        /*0c80*/ 	.word	0x00000004
        /*0c84*/ 	.word	0x00000000
        /*0c88*/ 	.short	0x0101
        /*0c8a*/ 	.byte	0x3f
	.zero		1


	//   ....[26]....
        /*0c8c*/ 	.word	0x00004200
        /*0c90*/ 	.word	0x0000004b
        /*0c94*/ 	.word	0x00028cb0
        /*0c98*/ 	.short	0x010a
        /*0c9a*/ 	.byte	0x3f
	.zero		1


	//   ....[27]....
        /*0c9c*/ 	.word	0x00004860
        /*0ca0*/ 	.word	0x0000004b
        /*0ca4*/ 	.word	0x00000000
        /*0ca8*/ 	.short	0x0101
        /*0caa*/ 	.byte	0x3f
	.zero		1


	//   ....[28]....
        /*0cac*/ 	.word	0x00005190
        /*0cb0*/ 	.word	0x00000005
        /*0cb4*/ 	.word	0x00028c50
        /*0cb8*/ 	.short	0x010a
        /*0cba*/ 	.byte	0x3f
	.zero		1


	//   ....[29]....
        /*0cbc*/ 	.word	0x00005550
        /*0cc0*/ 	.word	0x00000005
        /*0cc4*/ 	.word	0x00000000
        /*0cc8*/ 	.short	0x0101
        /*0cca*/ 	.byte	0x3f
	.zero		1


	//   ....[30]....
        /*0ccc*/ 	.word	0x00005e90
        /*0cd0*/ 	.word	0x00000015
        /*0cd4*/ 	.word	0x00028c50
        /*0cd8*/ 	.short	0x010a
        /*0cda*/ 	.byte	0x3f
	.zero		1


	//   ....[31]....
        /*0cdc*/ 	.word	0x00005ee0
        /*0ce0*/ 	.word	0x00000015
        /*0ce4*/ 	.word	0x00028c50
        /*0ce8*/ 	.short	0x010a
        /*0cea*/ 	.byte	0x3f
	.zero		1


	//   ....[32]....
        /*0cec*/ 	.word	0x000061b0
        /*0cf0*/ 	.word	0x00000015
        /*0cf4*/ 	.word	0x00000000
        /*0cf8*/ 	.short	0x0101
        /*0cfa*/ 	.byte	0x3f
	.zero		1


	//   ....[33]....
        /*0cfc*/ 	.word	0x00007470
        /*0d00*/ 	.word	0x00000002
        /*0d04*/ 	.word	0x00028c00
        /*0d08*/ 	.short	0x010a
        /*0d0a*/ 	.byte	0x3f
	.zero		1


	//   ....[34]....
        /*0d0c*/ 	.word	0x000074c0
        /*0d10*/ 	.word	0x00000002
        /*0d14*/ 	.word	0x00028c00
        /*0d18*/ 	.short	0x010a
        /*0d1a*/ 	.byte	0x3f
	.zero		1


	//   ....[35]....
        /*0d1c*/ 	.word	0x00007f60
        /*0d20*/ 	.word	0x00000002
        /*0d24*/ 	.word	0x00028c00
        /*0d28*/ 	.short	0x010a
        /*0d2a*/ 	.byte	0x3f
	.zero		1


	//   ....[36]....
        /*0d2c*/ 	.word	0x00009320
        /*0d30*/ 	.word	0x00000002
        /*0d34*/ 	.word	0x00028c00
        /*0d38*/ 	.short	0x010a
        /*0d3a*/ 	.byte	0x3f
	.zero		1


	//   ....[37]....
        /*0d3c*/ 	.word	0x0000a1b0
        /*0d40*/ 	.word	0x00000015
        /*0d44*/ 	.word	0x00028c30
        /*0d48*/ 	.short	0x010a
        /*0d4a*/ 	.byte	0x3f
	.zero		1


	//   ....[38]....
        /*0d4c*/ 	.word	0x0000a250
        /*0d50*/ 	.word	0x00000015
        /*0d54*/ 	.word	0x00028c30
        /*0d58*/ 	.short	0x010a
        /*0d5a*/ 	.byte	0x3f
	.zero		1


	//   ....[39]....
        /*0d5c*/ 	.word	0x0000b4c0
        /*0d60*/ 	.word	0x0000001e
        /*0d64*/ 	.word	0x00000000
        /*0d68*/ 	.short	0x0101
        /*0d6a*/ 	.byte	0x3f
	.zero		1


	//   ....[40]....
        /*0d6c*/ 	.word	0x0000b920
        /*0d70*/ 	.word	0x00000015
        /*0d74*/ 	.word	0x00028c50
        /*0d78*/ 	.short	0x010a
        /*0d7a*/ 	.byte	0x3f
	.zero		1


	//   ....[41]....
        /*0d7c*/ 	.word	0x0000b9f0
        /*0d80*/ 	.word	0x00000015
        /*0d84*/ 	.word	0x00028c50
        /*0d88*/ 	.short	0x010a
        /*0d8a*/ 	.byte	0x3f
	.zero		1


	//   ....[42]....
        /*0d8c*/ 	.word	0x0000bd40
        /*0d90*/ 	.word	0x00000015
        /*0d94*/ 	.word	0x00000000
        /*0d98*/ 	.short	0x0101
        /*0d9a*/ 	.byte	0x3f
	.zero		1


	//   ....[43]....
        /*0d9c*/ 	.word	0x0000be60
        /*0da0*/ 	.word	0x000000d7
        /*0da4*/ 	.word	0x00028c30
        /*0da8*/ 	.short	0x010a
        /*0daa*/ 	.byte	0x3f
	.zero		1


	//   ....[44]....
        /*0dac*/ 	.word	0x0000bf20
        /*0db0*/ 	.word	0x000000d7
        /*0db4*/ 	.word	0x00028c30
        /*0db8*/ 	.short	0x010a
        /*0dba*/ 	.byte	0x3f
	.zero		1


	//   ....[45]....
        /*0dbc*/ 	.word	0x0000cec0
        /*0dc0*/ 	.word	0x0000000f
        /*0dc4*/ 	.word	0x00000000
        /*0dc8*/ 	.short	0x0101
        /*0dca*/ 	.byte	0x3f
	.zero		1


	//   ....[46]....
        /*0dcc*/ 	.word	0x0000de20
        /*0dd0*/ 	.word	0x000000d7
        /*0dd4*/ 	.word	0x00028c50
        /*0dd8*/ 	.short	0x010a
        /*0dda*/ 	.byte	0x3f
	.zero		1


	//   ....[47]....
        /*0ddc*/ 	.word	0x0000de70
        /*0de0*/ 	.word	0x000000d7
        /*0de4*/ 	.word	0x00028c50
        /*0de8*/ 	.short	0x010a
        /*0dea*/ 	.byte	0x3f
	.zero		1


	//   ....[48]....
        /*0dec*/ 	.word	0x0000e170
        /*0df0*/ 	.word	0x000000d7
        /*0df4*/ 	.word	0x00000000
        /*0df8*/ 	.short	0x0101
        /*0dfa*/ 	.byte	0x3f
	.zero		1


	//   ....[49]....
        /*0dfc*/ 	.word	0x0000e2a0
        /*0e00*/ 	.word	0x00000015
        /*0e04*/ 	.word	0x00028c30
        /*0e08*/ 	.short	0x010a
        /*0e0a*/ 	.byte	0x3f
	.zero		1


	//   ....[50]....
        /*0e0c*/ 	.word	0x0000e310
        /*0e10*/ 	.word	0x00000015
        /*0e14*/ 	.word	0x00028c30
        /*0e18*/ 	.short	0x010a
        /*0e1a*/ 	.byte	0x3f
	.zero		1


	//   ....[51]....
        /*0e1c*/ 	.word	0x0000ee00
        /*0e20*/ 	.word	0x00000014
        /*0e24*/ 	.word	0x00000000
        /*0e28*/ 	.short	0x0101
        /*0e2a*/ 	.byte	0x3f
	.zero		1


	//   ....[52]....
        /*0e2c*/ 	.word	0x0000fc60
        /*0e30*/ 	.word	0x00000015
        /*0e34*/ 	.word	0x00028c50
        /*0e38*/ 	.short	0x010a
        /*0e3a*/ 	.byte	0x3f
	.zero		1


	//   ....[53]....
        /*0e3c*/ 	.word	0x0000fcb0
        /*0e40*/ 	.word	0x00000015
        /*0e44*/ 	.word	0x00028c50
        /*0e48*/ 	.short	0x010a
        /*0e4a*/ 	.byte	0x3f
	.zero		1


	//   ....[54]....
        /*0e4c*/ 	.word	0x0000ffb0
        /*0e50*/ 	.word	0x00000015
        /*0e54*/ 	.word	0x00000000
        /*0e58*/ 	.short	0x0101
        /*0e5a*/ 	.byte	0x3f
	.zero		1


	//   ....[55]....
        /*0e5c*/ 	.word	0x000127d0
        /*0e60*/ 	.word	0x00000004
        /*0e64*/ 	.word	0x00000000
        /*0e68*/ 	.short	0x0101
        /*0e6a*/ 	.byte	0x3f
	.zero		1


	//   ....[56]....
        /*0e6c*/ 	.word	0x000133a0
        /*0e70*/ 	.word	0x00000008
        /*0e74*/ 	.word	0x00000000
        /*0e78*/ 	.short	0x0101
        /*0e7a*/ 	.byte	0x3f
	.zero		1


	//   ....[57]....
        /*0e7c*/ 	.word	0x000171d0
        /*0e80*/ 	.word	0x00000012
        /*0e84*/ 	.word	0x00028c20
        /*0e88*/ 	.short	0x010a
        /*0e8a*/ 	.byte	0x3f
	.zero		1


	//   ....[58]....
        /*0e8c*/ 	.word	0x000172a0
        /*0e90*/ 	.word	0x00000005
        /*0e94*/ 	.word	0x00028ca0
        /*0e98*/ 	.short	0x010a
        /*0e9a*/ 	.byte	0x3f
	.zero		1


	//   ....[59]....
        /*0e9c*/ 	.word	0x000174e0
        /*0ea0*/ 	.word	0x00000005
        /*0ea4*/ 	.word	0x00028cc0
        /*0ea8*/ 	.short	0x010a
        /*0eaa*/ 	.byte	0x3f
	.zero		1


	//   ....[60]....
        /*0eac*/ 	.word	0x00017f40
        /*0eb0*/ 	.word	0x00000005
        /*0eb4*/ 	.word	0x00028ca0
        /*0eb8*/ 	.short	0x010a
        /*0eba*/ 	.byte	0x3f
	.zero		1


	//   ....[61]....
        /*0ebc*/ 	.word	0x00018170
        /*0ec0*/ 	.word	0x00000005
        /*0ec4*/ 	.word	0x00028cc0
        /*0ec8*/ 	.short	0x010a
        /*0eca*/ 	.byte	0x3f
	.zero		1


	//   ....[62]....
        /*0ecc*/ 	.word	0x00019760
        /*0ed0*/ 	.word	0x00000000
        /*0ed4*/ 	.word	0x00028c40
        /*0ed8*/ 	.short	0x010a
        /*0eda*/ 	.byte	0x3f
	.zero		1


	//   ....[63]....
        /*0edc*/ 	.word	0x0001a250
        /*0ee0*/ 	.word	0x00000012
        /*0ee4*/ 	.word	0x00028c00
        /*0ee8*/ 	.short	0x0107
        /*0eea*/ 	.byte	0x3f
	.zero		1


	//   ....[64]....
        /*0eec*/ 	.word	0x0001a340
        /*0ef0*/ 	.word	0x00000012
        /*0ef4*/ 	.word	0x00028c00
        /*0ef8*/ 	.short	0x0101
        /*0efa*/ 	.byte	0x3f
	.zero		1


	//   ....[65]....
        /*0efc*/ 	.word	0x0001a360
        /*0f00*/ 	.word	0x00000012
        /*0f04*/ 	.word	0x00028c20
        /*0f08*/ 	.short	0x010a
        /*0f0a*/ 	.byte	0x3f
	.zero		1


	//   ....[66]....
        /*0f0c*/ 	.word	0x0001a440
        /*0f10*/ 	.word	0x00000000
        /*0f14*/ 	.word	0x00028c60
        /*0f18*/ 	.short	0x010a
        /*0f1a*/ 	.byte	0x3f
	.zero		1


	//   ....[67]....
        /*0f1c*/ 	.word	0x0001b0d0
        /*0f20*/ 	.word	0x00000002
        /*0f24*/ 	.word	0x00028c40
        /*0f28*/ 	.short	0x010a
        /*0f2a*/ 	.byte	0x3f
	.zero		1


	//   ....[68]....
        /*0f2c*/ 	.word	0x0001b330
        /*0f30*/ 	.word	0x00000002
        /*0f34*/ 	.word	0x00028c60
        /*0f38*/ 	.short	0x010a
        /*0f3a*/ 	.byte	0x3f
	.zero		1


	//   ....[69]....
        /*0f3c*/ 	.word	0x0001bef0
        /*0f40*/ 	.word	0x00000002
        /*0f44*/ 	.word	0x00028c40
        /*0f48*/ 	.short	0x010a
        /*0f4a*/ 	.byte	0x3f
	.zero		1


	//   ....[70]....
        /*0f4c*/ 	.word	0x0001c140
        /*0f50*/ 	.word	0x00000002
        /*0f54*/ 	.word	0x00028c60
        /*0f58*/ 	.short	0x010a
        /*0f5a*/ 	.byte	0x3f
	.zero		1


	//   ....[71]....
        /*0f5c*/ 	.word	0x0001cc80
        /*0f60*/ 	.word	0x00000003
        /*0f64*/ 	.word	0x00028c40
        /*0f68*/ 	.short	0x010a
        /*0f6a*/ 	.byte	0x3f
	.zero		1


	//   ....[72]....
        /*0f6c*/ 	.word	0x0001cee0
        /*0f70*/ 	.word	0x00000003
        /*0f74*/ 	.word	0x00028c60
        /*0f78*/ 	.short	0x010a
        /*0f7a*/ 	.byte	0x3f
	.zero		1


	//   ....[73]....
        /*0f7c*/ 	.word	0x0001ec60
        /*0f80*/ 	.word	0x00000000
        /*0f84*/ 	.word	0x00028c20
        /*0f88*/ 	.short	0x010a
        /*0f8a*/ 	.byte	0x3f
	.zero		1


	//   ....[74]....
        /*0f8c*/ 	.word	0x0001ee10
        /*0f90*/ 	.word	0x00000006
        /*0f94*/ 	.word	0x00000000
        /*0f98*/ 	.short	0x010a
        /*0f9a*/ 	.byte	0x3f
	.zero		1


	//   ....[75]....
        /*0f9c*/ 	.word	0x0001ee80
        /*0fa0*/ 	.word	0x00000007
        /*0fa4*/ 	.word	0x00000000
        /*0fa8*/ 	.short	0x010a
        /*0faa*/ 	.byte	0x3f
	.zero		1


	//   ....[76]....
        /*0fac*/ 	.word	0x0001eef0
        /*0fb0*/ 	.word	0x00000004
        /*0fb4*/ 	.word	0x00000000
        /*0fb8*/ 	.short	0x010a
        /*0fba*/ 	.byte	0x3f
	.zero		1


	//   ....[77]....
        /*0fbc*/ 	.word	0x0001ef20
        /*0fc0*/ 	.word	0x00000003
        /*0fc4*/ 	.word	0x00000000
        /*0fc8*/ 	.short	0x010a
        /*0fca*/ 	.byte	0x3f
	.zero		1


	//   ....[78]....
        /*0fcc*/ 	.word	0x0001ef80
        /*0fd0*/ 	.word	0x0000004b
        /*0fd4*/ 	.word	0x00028c90
        /*0fd8*/ 	.short	0x010a
        /*0fda*/ 	.byte	0x3f
	.zero		1


	//   ....[79]....
        /*0fdc*/ 	.word	0x0001efd0
        /*0fe0*/ 	.word	0x0000004b
        /*0fe4*/ 	.word	0x00028c90
        /*0fe8*/ 	.short	0x010a
        /*0fea*/ 	.byte	0x3f
	.zero		1


	//   ....[80]....
        /*0fec*/ 	.word	0x0001f020
        /*0ff0*/ 	.word	0x0000004b
        /*0ff4*/ 	.word	0x00028c90
        /*0ff8*/ 	.short	0x010a
        /*0ffa*/ 	.byte	0x3f
	.zero		1


	//   ....[81]....
        /*0ffc*/ 	.word	0x0001f070
        /*1000*/ 	.word	0x0000004b
        /*1004*/ 	.word	0x00028cb0
        /*1008*/ 	.short	0x010a
        /*100a*/ 	.byte	0x3f
	.zero		1


	//   ....[82]....
        /*100c*/ 	.word	0x0001f0c0
        /*1010*/ 	.word	0x00000005
        /*1014*/ 	.word	0x00028c50
        /*1018*/ 	.short	0x010a
        /*101a*/ 	.byte	0x3f
	.zero		1


	//   ....[83]....
        /*101c*/ 	.word	0x0001f110
        /*1020*/ 	.word	0x00000015
        /*1024*/ 	.word	0x00028c50
        /*1028*/ 	.short	0x010a
        /*102a*/ 	.byte	0x3f
	.zero		1


	//   ....[84]....
        /*102c*/ 	.word	0x0001f500
        /*1030*/ 	.word	0x00000002
        /*1034*/ 	.word	0x00028c00
        /*1038*/ 	.short	0x010a
        /*103a*/ 	.byte	0x3f
	.zero		1


	//   ....[85]....
        /*103c*/ 	.word	0x0001f900
        /*1040*/ 	.word	0x00000002
        /*1044*/ 	.word	0x00028c00
        /*1048*/ 	.short	0x010a
        /*104a*/ 	.byte	0x3f
	.zero		1


	//   ....[86]....
        /*104c*/ 	.word	0x0001f950
        /*1050*/ 	.word	0x00000015
        /*1054*/ 	.word	0x00028c30
        /*1058*/ 	.short	0x010a
        /*105a*/ 	.byte	0x3f
	.zero		1


	//   ....[87]....
        /*105c*/ 	.word	0x0001f9a0
        /*1060*/ 	.word	0x00000015
        /*1064*/ 	.word	0x00028c50
        /*1068*/ 	.short	0x010a
        /*106a*/ 	.byte	0x3f
	.zero		1


	//   ....[88]....
        /*106c*/ 	.word	0x0001f9f0
        /*1070*/ 	.word	0x000000d7
        /*1074*/ 	.word	0x00028c30
        /*1078*/ 	.short	0x010a
        /*107a*/ 	.byte	0x3f
	.zero		1


	//   ....[89]....
        /*107c*/ 	.word	0x0001fa40
        /*1080*/ 	.word	0x000000d7
        /*1084*/ 	.word	0x00028c50
        /*1088*/ 	.short	0x010a
        /*108a*/ 	.byte	0x3f
	.zero		1


	//   ....[90]....
        /*108c*/ 	.word	0x0001fa90
        /*1090*/ 	.word	0x00000015
        /*1094*/ 	.word	0x00028c30
        /*1098*/ 	.short	0x010a
        /*109a*/ 	.byte	0x3f
	.zero		1


	//   ....[91]....
        /*109c*/ 	.word	0x0001fae0
        /*10a0*/ 	.word	0x00000015
        /*10a4*/ 	.word	0x00028c50
        /*10a8*/ 	.short	0x010a
        /*10aa*/ 	.byte	0x3f
	.zero		1


	//   ....[92]....
        /*10ac*/ 	.word	0x0001fc80
        /*10b0*/ 	.word	0x00000012
        /*10b4*/ 	.word	0x00028c20
        /*10b8*/ 	.short	0x010a
        /*10ba*/ 	.byte	0x3f
	.zero		1


	//   ....[93]....
        /*10bc*/ 	.word	0x0001fcd0
        /*10c0*/ 	.word	0x00000005
        /*10c4*/ 	.word	0x00028ca0
        /*10c8*/ 	.short	0x010a
        /*10ca*/ 	.byte	0x3f
	.zero		1


	//   ....[94]....
        /*10cc*/ 	.word	0x0001fd20
        /*10d0*/ 	.word	0x00000005
        /*10d4*/ 	.word	0x00028cc0
        /*10d8*/ 	.short	0x010a
        /*10da*/ 	.byte	0x3f
	.zero		1


	//   ....[95]....
        /*10dc*/ 	.word	0x0001fd70
        /*10e0*/ 	.word	0x00000005
        /*10e4*/ 	.word	0x00028ca0
        /*10e8*/ 	.short	0x010a
        /*10ea*/ 	.byte	0x3f
	.zero		1


	//   ....[96]....
        /*10ec*/ 	.word	0x0001fdc0
        /*10f0*/ 	.word	0x00000005
        /*10f4*/ 	.word	0x00028cc0
        /*10f8*/ 	.short	0x010a
        /*10fa*/ 	.byte	0x3f
	.zero		1


	//   ....[97]....
        /*10fc*/ 	.word	0x0001ff60
        /*1100*/ 	.word	0x00000000
        /*1104*/ 	.word	0x00028c40
        /*1108*/ 	.short	0x010a
        /*110a*/ 	.byte	0x3f
	.zero		1


	//   ....[98]....
        /*110c*/ 	.word	0x000204e0
        /*1110*/ 	.word	0x00000012
        /*1114*/ 	.word	0x00028c20
        /*1118*/ 	.short	0x010a
        /*111a*/ 	.byte	0x3f
	.zero		1


	//   ....[99]....
        /*111c*/ 	.word	0x00020530
        /*1120*/ 	.word	0x00000000
        /*1124*/ 	.word	0x00028c60
        /*1128*/ 	.short	0x010a
        /*112a*/ 	.byte	0x3f
	.zero		1


	//   ....[100]....
        /*112c*/ 	.word	0x00020580
        /*1130*/ 	.word	0x00000002
        /*1134*/ 	.word	0x00028c40
        /*1138*/ 	.short	0x010a
        /*113a*/ 	.byte	0x3f
	.zero		1


	//   ....[101]....
        /*113c*/ 	.word	0x000205d0
        /*1140*/ 	.word	0x00000002
        /*1144*/ 	.word	0x00028c60
        /*1148*/ 	.short	0x010a
        /*114a*/ 	.byte	0x3f
	.zero		1


	//   ....[102]....
        /*114c*/ 	.word	0x00020620
        /*1150*/ 	.word	0x00000002
        /*1154*/ 	.word	0x00028c40
        /*1158*/ 	.short	0x010a
        /*115a*/ 	.byte	0x3f
	.zero		1


	//   ....[103]....
        /*115c*/ 	.word	0x00020670
        /*1160*/ 	.word	0x00000002
        /*1164*/ 	.word	0x00028c60
        /*1168*/ 	.short	0x010a
        /*116a*/ 	.byte	0x3f
	.zero		1


	//   ....[104]....
        /*116c*/ 	.word	0x000206c0
        /*1170*/ 	.word	0x00000003
        /*1174*/ 	.word	0x00028c40
        /*1178*/ 	.short	0x010a
        /*117a*/ 	.byte	0x3f
	.zero		1


	//   ....[105]....
        /*117c*/ 	.word	0x00020710
        /*1180*/ 	.word	0x00000003
        /*1184*/ 	.word	0x00028c60
        /*1188*/ 	.short	0x010a
        /*118a*/ 	.byte	0x3f
	.zero		1


	//   ....[106]....
        /*118c*/ 	.word	0x00021290
        /*1190*/ 	.word	0x00000000
        /*1194*/ 	.word	0x00028c20
        /*1198*/ 	.short	0x010a
        /*119a*/ 	.byte	0x3f
	.zero		1


	//   ....[107]....
        /*119c*/ 	.word	0x00021430
        /*11a0*/ 	.word	0x00000006
        /*11a4*/ 	.word	0x00000000
        /*11a8*/ 	.short	0x010a
        /*11aa*/ 	.byte	0x3f
	.zero		1


	//   ....[108]....
        /*11ac*/ 	.word	0x00021480
        /*11b0*/ 	.word	0x00000007
        /*11b4*/ 	.word	0x00000000
        /*11b8*/ 	.short	0x010a
        /*11ba*/ 	.byte	0x3f
	.zero		1


	//   ....[109]....
        /*11bc*/ 	.word	0x000214d0
        /*11c0*/ 	.word	0x00000004
        /*11c4*/ 	.word	0x00000000
        /*11c8*/ 	.short	0x010a
        /*11ca*/ 	.byte	0x3f
	.zero		1


	//----- nvinfo : EIATTR_NUM_MBARRIERS
	.align		4
.L_1039:
        /*11cc*/ 	.byte	0x03, 0x38
        /*11ce*/ 	.short	0x0016


	//----- nvinfo : EIATTR_EXIT_INSTR_OFFSETS
	.align		4
        /*11d0*/ 	.byte	0x04, 0x1c
        /*11d2*/ 	.short	(.L_1041 - .L_1040)


	//   ....[0]....
.L_1040:
        /*11d4*/ 	.word	0x0001ef70


	//----- nvinfo : EIATTR_MAX_THREADS
	.align		4
.L_1041:
        /*11d8*/ 	.byte	0x04, 0x05
        /*11da*/ 	.short	(.L_1043 - .L_1042)
.L_1042:
        /*11dc*/ 	.word	0x00000180
        /*11e0*/ 	.word	0x00000001
        /*11e4*/ 	.word	0x00000001


	//----- nvinfo : EIATTR_CRS_STACK_SIZE
	.align		4
.L_1043:
        /*11e8*/ 	.byte	0x04, 0x1e
        /*11ea*/ 	.short	(.L_1045 - .L_1044)
.L_1044:
        /*11ec*/ 	.word	0x00000000


	//----- nvinfo : EIATTR_CBANK_PARAM_SIZE
	.align		4
.L_1045:
        /*11f0*/ 	.byte	0x03, 0x19
        /*11f2*/ 	.short	0x0af0


	//----- nvinfo : EIATTR_PARAM_CBANK
	.align		4
        /*11f4*/ 	.byte	0x04, 0x0a
        /*11f6*/ 	.short	(.L_1047 - .L_1046)
	.align		4
.L_1046:
        /*11f8*/ 	.word	index@(.nv.constant0._ZN7cutlass13device_kernelIN5flash11enable_sm90INS1_16FlashAttnFwdSm90INS1_25CollectiveMainloopFwdSm90ILi2EN4cute5tupleIJNS5_1CILi1EEES8_S8_EEENS6_IJNS7_ILi64EEESA_SA_EEELi512ENS_6half_tEfNS_4arch4Sm90ELb1ELb0ELb1ELb1ELb0ELb1ELb0ELb0ELb0ELb1ELb1ELb0EEENS1_21CollectiveEpilogueFwdINS6_IJSA_NS7_ILi512EEESA_EEES9_SC_SE_Li256ELb1ELb1ELb1ELb0EEENS1_36VarlenDynamicPersistentTileSchedulerILi64ELi64ELi256ELi128ELb1ELb1ELb1ELb1ELb1ELb1EEEEEEEEEvNT_6ParamsE)
        /*11fc*/ 	.short	0x0210
        /*11fe*/ 	.short	0x0af0


	//----- nvinfo : EIATTR_SW_WAR
	.align		4
.L_1047:
        /*1200*/ 	.byte	0x04, 0x36
        /*1202*/ 	.short	(.L_1049 - .L_1048)
.L_1048:
        /*1204*/ 	.word	0x00000008
.L_1049:


//--------------------- .nv.info._ZN7cutlass13device_kernelIN5flash11enable_sm90INS1_16FlashAttnFwdSm90INS1_25CollectiveMainloopFwdSm90ILi2EN4cute5tupleIJNS5_1CILi1EEES8_S8_EEENS6_IJNS7_ILi64EEESA_SA_EEELi512ENS_6half_tEfNS_4arch4Sm90ELb1ELb0ELb1ELb1ELb0ELb0ELb1ELb0ELb0ELb1ELb1ELb0EEENS1_21CollectiveEpilogueFwdINS6_IJSA_NS7_ILi512EEESA_EEES9_SC_SE_Li256ELb1ELb1ELb1ELb0EEENS1_36VarlenDynamicPersistentTileSchedulerILi64ELi64ELi256ELi128ELb1ELb1ELb1ELb1ELb1ELb1EEEEEEEEEvNT_6ParamsE --------------------------
	.section	.nv.info._ZN7cutlass13device_kernelIN5flash11enable_sm90INS1_16FlashAttnFwdSm90INS1_25CollectiveMainloopFwdSm90ILi2EN4cute5tupleIJNS5_1CILi1EEES8_S8_EEENS6_IJNS7_ILi64EEESA_SA_EEELi512ENS_6half_tEfNS_4arch4Sm90ELb1ELb0ELb1ELb1ELb0ELb0ELb1ELb0ELb0ELb1ELb1ELb0EEENS1_21CollectiveEpilogueFwdINS6_IJSA_NS7_ILi512EEESA_EEES9_SC_SE_Li256ELb1ELb1ELb1ELb0EEENS1_36VarlenDynamicPersistentTileSchedulerILi64ELi64ELi256ELi128ELb1ELb1ELb1ELb1ELb1ELb1EEEEEEEEEvNT_6ParamsE,"",@"SHT_CUDA_INFO"
	.sectionflags	@""
	.align	4


	//----- nvinfo : EIATTR_CUDA_API_VERSION
	.align		4
        /*0000*/ 	.byte	0x04, 0x37
        /*0002*/ 	.short	(.L_1051 - .L_1050)
.L_1050:
        /*0004*/ 	.word	0x00000082


	//----- nvinfo : EIATTR_KPARAM_INFO
	.align		4
.L_1051:
        /*0008*/ 	.byte	0x04, 0x17
        /*000a*/ 	.short	(.L_1053 - .L_1052)
.L_1052:
        /*000c*/ 	.word	0x00000000
        /*0010*/ 	.short	0x0000
        /*0012*/ 	.short	0x0070
        /*0014*/ 	.byte	0x00, 0xf0, 0x01, 0x2e


	//----- nvinfo : EIATTR_SPARSE_MMA_MASK
	.align		4
.L_1053:
        /*0018*/ 	.byte	0x03, 0x50
        /*001a*/ 	.short	0x0000


	//----- nvinfo : EIATTR_MAXREG_COUNT
	.align		4
        /*001c*/ 	.byte	0x03, 0x1b
        /*001e*/ 	.short	0x00a8


	//----- nvinfo : EIATTR_NUM_BARRIERS
	.align		4
        /*0020*/ 	.byte	0x02, 0x4c
        /*0022*/ 	.byte	0x10
	.zero		1


	//----- nvinfo : EIATTR_EXTERNS
	.align		4
        /*0024*/ 	.byte	0x04, 0x0f
        /*0026*/ 	.short	(.L_1055 - .L_1054)


	//   ....[0]....
	.align		4
.L_1054:
        /*0028*/ 	.word	index@(__assertfail)


	//----- nvinfo : EIATTR_ANNOTATIONS
	.align		4
.L_1055:
        /*002c*/ 	.byte	0x04, 0x55
        /*002e*/ 	.short	(.L_1057 - .L_1056)


	//   ....[0]....
.L_1056:
        /* <DEDUP_REMOVED lines=88> */


	//----- nvinfo : EIATTR_MERCURY_ISA_VERSION
	.align		4
.L_1057:
        /*0598*/ 	.byte	0x03, 0x5f
        /*059a*/ 	.short	0x0101


	//----- nvinfo : EIATTR_UNUSED_LOAD_BYTE_OFFSET
	.align		4
        /*059c*/ 	.byte	0x04, 0x44
        /*059e*/ 	.short	(.L_1059 - .L_1058)


	//   ....[0]....
.L_1058:
        /*05a0*/ 	.word	0x00000a40
        /*05a4*/ 	.word	0x0000fff0


	//   ....[1]....
        /*05a8*/ 	.word	0x0000e460
        /*05ac*/ 	.word	0x0000fff0


	//----- nvinfo : EIATTR_INT_WARP_WIDE_INSTR_OFFSETS
	.align		4
.L_1059:
        /*05b0*/ 	.byte	0x04, 0x31
        /*05b2*/ 	.short	(.L_1061 - .L_1060)


	//   ....[0]....
.L_1060:
        /*05b4*/ 	.word	0x00000130


	//   ....[1]....
        /*05b8*/ 	.word	0x00000170


	//   ....[2]....
        /*05bc*/ 	.word	0x000001e0


	//   ....[3]....
        /*05c0*/ 	.word	0x000001f0


	//   ....[4]....
        /*05c4*/ 	.word	0x00014860


	//   ....[5]....
        /*05c8*/ 	.word	0x000148c0


	//   ....[6]....
        /*05cc*/ 	.word	0x0001a250


	//   ....[7]....
        /*05d0*/ 	.word	0x0001a2e0


	//----- nvinfo : EIATTR_COOP_GROUP_MASK_REGIDS
	.align		4
.L_1061:
        /*05d4*/ 	.byte	0x04, 0x29
        /*05d6*/ 	.short	(.L_1063 - .L_1062)


	//   ....[0]....
.L_1062:
        /*05d8*/ 	.word	0xffffffff


	//   ....[1]....
        /*05dc*/ 	.word	0xffffffff


	//   ....[2]....
        /*05e0*/ 	.word	0xffffffff


	//   ....[3]....
        /*05e4*/ 	.word	0xffffffff


	//   ....[4]....
        /*05e8*/ 	.word	0xffffffff


	//   ....[5]....
        /*05ec*/ 	.word	0xffffffff


	//   ....[6]....
        /*05f0*/ 	.word	0xffffffff


	//   ....[7]....
        /*05f4*/ 	.word	0xffffffff


	//   ....[8]....
        /*05f8*/ 	.word	0xffffffff


	//   ....[9]....
        /*05fc*/ 	.word	0xffffffff


	//   ....[10]....
        /*0600*/ 	.word	0xffffffff


	//   ....[11]....
        /*0604*/ 	.word	0xffffffff


	//   ....[12]....
        /*0608*/ 	.word	0xffffffff


	//   ....[13]....
        /*060c*/ 	.word	0xffffffff


	//   ....[14]....
        /*0610*/ 	.word	0xffffffff


	//   ....[15]....
        /*0614*/ 	.word	0xffffffff


	//   ....[16]....
        /*0618*/ 	.word	0xffffffff


	//   ....[17]....
        /*061c*/ 	.word	0xffffffff


	//   ....[18]....
        /*0620*/ 	.word	0xffffffff


	//   ....[19]....
        /*0624*/ 	.word	0xffffffff


	//   ....[20]....
        /*0628*/ 	.word	0xffffffff


	//   ....[21]....
        /*062c*/ 	.word	0xffffffff


	//   ....[22]....
        /*0630*/ 	.word	0xffffffff


	//   ....[23]....
        /*0634*/ 	.word	0xffffffff


	//   ....[24]....
        /*0638*/ 	.word	0xffffffff


	//   ....[25]....
        /*063c*/ 	.word	0xffffffff


	//   ....[26]....
        /*0640*/ 	.word	0xffffffff


	//   ....[27]....
        /*0644*/ 	.word	0xffffffff


	//   ....[28]....
        /*0648*/ 	.word	0xffffffff


	//   ....[29]....
        /*064c*/ 	.word	0xffffffff


	//   ....[30]....
        /*0650*/ 	.word	0xffffffff


	//   ....[31]....
        /*0654*/ 	.word	0xffffffff


	//   ....[32]....
        /*0658*/ 	.word	0xffffffff


	//   ....[33]....
        /*065c*/ 	.word	0xffffffff


	//   ....[34]....
        /*0660*/ 	.word	0xffffffff


	//   ....[35]....
        /*0664*/ 	.word	0xffffffff


	//   ....[36]....
        /*0668*/ 	.word	0xffffffff


	//   ....[37]....
        /*066c*/ 	.word	0xffffffff


	//   ....[38]....
        /*0670*/ 	.word	0xffffffff


	//   ....[39]....
        /*0674*/ 	.word	0xffffffff


	//   ....[40]....
        /*0678*/ 	.word	0xffffffff


	//   ....[41]....
        /*067c*/ 	.word	0xffffffff


	//   ....[42]....
        /*0680*/ 	.word	0xffffffff


	//   ....[43]....
        /*0684*/ 	.word	0xffffffff


	//   ....[44]....
        /*0688*/ 	.word	0xffffffff


	//   ....[45]....
        /*068c*/ 	.word	0xffffffff


	//   ....[46]....
        /*0690*/ 	.word	0xffffffff


	//   ....[47]....
        /*0694*/ 	.word	0xffffffff


	//   ....[48]....
        /*0698*/ 	.word	0xffffffff


	//   ....[49]....
        /*069c*/ 	.word	0xffffffff


	//   ....[50]....
        /*06a0*/ 	.word	0xffffffff


	//   ....[51]....
        /*06a4*/ 	.word	0xffffffff


	//   ....[52]....
        /*06a8*/ 	.word	0xffffffff


	//   ....[53]....
        /*06ac*/ 	.word	0xffffffff


	//   ....[54]....
        /*06b0*/ 	.word	0xffffffff


	//   ....[55]....
        /*06b4*/ 	.word	0xffffffff


	//   ....[56]....
        /*06b8*/ 	.word	0xffffffff


	//   ....[57]....
        /*06bc*/ 	.word	0xffffffff


	//   ....[58]....
        /*06c0*/ 	.word	0xffffffff


	//   ....[59]....
        /*06c4*/ 	.word	0xffffffff


	//   ....[60]....
        /*06c8*/ 	.word	0xffffffff


	//   ....[61]....
        /*06cc*/ 	.word	0xffffffff


	//   ....[62]....
        /*06d0*/ 	.word	0xffffffff


	//   ....[63]....
        /*06d4*/ 	.word	0xffffffff


	//   ....[64]....
        /*06d8*/ 	.word	0xffffffff


	//   ....[65]....
        /*06dc*/ 	.word	0xffffffff


	//   ....[66]....
        /*06e0*/ 	.word	0xffffffff


	//   ....[67]....
        /*06e4*/ 	.word	0xffffffff


	//   ....[68]....
        /*06e8*/ 	.word	0xffffffff


	//   ....[69]....
        /*06ec*/ 	.word	0xffffffff


	//   ....[70]....
        /*06f0*/ 	.word	0xffffffff


	//   ....[71]....
        /*06f4*/ 	.word	0xffffffff


	//   ....[72]....
        /*06f8*/ 	.word	0xffffffff


	//   ....[73]....
        /*06fc*/ 	.word	0xffffffff


	//   ....[74]....
        /*0700*/ 	.word	0xffffffff


	//   ....[75]....
        /*0704*/ 	.word	0xffffffff


	//   ....[76]....
        /*0708*/ 	.word	0xffffffff


	//   ....[77]....
        /*070c*/ 	.word	0xffffffff


	//   ....[78]....
        /*0710*/ 	.word	0xffffffff


	//   ....[79]....
        /*0714*/ 	.word	0xffffffff


	//   ....[80]....
        /*0718*/ 	.word	0xffffffff


	//   ....[81]....
        /*071c*/ 	.word	0xffffffff


	//   ....[82]....
        /*0720*/ 	.word	0xffffffff


	//   ....[83]....
        /*0724*/ 	.word	0xffffffff


	//   ....[84]....
        /*0728*/ 	.word	0xffffffff


	//   ....[85]....
        /*072c*/ 	.word	0xffffffff


	//   ....[86]....
        /*0730*/ 	.word	0xffffffff


	//   ....[87]....
        /*0734*/ 	.word	0xffffffff


	//   ....[88]....
        /*0738*/ 	.word	0xffffffff


	//   ....[89]....
        /*073c*/ 	.word	0xffffffff


	//   ....[90]....
        /*0740*/ 	.word	0xffffffff


	//   ....[91]....
        /*0744*/ 	.word	0xffffffff


	//   ....[92]....
        /*0748*/ 	.word	0xffffffff


	//   ....[93]....
        /*074c*/ 	.word	0xffffffff


	//   ....[94]....
        /*0750*/ 	.word	0xffffffff


	//   ....[95]....
        /*0754*/ 	.word	0xffffffff


	//   ....[96]....
        /*0758*/ 	.word	0xffffffff


	//   ....[97]....
        /*075c*/ 	.word	0xffffffff


	//   ....[98]....
        /*0760*/ 	.word	0xffffffff


	//   ....[99]....
        /*0764*/ 	.word	0xffffffff


	//   ....[100]....
        /*0768*/ 	.word	0xffffffff


	//   ....[101]....
        /*076c*/ 	.word	0xffffffff


	//   ....[102]....
        /*0770*/ 	.word	0xffffffff


	//   ....[103]....
        /*0774*/ 	.word	0xffffffff


	//   ....[104]....
        /*0778*/ 	.word	0xffffffff


	//   ....[105]....
        /*077c*/ 	.word	0x0500000f


	//   ....[106]....
        /*0780*/ 	.word	0x0500000f


	//   ....[107]....
        /*0784*/ 	.word	0x0500000f


	//   ....[108]....
        /*0788*/ 	.word	0x0500000f


	//   ....[109]....
        /*078c*/ 	.word	0x0500000f


	//   ....[110]....
        /*0790*/ 	.word	0x0500000f


	//   ....[111]....
        /*0794*/ 	.word	0x0500000f


	//   ....[112]....
        /*0798*/ 	.word	0x0500000f


	//   ....[113]....
        /*079c*/ 	.word	0x0500000f


	//   ....[114]....
        /*07a0*/ 	.word	0x0500000f


	//   ....[115]....
        /*07a4*/ 	.word	0x0500000f


	//   ....[116]....
        /*07a8*/ 	.word	0x0500000f


	//   ....[117]....
        /*07ac*/ 	.word	0x0500000f


	//   ....[118]....
        /*07b0*/ 	.word	0x0500000f


	//   ....[119]....
        /*07b4*/ 	.word	0x0500000f


	//   ....[120]....
        /*07b8*/ 	.word	0x0500000f


	//   ....[121]....
        /*07bc*/ 	.word	0x0500000f


	//   ....[122]....
        /*07c0*/ 	.word	0x0500000f


	//   ....[123]....
        /*07c4*/ 	.word	0x0500000f


	//   ....[124]....
        /*07c8*/ 	.word	0x0500000f


	//   ....[125]....
        /*07cc*/ 	.word	0x0500000f


	//   ....[126]....
        /*07d0*/ 	.word	0x0500000f


	//   ....[127]....
        /*07d4*/ 	.word	0x0500000f


	//   ....[128]....
        /*07d8*/ 	.word	0x0500000f


	//   ....[129]....
        /*07dc*/ 	.word	0x0500000f


	//   ....[130]....
        /*07e0*/ 	.word	0x0500000f


	//   ....[131]....
        /*07e4*/ 	.word	0x0500000f


	//   ....[132]....
        /*07e8*/ 	.word	0x0500000f


	//   ....[133]....
        /*07ec*/ 	.word	0x0500000f


	//   ....[134]....
        /*07f0*/ 	.word	0x0500000f


	//   ....[135]....
        /*07f4*/ 	.word	0x0500000f


	//   ....[136]....
        /*07f8*/ 	.word	0x0500000f


	//   ....[137]....
        /*07fc*/ 	.word	0x0500000f


	//   ....[138]....
        /*0800*/ 	.word	0x0500000f


	//   ....[139]....
        /*0804*/ 	.word	0x0500000f


	//   ....[140]....
        /*0808*/ 	.word	0x0500000f


	//----- nvinfo : EIATTR_COOP_GROUP_INSTR_OFFSETS
	.align		4
.L_1063:
        /*080c*/ 	.byte	0x04, 0x28
        /*080e*/ 	.short	(.L_1065 - .L_1064)


	//   ....[0]....
.L_1064:
        /*0810*/ 	.word	0x00000070


	//   ....[1]....
        /*0814*/ 	.word	0x00000140


	//   ....[2]....
        /*0818*/ 	.word	0x00000190


	//   ....[3]....
        /*081c*/ 	.word	0x000003a0


	//   ....[4]....
        /*0820*/ 	.word	0x00000500


	//   ....[5]....
        /*0824*/ 	.word	0x00000620


	//   ....[6]....
        /*0828*/ 	.word	0x00000780


	//   ....[7]....
        /*082c*/ 	.word	0x00001f80


	//   ....[8]....
        /*0830*/ 	.word	0x00003f60


	//   ....[9]....
        /*0834*/ 	.word	0x00004f60


	//   ....[10]....
        /*0838*/ 	.word	0x00005b60


	//   ....[11]....
        /*083c*/ 	.word	0x00005ba0


	//   ....[12]....
        /*0840*/ 	.word	0x000062b0


	//   ....[13]....
        /*0844*/ 	.word	0x00006330


	//   ....[14]....
        /*0848*/ 	.word	0x000067c0


	//   ....[15]....
        /*084c*/ 	.word	0x00006840


	//   ....[16]....
        /*0850*/ 	.word	0x00007170


	//   ....[17]....
        /*0854*/ 	.word	0x00007e00


	//   ....[18]....
        /*0858*/ 	.word	0x00008a10


	//   ....[19]....
        /*085c*/ 	.word	0x00009010


	//   ....[20]....
        /*0860*/ 	.word	0x00009080


	//   ....[21]....
        /*0864*/ 	.word	0x00009230


	//   ....[22]....
        /*0868*/ 	.word	0x000095a0


	//   ....[23]....
        /*086c*/ 	.word	0x00009620


	//   ....[24]....
        /*0870*/ 	.word	0x0000a7b0


	//   ....[25]....
        /*0874*/ 	.word	0x0000b450


	//   ....[26]....
        /*0878*/ 	.word	0x0000c400


	//   ....[27]....
        /*087c*/ 	.word	0x0000c4a0


	//   ....[28]....
        /*0880*/ 	.word	0x0000c760


	//   ....[29]....
        /*0884*/ 	.word	0x0000c920


	//   ....[30]....
        /*0888*/ 	.word	0x0000d920


	//   ....[31]....
        /*088c*/ 	.word	0x0000d960


	//   ....[32]....
        /*0890*/ 	.word	0x0000d9d0


	//   ....[33]....
        /*0894*/ 	.word	0x0000d9f0


	//   ....[34]....
        /*0898*/ 	.word	0x0000da20


	//   ....[35]....
        /*089c*/ 	.word	0x0000f1a0


	//   ....[36]....
        /*08a0*/ 	.word	0x0000f510


	//   ....[37]....
        /*08a4*/ 	.word	0x0000f520


	//   ....[38]....
        /*08a8*/ 	.word	0x0000f530


	//   ....[39]....
        /*08ac*/ 	.word	0x0000f560


	//   ....[40]....
        /*08b0*/ 	.word	0x000101b0


	//   ....[41]....
        /*08b4*/ 	.word	0x000101f0


	//   ....[42]....
        /*08b8*/ 	.word	0x000104a0


	//   ....[43]....
        /*08bc*/ 	.word	0x000104c0


	//   ....[44]....
        /*08c0*/ 	.word	0x00010ba0


	//   ....[45]....
        /*08c4*/ 	.word	0x00010bd0


	//   ....[46]....
        /*08c8*/ 	.word	0x00011490


	//   ....[47]....
        /*08cc*/ 	.word	0x000114b0


	//   ....[48]....
        /*08d0*/ 	.word	0x00012790


	//   ....[49]....
        /*08d4*/ 	.word	0x000127d0


	//   ....[50]....
        /*08d8*/ 	.word	0x00012a10


	//   ....[51]....
        /*08dc*/ 	.word	0x00012a30


	//   ....[52]....
        /*08e0*/ 	.word	0x00012cf0


	//   ....[53]....
        /*08e4*/ 	.word	0x00012f00


	//   ....[54]....
        /*08e8*/ 	.word	0x00012f30


	//   ....[55]....
        /*08ec*/ 	.word	0x00012f60


	//   ....[56]....
        /*08f0*/ 	.word	0x00012f90


	//   ....[57]....
        /*08f4*/ 	.word	0x00012fc0


	//   ....[58]....
        /*08f8*/ 	.word	0x00012ff0


	//   ....[59]....
        /*08fc*/ 	.word	0x00013190


	//   ....[60]....
        /*0900*/ 	.word	0x000131c0


	//   ....[61]....
        /*0904*/ 	.word	0x000131f0


	//   ....[62]....
        /*0908*/ 	.word	0x00013220


	//   ....[63]....
        /*090c*/ 	.word	0x00013250


	//   ....[64]....
        /*0910*/ 	.word	0x00013280


	//   ....[65]....
        /*0914*/ 	.word	0x00013320


	//   ....[66]....
        /*0918*/ 	.word	0x00013350


	//   ....[67]....
        /*091c*/ 	.word	0x00013360


	//   ....[68]....
        /*0920*/ 	.word	0x00013390


	//   ....[69]....
        /*0924*/ 	.word	0x00014e40


	//   ....[70]....
        /*0928*/ 	.word	0x000158d0


	//   ....[71]....
        /*092c*/ 	.word	0x00015900


	//   ....[72]....
        /*0930*/ 	.word	0x00015920


	//   ....[73]....
        /*0934*/ 	.word	0x000159d0


	//   ....[74]....
        /*0938*/ 	.word	0x00015a60


	//   ....[75]....
        /*093c*/ 	.word	0x00015a80


	//   ....[76]....
        /*0940*/ 	.word	0x00015b10


	//   ....[77]....
        /*0944*/ 	.word	0x00015b20


	//   ....[78]....
        /*0948*/ 	.word	0x000164b0


	//   ....[79]....
        /*094c*/ 	.word	0x00016540


	//   ....[80]....
        /*0950*/ 	.word	0x00016590


	//   ....[81]....
        /*0954*/ 	.word	0x000166c0


	//   ....[82]....
        /*0958*/ 	.word	0x00016830


	//   ....[83]....
        /*095c*/ 	.word	0x00016840


	//   ....[84]....
        /*0960*/ 	.word	0x000169a0


	//   ....[85]....
        /*0964*/ 	.word	0x000169b0


	//   ....[86]....
        /*0968*/ 	.word	0x0001a560


	//   ....[87]....
        /*096c*/ 	.word	0x0001a590


	//   ....[88]....
        /*0970*/ 	.word	0x0001a5f0


	//   ....[89]....
        /*0974*/ 	.word	0x0001a620


	//   ....[90]....
        /*0978*/ 	.word	0x0001a650


	//   ....[91]....
        /*097c*/ 	.word	0x0001a680


	//   ....[92]....
        /*0980*/ 	.word	0x0001a6b0


	//   ....[93]....
        /*0984*/ 	.word	0x0001a6e0


	//   ....[94]....
        /*0988*/ 	.word	0x0001a8a0


	//   ....[95]....
        /*098c*/ 	.word	0x0001a8d0


	//   ....[96]....
        /*0990*/ 	.word	0x0001a900


	//   ....[97]....
        /*0994*/ 	.word	0x0001a930


	//   ....[98]....
        /*0998*/ 	.word	0x0001a960


	//   ....[99]....
        /*099c*/ 	.word	0x0001a990


	//   ....[100]....
        /*09a0*/ 	.word	0x0001aa60


	//   ....[101]....
        /*09a4*/ 	.word	0x0001aa80


	//   ....[102]....
        /*09a8*/ 	.word	0x0001aa90


	//   ....[103]....
        /*09ac*/ 	.word	0x0001ab10


	//   ....[104]....
        /*09b0*/ 	.word	0x0001b650


	//   ....[105]....
        /*09b4*/ 	.word	0x0001bc10


	//   ....[106]....
        /*09b8*/ 	.word	0x0001bd90


	//   ....[107]....
        /*09bc*/ 	.word	0x0001bdf0


	//   ....[108]....
        /*09c0*/ 	.word	0x0001be80


	//   ....[109]....
        /*09c4*/ 	.word	0x0001bed0


	//   ....[110]....
        /*09c8*/ 	.word	0x0001c030


	//   ....[111]....
        /*09cc*/ 	.word	0x0001c0d0


	//   ....[112]....
        /*09d0*/ 	.word	0x0001c180


	//   ....[113]....
        /*09d4*/ 	.word	0x0001c260


	//   ....[114]....
        /*09d8*/ 	.word	0x0001c420


	//   ....[115]....
        /*09dc*/ 	.word	0x0001c500


	//   ....[116]....
        /*09e0*/ 	.word	0x0001c790


	//   ....[117]....
        /*09e4*/ 	.word	0x0001c890


	//   ....[118]....
        /*09e8*/ 	.word	0x0001ca60


	//   ....[119]....
        /*09ec*/ 	.word	0x0001cb20


	//   ....[120]....
        /*09f0*/ 	.word	0x0001cd40


	//   ....[121]....
        /*09f4*/ 	.word	0x0001cd90


	//   ....[122]....
        /*09f8*/ 	.word	0x0001d0c0


	//   ....[123]....
        /*09fc*/ 	.word	0x0001d160


	//   ....[124]....
        /*0a00*/ 	.word	0x0001d2f0


	//   ....[125]....
        /*0a04*/ 	.word	0x0001d370


	//   ....[126]....
        /*0a08*/ 	.word	0x0001d3f0


	//   ....[127]....
        /*0a0c*/ 	.word	0x0001d470


	//   ....[128]....
        /*0a10*/ 	.word	0x0001d4f0


	//   ....[129]....
        /*0a14*/ 	.word	0x0001d580


	//   ....[130]....
        /*0a18*/ 	.word	0x0001d620


	//   ....[131]....
        /*0a1c*/ 	.word	0x0001d6d0


	//   ....[132]....
        /*0a20*/ 	.word	0x0001d750


	//   ....[133]....
        /*0a24*/ 	.word	0x0001d7d0


	//   ....[134]....
        /*0a28*/ 	.word	0x0001d850


	//   ....[135]....
        /*0a2c*/ 	.word	0x0001d8e0


	//   ....[136]....
        /*0a30*/ 	.word	0x0001d960


	//   ....[137]....
        /*0a34*/ 	.word	0x0001da10


	//   ....[138]....
        /*0a38*/ 	.word	0x0001da60


	//   ....[139]....
        /*0a3c*/ 	.word	0x0001db20


	//   ....[140]....
        /*0a40*/ 	.word	0x0001dc50


	//----- nvinfo : EIATTR_REG_RECONFIG
	.align		4
.L_1065:
        /*0a44*/ 	.byte	0x01, 0x54
	.zero		2


	//----- nvinfo : EIATTR_SYSCALL_OFFSETS
	.align		4
        /*0a48*/ 	.byte	0x04, 0x46
        /*0a4a*/ 	.short	(.L_1067 - .L_1066)


	//   ....[0]....
.L_1066:
        /*0a4c*/ 	.word	0x00004110


	//   ....[1]....
        /*0a50*/ 	.word	0x00014a60


	//   ....[2]....
        /*0a54*/ 	.word	0x00014bb0


	//   ....[3]....
        /*0a58*/ 	.word	0x00014cb0


	//   ....[4]....
        /*0a5c*/ 	.word	0x000154f0


	//   ....[5]....
        /*0a60*/ 	.word	0x00015e30


	//----- nvinfo : EIATTR_MBARRIER_INSTR_OFFSETS
	.align		4
.L_1067:
        /*0a64*/ 	.byte	0x04, 0x39
        /*0a66*/ 	.short	(.L_1069 - .L_1068)


	//   ....[0]....
.L_1068:
        /*0a68*/ 	.word	0x00000280
        /*0a6c*/ 	.word	0x000000ff
        /*0a70*/ 	.word	0x00038800
        /*0a74*/ 	.short	0x0100
        /*0a76*/ 	.byte	0x08
	.zero		1


	//   ....[1]....
        /*0a78*/ 	.word	0x00000290
        /*0a7c*/ 	.word	0x000000ff
        /*0a80*/ 	.word	0x00038810
        /*0a84*/ 	.short	0x0100
        /*0a86*/ 	.byte	0x08
	.zero		1


	//   ....[2]....
        /*0a88*/ 	.word	0x000002a0
        /*0a8c*/ 	.word	0x000000ff
        /*0a90*/ 	.word	0x00038820
        /*0a94*/ 	.short	0x0100
        /*0a96*/ 	.byte	0x08
	.zero		1


	//   ....[3]....
        /*0a98*/ 	.word	0x00000350
        /*0a9c*/ 	.word	0x000000ff
        /*0aa0*/ 	.word	0x00038830
        /*0aa4*/ 	.short	0x0100
        /*0aa6*/ 	.byte	0x06
	.zero		1


	//   ....[4]....
        /*0aa8*/ 	.word	0x00000360
        /*0aac*/ 	.word	0x000000ff
        /*0ab0*/ 	.word	0x00038840
        /*0ab4*/ 	.short	0x0100
        /*0ab6*/ 	.byte	0x06
	.zero		1


	//   ....[5]....
        /*0ab8*/ 	.word	0x00000370
        /*0abc*/ 	.word	0x000000ff
        /*0ac0*/ 	.word	0x00038838
        /*0ac4*/ 	.short	0x0100
        /*0ac6*/ 	.byte	0x06
	.zero		1


	//   ....[6]....
        /*0ac8*/ 	.word	0x00000380
        /*0acc*/ 	.word	0x000000ff
        /*0ad0*/ 	.word	0x00038848
        /*0ad4*/ 	.short	0x0100
        /*0ad6*/ 	.byte	0x06
	.zero		1


	//   ....[7]....
        /*0ad8*/ 	.word	0x000004b0
        /*0adc*/ 	.word	0x000000ff
        /*0ae0*/ 	.word	0x00038850
        /*0ae4*/ 	.short	0x0100
        /*0ae6*/ 	.byte	0x08
	.zero		1


	//   ....[8]....
        /*0ae8*/ 	.word	0x000004c0
        /*0aec*/ 	.word	0x000000ff
        /*0af0*/ 	.word	0x00038860
        /*0af4*/ 	.short	0x0100
        /*0af6*/ 	.byte	0x08
	.zero		1


	//   ....[9]....
        /*0af8*/ 	.word	0x000004d0
        /*0afc*/ 	.word	0x000000ff
        /*0b00*/ 	.word	0x00038858
        /*0b04*/ 	.short	0x0100
        /*0b06*/ 	.byte	0x08
	.zero		1


	//   ....[10]....
        /*0b08*/ 	.word	0x000004e0
        /*0b0c*/ 	.word	0x000000ff
        /*0b10*/ 	.word	0x00038868
        /*0b14*/ 	.short	0x0100
        /*0b16*/ 	.byte	0x08
	.zero		1


	//   ....[11]....
        /*0b18*/ 	.word	0x000005d0
        /*0b1c*/ 	.word	0x000000ff
        /*0b20*/ 	.word	0x00038870
        /*0b24*/ 	.short	0x0100
        /*0b26*/ 	.byte	0x06
	.zero		1


	//   ....[12]....
        /*0b28*/ 	.word	0x000005e0
        /*0b2c*/ 	.word	0x000000ff
        /*0b30*/ 	.word	0x00038880
        /*0b34*/ 	.short	0x0100
        /*0b36*/ 	.byte	0x06
	.zero		1


	//   ....[13]....
        /*0b38*/ 	.word	0x000005f0
        /*0b3c*/ 	.word	0x000000ff
        /*0b40*/ 	.word	0x00038878
        /*0b44*/ 	.short	0x0100
        /*0b46*/ 	.byte	0x06
	.zero		1


	//   ....[14]....
        /*0b48*/ 	.word	0x00000600
        /*0b4c*/ 	.word	0x000000ff
        /*0b50*/ 	.word	0x00038888
        /*0b54*/ 	.short	0x0100
        /*0b56*/ 	.byte	0x06
	.zero		1


	//   ....[15]....
        /*0b58*/ 	.word	0x00000730
        /*0b5c*/ 	.word	0x000000ff
        /*0b60*/ 	.word	0x00038890
        /*0b64*/ 	.short	0x0100
        /*0b66*/ 	.byte	0x08
	.zero		1


	//   ....[16]....
        /*0b68*/ 	.word	0x00000740
        /*0b6c*/ 	.word	0x000000ff
        /*0b70*/ 	.word	0x000388a0
        /*0b74*/ 	.short	0x0100
        /*0b76*/ 	.byte	0x08
	.zero		1


	//   ....[17]....
        /*0b78*/ 	.word	0x00000750
        /*0b7c*/ 	.word	0x000000ff
        /*0b80*/ 	.word	0x00038898
        /*0b84*/ 	.short	0x0100
        /*0b86*/ 	.byte	0x08
	.zero		1


	//   ....[18]....
        /*0b88*/ 	.word	0x00000760
        /*0b8c*/ 	.word	0x000000ff
        /*0b90*/ 	.word	0x000388a8
        /*0b94*/ 	.short	0x0100
        /*0b96*/ 	.byte	0x08
	.zero		1


	//   ....[19]....
        /*0b98*/ 	.word	0x00000890
        /*0b9c*/ 	.word	0x000000ff
        /*0ba0*/ 	.word	0x000388b0
        /*0ba4*/ 	.short	0x0100
        /*0ba6*/ 	.byte	0x08
	.zero		1


	//   ....[20]....
        /*0ba8*/ 	.word	0x000008a0
        /*0bac*/ 	.word	0x000000ff
        /*0bb0*/ 	.word	0x000388c0
        /*0bb4*/ 	.short	0x0100
        /*0bb6*/ 	.byte	0x08
	.zero		1


	//   ....[21]....
        /*0bb8*/ 	.word	0x000008b0
        /*0bbc*/ 	.word	0x000000ff
        /*0bc0*/ 	.word	0x000388b8
        /*0bc4*/ 	.short	0x0100
        /*0bc6*/ 	.byte	0x08
	.zero		1


	//   ....[22]....
        /*0bc8*/ 	.word	0x000008c0
        /*0bcc*/ 	.word	0x000000ff
        /*0bd0*/ 	.word	0x000388c8
        /*0bd4*/ 	.short	0x0100
        /*0bd6*/ 	.byte	0x08
	.zero		1


	//   ....[23]....
        /*0bd8*/ 	.word	0x00002350
        /*0bdc*/ 	.word	0x00000004
        /*0be0*/ 	.word	0x00000000
        /*0be4*/ 	.short	0x0101
        /*0be6*/ 	.byte	0x3f
	.zero		1


	//   ....[24]....
        /*0be8*/ 	.word	0x00002e40
        /*0bec*/ 	.word	0x00000004
        /*0bf0*/ 	.word	0x00000000
        /*0bf4*/ 	.short	0x0101
        /*0bf6*/ 	.byte	0x3f
	.zero		1


	//   ....[25]....
        /*0bf8*/ 	.word	0x000041c0
        /*0bfc*/ 	.word	0x00000010
        /*0c00*/ 	.word	0x00038800
        /*0c04*/ 	.short	0x010a
        /*0c06*/ 	.byte	0x3f
	.zero		1


	//   ....[26]....
        /*0c08*/ 	.word	0x00004230
        /*0c0c*/ 	.word	0x00000009
        /*0c10*/ 	.word	0x00038830
        /*0c14*/ 	.short	0x010a
        /*0c16*/ 	.byte	0x3f
	.zero		1


	//   ....[27]....
        /*0c18*/ 	.word	0x000042a0
        /*0c1c*/ 	.word	0x00000009
        /*0c20*/ 	.word	0x00038830
        /*0c24*/ 	.short	0x010a
        /*0c26*/ 	.byte	0x3f
	.zero		1


	//   ....[28]....
        /*0c28*/ 	.word	0x00004520
        /*0c2c*/ 	.word	0x00000010
        /*0c30*/ 	.word	0x00038810
        /*0c34*/ 	.short	0x010a
        /*0c36*/ 	.byte	0x3f
	.zero		1


	//   ....[29]....
        /*0c38*/ 	.word	0x00004560
        /*0c3c*/ 	.word	0x00000009
        /*0c40*/ 	.word	0x00038850
        /*0c44*/ 	.short	0x010a
        /*0c46*/ 	.byte	0x3f
	.zero		1


	//   ....[30]....
        /*0c48*/ 	.word	0x00004630
        /*0c4c*/ 	.word	0x00000009
        /*0c50*/ 	.word	0x00038850
        /*0c54*/ 	.short	0x010a
        /*0c56*/ 	.byte	0x3f
	.zero		1


	//   ....[31]....
        /*0c58*/ 	.word	0x00006a90
        /*0c5c*/ 	.word	0x00000006
        /*0c60*/ 	.word	0x00000000
        /*0c64*/ 	.short	0x0101
        /*0c66*/ 	.byte	0x3f
	.zero		1


	//   ....[32]....
        /*0c68*/ 	.word	0x00007190
        /*0c6c*/ 	.word	0x00000009
        /*0c70*/ 	.word	0x00000000
        /*0c74*/ 	.short	0x0101
        /*0c76*/ 	.byte	0x3f
	.zero		1


	//   ....[33]....
        /*0c78*/ 	.word	0x000072b0
        /*0c7c*/ 	.word	0x00000009
        /*0c80*/ 	.word	0x00038830
        /*0c84*/ 	.short	0x010a
        /*0c86*/ 	.byte	0x3f
	.zero		1


	//   ....[34]....
        /*0c88*/ 	.word	0x00007300
        /*0c8c*/ 	.word	0x00000009
        /*0c90*/ 	.word	0x00038830
        /*0c94*/ 	.short	0x010a
        /*0c96*/ 	.byte	0x3f
	.zero		1


	//   ....[35]....
        /*0c98*/ 	.word	0x00007480
        /*0c9c*/ 	.word	0x00000009
        /*0ca0*/ 	.word	0x00038850
        /*0ca4*/ 	.short	0x010a
        /*0ca6*/ 	.byte	0x3f
	.zero		1


	//   ....[36]....
        /*0ca8*/ 	.word	0x000074c0
        /*0cac*/ 	.word	0x00000009
        /*0cb0*/ 	.word	0x00038850
        /*0cb4*/ 	.short	0x010a
        /*0cb6*/ 	.byte	0x3f
	.zero		1


	//   ....[37]....
        /*0cb8*/ 	.word	0x00009800
        /*0cbc*/ 	.word	0x0000000b
        /*0cc0*/ 	.word	0x00000000
        /*0cc4*/ 	.short	0x0101
        /*0cc6*/ 	.byte	0x3f
	.zero		1


	//   ....[38]....
        /*0cc8*/ 	.word	0x0000a7d0
        /*0ccc*/ 	.word	0x00000009
        /*0cd0*/ 	.word	0x00000000
        /*0cd4*/ 	.short	0x0101
        /*0cd6*/ 	.byte	0x3f
	.zero		1


	//   ....[39]....
        /*0cd8*/ 	.word	0x0000a920
        /*0cdc*/ 	.word	0x00000009
        /*0ce0*/ 	.word	0x00038830
        /*0ce4*/ 	.short	0x010a
        /*0ce6*/ 	.byte	0x3f
	.zero		1


	//   ....[40]....
        /*0ce8*/ 	.word	0x0000a970
        /*0cec*/ 	.word	0x00000009
        /*0cf0*/ 	.word	0x00038830
        /*0cf4*/ 	.short	0x010a
        /*0cf6*/ 	.byte	0x3f
	.zero		1


	//   ....[41]....
        /*0cf8*/ 	.word	0x0000aaf0
        /*0cfc*/ 	.word	0x00000009
        /*0d00*/ 	.word	0x00038850
        /*0d04*/ 	.short	0x010a
        /*0d06*/ 	.byte	0x3f
	.zero		1


	//   ....[42]....
        /*0d08*/ 	.word	0x0000ab30
        /*0d0c*/ 	.word	0x00000009
        /*0d10*/ 	.word	0x00038850
        /*0d14*/ 	.short	0x010a
        /*0d16*/ 	.byte	0x3f
	.zero		1


	//   ....[43]....
        /*0d18*/ 	.word	0x0000cd10
        /*0d1c*/ 	.word	0x00000099
        /*0d20*/ 	.word	0x00000000
        /*0d24*/ 	.short	0x0101
        /*0d26*/ 	.byte	0x3f
	.zero		1


	//   ....[44]....
        /*0d28*/ 	.word	0x0000d940
        /*0d2c*/ 	.word	0x00000009
        /*0d30*/ 	.word	0x00000000
        /*0d34*/ 	.short	0x0101
        /*0d36*/ 	.byte	0x3f
	.zero		1


	//   ....[45]....
        /*0d38*/ 	.word	0x000101e0
        /*0d3c*/ 	.word	0x00000008
        /*0d40*/ 	.word	0x00000000
        /*0d44*/ 	.short	0x0101
        /*0d46*/ 	.byte	0x3f
	.zero		1


	//   ....[46]....
        /*0d48*/ 	.word	0x00010ad0
        /*0d4c*/ 	.word	0x00000008
        /*0d50*/ 	.word	0x00000000
        /*0d54*/ 	.short	0x0101
        /*0d56*/ 	.byte	0x3f
	.zero		1


	//   ....[47]....
        /*0d58*/ 	.word	0x000150a0
        /*0d5c*/ 	.word	0x00000000
        /*0d60*/ 	.word	0x00038840
        /*0d64*/ 	.short	0x010a
        /*0d66*/ 	.byte	0x3f
	.zero		1


	//   ....[48]....
        /*0d68*/ 	.word	0x00015be0
        /*0d6c*/ 	.word	0x00000012
        /*0d70*/ 	.word	0x00038800
        /*0d74*/ 	.short	0x0107
        /*0d76*/ 	.byte	0x3f
	.zero		1


	//   ....[49]....
        /*0d78*/ 	.word	0x00015c80
        /*0d7c*/ 	.word	0x00000012
        /*0d80*/ 	.word	0x00038800
        /*0d84*/ 	.short	0x0101
        /*0d86*/ 	.byte	0x3f
	.zero		1


	//   ....[50]....
        /*0d88*/ 	.word	0x00016bb0
        /*0d8c*/ 	.word	0x00000012
        /*0d90*/ 	.word	0x00038810
        /*0d94*/ 	.short	0x0107
        /*0d96*/ 	.byte	0x3f
	.zero		1


	//   ....[51]....
        /*0d98*/ 	.word	0x00016cb0
        /*0d9c*/ 	.word	0x00000012
        /*0da0*/ 	.word	0x00038810
        /*0da4*/ 	.short	0x0101
        /*0da6*/ 	.byte	0x3f
	.zero		1


	//   ....[52]....
        /*0da8*/ 	.word	0x00016cd0
        /*0dac*/ 	.word	0x00000012
        /*0db0*/ 	.word	0x00038820
        /*0db4*/ 	.short	0x010a
        /*0db6*/ 	.byte	0x3f
	.zero		1


	//   ....[53]....
        /*0db8*/ 	.word	0x00016db0
        /*0dbc*/ 	.word	0x00000000
        /*0dc0*/ 	.word	0x00038860
        /*0dc4*/ 	.short	0x010a
        /*0dc6*/ 	.byte	0x3f
	.zero		1


	//   ....[54]....
        /*0dc8*/ 	.word	0x00017a40
        /*0dcc*/ 	.word	0x00000003
        /*0dd0*/ 	.word	0x00038840
        /*0dd4*/ 	.short	0x010a
        /*0dd6*/ 	.byte	0x3f
	.zero		1


	//   ....[55]....
        /*0dd8*/ 	.word	0x00017ca0
        /*0ddc*/ 	.word	0x00000003
        /*0de0*/ 	.word	0x00038860
        /*0de4*/ 	.short	0x010a
        /*0de6*/ 	.byte	0x3f
	.zero		1


	//   ....[56]....
        /*0de8*/ 	.word	0x00018860
        /*0dec*/ 	.word	0x00000004
        /*0df0*/ 	.word	0x00038840
        /*0df4*/ 	.short	0x010a
        /*0df6*/ 	.byte	0x3f
	.zero		1


	//   ....[57]....
        /*0df8*/ 	.word	0x00018ab0
        /*0dfc*/ 	.word	0x00000004
        /*0e00*/ 	.word	0x00038860
        /*0e04*/ 	.short	0x010a
        /*0e06*/ 	.byte	0x3f
	.zero		1


	//   ....[58]....
        /*0e08*/ 	.word	0x000195f0
        /*0e0c*/ 	.word	0x00000004
        /*0e10*/ 	.word	0x00038840
        /*0e14*/ 	.short	0x010a
        /*0e16*/ 	.byte	0x3f
	.zero		1


	//   ....[59]....
        /*0e18*/ 	.word	0x00019850
        /*0e1c*/ 	.word	0x00000004
        /*0e20*/ 	.word	0x00038860
        /*0e24*/ 	.short	0x010a
        /*0e26*/ 	.byte	0x3f
	.zero		1


	//   ....[60]....
        /*0e28*/ 	.word	0x0001b5d0
        /*0e2c*/ 	.word	0x00000000
        /*0e30*/ 	.word	0x00038820
        /*0e34*/ 	.short	0x010a
        /*0e36*/ 	.byte	0x3f
	.zero		1


	//   ....[61]....
        /*0e38*/ 	.word	0x0001b790
        /*0e3c*/ 	.word	0x00000006
        /*0e40*/ 	.word	0x00000000
        /*0e44*/ 	.short	0x010a
        /*0e46*/ 	.byte	0x3f
	.zero		1


	//   ....[62]....
        /*0e48*/ 	.word	0x0001b800
        /*0e4c*/ 	.word	0x00000007
        /*0e50*/ 	.word	0x00000000
        /*0e54*/ 	.short	0x010a
        /*0e56*/ 	.byte	0x3f
	.zero		1


	//   ....[63]....
        /*0e58*/ 	.word	0x0001b870
        /*0e5c*/ 	.word	0x00000004
        /*0e60*/ 	.word	0x00000000
        /*0e64*/ 	.short	0x010a
        /*0e66*/ 	.byte	0x3f
	.zero		1


	//   ....[64]....
        /*0e68*/ 	.word	0x0001b8a0
        /*0e6c*/ 	.word	0x00000003
        /*0e70*/ 	.word	0x00000000
        /*0e74*/ 	.short	0x010a
        /*0e76*/ 	.byte	0x3f
	.zero		1


	//   ....[65]....
        /*0e78*/ 	.word	0x0001b900
        /*0e7c*/ 	.word	0x00000010
        /*0e80*/ 	.word	0x00038800
        /*0e84*/ 	.short	0x010a
        /*0e86*/ 	.byte	0x3f
	.zero		1


	//   ....[66]....
        /*0e88*/ 	.word	0x0001b950
        /*0e8c*/ 	.word	0x00000009
        /*0e90*/ 	.word	0x00038830
        /*0e94*/ 	.short	0x010a
        /*0e96*/ 	.byte	0x3f
	.zero		1


	//   ....[67]....
        /*0e98*/ 	.word	0x0001b9a0
        /*0e9c*/ 	.word	0x00000010
        /*0ea0*/ 	.word	0x00038810
        /*0ea4*/ 	.short	0x010a
        /*0ea6*/ 	.byte	0x3f
	.zero		1


	//   ....[68]....
        /*0ea8*/ 	.word	0x0001b9f0
        /*0eac*/ 	.word	0x00000009
        /*0eb0*/ 	.word	0x00038850
        /*0eb4*/ 	.short	0x010a
        /*0eb6*/ 	.byte	0x3f
	.zero		1


	//   ....[69]....
        /*0eb8*/ 	.word	0x0001ba40
        /*0ebc*/ 	.word	0x00000009
        /*0ec0*/ 	.word	0x00038830
        /*0ec4*/ 	.short	0x010a
        /*0ec6*/ 	.byte	0x3f
	.zero		1


	//   ....[70]....
        /*0ec8*/ 	.word	0x0001ba90
        /*0ecc*/ 	.word	0x00000009
        /*0ed0*/ 	.word	0x00038850
        /*0ed4*/ 	.short	0x010a
        /*0ed6*/ 	.byte	0x3f
	.zero		1


	//   ....[71]....
        /*0ed8*/ 	.word	0x0001bae0
        /*0edc*/ 	.word	0x00000009
        /*0ee0*/ 	.word	0x00038830
        /*0ee4*/ 	.short	0x010a
        /*0ee6*/ 	.byte	0x3f
	.zero		1


	//   ....[72]....
        /*0ee8*/ 	.word	0x0001bb30
        /*0eec*/ 	.word	0x00000009
        /*0ef0*/ 	.word	0x00038850
        /*0ef4*/ 	.short	0x010a
        /*0ef6*/ 	.byte	0x3f
	.zero		1


	//   ....[73]....
        /*0ef8*/ 	.word	0x0001bcd0
        /*0efc*/ 	.word	0x00000000
        /*0f00*/ 	.word	0x00038840
        /*0f04*/ 	.short	0x010a
        /*0f06*/ 	.byte	0x3f
	.zero		1


	//   ....[74]....
        /*0f08*/ 	.word	0x0001cdd0
        /*0f0c*/ 	.word	0x00000012
        /*0f10*/ 	.word	0x00038820
        /*0f14*/ 	.short	0x010a
        /*0f16*/ 	.byte	0x3f
	.zero		1


	//   ....[75]....
        /*0f18*/ 	.word	0x0001ce20
        /*0f1c*/ 	.word	0x00000000
        /*0f20*/ 	.word	0x00038860
        /*0f24*/ 	.short	0x010a
        /*0f26*/ 	.byte	0x3f
	.zero		1


	//   ....[76]....
        /*0f28*/ 	.word	0x0001ce70
        /*0f2c*/ 	.word	0x00000003
        /*0f30*/ 	.word	0x00038840
        /*0f34*/ 	.short	0x010a
        /*0f36*/ 	.byte	0x3f
	.zero		1


	//   ....[77]....
        /*0f38*/ 	.word	0x0001cec0
        /*0f3c*/ 	.word	0x00000003
        /*0f40*/ 	.word	0x00038860
        /*0f44*/ 	.short	0x010a
        /*0f46*/ 	.byte	0x3f
	.zero		1


	//   ....[78]....
        /*0f48*/ 	.word	0x0001cf10
        /*0f4c*/ 	.word	0x00000004
        /*0f50*/ 	.word	0x00038840
        /*0f54*/ 	.short	0x010a
        /*0f56*/ 	.byte	0x3f
	.zero		1


	//   ....[79]....
        /*0f58*/ 	.word	0x0001cf60
        /*0f5c*/ 	.word	0x00000004
        /*0f60*/ 	.word	0x00038860
        /*0f64*/ 	.short	0x010a
        /*0f66*/ 	.byte	0x3f
	.zero		1


	//   ....[80]....
        /*0f68*/ 	.word	0x0001cfb0
        /*0f6c*/ 	.word	0x00000004
        /*0f70*/ 	.word	0x00038840
        /*0f74*/ 	.short	0x010a
        /*0f76*/ 	.byte	0x3f
	.zero		1


	//   ....[81]....
        /*0f78*/ 	.word	0x0001d000
        /*0f7c*/ 	.word	0x00000004
        /*0f80*/ 	.word	0x00038860
        /*0f84*/ 	.short	0x010a
        /*0f86*/ 	.byte	0x3f
	.zero		1


	//   ....[82]....
        /*0f88*/ 	.word	0x0001db70
        /*0f8c*/ 	.word	0x00000000
        /*0f90*/ 	.word	0x00038820
        /*0f94*/ 	.short	0x010a
        /*0f96*/ 	.byte	0x3f
	.zero		1


	//   ....[83]....
        /*0f98*/ 	.word	0x0001dd10
        /*0f9c*/ 	.word	0x00000006
        /*0fa0*/ 	.word	0x00000000
        /*0fa4*/ 	.short	0x010a
        /*0fa6*/ 	.byte	0x3f
	.zero		1


	//   ....[84]....
        /*0fa8*/ 	.word	0x0001dd60
        /*0fac*/ 	.word	0x00000007
        /*0fb0*/ 	.word	0x00000000
        /*0fb4*/ 	.short	0x010a
        /*0fb6*/ 	.byte	0x3f
	.zero		1


	//   ....[85]....
        /*0fb8*/ 	.word	0x0001ddb0
        /*0fbc*/ 	.word	0x00000004
        /*0fc0*/ 	.word	0x00000000
        /*0fc4*/ 	.short	0x010a
        /*0fc6*/ 	.byte	0x3f
	.zero		1


	//----- nvinfo : EIATTR_NUM_MBARRIERS
	.align		4
.L_1069:
        /*0fc8*/ 	.byte	0x03, 0x38
        /*0fca*/ 	.short	0x0017


	//----- nvinfo : EIATTR_EXIT_INSTR_OFFSETS
	.align		4
        /*0fcc*/ 	.byte	0x04, 0x1c
        /*0fce*/ 	.short	(.L_1071 - .L_1070)


	//   ....[0]....
.L_1070:
        /*0fd0*/ 	.word	0x00000a70


	//   ....[1]....
        /*0fd4*/ 	.word	0x00012c90


	//   ....[2]....
        /*0fd8*/ 	.word	0x0001b8f0


	//----- nvinfo : EIATTR_MAX_THREADS
	.align		4
.L_1071:
        /*0fdc*/ 	.byte	0x04, 0x05
        /*0fde*/ 	.short	(.L_1073 - .L_1072)
.L_1072:
        /*0fe0*/ 	.word	0x00000180
        /*0fe4*/ 	.word	0x00000001
        /*0fe8*/ 	.word	0x00000001


	//----- nvinfo : EIATTR_CRS_STACK_SIZE
	.align		4
.L_1073:
        /*0fec*/ 	.byte	0x04, 0x1e
        /*0fee*/ 	.short	(.L_1075 - .L_1074)
.L_1074:
        /*0ff0*/ 	.word	0x00000000


	//----- nvinfo : EIATTR_CBANK_PARAM_SIZE
	.align		4
.L_1075:
        /*0ff4*/ 	.byte	0x03, 0x19
        /*0ff6*/ 	.short	0x0bf0


	//----- nvinfo : EIATTR_PARAM_CBANK
	.align		4
        /*0ff8*/ 	.byte	0x04, 0x0a
        /*0ffa*/ 	.short	(.L_1077 - .L_1076)
	.align		4
.L_1076:
        /*0ffc*/ 	.word	index@(.nv.constant0._ZN7cutlass13device_kernelIN5flash11enable_sm90INS1_16FlashAttnFwdSm90INS1_25CollectiveMainloopFwdSm90ILi2EN4cute5tupleIJNS5_1CILi1EEES8_S8_EEENS6_IJNS7_ILi64EEESA_SA_EEELi512ENS_6half_tEfNS_4arch4Sm90ELb1ELb0ELb1ELb1ELb0ELb0ELb1ELb0ELb0ELb1ELb1ELb0EEENS1_21CollectiveEpilogueFwdINS6_IJSA_NS7_ILi512EEESA_EEES9_SC_SE_Li256ELb1ELb1ELb1ELb0EEENS1_36VarlenDynamicPersistentTileSchedulerILi64ELi64ELi256ELi128ELb1ELb1ELb1ELb1ELb1ELb1EEEEEEEEEvNT_6ParamsE)
        /*1000*/ 	.short	0x0210
        /*1002*/ 	.short	0x0bf0


	//----- nvinfo : EIATTR_SW_WAR
	.align		4
.L_1077:
        /*1004*/ 	.byte	0x04, 0x36
        /*1006*/ 	.short	(.L_1079 - .L_1078)
.L_1078:
        /*1008*/ 	.word	0x00000008
.L_1079:


//--------------------- .nv.info._ZN7cutlass13device_kernelIN5flash11enable_sm90INS1_16FlashAttnFwdSm90INS1_25CollectiveMainloopFwdSm90ILi2EN4cute5tupleIJNS5_1CILi1EEES8_S8_EEENS6_IJNS7_ILi64EEESA_SA_EEELi512ENS_6half_tEfNS_4arch4Sm90ELb1ELb0ELb1ELb1ELb0ELb1ELb1ELb0ELb0ELb1ELb1ELb0EEENS1_21CollectiveEpilogueFwdINS6_IJSA_NS7_ILi512EEESA_EEES9_SC_SE_Li256ELb1ELb1ELb1ELb0EEENS1_36VarlenDynamicPersistentTileSchedulerILi64ELi64ELi256ELi128ELb1ELb1ELb1ELb1ELb1ELb1EEEEEEEEEvNT_6ParamsE --------------------------
	.section	.nv.info._ZN7cutlass13device_kernelIN5flash11enable_sm90INS1_16FlashAttnFwdSm90INS1_25CollectiveMainloopFwdSm90ILi2EN4cute5tupleIJNS5_1CILi1EEES8_S8_EEENS6_IJNS7_ILi64EEESA_SA_EEELi512ENS_6half_tEfNS_4arch4Sm90ELb1ELb0ELb1ELb1ELb0ELb1ELb1ELb0ELb0ELb1ELb1ELb0EEENS1_21CollectiveEpilogueFwdINS6_IJSA_NS7_ILi512EEESA_EEES9_SC_SE_Li256ELb1ELb1ELb1ELb0EEENS1_36VarlenDynamicPersistentTileSchedulerILi64ELi64ELi256ELi128ELb1ELb1ELb1ELb1ELb1ELb1EEEEEEEEEvNT_6ParamsE,"",@"SHT_CUDA_INFO"
	.sectionflags	@""
	.align	4


	//----- nvinfo : EIATTR_CUDA_API_VERSION
	.align		4
        /*0000*/ 	.byte	0x04, 0x37
        /*0002*/ 	.short	(.L_1081 - .L_1080)
.L_1080:
        /*0004*/ 	.word	0x00000082


	//----- nvinfo : EIATTR_KPARAM_INFO
	.align		4
.L_1081:
        /*0008*/ 	.byte	0x04, 0x17
        /*000a*/ 	.short	(.L_1083 - .L_1082)
.L_1082:
        /*000c*/ 	.word	0x00000000
        /*0010*/ 	.short	0x0000
        /*0012*/ 	.short	0x0070
        /*0014*/ 	.byte	0x00, 0xf0, 0x01, 0x2e


	//----- nvinfo : EIATTR_SPARSE_MMA_MASK
	.align		4
.L_1083:
        /*0018*/ 	.byte	0x03, 0x50
        /*001a*/ 	.short	0x0000


	//----- nvinfo : EIATTR_MAXREG_COUNT
	.align		4
        /*001c*/ 	.byte	0x03, 0x1b
        /*001e*/ 	.short	0x00a8


	//----- nvinfo : EIATTR_NUM_BARRIERS
	.align		4
        /*0020*/ 	.byte	0x02, 0x4c
        /*0022*/ 	.byte	0x10
	.zero		1


	//----- nvinfo : EIATTR_EXTERNS
	.align		4
        /*0024*/ 	.byte	0x04, 0x0f
        /*0026*/ 	.short	(.L_1085 - .L_1084)


	//   ....[0]....
	.align		4
.L_1084:
        /*0028*/ 	.word	index@(__assertfail)


	//----- nvinfo : EIATTR_ANNOTATIONS
	.align		4
.L_1085:
        /*002c*/ 	.byte	0x04, 0x55
        /*002e*/ 	.short	(.L_1087 - .L_1086)


	//   ....[0]....
.L_1086:
        /* <DEDUP_REMOVED lines=104> */


	//----- nvinfo : EIATTR_MERCURY_ISA_VERSION
	.align		4
.L_1087:
        /*0698*/ 	.byte	0x03, 0x5f
        /*069a*/ 	.short	0x0101


	//----- nvinfo : EIATTR_UNUSED_LOAD_BYTE_OFFSET
	.align		4
        /*069c*/ 	.byte	0x04, 0x44
        /*069e*/ 	.short	(.L_1089 - .L_1088)


	//   ....[0]....
.L_1088:
        /*06a0*/ 	.word	0x00000ab0
        /*06a4*/ 	.word	0x0000fff0


	//   ....[1]....
        /*06a8*/ 	.word	0x000152c0
        /*06ac*/ 	.word	0x0000fff0


	//----- nvinfo : EIATTR_INT_WARP_WIDE_INSTR_OFFSETS
	.align		4
.L_1089:
        /*06b0*/ 	.byte	0x04, 0x31
        /*06b2*/ 	.short	(.L_1091 - .L_1090)


	//   ....[0]....
.L_1090:
        /*06b4*/ 	.word	0x00000190


	//   ....[1]....
        /*06b8*/ 	.word	0x000001d0


	//   ....[2]....
        /*06bc*/ 	.word	0x00000240


	//   ....[3]....
        /*06c0*/ 	.word	0x00000250


	//   ....[4]....
        /*06c4*/ 	.word	0x0001d8a0


	//   ....[5]....
        /*06c8*/ 	.word	0x0001d900


	//   ....[6]....
        /*06cc*/ 	.word	0x00023290


	//   ....[7]....
        /*06d0*/ 	.word	0x000232f0


	//----- nvinfo : EIATTR_COOP_GROUP_MASK_REGIDS
	.align		4
.L_1091:
        /*06d4*/ 	.byte	0x04, 0x29
        /*06d6*/ 	.short	(.L_1093 - .L_1092)


	//   ....[0]....
.L_1092:
        /*06d8*/ 	.word	0xffffffff


	//   ....[1]....
        /*06dc*/ 	.word	0xffffffff


	//   ....[2]....
        /*06e0*/ 	.word	0xffffffff


	//   ....[3]....
        /*06e4*/ 	.word	0xffffffff


	//   ....[4]....
        /*06e8*/ 	.word	0xffffffff


	//   ....[5]....
        /*06ec*/ 	.word	0xffffffff


	//   ....[6]....
        /*06f0*/ 	.word	0xffffffff


	//   ....[7]....
        /*06f4*/ 	.word	0xffffffff


	//   ....[8]....
        /*06f8*/ 	.word	0xffffffff


	//   ....[9]....
        /*06fc*/ 	.word	0xffffffff


	//   ....[10]....
        /*0700*/ 	.word	0xffffffff


	//   ....[11]....
        /*0704*/ 	.word	0xffffffff


	//   ....[12]....
        /*0708*/ 	.word	0xffffffff


	//   ....[13]....
        /*070c*/ 	.word	0xffffffff


	//   ....[14]....
        /*0710*/ 	.word	0xffffffff


	//   ....[15]....
        /*0714*/ 	.word	0xffffffff


	//   ....[16]....
        /*0718*/ 	.word	0xffffffff


	//   ....[17]....
        /*071c*/ 	.word	0xffffffff


	//   ....[18]....
        /*0720*/ 	.word	0xffffffff


	//   ....[19]....
        /*0724*/ 	.word	0xffffffff


	//   ....[20]....
        /*0728*/ 	.word	0xffffffff


	//   ....[21]....
        /*072c*/ 	.word	0xffffffff


	//   ....[22]....
        /*0730*/ 	.word	0xffffffff


	//   ....[23]....
        /*0734*/ 	.word	0xffffffff


	//   ....[24]....
        /*0738*/ 	.word	0xffffffff


	//   ....[25]....
        /*073c*/ 	.word	0xffffffff


	//   ....[26]....
        /*0740*/ 	.word	0xffffffff


	//   ....[27]....
        /*0744*/ 	.word	0xffffffff


	//   ....[28]....
        /*0748*/ 	.word	0xffffffff


	//   ....[29]....
        /*074c*/ 	.word	0xffffffff


	//   ....[30]....
        /*0750*/ 	.word	0xffffffff


	//   ....[31]....
        /*0754*/ 	.word	0xffffffff


	//   ....[32]....
        /*0758*/ 	.word	0xffffffff


	//   ....[33]....
        /*075c*/ 	.word	0xffffffff


	//   ....[34]....
        /*0760*/ 	.word	0xffffffff


	//   ....[35]....
        /*0764*/ 	.word	0xffffffff


	//   ....[36]....
        /*0768*/ 	.word	0xffffffff


	//   ....[37]....
        /*076c*/ 	.word	0xffffffff


	//   ....[38]....
        /*0770*/ 	.word	0xffffffff


	//   ....[39]....
        /*0774*/ 	.word	0xffffffff


	//   ....[40]....
        /*0778*/ 	.word	0xffffffff


	//   ....[41]....
        /*077c*/ 	.word	0xffffffff


	//   ....[42]....
        /*0780*/ 	.word	0xffffffff


	//   ....[43]....
        /*0784*/ 	.word	0xffffffff


	//   ....[44]....
        /*0788*/ 	.word	0xffffffff


	//   ....[45]....
        /*078c*/ 	.word	0xffffffff


	//   ....[46]....
        /*0790*/ 	.word	0xffffffff


	//   ....[47]....
        /*0794*/ 	.word	0xffffffff


	//   ....[48]....
        /*0798*/ 	.word	0xffffffff


	//   ....[49]....
        /*079c*/ 	.word	0xffffffff


	//   ....[50]....
        /*07a0*/ 	.word	0xffffffff


	//   ....[51]....
        /*07a4*/ 	.word	0xffffffff


	//   ....[52]....
        /*07a8*/ 	.word	0xffffffff


	//   ....[53]....
        /*07ac*/ 	.word	0xffffffff


	//   ....[54]....
        /*07b0*/ 	.word	0xffffffff


	//   ....[55]....
        /*07b4*/ 	.word	0xffffffff


	//   ....[56]....
        /*07b8*/ 	.word	0xffffffff


	//   ....[57]....
        /*07bc*/ 	.word	0xffffffff


	//   ....[58]....
        /*07c0*/ 	.word	0xffffffff


	//   ....[59]....
        /*07c4*/ 	.word	0xffffffff


	//   ....[60]....
        /*07c8*/ 	.word	0xffffffff


	//   ....[61]....
        /*07cc*/ 	.word	0xffffffff


	//   ....[62]....
        /*07d0*/ 	.word	0xffffffff


	//   ....[63]....
        /*07d4*/ 	.word	0xffffffff


	//   ....[64]....
        /*07d8*/ 	.word	0xffffffff


	//   ....[65]....
        /*07dc*/ 	.word	0xffffffff


	//   ....[66]....
        /*07e0*/ 	.word	0xffffffff


	//   ....[67]....
        /*07e4*/ 	.word	0xffffffff


	//   ....[68]....
        /*07e8*/ 	.word	0xffffffff


	//   ....[69]....
        /*07ec*/ 	.word	0xffffffff


	//   ....[70]....
        /*07f0*/ 	.word	0xffffffff


	//   ....[71]....
        /*07f4*/ 	.word	0xffffffff


	//   ....[72]....
        /*07f8*/ 	.word	0xffffffff


	//   ....[73]....
        /*07fc*/ 	.word	0xffffffff


	//   ....[74]....
        /*0800*/ 	.word	0xffffffff


	//   ....[75]....
        /*0804*/ 	.word	0xffffffff


	//   ....[76]....
        /*0808*/ 	.word	0xffffffff


	//   ....[77]....
        /*080c*/ 	.word	0xffffffff


	//   ....[78]....
        /*0810*/ 	.word	0xffffffff


	//   ....[79]....
        /*0814*/ 	.word	0xffffffff


	//   ....[80]....
        /*0818*/ 	.word	0xffffffff


	//   ....[81]....
        /*081c*/ 	.word	0xffffffff


	//   ....[82]....
        /*0820*/ 	.word	0xffffffff


	//   ....[83]....
        /*0824*/ 	.word	0xffffffff


	//   ....[84]....
        /*0828*/ 	.word	0xffffffff


	//   ....[85]....
        /*082c*/ 	.word	0xffffffff


	//   ....[86]....
        /*0830*/ 	.word	0xffffffff


	//   ....[87]....
        /*0834*/ 	.word	0xffffffff


	//   ....[88]....
        /*0838*/ 	.word	0xffffffff


	//   ....[89]....
        /*083c*/ 	.word	0xffffffff


	//   ....[90]....
        /*0840*/ 	.word	0xffffffff


	//   ....[91]....
        /*0844*/ 	.word	0xffffffff


	//   ....[92]....
        /*0848*/ 	.word	0xffffffff


	//   ....[93]....
        /*084c*/ 	.word	0xffffffff


	//   ....[94]....
        /*0850*/ 	.word	0xffffffff


	//   ....[95]....
        /*0854*/ 	.word	0xffffffff


	//   ....[96]....
        /*0858*/ 	.word	0xffffffff


	//   ....[97]....
        /*085c*/ 	.word	0xffffffff


	//   ....[98]....
        /*0860*/ 	.word	0xffffffff


	//   ....[99]....
        /*0864*/ 	.word	0xffffffff


	//   ....[100]....
        /*0868*/ 	.word	0xffffffff


	//   ....[101]....
        /*086c*/ 	.word	0xffffffff


	//   ....[102]....
        /*0870*/ 	.word	0xffffffff


	//   ....[103]....
        /*0874*/ 	.word	0xffffffff


	//   ....[104]....
        /*0878*/ 	.word	0xffffffff


	//   ....[105]....
        /*087c*/ 	.word	0xffffffff


	//   ....[106]....
        /*0880*/ 	.word	0xffffffff


	//   ....[107]....
        /*0884*/ 	.word	0xffffffff


	//   ....[108]....
        /*0888*/ 	.word	0xffffffff


	//   ....[109]....
        /*088c*/ 	.word	0xffffffff


	//   ....[110]....
        /*0890*/ 	.word	0xffffffff


	//   ....[111]....
        /*0894*/ 	.word	0xffffffff


	//   ....[112]....
        /*0898*/ 	.word	0xffffffff


	//   ....[113]....
        /*089c*/ 	.word	0xffffffff


	//   ....[114]....
        /*08a0*/ 	.word	0xffffffff


	//   ....[115]....
        /*08a4*/ 	.word	0xffffffff


	//   ....[116]....
        /*08a8*/ 	.word	0xffffffff


	//   ....[117]....
        /*08ac*/ 	.word	0xffffffff


	//   ....[118]....
        /*08b0*/ 	.word	0xffffffff


	//   ....[119]....
        /*08b4*/ 	.word	0xffffffff


	//   ....[120]....
        /*08b8*/ 	.word	0xffffffff


	//   ....[121]....
        /*08bc*/ 	.word	0xffffffff


	//   ....[122]....
        /*08c0*/ 	.word	0x0500000f


	//   ....[123]....
        /*08c4*/ 	.word	0x0500000f


	//   ....[124]....
        /*08c8*/ 	.word	0x0500000f


	//   ....[125]....
        /*08cc*/ 	.word	0x0500000f


	//   ....[126]....
        /*08d0*/ 	.word	0x0500000f


	//   ....[127]....
        /*08d4*/ 	.word	0x0500000f


	//   ....[128]....
        /*08d8*/ 	.word	0x0500000f


	//   ....[129]....
        /*08dc*/ 	.word	0x0500000f


	//   ....[130]....
        /*08e0*/ 	.word	0x0500000f


	//   ....[131]....
        /*08e4*/ 	.word	0x0500000f


	//   ....[132]....
        /*08e8*/ 	.word	0x0500000f


	//   ....[133]....
        /*08ec*/ 	.word	0x0500000f


	//   ....[134]....
        /*08f0*/ 	.word	0x0500000f


	//   ....[135]....
        /*08f4*/ 	.word	0x0500000f


	//   ....[136]....
        /*08f8*/ 	.word	0x0500000f


	//   ....[137]....
        /*08fc*/ 	.word	0x0500000f


	//   ....[138]....
        /*0900*/ 	.word	0x0500000f


	//   ....[139]....
        /*0904*/ 	.word	0x0500000f


	//   ....[140]....
        /*0908*/ 	.word	0x0500000f


	//   ....[141]....
        /*090c*/ 	.word	0x0500000f


	//   ....[142]....
        /*0910*/ 	.word	0x0500000f


	//   ....[143]....
        /*0914*/ 	.word	0x0500000f


	//   ....[144]....
        /*0918*/ 	.word	0x0500000f


	//   ....[145]....
        /*091c*/ 	.word	0x0500000f


	//   ....[146]....
        /*0920*/ 	.word	0x0500000f


	//   ....[147]....
        /*0924*/ 	.word	0x0500000f


	//   ....[148]....
        /*0928*/ 	.word	0x0500000f


	//   ....[149]....
        /*092c*/ 	.word	0x0500000f


	//   ....[150]....
        /*0930*/ 	.word	0x0500000f


	//   ....[151]....
        /*0934*/ 	.word	0x0500000f


	//   ....[152]....
        /*0938*/ 	.word	0x0500000f


	//   ....[153]....
        /*093c*/ 	.word	0x0500000f


	//   ....[154]....
        /*0940*/ 	.word	0x0500000f


	//   ....[155]....
        /*0944*/ 	.word	0x0500000f


	//   ....[156]....
        /*0948*/ 	.word	0x0500000f


	//   ....[157]....
        /*094c*/ 	.word	0x0500000f


	//   ....[158]....
        /*0950*/ 	.word	0x0500000f


	//   ....[159]....
        /*0954*/ 	.word	0x0500000f


	//   ....[160]....
        /*0958*/ 	.word	0x0500000f


	//   ....[161]....
        /*095c*/ 	.word	0x0500000f


	//   ....[162]....
        /*0960*/ 	.word	0x0500000f


	//   ....[163]....
        /*0964*/ 	.word	0x0500000f


	//   ....[164]....
        /*0968*/ 	.word	0x0500000f


	//   ....[165]....
        /*096c*/ 	.word	0x0500000f


	//   ....[166]....
        /*0970*/ 	.word	0x0500000f


	//   ....[167]....
        /*0974*/ 	.word	0x0500000f


	//   ....[168]....
        /*0978*/ 	.word	0x0500000f


	//   ....[169]....
        /*097c*/ 	.word	0x0500000f


	//   ....[170]....
        /*0980*/ 	.word	0x0500000f


	//   ....[171]....
        /*0984*/ 	.word	0x0500000f


	//   ....[172]....
        /*0988*/ 	.word	0x0500000f


	//   ....[173]....
        /*098c*/ 	.word	0x0500000f


	//   ....[174]....
        /*0990*/ 	.word	0x0500000f


	//----- nvinfo : EIATTR_COOP_GROUP_INSTR_OFFSETS
	.align		4
.L_1093:
        /*0994*/ 	.byte	0x04, 0x28
        /*0996*/ 	.short	(.L_1095 - .L_1094)


	//   ....[0]....
.L_1094:
        /*0998*/ 	.word	0x00000070


	//   ....[1]....
        /*099c*/ 	.word	0x000001a0


	//   ....[2]....
        /*09a0*/ 	.word	0x000001f0


	//   ....[3]....
        /*09a4*/ 	.word	0x00000400


	//   ....[4]....
        /*09a8*/ 	.word	0x00000560


	//   ....[5]....
        /*09ac*/ 	.word	0x00000680


	//   ....[6]....
        /*09b0*/ 	.word	0x000007e0


	//   ....[7]....
        /*09b4*/ 	.word	0x000051d0


	//   ....[8]....
        /*09b8*/ 	.word	0x00007130


	//   ....[9]....
        /*09bc*/ 	.word	0x000078a0


	//   ....[10]....
        /*09c0*/ 	.word	0x000078b0


	//   ....[11]....
        /*09c4*/ 	.word	0x000078c0


	//   ....[12]....
        /*09c8*/ 	.word	0x000078d0


	//   ....[13]....
        /*09cc*/ 	.word	0x00007bd0


	//   ....[14]....
        /*09d0*/ 	.word	0x00007be0


	//   ....[15]....
        /*09d4*/ 	.word	0x00007bf0


	//   ....[16]....
        /*09d8*/ 	.word	0x00007c00


	//   ....[17]....
        /*09dc*/ 	.word	0x00008de0


	//   ....[18]....
        /*09e0*/ 	.word	0x00008df0


	//   ....[19]....
        /*09e4*/ 	.word	0x00008e00


	//   ....[20]....
        /*09e8*/ 	.word	0x00008e10


	//   ....[21]....
        /*09ec*/ 	.word	0x00009030


	//   ....[22]....
        /*09f0*/ 	.word	0x00009040


	//   ....[23]....
        /*09f4*/ 	.word	0x00009050


	//   ....[24]....
        /*09f8*/ 	.word	0x00009060


	//   ....[25]....
        /*09fc*/ 	.word	0x0000a800


	//   ....[26]....
        /*0a00*/ 	.word	0x0000bf30


	//   ....[27]....
        /*0a04*/ 	.word	0x0000bf50


	//   ....[28]....
        /*0a08*/ 	.word	0x0000c660


	//   ....[29]....
        /*0a0c*/ 	.word	0x0000c710


	//   ....[30]....
        /*0a10*/ 	.word	0x0000cb20


	//   ....[31]....
        /*0a14*/ 	.word	0x0000cc20


	//   ....[32]....
        /*0a18*/ 	.word	0x0000d510


	//   ....[33]....
        /*0a1c*/ 	.word	0x0000e4a0


	//   ....[34]....
        /*0a20*/ 	.word	0x0000f2c0


	//   ....[35]....
        /*0a24*/ 	.word	0x0000f430


	//   ....[36]....
        /*0a28*/ 	.word	0x0000fa50


	//   ....[37]....
        /*0a2c*/ 	.word	0x0000fb00


	//   ....[38]....
        /*0a30*/ 	.word	0x0000fec0


	//   ....[39]....
        /*0a34*/ 	.word	0x0000ff20


	//   ....[40]....
        /*0a38*/ 	.word	0x000110d0


	//   ....[41]....
        /*0a3c*/ 	.word	0x000120b0


	//   ....[42]....
        /*0a40*/ 	.word	0x00013320


	//   ....[43]....
        /*0a44*/ 	.word	0x000133c0


	//   ....[44]....
        /*0a48*/ 	.word	0x00013590


	//   ....[45]....
        /*0a4c*/ 	.word	0x00013720


	//   ....[46]....
        /*0a50*/ 	.word	0x00014790


	//   ....[47]....
        /*0a54*/ 	.word	0x000147e0


	//   ....[48]....
        /*0a58*/ 	.word	0x00014850


	//   ....[49]....
        /*0a5c*/ 	.word	0x000148d0


	//   ....[50]....
        /*0a60*/ 	.word	0x00014aa0


	//   ....[51]....
        /*0a64*/ 	.word	0x00015fd0


	//   ....[52]....
        /*0a68*/ 	.word	0x00016350


	//   ....[53]....
        /*0a6c*/ 	.word	0x00016360


	//   ....[54]....
        /*0a70*/ 	.word	0x00016370


	//   ....[55]....
        /*0a74*/ 	.word	0x00016380


	//   ....[56]....
        /*0a78*/ 	.word	0x00016fe0


	//   ....[57]....
        /*0a7c*/ 	.word	0x00017020


	//   ....[58]....
        /*0a80*/ 	.word	0x000172b0


	//   ....[59]....
        /*0a84*/ 	.word	0x000172d0


	//   ....[60]....
        /*0a88*/ 	.word	0x00017bb0


	//   ....[61]....
        /*0a8c*/ 	.word	0x00017c00


	//   ....[62]....
        /*0a90*/ 	.word	0x000185b0


	//   ....[63]....
        /*0a94*/ 	.word	0x000185d0


	//   ....[64]....
        /*0a98*/ 	.word	0x000198a0


	//   ....[65]....
        /*0a9c*/ 	.word	0x000198c0


	//   ....[66]....
        /*0aa0*/ 	.word	0x00019af0


	//   ....[67]....
        /*0aa4*/ 	.word	0x00019b10


	//   ....[68]....
        /*0aa8*/ 	.word	0x00019dc0


	//   ....[69]....
        /*0aac*/ 	.word	0x00019fd0


	//   ....[70]....
        /*0ab0*/ 	.word	0x0001a000


	//   ....[71]....
        /*0ab4*/ 	.word	0x0001a030


	//   ....[72]....
        /*0ab8*/ 	.word	0x0001a060


	//   ....[73]....
        /*0abc*/ 	.word	0x0001a090


	//   ....[74]....
        /*0ac0*/ 	.word	0x0001a0c0


	//   ....[75]....
        /*0ac4*/ 	.word	0x0001a260


	//   ....[76]....
        /*0ac8*/ 	.word	0x0001a290


	//   ....[77]....
        /*0acc*/ 	.word	0x0001a2c0


	//   ....[78]....
        /*0ad0*/ 	.word	0x0001a2f0


	//   ....[79]....
        /*0ad4*/ 	.word	0x0001a320


	//   ....[80]....
        /*0ad8*/ 	.word	0x0001a350


	//   ....[81]....
        /*0adc*/ 	.word	0x0001a3f0


	//   ....[82]....
        /*0ae0*/ 	.word	0x0001a420


	//   ....[83]....
        /*0ae4*/ 	.word	0x0001a430


	//   ....[84]....
        /*0ae8*/ 	.word	0x0001a460


	//   ....[85]....
        /*0aec*/ 	.word	0x0001ba70


	//   ....[86]....
        /*0af0*/ 	.word	0x0001de80


	//   ....[87]....
        /*0af4*/ 	.word	0x0001e910


	//   ....[88]....
        /*0af8*/ 	.word	0x0001e940


	//   ....[89]....
        /*0afc*/ 	.word	0x0001e960


	//   ....[90]....
        /*0b00*/ 	.word	0x0001ea10


	//   ....[91]....
        /*0b04*/ 	.word	0x0001eaa0


	//   ....[92]....
        /*0b08*/ 	.word	0x0001eac0


	//   ....[93]....
        /*0b0c*/ 	.word	0x0001eb50


	//   ....[94]....
        /*0b10*/ 	.word	0x0001eb60


	//   ....[95]....
        /*0b14*/ 	.word	0x0001f4f0


	//   ....[96]....
        /*0b18*/ 	.word	0x0001f500


	//   ....[97]....
        /*0b1c*/ 	.word	0x0001f5d0


	//   ....[98]....
        /*0b20*/ 	.word	0x0001f5e0


	//   ....[99]....
        /*0b24*/ 	.word	0x0001f870


	//   ....[100]....
        /*0b28*/ 	.word	0x0001f880


	//   ....[101]....
        /*0b2c*/ 	.word	0x0001f9e0


	//   ....[102]....
        /*0b30*/ 	.word	0x0001f9f0


	//   ....[103]....
        /*0b34*/ 	.word	0x000235b0


	//   ....[104]....
        /*0b38*/ 	.word	0x000235e0


	//   ....[105]....
        /*0b3c*/ 	.word	0x00023640


	//   ....[106]....
        /*0b40*/ 	.word	0x00023670


	//   ....[107]....
        /*0b44*/ 	.word	0x000236a0


	//   ....[108]....
        /*0b48*/ 	.word	0x000236d0


	//   ....[109]....
        /*0b4c*/ 	.word	0x00023700


	//   ....[110]....
        /*0b50*/ 	.word	0x00023730


	//   ....[111]....
        /*0b54*/ 	.word	0x000238f0


	//   ....[112]....
        /*0b58*/ 	.word	0x00023920


	//   ....[113]....
        /*0b5c*/ 	.word	0x00023950


	//   ....[114]....
        /*0b60*/ 	.word	0x00023980


	//   ....[115]....
        /*0b64*/ 	.word	0x000239b0


	//   ....[116]....
        /*0b68*/ 	.word	0x000239e0


	//   ....[117]....
        /*0b6c*/ 	.word	0x00023ab0


	//   ....[118]....
        /*0b70*/ 	.word	0x00023ad0


	//   ....[119]....
        /*0b74*/ 	.word	0x00023ae0


	//   ....[120]....
        /*0b78*/ 	.word	0x00023b60


	//   ....[121]....
        /*0b7c*/ 	.word	0x000246a0


	//   ....[122]....
        /*0b80*/ 	.word	0x00024ae0


	//   ....[123]....
        /*0b84*/ 	.word	0x00024b70


	//   ....[124]....
        /*0b88*/ 	.word	0x00024bc0


	//   ....[125]....
        /*0b8c*/ 	.word	0x00024c10


	//   ....[126]....
        /*0b90*/ 	.word	0x00024cb0


	//   ....[127]....
        /*0b94*/ 	.word	0x00024d40


	//   ....[128]....
        /*0b98*/ 	.word	0x00024d90


	//   ....[129]....
        /*0b9c*/ 	.word	0x00024de0


	//   ....[130]....
        /*0ba0*/ 	.word	0x00024ed0


	//   ....[131]....
        /*0ba4*/ 	.word	0x00024f60


	//   ....[132]....
        /*0ba8*/ 	.word	0x00024fb0


	//   ....[133]....
        /*0bac*/ 	.word	0x00025000


	//   ....[134]....
        /*0bb0*/ 	.word	0x000250a0


	//   ....[135]....
        /*0bb4*/ 	.word	0x00025130


	//   ....[136]....
        /*0bb8*/ 	.word	0x00025180


	//   ....[137]....
        /*0bbc*/ 	.word	0x000251d0


	//   ....[138]....
        /*0bc0*/ 	.word	0x00025530


	//   ....[139]....
        /*0bc4*/ 	.word	0x00025810


	//   ....[140]....
        /*0bc8*/ 	.word	0x00025990


	//   ....[141]....
        /*0bcc*/ 	.word	0x000259f0


	//   ....[142]....
        /*0bd0*/ 	.word	0x00025a80


	//   ....[143]....
        /*0bd4*/ 	.word	0x00025ad0


	//   ....[144]....
        /*0bd8*/ 	.word	0x00025c30


	//   ....[145]....
        /*0bdc*/ 	.word	0x00025cd0


	//   ....[146]....
        /*0be0*/ 	.word	0x00025d80


	//   ....[147]....
        /*0be4*/ 	.word	0x00025e60


	//   ....[148]....
        /*0be8*/ 	.word	0x00026020


	//   ....[149]....
        /*0bec*/ 	.word	0x00026100


	//   ....[150]....
        /*0bf0*/ 	.word	0x00026380


	//   ....[151]....
        /*0bf4*/ 	.word	0x00026490


	//   ....[152]....
        /*0bf8*/ 	.word	0x00026660


	//   ....[153]....
        /*0bfc*/ 	.word	0x00026720


	//   ....[154]....
        /*0c00*/ 	.word	0x00026940


	//   ....[155]....
        /*0c04*/ 	.word	0x00026990


	//   ....[156]....
        /*0c08*/ 	.word	0x00026cc0


	//   ....[157]....
        /*0c0c*/ 	.word	0x00026d60


	//   ....[158]....
        /*0c10*/ 	.word	0x00026f00


	//   ....[159]....
        /*0c14*/ 	.word	0x00026f80


	//   ....[160]....
        /*0c18*/ 	.word	0x00027000


	//   ....[161]....
        /*0c1c*/ 	.word	0x00027080


	//   ....[162]....
        /*0c20*/ 	.word	0x00027100


	//   ....[163]....
        /*0c24*/ 	.word	0x00027190


	//   ....[164]....
        /*0c28*/ 	.word	0x00027230


	//   ....[165]....
        /*0c2c*/ 	.word	0x000272e0


	//   ....[166]....
        /*0c30*/ 	.word	0x00027360


	//   ....[167]....
        /*0c34*/ 	.word	0x000273e0


	//   ....[168]....
        /*0c38*/ 	.word	0x00027460


	//   ....[169]....
        /*0c3c*/ 	.word	0x000274f0


	//   ....[170]....
        /*0c40*/ 	.word	0x00027570


	//   ....[171]....
        /*0c44*/ 	.word	0x00027620


	//   ....[172]....
        /*0c48*/ 	.word	0x00027670


	//   ....[173]....
        /*0c4c*/ 	.word	0x00027730


	//   ....[174]....
        /*0c50*/ 	.word	0x00027860


	//----- nvinfo : EIATTR_REG_RECONFIG
	.align		4
.L_1095:
        /*0c54*/ 	.byte	0x01, 0x54
	.zero		2


	//----- nvinfo : EIATTR_SYSCALL_OFFSETS
	.align		4
        /*0c58*/ 	.byte	0x04, 0x46
        /*0c5a*/ 	.short	(.L_1097 - .L_1096)


	//   ....[0]....
.L_1096:
        /*0c5c*/ 	.word	0x000020d0


	//   ....[1]....
        /*0c60*/ 	.word	0x00002220


	//   ....[2]....
        /*0c64*/ 	.word	0x000072d0


	//   ....[3]....
        /*0c68*/ 	.word	0x000075f0


	//   ....[4]....
        /*0c6c*/ 	.word	0x0001daa0


	//   ....[5]....
        /*0c70*/ 	.word	0x0001dbf0


	//   ....[6]....
        /*0c74*/ 	.word	0x0001dcf0


	//   ....[7]....
        /*0c78*/ 	.word	0x0001e530


	//   ....[8]....
        /*0c7c*/ 	.word	0x0001ee70


	//----- nvinfo : EIATTR_MBARRIER_INSTR_OFFSETS
	.align		4
.L_1097:
        /*0c80*/ 	.byte	0x04, 0x39
        /*0c82*/ 	.short	(.L_1099 - .L_1098)


	//   ....[0]....
.L_1098:
        /*0c84*/ 	.word	0x000002e0
        /*0c88*/ 	.word	0x000000ff
        /*0c8c*/ 	.word	0x00038800
        /*0c90*/ 	.short	0x0100
        /*0c92*/ 	.byte	0x08
	.zero		1


	//   ....[1]....
        /*0c94*/ 	.word	0x000002f0
        /*0c98*/ 	.word	0x000000ff
        /*0c9c*/ 	.word	0x00038810
        /*0ca0*/ 	.short	0x0100
        /*0ca2*/ 	.byte	0x08
	.zero		1


	//   ....[2]....
        /*0ca4*/ 	.word	0x00000300
        /*0ca8*/ 	.word	0x000000ff
        /*0cac*/ 	.word	0x00038820
        /*0cb0*/ 	.short	0x0100
        /*0cb2*/ 	.byte	0x08
	.zero		1


	//   ....[3]....
        /*0cb4*/ 	.word	0x000003b0
        /*0cb8*/ 	.word	0x000000ff
        /*0cbc*/ 	.word	0x00038830
        /*0cc0*/ 	.short	0x0100
        /*0cc2*/ 	.byte	0x06
	.zero		1


	//   ....[4]....
        /*0cc4*/ 	.word	0x000003c0
        /*0cc8*/ 	.word	0x000000ff
        /*0ccc*/ 	.word	0x00038840
        /*0cd0*/ 	.short	0x0100
        /*0cd2*/ 	.byte	0x06
	.zero		1


	//   ....[5]....
        /*0cd4*/ 	.word	0x000003d0
        /*0cd8*/ 	.word	0x000000ff
        /*0cdc*/ 	.word	0x00038838
        /*0ce0*/ 	.short	0x0100
        /*0ce2*/ 	.byte	0x06
	.zero		1


	//   ....[6]....
        /*0ce4*/ 	.word	0x000003e0
        /*0ce8*/ 	.word	0x000000ff
        /*0cec*/ 	.word	0x00038848
        /*0cf0*/ 	.short	0x0100
        /*0cf2*/ 	.byte	0x06
	.zero		1


	//   ....[7]....
        /*0cf4*/ 	.word	0x00000510
        /*0cf8*/ 	.word	0x000000ff
        /*0cfc*/ 	.word	0x00038850
        /*0d00*/ 	.short	0x0100
        /*0d02*/ 	.byte	0x08
	.zero		1


	//   ....[8]....
        /*0d04*/ 	.word	0x00000520
        /*0d08*/ 	.word	0x000000ff
        /*0d0c*/ 	.word	0x00038860
        /*0d10*/ 	.short	0x0100
        /*0d12*/ 	.byte	0x08
	.zero		1


	//   ....[9]....
        /*0d14*/ 	.word	0x00000530
        /*0d18*/ 	.word	0x000000ff
        /*0d1c*/ 	.word	0x00038858
        /*0d20*/ 	.short	0x0100
        /*0d22*/ 	.byte	0x08
	.zero		1


	//   ....[10]....
        /*0d24*/ 	.word	0x00000540
        /*0d28*/ 	.word	0x000000ff
        /*0d2c*/ 	.word	0x00038868
        /*0d30*/ 	.short	0x0100
        /*0d32*/ 	.byte	0x08
	.zero		1


	//   ....[11]....
        /*0d34*/ 	.word	0x00000630
        /*0d38*/ 	.word	0x000000ff
        /*0d3c*/ 	.word	0x00038870
        /*0d40*/ 	.short	0x0100
        /*0d42*/ 	.byte	0x06
	.zero		1


	//   ....[12]....
        /*0d44*/ 	.word	0x00000640
        /*0d48*/ 	.word	0x000000ff
        /*0d4c*/ 	.word	0x00038880
        /*0d50*/ 	.short	0x0100
        /*0d52*/ 	.byte	0x06
	.zero		1


	//   ....[13]....
        /*0d54*/ 	.word	0x00000650
        /*0d58*/ 	.word	0x000000ff
        /*0d5c*/ 	.word	0x00038878
        /*0d60*/ 	.short	0x0100
        /*0d62*/ 	.byte	0x06
	.zero		1


	//   ....[14]....
        /*0d64*/ 	.word	0x00000660
        /*0d68*/ 	.word	0x000000ff
        /*0d6c*/ 	.word	0x00038888
        /*0d70*/ 	.short	0x0100
        /*0d72*/ 	.byte	0x06
	.zero		1


	//   ....[15]....
        /*0d74*/ 	.word	0x00000790
        /*0d78*/ 	.word	0x000000ff
        /*0d7c*/ 	.word	0x00038890
        /*0d80*/ 	.short	0x0100
        /*0d82*/ 	.byte	0x08
	.zero		1


	//   ....[16]....
        /*0d84*/ 	.word	0x000007a0
        /*0d88*/ 	.word	0x000000ff
        /*0d8c*/ 	.word	0x000388a0
        /*0d90*/ 	.short	0x0100
        /*0d92*/ 	.byte	0x08
	.zero		1


	//   ....[17]....
        /*0d94*/ 	.word	0x000007b0
        /*0d98*/ 	.word	0x000000ff
        /*0d9c*/ 	.word	0x00038898
        /*0da0*/ 	.short	0x0100
        /*0da2*/ 	.byte	0x08
	.zero		1


	//   ....[18]....
        /*0da4*/ 	.word	0x000007c0
        /*0da8*/ 	.word	0x000000ff
        /*0dac*/ 	.word	0x000388a8
        /*0db0*/ 	.short	0x0100
        /*0db2*/ 	.byte	0x08
	.zero		1


	//   ....[19]....
        /*0db4*/ 	.word	0x000008f0
        /*0db8*/ 	.word	0x000000ff
        /*0dbc*/ 	.word	0x000388b0
        /*0dc0*/ 	.short	0x0100
        /*0dc2*/ 	.byte	0x08
	.zero		1


	//   ....[20]....
        /*0dc4*/ 	.word	0x00000900
        /*0dc8*/ 	.word	0x000000ff
        /*0dcc*/ 	.word	0x000388c0
        /*0dd0*/ 	.short	0x0100
        /*0dd2*/ 	.byte	0x08
	.zero		1


	//   ....[21]....
        /*0dd4*/ 	.word	0x00000910
        /*0dd8*/ 	.word	0x000000ff
        /*0ddc*/ 	.word	0x000388b8
        /*0de0*/ 	.short	0x0100
        /*0de2*/ 	.byte	0x08
	.zero		1


	//   ....[22]....
        /*0de4*/ 	.word	0x00000920
        /*0de8*/ 	.word	0x000000ff
        /*0dec*/ 	.word	0x000388c8
        /*0df0*/ 	.short	0x0100
        /*0df2*/ 	.byte	0x08
	.zero		1


	//   ....[23]....
        /*0df4*/ 	.word	0x00002db0
        /*0df8*/ 	.word	0x0000004b
        /*0dfc*/ 	.word	0x00038890
        /*0e00*/ 	.short	0x010a
        /*0e02*/ 	.byte	0x3f
	.zero		1


	//   ....[24]....
        /*0e04*/ 	.word	0x00003770
        /*0e08*/ 	.word	0x0000004b
        /*0e0c*/ 	.word	0x00038890
        /*0e10*/ 	.short	0x010a
        /*0e12*/ 	.byte	0x3f
	.zero		1


	//   ....[25]....
        /*0e14*/ 	.word	0x00004000
        /*0e18*/ 	.word	0x0000004b
        /*0e1c*/ 	.word	0x00038890
        /*0e20*/ 	.short	0x010a
        /*0e22*/ 	.byte	0x3f
	.zero		1


	//   ....[26]....
        /*0e24*/ 	.word	0x00004200
        /*0e28*/ 	.word	0x00000004
        /*0e2c*/ 	.word	0x00000000
        /*0e30*/ 	.short	0x0101
        /*0e32*/ 	.byte	0x3f
	.zero		1


	//   ....[27]....
        /*0e34*/ 	.word	0x00004240
        /*0e38*/ 	.word	0x0000004b
        /*0e3c*/ 	.word	0x000388b0
        /*0e40*/ 	.short	0x010a
        /*0e42*/ 	.byte	0x3f
	.zero		1


	//   ....[28]....
        /*0e44*/ 	.word	0x000048a0
        /*0e48*/ 	.word	0x0000004b
        /*0e4c*/ 	.word	0x00000000
        /*0e50*/ 	.short	0x0101
        /*0e52*/ 	.byte	0x3f
	.zero		1


	//   ....[29]....
        /*0e54*/ 	.word	0x00005500
        /*0e58*/ 	.word	0x00000005
        /*0e5c*/ 	.word	0x00000000
        /*0e60*/ 	.short	0x0101
        /*0e62*/ 	.byte	0x3f
	.zero		1


	//   ....[30]....
        /*0e64*/ 	.word	0x000060a0
        /*0e68*/ 	.word	0x00000004
        /*0e6c*/ 	.word	0x00000000
        /*0e70*/ 	.short	0x0101
        /*0e72*/ 	.byte	0x3f
	.zero		1


	//   ....[31]....
        /*0e74*/ 	.word	0x00007360
        /*0e78*/ 	.word	0x00000002
        /*0e7c*/ 	.word	0x00038800
        /*0e80*/ 	.short	0x010a
        /*0e82*/ 	.byte	0x3f
	.zero		1


	//   ....[32]....
        /*0e84*/ 	.word	0x000073b0
        /*0e88*/ 	.word	0x00000002
        /*0e8c*/ 	.word	0x00038800
        /*0e90*/ 	.short	0x010a
        /*0e92*/ 	.byte	0x3f
	.zero		1


	//   ....[33]....
        /*0e94*/ 	.word	0x00007e50
        /*0e98*/ 	.word	0x00000002
        /*0e9c*/ 	.word	0x00038800
        /*0ea0*/ 	.short	0x010a
        /*0ea2*/ 	.byte	0x3f
	.zero		1


	//   ....[34]....
        /*0ea4*/ 	.word	0x00009210
        /*0ea8*/ 	.word	0x00000002
        /*0eac*/ 	.word	0x00038800
        /*0eb0*/ 	.short	0x010a
        /*0eb2*/ 	.byte	0x3f
	.zero		1


	//   ....[35]....
        /*0eb4*/ 	.word	0x0000a0a0
        /*0eb8*/ 	.word	0x00000015
        /*0ebc*/ 	.word	0x00038830
        /*0ec0*/ 	.short	0x010a
        /*0ec2*/ 	.byte	0x3f
	.zero		1


	//   ....[36]....
        /*0ec4*/ 	.word	0x0000a150
        /*0ec8*/ 	.word	0x00000015
        /*0ecc*/ 	.word	0x00038830
        /*0ed0*/ 	.short	0x010a
        /*0ed2*/ 	.byte	0x3f
	.zero		1


	//   ....[37]....
        /*0ed4*/ 	.word	0x0000a460
        /*0ed8*/ 	.word	0x00000002
        /*0edc*/ 	.word	0x00038810
        /*0ee0*/ 	.short	0x010a
        /*0ee2*/ 	.byte	0x3f
	.zero		1


	//   ....[38]....
        /*0ee4*/ 	.word	0x0000a4b0
        /*0ee8*/ 	.word	0x00000015
        /*0eec*/ 	.word	0x00038850
        /*0ef0*/ 	.short	0x010a
        /*0ef2*/ 	.byte	0x3f
	.zero		1


	//   ....[39]....
        /*0ef4*/ 	.word	0x0000a560
        /*0ef8*/ 	.word	0x00000015
        /*0efc*/ 	.word	0x00038850
        /*0f00*/ 	.short	0x010a
        /*0f02*/ 	.byte	0x3f
	.zero		1


	//   ....[40]....
        /*0f04*/ 	.word	0x0000ce50
        /*0f08*/ 	.word	0x00000000
        /*0f0c*/ 	.word	0x00000000
        /*0f10*/ 	.short	0x0101
        /*0f12*/ 	.byte	0x3f
	.zero		1


	//   ....[41]....
        /*0f14*/ 	.word	0x0000d530
        /*0f18*/ 	.word	0x00000015
        /*0f1c*/ 	.word	0x00000000
        /*0f20*/ 	.short	0x0101
        /*0f22*/ 	.byte	0x3f
	.zero		1


	//   ....[42]....
        /*0f24*/ 	.word	0x0000d640
        /*0f28*/ 	.word	0x000000c3
        /*0f2c*/ 	.word	0x00038830
        /*0f30*/ 	.short	0x010a
        /*0f32*/ 	.byte	0x3f
	.zero		1


	//   ....[43]....
        /*0f34*/ 	.word	0x0000d6b0
        /*0f38*/ 	.word	0x000000c3
        /*0f3c*/ 	.word	0x00038830
        /*0f40*/ 	.short	0x010a
        /*0f42*/ 	.byte	0x3f
	.zero		1


	//   ....[44]....
        /*0f44*/ 	.word	0x0000d920
        /*0f48*/ 	.word	0x000000c3
        /*0f4c*/ 	.word	0x00038850
        /*0f50*/ 	.short	0x010a
        /*0f52*/ 	.byte	0x3f
	.zero		1


	//   ....[45]....
        /*0f54*/ 	.word	0x0000d970
        /*0f58*/ 	.word	0x000000c3
        /*0f5c*/ 	.word	0x00038850
        /*0f60*/ 	.short	0x010a
        /*0f62*/ 	.byte	0x3f
	.zero		1


	//   ....[46]....
        /*0f64*/ 	.word	0x00010130
        /*0f68*/ 	.word	0x000000a6
        /*0f6c*/ 	.word	0x00000000
        /*0f70*/ 	.short	0x0101
        /*0f72*/ 	.byte	0x3f
	.zero		1


	//   ....[47]....
        /*0f74*/ 	.word	0x000110f0
        /*0f78*/ 	.word	0x000000c3
        /*0f7c*/ 	.word	0x00000000
        /*0f80*/ 	.short	0x0101
        /*0f82*/ 	.byte	0x3f
	.zero		1


	//   ....[48]....
        /*0f84*/ 	.word	0x00011230
        /*0f88*/ 	.word	0x000000c0
        /*0f8c*/ 	.word	0x00038830
        /*0f90*/ 	.short	0x010a
        /*0f92*/ 	.byte	0x3f
	.zero		1


	//   ....[49]....
        /*0f94*/ 	.word	0x000112a0
        /*0f98*/ 	.word	0x000000c0
        /*0f9c*/ 	.word	0x00038830
        /*0fa0*/ 	.short	0x010a
        /*0fa2*/ 	.byte	0x3f
	.zero		1


	//   ....[50]....
        /*0fa4*/ 	.word	0x00011510
        /*0fa8*/ 	.word	0x000000c0
        /*0fac*/ 	.word	0x00038850
        /*0fb0*/ 	.short	0x010a
        /*0fb2*/ 	.byte	0x3f
	.zero		1


	//   ....[51]....
        /*0fb4*/ 	.word	0x00011560
        /*0fb8*/ 	.word	0x000000c0
        /*0fbc*/ 	.word	0x00038850
        /*0fc0*/ 	.short	0x010a
        /*0fc2*/ 	.byte	0x3f
	.zero		1


	//   ....[52]....
        /*0fc4*/ 	.word	0x00013a40
        /*0fc8*/ 	.word	0x000000a2
        /*0fcc*/ 	.word	0x00000000
        /*0fd0*/ 	.short	0x0101
        /*0fd2*/ 	.byte	0x3f
	.zero		1


	//   ....[53]....
        /*0fd4*/ 	.word	0x000147b0
        /*0fd8*/ 	.word	0x000000c0
        /*0fdc*/ 	.word	0x00000000
        /*0fe0*/ 	.short	0x0101
        /*0fe2*/ 	.byte	0x3f
	.zero		1


	//   ....[54]....
        /*0fe4*/ 	.word	0x00016fd0
        /*0fe8*/ 	.word	0x00000004
        /*0fec*/ 	.word	0x00000000
        /*0ff0*/ 	.short	0x0101
        /*0ff2*/ 	.byte	0x3f
	.zero		1


	//   ....[55]....
        /*0ff4*/ 	.word	0x00017c40
        /*0ff8*/ 	.word	0x00000008
        /*0ffc*/ 	.word	0x00000000
        /*1000*/ 	.short	0x0101
        /*1002*/ 	.byte	0x3f
	.zero		1


	//   ....[56]....
        /*1004*/ 	.word	0x0001bb50
        /*1008*/ 	.word	0x00000012
        /*100c*/ 	.word	0x00038820
        /*1010*/ 	.short	0x010a
        /*1012*/ 	.byte	0x3f
	.zero		1


	//   ....[57]....
        /*1014*/ 	.word	0x0001bc20
        /*1018*/ 	.word	0x00000004
        /*101c*/ 	.word	0x000388a0
        /*1020*/ 	.short	0x010a
        /*1022*/ 	.byte	0x3f
	.zero		1


	//   ....[58]....
        /*1024*/ 	.word	0x0001be60
        /*1028*/ 	.word	0x00000004
        /*102c*/ 	.word	0x000388c0
        /*1030*/ 	.short	0x010a
        /*1032*/ 	.byte	0x3f
	.zero		1


	//   ....[59]....
        /*1034*/ 	.word	0x0001c8c0
        /*1038*/ 	.word	0x00000004
        /*103c*/ 	.word	0x000388a0
        /*1040*/ 	.short	0x010a
        /*1042*/ 	.byte	0x3f
	.zero		1


	//   ....[60]....
        /*1044*/ 	.word	0x0001caf0
        /*1048*/ 	.word	0x00000004
        /*104c*/ 	.word	0x000388c0
        /*1050*/ 	.short	0x010a
        /*1052*/ 	.byte	0x3f
	.zero		1


	//   ....[61]....
        /*1054*/ 	.word	0x0001e0e0
        /*1058*/ 	.word	0x00000000
        /*105c*/ 	.word	0x00038840
        /*1060*/ 	.short	0x010a
        /*1062*/ 	.byte	0x3f
	.zero		1


	//   ....[62]....
        /*1064*/ 	.word	0x0001ec20
        /*1068*/ 	.word	0x00000012
        /*106c*/ 	.word	0x00038800
        /*1070*/ 	.short	0x0107
        /*1072*/ 	.byte	0x3f
	.zero		1


	//   ....[63]....
        /*1074*/ 	.word	0x0001ecc0
        /*1078*/ 	.word	0x00000012
        /*107c*/ 	.word	0x00038800
        /*1080*/ 	.short	0x0101
        /*1082*/ 	.byte	0x3f
	.zero		1


	//   ....[64]....
        /*1084*/ 	.word	0x0001fbf0
        /*1088*/ 	.word	0x00000012
        /*108c*/ 	.word	0x00038810
        /*1090*/ 	.short	0x0107
        /*1092*/ 	.byte	0x3f
	.zero		1


	//   ....[65]....
        /*1094*/ 	.word	0x0001fcf0
        /*1098*/ 	.word	0x00000012
        /*109c*/ 	.word	0x00038810
        /*10a0*/ 	.short	0x0101
        /*10a2*/ 	.byte	0x3f
	.zero		1


	//   ....[66]....
        /*10a4*/ 	.word	0x0001fd10
        /*10a8*/ 	.word	0x00000012
        /*10ac*/ 	.word	0x00038820
        /*10b0*/ 	.short	0x010a
        /*10b2*/ 	.byte	0x3f
	.zero		1


	//   ....[67]....
        /*10b4*/ 	.word	0x0001fdf0
        /*10b8*/ 	.word	0x00000000
        /*10bc*/ 	.word	0x00038860
        /*10c0*/ 	.short	0x010a
        /*10c2*/ 	.byte	0x3f
	.zero		1


	//   ....[68]....
        /*10c4*/ 	.word	0x00020a80
        /*10c8*/ 	.word	0x00000002
        /*10cc*/ 	.word	0x00038840
        /*10d0*/ 	.short	0x010a
        /*10d2*/ 	.byte	0x3f
	.zero		1


	//   ....[69]....
        /*10d4*/ 	.word	0x00020ce0
        /*10d8*/ 	.word	0x00000002
        /*10dc*/ 	.word	0x00038860
        /*10e0*/ 	.short	0x010a
        /*10e2*/ 	.byte	0x3f
	.zero		1


	//   ....[70]....
        /*10e4*/ 	.word	0x000218a0
        /*10e8*/ 	.word	0x00000003
        /*10ec*/ 	.word	0x00038840
        /*10f0*/ 	.short	0x010a
        /*10f2*/ 	.byte	0x3f
	.zero		1


	//   ....[71]....
        /*10f4*/ 	.word	0x00021af0
        /*10f8*/ 	.word	0x00000003
        /*10fc*/ 	.word	0x00038860
        /*1100*/ 	.short	0x010a
        /*1102*/ 	.byte	0x3f
	.zero		1


	//   ....[72]....
        /*1104*/ 	.word	0x00022630
        /*1108*/ 	.word	0x00000003
        /*110c*/ 	.word	0x00038840
        /*1110*/ 	.short	0x010a
        /*1112*/ 	.byte	0x3f
	.zero		1


	//   ....[73]....
        /*1114*/ 	.word	0x00022890
        /*1118*/ 	.word	0x00000003
        /*111c*/ 	.word	0x00038860
        /*1120*/ 	.short	0x010a
        /*1122*/ 	.byte	0x3f
	.zero		1


	//   ....[74]....
        /*1124*/ 	.word	0x00024620
        /*1128*/ 	.word	0x00000000
        /*112c*/ 	.word	0x00038820
        /*1130*/ 	.short	0x010a
        /*1132*/ 	.byte	0x3f
	.zero		1


	//   ....[75]....
        /*1134*/ 	.word	0x000247d0
        /*1138*/ 	.word	0x00000006
        /*113c*/ 	.word	0x00000000
        /*1140*/ 	.short	0x010a
        /*1142*/ 	.byte	0x3f
	.zero		1


	//   ....[76]....
        /*1144*/ 	.word	0x00024840
        /*1148*/ 	.word	0x00000007
        /*114c*/ 	.word	0x00000000
        /*1150*/ 	.short	0x010a
        /*1152*/ 	.byte	0x3f
	.zero		1


	//   ....[77]....
        /*1154*/ 	.word	0x000248b0
        /*1158*/ 	.word	0x00000004
        /*115c*/ 	.word	0x00000000
        /*1160*/ 	.short	0x010a
        /*1162*/ 	.byte	0x3f
	.zero		1


	//   ....[78]....
        /*1164*/ 	.word	0x000248e0
        /*1168*/ 	.word	0x00000003
        /*116c*/ 	.word	0x00000000
        /*1170*/ 	.short	0x010a
        /*1172*/ 	.byte	0x3f
	.zero		1


	//   ....[79]....
        /*1174*/ 	.word	0x00024940
        /*1178*/ 	.word	0x0000004b
        /*117c*/ 	.word	0x00038890
        /*1180*/ 	.short	0x010a
        /*1182*/ 	.byte	0x3f
	.zero		1


	//   ....[80]....
        /*1184*/ 	.word	0x00024990
        /*1188*/ 	.word	0x0000004b
        /*118c*/ 	.word	0x00038890
        /*1190*/ 	.short	0x010a
        /*1192*/ 	.byte	0x3f
	.zero		1


	//   ....[81]....
        /*1194*/ 	.word	0x000249e0
        /*1198*/ 	.word	0x0000004b
        /*119c*/ 	.word	0x00038890
        /*11a0*/ 	.short	0x010a
        /*11a2*/ 	.byte	0x3f
	.zero		1


	//   ....[82]....
        /*11a4*/ 	.word	0x00024a30
        /*11a8*/ 	.word	0x0000004b
        /*11ac*/ 	.word	0x000388b0
        /*11b0*/ 	.short	0x010a
        /*11b2*/ 	.byte	0x3f
	.zero		1


	//   ....[83]....
        /*11b4*/ 	.word	0x00024e20
        /*11b8*/ 	.word	0x00000002
        /*11bc*/ 	.word	0x00038800
        /*11c0*/ 	.short	0x010a
        /*11c2*/ 	.byte	0x3f
	.zero		1


	//   ....[84]....
        /*11c4*/ 	.word	0x00025220
        /*11c8*/ 	.word	0x00000002
        /*11cc*/ 	.word	0x00038800
        /*11d0*/ 	.short	0x010a
        /*11d2*/ 	.byte	0x3f
	.zero		1


	//   ....[85]....
        /*11d4*/ 	.word	0x00025270
        /*11d8*/ 	.word	0x00000015
        /*11dc*/ 	.word	0x00038830
        /*11e0*/ 	.short	0x010a
        /*11e2*/ 	.byte	0x3f
	.zero		1


	//   ....[86]....
        /*11e4*/ 	.word	0x000252c0
        /*11e8*/ 	.word	0x00000002
        /*11ec*/ 	.word	0x00038810
        /*11f0*/ 	.short	0x010a
        /*11f2*/ 	.byte	0x3f
	.zero		1


	//   ....[87]....
        /*11f4*/ 	.word	0x00025310
        /*11f8*/ 	.word	0x00000015
        /*11fc*/ 	.word	0x00038850
        /*1200*/ 	.short	0x010a
        /*1202*/ 	.byte	0x3f
	.zero		1


	//   ....[88]....
        /*1204*/ 	.word	0x00025360
        /*1208*/ 	.word	0x000000c3
        /*120c*/ 	.word	0x00038830
        /*1210*/ 	.short	0x010a
        /*1212*/ 	.byte	0x3f
	.zero		1


	//   ....[89]....
        /*1214*/ 	.word	0x000253b0
        /*1218*/ 	.word	0x000000c3
        /*121c*/ 	.word	0x00038850
        /*1220*/ 	.short	0x010a
        /*1222*/ 	.byte	0x3f
	.zero		1


	//   ....[90]....
        /*1224*/ 	.word	0x00025400
        /*1228*/ 	.word	0x000000c0
        /*122c*/ 	.word	0x00038830
        /*1230*/ 	.short	0x010a
        /*1232*/ 	.byte	0x3f
	.zero		1


	//   ....[91]....
        /*1234*/ 	.word	0x00025450
        /*1238*/ 	.word	0x000000c0
        /*123c*/ 	.word	0x00038850
        /*1240*/ 	.short	0x010a
        /*1242*/ 	.byte	0x3f
	.zero		1


	//   ....[92]....
        /*1244*/ 	.word	0x000255f0
        /*1248*/ 	.word	0x00000012
        /*124c*/ 	.word	0x00038820
        /*1250*/ 	.short	0x010a
        /*1252*/ 	.byte	0x3f
	.zero		1


	//   ....[93]....
        /*1254*/ 	.word	0x00025640
        /*1258*/ 	.word	0x00000004
        /*125c*/ 	.word	0x000388a0
        /*1260*/ 	.short	0x010a
        /*1262*/ 	.byte	0x3f
	.zero		1


	//   ....[94]....
        /*1264*/ 	.word	0x00025690
        /*1268*/ 	.word	0x00000004
        /*126c*/ 	.word	0x000388c0
        /*1270*/ 	.short	0x010a
        /*1272*/ 	.byte	0x3f
	.zero		1


	//   ....[95]....
        /*1274*/ 	.word	0x000256e0
        /*1278*/ 	.word	0x00000004
        /*127c*/ 	.word	0x000388a0
        /*1280*/ 	.short	0x010a
        /*1282*/ 	.byte	0x3f
	.zero		1


	//   ....[96]....
        /*1284*/ 	.word	0x00025730
        /*1288*/ 	.word	0x00000004
        /*128c*/ 	.word	0x000388c0
        /*1290*/ 	.short	0x010a
        /*1292*/ 	.byte	0x3f
	.zero		1


	//   ....[97]....
        /*1294*/ 	.word	0x000258d0
        /*1298*/ 	.word	0x00000000
        /*129c*/ 	.word	0x00038840
        /*12a0*/ 	.short	0x010a
        /*12a2*/ 	.byte	0x3f
	.zero		1


	//   ....[98]....
        /*12a4*/ 	.word	0x000269d0
        /*12a8*/ 	.word	0x00000012
        /*12ac*/ 	.word	0x00038820
        /*12b0*/ 	.short	0x010a
        /*12b2*/ 	.byte	0x3f
	.zero		1


	//   ....[99]....
        /*12b4*/ 	.word	0x00026a20
        /*12b8*/ 	.word	0x00000000
        /*12bc*/ 	.word	0x00038860
        /*12c0*/ 	.short	0x010a
        /*12c2*/ 	.byte	0x3f
	.zero		1


	//   ....[100]....
        /*12c4*/ 	.word	0x00026a70
        /*12c8*/ 	.word	0x00000002
        /*12cc*/ 	.word	0x00038840
        /*12d0*/ 	.short	0x010a
        /*12d2*/ 	.byte	0x3f
	.zero		1


	//   ....[101]....
        /*12d4*/ 	.word	0x00026ac0
        /*12d8*/ 	.word	0x00000002
        /*12dc*/ 	.word	0x00038860
        /*12e0*/ 	.short	0x010a
        /*12e2*/ 	.byte	0x3f
	.zero		1


	//   ....[102]....
        /*12e4*/ 	.word	0x00026b10
        /*12e8*/ 	.word	0x00000003
        /*12ec*/ 	.word	0x00038840
        /*12f0*/ 	.short	0x010a
        /*12f2*/ 	.byte	0x3f
	.zero		1


	//   ....[103]....
        /*12f4*/ 	.word	0x00026b60
        /*12f8*/ 	.word	0x00000003
        /*12fc*/ 	.word	0x00038860
        /*1300*/ 	.short	0x010a
        /*1302*/ 	.byte	0x3f
	.zero		1


	//   ....[104]....
        /*1304*/ 	.word	0x00026bb0
        /*1308*/ 	.word	0x00000003
        /*130c*/ 	.word	0x00038840
        /*1310*/ 	.short	0x010a
        /*1312*/ 	.byte	0x3f
	.zero		1


	//   ....[105]....
        /*1314*/ 	.word	0x00026c00
        /*1318*/ 	.word	0x00000003
        /*131c*/ 	.word	0x00038860
        /*1320*/ 	.short	0x010a
        /*1322*/ 	.byte	0x3f
	.zero		1


	//   ....[106]....
        /*1324*/ 	.word	0x00027780
        /*1328*/ 	.word	0x00000000
        /*132c*/ 	.word	0x00038820
        /*1330*/ 	.short	0x010a
        /*1332*/ 	.byte	0x3f
	.zero		1


	//   ....[107]....
        /*1334*/ 	.word	0x00027920
        /*1338*/ 	.word	0x00000006
        /*133c*/ 	.word	0x00000000
        /*1340*/ 	.short	0x010a
        /*1342*/ 	.byte	0x3f
	.zero		1


	//   ....[108]....
        /*1344*/ 	.word	0x00027970
        /*1348*/ 	.word	0x00000007
        /*134c*/ 	.word	0x00000000
        /*1350*/ 	.short	0x010a
        /*1352*/ 	.byte	0x3f
	.zero		1


	//   ....[109]....
        /*1354*/ 	.word	0x000279c0
        /*1358*/ 	.word	0x00000004
        /*135c*/ 	.word	0x00000000
        /*1360*/ 	.short	0x010a
        /*1362*/ 	.byte	0x3f
	.zero		1


	//----- nvinfo : EIATTR_NUM_MBARRIERS
	.align		4
.L_1099:
        /*1364*/ 	.byte	0x03, 0x38
        /*1366*/ 	.short	0x0017


	//----- nvinfo : EIATTR_EXIT_INSTR_OFFSETS
	.align		4
        /*1368*/ 	.byte	0x04, 0x1c
        /*136a*/ 	.short	(.L_1101 - .L_1100)


	//   ....[0]....
.L_1100:
        /*136c*/ 	.word	0x00024930


	//----- nvinfo : EIATTR_MAX_THREADS
	.align		4
.L_1101:
        /*1370*/ 	.byte	0x04, 0x05
        /*1372*/ 	.short	(.L_1103 - .L_1102)
.L_1102:
        /*1374*/ 	.word	0x00000180
        /*1378*/ 	.word	0x00000001
        /*137c*/ 	.word	0x00000001


	//----- nvinfo : EIATTR_CRS_STACK_SIZE
	.align		4
.L_1103:
        /*1380*/ 	.byte	0x04, 0x1e
        /*1382*/ 	.short	(.L_1105 - .L_1104)
.L_1104:
        /*1384*/ 	.word	0x00000000


	//----- nvinfo : EIATTR_CBANK_PARAM_SIZE
	.align		4
.L_1105:
        /*1388*/ 	.byte	0x03, 0x19
        /*138a*/ 	.short	0x0bf0


	//----- nvinfo : EIATTR_PARAM_CBANK
	.align		4
        /*138c*/ 	.byte	0x04, 0x0a
        /*138e*/ 	.short	(.L_1107 - .L_1106)
	.align		4
.L_1106:
        /*1390*/ 	.word	index@(.nv.constant0._ZN7cutlass13device_kernelIN5flash11enable_sm90INS1_16FlashAttnFwdSm90INS1_25CollectiveMainloopFwdSm90ILi2EN4cute5tupleIJNS5_1CILi1EEES8_S8_EEENS6_IJNS7_ILi64EEESA_SA_EEELi512ENS_6half_tEfNS_4arch4Sm90ELb1ELb0ELb1ELb1ELb0ELb1ELb1ELb0ELb0ELb1ELb1ELb0EEENS1_21CollectiveEpilogueFwdINS6_IJSA_NS7_ILi512EEESA_EEES9_SC_SE_Li256ELb1ELb1ELb1ELb0EEENS1_36VarlenDynamicPersistentTileSchedulerILi64ELi64ELi256ELi128ELb1ELb1ELb1ELb1ELb1ELb1EEEEEEEEEvNT_6ParamsE)
        /*1394*/ 	.short	0x0210
        /*1396*/ 	.short	0x0bf0


	//----- nvinfo : EIATTR_SW_WAR
	.align		4
.L_1107:
        /*1398*/ 	.byte	0x04, 0x36
        /*139a*/ 	.short	(.L_1109 - .L_1108)
.L_1108:
        /*139c*/ 	.word	0x00000008
.L_1109:


//--------------------- .nv.info._ZN7cutlass13device_kernelIN5flash11enable_sm90INS1_16FlashAttnFwdSm90INS1_25CollectiveMainloopFwdSm90ILi2EN4cute5tupleIJNS5_1CILi1EEES8_S8_EEENS6_IJNS7_ILi128EEENS7_ILi96EEENS7_ILi64EEEEEELi256ENS_6half_tEfNS_4arch4Sm90ELb0ELb0ELb1ELb0ELb0ELb0ELb0ELb1ELb0ELb1ELb1ELb0EEENS1_21CollectiveEpilogueFwdINS6_IJSA_NS7_ILi256EEESB_EEES9_SE_SG_Li256ELb0ELb1ELb1ELb0EEENS1_19SingleTileSchedulerILb0ELb1ELb1ELi128EEEEEEEEEvNT_6ParamsE --------------------------
	.section	.nv.info._ZN7cutlass13device_kernelIN5flash11enable_sm90INS1_16FlashAttnFwdSm90INS1_25CollectiveMainloopFwdSm90ILi2EN4cute5tupleIJNS5_1CILi1EEES8_S8_EEENS6_IJNS7_ILi128EEENS7_ILi96EEENS7_ILi64EEEEEELi256ENS_6half_tEfNS_4arch4Sm90ELb0ELb0ELb1ELb0ELb0ELb0ELb0ELb1ELb0ELb1ELb1ELb0EEENS1_21CollectiveEpilogueFwdINS6_IJSA_NS7_ILi256EEESB_EEES9_SE_SG_Li256ELb0ELb1ELb1ELb0EEENS1_19SingleTileSchedulerILb0ELb1ELb1ELi128EEEEEEEEEvNT_6ParamsE,"",@"SHT_CUDA_INFO"
	.sectionflags	@""
	.align	4


	//----- nvinfo : EIATTR_CUDA_API_VERSION
	.align		4
        /*0000*/ 	.byte	0x04, 0x37
        /*0002*/ 	.short	(.L_1111 - .L_1110)
.L_1110:
        /*0004*/ 	.word	0x00000082


	//----- nvinfo : EIATTR_KPARAM_INFO
	.align		4
.L_1111:
        /*0008*/ 	.byte	0x04, 0x17
        /*000a*/ 	.short	(.L_1113 - .L_1112)
.L_1112:
        /*000c*/ 	.word	0x00000000
        /*0010*/ 	.short	0x0000
        /*0012*/ 	.short	0x0070
        /*0014*/ 	.byte	0x00, 0xf0, 0x01, 0x28


	//----- nvinfo : EIATTR_SPARSE_MMA_MASK
	.align		4
.L_1113:
        /*0018*/ 	.byte	0x03, 0x50
        /*001a*/ 	.short	0x0000


	//----- nvinfo : EIATTR_MAXREG_COUNT
	.align		4
        /*001c*/ 	.byte	0x03, 0x1b
        /*001e*/ 	.short	0x00a8


	//----- nvinfo : EIATTR_NUM_BARRIERS
	.align		4
        /*0020*/ 	.byte	0x02, 0x4c
        /*0022*/ 	.byte	0x10
	.zero		1


	//----- nvinfo : EIATTR_EXTERNS
	.align		4
        /*0024*/ 	.byte	0x04, 0x0f
        /*0026*/ 	.short	(.L_1115 - .L_1114)


	//   ....[0]....
	.align		4
.L_1114:
        /*0028*/ 	.word	index@(__assertfail)


	//----- nvinfo : EIATTR_ANNOTATIONS
	.align		4
.L_1115:
        /*002c*/ 	.byte	0x04, 0x55
        /*002e*/ 	.short	(.L_1117 - .L_1116)


	//   ....[0]....
.L_1116:
        /*0030*/ 	.word	0x00000001
        /*0034*/ 	.byte	0x80, 0x8d, 0x00, 0x00, 0x01, 0x00, 0x00, 0x00, 0x00, 0x92, 0x00, 0x00, 0x01, 0x00, 0x00, 0x00
        /*0044*/ 	.byte	0x50, 0x92, 0x00, 0x00, 0x01, 0x00, 0x00, 0x00, 0x30, 0x94, 0x00, 0x00, 0x01, 0x00, 0x00, 0x00
        /*0054*/ 	.byte	0x20, 0x95, 0x00, 0x00, 0x01, 0x00, 0x00, 0x00, 0x60, 0xa1, 0x00, 0x00, 0x01, 0x00, 0x00, 0x00
        /*0064*/ 	.byte	0x10, 0xa5, 0x00, 0x00, 0x01, 0x00, 0x00, 0x00, 0x40, 0xa7, 0x00, 0x00, 0x01, 0x00, 0x00, 0x00
        /*0074*/ 	.byte	0x80, 0xaf, 0x00, 0x00, 0x01, 0x00, 0x00, 0x00, 0x10, 0xb8, 0x00, 0x00


	//----- nvinfo : EIATTR_MERCURY_ISA_VERSION
	.align		4
.L_1117:
        /*0080*/ 	.byte	0x03, 0x5f
        /*0082*/ 	.short	0x0101


	//----- nvinfo : EIATTR_INT_WARP_WIDE_INSTR_OFFSETS
	.align		4
        /*0084*/ 	.byte	0x04, 0x31
        /*0086*/ 	.short	(.L_1119 - .L_1118)


	//   ....[0]....
.L_1118:
        /*0088*/ 	.word	0x00000130


	//   ....[1]....
        /*008c*/ 	.word	0x00000170


	//   ....[2]....
        /*0090*/ 	.word	0x000001e0


	//----- nvinfo : EIATTR_COOP_GROUP_MASK_REGIDS
	.align		4
.L_1119:
        /*0094*/ 	.byte	0x04, 0x29
        /*0096*/ 	.short	(.L_1121 - .L_1120)


	//   ....[0]....
.L_1120:
        /*0098*/ 	.word	0xffffffff


	//   ....[1]....
        /*009c*/ 	.word	0xffffffff


	//   ....[2]....
        /*00a0*/ 	.word	0xffffffff


	//   ....[3]....
        /*00a4*/ 	.word	0xffffffff


	//   ....[4]....
        /*00a8*/ 	.word	0xffffffff


	//   ....[5]....
        /*00ac*/ 	.word	0xffffffff


	//   ....[6]....
        /*00b0*/ 	.word	0xffffffff


	//   ....[7]....
        /*00b4*/ 	.word	0xffffffff


	//   ....[8]....
        /*00b8*/ 	.word	0xffffffff


	//   ....[9]....
        /*00bc*/ 	.word	0xffffffff


	//   ....[10]....
        /*00c0*/ 	.word	0xffffffff


	//   ....[11]....
        /*00c4*/ 	.word	0xffffffff


	//   ....[12]....
        /*00c8*/ 	.word	0xffffffff


	//   ....[13]....
        /*00cc*/ 	.word	0xffffffff


	//   ....[14]....
        /*00d0*/ 	.word	0xffffffff


	//   ....[15]....
        /*00d4*/ 	.word	0xffffffff


	//   ....[16]....
        /*00d8*/ 	.word	0xffffffff


	//   ....[17]....
        /*00dc*/ 	.word	0xffffffff


	//   ....[18]....
        /*00e0*/ 	.word	0xffffffff


	//   ....[19]....
        /*00e4*/ 	.word	0xffffffff


	//   ....[20]....
        /*00e8*/ 	.word	0xffffffff


	//   ....[21]....
        /*00ec*/ 	.word	0xffffffff


	//   ....[22]....
        /*00f0*/ 	.word	0xffffffff


	//   ....[23]....
        /*00f4*/ 	.word	0xffffffff


	//   ....[24]....
        /*00f8*/ 	.word	0xffffffff


	//   ....[25]....
        /*00fc*/ 	.word	0xffffffff


	//   ....[26]....
        /*0100*/ 	.word	0xffffffff


	//   ....[27]....
        /*0104*/ 	.word	0xffffffff


	//   ....[28]....
        /*0108*/ 	.word	0xffffffff


	//   ....[29]....
        /*010c*/ 	.word	0xffffffff


	//   ....[30]....
        /*0110*/ 	.word	0xffffffff


	//   ....[31]....
        /*0114*/ 	.word	0xffffffff


	//   ....[32]....
        /*0118*/ 	.word	0xffffffff


	//   ....[33]....
        /*011c*/ 	.word	0xffffffff


	//   ....[34]....
        /*0120*/ 	.word	0xffffffff


	//   ....[35]....
        /*0124*/ 	.word	0xffffffff


	//   ....[36]....
        /*0128*/ 	.word	0xffffffff


	//   ....[37]....
        /*012c*/ 	.word	0xffffffff


	//   ....[38]....
        /*0130*/ 	.word	0xffffffff


	//   ....[39]....
        /*0134*/ 	.word	0xffffffff


	//   ....[40]....
        /*0138*/ 	.word	0xffffffff


	//   ....[41]....
        /*013c*/ 	.word	0xffffffff


	//   ....[42]....
        /*0140*/ 	.word	0xffffffff


	//   ....[43]....
        /*0144*/ 	.word	0xffffffff


	//   ....[44]....
        /*0148*/ 	.word	0xffffffff


	//   ....[45]....
        /*014c*/ 	.word	0xffffffff


	//   ....[46]....
        /*0150*/ 	.word	0xffffffff


	//   ....[47]....
        /*0154*/ 	.word	0x0500000f


	//   ....[48]....
        /*0158*/ 	.word	0x0500000f


	//   ....[49]....
        /*015c*/ 	.word	0x0500000f


	//   ....[50]....
        /*0160*/ 	.word	0x0500000f


	//   ....[51]....
        /*0164*/ 	.word	0x0500000f


	//   ....[52]....
        /*0168*/ 	.word	0x0500000f


	//   ....[53]....
        /*016c*/ 	.word	0x0500000f


	//   ....[54]....
        /*0170*/ 	.word	0x0500000f


	//   ....[55]....
        /*0174*/ 	.word	0x0500000f


	//   ....[56]....
        /*0178*/ 	.word	0x0500000f


	//   ....[57]....
        /*017c*/ 	.word	0x0500000f


	//   ....[58]....
        /*0180*/ 	.word	0x0500000f


	//   ....[59]....
        /*0184*/ 	.word	0x0500000f


	//   ....[60]....
        /*0188*/ 	.word	0x0500000f


	//   ....[61]....
        /*018c*/ 	.word	0x0500000f


	//   ....[62]....
        /*0190*/ 	.word	0x0500000f


	//   ....[63]....
        /*0194*/ 	.word	0x0500000f


	//   ....[64]....
        /*0198*/ 	.word	0x0500000f


	//----- nvinfo : EIATTR_COOP_GROUP_INSTR_OFFSETS
	.align		4
.L_1121:
        /*019c*/ 	.byte	0x04, 0x28
        /*019e*/ 	.short	(.L_1123 - .L_1122)


	//   ....[0]....
.L_1122:
        /*01a0*/ 	.word	0x00000060


	//   ....[1]....
        /*01a4*/ 	.word	0x00000140


	//   ....[2]....
        /*01a8*/ 	.word	0x00000190


	//   ....[3]....
        /*01ac*/ 	.word	0x000003c0


	//   ....[4]....
        /*01b0*/ 	.word	0x00000520


	//   ....[5]....
        /*01b4*/ 	.word	0x00000640


	//   ....[6]....
        /*01b8*/ 	.word	0x000007a0


	//   ....[7]....
        /*01bc*/ 	.word	0x00001320


	//   ....[8]....
        /*01c0*/ 	.word	0x00002470


	//   ....[9]....
        /*01c4*/ 	.word	0x000024f0


	//   ....[10]....
        /*01c8*/ 	.word	0x00002950


	//   ....[11]....
        /*01cc*/ 	.word	0x000029d0


	//   ....[12]....
        /*01d0*/ 	.word	0x00003ef0


	//   ....[13]....
        /*01d4*/ 	.word	0x00003f60


	//   ....[14]....
        /*01d8*/ 	.word	0x000043e0


	//   ....[15]....
        /*01dc*/ 	.word	0x000045b0


	//   ....[16]....
        /*01e0*/ 	.word	0x00005900


	//   ....[17]....
        /*01e4*/ 	.word	0x00005940


	//   ....[18]....
        /*01e8*/ 	.word	0x00005980


	//   ....[19]....
        /*01ec*/ 	.word	0x000059b0


	//   ....[20]....
        /*01f0*/ 	.word	0x00006a50


	//   ....[21]....
        /*01f4*/ 	.word	0x00006ab0


	//   ....[22]....
        /*01f8*/ 	.word	0x00006af0


	//   ....[23]....
        /*01fc*/ 	.word	0x00006b30


	//   ....[24]....
        /*0200*/ 	.word	0x00006b60


	//   ....[25]....
        /*0204*/ 	.word	0x00006b90


	//   ....[26]....
        /*0208*/ 	.word	0x000077e0


	//   ....[27]....
        /*020c*/ 	.word	0x000077f0


	//   ....[28]....
        /*0210*/ 	.word	0x00008820


	//   ....[29]....
        /*0214*/ 	.word	0x00009240


	//   ....[30]....
        /*0218*/ 	.word	0x00009af0


	//   ....[31]....
        /*021c*/ 	.word	0x00009b30


	//   ....[32]....
        /*0220*/ 	.word	0x00009ba0


	//   ....[33]....
        /*0224*/ 	.word	0x00009be0


	//   ....[34]....
        /*0228*/ 	.word	0x00009c40


	//   ....[35]....
        /*022c*/ 	.word	0x00009c70


	//   ....[36]....
        /*0230*/ 	.word	0x00009cc0


	//   ....[37]....
        /*0234*/ 	.word	0x00009d00


	//   ....[38]....
        /*0238*/ 	.word	0x00009d60


	//   ....[39]....
        /*023c*/ 	.word	0x00009d90


	//   ....[40]....
        /*0240*/ 	.word	0x00009de0


	//   ....[41]....
        /*0244*/ 	.word	0x00009e10


	//   ....[42]....
        /*0248*/ 	.word	0x00009e70


	//   ....[43]....
        /*024c*/ 	.word	0x00009ea0


	//   ....[44]....
        /*0250*/ 	.word	0x00009ec0


	//   ....[45]....
        /*0254*/ 	.word	0x00009f00


	//   ....[46]....
        /*0258*/ 	.word	0x0000c0f0


	//   ....[47]....
        /*025c*/ 	.word	0x0000c590


	//   ....[48]....
        /*0260*/ 	.word	0x0000c700


	//   ....[49]....
        /*0264*/ 	.word	0x0000c760


	//   ....[50]....
        /*0268*/ 	.word	0x0000c820


	//   ....[51]....
        /*026c*/ 	.word	0x0000c8e0


	//   ....[52]....
        /*0270*/ 	.word	0x0000c960


	//   ....[53]....
        /*0274*/ 	.word	0x0000ca20


	//   ....[54]....
        /*0278*/ 	.word	0x0000caa0


	//   ....[55]....
        /*027c*/ 	.word	0x0000cb60


	//   ....[56]....
        /*0280*/ 	.word	0x0000cbe0


	//   ....[57]....
        /*0284*/ 	.word	0x0000cca0


	//   ....[58]....
        /*0288*/ 	.word	0x0000cd20


	//   ....[59]....
        /*028c*/ 	.word	0x0000cdd0


	//   ....[60]....
        /*0290*/ 	.word	0x0000ce50


	//   ....[61]....
        /*0294*/ 	.word	0x0000cf00


	//   ....[62]....
        /*0298*/ 	.word	0x0000cf90


	//   ....[63]....
        /*029c*/ 	.word	0x0000d020


	//   ....[64]....
        /*02a0*/ 	.word	0x0000d430


	//----- nvinfo : EIATTR_REG_RECONFIG
	.align		4
.L_1123:
        /*02a4*/ 	.byte	0x01, 0x54
	.zero		2


	//----- nvinfo : EIATTR_SYSCALL_OFFSETS
	.align		4
        /*02a8*/ 	.byte	0x04, 0x46
        /*02aa*/ 	.short	(.L_1125 - .L_1124)


	//   ....[0]....
.L_1124:
        /*02ac*/ 	.word	0x000014e0


	//   ....[1]....
        /*02b0*/ 	.word	0x00008f00


	//   ....[2]....
        /*02b4*/ 	.word	0x00009040


	//   ....[3]....
        /*02b8*/ 	.word	0x00009130


	//   ....[4]....
        /*02bc*/ 	.word	0x00009780


	//----- nvinfo : EIATTR_MBARRIER_INSTR_OFFSETS
	.align		4
.L_1125:
        /*02c0*/ 	.byte	0x04, 0x39
        /*02c2*/ 	.short	(.L_1127 - .L_1126)


	//   ....[0]....
.L_1126:
        /*02c4*/ 	.word	0x00000270
        /*02c8*/ 	.word	0x000000ff
        /*02cc*/ 	.word	0x00022800
        /*02d0*/ 	.short	0x0100
        /*02d2*/ 	.byte	0x08
	.zero		1


	//   ....[1]....
        /*02d4*/ 	.word	0x00000280
        /*02d8*/ 	.word	0x000000ff
        /*02dc*/ 	.word	0x00022820
        /*02e0*/ 	.short	0x0100
        /*02e2*/ 	.byte	0x08
	.zero		1


	//   ....[2]....
        /*02e4*/ 	.word	0x00000370
        /*02e8*/ 	.word	0x000000ff
        /*02ec*/ 	.word	0x00022830
        /*02f0*/ 	.short	0x0100
        /*02f2*/ 	.byte	0x08
	.zero		1


	//   ....[3]....
        /*02f4*/ 	.word	0x00000380
        /*02f8*/ 	.word	0x000000ff
        /*02fc*/ 	.word	0x00022840
        /*0300*/ 	.short	0x0100
        /*0302*/ 	.byte	0x08
	.zero		1


	//   ....[4]....
        /*0304*/ 	.word	0x00000390
        /*0308*/ 	.word	0x000000ff
        /*030c*/ 	.word	0x00022838
        /*0310*/ 	.short	0x0100
        /*0312*/ 	.byte	0x08
	.zero		1


	//   ....[5]....
        /*0314*/ 	.word	0x000003a0
        /*0318*/ 	.word	0x000000ff
        /*031c*/ 	.word	0x00022848
        /*0320*/ 	.short	0x0100
        /*0322*/ 	.byte	0x08
	.zero		1


	//   ....[6]....
        /*0324*/ 	.word	0x000004d0
        /*0328*/ 	.word	0x000000ff
        /*032c*/ 	.word	0x00022850
        /*0330*/ 	.short	0x0100
        /*0332*/ 	.byte	0x08
	.zero		1


	//   ....[7]....
        /*0334*/ 	.word	0x000004e0
        /*0338*/ 	.word	0x000000ff
        /*033c*/ 	.word	0x00022860
        /*0340*/ 	.short	0x0100
        /*0342*/ 	.byte	0x08
	.zero		1


	//   ....[8]....
        /*0344*/ 	.word	0x000004f0
        /*0348*/ 	.word	0x000000ff
        /*034c*/ 	.word	0x00022858
        /*0350*/ 	.short	0x0100
        /*0352*/ 	.byte	0x08
	.zero		1


	//   ....[9]....
        /*0354*/ 	.word	0x00000500
        /*0358*/ 	.word	0x000000ff
        /*035c*/ 	.word	0x00022868
        /*0360*/ 	.short	0x0100
        /*0362*/ 	.byte	0x08
	.zero		1


	//   ....[10]....
        /*0364*/ 	.word	0x000005f0
        /*0368*/ 	.word	0x000000ff
        /*036c*/ 	.word	0x00022870
        /*0370*/ 	.short	0x0100
        /*0372*/ 	.byte	0x06
	.zero		1


	//   ....[11]....
        /*0374*/ 	.word	0x00000600
        /*0378*/ 	.word	0x000000ff
        /*037c*/ 	.word	0x00022880
        /*0380*/ 	.short	0x0100
        /*0382*/ 	.byte	0x06
	.zero		1


	//   ....[12]....
        /*0384*/ 	.word	0x00000610
        /*0388*/ 	.word	0x000000ff
        /*038c*/ 	.word	0x00022878
        /*0390*/ 	.short	0x0100
        /*0392*/ 	.byte	0x06
	.zero		1


	//   ....[13]....
        /*0394*/ 	.word	0x00000620
        /*0398*/ 	.word	0x000000ff
        /*039c*/ 	.word	0x00022888
        /*03a0*/ 	.short	0x0100
        /*03a2*/ 	.byte	0x06
	.zero		1


	//   ....[14]....
        /*03a4*/ 	.word	0x00000750
        /*03a8*/ 	.word	0x000000ff
        /*03ac*/ 	.word	0x00022890
        /*03b0*/ 	.short	0x0100
        /*03b2*/ 	.byte	0x08
	.zero		1


	//   ....[15]....
        /*03b4*/ 	.word	0x00000760
        /*03b8*/ 	.word	0x000000ff
        /*03bc*/ 	.word	0x000228a0
        /*03c0*/ 	.short	0x0100
        /*03c2*/ 	.byte	0x08
	.zero		1


	//   ....[16]....
        /*03c4*/ 	.word	0x00000770
        /*03c8*/ 	.word	0x000000ff
        /*03cc*/ 	.word	0x00022898
        /*03d0*/ 	.short	0x0100
        /*03d2*/ 	.byte	0x08
	.zero		1


	//   ....[17]....
        /*03d4*/ 	.word	0x00000780
        /*03d8*/ 	.word	0x000000ff
        /*03dc*/ 	.word	0x000228a8
        /*03e0*/ 	.short	0x0100
        /*03e2*/ 	.byte	0x08
	.zero		1


	//   ....[18]....
        /*03e4*/ 	.word	0x000008b0
        /*03e8*/ 	.word	0x000000ff
        /*03ec*/ 	.word	0x000228b0
        /*03f0*/ 	.short	0x0100
        /*03f2*/ 	.byte	0x08
	.zero		1


	//   ....[19]....
        /*03f4*/ 	.word	0x000008c0
        /*03f8*/ 	.word	0x000000ff
        /*03fc*/ 	.word	0x000228c0
        /*0400*/ 	.short	0x0100
        /*0402*/ 	.byte	0x08
	.zero		1


	//   ....[20]....
        /*0404*/ 	.word	0x000008d0
        /*0408*/ 	.word	0x000000ff
        /*040c*/ 	.word	0x000228b8
        /*0410*/ 	.short	0x0100
        /*0412*/ 	.byte	0x08
	.zero		1


	//   ....[21]....
        /*0414*/ 	.word	0x000008e0
        /*0418*/ 	.word	0x000000ff
        /*041c*/ 	.word	0x000228c8
        /*0420*/ 	.short	0x0100
        /*0422*/ 	.byte	0x08
	.zero		1


	//   ....[22]....
        /*0424*/ 	.word	0x00001510
        /*0428*/ 	.word	0x000000ff
        /*042c*/ 	.word	0x00022800
        /*0430*/ 	.short	0x010a
        /*0432*/ 	.byte	0x26
	.zero		1


	//   ....[23]....
        /*0434*/ 	.word	0x000015a0
        /*0438*/ 	.word	0x000000ff
        /*043c*/ 	.word	0x00022830
        /*0440*/ 	.short	0x010a
        /*0442*/ 	.byte	0x26
	.zero		1


	//   ....[24]....
        /*0444*/ 	.word	0x000015e0
        /*0448*/ 	.word	0x000000ff
        /*044c*/ 	.word	0x00022830
        /*0450*/ 	.short	0x010a
        /*0452*/ 	.byte	0x26
	.zero		1


	//   ....[25]....
        /*0454*/ 	.word	0x00002db0
        /*0458*/ 	.word	0x00000005
        /*045c*/ 	.word	0x00000000
        /*0460*/ 	.short	0x0101
        /*0462*/ 	.byte	0x3f
	.zero		1


	//   ....[26]....
        /*0464*/ 	.word	0x00003240
        /*0468*/ 	.word	0x000000ff
        /*046c*/ 	.word	0x00022850
        /*0470*/ 	.short	0x010a
        /*0472*/ 	.byte	0x26
	.zero		1


	//   ....[27]....
        /*0474*/ 	.word	0x00003280
        /*0478*/ 	.word	0x000000ff
        /*047c*/ 	.word	0x00022850
        /*0480*/ 	.short	0x010a
        /*0482*/ 	.byte	0x26
	.zero		1


	//   ....[28]....
        /*0484*/ 	.word	0x000035c0
        /*0488*/ 	.word	0x0000000a
        /*048c*/ 	.word	0x00000000
        /*0490*/ 	.short	0x0101
        /*0492*/ 	.byte	0x3f
	.zero		1


	//   ....[29]....
        /*0494*/ 	.word	0x00003730
        /*0498*/ 	.word	0x000000ff
        /*049c*/ 	.word	0x00022830
        /*04a0*/ 	.short	0x010a
        /*04a2*/ 	.byte	0x1a
	.zero		1


	//   ....[30]....
        /*04a4*/ 	.word	0x00003780
        /*04a8*/ 	.word	0x000000ff
        /*04ac*/ 	.word	0x00022830
        /*04b0*/ 	.short	0x010a
        /*04b2*/ 	.byte	0x1a
	.zero		1


	//   ....[31]....
        /*04b4*/ 	.word	0x00004aa0
        /*04b8*/ 	.word	0x00000098
        /*04bc*/ 	.word	0x00000000
        /*04c0*/ 	.short	0x0101
        /*04c2*/ 	.byte	0x3f
	.zero		1


	//   ....[32]....
        /*04c4*/ 	.word	0x000055f0
        /*04c8*/ 	.word	0x000000ff
        /*04cc*/ 	.word	0x00022850
        /*04d0*/ 	.short	0x010a
        /*04d2*/ 	.byte	0x1a
	.zero		1


	//   ....[33]....
        /*04d4*/ 	.word	0x00005640
        /*04d8*/ 	.word	0x000000ff
        /*04dc*/ 	.word	0x00022850
        /*04e0*/ 	.short	0x010a
        /*04e2*/ 	.byte	0x1a
	.zero		1


	//   ....[34]....
        /*04e4*/ 	.word	0x000058e0
        /*04e8*/ 	.word	0x000000b0
        /*04ec*/ 	.word	0x00000000
        /*04f0*/ 	.short	0x0101
        /*04f2*/ 	.byte	0x3f
	.zero		1


	//   ....[35]....
        /*04f4*/ 	.word	0x00006b70
        /*04f8*/ 	.word	0x000000ff
        /*04fc*/ 	.word	0x00000000
        /*0500*/ 	.short	0x0101
        /*0502*/ 	.byte	0x04
	.zero		1


	//   ....[36]....
        /*0504*/ 	.word	0x00009470
        /*0508*/ 	.word	0x000000ff
        /*050c*/ 	.word	0x00022840
        /*0510*/ 	.short	0x010a
        /*0512*/ 	.byte	0x26
	.zero		1


	//   ....[37]....
        /*0514*/ 	.word	0x00009fd0
        /*0518*/ 	.word	0x000000ff
        /*051c*/ 	.word	0x00022800
        /*0520*/ 	.short	0x0107
        /*0522*/ 	.byte	0x26
	.zero		1


	//   ....[38]....
        /*0524*/ 	.word	0x0000a010
        /*0528*/ 	.word	0x000000ff
        /*052c*/ 	.word	0x00022800
        /*0530*/ 	.short	0x0101
        /*0532*/ 	.byte	0x26
	.zero		1


	//   ....[39]....
        /*0534*/ 	.word	0x0000a020
        /*0538*/ 	.word	0x000000ff
        /*053c*/ 	.word	0x00022820
        /*0540*/ 	.short	0x010a
        /*0542*/ 	.byte	0x26
	.zero		1


	//   ....[40]....
        /*0544*/ 	.word	0x0000a080
        /*0548*/ 	.word	0x000000ff
        /*054c*/ 	.word	0x00022860
        /*0550*/ 	.short	0x010a
        /*0552*/ 	.byte	0x26
	.zero		1


	//   ....[41]....
        /*0554*/ 	.word	0x0000a900
        /*0558*/ 	.word	0x000000ff
        /*055c*/ 	.word	0x00022848
        /*0560*/ 	.short	0x010a
        /*0562*/ 	.byte	0x26
	.zero		1


	//   ....[42]....
        /*0564*/ 	.word	0x0000aad0
        /*0568*/ 	.word	0x000000ff
        /*056c*/ 	.word	0x00022868
        /*0570*/ 	.short	0x010a
        /*0572*/ 	.byte	0x26
	.zero		1


	//   ....[43]....
        /*0574*/ 	.word	0x0000b140
        /*0578*/ 	.word	0x000000ff
        /*057c*/ 	.word	0x00022840
        /*0580*/ 	.short	0x010a
        /*0582*/ 	.byte	0x26
	.zero		1


	//   ....[44]....
        /*0584*/ 	.word	0x0000b320
        /*0588*/ 	.word	0x000000ff
        /*058c*/ 	.word	0x00022860
        /*0590*/ 	.short	0x010a
        /*0592*/ 	.byte	0x26
	.zero		1


	//   ....[45]....
        /*0594*/ 	.word	0x0000b9c0
        /*0598*/ 	.word	0x000000ff
        /*059c*/ 	.word	0x00022848
        /*05a0*/ 	.short	0x010a
        /*05a2*/ 	.byte	0x26
	.zero		1


	//   ....[46]....
        /*05a4*/ 	.word	0x0000bba0
        /*05a8*/ 	.word	0x000000ff
        /*05ac*/ 	.word	0x00022868
        /*05b0*/ 	.short	0x010a
        /*05b2*/ 	.byte	0x26
	.zero		1


	//   ....[47]....
        /*05b4*/ 	.word	0x0000c080
        /*05b8*/ 	.word	0x00000002
        /*05bc*/ 	.word	0x00022820
        /*05c0*/ 	.short	0x010a
        /*05c2*/ 	.byte	0x3f
	.zero		1


	//   ....[48]....
        /*05c4*/ 	.word	0x0000c200
        /*05c8*/ 	.word	0x00000007
        /*05cc*/ 	.word	0x00000000
        /*05d0*/ 	.short	0x010a
        /*05d2*/ 	.byte	0x3f
	.zero		1


	//   ....[49]....
        /*05d4*/ 	.word	0x0000c270
        /*05d8*/ 	.word	0x00000005
        /*05dc*/ 	.word	0x00000000
        /*05e0*/ 	.short	0x010a
        /*05e2*/ 	.byte	0x3f
	.zero		1


	//   ....[50]....
        /*05e4*/ 	.word	0x0000c2d0
        /*05e8*/ 	.word	0x00000005
        /*05ec*/ 	.word	0x00000000
        /*05f0*/ 	.short	0x010a
        /*05f2*/ 	.byte	0x3f
	.zero		1


	//   ....[51]....
        /*05f4*/ 	.word	0x0000c300
        /*05f8*/ 	.word	0x00000003
        /*05fc*/ 	.word	0x00000000
        /*0600*/ 	.short	0x010a
        /*0602*/ 	.byte	0x3f
	.zero		1


	//   ....[52]....
        /*0604*/ 	.word	0x0000c370
        /*0608*/ 	.word	0x00000004
        /*060c*/ 	.word	0x00022800
        /*0610*/ 	.short	0x010a
        /*0612*/ 	.byte	0x3f
	.zero		1


	//   ....[53]....
        /*0614*/ 	.word	0x0000c3d0
        /*0618*/ 	.word	0x00000004
        /*061c*/ 	.word	0x00022830
        /*0620*/ 	.short	0x010a
        /*0622*/ 	.byte	0x3f
	.zero		1


	//   ....[54]....
        /*0624*/ 	.word	0x0000c420
        /*0628*/ 	.word	0x0000000a
        /*062c*/ 	.word	0x00022850
        /*0630*/ 	.short	0x010a
        /*0632*/ 	.byte	0x3f
	.zero		1


	//   ....[55]....
        /*0634*/ 	.word	0x0000c490
        /*0638*/ 	.word	0x00000003
        /*063c*/ 	.word	0x00022830
        /*0640*/ 	.short	0x010a
        /*0642*/ 	.byte	0x3f
	.zero		1


	//   ....[56]....
        /*0644*/ 	.word	0x0000c4f0
        /*0648*/ 	.word	0x000000b0
        /*064c*/ 	.word	0x00022850
        /*0650*/ 	.short	0x010a
        /*0652*/ 	.byte	0x3f
	.zero		1


	//   ....[57]....
        /*0654*/ 	.word	0x0000c650
        /*0658*/ 	.word	0x00000003
        /*065c*/ 	.word	0x00022840
        /*0660*/ 	.short	0x010a
        /*0662*/ 	.byte	0x3f
	.zero		1


	//   ....[58]....
        /*0664*/ 	.word	0x0000d060
        /*0668*/ 	.word	0x00000003
        /*066c*/ 	.word	0x00022820
        /*0670*/ 	.short	0x010a
        /*0672*/ 	.byte	0x3f
	.zero		1


	//   ....[59]....
        /*0674*/ 	.word	0x0000d0c0
        /*0678*/ 	.word	0x00000003
        /*067c*/ 	.word	0x00022860
        /*0680*/ 	.short	0x010a
        /*0682*/ 	.byte	0x3f
	.zero		1


	//   ....[60]....
        /*0684*/ 	.word	0x0000d120
        /*0688*/ 	.word	0x00000003
        /*068c*/ 	.word	0x00022848
        /*0690*/ 	.short	0x010a
        /*0692*/ 	.byte	0x3f
	.zero		1


	//   ....[61]....
        /*0694*/ 	.word	0x0000d180
        /*0698*/ 	.word	0x00000003
        /*069c*/ 	.word	0x00022868
        /*06a0*/ 	.short	0x010a
        /*06a2*/ 	.byte	0x3f
	.zero		1


	//   ....[62]....
        /*06a4*/ 	.word	0x0000d1e0
        /*06a8*/ 	.word	0x00000003
        /*06ac*/ 	.word	0x00022840
        /*06b0*/ 	.short	0x010a
        /*06b2*/ 	.byte	0x3f
	.zero		1


	//   ....[63]....
        /*06b4*/ 	.word	0x0000d240
        /*06b8*/ 	.word	0x00000003
        /*06bc*/ 	.word	0x00022860
        /*06c0*/ 	.short	0x010a
        /*06c2*/ 	.byte	0x3f
	.zero		1


	//   ....[64]....
        /*06c4*/ 	.word	0x0000d2a0
        /*06c8*/ 	.word	0x00000003
        /*06cc*/ 	.word	0x00022848
        /*06d0*/ 	.short	0x010a
        /*06d2*/ 	.byte	0x3f
	.zero		1


	//   ....[65]....
        /*06d4*/ 	.word	0x0000d300
        /*06d8*/ 	.word	0x00000003
        /*06dc*/ 	.word	0x00022868
        /*06e0*/ 	.short	0x010a
        /*06e2*/ 	.byte	0x3f
	.zero		1


	//   ....[66]....
        /*06e4*/ 	.word	0x0000d350
        /*06e8*/ 	.word	0x00000002
        /*06ec*/ 	.word	0x00022820
        /*06f0*/ 	.short	0x010a
        /*06f2*/ 	.byte	0x3f
	.zero		1


	//   ....[67]....
        /*06f4*/ 	.word	0x0000d4f0
        /*06f8*/ 	.word	0x00000007
        /*06fc*/ 	.word	0x00000000
        /*0700*/ 	.short	0x010a
        /*0702*/ 	.byte	0x3f
	.zero		1


	//   ....[68]....
        /*0704*/ 	.word	0x0000d540
        /*0708*/ 	.word	0x00000005
        /*070c*/ 	.word	0x00000000
        /*0710*/ 	.short	0x010a
        /*0712*/ 	.byte	0x3f
	.zero		1


	//   ....[69]....
        /*0714*/ 	.word	0x0000d590
        /*0718*/ 	.word	0x00000005
        /*071c*/ 	.word	0x00000000
        /*0720*/ 	.short	0x010a
        /*0722*/ 	.byte	0x3f
	.zero		1


	//----- nvinfo : EIATTR_NUM_MBARRIERS
	.align		4
.L_1127:
        /*0724*/ 	.byte	0x03, 0x38
        /*0726*/ 	.short	0x0016


	//----- nvinfo : EIATTR_EXIT_INSTR_OFFSETS
	.align		4
        /*0728*/ 	.byte	0x04, 0x1c
        /*072a*/ 	.short	(.L_1129 - .L_1128)


	//   ....[0]....
.L_1128:
        /*072c*/ 	.word	0x0000c350


	//----- nvinfo : EIATTR_MAX_THREADS
	.align		4
.L_1129:
        /*0730*/ 	.byte	0x04, 0x05
        /*0732*/ 	.short	(.L_1131 - .L_1130)
.L_1130:
        /*0734*/ 	.word	0x00000180
        /*0738*/ 	.word	0x00000001
        /*073c*/ 	.word	0x00000001


	//----- nvinfo : EIATTR_CRS_STACK_SIZE
	.align		4
.L_1131:
        /*0740*/ 	.byte	0x04, 0x1e
        /*0742*/ 	.short	(.L_1133 - .L_1132)
.L_1132:
        /*0744*/ 	.word	0x00000000


	//----- nvinfo : EIATTR_CBANK_PARAM_SIZE
	.align		4
.L_1133:
        /*0748*/ 	.byte	0x03, 0x19
        /*074a*/ 	.short	0x0a70


	//----- nvinfo : EIATTR_PARAM_CBANK
	.align		4
        /*074c*/ 	.byte	0x04, 0x0a
        /*074e*/ 	.short	(.L_1135 - .L_1134)
	.align		4
.L_1134:
        /*0750*/ 	.word	index@(.nv.constant0._ZN7cutlass13device_kernelIN5flash11enable_sm90INS1_16FlashAttnFwdSm90INS1_25CollectiveMainloopFwdSm90ILi2EN4cute5tupleIJNS5_1CILi1EEES8_S8_EEENS6_IJNS7_ILi128EEENS7_ILi96EEENS7_ILi64EEEEEELi256ENS_6half_tEfNS_4arch4Sm90ELb0ELb0ELb1ELb0ELb0ELb0ELb0ELb1ELb0ELb1ELb1ELb0EEENS1_21CollectiveEpilogueFwdINS6_IJSA_NS7_ILi256EEESB_EEES9_SE_SG_Li256ELb0ELb1ELb1ELb0EEENS1_19SingleTileSchedulerILb0ELb1ELb1ELi128EEEEEEEEEvNT_6ParamsE)
        /*0754*/ 	.short	0x0210
        /*0756*/ 	.short	0x0a70


	//----- nvinfo : EIATTR_SW_WAR
	.align		4
.L_1135:
        /*0758*/ 	.byte	0x04, 0x36
        /*075a*/ 	.short	(.L_1137 - .L_1136)
.L_1136:
        /*075c*/ 	.word	0x00000008
.L_1137:


//--------------------- .nv.info._ZN7cutlass13device_kernelIN5flash11enable_sm90INS1_16FlashAttnFwdSm90INS1_25CollectiveMainloopFwdSm90ILi2EN4cute5tupleIJNS5_1CILi1EEES8_S8_EEENS6_IJNS7_ILi128EEENS7_ILi96EEENS7_ILi64EEEEEELi256ENS_6half_tEfNS_4arch4Sm90ELb0ELb0ELb1ELb0ELb0ELb0ELb1ELb1ELb0ELb1ELb1ELb0EEENS1_21CollectiveEpilogueFwdINS6_IJSA_NS7_ILi256EEESB_EEES9_SE_SG_Li256ELb0ELb1ELb1ELb0EEENS1_19SingleTileSchedulerILb0ELb1ELb1ELi128EEEEEEEEEvNT_6ParamsE --------------------------
	.section	.nv.info._ZN7cutlass13device_kernelIN5flash11enable_sm90INS1_16FlashAttnFwdSm90INS1_25CollectiveMainloopFwdSm90ILi2EN4cute5tupleIJNS5_1CILi1EEES8_S8_EEENS6_IJNS7_ILi128EEENS7_ILi96EEENS7_ILi64EEEEEELi256ENS_6half_tEfNS_4arch4Sm90ELb0ELb0ELb1ELb0ELb0ELb0ELb1ELb1ELb0ELb1ELb1ELb0EEENS1_21CollectiveEpilogueFwdINS6_IJSA_NS7_ILi256EEESB_EEES9_SE_SG_Li256ELb0ELb1ELb1ELb0EEENS1_19SingleTileSchedulerILb0ELb1ELb1ELi128EEEEEEEEEvNT_6ParamsE,"",@"SHT_CUDA_INFO"
	.sectionflags	@""
	.align	4


	//----- nvinfo : EIATTR_CUDA_API_VERSION
	.align		4
        /*0000*/ 	.byte	0x04, 0x37
        /*0002*/ 	.short	(.L_1139 - .L_1138)
.L_1138:
        /*0004*/ 	.word	0x00000082


	//----- nvinfo : EIATTR_KPARAM_INFO
	.align		4
.L_1139:
        /*0008*/ 	.byte	0x04, 0x17
        /*000a*/ 	.short	(.L_1141 - .L_1140)
.L_1140:
        /*000c*/ 	.word	0x00000000
        /*0010*/ 	.short	0x0000
        /*0012*/ 	.short	0x0070
        /*0014*/ 	.byte	0x00, 0xf0, 0x01, 0x2c


	//----- nvinfo : EIATTR_SPARSE_MMA_MASK
	.align		4
.L_1141:
        /*0018*/ 	.byte	0x03, 0x50
        /*001a*/ 	.short	0x0000


	//----- nvinfo : EIATTR_MAXREG_COUNT
	.align		4
        /*001c*/ 	.byte	0x03, 0x1b
        /*001e*/ 	.short	0x00a8


	//----- nvinfo : EIATTR_NUM_BARRIERS
	.align		4
        /*0020*/ 	.byte	0x02, 0x4c
        /*0022*/ 	.byte	0x10
	.zero		1


	//----- nvinfo : EIATTR_EXTERNS
	.align		4
        /*0024*/ 	.byte	0x04, 0x0f
        /*0026*/ 	.short	(.L_1143 - .L_1142)


	//   ....[0]....
	.align		4
.L_1142:
        /*0028*/ 	.word	index@(__assertfail)


	//----- nvinfo : EIATTR_ANNOTATIONS
	.align		4
.L_1143:
        /*002c*/ 	.byte	0x04, 0x55
        /*002e*/ 	.short	(.L_1145 - .L_1144)


	//   ....[0]....
.L_1144:
        /* <DEDUP_REMOVED lines=23> */


	//----- nvinfo : EIATTR_MERCURY_ISA_VERSION
	.align		4
.L_1145:
        /*0190*/ 	.byte	0x03, 0x5f
        /*0192*/ 	.short	0x0101


	//----- nvinfo : EIATTR_INT_WARP_WIDE_INSTR_OFFSETS
	.align		4
        /*0194*/ 	.byte	0x04, 0x31
        /*0196*/ 	.short	(.L_1147 - .L_1146)


	//   ....[0]....
.L_1146:
        /*0198*/ 	.word	0x00000130


	//   ....[1]....
        /*019c*/ 	.word	0x00000170


	//   ....[2]....
        /*01a0*/ 	.word	0x000001e0


	//   ....[3]....
        /*01a4*/ 	.word	0x000001f0


	//----- nvinfo : EIATTR_COOP_GROUP_MASK_REGIDS
	.align		4
.L_1147:
        /*01a8*/ 	.byte	0x04, 0x29
        /*01aa*/ 	.short	(.L_1149 - .L_1148)


	//   ....[0]....
.L_1148:
        /*01ac*/ 	.word	0xffffffff


	//   ....[1]....
        /*01b0*/ 	.word	0xffffffff


	//   ....[2]....
        /*01b4*/ 	.word	0xffffffff


	//   ....[3]....
        /*01b8*/ 	.word	0xffffffff


	//   ....[4]....
        /*01bc*/ 	.word	0xffffffff


	//   ....[5]....
        /*01c0*/ 	.word	0xffffffff


	//   ....[6]....
        /*01c4*/ 	.word	0xffffffff


	//   ....[7]....
        /*01c8*/ 	.word	0xffffffff


	//   ....[8]....
        /*01cc*/ 	.word	0xffffffff


	//   ....[9]....
        /*01d0*/ 	.word	0xffffffff


	//   ....[10]....
        /*01d4*/ 	.word	0xffffffff


	//   ....[11]....
        /*01d8*/ 	.word	0xffffffff


	//   ....[12]....
        /*01dc*/ 	.word	0xffffffff


	//   ....[13]....
        /*01e0*/ 	.word	0xffffffff


	//   ....[14]....
        /*01e4*/ 	.word	0xffffffff


	//   ....[15]....
        /*01e8*/ 	.word	0xffffffff


	//   ....[16]....
        /*01ec*/ 	.word	0xffffffff


	//   ....[17]....
        /*01f0*/ 	.word	0xffffffff


	//   ....[18]....
        /*01f4*/ 	.word	0xffffffff


	//   ....[19]....
        /*01f8*/ 	.word	0xffffffff


	//   ....[20]....
        /*01fc*/ 	.word	0xffffffff


	//   ....[21]....
        /*0200*/ 	.word	0xffffffff


	//   ....[22]....
        /*0204*/ 	.word	0xffffffff


	//   ....[23]....
        /*0208*/ 	.word	0xffffffff


	//   ....[24]....
        /*020c*/ 	.word	0xffffffff


	//   ....[25]....
        /*0210*/ 	.word	0xffffffff


	//   ....[26]....
        /*0214*/ 	.word	0xffffffff


	//   ....[27]....
        /*0218*/ 	.word	0xffffffff


	//   ....[28]....
        /*021c*/ 	.word	0xffffffff


	//   ....[29]....
        /*0220*/ 	.word	0xffffffff


	//   ....[30]....
        /*0224*/ 	.word	0xffffffff


	//   ....[31]....
        /*0228*/ 	.word	0xffffffff


	//   ....[32]....
        /*022c*/ 	.word	0xffffffff


	//   ....[33]....
        /*0230*/ 	.word	0xffffffff


	//   ....[34]....
        /*0234*/ 	.word	0xffffffff


	//   ....[35]....
        /*0238*/ 	.word	0xffffffff


	//   ....[36]....
        /*023c*/ 	.word	0xffffffff


	//   ....[37]....
        /*0240*/ 	.word	0xffffffff


	//   ....[38]....
        /*0244*/ 	.word	0xffffffff


	//   ....[39]....
        /*0248*/ 	.word	0xffffffff


	//   ....[40]....
        /*024c*/ 	.word	0xffffffff


	//   ....[41]....
        /*0250*/ 	.word	0xffffffff


	//   ....[42]....
        /*0254*/ 	.word	0xffffffff


	//   ....[43]....
        /*0258*/ 	.word	0xffffffff


	//   ....[44]....
        /*025c*/ 	.word	0xffffffff


	//   ....[45]....
        /*0260*/ 	.word	0xffffffff


	//   ....[46]....
        /*0264*/ 	.word	0xffffffff


	//   ....[47]....
        /*0268*/ 	.word	0xffffffff


	//   ....[48]....
        /*026c*/ 	.word	0xffffffff


	//   ....[49]....
        /*0270*/ 	.word	0xffffffff


	//   ....[50]....
        /*0274*/ 	.word	0xffffffff


	//   ....[51]....
        /*0278*/ 	.word	0xffffffff


	//   ....[52]....
        /*027c*/ 	.word	0xffffffff


	//   ....[53]....
        /*0280*/ 	.word	0xffffffff


	//   ....[54]....
        /*0284*/ 	.word	0xffffffff


	//   ....[55]....
        /*0288*/ 	.word	0xffffffff


	//   ....[56]....
        /*028c*/ 	.word	0xffffffff


	//   ....[57]....
        /*0290*/ 	.word	0xffffffff


	//   ....[58]....
        /*0294*/ 	.word	0xffffffff


	//   ....[59]....
        /*0298*/ 	.word	0xffffffff


	//   ....[60]....
        /*029c*/ 	.word	0xffffffff


	//   ....[61]....
        /*02a0*/ 	.word	0xffffffff


	//   ....[62]....
        /*02a4*/ 	.word	0xffffffff


	//   ....[63]....
        /*02a8*/ 	.word	0x0500000f


	//   ....[64]....
        /*02ac*/ 	.word	0x0500000f


	//   ....[65]....
        /*02b0*/ 	.word	0x0500000f


	//   ....[66]....
        /*02b4*/ 	.word	0x0500000f


	//   ....[67]....
        /*02b8*/ 	.word	0x0500000f


	//   ....[68]....
        /*02bc*/ 	.word	0x0500000f


	//   ....[69]....
        /*02c0*/ 	.word	0x0500000f


	//   ....[70]....
        /*02c4*/ 	.word	0x0500000f


	//   ....[71]....
        /*02c8*/ 	.word	0x0500000f


	//   ....[72]....
        /*02cc*/ 	.word	0x0500000f


	//   ....[73]....
        /*02d0*/ 	.word	0x0500000f


	//   ....[74]....
        /*02d4*/ 	.word	0x0500000f


	//   ....[75]....
        /*02d8*/ 	.word	0x0500000f


	//   ....[76]....
        /*02dc*/ 	.word	0x0500000f


	//   ....[77]....
        /*02e0*/ 	.word	0x0500000f


	//   ....[78]....
        /*02e4*/ 	.word	0x0500000f


	//   ....[79]....
        /*02e8*/ 	.word	0x0500000f


	//   ....[80]....
        /*02ec*/ 	.word	0x0500000f


	//   ....[81]....
        /*02f0*/ 	.word	0x0500000f


	//   ....[82]....
        /*02f4*/ 	.word	0x0500000f


	//   ....[83]....
        /*02f8*/ 	.word	0x0500000f


	//   ....[84]....
        /*02fc*/ 	.word	0x0500000f


	//   ....[85]....
        /*0300*/ 	.word	0x0500000f


	//   ....[86]....
        /*0304*/ 	.word	0x0500000f


	//   ....[87]....
        /*0308*/ 	.word	0x0500000f


	//   ....[88]....
        /*030c*/ 	.word	0x0500000f


	//   ....[89]....
        /*0310*/ 	.word	0x0500000f


	//   ....[90]....
        /*0314*/ 	.word	0x0500000f


	//   ....[91]....
        /*0318*/ 	.word	0x0500000f


	//   ....[92]....
        /*031c*/ 	.word	0x0500000f


	//   ....[93]....
        /*0320*/ 	.word	0x0500000f


	//   ....[94]....
        /*0324*/ 	.word	0x0500000f


	//   ....[95]....
        /*0328*/ 	.word	0x0500000f


	//   ....[96]....
        /*032c*/ 	.word	0x0500000f


	//----- nvinfo : EIATTR_COOP_GROUP_INSTR_OFFSETS
	.align		4
.L_1149:
        /*0330*/ 	.byte	0x04, 0x28
        /*0332*/ 	.short	(.L_1151 - .L_1150)


	//   ....[0]....
.L_1150:
        /*0334*/ 	.word	0x00000070


	//   ....[1]....
        /*0338*/ 	.word	0x00000140


	//   ....[2]....
        /*033c*/ 	.word	0x00000190


	//   ....[3]....
        /*0340*/ 	.word	0x000003e0


	//   ....[4]....
        /*0344*/ 	.word	0x00000540


	//   ....[5]....
        /*0348*/ 	.word	0x00000660


	//   ....[6]....
        /*034c*/ 	.word	0x000007c0


	//   ....[7]....
        /*0350*/ 	.word	0x00001360


	//   ....[8]....
        /*0354*/ 	.word	0x00003150


	//   ....[9]....
        /*0358*/ 	.word	0x00003190


	//   ....[10]....
        /*035c*/ 	.word	0x000031b0


	//   ....[11]....
        /*0360*/ 	.word	0x000031d0


	//   ....[12]....
        /*0364*/ 	.word	0x00005430


	//   ....[13]....
        /*0368*/ 	.word	0x00005480


	//   ....[14]....
        /*036c*/ 	.word	0x000054a0


	//   ....[15]....
        /*0370*/ 	.word	0x000054c0


	//   ....[16]....
        /*0374*/ 	.word	0x00006a90


	//   ....[17]....
        /*0378*/ 	.word	0x00006ae0


	//   ....[18]....
        /*037c*/ 	.word	0x00006b00


	//   ....[19]....
        /*0380*/ 	.word	0x00006b20


	//   ....[20]....
        /*0384*/ 	.word	0x00007c00


	//   ....[21]....
        /*0388*/ 	.word	0x00007c60


	//   ....[22]....
        /*038c*/ 	.word	0x00007ca0


	//   ....[23]....
        /*0390*/ 	.word	0x00007cd0


	//   ....[24]....
        /*0394*/ 	.word	0x00007d00


	//   ....[25]....
        /*0398*/ 	.word	0x00007d20


	//   ....[26]....
        /*039c*/ 	.word	0x000089a0


	//   ....[27]....
        /*03a0*/ 	.word	0x000089b0


	//   ....[28]....
        /*03a4*/ 	.word	0x00009a10


	//   ....[29]....
        /*03a8*/ 	.word	0x0000a4e0


	//   ....[30]....
        /*03ac*/ 	.word	0x0000ae60


	//   ....[31]....
        /*03b0*/ 	.word	0x0000ae70


	//   ....[32]....
        /*03b4*/ 	.word	0x0000ae80


	//   ....[33]....
        /*03b8*/ 	.word	0x0000aea0


	//   ....[34]....
        /*03bc*/ 	.word	0x0000aed0


	//   ....[35]....
        /*03c0*/ 	.word	0x0000b050


	//   ....[36]....
        /*03c4*/ 	.word	0x0000b060


	//   ....[37]....
        /*03c8*/ 	.word	0x0000b0b0


	//   ....[38]....
        /*03cc*/ 	.word	0x0000b180


	//   ....[39]....
        /*03d0*/ 	.word	0x0000b1a0


	//   ....[40]....
        /*03d4*/ 	.word	0x0000b240


	//   ....[41]....
        /*03d8*/ 	.word	0x0000b260


	//   ....[42]....
        /*03dc*/ 	.word	0x0000b2e0


	//   ....[43]....
        /*03e0*/ 	.word	0x0000b300


	//   ....[44]....
        /*03e4*/ 	.word	0x0000b310


	//   ....[45]....
        /*03e8*/ 	.word	0x0000b320


	//   ....[46]....
        /*03ec*/ 	.word	0x0000bb10


	//   ....[47]....
        /*03f0*/ 	.word	0x0000bb40


	//   ....[48]....
        /*03f4*/ 	.word	0x0000bb60


	//   ....[49]....
        /*03f8*/ 	.word	0x0000bc10


	//   ....[50]....
        /*03fc*/ 	.word	0x0000bcb0


	//   ....[51]....
        /*0400*/ 	.word	0x0000bcc0


	//   ....[52]....
        /*0404*/ 	.word	0x0000bce0


	//   ....[53]....
        /*0408*/ 	.word	0x0000bd10


	//   ....[54]....
        /*040c*/ 	.word	0x0000bd80


	//   ....[55]....
        /*0410*/ 	.word	0x0000bdb0


	//   ....[56]....
        /*0414*/ 	.word	0x0000be30


	//   ....[57]....
        /*0418*/ 	.word	0x0000be70


	//   ....[58]....
        /*041c*/ 	.word	0x0000bf00


	//   ....[59]....
        /*0420*/ 	.word	0x0000bf30


	//   ....[60]....
        /*0424*/ 	.word	0x0000bfe0


	//   ....[61]....
        /*0428*/ 	.word	0x0000c030


	//   ....[62]....
        /*042c*/ 	.word	0x0000e310


	//   ....[63]....
        /*0430*/ 	.word	0x0000e890


	//   ....[64]....
        /*0434*/ 	.word	0x0000ea10


	//   ....[65]....
        /*0438*/ 	.word	0x0000ea60


	//   ....[66]....
        /*043c*/ 	.word	0x0000ebb0


	//   ....[67]....
        /*0440*/ 	.word	0x0000ec20


	//   ....[68]....
        /*0444*/ 	.word	0x0000ed70


	//   ....[69]....
        /*0448*/ 	.word	0x0000edf0


	//   ....[70]....
        /*044c*/ 	.word	0x0000eee0


	//   ....[71]....
        /*0450*/ 	.word	0x0000ef70


	//   ....[72]....
        /*0454*/ 	.word	0x0000f080


	//   ....[73]....
        /*0458*/ 	.word	0x0000f0f0


	//   ....[74]....
        /*045c*/ 	.word	0x0000f210


	//   ....[75]....
        /*0460*/ 	.word	0x0000f280


	//   ....[76]....
        /*0464*/ 	.word	0x0000f390


	//   ....[77]....
        /*0468*/ 	.word	0x0000f3f0


	//   ....[78]....
        /*046c*/ 	.word	0x0000f4f0


	//   ....[79]....
        /*0470*/ 	.word	0x0000f540


	//   ....[80]....
        /*0474*/ 	.word	0x0000f5e0


	//   ....[81]....
        /*0478*/ 	.word	0x0000f6a0


	//   ....[82]....
        /*047c*/ 	.word	0x0000f9b0


	//   ....[83]....
        /*0480*/ 	.word	0x0000fa20


	//   ....[84]....
        /*0484*/ 	.word	0x0000fb30


	//   ....[85]....
        /*0488*/ 	.word	0x0000fb90


	//   ....[86]....
        /*048c*/ 	.word	0x0000fca0


	//   ....[87]....
        /*0490*/ 	.word	0x0000fcf0


	//   ....[88]....
        /*0494*/ 	.word	0x0000fdf0


	//   ....[89]....
        /*0498*/ 	.word	0x0000fe50


	//   ....[90]....
        /*049c*/ 	.word	0x0000ffc0


	//   ....[91]....
        /*04a0*/ 	.word	0x00010010


	//   ....[92]....
        /*04a4*/ 	.word	0x00010130


	//   ....[93]....
        /*04a8*/ 	.word	0x00010180


	//   ....[94]....
        /*04ac*/ 	.word	0x00010290


	//   ....[95]....
        /*04b0*/ 	.word	0x000102e0


	//   ....[96]....
        /*04b4*/ 	.word	0x000106f0


	//----- nvinfo : EIATTR_REG_RECONFIG
	.align		4
.L_1151:
        /*04b8*/ 	.byte	0x01, 0x54
	.zero		2


	//----- nvinfo : EIATTR_SYSCALL_OFFSETS
	.align		4
        /*04bc*/ 	.byte	0x04, 0x46
        /*04be*/ 	.short	(.L_1153 - .L_1152)


	//   ....[0]....
.L_1152:
        /*04c0*/ 	.word	0x00001500


	//   ....[1]....
        /*04c4*/ 	.word	0x0000a110


	//   ....[2]....
        /*04c8*/ 	.word	0x0000a250


	//   ....[3]....
        /*04cc*/ 	.word	0x0000a340


	//   ....[4]....
        /*04d0*/ 	.word	0x0000aa70


	//   ....[5]....
        /*04d4*/ 	.word	0x0000b670


	//----- nvinfo : EIATTR_MBARRIER_INSTR_OFFSETS
	.align		4
.L_1153:
        /*04d8*/ 	.byte	0x04, 0x39
        /*04da*/ 	.short	(.L_1155 - .L_1154)


	//   ....[0]....
.L_1154:
        /*04dc*/ 	.word	0x00000280
        /*04e0*/ 	.word	0x000000ff
        /*04e4*/ 	.word	0x00032400
        /*04e8*/ 	.short	0x0100
        /*04ea*/ 	.byte	0x08
	.zero		1


	//   ....[1]....
        /*04ec*/ 	.word	0x00000290
        /*04f0*/ 	.word	0x000000ff
        /*04f4*/ 	.word	0x00032410
        /*04f8*/ 	.short	0x0100
        /*04fa*/ 	.byte	0x08
	.zero		1


	//   ....[2]....
        /*04fc*/ 	.word	0x000002a0
        /*0500*/ 	.word	0x000000ff
        /*0504*/ 	.word	0x00032420
        /*0508*/ 	.short	0x0100
        /*050a*/ 	.byte	0x08
	.zero		1


	//   ....[3]....
        /*050c*/ 	.word	0x00000390
        /*0510*/ 	.word	0x000000ff
        /*0514*/ 	.word	0x00032430
        /*0518*/ 	.short	0x0100
        /*051a*/ 	.byte	0x08
	.zero		1


	//   ....[4]....
        /*051c*/ 	.word	0x000003a0
        /*0520*/ 	.word	0x000000ff
        /*0524*/ 	.word	0x00032440
        /*0528*/ 	.short	0x0100
        /*052a*/ 	.byte	0x08
	.zero		1


	//   ....[5]....
        /*052c*/ 	.word	0x000003b0
        /*0530*/ 	.word	0x000000ff
        /*0534*/ 	.word	0x00032438
        /*0538*/ 	.short	0x0100
        /*053a*/ 	.byte	0x08
	.zero		1


	//   ....[6]....
        /*053c*/ 	.word	0x000003c0
        /*0540*/ 	.word	0x000000ff
        /*0544*/ 	.word	0x00032448
        /*0548*/ 	.short	0x0100
        /*054a*/ 	.byte	0x08
	.zero		1


	//   ....[7]....
        /*054c*/ 	.word	0x000004f0
        /*0550*/ 	.word	0x000000ff
        /*0554*/ 	.word	0x00032450
        /*0558*/ 	.short	0x0100
        /*055a*/ 	.byte	0x08
	.zero		1


	//   ....[8]....
        /*055c*/ 	.word	0x00000500
        /*0560*/ 	.word	0x000000ff
        /*0564*/ 	.word	0x00032460
        /*0568*/ 	.short	0x0100
        /*056a*/ 	.byte	0x08
	.zero		1


	//   ....[9]....
        /*056c*/ 	.word	0x00000510
        /*0570*/ 	.word	0x000000ff
        /*0574*/ 	.word	0x00032458
        /*0578*/ 	.short	0x0100
        /*057a*/ 	.byte	0x08
	.zero		1


	//   ....[10]....
        /*057c*/ 	.word	0x00000520
        /*0580*/ 	.word	0x000000ff
        /*0584*/ 	.word	0x00032468
        /*0588*/ 	.short	0x0100
        /*058a*/ 	.byte	0x08
	.zero		1


	//   ....[11]....
        /*058c*/ 	.word	0x00000610
        /*0590*/ 	.word	0x000000ff
        /*0594*/ 	.word	0x00032470
        /*0598*/ 	.short	0x0100
        /*059a*/ 	.byte	0x06
	.zero		1


	//   ....[12]....
        /*059c*/ 	.word	0x00000620
        /*05a0*/ 	.word	0x000000ff
        /*05a4*/ 	.word	0x00032480
        /*05a8*/ 	.short	0x0100
        /*05aa*/ 	.byte	0x06
	.zero		1


	//   ....[13]....
        /*05ac*/ 	.word	0x00000630
        /*05b0*/ 	.word	0x000000ff
        /*05b4*/ 	.word	0x00032478
        /*05b8*/ 	.short	0x0100
        /*05ba*/ 	.byte	0x06
	.zero		1


	//   ....[14]....
        /*05bc*/ 	.word	0x00000640
        /*05c0*/ 	.word	0x000000ff
        /*05c4*/ 	.word	0x00032488
        /*05c8*/ 	.short	0x0100
        /*05ca*/ 	.byte	0x06
	.zero		1


	//   ....[15]....
        /*05cc*/ 	.word	0x00000770
        /*05d0*/ 	.word	0x000000ff
        /*05d4*/ 	.word	0x00032490
        /*05d8*/ 	.short	0x0100
        /*05da*/ 	.byte	0x08
	.zero		1


	//   ....[16]....
        /*05dc*/ 	.word	0x00000780
        /*05e0*/ 	.word	0x000000ff
        /*05e4*/ 	.word	0x000324a0
        /*05e8*/ 	.short	0x0100
        /*05ea*/ 	.byte	0x08
	.zero		1


	//   ....[17]....
        /*05ec*/ 	.word	0x00000790
        /*05f0*/ 	.word	0x000000ff
        /*05f4*/ 	.word	0x00032498
        /*05f8*/ 	.short	0x0100
        /*05fa*/ 	.byte	0x08
	.zero		1


	//   ....[18]....
        /*05fc*/ 	.word	0x000007a0
        /*0600*/ 	.word	0x000000ff
        /*0604*/ 	.word	0x000324a8
        /*0608*/ 	.short	0x0100
        /*060a*/ 	.byte	0x08
	.zero		1


	//   ....[19]....
        /*060c*/ 	.word	0x000008d0
        /*0610*/ 	.word	0x000000ff
        /*0614*/ 	.word	0x000324b0
        /*0618*/ 	.short	0x0100
        /*061a*/ 	.byte	0x08
	.zero		1


	//   ....[20]....
        /*061c*/ 	.word	0x000008e0
        /*0620*/ 	.word	0x000000ff
        /*0624*/ 	.word	0x000324c0
        /*0628*/ 	.short	0x0100
        /*062a*/ 	.byte	0x08
	.zero		1


	//   ....[21]....
        /*062c*/ 	.word	0x000008f0
        /*0630*/ 	.word	0x000000ff
        /*0634*/ 	.word	0x000324b8
        /*0638*/ 	.short	0x0100
        /*063a*/ 	.byte	0x08
	.zero		1


	//   ....[22]....
        /*063c*/ 	.word	0x00000900
        /*0640*/ 	.word	0x000000ff
        /*0644*/ 	.word	0x000324c8
        /*0648*/ 	.short	0x0100
        /*064a*/ 	.byte	0x08
	.zero		1


	//   ....[23]....
        /*064c*/ 	.word	0x00001540
        /*0650*/ 	.word	0x000000ff
        /*0654*/ 	.word	0x00032400
        /*0658*/ 	.short	0x010a
        /*065a*/ 	.byte	0x04
	.zero		1


	//   ....[24]....
        /*065c*/ 	.word	0x00001600
        /*0660*/ 	.word	0x000000ff
        /*0664*/ 	.word	0x00032430
        /*0668*/ 	.short	0x010a
        /*066a*/ 	.byte	0x04
	.zero		1


	//   ....[25]....
        /*066c*/ 	.word	0x00001650
        /*0670*/ 	.word	0x000000ff
        /*0674*/ 	.word	0x00032430
        /*0678*/ 	.short	0x010a
        /*067a*/ 	.byte	0x04
	.zero		1


	//   ....[26]....
        /*067c*/ 	.word	0x000019d0
        /*0680*/ 	.word	0x000000ff
        /*0684*/ 	.word	0x00032410
        /*0688*/ 	.short	0x010a
        /*068a*/ 	.byte	0x09
	.zero		1


	//   ....[27]....
        /*068c*/ 	.word	0x00001a20
        /*0690*/ 	.word	0x000000ff
        /*0694*/ 	.word	0x00032450
        /*0698*/ 	.short	0x010a
        /*069a*/ 	.byte	0x04
	.zero		1


	//   ....[28]....
        /*069c*/ 	.word	0x00001a70
        /*06a0*/ 	.word	0x000000ff
        /*06a4*/ 	.word	0x00032450
        /*06a8*/ 	.short	0x010a
        /*06aa*/ 	.byte	0x04
	.zero		1


	//   ....[29]....
        /*06ac*/ 	.word	0x00003450
        /*06b0*/ 	.word	0x00000018
        /*06b4*/ 	.word	0x00000000
        /*06b8*/ 	.short	0x0101
        /*06ba*/ 	.byte	0x3f
	.zero		1


	//   ....[30]....
        /*06bc*/ 	.word	0x00003f30
        /*06c0*/ 	.word	0x000000a0
        /*06c4*/ 	.word	0x00000000
        /*06c8*/ 	.short	0x0101
        /*06ca*/ 	.byte	0x3f
	.zero		1


	//   ....[31]....
        /*06cc*/ 	.word	0x00004110
        /*06d0*/ 	.word	0x000000ff
        /*06d4*/ 	.word	0x00032430
        /*06d8*/ 	.short	0x010a
        /*06da*/ 	.byte	0x06
	.zero		1


	//   ....[32]....
        /*06dc*/ 	.word	0x00004160
        /*06e0*/ 	.word	0x000000ff
        /*06e4*/ 	.word	0x00032430
        /*06e8*/ 	.short	0x010a
        /*06ea*/ 	.byte	0x06
	.zero		1


	//   ....[33]....
        /*06ec*/ 	.word	0x000044c0
        /*06f0*/ 	.word	0x000000ff
        /*06f4*/ 	.word	0x00032450
        /*06f8*/ 	.short	0x010a
        /*06fa*/ 	.byte	0x06
	.zero		1


	//   ....[34]....
        /*06fc*/ 	.word	0x00004510
        /*0700*/ 	.word	0x000000ff
        /*0704*/ 	.word	0x00032450
        /*0708*/ 	.short	0x010a
        /*070a*/ 	.byte	0x06
	.zero		1


	//   ....[35]....
        /*070c*/ 	.word	0x000056b0
        /*0710*/ 	.word	0x00000098
        /*0714*/ 	.word	0x00000000
        /*0718*/ 	.short	0x0101
        /*071a*/ 	.byte	0x3f
	.zero		1


	//   ....[36]....
        /*071c*/ 	.word	0x00006a70
        /*0720*/ 	.word	0x000000c9
        /*0724*/ 	.word	0x00000000
        /*0728*/ 	.short	0x0101
        /*072a*/ 	.byte	0x3f
	.zero		1


	//   ....[37]....
        /*072c*/ 	.word	0x00007d30
        /*0730*/ 	.word	0x000000ff
        /*0734*/ 	.word	0x00000000
        /*0738*/ 	.short	0x0101
        /*073a*/ 	.byte	0x04
	.zero		1


	//   ....[38]....
        /*073c*/ 	.word	0x0000a730
        /*0740*/ 	.word	0x000000ff
        /*0744*/ 	.word	0x00032440
        /*0748*/ 	.short	0x010a
        /*074a*/ 	.byte	0x26
	.zero		1


	//   ....[39]....
        /*074c*/ 	.word	0x0000b480
        /*0750*/ 	.word	0x000000ff
        /*0754*/ 	.word	0x00032400
        /*0758*/ 	.short	0x0107
        /*075a*/ 	.byte	0x26
	.zero		1


	//   ....[40]....
        /*075c*/ 	.word	0x0000b500
        /*0760*/ 	.word	0x000000ff
        /*0764*/ 	.word	0x00032400
        /*0768*/ 	.short	0x0101
        /*076a*/ 	.byte	0x26
	.zero		1


	//   ....[41]....
        /*076c*/ 	.word	0x0000c1e0
        /*0770*/ 	.word	0x000000ff
        /*0774*/ 	.word	0x00032410
        /*0778*/ 	.short	0x0107
        /*077a*/ 	.byte	0x26
	.zero		1


	//   ....[42]....
        /*077c*/ 	.word	0x0000c240
        /*0780*/ 	.word	0x000000ff
        /*0784*/ 	.word	0x00032410
        /*0788*/ 	.short	0x0101
        /*078a*/ 	.byte	0x26
	.zero		1


	//   ....[43]....
        /*078c*/ 	.word	0x0000c250
        /*0790*/ 	.word	0x000000ff
        /*0794*/ 	.word	0x00032420
        /*0798*/ 	.short	0x010a
        /*079a*/ 	.byte	0x26
	.zero		1


	//   ....[44]....
        /*079c*/ 	.word	0x0000c2b0
        /*07a0*/ 	.word	0x000000ff
        /*07a4*/ 	.word	0x00032460
        /*07a8*/ 	.short	0x010a
        /*07aa*/ 	.byte	0x26
	.zero		1


	//   ....[45]....
        /*07ac*/ 	.word	0x0000cb40
        /*07b0*/ 	.word	0x000000ff
        /*07b4*/ 	.word	0x00032448
        /*07b8*/ 	.short	0x010a
        /*07ba*/ 	.byte	0x26
	.zero		1


	//   ....[46]....
        /*07bc*/ 	.word	0x0000cd10
        /*07c0*/ 	.word	0x000000ff
        /*07c4*/ 	.word	0x00032468
        /*07c8*/ 	.short	0x010a
        /*07ca*/ 	.byte	0x26
	.zero		1


	//   ....[47]....
        /*07cc*/ 	.word	0x0000d380
        /*07d0*/ 	.word	0x000000ff
        /*07d4*/ 	.word	0x00032440
        /*07d8*/ 	.short	0x010a
        /*07da*/ 	.byte	0x26
	.zero		1


	//   ....[48]....
        /*07dc*/ 	.word	0x0000d560
        /*07e0*/ 	.word	0x000000ff
        /*07e4*/ 	.word	0x00032460
        /*07e8*/ 	.short	0x010a
        /*07ea*/ 	.byte	0x26
	.zero		1


	//   ....[49]....
        /*07ec*/ 	.word	0x0000dbf0
        /*07f0*/ 	.word	0x000000ff
        /*07f4*/ 	.word	0x00032448
        /*07f8*/ 	.short	0x010a
        /*07fa*/ 	.byte	0x26
	.zero		1


	//   ....[50]....
        /*07fc*/ 	.word	0x0000ddd0
        /*0800*/ 	.word	0x000000ff
        /*0804*/ 	.word	0x00032468
        /*0808*/ 	.short	0x010a
        /*080a*/ 	.byte	0x26
	.zero		1


	//   ....[51]....
        /*080c*/ 	.word	0x0000e2a0
        /*0810*/ 	.word	0x00000002
        /*0814*/ 	.word	0x00032420
        /*0818*/ 	.short	0x010a
        /*081a*/ 	.byte	0x3f
	.zero		1


	//   ....[52]....
        /*081c*/ 	.word	0x0000e440
        /*0820*/ 	.word	0x00000007
        /*0824*/ 	.word	0x00000000
        /*0828*/ 	.short	0x010a
        /*082a*/ 	.byte	0x3f
	.zero		1


	//   ....[53]....
        /*082c*/ 	.word	0x0000e4b0
        /*0830*/ 	.word	0x00000005
        /*0834*/ 	.word	0x00000000
        /*0838*/ 	.short	0x010a
        /*083a*/ 	.byte	0x3f
	.zero		1


	//   ....[54]....
        /*083c*/ 	.word	0x0000e510
        /*0840*/ 	.word	0x00000005
        /*0844*/ 	.word	0x00000000
        /*0848*/ 	.short	0x010a
        /*084a*/ 	.byte	0x3f
	.zero		1


	//   ....[55]....
        /*084c*/ 	.word	0x0000e540
        /*0850*/ 	.word	0x00000003
        /*0854*/ 	.word	0x00000000
        /*0858*/ 	.short	0x010a
        /*085a*/ 	.byte	0x3f
	.zero		1


	//   ....[56]....
        /*085c*/ 	.word	0x0000e5c0
        /*0860*/ 	.word	0x00000003
        /*0864*/ 	.word	0x00032400
        /*0868*/ 	.short	0x010a
        /*086a*/ 	.byte	0x3f
	.zero		1


	//   ....[57]....
        /*086c*/ 	.word	0x0000e630
        /*0870*/ 	.word	0x00000003
        /*0874*/ 	.word	0x00032430
        /*0878*/ 	.short	0x010a
        /*087a*/ 	.byte	0x3f
	.zero		1


	//   ....[58]....
        /*087c*/ 	.word	0x0000e6a0
        /*0880*/ 	.word	0x0000000b
        /*0884*/ 	.word	0x00032410
        /*0888*/ 	.short	0x010a
        /*088a*/ 	.byte	0x3f
	.zero		1


	//   ....[59]....
        /*088c*/ 	.word	0x0000e710
        /*0890*/ 	.word	0x0000000b
        /*0894*/ 	.word	0x00032450
        /*0898*/ 	.short	0x010a
        /*089a*/ 	.byte	0x3f
	.zero		1


	//   ....[60]....
        /*089c*/ 	.word	0x0000e780
        /*08a0*/ 	.word	0x00000099
        /*08a4*/ 	.word	0x00032430
        /*08a8*/ 	.short	0x010a
        /*08aa*/ 	.byte	0x3f
	.zero		1


	//   ....[61]....
        /*08ac*/ 	.word	0x0000e7f0
        /*08b0*/ 	.word	0x000000c9
        /*08b4*/ 	.word	0x00032450
        /*08b8*/ 	.short	0x010a
        /*08ba*/ 	.byte	0x3f
	.zero		1


	//   ....[62]....
        /*08bc*/ 	.word	0x0000e950
        /*08c0*/ 	.word	0x00000003
        /*08c4*/ 	.word	0x00032440
        /*08c8*/ 	.short	0x010a
        /*08ca*/ 	.byte	0x3f
	.zero		1


	//   ....[63]....
        /*08cc*/ 	.word	0x00010320
        /*08d0*/ 	.word	0x00000003
        /*08d4*/ 	.word	0x00032420
        /*08d8*/ 	.short	0x010a
        /*08da*/ 	.byte	0x3f
	.zero		1


	//   ....[64]....
        /*08dc*/ 	.word	0x00010380
        /*08e0*/ 	.word	0x00000003
        /*08e4*/ 	.word	0x00032460
        /*08e8*/ 	.short	0x010a
        /*08ea*/ 	.byte	0x3f
	.zero		1


	//   ....[65]....
        /*08ec*/ 	.word	0x000103e0
        /*08f0*/ 	.word	0x00000003
        /*08f4*/ 	.word	0x00032448
        /*08f8*/ 	.short	0x010a
        /*08fa*/ 	.byte	0x3f
	.zero		1


	//   ....[66]....
        /*08fc*/ 	.word	0x00010440
        /*0900*/ 	.word	0x00000003
        /*0904*/ 	.word	0x00032468
        /*0908*/ 	.short	0x010a
        /*090a*/ 	.byte	0x3f
	.zero		1


	//   ....[67]....
        /*090c*/ 	.word	0x000104a0
        /*0910*/ 	.word	0x00000003
        /*0914*/ 	.word	0x00032440
        /*0918*/ 	.short	0x010a
        /*091a*/ 	.byte	0x3f
	.zero		1


	//   ....[68]....
        /*091c*/ 	.word	0x00010500
        /*0920*/ 	.word	0x00000003
        /*0924*/ 	.word	0x00032460
        /*0928*/ 	.short	0x010a
        /*092a*/ 	.byte	0x3f
	.zero		1


	//   ....[69]....
        /*092c*/ 	.word	0x00010560
        /*0930*/ 	.word	0x00000003
        /*0934*/ 	.word	0x00032448
        /*0938*/ 	.short	0x010a
        /*093a*/ 	.byte	0x3f
	.zero		1


	//   ....[70]....
        /*093c*/ 	.word	0x000105c0
        /*0940*/ 	.word	0x00000003
        /*0944*/ 	.word	0x00032468
        /*0948*/ 	.short	0x010a
        /*094a*/ 	.byte	0x3f
	.zero		1


	//   ....[71]....
        /*094c*/ 	.word	0x00010610
        /*0950*/ 	.word	0x00000002
        /*0954*/ 	.word	0x00032420
        /*0958*/ 	.short	0x010a
        /*095a*/ 	.byte	0x3f
	.zero		1


	//   ....[72]....
        /*095c*/ 	.word	0x000107b0
        /*0960*/ 	.word	0x00000007
        /*0964*/ 	.word	0x00000000
        /*0968*/ 	.short	0x010a
        /*096a*/ 	.byte	0x3f
	.zero		1


	//   ....[73]....
        /*096c*/ 	.word	0x00010800
        /*0970*/ 	.word	0x00000005
        /*0974*/ 	.word	0x00000000
        /*0978*/ 	.short	0x010a
        /*097a*/ 	.byte	0x3f
	.zero		1


	//   ....[74]....
        /*097c*/ 	.word	0x00010850
        /*0980*/ 	.word	0x00000005
        /*0984*/ 	.word	0x00000000
        /*0988*/ 	.short	0x010a
        /*098a*/ 	.byte	0x3f
	.zero		1


	//----- nvinfo : EIATTR_NUM_MBARRIERS
	.align		4
.L_1155:
        /*098c*/ 	.byte	0x03, 0x38
        /*098e*/ 	.short	0x0017


	//----- nvinfo : EIATTR_EXIT_INSTR_OFFSETS
	.align		4
        /*0990*/ 	.byte	0x04, 0x1c
        /*0992*/ 	.short	(.L_1157 - .L_1156)


	//   ....[0]....
.L_1156:
        /*0994*/ 	.word	0x0000e590


	//----- nvinfo : EIATTR_MAX_THREADS
	.align		4
.L_1157:
        /*0998*/ 	.byte	0x04, 0x05
        /*099a*/ 	.short	(.L_1159 - .L_1158)
.L_1158:
        /*099c*/ 	.word	0x00000180
        /*09a0*/ 	.word	0x00000001
        /*09a4*/ 	.word	0x00000001


	//----- nvinfo : EIATTR_CRS_STACK_SIZE
	.align		4
.L_1159:
        /*09a8*/ 	.byte	0x04, 0x1e
        /*09aa*/ 	.short	(.L_1161 - .L_1160)
.L_1160:
        /*09ac*/ 	.word	0x00000000


	//----- nvinfo : EIATTR_CBANK_PARAM_SIZE
	.align		4
.L_1161:
        /*09b0*/ 	.byte	0x03, 0x19
        /*09b2*/ 	.short	0x0b70


	//----- nvinfo : EIATTR_PARAM_CBANK
	.align		4
        /*09b4*/ 	.byte	0x04, 0x0a
        /*09b6*/ 	.short	(.L_1163 - .L_1162)
	.align		4
.L_1162:
        /*09b8*/ 	.word	index@(.nv.constant0._ZN7cutlass13device_kernelIN5flash11enable_sm90INS1_16FlashAttnFwdSm90INS1_25CollectiveMainloopFwdSm90ILi2EN4cute5tupleIJNS5_1CILi1EEES8_S8_EEENS6_IJNS7_ILi128EEENS7_ILi96EEENS7_ILi64EEEEEELi256ENS_6half_tEfNS_4arch4Sm90ELb0ELb0ELb1ELb0ELb0ELb0ELb1ELb1ELb0ELb1ELb1ELb0EEENS1_21CollectiveEpilogueFwdINS6_IJSA_NS7_ILi256EEESB_EEES9_SE_SG_Li256ELb0ELb1ELb1ELb0EEENS1_19SingleTileSchedulerILb0ELb1ELb1ELi128EEEEEEEEEvNT_6ParamsE)
        /*09bc*/ 	.short	0x0210
        /*09be*/ 	.short	0x0b70


	//----- nvinfo : EIATTR_SW_WAR
	.align		4
.L_1163:
        /*09c0*/ 	.byte	0x04, 0x36
        /*09c2*/ 	.short	(.L_1165 - .L_1164)
.L_1164:
        /*09c4*/ 	.word	0x00000008
.L_1165:


//--------------------- .nv.info._ZN7cutlass13device_kernelIN5flash11enable_sm90INS1_16FlashAttnFwdSm90INS1_25CollectiveMainloopFwdSm90ILi2EN4cute5tupleIJNS5_1CILi1EEES8_S8_EEENS6_IJNS7_ILi128EEENS7_ILi96EEENS7_ILi64EEEEEELi256ENS_6half_tEfNS_4arch4Sm90ELb0ELb0ELb1ELb1ELb0ELb0ELb0ELb1ELb0ELb1ELb1ELb0EEENS1_21CollectiveEpilogueFwdINS6_IJSA_NS7_ILi256EEESB_EEES9_SE_SG_Li256ELb1ELb1ELb1ELb0EEENS1_36VarlenDynamicPersistentTileSchedulerILi128ELi96ELi256ELi128ELb1ELb1ELb1ELb0ELb1ELb1EEEEEEEEEvNT_6ParamsE --------------------------
	.section	.nv.info._ZN7cutlass13device_kernelIN5flash11enable_sm90INS1_16FlashAttnFwdSm90INS1_25CollectiveMainloopFwdSm90ILi2EN4cute5tupleIJNS5_1CILi1EEES8_S8_EEENS6_IJNS7_ILi128EEENS7_ILi96EEENS7_ILi64EEEEEELi256ENS_6half_tEfNS_4arch4Sm90ELb0ELb0ELb1ELb1ELb0ELb0ELb0ELb1ELb0ELb1ELb1ELb0EEENS1_21CollectiveEpilogueFwdINS6_IJSA_NS7_ILi256EEESB_EEES9_SE_SG_Li256ELb1ELb1ELb1ELb0EEENS1_36VarlenDynamicPersistentTileSchedulerILi128ELi96ELi256ELi128ELb1ELb1ELb1ELb0ELb1ELb1EEEEEEEEEvNT_6ParamsE,"",@"SHT_CUDA_INFO"
	.sectionflags	@""
	.align	4


	//----- nvinfo : EIATTR_CUDA_API_VERSION
	.align		4
        /*0000*/ 	.byte	0x04, 0x37
        /*0002*/ 	.short	(.L_1167 - .L_1166)
.L_1166:
        /*0004*/ 	.word	0x00000082


	//----- nvinfo : EIATTR_KPARAM_INFO
	.align		4
.L_1167:
        /*0008*/ 	.byte	0x04, 0x17
        /*000a*/ 	.short	(.L_1169 - .L_1168)
.L_1168:
        /*000c*/ 	.word	0x00000000
        /*0010*/ 	.short	0x0000
        /*0012*/ 	.short	0x0070
        /*0014*/ 	.byte	0x00, 0xf0, 0x01, 0x2a


	//----- nvinfo : EIATTR_SPARSE_MMA_MASK
	.align		4
.L_1169:
        /*0018*/ 	.byte	0x03, 0x50
        /*001a*/ 	.short	0x0000


	//----- nvinfo : EIATTR_MAXREG_COUNT
	.align		4
        /*001c*/ 	.byte	0x03, 0x1b
        /*001e*/ 	.short	0x00a8


	//----- nvinfo : EIATTR_NUM_BARRIERS
	.align		4
        /*0020*/ 	.byte	0x02, 0x4c
        /*0022*/ 	.byte	0x10
	.zero		1


	//----- nvinfo : EIATTR_EXTERNS
	.align		4
        /*0024*/ 	.byte	0x04, 0x0f
        /*0026*/ 	.short	(.L_1171 - .L_1170)


	//   ....[0]....
	.align		4
.L_1170:
        /*0028*/ 	.word	index@(__assertfail)


	//----- nvinfo : EIATTR_ANNOTATIONS
	.align		4
.L_1171:
        /*002c*/ 	.byte	0x04, 0x55
        /*002e*/ 	.short	(.L_1173 - .L_1172)


	//   ....[0]....
.L_1172:
        /* <DEDUP_REMOVED lines=65> */


	//----- nvinfo : EIATTR_MERCURY_ISA_VERSION
	.align		4
.L_1173:
        /*0430*/ 	.byte	0x03, 0x5f
        /*0432*/ 	.short	0x0101


	//----- nvinfo : EIATTR_UNUSED_LOAD_BYTE_OFFSET
	.align		4
        /*0434*/ 	.byte	0x04, 0x44
        /*0436*/ 	.short	(.L_1175 - .L_1174)


	//   ....[0]....
.L_1174:
        /*0438*/ 	.word	0x00000a30
        /*043c*/ 	.word	0x0000fff0


	//   ....[1]....
        /*0440*/ 	.word	0x00006da0
        /*0444*/ 	.word	0x0000fff0


	//----- nvinfo : EIATTR_INT_WARP_WIDE_INSTR_OFFSETS
	.align		4
.L_1175:
        /*0448*/ 	.byte	0x04, 0x31
        /*044a*/ 	.short	(.L_1177 - .L_1176)


	//   ....[0]....
.L_1176:
        /*044c*/ 	.word	0x00000130


	//   ....[1]....
        /*0450*/ 	.word	0x00000170


	//   ....[2]....
        /*0454*/ 	.word	0x000001e0


	//   ....[3]....
        /*0458*/ 	.word	0x00003cd0


	//   ....[4]....
        /*045c*/ 	.word	0x0000cb30


	//   ....[5]....
        /*0460*/ 	.word	0x0000cbc0


	//   ....[6]....
        /*0464*/ 	.word	0x000107b0


	//   ....[7]....
        /*0468*/ 	.word	0x00010840


	//----- nvinfo : EIATTR_COOP_GROUP_MASK_REGIDS
	.align		4
.L_1177:
        /*046c*/ 	.byte	0x04, 0x29
        /*046e*/ 	.short	(.L_1179 - .L_1178)


	//   ....[0]....
.L_1178:
        /*0470*/ 	.word	0xffffffff


	//   ....[1]....
        /*0474*/ 	.word	0xffffffff


	//   ....[2]....
        /*0478*/ 	.word	0xffffffff


	//   ....[3]....
        /*047c*/ 	.word	0xffffffff


	//   ....[4]....
        /*0480*/ 	.word	0xffffffff


	//   ....[5]....
        /*0484*/ 	.word	0xffffffff


	//   ....[6]....
        /*0488*/ 	.word	0xffffffff


	//   ....[7]....
        /*048c*/ 	.word	0xffffffff


	//   ....[8]....
        /*0490*/ 	.word	0xffffffff


	//   ....[9]....
        /*0494*/ 	.word	0xffffffff


	//   ....[10]....
        /*0498*/ 	.word	0xffffffff


	//   ....[11]....
        /*049c*/ 	.word	0xffffffff


	//   ....[12]....
        /*04a0*/ 	.word	0xffffffff


	//   ....[13]....
        /*04a4*/ 	.word	0xffffffff


	//   ....[14]....
        /*04a8*/ 	.word	0xffffffff


	//   ....[15]....
        /*04ac*/ 	.word	0xffffffff


	//   ....[16]....
        /*04b0*/ 	.word	0xffffffff


	//   ....[17]....
        /*04b4*/ 	.word	0xffffffff


	//   ....[18]....
        /*04b8*/ 	.word	0xffffffff


	//   ....[19]....
        /*04bc*/ 	.word	0xffffffff


	//   ....[20]....
        /*04c0*/ 	.word	0xffffffff


	//   ....[21]....
        /*04c4*/ 	.word	0xffffffff


	//   ....[22]....
        /*04c8*/ 	.word	0xffffffff


	//   ....[23]....
        /*04cc*/ 	.word	0xffffffff


	//   ....[24]....
        /*04d0*/ 	.word	0xffffffff


	//   ....[25]....
        /*04d4*/ 	.word	0xffffffff


	//   ....[26]....
        /*04d8*/ 	.word	0xffffffff


	//   ....[27]....
        /*04dc*/ 	.word	0xffffffff


	//   ....[28]....
        /*04e0*/ 	.word	0xffffffff


	//   ....[29]....
        /*04e4*/ 	.word	0xffffffff


	//   ....[30]....
        /*04e8*/ 	.word	0xffffffff


	//   ....[31]....
        /*04ec*/ 	.word	0xffffffff


	//   ....[32]....
        /*04f0*/ 	.word	0xffffffff


	//   ....[33]....
        /*04f4*/ 	.word	0xffffffff


	//   ....[34]....
        /*04f8*/ 	.word	0xffffffff


	//   ....[35]....
        /*04fc*/ 	.word	0xffffffff


	//   ....[36]....
        /*0500*/ 	.word	0xffffffff


	//   ....[37]....
        /*0504*/ 	.word	0xffffffff


	//   ....[38]....
        /*0508*/ 	.word	0xffffffff


	//   ....[39]....
        /*050c*/ 	.word	0xffffffff


	//   ....[40]....
        /*0510*/ 	.word	0xffffffff


	//   ....[41]....
        /*0514*/ 	.word	0xffffffff


	//   ....[42]....
        /*0518*/ 	.word	0xffffffff


	//   ....[43]....
        /*051c*/ 	.word	0xffffffff


	//   ....[44]....
        /*0520*/ 	.word	0xffffffff


	//   ....[45]....
        /*0524*/ 	.word	0xffffffff


	//   ....[46]....
        /*0528*/ 	.word	0xffffffff


	//   ....[47]....
        /*052c*/ 	.word	0xffffffff


	//   ....[48]....
        /*0530*/ 	.word	0xffffffff


	//   ....[49]....
        /*0534*/ 	.word	0xffffffff


	//   ....[50]....
        /*0538*/ 	.word	0xffffffff


	//   ....[51]....
        /*053c*/ 	.word	0xffffffff


	//   ....[52]....
        /*0540*/ 	.word	0xffffffff


	//   ....[53]....
        /*0544*/ 	.word	0xffffffff


	//   ....[54]....
        /*0548*/ 	.word	0xffffffff


	//   ....[55]....
        /*054c*/ 	.word	0xffffffff


	//   ....[56]....
        /*0550*/ 	.word	0xffffffff


	//   ....[57]....
        /*0554*/ 	.word	0xffffffff


	//   ....[58]....
        /*0558*/ 	.word	0xffffffff


	//   ....[59]....
        /*055c*/ 	.word	0xffffffff


	//   ....[60]....
        /*0560*/ 	.word	0xffffffff


	//   ....[61]....
        /*0564*/ 	.word	0xffffffff


	//   ....[62]....
        /*0568*/ 	.word	0xffffffff


	//   ....[63]....
        /*056c*/ 	.word	0xffffffff


	//   ....[64]....
        /*0570*/ 	.word	0xffffffff


	//   ....[65]....
        /*0574*/ 	.word	0xffffffff


	//   ....[66]....
        /*0578*/ 	.word	0xffffffff


	//   ....[67]....
        /*057c*/ 	.word	0xffffffff


	//   ....[68]....
        /*0580*/ 	.word	0xffffffff


	//   ....[69]....
        /*0584*/ 	.word	0xffffffff


	//   ....[70]....
        /*0588*/ 	.word	0xffffffff


	//   ....[71]....
        /*058c*/ 	.word	0xffffffff


	//   ....[72]....
        /*0590*/ 	.word	0xffffffff


	//   ....[73]....
        /*0594*/ 	.word	0xffffffff


	//   ....[74]....
        /*0598*/ 	.word	0xffffffff


	//   ....[75]....
        /*059c*/ 	.word	0xffffffff


	//   ....[76]....
        /*05a0*/ 	.word	0xffffffff


	//   ....[77]....
        /*05a4*/ 	.word	0xffffffff


	//   ....[78]....
        /*05a8*/ 	.word	0xffffffff


	//   ....[79]....
        /*05ac*/ 	.word	0xffffffff


	//   ....[80]....
        /*05b0*/ 	.word	0xffffffff


	//   ....[81]....
        /*05b4*/ 	.word	0xffffffff


	//   ....[82]....
        /*05b8*/ 	.word	0xffffffff


	//   ....[83]....
        /*05bc*/ 	.word	0xffffffff


	//   ....[84]....
        /*05c0*/ 	.word	0xffffffff


	//   ....[85]....
        /*05c4*/ 	.word	0xffffffff


	//   ....[86]....
        /*05c8*/ 	.word	0xffffffff


	//   ....[87]....
        /*05cc*/ 	.word	0xffffffff


	//   ....[88]....
        /*05d0*/ 	.word	0xffffffff


	//   ....[89]....
        /*05d4*/ 	.word	0xffffffff


	//   ....[90]....
        /*05d8*/ 	.word	0xffffffff


	//   ....[91]....
        /*05dc*/ 	.word	0xffffffff


	//   ....[92]....
        /*05e0*/ 	.word	0xffffffff


	//   ....[93]....
        /*05e4*/ 	.word	0xffffffff


	//   ....[94]....
        /*05e8*/ 	.word	0xffffffff


	//   ....[95]....
        /*05ec*/ 	.word	0xffffffff


	//   ....[96]....
        /*05f0*/ 	.word	0xffffffff


	//   ....[97]....
        /*05f4*/ 	.word	0x0500000f


	//   ....[98]....
        /*05f8*/ 	.word	0x0500000f


	//   ....[99]....
        /*05fc*/ 	.word	0x0500000f


	//   ....[100]....
        /*0600*/ 	.word	0x0500000f


	//   ....[101]....
        /*0604*/ 	.word	0x0500000f


	//   ....[102]....
        /*0608*/ 	.word	0x0500000f


	//   ....[103]....
        /*060c*/ 	.word	0x0500000f


	//   ....[104]....
        /*0610*/ 	.word	0x0500000f


	//   ....[105]....
        /*0614*/ 	.word	0x0500000f


	//   ....[106]....
        /*0618*/ 	.word	0x0500000f


	//   ....[107]....
        /*061c*/ 	.word	0x0500000f


	//   ....[108]....
        /*0620*/ 	.word	0x0500000f


	//   ....[109]....
        /*0624*/ 	.word	0x0500000f


	//   ....[110]....
        /*0628*/ 	.word	0x0500000f


	//   ....[111]....
        /*062c*/ 	.word	0x0500000f


	//   ....[112]....
        /*0630*/ 	.word	0x0500000f


	//   ....[113]....
        /*0634*/ 	.word	0x0500000f


	//   ....[114]....
        /*0638*/ 	.word	0x0500000f


	//   ....[115]....
        /*063c*/ 	.word	0x0500000f


	//   ....[116]....
        /*0640*/ 	.word	0x0500000f


	//   ....[117]....
        /*0644*/ 	.word	0x0500000f


	//   ....[118]....
        /*0648*/ 	.word	0x0500000f


	//   ....[119]....
        /*064c*/ 	.word	0x0500000f


	//   ....[120]....
        /*0650*/ 	.word	0x0500000f


	//   ....[121]....
        /*0654*/ 	.word	0x0500000f


	//   ....[122]....
        /*0658*/ 	.word	0x0500000f


	//   ....[123]....
        /*065c*/ 	.word	0x0500000f


	//   ....[124]....
        /*0660*/ 	.word	0x0500000f


	//   ....[125]....
        /*0664*/ 	.word	0x0500000f


	//   ....[126]....
        /*0668*/ 	.word	0x0500000f


	//   ....[127]....
        /*066c*/ 	.word	0x0500000f


	//   ....[128]....
        /*0670*/ 	.word	0x0500000f


	//   ....[129]....
        /*0674*/ 	.word	0x0500000f


	//   ....[130]....
        /*0678*/ 	.word	0x0500000f


	//   ....[131]....
        /*067c*/ 	.word	0x0500000f


	//   ....[132]....
        /*0680*/ 	.word	0x0500000f


	//----- nvinfo : EIATTR_COOP_GROUP_INSTR_OFFSETS
	.align		4
.L_1179:
        /*0684*/ 	.byte	0x04, 0x28
        /*0686*/ 	.short	(.L_1181 - .L_1180)


	//   ....[0]....
.L_1180:
        /*0688*/ 	.word	0x00000070


	//   ....[1]....
        /*068c*/ 	.word	0x00000140


	//   ....[2]....
        /*0690*/ 	.word	0x00000190


	//   ....[3]....
        /*0694*/ 	.word	0x000003c0


	//   ....[4]....
        /*0698*/ 	.word	0x00000520


	//   ....[5]....
        /*069c*/ 	.word	0x00000640


	//   ....[6]....
        /*06a0*/ 	.word	0x000007a0


	//   ....[7]....
        /*06a4*/ 	.word	0x00001cf0


	//   ....[8]....
        /*06a8*/ 	.word	0x00002e50


	//   ....[9]....
        /*06ac*/ 	.word	0x00002ed0


	//   ....[10]....
        /*06b0*/ 	.word	0x00003300


	//   ....[11]....
        /*06b4*/ 	.word	0x00003360


	//   ....[12]....
        /*06b8*/ 	.word	0x00004810


	//   ....[13]....
        /*06bc*/ 	.word	0x00004870


	//   ....[14]....
        /*06c0*/ 	.word	0x00005290


	//   ....[15]....
        /*06c4*/ 	.word	0x000052f0


	//   ....[16]....
        /*06c8*/ 	.word	0x00006320


	//   ....[17]....
        /*06cc*/ 	.word	0x00006390


	//   ....[18]....
        /*06d0*/ 	.word	0x000063f0


	//   ....[19]....
        /*06d4*/ 	.word	0x00006410


	//   ....[20]....
        /*06d8*/ 	.word	0x00007f10


	//   ....[21]....
        /*06dc*/ 	.word	0x00007f20


	//   ....[22]....
        /*06e0*/ 	.word	0x00007f30


	//   ....[23]....
        /*06e4*/ 	.word	0x00007f40


	//   ....[24]....
        /*06e8*/ 	.word	0x00008a00


	//   ....[25]....
        /*06ec*/ 	.word	0x00008a20


	//   ....[26]....
        /*06f0*/ 	.word	0x00008bd0


	//   ....[27]....
        /*06f4*/ 	.word	0x00008bf0


	//   ....[28]....
        /*06f8*/ 	.word	0x00008d30


	//   ....[29]....
        /*06fc*/ 	.word	0x00008d50


	//   ....[30]....
        /*0700*/ 	.word	0x00008ea0


	//   ....[31]....
        /*0704*/ 	.word	0x00008ec0


	//   ....[32]....
        /*0708*/ 	.word	0x000093c0


	//   ....[33]....
        /*070c*/ 	.word	0x000093d0


	//   ....[34]....
        /*0710*/ 	.word	0x00009c80


	//   ....[35]....
        /*0714*/ 	.word	0x00009c90


	//   ....[36]....
        /*0718*/ 	.word	0x0000aef0


	//   ....[37]....
        /*071c*/ 	.word	0x0000af20


	//   ....[38]....
        /*0720*/ 	.word	0x0000b090


	//   ....[39]....
        /*0724*/ 	.word	0x0000b0b0


	//   ....[40]....
        /*0728*/ 	.word	0x0000b1f0


	//   ....[41]....
        /*072c*/ 	.word	0x0000b210


	//   ....[42]....
        /*0730*/ 	.word	0x0000b360


	//   ....[43]....
        /*0734*/ 	.word	0x0000b380


	//   ....[44]....
        /*0738*/ 	.word	0x0000b550


	//   ....[45]....
        /*073c*/ 	.word	0x0000b770


	//   ....[46]....
        /*0740*/ 	.word	0x0000b7a0


	//   ....[47]....
        /*0744*/ 	.word	0x0000b7d0


	//   ....[48]....
        /*0748*/ 	.word	0x0000b800


	//   ....[49]....
        /*074c*/ 	.word	0x0000b830


	//   ....[50]....
        /*0750*/ 	.word	0x0000b860


	//   ....[51]....
        /*0754*/ 	.word	0x0000ba00


	//   ....[52]....
        /*0758*/ 	.word	0x0000ba30


	//   ....[53]....
        /*075c*/ 	.word	0x0000ba60


	//   ....[54]....
        /*0760*/ 	.word	0x0000ba90


	//   ....[55]....
        /*0764*/ 	.word	0x0000bac0


	//   ....[56]....
        /*0768*/ 	.word	0x0000baf0


	//   ....[57]....
        /*076c*/ 	.word	0x0000bb80


	//   ....[58]....
        /*0770*/ 	.word	0x0000bbb0


	//   ....[59]....
        /*0774*/ 	.word	0x0000bbc0


	//   ....[60]....
        /*0778*/ 	.word	0x0000bc70


	//   ....[61]....
        /*077c*/ 	.word	0x0000d110


	//   ....[62]....
        /*0780*/ 	.word	0x0000dbc0


	//   ....[63]....
        /*0784*/ 	.word	0x0000dc00


	//   ....[64]....
        /*0788*/ 	.word	0x0000dca0


	//   ....[65]....
        /*078c*/ 	.word	0x0000dcb0


	//   ....[66]....
        /*0790*/ 	.word	0x0000dd30


	//   ....[67]....
        /*0794*/ 	.word	0x0000dd40


	//   ....[68]....
        /*0798*/ 	.word	0x0000ddc0


	//   ....[69]....
        /*079c*/ 	.word	0x0000ddd0


	//   ....[70]....
        /*07a0*/ 	.word	0x0000de50


	//   ....[71]....
        /*07a4*/ 	.word	0x0000de60


	//   ....[72]....
        /*07a8*/ 	.word	0x0000dee0


	//   ....[73]....
        /*07ac*/ 	.word	0x0000def0


	//   ....[74]....
        /*07b0*/ 	.word	0x0000df70


	//   ....[75]....
        /*07b4*/ 	.word	0x0000df80


	//   ....[76]....
        /*07b8*/ 	.word	0x0000dfd0


	//   ....[77]....
        /*07bc*/ 	.word	0x0000dff0


	//   ....[78]....
        /*07c0*/ 	.word	0x00010ac0


	//   ....[79]....
        /*07c4*/ 	.word	0x00010af0


	//   ....[80]....
        /*07c8*/ 	.word	0x00010b50


	//   ....[81]....
        /*07cc*/ 	.word	0x00010b80


	//   ....[82]....
        /*07d0*/ 	.word	0x00010bb0


	//   ....[83]....
        /*07d4*/ 	.word	0x00010be0


	//   ....[84]....
        /*07d8*/ 	.word	0x00010c10


	//   ....[85]....
        /*07dc*/ 	.word	0x00010c40


	//   ....[86]....
        /*07e0*/ 	.word	0x00010e00


	//   ....[87]....
        /*07e4*/ 	.word	0x00010e30


	//   ....[88]....
        /*07e8*/ 	.word	0x00010e60


	//   ....[89]....
        /*07ec*/ 	.word	0x00010e90


	//   ....[90]....
        /*07f0*/ 	.word	0x00010ec0


	//   ....[91]....
        /*07f4*/ 	.word	0x00010ef0


	//   ....[92]....
        /*07f8*/ 	.word	0x00010fb0


	//   ....[93]....
        /*07fc*/ 	.word	0x00010fd0


	//   ....[94]....
        /*0800*/ 	.word	0x00010fe0


	//   ....[95]....
        /*0804*/ 	.word	0x00011040


	//   ....[96]....
        /*0808*/ 	.word	0x00011750


	//   ....[97]....
        /*080c*/ 	.word	0x00011c30


	//   ....[98]....
        /*0810*/ 	.word	0x00011e10


	//   ....[99]....
        /*0814*/ 	.word	0x00011e60


	//   ....[100]....
        /*0818*/ 	.word	0x00011ec0


	//   ....[101]....
        /*081c*/ 	.word	0x00011fb0


	//   ....[102]....
        /*0820*/ 	.word	0x00012010


	//   ....[103]....
        /*0824*/ 	.word	0x00012100


	//   ....[104]....
        /*0828*/ 	.word	0x00012160


	//   ....[105]....
        /*082c*/ 	.word	0x00012250


	//   ....[106]....
        /*0830*/ 	.word	0x000122b0


	//   ....[107]....
        /*0834*/ 	.word	0x000123a0


	//   ....[108]....
        /*0838*/ 	.word	0x00012400


	//   ....[109]....
        /*083c*/ 	.word	0x000124f0


	//   ....[110]....
        /*0840*/ 	.word	0x00012550


	//   ....[111]....
        /*0844*/ 	.word	0x00012620


	//   ....[112]....
        /*0848*/ 	.word	0x000126a0


	//   ....[113]....
        /*084c*/ 	.word	0x00012770


	//   ....[114]....
        /*0850*/ 	.word	0x00012aa0


	//   ....[115]....
        /*0854*/ 	.word	0x00012b40


	//   ....[116]....
        /*0858*/ 	.word	0x00012cd0


	//   ....[117]....
        /*085c*/ 	.word	0x00012d40


	//   ....[118]....
        /*0860*/ 	.word	0x00012db0


	//   ....[119]....
        /*0864*/ 	.word	0x00012e20


	//   ....[120]....
        /*0868*/ 	.word	0x00012e90


	//   ....[121]....
        /*086c*/ 	.word	0x00012f10


	//   ....[122]....
        /*0870*/ 	.word	0x00012fa0


	//   ....[123]....
        /*0874*/ 	.word	0x00013040


	//   ....[124]....
        /*0878*/ 	.word	0x000130b0


	//   ....[125]....
        /*087c*/ 	.word	0x00013120


	//   ....[126]....
        /*0880*/ 	.word	0x00013190


	//   ....[127]....
        /*0884*/ 	.word	0x00013210


	//   ....[128]....
        /*0888*/ 	.word	0x00013280


	//   ....[129]....
        /*088c*/ 	.word	0x00013320


	//   ....[130]....
        /*0890*/ 	.word	0x00013370


	//   ....[131]....
        /*0894*/ 	.word	0x00013400


	//   ....[132]....
        /*0898*/ 	.word	0x00013530


	//----- nvinfo : EIATTR_REG_RECONFIG
	.align		4
.L_1181:
        /*089c*/ 	.byte	0x01, 0x54
	.zero		2


	//----- nvinfo : EIATTR_SYSCALL_OFFSETS
	.align		4
        /*08a0*/ 	.byte	0x04, 0x46
        /*08a2*/ 	.short	(.L_1183 - .L_1182)


	//   ....[0]....
.L_1182:
        /*08a4*/ 	.word	0x00001e70


	//   ....[1]....
        /*08a8*/ 	.word	0x0000cd30


	//   ....[2]....
        /*08ac*/ 	.word	0x0000ce80


	//   ....[3]....
        /*08b0*/ 	.word	0x0000cf80


	//   ....[4]....
        /*08b4*/ 	.word	0x0000d800


	//----- nvinfo : EIATTR_MBARRIER_INSTR_OFFSETS
	.align		4
.L_1183:
        /*08b8*/ 	.byte	0x04, 0x39
        /*08ba*/ 	.short	(.L_1185 - .L_1184)


	//   ....[0]....
.L_1184:
        /*08bc*/ 	.word	0x00000270
        /*08c0*/ 	.word	0x000000ff
        /*08c4*/ 	.word	0x00022800
        /*08c8*/ 	.short	0x0100
        /*08ca*/ 	.byte	0x08
	.zero		1


	//   ....[1]....
        /*08cc*/ 	.word	0x00000280
        /*08d0*/ 	.word	0x000000ff
        /*08d4*/ 	.word	0x00022820
        /*08d8*/ 	.short	0x0100
        /*08da*/ 	.byte	0x08
	.zero		1


	//   ....[2]....
        /*08dc*/ 	.word	0x00000370
        /*08e0*/ 	.word	0x000000ff
        /*08e4*/ 	.word	0x00022830
        /*08e8*/ 	.short	0x0100
        /*08ea*/ 	.byte	0x08
	.zero		1


	//   ....[3]....
        /*08ec*/ 	.word	0x00000380
        /*08f0*/ 	.word	0x000000ff
        /*08f4*/ 	.word	0x00022840
        /*08f8*/ 	.short	0x0100
        /*08fa*/ 	.byte	0x08
	.zero		1


	//   ....[4]....
        /*08fc*/ 	.word	0x00000390
        /*0900*/ 	.word	0x000000ff
        /*0904*/ 	.word	0x00022838
        /*0908*/ 	.short	0x0100
        /*090a*/ 	.byte	0x08
	.zero		1


	//   ....[5]....
        /*090c*/ 	.word	0x000003a0
        /*0910*/ 	.word	0x000000ff
        /*0914*/ 	.word	0x00022848
        /*0918*/ 	.short	0x0100
        /*091a*/ 	.byte	0x08
	.zero		1


	//   ....[6]....
        /*091c*/ 	.word	0x000004d0
        /*0920*/ 	.word	0x000000ff
        /*0924*/ 	.word	0x00022850
        /*0928*/ 	.short	0x0100
        /*092a*/ 	.byte	0x08
	.zero		1


	//   ....[7]....
        /*092c*/ 	.word	0x000004e0
        /*0930*/ 	.word	0x000000ff
        /*0934*/ 	.word	0x00022860
        /*0938*/ 	.short	0x0100
        /*093a*/ 	.byte	0x08
	.zero		1


	//   ....[8]....
        /*093c*/ 	.word	0x000004f0
        /*0940*/ 	.word	0x000000ff
        /*0944*/ 	.word	0x00022858
        /*0948*/ 	.short	0x0100
        /*094a*/ 	.byte	0x08
	.zero		1


	//   ....[9]....
        /*094c*/ 	.word	0x00000500
        /*0950*/ 	.word	0x000000ff
        /*0954*/ 	.word	0x00022868
        /*0958*/ 	.short	0x0100
        /*095a*/ 	.byte	0x08
	.zero		1


	//   ....[10]....
        /*095c*/ 	.word	0x000005f0
        /*0960*/ 	.word	0x000000ff
        /*0964*/ 	.word	0x00022870
        /*0968*/ 	.short	0x0100
        /*096a*/ 	.byte	0x06
	.zero		1


	//   ....[11]....
        /*096c*/ 	.word	0x00000600
        /*0970*/ 	.word	0x000000ff
        /*0974*/ 	.word	0x00022880
        /*0978*/ 	.short	0x0100
        /*097a*/ 	.byte	0x06
	.zero		1


	//   ....[12]....
        /*097c*/ 	.word	0x00000610
        /*0980*/ 	.word	0x000000ff
        /*0984*/ 	.word	0x00022878
        /*0988*/ 	.short	0x0100
        /*098a*/ 	.byte	0x06
	.zero		1


	//   ....[13]....
        /*098c*/ 	.word	0x00000620
        /*0990*/ 	.word	0x000000ff
        /*0994*/ 	.word	0x00022888
        /*0998*/ 	.short	0x0100
        /*099a*/ 	.byte	0x06
	.zero		1


	//   ....[14]....
        /*099c*/ 	.word	0x00000750
        /*09a0*/ 	.word	0x000000ff
        /*09a4*/ 	.word	0x00022890
        /*09a8*/ 	.short	0x0100
        /*09aa*/ 	.byte	0x08
	.zero		1


	//   ....[15]....
        /*09ac*/ 	.word	0x00000760
        /*09b0*/ 	.word	0x000000ff
        /*09b4*/ 	.word	0x000228a0
        /*09b8*/ 	.short	0x0100
        /*09ba*/ 	.byte	0x08
	.zero		1


	//   ....[16]....
        /*09bc*/ 	.word	0x00000770
        /*09c0*/ 	.word	0x000000ff
        /*09c4*/ 	.word	0x00022898
        /*09c8*/ 	.short	0x0100
        /*09ca*/ 	.byte	0x08
	.zero		1


	//   ....[17]....
        /*09cc*/ 	.word	0x00000780
        /*09d0*/ 	.word	0x000000ff
        /*09d4*/ 	.word	0x000228a8
        /*09d8*/ 	.short	0x0100
        /*09da*/ 	.byte	0x08
	.zero		1


	//   ....[18]....
        /*09dc*/ 	.word	0x000008b0
        /*09e0*/ 	.word	0x000000ff
        /*09e4*/ 	.word	0x000228b0
        /*09e8*/ 	.short	0x0100
        /*09ea*/ 	.byte	0x08
	.zero		1


	//   ....[19]....
        /*09ec*/ 	.word	0x000008c0
        /*09f0*/ 	.word	0x000000ff
        /*09f4*/ 	.word	0x000228c0
        /*09f8*/ 	.short	0x0100
        /*09fa*/ 	.byte	0x08
	.zero		1


	//   ....[20]....
        /*09fc*/ 	.word	0x000008d0
        /*0a00*/ 	.word	0x000000ff
        /*0a04*/ 	.word	0x000228b8
        /*0a08*/ 	.short	0x0100
        /*0a0a*/ 	.byte	0x08
	.zero		1


	//   ....[21]....
        /*0a0c*/ 	.word	0x000008e0
        /*0a10*/ 	.word	0x000000ff
        /*0a14*/ 	.word	0x000228c8
        /*0a18*/ 	.short	0x0100
        /*0a1a*/ 	.byte	0x08
	.zero		1


	//   ....[22]....
        /*0a1c*/ 	.word	0x00001f20
        /*0a20*/ 	.word	0x00000006
        /*0a24*/ 	.word	0x00022800
        /*0a28*/ 	.short	0x010a
        /*0a2a*/ 	.byte	0x3f
	.zero		1


	//   ....[23]....
        /*0a2c*/ 	.word	0x00001ff0
        /*0a30*/ 	.word	0x000000ff
        /*0a34*/ 	.word	0x00022830
        /*0a38*/ 	.short	0x010a
        /*0a3a*/ 	.byte	0x16
	.zero		1


	//   ....[24]....
        /*0a3c*/ 	.word	0x00002030
        /*0a40*/ 	.word	0x000000ff
        /*0a44*/ 	.word	0x00022830
        /*0a48*/ 	.short	0x010a
        /*0a4a*/ 	.byte	0x16
	.zero		1


	//   ....[25]....
        /*0a4c*/ 	.word	0x00003840
        /*0a50*/ 	.word	0x00000004
        /*0a54*/ 	.word	0x00000000
        /*0a58*/ 	.short	0x0101
        /*0a5a*/ 	.byte	0x3f
	.zero		1


	//   ....[26]....
        /*0a5c*/ 	.word	0x00003c40
        /*0a60*/ 	.word	0x000000ff
        /*0a64*/ 	.word	0x00022850
        /*0a68*/ 	.short	0x010a
        /*0a6a*/ 	.byte	0x16
	.zero		1


	//   ....[27]....
        /*0a6c*/ 	.word	0x00003c80
        /*0a70*/ 	.word	0x000000ff
        /*0a74*/ 	.word	0x00022850
        /*0a78*/ 	.short	0x010a
        /*0a7a*/ 	.byte	0x16
	.zero		1


	//   ....[28]....
        /*0a7c*/ 	.word	0x00003f70
        /*0a80*/ 	.word	0x000000ff
        /*0a84*/ 	.word	0x00000000
        /*0a88*/ 	.short	0x0101
        /*0a8a*/ 	.byte	0x16
	.zero		1


	//   ....[29]....
        /*0a8c*/ 	.word	0x00004100
        /*0a90*/ 	.word	0x000000ff
        /*0a94*/ 	.word	0x00022830
        /*0a98*/ 	.short	0x010a
        /*0a9a*/ 	.byte	0x19
	.zero		1


	//   ....[30]....
        /*0a9c*/ 	.word	0x00004140
        /*0aa0*/ 	.word	0x000000ff
        /*0aa4*/ 	.word	0x00022830
        /*0aa8*/ 	.short	0x010a
        /*0aaa*/ 	.byte	0x19
	.zero		1


	//   ....[31]....
        /*0aac*/ 	.word	0x00005b20
        /*0ab0*/ 	.word	0x0000000f
        /*0ab4*/ 	.word	0x00000000
        /*0ab8*/ 	.short	0x0101
        /*0aba*/ 	.byte	0x3f
	.zero		1


	//   ....[32]....
        /*0abc*/ 	.word	0x00005fd0
        /*0ac0*/ 	.word	0x000000ff
        /*0ac4*/ 	.word	0x00022850
        /*0ac8*/ 	.short	0x010a
        /*0aca*/ 	.byte	0x19
	.zero		1


	//   ....[33]....
        /*0acc*/ 	.word	0x00006010
        /*0ad0*/ 	.word	0x000000ff
        /*0ad4*/ 	.word	0x00022850
        /*0ad8*/ 	.short	0x010a
        /*0ada*/ 	.byte	0x19
	.zero		1


	//   ....[34]....
        /*0adc*/ 	.word	0x00006300
        /*0ae0*/ 	.word	0x00000009
        /*0ae4*/ 	.word	0x00000000
        /*0ae8*/ 	.short	0x0101
        /*0aea*/ 	.byte	0x3f
	.zero		1


	//   ....[35]....
        /*0aec*/ 	.word	0x00008a30
        /*0af0*/ 	.word	0x000000ff
        /*0af4*/ 	.word	0x00000000
        /*0af8*/ 	.short	0x0101
        /*0afa*/ 	.byte	0x08
	.zero		1


	//   ....[36]....
        /*0afc*/ 	.word	0x00009240
        /*0b00*/ 	.word	0x000000ff
        /*0b04*/ 	.word	0x00000000
        /*0b08*/ 	.short	0x0101
        /*0b0a*/ 	.byte	0x08
	.zero		1


	//   ....[37]....
        /*0b0c*/ 	.word	0x0000d360
        /*0b10*/ 	.word	0x00000000
        /*0b14*/ 	.word	0x00022840
        /*0b18*/ 	.short	0x010a
        /*0b1a*/ 	.byte	0x3f
	.zero		1


	//   ....[38]....
        /*0b1c*/ 	.word	0x0000e090
        /*0b20*/ 	.word	0x00000012
        /*0b24*/ 	.word	0x00022800
        /*0b28*/ 	.short	0x0107
        /*0b2a*/ 	.byte	0x3f
	.zero		1


	//   ....[39]....
        /*0b2c*/ 	.word	0x0000e180
        /*0b30*/ 	.word	0x00000012
        /*0b34*/ 	.word	0x00022800
        /*0b38*/ 	.short	0x0101
        /*0b3a*/ 	.byte	0x3f
	.zero		1


	//   ....[40]....
        /*0b3c*/ 	.word	0x0000e1a0
        /*0b40*/ 	.word	0x00000012
        /*0b44*/ 	.word	0x00022820
        /*0b48*/ 	.short	0x010a
        /*0b4a*/ 	.byte	0x3f
	.zero		1


	//   ....[41]....
        /*0b4c*/ 	.word	0x0000e280
        /*0b50*/ 	.word	0x00000002
        /*0b54*/ 	.word	0x00022860
        /*0b58*/ 	.short	0x010a
        /*0b5a*/ 	.byte	0x3f
	.zero		1


	//   ....[42]....
        /*0b5c*/ 	.word	0x0000eb30
        /*0b60*/ 	.word	0x00000003
        /*0b64*/ 	.word	0x00022840
        /*0b68*/ 	.short	0x010a
        /*0b6a*/ 	.byte	0x3f
	.zero		1


	//   ....[43]....
        /*0b6c*/ 	.word	0x0000ed80
        /*0b70*/ 	.word	0x00000003
        /*0b74*/ 	.word	0x00022860
        /*0b78*/ 	.short	0x010a
        /*0b7a*/ 	.byte	0x3f
	.zero		1


	//   ....[44]....
        /*0b7c*/ 	.word	0x0000f570
        /*0b80*/ 	.word	0x00000004
        /*0b84*/ 	.word	0x00022840
        /*0b88*/ 	.short	0x010a
        /*0b8a*/ 	.byte	0x3f
	.zero		1


	//   ....[45]....
        /*0b8c*/ 	.word	0x0000f7c0
        /*0b90*/ 	.word	0x00000004
        /*0b94*/ 	.word	0x00022860
        /*0b98*/ 	.short	0x010a
        /*0b9a*/ 	.byte	0x3f
	.zero		1


	//   ....[46]....
        /*0b9c*/ 	.word	0x0000ff40
        /*0ba0*/ 	.word	0x00000002
        /*0ba4*/ 	.word	0x00022840
        /*0ba8*/ 	.short	0x010a
        /*0baa*/ 	.byte	0x3f
	.zero		1


	//   ....[47]....
        /*0bac*/ 	.word	0x00010190
        /*0bb0*/ 	.word	0x00000002
        /*0bb4*/ 	.word	0x00022860
        /*0bb8*/ 	.short	0x010a
        /*0bba*/ 	.byte	0x3f
	.zero		1


	//   ....[48]....
        /*0bbc*/ 	.word	0x000116d0
        /*0bc0*/ 	.word	0x00000000
        /*0bc4*/ 	.word	0x00022820
        /*0bc8*/ 	.short	0x010a
        /*0bca*/ 	.byte	0x3f
	.zero		1


	//   ....[49]....
        /*0bcc*/ 	.word	0x000118c0
        /*0bd0*/ 	.word	0x00000006
        /*0bd4*/ 	.word	0x00000000
        /*0bd8*/ 	.short	0x010a
        /*0bda*/ 	.byte	0x3f
	.zero		1


	//   ....[50]....
        /*0bdc*/ 	.word	0x000118f0
        /*0be0*/ 	.word	0x00000007
        /*0be4*/ 	.word	0x00000000
        /*0be8*/ 	.short	0x010a
        /*0bea*/ 	.byte	0x3f
	.zero		1


	//   ....[51]....
        /*0bec*/ 	.word	0x00011950
        /*0bf0*/ 	.word	0x00000004
        /*0bf4*/ 	.word	0x00000000
        /*0bf8*/ 	.short	0x010a
        /*0bfa*/ 	.byte	0x3f
	.zero		1


	//   ....[52]....
        /*0bfc*/ 	.word	0x00011980
        /*0c00*/ 	.word	0x00000003
        /*0c04*/ 	.word	0x00000000
        /*0c08*/ 	.short	0x010a
        /*0c0a*/ 	.byte	0x3f
	.zero		1


	//   ....[53]....
        /*0c0c*/ 	.word	0x000119e0
        /*0c10*/ 	.word	0x00000006
        /*0c14*/ 	.word	0x00022800
        /*0c18*/ 	.short	0x010a
        /*0c1a*/ 	.byte	0x3f
	.zero		1


	//   ....[54]....
        /*0c1c*/ 	.word	0x00011a40
        /*0c20*/ 	.word	0x00000003
        /*0c24*/ 	.word	0x00022830
        /*0c28*/ 	.short	0x010a
        /*0c2a*/ 	.byte	0x3f
	.zero		1


	//   ....[55]....
        /*0c2c*/ 	.word	0x00011aa0
        /*0c30*/ 	.word	0x00000009
        /*0c34*/ 	.word	0x00022850
        /*0c38*/ 	.short	0x010a
        /*0c3a*/ 	.byte	0x3f
	.zero		1


	//   ....[56]....
        /*0c3c*/ 	.word	0x00011b00
        /*0c40*/ 	.word	0x00000003
        /*0c44*/ 	.word	0x00022830
        /*0c48*/ 	.short	0x010a
        /*0c4a*/ 	.byte	0x3f
	.zero		1


	//   ....[57]....
        /*0c4c*/ 	.word	0x00011b50
        /*0c50*/ 	.word	0x00000009
        /*0c54*/ 	.word	0x00022850
        /*0c58*/ 	.short	0x010a
        /*0c5a*/ 	.byte	0x3f
	.zero		1


	//   ....[58]....
        /*0c5c*/ 	.word	0x00011cf0
        /*0c60*/ 	.word	0x00000000
        /*0c64*/ 	.word	0x00022840
        /*0c68*/ 	.short	0x010a
        /*0c6a*/ 	.byte	0x3f
	.zero		1


	//   ....[59]....
        /*0c6c*/ 	.word	0x000127b0
        /*0c70*/ 	.word	0x00000012
        /*0c74*/ 	.word	0x00022820
        /*0c78*/ 	.short	0x010a
        /*0c7a*/ 	.byte	0x3f
	.zero		1


	//   ....[60]....
        /*0c7c*/ 	.word	0x00012800
        /*0c80*/ 	.word	0x00000002
        /*0c84*/ 	.word	0x00022860
        /*0c88*/ 	.short	0x010a
        /*0c8a*/ 	.byte	0x3f
	.zero		1


	//   ....[61]....
        /*0c8c*/ 	.word	0x00012850
        /*0c90*/ 	.word	0x00000003
        /*0c94*/ 	.word	0x00022840
        /*0c98*/ 	.short	0x010a
        /*0c9a*/ 	.byte	0x3f
	.zero		1


	//   ....[62]....
        /*0c9c*/ 	.word	0x000128a0
        /*0ca0*/ 	.word	0x00000003
        /*0ca4*/ 	.word	0x00022860
        /*0ca8*/ 	.short	0x010a
        /*0caa*/ 	.byte	0x3f
	.zero		1


	//   ....[63]....
        /*0cac*/ 	.word	0x000128f0
        /*0cb0*/ 	.word	0x00000004
        /*0cb4*/ 	.word	0x00022840
        /*0cb8*/ 	.short	0x010a
        /*0cba*/ 	.byte	0x3f
	.zero		1


	//   ....[64]....
        /*0cbc*/ 	.word	0x00012940
        /*0cc0*/ 	.word	0x00000004
        /*0cc4*/ 	.word	0x00022860
        /*0cc8*/ 	.short	0x010a
        /*0cca*/ 	.byte	0x3f
	.zero		1


	//   ....[65]....
        /*0ccc*/ 	.word	0x00012990
        /*0cd0*/ 	.word	0x00000002
        /*0cd4*/ 	.word	0x00022840
        /*0cd8*/ 	.short	0x010a
        /*0cda*/ 	.byte	0x3f
	.zero		1


	//   ....[66]....
        /*0cdc*/ 	.word	0x000129e0
        /*0ce0*/ 	.word	0x00000002
        /*0ce4*/ 	.word	0x00022860
        /*0ce8*/ 	.short	0x010a
        /*0cea*/ 	.byte	0x3f
	.zero		1


	//   ....[67]....
        /*0cec*/ 	.word	0x00013450
        /*0cf0*/ 	.word	0x00000000
        /*0cf4*/ 	.word	0x00022820
        /*0cf8*/ 	.short	0x010a
        /*0cfa*/ 	.byte	0x3f
	.zero		1


	//   ....[68]....
        /*0cfc*/ 	.word	0x000135f0
        /*0d00*/ 	.word	0x00000006
        /*0d04*/ 	.word	0x00000000
        /*0d08*/ 	.short	0x010a
        /*0d0a*/ 	.byte	0x3f
	.zero		1


	//   ....[69]....
        /*0d0c*/ 	.word	0x00013640
        /*0d10*/ 	.word	0x00000007
        /*0d14*/ 	.word	0x00000000
        /*0d18*/ 	.short	0x010a
        /*0d1a*/ 	.byte	0x3f
	.zero		1


	//   ....[70]....
        /*0d1c*/ 	.word	0x00013690
        /*0d20*/ 	.word	0x00000004
        /*0d24*/ 	.word	0x00000000
        /*0d28*/ 	.short	0x010a
        /*0d2a*/ 	.byte	0x3f
	.zero		1


	//----- nvinfo : EIATTR_NUM_MBARRIERS
	.align		4
.L_1185:
        /*0d2c*/ 	.byte	0x03, 0x38
        /*0d2e*/ 	.short	0x0016


	//----- nvinfo : EIATTR_EXIT_INSTR_OFFSETS
	.align		4
        /*0d30*/ 	.byte	0x04, 0x1c
        /*0d32*/ 	.short	(.L_1187 - .L_1186)


	//   ....[0]....
.L_1186:
        /*0d34*/ 	.word	0x00000a70


	//   ....[1]....
        /*0d38*/ 	.word	0x0000b500


	//   ....[2]....
        /*0d3c*/ 	.word	0x000119d0


	//----- nvinfo : EIATTR_MAX_THREADS
	.align		4
.L_1187:
        /*0d40*/ 	.byte	0x04, 0x05
        /*0d42*/ 	.short	(.L_1189 - .L_1188)
.L_1188:
        /*0d44*/ 	.word	0x00000180
        /*0d48*/ 	.word	0x00000001
        /*0d4c*/ 	.word	0x00000001


	//----- nvinfo : EIATTR_CRS_STACK_SIZE
	.align		4
.L_1189:
        /*0d50*/ 	.byte	0x04, 0x1e
        /*0d52*/ 	.short	(.L_1191 - .L_1190)
.L_1190:
        /*0d54*/ 	.word	0x00000000


	//----- nvinfo : EIATTR_CBANK_PARAM_SIZE
	.align		4
.L_1191:
        /*0d58*/ 	.byte	0x03, 0x19
        /*0d5a*/ 	.short	0x0af0


	//----- nvinfo : EIATTR_PARAM_CBANK
	.align		4
        /*0d5c*/ 	.byte	0x04, 0x0a
        /*0d5e*/ 	.short	(.L_1193 - .L_1192)
	.align		4
.L_1192:
        /*0d60*/ 	.word	index@(.nv.constant0._ZN7cutlass13device_kernelIN5flash11enable_sm90INS1_16FlashAttnFwdSm90INS1_25CollectiveMainloopFwdSm90ILi2EN4cute5tupleIJNS5_1CILi1EEES8_S8_EEENS6_IJNS7_ILi128EEENS7_ILi96EEENS7_ILi64EEEEEELi256ENS_6half_tEfNS_4arch4Sm90ELb0ELb0ELb1ELb1ELb0ELb0ELb0ELb1ELb0ELb1ELb1ELb0EEENS1_21CollectiveEpilogueFwdINS6_IJSA_NS7_ILi256EEESB_EEES9_SE_SG_Li256ELb1ELb1ELb1ELb0EEENS1_36VarlenDynamicPersistentTileSchedulerILi128ELi96ELi256ELi128ELb1ELb1ELb1ELb0ELb1ELb1EEEEEEEEEvNT_6ParamsE)
        /*0d64*/ 	.short	0x0210
        /*0d66*/ 	.short	0x0af0


	//----- nvinfo : EIATTR_SW_WAR
	.align		4
.L_1193:
        /*0d68*/ 	.byte	0x04, 0x36
        /*0d6a*/ 	.short	(.L_1195 - .L_1194)
.L_1194:
        /*0d6c*/ 	.word	0x00000008
.L_1195:


//--------------------- .nv.info._ZN7cutlass13device_kernelIN5flash11enable_sm90INS1_16FlashAttnFwdSm90INS1_25CollectiveMainloopFwdSm90ILi2EN4cute5tupleIJNS5_1CILi1EEES8_S8_EEENS6_IJNS7_ILi128EEENS7_ILi96EEENS7_ILi64EEEEEELi256ENS_6half_tEfNS_4arch4Sm90ELb0ELb0ELb1ELb1ELb0ELb1ELb0ELb1ELb0ELb1ELb1ELb0EEENS1_21CollectiveEpilogueFwdINS6_IJSA_NS7_ILi256EEESB_EEES9_SE_SG_Li256ELb1ELb1ELb1ELb0EEENS1_36VarlenDynamicPersistentTileSchedulerILi128ELi96ELi256ELi128ELb1ELb1ELb1ELb0ELb1ELb1EEEEEEEEEvNT_6ParamsE --------------------------
	.section	.nv.info._ZN7cutlass13device_kernelIN5flash11enable_sm90INS1_16FlashAttnFwdSm90INS1_25CollectiveMainloopFwdSm90ILi2EN4cute5tupleIJNS5_1CILi1EEES8_S8_EEENS6_IJNS7_ILi128EEENS7_ILi96EEENS7_ILi64EEEEEELi256ENS_6half_tEfNS_4arch4Sm90ELb0ELb0ELb1ELb1ELb0ELb1ELb0ELb1ELb0ELb1ELb1ELb0EEENS1_21CollectiveEpilogueFwdINS6_IJSA_NS7_ILi256EEESB_EEES9_SE_SG_Li256ELb1ELb1ELb1ELb0EEENS1_36VarlenDynamicPersistentTileSchedulerILi128ELi96ELi256ELi128ELb1ELb1ELb1ELb0ELb1ELb1EEEEEEEEEvNT_6ParamsE,"",@"SHT_CUDA_INFO"
	.sectionflags	@""
	.align	4


	//----- nvinfo : EIATTR_CUDA_API_VERSION
	.align		4
        /*0000*/ 	.byte	0x04, 0x37
        /*0002*/ 	.short	(.L_1197 - .L_1196)
.L_1196:
        /*0004*/ 	.word	0x00000082


	//----- nvinfo : EIATTR_KPARAM_INFO
	.align		4
.L_1197:
        /*0008*/ 	.byte	0x04, 0x17
        /*000a*/ 	.short	(.L_1199 - .L_1198)
.L_1198:
        /*000c*/ 	.word	0x00000000
        /*0010*/ 	.short	0x0000
        /*0012*/ 	.short	0x0070
        /*0014*/ 	.byte	0x00, 0xf0, 0x01, 0x2a


	//----- nvinfo : EIATTR_SPARSE_MMA_MASK
	.align		4
.L_1199:
        /*0018*/ 	.byte	0x03, 0x50
        /*001a*/ 	.short	0x0000


	//----- nvinfo : EIATTR_MAXREG_COUNT
	.align		4
        /*001c*/ 	.byte	0x03, 0x1b
        /*001e*/ 	.short	0x00a8


	//----- nvinfo : EIATTR_NUM_BARRIERS
	.align		4
        /*0020*/ 	.byte	0x02, 0x4c
        /*0022*/ 	.byte	0x10
	.zero		1


	//----- nvinfo : EIATTR_EXTERNS
	.align		4
        /*0024*/ 	.byte	0x04, 0x0f
        /*0026*/ 	.short	(.L_1201 - .L_1200)


	//   ....[0]....
	.align		4
.L_1200:
        /*0028*/ 	.word	index@(__assertfail)


	//----- nvinfo : EIATTR_ANNOTATIONS
	.align		4
.L_1201:
        /*002c*/ 	.byte	0x04, 0x55
        /*002e*/ 	.short	(.L_1203 - .L_1202)


	//   ....[0]....
.L_1202:
        /* <DEDUP_REMOVED lines=81> */


	//----- nvinfo : EIATTR_MERCURY_ISA_VERSION
	.align		4
.L_1203:
        /*0530*/ 	.byte	0x03, 0x5f
        /*0532*/ 	.short	0x0101


	//----- nvinfo : EIATTR_UNUSED_LOAD_BYTE_OFFSET
	.align		4
        /*0534*/ 	.byte	0x04, 0x44
        /*0536*/ 	.short	(.L_1205 - .L_1204)


	//   ....[0]....
.L_1204:
        /*0538*/ 	.word	0x00000ac0
        /*053c*/ 	.word	0x0000fff0


	//   ....[1]....
        /*0540*/ 	.word	0x0000da50
        /*0544*/ 	.word	0x0000fff0


	//----- nvinfo : EIATTR_INT_WARP_WIDE_INSTR_OFFSETS
	.align		4
.L_1205:
        /*0548*/ 	.byte	0x04, 0x31
        /*054a*/ 	.short	(.L_1207 - .L_1206)


	//   ....[0]....
.L_1206:
        /*054c*/ 	.word	0x00000190


	//   ....[1]....
        /*0550*/ 	.word	0x000001d0


	//   ....[2]....
        /*0554*/ 	.word	0x00000240


	//   ....[3]....
        /*0558*/ 	.word	0x000155d0


	//   ....[4]....
        /*055c*/ 	.word	0x00015660


	//   ....[5]....
        /*0560*/ 	.word	0x00019290


	//   ....[6]....
        /*0564*/ 	.word	0x00019320


	//----- nvinfo : EIATTR_COOP_GROUP_MASK_REGIDS
	.align		4
.L_1207:
        /*0568*/ 	.byte	0x04, 0x29
        /*056a*/ 	.short	(.L_1209 - .L_1208)


	//   ....[0]....
.L_1208:
        /*056c*/ 	.word	0xffffffff


	//   ....[1]....
        /*0570*/ 	.word	0xffffffff


	//   ....[2]....
        /*0574*/ 	.word	0xffffffff


	//   ....[3]....
        /*0578*/ 	.word	0xffffffff


	//   ....[4]....
        /*057c*/ 	.word	0xffffffff


	//   ....[5]....
        /*0580*/ 	.word	0xffffffff


	//   ....[6]....
        /*0584*/ 	.word	0xffffffff


	//   ....[7]....
        /*0588*/ 	.word	0xffffffff


	//   ....[8]....
        /*058c*/ 	.word	0xffffffff


	//   ....[9]....
        /*0590*/ 	.word	0xffffffff


	//   ....[10]....
        /*0594*/ 	.word	0xffffffff


	//   ....[11]....
        /*0598*/ 	.word	0xffffffff


	//   ....[12]....
        /*059c*/ 	.word	0xffffffff


	//   ....[13]....
        /*05a0*/ 	.word	0xffffffff


	//   ....[14]....
        /*05a4*/ 	.word	0xffffffff


	//   ....[15]....
        /*05a8*/ 	.word	0xffffffff


	//   ....[16]....
        /*05ac*/ 	.word	0xffffffff


	//   ....[17]....
        /*05b0*/ 	.word	0xffffffff


	//   ....[18]....
        /*05b4*/ 	.word	0xffffffff


	//   ....[19]....
        /*05b8*/ 	.word	0xffffffff


	//   ....[20]....
        /*05bc*/ 	.word	0xffffffff


	//   ....[21]....
        /*05c0*/ 	.word	0xffffffff


	//   ....[22]....
        /*05c4*/ 	.word	0xffffffff


	//   ....[23]....
        /*05c8*/ 	.word	0xffffffff


	//   ....[24]....
        /*05cc*/ 	.word	0xffffffff


	//   ....[25]....
        /*05d0*/ 	.word	0xffffffff


	//   ....[26]....
        /*05d4*/ 	.word	0xffffffff


	//   ....[27]....
        /*05d8*/ 	.word	0xffffffff


	//   ....[28]....
        /*05dc*/ 	.word	0xffffffff


	//   ....[29]....
        /*05e0*/ 	.word	0xffffffff


	//   ....[30]....
        /*05e4*/ 	.word	0xffffffff


	//   ....[31]....
        /*05e8*/ 	.word	0xffffffff


	//   ....[32]....
        /*05ec*/ 	.word	0xffffffff


	//   ....[33]....
        /*05f0*/ 	.word	0xffffffff


	//   ....[34]....
        /*05f4*/ 	.word	0xffffffff


	//   ....[35]....
        /*05f8*/ 	.word	0xffffffff


	//   ....[36]....
        /*05fc*/ 	.word	0xffffffff


	//   ....[37]....
        /*0600*/ 	.word	0xffffffff


	//   ....[38]....
        /*0604*/ 	.word	0xffffffff


	//   ....[39]....
        /*0608*/ 	.word	0xffffffff


	//   ....[40]....
        /*060c*/ 	.word	0xffffffff


	//   ....[41]....
        /*0610*/ 	.word	0xffffffff


	//   ....[42]....
        /*0614*/ 	.word	0xffffffff


	//   ....[43]....
        /*0618*/ 	.word	0xffffffff


	//   ....[44]....
        /*061c*/ 	.word	0xffffffff


	//   ....[45]....
        /*0620*/ 	.word	0xffffffff


	//   ....[46]....
        /*0624*/ 	.word	0xffffffff


	//   ....[47]....
        /*0628*/ 	.word	0xffffffff


	//   ....[48]....
        /*062c*/ 	.word	0xffffffff


	//   ....[49]....
        /*0630*/ 	.word	0xffffffff


	//   ....[50]....
        /*0634*/ 	.word	0xffffffff


	//   ....[51]....
        /*0638*/ 	.word	0xffffffff


	//   ....[52]....
        /*063c*/ 	.word	0xffffffff


	//   ....[53]....
        /*0640*/ 	.word	0xffffffff


	//   ....[54]....
        /*0644*/ 	.word	0xffffffff


	//   ....[55]....
        /*0648*/ 	.word	0xffffffff


	//   ....[56]....
        /*064c*/ 	.word	0xffffffff


	//   ....[57]....
        /*0650*/ 	.word	0xffffffff


	//   ....[58]....
        /*0654*/ 	.word	0xffffffff


	//   ....[59]....
        /*0658*/ 	.word	0xffffffff


	//   ....[60]....
        /*065c*/ 	.word	0xffffffff


	//   ....[61]....
        /*0660*/ 	.word	0xffffffff


	//   ....[62]....
        /*0664*/ 	.word	0xffffffff


	//   ....[63]....
        /*0668*/ 	.word	0xffffffff


	//   ....[64]....
        /*066c*/ 	.word	0xffffffff


	//   ....[65]....
        /*0670*/ 	.word	0xffffffff


	//   ....[66]....
        /*0674*/ 	.word	0xffffffff


	//   ....[67]....
        /*0678*/ 	.word	0xffffffff


	//   ....[68]....
        /*067c*/ 	.word	0xffffffff


	//   ....[69]....
        /*0680*/ 	.word	0xffffffff


	//   ....[70]....
        /*0684*/ 	.word	0xffffffff


	//   ....[71]....
        /*0688*/ 	.word	0xffffffff


	//   ....[72]....
        /*068c*/ 	.word	0xffffffff


	//   ....[73]....
        /*0690*/ 	.word	0xffffffff


	//   ....[74]....
        /*0694*/ 	.word	0xffffffff


	//   ....[75]....
        /*0698*/ 	.word	0xffffffff


	//   ....[76]....
        /*069c*/ 	.word	0xffffffff


	//   ....[77]....
        /*06a0*/ 	.word	0xffffffff


	//   ....[78]....
        /*06a4*/ 	.word	0xffffffff


	//   ....[79]....
        /*06a8*/ 	.word	0xffffffff


	//   ....[80]....
        /*06ac*/ 	.word	0xffffffff


	//   ....[81]....
        /*06b0*/ 	.word	0xffffffff


	//   ....[82]....
        /*06b4*/ 	.word	0xffffffff


	//   ....[83]....
        /*06b8*/ 	.word	0xffffffff


	//   ....[84]....
        /*06bc*/ 	.word	0xffffffff


	//   ....[85]....
        /*06c0*/ 	.word	0xffffffff


	//   ....[86]....
        /*06c4*/ 	.word	0xffffffff


	//   ....[87]....
        /*06c8*/ 	.word	0xffffffff


	//   ....[88]....
        /*06cc*/ 	.word	0xffffffff


	//   ....[89]....
        /*06d0*/ 	.word	0xffffffff


	//   ....[90]....
        /*06d4*/ 	.word	0xffffffff


	//   ....[91]....
        /*06d8*/ 	.word	0xffffffff


	//   ....[92]....
        /*06dc*/ 	.word	0xffffffff


	//   ....[93]....
        /*06e0*/ 	.word	0xffffffff


	//   ....[94]....
        /*06e4*/ 	.word	0xffffffff


	//   ....[95]....
        /*06e8*/ 	.word	0xffffffff


	//   ....[96]....
        /*06ec*/ 	.word	0xffffffff


	//   ....[97]....
        /*06f0*/ 	.word	0xffffffff


	//   ....[98]....
        /*06f4*/ 	.word	0xffffffff


	//   ....[99]....
        /*06f8*/ 	.word	0xffffffff


	//   ....[100]....
        /*06fc*/ 	.word	0xffffffff


	//   ....[101]....
        /*0700*/ 	.word	0xffffffff


	//   ....[102]....
        /*0704*/ 	.word	0xffffffff


	//   ....[103]....
        /*0708*/ 	.word	0xffffffff


	//   ....[104]....
        /*070c*/ 	.word	0xffffffff


	//   ....[105]....
        /*0710*/ 	.word	0xffffffff


	//   ....[106]....
        /*0714*/ 	.word	0x0500000f


	//   ....[107]....
        /*0718*/ 	.word	0x0500000f


	//   ....[108]....
        /*071c*/ 	.word	0x0500000f


	//   ....[109]....
        /*0720*/ 	.word	0x0500000f


	//   ....[110]....
        /*0724*/ 	.word	0x0500000f


	//   ....[111]....
        /*0728*/ 	.word	0x0500000f


	//   ....[112]....
        /*072c*/ 	.word	0x0500000f


	//   ....[113]....
        /*0730*/ 	.word	0x0500000f


	//   ....[114]....
        /*0734*/ 	.word	0x0500000f


	//   ....[115]....
        /*0738*/ 	.word	0x0500000f


	//   ....[116]....
        /*073c*/ 	.word	0x0500000f


	//   ....[117]....
        /*0740*/ 	.word	0x0500000f


	//   ....[118]....
        /*0744*/ 	.word	0x0500000f


	//   ....[119]....
        /*0748*/ 	.word	0x0500000f


	//   ....[120]....
        /*074c*/ 	.word	0x0500000f


	//   ....[121]....
        /*0750*/ 	.word	0x0500000f


	//   ....[122]....
        /*0754*/ 	.word	0x0500000f


	//   ....[123]....
        /*0758*/ 	.word	0x0500000f


	//   ....[124]....
        /*075c*/ 	.word	0x0500000f


	//   ....[125]....
        /*0760*/ 	.word	0x0500000f


	//   ....[126]....
        /*0764*/ 	.word	0x0500000f


	//   ....[127]....
        /*0768*/ 	.word	0x0500000f


	//   ....[128]....
        /*076c*/ 	.word	0x0500000f


	//   ....[129]....
        /*0770*/ 	.word	0x0500000f


	//   ....[130]....
        /*0774*/ 	.word	0x0500000f


	//   ....[131]....
        /*0778*/ 	.word	0x0500000f


	//   ....[132]....
        /*077c*/ 	.word	0x0500000f


	//   ....[133]....
        /*0780*/ 	.word	0x0500000f


	//   ....[134]....
        /*0784*/ 	.word	0x0500000f


	//   ....[135]....
        /*0788*/ 	.word	0x0500000f


	//   ....[136]....
        /*078c*/ 	.word	0x0500000f


	//   ....[137]....
        /*0790*/ 	.word	0x0500000f


	//   ....[138]....
        /*0794*/ 	.word	0x0500000f


	//   ....[139]....
        /*0798*/ 	.word	0x0500000f


	//   ....[140]....
        /*079c*/ 	.word	0x0500000f


	//   ....[141]....
        /*07a0*/ 	.word	0x0500000f


	//   ....[142]....
        /*07a4*/ 	.word	0x0500000f


	//   ....[143]....
        /*07a8*/ 	.word	0x0500000f


	//   ....[144]....
        /*07ac*/ 	.word	0x0500000f


	//   ....[145]....
        /*07b0*/ 	.word	0x0500000f


	//   ....[146]....
        /*07b4*/ 	.word	0x0500000f


	//   ....[147]....
        /*07b8*/ 	.word	0x0500000f


	//   ....[148]....
        /*07bc*/ 	.word	0x0500000f


	//   ....[149]....
        /*07c0*/ 	.word	0x0500000f


	//   ....[150]....
        /*07c4*/ 	.word	0x0500000f


	//   ....[151]....
        /*07c8*/ 	.word	0x0500000f


	//   ....[152]....
        /*07cc*/ 	.word	0x0500000f


	//   ....[153]....
        /*07d0*/ 	.word	0x0500000f


	//   ....[154]....
        /*07d4*/ 	.word	0x0500000f


	//   ....[155]....
        /*07d8*/ 	.word	0x0500000f


	//   ....[156]....
        /*07dc*/ 	.word	0x0500000f


	//   ....[157]....
        /*07e0*/ 	.word	0x0500000f


	//   ....[158]....
        /*07e4*/ 	.word	0x0500000f


	//   ....[159]....
        /*07e8*/ 	.word	0x0500000f


	//   ....[160]....
        /*07ec*/ 	.word	0x0500000f


	//   ....[161]....
        /*07f0*/ 	.word	0x0500000f


	//   ....[162]....
        /*07f4*/ 	.word	0x0500000f


	//   ....[163]....
        /*07f8*/ 	.word	0x0500000f


	//   ....[164]....
        /*07fc*/ 	.word	0x0500000f


	//   ....[165]....
        /*0800*/ 	.word	0x0500000f


	//   ....[166]....
        /*0804*/ 	.word	0x0500000f


	//   ....[167]....
        /*0808*/ 	.word	0x0500000f


	//   ....[168]....
        /*080c*/ 	.word	0x0500000f


	//   ....[169]....
        /*0810*/ 	.word	0x0500000f


	//   ....[170]....
        /*0814*/ 	.word	0x0500000f


	//   ....[171]....
        /*0818*/ 	.word	0x0500000f


	//----- nvinfo : EIATTR_COOP_GROUP_INSTR_OFFSETS
	.align		4
.L_1209:
        /*081c*/ 	.byte	0x04, 0x28
        /*081e*/ 	.short	(.L_1211 - .L_1210)


	//   ....[0]....
.L_1210:
        /*0820*/ 	.word	0x00000070


	//   ....[1]....
        /*0824*/ 	.word	0x000001a0


	//   ....[2]....
        /*0828*/ 	.word	0x000001f0


	//   ....[3]....
        /*082c*/ 	.word	0x00000420


	//   ....[4]....
        /*0830*/ 	.word	0x00000580


	//   ....[5]....
        /*0834*/ 	.word	0x000006a0


	//   ....[6]....
        /*0838*/ 	.word	0x00000800


	//   ....[7]....
        /*083c*/ 	.word	0x00006360


	//   ....[8]....
        /*0840*/ 	.word	0x00006950


	//   ....[9]....
        /*0844*/ 	.word	0x00006960


	//   ....[10]....
        /*0848*/ 	.word	0x00006970


	//   ....[11]....
        /*084c*/ 	.word	0x00006980


	//   ....[12]....
        /*0850*/ 	.word	0x00007960


	//   ....[13]....
        /*0854*/ 	.word	0x00007970


	//   ....[14]....
        /*0858*/ 	.word	0x00007980


	//   ....[15]....
        /*085c*/ 	.word	0x00007990


	//   ....[16]....
        /*0860*/ 	.word	0x000099d0


	//   ....[17]....
        /*0864*/ 	.word	0x00009a20


	//   ....[18]....
        /*0868*/ 	.word	0x00009ca0


	//   ....[19]....
        /*086c*/ 	.word	0x00009d40


	//   ....[20]....
        /*0870*/ 	.word	0x0000b430


	//   ....[21]....
        /*0874*/ 	.word	0x0000b490


	//   ....[22]....
        /*0878*/ 	.word	0x0000be50


	//   ....[23]....
        /*087c*/ 	.word	0x0000beb0


	//   ....[24]....
        /*0880*/ 	.word	0x0000cfd0


	//   ....[25]....
        /*0884*/ 	.word	0x0000d070


	//   ....[26]....
        /*0888*/ 	.word	0x0000d0f0


	//   ....[27]....
        /*088c*/ 	.word	0x0000d2b0


	//   ....[28]....
        /*0890*/ 	.word	0x0000eac0


	//   ....[29]....
        /*0894*/ 	.word	0x0000ead0


	//   ....[30]....
        /*0898*/ 	.word	0x0000eae0


	//   ....[31]....
        /*089c*/ 	.word	0x0000eaf0


	//   ....[32]....
        /*08a0*/ 	.word	0x0000f4f0


	//   ....[33]....
        /*08a4*/ 	.word	0x0000f500


	//   ....[34]....
        /*08a8*/ 	.word	0x0000f700


	//   ....[35]....
        /*08ac*/ 	.word	0x0000f710


	//   ....[36]....
        /*08b0*/ 	.word	0x0000f8d0


	//   ....[37]....
        /*08b4*/ 	.word	0x0000f8e0


	//   ....[38]....
        /*08b8*/ 	.word	0x0000faa0


	//   ....[39]....
        /*08bc*/ 	.word	0x0000fab0


	//   ....[40]....
        /*08c0*/ 	.word	0x0000ff10


	//   ....[41]....
        /*08c4*/ 	.word	0x0000ff20


	//   ....[42]....
        /*08c8*/ 	.word	0x00010c00


	//   ....[43]....
        /*08cc*/ 	.word	0x00010c10


	//   ....[44]....
        /*08d0*/ 	.word	0x00012110


	//   ....[45]....
        /*08d4*/ 	.word	0x00012120


	//   ....[46]....
        /*08d8*/ 	.word	0x000122f0


	//   ....[47]....
        /*08dc*/ 	.word	0x00012300


	//   ....[48]....
        /*08e0*/ 	.word	0x000124c0


	//   ....[49]....
        /*08e4*/ 	.word	0x000124d0


	//   ....[50]....
        /*08e8*/ 	.word	0x00012690


	//   ....[51]....
        /*08ec*/ 	.word	0x000126a0


	//   ....[52]....
        /*08f0*/ 	.word	0x000128c0


	//   ....[53]....
        /*08f4*/ 	.word	0x00012af0


	//   ....[54]....
        /*08f8*/ 	.word	0x00012b20


	//   ....[55]....
        /*08fc*/ 	.word	0x00012b50


	//   ....[56]....
        /*0900*/ 	.word	0x00012b80


	//   ....[57]....
        /*0904*/ 	.word	0x00012bb0


	//   ....[58]....
        /*0908*/ 	.word	0x00012be0


	//   ....[59]....
        /*090c*/ 	.word	0x00012d80


	//   ....[60]....
        /*0910*/ 	.word	0x00012db0


	//   ....[61]....
        /*0914*/ 	.word	0x00012de0


	//   ....[62]....
        /*0918*/ 	.word	0x00012e10


	//   ....[63]....
        /*091c*/ 	.word	0x00012e40


	//   ....[64]....
        /*0920*/ 	.word	0x00012e70


	//   ....[65]....
        /*0924*/ 	.word	0x00012f00


	//   ....[66]....
        /*0928*/ 	.word	0x00012f30


	//   ....[67]....
        /*092c*/ 	.word	0x00012f40


	//   ....[68]....
        /*0930*/ 	.word	0x00012ff0


	//   ....[69]....
        /*0934*/ 	.word	0x00014000


	//   ....[70]....
        /*0938*/ 	.word	0x00015bb0


	//   ....[71]....
        /*093c*/ 	.word	0x000166a0


	//   ....[72]....
        /*0940*/ 	.word	0x000166e0


	//   ....[73]....
        /*0944*/ 	.word	0x00016780


	//   ....[74]....
        /*0948*/ 	.word	0x00016790


	//   ....[75]....
        /*094c*/ 	.word	0x00016810


	//   ....[76]....
        /*0950*/ 	.word	0x00016820


	//   ....[77]....
        /*0954*/ 	.word	0x000168a0


	//   ....[78]....
        /*0958*/ 	.word	0x000168b0


	//   ....[79]....
        /*095c*/ 	.word	0x00016930


	//   ....[80]....
        /*0960*/ 	.word	0x00016940


	//   ....[81]....
        /*0964*/ 	.word	0x000169c0


	//   ....[82]....
        /*0968*/ 	.word	0x000169d0


	//   ....[83]....
        /*096c*/ 	.word	0x00016a50


	//   ....[84]....
        /*0970*/ 	.word	0x00016a60


	//   ....[85]....
        /*0974*/ 	.word	0x00016ab0


	//   ....[86]....
        /*0978*/ 	.word	0x00016ad0


	//   ....[87]....
        /*097c*/ 	.word	0x000195b0


	//   ....[88]....
        /*0980*/ 	.word	0x00019630


	//   ....[89]....
        /*0984*/ 	.word	0x00019660


	//   ....[90]....
        /*0988*/ 	.word	0x00019670


	//   ....[91]....
        /*098c*/ 	.word	0x000196a0


	//   ....[92]....
        /*0990*/ 	.word	0x000196d0


	//   ....[93]....
        /*0994*/ 	.word	0x00019700


	//   ....[94]....
        /*0998*/ 	.word	0x00019730


	//   ....[95]....
        /*099c*/ 	.word	0x000198f0


	//   ....[96]....
        /*09a0*/ 	.word	0x00019920


	//   ....[97]....
        /*09a4*/ 	.word	0x00019950


	//   ....[98]....
        /*09a8*/ 	.word	0x00019980


	//   ....[99]....
        /*09ac*/ 	.word	0x000199b0


	//   ....[100]....
        /*09b0*/ 	.word	0x000199e0


	//   ....[101]....
        /*09b4*/ 	.word	0x00019aa0


	//   ....[102]....
        /*09b8*/ 	.word	0x00019ac0


	//   ....[103]....
        /*09bc*/ 	.word	0x00019ad0


	//   ....[104]....
        /*09c0*/ 	.word	0x00019b30


	//   ....[105]....
        /*09c4*/ 	.word	0x0001a250


	//   ....[106]....
        /*09c8*/ 	.word	0x0001a660


	//   ....[107]....
        /*09cc*/ 	.word	0x0001a700


	//   ....[108]....
        /*09d0*/ 	.word	0x0001a790


	//   ....[109]....
        /*09d4*/ 	.word	0x0001a7e0


	//   ....[110]....
        /*09d8*/ 	.word	0x0001a830


	//   ....[111]....
        /*09dc*/ 	.word	0x0001a910


	//   ....[112]....
        /*09e0*/ 	.word	0x0001a9a0


	//   ....[113]....
        /*09e4*/ 	.word	0x0001a9f0


	//   ....[114]....
        /*09e8*/ 	.word	0x0001aa40


	//   ....[115]....
        /*09ec*/ 	.word	0x0001ac50


	//   ....[116]....
        /*09f0*/ 	.word	0x0001aca0


	//   ....[117]....
        /*09f4*/ 	.word	0x0001ad30


	//   ....[118]....
        /*09f8*/ 	.word	0x0001adc0


	//   ....[119]....
        /*09fc*/ 	.word	0x0001ae50


	//   ....[120]....
        /*0a00*/ 	.word	0x0001aee0


	//   ....[121]....
        /*0a04*/ 	.word	0x0001af70


	//   ....[122]....
        /*0a08*/ 	.word	0x0001b000


	//   ....[123]....
        /*0a0c*/ 	.word	0x0001b080


	//   ....[124]....
        /*0a10*/ 	.word	0x0001b0d0


	//   ....[125]....
        /*0a14*/ 	.word	0x0001b170


	//   ....[126]....
        /*0a18*/ 	.word	0x0001b200


	//   ....[127]....
        /*0a1c*/ 	.word	0x0001b280


	//   ....[128]....
        /*0a20*/ 	.word	0x0001b2d0


	//   ....[129]....
        /*0a24*/ 	.word	0x0001b360


	//   ....[130]....
        /*0a28*/ 	.word	0x0001b3f0


	//   ....[131]....
        /*0a2c*/ 	.word	0x0001b480


	//   ....[132]....
        /*0a30*/ 	.word	0x0001b510


	//   ....[133]....
        /*0a34*/ 	.word	0x0001b5a0


	//   ....[134]....
        /*0a38*/ 	.word	0x0001b630


	//   ....[135]....
        /*0a3c*/ 	.word	0x0001b6f0


	//   ....[136]....
        /*0a40*/ 	.word	0x0001b9d0


	//   ....[137]....
        /*0a44*/ 	.word	0x0001bbb0


	//   ....[138]....
        /*0a48*/ 	.word	0x0001bc00


	//   ....[139]....
        /*0a4c*/ 	.word	0x0001bc60


	//   ....[140]....
        /*0a50*/ 	.word	0x0001bd50


	//   ....[141]....
        /*0a54*/ 	.word	0x0001bdb0


	//   ....[142]....
        /*0a58*/ 	.word	0x0001bea0


	//   ....[143]....
        /*0a5c*/ 	.word	0x0001bf00


	//   ....[144]....
        /*0a60*/ 	.word	0x0001bff0


	//   ....[145]....
        /*0a64*/ 	.word	0x0001c050


	//   ....[146]....
        /*0a68*/ 	.word	0x0001c140


	//   ....[147]....
        /*0a6c*/ 	.word	0x0001c1a0


	//   ....[148]....
        /*0a70*/ 	.word	0x0001c290


	//   ....[149]....
        /*0a74*/ 	.word	0x0001c2f0


	//   ....[150]....
        /*0a78*/ 	.word	0x0001c3d0


	//   ....[151]....
        /*0a7c*/ 	.word	0x0001c440


	//   ....[152]....
        /*0a80*/ 	.word	0x0001c510


	//   ....[153]....
        /*0a84*/ 	.word	0x0001c840


	//   ....[154]....
        /*0a88*/ 	.word	0x0001c8e0


	//   ....[155]....
        /*0a8c*/ 	.word	0x0001ca80


	//   ....[156]....
        /*0a90*/ 	.word	0x0001cb00


	//   ....[157]....
        /*0a94*/ 	.word	0x0001cb80


	//   ....[158]....
        /*0a98*/ 	.word	0x0001cc00


	//   ....[159]....
        /*0a9c*/ 	.word	0x0001cc80


	//   ....[160]....
        /*0aa0*/ 	.word	0x0001cd10


	//   ....[161]....
        /*0aa4*/ 	.word	0x0001cdb0


	//   ....[162]....
        /*0aa8*/ 	.word	0x0001ce60


	//   ....[163]....
        /*0aac*/ 	.word	0x0001cee0


	//   ....[164]....
        /*0ab0*/ 	.word	0x0001cf60


	//   ....[165]....
        /*0ab4*/ 	.word	0x0001cfe0


	//   ....[166]....
        /*0ab8*/ 	.word	0x0001d070


	//   ....[167]....
        /*0abc*/ 	.word	0x0001d0f0


	//   ....[168]....
        /*0ac0*/ 	.word	0x0001d190


	//   ....[169]....
        /*0ac4*/ 	.word	0x0001d1e0


	//   ....[170]....
        /*0ac8*/ 	.word	0x0001d270


	//   ....[171]....
        /*0acc*/ 	.word	0x0001d3a0


	//----- nvinfo : EIATTR_REG_RECONFIG
	.align		4
.L_1211:
        /*0ad0*/ 	.byte	0x01, 0x54
	.zero		2


	//----- nvinfo : EIATTR_SYSCALL_OFFSETS
	.align		4
        /*0ad4*/ 	.byte	0x04, 0x46
        /*0ad6*/ 	.short	(.L_1213 - .L_1212)


	//   ....[0]....
.L_1212:
        /*0ad8*/ 	.word	0x00001dd0


	//   ....[1]....
        /*0adc*/ 	.word	0x00001f20


	//   ....[2]....
        /*0ae0*/ 	.word	0x00006500


	//   ....[3]....
        /*0ae4*/ 	.word	0x00006870


	//   ....[4]....
        /*0ae8*/ 	.word	0x000157d0


	//   ....[5]....
        /*0aec*/ 	.word	0x00015920


	//   ....[6]....
        /*0af0*/ 	.word	0x00015a20


	//   ....[7]....
        /*0af4*/ 	.word	0x000162e0


	//----- nvinfo : EIATTR_MBARRIER_INSTR_OFFSETS
	.align		4
.L_1213:
        /*0af8*/ 	.byte	0x04, 0x39
        /*0afa*/ 	.short	(.L_1215 - .L_1214)


	//   ....[0]....
.L_1214:
        /*0afc*/ 	.word	0x000002d0
        /*0b00*/ 	.word	0x000000ff
        /*0b04*/ 	.word	0x00022800
        /*0b08*/ 	.short	0x0100
        /*0b0a*/ 	.byte	0x08
	.zero		1


	//   ....[1]....
        /*0b0c*/ 	.word	0x000002e0
        /*0b10*/ 	.word	0x000000ff
        /*0b14*/ 	.word	0x00022820
        /*0b18*/ 	.short	0x0100
        /*0b1a*/ 	.byte	0x08
	.zero		1


	//   ....[2]....
        /*0b1c*/ 	.word	0x000003d0
        /*0b20*/ 	.word	0x000000ff
        /*0b24*/ 	.word	0x00022830
        /*0b28*/ 	.short	0x0100
        /*0b2a*/ 	.byte	0x08
	.zero		1


	//   ....[3]....
        /*0b2c*/ 	.word	0x000003e0
        /*0b30*/ 	.word	0x000000ff
        /*0b34*/ 	.word	0x00022840
        /*0b38*/ 	.short	0x0100
        /*0b3a*/ 	.byte	0x08
	.zero		1


	//   ....[4]....
        /*0b3c*/ 	.word	0x000003f0
        /*0b40*/ 	.word	0x000000ff
        /*0b44*/ 	.word	0x00022838
        /*0b48*/ 	.short	0x0100
        /*0b4a*/ 	.byte	0x08
	.zero		1


	//   ....[5]....
        /*0b4c*/ 	.word	0x00000400
        /*0b50*/ 	.word	0x000000ff
        /*0b54*/ 	.word	0x00022848
        /*0b58*/ 	.short	0x0100
        /*0b5a*/ 	.byte	0x08
	.zero		1


	//   ....[6]....
        /*0b5c*/ 	.word	0x00000530
        /*0b60*/ 	.word	0x000000ff
        /*0b64*/ 	.word	0x00022850
        /*0b68*/ 	.short	0x0100
        /*0b6a*/ 	.byte	0x08
	.zero		1


	//   ....[7]....
        /*0b6c*/ 	.word	0x00000540
        /*0b70*/ 	.word	0x000000ff
        /*0b74*/ 	.word	0x00022860
        /*0b78*/ 	.short	0x0100
        /*0b7a*/ 	.byte	0x08
	.zero		1


	//   ....[8]....
        /*0b7c*/ 	.word	0x00000550
        /*0b80*/ 	.word	0x000000ff
        /*0b84*/ 	.word	0x00022858
        /*0b88*/ 	.short	0x0100
        /*0b8a*/ 	.byte	0x08
	.zero		1


	//   ....[9]....
        /*0b8c*/ 	.word	0x00000560
        /*0b90*/ 	.word	0x000000ff
        /*0b94*/ 	.word	0x00022868
        /*0b98*/ 	.short	0x0100
        /*0b9a*/ 	.byte	0x08
	.zero		1


	//   ....[10]....
        /*0b9c*/ 	.word	0x00000650
        /*0ba0*/ 	.word	0x000000ff
        /*0ba4*/ 	.word	0x00022870
        /*0ba8*/ 	.short	0x0100
        /*0baa*/ 	.byte	0x06
	.zero		1


	//   ....[11]....
        /*0bac*/ 	.word	0x00000660
        /*0bb0*/ 	.word	0x000000ff
        /*0bb4*/ 	.word	0x00022880
        /*0bb8*/ 	.short	0x0100
        /*0bba*/ 	.byte	0x06
	.zero		1


	//   ....[12]....
        /*0bbc*/ 	.word	0x00000670
        /*0bc0*/ 	.word	0x000000ff
        /*0bc4*/ 	.word	0x00022878
        /*0bc8*/ 	.short	0x0100
        /*0bca*/ 	.byte	0x06
	.zero		1


	//   ....[13]....
        /*0bcc*/ 	.word	0x00000680
        /*0bd0*/ 	.word	0x000000ff
        /*0bd4*/ 	.word	0x00022888
        /*0bd8*/ 	.short	0x0100
        /*0bda*/ 	.byte	0x06
	.zero		1


	//   ....[14]....
        /*0bdc*/ 	.word	0x000007b0
        /*0be0*/ 	.word	0x000000ff
        /*0be4*/ 	.word	0x00022890
        /*0be8*/ 	.short	0x0100
        /*0bea*/ 	.byte	0x08
	.zero		1


	//   ....[15]....
        /*0bec*/ 	.word	0x000007c0
        /*0bf0*/ 	.word	0x000000ff
        /*0bf4*/ 	.word	0x000228a0
        /*0bf8*/ 	.short	0x0100
        /*0bfa*/ 	.byte	0x08
	.zero		1


	//   ....[16]....
        /*0bfc*/ 	.word	0x000007d0
        /*0c00*/ 	.word	0x000000ff
        /*0c04*/ 	.word	0x00022898
        /*0c08*/ 	.short	0x0100
        /*0c0a*/ 	.byte	0x08
	.zero		1


	//   ....[17]....
        /*0c0c*/ 	.word	0x000007e0
        /*0c10*/ 	.word	0x000000ff
        /*0c14*/ 	.word	0x000228a8
        /*0c18*/ 	.short	0x0100
        /*0c1a*/ 	.byte	0x08
	.zero		1


	//   ....[18]....
        /*0c1c*/ 	.word	0x00000910
        /*0c20*/ 	.word	0x000000ff
        /*0c24*/ 	.word	0x000228b0
        /*0c28*/ 	.short	0x0100
        /*0c2a*/ 	.byte	0x08
	.zero		1


	//   ....[19]....
        /*0c2c*/ 	.word	0x00000920
        /*0c30*/ 	.word	0x000000ff
        /*0c34*/ 	.word	0x000228c0
        /*0c38*/ 	.short	0x0100
        /*0c3a*/ 	.byte	0x08
	.zero		1


	//   ....[20]....
        /*0c3c*/ 	.word	0x00000930
        /*0c40*/ 	.word	0x000000ff
        /*0c44*/ 	.word	0x000228b8
        /*0c48*/ 	.short	0x0100
        /*0c4a*/ 	.byte	0x08
	.zero		1


	//   ....[21]....
        /*0c4c*/ 	.word	0x00000940
        /*0c50*/ 	.word	0x000000ff
        /*0c54*/ 	.word	0x000228c8
        /*0c58*/ 	.short	0x0100
        /*0c5a*/ 	.byte	0x08
	.zero		1


	//   ....[22]....
        /*0c5c*/ 	.word	0x00003160
        /*0c60*/ 	.word	0x0000005f
        /*0c64*/ 	.word	0x00022890
        /*0c68*/ 	.short	0x010a
        /*0c6a*/ 	.byte	0x3f
	.zero		1


	//   ....[23]....
        /*0c6c*/ 	.word	0x000042e0
        /*0c70*/ 	.word	0x0000005f
        /*0c74*/ 	.word	0x00022890
        /*0c78*/ 	.short	0x010a
        /*0c7a*/ 	.byte	0x3f
	.zero		1


	//   ....[24]....
        /*0c7c*/ 	.word	0x00005310
        /*0c80*/ 	.word	0x0000005f
        /*0c84*/ 	.word	0x00022890
        /*0c88*/ 	.short	0x010a
        /*0c8a*/ 	.byte	0x3f
	.zero		1


	//   ....[25]....
        /*0c8c*/ 	.word	0x00005520
        /*0c90*/ 	.word	0x00000020
        /*0c94*/ 	.word	0x00000000
        /*0c98*/ 	.short	0x0101
        /*0c9a*/ 	.byte	0x3f
	.zero		1


	//   ....[26]....
        /*0c9c*/ 	.word	0x00005560
        /*0ca0*/ 	.word	0x0000005f
        /*0ca4*/ 	.word	0x000228b0
        /*0ca8*/ 	.short	0x010a
        /*0caa*/ 	.byte	0x3f
	.zero		1


	//   ....[27]....
        /*0cac*/ 	.word	0x00005bb0
        /*0cb0*/ 	.word	0x0000005f
        /*0cb4*/ 	.word	0x00000000
        /*0cb8*/ 	.short	0x0101
        /*0cba*/ 	.byte	0x3f
	.zero		1


	//   ....[28]....
        /*0cbc*/ 	.word	0x00006590
        /*0cc0*/ 	.word	0x00000013
        /*0cc4*/ 	.word	0x00022800
        /*0cc8*/ 	.short	0x010a
        /*0cca*/ 	.byte	0x3f
	.zero		1


	//   ....[29]....
        /*0ccc*/ 	.word	0x000065e0
        /*0cd0*/ 	.word	0x00000013
        /*0cd4*/ 	.word	0x00022800
        /*0cd8*/ 	.short	0x010a
        /*0cda*/ 	.byte	0x3f
	.zero		1


	//   ....[30]....
        /*0cdc*/ 	.word	0x00006c50
        /*0ce0*/ 	.word	0x00000013
        /*0ce4*/ 	.word	0x00022800
        /*0ce8*/ 	.short	0x010a
        /*0cea*/ 	.byte	0x3f
	.zero		1


	//   ....[31]....
        /*0cec*/ 	.word	0x00007b60
        /*0cf0*/ 	.word	0x00000013
        /*0cf4*/ 	.word	0x00022800
        /*0cf8*/ 	.short	0x010a
        /*0cfa*/ 	.byte	0x3f
	.zero		1


	//   ....[32]....
        /*0cfc*/ 	.word	0x00008980
        /*0d00*/ 	.word	0x0000000d
        /*0d04*/ 	.word	0x00022830
        /*0d08*/ 	.short	0x010a
        /*0d0a*/ 	.byte	0x3f
	.zero		1


	//   ....[33]....
        /*0d0c*/ 	.word	0x00008a20
        /*0d10*/ 	.word	0x0000000d
        /*0d14*/ 	.word	0x00022830
        /*0d18*/ 	.short	0x010a
        /*0d1a*/ 	.byte	0x3f
	.zero		1


	//   ....[34]....
        /*0d1c*/ 	.word	0x0000a180
        /*0d20*/ 	.word	0x00000003
        /*0d24*/ 	.word	0x00000000
        /*0d28*/ 	.short	0x0101
        /*0d2a*/ 	.byte	0x3f
	.zero		1


	//   ....[35]....
        /*0d2c*/ 	.word	0x0000a6a0
        /*0d30*/ 	.word	0x0000000d
        /*0d34*/ 	.word	0x00022850
        /*0d38*/ 	.short	0x010a
        /*0d3a*/ 	.byte	0x3f
	.zero		1


	//   ....[36]....
        /*0d3c*/ 	.word	0x0000a6f0
        /*0d40*/ 	.word	0x0000000d
        /*0d44*/ 	.word	0x00022850
        /*0d48*/ 	.short	0x010a
        /*0d4a*/ 	.byte	0x3f
	.zero		1


	//   ....[37]....
        /*0d4c*/ 	.word	0x0000aab0
        /*0d50*/ 	.word	0x0000000d
        /*0d54*/ 	.word	0x00000000
        /*0d58*/ 	.short	0x0101
        /*0d5a*/ 	.byte	0x3f
	.zero		1


	//   ....[38]....
        /*0d5c*/ 	.word	0x0000abd0
        /*0d60*/ 	.word	0x0000000e
        /*0d64*/ 	.word	0x00022830
        /*0d68*/ 	.short	0x010a
        /*0d6a*/ 	.byte	0x3f
	.zero		1


	//   ....[39]....
        /*0d6c*/ 	.word	0x0000ac30
        /*0d70*/ 	.word	0x0000000e
        /*0d74*/ 	.word	0x00022830
        /*0d78*/ 	.short	0x010a
        /*0d7a*/ 	.byte	0x3f
	.zero		1


	//   ....[40]....
        /*0d7c*/ 	.word	0x0000c300
        /*0d80*/ 	.word	0x000000a0
        /*0d84*/ 	.word	0x00000000
        /*0d88*/ 	.short	0x0101
        /*0d8a*/ 	.byte	0x3f
	.zero		1


	//   ....[41]....
        /*0d8c*/ 	.word	0x0000cba0
        /*0d90*/ 	.word	0x0000000e
        /*0d94*/ 	.word	0x00022850
        /*0d98*/ 	.short	0x010a
        /*0d9a*/ 	.byte	0x3f
	.zero		1


	//   ....[42]....
        /*0d9c*/ 	.word	0x0000cbf0
        /*0da0*/ 	.word	0x0000000e
        /*0da4*/ 	.word	0x00022850
        /*0da8*/ 	.short	0x010a
        /*0daa*/ 	.byte	0x3f
	.zero		1


	//   ....[43]....
        /*0dac*/ 	.word	0x0000cfa0
        /*0db0*/ 	.word	0x0000000e
        /*0db4*/ 	.word	0x00000000
        /*0db8*/ 	.short	0x0101
        /*0dba*/ 	.byte	0x3f
	.zero		1


	//   ....[44]....
        /*0dbc*/ 	.word	0x0000f490
        /*0dc0*/ 	.word	0x00000003
        /*0dc4*/ 	.word	0x00000000
        /*0dc8*/ 	.short	0x0101
        /*0dca*/ 	.byte	0x3f
	.zero		1


	//   ....[45]....
        /*0dcc*/ 	.word	0x0000fe70
        /*0dd0*/ 	.word	0x00000003
        /*0dd4*/ 	.word	0x00000000
        /*0dd8*/ 	.short	0x0101
        /*0dda*/ 	.byte	0x3f
	.zero		1


	//   ....[46]....
        /*0ddc*/ 	.word	0x000140e0
        /*0de0*/ 	.word	0x00000012
        /*0de4*/ 	.word	0x00022820
        /*0de8*/ 	.short	0x010a
        /*0dea*/ 	.byte	0x3f
	.zero		1


	//   ....[47]....
        /*0dec*/ 	.word	0x000141b0
        /*0df0*/ 	.word	0x00000004
        /*0df4*/ 	.word	0x000228a0
        /*0df8*/ 	.short	0x010a
        /*0dfa*/ 	.byte	0x3f
	.zero		1


	//   ....[48]....
        /*0dfc*/ 	.word	0x000143f0
        /*0e00*/ 	.word	0x00000004
        /*0e04*/ 	.word	0x000228c0
        /*0e08*/ 	.short	0x010a
        /*0e0a*/ 	.byte	0x3f
	.zero		1


	//   ....[49]....
        /*0e0c*/ 	.word	0x00014a90
        /*0e10*/ 	.word	0x00000005
        /*0e14*/ 	.word	0x000228a0
        /*0e18*/ 	.short	0x010a
        /*0e1a*/ 	.byte	0x3f
	.zero		1


	//   ....[50]....
        /*0e1c*/ 	.word	0x00014cc0
        /*0e20*/ 	.word	0x00000005
        /*0e24*/ 	.word	0x000228c0
        /*0e28*/ 	.short	0x010a
        /*0e2a*/ 	.byte	0x3f
	.zero		1


	//   ....[51]....
        /*0e2c*/ 	.word	0x00015e20
        /*0e30*/ 	.word	0x00000000
        /*0e34*/ 	.word	0x00022840
        /*0e38*/ 	.short	0x010a
        /*0e3a*/ 	.byte	0x3f
	.zero		1


	//   ....[52]....
        /*0e3c*/ 	.word	0x00016b70
        /*0e40*/ 	.word	0x00000012
        /*0e44*/ 	.word	0x00022800
        /*0e48*/ 	.short	0x0107
        /*0e4a*/ 	.byte	0x3f
	.zero		1


	//   ....[53]....
        /*0e4c*/ 	.word	0x00016c60
        /*0e50*/ 	.word	0x00000012
        /*0e54*/ 	.word	0x00022800
        /*0e58*/ 	.short	0x0101
        /*0e5a*/ 	.byte	0x3f
	.zero		1


	//   ....[54]....
        /*0e5c*/ 	.word	0x00016c80
        /*0e60*/ 	.word	0x00000012
        /*0e64*/ 	.word	0x00022820
        /*0e68*/ 	.short	0x010a
        /*0e6a*/ 	.byte	0x3f
	.zero		1


	//   ....[55]....
        /*0e6c*/ 	.word	0x00016d60
        /*0e70*/ 	.word	0x00000002
        /*0e74*/ 	.word	0x00022860
        /*0e78*/ 	.short	0x010a
        /*0e7a*/ 	.byte	0x3f
	.zero		1


	//   ....[56]....
        /*0e7c*/ 	.word	0x00017610
        /*0e80*/ 	.word	0x00000002
        /*0e84*/ 	.word	0x00022840
        /*0e88*/ 	.short	0x010a
        /*0e8a*/ 	.byte	0x3f
	.zero		1


	//   ....[57]....
        /*0e8c*/ 	.word	0x00017860
        /*0e90*/ 	.word	0x00000002
        /*0e94*/ 	.word	0x00022860
        /*0e98*/ 	.short	0x010a
        /*0e9a*/ 	.byte	0x3f
	.zero		1


	//   ....[58]....
        /*0e9c*/ 	.word	0x00018050
        /*0ea0*/ 	.word	0x00000003
        /*0ea4*/ 	.word	0x00022840
        /*0ea8*/ 	.short	0x010a
        /*0eaa*/ 	.byte	0x3f
	.zero		1


	//   ....[59]....
        /*0eac*/ 	.word	0x000182a0
        /*0eb0*/ 	.word	0x00000003
        /*0eb4*/ 	.word	0x00022860
        /*0eb8*/ 	.short	0x010a
        /*0eba*/ 	.byte	0x3f
	.zero		1


	//   ....[60]....
        /*0ebc*/ 	.word	0x00018a20
        /*0ec0*/ 	.word	0x00000003
        /*0ec4*/ 	.word	0x00022840
        /*0ec8*/ 	.short	0x010a
        /*0eca*/ 	.byte	0x3f
	.zero		1


	//   ....[61]....
        /*0ecc*/ 	.word	0x00018c70
        /*0ed0*/ 	.word	0x00000003
        /*0ed4*/ 	.word	0x00022860
        /*0ed8*/ 	.short	0x010a
        /*0eda*/ 	.byte	0x3f
	.zero		1


	//   ....[62]....
        /*0edc*/ 	.word	0x0001a1d0
        /*0ee0*/ 	.word	0x00000000
        /*0ee4*/ 	.word	0x00022820
        /*0ee8*/ 	.short	0x010a
        /*0eea*/ 	.byte	0x3f
	.zero		1


	//   ....[63]....
        /*0eec*/ 	.word	0x0001a3b0
        /*0ef0*/ 	.word	0x00000006
        /*0ef4*/ 	.word	0x00000000
        /*0ef8*/ 	.short	0x010a
        /*0efa*/ 	.byte	0x3f
	.zero		1


	//   ....[64]....
        /*0efc*/ 	.word	0x0001a3e0
        /*0f00*/ 	.word	0x00000007
        /*0f04*/ 	.word	0x00000000
        /*0f08*/ 	.short	0x010a
        /*0f0a*/ 	.byte	0x3f
	.zero		1


	//   ....[65]....
        /*0f0c*/ 	.word	0x0001a440
        /*0f10*/ 	.word	0x00000004
        /*0f14*/ 	.word	0x00000000
        /*0f18*/ 	.short	0x010a
        /*0f1a*/ 	.byte	0x3f
	.zero		1


	//   ....[66]....
        /*0f1c*/ 	.word	0x0001a470
        /*0f20*/ 	.word	0x00000003
        /*0f24*/ 	.word	0x00000000
        /*0f28*/ 	.short	0x010a
        /*0f2a*/ 	.byte	0x3f
	.zero		1


	//   ....[67]....
        /*0f2c*/ 	.word	0x0001a4d0
        /*0f30*/ 	.word	0x0000005f
        /*0f34*/ 	.word	0x00022890
        /*0f38*/ 	.short	0x010a
        /*0f3a*/ 	.byte	0x3f
	.zero		1


	//   ....[68]....
        /*0f3c*/ 	.word	0x0001a520
        /*0f40*/ 	.word	0x0000005f
        /*0f44*/ 	.word	0x00022890
        /*0f48*/ 	.short	0x010a
        /*0f4a*/ 	.byte	0x3f
	.zero		1


	//   ....[69]....
        /*0f4c*/ 	.word	0x0001a570
        /*0f50*/ 	.word	0x0000005f
        /*0f54*/ 	.word	0x00022890
        /*0f58*/ 	.short	0x010a
        /*0f5a*/ 	.byte	0x3f
	.zero		1


	//   ....[70]....
        /*0f5c*/ 	.word	0x0001a5c0
        /*0f60*/ 	.word	0x0000005f
        /*0f64*/ 	.word	0x000228b0
        /*0f68*/ 	.short	0x010a
        /*0f6a*/ 	.byte	0x3f
	.zero		1


	//   ....[71]....
        /*0f6c*/ 	.word	0x0001a860
        /*0f70*/ 	.word	0x00000013
        /*0f74*/ 	.word	0x00022800
        /*0f78*/ 	.short	0x010a
        /*0f7a*/ 	.byte	0x3f
	.zero		1


	//   ....[72]....
        /*0f7c*/ 	.word	0x0001aa70
        /*0f80*/ 	.word	0x00000013
        /*0f84*/ 	.word	0x00022800
        /*0f88*/ 	.short	0x010a
        /*0f8a*/ 	.byte	0x3f
	.zero		1


	//   ....[73]....
        /*0f8c*/ 	.word	0x0001aac0
        /*0f90*/ 	.word	0x0000000d
        /*0f94*/ 	.word	0x00022830
        /*0f98*/ 	.short	0x010a
        /*0f9a*/ 	.byte	0x3f
	.zero		1


	//   ....[74]....
        /*0f9c*/ 	.word	0x0001ab10
        /*0fa0*/ 	.word	0x0000000d
        /*0fa4*/ 	.word	0x00022850
        /*0fa8*/ 	.short	0x010a
        /*0faa*/ 	.byte	0x3f
	.zero		1


	//   ....[75]....
        /*0fac*/ 	.word	0x0001ab60
        /*0fb0*/ 	.word	0x0000000e
        /*0fb4*/ 	.word	0x00022830
        /*0fb8*/ 	.short	0x010a
        /*0fba*/ 	.byte	0x3f
	.zero		1


	//   ....[76]....
        /*0fbc*/ 	.word	0x0001abb0
        /*0fc0*/ 	.word	0x0000000e
        /*0fc4*/ 	.word	0x00022850
        /*0fc8*/ 	.short	0x010a
        /*0fca*/ 	.byte	0x3f
	.zero		1


	//   ....[77]....
        /*0fcc*/ 	.word	0x0001b7b0
        /*0fd0*/ 	.word	0x00000012
        /*0fd4*/ 	.word	0x00022820
        /*0fd8*/ 	.short	0x010a
        /*0fda*/ 	.byte	0x3f
	.zero		1


	//   ....[78]....
        /*0fdc*/ 	.word	0x0001b800
        /*0fe0*/ 	.word	0x00000004
        /*0fe4*/ 	.word	0x000228a0
        /*0fe8*/ 	.short	0x010a
        /*0fea*/ 	.byte	0x3f
	.zero		1


	//   ....[79]....
        /*0fec*/ 	.word	0x0001b850
        /*0ff0*/ 	.word	0x00000004
        /*0ff4*/ 	.word	0x000228c0
        /*0ff8*/ 	.short	0x010a
        /*0ffa*/ 	.byte	0x3f
	.zero		1


	//   ....[80]....
        /*0ffc*/ 	.word	0x0001b8a0
        /*1000*/ 	.word	0x00000005
        /*1004*/ 	.word	0x000228a0
        /*1008*/ 	.short	0x010a
        /*100a*/ 	.byte	0x3f
	.zero		1


	//   ....[81]....
        /*100c*/ 	.word	0x0001b8f0
        /*1010*/ 	.word	0x00000005
        /*1014*/ 	.word	0x000228c0
        /*1018*/ 	.short	0x010a
        /*101a*/ 	.byte	0x3f
	.zero		1


	//   ....[82]....
        /*101c*/ 	.word	0x0001ba90
        /*1020*/ 	.word	0x00000000
        /*1024*/ 	.word	0x00022840
        /*1028*/ 	.short	0x010a
        /*102a*/ 	.byte	0x3f
	.zero		1


	//   ....[83]....
        /*102c*/ 	.word	0x0001c550
        /*1030*/ 	.word	0x00000012
        /*1034*/ 	.word	0x00022820
        /*1038*/ 	.short	0x010a
        /*103a*/ 	.byte	0x3f
	.zero		1


	//   ....[84]....
        /*103c*/ 	.word	0x0001c5a0
        /*1040*/ 	.word	0x00000002
        /*1044*/ 	.word	0x00022860
        /*1048*/ 	.short	0x010a
        /*104a*/ 	.byte	0x3f
	.zero		1


	//   ....[85]....
        /*104c*/ 	.word	0x0001c5f0
        /*1050*/ 	.word	0x00000002
        /*1054*/ 	.word	0x00022840
        /*1058*/ 	.short	0x010a
        /*105a*/ 	.byte	0x3f
	.zero		1


	//   ....[86]....
        /*105c*/ 	.word	0x0001c640
        /*1060*/ 	.word	0x00000002
        /*1064*/ 	.word	0x00022860
        /*1068*/ 	.short	0x010a
        /*106a*/ 	.byte	0x3f
	.zero		1


	//   ....[87]....
        /*106c*/ 	.word	0x0001c690
        /*1070*/ 	.word	0x00000003
        /*1074*/ 	.word	0x00022840
        /*1078*/ 	.short	0x010a
        /*107a*/ 	.byte	0x3f
	.zero		1


	//   ....[88]....
        /*107c*/ 	.word	0x0001c6e0
        /*1080*/ 	.word	0x00000003
        /*1084*/ 	.word	0x00022860
        /*1088*/ 	.short	0x010a
        /*108a*/ 	.byte	0x3f
	.zero		1


	//   ....[89]....
        /*108c*/ 	.word	0x0001c730
        /*1090*/ 	.word	0x00000003
        /*1094*/ 	.word	0x00022840
        /*1098*/ 	.short	0x010a
        /*109a*/ 	.byte	0x3f
	.zero		1


	//   ....[90]....
        /*109c*/ 	.word	0x0001c780
        /*10a0*/ 	.word	0x00000003
        /*10a4*/ 	.word	0x00022860
        /*10a8*/ 	.short	0x010a
        /*10aa*/ 	.byte	0x3f
	.zero		1


	//   ....[91]....
        /*10ac*/ 	.word	0x0001d2c0
        /*10b0*/ 	.word	0x00000000
        /*10b4*/ 	.word	0x00022820
        /*10b8*/ 	.short	0x010a
        /*10ba*/ 	.byte	0x3f
	.zero		1


	//   ....[92]....
        /*10bc*/ 	.word	0x0001d460
        /*10c0*/ 	.word	0x00000006
        /*10c4*/ 	.word	0x00000000
        /*10c8*/ 	.short	0x010a
        /*10ca*/ 	.byte	0x3f
	.zero		1


	//   ....[93]....
        /*10cc*/ 	.word	0x0001d4b0
        /*10d0*/ 	.word	0x00000007
        /*10d4*/ 	.word	0x00000000
        /*10d8*/ 	.short	0x010a
        /*10da*/ 	.byte	0x3f
	.zero		1


	//   ....[94]....
        /*10dc*/ 	.word	0x0001d500
        /*10e0*/ 	.word	0x00000004
        /*10e4*/ 	.word	0x00000000
        /*10e8*/ 	.short	0x010a
        /*10ea*/ 	.byte	0x3f
	.zero		1


	//----- nvinfo : EIATTR_NUM_MBARRIERS
	.align		4
.L_1215:
        /*10ec*/ 	.byte	0x03, 0x38
        /*10ee*/ 	.short	0x0016


	//----- nvinfo : EIATTR_EXIT_INSTR_OFFSETS
	.align		4
        /*10f0*/ 	.byte	0x04, 0x1c
        /*10f2*/ 	.short	(.L_1217 - .L_1216)


	//   ....[0]....
.L_1216:
        /*10f4*/ 	.word	0x0001a4c0


	//----- nvinfo : EIATTR_MAX_THREADS
	.align		4
.L_1217:
        /*10f8*/ 	.byte	0x04, 0x05
        /*10fa*/ 	.short	(.L_1219 - .L_1218)
.L_1218:
        /*10fc*/ 	.word	0x00000180
        /*1100*/ 	.word	0x00000001
        /*1104*/ 	.word	0x00000001


	//----- nvinfo : EIATTR_CRS_STACK_SIZE
	.align		4
.L_1219:
        /*1108*/ 	.byte	0x04, 0x1e
        /*110a*/ 	.short	(.L_1221 - .L_1220)
.L_1220:
        /*110c*/ 	.word	0x00000000


	//----- nvinfo : EIATTR_CBANK_PARAM_SIZE
	.align		4
.L_1221:
        /*1110*/ 	.byte	0x03, 0x19
        /*1112*/ 	.short	0x0af0


	//----- nvinfo : EIATTR_PARAM_CBANK
	.align		4
        /*1114*/ 	.byte	0x04, 0x0a
        /*1116*/ 	.short	(.L_1223 - .L_1222)
	.align		4
.L_1222:
        /*1118*/ 	.word	index@(.nv.constant0._ZN7cutlass13device_kernelIN5flash11enable_sm90INS1_16FlashAttnFwdSm90INS1_25CollectiveMainloopFwdSm90ILi2EN4cute5tupleIJNS5_1CILi1EEES8_S8_EEENS6_IJNS7_ILi128EEENS7_ILi96EEENS7_ILi64EEEEEELi256ENS_6half_tEfNS_4arch4Sm90ELb0ELb0ELb1ELb1ELb0ELb1ELb0ELb1ELb0ELb1ELb1ELb0EEENS1_21CollectiveEpilogueFwdINS6_IJSA_NS7_ILi256EEESB_EEES9_SE_SG_Li256ELb1ELb1ELb1ELb0EEENS1_36VarlenDynamicPersistentTileSchedulerILi128ELi96ELi256ELi128ELb1ELb1ELb1ELb0ELb1ELb1EEEEEEEEEvNT_6ParamsE)
        /*111c*/ 	.short	0x0210
        /*111e*/ 	.short	0x0af0


	//----- nvinfo : EIATTR_SW_WAR
	.align		4
.L_1223:
        /*1120*/ 	.byte	0x04, 0x36
        /*1122*/ 	.short	(.L_1225 - .L_1224)
.L_1224:
        /*1124*/ 	.word	0x00000008
.L_1225:


//--------------------- .nv.info._ZN7cutlass13device_kernelIN5flash11enable_sm90INS1_16FlashAttnFwdSm90INS1_25CollectiveMainloopFwdSm90ILi2EN4cute5tupleIJNS5_1CILi1EEES8_S8_EEENS6_IJNS7_ILi128EEENS7_ILi96EEENS7_ILi64EEEEEELi256ENS_6half_tEfNS_4arch4Sm90ELb0ELb0ELb1ELb1ELb0ELb0ELb1ELb1ELb0ELb1ELb1ELb0EEENS1_21CollectiveEpilogueFwdINS6_IJSA_NS7_ILi256EEESB_EEES9_SE_SG_Li256ELb1ELb1ELb1ELb0EEENS1_36VarlenDynamicPersistentTileSchedulerILi128ELi96ELi256ELi128ELb1ELb1ELb1ELb0ELb1ELb1EEEEEEEEEvNT_6ParamsE --------------------------
	.section	.nv.info._ZN7cutlass13device_kernelIN5flash11enable_sm90INS1_16FlashAttnFwdSm90INS1_25CollectiveMainloopFwdSm90ILi2EN4cute5tupleIJNS5_1CILi1EEES8_S8_EEENS6_IJNS7_ILi128EEENS7_ILi96EEENS7_ILi64EEEEEELi256ENS_6half_tEfNS_4arch4Sm90ELb0ELb0ELb1ELb1ELb0ELb0ELb1ELb1ELb0ELb1ELb1ELb0EEENS1_21CollectiveEpilogueFwdINS6_IJSA_NS7_ILi256EEESB_EEES9_SE_SG_Li256ELb1ELb1ELb1ELb0EEENS1_36VarlenDynamicPersistentTileSchedulerILi128ELi96ELi256ELi128ELb1ELb1ELb1ELb0ELb1ELb1EEEEEEEEEvNT_6ParamsE,"",@"SHT_CUDA_INFO"
	.sectionflags	@""
	.align	4


	//----- nvinfo : EIATTR_CUDA_API_VERSION
	.align		4
        /*0000*/ 	.byte	0x04, 0x37
        /*0002*/ 	.short	(.L_1227 - .L_1226)
.L_1226:
        /*0004*/ 	.word	0x00000082


	//----- nvinfo : EIATTR_KPARAM_INFO
	.align		4
.L_1227:
        /*0008*/ 	.byte	0x04, 0x17
        /*000a*/ 	.short	(.L_1229 - .L_1228)
.L_1228:
        /*000c*/ 	.word	0x00000000
        /*0010*/ 	.short	0x0000
        /*0012*/ 	.short	0x0070
        /*0014*/ 	.byte	0x00, 0xf0, 0x01, 0x2e


	//----- nvinfo : EIATTR_SPARSE_MMA_MASK
	.align		4
.L_1229:
        /*0018*/ 	.byte	0x03, 0x50
        /*001a*/ 	.short	0x0000


	//----- nvinfo : EIATTR_MAXREG_COUNT
	.align		4
        /*001c*/ 	.byte	0x03, 0x1b
        /*001e*/ 	.short	0x00a8


	//----- nvinfo : EIATTR_NUM_BARRIERS
	.align		4
        /*0020*/ 	.byte	0x02, 0x4c
        /*0022*/ 	.byte	0x10
	.zero		1


	//----- nvinfo : EIATTR_EXTERNS
	.align		4
        /*0024*/ 	.byte	0x04, 0x0f
        /*0026*/ 	.short	(.L_1231 - .L_1230)


	//   ....[0]....
	.align		4
.L_1230:
        /*0028*/ 	.word	index@(__assertfail)


	//----- nvinfo : EIATTR_ANNOTATIONS
	.align		4
.L_1231:
        /*002c*/ 	.byte	0x04, 0x55
        /*002e*/ 	.short	(.L_1233 - .L_1232)


	//   ....[0]....
.L_1232:
        /* <DEDUP_REMOVED lines=96> */


	//----- nvinfo : EIATTR_MERCURY_ISA_VERSION
	.align		4
.L_1233:
        /*0620*/ 	.byte	0x03, 0x5f
        /*0622*/ 	.short	0x0101


	//----- nvinfo : EIATTR_UNUSED_LOAD_BYTE_OFFSET
	.align		4
        /*0624*/ 	.byte	0x04, 0x44
        /*0626*/ 	.short	(.L_1235 - .L_1234)


	//   ....[0]....
.L_1234:
        /*0628*/ 	.word	0x00000a50
        /*062c*/ 	.word	0x0000fff0


	//   ....[1]....
        /*0630*/ 	.word	0x00007b50
        /*0634*/ 	.word	0x0000fff0


	//----- nvinfo : EIATTR_INT_WARP_WIDE_INSTR_OFFSETS
	.align		4
.L_1235:
        /*0638*/ 	.byte	0x04, 0x31
        /*063a*/ 	.short	(.L_1237 - .L_1236)


	//   ....[0]....
.L_1236:
        /*063c*/ 	.word	0x00000120


	//   ....[1]....
        /*0640*/ 	.word	0x00000160


	//   ....[2]....
        /*0644*/ 	.word	0x000001d0


	//   ....[3]....
        /*0648*/ 	.word	0x00000240


	//   ....[4]....
        /*064c*/ 	.word	0x0000d870


	//   ....[5]....
        /*0650*/ 	.word	0x0000d900


	//   ....[6]....
        /*0654*/ 	.word	0x000121a0


	//   ....[7]....
        /*0658*/ 	.word	0x00012230


	//----- nvinfo : EIATTR_COOP_GROUP_MASK_REGIDS
	.align		4
.L_1237:
        /*065c*/ 	.byte	0x04, 0x29
        /*065e*/ 	.short	(.L_1239 - .L_1238)


	//   ....[0]....
.L_1238:
        /*0660*/ 	.word	0xffffffff


	//   ....[1]....
        /*0664*/ 	.word	0xffffffff


	//   ....[2]....
        /*0668*/ 	.word	0xffffffff


	//   ....[3]....
        /*066c*/ 	.word	0xffffffff


	//   ....[4]....
        /*0670*/ 	.word	0xffffffff


	//   ....[5]....
        /*0674*/ 	.word	0xffffffff


	//   ....[6]....
        /*0678*/ 	.word	0xffffffff


	//   ....[7]....
        /*067c*/ 	.word	0xffffffff


	//   ....[8]....
        /*0680*/ 	.word	0xffffffff


	//   ....[9]....
        /*0684*/ 	.word	0xffffffff


	//   ....[10]....
        /*0688*/ 	.word	0xffffffff


	//   ....[11]....
        /*068c*/ 	.word	0xffffffff


	//   ....[12]....
        /*0690*/ 	.word	0xffffffff


	//   ....[13]....
        /*0694*/ 	.word	0xffffffff


	//   ....[14]....
        /*0698*/ 	.word	0xffffffff


	//   ....[15]....
        /*069c*/ 	.word	0xffffffff


	//   ....[16]....
        /*06a0*/ 	.word	0xffffffff


	//   ....[17]....
        /*06a4*/ 	.word	0xffffffff


	//   ....[18]....
        /*06a8*/ 	.word	0xffffffff


	//   ....[19]....
        /*06ac*/ 	.word	0xffffffff


	//   ....[20]....
        /*06b0*/ 	.word	0xffffffff


	//   ....[21]....
        /*06b4*/ 	.word	0xffffffff


	//   ....[22]....
        /*06b8*/ 	.word	0xffffffff


	//   ....[23]....
        /*06bc*/ 	.word	0xffffffff


	//   ....[24]....
        /*06c0*/ 	.word	0xffffffff


	//   ....[25]....
        /*06c4*/ 	.word	0xffffffff


	//   ....[26]....
        /*06c8*/ 	.word	0xffffffff


	//   ....[27]....
        /*06cc*/ 	.word	0xffffffff


	//   ....[28]....
        /*06d0*/ 	.word	0xffffffff


	//   ....[29]....
        /*06d4*/ 	.word	0xffffffff


	//   ....[30]....
        /*06d8*/ 	.word	0xffffffff


	//   ....[31]....
        /*06dc*/ 	.word	0xffffffff


	//   ....[32]....
        /*06e0*/ 	.word	0xffffffff


	//   ....[33]....
        /*06e4*/ 	.word	0xffffffff


	//   ....[34]....
        /*06e8*/ 	.word	0xffffffff


	//   ....[35]....
        /*06ec*/ 	.word	0xffffffff


	//   ....[36]....
        /*06f0*/ 	.word	0xffffffff


	//   ....[37]....
        /*06f4*/ 	.word	0xffffffff


	//   ....[38]....
        /*06f8*/ 	.word	0xffffffff


	//   ....[39]....
        /*06fc*/ 	.word	0xffffffff


	//   ....[40]....
        /*0700*/ 	.word	0xffffffff


	//   ....[41]....
        /*0704*/ 	.word	0xffffffff


	//   ....[42]....
        /*0708*/ 	.word	0xffffffff


	//   ....[43]....
        /*070c*/ 	.word	0xffffffff


	//   ....[44]....
        /*0710*/ 	.word	0xffffffff


	//   ....[45]....
        /*0714*/ 	.word	0xffffffff


	//   ....[46]....
        /*0718*/ 	.word	0xffffffff


	//   ....[47]....
        /*071c*/ 	.word	0xffffffff


	//   ....[48]....
        /*0720*/ 	.word	0xffffffff


	//   ....[49]....
        /*0724*/ 	.word	0xffffffff


	//   ....[50]....
        /*0728*/ 	.word	0xffffffff


	//   ....[51]....
        /*072c*/ 	.word	0xffffffff


	//   ....[52]....
        /*0730*/ 	.word	0xffffffff


	//   ....[53]....
        /*0734*/ 	.word	0xffffffff


	//   ....[54]....
        /*0738*/ 	.word	0xffffffff


	//   ....[55]....
        /*073c*/ 	.word	0xffffffff


	//   ....[56]....
        /*0740*/ 	.word	0xffffffff


	//   ....[57]....
        /*0744*/ 	.word	0xffffffff


	//   ....[58]....
        /*0748*/ 	.word	0xffffffff


	//   ....[59]....
        /*074c*/ 	.word	0xffffffff


	//   ....[60]....
        /*0750*/ 	.word	0xffffffff


	//   ....[61]....
        /*0754*/ 	.word	0xffffffff


	//   ....[62]....
        /*0758*/ 	.word	0xffffffff


	//   ....[63]....
        /*075c*/ 	.word	0xffffffff


	//   ....[64]....
        /*0760*/ 	.word	0xffffffff


	//   ....[65]....
        /*0764*/ 	.word	0xffffffff


	//   ....[66]....
        /*0768*/ 	.word	0xffffffff


	//   ....[67]....
        /*076c*/ 	.word	0xffffffff


	//   ....[68]....
        /*0770*/ 	.word	0xffffffff


	//   ....[69]....
        /*0774*/ 	.word	0xffffffff


	//   ....[70]....
        /*0778*/ 	.word	0xffffffff


	//   ....[71]....
        /*077c*/ 	.word	0xffffffff


	//   ....[72]....
        /*0780*/ 	.word	0xffffffff


	//   ....[73]....
        /*0784*/ 	.word	0xffffffff


	//   ....[74]....
        /*0788*/ 	.word	0xffffffff


	//   ....[75]....
        /*078c*/ 	.word	0xffffffff


	//   ....[76]....
        /*0790*/ 	.word	0xffffffff


	//   ....[77]....
        /*0794*/ 	.word	0xffffffff


	//   ....[78]....
        /*0798*/ 	.word	0xffffffff


	//   ....[79]....
        /*079c*/ 	.word	0xffffffff


	//   ....[80]....
        /*07a0*/ 	.word	0xffffffff


	//   ....[81]....
        /*07a4*/ 	.word	0xffffffff


	//   ....[82]....
        /*07a8*/ 	.word	0xffffffff


	//   ....[83]....
        /*07ac*/ 	.word	0xffffffff


	//   ....[84]....
        /*07b0*/ 	.word	0xffffffff


	//   ....[85]....
        /*07b4*/ 	.word	0xffffffff


	//   ....[86]....
        /*07b8*/ 	.word	0xffffffff


	//   ....[87]....
        /*07bc*/ 	.word	0xffffffff


	//   ....[88]....
        /*07c0*/ 	.word	0xffffffff


	//   ....[89]....
        /*07c4*/ 	.word	0xffffffff


	//   ....[90]....
        /*07c8*/ 	.word	0xffffffff


	//   ....[91]....
        /*07cc*/ 	.word	0xffffffff


	//   ....[92]....
        /*07d0*/ 	.word	0xffffffff


	//   ....[93]....
        /*07d4*/ 	.word	0xffffffff


	//   ....[94]....
        /*07d8*/ 	.word	0xffffffff


	//   ....[95]....
        /*07dc*/ 	.word	0xffffffff


	//   ....[96]....
        /*07e0*/ 	.word	0xffffffff


	//   ....[97]....
        /*07e4*/ 	.word	0xffffffff


	//   ....[98]....
        /*07e8*/ 	.word	0xffffffff


	//   ....[99]....
        /*07ec*/ 	.word	0xffffffff


	//   ....[100]....
        /*07f0*/ 	.word	0xffffffff


	//   ....[101]....
        /*07f4*/ 	.word	0xffffffff


	//   ....[102]....
        /*07f8*/ 	.word	0xffffffff


	//   ....[103]....
        /*07fc*/ 	.word	0xffffffff


	//   ....[104]....
        /*0800*/ 	.word	0xffffffff


	//   ....[105]....
        /*0804*/ 	.word	0xffffffff


	//   ....[106]....
        /*0808*/ 	.word	0xffffffff


	//   ....[107]....
        /*080c*/ 	.word	0xffffffff


	//   ....[108]....
        /*0810*/ 	.word	0xffffffff


	//   ....[109]....
        /*0814*/ 	.word	0xffffffff


	//   ....[110]....
        /*0818*/ 	.word	0xffffffff


	//   ....[111]....
        /*081c*/ 	.word	0xffffffff


	//   ....[112]....
        /*0820*/ 	.word	0xffffffff


	//   ....[113]....
        /*0824*/ 	.word	0x0500000f


	//   ....[114]....
        /*0828*/ 	.word	0x0500000f


	//   ....[115]....
        /*082c*/ 	.word	0x0500000f


	//   ....[116]....
        /*0830*/ 	.word	0x0500000f


	//   ....[117]....
        /*0834*/ 	.word	0x0500000f


	//   ....[118]....
        /*0838*/ 	.word	0x0500000f


	//   ....[119]....
        /*083c*/ 	.word	0x0500000f


	//   ....[120]....
        /*0840*/ 	.word	0x0500000f


	//   ....[121]....
        /*0844*/ 	.word	0x0500000f


	//   ....[122]....
        /*0848*/ 	.word	0x0500000f


	//   ....[123]....
        /*084c*/ 	.word	0x0500000f


	//   ....[124]....
        /*0850*/ 	.word	0x0500000f


	//   ....[125]....
        /*0854*/ 	.word	0x0500000f


	//   ....[126]....
        /*0858*/ 	.word	0x0500000f


	//   ....[127]....
        /*085c*/ 	.word	0x0500000f


	//   ....[128]....
        /*0860*/ 	.word	0x0500000f


	//   ....[129]....
        /*0864*/ 	.word	0x0500000f


	//   ....[130]....
        /*0868*/ 	.word	0x0500000f


	//   ....[131]....
        /*086c*/ 	.word	0x0500000f


	//   ....[132]....
        /*0870*/ 	.word	0x0500000f


	//   ....[133]....
        /*0874*/ 	.word	0x0500000f


	//   ....[134]....
        /*0878*/ 	.word	0x0500000f


	//   ....[135]....
        /*087c*/ 	.word	0x0500000f


	//   ....[136]....
        /*0880*/ 	.word	0x0500000f


	//   ....[137]....
        /*0884*/ 	.word	0x0500000f


	//   ....[138]....
        /*0888*/ 	.word	0x0500000f


	//   ....[139]....
        /*088c*/ 	.word	0x0500000f


	//   ....[140]....
        /*0890*/ 	.word	0x0500000f


	//   ....[141]....
        /*0894*/ 	.word	0x0500000f


	//   ....[142]....
        /*0898*/ 	.word	0x0500000f


	//   ....[143]....
        /*089c*/ 	.word	0x0500000f


	//   ....[144]....
        /*08a0*/ 	.word	0x0500000f


	//   ....[145]....
        /*08a4*/ 	.word	0x0500000f


	//   ....[146]....
        /*08a8*/ 	.word	0x0500000f


	//   ....[147]....
        /*08ac*/ 	.word	0x0500000f


	//   ....[148]....
        /*08b0*/ 	.word	0x0500000f


	//   ....[149]....
        /*08b4*/ 	.word	0x0500000f


	//   ....[150]....
        /*08b8*/ 	.word	0x0500000f


	//   ....[151]....
        /*08bc*/ 	.word	0x0500000f


	//   ....[152]....
        /*08c0*/ 	.word	0x0500000f


	//   ....[153]....
        /*08c4*/ 	.word	0x0500000f


	//   ....[154]....
        /*08c8*/ 	.word	0x0500000f


	//   ....[155]....
        /*08cc*/ 	.word	0x0500000f


	//   ....[156]....
        /*08d0*/ 	.word	0x0500000f


	//   ....[157]....
        /*08d4*/ 	.word	0x0500000f


	//   ....[158]....
        /*08d8*/ 	.word	0x0500000f


	//   ....[159]....
        /*08dc*/ 	.word	0x0500000f


	//   ....[160]....
        /*08e0*/ 	.word	0x0500000f


	//   ....[161]....
        /*08e4*/ 	.word	0x0500000f


	//   ....[162]....
        /*08e8*/ 	.word	0x0500000f


	//   ....[163]....
        /*08ec*/ 	.word	0x0500000f


	//   ....[164]....
        /*08f0*/ 	.word	0x0500000f


	//----- nvinfo : EIATTR_COOP_GROUP_INSTR_OFFSETS
	.align		4
.L_1239:
        /*08f4*/ 	.byte	0x04, 0x28
        /*08f6*/ 	.short	(.L_1241 - .L_1240)


	//   ....[0]....
.L_1240:
        /*08f8*/ 	.word	0x00000060


	//   ....[1]....
        /*08fc*/ 	.word	0x00000130


	//   ....[2]....
        /*0900*/ 	.word	0x000001f0


	//   ....[3]....
        /*0904*/ 	.word	0x000003c0


	//   ....[4]....
        /*0908*/ 	.word	0x00000520


	//   ....[5]....
        /*090c*/ 	.word	0x00000640


	//   ....[6]....
        /*0910*/ 	.word	0x000007a0


	//   ....[7]....
        /*0914*/ 	.word	0x00001b90


	//   ....[8]....
        /*0918*/ 	.word	0x000037f0


	//   ....[9]....
        /*091c*/ 	.word	0x000038e0


	//   ....[10]....
        /*0920*/ 	.word	0x000039c0


	//   ....[11]....
        /*0924*/ 	.word	0x00003b20


	//   ....[12]....
        /*0928*/ 	.word	0x00005720


	//   ....[13]....
        /*092c*/ 	.word	0x00005780


	//   ....[14]....
        /*0930*/ 	.word	0x00006180


	//   ....[15]....
        /*0934*/ 	.word	0x000061e0


	//   ....[16]....
        /*0938*/ 	.word	0x00007140


	//   ....[17]....
        /*093c*/ 	.word	0x00007170


	//   ....[18]....
        /*0940*/ 	.word	0x000071a0


	//   ....[19]....
        /*0944*/ 	.word	0x000071b0


	//   ....[20]....
        /*0948*/ 	.word	0x00008bb0


	//   ....[21]....
        /*094c*/ 	.word	0x00008bc0


	//   ....[22]....
        /*0950*/ 	.word	0x00008bd0


	//   ....[23]....
        /*0954*/ 	.word	0x00008c20


	//   ....[24]....
        /*0958*/ 	.word	0x000096c0


	//   ....[25]....
        /*095c*/ 	.word	0x000096e0


	//   ....[26]....
        /*0960*/ 	.word	0x00009870


	//   ....[27]....
        /*0964*/ 	.word	0x00009890


	//   ....[28]....
        /*0968*/ 	.word	0x000099d0


	//   ....[29]....
        /*096c*/ 	.word	0x000099f0


	//   ....[30]....
        /*0970*/ 	.word	0x00009b40


	//   ....[31]....
        /*0974*/ 	.word	0x00009b60


	//   ....[32]....
        /*0978*/ 	.word	0x0000a160


	//   ....[33]....
        /*097c*/ 	.word	0x0000a1a0


	//   ....[34]....
        /*0980*/ 	.word	0x0000aa60


	//   ....[35]....
        /*0984*/ 	.word	0x0000aa70


	//   ....[36]....
        /*0988*/ 	.word	0x0000bbc0


	//   ....[37]....
        /*098c*/ 	.word	0x0000bbf0


	//   ....[38]....
        /*0990*/ 	.word	0x0000bd60


	//   ....[39]....
        /*0994*/ 	.word	0x0000bd80


	//   ....[40]....
        /*0998*/ 	.word	0x0000bec0


	//   ....[41]....
        /*099c*/ 	.word	0x0000bee0


	//   ....[42]....
        /*09a0*/ 	.word	0x0000c030


	//   ....[43]....
        /*09a4*/ 	.word	0x0000c050


	//   ....[44]....
        /*09a8*/ 	.word	0x0000c220


	//   ....[45]....
        /*09ac*/ 	.word	0x0000c460


	//   ....[46]....
        /*09b0*/ 	.word	0x0000c490


	//   ....[47]....
        /*09b4*/ 	.word	0x0000c4c0


	//   ....[48]....
        /*09b8*/ 	.word	0x0000c4f0


	//   ....[49]....
        /*09bc*/ 	.word	0x0000c520


	//   ....[50]....
        /*09c0*/ 	.word	0x0000c550


	//   ....[51]....
        /*09c4*/ 	.word	0x0000c6f0


	//   ....[52]....
        /*09c8*/ 	.word	0x0000c720


	//   ....[53]....
        /*09cc*/ 	.word	0x0000c750


	//   ....[54]....
        /*09d0*/ 	.word	0x0000c780


	//   ....[55]....
        /*09d4*/ 	.word	0x0000c7b0


	//   ....[56]....
        /*09d8*/ 	.word	0x0000c7e0


	//   ....[57]....
        /*09dc*/ 	.word	0x0000c870


	//   ....[58]....
        /*09e0*/ 	.word	0x0000c8a0


	//   ....[59]....
        /*09e4*/ 	.word	0x0000c8b0


	//   ....[60]....
        /*09e8*/ 	.word	0x0000c960


	//   ....[61]....
        /*09ec*/ 	.word	0x0000de50


	//   ....[62]....
        /*09f0*/ 	.word	0x0000e930


	//   ....[63]....
        /*09f4*/ 	.word	0x0000e950


	//   ....[64]....
        /*09f8*/ 	.word	0x0000e960


	//   ....[65]....
        /*09fc*/ 	.word	0x0000e990


	//   ....[66]....
        /*0a00*/ 	.word	0x0000ea70


	//   ....[67]....
        /*0a04*/ 	.word	0x0000eb00


	//   ....[68]....
        /*0a08*/ 	.word	0x0000eb30


	//   ....[69]....
        /*0a0c*/ 	.word	0x0000ebb0


	//   ....[70]....
        /*0a10*/ 	.word	0x0000ebe0


	//   ....[71]....
        /*0a14*/ 	.word	0x0000ec60


	//   ....[72]....
        /*0a18*/ 	.word	0x0000ec90


	//   ....[73]....
        /*0a1c*/ 	.word	0x0000ed10


	//   ....[74]....
        /*0a20*/ 	.word	0x0000ed40


	//   ....[75]....
        /*0a24*/ 	.word	0x0000ed60


	//   ....[76]....
        /*0a28*/ 	.word	0x0000edb0


	//   ....[77]....
        /*0a2c*/ 	.word	0x0000edc0


	//   ....[78]....
        /*0a30*/ 	.word	0x0000f4f0


	//   ....[79]....
        /*0a34*/ 	.word	0x0000f550


	//   ....[80]....
        /*0a38*/ 	.word	0x0000f560


	//   ....[81]....
        /*0a3c*/ 	.word	0x0000f600


	//   ....[82]....
        /*0a40*/ 	.word	0x0000f690


	//   ....[83]....
        /*0a44*/ 	.word	0x0000f6a0


	//   ....[84]....
        /*0a48*/ 	.word	0x0000f730


	//   ....[85]....
        /*0a4c*/ 	.word	0x0000f740


	//   ....[86]....
        /*0a50*/ 	.word	0x0000f7b0


	//   ....[87]....
        /*0a54*/ 	.word	0x0000f7c0


	//   ....[88]....
        /*0a58*/ 	.word	0x0000f840


	//   ....[89]....
        /*0a5c*/ 	.word	0x0000f850


	//   ....[90]....
        /*0a60*/ 	.word	0x0000f8d0


	//   ....[91]....
        /*0a64*/ 	.word	0x0000f8e0


	//   ....[92]....
        /*0a68*/ 	.word	0x0000f8f0


	//   ....[93]....
        /*0a6c*/ 	.word	0x0000f930


	//   ....[94]....
        /*0a70*/ 	.word	0x000124c0


	//   ....[95]....
        /*0a74*/ 	.word	0x000124f0


	//   ....[96]....
        /*0a78*/ 	.word	0x00012550


	//   ....[97]....
        /*0a7c*/ 	.word	0x00012580


	//   ....[98]....
        /*0a80*/ 	.word	0x000125b0


	//   ....[99]....
        /*0a84*/ 	.word	0x000125e0


	//   ....[100]....
        /*0a88*/ 	.word	0x00012610


	//   ....[101]....
        /*0a8c*/ 	.word	0x00012640


	//   ....[102]....
        /*0a90*/ 	.word	0x00012800


	//   ....[103]....
        /*0a94*/ 	.word	0x00012830


	//   ....[104]....
        /*0a98*/ 	.word	0x00012860


	//   ....[105]....
        /*0a9c*/ 	.word	0x00012890


	//   ....[106]....
        /*0aa0*/ 	.word	0x000128c0


	//   ....[107]....
        /*0aa4*/ 	.word	0x000128f0


	//   ....[108]....
        /*0aa8*/ 	.word	0x000129b0


	//   ....[109]....
        /*0aac*/ 	.word	0x000129d0


	//   ....[110]....
        /*0ab0*/ 	.word	0x000129e0


	//   ....[111]....
        /*0ab4*/ 	.word	0x00012a40


	//   ....[112]....
        /*0ab8*/ 	.word	0x00013160


	//   ....[113]....
        /*0abc*/ 	.word	0x00013680


	//   ....[114]....
        /*0ac0*/ 	.word	0x00013800


	//   ....[115]....
        /*0ac4*/ 	.word	0x00013860


	//   ....[116]....
        /*0ac8*/ 	.word	0x000138d0


	//   ....[117]....
        /*0acc*/ 	.word	0x00013940


	//   ....[118]....
        /*0ad0*/ 	.word	0x000139f0


	//   ....[119]....
        /*0ad4*/ 	.word	0x00013ae0


	//   ....[120]....
        /*0ad8*/ 	.word	0x00013c10


	//   ....[121]....
        /*0adc*/ 	.word	0x00013cb0


	//   ....[122]....
        /*0ae0*/ 	.word	0x00013d80


	//   ....[123]....
        /*0ae4*/ 	.word	0x00013e20


	//   ....[124]....
        /*0ae8*/ 	.word	0x00013ef0


	//   ....[125]....
        /*0aec*/ 	.word	0x00013f90


	//   ....[126]....
        /*0af0*/ 	.word	0x00014060


	//   ....[127]....
        /*0af4*/ 	.word	0x00014100


	//   ....[128]....
        /*0af8*/ 	.word	0x000141b0


	//   ....[129]....
        /*0afc*/ 	.word	0x00014250


	//   ....[130]....
        /*0b00*/ 	.word	0x000144f0


	//   ....[131]....
        /*0b04*/ 	.word	0x000145a0


	//   ....[132]....
        /*0b08*/ 	.word	0x000146a0


	//   ....[133]....
        /*0b0c*/ 	.word	0x00014790


	//   ....[134]....
        /*0b10*/ 	.word	0x00014850


	//   ....[135]....
        /*0b14*/ 	.word	0x00014910


	//   ....[136]....
        /*0b18*/ 	.word	0x000149d0


	//   ....[137]....
        /*0b1c*/ 	.word	0x00014a90


	//   ....[138]....
        /*0b20*/ 	.word	0x00014b50


	//   ....[139]....
        /*0b24*/ 	.word	0x00014c10


	//   ....[140]....
        /*0b28*/ 	.word	0x00014cd0


	//   ....[141]....
        /*0b2c*/ 	.word	0x00014d80


	//   ....[142]....
        /*0b30*/ 	.word	0x00014e80


	//   ....[143]....
        /*0b34*/ 	.word	0x00014ed0


	//   ....[144]....
        /*0b38*/ 	.word	0x00014f30


	//   ....[145]....
        /*0b3c*/ 	.word	0x00015010


	//   ....[146]....
        /*0b40*/ 	.word	0x00015340


	//   ....[147]....
        /*0b44*/ 	.word	0x000153e0


	//   ....[148]....
        /*0b48*/ 	.word	0x00015580


	//   ....[149]....
        /*0b4c*/ 	.word	0x00015600


	//   ....[150]....
        /*0b50*/ 	.word	0x00015680


	//   ....[151]....
        /*0b54*/ 	.word	0x00015700


	//   ....[152]....
        /*0b58*/ 	.word	0x00015780


	//   ....[153]....
        /*0b5c*/ 	.word	0x00015810


	//   ....[154]....
        /*0b60*/ 	.word	0x000158b0


	//   ....[155]....
        /*0b64*/ 	.word	0x00015960


	//   ....[156]....
        /*0b68*/ 	.word	0x000159e0


	//   ....[157]....
        /*0b6c*/ 	.word	0x00015a60


	//   ....[158]....
        /*0b70*/ 	.word	0x00015ae0


	//   ....[159]....
        /*0b74*/ 	.word	0x00015b70


	//   ....[160]....
        /*0b78*/ 	.word	0x00015bf0


	//   ....[161]....
        /*0b7c*/ 	.word	0x00015c90


	//   ....[162]....
        /*0b80*/ 	.word	0x00015ce0


	//   ....[163]....
        /*0b84*/ 	.word	0x00015d70


	//   ....[164]....
        /*0b88*/ 	.word	0x00015ea0


	//----- nvinfo : EIATTR_REG_RECONFIG
	.align		4
.L_1241:
        /*0b8c*/ 	.byte	0x01, 0x54
	.zero		2


	//----- nvinfo : EIATTR_SYSCALL_OFFSETS
	.align		4
        /*0b90*/ 	.byte	0x04, 0x46
        /*0b92*/ 	.short	(.L_1243 - .L_1242)


	//   ....[0]....
.L_1242:
        /*0b94*/ 	.word	0x00001d10


	//   ....[1]....
        /*0b98*/ 	.word	0x0000da70


	//   ....[2]....
        /*0b9c*/ 	.word	0x0000dbc0


	//   ....[3]....
        /*0ba0*/ 	.word	0x0000dcc0


	//   ....[4]....
        /*0ba4*/ 	.word	0x0000e520


	//   ....[5]....
        /*0ba8*/ 	.word	0x0000f130


	//----- nvinfo : EIATTR_MBARRIER_INSTR_OFFSETS
	.align		4
.L_1243:
        /*0bac*/ 	.byte	0x04, 0x39
        /*0bae*/ 	.short	(.L_1245 - .L_1244)


	//   ....[0]....
.L_1244:
        /*0bb0*/ 	.word	0x00000260
        /*0bb4*/ 	.word	0x000000ff
        /*0bb8*/ 	.word	0x00032400
        /*0bbc*/ 	.short	0x0100
        /*0bbe*/ 	.byte	0x08
	.zero		1


	//   ....[1]....
        /*0bc0*/ 	.word	0x00000270
        /*0bc4*/ 	.word	0x000000ff
        /*0bc8*/ 	.word	0x00032410
        /*0bcc*/ 	.short	0x0100
        /*0bce*/ 	.byte	0x08
	.zero		1


	//   ....[2]....
        /*0bd0*/ 	.word	0x00000280
        /*0bd4*/ 	.word	0x000000ff
        /*0bd8*/ 	.word	0x00032420
        /*0bdc*/ 	.short	0x0100
        /*0bde*/ 	.byte	0x08
	.zero		1


	//   ....[3]....
        /*0be0*/ 	.word	0x00000370
        /*0be4*/ 	.word	0x000000ff
        /*0be8*/ 	.word	0x00032430
        /*0bec*/ 	.short	0x0100
        /*0bee*/ 	.byte	0x08
	.zero		1


	//   ....[4]....
        /*0bf0*/ 	.word	0x00000380
        /*0bf4*/ 	.word	0x000000ff
        /*0bf8*/ 	.word	0x00032440
        /*0bfc*/ 	.short	0x0100
        /*0bfe*/ 	.byte	0x08
	.zero		1


	//   ....[5]....
        /*0c00*/ 	.word	0x00000390
        /*0c04*/ 	.word	0x000000ff
        /*0c08*/ 	.word	0x00032438
        /*0c0c*/ 	.short	0x0100
        /*0c0e*/ 	.byte	0x08
	.zero		1


	//   ....[6]....
        /*0c10*/ 	.word	0x000003a0
        /*0c14*/ 	.word	0x000000ff
        /*0c18*/ 	.word	0x00032448
        /*0c1c*/ 	.short	0x0100
        /*0c1e*/ 	.byte	0x08
	.zero		1


	//   ....[7]....
        /*0c20*/ 	.word	0x000004d0
        /*0c24*/ 	.word	0x000000ff
        /*0c28*/ 	.word	0x00032450
        /*0c2c*/ 	.short	0x0100
        /*0c2e*/ 	.byte	0x08
	.zero		1


	//   ....[8]....
        /*0c30*/ 	.word	0x000004e0
        /*0c34*/ 	.word	0x000000ff
        /*0c38*/ 	.word	0x00032460
        /*0c3c*/ 	.short	0x0100
        /*0c3e*/ 	.byte	0x08
	.zero		1


	//   ....[9]....
        /*0c40*/ 	.word	0x000004f0
        /*0c44*/ 	.word	0x000000ff
        /*0c48*/ 	.word	0x00032458
        /*0c4c*/ 	.short	0x0100
        /*0c4e*/ 	.byte	0x08
	.zero		1


	//   ....[10]....
        /*0c50*/ 	.word	0x00000500
        /*0c54*/ 	.word	0x000000ff
        /*0c58*/ 	.word	0x00032468
        /*0c5c*/ 	.short	0x0100
        /*0c5e*/ 	.byte	0x08
	.zero		1


	//   ....[11]....
        /*0c60*/ 	.word	0x000005f0
        /*0c64*/ 	.word	0x000000ff
        /*0c68*/ 	.word	0x00032470
        /*0c6c*/ 	.short	0x0100
        /*0c6e*/ 	.byte	0x06
	.zero		1


	//   ....[12]....
        /*0c70*/ 	.word	0x00000600
        /*0c74*/ 	.word	0x000000ff
        /*0c78*/ 	.word	0x00032480
        /*0c7c*/ 	.short	0x0100
        /*0c7e*/ 	.byte	0x06
	.zero		1


	//   ....[13]....
        /*0c80*/ 	.word	0x00000610
        /*0c84*/ 	.word	0x000000ff
        /*0c88*/ 	.word	0x00032478
        /*0c8c*/ 	.short	0x0100
        /*0c8e*/ 	.byte	0x06
	.zero		1


	//   ....[14]....
        /*0c90*/ 	.word	0x00000620
        /*0c94*/ 	.word	0x000000ff
        /*0c98*/ 	.word	0x00032488
        /*0c9c*/ 	.short	0x0100
        /*0c9e*/ 	.byte	0x06
	.zero		1


	//   ....[15]....
        /*0ca0*/ 	.word	0x00000750
        /*0ca4*/ 	.word	0x000000ff
        /*0ca8*/ 	.word	0x00032490
        /*0cac*/ 	.short	0x0100
        /*0cae*/ 	.byte	0x08
	.zero		1


	//   ....[16]....
        /*0cb0*/ 	.word	0x00000760
        /*0cb4*/ 	.word	0x000000ff
        /*0cb8*/ 	.word	0x000324a0
        /*0cbc*/ 	.short	0x0100
        /*0cbe*/ 	.byte	0x08
	.zero		1


	//   ....[17]....
        /*0cc0*/ 	.word	0x00000770
        /*0cc4*/ 	.word	0x000000ff
        /*0cc8*/ 	.word	0x00032498
        /*0ccc*/ 	.short	0x0100
        /*0cce*/ 	.byte	0x08
	.zero		1


	//   ....[18]....
        /*0cd0*/ 	.word	0x00000780
        /*0cd4*/ 	.word	0x000000ff
        /*0cd8*/ 	.word	0x000324a8
        /*0cdc*/ 	.short	0x0100
        /*0cde*/ 	.byte	0x08
	.zero		1


	//   ....[19]....
        /*0ce0*/ 	.word	0x000008b0
        /*0ce4*/ 	.word	0x000000ff
        /*0ce8*/ 	.word	0x000324b0
        /*0cec*/ 	.short	0x0100
        /*0cee*/ 	.byte	0x08
	.zero		1


	//   ....[20]....
        /*0cf0*/ 	.word	0x000008c0
        /*0cf4*/ 	.word	0x000000ff
        /*0cf8*/ 	.word	0x000324c0
        /*0cfc*/ 	.short	0x0100
        /*0cfe*/ 	.byte	0x08
	.zero		1


	//   ....[21]....
        /*0d00*/ 	.word	0x000008d0
        /*0d04*/ 	.word	0x000000ff
        /*0d08*/ 	.word	0x000324b8
        /*0d0c*/ 	.short	0x0100
        /*0d0e*/ 	.byte	0x08
	.zero		1


	//   ....[22]....
        /*0d10*/ 	.word	0x000008e0
        /*0d14*/ 	.word	0x000000ff
        /*0d18*/ 	.word	0x000324c8
        /*0d1c*/ 	.short	0x0100
        /*0d1e*/ 	.byte	0x08
	.zero		1


	//   ....[23]....
        /*0d20*/ 	.word	0x00001dd0
        /*0d24*/ 	.word	0x00000007
        /*0d28*/ 	.word	0x00032400
        /*0d2c*/ 	.short	0x010a
        /*0d2e*/ 	.byte	0x3f
	.zero		1


	//   ....[24]....
        /*0d30*/ 	.word	0x00001e80
        /*0d34*/ 	.word	0x00000000
        /*0d38*/ 	.word	0x00032430
        /*0d3c*/ 	.short	0x010a
        /*0d3e*/ 	.byte	0x3f
	.zero		1


	//   ....[25]....
        /*0d40*/ 	.word	0x00001ec0
        /*0d44*/ 	.word	0x00000000
        /*0d48*/ 	.word	0x00032430
        /*0d4c*/ 	.short	0x010a
        /*0d4e*/ 	.byte	0x3f
	.zero		1


	//   ....[26]....
        /*0d50*/ 	.word	0x000021f0
        /*0d54*/ 	.word	0x00000007
        /*0d58*/ 	.word	0x00032410
        /*0d5c*/ 	.short	0x010a
        /*0d5e*/ 	.byte	0x3f
	.zero		1


	//   ....[27]....
        /*0d60*/ 	.word	0x00002230
        /*0d64*/ 	.word	0x00000000
        /*0d68*/ 	.word	0x00032450
        /*0d6c*/ 	.short	0x010a
        /*0d6e*/ 	.byte	0x3f
	.zero		1


	//   ....[28]....
        /*0d70*/ 	.word	0x00002270
        /*0d74*/ 	.word	0x00000000
        /*0d78*/ 	.word	0x00032450
        /*0d7c*/ 	.short	0x010a
        /*0d7e*/ 	.byte	0x3f
	.zero		1


	//   ....[29]....
        /*0d80*/ 	.word	0x00003de0
        /*0d84*/ 	.word	0x00000018
        /*0d88*/ 	.word	0x00000000
        /*0d8c*/ 	.short	0x0101
        /*0d8e*/ 	.byte	0x3f
	.zero		1


	//   ....[30]....
        /*0d90*/ 	.word	0x00004760
        /*0d94*/ 	.word	0x00000000
        /*0d98*/ 	.word	0x00000000
        /*0d9c*/ 	.short	0x0101
        /*0d9e*/ 	.byte	0x3f
	.zero		1


	//   ....[31]....
        /*0da0*/ 	.word	0x000048c0
        /*0da4*/ 	.word	0x000000ff
        /*0da8*/ 	.word	0x00032430
        /*0dac*/ 	.short	0x010a
        /*0dae*/ 	.byte	0x05
	.zero		1


	//   ....[32]....
        /*0db0*/ 	.word	0x00004900
        /*0db4*/ 	.word	0x000000ff
        /*0db8*/ 	.word	0x00032430
        /*0dbc*/ 	.short	0x010a
        /*0dbe*/ 	.byte	0x05
	.zero		1


	//   ....[33]....
        /*0dc0*/ 	.word	0x00004b10
        /*0dc4*/ 	.word	0x000000ff
        /*0dc8*/ 	.word	0x00032450
        /*0dcc*/ 	.short	0x010a
        /*0dce*/ 	.byte	0x05
	.zero		1


	//   ....[34]....
        /*0dd0*/ 	.word	0x00004b50
        /*0dd4*/ 	.word	0x000000ff
        /*0dd8*/ 	.word	0x00032450
        /*0ddc*/ 	.short	0x010a
        /*0dde*/ 	.byte	0x05
	.zero		1


	//   ....[35]....
        /*0de0*/ 	.word	0x00006370
        /*0de4*/ 	.word	0x00000099
        /*0de8*/ 	.word	0x00000000
        /*0dec*/ 	.short	0x0101
        /*0dee*/ 	.byte	0x3f
	.zero		1


	//   ....[36]....
        /*0df0*/ 	.word	0x000070b0
        /*0df4*/ 	.word	0x000000aa
        /*0df8*/ 	.word	0x00000000
        /*0dfc*/ 	.short	0x0101
        /*0dfe*/ 	.byte	0x3f
	.zero		1


	//   ....[37]....
        /*0e00*/ 	.word	0x000096a0
        /*0e04*/ 	.word	0x00000000
        /*0e08*/ 	.word	0x00000000
        /*0e0c*/ 	.short	0x0101
        /*0e0e*/ 	.byte	0x3f
	.zero		1


	//   ....[38]....
        /*0e10*/ 	.word	0x0000a150
        /*0e14*/ 	.word	0x00000009
        /*0e18*/ 	.word	0x00000000
        /*0e1c*/ 	.short	0x0101
        /*0e1e*/ 	.byte	0x3f
	.zero		1


	//   ....[39]....
        /*0e20*/ 	.word	0x0000e0c0
        /*0e24*/ 	.word	0x00000000
        /*0e28*/ 	.word	0x00032440
        /*0e2c*/ 	.short	0x010a
        /*0e2e*/ 	.byte	0x3f
	.zero		1


	//   ....[40]....
        /*0e30*/ 	.word	0x0000eee0
        /*0e34*/ 	.word	0x00000012
        /*0e38*/ 	.word	0x00032400
        /*0e3c*/ 	.short	0x0107
        /*0e3e*/ 	.byte	0x3f
	.zero		1


	//   ....[41]....
        /*0e40*/ 	.word	0x0000ef80
        /*0e44*/ 	.word	0x00000012
        /*0e48*/ 	.word	0x00032400
        /*0e4c*/ 	.short	0x0101
        /*0e4e*/ 	.byte	0x3f
	.zero		1


	//   ....[42]....
        /*0e50*/ 	.word	0x0000fa70
        /*0e54*/ 	.word	0x00000012
        /*0e58*/ 	.word	0x00032410
        /*0e5c*/ 	.short	0x0107
        /*0e5e*/ 	.byte	0x3f
	.zero		1


	//   ....[43]....
        /*0e60*/ 	.word	0x0000fb70
        /*0e64*/ 	.word	0x00000012
        /*0e68*/ 	.word	0x00032410
        /*0e6c*/ 	.short	0x0101
        /*0e6e*/ 	.byte	0x3f
	.zero		1


	//   ....[44]....
        /*0e70*/ 	.word	0x0000fb90
        /*0e74*/ 	.word	0x00000012
        /*0e78*/ 	.word	0x00032420
        /*0e7c*/ 	.short	0x010a
        /*0e7e*/ 	.byte	0x3f
	.zero		1


	//   ....[45]....
        /*0e80*/ 	.word	0x0000fc70
        /*0e84*/ 	.word	0x00000002
        /*0e88*/ 	.word	0x00032460
        /*0e8c*/ 	.short	0x010a
        /*0e8e*/ 	.byte	0x3f
	.zero		1


	//   ....[46]....
        /*0e90*/ 	.word	0x00010540
        /*0e94*/ 	.word	0x00000002
        /*0e98*/ 	.word	0x00032440
        /*0e9c*/ 	.short	0x010a
        /*0e9e*/ 	.byte	0x3f
	.zero		1


	//   ....[47]....
        /*0ea0*/ 	.word	0x00010770
        /*0ea4*/ 	.word	0x00000002
        /*0ea8*/ 	.word	0x00032460
        /*0eac*/ 	.short	0x010a
        /*0eae*/ 	.byte	0x3f
	.zero		1


	//   ....[48]....
        /*0eb0*/ 	.word	0x00010f80
        /*0eb4*/ 	.word	0x00000002
        /*0eb8*/ 	.word	0x00032440
        /*0ebc*/ 	.short	0x010a
        /*0ebe*/ 	.byte	0x3f
	.zero		1


	//   ....[49]....
        /*0ec0*/ 	.word	0x000111b0
        /*0ec4*/ 	.word	0x00000002
        /*0ec8*/ 	.word	0x00032460
        /*0ecc*/ 	.short	0x010a
        /*0ece*/ 	.byte	0x3f
	.zero		1


	//   ....[50]....
        /*0ed0*/ 	.word	0x00011950
        /*0ed4*/ 	.word	0x00000003
        /*0ed8*/ 	.word	0x00032440
        /*0edc*/ 	.short	0x010a
        /*0ede*/ 	.byte	0x3f
	.zero		1


	//   ....[51]....
        /*0ee0*/ 	.word	0x00011b80
        /*0ee4*/ 	.word	0x00000003
        /*0ee8*/ 	.word	0x00032460
        /*0eec*/ 	.short	0x010a
        /*0eee*/ 	.byte	0x3f
	.zero		1


	//   ....[52]....
        /*0ef0*/ 	.word	0x000130e0
        /*0ef4*/ 	.word	0x00000000
        /*0ef8*/ 	.word	0x00032420
        /*0efc*/ 	.short	0x010a
        /*0efe*/ 	.byte	0x3f
	.zero		1


	//   ....[53]....
        /*0f00*/ 	.word	0x000132d0
        /*0f04*/ 	.word	0x00000006
        /*0f08*/ 	.word	0x00000000
        /*0f0c*/ 	.short	0x010a
        /*0f0e*/ 	.byte	0x3f
	.zero		1


	//   ....[54]....
        /*0f10*/ 	.word	0x00013300
        /*0f14*/ 	.word	0x00000007
        /*0f18*/ 	.word	0x00000000
        /*0f1c*/ 	.short	0x010a
        /*0f1e*/ 	.byte	0x3f
	.zero		1


	//   ....[55]....
        /*0f20*/ 	.word	0x00013360
        /*0f24*/ 	.word	0x00000004
        /*0f28*/ 	.word	0x00000000
        /*0f2c*/ 	.short	0x010a
        /*0f2e*/ 	.byte	0x3f
	.zero		1


	//   ....[56]....
        /*0f30*/ 	.word	0x00013390
        /*0f34*/ 	.word	0x00000003
        /*0f38*/ 	.word	0x00000000
        /*0f3c*/ 	.short	0x010a
        /*0f3e*/ 	.byte	0x3f
	.zero		1


	//   ....[57]....
        /*0f40*/ 	.word	0x000133f0
        /*0f44*/ 	.word	0x00000007
        /*0f48*/ 	.word	0x00032400
        /*0f4c*/ 	.short	0x010a
        /*0f4e*/ 	.byte	0x3f
	.zero		1


	//   ....[58]....
        /*0f50*/ 	.word	0x00013440
        /*0f54*/ 	.word	0x00000000
        /*0f58*/ 	.word	0x00032430
        /*0f5c*/ 	.short	0x010a
        /*0f5e*/ 	.byte	0x3f
	.zero		1


	//   ....[59]....
        /*0f60*/ 	.word	0x00013490
        /*0f64*/ 	.word	0x00000007
        /*0f68*/ 	.word	0x00032410
        /*0f6c*/ 	.short	0x010a
        /*0f6e*/ 	.byte	0x3f
	.zero		1


	//   ....[60]....
        /*0f70*/ 	.word	0x000134e0
        /*0f74*/ 	.word	0x00000000
        /*0f78*/ 	.word	0x00032450
        /*0f7c*/ 	.short	0x010a
        /*0f7e*/ 	.byte	0x3f
	.zero		1


	//   ....[61]....
        /*0f80*/ 	.word	0x00013540
        /*0f84*/ 	.word	0x00000015
        /*0f88*/ 	.word	0x00032430
        /*0f8c*/ 	.short	0x010a
        /*0f8e*/ 	.byte	0x3f
	.zero		1


	//   ....[62]....
        /*0f90*/ 	.word	0x000135a0
        /*0f94*/ 	.word	0x00000015
        /*0f98*/ 	.word	0x00032450
        /*0f9c*/ 	.short	0x010a
        /*0f9e*/ 	.byte	0x3f
	.zero		1


	//   ....[63]....
        /*0fa0*/ 	.word	0x00013740
        /*0fa4*/ 	.word	0x00000000
        /*0fa8*/ 	.word	0x00032440
        /*0fac*/ 	.short	0x010a
        /*0fae*/ 	.byte	0x3f
	.zero		1


	//   ....[64]....
        /*0fb0*/ 	.word	0x00015050
        /*0fb4*/ 	.word	0x00000012
        /*0fb8*/ 	.word	0x00032420
        /*0fbc*/ 	.short	0x010a
        /*0fbe*/ 	.byte	0x3f
	.zero		1


	//   ....[65]....
        /*0fc0*/ 	.word	0x000150a0
        /*0fc4*/ 	.word	0x00000002
        /*0fc8*/ 	.word	0x00032460
        /*0fcc*/ 	.short	0x010a
        /*0fce*/ 	.byte	0x3f
	.zero		1


	//   ....[66]....
        /*0fd0*/ 	.word	0x000150f0
        /*0fd4*/ 	.word	0x00000002
        /*0fd8*/ 	.word	0x00032440
        /*0fdc*/ 	.short	0x010a
        /*0fde*/ 	.byte	0x3f
	.zero		1


	//   ....[67]....
        /*0fe0*/ 	.word	0x00015140
        /*0fe4*/ 	.word	0x00000002
        /*0fe8*/ 	.word	0x00032460
        /*0fec*/ 	.short	0x010a
        /*0fee*/ 	.byte	0x3f
	.zero		1


	//   ....[68]....
        /*0ff0*/ 	.word	0x00015190
        /*0ff4*/ 	.word	0x00000002
        /*0ff8*/ 	.word	0x00032440
        /*0ffc*/ 	.short	0x010a
        /*0ffe*/ 	.byte	0x3f
	.zero		1


	//   ....[69]....
        /*1000*/ 	.word	0x000151e0
        /*1004*/ 	.word	0x00000002
        /*1008*/ 	.word	0x00032460
        /*100c*/ 	.short	0x010a
        /*100e*/ 	.byte	0x3f
	.zero		1


	//   ....[70]....
        /*1010*/ 	.word	0x00015230
        /*1014*/ 	.word	0x00000003
        /*1018*/ 	.word	0x00032440
        /*101c*/ 	.short	0x010a
        /*101e*/ 	.byte	0x3f
	.zero		1


	//   ....[71]....
        /*1020*/ 	.word	0x00015280
        /*1024*/ 	.word	0x00000003
        /*1028*/ 	.word	0x00032460
        /*102c*/ 	.short	0x010a
        /*102e*/ 	.byte	0x3f
	.zero		1


	//   ....[72]....
        /*1030*/ 	.word	0x00015dc0
        /*1034*/ 	.word	0x00000000
        /*1038*/ 	.word	0x00032420
        /*103c*/ 	.short	0x010a
        /*103e*/ 	.byte	0x3f
	.zero		1


	//   ....[73]....
        /*1040*/ 	.word	0x00015f60
        /*1044*/ 	.word	0x00000006
        /*1048*/ 	.word	0x00000000
        /*104c*/ 	.short	0x010a
        /*104e*/ 	.byte	0x3f
	.zero		1


	//   ....[74]....
        /*1050*/ 	.word	0x00015fb0
        /*1054*/ 	.word	0x00000007
        /*1058*/ 	.word	0x00000000
        /*105c*/ 	.short	0x010a
        /*105e*/ 	.byte	0x3f
	.zero		1


	//   ....[75]....
        /*1060*/ 	.word	0x00016000
        /*1064*/ 	.word	0x00000004
        /*1068*/ 	.word	0x00000000
        /*106c*/ 	.short	0x010a
        /*106e*/ 	.byte	0x3f
	.zero		1


	//----- nvinfo : EIATTR_NUM_MBARRIERS
	.align		4
.L_1245:
        /*1070*/ 	.byte	0x03, 0x38
        /*1072*/ 	.short	0x0017


	//----- nvinfo : EIATTR_EXIT_INSTR_OFFSETS
	.align		4
        /*1074*/ 	.byte	0x04, 0x1c
        /*1076*/ 	.short	(.L_1247 - .L_1246)


	//   ....[0]....
.L_1246:
        /*1078*/ 	.word	0x00000a90


	//   ....[1]....
        /*107c*/ 	.word	0x0000c1c0


	//   ....[2]....
        /*1080*/ 	.word	0x000133e0


	//----- nvinfo : EIATTR_MAX_THREADS
	.align		4
.L_1247:
        /*1084*/ 	.byte	0x04, 0x05
        /*1086*/ 	.short	(.L_1249 - .L_1248)
.L_1248:
        /*1088*/ 	.word	0x00000180
        /*108c*/ 	.word	0x00000001
        /*1090*/ 	.word	0x00000001


	//----- nvinfo : EIATTR_CRS_STACK_SIZE
	.align		4
.L_1249:
        /*1094*/ 	.byte	0x04, 0x1e
        /*1096*/ 	.short	(.L_1251 - .L_1250)
.L_1250:
        /*1098*/ 	.word	0x00000000


	//----- nvinfo : EIATTR_CBANK_PARAM_SIZE
	.align		4
.L_1251:
        /*109c*/ 	.byte	0x03, 0x19
        /*109e*/ 	.short	0x0bf0


	//----- nvinfo : EIATTR_PARAM_CBANK
	.align		4
        /*10a0*/ 	.byte	0x04, 0x0a
        /*10a2*/ 	.short	(.L_1253 - .L_1252)
	.align		4
.L_1252:
        /*10a4*/ 	.word	index@(.nv.constant0._ZN7cutlass13device_kernelIN5flash11enable_sm90INS1_16FlashAttnFwdSm90INS1_25CollectiveMainloopFwdSm90ILi2EN4cute5tupleIJNS5_1CILi1EEES8_S8_EEENS6_IJNS7_ILi128EEENS7_ILi96EEENS7_ILi64EEEEEELi256ENS_6half_tEfNS_4arch4Sm90ELb0ELb0ELb1ELb1ELb0ELb0ELb1ELb1ELb0ELb1ELb1ELb0EEENS1_21CollectiveEpilogueFwdINS6_IJSA_NS7_ILi256EEESB_EEES9_SE_SG_Li256ELb1ELb1ELb1ELb0EEENS1_36VarlenDynamicPersistentTileSchedulerILi128ELi96ELi256ELi128ELb1ELb1ELb1ELb0ELb1ELb1EEEEEEEEEvNT_6ParamsE)
        /*10a8*/ 	.short	0x0210
        /*10aa*/ 	.short	0x0bf0


	//----- nvinfo : EIATTR_SW_WAR
	.align		4
.L_1253:
        /*10ac*/ 	.byte	0x04, 0x36
        /*10ae*/ 	.short	(.L_1255 - .L_1254)
.L_1254:
        /*10b0*/ 	.word	0x00000008
.L_1255:


//--------------------- .nv.info._ZN7cutlass13device_kernelIN5flash11enable_sm90INS1_16FlashAttnFwdSm90INS1_25CollectiveMainloopFwdSm90ILi2EN4cute5tupleIJNS5_1CILi1EEES8_S8_EEENS6_IJNS7_ILi128EEENS7_ILi96EEENS7_ILi64EEEEEELi256ENS_6half_tEfNS_4arch4Sm90ELb0ELb0ELb1ELb1ELb0ELb1ELb1ELb1ELb0ELb1ELb1ELb0EEENS1_21CollectiveEpilogueFwdINS6_IJSA_NS7_ILi256EEESB_EEES9_SE_SG_Li256ELb1ELb1ELb1ELb0EEENS1_36VarlenDynamicPersistentTileSchedulerILi128ELi96ELi256ELi128ELb1ELb1ELb1ELb0ELb1ELb1EEEEEEEEEvNT_6ParamsE --------------------------
	.section	.nv.info._ZN7cutlass13device_kernelIN5flash11enable_sm90INS1_16FlashAttnFwdSm90INS1_25CollectiveMainloopFwdSm90ILi2EN4cute5tupleIJNS5_1CILi1EEES8_S8_EEENS6_IJNS7_ILi128EEENS7_ILi96EEENS7_ILi64EEEEEELi256ENS_6half_tEfNS_4arch4Sm90ELb0ELb0ELb1ELb1ELb0ELb1ELb1ELb1ELb0ELb1ELb1ELb0EEENS1_21CollectiveEpilogueFwdINS6_IJSA_NS7_ILi256EEESB_EEES9_SE_SG_Li256ELb1ELb1ELb1ELb0EEENS1_36VarlenDynamicPersistentTileSchedulerILi128ELi96ELi256ELi128ELb1ELb1ELb1ELb0ELb1ELb1EEEEEEEEEvNT_6ParamsE,"",@"SHT_CUDA_INFO"
	.sectionflags	@""
	.align	4


	//----- nvinfo : EIATTR_CUDA_API_VERSION
	.align		4
        /*0000*/ 	.byte	0x04, 0x37
        /*0002*/ 	.short	(.L_1257 - .L_1256)
.L_1256:
        /*0004*/ 	.word	0x00000082


	//----- nvinfo : EIATTR_KPARAM_INFO
	.align		4
.L_1257:
        /*0008*/ 	.byte	0x04, 0x17
        /*000a*/ 	.short	(.L_1259 - .L_1258)
.L_1258:
        /*000c*/ 	.word	0x00000000
        /*0010*/ 	.short	0x0000
        /*0012*/ 	.short	0x0070
        /*0014*/ 	.byte	0x00, 0xf0, 0x01, 0x2e


	//----- nvinfo : EIATTR_SPARSE_MMA_MASK
	.align		4
.L_1259:
        /*0018*/ 	.byte	0x03, 0x50
        /*001a*/ 	.short	0x0000


	//----- nvinfo : EIATTR_MAXREG_COUNT
	.align		4
        /*001c*/ 	.byte	0x03, 0x1b
        /*001e*/ 	.short	0x00a8


	//----- nvinfo : EIATTR_NUM_BARRIERS
	.align		4
        /*0020*/ 	.byte	0x02, 0x4c
        /*0022*/ 	.byte	0x10
	.zero		1


	//----- nvinfo : EIATTR_EXTERNS
	.align		4
        /*0024*/ 	.byte	0x04, 0x0f
        /*0026*/ 	.short	(.L_1261 - .L_1260)


	//   ....[0]....
	.align		4
.L_1260:
        /*0028*/ 	.word	index@(__assertfail)


	//----- nvinfo : EIATTR_ANNOTATIONS
	.align		4
.L_1261:
        /*002c*/ 	.byte	0x04, 0x55
        /*002e*/ 	.short	(.L_1263 - .L_1262)


	//   ....[0]....
.L_1262:
        /* <DEDUP_REMOVED lines=123> */


	//----- nvinfo : EIATTR_MERCURY_ISA_VERSION
	.align		4
.L_1263:
        /*07c8*/ 	.byte	0x03, 0x5f
        /*07ca*/ 	.short	0x0101


	//----- nvinfo : EIATTR_UNUSED_LOAD_BYTE_OFFSET
	.align		4
        /*07cc*/ 	.byte	0x04, 0x44
        /*07ce*/ 	.short	(.L_1265 - .L_1264)


	//   ....[0]....
.L_1264:
        /*07d0*/ 	.word	0x00000b00
        /*07d4*/ 	.word	0x0000fff0


	//   ....[1]....
        /*07d8*/ 	.word	0x0000f210
        /*07dc*/ 	.word	0x0000fff0


	//----- nvinfo : EIATTR_INT_WARP_WIDE_INSTR_OFFSETS
	.align		4
.L_1265:
        /*07e0*/ 	.byte	0x04, 0x31
        /*07e2*/ 	.short	(.L_1267 - .L_1266)


	//   ....[0]....
.L_1266:
        /*07e4*/ 	.word	0x00000190


	//   ....[1]....
        /*07e8*/ 	.word	0x000001d0


	//   ....[2]....
        /*07ec*/ 	.word	0x00000240


	//   ....[3]....
        /*07f0*/ 	.word	0x00000250


	//   ....[4]....
        /*07f4*/ 	.word	0x00016f30


	//   ....[5]....
        /*07f8*/ 	.word	0x00016fc0


	//   ....[6]....
        /*07fc*/ 	.word	0x0001b9a0


	//   ....[7]....
        /*0800*/ 	.word	0x0001ba30


	//----- nvinfo : EIATTR_COOP_GROUP_MASK_REGIDS
	.align		4
.L_1267:
        /*0804*/ 	.byte	0x04, 0x29
        /*0806*/ 	.short	(.L_1269 - .L_1268)


	//   ....[0]....
.L_1268:
        /*0808*/ 	.word	0xffffffff


	//   ....[1]....
        /*080c*/ 	.word	0xffffffff


	//   ....[2]....
        /*0810*/ 	.word	0xffffffff


	//   ....[3]....
        /*0814*/ 	.word	0xffffffff


	//   ....[4]....
        /*0818*/ 	.word	0xffffffff


	//   ....[5]....
        /*081c*/ 	.word	0xffffffff


	//   ....[6]....
        /*0820*/ 	.word	0xffffffff


	//   ....[7]....
        /*0824*/ 	.word	0xffffffff


	//   ....[8]....
        /*0828*/ 	.word	0xffffffff


	//   ....[9]....
        /*082c*/ 	.word	0xffffffff


	//   ....[10]....
        /*0830*/ 	.word	0xffffffff


	//   ....[11]....
        /*0834*/ 	.word	0xffffffff


	//   ....[12]....
        /*0838*/ 	.word	0xffffffff


	//   ....[13]....
        /*083c*/ 	.word	0xffffffff


	//   ....[14]....
        /*0840*/ 	.word	0xffffffff


	//   ....[15]....
        /*0844*/ 	.word	0xffffffff


	//   ....[16]....
        /*0848*/ 	.word	0xffffffff


	//   ....[17]....
        /*084c*/ 	.word	0xffffffff


	//   ....[18]....
        /*0850*/ 	.word	0xffffffff


	//   ....[19]....
        /*0854*/ 	.word	0xffffffff


	//   ....[20]....
        /*0858*/ 	.word	0xffffffff


	//   ....[21]....
        /*085c*/ 	.word	0xffffffff


	//   ....[22]....
        /*0860*/ 	.word	0xffffffff


	//   ....[23]....
        /*0864*/ 	.word	0xffffffff


	//   ....[24]....
        /*0868*/ 	.word	0xffffffff


	//   ....[25]....
        /*086c*/ 	.word	0xffffffff


	//   ....[26]....
        /*0870*/ 	.word	0xffffffff


	//   ....[27]....
        /*0874*/ 	.word	0xffffffff


	//   ....[28]....
        /*0878*/ 	.word	0xffffffff


	//   ....[29]....
        /*087c*/ 	.word	0xffffffff


	//   ....[30]....
        /*0880*/ 	.word	0xffffffff


	//   ....[31]....
        /*0884*/ 	.word	0xffffffff


	//   ....[32]....
        /*0888*/ 	.word	0xffffffff


	//   ....[33]....
        /*088c*/ 	.word	0xffffffff


	//   ....[34]....
        /*0890*/ 	.word	0xffffffff


	//   ....[35]....
        /*0894*/ 	.word	0xffffffff


	//   ....[36]....
        /*0898*/ 	.word	0xffffffff


	//   ....[37]....
        /*089c*/ 	.word	0xffffffff


	//   ....[38]....
        /*08a0*/ 	.word	0xffffffff


	//   ....[39]....
        /*08a4*/ 	.word	0xffffffff


	//   ....[40]....
        /*08a8*/ 	.word	0xffffffff


	//   ....[41]....
        /*08ac*/ 	.word	0xffffffff


	//   ....[42]....
        /*08b0*/ 	.word	0xffffffff


	//   ....[43]....
        /*08b4*/ 	.word	0xffffffff


	//   ....[44]....
        /*08b8*/ 	.word	0xffffffff


	//   ....[45]....
        /*08bc*/ 	.word	0xffffffff


	//   ....[46]....
        /*08c0*/ 	.word	0xffffffff


	//   ....[47]....
        /*08c4*/ 	.word	0xffffffff


	//   ....[48]....
        /*08c8*/ 	.word	0xffffffff


	//   ....[49]....
        /*08cc*/ 	.word	0xffffffff


	//   ....[50]....
        /*08d0*/ 	.word	0xffffffff


	//   ....[51]....
        /*08d4*/ 	.word	0xffffffff


	//   ....[52]....
        /*08d8*/ 	.word	0xffffffff


	//   ....[53]....
        /*08dc*/ 	.word	0xffffffff


	//   ....[54]....
        /*08e0*/ 	.word	0xffffffff


	//   ....[55]....
        /*08e4*/ 	.word	0xffffffff


	//   ....[56]....
        /*08e8*/ 	.word	0xffffffff


	//   ....[57]....
        /*08ec*/ 	.word	0xffffffff


	//   ....[58]....
        /*08f0*/ 	.word	0xffffffff


	//   ....[59]....
        /*08f4*/ 	.word	0xffffffff


	//   ....[60]....
        /*08f8*/ 	.word	0xffffffff


	//   ....[61]....
        /*08fc*/ 	.word	0xffffffff


	//   ....[62]....
        /*0900*/ 	.word	0xffffffff


	//   ....[63]....
        /*0904*/ 	.word	0xffffffff


	//   ....[64]....
        /*0908*/ 	.word	0xffffffff


	//   ....[65]....
        /*090c*/ 	.word	0xffffffff


	//   ....[66]....
        /*0910*/ 	.word	0xffffffff


	//   ....[67]....
        /*0914*/ 	.word	0xffffffff


	//   ....[68]....
        /*0918*/ 	.word	0xffffffff


	//   ....[69]....
        /*091c*/ 	.word	0xffffffff


	//   ....[70]....
        /*0920*/ 	.word	0xffffffff


	//   ....[71]....
        /*0924*/ 	.word	0xffffffff


	//   ....[72]....
        /*0928*/ 	.word	0xffffffff


	//   ....[73]....
        /*092c*/ 	.word	0xffffffff


	//   ....[74]....
        /*0930*/ 	.word	0xffffffff


	//   ....[75]....
        /*0934*/ 	.word	0xffffffff


	//   ....[76]....
        /*0938*/ 	.word	0xffffffff


	//   ....[77]....
        /*093c*/ 	.word	0xffffffff


	//   ....[78]....
        /*0940*/ 	.word	0xffffffff


	//   ....[79]....
        /*0944*/ 	.word	0xffffffff


	//   ....[80]....
        /*0948*/ 	.word	0xffffffff


	//   ....[81]....
        /*094c*/ 	.word	0xffffffff


	//   ....[82]....
        /*0950*/ 	.word	0xffffffff


	//   ....[83]....
        /*0954*/ 	.word	0xffffffff


	//   ....[84]....
        /*0958*/ 	.word	0xffffffff


	//   ....[85]....
        /*095c*/ 	.word	0xffffffff


	//   ....[86]....
        /*0960*/ 	.word	0xffffffff


	//   ....[87]....
        /*0964*/ 	.word	0xffffffff


	//   ....[88]....
        /*0968*/ 	.word	0xffffffff


	//   ....[89]....
        /*096c*/ 	.word	0xffffffff


	//   ....[90]....
        /*0970*/ 	.word	0xffffffff


	//   ....[91]....
        /*0974*/ 	.word	0xffffffff


	//   ....[92]....
        /*0978*/ 	.word	0xffffffff


	//   ....[93]....
        /*097c*/ 	.word	0xffffffff


	//   ....[94]....
        /*0980*/ 	.word	0xffffffff


	//   ....[95]....
        /*0984*/ 	.word	0xffffffff


	//   ....[96]....
        /*0988*/ 	.word	0xffffffff


	//   ....[97]....
        /*098c*/ 	.word	0xffffffff


	//   ....[98]....
        /*0990*/ 	.word	0xffffffff


	//   ....[99]....
        /*0994*/ 	.word	0xffffffff


	//   ....[100]....
        /*0998*/ 	.word	0xffffffff


	//   ....[101]....
        /*099c*/ 	.word	0xffffffff


	//   ....[102]....
        /*09a0*/ 	.word	0xffffffff


	//   ....[103]....
        /*09a4*/ 	.word	0xffffffff


	//   ....[104]....
        /*09a8*/ 	.word	0xffffffff


	//   ....[105]....
        /*09ac*/ 	.word	0xffffffff


	//   ....[106]....
        /*09b0*/ 	.word	0xffffffff


	//   ....[107]....
        /*09b4*/ 	.word	0xffffffff


	//   ....[108]....
        /*09b8*/ 	.word	0xffffffff


	//   ....[109]....
        /*09bc*/ 	.word	0xffffffff


	//   ....[110]....
        /*09c0*/ 	.word	0xffffffff


	//   ....[111]....
        /*09c4*/ 	.word	0xffffffff


	//   ....[112]....
        /*09c8*/ 	.word	0xffffffff


	//   ....[113]....
        /*09cc*/ 	.word	0xffffffff


	//   ....[114]....
        /*09d0*/ 	.word	0xffffffff


	//   ....[115]....
        /*09d4*/ 	.word	0xffffffff


	//   ....[116]....
        /*09d8*/ 	.word	0xffffffff


	//   ....[117]....
        /*09dc*/ 	.word	0xffffffff


	//   ....[118]....
        /*09e0*/ 	.word	0xffffffff


	//   ....[119]....
        /*09e4*/ 	.word	0xffffffff


	//   ....[120]....
        /*09e8*/ 	.word	0xffffffff


	//   ....[121]....
        /*09ec*/ 	.word	0xffffffff


	//   ....[122]....
        /*09f0*/ 	.word	0x0500000f


	//   ....[123]....
        /*09f4*/ 	.word	0x0500000f


	//   ....[124]....
        /*09f8*/ 	.word	0x0500000f


	//   ....[125]....
        /*09fc*/ 	.word	0x0500000f


	//   ....[126]....
        /*0a00*/ 	.word	0x0500000f


	//   ....[127]....
        /*0a04*/ 	.word	0x0500000f


	//   ....[128]....
        /*0a08*/ 	.word	0x0500000f


	//   ....[129]....
        /*0a0c*/ 	.word	0x0500000f


	//   ....[130]....
        /*0a10*/ 	.word	0x0500000f


	//   ....[131]....
        /*0a14*/ 	.word	0x0500000f


	//   ....[132]....
        /*0a18*/ 	.word	0x0500000f


	//   ....[133]....
        /*0a1c*/ 	.word	0x0500000f


	//   ....[134]....
        /*0a20*/ 	.word	0x0500000f


	//   ....[135]....
        /*0a24*/ 	.word	0x0500000f


	//   ....[136]....
        /*0a28*/ 	.word	0x0500000f


	//   ....[137]....
        /*0a2c*/ 	.word	0x0500000f


	//   ....[138]....
        /*0a30*/ 	.word	0x0500000f


	//   ....[139]....
        /*0a34*/ 	.word	0x0500000f


	//   ....[140]....
        /*0a38*/ 	.word	0x0500000f


	//   ....[141]....
        /*0a3c*/ 	.word	0x0500000f


	//   ....[142]....
        /*0a40*/ 	.word	0x0500000f


	//   ....[143]....
        /*0a44*/ 	.word	0x0500000f


	//   ....[144]....
        /*0a48*/ 	.word	0x0500000f


	//   ....[145]....
        /*0a4c*/ 	.word	0x0500000f


	//   ....[146]....
        /*0a50*/ 	.word	0x0500000f


	//   ....[147]....
        /*0a54*/ 	.word	0x0500000f


	//   ....[148]....
        /*0a58*/ 	.word	0x0500000f


	//   ....[149]....
        /*0a5c*/ 	.word	0x0500000f


	//   ....[150]....
        /*0a60*/ 	.word	0x0500000f


	//   ....[151]....
        /*0a64*/ 	.word	0x0500000f


	//   ....[152]....
        /*0a68*/ 	.word	0x0500000f


	//   ....[153]....
        /*0a6c*/ 	.word	0x0500000f


	//   ....[154]....
        /*0a70*/ 	.word	0x0500000f


	//   ....[155]....
        /*0a74*/ 	.word	0x0500000f


	//   ....[156]....
        /*0a78*/ 	.word	0x0500000f


	//   ....[157]....
        /*0a7c*/ 	.word	0x0500000f


	//   ....[158]....
        /*0a80*/ 	.word	0x0500000f


	//   ....[159]....
        /*0a84*/ 	.word	0x0500000f


	//   ....[160]....
        /*0a88*/ 	.word	0x0500000f


	//   ....[161]....
        /*0a8c*/ 	.word	0x0500000f


	//   ....[162]....
        /*0a90*/ 	.word	0x0500000f


	//   ....[163]....
        /*0a94*/ 	.word	0x0500000f


	//   ....[164]....
        /*0a98*/ 	.word	0x0500000f


	//   ....[165]....
        /*0a9c*/ 	.word	0x0500000f


	//   ....[166]....
        /*0aa0*/ 	.word	0x0500000f


	//   ....[167]....
        /*0aa4*/ 	.word	0x0500000f


	//   ....[168]....
        /*0aa8*/ 	.word	0x0500000f


	//   ....[169]....
        /*0aac*/ 	.word	0x0500000f


	//   ....[170]....
        /*0ab0*/ 	.word	0x0500000f


	//   ....[171]....
        /*0ab4*/ 	.word	0x0500000f


	//   ....[172]....
        /*0ab8*/ 	.word	0x0500000f


	//   ....[173]....
        /*0abc*/ 	.word	0x0500000f


	//   ....[174]....
        /*0ac0*/ 	.word	0x0500000f


	//   ....[175]....
        /*0ac4*/ 	.word	0x0500000f


	//   ....[176]....
        /*0ac8*/ 	.word	0x0500000f


	//   ....[177]....
        /*0acc*/ 	.word	0x0500000f


	//   ....[178]....
        /*0ad0*/ 	.word	0x0500000f


	//   ....[179]....
        /*0ad4*/ 	.word	0x0500000f


	//   ....[180]....
        /*0ad8*/ 	.word	0x0500000f


	//   ....[181]....
        /*0adc*/ 	.word	0x0500000f


	//   ....[182]....
        /*0ae0*/ 	.word	0x0500000f


	//   ....[183]....
        /*0ae4*/ 	.word	0x0500000f


	//   ....[184]....
        /*0ae8*/ 	.word	0x0500000f


	//   ....[185]....
        /*0aec*/ 	.word	0x0500000f


	//   ....[186]....
        /*0af0*/ 	.word	0x0500000f


	//   ....[187]....
        /*0af4*/ 	.word	0x0500000f


	//   ....[188]....
        /*0af8*/ 	.word	0x0500000f


	//   ....[189]....
        /*0afc*/ 	.word	0x0500000f


	//   ....[190]....
        /*0b00*/ 	.word	0x0500000f


	//   ....[191]....
        /*0b04*/ 	.word	0x0500000f


	//   ....[192]....
        /*0b08*/ 	.word	0x0500000f


	//   ....[193]....
        /*0b0c*/ 	.word	0x0500000f


	//   ....[194]....
        /*0b10*/ 	.word	0x0500000f


	//   ....[195]....
        /*0b14*/ 	.word	0x0500000f


	//   ....[196]....
        /*0b18*/ 	.word	0x0500000f


	//   ....[197]....
        /*0b1c*/ 	.word	0x0500000f


	//   ....[198]....
        /*0b20*/ 	.word	0x0500000f


	//   ....[199]....
        /*0b24*/ 	.word	0x0500000f


	//   ....[200]....
        /*0b28*/ 	.word	0x0500000f


	//   ....[201]....
        /*0b2c*/ 	.word	0x0500000f


	//   ....[202]....
        /*0b30*/ 	.word	0x0500000f


	//   ....[203]....
        /*0b34*/ 	.word	0x0500000f


	//----- nvinfo : EIATTR_COOP_GROUP_INSTR_OFFSETS
	.align		4
.L_1269:
        /*0b38*/ 	.byte	0x04, 0x28
        /*0b3a*/ 	.short	(.L_1271 - .L_1270)


	//   ....[0]....
.L_1270:
        /*0b3c*/ 	.word	0x00000070


	//   ....[1]....
        /*0b40*/ 	.word	0x000001a0


	//   ....[2]....
        /*0b44*/ 	.word	0x000001f0


	//   ....[3]....
        /*0b48*/ 	.word	0x00000440


	//   ....[4]....
        /*0b4c*/ 	.word	0x000005a0


	//   ....[5]....
        /*0b50*/ 	.word	0x000006c0


	//   ....[6]....
        /*0b54*/ 	.word	0x00000820


	//   ....[7]....
        /*0b58*/ 	.word	0x00006480


	//   ....[8]....
        /*0b5c*/ 	.word	0x00006a70


	//   ....[9]....
        /*0b60*/ 	.word	0x00006a80


	//   ....[10]....
        /*0b64*/ 	.word	0x00006a90


	//   ....[11]....
        /*0b68*/ 	.word	0x00006aa0


	//   ....[12]....
        /*0b6c*/ 	.word	0x00007a90


	//   ....[13]....
        /*0b70*/ 	.word	0x00007aa0


	//   ....[14]....
        /*0b74*/ 	.word	0x00007ab0


	//   ....[15]....
        /*0b78*/ 	.word	0x00007ac0


	//   ....[16]....
        /*0b7c*/ 	.word	0x0000a850


	//   ....[17]....
        /*0b80*/ 	.word	0x0000a890


	//   ....[18]....
        /*0b84*/ 	.word	0x0000ac60


	//   ....[19]....
        /*0b88*/ 	.word	0x0000acd0


	//   ....[20]....
        /*0b8c*/ 	.word	0x0000cbc0


	//   ....[21]....
        /*0b90*/ 	.word	0x0000cbf0


	//   ....[22]....
        /*0b94*/ 	.word	0x0000d2e0


	//   ....[23]....
        /*0b98*/ 	.word	0x0000d300


	//   ....[24]....
        /*0b9c*/ 	.word	0x0000e770


	//   ....[25]....
        /*0ba0*/ 	.word	0x0000e820


	//   ....[26]....
        /*0ba4*/ 	.word	0x0000e8c0


	//   ....[27]....
        /*0ba8*/ 	.word	0x0000ea90


	//   ....[28]....
        /*0bac*/ 	.word	0x00010270


	//   ....[29]....
        /*0bb0*/ 	.word	0x00010290


	//   ....[30]....
        /*0bb4*/ 	.word	0x000102a0


	//   ....[31]....
        /*0bb8*/ 	.word	0x000102b0


	//   ....[32]....
        /*0bbc*/ 	.word	0x00010cc0


	//   ....[33]....
        /*0bc0*/ 	.word	0x00010cd0


	//   ....[34]....
        /*0bc4*/ 	.word	0x00010ed0


	//   ....[35]....
        /*0bc8*/ 	.word	0x00010ee0


	//   ....[36]....
        /*0bcc*/ 	.word	0x000110a0


	//   ....[37]....
        /*0bd0*/ 	.word	0x000110b0


	//   ....[38]....
        /*0bd4*/ 	.word	0x00011270


	//   ....[39]....
        /*0bd8*/ 	.word	0x00011280


	//   ....[40]....
        /*0bdc*/ 	.word	0x000116e0


	//   ....[41]....
        /*0be0*/ 	.word	0x000116f0


	//   ....[42]....
        /*0be4*/ 	.word	0x00012470


	//   ....[43]....
        /*0be8*/ 	.word	0x00012480


	//   ....[44]....
        /*0bec*/ 	.word	0x00013a20


	//   ....[45]....
        /*0bf0*/ 	.word	0x00013a30


	//   ....[46]....
        /*0bf4*/ 	.word	0x00013c00


	//   ....[47]....
        /*0bf8*/ 	.word	0x00013c10


	//   ....[48]....
        /*0bfc*/ 	.word	0x00013dd0


	//   ....[49]....
        /*0c00*/ 	.word	0x00013de0


	//   ....[50]....
        /*0c04*/ 	.word	0x00013fa0


	//   ....[51]....
        /*0c08*/ 	.word	0x00013fb0


	//   ....[52]....
        /*0c0c*/ 	.word	0x000141d0


	//   ....[53]....
        /*0c10*/ 	.word	0x00014400


	//   ....[54]....
        /*0c14*/ 	.word	0x00014430


	//   ....[55]....
        /*0c18*/ 	.word	0x00014460


	//   ....[56]....
        /*0c1c*/ 	.word	0x00014490


	//   ....[57]....
        /*0c20*/ 	.word	0x000144c0


	//   ....[58]....
        /*0c24*/ 	.word	0x000144f0


	//   ....[59]....
        /*0c28*/ 	.word	0x00014690


	//   ....[60]....
        /*0c2c*/ 	.word	0x000146c0


	//   ....[61]....
        /*0c30*/ 	.word	0x000146f0


	//   ....[62]....
        /*0c34*/ 	.word	0x00014720


	//   ....[63]....
        /*0c38*/ 	.word	0x00014750


	//   ....[64]....
        /*0c3c*/ 	.word	0x00014780


	//   ....[65]....
        /*0c40*/ 	.word	0x00014810


	//   ....[66]....
        /*0c44*/ 	.word	0x00014840


	//   ....[67]....
        /*0c48*/ 	.word	0x00014850


	//   ....[68]....
        /*0c4c*/ 	.word	0x00014900


	//   ....[69]....
        /*0c50*/ 	.word	0x00015960


	//   ....[70]....
        /*0c54*/ 	.word	0x00017510


	//   ....[71]....
        /*0c58*/ 	.word	0x00017fd0


	//   ....[72]....
        /*0c5c*/ 	.word	0x00018000


	//   ....[73]....
        /*0c60*/ 	.word	0x00018040


	//   ....[74]....
        /*0c64*/ 	.word	0x00018060


	//   ....[75]....
        /*0c68*/ 	.word	0x00018150


	//   ....[76]....
        /*0c6c*/ 	.word	0x00018170


	//   ....[77]....
        /*0c70*/ 	.word	0x00018210


	//   ....[78]....
        /*0c74*/ 	.word	0x00018220


	//   ....[79]....
        /*0c78*/ 	.word	0x000182b0


	//   ....[80]....
        /*0c7c*/ 	.word	0x000182d0


	//   ....[81]....
        /*0c80*/ 	.word	0x00018370


	//   ....[82]....
        /*0c84*/ 	.word	0x00018390


	//   ....[83]....
        /*0c88*/ 	.word	0x00018420


	//   ....[84]....
        /*0c8c*/ 	.word	0x00018440


	//   ....[85]....
        /*0c90*/ 	.word	0x000184d0


	//   ....[86]....
        /*0c94*/ 	.word	0x000184e0


	//   ....[87]....
        /*0c98*/ 	.word	0x00018c10


	//   ....[88]....
        /*0c9c*/ 	.word	0x00018c20


	//   ....[89]....
        /*0ca0*/ 	.word	0x00018cd0


	//   ....[90]....
        /*0ca4*/ 	.word	0x00018ce0


	//   ....[91]....
        /*0ca8*/ 	.word	0x00018da0


	//   ....[92]....
        /*0cac*/ 	.word	0x00018db0


	//   ....[93]....
        /*0cb0*/ 	.word	0x00018e70


	//   ....[94]....
        /*0cb4*/ 	.word	0x00018e80


	//   ....[95]....
        /*0cb8*/ 	.word	0x00018f20


	//   ....[96]....
        /*0cbc*/ 	.word	0x00018f30


	//   ....[97]....
        /*0cc0*/ 	.word	0x00018fe0


	//   ....[98]....
        /*0cc4*/ 	.word	0x00018ff0


	//   ....[99]....
        /*0cc8*/ 	.word	0x000190a0


	//   ....[100]....
        /*0ccc*/ 	.word	0x000190b0


	//   ....[101]....
        /*0cd0*/ 	.word	0x000190c0


	//   ....[102]....
        /*0cd4*/ 	.word	0x00019130


	//   ....[103]....
        /*0cd8*/ 	.word	0x0001bcc0


	//   ....[104]....
        /*0cdc*/ 	.word	0x0001bcf0


	//   ....[105]....
        /*0ce0*/ 	.word	0x0001bd50


	//   ....[106]....
        /*0ce4*/ 	.word	0x0001bd80


	//   ....[107]....
        /*0ce8*/ 	.word	0x0001bdb0


	//   ....[108]....
        /*0cec*/ 	.word	0x0001bde0


	//   ....[109]....
        /*0cf0*/ 	.word	0x0001be10


	//   ....[110]....
        /*0cf4*/ 	.word	0x0001be40


	//   ....[111]....
        /*0cf8*/ 	.word	0x0001c000


	//   ....[112]....
        /*0cfc*/ 	.word	0x0001c030


	//   ....[113]....
        /*0d00*/ 	.word	0x0001c060


	//   ....[114]....
        /*0d04*/ 	.word	0x0001c090


	//   ....[115]....
        /*0d08*/ 	.word	0x0001c0c0


	//   ....[116]....
        /*0d0c*/ 	.word	0x0001c0f0


	//   ....[117]....
        /*0d10*/ 	.word	0x0001c1b0


	//   ....[118]....
        /*0d14*/ 	.word	0x0001c1d0


	//   ....[119]....
        /*0d18*/ 	.word	0x0001c1e0


	//   ....[120]....
        /*0d1c*/ 	.word	0x0001c240


	//   ....[121]....
        /*0d20*/ 	.word	0x0001c970


	//   ....[122]....
        /*0d24*/ 	.word	0x0001cda0


	//   ....[123]....
        /*0d28*/ 	.word	0x0001ce40


	//   ....[124]....
        /*0d2c*/ 	.word	0x0001ced0


	//   ....[125]....
        /*0d30*/ 	.word	0x0001cf20


	//   ....[126]....
        /*0d34*/ 	.word	0x0001cf70


	//   ....[127]....
        /*0d38*/ 	.word	0x0001d060


	//   ....[128]....
        /*0d3c*/ 	.word	0x0001d0f0


	//   ....[129]....
        /*0d40*/ 	.word	0x0001d140


	//   ....[130]....
        /*0d44*/ 	.word	0x0001d190


	//   ....[131]....
        /*0d48*/ 	.word	0x0001d3f0


	//   ....[132]....
        /*0d4c*/ 	.word	0x0001d440


	//   ....[133]....
        /*0d50*/ 	.word	0x0001d4d0


	//   ....[134]....
        /*0d54*/ 	.word	0x0001d560


	//   ....[135]....
        /*0d58*/ 	.word	0x0001d5f0


	//   ....[136]....
        /*0d5c*/ 	.word	0x0001d680


	//   ....[137]....
        /*0d60*/ 	.word	0x0001d710


	//   ....[138]....
        /*0d64*/ 	.word	0x0001d7a0


	//   ....[139]....
        /*0d68*/ 	.word	0x0001d820


	//   ....[140]....
        /*0d6c*/ 	.word	0x0001d870


	//   ....[141]....
        /*0d70*/ 	.word	0x0001d910


	//   ....[142]....
        /*0d74*/ 	.word	0x0001d9a0


	//   ....[143]....
        /*0d78*/ 	.word	0x0001da30


	//   ....[144]....
        /*0d7c*/ 	.word	0x0001da80


	//   ....[145]....
        /*0d80*/ 	.word	0x0001db10


	//   ....[146]....
        /*0d84*/ 	.word	0x0001dba0


	//   ....[147]....
        /*0d88*/ 	.word	0x0001dc30


	//   ....[148]....
        /*0d8c*/ 	.word	0x0001dcc0


	//   ....[149]....
        /*0d90*/ 	.word	0x0001dd50


	//   ....[150]....
        /*0d94*/ 	.word	0x0001dde0


	//   ....[151]....
        /*0d98*/ 	.word	0x0001dea0


	//   ....[152]....
        /*0d9c*/ 	.word	0x0001e180


	//   ....[153]....
        /*0da0*/ 	.word	0x0001e300


	//   ....[154]....
        /*0da4*/ 	.word	0x0001e360


	//   ....[155]....
        /*0da8*/ 	.word	0x0001e3d0


	//   ....[156]....
        /*0dac*/ 	.word	0x0001e440


	//   ....[157]....
        /*0db0*/ 	.word	0x0001e4f0


	//   ....[158]....
        /*0db4*/ 	.word	0x0001e5e0


	//   ....[159]....
        /*0db8*/ 	.word	0x0001e710


	//   ....[160]....
        /*0dbc*/ 	.word	0x0001e7b0


	//   ....[161]....
        /*0dc0*/ 	.word	0x0001e880


	//   ....[162]....
        /*0dc4*/ 	.word	0x0001e920


	//   ....[163]....
        /*0dc8*/ 	.word	0x0001e9f0


	//   ....[164]....
        /*0dcc*/ 	.word	0x0001ea90


	//   ....[165]....
        /*0dd0*/ 	.word	0x0001eb60


	//   ....[166]....
        /*0dd4*/ 	.word	0x0001ec00


	//   ....[167]....
        /*0dd8*/ 	.word	0x0001ecb0


	//   ....[168]....
        /*0ddc*/ 	.word	0x0001ed90


	//   ....[169]....
        /*0de0*/ 	.word	0x0001eff0


	//   ....[170]....
        /*0de4*/ 	.word	0x0001f0a0


	//   ....[171]....
        /*0de8*/ 	.word	0x0001f1a0


	//   ....[172]....
        /*0dec*/ 	.word	0x0001f290


	//   ....[173]....
        /*0df0*/ 	.word	0x0001f320


	//   ....[174]....
        /*0df4*/ 	.word	0x0001f410


	//   ....[175]....
        /*0df8*/ 	.word	0x0001f4a0


	//   ....[176]....
        /*0dfc*/ 	.word	0x0001f590


	//   ....[177]....
        /*0e00*/ 	.word	0x0001f620


	//   ....[178]....
        /*0e04*/ 	.word	0x0001f710


	//   ....[179]....
        /*0e08*/ 	.word	0x0001f7a0


	//   ....[180]....
        /*0e0c*/ 	.word	0x0001f880


	//   ....[181]....
        /*0e10*/ 	.word	0x0001f9b0


	//   ....[182]....
        /*0e14*/ 	.word	0x0001fa00


	//   ....[183]....
        /*0e18*/ 	.word	0x0001fa60


	//   ....[184]....
        /*0e1c*/ 	.word	0x0001fb00


	//   ....[185]....
        /*0e20*/ 	.word	0x0001fea0


	//   ....[186]....
        /*0e24*/ 	.word	0x0001ff40


	//   ....[187]....
        /*0e28*/ 	.word	0x000200e0


	//   ....[188]....
        /*0e2c*/ 	.word	0x00020160


	//   ....[189]....
        /*0e30*/ 	.word	0x000201e0


	//   ....[190]....
        /*0e34*/ 	.word	0x00020260


	//   ....[191]....
        /*0e38*/ 	.word	0x000202e0


	//   ....[192]....
        /*0e3c*/ 	.word	0x00020370


	//   ....[193]....
        /*0e40*/ 	.word	0x00020410


	//   ....[194]....
        /*0e44*/ 	.word	0x000204c0


	//   ....[195]....
        /*0e48*/ 	.word	0x00020540


	//   ....[196]....
        /*0e4c*/ 	.word	0x000205c0


	//   ....[197]....
        /*0e50*/ 	.word	0x00020640


	//   ....[198]....
        /*0e54*/ 	.word	0x000206d0


	//   ....[199]....
        /*0e58*/ 	.word	0x00020750


	//   ....[200]....
        /*0e5c*/ 	.word	0x000207f0


	//   ....[201]....
        /*0e60*/ 	.word	0x00020840


	//   ....[202]....
        /*0e64*/ 	.word	0x000208d0


	//   ....[203]....
        /*0e68*/ 	.word	0x00020a00


	//----- nvinfo : EIATTR_REG_RECONFIG
	.align		4
.L_1271:
        /*0e6c*/ 	.byte	0x01, 0x54
	.zero		2


	//----- nvinfo : EIATTR_SYSCALL_OFFSETS
	.align		4
        /*0e70*/ 	.byte	0x04, 0x46
        /*0e72*/ 	.short	(.L_1273 - .L_1272)


	//   ....[0]....
.L_1272:
        /*0e74*/ 	.word	0x00001e50


	//   ....[1]....
        /*0e78*/ 	.word	0x00001fa0


	//   ....[2]....
        /*0e7c*/ 	.word	0x00006620


	//   ....[3]....
        /*0e80*/ 	.word	0x00006990


	//   ....[4]....
        /*0e84*/ 	.word	0x00017130


	//   ....[5]....
        /*0e88*/ 	.word	0x00017280


	//   ....[6]....
        /*0e8c*/ 	.word	0x00017380


	//   ....[7]....
        /*0e90*/ 	.word	0x00017be0


	//   ....[8]....
        /*0e94*/ 	.word	0x000187f0


	//----- nvinfo : EIATTR_MBARRIER_INSTR_OFFSETS
	.align		4
.L_1273:
        /*0e98*/ 	.byte	0x04, 0x39
        /*0e9a*/ 	.short	(.L_1275 - .L_1274)


	//   ....[0]....
.L_1274:
        /*0e9c*/ 	.word	0x000002e0
        /*0ea0*/ 	.word	0x000000ff
        /*0ea4*/ 	.word	0x00032400
        /*0ea8*/ 	.short	0x0100
        /*0eaa*/ 	.byte	0x08
	.zero		1


	//   ....[1]....
        /*0eac*/ 	.word	0x000002f0
        /*0eb0*/ 	.word	0x000000ff
        /*0eb4*/ 	.word	0x00032410
        /*0eb8*/ 	.short	0x0100
        /*0eba*/ 	.byte	0x08
	.zero		1


	//   ....[2]....
        /*0ebc*/ 	.word	0x00000300
        /*0ec0*/ 	.word	0x000000ff
        /*0ec4*/ 	.word	0x00032420
        /*0ec8*/ 	.short	0x0100
        /*0eca*/ 	.byte	0x08
	.zero		1


	//   ....[3]....
        /*0ecc*/ 	.word	0x000003f0
        /*0ed0*/ 	.word	0x000000ff
        /*0ed4*/ 	.word	0x00032430
        /*0ed8*/ 	.short	0x0100
        /*0eda*/ 	.byte	0x08
	.zero		1


	//   ....[4]....
        /*0edc*/ 	.word	0x00000400
        /*0ee0*/ 	.word	0x000000ff
        /*0ee4*/ 	.word	0x00032440
        /*0ee8*/ 	.short	0x0100
        /*0eea*/ 	.byte	0x08
	.zero		1


	//   ....[5]....
        /*0eec*/ 	.word	0x00000410
        /*0ef0*/ 	.word	0x000000ff
        /*0ef4*/ 	.word	0x00032438
        /*0ef8*/ 	.short	0x0100
        /*0efa*/ 	.byte	0x08
	.zero		1


	//   ....[6]....
        /*0efc*/ 	.word	0x00000420
        /*0f00*/ 	.word	0x000000ff
        /*0f04*/ 	.word	0x00032448
        /*0f08*/ 	.short	0x0100
        /*0f0a*/ 	.byte	0x08
	.zero		1


	//   ....[7]....
        /*0f0c*/ 	.word	0x00000550
        /*0f10*/ 	.word	0x000000ff
        /*0f14*/ 	.word	0x00032450
        /*0f18*/ 	.short	0x0100
        /*0f1a*/ 	.byte	0x08
	.zero		1


	//   ....[8]....
        /*0f1c*/ 	.word	0x00000560
        /*0f20*/ 	.word	0x000000ff
        /*0f24*/ 	.word	0x00032460
        /*0f28*/ 	.short	0x0100
        /*0f2a*/ 	.byte	0x08
	.zero		1


	//   ....[9]....
        /*0f2c*/ 	.word	0x00000570
        /*0f30*/ 	.word	0x000000ff
        /*0f34*/ 	.word	0x00032458
        /*0f38*/ 	.short	0x0100
        /*0f3a*/ 	.byte	0x08
	.zero		1


	//   ....[10]....
        /*0f3c*/ 	.word	0x00000580
        /*0f40*/ 	.word	0x000000ff
        /*0f44*/ 	.word	0x00032468
        /*0f48*/ 	.short	0x0100
        /*0f4a*/ 	.byte	0x08
	.zero		1


	//   ....[11]....
        /*0f4c*/ 	.word	0x00000670
        /*0f50*/ 	.word	0x000000ff
        /*0f54*/ 	.word	0x00032470
        /*0f58*/ 	.short	0x0100
        /*0f5a*/ 	.byte	0x06
	.zero		1


	//   ....[12]....
        /*0f5c*/ 	.word	0x00000680
        /*0f60*/ 	.word	0x000000ff
        /*0f64*/ 	.word	0x00032480
        /*0f68*/ 	.short	0x0100
        /*0f6a*/ 	.byte	0x06
	.zero		1


	//   ....[13]....
        /*0f6c*/ 	.word	0x00000690
        /*0f70*/ 	.word	0x000000ff
        /*0f74*/ 	.word	0x00032478
        /*0f78*/ 	.short	0x0100
        /*0f7a*/ 	.byte	0x06
	.zero		1


	//   ....[14]....
        /*0f7c*/ 	.word	0x000006a0
        /*0f80*/ 	.word	0x000000ff
        /*0f84*/ 	.word	0x00032488
        /*0f88*/ 	.short	0x0100
        /*0f8a*/ 	.byte	0x06
	.zero		1


	//   ....[15]....
        /*0f8c*/ 	.word	0x000007d0
        /*0f90*/ 	.word	0x000000ff
        /*0f94*/ 	.word	0x00032490
        /*0f98*/ 	.short	0x0100
        /*0f9a*/ 	.byte	0x08
	.zero		1


	//   ....[16]....
        /*0f9c*/ 	.word	0x000007e0
        /*0fa0*/ 	.word	0x000000ff
        /*0fa4*/ 	.word	0x000324a0
        /*0fa8*/ 	.short	0x0100
        /*0faa*/ 	.byte	0x08
	.zero		1


	//   ....[17]....
        /*0fac*/ 	.word	0x000007f0
        /*0fb0*/ 	.word	0x000000ff
        /*0fb4*/ 	.word	0x00032498
        /*0fb8*/ 	.short	0x0100
        /*0fba*/ 	.byte	0x08
	.zero		1


	//   ....[18]....
        /*0fbc*/ 	.word	0x00000800
        /*0fc0*/ 	.word	0x000000ff
        /*0fc4*/ 	.word	0x000324a8
        /*0fc8*/ 	.short	0x0100
        /*0fca*/ 	.byte	0x08
	.zero		1


	//   ....[19]....
        /*0fcc*/ 	.word	0x00000930
        /*0fd0*/ 	.word	0x000000ff
        /*0fd4*/ 	.word	0x000324b0
        /*0fd8*/ 	.short	0x0100
        /*0fda*/ 	.byte	0x08
	.zero		1


	//   ....[20]....
        /*0fdc*/ 	.word	0x00000940
        /*0fe0*/ 	.word	0x000000ff
        /*0fe4*/ 	.word	0x000324c0
        /*0fe8*/ 	.short	0x0100
        /*0fea*/ 	.byte	0x08
	.zero		1


	//   ....[21]....
        /*0fec*/ 	.word	0x00000950
        /*0ff0*/ 	.word	0x000000ff
        /*0ff4*/ 	.word	0x000324b8
        /*0ff8*/ 	.short	0x0100
        /*0ffa*/ 	.byte	0x08
	.zero		1


	//   ....[22]....
        /*0ffc*/ 	.word	0x00000960
        /*1000*/ 	.word	0x000000ff
        /*1004*/ 	.word	0x000324c8
        /*1008*/ 	.short	0x0100
        /*100a*/ 	.byte	0x08
	.zero		1


	//   ....[23]....
        /*100c*/ 	.word	0x00003210
        /*1010*/ 	.word	0x00000061
        /*1014*/ 	.word	0x00032490
        /*1018*/ 	.short	0x010a
        /*101a*/ 	.byte	0x3f
	.zero		1


	//   ....[24]....
        /*101c*/ 	.word	0x000043b0
        /*1020*/ 	.word	0x00000061
        /*1024*/ 	.word	0x00032490
        /*1028*/ 	.short	0x010a
        /*102a*/ 	.byte	0x3f
	.zero		1


	//   ....[25]....
        /*102c*/ 	.word	0x00005420
        /*1030*/ 	.word	0x00000061
        /*1034*/ 	.word	0x00032490
        /*1038*/ 	.short	0x010a
        /*103a*/ 	.byte	0x3f
	.zero		1


	//   ....[26]....
        /*103c*/ 	.word	0x00005630
        /*1040*/ 	.word	0x00000024
        /*1044*/ 	.word	0x00000000
        /*1048*/ 	.short	0x0101
        /*104a*/ 	.byte	0x3f
	.zero		1


	//   ....[27]....
        /*104c*/ 	.word	0x00005670
        /*1050*/ 	.word	0x00000061
        /*1054*/ 	.word	0x000324b0
        /*1058*/ 	.short	0x010a
        /*105a*/ 	.byte	0x3f
	.zero		1


	//   ....[28]....
        /*105c*/ 	.word	0x00005cd0
        /*1060*/ 	.word	0x00000061
        /*1064*/ 	.word	0x00000000
        /*1068*/ 	.short	0x0101
        /*106a*/ 	.byte	0x3f
	.zero		1


	//   ....[29]....
        /*106c*/ 	.word	0x000066b0
        /*1070*/ 	.word	0x00000012
        /*1074*/ 	.word	0x00032400
        /*1078*/ 	.short	0x010a
        /*107a*/ 	.byte	0x3f
	.zero		1


	//   ....[30]....
        /*107c*/ 	.word	0x00006700
        /*1080*/ 	.word	0x00000012
        /*1084*/ 	.word	0x00032400
        /*1088*/ 	.short	0x010a
        /*108a*/ 	.byte	0x3f
	.zero		1


	//   ....[31]....
        /*108c*/ 	.word	0x00006d80
        /*1090*/ 	.word	0x00000012
        /*1094*/ 	.word	0x00032400
        /*1098*/ 	.short	0x010a
        /*109a*/ 	.byte	0x3f
	.zero		1


	//   ....[32]....
        /*109c*/ 	.word	0x00007c90
        /*10a0*/ 	.word	0x00000012
        /*10a4*/ 	.word	0x00032400
        /*10a8*/ 	.short	0x010a
        /*10aa*/ 	.byte	0x3f
	.zero		1


	//   ....[33]....
        /*10ac*/ 	.word	0x00008ad0
        /*10b0*/ 	.word	0x00000000
        /*10b4*/ 	.word	0x00032430
        /*10b8*/ 	.short	0x010a
        /*10ba*/ 	.byte	0x3f
	.zero		1


	//   ....[34]....
        /*10bc*/ 	.word	0x00008b70
        /*10c0*/ 	.word	0x00000000
        /*10c4*/ 	.word	0x00032430
        /*10c8*/ 	.short	0x010a
        /*10ca*/ 	.byte	0x3f
	.zero		1


	//   ....[35]....
        /*10cc*/ 	.word	0x00008e60
        /*10d0*/ 	.word	0x00000012
        /*10d4*/ 	.word	0x00032410
        /*10d8*/ 	.short	0x010a
        /*10da*/ 	.byte	0x3f
	.zero		1


	//   ....[36]....
        /*10dc*/ 	.word	0x00008eb0
        /*10e0*/ 	.word	0x00000000
        /*10e4*/ 	.word	0x00032450
        /*10e8*/ 	.short	0x010a
        /*10ea*/ 	.byte	0x3f
	.zero		1


	//   ....[37]....
        /*10ec*/ 	.word	0x00008f30
        /*10f0*/ 	.word	0x00000000
        /*10f4*/ 	.word	0x00032450
        /*10f8*/ 	.short	0x010a
        /*10fa*/ 	.byte	0x3f
	.zero		1


	//   ....[38]....
        /*10fc*/ 	.word	0x0000ae50
        /*1100*/ 	.word	0x00000003
        /*1104*/ 	.word	0x00000000
        /*1108*/ 	.short	0x0101
        /*110a*/ 	.byte	0x3f
	.zero		1


	//   ....[39]....
        /*110c*/ 	.word	0x0000b8b0
        /*1110*/ 	.word	0x00000000
        /*1114*/ 	.word	0x00000000
        /*1118*/ 	.short	0x0101
        /*111a*/ 	.byte	0x3f
	.zero		1


	//   ....[40]....
        /*111c*/ 	.word	0x0000b9d0
        /*1120*/ 	.word	0x00000003
        /*1124*/ 	.word	0x00032430
        /*1128*/ 	.short	0x010a
        /*112a*/ 	.byte	0x3f
	.zero		1


	//   ....[41]....
        /*112c*/ 	.word	0x0000ba30
        /*1130*/ 	.word	0x00000003
        /*1134*/ 	.word	0x00032430
        /*1138*/ 	.short	0x010a
        /*113a*/ 	.byte	0x3f
	.zero		1


	//   ....[42]....
        /*113c*/ 	.word	0x0000bca0
        /*1140*/ 	.word	0x00000003
        /*1144*/ 	.word	0x00032450
        /*1148*/ 	.short	0x010a
        /*114a*/ 	.byte	0x3f
	.zero		1


	//   ....[43]....
        /*114c*/ 	.word	0x0000bcf0
        /*1150*/ 	.word	0x00000003
        /*1154*/ 	.word	0x00032450
        /*1158*/ 	.short	0x010a
        /*115a*/ 	.byte	0x3f
	.zero		1


	//   ....[44]....
        /*115c*/ 	.word	0x0000d8c0
        /*1160*/ 	.word	0x0000009d
        /*1164*/ 	.word	0x00000000
        /*1168*/ 	.short	0x0101
        /*116a*/ 	.byte	0x3f
	.zero		1


	//   ....[45]....
        /*116c*/ 	.word	0x0000e740
        /*1170*/ 	.word	0x00000003
        /*1174*/ 	.word	0x00000000
        /*1178*/ 	.short	0x0101
        /*117a*/ 	.byte	0x3f
	.zero		1


	//   ....[46]....
        /*117c*/ 	.word	0x00010c60
        /*1180*/ 	.word	0x00000003
        /*1184*/ 	.word	0x00000000
        /*1188*/ 	.short	0x0101
        /*118a*/ 	.byte	0x3f
	.zero		1


	//   ....[47]....
        /*118c*/ 	.word	0x00011650
        /*1190*/ 	.word	0x0000000a
        /*1194*/ 	.word	0x00000000
        /*1198*/ 	.short	0x0101
        /*119a*/ 	.byte	0x3f
	.zero		1


	//   ....[48]....
        /*119c*/ 	.word	0x00015a40
        /*11a0*/ 	.word	0x00000012
        /*11a4*/ 	.word	0x00032420
        /*11a8*/ 	.short	0x010a
        /*11aa*/ 	.byte	0x3f
	.zero		1


	//   ....[49]....
        /*11ac*/ 	.word	0x00015b10
        /*11b0*/ 	.word	0x00000003
        /*11b4*/ 	.word	0x000324a0
        /*11b8*/ 	.short	0x010a
        /*11ba*/ 	.byte	0x3f
	.zero		1


	//   ....[50]....
        /*11bc*/ 	.word	0x00015d50
        /*11c0*/ 	.word	0x00000003
        /*11c4*/ 	.word	0x000324c0
        /*11c8*/ 	.short	0x010a
        /*11ca*/ 	.byte	0x3f
	.zero		1


	//   ....[51]....
        /*11cc*/ 	.word	0x000163f0
        /*11d0*/ 	.word	0x00000004
        /*11d4*/ 	.word	0x000324a0
        /*11d8*/ 	.short	0x010a
        /*11da*/ 	.byte	0x3f
	.zero		1


	//   ....[52]....
        /*11dc*/ 	.word	0x00016620
        /*11e0*/ 	.word	0x00000004
        /*11e4*/ 	.word	0x000324c0
        /*11e8*/ 	.short	0x010a
        /*11ea*/ 	.byte	0x3f
	.zero		1


	//   ....[53]....
        /*11ec*/ 	.word	0x00017780
        /*11f0*/ 	.word	0x00000000
        /*11f4*/ 	.word	0x00032440
        /*11f8*/ 	.short	0x010a
        /*11fa*/ 	.byte	0x3f
	.zero		1


	//   ....[54]....
        /*11fc*/ 	.word	0x000185a0
        /*1200*/ 	.word	0x00000012
        /*1204*/ 	.word	0x00032400
        /*1208*/ 	.short	0x0107
        /*120a*/ 	.byte	0x3f
	.zero		1


	//   ....[55]....
        /*120c*/ 	.word	0x00018640
        /*1210*/ 	.word	0x00000012
        /*1214*/ 	.word	0x00032400
        /*1218*/ 	.short	0x0101
        /*121a*/ 	.byte	0x3f
	.zero		1


	//   ....[56]....
        /*121c*/ 	.word	0x00019270
        /*1220*/ 	.word	0x00000012
        /*1224*/ 	.word	0x00032410
        /*1228*/ 	.short	0x0107
        /*122a*/ 	.byte	0x3f
	.zero		1


	//   ....[57]....
        /*122c*/ 	.word	0x00019370
        /*1230*/ 	.word	0x00000012
        /*1234*/ 	.word	0x00032410
        /*1238*/ 	.short	0x0101
        /*123a*/ 	.byte	0x3f
	.zero		1


	//   ....[58]....
        /*123c*/ 	.word	0x00019390
        /*1240*/ 	.word	0x00000012
        /*1244*/ 	.word	0x00032420
        /*1248*/ 	.short	0x010a
        /*124a*/ 	.byte	0x3f
	.zero		1


	//   ....[59]....
        /*124c*/ 	.word	0x00019470
        /*1250*/ 	.word	0x00000002
        /*1254*/ 	.word	0x00032460
        /*1258*/ 	.short	0x010a
        /*125a*/ 	.byte	0x3f
	.zero		1


	//   ....[60]....
        /*125c*/ 	.word	0x00019d20
        /*1260*/ 	.word	0x00000002
        /*1264*/ 	.word	0x00032440
        /*1268*/ 	.short	0x010a
        /*126a*/ 	.byte	0x3f
	.zero		1


	//   ....[61]....
        /*126c*/ 	.word	0x00019f70
        /*1270*/ 	.word	0x00000002
        /*1274*/ 	.word	0x00032460
        /*1278*/ 	.short	0x010a
        /*127a*/ 	.byte	0x3f
	.zero		1


	//   ....[62]....
        /*127c*/ 	.word	0x0001a760
        /*1280*/ 	.word	0x00000003
        /*1284*/ 	.word	0x00032440
        /*1288*/ 	.short	0x010a
        /*128a*/ 	.byte	0x3f
	.zero		1


	//   ....[63]....
        /*128c*/ 	.word	0x0001a9b0
        /*1290*/ 	.word	0x00000003
        /*1294*/ 	.word	0x00032460
        /*1298*/ 	.short	0x010a
        /*129a*/ 	.byte	0x3f
	.zero		1


	//   ....[64]....
        /*129c*/ 	.word	0x0001b130
        /*12a0*/ 	.word	0x00000003
        /*12a4*/ 	.word	0x00032440
        /*12a8*/ 	.short	0x010a
        /*12aa*/ 	.byte	0x3f
	.zero		1


	//   ....[65]....
        /*12ac*/ 	.word	0x0001b380
        /*12b0*/ 	.word	0x00000003
        /*12b4*/ 	.word	0x00032460
        /*12b8*/ 	.short	0x010a
        /*12ba*/ 	.byte	0x3f
	.zero		1


	//   ....[66]....
        /*12bc*/ 	.word	0x0001c8f0
        /*12c0*/ 	.word	0x00000000
        /*12c4*/ 	.word	0x00032420
        /*12c8*/ 	.short	0x010a
        /*12ca*/ 	.byte	0x3f
	.zero		1


	//   ....[67]....
        /*12cc*/ 	.word	0x0001caf0
        /*12d0*/ 	.word	0x00000006
        /*12d4*/ 	.word	0x00000000
        /*12d8*/ 	.short	0x010a
        /*12da*/ 	.byte	0x3f
	.zero		1


	//   ....[68]....
        /*12dc*/ 	.word	0x0001cb20
        /*12e0*/ 	.word	0x00000007
        /*12e4*/ 	.word	0x00000000
        /*12e8*/ 	.short	0x010a
        /*12ea*/ 	.byte	0x3f
	.zero		1


	//   ....[69]....
        /*12ec*/ 	.word	0x0001cb80
        /*12f0*/ 	.word	0x00000004
        /*12f4*/ 	.word	0x00000000
        /*12f8*/ 	.short	0x010a
        /*12fa*/ 	.byte	0x3f
	.zero		1


	//   ....[70]....
        /*12fc*/ 	.word	0x0001cbb0
        /*1300*/ 	.word	0x00000003
        /*1304*/ 	.word	0x00000000
        /*1308*/ 	.short	0x010a
        /*130a*/ 	.byte	0x3f
	.zero		1


	//   ....[71]....
        /*130c*/ 	.word	0x0001cc10
        /*1310*/ 	.word	0x00000061
        /*1314*/ 	.word	0x00032490
        /*1318*/ 	.short	0x010a
        /*131a*/ 	.byte	0x3f
	.zero		1


	//   ....[72]....
        /*131c*/ 	.word	0x0001cc60
        /*1320*/ 	.word	0x00000061
        /*1324*/ 	.word	0x00032490
        /*1328*/ 	.short	0x010a
        /*132a*/ 	.byte	0x3f
	.zero		1


	//   ....[73]....
        /*132c*/ 	.word	0x0001ccb0
        /*1330*/ 	.word	0x00000061
        /*1334*/ 	.word	0x00032490
        /*1338*/ 	.short	0x010a
        /*133a*/ 	.byte	0x3f
	.zero		1


	//   ....[74]....
        /*133c*/ 	.word	0x0001cd00
        /*1340*/ 	.word	0x00000061
        /*1344*/ 	.word	0x000324b0
        /*1348*/ 	.short	0x010a
        /*134a*/ 	.byte	0x3f
	.zero		1


	//   ....[75]....
        /*134c*/ 	.word	0x0001cfb0
        /*1350*/ 	.word	0x00000012
        /*1354*/ 	.word	0x00032400
        /*1358*/ 	.short	0x010a
        /*135a*/ 	.byte	0x3f
	.zero		1


	//   ....[76]....
        /*135c*/ 	.word	0x0001d1c0
        /*1360*/ 	.word	0x00000012
        /*1364*/ 	.word	0x00032400
        /*1368*/ 	.short	0x010a
        /*136a*/ 	.byte	0x3f
	.zero		1


	//   ....[77]....
        /*136c*/ 	.word	0x0001d210
        /*1370*/ 	.word	0x00000000
        /*1374*/ 	.word	0x00032430
        /*1378*/ 	.short	0x010a
        /*137a*/ 	.byte	0x3f
	.zero		1


	//   ....[78]....
        /*137c*/ 	.word	0x0001d260
        /*1380*/ 	.word	0x00000012
        /*1384*/ 	.word	0x00032410
        /*1388*/ 	.short	0x010a
        /*138a*/ 	.byte	0x3f
	.zero		1


	//   ....[79]....
        /*138c*/ 	.word	0x0001d2b0
        /*1390*/ 	.word	0x00000000
        /*1394*/ 	.word	0x00032450
        /*1398*/ 	.short	0x010a
        /*139a*/ 	.byte	0x3f
	.zero		1


	//   ....[80]....
        /*139c*/ 	.word	0x0001d300
        /*13a0*/ 	.word	0x00000003
        /*13a4*/ 	.word	0x00032430
        /*13a8*/ 	.short	0x010a
        /*13aa*/ 	.byte	0x3f
	.zero		1


	//   ....[81]....
        /*13ac*/ 	.word	0x0001d350
        /*13b0*/ 	.word	0x00000003
        /*13b4*/ 	.word	0x00032450
        /*13b8*/ 	.short	0x010a
        /*13ba*/ 	.byte	0x3f
	.zero		1


	//   ....[82]....
        /*13bc*/ 	.word	0x0001df60
        /*13c0*/ 	.word	0x00000012
        /*13c4*/ 	.word	0x00032420
        /*13c8*/ 	.short	0x010a
        /*13ca*/ 	.byte	0x3f
	.zero		1


	//   ....[83]....
        /*13cc*/ 	.word	0x0001dfb0
        /*13d0*/ 	.word	0x00000003
        /*13d4*/ 	.word	0x000324a0
        /*13d8*/ 	.short	0x010a
        /*13da*/ 	.byte	0x3f
	.zero		1


	//   ....[84]....
        /*13dc*/ 	.word	0x0001e000
        /*13e0*/ 	.word	0x00000003
        /*13e4*/ 	.word	0x000324c0
        /*13e8*/ 	.short	0x010a
        /*13ea*/ 	.byte	0x3f
	.zero		1


	//   ....[85]....
        /*13ec*/ 	.word	0x0001e050
        /*13f0*/ 	.word	0x00000004
        /*13f4*/ 	.word	0x000324a0
        /*13f8*/ 	.short	0x010a
        /*13fa*/ 	.byte	0x3f
	.zero		1


	//   ....[86]....
        /*13fc*/ 	.word	0x0001e0a0
        /*1400*/ 	.word	0x00000004
        /*1404*/ 	.word	0x000324c0
        /*1408*/ 	.short	0x010a
        /*140a*/ 	.byte	0x3f
	.zero		1


	//   ....[87]....
        /*140c*/ 	.word	0x0001e240
        /*1410*/ 	.word	0x00000000
        /*1414*/ 	.word	0x00032440
        /*1418*/ 	.short	0x010a
        /*141a*/ 	.byte	0x3f
	.zero		1


	//   ....[88]....
        /*141c*/ 	.word	0x0001fbb0
        /*1420*/ 	.word	0x00000012
        /*1424*/ 	.word	0x00032420
        /*1428*/ 	.short	0x010a
        /*142a*/ 	.byte	0x3f
	.zero		1


	//   ....[89]....
        /*142c*/ 	.word	0x0001fc00
        /*1430*/ 	.word	0x00000002
        /*1434*/ 	.word	0x00032460
        /*1438*/ 	.short	0x010a
        /*143a*/ 	.byte	0x3f
	.zero		1


	//   ....[90]....
        /*143c*/ 	.word	0x0001fc50
        /*1440*/ 	.word	0x00000002
        /*1444*/ 	.word	0x00032440
        /*1448*/ 	.short	0x010a
        /*144a*/ 	.byte	0x3f
	.zero		1


	//   ....[91]....
        /*144c*/ 	.word	0x0001fca0
        /*1450*/ 	.word	0x00000002
        /*1454*/ 	.word	0x00032460
        /*1458*/ 	.short	0x010a
        /*145a*/ 	.byte	0x3f
	.zero		1


	//   ....[92]....
        /*145c*/ 	.word	0x0001fcf0
        /*1460*/ 	.word	0x00000003
        /*1464*/ 	.word	0x00032440
        /*1468*/ 	.short	0x010a
        /*146a*/ 	.byte	0x3f
	.zero		1


	//   ....[93]....
        /*146c*/ 	.word	0x0001fd40
        /*1470*/ 	.word	0x00000003
        /*1474*/ 	.word	0x00032460
        /*1478*/ 	.short	0x010a
        /*147a*/ 	.byte	0x3f
	.zero		1


	//   ....[94]....
        /*147c*/ 	.word	0x0001fd90
        /*1480*/ 	.word	0x00000003
        /*1484*/ 	.word	0x00032440
        /*1488*/ 	.short	0x010a
        /*148a*/ 	.byte	0x3f
	.zero		1


	//   ....[95]....
        /*148c*/ 	.word	0x0001fde0
        /*1490*/ 	.word	0x00000003
        /*1494*/ 	.word	0x00032460
        /*1498*/ 	.short	0x010a
        /*149a*/ 	.byte	0x3f
	.zero		1


	//   ....[96]....
        /*149c*/ 	.word	0x00020920
        /*14a0*/ 	.word	0x00000000
        /*14a4*/ 	.word	0x00032420
        /*14a8*/ 	.short	0x010a
        /*14aa*/ 	.byte	0x3f
	.zero		1


	//   ....[97]....
        /*14ac*/ 	.word	0x00020ac0
        /*14b0*/ 	.word	0x00000006
        /*14b4*/ 	.word	0x00000000
        /*14b8*/ 	.short	0x010a
        /*14ba*/ 	.byte	0x3f
	.zero		1


	//   ....[98]....
        /*14bc*/ 	.word	0x00020b10
        /*14c0*/ 	.word	0x00000007
        /*14c4*/ 	.word	0x00000000
        /*14c8*/ 	.short	0x010a
        /*14ca*/ 	.byte	0x3f
	.zero		1


	//   ....[99]....
        /*14cc*/ 	.word	0x00020b60
        /*14d0*/ 	.word	0x00000004
        /*14d4*/ 	.word	0x00000000
        /*14d8*/ 	.short	0x010a
        /*14da*/ 	.byte	0x3f
	.zero		1


	//----- nvinfo : EIATTR_NUM_MBARRIERS
	.align		4
.L_1275:
        /*14dc*/ 	.byte	0x03, 0x38
        /*14de*/ 	.short	0x0017


	//----- nvinfo : EIATTR_EXIT_INSTR_OFFSETS
	.align		4
        /*14e0*/ 	.byte	0x04, 0x1c
        /*14e2*/ 	.short	(.L_1277 - .L_1276)


	//   ....[0]....
.L_1276:
        /*14e4*/ 	.word	0x0001cc00


	//----- nvinfo : EIATTR_MAX_THREADS
	.align		4
.L_1277:
        /*14e8*/ 	.byte	0x04, 0x05
        /*14ea*/ 	.short	(.L_1279 - .L_1278)
.L_1278:
        /*14ec*/ 	.word	0x00000180
        /*14f0*/ 	.word	0x00000001
        /*14f4*/ 	.word	0x00000001


	//----- nvinfo : EIATTR_CRS_STACK_SIZE
	.align		4
.L_1279:
        /*14f8*/ 	.byte	0x04, 0x1e
        /*14fa*/ 	.short	(.L_1281 - .L_1280)
.L_1280:
        /*14fc*/ 	.word	0x00000000


	//----- nvinfo : EIATTR_CBANK_PARAM_SIZE
	.align		4
.L_1281:
        /*1500*/ 	.byte	0x03, 0x19
        /*1502*/ 	.short	0x0bf0


	//----- nvinfo : EIATTR_PARAM_CBANK
	.align		4
        /*1504*/ 	.byte	0x04, 0x0a
        /*1506*/ 	.short	(.L_1283 - .L_1282)
	.align		4
.L_1282:
        /*1508*/ 	.word	index@(.nv.constant0._ZN7cutlass13device_kernelIN5flash11enable_sm90INS1_16FlashAttnFwdSm90INS1_25CollectiveMainloopFwdSm90ILi2EN4cute5tupleIJNS5_1CILi1EEES8_S8_EEENS6_IJNS7_ILi128EEENS7_ILi96EEENS7_ILi64EEEEEELi256ENS_6half_tEfNS_4arch4Sm90ELb0ELb0ELb1ELb1ELb0ELb1ELb1ELb1ELb0ELb1ELb1ELb0EEENS1_21CollectiveEpilogueFwdINS6_IJSA_NS7_ILi256EEESB_EEES9_SE_SG_Li256ELb1ELb1ELb1ELb0EEENS1_36VarlenDynamicPersistentTileSchedulerILi128ELi96ELi256ELi128ELb1ELb1ELb1ELb0ELb1ELb1EEEEEEEEEvNT_6ParamsE)
        /*150c*/ 	.short	0x0210
        /*150e*/ 	.short	0x0bf0


	//----- nvinfo : EIATTR_SW_WAR
	.align		4
.L_1283:
        /*1510*/ 	.byte	0x04, 0x36
        /*1512*/ 	.short	(.L_1285 - .L_1284)
.L_1284:
        /*1514*/ 	.word	0x00000008
.L_1285:


//--------------------- .nv.info._ZN7cutlass13device_kernelIN5flash11enable_sm90INS1_16FlashAttnFwdSm90INS1_25CollectiveMainloopFwdSm90ILi2EN4cute5tupleIJNS5_1CILi1EEES8_S8_EEENS6_IJNS7_ILi128EEENS7_ILi96EEENS7_ILi64EEEEEELi256ENS_6half_tEfNS_4arch4Sm90ELb0ELb1ELb1ELb0ELb0ELb0ELb0ELb1ELb0ELb1ELb1ELb0EEENS1_21CollectiveEpilogueFwdINS6_IJSA_NS7_ILi256EEESB_EEES9_SE_SG_Li256ELb0ELb1ELb1ELb0EEENS1_19SingleTileSchedulerILb0ELb1ELb1ELi128EEEEEEEEEvNT_6ParamsE --------------------------
	.section	.nv.info._ZN7cutlass13device_kernelIN5flash11enable_sm90INS1_16FlashAttnFwdSm90INS1_25CollectiveMainloopFwdSm90ILi2EN4cute5tupleIJNS5_1CILi1EEES8_S8_EEENS6_IJNS7_ILi128EEENS7_ILi96EEENS7_ILi64EEEEEELi256ENS_6half_tEfNS_4arch4Sm90ELb0ELb1ELb1ELb0ELb0ELb0ELb0ELb1ELb0ELb1ELb1ELb0EEENS1_21CollectiveEpilogueFwdINS6_IJSA_NS7_ILi256EEESB_EEES9_SE_SG_Li256ELb0ELb1ELb1ELb0EEENS1_19SingleTileSchedulerILb0ELb1ELb1ELi128EEEEEEEEEvNT_6ParamsE,"",@"SHT_CUDA_INFO"
	.sectionflags	@""
	.align	4


	//----- nvinfo : EIATTR_CUDA_API_VERSION
	.align		4
        /*0000*/ 	.byte	0x04, 0x37
        /*0002*/ 	.short	(.L_1287 - .L_1286)
.L_1286:
        /*0004*/ 	.word	0x00000082


	//----- nvinfo : EIATTR_KPARAM_INFO
	.align		4
.L_1287:
        /*0008*/ 	.byte	0x04, 0x17
        /*000a*/ 	.short	(.L_1289 - .L_1288)
.L_1288:
        /*000c*/ 	.word	0x00000000
        /*0010*/ 	.short	0x0000
        /*0012*/ 	.short	0x0070
        /*0014*/ 	.byte	0x00, 0xf0, 0x01, 0x28


	//----- nvinfo : EIATTR_SPARSE_MMA_MASK
	.align		4
.L_1289:
        /*0018*/ 	.byte	0x03, 0x50
        /*001a*/ 	.short	0x0000


	//----- nvinfo : EIATTR_MAXREG_COUNT
	.align		4
        /*001c*/ 	.byte	0x03, 0x1b
        /*001e*/ 	.short	0x00a8


	//----- nvinfo : EIATTR_NUM_BARRIERS
	.align		4
        /*0020*/ 	.byte	0x02, 0x4c
        /*0022*/ 	.byte	0x10
	.zero		1


	//----- nvinfo : EIATTR_EXTERNS
	.align		4
        /*0024*/ 	.byte	0x04, 0x0f
        /*0026*/ 	.short	(.L_1291 - .L_1290)


	//   ....[0]....
	.align		4
.L_1290:
        /*0028*/ 	.word	index@(__assertfail)


	//----- nvinfo : EIATTR_ANNOTATIONS
	.align		4
.L_1291:
        /*002c*/ 	.byte	0x04, 0x55
        /*002e*/ 	.short	(.L_1293 - .L_1292)


	//   ....[0]....
.L_1292:
        /*0030*/ 	.word	0x00000001
        /*0034*/ 	.byte	0xc0, 0x15, 0x01, 0x00, 0x01, 0x00, 0x00, 0x00, 0xc0, 0x1a, 0x01, 0x00, 0x01, 0x00, 0x00, 0x00
        /*0044*/ 	.byte	0xb0, 0x1c, 0x01, 0x00, 0x01, 0x00, 0x00, 0x00, 0xa0, 0x1d, 0x01, 0x00, 0x01, 0x00, 0x00, 0x00
        /*0054*/ 	.byte	0x80, 0x29, 0x01, 0x00, 0x01, 0x00, 0x00, 0x00, 0x30, 0x2d, 0x01, 0x00


	//----- nvinfo : EIATTR_MERCURY_ISA_VERSION
	.align		4
.L_1293:
        /*0060*/ 	.byte	0x03, 0x5f
        /*0062*/ 	.short	0x0101


	//----- nvinfo : EIATTR_INT_WARP_WIDE_INSTR_OFFSETS
	.align		4
        /*0064*/ 	.byte	0x04, 0x31
        /*0066*/ 	.short	(.L_1295 - .L_1294)


	//   ....[0]....
.L_1294:
        /*0068*/ 	.word	0x00000130


	//   ....[1]....
        /*006c*/ 	.word	0x00000170


	//   ....[2]....
        /*0070*/ 	.word	0x000001e0


	//----- nvinfo : EIATTR_COOP_GROUP_MASK_REGIDS
	.align		4
.L_1295:
        /*0074*/ 	.byte	0x04, 0x29
        /*0076*/ 	.short	(.L_1297 - .L_1296)


	//   ....[0]....
.L_1296:
        /*0078*/ 	.word	0xffffffff


	//   ....[1]....
        /*007c*/ 	.word	0xffffffff


	//   ....[2]....
        /*0080*/ 	.word	0xffffffff


	//   ....[3]....
        /*0084*/ 	.word	0xffffffff


	//   ....[4]....
        /*0088*/ 	.word	0xffffffff


	//   ....[5]....
        /*008c*/ 	.word	0xffffffff


	//   ....[6]....
        /*0090*/ 	.word	0xffffffff


	//   ....[7]....
        /*0094*/ 	.word	0xffffffff


	//   ....[8]....
        /*0098*/ 	.word	0xffffffff


	//   ....[9]....
        /*009c*/ 	.word	0xffffffff


	//   ....[10]....
        /*00a0*/ 	.word	0xffffffff


	//   ....[11]....
        /*00a4*/ 	.word	0xffffffff


	//   ....[12]....
        /*00a8*/ 	.word	0xffffffff


	//   ....[13]....
        /*00ac*/ 	.word	0xffffffff


	//   ....[14]....
        /*00b0*/ 	.word	0xffffffff


	//   ....[15]....
        /*00b4*/ 	.word	0xffffffff


	//   ....[16]....
        /*00b8*/ 	.word	0xffffffff


	//   ....[17]....
        /*00bc*/ 	.word	0xffffffff


	//   ....[18]....
        /*00c0*/ 	.word	0xffffffff


	//   ....[19]....
        /*00c4*/ 	.word	0xffffffff


	//   ....[20]....
        /*00c8*/ 	.word	0xffffffff


	//   ....[21]....
        /*00cc*/ 	.word	0xffffffff


	//   ....[22]....
        /*00d0*/ 	.word	0xffffffff


	//   ....[23]....
        /*00d4*/ 	.word	0xffffffff


	//   ....[24]....
        /*00d8*/ 	.word	0xffffffff


	//   ....[25]....
        /*00dc*/ 	.word	0xffffffff


	//   ....[26]....
        /*00e0*/ 	.word	0xffffffff


	//   ....[27]....
        /*00e4*/ 	.word	0xffffffff


	//   ....[28]....
        /*00e8*/ 	.word	0xffffffff


	//   ....[29]....
        /*00ec*/ 	.word	0xffffffff


	//   ....[30]....
        /*00f0*/ 	.word	0xffffffff


	//   ....[31]....
        /*00f4*/ 	.word	0xffffffff


	//   ....[32]....
        /*00f8*/ 	.word	0xffffffff


	//   ....[33]....
        /*00fc*/ 	.word	0xffffffff


	//   ....[34]....
        /*0100*/ 	.word	0xffffffff


	//   ....[35]....
        /*0104*/ 	.word	0xffffffff


	//   ....[36]....
        /*0108*/ 	.word	0xffffffff


	//   ....[37]....
        /*010c*/ 	.word	0xffffffff


	//   ....[38]....
        /*0110*/ 	.word	0xffffffff


	//   ....[39]....
        /*0114*/ 	.word	0xffffffff


	//   ....[40]....
        /*0118*/ 	.word	0xffffffff


	//   ....[41]....
        /*011c*/ 	.word	0xffffffff


	//   ....[42]....
        /*0120*/ 	.word	0xffffffff


	//   ....[43]....
        /*0124*/ 	.word	0xffffffff


	//   ....[44]....
        /*0128*/ 	.word	0xffffffff


	//   ....[45]....
        /*012c*/ 	.word	0xffffffff


	//   ....[46]....
        /*0130*/ 	.word	0xffffffff


	//   ....[47]....
        /*0134*/ 	.word	0xffffffff


	//   ....[48]....
        /*0138*/ 	.word	0xffffffff


	//   ....[49]....
        /*013c*/ 	.word	0xffffffff


	//   ....[50]....
        /*0140*/ 	.word	0xffffffff


	//   ....[51]....
        /*0144*/ 	.word	0xffffffff


	//   ....[52]....
        /*0148*/ 	.word	0xffffffff


	//   ....[53]....
        /*014c*/ 	.word	0xffffffff


	//   ....[54]....
        /*0150*/ 	.word	0xffffffff


	//   ....[55]....
        /*0154*/ 	.word	0xffffffff


	//   ....[56]....
        /*0158*/ 	.word	0xffffffff


	//   ....[57]....
        /*015c*/ 	.word	0xffffffff


	//   ....[58]....
        /*0160*/ 	.word	0xffffffff


	//   ....[59]....
        /*0164*/ 	.word	0xffffffff


	//   ....[60]....
        /*0168*/ 	.word	0xffffffff


	//   ....[61]....
        /*016c*/ 	.word	0x0500000f


	//   ....[62]....
        /*0170*/ 	.word	0x0500000f


	//   ....[63]....
        /*0174*/ 	.word	0x0500000f


	//   ....[64]....
        /*0178*/ 	.word	0x0500000f


	//   ....[65]....
        /*017c*/ 	.word	0x0500000f


	//   ....[66]....
        /*0180*/ 	.word	0x0500000f


	//   ....[67]....
        /*0184*/ 	.word	0x0500000f


	//   ....[68]....
        /*0188*/ 	.word	0x0500000f


	//   ....[69]....
        /*018c*/ 	.word	0x0500000f


	//   ....[70]....
        /*0190*/ 	.word	0x0500000f


	//   ....[71]....
        /*0194*/ 	.word	0x0500000f


	//   ....[72]....
        /*0198*/ 	.word	0x0500000f


	//   ....[73]....
        /*019c*/ 	.word	0x0500000f


	//   ....[74]....
        /*01a0*/ 	.word	0x0500000f


	//   ....[75]....
        /*01a4*/ 	.word	0x0500000f


	//   ....[76]....
        /*01a8*/ 	.word	0x0500000f


	//   ....[77]....
        /*01ac*/ 	.word	0x0500000f


	//   ....[78]....
        /*01b0*/ 	.word	0x0500000f


	//----- nvinfo : EIATTR_COOP_GROUP_INSTR_OFFSETS
	.align		4
.L_1297:
        /*01b4*/ 	.byte	0x04, 0x28
        /*01b6*/ 	.short	(.L_1299 - .L_1298)


	//   ....[0]....
.L_1298:
        /*01b8*/ 	.word	0x00000070


	//   ....[1]....
        /*01bc*/ 	.word	0x00000140


	//   ....[2]....
        /*01c0*/ 	.word	0x00000190


	//   ....[3]....
        /*01c4*/ 	.word	0x000003c0


	//   ....[4]....
        /*01c8*/ 	.word	0x00000520


	//   ....[5]....
        /*01cc*/ 	.word	0x00000640


	//   ....[6]....
        /*01d0*/ 	.word	0x000007a0


	//   ....[7]....
        /*01d4*/ 	.word	0x00001790


	//   ....[8]....
        /*01d8*/ 	.word	0x00002290


	//   ....[9]....
        /*01dc*/ 	.word	0x00002ee0


	//   ....[10]....
        /*01e0*/ 	.word	0x00003500


	//   ....[11]....
        /*01e4*/ 	.word	0x00003610


	//   ....[12]....
        /*01e8*/ 	.word	0x00003bc0


	//   ....[13]....
        /*01ec*/ 	.word	0x00003c40


	//   ....[14]....
        /*01f0*/ 	.word	0x00004e60


	//   ....[15]....
        /*01f4*/ 	.word	0x00005680


	//   ....[16]....
        /*01f8*/ 	.word	0x00006460


	//   ....[17]....
        /*01fc*/ 	.word	0x00006580


	//   ....[18]....
        /*0200*/ 	.word	0x00006bd0


	//   ....[19]....
        /*0204*/ 	.word	0x00006c50


	//   ....[20]....
        /*0208*/ 	.word	0x00008c90


	//   ....[21]....
        /*020c*/ 	.word	0x00008d00


	//   ....[22]....
        /*0210*/ 	.word	0x00009160


	//   ....[23]....
        /*0214*/ 	.word	0x00009320


	//   ....[24]....
        /*0218*/ 	.word	0x0000aae0


	//   ....[25]....
        /*021c*/ 	.word	0x0000b2a0


	//   ....[26]....
        /*0220*/ 	.word	0x0000c110


	//   ....[27]....
        /*0224*/ 	.word	0x0000c360


	//   ....[28]....
        /*0228*/ 	.word	0x0000c7f0


	//   ....[29]....
        /*022c*/ 	.word	0x0000c850


	//   ....[30]....
        /*0230*/ 	.word	0x0000dcb0


	//   ....[31]....
        /*0234*/ 	.word	0x0000dd00


	//   ....[32]....
        /*0238*/ 	.word	0x0000dd30


	//   ....[33]....
        /*023c*/ 	.word	0x0000dd60


	//   ....[34]....
        /*0240*/ 	.word	0x0000ee10


	//   ....[35]....
        /*0244*/ 	.word	0x0000ee70


	//   ....[36]....
        /*0248*/ 	.word	0x0000eeb0


	//   ....[37]....
        /*024c*/ 	.word	0x0000eee0


	//   ....[38]....
        /*0250*/ 	.word	0x0000ef10


	//   ....[39]....
        /*0254*/ 	.word	0x0000ef30


	//   ....[40]....
        /*0258*/ 	.word	0x0000fba0


	//   ....[41]....
        /*025c*/ 	.word	0x0000fbb0


	//   ....[42]....
        /*0260*/ 	.word	0x00010be0


	//   ....[43]....
        /*0264*/ 	.word	0x00011ab0


	//   ....[44]....
        /*0268*/ 	.word	0x00012370


	//   ....[45]....
        /*026c*/ 	.word	0x000123a0


	//   ....[46]....
        /*0270*/ 	.word	0x000123d0


	//   ....[47]....
        /*0274*/ 	.word	0x00012440


	//   ....[48]....
        /*0278*/ 	.word	0x00012490


	//   ....[49]....
        /*027c*/ 	.word	0x000124b0


	//   ....[50]....
        /*0280*/ 	.word	0x00012520


	//   ....[51]....
        /*0284*/ 	.word	0x00012540


	//   ....[52]....
        /*0288*/ 	.word	0x00012590


	//   ....[53]....
        /*028c*/ 	.word	0x000125b0


	//   ....[54]....
        /*0290*/ 	.word	0x00012620


	//   ....[55]....
        /*0294*/ 	.word	0x00012640


	//   ....[56]....
        /*0298*/ 	.word	0x00012690


	//   ....[57]....
        /*029c*/ 	.word	0x000126b0


	//   ....[58]....
        /*02a0*/ 	.word	0x000126e0


	//   ....[59]....
        /*02a4*/ 	.word	0x00012700


	//   ....[60]....
        /*02a8*/ 	.word	0x000148d0


	//   ....[61]....
        /*02ac*/ 	.word	0x00014eb0


	//   ....[62]....
        /*02b0*/ 	.word	0x00015020


	//   ....[63]....
        /*02b4*/ 	.word	0x00015080


	//   ....[64]....
        /*02b8*/ 	.word	0x00015140


	//   ....[65]....
        /*02bc*/ 	.word	0x000151f0


	//   ....[66]....
        /*02c0*/ 	.word	0x000152c0


	//   ....[67]....
        /*02c4*/ 	.word	0x00015330


	//   ....[68]....
        /*02c8*/ 	.word	0x00015390


	//   ....[69]....
        /*02cc*/ 	.word	0x00015450


	//   ....[70]....
        /*02d0*/ 	.word	0x00015520


	//   ....[71]....
        /*02d4*/ 	.word	0x00015590


	//   ....[72]....
        /*02d8*/ 	.word	0x000155f0


	//   ....[73]....
        /*02dc*/ 	.word	0x000156b0


	//   ....[74]....
        /*02e0*/ 	.word	0x00015710


	//   ....[75]....
        /*02e4*/ 	.word	0x000157d0


	//   ....[76]....
        /*02e8*/ 	.word	0x00015830


	//   ....[77]....
        /*02ec*/ 	.word	0x000158e0


	//   ....[78]....
        /*02f0*/ 	.word	0x00015cf0


	//----- nvinfo : EIATTR_REG_RECONFIG
	.align		4
.L_1299:
        /*02f4*/ 	.byte	0x01, 0x54
	.zero		2


	//----- nvinfo : EIATTR_SYSCALL_OFFSETS
	.align		4
        /*02f8*/ 	.byte	0x04, 0x46
        /*02fa*/ 	.short	(.L_1301 - .L_1300)


	//   ....[0]....
.L_1300:
        /*02fc*/ 	.word	0x00001950


	//   ....[1]....
        /*0300*/ 	.word	0x00011740


	//   ....[2]....
        /*0304*/ 	.word	0x00011880


	//   ....[3]....
        /*0308*/ 	.word	0x00011970


	//   ....[4]....
        /*030c*/ 	.word	0x00012010


	//----- nvinfo : EIATTR_MBARRIER_INSTR_OFFSETS
	.align		4
.L_1301:
        /*0310*/ 	.byte	0x04, 0x39
        /*0312*/ 	.short	(.L_1303 - .L_1302)


	//   ....[0]....
.L_1302:
        /*0314*/ 	.word	0x00000270
        /*0318*/ 	.word	0x000000ff
        /*031c*/ 	.word	0x00022800
        /*0320*/ 	.short	0x0100
        /*0322*/ 	.byte	0x08
	.zero		1


	//   ....[1]....
        /*0324*/ 	.word	0x00000280
        /*0328*/ 	.word	0x000000ff
        /*032c*/ 	.word	0x00022820
        /*0330*/ 	.short	0x0100
        /*0332*/ 	.byte	0x08
	.zero		1


	//   ....[2]....
        /*0334*/ 	.word	0x00000370
        /*0338*/ 	.word	0x000000ff
        /*033c*/ 	.word	0x00022830
        /*0340*/ 	.short	0x0100
        /*0342*/ 	.byte	0x08
	.zero		1


	//   ....[3]....
        /*0344*/ 	.word	0x00000380
        /*0348*/ 	.word	0x000000ff
        /*034c*/ 	.word	0x00022840
        /*0350*/ 	.short	0x0100
        /*0352*/ 	.byte	0x08
	.zero		1


	//   ....[4]....
        /*0354*/ 	.word	0x00000390
        /*0358*/ 	.word	0x000000ff
        /*035c*/ 	.word	0x00022838
        /*0360*/ 	.short	0x0100
        /*0362*/ 	.byte	0x08
	.zero		1


	//   ....[5]....
        /*0364*/ 	.word	0x000003a0
        /*0368*/ 	.word	0x000000ff
        /*036c*/ 	.word	0x00022848
        /*0370*/ 	.short	0x0100
        /*0372*/ 	.byte	0x08
	.zero		1


	//   ....[6]....
        /*0374*/ 	.word	0x000004d0
        /*0378*/ 	.word	0x000000ff
        /*037c*/ 	.word	0x00022850
        /*0380*/ 	.short	0x0100
        /*0382*/ 	.byte	0x08
	.zero		1


	//   ....[7]....
        /*0384*/ 	.word	0x000004e0
        /*0388*/ 	.word	0x000000ff
        /*038c*/ 	.word	0x00022860
        /*0390*/ 	.short	0x0100
        /*0392*/ 	.byte	0x08
	.zero		1


	//   ....[8]....
        /*0394*/ 	.word	0x000004f0
        /*0398*/ 	.word	0x000000ff
        /*039c*/ 	.word	0x00022858
        /*03a0*/ 	.short	0x0100
        /*03a2*/ 	.byte	0x08
	.zero		1


	//   ....[9]....
        /*03a4*/ 	.word	0x00000500
        /*03a8*/ 	.word	0x000000ff
        /*03ac*/ 	.word	0x00022868
        /*03b0*/ 	.short	0x0100
        /*03b2*/ 	.byte	0x08
	.zero		1


	//   ....[10]....
        /*03b4*/ 	.word	0x000005f0
        /*03b8*/ 	.word	0x000000ff
        /*03bc*/ 	.word	0x00022870
        /*03c0*/ 	.short	0x0100
        /*03c2*/ 	.byte	0x06
	.zero		1


	//   ....[11]....
        /*03c4*/ 	.word	0x00000600
        /*03c8*/ 	.word	0x000000ff
        /*03cc*/ 	.word	0x00022880
        /*03d0*/ 	.short	0x0100
        /*03d2*/ 	.byte	0x06
	.zero		1


	//   ....[12]....
        /*03d4*/ 	.word	0x00000610
        /*03d8*/ 	.word	0x000000ff
        /*03dc*/ 	.word	0x00022878
        /*03e0*/ 	.short	0x0100
        /*03e2*/ 	.byte	0x06
	.zero		1


	//   ....[13]....
        /*03e4*/ 	.word	0x00000620
        /*03e8*/ 	.word	0x000000ff
        /*03ec*/ 	.word	0x00022888
        /*03f0*/ 	.short	0x0100
        /*03f2*/ 	.byte	0x06
	.zero		1


	//   ....[14]....
        /*03f4*/ 	.word	0x00000750
        /*03f8*/ 	.word	0x000000ff
        /*03fc*/ 	.word	0x00022890
        /*0400*/ 	.short	0x0100
        /*0402*/ 	.byte	0x08
	.zero		1


	//   ....[15]....
        /*0404*/ 	.word	0x00000760
        /*0408*/ 	.word	0x000000ff
        /*040c*/ 	.word	0x000228a0
        /*0410*/ 	.short	0x0100
        /*0412*/ 	.byte	0x08
	.zero		1


	//   ....[16]....
        /*0414*/ 	.word	0x00000770
        /*0418*/ 	.word	0x000000ff
        /*041c*/ 	.word	0x00022898
        /*0420*/ 	.short	0x0100
        /*0422*/ 	.byte	0x08
	.zero		1


	//   ....[17]....
        /*0424*/ 	.word	0x00000780
        /*0428*/ 	.word	0x000000ff
        /*042c*/ 	.word	0x000228a8
        /*0430*/ 	.short	0x0100
        /*0432*/ 	.byte	0x08
	.zero		1


	//   ....[18]....
        /*0434*/ 	.word	0x000008b0
        /*0438*/ 	.word	0x000000ff
        /*043c*/ 	.word	0x000228b0
        /*0440*/ 	.short	0x0100
        /*0442*/ 	.byte	0x08
	.zero		1


	//   ....[19]....
        /*0444*/ 	.word	0x000008c0
        /*0448*/ 	.word	0x000000ff
        /*044c*/ 	.word	0x000228c0
        /*0450*/ 	.short	0x0100
        /*0452*/ 	.byte	0x08
	.zero		1


	//   ....[20]....
        /*0454*/ 	.word	0x000008d0
        /*0458*/ 	.word	0x000000ff
        /*045c*/ 	.word	0x000228b8
        /*0460*/ 	.short	0x0100
        /*0462*/ 	.byte	0x08
	.zero		1


	//   ....[21]....
        /*0464*/ 	.word	0x000008e0
        /*0468*/ 	.word	0x000000ff
        /*046c*/ 	.word	0x000228c8
        /*0470*/ 	.short	0x0100
        /*0472*/ 	.byte	0x08
	.zero		1


	//   ....[22]....
        /*0474*/ 	.word	0x00001980
        /*0478*/ 	.word	0x000000ff
        /*047c*/ 	.word	0x00022800
        /*0480*/ 	.short	0x010a
        /*0482*/ 	.byte	0x26
	.zero		1


	//   ....[23]....
        /*0484*/ 	.word	0x00001a20
        /*0488*/ 	.word	0x000000ff
        /*048c*/ 	.word	0x00022830
        /*0490*/ 	.short	0x010a
        /*0492*/ 	.byte	0x26
	.zero		1


	//   ....[24]....
        /*0494*/ 	.word	0x00001a60
        /*0498*/ 	.word	0x000000ff
        /*049c*/ 	.word	0x00022830
        /*04a0*/ 	.short	0x010a
        /*04a2*/ 	.byte	0x26
	.zero		1


	//   ....[25]....
        /*04a4*/ 	.word	0x000022f0
        /*04a8*/ 	.word	0x00000014
        /*04ac*/ 	.word	0x00000000
        /*04b0*/ 	.short	0x0101
        /*04b2*/ 	.byte	0x3f
	.zero		1


	//   ....[26]....
        /*04b4*/ 	.word	0x00004500
        /*04b8*/ 	.word	0x000000ff
        /*04bc*/ 	.word	0x00022850
        /*04c0*/ 	.short	0x010a
        /*04c2*/ 	.byte	0x26
	.zero		1


	//   ....[27]....
        /*04c4*/ 	.word	0x00004540
        /*04c8*/ 	.word	0x000000ff
        /*04cc*/ 	.word	0x00022850
        /*04d0*/ 	.short	0x010a
        /*04d2*/ 	.byte	0x26
	.zero		1


	//   ....[28]....
        /*04d4*/ 	.word	0x000048b0
        /*04d8*/ 	.word	0x00000006
        /*04dc*/ 	.word	0x00000000
        /*04e0*/ 	.short	0x0101
        /*04e2*/ 	.byte	0x3f
	.zero		1


	//   ....[29]....
        /*04e4*/ 	.word	0x00004bd0
        /*04e8*/ 	.word	0x000000ff
        /*04ec*/ 	.word	0x00022830
        /*04f0*/ 	.short	0x010a
        /*04f2*/ 	.byte	0x20
	.zero		1


	//   ....[30]....
        /*04f4*/ 	.word	0x00004c10
        /*04f8*/ 	.word	0x000000ff
        /*04fc*/ 	.word	0x00022830
        /*0500*/ 	.short	0x010a
        /*0502*/ 	.byte	0x20
	.zero		1


	//   ....[31]....
        /*0504*/ 	.word	0x000051e0
        /*0508*/ 	.word	0x00000016
        /*050c*/ 	.word	0x00000000
        /*0510*/ 	.short	0x0101
        /*0512*/ 	.byte	0x3f
	.zero		1


	//   ....[32]....
        /*0514*/ 	.word	0x00007d70
        /*0518*/ 	.word	0x000000ff
        /*051c*/ 	.word	0x00022850
        /*0520*/ 	.short	0x010a
        /*0522*/ 	.byte	0x20
	.zero		1


	//   ....[33]....
        /*0524*/ 	.word	0x00007db0
        /*0528*/ 	.word	0x000000ff
        /*052c*/ 	.word	0x00022850
        /*0530*/ 	.short	0x010a
        /*0532*/ 	.byte	0x20
	.zero		1


	//   ....[34]....
        /*0534*/ 	.word	0x00008080
        /*0538*/ 	.word	0x000000b1
        /*053c*/ 	.word	0x00000000
        /*0540*/ 	.short	0x0101
        /*0542*/ 	.byte	0x3f
	.zero		1


	//   ....[35]....
        /*0544*/ 	.word	0x000084c0
        /*0548*/ 	.word	0x000000ff
        /*054c*/ 	.word	0x00022830
        /*0550*/ 	.short	0x010a
        /*0552*/ 	.byte	0x1c
	.zero		1


	//   ....[36]....
        /*0554*/ 	.word	0x00008500
        /*0558*/ 	.word	0x000000ff
        /*055c*/ 	.word	0x00022830
        /*0560*/ 	.short	0x010a
        /*0562*/ 	.byte	0x1c
	.zero		1


	//   ....[37]....
        /*0564*/ 	.word	0x000099f0
        /*0568*/ 	.word	0x00000098
        /*056c*/ 	.word	0x00000000
        /*0570*/ 	.short	0x0101
        /*0572*/ 	.byte	0x3f
	.zero		1


	//   ....[38]....
        /*0574*/ 	.word	0x0000a390
        /*0578*/ 	.word	0x000000ff
        /*057c*/ 	.word	0x00022850
        /*0580*/ 	.short	0x010a
        /*0582*/ 	.byte	0x1c
	.zero		1


	//   ....[39]....
        /*0584*/ 	.word	0x0000a3d0
        /*0588*/ 	.word	0x000000ff
        /*058c*/ 	.word	0x00022850
        /*0590*/ 	.short	0x010a
        /*0592*/ 	.byte	0x1c
	.zero		1


	//   ....[40]....
        /*0594*/ 	.word	0x0000a680
        /*0598*/ 	.word	0x000000c9
        /*059c*/ 	.word	0x00000000
        /*05a0*/ 	.short	0x0101
        /*05a2*/ 	.byte	0x3f
	.zero		1


	//   ....[41]....
        /*05a4*/ 	.word	0x0000a810
        /*05a8*/ 	.word	0x000000ff
        /*05ac*/ 	.word	0x00022830
        /*05b0*/ 	.short	0x010a
        /*05b2*/ 	.byte	0x1f
	.zero		1


	//   ....[42]....
        /*05b4*/ 	.word	0x0000a850
        /*05b8*/ 	.word	0x000000ff
        /*05bc*/ 	.word	0x00022830
        /*05c0*/ 	.short	0x010a
        /*05c2*/ 	.byte	0x1f
	.zero		1


	//   ....[43]....
        /*05c4*/ 	.word	0x0000adc0
        /*05c8*/ 	.word	0x0000000e
        /*05cc*/ 	.word	0x00000000
        /*05d0*/ 	.short	0x0101
        /*05d2*/ 	.byte	0x3f
	.zero		1


	//   ....[44]....
        /*05d4*/ 	.word	0x0000d980
        /*05d8*/ 	.word	0x000000ff
        /*05dc*/ 	.word	0x00022850
        /*05e0*/ 	.short	0x010a
        /*05e2*/ 	.byte	0x1f
	.zero		1


	//   ....[45]....
        /*05e4*/ 	.word	0x0000d9c0
        /*05e8*/ 	.word	0x000000ff
        /*05ec*/ 	.word	0x00022850
        /*05f0*/ 	.short	0x010a
        /*05f2*/ 	.byte	0x1f
	.zero		1


	//   ....[46]....
        /*05f4*/ 	.word	0x0000dc90
        /*05f8*/ 	.word	0x000000b0
        /*05fc*/ 	.word	0x00000000
        /*0600*/ 	.short	0x0101
        /*0602*/ 	.byte	0x3f
	.zero		1


	//   ....[47]....
        /*0604*/ 	.word	0x0000ef40
        /*0608*/ 	.word	0x000000ff
        /*060c*/ 	.word	0x00000000
        /*0610*/ 	.short	0x0101
        /*0612*/ 	.byte	0x04
	.zero		1


	//   ....[48]....
        /*0614*/ 	.word	0x00011cf0
        /*0618*/ 	.word	0x000000ff
        /*061c*/ 	.word	0x00022840
        /*0620*/ 	.short	0x010a
        /*0622*/ 	.byte	0x26
	.zero		1


	//   ....[49]....
        /*0624*/ 	.word	0x000127f0
        /*0628*/ 	.word	0x000000ff
        /*062c*/ 	.word	0x00022800
        /*0630*/ 	.short	0x0107
        /*0632*/ 	.byte	0x26
	.zero		1


	//   ....[50]....
        /*0634*/ 	.word	0x00012830
        /*0638*/ 	.word	0x000000ff
        /*063c*/ 	.word	0x00022800
        /*0640*/ 	.short	0x0101
        /*0642*/ 	.byte	0x26
	.zero		1


	//   ....[51]....
        /*0644*/ 	.word	0x00012840
        /*0648*/ 	.word	0x000000ff
        /*064c*/ 	.word	0x00022820
        /*0650*/ 	.short	0x010a
        /*0652*/ 	.byte	0x26
	.zero		1


	//   ....[52]....
        /*0654*/ 	.word	0x000128a0
        /*0658*/ 	.word	0x000000ff
        /*065c*/ 	.word	0x00022860
        /*0660*/ 	.short	0x010a
        /*0662*/ 	.byte	0x26
	.zero		1


	//   ....[53]....
        /*0664*/ 	.word	0x00013110
        /*0668*/ 	.word	0x000000ff
        /*066c*/ 	.word	0x00022848
        /*0670*/ 	.short	0x010a
        /*0672*/ 	.byte	0x26
	.zero		1


	//   ....[54]....
        /*0674*/ 	.word	0x000132e0
        /*0678*/ 	.word	0x000000ff
        /*067c*/ 	.word	0x00022868
        /*0680*/ 	.short	0x010a
        /*0682*/ 	.byte	0x26
	.zero		1


	//   ....[55]....
        /*0684*/ 	.word	0x00013940
        /*0688*/ 	.word	0x000000ff
        /*068c*/ 	.word	0x00022840
        /*0690*/ 	.short	0x010a
        /*0692*/ 	.byte	0x26
	.zero		1


	//   ....[56]....
        /*0694*/ 	.word	0x00013b20
        /*0698*/ 	.word	0x000000ff
        /*069c*/ 	.word	0x00022860
        /*06a0*/ 	.short	0x010a
        /*06a2*/ 	.byte	0x26
	.zero		1


	//   ....[57]....
        /*06a4*/ 	.word	0x000141a0
        /*06a8*/ 	.word	0x000000ff
        /*06ac*/ 	.word	0x00022848
        /*06b0*/ 	.short	0x010a
        /*06b2*/ 	.byte	0x26
	.zero		1


	//   ....[58]....
        /*06b4*/ 	.word	0x00014380
        /*06b8*/ 	.word	0x000000ff
        /*06bc*/ 	.word	0x00022868
        /*06c0*/ 	.short	0x010a
        /*06c2*/ 	.byte	0x26
	.zero		1


	//   ....[59]....
        /*06c4*/ 	.word	0x00014860
        /*06c8*/ 	.word	0x00000002
        /*06cc*/ 	.word	0x00022820
        /*06d0*/ 	.short	0x010a
        /*06d2*/ 	.byte	0x3f
	.zero		1


	//   ....[60]....
        /*06d4*/ 	.word	0x000149e0
        /*06d8*/ 	.word	0x00000007
        /*06dc*/ 	.word	0x00000000
        /*06e0*/ 	.short	0x010a
        /*06e2*/ 	.byte	0x3f
	.zero		1


	//   ....[61]....
        /*06e4*/ 	.word	0x00014a50
        /*06e8*/ 	.word	0x00000005
        /*06ec*/ 	.word	0x00000000
        /*06f0*/ 	.short	0x010a
        /*06f2*/ 	.byte	0x3f
	.zero		1


	//   ....[62]....
        /*06f4*/ 	.word	0x00014ab0
        /*06f8*/ 	.word	0x00000005
        /*06fc*/ 	.word	0x00000000
        /*0700*/ 	.short	0x010a
        /*0702*/ 	.byte	0x3f
	.zero		1


	//   ....[63]....
        /*0704*/ 	.word	0x00014ae0
        /*0708*/ 	.word	0x00000003
        /*070c*/ 	.word	0x00000000
        /*0710*/ 	.short	0x010a
        /*0712*/ 	.byte	0x3f
	.zero		1


	//   ....[64]....
        /*0714*/ 	.word	0x00014b50
        /*0718*/ 	.word	0x00000000
        /*071c*/ 	.word	0x00022800
        /*0720*/ 	.short	0x010a
        /*0722*/ 	.byte	0x3f
	.zero		1


	//   ....[65]....
        /*0724*/ 	.word	0x00014bb0
        /*0728*/ 	.word	0x00000000
        /*072c*/ 	.word	0x00022830
        /*0730*/ 	.short	0x010a
        /*0732*/ 	.byte	0x3f
	.zero		1


	//   ....[66]....
        /*0734*/ 	.word	0x00014c00
        /*0738*/ 	.word	0x00000006
        /*073c*/ 	.word	0x00022850
        /*0740*/ 	.short	0x010a
        /*0742*/ 	.byte	0x3f
	.zero		1


	//   ....[67]....
        /*0744*/ 	.word	0x00014c60
        /*0748*/ 	.word	0x0000000d
        /*074c*/ 	.word	0x00022830
        /*0750*/ 	.short	0x010a
        /*0752*/ 	.byte	0x3f
	.zero		1


	//   ....[68]....
        /*0754*/ 	.word	0x00014cb0
        /*0758*/ 	.word	0x000000b1
        /*075c*/ 	.word	0x00022850
        /*0760*/ 	.short	0x010a
        /*0762*/ 	.byte	0x3f
	.zero		1


	//   ....[69]....
        /*0764*/ 	.word	0x00014d10
        /*0768*/ 	.word	0x00000009
        /*076c*/ 	.word	0x00022830
        /*0770*/ 	.short	0x010a
        /*0772*/ 	.byte	0x3f
	.zero		1


	//   ....[70]....
        /*0774*/ 	.word	0x00014d60
        /*0778*/ 	.word	0x000000c9
        /*077c*/ 	.word	0x00022850
        /*0780*/ 	.short	0x010a
        /*0782*/ 	.byte	0x3f
	.zero		1


	//   ....[71]....
        /*0784*/ 	.word	0x00014dc0
        /*0788*/ 	.word	0x0000000a
        /*078c*/ 	.word	0x00022830
        /*0790*/ 	.short	0x010a
        /*0792*/ 	.byte	0x3f
	.zero		1


	//   ....[72]....
        /*0794*/ 	.word	0x00014e10
        /*0798*/ 	.word	0x000000b0
        /*079c*/ 	.word	0x00022850
        /*07a0*/ 	.short	0x010a
        /*07a2*/ 	.byte	0x3f
	.zero		1


	//   ....[73]....
        /*07a4*/ 	.word	0x00014f70
        /*07a8*/ 	.word	0x00000003
        /*07ac*/ 	.word	0x00022840
        /*07b0*/ 	.short	0x010a
        /*07b2*/ 	.byte	0x3f
	.zero		1


	//   ....[74]....
        /*07b4*/ 	.word	0x00015920
        /*07b8*/ 	.word	0x00000003
        /*07bc*/ 	.word	0x00022820
        /*07c0*/ 	.short	0x010a
        /*07c2*/ 	.byte	0x3f
	.zero		1


	//   ....[75]....
        /*07c4*/ 	.word	0x00015980
        /*07c8*/ 	.word	0x00000003
        /*07cc*/ 	.word	0x00022860
        /*07d0*/ 	.short	0x010a
        /*07d2*/ 	.byte	0x3f
	.zero		1


	//   ....[76]....
        /*07d4*/ 	.word	0x000159e0
        /*07d8*/ 	.word	0x00000003
        /*07dc*/ 	.word	0x00022848
        /*07e0*/ 	.short	0x010a
        /*07e2*/ 	.byte	0x3f
	.zero		1


	//   ....[77]....
        /*07e4*/ 	.word	0x00015a40
        /*07e8*/ 	.word	0x00000003
        /*07ec*/ 	.word	0x00022868
        /*07f0*/ 	.short	0x010a
        /*07f2*/ 	.byte	0x3f
	.zero		1


	//   ....[78]....
        /*07f4*/ 	.word	0x00015aa0
        /*07f8*/ 	.word	0x00000003
        /*07fc*/ 	.word	0x00022840
        /*0800*/ 	.short	0x010a
        /*0802*/ 	.byte	0x3f
	.zero		1


	//   ....[79]....
        /*0804*/ 	.word	0x00015b00
        /*0808*/ 	.word	0x00000003
        /*080c*/ 	.word	0x00022860
        /*0810*/ 	.short	0x010a
        /*0812*/ 	.byte	0x3f
	.zero		1


	//   ....[80]....
        /*0814*/ 	.word	0x00015b60
        /*0818*/ 	.word	0x00000003
        /*081c*/ 	.word	0x00022848
        /*0820*/ 	.short	0x010a
        /*0822*/ 	.byte	0x3f
	.zero		1


	//   ....[81]....
        /*0824*/ 	.word	0x00015bc0
        /*0828*/ 	.word	0x00000003
        /*082c*/ 	.word	0x00022868
        /*0830*/ 	.short	0x010a
        /*0832*/ 	.byte	0x3f
	.zero		1


	//   ....[82]....
        /*0834*/ 	.word	0x00015c10
        /*0838*/ 	.word	0x00000002
        /*083c*/ 	.word	0x00022820
        /*0840*/ 	.short	0x010a
        /*0842*/ 	.byte	0x3f
	.zero		1


	//   ....[83]....
        /*0844*/ 	.word	0x00015db0
        /*0848*/ 	.word	0x00000007
        /*084c*/ 	.word	0x00000000
        /*0850*/ 	.short	0x010a
        /*0852*/ 	.byte	0x3f
	.zero		1


	//   ....[84]....
        /*0854*/ 	.word	0x00015e00
        /*0858*/ 	.word	0x00000005
        /*085c*/ 	.word	0x00000000
        /*0860*/ 	.short	0x010a
        /*0862*/ 	.byte	0x3f
	.zero		1


	//   ....[85]....
        /*0864*/ 	.word	0x00015e50
        /*0868*/ 	.word	0x00000005
        /*086c*/ 	.word	0x00000000
        /*0870*/ 	.short	0x010a
        /*0872*/ 	.byte	0x3f
	.zero		1


	//----- nvinfo : EIATTR_NUM_MBARRIERS
	.align		4
.L_1303:
        /*0874*/ 	.byte	0x03, 0x38
        /*0876*/ 	.short	0x0016


	//----- nvinfo : EIATTR_EXIT_INSTR_OFFSETS
	.align		4
        /*0878*/ 	.byte	0x04, 0x1c
        /*087a*/ 	.short	(.L_1305 - .L_1304)


	//   ....[0]....
.L_1304:
        /*087c*/ 	.word	0x00014b30


	//----- nvinfo : EIATTR_MAX_THREADS
	.align		4
.L_1305:
        /*0880*/ 	.byte	0x04, 0x05
        /*0882*/ 	.short	(.L_1307 - .L_1306)
.L_1306:
        /*0884*/ 	.word	0x00000180
        /*0888*/ 	.word	0x00000001
        /*088c*/ 	.word	0x00000001


	//----- nvinfo : EIATTR_CRS_STACK_SIZE
	.align		4
.L_1307:
        /*0890*/ 	.byte	0x04, 0x1e
        /*0892*/ 	.short	(.L_1309 - .L_1308)
.L_1308:
        /*0894*/ 	.word	0x00000000


	//----- nvinfo : EIATTR_CBANK_PARAM_SIZE
	.align		4
.L_1309:
        /*0898*/ 	.byte	0x03, 0x19
        /*089a*/ 	.short	0x0a70


	//----- nvinfo : EIATTR_PARAM_CBANK
	.align		4
        /*089c*/ 	.byte	0x04, 0x0a
        /*089e*/ 	.short	(.L_1311 - .L_1310)
	.align		4
.L_1310:
        /*08a0*/ 	.word	index@(.nv.constant0._ZN7cutlass13device_kernelIN5flash11enable_sm90INS1_16FlashAttnFwdSm90INS1_25CollectiveMainloopFwdSm90ILi2EN4cute5tupleIJNS5_1CILi1EEES8_S8_EEENS6_IJNS7_ILi128EEENS7_ILi96EEENS7_ILi64EEEEEELi256ENS_6half_tEfNS_4arch4Sm90ELb0ELb1ELb1ELb0ELb0ELb0ELb0ELb1ELb0ELb1ELb1ELb0EEENS1_21CollectiveEpilogueFwdINS6_IJSA_NS7_ILi256EEESB_EEES9_SE_SG_Li256ELb0ELb1ELb1ELb0EEENS1_19SingleTileSchedulerILb0ELb1ELb1ELi128EEEEEEEEEvNT_6ParamsE)
        /*08a4*/ 	.short	0x0210
        /*08a6*/ 	.short	0x0a70


	//----- nvinfo : EIATTR_SW_WAR
	.align		4
.L_1311:
        /*08a8*/ 	.byte	0x04, 0x36
        /*08aa*/ 	.short	(.L_1313 - .L_1312)
.L_1312:
        /*08ac*/ 	.word	0x00000008
.L_1313:


//--------------------- .nv.info._ZN7cutlass13device_kernelIN5flash11enable_sm90INS1_16FlashAttnFwdSm90INS1_25CollectiveMainloopFwdSm90ILi2EN4cute5tupleIJNS5_1CILi1EEES8_S8_EEENS6_IJNS7_ILi128EEENS7_ILi96EEENS7_ILi64EEEEEELi256ENS_6half_tEfNS_4arch4Sm90ELb0ELb1ELb1ELb0ELb0ELb0ELb1ELb1ELb0ELb1ELb1ELb0EEENS1_21CollectiveEpilogueFwdINS6_IJSA_NS7_ILi256EEESB_EEES9_SE_SG_Li256ELb0ELb1ELb1ELb0EEENS1_19SingleTileSchedulerILb0ELb1ELb1ELi128EEEEEEEEEvNT_6ParamsE --------------------------
	.section	.nv.info._ZN7cutlass13device_kernelIN5flash11enable_sm90INS1_16FlashAttnFwdSm90INS1_25CollectiveMainloopFwdSm90ILi2EN4cute5tupleIJNS5_1CILi1EEES8_S8_EEENS6_IJNS7_ILi128EEENS7_ILi96EEENS7_ILi64EEEEEELi256ENS_6half_tEfNS_4arch4Sm90ELb0ELb1ELb1ELb0ELb0ELb0ELb1ELb1ELb0ELb1ELb1ELb0EEENS1_21CollectiveEpilogueFwdINS6_IJSA_NS7_ILi256EEESB_EEES9_SE_SG_Li256ELb0ELb1ELb1ELb0EEENS1_19SingleTileSchedulerILb0ELb1ELb1ELi128EEEEEEEEEvNT_6ParamsE,"",@"SHT_CUDA_INFO"
	.sectionflags	@""
	.align	4


	//----- nvinfo : EIATTR_CUDA_API_VERSION
	.align		4
        /*0000*/ 	.byte	0x04, 0x37
        /*0002*/ 	.short	(.L_1315 - .L_1314)
.L_1314:
        /*0004*/ 	.word	0x00000082


	//----- nvinfo : EIATTR_KPARAM_INFO
	.align		4
.L_1315:
        /*0008*/ 	.byte	0x04, 0x17
        /*000a*/ 	.short	(.L_1317 - .L_1316)
.L_1316:
        /*000c*/ 	.word	0x00000000
        /*0010*/ 	.short	0x0000
        /*0012*/ 	.short	0x0070
        /*0014*/ 	.byte	0x00, 0xf0, 0x01, 0x2c


	//----- nvinfo : EIATTR_SPARSE_MMA_MASK
	.align		4
.L_1317:
        /*0018*/ 	.byte	0x03, 0x50
        /*001a*/ 	.short	0x0000


	//----- nvinfo : EIATTR_MAXREG_COUNT
	.align		4
        /*001c*/ 	.byte	0x03, 0x1b
        /*001e*/ 	.short	0x00a8


	//----- nvinfo : EIATTR_NUM_BARRIERS
	.align		4
        /*0020*/ 	.byte	0x02, 0x4c
        /*0022*/ 	.byte	0x10
	.zero		1


	//----- nvinfo : EIATTR_EXTERNS
	.align		4
        /*0024*/ 	.byte	0x04, 0x0f
        /*0026*/ 	.short	(.L_1319 - .L_1318)


	//   ....[0]....
	.align		4
.L_1318:
        /*0028*/ 	.word	index@(__assertfail)


	//----- nvinfo : EIATTR_ANNOTATIONS
	.align		4
.L_1319:
        /*002c*/ 	.byte	0x04, 0x55
        /*002e*/ 	.short	(.L_1321 - .L_1320)


	//   ....[0]....
.L_1320:
        /* <DEDUP_REMOVED lines=1238> */


	//----- nvinfo : EIATTR_MERCURY_ISA_VERSION
	.align		4
.L_1321:
        /*4d80*/ 	.byte	0x03, 0x5f
        /*4d82*/ 	.short	0x0101


	//----- nvinfo : EIATTR_INT_WARP_WIDE_INSTR_OFFSETS
	.align		4
        /*4d84*/ 	.byte	0x04, 0x31
        /*4d86*/ 	.short	(.L_1323 - .L_1322)


	//   ....[0]....
.L_1322:
        /*4d88*/ 	.word	0x00000160


	//   ....[1]....
        /*4d8c*/ 	.word	0x000001a0


	//   ....[2]....
        /*4d90*/ 	.word	0x00000210


	//   ....[3]....
        /*4d94*/ 	.word	0x00000280


	//----- nvinfo : EIATTR_COOP_GROUP_MASK_REGIDS
	.align		4
.L_1323:
        /*4d98*/ 	.byte	0x04, 0x29
        /*4d9a*/ 	.short	(.L_1325 - .L_1324)


	//   ....[0]....
.L_1324:
        /*4d9c*/ 	.word	0xffffffff


	//   ....[1]....
        /*4da0*/ 	.word	0xffffffff


	//   ....[2]....
        /*4da4*/ 	.word	0xffffffff


	//   ....[3]....
        /*4da8*/ 	.word	0xffffffff


	//   ....[4]....
        /*4dac*/ 	.word	0xffffffff


	//   ....[5]....
        /*4db0*/ 	.word	0xffffffff


	//   ....[6]....
        /*4db4*/ 	.word	0xffffffff


	//   ....[7]....
        /*4db8*/ 	.word	0xffffffff


	//   ....[8]....
        /*4dbc*/ 	.word	0xffffffff


	//   ....[9]....
        /*4dc0*/ 	.word	0xffffffff


	//   ....[10]....
        /*4dc4*/ 	.word	0xffffffff


	//   ....[11]....
        /*4dc8*/ 	.word	0xffffffff


	//   ....[12]....
        /*4dcc*/ 	.word	0xffffffff


	//   ....[13]....
        /*4dd0*/ 	.word	0xffffffff


	//   ....[14]....
        /*4dd4*/ 	.word	0xffffffff


	//   ....[15]....
        /*4dd8*/ 	.word	0xffffffff


	//   ....[16]....
        /*4ddc*/ 	.word	0xffffffff


	//   ....[17]....
        /*4de0*/ 	.word	0xffffffff


	//   ....[18]....
        /*4de4*/ 	.word	0xffffffff


	//   ....[19]....
        /*4de8*/ 	.word	0xffffffff


	//   ....[20]....
        /*4dec*/ 	.word	0xffffffff


	//   ....[21]....
        /*4df0*/ 	.word	0xffffffff


	//   ....[22]....
        /*4df4*/ 	.word	0xffffffff


	//   ....[23]....
        /*4df8*/ 	.word	0xffffffff


	//   ....[24]....
        /*4dfc*/ 	.word	0xffffffff


	//   ....[25]....
        /*4e00*/ 	.word	0xffffffff


	//   ....[26]....
        /*4e04*/ 	.word	0xffffffff


	//   ....[27]....
        /*4e08*/ 	.word	0xffffffff


	//   ....[28]....
        /*4e0c*/ 	.word	0xffffffff


	//   ....[29]....
        /*4e10*/ 	.word	0xffffffff


	//   ....[30]....
        /*4e14*/ 	.word	0xffffffff


	//   ....[31]....
        /*4e18*/ 	.word	0xffffffff


	//   ....[32]....
        /*4e1c*/ 	.word	0xffffffff


	//   ....[33]....
        /*4e20*/ 	.word	0xffffffff


	//   ....[34]....
        /*4e24*/ 	.word	0xffffffff


	//   ....[35]....
        /*4e28*/ 	.word	0xffffffff


	//   ....[36]....
        /*4e2c*/ 	.word	0xffffffff


	//   ....[37]....
        /*4e30*/ 	.word	0xffffffff


	//   ....[38]....
        /*4e34*/ 	.word	0xffffffff


	//   ....[39]....
        /*4e38*/ 	.word	0xffffffff


	//   ....[40]....
        /*4e3c*/ 	.word	0xffffffff


	//   ....[41]....
        /*4e40*/ 	.word	0xffffffff


	//   ....[42]....
        /*4e44*/ 	.word	0xffffffff


	//   ....[43]....
        /*4e48*/ 	.word	0xffffffff


	//   ....[44]....
        /*4e4c*/ 	.word	0xffffffff


	//   ....[45]....
        /*4e50*/ 	.word	0xffffffff


	//   ....[46]....
        /*4e54*/ 	.word	0xffffffff


	//   ....[47]....
        /*4e58*/ 	.word	0xffffffff


	//   ....[48]....
        /*4e5c*/ 	.word	0xffffffff


	//   ....[49]....
        /*4e60*/ 	.word	0xffffffff


	//   ....[50]....
        /*4e64*/ 	.word	0xffffffff


	//   ....[51]....
        /*4e68*/ 	.word	0xffffffff


	//   ....[52]....
        /*4e6c*/ 	.word	0xffffffff


	//   ....[53]....
        /*4e70*/ 	.word	0xffffffff


	//   ....[54]....
        /*4e74*/ 	.word	0xffffffff


	//   ....[55]....
        /*4e78*/ 	.word	0xffffffff


	//   ....[56]....
        /*4e7c*/ 	.word	0xffffffff


	//   ....[57]....
        /*4e80*/ 	.word	0xffffffff


	//   ....[58]....
        /*4e84*/ 	.word	0xffffffff


	//   ....[59]....
        /*4e88*/ 	.word	0xffffffff


	//   ....[60]....
        /*4e8c*/ 	.word	0xffffffff


	//   ....[61]....
        /*4e90*/ 	.word	0xffffffff


	//   ....[62]....
        /*4e94*/ 	.word	0xffffffff


	//   ....[63]....
        /*4e98*/ 	.word	0xffffffff


	//   ....[64]....
        /*4e9c*/ 	.word	0xffffffff


	//   ....[65]....
        /*4ea0*/ 	.word	0xffffffff


	//   ....[66]....
        /*4ea4*/ 	.word	0xffffffff


	//   ....[67]....
        /*4ea8*/ 	.word	0xffffffff


	//   ....[68]....
        /*4eac*/ 	.word	0xffffffff


	//   ....[69]....
        /*4eb0*/ 	.word	0xffffffff


	//   ....[70]....
        /*4eb4*/ 	.word	0xffffffff


	//   ....[71]....
        /*4eb8*/ 	.word	0x0500000f


	//   ....[72]....
        /*4ebc*/ 	.word	0x0500000f


	//   ....[73]....
        /*4ec0*/ 	.word	0x0500000f


	//   ....[74]....
        /*4ec4*/ 	.word	0x0500000f


	//   ....[75]....
        /*4ec8*/ 	.word	0x0500000f


	//   ....[76]....
        /*4ecc*/ 	.word	0x0500000f


	//   ....[77]....
        /*4ed0*/ 	.word	0x0500000f


	//   ....[78]....
        /*4ed4*/ 	.word	0x0500000f


	//   ....[79]....
        /*4ed8*/ 	.word	0x0500000f


	//   ....[80]....
        /*4edc*/ 	.word	0x0500000f


	//   ....[81]....
        /*4ee0*/ 	.word	0x0500000f


	//   ....[82]....
        /*4ee4*/ 	.word	0x0500000f


	//   ....[83]....
        /*4ee8*/ 	.word	0x0500000f


	//   ....[84]....
        /*4eec*/ 	.word	0x0500000f


	//   ....[85]....
        /*4ef0*/ 	.word	0x0500000f


	//   ....[86]....
        /*4ef4*/ 	.word	0x0500000f


	//   ....[87]....
        /*4ef8*/ 	.word	0x0500000f


	//   ....[88]....
        /*4efc*/ 	.word	0x0500000f


	//   ....[89]....
        /*4f00*/ 	.word	0x0500000f


	//   ....[90]....
        /*4f04*/ 	.word	0x0500000f


	//   ....[91]....
        /*4f08*/ 	.word	0x0500000f


	//   ....[92]....
        /*4f0c*/ 	.word	0x0500000f


	//   ....[93]....
        /*4f10*/ 	.word	0x0500000f


	//   ....[94]....
        /*4f14*/ 	.word	0x0500000f


	//   ....[95]....
        /*4f18*/ 	.word	0x0500000f


	//   ....[96]....
        /*4f1c*/ 	.word	0x0500000f


	//   ....[97]....
        /*4f20*/ 	.word	0x0500000f


	//   ....[98]....
        /*4f24*/ 	.word	0x0500000f


	//   ....[99]....
        /*4f28*/ 	.word	0x0500000f


	//   ....[100]....
        /*4f2c*/ 	.word	0x0500000f


	//   ....[101]....
        /*4f30*/ 	.word	0x0500000f


	//   ....[102]....
        /*4f34*/ 	.word	0x0500000f


	//   ....[103]....
        /*4f38*/ 	.word	0x0500000f


	//   ....[104]....
        /*4f3c*/ 	.word	0x0500000f


	//   ....[105]....
        /*4f40*/ 	.word	0xffffffff


	//   ....[106]....
        /*4f44*/ 	.word	0xffffffff


	//   ....[107]....
        /*4f48*/ 	.word	0xffffffff


	//   ....[108]....
        /*4f4c*/ 	.word	0xffffffff


	//   ....[109]....
        /*4f50*/ 	.word	0xffffffff


	//   ....[110]....
        /*4f54*/ 	.word	0xffffffff


	//----- nvinfo : EIATTR_COOP_GROUP_INSTR_OFFSETS
	.align		4
.L_1325:
        /*4f58*/ 	.byte	0x04, 0x28
        /*4f5a*/ 	.short	(.L_1327 - .L_1326)


	//   ....[0]....
.L_1326:
        /*4f5c*/ 	.word	0x000000a0


	//   ....[1]....
        /*4f60*/ 	.word	0x00000170


	//   ....[2]....
        /*4f64*/ 	.word	0x00000230


	//   ....[3]....
        /*4f68*/ 	.word	0x00000400


	//   ....[4]....
        /*4f6c*/ 	.word	0x00000560


	//   ....[5]....
        /*4f70*/ 	.word	0x00000680


	//   ....[6]....
        /*4f74*/ 	.word	0x000007e0


	//   ....[7]....
        /*4f78*/ 	.word	0x00001ba0


	//   ....[8]....
        /*4f7c*/ 	.word	0x00003b80


	//   ....[9]....
        /*4f80*/ 	.word	0x00004330


	//   ....[10]....
        /*4f84*/ 	.word	0x00005950


	//   ....[11]....
        /*4f88*/ 	.word	0x000059e0


	//   ....[12]....
        /*4f8c*/ 	.word	0x00005d50


	//   ....[13]....
        /*4f90*/ 	.word	0x00005d70


	//   ....[14]....
        /*4f94*/ 	.word	0x0000b600


	//   ....[15]....
        /*4f98*/ 	.word	0x0000b6a0


	//   ....[16]....
        /*4f9c*/ 	.word	0x0000b700


	//   ....[17]....
        /*4fa0*/ 	.word	0x0000b730


	//   ....[18]....
        /*4fa4*/ 	.word	0x00021a10


	//   ....[19]....
        /*4fa8*/ 	.word	0x000220b0


	//   ....[20]....
        /*4fac*/ 	.word	0x00023050


	//   ....[21]....
        /*4fb0*/ 	.word	0x00023110


	//   ....[22]....
        /*4fb4*/ 	.word	0x000232a0


	//   ....[23]....
        /*4fb8*/ 	.word	0x000232c0


	//   ....[24]....
        /*4fbc*/ 	.word	0x0002b740


	//   ....[25]....
        /*4fc0*/ 	.word	0x0002b760


	//   ....[26]....
        /*4fc4*/ 	.word	0x0002b7c0


	//   ....[27]....
        /*4fc8*/ 	.word	0x0002b800


	//   ....[28]....
        /*4fcc*/ 	.word	0x0002cbc0


	//   ....[29]....
        /*4fd0*/ 	.word	0x0002cbf0


	//   ....[30]....
        /*4fd4*/ 	.word	0x0002ce30


	//   ....[31]....
        /*4fd8*/ 	.word	0x0002ce80


	//   ....[32]....
        /*4fdc*/ 	.word	0x0002ceb0


	//   ....[33]....
        /*4fe0*/ 	.word	0x0002cec0


	//   ....[34]....
        /*4fe4*/ 	.word	0x0002dcf0


	//   ....[35]....
        /*4fe8*/ 	.word	0x0002dd00


	//   ....[36]....
        /*4fec*/ 	.word	0x0002eec0


	//   ....[37]....
        /*4ff0*/ 	.word	0x0002fd50


	//   ....[38]....
        /*4ff4*/ 	.word	0x00030610


	//   ....[39]....
        /*4ff8*/ 	.word	0x00030640


	//   ....[40]....
        /*4ffc*/ 	.word	0x00030670


	//   ....[41]....
        /*5000*/ 	.word	0x00030690


	//   ....[42]....
        /*5004*/ 	.word	0x000307d0


	//   ....[43]....
        /*5008*/ 	.word	0x000307f0


	//   ....[44]....
        /*500c*/ 	.word	0x00030890


	//   ....[45]....
        /*5010*/ 	.word	0x000308b0


	//   ....[46]....
        /*5014*/ 	.word	0x00030950


	//   ....[47]....
        /*5018*/ 	.word	0x00030960


	//   ....[48]....
        /*501c*/ 	.word	0x00030a10


	//   ....[49]....
        /*5020*/ 	.word	0x00030a20


	//   ....[50]....
        /*5024*/ 	.word	0x00030ab0


	//   ....[51]....
        /*5028*/ 	.word	0x00030ac0


	//   ....[52]....
        /*502c*/ 	.word	0x00030ad0


	//   ....[53]....
        /*5030*/ 	.word	0x00030ae0


	//   ....[54]....
        /*5034*/ 	.word	0x00031220


	//   ....[55]....
        /*5038*/ 	.word	0x00031240


	//   ....[56]....
        /*503c*/ 	.word	0x00031270


	//   ....[57]....
        /*5040*/ 	.word	0x00031340


	//   ....[58]....
        /*5044*/ 	.word	0x000313e0


	//   ....[59]....
        /*5048*/ 	.word	0x000313f0


	//   ....[60]....
        /*504c*/ 	.word	0x00031490


	//   ....[61]....
        /*5050*/ 	.word	0x000314a0


	//   ....[62]....
        /*5054*/ 	.word	0x00031520


	//   ....[63]....
        /*5058*/ 	.word	0x00031530


	//   ....[64]....
        /*505c*/ 	.word	0x000315c0


	//   ....[65]....
        /*5060*/ 	.word	0x000315d0


	//   ....[66]....
        /*5064*/ 	.word	0x000315e0


	//   ....[67]....
        /*5068*/ 	.word	0x00031670


	//   ....[68]....
        /*506c*/ 	.word	0x00031680


	//   ....[69]....
        /*5070*/ 	.word	0x000316d0


	//   ....[70]....
        /*5074*/ 	.word	0x00033970


	//   ....[71]....
        /*5078*/ 	.word	0x00033eb0


	//   ....[72]....
        /*507c*/ 	.word	0x00034020


	//   ....[73]....
        /*5080*/ 	.word	0x00034090


	//   ....[74]....
        /*5084*/ 	.word	0x00034130


	//   ....[75]....
        /*5088*/ 	.word	0x000341d0


	//   ....[76]....
        /*508c*/ 	.word	0x000342b0


	//   ....[77]....
        /*5090*/ 	.word	0x000343c0


	//   ....[78]....
        /*5094*/ 	.word	0x00034420


	//   ....[79]....
        /*5098*/ 	.word	0x00034530


	//   ....[80]....
        /*509c*/ 	.word	0x000345a0


	//   ....[81]....
        /*50a0*/ 	.word	0x000346b0


	//   ....[82]....
        /*50a4*/ 	.word	0x00034710


	//   ....[83]....
        /*50a8*/ 	.word	0x00034830


	//   ....[84]....
        /*50ac*/ 	.word	0x00034890


	//   ....[85]....
        /*50b0*/ 	.word	0x00034980


	//   ....[86]....
        /*50b4*/ 	.word	0x000349f0


	//   ....[87]....
        /*50b8*/ 	.word	0x00034aa0


	//   ....[88]....
        /*50bc*/ 	.word	0x00034b90


	//   ....[89]....
        /*50c0*/ 	.word	0x00034c40


	//   ....[90]....
        /*50c4*/ 	.word	0x00034ee0


	//   ....[91]....
        /*50c8*/ 	.word	0x00034f60


	//   ....[92]....
        /*50cc*/ 	.word	0x00035090


	//   ....[93]....
        /*50d0*/ 	.word	0x000350e0


	//   ....[94]....
        /*50d4*/ 	.word	0x00035200


	//   ....[95]....
        /*50d8*/ 	.word	0x00035250


	//   ....[96]....
        /*50dc*/ 	.word	0x00035370


	//   ....[97]....
        /*50e0*/ 	.word	0x000353c0


	//   ....[98]....
        /*50e4*/ 	.word	0x00035550


	//   ....[99]....
        /*50e8*/ 	.word	0x000355a0


	//   ....[100]....
        /*50ec*/ 	.word	0x00035630


	//   ....[101]....
        /*50f0*/ 	.word	0x00035680


	//   ....[102]....
        /*50f4*/ 	.word	0x000357a0


	//   ....[103]....
        /*50f8*/ 	.word	0x00035870


	//   ....[104]....
        /*50fc*/ 	.word	0x00035c80


	//   ....[105]....
        /*5100*/ 	.word	0x000381b0


	//   ....[106]....
        /*5104*/ 	.word	0x000389a0


	//   ....[107]....
        /*5108*/ 	.word	0x00039c70


	//   ....[108]....
        /*510c*/ 	.word	0x00039cc0


	//   ....[109]....
        /*5110*/ 	.word	0x00039d20


	//   ....[110]....
        /*5114*/ 	.word	0x00039d40


	//----- nvinfo : EIATTR_REG_RECONFIG
	.align		4
.L_1327:
        /*5118*/ 	.byte	0x01, 0x54
	.zero		2


	//----- nvinfo : EIATTR_SYSCALL_OFFSETS
	.align		4
        /*511c*/ 	.byte	0x04, 0x46
        /*511e*/ 	.short	(.L_1329 - .L_1328)


	//   ....[0]....
.L_1328:
        /*5120*/ 	.word	0x00001ee0


	//   ....[1]....
        /*5124*/ 	.word	0x0002f9e0


	//   ....[2]....
        /*5128*/ 	.word	0x0002fb20


	//   ....[3]....
        /*512c*/ 	.word	0x0002fc10


	//   ....[4]....
        /*5130*/ 	.word	0x000302b0


	//   ....[5]....
        /*5134*/ 	.word	0x00030e00


	//----- nvinfo : EIATTR_MBARRIER_INSTR_OFFSETS
	.align		4
.L_1329:
        /*5138*/ 	.byte	0x04, 0x39
        /*513a*/ 	.short	(.L_1331 - .L_1330)


	//   ....[0]....
.L_1330:
        /*513c*/ 	.word	0x000002a0
        /*5140*/ 	.word	0x000000ff
        /*5144*/ 	.word	0x00032400
        /*5148*/ 	.short	0x0100
        /*514a*/ 	.byte	0x08
	.zero		1


	//   ....[1]....
        /*514c*/ 	.word	0x000002b0
        /*5150*/ 	.word	0x000000ff
        /*5154*/ 	.word	0x00032410
        /*5158*/ 	.short	0x0100
        /*515a*/ 	.byte	0x08
	.zero		1


	//   ....[2]....
        /*515c*/ 	.word	0x000002c0
        /*5160*/ 	.word	0x000000ff
        /*5164*/ 	.word	0x00032420
        /*5168*/ 	.short	0x0100
        /*516a*/ 	.byte	0x08
	.zero		1


	//   ....[3]....
        /*516c*/ 	.word	0x000003b0
        /*5170*/ 	.word	0x000000ff
        /*5174*/ 	.word	0x00032430
        /*5178*/ 	.short	0x0100
        /*517a*/ 	.byte	0x08
	.zero		1


	//   ....[4]....
        /*517c*/ 	.word	0x000003c0
        /*5180*/ 	.word	0x000000ff
        /*5184*/ 	.word	0x00032440
        /*5188*/ 	.short	0x0100
        /*518a*/ 	.byte	0x08
	.zero		1


	//   ....[5]....
        /*518c*/ 	.word	0x000003d0
        /*5190*/ 	.word	0x000000ff
        /*5194*/ 	.word	0x00032438
        /*5198*/ 	.short	0x0100
        /*519a*/ 	.byte	0x08
	.zero		1


	//   ....[6]....
        /*519c*/ 	.word	0x000003e0
        /*51a0*/ 	.word	0x000000ff
        /*51a4*/ 	.word	0x00032448
        /*51a8*/ 	.short	0x0100
        /*51aa*/ 	.byte	0x08
	.zero		1


	//   ....[7]....
        /*51ac*/ 	.word	0x00000510
        /*51b0*/ 	.word	0x000000ff
        /*51b4*/ 	.word	0x00032450
        /*51b8*/ 	.short	0x0100
        /*51ba*/ 	.byte	0x08
	.zero		1


	//   ....[8]....
        /*51bc*/ 	.word	0x00000520
        /*51c0*/ 	.word	0x000000ff
        /*51c4*/ 	.word	0x00032460
        /*51c8*/ 	.short	0x0100
        /*51ca*/ 	.byte	0x08
	.zero		1


	//   ....[9]....
        /*51cc*/ 	.word	0x00000530
        /*51d0*/ 	.word	0x000000ff
        /*51d4*/ 	.word	0x00032458
        /*51d8*/ 	.short	0x0100
        /*51da*/ 	.byte	0x08
	.zero		1


	//   ....[10]....
        /*51dc*/ 	.word	0x00000540
        /*51e0*/ 	.word	0x000000ff
        /*51e4*/ 	.word	0x00032468
        /*51e8*/ 	.short	0x0100
        /*51ea*/ 	.byte	0x08
	.zero		1


	//   ....[11]....
        /*51ec*/ 	.word	0x00000630
        /*51f0*/ 	.word	0x000000ff
        /*51f4*/ 	.word	0x00032470
        /*51f8*/ 	.short	0x0100
        /*51fa*/ 	.byte	0x06
	.zero		1


	//   ....[12]....
        /*51fc*/ 	.word	0x00000640
        /*5200*/ 	.word	0x000000ff
        /*5204*/ 	.word	0x00032480
        /*5208*/ 	.short	0x0100
        /*520a*/ 	.byte	0x06
	.zero		1


	//   ....[13]....
        /*520c*/ 	.word	0x00000650
        /*5210*/ 	.word	0x000000ff
        /*5214*/ 	.word	0x00032478
        /*5218*/ 	.short	0x0100
        /*521a*/ 	.byte	0x06
	.zero		1


	//   ....[14]....
        /*521c*/ 	.word	0x00000660
        /*5220*/ 	.word	0x000000ff
        /*5224*/ 	.word	0x00032488
        /*5228*/ 	.short	0x0100
        /*522a*/ 	.byte	0x06
	.zero		1


	//   ....[15]....
        /*522c*/ 	.word	0x00000790
        /*5230*/ 	.word	0x000000ff
        /*5234*/ 	.word	0x00032490
        /*5238*/ 	.short	0x0100
        /*523a*/ 	.byte	0x08
	.zero		1


	//   ....[16]....
        /*523c*/ 	.word	0x000007a0
        /*5240*/ 	.word	0x000000ff
        /*5244*/ 	.word	0x000324a0
        /*5248*/ 	.short	0x0100
        /*524a*/ 	.byte	0x08
	.zero		1


	//   ....[17]....
        /*524c*/ 	.word	0x000007b0
        /*5250*/ 	.word	0x000000ff
        /*5254*/ 	.word	0x00032498
        /*5258*/ 	.short	0x0100
        /*525a*/ 	.byte	0x08
	.zero		1


	//   ....[18]....
        /*525c*/ 	.word	0x000007c0
        /*5260*/ 	.word	0x000000ff
        /*5264*/ 	.word	0x000324a8
        /*5268*/ 	.short	0x0100
        /*526a*/ 	.byte	0x08
	.zero		1


	//   ....[19]....
        /*526c*/ 	.word	0x000008f0
        /*5270*/ 	.word	0x000000ff
        /*5274*/ 	.word	0x000324b0
        /*5278*/ 	.short	0x0100
        /*527a*/ 	.byte	0x08
	.zero		1


	//   ....[20]....
        /*527c*/ 	.word	0x00000900
        /*5280*/ 	.word	0x000000ff
        /*5284*/ 	.word	0x000324c0
        /*5288*/ 	.short	0x0100
        /*528a*/ 	.byte	0x08
	.zero		1


	//   ....[21]....
        /*528c*/ 	.word	0x00000910
        /*5290*/ 	.word	0x000000ff
        /*5294*/ 	.word	0x000324b8
        /*5298*/ 	.short	0x0100
        /*529a*/ 	.byte	0x08
	.zero		1


	//   ....[22]....
        /*529c*/ 	.word	0x00000920
        /*52a0*/ 	.word	0x000000ff
        /*52a4*/ 	.word	0x000324c8
        /*52a8*/ 	.short	0x0100
        /*52aa*/ 	.byte	0x08
	.zero		1


	//   ....[23]....
        /*52ac*/ 	.word	0x000021f0
        /*52b0*/ 	.word	0x00000048
        /*52b4*/ 	.word	0x00032400
        /*52b8*/ 	.short	0x010a
        /*52ba*/ 	.byte	0x3f
	.zero		1


	//   ....[24]....
        /*52bc*/ 	.word	0x000025d0
        /*52c0*/ 	.word	0x0000000a
        /*52c4*/ 	.word	0x00000000
        /*52c8*/ 	.short	0x010a
        /*52ca*/ 	.byte	0x3f
	.zero		1


	//   ....[25]....
        /*52cc*/ 	.word	0x00002630
        /*52d0*/ 	.word	0x0000000a
        /*52d4*/ 	.word	0x00000000
        /*52d8*/ 	.short	0x010a
        /*52da*/ 	.byte	0x3f
	.zero		1


	//   ....[26]....
        /*52dc*/ 	.word	0x000029e0
        /*52e0*/ 	.word	0x00000048
        /*52e4*/ 	.word	0x00032410
        /*52e8*/ 	.short	0x010a
        /*52ea*/ 	.byte	0x3f
	.zero		1


	//   ....[27]....
        /*52ec*/ 	.word	0x00002ae0
        /*52f0*/ 	.word	0x0000000a
        /*52f4*/ 	.word	0x00000000
        /*52f8*/ 	.short	0x010a
        /*52fa*/ 	.byte	0x3f
	.zero		1


	//   ....[28]....
        /*52fc*/ 	.word	0x00002b40
        /*5300*/ 	.word	0x0000000a
        /*5304*/ 	.word	0x00000000
        /*5308*/ 	.short	0x010a
        /*530a*/ 	.byte	0x3f
	.zero		1


	//   ....[29]....
        /*530c*/ 	.word	0x00003840
        /*5310*/ 	.word	0x00000007
        /*5314*/ 	.word	0x00000000
        /*5318*/ 	.short	0x0101
        /*531a*/ 	.byte	0x3f
	.zero		1


	//   ....[30]....
        /*531c*/ 	.word	0x00008f80
        /*5320*/ 	.word	0x00000019
        /*5324*/ 	.word	0x00000000
        /*5328*/ 	.short	0x0101
        /*532a*/ 	.byte	0x3f
	.zero		1


	//   ....[31]....
        /*532c*/ 	.word	0x000096a0
        /*5330*/ 	.word	0x00000005
        /*5334*/ 	.word	0x00000000
        /*5338*/ 	.short	0x010a
        /*533a*/ 	.byte	0x3f
	.zero		1


	//   ....[32]....
        /*533c*/ 	.word	0x00009750
        /*5340*/ 	.word	0x00000000
        /*5344*/ 	.word	0x00000000
        /*5348*/ 	.short	0x010a
        /*534a*/ 	.byte	0x3f
	.zero		1


	//   ....[33]....
        /*534c*/ 	.word	0x00009b80
        /*5350*/ 	.word	0x00000000
        /*5354*/ 	.word	0x00000000
        /*5358*/ 	.short	0x010a
        /*535a*/ 	.byte	0x3f
	.zero		1


	//   ....[34]....
        /*535c*/ 	.word	0x00009c30
        /*5360*/ 	.word	0x00000004
        /*5364*/ 	.word	0x00000000
        /*5368*/ 	.short	0x010a
        /*536a*/ 	.byte	0x3f
	.zero		1


	//   ....[35]....
        /*536c*/ 	.word	0x0000a940
        /*5370*/ 	.word	0x00000000
        /*5374*/ 	.word	0x00000000
        /*5378*/ 	.short	0x0101
        /*537a*/ 	.byte	0x3f
	.zero		1


	//   ....[36]....
        /*537c*/ 	.word	0x00020140
        /*5380*/ 	.word	0x00000000
        /*5384*/ 	.word	0x00000000
        /*5388*/ 	.short	0x0101
        /*538a*/ 	.byte	0x3f
	.zero		1


	//   ....[37]....
        /*538c*/ 	.word	0x00020350
        /*5390*/ 	.word	0x00000003
        /*5394*/ 	.word	0x00000000
        /*5398*/ 	.short	0x010a
        /*539a*/ 	.byte	0x3f
	.zero		1


	//   ....[38]....
        /*539c*/ 	.word	0x00020450
        /*53a0*/ 	.word	0x00000000
        /*53a4*/ 	.word	0x00000000
        /*53a8*/ 	.short	0x010a
        /*53aa*/ 	.byte	0x3f
	.zero		1


	//   ....[39]....
        /*53ac*/ 	.word	0x00020880
        /*53b0*/ 	.word	0x00000000
        /*53b4*/ 	.word	0x00000000
        /*53b8*/ 	.short	0x010a
        /*53ba*/ 	.byte	0x3f
	.zero		1


	//   ....[40]....
        /*53bc*/ 	.word	0x00020930
        /*53c0*/ 	.word	0x00000002
        /*53c4*/ 	.word	0x00000000
        /*53c8*/ 	.short	0x010a
        /*53ca*/ 	.byte	0x3f
	.zero		1


	//   ....[41]....
        /*53cc*/ 	.word	0x00021600
        /*53d0*/ 	.word	0x00000000
        /*53d4*/ 	.word	0x00000000
        /*53d8*/ 	.short	0x0101
        /*53da*/ 	.byte	0x3f
	.zero		1


	//   ....[42]....
        /*53dc*/ 	.word	0x0002b2d0
        /*53e0*/ 	.word	0x00000000
        /*53e4*/ 	.word	0x00000000
        /*53e8*/ 	.short	0x0101
        /*53ea*/ 	.byte	0x3f
	.zero		1


	//   ....[43]....
        /*53ec*/ 	.word	0x0002c7a0
        /*53f0*/ 	.word	0x000000ff
        /*53f4*/ 	.word	0x00000000
        /*53f8*/ 	.short	0x0101
        /*53fa*/ 	.byte	0x04
	.zero		1


	//   ....[44]....
        /*53fc*/ 	.word	0x0002ff80
        /*5400*/ 	.word	0x000000ff
        /*5404*/ 	.word	0x00032440
        /*5408*/ 	.short	0x010a
        /*540a*/ 	.byte	0x26
	.zero		1


	//   ....[45]....
        /*540c*/ 	.word	0x00030c10
        /*5410*/ 	.word	0x000000ff
        /*5414*/ 	.word	0x00032400
        /*5418*/ 	.short	0x0107
        /*541a*/ 	.byte	0x26
	.zero		1


	//   ....[46]....
        /*541c*/ 	.word	0x00030c90
        /*5420*/ 	.word	0x000000ff
        /*5424*/ 	.word	0x00032400
        /*5428*/ 	.short	0x0101
        /*542a*/ 	.byte	0x26
	.zero		1


	//   ....[47]....
        /*542c*/ 	.word	0x00031880
        /*5430*/ 	.word	0x000000ff
        /*5434*/ 	.word	0x00032410
        /*5438*/ 	.short	0x0107
        /*543a*/ 	.byte	0x26
	.zero		1


	//   ....[48]....
        /*543c*/ 	.word	0x000318e0
        /*5440*/ 	.word	0x000000ff
        /*5444*/ 	.word	0x00032410
        /*5448*/ 	.short	0x0101
        /*544a*/ 	.byte	0x26
	.zero		1


	//   ....[49]....
        /*544c*/ 	.word	0x000318f0
        /*5450*/ 	.word	0x000000ff
        /*5454*/ 	.word	0x00032420
        /*5458*/ 	.short	0x010a
        /*545a*/ 	.byte	0x26
	.zero		1


	//   ....[50]....
        /*545c*/ 	.word	0x00031950
        /*5460*/ 	.word	0x000000ff
        /*5464*/ 	.word	0x00032460
        /*5468*/ 	.short	0x010a
        /*546a*/ 	.byte	0x26
	.zero		1


	//   ....[51]....
        /*546c*/ 	.word	0x000321d0
        /*5470*/ 	.word	0x000000ff
        /*5474*/ 	.word	0x00032448
        /*5478*/ 	.short	0x010a
        /*547a*/ 	.byte	0x26
	.zero		1


	//   ....[52]....
        /*547c*/ 	.word	0x000323a0
        /*5480*/ 	.word	0x000000ff
        /*5484*/ 	.word	0x00032468
        /*5488*/ 	.short	0x010a
        /*548a*/ 	.byte	0x26
	.zero		1


	//   ....[53]....
        /*548c*/ 	.word	0x000329f0
        /*5490*/ 	.word	0x000000ff
        /*5494*/ 	.word	0x00032440
        /*5498*/ 	.short	0x010a
        /*549a*/ 	.byte	0x26
	.zero		1


	//   ....[54]....
        /*549c*/ 	.word	0x00032bd0
        /*54a0*/ 	.word	0x000000ff
        /*54a4*/ 	.word	0x00032460
        /*54a8*/ 	.short	0x010a
        /*54aa*/ 	.byte	0x26
	.zero		1


	//   ....[55]....
        /*54ac*/ 	.word	0x00033250
        /*54b0*/ 	.word	0x000000ff
        /*54b4*/ 	.word	0x00032448
        /*54b8*/ 	.short	0x010a
        /*54ba*/ 	.byte	0x26
	.zero		1


	//   ....[56]....
        /*54bc*/ 	.word	0x00033430
        /*54c0*/ 	.word	0x000000ff
        /*54c4*/ 	.word	0x00032468
        /*54c8*/ 	.short	0x010a
        /*54ca*/ 	.byte	0x26
	.zero		1


	//   ....[57]....
        /*54cc*/ 	.word	0x00033900
        /*54d0*/ 	.word	0x00000002
        /*54d4*/ 	.word	0x00032420
        /*54d8*/ 	.short	0x010a
        /*54da*/ 	.byte	0x3f
	.zero		1


	//   ....[58]....
        /*54dc*/ 	.word	0x00033a80
        /*54e0*/ 	.word	0x00000008
        /*54e4*/ 	.word	0x00000000
        /*54e8*/ 	.short	0x010a
        /*54ea*/ 	.byte	0x3f
	.zero		1


	//   ....[59]....
        /*54ec*/ 	.word	0x00033af0
        /*54f0*/ 	.word	0x00000003
        /*54f4*/ 	.word	0x00000000
        /*54f8*/ 	.short	0x010a
        /*54fa*/ 	.byte	0x3f
	.zero		1


	//   ....[60]....
        /*54fc*/ 	.word	0x00033b50
        /*5500*/ 	.word	0x00000006
        /*5504*/ 	.word	0x00000000
        /*5508*/ 	.short	0x010a
        /*550a*/ 	.byte	0x3f
	.zero		1


	//   ....[61]....
        /*550c*/ 	.word	0x00033b80
        /*5510*/ 	.word	0x00000003
        /*5514*/ 	.word	0x00000000
        /*5518*/ 	.short	0x010a
        /*551a*/ 	.byte	0x3f
	.zero		1


	//   ....[62]....
        /*551c*/ 	.word	0x00033be0
        /*5520*/ 	.word	0x00000048
        /*5524*/ 	.word	0x00032400
        /*5528*/ 	.short	0x010a
        /*552a*/ 	.byte	0x3f
	.zero		1


	//   ....[63]....
        /*552c*/ 	.word	0x00033c30
        /*5530*/ 	.word	0x0000000a
        /*5534*/ 	.word	0x00000000
        /*5538*/ 	.short	0x010a
        /*553a*/ 	.byte	0x3f
	.zero		1


	//   ....[64]....
        /*553c*/ 	.word	0x00033c80
        /*5540*/ 	.word	0x00000048
        /*5544*/ 	.word	0x00032410
        /*5548*/ 	.short	0x010a
        /*554a*/ 	.byte	0x3f
	.zero		1


	//   ....[65]....
        /*554c*/ 	.word	0x00033cd0
        /*5550*/ 	.word	0x0000000a
        /*5554*/ 	.word	0x00000000
        /*5558*/ 	.short	0x010a
        /*555a*/ 	.byte	0x3f
	.zero		1


	//   ....[66]....
        /*555c*/ 	.word	0x00033d20
        /*5560*/ 	.word	0x00000000
        /*5564*/ 	.word	0x00000000
        /*5568*/ 	.short	0x010a
        /*556a*/ 	.byte	0x3f
	.zero		1


	//   ....[67]....
        /*556c*/ 	.word	0x00033d70
        /*5570*/ 	.word	0x00000004
        /*5574*/ 	.word	0x00000000
        /*5578*/ 	.short	0x010a
        /*557a*/ 	.byte	0x3f
	.zero		1


	//   ....[68]....
        /*557c*/ 	.word	0x00033dc0
        /*5580*/ 	.word	0x00000000
        /*5584*/ 	.word	0x00000000
        /*5588*/ 	.short	0x010a
        /*558a*/ 	.byte	0x3f
	.zero		1


	//   ....[69]....
        /*558c*/ 	.word	0x00033e10
        /*5590*/ 	.word	0x00000002
        /*5594*/ 	.word	0x00000000
        /*5598*/ 	.short	0x010a
        /*559a*/ 	.byte	0x3f
	.zero		1


	//   ....[70]....
        /*559c*/ 	.word	0x00033f70
        /*55a0*/ 	.word	0x00000003
        /*55a4*/ 	.word	0x00032440
        /*55a8*/ 	.short	0x010a
        /*55aa*/ 	.byte	0x3f
	.zero		1


	//   ....[71]....
        /*55ac*/ 	.word	0x000358b0
        /*55b0*/ 	.word	0x00000003
        /*55b4*/ 	.word	0x00032420
        /*55b8*/ 	.short	0x010a
        /*55ba*/ 	.byte	0x3f
	.zero		1


	//   ....[72]....
        /*55bc*/ 	.word	0x00035910
        /*55c0*/ 	.word	0x00000003
        /*55c4*/ 	.word	0x00032460
        /*55c8*/ 	.short	0x010a
        /*55ca*/ 	.byte	0x3f
	.zero		1


	//   ....[73]....
        /*55cc*/ 	.word	0x00035970
        /*55d0*/ 	.word	0x00000003
        /*55d4*/ 	.word	0x00032448
        /*55d8*/ 	.short	0x010a
        /*55da*/ 	.byte	0x3f
	.zero		1


	//   ....[74]....
        /*55dc*/ 	.word	0x000359d0
        /*55e0*/ 	.word	0x00000003
        /*55e4*/ 	.word	0x00032468
        /*55e8*/ 	.short	0x010a
        /*55ea*/ 	.byte	0x3f
	.zero		1


	//   ....[75]....
        /*55ec*/ 	.word	0x00035a30
        /*55f0*/ 	.word	0x00000003
        /*55f4*/ 	.word	0x00032440
        /*55f8*/ 	.short	0x010a
        /*55fa*/ 	.byte	0x3f
	.zero		1


	//   ....[76]....
        /*55fc*/ 	.word	0x00035a90
        /*5600*/ 	.word	0x00000003
        /*5604*/ 	.word	0x00032460
        /*5608*/ 	.short	0x010a
        /*560a*/ 	.byte	0x3f
	.zero		1


	//   ....[77]....
        /*560c*/ 	.word	0x00035af0
        /*5610*/ 	.word	0x00000003
        /*5614*/ 	.word	0x00032448
        /*5618*/ 	.short	0x010a
        /*561a*/ 	.byte	0x3f
	.zero		1


	//   ....[78]....
        /*561c*/ 	.word	0x00035b50
        /*5620*/ 	.word	0x00000003
        /*5624*/ 	.word	0x00032468
        /*5628*/ 	.short	0x010a
        /*562a*/ 	.byte	0x3f
	.zero		1


	//   ....[79]....
        /*562c*/ 	.word	0x00035ba0
        /*5630*/ 	.word	0x00000002
        /*5634*/ 	.word	0x00032420
        /*5638*/ 	.short	0x010a
        /*563a*/ 	.byte	0x3f
	.zero		1


	//   ....[80]....
        /*563c*/ 	.word	0x00035d40
        /*5640*/ 	.word	0x00000008
        /*5644*/ 	.word	0x00000000
        /*5648*/ 	.short	0x010a
        /*564a*/ 	.byte	0x3f
	.zero		1


	//   ....[81]....
        /*564c*/ 	.word	0x00035d90
        /*5650*/ 	.word	0x00000003
        /*5654*/ 	.word	0x00000000
        /*5658*/ 	.short	0x010a
        /*565a*/ 	.byte	0x3f
	.zero		1


	//   ....[82]....
        /*565c*/ 	.word	0x00035de0
        /*5660*/ 	.word	0x00000006
        /*5664*/ 	.word	0x00000000
        /*5668*/ 	.short	0x010a
        /*566a*/ 	.byte	0x3f
	.zero		1


	//   ....[83]....
        /*566c*/ 	.word	0x000361a0
        /*5670*/ 	.word	0x00000000
        /*5674*/ 	.word	0x00000000
        /*5678*/ 	.short	0x010a
        /*567a*/ 	.byte	0x3f
	.zero		1


	//   ....[84]....
        /*567c*/ 	.word	0x000362e0
        /*5680*/ 	.word	0x0000000a
        /*5684*/ 	.word	0x00000000
        /*5688*/ 	.short	0x010a
        /*568a*/ 	.byte	0x3f
	.zero		1


	//   ....[85]....
        /*568c*/ 	.word	0x00036940
        /*5690*/ 	.word	0x00000000
        /*5694*/ 	.word	0x00000000
        /*5698*/ 	.short	0x010a
        /*569a*/ 	.byte	0x3f
	.zero		1


	//   ....[86]....
        /*569c*/ 	.word	0x00036a80
        /*56a0*/ 	.word	0x0000000a
        /*56a4*/ 	.word	0x00000000
        /*56a8*/ 	.short	0x010a
        /*56aa*/ 	.byte	0x3f
	.zero		1


	//   ....[87]....
        /*56ac*/ 	.word	0x00037bd0
        /*56b0*/ 	.word	0x00000006
        /*56b4*/ 	.word	0x00000000
        /*56b8*/ 	.short	0x0101
        /*56ba*/ 	.byte	0x3f
	.zero		1


	//   ....[88]....
        /*56bc*/ 	.word	0x000519e0
        /*56c0*/ 	.word	0x00000000
        /*56c4*/ 	.word	0x00000000
        /*56c8*/ 	.short	0x0101
        /*56ca*/ 	.byte	0x3f
	.zero		1


	//   ....[89]....
        /*56cc*/ 	.word	0x00051a10
        /*56d0*/ 	.word	0x0000000a
        /*56d4*/ 	.word	0x00000000
        /*56d8*/ 	.short	0x010a
        /*56da*/ 	.byte	0x3f
	.zero		1


	//   ....[90]....
        /*56dc*/ 	.word	0x00051a60
        /*56e0*/ 	.word	0x0000000a
        /*56e4*/ 	.word	0x00000000
        /*56e8*/ 	.short	0x010a
        /*56ea*/ 	.byte	0x3f
	.zero		1


	//----- nvinfo : EIATTR_NUM_MBARRIERS
	.align		4
.L_1331:
        /*56ec*/ 	.byte	0x03, 0x38
        /*56ee*/ 	.short	0x0017


	//----- nvinfo : EIATTR_EXIT_INSTR_OFFSETS
	.align		4
        /*56f0*/ 	.byte	0x04, 0x1c
        /*56f2*/ 	.short	(.L_1333 - .L_1332)


	//   ....[0]....
.L_1332:
        /*56f4*/ 	.word	0x00033bd0


	//----- nvinfo : EIATTR_MAX_THREADS
	.align		4
.L_1333:
        /*56f8*/ 	.byte	0x04, 0x05
        /*56fa*/ 	.short	(.L_1335 - .L_1334)
.L_1334:
        /*56fc*/ 	.word	0x00000180
        /*5700*/ 	.word	0x00000001
        /*5704*/ 	.word	0x00000001


	//----- nvinfo : EIATTR_CRS_STACK_SIZE
	.align		4
.L_1335:
        /*5708*/ 	.byte	0x04, 0x1e
        /*570a*/ 	.short	(.L_1337 - .L_1336)
.L_1336:
        /*570c*/ 	.word	0x00000000


	//----- nvinfo : EIATTR_CBANK_PARAM_SIZE
	.align		4
.L_1337:
        /*5710*/ 	.byte	0x03, 0x19
        /*5712*/ 	.short	0x0b70


	//----- nvinfo : EIATTR_PARAM_CBANK
	.align		4
        /*5714*/ 	.byte	0x04, 0x0a
        /*5716*/ 	.short	(.L_1339 - .L_1338)
	.align		4
.L_1338:
        /*5718*/ 	.word	index@(.nv.constant0._ZN7cutlass13device_kernelIN5flash11enable_sm90INS1_16FlashAttnFwdSm90INS1_25CollectiveMainloopFwdSm90ILi2EN4cute5tupleIJNS5_1CILi1EEES8_S8_EEENS6_IJNS7_ILi128EEENS7_ILi96EEENS7_ILi64EEEEEELi256ENS_6half_tEfNS_4arch4Sm90ELb0ELb1ELb1ELb0ELb0ELb0ELb1ELb1ELb0ELb1ELb1ELb0EEENS1_21CollectiveEpilogueFwdINS6_IJSA_NS7_ILi256EEESB_EEES9_SE_SG_Li256ELb0ELb1ELb1ELb0EEENS1_19SingleTileSchedulerILb0ELb1ELb1ELi128EEEEEEEEEvNT_6ParamsE)
        /*571c*/ 	.short	0x0210
        /*571e*/ 	.short	0x0b70


	//----- nvinfo : EIATTR_SW_WAR
	.align		4
.L_1339:
        /*5720*/ 	.byte	0x04, 0x36
        /*5722*/ 	.short	(.L_1341 - .L_1340)
.L_1340:
        /*5724*/ 	.word	0x00000008
.L_1341:


//--------------------- .nv.info._ZN7cutlass13device_kernelIN5flash11enable_sm90INS1_16FlashAttnFwdSm90INS1_25CollectiveMainloopFwdSm90ILi2EN4cute5tupleIJNS5_1CILi1EEES8_S8_EEENS6_IJNS7_ILi128EEENS7_ILi96EEENS7_ILi64EEEEEELi256ENS_6half_tEfNS_4arch4Sm90ELb0ELb1ELb1ELb1ELb0ELb0ELb0ELb1ELb0ELb1ELb1ELb0EEENS1_21CollectiveEpilogueFwdINS6_IJSA_NS7_ILi256EEESB_EEES9_SE_SG_Li256ELb1ELb1ELb1ELb0EEENS1_36VarlenDynamicPersistentTileSchedulerILi128ELi96ELi256ELi128ELb1ELb1ELb1ELb1ELb0ELb1EEEEEEEEEvNT_6ParamsE --------------------------
	.section	.nv.info._ZN7cutlass13device_kernelIN5flash11enable_sm90INS1_16FlashAttnFwdSm90INS1_25CollectiveMainloopFwdSm90ILi2EN4cute5tupleIJNS5_1CILi1EEES8_S8_EEENS6_IJNS7_ILi128EEENS7_ILi96EEENS7_ILi64EEEEEELi256ENS_6half_tEfNS_4arch4Sm90ELb0ELb1ELb1ELb1ELb0ELb0ELb0ELb1ELb0ELb1ELb1ELb0EEENS1_21CollectiveEpilogueFwdINS6_IJSA_NS7_ILi256EEESB_EEES9_SE_SG_Li256ELb1ELb1ELb1ELb0EEENS1_36VarlenDynamicPersistentTileSchedulerILi128ELi96ELi256ELi128ELb1ELb1ELb1ELb1ELb0ELb1EEEEEEEEEvNT_6ParamsE,"",@"SHT_CUDA_INFO"
	.sectionflags	@""
	.align	4


	//----- nvinfo : EIATTR_CUDA_API_VERSION
	.align		4
        /*0000*/ 	.byte	0x04, 0x37
        /*0002*/ 	.short	(.L_1343 - .L_1342)
.L_1342:
        /*0004*/ 	.word	0x00000082


	//----- nvinfo : EIATTR_KPARAM_INFO
	.align		4
.L_1343:
        /*0008*/ 	.byte	0x04, 0x17
        /*000a*/ 	.short	(.L_1345 - .L_1344)
.L_1344:
        /*000c*/ 	.word	0x00000000
        /*0010*/ 	.short	0x0000
        /*0012*/ 	.short	0x0070
        /*0014*/ 	.byte	0x00, 0xf0, 0x01, 0x2a


	//----- nvinfo : EIATTR_SPARSE_MMA_MASK
	.align		4
.L_1345:
        /*0018*/ 	.byte	0x03, 0x50
        /*001a*/ 	.short	0x0000


	//----- nvinfo : EIATTR_MAXREG_COUNT
	.align		4
        /*001c*/ 	.byte	0x03, 0x1b
        /*001e*/ 	.short	0x00a8


	//----- nvinfo : EIATTR_NUM_BARRIERS
	.align		4
        /*0020*/ 	.byte	0x02, 0x4c
        /*0022*/ 	.byte	0x10
	.zero		1


	//----- nvinfo : EIATTR_EXTERNS
	.align		4
        /*0024*/ 	.byte	0x04, 0x0f
        /*0026*/ 	.short	(.L_1347 - .L_1346)


	//   ....[0]....
	.align		4
.L_1346:
        /*0028*/ 	.word	index@(__assertfail)


	//----- nvinfo : EIATTR_ANNOTATIONS
	.align		4
.L_1347:
        /*002c*/ 	.byte	0x04, 0x55
        /*002e*/ 	.short	(.L_1349 - .L_1348)


	//   ....[0]....
.L_1348:
        /* <DEDUP_REMOVED lines=70> */


	//----- nvinfo : EIATTR_MERCURY_ISA_VERSION
	.align		4
.L_1349:
        /*0480*/ 	.byte	0x03, 0x5f
        /*0482*/ 	.short	0x0101


	//----- nvinfo : EIATTR_UNUSED_LOAD_BYTE_OFFSET
	.align		4
        /*0484*/ 	.byte	0x04, 0x44
        /*0486*/ 	.short	(.L_1351 - .L_1350)


	//   ....[0]....
.L_1350:
        /*0488*/ 	.word	0x00000a30
        /*048c*/ 	.word	0x0000fff0


	//   ....[1]....
        /*0490*/ 	.word	0x0000f0a0
        /*0494*/ 	.word	0x0000fff0


	//----- nvinfo : EIATTR_INT_WARP_WIDE_INSTR_OFFSETS
	.align		4
.L_1351:
        /*0498*/ 	.byte	0x04, 0x31
        /*049a*/ 	.short	(.L_1353 - .L_1352)


	//   ....[0]....
.L_1352:
        /*049c*/ 	.word	0x00000130


	//   ....[1]....
        /*04a0*/ 	.word	0x00000170


	//   ....[2]....
        /*04a4*/ 	.word	0x000001e0


	//   ....[3]....
        /*04a8*/ 	.word	0x00004ea0


	//   ....[4]....
        /*04ac*/ 	.word	0x00015470


	//   ....[5]....
        /*04b0*/ 	.word	0x00015500


	//   ....[6]....
        /*04b4*/ 	.word	0x00019180


	//   ....[7]....
        /*04b8*/ 	.word	0x00019210


	//----- nvinfo : EIATTR_COOP_GROUP_MASK_REGIDS
	.align		4
.L_1353:
        /*04bc*/ 	.byte	0x04, 0x29
        /*04be*/ 	.short	(.L_1355 - .L_1354)


	//   ....[0]....
.L_1354:
        /*04c0*/ 	.word	0xffffffff


	//   ....[1]....
        /*04c4*/ 	.word	0xffffffff


	//   ....[2]....
        /*04c8*/ 	.word	0xffffffff


	//   ....[3]....
        /*04cc*/ 	.word	0xffffffff


	//   ....[4]....
        /*04d0*/ 	.word	0xffffffff


	//   ....[5]....
        /*04d4*/ 	.word	0xffffffff


	//   ....[6]....
        /*04d8*/ 	.word	0xffffffff


	//   ....[7]....
        /*04dc*/ 	.word	0xffffffff


	//   ....[8]....
        /*04e0*/ 	.word	0xffffffff


	//   ....[9]....
        /*04e4*/ 	.word	0xffffffff


	//   ....[10]....
        /*04e8*/ 	.word	0xffffffff


	//   ....[11]....
        /*04ec*/ 	.word	0xffffffff


	//   ....[12]....
        /*04f0*/ 	.word	0xffffffff


	//   ....[13]....
        /*04f4*/ 	.word	0xffffffff


	//   ....[14]....
        /*04f8*/ 	.word	0xffffffff


	//   ....[15]....
        /*04fc*/ 	.word	0xffffffff


	//   ....[16]....
        /*0500*/ 	.word	0xffffffff


	//   ....[17]....
        /*0504*/ 	.word	0xffffffff


	//   ....[18]....
        /*0508*/ 	.word	0xffffffff


	//   ....[19]....
        /*050c*/ 	.word	0xffffffff


	//   ....[20]....
        /*0510*/ 	.word	0xffffffff


	//   ....[21]....
        /*0514*/ 	.word	0xffffffff


	//   ....[22]....
        /*0518*/ 	.word	0xffffffff


	//   ....[23]....
        /*051c*/ 	.word	0xffffffff


	//   ....[24]....
        /*0520*/ 	.word	0xffffffff


	//   ....[25]....
        /*0524*/ 	.word	0xffffffff


	//   ....[26]....
        /*0528*/ 	.word	0xffffffff


	//   ....[27]....
        /*052c*/ 	.word	0xffffffff


	//   ....[28]....
        /*0530*/ 	.word	0xffffffff


	//   ....[29]....
        /*0534*/ 	.word	0xffffffff


	//   ....[30]....
        /*0538*/ 	.word	0xffffffff


	//   ....[31]....
        /*053c*/ 	.word	0xffffffff


	//   ....[32]....
        /*0540*/ 	.word	0xffffffff


	//   ....[33]....
        /*0544*/ 	.word	0xffffffff


	//   ....[34]....
        /*0548*/ 	.word	0xffffffff


	//   ....[35]....
        /*054c*/ 	.word	0xffffffff


	//   ....[36]....
        /*0550*/ 	.word	0xffffffff


	//   ....[37]....
        /*0554*/ 	.word	0xffffffff


	//   ....[38]....
        /*0558*/ 	.word	0xffffffff


	//   ....[39]....
        /*055c*/ 	.word	0xffffffff


	//   ....[40]....
        /*0560*/ 	.word	0xffffffff


	//   ....[41]....
        /*0564*/ 	.word	0xffffffff


	//   ....[42]....
        /*0568*/ 	.word	0xffffffff


	//   ....[43]....
        /*056c*/ 	.word	0xffffffff


	//   ....[44]....
        /*0570*/ 	.word	0xffffffff


	//   ....[45]....
        /*0574*/ 	.word	0xffffffff


	//   ....[46]....
        /*0578*/ 	.word	0xffffffff


	//   ....[47]....
        /*057c*/ 	.word	0xffffffff


	//   ....[48]....
        /*0580*/ 	.word	0xffffffff


	//   ....[49]....
        /*0584*/ 	.word	0xffffffff


	//   ....[50]....
        /*0588*/ 	.word	0xffffffff


	//   ....[51]....
        /*058c*/ 	.word	0xffffffff


	//   ....[52]....
        /*0590*/ 	.word	0xffffffff


	//   ....[53]....
        /*0594*/ 	.word	0xffffffff


	//   ....[54]....
        /*0598*/ 	.word	0xffffffff


	//   ....[55]....
        /*059c*/ 	.word	0xffffffff


	//   ....[56]....
        /*05a0*/ 	.word	0xffffffff


	//   ....[57]....
        /*05a4*/ 	.word	0xffffffff


	//   ....[58]....
        /*05a8*/ 	.word	0xffffffff


	//   ....[59]....
        /*05ac*/ 	.word	0xffffffff


	//   ....[60]....
        /*05b0*/ 	.word	0xffffffff


	//   ....[61]....
        /*05b4*/ 	.word	0xffffffff


	//   ....[62]....
        /*05b8*/ 	.word	0xffffffff


	//   ....[63]....
        /*05bc*/ 	.word	0xffffffff


	//   ....[64]....
        /*05c0*/ 	.word	0xffffffff


	//   ....[65]....
        /*05c4*/ 	.word	0xffffffff


	//   ....[66]....
        /*05c8*/ 	.word	0xffffffff


	//   ....[67]....
        /*05cc*/ 	.word	0xffffffff


	//   ....[68]....
        /*05d0*/ 	.word	0xffffffff


	//   ....[69]....
        /*05d4*/ 	.word	0xffffffff


	//   ....[70]....
        /*05d8*/ 	.word	0xffffffff


	//   ....[71]....
        /*05dc*/ 	.word	0xffffffff


	//   ....[72]....
        /*05e0*/ 	.word	0xffffffff


	//   ....[73]....
        /*05e4*/ 	.word	0xffffffff


	//   ....[74]....
        /*05e8*/ 	.word	0xffffffff


	//   ....[75]....
        /*05ec*/ 	.word	0xffffffff


	//   ....[76]....
        /*05f0*/ 	.word	0xffffffff


	//   ....[77]....
        /*05f4*/ 	.word	0xffffffff


	//   ....[78]....
        /*05f8*/ 	.word	0xffffffff


	//   ....[79]....
        /*05fc*/ 	.word	0xffffffff


	//   ....[80]....
        /*0600*/ 	.word	0xffffffff


	//   ....[81]....
        /*0604*/ 	.word	0xffffffff


	//   ....[82]....
        /*0608*/ 	.word	0xffffffff


	//   ....[83]....
        /*060c*/ 	.word	0xffffffff


	//   ....[84]....
        /*0610*/ 	.word	0xffffffff


	//   ....[85]....
        /*0614*/ 	.word	0xffffffff


	//   ....[86]....
        /*0618*/ 	.word	0xffffffff


	//   ....[87]....
        /*061c*/ 	.word	0xffffffff


	//   ....[88]....
        /*0620*/ 	.word	0xffffffff


	//   ....[89]....
        /*0624*/ 	.word	0xffffffff


	//   ....[90]....
        /*0628*/ 	.word	0xffffffff


	//   ....[91]....
        /*062c*/ 	.word	0xffffffff


	//   ....[92]....
        /*0630*/ 	.word	0xffffffff


	//   ....[93]....
        /*0634*/ 	.word	0xffffffff


	//   ....[94]....
        /*0638*/ 	.word	0xffffffff


	//   ....[95]....
        /*063c*/ 	.word	0xffffffff


	//   ....[96]....
        /*0640*/ 	.word	0xffffffff


	//   ....[97]....
        /*0644*/ 	.word	0xffffffff


	//   ....[98]....
        /*0648*/ 	.word	0xffffffff


	//   ....[99]....
        /*064c*/ 	.word	0xffffffff


	//   ....[100]....
        /*0650*/ 	.word	0xffffffff


	//   ....[101]....
        /*0654*/ 	.word	0xffffffff


	//   ....[102]....
        /*0658*/ 	.word	0xffffffff


	//   ....[103]....
        /*065c*/ 	.word	0xffffffff


	//   ....[104]....
        /*0660*/ 	.word	0xffffffff


	//   ....[105]....
        /*0664*/ 	.word	0xffffffff


	//   ....[106]....
        /*0668*/ 	.word	0xffffffff


	//   ....[107]....
        /*066c*/ 	.word	0xffffffff


	//   ....[108]....
        /*0670*/ 	.word	0xffffffff


	//   ....[109]....
        /*0674*/ 	.word	0xffffffff


	//   ....[110]....
        /*0678*/ 	.word	0xffffffff


	//   ....[111]....
        /*067c*/ 	.word	0x0500000f


	//   ....[112]....
        /*0680*/ 	.word	0x0500000f


	//   ....[113]....
        /*0684*/ 	.word	0x0500000f


	//   ....[114]....
        /*0688*/ 	.word	0x0500000f


	//   ....[115]....
        /*068c*/ 	.word	0x0500000f


	//   ....[116]....
        /*0690*/ 	.word	0x0500000f


	//   ....[117]....
        /*0694*/ 	.word	0x0500000f


	//   ....[118]....
        /*0698*/ 	.word	0x0500000f


	//   ....[119]....
        /*069c*/ 	.word	0x0500000f


	//   ....[120]....
        /*06a0*/ 	.word	0x0500000f


	//   ....[121]....
        /*06a4*/ 	.word	0x0500000f


	//   ....[122]....
        /*06a8*/ 	.word	0x0500000f


	//   ....[123]....
        /*06ac*/ 	.word	0x0500000f


	//   ....[124]....
        /*06b0*/ 	.word	0x0500000f


	//   ....[125]....
        /*06b4*/ 	.word	0x0500000f


	//   ....[126]....
        /*06b8*/ 	.word	0x0500000f


	//   ....[127]....
        /*06bc*/ 	.word	0x0500000f


	//   ....[128]....
        /*06c0*/ 	.word	0x0500000f


	//   ....[129]....
        /*06c4*/ 	.word	0x0500000f


	//   ....[130]....
        /*06c8*/ 	.word	0x0500000f


	//   ....[131]....
        /*06cc*/ 	.word	0x0500000f


	//   ....[132]....
        /*06d0*/ 	.word	0x0500000f


	//   ....[133]....
        /*06d4*/ 	.word	0x0500000f


	//   ....[134]....
        /*06d8*/ 	.word	0x0500000f


	//   ....[135]....
        /*06dc*/ 	.word	0x0500000f


	//   ....[136]....
        /*06e0*/ 	.word	0x0500000f


	//   ....[137]....
        /*06e4*/ 	.word	0x0500000f


	//   ....[138]....
        /*06e8*/ 	.word	0x0500000f


	//   ....[139]....
        /*06ec*/ 	.word	0x0500000f


	//   ....[140]....
        /*06f0*/ 	.word	0x0500000f


	//   ....[141]....
        /*06f4*/ 	.word	0x0500000f


	//   ....[142]....
        /*06f8*/ 	.word	0x0500000f


	//   ....[143]....
        /*06fc*/ 	.word	0x0500000f


	//   ....[144]....
        /*0700*/ 	.word	0x0500000f


	//   ....[145]....
        /*0704*/ 	.word	0x0500000f


	//   ....[146]....
        /*0708*/ 	.word	0x0500000f


	//----- nvinfo : EIATTR_COOP_GROUP_INSTR_OFFSETS
	.align		4
.L_1355:
        /*070c*/ 	.byte	0x04, 0x28
        /*070e*/ 	.short	(.L_1357 - .L_1356)


	//   ....[0]....
.L_1356:
        /*0710*/ 	.word	0x00000070


	//   ....[1]....
        /*0714*/ 	.word	0x00000140


	//   ....[2]....
        /*0718*/ 	.word	0x00000190


	//   ....[3]....
        /*071c*/ 	.word	0x000003c0


	//   ....[4]....
        /*0720*/ 	.word	0x00000520


	//   ....[5]....
        /*0724*/ 	.word	0x00000640


	//   ....[6]....
        /*0728*/ 	.word	0x000007a0


	//   ....[7]....
        /*072c*/ 	.word	0x000021a0


	//   ....[8]....
        /*0730*/ 	.word	0x000029a0


	//   ....[9]....
        /*0734*/ 	.word	0x000037e0


	//   ....[10]....
        /*0738*/ 	.word	0x00003e00


	//   ....[11]....
        /*073c*/ 	.word	0x000040a0


	//   ....[12]....
        /*0740*/ 	.word	0x00004530


	//   ....[13]....
        /*0744*/ 	.word	0x00004580


	//   ....[14]....
        /*0748*/ 	.word	0x00005660


	//   ....[15]....
        /*074c*/ 	.word	0x00005fa0


	//   ....[16]....
        /*0750*/ 	.word	0x00006d90


	//   ....[17]....
        /*0754*/ 	.word	0x00006eb0


	//   ....[18]....
        /*0758*/ 	.word	0x00007a10


	//   ....[19]....
        /*075c*/ 	.word	0x00007a70


	//   ....[20]....
        /*0760*/ 	.word	0x000094e0


	//   ....[21]....
        /*0764*/ 	.word	0x00009540


	//   ....[22]....
        /*0768*/ 	.word	0x00009f60


	//   ....[23]....
        /*076c*/ 	.word	0x00009fc0


	//   ....[24]....
        /*0770*/ 	.word	0x0000b480


	//   ....[25]....
        /*0774*/ 	.word	0x0000bc70


	//   ....[26]....
        /*0778*/ 	.word	0x0000c9c0


	//   ....[27]....
        /*077c*/ 	.word	0x0000cae0


	//   ....[28]....
        /*0780*/ 	.word	0x0000d3d0


	//   ....[29]....
        /*0784*/ 	.word	0x0000d5a0


	//   ....[30]....
        /*0788*/ 	.word	0x0000e620


	//   ....[31]....
        /*078c*/ 	.word	0x0000e690


	//   ....[32]....
        /*0790*/ 	.word	0x0000e6d0


	//   ....[33]....
        /*0794*/ 	.word	0x0000e700


	//   ....[34]....
        /*0798*/ 	.word	0x00010140


	//   ....[35]....
        /*079c*/ 	.word	0x00010150


	//   ....[36]....
        /*07a0*/ 	.word	0x00010160


	//   ....[37]....
        /*07a4*/ 	.word	0x00010170


	//   ....[38]....
        /*07a8*/ 	.word	0x00010bf0


	//   ....[39]....
        /*07ac*/ 	.word	0x00010c10


	//   ....[40]....
        /*07b0*/ 	.word	0x00010da0


	//   ....[41]....
        /*07b4*/ 	.word	0x00010dc0


	//   ....[42]....
        /*07b8*/ 	.word	0x00010f00


	//   ....[43]....
        /*07bc*/ 	.word	0x00010f20


	//   ....[44]....
        /*07c0*/ 	.word	0x00011070


	//   ....[45]....
        /*07c4*/ 	.word	0x00011090


	//   ....[46]....
        /*07c8*/ 	.word	0x000115c0


	//   ....[47]....
        /*07cc*/ 	.word	0x000115f0


	//   ....[48]....
        /*07d0*/ 	.word	0x00011ec0


	//   ....[49]....
        /*07d4*/ 	.word	0x00011ed0


	//   ....[50]....
        /*07d8*/ 	.word	0x00013030


	//   ....[51]....
        /*07dc*/ 	.word	0x00013060


	//   ....[52]....
        /*07e0*/ 	.word	0x000131d0


	//   ....[53]....
        /*07e4*/ 	.word	0x000131f0


	//   ....[54]....
        /*07e8*/ 	.word	0x00013330


	//   ....[55]....
        /*07ec*/ 	.word	0x00013350


	//   ....[56]....
        /*07f0*/ 	.word	0x000134a0


	//   ....[57]....
        /*07f4*/ 	.word	0x000134c0


	//   ....[58]....
        /*07f8*/ 	.word	0x000136a0


	//   ....[59]....
        /*07fc*/ 	.word	0x000138b0


	//   ....[60]....
        /*0800*/ 	.word	0x000138e0


	//   ....[61]....
        /*0804*/ 	.word	0x00013910


	//   ....[62]....
        /*0808*/ 	.word	0x00013940


	//   ....[63]....
        /*080c*/ 	.word	0x00013970


	//   ....[64]....
        /*0810*/ 	.word	0x000139a0


	//   ....[65]....
        /*0814*/ 	.word	0x00013b40


	//   ....[66]....
        /*0818*/ 	.word	0x00013b70


	//   ....[67]....
        /*081c*/ 	.word	0x00013ba0


	//   ....[68]....
        /*0820*/ 	.word	0x00013bd0


	//   ....[69]....
        /*0824*/ 	.word	0x00013c00


	//   ....[70]....
        /*0828*/ 	.word	0x00013c30


	//   ....[71]....
        /*082c*/ 	.word	0x00013cd0


	//   ....[72]....
        /*0830*/ 	.word	0x00013d00


	//   ....[73]....
        /*0834*/ 	.word	0x00013d10


	//   ....[74]....
        /*0838*/ 	.word	0x00013d40


	//   ....[75]....
        /*083c*/ 	.word	0x00015a40


	//   ....[76]....
        /*0840*/ 	.word	0x000164e0


	//   ....[77]....
        /*0844*/ 	.word	0x00016500


	//   ....[78]....
        /*0848*/ 	.word	0x000165b0


	//   ....[79]....
        /*084c*/ 	.word	0x000165c0


	//   ....[80]....
        /*0850*/ 	.word	0x00016640


	//   ....[81]....
        /*0854*/ 	.word	0x00016650


	//   ....[82]....
        /*0858*/ 	.word	0x000166d0


	//   ....[83]....
        /*085c*/ 	.word	0x000166e0


	//   ....[84]....
        /*0860*/ 	.word	0x00016760


	//   ....[85]....
        /*0864*/ 	.word	0x00016770


	//   ....[86]....
        /*0868*/ 	.word	0x000167f0


	//   ....[87]....
        /*086c*/ 	.word	0x00016800


	//   ....[88]....
        /*0870*/ 	.word	0x00016880


	//   ....[89]....
        /*0874*/ 	.word	0x00016890


	//   ....[90]....
        /*0878*/ 	.word	0x000168a0


	//   ....[91]....
        /*087c*/ 	.word	0x000168f0


	//   ....[92]....
        /*0880*/ 	.word	0x000194a0


	//   ....[93]....
        /*0884*/ 	.word	0x000194d0


	//   ....[94]....
        /*0888*/ 	.word	0x00019530


	//   ....[95]....
        /*088c*/ 	.word	0x00019560


	//   ....[96]....
        /*0890*/ 	.word	0x00019590


	//   ....[97]....
        /*0894*/ 	.word	0x000195c0


	//   ....[98]....
        /*0898*/ 	.word	0x000195f0


	//   ....[99]....
        /*089c*/ 	.word	0x00019620


	//   ....[100]....
        /*08a0*/ 	.word	0x000197e0


	//   ....[101]....
        /*08a4*/ 	.word	0x00019810


	//   ....[102]....
        /*08a8*/ 	.word	0x00019840


	//   ....[103]....
        /*08ac*/ 	.word	0x00019870


	//   ....[104]....
        /*08b0*/ 	.word	0x000198a0


	//   ....[105]....
        /*08b4*/ 	.word	0x000198d0


	//   ....[106]....
        /*08b8*/ 	.word	0x000199a0


	//   ....[107]....
        /*08bc*/ 	.word	0x000199c0


	//   ....[108]....
        /*08c0*/ 	.word	0x000199d0


	//   ....[109]....
        /*08c4*/ 	.word	0x00019a50


	//   ....[110]....
        /*08c8*/ 	.word	0x0001a580


	//   ....[111]....
        /*08cc*/ 	.word	0x0001abe0


	//   ....[112]....
        /*08d0*/ 	.word	0x0001ada0


	//   ....[113]....
        /*08d4*/ 	.word	0x0001adf0


	//   ....[114]....
        /*08d8*/ 	.word	0x0001ae50


	//   ....[115]....
        /*08dc*/ 	.word	0x0001af40


	//   ....[116]....
        /*08e0*/ 	.word	0x0001afa0


	//   ....[117]....
        /*08e4*/ 	.word	0x0001b090


	//   ....[118]....
        /*08e8*/ 	.word	0x0001b0f0


	//   ....[119]....
        /*08ec*/ 	.word	0x0001b1e0


	//   ....[120]....
        /*08f0*/ 	.word	0x0001b240


	//   ....[121]....
        /*08f4*/ 	.word	0x0001b330


	//   ....[122]....
        /*08f8*/ 	.word	0x0001b390


	//   ....[123]....
        /*08fc*/ 	.word	0x0001b480


	//   ....[124]....
        /*0900*/ 	.word	0x0001b4e0


	//   ....[125]....
        /*0904*/ 	.word	0x0001b5b0


	//   ....[126]....
        /*0908*/ 	.word	0x0001b630


	//   ....[127]....
        /*090c*/ 	.word	0x0001b700


	//   ....[128]....
        /*0910*/ 	.word	0x0001ba30


	//   ....[129]....
        /*0914*/ 	.word	0x0001bad0


	//   ....[130]....
        /*0918*/ 	.word	0x0001bc70


	//   ....[131]....
        /*091c*/ 	.word	0x0001bce0


	//   ....[132]....
        /*0920*/ 	.word	0x0001bd50


	//   ....[133]....
        /*0924*/ 	.word	0x0001bdc0


	//   ....[134]....
        /*0928*/ 	.word	0x0001be30


	//   ....[135]....
        /*092c*/ 	.word	0x0001beb0


	//   ....[136]....
        /*0930*/ 	.word	0x0001bf40


	//   ....[137]....
        /*0934*/ 	.word	0x0001bfe0


	//   ....[138]....
        /*0938*/ 	.word	0x0001c050


	//   ....[139]....
        /*093c*/ 	.word	0x0001c0c0


	//   ....[140]....
        /*0940*/ 	.word	0x0001c130


	//   ....[141]....
        /*0944*/ 	.word	0x0001c1b0


	//   ....[142]....
        /*0948*/ 	.word	0x0001c220


	//   ....[143]....
        /*094c*/ 	.word	0x0001c2d0


	//   ....[144]....
        /*0950*/ 	.word	0x0001c320


	//   ....[145]....
        /*0954*/ 	.word	0x0001c3d0


	//   ....[146]....
        /*0958*/ 	.word	0x0001c500


	//----- nvinfo : EIATTR_REG_RECONFIG
	.align		4
.L_1357:
        /*095c*/ 	.byte	0x01, 0x54
	.zero		2


	//----- nvinfo : EIATTR_SYSCALL_OFFSETS
	.align		4
        /*0960*/ 	.byte	0x04, 0x46
        /*0962*/ 	.short	(.L_1359 - .L_1358)


	//   ....[0]....
.L_1358:
        /*0964*/ 	.word	0x00002320


	//   ....[1]....
        /*0968*/ 	.word	0x00015670


	//   ....[2]....
        /*096c*/ 	.word	0x000157c0


	//   ....[3]....
        /*0970*/ 	.word	0x000158b0


	//   ....[4]....
        /*0974*/ 	.word	0x000160c0


	//----- nvinfo : EIATTR_MBARRIER_INSTR_OFFSETS
	.align		4
.L_1359:
        /*0978*/ 	.byte	0x04, 0x39
        /*097a*/ 	.short	(.L_1361 - .L_1360)


	//   ....[0]....
.L_1360:
        /*097c*/ 	.word	0x00000270
        /*0980*/ 	.word	0x000000ff
        /*0984*/ 	.word	0x00022800
        /*0988*/ 	.short	0x0100
        /*098a*/ 	.byte	0x08
	.zero		1


	//   ....[1]....
        /*098c*/ 	.word	0x00000280
        /*0990*/ 	.word	0x000000ff
        /*0994*/ 	.word	0x00022820
        /*0998*/ 	.short	0x0100
        /*099a*/ 	.byte	0x08
	.zero		1


	//   ....[2]....
        /*099c*/ 	.word	0x00000370
        /*09a0*/ 	.word	0x000000ff
        /*09a4*/ 	.word	0x00022830
        /*09a8*/ 	.short	0x0100
        /*09aa*/ 	.byte	0x08
	.zero		1


	//   ....[3]....
        /*09ac*/ 	.word	0x00000380
        /*09b0*/ 	.word	0x000000ff
        /*09b4*/ 	.word	0x00022840
        /*09b8*/ 	.short	0x0100
        /*09ba*/ 	.byte	0x08
	.zero		1


	//   ....[4]....
        /*09bc*/ 	.word	0x00000390
        /*09c0*/ 	.word	0x000000ff
        /*09c4*/ 	.word	0x00022838
        /*09c8*/ 	.short	0x0100
        /*09ca*/ 	.byte	0x08
	.zero		1


	//   ....[5]....
        /*09cc*/ 	.word	0x000003a0
        /*09d0*/ 	.word	0x000000ff
        /*09d4*/ 	.word	0x00022848
        /*09d8*/ 	.short	0x0100
        /*09da*/ 	.byte	0x08
	.zero		1


	//   ....[6]....
        /*09dc*/ 	.word	0x000004d0
        /*09e0*/ 	.word	0x000000ff
        /*09e4*/ 	.word	0x00022850
        /*09e8*/ 	.short	0x0100
        /*09ea*/ 	.byte	0x08
	.zero		1


	//   ....[7]....
        /*09ec*/ 	.word	0x000004e0
        /*09f0*/ 	.word	0x000000ff
        /*09f4*/ 	.word	0x00022860
        /*09f8*/ 	.short	0x0100
        /*09fa*/ 	.byte	0x08
	.zero		1


	//   ....[8]....
        /*09fc*/ 	.word	0x000004f0
        /*0a00*/ 	.word	0x000000ff
        /*0a04*/ 	.word	0x00022858
        /*0a08*/ 	.short	0x0100
        /*0a0a*/ 	.byte	0x08
	.zero		1


	//   ....[9]....
        /*0a0c*/ 	.word	0x00000500
        /*0a10*/ 	.word	0x000000ff
        /*0a14*/ 	.word	0x00022868
        /*0a18*/ 	.short	0x0100
        /*0a1a*/ 	.byte	0x08
	.zero		1


	//   ....[10]....
        /*0a1c*/ 	.word	0x000005f0
        /*0a20*/ 	.word	0x000000ff
        /*0a24*/ 	.word	0x00022870
        /*0a28*/ 	.short	0x0100
        /*0a2a*/ 	.byte	0x06
	.zero		1


	//   ....[11]....
        /*0a2c*/ 	.word	0x00000600
        /*0a30*/ 	.word	0x000000ff
        /*0a34*/ 	.word	0x00022880
        /*0a38*/ 	.short	0x0100
        /*0a3a*/ 	.byte	0x06
	.zero		1


	//   ....[12]....
        /*0a3c*/ 	.word	0x00000610
        /*0a40*/ 	.word	0x000000ff
        /*0a44*/ 	.word	0x00022878
        /*0a48*/ 	.short	0x0100
        /*0a4a*/ 	.byte	0x06
	.zero		1


	//   ....[13]....
        /*0a4c*/ 	.word	0x00000620
        /*0a50*/ 	.word	0x000000ff
        /*0a54*/ 	.word	0x00022888
        /*0a58*/ 	.short	0x0100
        /*0a5a*/ 	.byte	0x06
	.zero		1


	//   ....[14]....
        /*0a5c*/ 	.word	0x00000750
        /*0a60*/ 	.word	0x000000ff
        /*0a64*/ 	.word	0x00022890
        /*0a68*/ 	.short	0x0100
        /*0a6a*/ 	.byte	0x08
	.zero		1


	//   ....[15]....
        /*0a6c*/ 	.word	0x00000760
        /*0a70*/ 	.word	0x000000ff
        /*0a74*/ 	.word	0x000228a0
        /*0a78*/ 	.short	0x0100
        /*0a7a*/ 	.byte	0x08
	.zero		1


	//   ....[16]....
        /*0a7c*/ 	.word	0x00000770
        /*0a80*/ 	.word	0x000000ff
        /*0a84*/ 	.word	0x00022898
        /*0a88*/ 	.short	0x0100
        /*0a8a*/ 	.byte	0x08
	.zero		1


	//   ....[17]....
        /*0a8c*/ 	.word	0x00000780
        /*0a90*/ 	.word	0x000000ff
        /*0a94*/ 	.word	0x000228a8
        /*0a98*/ 	.short	0x0100
        /*0a9a*/ 	.byte	0x08
	.zero		1


	//   ....[18]....
        /*0a9c*/ 	.word	0x000008b0
        /*0aa0*/ 	.word	0x000000ff
        /*0aa4*/ 	.word	0x000228b0
        /*0aa8*/ 	.short	0x0100
        /*0aaa*/ 	.byte	0x08
	.zero		1


	//   ....[19]....
        /*0aac*/ 	.word	0x000008c0
        /*0ab0*/ 	.word	0x000000ff
        /*0ab4*/ 	.word	0x000228c0
        /*0ab8*/ 	.short	0x0100
        /*0aba*/ 	.byte	0x08
	.zero		1


	//   ....[20]....
        /*0abc*/ 	.word	0x000008d0
        /*0ac0*/ 	.word	0x000000ff
        /*0ac4*/ 	.word	0x000228b8
        /*0ac8*/ 	.short	0x0100
        /*0aca*/ 	.byte	0x08
	.zero		1


	//   ....[21]....
        /*0acc*/ 	.word	0x000008e0
        /*0ad0*/ 	.word	0x000000ff
        /*0ad4*/ 	.word	0x000228c8
        /*0ad8*/ 	.short	0x0100
        /*0ada*/ 	.byte	0x08
	.zero		1


	//   ....[22]....
        /*0adc*/ 	.word	0x000023d0
        /*0ae0*/ 	.word	0x00000003
        /*0ae4*/ 	.word	0x00022800
        /*0ae8*/ 	.short	0x010a
        /*0aea*/ 	.byte	0x3f
	.zero		1


	//   ....[23]....
        /*0aec*/ 	.word	0x000024a0
        /*0af0*/ 	.word	0x000000ff
        /*0af4*/ 	.word	0x00022830
        /*0af8*/ 	.short	0x010a
        /*0afa*/ 	.byte	0x05
	.zero		1


	//   ....[24]....
        /*0afc*/ 	.word	0x000024e0
        /*0b00*/ 	.word	0x000000ff
        /*0b04*/ 	.word	0x00022830
        /*0b08*/ 	.short	0x010a
        /*0b0a*/ 	.byte	0x05
	.zero		1


	//   ....[25]....
        /*0b0c*/ 	.word	0x000029e0
        /*0b10*/ 	.word	0x00000005
        /*0b14*/ 	.word	0x00000000
        /*0b18*/ 	.short	0x0101
        /*0b1a*/ 	.byte	0x3f
	.zero		1


	//   ....[26]....
        /*0b1c*/ 	.word	0x00004df0
        /*0b20*/ 	.word	0x000000ff
        /*0b24*/ 	.word	0x00022850
        /*0b28*/ 	.short	0x010a
        /*0b2a*/ 	.byte	0x05
	.zero		1


	//   ....[27]....
        /*0b2c*/ 	.word	0x00004e30
        /*0b30*/ 	.word	0x000000ff
        /*0b34*/ 	.word	0x00022850
        /*0b38*/ 	.short	0x010a
        /*0b3a*/ 	.byte	0x05
	.zero		1


	//   ....[28]....
        /*0b3c*/ 	.word	0x000051d0
        /*0b40*/ 	.word	0x000000ff
        /*0b44*/ 	.word	0x00000000
        /*0b48*/ 	.short	0x0101
        /*0b4a*/ 	.byte	0x05
	.zero		1


	//   ....[29]....
        /*0b4c*/ 	.word	0x00005490
        /*0b50*/ 	.word	0x000000ff
        /*0b54*/ 	.word	0x00022830
        /*0b58*/ 	.short	0x010a
        /*0b5a*/ 	.byte	0x17
	.zero		1


	//   ....[30]....
        /*0b5c*/ 	.word	0x000054d0
        /*0b60*/ 	.word	0x000000ff
        /*0b64*/ 	.word	0x00022830
        /*0b68*/ 	.short	0x010a
        /*0b6a*/ 	.byte	0x17
	.zero		1


	//   ....[31]....
        /*0b6c*/ 	.word	0x00005b20
        /*0b70*/ 	.word	0x00000015
        /*0b74*/ 	.word	0x00000000
        /*0b78*/ 	.short	0x0101
        /*0b7a*/ 	.byte	0x3f
	.zero		1


	//   ....[32]....
        /*0b7c*/ 	.word	0x00008690
        /*0b80*/ 	.word	0x000000ff
        /*0b84*/ 	.word	0x00022850
        /*0b88*/ 	.short	0x010a
        /*0b8a*/ 	.byte	0x17
	.zero		1


	//   ....[33]....
        /*0b8c*/ 	.word	0x000086d0
        /*0b90*/ 	.word	0x000000ff
        /*0b94*/ 	.word	0x00022850
        /*0b98*/ 	.short	0x010a
        /*0b9a*/ 	.byte	0x17
	.zero		1


	//   ....[34]....
        /*0b9c*/ 	.word	0x000089d0
        /*0ba0*/ 	.word	0x000000b0
        /*0ba4*/ 	.word	0x00000000
        /*0ba8*/ 	.short	0x0101
        /*0baa*/ 	.byte	0x3f
	.zero		1


	//   ....[35]....
        /*0bac*/ 	.word	0x00008de0
        /*0bb0*/ 	.word	0x000000ff
        /*0bb4*/ 	.word	0x00022830
        /*0bb8*/ 	.short	0x010a
        /*0bba*/ 	.byte	0x06
	.zero		1


	//   ....[36]....
        /*0bbc*/ 	.word	0x00008e20
        /*0bc0*/ 	.word	0x000000ff
        /*0bc4*/ 	.word	0x00022830
        /*0bc8*/ 	.short	0x010a
        /*0bca*/ 	.byte	0x06
	.zero		1


	//   ....[37]....
        /*0bcc*/ 	.word	0x0000a7a0
        /*0bd0*/ 	.word	0x0000000f
        /*0bd4*/ 	.word	0x00000000
        /*0bd8*/ 	.short	0x0101
        /*0bda*/ 	.byte	0x3f
	.zero		1


	//   ....[38]....
        /*0bdc*/ 	.word	0x0000aca0
        /*0be0*/ 	.word	0x000000ff
        /*0be4*/ 	.word	0x00022850
        /*0be8*/ 	.short	0x010a
        /*0bea*/ 	.byte	0x06
	.zero		1


	//   ....[39]....
        /*0bec*/ 	.word	0x0000ace0
        /*0bf0*/ 	.word	0x000000ff
        /*0bf4*/ 	.word	0x00022850
        /*0bf8*/ 	.short	0x010a
        /*0bfa*/ 	.byte	0x06
	.zero		1


	//   ....[40]....
        /*0bfc*/ 	.word	0x0000afc0
        /*0c00*/ 	.word	0x0000000c
        /*0c04*/ 	.word	0x00000000
        /*0c08*/ 	.short	0x0101
        /*0c0a*/ 	.byte	0x3f
	.zero		1


	//   ....[41]....
        /*0c0c*/ 	.word	0x0000b140
        /*0c10*/ 	.word	0x000000ff
        /*0c14*/ 	.word	0x00022830
        /*0c18*/ 	.short	0x010a
        /*0c1a*/ 	.byte	0x05
	.zero		1


	//   ....[42]....
        /*0c1c*/ 	.word	0x0000b180
        /*0c20*/ 	.word	0x000000ff
        /*0c24*/ 	.word	0x00022830
        /*0c28*/ 	.short	0x010a
        /*0c2a*/ 	.byte	0x05
	.zero		1


	//   ....[43]....
        /*0c2c*/ 	.word	0x0000b760
        /*0c30*/ 	.word	0x00000015
        /*0c34*/ 	.word	0x00000000
        /*0c38*/ 	.short	0x0101
        /*0c3a*/ 	.byte	0x3f
	.zero		1


	//   ....[44]....
        /*0c3c*/ 	.word	0x0000e2c0
        /*0c40*/ 	.word	0x000000ff
        /*0c44*/ 	.word	0x00022850
        /*0c48*/ 	.short	0x010a
        /*0c4a*/ 	.byte	0x05
	.zero		1


	//   ....[45]....
        /*0c4c*/ 	.word	0x0000e300
        /*0c50*/ 	.word	0x000000ff
        /*0c54*/ 	.word	0x00022850
        /*0c58*/ 	.short	0x010a
        /*0c5a*/ 	.byte	0x05
	.zero		1


	//   ....[46]....
        /*0c5c*/ 	.word	0x0000e600
        /*0c60*/ 	.word	0x000000b0
        /*0c64*/ 	.word	0x00000000
        /*0c68*/ 	.short	0x0101
        /*0c6a*/ 	.byte	0x3f
	.zero		1


	//   ....[47]....
        /*0c6c*/ 	.word	0x00010be0
        /*0c70*/ 	.word	0x000000ff
        /*0c74*/ 	.word	0x00000000
        /*0c78*/ 	.short	0x0101
        /*0c7a*/ 	.byte	0x06
	.zero		1


	//   ....[48]....
        /*0c7c*/ 	.word	0x000112e0
        /*0c80*/ 	.word	0x000000ff
        /*0c84*/ 	.word	0x00000000
        /*0c88*/ 	.short	0x0101
        /*0c8a*/ 	.byte	0x09
	.zero		1


	//   ....[49]....
        /*0c8c*/ 	.word	0x00015ca0
        /*0c90*/ 	.word	0x00000000
        /*0c94*/ 	.word	0x00022840
        /*0c98*/ 	.short	0x010a
        /*0c9a*/ 	.byte	0x3f
	.zero		1


	//   ....[50]....
        /*0c9c*/ 	.word	0x000169a0
        /*0ca0*/ 	.word	0x00000013
        /*0ca4*/ 	.word	0x00022800
        /*0ca8*/ 	.short	0x0107
        /*0caa*/ 	.byte	0x3f
	.zero		1


	//   ....[51]....
        /*0cac*/ 	.word	0x00016a90
        /*0cb0*/ 	.word	0x00000013
        /*0cb4*/ 	.word	0x00022800
        /*0cb8*/ 	.short	0x0101
        /*0cba*/ 	.byte	0x3f
	.zero		1


	//   ....[52]....
        /*0cbc*/ 	.word	0x00016ab0
        /*0cc0*/ 	.word	0x00000013
        /*0cc4*/ 	.word	0x00022820
        /*0cc8*/ 	.short	0x010a
        /*0cca*/ 	.byte	0x3f
	.zero		1


	//   ....[53]....
        /*0ccc*/ 	.word	0x00016b90
        /*0cd0*/ 	.word	0x00000002
        /*0cd4*/ 	.word	0x00022860
        /*0cd8*/ 	.short	0x010a
        /*0cda*/ 	.byte	0x3f
	.zero		1


	//   ....[54]....
        /*0cdc*/ 	.word	0x000174c0
        /*0ce0*/ 	.word	0x00000003
        /*0ce4*/ 	.word	0x00022840
        /*0ce8*/ 	.short	0x010a
        /*0cea*/ 	.byte	0x3f
	.zero		1


	//   ....[55]....
        /*0cec*/ 	.word	0x00017720
        /*0cf0*/ 	.word	0x00000003
        /*0cf4*/ 	.word	0x00022860
        /*0cf8*/ 	.short	0x010a
        /*0cfa*/ 	.byte	0x3f
	.zero		1


	//   ....[56]....
        /*0cfc*/ 	.word	0x00017f10
        /*0d00*/ 	.word	0x00000004
        /*0d04*/ 	.word	0x00022840
        /*0d08*/ 	.short	0x010a
        /*0d0a*/ 	.byte	0x3f
	.zero		1


	//   ....[57]....
        /*0d0c*/ 	.word	0x00018160
        /*0d10*/ 	.word	0x00000004
        /*0d14*/ 	.word	0x00022860
        /*0d18*/ 	.short	0x010a
        /*0d1a*/ 	.byte	0x3f
	.zero		1


	//   ....[58]....
        /*0d1c*/ 	.word	0x000188e0
        /*0d20*/ 	.word	0x00000002
        /*0d24*/ 	.word	0x00022840
        /*0d28*/ 	.short	0x010a
        /*0d2a*/ 	.byte	0x3f
	.zero		1


	//   ....[59]....
        /*0d2c*/ 	.word	0x00018b40
        /*0d30*/ 	.word	0x00000002
        /*0d34*/ 	.word	0x00022860
        /*0d38*/ 	.short	0x010a
        /*0d3a*/ 	.byte	0x3f
	.zero		1


	//   ....[60]....
        /*0d3c*/ 	.word	0x0001a500
        /*0d40*/ 	.word	0x00000000
        /*0d44*/ 	.word	0x00022820
        /*0d48*/ 	.short	0x010a
        /*0d4a*/ 	.byte	0x3f
	.zero		1


	//   ....[61]....
        /*0d4c*/ 	.word	0x0001a6c0
        /*0d50*/ 	.word	0x00000006
        /*0d54*/ 	.word	0x00000000
        /*0d58*/ 	.short	0x010a
        /*0d5a*/ 	.byte	0x3f
	.zero		1


	//   ....[62]....
        /*0d5c*/ 	.word	0x0001a730
        /*0d60*/ 	.word	0x00000007
        /*0d64*/ 	.word	0x00000000
        /*0d68*/ 	.short	0x010a
        /*0d6a*/ 	.byte	0x3f
	.zero		1


	//   ....[63]....
        /*0d6c*/ 	.word	0x0001a7a0
        /*0d70*/ 	.word	0x00000004
        /*0d74*/ 	.word	0x00000000
        /*0d78*/ 	.short	0x010a
        /*0d7a*/ 	.byte	0x3f
	.zero		1


	//   ....[64]....
        /*0d7c*/ 	.word	0x0001a7d0
        /*0d80*/ 	.word	0x00000003
        /*0d84*/ 	.word	0x00000000
        /*0d88*/ 	.short	0x010a
        /*0d8a*/ 	.byte	0x3f
	.zero		1


	//   ....[65]....
        /*0d8c*/ 	.word	0x0001a830
        /*0d90*/ 	.word	0x00000003
        /*0d94*/ 	.word	0x00022800
        /*0d98*/ 	.short	0x010a
        /*0d9a*/ 	.byte	0x3f
	.zero		1


	//   ....[66]....
        /*0d9c*/ 	.word	0x0001a890
        /*0da0*/ 	.word	0x00000005
        /*0da4*/ 	.word	0x00022830
        /*0da8*/ 	.short	0x010a
        /*0daa*/ 	.byte	0x3f
	.zero		1


	//   ....[67]....
        /*0dac*/ 	.word	0x0001a8f0
        /*0db0*/ 	.word	0x00000009
        /*0db4*/ 	.word	0x00022850
        /*0db8*/ 	.short	0x010a
        /*0dba*/ 	.byte	0x3f
	.zero		1


	//   ....[68]....
        /*0dbc*/ 	.word	0x0001a950
        /*0dc0*/ 	.word	0x00000006
        /*0dc4*/ 	.word	0x00022830
        /*0dc8*/ 	.short	0x010a
        /*0dca*/ 	.byte	0x3f
	.zero		1


	//   ....[69]....
        /*0dcc*/ 	.word	0x0001a9a0
        /*0dd0*/ 	.word	0x000000b0
        /*0dd4*/ 	.word	0x00022850
        /*0dd8*/ 	.short	0x010a
        /*0dda*/ 	.byte	0x3f
	.zero		1


	//   ....[70]....
        /*0ddc*/ 	.word	0x0001aa00
        /*0de0*/ 	.word	0x00000004
        /*0de4*/ 	.word	0x00022830
        /*0de8*/ 	.short	0x010a
        /*0dea*/ 	.byte	0x3f
	.zero		1


	//   ....[71]....
        /*0dec*/ 	.word	0x0001aa50
        /*0df0*/ 	.word	0x0000000c
        /*0df4*/ 	.word	0x00022850
        /*0df8*/ 	.short	0x010a
        /*0dfa*/ 	.byte	0x3f
	.zero		1


	//   ....[72]....
        /*0dfc*/ 	.word	0x0001aab0
        /*0e00*/ 	.word	0x00000004
        /*0e04*/ 	.word	0x00022830
        /*0e08*/ 	.short	0x010a
        /*0e0a*/ 	.byte	0x3f
	.zero		1


	//   ....[73]....
        /*0e0c*/ 	.word	0x0001ab00
        /*0e10*/ 	.word	0x000000b0
        /*0e14*/ 	.word	0x00022850
        /*0e18*/ 	.short	0x010a
        /*0e1a*/ 	.byte	0x3f
	.zero		1


	//   ....[74]....
        /*0e1c*/ 	.word	0x0001aca0
        /*0e20*/ 	.word	0x00000000
        /*0e24*/ 	.word	0x00022840
        /*0e28*/ 	.short	0x010a
        /*0e2a*/ 	.byte	0x3f
	.zero		1


	//   ....[75]....
        /*0e2c*/ 	.word	0x0001b740
        /*0e30*/ 	.word	0x00000013
        /*0e34*/ 	.word	0x00022820
        /*0e38*/ 	.short	0x010a
        /*0e3a*/ 	.byte	0x3f
	.zero		1


	//   ....[76]....
        /*0e3c*/ 	.word	0x0001b790
        /*0e40*/ 	.word	0x00000002
        /*0e44*/ 	.word	0x00022860
        /*0e48*/ 	.short	0x010a
        /*0e4a*/ 	.byte	0x3f
	.zero		1


	//   ....[77]....
        /*0e4c*/ 	.word	0x0001b7e0
        /*0e50*/ 	.word	0x00000003
        /*0e54*/ 	.word	0x00022840
        /*0e58*/ 	.short	0x010a
        /*0e5a*/ 	.byte	0x3f
	.zero		1


	//   ....[78]....
        /*0e5c*/ 	.word	0x0001b830
        /*0e60*/ 	.word	0x00000003
        /*0e64*/ 	.word	0x00022860
        /*0e68*/ 	.short	0x010a
        /*0e6a*/ 	.byte	0x3f
	.zero		1


	//   ....[79]....
        /*0e6c*/ 	.word	0x0001b880
        /*0e70*/ 	.word	0x00000004
        /*0e74*/ 	.word	0x00022840
        /*0e78*/ 	.short	0x010a
        /*0e7a*/ 	.byte	0x3f
	.zero		1


	//   ....[80]....
        /*0e7c*/ 	.word	0x0001b8d0
        /*0e80*/ 	.word	0x00000004
        /*0e84*/ 	.word	0x00022860
        /*0e88*/ 	.short	0x010a
        /*0e8a*/ 	.byte	0x3f
	.zero		1


	//   ....[81]....
        /*0e8c*/ 	.word	0x0001b920
        /*0e90*/ 	.word	0x00000002
        /*0e94*/ 	.word	0x00022840
        /*0e98*/ 	.short	0x010a
        /*0e9a*/ 	.byte	0x3f
	.zero		1


	//   ....[82]....
        /*0e9c*/ 	.word	0x0001b970
        /*0ea0*/ 	.word	0x00000002
        /*0ea4*/ 	.word	0x00022860
        /*0ea8*/ 	.short	0x010a
        /*0eaa*/ 	.byte	0x3f
	.zero		1


	//   ....[83]....
        /*0eac*/ 	.word	0x0001c420
        /*0eb0*/ 	.word	0x00000000
        /*0eb4*/ 	.word	0x00022820
        /*0eb8*/ 	.short	0x010a
        /*0eba*/ 	.byte	0x3f
	.zero		1


	//   ....[84]....
        /*0ebc*/ 	.word	0x0001c5c0
        /*0ec0*/ 	.word	0x00000006
        /*0ec4*/ 	.word	0x00000000
        /*0ec8*/ 	.short	0x010a
        /*0eca*/ 	.byte	0x3f
	.zero		1


	//   ....[85]....
        /*0ecc*/ 	.word	0x0001c610
        /*0ed0*/ 	.word	0x00000007
        /*0ed4*/ 	.word	0x00000000
        /*0ed8*/ 	.short	0x010a
        /*0eda*/ 	.byte	0x3f
	.zero		1


	//   ....[86]....
        /*0edc*/ 	.word	0x0001c660
        /*0ee0*/ 	.word	0x00000004
        /*0ee4*/ 	.word	0x00000000
        /*0ee8*/ 	.short	0x010a
        /*0eea*/ 	.byte	0x3f
	.zero		1


	//----- nvinfo : EIATTR_NUM_MBARRIERS
	.align		4
.L_1361:
        /*0eec*/ 	.byte	0x03, 0x38
        /*0eee*/ 	.short	0x0016


	//----- nvinfo : EIATTR_EXIT_INSTR_OFFSETS
	.align		4
        /*0ef0*/ 	.byte	0x04, 0x1c
        /*0ef2*/ 	.short	(.L_1363 - .L_1362)


	//   ....[0]....
.L_1362:
        /*0ef4*/ 	.word	0x00000a70


	//   ....[1]....
        /*0ef8*/ 	.word	0x00013640


	//   ....[2]....
        /*0efc*/ 	.word	0x0001a820


	//----- nvinfo : EIATTR_MAX_THREADS
	.align		4
.L_1363:
        /*0f00*/ 	.byte	0x04, 0x05
        /*0f02*/ 	.short	(.L_1365 - .L_1364)
.L_1364:
        /*0f04*/ 	.word	0x00000180
        /*0f08*/ 	.word	0x00000001
        /*0f0c*/ 	.word	0x00000001


	//----- nvinfo : EIATTR_CRS_STACK_SIZE
	.align		4
.L_1365:
        /*0f10*/ 	.byte	0x04, 0x1e
        /*0f12*/ 	.short	(.L_1367 - .L_1366)
.L_1366:
        /*0f14*/ 	.word	0x00000000


	//----- nvinfo : EIATTR_CBANK_PARAM_SIZE
	.align		4
.L_1367:
        /*0f18*/ 	.byte	0x03, 0x19
        /*0f1a*/ 	.short	0x0af0


	//----- nvinfo : EIATTR_PARAM_CBANK
	.align		4
        /*0f1c*/ 	.byte	0x04, 0x0a
        /*0f1e*/ 	.short	(.L_1369 - .L_1368)
	.align		4
.L_1368:
        /*0f20*/ 	.word	index@(.nv.constant0._ZN7cutlass13device_kernelIN5flash11enable_sm90INS1_16FlashAttnFwdSm90INS1_25CollectiveMainloopFwdSm90ILi2EN4cute5tupleIJNS5_1CILi1EEES8_S8_EEENS6_IJNS7_ILi128EEENS7_ILi96EEENS7_ILi64EEEEEELi256ENS_6half_tEfNS_4arch4Sm90ELb0ELb1ELb1ELb1ELb0ELb0ELb0ELb1ELb0ELb1ELb1ELb0EEENS1_21CollectiveEpilogueFwdINS6_IJSA_NS7_ILi256EEESB_EEES9_SE_SG_Li256ELb1ELb1ELb1ELb0EEENS1_36VarlenDynamicPersistentTileSchedulerILi128ELi96ELi256ELi128ELb1ELb1ELb1ELb1ELb0ELb1EEEEEEEEEvNT_6ParamsE)
        /*0f24*/ 	.short	0x0210
        /*0f26*/ 	.short	0x0af0


	//----- nvinfo : EIATTR_SW_WAR
	.align		4
.L_1369:
        /*0f28*/ 	.byte	0x04, 0x36
        /*0f2a*/ 	.short	(.L_1371 - .L_1370)
.L_1370:
        /*0f2c*/ 	.word	0x00000008
.L_1371:


//--------------------- .nv.info._ZN7cutlass13device_kernelIN5flash11enable_sm90INS1_16FlashAttnFwdSm90INS1_25CollectiveMainloopFwdSm90ILi2EN4cute5tupleIJNS5_1CILi1EEES8_S8_EEENS6_IJNS7_ILi128EEENS7_ILi96EEENS7_ILi64EEEEEELi256ENS_6half_tEfNS_4arch4Sm90ELb0ELb1ELb1ELb1ELb0ELb1ELb0ELb1ELb0ELb1ELb1ELb0EEENS1_21CollectiveEpilogueFwdINS6_IJSA_NS7_ILi256EEESB_EEES9_SE_SG_Li256ELb1ELb1ELb1ELb0EEENS1_36VarlenDynamicPersistentTileSchedulerILi128ELi96ELi256ELi128ELb1ELb1ELb1ELb1ELb0ELb1EEEEEEEEEvNT_6ParamsE --------------------------
	.section	.nv.info._ZN7cutlass13device_kernelIN5flash11enable_sm90INS1_16FlashAttnFwdSm90INS1_25CollectiveMainloopFwdSm90ILi2EN4cute5tupleIJNS5_1CILi1EEES8_S8_EEENS6_IJNS7_ILi128EEENS7_ILi96EEENS7_ILi64EEEEEELi256ENS_6half_tEfNS_4arch4Sm90ELb0ELb1ELb1ELb1ELb0ELb1ELb0ELb1ELb0ELb1ELb1ELb0EEENS1_21CollectiveEpilogueFwdINS6_IJSA_NS7_ILi256EEESB_EEES9_SE_SG_Li256ELb1ELb1ELb1ELb0EEENS1_36VarlenDynamicPersistentTileSchedulerILi128ELi96ELi256ELi128ELb1ELb1ELb1ELb1ELb0ELb1EEEEEEEEEvNT_6ParamsE,"",@"SHT_CUDA_INFO"
	.sectionflags	@""
	.align	4


	//----- nvinfo : EIATTR_CUDA_API_VERSION
	.align		4
        /*0000*/ 	.byte	0x04, 0x37
        /*0002*/ 	.short	(.L_1373 - .L_1372)
.L_1372:
        /*0004*/ 	.word	0x00000082


	//----- nvinfo : EIATTR_KPARAM_INFO
	.align		4
.L_1373:
        /*0008*/ 	.byte	0x04, 0x17
        /*000a*/ 	.short	(.L_1375 - .L_1374)
.L_1374:
        /*000c*/ 	.word	0x00000000
        /*0010*/ 	.short	0x0000
        /*0012*/ 	.short	0x0070
        /*0014*/ 	.byte	0x00, 0xf0, 0x01, 0x2a


	//----- nvinfo : EIATTR_SPARSE_MMA_MASK
	.align		4
.L_1375:
        /*0018*/ 	.byte	0x03, 0x50
        /*001a*/ 	.short	0x0000


	//----- nvinfo : EIATTR_MAXREG_COUNT
	.align		4
        /*001c*/ 	.byte	0x03, 0x1b
        /*001e*/ 	.short	0x00a8


	//----- nvinfo : EIATTR_NUM_BARRIERS
	.align		4
        /*0020*/ 	.byte	0x02, 0x4c
        /*0022*/ 	.byte	0x10
	.zero		1


	//----- nvinfo : EIATTR_EXTERNS
	.align		4
        /*0024*/ 	.byte	0x04, 0x0f
        /*0026*/ 	.short	(.L_1377 - .L_1376)


	//   ....[0]....
	.align		4
.L_1376:
        /*0028*/ 	.word	index@(__assertfail)


	//----- nvinfo : EIATTR_ANNOTATIONS
	.align		4
.L_1377:
        /*002c*/ 	.byte	0x04, 0x55
        /*002e*/ 	.short	(.L_1379 - .L_1378)


	//   ....[0]....
.L_1378:
        /* <DEDUP_REMOVED lines=84> */


	//----- nvinfo : EIATTR_MERCURY_ISA_VERSION
	.align		4
.L_1379:
        /*0560*/ 	.byte	0x03, 0x5f
        /*0562*/ 	.short	0x0101


	//----- nvinfo : EIATTR_UNUSED_LOAD_BYTE_OFFSET
	.align		4
        /*0564*/ 	.byte	0x04, 0x44
        /*0566*/ 	.short	(.L_1381 - .L_1380)


	//   ....[0]....
.L_1380:
        /*0568*/ 	.word	0x00000ae0
        /*056c*/ 	.word	0x0000fff0


	//   ....[1]....
        /*0570*/ 	.word	0x00016ea0
        /*0574*/ 	.word	0x0000fff0


	//----- nvinfo : EIATTR_INT_WARP_WIDE_INSTR_OFFSETS
	.align		4
.L_1381:
        /*0578*/ 	.byte	0x04, 0x31
        /*057a*/ 	.short	(.L_1383 - .L_1382)


	//   ....[0]....
.L_1382:
        /*057c*/ 	.word	0x00000190


	//   ....[1]....
        /*0580*/ 	.word	0x000001d0


	//   ....[2]....
        /*0584*/ 	.word	0x00000240


	//   ....[3]....
        /*0588*/ 	.word	0x0001f8e0


	//   ....[4]....
        /*058c*/ 	.word	0x0001f970


	//   ....[5]....
        /*0590*/ 	.word	0x000235f0


	//   ....[6]....
        /*0594*/ 	.word	0x00023680


	//----- nvinfo : EIATTR_COOP_GROUP_MASK_REGIDS
	.align		4
.L_1383:
        /*0598*/ 	.byte	0x04, 0x29
        /*059a*/ 	.short	(.L_1385 - .L_1384)


	//   ....[0]....
.L_1384:
        /*059c*/ 	.word	0xffffffff


	//   ....[1]....
        /*05a0*/ 	.word	0xffffffff


	//   ....[2]....
        /*05a4*/ 	.word	0xffffffff


	//   ....[3]....
        /*05a8*/ 	.word	0xffffffff


	//   ....[4]....
        /*05ac*/ 	.word	0xffffffff


	//   ....[5]....
        /*05b0*/ 	.word	0xffffffff


	//   ....[6]....
        /*05b4*/ 	.word	0xffffffff


	//   ....[7]....
        /*05b8*/ 	.word	0xffffffff


	//   ....[8]....
        /*05bc*/ 	.word	0xffffffff


	//   ....[9]....
        /*05c0*/ 	.word	0xffffffff


	//   ....[10]....
        /*05c4*/ 	.word	0xffffffff


	//   ....[11]....
        /*05c8*/ 	.word	0xffffffff


	//   ....[12]....
        /*05cc*/ 	.word	0xffffffff


	//   ....[13]....
        /*05d0*/ 	.word	0xffffffff


	//   ....[14]....
        /*05d4*/ 	.word	0xffffffff


	//   ....[15]....
        /*05d8*/ 	.word	0xffffffff


	//   ....[16]....
        /*05dc*/ 	.word	0xffffffff


	//   ....[17]....
        /*05e0*/ 	.word	0xffffffff


	//   ....[18]....
        /*05e4*/ 	.word	0xffffffff


	//   ....[19]....
        /*05e8*/ 	.word	0xffffffff


	//   ....[20]....
        /*05ec*/ 	.word	0xffffffff


	//   ....[21]....
        /*05f0*/ 	.word	0xffffffff


	//   ....[22]....
        /*05f4*/ 	.word	0xffffffff


	//   ....[23]....
        /*05f8*/ 	.word	0xffffffff


	//   ....[24]....
        /*05fc*/ 	.word	0xffffffff


	//   ....[25]....
        /*0600*/ 	.word	0xffffffff


	//   ....[26]....
        /*0604*/ 	.word	0xffffffff


	//   ....[27]....
        /*0608*/ 	.word	0xffffffff


	//   ....[28]....
        /*060c*/ 	.word	0xffffffff


	//   ....[29]....
        /*0610*/ 	.word	0xffffffff


	//   ....[30]....
        /*0614*/ 	.word	0xffffffff


	//   ....[31]....
        /*0618*/ 	.word	0xffffffff


	//   ....[32]....
        /*061c*/ 	.word	0xffffffff


	//   ....[33]....
        /*0620*/ 	.word	0xffffffff


	//   ....[34]....
        /*0624*/ 	.word	0xffffffff


	//   ....[35]....
        /*0628*/ 	.word	0xffffffff


	//   ....[36]....
        /*062c*/ 	.word	0xffffffff


	//   ....[37]....
        /*0630*/ 	.word	0xffffffff


	//   ....[38]....
        /*0634*/ 	.word	0xffffffff


	//   ....[39]....
        /*0638*/ 	.word	0xffffffff


	//   ....[40]....
        /*063c*/ 	.word	0xffffffff


	//   ....[41]....
        /*0640*/ 	.word	0xffffffff


	//   ....[42]....
        /*0644*/ 	.word	0xffffffff


	//   ....[43]....
        /*0648*/ 	.word	0xffffffff


	//   ....[44]....
        /*064c*/ 	.word	0xffffffff


	//   ....[45]....
        /*0650*/ 	.word	0xffffffff


	//   ....[46]....
        /*0654*/ 	.word	0xffffffff


	//   ....[47]....
        /*0658*/ 	.word	0xffffffff


	//   ....[48]....
        /*065c*/ 	.word	0xffffffff


	//   ....[49]....
        /*0660*/ 	.word	0xffffffff


	//   ....[50]....
        /*0664*/ 	.word	0xffffffff


	//   ....[51]....
        /*0668*/ 	.word	0xffffffff


	//   ....[52]....
        /*066c*/ 	.word	0xffffffff


	//   ....[53]....
        /*0670*/ 	.word	0xffffffff


	//   ....[54]....
        /*0674*/ 	.word	0xffffffff


	//   ....[55]....
        /*0678*/ 	.word	0xffffffff


	//   ....[56]....
        /*067c*/ 	.word	0xffffffff


	//   ....[57]....
        /*0680*/ 	.word	0xffffffff


	//   ....[58]....
        /*0684*/ 	.word	0xffffffff


	//   ....[59]....
        /*0688*/ 	.word	0xffffffff


	//   ....[60]....
        /*068c*/ 	.word	0xffffffff


	//   ....[61]....
        /*0690*/ 	.word	0xffffffff


	//   ....[62]....
        /*0694*/ 	.word	0xffffffff


	//   ....[63]....
        /*0698*/ 	.word	0xffffffff


	//   ....[64]....
        /*069c*/ 	.word	0xffffffff


	//   ....[65]....
        /*06a0*/ 	.word	0xffffffff


	//   ....[66]....
        /*06a4*/ 	.word	0xffffffff


	//   ....[67]....
        /*06a8*/ 	.word	0xffffffff


	//   ....[68]....
        /*06ac*/ 	.word	0xffffffff


	//   ....[69]....
        /*06b0*/ 	.word	0xffffffff


	//   ....[70]....
        /*06b4*/ 	.word	0xffffffff


	//   ....[71]....
        /*06b8*/ 	.word	0xffffffff


	//   ....[72]....
        /*06bc*/ 	.word	0xffffffff


	//   ....[73]....
        /*06c0*/ 	.word	0xffffffff


	//   ....[74]....
        /*06c4*/ 	.word	0xffffffff


	//   ....[75]....
        /*06c8*/ 	.word	0xffffffff


	//   ....[76]....
        /*06cc*/ 	.word	0xffffffff


	//   ....[77]....
        /*06d0*/ 	.word	0xffffffff


	//   ....[78]....
        /*06d4*/ 	.word	0xffffffff


	//   ....[79]....
        /*06d8*/ 	.word	0xffffffff


	//   ....[80]....
        /*06dc*/ 	.word	0xffffffff


	//   ....[81]....
        /*06e0*/ 	.word	0xffffffff


	//   ....[82]....
        /*06e4*/ 	.word	0xffffffff


	//   ....[83]....
        /*06e8*/ 	.word	0xffffffff


	//   ....[84]....
        /*06ec*/ 	.word	0xffffffff


	//   ....[85]....
        /*06f0*/ 	.word	0xffffffff


	//   ....[86]....
        /*06f4*/ 	.word	0xffffffff


	//   ....[87]....
        /*06f8*/ 	.word	0xffffffff


	//   ....[88]....
        /*06fc*/ 	.word	0xffffffff


	//   ....[89]....
        /*0700*/ 	.word	0xffffffff


	//   ....[90]....
        /*0704*/ 	.word	0xffffffff


	//   ....[91]....
        /*0708*/ 	.word	0xffffffff


	//   ....[92]....
        /*070c*/ 	.word	0xffffffff


	//   ....[93]....
        /*0710*/ 	.word	0xffffffff


	//   ....[94]....
        /*0714*/ 	.word	0xffffffff


	//   ....[95]....
        /*0718*/ 	.word	0xffffffff


	//   ....[96]....
        /*071c*/ 	.word	0xffffffff


	//   ....[97]....
        /*0720*/ 	.word	0xffffffff


	//   ....[98]....
        /*0724*/ 	.word	0xffffffff


	//   ....[99]....
        /*0728*/ 	.word	0xffffffff


	//   ....[100]....
        /*072c*/ 	.word	0xffffffff


	//   ....[101]....
        /*0730*/ 	.word	0xffffffff


	//   ....[102]....
        /*0734*/ 	.word	0xffffffff


	//   ....[103]....
        /*0738*/ 	.word	0xffffffff


	//   ....[104]....
        /*073c*/ 	.word	0xffffffff


	//   ....[105]....
        /*0740*/ 	.word	0xffffffff


	//   ....[106]....
        /*0744*/ 	.word	0xffffffff


	//   ....[107]....
        /*0748*/ 	.word	0xffffffff


	//   ....[108]....
        /*074c*/ 	.word	0xffffffff


	//   ....[109]....
        /*0750*/ 	.word	0xffffffff


	//   ....[110]....
        /*0754*/ 	.word	0xffffffff


	//   ....[111]....
        /*0758*/ 	.word	0xffffffff


	//   ....[112]....
        /*075c*/ 	.word	0xffffffff


	//   ....[113]....
        /*0760*/ 	.word	0xffffffff


	//   ....[114]....
        /*0764*/ 	.word	0xffffffff


	//   ....[115]....
        /*0768*/ 	.word	0xffffffff


	//   ....[116]....
        /*076c*/ 	.word	0xffffffff


	//   ....[117]....
        /*0770*/ 	.word	0xffffffff


	//   ....[118]....
        /*0774*/ 	.word	0xffffffff


	//   ....[119]....
        /*0778*/ 	.word	0xffffffff


	//   ....[120]....
        /*077c*/ 	.word	0xffffffff


	//   ....[121]....
        /*0780*/ 	.word	0xffffffff


	//   ....[122]....
        /*0784*/ 	.word	0xffffffff


	//   ....[123]....
        /*0788*/ 	.word	0xffffffff


	//   ....[124]....
        /*078c*/ 	.word	0xffffffff


	//   ....[125]....
        /*0790*/ 	.word	0xffffffff


	//   ....[126]....
        /*0794*/ 	.word	0xffffffff


	//   ....[127]....
        /*0798*/ 	.word	0xffffffff


	//   ....[128]....
        /*079c*/ 	.word	0x0500000f


	//   ....[129]....
        /*07a0*/ 	.word	0x0500000f


	//   ....[130]....
        /*07a4*/ 	.word	0x0500000f


	//   ....[131]....
        /*07a8*/ 	.word	0x0500000f


	//   ....[132]....
        /*07ac*/ 	.word	0x0500000f


	//   ....[133]....
        /*07b0*/ 	.word	0x0500000f


	//   ....[134]....
        /*07b4*/ 	.word	0x0500000f


	//   ....[135]....
        /*07b8*/ 	.word	0x0500000f


	//   ....[136]....
        /*07bc*/ 	.word	0x0500000f


	//   ....[137]....
        /*07c0*/ 	.word	0x0500000f


	//   ....[138]....
        /*07c4*/ 	.word	0x0500000f


	//   ....[139]....
        /*07c8*/ 	.word	0x0500000f


	//   ....[140]....
        /*07cc*/ 	.word	0x0500000f


	//   ....[141]....
        /*07d0*/ 	.word	0x0500000f


	//   ....[142]....
        /*07d4*/ 	.word	0x0500000f


	//   ....[143]....
        /*07d8*/ 	.word	0x0500000f


	//   ....[144]....
        /*07dc*/ 	.word	0x0500000f


	//   ....[145]....
        /*07e0*/ 	.word	0x0500000f


	//   ....[146]....
        /*07e4*/ 	.word	0x0500000f


	//   ....[147]....
        /*07e8*/ 	.word	0x0500000f


	//   ....[148]....
        /*07ec*/ 	.word	0x0500000f


	//   ....[149]....
        /*07f0*/ 	.word	0x0500000f


	//   ....[150]....
        /*07f4*/ 	.word	0x0500000f


	//   ....[151]....
        /*07f8*/ 	.word	0x0500000f


	//   ....[152]....
        /*07fc*/ 	.word	0x0500000f


	//   ....[153]....
        /*0800*/ 	.word	0x0500000f


	//   ....[154]....
        /*0804*/ 	.word	0x0500000f


	//   ....[155]....
        /*0808*/ 	.word	0x0500000f


	//   ....[156]....
        /*080c*/ 	.word	0x0500000f


	//   ....[157]....
        /*0810*/ 	.word	0x0500000f


	//   ....[158]....
        /*0814*/ 	.word	0x0500000f


	//   ....[159]....
        /*0818*/ 	.word	0x0500000f


	//   ....[160]....
        /*081c*/ 	.word	0x0500000f


	//   ....[161]....
        /*0820*/ 	.word	0x0500000f


	//   ....[162]....
        /*0824*/ 	.word	0x0500000f


	//   ....[163]....
        /*0828*/ 	.word	0x0500000f


	//   ....[164]....
        /*082c*/ 	.word	0x0500000f


	//   ....[165]....
        /*0830*/ 	.word	0x0500000f


	//   ....[166]....
        /*0834*/ 	.word	0x0500000f


	//   ....[167]....
        /*0838*/ 	.word	0x0500000f


	//   ....[168]....
        /*083c*/ 	.word	0x0500000f


	//   ....[169]....
        /*0840*/ 	.word	0x0500000f


	//   ....[170]....
        /*0844*/ 	.word	0x0500000f


	//   ....[171]....
        /*0848*/ 	.word	0x0500000f


	//   ....[172]....
        /*084c*/ 	.word	0x0500000f


	//   ....[173]....
        /*0850*/ 	.word	0x0500000f


	//   ....[174]....
        /*0854*/ 	.word	0x0500000f


	//   ....[175]....
        /*0858*/ 	.word	0x0500000f


	//   ....[176]....
        /*085c*/ 	.word	0x0500000f


	//   ....[177]....
        /*0860*/ 	.word	0x0500000f


	//   ....[178]....
        /*0864*/ 	.word	0x0500000f


	//   ....[179]....
        /*0868*/ 	.word	0x0500000f


	//   ....[180]....
        /*086c*/ 	.word	0x0500000f


	//   ....[181]....
        /*0870*/ 	.word	0x0500000f


	//   ....[182]....
        /*0874*/ 	.word	0x0500000f


	//   ....[183]....
        /*0878*/ 	.word	0x0500000f


	//   ....[184]....
        /*087c*/ 	.word	0x0500000f


	//   ....[185]....
        /*0880*/ 	.word	0x0500000f


	//   ....[186]....
        /*0884*/ 	.word	0x0500000f


	//   ....[187]....
        /*0888*/ 	.word	0x0500000f


	//   ....[188]....
        /*088c*/ 	.word	0x0500000f


	//   ....[189]....
        /*0890*/ 	.word	0x0500000f


	//   ....[190]....
        /*0894*/ 	.word	0x0500000f


	//   ....[191]....
        /*0898*/ 	.word	0x0500000f


	//   ....[192]....
        /*089c*/ 	.word	0x0500000f


	//   ....[193]....
        /*08a0*/ 	.word	0x0500000f


	//   ....[194]....
        /*08a4*/ 	.word	0x0500000f


	//   ....[195]....
        /*08a8*/ 	.word	0x0500000f


	//   ....[196]....
        /*08ac*/ 	.word	0x0500000f


	//   ....[197]....
        /*08b0*/ 	.word	0x0500000f


	//   ....[198]....
        /*08b4*/ 	.word	0x0500000f


	//   ....[199]....
        /*08b8*/ 	.word	0x0500000f


	//   ....[200]....
        /*08bc*/ 	.word	0x0500000f


	//   ....[201]....
        /*08c0*/ 	.word	0x0500000f


	//----- nvinfo : EIATTR_COOP_GROUP_INSTR_OFFSETS
	.align		4
.L_1385:
        /*08c4*/ 	.byte	0x04, 0x28
        /*08c6*/ 	.short	(.L_1387 - .L_1386)


	//   ....[0]....
.L_1386:
        /*08c8*/ 	.word	0x00000070


	//   ....[1]....
        /*08cc*/ 	.word	0x000001a0


	//   ....[2]....
        /*08d0*/ 	.word	0x000001f0


	//   ....[3]....
        /*08d4*/ 	.word	0x00000420


	//   ....[4]....
        /*08d8*/ 	.word	0x00000580


	//   ....[5]....
        /*08dc*/ 	.word	0x000006a0


	//   ....[6]....
        /*08e0*/ 	.word	0x00000800


	//   ....[7]....
        /*08e4*/ 	.word	0x00006b90


	//   ....[8]....
        /*08e8*/ 	.word	0x00007310


	//   ....[9]....
        /*08ec*/ 	.word	0x00007320


	//   ....[10]....
        /*08f0*/ 	.word	0x00007330


	//   ....[11]....
        /*08f4*/ 	.word	0x00007340


	//   ....[12]....
        /*08f8*/ 	.word	0x00007650


	//   ....[13]....
        /*08fc*/ 	.word	0x00007660


	//   ....[14]....
        /*0900*/ 	.word	0x00007670


	//   ....[15]....
        /*0904*/ 	.word	0x00007680


	//   ....[16]....
        /*0908*/ 	.word	0x00008850


	//   ....[17]....
        /*090c*/ 	.word	0x00008870


	//   ....[18]....
        /*0910*/ 	.word	0x00008880


	//   ....[19]....
        /*0914*/ 	.word	0x00008890


	//   ....[20]....
        /*0918*/ 	.word	0x00008980


	//   ....[21]....
        /*091c*/ 	.word	0x000089a0


	//   ....[22]....
        /*0920*/ 	.word	0x00008a30


	//   ....[23]....
        /*0924*/ 	.word	0x00008a60


	//   ....[24]....
        /*0928*/ 	.word	0x0000a180


	//   ....[25]....
        /*092c*/ 	.word	0x0000ac30


	//   ....[26]....
        /*0930*/ 	.word	0x0000b5c0


	//   ....[27]....
        /*0934*/ 	.word	0x0000b6d0


	//   ....[28]....
        /*0938*/ 	.word	0x0000bbf0


	//   ....[29]....
        /*093c*/ 	.word	0x0000bcc0


	//   ....[30]....
        /*0940*/ 	.word	0x0000d090


	//   ....[31]....
        /*0944*/ 	.word	0x0000d910


	//   ....[32]....
        /*0948*/ 	.word	0x0000e6f0


	//   ....[33]....
        /*094c*/ 	.word	0x0000e850


	//   ....[34]....
        /*0950*/ 	.word	0x0000f180


	//   ....[35]....
        /*0954*/ 	.word	0x0000f350


	//   ....[36]....
        /*0958*/ 	.word	0x00011020


	//   ....[37]....
        /*095c*/ 	.word	0x00011080


	//   ....[38]....
        /*0960*/ 	.word	0x00011ad0


	//   ....[39]....
        /*0964*/ 	.word	0x00011b30


	//   ....[40]....
        /*0968*/ 	.word	0x00013070


	//   ....[41]....
        /*096c*/ 	.word	0x000138f0


	//   ....[42]....
        /*0970*/ 	.word	0x000146d0


	//   ....[43]....
        /*0974*/ 	.word	0x000147f0


	//   ....[44]....
        /*0978*/ 	.word	0x000151b0


	//   ....[45]....
        /*097c*/ 	.word	0x00015380


	//   ....[46]....
        /*0980*/ 	.word	0x00016420


	//   ....[47]....
        /*0984*/ 	.word	0x00016450


	//   ....[48]....
        /*0988*/ 	.word	0x000164b0


	//   ....[49]....
        /*098c*/ 	.word	0x000164c0


	//   ....[50]....
        /*0990*/ 	.word	0x00017ee0


	//   ....[51]....
        /*0994*/ 	.word	0x00017f00


	//   ....[52]....
        /*0998*/ 	.word	0x00017f10


	//   ....[53]....
        /*099c*/ 	.word	0x00017f20


	//   ....[54]....
        /*09a0*/ 	.word	0x00018930


	//   ....[55]....
        /*09a4*/ 	.word	0x00018940


	//   ....[56]....
        /*09a8*/ 	.word	0x00018b40


	//   ....[57]....
        /*09ac*/ 	.word	0x00018b50


	//   ....[58]....
        /*09b0*/ 	.word	0x00018d10


	//   ....[59]....
        /*09b4*/ 	.word	0x00018d20


	//   ....[60]....
        /*09b8*/ 	.word	0x00018ee0


	//   ....[61]....
        /*09bc*/ 	.word	0x00018ef0


	//   ....[62]....
        /*09c0*/ 	.word	0x00019350


	//   ....[63]....
        /*09c4*/ 	.word	0x00019360


	//   ....[64]....
        /*09c8*/ 	.word	0x0001a180


	//   ....[65]....
        /*09cc*/ 	.word	0x0001a190


	//   ....[66]....
        /*09d0*/ 	.word	0x0001b7d0


	//   ....[67]....
        /*09d4*/ 	.word	0x0001b7e0


	//   ....[68]....
        /*09d8*/ 	.word	0x0001b9b0


	//   ....[69]....
        /*09dc*/ 	.word	0x0001b9c0


	//   ....[70]....
        /*09e0*/ 	.word	0x0001bb80


	//   ....[71]....
        /*09e4*/ 	.word	0x0001bb90


	//   ....[72]....
        /*09e8*/ 	.word	0x0001bd50


	//   ....[73]....
        /*09ec*/ 	.word	0x0001bd60


	//   ....[74]....
        /*09f0*/ 	.word	0x0001bf80


	//   ....[75]....
        /*09f4*/ 	.word	0x0001c190


	//   ....[76]....
        /*09f8*/ 	.word	0x0001c1c0


	//   ....[77]....
        /*09fc*/ 	.word	0x0001c1f0


	//   ....[78]....
        /*0a00*/ 	.word	0x0001c220


	//   ....[79]....
        /*0a04*/ 	.word	0x0001c250


	//   ....[80]....
        /*0a08*/ 	.word	0x0001c280


	//   ....[81]....
        /*0a0c*/ 	.word	0x0001c420


	//   ....[82]....
        /*0a10*/ 	.word	0x0001c450


	//   ....[83]....
        /*0a14*/ 	.word	0x0001c480


	//   ....[84]....
        /*0a18*/ 	.word	0x0001c4b0


	//   ....[85]....
        /*0a1c*/ 	.word	0x0001c4e0


	//   ....[86]....
        /*0a20*/ 	.word	0x0001c510


	//   ....[87]....
        /*0a24*/ 	.word	0x0001c5b0


	//   ....[88]....
        /*0a28*/ 	.word	0x0001c5e0


	//   ....[89]....
        /*0a2c*/ 	.word	0x0001c5f0


	//   ....[90]....
        /*0a30*/ 	.word	0x0001c620


	//   ....[91]....
        /*0a34*/ 	.word	0x0001deb0


	//   ....[92]....
        /*0a38*/ 	.word	0x0001feb0


	//   ....[93]....
        /*0a3c*/ 	.word	0x00020950


	//   ....[94]....
        /*0a40*/ 	.word	0x00020970


	//   ....[95]....
        /*0a44*/ 	.word	0x00020a20


	//   ....[96]....
        /*0a48*/ 	.word	0x00020a30


	//   ....[97]....
        /*0a4c*/ 	.word	0x00020ab0


	//   ....[98]....
        /*0a50*/ 	.word	0x00020ac0


	//   ....[99]....
        /*0a54*/ 	.word	0x00020b40


	//   ....[100]....
        /*0a58*/ 	.word	0x00020b50


	//   ....[101]....
        /*0a5c*/ 	.word	0x00020bd0


	//   ....[102]....
        /*0a60*/ 	.word	0x00020be0


	//   ....[103]....
        /*0a64*/ 	.word	0x00020c60


	//   ....[104]....
        /*0a68*/ 	.word	0x00020c70


	//   ....[105]....
        /*0a6c*/ 	.word	0x00020cf0


	//   ....[106]....
        /*0a70*/ 	.word	0x00020d00


	//   ....[107]....
        /*0a74*/ 	.word	0x00020d50


	//   ....[108]....
        /*0a78*/ 	.word	0x00020d70


	//   ....[109]....
        /*0a7c*/ 	.word	0x00023910


	//   ....[110]....
        /*0a80*/ 	.word	0x00023990


	//   ....[111]....
        /*0a84*/ 	.word	0x000239c0


	//   ....[112]....
        /*0a88*/ 	.word	0x000239d0


	//   ....[113]....
        /*0a8c*/ 	.word	0x00023a00


	//   ....[114]....
        /*0a90*/ 	.word	0x00023a30


	//   ....[115]....
        /*0a94*/ 	.word	0x00023a60


	//   ....[116]....
        /*0a98*/ 	.word	0x00023a90


	//   ....[117]....
        /*0a9c*/ 	.word	0x00023c50


	//   ....[118]....
        /*0aa0*/ 	.word	0x00023c80


	//   ....[119]....
        /*0aa4*/ 	.word	0x00023cb0


	//   ....[120]....
        /*0aa8*/ 	.word	0x00023ce0


	//   ....[121]....
        /*0aac*/ 	.word	0x00023d10


	//   ....[122]....
        /*0ab0*/ 	.word	0x00023d40


	//   ....[123]....
        /*0ab4*/ 	.word	0x00023e10


	//   ....[124]....
        /*0ab8*/ 	.word	0x00023e30


	//   ....[125]....
        /*0abc*/ 	.word	0x00023e40


	//   ....[126]....
        /*0ac0*/ 	.word	0x00023ec0


	//   ....[127]....
        /*0ac4*/ 	.word	0x000249f0


	//   ....[128]....
        /*0ac8*/ 	.word	0x00024e20


	//   ....[129]....
        /*0acc*/ 	.word	0x00024ec0


	//   ....[130]....
        /*0ad0*/ 	.word	0x00024f50


	//   ....[131]....
        /*0ad4*/ 	.word	0x00024fa0


	//   ....[132]....
        /*0ad8*/ 	.word	0x00024ff0


	//   ....[133]....
        /*0adc*/ 	.word	0x00025080


	//   ....[134]....
        /*0ae0*/ 	.word	0x00025110


	//   ....[135]....
        /*0ae4*/ 	.word	0x00025160


	//   ....[136]....
        /*0ae8*/ 	.word	0x000251b0


	//   ....[137]....
        /*0aec*/ 	.word	0x000252b0


	//   ....[138]....
        /*0af0*/ 	.word	0x00025360


	//   ....[139]....
        /*0af4*/ 	.word	0x000253e0


	//   ....[140]....
        /*0af8*/ 	.word	0x00025450


	//   ....[141]....
        /*0afc*/ 	.word	0x00025580


	//   ....[142]....
        /*0b00*/ 	.word	0x00025690


	//   ....[143]....
        /*0b04*/ 	.word	0x00025760


	//   ....[144]....
        /*0b08*/ 	.word	0x000257b0


	//   ....[145]....
        /*0b0c*/ 	.word	0x00025b00


	//   ....[146]....
        /*0b10*/ 	.word	0x00025b50


	//   ....[147]....
        /*0b14*/ 	.word	0x00025be0


	//   ....[148]....
        /*0b18*/ 	.word	0x00025c70


	//   ....[149]....
        /*0b1c*/ 	.word	0x00025d00


	//   ....[150]....
        /*0b20*/ 	.word	0x00025d90


	//   ....[151]....
        /*0b24*/ 	.word	0x00025e20


	//   ....[152]....
        /*0b28*/ 	.word	0x00025eb0


	//   ....[153]....
        /*0b2c*/ 	.word	0x00025f30


	//   ....[154]....
        /*0b30*/ 	.word	0x00025f80


	//   ....[155]....
        /*0b34*/ 	.word	0x00026020


	//   ....[156]....
        /*0b38*/ 	.word	0x000260b0


	//   ....[157]....
        /*0b3c*/ 	.word	0x00026130


	//   ....[158]....
        /*0b40*/ 	.word	0x00026180


	//   ....[159]....
        /*0b44*/ 	.word	0x00026210


	//   ....[160]....
        /*0b48*/ 	.word	0x000262a0


	//   ....[161]....
        /*0b4c*/ 	.word	0x00026330


	//   ....[162]....
        /*0b50*/ 	.word	0x000263c0


	//   ....[163]....
        /*0b54*/ 	.word	0x00026450


	//   ....[164]....
        /*0b58*/ 	.word	0x000264e0


	//   ....[165]....
        /*0b5c*/ 	.word	0x000265a0


	//   ....[166]....
        /*0b60*/ 	.word	0x00026880


	//   ....[167]....
        /*0b64*/ 	.word	0x00026a40


	//   ....[168]....
        /*0b68*/ 	.word	0x00026a90


	//   ....[169]....
        /*0b6c*/ 	.word	0x00026af0


	//   ....[170]....
        /*0b70*/ 	.word	0x00026be0


	//   ....[171]....
        /*0b74*/ 	.word	0x00026c40


	//   ....[172]....
        /*0b78*/ 	.word	0x00026d30


	//   ....[173]....
        /*0b7c*/ 	.word	0x00026d90


	//   ....[174]....
        /*0b80*/ 	.word	0x00026e80


	//   ....[175]....
        /*0b84*/ 	.word	0x00026ee0


	//   ....[176]....
        /*0b88*/ 	.word	0x00026fd0


	//   ....[177]....
        /*0b8c*/ 	.word	0x00027030


	//   ....[178]....
        /*0b90*/ 	.word	0x00027120


	//   ....[179]....
        /*0b94*/ 	.word	0x00027180


	//   ....[180]....
        /*0b98*/ 	.word	0x00027250


	//   ....[181]....
        /*0b9c*/ 	.word	0x000272d0


	//   ....[182]....
        /*0ba0*/ 	.word	0x000273a0


	//   ....[183]....
        /*0ba4*/ 	.word	0x000276d0


	//   ....[184]....
        /*0ba8*/ 	.word	0x00027770


	//   ....[185]....
        /*0bac*/ 	.word	0x00027910


	//   ....[186]....
        /*0bb0*/ 	.word	0x00027990


	//   ....[187]....
        /*0bb4*/ 	.word	0x00027a10


	//   ....[188]....
        /*0bb8*/ 	.word	0x00027a90


	//   ....[189]....
        /*0bbc*/ 	.word	0x00027b10


	//   ....[190]....
        /*0bc0*/ 	.word	0x00027ba0


	//   ....[191]....
        /*0bc4*/ 	.word	0x00027c40


	//   ....[192]....
        /*0bc8*/ 	.word	0x00027cf0


	//   ....[193]....
        /*0bcc*/ 	.word	0x00027d70


	//   ....[194]....
        /*0bd0*/ 	.word	0x00027df0


	//   ....[195]....
        /*0bd4*/ 	.word	0x00027e70


	//   ....[196]....
        /*0bd8*/ 	.word	0x00027f00


	//   ....[197]....
        /*0bdc*/ 	.word	0x00027f80


	//   ....[198]....
        /*0be0*/ 	.word	0x00028030


	//   ....[199]....
        /*0be4*/ 	.word	0x00028080


	//   ....[200]....
        /*0be8*/ 	.word	0x00028140


	//   ....[201]....
        /*0bec*/ 	.word	0x00028270


	//----- nvinfo : EIATTR_REG_RECONFIG
	.align		4
.L_1387:
        /*0bf0*/ 	.byte	0x01, 0x54
	.zero		2


	//----- nvinfo : EIATTR_SYSCALL_OFFSETS
	.align		4
        /*0bf4*/ 	.byte	0x04, 0x46
        /*0bf6*/ 	.short	(.L_1389 - .L_1388)


	//   ....[0]....
.L_1388:
        /*0bf8*/ 	.word	0x000021c0


	//   ....[1]....
        /*0bfc*/ 	.word	0x00002310


	//   ....[2]....
        /*0c00*/ 	.word	0x00006d30


	//   ....[3]....
        /*0c04*/ 	.word	0x00007040


	//   ....[4]....
        /*0c08*/ 	.word	0x0001fae0


	//   ....[5]....
        /*0c0c*/ 	.word	0x0001fc30


	//   ....[6]....
        /*0c10*/ 	.word	0x0001fd20


	//   ....[7]....
        /*0c14*/ 	.word	0x00020530


	//----- nvinfo : EIATTR_MBARRIER_INSTR_OFFSETS
	.align		4
.L_1389:
        /*0c18*/ 	.byte	0x04, 0x39
        /*0c1a*/ 	.short	(.L_1391 - .L_1390)


	//   ....[0]....
.L_1390:
        /*0c1c*/ 	.word	0x000002d0
        /*0c20*/ 	.word	0x000000ff
        /*0c24*/ 	.word	0x00022800
        /*0c28*/ 	.short	0x0100
        /*0c2a*/ 	.byte	0x08
	.zero		1


	//   ....[1]....
        /*0c2c*/ 	.word	0x000002e0
        /*0c30*/ 	.word	0x000000ff
        /*0c34*/ 	.word	0x00022820
        /*0c38*/ 	.short	0x0100
        /*0c3a*/ 	.byte	0x08
	.zero		1


	//   ....[2]....
        /*0c3c*/ 	.word	0x000003d0
        /*0c40*/ 	.word	0x000000ff
        /*0c44*/ 	.word	0x00022830
        /*0c48*/ 	.short	0x0100
        /*0c4a*/ 	.byte	0x08
	.zero		1


	//   ....[3]....
        /*0c4c*/ 	.word	0x000003e0
        /*0c50*/ 	.word	0x000000ff
        /*0c54*/ 	.word	0x00022840
        /*0c58*/ 	.short	0x0100
        /*0c5a*/ 	.byte	0x08
	.zero		1


	//   ....[4]....
        /*0c5c*/ 	.word	0x000003f0
        /*0c60*/ 	.word	0x000000ff
        /*0c64*/ 	.word	0x00022838
        /*0c68*/ 	.short	0x0100
        /*0c6a*/ 	.byte	0x08
	.zero		1


	//   ....[5]....
        /*0c6c*/ 	.word	0x00000400
        /*0c70*/ 	.word	0x000000ff
        /*0c74*/ 	.word	0x00022848
        /*0c78*/ 	.short	0x0100
        /*0c7a*/ 	.byte	0x08
	.zero		1


	//   ....[6]....
        /*0c7c*/ 	.word	0x00000530
        /*0c80*/ 	.word	0x000000ff
        /*0c84*/ 	.word	0x00022850
        /*0c88*/ 	.short	0x0100
        /*0c8a*/ 	.byte	0x08
	.zero		1


	//   ....[7]....
        /*0c8c*/ 	.word	0x00000540
        /*0c90*/ 	.word	0x000000ff
        /*0c94*/ 	.word	0x00022860
        /*0c98*/ 	.short	0x0100
        /*0c9a*/ 	.byte	0x08
	.zero		1


	//   ....[8]....
        /*0c9c*/ 	.word	0x00000550
        /*0ca0*/ 	.word	0x000000ff
        /*0ca4*/ 	.word	0x00022858
        /*0ca8*/ 	.short	0x0100
        /*0caa*/ 	.byte	0x08
	.zero		1


	//   ....[9]....
        /*0cac*/ 	.word	0x00000560
        /*0cb0*/ 	.word	0x000000ff
        /*0cb4*/ 	.word	0x00022868
        /*0cb8*/ 	.short	0x0100
        /*0cba*/ 	.byte	0x08
	.zero		1


	//   ....[10]....
        /*0cbc*/ 	.word	0x00000650
        /*0cc0*/ 	.word	0x000000ff
        /*0cc4*/ 	.word	0x00022870
        /*0cc8*/ 	.short	0x0100
        /*0cca*/ 	.byte	0x06
	.zero		1


	//   ....[11]....
        /*0ccc*/ 	.word	0x00000660
        /*0cd0*/ 	.word	0x000000ff
        /*0cd4*/ 	.word	0x00022880
        /*0cd8*/ 	.short	0x0100
        /*0cda*/ 	.byte	0x06
	.zero		1


	//   ....[12]....
        /*0cdc*/ 	.word	0x00000670
        /*0ce0*/ 	.word	0x000000ff
        /*0ce4*/ 	.word	0x00022878
        /*0ce8*/ 	.short	0x0100
        /*0cea*/ 	.byte	0x06
	.zero		1


	//   ....[13]....
        /*0cec*/ 	.word	0x00000680
        /*0cf0*/ 	.word	0x000000ff
        /*0cf4*/ 	.word	0x00022888
        /*0cf8*/ 	.short	0x0100
        /*0cfa*/ 	.byte	0x06
	.zero		1


	//   ....[14]....
        /*0cfc*/ 	.word	0x000007b0
        /*0d00*/ 	.word	0x000000ff
        /*0d04*/ 	.word	0x00022890
        /*0d08*/ 	.short	0x0100
        /*0d0a*/ 	.byte	0x08
	.zero		1


	//   ....[15]....
        /*0d0c*/ 	.word	0x000007c0
        /*0d10*/ 	.word	0x000000ff
        /*0d14*/ 	.word	0x000228a0
        /*0d18*/ 	.short	0x0100
        /*0d1a*/ 	.byte	0x08
	.zero		1


	//   ....[16]....
        /*0d1c*/ 	.word	0x000007d0
        /*0d20*/ 	.word	0x000000ff
        /*0d24*/ 	.word	0x00022898
        /*0d28*/ 	.short	0x0100
        /*0d2a*/ 	.byte	0x08
	.zero		1


	//   ....[17]....
        /*0d2c*/ 	.word	0x000007e0
        /*0d30*/ 	.word	0x000000ff
        /*0d34*/ 	.word	0x000228a8
        /*0d38*/ 	.short	0x0100
        /*0d3a*/ 	.byte	0x08
	.zero		1


	//   ....[18]....
        /*0d3c*/ 	.word	0x00000910
        /*0d40*/ 	.word	0x000000ff
        /*0d44*/ 	.word	0x000228b0
        /*0d48*/ 	.short	0x0100
        /*0d4a*/ 	.byte	0x08
	.zero		1


	//   ....[19]....
        /*0d4c*/ 	.word	0x00000920
        /*0d50*/ 	.word	0x000000ff
        /*0d54*/ 	.word	0x000228c0
        /*0d58*/ 	.short	0x0100
        /*0d5a*/ 	.byte	0x08
	.zero		1


	//   ....[20]....
        /*0d5c*/ 	.word	0x00000930
        /*0d60*/ 	.word	0x000000ff
        /*0d64*/ 	.word	0x000228b8
        /*0d68*/ 	.short	0x0100
        /*0d6a*/ 	.byte	0x08
	.zero		1


	//   ....[21]....
        /*0d6c*/ 	.word	0x00000940
        /*0d70*/ 	.word	0x000000ff
        /*0d74*/ 	.word	0x000228c8
        /*0d78*/ 	.short	0x0100
        /*0d7a*/ 	.byte	0x08
	.zero		1


	//   ....[22]....
        /*0d7c*/ 	.word	0x00003560
        /*0d80*/ 	.word	0x0000005f
        /*0d84*/ 	.word	0x00022890
        /*0d88*/ 	.short	0x010a
        /*0d8a*/ 	.byte	0x3f
	.zero		1


	//   ....[23]....
        /*0d8c*/ 	.word	0x000046c0
        /*0d90*/ 	.word	0x0000005f
        /*0d94*/ 	.word	0x00022890
        /*0d98*/ 	.short	0x010a
        /*0d9a*/ 	.byte	0x3f
	.zero		1


	//   ....[24]....
        /*0d9c*/ 	.word	0x00005700
        /*0da0*/ 	.word	0x0000005f
        /*0da4*/ 	.word	0x00022890
        /*0da8*/ 	.short	0x010a
        /*0daa*/ 	.byte	0x3f
	.zero		1


	//   ....[25]....
        /*0dac*/ 	.word	0x00005910
        /*0db0*/ 	.word	0x00000020
        /*0db4*/ 	.word	0x00000000
        /*0db8*/ 	.short	0x0101
        /*0dba*/ 	.byte	0x3f
	.zero		1


	//   ....[26]....
        /*0dbc*/ 	.word	0x00005950
        /*0dc0*/ 	.word	0x0000005f
        /*0dc4*/ 	.word	0x000228b0
        /*0dc8*/ 	.short	0x010a
        /*0dca*/ 	.byte	0x3f
	.zero		1


	//   ....[27]....
        /*0dcc*/ 	.word	0x00005fa0
        /*0dd0*/ 	.word	0x0000005f
        /*0dd4*/ 	.word	0x00000000
        /*0dd8*/ 	.short	0x0101
        /*0dda*/ 	.byte	0x3f
	.zero		1


	//   ....[28]....
        /*0ddc*/ 	.word	0x00006dc0
        /*0de0*/ 	.word	0x00000013
        /*0de4*/ 	.word	0x00022800
        /*0de8*/ 	.short	0x010a
        /*0dea*/ 	.byte	0x3f
	.zero		1


	//   ....[29]....
        /*0dec*/ 	.word	0x00006e10
        /*0df0*/ 	.word	0x00000013
        /*0df4*/ 	.word	0x00022800
        /*0df8*/ 	.short	0x010a
        /*0dfa*/ 	.byte	0x3f
	.zero		1


	//   ....[30]....
        /*0dfc*/ 	.word	0x000078a0
        /*0e00*/ 	.word	0x00000013
        /*0e04*/ 	.word	0x00022800
        /*0e08*/ 	.short	0x010a
        /*0e0a*/ 	.byte	0x3f
	.zero		1


	//   ....[31]....
        /*0e0c*/ 	.word	0x00008cc0
        /*0e10*/ 	.word	0x00000013
        /*0e14*/ 	.word	0x00022800
        /*0e18*/ 	.short	0x010a
        /*0e1a*/ 	.byte	0x3f
	.zero		1


	//   ....[32]....
        /*0e1c*/ 	.word	0x00009b20
        /*0e20*/ 	.word	0x00000004
        /*0e24*/ 	.word	0x00022830
        /*0e28*/ 	.short	0x010a
        /*0e2a*/ 	.byte	0x3f
	.zero		1


	//   ....[33]....
        /*0e2c*/ 	.word	0x00009bc0
        /*0e30*/ 	.word	0x00000004
        /*0e34*/ 	.word	0x00022830
        /*0e38*/ 	.short	0x010a
        /*0e3a*/ 	.byte	0x3f
	.zero		1


	//   ....[34]....
        /*0e3c*/ 	.word	0x0000a350
        /*0e40*/ 	.word	0x00000031
        /*0e44*/ 	.word	0x00000000
        /*0e48*/ 	.short	0x0101
        /*0e4a*/ 	.byte	0x3f
	.zero		1


	//   ....[35]....
        /*0e4c*/ 	.word	0x0000c580
        /*0e50*/ 	.word	0x00000004
        /*0e54*/ 	.word	0x00022850
        /*0e58*/ 	.short	0x010a
        /*0e5a*/ 	.byte	0x3f
	.zero		1


	//   ....[36]....
        /*0e5c*/ 	.word	0x0000c5d0
        /*0e60*/ 	.word	0x00000004
        /*0e64*/ 	.word	0x00022850
        /*0e68*/ 	.short	0x010a
        /*0e6a*/ 	.byte	0x3f
	.zero		1


	//   ....[37]....
        /*0e6c*/ 	.word	0x0000ca20
        /*0e70*/ 	.word	0x00000004
        /*0e74*/ 	.word	0x00000000
        /*0e78*/ 	.short	0x0101
        /*0e7a*/ 	.byte	0x3f
	.zero		1


	//   ....[38]....
        /*0e7c*/ 	.word	0x0000cd60
        /*0e80*/ 	.word	0x000000d4
        /*0e84*/ 	.word	0x00022830
        /*0e88*/ 	.short	0x010a
        /*0e8a*/ 	.byte	0x3f
	.zero		1


	//   ....[39]....
        /*0e8c*/ 	.word	0x0000cdc0
        /*0e90*/ 	.word	0x000000d4
        /*0e94*/ 	.word	0x00022830
        /*0e98*/ 	.short	0x010a
        /*0e9a*/ 	.byte	0x3f
	.zero		1


	//   ....[40]....
        /*0e9c*/ 	.word	0x0000d470
        /*0ea0*/ 	.word	0x000000a6
        /*0ea4*/ 	.word	0x00000000
        /*0ea8*/ 	.short	0x0101
        /*0eaa*/ 	.byte	0x3f
	.zero		1


	//   ....[41]....
        /*0eac*/ 	.word	0x00010000
        /*0eb0*/ 	.word	0x000000d4
        /*0eb4*/ 	.word	0x00022850
        /*0eb8*/ 	.short	0x010a
        /*0eba*/ 	.byte	0x3f
	.zero		1


	//   ....[42]....
        /*0ebc*/ 	.word	0x00010050
        /*0ec0*/ 	.word	0x000000d4
        /*0ec4*/ 	.word	0x00022850
        /*0ec8*/ 	.short	0x010a
        /*0eca*/ 	.byte	0x3f
	.zero		1


	//   ....[43]....
        /*0ecc*/ 	.word	0x00010420
        /*0ed0*/ 	.word	0x000000d4
        /*0ed4*/ 	.word	0x00000000
        /*0ed8*/ 	.short	0x0101
        /*0eda*/ 	.byte	0x3f
	.zero		1


	//   ....[44]....
        /*0edc*/ 	.word	0x00010830
        /*0ee0*/ 	.word	0x00000004
        /*0ee4*/ 	.word	0x00022830
        /*0ee8*/ 	.short	0x010a
        /*0eea*/ 	.byte	0x3f
	.zero		1


	//   ....[45]....
        /*0eec*/ 	.word	0x00010890
        /*0ef0*/ 	.word	0x00000004
        /*0ef4*/ 	.word	0x00022830
        /*0ef8*/ 	.short	0x010a
        /*0efa*/ 	.byte	0x3f
	.zero		1


	//   ....[46]....
        /*0efc*/ 	.word	0x00011ee0
        /*0f00*/ 	.word	0x0000009d
        /*0f04*/ 	.word	0x00000000
        /*0f08*/ 	.short	0x0101
        /*0f0a*/ 	.byte	0x3f
	.zero		1


	//   ....[47]....
        /*0f0c*/ 	.word	0x00012820
        /*0f10*/ 	.word	0x00000004
        /*0f14*/ 	.word	0x00022850
        /*0f18*/ 	.short	0x010a
        /*0f1a*/ 	.byte	0x3f
	.zero		1


	//   ....[48]....
        /*0f1c*/ 	.word	0x00012870
        /*0f20*/ 	.word	0x00000004
        /*0f24*/ 	.word	0x00022850
        /*0f28*/ 	.short	0x010a
        /*0f2a*/ 	.byte	0x3f
	.zero		1


	//   ....[49]....
        /*0f2c*/ 	.word	0x00012c20
        /*0f30*/ 	.word	0x00000004
        /*0f34*/ 	.word	0x00000000
        /*0f38*/ 	.short	0x0101
        /*0f3a*/ 	.byte	0x3f
	.zero		1


	//   ....[50]....
        /*0f3c*/ 	.word	0x00012d50
        /*0f40*/ 	.word	0x000000d3
        /*0f44*/ 	.word	0x00022830
        /*0f48*/ 	.short	0x010a
        /*0f4a*/ 	.byte	0x3f
	.zero		1


	//   ....[51]....
        /*0f4c*/ 	.word	0x00012db0
        /*0f50*/ 	.word	0x000000d3
        /*0f54*/ 	.word	0x00022830
        /*0f58*/ 	.short	0x010a
        /*0f5a*/ 	.byte	0x3f
	.zero		1


	//   ....[52]....
        /*0f5c*/ 	.word	0x00013400
        /*0f60*/ 	.word	0x000000a4
        /*0f64*/ 	.word	0x00000000
        /*0f68*/ 	.short	0x0101
        /*0f6a*/ 	.byte	0x3f
	.zero		1


	//   ....[53]....
        /*0f6c*/ 	.word	0x00015fd0
        /*0f70*/ 	.word	0x000000d3
        /*0f74*/ 	.word	0x00022850
        /*0f78*/ 	.short	0x010a
        /*0f7a*/ 	.byte	0x3f
	.zero		1


	//   ....[54]....
        /*0f7c*/ 	.word	0x00016020
        /*0f80*/ 	.word	0x000000d3
        /*0f84*/ 	.word	0x00022850
        /*0f88*/ 	.short	0x010a
        /*0f8a*/ 	.byte	0x3f
	.zero		1


	//   ....[55]....
        /*0f8c*/ 	.word	0x000163f0
        /*0f90*/ 	.word	0x000000d3
        /*0f94*/ 	.word	0x00000000
        /*0f98*/ 	.short	0x0101
        /*0f9a*/ 	.byte	0x3f
	.zero		1


	//   ....[56]....
        /*0f9c*/ 	.word	0x00018900
        /*0fa0*/ 	.word	0x00000003
        /*0fa4*/ 	.word	0x00000000
        /*0fa8*/ 	.short	0x0101
        /*0faa*/ 	.byte	0x3f
	.zero		1


	//   ....[57]....
        /*0fac*/ 	.word	0x000192b0
        /*0fb0*/ 	.word	0x00000003
        /*0fb4*/ 	.word	0x00000000
        /*0fb8*/ 	.short	0x0101
        /*0fba*/ 	.byte	0x3f
	.zero		1


	//   ....[58]....
        /*0fbc*/ 	.word	0x0001df90
        /*0fc0*/ 	.word	0x00000013
        /*0fc4*/ 	.word	0x00022820
        /*0fc8*/ 	.short	0x010a
        /*0fca*/ 	.byte	0x3f
	.zero		1


	//   ....[59]....
        /*0fcc*/ 	.word	0x0001e060
        /*0fd0*/ 	.word	0x00000007
        /*0fd4*/ 	.word	0x000228a0
        /*0fd8*/ 	.short	0x010a
        /*0fda*/ 	.byte	0x3f
	.zero		1


	//   ....[60]....
        /*0fdc*/ 	.word	0x0001e2a0
        /*0fe0*/ 	.word	0x00000007
        /*0fe4*/ 	.word	0x000228c0
        /*0fe8*/ 	.short	0x010a
        /*0fea*/ 	.byte	0x3f
	.zero		1


	//   ....[61]....
        /*0fec*/ 	.word	0x0001e940
        /*0ff0*/ 	.word	0x00000006
        /*0ff4*/ 	.word	0x000228a0
        /*0ff8*/ 	.short	0x010a
        /*0ffa*/ 	.byte	0x3f
	.zero		1


	//   ....[62]....
        /*0ffc*/ 	.word	0x0001eb70
        /*1000*/ 	.word	0x00000006
        /*1004*/ 	.word	0x000228c0
        /*1008*/ 	.short	0x010a
        /*100a*/ 	.byte	0x3f
	.zero		1


	//   ....[63]....
        /*100c*/ 	.word	0x00020110
        /*1010*/ 	.word	0x00000000
        /*1014*/ 	.word	0x00022840
        /*1018*/ 	.short	0x010a
        /*101a*/ 	.byte	0x3f
	.zero		1


	//   ....[64]....
        /*101c*/ 	.word	0x00020e10
        /*1020*/ 	.word	0x00000013
        /*1024*/ 	.word	0x00022800
        /*1028*/ 	.short	0x0107
        /*102a*/ 	.byte	0x3f
	.zero		1


	//   ....[65]....
        /*102c*/ 	.word	0x00020f00
        /*1030*/ 	.word	0x00000013
        /*1034*/ 	.word	0x00022800
        /*1038*/ 	.short	0x0101
        /*103a*/ 	.byte	0x3f
	.zero		1


	//   ....[66]....
        /*103c*/ 	.word	0x00020f20
        /*1040*/ 	.word	0x00000013
        /*1044*/ 	.word	0x00022820
        /*1048*/ 	.short	0x010a
        /*104a*/ 	.byte	0x3f
	.zero		1


	//   ....[67]....
        /*104c*/ 	.word	0x00021000
        /*1050*/ 	.word	0x00000002
        /*1054*/ 	.word	0x00022860
        /*1058*/ 	.short	0x010a
        /*105a*/ 	.byte	0x3f
	.zero		1


	//   ....[68]....
        /*105c*/ 	.word	0x00021930
        /*1060*/ 	.word	0x00000002
        /*1064*/ 	.word	0x00022840
        /*1068*/ 	.short	0x010a
        /*106a*/ 	.byte	0x3f
	.zero		1


	//   ....[69]....
        /*106c*/ 	.word	0x00021b90
        /*1070*/ 	.word	0x00000002
        /*1074*/ 	.word	0x00022860
        /*1078*/ 	.short	0x010a
        /*107a*/ 	.byte	0x3f
	.zero		1


	//   ....[70]....
        /*107c*/ 	.word	0x00022380
        /*1080*/ 	.word	0x00000003
        /*1084*/ 	.word	0x00022840
        /*1088*/ 	.short	0x010a
        /*108a*/ 	.byte	0x3f
	.zero		1


	//   ....[71]....
        /*108c*/ 	.word	0x000225d0
        /*1090*/ 	.word	0x00000003
        /*1094*/ 	.word	0x00022860
        /*1098*/ 	.short	0x010a
        /*109a*/ 	.byte	0x3f
	.zero		1


	//   ....[72]....
        /*109c*/ 	.word	0x00022d50
        /*10a0*/ 	.word	0x00000003
        /*10a4*/ 	.word	0x00022840
        /*10a8*/ 	.short	0x010a
        /*10aa*/ 	.byte	0x3f
	.zero		1


	//   ....[73]....
        /*10ac*/ 	.word	0x00022fb0
        /*10b0*/ 	.word	0x00000003
        /*10b4*/ 	.word	0x00022860
        /*10b8*/ 	.short	0x010a
        /*10ba*/ 	.byte	0x3f
	.zero		1


	//   ....[74]....
        /*10bc*/ 	.word	0x00024970
        /*10c0*/ 	.word	0x00000000
        /*10c4*/ 	.word	0x00022820
        /*10c8*/ 	.short	0x010a
        /*10ca*/ 	.byte	0x3f
	.zero		1


	//   ....[75]....
        /*10cc*/ 	.word	0x00024b20
        /*10d0*/ 	.word	0x00000006
        /*10d4*/ 	.word	0x00000000
        /*10d8*/ 	.short	0x010a
        /*10da*/ 	.byte	0x3f
	.zero		1


	//   ....[76]....
        /*10dc*/ 	.word	0x00024b90
        /*10e0*/ 	.word	0x00000007
        /*10e4*/ 	.word	0x00000000
        /*10e8*/ 	.short	0x010a
        /*10ea*/ 	.byte	0x3f
	.zero		1


	//   ....[77]....
        /*10ec*/ 	.word	0x00024c00
        /*10f0*/ 	.word	0x00000004
        /*10f4*/ 	.word	0x00000000
        /*10f8*/ 	.short	0x010a
        /*10fa*/ 	.byte	0x3f
	.zero		1


	//   ....[78]....
        /*10fc*/ 	.word	0x00024c30
        /*1100*/ 	.word	0x00000003
        /*1104*/ 	.word	0x00000000
        /*1108*/ 	.short	0x010a
        /*110a*/ 	.byte	0x3f
	.zero		1


	//   ....[79]....
        /*110c*/ 	.word	0x00024c90
        /*1110*/ 	.word	0x0000005f
        /*1114*/ 	.word	0x00022890
        /*1118*/ 	.short	0x010a
        /*111a*/ 	.byte	0x3f
	.zero		1


	//   ....[80]....
        /*111c*/ 	.word	0x00024ce0
        /*1120*/ 	.word	0x0000005f
        /*1124*/ 	.word	0x00022890
        /*1128*/ 	.short	0x010a
        /*112a*/ 	.byte	0x3f
	.zero		1


	//   ....[81]....
        /*112c*/ 	.word	0x00024d30
        /*1130*/ 	.word	0x0000005f
        /*1134*/ 	.word	0x00022890
        /*1138*/ 	.short	0x010a
        /*113a*/ 	.byte	0x3f
	.zero		1


	//   ....[82]....
        /*113c*/ 	.word	0x00024d80
        /*1140*/ 	.word	0x0000005f
        /*1144*/ 	.word	0x000228b0
        /*1148*/ 	.short	0x010a
        /*114a*/ 	.byte	0x3f
	.zero		1


	//   ....[83]....
        /*114c*/ 	.word	0x000251f0
        /*1150*/ 	.word	0x00000013
        /*1154*/ 	.word	0x00022800
        /*1158*/ 	.short	0x010a
        /*115a*/ 	.byte	0x3f
	.zero		1


	//   ....[84]....
        /*115c*/ 	.word	0x000257e0
        /*1160*/ 	.word	0x00000013
        /*1164*/ 	.word	0x00022800
        /*1168*/ 	.short	0x010a
        /*116a*/ 	.byte	0x3f
	.zero		1


	//   ....[85]....
        /*116c*/ 	.word	0x00025830
        /*1170*/ 	.word	0x00000004
        /*1174*/ 	.word	0x00022830
        /*1178*/ 	.short	0x010a
        /*117a*/ 	.byte	0x3f
	.zero		1


	//   ....[86]....
        /*117c*/ 	.word	0x00025880
        /*1180*/ 	.word	0x00000004
        /*1184*/ 	.word	0x00022850
        /*1188*/ 	.short	0x010a
        /*118a*/ 	.byte	0x3f
	.zero		1


	//   ....[87]....
        /*118c*/ 	.word	0x000258d0
        /*1190*/ 	.word	0x000000d4
        /*1194*/ 	.word	0x00022830
        /*1198*/ 	.short	0x010a
        /*119a*/ 	.byte	0x3f
	.zero		1


	//   ....[88]....
        /*119c*/ 	.word	0x00025920
        /*11a0*/ 	.word	0x000000d4
        /*11a4*/ 	.word	0x00022850
        /*11a8*/ 	.short	0x010a
        /*11aa*/ 	.byte	0x3f
	.zero		1


	//   ....[89]....
        /*11ac*/ 	.word	0x00025970
        /*11b0*/ 	.word	0x00000004
        /*11b4*/ 	.word	0x00022830
        /*11b8*/ 	.short	0x010a
        /*11ba*/ 	.byte	0x3f
	.zero		1


	//   ....[90]....
        /*11bc*/ 	.word	0x000259c0
        /*11c0*/ 	.word	0x00000004
        /*11c4*/ 	.word	0x00022850
        /*11c8*/ 	.short	0x010a
        /*11ca*/ 	.byte	0x3f
	.zero		1


	//   ....[91]....
        /*11cc*/ 	.word	0x00025a10
        /*11d0*/ 	.word	0x000000d3
        /*11d4*/ 	.word	0x00022830
        /*11d8*/ 	.short	0x010a
        /*11da*/ 	.byte	0x3f
	.zero		1


	//   ....[92]....
        /*11dc*/ 	.word	0x00025a60
        /*11e0*/ 	.word	0x000000d3
        /*11e4*/ 	.word	0x00022850
        /*11e8*/ 	.short	0x010a
        /*11ea*/ 	.byte	0x3f
	.zero		1


	//   ....[93]....
        /*11ec*/ 	.word	0x00026660
        /*11f0*/ 	.word	0x00000013
        /*11f4*/ 	.word	0x00022820
        /*11f8*/ 	.short	0x010a
        /*11fa*/ 	.byte	0x3f
	.zero		1


	//   ....[94]....
        /*11fc*/ 	.word	0x000266b0
        /*1200*/ 	.word	0x00000007
        /*1204*/ 	.word	0x000228a0
        /*1208*/ 	.short	0x010a
        /*120a*/ 	.byte	0x3f
	.zero		1


	//   ....[95]....
        /*120c*/ 	.word	0x00026700
        /*1210*/ 	.word	0x00000007
        /*1214*/ 	.word	0x000228c0
        /*1218*/ 	.short	0x010a
        /*121a*/ 	.byte	0x3f
	.zero		1


	//   ....[96]....
        /*121c*/ 	.word	0x00026750
        /*1220*/ 	.word	0x00000006
        /*1224*/ 	.word	0x000228a0
        /*1228*/ 	.short	0x010a
        /*122a*/ 	.byte	0x3f
	.zero		1


	//   ....[97]....
        /*122c*/ 	.word	0x000267a0
        /*1230*/ 	.word	0x00000006
        /*1234*/ 	.word	0x000228c0
        /*1238*/ 	.short	0x010a
        /*123a*/ 	.byte	0x3f
	.zero		1


	//   ....[98]....
        /*123c*/ 	.word	0x00026940
        /*1240*/ 	.word	0x00000000
        /*1244*/ 	.word	0x00022840
        /*1248*/ 	.short	0x010a
        /*124a*/ 	.byte	0x3f
	.zero		1


	//   ....[99]....
        /*124c*/ 	.word	0x000273e0
        /*1250*/ 	.word	0x00000013
        /*1254*/ 	.word	0x00022820
        /*1258*/ 	.short	0x010a
        /*125a*/ 	.byte	0x3f
	.zero		1


	//   ....[100]....
        /*125c*/ 	.word	0x00027430
        /*1260*/ 	.word	0x00000002
        /*1264*/ 	.word	0x00022860
        /*1268*/ 	.short	0x010a
        /*126a*/ 	.byte	0x3f
	.zero		1


	//   ....[101]....
        /*126c*/ 	.word	0x00027480
        /*1270*/ 	.word	0x00000002
        /*1274*/ 	.word	0x00022840
        /*1278*/ 	.short	0x010a
        /*127a*/ 	.byte	0x3f
	.zero		1


	//   ....[102]....
        /*127c*/ 	.word	0x000274d0
        /*1280*/ 	.word	0x00000002
        /*1284*/ 	.word	0x00022860
        /*1288*/ 	.short	0x010a
        /*128a*/ 	.byte	0x3f
	.zero		1


	//   ....[103]....
        /*128c*/ 	.word	0x00027520
        /*1290*/ 	.word	0x00000003
        /*1294*/ 	.word	0x00022840
        /*1298*/ 	.short	0x010a
        /*129a*/ 	.byte	0x3f
	.zero		1


	//   ....[104]....
        /*129c*/ 	.word	0x00027570
        /*12a0*/ 	.word	0x00000003
        /*12a4*/ 	.word	0x00022860
        /*12a8*/ 	.short	0x010a
        /*12aa*/ 	.byte	0x3f
	.zero		1


	//   ....[105]....
        /*12ac*/ 	.word	0x000275c0
        /*12b0*/ 	.word	0x00000003
        /*12b4*/ 	.word	0x00022840
        /*12b8*/ 	.short	0x010a
        /*12ba*/ 	.byte	0x3f
	.zero		1


	//   ....[106]....
        /*12bc*/ 	.word	0x00027610
        /*12c0*/ 	.word	0x00000003
        /*12c4*/ 	.word	0x00022860
        /*12c8*/ 	.short	0x010a
        /*12ca*/ 	.byte	0x3f
	.zero		1


	//   ....[107]....
        /*12cc*/ 	.word	0x00028190
        /*12d0*/ 	.word	0x00000000
        /*12d4*/ 	.word	0x00022820
        /*12d8*/ 	.short	0x010a
        /*12da*/ 	.byte	0x3f
	.zero		1


	//   ....[108]....
        /*12dc*/ 	.word	0x00028330
        /*12e0*/ 	.word	0x00000006
        /*12e4*/ 	.word	0x00000000
        /*12e8*/ 	.short	0x010a
        /*12ea*/ 	.byte	0x3f
	.zero		1


	//   ....[109]....
        /*12ec*/ 	.word	0x00028380
        /*12f0*/ 	.word	0x00000007
        /*12f4*/ 	.word	0x00000000
        /*12f8*/ 	.short	0x010a
        /*12fa*/ 	.byte	0x3f
	.zero		1


	//   ....[110]....
        /*12fc*/ 	.word	0x000283d0
        /*1300*/ 	.word	0x00000004
        /*1304*/ 	.word	0x00000000
        /*1308*/ 	.short	0x010a
        /*130a*/ 	.byte	0x3f
	.zero		1


	//----- nvinfo : EIATTR_NUM_MBARRIERS
	.align		4
.L_1391:
        /*130c*/ 	.byte	0x03, 0x38
        /*130e*/ 	.short	0x0016


	//----- nvinfo : EIATTR_EXIT_INSTR_OFFSETS
	.align		4
        /*1310*/ 	.byte	0x04, 0x1c
        /*1312*/ 	.short	(.L_1393 - .L_1392)


	//   ....[0]....
.L_1392:
        /*1314*/ 	.word	0x00024c80


	//----- nvinfo : EIATTR_MAX_THREADS
	.align		4
.L_1393:
        /*1318*/ 	.byte	0x04, 0x05
        /*131a*/ 	.short	(.L_1395 - .L_1394)
.L_1394:
        /*131c*/ 	.word	0x00000180
        /*1320*/ 	.word	0x00000001
        /*1324*/ 	.word	0x00000001


	//----- nvinfo : EIATTR_CRS_STACK_SIZE
	.align		4
.L_1395:
        /*1328*/ 	.byte	0x04, 0x1e
        /*132a*/ 	.short	(.L_1397 - .L_1396)
.L_1396:
        /*132c*/ 	.word	0x00000000


	//----- nvinfo : EIATTR_CBANK_PARAM_SIZE
	.align		4
.L_1397:
        /*1330*/ 	.byte	0x03, 0x19
        /*1332*/ 	.short	0x0af0


	//----- nvinfo : EIATTR_PARAM_CBANK
	.align		4
        /*1334*/ 	.byte	0x04, 0x0a
        /*1336*/ 	.short	(.L_1399 - .L_1398)
	.align		4
.L_1398:
        /*1338*/ 	.word	index@(.nv.constant0._ZN7cutlass13device_kernelIN5flash11enable_sm90INS1_16FlashAttnFwdSm90INS1_25CollectiveMainloopFwdSm90ILi2EN4cute5tupleIJNS5_1CILi1EEES8_S8_EEENS6_IJNS7_ILi128EEENS7_ILi96EEENS7_ILi64EEEEEELi256ENS_6half_tEfNS_4arch4Sm90ELb0ELb1ELb1ELb1ELb0ELb1ELb0ELb1ELb0ELb1ELb1ELb0EEENS1_21CollectiveEpilogueFwdINS6_IJSA_NS7_ILi256EEESB_EEES9_SE_SG_Li256ELb1ELb1ELb1ELb0EEENS1_36VarlenDynamicPersistentTileSchedulerILi128ELi96ELi256ELi128ELb1ELb1ELb1ELb1ELb0ELb1EEEEEEEEEvNT_6ParamsE)
        /*133c*/ 	.short	0x0210
        /*133e*/ 	.short	0x0af0


	//----- nvinfo : EIATTR_SW_WAR
	.align		4
.L_1399:
        /*1340*/ 	.byte	0x04, 0x36
        /*1342*/ 	.short	(.L_1401 - .L_1400)
.L_1400:
        /*1344*/ 	.word	0x00000008
.L_1401:


//--------------------- .nv.info._ZN7cutlass13device_kernelIN5flash11enable_sm90INS1_16FlashAttnFwdSm90INS1_25CollectiveMainloopFwdSm90ILi2EN4cute5tupleIJNS5_1CILi1EEES8_S8_EEENS6_IJNS7_ILi128EEENS7_ILi96EEENS7_ILi64EEEEEELi256ENS_6half_tEfNS_4arch4Sm90ELb0ELb1ELb1ELb1ELb0ELb0ELb1ELb1ELb0ELb1ELb1ELb0EEENS1_21CollectiveEpilogueFwdINS6_IJSA_NS7_ILi256EEESB_EEES9_SE_SG_Li256ELb1ELb1ELb1ELb0EEENS1_36VarlenDynamicPersistentTileSchedulerILi128ELi96ELi256ELi128ELb1ELb1ELb1ELb1ELb0ELb1EEEEEEEEEvNT_6ParamsE --------------------------
	.section	.nv.info._ZN7cutlass13device_kernelIN5flash11enable_sm90INS1_16FlashAttnFwdSm90INS1_25CollectiveMainloopFwdSm90ILi2EN4cute5tupleIJNS5_1CILi1EEES8_S8_EEENS6_IJNS7_ILi128EEENS7_ILi96EEENS7_ILi64EEEEEELi256ENS_6half_tEfNS_4arch4Sm90ELb0ELb1ELb1ELb1ELb0ELb0ELb1ELb1ELb0ELb1ELb1ELb0EEENS1_21CollectiveEpilogueFwdINS6_IJSA_NS7_ILi256EEESB_EEES9_SE_SG_Li256ELb1ELb1ELb1ELb0EEENS1_36VarlenDynamicPersistentTileSchedulerILi128ELi96ELi256ELi128ELb1ELb1ELb1ELb1ELb0ELb1EEEEEEEEEvNT_6ParamsE,"",@"SHT_CUDA_INFO"
	.sectionflags	@""
	.align	4


	//----- nvinfo : EIATTR_CUDA_API_VERSION
	.align		4
        /*0000*/ 	.byte	0x04, 0x37
        /*0002*/ 	.short	(.L_1403 - .L_1402)
.L_1402:
        /*0004*/ 	.word	0x00000082


	//----- nvinfo : EIATTR_KPARAM_INFO
	.align		4
.L_1403:
        /*0008*/ 	.byte	0x04, 0x17
        /*000a*/ 	.short	(.L_1405 - .L_1404)
.L_1404:
        /*000c*/ 	.word	0x00000000
        /*0010*/ 	.short	0x0000
        /*0012*/ 	.short	0x0070
        /*0014*/ 	.byte	0x00, 0xf0, 0x01, 0x2e


	//----- nvinfo : EIATTR_SPARSE_MMA_MASK
	.align		4
.L_1405:
        /*0018*/ 	.byte	0x03, 0x50
        /*001a*/ 	.short	0x0000


	//----- nvinfo : EIATTR_MAXREG_COUNT
	.align		4
        /*001c*/ 	.byte	0x03, 0x1b
        /*001e*/ 	.short	0x00a8


	//----- nvinfo : EIATTR_NUM_BARRIERS
	.align		4
        /*0020*/ 	.byte	0x02, 0x4c
        /*0022*/ 	.byte	0x10
	.zero		1


	//----- nvinfo : EIATTR_EXTERNS
	.align		4
        /*0024*/ 	.byte	0x04, 0x0f
        /*0026*/ 	.short	(.L_1407 - .L_1406)


	//   ....[0]....
	.align		4
.L_1406:
        /*0028*/ 	.word	index@(__assertfail)


	//----- nvinfo : EIATTR_ANNOTATIONS
	.align		4
.L_1407:
        /*002c*/ 	.byte	0x04, 0x55
        /*002e*/ 	.short	(.L_1409 - .L_1408)


	//   ....[0]....
.L_1408:
        /* <DEDUP_REMOVED lines=116> */


	//----- nvinfo : EIATTR_MERCURY_ISA_VERSION
	.align		4
.L_1409:
        /*0760*/ 	.byte	0x03, 0x5f
        /*0762*/ 	.short	0x0101


	//----- nvinfo : EIATTR_UNUSED_LOAD_BYTE_OFFSET
	.align		4
        /*0764*/ 	.byte	0x04, 0x44
        /*0766*/ 	.short	(.L_1411 - .L_1410)


	//   ....[0]....
.L_1410:
        /*0768*/ 	.word	0x00000b40
        /*076c*/ 	.word	0x0000fff0


	//   ....[1]....
        /*0770*/ 	.word	0x00020670
        /*0774*/ 	.word	0x0000fff0


	//----- nvinfo : EIATTR_INT_WARP_WIDE_INSTR_OFFSETS
	.align		4
.L_1411:
        /*0778*/ 	.byte	0x04, 0x31
        /*077a*/ 	.short	(.L_1413 - .L_1412)


	//   ....[0]....
.L_1412:
        /*077c*/ 	.word	0x00000170


	//   ....[1]....
        /*0780*/ 	.word	0x000001b0


	//   ....[2]....
        /*0784*/ 	.word	0x00000220


	//   ....[3]....
        /*0788*/ 	.word	0x00000230


	//   ....[4]....
        /*078c*/ 	.word	0x00026fb0


	//   ....[5]....
        /*0790*/ 	.word	0x00027040


	//   ....[6]....
        /*0794*/ 	.word	0x0002b910


	//   ....[7]....
        /*0798*/ 	.word	0x0002b9a0


	//----- nvinfo : EIATTR_COOP_GROUP_MASK_REGIDS
	.align		4
.L_1413:
        /*079c*/ 	.byte	0x04, 0x29
        /*079e*/ 	.short	(.L_1415 - .L_1414)


	//   ....[0]....
.L_1414:
        /*07a0*/ 	.word	0xffffffff


	//   ....[1]....
        /*07a4*/ 	.word	0xffffffff


	//   ....[2]....
        /*07a8*/ 	.word	0xffffffff


	//   ....[3]....
        /*07ac*/ 	.word	0xffffffff


	//   ....[4]....
        /*07b0*/ 	.word	0xffffffff


	//   ....[5]....
        /*07b4*/ 	.word	0xffffffff


	//   ....[6]....
        /*07b8*/ 	.word	0xffffffff


	//   ....[7]....
        /*07bc*/ 	.word	0xffffffff


	//   ....[8]....
        /*07c0*/ 	.word	0xffffffff


	//   ....[9]....
        /*07c4*/ 	.word	0xffffffff


	//   ....[10]....
        /*07c8*/ 	.word	0xffffffff


	//   ....[11]....
        /*07cc*/ 	.word	0xffffffff


	//   ....[12]....
        /*07d0*/ 	.word	0xffffffff


	//   ....[13]....
        /*07d4*/ 	.word	0xffffffff


	//   ....[14]....
        /*07d8*/ 	.word	0xffffffff


	//   ....[15]....
        /*07dc*/ 	.word	0xffffffff


	//   ....[16]....
        /*07e0*/ 	.word	0xffffffff


	//   ....[17]....
        /*07e4*/ 	.word	0xffffffff


	//   ....[18]....
        /*07e8*/ 	.word	0xffffffff


	//   ....[19]....
        /*07ec*/ 	.word	0xffffffff


	//   ....[20]....
        /*07f0*/ 	.word	0xffffffff


	//   ....[21]....
        /*07f4*/ 	.word	0xffffffff


	//   ....[22]....
        /*07f8*/ 	.word	0xffffffff


	//   ....[23]....
        /*07fc*/ 	.word	0xffffffff


	//   ....[24]....
        /*0800*/ 	.word	0xffffffff


	//   ....[25]....
        /*0804*/ 	.word	0xffffffff


	//   ....[26]....
        /*0808*/ 	.word	0xffffffff


	//   ....[27]....
        /*080c*/ 	.word	0xffffffff


	//   ....[28]....
        /*0810*/ 	.word	0xffffffff


	//   ....[29]....
        /*0814*/ 	.word	0xffffffff


	//   ....[30]....
        /*0818*/ 	.word	0xffffffff


	//   ....[31]....
        /*081c*/ 	.word	0xffffffff


	//   ....[32]....
        /*0820*/ 	.word	0xffffffff


	//   ....[33]....
        /*0824*/ 	.word	0xffffffff


	//   ....[34]....
        /*0828*/ 	.word	0xffffffff


	//   ....[35]....
        /*082c*/ 	.word	0xffffffff


	//   ....[36]....
        /*0830*/ 	.word	0xffffffff


	//   ....[37]....
        /*0834*/ 	.word	0xffffffff


	//   ....[38]....
        /*0838*/ 	.word	0xffffffff


	//   ....[39]....
        /*083c*/ 	.word	0xffffffff


	//   ....[40]....
        /*0840*/ 	.word	0xffffffff


	//   ....[41]....
        /*0844*/ 	.word	0xffffffff


	//   ....[42]....
        /*0848*/ 	.word	0xffffffff


	//   ....[43]....
        /*084c*/ 	.word	0xffffffff


	//   ....[44]....
        /*0850*/ 	.word	0xffffffff


	//   ....[45]....
        /*0854*/ 	.word	0xffffffff


	//   ....[46]....
        /*0858*/ 	.word	0xffffffff


	//   ....[47]....
        /*085c*/ 	.word	0xffffffff


	//   ....[48]....
        /*0860*/ 	.word	0xffffffff


	//   ....[49]....
        /*0864*/ 	.word	0xffffffff


	//   ....[50]....
        /*0868*/ 	.word	0xffffffff


	//   ....[51]....
        /*086c*/ 	.word	0xffffffff


	//   ....[52]....
        /*0870*/ 	.word	0xffffffff


	//   ....[53]....
        /*0874*/ 	.word	0xffffffff


	//   ....[54]....
        /*0878*/ 	.word	0xffffffff


	//   ....[55]....
        /*087c*/ 	.word	0xffffffff


	//   ....[56]....
        /*0880*/ 	.word	0xffffffff


	//   ....[57]....
        /*0884*/ 	.word	0xffffffff


	//   ....[58]....
        /*0888*/ 	.word	0xffffffff


	//   ....[59]....
        /*088c*/ 	.word	0xffffffff


	//   ....[60]....
        /*0890*/ 	.word	0xffffffff


	//   ....[61]....
        /*0894*/ 	.word	0xffffffff


	//   ....[62]....
        /*0898*/ 	.word	0xffffffff


	//   ....[63]....
        /*089c*/ 	.word	0xffffffff


	//   ....[64]....
        /*08a0*/ 	.word	0xffffffff


	//   ....[65]....
        /*08a4*/ 	.word	0xffffffff


	//   ....[66]....
        /*08a8*/ 	.word	0xffffffff


	//   ....[67]....
        /*08ac*/ 	.word	0xffffffff


	//   ....[68]....
        /*08b0*/ 	.word	0xffffffff


	//   ....[69]....
        /*08b4*/ 	.word	0xffffffff


	//   ....[70]....
        /*08b8*/ 	.word	0xffffffff


	//   ....[71]....
        /*08bc*/ 	.word	0xffffffff


	//   ....[72]....
        /*08c0*/ 	.word	0xffffffff


	//   ....[73]....
        /*08c4*/ 	.word	0xffffffff


	//   ....[74]....
        /*08c8*/ 	.word	0xffffffff


	//   ....[75]....
        /*08cc*/ 	.word	0xffffffff


	//   ....[76]....
        /*08d0*/ 	.word	0xffffffff


	//   ....[77]....
        /*08d4*/ 	.word	0xffffffff


	//   ....[78]....
        /*08d8*/ 	.word	0xffffffff


	//   ....[79]....
        /*08dc*/ 	.word	0xffffffff


	//   ....[80]....
        /*08e0*/ 	.word	0xffffffff


	//   ....[81]....
        /*08e4*/ 	.word	0xffffffff


	//   ....[82]....
        /*08e8*/ 	.word	0xffffffff


	//   ....[83]....
        /*08ec*/ 	.word	0xffffffff


	//   ....[84]....
        /*08f0*/ 	.word	0xffffffff


	//   ....[85]....
        /*08f4*/ 	.word	0xffffffff


	//   ....[86]....
        /*08f8*/ 	.word	0xffffffff


	//   ....[87]....
        /*08fc*/ 	.word	0xffffffff


	//   ....[88]....
        /*0900*/ 	.word	0xffffffff


	//   ....[89]....
        /*0904*/ 	.word	0xffffffff


	//   ....[90]....
        /*0908*/ 	.word	0xffffffff


	//   ....[91]....
        /*090c*/ 	.word	0xffffffff


	//   ....[92]....
        /*0910*/ 	.word	0xffffffff


	//   ....[93]....
        /*0914*/ 	.word	0xffffffff


	//   ....[94]....
        /*0918*/ 	.word	0xffffffff


	//   ....[95]....
        /*091c*/ 	.word	0xffffffff


	//   ....[96]....
        /*0920*/ 	.word	0xffffffff


	//   ....[97]....
        /*0924*/ 	.word	0xffffffff


	//   ....[98]....
        /*0928*/ 	.word	0xffffffff


	//   ....[99]....
        /*092c*/ 	.word	0xffffffff


	//   ....[100]....
        /*0930*/ 	.word	0xffffffff


	//   ....[101]....
        /*0934*/ 	.word	0xffffffff


	//   ....[102]....
        /*0938*/ 	.word	0xffffffff


	//   ....[103]....
        /*093c*/ 	.word	0xffffffff


	//   ....[104]....
        /*0940*/ 	.word	0xffffffff


	//   ....[105]....
        /*0944*/ 	.word	0xffffffff


	//   ....[106]....
        /*0948*/ 	.word	0xffffffff


	//   ....[107]....
        /*094c*/ 	.word	0xffffffff


	//   ....[108]....
        /*0950*/ 	.word	0xffffffff


	//   ....[109]....
        /*0954*/ 	.word	0xffffffff


	//   ....[110]....
        /*0958*/ 	.word	0xffffffff


	//   ....[111]....
        /*095c*/ 	.word	0xffffffff


	//   ....[112]....
        /*0960*/ 	.word	0xffffffff


	//   ....[113]....
        /*0964*/ 	.word	0xffffffff


	//   ....[114]....
        /*0968*/ 	.word	0xffffffff


	//   ....[115]....
        /*096c*/ 	.word	0xffffffff


	//   ....[116]....
        /*0970*/ 	.word	0xffffffff


	//   ....[117]....
        /*0974*/ 	.word	0xffffffff


	//   ....[118]....
        /*0978*/ 	.word	0xffffffff


	//   ....[119]....
        /*097c*/ 	.word	0xffffffff


	//   ....[120]....
        /*0980*/ 	.word	0xffffffff


	//   ....[121]....
        /*0984*/ 	.word	0x0500000f


	//   ....[122]....
        /*0988*/ 	.word	0x0500000f


	//   ....[123]....
        /*098c*/ 	.word	0x0500000f


	//   ....[124]....
        /*0990*/ 	.word	0x0500000f


	//   ....[125]....
        /*0994*/ 	.word	0x0500000f


	//   ....[126]....
        /*0998*/ 	.word	0x0500000f


	//   ....[127]....
        /*099c*/ 	.word	0x0500000f


	//   ....[128]....
        /*09a0*/ 	.word	0x0500000f


	//   ....[129]....
        /*09a4*/ 	.word	0x0500000f


	//   ....[130]....
        /*09a8*/ 	.word	0x0500000f


	//   ....[131]....
        /*09ac*/ 	.word	0x0500000f


	//   ....[132]....
        /*09b0*/ 	.word	0x0500000f


	//   ....[133]....
        /*09b4*/ 	.word	0x0500000f


	//   ....[134]....
        /*09b8*/ 	.word	0x0500000f


	//   ....[135]....
        /*09bc*/ 	.word	0x0500000f


	//   ....[136]....
        /*09c0*/ 	.word	0x0500000f


	//   ....[137]....
        /*09c4*/ 	.word	0x0500000f


	//   ....[138]....
        /*09c8*/ 	.word	0x0500000f


	//   ....[139]....
        /*09cc*/ 	.word	0x0500000f


	//   ....[140]....
        /*09d0*/ 	.word	0x0500000f


	//   ....[141]....
        /*09d4*/ 	.word	0x0500000f


	//   ....[142]....
        /*09d8*/ 	.word	0x0500000f


	//   ....[143]....
        /*09dc*/ 	.word	0x0500000f


	//   ....[144]....
        /*09e0*/ 	.word	0x0500000f


	//   ....[145]....
        /*09e4*/ 	.word	0x0500000f


	//   ....[146]....
        /*09e8*/ 	.word	0x0500000f


	//   ....[147]....
        /*09ec*/ 	.word	0x0500000f


	//   ....[148]....
        /*09f0*/ 	.word	0x0500000f


	//   ....[149]....
        /*09f4*/ 	.word	0x0500000f


	//   ....[150]....
        /*09f8*/ 	.word	0x0500000f


	//   ....[151]....
        /*09fc*/ 	.word	0x0500000f


	//   ....[152]....
        /*0a00*/ 	.word	0x0500000f


	//   ....[153]....
        /*0a04*/ 	.word	0x0500000f


	//   ....[154]....
        /*0a08*/ 	.word	0x0500000f


	//   ....[155]....
        /*0a0c*/ 	.word	0x0500000f


	//   ....[156]....
        /*0a10*/ 	.word	0x0500000f


	//   ....[157]....
        /*0a14*/ 	.word	0x0500000f


	//   ....[158]....
        /*0a18*/ 	.word	0x0500000f


	//   ....[159]....
        /*0a1c*/ 	.word	0x0500000f


	//   ....[160]....
        /*0a20*/ 	.word	0x0500000f


	//   ....[161]....
        /*0a24*/ 	.word	0x0500000f


	//   ....[162]....
        /*0a28*/ 	.word	0x0500000f


	//   ....[163]....
        /*0a2c*/ 	.word	0x0500000f


	//   ....[164]....
        /*0a30*/ 	.word	0x0500000f


	//   ....[165]....
        /*0a34*/ 	.word	0x0500000f


	//   ....[166]....
        /*0a38*/ 	.word	0x0500000f


	//   ....[167]....
        /*0a3c*/ 	.word	0x0500000f


	//   ....[168]....
        /*0a40*/ 	.word	0x0500000f


	//   ....[169]....
        /*0a44*/ 	.word	0x0500000f


	//   ....[170]....
        /*0a48*/ 	.word	0x0500000f


	//   ....[171]....
        /*0a4c*/ 	.word	0x0500000f


	//   ....[172]....
        /*0a50*/ 	.word	0x0500000f


	//   ....[173]....
        /*0a54*/ 	.word	0xffffffff


	//   ....[174]....
        /*0a58*/ 	.word	0xffffffff


	//   ....[175]....
        /*0a5c*/ 	.word	0xffffffff


	//   ....[176]....
        /*0a60*/ 	.word	0xffffffff


	//   ....[177]....
        /*0a64*/ 	.word	0xffffffff


	//   ....[178]....
        /*0a68*/ 	.word	0xffffffff


	//----- nvinfo : EIATTR_COOP_GROUP_INSTR_OFFSETS
	.align		4
.L_1415:
        /*0a6c*/ 	.byte	0x04, 0x28
        /*0a6e*/ 	.short	(.L_1417 - .L_1416)


	//   ....[0]....
.L_1416:
        /*0a70*/ 	.word	0x000000b0


	//   ....[1]....
        /*0a74*/ 	.word	0x00000180


	//   ....[2]....
        /*0a78*/ 	.word	0x000001d0


	//   ....[3]....
        /*0a7c*/ 	.word	0x00000420


	//   ....[4]....
        /*0a80*/ 	.word	0x00000580


	//   ....[5]....
        /*0a84*/ 	.word	0x000006a0


	//   ....[6]....
        /*0a88*/ 	.word	0x00000800


	//   ....[7]....
        /*0a8c*/ 	.word	0x00002920


	//   ....[8]....
        /*0a90*/ 	.word	0x000048b0


	//   ....[9]....
        /*0a94*/ 	.word	0x00005010


	//   ....[10]....
        /*0a98*/ 	.word	0x00006120


	//   ....[11]....
        /*0a9c*/ 	.word	0x00006650


	//   ....[12]....
        /*0aa0*/ 	.word	0x00006990


	//   ....[13]....
        /*0aa4*/ 	.word	0x000069b0


	//   ....[14]....
        /*0aa8*/ 	.word	0x0000be00


	//   ....[15]....
        /*0aac*/ 	.word	0x0000bf60


	//   ....[16]....
        /*0ab0*/ 	.word	0x0000c0a0


	//   ....[17]....
        /*0ab4*/ 	.word	0x0000c0c0


	//   ....[18]....
        /*0ab8*/ 	.word	0x00015a40


	//   ....[19]....
        /*0abc*/ 	.word	0x00016000


	//   ....[20]....
        /*0ac0*/ 	.word	0x00016fa0


	//   ....[21]....
        /*0ac4*/ 	.word	0x00017060


	//   ....[22]....
        /*0ac8*/ 	.word	0x00017210


	//   ....[23]....
        /*0acc*/ 	.word	0x00017230


	//   ....[24]....
        /*0ad0*/ 	.word	0x0001f700


	//   ....[25]....
        /*0ad4*/ 	.word	0x0001f720


	//   ....[26]....
        /*0ad8*/ 	.word	0x0001f760


	//   ....[27]....
        /*0adc*/ 	.word	0x0001f7a0


	//   ....[28]....
        /*0ae0*/ 	.word	0x000219d0


	//   ....[29]....
        /*0ae4*/ 	.word	0x000219e0


	//   ....[30]....
        /*0ae8*/ 	.word	0x00021a10


	//   ....[31]....
        /*0aec*/ 	.word	0x00021a20


	//   ....[32]....
        /*0af0*/ 	.word	0x000223d0


	//   ....[33]....
        /*0af4*/ 	.word	0x00022400


	//   ....[34]....
        /*0af8*/ 	.word	0x00022540


	//   ....[35]....
        /*0afc*/ 	.word	0x00022560


	//   ....[36]....
        /*0b00*/ 	.word	0x000226a0


	//   ....[37]....
        /*0b04*/ 	.word	0x000226c0


	//   ....[38]....
        /*0b08*/ 	.word	0x00022810


	//   ....[39]....
        /*0b0c*/ 	.word	0x00022830


	//   ....[40]....
        /*0b10*/ 	.word	0x00022d70


	//   ....[41]....
        /*0b14*/ 	.word	0x00022da0


	//   ....[42]....
        /*0b18*/ 	.word	0x000237e0


	//   ....[43]....
        /*0b1c*/ 	.word	0x000237f0


	//   ....[44]....
        /*0b20*/ 	.word	0x00024b40


	//   ....[45]....
        /*0b24*/ 	.word	0x00024b60


	//   ....[46]....
        /*0b28*/ 	.word	0x00024ca0


	//   ....[47]....
        /*0b2c*/ 	.word	0x00024cc0


	//   ....[48]....
        /*0b30*/ 	.word	0x00024e00


	//   ....[49]....
        /*0b34*/ 	.word	0x00024e20


	//   ....[50]....
        /*0b38*/ 	.word	0x00024f70


	//   ....[51]....
        /*0b3c*/ 	.word	0x00024f90


	//   ....[52]....
        /*0b40*/ 	.word	0x00025170


	//   ....[53]....
        /*0b44*/ 	.word	0x000253a0


	//   ....[54]....
        /*0b48*/ 	.word	0x000253d0


	//   ....[55]....
        /*0b4c*/ 	.word	0x00025400


	//   ....[56]....
        /*0b50*/ 	.word	0x00025430


	//   ....[57]....
        /*0b54*/ 	.word	0x00025460


	//   ....[58]....
        /*0b58*/ 	.word	0x00025490


	//   ....[59]....
        /*0b5c*/ 	.word	0x00025630


	//   ....[60]....
        /*0b60*/ 	.word	0x00025660


	//   ....[61]....
        /*0b64*/ 	.word	0x00025690


	//   ....[62]....
        /*0b68*/ 	.word	0x000256c0


	//   ....[63]....
        /*0b6c*/ 	.word	0x000256f0


	//   ....[64]....
        /*0b70*/ 	.word	0x00025720


	//   ....[65]....
        /*0b74*/ 	.word	0x000257c0


	//   ....[66]....
        /*0b78*/ 	.word	0x000257f0


	//   ....[67]....
        /*0b7c*/ 	.word	0x00025800


	//   ....[68]....
        /*0b80*/ 	.word	0x00025830


	//   ....[69]....
        /*0b84*/ 	.word	0x00027580


	//   ....[70]....
        /*0b88*/ 	.word	0x00028050


	//   ....[71]....
        /*0b8c*/ 	.word	0x00028070


	//   ....[72]....
        /*0b90*/ 	.word	0x00028090


	//   ....[73]....
        /*0b94*/ 	.word	0x000280c0


	//   ....[74]....
        /*0b98*/ 	.word	0x00028190


	//   ....[75]....
        /*0b9c*/ 	.word	0x00028220


	//   ....[76]....
        /*0ba0*/ 	.word	0x00028250


	//   ....[77]....
        /*0ba4*/ 	.word	0x000282d0


	//   ....[78]....
        /*0ba8*/ 	.word	0x00028300


	//   ....[79]....
        /*0bac*/ 	.word	0x00028380


	//   ....[80]....
        /*0bb0*/ 	.word	0x000283b0


	//   ....[81]....
        /*0bb4*/ 	.word	0x00028430


	//   ....[82]....
        /*0bb8*/ 	.word	0x00028460


	//   ....[83]....
        /*0bbc*/ 	.word	0x00028480


	//   ....[84]....
        /*0bc0*/ 	.word	0x000284d0


	//   ....[85]....
        /*0bc4*/ 	.word	0x000284e0


	//   ....[86]....
        /*0bc8*/ 	.word	0x00028c20


	//   ....[87]....
        /*0bcc*/ 	.word	0x00028c60


	//   ....[88]....
        /*0bd0*/ 	.word	0x00028c80


	//   ....[89]....
        /*0bd4*/ 	.word	0x00028d20


	//   ....[90]....
        /*0bd8*/ 	.word	0x00028db0


	//   ....[91]....
        /*0bdc*/ 	.word	0x00028dc0


	//   ....[92]....
        /*0be0*/ 	.word	0x00028e50


	//   ....[93]....
        /*0be4*/ 	.word	0x00028e60


	//   ....[94]....
        /*0be8*/ 	.word	0x00028ed0


	//   ....[95]....
        /*0bec*/ 	.word	0x00028ee0


	//   ....[96]....
        /*0bf0*/ 	.word	0x00028f60


	//   ....[97]....
        /*0bf4*/ 	.word	0x00028f70


	//   ....[98]....
        /*0bf8*/ 	.word	0x00028ff0


	//   ....[99]....
        /*0bfc*/ 	.word	0x00029000


	//   ....[100]....
        /*0c00*/ 	.word	0x00029010


	//   ....[101]....
        /*0c04*/ 	.word	0x00029050


	//   ....[102]....
        /*0c08*/ 	.word	0x0002bc30


	//   ....[103]....
        /*0c0c*/ 	.word	0x0002bc40


	//   ....[104]....
        /*0c10*/ 	.word	0x0002bca0


	//   ....[105]....
        /*0c14*/ 	.word	0x0002bce0


	//   ....[106]....
        /*0c18*/ 	.word	0x0002bd10


	//   ....[107]....
        /*0c1c*/ 	.word	0x0002bd40


	//   ....[108]....
        /*0c20*/ 	.word	0x0002bd70


	//   ....[109]....
        /*0c24*/ 	.word	0x0002bda0


	//   ....[110]....
        /*0c28*/ 	.word	0x0002bf60


	//   ....[111]....
        /*0c2c*/ 	.word	0x0002bf90


	//   ....[112]....
        /*0c30*/ 	.word	0x0002bfc0


	//   ....[113]....
        /*0c34*/ 	.word	0x0002bff0


	//   ....[114]....
        /*0c38*/ 	.word	0x0002c020


	//   ....[115]....
        /*0c3c*/ 	.word	0x0002c050


	//   ....[116]....
        /*0c40*/ 	.word	0x0002c120


	//   ....[117]....
        /*0c44*/ 	.word	0x0002c140


	//   ....[118]....
        /*0c48*/ 	.word	0x0002c150


	//   ....[119]....
        /*0c4c*/ 	.word	0x0002c1d0


	//   ....[120]....
        /*0c50*/ 	.word	0x0002cd10


	//   ....[121]....
        /*0c54*/ 	.word	0x0002d2b0


	//   ....[122]....
        /*0c58*/ 	.word	0x0002d440


	//   ....[123]....
        /*0c5c*/ 	.word	0x0002d4a0


	//   ....[124]....
        /*0c60*/ 	.word	0x0002d500


	//   ....[125]....
        /*0c64*/ 	.word	0x0002d560


	//   ....[126]....
        /*0c68*/ 	.word	0x0002d600


	//   ....[127]....
        /*0c6c*/ 	.word	0x0002d6f0


	//   ....[128]....
        /*0c70*/ 	.word	0x0002d820


	//   ....[129]....
        /*0c74*/ 	.word	0x0002d8c0


	//   ....[130]....
        /*0c78*/ 	.word	0x0002d990


	//   ....[131]....
        /*0c7c*/ 	.word	0x0002da30


	//   ....[132]....
        /*0c80*/ 	.word	0x0002db00


	//   ....[133]....
        /*0c84*/ 	.word	0x0002dba0


	//   ....[134]....
        /*0c88*/ 	.word	0x0002dc70


	//   ....[135]....
        /*0c8c*/ 	.word	0x0002dd10


	//   ....[136]....
        /*0c90*/ 	.word	0x0002ddc0


	//   ....[137]....
        /*0c94*/ 	.word	0x0002de60


	//   ....[138]....
        /*0c98*/ 	.word	0x0002e100


	//   ....[139]....
        /*0c9c*/ 	.word	0x0002e1b0


	//   ....[140]....
        /*0ca0*/ 	.word	0x0002e2b0


	//   ....[141]....
        /*0ca4*/ 	.word	0x0002e3a0


	//   ....[142]....
        /*0ca8*/ 	.word	0x0002e460


	//   ....[143]....
        /*0cac*/ 	.word	0x0002e520


	//   ....[144]....
        /*0cb0*/ 	.word	0x0002e5e0


	//   ....[145]....
        /*0cb4*/ 	.word	0x0002e6a0


	//   ....[146]....
        /*0cb8*/ 	.word	0x0002e760


	//   ....[147]....
        /*0cbc*/ 	.word	0x0002e820


	//   ....[148]....
        /*0cc0*/ 	.word	0x0002e8e0


	//   ....[149]....
        /*0cc4*/ 	.word	0x0002e990


	//   ....[150]....
        /*0cc8*/ 	.word	0x0002ea90


	//   ....[151]....
        /*0ccc*/ 	.word	0x0002eae0


	//   ....[152]....
        /*0cd0*/ 	.word	0x0002eb40


	//   ....[153]....
        /*0cd4*/ 	.word	0x0002ec20


	//   ....[154]....
        /*0cd8*/ 	.word	0x0002ef50


	//   ....[155]....
        /*0cdc*/ 	.word	0x0002eff0


	//   ....[156]....
        /*0ce0*/ 	.word	0x0002f190


	//   ....[157]....
        /*0ce4*/ 	.word	0x0002f210


	//   ....[158]....
        /*0ce8*/ 	.word	0x0002f290


	//   ....[159]....
        /*0cec*/ 	.word	0x0002f310


	//   ....[160]....
        /*0cf0*/ 	.word	0x0002f390


	//   ....[161]....
        /*0cf4*/ 	.word	0x0002f420


	//   ....[162]....
        /*0cf8*/ 	.word	0x0002f4c0


	//   ....[163]....
        /*0cfc*/ 	.word	0x0002f570


	//   ....[164]....
        /*0d00*/ 	.word	0x0002f5f0


	//   ....[165]....
        /*0d04*/ 	.word	0x0002f670


	//   ....[166]....
        /*0d08*/ 	.word	0x0002f6f0


	//   ....[167]....
        /*0d0c*/ 	.word	0x0002f780


	//   ....[168]....
        /*0d10*/ 	.word	0x0002f800


	//   ....[169]....
        /*0d14*/ 	.word	0x0002f8b0


	//   ....[170]....
        /*0d18*/ 	.word	0x0002f900


	//   ....[171]....
        /*0d1c*/ 	.word	0x0002f9c0


	//   ....[172]....
        /*0d20*/ 	.word	0x0002faf0


	//   ....[173]....
        /*0d24*/ 	.word	0x000321d0


	//   ....[174]....
        /*0d28*/ 	.word	0x00032ff0


	//   ....[175]....
        /*0d2c*/ 	.word	0x00033bb0


	//   ....[176]....
        /*0d30*/ 	.word	0x00033bf0


	//   ....[177]....
        /*0d34*/ 	.word	0x00033c60


	//   ....[178]....
        /*0d38*/ 	.word	0x00033c80


	//----- nvinfo : EIATTR_REG_RECONFIG
	.align		4
.L_1417:
        /*0d3c*/ 	.byte	0x01, 0x54
	.zero		2


	//----- nvinfo : EIATTR_SYSCALL_OFFSETS
	.align		4
        /*0d40*/ 	.byte	0x04, 0x46
        /*0d42*/ 	.short	(.L_1419 - .L_1418)


	//   ....[0]....
.L_1418:
        /*0d44*/ 	.word	0x00002ba0


	//   ....[1]....
        /*0d48*/ 	.word	0x000271b0


	//   ....[2]....
        /*0d4c*/ 	.word	0x00027300


	//   ....[3]....
        /*0d50*/ 	.word	0x000273f0


	//   ....[4]....
        /*0d54*/ 	.word	0x00027c50


	//   ....[5]....
        /*0d58*/ 	.word	0x00028850


	//----- nvinfo : EIATTR_MBARRIER_INSTR_OFFSETS
	.align		4
.L_1419:
        /*0d5c*/ 	.byte	0x04, 0x39
        /*0d5e*/ 	.short	(.L_1421 - .L_1420)


	//   ....[0]....
.L_1420:
        /*0d60*/ 	.word	0x000002c0
        /*0d64*/ 	.word	0x000000ff
        /*0d68*/ 	.word	0x00032400
        /*0d6c*/ 	.short	0x0100
        /*0d6e*/ 	.byte	0x08
	.zero		1


	//   ....[1]....
        /*0d70*/ 	.word	0x000002d0
        /*0d74*/ 	.word	0x000000ff
        /*0d78*/ 	.word	0x00032410
        /*0d7c*/ 	.short	0x0100
        /*0d7e*/ 	.byte	0x08
	.zero		1


	//   ....[2]....
        /*0d80*/ 	.word	0x000002e0
        /*0d84*/ 	.word	0x000000ff
        /*0d88*/ 	.word	0x00032420
        /*0d8c*/ 	.short	0x0100
        /*0d8e*/ 	.byte	0x08
	.zero		1


	//   ....[3]....
        /*0d90*/ 	.word	0x000003d0
        /*0d94*/ 	.word	0x000000ff
        /*0d98*/ 	.word	0x00032430
        /*0d9c*/ 	.short	0x0100
        /*0d9e*/ 	.byte	0x08
	.zero		1


	//   ....[4]....
        /*0da0*/ 	.word	0x000003e0
        /*0da4*/ 	.word	0x000000ff
        /*0da8*/ 	.word	0x00032440
        /*0dac*/ 	.short	0x0100
        /*0dae*/ 	.byte	0x08
	.zero		1


	//   ....[5]....
        /*0db0*/ 	.word	0x000003f0
        /*0db4*/ 	.word	0x000000ff
        /*0db8*/ 	.word	0x00032438
        /*0dbc*/ 	.short	0x0100
        /*0dbe*/ 	.byte	0x08
	.zero		1


	//   ....[6]....
        /*0dc0*/ 	.word	0x00000400
        /*0dc4*/ 	.word	0x000000ff
        /*0dc8*/ 	.word	0x00032448
        /*0dcc*/ 	.short	0x0100
        /*0dce*/ 	.byte	0x08
	.zero		1


	//   ....[7]....
        /*0dd0*/ 	.word	0x00000530
        /*0dd4*/ 	.word	0x000000ff
        /*0dd8*/ 	.word	0x00032450
        /*0ddc*/ 	.short	0x0100
        /*0dde*/ 	.byte	0x08
	.zero		1


	//   ....[8]....
        /*0de0*/ 	.word	0x00000540
        /*0de4*/ 	.word	0x000000ff
        /*0de8*/ 	.word	0x00032460
        /*0dec*/ 	.short	0x0100
        /*0dee*/ 	.byte	0x08
	.zero		1


	//   ....[9]....
        /*0df0*/ 	.word	0x00000550
        /*0df4*/ 	.word	0x000000ff
        /*0df8*/ 	.word	0x00032458
        /*0dfc*/ 	.short	0x0100
        /*0dfe*/ 	.byte	0x08
	.zero		1


	//   ....[10]....
        /*0e00*/ 	.word	0x00000560
        /*0e04*/ 	.word	0x000000ff
        /*0e08*/ 	.word	0x00032468
        /*0e0c*/ 	.short	0x0100
        /*0e0e*/ 	.byte	0x08
	.zero		1


	//   ....[11]....
        /*0e10*/ 	.word	0x00000650
        /*0e14*/ 	.word	0x000000ff
        /*0e18*/ 	.word	0x00032470
        /*0e1c*/ 	.short	0x0100
        /*0e1e*/ 	.byte	0x06
	.zero		1


	//   ....[12]....
        /*0e20*/ 	.word	0x00000660
        /*0e24*/ 	.word	0x000000ff
        /*0e28*/ 	.word	0x00032480
        /*0e2c*/ 	.short	0x0100
        /*0e2e*/ 	.byte	0x06
	.zero		1


	//   ....[13]....
        /*0e30*/ 	.word	0x00000670
        /*0e34*/ 	.word	0x000000ff
        /*0e38*/ 	.word	0x00032478
        /*0e3c*/ 	.short	0x0100
        /*0e3e*/ 	.byte	0x06
	.zero		1


	//   ....[14]....
        /*0e40*/ 	.word	0x00000680
        /*0e44*/ 	.word	0x000000ff
        /*0e48*/ 	.word	0x00032488
        /*0e4c*/ 	.short	0x0100
        /*0e4e*/ 	.byte	0x06
	.zero		1


	//   ....[15]....
        /*0e50*/ 	.word	0x000007b0
        /*0e54*/ 	.word	0x000000ff
        /*0e58*/ 	.word	0x00032490
        /*0e5c*/ 	.short	0x0100
        /*0e5e*/ 	.byte	0x08
	.zero		1


	//   ....[16]....
        /*0e60*/ 	.word	0x000007c0
        /*0e64*/ 	.word	0x000000ff
        /*0e68*/ 	.word	0x000324a0
        /*0e6c*/ 	.short	0x0100
        /*0e6e*/ 	.byte	0x08
	.zero		1


	//   ....[17]....
        /*0e70*/ 	.word	0x000007d0
        /*0e74*/ 	.word	0x000000ff
        /*0e78*/ 	.word	0x00032498
        /*0e7c*/ 	.short	0x0100
        /*0e7e*/ 	.byte	0x08
	.zero		1


	//   ....[18]....
        /*0e80*/ 	.word	0x000007e0
        /*0e84*/ 	.word	0x000000ff
        /*0e88*/ 	.word	0x000324a8
        /*0e8c*/ 	.short	0x0100
        /*0e8e*/ 	.byte	0x08
	.zero		1


	//   ....[19]....
        /*0e90*/ 	.word	0x00000910
        /*0e94*/ 	.word	0x000000ff
        /*0e98*/ 	.word	0x000324b0
        /*0e9c*/ 	.short	0x0100
        /*0e9e*/ 	.byte	0x08
	.zero		1


	//   ....[20]....
        /*0ea0*/ 	.word	0x00000920
        /*0ea4*/ 	.word	0x000000ff
        /*0ea8*/ 	.word	0x000324c0
        /*0eac*/ 	.short	0x0100
        /*0eae*/ 	.byte	0x08
	.zero		1


	//   ....[21]....
        /*0eb0*/ 	.word	0x00000930
        /*0eb4*/ 	.word	0x000000ff
        /*0eb8*/ 	.word	0x000324b8
        /*0ebc*/ 	.short	0x0100
        /*0ebe*/ 	.byte	0x08
	.zero		1


	//   ....[22]....
        /*0ec0*/ 	.word	0x00000940
        /*0ec4*/ 	.word	0x000000ff
        /*0ec8*/ 	.word	0x000324c8
        /*0ecc*/ 	.short	0x0100
        /*0ece*/ 	.byte	0x08
	.zero		1


	//   ....[23]....
        /*0ed0*/ 	.word	0x00002de0
        /*0ed4*/ 	.word	0x00000048
        /*0ed8*/ 	.word	0x00032400
        /*0edc*/ 	.short	0x010a
        /*0ede*/ 	.byte	0x3f
	.zero		1


	//   ....[24]....
        /*0ee0*/ 	.word	0x00003270
        /*0ee4*/ 	.word	0x0000000a
        /*0ee8*/ 	.word	0x00000000
        /*0eec*/ 	.short	0x010a
        /*0eee*/ 	.byte	0x3f
	.zero		1


	//   ....[25]....
        /*0ef0*/ 	.word	0x000032d0
        /*0ef4*/ 	.word	0x0000000a
        /*0ef8*/ 	.word	0x00000000
        /*0efc*/ 	.short	0x010a
        /*0efe*/ 	.byte	0x3f
	.zero		1


	//   ....[26]....
        /*0f00*/ 	.word	0x00003680
        /*0f04*/ 	.word	0x00000048
        /*0f08*/ 	.word	0x00032410
        /*0f0c*/ 	.short	0x010a
        /*0f0e*/ 	.byte	0x3f
	.zero		1


	//   ....[27]....
        /*0f10*/ 	.word	0x00003780
        /*0f14*/ 	.word	0x0000000a
        /*0f18*/ 	.word	0x00000000
        /*0f1c*/ 	.short	0x010a
        /*0f1e*/ 	.byte	0x3f
	.zero		1


	//   ....[28]....
        /*0f20*/ 	.word	0x000037e0
        /*0f24*/ 	.word	0x0000000a
        /*0f28*/ 	.word	0x00000000
        /*0f2c*/ 	.short	0x010a
        /*0f2e*/ 	.byte	0x3f
	.zero		1


	//   ....[29]....
        /*0f30*/ 	.word	0x00004500
        /*0f34*/ 	.word	0x0000000a
        /*0f38*/ 	.word	0x00000000
        /*0f3c*/ 	.short	0x0101
        /*0f3e*/ 	.byte	0x3f
	.zero		1


	//   ....[30]....
        /*0f40*/ 	.word	0x00009c70
        /*0f44*/ 	.word	0x00000090
        /*0f48*/ 	.word	0x00000000
        /*0f4c*/ 	.short	0x0101
        /*0f4e*/ 	.byte	0x3f
	.zero		1


	//   ....[31]....
        /*0f50*/ 	.word	0x0000a3e0
        /*0f54*/ 	.word	0x00000003
        /*0f58*/ 	.word	0x00000000
        /*0f5c*/ 	.short	0x010a
        /*0f5e*/ 	.byte	0x3f
	.zero		1


	//   ....[32]....
        /*0f60*/ 	.word	0x0000a4e0
        /*0f64*/ 	.word	0x00000000
        /*0f68*/ 	.word	0x00000000
        /*0f6c*/ 	.short	0x010a
        /*0f6e*/ 	.byte	0x3f
	.zero		1


	//   ....[33]....
        /*0f70*/ 	.word	0x0000a910
        /*0f74*/ 	.word	0x00000003
        /*0f78*/ 	.word	0x00000000
        /*0f7c*/ 	.short	0x010a
        /*0f7e*/ 	.byte	0x3f
	.zero		1


	//   ....[34]....
        /*0f80*/ 	.word	0x0000a9c0
        /*0f84*/ 	.word	0x00000004
        /*0f88*/ 	.word	0x00000000
        /*0f8c*/ 	.short	0x010a
        /*0f8e*/ 	.byte	0x3f
	.zero		1


	//   ....[35]....
        /*0f90*/ 	.word	0x0000b6b0
        /*0f94*/ 	.word	0x00000003
        /*0f98*/ 	.word	0x00000000
        /*0f9c*/ 	.short	0x0101
        /*0f9e*/ 	.byte	0x3f
	.zero		1


	//   ....[36]....
        /*0fa0*/ 	.word	0x00014080
        /*0fa4*/ 	.word	0x00000000
        /*0fa8*/ 	.word	0x00000000
        /*0fac*/ 	.short	0x0101
        /*0fae*/ 	.byte	0x3f
	.zero		1


	//   ....[37]....
        /*0fb0*/ 	.word	0x00014280
        /*0fb4*/ 	.word	0x00000005
        /*0fb8*/ 	.word	0x00000000
        /*0fbc*/ 	.short	0x010a
        /*0fbe*/ 	.byte	0x3f
	.zero		1


	//   ....[38]....
        /*0fc0*/ 	.word	0x00014380
        /*0fc4*/ 	.word	0x00000000
        /*0fc8*/ 	.word	0x00000000
        /*0fcc*/ 	.short	0x010a
        /*0fce*/ 	.byte	0x3f
	.zero		1


	//   ....[39]....
        /*0fd0*/ 	.word	0x000147b0
        /*0fd4*/ 	.word	0x0000000b
        /*0fd8*/ 	.word	0x00000000
        /*0fdc*/ 	.short	0x010a
        /*0fde*/ 	.byte	0x3f
	.zero		1


	//   ....[40]....
        /*0fe0*/ 	.word	0x00014860
        /*0fe4*/ 	.word	0x00000004
        /*0fe8*/ 	.word	0x00000000
        /*0fec*/ 	.short	0x010a
        /*0fee*/ 	.byte	0x3f
	.zero		1


	//   ....[41]....
        /*0ff0*/ 	.word	0x00015550
        /*0ff4*/ 	.word	0x00000004
        /*0ff8*/ 	.word	0x00000000
        /*0ffc*/ 	.short	0x0101
        /*0ffe*/ 	.byte	0x3f
	.zero		1


	//   ....[42]....
        /*1000*/ 	.word	0x0001f250
        /*1004*/ 	.word	0x00000000
        /*1008*/ 	.word	0x00000000
        /*100c*/ 	.short	0x0101
        /*100e*/ 	.byte	0x3f
	.zero		1


	//   ....[43]....
        /*1010*/ 	.word	0x000223c0
        /*1014*/ 	.word	0x00000000
        /*1018*/ 	.word	0x00000000
        /*101c*/ 	.short	0x0101
        /*101e*/ 	.byte	0x3f
	.zero		1


	//   ....[44]....
        /*1020*/ 	.word	0x00022d90
        /*1024*/ 	.word	0x00000004
        /*1028*/ 	.word	0x00000000
        /*102c*/ 	.short	0x0101
        /*102e*/ 	.byte	0x3f
	.zero		1


	//   ....[45]....
        /*1030*/ 	.word	0x000277f0
        /*1034*/ 	.word	0x00000000
        /*1038*/ 	.word	0x00032440
        /*103c*/ 	.short	0x010a
        /*103e*/ 	.byte	0x3f
	.zero		1


	//   ....[46]....
        /*1040*/ 	.word	0x00028600
        /*1044*/ 	.word	0x00000012
        /*1048*/ 	.word	0x00032400
        /*104c*/ 	.short	0x0107
        /*104e*/ 	.byte	0x3f
	.zero		1


	//   ....[47]....
        /*1050*/ 	.word	0x000286c0
        /*1054*/ 	.word	0x00000012
        /*1058*/ 	.word	0x00032400
        /*105c*/ 	.short	0x0101
        /*105e*/ 	.byte	0x3f
	.zero		1


	//   ....[48]....
        /*1060*/ 	.word	0x00029190
        /*1064*/ 	.word	0x00000012
        /*1068*/ 	.word	0x00032410
        /*106c*/ 	.short	0x0107
        /*106e*/ 	.byte	0x3f
	.zero		1


	//   ....[49]....
        /*1070*/ 	.word	0x00029290
        /*1074*/ 	.word	0x00000012
        /*1078*/ 	.word	0x00032410
        /*107c*/ 	.short	0x0101
        /*107e*/ 	.byte	0x3f
	.zero		1


	//   ....[50]....
        /*1080*/ 	.word	0x000292b0
        /*1084*/ 	.word	0x00000012
        /*1088*/ 	.word	0x00032420
        /*108c*/ 	.short	0x010a
        /*108e*/ 	.byte	0x3f
	.zero		1


	//   ....[51]....
        /*1090*/ 	.word	0x00029390
        /*1094*/ 	.word	0x00000002
        /*1098*/ 	.word	0x00032460
        /*109c*/ 	.short	0x010a
        /*109e*/ 	.byte	0x3f
	.zero		1


	//   ....[52]....
        /*10a0*/ 	.word	0x00029cc0
        /*10a4*/ 	.word	0x00000002
        /*10a8*/ 	.word	0x00032440
        /*10ac*/ 	.short	0x010a
        /*10ae*/ 	.byte	0x3f
	.zero		1


	//   ....[53]....
        /*10b0*/ 	.word	0x00029ef0
        /*10b4*/ 	.word	0x00000002
        /*10b8*/ 	.word	0x00032460
        /*10bc*/ 	.short	0x010a
        /*10be*/ 	.byte	0x3f
	.zero		1


	//   ....[54]....
        /*10c0*/ 	.word	0x0002a6f0
        /*10c4*/ 	.word	0x00000002
        /*10c8*/ 	.word	0x00032440
        /*10cc*/ 	.short	0x010a
        /*10ce*/ 	.byte	0x3f
	.zero		1


	//   ....[55]....
        /*10d0*/ 	.word	0x0002a920
        /*10d4*/ 	.word	0x00000002
        /*10d8*/ 	.word	0x00032460
        /*10dc*/ 	.short	0x010a
        /*10de*/ 	.byte	0x3f
	.zero		1


	//   ....[56]....
        /*10e0*/ 	.word	0x0002b0c0
        /*10e4*/ 	.word	0x00000003
        /*10e8*/ 	.word	0x00032440
        /*10ec*/ 	.short	0x010a
        /*10ee*/ 	.byte	0x3f
	.zero		1


	//   ....[57]....
        /*10f0*/ 	.word	0x0002b2f0
        /*10f4*/ 	.word	0x00000003
        /*10f8*/ 	.word	0x00032460
        /*10fc*/ 	.short	0x010a
        /*10fe*/ 	.byte	0x3f
	.zero		1


	//   ....[58]....
        /*1100*/ 	.word	0x0002cc90
        /*1104*/ 	.word	0x00000000
        /*1108*/ 	.word	0x00032420
        /*110c*/ 	.short	0x010a
        /*110e*/ 	.byte	0x3f
	.zero		1


	//   ....[59]....
        /*1110*/ 	.word	0x0002ce80
        /*1114*/ 	.word	0x00000006
        /*1118*/ 	.word	0x00000000
        /*111c*/ 	.short	0x010a
        /*111e*/ 	.byte	0x3f
	.zero		1


	//   ....[60]....
        /*1120*/ 	.word	0x0002ceb0
        /*1124*/ 	.word	0x00000007
        /*1128*/ 	.word	0x00000000
        /*112c*/ 	.short	0x010a
        /*112e*/ 	.byte	0x3f
	.zero		1


	//   ....[61]....
        /*1130*/ 	.word	0x0002cf10
        /*1134*/ 	.word	0x00000004
        /*1138*/ 	.word	0x00000000
        /*113c*/ 	.short	0x010a
        /*113e*/ 	.byte	0x3f
	.zero		1


	//   ....[62]....
        /*1140*/ 	.word	0x0002cf40
        /*1144*/ 	.word	0x00000003
        /*1148*/ 	.word	0x00000000
        /*114c*/ 	.short	0x010a
        /*114e*/ 	.byte	0x3f
	.zero		1


	//   ....[63]....
        /*1150*/ 	.word	0x0002cfa0
        /*1154*/ 	.word	0x00000048
        /*1158*/ 	.word	0x00032400
        /*115c*/ 	.short	0x010a
        /*115e*/ 	.byte	0x3f
	.zero		1


	//   ....[64]....
        /*1160*/ 	.word	0x0002cff0
        /*1164*/ 	.word	0x0000000a
        /*1168*/ 	.word	0x00000000
        /*116c*/ 	.short	0x010a
        /*116e*/ 	.byte	0x3f
	.zero		1


	//   ....[65]....
        /*1170*/ 	.word	0x0002d040
        /*1174*/ 	.word	0x00000048
        /*1178*/ 	.word	0x00032410
        /*117c*/ 	.short	0x010a
        /*117e*/ 	.byte	0x3f
	.zero		1


	//   ....[66]....
        /*1180*/ 	.word	0x0002d090
        /*1184*/ 	.word	0x0000000a
        /*1188*/ 	.word	0x00000000
        /*118c*/ 	.short	0x010a
        /*118e*/ 	.byte	0x3f
	.zero		1


	//   ....[67]....
        /*1190*/ 	.word	0x0002d0e0
        /*1194*/ 	.word	0x00000000
        /*1198*/ 	.word	0x00000000
        /*119c*/ 	.short	0x010a
        /*119e*/ 	.byte	0x3f
	.zero		1


	//   ....[68]....
        /*11a0*/ 	.word	0x0002d130
        /*11a4*/ 	.word	0x00000004
        /*11a8*/ 	.word	0x00000000
        /*11ac*/ 	.short	0x010a
        /*11ae*/ 	.byte	0x3f
	.zero		1


	//   ....[69]....
        /*11b0*/ 	.word	0x0002d180
        /*11b4*/ 	.word	0x00000000
        /*11b8*/ 	.word	0x00000000
        /*11bc*/ 	.short	0x010a
        /*11be*/ 	.byte	0x3f
	.zero		1


	//   ....[70]....
        /*11c0*/ 	.word	0x0002d1d0
        /*11c4*/ 	.word	0x00000004
        /*11c8*/ 	.word	0x00000000
        /*11cc*/ 	.short	0x010a
        /*11ce*/ 	.byte	0x3f
	.zero		1


	//   ....[71]....
        /*11d0*/ 	.word	0x0002d370
        /*11d4*/ 	.word	0x00000000
        /*11d8*/ 	.word	0x00032440
        /*11dc*/ 	.short	0x010a
        /*11de*/ 	.byte	0x3f
	.zero		1


	//   ....[72]....
        /*11e0*/ 	.word	0x0002ec60
        /*11e4*/ 	.word	0x00000012
        /*11e8*/ 	.word	0x00032420
        /*11ec*/ 	.short	0x010a
        /*11ee*/ 	.byte	0x3f
	.zero		1


	//   ....[73]....
        /*11f0*/ 	.word	0x0002ecb0
        /*11f4*/ 	.word	0x00000002
        /*11f8*/ 	.word	0x00032460
        /*11fc*/ 	.short	0x010a
        /*11fe*/ 	.byte	0x3f
	.zero		1


	//   ....[74]....
        /*1200*/ 	.word	0x0002ed00
        /*1204*/ 	.word	0x00000002
        /*1208*/ 	.word	0x00032440
        /*120c*/ 	.short	0x010a
        /*120e*/ 	.byte	0x3f
	.zero		1


	//   ....[75]....
        /*1210*/ 	.word	0x0002ed50
        /*1214*/ 	.word	0x00000002
        /*1218*/ 	.word	0x00032460
        /*121c*/ 	.short	0x010a
        /*121e*/ 	.byte	0x3f
	.zero		1


	//   ....[76]....
        /*1220*/ 	.word	0x0002eda0
        /*1224*/ 	.word	0x00000002
        /*1228*/ 	.word	0x00032440
        /*122c*/ 	.short	0x010a
        /*122e*/ 	.byte	0x3f
	.zero		1


	//   ....[77]....
        /*1230*/ 	.word	0x0002edf0
        /*1234*/ 	.word	0x00000002
        /*1238*/ 	.word	0x00032460
        /*123c*/ 	.short	0x010a
        /*123e*/ 	.byte	0x3f
	.zero		1


	//   ....[78]....
        /*1240*/ 	.word	0x0002ee40
        /*1244*/ 	.word	0x00000003
        /*1248*/ 	.word	0x00032440
        /*124c*/ 	.short	0x010a
        /*124e*/ 	.byte	0x3f
	.zero		1


	//   ....[79]....
        /*1250*/ 	.word	0x0002ee90
        /*1254*/ 	.word	0x00000003
        /*1258*/ 	.word	0x00032460
        /*125c*/ 	.short	0x010a
        /*125e*/ 	.byte	0x3f
	.zero		1


	//   ....[80]....
        /*1260*/ 	.word	0x0002fa10
        /*1264*/ 	.word	0x00000000
        /*1268*/ 	.word	0x00032420
        /*126c*/ 	.short	0x010a
        /*126e*/ 	.byte	0x3f
	.zero		1


	//   ....[81]....
        /*1270*/ 	.word	0x0002fbb0
        /*1274*/ 	.word	0x00000006
        /*1278*/ 	.word	0x00000000
        /*127c*/ 	.short	0x010a
        /*127e*/ 	.byte	0x3f
	.zero		1


	//   ....[82]....
        /*1280*/ 	.word	0x0002fc00
        /*1284*/ 	.word	0x00000007
        /*1288*/ 	.word	0x00000000
        /*128c*/ 	.short	0x010a
        /*128e*/ 	.byte	0x3f
	.zero		1


	//   ....[83]....
        /*1290*/ 	.word	0x0002fc50
        /*1294*/ 	.word	0x00000004
        /*1298*/ 	.word	0x00000000
        /*129c*/ 	.short	0x010a
        /*129e*/ 	.byte	0x3f
	.zero		1


	//   ....[84]....
        /*12a0*/ 	.word	0x00030010
        /*12a4*/ 	.word	0x00000012
        /*12a8*/ 	.word	0x00000000
        /*12ac*/ 	.short	0x010a
        /*12ae*/ 	.byte	0x3f
	.zero		1


	//   ....[85]....
        /*12b0*/ 	.word	0x00030150
        /*12b4*/ 	.word	0x0000000e
        /*12b8*/ 	.word	0x00000000
        /*12bc*/ 	.short	0x010a
        /*12be*/ 	.byte	0x3f
	.zero		1


	//   ....[86]....
        /*12c0*/ 	.word	0x000307b0
        /*12c4*/ 	.word	0x0000000d
        /*12c8*/ 	.word	0x00000000
        /*12cc*/ 	.short	0x010a
        /*12ce*/ 	.byte	0x3f
	.zero		1


	//   ....[87]....
        /*12d0*/ 	.word	0x000308f0
        /*12d4*/ 	.word	0x00000012
        /*12d8*/ 	.word	0x00000000
        /*12dc*/ 	.short	0x010a
        /*12de*/ 	.byte	0x3f
	.zero		1


	//   ....[88]....
        /*12e0*/ 	.word	0x00031b00
        /*12e4*/ 	.word	0x00000013
        /*12e8*/ 	.word	0x00000000
        /*12ec*/ 	.short	0x0101
        /*12ee*/ 	.byte	0x3f
	.zero		1


	//   ....[89]....
        /*12f0*/ 	.word	0x0004b8c0
        /*12f4*/ 	.word	0x00000004
        /*12f8*/ 	.word	0x00000000
        /*12fc*/ 	.short	0x0101
        /*12fe*/ 	.byte	0x3f
	.zero		1


	//   ....[90]....
        /*1300*/ 	.word	0x0004b900
        /*1304*/ 	.word	0x0000000e
        /*1308*/ 	.word	0x00000000
        /*130c*/ 	.short	0x010a
        /*130e*/ 	.byte	0x3f
	.zero		1


	//   ....[91]....
        /*1310*/ 	.word	0x0004b950
        /*1314*/ 	.word	0x00000012
        /*1318*/ 	.word	0x00000000
        /*131c*/ 	.short	0x010a
        /*131e*/ 	.byte	0x3f
	.zero		1


	//----- nvinfo : EIATTR_NUM_MBARRIERS
	.align		4
.L_1421:
        /*1320*/ 	.byte	0x03, 0x38
        /*1322*/ 	.short	0x0017


	//----- nvinfo : EIATTR_EXIT_INSTR_OFFSETS
	.align		4
        /*1324*/ 	.byte	0x04, 0x1c
        /*1326*/ 	.short	(.L_1423 - .L_1422)


	//   ....[0]....
.L_1422:
        /*1328*/ 	.word	0x00000b80


	//   ....[1]....
        /*132c*/ 	.word	0x00025110


	//   ....[2]....
        /*1330*/ 	.word	0x0002cf90


	//----- nvinfo : EIATTR_MAX_THREADS
	.align		4
.L_1423:
        /*1334*/ 	.byte	0x04, 0x05
        /*1336*/ 	.short	(.L_1425 - .L_1424)
.L_1424:
        /*1338*/ 	.word	0x00000180
        /*133c*/ 	.word	0x00000001
        /*1340*/ 	.word	0x00000001


	//----- nvinfo : EIATTR_CRS_STACK_SIZE
	.align		4
.L_1425:
        /*1344*/ 	.byte	0x04, 0x1e
        /*1346*/ 	.short	(.L_1427 - .L_1426)
.L_1426:
        /*1348*/ 	.word	0x00000000


	//----- nvinfo : EIATTR_CBANK_PARAM_SIZE
	.align		4
.L_1427:
        /*134c*/ 	.byte	0x03, 0x19
        /*134e*/ 	.short	0x0bf0


	//----- nvinfo : EIATTR_PARAM_CBANK
	.align		4
        /*1350*/ 	.byte	0x04, 0x0a
        /*1352*/ 	.short	(.L_1429 - .L_1428)
	.align		4
.L_1428:
        /*1354*/ 	.word	index@(.nv.constant0._ZN7cutlass13device_kernelIN5flash11enable_sm90INS1_16FlashAttnFwdSm90INS1_25CollectiveMainloopFwdSm90ILi2EN4cute5tupleIJNS5_1CILi1EEES8_S8_EEENS6_IJNS7_ILi128EEENS7_ILi96EEENS7_ILi64EEEEEELi256ENS_6half_tEfNS_4arch4Sm90ELb0ELb1ELb1ELb1ELb0ELb0ELb1ELb1ELb0ELb1ELb1ELb0EEENS1_21CollectiveEpilogueFwdINS6_IJSA_NS7_ILi256EEESB_EEES9_SE_SG_Li256ELb1ELb1ELb1ELb0EEENS1_36VarlenDynamicPersistentTileSchedulerILi128ELi96ELi256ELi128ELb1ELb1ELb1ELb1ELb0ELb1EEEEEEEEEvNT_6ParamsE)
        /*1358*/ 	.short	0x0210
        /*135a*/ 	.short	0x0bf0


	//----- nvinfo : EIATTR_SW_WAR
	.align		4
.L_1429:
        /*135c*/ 	.byte	0x04, 0x36
        /*135e*/ 	.short	(.L_1431 - .L_1430)
.L_1430:
        /*1360*/ 	.word	0x00000008
.L_1431:


//--------------------- .nv.info._ZN7cutlass13device_kernelIN5flash11enable_sm90INS1_16FlashAttnFwdSm90INS1_25CollectiveMainloopFwdSm90ILi2EN4cute5tupleIJNS5_1CILi1EEES8_S8_EEENS6_IJNS7_ILi128EEENS7_ILi96EEENS7_ILi64EEEEEELi256ENS_6half_tEfNS_4arch4Sm90ELb0ELb1ELb1ELb1ELb0ELb1ELb1ELb1ELb0ELb1ELb1ELb0EEENS1_21CollectiveEpilogueFwdINS6_IJSA_NS7_ILi256EEESB_EEES9_SE_SG_Li256ELb1ELb1ELb1ELb0EEENS1_36VarlenDynamicPersistentTileSchedulerILi128ELi96ELi256ELi128ELb1ELb1ELb1ELb1ELb0ELb1EEEEEEEEEvNT_6ParamsE --------------------------
	.section	.nv.info._ZN7cutlass13device_kernelIN5flash11enable_sm90INS1_16FlashAttnFwdSm90INS1_25CollectiveMainloopFwdSm90ILi2EN4cute5tupleIJNS5_1CILi1EEES8_S8_EEENS6_IJNS7_ILi128EEENS7_ILi96EEENS7_ILi64EEEEEELi256ENS_6half_tEfNS_4arch4Sm90ELb0ELb1ELb1ELb1ELb0ELb1ELb1ELb1ELb0ELb1ELb1ELb0EEENS1_21CollectiveEpilogueFwdINS6_IJSA_NS7_ILi256EEESB_EEES9_SE_SG_Li256ELb1ELb1ELb1ELb0EEENS1_36VarlenDynamicPersistentTileSchedulerILi128ELi96ELi256ELi128ELb1ELb1ELb1ELb1ELb0ELb1EEEEEEEEEvNT_6ParamsE,"",@"SHT_CUDA_INFO"
	.sectionflags	@""
	.align	4


	//----- nvinfo : EIATTR_CUDA_API_VERSION
	.align		4
        /*0000*/ 	.byte	0x04, 0x37
        /*0002*/ 	.short	(.L_1433 - .L_1432)
.L_1432:
        /*0004*/ 	.word	0x00000082


	//----- nvinfo : EIATTR_KPARAM_INFO
	.align		4
.L_1433:
        /*0008*/ 	.byte	0x04, 0x17
        /*000a*/ 	.short	(.L_1435 - .L_1434)
.L_1434:
        /*000c*/ 	.word	0x00000000
        /*0010*/ 	.short	0x0000
        /*0012*/ 	.short	0x0070
        /*0014*/ 	.byte	0x00, 0xf0, 0x01, 0x2e


	//----- nvinfo : EIATTR_SPARSE_MMA_MASK
	.align		4
.L_1435:
        /*0018*/ 	.byte	0x03, 0x50
        /*001a*/ 	.short	0x0000


	//----- nvinfo : EIATTR_MAXREG_COUNT
	.align		4
        /*001c*/ 	.byte	0x03, 0x1b
        /*001e*/ 	.short	0x00a8


	//----- nvinfo : EIATTR_NUM_BARRIERS
	.align		4
        /*0020*/ 	.byte	0x02, 0x4c
        /*0022*/ 	.byte	0x10
	.zero		1


	//----- nvinfo : EIATTR_EXTERNS
	.align		4
        /*0024*/ 	.byte	0x04, 0x0f
        /*0026*/ 	.short	(.L_1437 - .L_1436)


	//   ....[0]....
	.align		4
.L_1436:
        /*0028*/ 	.word	index@(__assertfail)


	//----- nvinfo : EIATTR_ANNOTATIONS
	.align		4
.L_1437:
        /*002c*/ 	.byte	0x04, 0x55
        /*002e*/ 	.short	(.L_1439 - .L_1438)


	//   ....[0]....
.L_1438:
        /* <DEDUP_REMOVED lines=173> */


	//----- nvinfo : EIATTR_MERCURY_ISA_VERSION
	.align		4
.L_1439:
        /*0af0*/ 	.byte	0x03, 0x5f
        /*0af2*/ 	.short	0x0101


	//----- nvinfo : EIATTR_UNUSED_LOAD_BYTE_OFFSET
	.align		4
        /*0af4*/ 	.byte	0x04, 0x44
        /*0af6*/ 	.short	(.L_1441 - .L_1440)


	//   ....[0]....
.L_1440:
        /*0af8*/ 	.word	0x00000be0
        /*0afc*/ 	.word	0x0000fff0


	//   ....[1]....
        /*0b00*/ 	.word	0x0002c9d0
        /*0b04*/ 	.word	0x0000fff0


	//----- nvinfo : EIATTR_INT_WARP_WIDE_INSTR_OFFSETS
	.align		4
.L_1441:
        /*0b08*/ 	.byte	0x04, 0x31
        /*0b0a*/ 	.short	(.L_1443 - .L_1442)


	//   ....[0]....
.L_1442:
        /*0b0c*/ 	.word	0x000001e0


	//   ....[1]....
        /*0b10*/ 	.word	0x00000220


	//   ....[2]....
        /*0b14*/ 	.word	0x00000290


	//   ....[3]....
        /*0b18*/ 	.word	0x000002a0


	//   ....[4]....
        /*0b1c*/ 	.word	0x00035270


	//   ....[5]....
        /*0b20*/ 	.word	0x00035300


	//   ....[6]....
        /*0b24*/ 	.word	0x00039cf0


	//   ....[7]....
        /*0b28*/ 	.word	0x00039d80


	//----- nvinfo : EIATTR_COOP_GROUP_MASK_REGIDS
	.align		4
.L_1443:
        /*0b2c*/ 	.byte	0x04, 0x29
        /*0b2e*/ 	.short	(.L_1445 - .L_1444)


	//   ....[0]....
.L_1444:
        /*0b30*/ 	.word	0xffffffff


	//   ....[1]....
        /*0b34*/ 	.word	0xffffffff


	//   ....[2]....
        /*0b38*/ 	.word	0xffffffff


	//   ....[3]....
        /*0b3c*/ 	.word	0xffffffff


	//   ....[4]....
        /*0b40*/ 	.word	0xffffffff


	//   ....[5]....
        /*0b44*/ 	.word	0xffffffff


	//   ....[6]....
        /*0b48*/ 	.word	0xffffffff


	//   ....[7]....
        /*0b4c*/ 	.word	0xffffffff


	//   ....[8]....
        /*0b50*/ 	.word	0xffffffff


	//   ....[9]....
        /*0b54*/ 	.word	0xffffffff


	//   ....[10]....
        /*0b58*/ 	.word	0xffffffff


	//   ....[11]....
        /*0b5c*/ 	.word	0xffffffff


	//   ....[12]....
        /*0b60*/ 	.word	0xffffffff


	//   ....[13]....
        /*0b64*/ 	.word	0xffffffff


	//   ....[14]....
        /*0b68*/ 	.word	0xffffffff


	//   ....[15]....
        /*0b6c*/ 	.word	0xffffffff


	//   ....[16]....
        /*0b70*/ 	.word	0xffffffff


	//   ....[17]....
        /*0b74*/ 	.word	0xffffffff


	//   ....[18]....
        /*0b78*/ 	.word	0xffffffff


	//   ....[19]....
        /*0b7c*/ 	.word	0xffffffff


	//   ....[20]....
        /*0b80*/ 	.word	0xffffffff


	//   ....[21]....
        /*0b84*/ 	.word	0xffffffff


	//   ....[22]....
        /*0b88*/ 	.word	0xffffffff


	//   ....[23]....
        /*0b8c*/ 	.word	0xffffffff


	//   ....[24]....
        /*0b90*/ 	.word	0xffffffff


	//   ....[25]....
        /*0b94*/ 	.word	0xffffffff


	//   ....[26]....
        /*0b98*/ 	.word	0xffffffff


	//   ....[27]....
        /*0b9c*/ 	.word	0xffffffff


	//   ....[28]....
        /*0ba0*/ 	.word	0xffffffff


	//   ....[29]....
        /*0ba4*/ 	.word	0xffffffff


	//   ....[30]....
        /*0ba8*/ 	.word	0xffffffff


	//   ....[31]....
        /*0bac*/ 	.word	0xffffffff


	//   ....[32]....
        /*0bb0*/ 	.word	0xffffffff


	//   ....[33]....
        /*0bb4*/ 	.word	0xffffffff


	//   ....[34]....
        /*0bb8*/ 	.word	0xffffffff


	//   ....[35]....
        /*0bbc*/ 	.word	0xffffffff


	//   ....[36]....
        /*0bc0*/ 	.word	0xffffffff


	//   ....[37]....
        /*0bc4*/ 	.word	0xffffffff


	//   ....[38]....
        /*0bc8*/ 	.word	0xffffffff


	//   ....[39]....
        /*0bcc*/ 	.word	0xffffffff


	//   ....[40]....
        /*0bd0*/ 	.word	0xffffffff


	//   ....[41]....
        /*0bd4*/ 	.word	0xffffffff


	//   ....[42]....
        /*0bd8*/ 	.word	0xffffffff


	//   ....[43]....
        /*0bdc*/ 	.word	0xffffffff


	//   ....[44]....
        /*0be0*/ 	.word	0xffffffff


	//   ....[45]....
        /*0be4*/ 	.word	0xffffffff


	//   ....[46]....
        /*0be8*/ 	.word	0xffffffff


	//   ....[47]....
        /*0bec*/ 	.word	0xffffffff


	//   ....[48]....
        /*0bf0*/ 	.word	0xffffffff


	//   ....[49]....
        /*0bf4*/ 	.word	0xffffffff


	//   ....[50]....
        /*0bf8*/ 	.word	0xffffffff


	//   ....[51]....
        /*0bfc*/ 	.word	0xffffffff


	//   ....[52]....
        /*0c00*/ 	.word	0xffffffff


	//   ....[53]....
        /*0c04*/ 	.word	0xffffffff


	//   ....[54]....
        /*0c08*/ 	.word	0xffffffff


	//   ....[55]....
        /*0c0c*/ 	.word	0xffffffff


	//   ....[56]....
        /*0c10*/ 	.word	0xffffffff


	//   ....[57]....
        /*0c14*/ 	.word	0xffffffff


	//   ....[58]....
        /*0c18*/ 	.word	0xffffffff


	//   ....[59]....
        /*0c1c*/ 	.word	0xffffffff


	//   ....[60]....
        /*0c20*/ 	.word	0xffffffff


	//   ....[61]....
        /*0c24*/ 	.word	0xffffffff


	//   ....[62]....
        /*0c28*/ 	.word	0xffffffff


	//   ....[63]....
        /*0c2c*/ 	.word	0xffffffff


	//   ....[64]....
        /*0c30*/ 	.word	0xffffffff


	//   ....[65]....
        /*0c34*/ 	.word	0xffffffff


	//   ....[66]....
        /*0c38*/ 	.word	0xffffffff


	//   ....[67]....
        /*0c3c*/ 	.word	0xffffffff


	//   ....[68]....
        /*0c40*/ 	.word	0xffffffff


	//   ....[69]....
        /*0c44*/ 	.word	0xffffffff


	//   ....[70]....
        /*0c48*/ 	.word	0xffffffff


	//   ....[71]....
        /*0c4c*/ 	.word	0xffffffff


	//   ....[72]....
        /*0c50*/ 	.word	0xffffffff


	//   ....[73]....
        /*0c54*/ 	.word	0xffffffff


	//   ....[74]....
        /*0c58*/ 	.word	0xffffffff


	//   ....[75]....
        /*0c5c*/ 	.word	0xffffffff


	//   ....[76]....
        /*0c60*/ 	.word	0xffffffff


	//   ....[77]....
        /*0c64*/ 	.word	0xffffffff


	//   ....[78]....
        /*0c68*/ 	.word	0xffffffff


	//   ....[79]....
        /*0c6c*/ 	.word	0xffffffff


	//   ....[80]....
        /*0c70*/ 	.word	0xffffffff


	//   ....[81]....
        /*0c74*/ 	.word	0xffffffff


	//   ....[82]....
        /*0c78*/ 	.word	0xffffffff


	//   ....[83]....
        /*0c7c*/ 	.word	0xffffffff


	//   ....[84]....
        /*0c80*/ 	.word	0xffffffff


	//   ....[85]....
        /*0c84*/ 	.word	0xffffffff


	//   ....[86]....
        /*0c88*/ 	.word	0xffffffff


	//   ....[87]....
        /*0c8c*/ 	.word	0xffffffff


	//   ....[88]....
        /*0c90*/ 	.word	0xffffffff


	//   ....[89]....
        /*0c94*/ 	.word	0xffffffff


	//   ....[90]....
        /*0c98*/ 	.word	0xffffffff


	//   ....[91]....
        /*0c9c*/ 	.word	0xffffffff


	//   ....[92]....
        /*0ca0*/ 	.word	0xffffffff


	//   ....[93]....
        /*0ca4*/ 	.word	0xffffffff


	//   ....[94]....
        /*0ca8*/ 	.word	0xffffffff


	//   ....[95]....
        /*0cac*/ 	.word	0xffffffff


	//   ....[96]....
        /*0cb0*/ 	.word	0xffffffff


	//   ....[97]....
        /*0cb4*/ 	.word	0xffffffff


	//   ....[98]....
        /*0cb8*/ 	.word	0xffffffff


	//   ....[99]....
        /*0cbc*/ 	.word	0xffffffff


	//   ....[100]....
        /*0cc0*/ 	.word	0xffffffff


	//   ....[101]....
        /*0cc4*/ 	.word	0xffffffff


	//   ....[102]....
        /*0cc8*/ 	.word	0xffffffff


	//   ....[103]....
        /*0ccc*/ 	.word	0xffffffff


	//   ....[104]....
        /*0cd0*/ 	.word	0xffffffff


	//   ....[105]....
        /*0cd4*/ 	.word	0xffffffff


	//   ....[106]....
        /*0cd8*/ 	.word	0xffffffff


	//   ....[107]....
        /*0cdc*/ 	.word	0xffffffff


	//   ....[108]....
        /*0ce0*/ 	.word	0xffffffff


	//   ....[109]....
        /*0ce4*/ 	.word	0xffffffff


	//   ....[110]....
        /*0ce8*/ 	.word	0xffffffff


	//   ....[111]....
        /*0cec*/ 	.word	0xffffffff


	//   ....[112]....
        /*0cf0*/ 	.word	0xffffffff


	//   ....[113]....
        /*0cf4*/ 	.word	0xffffffff


	//   ....[114]....
        /*0cf8*/ 	.word	0xffffffff


	//   ....[115]....
        /*0cfc*/ 	.word	0xffffffff


	//   ....[116]....
        /*0d00*/ 	.word	0xffffffff


	//   ....[117]....
        /*0d04*/ 	.word	0xffffffff


	//   ....[118]....
        /*0d08*/ 	.word	0xffffffff


	//   ....[119]....
        /*0d0c*/ 	.word	0xffffffff


	//   ....[120]....
        /*0d10*/ 	.word	0xffffffff


	//   ....[121]....
        /*0d14*/ 	.word	0xffffffff


	//   ....[122]....
        /*0d18*/ 	.word	0xffffffff


	//   ....[123]....
        /*0d1c*/ 	.word	0xffffffff


	//   ....[124]....
        /*0d20*/ 	.word	0xffffffff


	//   ....[125]....
        /*0d24*/ 	.word	0xffffffff


	//   ....[126]....
        /*0d28*/ 	.word	0xffffffff


	//   ....[127]....
        /*0d2c*/ 	.word	0xffffffff


	//   ....[128]....
        /*0d30*/ 	.word	0xffffffff


	//   ....[129]....
        /*0d34*/ 	.word	0xffffffff


	//   ....[130]....
        /*0d38*/ 	.word	0xffffffff


	//   ....[131]....
        /*0d3c*/ 	.word	0xffffffff


	//   ....[132]....
        /*0d40*/ 	.word	0xffffffff


	//   ....[133]....
        /*0d44*/ 	.word	0xffffffff


	//   ....[134]....
        /*0d48*/ 	.word	0xffffffff


	//   ....[135]....
        /*0d4c*/ 	.word	0xffffffff


	//   ....[136]....
        /*0d50*/ 	.word	0xffffffff


	//   ....[137]....
        /*0d54*/ 	.word	0xffffffff


	//   ....[138]....
        /*0d58*/ 	.word	0x0500000f


	//   ....[139]....
        /*0d5c*/ 	.word	0x0500000f


	//   ....[140]....
        /*0d60*/ 	.word	0x0500000f


	//   ....[141]....
        /*0d64*/ 	.word	0x0500000f


	//   ....[142]....
        /*0d68*/ 	.word	0x0500000f


	//   ....[143]....
        /*0d6c*/ 	.word	0x0500000f


	//   ....[144]....
        /*0d70*/ 	.word	0x0500000f


	//   ....[145]....
        /*0d74*/ 	.word	0x0500000f


	//   ....[146]....
        /*0d78*/ 	.word	0x0500000f


	//   ....[147]....
        /*0d7c*/ 	.word	0x0500000f


	//   ....[148]....
        /*0d80*/ 	.word	0x0500000f


	//   ....[149]....
        /*0d84*/ 	.word	0x0500000f


	//   ....[150]....
        /*0d88*/ 	.word	0x0500000f


	//   ....[151]....
        /*0d8c*/ 	.word	0x0500000f


	//   ....[152]....
        /*0d90*/ 	.word	0x0500000f


	//   ....[153]....
        /*0d94*/ 	.word	0x0500000f


	//   ....[154]....
        /*0d98*/ 	.word	0x0500000f


	//   ....[155]....
        /*0d9c*/ 	.word	0x0500000f


	//   ....[156]....
        /*0da0*/ 	.word	0x0500000f


	//   ....[157]....
        /*0da4*/ 	.word	0x0500000f


	//   ....[158]....
        /*0da8*/ 	.word	0x0500000f


	//   ....[159]....
        /*0dac*/ 	.word	0x0500000f


	//   ....[160]....
        /*0db0*/ 	.word	0x0500000f


	//   ....[161]....
        /*0db4*/ 	.word	0x0500000f


	//   ....[162]....
        /*0db8*/ 	.word	0x0500000f


	//   ....[163]....
        /*0dbc*/ 	.word	0x0500000f


	//   ....[164]....
        /*0dc0*/ 	.word	0x0500000f


	//   ....[165]....
        /*0dc4*/ 	.word	0x0500000f


	//   ....[166]....
        /*0dc8*/ 	.word	0x0500000f


	//   ....[167]....
        /*0dcc*/ 	.word	0x0500000f


	//   ....[168]....
        /*0dd0*/ 	.word	0x0500000f


	//   ....[169]....
        /*0dd4*/ 	.word	0x0500000f


	//   ....[170]....
        /*0dd8*/ 	.word	0x0500000f


	//   ....[171]....
        /*0ddc*/ 	.word	0x0500000f


	//   ....[172]....
        /*0de0*/ 	.word	0x0500000f


	//   ....[173]....
        /*0de4*/ 	.word	0x0500000f


	//   ....[174]....
        /*0de8*/ 	.word	0x0500000f


	//   ....[175]....
        /*0dec*/ 	.word	0x0500000f


	//   ....[176]....
        /*0df0*/ 	.word	0x0500000f


	//   ....[177]....
        /*0df4*/ 	.word	0x0500000f


	//   ....[178]....
        /*0df8*/ 	.word	0x0500000f


	//   ....[179]....
        /*0dfc*/ 	.word	0x0500000f


	//   ....[180]....
        /*0e00*/ 	.word	0x0500000f


	//   ....[181]....
        /*0e04*/ 	.word	0x0500000f


	//   ....[182]....
        /*0e08*/ 	.word	0x0500000f


	//   ....[183]....
        /*0e0c*/ 	.word	0x0500000f


	//   ....[184]....
        /*0e10*/ 	.word	0x0500000f


	//   ....[185]....
        /*0e14*/ 	.word	0x0500000f


	//   ....[186]....
        /*0e18*/ 	.word	0x0500000f


	//   ....[187]....
        /*0e1c*/ 	.word	0x0500000f


	//   ....[188]....
        /*0e20*/ 	.word	0x0500000f


	//   ....[189]....
        /*0e24*/ 	.word	0x0500000f


	//   ....[190]....
        /*0e28*/ 	.word	0x0500000f


	//   ....[191]....
        /*0e2c*/ 	.word	0x0500000f


	//   ....[192]....
        /*0e30*/ 	.word	0x0500000f


	//   ....[193]....
        /*0e34*/ 	.word	0x0500000f


	//   ....[194]....
        /*0e38*/ 	.word	0x0500000f


	//   ....[195]....
        /*0e3c*/ 	.word	0x0500000f


	//   ....[196]....
        /*0e40*/ 	.word	0x0500000f


	//   ....[197]....
        /*0e44*/ 	.word	0x0500000f


	//   ....[198]....
        /*0e48*/ 	.word	0x0500000f


	//   ....[199]....
        /*0e4c*/ 	.word	0x0500000f


	//   ....[200]....
        /*0e50*/ 	.word	0x0500000f


	//   ....[201]....
        /*0e54*/ 	.word	0x0500000f


	//   ....[202]....
        /*0e58*/ 	.word	0x0500000f


	//   ....[203]....
        /*0e5c*/ 	.word	0x0500000f


	//   ....[204]....
        /*0e60*/ 	.word	0x0500000f


	//   ....[205]....
        /*0e64*/ 	.word	0x0500000f


	//   ....[206]....
        /*0e68*/ 	.word	0x0500000f


	//   ....[207]....
        /*0e6c*/ 	.word	0x0500000f


	//   ....[208]....
        /*0e70*/ 	.word	0x0500000f


	//   ....[209]....
        /*0e74*/ 	.word	0x0500000f


	//   ....[210]....
        /*0e78*/ 	.word	0x0500000f


	//   ....[211]....
        /*0e7c*/ 	.word	0x0500000f


	//   ....[212]....
        /*0e80*/ 	.word	0x0500000f


	//   ....[213]....
        /*0e84*/ 	.word	0x0500000f


	//   ....[214]....
        /*0e88*/ 	.word	0x0500000f


	//   ....[215]....
        /*0e8c*/ 	.word	0x0500000f


	//   ....[216]....
        /*0e90*/ 	.word	0x0500000f


	//   ....[217]....
        /*0e94*/ 	.word	0x0500000f


	//   ....[218]....
        /*0e98*/ 	.word	0x0500000f


	//   ....[219]....
        /*0e9c*/ 	.word	0x0500000f


	//   ....[220]....
        /*0ea0*/ 	.word	0x0500000f


	//   ....[221]....
        /*0ea4*/ 	.word	0x0500000f


	//   ....[222]....
        /*0ea8*/ 	.word	0x0500000f


	//   ....[223]....
        /*0eac*/ 	.word	0x0500000f


	//   ....[224]....
        /*0eb0*/ 	.word	0x0500000f


	//   ....[225]....
        /*0eb4*/ 	.word	0x0500000f


	//   ....[226]....
        /*0eb8*/ 	.word	0x0500000f


	//   ....[227]....
        /*0ebc*/ 	.word	0x0500000f


	//   ....[228]....
        /*0ec0*/ 	.word	0xffffffff


	//   ....[229]....
        /*0ec4*/ 	.word	0xffffffff


	//   ....[230]....
        /*0ec8*/ 	.word	0xffffffff


	//   ....[231]....
        /*0ecc*/ 	.word	0xffffffff


	//   ....[232]....
        /*0ed0*/ 	.word	0xffffffff


	//   ....[233]....
        /*0ed4*/ 	.word	0xffffffff


	//----- nvinfo : EIATTR_COOP_GROUP_INSTR_OFFSETS
	.align		4
.L_1445:
        /*0ed8*/ 	.byte	0x04, 0x28
        /*0eda*/ 	.short	(.L_1447 - .L_1446)


	//   ....[0]....
.L_1446:
        /*0edc*/ 	.word	0x000000c0


	//   ....[1]....
        /*0ee0*/ 	.word	0x000001f0


	//   ....[2]....
        /*0ee4*/ 	.word	0x00000240


	//   ....[3]....
        /*0ee8*/ 	.word	0x00000490


	//   ....[4]....
        /*0eec*/ 	.word	0x000005f0


	//   ....[5]....
        /*0ef0*/ 	.word	0x00000710


	//   ....[6]....
        /*0ef4*/ 	.word	0x00000870


	//   ....[7]....
        /*0ef8*/ 	.word	0x00007450


	//   ....[8]....
        /*0efc*/ 	.word	0x000081c0


	//   ....[9]....
        /*0f00*/ 	.word	0x000081d0


	//   ....[10]....
        /*0f04*/ 	.word	0x000081e0


	//   ....[11]....
        /*0f08*/ 	.word	0x000081f0


	//   ....[12]....
        /*0f0c*/ 	.word	0x00008530


	//   ....[13]....
        /*0f10*/ 	.word	0x00008540


	//   ....[14]....
        /*0f14*/ 	.word	0x00008550


	//   ....[15]....
        /*0f18*/ 	.word	0x00008560


	//   ....[16]....
        /*0f1c*/ 	.word	0x00009790


	//   ....[17]....
        /*0f20*/ 	.word	0x000097b0


	//   ....[18]....
        /*0f24*/ 	.word	0x000097c0


	//   ....[19]....
        /*0f28*/ 	.word	0x000097d0


	//   ....[20]....
        /*0f2c*/ 	.word	0x000098b0


	//   ....[21]....
        /*0f30*/ 	.word	0x000098d0


	//   ....[22]....
        /*0f34*/ 	.word	0x000098e0


	//   ....[23]....
        /*0f38*/ 	.word	0x000098f0


	//   ....[24]....
        /*0f3c*/ 	.word	0x0000c950


	//   ....[25]....
        /*0f40*/ 	.word	0x0000cf40


	//   ....[26]....
        /*0f44*/ 	.word	0x0000df80


	//   ....[27]....
        /*0f48*/ 	.word	0x0000e0f0


	//   ....[28]....
        /*0f4c*/ 	.word	0x0000e140


	//   ....[29]....
        /*0f50*/ 	.word	0x0000e160


	//   ....[30]....
        /*0f54*/ 	.word	0x000180b0


	//   ....[31]....
        /*0f58*/ 	.word	0x00018200


	//   ....[32]....
        /*0f5c*/ 	.word	0x00018340


	//   ....[33]....
        /*0f60*/ 	.word	0x00018360


	//   ....[34]....
        /*0f64*/ 	.word	0x00021d60


	//   ....[35]....
        /*0f68*/ 	.word	0x000229c0


	//   ....[36]....
        /*0f6c*/ 	.word	0x00023230


	//   ....[37]....
        /*0f70*/ 	.word	0x00023290


	//   ....[38]....
        /*0f74*/ 	.word	0x000235c0


	//   ....[39]....
        /*0f78*/ 	.word	0x000235f0


	//   ....[40]....
        /*0f7c*/ 	.word	0x0002b9b0


	//   ....[41]....
        /*0f80*/ 	.word	0x0002b9d0


	//   ....[42]....
        /*0f84*/ 	.word	0x0002ba10


	//   ....[43]....
        /*0f88*/ 	.word	0x0002ba40


	//   ....[44]....
        /*0f8c*/ 	.word	0x0002dc70


	//   ....[45]....
        /*0f90*/ 	.word	0x0002dc90


	//   ....[46]....
        /*0f94*/ 	.word	0x0002dcc0


	//   ....[47]....
        /*0f98*/ 	.word	0x0002dcd0


	//   ....[48]....
        /*0f9c*/ 	.word	0x0002e640


	//   ....[49]....
        /*0fa0*/ 	.word	0x0002e650


	//   ....[50]....
        /*0fa4*/ 	.word	0x0002e7e0


	//   ....[51]....
        /*0fa8*/ 	.word	0x0002e7f0


	//   ....[52]....
        /*0fac*/ 	.word	0x0002e980


	//   ....[53]....
        /*0fb0*/ 	.word	0x0002e990


	//   ....[54]....
        /*0fb4*/ 	.word	0x0002eb20


	//   ....[55]....
        /*0fb8*/ 	.word	0x0002eb30


	//   ....[56]....
        /*0fbc*/ 	.word	0x0002ef60


	//   ....[57]....
        /*0fc0*/ 	.word	0x0002ef70


	//   ....[58]....
        /*0fc4*/ 	.word	0x0002fc30


	//   ....[59]....
        /*0fc8*/ 	.word	0x0002fc40


	//   ....[60]....
        /*0fcc*/ 	.word	0x000311a0


	//   ....[61]....
        /*0fd0*/ 	.word	0x000311b0


	//   ....[62]....
        /*0fd4*/ 	.word	0x00031350


	//   ....[63]....
        /*0fd8*/ 	.word	0x00031360


	//   ....[64]....
        /*0fdc*/ 	.word	0x000314f0


	//   ....[65]....
        /*0fe0*/ 	.word	0x00031500


	//   ....[66]....
        /*0fe4*/ 	.word	0x00031690


	//   ....[67]....
        /*0fe8*/ 	.word	0x000316a0


	//   ....[68]....
        /*0fec*/ 	.word	0x00031890


	//   ....[69]....
        /*0ff0*/ 	.word	0x00031ac0


	//   ....[70]....
        /*0ff4*/ 	.word	0x00031af0


	//   ....[71]....
        /*0ff8*/ 	.word	0x00031b20


	//   ....[72]....
        /*0ffc*/ 	.word	0x00031b50


	//   ....[73]....
        /*1000*/ 	.word	0x00031b80


	//   ....[74]....
        /*1004*/ 	.word	0x00031bb0


	//   ....[75]....
        /*1008*/ 	.word	0x00031d50


	//   ....[76]....
        /*100c*/ 	.word	0x00031d80


	//   ....[77]....
        /*1010*/ 	.word	0x00031db0


	//   ....[78]....
        /*1014*/ 	.word	0x00031de0


	//   ....[79]....
        /*1018*/ 	.word	0x00031e10


	//   ....[80]....
        /*101c*/ 	.word	0x00031e40


	//   ....[81]....
        /*1020*/ 	.word	0x00031ee0


	//   ....[82]....
        /*1024*/ 	.word	0x00031f10


	//   ....[83]....
        /*1028*/ 	.word	0x00031f20


	//   ....[84]....
        /*102c*/ 	.word	0x00031f50


	//   ....[85]....
        /*1030*/ 	.word	0x00033840


	//   ....[86]....
        /*1034*/ 	.word	0x00035840


	//   ....[87]....
        /*1038*/ 	.word	0x00036310


	//   ....[88]....
        /*103c*/ 	.word	0x00036320


	//   ....[89]....
        /*1040*/ 	.word	0x00036340


	//   ....[90]....
        /*1044*/ 	.word	0x00036360


	//   ....[91]....
        /*1048*/ 	.word	0x00036450


	//   ....[92]....
        /*104c*/ 	.word	0x000364e0


	//   ....[93]....
        /*1050*/ 	.word	0x00036510


	//   ....[94]....
        /*1054*/ 	.word	0x00036590


	//   ....[95]....
        /*1058*/ 	.word	0x000365c0


	//   ....[96]....
        /*105c*/ 	.word	0x00036640


	//   ....[97]....
        /*1060*/ 	.word	0x00036670


	//   ....[98]....
        /*1064*/ 	.word	0x000366f0


	//   ....[99]....
        /*1068*/ 	.word	0x00036720


	//   ....[100]....
        /*106c*/ 	.word	0x00036780


	//   ....[101]....
        /*1070*/ 	.word	0x00036790


	//   ....[102]....
        /*1074*/ 	.word	0x00036800


	//   ....[103]....
        /*1078*/ 	.word	0x00036ee0


	//   ....[104]....
        /*107c*/ 	.word	0x00036f20


	//   ....[105]....
        /*1080*/ 	.word	0x00036f40


	//   ....[106]....
        /*1084*/ 	.word	0x00036fe0


	//   ....[107]....
        /*1088*/ 	.word	0x000370a0


	//   ....[108]....
        /*108c*/ 	.word	0x000370b0


	//   ....[109]....
        /*1090*/ 	.word	0x00037170


	//   ....[110]....
        /*1094*/ 	.word	0x00037180


	//   ....[111]....
        /*1098*/ 	.word	0x00037220


	//   ....[112]....
        /*109c*/ 	.word	0x00037230


	//   ....[113]....
        /*10a0*/ 	.word	0x000372e0


	//   ....[114]....
        /*10a4*/ 	.word	0x000372f0


	//   ....[115]....
        /*10a8*/ 	.word	0x000373a0


	//   ....[116]....
        /*10ac*/ 	.word	0x000373b0


	//   ....[117]....
        /*10b0*/ 	.word	0x000373c0


	//   ....[118]....
        /*10b4*/ 	.word	0x00037430


	//   ....[119]....
        /*10b8*/ 	.word	0x0003a020


	//   ....[120]....
        /*10bc*/ 	.word	0x0003a030


	//   ....[121]....
        /*10c0*/ 	.word	0x0003a070


	//   ....[122]....
        /*10c4*/ 	.word	0x0003a0b0


	//   ....[123]....
        /*10c8*/ 	.word	0x0003a0e0


	//   ....[124]....
        /*10cc*/ 	.word	0x0003a110


	//   ....[125]....
        /*10d0*/ 	.word	0x0003a140


	//   ....[126]....
        /*10d4*/ 	.word	0x0003a170


	//   ....[127]....
        /*10d8*/ 	.word	0x0003a340


	//   ....[128]....
        /*10dc*/ 	.word	0x0003a370


	//   ....[129]....
        /*10e0*/ 	.word	0x0003a3a0


	//   ....[130]....
        /*10e4*/ 	.word	0x0003a3d0


	//   ....[131]....
        /*10e8*/ 	.word	0x0003a400


	//   ....[132]....
        /*10ec*/ 	.word	0x0003a430


	//   ....[133]....
        /*10f0*/ 	.word	0x0003a500


	//   ....[134]....
        /*10f4*/ 	.word	0x0003a520


	//   ....[135]....
        /*10f8*/ 	.word	0x0003a530


	//   ....[136]....
        /*10fc*/ 	.word	0x0003a5b0


	//   ....[137]....
        /*1100*/ 	.word	0x0003b0f0


	//   ....[138]....
        /*1104*/ 	.word	0x0003b510


	//   ....[139]....
        /*1108*/ 	.word	0x0003b5b0


	//   ....[140]....
        /*110c*/ 	.word	0x0003b640


	//   ....[141]....
        /*1110*/ 	.word	0x0003b690


	//   ....[142]....
        /*1114*/ 	.word	0x0003b6e0


	//   ....[143]....
        /*1118*/ 	.word	0x0003b780


	//   ....[144]....
        /*111c*/ 	.word	0x0003b810


	//   ....[145]....
        /*1120*/ 	.word	0x0003b860


	//   ....[146]....
        /*1124*/ 	.word	0x0003b8b0


	//   ....[147]....
        /*1128*/ 	.word	0x0003b9a0


	//   ....[148]....
        /*112c*/ 	.word	0x0003ba50


	//   ....[149]....
        /*1130*/ 	.word	0x0003bad0


	//   ....[150]....
        /*1134*/ 	.word	0x0003bb40


	//   ....[151]....
        /*1138*/ 	.word	0x0003bcb0


	//   ....[152]....
        /*113c*/ 	.word	0x0003bdc0


	//   ....[153]....
        /*1140*/ 	.word	0x0003be20


	//   ....[154]....
        /*1144*/ 	.word	0x0003be70


	//   ....[155]....
        /*1148*/ 	.word	0x0003c120


	//   ....[156]....
        /*114c*/ 	.word	0x0003c170


	//   ....[157]....
        /*1150*/ 	.word	0x0003c200


	//   ....[158]....
        /*1154*/ 	.word	0x0003c290


	//   ....[159]....
        /*1158*/ 	.word	0x0003c320


	//   ....[160]....
        /*115c*/ 	.word	0x0003c3b0


	//   ....[161]....
        /*1160*/ 	.word	0x0003c440


	//   ....[162]....
        /*1164*/ 	.word	0x0003c4d0


	//   ....[163]....
        /*1168*/ 	.word	0x0003c550


	//   ....[164]....
        /*116c*/ 	.word	0x0003c5a0


	//   ....[165]....
        /*1170*/ 	.word	0x0003c630


	//   ....[166]....
        /*1174*/ 	.word	0x0003c6c0


	//   ....[167]....
        /*1178*/ 	.word	0x0003c740


	//   ....[168]....
        /*117c*/ 	.word	0x0003c790


	//   ....[169]....
        /*1180*/ 	.word	0x0003c820


	//   ....[170]....
        /*1184*/ 	.word	0x0003c8b0


	//   ....[171]....
        /*1188*/ 	.word	0x0003c940


	//   ....[172]....
        /*118c*/ 	.word	0x0003c9d0


	//   ....[173]....
        /*1190*/ 	.word	0x0003ca60


	//   ....[174]....
        /*1194*/ 	.word	0x0003caf0


	//   ....[175]....
        /*1198*/ 	.word	0x0003cbb0


	//   ....[176]....
        /*119c*/ 	.word	0x0003ce90


	//   ....[177]....
        /*11a0*/ 	.word	0x0003d020


	//   ....[178]....
        /*11a4*/ 	.word	0x0003d080


	//   ....[179]....
        /*11a8*/ 	.word	0x0003d0e0


	//   ....[180]....
        /*11ac*/ 	.word	0x0003d140


	//   ....[181]....
        /*11b0*/ 	.word	0x0003d1e0


	//   ....[182]....
        /*11b4*/ 	.word	0x0003d2d0


	//   ....[183]....
        /*11b8*/ 	.word	0x0003d400


	//   ....[184]....
        /*11bc*/ 	.word	0x0003d4a0


	//   ....[185]....
        /*11c0*/ 	.word	0x0003d570


	//   ....[186]....
        /*11c4*/ 	.word	0x0003d610


	//   ....[187]....
        /*11c8*/ 	.word	0x0003d6e0


	//   ....[188]....
        /*11cc*/ 	.word	0x0003d780


	//   ....[189]....
        /*11d0*/ 	.word	0x0003d850


	//   ....[190]....
        /*11d4*/ 	.word	0x0003d8f0


	//   ....[191]....
        /*11d8*/ 	.word	0x0003d9a0


	//   ....[192]....
        /*11dc*/ 	.word	0x0003da80


	//   ....[193]....
        /*11e0*/ 	.word	0x0003dce0


	//   ....[194]....
        /*11e4*/ 	.word	0x0003dd90


	//   ....[195]....
        /*11e8*/ 	.word	0x0003de90


	//   ....[196]....
        /*11ec*/ 	.word	0x0003df80


	//   ....[197]....
        /*11f0*/ 	.word	0x0003e010


	//   ....[198]....
        /*11f4*/ 	.word	0x0003e100


	//   ....[199]....
        /*11f8*/ 	.word	0x0003e190


	//   ....[200]....
        /*11fc*/ 	.word	0x0003e280


	//   ....[201]....
        /*1200*/ 	.word	0x0003e310


	//   ....[202]....
        /*1204*/ 	.word	0x0003e400


	//   ....[203]....
        /*1208*/ 	.word	0x0003e490


	//   ....[204]....
        /*120c*/ 	.word	0x0003e570


	//   ....[205]....
        /*1210*/ 	.word	0x0003e6a0


	//   ....[206]....
        /*1214*/ 	.word	0x0003e6f0


	//   ....[207]....
        /*1218*/ 	.word	0x0003e750


	//   ....[208]....
        /*121c*/ 	.word	0x0003e7f0


	//   ....[209]....
        /*1220*/ 	.word	0x0003eb90


	//   ....[210]....
        /*1224*/ 	.word	0x0003ec30


	//   ....[211]....
        /*1228*/ 	.word	0x0003edd0


	//   ....[212]....
        /*122c*/ 	.word	0x0003ee50


	//   ....[213]....
        /*1230*/ 	.word	0x0003eed0


	//   ....[214]....
        /*1234*/ 	.word	0x0003ef50


	//   ....[215]....
        /*1238*/ 	.word	0x0003efd0


	//   ....[216]....
        /*123c*/ 	.word	0x0003f060


	//   ....[217]....
        /*1240*/ 	.word	0x0003f100


	//   ....[218]....
        /*1244*/ 	.word	0x0003f1b0


	//   ....[219]....
        /*1248*/ 	.word	0x0003f230


	//   ....[220]....
        /*124c*/ 	.word	0x0003f2b0


	//   ....[221]....
        /*1250*/ 	.word	0x0003f330


	//   ....[222]....
        /*1254*/ 	.word	0x0003f3c0


	//   ....[223]....
        /*1258*/ 	.word	0x0003f440


	//   ....[224]....
        /*125c*/ 	.word	0x0003f4f0


	//   ....[225]....
        /*1260*/ 	.word	0x0003f540


	//   ....[226]....
        /*1264*/ 	.word	0x0003f600


	//   ....[227]....
        /*1268*/ 	.word	0x0003f730


	//   ....[228]....
        /*126c*/ 	.word	0x00041440


	//   ....[229]....
        /*1270*/ 	.word	0x00041ab0


	//   ....[230]....
        /*1274*/ 	.word	0x00042c70


	//   ....[231]....
        /*1278*/ 	.word	0x00042ca0


	//   ....[232]....
        /*127c*/ 	.word	0x00042cc0


	//   ....[233]....
        /*1280*/ 	.word	0x00042cd0


	//----- nvinfo : EIATTR_REG_RECONFIG
	.align		4
.L_1447:
        /*1284*/ 	.byte	0x01, 0x54
	.zero		2


	//----- nvinfo : EIATTR_SYSCALL_OFFSETS
	.align		4
        /*1288*/ 	.byte	0x04, 0x46
        /*128a*/ 	.short	(.L_1449 - .L_1448)


	//   ....[0]....
.L_1448:
        /*128c*/ 	.word	0x00002610


	//   ....[1]....
        /*1290*/ 	.word	0x00002760


	//   ....[2]....
        /*1294*/ 	.word	0x00007990


	//   ....[3]....
        /*1298*/ 	.word	0x00007f70


	//   ....[4]....
        /*129c*/ 	.word	0x00035470


	//   ....[5]....
        /*12a0*/ 	.word	0x000355c0


	//   ....[6]....
        /*12a4*/ 	.word	0x000356b0


	//   ....[7]....
        /*12a8*/ 	.word	0x00035f10


	//   ....[8]....
        /*12ac*/ 	.word	0x00036b10


	//----- nvinfo : EIATTR_MBARRIER_INSTR_OFFSETS
	.align		4
.L_1449:
        /*12b0*/ 	.byte	0x04, 0x39
        /*12b2*/ 	.short	(.L_1451 - .L_1450)


	//   ....[0]....
.L_1450:
        /*12b4*/ 	.word	0x00000330
        /*12b8*/ 	.word	0x000000ff
        /*12bc*/ 	.word	0x00032400
        /*12c0*/ 	.short	0x0100
        /*12c2*/ 	.byte	0x08
	.zero		1


	//   ....[1]....
        /*12c4*/ 	.word	0x00000340
        /*12c8*/ 	.word	0x000000ff
        /*12cc*/ 	.word	0x00032410
        /*12d0*/ 	.short	0x0100
        /*12d2*/ 	.byte	0x08
	.zero		1


	//   ....[2]....
        /*12d4*/ 	.word	0x00000350
        /*12d8*/ 	.word	0x000000ff
        /*12dc*/ 	.word	0x00032420
        /*12e0*/ 	.short	0x0100
        /*12e2*/ 	.byte	0x08
	.zero		1


	//   ....[3]....
        /*12e4*/ 	.word	0x00000440
        /*12e8*/ 	.word	0x000000ff
        /*12ec*/ 	.word	0x00032430
        /*12f0*/ 	.short	0x0100
        /*12f2*/ 	.byte	0x08
	.zero		1


	//   ....[4]....
        /*12f4*/ 	.word	0x00000450
        /*12f8*/ 	.word	0x000000ff
        /*12fc*/ 	.word	0x00032440
        /*1300*/ 	.short	0x0100
        /*1302*/ 	.byte	0x08
	.zero		1


	//   ....[5]....
        /*1304*/ 	.word	0x00000460
        /*1308*/ 	.word	0x000000ff
        /*130c*/ 	.word	0x00032438
        /*1310*/ 	.short	0x0100
        /*1312*/ 	.byte	0x08
	.zero		1


	//   ....[6]....
        /*1314*/ 	.word	0x00000470
        /*1318*/ 	.word	0x000000ff
        /*131c*/ 	.word	0x00032448
        /*1320*/ 	.short	0x0100
        /*1322*/ 	.byte	0x08
	.zero		1


	//   ....[7]....
        /*1324*/ 	.word	0x000005a0
        /*1328*/ 	.word	0x000000ff
        /*132c*/ 	.word	0x00032450
        /*1330*/ 	.short	0x0100
        /*1332*/ 	.byte	0x08
	.zero		1


	//   ....[8]....
        /*1334*/ 	.word	0x000005b0
        /*1338*/ 	.word	0x000000ff
        /*133c*/ 	.word	0x00032460
        /*1340*/ 	.short	0x0100
        /*1342*/ 	.byte	0x08
	.zero		1


	//   ....[9]....
        /*1344*/ 	.word	0x000005c0
        /*1348*/ 	.word	0x000000ff
        /*134c*/ 	.word	0x00032458
        /*1350*/ 	.short	0x0100
        /*1352*/ 	.byte	0x08
	.zero		1


	//   ....[10]....
        /*1354*/ 	.word	0x000005d0
        /*1358*/ 	.word	0x000000ff
        /*135c*/ 	.word	0x00032468
        /*1360*/ 	.short	0x0100
        /*1362*/ 	.byte	0x08
	.zero		1


	//   ....[11]....
        /*1364*/ 	.word	0x000006c0
        /*1368*/ 	.word	0x000000ff
        /*136c*/ 	.word	0x00032470
        /*1370*/ 	.short	0x0100
        /*1372*/ 	.byte	0x06
	.zero		1


	//   ....[12]....
        /*1374*/ 	.word	0x000006d0
        /*1378*/ 	.word	0x000000ff
        /*137c*/ 	.word	0x00032480
        /*1380*/ 	.short	0x0100
        /*1382*/ 	.byte	0x06
	.zero		1


	//   ....[13]....
        /*1384*/ 	.word	0x000006e0
        /*1388*/ 	.word	0x000000ff
        /*138c*/ 	.word	0x00032478
        /*1390*/ 	.short	0x0100
        /*1392*/ 	.byte	0x06
	.zero		1


	//   ....[14]....
        /*1394*/ 	.word	0x000006f0
        /*1398*/ 	.word	0x000000ff
        /*139c*/ 	.word	0x00032488
        /*13a0*/ 	.short	0x0100
        /*13a2*/ 	.byte	0x06
	.zero		1


	//   ....[15]....
        /*13a4*/ 	.word	0x00000820
        /*13a8*/ 	.word	0x000000ff
        /*13ac*/ 	.word	0x00032490
        /*13b0*/ 	.short	0x0100
        /*13b2*/ 	.byte	0x08
	.zero		1


	//   ....[16]....
        /*13b4*/ 	.word	0x00000830
        /*13b8*/ 	.word	0x000000ff
        /*13bc*/ 	.word	0x000324a0
        /*13c0*/ 	.short	0x0100
        /*13c2*/ 	.byte	0x08
	.zero		1


	//   ....[17]....
        /*13c4*/ 	.word	0x00000840
        /*13c8*/ 	.word	0x000000ff
        /*13cc*/ 	.word	0x00032498
        /*13d0*/ 	.short	0x0100
        /*13d2*/ 	.byte	0x08
	.zero		1


	//   ....[18]....
        /*13d4*/ 	.word	0x00000850
        /*13d8*/ 	.word	0x000000ff
        /*13dc*/ 	.word	0x000324a8
        /*13e0*/ 	.short	0x0100
        /*13e2*/ 	.byte	0x08
	.zero		1


	//   ....[19]....
        /*13e4*/ 	.word	0x00000980
        /*13e8*/ 	.word	0x000000ff
        /*13ec*/ 	.word	0x000324b0
        /*13f0*/ 	.short	0x0100
        /*13f2*/ 	.byte	0x08
	.zero		1


	//   ....[20]....
        /*13f4*/ 	.word	0x00000990
        /*13f8*/ 	.word	0x000000ff
        /*13fc*/ 	.word	0x000324c0
        /*1400*/ 	.short	0x0100
        /*1402*/ 	.byte	0x08
	.zero		1


	//   ....[21]....
        /*1404*/ 	.word	0x000009a0
        /*1408*/ 	.word	0x000000ff
        /*140c*/ 	.word	0x000324b8
        /*1410*/ 	.short	0x0100
        /*1412*/ 	.byte	0x08
	.zero		1


	//   ....[22]....
        /*1414*/ 	.word	0x000009b0
        /*1418*/ 	.word	0x000000ff
        /*141c*/ 	.word	0x000324c8
        /*1420*/ 	.short	0x0100
        /*1422*/ 	.byte	0x08
	.zero		1


	//   ....[23]....
        /*1424*/ 	.word	0x000038b0
        /*1428*/ 	.word	0x00000044
        /*142c*/ 	.word	0x00032490
        /*1430*/ 	.short	0x010a
        /*1432*/ 	.byte	0x3f
	.zero		1


	//   ....[24]....
        /*1434*/ 	.word	0x00004d20
        /*1438*/ 	.word	0x00000044
        /*143c*/ 	.word	0x00032490
        /*1440*/ 	.short	0x010a
        /*1442*/ 	.byte	0x3f
	.zero		1


	//   ....[25]....
        /*1444*/ 	.word	0x00005df0
        /*1448*/ 	.word	0x00000044
        /*144c*/ 	.word	0x00032490
        /*1450*/ 	.short	0x010a
        /*1452*/ 	.byte	0x3f
	.zero		1


	//   ....[26]....
        /*1454*/ 	.word	0x00006020
        /*1458*/ 	.word	0x00000004
        /*145c*/ 	.word	0x00000000
        /*1460*/ 	.short	0x0101
        /*1462*/ 	.byte	0x3f
	.zero		1


	//   ....[27]....
        /*1464*/ 	.word	0x00006060
        /*1468*/ 	.word	0x00000044
        /*146c*/ 	.word	0x000324b0
        /*1470*/ 	.short	0x010a
        /*1472*/ 	.byte	0x3f
	.zero		1


	//   ....[28]....
        /*1474*/ 	.word	0x000066b0
        /*1478*/ 	.word	0x00000044
        /*147c*/ 	.word	0x00000000
        /*1480*/ 	.short	0x0101
        /*1482*/ 	.byte	0x3f
	.zero		1


	//   ....[29]....
        /*1484*/ 	.word	0x00007cf0
        /*1488*/ 	.word	0x00000002
        /*148c*/ 	.word	0x00032400
        /*1490*/ 	.short	0x010a
        /*1492*/ 	.byte	0x3f
	.zero		1


	//   ....[30]....
        /*1494*/ 	.word	0x00007d40
        /*1498*/ 	.word	0x00000002
        /*149c*/ 	.word	0x00032400
        /*14a0*/ 	.short	0x010a
        /*14a2*/ 	.byte	0x3f
	.zero		1


	//   ....[31]....
        /*14a4*/ 	.word	0x000087c0
        /*14a8*/ 	.word	0x00000002
        /*14ac*/ 	.word	0x00032400
        /*14b0*/ 	.short	0x010a
        /*14b2*/ 	.byte	0x3f
	.zero		1


	//   ....[32]....
        /*14b4*/ 	.word	0x00009bf0
        /*14b8*/ 	.word	0x00000002
        /*14bc*/ 	.word	0x00032400
        /*14c0*/ 	.short	0x010a
        /*14c2*/ 	.byte	0x3f
	.zero		1


	//   ....[33]....
        /*14c4*/ 	.word	0x0000b1a0
        /*14c8*/ 	.word	0x00000005
        /*14cc*/ 	.word	0x00000000
        /*14d0*/ 	.short	0x010a
        /*14d2*/ 	.byte	0x3f
	.zero		1


	//   ....[34]....
        /*14d4*/ 	.word	0x0000b2a0
        /*14d8*/ 	.word	0x00000002
        /*14dc*/ 	.word	0x00000000
        /*14e0*/ 	.short	0x010a
        /*14e2*/ 	.byte	0x3f
	.zero		1


	//   ....[35]....
        /*14e4*/ 	.word	0x0000b6d0
        /*14e8*/ 	.word	0x00000012
        /*14ec*/ 	.word	0x00000000
        /*14f0*/ 	.short	0x010a
        /*14f2*/ 	.byte	0x3f
	.zero		1


	//   ....[36]....
        /*14f4*/ 	.word	0x0000b780
        /*14f8*/ 	.word	0x00000004
        /*14fc*/ 	.word	0x00000000
        /*1500*/ 	.short	0x010a
        /*1502*/ 	.byte	0x3f
	.zero		1


	//   ....[37]....
        /*1504*/ 	.word	0x0000c490
        /*1508*/ 	.word	0x00000004
        /*150c*/ 	.word	0x00000000
        /*1510*/ 	.short	0x0101
        /*1512*/ 	.byte	0x3f
	.zero		1


	//   ....[38]....
        /*1514*/ 	.word	0x00016190
        /*1518*/ 	.word	0x00000002
        /*151c*/ 	.word	0x00000000
        /*1520*/ 	.short	0x0101
        /*1522*/ 	.byte	0x3f
	.zero		1


	//   ....[39]....
        /*1524*/ 	.word	0x00016640
        /*1528*/ 	.word	0x00000007
        /*152c*/ 	.word	0x00000000
        /*1530*/ 	.short	0x010a
        /*1532*/ 	.byte	0x3f
	.zero		1


	//   ....[40]....
        /*1534*/ 	.word	0x00016740
        /*1538*/ 	.word	0x00000000
        /*153c*/ 	.word	0x00000000
        /*1540*/ 	.short	0x010a
        /*1542*/ 	.byte	0x3f
	.zero		1


	//   ....[41]....
        /*1544*/ 	.word	0x00016b70
        /*1548*/ 	.word	0x00000014
        /*154c*/ 	.word	0x00000000
        /*1550*/ 	.short	0x010a
        /*1552*/ 	.byte	0x3f
	.zero		1


	//   ....[42]....
        /*1554*/ 	.word	0x00016c20
        /*1558*/ 	.word	0x00000006
        /*155c*/ 	.word	0x00000000
        /*1560*/ 	.short	0x010a
        /*1562*/ 	.byte	0x3f
	.zero		1


	//   ....[43]....
        /*1564*/ 	.word	0x00017930
        /*1568*/ 	.word	0x00000006
        /*156c*/ 	.word	0x00000000
        /*1570*/ 	.short	0x0101
        /*1572*/ 	.byte	0x3f
	.zero		1


	//   ....[44]....
        /*1574*/ 	.word	0x00020360
        /*1578*/ 	.word	0x00000000
        /*157c*/ 	.word	0x00000000
        /*1580*/ 	.short	0x0101
        /*1582*/ 	.byte	0x3f
	.zero		1


	//   ....[45]....
        /*1584*/ 	.word	0x00020570
        /*1588*/ 	.word	0x00000005
        /*158c*/ 	.word	0x00000000
        /*1590*/ 	.short	0x010a
        /*1592*/ 	.byte	0x3f
	.zero		1


	//   ....[46]....
        /*1594*/ 	.word	0x00020670
        /*1598*/ 	.word	0x00000006
        /*159c*/ 	.word	0x00000000
        /*15a0*/ 	.short	0x010a
        /*15a2*/ 	.byte	0x3f
	.zero		1


	//   ....[47]....
        /*15a4*/ 	.word	0x00020aa0
        /*15a8*/ 	.word	0x00000005
        /*15ac*/ 	.word	0x00000000
        /*15b0*/ 	.short	0x010a
        /*15b2*/ 	.byte	0x3f
	.zero		1


	//   ....[48]....
        /*15b4*/ 	.word	0x00020b50
        /*15b8*/ 	.word	0x00000006
        /*15bc*/ 	.word	0x00000000
        /*15c0*/ 	.short	0x010a
        /*15c2*/ 	.byte	0x3f
	.zero		1


	//   ....[49]....
        /*15c4*/ 	.word	0x00021860
        /*15c8*/ 	.word	0x00000005
        /*15cc*/ 	.word	0x00000000
        /*15d0*/ 	.short	0x0101
        /*15d2*/ 	.byte	0x3f
	.zero		1


	//   ....[50]....
        /*15d4*/ 	.word	0x0002b590
        /*15d8*/ 	.word	0x00000004
        /*15dc*/ 	.word	0x00000000
        /*15e0*/ 	.short	0x0101
        /*15e2*/ 	.byte	0x3f
	.zero		1


	//   ....[51]....
        /*15e4*/ 	.word	0x0002e560
        /*15e8*/ 	.word	0x00000003
        /*15ec*/ 	.word	0x00000000
        /*15f0*/ 	.short	0x0101
        /*15f2*/ 	.byte	0x3f
	.zero		1


	//   ....[52]....
        /*15f4*/ 	.word	0x0002ee60
        /*15f8*/ 	.word	0x00000008
        /*15fc*/ 	.word	0x00000000
        /*1600*/ 	.short	0x0101
        /*1602*/ 	.byte	0x3f
	.zero		1


	//   ....[53]....
        /*1604*/ 	.word	0x00033920
        /*1608*/ 	.word	0x00000012
        /*160c*/ 	.word	0x00032420
        /*1610*/ 	.short	0x010a
        /*1612*/ 	.byte	0x3f
	.zero		1


	//   ....[54]....
        /*1614*/ 	.word	0x000339f0
        /*1618*/ 	.word	0x00000005
        /*161c*/ 	.word	0x000324a0
        /*1620*/ 	.short	0x010a
        /*1622*/ 	.byte	0x3f
	.zero		1


	//   ....[55]....
        /*1624*/ 	.word	0x00033c30
        /*1628*/ 	.word	0x00000005
        /*162c*/ 	.word	0x000324c0
        /*1630*/ 	.short	0x010a
        /*1632*/ 	.byte	0x3f
	.zero		1


	//   ....[56]....
        /*1634*/ 	.word	0x000342d0
        /*1638*/ 	.word	0x00000006
        /*163c*/ 	.word	0x000324a0
        /*1640*/ 	.short	0x010a
        /*1642*/ 	.byte	0x3f
	.zero		1


	//   ....[57]....
        /*1644*/ 	.word	0x00034500
        /*1648*/ 	.word	0x00000006
        /*164c*/ 	.word	0x000324c0
        /*1650*/ 	.short	0x010a
        /*1652*/ 	.byte	0x3f
	.zero		1


	//   ....[58]....
        /*1654*/ 	.word	0x00035ab0
        /*1658*/ 	.word	0x00000000
        /*165c*/ 	.word	0x00032440
        /*1660*/ 	.short	0x010a
        /*1662*/ 	.byte	0x3f
	.zero		1


	//   ....[59]....
        /*1664*/ 	.word	0x000368c0
        /*1668*/ 	.word	0x00000012
        /*166c*/ 	.word	0x00032400
        /*1670*/ 	.short	0x0107
        /*1672*/ 	.byte	0x3f
	.zero		1


	//   ....[60]....
        /*1674*/ 	.word	0x00036980
        /*1678*/ 	.word	0x00000012
        /*167c*/ 	.word	0x00032400
        /*1680*/ 	.short	0x0101
        /*1682*/ 	.byte	0x3f
	.zero		1


	//   ....[61]....
        /*1684*/ 	.word	0x00037570
        /*1688*/ 	.word	0x00000012
        /*168c*/ 	.word	0x00032410
        /*1690*/ 	.short	0x0107
        /*1692*/ 	.byte	0x3f
	.zero		1


	//   ....[62]....
        /*1694*/ 	.word	0x00037670
        /*1698*/ 	.word	0x00000012
        /*169c*/ 	.word	0x00032410
        /*16a0*/ 	.short	0x0101
        /*16a2*/ 	.byte	0x3f
	.zero		1


	//   ....[63]....
        /*16a4*/ 	.word	0x00037690
        /*16a8*/ 	.word	0x00000012
        /*16ac*/ 	.word	0x00032420
        /*16b0*/ 	.short	0x010a
        /*16b2*/ 	.byte	0x3f
	.zero		1


	//   ....[64]....
        /*16b4*/ 	.word	0x00037770
        /*16b8*/ 	.word	0x00000002
        /*16bc*/ 	.word	0x00032460
        /*16c0*/ 	.short	0x010a
        /*16c2*/ 	.byte	0x3f
	.zero		1


	//   ....[65]....
        /*16c4*/ 	.word	0x000380a0
        /*16c8*/ 	.word	0x00000002
        /*16cc*/ 	.word	0x00032440
        /*16d0*/ 	.short	0x010a
        /*16d2*/ 	.byte	0x3f
	.zero		1


	//   ....[66]....
        /*16d4*/ 	.word	0x000382d0
        /*16d8*/ 	.word	0x00000002
        /*16dc*/ 	.word	0x00032460
        /*16e0*/ 	.short	0x010a
        /*16e2*/ 	.byte	0x3f
	.zero		1


	//   ....[67]....
        /*16e4*/ 	.word	0x00038ad0
        /*16e8*/ 	.word	0x00000003
        /*16ec*/ 	.word	0x00032440
        /*16f0*/ 	.short	0x010a
        /*16f2*/ 	.byte	0x3f
	.zero		1


	//   ....[68]....
        /*16f4*/ 	.word	0x00038d00
        /*16f8*/ 	.word	0x00000003
        /*16fc*/ 	.word	0x00032460
        /*1700*/ 	.short	0x010a
        /*1702*/ 	.byte	0x3f
	.zero		1


	//   ....[69]....
        /*1704*/ 	.word	0x000394a0
        /*1708*/ 	.word	0x00000003
        /*170c*/ 	.word	0x00032440
        /*1710*/ 	.short	0x010a
        /*1712*/ 	.byte	0x3f
	.zero		1


	//   ....[70]....
        /*1714*/ 	.word	0x000396d0
        /*1718*/ 	.word	0x00000003
        /*171c*/ 	.word	0x00032460
        /*1720*/ 	.short	0x010a
        /*1722*/ 	.byte	0x3f
	.zero		1


	//   ....[71]....
        /*1724*/ 	.word	0x0003b070
        /*1728*/ 	.word	0x00000000
        /*172c*/ 	.word	0x00032420
        /*1730*/ 	.short	0x010a
        /*1732*/ 	.byte	0x3f
	.zero		1


	//   ....[72]....
        /*1734*/ 	.word	0x0003b250
        /*1738*/ 	.word	0x00000006
        /*173c*/ 	.word	0x00000000
        /*1740*/ 	.short	0x010a
        /*1742*/ 	.byte	0x3f
	.zero		1


	//   ....[73]....
        /*1744*/ 	.word	0x0003b280
        /*1748*/ 	.word	0x00000007
        /*174c*/ 	.word	0x00000000
        /*1750*/ 	.short	0x010a
        /*1752*/ 	.byte	0x3f
	.zero		1


	//   ....[74]....
        /*1754*/ 	.word	0x0003b2e0
        /*1758*/ 	.word	0x00000004
        /*175c*/ 	.word	0x00000000
        /*1760*/ 	.short	0x010a
        /*1762*/ 	.byte	0x3f
	.zero		1


	//   ....[75]....
        /*1764*/ 	.word	0x0003b310
        /*1768*/ 	.word	0x00000003
        /*176c*/ 	.word	0x00000000
        /*1770*/ 	.short	0x010a
        /*1772*/ 	.byte	0x3f
	.zero		1


	//   ....[76]....
        /*1774*/ 	.word	0x0003b370
        /*1778*/ 	.word	0x00000044
        /*177c*/ 	.word	0x00032490
        /*1780*/ 	.short	0x010a
        /*1782*/ 	.byte	0x3f
	.zero		1


	//   ....[77]....
        /*1784*/ 	.word	0x0003b3c0
        /*1788*/ 	.word	0x00000044
        /*178c*/ 	.word	0x00032490
        /*1790*/ 	.short	0x010a
        /*1792*/ 	.byte	0x3f
	.zero		1


	//   ....[78]....
        /*1794*/ 	.word	0x0003b410
        /*1798*/ 	.word	0x00000044
        /*179c*/ 	.word	0x00032490
        /*17a0*/ 	.short	0x010a
        /*17a2*/ 	.byte	0x3f
	.zero		1


	//   ....[79]....
        /*17a4*/ 	.word	0x0003b460
        /*17a8*/ 	.word	0x00000044
        /*17ac*/ 	.word	0x000324b0
        /*17b0*/ 	.short	0x010a
        /*17b2*/ 	.byte	0x3f
	.zero		1


	//   ....[80]....
        /*17b4*/ 	.word	0x0003b8e0
        /*17b8*/ 	.word	0x00000002
        /*17bc*/ 	.word	0x00032400
        /*17c0*/ 	.short	0x010a
        /*17c2*/ 	.byte	0x3f
	.zero		1


	//   ....[81]....
        /*17c4*/ 	.word	0x0003bea0
        /*17c8*/ 	.word	0x00000002
        /*17cc*/ 	.word	0x00032400
        /*17d0*/ 	.short	0x010a
        /*17d2*/ 	.byte	0x3f
	.zero		1


	//   ....[82]....
        /*17d4*/ 	.word	0x0003bef0
        /*17d8*/ 	.word	0x00000002
        /*17dc*/ 	.word	0x00000000
        /*17e0*/ 	.short	0x010a
        /*17e2*/ 	.byte	0x3f
	.zero		1


	//   ....[83]....
        /*17e4*/ 	.word	0x0003bf40
        /*17e8*/ 	.word	0x00000004
        /*17ec*/ 	.word	0x00000000
        /*17f0*/ 	.short	0x010a
        /*17f2*/ 	.byte	0x3f
	.zero		1


	//   ....[84]....
        /*17f4*/ 	.word	0x0003bf90
        /*17f8*/ 	.word	0x00000000
        /*17fc*/ 	.word	0x00000000
        /*1800*/ 	.short	0x010a
        /*1802*/ 	.byte	0x3f
	.zero		1


	//   ....[85]....
        /*1804*/ 	.word	0x0003bfe0
        /*1808*/ 	.word	0x00000006
        /*180c*/ 	.word	0x00000000
        /*1810*/ 	.short	0x010a
        /*1812*/ 	.byte	0x3f
	.zero		1


	//   ....[86]....
        /*1814*/ 	.word	0x0003c030
        /*1818*/ 	.word	0x00000006
        /*181c*/ 	.word	0x00000000
        /*1820*/ 	.short	0x010a
        /*1822*/ 	.byte	0x3f
	.zero		1


	//   ....[87]....
        /*1824*/ 	.word	0x0003c080
        /*1828*/ 	.word	0x00000006
        /*182c*/ 	.word	0x00000000
        /*1830*/ 	.short	0x010a
        /*1832*/ 	.byte	0x3f
	.zero		1


	//   ....[88]....
        /*1834*/ 	.word	0x0003cc70
        /*1838*/ 	.word	0x00000012
        /*183c*/ 	.word	0x00032420
        /*1840*/ 	.short	0x010a
        /*1842*/ 	.byte	0x3f
	.zero		1


	//   ....[89]....
        /*1844*/ 	.word	0x0003ccc0
        /*1848*/ 	.word	0x00000005
        /*184c*/ 	.word	0x000324a0
        /*1850*/ 	.short	0x010a
        /*1852*/ 	.byte	0x3f
	.zero		1


	//   ....[90]....
        /*1854*/ 	.word	0x0003cd10
        /*1858*/ 	.word	0x00000005
        /*185c*/ 	.word	0x000324c0
        /*1860*/ 	.short	0x010a
        /*1862*/ 	.byte	0x3f
	.zero		1


	//   ....[91]....
        /*1864*/ 	.word	0x0003cd60
        /*1868*/ 	.word	0x00000006
        /*186c*/ 	.word	0x000324a0
        /*1870*/ 	.short	0x010a
        /*1872*/ 	.byte	0x3f
	.zero		1


	//   ....[92]....
        /*1874*/ 	.word	0x0003cdb0
        /*1878*/ 	.word	0x00000006
        /*187c*/ 	.word	0x000324c0
        /*1880*/ 	.short	0x010a
        /*1882*/ 	.byte	0x3f
	.zero		1


	//   ....[93]....
        /*1884*/ 	.word	0x0003cf50
        /*1888*/ 	.word	0x00000000
        /*188c*/ 	.word	0x00032440
        /*1890*/ 	.short	0x010a
        /*1892*/ 	.byte	0x3f
	.zero		1


	//   ....[94]....
        /*1894*/ 	.word	0x0003e8a0
        /*1898*/ 	.word	0x00000012
        /*189c*/ 	.word	0x00032420
        /*18a0*/ 	.short	0x010a
        /*18a2*/ 	.byte	0x3f
	.zero		1


	//   ....[95]....
        /*18a4*/ 	.word	0x0003e8f0
        /*18a8*/ 	.word	0x00000002
        /*18ac*/ 	.word	0x00032460
        /*18b0*/ 	.short	0x010a
        /*18b2*/ 	.byte	0x3f
	.zero		1


	//   ....[96]....
        /*18b4*/ 	.word	0x0003e940
        /*18b8*/ 	.word	0x00000002
        /*18bc*/ 	.word	0x00032440
        /*18c0*/ 	.short	0x010a
        /*18c2*/ 	.byte	0x3f
	.zero		1


	//   ....[97]....
        /*18c4*/ 	.word	0x0003e990
        /*18c8*/ 	.word	0x00000002
        /*18cc*/ 	.word	0x00032460
        /*18d0*/ 	.short	0x010a
        /*18d2*/ 	.byte	0x3f
	.zero		1


	//   ....[98]....
        /*18d4*/ 	.word	0x0003e9e0
        /*18d8*/ 	.word	0x00000003
        /*18dc*/ 	.word	0x00032440
        /*18e0*/ 	.short	0x010a
        /*18e2*/ 	.byte	0x3f
	.zero		1


	//   ....[99]....
        /*18e4*/ 	.word	0x0003ea30
        /*18e8*/ 	.word	0x00000003
        /*18ec*/ 	.word	0x00032460
        /*18f0*/ 	.short	0x010a
        /*18f2*/ 	.byte	0x3f
	.zero		1


	//   ....[100]....
        /*18f4*/ 	.word	0x0003ea80
        /*18f8*/ 	.word	0x00000003
        /*18fc*/ 	.word	0x00032440
        /*1900*/ 	.short	0x010a
        /*1902*/ 	.byte	0x3f
	.zero		1


	//   ....[101]....
        /*1904*/ 	.word	0x0003ead0
        /*1908*/ 	.word	0x00000003
        /*190c*/ 	.word	0x00032460
        /*1910*/ 	.short	0x010a
        /*1912*/ 	.byte	0x3f
	.zero		1


	//   ....[102]....
        /*1914*/ 	.word	0x0003f650
        /*1918*/ 	.word	0x00000000
        /*191c*/ 	.word	0x00032420
        /*1920*/ 	.short	0x010a
        /*1922*/ 	.byte	0x3f
	.zero		1


	//   ....[103]....
        /*1924*/ 	.word	0x0003f7f0
        /*1928*/ 	.word	0x00000006
        /*192c*/ 	.word	0x00000000
        /*1930*/ 	.short	0x010a
        /*1932*/ 	.byte	0x3f
	.zero		1


	//   ....[104]....
        /*1934*/ 	.word	0x0003f840
        /*1938*/ 	.word	0x00000007
        /*193c*/ 	.word	0x00000000
        /*1940*/ 	.short	0x010a
        /*1942*/ 	.byte	0x3f
	.zero		1


	//   ....[105]....
        /*1944*/ 	.word	0x0003f890
        /*1948*/ 	.word	0x00000004
        /*194c*/ 	.word	0x00000000
        /*1950*/ 	.short	0x010a
        /*1952*/ 	.byte	0x3f
	.zero		1


	//   ....[106]....
        /*1954*/ 	.word	0x0003fa20
        /*1958*/ 	.word	0x00000000
        /*195c*/ 	.word	0x00000000
        /*1960*/ 	.short	0x010a
        /*1962*/ 	.byte	0x3f
	.zero		1


	//   ....[107]....
        /*1964*/ 	.word	0x0003fb20
        /*1968*/ 	.word	0x00000003
        /*196c*/ 	.word	0x00000000
        /*1970*/ 	.short	0x010a
        /*1972*/ 	.byte	0x3f
	.zero		1


	//   ....[108]....
        /*1974*/ 	.word	0x0003ff40
        /*1978*/ 	.word	0x00000003
        /*197c*/ 	.word	0x00032410
        /*1980*/ 	.short	0x010a
        /*1982*/ 	.byte	0x3f
	.zero		1


	//   ....[109]....
        /*1984*/ 	.word	0x00040060
        /*1988*/ 	.word	0x00000003
        /*198c*/ 	.word	0x00000000
        /*1990*/ 	.short	0x010a
        /*1992*/ 	.byte	0x3f
	.zero		1


	//   ....[110]....
        /*1994*/ 	.word	0x00040160
        /*1998*/ 	.word	0x0000000a
        /*199c*/ 	.word	0x00000000
        /*19a0*/ 	.short	0x010a
        /*19a2*/ 	.byte	0x3f
	.zero		1


	//   ....[111]....
        /*19a4*/ 	.word	0x00040ed0
        /*19a8*/ 	.word	0x0000000a
        /*19ac*/ 	.word	0x00000000
        /*19b0*/ 	.short	0x0101
        /*19b2*/ 	.byte	0x3f
	.zero		1


	//   ....[112]....
        /*19b4*/ 	.word	0x0004b440
        /*19b8*/ 	.word	0x00000000
        /*19bc*/ 	.word	0x00000000
        /*19c0*/ 	.short	0x0101
        /*19c2*/ 	.byte	0x3f
	.zero		1


	//   ....[113]....
        /*19c4*/ 	.word	0x0004b470
        /*19c8*/ 	.word	0x00000003
        /*19cc*/ 	.word	0x00000000
        /*19d0*/ 	.short	0x010a
        /*19d2*/ 	.byte	0x3f
	.zero		1


	//   ....[114]....
        /*19d4*/ 	.word	0x0004b4c0
        /*19d8*/ 	.word	0x00000003
        /*19dc*/ 	.word	0x00032410
        /*19e0*/ 	.short	0x010a
        /*19e2*/ 	.byte	0x3f
	.zero		1


	//   ....[115]....
        /*19e4*/ 	.word	0x0004b510
        /*19e8*/ 	.word	0x0000000a
        /*19ec*/ 	.word	0x00000000
        /*19f0*/ 	.short	0x010a
        /*19f2*/ 	.byte	0x3f
	.zero		1


	//----- nvinfo : EIATTR_NUM_MBARRIERS
	.align		4
.L_1451:
        /*19f4*/ 	.byte	0x03, 0x38
        /*19f6*/ 	.short	0x0017


	//----- nvinfo : EIATTR_EXIT_INSTR_OFFSETS
	.align		4
        /*19f8*/ 	.byte	0x04, 0x1c
        /*19fa*/ 	.short	(.L_1453 - .L_1452)


	//   ....[0]....
.L_1452:
        /*19fc*/ 	.word	0x0003b360


	//----- nvinfo : EIATTR_MAX_THREADS
	.align		4
.L_1453:
        /*1a00*/ 	.byte	0x04, 0x05
        /*1a02*/ 	.short	(.L_1455 - .L_1454)
.L_1454:
        /*1a04*/ 	.word	0x00000180
        /*1a08*/ 	.word	0x00000001
        /*1a0c*/ 	.word	0x00000001


	//----- nvinfo : EIATTR_CRS_STACK_SIZE
	.align		4
.L_1455:
        /*1a10*/ 	.byte	0x04, 0x1e
        /*1a12*/ 	.short	(.L_1457 - .L_1456)
.L_1456:
        /*1a14*/ 	.word	0x00000000


	//----- nvinfo : EIATTR_CBANK_PARAM_SIZE
	.align		4
.L_1457:
        /*1a18*/ 	.byte	0x03, 0x19
        /*1a1a*/ 	.short	0x0bf0


	//----- nvinfo : EIATTR_PARAM_CBANK
	.align		4
        /*1a1c*/ 	.byte	0x04, 0x0a
        /*1a1e*/ 	.short	(.L_1459 - .L_1458)
	.align		4
.L_1458:
        /*1a20*/ 	.word	index@(.nv.constant0._ZN7cutlass13device_kernelIN5flash11enable_sm90INS1_16FlashAttnFwdSm90INS1_25CollectiveMainloopFwdSm90ILi2EN4cute5tupleIJNS5_1CILi1EEES8_S8_EEENS6_IJNS7_ILi128EEENS7_ILi96EEENS7_ILi64EEEEEELi256ENS_6half_tEfNS_4arch4Sm90ELb0ELb1ELb1ELb1ELb0ELb1ELb1ELb1ELb0ELb1ELb1ELb0EEENS1_21CollectiveEpilogueFwdINS6_IJSA_NS7_ILi256EEESB_EEES9_SE_SG_Li256ELb1ELb1ELb1ELb0EEENS1_36VarlenDynamicPersistentTileSchedulerILi128ELi96ELi256ELi128ELb1ELb1ELb1ELb1ELb0ELb1EEEEEEEEEvNT_6ParamsE)
        /*1a24*/ 	.short	0x0210
        /*1a26*/ 	.short	0x0bf0


	//----- nvinfo : EIATTR_SW_WAR
	.align		4
.L_1459:
        /*1a28*/ 	.byte	0x04, 0x36
        /*1a2a*/ 	.short	(.L_1461 - .L_1460)
.L_1460:
        /*1a2c*/ 	.word	0x00000008
.L_1461:


//--------------------- .nv.info._ZN7cutlass13device_kernelIN5flash11enable_sm90INS1_16FlashAttnFwdSm90INS1_25CollectiveMainloopFwdSm90ILi2EN4cute5tupleIJNS5_1CILi1EEES8_S8_EEENS6_IJNS7_ILi128EEENS7_ILi96EEENS7_ILi64EEEEEELi256ENS_6half_tEfNS_4arch4Sm90ELb1ELb0ELb1ELb0ELb0ELb0ELb0ELb1ELb0ELb1ELb1ELb0EEENS1_21CollectiveEpilogueFwdINS6_IJSA_NS7_ILi256EEESB_EEES9_SE_SG_Li256ELb0ELb1ELb1ELb0EEENS1_19SingleTileSchedulerILb0ELb1ELb1ELi128EEEEEEEEEvNT_6ParamsE --------------------------
	.section	.nv.info._ZN7cutlass13device_kernelIN5flash11enable_sm90INS1_16FlashAttnFwdSm90INS1_25CollectiveMainloopFwdSm90ILi2EN4cute5tupleIJNS5_1CILi1EEES8_S8_EEENS6_IJNS7_ILi128EEENS7_ILi96EEENS7_ILi64EEEEEELi256ENS_6half_tEfNS_4arch4Sm90ELb1ELb0ELb1ELb0ELb0ELb0ELb0ELb1ELb0ELb1ELb1ELb0EEENS1_21CollectiveEpilogueFwdINS6_IJSA_NS7_ILi256EEESB_EEES9_SE_SG_Li256ELb0ELb1ELb1ELb0EEENS1_19SingleTileSchedulerILb0ELb1ELb1ELi128EEEEEEEEEvNT_6ParamsE,"",@"SHT_CUDA_INFO"
	.sectionflags	@""
	.align	4


	//----- nvinfo : EIATTR_CUDA_API_VERSION
	.align		4
        /*0000*/ 	.byte	0x04, 0x37
        /*0002*/ 	.short	(.L_1463 - .L_1462)
.L_1462:
        /*0004*/ 	.word	0x00000082


	//----- nvinfo : EIATTR_KPARAM_INFO
	.align		4
.L_1463:
        /*0008*/ 	.byte	0x04, 0x17
        /*000a*/ 	.short	(.L_1465 - .L_1464)
.L_1464:
        /*000c*/ 	.word	0x00000000
        /*0010*/ 	.short	0x0000
        /*0012*/ 	.short	0x0070
        /*0014*/ 	.byte	0x00, 0xf0, 0x01, 0x28


	//----- nvinfo : EIATTR_SPARSE_MMA_MASK
	.align		4
.L_1465:
        /*0018*/ 	.byte	0x03, 0x50
        /*001a*/ 	.short	0x0000


	//----- nvinfo : EIATTR_MAXREG_COUNT
	.align		4
        /*001c*/ 	.byte	0x03, 0x1b
        /*001e*/ 	.short	0x00a8


	//----- nvinfo : EIATTR_NUM_BARRIERS
	.align		4
        /*0020*/ 	.byte	0x02, 0x4c
        /*0022*/ 	.byte	0x10
	.zero		1


	//----- nvinfo : EIATTR_EXTERNS
	.align		4
        /*0024*/ 	.byte	0x04, 0x0f
        /*0026*/ 	.short	(.L_1467 - .L_1466)


	//   ....[0]....
	.align		4
.L_1466:
        /*0028*/ 	.word	index@(__assertfail)


	//----- nvinfo : EIATTR_ANNOTATIONS
	.align		4
.L_1467:
        /*002c*/ 	.byte	0x04, 0x55
        /*002e*/ 	.short	(.L_1469 - .L_1468)


	//   ....[0]....
.L_1468:
        /*0030*/ 	.word	0x00000001
        /*0034*/ 	.byte	0xf0, 0xbd, 0x00, 0x00, 0x01, 0x00, 0x00, 0x00, 0x70, 0xc2, 0x00, 0x00, 0x01, 0x00, 0x00, 0x00
        /*0044*/ 	.byte	0xc0, 0xc2, 0x00, 0x00, 0x01, 0x00, 0x00, 0x00, 0xa0, 0xc4, 0x00, 0x00, 0x01, 0x00, 0x00, 0x00
        /*0054*/ 	.byte	0x90, 0xc5, 0x00, 0x00, 0x01, 0x00, 0x00, 0x00, 0xd0, 0xd1, 0x00, 0x00, 0x01, 0x00, 0x00, 0x00
        /*0064*/ 	.byte	0x80, 0xd5, 0x00, 0x00, 0x01, 0x00, 0x00, 0x00, 0xb0, 0xd7, 0x00, 0x00, 0x01, 0x00, 0x00, 0x00
        /*0074*/ 	.byte	0xf0, 0xdf, 0x00, 0x00, 0x01, 0x00, 0x00, 0x00, 0x80, 0xe8, 0x00, 0x00


	//----- nvinfo : EIATTR_MERCURY_ISA_VERSION
	.align		4
.L_1469:
        /*0080*/ 	.byte	0x03, 0x5f
        /*0082*/ 	.short	0x0101


	//----- nvinfo : EIATTR_INT_WARP_WIDE_INSTR_OFFSETS
	.align		4
        /*0084*/ 	.byte	0x04, 0x31
        /*0086*/ 	.short	(.L_1471 - .L_1470)


	//   ....[0]....
.L_1470:
        /*0088*/ 	.word	0x00000130


	//   ....[1]....
        /*008c*/ 	.word	0x00000170


	//   ....[2]....
        /*0090*/ 	.word	0x000001e0


	//----- nvinfo : EIATTR_COOP_GROUP_MASK_REGIDS
	.align		4
.L_1471:
        /*0094*/ 	.byte	0x04, 0x29
        /*0096*/ 	.short	(.L_1473 - .L_1472)


	//   ....[0]....
.L_1472:
        /*0098*/ 	.word	0xffffffff


	//   ....[1]....
        /*009c*/ 	.word	0xffffffff


	//   ....[2]....
        /*00a0*/ 	.word	0xffffffff


	//   ....[3]....
        /*00a4*/ 	.word	0xffffffff


	//   ....[4]....
        /*00a8*/ 	.word	0xffffffff


	//   ....[5]....
        /*00ac*/ 	.word	0xffffffff


	//   ....[6]....
        /*00b0*/ 	.word	0xffffffff


	//   ....[7]....
        /*00b4*/ 	.word	0xffffffff


	//   ....[8]....
        /*00b8*/ 	.word	0xffffffff


	//   ....[9]....
        /*00bc*/ 	.word	0xffffffff


	//   ....[10]....
        /*00c0*/ 	.word	0xffffffff


	//   ....[11]....
        /*00c4*/ 	.word	0xffffffff


	//   ....[12]....
        /*00c8*/ 	.word	0xffffffff


	//   ....[13]....
        /*00cc*/ 	.word	0xffffffff


	//   ....[14]....
        /*00d0*/ 	.word	0xffffffff


	//   ....[15]....
        /*00d4*/ 	.word	0xffffffff


	//   ....[16]....
        /*00d8*/ 	.word	0xffffffff


	//   ....[17]....
        /*00dc*/ 	.word	0xffffffff


	//   ....[18]....
        /*00e0*/ 	.word	0xffffffff


	//   ....[19]....
        /*00e4*/ 	.word	0xffffffff


	//   ....[20]....
        /*00e8*/ 	.word	0xffffffff


	//   ....[21]....
        /*00ec*/ 	.word	0xffffffff


	//   ....[22]....
        /*00f0*/ 	.word	0xffffffff


	//   ....[23]....
        /*00f4*/ 	.word	0xffffffff


	//   ....[24]....
        /*00f8*/ 	.word	0xffffffff


	//   ....[25]....
        /*00fc*/ 	.word	0xffffffff


	//   ....[26]....
        /*0100*/ 	.word	0xffffffff


	//   ....[27]....
        /*0104*/ 	.word	0xffffffff


	//   ....[28]....
        /*0108*/ 	.word	0xffffffff


	//   ....[29]....
        /*010c*/ 	.word	0xffffffff


	//   ....[30]....
        /*0110*/ 	.word	0xffffffff


	//   ....[31]....
        /*0114*/ 	.word	0xffffffff


	//   ....[32]....
        /*0118*/ 	.word	0xffffffff


	//   ....[33]....
        /*011c*/ 	.word	0xffffffff


	//   ....[34]....
        /*0120*/ 	.word	0xffffffff


	//   ....[35]....
        /*0124*/ 	.word	0xffffffff


	//   ....[36]....
        /*0128*/ 	.word	0xffffffff


	//   ....[37]....
        /*012c*/ 	.word	0xffffffff


	//   ....[38]....
        /*0130*/ 	.word	0xffffffff


	//   ....[39]....
        /*0134*/ 	.word	0xffffffff


	//   ....[40]....
        /*0138*/ 	.word	0xffffffff


	//   ....[41]....
        /*013c*/ 	.word	0xffffffff


	//   ....[42]....
        /*0140*/ 	.word	0xffffffff


	//   ....[43]....
        /*0144*/ 	.word	0xffffffff


	//   ....[44]....
        /*0148*/ 	.word	0xffffffff


	//   ....[45]....
        /*014c*/ 	.word	0xffffffff


	//   ....[46]....
        /*0150*/ 	.word	0xffffffff


	//   ....[47]....
        /*0154*/ 	.word	0xffffffff


	//   ....[48]....
        /*0158*/ 	.word	0xffffffff


	//   ....[49]....
        /*015c*/ 	.word	0xffffffff


	//   ....[50]....
        /*0160*/ 	.word	0xffffffff


	//   ....[51]....
        /*0164*/ 	.word	0xffffffff


	//   ....[52]....
        /*0168*/ 	.word	0xffffffff


	//   ....[53]....
        /*016c*/ 	.word	0xffffffff


	//   ....[54]....
        /*0170*/ 	.word	0xffffffff


	//   ....[55]....
        /*0174*/ 	.word	0x0500000f


	//   ....[56]....
        /*0178*/ 	.word	0x0500000f


	//   ....[57]....
        /*017c*/ 	.word	0x0500000f


	//   ....[58]....
        /*0180*/ 	.word	0x0500000f


	//   ....[59]....
        /*0184*/ 	.word	0x0500000f


	//   ....[60]....
        /*0188*/ 	.word	0x0500000f


	//   ....[61]....
        /*018c*/ 	.word	0x0500000f


	//   ....[62]....
        /*0190*/ 	.word	0x0500000f


	//   ....[63]....
        /*0194*/ 	.word	0x0500000f


	//   ....[64]....
        /*0198*/ 	.word	0x0500000f


	//   ....[65]....
        /*019c*/ 	.word	0x0500000f


	//   ....[66]....
        /*01a0*/ 	.word	0x0500000f


	//   ....[67]....
        /*01a4*/ 	.word	0x0500000f


	//   ....[68]....
        /*01a8*/ 	.word	0x0500000f


	//   ....[69]....
        /*01ac*/ 	.word	0x0500000f


	//   ....[70]....
        /*01b0*/ 	.word	0x0500000f


	//   ....[71]....
        /*01b4*/ 	.word	0x0500000f


	//   ....[72]....
        /*01b8*/ 	.word	0x0500000f


	//----- nvinfo : EIATTR_COOP_GROUP_INSTR_OFFSETS
	.align		4
.L_1473:
        /*01bc*/ 	.byte	0x04, 0x28
        /*01be*/ 	.short	(.L_1475 - .L_1474)


	//   ....[0]....
.L_1474:
        /*01c0*/ 	.word	0x00000060


	//   ....[1]....
        /*01c4*/ 	.word	0x00000140


	//   ....[2]....
        /*01c8*/ 	.word	0x00000190


	//   ....[3]....
        /*01cc*/ 	.word	0x000003c0


	//   ....[4]....
        /*01d0*/ 	.word	0x00000520


	//   ....[5]....
        /*01d4*/ 	.word	0x00000640


	//   ....[6]....
        /*01d8*/ 	.word	0x000007a0


	//   ....[7]....
        /*01dc*/ 	.word	0x00001430


	//   ....[8]....
        /*01e0*/ 	.word	0x00001ad0


	//   ....[9]....
        /*01e4*/ 	.word	0x00001b10


	//   ....[10]....
        /*01e8*/ 	.word	0x000025e0


	//   ....[11]....
        /*01ec*/ 	.word	0x00002670


	//   ....[12]....
        /*01f0*/ 	.word	0x00002d90


	//   ....[13]....
        /*01f4*/ 	.word	0x00002de0


	//   ....[14]....
        /*01f8*/ 	.word	0x00003ec0


	//   ....[15]....
        /*01fc*/ 	.word	0x000045f0


	//   ....[16]....
        /*0200*/ 	.word	0x00004870


	//   ....[17]....
        /*0204*/ 	.word	0x00004910


	//   ....[18]....
        /*0208*/ 	.word	0x00005020


	//   ....[19]....
        /*020c*/ 	.word	0x000051f0


	//   ....[20]....
        /*0210*/ 	.word	0x00006e60


	//   ....[21]....
        /*0214*/ 	.word	0x00006ef0


	//   ....[22]....
        /*0218*/ 	.word	0x000072e0


	//   ....[23]....
        /*021c*/ 	.word	0x000074a0


	//   ....[24]....
        /*0220*/ 	.word	0x00008860


	//   ....[25]....
        /*0224*/ 	.word	0x000088b0


	//   ....[26]....
        /*0228*/ 	.word	0x000088e0


	//   ....[27]....
        /*022c*/ 	.word	0x00008910


	//   ....[28]....
        /*0230*/ 	.word	0x000099c0


	//   ....[29]....
        /*0234*/ 	.word	0x00009a20


	//   ....[30]....
        /*0238*/ 	.word	0x00009a60


	//   ....[31]....
        /*023c*/ 	.word	0x00009aa0


	//   ....[32]....
        /*0240*/ 	.word	0x00009ac0


	//   ....[33]....
        /*0244*/ 	.word	0x00009af0


	//   ....[34]....
        /*0248*/ 	.word	0x0000a750


	//   ....[35]....
        /*024c*/ 	.word	0x0000a760


	//   ....[36]....
        /*0250*/ 	.word	0x0000b790


	//   ....[37]....
        /*0254*/ 	.word	0x0000c2b0


	//   ....[38]....
        /*0258*/ 	.word	0x0000cb60


	//   ....[39]....
        /*025c*/ 	.word	0x0000cb90


	//   ....[40]....
        /*0260*/ 	.word	0x0000cc10


	//   ....[41]....
        /*0264*/ 	.word	0x0000cc50


	//   ....[42]....
        /*0268*/ 	.word	0x0000ccb0


	//   ....[43]....
        /*026c*/ 	.word	0x0000cce0


	//   ....[44]....
        /*0270*/ 	.word	0x0000cd30


	//   ....[45]....
        /*0274*/ 	.word	0x0000cd70


	//   ....[46]....
        /*0278*/ 	.word	0x0000cdd0


	//   ....[47]....
        /*027c*/ 	.word	0x0000ce00


	//   ....[48]....
        /*0280*/ 	.word	0x0000ce50


	//   ....[49]....
        /*0284*/ 	.word	0x0000ce80


	//   ....[50]....
        /*0288*/ 	.word	0x0000cee0


	//   ....[51]....
        /*028c*/ 	.word	0x0000cf10


	//   ....[52]....
        /*0290*/ 	.word	0x0000cf30


	//   ....[53]....
        /*0294*/ 	.word	0x0000cf70


	//   ....[54]....
        /*0298*/ 	.word	0x0000f160


	//   ....[55]....
        /*029c*/ 	.word	0x0000f690


	//   ....[56]....
        /*02a0*/ 	.word	0x0000f810


	//   ....[57]....
        /*02a4*/ 	.word	0x0000f860


	//   ....[58]....
        /*02a8*/ 	.word	0x0000f920


	//   ....[59]....
        /*02ac*/ 	.word	0x0000f9e0


	//   ....[60]....
        /*02b0*/ 	.word	0x0000fa60


	//   ....[61]....
        /*02b4*/ 	.word	0x0000fb20


	//   ....[62]....
        /*02b8*/ 	.word	0x0000fba0


	//   ....[63]....
        /*02bc*/ 	.word	0x0000fc60


	//   ....[64]....
        /*02c0*/ 	.word	0x0000fce0


	//   ....[65]....
        /*02c4*/ 	.word	0x0000fda0


	//   ....[66]....
        /*02c8*/ 	.word	0x0000fe20


	//   ....[67]....
        /*02cc*/ 	.word	0x0000fed0


	//   ....[68]....
        /*02d0*/ 	.word	0x0000ff50


	//   ....[69]....
        /*02d4*/ 	.word	0x00010000


	//   ....[70]....
        /*02d8*/ 	.word	0x00010090


	//   ....[71]....
        /*02dc*/ 	.word	0x00010120


	//   ....[72]....
        /*02e0*/ 	.word	0x00010530


	//----- nvinfo : EIATTR_REG_RECONFIG
	.align		4
.L_1475:
        /*02e4*/ 	.byte	0x01, 0x54
	.zero		2


	//----- nvinfo : EIATTR_SYSCALL_OFFSETS
	.align		4
        /*02e8*/ 	.byte	0x04, 0x46
        /*02ea*/ 	.short	(.L_1477 - .L_1476)


	//   ....[0]....
.L_1476:
        /*02ec*/ 	.word	0x000015f0


	//   ....[1]....
        /*02f0*/ 	.word	0x0000bf70


	//   ....[2]....
        /*02f4*/ 	.word	0x0000c0b0


	//   ....[3]....
        /*02f8*/ 	.word	0x0000c1a0


	//   ....[4]....
        /*02fc*/ 	.word	0x0000c7f0


	//----- nvinfo : EIATTR_MBARRIER_INSTR_OFFSETS
	.align		4
.L_1477:
        /*0300*/ 	.byte	0x04, 0x39
        /*0302*/ 	.short	(.L_1479 - .L_1478)


	//   ....[0]....
.L_1478:
        /*0304*/ 	.word	0x00000270
        /*0308*/ 	.word	0x000000ff
        /*030c*/ 	.word	0x00022800
        /*0310*/ 	.short	0x0100
        /*0312*/ 	.byte	0x08
	.zero		1


	//   ....[1]....
        /*0314*/ 	.word	0x00000280
        /*0318*/ 	.word	0x000000ff
        /*031c*/ 	.word	0x00022820
        /*0320*/ 	.short	0x0100
        /*0322*/ 	.byte	0x08
	.zero		1


	//   ....[2]....
        /*0324*/ 	.word	0x00000370
        /*0328*/ 	.word	0x000000ff
        /*032c*/ 	.word	0x00022830
        /*0330*/ 	.short	0x0100
        /*0332*/ 	.byte	0x08
	.zero		1


	//   ....[3]....
        /*0334*/ 	.word	0x00000380
        /*0338*/ 	.word	0x000000ff
        /*033c*/ 	.word	0x00022840
        /*0340*/ 	.short	0x0100
        /*0342*/ 	.byte	0x08
	.zero		1


	//   ....[4]....
        /*0344*/ 	.word	0x00000390
        /*0348*/ 	.word	0x000000ff
        /*034c*/ 	.word	0x00022838
        /*0350*/ 	.short	0x0100
        /*0352*/ 	.byte	0x08
	.zero		1


	//   ....[5]....
        /*0354*/ 	.word	0x000003a0
        /*0358*/ 	.word	0x000000ff
        /*035c*/ 	.word	0x00022848
        /*0360*/ 	.short	0x0100
        /*0362*/ 	.byte	0x08
	.zero		1


	//   ....[6]....
        /*0364*/ 	.word	0x000004d0
        /*0368*/ 	.word	0x000000ff
        /*036c*/ 	.word	0x00022850
        /*0370*/ 	.short	0x0100
        /*0372*/ 	.byte	0x08
	.zero		1


	//   ....[7]....
        /*0374*/ 	.word	0x000004e0
        /*0378*/ 	.word	0x000000ff
        /*037c*/ 	.word	0x00022860
        /*0380*/ 	.short	0x0100
        /*0382*/ 	.byte	0x08
	.zero		1


	//   ....[8]....
        /*0384*/ 	.word	0x000004f0
        /*0388*/ 	.word	0x000000ff
        /*038c*/ 	.word	0x00022858
        /*0390*/ 	.short	0x0100
        /*0392*/ 	.byte	0x08
	.zero		1


	//   ....[9]....
        /*0394*/ 	.word	0x00000500
        /*0398*/ 	.word	0x000000ff
        /*039c*/ 	.word	0x00022868
        /*03a0*/ 	.short	0x0100
        /*03a2*/ 	.byte	0x08
	.zero		1


	//   ....[10]....
        /*03a4*/ 	.word	0x000005f0
        /*03a8*/ 	.word	0x000000ff
        /*03ac*/ 	.word	0x00022870
        /*03b0*/ 	.short	0x0100
        /*03b2*/ 	.byte	0x06
	.zero		1


	//   ....[11]....
        /*03b4*/ 	.word	0x00000600
        /*03b8*/ 	.word	0x000000ff
        /*03bc*/ 	.word	0x00022880
        /*03c0*/ 	.short	0x0100
        /*03c2*/ 	.byte	0x06
	.zero		1


	//   ....[12]....
        /*03c4*/ 	.word	0x00000610
        /*03c8*/ 	.word	0x000000ff
        /*03cc*/ 	.word	0x00022878
        /*03d0*/ 	.short	0x0100
        /*03d2*/ 	.byte	0x06
	.zero		1


	//   ....[13]....
        /*03d4*/ 	.word	0x00000620
        /*03d8*/ 	.word	0x000000ff
        /*03dc*/ 	.word	0x00022888
        /*03e0*/ 	.short	0x0100
        /*03e2*/ 	.byte	0x06
	.zero		1


	//   ....[14]....
        /*03e4*/ 	.word	0x00000750
        /*03e8*/ 	.word	0x000000ff
        /*03ec*/ 	.word	0x00022890
        /*03f0*/ 	.short	0x0100
        /*03f2*/ 	.byte	0x08
	.zero		1


	//   ....[15]....
        /*03f4*/ 	.word	0x00000760
        /*03f8*/ 	.word	0x000000ff
        /*03fc*/ 	.word	0x000228a0
        /*0400*/ 	.short	0x0100
        /*0402*/ 	.byte	0x08
	.zero		1


	//   ....[16]....
        /*0404*/ 	.word	0x00000770
        /*0408*/ 	.word	0x000000ff
        /*040c*/ 	.word	0x00022898
        /*0410*/ 	.short	0x0100
        /*0412*/ 	.byte	0x08
	.zero		1


	//   ....[17]....
        /*0414*/ 	.word	0x00000780
        /*0418*/ 	.word	0x000000ff
        /*041c*/ 	.word	0x000228a8
        /*0420*/ 	.short	0x0100
        /*0422*/ 	.byte	0x08
	.zero		1


	//   ....[18]....
        /*0424*/ 	.word	0x000008b0
        /*0428*/ 	.word	0x000000ff
        /*042c*/ 	.word	0x000228b0
        /*0430*/ 	.short	0x0100
        /*0432*/ 	.byte	0x08
	.zero		1


	//   ....[19]....
        /*0434*/ 	.word	0x000008c0
        /*0438*/ 	.word	0x000000ff
        /*043c*/ 	.word	0x000228c0
        /*0440*/ 	.short	0x0100
        /*0442*/ 	.byte	0x08
	.zero		1


	//   ....[20]....
        /*0444*/ 	.word	0x000008d0
        /*0448*/ 	.word	0x000000ff
        /*044c*/ 	.word	0x000228b8
        /*0450*/ 	.short	0x0100
        /*0452*/ 	.byte	0x08
	.zero		1


	//   ....[21]....
        /*0454*/ 	.word	0x000008e0
        /*0458*/ 	.word	0x000000ff
        /*045c*/ 	.word	0x000228c8
        /*0460*/ 	.short	0x0100
        /*0462*/ 	.byte	0x08
	.zero		1


	//   ....[22]....
        /*0464*/ 	.word	0x00001620
        /*0468*/ 	.word	0x000000ff
        /*046c*/ 	.word	0x00022800
        /*0470*/ 	.short	0x010a
        /*0472*/ 	.byte	0x27
	.zero		1


	//   ....[23]....
        /*0474*/ 	.word	0x000016b0
        /*0478*/ 	.word	0x000000ff
        /*047c*/ 	.word	0x00022830
        /*0480*/ 	.short	0x010a
        /*0482*/ 	.byte	0x27
	.zero		1


	//   ....[24]....
        /*0484*/ 	.word	0x000016f0
        /*0488*/ 	.word	0x000000ff
        /*048c*/ 	.word	0x00022830
        /*0490*/ 	.short	0x010a
        /*0492*/ 	.byte	0x27
	.zero		1


	//   ....[25]....
        /*0494*/ 	.word	0x00003320
        /*0498*/ 	.word	0x00000003
        /*049c*/ 	.word	0x00000000
        /*04a0*/ 	.short	0x0101
        /*04a2*/ 	.byte	0x3f
	.zero		1


	//   ....[26]....
        /*04a4*/ 	.word	0x000036d0
        /*04a8*/ 	.word	0x000000ff
        /*04ac*/ 	.word	0x00022850
        /*04b0*/ 	.short	0x010a
        /*04b2*/ 	.byte	0x27
	.zero		1


	//   ....[27]....
        /*04b4*/ 	.word	0x00003710
        /*04b8*/ 	.word	0x000000ff
        /*04bc*/ 	.word	0x00022850
        /*04c0*/ 	.short	0x010a
        /*04c2*/ 	.byte	0x27
	.zero		1


	//   ....[28]....
        /*04c4*/ 	.word	0x00003b20
        /*04c8*/ 	.word	0x0000000c
        /*04cc*/ 	.word	0x00000000
        /*04d0*/ 	.short	0x0101
        /*04d2*/ 	.byte	0x3f
	.zero		1


	//   ....[29]....
        /*04d4*/ 	.word	0x00003c60
        /*04d8*/ 	.word	0x000000ff
        /*04dc*/ 	.word	0x00022830
        /*04e0*/ 	.short	0x010a
        /*04e2*/ 	.byte	0x1d
	.zero		1


	//   ....[30]....
        /*04e4*/ 	.word	0x00003ca0
        /*04e8*/ 	.word	0x000000ff
        /*04ec*/ 	.word	0x00022830
        /*04f0*/ 	.short	0x010a
        /*04f2*/ 	.byte	0x1d
	.zero		1


	//   ....[31]....
        /*04f4*/ 	.word	0x00005870
        /*04f8*/ 	.word	0x00000003
        /*04fc*/ 	.word	0x00000000
        /*0500*/ 	.short	0x0101
        /*0502*/ 	.byte	0x3f
	.zero		1


	//   ....[32]....
        /*0504*/ 	.word	0x00006250
        /*0508*/ 	.word	0x000000ff
        /*050c*/ 	.word	0x00022850
        /*0510*/ 	.short	0x010a
        /*0512*/ 	.byte	0x1d
	.zero		1


	//   ....[33]....
        /*0514*/ 	.word	0x00006290
        /*0518*/ 	.word	0x000000ff
        /*051c*/ 	.word	0x00022850
        /*0520*/ 	.short	0x010a
        /*0522*/ 	.byte	0x1d
	.zero		1


	//   ....[34]....
        /*0524*/ 	.word	0x00006570
        /*0528*/ 	.word	0x000000b0
        /*052c*/ 	.word	0x00000000
        /*0530*/ 	.short	0x0101
        /*0532*/ 	.byte	0x3f
	.zero		1


	//   ....[35]....
        /*0534*/ 	.word	0x000066a0
        /*0538*/ 	.word	0x000000ff
        /*053c*/ 	.word	0x00022830
        /*0540*/ 	.short	0x010a
        /*0542*/ 	.byte	0x1a
	.zero		1


	//   ....[36]....
        /*0544*/ 	.word	0x000066e0
        /*0548*/ 	.word	0x000000ff
        /*054c*/ 	.word	0x00022830
        /*0550*/ 	.short	0x010a
        /*0552*/ 	.byte	0x1a
	.zero		1


	//   ....[37]....
        /*0554*/ 	.word	0x00007910
        /*0558*/ 	.word	0x00000098
        /*055c*/ 	.word	0x00000000
        /*0560*/ 	.short	0x0101
        /*0562*/ 	.byte	0x3f
	.zero		1


	//   ....[38]....
        /*0564*/ 	.word	0x00008530
        /*0568*/ 	.word	0x000000ff
        /*056c*/ 	.word	0x00022850
        /*0570*/ 	.short	0x010a
        /*0572*/ 	.byte	0x1a
	.zero		1


	//   ....[39]....
        /*0574*/ 	.word	0x00008570
        /*0578*/ 	.word	0x000000ff
        /*057c*/ 	.word	0x00022850
        /*0580*/ 	.short	0x010a
        /*0582*/ 	.byte	0x1a
	.zero		1


	//   ....[40]....
        /*0584*/ 	.word	0x00008840
        /*0588*/ 	.word	0x000000c6
        /*058c*/ 	.word	0x00000000
        /*0590*/ 	.short	0x0101
        /*0592*/ 	.byte	0x3f
	.zero		1


	//   ....[41]....
        /*0594*/ 	.word	0x00009ad0
        /*0598*/ 	.word	0x000000ff
        /*059c*/ 	.word	0x00000000
        /*05a0*/ 	.short	0x0101
        /*05a2*/ 	.byte	0x04
	.zero		1


	//   ....[42]....
        /*05a4*/ 	.word	0x0000c4e0
        /*05a8*/ 	.word	0x000000ff
        /*05ac*/ 	.word	0x00022840
        /*05b0*/ 	.short	0x010a
        /*05b2*/ 	.byte	0x26
	.zero		1


	//   ....[43]....
        /*05b4*/ 	.word	0x0000d040
        /*05b8*/ 	.word	0x000000ff
        /*05bc*/ 	.word	0x00022800
        /*05c0*/ 	.short	0x0107
        /*05c2*/ 	.byte	0x26
	.zero		1


	//   ....[44]....
        /*05c4*/ 	.word	0x0000d080
        /*05c8*/ 	.word	0x000000ff
        /*05cc*/ 	.word	0x00022800
        /*05d0*/ 	.short	0x0101
        /*05d2*/ 	.byte	0x26
	.zero		1


	//   ....[45]....
        /*05d4*/ 	.word	0x0000d090
        /*05d8*/ 	.word	0x000000ff
        /*05dc*/ 	.word	0x00022820
        /*05e0*/ 	.short	0x010a
        /*05e2*/ 	.byte	0x26
	.zero		1


	//   ....[46]....
        /*05e4*/ 	.word	0x0000d0f0
        /*05e8*/ 	.word	0x000000ff
        /*05ec*/ 	.word	0x00022860
        /*05f0*/ 	.short	0x010a
        /*05f2*/ 	.byte	0x26
	.zero		1


	//   ....[47]....
        /*05f4*/ 	.word	0x0000d970
        /*05f8*/ 	.word	0x000000ff
        /*05fc*/ 	.word	0x00022848
        /*0600*/ 	.short	0x010a
        /*0602*/ 	.byte	0x26
	.zero		1


	//   ....[48]....
        /*0604*/ 	.word	0x0000db40
        /*0608*/ 	.word	0x000000ff
        /*060c*/ 	.word	0x00022868
        /*0610*/ 	.short	0x010a
        /*0612*/ 	.byte	0x26
	.zero		1


	//   ....[49]....
        /*0614*/ 	.word	0x0000e1b0
        /*0618*/ 	.word	0x000000ff
        /*061c*/ 	.word	0x00022840
        /*0620*/ 	.short	0x010a
        /*0622*/ 	.byte	0x26
	.zero		1


	//   ....[50]....
        /*0624*/ 	.word	0x0000e390
        /*0628*/ 	.word	0x000000ff
        /*062c*/ 	.word	0x00022860
        /*0630*/ 	.short	0x010a
        /*0632*/ 	.byte	0x26
	.zero		1


	//   ....[51]....
        /*0634*/ 	.word	0x0000ea30
        /*0638*/ 	.word	0x000000ff
        /*063c*/ 	.word	0x00022848
        /*0640*/ 	.short	0x010a
        /*0642*/ 	.byte	0x26
	.zero		1


	//   ....[52]....
        /*0644*/ 	.word	0x0000ec10
        /*0648*/ 	.word	0x000000ff
        /*064c*/ 	.word	0x00022868
        /*0650*/ 	.short	0x010a
        /*0652*/ 	.byte	0x26
	.zero		1


	//   ....[53]....
        /*0654*/ 	.word	0x0000f0f0
        /*0658*/ 	.word	0x00000002
        /*065c*/ 	.word	0x00022820
        /*0660*/ 	.short	0x010a
        /*0662*/ 	.byte	0x3f
	.zero		1


	//   ....[54]....
        /*0664*/ 	.word	0x0000f270
        /*0668*/ 	.word	0x00000007
        /*066c*/ 	.word	0x00000000
        /*0670*/ 	.short	0x010a
        /*0672*/ 	.byte	0x3f
	.zero		1


	//   ....[55]....
        /*0674*/ 	.word	0x0000f2e0
        /*0678*/ 	.word	0x00000005
        /*067c*/ 	.word	0x00000000
        /*0680*/ 	.short	0x010a
        /*0682*/ 	.byte	0x3f
	.zero		1


	//   ....[56]....
        /*0684*/ 	.word	0x0000f340
        /*0688*/ 	.word	0x00000005
        /*068c*/ 	.word	0x00000000
        /*0690*/ 	.short	0x010a
        /*0692*/ 	.byte	0x3f
	.zero		1


	//   ....[57]....
        /*0694*/ 	.word	0x0000f370
        /*0698*/ 	.word	0x00000003
        /*069c*/ 	.word	0x00000000
        /*06a0*/ 	.short	0x010a
        /*06a2*/ 	.byte	0x3f
	.zero		1


	//   ....[58]....
        /*06a4*/ 	.word	0x0000f3e0
        /*06a8*/ 	.word	0x00000004
        /*06ac*/ 	.word	0x00022800
        /*06b0*/ 	.short	0x010a
        /*06b2*/ 	.byte	0x3f
	.zero		1


	//   ....[59]....
        /*06b4*/ 	.word	0x0000f440
        /*06b8*/ 	.word	0x00000004
        /*06bc*/ 	.word	0x00022830
        /*06c0*/ 	.short	0x010a
        /*06c2*/ 	.byte	0x3f
	.zero		1


	//   ....[60]....
        /*06c4*/ 	.word	0x0000f490
        /*06c8*/ 	.word	0x0000000c
        /*06cc*/ 	.word	0x00022850
        /*06d0*/ 	.short	0x010a
        /*06d2*/ 	.byte	0x3f
	.zero		1


	//   ....[61]....
        /*06d4*/ 	.word	0x0000f4f0
        /*06d8*/ 	.word	0x00000008
        /*06dc*/ 	.word	0x00022830
        /*06e0*/ 	.short	0x010a
        /*06e2*/ 	.byte	0x3f
	.zero		1


	//   ....[62]....
        /*06e4*/ 	.word	0x0000f540
        /*06e8*/ 	.word	0x000000b0
        /*06ec*/ 	.word	0x00022850
        /*06f0*/ 	.short	0x010a
        /*06f2*/ 	.byte	0x3f
	.zero		1


	//   ....[63]....
        /*06f4*/ 	.word	0x0000f5a0
        /*06f8*/ 	.word	0x00000006
        /*06fc*/ 	.word	0x00022830
        /*0700*/ 	.short	0x010a
        /*0702*/ 	.byte	0x3f
	.zero		1


	//   ....[64]....
        /*0704*/ 	.word	0x0000f5f0
        /*0708*/ 	.word	0x000000c6
        /*070c*/ 	.word	0x00022850
        /*0710*/ 	.short	0x010a
        /*0712*/ 	.byte	0x3f
	.zero		1


	//   ....[65]....
        /*0714*/ 	.word	0x0000f750
        /*0718*/ 	.word	0x00000003
        /*071c*/ 	.word	0x00022840
        /*0720*/ 	.short	0x010a
        /*0722*/ 	.byte	0x3f
	.zero		1


	//   ....[66]....
        /*0724*/ 	.word	0x00010160
        /*0728*/ 	.word	0x00000003
        /*072c*/ 	.word	0x00022820
        /*0730*/ 	.short	0x010a
        /*0732*/ 	.byte	0x3f
	.zero		1


	//   ....[67]....
        /*0734*/ 	.word	0x000101c0
        /*0738*/ 	.word	0x00000003
        /*073c*/ 	.word	0x00022860
        /*0740*/ 	.short	0x010a
        /*0742*/ 	.byte	0x3f
	.zero		1


	//   ....[68]....
        /*0744*/ 	.word	0x00010220
        /*0748*/ 	.word	0x00000003
        /*074c*/ 	.word	0x00022848
        /*0750*/ 	.short	0x010a
        /*0752*/ 	.byte	0x3f
	.zero		1


	//   ....[69]....
        /*0754*/ 	.word	0x00010280
        /*0758*/ 	.word	0x00000003
        /*075c*/ 	.word	0x00022868
        /*0760*/ 	.short	0x010a
        /*0762*/ 	.byte	0x3f
	.zero		1


	//   ....[70]....
        /*0764*/ 	.word	0x000102e0
        /*0768*/ 	.word	0x00000003
        /*076c*/ 	.word	0x00022840
        /*0770*/ 	.short	0x010a
        /*0772*/ 	.byte	0x3f
	.zero		1


	//   ....[71]....
        /*0774*/ 	.word	0x00010340
        /*0778*/ 	.word	0x00000003
        /*077c*/ 	.word	0x00022860
        /*0780*/ 	.short	0x010a
        /*0782*/ 	.byte	0x3f
	.zero		1


	//   ....[72]....
        /*0784*/ 	.word	0x000103a0
        /*0788*/ 	.word	0x00000003
        /*078c*/ 	.word	0x00022848
        /*0790*/ 	.short	0x010a
        /*0792*/ 	.byte	0x3f
	.zero		1


	//   ....[73]....
        /*0794*/ 	.word	0x00010400
        /*0798*/ 	.word	0x00000003
        /*079c*/ 	.word	0x00022868
        /*07a0*/ 	.short	0x010a
        /*07a2*/ 	.byte	0x3f
	.zero		1


	//   ....[74]....
        /*07a4*/ 	.word	0x00010450
        /*07a8*/ 	.word	0x00000002
        /*07ac*/ 	.word	0x00022820
        /*07b0*/ 	.short	0x010a
        /*07b2*/ 	.byte	0x3f
	.zero		1


	//   ....[75]....
        /*07b4*/ 	.word	0x000105f0
        /*07b8*/ 	.word	0x00000007
        /*07bc*/ 	.word	0x00000000
        /*07c0*/ 	.short	0x010a
        /*07c2*/ 	.byte	0x3f
	.zero		1


	//   ....[76]....
        /*07c4*/ 	.word	0x00010640
        /*07c8*/ 	.word	0x00000005
        /*07cc*/ 	.word	0x00000000
        /*07d0*/ 	.short	0x010a
        /*07d2*/ 	.byte	0x3f
	.zero		1


	//   ....[77]....
        /*07d4*/ 	.word	0x00010690
        /*07d8*/ 	.word	0x00000005
        /*07dc*/ 	.word	0x00000000
        /*07e0*/ 	.short	0x010a
        /*07e2*/ 	.byte	0x3f
	.zero		1


	//----- nvinfo : EIATTR_NUM_MBARRIERS
	.align		4
.L_1479:
        /*07e4*/ 	.byte	0x03, 0x38
        /*07e6*/ 	.short	0x0016


	//----- nvinfo : EIATTR_EXIT_INSTR_OFFSETS
	.align		4
        /*07e8*/ 	.byte	0x04, 0x1c
        /*07ea*/ 	.short	(.L_1481 - .L_1480)


	//   ....[0]....
.L_1480:
        /*07ec*/ 	.word	0x0000f3c0


	//----- nvinfo : EIATTR_MAX_THREADS
	.align		4
.L_1481:
        /*07f0*/ 	.byte	0x04, 0x05
        /*07f2*/ 	.short	(.L_1483 - .L_1482)
.L_1482:
        /*07f4*/ 	.word	0x00000180
        /*07f8*/ 	.word	0x00000001
        /*07fc*/ 	.word	0x00000001


	//----- nvinfo : EIATTR_CRS_STACK_SIZE
	.align		4
.L_1483:
        /*0800*/ 	.byte	0x04, 0x1e
        /*0802*/ 	.short	(.L_1485 - .L_1484)
.L_1484:
        /*0804*/ 	.word	0x00000000


	//----- nvinfo : EIATTR_CBANK_PARAM_SIZE
	.align		4
.L_1485:
        /*0808*/ 	.byte	0x03, 0x19
        /*080a*/ 	.short	0x0a70


	//----- nvinfo : EIATTR_PARAM_CBANK
	.align		4
        /*080c*/ 	.byte	0x04, 0x0a
        /*080e*/ 	.short	(.L_1487 - .L_1486)
	.align		4
.L_1486:
        /*0810*/ 	.word	index@(.nv.constant0._ZN7cutlass13device_kernelIN5flash11enable_sm90INS1_16FlashAttnFwdSm90INS1_25CollectiveMainloopFwdSm90ILi2EN4cute5tupleIJNS5_1CILi1EEES8_S8_EEENS6_IJNS7_ILi128EEENS7_ILi96EEENS7_ILi64EEEEEELi256ENS_6half_tEfNS_4arch4Sm90ELb1ELb0ELb1ELb0ELb0ELb0ELb0ELb1ELb0ELb1ELb1ELb0EEENS1_21CollectiveEpilogueFwdINS6_IJSA_NS7_ILi256EEESB_EEES9_SE_SG_Li256ELb0ELb1ELb1ELb0EEENS1_19SingleTileSchedulerILb0ELb1ELb1ELi128EEEEEEEEEvNT_6ParamsE)
        /*0814*/ 	.short	0x0210
        /*0816*/ 	.short	0x0a70


	//----- nvinfo : EIATTR_SW_WAR
	.align		4
.L_1487:
        /*0818*/ 	.byte	0x04, 0x36
        /*081a*/ 	.short	(.L_1489 - .L_1488)
.L_1488:
        /*081c*/ 	.word	0x00000008
.L_1489:


//--------------------- .nv.info._ZN7cutlass13device_kernelIN5flash11enable_sm90INS1_16FlashAttnFwdSm90INS1_25CollectiveMainloopFwdSm90ILi2EN4cute5tupleIJNS5_1CILi1EEES8_S8_EEENS6_IJNS7_ILi128EEENS7_ILi96EEENS7_ILi64EEEEEELi256ENS_6half_tEfNS_4arch4Sm90ELb1ELb0ELb1ELb0ELb0ELb0ELb1ELb1ELb0ELb1ELb1ELb0EEENS1_21CollectiveEpilogueFwdINS6_IJSA_NS7_ILi256EEESB_EEES9_SE_SG_Li256ELb0ELb1ELb1ELb0EEENS1_19SingleTileSchedulerILb0ELb1ELb1ELi128EEEEEEEEEvNT_6ParamsE --------------------------
	.section	.nv.info._ZN7cutlass13device_kernelIN5flash11enable_sm90INS1_16FlashAttnFwdSm90INS1_25CollectiveMainloopFwdSm90ILi2EN4cute5tupleIJNS5_1CILi1EEES8_S8_EEENS6_IJNS7_ILi128EEENS7_ILi96EEENS7_ILi64EEEEEELi256ENS_6half_tEfNS_4arch4Sm90ELb1ELb0ELb1ELb0ELb0ELb0ELb1ELb1ELb0ELb1ELb1ELb0EEENS1_21CollectiveEpilogueFwdINS6_IJSA_NS7_ILi256EEESB_EEES9_SE_SG_Li256ELb0ELb1ELb1ELb0EEENS1_19SingleTileSchedulerILb0ELb1ELb1ELi128EEEEEEEEEvNT_6ParamsE,"",@"SHT_CUDA_INFO"
	.sectionflags	@""
	.align	4


	//----- nvinfo : EIATTR_CUDA_API_VERSION
	.align		4
        /*0000*/ 	.byte	0x04, 0x37
        /*0002*/ 	.short	(.L_1491 - .L_1490)
.L_1490:
        /*0004*/ 	.word	0x00000082


	//----- nvinfo : EIATTR_KPARAM_INFO
	.align		4
.L_1491:
        /*0008*/ 	.byte	0x04, 0x17
        /*000a*/ 	.short	(.L_1493 - .L_1492)
.L_1492:
        /*000c*/ 	.word	0x00000000
        /*0010*/ 	.short	0x0000
        /*0012*/ 	.short	0x0070
        /*0014*/ 	.byte	0x00, 0xf0, 0x01, 0x2c


	//----- nvinfo : EIATTR_SPARSE_MMA_MASK
	.align		4
.L_1493:
        /*0018*/ 	.byte	0x03, 0x50
        /*001a*/ 	.short	0x0000


	//----- nvinfo : EIATTR_MAXREG_COUNT
	.align		4
        /*001c*/ 	.byte	0x03, 0x1b
        /*001e*/ 	.short	0x00a8


	//----- nvinfo : EIATTR_NUM_BARRIERS
	.align		4
        /*0020*/ 	.byte	0x02, 0x4c
        /*0022*/ 	.byte	0x10
	.zero		1


	//----- nvinfo : EIATTR_EXTERNS
	.align		4
        /*0024*/ 	.byte	0x04, 0x0f
        /*0026*/ 	.short	(.L_1495 - .L_1494)


	//   ....[0]....
	.align		4
.L_1494:
        /*0028*/ 	.word	index@(__assertfail)


	//----- nvinfo : EIATTR_ANNOTATIONS
	.align		4
.L_1495:
        /*002c*/ 	.byte	0x04, 0x55
        /*002e*/ 	.short	(.L_1497 - .L_1496)


	//   ....[0]....
.L_1496:
        /* <DEDUP_REMOVED lines=27> */


	//----- nvinfo : EIATTR_MERCURY_ISA_VERSION
	.align		4
.L_1497:
        /*01c8*/ 	.byte	0x03, 0x5f
        /*01ca*/ 	.short	0x0101


	//----- nvinfo : EIATTR_INT_WARP_WIDE_INSTR_OFFSETS
	.align		4
        /*01cc*/ 	.byte	0x04, 0x31
        /*01ce*/ 	.short	(.L_1499 - .L_1498)


	//   ....[0]....
.L_1498:
        /*01d0*/ 	.word	0x00000120


	//   ....[1]....
        /*01d4*/ 	.word	0x00000160


	//   ....[2]....
        /*01d8*/ 	.word	0x000001d0


	//   ....[3]....
        /*01dc*/ 	.word	0x00000240


	//----- nvinfo : EIATTR_COOP_GROUP_MASK_REGIDS
	.align		4
.L_1499:
        /*01e0*/ 	.byte	0x04, 0x29
        /*01e2*/ 	.short	(.L_1501 - .L_1500)


	//   ....[0]....
.L_1500:
        /*01e4*/ 	.word	0xffffffff


	//   ....[1]....
        /*01e8*/ 	.word	0xffffffff


	//   ....[2]....
        /*01ec*/ 	.word	0xffffffff


	//   ....[3]....
        /*01f0*/ 	.word	0xffffffff


	//   ....[4]....
        /*01f4*/ 	.word	0xffffffff


	//   ....[5]....
        /*01f8*/ 	.word	0xffffffff


	//   ....[6]....
        /*01fc*/ 	.word	0xffffffff


	//   ....[7]....
        /*0200*/ 	.word	0xffffffff


	//   ....[8]....
        /*0204*/ 	.word	0xffffffff


	//   ....[9]....
        /*0208*/ 	.word	0xffffffff


	//   ....[10]....
        /*020c*/ 	.word	0xffffffff


	//   ....[11]....
        /*0210*/ 	.word	0xffffffff


	//   ....[12]....
        /*0214*/ 	.word	0xffffffff


	//   ....[13]....
        /*0218*/ 	.word	0xffffffff


	//   ....[14]....
        /*021c*/ 	.word	0xffffffff


	//   ....[15]....
        /*0220*/ 	.word	0xffffffff


	//   ....[16]....
        /*0224*/ 	.word	0xffffffff


	//   ....[17]....
        /*0228*/ 	.word	0xffffffff


	//   ....[18]....
        /*022c*/ 	.word	0xffffffff


	//   ....[19]....
        /*0230*/ 	.word	0xffffffff


	//   ....[20]....
        /*0234*/ 	.word	0xffffffff


	//   ....[21]....
        /*0238*/ 	.word	0xffffffff


	//   ....[22]....
        /*023c*/ 	.word	0xffffffff


	//   ....[23]....
        /*0240*/ 	.word	0xffffffff


	//   ....[24]....
        /*0244*/ 	.word	0xffffffff


	//   ....[25]....
        /*0248*/ 	.word	0xffffffff


	//   ....[26]....
        /*024c*/ 	.word	0xffffffff


	//   ....[27]....
        /*0250*/ 	.word	0xffffffff


	//   ....[28]....
        /*0254*/ 	.word	0xffffffff


	//   ....[29]....
        /*0258*/ 	.word	0xffffffff


	//   ....[30]....
        /*025c*/ 	.word	0xffffffff


	//   ....[31]....
        /*0260*/ 	.word	0xffffffff


	//   ....[32]....
        /*0264*/ 	.word	0xffffffff


	//   ....[33]....
        /*0268*/ 	.word	0xffffffff


	//   ....[34]....
        /*026c*/ 	.word	0xffffffff


	//   ....[35]....
        /*0270*/ 	.word	0xffffffff


	//   ....[36]....
        /*0274*/ 	.word	0xffffffff


	//   ....[37]....
        /*0278*/ 	.word	0xffffffff


	//   ....[38]....
        /*027c*/ 	.word	0xffffffff


	//   ....[39]....
        /*0280*/ 	.word	0xffffffff


	//   ....[40]....
        /*0284*/ 	.word	0xffffffff


	//   ....[41]....
        /*0288*/ 	.word	0xffffffff


	//   ....[42]....
        /*028c*/ 	.word	0xffffffff


	//   ....[43]....
        /*0290*/ 	.word	0xffffffff


	//   ....[44]....
        /*0294*/ 	.word	0xffffffff


	//   ....[45]....
        /*0298*/ 	.word	0xffffffff


	//   ....[46]....
        /*029c*/ 	.word	0xffffffff


	//   ....[47]....
        /*02a0*/ 	.word	0xffffffff


	//   ....[48]....
        /*02a4*/ 	.word	0xffffffff


	//   ....[49]....
        /*02a8*/ 	.word	0xffffffff


	//   ....[50]....
        /*02ac*/ 	.word	0xffffffff


	//   ....[51]....
        /*02b0*/ 	.word	0xffffffff


	//   ....[52]....
        /*02b4*/ 	.word	0xffffffff


	//   ....[53]....
        /*02b8*/ 	.word	0xffffffff


	//   ....[54]....
        /*02bc*/ 	.word	0xffffffff


	//   ....[55]....
        /*02c0*/ 	.word	0xffffffff


	//   ....[56]....
        /*02c4*/ 	.word	0xffffffff


	//   ....[57]....
        /*02c8*/ 	.word	0xffffffff


	//   ....[58]....
        /*02cc*/ 	.word	0xffffffff


	//   ....[59]....
        /*02d0*/ 	.word	0xffffffff


	//   ....[60]....
        /*02d4*/ 	.word	0xffffffff


	//   ....[61]....
        /*02d8*/ 	.word	0xffffffff


	//   ....[62]....
        /*02dc*/ 	.word	0xffffffff


	//   ....[63]....
        /*02e0*/ 	.word	0xffffffff


	//   ....[64]....
        /*02e4*/ 	.word	0xffffffff


	//   ....[65]....
        /*02e8*/ 	.word	0xffffffff


	//   ....[66]....
        /*02ec*/ 	.word	0xffffffff


	//   ....[67]....
        /*02f0*/ 	.word	0xffffffff


	//   ....[68]....
        /*02f4*/ 	.word	0xffffffff


	//   ....[69]....
        /*02f8*/ 	.word	0xffffffff


	//   ....[70]....
        /*02fc*/ 	.word	0xffffffff


	//   ....[71]....
        /*0300*/ 	.word	0x0500000f


	//   ....[72]....
        /*0304*/ 	.word	0x0500000f


	//   ....[73]....
        /*0308*/ 	.word	0x0500000f


	//   ....[74]....
        /*030c*/ 	.word	0x0500000f


	//   ....[75]....
        /*0310*/ 	.word	0x0500000f


	//   ....[76]....
        /*0314*/ 	.word	0x0500000f


	//   ....[77]....
        /*0318*/ 	.word	0x0500000f


	//   ....[78]....
        /*031c*/ 	.word	0x0500000f


	//   ....[79]....
        /*0320*/ 	.word	0x0500000f


	//   ....[80]....
        /*0324*/ 	.word	0x0500000f


	//   ....[81]....
        /*0328*/ 	.word	0x0500000f


	//   ....[82]....
        /*032c*/ 	.word	0x0500000f


	//   ....[83]....
        /*0330*/ 	.word	0x0500000f


	//   ....[84]....
        /*0334*/ 	.word	0x0500000f


	//   ....[85]....
        /*0338*/ 	.word	0x0500000f


	//   ....[86]....
        /*033c*/ 	.word	0x0500000f


	//   ....[87]....
        /*0340*/ 	.word	0x0500000f


	//   ....[88]....
        /*0344*/ 	.word	0x0500000f


	//   ....[89]....
        /*0348*/ 	.word	0x0500000f


	//   ....[90]....
        /*034c*/ 	.word	0x0500000f


	//   ....[91]....
        /*0350*/ 	.word	0x0500000f


	//   ....[92]....
        /*0354*/ 	.word	0x0500000f


	//   ....[93]....
        /*0358*/ 	.word	0x0500000f


	//   ....[94]....
        /*035c*/ 	.word	0x0500000f


	//   ....[95]....
        /*0360*/ 	.word	0x0500000f


	//   ....[96]....
        /*0364*/ 	.word	0x0500000f


	//   ....[97]....
        /*0368*/ 	.word	0x0500000f


	//   ....[98]....
        /*036c*/ 	.word	0x0500000f


	//   ....[99]....
        /*0370*/ 	.word	0x0500000f


	//   ....[100]....
        /*0374*/ 	.word	0x0500000f


	//   ....[101]....
        /*0378*/ 	.word	0x0500000f


	//   ....[102]....
        /*037c*/ 	.word	0x0500000f


	//   ....[103]....
        /*0380*/ 	.word	0x0500000f


	//   ....[104]....
        /*0384*/ 	.word	0x0500000f


	//----- nvinfo : EIATTR_COOP_GROUP_INSTR_OFFSETS
	.align		4
.L_1501:
        /*0388*/ 	.byte	0x04, 0x28
        /*038a*/ 	.short	(.L_1503 - .L_1502)


	//   ....[0]....
.L_1502:
        /*038c*/ 	.word	0x00000060


	//   ....[1]....
        /*0390*/ 	.word	0x00000130


	//   ....[2]....
        /*0394*/ 	.word	0x000001f0


	//   ....[3]....
        /*0398*/ 	.word	0x000003c0


	//   ....[4]....
        /*039c*/ 	.word	0x00000520


	//   ....[5]....
        /*03a0*/ 	.word	0x00000640


	//   ....[6]....
        /*03a4*/ 	.word	0x000007a0


	//   ....[7]....
        /*03a8*/ 	.word	0x00001480


	//   ....[8]....
        /*03ac*/ 	.word	0x00002b30


	//   ....[9]....
        /*03b0*/ 	.word	0x00002b70


	//   ....[10]....
        /*03b4*/ 	.word	0x000037f0


	//   ....[11]....
        /*03b8*/ 	.word	0x00003830


	//   ....[12]....
        /*03bc*/ 	.word	0x00003850


	//   ....[13]....
        /*03c0*/ 	.word	0x00003870


	//   ....[14]....
        /*03c4*/ 	.word	0x000053b0


	//   ....[15]....
        /*03c8*/ 	.word	0x000053f0


	//   ....[16]....
        /*03cc*/ 	.word	0x00006320


	//   ....[17]....
        /*03d0*/ 	.word	0x00006360


	//   ....[18]....
        /*03d4*/ 	.word	0x00006380


	//   ....[19]....
        /*03d8*/ 	.word	0x000063a0


	//   ....[20]....
        /*03dc*/ 	.word	0x00008be0


	//   ....[21]....
        /*03e0*/ 	.word	0x00008cc0


	//   ....[22]....
        /*03e4*/ 	.word	0x00008cd0


	//   ....[23]....
        /*03e8*/ 	.word	0x00008d20


	//   ....[24]....
        /*03ec*/ 	.word	0x0000a2e0


	//   ....[25]....
        /*03f0*/ 	.word	0x0000a300


	//   ....[26]....
        /*03f4*/ 	.word	0x0000a350


	//   ....[27]....
        /*03f8*/ 	.word	0x0000a360


	//   ....[28]....
        /*03fc*/ 	.word	0x0000b490


	//   ....[29]....
        /*0400*/ 	.word	0x0000b4f0


	//   ....[30]....
        /*0404*/ 	.word	0x0000b530


	//   ....[31]....
        /*0408*/ 	.word	0x0000b560


	//   ....[32]....
        /*040c*/ 	.word	0x0000b590


	//   ....[33]....
        /*0410*/ 	.word	0x0000b5b0


	//   ....[34]....
        /*0414*/ 	.word	0x0000c230


	//   ....[35]....
        /*0418*/ 	.word	0x0000c240


	//   ....[36]....
        /*041c*/ 	.word	0x0000d2b0


	//   ....[37]....
        /*0420*/ 	.word	0x0000de60


	//   ....[38]....
        /*0424*/ 	.word	0x0000e790


	//   ....[39]....
        /*0428*/ 	.word	0x0000e7d0


	//   ....[40]....
        /*042c*/ 	.word	0x0000e800


	//   ....[41]....
        /*0430*/ 	.word	0x0000e820


	//   ....[42]....
        /*0434*/ 	.word	0x0000e840


	//   ....[43]....
        /*0438*/ 	.word	0x0000e960


	//   ....[44]....
        /*043c*/ 	.word	0x0000ea20


	//   ....[45]....
        /*0440*/ 	.word	0x0000ea40


	//   ....[46]....
        /*0444*/ 	.word	0x0000eae0


	//   ....[47]....
        /*0448*/ 	.word	0x0000eb00


	//   ....[48]....
        /*044c*/ 	.word	0x0000eba0


	//   ....[49]....
        /*0450*/ 	.word	0x0000ebc0


	//   ....[50]....
        /*0454*/ 	.word	0x0000ec40


	//   ....[51]....
        /*0458*/ 	.word	0x0000ec60


	//   ....[52]....
        /*045c*/ 	.word	0x0000ec70


	//   ....[53]....
        /*0460*/ 	.word	0x0000ec80


	//   ....[54]....
        /*0464*/ 	.word	0x0000f350


	//   ....[55]....
        /*0468*/ 	.word	0x0000f400


	//   ....[56]....
        /*046c*/ 	.word	0x0000f420


	//   ....[57]....
        /*0470*/ 	.word	0x0000f4d0


	//   ....[58]....
        /*0474*/ 	.word	0x0000f560


	//   ....[59]....
        /*0478*/ 	.word	0x0000f580


	//   ....[60]....
        /*047c*/ 	.word	0x0000f620


	//   ....[61]....
        /*0480*/ 	.word	0x0000f630


	//   ....[62]....
        /*0484*/ 	.word	0x0000f660


	//   ....[63]....
        /*0488*/ 	.word	0x0000f680


	//   ....[64]....
        /*048c*/ 	.word	0x0000f700


	//   ....[65]....
        /*0490*/ 	.word	0x0000f740


	//   ....[66]....
        /*0494*/ 	.word	0x0000f7d0


	//   ....[67]....
        /*0498*/ 	.word	0x0000f800


	//   ....[68]....
        /*049c*/ 	.word	0x0000f8b0


	//   ....[69]....
        /*04a0*/ 	.word	0x0000f900


	//   ....[70]....
        /*04a4*/ 	.word	0x00011bd0


	//   ....[71]....
        /*04a8*/ 	.word	0x000121d0


	//   ....[72]....
        /*04ac*/ 	.word	0x00012340


	//   ....[73]....
        /*04b0*/ 	.word	0x000123a0


	//   ....[74]....
        /*04b4*/ 	.word	0x000124e0


	//   ....[75]....
        /*04b8*/ 	.word	0x00012570


	//   ....[76]....
        /*04bc*/ 	.word	0x00012670


	//   ....[77]....
        /*04c0*/ 	.word	0x00012700


	//   ....[78]....
        /*04c4*/ 	.word	0x00012810


	//   ....[79]....
        /*04c8*/ 	.word	0x00012880


	//   ....[80]....
        /*04cc*/ 	.word	0x000129a0


	//   ....[81]....
        /*04d0*/ 	.word	0x00012a10


	//   ....[82]....
        /*04d4*/ 	.word	0x00012b30


	//   ....[83]....
        /*04d8*/ 	.word	0x00012ba0


	//   ....[84]....
        /*04dc*/ 	.word	0x00012cb0


	//   ....[85]....
        /*04e0*/ 	.word	0x00012d10


	//   ....[86]....
        /*04e4*/ 	.word	0x00012e10


	//   ....[87]....
        /*04e8*/ 	.word	0x00012e60


	//   ....[88]....
        /*04ec*/ 	.word	0x00012f00


	//   ....[89]....
        /*04f0*/ 	.word	0x00012fc0


	//   ....[90]....
        /*04f4*/ 	.word	0x000132e0


	//   ....[91]....
        /*04f8*/ 	.word	0x00013350


	//   ....[92]....
        /*04fc*/ 	.word	0x00013460


	//   ....[93]....
        /*0500*/ 	.word	0x000134c0


	//   ....[94]....
        /*0504*/ 	.word	0x000135d0


	//   ....[95]....
        /*0508*/ 	.word	0x00013620


	//   ....[96]....
        /*050c*/ 	.word	0x00013720


	//   ....[97]....
        /*0510*/ 	.word	0x00013780


	//   ....[98]....
        /*0514*/ 	.word	0x000138f0


	//   ....[99]....
        /*0518*/ 	.word	0x00013940


	//   ....[100]....
        /*051c*/ 	.word	0x00013a60


	//   ....[101]....
        /*0520*/ 	.word	0x00013ab0


	//   ....[102]....
        /*0524*/ 	.word	0x00013bc0


	//   ....[103]....
        /*0528*/ 	.word	0x00013c10


	//   ....[104]....
        /*052c*/ 	.word	0x00014020


	//----- nvinfo : EIATTR_REG_RECONFIG
	.align		4
.L_1503:
        /*0530*/ 	.byte	0x01, 0x54
	.zero		2


	//----- nvinfo : EIATTR_SYSCALL_OFFSETS
	.align		4
        /*0534*/ 	.byte	0x04, 0x46
        /*0536*/ 	.short	(.L_1505 - .L_1504)


	//   ....[0]....
.L_1504:
        /*0538*/ 	.word	0x000016d0


	//   ....[1]....
        /*053c*/ 	.word	0x0000daa0


	//   ....[2]....
        /*0540*/ 	.word	0x0000dbe0


	//   ....[3]....
        /*0544*/ 	.word	0x0000dcd0


	//   ....[4]....
        /*0548*/ 	.word	0x0000e3f0


	//   ....[5]....
        /*054c*/ 	.word	0x0000efa0


	//----- nvinfo : EIATTR_MBARRIER_INSTR_OFFSETS
	.align		4
.L_1505:
        /*0550*/ 	.byte	0x04, 0x39
        /*0552*/ 	.short	(.L_1507 - .L_1506)


	//   ....[0]....
.L_1506:
        /*0554*/ 	.word	0x00000260
        /*0558*/ 	.word	0x000000ff
        /*055c*/ 	.word	0x00032400
        /*0560*/ 	.short	0x0100
        /*0562*/ 	.byte	0x08
	.zero		1


	//   ....[1]....
        /*0564*/ 	.word	0x00000270
        /*0568*/ 	.word	0x000000ff
        /*056c*/ 	.word	0x00032410
        /*0570*/ 	.short	0x0100
        /*0572*/ 	.byte	0x08
	.zero		1


	//   ....[2]....
        /*0574*/ 	.word	0x00000280
        /*0578*/ 	.word	0x000000ff
        /*057c*/ 	.word	0x00032420
        /*0580*/ 	.short	0x0100
        /*0582*/ 	.byte	0x08
	.zero		1


	//   ....[3]....
        /*0584*/ 	.word	0x00000370
        /*0588*/ 	.word	0x000000ff
        /*058c*/ 	.word	0x00032430
        /*0590*/ 	.short	0x0100
        /*0592*/ 	.byte	0x08
	.zero		1


	//   ....[4]....
        /*0594*/ 	.word	0x00000380
        /*0598*/ 	.word	0x000000ff
        /*059c*/ 	.word	0x00032440
        /*05a0*/ 	.short	0x0100
        /*05a2*/ 	.byte	0x08
	.zero		1


	//   ....[5]....
        /*05a4*/ 	.word	0x00000390
        /*05a8*/ 	.word	0x000000ff
        /*05ac*/ 	.word	0x00032438
        /*05b0*/ 	.short	0x0100
        /*05b2*/ 	.byte	0x08
	.zero		1


	//   ....[6]....
        /*05b4*/ 	.word	0x000003a0
        /*05b8*/ 	.word	0x000000ff
        /*05bc*/ 	.word	0x00032448
        /*05c0*/ 	.short	0x0100
        /*05c2*/ 	.byte	0x08
	.zero		1


	//   ....[7]....
        /*05c4*/ 	.word	0x000004d0
        /*05c8*/ 	.word	0x000000ff
        /*05cc*/ 	.word	0x00032450
        /*05d0*/ 	.short	0x0100
        /*05d2*/ 	.byte	0x08
	.zero		1


	//   ....[8]....
        /*05d4*/ 	.word	0x000004e0
        /*05d8*/ 	.word	0x000000ff
        /*05dc*/ 	.word	0x00032460
        /*05e0*/ 	.short	0x0100
        /*05e2*/ 	.byte	0x08
	.zero		1


	//   ....[9]....
        /*05e4*/ 	.word	0x000004f0
        /*05e8*/ 	.word	0x000000ff
        /*05ec*/ 	.word	0x00032458
        /*05f0*/ 	.short	0x0100
        /*05f2*/ 	.byte	0x08
	.zero		1


	//   ....[10]....
        /*05f4*/ 	.word	0x00000500
        /*05f8*/ 	.word	0x000000ff
        /*05fc*/ 	.word	0x00032468
        /*0600*/ 	.short	0x0100
        /*0602*/ 	.byte	0x08
	.zero		1


	//   ....[11]....
        /*0604*/ 	.word	0x000005f0
        /*0608*/ 	.word	0x000000ff
        /*060c*/ 	.word	0x00032470
        /*0610*/ 	.short	0x0100
        /*0612*/ 	.byte	0x06
	.zero		1


	//   ....[12]....
        /*0614*/ 	.word	0x00000600
        /*0618*/ 	.word	0x000000ff
        /*061c*/ 	.word	0x00032480
        /*0620*/ 	.short	0x0100
        /*0622*/ 	.byte	0x06
	.zero		1


	//   ....[13]....
        /*0624*/ 	.word	0x00000610
        /*0628*/ 	.word	0x000000ff
        /*062c*/ 	.word	0x00032478
        /*0630*/ 	.short	0x0100
        /*0632*/ 	.byte	0x06
	.zero		1


	//   ....[14]....
        /*0634*/ 	.word	0x00000620
        /*0638*/ 	.word	0x000000ff
        /*063c*/ 	.word	0x00032488
        /*0640*/ 	.short	0x0100
        /*0642*/ 	.byte	0x06
	.zero		1


	//   ....[15]....
        /*0644*/ 	.word	0x00000750
        /*0648*/ 	.word	0x000000ff
        /*064c*/ 	.word	0x00032490
        /*0650*/ 	.short	0x0100
        /*0652*/ 	.byte	0x08
	.zero		1


	//   ....[16]....
        /*0654*/ 	.word	0x00000760
        /*0658*/ 	.word	0x000000ff
        /*065c*/ 	.word	0x000324a0
        /*0660*/ 	.short	0x0100
        /*0662*/ 	.byte	0x08
	.zero		1


	//   ....[17]....
        /*0664*/ 	.word	0x00000770
        /*0668*/ 	.word	0x000000ff
        /*066c*/ 	.word	0x00032498
        /*0670*/ 	.short	0x0100
        /*0672*/ 	.byte	0x08
	.zero		1


	//   ....[18]....
        /*0674*/ 	.word	0x00000780
        /*0678*/ 	.word	0x000000ff
        /*067c*/ 	.word	0x000324a8
        /*0680*/ 	.short	0x0100
        /*0682*/ 	.byte	0x08
	.zero		1


	//   ....[19]....
        /*0684*/ 	.word	0x000008b0
        /*0688*/ 	.word	0x000000ff
        /*068c*/ 	.word	0x000324b0
        /*0690*/ 	.short	0x0100
        /*0692*/ 	.byte	0x08
	.zero		1


	//   ....[20]....
        /*0694*/ 	.word	0x000008c0
        /*0698*/ 	.word	0x000000ff
        /*069c*/ 	.word	0x000324c0
        /*06a0*/ 	.short	0x0100
        /*06a2*/ 	.byte	0x08
	.zero		1


	//   ....[21]....
        /*06a4*/ 	.word	0x000008d0
        /*06a8*/ 	.word	0x000000ff
        /*06ac*/ 	.word	0x000324b8
        /*06b0*/ 	.short	0x0100
        /*06b2*/ 	.byte	0x08
	.zero		1


	//   ....[22]....
        /*06b4*/ 	.word	0x000008e0
        /*06b8*/ 	.word	0x000000ff
        /*06bc*/ 	.word	0x000324c8
        /*06c0*/ 	.short	0x0100
        /*06c2*/ 	.byte	0x08
	.zero		1


	//   ....[23]....
        /*06c4*/ 	.word	0x00001710
        /*06c8*/ 	.word	0x000000ff
        /*06cc*/ 	.word	0x00032400
        /*06d0*/ 	.short	0x010a
        /*06d2*/ 	.byte	0x04
	.zero		1


	//   ....[24]....
        /*06d4*/ 	.word	0x000017b0
        /*06d8*/ 	.word	0x000000ff
        /*06dc*/ 	.word	0x00032430
        /*06e0*/ 	.short	0x010a
        /*06e2*/ 	.byte	0x04
	.zero		1


	//   ....[25]....
        /*06e4*/ 	.word	0x00001800
        /*06e8*/ 	.word	0x000000ff
        /*06ec*/ 	.word	0x00032430
        /*06f0*/ 	.short	0x010a
        /*06f2*/ 	.byte	0x04
	.zero		1


	//   ....[26]....
        /*06f4*/ 	.word	0x00001b10
        /*06f8*/ 	.word	0x000000ff
        /*06fc*/ 	.word	0x00032410
        /*0700*/ 	.short	0x010a
        /*0702*/ 	.byte	0x08
	.zero		1


	//   ....[27]....
        /*0704*/ 	.word	0x00001b60
        /*0708*/ 	.word	0x000000ff
        /*070c*/ 	.word	0x00032450
        /*0710*/ 	.short	0x010a
        /*0712*/ 	.byte	0x04
	.zero		1


	//   ....[28]....
        /*0714*/ 	.word	0x00001bb0
        /*0718*/ 	.word	0x000000ff
        /*071c*/ 	.word	0x00032450
        /*0720*/ 	.short	0x010a
        /*0722*/ 	.byte	0x04
	.zero		1


	//   ....[29]....
        /*0724*/ 	.word	0x00003c50
        /*0728*/ 	.word	0x0000000d
        /*072c*/ 	.word	0x00000000
        /*0730*/ 	.short	0x0101
        /*0732*/ 	.byte	0x3f
	.zero		1


	//   ....[30]....
        /*0734*/ 	.word	0x000046e0
        /*0738*/ 	.word	0x000000aa
        /*073c*/ 	.word	0x00000000
        /*0740*/ 	.short	0x0101
        /*0742*/ 	.byte	0x3f
	.zero		1


	//   ....[31]....
        /*0744*/ 	.word	0x00004800
        /*0748*/ 	.word	0x000000ff
        /*074c*/ 	.word	0x00032430
        /*0750*/ 	.short	0x010a
        /*0752*/ 	.byte	0x05
	.zero		1


	//   ....[32]....
        /*0754*/ 	.word	0x00004840
        /*0758*/ 	.word	0x000000ff
        /*075c*/ 	.word	0x00032430
        /*0760*/ 	.short	0x010a
        /*0762*/ 	.byte	0x05
	.zero		1


	//   ....[33]....
        /*0764*/ 	.word	0x00004b90
        /*0768*/ 	.word	0x000000ff
        /*076c*/ 	.word	0x00032450
        /*0770*/ 	.short	0x010a
        /*0772*/ 	.byte	0x05
	.zero		1


	//   ....[34]....
        /*0774*/ 	.word	0x00004bd0
        /*0778*/ 	.word	0x000000ff
        /*077c*/ 	.word	0x00032450
        /*0780*/ 	.short	0x010a
        /*0782*/ 	.byte	0x05
	.zero		1


	//   ....[35]....
        /*0784*/ 	.word	0x00006620
        /*0788*/ 	.word	0x00000098
        /*078c*/ 	.word	0x00000000
        /*0790*/ 	.short	0x0101
        /*0792*/ 	.byte	0x3f
	.zero		1


	//   ....[36]....
        /*0794*/ 	.word	0x000079a0
        /*0798*/ 	.word	0x000000b2
        /*079c*/ 	.word	0x00000000
        /*07a0*/ 	.short	0x0101
        /*07a2*/ 	.byte	0x3f
	.zero		1


	//   ....[37]....
        /*07a4*/ 	.word	0x00007af0
        /*07a8*/ 	.word	0x000000ff
        /*07ac*/ 	.word	0x00032430
        /*07b0*/ 	.short	0x010a
        /*07b2*/ 	.byte	0x07
	.zero		1


	//   ....[38]....
        /*07b4*/ 	.word	0x00007b30
        /*07b8*/ 	.word	0x000000ff
        /*07bc*/ 	.word	0x00032430
        /*07c0*/ 	.short	0x010a
        /*07c2*/ 	.byte	0x07
	.zero		1


	//   ....[39]....
        /*07c4*/ 	.word	0x00007d50
        /*07c8*/ 	.word	0x000000ff
        /*07cc*/ 	.word	0x00032450
        /*07d0*/ 	.short	0x010a
        /*07d2*/ 	.byte	0x07
	.zero		1


	//   ....[40]....
        /*07d4*/ 	.word	0x00007d90
        /*07d8*/ 	.word	0x000000ff
        /*07dc*/ 	.word	0x00032450
        /*07e0*/ 	.short	0x010a
        /*07e2*/ 	.byte	0x07
	.zero		1


	//   ....[41]....
        /*07e4*/ 	.word	0x00008f20
        /*07e8*/ 	.word	0x00000098
        /*07ec*/ 	.word	0x00000000
        /*07f0*/ 	.short	0x0101
        /*07f2*/ 	.byte	0x3f
	.zero		1


	//   ....[42]....
        /*07f4*/ 	.word	0x0000a2c0
        /*07f8*/ 	.word	0x000000d2
        /*07fc*/ 	.word	0x00000000
        /*0800*/ 	.short	0x0101
        /*0802*/ 	.byte	0x3f
	.zero		1


	//   ....[43]....
        /*0804*/ 	.word	0x0000b5c0
        /*0808*/ 	.word	0x000000ff
        /*080c*/ 	.word	0x00000000
        /*0810*/ 	.short	0x0101
        /*0812*/ 	.byte	0x04
	.zero		1


	//   ....[44]....
        /*0814*/ 	.word	0x0000e0b0
        /*0818*/ 	.word	0x000000ff
        /*081c*/ 	.word	0x00032440
        /*0820*/ 	.short	0x010a
        /*0822*/ 	.byte	0x26
	.zero		1


	//   ....[45]....
        /*0824*/ 	.word	0x0000edb0
        /*0828*/ 	.word	0x000000ff
        /*082c*/ 	.word	0x00032400
        /*0830*/ 	.short	0x0107
        /*0832*/ 	.byte	0x26
	.zero		1


	//   ....[46]....
        /*0834*/ 	.word	0x0000ee30
        /*0838*/ 	.word	0x000000ff
        /*083c*/ 	.word	0x00032400
        /*0840*/ 	.short	0x0101
        /*0842*/ 	.byte	0x26
	.zero		1


	//   ....[47]....
        /*0844*/ 	.word	0x0000fab0
        /*0848*/ 	.word	0x000000ff
        /*084c*/ 	.word	0x00032410
        /*0850*/ 	.short	0x0107
        /*0852*/ 	.byte	0x26
	.zero		1


	//   ....[48]....
        /*0854*/ 	.word	0x0000fb10
        /*0858*/ 	.word	0x000000ff
        /*085c*/ 	.word	0x00032410
        /*0860*/ 	.short	0x0101
        /*0862*/ 	.byte	0x26
	.zero		1


	//   ....[49]....
        /*0864*/ 	.word	0x0000fb20
        /*0868*/ 	.word	0x000000ff
        /*086c*/ 	.word	0x00032420
        /*0870*/ 	.short	0x010a
        /*0872*/ 	.byte	0x26
	.zero		1


	//   ....[50]....
        /*0874*/ 	.word	0x0000fb80
        /*0878*/ 	.word	0x000000ff
        /*087c*/ 	.word	0x00032460
        /*0880*/ 	.short	0x010a
        /*0882*/ 	.byte	0x26
	.zero		1


	//   ....[51]....
        /*0884*/ 	.word	0x00010400
        /*0888*/ 	.word	0x000000ff
        /*088c*/ 	.word	0x00032448
        /*0890*/ 	.short	0x010a
        /*0892*/ 	.byte	0x26
	.zero		1


	//   ....[52]....
        /*0894*/ 	.word	0x000105d0
        /*0898*/ 	.word	0x000000ff
        /*089c*/ 	.word	0x00032468
        /*08a0*/ 	.short	0x010a
        /*08a2*/ 	.byte	0x26
	.zero		1


	//   ....[53]....
        /*08a4*/ 	.word	0x00010c30
        /*08a8*/ 	.word	0x000000ff
        /*08ac*/ 	.word	0x00032440
        /*08b0*/ 	.short	0x010a
        /*08b2*/ 	.byte	0x26
	.zero		1


	//   ....[54]....
        /*08b4*/ 	.word	0x00010e10
        /*08b8*/ 	.word	0x000000ff
        /*08bc*/ 	.word	0x00032460
        /*08c0*/ 	.short	0x010a
        /*08c2*/ 	.byte	0x26
	.zero		1


	//   ....[55]....
        /*08c4*/ 	.word	0x000114a0
        /*08c8*/ 	.word	0x000000ff
        /*08cc*/ 	.word	0x00032448
        /*08d0*/ 	.short	0x010a
        /*08d2*/ 	.byte	0x26
	.zero		1


	//   ....[56]....
        /*08d4*/ 	.word	0x00011680
        /*08d8*/ 	.word	0x000000ff
        /*08dc*/ 	.word	0x00032468
        /*08e0*/ 	.short	0x010a
        /*08e2*/ 	.byte	0x26
	.zero		1


	//   ....[57]....
        /*08e4*/ 	.word	0x00011b60
        /*08e8*/ 	.word	0x00000002
        /*08ec*/ 	.word	0x00032420
        /*08f0*/ 	.short	0x010a
        /*08f2*/ 	.byte	0x3f
	.zero		1


	//   ....[58]....
        /*08f4*/ 	.word	0x00011ce0
        /*08f8*/ 	.word	0x00000007
        /*08fc*/ 	.word	0x00000000
        /*0900*/ 	.short	0x010a
        /*0902*/ 	.byte	0x3f
	.zero		1


	//   ....[59]....
        /*0904*/ 	.word	0x00011d50
        /*0908*/ 	.word	0x00000005
        /*090c*/ 	.word	0x00000000
        /*0910*/ 	.short	0x010a
        /*0912*/ 	.byte	0x3f
	.zero		1


	//   ....[60]....
        /*0914*/ 	.word	0x00011db0
        /*0918*/ 	.word	0x00000005
        /*091c*/ 	.word	0x00000000
        /*0920*/ 	.short	0x010a
        /*0922*/ 	.byte	0x3f
	.zero		1


	//   ....[61]....
        /*0924*/ 	.word	0x00011de0
        /*0928*/ 	.word	0x00000003
        /*092c*/ 	.word	0x00000000
        /*0930*/ 	.short	0x010a
        /*0932*/ 	.byte	0x3f
	.zero		1


	//   ....[62]....
        /*0934*/ 	.word	0x00011e60
        /*0938*/ 	.word	0x00000003
        /*093c*/ 	.word	0x00032400
        /*0940*/ 	.short	0x010a
        /*0942*/ 	.byte	0x3f
	.zero		1


	//   ....[63]....
        /*0944*/ 	.word	0x00011ed0
        /*0948*/ 	.word	0x00000003
        /*094c*/ 	.word	0x00032430
        /*0950*/ 	.short	0x010a
        /*0952*/ 	.byte	0x3f
	.zero		1


	//   ....[64]....
        /*0954*/ 	.word	0x00011f40
        /*0958*/ 	.word	0x00000003
        /*095c*/ 	.word	0x00032410
        /*0960*/ 	.short	0x010a
        /*0962*/ 	.byte	0x3f
	.zero		1


	//   ....[65]....
        /*0964*/ 	.word	0x00011fb0
        /*0968*/ 	.word	0x00000003
        /*096c*/ 	.word	0x00032450
        /*0970*/ 	.short	0x010a
        /*0972*/ 	.byte	0x3f
	.zero		1


	//   ....[66]....
        /*0974*/ 	.word	0x00012010
        /*0978*/ 	.word	0x00000098
        /*097c*/ 	.word	0x00032430
        /*0980*/ 	.short	0x010a
        /*0982*/ 	.byte	0x3f
	.zero		1


	//   ....[67]....
        /*0984*/ 	.word	0x00012070
        /*0988*/ 	.word	0x000000ce
        /*098c*/ 	.word	0x00032450
        /*0990*/ 	.short	0x010a
        /*0992*/ 	.byte	0x3f
	.zero		1


	//   ....[68]....
        /*0994*/ 	.word	0x000120d0
        /*0998*/ 	.word	0x00000099
        /*099c*/ 	.word	0x00032430
        /*09a0*/ 	.short	0x010a
        /*09a2*/ 	.byte	0x3f
	.zero		1


	//   ....[69]....
        /*09a4*/ 	.word	0x00012130
        /*09a8*/ 	.word	0x000000cd
        /*09ac*/ 	.word	0x00032450
        /*09b0*/ 	.short	0x010a
        /*09b2*/ 	.byte	0x3f
	.zero		1


	//   ....[70]....
        /*09b4*/ 	.word	0x00012290
        /*09b8*/ 	.word	0x00000003
        /*09bc*/ 	.word	0x00032440
        /*09c0*/ 	.short	0x010a
        /*09c2*/ 	.byte	0x3f
	.zero		1


	//   ....[71]....
        /*09c4*/ 	.word	0x00013c50
        /*09c8*/ 	.word	0x00000003
        /*09cc*/ 	.word	0x00032420
        /*09d0*/ 	.short	0x010a
        /*09d2*/ 	.byte	0x3f
	.zero		1


	//   ....[72]....
        /*09d4*/ 	.word	0x00013cb0
        /*09d8*/ 	.word	0x00000003
        /*09dc*/ 	.word	0x00032460
        /*09e0*/ 	.short	0x010a
        /*09e2*/ 	.byte	0x3f
	.zero		1


	//   ....[73]....
        /*09e4*/ 	.word	0x00013d10
        /*09e8*/ 	.word	0x00000003
        /*09ec*/ 	.word	0x00032448
        /*09f0*/ 	.short	0x010a
        /*09f2*/ 	.byte	0x3f
	.zero		1


	//   ....[74]....
        /*09f4*/ 	.word	0x00013d70
        /*09f8*/ 	.word	0x00000003
        /*09fc*/ 	.word	0x00032468
        /*0a00*/ 	.short	0x010a
        /*0a02*/ 	.byte	0x3f
	.zero		1


	//   ....[75]....
        /*0a04*/ 	.word	0x00013dd0
        /*0a08*/ 	.word	0x00000003
        /*0a0c*/ 	.word	0x00032440
        /*0a10*/ 	.short	0x010a
        /*0a12*/ 	.byte	0x3f
	.zero		1


	//   ....[76]....
        /*0a14*/ 	.word	0x00013e30
        /*0a18*/ 	.word	0x00000003
        /*0a1c*/ 	.word	0x00032460
        /*0a20*/ 	.short	0x010a
        /*0a22*/ 	.byte	0x3f
	.zero		1


	//   ....[77]....
        /*0a24*/ 	.word	0x00013e90
        /*0a28*/ 	.word	0x00000003
        /*0a2c*/ 	.word	0x00032448
        /*0a30*/ 	.short	0x010a
        /*0a32*/ 	.byte	0x3f
	.zero		1


	//   ....[78]....
        /*0a34*/ 	.word	0x00013ef0
        /*0a38*/ 	.word	0x00000003
        /*0a3c*/ 	.word	0x00032468
        /*0a40*/ 	.short	0x010a
        /*0a42*/ 	.byte	0x3f
	.zero		1


	//   ....[79]....
        /*0a44*/ 	.word	0x00013f40
        /*0a48*/ 	.word	0x00000002
        /*0a4c*/ 	.word	0x00032420
        /*0a50*/ 	.short	0x010a
        /*0a52*/ 	.byte	0x3f
	.zero		1


	//   ....[80]....
        /*0a54*/ 	.word	0x000140e0
        /*0a58*/ 	.word	0x00000007
        /*0a5c*/ 	.word	0x00000000
        /*0a60*/ 	.short	0x010a
        /*0a62*/ 	.byte	0x3f
	.zero		1


	//   ....[81]....
        /*0a64*/ 	.word	0x00014130
        /*0a68*/ 	.word	0x00000005
        /*0a6c*/ 	.word	0x00000000
        /*0a70*/ 	.short	0x010a
        /*0a72*/ 	.byte	0x3f
	.zero		1


	//   ....[82]....
        /*0a74*/ 	.word	0x00014180
        /*0a78*/ 	.word	0x00000005
        /*0a7c*/ 	.word	0x00000000
        /*0a80*/ 	.short	0x010a
        /*0a82*/ 	.byte	0x3f
	.zero		1


	//----- nvinfo : EIATTR_NUM_MBARRIERS
	.align		4
.L_1507:
        /*0a84*/ 	.byte	0x03, 0x38
        /*0a86*/ 	.short	0x0017


	//----- nvinfo : EIATTR_EXIT_INSTR_OFFSETS
	.align		4
        /*0a88*/ 	.byte	0x04, 0x1c
        /*0a8a*/ 	.short	(.L_1509 - .L_1508)


	//   ....[0]....
.L_1508:
        /*0a8c*/ 	.word	0x00011e30


	//----- nvinfo : EIATTR_MAX_THREADS
	.align		4
.L_1509:
        /*0a90*/ 	.byte	0x04, 0x05
        /*0a92*/ 	.short	(.L_1511 - .L_1510)
.L_1510:
        /*0a94*/ 	.word	0x00000180
        /*0a98*/ 	.word	0x00000001
        /*0a9c*/ 	.word	0x00000001


	//----- nvinfo : EIATTR_CRS_STACK_SIZE
	.align		4
.L_1511:
        /*0aa0*/ 	.byte	0x04, 0x1e
        /*0aa2*/ 	.short	(.L_1513 - .L_1512)
.L_1512:
        /*0aa4*/ 	.word	0x00000000


	//----- nvinfo : EIATTR_CBANK_PARAM_SIZE
	.align		4
.L_1513:
        /*0aa8*/ 	.byte	0x03, 0x19
        /*0aaa*/ 	.short	0x0b70


	//----- nvinfo : EIATTR_PARAM_CBANK
	.align		4
        /*0aac*/ 	.byte	0x04, 0x0a
        /*0aae*/ 	.short	(.L_1515 - .L_1514)
	.align		4
.L_1514:
        /*0ab0*/ 	.word	index@(.nv.constant0._ZN7cutlass13device_kernelIN5flash11enable_sm90INS1_16FlashAttnFwdSm90INS1_25CollectiveMainloopFwdSm90ILi2EN4cute5tupleIJNS5_1CILi1EEES8_S8_EEENS6_IJNS7_ILi128EEENS7_ILi96EEENS7_ILi64EEEEEELi256ENS_6half_tEfNS_4arch4Sm90ELb1ELb0ELb1ELb0ELb0ELb0ELb1ELb1ELb0ELb1ELb1ELb0EEENS1_21CollectiveEpilogueFwdINS6_IJSA_NS7_ILi256EEESB_EEES9_SE_SG_Li256ELb0ELb1ELb1ELb0EEENS1_19SingleTileSchedulerILb0ELb1ELb1ELi128EEEEEEEEEvNT_6ParamsE)
        /*0ab4*/ 	.short	0x0210
        /*0ab6*/ 	.short	0x0b70


	//----- nvinfo : EIATTR_SW_WAR
	.align		4
.L_1515:
        /*0ab8*/ 	.byte	0x04, 0x36
        /*0aba*/ 	.short	(.L_1517 - .L_1516)
.L_1516:
        /*0abc*/ 	.word	0x00000008
.L_1517:


//--------------------- .nv.info._ZN7cutlass13device_kernelIN5flash11enable_sm90INS1_16FlashAttnFwdSm90INS1_25CollectiveMainloopFwdSm90ILi2EN4cute5tupleIJNS5_1CILi1EEES8_S8_EEENS6_IJNS7_ILi128EEENS7_ILi96EEENS7_ILi64EEEEEELi256ENS_6half_tEfNS_4arch4Sm90ELb1ELb0ELb1ELb1ELb0ELb0ELb0ELb1ELb0ELb1ELb1ELb0EEENS1_21CollectiveEpilogueFwdINS6_IJSA_NS7_ILi256EEESB_EEES9_SE_SG_Li256ELb1ELb1ELb1ELb0EEENS1_36VarlenDynamicPersistentTileSchedulerILi128ELi96ELi256ELi128ELb1ELb1ELb1ELb1ELb1ELb1EEEEEEEEEvNT_6ParamsE --------------------------
	.section	.nv.info._ZN7cutlass13device_kernelIN5flash11enable_sm90INS1_16FlashAttnFwdSm90INS1_25CollectiveMainloopFwdSm90ILi2EN4cute5tupleIJNS5_1CILi1EEES8_S8_EEENS6_IJNS7_ILi128EEENS7_ILi96EEENS7_ILi64EEEEEELi256ENS_6half_tEfNS_4arch4Sm90ELb1ELb0ELb1ELb1ELb0ELb0ELb0ELb1ELb0ELb1ELb1ELb0EEENS1_21CollectiveEpilogueFwdINS6_IJSA_NS7_ILi256EEESB_EEES9_SE_SG_Li256ELb1ELb1ELb1ELb0EEENS1_36VarlenDynamicPersistentTileSchedulerILi128ELi96ELi256ELi128ELb1ELb1ELb1ELb1ELb1ELb1EEEEEEEEEvNT_6ParamsE,"",@"SHT_CUDA_INFO"
	.sectionflags	@""
	.align	4


	//----- nvinfo : EIATTR_CUDA_API_VERSION
	.align		4
        /*0000*/ 	.byte	0x04, 0x37
        /*0002*/ 	.short	(.L_1519 - .L_1518)
.L_1518:
        /*0004*/ 	.word	0x00000082


	//----- nvinfo : EIATTR_KPARAM_INFO
	.align		4
.L_1519:
        /*0008*/ 	.byte	0x04, 0x17
        /*000a*/ 	.short	(.L_1521 - .L_1520)
.L_1520:
        /*000c*/ 	.word	0x00000000
        /*0010*/ 	.short	0x0000
        /*0012*/ 	.short	0x0070
        /*0014*/ 	.byte	0x00, 0xf0, 0x01, 0x2a


	//----- nvinfo : EIATTR_SPARSE_MMA_MASK
	.align		4
.L_1521:
        /*0018*/ 	.byte	0x03, 0x50
        /*001a*/ 	.short	0x0000


	//----- nvinfo : EIATTR_MAXREG_COUNT
	.align		4
        /*001c*/ 	.byte	0x03, 0x1b
        /*001e*/ 	.short	0x00a8


	//----- nvinfo : EIATTR_NUM_BARRIERS
	.align		4
        /*0020*/ 	.byte	0x02, 0x4c
        /*0022*/ 	.byte	0x10
	.zero		1


	//----- nvinfo : EIATTR_EXTERNS
	.align		4
        /*0024*/ 	.byte	0x04, 0x0f
        /*0026*/ 	.short	(.L_1523 - .L_1522)


	//   ....[0]....
	.align		4
.L_1522:
        /*0028*/ 	.word	index@(__assertfail)


	//----- nvinfo : EIATTR_ANNOTATIONS
	.align		4
.L_1523:
        /*002c*/ 	.byte	0x04, 0x55
        /*002e*/ 	.short	(.L_1525 - .L_1524)


	//   ....[0]....
.L_1524:
        /* <DEDUP_REMOVED lines=69> */


	//----- nvinfo : EIATTR_MERCURY_ISA_VERSION
	.align		4
.L_1525:
        /*0470*/ 	.byte	0x03, 0x5f
        /*0472*/ 	.short	0x0101


	//----- nvinfo : EIATTR_UNUSED_LOAD_BYTE_OFFSET
	.align		4
        /*0474*/ 	.byte	0x04, 0x44
        /*0476*/ 	.short	(.L_1527 - .L_1526)


	//   ....[0]....
.L_1526:
        /*0478*/ 	.word	0x00000a30
        /*047c*/ 	.word	0x0000fff0


	//   ....[1]....
        /*0480*/ 	.word	0x00009e90
        /*0484*/ 	.word	0x0000fff0


	//----- nvinfo : EIATTR_INT_WARP_WIDE_INSTR_OFFSETS
	.align		4
.L_1527:
        /*0488*/ 	.byte	0x04, 0x31
        /*048a*/ 	.short	(.L_1529 - .L_1528)


	//   ....[0]....
.L_1528:
        /*048c*/ 	.word	0x00000130


	//   ....[1]....
        /*0490*/ 	.word	0x00000170


	//   ....[2]....
        /*0494*/ 	.word	0x000001e0


	//   ....[3]....
        /*0498*/ 	.word	0x00004190


	//   ....[4]....
        /*049c*/ 	.word	0x00010110


	//   ....[5]....
        /*04a0*/ 	.word	0x000101a0


	//   ....[6]....
        /*04a4*/ 	.word	0x00013dd0


	//   ....[7]....
        /*04a8*/ 	.word	0x00013e60


	//----- nvinfo : EIATTR_COOP_GROUP_MASK_REGIDS
	.align		4
.L_1529:
        /*04ac*/ 	.byte	0x04, 0x29
        /*04ae*/ 	.short	(.L_1531 - .L_1530)


	//   ....[0]....
.L_1530:
        /*04b0*/ 	.word	0xffffffff


	//   ....[1]....
        /*04b4*/ 	.word	0xffffffff


	//   ....[2]....
        /*04b8*/ 	.word	0xffffffff


	//   ....[3]....
        /*04bc*/ 	.word	0xffffffff


	//   ....[4]....
        /*04c0*/ 	.word	0xffffffff


	//   ....[5]....
        /*04c4*/ 	.word	0xffffffff


	//   ....[6]....
        /*04c8*/ 	.word	0xffffffff


	//   ....[7]....
        /*04cc*/ 	.word	0xffffffff


	//   ....[8]....
        /*04d0*/ 	.word	0xffffffff


	//   ....[9]....
        /*04d4*/ 	.word	0xffffffff


	//   ....[10]....
        /*04d8*/ 	.word	0xffffffff


	//   ....[11]....
        /*04dc*/ 	.word	0xffffffff


	//   ....[12]....
        /*04e0*/ 	.word	0xffffffff


	//   ....[13]....
        /*04e4*/ 	.word	0xffffffff


	//   ....[14]....
        /*04e8*/ 	.word	0xffffffff


	//   ....[15]....
        /*04ec*/ 	.word	0xffffffff


	//   ....[16]....
        /*04f0*/ 	.word	0xffffffff


	//   ....[17]....
        /*04f4*/ 	.word	0xffffffff


	//   ....[18]....
        /*04f8*/ 	.word	0xffffffff


	//   ....[19]....
        /*04fc*/ 	.word	0xffffffff


	//   ....[20]....
        /*0500*/ 	.word	0xffffffff


	//   ....[21]....
        /*0504*/ 	.word	0xffffffff


	//   ....[22]....
        /*0508*/ 	.word	0xffffffff


	//   ....[23]....
        /*050c*/ 	.word	0xffffffff


	//   ....[24]....
        /*0510*/ 	.word	0xffffffff


	//   ....[25]....
        /*0514*/ 	.word	0xffffffff


	//   ....[26]....
        /*0518*/ 	.word	0xffffffff


	//   ....[27]....
        /*051c*/ 	.word	0xffffffff


	//   ....[28]....
        /*0520*/ 	.word	0xffffffff


	//   ....[29]....
        /*0524*/ 	.word	0xffffffff


	//   ....[30]....
        /*0528*/ 	.word	0xffffffff


	//   ....[31]....
        /*052c*/ 	.word	0xffffffff


	//   ....[32]....
        /*0530*/ 	.word	0xffffffff


	//   ....[33]....
        /*0534*/ 	.word	0xffffffff


	//   ....[34]....
        /*0538*/ 	.word	0xffffffff


	//   ....[35]....
        /*053c*/ 	.word	0xffffffff


	//   ....[36]....
        /*0540*/ 	.word	0xffffffff


	//   ....[37]....
        /*0544*/ 	.word	0xffffffff


	//   ....[38]....
        /*0548*/ 	.word	0xffffffff


	//   ....[39]....
        /*054c*/ 	.word	0xffffffff


	//   ....[40]....
        /*0550*/ 	.word	0xffffffff


	//   ....[41]....
        /*0554*/ 	.word	0xffffffff


	//   ....[42]....
        /*0558*/ 	.word	0xffffffff


	//   ....[43]....
        /*055c*/ 	.word	0xffffffff


	//   ....[44]....
        /*0560*/ 	.word	0xffffffff


	//   ....[45]....
        /*0564*/ 	.word	0xffffffff


	//   ....[46]....
        /*0568*/ 	.word	0xffffffff


	//   ....[47]....
        /*056c*/ 	.word	0xffffffff


	//   ....[48]....
        /*0570*/ 	.word	0xffffffff


	//   ....[49]....
        /*0574*/ 	.word	0xffffffff


	//   ....[50]....
        /*0578*/ 	.word	0xffffffff


	//   ....[51]....
        /*057c*/ 	.word	0xffffffff


	//   ....[52]....
        /*0580*/ 	.word	0xffffffff


	//   ....[53]....
        /*0584*/ 	.word	0xffffffff


	//   ....[54]....
        /*0588*/ 	.word	0xffffffff


	//   ....[55]....
        /*058c*/ 	.word	0xffffffff


	//   ....[56]....
        /*0590*/ 	.word	0xffffffff


	//   ....[57]....
        /*0594*/ 	.word	0xffffffff


	//   ....[58]....
        /*0598*/ 	.word	0xffffffff


	//   ....[59]....
        /*059c*/ 	.word	0xffffffff


	//   ....[60]....
        /*05a0*/ 	.word	0xffffffff


	//   ....[61]....
        /*05a4*/ 	.word	0xffffffff


	//   ....[62]....
        /*05a8*/ 	.word	0xffffffff


	//   ....[63]....
        /*05ac*/ 	.word	0xffffffff


	//   ....[64]....
        /*05b0*/ 	.word	0xffffffff


	//   ....[65]....
        /*05b4*/ 	.word	0xffffffff


	//   ....[66]....
        /*05b8*/ 	.word	0xffffffff


	//   ....[67]....
        /*05bc*/ 	.word	0xffffffff


	//   ....[68]....
        /*05c0*/ 	.word	0xffffffff


	//   ....[69]....
        /*05c4*/ 	.word	0xffffffff


	//   ....[70]....
        /*05c8*/ 	.word	0xffffffff


	//   ....[71]....
        /*05cc*/ 	.word	0xffffffff


	//   ....[72]....
        /*05d0*/ 	.word	0xffffffff


	//   ....[73]....
        /*05d4*/ 	.word	0xffffffff


	//   ....[74]....
        /*05d8*/ 	.word	0xffffffff


	//   ....[75]....
        /*05dc*/ 	.word	0xffffffff


	//   ....[76]....
        /*05e0*/ 	.word	0xffffffff


	//   ....[77]....
        /*05e4*/ 	.word	0xffffffff


	//   ....[78]....
        /*05e8*/ 	.word	0xffffffff


	//   ....[79]....
        /*05ec*/ 	.word	0xffffffff


	//   ....[80]....
        /*05f0*/ 	.word	0xffffffff


	//   ....[81]....
        /*05f4*/ 	.word	0xffffffff


	//   ....[82]....
        /*05f8*/ 	.word	0xffffffff


	//   ....[83]....
        /*05fc*/ 	.word	0xffffffff


	//   ....[84]....
        /*0600*/ 	.word	0xffffffff


	//   ....[85]....
        /*0604*/ 	.word	0xffffffff


	//   ....[86]....
        /*0608*/ 	.word	0xffffffff


	//   ....[87]....
        /*060c*/ 	.word	0xffffffff


	//   ....[88]....
        /*0610*/ 	.word	0xffffffff


	//   ....[89]....
        /*0614*/ 	.word	0xffffffff


	//   ....[90]....
        /*0618*/ 	.word	0xffffffff


	//   ....[91]....
        /*061c*/ 	.word	0xffffffff


	//   ....[92]....
        /*0620*/ 	.word	0xffffffff


	//   ....[93]....
        /*0624*/ 	.word	0xffffffff


	//   ....[94]....
        /*0628*/ 	.word	0xffffffff


	//   ....[95]....
        /*062c*/ 	.word	0xffffffff


	//   ....[96]....
        /*0630*/ 	.word	0xffffffff


	//   ....[97]....
        /*0634*/ 	.word	0xffffffff


	//   ....[98]....
        /*0638*/ 	.word	0xffffffff


	//   ....[99]....
        /*063c*/ 	.word	0xffffffff


	//   ....[100]....
        /*0640*/ 	.word	0xffffffff


	//   ....[101]....
        /*0644*/ 	.word	0xffffffff


	//   ....[102]....
        /*0648*/ 	.word	0xffffffff


	//   ....[103]....
        /*064c*/ 	.word	0xffffffff


	//   ....[104]....
        /*0650*/ 	.word	0xffffffff


	//   ....[105]....
        /*0654*/ 	.word	0x0500000f


	//   ....[106]....
        /*0658*/ 	.word	0x0500000f


	//   ....[107]....
        /*065c*/ 	.word	0x0500000f


	//   ....[108]....
        /*0660*/ 	.word	0x0500000f


	//   ....[109]....
        /*0664*/ 	.word	0x0500000f


	//   ....[110]....
        /*0668*/ 	.word	0x0500000f


	//   ....[111]....
        /*066c*/ 	.word	0x0500000f


	//   ....[112]....
        /*0670*/ 	.word	0x0500000f


	//   ....[113]....
        /*0674*/ 	.word	0x0500000f


	//   ....[114]....
        /*0678*/ 	.word	0x0500000f


	//   ....[115]....
        /*067c*/ 	.word	0x0500000f


	//   ....[116]....
        /*0680*/ 	.word	0x0500000f


	//   ....[117]....
        /*0684*/ 	.word	0x0500000f


	//   ....[118]....
        /*0688*/ 	.word	0x0500000f


	//   ....[119]....
        /*068c*/ 	.word	0x0500000f


	//   ....[120]....
        /*0690*/ 	.word	0x0500000f


	//   ....[121]....
        /*0694*/ 	.word	0x0500000f


	//   ....[122]....
        /*0698*/ 	.word	0x0500000f


	//   ....[123]....
        /*069c*/ 	.word	0x0500000f


	//   ....[124]....
        /*06a0*/ 	.word	0x0500000f


	//   ....[125]....
        /*06a4*/ 	.word	0x0500000f


	//   ....[126]....
        /*06a8*/ 	.word	0x0500000f


	//   ....[127]....
        /*06ac*/ 	.word	0x0500000f


	//   ....[128]....
        /*06b0*/ 	.word	0x0500000f


	//   ....[129]....
        /*06b4*/ 	.word	0x0500000f


	//   ....[130]....
        /*06b8*/ 	.word	0x0500000f


	//   ....[131]....
        /*06bc*/ 	.word	0x0500000f


	//   ....[132]....
        /*06c0*/ 	.word	0x0500000f


	//   ....[133]....
        /*06c4*/ 	.word	0x0500000f


	//   ....[134]....
        /*06c8*/ 	.word	0x0500000f


	//   ....[135]....
        /*06cc*/ 	.word	0x0500000f


	//   ....[136]....
        /*06d0*/ 	.word	0x0500000f


	//   ....[137]....
        /*06d4*/ 	.word	0x0500000f


	//   ....[138]....
        /*06d8*/ 	.word	0x0500000f


	//   ....[139]....
        /*06dc*/ 	.word	0x0500000f


	//   ....[140]....
        /*06e0*/ 	.word	0x0500000f


	//----- nvinfo : EIATTR_COOP_GROUP_INSTR_OFFSETS
	.align		4
.L_1531:
        /*06e4*/ 	.byte	0x04, 0x28
        /*06e6*/ 	.short	(.L_1533 - .L_1532)


	//   ....[0]....
.L_1532:
        /*06e8*/ 	.word	0x00000070


	//   ....[1]....
        /*06ec*/ 	.word	0x00000140


	//   ....[2]....
        /*06f0*/ 	.word	0x00000190


	//   ....[3]....
        /*06f4*/ 	.word	0x000003c0


	//   ....[4]....
        /*06f8*/ 	.word	0x00000520


	//   ....[5]....
        /*06fc*/ 	.word	0x00000640


	//   ....[6]....
        /*0700*/ 	.word	0x000007a0


	//   ....[7]....
        /*0704*/ 	.word	0x00001f50


	//   ....[8]....
        /*0708*/ 	.word	0x00002510


	//   ....[9]....
        /*070c*/ 	.word	0x00002520


	//   ....[10]....
        /*0710*/ 	.word	0x00002fb0


	//   ....[11]....
        /*0714*/ 	.word	0x00003030


	//   ....[12]....
        /*0718*/ 	.word	0x00003730


	//   ....[13]....
        /*071c*/ 	.word	0x00003780


	//   ....[14]....
        /*0720*/ 	.word	0x00004780


	//   ....[15]....
        /*0724*/ 	.word	0x000047c0


	//   ....[16]....
        /*0728*/ 	.word	0x00005670


	//   ....[17]....
        /*072c*/ 	.word	0x00005690


	//   ....[18]....
        /*0730*/ 	.word	0x00005fe0


	//   ....[19]....
        /*0734*/ 	.word	0x00006110


	//   ....[20]....
        /*0738*/ 	.word	0x000078e0


	//   ....[21]....
        /*073c*/ 	.word	0x00007940


	//   ....[22]....
        /*0740*/ 	.word	0x00008360


	//   ....[23]....
        /*0744*/ 	.word	0x000083c0


	//   ....[24]....
        /*0748*/ 	.word	0x00009410


	//   ....[25]....
        /*074c*/ 	.word	0x00009480


	//   ....[26]....
        /*0750*/ 	.word	0x000094e0


	//   ....[27]....
        /*0754*/ 	.word	0x00009510


	//   ....[28]....
        /*0758*/ 	.word	0x0000aff0


	//   ....[29]....
        /*075c*/ 	.word	0x0000b000


	//   ....[30]....
        /*0760*/ 	.word	0x0000b010


	//   ....[31]....
        /*0764*/ 	.word	0x0000b020


	//   ....[32]....
        /*0768*/ 	.word	0x0000bac0


	//   ....[33]....
        /*076c*/ 	.word	0x0000bae0


	//   ....[34]....
        /*0770*/ 	.word	0x0000bc90


	//   ....[35]....
        /*0774*/ 	.word	0x0000bcb0


	//   ....[36]....
        /*0778*/ 	.word	0x0000bdf0


	//   ....[37]....
        /*077c*/ 	.word	0x0000be10


	//   ....[38]....
        /*0780*/ 	.word	0x0000bf60


	//   ....[39]....
        /*0784*/ 	.word	0x0000bf80


	//   ....[40]....
        /*0788*/ 	.word	0x0000c490


	//   ....[41]....
        /*078c*/ 	.word	0x0000c4a0


	//   ....[42]....
        /*0790*/ 	.word	0x0000cd50


	//   ....[43]....
        /*0794*/ 	.word	0x0000cd60


	//   ....[44]....
        /*0798*/ 	.word	0x0000df90


	//   ....[45]....
        /*079c*/ 	.word	0x0000dfc0


	//   ....[46]....
        /*07a0*/ 	.word	0x0000e130


	//   ....[47]....
        /*07a4*/ 	.word	0x0000e150


	//   ....[48]....
        /*07a8*/ 	.word	0x0000e290


	//   ....[49]....
        /*07ac*/ 	.word	0x0000e2b0


	//   ....[50]....
        /*07b0*/ 	.word	0x0000e400


	//   ....[51]....
        /*07b4*/ 	.word	0x0000e420


	//   ....[52]....
        /*07b8*/ 	.word	0x0000e600


	//   ....[53]....
        /*07bc*/ 	.word	0x0000e830


	//   ....[54]....
        /*07c0*/ 	.word	0x0000e860


	//   ....[55]....
        /*07c4*/ 	.word	0x0000e890


	//   ....[56]....
        /*07c8*/ 	.word	0x0000e8c0


	//   ....[57]....
        /*07cc*/ 	.word	0x0000e8f0


	//   ....[58]....
        /*07d0*/ 	.word	0x0000e920


	//   ....[59]....
        /*07d4*/ 	.word	0x0000eac0


	//   ....[60]....
        /*07d8*/ 	.word	0x0000eaf0


	//   ....[61]....
        /*07dc*/ 	.word	0x0000eb20


	//   ....[62]....
        /*07e0*/ 	.word	0x0000eb50


	//   ....[63]....
        /*07e4*/ 	.word	0x0000eb80


	//   ....[64]....
        /*07e8*/ 	.word	0x0000ebb0


	//   ....[65]....
        /*07ec*/ 	.word	0x0000ec50


	//   ....[66]....
        /*07f0*/ 	.word	0x0000ec80


	//   ....[67]....
        /*07f4*/ 	.word	0x0000ec90


	//   ....[68]....
        /*07f8*/ 	.word	0x0000ecc0


	//   ....[69]....
        /*07fc*/ 	.word	0x000106f0


	//   ....[70]....
        /*0800*/ 	.word	0x000111f0


	//   ....[71]....
        /*0804*/ 	.word	0x00011210


	//   ....[72]....
        /*0808*/ 	.word	0x000112c0


	//   ....[73]....
        /*080c*/ 	.word	0x000112d0


	//   ....[74]....
        /*0810*/ 	.word	0x00011350


	//   ....[75]....
        /*0814*/ 	.word	0x00011360


	//   ....[76]....
        /*0818*/ 	.word	0x000113e0


	//   ....[77]....
        /*081c*/ 	.word	0x000113f0


	//   ....[78]....
        /*0820*/ 	.word	0x00011470


	//   ....[79]....
        /*0824*/ 	.word	0x00011480


	//   ....[80]....
        /*0828*/ 	.word	0x00011500


	//   ....[81]....
        /*082c*/ 	.word	0x00011510


	//   ....[82]....
        /*0830*/ 	.word	0x00011590


	//   ....[83]....
        /*0834*/ 	.word	0x000115a0


	//   ....[84]....
        /*0838*/ 	.word	0x000115f0


	//   ....[85]....
        /*083c*/ 	.word	0x00011610


	//   ....[86]....
        /*0840*/ 	.word	0x000140f0


	//   ....[87]....
        /*0844*/ 	.word	0x00014120


	//   ....[88]....
        /*0848*/ 	.word	0x00014180


	//   ....[89]....
        /*084c*/ 	.word	0x000141b0


	//   ....[90]....
        /*0850*/ 	.word	0x000141e0


	//   ....[91]....
        /*0854*/ 	.word	0x00014210


	//   ....[92]....
        /*0858*/ 	.word	0x00014240


	//   ....[93]....
        /*085c*/ 	.word	0x00014270


	//   ....[94]....
        /*0860*/ 	.word	0x00014430


	//   ....[95]....
        /*0864*/ 	.word	0x00014460


	//   ....[96]....
        /*0868*/ 	.word	0x00014490


	//   ....[97]....
        /*086c*/ 	.word	0x000144c0


	//   ....[98]....
        /*0870*/ 	.word	0x000144f0


	//   ....[99]....
        /*0874*/ 	.word	0x00014520


	//   ....[100]....
        /*0878*/ 	.word	0x000145f0


	//   ....[101]....
        /*087c*/ 	.word	0x00014610


	//   ....[102]....
        /*0880*/ 	.word	0x00014620


	//   ....[103]....
        /*0884*/ 	.word	0x000146a0


	//   ....[104]....
        /*0888*/ 	.word	0x000151d0


	//   ....[105]....
        /*088c*/ 	.word	0x00015760


	//   ....[106]....
        /*0890*/ 	.word	0x00015950


	//   ....[107]....
        /*0894*/ 	.word	0x000159a0


	//   ....[108]....
        /*0898*/ 	.word	0x00015a00


	//   ....[109]....
        /*089c*/ 	.word	0x00015af0


	//   ....[110]....
        /*08a0*/ 	.word	0x00015b50


	//   ....[111]....
        /*08a4*/ 	.word	0x00015c40


	//   ....[112]....
        /*08a8*/ 	.word	0x00015ca0


	//   ....[113]....
        /*08ac*/ 	.word	0x00015d90


	//   ....[114]....
        /*08b0*/ 	.word	0x00015df0


	//   ....[115]....
        /*08b4*/ 	.word	0x00015ee0


	//   ....[116]....
        /*08b8*/ 	.word	0x00015f40


	//   ....[117]....
        /*08bc*/ 	.word	0x00016030


	//   ....[118]....
        /*08c0*/ 	.word	0x00016090


	//   ....[119]....
        /*08c4*/ 	.word	0x00016170


	//   ....[120]....
        /*08c8*/ 	.word	0x000161d0


	//   ....[121]....
        /*08cc*/ 	.word	0x000162a0


	//   ....[122]....
        /*08d0*/ 	.word	0x000165d0


	//   ....[123]....
        /*08d4*/ 	.word	0x00016670


	//   ....[124]....
        /*08d8*/ 	.word	0x00016810


	//   ....[125]....
        /*08dc*/ 	.word	0x00016880


	//   ....[126]....
        /*08e0*/ 	.word	0x000168f0


	//   ....[127]....
        /*08e4*/ 	.word	0x00016960


	//   ....[128]....
        /*08e8*/ 	.word	0x000169d0


	//   ....[129]....
        /*08ec*/ 	.word	0x00016a50


	//   ....[130]....
        /*08f0*/ 	.word	0x00016ae0


	//   ....[131]....
        /*08f4*/ 	.word	0x00016b80


	//   ....[132]....
        /*08f8*/ 	.word	0x00016bf0


	//   ....[133]....
        /*08fc*/ 	.word	0x00016c60


	//   ....[134]....
        /*0900*/ 	.word	0x00016cd0


	//   ....[135]....
        /*0904*/ 	.word	0x00016d50


	//   ....[136]....
        /*0908*/ 	.word	0x00016dc0


	//   ....[137]....
        /*090c*/ 	.word	0x00016e70


	//   ....[138]....
        /*0910*/ 	.word	0x00016ec0


	//   ....[139]....
        /*0914*/ 	.word	0x00016f70


	//   ....[140]....
        /*0918*/ 	.word	0x000170a0


	//----- nvinfo : EIATTR_REG_RECONFIG
	.align		4
.L_1533:
        /*091c*/ 	.byte	0x01, 0x54
	.zero		2


	//----- nvinfo : EIATTR_SYSCALL_OFFSETS
	.align		4
        /*0920*/ 	.byte	0x04, 0x46
        /*0922*/ 	.short	(.L_1535 - .L_1534)


	//   ....[0]....
.L_1534:
        /*0924*/ 	.word	0x000020d0


	//   ....[1]....
        /*0928*/ 	.word	0x00010310


	//   ....[2]....
        /*092c*/ 	.word	0x00010460


	//   ....[3]....
        /*0930*/ 	.word	0x00010560


	//   ....[4]....
        /*0934*/ 	.word	0x00010e20


	//----- nvinfo : EIATTR_MBARRIER_INSTR_OFFSETS
	.align		4
.L_1535:
        /*0938*/ 	.byte	0x04, 0x39
        /*093a*/ 	.short	(.L_1537 - .L_1536)


	//   ....[0]....
.L_1536:
        /*093c*/ 	.word	0x00000270
        /*0940*/ 	.word	0x000000ff
        /*0944*/ 	.word	0x00022800
        /*0948*/ 	.short	0x0100
        /*094a*/ 	.byte	0x08
	.zero		1


	//   ....[1]....
        /*094c*/ 	.word	0x00000280
        /*0950*/ 	.word	0x000000ff
        /*0954*/ 	.word	0x00022820
        /*0958*/ 	.short	0x0100
        /*095a*/ 	.byte	0x08
	.zero		1


	//   ....[2]....
        /*095c*/ 	.word	0x00000370
        /*0960*/ 	.word	0x000000ff
        /*0964*/ 	.word	0x00022830
        /*0968*/ 	.short	0x0100
        /*096a*/ 	.byte	0x08
	.zero		1


	//   ....[3]....
        /*096c*/ 	.word	0x00000380
        /*0970*/ 	.word	0x000000ff
        /*0974*/ 	.word	0x00022840
        /*0978*/ 	.short	0x0100
        /*097a*/ 	.byte	0x08
	.zero		1


	//   ....[4]....
        /*097c*/ 	.word	0x00000390
        /*0980*/ 	.word	0x000000ff
        /*0984*/ 	.word	0x00022838
        /*0988*/ 	.short	0x0100
        /*098a*/ 	.byte	0x08
	.zero		1


	//   ....[5]....
        /*098c*/ 	.word	0x000003a0
        /*0990*/ 	.word	0x000000ff
        /*0994*/ 	.word	0x00022848
        /*0998*/ 	.short	0x0100
        /*099a*/ 	.byte	0x08
	.zero		1


	//   ....[6]....
        /*099c*/ 	.word	0x000004d0
        /*09a0*/ 	.word	0x000000ff
        /*09a4*/ 	.word	0x00022850
        /*09a8*/ 	.short	0x0100
        /*09aa*/ 	.byte	0x08
	.zero		1


	//   ....[7]....
        /*09ac*/ 	.word	0x000004e0
        /*09b0*/ 	.word	0x000000ff
        /*09b4*/ 	.word	0x00022860
        /*09b8*/ 	.short	0x0100
        /*09ba*/ 	.byte	0x08
	.zero		1


	//   ....[8]....
        /*09bc*/ 	.word	0x000004f0
        /*09c0*/ 	.word	0x000000ff
        /*09c4*/ 	.word	0x00022858
        /*09c8*/ 	.short	0x0100
        /*09ca*/ 	.byte	0x08
	.zero		1


	//   ....[9]....
        /*09cc*/ 	.word	0x00000500
        /*09d0*/ 	.word	0x000000ff
        /*09d4*/ 	.word	0x00022868
        /*09d8*/ 	.short	0x0100
        /*09da*/ 	.byte	0x08
	.zero		1


	//   ....[10]....
        /*09dc*/ 	.word	0x000005f0
        /*09e0*/ 	.word	0x000000ff
        /*09e4*/ 	.word	0x00022870
        /*09e8*/ 	.short	0x0100
        /*09ea*/ 	.byte	0x06
	.zero		1


	//   ....[11]....
        /*09ec*/ 	.word	0x00000600
        /*09f0*/ 	.word	0x000000ff
        /*09f4*/ 	.word	0x00022880
        /*09f8*/ 	.short	0x0100
        /*09fa*/ 	.byte	0x06
	.zero		1


	//   ....[12]....
        /*09fc*/ 	.word	0x00000610
        /*0a00*/ 	.word	0x000000ff
        /*0a04*/ 	.word	0x00022878
        /*0a08*/ 	.short	0x0100
        /*0a0a*/ 	.byte	0x06
	.zero		1


	//   ....[13]....
        /*0a0c*/ 	.word	0x00000620
        /*0a10*/ 	.word	0x000000ff
        /*0a14*/ 	.word	0x00022888
        /*0a18*/ 	.short	0x0100
        /*0a1a*/ 	.byte	0x06
	.zero		1


	//   ....[14]....
        /*0a1c*/ 	.word	0x00000750
        /*0a20*/ 	.word	0x000000ff
        /*0a24*/ 	.word	0x00022890
        /*0a28*/ 	.short	0x0100
        /*0a2a*/ 	.byte	0x08
	.zero		1


	//   ....[15]....
        /*0a2c*/ 	.word	0x00000760
        /*0a30*/ 	.word	0x000000ff
        /*0a34*/ 	.word	0x000228a0
        /*0a38*/ 	.short	0x0100
        /*0a3a*/ 	.byte	0x08
	.zero		1


	//   ....[16]....
        /*0a3c*/ 	.word	0x00000770
        /*0a40*/ 	.word	0x000000ff
        /*0a44*/ 	.word	0x00022898
        /*0a48*/ 	.short	0x0100
        /*0a4a*/ 	.byte	0x08
	.zero		1


	//   ....[17]....
        /*0a4c*/ 	.word	0x00000780
        /*0a50*/ 	.word	0x000000ff
        /*0a54*/ 	.word	0x000228a8
        /*0a58*/ 	.short	0x0100
        /*0a5a*/ 	.byte	0x08
	.zero		1


	//   ....[18]....
        /*0a5c*/ 	.word	0x000008b0
        /*0a60*/ 	.word	0x000000ff
        /*0a64*/ 	.word	0x000228b0
        /*0a68*/ 	.short	0x0100
        /*0a6a*/ 	.byte	0x08
	.zero		1


	//   ....[19]....
        /*0a6c*/ 	.word	0x000008c0
        /*0a70*/ 	.word	0x000000ff
        /*0a74*/ 	.word	0x000228c0
        /*0a78*/ 	.short	0x0100
        /*0a7a*/ 	.byte	0x08
	.zero		1


	//   ....[20]....
        /*0a7c*/ 	.word	0x000008d0
        /*0a80*/ 	.word	0x000000ff
        /*0a84*/ 	.word	0x000228b8
        /*0a88*/ 	.short	0x0100
        /*0a8a*/ 	.byte	0x08
	.zero		1


	//   ....[21]....
        /*0a8c*/ 	.word	0x000008e0
        /*0a90*/ 	.word	0x000000ff
        /*0a94*/ 	.word	0x000228c8
        /*0a98*/ 	.short	0x0100
        /*0a9a*/ 	.byte	0x08
	.zero		1


	//   ....[22]....
        /*0a9c*/ 	.word	0x00002180
        /*0aa0*/ 	.word	0x00000006
        /*0aa4*/ 	.word	0x00022800
        /*0aa8*/ 	.short	0x010a
        /*0aaa*/ 	.byte	0x3f
	.zero		1


	//   ....[23]....
        /*0aac*/ 	.word	0x00002250
        /*0ab0*/ 	.word	0x000000ff
        /*0ab4*/ 	.word	0x00022830
        /*0ab8*/ 	.short	0x010a
        /*0aba*/ 	.byte	0x16
	.zero		1


	//   ....[24]....
        /*0abc*/ 	.word	0x00002290
        /*0ac0*/ 	.word	0x000000ff
        /*0ac4*/ 	.word	0x00022830
        /*0ac8*/ 	.short	0x010a
        /*0aca*/ 	.byte	0x16
	.zero		1


	//   ....[25]....
        /*0acc*/ 	.word	0x00003c00
        /*0ad0*/ 	.word	0x00000003
        /*0ad4*/ 	.word	0x00000000
        /*0ad8*/ 	.short	0x0101
        /*0ada*/ 	.byte	0x3f
	.zero		1


	//   ....[26]....
        /*0adc*/ 	.word	0x000040e0
        /*0ae0*/ 	.word	0x000000ff
        /*0ae4*/ 	.word	0x00022850
        /*0ae8*/ 	.short	0x010a
        /*0aea*/ 	.byte	0x16
	.zero		1


	//   ....[27]....
        /*0aec*/ 	.word	0x00004120
        /*0af0*/ 	.word	0x000000ff
        /*0af4*/ 	.word	0x00022850
        /*0af8*/ 	.short	0x010a
        /*0afa*/ 	.byte	0x16
	.zero		1


	//   ....[28]....
        /*0afc*/ 	.word	0x000044c0
        /*0b00*/ 	.word	0x000000ff
        /*0b04*/ 	.word	0x00000000
        /*0b08*/ 	.short	0x0101
        /*0b0a*/ 	.byte	0x16
	.zero		1


	//   ....[29]....
        /*0b0c*/ 	.word	0x00004620
        /*0b10*/ 	.word	0x000000ff
        /*0b14*/ 	.word	0x00022830
        /*0b18*/ 	.short	0x010a
        /*0b1a*/ 	.byte	0x1a
	.zero		1


	//   ....[30]....
        /*0b1c*/ 	.word	0x00004670
        /*0b20*/ 	.word	0x000000ff
        /*0b24*/ 	.word	0x00022830
        /*0b28*/ 	.short	0x010a
        /*0b2a*/ 	.byte	0x1a
	.zero		1


	//   ....[31]....
        /*0b2c*/ 	.word	0x000068d0
        /*0b30*/ 	.word	0x0000009c
        /*0b34*/ 	.word	0x00000000
        /*0b38*/ 	.short	0x0101
        /*0b3a*/ 	.byte	0x3f
	.zero		1


	//   ....[32]....
        /*0b3c*/ 	.word	0x00006d20
        /*0b40*/ 	.word	0x000000ff
        /*0b44*/ 	.word	0x00022850
        /*0b48*/ 	.short	0x010a
        /*0b4a*/ 	.byte	0x1a
	.zero		1


	//   ....[33]....
        /*0b4c*/ 	.word	0x00006d60
        /*0b50*/ 	.word	0x000000ff
        /*0b54*/ 	.word	0x00022850
        /*0b58*/ 	.short	0x010a
        /*0b5a*/ 	.byte	0x1a
	.zero		1


	//   ....[34]....
        /*0b5c*/ 	.word	0x00007060
        /*0b60*/ 	.word	0x00000007
        /*0b64*/ 	.word	0x00000000
        /*0b68*/ 	.short	0x0101
        /*0b6a*/ 	.byte	0x3f
	.zero		1


	//   ....[35]....
        /*0b6c*/ 	.word	0x000071d0
        /*0b70*/ 	.word	0x000000ff
        /*0b74*/ 	.word	0x00022830
        /*0b78*/ 	.short	0x010a
        /*0b7a*/ 	.byte	0x19
	.zero		1


	//   ....[36]....
        /*0b7c*/ 	.word	0x00007210
        /*0b80*/ 	.word	0x000000ff
        /*0b84*/ 	.word	0x00022830
        /*0b88*/ 	.short	0x010a
        /*0b8a*/ 	.byte	0x19
	.zero		1


	//   ....[37]....
        /*0b8c*/ 	.word	0x00008bb0
        /*0b90*/ 	.word	0x0000000f
        /*0b94*/ 	.word	0x00000000
        /*0b98*/ 	.short	0x0101
        /*0b9a*/ 	.byte	0x3f
	.zero		1


	//   ....[38]....
        /*0b9c*/ 	.word	0x000090a0
        /*0ba0*/ 	.word	0x000000ff
        /*0ba4*/ 	.word	0x00022850
        /*0ba8*/ 	.short	0x010a
        /*0baa*/ 	.byte	0x19
	.zero		1


	//   ....[39]....
        /*0bac*/ 	.word	0x000090e0
        /*0bb0*/ 	.word	0x000000ff
        /*0bb4*/ 	.word	0x00022850
        /*0bb8*/ 	.short	0x010a
        /*0bba*/ 	.byte	0x19
	.zero		1


	//   ....[40]....
        /*0bbc*/ 	.word	0x000093f0
        /*0bc0*/ 	.word	0x0000000c
        /*0bc4*/ 	.word	0x00000000
        /*0bc8*/ 	.short	0x0101
        /*0bca*/ 	.byte	0x3f
	.zero		1


	//   ....[41]....
        /*0bcc*/ 	.word	0x0000baf0
        /*0bd0*/ 	.word	0x000000ff
        /*0bd4*/ 	.word	0x00000000
        /*0bd8*/ 	.short	0x0101
        /*0bda*/ 	.byte	0x08
	.zero		1


	//   ....[42]....
        /*0bdc*/ 	.word	0x0000c300
        /*0be0*/ 	.word	0x000000ff
        /*0be4*/ 	.word	0x00000000
        /*0be8*/ 	.short	0x0101
        /*0bea*/ 	.byte	0x08
	.zero		1


	//   ....[43]....
        /*0bec*/ 	.word	0x00010960
        /*0bf0*/ 	.word	0x00000000
        /*0bf4*/ 	.word	0x00022840
        /*0bf8*/ 	.short	0x010a
        /*0bfa*/ 	.byte	0x3f
	.zero		1


	//   ....[44]....
        /*0bfc*/ 	.word	0x000116b0
        /*0c00*/ 	.word	0x00000012
        /*0c04*/ 	.word	0x00022800
        /*0c08*/ 	.short	0x0107
        /*0c0a*/ 	.byte	0x3f
	.zero		1


	//   ....[45]....
        /*0c0c*/ 	.word	0x000117a0
        /*0c10*/ 	.word	0x00000012
        /*0c14*/ 	.word	0x00022800
        /*0c18*/ 	.short	0x0101
        /*0c1a*/ 	.byte	0x3f
	.zero		1


	//   ....[46]....
        /*0c1c*/ 	.word	0x000117c0
        /*0c20*/ 	.word	0x00000012
        /*0c24*/ 	.word	0x00022820
        /*0c28*/ 	.short	0x010a
        /*0c2a*/ 	.byte	0x3f
	.zero		1


	//   ....[47]....
        /*0c2c*/ 	.word	0x000118a0
        /*0c30*/ 	.word	0x00000002
        /*0c34*/ 	.word	0x00022860
        /*0c38*/ 	.short	0x010a
        /*0c3a*/ 	.byte	0x3f
	.zero		1


	//   ....[48]....
        /*0c3c*/ 	.word	0x00012150
        /*0c40*/ 	.word	0x00000003
        /*0c44*/ 	.word	0x00022840
        /*0c48*/ 	.short	0x010a
        /*0c4a*/ 	.byte	0x3f
	.zero		1


	//   ....[49]....
        /*0c4c*/ 	.word	0x000123a0
        /*0c50*/ 	.word	0x00000003
        /*0c54*/ 	.word	0x00022860
        /*0c58*/ 	.short	0x010a
        /*0c5a*/ 	.byte	0x3f
	.zero		1


	//   ....[50]....
        /*0c5c*/ 	.word	0x00012b90
        /*0c60*/ 	.word	0x00000004
        /*0c64*/ 	.word	0x00022840
        /*0c68*/ 	.short	0x010a
        /*0c6a*/ 	.byte	0x3f
	.zero		1


	//   ....[51]....
        /*0c6c*/ 	.word	0x00012de0
        /*0c70*/ 	.word	0x00000004
        /*0c74*/ 	.word	0x00022860
        /*0c78*/ 	.short	0x010a
        /*0c7a*/ 	.byte	0x3f
	.zero		1


	//   ....[52]....
        /*0c7c*/ 	.word	0x00013560
        /*0c80*/ 	.word	0x00000002
        /*0c84*/ 	.word	0x00022840
        /*0c88*/ 	.short	0x010a
        /*0c8a*/ 	.byte	0x3f
	.zero		1


	//   ....[53]....
        /*0c8c*/ 	.word	0x000137b0
        /*0c90*/ 	.word	0x00000002
        /*0c94*/ 	.word	0x00022860
        /*0c98*/ 	.short	0x010a
        /*0c9a*/ 	.byte	0x3f
	.zero		1


	//   ....[54]....
        /*0c9c*/ 	.word	0x00015150
        /*0ca0*/ 	.word	0x00000000
        /*0ca4*/ 	.word	0x00022820
        /*0ca8*/ 	.short	0x010a
        /*0caa*/ 	.byte	0x3f
	.zero		1


	//   ....[55]....
        /*0cac*/ 	.word	0x00015340
        /*0cb0*/ 	.word	0x00000006
        /*0cb4*/ 	.word	0x00000000
        /*0cb8*/ 	.short	0x010a
        /*0cba*/ 	.byte	0x3f
	.zero		1


	//   ....[56]....
        /*0cbc*/ 	.word	0x00015370
        /*0cc0*/ 	.word	0x00000007
        /*0cc4*/ 	.word	0x00000000
        /*0cc8*/ 	.short	0x010a
        /*0cca*/ 	.byte	0x3f
	.zero		1


	//   ....[57]....
        /*0ccc*/ 	.word	0x000153d0
        /*0cd0*/ 	.word	0x00000004
        /*0cd4*/ 	.word	0x00000000
        /*0cd8*/ 	.short	0x010a
        /*0cda*/ 	.byte	0x3f
	.zero		1


	//   ....[58]....
        /*0cdc*/ 	.word	0x00015400
        /*0ce0*/ 	.word	0x00000003
        /*0ce4*/ 	.word	0x00000000
        /*0ce8*/ 	.short	0x010a
        /*0cea*/ 	.byte	0x3f
	.zero		1


	//   ....[59]....
        /*0cec*/ 	.word	0x00015460
        /*0cf0*/ 	.word	0x00000006
        /*0cf4*/ 	.word	0x00022800
        /*0cf8*/ 	.short	0x010a
        /*0cfa*/ 	.byte	0x3f
	.zero		1


	//   ....[60]....
        /*0cfc*/ 	.word	0x000154c0
        /*0d00*/ 	.word	0x00000000
        /*0d04*/ 	.word	0x00022830
        /*0d08*/ 	.short	0x010a
        /*0d0a*/ 	.byte	0x3f
	.zero		1


	//   ....[61]....
        /*0d0c*/ 	.word	0x00015520
        /*0d10*/ 	.word	0x0000000a
        /*0d14*/ 	.word	0x00022850
        /*0d18*/ 	.short	0x010a
        /*0d1a*/ 	.byte	0x3f
	.zero		1


	//   ....[62]....
        /*0d1c*/ 	.word	0x00015580
        /*0d20*/ 	.word	0x00000005
        /*0d24*/ 	.word	0x00022830
        /*0d28*/ 	.short	0x010a
        /*0d2a*/ 	.byte	0x3f
	.zero		1


	//   ....[63]....
        /*0d2c*/ 	.word	0x000155d0
        /*0d30*/ 	.word	0x00000007
        /*0d34*/ 	.word	0x00022850
        /*0d38*/ 	.short	0x010a
        /*0d3a*/ 	.byte	0x3f
	.zero		1


	//   ....[64]....
        /*0d3c*/ 	.word	0x00015630
        /*0d40*/ 	.word	0x00000005
        /*0d44*/ 	.word	0x00022830
        /*0d48*/ 	.short	0x010a
        /*0d4a*/ 	.byte	0x3f
	.zero		1


	//   ....[65]....
        /*0d4c*/ 	.word	0x00015680
        /*0d50*/ 	.word	0x0000000c
        /*0d54*/ 	.word	0x00022850
        /*0d58*/ 	.short	0x010a
        /*0d5a*/ 	.byte	0x3f
	.zero		1


	//   ....[66]....
        /*0d5c*/ 	.word	0x00015820
        /*0d60*/ 	.word	0x00000000
        /*0d64*/ 	.word	0x00022840
        /*0d68*/ 	.short	0x010a
        /*0d6a*/ 	.byte	0x3f
	.zero		1


	//   ....[67]....
        /*0d6c*/ 	.word	0x000162e0
        /*0d70*/ 	.word	0x00000012
        /*0d74*/ 	.word	0x00022820
        /*0d78*/ 	.short	0x010a
        /*0d7a*/ 	.byte	0x3f
	.zero		1


	//   ....[68]....
        /*0d7c*/ 	.word	0x00016330
        /*0d80*/ 	.word	0x00000002
        /*0d84*/ 	.word	0x00022860
        /*0d88*/ 	.short	0x010a
        /*0d8a*/ 	.byte	0x3f
	.zero		1


	//   ....[69]....
        /*0d8c*/ 	.word	0x00016380
        /*0d90*/ 	.word	0x00000003
        /*0d94*/ 	.word	0x00022840
        /*0d98*/ 	.short	0x010a
        /*0d9a*/ 	.byte	0x3f
	.zero		1


	//   ....[70]....
        /*0d9c*/ 	.word	0x000163d0
        /*0da0*/ 	.word	0x00000003
        /*0da4*/ 	.word	0x00022860
        /*0da8*/ 	.short	0x010a
        /*0daa*/ 	.byte	0x3f
	.zero		1


	//   ....[71]....
        /*0dac*/ 	.word	0x00016420
        /*0db0*/ 	.word	0x00000004
        /*0db4*/ 	.word	0x00022840
        /*0db8*/ 	.short	0x010a
        /*0dba*/ 	.byte	0x3f
	.zero		1


	//   ....[72]....
        /*0dbc*/ 	.word	0x00016470
        /*0dc0*/ 	.word	0x00000004
        /*0dc4*/ 	.word	0x00022860
        /*0dc8*/ 	.short	0x010a
        /*0dca*/ 	.byte	0x3f
	.zero		1


	//   ....[73]....
        /*0dcc*/ 	.word	0x000164c0
        /*0dd0*/ 	.word	0x00000002
        /*0dd4*/ 	.word	0x00022840
        /*0dd8*/ 	.short	0x010a
        /*0dda*/ 	.byte	0x3f
	.zero		1


	//   ....[74]....
        /*0ddc*/ 	.word	0x00016510
        /*0de0*/ 	.word	0x00000002
        /*0de4*/ 	.word	0x00022860
        /*0de8*/ 	.short	0x010a
        /*0dea*/ 	.byte	0x3f
	.zero		1


	//   ....[75]....
        /*0dec*/ 	.word	0x00016fc0
        /*0df0*/ 	.word	0x00000000
        /*0df4*/ 	.word	0x00022820
        /*0df8*/ 	.short	0x010a
        /*0dfa*/ 	.byte	0x3f
	.zero		1


	//   ....[76]....
        /*0dfc*/ 	.word	0x00017160
        /*0e00*/ 	.word	0x00000006
        /*0e04*/ 	.word	0x00000000
        /*0e08*/ 	.short	0x010a
        /*0e0a*/ 	.byte	0x3f
	.zero		1


	//   ....[77]....
        /*0e0c*/ 	.word	0x000171b0
        /*0e10*/ 	.word	0x00000007
        /*0e14*/ 	.word	0x00000000
        /*0e18*/ 	.short	0x010a
        /*0e1a*/ 	.byte	0x3f
	.zero		1


	//   ....[78]....
        /*0e1c*/ 	.word	0x00017200
        /*0e20*/ 	.word	0x00000004
        /*0e24*/ 	.word	0x00000000
        /*0e28*/ 	.short	0x010a
        /*0e2a*/ 	.byte	0x3f
	.zero		1


	//----- nvinfo : EIATTR_NUM_MBARRIERS
	.align		4
.L_1537:
        /*0e2c*/ 	.byte	0x03, 0x38
        /*0e2e*/ 	.short	0x0016


	//----- nvinfo : EIATTR_EXIT_INSTR_OFFSETS
	.align		4
        /*0e30*/ 	.byte	0x04, 0x1c
        /*0e32*/ 	.short	(.L_1539 - .L_1538)


	//   ....[0]....
.L_1538:
        /*0e34*/ 	.word	0x00000a70


	//   ....[1]....
        /*0e38*/ 	.word	0x0000e5a0


	//   ....[2]....
        /*0e3c*/ 	.word	0x00015450


	//----- nvinfo : EIATTR_MAX_THREADS
	.align		4
.L_1539:
        /*0e40*/ 	.byte	0x04, 0x05
        /*0e42*/ 	.short	(.L_1541 - .L_1540)
.L_1540:
        /*0e44*/ 	.word	0x00000180
        /*0e48*/ 	.word	0x00000001
        /*0e4c*/ 	.word	0x00000001


	//----- nvinfo : EIATTR_CRS_STACK_SIZE
	.align		4
.L_1541:
        /*0e50*/ 	.byte	0x04, 0x1e
        /*0e52*/ 	.short	(.L_1543 - .L_1542)
.L_1542:
        /*0e54*/ 	.word	0x00000000


	//----- nvinfo : EIATTR_CBANK_PARAM_SIZE
	.align		4
.L_1543:
        /*0e58*/ 	.byte	0x03, 0x19
        /*0e5a*/ 	.short	0x0af0


	//----- nvinfo : EIATTR_PARAM_CBANK
	.align		4
        /*0e5c*/ 	.byte	0x04, 0x0a
        /*0e5e*/ 	.short	(.L_1545 - .L_1544)
	.align		4
.L_1544:
        /*0e60*/ 	.word	index@(.nv.constant0._ZN7cutlass13device_kernelIN5flash11enable_sm90INS1_16FlashAttnFwdSm90INS1_25CollectiveMainloopFwdSm90ILi2EN4cute5tupleIJNS5_1CILi1EEES8_S8_EEENS6_IJNS7_ILi128EEENS7_ILi96EEENS7_ILi64EEEEEELi256ENS_6half_tEfNS_4arch4Sm90ELb1ELb0ELb1ELb1ELb0ELb0ELb0ELb1ELb0ELb1ELb1ELb0EEENS1_21CollectiveEpilogueFwdINS6_IJSA_NS7_ILi256EEESB_EEES9_SE_SG_Li256ELb1ELb1ELb1ELb0EEENS1_36VarlenDynamicPersistentTileSchedulerILi128ELi96ELi256ELi128ELb1ELb1ELb1ELb1ELb1ELb1EEEEEEEEEvNT_6ParamsE)
        /*0e64*/ 	.short	0x0210
        /*0e66*/ 	.short	0x0af0


	//----- nvinfo : EIATTR_SW_WAR
	.align		4
.L_1545:
        /*0e68*/ 	.byte	0x04, 0x36
        /*0e6a*/ 	.short	(.L_1547 - .L_1546)
.L_1546:
        /*0e6c*/ 	.word	0x00000008
.L_1547:


//--------------------- .nv.info._ZN7cutlass13device_kernelIN5flash11enable_sm90INS1_16FlashAttnFwdSm90INS1_25CollectiveMainloopFwdSm90ILi2EN4cute5tupleIJNS5_1CILi1EEES8_S8_EEENS6_IJNS7_ILi128EEENS7_ILi96EEENS7_ILi64EEEEEELi256ENS_6half_tEfNS_4arch4Sm90ELb1ELb0ELb1ELb1ELb0ELb1ELb0ELb1ELb0ELb1ELb1ELb0EEENS1_21CollectiveEpilogueFwdINS6_IJSA_NS7_ILi256EEESB_EEES9_SE_SG_Li256ELb1ELb1ELb1ELb0EEENS1_36VarlenDynamicPersistentTileSchedulerILi128ELi96ELi256ELi128ELb1ELb1ELb1ELb1ELb1ELb1EEEEEEEEEvNT_6ParamsE --------------------------
	.section	.nv.info._ZN7cutlass13device_kernelIN5flash11enable_sm90INS1_16FlashAttnFwdSm90INS1_25CollectiveMainloopFwdSm90ILi2EN4cute5tupleIJNS5_1CILi1EEES8_S8_EEENS6_IJNS7_ILi128EEENS7_ILi96EEENS7_ILi64EEEEEELi256ENS_6half_tEfNS_4arch4Sm90ELb1ELb0ELb1ELb1ELb0ELb1ELb0ELb1ELb0ELb1ELb1ELb0EEENS1_21CollectiveEpilogueFwdINS6_IJSA_NS7_ILi256EEESB_EEES9_SE_SG_Li256ELb1ELb1ELb1ELb0EEENS1_36VarlenDynamicPersistentTileSchedulerILi128ELi96ELi256ELi128ELb1ELb1ELb1ELb1ELb1ELb1EEEEEEEEEvNT_6ParamsE,"",@"SHT_CUDA_INFO"
	.sectionflags	@""
	.align	4


	//----- nvinfo : EIATTR_CUDA_API_VERSION
	.align		4
        /*0000*/ 	.byte	0x04, 0x37
        /*0002*/ 	.short	(.L_1549 - .L_1548)
.L_1548:
        /*0004*/ 	.word	0x00000082


	//----- nvinfo : EIATTR_KPARAM_INFO
	.align		4
.L_1549:
        /*0008*/ 	.byte	0x04, 0x17
        /*000a*/ 	.short	(.L_1551 - .L_1550)
.L_1550:
        /*000c*/ 	.word	0x00000000
        /*0010*/ 	.short	0x0000
        /*0012*/ 	.short	0x0070
        /*0014*/ 	.byte	0x00, 0xf0, 0x01, 0x2a


	//----- nvinfo : EIATTR_SPARSE_MMA_MASK
	.align		4
.L_1551:
        /*0018*/ 	.byte	0x03, 0x50
        /*001a*/ 	.short	0x0000


	//----- nvinfo : EIATTR_MAXREG_COUNT
	.align		4
        /*001c*/ 	.byte	0x03, 0x1b
        /*001e*/ 	.short	0x00a8


	//----- nvinfo : EIATTR_NUM_BARRIERS
	.align		4
        /*0020*/ 	.byte	0x02, 0x4c
        /*0022*/ 	.byte	0x10
	.zero		1


	//----- nvinfo : EIATTR_EXTERNS
	.align		4
        /*0024*/ 	.byte	0x04, 0x0f
        /*0026*/ 	.short	(.L_1553 - .L_1552)


	//   ....[0]....
	.align		4
.L_1552:
        /*0028*/ 	.word	index@(__assertfail)


	//----- nvinfo : EIATTR_ANNOTATIONS
	.align		4
.L_1553:
        /*002c*/ 	.byte	0x04, 0x55
        /*002e*/ 	.short	(.L_1555 - .L_1554)


	//   ....[0]....
.L_1554:
        /* <DEDUP_REMOVED lines=87> */


	//----- nvinfo : EIATTR_MERCURY_ISA_VERSION
	.align		4
.L_1555:
        /*0590*/ 	.byte	0x03, 0x5f
        /*0592*/ 	.short	0x0101


	//----- nvinfo : EIATTR_UNUSED_LOAD_BYTE_OFFSET
	.align		4
        /*0594*/ 	.byte	0x04, 0x44
        /*0596*/ 	.short	(.L_1557 - .L_1556)


	//   ....[0]....
.L_1556:
        /*0598*/ 	.word	0x00000ae0
        /*059c*/ 	.word	0x0000fff0


	//   ....[1]....
        /*05a0*/ 	.word	0x00011570
        /*05a4*/ 	.word	0x0000fff0


	//----- nvinfo : EIATTR_INT_WARP_WIDE_INSTR_OFFSETS
	.align		4
.L_1557:
        /*05a8*/ 	.byte	0x04, 0x31
        /*05aa*/ 	.short	(.L_1559 - .L_1558)


	//   ....[0]....
.L_1558:
        /*05ac*/ 	.word	0x00000190


	//   ....[1]....
        /*05b0*/ 	.word	0x000001d0


	//   ....[2]....
        /*05b4*/ 	.word	0x00000240


	//   ....[3]....
        /*05b8*/ 	.word	0x00019830


	//   ....[4]....
        /*05bc*/ 	.word	0x000198c0


	//   ....[5]....
        /*05c0*/ 	.word	0x0001d530


	//   ....[6]....
        /*05c4*/ 	.word	0x0001d5c0


	//----- nvinfo : EIATTR_COOP_GROUP_MASK_REGIDS
	.align		4
.L_1559:
        /*05c8*/ 	.byte	0x04, 0x29
        /*05ca*/ 	.short	(.L_1561 - .L_1560)


	//   ....[0]....
.L_1560:
        /*05cc*/ 	.word	0xffffffff


	//   ....[1]....
        /*05d0*/ 	.word	0xffffffff


	//   ....[2]....
        /*05d4*/ 	.word	0xffffffff


	//   ....[3]....
        /*05d8*/ 	.word	0xffffffff


	//   ....[4]....
        /*05dc*/ 	.word	0xffffffff


	//   ....[5]....
        /*05e0*/ 	.word	0xffffffff


	//   ....[6]....
        /*05e4*/ 	.word	0xffffffff


	//   ....[7]....
        /*05e8*/ 	.word	0xffffffff


	//   ....[8]....
        /*05ec*/ 	.word	0xffffffff


	//   ....[9]....
        /*05f0*/ 	.word	0xffffffff


	//   ....[10]....
        /*05f4*/ 	.word	0xffffffff


	//   ....[11]....
        /*05f8*/ 	.word	0xffffffff


	//   ....[12]....
        /*05fc*/ 	.word	0xffffffff


	//   ....[13]....
        /*0600*/ 	.word	0xffffffff


	//   ....[14]....
        /*0604*/ 	.word	0xffffffff


	//   ....[15]....
        /*0608*/ 	.word	0xffffffff


	//   ....[16]....
        /*060c*/ 	.word	0xffffffff


	//   ....[17]....
        /*0610*/ 	.word	0xffffffff


	//   ....[18]....
        /*0614*/ 	.word	0xffffffff


	//   ....[19]....
        /*0618*/ 	.word	0xffffffff


	//   ....[20]....
        /*061c*/ 	.word	0xffffffff


	//   ....[21]....
        /*0620*/ 	.word	0xffffffff


	//   ....[22]....
        /*0624*/ 	.word	0xffffffff


	//   ....[23]....
        /*0628*/ 	.word	0xffffffff


	//   ....[24]....
        /*062c*/ 	.word	0xffffffff


	//   ....[25]....
        /*0630*/ 	.word	0xffffffff


	//   ....[26]....
        /*0634*/ 	.word	0xffffffff


	//   ....[27]....
        /*0638*/ 	.word	0xffffffff


	//   ....[28]....
        /*063c*/ 	.word	0xffffffff


	//   ....[29]....
        /*0640*/ 	.word	0xffffffff


	//   ....[30]....
        /*0644*/ 	.word	0xffffffff


	//   ....[31]....
        /*0648*/ 	.word	0xffffffff


	//   ....[32]....
        /*064c*/ 	.word	0xffffffff


	//   ....[33]....
        /*0650*/ 	.word	0xffffffff


	//   ....[34]....
        /*0654*/ 	.word	0xffffffff


	//   ....[35]....
        /*0658*/ 	.word	0xffffffff


	//   ....[36]....
        /*065c*/ 	.word	0xffffffff


	//   ....[37]....
        /*0660*/ 	.word	0xffffffff


	//   ....[38]....
        /*0664*/ 	.word	0xffffffff


	//   ....[39]....
        /*0668*/ 	.word	0xffffffff


	//   ....[40]....
        /*066c*/ 	.word	0xffffffff


	//   ....[41]....
        /*0670*/ 	.word	0xffffffff


	//   ....[42]....
        /*0674*/ 	.word	0xffffffff


	//   ....[43]....
        /*0678*/ 	.word	0xffffffff


	//   ....[44]....
        /*067c*/ 	.word	0xffffffff


	//   ....[45]....
        /*0680*/ 	.word	0xffffffff


	//   ....[46]....
        /*0684*/ 	.word	0xffffffff


	//   ....[47]....
        /*0688*/ 	.word	0xffffffff


	//   ....[48]....
        /*068c*/ 	.word	0xffffffff


	//   ....[49]....
        /*0690*/ 	.word	0xffffffff


	//   ....[50]....
        /*0694*/ 	.word	0xffffffff


	//   ....[51]....
        /*0698*/ 	.word	0xffffffff


	//   ....[52]....
        /*069c*/ 	.word	0xffffffff


	//   ....[53]....
        /*06a0*/ 	.word	0xffffffff


	//   ....[54]....
        /*06a4*/ 	.word	0xffffffff


	//   ....[55]....
        /*06a8*/ 	.word	0xffffffff


	//   ....[56]....
        /*06ac*/ 	.word	0xffffffff


	//   ....[57]....
        /*06b0*/ 	.word	0xffffffff


	//   ....[58]....
        /*06b4*/ 	.word	0xffffffff


	//   ....[59]....
        /*06b8*/ 	.word	0xffffffff


	//   ....[60]....
        /*06bc*/ 	.word	0xffffffff


	//   ....[61]....
        /*06c0*/ 	.word	0xffffffff


	//   ....[62]....
        /*06c4*/ 	.word	0xffffffff


	//   ....[63]....
        /*06c8*/ 	.word	0xffffffff


	//   ....[64]....
        /*06cc*/ 	.word	0xffffffff


	//   ....[65]....
        /*06d0*/ 	.word	0xffffffff


	//   ....[66]....
        /*06d4*/ 	.word	0xffffffff


	//   ....[67]....
        /*06d8*/ 	.word	0xffffffff


	//   ....[68]....
        /*06dc*/ 	.word	0xffffffff


	//   ....[69]....
        /*06e0*/ 	.word	0xffffffff


	//   ....[70]....
        /*06e4*/ 	.word	0xffffffff


	//   ....[71]....
        /*06e8*/ 	.word	0xffffffff


	//   ....[72]....
        /*06ec*/ 	.word	0xffffffff


	//   ....[73]....
        /*06f0*/ 	.word	0xffffffff


	//   ....[74]....
        /*06f4*/ 	.word	0xffffffff


	//   ....[75]....
        /*06f8*/ 	.word	0xffffffff


	//   ....[76]....
        /*06fc*/ 	.word	0xffffffff


	//   ....[77]....
        /*0700*/ 	.word	0xffffffff


	//   ....[78]....
        /*0704*/ 	.word	0xffffffff


	//   ....[79]....
        /*0708*/ 	.word	0xffffffff


	//   ....[80]....
        /*070c*/ 	.word	0xffffffff


	//   ....[81]....
        /*0710*/ 	.word	0xffffffff


	//   ....[82]....
        /*0714*/ 	.word	0xffffffff


	//   ....[83]....
        /*0718*/ 	.word	0xffffffff


	//   ....[84]....
        /*071c*/ 	.word	0xffffffff


	//   ....[85]....
        /*0720*/ 	.word	0xffffffff


	//   ....[86]....
        /*0724*/ 	.word	0xffffffff


	//   ....[87]....
        /*0728*/ 	.word	0xffffffff


	//   ....[88]....
        /*072c*/ 	.word	0xffffffff


	//   ....[89]....
        /*0730*/ 	.word	0xffffffff


	//   ....[90]....
        /*0734*/ 	.word	0xffffffff


	//   ....[91]....
        /*0738*/ 	.word	0xffffffff


	//   ....[92]....
        /*073c*/ 	.word	0xffffffff


	//   ....[93]....
        /*0740*/ 	.word	0xffffffff


	//   ....[94]....
        /*0744*/ 	.word	0xffffffff


	//   ....[95]....
        /*0748*/ 	.word	0xffffffff


	//   ....[96]....
        /*074c*/ 	.word	0xffffffff


	//   ....[97]....
        /*0750*/ 	.word	0xffffffff


	//   ....[98]....
        /*0754*/ 	.word	0xffffffff


	//   ....[99]....
        /*0758*/ 	.word	0xffffffff


	//   ....[100]....
        /*075c*/ 	.word	0xffffffff


	//   ....[101]....
        /*0760*/ 	.word	0xffffffff


	//   ....[102]....
        /*0764*/ 	.word	0xffffffff


	//   ....[103]....
        /*0768*/ 	.word	0xffffffff


	//   ....[104]....
        /*076c*/ 	.word	0xffffffff


	//   ....[105]....
        /*0770*/ 	.word	0xffffffff


	//   ....[106]....
        /*0774*/ 	.word	0xffffffff


	//   ....[107]....
        /*0778*/ 	.word	0xffffffff


	//   ....[108]....
        /*077c*/ 	.word	0xffffffff


	//   ....[109]....
        /*0780*/ 	.word	0xffffffff


	//   ....[110]....
        /*0784*/ 	.word	0xffffffff


	//   ....[111]....
        /*0788*/ 	.word	0xffffffff


	//   ....[112]....
        /*078c*/ 	.word	0xffffffff


	//   ....[113]....
        /*0790*/ 	.word	0xffffffff


	//   ....[114]....
        /*0794*/ 	.word	0xffffffff


	//   ....[115]....
        /*0798*/ 	.word	0xffffffff


	//   ....[116]....
        /*079c*/ 	.word	0xffffffff


	//   ....[117]....
        /*07a0*/ 	.word	0xffffffff


	//   ....[118]....
        /*07a4*/ 	.word	0xffffffff


	//   ....[119]....
        /*07a8*/ 	.word	0xffffffff


	//   ....[120]....
        /*07ac*/ 	.word	0xffffffff


	//   ....[121]....
        /*07b0*/ 	.word	0xffffffff


	//   ....[122]....
        /*07b4*/ 	.word	0x0500000f


	//   ....[123]....
        /*07b8*/ 	.word	0x0500000f


	//   ....[124]....
        /*07bc*/ 	.word	0x0500000f


	//   ....[125]....
        /*07c0*/ 	.word	0x0500000f


	//   ....[126]....
        /*07c4*/ 	.word	0x0500000f


	//   ....[127]....
        /*07c8*/ 	.word	0x0500000f


	//   ....[128]....
        /*07cc*/ 	.word	0x0500000f


	//   ....[129]....
        /*07d0*/ 	.word	0x0500000f


	//   ....[130]....
        /*07d4*/ 	.word	0x0500000f


	//   ....[131]....
        /*07d8*/ 	.word	0x0500000f


	//   ....[132]....
        /*07dc*/ 	.word	0x0500000f


	//   ....[133]....
        /*07e0*/ 	.word	0x0500000f


	//   ....[134]....
        /*07e4*/ 	.word	0x0500000f


	//   ....[135]....
        /*07e8*/ 	.word	0x0500000f


	//   ....[136]....
        /*07ec*/ 	.word	0x0500000f


	//   ....[137]....
        /*07f0*/ 	.word	0x0500000f


	//   ....[138]....
        /*07f4*/ 	.word	0x0500000f


	//   ....[139]....
        /*07f8*/ 	.word	0x0500000f


	//   ....[140]....
        /*07fc*/ 	.word	0x0500000f


	//   ....[141]....
        /*0800*/ 	.word	0x0500000f


	//   ....[142]....
        /*0804*/ 	.word	0x0500000f


	//   ....[143]....
        /*0808*/ 	.word	0x0500000f


	//   ....[144]....
        /*080c*/ 	.word	0x0500000f


	//   ....[145]....
        /*0810*/ 	.word	0x0500000f


	//   ....[146]....
        /*0814*/ 	.word	0x0500000f


	//   ....[147]....
        /*0818*/ 	.word	0x0500000f


	//   ....[148]....
        /*081c*/ 	.word	0x0500000f


	//   ....[149]....
        /*0820*/ 	.word	0x0500000f


	//   ....[150]....
        /*0824*/ 	.word	0x0500000f


	//   ....[151]....
        /*0828*/ 	.word	0x0500000f


	//   ....[152]....
        /*082c*/ 	.word	0x0500000f


	//   ....[153]....
        /*0830*/ 	.word	0x0500000f


	//   ....[154]....
        /*0834*/ 	.word	0x0500000f


	//   ....[155]....
        /*0838*/ 	.word	0x0500000f


	//   ....[156]....
        /*083c*/ 	.word	0x0500000f


	//   ....[157]....
        /*0840*/ 	.word	0x0500000f


	//   ....[158]....
        /*0844*/ 	.word	0x0500000f


	//   ....[159]....
        /*0848*/ 	.word	0x0500000f


	//   ....[160]....
        /*084c*/ 	.word	0x0500000f


	//   ....[161]....
        /*0850*/ 	.word	0x0500000f


	//   ....[162]....
        /*0854*/ 	.word	0x0500000f


	//   ....[163]....
        /*0858*/ 	.word	0x0500000f


	//   ....[164]....
        /*085c*/ 	.word	0x0500000f


	//   ....[165]....
        /*0860*/ 	.word	0x0500000f


	//   ....[166]....
        /*0864*/ 	.word	0x0500000f


	//   ....[167]....
        /*0868*/ 	.word	0x0500000f


	//   ....[168]....
        /*086c*/ 	.word	0x0500000f


	//   ....[169]....
        /*0870*/ 	.word	0x0500000f


	//   ....[170]....
        /*0874*/ 	.word	0x0500000f


	//   ....[171]....
        /*0878*/ 	.word	0x0500000f


	//   ....[172]....
        /*087c*/ 	.word	0x0500000f


	//   ....[173]....
        /*0880*/ 	.word	0x0500000f


	//   ....[174]....
        /*0884*/ 	.word	0x0500000f


	//   ....[175]....
        /*0888*/ 	.word	0x0500000f


	//   ....[176]....
        /*088c*/ 	.word	0x0500000f


	//   ....[177]....
        /*0890*/ 	.word	0x0500000f


	//   ....[178]....
        /*0894*/ 	.word	0x0500000f


	//   ....[179]....
        /*0898*/ 	.word	0x0500000f


	//   ....[180]....
        /*089c*/ 	.word	0x0500000f


	//   ....[181]....
        /*08a0*/ 	.word	0x0500000f


	//   ....[182]....
        /*08a4*/ 	.word	0x0500000f


	//   ....[183]....
        /*08a8*/ 	.word	0x0500000f


	//   ....[184]....
        /*08ac*/ 	.word	0x0500000f


	//   ....[185]....
        /*08b0*/ 	.word	0x0500000f


	//   ....[186]....
        /*08b4*/ 	.word	0x0500000f


	//   ....[187]....
        /*08b8*/ 	.word	0x0500000f


	//   ....[188]....
        /*08bc*/ 	.word	0x0500000f


	//   ....[189]....
        /*08c0*/ 	.word	0x0500000f


	//   ....[190]....
        /*08c4*/ 	.word	0x0500000f


	//   ....[191]....
        /*08c8*/ 	.word	0x0500000f


	//   ....[192]....
        /*08cc*/ 	.word	0x0500000f


	//   ....[193]....
        /*08d0*/ 	.word	0x0500000f


	//   ....[194]....
        /*08d4*/ 	.word	0x0500000f


	//   ....[195]....
        /*08d8*/ 	.word	0x0500000f


	//----- nvinfo : EIATTR_COOP_GROUP_INSTR_OFFSETS
	.align		4
.L_1561:
        /*08dc*/ 	.byte	0x04, 0x28
        /*08de*/ 	.short	(.L_1563 - .L_1562)


	//   ....[0]....
.L_1562:
        /*08e0*/ 	.word	0x00000070


	//   ....[1]....
        /*08e4*/ 	.word	0x000001a0


	//   ....[2]....
        /*08e8*/ 	.word	0x000001f0


	//   ....[3]....
        /*08ec*/ 	.word	0x00000420


	//   ....[4]....
        /*08f0*/ 	.word	0x00000580


	//   ....[5]....
        /*08f4*/ 	.word	0x000006a0


	//   ....[6]....
        /*08f8*/ 	.word	0x00000800


	//   ....[7]....
        /*08fc*/ 	.word	0x00006500


	//   ....[8]....
        /*0900*/ 	.word	0x00006c80


	//   ....[9]....
        /*0904*/ 	.word	0x00006c90


	//   ....[10]....
        /*0908*/ 	.word	0x00006ca0


	//   ....[11]....
        /*090c*/ 	.word	0x00006cb0


	//   ....[12]....
        /*0910*/ 	.word	0x00006fc0


	//   ....[13]....
        /*0914*/ 	.word	0x00006fd0


	//   ....[14]....
        /*0918*/ 	.word	0x00006fe0


	//   ....[15]....
        /*091c*/ 	.word	0x00006ff0


	//   ....[16]....
        /*0920*/ 	.word	0x000081c0


	//   ....[17]....
        /*0924*/ 	.word	0x000081e0


	//   ....[18]....
        /*0928*/ 	.word	0x000081f0


	//   ....[19]....
        /*092c*/ 	.word	0x00008200


	//   ....[20]....
        /*0930*/ 	.word	0x000082f0


	//   ....[21]....
        /*0934*/ 	.word	0x00008310


	//   ....[22]....
        /*0938*/ 	.word	0x000083b0


	//   ....[23]....
        /*093c*/ 	.word	0x000083e0


	//   ....[24]....
        /*0940*/ 	.word	0x00009b20


	//   ....[25]....
        /*0944*/ 	.word	0x00009b80


	//   ....[26]....
        /*0948*/ 	.word	0x0000a2e0


	//   ....[27]....
        /*094c*/ 	.word	0x0000a340


	//   ....[28]....
        /*0950*/ 	.word	0x0000aa80


	//   ....[29]....
        /*0954*/ 	.word	0x0000ab00


	//   ....[30]....
        /*0958*/ 	.word	0x0000bba0


	//   ....[31]....
        /*095c*/ 	.word	0x0000bbe0


	//   ....[32]....
        /*0960*/ 	.word	0x0000c7b0


	//   ....[33]....
        /*0964*/ 	.word	0x0000c850


	//   ....[34]....
        /*0968*/ 	.word	0x0000d1f0


	//   ....[35]....
        /*096c*/ 	.word	0x0000d3f0


	//   ....[36]....
        /*0970*/ 	.word	0x0000ef50


	//   ....[37]....
        /*0974*/ 	.word	0x0000efb0


	//   ....[38]....
        /*0978*/ 	.word	0x0000f970


	//   ....[39]....
        /*097c*/ 	.word	0x0000f9d0


	//   ....[40]....
        /*0980*/ 	.word	0x00010af0


	//   ....[41]....
        /*0984*/ 	.word	0x00010b90


	//   ....[42]....
        /*0988*/ 	.word	0x00010c20


	//   ....[43]....
        /*098c*/ 	.word	0x00010df0


	//   ....[44]....
        /*0990*/ 	.word	0x000125c0


	//   ....[45]....
        /*0994*/ 	.word	0x000125e0


	//   ....[46]....
        /*0998*/ 	.word	0x000125f0


	//   ....[47]....
        /*099c*/ 	.word	0x00012600


	//   ....[48]....
        /*09a0*/ 	.word	0x00013000


	//   ....[49]....
        /*09a4*/ 	.word	0x00013010


	//   ....[50]....
        /*09a8*/ 	.word	0x00013210


	//   ....[51]....
        /*09ac*/ 	.word	0x00013220


	//   ....[52]....
        /*09b0*/ 	.word	0x000133e0


	//   ....[53]....
        /*09b4*/ 	.word	0x000133f0


	//   ....[54]....
        /*09b8*/ 	.word	0x000135b0


	//   ....[55]....
        /*09bc*/ 	.word	0x000135c0


	//   ....[56]....
        /*09c0*/ 	.word	0x00013a20


	//   ....[57]....
        /*09c4*/ 	.word	0x00013a30


	//   ....[58]....
        /*09c8*/ 	.word	0x000147d0


	//   ....[59]....
        /*09cc*/ 	.word	0x000147e0


	//   ....[60]....
        /*09d0*/ 	.word	0x00015d90


	//   ....[61]....
        /*09d4*/ 	.word	0x00015da0


	//   ....[62]....
        /*09d8*/ 	.word	0x00015f70


	//   ....[63]....
        /*09dc*/ 	.word	0x00015f80


	//   ....[64]....
        /*09e0*/ 	.word	0x00016140


	//   ....[65]....
        /*09e4*/ 	.word	0x00016150


	//   ....[66]....
        /*09e8*/ 	.word	0x00016310


	//   ....[67]....
        /*09ec*/ 	.word	0x00016320


	//   ....[68]....
        /*09f0*/ 	.word	0x00016540


	//   ....[69]....
        /*09f4*/ 	.word	0x00016750


	//   ....[70]....
        /*09f8*/ 	.word	0x00016780


	//   ....[71]....
        /*09fc*/ 	.word	0x000167b0


	//   ....[72]....
        /*0a00*/ 	.word	0x000167e0


	//   ....[73]....
        /*0a04*/ 	.word	0x00016810


	//   ....[74]....
        /*0a08*/ 	.word	0x00016840


	//   ....[75]....
        /*0a0c*/ 	.word	0x000169e0


	//   ....[76]....
        /*0a10*/ 	.word	0x00016a10


	//   ....[77]....
        /*0a14*/ 	.word	0x00016a40


	//   ....[78]....
        /*0a18*/ 	.word	0x00016a70


	//   ....[79]....
        /*0a1c*/ 	.word	0x00016aa0


	//   ....[80]....
        /*0a20*/ 	.word	0x00016ad0


	//   ....[81]....
        /*0a24*/ 	.word	0x00016b70


	//   ....[82]....
        /*0a28*/ 	.word	0x00016ba0


	//   ....[83]....
        /*0a2c*/ 	.word	0x00016bb0


	//   ....[84]....
        /*0a30*/ 	.word	0x00016be0


	//   ....[85]....
        /*0a34*/ 	.word	0x00018180


	//   ....[86]....
        /*0a38*/ 	.word	0x00019e10


	//   ....[87]....
        /*0a3c*/ 	.word	0x0001a900


	//   ....[88]....
        /*0a40*/ 	.word	0x0001a910


	//   ....[89]....
        /*0a44*/ 	.word	0x0001a9b0


	//   ....[90]....
        /*0a48*/ 	.word	0x0001a9c0


	//   ....[91]....
        /*0a4c*/ 	.word	0x0001aa40


	//   ....[92]....
        /*0a50*/ 	.word	0x0001aa50


	//   ....[93]....
        /*0a54*/ 	.word	0x0001aad0


	//   ....[94]....
        /*0a58*/ 	.word	0x0001aae0


	//   ....[95]....
        /*0a5c*/ 	.word	0x0001ab60


	//   ....[96]....
        /*0a60*/ 	.word	0x0001ab70


	//   ....[97]....
        /*0a64*/ 	.word	0x0001abf0


	//   ....[98]....
        /*0a68*/ 	.word	0x0001ac00


	//   ....[99]....
        /*0a6c*/ 	.word	0x0001ac80


	//   ....[100]....
        /*0a70*/ 	.word	0x0001ac90


	//   ....[101]....
        /*0a74*/ 	.word	0x0001ace0


	//   ....[102]....
        /*0a78*/ 	.word	0x0001ad00


	//   ....[103]....
        /*0a7c*/ 	.word	0x0001d850


	//   ....[104]....
        /*0a80*/ 	.word	0x0001d8d0


	//   ....[105]....
        /*0a84*/ 	.word	0x0001d900


	//   ....[106]....
        /*0a88*/ 	.word	0x0001d910


	//   ....[107]....
        /*0a8c*/ 	.word	0x0001d940


	//   ....[108]....
        /*0a90*/ 	.word	0x0001d970


	//   ....[109]....
        /*0a94*/ 	.word	0x0001d9a0


	//   ....[110]....
        /*0a98*/ 	.word	0x0001d9d0


	//   ....[111]....
        /*0a9c*/ 	.word	0x0001db90


	//   ....[112]....
        /*0aa0*/ 	.word	0x0001dbc0


	//   ....[113]....
        /*0aa4*/ 	.word	0x0001dbf0


	//   ....[114]....
        /*0aa8*/ 	.word	0x0001dc20


	//   ....[115]....
        /*0aac*/ 	.word	0x0001dc50


	//   ....[116]....
        /*0ab0*/ 	.word	0x0001dc80


	//   ....[117]....
        /*0ab4*/ 	.word	0x0001dd50


	//   ....[118]....
        /*0ab8*/ 	.word	0x0001dd70


	//   ....[119]....
        /*0abc*/ 	.word	0x0001dd80


	//   ....[120]....
        /*0ac0*/ 	.word	0x0001de00


	//   ....[121]....
        /*0ac4*/ 	.word	0x0001e930


	//   ....[122]....
        /*0ac8*/ 	.word	0x0001ed60


	//   ....[123]....
        /*0acc*/ 	.word	0x0001ee00


	//   ....[124]....
        /*0ad0*/ 	.word	0x0001ee90


	//   ....[125]....
        /*0ad4*/ 	.word	0x0001eee0


	//   ....[126]....
        /*0ad8*/ 	.word	0x0001ef30


	//   ....[127]....
        /*0adc*/ 	.word	0x0001efc0


	//   ....[128]....
        /*0ae0*/ 	.word	0x0001f050


	//   ....[129]....
        /*0ae4*/ 	.word	0x0001f0a0


	//   ....[130]....
        /*0ae8*/ 	.word	0x0001f0f0


	//   ....[131]....
        /*0aec*/ 	.word	0x0001f1f0


	//   ....[132]....
        /*0af0*/ 	.word	0x0001f2a0


	//   ....[133]....
        /*0af4*/ 	.word	0x0001f320


	//   ....[134]....
        /*0af8*/ 	.word	0x0001f390


	//   ....[135]....
        /*0afc*/ 	.word	0x0001f4d0


	//   ....[136]....
        /*0b00*/ 	.word	0x0001f5e0


	//   ....[137]....
        /*0b04*/ 	.word	0x0001f6a0


	//   ....[138]....
        /*0b08*/ 	.word	0x0001f6f0


	//   ....[139]....
        /*0b0c*/ 	.word	0x0001f9a0


	//   ....[140]....
        /*0b10*/ 	.word	0x0001f9f0


	//   ....[141]....
        /*0b14*/ 	.word	0x0001fa80


	//   ....[142]....
        /*0b18*/ 	.word	0x0001fb10


	//   ....[143]....
        /*0b1c*/ 	.word	0x0001fba0


	//   ....[144]....
        /*0b20*/ 	.word	0x0001fc30


	//   ....[145]....
        /*0b24*/ 	.word	0x0001fcc0


	//   ....[146]....
        /*0b28*/ 	.word	0x0001fd50


	//   ....[147]....
        /*0b2c*/ 	.word	0x0001fdd0


	//   ....[148]....
        /*0b30*/ 	.word	0x0001fe20


	//   ....[149]....
        /*0b34*/ 	.word	0x0001fec0


	//   ....[150]....
        /*0b38*/ 	.word	0x0001ff50


	//   ....[151]....
        /*0b3c*/ 	.word	0x0001ffe0


	//   ....[152]....
        /*0b40*/ 	.word	0x00020030


	//   ....[153]....
        /*0b44*/ 	.word	0x000200c0


	//   ....[154]....
        /*0b48*/ 	.word	0x00020150


	//   ....[155]....
        /*0b4c*/ 	.word	0x000201e0


	//   ....[156]....
        /*0b50*/ 	.word	0x00020270


	//   ....[157]....
        /*0b54*/ 	.word	0x00020300


	//   ....[158]....
        /*0b58*/ 	.word	0x00020390


	//   ....[159]....
        /*0b5c*/ 	.word	0x00020450


	//   ....[160]....
        /*0b60*/ 	.word	0x00020730


	//   ....[161]....
        /*0b64*/ 	.word	0x00020910


	//   ....[162]....
        /*0b68*/ 	.word	0x00020960


	//   ....[163]....
        /*0b6c*/ 	.word	0x000209c0


	//   ....[164]....
        /*0b70*/ 	.word	0x00020ab0


	//   ....[165]....
        /*0b74*/ 	.word	0x00020b10


	//   ....[166]....
        /*0b78*/ 	.word	0x00020c00


	//   ....[167]....
        /*0b7c*/ 	.word	0x00020c60


	//   ....[168]....
        /*0b80*/ 	.word	0x00020d50


	//   ....[169]....
        /*0b84*/ 	.word	0x00020db0


	//   ....[170]....
        /*0b88*/ 	.word	0x00020ea0


	//   ....[171]....
        /*0b8c*/ 	.word	0x00020f00


	//   ....[172]....
        /*0b90*/ 	.word	0x00020ff0


	//   ....[173]....
        /*0b94*/ 	.word	0x00021050


	//   ....[174]....
        /*0b98*/ 	.word	0x00021120


	//   ....[175]....
        /*0b9c*/ 	.word	0x000211a0


	//   ....[176]....
        /*0ba0*/ 	.word	0x00021270


	//   ....[177]....
        /*0ba4*/ 	.word	0x000215a0


	//   ....[178]....
        /*0ba8*/ 	.word	0x00021640


	//   ....[179]....
        /*0bac*/ 	.word	0x000217e0


	//   ....[180]....
        /*0bb0*/ 	.word	0x00021860


	//   ....[181]....
        /*0bb4*/ 	.word	0x000218e0


	//   ....[182]....
        /*0bb8*/ 	.word	0x00021960


	//   ....[183]....
        /*0bbc*/ 	.word	0x000219e0


	//   ....[184]....
        /*0bc0*/ 	.word	0x00021a70


	//   ....[185]....
        /*0bc4*/ 	.word	0x00021b10


	//   ....[186]....
        /*0bc8*/ 	.word	0x00021bc0


	//   ....[187]....
        /*0bcc*/ 	.word	0x00021c40


	//   ....[188]....
        /*0bd0*/ 	.word	0x00021cc0


	//   ....[189]....
        /*0bd4*/ 	.word	0x00021d40


	//   ....[190]....
        /*0bd8*/ 	.word	0x00021dd0


	//   ....[191]....
        /*0bdc*/ 	.word	0x00021e50


	//   ....[192]....
        /*0be0*/ 	.word	0x00021f00


	//   ....[193]....
        /*0be4*/ 	.word	0x00021f50


	//   ....[194]....
        /*0be8*/ 	.word	0x00022010


	//   ....[195]....
        /*0bec*/ 	.word	0x00022140


	//----- nvinfo : EIATTR_REG_RECONFIG
	.align		4
.L_1563:
        /*0bf0*/ 	.byte	0x01, 0x54
	.zero		2


	//----- nvinfo : EIATTR_SYSCALL_OFFSETS
	.align		4
        /*0bf4*/ 	.byte	0x04, 0x46
        /*0bf6*/ 	.short	(.L_1565 - .L_1564)


	//   ....[0]....
.L_1564:
        /*0bf8*/ 	.word	0x00001ed0


	//   ....[1]....
        /*0bfc*/ 	.word	0x00002020


	//   ....[2]....
        /*0c00*/ 	.word	0x000066a0


	//   ....[3]....
        /*0c04*/ 	.word	0x000069b0


	//   ....[4]....
        /*0c08*/ 	.word	0x00019a30


	//   ....[5]....
        /*0c0c*/ 	.word	0x00019b80


	//   ....[6]....
        /*0c10*/ 	.word	0x00019c80


	//   ....[7]....
        /*0c14*/ 	.word	0x0001a520


	//----- nvinfo : EIATTR_MBARRIER_INSTR_OFFSETS
	.align		4
.L_1565:
        /*0c18*/ 	.byte	0x04, 0x39
        /*0c1a*/ 	.short	(.L_1567 - .L_1566)


	//   ....[0]....
.L_1566:
        /*0c1c*/ 	.word	0x000002d0
        /*0c20*/ 	.word	0x000000ff
        /*0c24*/ 	.word	0x00022800
        /*0c28*/ 	.short	0x0100
        /*0c2a*/ 	.byte	0x08
	.zero		1


	//   ....[1]....
        /*0c2c*/ 	.word	0x000002e0
        /*0c30*/ 	.word	0x000000ff
        /*0c34*/ 	.word	0x00022820
        /*0c38*/ 	.short	0x0100
        /*0c3a*/ 	.byte	0x08
	.zero		1


	//   ....[2]....
        /*0c3c*/ 	.word	0x000003d0
        /*0c40*/ 	.word	0x000000ff
        /*0c44*/ 	.word	0x00022830
        /*0c48*/ 	.short	0x0100
        /*0c4a*/ 	.byte	0x08
	.zero		1


	//   ....[3]....
        /*0c4c*/ 	.word	0x000003e0
        /*0c50*/ 	.word	0x000000ff
        /*0c54*/ 	.word	0x00022840
        /*0c58*/ 	.short	0x0100
        /*0c5a*/ 	.byte	0x08
	.zero		1


	//   ....[4]....
        /*0c5c*/ 	.word	0x000003f0
        /*0c60*/ 	.word	0x000000ff
        /*0c64*/ 	.word	0x00022838
        /*0c68*/ 	.short	0x0100
        /*0c6a*/ 	.byte	0x08
	.zero		1


	//   ....[5]....
        /*0c6c*/ 	.word	0x00000400
        /*0c70*/ 	.word	0x000000ff
        /*0c74*/ 	.word	0x00022848
        /*0c78*/ 	.short	0x0100
        /*0c7a*/ 	.byte	0x08
	.zero		1


	//   ....[6]....
        /*0c7c*/ 	.word	0x00000530
        /*0c80*/ 	.word	0x000000ff
        /*0c84*/ 	.word	0x00022850
        /*0c88*/ 	.short	0x0100
        /*0c8a*/ 	.byte	0x08
	.zero		1


	//   ....[7]....
        /*0c8c*/ 	.word	0x00000540
        /*0c90*/ 	.word	0x000000ff
        /*0c94*/ 	.word	0x00022860
        /*0c98*/ 	.short	0x0100
        /*0c9a*/ 	.byte	0x08
	.zero		1


	//   ....[8]....
        /*0c9c*/ 	.word	0x00000550
        /*0ca0*/ 	.word	0x000000ff
        /*0ca4*/ 	.word	0x00022858
        /*0ca8*/ 	.short	0x0100
        /*0caa*/ 	.byte	0x08
	.zero		1


	//   ....[9]....
        /*0cac*/ 	.word	0x00000560
        /*0cb0*/ 	.word	0x000000ff
        /*0cb4*/ 	.word	0x00022868
        /*0cb8*/ 	.short	0x0100
        /*0cba*/ 	.byte	0x08
	.zero		1


	//   ....[10]....
        /*0cbc*/ 	.word	0x00000650
        /*0cc0*/ 	.word	0x000000ff
        /*0cc4*/ 	.word	0x00022870
        /*0cc8*/ 	.short	0x0100
        /*0cca*/ 	.byte	0x06
	.zero		1


	//   ....[11]....
        /*0ccc*/ 	.word	0x00000660
        /*0cd0*/ 	.word	0x000000ff
        /*0cd4*/ 	.word	0x00022880
        /*0cd8*/ 	.short	0x0100
        /*0cda*/ 	.byte	0x06
	.zero		1


	//   ....[12]....
        /*0cdc*/ 	.word	0x00000670
        /*0ce0*/ 	.word	0x000000ff
        /*0ce4*/ 	.word	0x00022878
        /*0ce8*/ 	.short	0x0100
        /*0cea*/ 	.byte	0x06
	.zero		1


	//   ....[13]....
        /*0cec*/ 	.word	0x00000680
        /*0cf0*/ 	.word	0x000000ff
        /*0cf4*/ 	.word	0x00022888
        /*0cf8*/ 	.short	0x0100
        /*0cfa*/ 	.byte	0x06
	.zero		1


	//   ....[14]....
        /*0cfc*/ 	.word	0x000007b0
        /*0d00*/ 	.word	0x000000ff
        /*0d04*/ 	.word	0x00022890
        /*0d08*/ 	.short	0x0100
        /*0d0a*/ 	.byte	0x08
	.zero		1


	//   ....[15]....
        /*0d0c*/ 	.word	0x000007c0
        /*0d10*/ 	.word	0x000000ff
        /*0d14*/ 	.word	0x000228a0
        /*0d18*/ 	.short	0x0100
        /*0d1a*/ 	.byte	0x08
	.zero		1


	//   ....[16]....
        /*0d1c*/ 	.word	0x000007d0
        /*0d20*/ 	.word	0x000000ff
        /*0d24*/ 	.word	0x00022898
        /*0d28*/ 	.short	0x0100
        /*0d2a*/ 	.byte	0x08
	.zero		1


	//   ....[17]....
        /*0d2c*/ 	.word	0x000007e0
        /*0d30*/ 	.word	0x000000ff
        /*0d34*/ 	.word	0x000228a8
        /*0d38*/ 	.short	0x0100
        /*0d3a*/ 	.byte	0x08
	.zero		1


	//   ....[18]....
        /*0d3c*/ 	.word	0x00000910
        /*0d40*/ 	.word	0x000000ff
        /*0d44*/ 	.word	0x000228b0
        /*0d48*/ 	.short	0x0100
        /*0d4a*/ 	.byte	0x08
	.zero		1


	//   ....[19]....
        /*0d4c*/ 	.word	0x00000920
        /*0d50*/ 	.word	0x000000ff
        /*0d54*/ 	.word	0x000228c0
        /*0d58*/ 	.short	0x0100
        /*0d5a*/ 	.byte	0x08
	.zero		1


	//   ....[20]....
        /*0d5c*/ 	.word	0x00000930
        /*0d60*/ 	.word	0x000000ff
        /*0d64*/ 	.word	0x000228b8
        /*0d68*/ 	.short	0x0100
        /*0d6a*/ 	.byte	0x08
	.zero		1


	//   ....[21]....
        /*0d6c*/ 	.word	0x00000940
        /*0d70*/ 	.word	0x000000ff
        /*0d74*/ 	.word	0x000228c8
        /*0d78*/ 	.short	0x0100
        /*0d7a*/ 	.byte	0x08
	.zero		1


	//   ....[22]....
        /*0d7c*/ 	.word	0x00003260
        /*0d80*/ 	.word	0x00000060
        /*0d84*/ 	.word	0x00022890
        /*0d88*/ 	.short	0x010a
        /*0d8a*/ 	.byte	0x3f
	.zero		1


	//   ....[23]....
        /*0d8c*/ 	.word	0x000043c0
        /*0d90*/ 	.word	0x00000060
        /*0d94*/ 	.word	0x00022890
        /*0d98*/ 	.short	0x010a
        /*0d9a*/ 	.byte	0x3f
	.zero		1


	//   ....[24]....
        /*0d9c*/ 	.word	0x000053f0
        /*0da0*/ 	.word	0x00000060
        /*0da4*/ 	.word	0x00022890
        /*0da8*/ 	.short	0x010a
        /*0daa*/ 	.byte	0x3f
	.zero		1


	//   ....[25]....
        /*0dac*/ 	.word	0x00005600
        /*0db0*/ 	.word	0x00000020
        /*0db4*/ 	.word	0x00000000
        /*0db8*/ 	.short	0x0101
        /*0dba*/ 	.byte	0x3f
	.zero		1


	//   ....[26]....
        /*0dbc*/ 	.word	0x00005640
        /*0dc0*/ 	.word	0x00000060
        /*0dc4*/ 	.word	0x000228b0
        /*0dc8*/ 	.short	0x010a
        /*0dca*/ 	.byte	0x3f
	.zero		1


	//   ....[27]....
        /*0dcc*/ 	.word	0x00005c90
        /*0dd0*/ 	.word	0x00000060
        /*0dd4*/ 	.word	0x00000000
        /*0dd8*/ 	.short	0x0101
        /*0dda*/ 	.byte	0x3f
	.zero		1


	//   ....[28]....
        /*0ddc*/ 	.word	0x00006730
        /*0de0*/ 	.word	0x00000012
        /*0de4*/ 	.word	0x00022800
        /*0de8*/ 	.short	0x010a
        /*0dea*/ 	.byte	0x3f
	.zero		1


	//   ....[29]....
        /*0dec*/ 	.word	0x00006780
        /*0df0*/ 	.word	0x00000012
        /*0df4*/ 	.word	0x00022800
        /*0df8*/ 	.short	0x010a
        /*0dfa*/ 	.byte	0x3f
	.zero		1


	//   ....[30]....
        /*0dfc*/ 	.word	0x00007220
        /*0e00*/ 	.word	0x00000012
        /*0e04*/ 	.word	0x00022800
        /*0e08*/ 	.short	0x010a
        /*0e0a*/ 	.byte	0x3f
	.zero		1


	//   ....[31]....
        /*0e0c*/ 	.word	0x00008630
        /*0e10*/ 	.word	0x00000012
        /*0e14*/ 	.word	0x00022800
        /*0e18*/ 	.short	0x010a
        /*0e1a*/ 	.byte	0x3f
	.zero		1


	//   ....[32]....
        /*0e1c*/ 	.word	0x00009470
        /*0e20*/ 	.word	0x0000000f
        /*0e24*/ 	.word	0x00022830
        /*0e28*/ 	.short	0x010a
        /*0e2a*/ 	.byte	0x3f
	.zero		1


	//   ....[33]....
        /*0e2c*/ 	.word	0x00009510
        /*0e30*/ 	.word	0x0000000f
        /*0e34*/ 	.word	0x00022830
        /*0e38*/ 	.short	0x010a
        /*0e3a*/ 	.byte	0x3f
	.zero		1


	//   ....[34]....
        /*0e3c*/ 	.word	0x0000adf0
        /*0e40*/ 	.word	0x00000027
        /*0e44*/ 	.word	0x00000000
        /*0e48*/ 	.short	0x0101
        /*0e4a*/ 	.byte	0x3f
	.zero		1


	//   ....[35]....
        /*0e4c*/ 	.word	0x0000b400
        /*0e50*/ 	.word	0x0000000f
        /*0e54*/ 	.word	0x00022850
        /*0e58*/ 	.short	0x010a
        /*0e5a*/ 	.byte	0x3f
	.zero		1


	//   ....[36]....
        /*0e5c*/ 	.word	0x0000b450
        /*0e60*/ 	.word	0x0000000f
        /*0e64*/ 	.word	0x00022850
        /*0e68*/ 	.short	0x010a
        /*0e6a*/ 	.byte	0x3f
	.zero		1


	//   ....[37]....
        /*0e6c*/ 	.word	0x0000b8c0
        /*0e70*/ 	.word	0x0000000f
        /*0e74*/ 	.word	0x00000000
        /*0e78*/ 	.short	0x0101
        /*0e7a*/ 	.byte	0x3f
	.zero		1


	//   ....[38]....
        /*0e7c*/ 	.word	0x0000b9f0
        /*0e80*/ 	.word	0x00000015
        /*0e84*/ 	.word	0x00022830
        /*0e88*/ 	.short	0x010a
        /*0e8a*/ 	.byte	0x3f
	.zero		1


	//   ....[39]....
        /*0e8c*/ 	.word	0x0000baa0
        /*0e90*/ 	.word	0x00000015
        /*0e94*/ 	.word	0x00022830
        /*0e98*/ 	.short	0x010a
        /*0e9a*/ 	.byte	0x3f
	.zero		1


	//   ....[40]....
        /*0e9c*/ 	.word	0x0000d7a0
        /*0ea0*/ 	.word	0x0000009d
        /*0ea4*/ 	.word	0x00000000
        /*0ea8*/ 	.short	0x0101
        /*0eaa*/ 	.byte	0x3f
	.zero		1


	//   ....[41]....
        /*0eac*/ 	.word	0x0000e1b0
        /*0eb0*/ 	.word	0x00000015
        /*0eb4*/ 	.word	0x00022850
        /*0eb8*/ 	.short	0x010a
        /*0eba*/ 	.byte	0x3f
	.zero		1


	//   ....[42]....
        /*0ebc*/ 	.word	0x0000e200
        /*0ec0*/ 	.word	0x00000015
        /*0ec4*/ 	.word	0x00022850
        /*0ec8*/ 	.short	0x010a
        /*0eca*/ 	.byte	0x3f
	.zero		1


	//   ....[43]....
        /*0ecc*/ 	.word	0x0000e5d0
        /*0ed0*/ 	.word	0x00000015
        /*0ed4*/ 	.word	0x00000000
        /*0ed8*/ 	.short	0x0101
        /*0eda*/ 	.byte	0x3f
	.zero		1


	//   ....[44]....
        /*0edc*/ 	.word	0x0000e6d0
        /*0ee0*/ 	.word	0x0000000f
        /*0ee4*/ 	.word	0x00022830
        /*0ee8*/ 	.short	0x010a
        /*0eea*/ 	.byte	0x3f
	.zero		1


	//   ....[45]....
        /*0eec*/ 	.word	0x0000e730
        /*0ef0*/ 	.word	0x0000000f
        /*0ef4*/ 	.word	0x00022830
        /*0ef8*/ 	.short	0x010a
        /*0efa*/ 	.byte	0x3f
	.zero		1


	//   ....[46]....
        /*0efc*/ 	.word	0x0000fdb0
        /*0f00*/ 	.word	0x000000a0
        /*0f04*/ 	.word	0x00000000
        /*0f08*/ 	.short	0x0101
        /*0f0a*/ 	.byte	0x3f
	.zero		1


	//   ....[47]....
        /*0f0c*/ 	.word	0x000106a0
        /*0f10*/ 	.word	0x0000000f
        /*0f14*/ 	.word	0x00022850
        /*0f18*/ 	.short	0x010a
        /*0f1a*/ 	.byte	0x3f
	.zero		1


	//   ....[48]....
        /*0f1c*/ 	.word	0x000106f0
        /*0f20*/ 	.word	0x0000000f
        /*0f24*/ 	.word	0x00022850
        /*0f28*/ 	.short	0x010a
        /*0f2a*/ 	.byte	0x3f
	.zero		1


	//   ....[49]....
        /*0f2c*/ 	.word	0x00010ac0
        /*0f30*/ 	.word	0x0000000f
        /*0f34*/ 	.word	0x00000000
        /*0f38*/ 	.short	0x0101
        /*0f3a*/ 	.byte	0x3f
	.zero		1


	//   ....[50]....
        /*0f3c*/ 	.word	0x00012fa0
        /*0f40*/ 	.word	0x00000003
        /*0f44*/ 	.word	0x00000000
        /*0f48*/ 	.short	0x0101
        /*0f4a*/ 	.byte	0x3f
	.zero		1


	//   ....[51]....
        /*0f4c*/ 	.word	0x00013980
        /*0f50*/ 	.word	0x00000003
        /*0f54*/ 	.word	0x00000000
        /*0f58*/ 	.short	0x0101
        /*0f5a*/ 	.byte	0x3f
	.zero		1


	//   ....[52]....
        /*0f5c*/ 	.word	0x00018260
        /*0f60*/ 	.word	0x00000012
        /*0f64*/ 	.word	0x00022820
        /*0f68*/ 	.short	0x010a
        /*0f6a*/ 	.byte	0x3f
	.zero		1


	//   ....[53]....
        /*0f6c*/ 	.word	0x00018330
        /*0f70*/ 	.word	0x00000004
        /*0f74*/ 	.word	0x000228a0
        /*0f78*/ 	.short	0x010a
        /*0f7a*/ 	.byte	0x3f
	.zero		1


	//   ....[54]....
        /*0f7c*/ 	.word	0x00018570
        /*0f80*/ 	.word	0x00000004
        /*0f84*/ 	.word	0x000228c0
        /*0f88*/ 	.short	0x010a
        /*0f8a*/ 	.byte	0x3f
	.zero		1


	//   ....[55]....
        /*0f8c*/ 	.word	0x00018c10
        /*0f90*/ 	.word	0x00000005
        /*0f94*/ 	.word	0x000228a0
        /*0f98*/ 	.short	0x010a
        /*0f9a*/ 	.byte	0x3f
	.zero		1


	//   ....[56]....
        /*0f9c*/ 	.word	0x00018e40
        /*0fa0*/ 	.word	0x00000005
        /*0fa4*/ 	.word	0x000228c0
        /*0fa8*/ 	.short	0x010a
        /*0faa*/ 	.byte	0x3f
	.zero		1


	//   ....[57]....
        /*0fac*/ 	.word	0x0001a070
        /*0fb0*/ 	.word	0x00000000
        /*0fb4*/ 	.word	0x00022840
        /*0fb8*/ 	.short	0x010a
        /*0fba*/ 	.byte	0x3f
	.zero		1


	//   ....[58]....
        /*0fbc*/ 	.word	0x0001ada0
        /*0fc0*/ 	.word	0x00000012
        /*0fc4*/ 	.word	0x00022800
        /*0fc8*/ 	.short	0x0107
        /*0fca*/ 	.byte	0x3f
	.zero		1


	//   ....[59]....
        /*0fcc*/ 	.word	0x0001ae90
        /*0fd0*/ 	.word	0x00000012
        /*0fd4*/ 	.word	0x00022800
        /*0fd8*/ 	.short	0x0101
        /*0fda*/ 	.byte	0x3f
	.zero		1


	//   ....[60]....
        /*0fdc*/ 	.word	0x0001aeb0
        /*0fe0*/ 	.word	0x00000012
        /*0fe4*/ 	.word	0x00022820
        /*0fe8*/ 	.short	0x010a
        /*0fea*/ 	.byte	0x3f
	.zero		1


	//   ....[61]....
        /*0fec*/ 	.word	0x0001af90
        /*0ff0*/ 	.word	0x00000002
        /*0ff4*/ 	.word	0x00022860
        /*0ff8*/ 	.short	0x010a
        /*0ffa*/ 	.byte	0x3f
	.zero		1


	//   ....[62]....
        /*0ffc*/ 	.word	0x0001b860
        /*1000*/ 	.word	0x00000002
        /*1004*/ 	.word	0x00022840
        /*1008*/ 	.short	0x010a
        /*100a*/ 	.byte	0x3f
	.zero		1


	//   ....[63]....
        /*100c*/ 	.word	0x0001bac0
        /*1010*/ 	.word	0x00000002
        /*1014*/ 	.word	0x00022860
        /*1018*/ 	.short	0x010a
        /*101a*/ 	.byte	0x3f
	.zero		1


	//   ....[64]....
        /*101c*/ 	.word	0x0001c2c0
        /*1020*/ 	.word	0x00000003
        /*1024*/ 	.word	0x00022840
        /*1028*/ 	.short	0x010a
        /*102a*/ 	.byte	0x3f
	.zero		1


	//   ....[65]....
        /*102c*/ 	.word	0x0001c510
        /*1030*/ 	.word	0x00000003
        /*1034*/ 	.word	0x00022860
        /*1038*/ 	.short	0x010a
        /*103a*/ 	.byte	0x3f
	.zero		1


	//   ....[66]....
        /*103c*/ 	.word	0x0001cc90
        /*1040*/ 	.word	0x00000003
        /*1044*/ 	.word	0x00022840
        /*1048*/ 	.short	0x010a
        /*104a*/ 	.byte	0x3f
	.zero		1


	//   ....[67]....
        /*104c*/ 	.word	0x0001cef0
        /*1050*/ 	.word	0x00000003
        /*1054*/ 	.word	0x00022860
        /*1058*/ 	.short	0x010a
        /*105a*/ 	.byte	0x3f
	.zero		1


	//   ....[68]....
        /*105c*/ 	.word	0x0001e8b0
        /*1060*/ 	.word	0x00000000
        /*1064*/ 	.word	0x00022820
        /*1068*/ 	.short	0x010a
        /*106a*/ 	.byte	0x3f
	.zero		1


	//   ....[69]....
        /*106c*/ 	.word	0x0001ea60
        /*1070*/ 	.word	0x00000006
        /*1074*/ 	.word	0x00000000
        /*1078*/ 	.short	0x010a
        /*107a*/ 	.byte	0x3f
	.zero		1


	//   ....[70]....
        /*107c*/ 	.word	0x0001ead0
        /*1080*/ 	.word	0x00000007
        /*1084*/ 	.word	0x00000000
        /*1088*/ 	.short	0x010a
        /*108a*/ 	.byte	0x3f
	.zero		1


	//   ....[71]....
        /*108c*/ 	.word	0x0001eb40
        /*1090*/ 	.word	0x00000004
        /*1094*/ 	.word	0x00000000
        /*1098*/ 	.short	0x010a
        /*109a*/ 	.byte	0x3f
	.zero		1


	//   ....[72]....
        /*109c*/ 	.word	0x0001eb70
        /*10a0*/ 	.word	0x00000003
        /*10a4*/ 	.word	0x00000000
        /*10a8*/ 	.short	0x010a
        /*10aa*/ 	.byte	0x3f
	.zero		1


	//   ....[73]....
        /*10ac*/ 	.word	0x0001ebd0
        /*10b0*/ 	.word	0x00000060
        /*10b4*/ 	.word	0x00022890
        /*10b8*/ 	.short	0x010a
        /*10ba*/ 	.byte	0x3f
	.zero		1


	//   ....[74]....
        /*10bc*/ 	.word	0x0001ec20
        /*10c0*/ 	.word	0x00000060
        /*10c4*/ 	.word	0x00022890
        /*10c8*/ 	.short	0x010a
        /*10ca*/ 	.byte	0x3f
	.zero		1


	//   ....[75]....
        /*10cc*/ 	.word	0x0001ec70
        /*10d0*/ 	.word	0x00000060
        /*10d4*/ 	.word	0x00022890
        /*10d8*/ 	.short	0x010a
        /*10da*/ 	.byte	0x3f
	.zero		1


	//   ....[76]....
        /*10dc*/ 	.word	0x0001ecc0
        /*10e0*/ 	.word	0x00000060
        /*10e4*/ 	.word	0x000228b0
        /*10e8*/ 	.short	0x010a
        /*10ea*/ 	.byte	0x3f
	.zero		1


	//   ....[77]....
        /*10ec*/ 	.word	0x0001f130
        /*10f0*/ 	.word	0x00000012
        /*10f4*/ 	.word	0x00022800
        /*10f8*/ 	.short	0x010a
        /*10fa*/ 	.byte	0x3f
	.zero		1


	//   ....[78]....
        /*10fc*/ 	.word	0x0001f720
        /*1100*/ 	.word	0x00000012
        /*1104*/ 	.word	0x00022800
        /*1108*/ 	.short	0x010a
        /*110a*/ 	.byte	0x3f
	.zero		1


	//   ....[79]....
        /*110c*/ 	.word	0x0001f770
        /*1110*/ 	.word	0x0000000f
        /*1114*/ 	.word	0x00022830
        /*1118*/ 	.short	0x010a
        /*111a*/ 	.byte	0x3f
	.zero		1


	//   ....[80]....
        /*111c*/ 	.word	0x0001f7c0
        /*1120*/ 	.word	0x0000000f
        /*1124*/ 	.word	0x00022850
        /*1128*/ 	.short	0x010a
        /*112a*/ 	.byte	0x3f
	.zero		1


	//   ....[81]....
        /*112c*/ 	.word	0x0001f810
        /*1130*/ 	.word	0x00000015
        /*1134*/ 	.word	0x00022830
        /*1138*/ 	.short	0x010a
        /*113a*/ 	.byte	0x3f
	.zero		1


	//   ....[82]....
        /*113c*/ 	.word	0x0001f860
        /*1140*/ 	.word	0x00000015
        /*1144*/ 	.word	0x00022850
        /*1148*/ 	.short	0x010a
        /*114a*/ 	.byte	0x3f
	.zero		1


	//   ....[83]....
        /*114c*/ 	.word	0x0001f8b0
        /*1150*/ 	.word	0x0000000f
        /*1154*/ 	.word	0x00022830
        /*1158*/ 	.short	0x010a
        /*115a*/ 	.byte	0x3f
	.zero		1


	//   ....[84]....
        /*115c*/ 	.word	0x0001f900
        /*1160*/ 	.word	0x0000000f
        /*1164*/ 	.word	0x00022850
        /*1168*/ 	.short	0x010a
        /*116a*/ 	.byte	0x3f
	.zero		1


	//   ....[85]....
        /*116c*/ 	.word	0x00020510
        /*1170*/ 	.word	0x00000012
        /*1174*/ 	.word	0x00022820
        /*1178*/ 	.short	0x010a
        /*117a*/ 	.byte	0x3f
	.zero		1


	//   ....[86]....
        /*117c*/ 	.word	0x00020560
        /*1180*/ 	.word	0x00000004
        /*1184*/ 	.word	0x000228a0
        /*1188*/ 	.short	0x010a
        /*118a*/ 	.byte	0x3f
	.zero		1


	//   ....[87]....
        /*118c*/ 	.word	0x000205b0
        /*1190*/ 	.word	0x00000004
        /*1194*/ 	.word	0x000228c0
        /*1198*/ 	.short	0x010a
        /*119a*/ 	.byte	0x3f
	.zero		1


	//   ....[88]....
        /*119c*/ 	.word	0x00020600
        /*11a0*/ 	.word	0x00000005
        /*11a4*/ 	.word	0x000228a0
        /*11a8*/ 	.short	0x010a
        /*11aa*/ 	.byte	0x3f
	.zero		1


	//   ....[89]....
        /*11ac*/ 	.word	0x00020650
        /*11b0*/ 	.word	0x00000005
        /*11b4*/ 	.word	0x000228c0
        /*11b8*/ 	.short	0x010a
        /*11ba*/ 	.byte	0x3f
	.zero		1


	//   ....[90]....
        /*11bc*/ 	.word	0x000207f0
        /*11c0*/ 	.word	0x00000000
        /*11c4*/ 	.word	0x00022840
        /*11c8*/ 	.short	0x010a
        /*11ca*/ 	.byte	0x3f
	.zero		1


	//   ....[91]....
        /*11cc*/ 	.word	0x000212b0
        /*11d0*/ 	.word	0x00000012
        /*11d4*/ 	.word	0x00022820
        /*11d8*/ 	.short	0x010a
        /*11da*/ 	.byte	0x3f
	.zero		1


	//   ....[92]....
        /*11dc*/ 	.word	0x00021300
        /*11e0*/ 	.word	0x00000002
        /*11e4*/ 	.word	0x00022860
        /*11e8*/ 	.short	0x010a
        /*11ea*/ 	.byte	0x3f
	.zero		1


	//   ....[93]....
        /*11ec*/ 	.word	0x00021350
        /*11f0*/ 	.word	0x00000002
        /*11f4*/ 	.word	0x00022840
        /*11f8*/ 	.short	0x010a
        /*11fa*/ 	.byte	0x3f
	.zero		1


	//   ....[94]....
        /*11fc*/ 	.word	0x000213a0
        /*1200*/ 	.word	0x00000002
        /*1204*/ 	.word	0x00022860
        /*1208*/ 	.short	0x010a
        /*120a*/ 	.byte	0x3f
	.zero		1


	//   ....[95]....
        /*120c*/ 	.word	0x000213f0
        /*1210*/ 	.word	0x00000003
        /*1214*/ 	.word	0x00022840
        /*1218*/ 	.short	0x010a
        /*121a*/ 	.byte	0x3f
	.zero		1


	//   ....[96]....
        /*121c*/ 	.word	0x00021440
        /*1220*/ 	.word	0x00000003
        /*1224*/ 	.word	0x00022860
        /*1228*/ 	.short	0x010a
        /*122a*/ 	.byte	0x3f
	.zero		1


	//   ....[97]....
        /*122c*/ 	.word	0x00021490
        /*1230*/ 	.word	0x00000003
        /*1234*/ 	.word	0x00022840
        /*1238*/ 	.short	0x010a
        /*123a*/ 	.byte	0x3f
	.zero		1


	//   ....[98]....
        /*123c*/ 	.word	0x000214e0
        /*1240*/ 	.word	0x00000003
        /*1244*/ 	.word	0x00022860
        /*1248*/ 	.short	0x010a
        /*124a*/ 	.byte	0x3f
	.zero		1


	//   ....[99]....
        /*124c*/ 	.word	0x00022060
        /*1250*/ 	.word	0x00000000
        /*1254*/ 	.word	0x00022820
        /*1258*/ 	.short	0x010a
        /*125a*/ 	.byte	0x3f
	.zero		1


	//   ....[100]....
        /*125c*/ 	.word	0x00022200
        /*1260*/ 	.word	0x00000006
        /*1264*/ 	.word	0x00000000
        /*1268*/ 	.short	0x010a
        /*126a*/ 	.byte	0x3f
	.zero		1


	//   ....[101]....
        /*126c*/ 	.word	0x00022250
        /*1270*/ 	.word	0x00000007
        /*1274*/ 	.word	0x00000000
        /*1278*/ 	.short	0x010a
        /*127a*/ 	.byte	0x3f
	.zero		1


	//   ....[102]....
        /*127c*/ 	.word	0x000222a0
        /*1280*/ 	.word	0x00000004
        /*1284*/ 	.word	0x00000000
        /*1288*/ 	.short	0x010a
        /*128a*/ 	.byte	0x3f
	.zero		1


	//----- nvinfo : EIATTR_NUM_MBARRIERS
	.align		4
.L_1567:
        /*128c*/ 	.byte	0x03, 0x38
        /*128e*/ 	.short	0x0016


	//----- nvinfo : EIATTR_EXIT_INSTR_OFFSETS
	.align		4
        /*1290*/ 	.byte	0x04, 0x1c
        /*1292*/ 	.short	(.L_1569 - .L_1568)


	//   ....[0]....
.L_1568:
        /*1294*/ 	.word	0x0001ebc0


	//----- nvinfo : EIATTR_MAX_THREADS
	.align		4
.L_1569:
        /*1298*/ 	.byte	0x04, 0x05
        /*129a*/ 	.short	(.L_1571 - .L_1570)
.L_1570:
        /*129c*/ 	.word	0x00000180
        /*12a0*/ 	.word	0x00000001
        /*12a4*/ 	.word	0x00000001


	//----- nvinfo : EIATTR_CRS_STACK_SIZE
	.align		4
.L_1571:
        /*12a8*/ 	.byte	0x04, 0x1e
        /*12aa*/ 	.short	(.L_1573 - .L_1572)
.L_1572:
        /*12ac*/ 	.word	0x00000000


	//----- nvinfo : EIATTR_CBANK_PARAM_SIZE
	.align		4
.L_1573:
        /*12b0*/ 	.byte	0x03, 0x19
        /*12b2*/ 	.short	0x0af0


	//----- nvinfo : EIATTR_PARAM_CBANK
	.align		4
        /*12b4*/ 	.byte	0x04, 0x0a
        /*12b6*/ 	.short	(.L_1575 - .L_1574)
	.align		4
.L_1574:
        /*12b8*/ 	.word	index@(.nv.constant0._ZN7cutlass13device_kernelIN5flash11enable_sm90INS1_16FlashAttnFwdSm90INS1_25CollectiveMainloopFwdSm90ILi2EN4cute5tupleIJNS5_1CILi1EEES8_S8_EEENS6_IJNS7_ILi128EEENS7_ILi96EEENS7_ILi64EEEEEELi256ENS_6half_tEfNS_4arch4Sm90ELb1ELb0ELb1ELb1ELb0ELb1ELb0ELb1ELb0ELb1ELb1ELb0EEENS1_21CollectiveEpilogueFwdINS6_IJSA_NS7_ILi256EEESB_EEES9_SE_SG_Li256ELb1ELb1ELb1ELb0EEENS1_36VarlenDynamicPersistentTileSchedulerILi128ELi96ELi256ELi128ELb1ELb1ELb1ELb1ELb1ELb1EEEEEEEEEvNT_6ParamsE)
        /*12bc*/ 	.short	0x0210
        /*12be*/ 	.short	0x0af0


	//----- nvinfo : EIATTR_SW_WAR
	.align		4
.L_1575:
        /*12c0*/ 	.byte	0x04, 0x36
        /*12c2*/ 	.short	(.L_1577 - .L_1576)
.L_1576:
        /*12c4*/ 	.word	0x00000008
.L_1577:


//--------------------- .nv.info._ZN7cutlass13device_kernelIN5flash11enable_sm90INS1_16FlashAttnFwdSm90INS1_25CollectiveMainloopFwdSm90ILi2EN4cute5tupleIJNS5_1CILi1EEES8_S8_EEENS6_IJNS7_ILi128EEENS7_ILi96EEENS7_ILi64EEEEEELi256ENS_6half_tEfNS_4arch4Sm90ELb1ELb0ELb1ELb1ELb0ELb0ELb1ELb1ELb0ELb1ELb1ELb0EEENS1_21CollectiveEpilogueFwdINS6_IJSA_NS7_ILi256EEESB_EEES9_SE_SG_Li256ELb1ELb1ELb1ELb0EEENS1_36VarlenDynamicPersistentTileSchedulerILi128ELi96ELi256ELi128ELb1ELb1ELb1ELb1ELb1ELb1EEEEEEEEEvNT_6ParamsE --------------------------
	.section	.nv.info._ZN7cutlass13device_kernelIN5flash11enable_sm90INS1_16FlashAttnFwdSm90INS1_25CollectiveMainloopFwdSm90ILi2EN4cute5tupleIJNS5_1CILi1EEES8_S8_EEENS6_IJNS7_ILi128EEENS7_ILi96EEENS7_ILi64EEEEEELi256ENS_6half_tEfNS_4arch4Sm90ELb1ELb0ELb1ELb1ELb0ELb0ELb1ELb1ELb0ELb1ELb1ELb0EEENS1_21CollectiveEpilogueFwdINS6_IJSA_NS7_ILi256EEESB_EEES9_SE_SG_Li256ELb1ELb1ELb1ELb0EEENS1_36VarlenDynamicPersistentTileSchedulerILi128ELi96ELi256ELi128ELb1ELb1ELb1ELb1ELb1ELb1EEEEEEEEEvNT_6ParamsE,"",@"SHT_CUDA_INFO"
	.sectionflags	@""
	.align	4


	//----- nvinfo : EIATTR_CUDA_API_VERSION
	.align		4
        /*0000*/ 	.byte	0x04, 0x37
        /*0002*/ 	.short	(.L_1579 - .L_1578)
.L_1578:
        /*0004*/ 	.word	0x00000082


	//----- nvinfo : EIATTR_KPARAM_INFO
	.align		4
.L_1579:
        /*0008*/ 	.byte	0x04, 0x17
        /*000a*/ 	.short	(.L_1581 - .L_1580)
.L_1580:
        /*000c*/ 	.word	0x00000000
        /*0010*/ 	.short	0x0000
        /*0012*/ 	.short	0x0070
        /*0014*/ 	.byte	0x00, 0xf0, 0x01, 0x2e


	//----- nvinfo : EIATTR_SPARSE_MMA_MASK
	.align		4
.L_1581:
        /*0018*/ 	.byte	0x03, 0x50
        /*001a*/ 	.short	0x0000


	//----- nvinfo : EIATTR_MAXREG_COUNT
	.align		4
        /*001c*/ 	.byte	0x03, 0x1b
        /*001e*/ 	.short	0x00a8


	//----- nvinfo : EIATTR_NUM_BARRIERS
	.align		4
        /*0020*/ 	.byte	0x02, 0x4c
        /*0022*/ 	.byte	0x10
	.zero		1


	//----- nvinfo : EIATTR_EXTERNS
	.align		4
        /*0024*/ 	.byte	0x04, 0x0f
        /*0026*/ 	.short	(.L_1583 - .L_1582)


	//   ....[0]....
	.align		4
.L_1582:
        /*0028*/ 	.word	index@(__assertfail)


	//----- nvinfo : EIATTR_ANNOTATIONS
	.align		4
.L_1583:
        /*002c*/ 	.byte	0x04, 0x55
        /*002e*/ 	.short	(.L_1585 - .L_1584)


	//   ....[0]....
.L_1584:
        /* <DEDUP_REMOVED lines=99> */


	//----- nvinfo : EIATTR_MERCURY_ISA_VERSION
	.align		4
.L_1585:
        /*0650*/ 	.byte	0x03, 0x5f
        /*0652*/ 	.short	0x0101


	//----- nvinfo : EIATTR_UNUSED_LOAD_BYTE_OFFSET
	.align		4
        /*0654*/ 	.byte	0x04, 0x44
        /*0656*/ 	.short	(.L_1587 - .L_1586)


	//   ....[0]....
.L_1586:
        /*0658*/ 	.word	0x00000a50
        /*065c*/ 	.word	0x0000fff0


	//   ....[1]....
        /*0660*/ 	.word	0x0000b110
        /*0664*/ 	.word	0x0000fff0


	//----- nvinfo : EIATTR_INT_WARP_WIDE_INSTR_OFFSETS
	.align		4
.L_1587:
        /*0668*/ 	.byte	0x04, 0x31
        /*066a*/ 	.short	(.L_1589 - .L_1588)


	//   ....[0]....
.L_1588:
        /*066c*/ 	.word	0x00000120


	//   ....[1]....
        /*0670*/ 	.word	0x00000160


	//   ....[2]....
        /*0674*/ 	.word	0x000001d0


	//   ....[3]....
        /*0678*/ 	.word	0x00000240


	//   ....[4]....
        /*067c*/ 	.word	0x00011490


	//   ....[5]....
        /*0680*/ 	.word	0x00011520


	//   ....[6]....
        /*0684*/ 	.word	0x00015db0


	//   ....[7]....
        /*0688*/ 	.word	0x00015e40


	//----- nvinfo : EIATTR_COOP_GROUP_MASK_REGIDS
	.align		4
.L_1589:
        /*068c*/ 	.byte	0x04, 0x29
        /*068e*/ 	.short	(.L_1591 - .L_1590)


	//   ....[0]....
.L_1590:
        /*0690*/ 	.word	0xffffffff


	//   ....[1]....
        /*0694*/ 	.word	0xffffffff


	//   ....[2]....
        /*0698*/ 	.word	0xffffffff


	//   ....[3]....
        /*069c*/ 	.word	0xffffffff


	//   ....[4]....
        /*06a0*/ 	.word	0xffffffff


	//   ....[5]....
        /*06a4*/ 	.word	0xffffffff


	//   ....[6]....
        /*06a8*/ 	.word	0xffffffff


	//   ....[7]....
        /*06ac*/ 	.word	0xffffffff


	//   ....[8]....
        /*06b0*/ 	.word	0xffffffff


	//   ....[9]....
        /*06b4*/ 	.word	0xffffffff


	//   ....[10]....
        /*06b8*/ 	.word	0xffffffff


	//   ....[11]....
        /*06bc*/ 	.word	0xffffffff


	//   ....[12]....
        /*06c0*/ 	.word	0xffffffff


	//   ....[13]....
        /*06c4*/ 	.word	0xffffffff


	//   ....[14]....
        /*06c8*/ 	.word	0xffffffff


	//   ....[15]....
        /*06cc*/ 	.word	0xffffffff


	//   ....[16]....
        /*06d0*/ 	.word	0xffffffff


	//   ....[17]....
        /*06d4*/ 	.word	0xffffffff


	//   ....[18]....
        /*06d8*/ 	.word	0xffffffff


	//   ....[19]....
        /*06dc*/ 	.word	0xffffffff


	//   ....[20]....
        /*06e0*/ 	.word	0xffffffff


	//   ....[21]....
        /*06e4*/ 	.word	0xffffffff


	//   ....[22]....
        /*06e8*/ 	.word	0xffffffff


	//   ....[23]....
        /*06ec*/ 	.word	0xffffffff


	//   ....[24]....
        /*06f0*/ 	.word	0xffffffff


	//   ....[25]....
        /*06f4*/ 	.word	0xffffffff


	//   ....[26]....
        /*06f8*/ 	.word	0xffffffff


	//   ....[27]....
        /*06fc*/ 	.word	0xffffffff


	//   ....[28]....
        /*0700*/ 	.word	0xffffffff


	//   ....[29]....
        /*0704*/ 	.word	0xffffffff


	//   ....[30]....
        /*0708*/ 	.word	0xffffffff


	//   ....[31]....
        /*070c*/ 	.word	0xffffffff


	//   ....[32]....
        /*0710*/ 	.word	0xffffffff


	//   ....[33]....
        /*0714*/ 	.word	0xffffffff


	//   ....[34]....
        /*0718*/ 	.word	0xffffffff


	//   ....[35]....
        /*071c*/ 	.word	0xffffffff


	//   ....[36]....
        /*0720*/ 	.word	0xffffffff


	//   ....[37]....
        /*0724*/ 	.word	0xffffffff


	//   ....[38]....
        /*0728*/ 	.word	0xffffffff


	//   ....[39]....
        /*072c*/ 	.word	0xffffffff


	//   ....[40]....
        /*0730*/ 	.word	0xffffffff


	//   ....[41]....
        /*0734*/ 	.word	0xffffffff


	//   ....[42]....
        /*0738*/ 	.word	0xffffffff


	//   ....[43]....
        /*073c*/ 	.word	0xffffffff


	//   ....[44]....
        /*0740*/ 	.word	0xffffffff


	//   ....[45]....
        /*0744*/ 	.word	0xffffffff


	//   ....[46]....
        /*0748*/ 	.word	0xffffffff


	//   ....[47]....
        /*074c*/ 	.word	0xffffffff


	//   ....[48]....
        /*0750*/ 	.word	0xffffffff


	//   ....[49]....
        /*0754*/ 	.word	0xffffffff


	//   ....[50]....
        /*0758*/ 	.word	0xffffffff


	//   ....[51]....
        /*075c*/ 	.word	0xffffffff


	//   ....[52]....
        /*0760*/ 	.word	0xffffffff


	//   ....[53]....
        /*0764*/ 	.word	0xffffffff


	//   ....[54]....
        /*0768*/ 	.word	0xffffffff


	//   ....[55]....
        /*076c*/ 	.word	0xffffffff


	//   ....[56]....
        /*0770*/ 	.word	0xffffffff


	//   ....[57]....
        /*0774*/ 	.word	0xffffffff


	//   ....[58]....
        /*0778*/ 	.word	0xffffffff


	//   ....[59]....
        /*077c*/ 	.word	0xffffffff


	//   ....[60]....
        /*0780*/ 	.word	0xffffffff


	//   ....[61]....
        /*0784*/ 	.word	0xffffffff


	//   ....[62]....
        /*0788*/ 	.word	0xffffffff


	//   ....[63]....
        /*078c*/ 	.word	0xffffffff


	//   ....[64]....
        /*0790*/ 	.word	0xffffffff


	//   ....[65]....
        /*0794*/ 	.word	0xffffffff


	//   ....[66]....
        /*0798*/ 	.word	0xffffffff


	//   ....[67]....
        /*079c*/ 	.word	0xffffffff


	//   ....[68]....
        /*07a0*/ 	.word	0xffffffff


	//   ....[69]....
        /*07a4*/ 	.word	0xffffffff


	//   ....[70]....
        /*07a8*/ 	.word	0xffffffff


	//   ....[71]....
        /*07ac*/ 	.word	0xffffffff


	//   ....[72]....
        /*07b0*/ 	.word	0xffffffff


	//   ....[73]....
        /*07b4*/ 	.word	0xffffffff


	//   ....[74]....
        /*07b8*/ 	.word	0xffffffff


	//   ....[75]....
        /*07bc*/ 	.word	0xffffffff


	//   ....[76]....
        /*07c0*/ 	.word	0xffffffff


	//   ....[77]....
        /*07c4*/ 	.word	0xffffffff


	//   ....[78]....
        /*07c8*/ 	.word	0xffffffff


	//   ....[79]....
        /*07cc*/ 	.word	0xffffffff


	//   ....[80]....
        /*07d0*/ 	.word	0xffffffff


	//   ....[81]....
        /*07d4*/ 	.word	0xffffffff


	//   ....[82]....
        /*07d8*/ 	.word	0xffffffff


	//   ....[83]....
        /*07dc*/ 	.word	0xffffffff


	//   ....[84]....
        /*07e0*/ 	.word	0xffffffff


	//   ....[85]....
        /*07e4*/ 	.word	0xffffffff


	//   ....[86]....
        /*07e8*/ 	.word	0xffffffff


	//   ....[87]....
        /*07ec*/ 	.word	0xffffffff


	//   ....[88]....
        /*07f0*/ 	.word	0xffffffff


	//   ....[89]....
        /*07f4*/ 	.word	0xffffffff


	//   ....[90]....
        /*07f8*/ 	.word	0xffffffff


	//   ....[91]....
        /*07fc*/ 	.word	0xffffffff


	//   ....[92]....
        /*0800*/ 	.word	0xffffffff


	//   ....[93]....
        /*0804*/ 	.word	0xffffffff


	//   ....[94]....
        /*0808*/ 	.word	0xffffffff


	//   ....[95]....
        /*080c*/ 	.word	0xffffffff


	//   ....[96]....
        /*0810*/ 	.word	0xffffffff


	//   ....[97]....
        /*0814*/ 	.word	0xffffffff


	//   ....[98]....
        /*0818*/ 	.word	0xffffffff


	//   ....[99]....
        /*081c*/ 	.word	0xffffffff


	//   ....[100]....
        /*0820*/ 	.word	0xffffffff


	//   ....[101]....
        /*0824*/ 	.word	0xffffffff


	//   ....[102]....
        /*0828*/ 	.word	0xffffffff


	//   ....[103]....
        /*082c*/ 	.word	0xffffffff


	//   ....[104]....
        /*0830*/ 	.word	0xffffffff


	//   ....[105]....
        /*0834*/ 	.word	0xffffffff


	//   ....[106]....
        /*0838*/ 	.word	0xffffffff


	//   ....[107]....
        /*083c*/ 	.word	0xffffffff


	//   ....[108]....
        /*0840*/ 	.word	0xffffffff


	//   ....[109]....
        /*0844*/ 	.word	0xffffffff


	//   ....[110]....
        /*0848*/ 	.word	0xffffffff


	//   ....[111]....
        /*084c*/ 	.word	0xffffffff


	//   ....[112]....
        /*0850*/ 	.word	0xffffffff


	//   ....[113]....
        /*0854*/ 	.word	0xffffffff


	//   ....[114]....
        /*0858*/ 	.word	0xffffffff


	//   ....[115]....
        /*085c*/ 	.word	0xffffffff


	//   ....[116]....
        /*0860*/ 	.word	0xffffffff


	//   ....[117]....
        /*0864*/ 	.word	0xffffffff


	//   ....[118]....
        /*0868*/ 	.word	0xffffffff


	//   ....[119]....
        /*086c*/ 	.word	0xffffffff


	//   ....[120]....
        /*0870*/ 	.word	0xffffffff


	//   ....[121]....
        /*0874*/ 	.word	0x0500000f


	//   ....[122]....
        /*0878*/ 	.word	0x0500000f


	//   ....[123]....
        /*087c*/ 	.word	0x0500000f


	//   ....[124]....
        /*0880*/ 	.word	0x0500000f


	//   ....[125]....
        /*0884*/ 	.word	0x0500000f


	//   ....[126]....
        /*0888*/ 	.word	0x0500000f


	//   ....[127]....
        /*088c*/ 	.word	0x0500000f


	//   ....[128]....
        /*0890*/ 	.word	0x0500000f


	//   ....[129]....
        /*0894*/ 	.word	0x0500000f


	//   ....[130]....
        /*0898*/ 	.word	0x0500000f


	//   ....[131]....
        /*089c*/ 	.word	0x0500000f


	//   ....[132]....
        /*08a0*/ 	.word	0x0500000f


	//   ....[133]....
        /*08a4*/ 	.word	0x0500000f


	//   ....[134]....
        /*08a8*/ 	.word	0x0500000f


	//   ....[135]....
        /*08ac*/ 	.word	0x0500000f


	//   ....[136]....
        /*08b0*/ 	.word	0x0500000f


	//   ....[137]....
        /*08b4*/ 	.word	0x0500000f


	//   ....[138]....
        /*08b8*/ 	.word	0x0500000f


	//   ....[139]....
        /*08bc*/ 	.word	0x0500000f


	//   ....[140]....
        /*08c0*/ 	.word	0x0500000f


	//   ....[141]....
        /*08c4*/ 	.word	0x0500000f


	//   ....[142]....
        /*08c8*/ 	.word	0x0500000f


	//   ....[143]....
        /*08cc*/ 	.word	0x0500000f


	//   ....[144]....
        /*08d0*/ 	.word	0x0500000f


	//   ....[145]....
        /*08d4*/ 	.word	0x0500000f


	//   ....[146]....
        /*08d8*/ 	.word	0x0500000f


	//   ....[147]....
        /*08dc*/ 	.word	0x0500000f


	//   ....[148]....
        /*08e0*/ 	.word	0x0500000f


	//   ....[149]....
        /*08e4*/ 	.word	0x0500000f


	//   ....[150]....
        /*08e8*/ 	.word	0x0500000f


	//   ....[151]....
        /*08ec*/ 	.word	0x0500000f


	//   ....[152]....
        /*08f0*/ 	.word	0x0500000f


	//   ....[153]....
        /*08f4*/ 	.word	0x0500000f


	//   ....[154]....
        /*08f8*/ 	.word	0x0500000f


	//   ....[155]....
        /*08fc*/ 	.word	0x0500000f


	//   ....[156]....
        /*0900*/ 	.word	0x0500000f


	//   ....[157]....
        /*0904*/ 	.word	0x0500000f


	//   ....[158]....
        /*0908*/ 	.word	0x0500000f


	//   ....[159]....
        /*090c*/ 	.word	0x0500000f


	//   ....[160]....
        /*0910*/ 	.word	0x0500000f


	//   ....[161]....
        /*0914*/ 	.word	0x0500000f


	//   ....[162]....
        /*0918*/ 	.word	0x0500000f


	//   ....[163]....
        /*091c*/ 	.word	0x0500000f


	//   ....[164]....
        /*0920*/ 	.word	0x0500000f


	//   ....[165]....
        /*0924*/ 	.word	0x0500000f


	//   ....[166]....
        /*0928*/ 	.word	0x0500000f


	//   ....[167]....
        /*092c*/ 	.word	0x0500000f


	//   ....[168]....
        /*0930*/ 	.word	0x0500000f


	//   ....[169]....
        /*0934*/ 	.word	0x0500000f


	//   ....[170]....
        /*0938*/ 	.word	0x0500000f


	//   ....[171]....
        /*093c*/ 	.word	0x0500000f


	//   ....[172]....
        /*0940*/ 	.word	0x0500000f


	//----- nvinfo : EIATTR_COOP_GROUP_INSTR_OFFSETS
	.align		4
.L_1591:
        /*0944*/ 	.byte	0x04, 0x28
        /*0946*/ 	.short	(.L_1593 - .L_1592)


	//   ....[0]....
.L_1592:
        /*0948*/ 	.word	0x00000060


	//   ....[1]....
        /*094c*/ 	.word	0x00000130


	//   ....[2]....
        /*0950*/ 	.word	0x000001f0


	//   ....[3]....
        /*0954*/ 	.word	0x000003c0


	//   ....[4]....
        /*0958*/ 	.word	0x00000520


	//   ....[5]....
        /*095c*/ 	.word	0x00000640


	//   ....[6]....
        /*0960*/ 	.word	0x000007a0


	//   ....[7]....
        /*0964*/ 	.word	0x00001d70


	//   ....[8]....
        /*0968*/ 	.word	0x00003180


	//   ....[9]....
        /*096c*/ 	.word	0x000031c0


	//   ....[10]....
        /*0970*/ 	.word	0x00003850


	//   ....[11]....
        /*0974*/ 	.word	0x00003a80


	//   ....[12]....
        /*0978*/ 	.word	0x00003f10


	//   ....[13]....
        /*097c*/ 	.word	0x00004090


	//   ....[14]....
        /*0980*/ 	.word	0x00005710


	//   ....[15]....
        /*0984*/ 	.word	0x000059b0


	//   ....[16]....
        /*0988*/ 	.word	0x000062f0


	//   ....[17]....
        /*098c*/ 	.word	0x000063d0


	//   ....[18]....
        /*0990*/ 	.word	0x00006d90


	//   ....[19]....
        /*0994*/ 	.word	0x00006df0


	//   ....[20]....
        /*0998*/ 	.word	0x00008c90


	//   ....[21]....
        /*099c*/ 	.word	0x00008cf0


	//   ....[22]....
        /*09a0*/ 	.word	0x00009740


	//   ....[23]....
        /*09a4*/ 	.word	0x000097a0


	//   ....[24]....
        /*09a8*/ 	.word	0x0000a700


	//   ....[25]....
        /*09ac*/ 	.word	0x0000a730


	//   ....[26]....
        /*09b0*/ 	.word	0x0000a770


	//   ....[27]....
        /*09b4*/ 	.word	0x0000a780


	//   ....[28]....
        /*09b8*/ 	.word	0x0000c140


	//   ....[29]....
        /*09bc*/ 	.word	0x0000c150


	//   ....[30]....
        /*09c0*/ 	.word	0x0000c160


	//   ....[31]....
        /*09c4*/ 	.word	0x0000c1b0


	//   ....[32]....
        /*09c8*/ 	.word	0x0000cc50


	//   ....[33]....
        /*09cc*/ 	.word	0x0000cc70


	//   ....[34]....
        /*09d0*/ 	.word	0x0000ce00


	//   ....[35]....
        /*09d4*/ 	.word	0x0000ce20


	//   ....[36]....
        /*09d8*/ 	.word	0x0000cf60


	//   ....[37]....
        /*09dc*/ 	.word	0x0000cf80


	//   ....[38]....
        /*09e0*/ 	.word	0x0000d0d0


	//   ....[39]....
        /*09e4*/ 	.word	0x0000d0f0


	//   ....[40]....
        /*09e8*/ 	.word	0x0000d630


	//   ....[41]....
        /*09ec*/ 	.word	0x0000d670


	//   ....[42]....
        /*09f0*/ 	.word	0x0000e170


	//   ....[43]....
        /*09f4*/ 	.word	0x0000e180


	//   ....[44]....
        /*09f8*/ 	.word	0x0000f2c0


	//   ....[45]....
        /*09fc*/ 	.word	0x0000f2f0


	//   ....[46]....
        /*0a00*/ 	.word	0x0000f460


	//   ....[47]....
        /*0a04*/ 	.word	0x0000f480


	//   ....[48]....
        /*0a08*/ 	.word	0x0000f5c0


	//   ....[49]....
        /*0a0c*/ 	.word	0x0000f5e0


	//   ....[50]....
        /*0a10*/ 	.word	0x0000f730


	//   ....[51]....
        /*0a14*/ 	.word	0x0000f750


	//   ....[52]....
        /*0a18*/ 	.word	0x0000f920


	//   ....[53]....
        /*0a1c*/ 	.word	0x0000fb60


	//   ....[54]....
        /*0a20*/ 	.word	0x0000fb90


	//   ....[55]....
        /*0a24*/ 	.word	0x0000fbc0


	//   ....[56]....
        /*0a28*/ 	.word	0x0000fbf0


	//   ....[57]....
        /*0a2c*/ 	.word	0x0000fc20


	//   ....[58]....
        /*0a30*/ 	.word	0x0000fc50


	//   ....[59]....
        /*0a34*/ 	.word	0x0000fdf0


	//   ....[60]....
        /*0a38*/ 	.word	0x0000fe20


	//   ....[61]....
        /*0a3c*/ 	.word	0x0000fe50


	//   ....[62]....
        /*0a40*/ 	.word	0x0000fe80


	//   ....[63]....
        /*0a44*/ 	.word	0x0000feb0


	//   ....[64]....
        /*0a48*/ 	.word	0x0000fee0


	//   ....[65]....
        /*0a4c*/ 	.word	0x0000ff80


	//   ....[66]....
        /*0a50*/ 	.word	0x0000ffb0


	//   ....[67]....
        /*0a54*/ 	.word	0x0000ffc0


	//   ....[68]....
        /*0a58*/ 	.word	0x0000fff0


	//   ....[69]....
        /*0a5c*/ 	.word	0x00011a70


	//   ....[70]....
        /*0a60*/ 	.word	0x00012520


	//   ....[71]....
        /*0a64*/ 	.word	0x00012550


	//   ....[72]....
        /*0a68*/ 	.word	0x00012570


	//   ....[73]....
        /*0a6c*/ 	.word	0x000125b0


	//   ....[74]....
        /*0a70*/ 	.word	0x000126b0


	//   ....[75]....
        /*0a74*/ 	.word	0x000126d0


	//   ....[76]....
        /*0a78*/ 	.word	0x00012760


	//   ....[77]....
        /*0a7c*/ 	.word	0x00012770


	//   ....[78]....
        /*0a80*/ 	.word	0x00012800


	//   ....[79]....
        /*0a84*/ 	.word	0x00012820


	//   ....[80]....
        /*0a88*/ 	.word	0x000128c0


	//   ....[81]....
        /*0a8c*/ 	.word	0x000128e0


	//   ....[82]....
        /*0a90*/ 	.word	0x00012970


	//   ....[83]....
        /*0a94*/ 	.word	0x00012990


	//   ....[84]....
        /*0a98*/ 	.word	0x00012a20


	//   ....[85]....
        /*0a9c*/ 	.word	0x00012a30


	//   ....[86]....
        /*0aa0*/ 	.word	0x00013100


	//   ....[87]....
        /*0aa4*/ 	.word	0x00013160


	//   ....[88]....
        /*0aa8*/ 	.word	0x00013170


	//   ....[89]....
        /*0aac*/ 	.word	0x00013210


	//   ....[90]....
        /*0ab0*/ 	.word	0x000132a0


	//   ....[91]....
        /*0ab4*/ 	.word	0x000132b0


	//   ....[92]....
        /*0ab8*/ 	.word	0x00013340


	//   ....[93]....
        /*0abc*/ 	.word	0x00013350


	//   ....[94]....
        /*0ac0*/ 	.word	0x000133c0


	//   ....[95]....
        /*0ac4*/ 	.word	0x000133d0


	//   ....[96]....
        /*0ac8*/ 	.word	0x00013450


	//   ....[97]....
        /*0acc*/ 	.word	0x00013460


	//   ....[98]....
        /*0ad0*/ 	.word	0x000134e0


	//   ....[99]....
        /*0ad4*/ 	.word	0x000134f0


	//   ....[100]....
        /*0ad8*/ 	.word	0x00013500


	//   ....[101]....
        /*0adc*/ 	.word	0x00013540


	//   ....[102]....
        /*0ae0*/ 	.word	0x000160d0


	//   ....[103]....
        /*0ae4*/ 	.word	0x00016100


	//   ....[104]....
        /*0ae8*/ 	.word	0x00016160


	//   ....[105]....
        /*0aec*/ 	.word	0x00016190


	//   ....[106]....
        /*0af0*/ 	.word	0x000161c0


	//   ....[107]....
        /*0af4*/ 	.word	0x000161f0


	//   ....[108]....
        /*0af8*/ 	.word	0x00016220


	//   ....[109]....
        /*0afc*/ 	.word	0x00016250


	//   ....[110]....
        /*0b00*/ 	.word	0x00016410


	//   ....[111]....
        /*0b04*/ 	.word	0x00016440


	//   ....[112]....
        /*0b08*/ 	.word	0x00016470


	//   ....[113]....
        /*0b0c*/ 	.word	0x000164a0


	//   ....[114]....
        /*0b10*/ 	.word	0x000164d0


	//   ....[115]....
        /*0b14*/ 	.word	0x00016500


	//   ....[116]....
        /*0b18*/ 	.word	0x000165d0


	//   ....[117]....
        /*0b1c*/ 	.word	0x000165f0


	//   ....[118]....
        /*0b20*/ 	.word	0x00016600


	//   ....[119]....
        /*0b24*/ 	.word	0x00016680


	//   ....[120]....
        /*0b28*/ 	.word	0x000171c0


	//   ....[121]....
        /*0b2c*/ 	.word	0x000177a0


	//   ....[122]....
        /*0b30*/ 	.word	0x00017920


	//   ....[123]....
        /*0b34*/ 	.word	0x00017980


	//   ....[124]....
        /*0b38*/ 	.word	0x00017a10


	//   ....[125]....
        /*0b3c*/ 	.word	0x00017a70


	//   ....[126]....
        /*0b40*/ 	.word	0x00017b10


	//   ....[127]....
        /*0b44*/ 	.word	0x00017c00


	//   ....[128]....
        /*0b48*/ 	.word	0x00017d30


	//   ....[129]....
        /*0b4c*/ 	.word	0x00017dd0


	//   ....[130]....
        /*0b50*/ 	.word	0x00017ea0


	//   ....[131]....
        /*0b54*/ 	.word	0x00017f40


	//   ....[132]....
        /*0b58*/ 	.word	0x00018010


	//   ....[133]....
        /*0b5c*/ 	.word	0x000180b0


	//   ....[134]....
        /*0b60*/ 	.word	0x00018180


	//   ....[135]....
        /*0b64*/ 	.word	0x00018220


	//   ....[136]....
        /*0b68*/ 	.word	0x000182d0


	//   ....[137]....
        /*0b6c*/ 	.word	0x000183b0


	//   ....[138]....
        /*0b70*/ 	.word	0x00018610


	//   ....[139]....
        /*0b74*/ 	.word	0x000186c0


	//   ....[140]....
        /*0b78*/ 	.word	0x000187c0


	//   ....[141]....
        /*0b7c*/ 	.word	0x000188b0


	//   ....[142]....
        /*0b80*/ 	.word	0x00018970


	//   ....[143]....
        /*0b84*/ 	.word	0x00018a30


	//   ....[144]....
        /*0b88*/ 	.word	0x00018af0


	//   ....[145]....
        /*0b8c*/ 	.word	0x00018bb0


	//   ....[146]....
        /*0b90*/ 	.word	0x00018c70


	//   ....[147]....
        /*0b94*/ 	.word	0x00018d30


	//   ....[148]....
        /*0b98*/ 	.word	0x00018df0


	//   ....[149]....
        /*0b9c*/ 	.word	0x00018ea0


	//   ....[150]....
        /*0ba0*/ 	.word	0x00018fa0


	//   ....[151]....
        /*0ba4*/ 	.word	0x00018ff0


	//   ....[152]....
        /*0ba8*/ 	.word	0x00019050


	//   ....[153]....
        /*0bac*/ 	.word	0x00019130


	//   ....[154]....
        /*0bb0*/ 	.word	0x00019460


	//   ....[155]....
        /*0bb4*/ 	.word	0x00019500


	//   ....[156]....
        /*0bb8*/ 	.word	0x000196a0


	//   ....[157]....
        /*0bbc*/ 	.word	0x00019720


	//   ....[158]....
        /*0bc0*/ 	.word	0x000197a0


	//   ....[159]....
        /*0bc4*/ 	.word	0x00019820


	//   ....[160]....
        /*0bc8*/ 	.word	0x000198a0


	//   ....[161]....
        /*0bcc*/ 	.word	0x00019930


	//   ....[162]....
        /*0bd0*/ 	.word	0x000199d0


	//   ....[163]....
        /*0bd4*/ 	.word	0x00019a80


	//   ....[164]....
        /*0bd8*/ 	.word	0x00019b00


	//   ....[165]....
        /*0bdc*/ 	.word	0x00019b80


	//   ....[166]....
        /*0be0*/ 	.word	0x00019c00


	//   ....[167]....
        /*0be4*/ 	.word	0x00019c90


	//   ....[168]....
        /*0be8*/ 	.word	0x00019d10


	//   ....[169]....
        /*0bec*/ 	.word	0x00019dc0


	//   ....[170]....
        /*0bf0*/ 	.word	0x00019e10


	//   ....[171]....
        /*0bf4*/ 	.word	0x00019ed0


	//   ....[172]....
        /*0bf8*/ 	.word	0x0001a000


	//----- nvinfo : EIATTR_REG_RECONFIG
	.align		4
.L_1593:
        /*0bfc*/ 	.byte	0x01, 0x54
	.zero		2


	//----- nvinfo : EIATTR_SYSCALL_OFFSETS
	.align		4
        /*0c00*/ 	.byte	0x04, 0x46
        /*0c02*/ 	.short	(.L_1595 - .L_1594)


	//   ....[0]....
.L_1594:
        /*0c04*/ 	.word	0x00001f70


	//   ....[1]....
        /*0c08*/ 	.word	0x00011690


	//   ....[2]....
        /*0c0c*/ 	.word	0x000117e0


	//   ....[3]....
        /*0c10*/ 	.word	0x000118e0


	//   ....[4]....
        /*0c14*/ 	.word	0x00012140


	//   ....[5]....
        /*0c18*/ 	.word	0x00012d40


	//----- nvinfo : EIATTR_MBARRIER_INSTR_OFFSETS
	.align		4
.L_1595:
        /*0c1c*/ 	.byte	0x04, 0x39
        /*0c1e*/ 	.short	(.L_1597 - .L_1596)


	//   ....[0]....
.L_1596:
        /*0c20*/ 	.word	0x00000260
        /*0c24*/ 	.word	0x000000ff
        /*0c28*/ 	.word	0x00032400
        /*0c2c*/ 	.short	0x0100
        /*0c2e*/ 	.byte	0x08
	.zero		1


	//   ....[1]....
        /*0c30*/ 	.word	0x00000270
        /*0c34*/ 	.word	0x000000ff
        /*0c38*/ 	.word	0x00032410
        /*0c3c*/ 	.short	0x0100
        /*0c3e*/ 	.byte	0x08
	.zero		1


	//   ....[2]....
        /*0c40*/ 	.word	0x00000280
        /*0c44*/ 	.word	0x000000ff
        /*0c48*/ 	.word	0x00032420
        /*0c4c*/ 	.short	0x0100
        /*0c4e*/ 	.byte	0x08
	.zero		1


	//   ....[3]....
        /*0c50*/ 	.word	0x00000370
        /*0c54*/ 	.word	0x000000ff
        /*0c58*/ 	.word	0x00032430
        /*0c5c*/ 	.short	0x0100
        /*0c5e*/ 	.byte	0x08
	.zero		1


	//   ....[4]....
        /*0c60*/ 	.word	0x00000380
        /*0c64*/ 	.word	0x000000ff
        /*0c68*/ 	.word	0x00032440
        /*0c6c*/ 	.short	0x0100
        /*0c6e*/ 	.byte	0x08
	.zero		1


	//   ....[5]....
        /*0c70*/ 	.word	0x00000390
        /*0c74*/ 	.word	0x000000ff
        /*0c78*/ 	.word	0x00032438
        /*0c7c*/ 	.short	0x0100
        /*0c7e*/ 	.byte	0x08
	.zero		1


	//   ....[6]....
        /*0c80*/ 	.word	0x000003a0
        /*0c84*/ 	.word	0x000000ff
        /*0c88*/ 	.word	0x00032448
        /*0c8c*/ 	.short	0x0100
        /*0c8e*/ 	.byte	0x08
	.zero		1


	//   ....[7]....
        /*0c90*/ 	.word	0x000004d0
        /*0c94*/ 	.word	0x000000ff
        /*0c98*/ 	.word	0x00032450
        /*0c9c*/ 	.short	0x0100
        /*0c9e*/ 	.byte	0x08
	.zero		1


	//   ....[8]....
        /*0ca0*/ 	.word	0x000004e0
        /*0ca4*/ 	.word	0x000000ff
        /*0ca8*/ 	.word	0x00032460
        /*0cac*/ 	.short	0x0100
        /*0cae*/ 	.byte	0x08
	.zero		1


	//   ....[9]....
        /*0cb0*/ 	.word	0x000004f0
        /*0cb4*/ 	.word	0x000000ff
        /*0cb8*/ 	.word	0x00032458
        /*0cbc*/ 	.short	0x0100
        /*0cbe*/ 	.byte	0x08
	.zero		1


	//   ....[10]....
        /*0cc0*/ 	.word	0x00000500
        /*0cc4*/ 	.word	0x000000ff
        /*0cc8*/ 	.word	0x00032468
        /*0ccc*/ 	.short	0x0100
        /*0cce*/ 	.byte	0x08
	.zero		1


	//   ....[11]....
        /*0cd0*/ 	.word	0x000005f0
        /*0cd4*/ 	.word	0x000000ff
        /*0cd8*/ 	.word	0x00032470
        /*0cdc*/ 	.short	0x0100
        /*0cde*/ 	.byte	0x06
	.zero		1


	//   ....[12]....
        /*0ce0*/ 	.word	0x00000600
        /*0ce4*/ 	.word	0x000000ff
        /*0ce8*/ 	.word	0x00032480
        /*0cec*/ 	.short	0x0100
        /*0cee*/ 	.byte	0x06
	.zero		1


	//   ....[13]....
        /*0cf0*/ 	.word	0x00000610
        /*0cf4*/ 	.word	0x000000ff
        /*0cf8*/ 	.word	0x00032478
        /*0cfc*/ 	.short	0x0100
        /*0cfe*/ 	.byte	0x06
	.zero		1


	//   ....[14]....
        /*0d00*/ 	.word	0x00000620
        /*0d04*/ 	.word	0x000000ff
        /*0d08*/ 	.word	0x00032488
        /*0d0c*/ 	.short	0x0100
        /*0d0e*/ 	.byte	0x06
	.zero		1


	//   ....[15]....
        /*0d10*/ 	.word	0x00000750
        /*0d14*/ 	.word	0x000000ff
        /*0d18*/ 	.word	0x00032490
        /*0d1c*/ 	.short	0x0100
        /*0d1e*/ 	.byte	0x08
	.zero		1


	//   ....[16]....
        /*0d20*/ 	.word	0x00000760
        /*0d24*/ 	.word	0x000000ff
        /*0d28*/ 	.word	0x000324a0
        /*0d2c*/ 	.short	0x0100
        /*0d2e*/ 	.byte	0x08
	.zero		1


	//   ....[17]....
        /*0d30*/ 	.word	0x00000770
        /*0d34*/ 	.word	0x000000ff
        /*0d38*/ 	.word	0x00032498
        /*0d3c*/ 	.short	0x0100
        /*0d3e*/ 	.byte	0x08
	.zero		1


	//   ....[18]....
        /*0d40*/ 	.word	0x00000780
        /*0d44*/ 	.word	0x000000ff
        /*0d48*/ 	.word	0x000324a8
        /*0d4c*/ 	.short	0x0100
        /*0d4e*/ 	.byte	0x08
	.zero		1


	//   ....[19]....
        /*0d50*/ 	.word	0x000008b0
        /*0d54*/ 	.word	0x000000ff
        /*0d58*/ 	.word	0x000324b0
        /*0d5c*/ 	.short	0x0100
        /*0d5e*/ 	.byte	0x08
	.zero		1


	//   ....[20]....
        /*0d60*/ 	.word	0x000008c0
        /*0d64*/ 	.word	0x000000ff
        /*0d68*/ 	.word	0x000324c0
        /*0d6c*/ 	.short	0x0100
        /*0d6e*/ 	.byte	0x08
	.zero		1


	//   ....[21]....
        /*0d70*/ 	.word	0x000008d0
        /*0d74*/ 	.word	0x000000ff
        /*0d78*/ 	.word	0x000324b8
        /*0d7c*/ 	.short	0x0100
        /*0d7e*/ 	.byte	0x08
	.zero		1


	//   ....[22]....
        /*0d80*/ 	.word	0x000008e0
        /*0d84*/ 	.word	0x000000ff
        /*0d88*/ 	.word	0x000324c8
        /*0d8c*/ 	.short	0x0100
        /*0d8e*/ 	.byte	0x08
	.zero		1


	//   ....[23]....
        /*0d90*/ 	.word	0x00002030
        /*0d94*/ 	.word	0x00000005
        /*0d98*/ 	.word	0x00032400
        /*0d9c*/ 	.short	0x010a
        /*0d9e*/ 	.byte	0x3f
	.zero		1


	//   ....[24]....
        /*0da0*/ 	.word	0x000020e0
        /*0da4*/ 	.word	0x00000000
        /*0da8*/ 	.word	0x00032430
        /*0dac*/ 	.short	0x010a
        /*0dae*/ 	.byte	0x3f
	.zero		1


	//   ....[25]....
        /*0db0*/ 	.word	0x00002120
        /*0db4*/ 	.word	0x00000000
        /*0db8*/ 	.word	0x00032430
        /*0dbc*/ 	.short	0x010a
        /*0dbe*/ 	.byte	0x3f
	.zero		1


	//   ....[26]....
        /*0dc0*/ 	.word	0x00002420
        /*0dc4*/ 	.word	0x00000005
        /*0dc8*/ 	.word	0x00032410
        /*0dcc*/ 	.short	0x010a
        /*0dce*/ 	.byte	0x3f
	.zero		1


	//   ....[27]....
        /*0dd0*/ 	.word	0x00002460
        /*0dd4*/ 	.word	0x00000000
        /*0dd8*/ 	.word	0x00032450
        /*0ddc*/ 	.short	0x010a
        /*0dde*/ 	.byte	0x3f
	.zero		1


	//   ....[28]....
        /*0de0*/ 	.word	0x000024a0
        /*0de4*/ 	.word	0x00000000
        /*0de8*/ 	.word	0x00032450
        /*0dec*/ 	.short	0x010a
        /*0dee*/ 	.byte	0x3f
	.zero		1


	//   ....[29]....
        /*0df0*/ 	.word	0x00004280
        /*0df4*/ 	.word	0x00000015
        /*0df8*/ 	.word	0x00000000
        /*0dfc*/ 	.short	0x0101
        /*0dfe*/ 	.byte	0x3f
	.zero		1


	//   ....[30]....
        /*0e00*/ 	.word	0x00004c90
        /*0e04*/ 	.word	0x00000000
        /*0e08*/ 	.word	0x00000000
        /*0e0c*/ 	.short	0x0101
        /*0e0e*/ 	.byte	0x3f
	.zero		1


	//   ....[31]....
        /*0e10*/ 	.word	0x00004dd0
        /*0e14*/ 	.word	0x000000ff
        /*0e18*/ 	.word	0x00032430
        /*0e1c*/ 	.short	0x010a
        /*0e1e*/ 	.byte	0x05
	.zero		1


	//   ....[32]....
        /*0e20*/ 	.word	0x00004e10
        /*0e24*/ 	.word	0x000000ff
        /*0e28*/ 	.word	0x00032430
        /*0e2c*/ 	.short	0x010a
        /*0e2e*/ 	.byte	0x05
	.zero		1


	//   ....[33]....
        /*0e30*/ 	.word	0x00005020
        /*0e34*/ 	.word	0x000000ff
        /*0e38*/ 	.word	0x00032450
        /*0e3c*/ 	.short	0x010a
        /*0e3e*/ 	.byte	0x05
	.zero		1


	//   ....[34]....
        /*0e40*/ 	.word	0x00005060
        /*0e44*/ 	.word	0x000000ff
        /*0e48*/ 	.word	0x00032450
        /*0e4c*/ 	.short	0x010a
        /*0e4e*/ 	.byte	0x05
	.zero		1


	//   ....[35]....
        /*0e50*/ 	.word	0x00007220
        /*0e54*/ 	.word	0x000000c5
        /*0e58*/ 	.word	0x00000000
        /*0e5c*/ 	.short	0x0101
        /*0e5e*/ 	.byte	0x3f
	.zero		1


	//   ....[36]....
        /*0e60*/ 	.word	0x00007d10
        /*0e64*/ 	.word	0x0000000c
        /*0e68*/ 	.word	0x00000000
        /*0e6c*/ 	.short	0x0101
        /*0e6e*/ 	.byte	0x3f
	.zero		1


	//   ....[37]....
        /*0e70*/ 	.word	0x00007e60
        /*0e74*/ 	.word	0x000000ff
        /*0e78*/ 	.word	0x00032430
        /*0e7c*/ 	.short	0x010a
        /*0e7e*/ 	.byte	0x05
	.zero		1


	//   ....[38]....
        /*0e80*/ 	.word	0x00007ea0
        /*0e84*/ 	.word	0x000000ff
        /*0e88*/ 	.word	0x00032430
        /*0e8c*/ 	.short	0x010a
        /*0e8e*/ 	.byte	0x05
	.zero		1


	//   ....[39]....
        /*0e90*/ 	.word	0x000080b0
        /*0e94*/ 	.word	0x000000ff
        /*0e98*/ 	.word	0x00032450
        /*0e9c*/ 	.short	0x010a
        /*0e9e*/ 	.byte	0x05
	.zero		1


	//   ....[40]....
        /*0ea0*/ 	.word	0x000080f0
        /*0ea4*/ 	.word	0x000000ff
        /*0ea8*/ 	.word	0x00032450
        /*0eac*/ 	.short	0x010a
        /*0eae*/ 	.byte	0x05
	.zero		1


	//   ....[41]....
        /*0eb0*/ 	.word	0x00009940
        /*0eb4*/ 	.word	0x00000099
        /*0eb8*/ 	.word	0x00000000
        /*0ebc*/ 	.short	0x0101
        /*0ebe*/ 	.byte	0x3f
	.zero		1


	//   ....[42]....
        /*0ec0*/ 	.word	0x0000a660
        /*0ec4*/ 	.word	0x00000015
        /*0ec8*/ 	.word	0x00000000
        /*0ecc*/ 	.short	0x0101
        /*0ece*/ 	.byte	0x3f
	.zero		1


	//   ....[43]....
        /*0ed0*/ 	.word	0x0000cc30
        /*0ed4*/ 	.word	0x00000000
        /*0ed8*/ 	.word	0x00000000
        /*0edc*/ 	.short	0x0101
        /*0ede*/ 	.byte	0x3f
	.zero		1


	//   ....[44]....
        /*0ee0*/ 	.word	0x0000d610
        /*0ee4*/ 	.word	0x00000009
        /*0ee8*/ 	.word	0x00000000
        /*0eec*/ 	.short	0x0101
        /*0eee*/ 	.byte	0x3f
	.zero		1


	//   ....[45]....
        /*0ef0*/ 	.word	0x00011ce0
        /*0ef4*/ 	.word	0x00000000
        /*0ef8*/ 	.word	0x00032440
        /*0efc*/ 	.short	0x010a
        /*0efe*/ 	.byte	0x3f
	.zero		1


	//   ....[46]....
        /*0f00*/ 	.word	0x00012af0
        /*0f04*/ 	.word	0x00000012
        /*0f08*/ 	.word	0x00032400
        /*0f0c*/ 	.short	0x0107
        /*0f0e*/ 	.byte	0x3f
	.zero		1


	//   ....[47]....
        /*0f10*/ 	.word	0x00012b90
        /*0f14*/ 	.word	0x00000012
        /*0f18*/ 	.word	0x00032400
        /*0f1c*/ 	.short	0x0101
        /*0f1e*/ 	.byte	0x3f
	.zero		1


	//   ....[48]....
        /*0f20*/ 	.word	0x00013680
        /*0f24*/ 	.word	0x00000012
        /*0f28*/ 	.word	0x00032410
        /*0f2c*/ 	.short	0x0107
        /*0f2e*/ 	.byte	0x3f
	.zero		1


	//   ....[49]....
        /*0f30*/ 	.word	0x00013780
        /*0f34*/ 	.word	0x00000012
        /*0f38*/ 	.word	0x00032410
        /*0f3c*/ 	.short	0x0101
        /*0f3e*/ 	.byte	0x3f
	.zero		1


	//   ....[50]....
        /*0f40*/ 	.word	0x000137a0
        /*0f44*/ 	.word	0x00000012
        /*0f48*/ 	.word	0x00032420
        /*0f4c*/ 	.short	0x010a
        /*0f4e*/ 	.byte	0x3f
	.zero		1


	//   ....[51]....
        /*0f50*/ 	.word	0x00013880
        /*0f54*/ 	.word	0x00000002
        /*0f58*/ 	.word	0x00032460
        /*0f5c*/ 	.short	0x010a
        /*0f5e*/ 	.byte	0x3f
	.zero		1


	//   ....[52]....
        /*0f60*/ 	.word	0x00014150
        /*0f64*/ 	.word	0x00000002
        /*0f68*/ 	.word	0x00032440
        /*0f6c*/ 	.short	0x010a
        /*0f6e*/ 	.byte	0x3f
	.zero		1


	//   ....[53]....
        /*0f70*/ 	.word	0x00014380
        /*0f74*/ 	.word	0x00000002
        /*0f78*/ 	.word	0x00032460
        /*0f7c*/ 	.short	0x010a
        /*0f7e*/ 	.byte	0x3f
	.zero		1


	//   ....[54]....
        /*0f80*/ 	.word	0x00014b90
        /*0f84*/ 	.word	0x00000002
        /*0f88*/ 	.word	0x00032440
        /*0f8c*/ 	.short	0x010a
        /*0f8e*/ 	.byte	0x3f
	.zero		1


	//   ....[55]....
        /*0f90*/ 	.word	0x00014dc0
        /*0f94*/ 	.word	0x00000002
        /*0f98*/ 	.word	0x00032460
        /*0f9c*/ 	.short	0x010a
        /*0f9e*/ 	.byte	0x3f
	.zero		1


	//   ....[56]....
        /*0fa0*/ 	.word	0x00015560
        /*0fa4*/ 	.word	0x00000003
        /*0fa8*/ 	.word	0x00032440
        /*0fac*/ 	.short	0x010a
        /*0fae*/ 	.byte	0x3f
	.zero		1


	//   ....[57]....
        /*0fb0*/ 	.word	0x00015790
        /*0fb4*/ 	.word	0x00000003
        /*0fb8*/ 	.word	0x00032460
        /*0fbc*/ 	.short	0x010a
        /*0fbe*/ 	.byte	0x3f
	.zero		1


	//   ....[58]....
        /*0fc0*/ 	.word	0x00017140
        /*0fc4*/ 	.word	0x00000000
        /*0fc8*/ 	.word	0x00032420
        /*0fcc*/ 	.short	0x010a
        /*0fce*/ 	.byte	0x3f
	.zero		1


	//   ....[59]....
        /*0fd0*/ 	.word	0x00017330
        /*0fd4*/ 	.word	0x00000006
        /*0fd8*/ 	.word	0x00000000
        /*0fdc*/ 	.short	0x010a
        /*0fde*/ 	.byte	0x3f
	.zero		1


	//   ....[60]....
        /*0fe0*/ 	.word	0x00017360
        /*0fe4*/ 	.word	0x00000007
        /*0fe8*/ 	.word	0x00000000
        /*0fec*/ 	.short	0x010a
        /*0fee*/ 	.byte	0x3f
	.zero		1


	//   ....[61]....
        /*0ff0*/ 	.word	0x000173c0
        /*0ff4*/ 	.word	0x00000004
        /*0ff8*/ 	.word	0x00000000
        /*0ffc*/ 	.short	0x010a
        /*0ffe*/ 	.byte	0x3f
	.zero		1


	//   ....[62]....
        /*1000*/ 	.word	0x000173f0
        /*1004*/ 	.word	0x00000003
        /*1008*/ 	.word	0x00000000
        /*100c*/ 	.short	0x010a
        /*100e*/ 	.byte	0x3f
	.zero		1


	//   ....[63]....
        /*1010*/ 	.word	0x00017450
        /*1014*/ 	.word	0x00000005
        /*1018*/ 	.word	0x00032400
        /*101c*/ 	.short	0x010a
        /*101e*/ 	.byte	0x3f
	.zero		1


	//   ....[64]....
        /*1020*/ 	.word	0x000174a0
        /*1024*/ 	.word	0x00000000
        /*1028*/ 	.word	0x00032430
        /*102c*/ 	.short	0x010a
        /*102e*/ 	.byte	0x3f
	.zero		1


	//   ....[65]....
        /*1030*/ 	.word	0x000174f0
        /*1034*/ 	.word	0x00000005
        /*1038*/ 	.word	0x00032410
        /*103c*/ 	.short	0x010a
        /*103e*/ 	.byte	0x3f
	.zero		1


	//   ....[66]....
        /*1040*/ 	.word	0x00017540
        /*1044*/ 	.word	0x00000000
        /*1048*/ 	.word	0x00032450
        /*104c*/ 	.short	0x010a
        /*104e*/ 	.byte	0x3f
	.zero		1


	//   ....[67]....
        /*1050*/ 	.word	0x000175a0
        /*1054*/ 	.word	0x00000014
        /*1058*/ 	.word	0x00032430
        /*105c*/ 	.short	0x010a
        /*105e*/ 	.byte	0x3f
	.zero		1


	//   ....[68]....
        /*1060*/ 	.word	0x00017600
        /*1064*/ 	.word	0x00000014
        /*1068*/ 	.word	0x00032450
        /*106c*/ 	.short	0x010a
        /*106e*/ 	.byte	0x3f
	.zero		1


	//   ....[69]....
        /*1070*/ 	.word	0x00017660
        /*1074*/ 	.word	0x00000014
        /*1078*/ 	.word	0x00032430
        /*107c*/ 	.short	0x010a
        /*107e*/ 	.byte	0x3f
	.zero		1


	//   ....[70]....
        /*1080*/ 	.word	0x000176c0
        /*1084*/ 	.word	0x00000014
        /*1088*/ 	.word	0x00032450
        /*108c*/ 	.short	0x010a
        /*108e*/ 	.byte	0x3f
	.zero		1


	//   ....[71]....
        /*1090*/ 	.word	0x00017860
        /*1094*/ 	.word	0x00000000
        /*1098*/ 	.word	0x00032440
        /*109c*/ 	.short	0x010a
        /*109e*/ 	.byte	0x3f
	.zero		1


	//   ....[72]....
        /*10a0*/ 	.word	0x00019170
        /*10a4*/ 	.word	0x00000012
        /*10a8*/ 	.word	0x00032420
        /*10ac*/ 	.short	0x010a
        /*10ae*/ 	.byte	0x3f
	.zero		1


	//   ....[73]....
        /*10b0*/ 	.word	0x000191c0
        /*10b4*/ 	.word	0x00000002
        /*10b8*/ 	.word	0x00032460
        /*10bc*/ 	.short	0x010a
        /*10be*/ 	.byte	0x3f
	.zero		1


	//   ....[74]....
        /*10c0*/ 	.word	0x00019210
        /*10c4*/ 	.word	0x00000002
        /*10c8*/ 	.word	0x00032440
        /*10cc*/ 	.short	0x010a
        /*10ce*/ 	.byte	0x3f
	.zero		1


	//   ....[75]....
        /*10d0*/ 	.word	0x00019260
        /*10d4*/ 	.word	0x00000002
        /*10d8*/ 	.word	0x00032460
        /*10dc*/ 	.short	0x010a
        /*10de*/ 	.byte	0x3f
	.zero		1


	//   ....[76]....
        /*10e0*/ 	.word	0x000192b0
        /*10e4*/ 	.word	0x00000002
        /*10e8*/ 	.word	0x00032440
        /*10ec*/ 	.short	0x010a
        /*10ee*/ 	.byte	0x3f
	.zero		1


	//   ....[77]....
        /*10f0*/ 	.word	0x00019300
        /*10f4*/ 	.word	0x00000002
        /*10f8*/ 	.word	0x00032460
        /*10fc*/ 	.short	0x010a
        /*10fe*/ 	.byte	0x3f
	.zero		1


	//   ....[78]....
        /*1100*/ 	.word	0x00019350
        /*1104*/ 	.word	0x00000003
        /*1108*/ 	.word	0x00032440
        /*110c*/ 	.short	0x010a
        /*110e*/ 	.byte	0x3f
	.zero		1


	//   ....[79]....
        /*1110*/ 	.word	0x000193a0
        /*1114*/ 	.word	0x00000003
        /*1118*/ 	.word	0x00032460
        /*111c*/ 	.short	0x010a
        /*111e*/ 	.byte	0x3f
	.zero		1


	//   ....[80]....
        /*1120*/ 	.word	0x00019f20
        /*1124*/ 	.word	0x00000000
        /*1128*/ 	.word	0x00032420
        /*112c*/ 	.short	0x010a
        /*112e*/ 	.byte	0x3f
	.zero		1


	//   ....[81]....
        /*1130*/ 	.word	0x0001a0c0
        /*1134*/ 	.word	0x00000006
        /*1138*/ 	.word	0x00000000
        /*113c*/ 	.short	0x010a
        /*113e*/ 	.byte	0x3f
	.zero		1


	//   ....[82]....
        /*1140*/ 	.word	0x0001a110
        /*1144*/ 	.word	0x00000007
        /*1148*/ 	.word	0x00000000
        /*114c*/ 	.short	0x010a
        /*114e*/ 	.byte	0x3f
	.zero		1


	//   ....[83]....
        /*1150*/ 	.word	0x0001a160
        /*1154*/ 	.word	0x00000004
        /*1158*/ 	.word	0x00000000
        /*115c*/ 	.short	0x010a
        /*115e*/ 	.byte	0x3f
	.zero		1


	//----- nvinfo : EIATTR_NUM_MBARRIERS
	.align		4
.L_1597:
        /*1160*/ 	.byte	0x03, 0x38
        /*1162*/ 	.short	0x0017


	//----- nvinfo : EIATTR_EXIT_INSTR_OFFSETS
	.align		4
        /*1164*/ 	.byte	0x04, 0x1c
        /*1166*/ 	.short	(.L_1599 - .L_1598)


	//   ....[0]....
.L_1598:
        /*1168*/ 	.word	0x00000a90


	//   ....[1]....
        /*116c*/ 	.word	0x0000f8c0


	//   ....[2]....
        /*1170*/ 	.word	0x00017440


	//----- nvinfo : EIATTR_MAX_THREADS
	.align		4
.L_1599:
        /*1174*/ 	.byte	0x04, 0x05
        /*1176*/ 	.short	(.L_1601 - .L_1600)
.L_1600:
        /*1178*/ 	.word	0x00000180
        /*117c*/ 	.word	0x00000001
        /*1180*/ 	.word	0x00000001


	//----- nvinfo : EIATTR_CRS_STACK_SIZE
	.align		4
.L_1601:
        /*1184*/ 	.byte	0x04, 0x1e
        /*1186*/ 	.short	(.L_1603 - .L_1602)
.L_1602:
        /*1188*/ 	.word	0x00000000


	//----- nvinfo : EIATTR_CBANK_PARAM_SIZE
	.align		4
.L_1603:
        /*118c*/ 	.byte	0x03, 0x19
        /*118e*/ 	.short	0x0bf0


	//----- nvinfo : EIATTR_PARAM_CBANK
	.align		4
        /*1190*/ 	.byte	0x04, 0x0a
        /*1192*/ 	.short	(.L_1605 - .L_1604)
	.align		4
.L_1604:
        /*1194*/ 	.word	index@(.nv.constant0._ZN7cutlass13device_kernelIN5flash11enable_sm90INS1_16FlashAttnFwdSm90INS1_25CollectiveMainloopFwdSm90ILi2EN4cute5tupleIJNS5_1CILi1EEES8_S8_EEENS6_IJNS7_ILi128EEENS7_ILi96EEENS7_ILi64EEEEEELi256ENS_6half_tEfNS_4arch4Sm90ELb1ELb0ELb1ELb1ELb0ELb0ELb1ELb1ELb0ELb1ELb1ELb0EEENS1_21CollectiveEpilogueFwdINS6_IJSA_NS7_ILi256EEESB_EEES9_SE_SG_Li256ELb1ELb1ELb1ELb0EEENS1_36VarlenDynamicPersistentTileSchedulerILi128ELi96ELi256ELi128ELb1ELb1ELb1ELb1ELb1ELb1EEEEEEEEEvNT_6ParamsE)
        /*1198*/ 	.short	0x0210
        /*119a*/ 	.short	0x0bf0


	//----- nvinfo : EIATTR_SW_WAR
	.align		4
.L_1605:
        /*119c*/ 	.byte	0x04, 0x36
        /*119e*/ 	.short	(.L_1607 - .L_1606)
.L_1606:
        /*11a0*/ 	.word	0x00000008
.L_1607:


//--------------------- .nv.info._ZN7cutlass13device_kernelIN5flash11enable_sm90INS1_16FlashAttnFwdSm90INS1_25CollectiveMainloopFwdSm90ILi2EN4cute5tupleIJNS5_1CILi1EEES8_S8_EEENS6_IJNS7_ILi128EEENS7_ILi96EEENS7_ILi64EEEEEELi256ENS_6half_tEfNS_4arch4Sm90ELb1ELb0ELb1ELb1ELb0ELb1ELb1ELb1ELb0ELb1ELb1ELb0EEENS1_21CollectiveEpilogueFwdINS6_IJSA_NS7_ILi256EEESB_EEES9_SE_SG_Li256ELb1ELb1ELb1ELb0EEENS1_36VarlenDynamicPersistentTileSchedulerILi128ELi96ELi256ELi128ELb1ELb1ELb1ELb1ELb1ELb1EEEEEEEEEvNT_6ParamsE --------------------------
	.section	.nv.info._ZN7cutlass13device_kernelIN5flash11enable_sm90INS1_16FlashAttnFwdSm90INS1_25CollectiveMainloopFwdSm90ILi2EN4cute5tupleIJNS5_1CILi1EEES8_S8_EEENS6_IJNS7_ILi128EEENS7_ILi96EEENS7_ILi64EEEEEELi256ENS_6half_tEfNS_4arch4Sm90ELb1ELb0ELb1ELb1ELb0ELb1ELb1ELb1ELb0ELb1ELb1ELb0EEENS1_21CollectiveEpilogueFwdINS6_IJSA_NS7_ILi256EEESB_EEES9_SE_SG_Li256ELb1ELb1ELb1ELb0EEENS1_36VarlenDynamicPersistentTileSchedulerILi128ELi96ELi256ELi128ELb1ELb1ELb1ELb1ELb1ELb1EEEEEEEEEvNT_6ParamsE,"",@"SHT_CUDA_INFO"
	.sectionflags	@""
	.align	4


	//----- nvinfo : EIATTR_CUDA_API_VERSION
	.align		4
        /*0000*/ 	.byte	0x04, 0x37
        /*0002*/ 	.short	(.L_1609 - .L_1608)
.L_1608:
        /*0004*/ 	.word	0x00000082


	//----- nvinfo : EIATTR_KPARAM_INFO
	.align		4
.L_1609:
        /*0008*/ 	.byte	0x04, 0x17
        /*000a*/ 	.short	(.L_1611 - .L_1610)
.L_1610:
        /*000c*/ 	.word	0x00000000
        /*0010*/ 	.short	0x0000
        /*0012*/ 	.short	0x0070
        /*0014*/ 	.byte	0x00, 0xf0, 0x01, 0x2e


	//----- nvinfo : EIATTR_SPARSE_MMA_MASK
	.align		4
.L_1611:
        /*0018*/ 	.byte	0x03, 0x50
        /*001a*/ 	.short	0x0000


	//----- nvinfo : EIATTR_MAXREG_COUNT
	.align		4
        /*001c*/ 	.byte	0x03, 0x1b
        /*001e*/ 	.short	0x00a8


	//----- nvinfo : EIATTR_NUM_BARRIERS
	.align		4
        /*0020*/ 	.byte	0x02, 0x4c
        /*0022*/ 	.byte	0x10
	.zero		1


	//----- nvinfo : EIATTR_EXTERNS
	.align		4
        /*0024*/ 	.byte	0x04, 0x0f
        /*0026*/ 	.short	(.L_1613 - .L_1612)


	//   ....[0]....
	.align		4
.L_1612:
        /*0028*/ 	.word	index@(__assertfail)


	//----- nvinfo : EIATTR_ANNOTATIONS
	.align		4
.L_1613:
        /*002c*/ 	.byte	0x04, 0x55
        /*002e*/ 	.short	(.L_1615 - .L_1614)


	//   ....[0]....
.L_1614:
        /* <DEDUP_REMOVED lines=250> */


	//----- nvinfo : EIATTR_MERCURY_ISA_VERSION
	.align		4
.L_1615:
        /*0fc0*/ 	.byte	0x03, 0x5f
        /*0fc2*/ 	.short	0x0101


	//----- nvinfo : EIATTR_UNUSED_LOAD_BYTE_OFFSET
	.align		4
        /*0fc4*/ 	.byte	0x04, 0x44
        /*0fc6*/ 	.short	(.L_1617 - .L_1616)


	//   ....[0]....
.L_1616:
        /*0fc8*/ 	.word	0x00000af0
        /*0fcc*/ 	.word	0x0000fff0


	//   ....[1]....
        /*0fd0*/ 	.word	0x00013d30
        /*0fd4*/ 	.word	0x0000fff0


	//----- nvinfo : EIATTR_INT_WARP_WIDE_INSTR_OFFSETS
	.align		4
.L_1617:
        /*0fd8*/ 	.byte	0x04, 0x31
        /*0fda*/ 	.short	(.L_1619 - .L_1618)


	//   ....[0]....
.L_1618:
        /*0fdc*/ 	.word	0x00000190


	//   ....[1]....
        /*0fe0*/ 	.word	0x000001d0


	//   ....[2]....
        /*0fe4*/ 	.word	0x00000240


	//   ....[3]....
        /*0fe8*/ 	.word	0x00000250


	//   ....[4]....
        /*0fec*/ 	.word	0x0001ce60


	//   ....[5]....
        /*0ff0*/ 	.word	0x0001cef0


	//   ....[6]....
        /*0ff4*/ 	.word	0x000218c0


	//   ....[7]....
        /*0ff8*/ 	.word	0x00021950


	//----- nvinfo : EIATTR_COOP_GROUP_MASK_REGIDS
	.align		4
.L_1619:
        /*0ffc*/ 	.byte	0x04, 0x29
        /*0ffe*/ 	.short	(.L_1621 - .L_1620)


	//   ....[0]....
.L_1620:
        /*1000*/ 	.word	0xffffffff


	//   ....[1]....
        /*1004*/ 	.word	0xffffffff


	//   ....[2]....
        /*1008*/ 	.word	0xffffffff


	//   ....[3]....
        /*100c*/ 	.word	0xffffffff


	//   ....[4]....
        /*1010*/ 	.word	0xffffffff


	//   ....[5]....
        /*1014*/ 	.word	0xffffffff


	//   ....[6]....
        /*1018*/ 	.word	0xffffffff


	//   ....[7]....
        /*101c*/ 	.word	0xffffffff


	//   ....[8]....
        /*1020*/ 	.word	0xffffffff


	//   ....[9]....
        /*1024*/ 	.word	0xffffffff


	//   ....[10]....
        /*1028*/ 	.word	0xffffffff


	//   ....[11]....
        /*102c*/ 	.word	0xffffffff


	//   ....[12]....
        /*1030*/ 	.word	0xffffffff


	//   ....[13]....
        /*1034*/ 	.word	0xffffffff


	//   ....[14]....
        /*1038*/ 	.word	0xffffffff


	//   ....[15]....
        /*103c*/ 	.word	0xffffffff


	//   ....[16]....
        /*1040*/ 	.word	0xffffffff


	//   ....[17]....
        /*1044*/ 	.word	0xffffffff


	//   ....[18]....
        /*1048*/ 	.word	0xffffffff


	//   ....[19]....
        /*104c*/ 	.word	0xffffffff


	//   ....[20]....
        /*1050*/ 	.word	0xffffffff


	//   ....[21]....
        /*1054*/ 	.word	0xffffffff


	//   ....[22]....
        /*1058*/ 	.word	0xffffffff


	//   ....[23]....
        /*105c*/ 	.word	0xffffffff


	//   ....[24]....
        /*1060*/ 	.word	0xffffffff


	//   ....[25]....
        /*1064*/ 	.word	0xffffffff


	//   ....[26]....
        /*1068*/ 	.word	0xffffffff


	//   ....[27]....
        /*106c*/ 	.word	0xffffffff


	//   ....[28]....
        /*1070*/ 	.word	0xffffffff


	//   ....[29]....
        /*1074*/ 	.word	0xffffffff


	//   ....[30]....
        /*1078*/ 	.word	0xffffffff


	//   ....[31]....
        /*107c*/ 	.word	0xffffffff


	//   ....[32]....
        /*1080*/ 	.word	0xffffffff


	//   ....[33]....
        /*1084*/ 	.word	0xffffffff


	//   ....[34]....
        /*1088*/ 	.word	0xffffffff


	//   ....[35]....
        /*108c*/ 	.word	0xffffffff


	//   ....[36]....
        /*1090*/ 	.word	0xffffffff


	//   ....[37]....
        /*1094*/ 	.word	0xffffffff


	//   ....[38]....
        /*1098*/ 	.word	0xffffffff


	//   ....[39]....
        /*109c*/ 	.word	0xffffffff


	//   ....[40]....
        /*10a0*/ 	.word	0xffffffff


	//   ....[41]....
        /*10a4*/ 	.word	0xffffffff


	//   ....[42]....
        /*10a8*/ 	.word	0xffffffff


	//   ....[43]....
        /*10ac*/ 	.word	0xffffffff


	//   ....[44]....
        /*10b0*/ 	.word	0xffffffff


	//   ....[45]....
        /*10b4*/ 	.word	0xffffffff


	//   ....[46]....
        /*10b8*/ 	.word	0xffffffff


	//   ....[47]....
        /*10bc*/ 	.word	0xffffffff


	//   ....[48]....
        /*10c0*/ 	.word	0xffffffff


	//   ....[49]....
        /*10c4*/ 	.word	0xffffffff


	//   ....[50]....
        /*10c8*/ 	.word	0xffffffff


	//   ....[51]....
        /*10cc*/ 	.word	0xffffffff


	//   ....[52]....
        /*10d0*/ 	.word	0xffffffff


	//   ....[53]....
        /*10d4*/ 	.word	0xffffffff


	//   ....[54]....
        /*10d8*/ 	.word	0xffffffff


	//   ....[55]....
        /*10dc*/ 	.word	0xffffffff


	//   ....[56]....
        /*10e0*/ 	.word	0xffffffff


	//   ....[57]....
        /*10e4*/ 	.word	0xffffffff


	//   ....[58]....
        /*10e8*/ 	.word	0xffffffff


	//   ....[59]....
        /*10ec*/ 	.word	0xffffffff


	//   ....[60]....
        /*10f0*/ 	.word	0xffffffff


	//   ....[61]....
        /*10f4*/ 	.word	0xffffffff


	//   ....[62]....
        /*10f8*/ 	.word	0xffffffff


	//   ....[63]....
        /*10fc*/ 	.word	0xffffffff


	//   ....[64]....
        /*1100*/ 	.word	0xffffffff


	//   ....[65]....
        /*1104*/ 	.word	0xffffffff


	//   ....[66]....
        /*1108*/ 	.word	0xffffffff


	//   ....[67]....
        /*110c*/ 	.word	0xffffffff


	//   ....[68]....
        /*1110*/ 	.word	0xffffffff


	//   ....[69]....
        /*1114*/ 	.word	0xffffffff


	//   ....[70]....
        /*1118*/ 	.word	0xffffffff


	//   ....[71]....
        /*111c*/ 	.word	0xffffffff


	//   ....[72]....
        /*1120*/ 	.word	0xffffffff


	//   ....[73]....
        /*1124*/ 	.word	0xffffffff


	//   ....[74]....
        /*1128*/ 	.word	0xffffffff


	//   ....[75]....
        /*112c*/ 	.word	0xffffffff


	//   ....[76]....
        /*1130*/ 	.word	0xffffffff


	//   ....[77]....
        /*1134*/ 	.word	0xffffffff


	//   ....[78]....
        /*1138*/ 	.word	0xffffffff


	//   ....[79]....
        /*113c*/ 	.word	0xffffffff


	//   ....[80]....
        /*1140*/ 	.word	0xffffffff


	//   ....[81]....
        /*1144*/ 	.word	0xffffffff


	//   ....[82]....
        /*1148*/ 	.word	0xffffffff


	//   ....[83]....
        /*114c*/ 	.word	0xffffffff


	//   ....[84]....
        /*1150*/ 	.word	0xffffffff


	//   ....[85]....
        /*1154*/ 	.word	0xffffffff


	//   ....[86]....
        /*1158*/ 	.word	0xffffffff


	//   ....[87]....
        /*115c*/ 	.word	0xffffffff


	//   ....[88]....
        /*1160*/ 	.word	0xffffffff


	//   ....[89]....
        /*1164*/ 	.word	0xffffffff


	//   ....[90]....
        /*1168*/ 	.word	0xffffffff


	//   ....[91]....
        /*116c*/ 	.word	0xffffffff


	//   ....[92]....
        /*1170*/ 	.word	0xffffffff


	//   ....[93]....
        /*1174*/ 	.word	0xffffffff


	//   ....[94]....
        /*1178*/ 	.word	0xffffffff


	//   ....[95]....
        /*117c*/ 	.word	0xffffffff


	//   ....[96]....
        /*1180*/ 	.word	0xffffffff


	//   ....[97]....
        /*1184*/ 	.word	0xffffffff


	//   ....[98]....
        /*1188*/ 	.word	0xffffffff


	//   ....[99]....
        /*118c*/ 	.word	0xffffffff


	//   ....[100]....
        /*1190*/ 	.word	0xffffffff


	//   ....[101]....
        /*1194*/ 	.word	0xffffffff


	//   ....[102]....
        /*1198*/ 	.word	0xffffffff


	//   ....[103]....
        /*119c*/ 	.word	0xffffffff


	//   ....[104]....
        /*11a0*/ 	.word	0xffffffff


	//   ....[105]....
        /*11a4*/ 	.word	0xffffffff


	//   ....[106]....
        /*11a8*/ 	.word	0xffffffff


	//   ....[107]....
        /*11ac*/ 	.word	0xffffffff


	//   ....[108]....
        /*11b0*/ 	.word	0xffffffff


	//   ....[109]....
        /*11b4*/ 	.word	0xffffffff


	//   ....[110]....
        /*11b8*/ 	.word	0xffffffff


	//   ....[111]....
        /*11bc*/ 	.word	0xffffffff


	//   ....[112]....
        /*11c0*/ 	.word	0xffffffff


	//   ....[113]....
        /*11c4*/ 	.word	0xffffffff


	//   ....[114]....
        /*11c8*/ 	.word	0xffffffff


	//   ....[115]....
        /*11cc*/ 	.word	0xffffffff


	//   ....[116]....
        /*11d0*/ 	.word	0xffffffff


	//   ....[117]....
        /*11d4*/ 	.word	0xffffffff


	//   ....[118]....
        /*11d8*/ 	.word	0xffffffff


	//   ....[119]....
        /*11dc*/ 	.word	0xffffffff


	//   ....[120]....
        /*11e0*/ 	.word	0xffffffff


	//   ....[121]....
        /*11e4*/ 	.word	0xffffffff


	//   ....[122]....
        /*11e8*/ 	.word	0xffffffff


	//   ....[123]....
        /*11ec*/ 	.word	0xffffffff


	//   ....[124]....
        /*11f0*/ 	.word	0xffffffff


	//   ....[125]....
        /*11f4*/ 	.word	0xffffffff


	//   ....[126]....
        /*11f8*/ 	.word	0xffffffff


	//   ....[127]....
        /*11fc*/ 	.word	0xffffffff


	//   ....[128]....
        /*1200*/ 	.word	0xffffffff


	//   ....[129]....
        /*1204*/ 	.word	0xffffffff


	//   ....[130]....
        /*1208*/ 	.word	0xffffffff


	//   ....[131]....
        /*120c*/ 	.word	0xffffffff


	//   ....[132]....
        /*1210*/ 	.word	0xffffffff


	//   ....[133]....
        /*1214*/ 	.word	0xffffffff


	//   ....[134]....
        /*1218*/ 	.word	0xffffffff


	//   ....[135]....
        /*121c*/ 	.word	0xffffffff


	//   ....[136]....
        /*1220*/ 	.word	0xffffffff


	//   ....[137]....
        /*1224*/ 	.word	0xffffffff


	//   ....[138]....
        /*1228*/ 	.word	0x0500000f


	//   ....[139]....
        /*122c*/ 	.word	0x0500000f


	//   ....[140]....
        /*1230*/ 	.word	0x0500000f


	//   ....[141]....
        /*1234*/ 	.word	0x0500000f


	//   ....[142]....
        /*1238*/ 	.word	0x0500000f


	//   ....[143]....
        /*123c*/ 	.word	0x0500000f


	//   ....[144]....
        /*1240*/ 	.word	0x0500000f


	//   ....[145]....
        /*1244*/ 	.word	0x0500000f


	//   ....[146]....
        /*1248*/ 	.word	0x0500000f


	//   ....[147]....
        /*124c*/ 	.word	0x0500000f


	//   ....[148]....
        /*1250*/ 	.word	0x0500000f


	//   ....[149]....
        /*1254*/ 	.word	0x0500000f


	//   ....[150]....
        /*1258*/ 	.word	0x0500000f


	//   ....[151]....
        /*125c*/ 	.word	0x0500000f


	//   ....[152]....
        /*1260*/ 	.word	0x0500000f


	//   ....[153]....
        /*1264*/ 	.word	0x0500000f


	//   ....[154]....
        /*1268*/ 	.word	0x0500000f


	//   ....[155]....
        /*126c*/ 	.word	0x0500000f


	//   ....[156]....
        /*1270*/ 	.word	0x0500000f


	//   ....[157]....
        /*1274*/ 	.word	0x0500000f


	//   ....[158]....
        /*1278*/ 	.word	0x0500000f


	//   ....[159]....
        /*127c*/ 	.word	0x0500000f


	//   ....[160]....
        /*1280*/ 	.word	0x0500000f


	//   ....[161]....
        /*1284*/ 	.word	0x0500000f


	//   ....[162]....
        /*1288*/ 	.word	0x0500000f


	//   ....[163]....
        /*128c*/ 	.word	0x0500000f


	//   ....[164]....
        /*1290*/ 	.word	0x0500000f


	//   ....[165]....
        /*1294*/ 	.word	0x0500000f


	//   ....[166]....
        /*1298*/ 	.word	0x0500000f


	//   ....[167]....
        /*129c*/ 	.word	0x0500000f


	//   ....[168]....
        /*12a0*/ 	.word	0x0500000f


	//   ....[169]....
        /*12a4*/ 	.word	0x0500000f


	//   ....[170]....
        /*12a8*/ 	.word	0x0500000f


	//   ....[171]....
        /*12ac*/ 	.word	0x0500000f


	//   ....[172]....
        /*12b0*/ 	.word	0x0500000f


	//   ....[173]....
        /*12b4*/ 	.word	0x0500000f


	//   ....[174]....
        /*12b8*/ 	.word	0x0500000f


	//   ....[175]....
        /*12bc*/ 	.word	0x0500000f


	//   ....[176]....
        /*12c0*/ 	.word	0x0500000f


	//   ....[177]....
        /*12c4*/ 	.word	0x0500000f


	//   ....[178]....
        /*12c8*/ 	.word	0x0500000f


	//   ....[179]....
        /*12cc*/ 	.word	0x0500000f


	//   ....[180]....
        /*12d0*/ 	.word	0x0500000f


	//   ....[181]....
        /*12d4*/ 	.word	0x0500000f


	//   ....[182]....
        /*12d8*/ 	.word	0x0500000f


	//   ....[183]....
        /*12dc*/ 	.word	0x0500000f


	//   ....[184]....
        /*12e0*/ 	.word	0x0500000f


	//   ....[185]....
        /*12e4*/ 	.word	0x0500000f


	//   ....[186]....
        /*12e8*/ 	.word	0x0500000f


	//   ....[187]....
        /*12ec*/ 	.word	0x0500000f


	//   ....[188]....
        /*12f0*/ 	.word	0x0500000f


	//   ....[189]....
        /*12f4*/ 	.word	0x0500000f


	//   ....[190]....
        /*12f8*/ 	.word	0x0500000f


	//   ....[191]....
        /*12fc*/ 	.word	0x0500000f


	//   ....[192]....
        /*1300*/ 	.word	0x0500000f


	//   ....[193]....
        /*1304*/ 	.word	0x0500000f


	//   ....[194]....
        /*1308*/ 	.word	0x0500000f


	//   ....[195]....
        /*130c*/ 	.word	0x0500000f


	//   ....[196]....
        /*1310*/ 	.word	0x0500000f


	//   ....[197]....
        /*1314*/ 	.word	0x0500000f


	//   ....[198]....
        /*1318*/ 	.word	0x0500000f


	//   ....[199]....
        /*131c*/ 	.word	0x0500000f


	//   ....[200]....
        /*1320*/ 	.word	0x0500000f


	//   ....[201]....
        /*1324*/ 	.word	0x0500000f


	//   ....[202]....
        /*1328*/ 	.word	0x0500000f


	//   ....[203]....
        /*132c*/ 	.word	0x0500000f


	//   ....[204]....
        /*1330*/ 	.word	0x0500000f


	//   ....[205]....
        /*1334*/ 	.word	0x0500000f


	//   ....[206]....
        /*1338*/ 	.word	0x0500000f


	//   ....[207]....
        /*133c*/ 	.word	0x0500000f


	//   ....[208]....
        /*1340*/ 	.word	0x0500000f


	//   ....[209]....
        /*1344*/ 	.word	0x0500000f


	//   ....[210]....
        /*1348*/ 	.word	0x0500000f


	//   ....[211]....
        /*134c*/ 	.word	0x0500000f


	//   ....[212]....
        /*1350*/ 	.word	0x0500000f


	//   ....[213]....
        /*1354*/ 	.word	0x0500000f


	//   ....[214]....
        /*1358*/ 	.word	0x0500000f


	//   ....[215]....
        /*135c*/ 	.word	0x0500000f


	//   ....[216]....
        /*1360*/ 	.word	0x0500000f


	//   ....[217]....
        /*1364*/ 	.word	0x0500000f


	//   ....[218]....
        /*1368*/ 	.word	0x0500000f


	//   ....[219]....
        /*136c*/ 	.word	0x0500000f


	//   ....[220]....
        /*1370*/ 	.word	0x0500000f


	//   ....[221]....
        /*1374*/ 	.word	0x0500000f


	//   ....[222]....
        /*1378*/ 	.word	0x0500000f


	//   ....[223]....
        /*137c*/ 	.word	0x0500000f


	//   ....[224]....
        /*1380*/ 	.word	0x0500000f


	//   ....[225]....
        /*1384*/ 	.word	0x0500000f


	//   ....[226]....
        /*1388*/ 	.word	0x0500000f


	//   ....[227]....
        /*138c*/ 	.word	0x0500000f


	//----- nvinfo : EIATTR_COOP_GROUP_INSTR_OFFSETS
	.align		4
.L_1621:
        /*1390*/ 	.byte	0x04, 0x28
        /*1392*/ 	.short	(.L_1623 - .L_1622)


	//   ....[0]....
.L_1622:
        /*1394*/ 	.word	0x00000070


	//   ....[1]....
        /*1398*/ 	.word	0x000001a0


	//   ....[2]....
        /*139c*/ 	.word	0x000001f0


	//   ....[3]....
        /*13a0*/ 	.word	0x00000440


	//   ....[4]....
        /*13a4*/ 	.word	0x000005a0


	//   ....[5]....
        /*13a8*/ 	.word	0x000006c0


	//   ....[6]....
        /*13ac*/ 	.word	0x00000820


	//   ....[7]....
        /*13b0*/ 	.word	0x00006c00


	//   ....[8]....
        /*13b4*/ 	.word	0x000073f0


	//   ....[9]....
        /*13b8*/ 	.word	0x00007400


	//   ....[10]....
        /*13bc*/ 	.word	0x00007410


	//   ....[11]....
        /*13c0*/ 	.word	0x00007420


	//   ....[12]....
        /*13c4*/ 	.word	0x00007720


	//   ....[13]....
        /*13c8*/ 	.word	0x00007730


	//   ....[14]....
        /*13cc*/ 	.word	0x00007740


	//   ....[15]....
        /*13d0*/ 	.word	0x00007750


	//   ....[16]....
        /*13d4*/ 	.word	0x00008970


	//   ....[17]....
        /*13d8*/ 	.word	0x00008980


	//   ....[18]....
        /*13dc*/ 	.word	0x00008990


	//   ....[19]....
        /*13e0*/ 	.word	0x000089c0


	//   ....[20]....
        /*13e4*/ 	.word	0x00008aa0


	//   ....[21]....
        /*13e8*/ 	.word	0x00008ac0


	//   ....[22]....
        /*13ec*/ 	.word	0x00008ad0


	//   ....[23]....
        /*13f0*/ 	.word	0x00008b50


	//   ....[24]....
        /*13f4*/ 	.word	0x0000b020


	//   ....[25]....
        /*13f8*/ 	.word	0x0000b250


	//   ....[26]....
        /*13fc*/ 	.word	0x0000b7d0


	//   ....[27]....
        /*1400*/ 	.word	0x0000b840


	//   ....[28]....
        /*1404*/ 	.word	0x0000bf00


	//   ....[29]....
        /*1408*/ 	.word	0x0000bf50


	//   ....[30]....
        /*140c*/ 	.word	0x0000dca0


	//   ....[31]....
        /*1410*/ 	.word	0x0000dce0


	//   ....[32]....
        /*1414*/ 	.word	0x0000e430


	//   ....[33]....
        /*1418*/ 	.word	0x0000e490


	//   ....[34]....
        /*141c*/ 	.word	0x0000ecb0


	//   ....[35]....
        /*1420*/ 	.word	0x0000ece0


	//   ....[36]....
        /*1424*/ 	.word	0x000116b0


	//   ....[37]....
        /*1428*/ 	.word	0x00011720


	//   ....[38]....
        /*142c*/ 	.word	0x00011d30


	//   ....[39]....
        /*1430*/ 	.word	0x00011d80


	//   ....[40]....
        /*1434*/ 	.word	0x00013280


	//   ....[41]....
        /*1438*/ 	.word	0x00013310


	//   ....[42]....
        /*143c*/ 	.word	0x00013320


	//   ....[43]....
        /*1440*/ 	.word	0x00013380


	//   ....[44]....
        /*1444*/ 	.word	0x00014df0


	//   ....[45]....
        /*1448*/ 	.word	0x00014e10


	//   ....[46]....
        /*144c*/ 	.word	0x00014e20


	//   ....[47]....
        /*1450*/ 	.word	0x00014e30


	//   ....[48]....
        /*1454*/ 	.word	0x00015840


	//   ....[49]....
        /*1458*/ 	.word	0x00015850


	//   ....[50]....
        /*145c*/ 	.word	0x00015a90


	//   ....[51]....
        /*1460*/ 	.word	0x00015aa0


	//   ....[52]....
        /*1464*/ 	.word	0x00015ca0


	//   ....[53]....
        /*1468*/ 	.word	0x00015cb0


	//   ....[54]....
        /*146c*/ 	.word	0x00015eb0


	//   ....[55]....
        /*1470*/ 	.word	0x00015ec0


	//   ....[56]....
        /*1474*/ 	.word	0x00016360


	//   ....[57]....
        /*1478*/ 	.word	0x00016370


	//   ....[58]....
        /*147c*/ 	.word	0x00016ff0


	//   ....[59]....
        /*1480*/ 	.word	0x00017000


	//   ....[60]....
        /*1484*/ 	.word	0x00019250


	//   ....[61]....
        /*1488*/ 	.word	0x00019260


	//   ....[62]....
        /*148c*/ 	.word	0x00019470


	//   ....[63]....
        /*1490*/ 	.word	0x00019480


	//   ....[64]....
        /*1494*/ 	.word	0x00019680


	//   ....[65]....
        /*1498*/ 	.word	0x00019690


	//   ....[66]....
        /*149c*/ 	.word	0x00019890


	//   ....[67]....
        /*14a0*/ 	.word	0x000198a0


	//   ....[68]....
        /*14a4*/ 	.word	0x00019b00


	//   ....[69]....
        /*14a8*/ 	.word	0x00019d30


	//   ....[70]....
        /*14ac*/ 	.word	0x00019d60


	//   ....[71]....
        /*14b0*/ 	.word	0x00019d90


	//   ....[72]....
        /*14b4*/ 	.word	0x00019dc0


	//   ....[73]....
        /*14b8*/ 	.word	0x00019df0


	//   ....[74]....
        /*14bc*/ 	.word	0x00019e20


	//   ....[75]....
        /*14c0*/ 	.word	0x00019fc0


	//   ....[76]....
        /*14c4*/ 	.word	0x00019ff0


	//   ....[77]....
        /*14c8*/ 	.word	0x0001a020


	//   ....[78]....
        /*14cc*/ 	.word	0x0001a050


	//   ....[79]....
        /*14d0*/ 	.word	0x0001a080


	//   ....[80]....
        /*14d4*/ 	.word	0x0001a0b0


	//   ....[81]....
        /*14d8*/ 	.word	0x0001a150


	//   ....[82]....
        /*14dc*/ 	.word	0x0001a180


	//   ....[83]....
        /*14e0*/ 	.word	0x0001a190


	//   ....[84]....
        /*14e4*/ 	.word	0x0001a1c0


	//   ....[85]....
        /*14e8*/ 	.word	0x0001b7b0


	//   ....[86]....
        /*14ec*/ 	.word	0x0001d440


	//   ....[87]....
        /*14f0*/ 	.word	0x0001def0


	//   ....[88]....
        /*14f4*/ 	.word	0x0001df20


	//   ....[89]....
        /*14f8*/ 	.word	0x0001df40


	//   ....[90]....
        /*14fc*/ 	.word	0x0001df80


	//   ....[91]....
        /*1500*/ 	.word	0x0001e070


	//   ....[92]....
        /*1504*/ 	.word	0x0001e080


	//   ....[93]....
        /*1508*/ 	.word	0x0001e130


	//   ....[94]....
        /*150c*/ 	.word	0x0001e140


	//   ....[95]....
        /*1510*/ 	.word	0x0001e1d0


	//   ....[96]....
        /*1514*/ 	.word	0x0001e1f0


	//   ....[97]....
        /*1518*/ 	.word	0x0001e290


	//   ....[98]....
        /*151c*/ 	.word	0x0001e2b0


	//   ....[99]....
        /*1520*/ 	.word	0x0001e340


	//   ....[100]....
        /*1524*/ 	.word	0x0001e360


	//   ....[101]....
        /*1528*/ 	.word	0x0001e3f0


	//   ....[102]....
        /*152c*/ 	.word	0x0001e400


	//   ....[103]....
        /*1530*/ 	.word	0x0001eb30


	//   ....[104]....
        /*1534*/ 	.word	0x0001eb40


	//   ....[105]....
        /*1538*/ 	.word	0x0001ebf0


	//   ....[106]....
        /*153c*/ 	.word	0x0001ec00


	//   ....[107]....
        /*1540*/ 	.word	0x0001ecc0


	//   ....[108]....
        /*1544*/ 	.word	0x0001ecd0


	//   ....[109]....
        /*1548*/ 	.word	0x0001ed90


	//   ....[110]....
        /*154c*/ 	.word	0x0001eda0


	//   ....[111]....
        /*1550*/ 	.word	0x0001ee40


	//   ....[112]....
        /*1554*/ 	.word	0x0001ee50


	//   ....[113]....
        /*1558*/ 	.word	0x0001ef00


	//   ....[114]....
        /*155c*/ 	.word	0x0001ef10


	//   ....[115]....
        /*1560*/ 	.word	0x0001efc0


	//   ....[116]....
        /*1564*/ 	.word	0x0001efd0


	//   ....[117]....
        /*1568*/ 	.word	0x0001efe0


	//   ....[118]....
        /*156c*/ 	.word	0x0001f050


	//   ....[119]....
        /*1570*/ 	.word	0x00021be0


	//   ....[120]....
        /*1574*/ 	.word	0x00021c10


	//   ....[121]....
        /*1578*/ 	.word	0x00021c70


	//   ....[122]....
        /*157c*/ 	.word	0x00021ca0


	//   ....[123]....
        /*1580*/ 	.word	0x00021cd0


	//   ....[124]....
        /*1584*/ 	.word	0x00021d00


	//   ....[125]....
        /*1588*/ 	.word	0x00021d30


	//   ....[126]....
        /*158c*/ 	.word	0x00021d60


	//   ....[127]....
        /*1590*/ 	.word	0x00021f20


	//   ....[128]....
        /*1594*/ 	.word	0x00021f50


	//   ....[129]....
        /*1598*/ 	.word	0x00021f80


	//   ....[130]....
        /*159c*/ 	.word	0x00021fb0


	//   ....[131]....
        /*15a0*/ 	.word	0x00021fe0


	//   ....[132]....
        /*15a4*/ 	.word	0x00022010


	//   ....[133]....
        /*15a8*/ 	.word	0x000220e0


	//   ....[134]....
        /*15ac*/ 	.word	0x00022100


	//   ....[135]....
        /*15b0*/ 	.word	0x00022110


	//   ....[136]....
        /*15b4*/ 	.word	0x00022190


	//   ....[137]....
        /*15b8*/ 	.word	0x00022cd0


	//   ....[138]....
        /*15bc*/ 	.word	0x000230e0


	//   ....[139]....
        /*15c0*/ 	.word	0x00023180


	//   ....[140]....
        /*15c4*/ 	.word	0x00023210


	//   ....[141]....
        /*15c8*/ 	.word	0x00023260


	//   ....[142]....
        /*15cc*/ 	.word	0x000232b0


	//   ....[143]....
        /*15d0*/ 	.word	0x00023340


	//   ....[144]....
        /*15d4*/ 	.word	0x000233d0


	//   ....[145]....
        /*15d8*/ 	.word	0x00023420


	//   ....[146]....
        /*15dc*/ 	.word	0x00023470


	//   ....[147]....
        /*15e0*/ 	.word	0x00023570


	//   ....[148]....
        /*15e4*/ 	.word	0x00023620


	//   ....[149]....
        /*15e8*/ 	.word	0x00023670


	//   ....[150]....
        /*15ec*/ 	.word	0x000236c0


	//   ....[151]....
        /*15f0*/ 	.word	0x00023840


	//   ....[152]....
        /*15f4*/ 	.word	0x000239a0


	//   ....[153]....
        /*15f8*/ 	.word	0x00023a20


	//   ....[154]....
        /*15fc*/ 	.word	0x00023a70


	//   ....[155]....
        /*1600*/ 	.word	0x00023d70


	//   ....[156]....
        /*1604*/ 	.word	0x00023dc0


	//   ....[157]....
        /*1608*/ 	.word	0x00023e50


	//   ....[158]....
        /*160c*/ 	.word	0x00023ee0


	//   ....[159]....
        /*1610*/ 	.word	0x00023f70


	//   ....[160]....
        /*1614*/ 	.word	0x00024000


	//   ....[161]....
        /*1618*/ 	.word	0x00024090


	//   ....[162]....
        /*161c*/ 	.word	0x00024120


	//   ....[163]....
        /*1620*/ 	.word	0x000241a0


	//   ....[164]....
        /*1624*/ 	.word	0x000241f0


	//   ....[165]....
        /*1628*/ 	.word	0x00024290


	//   ....[166]....
        /*162c*/ 	.word	0x00024320


	//   ....[167]....
        /*1630*/ 	.word	0x000243b0


	//   ....[168]....
        /*1634*/ 	.word	0x00024400


	//   ....[169]....
        /*1638*/ 	.word	0x00024490


	//   ....[170]....
        /*163c*/ 	.word	0x00024520


	//   ....[171]....
        /*1640*/ 	.word	0x000245b0


	//   ....[172]....
        /*1644*/ 	.word	0x00024640


	//   ....[173]....
        /*1648*/ 	.word	0x000246d0


	//   ....[174]....
        /*164c*/ 	.word	0x00024760


	//   ....[175]....
        /*1650*/ 	.word	0x00024820


	//   ....[176]....
        /*1654*/ 	.word	0x00024b00


	//   ....[177]....
        /*1658*/ 	.word	0x00024c80


	//   ....[178]....
        /*165c*/ 	.word	0x00024ce0


	//   ....[179]....
        /*1660*/ 	.word	0x00024d70


	//   ....[180]....
        /*1664*/ 	.word	0x00024dd0


	//   ....[181]....
        /*1668*/ 	.word	0x00024e70


	//   ....[182]....
        /*166c*/ 	.word	0x00024f60


	//   ....[183]....
        /*1670*/ 	.word	0x00025090


	//   ....[184]....
        /*1674*/ 	.word	0x00025130


	//   ....[185]....
        /*1678*/ 	.word	0x00025200


	//   ....[186]....
        /*167c*/ 	.word	0x00025300


	//   ....[187]....
        /*1680*/ 	.word	0x00025370


	//   ....[188]....
        /*1684*/ 	.word	0x00025410


	//   ....[189]....
        /*1688*/ 	.word	0x000254e0


	//   ....[190]....
        /*168c*/ 	.word	0x00025580


	//   ....[191]....
        /*1690*/ 	.word	0x00025630


	//   ....[192]....
        /*1694*/ 	.word	0x00025710


	//   ....[193]....
        /*1698*/ 	.word	0x00025970


	//   ....[194]....
        /*169c*/ 	.word	0x00025a20


	//   ....[195]....
        /*16a0*/ 	.word	0x00025b20


	//   ....[196]....
        /*16a4*/ 	.word	0x00025c10


	//   ....[197]....
        /*16a8*/ 	.word	0x00025ca0


	//   ....[198]....
        /*16ac*/ 	.word	0x00025d90


	//   ....[199]....
        /*16b0*/ 	.word	0x00025e20


	//   ....[200]....
        /*16b4*/ 	.word	0x00025f10


	//   ....[201]....
        /*16b8*/ 	.word	0x00025fa0


	//   ....[202]....
        /*16bc*/ 	.word	0x00026090


	//   ....[203]....
        /*16c0*/ 	.word	0x00026120


	//   ....[204]....
        /*16c4*/ 	.word	0x00026200


	//   ....[205]....
        /*16c8*/ 	.word	0x00026330


	//   ....[206]....
        /*16cc*/ 	.word	0x00026380


	//   ....[207]....
        /*16d0*/ 	.word	0x000263e0


	//   ....[208]....
        /*16d4*/ 	.word	0x00026480


	//   ....[209]....
        /*16d8*/ 	.word	0x00026820


	//   ....[210]....
        /*16dc*/ 	.word	0x000268c0


	//   ....[211]....
        /*16e0*/ 	.word	0x00026a60


	//   ....[212]....
        /*16e4*/ 	.word	0x00026ae0


	//   ....[213]....
        /*16e8*/ 	.word	0x00026b60


	//   ....[214]....
        /*16ec*/ 	.word	0x00026be0


	//   ....[215]....
        /*16f0*/ 	.word	0x00026c60


	//   ....[216]....
        /*16f4*/ 	.word	0x00026cf0


	//   ....[217]....
        /*16f8*/ 	.word	0x00026d90


	//   ....[218]....
        /*16fc*/ 	.word	0x00026e40


	//   ....[219]....
        /*1700*/ 	.word	0x00026ec0


	//   ....[220]....
        /*1704*/ 	.word	0x00026f40


	//   ....[221]....
        /*1708*/ 	.word	0x00026fc0


	//   ....[222]....
        /*170c*/ 	.word	0x00027050


	//   ....[223]....
        /*1710*/ 	.word	0x000270d0


	//   ....[224]....
        /*1714*/ 	.word	0x00027180


	//   ....[225]....
        /*1718*/ 	.word	0x000271d0


	//   ....[226]....
        /*171c*/ 	.word	0x00027290


	//   ....[227]....
        /*1720*/ 	.word	0x000273c0


	//----- nvinfo : EIATTR_REG_RECONFIG
	.align		4
.L_1623:
        /*1724*/ 	.byte	0x01, 0x54
	.zero		2


	//----- nvinfo : EIATTR_SYSCALL_OFFSETS
	.align		4
        /*1728*/ 	.byte	0x04, 0x46
        /*172a*/ 	.short	(.L_1625 - .L_1624)


	//   ....[0]....
.L_1624:
        /*172c*/ 	.word	0x000023f0


	//   ....[1]....
        /*1730*/ 	.word	0x00002540


	//   ....[2]....
        /*1734*/ 	.word	0x00006df0


	//   ....[3]....
        /*1738*/ 	.word	0x00007110


	//   ....[4]....
        /*173c*/ 	.word	0x0001d060


	//   ....[5]....
        /*1740*/ 	.word	0x0001d1b0


	//   ....[6]....
        /*1744*/ 	.word	0x0001d2b0


	//   ....[7]....
        /*1748*/ 	.word	0x0001db10


	//   ....[8]....
        /*174c*/ 	.word	0x0001e710


	//----- nvinfo : EIATTR_MBARRIER_INSTR_OFFSETS
	.align		4
.L_1625:
        /*1750*/ 	.byte	0x04, 0x39
        /*1752*/ 	.short	(.L_1627 - .L_1626)


	//   ....[0]....
.L_1626:
        /*1754*/ 	.word	0x000002e0
        /*1758*/ 	.word	0x000000ff
        /*175c*/ 	.word	0x00032400
        /*1760*/ 	.short	0x0100
        /*1762*/ 	.byte	0x08
	.zero		1


	//   ....[1]....
        /*1764*/ 	.word	0x000002f0
        /*1768*/ 	.word	0x000000ff
        /*176c*/ 	.word	0x00032410
        /*1770*/ 	.short	0x0100
        /*1772*/ 	.byte	0x08
	.zero		1


	//   ....[2]....
        /*1774*/ 	.word	0x00000300
        /*1778*/ 	.word	0x000000ff
        /*177c*/ 	.word	0x00032420
        /*1780*/ 	.short	0x0100
        /*1782*/ 	.byte	0x08
	.zero		1


	//   ....[3]....
        /*1784*/ 	.word	0x000003f0
        /*1788*/ 	.word	0x000000ff
        /*178c*/ 	.word	0x00032430
        /*1790*/ 	.short	0x0100
        /*1792*/ 	.byte	0x08
	.zero		1


	//   ....[4]....
        /*1794*/ 	.word	0x00000400
        /*1798*/ 	.word	0x000000ff
        /*179c*/ 	.word	0x00032440
        /*17a0*/ 	.short	0x0100
        /*17a2*/ 	.byte	0x08
	.zero		1


	//   ....[5]....
        /*17a4*/ 	.word	0x00000410
        /*17a8*/ 	.word	0x000000ff
        /*17ac*/ 	.word	0x00032438
        /*17b0*/ 	.short	0x0100
        /*17b2*/ 	.byte	0x08
	.zero		1


	//   ....[6]....
        /*17b4*/ 	.word	0x00000420
        /*17b8*/ 	.word	0x000000ff
        /*17bc*/ 	.word	0x00032448
        /*17c0*/ 	.short	0x0100
        /*17c2*/ 	.byte	0x08
	.zero		1


	//   ....[7]....
        /*17c4*/ 	.word	0x00000550
        /*17c8*/ 	.word	0x000000ff
        /*17cc*/ 	.word	0x00032450
        /*17d0*/ 	.short	0x0100
        /*17d2*/ 	.byte	0x08
	.zero		1


	//   ....[8]....
        /*17d4*/ 	.word	0x00000560
        /*17d8*/ 	.word	0x000000ff
        /*17dc*/ 	.word	0x00032460
        /*17e0*/ 	.short	0x0100
        /*17e2*/ 	.byte	0x08
	.zero		1


	//   ....[9]....
        /*17e4*/ 	.word	0x00000570
        /*17e8*/ 	.word	0x000000ff
        /*17ec*/ 	.word	0x00032458
        /*17f0*/ 	.short	0x0100
        /*17f2*/ 	.byte	0x08
	.zero		1


	//   ....[10]....
        /*17f4*/ 	.word	0x00000580
        /*17f8*/ 	.word	0x000000ff
        /*17fc*/ 	.word	0x00032468
        /*1800*/ 	.short	0x0100
        /*1802*/ 	.byte	0x08
	.zero		1


	//   ....[11]....
        /*1804*/ 	.word	0x00000670
        /*1808*/ 	.word	0x000000ff
        /*180c*/ 	.word	0x00032470
        /*1810*/ 	.short	0x0100
        /*1812*/ 	.byte	0x06
	.zero		1


	//   ....[12]....
        /*1814*/ 	.word	0x00000680
        /*1818*/ 	.word	0x000000ff
        /*181c*/ 	.word	0x00032480
        /*1820*/ 	.short	0x0100
        /*1822*/ 	.byte	0x06
	.zero		1


	//   ....[13]....
        /*1824*/ 	.word	0x00000690
        /*1828*/ 	.word	0x000000ff
        /*182c*/ 	.word	0x00032478
        /*1830*/ 	.short	0x0100
        /*1832*/ 	.byte	0x06
	.zero		1


	//   ....[14]....
        /*1834*/ 	.word	0x000006a0
        /*1838*/ 	.word	0x000000ff
        /*183c*/ 	.word	0x00032488
        /*1840*/ 	.short	0x0100
        /*1842*/ 	.byte	0x06
	.zero		1


	//   ....[15]....
        /*1844*/ 	.word	0x000007d0
        /*1848*/ 	.word	0x000000ff
        /*184c*/ 	.word	0x00032490
        /*1850*/ 	.short	0x0100
        /*1852*/ 	.byte	0x08
	.zero		1


	//   ....[16]....
        /*1854*/ 	.word	0x000007e0
        /*1858*/ 	.word	0x000000ff
        /*185c*/ 	.word	0x000324a0
        /*1860*/ 	.short	0x0100
        /*1862*/ 	.byte	0x08
	.zero		1


	//   ....[17]....
        /*1864*/ 	.word	0x000007f0
        /*1868*/ 	.word	0x000000ff
        /*186c*/ 	.word	0x00032498
        /*1870*/ 	.short	0x0100
        /*1872*/ 	.byte	0x08
	.zero		1


	//   ....[18]....
        /*1874*/ 	.word	0x00000800
        /*1878*/ 	.word	0x000000ff
        /*187c*/ 	.word	0x000324a8
        /*1880*/ 	.short	0x0100
        /*1882*/ 	.byte	0x08
	.zero		1


	//   ....[19]....
        /*1884*/ 	.word	0x00000930
        /*1888*/ 	.word	0x000000ff
        /*188c*/ 	.word	0x000324b0
        /*1890*/ 	.short	0x0100
        /*1892*/ 	.byte	0x08
	.zero		1


	//   ....[20]....
        /*1894*/ 	.word	0x00000940
        /*1898*/ 	.word	0x000000ff
        /*189c*/ 	.word	0x000324c0
        /*18a0*/ 	.short	0x0100
        /*18a2*/ 	.byte	0x08
	.zero		1


	//   ....[21]....
        /*18a4*/ 	.word	0x00000950
        /*18a8*/ 	.word	0x000000ff
        /*18ac*/ 	.word	0x000324b8
        /*18b0*/ 	.short	0x0100
        /*18b2*/ 	.byte	0x08
	.zero		1


	//   ....[22]....
        /*18b4*/ 	.word	0x00000960
        /*18b8*/ 	.word	0x000000ff
        /*18bc*/ 	.word	0x000324c8
        /*18c0*/ 	.short	0x0100
        /*18c2*/ 	.byte	0x08
	.zero		1


	//   ....[23]....
        /*18c4*/ 	.word	0x00003850
        /*18c8*/ 	.word	0x00000060
        /*18cc*/ 	.word	0x00032490
        /*18d0*/ 	.short	0x010a
        /*18d2*/ 	.byte	0x3f
	.zero		1


	//   ....[24]....
        /*18d4*/ 	.word	0x000049c0
        /*18d8*/ 	.word	0x00000060
        /*18dc*/ 	.word	0x00032490
        /*18e0*/ 	.short	0x010a
        /*18e2*/ 	.byte	0x3f
	.zero		1


	//   ....[25]....
        /*18e4*/ 	.word	0x00005a90
        /*18e8*/ 	.word	0x00000060
        /*18ec*/ 	.word	0x00032490
        /*18f0*/ 	.short	0x010a
        /*18f2*/ 	.byte	0x3f
	.zero		1


	//   ....[26]....
        /*18f4*/ 	.word	0x00005cb0
        /*18f8*/ 	.word	0x00000020
        /*18fc*/ 	.word	0x00000000
        /*1900*/ 	.short	0x0101
        /*1902*/ 	.byte	0x3f
	.zero		1


	//   ....[27]....
        /*1904*/ 	.word	0x00005cf0
        /*1908*/ 	.word	0x00000060
        /*190c*/ 	.word	0x000324b0
        /*1910*/ 	.short	0x010a
        /*1912*/ 	.byte	0x3f
	.zero		1


	//   ....[28]....
        /*1914*/ 	.word	0x00006350
        /*1918*/ 	.word	0x00000060
        /*191c*/ 	.word	0x00000000
        /*1920*/ 	.short	0x0101
        /*1922*/ 	.byte	0x3f
	.zero		1


	//   ....[29]....
        /*1924*/ 	.word	0x00006e90
        /*1928*/ 	.word	0x00000013
        /*192c*/ 	.word	0x00032400
        /*1930*/ 	.short	0x010a
        /*1932*/ 	.byte	0x3f
	.zero		1


	//   ....[30]....
        /*1934*/ 	.word	0x00006ee0
        /*1938*/ 	.word	0x00000013
        /*193c*/ 	.word	0x00032400
        /*1940*/ 	.short	0x010a
        /*1942*/ 	.byte	0x3f
	.zero		1


	//   ....[31]....
        /*1944*/ 	.word	0x000079a0
        /*1948*/ 	.word	0x00000013
        /*194c*/ 	.word	0x00032400
        /*1950*/ 	.short	0x010a
        /*1952*/ 	.byte	0x3f
	.zero		1


	//   ....[32]....
        /*1954*/ 	.word	0x00008e00
        /*1958*/ 	.word	0x00000013
        /*195c*/ 	.word	0x00032400
        /*1960*/ 	.short	0x010a
        /*1962*/ 	.byte	0x3f
	.zero		1


	//   ....[33]....
        /*1964*/ 	.word	0x00009cd0
        /*1968*/ 	.word	0x000000b3
        /*196c*/ 	.word	0x00032430
        /*1970*/ 	.short	0x010a
        /*1972*/ 	.byte	0x3f
	.zero		1


	//   ....[34]....
        /*1974*/ 	.word	0x00009d60
        /*1978*/ 	.word	0x000000b3
        /*197c*/ 	.word	0x00032430
        /*1980*/ 	.short	0x010a
        /*1982*/ 	.byte	0x3f
	.zero		1


	//   ....[35]....
        /*1984*/ 	.word	0x0000a090
        /*1988*/ 	.word	0x00000013
        /*198c*/ 	.word	0x00032410
        /*1990*/ 	.short	0x010a
        /*1992*/ 	.byte	0x3f
	.zero		1


	//   ....[36]....
        /*1994*/ 	.word	0x0000a0e0
        /*1998*/ 	.word	0x000000b3
        /*199c*/ 	.word	0x00032450
        /*19a0*/ 	.short	0x010a
        /*19a2*/ 	.byte	0x3f
	.zero		1


	//   ....[37]....
        /*19a4*/ 	.word	0x0000a160
        /*19a8*/ 	.word	0x000000b3
        /*19ac*/ 	.word	0x00032450
        /*19b0*/ 	.short	0x010a
        /*19b2*/ 	.byte	0x3f
	.zero		1


	//   ....[38]....
        /*19b4*/ 	.word	0x0000c130
        /*19b8*/ 	.word	0x00000018
        /*19bc*/ 	.word	0x00000000
        /*19c0*/ 	.short	0x0101
        /*19c2*/ 	.byte	0x3f
	.zero		1


	//   ....[39]....
        /*19c4*/ 	.word	0x0000cd80
        /*19c8*/ 	.word	0x000000b3
        /*19cc*/ 	.word	0x00000000
        /*19d0*/ 	.short	0x0101
        /*19d2*/ 	.byte	0x3f
	.zero		1


	//   ....[40]....
        /*19d4*/ 	.word	0x0000ce60
        /*19d8*/ 	.word	0x000000d3
        /*19dc*/ 	.word	0x00032430
        /*19e0*/ 	.short	0x010a
        /*19e2*/ 	.byte	0x3f
	.zero		1


	//   ....[41]....
        /*19e4*/ 	.word	0x0000ced0
        /*19e8*/ 	.word	0x000000d3
        /*19ec*/ 	.word	0x00032430
        /*19f0*/ 	.short	0x010a
        /*19f2*/ 	.byte	0x3f
	.zero		1


	//   ....[42]....
        /*19f4*/ 	.word	0x0000d170
        /*19f8*/ 	.word	0x000000d3
        /*19fc*/ 	.word	0x00032450
        /*1a00*/ 	.short	0x010a
        /*1a02*/ 	.byte	0x3f
	.zero		1


	//   ....[43]....
        /*1a04*/ 	.word	0x0000d1c0
        /*1a08*/ 	.word	0x000000d3
        /*1a0c*/ 	.word	0x00032450
        /*1a10*/ 	.short	0x010a
        /*1a12*/ 	.byte	0x3f
	.zero		1


	//   ....[44]....
        /*1a14*/ 	.word	0x0000f1c0
        /*1a18*/ 	.word	0x00000003
        /*1a1c*/ 	.word	0x00000000
        /*1a20*/ 	.short	0x0101
        /*1a22*/ 	.byte	0x3f
	.zero		1


	//   ....[45]....
        /*1a24*/ 	.word	0x00010320
        /*1a28*/ 	.word	0x000000d3
        /*1a2c*/ 	.word	0x00000000
        /*1a30*/ 	.short	0x0101
        /*1a32*/ 	.byte	0x3f
	.zero		1


	//   ....[46]....
        /*1a34*/ 	.word	0x00010430
        /*1a38*/ 	.word	0x000000d3
        /*1a3c*/ 	.word	0x00032430
        /*1a40*/ 	.short	0x010a
        /*1a42*/ 	.byte	0x3f
	.zero		1


	//   ....[47]....
        /*1a44*/ 	.word	0x000104a0
        /*1a48*/ 	.word	0x000000d3
        /*1a4c*/ 	.word	0x00032430
        /*1a50*/ 	.short	0x010a
        /*1a52*/ 	.byte	0x3f
	.zero		1


	//   ....[48]....
        /*1a54*/ 	.word	0x00010740
        /*1a58*/ 	.word	0x000000d3
        /*1a5c*/ 	.word	0x00032450
        /*1a60*/ 	.short	0x010a
        /*1a62*/ 	.byte	0x3f
	.zero		1


	//   ....[49]....
        /*1a64*/ 	.word	0x00010790
        /*1a68*/ 	.word	0x000000d3
        /*1a6c*/ 	.word	0x00032450
        /*1a70*/ 	.short	0x010a
        /*1a72*/ 	.byte	0x3f
	.zero		1


	//   ....[50]....
        /*1a74*/ 	.word	0x00011fe0
        /*1a78*/ 	.word	0x00000003
        /*1a7c*/ 	.word	0x00000000
        /*1a80*/ 	.short	0x0101
        /*1a82*/ 	.byte	0x3f
	.zero		1


	//   ....[51]....
        /*1a84*/ 	.word	0x00013240
        /*1a88*/ 	.word	0x000000d3
        /*1a8c*/ 	.word	0x00000000
        /*1a90*/ 	.short	0x0101
        /*1a92*/ 	.byte	0x3f
	.zero		1


	//   ....[52]....
        /*1a94*/ 	.word	0x000157b0
        /*1a98*/ 	.word	0x00000003
        /*1a9c*/ 	.word	0x00000000
        /*1aa0*/ 	.short	0x0101
        /*1aa2*/ 	.byte	0x3f
	.zero		1


	//   ....[53]....
        /*1aa4*/ 	.word	0x000162c0
        /*1aa8*/ 	.word	0x00000003
        /*1aac*/ 	.word	0x00000000
        /*1ab0*/ 	.short	0x0101
        /*1ab2*/ 	.byte	0x3f
	.zero		1


	//   ....[54]....
        /*1ab4*/ 	.word	0x0001b890
        /*1ab8*/ 	.word	0x00000012
        /*1abc*/ 	.word	0x00032420
        /*1ac0*/ 	.short	0x010a
        /*1ac2*/ 	.byte	0x3f
	.zero		1


	//   ....[55]....
        /*1ac4*/ 	.word	0x0001b960
        /*1ac8*/ 	.word	0x00000004
        /*1acc*/ 	.word	0x000324a0
        /*1ad0*/ 	.short	0x010a
        /*1ad2*/ 	.byte	0x3f
	.zero		1


	//   ....[56]....
        /*1ad4*/ 	.word	0x0001bba0
        /*1ad8*/ 	.word	0x00000004
        /*1adc*/ 	.word	0x000324c0
        /*1ae0*/ 	.short	0x010a
        /*1ae2*/ 	.byte	0x3f
	.zero		1


	//   ....[57]....
        /*1ae4*/ 	.word	0x0001c240
        /*1ae8*/ 	.word	0x00000005
        /*1aec*/ 	.word	0x000324a0
        /*1af0*/ 	.short	0x010a
        /*1af2*/ 	.byte	0x3f
	.zero		1


	//   ....[58]....
        /*1af4*/ 	.word	0x0001c470
        /*1af8*/ 	.word	0x00000005
        /*1afc*/ 	.word	0x000324c0
        /*1b00*/ 	.short	0x010a
        /*1b02*/ 	.byte	0x3f
	.zero		1


	//   ....[59]....
        /*1b04*/ 	.word	0x0001d6b0
        /*1b08*/ 	.word	0x00000000
        /*1b0c*/ 	.word	0x00032440
        /*1b10*/ 	.short	0x010a
        /*1b12*/ 	.byte	0x3f
	.zero		1


	//   ....[60]....
        /*1b14*/ 	.word	0x0001e4c0
        /*1b18*/ 	.word	0x00000012
        /*1b1c*/ 	.word	0x00032400
        /*1b20*/ 	.short	0x0107
        /*1b22*/ 	.byte	0x3f
	.zero		1


	//   ....[61]....
        /*1b24*/ 	.word	0x0001e560
        /*1b28*/ 	.word	0x00000012
        /*1b2c*/ 	.word	0x00032400
        /*1b30*/ 	.short	0x0101
        /*1b32*/ 	.byte	0x3f
	.zero		1


	//   ....[62]....
        /*1b34*/ 	.word	0x0001f190
        /*1b38*/ 	.word	0x00000012
        /*1b3c*/ 	.word	0x00032410
        /*1b40*/ 	.short	0x0107
        /*1b42*/ 	.byte	0x3f
	.zero		1


	//   ....[63]....
        /*1b44*/ 	.word	0x0001f290
        /*1b48*/ 	.word	0x00000012
        /*1b4c*/ 	.word	0x00032410
        /*1b50*/ 	.short	0x0101
        /*1b52*/ 	.byte	0x3f
	.zero		1


	//   ....[64]....
        /*1b54*/ 	.word	0x0001f2b0
        /*1b58*/ 	.word	0x00000012
        /*1b5c*/ 	.word	0x00032420
        /*1b60*/ 	.short	0x010a
        /*1b62*/ 	.byte	0x3f
	.zero		1


	//   ....[65]....
        /*1b64*/ 	.word	0x0001f390
        /*1b68*/ 	.word	0x00000002
        /*1b6c*/ 	.word	0x00032460
        /*1b70*/ 	.short	0x010a
        /*1b72*/ 	.byte	0x3f
	.zero		1


	//   ....[66]....
        /*1b74*/ 	.word	0x0001fc40
        /*1b78*/ 	.word	0x00000002
        /*1b7c*/ 	.word	0x00032440
        /*1b80*/ 	.short	0x010a
        /*1b82*/ 	.byte	0x3f
	.zero		1


	//   ....[67]....
        /*1b84*/ 	.word	0x0001fe90
        /*1b88*/ 	.word	0x00000002
        /*1b8c*/ 	.word	0x00032460
        /*1b90*/ 	.short	0x010a
        /*1b92*/ 	.byte	0x3f
	.zero		1


	//   ....[68]....
        /*1b94*/ 	.word	0x00020680
        /*1b98*/ 	.word	0x00000003
        /*1b9c*/ 	.word	0x00032440
        /*1ba0*/ 	.short	0x010a
        /*1ba2*/ 	.byte	0x3f
	.zero		1


	//   ....[69]....
        /*1ba4*/ 	.word	0x000208d0
        /*1ba8*/ 	.word	0x00000003
        /*1bac*/ 	.word	0x00032460
        /*1bb0*/ 	.short	0x010a
        /*1bb2*/ 	.byte	0x3f
	.zero		1


	//   ....[70]....
        /*1bb4*/ 	.word	0x00021050
        /*1bb8*/ 	.word	0x00000003
        /*1bbc*/ 	.word	0x00032440
        /*1bc0*/ 	.short	0x010a
        /*1bc2*/ 	.byte	0x3f
	.zero		1


	//   ....[71]....
        /*1bc4*/ 	.word	0x000212a0
        /*1bc8*/ 	.word	0x00000003
        /*1bcc*/ 	.word	0x00032460
        /*1bd0*/ 	.short	0x010a
        /*1bd2*/ 	.byte	0x3f
	.zero		1


	//   ....[72]....
        /*1bd4*/ 	.word	0x00022c50
        /*1bd8*/ 	.word	0x00000000
        /*1bdc*/ 	.word	0x00032420
        /*1be0*/ 	.short	0x010a
        /*1be2*/ 	.byte	0x3f
	.zero		1


	//   ....[73]....
        /*1be4*/ 	.word	0x00022e30
        /*1be8*/ 	.word	0x00000006
        /*1bec*/ 	.word	0x00000000
        /*1bf0*/ 	.short	0x010a
        /*1bf2*/ 	.byte	0x3f
	.zero		1


	//   ....[74]....
        /*1bf4*/ 	.word	0x00022e60
        /*1bf8*/ 	.word	0x00000007
        /*1bfc*/ 	.word	0x00000000
        /*1c00*/ 	.short	0x010a
        /*1c02*/ 	.byte	0x3f
	.zero		1


	//   ....[75]....
        /*1c04*/ 	.word	0x00022ec0
        /*1c08*/ 	.word	0x00000004
        /*1c0c*/ 	.word	0x00000000
        /*1c10*/ 	.short	0x010a
        /*1c12*/ 	.byte	0x3f
	.zero		1


	//   ....[76]....
        /*1c14*/ 	.word	0x00022ef0
        /*1c18*/ 	.word	0x00000003
        /*1c1c*/ 	.word	0x00000000
        /*1c20*/ 	.short	0x010a
        /*1c22*/ 	.byte	0x3f
	.zero		1


	//   ....[77]....
        /*1c24*/ 	.word	0x00022f50
        /*1c28*/ 	.word	0x00000060
        /*1c2c*/ 	.word	0x00032490
        /*1c30*/ 	.short	0x010a
        /*1c32*/ 	.byte	0x3f
	.zero		1


	//   ....[78]....
        /*1c34*/ 	.word	0x00022fa0
        /*1c38*/ 	.word	0x00000060
        /*1c3c*/ 	.word	0x00032490
        /*1c40*/ 	.short	0x010a
        /*1c42*/ 	.byte	0x3f
	.zero		1


	//   ....[79]....
        /*1c44*/ 	.word	0x00022ff0
        /*1c48*/ 	.word	0x00000060
        /*1c4c*/ 	.word	0x00032490
        /*1c50*/ 	.short	0x010a
        /*1c52*/ 	.byte	0x3f
	.zero		1


	//   ....[80]....
        /*1c54*/ 	.word	0x00023040
        /*1c58*/ 	.word	0x00000060
        /*1c5c*/ 	.word	0x000324b0
        /*1c60*/ 	.short	0x010a
        /*1c62*/ 	.byte	0x3f
	.zero		1


	//   ....[81]....
        /*1c64*/ 	.word	0x000234b0
        /*1c68*/ 	.word	0x00000013
        /*1c6c*/ 	.word	0x00032400
        /*1c70*/ 	.short	0x010a
        /*1c72*/ 	.byte	0x3f
	.zero		1


	//   ....[82]....
        /*1c74*/ 	.word	0x00023aa0
        /*1c78*/ 	.word	0x00000013
        /*1c7c*/ 	.word	0x00032400
        /*1c80*/ 	.short	0x010a
        /*1c82*/ 	.byte	0x3f
	.zero		1


	//   ....[83]....
        /*1c84*/ 	.word	0x00023af0
        /*1c88*/ 	.word	0x000000b3
        /*1c8c*/ 	.word	0x00032430
        /*1c90*/ 	.short	0x010a
        /*1c92*/ 	.byte	0x3f
	.zero		1


	//   ....[84]....
        /*1c94*/ 	.word	0x00023b40
        /*1c98*/ 	.word	0x00000013
        /*1c9c*/ 	.word	0x00032410
        /*1ca0*/ 	.short	0x010a
        /*1ca2*/ 	.byte	0x3f
	.zero		1


	//   ....[85]....
        /*1ca4*/ 	.word	0x00023b90
        /*1ca8*/ 	.word	0x000000b3
        /*1cac*/ 	.word	0x00032450
        /*1cb0*/ 	.short	0x010a
        /*1cb2*/ 	.byte	0x3f
	.zero		1


	//   ....[86]....
        /*1cb4*/ 	.word	0x00023be0
        /*1cb8*/ 	.word	0x000000d3
        /*1cbc*/ 	.word	0x00032430
        /*1cc0*/ 	.short	0x010a
        /*1cc2*/ 	.byte	0x3f
	.zero		1


	//   ....[87]....
        /*1cc4*/ 	.word	0x00023c30
        /*1cc8*/ 	.word	0x000000d3
        /*1ccc*/ 	.word	0x00032450
        /*1cd0*/ 	.short	0x010a
        /*1cd2*/ 	.byte	0x3f
	.zero		1


	//   ....[88]....
        /*1cd4*/ 	.word	0x00023c80
        /*1cd8*/ 	.word	0x000000d3
        /*1cdc*/ 	.word	0x00032430
        /*1ce0*/ 	.short	0x010a
        /*1ce2*/ 	.byte	0x3f
	.zero		1


	//   ....[89]....
        /*1ce4*/ 	.word	0x00023cd0
        /*1ce8*/ 	.word	0x000000d3
        /*1cec*/ 	.word	0x00032450
        /*1cf0*/ 	.short	0x010a
        /*1cf2*/ 	.byte	0x3f
	.zero		1


	//   ....[90]....
        /*1cf4*/ 	.word	0x000248e0
        /*1cf8*/ 	.word	0x00000012
        /*1cfc*/ 	.word	0x00032420
        /*1d00*/ 	.short	0x010a
        /*1d02*/ 	.byte	0x3f
	.zero		1


	//   ....[91]....
        /*1d04*/ 	.word	0x00024930
        /*1d08*/ 	.word	0x00000004
        /*1d0c*/ 	.word	0x000324a0
        /*1d10*/ 	.short	0x010a
        /*1d12*/ 	.byte	0x3f
	.zero		1


	//   ....[92]....
        /*1d14*/ 	.word	0x00024980
        /*1d18*/ 	.word	0x00000004
        /*1d1c*/ 	.word	0x000324c0
        /*1d20*/ 	.short	0x010a
        /*1d22*/ 	.byte	0x3f
	.zero		1


	//   ....[93]....
        /*1d24*/ 	.word	0x000249d0
        /*1d28*/ 	.word	0x00000005
        /*1d2c*/ 	.word	0x000324a0
        /*1d30*/ 	.short	0x010a
        /*1d32*/ 	.byte	0x3f
	.zero		1


	//   ....[94]....
        /*1d34*/ 	.word	0x00024a20
        /*1d38*/ 	.word	0x00000005
        /*1d3c*/ 	.word	0x000324c0
        /*1d40*/ 	.short	0x010a
        /*1d42*/ 	.byte	0x3f
	.zero		1


	//   ....[95]....
        /*1d44*/ 	.word	0x00024bc0
        /*1d48*/ 	.word	0x00000000
        /*1d4c*/ 	.word	0x00032440
        /*1d50*/ 	.short	0x010a
        /*1d52*/ 	.byte	0x3f
	.zero		1


	//   ....[96]....
        /*1d54*/ 	.word	0x00026530
        /*1d58*/ 	.word	0x00000012
        /*1d5c*/ 	.word	0x00032420
        /*1d60*/ 	.short	0x010a
        /*1d62*/ 	.byte	0x3f
	.zero		1


	//   ....[97]....
        /*1d64*/ 	.word	0x00026580
        /*1d68*/ 	.word	0x00000002
        /*1d6c*/ 	.word	0x00032460
        /*1d70*/ 	.short	0x010a
        /*1d72*/ 	.byte	0x3f
	.zero		1


	//   ....[98]....
        /*1d74*/ 	.word	0x000265d0
        /*1d78*/ 	.word	0x00000002
        /*1d7c*/ 	.word	0x00032440
        /*1d80*/ 	.short	0x010a
        /*1d82*/ 	.byte	0x3f
	.zero		1


	//   ....[99]....
        /*1d84*/ 	.word	0x00026620
        /*1d88*/ 	.word	0x00000002
        /*1d8c*/ 	.word	0x00032460
        /*1d90*/ 	.short	0x010a
        /*1d92*/ 	.byte	0x3f
	.zero		1


	//   ....[100]....
        /*1d94*/ 	.word	0x00026670
        /*1d98*/ 	.word	0x00000003
        /*1d9c*/ 	.word	0x00032440
        /*1da0*/ 	.short	0x010a
        /*1da2*/ 	.byte	0x3f
	.zero		1


	//   ....[101]....
        /*1da4*/ 	.word	0x000266c0
        /*1da8*/ 	.word	0x00000003
        /*1dac*/ 	.word	0x00032460
        /*1db0*/ 	.short	0x010a
        /*1db2*/ 	.byte	0x3f
	.zero		1


	//   ....[102]....
        /*1db4*/ 	.word	0x00026710
        /*1db8*/ 	.word	0x00000003
        /*1dbc*/ 	.word	0x00032440
        /*1dc0*/ 	.short	0x010a
        /*1dc2*/ 	.byte	0x3f
	.zero		1


	//   ....[103]....
        /*1dc4*/ 	.word	0x00026760
        /*1dc8*/ 	.word	0x00000003
        /*1dcc*/ 	.word	0x00032460
        /*1dd0*/ 	.short	0x010a
        /*1dd2*/ 	.byte	0x3f
	.zero		1


	//   ....[104]....
        /*1dd4*/ 	.word	0x000272e0
        /*1dd8*/ 	.word	0x00000000
        /*1ddc*/ 	.word	0x00032420
        /*1de0*/ 	.short	0x010a
        /*1de2*/ 	.byte	0x3f
	.zero		1


	//   ....[105]....
        /*1de4*/ 	.word	0x00027480
        /*1de8*/ 	.word	0x00000006
        /*1dec*/ 	.word	0x00000000
        /*1df0*/ 	.short	0x010a
        /*1df2*/ 	.byte	0x3f
	.zero		1


	//   ....[106]....
        /*1df4*/ 	.word	0x000274d0
        /*1df8*/ 	.word	0x00000007
        /*1dfc*/ 	.word	0x00000000
        /*1e00*/ 	.short	0x010a
        /*1e02*/ 	.byte	0x3f
	.zero		1


	//   ....[107]....
        /*1e04*/ 	.word	0x00027520
        /*1e08*/ 	.word	0x00000004
        /*1e0c*/ 	.word	0x00000000
        /*1e10*/ 	.short	0x010a
        /*1e12*/ 	.byte	0x3f
	.zero		1


	//----- nvinfo : EIATTR_NUM_MBARRIERS
	.align		4
.L_1627:
        /*1e14*/ 	.byte	0x03, 0x38
        /*1e16*/ 	.short	0x0017


	//----- nvinfo : EIATTR_EXIT_INSTR_OFFSETS
	.align		4
        /*1e18*/ 	.byte	0x04, 0x1c
        /*1e1a*/ 	.short	(.L_1629 - .L_1628)


	//   ....[0]....
.L_1628:
        /*1e1c*/ 	.word	0x00022f40


	//----- nvinfo : EIATTR_MAX_THREADS
	.align		4
.L_1629:
        /*1e20*/ 	.byte	0x04, 0x05
        /*1e22*/ 	.short	(.L_1631 - .L_1630)
.L_1630:
        /*1e24*/ 	.word	0x00000180
        /*1e28*/ 	.word	0x00000001
        /*1e2c*/ 	.word	0x00000001


	//----- nvinfo : EIATTR_CRS_STACK_SIZE
	.align		4
.L_1631:
        /*1e30*/ 	.byte	0x04, 0x1e
        /*1e32*/ 	.short	(.L_1633 - .L_1632)
.L_1632:
        /*1e34*/ 	.word	0x00000000


	//----- nvinfo : EIATTR_CBANK_PARAM_SIZE
	.align		4
.L_1633:
        /*1e38*/ 	.byte	0x03, 0x19
        /*1e3a*/ 	.short	0x0bf0


	//----- nvinfo : EIATTR_PARAM_CBANK
	.align		4
        /*1e3c*/ 	.byte	0x04, 0x0a
        /*1e3e*/ 	.short	(.L_1635 - .L_1634)
	.align		4
.L_1634:
        /*1e40*/ 	.word	index@(.nv.constant0._ZN7cutlass13device_kernelIN5flash11enable_sm90INS1_16FlashAttnFwdSm90INS1_25CollectiveMainloopFwdSm90ILi2EN4cute5tupleIJNS5_1CILi1EEES8_S8_EEENS6_IJNS7_ILi128EEENS7_ILi96EEENS7_ILi64EEEEEELi256ENS_6half_tEfNS_4arch4Sm90ELb1ELb0ELb1ELb1ELb0ELb1ELb1ELb1ELb0ELb1ELb1ELb0EEENS1_21CollectiveEpilogueFwdINS6_IJSA_NS7_ILi256EEESB_EEES9_SE_SG_Li256ELb1ELb1ELb1ELb0EEENS1_36VarlenDynamicPersistentTileSchedulerILi128ELi96ELi256ELi128ELb1ELb1ELb1ELb1ELb1ELb1EEEEEEEEEvNT_6ParamsE)
        /*1e44*/ 	.short	0x0210
        /*1e46*/ 	.short	0x0bf0


	//----- nvinfo : EIATTR_SW_WAR
	.align		4
.L_1635:
        /*1e48*/ 	.byte	0x04, 0x36
        /*1e4a*/ 	.short	(.L_1637 - .L_1636)
.L_1636:
        /*1e4c*/ 	.word	0x00000008
.L_1637:


//--------------------- .nv.callgraph             --------------------------
	.section	.nv.callgraph,"",@"SHT_CUDA_CALLGRAPH"
	.align	4
	.sectionentsize	8
	.align		4
        /*0000*/ 	.word	0x00000000
	.align		4
        /*0004*/ 	.word	0xffffffff
	.align		4
        /*0008*/ 	.word	index@(_ZN7cutlass13device_kernelIN5flash11enable_sm90INS1_16FlashAttnFwdSm90INS1_25CollectiveMainloopFwdSm90ILi2EN4cute5tupleIJNS5_1CILi1EEES8_S8_EEENS6_IJNS7_ILi128EEESA_NS7_ILi192EEEEEELi128ENS_6half_tEfNS_4arch4Sm90ELb0ELb0ELb1ELb0ELb0ELb0ELb0ELb1ELb1ELb1ELb1ELb0EEENS1_21CollectiveEpilogueFwdINS6_IJSA_SA_SA_EEES9_SD_SF_Li256ELb0ELb1ELb1ELb0EEENS1_19SingleTileSchedulerILb0ELb1ELb1ELi128EEEEEEEEEvNT_6ParamsE)
	.align		4
        /*000c*/ 	.word	index@(__assertfail)
	.align		4
        /*0010*/ 	.word	index@(_ZN7cutlass13device_kernelIN5flash11enable_sm90INS1_16FlashAttnFwdSm90INS1_25CollectiveMainloopFwdSm90ILi2EN4cute5tupleIJNS5_1CILi1EEES8_S8_EEENS6_IJNS7_ILi128EEESA_NS7_ILi192EEEEEELi128ENS_6half_tEfNS_4arch4Sm90ELb0ELb0ELb1ELb1ELb0ELb0ELb0ELb1ELb1ELb1ELb1ELb0EEENS1_21CollectiveEpilogueFwdINS6_IJSA_SA_SA_EEES9_SD_SF_Li256ELb1ELb1ELb1ELb0EEENS1_36VarlenDynamicPersistentTileSchedulerILi128ELi128ELi256ELi128ELb1ELb1ELb1ELb0ELb1ELb1EEEEEEEEEvNT_6ParamsE)
	.align		4
        /*0014*/ 	.word	index@(__assertfail)
	.align		4
        /*0018*/ 	.word	index@(_ZN7cutlass13device_kernelIN5flash11enable_sm90INS1_16FlashAttnFwdSm90INS1_25CollectiveMainloopFwdSm90ILi2EN4cute5tupleIJNS5_1CILi1EEES8_S8_EEENS6_IJNS7_ILi128EEESA_NS7_ILi192EEEEEELi128ENS_6half_tEfNS_4arch4Sm90ELb0ELb0ELb1ELb1ELb0ELb1ELb0ELb1ELb1ELb1ELb1ELb0EEENS1_21CollectiveEpilogueFwdINS6_IJSA_SA_SA_EEES9_SD_SF_Li256ELb1ELb1ELb1ELb0EEENS1_36VarlenDynamicPersistentTileSchedulerILi128ELi128ELi256ELi128ELb1ELb1ELb1ELb0ELb1ELb1EEEEEEEEEvNT_6ParamsE)
	.align		4
        /*001c*/ 	.word	index@(__assertfail)
	.align		4
        /*0020*/ 	.word	index@(_ZN7cutlass13device_kernelIN5flash11enable_sm90INS1_16FlashAttnFwdSm90INS1_25CollectiveMainloopFwdSm90ILi2EN4cute5tupleIJNS5_1CILi1EEES8_S8_EEENS6_IJNS7_ILi128EEENS7_ILi96EEENS7_ILi192EEEEEELi128ENS_6half_tEfNS_4arch4Sm90ELb0ELb1ELb1ELb0ELb0ELb0ELb0ELb1ELb1ELb1ELb1ELb0EEENS1_21CollectiveEpilogueFwdINS6_IJSA_SA_SB_EEES9_SE_SG_Li256ELb0ELb1ELb1ELb0EEENS1_19SingleTileSchedulerILb0ELb1ELb1ELi128EEEEEEEEEvNT_6ParamsE)
	.align		4
        /*0024*/ 	.word	index@(__assertfail)
	.align		4
        /*0028*/ 	.word	index@(_ZN7cutlass13device_kernelIN5flash11enable_sm90INS1_16FlashAttnFwdSm90INS1_25CollectiveMainloopFwdSm90ILi2EN4cute5tupleIJNS5_1CILi1EEES8_S8_EEENS6_IJNS7_ILi128EEENS7_ILi96EEENS7_ILi192EEEEEELi128ENS_6half_tEfNS_4arch4Sm90ELb0ELb1ELb1ELb1ELb0ELb0ELb0ELb1ELb1ELb1ELb1ELb0EEENS1_21CollectiveEpilogueFwdINS6_IJSA_SA_SB_EEES9_SE_SG_Li256ELb1ELb1ELb1ELb0EEENS1_36VarlenDynamicPersistentTileSchedulerILi128ELi96ELi256ELi128ELb1ELb1ELb1ELb1ELb0ELb1EEEEEEEEEvNT_6ParamsE)
	.align		4
        /*002c*/ 	.word	index@(__assertfail)
	.align		4
        /*0030*/ 	.word	index@(_ZN7cutlass13device_kernelIN5flash11enable_sm90INS1_16FlashAttnFwdSm90INS1_25CollectiveMainloopFwdSm90ILi2EN4cute5tupleIJNS5_1CILi1EEES8_S8_EEENS6_IJNS7_ILi128EEENS7_ILi96EEENS7_ILi192EEEEEELi128ENS_6half_tEfNS_4arch4Sm90ELb0ELb1ELb1ELb1ELb0ELb1ELb0ELb1ELb1ELb1ELb1ELb0EEENS1_21CollectiveEpilogueFwdINS6_IJSA_SA_SB_EEES9_SE_SG_Li256ELb1ELb1ELb1ELb0EEENS1_36VarlenDynamicPersistentTileSchedulerILi128ELi96ELi256ELi128ELb1ELb1ELb1ELb1ELb0ELb1EEEEEEEEEvNT_6ParamsE)
	.align		4
        /*0034*/ 	.word	index@(__assertfail)
	.align		4
        /*0038*/ 	.word	index@(_ZN7cutlass13device_kernelIN5flash11enable_sm90INS1_16FlashAttnFwdSm90INS1_25CollectiveMainloopFwdSm90ILi2EN4cute5tupleIJNS5_1CILi1EEES8_S8_EEENS6_IJNS7_ILi128EEESA_NS7_ILi192EEEEEELi128ENS_6half_tEfNS_4arch4Sm90ELb1ELb0ELb1ELb0ELb0ELb0ELb0ELb1ELb1ELb1ELb1ELb0EEENS1_21CollectiveEpilogueFwdINS6_IJSA_SA_SA_EEES9_SD_SF_Li256ELb0ELb1ELb1ELb0EEENS1_19SingleTileSchedulerILb0ELb1ELb1ELi128EEEEEEEEEvNT_6ParamsE)
	.align		4
        /*003c*/ 	.word	index@(__assertfail)
	.align		4
        /*0040*/ 	.word	index@(_ZN7cutlass13device_kernelIN5flash11enable_sm90INS1_16FlashAttnFwdSm90INS1_25CollectiveMainloopFwdSm90ILi2EN4cute5tupleIJNS5_1CILi1EEES8_S8_EEENS6_IJNS7_ILi128EEESA_NS7_ILi192EEEEEELi128ENS_6half_tEfNS_4arch4Sm90ELb1ELb0ELb1ELb1ELb0ELb0ELb0ELb1ELb1ELb1ELb1ELb0EEENS1_21CollectiveEpilogueFwdINS6_IJSA_SA_SA_EEES9_SD_SF_Li256ELb1ELb1ELb1ELb0EEENS1_36VarlenDynamicPersistentTileSchedulerILi128ELi128ELi256ELi128ELb1ELb1ELb1ELb1ELb1ELb1EEEEEEEEEvNT_6ParamsE)
	.align		4
        /*0044*/ 	.word	index@(__assertfail)
	.align		4
        /*0048*/ 	.word	index@(_ZN7cutlass13device_kernelIN5flash11enable_sm90INS1_16FlashAttnFwdSm90INS1_25CollectiveMainloopFwdSm90ILi2EN4cute5tupleIJNS5_1CILi1EEES8_S8_EEENS6_IJNS7_ILi128EEESA_NS7_ILi192EEEEEELi128ENS_6half_tEfNS_4arch4Sm90ELb1ELb0ELb1ELb1ELb0ELb1ELb0ELb1ELb1ELb1ELb1ELb0EEENS1_21CollectiveEpilogueFwdINS6_IJSA_SA_SA_EEES9_SD_SF_Li256ELb1ELb1ELb1ELb0EEENS1_36VarlenDynamicPersistentTileSchedulerILi128ELi128ELi256ELi128ELb1ELb1ELb1ELb1ELb1ELb1EEEEEEEEEvNT_6ParamsE)
	.align		4
        /*004c*/ 	.word	index@(__assertfail)
	.align		4
        /*0050*/ 	.word	index@(_ZN7cutlass13device_kernelIN5flash11enable_sm90INS1_16FlashAttnFwdSm90INS1_25CollectiveMainloopFwdSm90ILi2EN4cute5tupleIJNS5_1CILi1EEES8_S8_EEENS6_IJNS7_ILi64EEESA_SA_EEELi512ENS_6half_tEfNS_4arch4Sm90ELb0ELb0ELb1ELb0ELb0ELb0ELb0ELb0ELb0ELb1ELb1ELb0EEENS1_21CollectiveEpilogueFwdINS6_IJSA_NS7_ILi512EEESA_EEES9_SC_SE_Li256ELb0ELb1ELb1ELb0EEENS1_19SingleTileSchedulerILb0ELb1ELb1ELi64EEEEEEEEEvNT_6ParamsE)
	.align		4
        /*0054*/ 	.word	index@(__assertfail)
	.align		4
        /*0058*/ 	.word	index@(_ZN7cutlass13device_kernelIN5flash11enable_sm90INS1_16FlashAttnFwdSm90INS1_25CollectiveMainloopFwdSm90ILi2EN4cute5tupleIJNS5_1CILi1EEES8_S8_EEENS6_IJNS7_ILi64EEESA_SA_EEELi512ENS_6half_tEfNS_4arch4Sm90ELb0ELb0ELb1ELb0ELb0ELb0ELb1ELb0ELb0ELb1ELb1ELb0EEENS1_21CollectiveEpilogueFwdINS6_IJSA_NS7_ILi512EEESA_EEES9_SC_SE_Li256ELb0ELb1ELb1ELb0EEENS1_19SingleTileSchedulerILb0ELb1ELb1ELi64EEEEEEEEEvNT_6ParamsE)
	.align		4
        /*005c*/ 	.word	index@(__assertfail)
	.align		4
        /*0060*/ 	.word	index@(_ZN7cutlass13device_kernelIN5flash11enable_sm90INS1_16FlashAttnFwdSm90INS1_25CollectiveMainloopFwdSm90ILi2EN4cute5tupleIJNS5_1CILi1EEES8_S8_EEENS6_IJNS7_ILi64EEESA_SA_EEELi512ENS_6half_tEfNS_4arch4Sm90ELb0ELb0ELb1ELb1ELb0ELb0ELb0ELb0ELb0ELb1ELb1ELb0EEENS1_21CollectiveEpilogueFwdINS6_IJSA_NS7_ILi512EEESA_EEES9_SC_SE_Li256ELb1ELb1ELb1ELb0EEENS1_36VarlenDynamicPersistentTileSchedulerILi64ELi64ELi256ELi128ELb1ELb1ELb1ELb0ELb1ELb1EEEEEEEEEvNT_6ParamsE)
	.align		4
        /*0064*/ 	.word	index@(__assertfail)
	.align		4
        /*0068*/ 	.word	index@(_ZN7cutlass13device_kernelIN5flash11enable_sm90INS1_16FlashAttnFwdSm90INS1_25CollectiveMainloopFwdSm90ILi2EN4cute5tupleIJNS5_1CILi1EEES8_S8_EEENS6_IJNS7_ILi64EEESA_SA_EEELi512ENS_6half_tEfNS_4arch4Sm90ELb0ELb0ELb1ELb1ELb0ELb1ELb0ELb0ELb0ELb1ELb1ELb0EEENS1_21CollectiveEpilogueFwdINS6_IJSA_NS7_ILi512EEESA_EEES9_SC_SE_Li256ELb1ELb1ELb1ELb0EEENS1_36VarlenDynamicPersistentTileSchedulerILi64ELi64ELi256ELi128ELb1ELb1ELb1ELb0ELb1ELb1EEEEEEEEEvNT_6ParamsE)
	.align		4
        /*006c*/ 	.word	index@(__assertfail)
	.align		4
        /*0070*/ 	.word	index@(_ZN7cutlass13device_kernelIN5flash11enable_sm90INS1_16FlashAttnFwdSm90INS1_25CollectiveMainloopFwdSm90ILi2EN4cute5tupleIJNS5_1CILi1EEES8_S8_EEENS6_IJNS7_ILi64EEESA_SA_EEELi512ENS_6half_tEfNS_4arch4Sm90ELb0ELb0ELb1ELb1ELb0ELb0ELb1ELb0ELb0ELb1ELb1ELb0EEENS1_21CollectiveEpilogueFwdINS6_IJSA_NS7_ILi512EEESA_EEES9_SC_SE_Li256ELb1ELb1ELb1ELb0EEENS1_36VarlenDynamicPersistentTileSchedulerILi64ELi64ELi256ELi128ELb1ELb1ELb1ELb0ELb1ELb1EEEEEEEEEvNT_6ParamsE)
	.align		4
        /*0074*/ 	.word	index@(__assertfail)
	.align		4
        /*0078*/ 	.word	index@(_ZN7cutlass13device_kernelIN5flash11enable_sm90INS1_16FlashAttnFwdSm90INS1_25CollectiveMainloopFwdSm90ILi2EN4cute5tupleIJNS5_1CILi1EEES8_S8_EEENS6_IJNS7_ILi64EEESA_SA_EEELi512ENS_6half_tEfNS_4arch4Sm90ELb0ELb0ELb1ELb1ELb0ELb1ELb1ELb0ELb0ELb1ELb1ELb0EEENS1_21CollectiveEpilogueFwdINS6_IJSA_NS7_ILi512EEESA_EEES9_SC_SE_Li256ELb1ELb1ELb1ELb0EEENS1_36VarlenDynamicPersistentTileSchedulerILi64ELi64ELi256ELi128ELb1ELb1ELb1ELb0ELb1ELb1EEEEEEEEEvNT_6ParamsE)
	.align		4
        /*007c*/ 	.word	index@(__assertfail)
	.align		4
        /*0080*/ 	.word	index@(_ZN7cutlass13device_kernelIN5flash11enable_sm90INS1_16FlashAttnFwdSm90INS1_25CollectiveMainloopFwdSm90ILi2EN4cute5tupleIJNS5_1CILi1EEES8_S8_EEENS6_IJNS7_ILi64EEESA_SA_EEELi512ENS_6half_tEfNS_4arch4Sm90ELb0ELb1ELb1ELb0ELb0ELb0ELb0ELb0ELb0ELb1ELb1ELb0EEENS1_21CollectiveEpilogueFwdINS6_IJSA_NS7_ILi512EEESA_EEES9_SC_SE_Li256ELb0ELb1ELb1ELb0EEENS1_19SingleTileSchedulerILb0ELb1ELb1ELi64EEEEEEEEEvNT_6ParamsE)
	.align		4
        /*0084*/ 	.word	index@(__assertfail)
	.align		4
        /*0088*/ 	.word	index@(_ZN7cutlass13device_kernelIN5flash11enable_sm90INS1_16FlashAttnFwdSm90INS1_25CollectiveMainloopFwdSm90ILi2EN4cute5tupleIJNS5_1CILi1EEES8_S8_EEENS6_IJNS7_ILi64EEESA_SA_EEELi512ENS_6half_tEfNS_4arch4Sm90ELb0ELb1ELb1ELb0ELb0ELb0ELb1ELb0ELb0ELb1ELb1ELb0EEENS1_21CollectiveEpilogueFwdINS6_IJSA_NS7_ILi512EEESA_EEES9_SC_SE_Li256ELb0ELb1ELb1ELb0EEENS1_19SingleTileSchedulerILb0ELb1ELb1ELi64EEEEEEEEEvNT_6ParamsE)
	.align		4
        /*008c*/ 	.word	index@(__assertfail)
	.align		4
        /*0090*/ 	.word	index@(_ZN7cutlass13device_kernelIN5flash11enable_sm90INS1_16FlashAttnFwdSm90INS1_25CollectiveMainloopFwdSm90ILi2EN4cute5tupleIJNS5_1CILi1EEES8_S8_EEENS6_IJNS7_ILi64EEESA_SA_EEELi512ENS_6half_tEfNS_4arch4Sm90ELb0ELb1ELb1ELb1ELb0ELb0ELb0ELb0ELb0ELb1ELb1ELb0EEENS1_21CollectiveEpilogueFwdINS6_IJSA_NS7_ILi512EEESA_EEES9_SC_SE_Li256ELb1ELb1ELb1ELb0EEENS1_36VarlenDynamicPersistentTileSchedulerILi64ELi64ELi256ELi128ELb1ELb1ELb1ELb1ELb0ELb1EEEEEEEEEvNT_6ParamsE)
	.align		4
        /*0094*/ 	.word	index@(__assertfail)
	.align		4
        /*0098*/ 	.word	index@(_ZN7cutlass13device_kernelIN5flash11enable_sm90INS1_16FlashAttnFwdSm90INS1_25CollectiveMainloopFwdSm90ILi2EN4cute5tupleIJNS5_1CILi1EEES8_S8_EEENS6_IJNS7_ILi64EEESA_SA_EEELi512ENS_6half_tEfNS_4arch4Sm90ELb0ELb1ELb1ELb1ELb0ELb1ELb0ELb0ELb0ELb1ELb1ELb0EEENS1_21CollectiveEpilogueFwdINS6_IJSA_NS7_ILi512EEESA_EEES9_SC_SE_Li256ELb1ELb1ELb1ELb0EEENS1_36VarlenDynamicPersistentTileSchedulerILi64ELi64ELi256ELi128ELb1ELb1ELb1ELb1ELb0ELb1EEEEEEEEEvNT_6ParamsE)
	.align		4
        /*009c*/ 	.word	index@(__assertfail)
	.align		4
        /*00a0*/ 	.word	index@(_ZN7cutlass13device_kernelIN5flash11enable_sm90INS1_16FlashAttnFwdSm90INS1_25CollectiveMainloopFwdSm90ILi2EN4cute5tupleIJNS5_1CILi1EEES8_S8_EEENS6_IJNS7_ILi64EEESA_SA_EEELi512ENS_6half_tEfNS_4arch4Sm90ELb0ELb1ELb1ELb1ELb0ELb0ELb1ELb0ELb0ELb1ELb1ELb0EEENS1_21CollectiveEpilogueFwdINS6_IJSA_NS7_ILi512EEESA_EEES9_SC_SE_Li256ELb1ELb1ELb1ELb0EEENS1_36VarlenDynamicPersistentTileSchedulerILi64ELi64ELi256ELi128ELb1ELb1ELb1ELb1ELb0ELb1EEEEEEEEEvNT_6ParamsE)
	.align		4
        /*00a4*/ 	.word	index@(__assertfail)
	.align		4
        /*00a8*/ 	.word	index@(_ZN7cutlass13device_kernelIN5flash11enable_sm90INS1_16FlashAttnFwdSm90INS1_25CollectiveMainloopFwdSm90ILi2EN4cute5tupleIJNS5_1CILi1EEES8_S8_EEENS6_IJNS7_ILi64EEESA_SA_EEELi512ENS_6half_tEfNS_4arch4Sm90ELb0ELb1ELb1ELb1ELb0ELb1ELb1ELb0ELb0ELb1ELb1ELb0EEENS1_21CollectiveEpilogueFwdINS6_IJSA_NS7_ILi512EEESA_EEES9_SC_SE_Li256ELb1ELb1ELb1ELb0EEENS1_36VarlenDynamicPersistentTileSchedulerILi64ELi64ELi256ELi128ELb1ELb1ELb1ELb1ELb0ELb1EEEEEEEEEvNT_6ParamsE)
	.align		4
        /*00ac*/ 	.word	index@(__assertfail)
	.align		4
        /*00b0*/ 	.word	index@(_ZN7cutlass13device_kernelIN5flash11enable_sm90INS1_16FlashAttnFwdSm90INS1_25CollectiveMainloopFwdSm90ILi2EN4cute5tupleIJNS5_1CILi1EEES8_S8_EEENS6_IJNS7_ILi64EEESA_SA_EEELi512ENS_6half_tEfNS_4arch4Sm90ELb1ELb0ELb1ELb0ELb0ELb0ELb0ELb0ELb0ELb1ELb1ELb0EEENS1_21CollectiveEpilogueFwdINS6_IJSA_NS7_ILi512EEESA_EEES9_SC_SE_Li256ELb0ELb1ELb1ELb0EEENS1_19SingleTileSchedulerILb0ELb1ELb1ELi64EEEEEEEEEvNT_6ParamsE)
	.align		4
        /*00b4*/ 	.word	index@(__assertfail)
	.align		4
        /*00b8*/ 	.word	index@(_ZN7cutlass13device_kernelIN5flash11enable_sm90INS1_16FlashAttnFwdSm90INS1_25CollectiveMainloopFwdSm90ILi2EN4cute5tupleIJNS5_1CILi1EEES8_S8_EEENS6_IJNS7_ILi64EEESA_SA_EEELi512ENS_6half_tEfNS_4arch4Sm90ELb1ELb0ELb1ELb0ELb0ELb0ELb1ELb0ELb0ELb1ELb1ELb0EEENS1_21CollectiveEpilogueFwdINS6_IJSA_NS7_ILi512EEESA_EEES9_SC_SE_Li256ELb0ELb1ELb1ELb0EEENS1_19SingleTileSchedulerILb0ELb1ELb1ELi64EEEEEEEEEvNT_6ParamsE)
	.align		4
        /*00bc*/ 	.word	index@(__assertfail)
	.align		4
        /*00c0*/ 	.word	index@(_ZN7cutlass13device_kernelIN5flash11enable_sm90INS1_16FlashAttnFwdSm90INS1_25CollectiveMainloopFwdSm90ILi2EN4cute5tupleIJNS5_1CILi1EEES8_S8_EEENS6_IJNS7_ILi64EEESA_SA_EEELi512ENS_6half_tEfNS_4arch4Sm90ELb1ELb0ELb1ELb1ELb0ELb0ELb0ELb0ELb0ELb1ELb1ELb0EEENS1_21CollectiveEpilogueFwdINS6_IJSA_NS7_ILi512EEESA_EEES9_SC_SE_Li256ELb1ELb1ELb1ELb0EEENS1_36VarlenDynamicPersistentTileSchedulerILi64ELi64ELi256ELi128ELb1ELb1ELb1ELb1ELb1ELb1EEEEEEEEEvNT_6ParamsE)
	.align		4
        /*00c4*/ 	.word	index@(__assertfail)
	.align		4
        /*00c8*/ 	.word	index@(_ZN7cutlass13device_kernelIN5flash11enable_sm90INS1_16FlashAttnFwdSm90INS1_25CollectiveMainloopFwdSm90ILi2EN4cute5tupleIJNS5_1CILi1EEES8_S8_EEENS6_IJNS7_ILi64EEESA_SA_EEELi512ENS_6half_tEfNS_4arch4Sm90ELb1ELb0ELb1ELb1ELb0ELb1ELb0ELb0ELb0ELb1ELb1ELb0EEENS1_21CollectiveEpilogueFwdINS6_IJSA_NS7_ILi512EEESA_EEES9_SC_SE_Li256ELb1ELb1ELb1ELb0EEENS1_36VarlenDynamicPersistentTileSchedulerILi64ELi64ELi256ELi128ELb1ELb1ELb1ELb1ELb1ELb1EEEEEEEEEvNT_6ParamsE)
	.align		4
        /*00cc*/ 	.word	index@(__assertfail)
	.align		4
        /*00d0*/ 	.word	index@(_ZN7cutlass13device_kernelIN5flash11enable_sm90INS1_16FlashAttnFwdSm90INS1_25CollectiveMainloopFwdSm90ILi2EN4cute5tupleIJNS5_1CILi1EEES8_S8_EEENS6_IJNS7_ILi64EEESA_SA_EEELi512ENS_6half_tEfNS_4arch4Sm90ELb1ELb0ELb1ELb1ELb0ELb0ELb1ELb0ELb0ELb1ELb1ELb0EEENS1_21CollectiveEpilogueFwdINS6_IJSA_NS7_ILi512EEESA_EEES9_SC_SE_Li256ELb1ELb1ELb1ELb0EEENS1_36VarlenDynamicPersistentTileSchedulerILi64ELi64ELi256ELi128ELb1ELb1ELb1ELb1ELb1ELb1EEEEEEEEEvNT_6ParamsE)
	.align		4
        /*00d4*/ 	.word	index@(__assertfail)
	.align		4
        /*00d8*/ 	.word	index@(_ZN7cutlass13device_kernelIN5flash11enable_sm90INS1_16FlashAttnFwdSm90INS1_25CollectiveMainloopFwdSm90ILi2EN4cute5tupleIJNS5_1CILi1EEES8_S8_EEENS6_IJNS7_ILi64EEESA_SA_EEELi512ENS_6half_tEfNS_4arch4Sm90ELb1ELb0ELb1ELb1ELb0ELb1ELb1ELb0ELb0ELb1ELb1ELb0EEENS1_21CollectiveEpilogueFwdINS6_IJSA_NS7_ILi512EEESA_EEES9_SC_SE_Li256ELb1ELb1ELb1ELb0EEENS1_36VarlenDynamicPersistentTileSchedulerILi64ELi64ELi256ELi128ELb1ELb1ELb1ELb1ELb1ELb1EEEEEEEEEvNT_6ParamsE)
	.align		4
        /*00dc*/ 	.word	index@(__assertfail)
	.align		4
        /*00e0*/ 	.word	index@(_ZN7cutlass13device_kernelIN5flash11enable_sm90INS1_16FlashAttnFwdSm90INS1_25CollectiveMainloopFwdSm90ILi2EN4cute5tupleIJNS5_1CILi1EEES8_S8_EEENS6_IJNS7_ILi128EEENS7_ILi96EEENS7_ILi64EEEEEELi256ENS_6half_tEfNS_4arch4Sm90ELb0ELb0ELb1ELb0ELb0ELb0ELb0ELb1ELb0ELb1ELb1ELb0EEENS1_21CollectiveEpilogueFwdINS6_IJSA_NS7_ILi256EEESB_EEES9_SE_SG_Li256ELb0ELb1ELb1ELb0EEENS1_19SingleTileSchedulerILb0ELb1ELb1ELi128EEEEEEEEEvNT_6ParamsE)
	.align		4
        /*00e4*/ 	.word	index@(__assertfail)
	.align		4
        /*00e8*/ 	.word	index@(_ZN7cutlass13device_kernelIN5flash11enable_sm90INS1_16FlashAttnFwdSm90INS1_25CollectiveMainloopFwdSm90ILi2EN4cute5tupleIJNS5_1CILi1EEES8_S8_EEENS6_IJNS7_ILi128EEENS7_ILi96EEENS7_ILi64EEEEEELi256ENS_6half_tEfNS_4arch4Sm90ELb0ELb0ELb1ELb0ELb0ELb0ELb1ELb1ELb0ELb1ELb1ELb0EEENS1_21CollectiveEpilogueFwdINS6_IJSA_NS7_ILi256EEESB_EEES9_SE_SG_Li256ELb0ELb1ELb1ELb0EEENS1_19SingleTileSchedulerILb0ELb1ELb1ELi128EEEEEEEEEvNT_6ParamsE)
	.align		4
        /*00ec*/ 	.word	index@(__assertfail)
	.align		4
        /*00f0*/ 	.word	index@(_ZN7cutlass13device_kernelIN5flash11enable_sm90INS1_16FlashAttnFwdSm90INS1_25CollectiveMainloopFwdSm90ILi2EN4cute5tupleIJNS5_1CILi1EEES8_S8_EEENS6_IJNS7_ILi128EEENS7_ILi96EEENS7_ILi64EEEEEELi256ENS_6half_tEfNS_4arch4Sm90ELb0ELb0ELb1ELb1ELb0ELb0ELb0ELb1ELb0ELb1ELb1ELb0EEENS1_21CollectiveEpilogueFwdINS6_IJSA_NS7_ILi256EEESB_EEES9_SE_SG_Li256ELb1ELb1ELb1ELb0EEENS1_36VarlenDynamicPersistentTileSchedulerILi128ELi96ELi256ELi128ELb1ELb1ELb1ELb0ELb1ELb1EEEEEEEEEvNT_6ParamsE)
	.align		4
        /*00f4*/ 	.word	index@(__assertfail)
	.align		4
        /*00f8*/ 	.word	index@(_ZN7cutlass13device_kernelIN5flash11enable_sm90INS1_16FlashAttnFwdSm90INS1_25CollectiveMainloopFwdSm90ILi2EN4cute5tupleIJNS5_1CILi1EEES8_S8_EEENS6_IJNS7_ILi128EEENS7_ILi96EEENS7_ILi64EEEEEELi256ENS_6half_tEfNS_4arch4Sm90ELb0ELb0ELb1ELb1ELb0ELb1ELb0ELb1ELb0ELb1ELb1ELb0EEENS1_21CollectiveEpilogueFwdINS6_IJSA_NS7_ILi256EEESB_EEES9_SE_SG_Li256ELb1ELb1ELb1ELb0EEENS1_36VarlenDynamicPersistentTileSchedulerILi128ELi96ELi256ELi128ELb1ELb1ELb1ELb0ELb1ELb1EEEEEEEEEvNT_6ParamsE)
	.align		4
        /*00fc*/ 	.word	index@(__assertfail)
	.align		4
        /*0100*/ 	.word	index@(_ZN7cutlass13device_kernelIN5flash11enable_sm90INS1_16FlashAttnFwdSm90INS1_25CollectiveMainloopFwdSm90ILi2EN4cute5tupleIJNS5_1CILi1EEES8_S8_EEENS6_IJNS7_ILi128EEENS7_ILi96EEENS7_ILi64EEEEEELi256ENS_6half_tEfNS_4arch4Sm90ELb0ELb0ELb1ELb1ELb0ELb0ELb1ELb1ELb0ELb1ELb1ELb0EEENS1_21CollectiveEpilogueFwdINS6_IJSA_NS7_ILi256EEESB_EEES9_SE_SG_Li256ELb1ELb1ELb1ELb0EEENS1_36VarlenDynamicPersistentTileSchedulerILi128ELi96ELi256ELi128ELb1ELb1ELb1ELb0ELb1ELb1EEEEEEEEEvNT_6ParamsE)
	.align		4
        /*0104*/ 	.word	index@(__assertfail)
	.align		4
        /*0108*/ 	.word	index@(_ZN7cutlass13device_kernelIN5flash11enable_sm90INS1_16FlashAttnFwdSm90INS1_25CollectiveMainloopFwdSm90ILi2EN4cute5tupleIJNS5_1CILi1EEES8_S8_EEENS6_IJNS7_ILi128EEENS7_ILi96EEENS7_ILi64EEEEEELi256ENS_6half_tEfNS_4arch4Sm90ELb0ELb0ELb1ELb1ELb0ELb1ELb1ELb1ELb0ELb1ELb1ELb0EEENS1_21CollectiveEpilogueFwdINS6_IJSA_NS7_ILi256EEESB_EEES9_SE_SG_Li256ELb1ELb1ELb1ELb0EEENS1_36VarlenDynamicPersistentTileSchedulerILi128ELi96ELi256ELi128ELb1ELb1ELb1ELb0ELb1ELb1EEEEEEEEEvNT_6ParamsE)
	.align		4
        /*010c*/ 	.word	index@(__assertfail)
	.align		4
        /*0110*/ 	.word	index@(_ZN7cutlass13device_kernelIN5flash11enable_sm90INS1_16FlashAttnFwdSm90INS1_25CollectiveMainloopFwdSm90ILi2EN4cute5tupleIJNS5_1CILi1EEES8_S8_EEENS6_IJNS7_ILi128EEENS7_ILi96EEENS7_ILi64EEEEEELi256ENS_6half_tEfNS_4arch4Sm90ELb0ELb1ELb1ELb0ELb0ELb0ELb0ELb1ELb0ELb1ELb1ELb0EEENS1_21CollectiveEpilogueFwdINS6_IJSA_NS7_ILi256EEESB_EEES9_SE_SG_Li256ELb0ELb1ELb1ELb0EEENS1_19SingleTileSchedulerILb0ELb1ELb1ELi128EEEEEEEEEvNT_6ParamsE)
	.align		4
        /*0114*/ 	.word	index@(__assertfail)
	.align		4
        /*0118*/ 	.word	index@(_ZN7cutlass13device_kernelIN5flash11enable_sm90INS1_16FlashAttnFwdSm90INS1_25CollectiveMainloopFwdSm90ILi2EN4cute5tupleIJNS5_1CILi1EEES8_S8_EEENS6_IJNS7_ILi128EEENS7_ILi96EEENS7_ILi64EEEEEELi256ENS_6half_tEfNS_4arch4Sm90ELb0ELb1ELb1ELb0ELb0ELb0ELb1ELb1ELb0ELb1ELb1ELb0EEENS1_21CollectiveEpilogueFwdINS6_IJSA_NS7_ILi256EEESB_EEES9_SE_SG_Li256ELb0ELb1ELb1ELb0EEENS1_19SingleTileSchedulerILb0ELb1ELb1ELi128EEEEEEEEEvNT_6ParamsE)
	.align		4
        /*011c*/ 	.word	index@(__assertfail)
	.align		4
        /*0120*/ 	.word	index@(_ZN7cutlass13device_kernelIN5flash11enable_sm90INS1_16FlashAttnFwdSm90INS1_25CollectiveMainloopFwdSm90ILi2EN4cute5tupleIJNS5_1CILi1EEES8_S8_EEENS6_IJNS7_ILi128EEENS7_ILi96EEENS7_ILi64EEEEEELi256ENS_6half_tEfNS_4arch4Sm90ELb0ELb1ELb1ELb1ELb0ELb0ELb0ELb1ELb0ELb1ELb1ELb0EEENS1_21CollectiveEpilogueFwdINS6_IJSA_NS7_ILi256EEESB_EEES9_SE_SG_Li256ELb1ELb1ELb1ELb0EEENS1_36VarlenDynamicPersistentTileSchedulerILi128ELi96ELi256ELi128ELb1ELb1ELb1ELb1ELb0ELb1EEEEEEEEEvNT_6ParamsE)
	.align		4
        /*0124*/ 	.word	index@(__assertfail)
	.align		4
        /*0128*/ 	.word	index@(_ZN7cutlass13device_kernelIN5flash11enable_sm90INS1_16FlashAttnFwdSm90INS1_25CollectiveMainloopFwdSm90ILi2EN4cute5tupleIJNS5_1CILi1EEES8_S8_EEENS6_IJNS7_ILi128EEENS7_ILi96EEENS7_ILi64EEEEEELi256ENS_6half_tEfNS_4arch4Sm90ELb0ELb1ELb1ELb1ELb0ELb1ELb0ELb1ELb0ELb1ELb1ELb0EEENS1_21CollectiveEpilogueFwdINS6_IJSA_NS7_ILi256EEESB_EEES9_SE_SG_Li256ELb1ELb1ELb1ELb0EEENS1_36VarlenDynamicPersistentTileSchedulerILi128ELi96ELi256ELi128ELb1ELb1ELb1ELb1ELb0ELb1EEEEEEEEEvNT_6ParamsE)
	.align		4
        /*012c*/ 	.word	index@(__assertfail)
	.align		4
        /*0130*/ 	.word	index@(_ZN7cutlass13device_kernelIN5flash11enable_sm90INS1_16FlashAttnFwdSm90INS1_25CollectiveMainloopFwdSm90ILi2EN4cute5tupleIJNS5_1CILi1EEES8_S8_EEENS6_IJNS7_ILi128EEENS7_ILi96EEENS7_ILi64EEEEEELi256ENS_6half_tEfNS_4arch4Sm90ELb0ELb1ELb1ELb1ELb0ELb0ELb1ELb1ELb0ELb1ELb1ELb0EEENS1_21CollectiveEpilogueFwdINS6_IJSA_NS7_ILi256EEESB_EEES9_SE_SG_Li256ELb1ELb1ELb1ELb0EEENS1_36VarlenDynamicPersistentTileSchedulerILi128ELi96ELi256ELi128ELb1ELb1ELb1ELb1ELb0ELb1EEEEEEEEEvNT_6ParamsE)
	.align		4
        /*0134*/ 	.word	index@(__assertfail)
	.align		4
        /*0138*/ 	.word	index@(_ZN7cutlass13device_kernelIN5flash11enable_sm90INS1_16FlashAttnFwdSm90INS1_25CollectiveMainloopFwdSm90ILi2EN4cute5tupleIJNS5_1CILi1EEES8_S8_EEENS6_IJNS7_ILi128EEENS7_ILi96EEENS7_ILi64EEEEEELi256ENS_6half_tEfNS_4arch4Sm90ELb0ELb1ELb1ELb1ELb0ELb1ELb1ELb1ELb0ELb1ELb1ELb0EEENS1_21CollectiveEpilogueFwdINS6_IJSA_NS7_ILi256EEESB_EEES9_SE_SG_Li256ELb1ELb1ELb1ELb0EEENS1_36VarlenDynamicPersistentTileSchedulerILi128ELi96ELi256ELi128ELb1ELb1ELb1ELb1ELb0ELb1EEEEEEEEEvNT_6ParamsE)
	.align		4
        /*013c*/ 	.word	index@(__assertfail)
	.align		4
        /*0140*/ 	.word	index@(_ZN7cutlass13device_kernelIN5flash11enable_sm90INS1_16FlashAttnFwdSm90INS1_25CollectiveMainloopFwdSm90ILi2EN4cute5tupleIJNS5_1CILi1EEES8_S8_EEENS6_IJNS7_ILi128EEENS7_ILi96EEENS7_ILi64EEEEEELi256ENS_6half_tEfNS_4arch4Sm90ELb1ELb0ELb1ELb0ELb0ELb0ELb0ELb1ELb0ELb1ELb1ELb0EEENS1_21CollectiveEpilogueFwdINS6_IJSA_NS7_ILi256EEESB_EEES9_SE_SG_Li256ELb0ELb1ELb1ELb0EEENS1_19SingleTileSchedulerILb0ELb1ELb1ELi128EEEEEEEEEvNT_6ParamsE)
	.align		4
        /*0144*/ 	.word	index@(__assertfail)
	.align		4
        /*0148*/ 	.word	index@(_ZN7cutlass13device_kernelIN5flash11enable_sm90INS1_16FlashAttnFwdSm90INS1_25CollectiveMainloopFwdSm90ILi2EN4cute5tupleIJNS5_1CILi1EEES8_S8_EEENS6_IJNS7_ILi128EEENS7_ILi96EEENS7_ILi64EEEEEELi256ENS_6half_tEfNS_4arch4Sm90ELb1ELb0ELb1ELb0ELb0ELb0ELb1ELb1ELb0ELb1ELb1ELb0EEENS1_21CollectiveEpilogueFwdINS6_IJSA_NS7_ILi256EEESB_EEES9_SE_SG_Li256ELb0ELb1ELb1ELb0EEENS1_19SingleTileSchedulerILb0ELb1ELb1ELi128EEEEEEEEEvNT_6ParamsE)
	.align		4
        /*014c*/ 	.word	index@(__assertfail)
	.align		4
        /*0150*/ 	.word	index@(_ZN7cutlass13device_kernelIN5flash11enable_sm90INS1_16FlashAttnFwdSm90INS1_25CollectiveMainloopFwdSm90ILi2EN4cute5tupleIJNS5_1CILi1EEES8_S8_EEENS6_IJNS7_ILi128EEENS7_ILi96EEENS7_ILi64EEEEEELi256ENS_6half_tEfNS_4arch4Sm90ELb1ELb0ELb1ELb1ELb0ELb0ELb0ELb1ELb0ELb1ELb1ELb0EEENS1_21CollectiveEpilogueFwdINS6_IJSA_NS7_ILi256EEESB_EEES9_SE_SG_Li256ELb1ELb1ELb1ELb0EEENS1_36VarlenDynamicPersistentTileSchedulerILi128ELi96ELi256ELi128ELb1ELb1ELb1ELb1ELb1ELb1EEEEEEEEEvNT_6ParamsE)
	.align		4
        /*0154*/ 	.word	index@(__assertfail)
	.align		4
        /*0158*/ 	.word	index@(_ZN7cutlass13device_kernelIN5flash11enable_sm90INS1_16FlashAttnFwdSm90INS1_25CollectiveMainloopFwdSm90ILi2EN4cute5tupleIJNS5_1CILi1EEES8_S8_EEENS6_IJNS7_ILi128EEENS7_ILi96EEENS7_ILi64EEEEEELi256ENS_6half_tEfNS_4arch4Sm90ELb1ELb0ELb1ELb1ELb0ELb1ELb0ELb1ELb0ELb1ELb1ELb0EEENS1_21CollectiveEpilogueFwdINS6_IJSA_NS7_ILi256EEESB_EEES9_SE_SG_Li256ELb1ELb1ELb1ELb0EEENS1_36VarlenDynamicPersistentTileSchedulerILi128ELi96ELi256ELi128ELb1ELb1ELb1ELb1ELb1ELb1EEEEEEEEEvNT_6ParamsE)
	.align		4
        /*015c*/ 	.word	index@(__assertfail)
	.align		4
        /*0160*/ 	.word	index@(_ZN7cutlass13device_kernelIN5flash11enable_sm90INS1_16FlashAttnFwdSm90INS1_25CollectiveMainloopFwdSm90ILi2EN4cute5tupleIJNS5_1CILi1EEES8_S8_EEENS6_IJNS7_ILi128EEENS7_ILi96EEENS7_ILi64EEEEEELi256ENS_6half_tEfNS_4arch4Sm90ELb1ELb0ELb1ELb1ELb0ELb0ELb1ELb1ELb0ELb1ELb1ELb0EEENS1_21CollectiveEpilogueFwdINS6_IJSA_NS7_ILi256EEESB_EEES9_SE_SG_Li256ELb1ELb1ELb1ELb0EEENS1_36VarlenDynamicPersistentTileSchedulerILi128ELi96ELi256ELi128ELb1ELb1ELb1ELb1ELb1ELb1EEEEEEEEEvNT_6ParamsE)
	.align		4
        /*0164*/ 	.word	index@(__assertfail)
	.align		4
        /*0168*/ 	.word	index@(_ZN7cutlass13device_kernelIN5flash11enable_sm90INS1_16FlashAttnFwdSm90INS1_25CollectiveMainloopFwdSm90ILi2EN4cute5tupleIJNS5_1CILi1EEES8_S8_EEENS6_IJNS7_ILi128EEENS7_ILi96EEENS7_ILi64EEEEEELi256ENS_6half_tEfNS_4arch4Sm90ELb1ELb0ELb1ELb1ELb0ELb1ELb1ELb1ELb0ELb1ELb1ELb0EEENS1_21CollectiveEpilogueFwdINS6_IJSA_NS7_ILi256EEESB_EEES9_SE_SG_Li256ELb1ELb1ELb1ELb0EEENS1_36VarlenDynamicPersistentTileSchedulerILi128ELi96ELi256ELi128ELb1ELb1ELb1ELb1ELb1ELb1EEEEEEEEEvNT_6ParamsE)
	.align		4
        /*016c*/ 	.word	index@(__assertfail)
	.align		4
        /*0170*/ 	.word	0x00000000
	.align		4
        /*0174*/ 	.word	0xfffffffe
	.align		4
        /*0178*/ 	.word	0x00000000
	.align		4
        /*017c*/ 	.word	0xfffffffd
	.align		4
        /*0180*/ 	.word	0x00000000
	.align		4
        /*0184*/ 	.word	0xfffffffc


//--------------------- .nv.constant4             --------------------------
	.section	.nv.constant4,"a",@progbits
	.align	8
	.align		8
.nv.constant4:
        /*0000*/ 	.dword	__assertfail
	.align		8
        /*0008*/ 	.dword	__unnamed_1
	.align		8
        /*0010*/ 	.dword	__unnamed_2
	.align		8
        /*0018*/ 	.dword	__unnamed_3
	.align		8
        /*0020*/ 	.dword	__unnamed_4
	.align		8
        /*0028*/ 	.dword	__unnamed_5
	.align		8
        /*0030*/ 	.dword	__unnamed_6
	.align		8
        /*0038*/ 	.dword	__unnamed_7
	.align		8
        /*0040*/ 	.dword	__unnamed_8
	.align		8
        /*0048*/ 	.dword	__unnamed_9
	.align		8
        /*0050*/ 	.dword	__unnamed_10
	.align		8
        /*0058*/ 	.dword	__unnamed_11
	.align		8
        /*0060*/ 	.dword	__unnamed_12
	.align		8
        /*0068*/ 	.dword	__unnamed_13
	.align		8
        /*0070*/ 	.dword	__unnamed_14
	.align		8
        /*0078*/ 	.dword	__unnamed_15
	.align		8
        /*0080*/ 	.dword	__unnamed_16
	.align		8
        /*0088*/ 	.dword	__unnamed_17
	.align		8
        /*0090*/ 	.dword	__unnamed_18
	.align		8
        /*0098*/ 	.dword	__unnamed_19
	.align		8
        /*00a0*/ 	.dword	__unnamed_20
	.align		8
        /*00a8*/ 	.dword	__unnamed_21
	.align		8
        /*00b0*/ 	.dword	__unnamed_22
	.align		8
        /*00b8*/ 	.dword	__unnamed_23
	.align		8
        /*00c0*/ 	.dword	_ZN81_INTERNAL_2bd1f99c_45_flash_fwd_hdimdiff_fp16_split_softcap_sm90_cu_1f2e7571_36424cuda3std3__45__cpo5beginE
	.align		8
        /*00c8*/ 	.dword	_ZN81_INTERNAL_2bd1f99c_45_flash_fwd_hdimdiff_fp16_split_softcap_sm90_cu_1f2e7571_36424cuda3std3__45__cpo3endE
	.align		8
        /*00d0*/ 	.dword	_ZN81_INTERNAL_2bd1f99c_45_flash_fwd_hdimdiff_fp16_split_softcap_sm90_cu_1f2e7571_36424cuda3std3__45__cpo6cbeginE
	.align		8
        /*00d8*/ 	.dword	_ZN81_INTERNAL_2bd1f99c_45_flash_fwd_hdimdiff_fp16_split_softcap_sm90_cu_1f2e7571_36424cuda3std3__45__cpo4cendE
	.align		8
        /*00e0*/ 	.dword	_ZN81_INTERNAL_2bd1f99c_45_flash_fwd_hdimdiff_fp16_split_softcap_sm90_cu_1f2e7571_36424cuda3std3__483_GLOBAL__N__2bd1f99c_45_flash_fwd_hdimdiff_fp16_split_softcap_sm90_cu_1f2e7571_36426ignoreE
	.align		8
        /*00e8*/ 	.dword	_ZN81_INTERNAL_2bd1f99c_45_flash_fwd_hdimdiff_fp16_split_softcap_sm90_cu_1f2e7571_36424cuda3std3__419piecewise_constructE
	.align		8
        /*00f0*/ 	.dword	_ZN81_INTERNAL_2bd1f99c_45_flash_fwd_hdimdiff_fp16_split_softcap_sm90_cu_1f2e7571_36424cuda3std3__48in_placeE
	.align		8
        /*00f8*/ 	.dword	_ZN81_INTERNAL_2bd1f99c_45_flash_fwd_hdimdiff_fp16_split_softcap_sm90_cu_1f2e7571_36424cuda3std6ranges3__45__cpo4swapE
	.align		8
        /*0100*/ 	.dword	_ZN81_INTERNAL_2bd1f99c_45_flash_fwd_hdimdiff_fp16_split_softcap_sm90_cu_1f2e7571_36424cuda3std6ranges3__45__cpo9iter_moveE
	.align		8
        /*0108*/ 	.dword	_ZN81_INTERNAL_2bd1f99c_45_flash_fwd_hdimdiff_fp16_split_softcap_sm90_cu_1f2e7571_36424cute7productE
	.align		8
        /*0110*/ 	.dword	_ZN81_INTERNAL_2bd1f99c_45_flash_fwd_hdimdiff_fp16_split_softcap_sm90_cu_1f2e7571_36424cute1_E
	.align		8
        /*0118*/ 	.dword	$str$20
	.align		8
        /*0120*/ 	.dword	$str$21


//--------------------- .text._ZN7cutlass13device_kernelIN5flash11enable_sm90INS1_16FlashAttnFwdSm90INS1_25CollectiveMainloopFwdSm90ILi2EN4cute5tupleIJNS5_1CILi1EEES8_S8_EEENS6_IJNS7_ILi128EEESA_NS7_ILi192EEEEEELi128ENS_6half_tEfNS_4arch4Sm90ELb0ELb0ELb1ELb0ELb0ELb0ELb0ELb1ELb1ELb1ELb1ELb0EEENS1_21CollectiveEpilogueFwdINS6_IJSA_SA_SA_EEES9_SD_SF_Li256ELb0ELb1ELb1ELb0EEENS1_19SingleTileSchedulerILb0ELb1ELb1ELi128EEEEEEEEEvNT_6ParamsE --------------------------
	.section	.text._ZN7cutlass13device_kernelIN5flash11enable_sm90INS1_16FlashAttnFwdSm90INS1_25CollectiveMainloopFwdSm90ILi2EN4cute5tupleIJNS5_1CILi1EEES8_S8_EEENS6_IJNS7_ILi128EEESA_NS7_ILi192EEEEEELi128ENS_6half_tEfNS_4arch4Sm90ELb0ELb0ELb1ELb0ELb0ELb0ELb0ELb1ELb1ELb1ELb1ELb0EEENS1_21CollectiveEpilogueFwdINS6_IJSA_SA_SA_EEES9_SD_SF_Li256ELb0ELb1ELb1ELb0EEENS1_19SingleTileSchedulerILb0ELb1ELb1ELi128EEEEEEEEEvNT_6ParamsE,"ax",@progbits
	.align	128
.text._ZN7cutlass13device_kernelIN5flash11enable_sm90INS1_16FlashAttnFwdSm90INS1_25CollectiveMainloopFwdSm90ILi2EN4cute5tupleIJNS5_1CILi1EEES8_S8_EEENS6_IJNS7_ILi128EEESA_NS7_ILi192EEEEEELi128ENS_6half_tEfNS_4arch4Sm90ELb0ELb0ELb1ELb0ELb0ELb0ELb0ELb1ELb1ELb1ELb1ELb0EEENS1_21CollectiveEpilogueFwdINS6_IJSA_SA_SA_EEES9_SD_SF_Li256ELb0ELb1ELb1ELb0EEENS1_19SingleTileSchedulerILb0ELb1ELb1ELi128EEEEEEEEEvNT_6ParamsE:
        .type           _ZN7cutlass13device_kernelIN5flash11enable_sm90INS1_16FlashAttnFwdSm90INS1_25CollectiveMainloopFwdSm90ILi2EN4cute5tupleIJNS5_1CILi1EEES8_S8_EEENS6_IJNS7_ILi128EEESA_NS7_ILi192EEEEEELi128ENS_6half_tEfNS_4arch4Sm90ELb0ELb0ELb1ELb0ELb0ELb0ELb0ELb1ELb1ELb1ELb1ELb0EEENS1_21CollectiveEpilogueFwdINS6_IJSA_SA_SA_EEES9_SD_SF_Li256ELb0ELb1ELb1ELb0EEENS1_19SingleTileSchedulerILb0ELb1ELb1ELi128EEEEEEEEEvNT_6ParamsE,@function
        .size           _ZN7cutlass13device_kernelIN5flash11enable_sm90INS1_16FlashAttnFwdSm90INS1_25CollectiveMainloopFwdSm90ILi2EN4cute5tupleIJNS5_1CILi1EEES8_S8_EEENS6_IJNS7_ILi128EEESA_NS7_ILi192EEEEEELi128ENS_6half_tEfNS_4arch4Sm90ELb0ELb0ELb1ELb0ELb0ELb0ELb0ELb1ELb1ELb1ELb1ELb0EEENS1_21CollectiveEpilogueFwdINS6_IJSA_SA_SA_EEES9_SD_SF_Li256ELb0ELb1ELb1ELb0EEENS1_19SingleTileSchedulerILb0ELb1ELb1ELi128EEEEEEEEEvNT_6ParamsE,(.L_x_15158 - _ZN7cutlass13device_kernelIN5flash11enable_sm90INS1_16FlashAttnFwdSm90INS1_25CollectiveMainloopFwdSm90ILi2EN4cute5tupleIJNS5_1CILi1EEES8_S8_EEENS6_IJNS7_ILi128EEESA_NS7_ILi192EEEEEELi128ENS_6half_tEfNS_4arch4Sm90ELb0ELb0ELb1ELb0ELb0ELb0ELb0ELb1ELb1ELb1ELb1ELb0EEENS1_21CollectiveEpilogueFwdINS6_IJSA_SA_SA_EEES9_SD_SF_Li256ELb0ELb1ELb1ELb0EEENS1_19SingleTileSchedulerILb0ELb1ELb1ELi128EEEEEEEEEvNT_6ParamsE)
        .other          _ZN7cutlass13device_kernelIN5flash11enable_sm90INS1_16FlashAttnFwdSm90INS1_25CollectiveMainloopFwdSm90ILi2EN4cute5tupleIJNS5_1CILi1EEES8_S8_EEENS6_IJNS7_ILi128EEESA_NS7_ILi192EEEEEELi128ENS_6half_tEfNS_4arch4Sm90ELb0ELb0ELb1ELb0ELb0ELb0ELb0ELb1ELb1ELb1ELb1ELb0EEENS1_21CollectiveEpilogueFwdINS6_IJSA_SA_SA_EEES9_SD_SF_Li256ELb0ELb1ELb1ELb0EEENS1_19SingleTileSchedulerILb0ELb1ELb1ELi128EEEEEEEEEvNT_6ParamsE,@"STO_CUDA_ENTRY STV_DEFAULT"
_ZN7cutlass13device_kernelIN5flash11enable_sm90INS1_16FlashAttnFwdSm90INS1_25CollectiveMainloopFwdSm90ILi2EN4cute5tupleIJNS5_1CILi1EEES8_S8_EEENS6_IJNS7_ILi128EEESA_NS7_ILi192EEEEEELi128ENS_6half_tEfNS_4arch4Sm90ELb0ELb0ELb1ELb0ELb0ELb0ELb0ELb1ELb1ELb1ELb1ELb0EEENS1_21CollectiveEpilogueFwdINS6_IJSA_SA_SA_EEES9_SD_SF_Li256ELb0ELb1ELb1ELb0EEENS1_19SingleTileSchedulerILb0ELb1ELb1ELi128EEEEEEEEEvNT_6ParamsE:
[----:B------:R-:W0:Y:S02]  /*0000*/  LDC R1, c[0x0][0x28] ;  /* 0x00000a00ff017b82 */ /* 0x000e240000000800 */
[----:B0-----:R-:W-:Y:S01]  /*0010*/  VIADD R1, R1, 0xffffffe8 ;  /* 0xffffffe801017836 */ /* 0x001fe20000000000 */
[----:B------:R-:W0:Y:S01]  /*0020*/  S2R R3, SR_TID.X ;  /* 0x0000000000037919 */ /* 0x000e220000002100 */
[----:B------:R-:W-:Y:S01]  /*0030*/  ELECT P0, URZ, PT ;  /* 0x00000000003f782f */ /* 0x000fe20003800000 */
[----:B------:R-:W-:Y:S01]  /*0040*/  BSSY B0, `(.L_x_0) ;  /* 0x000000d000007945 */ /* 0x000fe20003800000 */
[----:B0-----:R-:W-:-:S05]  /*0050*/  SHF.R.U32.HI R0, RZ, 0x5, R3 ;  /* 0x00000005ff007819 */ /* 0x001fca0000011603 */
[----:B------:R-:W0:Y:S02]  /*0060*/  SHFL.IDX PT, R2, R0, RZ, 0x1f ;  /* 0x00001fff00027589 */ /* 0x000e2400000e0000 */
[----:B0-----:R-:W-:-:S13]  /*0070*/  ISETP.EQ.AND P0, PT, R2, RZ, P0 ;  /* 0x000000ff0200720c */ /* 0x001fda0000702270 */
[----:B------:R-:W-:Y:S05]  /*0080*/  @!P0 BRA `(.L_x_1) ;  /* 0x0000000000208947 */ /* 0x000fea0003800000 */
[----:B------:R-:W-:Y:S02]  /*0090*/  ULDC.64 UR4, c[0x0][0x198] ;  /* 0x0000660000047ab9 */ /* 0x000fe40000000a00 */
[----:B------:R-:W-:Y:S02]  /*00a0*/  UIADD3 UR6, UP0, UR4, 0x370, URZ ;  /* 0x0000037004067890 */ /* 0x000fe4000ff1e03f */
[----:B------:R-:W-:Y:S02]  /*00b0*/  UIADD3 UR4, UP1, UR4, 0x470, URZ ;  /* 0x0000047004047890 */ /* 0x000fe4000ff3e03f */
[----:B------:R-:W-:Y:S02]  /*00c0*/  UIADD3.X UR7, URZ, UR5, URZ, UP0, !UPT ;  /* 0x000000053f077290 */ /* 0x000fe400087fe43f */
[----:B------:R-:W-:-:S07]  /*00d0*/  UIADD3.X UR5, URZ, UR5, URZ, UP1, !UPT ;  /* 0x000000053f057290 */ /* 0x000fce0008ffe43f */
[----:B------:R0:W-:Y:S02]  /*00e0*/  UTMACCTL.PF [UR6] ;  /* 0x00000000060079b9 */ /* 0x0001e40008040000 */
[----:B------:R0:W-:Y:S02]  /*00f0*/  UTMACCTL.PF [UR4] ;  /* 0x00000000040079b9 */ /* 0x0001e40008040000 */
[----:B0-----:R-:W-:Y:S01]  /*0100*/  NOP ;  /* 0x0000000000007918 */ /* 0x001fe20000000000 */
.L_x_1:
[----:B------:R-:W-:Y:S05]  /*0110*/  BSYNC B0 ;  /* 0x0000000000007941 */ /* 0x000fea0003800000 */
.L_x_0:
[----:B------:R-:W-:Y:S01]  /*0120*/  VOTEU.ANY UP0, P0 ;  /* 0x00000000003f7886 */ /* 0x000fe20000000100 */
[----:B------:R-:W0:Y:S01]  /*0130*/  SHFL.IDX PT, R2, R0, RZ, 0x1f ;  /* 0x00001fff00027589 */ /* 0x000e2200000e0000 */
[----:B------:R-:W-:Y:S01]  /*0140*/  UMOV UR4, 0x80 ;  /* 0x0000008000047882 */ /* 0x000fe20000000000 */
[----:B------:R-:W-:Y:S01]  /*0150*/  UMOV UR7, 0x100 ;  /* 0x0000010000077882 */ /* 0x000fe20000000000 */
[----:B------:R-:W-:Y:S01]  /*0160*/  VOTEU.ANY UP1, P0 ;  /* 0x00000000003f7886 */ /* 0x000fe20000020100 */
[----:B------:R-:W1:Y:S01]  /*0170*/  @UP0 S2UR UR8, SR_CgaCtaId ;  /* 0x00000000000809c3 */ /* 0x000e620000008800 */
[----:B------:R-:W-:Y:S01]  /*0180*/  @UP0 UMOV UR6, 0x400 ;  /* 0x0000040000060882 */ /* 0x000fe20000000000 */
[----:B------:R-:W-:-:S04]  /*0190*/  @UP0 UIADD3 UR4, -UR4, 0x100000, URZ ;  /* 0x0010000004040890 */ /* 0x000fc8000fffe13f */
[----:B------:R-:W-:Y:S02]  /*01a0*/  @UP0 USHF.L.U32 UR5, UR4, 0xb, URZ ;  /* 0x0000000b04050899 */ /* 0x000fe4000800063f */
[----:B------:R-:W-:Y:S01]  /*01b0*/  @UP0 USHF.L.U32 UR4, UR4, 0x1, URZ ;  /* 0x0000000104040899 */ /* 0x000fe2000800063f */
[----:B0-----:R-:W-:Y:S02]  /*01c0*/  ISETP.NE.AND P1, PT, R2, RZ, PT ;  /* 0x000000ff0200720c */ /* 0x001fe40003f25270 */
[----:B------:R-:W-:Y:S01]  /*01d0*/  SHF.R.U32.HI R2, RZ, 0x7, R3 ;  /* 0x00000007ff027819 */ /* 0x000fe20000011603 */
[----:B-1----:R-:W-:Y:S02]  /*01e0*/  @UP0 ULEA UR8, UR8, UR6, 0x18 ;  /* 0x0000000608080291 */ /* 0x002fe4000f8ec03f */
[----:B------:R-:W-:-:S04]  /*01f0*/  @UP0 UIADD3 UR6, -UR7, 0x100000, URZ ;  /* 0x0010000007060890 */ /* 0x000fc8000fffe13f */
[----:B------:R-:W-:Y:S02]  /*0200*/  @UP0 USHF.L.U32 UR7, UR6, 0xb, URZ ;  /* 0x0000000b06070899 */ /* 0x000fe4000800063f */
[----:B------:R-:W-:Y:S01]  /*0210*/  @UP0 USHF.L.U32 UR6, UR6, 0x1, URZ ;  /* 0x0000000106060899 */ /* 0x000fe2000800063f */
[----:B------:R-:W-:Y:S01]  /*0220*/  VOTEU.ANY UP0, P0 ;  /* 0x00000000003f7886 */ /* 0x000fe20000000100 */
[----:B------:R-:W0:Y:S04]  /*0230*/  SHFL.IDX PT, R2, R2, RZ, 0x1f ;  /* 0x00001fff02027589 */ /* 0x000e2800000e0000 */
[----:B------:R-:W1:Y:S02]  /*0240*/  FENCE.VIEW.ASYNC.S ;  /* 0x00000000000073c6 */ /* 0x000e640000000000 */
[----:B-1----:R1:W2:Y:S04]  /*0250*/  @UP0 SYNCS.EXCH.64 URZ, [UR8+0x34800], UR4 ;  /* 0x03480004083f05b2 */ /* 0x0022a80008000100 */
[----:B------:R1:W3:Y:S01]  /*0260*/  @UP1 SYNCS.EXCH.64 URZ, [UR8+0x34820], UR6 ;  /* 0x03482006083f15b2 */ /* 0x0002e20008000100 */
[----:B------:R-:W-:Y:S05]  /*0270*/  @P1 BRA `(.L_x_2) ;  /* 0x0000000000481947 */ /* 0x000fea0003800000 */
[----:B-1----:R-:W1:Y:S01]  /*0280*/  S2UR UR5, SR_CgaCtaId ;  /* 0x00000000000579c3 */ /* 0x002e620000008800 */
[----:B------:R-:W-:Y:S01]  /*0290*/  UMOV UR4, 0x400 ;  /* 0x0000040000047882 */ /* 0x000fe20000000000 */
[----:B------:R-:W-:Y:S01]  /*02a0*/  UMOV UR6, 0x1 ;  /* 0x0000000100067882 */ /* 0x000fe20000000000 */
[----:B------:R-:W-:Y:S01]  /*02b0*/  UMOV UR7, 0x2 ;  /* 0x0000000200077882 */ /* 0x000fe20000000000 */
[----:B------:R-:W-:Y:S01]  /*02c0*/  ELECT P0, URZ, PT ;  /* 0x00000000003f782f */ /* 0x000fe20003800000 */
[----:B-1----:R-:W-:Y:S02]  /*02d0*/  ULEA UR8, UR5, UR4, 0x18 ;  /* 0x0000000405087291 */ /* 0x002fe4000f8ec03f */
[----:B------:R-:W-:-:S04]  /*02e0*/  UIADD3 UR4, -UR6, 0x100000, URZ ;  /* 0x0010000006047890 */ /* 0x000fc8000fffe13f */
[----:B------:R-:W-:Y:S02]  /*02f0*/  USHF.L.U32 UR5, UR4, 0xb, URZ ;  /* 0x0000000b04057899 */ /* 0x000fe4000800063f */
[----:B------:R-:W-:Y:S02]  /*0300*/  USHF.L.U32 UR4, UR4, 0x1, URZ ;  /* 0x0000000104047899 */ /* 0x000fe4000800063f */
[----:B------:R-:W-:-:S04]  /*0310*/  UIADD3 UR6, -UR7, 0x100000, URZ ;  /* 0x0010000007067890 */ /* 0x000fc8000fffe13f */
[----:B------:R-:W-:Y:S02]  /*0320*/  USHF.L.U32 UR7, UR6, 0xb, URZ ;  /* 0x0000000b06077899 */ /* 0x000fe4000800063f */
[----:B------:R-:W-:Y:S01]  /*0330*/  USHF.L.U32 UR6, UR6, 0x1, URZ ;  /* 0x0000000106067899 */ /* 0x000fe2000800063f */
[----:B------:R-:W1:Y:S03]  /*0340*/  FENCE.VIEW.ASYNC.S ;  /* 0x00000000000073c6 */ /* 0x000e660000000000 */
[----:B-1----:R4:W1:Y:S08]  /*0350*/  SYNCS.EXCH.64 URZ, [UR8+0x34830], UR4 ;  /* 0x03483004083f75b2 */ /* 0x0028700008000100 */
[----:B------:R4:W0:Y:S01]  /*0360*/  SYNCS.EXCH.64 URZ, [UR8+0x34840], UR6 ;  /* 0x03484006083f75b2 */ /* 0x0008220008000100 */
[----:B------:R4:W0:Y:S01]  /*0370*/  SYNCS.EXCH.64 URZ, [UR8+0x34838], UR4 ;  /* 0x03483804083f75b2 */ /* 0x0008220008000100 */
[----:B------:R4:W0:Y:S02]  /*0380*/  SYNCS.EXCH.64 URZ, [UR8+0x34848], UR6 ;  /* 0x03484806083f75b2 */ /* 0x0008240008000100 */
[----:B----4-:R-:W-:Y:S01]  /*0390*/  NOP ;  /* 0x0000000000007918 */ /* 0x010fe20000000000 */
.L_x_2:
[----:B------:R-:W4:Y:S01]  /*03a0*/  SHFL.IDX PT, R3, R0, RZ, 0x1f ;  /* 0x00001fff00037589 */ /* 0x000f2200000e0000 */
[----:B------:R-:W-:Y:S01]  /*03b0*/  NOP ;  /* 0x0000000000007918 */ /* 0x000fe20000000000 */
[----:B----4-:R-:W-:-:S13]  /*03c0*/  ISETP.NE.AND P0, PT, R3, RZ, PT ;  /* 0x000000ff0300720c */ /* 0x010fda0003f05270 */
        /* <DEDUP_REMOVED lines=19> */
.L_x_3:
[----:B------:R-:W4:Y:S01]  /*0500*/  SHFL.IDX PT, R3, R0, RZ, 0x1f ;  /* 0x00001fff00037589 */ /* 0x000f2200000e0000 */
[----:B------:R-:W-:Y:S01]  /*0510*/  NOP ;  /* 0x0000000000007918 */ /* 0x000fe20000000000 */
[----:B----4-:R-:W-:-:S13]  /*0520*/  ISETP.NE.AND P0, PT, R3, RZ, PT ;  /* 0x000000ff0300720c */ /* 0x010fda0003f05270 */
[----:B------:R-:W-:Y:S05]  /*0530*/  @P0 BRA `(.L_x_4) ;  /* 0x0000000000380947 */ /* 0x000fea0003800000 */
[----:B-1----:R-:W1:Y:S01]  /*0540*/  S2UR UR5, SR_CgaCtaId ;  /* 0x00000000000579c3 */ /* 0x002e620000008800 */
[----:B------:R-:W-:Y:S01]  /*0550*/  UMOV UR4, 0x400 ;  /* 0x0000040000047882 */ /* 0x000fe20000000000 */
[----:B------:R-:W-:Y:S01]  /*0560*/  UMOV UR7, 0x1 ;  /* 0x0000000100077882 */ /* 0x000fe20000000000 */
[----:B------:R-:W-:Y:S01]  /*0570*/  ELECT P0, URZ, PT ;  /* 0x00000000003f782f */ /* 0x000fe20003800000 */
[----:B-1----:R-:W-:Y:S02]  /*0580*/  ULEA UR6, UR5, UR4, 0x18 ;  /* 0x0000000405067291 */ /* 0x002fe4000f8ec03f */
[----:B------:R-:W-:-:S04]  /*0590*/  UIADD3 UR4, -UR7, 0x100000, URZ ;  /* 0x0010000007047890 */ /* 0x000fc8000fffe13f */
[----:B------:R-:W-:Y:S02]  /*05a0*/  USHF.L.U32 UR5, UR4, 0xb, URZ ;  /* 0x0000000b04057899 */ /* 0x000fe4000800063f */
[----:B------:R-:W-:Y:S01]  /*05b0*/  USHF.L.U32 UR4, UR4, 0x1, URZ ;  /* 0x0000000104047899 */ /* 0x000fe2000800063f */
[----:B------:R-:W1:Y:S11]  /*05c0*/  FENCE.VIEW.ASYNC.S ;  /* 0x00000000000073c6 */ /* 0x000e760000000000 */
[----:B-1----:R4:W1:Y:S01]  /*05d0*/  SYNCS.EXCH.64 URZ, [UR6+0x34870], UR4 ;  /* 0x03487004063f75b2 */ /* 0x0028620008000100 */
[----:B------:R4:W0:Y:S01]  /*05e0*/  SYNCS.EXCH.64 URZ, [UR6+0x34880], UR4 ;  /* 0x03488004063f75b2 */ /* 0x0008220008000100 */
[----:B------:R4:W0:Y:S01]  /*05f0*/  SYNCS.EXCH.64 URZ, [UR6+0x34878], UR4 ;  /* 0x03487804063f75b2 */ /* 0x0008220008000100 */
[----:B------:R4:W0:Y:S02]  /*0600*/  SYNCS.EXCH.64 URZ, [UR6+0x34888], UR4 ;  /* 0x03488804063f75b2 */ /* 0x0008240008000100 */
[----:B----4-:R-:W-:Y:S01]  /*0610*/  NOP ;  /* 0x0000000000007918 */ /* 0x010fe20000000000 */
.L_x_4:
        /* <DEDUP_REMOVED lines=22> */
.L_x_5:
        /* <DEDUP_REMOVED lines=22> */
.L_x_6:
[----:B0-----:R-:W-:Y:S01]  /*08e0*/  ISETP.NE.AND P0, PT, R2, RZ, PT ;  /* 0x000000ff0200720c */ /* 0x001fe20003f05270 */
[----:B------:R-:W-:Y:S01]  /*08f0*/  IMAD.MOV.U32 R2, RZ, RZ, 0x1 ;  /* 0x00000001ff027424 */ /* 0x000fe200078e00ff */
[----:B------:R-:W-:Y:S01]  /*0900*/  NOP ;  /* 0x0000000000007918 */ /* 0x000fe20000000000 */
[----:B------:R-:W-:Y:S01]  /*0910*/  ULDC.64 UR42, c[0x0][0x208] ;  /* 0x00008200002a7ab9 */ /* 0x000fe20000000a00 */
[----:B------:R-:W-:Y:S02]  /*0920*/  BSSY B6, `(.L_x_7) ;  /* 0x0000c47000067945 */ /* 0x000fe40003800000 */
[----:B------:R-:W-:-:S05]  /*0930*/  SEL R2, R2, 0x2, !P0 ;  /* 0x0000000202027807 */ /* 0x000fca0004000000 */
[----:B------:R0:W-:Y:S01]  /*0940*/  STL [R1+0x14], R2 ;  /* 0x0000140201007387 */ /* 0x0001e20000100800 */
[----:B-123--:R-:W-:Y:S06]  /*0950*/  BAR.SYNC.DEFER_BLOCKING 0x0 ;  /* 0x0000000000007b1d */ /* 0x00efec0000010000 */
[----:B------:R-:W-:Y:S05]  /*0960*/  @!P0 BRA `(.L_x_8) ;  /* 0x0000008400a08947 */ /* 0x000fea0003800000 */
.L_x_9:
[----:B------:R-:W-:-:S08]  /*0970*/  NOP ;  /* 0x0000000000007918 */ /* 0x000fd00000000000 */
[----:B------:R-:W1:Y:S02]  /*0980*/  USETMAXREG.TRY_ALLOC.CTAPOOL UP0, 0xf0 ;  /* 0x000000f0000079c8 */ /* 0x000e640008000600 */
[----:B-1----:R-:W-:-:S13]  /*0990*/  PLOP3.LUT P0, PT, PT, PT, UP0, 0x80, 0x0 ;  /* 0x000000000000781c */ /* 0x002fda0003f0f008 */
[----:B------:R-:W-:Y:S05]  /*09a0*/  @!P0 BRA `(.L_x_9) ;  /* 0xfffffffc00f08947 */ /* 0x000fea000383ffff */
[----:B0-----:R-:W0:Y:S08]  /*09b0*/  LDC R2, c[0x0][0xc50] ;  /* 0x00031400ff027b82 */ /* 0x001e300000000800 */
[----:B------:R-:W1:Y:S08]  /*09c0*/  S2UR UR4, SR_CTAID.Y ;  /* 0x00000000000479c3 */ /* 0x000e700000002600 */
[----:B------:R-:W2:Y:S08]  /*09d0*/  S2UR UR5, SR_CTAID.Z ;  /* 0x00000000000579c3 */ /* 0x000eb00000002700 */
[----:B------:R-:W-:Y:S06]  /*09e0*/  BAR.ARV 0x8, 0x180 ;  /* 0x0206000000007b1d */ /* 0x000fec0000002000 */
[----:B0-----:R-:W-:Y:S01]  /*09f0*/  ISETP.NE.AND P0, PT, R2, 0x1, PT ;  /* 0x000000010200780c */ /* 0x001fe20003f05270 */
[----:B-1----:R-:W-:-:S12]  /*0a00*/  IMAD.U32 R16, RZ, RZ, UR4 ;  /* 0x00000004ff107e24 */ /* 0x002fd8000f8e00ff */
[----:B------:R-:W0:Y:S08]  /*0a10*/  @P0 LDC R0, c[0x0][0xc54] ;  /* 0x00031500ff000b82 */ /* 0x000e300000000800 */
[----:B------:R-:W1:Y:S01]  /*0a20*/  @P0 LDC R3, c[0x0][0xc58] ;  /* 0x00031600ff030b82 */ /* 0x000e620000000800 */
[----:B0-----:R-:W-:-:S05]  /*0a30*/  @P0 IMAD.HI.U32 R0, R0, UR4, RZ ;  /* 0x0000000400000c27 */ /* 0x001fca000f8e00ff */
[----:B-1----:R-:W-:Y:S02]  /*0a40*/  @P0 SHF.R.U32.HI R16, RZ, R3, R0 ;  /* 0x00000003ff100219 */ /* 0x002fe40000011600 */
[----:B--2---:R-:W-:Y:S02]  /*0a50*/  ISETP.LE.AND P0, PT, RZ, UR5, PT ;  /* 0x00000005ff007c0c */ /* 0x004fe4000bf03270 */
[----:B------:R-:W-:-:S05]  /*0a60*/  IADD3 R3, -R16, RZ, RZ ;  /* 0x000000ff10037210 */ /* 0x000fca0007ffe1ff */
[----:B------:R-:W-:-:S06]  /*0a70*/  IMAD R2, R2, R3, UR4 ;  /* 0x0000000402027e24 */ /* 0x000fcc000f8e0203 */
[----:B------:R-:W-:Y:S05]  /*0a80*/  @!P0 BRA `(.L_x_10) ;  /* 0x000000c000c08947 */ /* 0x000fea0003800000 */
[----:B------:R-:W0:Y:S01]  /*0a90*/  LDC.64 R4, c[0x0][0x418] ;  /* 0x00010600ff047b82 */ /* 0x000e220000000a00 */
[----:B------:R-:W-:-:S07]  /*0aa0*/  LOP3.LUT R7, R2, 0xffff, RZ, 0xc0, !PT ;  /* 0x0000ffff02077812 */ /* 0x000fce00078ec0ff */
[----:B------:R-:W1:Y:S08]  /*0ab0*/  LDC R18, c[0x0][0x424] ;  /* 0x00010900ff127b82 */ /* 0x000e700000000800 */
[----:B------:R-:W2:Y:S01]  /*0ac0*/  LDC R3, c[0x0][0x2f0] ;  /* 0x0000bc00ff037b82 */ /* 0x000ea20000000800 */
[----:B0-----:R-:W-:-:S04]  /*0ad0*/  ISETP.NE.U32.AND P0, PT, R4, RZ, PT ;  /* 0x000000ff0400720c */ /* 0x001fc80003f05070 */
[----:B------:R-:W-:-:S04]  /*0ae0*/  ISETP.NE.AND.EX P0, PT, R5, RZ, PT, P0 ;  /* 0x000000ff0500720c */ /* 0x000fc80003f05300 */
[----:B-1----:R-:W-:-:S05]  /*0af0*/  SEL R18, R18, 0x1, P0 ;  /* 0x0000000112127807 */ /* 0x002fca0000000000 */
[----:B--2---:R-:W-:-:S04]  /*0b00*/  IMAD R18, R18, R3, RZ ;  /* 0x0000000312127224 */ /* 0x004fc800078e02ff */
[C---:B------:R-:W-:Y:S01]  /*0b10*/  VIADD R0, R18.reuse, 0x7f ;  /* 0x0000007f12007836 */ /* 0x040fe20000000000 */
[----:B------:R-:W-:-:S04]  /*0b20*/  ISETP.GE.AND P0, PT, R18, 0x1, PT ;  /* 0x000000011200780c */ /* 0x000fc80003f06270 */
[----:B------:R-:W-:-:S04]  /*0b30*/  SHF.R.S32.HI R3, RZ, 0x1f, R0 ;  /* 0x0000001fff037819 */ /* 0x000fc80000011400 */
[----:B------:R-:W-:Y:S01]  /*0b40*/  LEA.HI R3, R3, R0, RZ, 0x7 ;  /* 0x0000000003037211 */ /* 0x000fe200078f38ff */
[----:B------:R-:W-:-:S03]  /*0b50*/  IMAD.MOV.U32 R0, RZ, RZ, RZ ;  /* 0x000000ffff007224 */ /* 0x000fc600078e00ff */
[----:B------:R-:W-:Y:S01]  /*0b60*/  SHF.R.S32.HI R17, RZ, 0x7, R3 ;  /* 0x00000007ff117819 */ /* 0x000fe20000011403 */
[----:B------:R-:W-:Y:S06]  /*0b70*/  @!P0 BRA `(.L_x_11) ;  /* 0x0000000000788947 */ /* 0x000fec0003800000 */
[----:B------:R-:W-:-:S04]  /*0b80*/  SHF.R.U32.HI R0, RZ, 0x10, R2 ;  /* 0x00000010ff007819 */ /* 0x000fc80000011602 */
[----:B------:R-:W-:-:S13]  /*0b90*/  ISETP.NE.AND P0, PT, R0, RZ, PT ;  /* 0x000000ff0000720c */ /* 0x000fda0003f05270 */
[----:B------:R-:W0:Y:S02]  /*0ba0*/  @!P0 LDC R0, c[0x0][0x9f0] ;  /* 0x00027c00ff008b82 */ /* 0x000e240000000800 */
[-C--:B0-----:R-:W-:Y:S02]  /*0bb0*/  IABS R9, R0.reuse ;  /* 0x0000000000097213 */ /* 0x081fe40000000000 */
[----:B------:R-:W-:Y:S02]  /*0bc0*/  IADD3 R5, R17, -0x1, R0 ;  /* 0xffffffff11057810 */ /* 0x000fe40007ffe000 */
[----:B------:R-:W0:Y:S01]  /*0bd0*/  I2F.RP R4, R9 ;  /* 0x0000000900047306 */ /* 0x000e220000209400 */
[----:B------:R-:W-:-:S05]  /*0be0*/  IABS R8, R0 ;  /* 0x0000000000087213 */ /* 0x000fca0000000000 */
[----:B------:R-:W-:Y:S02]  /*0bf0*/  IMAD.MOV R8, RZ, RZ, -R8 ;  /* 0x000000ffff087224 */ /* 0x000fe400078e0a08 */
[----:B0-----:R-:W0:Y:S02]  /*0c00*/  MUFU.RCP R4, R4 ;  /* 0x0000000400047308 */ /* 0x001e240000001000 */
[----:B0-----:R-:W-:Y:S01]  /*0c10*/  VIADD R2, R4, 0xffffffe ;  /* 0x0ffffffe04027836 */ /* 0x001fe20000000000 */
[----:B------:R-:W-:Y:S02]  /*0c20*/  IABS R4, R5 ;  /* 0x0000000500047213 */ /* 0x000fe40000000000 */
[----:B------:R-:W-:-:S03]  /*0c30*/  LOP3.LUT R5, R5, R0, RZ, 0x3c, !PT ;  /* 0x0000000005057212 */ /* 0x000fc600078e3cff */
[----:B------:R0:W1:Y:S01]  /*0c40*/  F2I.FTZ.U32.TRUNC.NTZ R3, R2 ;  /* 0x0000000200037305 */ /* 0x000062000021f000 */
[----:B------:R-:W-:Y:S01]  /*0c50*/  ISETP.GE.AND P2, PT, R5, RZ, PT ;  /* 0x000000ff0500720c */ /* 0x000fe20003f46270 */
[----:B0-----:R-:W-:Y:S01]  /*0c60*/  IMAD.MOV.U32 R2, RZ, RZ, RZ ;  /* 0x000000ffff027224 */ /* 0x001fe200078e00ff */
[----:B-1----:R-:W-:-:S05]  /*0c70*/  IADD3 R6, RZ, -R3, RZ ;  /* 0x80000003ff067210 */ /* 0x002fca0007ffe0ff */
[----:B------:R-:W-:-:S04]  /*0c80*/  IMAD R11, R6, R9, RZ ;  /* 0x00000009060b7224 */ /* 0x000fc800078e02ff */
[----:B------:R-:W-:-:S04]  /*0c90*/  IMAD.HI.U32 R3, R3, R11, R2 ;  /* 0x0000000b03037227 */ /* 0x000fc800078e0002 */
[----:B------:R-:W-:Y:S02]  /*0ca0*/  IMAD.MOV.U32 R2, RZ, RZ, R8 ;  /* 0x000000ffff027224 */ /* 0x000fe400078e0008 */
[----:B------:R-:W-:-:S04]  /*0cb0*/  IMAD.HI.U32 R3, R3, R4, RZ ;  /* 0x0000000403037227 */ /* 0x000fc800078e00ff */
[----:B------:R-:W-:-:S05]  /*0cc0*/  IMAD R2, R3, R2, R4 ;  /* 0x0000000203027224 */ /* 0x000fca00078e0204 */
[----:B------:R-:W-:-:S13]  /*0cd0*/  ISETP.GT.U32.AND P1, PT, R9, R2, PT ;  /* 0x000000020900720c */ /* 0x000fda0003f24070 */
[-C--:B------:R-:W-:Y:S01]  /*0ce0*/  @!P1 IADD3 R2, R2, -R9.reuse, RZ ;  /* 0x8000000902029210 */ /* 0x080fe20007ffe0ff */
[----:B------:R-:W-:Y:S01]  /*0cf0*/  @!P1 VIADD R3, R3, 0x1 ;  /* 0x0000000103039836 */ /* 0x000fe20000000000 */
[----:B------:R-:W-:Y:S02]  /*0d00*/  ISETP.NE.AND P1, PT, R0, RZ, PT ;  /* 0x000000ff0000720c */ /* 0x000fe40003f25270 */
[----:B------:R-:W-:-:S13]  /*0d10*/  ISETP.GE.U32.AND P0, PT, R2, R9, PT ;  /* 0x000000090200720c */ /* 0x000fda0003f06070 */
[----:B------:R-:W-:-:S04]  /*0d20*/  @P0 VIADD R3, R3, 0x1 ;  /* 0x0000000103030836 */ /* 0x000fc80000000000 */
[----:B------:R-:W-:Y:S01]  /*0d30*/  @!P2 IMAD.MOV R3, RZ, RZ, -R3 ;  /* 0x000000ffff03a224 */ /* 0x000fe200078e0a03 */
[----:B------:R-:W-:-:S04]  /*0d40*/  @!P1 LOP3.LUT R3, RZ, R0, RZ, 0x33, !PT ;  /* 0x00000000ff039212 */ /* 0x000fc800078e33ff */
[----:B------:R-:W-:-:S07]  /*0d50*/  MOV R0, R3 ;  /* 0x0000000300007202 */ /* 0x000fce0000000f00 */
.L_x_11:
[----:B------:R-:W0:Y:S01]  /*0d60*/  S2R R3, SR_TID.X ;  /* 0x0000000000037919 */ /* 0x000e220000002100 */
[-C--:B------:R-:W-:Y:S01]  /*0d70*/  IMAD R2, R7, R0.reuse, RZ ;  /* 0x0000000007027224 */ /* 0x080fe200078e02ff */
[----:B------:R-:W-:Y:S02]  /*0d80*/  PLOP3.LUT P0, PT, PT, PT, PT, 0x80, 0x0 ;  /* 0x000000000000781c */ /* 0x000fe40003f0f070 */
[----:B------:R-:W-:Y:S02]  /*0d90*/  CS2R R86, SRZ ;  /* 0x0000000000567805 */ /* 0x000fe4000001ff00 */
[----:B------:R-:W-:Y:S02]  /*0da0*/  CS2R R84, SRZ ;  /* 0x0000000000547805 */ /* 0x000fe4000001ff00 */
[----:B------:R-:W-:Y:S02]  /*0db0*/  CS2R R82, SRZ ;  /* 0x0000000000527805 */ /* 0x000fe4000001ff00 */
[----:B------:R-:W-:Y:S01]  /*0dc0*/  VIADDMNMX R17, R2, R0, R17, PT ;  /* 0x0000000002117246 */ /* 0x000fe20003800111 */
[----:B------:R-:W-:Y:S01]  /*0dd0*/  IMAD.MOV.U32 R0, RZ, RZ, RZ ;  /* 0x000000ffff007224 */ /* 0x000fe200078e00ff */
[----:B------:R-:W-:-:S02]  /*0de0*/  CS2R R80, SRZ ;  /* 0x0000000000507805 */ /* 0x000fc4000001ff00 */
[----:B------:R-:W-:Y:S02]  /*0df0*/  CS2R R78, SRZ ;  /* 0x00000000004e7805 */ /* 0x000fe4000001ff00 */
[----:B------:R-:W-:Y:S02]  /*0e00*/  ISETP.GT.AND P1, PT, R17, R2, PT ;  /* 0x000000021100720c */ /* 0x000fe40003f24270 */
[----:B------:R-:W-:Y:S02]  /*0e10*/  CS2R R76, SRZ ;  /* 0x00000000004c7805 */ /* 0x000fe4000001ff00 */
[----:B------:R-:W-:Y:S02]  /*0e20*/  CS2R R74, SRZ ;  /* 0x00000000004a7805 */ /* 0x000fe4000001ff00 */
[----:B------:R-:W-:Y:S02]  /*0e30*/  CS2R R72, SRZ ;  /* 0x0000000000487805 */ /* 0x000fe4000001ff00 */
[----:B------:R-:W-:-:S02]  /*0e40*/  CS2R R70, SRZ ;  /* 0x0000000000467805 */ /* 0x000fc4000001ff00 */
[----:B------:R-:W-:Y:S02]  /*0e50*/  CS2R R68, SRZ ;  /* 0x0000000000447805 */ /* 0x000fe4000001ff00 */
[----:B------:R-:W-:Y:S02]  /*0e60*/  CS2R R66, SRZ ;  /* 0x0000000000427805 */ /* 0x000fe4000001ff00 */
        /* <DEDUP_REMOVED lines=14> */
[----:B------:R-:W-:Y:S01]  /*0f50*/  CS2R R36, SRZ ;  /* 0x0000000000247805 */ /* 0x000fe2000001ff00 */
[----:B0-----:R-:W-:Y:S01]  /*0f60*/  VIADD R19, R3, 0xffffff80 ;  /* 0xffffff8003137836 */ /* 0x001fe20000000000 */
[----:B------:R-:W-:Y:S01]  /*0f70*/  CS2R R34, SRZ ;  /* 0x0000000000227805 */ /* 0x000fe2000001ff00 */
[----:B------:R-:W-:Y:S01]  /*0f80*/  IMAD.MOV.U32 R3, RZ, RZ, RZ ;  /* 0x000000ffff037224 */ /* 0x000fe200078e00ff */
[----:B------:R-:W-:-:S02]  /*0f90*/  CS2R R32, SRZ ;  /* 0x0000000000207805 */ /* 0x000fc4000001ff00 */
[----:B------:R-:W-:Y:S02]  /*0fa0*/  CS2R R30, SRZ ;  /* 0x00000000001e7805 */ /* 0x000fe4000001ff00 */
[----:B------:R-:W-:Y:S02]  /*0fb0*/  CS2R R28, SRZ ;  /* 0x00000000001c7805 */ /* 0x000fe4000001ff00 */
[----:B------:R-:W-:Y:S02]  /*0fc0*/  CS2R R26, SRZ ;  /* 0x00000000001a7805 */ /* 0x000fe4000001ff00 */
[----:B------:R-:W-:Y:S01]  /*0fd0*/  CS2R R24, SRZ ;  /* 0x0000000000187805 */ /* 0x000fe2000001ff00 */
[----:B------:R-:W-:Y:S06]  /*0fe0*/  @!P1 BRA `(.L_x_12) ;  /* 0x0000006400e49947 */ /* 0x000fec0003800000 */
[----:B------:R-:W-:Y:S01]  /*0ff0*/  SHF.R.S32.HI R0, RZ, 0x1f, R19 ;  /* 0x0000001fff007819 */ /* 0x000fe20000011413 */
[----:B------:R-:W0:Y:S01]  /*1000*/  S2UR UR6, SR_CgaCtaId ;  /* 0x00000000000679c3 */ /* 0x000e220000008800 */
[----:B------:R-:W-:Y:S02]  /*1010*/  UMOV UR36, 0x400 ;  /* 0x0000040000247882 */ /* 0x000fe40000000000 */
[----:B------:R-:W-:-:S04]  /*1020*/  LEA.HI R22, R0, R19, RZ, 0x7 ;  /* 0x0000001300167211 */ /* 0x000fc800078f38ff */
[----:B------:R-:W-:-:S06]  /*1030*/  SHF.R.S32.HI R0, RZ, 0x7, R22 ;  /* 0x00000007ff007819 */ /* 0x000fcc0000011416 */
[----:B------:R-:W1:Y:S01]  /*1040*/  SHFL.IDX PT, R0, R0, RZ, 0x1f ;  /* 0x00001fff00007589 */ /* 0x000e6200000e0000 */
[----:B0-----:R-:W-:-:S04]  /*1050*/  ULEA UR36, UR6, UR36, 0x18 ;  /* 0x0000002406247291 */ /* 0x001fc8000f8ec03f */
[----:B------:R-:W-:-:S04]  /*1060*/  UIADD3 UR6, UR36, 0x10400, URZ ;  /* 0x0001040024067890 */ /* 0x000fc8000fffe03f */
[----:B------:R-:W-:Y:S01]  /*1070*/  ULOP3.LUT UP0, URZ, UR6, 0x3ff, URZ, 0xc0, !UPT ;  /* 0x000003ff063f7892 */ /* 0x000fe2000f80c03f */
[----:B-1----:R-:W-:-:S05]  /*1080*/  R2UR UR4, R0 ;  /* 0x00000000000472ca */ /* 0x002fca00000e0000 */
[----:B------:R-:W-:-:S08]  /*1090*/  PLOP3.LUT P0, PT, PT, PT, UP0, 0x80, 0x0 ;  /* 0x000000000000781c */ /* 0x000fd00003f0f008 */
[----:B------:R-:W-:-:S04]  /*10a0*/  ULEA.HI UR5, UR4, UR4, URZ, 0x1 ;  /* 0x0000000404057291 */ /* 0x000fc8000f8f083f */
[----:B------:R-:W-:-:S04]  /*10b0*/  ULOP3.LUT UR5, UR5, 0x1e, URZ, 0xc0, !UPT ;  /* 0x0000001e05057892 */ /* 0x000fc8000f8ec03f */
[----:B------:R-:W-:-:S04]  /*10c0*/  UIADD3 UR5, UR4, -UR5, URZ ;  /* 0x8000000504057290 */ /* 0x000fc8000fffe03f */
[----:B------:R-:W-:-:S04]  /*10d0*/  ULEA UR5, UR5, UR6, 0xd ;  /* 0x0000000605057291 */ /* 0x000fc8000f8e683f */
[----:B------:R-:W-:-:S04]  /*10e0*/  USHF.R.U32.HI UR5, URZ, 0x4, UR5 ;  /* 0x000000043f057899 */ /* 0x000fc80008011605 */
[----:B------:R-:W-:Y:S01]  /*10f0*/  ULOP3.LUT UR37, UR5, 0x3fff, URZ, 0xc0, !UPT ;  /* 0x00003fff05257892 */ /* 0x000fe2000f8ec03f */
[----:B------:R-:W-:Y:S11]  /*1100*/  @!P0 BRA `(.L_x_13) ;  /* 0x0000000000408947 */ /* 0x000ff60003800000 */
[----:B------:R-:W-:Y:S01]  /*1110*/  MOV R0, 0x0 ;  /* 0x0000000000007802 */ /* 0x000fe20000000f00 */
[----:B------:R-:W-:Y:S01]  /*1120*/  ULDC.64 UR4, c[0x4][0x118] ;  /* 0x0100460000047ab9 */ /* 0x000fe20000000a00 */
[----:B------:R-:W-:Y:S01]  /*1130*/  ULDC.64 UR6, c[0x4][0x98] ;  /* 0x0100260000067ab9 */ /* 0x000fe20000000a00 */
[----:B------:R-:W-:Y:S01]  /*1140*/  MOV R4, UR4 ;  /* 0x0000000400047c02 */ /* 0x000fe20008000f00 */
[----:B------:R0:W1:Y:S01]  /*1150*/  LDC.64 R14, c[0x4][R0] ;  /* 0x01000000000e7b82 */ /* 0x0000620000000a00 */
[----:B------:R-:W-:Y:S01]  /*1160*/  IMAD.U32 R5, RZ, RZ, UR5 ;  /* 0x00000005ff057e24 */ /* 0x000fe2000f8e00ff */
[----:B------:R-:W-:Y:S01]  /*1170*/  ULDC.64 UR4, c[0x4][0x120] ;  /* 0x0100480000047ab9 */ /* 0x000fe20000000a00 */
[----:B------:R-:W-:Y:S01]  /*1180*/  MOV R10, UR6 ;  /* 0x00000006000a7c02 */ /* 0x000fe20008000f00 */
[----:B------:R-:W-:Y:S01]  /*1190*/  IMAD.U32 R6, RZ, RZ, UR4 ;  /* 0x00000004ff067e24 */ /* 0x000fe2000f8e00ff */
[----:B------:R-:W-:Y:S01]  /*11a0*/  MOV R13, RZ ;  /* 0x000000ff000d7202 */ /* 0x000fe20000000f00 */
[----:B------:R-:W-:-:S02]  /*11b0*/  IMAD.U32 R7, RZ, RZ, UR5 ;  /* 0x00000005ff077e24 */ /* 0x000fc4000f8e00ff */
[----:B------:R-:W-:Y:S02]  /*11c0*/  IMAD.U32 R11, RZ, RZ, UR7 ;  /* 0x00000007ff0b7e24 */ /* 0x000fe4000f8e00ff */
[----:B------:R-:W-:Y:S02]  /*11d0*/  IMAD.MOV.U32 R8, RZ, RZ, 0x70 ;  /* 0x00000070ff087424 */ /* 0x000fe400078e00ff */
[----:B0-----:R-:W-:-:S07]  /*11e0*/  IMAD.MOV.U32 R12, RZ, RZ, 0x1 ;  /* 0x00000001ff0c7424 */ /* 0x001fce00078e00ff */
[----:B------:R-:W-:-:S07]  /*11f0*/  LEPC R20, `(.L_x_13) ;  /* 0x000000001014794e */ /* 0x000fce0000000000 */
[----:B-1----:R-:W-:Y:S05]  /*1200*/  CALL.ABS.NOINC R14 ;  /* 0x000000000e007343 */ /* 0x002fea0003c00000 */
.L_x_13:
[----:B------:R-:W2:Y:S01]  /*1210*/  LDL.LU R20, [R1+0x14] ;  /* 0x0000140001147983 */ /* 0x000ea20000300800 */
[----:B------:R-:W-:-:S04]  /*1220*/  SHF.L.U32 R3, RZ, 0x1f, RZ ;  /* 0x0000001fff037819 */ /* 0x000fc800000006ff */
[----:B------:R-:W0:Y:S01]  /*1230*/  SYNCS.PHASECHK.TRANS64.TRYWAIT P1, [UR36+0x34800], R3 ;  /* 0x03480003ff0075a7 */ /* 0x000e220008020164 */
[----:B--2---:R-:W-:-:S04]  /*1240*/  LOP3.LUT R0, R20, 0x1, RZ, 0xfc, !PT ;  /* 0x0000000114007812 */ /* 0x004fc800078efcff */
[----:B------:R-:W-:Y:S01]  /*1250*/  ISETP.NE.AND P0, PT, R0, 0x3, PT ;  /* 0x000000030000780c */ /* 0x000fe20003f05270 */
[----:B0-----:R-:W-:-:S12]  /*1260*/  @!P1 BRA `(.L_x_14) ;  /* 0x000000b800d09947 */ /* 0x001fd80003800000 */
.L_x_121:
[----:B------:R-:W-:Y:S05]  /*1270*/  @!P0 BRA `(.L_x_15) ;  /* 0x0000000000048947 */ /* 0x000fea0003800000 */
[----:B------:R-:W-:Y:S01]  /*1280*/  BPT.TRAP 0x1 ;  /* 0x000000040000795c */ /* 0x000fe20000300000 */
.L_x_15:
[----:B------:R1:W2:Y:S01]  /*1290*/  SYNCS.PHASECHK.TRANS64.TRYWAIT P2, [UR36+0x34830], R3 ;  /* 0x03483003ff0075a7 */ /* 0x0002a20008040164 */
[----:B------:R-:W-:Y:S05]  /*12a0*/  @!P0 BRA `(.L_x_16) ;  /* 0x0000000000048947 */ /* 0x000fea0003800000 */
[----:B------:R-:W-:Y:S01]  /*12b0*/  BPT.TRAP 0x1 ;  /* 0x000000040000795c */ /* 0x000fe20000300000 */
.L_x_16:
[----:B0-----:R-:W0:Y:S01]  /*12c0*/  S2R R0, SR_TID.X ;  /* 0x0000000000007919 */ /* 0x001e220000002100 */
[----:B------:R-:W-:Y:S01]  /*12d0*/  IMAD.U32 R4, RZ, RZ, UR37 ;  /* 0x00000025ff047e24 */ /* 0x000fe2000f8e00ff */
[----:B0-----:R-:W-:-:S04]  /*12e0*/  LOP3.LUT R0, R0, 0x7f, RZ, 0xc0, !PT ;  /* 0x0000007f00007812 */ /* 0x001fc800078ec0ff */
[----:B------:R-:W-:Y:S01]  /*12f0*/  ISETP.NE.AND P1, PT, R0, RZ, PT ;  /* 0x000000ff0000720c */ /* 0x000fe20003f25270 */
[----:B--2---:R-:W-:-:S12]  /*1300*/  @P2 BRA `(.L_x_17) ;  /* 0x0000000000082947 */ /* 0x004fd80003800000 */
[----:B------:R-:W0:Y:S02]  /*1310*/  SYNCS.PHASECHK.TRANS64.TRYWAIT P2, [UR36+0x34830], R3 ;  /* 0x03483003ff0075a7 */ /* 0x000e240008040164 */
[----:B0-----:R-:W-:Y:S05]  /*1320*/  @!P2 BRA `(.L_x_18) ;  /* 0x000000b800b8a947 */ /* 0x001fea0003800000 */
.L_x_17:
[----:B------:R-:W-:Y:S05]  /*1330*/  WARPSYNC.ALL ;  /* 0x0000000000007948 */ /* 0x000fea0003800000 */
[----:B0-----:R-:W-:Y:S01]  /*1340*/  IMAD.MOV.U32 R0, RZ, RZ, RZ ;  /* 0x000000ffff007224 */ /* 0x001fe200078e00ff */
[----:B------:R-:W-:Y:S01]  /*1350*/  LOP3.LUT R4, R4, 0x10000, RZ, 0xfc, !PT ;  /* 0x0001000004047812 */ /* 0x000fe200078efcff */
[----:B------:R-:W-:Y:S01]  /*1360*/  IMAD.MOV.U32 R151, RZ, RZ, RZ ;  /* 0x000000ffff977224 */ /* 0x000fe200078e00ff */
[----:B------:R-:W-:Y:S01]  /*1370*/  MOV R5, 0x40000040 ;  /* 0x4000004000057802 */ /* 0x000fe20000000f00 */
[----:B------:R-:W-:Y:S01]  /*1380*/  UIADD3 UR4, UR36, 0x1c400, URZ ;  /* 0x0001c40024047890 */ /* 0x000fe2000fffe03f */
[C---:B------:R-:W-:Y:S01]  /*1390*/  R2UR UR8, R4.reuse ;  /* 0x00000000040872ca */ /* 0x040fe200000e0000 */
[----:B------:R-:W-:Y:S01]  /*13a0*/  WARPGROUP.ARRIVE ;  /* 0x00000000000079c5 */ /* 0x000fe20000000000 */
[----:B------:R-:W-:Y:S01]  /*13b0*/  R2UR UR9, R5 ;  /* 0x00000000050972ca */ /* 0x000fe200000e0000 */
[----:B------:R-:W-:Y:S01]  /*13c0*/  USHF.R.U32.HI UR4, URZ, 0x4, UR4 ;  /* 0x000000043f047899 */ /* 0x000fe20008011604 */
[----:B------:R-:W-:Y:S01]  /*13d0*/  R2UR UR6, R4 ;  /* 0x00000000040672ca */ /* 0x000fe200000e0000 */
[----:B------:R-:W-:Y:S01]  /*13e0*/  UMOV UR11, 0x40000040 ;  /* 0x40000040000b7882 */ /* 0x000fe20000000000 */
[----:B------:R-:W-:Y:S01]  /*13f0*/  UMOV UR5, 0x40000040 ;  /* 0x4000004000057882 */ /* 0x000fe20000000000 */
[----:B------:R-:W-:Y:S01]  /*1400*/  ULOP3.LUT UR4, UR4, 0x3fff, URZ, 0xc0, !UPT ;  /* 0x00003fff04047892 */ /* 0x000fe2000f8ec03f */
[----:B------:R-:W-:Y:S01]  /*1410*/  LOP3.LUT R22, R22, 0xffffff80, RZ, 0xc0, !PT ;  /* 0xffffff8016167812 */ /* 0x000fe200078ec0ff */
[----:B------:R-:W-:Y:S01]  /*1420*/  UMOV UR13, 0x40000040 ;  /* 0x40000040000d7882 */ /* 0x000fe20000000000 */
[----:B------:R-:W-:Y:S01]  /*1430*/  UMOV UR15, 0x40000040 ;  /* 0x40000040000f7882 */ /* 0x000fe20000000000 */
[----:B------:R-:W-:Y:S01]  /*1440*/  ULOP3.LUT UR38, UR4, 0x10000, URZ, 0xfc, !UPT ;  /* 0x0001000004267892 */ /* 0x000fe2000f8efc3f */
[----:B------:R-:W-:Y:S01]  /*1450*/  IMAD.MOV.U32 R10, RZ, RZ, -0x2 ;  /* 0xfffffffeff0a7424 */ /* 0x000fe200078e00ff */
[----:B------:R-:W-:Y:S01]  /*1460*/  UMOV UR17, 0x40000040 ;  /* 0x4000004000117882 */ /* 0x000fe20000000000 */
[----:B------:R-:W-:Y:S01]  /*1470*/  UMOV UR19, 0x40000040 ;  /* 0x4000004000137882 */ /* 0x000fe20000000000 */
[----:B------:R-:W-:Y:S01]  /*1480*/  UIADD3 UR14, UR38, 0x6, URZ ;  /* 0x00000006260e7890 */ /* 0x000fe2000fffe03f */
[----:B------:R-:W-:Y:S01]  /*1490*/  IMAD.IADD R22, R19, 0x1, -R22 ;  /* 0x0000000113167824 */ /* 0x000fe200078e0a16 */
[----:B------:R-:W-:Y:S01]  /*14a0*/  UIADD3 UR4, UR6, 0x2, URZ ;  /* 0x0000000206047890 */ /* 0x000fe2000fffe03f */
[----:B------:R-:W-:Y:S01]  /*14b0*/  P2R R11, PR, RZ, 0x1 ;  /* 0x00000001ff0b7803 */ /* 0x000fe20000000000 */
[----:B------:R-:W-:Y:S01]  /*14c0*/  UMOV UR10, UR38 ;  /* 0x00000026000a7c82 */ /* 0x000fe20008000000 */
[----:B------:R-:W-:Y:S01]  /*14d0*/  UIADD3 UR12, UR6, 0x6, URZ ;  /* 0x00000006060c7890 */ /* 0x000fe2000fffe03f */
[----:B------:R-:W-:Y:S01]  /*14e0*/  HGMMA.64x128x16.F32 R24, gdesc[UR8], RZ, !UPT, gsb0 ;  /* 0x01e00000081879f0 */ /* 0x000fe2000c0008ff */
[----:B------:R-:W-:Y:S01]  /*14f0*/  UIADD3 UR10, UR38, 0x2, URZ ;  /* 0x00000002260a7890 */ /* 0x000fe2000fffe03f */
[----:B------:R-:W-:Y:S01]  /*1500*/  SHF.R.S32.HI R7, RZ, 0x1f, R22 ;  /* 0x0000001fff077819 */ /* 0x000fe20000011416 */
[----:B------:R-:W-:Y:S01]  /*1510*/  UMOV UR8, UR4 ;  /* 0x0000000400087c82 */ /* 0x000fe20008000000 */
[----:B------:R-:W-:Y:S01]  /*1520*/  UMOV UR9, UR5 ;  /* 0x0000000500097c82 */ /* 0x000fe20008000000 */
[----:B------:R-:W-:Y:S01]  /*1530*/  UMOV UR11, 0x40000040 ;  /* 0x40000040000b7882 */ /* 0x000fe20000000000 */
[----:B------:R-:W-:Y:S01]  /*1540*/  UIADD3 UR16, UR6, 0x400, URZ ;  /* 0x0000040006107890 */ /* 0x000fe2000fffe03f */
[----:B------:R-:W-:Y:S01]  /*1550*/  LEA.HI R7, R7, R22, RZ, 0x2 ;  /* 0x0000001607077211 */ /* 0x000fe200078f10ff */
[----:B------:R-:W-:Y:S01]  /*1560*/  UIADD3 UR18, UR38, 0x400, URZ ;  /* 0x0000040026127890 */ /* 0x000fe2000fffe03f */
[----:B------:R-:W-:Y:S01]  /*1570*/  MOV R150, R151 ;  /* 0x0000009700967202 */ /* 0x000fe20000000f00 */
[----:B------:R-:W-:Y:S01]  /*1580*/  UIADD3 UR20, UR6, 0x402, URZ ;  /* 0x0000040206147890 */ /* 0x000fe2000fffe03f */
[----:B------:R-:W-:Y:S01]  /*1590*/  LOP3.LUT R7, R7, 0x7ffffffc, RZ, 0xc0, !PT ;  /* 0x7ffffffc07077812 */ /* 0x000fe200078ec0ff */
[----:B------:R-:W-:Y:S01]  /*15a0*/  UIADD3 UR22, UR38, 0x402, URZ ;  /* 0x0000040226167890 */ /* 0x000fe2000fffe03f */
[----:B------:R-:W-:Y:S01]  /*15b0*/  IMAD.MOV.U32 R149, RZ, RZ, R151 ;  /* 0x000000ffff957224 */ /* 0x000fe200078e0097 */
[----:B------:R-:W-:Y:S01]  /*15c0*/  UMOV UR21, 0x40000040 ;  /* 0x4000004000157882 */ /* 0x000fe20000000000 */
[----:B------:R-:W-:Y:S01]  /*15d0*/  UMOV UR23, 0x40000040 ;  /* 0x4000004000177882 */ /* 0x000fe20000000000 */
[----:B------:R-:W-:Y:S01]  /*15e0*/  UIADD3 UR24, UR6, 0x404, URZ ;  /* 0x0000040406187890 */ /* 0x000fe2000fffe03f */
[----:B------:R-:W-:Y:S01]  /*15f0*/  IMAD.IADD R7, R22, 0x1, -R7 ;  /* 0x0000000116077824 */ /* 0x000fe200078e0a07 */
[----:B------:R-:W-:Y:S01]  /*1600*/  UIADD3 UR26, UR38, 0x404, URZ ;  /* 0x00000404261a7890 */ /* 0x000fe2000fffe03f */
[--C-:B------:R-:W-:Y:S01]  /*1610*/  IMAD.MOV.U32 R148, RZ, RZ, R151.reuse ;  /* 0x000000ffff947224 */ /* 0x100fe200078e0097 */
[----:B------:R-:W-:Y:S01]  /*1620*/  UMOV UR25, 0x40000040 ;  /* 0x4000004000197882 */ /* 0x000fe20000000000 */
[----:B------:R-:W-:Y:S01]  /*1630*/  UMOV UR27, 0x40000040 ;  /* 0x40000040001b7882 */ /* 0x000fe20000000000 */
[----:B------:R-:W-:Y:S01]  /*1640*/  UIADD3 UR28, UR6, 0x406, URZ ;  /* 0x00000406061c7890 */ /* 0x000fe2000fffe03f */
[----:B------:R-:W-:Y:S01]  /*1650*/  IMAD R7, R7, R10, 0x80 ;  /* 0x0000008007077424 */ /* 0x000fe200078e020a */
[----:B------:R-:W-:Y:S01]  /*1660*/  UIADD3 UR30, UR38, 0x406, URZ ;  /* 0x00000406261e7890 */ /* 0x000fe2000fffe03f */
[--C-:B------:R-:W-:Y:S01]  /*1670*/  IMAD.MOV.U32 R147, RZ, RZ, R151.reuse ;  /* 0x000000ffff937224 */ /* 0x100fe200078e0097 */
[----:B------:R-:W-:Y:S01]  /*1680*/  UMOV UR29, 0x40000040 ;  /* 0x40000040001d7882 */ /* 0x000fe20000000000 */
[----:B------:R-:W-:Y:S01]  /*1690*/  UMOV UR31, 0x40000040 ;  /* 0x40000040001f7882 */ /* 0x000fe20000000000 */
[----:B------:R-:W-:Y:S01]  /*16a0*/  UIADD3 UR32, UR6, 0x800, URZ ;  /* 0x0000080006207890 */ /* 0x000fe2000fffe03f */
[----:B------:R-:W-:Y:S01]  /*16b0*/  IADD3 R18, R18, R7, RZ ;  /* 0x0000000712127210 */ /* 0x000fe20007ffe0ff */
[----:B------:R-:W-:Y:S01]  /*16c0*/  UIADD3 UR34, UR38, 0x800, URZ ;  /* 0x0000080026227890 */ /* 0x000fe2000fffe03f */
[----:B------:R-:W-:Y:S01]  /*16d0*/  MOV R146, R151 ;  /* 0x0000009700927202 */ /* 0x000fe20000000f00 */
[----:B------:R-:W-:Y:S01]  /*16e0*/  UMOV UR33, 0x40000040 ;  /* 0x4000004000217882 */ /* 0x000fe20000000000 */
[----:B------:R-:W-:Y:S01]  /*16f0*/  UMOV UR35, 0x40000040 ;  /* 0x4000004000237882 */ /* 0x000fe20000000000 */
[----:B------:R-:W-:Y:S01]  /*1700*/  UIADD3 UR44, UR6, 0x802, URZ ;  /* 0x00000802062c7890 */ /* 0x000fe2000fffe03f */
[----:B------:R-:W-:Y:S01]  /*1710*/  IMAD R7, R17, -0x80, R18 ;  /* 0xffffff8011077824 */ /* 0x000fe200078e0212 */
[----:B------:R-:W-:Y:S01]  /*1720*/  UIADD3 UR46, UR38, 0x802, URZ ;  /* 0x00000802262e7890 */ /* 0x000fe2000fffe03f */
[--C-:B------:R-:W-:Y:S01]  /*1730*/  IMAD.MOV.U32 R145, RZ, RZ, R151.reuse ;  /* 0x000000ffff917224 */ /* 0x100fe200078e0097 */
[----:B------:R-:W-:Y:S01]  /*1740*/  UMOV UR45, 0x40000040 ;  /* 0x40000040002d7882 */ /* 0x000fe20000000000 */
[----:B------:R-:W-:Y:S01]  /*1750*/  UMOV UR47, 0x40000040 ;  /* 0x40000040002f7882 */ /* 0x000fe20000000000 */
[----:B------:R-:W-:Y:S01]  /*1760*/  UIADD3 UR48, UR6, 0x804, URZ ;  /* 0x0000080406307890 */ /* 0x000fe2000fffe03f */
[C---:B------:R-:W-:Y:S01]  /*1770*/  ISETP.GT.AND P2, PT, R7.reuse, RZ, PT ;  /* 0x000000ff0700720c */ /* 0x040fe20003f44270 */
[----:B------:R-:W-:Y:S01]  /*1780*/  UIADD3 UR50, UR38, 0x804, URZ ;  /* 0x0000080426327890 */ /* 0x000fe2000fffe03f */
[C---:B------:R-:W-:Y:S01]  /*1790*/  ISETP.GT.AND P3, PT, R7.reuse, 0x1, PT ;  /* 0x000000010700780c */ /* 0x040fe20003f64270 */
[----:B------:R-:W-:Y:S01]  /*17a0*/  UMOV UR49, 0x40000040 ;  /* 0x4000004000317882 */ /* 0x000fe20000000000 */
[----:B------:R-:W-:Y:S01]  /*17b0*/  UMOV UR51, 0x40000040 ;  /* 0x4000004000337882 */ /* 0x000fe20000000000 */
[----:B------:R-:W-:Y:S01]  /*17c0*/  UIADD3 UR52, UR6, 0x806, URZ ;  /* 0x0000080606347890 */ /* 0x000fe2000fffe03f */
[C---:B------:R-:W-:Y:S01]  /*17d0*/  ISETP.GT.AND P6, PT, R7.reuse, 0x8, PT ;  /* 0x000000080700780c */ /* 0x040fe20003fc4270 */
[----:B------:R-:W-:Y:S01]  /*17e0*/  UIADD3 UR54, UR38, 0x806, URZ ;  /* 0x0000080626367890 */ /* 0x000fe2000fffe03f */
[C---:B------:R-:W-:Y:S01]  /*17f0*/  ISETP.GT.AND P5, PT, R7.reuse, 0x9, PT ;  /* 0x000000090700780c */ /* 0x040fe20003fa4270 */
[----:B------:R-:W-:Y:S01]  /*1800*/  UMOV UR53, 0x40000040 ;  /* 0x4000004000357882 */ /* 0x000fe20000000000 */
[----:B------:R-:W-:Y:S01]  /*1810*/  UMOV UR55, 0x40000040 ;  /* 0x4000004000377882 */ /* 0x000fe20000000000 */
[----:B------:R-:W-:Y:S01]  /*1820*/  ISETP.GT.AND P4, PT, R7, 0x10, PT ;  /* 0x000000100700780c */ /* 0x000fe20003f84270 */
[----:B------:R-:W-:Y:S01]  /*1830*/  ULDC UR7, c[0x0][0x988] ;  /* 0x0002620000077ab9 */ /* 0x000fe20000000800 */
[----:B------:R-:W-:-:S02]  /*1840*/  IMAD.MOV.U32 R143, RZ, RZ, R151 ;  /* 0x000000ffff8f7224 */ /* 0x000fc400078e0097 */
[--C-:B------:R-:W-:Y:S02]  /*1850*/  IMAD.MOV.U32 R141, RZ, RZ, R151.reuse ;  /* 0x000000ffff8d7224 */ /* 0x100fe400078e0097 */
[--C-:B------:R-:W-:Y:S02]  /*1860*/  IMAD.MOV.U32 R139, RZ, RZ, R151.reuse ;  /* 0x000000ffff8b7224 */ /* 0x100fe400078e0097 */
[--C-:B------:R-:W-:Y:S02]  /*1870*/  IMAD.MOV.U32 R137, RZ, RZ, R151.reuse ;  /* 0x000000ffff897224 */ /* 0x100fe400078e0097 */
[--C-:B------:R-:W-:Y:S02]  /*1880*/  IMAD.MOV.U32 R135, RZ, RZ, R151.reuse ;  /* 0x000000ffff877224 */ /* 0x100fe400078e0097 */
[--C-:B------:R-:W-:Y:S02]  /*1890*/  IMAD.MOV.U32 R133, RZ, RZ, R151.reuse ;  /* 0x000000ffff857224 */ /* 0x100fe400078e0097 */
        /* <DEDUP_REMOVED lines=21> */
[----:B------:R-:W-:Y:S01]  /*19f0*/  IMAD.MOV.U32 R89, RZ, RZ, R151 ;  /* 0x000000ffff597224 */ /* 0x000fe200078e0097 */
[----:B------:R-:W-:Y:S02]  /*1a00*/  WARPGROUP.DEPBAR.LE gsb0, 0x0 ;  /* 0x00008000000079c5 */ /* 0x000fe40000010000 */
[----:B------:R-:W-:-:S06]  /*1a10*/  WARPGROUP.ARRIVE ;  /* 0x00000000000079c5 */ /* 0x000fcc0000000000 */
[----:B------:R-:W-:Y:S01]  /*1a20*/  HGMMA.64x128x16.F32 R24, gdesc[UR8], R24, gsb0 ;  /* 0x01e00000081879f0 */ /* 0x000fe20008000818 */
[----:B------:R-:W-:Y:S02]  /*1a30*/  UIADD3 UR8, UR6, 0x4, URZ ;  /* 0x0000000406087890 */ /* 0x000fe4000fffe03f */
[----:B------:R-:W-:Y:S01]  /*1a40*/  UIADD3 UR10, UR38, 0x4, URZ ;  /* 0x00000004260a7890 */ /* 0x000fe2000fffe03f */
[----:B------:R-:W-:Y:S01]  /*1a50*/  UMOV UR9, 0x40000040 ;  /* 0x4000004000097882 */ /* 0x000fe20000000000 */
[----:B------:R-:W-:Y:S01]  /*1a60*/  UMOV UR11, 0x40000040 ;  /* 0x40000040000b7882 */ /* 0x000fe20000000000 */
[----:B------:R-:W-:Y:S01]  /*1a70*/  ULDC UR6, c[0x0][0x9d8] ;  /* 0x0002760000067ab9 */ /* 0x000fe20000000800 */
[----:B------:R-:W-:Y:S02]  /*1a80*/  WARPGROUP.DEPBAR.LE gsb0, 0x0 ;  /* 0x00008000000079c5 */ /* 0x000fe40000010000 */
[----:B------:R-:W-:-:S06]  /*1a90*/  WARPGROUP.ARRIVE ;  /* 0x00000000000079c5 */ /* 0x000fcc0000000000 */
[----:B------:R-:W-:Y:S03]  /*1aa0*/  HGMMA.64x128x16.F32 R24, gdesc[UR8], R24, gsb0 ;  /* 0x01e00000081879f0 */ /* 0x000fe60008000818 */
[----:B------:R-:W-:Y:S02]  /*1ab0*/  WARPGROUP.DEPBAR.LE gsb0, 0x0 ;  /* 0x00008000000079c5 */ /* 0x000fe40000010000 */
[----:B------:R-:W-:-:S07]  /*1ac0*/  WARPGROUP.ARRIVE ;  /* 0x00000000000079c5 */ /* 0x000fce0000000000 */
        /* <DEDUP_REMOVED lines=26> */
[----:B------:R-:W-:Y:S01]  /*1c70*/  FMUL.FTZ R26, R26, UR6 ;  /* 0x000000061a1a7c20 */ /* 0x000fe20008410000 */
[----:B------:R-:W-:Y:S01]  /*1c80*/  FMUL.FTZ R27, R27, UR6 ;  /* 0x000000061b1b7c20 */ /* 0x000fe20008410000 */
[----:B------:R-:W-:Y:S01]  /*1c90*/  FMUL.FTZ R30, R30, UR6 ;  /* 0x000000061e1e7c20 */ /* 0x000fe20008410000 */
[----:B------:R-:W-:Y:S01]  /*1ca0*/  FMUL.FTZ R31, R31, UR6 ;  /* 0x000000061f1f7c20 */ /* 0x000fe20008410000 */
[----:B------:R-:W-:Y:S01]  /*1cb0*/  FMUL.FTZ R34, R34, UR6 ;  /* 0x0000000622227c20 */ /* 0x000fe20008410000 */
[----:B------:R-:W-:Y:S01]  /*1cc0*/  FMUL.FTZ R24, R24, UR6 ;  /* 0x0000000618187c20 */ /* 0x000fe20008410000 */
[----:B------:R-:W0:Y:S01]  /*1cd0*/  MUFU.TANH R26, R26 ;  /* 0x0000001a001a7308 */ /* 0x000e220000002400 */
[----:B------:R-:W-:Y:S01]  /*1ce0*/  FMUL.FTZ R35, R35, UR6 ;  /* 0x0000000623237c20 */ /* 0x000fe20008410000 */
[----:B------:R-:W-:Y:S01]  /*1cf0*/  FMUL.FTZ R25, R25, UR6 ;  /* 0x0000000619197c20 */ /* 0x000fe20008410000 */
[----:B------:R-:W-:Y:S01]  /*1d00*/  FMUL.FTZ R38, R38, UR6 ;  /* 0x0000000626267c20 */ /* 0x000fe20008410000 */
[----:B------:R-:W-:Y:S01]  /*1d10*/  FMUL.FTZ R28, R28, UR6 ;  /* 0x000000061c1c7c20 */ /* 0x000fe20008410000 */
[----:B------:R-:W-:Y:S01]  /*1d20*/  FMUL.FTZ R39, R39, UR6 ;  /* 0x0000000627277c20 */ /* 0x000fe20008410000 */
[----:B------:R-:W-:Y:S01]  /*1d30*/  FMUL.FTZ R29, R29, UR6 ;  /* 0x000000061d1d7c20 */ /* 0x000fe20008410000 */
[----:B------:R-:W-:Y:S01]  /*1d40*/  FMUL.FTZ R32, R32, UR6 ;  /* 0x0000000620207c20 */ /* 0x000fe20008410000 */
[----:B------:R-:W2:Y:S01]  /*1d50*/  MUFU.TANH R27, R27 ;  /* 0x0000001b001b7308 */ /* 0x000ea20000002400 */
[----:B------:R-:W-:Y:S01]  /*1d60*/  FMUL.FTZ R42, R42, UR6 ;  /* 0x000000062a2a7c20 */ /* 0x000fe20008410000 */
[----:B------:R-:W-:Y:S01]  /*1d70*/  FMUL.FTZ R43, R43, UR6 ;  /* 0x000000062b2b7c20 */ /* 0x000fe20008410000 */
[----:B------:R-:W-:Y:S01]  /*1d80*/  FMUL.FTZ R33, R33, UR6 ;  /* 0x0000000621217c20 */ /* 0x000fe20008410000 */
[----:B------:R-:W-:Y:S01]  /*1d90*/  FMUL.FTZ R36, R36, UR6 ;  /* 0x0000000624247c20 */ /* 0x000fe20008410000 */
[----:B------:R-:W-:Y:S01]  /*1da0*/  FMUL.FTZ R46, R46, UR6 ;  /* 0x000000062e2e7c20 */ /* 0x000fe20008410000 */
[----:B------:R-:W-:Y:S01]  /*1db0*/  FMUL.FTZ R47, R47, UR6 ;  /* 0x000000062f2f7c20 */ /* 0x000fe20008410000 */
[----:B------:R-:W-:Y:S01]  /*1dc0*/  FMUL.FTZ R37, R37, UR6 ;  /* 0x0000000625257c20 */ /* 0x000fe20008410000 */
[----:B------:R-:W3:Y:S01]  /*1dd0*/  MUFU.TANH R30, R30 ;  /* 0x0000001e001e7308 */ /* 0x000ee20000002400 */
[----:B0-----:R-:W-:Y:S01]  /*1de0*/  FSEL R12, R26, -INF , P2 ;  /* 0xff8000001a0c7808 */ /* 0x001fe20001000000 */
[----:B------:R-:W-:Y:S01]  /*1df0*/  FMUL.FTZ R40, R40, UR6 ;  /* 0x0000000628287c20 */ /* 0x000fe20008410000 */
[----:B------:R-:W-:Y:S01]  /*1e00*/  FMUL.FTZ R50, R50, UR6 ;  /* 0x0000000632327c20 */ /* 0x000fe20008410000 */
[----:B------:R-:W-:Y:S01]  /*1e10*/  FMUL.FTZ R51, R51, UR6 ;  /* 0x0000000633337c20 */ /* 0x000fe20008410000 */
[----:B------:R-:W-:Y:S01]  /*1e20*/  FMUL.FTZ R41, R41, UR6 ;  /* 0x0000000629297c20 */ /* 0x000fe20008410000 */
[----:B------:R-:W-:Y:S01]  /*1e30*/  FMUL.FTZ R44, R44, UR6 ;  /* 0x000000062c2c7c20 */ /* 0x000fe20008410000 */
[----:B------:R-:W-:Y:S01]  /*1e40*/  FMUL.FTZ R54, R54, UR6 ;  /* 0x0000000636367c20 */ /* 0x000fe20008410000 */
[----:B------:R-:W0:Y:S01]  /*1e50*/  MUFU.TANH R31, R31 ;  /* 0x0000001f001f7308 */ /* 0x000e220000002400 */
[----:B--2---:R-:W-:Y:S01]  /*1e60*/  FSEL R27, R27, -INF , P3 ;  /* 0xff8000001b1b7808 */ /* 0x004fe20001800000 */
[----:B------:R-:W-:Y:S01]  /*1e70*/  FMUL.FTZ R45, R45, UR6 ;  /* 0x000000062d2d7c20 */ /* 0x000fe20008410000 */
[----:B------:R-:W-:Y:S01]  /*1e80*/  FMUL.FTZ R55, R55, UR6 ;  /* 0x0000000637377c20 */ /* 0x000fe20008410000 */
[----:B------:R-:W-:Y:S01]  /*1e90*/  FMUL.FTZ R48, R48, UR6 ;  /* 0x0000000630307c20 */ /* 0x000fe20008410000 */
[----:B------:R-:W-:Y:S01]  /*1ea0*/  FMNMX.FTZ R9, R12, R27, !PT ;  /* 0x0000001b0c097209 */ /* 0x000fe20007810000 */
[----:B------:R-:W-:Y:S01]  /*1eb0*/  FMUL.FTZ R58, R58, UR6 ;  /* 0x000000063a3a7c20 */ /* 0x000fe20008410000 */
[----:B------:R-:W-:Y:S01]  /*1ec0*/  FMUL.FTZ R49, R49, UR6 ;  /* 0x0000000631317c20 */ /* 0x000fe20008410000 */
[----:B------:R-:W2:Y:S01]  /*1ed0*/  MUFU.TANH R6, R24 ;  /* 0x0000001800067308 */ /* 0x000ea20000002400 */
[----:B---3--:R-:W-:Y:S01]  /*1ee0*/  FSEL R88, R30, -INF , P6 ;  /* 0xff8000001e587808 */ /* 0x008fe20003000000 */
[----:B------:R-:W-:Y:S01]  /*1ef0*/  FMUL.FTZ R59, R59, UR6 ;  /* 0x000000063b3b7c20 */ /* 0x000fe20008410000 */
[----:B------:R-:W-:Y:S01]  /*1f00*/  FMUL.FTZ R52, R52, UR6 ;  /* 0x0000000634347c20 */ /* 0x000fe20008410000 */
[----:B------:R-:W-:Y:S01]  /*1f10*/  FMUL.FTZ R62, R62, UR6 ;  /* 0x000000063e3e7c20 */ /* 0x000fe20008410000 */
[----:B------:R-:W-:Y:S01]  /*1f20*/  FMNMX.FTZ R9, R88, R9, !PT ;  /* 0x0000000958097209 */ /* 0x000fe20007810000 */
[----:B------:R-:W-:Y:S01]  /*1f30*/  FMUL.FTZ R53, R53, UR6 ;  /* 0x0000000635357c20 */ /* 0x000fe20008410000 */
[----:B------:R-:W-:Y:S01]  /*1f40*/  FMUL.FTZ R63, R63, UR6 ;  /* 0x000000063f3f7c20 */ /* 0x000fe20008410000 */
[----:B------:R-:W3:Y:S01]  /*1f50*/  MUFU.TANH R34, R34 ;  /* 0x0000002200227308 */ /* 0x000ee20000002400 */
[----:B0-----:R-:W-:Y:S01]  /*1f60*/  FSEL R90, R31, -INF , P5 ;  /* 0xff8000001f5a7808 */ /* 0x001fe20002800000 */
[----:B------:R-:W-:Y:S01]  /*1f70*/  FMUL.FTZ R56, R56, UR6 ;  /* 0x0000000638387c20 */ /* 0x000fe20008410000 */
[----:B------:R-:W-:Y:S01]  /*1f80*/  FMUL.FTZ R66, R66, UR6 ;  /* 0x0000000642427c20 */ /* 0x000fe20008410000 */
[----:B------:R-:W-:Y:S01]  /*1f90*/  FMUL.FTZ R57, R57, UR6 ;  /* 0x0000000639397c20 */ /* 0x000fe20008410000 */
[----:B------:R-:W-:Y:S01]  /*1fa0*/  FMNMX.FTZ R9, R90, R9, !PT ;  /* 0x000000095a097209 */ /* 0x000fe20007810000 */
[----:B------:R-:W-:Y:S01]  /*1fb0*/  FMUL.FTZ R67, R67, UR6 ;  /* 0x0000000643437c20 */ /* 0x000fe20008410000 */
[----:B------:R-:W-:Y:S01]  /*1fc0*/  FMUL.FTZ R60, R60, UR6 ;  /* 0x000000063c3c7c20 */ /* 0x000fe20008410000 */
[----:B-1----:R-:W0:Y:S01]  /*1fd0*/  MUFU.TANH R3, R25 ;  /* 0x0000001900037308 */ /* 0x002e220000002400 */
[----:B--2---:R-:W-:Y:S01]  /*1fe0*/  FSEL R6, R6, -INF , P2 ;  /* 0xff80000006067808 */ /* 0x004fe20001000000 */
[----:B------:R-:W-:Y:S01]  /*1ff0*/  FMUL.FTZ R70, R70, UR6 ;  /* 0x0000000646467c20 */ /* 0x000fe20008410000 */
[----:B------:R-:W-:Y:S01]  /*2000*/  ISETP.GT.AND P2, PT, R7, 0x11, PT ;  /* 0x000000110700780c */ /* 0x000fe20003f44270 */
[----:B------:R-:W-:Y:S01]  /*2010*/  FMUL.FTZ R61, R61, UR6 ;  /* 0x000000063d3d7c20 */ /* 0x000fe20008410000 */
[----:B------:R-:W-:Y:S01]  /*2020*/  FMUL.FTZ R71, R71, UR6 ;  /* 0x0000000647477c20 */ /* 0x000fe20008410000 */
[----:B------:R-:W-:Y:S01]  /*2030*/  FMUL.FTZ R65, R65, UR6 ;  /* 0x0000000641417c20 */ /* 0x000fe20008410000 */
[----:B------:R-:W-:Y:S01]  /*2040*/  FMUL.FTZ R74, R74, UR6 ;  /* 0x000000064a4a7c20 */ /* 0x000fe20008410000 */
[----:B------:R-:W1:Y:S01]  /*2050*/  MUFU.TANH R35, R35 ;  /* 0x0000002300237308 */ /* 0x000e620000002400 */
[----:B---3--:R-:W-:Y:S01]  /*2060*/  FSEL R92, R34, -INF , P4 ;  /* 0xff800000225c7808 */ /* 0x008fe20002000000 */
[----:B------:R-:W-:Y:S01]  /*2070*/  FMUL.FTZ R64, R64, UR6 ;  /* 0x0000000640407c20 */ /* 0x000fe20008410000 */
[----:B------:R-:W-:Y:S01]  /*2080*/  FMUL.FTZ R75, R75, UR6 ;  /* 0x000000064b4b7c20 */ /* 0x000fe20008410000 */
[----:B------:R-:W-:Y:S01]  /*2090*/  FMUL.FTZ R68, R68, UR6 ;  /* 0x0000000644447c20 */ /* 0x000fe20008410000 */
[----:B------:R-:W-:Y:S01]  /*20a0*/  FMNMX.FTZ R9, R92, R9, !PT ;  /* 0x000000095c097209 */ /* 0x000fe20007810000 */
[----:B------:R-:W-:Y:S01]  /*20b0*/  FMUL.FTZ R78, R78, UR6 ;  /* 0x000000064e4e7c20 */ /* 0x000fe20008410000 */
[----:B------:R-:W-:Y:S01]  /*20c0*/  FMUL.FTZ R69, R69, UR6 ;  /* 0x0000000645457c20 */ /* 0x000fe20008410000 */
[----:B------:R-:W2:Y:S01]  /*20d0*/  MUFU.TANH R8, R28 ;  /* 0x0000001c00087308 */ /* 0x000ea20000002400 */
[----:B0-----:R-:W-:Y:S01]  /*20e0*/  FSEL R3, R3, -INF , P3 ;  /* 0xff80000003037808 */ /* 0x001fe20001800000 */
[----:B------:R-:W-:Y:S01]  /*20f0*/  FMUL.FTZ R79, R79, UR6 ;  /* 0x000000064f4f7c20 */ /* 0x000fe20008410000 */
[----:B------:R-:W-:Y:S01]  /*2100*/  ISETP.GT.AND P3, PT, R7, 0x18, PT ;  /* 0x000000180700780c */ /* 0x000fe20003f64270 */
[----:B------:R-:W-:Y:S01]  /*2110*/  FMUL.FTZ R72, R72, UR6 ;  /* 0x0000000648487c20 */ /* 0x000fe20008410000 */
[----:B------:R-:W-:Y:S01]  /*2120*/  FMUL.FTZ R82, R82, UR6 ;  /* 0x0000000652527c20 */ /* 0x000fe20008410000 */
[----:B------:R-:W-:Y:S01]  /*2130*/  FMUL.FTZ R73, R73, UR6 ;  /* 0x0000000649497c20 */ /* 0x000fe20008410000 */
[----:B------:R-:W-:Y:S01]  /*2140*/  FMUL.FTZ R83, R83, UR6 ;  /* 0x0000000653537c20 */ /* 0x000fe20008410000 */
[----:B------:R-:W0:Y:S01]  /*2150*/  MUFU.TANH R38, R38 ;  /* 0x0000002600267308 */ /* 0x000e220000002400 */
[----:B-1----:R-:W-:Y:S01]  /*2160*/  FSEL R94, R35, -INF , P2 ;  /* 0xff800000235e7808 */ /* 0x002fe20001000000 */
[----:B------:R-:W-:Y:S01]  /*2170*/  FMUL.FTZ R76, R76, UR6 ;  /* 0x000000064c4c7c20 */ /* 0x000fe20008410000 */
[----:B------:R-:W-:Y:S01]  /*2180*/  FMUL.FTZ R86, R86, UR6 ;  /* 0x0000000656567c20 */ /* 0x000fe20008410000 */
[----:B------:R-:W-:Y:S01]  /*2190*/  FMUL.FTZ R87, R87, UR6 ;  /* 0x0000000657577c20 */ /* 0x000fe20008410000 */
[----:B------:R-:W-:Y:S01]  /*21a0*/  FMNMX.FTZ R9, R94, R9, !PT ;  /* 0x000000095e097209 */ /* 0x000fe20007810000 */
[----:B------:R-:W-:Y:S01]  /*21b0*/  FMUL.FTZ R77, R77, UR6 ;  /* 0x000000064d4d7c20 */ /* 0x000fe20008410000 */
[----:B------:R-:W-:Y:S01]  /*21c0*/  FMUL.FTZ R80, R80, UR6 ;  /* 0x0000000650507c20 */ /* 0x000fe20008410000 */
[----:B------:R-:W1:Y:S01]  /*21d0*/  MUFU.TANH R14, R29 ;  /* 0x0000001d000e7308 */ /* 0x000e620000002400 */
[----:B--2---:R-:W-:Y:S01]  /*21e0*/  FSEL R8, R8, -INF , P6 ;  /* 0xff80000008087808 */ /* 0x004fe20003000000 */
[----:B------:R-:W-:Y:S01]  /*21f0*/  FMUL.FTZ R81, R81, UR6 ;  /* 0x0000000651517c20 */ /* 0x000fe20008410000 */
[----:B------:R-:W-:Y:S01]  /*2200*/  ISETP.GT.AND P6, PT, R7, 0x19, PT ;  /* 0x000000190700780c */ /* 0x000fe20003fc4270 */
[----:B------:R-:W-:Y:S01]  /*2210*/  FMUL.FTZ R84, R84, UR6 ;  /* 0x0000000654547c20 */ /* 0x000fe20008410000 */
[----:B------:R-:W-:-:S03]  /*2220*/  FMUL.FTZ R85, R85, UR6 ;  /* 0x0000000655557c20 */ /* 0x000fc60008410000 */
[----:B------:R-:W2:Y:S01]  /*2230*/  MUFU.TANH R39, R39 ;  /* 0x0000002700277308 */ /* 0x000ea20000002400 */
[----:B0-----:R-:W-:-:S04]  /*2240*/  FSEL R96, R38, -INF , P3 ;  /* 0xff80000026607808 */ /* 0x001fc80001800000 */
[----:B------:R-:W-:-:S03]  /*2250*/  FMNMX.FTZ R9, R96, R9, !PT ;  /* 0x0000000960097209 */ /* 0x000fc60007810000 */
[----:B------:R-:W0:Y:S01]  /*2260*/  MUFU.TANH R32, R32 ;  /* 0x0000002000207308 */ /* 0x000e220000002400 */
[----:B-1----:R-:W-:Y:S02]  /*2270*/  FSEL R14, R14, -INF , P5 ;  /* 0xff8000000e0e7808 */ /* 0x002fe40002800000 */
[----:B------:R-:W-:-:S05]  /*2280*/  ISETP.GT.AND P5, PT, R7, 0x20, PT ;  /* 0x000000200700780c */ /* 0x000fca0003fa4270 */
[----:B------:R-:W1:Y:S01]  /*2290*/  MUFU.TANH R42, R42 ;  /* 0x0000002a002a7308 */ /* 0x000e620000002400 */
[----:B--2---:R-:W-:-:S04]  /*22a0*/  FSEL R98, R39, -INF , P6 ;  /* 0xff80000027627808 */ /* 0x004fc80003000000 */
[----:B------:R-:W-:-:S03]  /*22b0*/  FMNMX.FTZ R9, R98, R9, !PT ;  /* 0x0000000962097209 */ /* 0x000fc60007810000 */
[----:B------:R-:W2:Y:S01]  /*22c0*/  MUFU.TANH R20, R33 ;  /* 0x0000002100147308 */ /* 0x000ea20000002400 */
[----:B0-----:R-:W-:Y:S02]  /*22d0*/  FSEL R18, R32, -INF , P4 ;  /* 0xff80000020127808 */ /* 0x001fe40002000000 */
[----:B------:R-:W-:-:S05]  /*22e0*/  ISETP.GT.AND P4, PT, R7, 0x21, PT ;  /* 0x000000210700780c */ /* 0x000fca0003f84270 */
[----:B------:R-:W0:Y:S01]  /*22f0*/  MUFU.TANH R43, R43 ;  /* 0x0000002b002b7308 */ /* 0x000e220000002400 */
[----:B-1----:R-:W-:-:S04]  /*2300*/  FSEL R100, R42, -INF , P5 ;  /* 0xff8000002a647808 */ /* 0x002fc80002800000 */
[----:B------:R-:W-:-:S03]  /*2310*/  FMNMX.FTZ R9, R100, R9, !PT ;  /* 0x0000000964097209 */ /* 0x000fc60007810000 */
[----:B------:R-:W1:Y:S01]  /*2320*/  MUFU.TANH R36, R36 ;  /* 0x0000002400247308 */ /* 0x000e620000002400 */
[----:B--2---:R-:W-:Y:S02]  /*2330*/  FSEL R20, R20, -INF , P2 ;  /* 0xff80000014147808 */ /* 0x004fe40001000000 */
[----:B------:R-:W-:-:S05]  /*2340*/  ISETP.GT.AND P2, PT, R7, 0x28, PT ;  /* 0x000000280700780c */ /* 0x000fca0003f44270 */
        /* <DEDUP_REMOVED lines=130> */
[----:B-1----:R-:W-:-:S04]  /*2b70*/  FSEL R144, R87, -INF , P2 ;  /* 0xff80000057907808 */ /* 0x002fc80001000000 */
[----:B------:R-:W-:Y:S01]  /*2b80*/  FMNMX.FTZ R7, R144, R9, !PT ;  /* 0x0000000990077209 */ /* 0x000fe20007810000 */
[----:B------:R-:W-:Y:S02]  /*2b90*/  IMAD.U32 R9, RZ, RZ, UR7 ;  /* 0x00000007ff097e24 */ /* 0x000fe4000f8e00ff */
[----:B------:R-:W1:Y:S01]  /*2ba0*/  MUFU.TANH R81, R81 ;  /* 0x0000005100517308 */ /* 0x000e620000002400 */
[----:B--2---:R-:W-:Y:S01]  /*2bb0*/  FSEL R82, R77, -INF , P6 ;  /* 0xff8000004d527808 */ /* 0x004fe20003000000 */
[----:B------:R-:W2:Y:S06]  /*2bc0*/  SHFL.BFLY PT, R10, R7, 0x2, 0x1f ;  /* 0x0c401f00070a7f89 */ /* 0x000eac00000e0000 */
[----:B------:R-:W3:Y:S01]  /*2bd0*/  MUFU.TANH R84, R84 ;  /* 0x0000005400547308 */ /* 0x000ee20000002400 */
[----:B0-----:R-:W-:-:S07]  /*2be0*/  FSEL R80, R80, -INF , P5 ;  /* 0xff80000050507808 */ /* 0x001fce0002800000 */
[----:B------:R-:W0:Y:S01]  /*2bf0*/  MUFU.TANH R85, R85 ;  /* 0x0000005500557308 */ /* 0x000e220000002400 */
[----:B-1----:R-:W-:Y:S02]  /*2c00*/  FSEL R86, R81, -INF , P4 ;  /* 0xff80000051567808 */ /* 0x002fe40002000000 */
[----:B---3--:R-:W-:Y:S02]  /*2c10*/  FSEL R84, R84, -INF , P3 ;  /* 0xff80000054547808 */ /* 0x008fe40001800000 */
[----:B--2---:R-:W-:Y:S02]  /*2c20*/  FMNMX.FTZ R13, R7, R10, !PT ;  /* 0x0000000a070d7209 */ /* 0x004fe40007810000 */
[----:B------:R-:W-:-:S03]  /*2c30*/  FMNMX.FTZ R7, R6, R3, !PT ;  /* 0x0000000306077209 */ /* 0x000fc60007810000 */
[----:B------:R-:W1:Y:S01]  /*2c40*/  SHFL.BFLY PT, R10, R13, 0x1, 0x1f ;  /* 0x0c201f000d0a7f89 */ /* 0x000e6200000e0000 */
[----:B------:R-:W-:-:S04]  /*2c50*/  FMNMX.FTZ R7, R8, R7, !PT ;  /* 0x0000000708077209 */ /* 0x000fc80007810000 */
[----:B------:R-:W-:-:S04]  /*2c60*/  FMNMX.FTZ R7, R14, R7, !PT ;  /* 0x000000070e077209 */ /* 0x000fc80007810000 */
[----:B------:R-:W-:-:S04]  /*2c70*/  FMNMX.FTZ R7, R18, R7, !PT ;  /* 0x0000000712077209 */ /* 0x000fc80007810000 */
[----:B------:R-:W-:-:S04]  /*2c80*/  FMNMX.FTZ R7, R20, R7, !PT ;  /* 0x0000000714077209 */ /* 0x000fc80007810000 */
[----:B------:R-:W-:-:S04]  /*2c90*/  FMNMX.FTZ R7, R22, R7, !PT ;  /* 0x0000000716077209 */ /* 0x000fc80007810000 */
[----:B------:R-:W-:Y:S02]  /*2ca0*/  FMNMX.FTZ R7, R24, R7, !PT ;  /* 0x0000000718077209 */ /* 0x000fe40007810000 */
[----:B-1----:R-:W-:Y:S02]  /*2cb0*/  FMNMX.FTZ R10, R13, R10, !PT ;  /* 0x0000000a0d0a7209 */ /* 0x002fe40007810000 */
[----:B------:R-:W-:Y:S02]  /*2cc0*/  FMNMX.FTZ R7, R26, R7, !PT ;  /* 0x000000071a077209 */ /* 0x000fe40007810000 */
[C---:B------:R-:W-:Y:S01]  /*2cd0*/  FSETP.NEU.FTZ.AND P0, PT, R10.reuse, -INF , PT ;  /* 0xff8000000a00780b */ /* 0x040fe20003f1d000 */
[----:B------:R-:W-:Y:S01]  /*2ce0*/  FMUL.FTZ R15, R10, R9 ;  /* 0x000000090a0f7220 */ /* 0x000fe20000410000 */
[----:B------:R-:W-:-:S04]  /*2cf0*/  FMNMX.FTZ R7, R28, R7, !PT ;  /* 0x000000071c077209 */ /* 0x000fc80007810000 */
[----:B------:R-:W-:Y:S02]  /*2d00*/  FMNMX.FTZ R7, R30, R7, !PT ;  /* 0x000000071e077209 */ /* 0x000fe40007810000 */
[----:B------:R-:W-:Y:S02]  /*2d10*/  FSEL R15, R15, RZ, P0 ;  /* 0x000000ff0f0f7208 */ /* 0x000fe40000000000 */
[----:B------:R-:W-:Y:S02]  /*2d20*/  FMNMX.FTZ R7, R32, R7, !PT ;  /* 0x0000000720077209 */ /* 0x000fe40007810000 */
[----:B------:R-:W-:Y:S01]  /*2d30*/  ISETP.NE.AND P0, PT, R11, RZ, PT ;  /* 0x000000ff0b00720c */ /* 0x000fe20003f05270 */
[--C-:B------:R-:W-:Y:S01]  /*2d40*/  FFMA.FTZ R183, R88, R9, -R15.reuse ;  /* 0x0000000958b77223 */ /* 0x100fe2000001080f */
[----:B------:R-:W-:Y:S01]  /*2d50*/  FMNMX.FTZ R7, R34, R7, !PT ;  /* 0x0000000722077209 */ /* 0x000fe20007810000 */
[-CC-:B------:R-:W-:Y:S01]  /*2d60*/  FFMA.FTZ R181, R12, R9.reuse, -R15.reuse ;  /* 0x000000090cb57223 */ /* 0x180fe2000001080f */
[----:B0-----:R-:W-:Y:S01]  /*2d70*/  FSEL R88, R85, -INF , P2 ;  /* 0xff80000055587808 */ /* 0x001fe20001000000 */
[--C-:B------:R-:W-:Y:S01]  /*2d80*/  FFMA.FTZ R64, R27, R9, -R15.reuse ;  /* 0x000000091b407223 */ /* 0x100fe2000001080f */
[----:B------:R-:W-:Y:S01]  /*2d90*/  FMNMX.FTZ R7, R36, R7, !PT ;  /* 0x0000000724077209 */ /* 0x000fe20007810000 */
[-CC-:B------:R-:W-:Y:S01]  /*2da0*/  FFMA.FTZ R66, R90, R9.reuse, -R15.reuse ;  /* 0x000000095a427223 */ /* 0x180fe2000001080f */
[----:B------:R-:W-:Y:S01]  /*2db0*/  MUFU.EX2 R183, R183 ;  /* 0x000000b700b77308 */ /* 0x000fe20000000800 */
[--C-:B------:R-:W-:Y:S01]  /*2dc0*/  FFMA.FTZ R177, R92, R9, -R15.reuse ;  /* 0x000000095cb17223 */ /* 0x100fe2000001080f */
[----:B------:R-:W-:Y:S01]  /*2dd0*/  FMNMX.FTZ R7, R38, R7, !PT ;  /* 0x0000000726077209 */ /* 0x000fe20007810000 */
[-CC-:B------:R-:W-:Y:S01]  /*2de0*/  FFMA.FTZ R68, R94, R9.reuse, -R15.reuse ;  /* 0x000000095e447223 */ /* 0x180fe2000001080f */
[-CC-:B------:R-:W-:Y:S01]  /*2df0*/  FFMA.FTZ R179, R96, R9.reuse, -R15.reuse ;  /* 0x0000000960b37223 */ /* 0x180fe2000001080f */
        /* <DEDUP_REMOVED lines=11> */
[----:B------:R-:W0:Y:S01]  /*2eb0*/  MUFU.EX2 R64, R64 ;  /* 0x0000004000407308 */ /* 0x000e220000000800 */
[--C-:B------:R-:W-:Y:S01]  /*2ec0*/  FFMA.FTZ R171, R112, R9, -R15.reuse ;  /* 0x0000000970ab7223 */ /* 0x100fe2000001080f */
[----:B------:R-:W-:Y:S01]  /*2ed0*/  FMNMX.FTZ R7, R46, R7, !PT ;  /* 0x000000072e077209 */ /* 0x000fe20007810000 */
[-CC-:B------:R-:W-:Y:S01]  /*2ee0*/  FFMA.FTZ R114, R114, R9.reuse, -R15.reuse ;  /* 0x0000000972727223 */ /* 0x180fe2000001080f */
[-CC-:B------:R-:W-:Y:S01]  /*2ef0*/  FFMA.FTZ R116, R116, R9.reuse, -R15.reuse ;  /* 0x0000000974747223 */ /* 0x180fe2000001080f */
[--C-:B------:R-:W-:Y:S01]  /*2f00*/  FFMA.FTZ R118, R118, R9, -R15.reuse ;  /* 0x0000000976767223 */ /* 0x100fe2000001080f */
[----:B------:R-:W-:Y:S01]  /*2f10*/  FMNMX.FTZ R7, R48, R7, !PT ;  /* 0x0000000730077209 */ /* 0x000fe20007810000 */
[-CC-:B------:R-:W-:Y:S01]  /*2f20*/  FFMA.FTZ R120, R120, R9.reuse, -R15.reuse ;  /* 0x0000000978787223 */ /* 0x180fe2000001080f */
[----:B------:R-:W1:Y:S01]  /*2f30*/  MUFU.EX2 R66, R66 ;  /* 0x0000004200427308 */ /* 0x000e620000000800 */
[--C-:B------:R-:W-:Y:S01]  /*2f40*/  FFMA.FTZ R122, R122, R9, -R15.reuse ;  /* 0x000000097a7a7223 */ /* 0x100fe2000001080f */
[----:B------:R-:W-:Y:S01]  /*2f50*/  FMNMX.FTZ R7, R50, R7, !PT ;  /* 0x0000000732077209 */ /* 0x000fe20007810000 */
[-CC-:B------:R-:W-:Y:S01]  /*2f60*/  FFMA.FTZ R124, R124, R9.reuse, -R15.reuse ;  /* 0x000000097c7c7223 */ /* 0x180fe2000001080f */
[-CC-:B------:R-:W-:Y:S01]  /*2f70*/  FFMA.FTZ R126, R126, R9.reuse, -R15.reuse ;  /* 0x000000097e7e7223 */ /* 0x180fe2000001080f */
[--C-:B------:R-:W-:Y:S01]  /*2f80*/  FFMA.FTZ R128, R128, R9, -R15.reuse ;  /* 0x0000000980807223 */ /* 0x100fe2000001080f */
[----:B------:R-:W-:Y:S01]  /*2f90*/  FMNMX.FTZ R7, R52, R7, !PT ;  /* 0x0000000734077209 */ /* 0x000fe20007810000 */
[-CC-:B------:R-:W-:Y:S01]  /*2fa0*/  FFMA.FTZ R130, R130, R9.reuse, -R15.reuse ;  /* 0x0000000982827223 */ /* 0x180fe2000001080f */
[----:B------:R-:W2:Y:S01]  /*2fb0*/  MUFU.EX2 R177, R177 ;  /* 0x000000b100b17308 */ /* 0x000ea20000000800 */
[--C-:B------:R-:W-:Y:S01]  /*2fc0*/  FFMA.FTZ R132, R132, R9, -R15.reuse ;  /* 0x0000000984847223 */ /* 0x100fe2000001080f */
[----:B------:R-:W-:Y:S01]  /*2fd0*/  FMNMX.FTZ R7, R54, R7, !PT ;  /* 0x0000000736077209 */ /* 0x000fe20007810000 */
[-CC-:B------:R-:W-:Y:S01]  /*2fe0*/  FFMA.FTZ R134, R134, R9.reuse, -R15.reuse ;  /* 0x0000000986867223 */ /* 0x180fe2000001080f */
[-CC-:B------:R-:W-:Y:S01]  /*2ff0*/  FFMA.FTZ R78, R78, R9.reuse, -R15.reuse ;  /* 0x000000094e4e7223 */ /* 0x180fe2000001080f */
[--C-:B------:R-:W-:Y:S01]  /*3000*/  FFMA.FTZ R136, R136, R9, -R15.reuse ;  /* 0x0000000988887223 */ /* 0x100fe2000001080f */
[----:B------:R-:W-:Y:S01]  /*3010*/  FMNMX.FTZ R7, R56, R7, !PT ;  /* 0x0000000738077209 */ /* 0x000fe20007810000 */
[-CC-:B------:R-:W-:Y:S01]  /*3020*/  FFMA.FTZ R138, R138, R9.reuse, -R15.reuse ;  /* 0x000000098a8a7223 */ /* 0x180fe2000001080f */
[----:B------:R-:W3:Y:S01]  /*3030*/  MUFU.EX2 R68, R68 ;  /* 0x0000004400447308 */ /* 0x000ee20000000800 */
[--C-:B------:R-:W-:Y:S01]  /*3040*/  FFMA.FTZ R140, R140, R9, -R15.reuse ;  /* 0x000000098c8c7223 */ /* 0x100fe2000001080f */
[----:B------:R-:W-:Y:S01]  /*3050*/  FMNMX.FTZ R7, R58, R7, !PT ;  /* 0x000000073a077209 */ /* 0x000fe20007810000 */
[-CC-:B------:R-:W-:Y:S01]  /*3060*/  FFMA.FTZ R142, R142, R9.reuse, -R15.reuse ;  /* 0x000000098e8e7223 */ /* 0x180fe2000001080f */
[----:B------:R-:W-:Y:S01]  /*3070*/  FFMA.FTZ R15, R144, R9, -R15 ;  /* 0x00000009900f7223 */ /* 0x000fe2000001080f */
[--C-:B------:R-:W-:Y:S01]  /*3080*/  IMAD.MOV.U32 R144, RZ, RZ, R151.reuse ;  /* 0x000000ffff907224 */ /* 0x100fe200078e0097 */
[----:B------:R-:W-:Y:S01]  /*3090*/  FMNMX.FTZ R7, R60, R7, !PT ;  /* 0x000000073c077209 */ /* 0x000fe20007810000 */
[--C-:B------:R-:W-:Y:S01]  /*30a0*/  IMAD.MOV.U32 R112, RZ, RZ, R151.reuse ;  /* 0x000000ffff707224 */ /* 0x100fe200078e0097 */
[----:B------:R-:W4:Y:S01]  /*30b0*/  MUFU.EX2 R179, R179 ;  /* 0x000000b300b37308 */ /* 0x000f220000000800 */
[----:B------:R-:W-:Y:S01]  /*30c0*/  MOV R110, R151 ;  /* 0x00000097006e7202 */ /* 0x000fe20000000f00 */
[--C-:B------:R-:W-:Y:S01]  /*30d0*/  IMAD.MOV.U32 R108, RZ, RZ, R151.reuse ;  /* 0x000000ffff6c7224 */ /* 0x100fe200078e0097 */
[----:B------:R-:W-:Y:S01]  /*30e0*/  FMNMX.FTZ R7, R62, R7, !PT ;  /* 0x000000073e077209 */ /* 0x000fe20007810000 */
[--C-:B------:R-:W-:Y:S01]  /*30f0*/  IMAD.MOV.U32 R104, RZ, RZ, R151.reuse ;  /* 0x000000ffff687224 */ /* 0x100fe200078e0097 */
[----:B------:R-:W-:Y:S01]  /*3100*/  MOV R106, R151 ;  /* 0x00000097006a7202 */ /* 0x000fe20000000f00 */
[--C-:B------:R-:W-:Y:S01]  /*3110*/  IMAD.MOV.U32 R100, RZ, RZ, R151.reuse ;  /* 0x000000ffff647224 */ /* 0x100fe200078e0097 */
[----:B------:R-:W-:Y:S01]  /*3120*/  FMNMX.FTZ R7, R82, R7, !PT ;  /* 0x0000000752077209 */ /* 0x000fe20007810000 */
[----:B------:R-:W-:Y:S01]  /*3130*/  MUFU.EX2 R70, R70 ;  /* 0x0000004600467308 */ /* 0x000fe20000000800 */
[----:B------:R-:W-:Y:S01]  /*3140*/  MOV R102, R151 ;  /* 0x0000009700667202 */ /* 0x000fe20000000f00 */
[--C-:B------:R-:W-:Y:S01]  /*3150*/  IMAD.MOV.U32 R96, RZ, RZ, R151.reuse ;  /* 0x000000ffff607224 */ /* 0x100fe200078e0097 */
[----:B------:R-:W-:Y:S01]  /*3160*/  FMNMX.FTZ R7, R80, R7, !PT ;  /* 0x0000000750077209 */ /* 0x000fe20007810000 */
[----:B------:R-:W-:Y:S01]  /*3170*/  IMAD.MOV.U32 R92, RZ, RZ, R151 ;  /* 0x000000ffff5c7224 */ /* 0x000fe200078e0097 */
[----:B------:R-:W-:-:S02]  /*3180*/  MOV R98, R151 ;  /* 0x0000009700627202 */ /* 0x000fc40000000f00 */
[----:B------:R-:W-:Y:S01]  /*3190*/  FMNMX.FTZ R7, R86, R7, !PT ;  /* 0x0000000756077209 */ /* 0x000fe20007810000 */
[----:B------:R-:W-:Y:S01]  /*31a0*/  MUFU.EX2 R173, R173 ;  /* 0x000000ad00ad7308 */ /* 0x000fe20000000800 */
[----:B------:R-:W-:Y:S02]  /*31b0*/  MOV R94, R151 ;  /* 0x00000097005e7202 */ /* 0x000fe40000000f00 */
[----:B------:R-:W-:Y:S02]  /*31c0*/  FMNMX.FTZ R7, R84, R7, !PT ;  /* 0x0000000754077209 */ /* 0x000fe40007810000 */
[----:B------:R-:W-:Y:S02]  /*31d0*/  MOV R90, R151 ;  /* 0x00000097005a7202 */ /* 0x000fe40000000f00 */
[----:B------:R-:W-:Y:S01]  /*31e0*/  FMNMX.FTZ R7, R88, R7, !PT ;  /* 0x0000000758077209 */ /* 0x000fe20007810000 */
[----:B------:R-:W-:Y:S04]  /*31f0*/  MUFU.EX2 R72, R72 ;  /* 0x0000004800487308 */ /* 0x000fe80000000800 */
[----:B------:R-:W5:Y:S04]  /*3200*/  SHFL.BFLY PT, R12, R7, 0x2, 0x1f ;  /* 0x0c401f00070c7f89 */ /* 0x000f6800000e0000 */
[----:B------:R-:W-:Y:S08]  /*3210*/  MUFU.EX2 R175, R175 ;  /* 0x000000af00af7308 */ /* 0x000ff00000000800 */
[----:B------:R-:W-:Y:S08]  /*3220*/  MUFU.EX2 R167, R15 ;  /* 0x0000000f00a77308 */ /* 0x000ff00000000800 */
[----:B------:R-:W-:Y:S01]  /*3230*/  MUFU.EX2 R74, R74 ;  /* 0x0000004a004a7308 */ /* 0x000fe20000000800 */
[----:B-----5:R-:W-:-:S07]  /*3240*/  FMNMX.FTZ R11, R7, R12, !PT ;  /* 0x0000000c070b7209 */ /* 0x020fce0007810000 */
[----:B------:R-:W-:Y:S01]  /*3250*/  MUFU.EX2 R169, R169 ;  /* 0x000000a900a97308 */ /* 0x000fe20000000800 */
[----:B------:R-:W5:Y:S07]  /*3260*/  SHFL.BFLY PT, R12, R11, 0x1, 0x1f ;  /* 0x0c201f000b0c7f89 */ /* 0x000f6e00000e0000 */
[----:B------:R-:W-:Y:S08]  /*3270*/  MUFU.EX2 R76, R76 ;  /* 0x0000004c004c7308 */ /* 0x000ff00000000800 */
[----:B------:R-:W-:Y:S08]  /*3280*/  MUFU.EX2 R171, R171 ;  /* 0x000000ab00ab7308 */ /* 0x000ff00000000800 */
[----:B------:R-:W-:Y:S01]  /*3290*/  MUFU.EX2 R114, R114 ;  /* 0x0000007200727308 */ /* 0x000fe20000000800 */
[----:B-----5:R-:W-:-:S04]  /*32a0*/  FMNMX.FTZ R12, R11, R12, !PT ;  /* 0x0000000c0b0c7209 */ /* 0x020fc80007810000 */
[C---:B------:R-:W-:Y:S01]  /*32b0*/  FSETP.NEU.FTZ.AND P2, PT, R12.reuse, -INF , PT ;  /* 0xff8000000c00780b */ /* 0x040fe20003f5d000 */
[----:B------:R-:W-:Y:S02]  /*32c0*/  FMUL.FTZ R7, R12, R9 ;  /* 0x000000090c077220 */ /* 0x000fe40000410000 */
[----:B------:R-:W-:Y:S03]  /*32d0*/  MUFU.EX2 R116, R116 ;  /* 0x0000007400747308 */ /* 0x000fe60000000800 */
[----:B------:R-:W-:-:S05]  /*32e0*/  FSEL R7, R7, RZ, P2 ;  /* 0x000000ff07077208 */ /* 0x000fca0001000000 */
[-CC-:B------:R-:W-:Y:S01]  /*32f0*/  FFMA.FTZ R14, R14, R9.reuse, -R7.reuse ;  /* 0x000000090e0e7223 */ /* 0x180fe20000010807 */
[-CC-:B------:R-:W-:Y:S01]  /*3300*/  FFMA.FTZ R6, R6, R9.reuse, -R7.reuse ;  /* 0x0000000906067223 */ /* 0x180fe20000010807 */
[-CC-:B------:R-:W-:Y:S01]  /*3310*/  FFMA.FTZ R3, R3, R9.reuse, -R7.reuse ;  /* 0x0000000903037223 */ /* 0x180fe20000010807 */
[-CC-:B------:R-:W-:Y:S01]  /*3320*/  FFMA.FTZ R8, R8, R9.reuse, -R7.reuse ;  /* 0x0000000908087223 */ /* 0x180fe20000010807 */
[----:B------:R0:W-:Y:S01]  /*3330*/  MUFU.EX2 R13, R14 ;  /* 0x0000000e000d7308 */ /* 0x0001e20000000800 */
[-CC-:B------:R-:W-:Y:S01]  /*3340*/  FFMA.FTZ R18, R18, R9.reuse, -R7.reuse ;  /* 0x0000000912127223 */ /* 0x180fe20000010807 */
[-CC-:B------:R-:W-:Y:S01]  /*3350*/  FFMA.FTZ R20, R20, R9.reuse, -R7.reuse ;  /* 0x0000000914147223 */ /* 0x180fe20000010807 */
[-CC-:B------:R-:W-:Y:S01]  /*3360*/  FFMA.FTZ R22, R22, R9.reuse, -R7.reuse ;  /* 0x0000000916167223 */ /* 0x180fe20000010807 */
[-CC-:B------:R-:W-:Y:S01]  /*3370*/  FFMA.FTZ R24, R24, R9.reuse, -R7.reuse ;  /* 0x0000000918187223 */ /* 0x180fe20000010807 */
[-CC-:B------:R-:W-:Y:S01]  /*3380*/  FFMA.FTZ R26, R26, R9.reuse, -R7.reuse ;  /* 0x000000091a1a7223 */ /* 0x180fe20000010807 */
[-CC-:B------:R-:W-:Y:S01]  /*3390*/  FFMA.FTZ R28, R28, R9.reuse, -R7.reuse ;  /* 0x000000091c1c7223 */ /* 0x180fe20000010807 */
[-CC-:B------:R-:W-:Y:S01]  /*33a0*/  FFMA.FTZ R30, R30, R9.reuse, -R7.reuse ;  /* 0x000000091e1e7223 */ /* 0x180fe20000010807 */
[----:B------:R5:W-:Y:S01]  /*33b0*/  MUFU.EX2 R11, R3 ;  /* 0x00000003000b7308 */ /* 0x000be20000000800 */
[----:B0-----:R-:W-:Y:S01]  /*33c0*/  FADD.FTZ R14, R181, R64 ;  /* 0x00000040b50e7221 */ /* 0x001fe20000010000 */
[-CC-:B------:R-:W-:Y:S01]  /*33d0*/  FFMA.FTZ R32, R32, R9.reuse, -R7.reuse ;  /* 0x0000000920207223 */ /* 0x180fe20000010807 */
[-CC-:B------:R-:W-:Y:S01]  /*33e0*/  FFMA.FTZ R34, R34, R9.reuse, -R7.reuse ;  /* 0x0000000922227223 */ /* 0x180fe20000010807 */
[-CC-:B------:R-:W-:Y:S01]  /*33f0*/  FFMA.FTZ R36, R36, R9.reuse, -R7.reuse ;  /* 0x0000000924247223 */ /* 0x180fe20000010807 */
[-CC-:B------:R-:W-:Y:S01]  /*3400*/  FFMA.FTZ R38, R38, R9.reuse, -R7.reuse ;  /* 0x0000000926267223 */ /* 0x180fe20000010807 */
[-CC-:B------:R-:W-:Y:S01]  /*3410*/  FFMA.FTZ R40, R40, R9.reuse, -R7.reuse ;  /* 0x0000000928287223 */ /* 0x180fe20000010807 */
[-CC-:B------:R-:W-:Y:S01]  /*3420*/  FFMA.FTZ R42, R42, R9.reuse, -R7.reuse ;  /* 0x000000092a2a7223 */ /* 0x180fe20000010807 */
[----:B------:R-:W0:Y:S01]  /*3430*/  MUFU.EX2 R6, R6 ;  /* 0x0000000600067308 */ /* 0x000e220000000800 */
[----:B-----5:R-:W-:Y:S01]  /*3440*/  FADD.FTZ R3, R183, R14 ;  /* 0x0000000eb7037221 */ /* 0x020fe20000010000 */
[-CC-:B------:R-:W-:Y:S01]  /*3450*/  FFMA.FTZ R44, R44, R9.reuse, -R7.reuse ;  /* 0x000000092c2c7223 */ /* 0x180fe20000010807 */
[-CC-:B------:R-:W-:Y:S01]  /*3460*/  FFMA.FTZ R46, R46, R9.reuse, -R7.reuse ;  /* 0x000000092e2e7223 */ /* 0x180fe20000010807 */
[-C--:B------:R-:W-:Y:S01]  /*3470*/  FFMA.FTZ R48, R48, R9.reuse, -R7 ;  /* 0x0000000930307223 */ /* 0x080fe20000010807 */
[----:B-1----:R-:W-:Y:S01]  /*3480*/  FADD.FTZ R14, R66, R3 ;  /* 0x00000003420e7221 */ /* 0x002fe20000010000 */
[-CC-:B------:R-:W-:Y:S01]  /*3490*/  FFMA.FTZ R50, R50, R9.reuse, -R7.reuse ;  /* 0x0000000932327223 */ /* 0x180fe20000010807 */
[-CC-:B------:R-:W-:Y:S01]  /*34a0*/  FFMA.FTZ R52, R52, R9.reuse, -R7.reuse ;  /* 0x0000000934347223 */ /* 0x180fe20000010807 */
[----:B------:R-:W1:Y:S01]  /*34b0*/  MUFU.EX2 R8, R8 ;  /* 0x0000000800087308 */ /* 0x000e620000000800 */
[----:B--2---:R-:W-:Y:S01]  /*34c0*/  FADD.FTZ R3, R177, R14 ;  /* 0x0000000eb1037221 */ /* 0x004fe20000010000 */
[-CC-:B------:R-:W-:Y:S01]  /*34d0*/  FFMA.FTZ R54, R54, R9.reuse, -R7.reuse ;  /* 0x0000000936367223 */ /* 0x180fe20000010807 */
[-CC-:B------:R-:W-:Y:S01]  /*34e0*/  FFMA.FTZ R56, R56, R9.reuse, -R7.reuse ;  /* 0x0000000938387223 */ /* 0x180fe20000010807 */
[-C--:B------:R-:W-:Y:S01]  /*34f0*/  FFMA.FTZ R58, R58, R9.reuse, -R7 ;  /* 0x000000093a3a7223 */ /* 0x080fe20000010807 */
[----:B---3--:R-:W-:Y:S01]  /*3500*/  FADD.FTZ R14, R68, R3 ;  /* 0x00000003440e7221 */ /* 0x008fe20000010000 */
[-CC-:B------:R-:W-:Y:S01]  /*3510*/  FFMA.FTZ R60, R60, R9.reuse, -R7.reuse ;  /* 0x000000093c3c7223 */ /* 0x180fe20000010807 */
[-C--:B------:R-:W-:Y:S01]  /*3520*/  FFMA.FTZ R62, R62, R9.reuse, -R7 ;  /* 0x000000093e3e7223 */ /* 0x080fe20000010807 */
[----:B------:R-:W2:Y:S01]  /*3530*/  MUFU.EX2 R18, R18 ;  /* 0x0000001200127308 */ /* 0x000ea20000000800 */
[----:B----4-:R-:W-:Y:S01]  /*3540*/  FADD.FTZ R31, R179, R14 ;  /* 0x0000000eb31f7221 */ /* 0x010fe20000010000 */
[----:B0-----:R-:W-:Y:S01]  /*3550*/  FADD.FTZ R3, R6, R11 ;  /* 0x0000000b06037221 */ /* 0x001fe20000010000 */
[-CC-:B------:R-:W-:Y:S01]  /*3560*/  FFMA.FTZ R82, R82, R9.reuse, -R7.reuse ;  /* 0x0000000952527223 */ /* 0x180fe20000010807 */
[-CC-:B------:R-:W-:Y:S01]  /*3570*/  FFMA.FTZ R80, R80, R9.reuse, -R7.reuse ;  /* 0x0000000950507223 */ /* 0x180fe20000010807 */
[-CC-:B------:R-:W-:Y:S01]  /*3580*/  FFMA.FTZ R86, R86, R9.reuse, -R7.reuse ;  /* 0x0000000956567223 */ /* 0x180fe20000010807 */
[-CC-:B------:R-:W-:Y:S01]  /*3590*/  FFMA.FTZ R84, R84, R9.reuse, -R7.reuse ;  /* 0x0000000954547223 */ /* 0x180fe20000010807 */
[----:B------:R-:W-:Y:S01]  /*35a0*/  FFMA.FTZ R88, R88, R9, -R7 ;  /* 0x0000000958587223 */ /* 0x000fe20000010807 */
[----:B------:R0:W3:Y:S01]  /*35b0*/  MUFU.EX2 R15, R20 ;  /* 0x00000014000f7308 */ /* 0x0000e20000000800 */
[----:B-1----:R-:W-:Y:S01]  /*35c0*/  FADD.FTZ R14, R8, R3 ;  /* 0x00000003080e7221 */ /* 0x002fe20000010000 */
[----:B------:R-:W-:-:S02]  /*35d0*/  F2FP.F16.F32.PACK_AB R180, R11, R6 ;  /* 0x000000060bb4723e */ /* 0x000fc400000000ff */
[C---:B------:R-:W-:Y:S01]  /*35e0*/  F2FP.F16.F32.PACK_AB R182, R13.reuse, R8 ;  /* 0x000000080db6723e */ /* 0x040fe200000000ff */
[----:B------:R-:W-:Y:S01]  /*35f0*/  FADD.FTZ R3, R13, R14 ;  /* 0x0000000e0d037221 */ /* 0x000fe20000010000 */
[----:B------:R-:W-:Y:S01]  /*3600*/  F2FP.F16.F32.PACK_AB R181, R64, R181 ;  /* 0x000000b540b5723e */ /* 0x000fe200000000ff */
[----:B------:R-:W-:Y:S01]  /*3610*/  IMAD.MOV.U32 R8, RZ, RZ, 0x3f800000 ;  /* 0x3f800000ff087424 */ /* 0x000fe200078e00ff */
[----:B------:R-:W1:Y:S01]  /*3620*/  MUFU.EX2 R22, R22 ;  /* 0x0000001600167308 */ /* 0x000e620000000800 */
[----:B0-----:R-:W-:Y:S01]  /*3630*/  FADD.FTZ R20, R70, R31 ;  /* 0x0000001f46147221 */ /* 0x001fe20000010000 */
[----:B--2---:R-:W-:Y:S01]  /*3640*/  FADD.FTZ R14, R18, R3 ;  /* 0x00000003120e7221 */ /* 0x004fe20000010000 */
[----:B------:R-:W-:Y:S02]  /*3650*/  F2FP.F16.F32.PACK_AB R183, R66, R183 ;  /* 0x000000b742b7723e */ /* 0x000fe400000000ff */
[----:B------:R-:W-:Y:S01]  /*3660*/  FADD.FTZ R33, R173, R20 ;  /* 0x00000014ad217221 */ /* 0x000fe20000010000 */
[----:B------:R-:W-:-:S02]  /*3670*/  F2FP.F16.F32.PACK_AB R177, R68, R177 ;  /* 0x000000b144b1723e */ /* 0x000fc400000000ff */
[----:B------:R0:W2:Y:S01]  /*3680*/  MUFU.EX2 R19, R24 ;  /* 0x0000001800137308 */ /* 0x0000a20000000800 */
[----:B------:R-:W-:Y:S01]  /*3690*/  FADD.FTZ R20, R72, R33 ;  /* 0x0000002148147221 */ /* 0x000fe20000010000 */
[----:B---3--:R-:W-:Y:S01]  /*36a0*/  FADD.FTZ R3, R15, R14 ;  /* 0x0000000e0f037221 */ /* 0x008fe20000010000 */
[----:B------:R-:W-:Y:S02]  /*36b0*/  F2FP.F16.F32.PACK_AB R179, R70, R179 ;  /* 0x000000b346b3723e */ /* 0x000fe400000000ff */
[----:B------:R-:W-:Y:S01]  /*36c0*/  FADD.FTZ R33, R175, R20 ;  /* 0x00000014af217221 */ /* 0x000fe20000010000 */
[----:B------:R-:W-:Y:S02]  /*36d0*/  F2FP.F16.F32.PACK_AB R173, R72, R173 ;  /* 0x000000ad48ad723e */ /* 0x000fe400000000ff */
[----:B------:R-:W3:Y:S01]  /*36e0*/  MUFU.EX2 R26, R26 ;  /* 0x0000001a001a7308 */ /* 0x000ee20000000800 */
[----:B0-----:R-:W-:Y:S02]  /*36f0*/  IMAD.U32 R24, RZ, RZ, UR36 ;  /* 0x00000024ff187e24 */ /* 0x001fe4000f8e00ff */
[----:B------:R-:W-:Y:S01]  /*3700*/  FADD.FTZ R20, R74, R33 ;  /* 0x000000214a147221 */ /* 0x000fe20000010000 */
[----:B-1----:R-:W-:Y:S01]  /*3710*/  FADD.FTZ R14, R22, R3 ;  /* 0x00000003160e7221 */ /* 0x002fe20000010000 */
[----:B------:R-:W-:Y:S01]  /*3720*/  F2FP.F16.F32.PACK_AB R175, R74, R175 ;  /* 0x000000af4aaf723e */ /* 0x000fe200000000ff */
[----:B------:R-:W-:-:S02]  /*3730*/  @!P1 VIADD R3, R24, 0x34840 ;  /* 0x0003484018039836 */ /* 0x000fc40000000000 */
[----:B------:R-:W-:Y:S01]  /*3740*/  FADD.FTZ R37, R169, R20 ;  /* 0x00000014a9257221 */ /* 0x000fe20000010000 */
[C---:B------:R-:W-:Y:S01]  /*3750*/  F2FP.F16.F32.PACK_AB R169, R76.reuse, R169 ;  /* 0x000000a94ca9723e */ /* 0x040fe200000000ff */
[----:B------:R-:W0:Y:S01]  /*3760*/  MUFU.EX2 R21, R28 ;  /* 0x0000001c00157308 */ /* 0x000e220000000800 */
[----:B--2---:R-:W-:Y:S01]  /*3770*/  FADD.FTZ R35, R19, R14 ;  /* 0x0000000e13237221 */ /* 0x004fe20000010000 */
[----:B------:R-:W-:Y:S01]  /*3780*/  FADD.FTZ R20, R76, R37 ;  /* 0x000000254c147221 */ /* 0x000fe20000010000 */
[----:B------:R-:W-:Y:S02]  /*3790*/  @!P1 PRMT R3, RZ, 0x654, R3 ;  /* 0x00000654ff039816 */ /* 0x000fe40000000003 */
[----:B------:R-:W-:Y:S02]  /*37a0*/  F2FP.F16.F32.PACK_AB R176, R15, R18 ;  /* 0x000000120fb0723e */ /* 0x000fe400000000ff */
[----:B------:R0:W-:Y:S01]  /*37b0*/  @!P1 SYNCS.ARRIVE.TRANS64.RED.A1T0 RZ, [R3+URZ], RZ ;  /* 0x000000ff03ff99a7 */ /* 0x0001e2000810043f */
[----:B------:R-:W1:Y:S01]  /*37c0*/  MUFU.EX2 R30, R30 ;  /* 0x0000001e001e7308 */ /* 0x000e620000000800 */
[----:B---3--:R-:W-:Y:S01]  /*37d0*/  FADD.FTZ R14, R26, R35 ;  /* 0x000000231a0e7221 */ /* 0x008fe20000010000 */
[----:B------:R-:W-:Y:S01]  /*37e0*/  FADD.FTZ R35, R171, R20 ;  /* 0x00000014ab237221 */ /* 0x000fe20000010000 */
[----:B------:R-:W-:-:S02]  /*37f0*/  F2FP.F16.F32.PACK_AB R171, R114, R171 ;  /* 0x000000ab72ab723e */ /* 0x000fc400000000ff */
[----:B------:R-:W-:Y:S01]  /*3800*/  F2FP.F16.F32.PACK_AB R178, R19, R22 ;  /* 0x0000001613b2723e */ /* 0x000fe200000000ff */
[----:B------:R-:W-:Y:S01]  /*3810*/  FADD.FTZ R35, R114, R35 ;  /* 0x0000002372237221 */ /* 0x000fe20000010000 */
[----:B------:R-:W-:Y:S01]  /*3820*/  MOV R114, R151 ;  /* 0x0000009700727202 */ /* 0x000fe20000000f00 */
[----:B------:R-:W2:Y:S01]  /*3830*/  MUFU.EX2 R23, R32 ;  /* 0x0000002000177308 */ /* 0x000ea20000000800 */
[C---:B0-----:R-:W-:Y:S01]  /*3840*/  FADD.FTZ R3, R21.reuse, R14 ;  /* 0x0000000e15037221 */ /* 0x041fe20000010000 */
[----:B------:R-:W-:Y:S01]  /*3850*/  FADD.FTZ R20, R116, R35 ;  /* 0x0000002374147221 */ /* 0x000fe20000010000 */
[----:B------:R-:W-:-:S05]  /*3860*/  F2FP.F16.F32.PACK_AB R172, R21, R26 ;  /* 0x0000001a15ac723e */ /* 0x000fca00000000ff */
[----:B------:R0:W3:Y:S01]  /*3870*/  MUFU.EX2 R153, R118 ;  /* 0x0000007600997308 */ /* 0x0000e20000000800 */
[----:B-1----:R-:W-:-:S07]  /*3880*/  FADD.FTZ R14, R30, R3 ;  /* 0x000000031e0e7221 */ /* 0x002fce0000010000 */
[----:B------:R-:W1:Y:S01]  /*3890*/  MUFU.EX2 R34, R34 ;  /* 0x0000002200227308 */ /* 0x000e620000000800 */
[C---:B--2---:R-:W-:Y:S01]  /*38a0*/  FADD.FTZ R35, R23.reuse, R14 ;  /* 0x0000000e17237221 */ /* 0x044fe20000010000 */
[----:B------:R-:W-:Y:S02]  /*38b0*/  F2FP.F16.F32.PACK_AB R174, R23, R30 ;  /* 0x0000001e17ae723e */ /* 0x000fe400000000ff */
[----:B0-----:R-:W-:-:S04]  /*38c0*/  MOV R118, R151 ;  /* 0x0000009700767202 */ /* 0x001fc80000000f00 */
[----:B------:R-:W0:Y:S01]  /*38d0*/  MUFU.EX2 R120, R120 ;  /* 0x0000007800787308 */ /* 0x000e220000000800 */
[C---:B---3--:R-:W-:Y:S01]  /*38e0*/  FADD.FTZ R37, R153.reuse, R20 ;  /* 0x0000001499257221 */ /* 0x048fe20000010000 */
[----:B------:R-:W-:Y:S01]  /*38f0*/  F2FP.F16.F32.PACK_AB R153, R153, R116 ;  /* 0x000000749999723e */ /* 0x000fe200000000ff */
[----:B------:R-:W-:-:S05]  /*3900*/  IMAD.MOV.U32 R116, RZ, RZ, R151 ;  /* 0x000000ffff747224 */ /* 0x000fca00078e0097 */
[----:B------:R-:W2:Y:S01]  /*3910*/  MUFU.EX2 R25, R36 ;  /* 0x0000002400197308 */ /* 0x000ea20000000800 */
[----:B-1----:R-:W-:-:S07]  /*3920*/  FADD.FTZ R14, R34, R35 ;  /* 0x00000023220e7221 */ /* 0x002fce0000010000 */
[----:B------:R1:W3:Y:S01]  /*3930*/  MUFU.EX2 R155, R122 ;  /* 0x0000007a009b7308 */ /* 0x0002e20000000800 */
[----:B0-----:R-:W-:-:S07]  /*3940*/  FADD.FTZ R20, R120, R37 ;  /* 0x0000002578147221 */ /* 0x001fce0000010000 */
[----:B------:R-:W0:Y:S01]  /*3950*/  MUFU.EX2 R38, R38 ;  /* 0x0000002600267308 */ /* 0x000e220000000800 */
[C---:B--2---:R-:W-:Y:S01]  /*3960*/  FADD.FTZ R35, R25.reuse, R14 ;  /* 0x0000000e19237221 */ /* 0x044fe20000010000 */
[----:B------:R-:W-:Y:S02]  /*3970*/  F2FP.F16.F32.PACK_AB R168, R25, R34 ;  /* 0x0000002219a8723e */ /* 0x000fe400000000ff */
[----:B-1----:R-:W-:-:S04]  /*3980*/  MOV R122, R151 ;  /* 0x00000097007a7202 */ /* 0x002fc80000000f00 */
[----:B------:R-:W1:Y:S01]  /*3990*/  MUFU.EX2 R124, R124 ;  /* 0x0000007c007c7308 */ /* 0x000e620000000800 */
[C---:B---3--:R-:W-:Y:S01]  /*39a0*/  FADD.FTZ R37, R155.reuse, R20 ;  /* 0x000000149b257221 */ /* 0x048fe20000010000 */
[----:B------:R-:W-:Y:S01]  /*39b0*/  F2FP.F16.F32.PACK_AB R155, R155, R120 ;  /* 0x000000789b9b723e */ /* 0x000fe200000000ff */
[----:B------:R-:W-:-:S05]  /*39c0*/  IMAD.MOV.U32 R120, RZ, RZ, R151 ;  /* 0x000000ffff787224 */ /* 0x000fca00078e0097 */
[----:B------:R-:W2:Y:S01]  /*39d0*/  MUFU.EX2 R27, R40 ;  /* 0x00000028001b7308 */ /* 0x000ea20000000800 */
[----:B0-----:R-:W-:-:S07]  /*39e0*/  FADD.FTZ R14, R38, R35 ;  /* 0x00000023260e7221 */ /* 0x001fce0000010000 */
        /* <DEDUP_REMOVED lines=40> */
[----:B------:R-:W-:Y:S01]  /*3c70*/  F2FP.F16.F32.PACK_AB R156, R33, R50 ;  /* 0x00000032219c723e */ /* 0x000fe200000000ff */
[----:B-1----:R-:W-:-:S05]  /*3c80*/  IMAD.MOV.U32 R136, RZ, RZ, R151 ;  /* 0x000000ffff887224 */ /* 0x002fca00078e0097 */
[----:B------:R-:W1:Y:S01]  /*3c90*/  MUFU.EX2 R138, R138 ;  /* 0x0000008a008a7308 */ /* 0x000e620000000800 */
[C---:B---3--:R-:W-:Y:S01]  /*3ca0*/  FADD.FTZ R39, R163.reuse, R20 ;  /* 0x00000014a3277221 */ /* 0x048fe20000010000 */
[----:B------:R-:W-:-:S06]  /*3cb0*/  F2FP.F16.F32.PACK_AB R163, R163, R78 ;  /* 0x0000004ea3a3723e */ /* 0x000fcc00000000ff */
[----:B------:R-:W2:Y:S01]  /*3cc0*/  MUFU.EX2 R3, R56 ;  /* 0x0000003800037308 */ /* 0x000ea20000000800 */
[----:B0-----:R-:W-:-:S07]  /*3cd0*/  FADD.FTZ R14, R54, R7 ;  /* 0x00000007360e7221 */ /* 0x001fce0000010000 */
[----:B------:R0:W3:Y:S01]  /*3ce0*/  MUFU.EX2 R165, R140 ;  /* 0x0000008c00a57308 */ /* 0x0000e20000000800 */
[----:B-1----:R-:W-:-:S07]  /*3cf0*/  FADD.FTZ R20, R138, R39 ;  /* 0x000000278a147221 */ /* 0x002fce0000010000 */
[----:B------:R-:W1:Y:S01]  /*3d00*/  MUFU.EX2 R58, R58 ;  /* 0x0000003a003a7308 */ /* 0x000e620000000800 */
[C---:B--2---:R-:W-:Y:S01]  /*3d10*/  FADD.FTZ R7, R3.reuse, R14 ;  /* 0x0000000e03077221 */ /* 0x044fe20000010000 */
[----:B------:R-:W-:Y:S01]  /*3d20*/  F2FP.F16.F32.PACK_AB R158, R3, R54 ;  /* 0x00000036039e723e */ /* 0x000fe200000000ff */
[----:B------:R-:W-:Y:S02]  /*3d30*/  IMAD.MOV.U32 R3, RZ, RZ, RZ ;  /* 0x000000ffff037224 */ /* 0x000fe400078e00ff */
[----:B0-----:R-:W-:-:S03]  /*3d40*/  IMAD.MOV.U32 R140, RZ, RZ, R151 ;  /* 0x000000ffff8c7224 */ /* 0x001fc600078e0097 */
[----:B------:R-:W0:Y:S01]  /*3d50*/  MUFU.EX2 R142, R142 ;  /* 0x0000008e008e7308 */ /* 0x000e220000000800 */
[C---:B---3--:R-:W-:Y:S01]  /*3d60*/  FADD.FTZ R41, R165.reuse, R20 ;  /* 0x00000014a5297221 */ /* 0x048fe20000010000 */
[----:B------:R-:W-:Y:S02]  /*3d70*/  F2FP.F16.F32.PACK_AB R165, R165, R138 ;  /* 0x0000008aa5a5723e */ /* 0x000fe400000000ff */
[----:B------:R-:W-:-:S04]  /*3d80*/  MOV R138, R151 ;  /* 0x00000097008a7202 */ /* 0x000fc80000000f00 */
[----:B------:R-:W2:Y:S01]  /*3d90*/  MUFU.EX2 R35, R60 ;  /* 0x0000003c00237308 */ /* 0x000ea20000000800 */
[----:B-1----:R-:W-:-:S07]  /*3da0*/  FADD.FTZ R14, R58, R7 ;  /* 0x000000073a0e7221 */ /* 0x002fce0000010000 */
[----:B------:R-:W1:Y:S01]  /*3db0*/  MUFU.EX2 R62, R62 ;  /* 0x0000003e003e7308 */ /* 0x000e620000000800 */
[----:B0-----:R-:W-:-:S04]  /*3dc0*/  FADD.FTZ R20, R142, R41 ;  /* 0x000000298e147221 */ /* 0x001fc80000010000 */
[C---:B------:R-:W-:Y:S01]  /*3dd0*/  FADD.FTZ R7, R167.reuse, R20 ;  /* 0x00000014a7077221 */ /* 0x040fe20000010000 */
[----:B------:R-:W-:Y:S02]  /*3de0*/  F2FP.F16.F32.PACK_AB R167, R167, R142 ;  /* 0x0000008ea7a7723e */ /* 0x000fe400000000ff */
[----:B------:R-:W0:Y:S01]  /*3df0*/  MUFU.EX2 R37, R82 ;  /* 0x0000005200257308 */ /* 0x000e220000000800 */
[C---:B--2---:R-:W-:Y:S01]  /*3e00*/  FADD.FTZ R41, R35.reuse, R14 ;  /* 0x0000000e23297221 */ /* 0x044fe20000010000 */
[----:B------:R-:W-:Y:S02]  /*3e10*/  F2FP.F16.F32.PACK_AB R160, R35, R58 ;  /* 0x0000003a23a0723e */ /* 0x000fe400000000ff */
[----:B------:R-:W-:-:S04]  /*3e20*/  MOV R142, R151 ;  /* 0x00000097008e7202 */ /* 0x000fc80000000f00 */
[----:B------:R-:W2:Y:S01]  /*3e30*/  MUFU.EX2 R80, R80 ;  /* 0x0000005000507308 */ /* 0x000ea20000000800 */
[----:B-1----:R-:W-:-:S07]  /*3e40*/  FADD.FTZ R6, R62, R41 ;  /* 0x000000293e067221 */ /* 0x002fce0000010000 */
[----:B------:R-:W1:Y:S01]  /*3e50*/  MUFU.EX2 R39, R86 ;  /* 0x0000005600277308 */ /* 0x000e620000000800 */
[C---:B0-----:R-:W-:Y:S01]  /*3e60*/  FADD.FTZ R13, R37.reuse, R6 ;  /* 0x00000006250d7221 */ /* 0x041fe20000010000 */
[----:B------:R-:W-:-:S06]  /*3e70*/  F2FP.F16.F32.PACK_AB R162, R37, R62 ;  /* 0x0000003e25a2723e */ /* 0x000fcc00000000ff */
[----:B------:R-:W0:Y:S01]  /*3e80*/  MUFU.EX2 R84, R84 ;  /* 0x0000005400547308 */ /* 0x000e220000000800 */
[----:B--2---:R-:W-:-:S07]  /*3e90*/  FADD.FTZ R6, R80, R13 ;  /* 0x0000000d50067221 */ /* 0x004fce0000010000 */
[----:B------:R2:W3:Y:S01]  /*3ea0*/  MUFU.EX2 R11, R88 ;  /* 0x00000058000b7308 */ /* 0x0004e20000000800 */
[C---:B-1----:R-:W-:Y:S01]  /*3eb0*/  FADD.FTZ R13, R39.reuse, R6 ;  /* 0x00000006270d7221 */ /* 0x042fe20000010000 */
[----:B------:R-:W-:-:S03]  /*3ec0*/  F2FP.F16.F32.PACK_AB R164, R39, R80 ;  /* 0x0000005027a4723e */ /* 0x000fc600000000ff */
[----:B0-----:R-:W-:Y:S01]  /*3ed0*/  FADD.FTZ R6, R84, R13 ;  /* 0x0000000d54067221 */ /* 0x001fe20000010000 */
[----:B------:R-:W-:Y:S01]  /*3ee0*/  IADD3 R13, R17, -0x2, RZ ;  /* 0xfffffffe110d7810 */ /* 0x000fe20007ffe0ff */
[----:B--2---:R-:W-:-:S03]  /*3ef0*/  IMAD.MOV.U32 R88, RZ, RZ, R151 ;  /* 0x000000ffff587224 */ /* 0x004fc600078e0097 */
[----:B------:R-:W-:Y:S01]  /*3f00*/  ISETP.GE.AND P2, PT, R13, R2, PT ;  /* 0x000000020d00720c */ /* 0x000fe20003f46270 */
[C---:B---3--:R-:W-:Y:S01]  /*3f10*/  FADD.FTZ R6, R11.reuse, R6 ;  /* 0x000000060b067221 */ /* 0x048fe20000010000 */
[----:B------:R-:W-:Y:S01]  /*3f20*/  F2FP.F16.F32.PACK_AB R166, R11, R84 ;  /* 0x000000540ba6723e */ /* 0x000fe200000000ff */
[----:B------:R-:W-:-:S10]  /*3f30*/  IMAD.MOV.U32 R11, RZ, RZ, 0x3f800000 ;  /* 0x3f800000ff0b7424 */ /* 0x000fd400078e00ff */
[----:B------:R-:W-:Y:S05]  /*3f40*/  @!P2 BRA `(.L_x_19) ;  /* 0x0000002800b4a947 */ /* 0x000fea0003800000 */
[----:B------:R-:W-:Y:S01]  /*3f50*/  IMAD.MOV.U32 R15, RZ, RZ, R10 ;  /* 0x000000ffff0f7224 */ /* 0x000fe200078e000a */
[----:B------:R-:W-:Y:S01]  /*3f60*/  MOV R17, R12 ;  /* 0x0000000c00117202 */ /* 0x000fe20000000f00 */
[----:B------:R-:W-:Y:S01]  /*3f70*/  IMAD.MOV.U32 R14, RZ, RZ, RZ ;  /* 0x000000ffff0e7224 */ /* 0x000fe200078e00ff */
[----:B------:R-:W-:Y:S01]  /*3f80*/  CS2R R150, SRZ ;  /* 0x0000000000967805 */ /* 0x000fe2000001ff00 */
[----:B------:R-:W-:Y:S01]  /*3f90*/  IMAD.MOV.U32 R8, RZ, RZ, 0x3f800000 ;  /* 0x3f800000ff087424 */ /* 0x000fe200078e00ff */
        /* <DEDUP_REMOVED lines=30> */
[----:B------:R-:W-:Y:S01]  /*4180*/  CS2R R88, SRZ ;  /* 0x0000000000587805 */ /* 0x000fe2000001ff00 */
[----:B------:R-:W-:Y:S01]  /*4190*/  UMOV UR37, URZ ;  /* 0x0000003f00257c82 */ /* 0x000fe20008000000 */
[----:B------:R-:W-:-:S05]  /*41a0*/  ULDC UR40, c[0x0][0x9d8] ;  /* 0x0002760000287ab9 */ /* 0x000fca0000000800 */
.L_x_28:
[----:B------:R-:W-:-:S04]  /*41b0*/  UIADD3 UR6, UR37, 0x1, URZ ;  /* 0x0000000125067890 */ /* 0x000fc8000fffe03f */
[----:B------:R-:W-:-:S04]  /*41c0*/  UISETP.NE.AND UP0, UPT, UR6, 0x2, UPT ;  /* 0x000000020600788c */ /* 0x000fc8000bf05270 */
[----:B------:R-:W-:Y:S02]  /*41d0*/  USEL UR7, URZ, 0x1, UP0 ;  /* 0x000000013f077887 */ /* 0x000fe40008000000 */
[----:B------:R-:W-:-:S04]  /*41e0*/  USEL UR6, UR6, URZ, UP0 ;  /* 0x0000003f06067287 */ /* 0x000fc80008000000 */
[----:B------:R-:W-:Y:S02]  /*41f0*/  LOP3.LUT R3, R14, UR7, RZ, 0x3c, !PT ;  /* 0x000000070e037c12 */ /* 0x000fe4000f8e3cff */
[----:B------:R-:W-:Y:S01]  /*4200*/  IMAD.U32 R0, RZ, RZ, UR6 ;  /* 0x00000006ff007e24 */ /* 0x000fe2000f8e00ff */
[----:B------:R-:W-:Y:S06]  /*4210*/  @!P0 BRA `(.L_x_20) ;  /* 0x0000000000048947 */ /* 0x000fec0003800000 */
[----:B------:R-:W-:Y:S01]  /*4220*/  BPT.TRAP 0x1 ;  /* 0x000000040000795c */ /* 0x000fe20000300000 */
.L_x_20:
[----:B------:R-:W-:Y:S01]  /*4230*/  ULEA UR39, UR6, UR36, 0x3 ;  /* 0x0000002406277291 */ /* 0x000fe2000f8e183f */
[----:B------:R-:W-:-:S08]  /*4240*/  SHF.L.U32 R9, R3, 0x1f, RZ ;  /* 0x0000001f03097819 */ /* 0x000fd000000006ff */
[----:B------:R0:W1:Y:S01]  /*4250*/  SYNCS.PHASECHK.TRANS64.TRYWAIT P2, [UR39+0x34830], R9 ;  /* 0x03483009ff0075a7 */ /* 0x0000620008040167 */
[----:B------:R-:W-:Y:S05]  /*4260*/  @!P0 BRA `(.L_x_21) ;  /* 0x0000000000048947 */ /* 0x000fea0003800000 */
[----:B------:R-:W-:Y:S01]  /*4270*/  BPT.TRAP 0x1 ;  /* 0x000000040000795c */ /* 0x000fe20000300000 */
.L_x_21:
[----:B-1----:R-:W-:Y:S05]  /*4280*/  @P2 BRA `(.L_x_22) ;  /* 0x0000000000082947 */ /* 0x002fea0003800000 */
[----:B------:R-:W1:Y:S02]  /*4290*/  SYNCS.PHASECHK.TRANS64.TRYWAIT P2, [UR39+0x34830], R9 ;  /* 0x03483009ff0075a7 */ /* 0x000e640008040167 */
[----:B-1----:R-:W-:Y:S05]  /*42a0*/  @!P2 BRA `(.L_x_23) ;  /* 0x0000008800f0a947 */ /* 0x002fea0003800000 */
.L_x_22:
[----:B------:R-:W-:Y:S01]  /*42b0*/  R2UR UR58, R0 ;  /* 0x00000000003a72ca */ /* 0x000fe200000e0000 */
[----:B------:R-:W-:Y:S01]  /*42c0*/  WARPGROUP.ARRIVE ;  /* 0x00000000000079c5 */ /* 0x000fe20000000000 */
[----:B------:R-:W-:Y:S01]  /*42d0*/  R2UR UR56, R4 ;  /* 0x00000000043872ca */ /* 0x000fe200000e0000 */
[----:B------:R-:W-:Y:S01]  /*42e0*/  UMOV UR59, 0x40000040 ;  /* 0x40000040003b7882 */ /* 0x000fe20000000000 */
[----:B------:R-:W-:Y:S01]  /*42f0*/  R2UR UR57, R5 ;  /* 0x00000000053972ca */ /* 0x000fe200000e0000 */
[----:B------:R-:W-:Y:S01]  /*4300*/  UMOV UR7, 0x40000040 ;  /* 0x4000004000077882 */ /* 0x000fe20000000000 */
[----:B------:R-:W-:Y:S01]  /*4310*/  UMOV UR11, 0x40000040 ;  /* 0x40000040000b7882 */ /* 0x000fe20000000000 */
[----:B------:R-:W-:Y:S01]  /*4320*/  UMOV UR15, 0x40000040 ;  /* 0x40000040000f7882 */ /* 0x000fe20000000000 */
[----:B------:R-:W-:Y:S01]  /*4330*/  UMOV UR19, 0x40000040 ;  /* 0x4000004000137882 */ /* 0x000fe20000000000 */
[----:B------:R-:W-:Y:S01]  /*4340*/  UMOV UR23, 0x40000040 ;  /* 0x4000004000177882 */ /* 0x000fe20000000000 */
[----:B------:R-:W-:Y:S01]  /*4350*/  UMOV UR27, 0x40000040 ;  /* 0x40000040001b7882 */ /* 0x000fe20000000000 */
[----:B------:R-:W-:Y:S01]  /*4360*/  UMOV UR31, 0x40000040 ;  /* 0x40000040001f7882 */ /* 0x000fe20000000000 */
[----:B------:R-:W-:Y:S01]  /*4370*/  UMOV UR35, 0x40000040 ;  /* 0x4000004000237882 */ /* 0x000fe20000000000 */
[----:B------:R-:W-:Y:S01]  /*4380*/  UIMAD UR58, UR58, 0xc00, UR38 ;  /* 0x00000c003a3a78a4 */ /* 0x000fe2000f8e0226 */
[-C--:B------:R-:W-:Y:S01]  /*4390*/  FMUL.FTZ R88, R88, R11.reuse ;  /* 0x0000000b58587220 */ /* 0x080fe20000410000 */
[----:B------:R-:W-:Y:S01]  /*43a0*/  UMOV UR47, 0x40000040 ;  /* 0x40000040002f7882 */ /* 0x000fe20000000000 */
[----:B------:R-:W-:Y:S01]  /*43b0*/  UMOV UR51, 0x40000040 ;  /* 0x4000004000337882 */ /* 0x000fe20000000000 */
[----:B------:R-:W-:Y:S01]  /*43c0*/  UIADD3 UR6, UR58, 0x2, URZ ;  /* 0x000000023a067890 */ /* 0x000fe2000fffe03f */
[-C--:B------:R-:W-:Y:S01]  /*43d0*/  FMUL.FTZ R89, R89, R11.reuse ;  /* 0x0000000b59597220 */ /* 0x080fe20000410000 */
[----:B------:R-:W-:Y:S01]  /*43e0*/  UIADD3 UR10, UR58, 0x4, URZ ;  /* 0x000000043a0a7890 */ /* 0x000fe2000fffe03f */
[----:B------:R-:W-:Y:S01]  /*43f0*/  FMUL.FTZ R92, R92, R11 ;  /* 0x0000000b5c5c7220 */ /* 0x000fe20000410000 */
[----:B------:R-:W-:-:S02]  /*4400*/  UIADD3 UR14, UR58, 0x6, URZ ;  /* 0x000000063a0e7890 */ /* 0x000fc4000fffe03f */
[----:B------:R-:W-:Y:S01]  /*4410*/  HGMMA.64x128x16.F32 R24, gdesc[UR56], RZ, !UPT, gsb0 ;  /* 0x01e00000381879f0 */ /* 0x000fe2000c0008ff */
[----:B------:R-:W-:Y:S01]  /*4420*/  UIADD3 UR18, UR58, 0x400, URZ ;  /* 0x000004003a127890 */ /* 0x000fe2000fffe03f */
[-C--:B------:R-:W-:Y:S01]  /*4430*/  FMUL.FTZ R93, R93, R11.reuse ;  /* 0x0000000b5d5d7220 */ /* 0x080fe20000410000 */
        /* <DEDUP_REMOVED lines=14> */
[----:B------:R-:W-:Y:S01]  /*4520*/  UMOV UR55, 0x40000040 ;  /* 0x4000004000377882 */ /* 0x000fe20000000000 */
[-C--:B------:R-:W-:Y:S01]  /*4530*/  FMUL.FTZ R109, R109, R11.reuse ;  /* 0x0000000b6d6d7220 */ /* 0x080fe20000410000 */
        /* <DEDUP_REMOVED lines=19> */
[----:B------:R-:W-:Y:S01]  /*4670*/  FMUL.FTZ R149, R149, R11 ;  /* 0x0000000b95957220 */ /* 0x000fe20000410000 */
        /* <DEDUP_REMOVED lines=32> */
[----:B------:R-:W-:-:S02]  /*4880*/  WARPGROUP.DEPBAR.LE gsb0, 0x0 ;  /* 0x00008000000079c5 */ /* 0x000fc40000010000 */
        /* <DEDUP_REMOVED lines=33> */
[----:B------:R-:W-:Y:S05]  /*4aa0*/  @!P0 BRA `(.L_x_24) ;  /* 0x0000000000048947 */ /* 0x000fea0003800000 */
[----:B------:R-:W-:Y:S01]  /*4ab0*/  BPT.TRAP 0x1 ;  /* 0x000000040000795c */ /* 0x000fe20000300000 */
.L_x_24:
[----:B------:R-:W-:Y:S01]  /*4ac0*/  ULEA UR7, UR37, UR36, 0x3 ;  /* 0x0000002425077291 */ /* 0x000fe2000f8e183f */
[----:B------:R-:W-:-:S08]  /*4ad0*/  SHF.L.U32 R8, R14, 0x1f, RZ ;  /* 0x0000001f0e087819 */ /* 0x000fd000000006ff */
[----:B------:R2:W3:Y:S01]  /*4ae0*/  SYNCS.PHASECHK.TRANS64.TRYWAIT P2, [UR7+0x34850], R8 ;  /* 0x03485008ff0075a7 */ /* 0x0004e20008040147 */
[----:B------:R-:W-:Y:S05]  /*4af0*/  @!P0 BRA `(.L_x_25) ;  /* 0x0000000000048947 */ /* 0x000fea0003800000 */
[----:B------:R-:W-:Y:S01]  /*4b00*/  BPT.TRAP 0x1 ;  /* 0x000000040000795c */ /* 0x000fe20000300000 */
.L_x_25:
[----:B---3--:R-:W-:Y:S05]  /*4b10*/  @P2 BRA `(.L_x_26) ;  /* 0x0000000000082947 */ /* 0x008fea0003800000 */
[----:B------:R-:W3:Y:S02]  /*4b20*/  SYNCS.PHASECHK.TRANS64.TRYWAIT P2, [UR7+0x34850], R8 ;  /* 0x03485008ff0075a7 */ /* 0x000ee40008040147 */
[----:B---3--:R-:W-:Y:S05]  /*4b30*/  @!P2 BRA `(.L_x_27) ;  /* 0x0000008000e4a947 */ /* 0x008fea0003800000 */
.L_x_26:
[----:B------:R-:W-:Y:S01]  /*4b40*/  UIADD3 UR6, UR36, 0x400, URZ ;  /* 0x0000040024067890 */ /* 0x000fe2000fffe03f */
[----:B------:R-:W-:Y:S01]  /*4b50*/  WARPGROUP.ARRIVE ;  /* 0x00000000000079c5 */ /* 0x000fe20000000000 */
[----:B------:R-:W-:Y:S01]  /*4b60*/  UMOV UR11, 0x40000040 ;  /* 0x40000040000b7882 */ /* 0x000fe20000000000 */
[----:B0-2---:R-:W-:Y:S01]  /*4b70*/  FMUL.FTZ R8, R24, UR40 ;  /* 0x0000002818087c20 */ /* 0x005fe20008410000 */
[----:B------:R-:W-:Y:S01]  /*4b80*/  USHF.R.U32.HI UR6, URZ, 0x4, UR6 ;  /* 0x000000043f067899 */ /* 0x000fe20008011606 */
[----:B-1----:R-:W-:Y:S01]  /*4b90*/  FMUL.FTZ R10, R25, UR40 ;  /* 0x00000028190a7c20 */ /* 0x002fe20008410000 */
[----:B------:R-:W-:Y:S01]  /*4ba0*/  FMUL.FTZ R184, R32, UR40 ;  /* 0x0000002820b87c20 */ /* 0x000fe20008410000 */
[----:B------:R-:W-:Y:S01]  /*4bb0*/  FMUL.FTZ R186, R33, UR40 ;  /* 0x0000002821ba7c20 */ /* 0x000fe20008410000 */
[----:B------:R-:W-:Y:S01]  /*4bc0*/  ULOP3.LUT UR6, UR6, 0x3fff, URZ, 0xc0, !UPT ;  /* 0x00003fff06067892 */ /* 0x000fe2000f8ec03f */
[----:B------:R-:W0:Y:S01]  /*4bd0*/  MUFU.TANH R8, R8 ;  /* 0x0000000800087308 */ /* 0x000e220000002400 */
[----:B------:R-:W-:Y:S01]  /*4be0*/  FMUL.FTZ R188, R36, UR40 ;  /* 0x0000002824bc7c20 */ /* 0x000fe20008410000 */
[----:B------:R-:W-:Y:S01]  /*4bf0*/  FMUL.FTZ R190, R37, UR40 ;  /* 0x0000002825be7c20 */ /* 0x000fe20008410000 */
[----:B------:R-:W-:Y:S01]  /*4c00*/  ULOP3.LUT UR6, UR6, 0x4000000, URZ, 0xfc, !UPT ;  /* 0x0400000006067892 */ /* 0x000fe2000f8efc3f */
[----:B------:R-:W-:Y:S01]  /*4c10*/  FMUL.FTZ R192, R40, UR40 ;  /* 0x0000002828c07c20 */ /* 0x000fe20008410000 */
[----:B------:R-:W-:Y:S01]  /*4c20*/  FMUL.FTZ R194, R41, UR40 ;  /* 0x0000002829c27c20 */ /* 0x000fe20008410000 */
[----:B------:R-:W-:Y:S01]  /*4c30*/  FMUL.FTZ R196, R44, UR40 ;  /* 0x000000282cc47c20 */ /* 0x000fe20008410000 */
[----:B------:R-:W-:Y:S01]  /*4c40*/  ULEA UR6, UR37, UR6, 0xb ;  /* 0x0000000625067291 */ /* 0x000fe2000f8e583f */
[----:B------:R-:W1:Y:S01]  /*4c50*/  MUFU.TANH R10, R10 ;  /* 0x0000000a000a7308 */ /* 0x000e620000002400 */
[----:B------:R-:W-:Y:S01]  /*4c60*/  FMUL.FTZ R198, R49, UR40 ;  /* 0x0000002831c67c20 */ /* 0x000fe20008410000 */
[----:B------:R-:W-:Y:S01]  /*4c70*/  FMUL.FTZ R200, R52, UR40 ;  /* 0x0000002834c87c20 */ /* 0x000fe20008410000 */
[----:B------:R-:W-:Y:S01]  /*4c80*/  FMUL.FTZ R202, R53, UR40 ;  /* 0x0000002835ca7c20 */ /* 0x000fe20008410000 */
[----:B------:R-:W-:Y:S01]  /*4c90*/  FMUL.FTZ R44, R54, UR40 ;  /* 0x00000028362c7c20 */ /* 0x000fe20008410000 */
[----:B------:R-:W-:Y:S01]  /*4ca0*/  FMUL.FTZ R54, R56, UR40 ;  /* 0x0000002838367c20 */ /* 0x000fe20008410000 */
[----:B------:R-:W-:Y:S01]  /*4cb0*/  UMOV UR10, UR6 ;  /* 0x00000006000a7c82 */ /* 0x000fe20008000000 */
[----:B------:R-:W-:Y:S01]  /*4cc0*/  FMUL.FTZ R56, R57, UR40 ;  /* 0x0000002839387c20 */ /* 0x000fe20008410000 */
[----:B------:R-:W-:Y:S01]  /*4cd0*/  HGMMA.64x128x16.F32 R88, R180, gdesc[UR8].tnspB, R88, gsb0 ;  /* 0x41e00008b4587df0 */ /* 0x000fe20008000858 */
[----:B------:R-:W-:Y:S01]  /*4ce0*/  UIADD3 UR10, UR6, 0x80, URZ ;  /* 0x00000080060a7890 */ /* 0x000fe2000fffe03f */
[----:B------:R-:W-:Y:S01]  /*4cf0*/  MUFU.TANH R184, R184 ;  /* 0x000000b800b87308 */ /* 0x000fe20000002400 */
[----:B------:R-:W-:Y:S01]  /*4d00*/  UMOV UR11, 0x40000040 ;  /* 0x40000040000b7882 */ /* 0x000fe20000000000 */
[----:B0-----:R-:W-:Y:S01]  /*4d10*/  FMNMX.FTZ R9, R8, R17, !PT ;  /* 0x0000001108097209 */ /* 0x001fe20007810000 */
[----:B------:R-:W-:Y:S01]  /*4d20*/  FMUL.FTZ R40, R50, UR40 ;  /* 0x0000002832287c20 */ /* 0x000fe20008410000 */
[----:B------:R-:W-:Y:S01]  /*4d30*/  FMUL.FTZ R50, R58, UR40 ;  /* 0x000000283a327c20 */ /* 0x000fe20008410000 */
[----:B------:R-:W-:Y:S01]  /*4d40*/  FMUL.FTZ R58, R60, UR40 ;  /* 0x000000283c3a7c20 */ /* 0x000fe20008410000 */
[----:B------:R-:W-:Y:S01]  /*4d50*/  FMUL.FTZ R14, R26, UR40 ;  /* 0x000000281a0e7c20 */ /* 0x000fe20008410000 */
[----:B-1----:R-:W-:Y:S01]  /*4d60*/  FMNMX.FTZ R9, R10, R9, !PT ;  /* 0x000000090a097209 */ /* 0x002fe20007810000 */
[----:B------:R-:W-:Y:S01]  /*4d70*/  MUFU.TANH R186, R186 ;  /* 0x000000ba00ba7308 */ /* 0x000fe20000002400 */
[----:B------:R-:W-:Y:S01]  /*4d80*/  FMUL.FTZ R60, R61, UR40 ;  /* 0x000000283d3c7c20 */ /* 0x000fe20008410000 */
[----:B------:R-:W-:Y:S01]  /*4d90*/  FMUL.FTZ R18, R27, UR40 ;  /* 0x000000281b127c20 */ /* 0x000fe20008410000 */
[----:B------:R-:W-:Y:S01]  /*4da0*/  FMUL.FTZ R52, R62, UR40 ;  /* 0x000000283e347c20 */ /* 0x000fe20008410000 */
[----:B------:R-:W-:Y:S01]  /*4db0*/  FMUL.FTZ R62, R64, UR40 ;  /* 0x00000028403e7c20 */ /* 0x000fe20008410000 */
[----:B------:R-:W-:Y:S01]  /*4dc0*/  FMUL.FTZ R20, R30, UR40 ;  /* 0x000000281e147c20 */ /* 0x000fe20008410000 */
[----:B------:R-:W-:Y:S01]  /*4dd0*/  FMUL.FTZ R64, R65, UR40 ;  /* 0x0000002841407c20 */ /* 0x000fe20008410000 */
[----:B------:R-:W-:Y:S01]  /*4de0*/  FMUL.FTZ R22, R31, UR40 ;  /* 0x000000281f167c20 */ /* 0x000fe20008410000 */
        /* <DEDUP_REMOVED lines=31> */
[C---:B------:R-:W-:Y:S01]  /*4fe0*/  ISETP.GT.AND P2, PT, R13.reuse, R2, PT ;  /* 0x000000020d00720c */ /* 0x040fe20003f44270 */
[----:B------:R-:W-:Y:S01]  /*4ff0*/  MUFU.TANH R196, R196 ;  /* 0x000000c400c47308 */ /* 0x000fe20000002400 */
[----:B------:R-:W-:Y:S01]  /*5000*/  R2UR UR37, R0 ;  /* 0x00000000002572ca */ /* 0x000fe200000e0000 */
[----:B------:R-:W-:-:S06]  /*5010*/  VIADD R13, R13, 0xffffffff ;  /* 0xffffffff0d0d7836 */ /* 0x000fcc0000000000 */
[----:B------:R-:W-:Y:S08]  /*5020*/  MUFU.TANH R198, R198 ;  /* 0x000000c600c67308 */ /* 0x000ff00000002400 */
[----:B------:R-:W-:Y:S08]  /*5030*/  MUFU.TANH R200, R200 ;  /* 0x000000c800c87308 */ /* 0x000ff00000002400 */
[----:B------:R-:W-:Y:S08]  /*5040*/  MUFU.TANH R202, R202 ;  /* 0x000000ca00ca7308 */ /* 0x000ff00000002400 */
[----:B------:R-:W-:Y:S08]  /*5050*/  MUFU.TANH R54, R54 ;  /* 0x0000003600367308 */ /* 0x000ff00000002400 */
[----:B------:R-:W-:Y:S08]  /*5060*/  MUFU.TANH R56, R56 ;  /* 0x0000003800387308 */ /* 0x000ff00000002400 */
[----:B------:R-:W-:Y:S08]  /*5070*/  MUFU.TANH R58, R58 ;  /* 0x0000003a003a7308 */ /* 0x000ff00000002400 */
[----:B------:R-:W0:Y:S08]  /*5080*/  MUFU.TANH R14, R14 ;  /* 0x0000000e000e7308 */ /* 0x000e300000002400 */
[----:B------:R-:W-:Y:S08]  /*5090*/  MUFU.TANH R60, R60 ;  /* 0x0000003c003c7308 */ /* 0x000ff00000002400 */
[----:B------:R-:W1:Y:S01]  /*50a0*/  MUFU.TANH R18, R18 ;  /* 0x0000001200127308 */ /* 0x000e620000002400 */
[----:B0-----:R-:W-:-:S07]  /*50b0*/  FMNMX.FTZ R23, R14, R15, !PT ;  /* 0x0000000f0e177209 */ /* 0x001fce0007810000 */
[----:B------:R-:W-:Y:S08]  /*50c0*/  MUFU.TANH R62, R62 ;  /* 0x0000003e003e7308 */ /* 0x000ff00000002400 */
[----:B------:R-:W0:Y:S01]  /*50d0*/  MUFU.TANH R20, R20 ;  /* 0x0000001400147308 */ /* 0x000e220000002400 */
[----:B-1----:R-:W-:Y:S01]  /*50e0*/  FMNMX.FTZ R25, R18, R23, !PT ;  /* 0x0000001712197209 */ /* 0x002fe20007810000 */
[----:B------:R-:W-:-:S02]  /*50f0*/  WARPGROUP.DEPBAR.LE gsb0, 0x0 ;  /* 0x00008000000079c5 */ /* 0x000fc40000010000 */
[----:B------:R-:W-:Y:S01]  /*5100*/  WARPGROUP.ARRIVE ;  /* 0x00000000000079c5 */ /* 0x000fe20000000000 */
[----:B------:R-:W-:Y:S01]  /*5110*/  FMUL.FTZ R180, R28, UR40 ;  /* 0x000000281cb47c20 */ /* 0x000fe20008410000 */
[----:B------:R-:W-:Y:S02]  /*5120*/  FMUL.FTZ R182, R29, UR40 ;  /* 0x000000281db67c20 */ /* 0x000fe40008410000 */
[----:B------:R-:W-:Y:S01]  /*5130*/  MUFU.TANH R64, R64 ;  /* 0x0000004000407308 */ /* 0x000fe20000002400 */
[----:B------:R-:W-:Y:S01]  /*5140*/  FMUL.FTZ R28, R38, UR40 ;  /* 0x00000028261c7c20 */ /* 0x000fe20008410000 */
[----:B------:R-:W-:Y:S01]  /*5150*/  FMUL.FTZ R38, R47, UR40 ;  /* 0x000000282f267c20 */ /* 0x000fe20008410000 */
[----:B------:R-:W-:Y:S01]  /*5160*/  HGMMA.64x128x16.F32 R88, R176, gdesc[UR8].tnspB, R88, gsb0 ;  /* 0x41e00008b0587df0 */ /* 0x000fe20008000858 */
[----:B------:R-:W-:Y:S01]  /*5170*/  UIADD3 UR10, UR6, 0x100, URZ ;  /* 0x00000100060a7890 */ /* 0x000fe2000fffe03f */
[----:B------:R-:W-:-:S03]  /*5180*/  UMOV UR11, 0x40000040 ;  /* 0x40000040000b7882 */ /* 0x000fc60000000000 */
[----:B------:R-:W1:Y:S01]  /*5190*/  MUFU.TANH R180, R180 ;  /* 0x000000b400b47308 */ /* 0x000e620000002400 */
[----:B0-----:R-:W-:-:S07]  /*51a0*/  FMNMX.FTZ R25, R20, R25, !PT ;  /* 0x0000001914197209 */ /* 0x001fce0007810000 */
[----:B------:R-:W0:Y:S08]  /*51b0*/  MUFU.TANH R182, R182 ;  /* 0x000000b600b67308 */ /* 0x000e300000002400 */
[----:B------:R-:W2:Y:S01]  /*51c0*/  MUFU.TANH R22, R22 ;  /* 0x0000001600167308 */ /* 0x000ea20000002400 */
[----:B-1----:R-:W-:-:S07]  /*51d0*/  FMNMX.FTZ R9, R180, R9, !PT ;  /* 0x00000009b4097209 */ /* 0x002fce0007810000 */
[----:B------:R-:W-:Y:S01]  /*51e0*/  MUFU.TANH R68, R68 ;  /* 0x0000004400447308 */ /* 0x000fe20000002400 */
[----:B0-----:R-:W-:-:S04]  /*51f0*/  FMNMX.FTZ R9, R182, R9, !PT ;  /* 0x00000009b6097209 */ /* 0x001fc80007810000 */
[----:B------:R-:W-:-:S03]  /*5200*/  FMNMX.FTZ R9, R184, R9, !PT ;  /* 0x00000009b8097209 */ /* 0x000fc60007810000 */
[----:B------:R-:W0:Y:S01]  /*5210*/  MUFU.TANH R24, R24 ;  /* 0x0000001800187308 */ /* 0x000e220000002400 */
[----:B------:R-:W-:Y:S02]  /*5220*/  FMNMX.FTZ R9, R186, R9, !PT ;  /* 0x00000009ba097209 */ /* 0x000fe40007810000 */
[----:B--2---:R-:W-:Y:S02]  /*5230*/  FMNMX.FTZ R25, R22, R25, !PT ;  /* 0x0000001916197209 */ /* 0x004fe40007810000 */
[----:B------:R-:W-:-:S03]  /*5240*/  FMNMX.FTZ R9, R188, R9, !PT ;  /* 0x00000009bc097209 */ /* 0x000fc60007810000 */
[----:B------:R-:W1:Y:S01]  /*5250*/  MUFU.TANH R26, R26 ;  /* 0x0000001a001a7308 */ /* 0x000e620000002400 */
[----:B------:R-:W-:-:S04]  /*5260*/  FMNMX.FTZ R9, R190, R9, !PT ;  /* 0x00000009be097209 */ /* 0x000fc80007810000 */
[----:B------:R-:W-:-:S03]  /*5270*/  FMNMX.FTZ R9, R192, R9, !PT ;  /* 0x00000009c0097209 */ /* 0x000fc60007810000 */
[----:B------:R-:W-:Y:S01]  /*5280*/  MUFU.TANH R72, R72 ;  /* 0x0000004800487308 */ /* 0x000fe20000002400 */
[----:B------:R-:W-:Y:S02]  /*5290*/  FMNMX.FTZ R9, R194, R9, !PT ;  /* 0x00000009c2097209 */ /* 0x000fe40007810000 */
[----:B0-----:R-:W-:Y:S02]  /*52a0*/  FMNMX.FTZ R25, R24, R25, !PT ;  /* 0x0000001918197209 */ /* 0x001fe40007810000 */
[----:B------:R-:W-:-:S03]  /*52b0*/  FMNMX.FTZ R9, R196, R9, !PT ;  /* 0x00000009c4097209 */ /* 0x000fc60007810000 */
[----:B------:R-:W0:Y:S01]  /*52c0*/  MUFU.TANH R28, R28 ;  /* 0x0000001c001c7308 */ /* 0x000e220000002400 */
[----:B-1----:R-:W-:-:S07]  /*52d0*/  FMNMX.FTZ R27, R26, R25, !PT ;  /* 0x000000191a1b7209 */ /* 0x002fce0007810000 */
[----:B------:R-:W1:Y:S08]  /*52e0*/  MUFU.TANH R30, R30 ;  /* 0x0000001e001e7308 */ /* 0x000e700000002400 */
[----:B------:R-:W-:Y:S01]  /*52f0*/  MUFU.TANH R76, R76 ;  /* 0x0000004c004c7308 */ /* 0x000fe20000002400 */
[----:B0-----:R-:W-:-:S07]  /*5300*/  FMNMX.FTZ R27, R28, R27, !PT ;  /* 0x0000001b1c1b7209 */ /* 0x001fce0007810000 */
[----:B------:R-:W0:Y:S01]  /*5310*/  MUFU.TANH R32, R32 ;  /* 0x0000002000207308 */ /* 0x000e220000002400 */
[----:B-1----:R-:W-:-:S07]  /*5320*/  FMNMX.FTZ R27, R30, R27, !PT ;  /* 0x0000001b1e1b7209 */ /* 0x002fce0007810000 */
[----:B------:R-:W-:Y:S08]  /*5330*/  MUFU.TANH R204, R204 ;  /* 0x000000cc00cc7308 */ /* 0x000ff00000002400 */
[----:B------:R-:W1:Y:S01]  /*5340*/  MUFU.TANH R34, R34 ;  /* 0x0000002200227308 */ /* 0x000e620000002400 */
[----:B0-----:R-:W-:-:S07]  /*5350*/  FMNMX.FTZ R27, R32, R27, !PT ;  /* 0x0000001b201b7209 */ /* 0x001fce0007810000 */
[----:B------:R-:W-:Y:S08]  /*5360*/  MUFU.TANH R206, R206 ;  /* 0x000000ce00ce7308 */ /* 0x000ff00000002400 */
[----:B------:R-:W0:Y:S01]  /*5370*/  MUFU.TANH R36, R36 ;  /* 0x0000002400247308 */ /* 0x000e220000002400 */
[----:B-1----:R-:W-:-:S07]  /*5380*/  FMNMX.FTZ R29, R34, R27, !PT ;  /* 0x0000001b221d7209 */ /* 0x002fce0007810000 */
[----:B------:R-:W-:Y:S08]  /*5390*/  MUFU.TANH R208, R208 ;  /* 0x000000d000d07308 */ /* 0x000ff00000002400 */
[----:B------:R-:W1:Y:S01]  /*53a0*/  MUFU.TANH R38, R38 ;  /* 0x0000002600267308 */ /* 0x000e620000002400 */
[----:B0-----:R-:W-:-:S07]  /*53b0*/  FMNMX.FTZ R29, R36, R29, !PT ;  /* 0x0000001d241d7209 */ /* 0x001fce0007810000 */
[----:B------:R-:W-:Y:S01]  /*53c0*/  MUFU.TANH R84, R84 ;  /* 0x0000005400547308 */ /* 0x000fe20000002400 */
[----:B------:R-:W-:Y:S02]  /*53d0*/  WARPGROUP.DEPBAR.LE gsb0, 0x0 ;  /* 0x00008000000079c5 */ /* 0x000fe40000010000 */
[----:B------:R-:W-:Y:S01]  /*53e0*/  WARPGROUP.ARRIVE ;  /* 0x00000000000079c5 */ /* 0x000fe20000000000 */
[----:B------:R-:W-:Y:S01]  /*53f0*/  FMUL.FTZ R176, R45, UR40 ;  /* 0x000000282db07c20 */ /* 0x000fe20008410000 */
[----:B------:R-:W-:Y:S01]  /*5400*/  FMUL.FTZ R178, R48, UR40 ;  /* 0x0000002830b27c20 */ /* 0x000fe20008410000 */
[----:B------:R-:W-:Y:S02]  /*5410*/  FMUL.FTZ R48, R59, UR40 ;  /* 0x000000283b307c20 */ /* 0x000fe40008410000 */
[----:B------:R-:W0:Y:S01]  /*5420*/  MUFU.TANH R40, R40 ;  /* 0x0000002800287308 */ /* 0x000e220000002400 */
[----:B------:R-:W-:Y:S01]  /*5430*/  HGMMA.64x128x16.F32 R88, R172, gdesc[UR8].tnspB, R88, gsb0 ;  /* 0x41e00008ac587df0 */ /* 0x000fe20008000858 */
[----:B------:R-:W-:Y:S01]  /*5440*/  UIADD3 UR10, UR6, 0x180, URZ ;  /* 0x00000180060a7890 */ /* 0x000fe2000fffe03f */
[----:B-1----:R-:W-:Y:S01]  /*5450*/  FMNMX.FTZ R29, R38, R29, !PT ;  /* 0x0000001d261d7209 */ /* 0x002fe20007810000 */
[----:B------:R-:W-:-:S04]  /*5460*/  UMOV UR11, 0x40000040 ;  /* 0x40000040000b7882 */ /* 0x000fc80000000000 */
[----:B------:R-:W1:Y:S08]  /*5470*/  MUFU.TANH R176, R176 ;  /* 0x000000b000b07308 */ /* 0x000e700000002400 */
[----:B------:R-:W2:Y:S01]  /*5480*/  MUFU.TANH R178, R178 ;  /* 0x000000b200b27308 */ /* 0x000ea20000002400 */
[----:B0-----:R-:W-:-:S07]  /*5490*/  FMNMX.FTZ R29, R40, R29, !PT ;  /* 0x0000001d281d7209 */ /* 0x001fce0007810000 */
[----:B------:R-:W-:Y:S01]  /*54a0*/  MUFU.TANH R210, R210 ;  /* 0x000000d200d27308 */ /* 0x000fe20000002400 */
[----:B-1----:R-:W-:-:S07]  /*54b0*/  FMNMX.FTZ R9, R176, R9, !PT ;  /* 0x00000009b0097209 */ /* 0x002fce0007810000 */
[----:B------:R-:W0:Y:S01]  /*54c0*/  MUFU.TANH R42, R42 ;  /* 0x0000002a002a7308 */ /* 0x000e220000002400 */
[----:B--2---:R-:W-:-:S04]  /*54d0*/  FMNMX.FTZ R9, R178, R9, !PT ;  /* 0x00000009b2097209 */ /* 0x004fc80007810000 */
[----:B------:R-:W-:-:S03]  /*54e0*/  FMNMX.FTZ R9, R198, R9, !PT ;  /* 0x00000009c6097209 */ /* 0x000fc60007810000 */
[----:B------:R-:W1:Y:S01]  /*54f0*/  MUFU.TANH R44, R44 ;  /* 0x0000002c002c7308 */ /* 0x000e620000002400 */
[----:B------:R-:W-:-:S04]  /*5500*/  FMNMX.FTZ R9, R200, R9, !PT ;  /* 0x00000009c8097209 */ /* 0x000fc80007810000 */
[----:B------:R-:W-:-:S03]  /*5510*/  FMNMX.FTZ R9, R202, R9, !PT ;  /* 0x00000009ca097209 */ /* 0x000fc60007810000 */
[----:B------:R-:W2:Y:S01]  /*5520*/  MUFU.TANH R46, R46 ;  /* 0x0000002e002e7308 */ /* 0x000ea20000002400 */
[----:B------:R-:W-:Y:S02]  /*5530*/  FMNMX.FTZ R9, R54, R9, !PT ;  /* 0x0000000936097209 */ /* 0x000fe40007810000 */
[----:B0-----:R-:W-:Y:S02]  /*5540*/  FMNMX.FTZ R31, R42, R29, !PT ;  /* 0x0000001d2a1f7209 */ /* 0x001fe40007810000 */
[----:B------:R-:W-:-:S03]  /*5550*/  FMNMX.FTZ R9, R56, R9, !PT ;  /* 0x0000000938097209 */ /* 0x000fc60007810000 */
[----:B------:R-:W0:Y:S01]  /*5560*/  MUFU.TANH R50, R50 ;  /* 0x0000003200327308 */ /* 0x000e220000002400 */
[----:B------:R-:W-:Y:S02]  /*5570*/  FMNMX.FTZ R9, R58, R9, !PT ;  /* 0x000000093a097209 */ /* 0x000fe40007810000 */
[----:B-1----:R-:W-:Y:S02]  /*5580*/  FMNMX.FTZ R31, R44, R31, !PT ;  /* 0x0000001f2c1f7209 */ /* 0x002fe40007810000 */
[----:B------:R-:W-:-:S03]  /*5590*/  FMNMX.FTZ R9, R60, R9, !PT ;  /* 0x000000093c097209 */ /* 0x000fc60007810000 */
[----:B------:R-:W1:Y:S01]  /*55a0*/  MUFU.TANH R48, R48 ;  /* 0x0000003000307308 */ /* 0x000e620000002400 */
[----:B------:R-:W-:Y:S02]  /*55b0*/  FMNMX.FTZ R9, R62, R9, !PT ;  /* 0x000000093e097209 */ /* 0x000fe40007810000 */
[----:B--2---:R-:W-:Y:S02]  /*55c0*/  FMNMX.FTZ R31, R46, R31, !PT ;  /* 0x0000001f2e1f7209 */ /* 0x004fe40007810000 */
[----:B------:R-:W-:-:S03]  /*55d0*/  FMNMX.FTZ R9, R64, R9, !PT ;  /* 0x0000000940097209 */ /* 0x000fc60007810000 */
[----:B------:R-:W2:Y:S01]  /*55e0*/  MUFU.TANH R52, R52 ;  /* 0x0000003400347308 */ /* 0x000ea20000002400 */
[----:B------:R-:W-:Y:S02]  /*55f0*/  FMNMX.FTZ R9, R68, R9, !PT ;  /* 0x0000000944097209 */ /* 0x000fe40007810000 */
[----:B0-----:R-:W-:-:S05]  /*5600*/  FMNMX.FTZ R31, R50, R31, !PT ;  /* 0x0000001f321f7209 */ /* 0x001fca0007810000 */
[----:B------:R-:W0:Y:S01]  /*5610*/  MUFU.TANH R80, R80 ;  /* 0x0000005000507308 */ /* 0x000e220000002400 */
[----:B-1----:R-:W-:-:S07]  /*5620*/  FMNMX.FTZ R33, R48, R31, !PT ;  /* 0x0000001f30217209 */ /* 0x002fce0007810000 */
[----:B------:R-:W1:Y:S01]  /*5630*/  MUFU.TANH R66, R66 ;  /* 0x0000004200427308 */ /* 0x000e620000002400 */
[----:B--2---:R-:W-:-:S07]  /*5640*/  FMNMX.FTZ R33, R52, R33, !PT ;  /* 0x0000002134217209 */ /* 0x004fce0007810000 */
[----:B------:R-:W-:Y:S01]  /*5650*/  MUFU.TANH R70, R70 ;  /* 0x0000004600467308 */ /* 0x000fe20000002400 */
[----:B0-----:R-:W-:-:S07]  /*5660*/  FMNMX.FTZ R33, R80, R33, !PT ;  /* 0x0000002150217209 */ /* 0x001fce0007810000 */
[----:B------:R-:W-:Y:S01]  /*5670*/  MUFU.TANH R74, R74 ;  /* 0x0000004a004a7308 */ /* 0x000fe20000002400 */
[----:B-1----:R-:W-:-:S07]  /*5680*/  FMNMX.FTZ R33, R66, R33, !PT ;  /* 0x0000002142217209 */ /* 0x002fce0007810000 */
[----:B------:R-:W-:Y:S08]  /*5690*/  MUFU.TANH R212, R212 ;  /* 0x000000d400d47308 */ /* 0x000ff00000002400 */
[----:B------:R-:W-:Y:S08]  /*56a0*/  MUFU.TANH R78, R78 ;  /* 0x0000004e004e7308 */ /* 0x000ff00000002400 */
[----:B------:R-:W-:Y:S08]  /*56b0*/  MUFU.TANH R214, R214 ;  /* 0x000000d600d67308 */ /* 0x000ff00000002400 */
[----:B------:R-:W-:Y:S01]  /*56c0*/  MUFU.TANH R82, R82 ;  /* 0x0000005200527308 */ /* 0x000fe20000002400 */
[----:B------:R-:W-:-:S02]  /*56d0*/  WARPGROUP.DEPBAR.LE gsb0, 0x0 ;  /* 0x00008000000079c5 */ /* 0x000fc40000010000 */
[----:B------:R-:W-:Y:S01]  /*56e0*/  WARPGROUP.ARRIVE ;  /* 0x00000000000079c5 */ /* 0x000fe20000000000 */
[----:B------:R-:W-:Y:S01]  /*56f0*/  FMUL.FTZ R172, R69, UR40 ;  /* 0x0000002845ac7c20 */ /* 0x000fe20008410000 */
[----:B------:R-:W-:-:S03]  /*5700*/  FMUL.FTZ R174, R73, UR40 ;  /* 0x0000002849ae7c20 */ /* 0x000fc60008410000 */
[----:B------:R-:W-:Y:S01]  /*5710*/  MUFU.TANH R216, R216 ;  /* 0x000000d800d87308 */ /* 0x000fe20000002400 */
[----:B------:R-:W-:Y:S01]  /*5720*/  HGMMA.64x128x16.F32 R88, R168, gdesc[UR8].tnspB, R88, gsb0 ;  /* 0x41e00008a8587df0 */ /* 0x000fe20008000858 */
[----:B------:R-:W-:Y:S01]  /*5730*/  UIADD3 UR10, UR6, 0x200, URZ ;  /* 0x00000200060a7890 */ /* 0x000fe2000fffe03f */
[----:B------:R-:W-:-:S05]  /*5740*/  UMOV UR11, 0x40000040 ;  /* 0x40000040000b7882 */ /* 0x000fca0000000000 */
[----:B------:R-:W0:Y:S08]  /*5750*/  MUFU.TANH R172, R172 ;  /* 0x000000ac00ac7308 */ /* 0x000e300000002400 */
[----:B------:R-:W1:Y:S08]  /*5760*/  MUFU.TANH R174, R174 ;  /* 0x000000ae00ae7308 */ /* 0x000e700000002400 */
[----:B------:R-:W-:Y:S01]  /*5770*/  MUFU.TANH R86, R86 ;  /* 0x0000005600567308 */ /* 0x000fe20000002400 */
[----:B0-----:R-:W-:-:S04]  /*5780*/  FMNMX.FTZ R9, R172, R9, !PT ;  /* 0x00000009ac097209 */ /* 0x001fc80007810000 */
[----:B------:R-:W-:-:S03]  /*5790*/  FMNMX.FTZ R9, R72, R9, !PT ;  /* 0x0000000948097209 */ /* 0x000fc60007810000 */
[----:B------:R-:W-:Y:S01]  /*57a0*/  MUFU.TANH R218, R218 ;  /* 0x000000da00da7308 */ /* 0x000fe20000002400 */
[----:B-1----:R-:W-:-:S04]  /*57b0*/  FMNMX.FTZ R9, R174, R9, !PT ;  /* 0x00000009ae097209 */ /* 0x002fc80007810000 */
[----:B------:R-:W-:-:S04]  /*57c0*/  FMNMX.FTZ R9, R76, R9, !PT ;  /* 0x000000094c097209 */ /* 0x000fc80007810000 */
[----:B------:R-:W-:-:S04]  /*57d0*/  FMNMX.FTZ R9, R204, R9, !PT ;  /* 0x00000009cc097209 */ /* 0x000fc80007810000 */
[----:B------:R-:W-:-:S04]  /*57e0*/  FMNMX.FTZ R9, R206, R9, !PT ;  /* 0x00000009ce097209 */ /* 0x000fc80007810000 */
[----:B------:R-:W-:-:S04]  /*57f0*/  FMNMX.FTZ R9, R208, R9, !PT ;  /* 0x00000009d0097209 */ /* 0x000fc80007810000 */
[----:B------:R-:W-:-:S04]  /*5800*/  FMNMX.FTZ R9, R84, R9, !PT ;  /* 0x0000000954097209 */ /* 0x000fc80007810000 */
[----:B------:R-:W-:-:S05]  /*5810*/  FMNMX.FTZ R9, R210, R9, !PT ;  /* 0x00000009d2097209 */ /* 0x000fca0007810000 */
[----:B------:R-:W0:Y:S02]  /*5820*/  SHFL.BFLY PT, R12, R9, 0x2, 0x1f ;  /* 0x0c401f00090c7f89 */ /* 0x000e2400000e0000 */
[----:B0-----:R-:W-:Y:S02]  /*5830*/  FMNMX.FTZ R12, R9, R12, !PT ;  /* 0x0000000c090c7209 */ /* 0x001fe40007810000 */
[----:B------:R-:W0:Y:S03]  /*5840*/  LDC R9, c[0x0][0x988] ;  /* 0x00026200ff097b82 */ /* 0x000e260000000800 */
[----:B------:R-:W1:Y:S02]  /*5850*/  SHFL.BFLY PT, R11, R12, 0x1, 0x1f ;  /* 0x0c201f000c0b7f89 */ /* 0x000e6400000e0000 */
[----:B-1----:R-:W-:-:S05]  /*5860*/  FMNMX.FTZ R12, R12, R11, !PT ;  /* 0x0000000b0c0c7209 */ /* 0x002fca0007810000 */
[C---:B------:R-:W-:Y:S01]  /*5870*/  FADD.FTZ R220, -R12.reuse, R17 ;  /* 0x000000110cdc7221 */ /* 0x040fe20000010100 */
[----:B0-----:R-:W-:-:S03]  /*5880*/  FMUL.FTZ R21, R12, R9 ;  /* 0x000000090c157220 */ /* 0x001fc60000410000 */
[-C--:B------:R-:W-:Y:S01]  /*5890*/  FMUL.FTZ R11, R220, R9.reuse ;  /* 0x00000009dc0b7220 */ /* 0x080fe20000410000 */
[-CC-:B------:R-:W-:Y:S01]  /*58a0*/  FFMA.FTZ R220, R8, R9.reuse, -R21.reuse ;  /* 0x0000000908dc7223 */ /* 0x180fe20000010815 */
        /* <DEDUP_REMOVED lines=16> */
[-CC-:B0-----:R-:W-:Y:S01]  /*59b0*/  FFMA.FTZ R184, R194, R9.reuse, -R21.reuse ;  /* 0x00000009c2b87223 */ /* 0x181fe20000010815 */
[-CC-:B------:R-:W-:Y:S01]  /*59c0*/  FFMA.FTZ R41, R172, R9.reuse, -R21.reuse ;  /* 0x00000009ac297223 */ /* 0x180fe20000010815 */
[----:B------:R-:W-:Y:S01]  /*59d0*/  FFMA.FTZ R43, R72, R9, -R21 ;  /* 0x00000009482b7223 */ /* 0x000fe20000010815 */
[----:B------:R-:W-:-:S02]  /*59e0*/  WARPGROUP.DEPBAR.LE gsb0, 0x0 ;  /* 0x00008000000079c5 */ /* 0x000fc40000010000 */
[----:B------:R-:W-:Y:S01]  /*59f0*/  WARPGROUP.ARRIVE ;  /* 0x00000000000079c5 */ /* 0x000fe20000000000 */
[----:B------:R-:W-:Y:S01]  /*5a00*/  FMUL.FTZ R168, R67, UR40 ;  /* 0x0000002843a87c20 */ /* 0x000fe20008410000 */
[----:B------:R-:W-:Y:S01]  /*5a10*/  FMUL.FTZ R170, R71, UR40 ;  /* 0x0000002847aa7c20 */ /* 0x000fe20008410000 */
[-CC-:B-1----:R-:W-:Y:S01]  /*5a20*/  FFMA.FTZ R188, R198, R9.reuse, -R21.reuse ;  /* 0x00000009c6bc7223 */ /* 0x182fe20000010815 */
[-CC-:B------:R-:W-:Y:S01]  /*5a30*/  FFMA.FTZ R60, R174, R9.reuse, -R21.reuse ;  /* 0x00000009ae3c7223 */ /* 0x180fe20000010815 */
[-CC-:B------:R-:W-:Y:S01]  /*5a40*/  FFMA.FTZ R47, R206, R9.reuse, -R21.reuse ;  /* 0x00000009ce2f7223 */ /* 0x180fe20000010815 */
[----:B------:R-:W-:Y:S01]  /*5a50*/  HGMMA.64x128x16.F32 R88, R152, gdesc[UR8].tnspB, R88, gsb0 ;  /* 0x41e0000898587df0 */ /* 0x000fe20008000858 */
[----:B------:R-:W-:Y:S01]  /*5a60*/  UIADD3 UR10, UR6, 0x280, URZ ;  /* 0x00000280060a7890 */ /* 0x000fe2000fffe03f */
[----:B------:R-:W0:Y:S01]  /*5a70*/  MUFU.TANH R168, R168 ;  /* 0x000000a800a87308 */ /* 0x000e220000002400 */
[----:B------:R-:W-:Y:S01]  /*5a80*/  UMOV UR11, 0x40000040 ;  /* 0x40000040000b7882 */ /* 0x000fe20000000000 */
[-CC-:B------:R-:W-:Y:S01]  /*5a90*/  FFMA.FTZ R64, R208, R9.reuse, -R21.reuse ;  /* 0x00000009d0407223 */ /* 0x180fe20000010815 */
[----:B------:R-:W-:-:S05]  /*5aa0*/  FFMA.FTZ R84, R84, R9, -R21 ;  /* 0x0000000954547223 */ /* 0x000fca0000010815 */
[----:B------:R-:W1:Y:S08]  /*5ab0*/  MUFU.TANH R170, R170 ;  /* 0x000000aa00aa7308 */ /* 0x000e700000002400 */
[----:B------:R-:W-:Y:S01]  /*5ac0*/  MUFU.EX2 R11, R11 ;  /* 0x0000000b000b7308 */ /* 0x000fe20000000800 */
[----:B0-----:R-:W-:-:S04]  /*5ad0*/  FMNMX.FTZ R35, R168, R33, !PT ;  /* 0x00000021a8237209 */ /* 0x001fc80007810000 */
[----:B------:R-:W-:-:S03]  /*5ae0*/  FMNMX.FTZ R35, R70, R35, !PT ;  /* 0x0000002346237209 */ /* 0x000fc60007810000 */
[----:B------:R-:W0:Y:S01]  /*5af0*/  MUFU.EX2 R220, R220 ;  /* 0x000000dc00dc7308 */ /* 0x000e220000000800 */
[----:B-1----:R-:W-:-:S04]  /*5b00*/  FMNMX.FTZ R35, R170, R35, !PT ;  /* 0x00000023aa237209 */ /* 0x002fc80007810000 */
[----:B------:R-:W-:-:S03]  /*5b10*/  FMNMX.FTZ R35, R74, R35, !PT ;  /* 0x000000234a237209 */ /* 0x000fc60007810000 */
[----:B------:R-:W1:Y:S01]  /*5b20*/  MUFU.EX2 R17, R17 ;  /* 0x0000001100117308 */ /* 0x000e620000000800 */
[----:B------:R-:W-:-:S04]  /*5b30*/  FMNMX.FTZ R37, R212, R35, !PT ;  /* 0x00000023d4257209 */ /* 0x000fc80007810000 */
[----:B------:R-:W-:-:S03]  /*5b40*/  FMNMX.FTZ R37, R78, R37, !PT ;  /* 0x000000254e257209 */ /* 0x000fc60007810000 */
[----:B------:R2:W-:Y:S01]  /*5b50*/  MUFU.EX2 R35, R8 ;  /* 0x0000000800237308 */ /* 0x0005e20000000800 */
[----:B------:R-:W-:Y:S01]  /*5b60*/  FMNMX.FTZ R37, R214, R37, !PT ;  /* 0x00000025d6257209 */ /* 0x000fe20007810000 */
[----:B0-----:R-:W-:-:S03]  /*5b70*/  FFMA.FTZ R6, R11, R6, R220 ;  /* 0x000000060b067223 */ /* 0x001fc600000100dc */
[----:B------:R-:W-:-:S03]  /*5b80*/  FMNMX.FTZ R37, R82, R37, !PT ;  /* 0x0000002552257209 */ /* 0x000fc60007810000 */
[----:B------:R-:W-:Y:S01]  /*5b90*/  MUFU.EX2 R19, R19 ;  /* 0x0000001300137308 */ /* 0x000fe20000000800 */
[----:B------:R-:W-:Y:S01]  /*5ba0*/  FMNMX.FTZ R39, R216, R37, !PT ;  /* 0x00000025d8277209 */ /* 0x000fe20007810000 */
[C---:B-1----:R-:W-:Y:S01]  /*5bb0*/  FADD.FTZ R6, R17.reuse, R6 ;  /* 0x0000000611067221 */ /* 0x042fe20000010000 */
[----:B------:R-:W-:Y:S02]  /*5bc0*/  F2FP.F16.F32.PACK_AB R180, R17, R220 ;  /* 0x000000dc11b4723e */ /* 0x000fe400000000ff */
[----:B------:R-:W-:-:S03]  /*5bd0*/  FMNMX.FTZ R39, R86, R39, !PT ;  /* 0x0000002756277209 */ /* 0x000fc60007810000 */
[----:B------:R0:W-:Y:S01]  /*5be0*/  MUFU.EX2 R37, R10 ;  /* 0x0000000a00257308 */ /* 0x0001e20000000800 */
[----:B--2---:R-:W-:Y:S01]  /*5bf0*/  FMNMX.FTZ R8, R218, R39, !PT ;  /* 0x00000027da087209 */ /* 0x004fe20007810000 */
[-CC-:B------:R-:W-:Y:S01]  /*5c00*/  FFMA.FTZ R39, R62, R9.reuse, -R21.reuse ;  /* 0x000000093e277223 */ /* 0x180fe20000010815 */
[----:B------:R-:W-:-:S03]  /*5c10*/  FFMA.FTZ R62, R204, R9, -R21 ;  /* 0x00000009cc3e7223 */ /* 0x000fc60000010815 */
[----:B------:R-:W0:Y:S02]  /*5c20*/  SHFL.BFLY PT, R45, R8, 0x2, 0x1f ;  /* 0x0c401f00082d7f89 */ /* 0x000e2400000e0000 */
[----:B------:R-:W-:Y:S08]  /*5c30*/  MUFU.EX2 R182, R182 ;  /* 0x000000b600b67308 */ /* 0x000ff00000000800 */
[----:B------:R-:W-:Y:S08]  /*5c40*/  MUFU.EX2 R27, R192 ;  /* 0x000000c0001b7308 */ /* 0x000ff00000000800 */
[----:B------:R-:W1:Y:S01]  /*5c50*/  MUFU.EX2 R184, R184 ;  /* 0x000000b800b87308 */ /* 0x000e620000000800 */
[----:B0-----:R-:W-:Y:S01]  /*5c60*/  FMNMX.FTZ R10, R8, R45, !PT ;  /* 0x0000002d080a7209 */ /* 0x001fe20007810000 */
[----:B------:R-:W-:-:S06]  /*5c70*/  FFMA.FTZ R45, R76, R9, -R21 ;  /* 0x000000094c2d7223 */ /* 0x000fcc0000010815 */
[----:B------:R-:W-:Y:S01]  /*5c80*/  MUFU.EX2 R29, R196 ;  /* 0x000000c4001d7308 */ /* 0x000fe20000000800 */
[----:B------:R-:W0:Y:S07]  /*5c90*/  SHFL.BFLY PT, R49, R10, 0x1, 0x1f ;  /* 0x0c201f000a317f89 */ /* 0x000e2e00000e0000 */
[----:B------:R-:W-:Y:S01]  /*5ca0*/  MUFU.EX2 R31, R178 ;  /* 0x000000b2001f7308 */ /* 0x000fe20000000800 */
[----:B-1----:R-:W-:-:S07]  /*5cb0*/  F2FP.F16.F32.PACK_AB R172, R184, R27 ;  /* 0x0000001bb8ac723e */ /* 0x002fce00000000ff */
[----:B------:R-:W-:Y:S08]  /*5cc0*/  MUFU.EX2 R188, R188 ;  /* 0x000000bc00bc7308 */ /* 0x000ff00000000800 */
[----:B------:R-:W-:Y:S01]  /*5cd0*/  MUFU.EX2 R33, R200 ;  /* 0x000000c800217308 */ /* 0x000fe20000000800 */
[----:B0-----:R-:W-:-:S05]  /*5ce0*/  FMNMX.FTZ R10, R10, R49, !PT ;  /* 0x000000310a0a7209 */ /* 0x001fca0007810000 */
[----:B------:R-:W-:Y:S01]  /*5cf0*/  FADD.FTZ R8, -R10, R15 ;  /* 0x0000000f0a087221 */ /* 0x000fe20000010100 */
[----:B------:R-:W-:Y:S01]  /*5d00*/  MOV R15, UR39 ;  /* 0x00000027000f7c02 */ /* 0x000fe20008000f00 */
[----:B------:R-:W-:Y:S02]  /*5d10*/  MUFU.EX2 R54, R54 ;  /* 0x0000003600367308 */ /* 0x000fe40000000800 */
[----:B------:R-:W-:Y:S02]  /*5d20*/  FMUL.FTZ R8, R8, R9 ;  /* 0x0000000908087220 */ /* 0x000fe40000410000 */
[----:B------:R-:W-:-:S04]  /*5d30*/  @!P1 VIADD R15, R15, 0x34840 ;  /* 0x000348400f0f9836 */ /* 0x000fc80000000000 */
[----:B------:R-:W-:Y:S01]  /*5d40*/  MUFU.EX2 R8, R8 ;  /* 0x0000000800087308 */ /* 0x000fe20000000800 */
[----:B------:R-:W-:-:S07]  /*5d50*/  @!P1 PRMT R15, RZ, 0x654, R15 ;  /* 0x00000654ff0f9816 */ /* 0x000fce000000000f */
[----:B------:R-:W-:Y:S01]  /*5d60*/  MUFU.EX2 R56, R56 ;  /* 0x0000003800387308 */ /* 0x000fe20000000800 */
[----:B------:R-:W-:Y:S02]  /*5d70*/  WARPGROUP.DEPBAR.LE gsb0, 0x0 ;  /* 0x00008000000079c5 */ /* 0x000fe40000010000 */
[----:B------:R-:W-:Y:S01]  /*5d80*/  WARPGROUP.ARRIVE ;  /* 0x00000000000079c5 */ /* 0x000fe20000000000 */
[-CC-:B------:R-:W-:Y:S01]  /*5d90*/  FFMA.FTZ R152, R186, R9.reuse, -R21.reuse ;  /* 0x00000009ba987223 */ /* 0x180fe20000010815 */
[-CC-:B------:R-:W-:Y:S01]  /*5da0*/  FFMA.FTZ R154, R190, R9.reuse, -R21.reuse ;  /* 0x00000009be9a7223 */ /* 0x180fe20000010815 */
[----:B------:R-:W-:Y:S02]  /*5db0*/  FFMA.FTZ R186, R176, R9, -R21 ;  /* 0x00000009b0ba7223 */ /* 0x000fe40000010815 */
[----:B------:R-:W-:Y:S01]  /*5dc0*/  MUFU.EX2 R39, R39 ;  /* 0x0000002700277308 */ /* 0x000fe20000000800 */
[----:B------:R-:W-:Y:S01]  /*5dd0*/  HGMMA.64x128x16.F32 R88, R156, gdesc[UR8].tnspB, R88, gsb0 ;  /* 0x41e000089c587df0 */ /* 0x000fe20008000858 */
[----:B------:R-:W-:Y:S01]  /*5de0*/  UIADD3 UR10, UR6, 0x300, URZ ;  /* 0x00000300060a7890 */ /* 0x000fe2000fffe03f */
[----:B------:R-:W-:Y:S01]  /*5df0*/  UMOV UR11, 0x40000040 ;  /* 0x40000040000b7882 */ /* 0x000fe20000000000 */
[----:B------:R-:W-:-:S04]  /*5e00*/  UIADD3 UR6, UR6, 0x380, URZ ;  /* 0x0000038006067890 */ /* 0x000fc8000fffe03f */
[----:B------:R-:W0:Y:S08]  /*5e10*/  MUFU.EX2 R152, R152 ;  /* 0x0000009800987308 */ /* 0x000e300000000800 */
[----:B------:R-:W1:Y:S08]  /*5e20*/  MUFU.EX2 R154, R154 ;  /* 0x0000009a009a7308 */ /* 0x000e700000000800 */
[----:B------:R-:W2:Y:S01]  /*5e30*/  MUFU.EX2 R186, R186 ;  /* 0x000000ba00ba7308 */ /* 0x000ea20000000800 */
[----:B0-----:R-:W-:-:S07]  /*5e40*/  F2FP.F16.F32.PACK_AB R176, R152, R23 ;  /* 0x0000001798b0723e */ /* 0x001fce00000000ff */
[----:B------:R-:W-:Y:S01]  /*5e50*/  MUFU.EX2 R58, R58 ;  /* 0x0000003a003a7308 */ /* 0x000fe20000000800 */
[----:B-1----:R-:W-:-:S07]  /*5e60*/  F2FP.F16.F32.PACK_AB R178, R154, R25 ;  /* 0x000000199ab2723e */ /* 0x002fce00000000ff */
[----:B------:R-:W-:Y:S01]  /*5e70*/  MUFU.EX2 R41, R41 ;  /* 0x0000002900297308 */ /* 0x000fe20000000800 */
[----:B--2---:R-:W-:-:S07]  /*5e80*/  F2FP.F16.F32.PACK_AB R174, R186, R29 ;  /* 0x0000001dbaae723e */ /* 0x004fce00000000ff */
[----:B------:R-:W-:Y:S08]  /*5e90*/  MUFU.EX2 R43, R43 ;  /* 0x0000002b002b7308 */ /* 0x000ff00000000800 */
[----:B------:R-:W-:Y:S08]  /*5ea0*/  MUFU.EX2 R60, R60 ;  /* 0x0000003c003c7308 */ /* 0x000ff00000000800 */
[----:B------:R-:W-:Y:S08]  /*5eb0*/  MUFU.EX2 R45, R45 ;  /* 0x0000002d002d7308 */ /* 0x000ff00000000800 */
[----:B------:R-:W-:Y:S08]  /*5ec0*/  MUFU.EX2 R62, R62 ;  /* 0x0000003e003e7308 */ /* 0x000ff00000000800 */
[----:B------:R-:W-:Y:S08]  /*5ed0*/  MUFU.EX2 R47, R47 ;  /* 0x0000002f002f7308 */ /* 0x000ff00000000800 */
[----:B------:R-:W-:Y:S08]  /*5ee0*/  MUFU.EX2 R64, R64 ;  /* 0x0000004000407308 */ /* 0x000ff00000000800 */
[----:B------:R-:W-:Y:S01]  /*5ef0*/  MUFU.EX2 R49, R84 ;  /* 0x0000005400317308 */ /* 0x000fe20000000800 */
[----:B------:R-:W-:-:S02]  /*5f00*/  WARPGROUP.DEPBAR.LE gsb0, 0x0 ;  /* 0x00008000000079c5 */ /* 0x000fc40000010000 */
[----:B------:R-:W-:Y:S01]  /*5f10*/  WARPGROUP.ARRIVE ;  /* 0x00000000000079c5 */ /* 0x000fe20000000000 */
[-CC-:B------:R-:W-:Y:S01]  /*5f20*/  FFMA.FTZ R158, R68, R9.reuse, -R21.reuse ;  /* 0x00000009449e7223 */ /* 0x180fe20000010815 */
[-CC-:B------:R-:W-:Y:S01]  /*5f30*/  FFMA.FTZ R156, R202, R9.reuse, -R21.reuse ;  /* 0x00000009ca9c7223 */ /* 0x180fe20000010815 */
[-C--:B------:R-:W-:Y:S01]  /*5f40*/  FFMA.FTZ R68, R210, R9.reuse, -R21 ;  /* 0x00000009d2447223 */ /* 0x080fe20000010815 */
[-C--:B------:R-:W-:Y:S02]  /*5f50*/  FMUL.FTZ R21, R10, R9.reuse ;  /* 0x000000090a157220 */ /* 0x080fe40000410000 */
[----:B------:R-:W-:Y:S01]  /*5f60*/  HGMMA.64x128x16.F32 R88, R160, gdesc[UR8].tnspB, R88, gsb0 ;  /* 0x41e00008a0587df0 */ /* 0x000fe20008000858 */
[----:B------:R-:W-:Y:S01]  /*5f70*/  UMOV UR10, UR6 ;  /* 0x00000006000a7c82 */ /* 0x000fe20008000000 */
[----:B------:R-:W-:Y:S01]  /*5f80*/  UMOV UR11, 0x40000040 ;  /* 0x40000040000b7882 */ /* 0x000fe20000000000 */
[-CC-:B------:R-:W-:Y:S01]  /*5f90*/  FFMA.FTZ R14, R14, R9.reuse, -R21.reuse ;  /* 0x000000090e0e7223 */ /* 0x180fe20000010815 */
[-CC-:B------:R-:W-:Y:S01]  /*5fa0*/  FFMA.FTZ R18, R18, R9.reuse, -R21.reuse ;  /* 0x0000000912127223 */ /* 0x180fe20000010815 */
[-CC-:B------:R-:W-:Y:S01]  /*5fb0*/  FFMA.FTZ R20, R20, R9.reuse, -R21.reuse ;  /* 0x0000000914147223 */ /* 0x180fe20000010815 */
[-CC-:B------:R-:W-:Y:S01]  /*5fc0*/  FFMA.FTZ R22, R22, R9.reuse, -R21.reuse ;  /* 0x0000000916167223 */ /* 0x180fe20000010815 */
[----:B------:R0:W1:Y:S01]  /*5fd0*/  MUFU.EX2 R181, R14 ;  /* 0x0000000e00b57308 */ /* 0x0000620000000800 */
[-CC-:B------:R-:W-:Y:S01]  /*5fe0*/  FFMA.FTZ R24, R24, R9.reuse, -R21.reuse ;  /* 0x0000000918187223 */ /* 0x180fe20000010815 */
[-CC-:B------:R-:W-:Y:S01]  /*5ff0*/  FFMA.FTZ R26, R26, R9.reuse, -R21.reuse ;  /* 0x000000091a1a7223 */ /* 0x180fe20000010815 */
[-CC-:B------:R-:W-:Y:S01]  /*6000*/  FFMA.FTZ R28, R28, R9.reuse, -R21.reuse ;  /* 0x000000091c1c7223 */ /* 0x180fe20000010815 */
[-CC-:B------:R-:W-:Y:S01]  /*6010*/  FFMA.FTZ R30, R30, R9.reuse, -R21.reuse ;  /* 0x000000091e1e7223 */ /* 0x180fe20000010815 */
[-CC-:B------:R-:W-:Y:S01]  /*6020*/  FFMA.FTZ R32, R32, R9.reuse, -R21.reuse ;  /* 0x0000000920207223 */ /* 0x180fe20000010815 */
[-CC-:B------:R-:W-:Y:S01]  /*6030*/  FFMA.FTZ R34, R34, R9.reuse, -R21.reuse ;  /* 0x0000000922227223 */ /* 0x180fe20000010815 */
[-CC-:B------:R-:W-:Y:S01]  /*6040*/  FFMA.FTZ R175, R36, R9.reuse, -R21.reuse ;  /* 0x0000000924af7223 */ /* 0x180fe20000010815 */
[----:B------:R2:W3:Y:S01]  /*6050*/  MUFU.EX2 R72, R18 ;  /* 0x0000001200487308 */ /* 0x0004e20000000800 */
[-CC-:B------:R-:W-:Y:S01]  /*6060*/  FFMA.FTZ R38, R38, R9.reuse, -R21.reuse ;  /* 0x0000000926267223 */ /* 0x180fe20000010815 */
[-CC-:B------:R-:W-:Y:S01]  /*6070*/  FFMA.FTZ R169, R40, R9.reuse, -R21.reuse ;  /* 0x0000000928a97223 */ /* 0x180fe20000010815 */
[-CC-:B0-----:R-:W-:Y:S01]  /*6080*/  FFMA.FTZ R14, R42, R9.reuse, -R21.reuse ;  /* 0x000000092a0e7223 */ /* 0x181fe20000010815 */
[-CC-:B------:R-:W-:Y:S01]  /*6090*/  FFMA.FTZ R171, R44, R9.reuse, -R21.reuse ;  /* 0x000000092cab7223 */ /* 0x180fe20000010815 */
[-CC-:B------:R-:W-:Y:S01]  /*60a0*/  FFMA.FTZ R153, R50, R9.reuse, -R21.reuse ;  /* 0x0000000932997223 */ /* 0x180fe20000010815 */
[-CC-:B------:R-:W-:Y:S01]  /*60b0*/  FFMA.FTZ R48, R48, R9.reuse, -R21.reuse ;  /* 0x0000000930307223 */ /* 0x180fe20000010815 */
[----:B------:R-:W-:Y:S01]  /*60c0*/  FFMA.FTZ R52, R52, R9, -R21 ;  /* 0x0000000934347223 */ /* 0x000fe20000010815 */
[----:B------:R0:W4:Y:S01]  /*60d0*/  MUFU.EX2 R76, R20 ;  /* 0x00000014004c7308 */ /* 0x0001220000000800 */
[----:B-1----:R-:W-:Y:S01]  /*60e0*/  FFMA.FTZ R7, R8, R7, R181 ;  /* 0x0000000708077223 */ /* 0x002fe200000100b5 */
[-CC-:B--2---:R-:W-:Y:S01]  /*60f0*/  FFMA.FTZ R18, R46, R9.reuse, -R21.reuse ;  /* 0x000000092e127223 */ /* 0x184fe20000010815 */
[-CC-:B------:R-:W-:Y:S01]  /*6100*/  FFMA.FTZ R80, R80, R9.reuse, -R21.reuse ;  /* 0x0000000950507223 */ /* 0x180fe20000010815 */
[-CC-:B------:R-:W-:Y:S01]  /*6110*/  FFMA.FTZ R66, R66, R9.reuse, -R21.reuse ;  /* 0x0000000942427223 */ /* 0x180fe20000010815 */
[-CC-:B------:R-:W-:Y:S01]  /*6120*/  FFMA.FTZ R168, R168, R9.reuse, -R21.reuse ;  /* 0x00000009a8a87223 */ /* 0x180fe20000010815 */
[-CC-:B------:R-:W-:Y:S01]  /*6130*/  FFMA.FTZ R70, R70, R9.reuse, -R21.reuse ;  /* 0x0000000946467223 */ /* 0x180fe20000010815 */
[----:B------:R-:W-:Y:S01]  /*6140*/  FFMA.FTZ R170, R170, R9, -R21 ;  /* 0x00000009aaaa7223 */ /* 0x000fe20000010815 */
[----:B------:R-:W1:Y:S01]  /*6150*/  MUFU.EX2 R22, R22 ;  /* 0x0000001600167308 */ /* 0x000e620000000800 */
[----:B0-----:R-:W-:-:S02]  /*6160*/  IMAD.U32 R20, RZ, RZ, UR7 ;  /* 0x00000007ff147e24 */ /* 0x001fc4000f8e00ff */
[----:B---3--:R-:W-:Y:S01]  /*6170*/  FADD.FTZ R7, R72, R7 ;  /* 0x0000000748077221 */ /* 0x008fe20000010000 */
[-CC-:B------:R-:W-:Y:S01]  /*6180*/  FFMA.FTZ R74, R74, R9.reuse, -R21.reuse ;  /* 0x000000094a4a7223 */ /* 0x180fe20000010815 */
[-CC-:B------:R-:W-:Y:S01]  /*6190*/  FFMA.FTZ R212, R212, R9.reuse, -R21.reuse ;  /* 0x00000009d4d47223 */ /* 0x180fe20000010815 */
[-CC-:B------:R-:W-:Y:S01]  /*61a0*/  FFMA.FTZ R78, R78, R9.reuse, -R21.reuse ;  /* 0x000000094e4e7223 */ /* 0x180fe20000010815 */
[-CC-:B------:R-:W-:Y:S01]  /*61b0*/  FFMA.FTZ R214, R214, R9.reuse, -R21.reuse ;  /* 0x00000009d6d67223 */ /* 0x180fe20000010815 */
[-C--:B------:R-:W-:Y:S01]  /*61c0*/  FFMA.FTZ R82, R82, R9.reuse, -R21 ;  /* 0x0000000952527223 */ /* 0x080fe20000010815 */
[----:B------:R-:W0:Y:S01]  /*61d0*/  MUFU.EX2 R24, R24 ;  /* 0x0000001800187308 */ /* 0x000e220000000800 */
[----:B----4-:R-:W-:Y:S01]  /*61e0*/  FADD.FTZ R7, R76, R7 ;  /* 0x000000074c077221 */ /* 0x010fe20000010000 */
[-CC-:B------:R-:W-:Y:S01]  /*61f0*/  FFMA.FTZ R216, R216, R9.reuse, -R21.reuse ;  /* 0x00000009d8d87223 */ /* 0x180fe20000010815 */
[-CC-:B------:R-:W-:Y:S01]  /*6200*/  FFMA.FTZ R86, R86, R9.reuse, -R21.reuse ;  /* 0x0000000956567223 */ /* 0x180fe20000010815 */
[----:B------:R-:W-:Y:S01]  /*6210*/  FFMA.FTZ R21, R218, R9, -R21 ;  /* 0x00000009da157223 */ /* 0x000fe20000010815 */
[----:B------:R-:W-:-:S03]  /*6220*/  F2FP.F16.F32.PACK_AB R181, R72, R181 ;  /* 0x000000b548b5723e */ /* 0x000fc600000000ff */
[----:B------:R-:W2:Y:S01]  /*6230*/  MUFU.EX2 R26, R26 ;  /* 0x0000001a001a7308 */ /* 0x000ea20000000800 */
[C---:B-1----:R-:W-:Y:S01]  /*6240*/  FADD.FTZ R7, R22.reuse, R7 ;  /* 0x0000000716077221 */ /* 0x042fe20000010000 */
[----:B------:R-:W-:-:S06]  /*6250*/  F2FP.F16.F32.PACK_AB R183, R22, R76 ;  /* 0x0000004c16b7723e */ /* 0x000fcc00000000ff */
[----:B------:R-:W1:Y:S01]  /*6260*/  MUFU.EX2 R28, R28 ;  /* 0x0000001c001c7308 */ /* 0x000e620000000800 */
[----:B0-----:R-:W-:-:S07]  /*6270*/  FADD.FTZ R7, R24, R7 ;  /* 0x0000000718077221 */ /* 0x001fce0000010000 */
[----:B------:R-:W0:Y:S01]  /*6280*/  MUFU.EX2 R30, R30 ;  /* 0x0000001e001e7308 */ /* 0x000e220000000800 */
[C---:B--2---:R-:W-:Y:S01]  /*6290*/  FADD.FTZ R7, R26.reuse, R7 ;  /* 0x000000071a077221 */ /* 0x044fe20000010000 */
[----:B------:R-:W-:-:S06]  /*62a0*/  F2FP.F16.F32.PACK_AB R177, R26, R24 ;  /* 0x000000181ab1723e */ /* 0x000fcc00000000ff */
[----:B------:R-:W2:Y:S01]  /*62b0*/  MUFU.EX2 R32, R32 ;  /* 0x0000002000207308 */ /* 0x000ea20000000800 */
[----:B-1----:R-:W-:-:S07]  /*62c0*/  FADD.FTZ R7, R28, R7 ;  /* 0x000000071c077221 */ /* 0x002fce0000010000 */
[----:B------:R-:W1:Y:S01]  /*62d0*/  MUFU.EX2 R34, R34 ;  /* 0x0000002200227308 */ /* 0x000e620000000800 */
[C---:B0-----:R-:W-:Y:S01]  /*62e0*/  FADD.FTZ R7, R30.reuse, R7 ;  /* 0x000000071e077221 */ /* 0x041fe20000010000 */
[----:B------:R-:W-:-:S06]  /*62f0*/  F2FP.F16.F32.PACK_AB R179, R30, R28 ;  /* 0x0000001c1eb3723e */ /* 0x000fcc00000000ff */
[----:B------:R-:W-:Y:S01]  /*6300*/  MUFU.EX2 R175, R175 ;  /* 0x000000af00af7308 */ /* 0x000fe20000000800 */
[----:B--2---:R-:W-:-:S07]  /*6310*/  FADD.FTZ R7, R32, R7 ;  /* 0x0000000720077221 */ /* 0x004fce0000010000 */
[----:B------:R-:W-:Y:S01]  /*6320*/  MUFU.EX2 R38, R38 ;  /* 0x0000002600267308 */ /* 0x000fe20000000800 */
[----:B-1----:R-:W-:-:S07]  /*6330*/  F2FP.F16.F32.PACK_AB R173, R34, R32 ;  /* 0x0000002022ad723e */ /* 0x002fce00000000ff */
[----:B------:R-:W-:Y:S08]  /*6340*/  MUFU.EX2 R169, R169 ;  /* 0x000000a900a97308 */ /* 0x000ff00000000800 */
[----:B------:R-:W-:Y:S08]  /*6350*/  MUFU.EX2 R14, R14 ;  /* 0x0000000e000e7308 */ /* 0x000ff00000000800 */
[----:B------:R-:W-:Y:S08]  /*6360*/  MUFU.EX2 R171, R171 ;  /* 0x000000ab00ab7308 */ /* 0x000ff00000000800 */
[----:B------:R-:W0:Y:S08]  /*6370*/  MUFU.EX2 R156, R156 ;  /* 0x0000009c009c7308 */ /* 0x000e300000000800 */
[----:B------:R-:W-:Y:S01]  /*6380*/  MUFU.EX2 R18, R18 ;  /* 0x0000001200127308 */ /* 0x000fe20000000800 */
[----:B------:R-:W-:-:S02]  /*6390*/  WARPGROUP.DEPBAR.LE gsb0, 0x0 ;  /* 0x00008000000079c5 */ /* 0x000fc40000010000 */
[----:B------:R-:W-:-:S05]  /*63a0*/  WARPGROUP.ARRIVE ;  /* 0x00000000000079c5 */ /* 0x000fca0000000000 */
[----:B------:R-:W-:Y:S01]  /*63b0*/  MUFU.EX2 R153, R153 ;  /* 0x0000009900997308 */ /* 0x000fe20000000800 */
[----:B------:R-:W-:Y:S02]  /*63c0*/  F2FP.F16.F32.PACK_AB R160, R60, R43 ;  /* 0x0000002b3ca0723e */ /* 0x000fe400000000ff */
[----:B------:R-:W-:Y:S01]  /*63d0*/  F2FP.F16.F32.PACK_AB R162, R62, R45 ;  /* 0x0000002d3ea2723e */ /* 0x000fe200000000ff */
[----:B------:R-:W-:Y:S04]  /*63e0*/  HGMMA.64x128x16.F32 R88, R164, gdesc[UR8].tnspB, R88, gsb0 ;  /* 0x41e00008a4587df0 */ /* 0x000fe80008000858 */
[----:B------:R-:W-:Y:S08]  /*63f0*/  MUFU.EX2 R48, R48 ;  /* 0x0000003000307308 */ /* 0x000ff00000000800 */
[----:B------:R-:W-:Y:S08]  /*6400*/  MUFU.EX2 R155, R52 ;  /* 0x00000034009b7308 */ /* 0x000ff00000000800 */
[----:B------:R-:W-:Y:S08]  /*6410*/  MUFU.EX2 R80, R80 ;  /* 0x0000005000507308 */ /* 0x000ff00000000800 */
[----:B------:R-:W-:Y:S08]  /*6420*/  MUFU.EX2 R157, R66 ;  /* 0x00000042009d7308 */ /* 0x000ff00000000800 */
[----:B------:R1:W-:Y:S08]  /*6430*/  MUFU.EX2 R36, R168 ;  /* 0x000000a800247308 */ /* 0x0003f00000000800 */
[----:B------:R-:W-:Y:S01]  /*6440*/  MUFU.EX2 R158, R158 ;  /* 0x0000009e009e7308 */ /* 0x000fe20000000800 */
[----:B-1----:R-:W-:-:S07]  /*6450*/  F2FP.F16.F32.PACK_AB R168, R188, R31 ;  /* 0x0000001fbca8723e */ /* 0x002fce00000000ff */
[----:B------:R-:W-:Y:S08]  /*6460*/  MUFU.EX2 R159, R70 ;  /* 0x00000046009f7308 */ /* 0x000ff00000000800 */
[----:B------:R0:W-:Y:S08]  /*6470*/  MUFU.EX2 R17, R170 ;  /* 0x000000aa00117308 */ /* 0x0001f00000000800 */
[----:B------:R-:W-:Y:S01]  /*6480*/  MUFU.EX2 R161, R74 ;  /* 0x0000004a00a17308 */ /* 0x000fe20000000800 */
[----:B0-----:R-:W-:-:S07]  /*6490*/  F2FP.F16.F32.PACK_AB R170, R156, R33 ;  /* 0x000000219caa723e */ /* 0x001fce00000000ff */
[----:B------:R-:W-:Y:S08]  /*64a0*/  MUFU.EX2 R212, R212 ;  /* 0x000000d400d47308 */ /* 0x000ff00000000800 */
[----:B------:R-:W-:Y:S08]  /*64b0*/  MUFU.EX2 R163, R78 ;  /* 0x0000004e00a37308 */ /* 0x000ff00000000800 */
[----:B------:R-:W-:Y:S08]  /*64c0*/  MUFU.EX2 R214, R214 ;  /* 0x000000d600d67308 */ /* 0x000ff00000000800 */
[----:B------:R-:W-:Y:S08]  /*64d0*/  MUFU.EX2 R216, R216 ;  /* 0x000000d800d87308 */ /* 0x000ff00000000800 */
[----:B------:R-:W-:Y:S08]  /*64e0*/  MUFU.EX2 R86, R86 ;  /* 0x0000005600567308 */ /* 0x000ff00000000800 */
[----:B------:R-:W0:Y:S08]  /*64f0*/  MUFU.EX2 R68, R68 ;  /* 0x0000004400447308 */ /* 0x000e300000000800 */
[----:B------:R-:W1:Y:S01]  /*6500*/  MUFU.EX2 R21, R21 ;  /* 0x0000001500157308 */ /* 0x000e620000000800 */
[----:B------:R-:W-:-:S02]  /*6510*/  WARPGROUP.DEPBAR.LE gsb0, 0x0 ;  /* 0x00008000000079c5 */ /* 0x000fc40000010000 */
[----:B------:R2:W-:Y:S05]  /*6520*/  @!P1 SYNCS.ARRIVE.TRANS64.RED.A1T0 RZ, [R15+URZ], RZ ;  /* 0x000000ff0fff99a7 */ /* 0x0005ea000810043f */
[----:B------:R-:W3:Y:S01]  /*6530*/  MUFU.EX2 R165, R82 ;  /* 0x0000005200a57308 */ /* 0x000ee20000000800 */
[----:B------:R-:W-:Y:S02]  /*6540*/  F2FP.F16.F32.PACK_AB R164, R64, R47 ;  /* 0x0000002f40a4723e */ /* 0x000fe400000000ff */
[----:B0-----:R-:W-:Y:S02]  /*6550*/  F2FP.F16.F32.PACK_AB R166, R68, R49 ;  /* 0x0000003144a6723e */ /* 0x001fe400000000ff */
[----:B-1----:R-:W-:-:S02]  /*6560*/  F2FP.F16.F32.PACK_AB R167, R21, R86 ;  /* 0x0000005615a7723e */ /* 0x002fc400000000ff */
[----:B--2---:R-:W-:-:S04]  /*6570*/  @!P1 IADD3 R15, R20, 0x34860, RZ ;  /* 0x00034860140f9810 */ /* 0x004fc80007ffe0ff */
[----:B------:R-:W-:Y:S01]  /*6580*/  @!P1 PRMT R20, RZ, 0x654, R15 ;  /* 0x00000654ff149816 */ /* 0x000fe2000000000f */
[----:B------:R-:W-:-:S03]  /*6590*/  FADD.FTZ R15, R19, R6 ;  /* 0x00000006130f7221 */ /* 0x000fc60000010000 */
[----:B------:R0:W-:Y:S01]  /*65a0*/  @!P1 SYNCS.ARRIVE.TRANS64.RED.A1T0 RZ, [R20+URZ], RZ ;  /* 0x000000ff14ff99a7 */ /* 0x0001e2000810043f */
[C---:B------:R-:W-:Y:S01]  /*65b0*/  FADD.FTZ R6, R182.reuse, R15 ;  /* 0x0000000fb6067221 */ /* 0x040fe20000010000 */
[----:B------:R-:W-:-:S03]  /*65c0*/  F2FP.F16.F32.PACK_AB R182, R182, R19 ;  /* 0x00000013b6b6723e */ /* 0x000fc600000000ff */
[----:B------:R-:W-:-:S04]  /*65d0*/  FADD.FTZ R15, R23, R6 ;  /* 0x00000006170f7221 */ /* 0x000fc80000010000 */
[----:B------:R-:W-:Y:S01]  /*65e0*/  FADD.FTZ R6, R152, R15 ;  /* 0x0000000f98067221 */ /* 0x000fe20000010000 */
[----:B------:R-:W-:-:S03]  /*65f0*/  F2FP.F16.F32.PACK_AB R152, R54, R35 ;  /* 0x000000233698723e */ /* 0x000fc600000000ff */
[----:B------:R-:W-:-:S04]  /*6600*/  FADD.FTZ R15, R25, R6 ;  /* 0x00000006190f7221 */ /* 0x000fc80000010000 */
[----:B------:R-:W-:Y:S01]  /*6610*/  FADD.FTZ R6, R154, R15 ;  /* 0x0000000f9a067221 */ /* 0x000fe20000010000 */
[----:B------:R-:W-:-:S03]  /*6620*/  F2FP.F16.F32.PACK_AB R154, R56, R37 ;  /* 0x00000025389a723e */ /* 0x000fc600000000ff */
[----:B------:R-:W-:-:S04]  /*6630*/  FADD.FTZ R15, R27, R6 ;  /* 0x000000061b0f7221 */ /* 0x000fc80000010000 */
[----:B------:R-:W-:-:S04]  /*6640*/  FADD.FTZ R6, R184, R15 ;  /* 0x0000000fb8067221 */ /* 0x000fc80000010000 */
[----:B------:R-:W-:Y:S01]  /*6650*/  FADD.FTZ R15, R29, R6 ;  /* 0x000000061d0f7221 */ /* 0x000fe20000010000 */
[----:B------:R-:W-:-:S03]  /*6660*/  FADD.FTZ R6, R34, R7 ;  /* 0x0000000722067221 */ /* 0x000fc60000010000 */
[----:B0-----:R-:W-:Y:S01]  /*6670*/  FADD.FTZ R20, R186, R15 ;  /* 0x0000000fba147221 */ /* 0x001fe20000010000 */
[----:B------:R-:W-:Y:S01]  /*6680*/  FADD.FTZ R6, R175, R6 ;  /* 0x00000006af067221 */ /* 0x000fe20000010000 */
[C---:B------:R-:W-:Y:S02]  /*6690*/  F2FP.F16.F32.PACK_AB R175, R38.reuse, R175 ;  /* 0x000000af26af723e */ /* 0x040fe400000000ff */
[----:B------:R-:W-:Y:S01]  /*66a0*/  FADD.FTZ R7, R31, R20 ;  /* 0x000000141f077221 */ /* 0x000fe20000010000 */
[----:B------:R-:W-:-:S03]  /*66b0*/  FADD.FTZ R6, R38, R6 ;  /* 0x0000000626067221 */ /* 0x000fc60000010000 */
[----:B------:R-:W-:Y:S01]  /*66c0*/  FADD.FTZ R20, R188, R7 ;  /* 0x00000007bc147221 */ /* 0x000fe20000010000 */
        /* <DEDUP_REMOVED lines=8> */
[----:B------:R-:W-:Y:S01]  /*6750*/  FADD.FTZ R6, R18, R7 ;  /* 0x0000000712067221 */ /* 0x000fe20000010000 */
[----:B------:R-:W-:Y:S02]  /*6760*/  F2FP.F16.F32.PACK_AB R156, R58, R39 ;  /* 0x000000273a9c723e */ /* 0x000fe400000000ff */
[----:B------:R-:W-:Y:S01]  /*6770*/  FADD.FTZ R20, R54, R15 ;  /* 0x0000000f36147221 */ /* 0x000fe20000010000 */
[----:B------:R-:W-:Y:S01]  /*6780*/  FADD.FTZ R6, R153, R6 ;  /* 0x0000000699067221 */ /* 0x000fe20000010000 */
[----:B------:R-:W-:-:S02]  /*6790*/  F2FP.F16.F32.PACK_AB R153, R48, R153 ;  /* 0x000000993099723e */ /* 0x000fc400000000ff */
        /* <DEDUP_REMOVED lines=9> */
[----:B------:R-:W-:Y:S02]  /*6830*/  F2FP.F16.F32.PACK_AB R157, R36, R157 ;  /* 0x0000009d249d723e */ /* 0x000fe400000000ff */
[----:B------:R-:W-:Y:S01]  /*6840*/  FADD.FTZ R14, R158, R7 ;  /* 0x000000079e0e7221 */ /* 0x000fe20000010000 */
[----:B------:R-:W-:Y:S01]  /*6850*/  FADD.FTZ R6, R36, R6 ;  /* 0x0000000624067221 */ /* 0x000fe20000010000 */
[C---:B------:R-:W-:Y:S02]  /*6860*/  F2FP.F16.F32.PACK_AB R158, R41.reuse, R158 ;  /* 0x0000009e299e723e */ /* 0x040fe400000000ff */
[----:B------:R-:W-:Y:S01]  /*6870*/  FADD.FTZ R14, R41, R14 ;  /* 0x0000000e290e7221 */ /* 0x000fe20000010000 */
[----:B------:R-:W-:Y:S01]  /*6880*/  FADD.FTZ R6, R159, R6 ;  /* 0x000000069f067221 */ /* 0x000fe20000010000 */
[----:B------:R-:W-:-:S02]  /*6890*/  F2FP.F16.F32.PACK_AB R159, R17, R159 ;  /* 0x0000009f119f723e */ /* 0x000fc400000000ff */
[----:B------:R-:W-:Y:S01]  /*68a0*/  FADD.FTZ R7, R43, R14 ;  /* 0x0000000e2b077221 */ /* 0x000fe20000010000 */
[----:B------:R-:W-:Y:S01]  /*68b0*/  FADD.FTZ R6, R17, R6 ;  /* 0x0000000611067221 */ /* 0x000fe20000010000 */
[----:B------:R-:W-:Y:S02]  /*68c0*/  IMAD.MOV.U32 R17, RZ, RZ, R12 ;  /* 0x000000ffff117224 */ /* 0x000fe400078e000c */
        /* <DEDUP_REMOVED lines=11> */
[----:B---3--:R-:W-:Y:S01]  /*6980*/  FADD.FTZ R6, R165, R6 ;  /* 0x00000006a5067221 */ /* 0x008fe20000010000 */
[C---:B------:R-:W-:Y:S02]  /*6990*/  F2FP.F16.F32.PACK_AB R165, R216.reuse, R165 ;  /* 0x000000a5d8a5723e */ /* 0x040fe400000000ff */
[----:B------:R-:W-:Y:S01]  /*69a0*/  FADD.FTZ R15, R49, R14 ;  /* 0x0000000e310f7221 */ /* 0x000fe20000010000 */
[----:B------:R-:W-:Y:S01]  /*69b0*/  FADD.FTZ R7, R216, R6 ;  /* 0x00000006d8077221 */ /* 0x000fe20000010000 */
[----:B------:R-:W-:Y:S02]  /*69c0*/  IMAD.MOV.U32 R14, RZ, RZ, R3 ;  /* 0x000000ffff0e7224 */ /* 0x000fe400078e0003 */
[----:B------:R-:W-:Y:S01]  /*69d0*/  FADD.FTZ R6, R68, R15 ;  /* 0x0000000f44067221 */ /* 0x000fe20000010000 */
[----:B------:R-:W-:Y:S01]  /*69e0*/  FADD.FTZ R7, R86, R7 ;  /* 0x0000000756077221 */ /* 0x000fe20000010000 */
[----:B------:R-:W-:-:S03]  /*69f0*/  MOV R15, R10 ;  /* 0x0000000a000f7202 */ /* 0x000fc60000000f00 */
[----:B------:R-:W-:Y:S01]  /*6a00*/  FADD.FTZ R7, R21, R7 ;  /* 0x0000000715077221 */ /* 0x000fe20000010000 */
[----:B------:R-:W-:Y:S06]  /*6a10*/  @P2 BRA `(.L_x_28) ;  /* 0xffffffd400e42947 */ /* 0x000fec000383ffff */
.L_x_19:
[----:B------:R-:W-:Y:S06]  /*6a20*/  BAR.ARV 0x8, 0x180 ;  /* 0x0206000000007b1d */ /* 0x000fec0000002000 */
        /* <DEDUP_REMOVED lines=64> */
[----:B------:R-:W-:Y:S06]  /*6e30*/  @!P0 BRA `(.L_x_29) ;  /* 0x0000000000048947 */ /* 0x000fec0003800000 */
[----:B------:R-:W-:Y:S01]  /*6e40*/  BPT.TRAP 0x1 ;  /* 0x000000040000795c */ /* 0x000fe20000300000 */
.L_x_29:
[----:B------:R-:W-:Y:S02]  /*6e50*/  SHF.L.U32 R3, R3, 0x1f, RZ ;  /* 0x0000001f03037819 */ /* 0x000fe400000006ff */
[----:B------:R-:W-:-:S04]  /*6e60*/  LEA R14, R0, UR36, 0x3 ;  /* 0x00000024000e7c11 */ /* 0x000fc8000f8e18ff */
[----:B------:R0:W1:Y:S01]  /*6e70*/  SYNCS.PHASECHK.TRANS64.TRYWAIT P2, [R14+URZ+0x34850], R3 ;  /* 0x034850030e0075a7 */ /* 0x000062000804017f */
[----:B------:R-:W-:Y:S05]  /*6e80*/  @!P0 BRA `(.L_x_30) ;  /* 0x0000000000048947 */ /* 0x000fea0003800000 */
[----:B------:R-:W-:Y:S01]  /*6e90*/  BPT.TRAP 0x1 ;  /* 0x000000040000795c */ /* 0x000fe20000300000 */
.L_x_30:
[----:B-1----:R-:W-:Y:S05]  /*6ea0*/  @P2 BRA `(.L_x_31) ;  /* 0x0000000000082947 */ /* 0x002fea0003800000 */
[----:B------:R-:W1:Y:S02]  /*6eb0*/  SYNCS.PHASECHK.TRANS64.TRYWAIT P0, [R14+URZ+0x34850], R3 ;  /* 0x034850030e0075a7 */ /* 0x000e64000800017f */
[----:B-1----:R-:W-:Y:S05]  /*6ec0*/  @!P0 BRA `(.L_x_32) ;  /* 0x0000006000188947 */ /* 0x002fea0003800000 */
.L_x_31:
[----:B------:R-:W-:Y:S01]  /*6ed0*/  UIADD3 UR36, UR36, 0x400, URZ ;  /* 0x0000040024247890 */ /* 0x000fe2000fffe03f */
[----:B------:R-:W-:Y:S01]  /*6ee0*/  R2UR UR5, R0 ;  /* 0x00000000000572ca */ /* 0x000fe200000e0000 */
[----:B------:R-:W-:Y:S01]  /*6ef0*/  WARPGROUP.ARRIVE ;  /* 0x00000000000079c5 */ /* 0x000fe20000000000 */
[----:B------:R-:W-:Y:S01]  /*6f00*/  UMOV UR7, 0x40000040 ;  /* 0x4000004000077882 */ /* 0x000fe20000000000 */
[----:B------:R-:W-:Y:S01]  /*6f10*/  USHF.R.U32.HI UR36, URZ, 0x4, UR36 ;  /* 0x000000043f247899 */ /* 0x000fe20008011624 */
[----:B01----:R-:W0:Y:S01]  /*6f20*/  SHFL.BFLY PT, R3, R6, 0x2, 0x1f ;  /* 0x0c401f0006037f89 */ /* 0x003e2200000e0000 */
[----:B------:R-:W-:Y:S01]  /*6f30*/  @!P1 IADD3 R11, R14, 0x34860, RZ ;  /* 0x000348600e0b9810 */ /* 0x000fe20007ffe0ff */
[----:B------:R-:W-:Y:S01]  /*6f40*/  IMAD.MOV.U32 R4, RZ, RZ, RZ ;  /* 0x000000ffff047224 */ /* 0x000fe200078e00ff */
[----:B------:R-:W-:Y:S01]  /*6f50*/  ULOP3.LUT UR36, UR36, 0x3fff, URZ, 0xc0, !UPT ;  /* 0x00003fff24247892 */ /* 0x000fe2000f8ec03f */
[----:B------:R-:W1:Y:S01]  /*6f60*/  SHFL.BFLY PT, R0, R7, 0x2, 0x1f ;  /* 0x0c401f0007007f89 */ /* 0x000e6200000e0000 */
[----:B------:R-:W-:-:S02]  /*6f70*/  @!P1 PRMT R11, RZ, 0x654, R11 ;  /* 0x00000654ff0b9816 */ /* 0x000fc4000000000b */
[----:B------:R-:W-:-:S04]  /*6f80*/  ULOP3.LUT UR4, UR36, 0x4000000, URZ, 0xfc, !UPT ;  /* 0x0400000024047892 */ /* 0x000fc8000f8efc3f */
[----:B------:R-:W-:-:S07]  /*6f90*/  ULEA UR4, UR5, UR4, 0xb ;  /* 0x0000000405047291 */ /* 0x000fce000f8e583f */
[----:B------:R-:W-:Y:S02]  /*6fa0*/  UMOV UR6, UR4 ;  /* 0x0000000400067c82 */ /* 0x000fe40008000000 */
[----:B------:R-:W-:Y:S01]  /*6fb0*/  HGMMA.64x128x16.F32 R24, R180, gdesc[UR4].tnspB, R24, gsb0 ;  /* 0x41e00004b4187df0 */ /* 0x000fe20008000818 */
[----:B------:R-:W-:Y:S01]  /*6fc0*/  UIADD3 UR6, UR4, 0x80, URZ ;  /* 0x0000008004067890 */ /* 0x000fe2000fffe03f */
[----:B------:R-:W-:Y:S01]  /*6fd0*/  UMOV UR7, 0x40000040 ;  /* 0x4000004000077882 */ /* 0x000fe20000000000 */
[----:B0-----:R-:W-:Y:S01]  /*6fe0*/  FADD.FTZ R3, R3, R6 ;  /* 0x0000000603037221 */ /* 0x001fe20000010000 */
[----:B-1----:R-:W-:-:S04]  /*6ff0*/  FADD.FTZ R2, R0, R7 ;  /* 0x0000000700027221 */ /* 0x002fc80000010000 */
[----:B------:R-:W0:Y:S04]  /*7000*/  SHFL.BFLY PT, R0, R3, 0x1, 0x1f ;  /* 0x0c201f0003007f89 */ /* 0x000e2800000e0000 */
[----:B------:R-:W1:Y:S01]  /*7010*/  SHFL.BFLY PT, R5, R2, 0x1, 0x1f ;  /* 0x0c201f0002057f89 */ /* 0x000e6200000e0000 */
[----:B0-----:R-:W-:Y:S01]  /*7020*/  FADD.FTZ R13, R3, R0 ;  /* 0x00000000030d7221 */ /* 0x001fe20000010000 */
[----:B------:R-:W-:Y:S01]  /*7030*/  IMAD.MOV.U32 R3, RZ, RZ, -0x800000 ;  /* 0xff800000ff037424 */ /* 0x000fe200078e00ff */
[----:B------:R-:W-:Y:S01]  /*7040*/  MOV R0, 0xff800000 ;  /* 0xff80000000007802 */ /* 0x000fe20000000f00 */
[----:B-1----:R-:W-:Y:S02]  /*7050*/  FADD.FTZ R15, R2, R5 ;  /* 0x00000005020f7221 */ /* 0x002fe40000010000 */
[----:B------:R-:W-:Y:S01]  /*7060*/  FSETP.NE.FTZ.AND P0, PT, R13, RZ, PT ;  /* 0x000000ff0d00720b */ /* 0x000fe20003f15000 */
[----:B------:R-:W-:-:S02]  /*7070*/  IMAD.MOV.U32 R2, RZ, RZ, RZ ;  /* 0x000000ffff027224 */ /* 0x000fc400078e00ff */
[----:B------:R-:W-:-:S10]  /*7080*/  FSETP.NE.FTZ.AND P2, PT, R15, RZ, PT ;  /* 0x000000ff0f00720b */ /* 0x000fd40003f55000 */
[----:B------:R-:W0:Y:S01]  /*7090*/  @P0 MUFU.LG2 R8, R13 ;  /* 0x0000000d00080308 */ /* 0x000e220000000c00 */
[C---:B------:R-:W-:Y:S02]  /*70a0*/  @P0 FMUL.FTZ R5, R9.reuse, 0.69314718246459960938 ;  /* 0x3f31721809050820 */ /* 0x040fe40000410000 */
[----:B------:R-:W-:-:S05]  /*70b0*/  @P2 FMUL.FTZ R14, R9, 0.69314718246459960938 ;  /* 0x3f317218090e2820 */ /* 0x000fca0000410000 */
[----:B------:R-:W1:Y:S08]  /*70c0*/  @P2 MUFU.LG2 R6, R15 ;  /* 0x0000000f00062308 */ /* 0x000e700000000c00 */
[----:B------:R-:W2:Y:S01]  /*70d0*/  @P0 MUFU.RCP R4, R13 ;  /* 0x0000000d00040308 */ /* 0x000ea20000001000 */
[----:B0-----:R-:W-:-:S04]  /*70e0*/  @P0 FMUL.FTZ R8, R8, 0.69314718246459960938 ;  /* 0x3f31721808080820 */ /* 0x001fc80000410000 */
[----:B------:R-:W-:Y:S01]  /*70f0*/  @P0 FFMA.FTZ R3, R5, R12, R8 ;  /* 0x0000000c05030223 */ /* 0x000fe20000010008 */
[----:B------:R-:W-:Y:S02]  /*7100*/  PLOP3.LUT P0, PT, PT, PT, PT, 0x8, 0x0 ;  /* 0x000000000000781c */ /* 0x000fe40003f0e170 */
[----:B------:R-:W0:Y:S01]  /*7110*/  @P2 MUFU.RCP R2, R15 ;  /* 0x0000000f00022308 */ /* 0x000e220000001000 */
[----:B-1----:R-:W-:-:S04]  /*7120*/  @P2 FMUL.FTZ R7, R6, 0.69314718246459960938 ;  /* 0x3f31721806072820 */ /* 0x002fc80000410000 */
[----:B------:R-:W-:Y:S01]  /*7130*/  @P2 FFMA.FTZ R0, R14, R10, R7 ;  /* 0x0000000a0e002223 */ /* 0x000fe20000010007 */
[----:B------:R-:W-:Y:S02]  /*7140*/  WARPGROUP.DEPBAR.LE gsb0, 0x0 ;  /* 0x00008000000079c5 */ /* 0x000fe40000010000 */
[----:B------:R-:W-:-:S06]  /*7150*/  WARPGROUP.ARRIVE ;  /* 0x00000000000079c5 */ /* 0x000fcc0000000000 */
[----:B------:R-:W-:Y:S01]  /*7160*/  HGMMA.64x128x16.F32 R24, R176, gdesc[UR4].tnspB, R24, gsb0 ;  /* 0x41e00004b0187df0 */ /* 0x000fe20008000818 */
[----:B------:R-:W-:Y:S01]  /*7170*/  UIADD3 UR6, UR4, 0x100, URZ ;  /* 0x0000010004067890 */ /* 0x000fe2000fffe03f */
[----:B------:R-:W-:Y:S01]  /*7180*/  UMOV UR7, 0x40000040 ;  /* 0x4000004000077882 */ /* 0x000fe20000000000 */
[----:B------:R-:W-:Y:S02]  /*7190*/  WARPGROUP.DEPBAR.LE gsb0, 0x0 ;  /* 0x00008000000079c5 */ /* 0x000fe40000010000 */
[----:B------:R-:W-:-:S07]  /*71a0*/  WARPGROUP.ARRIVE ;  /* 0x00000000000079c5 */ /* 0x000fce0000000000 */
        /* <DEDUP_REMOVED lines=18> */
[----:B------:R-:W-:Y:S01]  /*72d0*/  UIADD3 UR4, UR4, 0x380, URZ ;  /* 0x0000038004047890 */ /* 0x000fe2000fffe03f */
[----:B------:R-:W-:Y:S02]  /*72e0*/  WARPGROUP.DEPBAR.LE gsb0, 0x0 ;  /* 0x00008000000079c5 */ /* 0x000fe40000010000 */
[----:B------:R-:W-:-:S06]  /*72f0*/  WARPGROUP.ARRIVE ;  /* 0x00000000000079c5 */ /* 0x000fcc0000000000 */
[----:B------:R-:W-:Y:S01]  /*7300*/  HGMMA.64x128x16.F32 R24, R160, gdesc[UR4].tnspB, R24, gsb0 ;  /* 0x41e00004a0187df0 */ /* 0x000fe20008000818 */
[----:B------:R-:W-:Y:S01]  /*7310*/  UMOV UR6, UR4 ;  /* 0x0000000400067c82 */ /* 0x000fe20008000000 */
[----:B------:R-:W-:Y:S01]  /*7320*/  UMOV UR7, 0x40000040 ;  /* 0x4000004000077882 */ /* 0x000fe20000000000 */
[----:B------:R-:W-:Y:S02]  /*7330*/  WARPGROUP.DEPBAR.LE gsb0, 0x0 ;  /* 0x00008000000079c5 */ /* 0x000fe40000010000 */
[----:B------:R-:W-:-:S07]  /*7340*/  WARPGROUP.ARRIVE ;  /* 0x00000000000079c5 */ /* 0x000fce0000000000 */
[----:B------:R-:W-:Y:S03]  /*7350*/  HGMMA.64x128x16.F32 R24, R164, gdesc[UR4].tnspB, R24, gsb0 ;  /* 0x41e00004a4187df0 */ /* 0x000fe60008000818 */
[----:B------:R-:W-:Y:S02]  /*7360*/  WARPGROUP.DEPBAR.LE gsb0, 0x0 ;  /* 0x00008000000079c5 */ /* 0x000fe40000010000 */
[----:B------:R1:W-:Y:S01]  /*7370*/  @!P1 SYNCS.ARRIVE.TRANS64.RED.A1T0 RZ, [R11+URZ], RZ ;  /* 0x000000ff0bff99a7 */ /* 0x0003e2000810043f */
[-C--:B--2---:R-:W-:Y:S01]  /*7380*/  FMUL.FTZ R24, R24, R4.reuse ;  /* 0x0000000418187220 */ /* 0x084fe20000410000 */
        /* <DEDUP_REMOVED lines=31> */
[-C--:B0-----:R-:W-:Y:S01]  /*7580*/  FMUL.FTZ R26, R26, R2.reuse ;  /* 0x000000021a1a7220 */ /* 0x081fe20000410000 */
        /* <DEDUP_REMOVED lines=30> */
[----:B-1----:R-:W-:-:S07]  /*7770*/  FMUL.FTZ R87, R87, R2 ;  /* 0x0000000257577220 */ /* 0x002fce0000410000 */
.L_x_12:
[----:B------:R-:W-:Y:S05]  /*7780*/  @P0 BRA `(.L_x_33) ;  /* 0x0000001400340947 */ /* 0x000fea0003800000 */
[----:B------:R-:W0:Y:S01]  /*7790*/  S2R R2, SR_TID.X ;  /* 0x0000000000027919 */ /* 0x000e220000002100 */
[----:B------:R-:W1:Y:S01]  /*77a0*/  LDC R18, c[0x0][0xbe8] ;  /* 0x0002fa00ff127b82 */ /* 0x000e620000000800 */
[----:B------:R-:W-:Y:S01]  /*77b0*/  SHF.R.S32.HI R13, RZ, 0x1f, R16 ;  /* 0x0000001fff0d7819 */ /* 0x000fe20000011410 */
[----:B------:R-:W-:Y:S01]  /*77c0*/  ULDC.64 UR4, c[0x0][0xbd0] ;  /* 0x0002f40000047ab9 */ /* 0x000fe20000000a00 */
[----:B------:R-:W2:Y:S01]  /*77d0*/  S2R R10, SR_CTAID.X ;  /* 0x00000000000a7919 */ /* 0x000ea20000002500 */
[----:B------:R-:W-:Y:S01]  /*77e0*/  ULDC.64 UR6, c[0x0][0xb38] ;  /* 0x0002ce0000067ab9 */ /* 0x000fe20000000a00 */
[----:B------:R-:W-:Y:S03]  /*77f0*/  BSSY B0, `(.L_x_34) ;  /* 0x00000e2000007945 */ /* 0x000fe60003800000 */
[----:B------:R-:W3:Y:S08]  /*7800*/  S2UR UR9, SR_CTAID.Z ;  /* 0x00000000000979c3 */ /* 0x000ef00000002700 */
[----:B------:R-:W4:Y:S08]  /*7810*/  LDC.64 R20, c[0x0][0xbd8] ;  /* 0x0002f600ff147b82 */ /* 0x000f300000000a00 */
[----:B------:R-:W-:Y:S01]  /*7820*/  BAR.SYNC.DEFER_BLOCKING 0x1, 0x100 ;  /* 0x0044000000007b1d */ /* 0x000fe20000010000 */
[----:B-1----:R-:W-:-:S07]  /*7830*/  ISETP.NE.AND P0, PT, R18, 0x1, PT ;  /* 0x000000011200780c */ /* 0x002fce0003f05270 */
[----:B------:R-:W1:Y:S01]  /*7840*/  S2UR UR8, SR_CTAID.Y ;  /* 0x00000000000879c3 */ /* 0x000e620000002600 */
[----:B0-----:R-:W-:-:S07]  /*7850*/  VIADD R7, R2, 0xffffff80 ;  /* 0xffffff8002077836 */ /* 0x001fce0000000000 */
[----:B------:R-:W1:Y:S01]  /*7860*/  LDC R17, c[0x0][0xc50] ;  /* 0x00031400ff117b82 */ /* 0x000e620000000800 */
[----:B------:R-:W-:-:S04]  /*7870*/  SHF.R.S32.HI R4, RZ, 0x1f, R7 ;  /* 0x0000001fff047819 */ /* 0x000fc80000011407 */
[----:B------:R-:W-:-:S03]  /*7880*/  LEA.HI R8, R4, R7, RZ, 0x7 ;  /* 0x0000000704087211 */ /* 0x000fc600078f38ff */
[----:B------:R-:W0:Y:S01]  /*7890*/  @P0 LDC R12, c[0x0][0xbec] ;  /* 0x0002fb00ff0c0b82 */ /* 0x000e220000000800 */
[----:B------:R-:W-:Y:S02]  /*78a0*/  LEA.HI R4, R4, R7, RZ, 0x2 ;  /* 0x0000000704047211 */ /* 0x000fe400078f10ff */
[----:B------:R-:W-:Y:S02]  /*78b0*/  LOP3.LUT R2, R8, 0xffffff80, RZ, 0xc0, !PT ;  /* 0xffffff8008027812 */ /* 0x000fe400078ec0ff */
[----:B------:R-:W-:Y:S02]  /*78c0*/  LOP3.LUT R4, R4, 0xfffffffc, RZ, 0xc0, !PT ;  /* 0xfffffffc04047812 */ /* 0x000fe400078ec0ff */
[----:B------:R-:W-:Y:S01]  /*78d0*/  SHF.R.S32.HI R9, RZ, 0x7, R8 ;  /* 0x00000007ff097819 */ /* 0x000fe20000011408 */
[C---:B------:R-:W-:Y:S01]  /*78e0*/  IMAD.IADD R88, R7.reuse, 0x1, -R2 ;  /* 0x0000000107587824 */ /* 0x040fe200078e0a02 */
[----:B------:R-:W-:Y:S01]  /*78f0*/  IADD3 R6, R7, -R4, RZ ;  /* 0x8000000407067210 */ /* 0x000fe20007ffe0ff */
[----:B------:R-:W5:Y:S03]  /*7900*/  LDC.64 R22, c[0x0][0xb40] ;  /* 0x0002d000ff167b82 */ /* 0x000f660000000a00 */
[----:B------:R-:W-:-:S02]  /*7910*/  SHF.R.S32.HI R11, RZ, 0x1f, R88 ;  /* 0x0000001fff0b7819 */ /* 0x000fc40000011458 */
[----:B------:R-:W-:Y:S02]  /*7920*/  LEA.HI R7, R6, R6, RZ, 0x1 ;  /* 0x0000000606077211 */ /* 0x000fe400078f08ff */
[CC--:B------:R-:W-:Y:S01]  /*7930*/  LEA.HI R89, R11.reuse, R88.reuse, RZ, 0x2 ;  /* 0x000000580b597211 */ /* 0x0c0fe200078f10ff */
[----:B------:R-:W5:Y:S01]  /*7940*/  @P0 LDC R90, c[0x0][0xbec] ;  /* 0x0002fb00ff5a0b82 */ /* 0x000f620000000800 */
[----:B------:R-:W-:Y:S02]  /*7950*/  LEA.HI R4, R11, R88, RZ, 0x5 ;  /* 0x000000580b047211 */ /* 0x000fe400078f28ff */
[--C-:B------:R-:W-:Y:S02]  /*7960*/  SHF.R.S32.HI R2, RZ, 0x2, R89.reuse ;  /* 0x00000002ff027819 */ /* 0x100fe40000011459 */
[----:B------:R-:W-:Y:S02]  /*7970*/  SHF.R.S32.HI R5, RZ, 0x1f, R89 ;  /* 0x0000001fff057819 */ /* 0x000fe40000011459 */
[----:B------:R-:W-:Y:S01]  /*7980*/  SHF.R.S32.HI R4, RZ, 0x5, R4 ;  /* 0x00000005ff047819 */ /* 0x000fe20000011404 */
[----:B------:R-:W5:Y:S01]  /*7990*/  @P0 LDC R15, c[0x0][0xbf0] ;  /* 0x0002fc00ff0f0b82 */ /* 0x000f620000000800 */
[----:B------:R-:W-:-:S02]  /*79a0*/  LEA.HI R5, R5, R2, RZ, 0x3 ;  /* 0x0000000205057211 */ /* 0x000fc400078f18ff */
[----:B------:R-:W-:Y:S02]  /*79b0*/  LOP3.LUT R7, R7, 0x1ffffffe, RZ, 0xc0, !PT ;  /* 0x1ffffffe07077812 */ /* 0x000fe400078ec0ff */
[----:B------:R-:W-:Y:S02]  /*79c0*/  LOP3.LUT R5, R5, 0xfffffff8, RZ, 0xc0, !PT ;  /* 0xfffffff805057812 */ /* 0x000fe400078ec0ff */
[----:B------:R-:W-:Y:S01]  /*79d0*/  LOP3.LUT R89, R89, 0x7ffffffc, RZ, 0xc0, !PT ;  /* 0x7ffffffc59597812 */ /* 0x000fe200078ec0ff */
[----:B------:R-:W5:Y:S02]  /*79e0*/  @P0 LDC R91, c[0x0][0xbf0] ;  /* 0x0002fc00ff5b0b82 */ /* 0x000f640000000800 */
[----:B------:R-:W-:Y:S01]  /*79f0*/  IMAD.IADD R5, R2, 0x1, -R5 ;  /* 0x0000000102057824 */ /* 0x000fe200078e0a05 */
[----:B------:R-:W-:-:S04]  /*7a00*/  LEA.HI R2, R8, R9, RZ, 0x1 ;  /* 0x0000000908027211 */ /* 0x000fc800078f08ff */
[----:B------:R-:W-:Y:S02]  /*7a10*/  LOP3.LUT R2, R2, 0x3fffffe, RZ, 0xc0, !PT ;  /* 0x03fffffe02027812 */ /* 0x000fe400078ec0ff */
[----:B------:R-:W-:-:S03]  /*7a20*/  LEA R5, R4, R5, 0x4 ;  /* 0x0000000504057211 */ /* 0x000fc600078e20ff */
[----:B------:R-:W-:Y:S02]  /*7a30*/  IMAD.IADD R2, R9, 0x1, -R2 ;  /* 0x0000000109027824 */ /* 0x000fe400078e0a02 */
[----:B------:R-:W-:Y:S02]  /*7a40*/  IMAD.IADD R9, R6, 0x1, -R7 ;  /* 0x0000000106097824 */ /* 0x000fe400078e0a07 */
[----:B------:R-:W-:Y:S02]  /*7a50*/  IMAD R7, R13, UR4, RZ ;  /* 0x000000040d077c24 */ /* 0x000fe4000f8e02ff */
[----:B------:R-:W-:Y:S02]  /*7a60*/  IMAD R2, R2, 0x40, R5 ;  /* 0x0000004002027824 */ /* 0x000fe400078e0205 */
[----:B------:R-:W-:Y:S01]  /*7a70*/  IMAD.WIDE.U32 R4, R16, UR4, RZ ;  /* 0x0000000410047c25 */ /* 0x000fe2000f8e00ff */
[----:B---3--:R-:W-:-:S03]  /*7a80*/  USHF.R.S32.HI UR4, URZ, 0x1f, UR9 ;  /* 0x0000001f3f047899 */ /* 0x008fc60008011409 */
[C---:B------:R-:W-:Y:S02]  /*7a90*/  IMAD R11, R16.reuse, UR5, R7 ;  /* 0x00000005100b7c24 */ /* 0x040fe4000f8e0207 */
[----:B------:R-:W-:Y:S02]  /*7aa0*/  IMAD R13, R13, UR6, RZ ;  /* 0x000000060d0d7c24 */ /* 0x000fe4000f8e02ff */
[----:B------:R-:W-:Y:S01]  /*7ab0*/  IMAD.WIDE.U32 R6, R16, UR6, RZ ;  /* 0x0000000610067c25 */ /* 0x000fe2000f8e00ff */
[----:B------:R-:W-:-:S03]  /*7ac0*/  IADD3 R5, R5, R11, RZ ;  /* 0x0000000b05057210 */ /* 0x000fc60007ffe0ff */
[----:B------:R-:W-:Y:S01]  /*7ad0*/  IMAD R11, R16, UR7, R13 ;  /* 0x00000007100b7c24 */ /* 0x000fe2000f8e020d */
[----:B------:R-:W-:Y:S01]  /*7ae0*/  ULDC.64 UR6, c[0x0][0xb48] ;  /* 0x0002d20000067ab9 */ /* 0x000fe20000000a00 */
[----:B------:R-:W-:Y:S01]  /*7af0*/  IMAD R9, R9, 0x8, R2 ;  /* 0x0000000809097824 */ /* 0x000fe200078e0202 */
[----:B--2---:R-:W-:Y:S01]  /*7b00*/  LEA R2, R10, R2, 0x7 ;  /* 0x000000020a027211 */ /* 0x004fe200078e38ff */
[----:B----4-:R-:W-:Y:S01]  /*7b10*/  IMAD R8, R20, UR4, RZ ;  /* 0x0000000414087c24 */ /* 0x010fe2000f8e02ff */
[----:B------:R-:W-:Y:S01]  /*7b20*/  IADD3 R7, R7, R11, RZ ;  /* 0x0000000b07077210 */ /* 0x000fe20007ffe0ff */
[----:B------:R-:W-:Y:S02]  /*7b30*/  IMAD.MOV R16, RZ, RZ, -R16 ;  /* 0x000000ffff107224 */ /* 0x000fe400078e0a10 */
[----:B------:R-:W-:Y:S02]  /*7b40*/  IMAD R9, R10, 0x80, R9 ;  /* 0x000000800a097824 */ /* 0x000fe400078e0209 */
[----:B------:R-:W-:-:S02]  /*7b50*/  IMAD R13, R21, UR9, R8 ;  /* 0x00000009150d7c24 */ /* 0x000fc4000f8e0208 */
[----:B------:R-:W-:-:S04]  /*7b60*/  IMAD.WIDE.U32 R4, R20, UR9, R4 ;  /* 0x0000000914047c25 */ /* 0x000fc8000f8e0004 */
[----:B-1----:R-:W-:Y:S01]  /*7b70*/  IMAD R19, R17, R16, UR8 ;  /* 0x0000000811137e24 */ /* 0x002fe2000f8e0210 */
[----:B------:R-:W-:Y:S01]  /*7b80*/  IADD3 R5, R5, R13, RZ ;  /* 0x0000000d05057210 */ /* 0x000fe20007ffe0ff */
[----:B0-----:R-:W-:-:S03]  /*7b90*/  @P0 IMAD.HI.U32 R8, R9, R12, RZ ;  /* 0x0000000c09080227 */ /* 0x001fc600078e00ff */
[----:B------:R-:W-:Y:S01]  /*7ba0*/  SHF.R.S32.HI R14, RZ, 0x1f, R19 ;  /* 0x0000001fff0e7819 */ /* 0x000fe20000011413 */
[----:B-----5:R-:W-:Y:S01]  /*7bb0*/  IMAD R12, R22, UR4, RZ ;  /* 0x00000004160c7c24 */ /* 0x020fe2000f8e02ff */
[----:B------:R-:W-:Y:S01]  /*7bc0*/  ULDC.64 UR4, c[0x0][0xbe0] ;  /* 0x0002f80000047ab9 */ /* 0x000fe20000000a00 */
[----:B------:R-:W-:-:S04]  /*7bd0*/  @P0 IMAD.HI.U32 R90, R9, R90, RZ ;  /* 0x0000005a095a0227 */ /* 0x000fc800078e00ff */
[----:B------:R-:W-:Y:S01]  /*7be0*/  IMAD.MOV.U32 R11, RZ, RZ, R9 ;  /* 0x000000ffff0b7224 */ /* 0x000fe200078e0009 */
[----:B------:R-:W-:Y:S01]  /*7bf0*/  @P0 SHF.R.U32.HI R11, RZ, R15, R8 ;  /* 0x0000000fff0b0219 */ /* 0x000fe20000011608 */
[----:B------:R-:W-:Y:S02]  /*7c00*/  IMAD R15, R23, UR9, R12 ;  /* 0x00000009170f7c24 */ /* 0x000fe4000f8e020c */
[----:B------:R-:W-:Y:S01]  /*7c10*/  IMAD.WIDE.U32 R6, R22, UR9, R6 ;  /* 0x0000000916067c25 */ /* 0x000fe2000f8e0006 */
[----:B------:R-:W-:-:S03]  /*7c20*/  ULDC.64 UR8, c[0x0][0xb28] ;  /* 0x0002ca0000087ab9 */ /* 0x000fc60000000a00 */
[----:B------:R-:W-:-:S04]  /*7c30*/  IMAD.WIDE.U32 R4, R19, UR4, R4 ;  /* 0x0000000413047c25 */ /* 0x000fc8000f8e0004 */
[----:B------:R-:W-:Y:S01]  /*7c40*/  IMAD.MOV.U32 R13, RZ, RZ, R9 ;  /* 0x000000ffff0d7224 */ /* 0x000fe200078e0009 */
[----:B------:R-:W-:Y:S01]  /*7c50*/  @P0 SHF.R.U32.HI R13, RZ, R91, R90 ;  /* 0x0000005bff0d0219 */ /* 0x000fe2000001165a */
[C---:B------:R-:W-:Y:S01]  /*7c60*/  IMAD R8, R14.reuse, UR4, RZ ;  /* 0x000000040e087c24 */ /* 0x040fe2000f8e02ff */
[----:B------:R-:W-:Y:S01]  /*7c70*/  IADD3 R4, P0, R11, R4, RZ ;  /* 0x000000040b047210 */ /* 0x000fe20007f1e0ff */
[----:B------:R-:W-:Y:S01]  /*7c80*/  IMAD.IADD R7, R7, 0x1, R15 ;  /* 0x0000000107077824 */ /* 0x000fe200078e020f */
[----:B------:R-:W-:Y:S01]  /*7c90*/  SHF.R.S32.HI R15, RZ, 0x1f, R11 ;  /* 0x0000001fff0f7819 */ /* 0x000fe2000001140b */
[----:B------:R-:W-:Y:S01]  /*7ca0*/  IMAD R14, R14, UR6, RZ ;  /* 0x000000060e0e7c24 */ /* 0x000fe2000f8e02ff */
[----:B------:R-:W-:Y:S01]  /*7cb0*/  IADD3 R11, -R11, RZ, RZ ;  /* 0x000000ff0b0b7210 */ /* 0x000fe20007ffe1ff */
[C---:B------:R-:W-:Y:S01]  /*7cc0*/  IMAD R12, R19.reuse, UR5, R8 ;  /* 0x00000005130c7c24 */ /* 0x040fe2000f8e0208 */
[----:B------:R-:W-:Y:S01]  /*7cd0*/  SHF.R.S32.HI R8, RZ, 0x1f, R13 ;  /* 0x0000001fff087819 */ /* 0x000fe2000001140d */
[C---:B------:R-:W-:Y:S01]  /*7ce0*/  IMAD R17, R19.reuse, UR7, R14 ;  /* 0x0000000713117c24 */ /* 0x040fe2000f8e020e */
[----:B------:R-:W-:Y:S01]  /*7cf0*/  ULDC.64 UR4, c[0x0][0xb30] ;  /* 0x0002cc0000047ab9 */ /* 0x000fe20000000a00 */
[----:B------:R-:W-:Y:S01]  /*7d00*/  IMAD.WIDE.U32 R6, R19, UR6, R6 ;  /* 0x0000000613067c25 */ /* 0x000fe2000f8e0006 */
[----:B------:R-:W-:Y:S01]  /*7d10*/  IADD3.X R5, R15, R5, R12, P0, !PT ;  /* 0x000000050f057210 */ /* 0x000fe200007fe40c */
[----:B------:R-:W-:-:S02]  /*7d20*/  ULDC.64 UR6, c[0x0][0xbc8] ;  /* 0x0002f20000067ab9 */ /* 0x000fc40000000a00 */
[----:B------:R-:W-:Y:S02]  /*7d30*/  IMAD.MOV R14, RZ, RZ, -R13 ;  /* 0x000000ffff0e7224 */ /* 0x000fe400078e0a0d */
[----:B------:R-:W-:Y:S02]  /*7d40*/  IMAD R8, R8, UR4, RZ ;  /* 0x0000000408087c24 */ /* 0x000fe4000f8e02ff */
[C---:B------:R-:W-:Y:S02]  /*7d50*/  IMAD R11, R18.reuse, R11, R9 ;  /* 0x0000000b120b7224 */ /* 0x040fe400078e0209 */
[----:B------:R-:W-:Y:S02]  /*7d60*/  IMAD.IADD R7, R7, 0x1, R17 ;  /* 0x0000000107077824 */ /* 0x000fe400078e0211 */
[----:B------:R-:W-:Y:S02]  /*7d70*/  IMAD R9, R18, R14, R9 ;  /* 0x0000000e12097224 */ /* 0x000fe400078e0209 */
[C---:B------:R-:W-:Y:S01]  /*7d80*/  IMAD R15, R13.reuse, UR5, R8 ;  /* 0x000000050d0f7c24 */ /* 0x040fe2000f8e0208 */
[----:B------:R-:W-:Y:S01]  /*7d90*/  SHF.R.S32.HI R8, RZ, 0x1f, R11 ;  /* 0x0000001fff087819 */ /* 0x000fe2000001140b */
[----:B------:R-:W-:Y:S01]  /*7da0*/  IMAD.WIDE.U32 R6, R13, UR4, R6 ;  /* 0x000000040d067c25 */ /* 0x000fe2000f8e0006 */
[----:B------:R-:W-:Y:S01]  /*7db0*/  SHF.R.S32.HI R12, RZ, 0x1f, R9 ;  /* 0x0000001fff0c7819 */ /* 0x000fe20000011409 */
[----:B------:R-:W0:Y:S01]  /*7dc0*/  S2UR UR5, SR_CgaCtaId ;  /* 0x00000000000579c3 */ /* 0x000e220000008800 */
[----:B------:R-:W-:Y:S01]  /*7dd0*/  UMOV UR4, 0x400 ;  /* 0x0000040000047882 */ /* 0x000fe20000000000 */
[----:B------:R-:W-:Y:S01]  /*7de0*/  IMAD R8, R8, UR6, RZ ;  /* 0x0000000608087c24 */ /* 0x000fe2000f8e02ff */
[----:B------:R-:W-:Y:S01]  /*7df0*/  IADD3 R7, R7, R15, RZ ;  /* 0x0000000f07077210 */ /* 0x000fe20007ffe0ff */
[----:B------:R-:W-:-:S02]  /*7e00*/  IMAD R12, R12, UR8, RZ ;  /* 0x000000080c0c7c24 */ /* 0x000fc4000f8e02ff */
[C---:B------:R-:W-:Y:S02]  /*7e10*/  IMAD R13, R11.reuse, UR7, R8 ;  /* 0x000000070b0d7c24 */ /* 0x040fe4000f8e0208 */
[----:B------:R-:W-:Y:S01]  /*7e20*/  IMAD.WIDE.U32 R4, R11, UR6, R4 ;  /* 0x000000060b047c25 */ /* 0x000fe2000f8e0004 */
[----:B------:R-:W-:-:S03]  /*7e30*/  ULDC.64 UR6, c[0x0][0xba8] ;  /* 0x0002ea0000067ab9 */ /* 0x000fc60000000a00 */
[C---:B------:R-:W-:Y:S01]  /*7e40*/  IMAD R11, R9.reuse, UR9, R12 ;  /* 0x00000009090b7c24 */ /* 0x040fe2000f8e020c */
[----:B------:R-:W-:Y:S01]  /*7e50*/  LEA R8, P0, R4, UR6, 0x2 ;  /* 0x0000000604087c11 */ /* 0x000fe2000f8010ff */
[----:B------:R-:W-:Y:S01]  /*7e60*/  IMAD.WIDE.U32 R6, R9, UR8, R6 ;  /* 0x0000000809067c25 */ /* 0x000fe2000f8e0006 */
[----:B------:R-:W-:Y:S01]  /*7e70*/  ULDC.64 UR8, c[0x0][0xb00] ;  /* 0x0002c00000087ab9 */ /* 0x000fe20000000a00 */
[----:B------:R-:W-:Y:S02]  /*7e80*/  ULDC UR6, c[0x0][0xa88] ;  /* 0x0002a20000067ab9 */ /* 0x000fe40000000800 */
[----:B------:R-:W-:Y:S01]  /*7e90*/  IMAD.IADD R9, R5, 0x1, R13 ;  /* 0x0000000105097824 */ /* 0x000fe200078e020d */
[----:B------:R-:W-:Y:S01]  /*7ea0*/  LEA R20, P1, R6, UR8, 0x2 ;  /* 0x0000000806147c11 */ /* 0x000fe2000f8210ff */
[----:B------:R-:W-:Y:S02]  /*7eb0*/  IMAD.IADD R5, R7, 0x1, R11 ;  /* 0x0000000107057824 */ /* 0x000fe400078e020b */
[----:B------:R-:W-:Y:S01]  /*7ec0*/  IMAD R17, R18, UR6, RZ ;  /* 0x0000000612117c24 */ /* 0x000fe2000f8e02ff */
[----:B------:R-:W-:Y:S01]  /*7ed0*/  LEA.HI.X R9, R4, UR7, R9, 0x2, P0 ;  /* 0x0000000704097c11 */ /* 0x000fe200080f1409 */
[----:B0-----:R-:W-:Y:S01]  /*7ee0*/  ULEA UR4, UR5, UR4, 0x18 ;  /* 0x0000000405047291 */ /* 0x001fe2000f8ec03f */
[----:B------:R-:W-:Y:S01]  /*7ef0*/  LEA.HI.X R22, R6, UR9, R5, 0x2, P1 ;  /* 0x0000000906167c11 */ /* 0x000fe200088f1405 */
[----:B------:R-:W-:Y:S01]  /*7f00*/  SHFL.IDX PT, R4, R8, RZ, 0x1c1f ;  /* 0x001c1fff08047589 */ /* 0x000fe200000e0000 */
[----:B------:R-:W-:Y:S01]  /*7f10*/  LOP3.LUT P0, RZ, R88, 0x3, RZ, 0xc0, !PT ;  /* 0x0000000358ff7812 */ /* 0x000fe2000780c0ff */
[C---:B------:R-:W-:Y:S01]  /*7f20*/  VIADD R16, R2.reuse, 0x8 ;  /* 0x0000000802107836 */ /* 0x040fe20000000000 */
[----:B------:R-:W-:Y:S01]  /*7f30*/  UIADD3 UR4, UR4, 0x34820, URZ ;  /* 0x0003482004047890 */ /* 0x000fe2000fffe03f */
[----:B------:R-:W0:Y:S01]  /*7f40*/  SHFL.IDX PT, R5, R9, RZ, 0x1c1f ;  /* 0x001c1fff09057589 */ /* 0x000e2200000e0000 */
[-C--:B------:R-:W-:Y:S01]  /*7f50*/  ISETP.GE.OR P1, PT, R2, R17.reuse, P0 ;  /* 0x000000110200720c */ /* 0x080fe20000726670 */
[----:B------:R-:W-:Y:S01]  /*7f60*/  IMAD.IADD R19, R88, 0x1, -R89 ;  /* 0x0000000158137824 */ /* 0x000fe200078e0a59 */
[-C--:B------:R-:W-:Y:S01]  /*7f70*/  ISETP.GE.OR P0, PT, R16, R17.reuse, P0 ;  /* 0x000000111000720c */ /* 0x080fe20000706670 */
[----:B------:R-:W-:Y:S01]  /*7f80*/  SHFL.IDX PT, R6, R8, 0x1, 0x1c1f ;  /* 0x003c1f0008067f89 */ /* 0x000fe200000e0000 */
[----:B------:R-:W-:Y:S01]  /*7f90*/  UPRMT UR4, URZ, 0x654, UR4 ;  /* 0x000006543f047896 */ /* 0x000fe20008000004 */
[----:B------:R-:W-:-:S02]  /*7fa0*/  ISETP.GE.AND P2, PT, R2, R17, PT ;  /* 0x000000110200720c */ /* 0x000fc40003f46270 */
[----:B------:R-:W1:Y:S01]  /*7fb0*/  SHFL.IDX PT, R7, R9, 0x1, 0x1c1f ;  /* 0x003c1f0009077f89 */ /* 0x000e6200000e0000 */
[----:B------:R-:W-:-:S03]  /*7fc0*/  SHF.L.U32 R19, R19, 0x1, RZ ;  /* 0x0000000113137819 */ /* 0x000fc600000006ff */
[----:B------:R2:W3:Y:S02]  /*7fd0*/  SHFL.IDX PT, R14, R20, RZ, 0x1c1f ;  /* 0x001c1fff140e7589 */ /* 0x0004e400000e0000 */
[----:B------:R-:W-:Y:S02]  /*7fe0*/  SYNCS.ARRIVE.TRANS64.RED.A1T0 RZ, [UR4], RZ ;  /* 0x000000ffffff79a7 */ /* 0x000fe40008100404 */
[----:B------:R2:W4:Y:S04]  /*7ff0*/  SHFL.IDX PT, R15, R22, RZ, 0x1c1f ;  /* 0x001c1fff160f7589 */ /* 0x00052800000e0000 */
[----:B0-----:R2:W-:Y:S04]  /*8000*/  @!P1 ST.E desc[UR42][R4.64], R3 ;  /* 0x0000000304009985 */ /* 0x0015e8000c10192a */
[----:B-1----:R2:W-:Y:S01]  /*8010*/  @!P0 ST.E desc[UR42][R6.64], R0 ;  /* 0x0000000006008985 */ /* 0x0025e2000c10192a */
[----:B------:R-:W-:Y:S05]  /*8020*/  @P2 BRA `(.L_x_35) ;  /* 0x0000000400782947 */ /* 0x000fea0003800000 */
[C---:B--2---:R-:W-:Y:S01]  /*8030*/  VIADD R0, R19.reuse, 0x8 ;  /* 0x0000000813007836 */ /* 0x044fe20000000000 */
[----:B------:R-:W-:Y:S01]  /*8040*/  ULDC UR4, c[0x0][0xac8] ;  /* 0x0002b20000047ab9 */ /* 0x000fe20000000800 */
[C---:B------:R-:W-:Y:S01]  /*8050*/  VIADD R6, R19.reuse, 0x10 ;  /* 0x0000001013067836 */ /* 0x040fe20000000000 */
[C---:B------:R-:W-:Y:S01]  /*8060*/  ISETP.GE.AND P2, PT, R19.reuse, UR4, PT ;  /* 0x0000000413007c0c */ /* 0x040fe2000bf46270 */
[C---:B------:R-:W-:Y:S01]  /*8070*/  VIADD R8, R19.reuse, 0x28 ;  /* 0x0000002813087836 */ /* 0x040fe20000000000 */
[----:B------:R-:W-:Y:S01]  /*8080*/  ISETP.GE.AND P3, PT, R0, UR4, PT ;  /* 0x0000000400007c0c */ /* 0x000fe2000bf66270 */
[C---:B------:R-:W-:Y:S01]  /*8090*/  VIADD R10, R19.reuse, 0x38 ;  /* 0x00000038130a7836 */ /* 0x040fe20000000000 */
[C---:B------:R-:W-:Y:S01]  /*80a0*/  IADD3 R7, R19.reuse, 0x18, RZ ;  /* 0x0000001813077810 */ /* 0x040fe20007ffe0ff */
[C---:B------:R-:W-:Y:S01]  /*80b0*/  VIADD R11, R19.reuse, 0x40 ;  /* 0x00000040130b7836 */ /* 0x040fe20000000000 */
[----:B------:R-:W-:Y:S01]  /*80c0*/  ISETP.GE.AND P0, PT, R6, UR4, PT ;  /* 0x0000000406007c0c */ /* 0x000fe2000bf06270 */
[----:B------:R-:W-:Y:S01]  /*80d0*/  VIADD R12, R19, 0x50 ;  /* 0x00000050130c7836 */ /* 0x000fe20000000000 */
[----:B------:R-:W-:-:S02]  /*80e0*/  ISETP.GE.AND P1, PT, R7, UR4, PT ;  /* 0x0000000407007c0c */ /* 0x000fc4000bf26270 */
[C---:B------:R-:W-:Y:S02]  /*80f0*/  IADD3 R9, R19.reuse, 0x30, RZ ;  /* 0x0000003013097810 */ /* 0x040fe40007ffe0ff */
[----:B------:R-:W-:Y:S01]  /*8100*/  ISETP.GE.AND P5, PT, R10, UR4, PT ;  /* 0x000000040a007c0c */ /* 0x000fe2000bfa6270 */
[----:B---34-:R-:W-:Y:S01]  /*8110*/  @!P2 IMAD.WIDE R2, R19, 0x4, R14 ;  /* 0x000000041302a825 */ /* 0x018fe200078e020e */
[----:B------:R-:W-:Y:S02]  /*8120*/  ISETP.GE.AND P4, PT, R9, UR4, PT ;  /* 0x0000000409007c0c */ /* 0x000fe4000bf86270 */
[----:B------:R-:W-:Y:S02]  /*8130*/  @!P3 LEA.HI R0, R0, R0, RZ, 0x1 ;  /* 0x000000000000b211 */ /* 0x000fe400078f08ff */
[----:B------:R0:W-:Y:S01]  /*8140*/  @!P2 ST.E.64 desc[UR42][R2.64], R24 ;  /* 0x000000180200a985 */ /* 0x0001e2000c101b2a */
[----:B------:R-:W-:Y:S02]  /*8150*/  ISETP.GE.AND P6, PT, R11, UR4, PT ;  /* 0x000000040b007c0c */ /* 0x000fe4000bfc6270 */
[----:B------:R-:W-:Y:S01]  /*8160*/  @!P3 LOP3.LUT R5, R0, 0xfffffffe, RZ, 0xc0, !PT ;  /* 0xfffffffe0005b812 */ /* 0x000fe200078ec0ff */
[----:B------:R-:W-:Y:S01]  /*8170*/  VIADD R0, R19, 0x20 ;  /* 0x0000002013007836 */ /* 0x000fe20000000000 */
[----:B------:R-:W-:-:S02]  /*8180*/  @!P0 LEA.HI R6, R6, R6, RZ, 0x1 ;  /* 0x0000000606068211 */ /* 0x000fc400078f08ff */
[----:B------:R-:W-:Y:S01]  /*8190*/  @!P1 LEA.HI R7, R7, R7, RZ, 0x1 ;  /* 0x0000000707079211 */ /* 0x000fe200078f08ff */
[----:B------:R-:W-:Y:S01]  /*81a0*/  @!P3 IMAD.WIDE R4, R5, 0x4, R14 ;  /* 0x000000040504b825 */ /* 0x000fe200078e020e */
[----:B------:R-:W-:Y:S02]  /*81b0*/  ISETP.GE.AND P2, PT, R0, UR4, PT ;  /* 0x0000000400007c0c */ /* 0x000fe4000bf46270 */
[----:B------:R-:W-:Y:S02]  /*81c0*/  @!P5 LEA.HI R10, R10, R10, RZ, 0x1 ;  /* 0x0000000a0a0ad211 */ /* 0x000fe400078f08ff */
[----:B------:R1:W-:Y:S01]  /*81d0*/  @!P3 ST.E.64 desc[UR42][R4.64], R28 ;  /* 0x0000001c0400b985 */ /* 0x0003e2000c101b2a */
[----:B------:R-:W-:Y:S02]  /*81e0*/  ISETP.GE.AND P3, PT, R8, UR4, PT ;  /* 0x0000000408007c0c */ /* 0x000fe4000bf66270 */
[----:B0-----:R-:W-:Y:S02]  /*81f0*/  @!P0 LOP3.LUT R3, R6, 0xfffffffe, RZ, 0xc0, !PT ;  /* 0xfffffffe06038812 */ /* 0x001fe400078ec0ff */
[----:B------:R-:W-:-:S02]  /*8200*/  @!P4 LEA.HI R6, R9, R9, RZ, 0x1 ;  /* 0x000000090906c211 */ /* 0x000fc400078f08ff */
[----:B------:R-:W-:Y:S01]  /*8210*/  @!P5 LOP3.LUT R13, R10, 0xfffffffe, RZ, 0xc0, !PT ;  /* 0xfffffffe0a0dd812 */ /* 0x000fe200078ec0ff */
[--C-:B------:R-:W-:Y:S01]  /*8220*/  @!P0 IMAD.WIDE R2, R3, 0x4, R14.reuse ;  /* 0x0000000403028825 */ /* 0x100fe200078e020e */
[----:B------:R-:W-:Y:S02]  /*8230*/  @!P2 LEA.HI R0, R0, R0, RZ, 0x1 ;  /* 0x000000000000a211 */ /* 0x000fe400078f08ff */
[----:B------:R-:W-:Y:S02]  /*8240*/  IADD3 R18, R19, 0x60, RZ ;  /* 0x0000006013127810 */ /* 0x000fe40007ffe0ff */
[----:B------:R0:W-:Y:S01]  /*8250*/  @!P0 ST.E.64 desc[UR42][R2.64], R32 ;  /* 0x0000002002008985 */ /* 0x0001e2000c101b2a */
[----:B-1----:R-:W-:Y:S02]  /*8260*/  @!P1 LOP3.LUT R5, R7, 0xfffffffe, RZ, 0xc0, !PT ;  /* 0xfffffffe07059812 */ /* 0x002fe400078ec0ff */
[----:B------:R-:W-:Y:S02]  /*8270*/  @!P3 LEA.HI R8, R8, R8, RZ, 0x1 ;  /* 0x000000080808b211 */ /* 0x000fe400078f08ff */
[----:B------:R-:W-:Y:S01]  /*8280*/  @!P2 LOP3.LUT R7, R0, 0xfffffffe, RZ, 0xc0, !PT ;  /* 0xfffffffe0007a812 */ /* 0x000fe200078ec0ff */
[----:B------:R-:W-:Y:S01]  /*8290*/  @!P1 IMAD.WIDE R4, R5, 0x4, R14 ;  /* 0x0000000405049825 */ /* 0x000fe200078e020e */
[----:B------:R-:W-:-:S02]  /*82a0*/  @!P3 LOP3.LUT R9, R8, 0xfffffffe, RZ, 0xc0, !PT ;  /* 0xfffffffe0809b812 */ /* 0x000fc400078ec0ff */
[----:B------:R-:W-:Y:S02]  /*82b0*/  @!P6 LEA.HI R0, R11, R11, RZ, 0x1 ;  /* 0x0000000b0b00e211 */ /* 0x000fe400078f08ff */
[----:B------:R-:W-:Y:S01]  /*82c0*/  @!P4 LOP3.LUT R11, R6, 0xfffffffe, RZ, 0xc0, !PT ;  /* 0xfffffffe060bc812 */ /* 0x000fe200078ec0ff */
[--C-:B------:R-:W-:Y:S01]  /*82d0*/  @!P2 IMAD.WIDE R6, R7, 0x4, R14.reuse ;  /* 0x000000040706a825 */ /* 0x100fe200078e020e */
[----:B------:R-:W-:Y:S01]  /*82e0*/  @!P6 LOP3.LUT R21, R0, 0xfffffffe, RZ, 0xc0, !PT ;  /* 0xfffffffe0015e812 */ /* 0x000fe200078ec0ff */
[----:B------:R1:W-:Y:S01]  /*82f0*/  @!P1 ST.E.64 desc[UR42][R4.64], R36 ;  /* 0x0000002404009985 */ /* 0x0003e2000c101b2a */
[----:B------:R-:W-:Y:S01]  /*8300*/  IADD3 R0, R19, 0x48, RZ ;  /* 0x0000004813007810 */ /* 0x000fe20007ffe0ff */
[--C-:B0-----:R-:W-:Y:S01]  /*8310*/  @!P3 IMAD.WIDE R2, R9, 0x4, R14.reuse ;  /* 0x000000040902b825 */ /* 0x101fe200078e020e */
[----:B------:R-:W-:Y:S01]  /*8320*/  ISETP.GE.AND P1, PT, R12, UR4, PT ;  /* 0x000000040c007c0c */ /* 0x000fe2000bf26270 */
[----:B------:R0:W-:Y:S01]  /*8330*/  @!P2 ST.E.64 desc[UR42][R6.64], R40 ;  /* 0x000000280600a985 */ /* 0x0001e2000c101b2a */
[----:B------:R-:W-:Y:S01]  /*8340*/  ISETP.GE.AND P0, PT, R0, UR4, PT ;  /* 0x0000000400007c0c */ /* 0x000fe2000bf06270 */
[----:B------:R-:W-:-:S02]  /*8350*/  @!P5 IMAD.WIDE R8, R13, 0x4, R14 ;  /* 0x000000040d08d825 */ /* 0x000fc400078e020e */
[----:B------:R2:W-:Y:S01]  /*8360*/  @!P3 ST.E.64 desc[UR42][R2.64], R44 ;  /* 0x0000002c0200b985 */ /* 0x0005e2000c101b2a */
[----:B------:R-:W-:Y:S01]  /*8370*/  ISETP.GE.AND P3, PT, R18, UR4, PT ;  /* 0x0000000412007c0c */ /* 0x000fe2000bf66270 */
[----:B------:R-:W-:Y:S02]  /*8380*/  VIADD R13, R19, 0x58 ;  /* 0x00000058130d7836 */ /* 0x000fe40000000000 */
[----:B-1----:R-:W-:-:S03]  /*8390*/  @!P4 IMAD.WIDE R4, R11, 0x4, R14 ;  /* 0x000000040b04c825 */ /* 0x002fc600078e020e */
[----:B------:R-:W-:Y:S02]  /*83a0*/  ISETP.GE.AND P2, PT, R13, UR4, PT ;  /* 0x000000040d007c0c */ /* 0x000fe4000bf46270 */
[----:B------:R-:W-:Y:S01]  /*83b0*/  @!P1 LEA.HI R12, R12, R12, RZ, 0x1 ;  /* 0x0000000c0c0c9211 */ /* 0x000fe200078f08ff */
[----:B------:R-:W-:Y:S01]  /*83c0*/  @!P6 IMAD.WIDE R10, R21, 0x4, R14 ;  /* 0x00000004150ae825 */ /* 0x000fe200078e020e */
[----:B------:R1:W-:Y:S01]  /*83d0*/  @!P4 ST.E.64 desc[UR42][R4.64], R48 ;  /* 0x000000300400c985 */ /* 0x0003e2000c101b2a */
[----:B------:R-:W-:Y:S02]  /*83e0*/  @!P0 LEA.HI R0, R0, R0, RZ, 0x1 ;  /* 0x0000000000008211 */ /* 0x000fe400078f08ff */
[C---:B0-----:R-:W-:Y:S01]  /*83f0*/  VIADD R6, R19.reuse, 0x68 ;  /* 0x0000006813067836 */ /* 0x041fe20000000000 */
[C---:B--2---:R-:W-:Y:S01]  /*8400*/  IADD3 R3, R19.reuse, 0x78, RZ ;  /* 0x0000007813037810 */ /* 0x044fe20007ffe0ff */
[----:B------:R-:W-:Y:S01]  /*8410*/  VIADD R7, R19, 0x70 ;  /* 0x0000007013077836 */ /* 0x000fe20000000000 */
[----:B------:R0:W-:Y:S01]  /*8420*/  @!P5 ST.E.64 desc[UR42][R8.64], R52 ;  /* 0x000000340800d985 */ /* 0x0001e2000c101b2a */
[----:B------:R-:W-:-:S02]  /*8430*/  @!P3 LEA.HI R18, R18, R18, RZ, 0x1 ;  /* 0x000000121212b211 */ /* 0x000fc400078f08ff */
[----:B------:R-:W-:Y:S01]  /*8440*/  ISETP.GE.AND P4, PT, R6, UR4, PT ;  /* 0x0000000406007c0c */ /* 0x000fe2000bf86270 */
[----:B------:R2:W-:Y:S01]  /*8450*/  @!P6 ST.E.64 desc[UR42][R10.64], R56 ;  /* 0x000000380a00e985 */ /* 0x0005e2000c101b2a */
[----:B------:R-:W-:Y:S02]  /*8460*/  ISETP.GE.AND P6, PT, R3, UR4, PT ;  /* 0x0000000403007c0c */ /* 0x000fe4000bfc6270 */
[----:B------:R-:W-:Y:S02]  /*8470*/  ISETP.GE.AND P5, PT, R7, UR4, PT ;  /* 0x0000000407007c0c */ /* 0x000fe4000bfa6270 */
[----:B------:R-:W-:Y:S02]  /*8480*/  @!P2 LEA.HI R13, R13, R13, RZ, 0x1 ;  /* 0x0000000d0d0da211 */ /* 0x000fe400078f08ff */
[----:B-1----:R-:W-:Y:S02]  /*8490*/  @!P1 LOP3.LUT R5, R12, 0xfffffffe, RZ, 0xc0, !PT ;  /* 0xfffffffe0c059812 */ /* 0x002fe400078ec0ff */
[----:B0-----:R-:W-:-:S03]  /*84a0*/  @!P3 LOP3.LUT R9, R18, 0xfffffffe, RZ, 0xc0, !PT ;  /* 0xfffffffe1209b812 */ /* 0x001fc600078ec0ff */
[----:B------:R-:W-:Y:S02]  /*84b0*/  @!P4 LEA.HI R6, R6, R6, RZ, 0x1 ;  /* 0x000000060606c211 */ /* 0x000fe400078f08ff */
[----:B------:R-:W-:Y:S01]  /*84c0*/  @!P6 LEA.HI R4, R3, R3, RZ, 0x1 ;  /* 0x000000030304e211 */ /* 0x000fe200078f08ff */
[----:B------:R-:W-:Y:S01]  /*84d0*/  @!P3 IMAD.WIDE R8, R9, 0x4, R14 ;  /* 0x000000040908b825 */ /* 0x000fe200078e020e */
[----:B------:R-:W-:Y:S02]  /*84e0*/  @!P5 LEA.HI R2, R7, R7, RZ, 0x1 ;  /* 0x000000070702d211 */ /* 0x000fe400078f08ff */
[----:B------:R-:W-:Y:S02]  /*84f0*/  @!P0 LOP3.LUT R3, R0, 0xfffffffe, RZ, 0xc0, !PT ;  /* 0xfffffffe00038812 */ /* 0x000fe400078ec0ff */
[----:B------:R-:W-:Y:S02]  /*8500*/  @!P2 LOP3.LUT R7, R13, 0xfffffffe, RZ, 0xc0, !PT ;  /* 0xfffffffe0d07a812 */ /* 0x000fe400078ec0ff */
[----:B--2---:R-:W-:-:S02]  /*8510*/  @!P4 LOP3.LUT R11, R6, 0xfffffffe, RZ, 0xc0, !PT ;  /* 0xfffffffe060bc812 */ /* 0x004fc400078ec0ff */
[----:B------:R-:W-:Y:S01]  /*8520*/  @!P5 LOP3.LUT R13, R2, 0xfffffffe, RZ, 0xc0, !PT ;  /* 0xfffffffe020dd812 */ /* 0x000fe200078ec0ff */
[----:B------:R-:W-:Y:S01]  /*8530*/  @!P0 IMAD.WIDE R2, R3, 0x4, R14 ;  /* 0x0000000403028825 */ /* 0x000fe200078e020e */
[----:B------:R-:W-:-:S03]  /*8540*/  @!P6 LOP3.LUT R21, R4, 0xfffffffe, RZ, 0xc0, !PT ;  /* 0xfffffffe0415e812 */ /* 0x000fc600078ec0ff */
[--C-:B------:R-:W-:Y:S01]  /*8550*/  @!P1 IMAD.WIDE R4, R5, 0x4, R14.reuse ;  /* 0x0000000405049825 */ /* 0x100fe200078e020e */
[----:B------:R0:W-:Y:S03]  /*8560*/  @!P0 ST.E.64 desc[UR42][R2.64], R60 ;  /* 0x0000003c02008985 */ /* 0x0001e6000c101b2a */
[--C-:B------:R-:W-:Y:S01]  /*8570*/  @!P2 IMAD.WIDE R6, R7, 0x4, R14.reuse ;  /* 0x000000040706a825 */ /* 0x100fe200078e020e */
[----:B------:R0:W-:Y:S03]  /*8580*/  @!P1 ST.E.64 desc[UR42][R4.64], R64 ;  /* 0x0000004004009985 */ /* 0x0001e6000c101b2a */
[--C-:B------:R-:W-:Y:S01]  /*8590*/  @!P4 IMAD.WIDE R10, R11, 0x4, R14.reuse ;  /* 0x000000040b0ac825 */ /* 0x100fe200078e020e */
[----:B------:R0:W-:Y:S03]  /*85a0*/  @!P2 ST.E.64 desc[UR42][R6.64], R68 ;  /* 0x000000440600a985 */ /* 0x0001e6000c101b2a */
[--C-:B------:R-:W-:Y:S01]  /*85b0*/  @!P5 IMAD.WIDE R12, R13, 0x4, R14.reuse ;  /* 0x000000040d0cd825 */ /* 0x100fe200078e020e */
[----:B------:R0:W-:Y:S03]  /*85c0*/  @!P3 ST.E.64 desc[UR42][R8.64], R72 ;  /* 0x000000480800b985 */ /* 0x0001e6000c101b2a */
[----:B------:R-:W-:Y:S01]  /*85d0*/  @!P6 IMAD.WIDE R14, R21, 0x4, R14 ;  /* 0x00000004150ee825 */ /* 0x000fe200078e020e */
[----:B------:R0:W-:Y:S04]  /*85e0*/  @!P4 ST.E.64 desc[UR42][R10.64], R76 ;  /* 0x0000004c0a00c985 */ /* 0x0001e8000c101b2a */
[----:B------:R0:W-:Y:S04]  /*85f0*/  @!P5 ST.E.64 desc[UR42][R12.64], R80 ;  /* 0x000000500c00d985 */ /* 0x0001e8000c101b2a */
[----:B------:R0:W-:Y:S02]  /*8600*/  @!P6 ST.E.64 desc[UR42][R14.64], R84 ;  /* 0x000000540e00e985 */ /* 0x0001e4000c101b2a */
.L_x_35:
[----:B------:R-:W-:Y:S05]  /*8610*/  BSYNC B0 ;  /* 0x0000000000007941 */ /* 0x000fea0003800000 */
.L_x_34:
[----:B------:R-:W-:Y:S01]  /*8620*/  ISETP.GE.AND P0, PT, R16, R17, PT ;  /* 0x000000111000720c */ /* 0x000fe20003f06270 */
[----:B0-----:R0:W1:Y:S04]  /*8630*/  SHFL.IDX PT, R13, R22, 0x1, 0x1c1f ;  /* 0x003c1f00160d7f89 */ /* 0x00106800000e0000 */
[----:B------:R0:W0:Y:S08]  /*8640*/  SHFL.IDX PT, R12, R20, 0x1, 0x1c1f ;  /* 0x003c1f00140c7f89 */ /* 0x00003000000e0000 */
[----:B------:R-:W-:Y:S05]  /*8650*/  @P0 BRA `(.L_x_10) ;  /* 0x0000004400cc0947 */ /* 0x000fea0003800000 */
[----:B------:R-:W-:Y:S01]  /*8660*/  ULDC UR4, c[0x0][0xac8] ;  /* 0x0002b20000047ab9 */ /* 0x000fe20000000800 */
[C---:B--2---:R-:W-:Y:S01]  /*8670*/  VIADD R0, R19.reuse, 0x8 ;  /* 0x0000000813007836 */ /* 0x044fe20000000000 */
[C---:B------:R-:W-:Y:S01]  /*8680*/  ISETP.GE.AND P0, PT, R19.reuse, UR4, PT ;  /* 0x0000000413007c0c */ /* 0x040fe2000bf06270 */
[C---:B------:R-:W-:Y:S01]  /*8690*/  VIADD R4, R19.reuse, 0x10 ;  /* 0x0000001013047836 */ /* 0x040fe20000000000 */
[C---:B------:R-:W-:Y:S01]  /*86a0*/  IADD3 R6, R19.reuse, 0x18, RZ ;  /* 0x0000001813067810 */ /* 0x040fe20007ffe0ff */
[C---:B------:R-:W-:Y:S01]  /*86b0*/  VIADD R8, R19.reuse, 0x20 ;  /* 0x0000002013087836 */ /* 0x040fe20000000000 */
[----:B------:R-:W-:Y:S01]  /*86c0*/  ISETP.GE.AND P5, PT, R0, UR4, PT ;  /* 0x0000000400007c0c */ /* 0x000fe2000bfa6270 */
[C---:B------:R-:W-:Y:S01]  /*86d0*/  VIADD R9, R19.reuse, 0x28 ;  /* 0x0000002813097836 */ /* 0x040fe20000000000 */
[----:B------:R-:W-:Y:S01]  /*86e0*/  ISETP.GE.AND P6, PT, R4, UR4, PT ;  /* 0x0000000404007c0c */ /* 0x000fe2000bfc6270 */
[C---:B------:R-:W-:Y:S01]  /*86f0*/  VIADD R11, R19.reuse, 0x38 ;  /* 0x00000038130b7836 */ /* 0x040fe20000000000 */
[C---:B------:R-:W-:Y:S01]  /*8700*/  IADD3 R10, R19.reuse, 0x30, RZ ;  /* 0x00000030130a7810 */ /* 0x040fe20007ffe0ff */
[C---:B------:R-:W-:Y:S01]  /*8710*/  VIADD R16, R19.reuse, 0x40 ;  /* 0x0000004013107836 */ /* 0x040fe20000000000 */
[----:B------:R-:W-:Y:S01]  /*8720*/  ISETP.GE.AND P4, PT, R8, UR4, PT ;  /* 0x0000000408007c0c */ /* 0x000fe2000bf86270 */
[----:B0-----:R-:W-:Y:S01]  /*8730*/  VIADD R20, R19, 0x70 ;  /* 0x0000007013147836 */ /* 0x001fe20000000000 */
[----:B------:R-:W-:Y:S01]  /*8740*/  ISETP.GE.AND P3, PT, R9, UR4, PT ;  /* 0x0000000409007c0c */ /* 0x000fe2000bf66270 */
[----:B-1----:R-:W-:Y:S01]  /*8750*/  @!P0 IMAD.WIDE R2, R19, 0x4, R12 ;  /* 0x0000000413028825 */ /* 0x002fe200078e020c */
[----:B------:R-:W-:-:S02]  /*8760*/  ISETP.GE.AND P2, PT, R10, UR4, PT ;  /* 0x000000040a007c0c */ /* 0x000fc4000bf46270 */
[----:B------:R-:W-:Y:S02]  /*8770*/  ISETP.GE.AND P1, PT, R11, UR4, PT ;  /* 0x000000040b007c0c */ /* 0x000fe4000bf26270 */
[----:B------:R0:W-:Y:S01]  /*8780*/  @!P0 ST.E.64 desc[UR42][R2.64], R26 ;  /* 0x0000001a02008985 */ /* 0x0001e2000c101b2a */
[----:B------:R-:W-:Y:S02]  /*8790*/  ISETP.GE.AND P0, PT, R6, UR4, PT ;  /* 0x0000000406007c0c */ /* 0x000fe4000bf06270 */
[----:B------:R-:W-:Y:S02]  /*87a0*/  @!P5 LEA.HI R0, R0, R0, RZ, 0x1 ;  /* 0x000000000000d211 */ /* 0x000fe400078f08ff */
[----:B------:R-:W-:Y:S02]  /*87b0*/  @!P6 LEA.HI R4, R4, R4, RZ, 0x1 ;  /* 0x000000040404e211 */ /* 0x000fe400078f08ff */
[----:B------:R-:W-:Y:S02]  /*87c0*/  @!P5 LOP3.LUT R5, R0, 0xfffffffe, RZ, 0xc0, !PT ;  /* 0xfffffffe0005d812 */ /* 0x000fe400078ec0ff */
[----:B------:R-:W-:-:S02]  /*87d0*/  @!P6 LOP3.LUT R7, R4, 0xfffffffe, RZ, 0xc0, !PT ;  /* 0xfffffffe0407e812 */ /* 0x000fc400078ec0ff */
[----:B------:R-:W-:Y:S02]  /*87e0*/  @!P4 LEA.HI R8, R8, R8, RZ, 0x1 ;  /* 0x000000080808c211 */ /* 0x000fe400078f08ff */
[----:B------:R-:W-:Y:S01]  /*87f0*/  @!P3 LEA.HI R0, R9, R9, RZ, 0x1 ;  /* 0x000000090900b211 */ /* 0x000fe200078f08ff */
[--C-:B0-----:R-:W-:Y:S01]  /*8800*/  @!P5 IMAD.WIDE R2, R5, 0x4, R12.reuse ;  /* 0x000000040502d825 */ /* 0x101fe200078e020c */
[----:B------:R-:W-:Y:S02]  /*8810*/  @!P0 LEA.HI R6, R6, R6, RZ, 0x1 ;  /* 0x0000000606068211 */ /* 0x000fe400078f08ff */
[----:B------:R-:W-:Y:S01]  /*8820*/  @!P2 LEA.HI R10, R10, R10, RZ, 0x1 ;  /* 0x0000000a0a0aa211 */ /* 0x000fe200078f08ff */
[----:B------:R-:W-:Y:S01]  /*8830*/  @!P6 IMAD.WIDE R4, R7, 0x4, R12 ;  /* 0x000000040704e825 */ /* 0x000fe200078e020c */
[----:B---3--:R-:W-:Y:S01]  /*8840*/  @!P1 LEA.HI R14, R11, R11, RZ, 0x1 ;  /* 0x0000000b0b0e9211 */ /* 0x008fe200078f08ff */
[----:B------:R0:W-:Y:S01]  /*8850*/  @!P5 ST.E.64 desc[UR42][R2.64], R30 ;  /* 0x0000001e0200d985 */ /* 0x0001e2000c101b2a */
[----:B------:R-:W-:-:S02]  /*8860*/  @!P0 LOP3.LUT R7, R6, 0xfffffffe, RZ, 0xc0, !PT ;  /* 0xfffffffe06078812 */ /* 0x000fc400078ec0ff */
[----:B------:R-:W-:Y:S01]  /*8870*/  @!P4 LOP3.LUT R9, R8, 0xfffffffe, RZ, 0xc0, !PT ;  /* 0xfffffffe0809c812 */ /* 0x000fe200078ec0ff */
[----:B------:R1:W-:Y:S01]  /*8880*/  @!P6 ST.E.64 desc[UR42][R4.64], R34 ;  /* 0x000000220400e985 */ /* 0x0003e2000c101b2a */
[----:B------:R-:W-:Y:S01]  /*8890*/  @!P3 LOP3.LUT R11, R0, 0xfffffffe, RZ, 0xc0, !PT ;  /* 0xfffffffe000bb812 */ /* 0x000fe200078ec0ff */
[C---:B------:R-:W-:Y:S01]  /*88a0*/  VIADD R0, R19.reuse, 0x50 ;  /* 0x0000005013007836 */ /* 0x040fe20000000000 */
[----:B----4-:R-:W-:Y:S02]  /*88b0*/  @!P2 LOP3.LUT R15, R10, 0xfffffffe, RZ, 0xc0, !PT ;  /* 0xfffffffe0a0fa812 */ /* 0x010fe400078ec0ff */
[----:B------:R-:W-:Y:S01]  /*88c0*/  @!P1 LOP3.LUT R17, R14, 0xfffffffe, RZ, 0xc0, !PT ;  /* 0xfffffffe0e119812 */ /* 0x000fe200078ec0ff */
[C---:B------:R-:W-:Y:S01]  /*88d0*/  VIADD R14, R19.reuse, 0x58 ;  /* 0x00000058130e7836 */ /* 0x040fe20000000000 */
[----:B------:R-:W-:Y:S02]  /*88e0*/  IADD3 R18, R19, 0x48, RZ ;  /* 0x0000004813127810 */ /* 0x000fe40007ffe0ff */
[----:B------:R-:W-:Y:S01]  /*88f0*/  ISETP.GE.AND P5, PT, R16, UR4, PT ;  /* 0x0000000410007c0c */ /* 0x000fe2000bfa6270 */
[----:B0-----:R-:W-:Y:S01]  /*8900*/  @!P0 IMAD.WIDE R2, R7, 0x4, R12 ;  /* 0x0000000407028825 */ /* 0x001fe200078e020c */
[----:B------:R-:W-:-:S03]  /*8910*/  ISETP.GE.AND P6, PT, R18, UR4, PT ;  /* 0x0000000412007c0c */ /* 0x000fc6000bfc6270 */
[--C-:B-1----:R-:W-:Y:S01]  /*8920*/  @!P4 IMAD.WIDE R4, R9, 0x4, R12.reuse ;  /* 0x000000040904c825 */ /* 0x102fe200078e020c */
[----:B------:R0:W-:Y:S01]  /*8930*/  @!P0 ST.E.64 desc[UR42][R2.64], R38 ;  /* 0x0000002602008985 */ /* 0x0001e2000c101b2a */
[----:B------:R-:W-:Y:S02]  /*8940*/  ISETP.GE.AND P0, PT, R0, UR4, PT ;  /* 0x0000000400007c0c */ /* 0x000fe4000bf06270 */
[--C-:B------:R-:W-:Y:S01]  /*8950*/  @!P3 IMAD.WIDE R6, R11, 0x4, R12.reuse ;  /* 0x000000040b06b825 */ /* 0x100fe200078e020c */
[----:B------:R1:W-:Y:S01]  /*8960*/  @!P4 ST.E.64 desc[UR42][R4.64], R42 ;  /* 0x0000002a0400c985 */ /* 0x0003e2000c101b2a */
[----:B------:R-:W-:Y:S02]  /*8970*/  ISETP.GE.AND P4, PT, R20, UR4, PT ;  /* 0x0000000414007c0c */ /* 0x000fe4000bf86270 */
[----:B------:R-:W-:Y:S01]  /*8980*/  @!P2 IMAD.WIDE R8, R15, 0x4, R12 ;  /* 0x000000040f08a825 */ /* 0x000fe200078e020c */
[----:B------:R2:W-:Y:S01]  /*8990*/  @!P3 ST.E.64 desc[UR42][R6.64], R46 ;  /* 0x0000002e0600b985 */ /* 0x0005e2000c101b2a */
[----:B------:R-:W-:-:S02]  /*89a0*/  IADD3 R15, R19, 0x60, RZ ;  /* 0x00000060130f7810 */ /* 0x000fc40007ffe0ff */
[----:B------:R-:W-:Y:S01]  /*89b0*/  @!P1 IMAD.WIDE R10, R17, 0x4, R12 ;  /* 0x00000004110a9825 */ /* 0x000fe200078e020c */
[----:B------:R3:W-:Y:S01]  /*89c0*/  @!P2 ST.E.64 desc[UR42][R8.64], R50 ;  /* 0x000000320800a985 */ /* 0x0007e2000c101b2a */
[----:B------:R-:W-:Y:S02]  /*89d0*/  ISETP.GE.AND P2, PT, R15, UR4, PT ;  /* 0x000000040f007c0c */ /* 0x000fe4000bf46270 */
[----:B------:R-:W-:Y:S01]  /*89e0*/  VIADD R17, R19, 0x68 ;  /* 0x0000006813117836 */ /* 0x000fe20000000000 */
[----:B------:R4:W-:Y:S01]  /*89f0*/  @!P1 ST.E.64 desc[UR42][R10.64], R54 ;  /* 0x000000360a009985 */ /* 0x0009e2000c101b2a */
[----:B------:R-:W-:Y:S02]  /*8a00*/  ISETP.GE.AND P1, PT, R14, UR4, PT ;  /* 0x000000040e007c0c */ /* 0x000fe4000bf26270 */
[----:B------:R-:W-:Y:S02]  /*8a10*/  @!P5 LEA.HI R16, R16, R16, RZ, 0x1 ;  /* 0x000000101010d211 */ /* 0x000fe400078f08ff */
[----:B------:R-:W-:-:S02]  /*8a20*/  ISETP.GE.AND P3, PT, R17, UR4, PT ;  /* 0x0000000411007c0c */ /* 0x000fc4000bf66270 */
[----:B------:R-:W-:Y:S02]  /*8a30*/  @!P6 LEA.HI R18, R18, R18, RZ, 0x1 ;  /* 0x000000121212e211 */ /* 0x000fe400078f08ff */
[----:B0-----:R-:W-:Y:S02]  /*8a40*/  @!P5 LOP3.LUT R3, R16, 0xfffffffe, RZ, 0xc0, !PT ;  /* 0xfffffffe1003d812 */ /* 0x001fe400078ec0ff */
[----:B-1----:R-:W-:Y:S02]  /*8a50*/  @!P6 LOP3.LUT R5, R18, 0xfffffffe, RZ, 0xc0, !PT ;  /* 0xfffffffe1205e812 */ /* 0x002fe400078ec0ff */
[----:B------:R-:W-:Y:S01]  /*8a60*/  @!P0 LEA.HI R0, R0, R0, RZ, 0x1 ;  /* 0x0000000000008211 */ /* 0x000fe200078f08ff */
[--C-:B------:R-:W-:Y:S01]  /*8a70*/  @!P5 IMAD.WIDE R2, R3, 0x4, R12.reuse ;  /* 0x000000040302d825 */ /* 0x100fe200078e020c */
[----:B------:R-:W-:Y:S02]  /*8a80*/  @!P1 LEA.HI R14, R14, R14, RZ, 0x1 ;  /* 0x0000000e0e0e9211 */ /* 0x000fe400078f08ff */
[----:B------:R-:W-:Y:S01]  /*8a90*/  @!P2 LEA.HI R15, R15, R15, RZ, 0x1 ;  /* 0x0000000f0f0fa211 */ /* 0x000fe200078f08ff */
[----:B------:R-:W-:Y:S01]  /*8aa0*/  @!P6 IMAD.WIDE R4, R5, 0x4, R12 ;  /* 0x000000040504e825 */ /* 0x000fe200078e020c */
[----:B------:R-:W-:Y:S01]  /*8ab0*/  @!P3 LEA.HI R17, R17, R17, RZ, 0x1 ;  /* 0x000000111111b211 */ /* 0x000fe200078f08ff */
[----:B------:R0:W-:Y:S01]  /*8ac0*/  @!P5 ST.E.64 desc[UR42][R2.64], R58 ;  /* 0x0000003a0200d985 */ /* 0x0001e2000c101b2a */
[----:B------:R-:W-:-:S02]  /*8ad0*/  @!P4 LEA.HI R20, R20, R20, RZ, 0x1 ;  /* 0x000000141414c211 */ /* 0x000fc400078f08ff */
[----:B--2---:R-:W-:Y:S01]  /*8ae0*/  @!P0 LOP3.LUT R7, R0, 0xfffffffe, RZ, 0xc0, !PT ;  /* 0xfffffffe00078812 */ /* 0x004fe200078ec0ff */
[----:B------:R1:W-:Y:S01]  /*8af0*/  @!P6 ST.E.64 desc[UR42][R4.64], R62 ;  /* 0x0000003e0400e985 */ /* 0x0003e2000c101b2a */
[----:B---3--:R-:W-:Y:S02]  /*8b00*/  @!P1 LOP3.LUT R9, R14, 0xfffffffe, RZ, 0xc0, !PT ;  /* 0xfffffffe0e099812 */ /* 0x008fe400078ec0ff */
[----:B------:R-:W-:Y:S02]  /*8b10*/  @!P2 LOP3.LUT R15, R15, 0xfffffffe, RZ, 0xc0, !PT ;  /* 0xfffffffe0f0fa812 */ /* 0x000fe400078ec0ff */
[----:B------:R-:W-:Y:S02]  /*8b20*/  @!P3 LOP3.LUT R17, R17, 0xfffffffe, RZ, 0xc0, !PT ;  /* 0xfffffffe1111b812 */ /* 0x000fe400078ec0ff */
[----:B----4-:R-:W-:Y:S02]  /*8b30*/  @!P4 LOP3.LUT R11, R20, 0xfffffffe, RZ, 0xc0, !PT ;  /* 0xfffffffe140bc812 */ /* 0x010fe400078ec0ff */
[----:B------:R-:W-:Y:S01]  /*8b40*/  IADD3 R19, R19, 0x78, RZ ;  /* 0x0000007813137810 */ /* 0x000fe20007ffe0ff */
[----:B0-----:R-:W-:-:S04]  /*8b50*/  @!P0 IMAD.WIDE R2, R7, 0x4, R12 ;  /* 0x0000000407028825 */ /* 0x001fc800078e020c */
[--C-:B-1----:R-:W-:Y:S01]  /*8b60*/  @!P1 IMAD.WIDE R4, R9, 0x4, R12.reuse ;  /* 0x0000000409049825 */ /* 0x102fe200078e020c */
[----:B------:R0:W-:Y:S01]  /*8b70*/  @!P0 ST.E.64 desc[UR42][R2.64], R66 ;  /* 0x0000004202008985 */ /* 0x0001e2000c101b2a */
[----:B------:R-:W-:Y:S02]  /*8b80*/  ISETP.GE.AND P0, PT, R19, UR4, PT ;  /* 0x0000000413007c0c */ /* 0x000fe4000bf06270 */
[--C-:B------:R-:W-:Y:S01]  /*8b90*/  @!P2 IMAD.WIDE R6, R15, 0x4, R12.reuse ;  /* 0x000000040f06a825 */ /* 0x100fe200078e020c */
[----:B------:R0:W-:Y:S03]  /*8ba0*/  @!P1 ST.E.64 desc[UR42][R4.64], R70 ;  /* 0x0000004604009985 */ /* 0x0001e6000c101b2a */
[--C-:B------:R-:W-:Y:S01]  /*8bb0*/  @!P3 IMAD.WIDE R8, R17, 0x4, R12.reuse ;  /* 0x000000041108b825 */ /* 0x100fe200078e020c */
[----:B------:R0:W-:Y:S03]  /*8bc0*/  @!P2 ST.E.64 desc[UR42][R6.64], R74 ;  /* 0x0000004a0600a985 */ /* 0x0001e6000c101b2a */
[----:B------:R-:W-:Y:S01]  /*8bd0*/  @!P4 IMAD.WIDE R10, R11, 0x4, R12 ;  /* 0x000000040b0ac825 */ /* 0x000fe200078e020c */
[----:B------:R0:W-:Y:S04]  /*8be0*/  @!P3 ST.E.64 desc[UR42][R8.64], R78 ;  /* 0x0000004e0800b985 */ /* 0x0001e8000c101b2a */
[----:B------:R0:W-:Y:S01]  /*8bf0*/  @!P4 ST.E.64 desc[UR42][R10.64], R82 ;  /* 0x000000520a00c985 */ /* 0x0001e2000c101b2a */
[----:B------:R-:W-:Y:S05]  /*8c00*/  @P0 BRA `(.L_x_10) ;  /* 0x0000004000600947 */ /* 0x000fea0003800000 */
[----:B------:R-:W-:-:S04]  /*8c10*/  LEA.HI R19, R19, R19, RZ, 0x1 ;  /* 0x0000001313137211 */ /* 0x000fc800078f08ff */
[----:B0-----:R-:W-:-:S05]  /*8c20*/  LOP3.LUT R3, R19, 0xfffffffe, RZ, 0xc0, !PT ;  /* 0xfffffffe13037812 */ /* 0x001fca00078ec0ff */
[----:B------:R-:W-:-:S05]  /*8c30*/  IMAD.WIDE R2, R3, 0x4, R12 ;  /* 0x0000000403027825 */ /* 0x000fca00078e020c */
[----:B------:R0:W-:Y:S01]  /*8c40*/  ST.E.64 desc[UR42][R2.64], R86 ;  /* 0x0000005602007985 */ /* 0x0001e2000c101b2a */
[----:B------:R-:W-:Y:S05]  /*8c50*/  BRA `(.L_x_10) ;  /* 0x00000040004c7947 */ /* 0x000fea0003800000 */
.L_x_33:
[----:B------:R-:W0:Y:S02]  /*8c60*/  S2R R0, SR_TID.X ;  /* 0x0000000000007919 */ /* 0x000e240000002100 */
[----:B0-----:R-:W-:-:S05]  /*8c70*/  VIADD R2, R0, 0xffffff80 ;  /* 0xffffff8000027836 */ /* 0x001fca0000000000 */
[----:B------:R-:W-:-:S13]  /*8c80*/  ISETP.GT.AND P0, PT, R2, 0x7f, PT ;  /* 0x0000007f0200780c */ /* 0x000fda0003f04270 */
[----:B------:R-:W-:Y:S05]  /*8c90*/  @P0 BRA `(.L_x_10) ;  /* 0x00000040003c0947 */ /* 0x000fea0003800000 */
[----:B------:R-:W0:Y:S01]  /*8ca0*/  S2R R3, SR_CTAID.X ;  /* 0x0000000000037919 */ /* 0x000e220000002500 */
[----:B------:R-:W1:Y:S01]  /*8cb0*/  LDC R6, c[0x0][0xbe8] ;  /* 0x0002fa00ff067b82 */ /* 0x000e620000000800 */
[----:B------:R-:W-:Y:S01]  /*8cc0*/  ULDC UR4, c[0x0][0xa88] ;  /* 0x0002a20000047ab9 */ /* 0x000fe20000000800 */
[----:B0-----:R-:W-:Y:S02]  /*8cd0*/  IMAD R0, R3, 0x80, R0 ;  /* 0x0000008003007824 */ /* 0x001fe400078e0200 */
[----:B-1----:R-:W-:-:S03]  /*8ce0*/  IMAD R3, R6, UR4, RZ ;  /* 0x0000000406037c24 */ /* 0x002fc6000f8e02ff */
[----:B------:R-:W-:-:S04]  /*8cf0*/  IADD3 R0, R0, -0x80, RZ ;  /* 0xffffff8000007810 */ /* 0x000fc80007ffe0ff */
[----:B------:R-:W-:-:S13]  /*8d00*/  ISETP.GE.AND P0, PT, R0, R3, PT ;  /* 0x000000030000720c */ /* 0x000fda0003f06270 */
[----:B------:R-:W-:Y:S05]  /*8d10*/  @P0 BRA `(.L_x_10) ;  /* 0x00000040001c0947 */ /* 0x000fea0003800000 */
[----:B------:R-:W-:Y:S01]  /*8d20*/  ISETP.NE.AND P0, PT, R6, 0x1, PT ;  /* 0x000000010600780c */ /* 0x000fe20003f05270 */
[----:B------:R-:W0:Y:S01]  /*8d30*/  S2UR UR4, SR_CTAID.Z ;  /* 0x00000000000479c3 */ /* 0x000e220000002700 */
[----:B------:R-:W-:Y:S01]  /*8d40*/  SHF.R.S32.HI R5, RZ, 0x1f, R16 ;  /* 0x0000001fff057819 */ /* 0x000fe20000011410 */
[----:B------:R-:W-:Y:S02]  /*8d50*/  ULDC.64 UR6, c[0x0][0xbd0] ;  /* 0x0002f40000067ab9 */ /* 0x000fe40000000a00 */
[----:B------:R-:W-:-:S04]  /*8d60*/  IMAD.WIDE.U32 R2, R16, UR6, RZ ;  /* 0x0000000610027c25 */ /* 0x000fc8000f8e00ff */
[----:B------:R-:W1:Y:S01]  /*8d70*/  LDC.64 R12, c[0x0][0xbd8] ;  /* 0x0002f600ff0c7b82 */ /* 0x000e620000000a00 */
[----:B------:R-:W-:-:S04]  /*8d80*/  IMAD R5, R5, UR6, RZ ;  /* 0x0000000605057c24 */ /* 0x000fc8000f8e02ff */
[----:B------:R-:W-:Y:S02]  /*8d90*/  IMAD R5, R16, UR7, R5 ;  /* 0x0000000710057c24 */ /* 0x000fe4000f8e0205 */
[----:B------:R-:W-:Y:S01]  /*8da0*/  IMAD.MOV R16, RZ, RZ, -R16 ;  /* 0x000000ffff107224 */ /* 0x000fe200078e0a10 */
[----:B------:R-:W2:Y:S01]  /*8db0*/  @P0 LDC R9, c[0x0][0xbec] ;  /* 0x0002fb00ff090b82 */ /* 0x000ea20000000800 */
[----:B------:R-:W-:Y:S01]  /*8dc0*/  IMAD.IADD R3, R3, 0x1, R5 ;  /* 0x0000000103037824 */ /* 0x000fe200078e0205 */
[----:B------:R-:W-:-:S06]  /*8dd0*/  MOV R5, R0 ;  /* 0x0000000000057202 */ /* 0x000fcc0000000f00 */
[----:B------:R-:W3:Y:S01]  /*8de0*/  S2UR UR8, SR_CTAID.Y ;  /* 0x00000000000879c3 */ /* 0x000ee20000002600 */
[----:B0-----:R-:W-:-:S07]  /*8df0*/  USHF.R.S32.HI UR5, URZ, 0x1f, UR4 ;  /* 0x0000001f3f057899 */ /* 0x001fce0008011404 */
[----:B------:R-:W3:Y:S01]  /*8e00*/  LDC R7, c[0x0][0xc50] ;  /* 0x00031400ff077b82 */ /* 0x000ee20000000800 */
[C---:B-1----:R-:W-:Y:S02]  /*8e10*/  IMAD R8, R12.reuse, UR5, RZ ;  /* 0x000000050c087c24 */ /* 0x042fe4000f8e02ff */
[----:B------:R-:W-:-:S04]  /*8e20*/  IMAD.WIDE.U32 R2, R12, UR4, R2 ;  /* 0x000000040c027c25 */ /* 0x000fc8000f8e0002 */
[----:B------:R-:W-:Y:S01]  /*8e30*/  IMAD R13, R13, UR4, R8 ;  /* 0x000000040d0d7c24 */ /* 0x000fe2000f8e0208 */
[----:B------:R-:W0:Y:S01]  /*8e40*/  @P0 LDC R11, c[0x0][0xbf0] ;  /* 0x0002fc00ff0b0b82 */ /* 0x000e220000000800 */
[----:B--2---:R-:W-:Y:S01]  /*8e50*/  @P0 IMAD.HI.U32 R4, R0, R9, RZ ;  /* 0x0000000900040227 */ /* 0x004fe200078e00ff */
[----:B------:R-:W-:-:S03]  /*8e60*/  ULDC.64 UR4, c[0x0][0xbe0] ;  /* 0x0002f80000047ab9 */ /* 0x000fc60000000a00 */
[----:B------:R-:W-:Y:S02]  /*8e70*/  IMAD.IADD R3, R13, 0x1, R3 ;  /* 0x000000010d037824 */ /* 0x000fe400078e0203 */
[----:B---3--:R-:W-:-:S04]  /*8e80*/  IMAD R9, R7, R16, UR8 ;  /* 0x0000000807097e24 */ /* 0x008fc8000f8e0210 */
[----:B------:R-:W-:Y:S01]  /*8e90*/  IMAD.WIDE.U32 R2, R9, UR4, R2 ;  /* 0x0000000409027c25 */ /* 0x000fe2000f8e0002 */
[----:B0-----:R-:W-:Y:S02]  /*8ea0*/  @P0 SHF.R.U32.HI R5, RZ, R11, R4 ;  /* 0x0000000bff050219 */ /* 0x001fe40000011604 */
[----:B------:R-:W-:Y:S02]  /*8eb0*/  SHF.R.S32.HI R4, RZ, 0x1f, R9 ;  /* 0x0000001fff047819 */ /* 0x000fe40000011409 */
[----:B------:R-:W-:Y:S01]  /*8ec0*/  IADD3 R2, P0, R5, R2, RZ ;  /* 0x0000000205027210 */ /* 0x000fe20007f1e0ff */
[----:B------:R-:W-:Y:S02]  /*8ed0*/  IMAD.MOV R7, RZ, RZ, -R5 ;  /* 0x000000ffff077224 */ /* 0x000fe400078e0a05 */
[----:B------:R-:W-:Y:S02]  /*8ee0*/  IMAD R4, R4, UR4, RZ ;  /* 0x0000000404047c24 */ /* 0x000fe4000f8e02ff */
[----:B------:R-:W-:-:S02]  /*8ef0*/  IMAD R7, R6, R7, R0 ;  /* 0x0000000706077224 */ /* 0x000fc400078e0200 */
[----:B------:R-:W-:Y:S01]  /*8f00*/  IMAD R4, R9, UR5, R4 ;  /* 0x0000000509047c24 */ /* 0x000fe2000f8e0204 */
[----:B------:R-:W-:Y:S01]  /*8f10*/  SHF.R.S32.HI R9, RZ, 0x1f, R5 ;  /* 0x0000001fff097819 */ /* 0x000fe20000011405 */
[----:B------:R-:W-:Y:S01]  /*8f20*/  ULDC.64 UR4, c[0x0][0xbc8] ;  /* 0x0002f20000047ab9 */ /* 0x000fe20000000a00 */
[----:B------:R-:W-:Y:S02]  /*8f30*/  SHF.R.S32.HI R0, RZ, 0x1f, R7 ;  /* 0x0000001fff007819 */ /* 0x000fe40000011407 */
[----:B------:R-:W-:-:S03]  /*8f40*/  IADD3.X R3, R9, R3, R4, P0, !PT ;  /* 0x0000000309037210 */ /* 0x000fc600007fe404 */
[----:B------:R-:W-:Y:S02]  /*8f50*/  IMAD R0, R0, UR4, RZ ;  /* 0x0000000400007c24 */ /* 0x000fe4000f8e02ff */
[----:B------:R-:W-:-:S04]  /*8f60*/  IMAD.WIDE.U32 R2, R7, UR4, R2 ;  /* 0x0000000407027c25 */ /* 0x000fc8000f8e0002 */
[----:B------:R-:W-:Y:S01]  /*8f70*/  IMAD R5, R7, UR5, R0 ;  /* 0x0000000507057c24 */ /* 0x000fe2000f8e0200 */
[----:B------:R-:W-:Y:S02]  /*8f80*/  ULDC.64 UR4, c[0x0][0xba8] ;  /* 0x0002ea0000047ab9 */ /* 0x000fe40000000a00 */
[----:B------:R-:W-:Y:S02]  /*8f90*/  LEA R4, P0, R2, UR4, 0x2 ;  /* 0x0000000402047c11 */ /* 0x000fe4000f8010ff */
[----:B------:R-:W-:-:S04]  /*8fa0*/  IADD3 R3, R3, R5, RZ ;  /* 0x0000000503037210 */ /* 0x000fc80007ffe0ff */
[----:B------:R-:W-:Y:S01]  /*8fb0*/  LEA.HI.X R5, R2, UR5, R3, 0x2, P0 ;  /* 0x0000000502057c11 */ /* 0x000fe200080f1403 */
[----:B------:R-:W-:-:S05]  /*8fc0*/  IMAD.MOV.U32 R3, RZ, RZ, -0x800000 ;  /* 0xff800000ff037424 */ /* 0x000fca00078e00ff */
[----:B------:R3:W-:Y:S01]  /*8fd0*/  STG.E desc[UR42][R4.64], R3 ;  /* 0x0000000304007986 */ /* 0x0007e2000c10192a */
[----:B------:R-:W-:Y:S05]  /*8fe0*/  BRA `(.L_x_10) ;  /* 0x0000003c00687947 */ /* 0x000fea0003800000 */
.L_x_8:
[----:B------:R-:W-:-:S08]  /*8ff0*/  NOP ;  /* 0x0000000000007918 */ /* 0x000fd00000000000 */
[----:B0-----:R-:W0:-:S00]  /*9000*/  USETMAXREG.DEALLOC.CTAPOOL 0x18 ;  /* 0x00000018000079c8 */ /* 0x001e0000080e0500 */
[----:B0-----:R-:W-:Y:S01]  /*9010*/  LOP3.LUT R0, R0, 0x3, RZ, 0xc0, !PT ;  /* 0x0000000300007812 */ /* 0x001fe200078ec0ff */
[----:B------:R-:W0:Y:S05]  /*9020*/  S2R R18, SR_CTAID.Z ;  /* 0x0000000000127919 */ /* 0x000e2a0000002700 */
[----:B------:R-:W1:Y:S01]  /*9030*/  S2UR UR6, SR_CTAID.Y ;  /* 0x00000000000679c3 */ /* 0x000e620000002600 */
[----:B------:R-:W2:Y:S02]  /*9040*/  SHFL.IDX PT, R0, R0, RZ, 0x1f ;  /* 0x00001fff00007589 */ /* 0x000ea400000e0000 */
[----:B--2---:R-:W-:-:S13]  /*9050*/  ISETP.NE.AND P0, PT, R0, RZ, PT ;  /* 0x000000ff0000720c */ /* 0x004fda0003f05270 */
[----:B01----:R-:W-:Y:S05]  /*9060*/  @!P0 BRA `(.L_x_36) ;  /* 0x0000000000288947 */ /* 0x003fea0003800000 */
[----:B------:R-:W-:Y:S01]  /*9070*/  ULDC UR7, c[0x0][0xc50] ;  /* 0x0003140000077ab9 */ /* 0x000fe20000000800 */
[----:B------:R-:W-:Y:S01]  /*9080*/  UMOV UR36, UR6 ;  /* 0x0000000600247c82 */ /* 0x000fe20008000000 */
[----:B------:R-:W-:-:S06]  /*9090*/  UISETP.NE.AND UP0, UPT, UR7, 0x1, UPT ;  /* 0x000000010700788c */ /* 0x000fcc000bf05270 */
[----:B------:R-:W-:-:S13]  /*90a0*/  PLOP3.LUT P0, PT, PT, PT, UP0, 0x80, 0x0 ;  /* 0x000000000000781c */ /* 0x000fda0003f0f008 */
[----:B------:R-:W-:Y:S05]  /*90b0*/  @!P0 BRA `(.L_x_37) ;  /* 0x0000000000308947 */ /* 0x000fea0003800000 */
[----:B------:R-:W-:Y:S01]  /*90c0*/  ULDC UR4, c[0x0][0xc54] ;  /* 0x0003150000047ab9 */ /* 0x000fe20000000800 */
[----:B------:R-:W-:Y:S01]  /*90d0*/  ULDC UR36, c[0x0][0xc58] ;  /* 0x0003160000247ab9 */ /* 0x000fe20000000800 */
[----:B------:R-:W-:-:S04]  /*90e0*/  UIMAD.WIDE.U32 UR4, UR6, UR4, URZ ;  /* 0x00000004060472a5 */ /* 0x000fc8000f8e003f */
[----:B------:R-:W-:Y:S01]  /*90f0*/  USHF.R.U32.HI UR36, URZ, UR36, UR5 ;  /* 0x000000243f247299 */ /* 0x000fe20008011605 */
[----:B------:R-:W-:Y:S11]  /*9100*/  BRA `(.L_x_37) ;  /* 0x00000000001c7947 */ /* 0x000ff60003800000 */
.L_x_36:
[----:B------:R-:W-:Y:S01]  /*9110*/  ULDC UR7, c[0x0][0xc50] ;  /* 0x0003140000077ab9 */ /* 0x000fe20000000800 */
[----:B------:R-:W-:Y:S01]  /*9120*/  UMOV UR36, UR6 ;  /* 0x0000000600247c82 */ /* 0x000fe20008000000 */
[----:B------:R-:W-:-:S11]  /*9130*/  UISETP.NE.AND UP0, UPT, UR7, 0x1, UPT ;  /* 0x000000010700788c */ /* 0x000fd6000bf05270 */
[----:B------:R-:W-:Y:S01]  /*9140*/  @UP0 ULDC UR4, c[0x0][0xc54] ;  /* 0x0003150000040ab9 */ /* 0x000fe20000000800 */
[----:B------:R-:W-:Y:S01]  /*9150*/  @UP0 ULDC UR8, c[0x0][0xc58] ;  /* 0x0003160000080ab9 */ /* 0x000fe20000000800 */
[----:B------:R-:W-:-:S04]  /*9160*/  UIMAD.WIDE.U32 UR4, UR6, UR4, URZ ;  /* 0x00000004060472a5 */ /* 0x000fc8000f8e003f */
[----:B------:R-:W-:-:S12]  /*9170*/  @UP0 USHF.R.U32.HI UR36, URZ, UR8, UR5 ;  /* 0x000000083f240299 */ /* 0x000fd80008011605 */
.L_x_37:
[----:B------:R-:W-:Y:S01]  /*9180*/  ISETP.GE.AND P0, PT, R18, RZ, PT ;  /* 0x000000ff1200720c */ /* 0x000fe20003f06270 */
[----:B------:R-:W-:Y:S01]  /*9190*/  UIADD3 UR4, -UR36, URZ, URZ ;  /* 0x0000003f24047290 */ /* 0x000fe2000fffe13f */
[----:B------:R-:W-:Y:S01]  /*91a0*/  IMAD.MOV.U32 R9, RZ, RZ, 0x1 ;  /* 0x00000001ff097424 */ /* 0x000fe200078e00ff */
[----:B------:R-:W-:Y:S01]  /*91b0*/  MOV R0, RZ ;  /* 0x000000ff00007202 */ /* 0x000fe20000000f00 */
[----:B------:R-:W-:Y:S01]  /*91c0*/  IMAD.MOV.U32 R3, RZ, RZ, 0x1 ;  /* 0x00000001ff037424 */ /* 0x000fe200078e00ff */
[----:B------:R-:W-:-:S08]  /*91d0*/  UIMAD UR4, UR7, UR4, UR6 ;  /* 0x00000004070472a4 */ /* 0x000fd0000f8e0206 */
[----:B------:R-:W-:Y:S05]  /*91e0*/  @!P0 BRA `(.L_x_38) ;  /* 0x0000003800288947 */ /* 0x000fea0003800000 */
[----:B------:R-:W-:Y:S01]  /*91f0*/  ULDC.64 UR6, c[0x0][0x418] ;  /* 0x0001060000067ab9 */ /* 0x000fe20000000a00 */
[----:B------:R-:W-:Y:S01]  /*9200*/  ULDC UR5, c[0x0][0x424] ;  /* 0x0001090000057ab9 */ /* 0x000fe20000000800 */
[----:B------:R-:W-:Y:S01]  /*9210*/  UISETP.NE.U32.AND UP0, UPT, UR6, URZ, UPT ;  /* 0x0000003f0600728c */ /* 0x000fe2000bf05070 */
[----:B------:R0:W-:Y:S01]  /*9220*/  STL [R1+0xc], RZ ;  /* 0x00000cff01007387 */ /* 0x0001e20000100800 */
[----:B------:R-:W-:Y:S02]  /*9230*/  ULOP3.LUT UR40, UR4, 0xffff, URZ, 0xc0, !UPT ;  /* 0x0000ffff04287892 */ /* 0x000fe4000f8ec03f */
[----:B------:R-:W-:Y:S01]  /*9240*/  UISETP.NE.AND.EX UP0, UPT, UR7, URZ, UPT, UP0 ;  /* 0x0000003f0700728c */ /* 0x000fe2000bf05300 */
[----:B------:R-:W-:-:S03]  /*9250*/  ULDC UR6, c[0x0][0x2f0] ;  /* 0x0000bc0000067ab9 */ /* 0x000fc60000000800 */
[----:B------:R-:W-:-:S04]  /*9260*/  USEL UR5, UR5, 0x1, UP0 ;  /* 0x0000000105057887 */ /* 0x000fc80008000000 */
[----:B------:R-:W-:-:S04]  /*9270*/  UIMAD UR5, UR5, UR6, URZ ;  /* 0x00000006050572a4 */ /* 0x000fc8000f8e023f */
[----:B------:R-:W-:Y:S02]  /*9280*/  UISETP.GE.AND UP0, UPT, UR5, 0x1, UPT ;  /* 0x000000010500788c */ /* 0x000fe4000bf06270 */
[----:B------:R-:W-:-:S04]  /*9290*/  UIADD3 UR5, UR5, 0x7f, URZ ;  /* 0x0000007f05057890 */ /* 0x000fc8000fffe03f */
[----:B------:R-:W-:Y:S01]  /*92a0*/  PLOP3.LUT P0, PT, PT, PT, UP0, 0x80, 0x0 ;  /* 0x000000000000781c */ /* 0x000fe20003f0f008 */
[----:B------:R-:W-:-:S04]  /*92b0*/  USHF.R.S32.HI UR6, URZ, 0x1f, UR5 ;  /* 0x0000001f3f067899 */ /* 0x000fc80008011405 */
[----:B------:R-:W-:-:S04]  /*92c0*/  ULEA.HI UR6, UR6, UR5, URZ, 0x7 ;  /* 0x0000000506067291 */ /* 0x000fc8000f8f383f */
[----:B------:R-:W-:-:S04]  /*92d0*/  USHF.R.S32.HI UR39, URZ, 0x7, UR6 ;  /* 0x000000073f277899 */ /* 0x000fc80008011406 */
[----:B0-----:R-:W-:Y:S08]  /*92e0*/  @!P0 BRA `(.L_x_39) ;  /* 0x00000000007c8947 */ /* 0x001ff00003800000 */
[----:B------:R-:W-:-:S04]  /*92f0*/  USHF.R.U32.HI UR4, URZ, 0x10, UR4 ;  /* 0x000000103f047899 */ /* 0x000fc80008011604 */
[----:B------:R-:W-:-:S11]  /*9300*/  UISETP.NE.AND UP0, UPT, UR4, URZ, UPT ;  /* 0x0000003f0400728c */ /* 0x000fd6000bf05270 */
[----:B------:R-:W-:Y:S02]  /*9310*/  @!UP0 ULDC UR4, c[0x0][0x9f0] ;  /* 0x00027c0000048ab9 */ /* 0x000fe40000000800 */
[----:B------:R-:W-:Y:S01]  /*9320*/  IMAD.U32 R6, RZ, RZ, UR4 ;  /* 0x00000004ff067e24 */ /* 0x000fe2000f8e00ff */
[----:B------:R-:W-:-:S04]  /*9330*/  UIADD3 UR5, UR39, -0x1, UR4 ;  /* 0xffffffff27057890 */ /* 0x000fc8000fffe004 */
[-C--:B------:R-:W-:Y:S02]  /*9340*/  IABS R0, R6.reuse ;  /* 0x0000000600007213 */ /* 0x080fe40000000000 */
[----:B------:R-:W-:Y:S02]  /*9350*/  IABS R6, R6 ;  /* 0x0000000600067213 */ /* 0x000fe40000000000 */
[----:B------:R-:W0:Y:S08]  /*9360*/  I2F.RP R4, R0 ;  /* 0x0000000000047306 */ /* 0x000e300000209400 */
[----:B0-----:R-:W0:Y:S02]  /*9370*/  MUFU.RCP R4, R4 ;  /* 0x0000000400047308 */ /* 0x001e240000001000 */
[----:B0-----:R-:W-:-:S06]  /*9380*/  IADD3 R2, R4, 0xffffffe, RZ ;  /* 0x0ffffffe04027810 */ /* 0x001fcc0007ffe0ff */
[----:B------:R0:W1:Y:S02]  /*9390*/  F2I.FTZ.U32.TRUNC.NTZ R3, R2 ;  /* 0x0000000200037305 */ /* 0x000064000021f000 */
[----:B0-----:R-:W-:Y:S02]  /*93a0*/  IMAD.MOV.U32 R2, RZ, RZ, RZ ;  /* 0x000000ffff027224 */ /* 0x001fe400078e00ff */
[----:B-1----:R-:W-:-:S04]  /*93b0*/  IMAD.MOV R5, RZ, RZ, -R3 ;  /* 0x000000ffff057224 */ /* 0x002fc800078e0a03 */
[----:B------:R-:W-:-:S04]  /*93c0*/  IMAD R5, R5, R0, RZ ;  /* 0x0000000005057224 */ /* 0x000fc800078e02ff */
[----:B------:R-:W-:Y:S01]  /*93d0*/  IMAD.HI.U32 R3, R3, R5, R2 ;  /* 0x0000000503037227 */ /* 0x000fe200078e0002 */
[----:B------:R-:W-:Y:S01]  /*93e0*/  MOV R5, UR5 ;  /* 0x0000000500057c02 */ /* 0x000fe20008000f00 */
[----:B------:R-:W-:-:S03]  /*93f0*/  ULOP3.LUT UR5, UR5, UR4, URZ, 0x3c, !UPT ;  /* 0x0000000405057292 */ /* 0x000fc6000f8e3c3f */
[----:B------:R-:W-:Y:S01]  /*9400*/  IABS R2, R5 ;  /* 0x0000000500027213 */ /* 0x000fe20000000000 */
[----:B------:R-:W-:Y:S02]  /*9410*/  IMAD.MOV R5, RZ, RZ, -R6 ;  /* 0x000000ffff057224 */ /* 0x000fe400078e0a06 */
[----:B------:R-:W-:Y:S02]  /*9420*/  ISETP.LE.AND P2, PT, RZ, UR5, PT ;  /* 0x00000005ff007c0c */ /* 0x000fe4000bf43270 */
[----:B------:R-:W-:-:S04]  /*9430*/  IMAD.HI.U32 R3, R3, R2, RZ ;  /* 0x0000000203037227 */ /* 0x000fc800078e00ff */
[----:B------:R-:W-:-:S05]  /*9440*/  IMAD R5, R3, R5, R2 ;  /* 0x0000000503057224 */ /* 0x000fca00078e0202 */
[----:B------:R-:W-:-:S13]  /*9450*/  ISETP.GT.U32.AND P1, PT, R0, R5, PT ;  /* 0x000000050000720c */ /* 0x000fda0003f24070 */
[----:B------:R-:W-:Y:S01]  /*9460*/  @!P1 IMAD.IADD R5, R5, 0x1, -R0 ;  /* 0x0000000105059824 */ /* 0x000fe200078e0a00 */
[----:B------:R-:W-:Y:S02]  /*9470*/  @!P1 IADD3 R3, R3, 0x1, RZ ;  /* 0x0000000103039810 */ /* 0x000fe40007ffe0ff */
[----:B------:R-:W-:Y:S02]  /*9480*/  ISETP.NE.AND P1, PT, RZ, UR4, PT ;  /* 0x00000004ff007c0c */ /* 0x000fe4000bf25270 */
[----:B------:R-:W-:-:S13]  /*9490*/  ISETP.GE.U32.AND P0, PT, R5, R0, PT ;  /* 0x000000000500720c */ /* 0x000fda0003f06070 */
[----:B------:R-:W-:-:S04]  /*94a0*/  @P0 VIADD R3, R3, 0x1 ;  /* 0x0000000103030836 */ /* 0x000fc80000000000 */
[----:B------:R-:W-:Y:S01]  /*94b0*/  @!P2 IMAD.MOV R3, RZ, RZ, -R3 ;  /* 0x000000ffff03a224 */ /* 0x000fe200078e0a03 */
[----:B------:R-:W-:-:S05]  /*94c0*/  @!P1 LOP3.LUT R3, RZ, UR4, RZ, 0x33, !PT ;  /* 0x00000004ff039c12 */ /* 0x000fca000f8e33ff */
[----:B------:R0:W-:Y:S02]  /*94d0*/  STL [R1+0xc], R3 ;  /* 0x00000c0301007387 */ /* 0x0001e40000100800 */
.L_x_39:
[----:B------:R-:W2:Y:S01]  /*94e0*/  LDL R2, [R1+0xc] ;  /* 0x00000c0001027983 */ /* 0x000ea20000100800 */
[----:B0-----:R-:W-:Y:S02]  /*94f0*/  IMAD.MOV.U32 R3, RZ, RZ, 0x1 ;  /* 0x00000001ff037424 */ /* 0x001fe400078e00ff */
[----:B--2---:R-:W-:-:S05]  /*9500*/  IMAD R0, R2, UR40, RZ ;  /* 0x0000002802007c24 */ /* 0x004fca000f8e02ff */
[----:B------:R-:W-:Y:S01]  /*9510*/  VIADDMNMX R17, R0, R2, UR39, PT ;  /* 0x0000002700117e46 */ /* 0x000fe2000b800102 */
[----:B------:R0:W-:Y:S03]  /*9520*/  STL [R1+0x8], R0 ;  /* 0x0000080001007387 */ /* 0x0001e60000100800 */
[----:B------:R-:W-:Y:S01]  /*9530*/  ISETP.GT.AND P0, PT, R17, R0, PT ;  /* 0x000000001100720c */ /* 0x000fe20003f04270 */
[----:B------:R1:W-:Y:S01]  /*9540*/  STL [R1+0x10], R17 ;  /* 0x0000101101007387 */ /* 0x0003e20000100800 */
[----:B0-----:R-:W-:-:S11]  /*9550*/  MOV R0, RZ ;  /* 0x000000ff00007202 */ /* 0x001fd60000000f00 */
[----:B-1----:R-:W-:Y:S05]  /*9560*/  @!P0 BRA `(.L_x_38) ;  /* 0x0000003400488947 */ /* 0x002fea0003800000 */
[----:B------:R-:W0:Y:S01]  /*9570*/  S2UR UR4, SR_CgaCtaId ;  /* 0x00000000000479c3 */ /* 0x000e220000008800 */
[----:B------:R-:W-:Y:S02]  /*9580*/  UMOV UR38, 0x400 ;  /* 0x0000040000267882 */ /* 0x000fe40000000000 */
[----:B0-----:R-:W-:-:S04]  /*9590*/  ULEA UR38, UR4, UR38, 0x18 ;  /* 0x0000002604267291 */ /* 0x001fc8000f8ec03f */
[----:B------:R-:W-:-:S04]  /*95a0*/  UIADD3 UR4, UR38, 0x1c400, URZ ;  /* 0x0001c40026047890 */ /* 0x000fc8000fffe03f */
[----:B------:R-:W-:-:S06]  /*95b0*/  ULOP3.LUT UP0, URZ, UR4, 0x3ff, URZ, 0xc0, !UPT ;  /* 0x000003ff043f7892 */ /* 0x000fcc000f80c03f */
[----:B------:R-:W-:-:S13]  /*95c0*/  PLOP3.LUT P0, PT, PT, PT, UP0, 0x80, 0x0 ;  /* 0x000000000000781c */ /* 0x000fda0003f0f008 */
[----:B------:R-:W-:Y:S05]  /*95d0*/  @!P0 BRA `(.L_x_40) ;  /* 0x0000000000408947 */ /* 0x000fea0003800000 */
[----:B------:R-:W-:Y:S01]  /*95e0*/  MOV R2, 0x0 ;  /* 0x0000000000027802 */ /* 0x000fe20000000f00 */
[----:B------:R-:W-:Y:S01]  /*95f0*/  ULDC.64 UR6, c[0x4][0x118] ;  /* 0x0100460000067ab9 */ /* 0x000fe20000000a00 */
[----:B------:R-:W-:Y:S01]  /*9600*/  ULDC.64 UR8, c[0x4][0x120] ;  /* 0x0100480000087ab9 */ /* 0x000fe20000000a00 */
[----:B------:R-:W-:Y:S01]  /*9610*/  ULDC.64 UR4, c[0x4][0x70] ;  /* 0x01001c0000047ab9 */ /* 0x000fe20000000a00 */
[----:B------:R-:W-:Y:S01]  /*9620*/  IMAD.U32 R4, RZ, RZ, UR6 ;  /* 0x00000006ff047e24 */ /* 0x000fe2000f8e00ff */
[----:B------:R-:W-:Y:S01]  /*9630*/  MOV R5, UR7 ;  /* 0x0000000700057c02 */ /* 0x000fe20008000f00 */
[----:B------:R-:W0:Y:S01]  /*9640*/  LDC.64 R2, c[0x4][R2] ;  /* 0x0100000002027b82 */ /* 0x000e220000000a00 */
[----:B------:R-:W-:Y:S01]  /*9650*/  IMAD.U32 R6, RZ, RZ, UR8 ;  /* 0x00000008ff067e24 */ /* 0x000fe2000f8e00ff */
[----:B------:R-:W-:Y:S01]  /*9660*/  MOV R10, UR4 ;  /* 0x00000004000a7c02 */ /* 0x000fe20008000f00 */
[----:B------:R-:W-:Y:S01]  /*9670*/  IMAD.U32 R7, RZ, RZ, UR9 ;  /* 0x00000009ff077e24 */ /* 0x000fe2000f8e00ff */
[----:B------:R-:W-:Y:S01]  /*9680*/  MOV R12, 0x1 ;  /* 0x00000001000c7802 */ /* 0x000fe20000000f00 */
[----:B------:R-:W-:-:S02]  /*9690*/  IMAD.U32 R11, RZ, RZ, UR5 ;  /* 0x00000005ff0b7e24 */ /* 0x000fc4000f8e00ff */
[----:B------:R-:W-:Y:S02]  /*96a0*/  IMAD.MOV.U32 R8, RZ, RZ, 0x70 ;  /* 0x00000070ff087424 */ /* 0x000fe400078e00ff */
[----:B------:R-:W-:-:S07]  /*96b0*/  IMAD.MOV.U32 R13, RZ, RZ, RZ ;  /* 0x000000ffff0d7224 */ /* 0x000fce00078e00ff */
[----:B------:R-:W-:-:S07]  /*96c0*/  LEPC R20, `(.L_x_40) ;  /* 0x000000001014794e */ /* 0x000fce0000000000 */
[----:B0-----:R-:W-:Y:S05]  /*96d0*/  CALL.ABS.NOINC R2 ;  /* 0x0000000002007343 */ /* 0x001fea0003c00000 */
.L_x_40:
        /* <DEDUP_REMOVED lines=8> */
[----:B------:R0:W1:Y:S01]  /*9760*/  LDC.64 R2, c[0x4][R16] ;  /* 0x0100000010027b82 */ /* 0x0000620000000a00 */
[----:B------:R-:W-:Y:S01]  /*9770*/  IMAD.U32 R4, RZ, RZ, UR6 ;  /* 0x00000006ff047e24 */ /* 0x000fe2000f8e00ff */
[----:B------:R-:W-:Y:S01]  /*9780*/  MOV R5, UR7 ;  /* 0x0000000700057c02 */ /* 0x000fe20008000f00 */
[----:B------:R-:W-:Y:S01]  /*9790*/  IMAD.U32 R6, RZ, RZ, UR8 ;  /* 0x00000008ff067e24 */ /* 0x000fe2000f8e00ff */
[----:B------:R-:W-:Y:S01]  /*97a0*/  MOV R10, UR4 ;  /* 0x00000004000a7c02 */ /* 0x000fe20008000f00 */
[----:B------:R-:W-:Y:S01]  /*97b0*/  IMAD.U32 R7, RZ, RZ, UR9 ;  /* 0x00000009ff077e24 */ /* 0x000fe2000f8e00ff */
[----:B------:R-:W-:Y:S01]  /*97c0*/  MOV R12, 0x1 ;  /* 0x00000001000c7802 */ /* 0x000fe20000000f00 */
[----:B------:R-:W-:-:S02]  /*97d0*/  IMAD.U32 R11, RZ, RZ, UR5 ;  /* 0x00000005ff0b7e24 */ /* 0x000fc4000f8e00ff */
[----:B------:R-:W-:Y:S02]  /*97e0*/  IMAD.MOV.U32 R8, RZ, RZ, 0x70 ;  /* 0x00000070ff087424 */ /* 0x000fe400078e00ff */
[----:B0-----:R-:W-:-:S07]  /*97f0*/  IMAD.MOV.U32 R13, RZ, RZ, RZ ;  /* 0x000000ffff0d7224 */ /* 0x001fce00078e00ff */
[----:B------:R-:W-:-:S07]  /*9800*/  LEPC R20, `(.L_x_42) ;  /* 0x000000001014794e */ /* 0x000fce0000000000 */
[----:B-1----:R-:W-:Y:S05]  /*9810*/  CALL.ABS.NOINC R2 ;  /* 0x0000000002007343 */ /* 0x002fea0003c00000 */
.L_x_42:
[----:B------:R0:W1:Y:S01]  /*9820*/  LDC.64 R2, c[0x4][R16] ;  /* 0x0100000010027b82 */ /* 0x0000620000000a00 */
[----:B------:R-:W-:Y:S01]  /*9830*/  ULDC.64 UR6, c[0x4][0x118] ;  /* 0x0100460000067ab9 */ /* 0x000fe20000000a00 */
[----:B------:R-:W-:Y:S01]  /*9840*/  ULDC.64 UR8, c[0x4][0x120] ;  /* 0x0100480000087ab9 */ /* 0x000fe20000000a00 */
[----:B------:R-:W-:Y:S01]  /*9850*/  ULDC.64 UR4, c[0x4][0x80] ;  /* 0x0100200000047ab9 */ /* 0x000fe20000000a00 */
        /* <DEDUP_REMOVED lines=11> */
.L_x_41:
[----:B------:R-:W0:Y:S02]  /*9910*/  LDC.64 R2, c[0x0][0x9f8] ;  /* 0x00027e00ff027b82 */ /* 0x000e240000000a00 */
[----:B0-----:R-:W-:-:S04]  /*9920*/  ISETP.NE.U32.AND P0, PT, R2, RZ, PT ;  /* 0x000000ff0200720c */ /* 0x001fc80003f05070 */
[----:B------:R-:W-:-:S13]  /*9930*/  ISETP.NE.AND.EX P0, PT, R3, RZ, PT, P0 ;  /* 0x000000ff0300720c */ /* 0x000fda0003f05300 */
[----:B------:R-:W0:Y:S02]  /*9940*/  @P0 LDC.64 R2, c[0x0][0x9f8] ;  /* 0x00027e00ff020b82 */ /* 0x000e240000000a00 */
[----:B0-----:R-:W-:-:S05]  /*9950*/  @P0 IMAD.WIDE R2, R18, 0x4, R2 ;  /* 0x0000000412020825 */ /* 0x001fca00078e0202 */
[----:B------:R0:W2:Y:S01]  /*9960*/  @P0 LDG.E R18, desc[UR42][R2.64] ;  /* 0x0000002a02120981 */ /* 0x0000a2000c1e1900 */
[----:B------:R-:W-:Y:S01]  /*9970*/  UMOV UR4, 0xffffffff ;  /* 0xffffffff00047882 */ /* 0x000fe20000000000 */
[----:B------:R-:W-:Y:S01]  /*9980*/  VIADD R17, R17, 0xffffffff ;  /* 0xffffffff11117836 */ /* 0x000fe20000000000 */
[----:B------:R-:W1:Y:S01]  /*9990*/  S2R R16, SR_TID.X ;  /* 0x0000000000107919 */ /* 0x000e620000002100 */
[----:B0-----:R-:W0:Y:S02]  /*99a0*/  LDC.64 R2, c[0x0][0x418] ;  /* 0x00010600ff027b82 */ /* 0x001e240000000a00 */
[----:B0-----:R-:W-:Y:S02]  /*99b0*/  ISETP.NE.U32.AND P0, PT, R2, RZ, PT ;  /* 0x000000ff0200720c */ /* 0x001fe40003f05070 */
[----:B-1----:R-:W-:Y:S02]  /*99c0*/  SHF.R.U32.HI R0, RZ, 0x5, R16 ;  /* 0x00000005ff007819 */ /* 0x002fe40000011610 */
[----:B------:R-:W-:-:S02]  /*99d0*/  ISETP.NE.AND.EX P1, PT, R3, RZ, PT, P0 ;  /* 0x000000ff0300720c */ /* 0x000fc40003f25300 */
[----:B------:R-:W-:Y:S02]  /*99e0*/  LOP3.LUT R0, R0, 0x3, RZ, 0xc0, !PT ;  /* 0x0000000300007812 */ /* 0x000fe400078ec0ff */
[----:B------:R-:W-:-:S05]  /*99f0*/  P2R R4, PR, RZ, 0x2 ;  /* 0x00000002ff047803 */ /* 0x000fca0000000000 */
[----:B------:R0:W-:Y:S01]  /*9a00*/  STL [R1+0x4], R4 ;  /* 0x0000040401007387 */ /* 0x0001e20000100800 */
[----:B--2---:R-:W-:Y:S02]  /*9a10*/  SHF.R.S32.HI R19, RZ, 0x1f, R18 ;  /* 0x0000001fff137819 */ /* 0x004fe40000011412 */
[----:B------:R-:W-:Y:S01]  /*9a20*/  SEL R16, R18, RZ, !P1 ;  /* 0x000000ff12107207 */ /* 0x000fe20004800000 */
[----:B0-----:R-:W-:Y:S06]  /*9a30*/  BRA.DIV UR4, `(.L_x_43) ;  /* 0x0000003604507947 */ /* 0x001fec000b800000 */
[----:B------:R0:W1:Y:S02]  /*9a40*/  SHFL.IDX PT, R14, R0, RZ, 0x1f ;  /* 0x00001fff000e7589 */ /* 0x00006400000e0000 */
.L_x_123:
[----:B------:R-:W-:Y:S02]  /*9a50*/  PLOP3.LUT P2, PT, PT, PT, PT, 0x8, 0x0 ;  /* 0x000000000000781c */ /* 0x000fe40003f4e170 */
[----:B-1----:R-:W-:Y:S02]  /*9a60*/  ISETP.NE.AND P0, PT, R14, RZ, PT ;  /* 0x000000ff0e00720c */ /* 0x002fe40003f05270 */
[----:B0-----:R-:W-:-:S05]  /*9a70*/  P2R R0, PR, RZ, 0x4 ;  /* 0x00000004ff007803 */ /* 0x001fca0000000000 */
[----:B------:R0:W-:Y:S06]  /*9a80*/  STL [R1], R0 ;  /* 0x0000000001007387 */ /* 0x0001ec0000100800 */
[----:B------:R-:W-:Y:S05]  /*9a90*/  @P0 BRA `(.L_x_44) ;  /* 0x00000004000c0947 */ /* 0x000fea0003800000 */
[----:B------:R-:W-:-:S03]  /*9aa0*/  UMOV UR4, 0xffffffff ;  /* 0xffffffff00047882 */ /* 0x000fc60000000000 */
[----:B------:R-:W-:Y:S05]  /*9ab0*/  BRA.DIV UR4, `(.L_x_45) ;  /* 0x0000003604507947 */ /* 0x000fea000b800000 */
[----:B------:R-:W-:-:S13]  /*9ac0*/  ELECT P6, URZ, PT ;  /* 0x00000000003f782f */ /* 0x000fda00038c0000 */
.L_x_126:
[----:B------:R-:W-:Y:S05]  /*9ad0*/  @!P6 BRA `(.L_x_44) ;  /* 0x0000000000fce947 */ /* 0x000fea0003800000 */
[----:B------:R-:W-:Y:S01]  /*9ae0*/  MOV R16, R18 ;  /* 0x0000001200107202 */ /* 0x000fe20000000f00 */
[----:B------:R-:W-:Y:S06]  /*9af0*/  @!P1 BRA `(.L_x_46) ;  /* 0x0000000000449947 */ /* 0x000fec0003800000 */
[----:B------:R-:W1:Y:S01]  /*9b00*/  LDC R6, c[0x0][0x43c] ;  /* 0x00010f00ff067b82 */ /* 0x000e620000000800 */
[----:B------:R-:W-:Y:S02]  /*9b10*/  ULDC.64 UR4, c[0x0][0x428] ;  /* 0x00010a0000047ab9 */ /* 0x000fe40000000a00 */
[----:B------:R-:W-:-:S04]  /*9b20*/  IMAD R7, R19, UR4, RZ ;  /* 0x0000000413077c24 */ /* 0x000fc8000f8e02ff */
[----:B------:R-:W-:Y:S01]  /*9b30*/  IMAD R7, R18, UR5, R7 ;  /* 0x0000000512077c24 */ /* 0x000fe2000f8e0207 */
[----:B-1----:R-:W-:-:S13]  /*9b40*/  ISETP.NE.AND P0, PT, R6, 0x1, PT ;  /* 0x000000010600780c */ /* 0x002fda0003f05270 */
[----:B------:R-:W0:Y:S02]  /*9b50*/  @P0 LDC.64 R4, c[0x0][0x440] ;  /* 0x00011000ff040b82 */ /* 0x000e240000000a00 */
[----:B0-----:R-:W-:-:S04]  /*9b60*/  @P0 IMAD.HI.U32 R0, R17, R4, RZ ;  /* 0x0000000411000227 */ /* 0x001fc800078e00ff */
[----:B------:R-:W-:Y:S01]  /*9b70*/  IMAD.MOV.U32 R4, RZ, RZ, R17 ;  /* 0x000000ffff047224 */ /* 0x000fe200078e0011 */
[----:B------:R-:W-:-:S04]  /*9b80*/  @P0 SHF.R.U32.HI R4, RZ, R5, R0 ;  /* 0x00000005ff040219 */ /* 0x000fc80000011600 */
[--C-:B------:R-:W-:Y:S01]  /*9b90*/  SHF.R.S32.HI R5, RZ, 0x1f, R4.reuse ;  /* 0x0000001fff057819 */ /* 0x100fe20000011404 */
[--C-:B------:R-:W-:Y:S02]  /*9ba0*/  IMAD.MOV R0, RZ, RZ, -R4.reuse ;  /* 0x000000ffff007224 */ /* 0x100fe400078e0a04 */
[----:B------:R-:W-:-:S04]  /*9bb0*/  IMAD.WIDE.U32 R4, R18, UR4, R4 ;  /* 0x0000000412047c25 */ /* 0x000fc8000f8e0004 */
[----:B------:R-:W-:Y:S01]  /*9bc0*/  IMAD R17, R6, R0, R17 ;  /* 0x0000000006117224 */ /* 0x000fe200078e0211 */
[----:B------:R-:W-:Y:S02]  /*9bd0*/  LEA R2, P0, R4, R2, 0x2 ;  /* 0x0000000204027211 */ /* 0x000fe400078010ff */
[----:B------:R-:W-:-:S04]  /*9be0*/  IADD3 R0, R5, R7, RZ ;  /* 0x0000000705007210 */ /* 0x000fc80007ffe0ff */
[----:B------:R-:W-:-:S05]  /*9bf0*/  LEA.HI.X R3, R4, R3, R0, 0x2, P0 ;  /* 0x0000000304037211 */ /* 0x000fca00000f1400 */
[----:B------:R1:W5:Y:S02]  /*9c00*/  LDG.E R16, desc[UR42][R2.64] ;  /* 0x0000002a02107981 */ /* 0x000364000c1e1900 */
.L_x_46:
[----:B0-----:R-:W-:Y:S01]  /*9c10*/  IMAD.MOV.U32 R0, RZ, RZ, 0x1 ;  /* 0x00000001ff007424 */ /* 0x001fe200078e00ff */
[----:B------:R-:W1:Y:S04]  /*9c20*/  S2R R8, SR_TID.X ;  /* 0x0000000000087919 */ /* 0x000e680000002100 */
[----:B------:R-:W-:-:S04]  /*9c30*/  SHF.L.U32 R0, R0, 0x1f, RZ ;  /* 0x0000001f00007819 */ /* 0x000fc800000006ff */
[----:B------:R-:W0:Y:S01]  /*9c40*/  SYNCS.PHASECHK.TRANS64.TRYWAIT P0, [UR38+0x34840], R0 ;  /* 0x03484000ff0075a7 */ /* 0x000e220008000166 */
[----:B-1----:R-:W-:-:S04]  /*9c50*/  LOP3.LUT R2, R8, 0x7f, RZ, 0xc0, !PT ;  /* 0x0000007f08027812 */ /* 0x002fc800078ec0ff */
[----:B------:R-:W-:Y:S01]  /*9c60*/  ISETP.NE.AND P1, PT, R2, RZ, PT ;  /* 0x000000ff0200720c */ /* 0x000fe20003f25270 */
[----:B0-----:R-:W-:-:S12]  /*9c70*/  @!P0 BRA `(.L_x_47) ;  /* 0x0000003400008947 */ /* 0x001fd80003800000 */
.L_x_127:
[----:B------:R-:W-:Y:S05]  /*9c80*/  @P1 BRA `(.L_x_48) ;  /* 0x0000000000181947 */ /* 0x000fea0003800000 */
[----:B------:R-:W1:Y:S01]  /*9c90*/  S2R R2, SR_TID.X ;  /* 0x0000000000027919 */ /* 0x000e620000002100 */
[----:B0-----:R-:W-:-:S04]  /*9ca0*/  IMAD.MOV.U32 R0, RZ, RZ, 0xc000 ;  /* 0x0000c000ff007424 */ /* 0x001fc800078e00ff */
[----:B------:R2:W-:Y:S01]  /*9cb0*/  SYNCS.ARRIVE.TRANS64 RZ, [UR38+0x34830], R0 ;  /* 0x03483000ffff79a7 */ /* 0x0005e20008000026 */
[----:B-1----:R-:W-:-:S13]  /*9cc0*/  LOP3.LUT P0, RZ, R2, 0x1f, RZ, 0xc0, !PT ;  /* 0x0000001f02ff7812 */ /* 0x002fda000780c0ff */
[----:B--2---:R-:W-:Y:S05]  /*9cd0*/  @!P0 BRA `(.L_x_48) ;  /* 0x0000000000048947 */ /* 0x004fea0003800000 */
[----:B------:R-:W-:Y:S01]  /*9ce0*/  BPT.TRAP 0x1 ;  /* 0x000000040000795c */ /* 0x000fe20000300000 */
.L_x_48:
[----:B------:R-:W-:Y:S01]  /*9cf0*/  R2UR UR11, R17 ;  /* 0x00000000110b72ca */ /* 0x000fe200000e0000 */
[----:B------:R-:W-:Y:S01]  /*9d00*/  ULDC.64 UR4, c[0x0][0x198] ;  /* 0x0000660000047ab9 */ /* 0x000fe20000000a00 */
[----:B-----5:R-:W-:Y:S01]  /*9d10*/  R2UR UR13, R16 ;  /* 0x00000000100d72ca */ /* 0x020fe200000e0000 */
[----:B------:R-:W-:Y:S01]  /*9d20*/  UIADD3 UR4, UP0, UR4, 0x370, URZ ;  /* 0x0000037004047890 */ /* 0x000fe2000ff1e03f */
[----:B------:R-:W-:Y:S01]  /*9d30*/  PLOP3.LUT P0, PT, PT, PT, PT, 0x80, 0x0 ;  /* 0x000000000000781c */ /* 0x000fe20003f0f070 */
[----:B------:R-:W-:Y:S02]  /*9d40*/  UIADD3 UR8, UR38, 0x1c400, URZ ;  /* 0x0001c40026087890 */ /* 0x000fe4000fffe03f */
[----:B------:R-:W-:Y:S01]  /*9d50*/  UIADD3 UR9, UR38, 0x34830, URZ ;  /* 0x0003483026097890 */ /* 0x000fe2000fffe03f */
[----:B0-----:R-:W-:Y:S01]  /*9d60*/  P2R R0, PR, RZ, 0x1 ;  /* 0x00000001ff007803 */ /* 0x001fe20000000000 */
[----:B------:R-:W-:Y:S02]  /*9d70*/  UIADD3.X UR5, URZ, UR5, URZ, UP0, !UPT ;  /* 0x000000053f057290 */ /* 0x000fe400087fe43f */
[----:B------:R-:W-:-:S02]  /*9d80*/  UIADD3 UR16, UR38, 0x20400, URZ ;  /* 0x0002040026107890 */ /* 0x000fc4000fffe03f */
[----:B------:R-:W-:Y:S01]  /*9d90*/  USHF.L.U32 UR11, UR11, 0x7, URZ ;  /* 0x000000070b0b7899 */ /* 0x000fe2000800063f */
[----:B------:R1:W-:Y:S01]  /*9da0*/  STL [R1], R0 ;  /* 0x0000000001007387 */ /* 0x0003e20000100800 */
[----:B------:R-:W-:Y:S01]  /*9db0*/  UIADD3 UR32, UR38, 0x24400, URZ ;  /* 0x0002440026207890 */ /* 0x000fe2000fffe03f */
[----:B------:R-:W-:Y:S01]  /*9dc0*/  UMOV UR6, 0x0 ;  /* 0x0000000000067882 */ /* 0x000fe20000000000 */
[----:B------:R-:W-:Y:S01]  /*9dd0*/  UMOV UR7, 0x14f00000 ;  /* 0x14f0000000077882 */ /* 0x000fe20000000000 */
[----:B------:R-:W-:Y:S01]  /*9de0*/  UMOV UR10, URZ ;  /* 0x0000003f000a7c82 */ /* 0x000fe20008000000 */
[----:B------:R-:W-:Y:S01]  /*9df0*/  UMOV UR12, UR36 ;  /* 0x00000024000c7c82 */ /* 0x000fe20008000000 */
[----:B------:R-:W-:Y:S01]  /*9e00*/  UMOV UR18, 0x40 ;  /* 0x0000004000127882 */ /* 0x000fe20000000000 */
[----:B------:R-:W-:Y:S01]  /*9e10*/  UMOV UR20, UR36 ;  /* 0x0000002400147c82 */ /* 0x000fe20008000000 */
[----:B------:R-:W-:Y:S01]  /*9e20*/  UMOV UR17, UR9 ;  /* 0x0000000900117c82 */ /* 0x000fe20008000000 */
[----:B------:R-:W-:Y:S01]  /*9e30*/  UMOV UR21, UR13 ;  /* 0x0000000d00157c82 */ /* 0x000fe20008000000 */
[----:B------:R-:W-:Y:S01]  /*9e40*/  UMOV UR19, UR11 ;  /* 0x0000000b00137c82 */ /* 0x000fe20008000000 */
[----:B------:R-:W-:Y:S01]  /*9e50*/  UMOV UR34, 0x80 ;  /* 0x0000008000227882 */ /* 0x000fe20000000000 */
[----:B------:R-:W-:Y:S01]  /*9e60*/  UMOV UR33, UR9 ;  /* 0x0000000900217c82 */ /* 0x000fe20008000000 */
[----:B------:R-:W-:Y:S01]  /*9e70*/  UMOV UR37, UR13 ;  /* 0x0000000d00257c82 */ /* 0x000fe20008000000 */
[----:B------:R1:W-:Y:S01]  /*9e80*/  UTMALDG.4D [UR8], [UR4], desc[UR6] ;  /* 0x00000608040075b4 */ /* 0x0003e20008019000 */
[----:B------:R-:W-:Y:S01]  /*9e90*/  UMOV UR35, UR11 ;  /* 0x0000000b00237c82 */ /* 0x000fe20008000000 */
[----:B------:R1:W-:Y:S01]  /*9ea0*/  UTMALDG.4D [UR16], [UR4], desc[UR6] ;  /* 0x00000610040075b4 */ /* 0x0003e20008019000 */
[----:B------:R1:W-:Y:S02]  /*9eb0*/  UTMALDG.4D [UR32], [UR4], desc[UR6] ;  /* 0x00000620040075b4 */ /* 0x0003e40008019000 */
[----:B-1----:R-:W-:Y:S01]  /*9ec0*/  NOP ;  /* 0x0000000000007918 */ /* 0x002fe20000000000 */
.L_x_44:
[----:B------:R-:W-:Y:S05]  /*9ed0*/  WARPSYNC.ALL ;  /* 0x0000000000007948 */ /* 0x000fea0003800000 */
[----:B------:R-:W-:Y:S01]  /*9ee0*/  UIADD3 UR4, UR38, 0x10400, URZ ;  /* 0x0001040026047890 */ /* 0x000fe2000fffe03f */
[----:B------:R-:W-:Y:S03]  /*9ef0*/  BAR.SYNC.DEFER_BLOCKING 0x8, 0x180 ;  /* 0x0206000000007b1d */ /* 0x000fe60000010000 */
[----:B------:R-:W-:-:S06]  /*9f00*/  ULOP3.LUT UP0, URZ, UR4, 0x3ff, URZ, 0xc0, !UPT ;  /* 0x000003ff043f7892 */ /* 0x000fcc000f80c03f */
[----:B------:R-:W-:-:S13]  /*9f10*/  PLOP3.LUT P0, PT, PT, PT, UP0, 0x80, 0x0 ;  /* 0x000000000000781c */ /* 0x000fda0003f0f008 */
[----:B------:R-:W-:Y:S05]  /*9f20*/  @!P0 BRA `(.L_x_49) ;  /* 0x0000000000408947 */ /* 0x000fea0003800000 */
[----:B------:R-:W-:Y:S01]  /*9f30*/  MOV R2, 0x0 ;  /* 0x0000000000027802 */ /* 0x000fe20000000f00 */
[----:B------:R-:W-:Y:S01]  /*9f40*/  ULDC.64 UR6, c[0x4][0x118] ;  /* 0x0100460000067ab9 */ /* 0x000fe20000000a00 */
[----:B------:R-:W-:Y:S01]  /*9f50*/  ULDC.64 UR8, c[0x4][0x120] ;  /* 0x0100480000087ab9 */ /* 0x000fe20000000a00 */
[----:B------:R-:W-:Y:S01]  /*9f60*/  ULDC.64 UR4, c[0x4][0x88] ;  /* 0x0100220000047ab9 */ /* 0x000fe20000000a00 */
[----:B------:R-:W-:Y:S01]  /*9f70*/  MOV R4, UR6 ;  /* 0x0000000600047c02 */ /* 0x000fe20008000f00 */
[----:B------:R-:W-:Y:S01]  /*9f80*/  IMAD.U32 R5, RZ, RZ, UR7 ;  /* 0x00000007ff057e24 */ /* 0x000fe2000f8e00ff */
[----:B------:R-:W1:Y:S01]  /*9f90*/  LDC.64 R2, c[0x4][R2] ;  /* 0x0100000002027b82 */ /* 0x000e620000000a00 */
        /* <DEDUP_REMOVED lines=8> */
[----:B01----:R-:W-:Y:S05]  /*a020*/  CALL.ABS.NOINC R2 ;  /* 0x0000000002007343 */ /* 0x003fea0003c00000 */
.L_x_49:
[----:B------:R-:W1:Y:S01]  /*a030*/  S2R R4, SR_CTAID.Z ;  /* 0x0000000000047919 */ /* 0x000e620000002700 */
[----:B------:R-:W2:Y:S01]  /*a040*/  LDC R8, c[0x0][0x448] ;  /* 0x00011200ff087b82 */ /* 0x000ea20000000800 */
[----:B------:R-:W-:Y:S01]  /*a050*/  USHF.R.S32.HI UR4, URZ, 0x1f, UR36 ;  /* 0x0000001f3f047899 */ /* 0x000fe20008011424 */
[----:B------:R-:W3:Y:S01]  /*a060*/  S2R R12, SR_TID.X ;  /* 0x00000000000c7919 */ /* 0x000ee20000002100 */
[----:B------:R-:W-:Y:S02]  /*a070*/  ULDC.64 UR8, c[0x0][0x2d8] ;  /* 0x0000b60000087ab9 */ /* 0x000fe40000000a00 */
[----:B------:R-:W-:Y:S01]  /*a080*/  UIMAD UR6, UR4, UR8, URZ ;  /* 0x00000008040672a4 */ /* 0x000fe2000f8e023f */
[----:B------:R-:W4:Y:S02]  /*a090*/  S2R R9, SR_CTAID.X ;  /* 0x0000000000097919 */ /* 0x000f240000002500 */
[----:B------:R-:W0:Y:S01]  /*a0a0*/  LDC.64 R2, c[0x0][0x2e0] ;  /* 0x0000b800ff027b82 */ /* 0x000e220000000a00 */
[----:B------:R-:W-:-:S02]  /*a0b0*/  UIMAD.WIDE.U32 UR4, UR36, UR8, URZ ;  /* 0x00000008240472a5 */ /* 0x000fc4000f8e003f */
[----:B------:R-:W-:-:S04]  /*a0c0*/  UIMAD UR6, UR36, UR9, UR6 ;  /* 0x00000009240672a4 */ /* 0x000fc8000f8e0206 */
[----:B------:R-:W-:Y:S01]  /*a0d0*/  UIADD3 UR5, UR5, UR6, URZ ;  /* 0x0000000605057290 */ /* 0x000fe2000fffe03f */
[----:B--2---:R-:W-:Y:S02]  /*a0e0*/  ISETP.NE.AND P0, PT, R8, 0x1, PT ;  /* 0x000000010800780c */ /* 0x004fe40003f05270 */
[----:B-1----:R-:W-:Y:S02]  /*a0f0*/  SHF.R.S32.HI R5, RZ, 0x1f, R4 ;  /* 0x0000001fff057819 */ /* 0x002fe40000011404 */
[----:B---3--:R-:W-:-:S03]  /*a100*/  LOP3.LUT R11, R12, 0x7f, RZ, 0xc0, !PT ;  /* 0x0000007f0c0b7812 */ /* 0x008fc600078ec0ff */
[----:B0-----:R-:W-:Y:S01]  /*a110*/  IMAD R0, R5, R2, RZ ;  /* 0x0000000205007224 */ /* 0x001fe200078e02ff */
[----:B------:R-:W-:-:S03]  /*a120*/  SHF.R.U32.HI R6, RZ, 0x3, R11 ;  /* 0x00000003ff067819 */ /* 0x000fc6000001160b */
[C---:B------:R-:W-:Y:S02]  /*a130*/  IMAD R5, R4.reuse, R3, R0 ;  /* 0x0000000304057224 */ /* 0x040fe400078e0200 */
[----:B------:R-:W-:Y:S01]  /*a140*/  IMAD.WIDE.U32 R2, R4, R2, UR4 ;  /* 0x0000000404027e25 */ /* 0x000fe2000f8e0002 */
[----:B------:R-:W0:Y:S01]  /*a150*/  @P0 LDC R0, c[0x0][0x450] ;  /* 0x00011400ff000b82 */ /* 0x000e220000000800 */
[----:B------:R-:W-:-:S03]  /*a160*/  ULDC.64 UR4, c[0x0][0x2d0] ;  /* 0x0000b40000047ab9 */ /* 0x000fc60000000a00 */
[----:B------:R-:W-:Y:S01]  /*a170*/  IADD3 R3, R3, R5, RZ ;  /* 0x0000000503037210 */ /* 0x000fe20007ffe0ff */
[----:B------:R-:W-:-:S03]  /*a180*/  IMAD.SHL.U32 R5, R12, 0x10, RZ ;  /* 0x000000100c057824 */ /* 0x000fc600078e00ff */
[----:B------:R-:W1:Y:S02]  /*a190*/  @P0 LDC R4, c[0x0][0x44c] ;  /* 0x00011300ff040b82 */ /* 0x000e640000000800 */
[----:B------:R-:W-:-:S05]  /*a1a0*/  LOP3.LUT R5, R6, 0x70, R5, 0xf8, !PT ;  /* 0x0000007006057812 */ /* 0x000fca00078ef805 */
[----:B----4-:R-:W-:-:S04]  /*a1b0*/  IMAD R5, R9, 0x80, R5 ;  /* 0x0000008009057824 */ /* 0x010fc800078e0205 */
[----:B-1----:R-:W-:Y:S01]  /*a1c0*/  @P0 IMAD.HI.U32 R7, R5, R4, RZ ;  /* 0x0000000405070227 */ /* 0x002fe200078e00ff */
[----:B------:R-:W-:-:S04]  /*a1d0*/  MOV R4, R5 ;  /* 0x0000000500047202 */ /* 0x000fc80000000f00 */
[----:B0-----:R-:W-:Y:S01]  /*a1e0*/  @P0 SHF.R.U32.HI R4, RZ, R0, R7 ;  /* 0x00000000ff040219 */ /* 0x001fe20000011607 */
[----:B------:R-:W-:-:S04]  /*a1f0*/  IMAD.SHL.U32 R7, R11, 0x8, RZ ;  /* 0x000000080b077824 */ /* 0x000fc800078e00ff */
[----:B------:R-:W-:Y:S02]  /*a200*/  IMAD.MOV R0, RZ, RZ, -R4 ;  /* 0x000000ffff007224 */ /* 0x000fe400078e0a04 */
[----:B------:R-:W-:-:S04]  /*a210*/  IMAD.WIDE.U32 R2, R4, UR4, R2 ;  /* 0x0000000404027c25 */ /* 0x000fc8000f8e0002 */
[----:B------:R-:W-:Y:S01]  /*a220*/  IMAD R0, R8, R0, R5 ;  /* 0x0000000008007224 */ /* 0x000fe200078e0205 */
[----:B------:R-:W-:-:S05]  /*a230*/  SHF.R.S32.HI R5, RZ, 0x1f, R4 ;  /* 0x0000001fff057819 */ /* 0x000fca0000011404 */
[----:B------:R-:W-:-:S04]  /*a240*/  IMAD R5, R5, UR4, RZ ;  /* 0x0000000405057c24 */ /* 0x000fc8000f8e02ff */
[----:B------:R-:W-:Y:S01]  /*a250*/  IMAD R5, R4, UR5, R5 ;  /* 0x0000000504057c24 */ /* 0x000fe2000f8e0205 */
[----:B------:R-:W-:Y:S01]  /*a260*/  SHF.R.S32.HI R4, RZ, 0x1f, R0 ;  /* 0x0000001fff047819 */ /* 0x000fe20000011400 */
[----:B------:R-:W-:Y:S02]  /*a270*/  ULDC.64 UR4, c[0x0][0x2c8] ;  /* 0x0000b20000047ab9 */ /* 0x000fe40000000a00 */
[----:B------:R-:W-:Y:S02]  /*a280*/  IMAD.IADD R3, R3, 0x1, R5 ;  /* 0x0000000103037824 */ /* 0x000fe400078e0205 */
[----:B------:R-:W-:Y:S02]  /*a290*/  IMAD R5, R4, UR4, RZ ;  /* 0x0000000404057c24 */ /* 0x000fe4000f8e02ff */
[----:B------:R-:W-:-:S04]  /*a2a0*/  IMAD.WIDE.U32 R2, R0, UR4, R2 ;  /* 0x0000000400027c25 */ /* 0x000fc8000f8e0002 */
[----:B------:R-:W-:Y:S01]  /*a2b0*/  IMAD R4, R0, UR5, R5 ;  /* 0x0000000500047c24 */ /* 0x000fe2000f8e0205 */
[----:B------:R-:W-:Y:S02]  /*a2c0*/  ULDC.64 UR4, c[0x0][0x280] ;  /* 0x0000a00000047ab9 */ /* 0x000fe40000000a00 */
[----:B------:R-:W-:Y:S01]  /*a2d0*/  LEA R0, P0, R2, UR4, 0x1 ;  /* 0x0000000402007c11 */ /* 0x000fe2000f8008ff */
[----:B------:R-:W-:Y:S01]  /*a2e0*/  ULDC UR4, c[0x0][0x2b8] ;  /* 0x0000ae0000047ab9 */ /* 0x000fe20000000800 */
[----:B------:R-:W-:-:S04]  /*a2f0*/  IADD3 R5, R3, R4, RZ ;  /* 0x0000000403057210 */ /* 0x000fc80007ffe0ff */
[----:B------:R-:W-:Y:S01]  /*a300*/  LEA.HI.X R5, R2, UR5, R5, 0x1, P0 ;  /* 0x0000000502057c11 */ /* 0x000fe200080f0c05 */
[----:B------:R-:W-:-:S05]  /*a310*/  IMAD.SHL.U32 R2, R12, 0x8, RZ ;  /* 0x000000080c027824 */ /* 0x000fca00078e00ff */
[----:B------:R-:W-:-:S04]  /*a320*/  LOP3.LUT R10, R2, 0x38, RZ, 0xc0, !PT ;  /* 0x00000038020a7812 */ /* 0x000fc800078ec0ff */
[C---:B------:R-:W-:Y:S02]  /*a330*/  LOP3.LUT R3, R10.reuse, 0x40, RZ, 0xfc, !PT ;  /* 0x000000400a037812 */ /* 0x040fe400078efcff */
[C---:B------:R-:W-:Y:S02]  /*a340*/  ISETP.GE.AND P2, PT, R10.reuse, UR4, PT ;  /* 0x000000040a007c0c */ /* 0x040fe4000bf46270 */
[----:B------:R-:W-:Y:S02]  /*a350*/  ISETP.GE.AND P0, PT, R3, UR4, PT ;  /* 0x0000000403007c0c */ /* 0x000fe4000bf06270 */
[----:B------:R-:W-:-:S04]  /*a360*/  LOP3.LUT R3, R10, 0x80, RZ, 0xfc, !PT ;  /* 0x000000800a037812 */ /* 0x000fc800078efcff */
[----:B------:R-:W-:Y:S01]  /*a370*/  ISETP.GE.AND P1, PT, R3, UR4, PT ;  /* 0x0000000403007c0c */ /* 0x000fe2000bf26270 */
[----:B------:R-:W-:Y:S01]  /*a380*/  UMOV UR4, 0xffffffff ;  /* 0xffffffff00047882 */ /* 0x000fe20000000000 */
[----:B------:R-:W-:-:S04]  /*a390*/  LOP3.LUT R3, R2, 0x1c0, RZ, 0xc0, !PT ;  /* 0x000001c002037812 */ /* 0x000fc800078ec0ff */
[----:B------:R-:W-:-:S04]  /*a3a0*/  LOP3.LUT R3, R3, 0x38, R2, 0xf8, !PT ;  /* 0x0000003803037812 */ /* 0x000fc800078ef802 */
[----:B------:R-:W-:-:S04]  /*a3b0*/  LOP3.LUT R2, R3, 0x38, R12, 0x78, !PT ;  /* 0x0000003803027812 */ /* 0x000fc800078e780c */
[----:B------:R-:W-:Y:S01]  /*a3c0*/  LOP3.LUT R7, R2, 0x200, R7, 0xf8, !PT ;  /* 0x0000020002077812 */ /* 0x000fe200078ef807 */
[----:B------:R-:W-:Y:S06]  /*a3d0*/  BRA.DIV UR4, `(.L_x_50) ;  /* 0x0000002e04407947 */ /* 0x000fec000b800000 */
[----:B------:R-:W0:Y:S01]  /*a3e0*/  S2R R2, SR_CTAID.X ;  /* 0x0000000000027919 */ /* 0x000e220000002500 */
[----:B------:R-:W-:Y:S02]  /*a3f0*/  ULDC UR4, c[0x0][0x288] ;  /* 0x0000a20000047ab9 */ /* 0x000fe40000000800 */
[----:B------:R-:W-:Y:S01]  /*a400*/  IMAD R4, R8, UR4, RZ ;  /* 0x0000000408047c24 */ /* 0x000fe2000f8e02ff */
[----:B------:R-:W-:Y:S04]  /*a410*/  SHFL.IDX PT, R3, R0, RZ, 0x181f ;  /* 0x00181fff00037589 */ /* 0x000fe800000e0000 */
[----:B------:R-:W-:Y:S04]  /*a420*/  SHFL.IDX PT, R8, R5, 0x1, 0x181f ;  /* 0x00381f0005087f89 */ /* 0x000fe800000e0000 */
[----:B------:R-:W-:Y:S01]  /*a430*/  SHFL.IDX PT, R14, R0, 0x1, 0x181f ;  /* 0x00381f00000e7f89 */ /* 0x000fe200000e0000 */
[----:B0-----:R-:W-:-:S03]  /*a440*/  LEA R6, R2, R6, 0x7 ;  /* 0x0000000602067211 */ /* 0x001fc600078e38ff */
[----:B------:R-:W0:Y:S01]  /*a450*/  SHFL.IDX PT, R2, R5, RZ, 0x181f ;  /* 0x00181fff05027589 */ /* 0x000e2200000e0000 */
[C---:B------:R-:W-:Y:S01]  /*a460*/  ISETP.GE.AND P3, PT, R6.reuse, R4, PT ;  /* 0x000000040600720c */ /* 0x040fe20003f66270 */
[----:B------:R-:W-:-:S12]  /*a470*/  VIADD R9, R6, 0x10 ;  /* 0x0000001006097836 */ /* 0x000fd80000000000 */
[----:B------:R-:W-:Y:S02]  /*a480*/  @!P3 LEA R21, R7, UR38, 0x1 ;  /* 0x000000260715bc11 */ /* 0x000fe4000f8e08ff */
[----:B0-----:R-:W-:-:S04]  /*a490*/  LOP3.LUT R3, R3, R2, RZ, 0x3c, !PT ;  /* 0x0000000203037212 */ /* 0x001fc800078e3cff */
[----:B------:R-:W-:-:S04]  /*a4a0*/  LOP3.LUT R2, R3, R2, RZ, 0x3c, !PT ;  /* 0x0000000203027212 */ /* 0x000fc800078e3cff */
[----:B------:R-:W-:-:S03]  /*a4b0*/  LOP3.LUT R3, R3, R2, RZ, 0x3c, !PT ;  /* 0x0000000203037212 */ /* 0x000fc600078e3cff */
[----:B------:R-:W-:-:S05]  /*a4c0*/  @!P3 IMAD.WIDE.U32 R2, R10, 0x2, R2 ;  /* 0x000000020a02b825 */ /* 0x000fca00078e0002 */
[----:B------:R-:W-:Y:S04]  /*a4d0*/  @!P3 LDGSTS.E.BYPASS.LTC128B.128 [R21+0x10400], desc[UR42][R2.64], !P2 ;  /* 0x104000000215bfae */ /* 0x000fe8000d101d6a */
[----:B------:R-:W-:Y:S04]  /*a4e0*/  @!P3 LDGSTS.E.BYPASS.LTC128B.128 [R21+0x14400], desc[UR42][R2.64+0x80], !P0 ;  /* 0x144000800215bfae */ /* 0x000fe8000c101d6a */
[----:B------:R0:W-:Y:S01]  /*a4f0*/  @!P3 LDGSTS.E.BYPASS.LTC128B.128 [R21+0x18400], desc[UR42][R2.64+0x100], !P1 ;  /* 0x184001000215bfae */ /* 0x0001e2000c901d6a */
[----:B------:R-:W-:Y:S01]  /*a500*/  ISETP.GE.AND P3, PT, R9, R4, PT ;  /* 0x000000040900720c */ /* 0x000fe20003f66270 */
[----:B------:R-:W-:Y:S01]  /*a510*/  IMAD.MOV.U32 R9, RZ, RZ, R8 ;  /* 0x000000ffff097224 */ /* 0x000fe200078e0008 */
[----:B------:R-:W-:-:S02]  /*a520*/  MOV R8, R14 ;  /* 0x0000000e00087202 */ /* 0x000fc40000000f00 */
[----:B------:R-:W-:Y:S04]  /*a530*/  SHFL.IDX PT, R14, R0, 0x2, 0x181f ;  /* 0x00581f00000e7f89 */ /* 0x000fe800000e0000 */
[----:B0-----:R-:W0:Y:S01]  /*a540*/  SHFL.IDX PT, R2, R5, 0x2, 0x181f ;  /* 0x00581f0005027f89 */ /* 0x001e2200000e0000 */
[----:B------:R-:W-:-:S04]  /*a550*/  VIADD R3, R6, 0x20 ;  /* 0x0000002006037836 */ /* 0x000fc80000000000 */
[----:B------:R-:W-:Y:S01]  /*a560*/  @!P3 LEA R20, R7, UR38, 0x1 ;  /* 0x000000260714bc11 */ /* 0x000fe2000f8e08ff */
[----:B------:R-:W-:-:S05]  /*a570*/  @!P3 IMAD.WIDE.U32 R8, R10, 0x2, R8 ;  /* 0x000000020a08b825 */ /* 0x000fca00078e0008 */
[----:B------:R-:W-:Y:S04]  /*a580*/  @!P3 LDGSTS.E.BYPASS.LTC128B.128 [R20+0x10c00], desc[UR42][R8.64], !P2 ;  /* 0x10c000000814bfae */ /* 0x000fe8000d101d6a */
[----:B------:R-:W-:Y:S04]  /*a590*/  @!P3 LDGSTS.E.BYPASS.LTC128B.128 [R20+0x14c00], desc[UR42][R8.64+0x80], !P0 ;  /* 0x14c000800814bfae */ /* 0x000fe8000c101d6a */
[----:B------:R1:W-:Y:S01]  /*a5a0*/  @!P3 LDGSTS.E.BYPASS.LTC128B.128 [R20+0x18c00], desc[UR42][R8.64+0x100], !P1 ;  /* 0x18c001000814bfae */ /* 0x0003e2000c901d6a */
[----:B------:R-:W-:Y:S01]  /*a5b0*/  ISETP.GE.AND P3, PT, R3, R4, PT ;  /* 0x000000040300720c */ /* 0x000fe20003f66270 */
[----:B0-----:R-:W-:Y:S01]  /*a5c0*/  IMAD.MOV.U32 R3, RZ, RZ, R2 ;  /* 0x000000ffff037224 */ /* 0x001fe200078e0002 */
[----:B------:R-:W-:-:S02]  /*a5d0*/  MOV R2, R14 ;  /* 0x0000000e00027202 */ /* 0x000fc40000000f00 */
[----:B------:R-:W-:Y:S01]  /*a5e0*/  SHFL.IDX PT, R14, R0, 0x3, 0x181f ;  /* 0x00781f00000e7f89 */ /* 0x000fe200000e0000 */
[----:B-1----:R-:W-:-:S08]  /*a5f0*/  VIADD R9, R6, 0x30 ;  /* 0x0000003006097836 */ /* 0x002fd00000000000 */
[----:B------:R-:W-:Y:S01]  /*a600*/  @!P3 IMAD.WIDE.U32 R2, R10, 0x2, R2 ;  /* 0x000000020a02b825 */ /* 0x000fe200078e0002 */
[----:B------:R-:W0:Y:S01]  /*a610*/  SHFL.IDX PT, R8, R5, 0x3, 0x181f ;  /* 0x00781f0005087f89 */ /* 0x000e2200000e0000 */
[----:B------:R-:W-:-:S05]  /*a620*/  @!P3 LEA R21, R7, UR38, 0x1 ;  /* 0x000000260715bc11 */ /* 0x000fca000f8e08ff */
[----:B------:R-:W-:Y:S04]  /*a630*/  @!P3 LDGSTS.E.BYPASS.LTC128B.128 [R21+0x11400], desc[UR42][R2.64], !P2 ;  /* 0x114000000215bfae */ /* 0x000fe8000d101d6a */
[----:B------:R-:W-:Y:S04]  /*a640*/  @!P3 LDGSTS.E.BYPASS.LTC128B.128 [R21+0x15400], desc[UR42][R2.64+0x80], !P0 ;  /* 0x154000800215bfae */ /* 0x000fe8000c101d6a */
[----:B------:R1:W-:Y:S01]  /*a650*/  @!P3 LDGSTS.E.BYPASS.LTC128B.128 [R21+0x19400], desc[UR42][R2.64+0x100], !P1 ;  /* 0x194001000215bfae */ /* 0x0003e2000c901d6a */
[----:B------:R-:W-:Y:S01]  /*a660*/  ISETP.GE.AND P3, PT, R9, R4, PT ;  /* 0x000000040900720c */ /* 0x000fe20003f66270 */
[----:B0-----:R-:W-:Y:S01]  /*a670*/  IMAD.MOV.U32 R9, RZ, RZ, R8 ;  /* 0x000000ffff097224 */ /* 0x001fe200078e0008 */
[----:B------:R-:W-:Y:S01]  /*a680*/  MOV R8, R14 ;  /* 0x0000000e00087202 */ /* 0x000fe20000000f00 */
[----:B-1----:R-:W0:Y:S01]  /*a690*/  SHFL.IDX PT, R2, R5, 0x4, 0x181f ;  /* 0x00981f0005027f89 */ /* 0x002e2200000e0000 */
[----:B------:R-:W-:-:S09]  /*a6a0*/  VIADD R3, R6, 0x40 ;  /* 0x0000004006037836 */ /* 0x000fd20000000000 */
[----:B------:R-:W-:Y:S01]  /*a6b0*/  @!P3 LEA R20, R7, UR38, 0x1 ;  /* 0x000000260714bc11 */ /* 0x000fe2000f8e08ff */
[----:B------:R-:W1:Y:S01]  /*a6c0*/  SHFL.IDX PT, R14, R0, 0x4, 0x181f ;  /* 0x00981f00000e7f89 */ /* 0x000e6200000e0000 */
[----:B------:R-:W-:-:S05]  /*a6d0*/  @!P3 IMAD.WIDE.U32 R8, R10, 0x2, R8 ;  /* 0x000000020a08b825 */ /* 0x000fca00078e0008 */
[----:B------:R-:W-:Y:S04]  /*a6e0*/  @!P3 LDGSTS.E.BYPASS.LTC128B.128 [R20+0x11c00], desc[UR42][R8.64], !P2 ;  /* 0x11c000000814bfae */ /* 0x000fe8000d101d6a */
[----:B------:R-:W-:Y:S04]  /*a6f0*/  @!P3 LDGSTS.E.BYPASS.LTC128B.128 [R20+0x15c00], desc[UR42][R8.64+0x80], !P0 ;  /* 0x15c000800814bfae */ /* 0x000fe8000c101d6a */
[----:B------:R2:W-:Y:S01]  /*a700*/  @!P3 LDGSTS.E.BYPASS.LTC128B.128 [R20+0x19c00], desc[UR42][R8.64+0x100], !P1 ;  /* 0x19c001000814bfae */ /* 0x0005e2000c901d6a */
[----:B------:R-:W-:Y:S01]  /*a710*/  ISETP.GE.AND P3, PT, R3, R4, PT ;  /* 0x000000040300720c */ /* 0x000fe20003f66270 */
[----:B0-----:R-:W-:Y:S01]  /*a720*/  IMAD.MOV.U32 R3, RZ, RZ, R2 ;  /* 0x000000ffff037224 */ /* 0x001fe200078e0002 */
[----:B-1----:R-:W-:Y:S01]  /*a730*/  MOV R2, R14 ;  /* 0x0000000e00027202 */ /* 0x002fe20000000f00 */
[----:B--2---:R-:W0:Y:S01]  /*a740*/  SHFL.IDX PT, R8, R5, 0x5, 0x181f ;  /* 0x00b81f0005087f89 */ /* 0x004e2200000e0000 */
[----:B------:R-:W-:-:S09]  /*a750*/  VIADD R9, R6, 0x50 ;  /* 0x0000005006097836 */ /* 0x000fd20000000000 */
[----:B------:R-:W-:Y:S01]  /*a760*/  @!P3 LEA R21, R7, UR38, 0x1 ;  /* 0x000000260715bc11 */ /* 0x000fe2000f8e08ff */
[----:B------:R-:W-:Y:S01]  /*a770*/  @!P3 IMAD.WIDE.U32 R2, R10, 0x2, R2 ;  /* 0x000000020a02b825 */ /* 0x000fe200078e0002 */
[----:B------:R-:W1:Y:S04]  /*a780*/  SHFL.IDX PT, R14, R0, 0x5, 0x181f ;  /* 0x00b81f00000e7f89 */ /* 0x000e6800000e0000 */
[----:B------:R-:W-:Y:S04]  /*a790*/  @!P3 LDGSTS.E.BYPASS.LTC128B.128 [R21+0x12400], desc[UR42][R2.64], !P2 ;  /* 0x124000000215bfae */ /* 0x000fe8000d101d6a */
[----:B------:R-:W-:Y:S04]  /*a7a0*/  @!P3 LDGSTS.E.BYPASS.LTC128B.128 [R21+0x16400], desc[UR42][R2.64+0x80], !P0 ;  /* 0x164000800215bfae */ /* 0x000fe8000c101d6a */
[----:B------:R2:W-:Y:S01]  /*a7b0*/  @!P3 LDGSTS.E.BYPASS.LTC128B.128 [R21+0x1a400], desc[UR42][R2.64+0x100], !P1 ;  /* 0x1a4001000215bfae */ /* 0x0005e2000c901d6a */
[----:B------:R-:W-:Y:S01]  /*a7c0*/  ISETP.GE.AND P3, PT, R9, R4, PT ;  /* 0x000000040900720c */ /* 0x000fe20003f66270 */
[----:B0-----:R-:W-:Y:S01]  /*a7d0*/  IMAD.MOV.U32 R9, RZ, RZ, R8 ;  /* 0x000000ffff097224 */ /* 0x001fe200078e0008 */
[----:B-1----:R-:W-:Y:S01]  /*a7e0*/  MOV R8, R14 ;  /* 0x0000000e00087202 */ /* 0x002fe20000000f00 */
[----:B--2---:R-:W0:Y:S10]  /*a7f0*/  SHFL.IDX PT, R2, R5, 0x6, 0x181f ;  /* 0x00d81f0005027f89 */ /* 0x004e3400000e0000 */
[----:B------:R-:W-:Y:S01]  /*a800*/  @!P3 LEA R20, R7, UR38, 0x1 ;  /* 0x000000260714bc11 */ /* 0x000fe2000f8e08ff */
[----:B------:R-:W-:Y:S01]  /*a810*/  VIADD R3, R6, 0x60 ;  /* 0x0000006006037836 */ /* 0x000fe20000000000 */
        /* <DEDUP_REMOVED lines=8> */
[----:B--2---:R0:W1:Y:S10]  /*a8a0*/  SHFL.IDX PT, R8, R5, 0x7, 0x181f ;  /* 0x00f81f0005087f89 */ /* 0x00407400000e0000 */
[----:B------:R-:W-:Y:S01]  /*a8b0*/  @!P3 LEA R21, R7, UR38, 0x1 ;  /* 0x000000260715bc11 */ /* 0x000fe2000f8e08ff */
[----:B------:R-:W-:Y:S01]  /*a8c0*/  @!P3 IMAD.WIDE.U32 R2, R10, 0x2, R2 ;  /* 0x000000020a02b825 */ /* 0x000fe200078e0002 */
[----:B------:R0:W2:Y:S04]  /*a8d0*/  SHFL.IDX PT, R14, R0, 0x7, 0x181f ;  /* 0x00f81f00000e7f89 */ /* 0x0000a800000e0000 */
[----:B------:R0:W-:Y:S04]  /*a8e0*/  @!P3 LDGSTS.E.BYPASS.LTC128B.128 [R21+0x13400], desc[UR42][R2.64], !P2 ;  /* 0x134000000215bfae */ /* 0x0001e8000d101d6a */
[----:B------:R0:W-:Y:S04]  /*a8f0*/  @!P3 LDGSTS.E.BYPASS.LTC128B.128 [R21+0x17400], desc[UR42][R2.64+0x80], !P0 ;  /* 0x174000800215bfae */ /* 0x0001e8000c101d6a */
[----:B------:R0:W-:Y:S02]  /*a900*/  @!P3 LDGSTS.E.BYPASS.LTC128B.128 [R21+0x1b400], desc[UR42][R2.64+0x100], !P1 ;  /* 0x1b4001000215bfae */ /* 0x0001e4000c901d6a */
.L_x_144:
[----:B0-----:R-:W-:Y:S01]  /*a910*/  VIADD R3, R6, 0x70 ;  /* 0x0000007006037836 */ /* 0x001fe20000000000 */
[----:B------:R-:W-:Y:S01]  /*a920*/  BSSY B0, `(.L_x_51) ;  /* 0x000000d000007945 */ /* 0x000fe20003800000 */
[----:B--2---:R-:W-:-:S03]  /*a930*/  IMAD.MOV.U32 R2, RZ, RZ, R14 ;  /* 0x000000ffff027224 */ /* 0x004fc600078e000e */
[----:B------:R-:W-:Y:S02]  /*a940*/  ISETP.GE.AND P3, PT, R3, R4, PT ;  /* 0x000000040300720c */ /* 0x000fe40003f66270 */
[----:B-1----:R-:W-:-:S11]  /*a950*/  MOV R3, R8 ;  /* 0x0000000800037202 */ /* 0x002fd60000000f00 */
[----:B------:R-:W-:Y:S05]  /*a960*/  @P3 BRA `(.L_x_52) ;  /* 0x0000000000203947 */ /* 0x000fea0003800000 */
[----:B------:R-:W-:Y:S01]  /*a970*/  IMAD.WIDE.U32 R10, R10, 0x2, R2 ;  /* 0x000000020a0a7825 */ /* 0x000fe200078e0002 */
[----:B------:R-:W-:-:S05]  /*a980*/  LEA R7, R7, UR38, 0x1 ;  /* 0x0000002607077c11 */ /* 0x000fca000f8e08ff */
[----:B------:R-:W-:Y:S01]  /*a990*/  @!PT LDS RZ, [RZ] ;  /* 0x00000000fffff984 */ /* 0x000fe20000000800 */
[----:B------:R-:W-:Y:S01]  /*a9a0*/  @!PT LDS RZ, [RZ] ;  /* 0x00000000fffff984 */ /* 0x000fe20000000800 */
[----:B------:R-:W-:Y:S01]  /*a9b0*/  @!PT LDS RZ, [RZ] ;  /* 0x00000000fffff984 */ /* 0x000fe20000000800 */
[----:B------:R0:W-:Y:S04]  /*a9c0*/  LDGSTS.E.BYPASS.LTC128B.128 [R7+0x13c00], desc[UR42][R10.64], !P2 ;  /* 0x13c000000a077fae */ /* 0x0001e8000d101d6a */
[----:B------:R0:W-:Y:S04]  /*a9d0*/  LDGSTS.E.BYPASS.LTC128B.128 [R7+0x17c00], desc[UR42][R10.64+0x80], !P0 ;  /* 0x17c000800a077fae */ /* 0x0001e8000c101d6a */
[----:B------:R0:W-:Y:S02]  /*a9e0*/  LDGSTS.E.BYPASS.LTC128B.128 [R7+0x1bc00], desc[UR42][R10.64+0x100], !P1 ;  /* 0x1bc001000a077fae */ /* 0x0001e4000c901d6a */
.L_x_52:
[----:B------:R-:W-:Y:S05]  /*a9f0*/  BSYNC B0 ;  /* 0x0000000000007941 */ /* 0x000fea0003800000 */
.L_x_51:
[----:B------:R-:W-:Y:S01]  /*aa00*/  NOP ;  /* 0x0000000000007918 */ /* 0x000fe20000000000 */
[----:B------:R-:W-:Y:S01]  /*aa10*/  SYNCS.ARRIVE.TRANS64.RED.A0T1 RZ, [UR38+0x34800], RZ ;  /* 0x034800ffffff79a7 */ /* 0x000fe20008200426 */
[----:B------:R-:W-:Y:S01]  /*aa20*/  IMAD.MOV.U32 R2, RZ, RZ, 0x1 ;  /* 0x00000001ff027424 */ /* 0x000fe200078e00ff */
[----:B------:R-:W-:Y:S04]  /*aa30*/  ARRIVES.LDGSTSBAR.64.TRANSCNT [UR38+0x34800] ;  /* 0x03480000ff0079b0 */ /* 0x000fe80008000aa6 */
[----:B------:R-:W-:Y:S01]  /*aa40*/  SHF.L.U32 R2, R2, 0x1f, RZ ;  /* 0x0000001f02027819 */ /* 0x000fe200000006ff */
[----:B------:R-:W-:Y:S01]  /*aa50*/  NOP ;  /* 0x0000000000007918 */ /* 0x000fe20000000000 */
[----:B------:R-:W2:Y:S01]  /*aa60*/  LDL.LU R4, [R1+0x10] ;  /* 0x0000100001047983 */ /* 0x000ea20000300800 */
[----:B------:R-:W-:Y:S03]  /*aa70*/  SYNCS.ARRIVE.TRANS64.A1T0 RZ, [UR38+0x34800], RZ ;  /* 0x034800ffffff79a7 */ /* 0x000fe60008100026 */
[----:B------:R-:W3:Y:S01]  /*aa80*/  LDL R3, [R1+0x8] ;  /* 0x0000080001037983 */ /* 0x000ee20000100800 */
[----:B------:R-:W1:Y:S01]  /*aa90*/  SYNCS.PHASECHK.TRANS64.TRYWAIT P0, [UR38+0x34820], R2 ;  /* 0x03482002ff0075a7 */ /* 0x000e620008000166 */
[----:B--2---:R-:W-:-:S05]  /*aaa0*/  VIADD R0, R4, 0xfffffffe ;  /* 0xfffffffe04007836 */ /* 0x004fca0000000000 */
[----:B---3--:R-:W-:Y:S01]  /*aab0*/  ISETP.GE.AND P1, PT, R0, R3, PT ;  /* 0x000000030000720c */ /* 0x008fe20003f26270 */
[----:B-1----:R-:W-:-:S12]  /*aac0*/  @!P0 BRA `(.L_x_53) ;  /* 0x00000030003c8947 */ /* 0x002fd80003800000 */
.L_x_145:
[----:B------:R-:W-:Y:S01]  /*aad0*/  MOV R9, 0x1 ;  /* 0x0000000100097802 */ /* 0x000fe20000000f00 */
[----:B------:R-:W-:Y:S01]  /*aae0*/  IMAD.MOV.U32 R8, RZ, RZ, RZ ;  /* 0x000000ffff087224 */ /* 0x000fe200078e00ff */
[----:B------:R-:W-:Y:S06]  /*aaf0*/  @!P1 BRA `(.L_x_54) ;  /* 0x0000001800e89947 */ /* 0x000fec0003800000 */
[----:B------:R-:W2:Y:S04]  /*ab00*/  LDL.LU R4, [R1+0xc] ;  /* 0x00000c0001047983 */ /* 0x000ea80000300800 */
[----:B-1----:R-:W3:Y:S01]  /*ab10*/  LDL.LU R3, [R1+0x8] ;  /* 0x0000080001037983 */ /* 0x002ee20000300800 */
[----:B------:R-:W-:Y:S01]  /*ab20*/  UIADD3 UR4, UR40, 0x1, URZ ;  /* 0x0000000128047890 */ /* 0x000fe2000fffe03f */
[----:B------:R-:W-:Y:S01]  /*ab30*/  IMAD.MOV.U32 R9, RZ, RZ, 0x1 ;  /* 0x00000001ff097424 */ /* 0x000fe200078e00ff */
[----:B------:R-:W0:Y:S02]  /*ab40*/  S2R R6, SR_TID.X ;  /* 0x0000000000067919 */ /* 0x000e240000002100 */
[----:B0-----:R-:W-:Y:S02]  /*ab50*/  LOP3.LUT R10, R6, 0x1f, RZ, 0xc0, !PT ;  /* 0x0000001f060a7812 */ /* 0x001fe400078ec0ff */
[----:B--2---:R-:W-:Y:S01]  /*ab60*/  IMAD R2, R4, UR4, RZ ;  /* 0x0000000404027c24 */ /* 0x004fe2000f8e02ff */
[----:B---3--:R-:W-:-:S04]  /*ab70*/  LOP3.LUT R3, RZ, R3, RZ, 0x33, !PT ;  /* 0x00000003ff037212 */ /* 0x008fc800078e33ff */
[----:B------:R-:W-:-:S05]  /*ab80*/  VIMNMX R2, R2, UR39, PT ;  /* 0x0000002702027c48 */ /* 0x000fca000bfe0100 */
[----:B------:R-:W-:-:S05]  /*ab90*/  IMAD.MOV R4, RZ, RZ, -R2 ;  /* 0x000000ffff047224 */ /* 0x000fca00078e0a02 */
[----:B------:R-:W-:Y:S02]  /*aba0*/  VIADDMNMX R5, R4, 0x1, R3, !PT ;  /* 0x0000000104057846 */ /* 0x000fe40007800103 */
[----:B------:R-:W-:Y:S02]  /*abb0*/  LOP3.LUT R3, RZ, R2, RZ, 0x33, !PT ;  /* 0x00000002ff037212 */ /* 0x000fe400078e33ff */
[----:B------:R-:W-:Y:S01]  /*abc0*/  IADD3 R4, R5, -0x2, RZ ;  /* 0xfffffffe05047810 */ /* 0x000fe20007ffe0ff */
[----:B------:R-:W-:-:S03]  /*abd0*/  IMAD.IADD R5, R2, 0x1, R5 ;  /* 0x0000000102057824 */ /* 0x000fc600078e0205 */
[----:B------:R-:W-:Y:S02]  /*abe0*/  ISETP.NE.AND P0, PT, R4, R3, PT ;  /* 0x000000030400720c */ /* 0x000fe40003f05270 */
[----:B------:R-:W-:Y:S02]  /*abf0*/  MOV R4, R16 ;  /* 0x0000001000047202 */ /* 0x000fe40000000f00 */
[----:B------:R-:W-:-:S09]  /*ac00*/  LOP3.LUT R12, R5, 0x1, RZ, 0xc0, !PT ;  /* 0x00000001050c7812 */ /* 0x000fd200078ec0ff */
[----:B------:R-:W-:Y:S05]  /*ac10*/  @!P0 BRA `(.L_x_55) ;  /* 0x0000001000748947 */ /* 0x000fea0003800000 */
[----:B------:R-:W-:Y:S01]  /*ac20*/  BSSY B0, `(.L_x_55) ;  /* 0x000011c000007945 */ /* 0x000fe20003800000 */
[----:B------:R-:W-:Y:S01]  /*ac30*/  IMAD.IADD R6, R5, 0x1, -R12 ;  /* 0x0000000105067824 */ /* 0x000fe200078e0a0c */
[----:B------:R-:W-:Y:S01]  /*ac40*/  MOV R4, R16 ;  /* 0x0000001000047202 */ /* 0x000fe20000000f00 */
[----:B------:R-:W-:-:S07]  /*ac50*/  IMAD.MOV.U32 R7, RZ, RZ, 0x1 ;  /* 0x00000001ff077424 */ /* 0x000fce00078e00ff */
.L_x_88:
[----:B------:R-:W2:Y:S01]  /*ac60*/  LDL R2, [R1] ;  /* 0x0000000001027983 */ /* 0x000ea20000100800 */
[----:B------:R-:W-:Y:S01]  /*ac70*/  VIADD R6, R6, 0xfffffffe ;  /* 0xfffffffe06067836 */ /* 0x000fe20000000000 */
[----:B------:R-:W-:Y:S04]  /*ac80*/  BSSY B1, `(.L_x_56) ;  /* 0x0000088000017945 */ /* 0x000fe80003800000 */
[----:B------:R-:W-:Y:S02]  /*ac90*/  ISETP.NE.AND P1, PT, R6, RZ, PT ;  /* 0x000000ff0600720c */ /* 0x000fe40003f25270 */
[----:B--2---:R-:W-:-:S13]  /*aca0*/  ISETP.NE.AND P0, PT, R2, RZ, PT ;  /* 0x000000ff0200720c */ /* 0x004fda0003f05270 */
[----:B0-----:R-:W-:Y:S05]  /*acb0*/  @!P0 BRA `(.L_x_57) ;  /* 0x0000000800108947 */ /* 0x001fea0003800000 */
[----:B------:R-:W2:Y:S01]  /*acc0*/  LDL R2, [R1+0x4] ;  /* 0x0000040001027983 */ /* 0x000ea20000100800 */
[----:B------:R-:W-:Y:S01]  /*acd0*/  IMAD.MOV.U32 R9, RZ, RZ, R0 ;  /* 0x000000ffff097224 */ /* 0x000fe200078e0000 */
[----:B--2---:R-:W-:-:S13]  /*ace0*/  ISETP.NE.AND P0, PT, R2, RZ, PT ;  /* 0x000000ff0200720c */ /* 0x004fda0003f05270 */
[----:B------:R-:W-:Y:S05]  /*acf0*/  @!P0 BRA `(.L_x_58) ;  /* 0x0000000000488947 */ /* 0x000fea0003800000 */
[----:B------:R-:W0:Y:S01]  /*ad00*/  LDC R9, c[0x0][0x43c] ;  /* 0x00010f00ff097b82 */ /* 0x000e220000000800 */
[----:B------:R-:W-:Y:S02]  /*ad10*/  ULDC.64 UR4, c[0x0][0x428] ;  /* 0x00010a0000047ab9 */ /* 0x000fe40000000a00 */
[----:B------:R-:W-:Y:S01]  /*ad20*/  IMAD R5, R19, UR4, RZ ;  /* 0x0000000413057c24 */ /* 0x000fe2000f8e02ff */
[----:B0-----:R-:W-:-:S13]  /*ad30*/  ISETP.NE.AND P0, PT, R9, 0x1, PT ;  /* 0x000000010900780c */ /* 0x001fda0003f05270 */
[----:B------:R-:W0:Y:S02]  /*ad40*/  @P0 LDC.64 R2, c[0x0][0x440] ;  /* 0x00011000ff020b82 */ /* 0x000e240000000a00 */
[----:B0-----:R-:W-:Y:S01]  /*ad50*/  @P0 IMAD.HI.U32 R4, R0, R2, RZ ;  /* 0x0000000200040227 */ /* 0x001fe200078e00ff */
[----:B------:R-:W-:-:S04]  /*ad60*/  MOV R2, R0 ;  /* 0x0000000000027202 */ /* 0x000fc80000000f00 */
[----:B------:R-:W-:Y:S01]  /*ad70*/  @P0 SHF.R.U32.HI R2, RZ, R3, R4 ;  /* 0x00000003ff020219 */ /* 0x000fe20000011604 */
[----:B------:R-:W-:-:S04]  /*ad80*/  IMAD R4, R18, UR5, R5 ;  /* 0x0000000512047c24 */ /* 0x000fc8000f8e0205 */
[----:B------:R-:W-:-:S04]  /*ad90*/  IMAD.MOV R3, RZ, RZ, -R2 ;  /* 0x000000ffff037224 */ /* 0x000fc800078e0a02 */
[----:B------:R-:W-:Y:S01]  /*ada0*/  IMAD R9, R9, R3, R0 ;  /* 0x0000000309097224 */ /* 0x000fe200078e0200 */
[----:B------:R-:W-:-:S03]  /*adb0*/  SHF.R.S32.HI R3, RZ, 0x1f, R2 ;  /* 0x0000001fff037819 */ /* 0x000fc60000011402 */
[----:B------:R-:W-:Y:S01]  /*adc0*/  IMAD.WIDE.U32 R2, R18, UR4, R2 ;  /* 0x0000000412027c25 */ /* 0x000fe2000f8e0002 */
[----:B------:R-:W-:-:S03]  /*add0*/  ULDC.64 UR4, c[0x0][0x418] ;  /* 0x0001060000047ab9 */ /* 0x000fc60000000a00 */
[----:B------:R-:W-:Y:S01]  /*ade0*/  IMAD.IADD R3, R4, 0x1, R3 ;  /* 0x0000000104037824 */ /* 0x000fe200078e0203 */
[----:B------:R-:W-:-:S04]  /*adf0*/  LEA R4, P0, R2, UR4, 0x2 ;  /* 0x0000000402047c11 */ /* 0x000fc8000f8010ff */
[----:B------:R-:W-:-:S05]  /*ae00*/  LEA.HI.X R5, R2, UR5, R3, 0x2, P0 ;  /* 0x0000000502057c11 */ /* 0x000fca00080f1403 */
[----:B------:R0:W5:Y:S04]  /*ae10*/  LDG.E R4, desc[UR42][R4.64] ;  /* 0x0000002a04047981 */ /* 0x000168000c1e1900 */
.L_x_58:
[----:B------:R-:W1:Y:S01]  /*ae20*/  S2R R2, SR_TID.X ;  /* 0x0000000000027919 */ /* 0x000e620000002100 */
[----:B------:R-:W-:Y:S01]  /*ae30*/  BSSY B2, `(.L_x_59) ;  /* 0x0000006000027945 */ /* 0x000fe20003800000 */
[----:B-1----:R-:W-:Y:S02]  /*ae40*/  LOP3.LUT R3, R2, 0x7f, RZ, 0xc0, !PT ;  /* 0x0000007f02037812 */ /* 0x002fe400078ec0ff */
[----:B------:R-:W-:Y:S02]  /*ae50*/  SHF.L.U32 R2, R7, 0x1f, RZ ;  /* 0x0000001f07027819 */ /* 0x000fe400000006ff */
[----:B------:R-:W-:Y:S02]  /*ae60*/  ISETP.NE.AND P2, PT, R3, RZ, PT ;  /* 0x000000ff0300720c */ /* 0x000fe40003f45270 */
[----:B------:R-:W1:Y:S02]  /*ae70*/  SYNCS.PHASECHK.TRANS64.TRYWAIT P0, [UR38+0x34848], R2 ;  /* 0x03484802ff0075a7 */ /* 0x000e640008000166 */
[----:B-1----:R-:W-:Y:S09]  /*ae80*/  @!P0 BRA `(.L_x_60) ;  /* 0x0000002c00648947 */ /* 0x002ff20003800000 */
.L_x_146:
[----:B------:R-:W-:Y:S05]  /*ae90*/  BSYNC B2 ;  /* 0x0000000000027941 */ /* 0x000fea0003800000 */
.L_x_59:
[----:B------:R-:W-:Y:S04]  /*aea0*/  BSSY B2, `(.L_x_61) ;  /* 0x0000007000027945 */ /* 0x000fe80003800000 */
[----:B------:R-:W-:Y:S05]  /*aeb0*/  @P2 BRA `(.L_x_62) ;  /* 0x0000000000142947 */ /* 0x000fea0003800000 */
[----:B------:R-:W-:Y:S02]  /*aec0*/  ISETP.NE.AND P0, PT, R10, RZ, PT ;  /* 0x000000ff0a00720c */ /* 0x000fe40003f05270 */
[----:B-1----:R-:W-:-:S04]  /*aed0*/  MOV R3, 0xc000 ;  /* 0x0000c00000037802 */ /* 0x002fc80000000f00 */
[----:B------:R2:W-:Y:S07]  /*aee0*/  SYNCS.ARRIVE.TRANS64 RZ, [UR38+0x34838], R3 ;  /* 0x03483803ffff79a7 */ /* 0x0005ee0008000026 */
[----:B------:R-:W-:Y:S05]  /*aef0*/  @!P0 BRA `(.L_x_62) ;  /* 0x0000000000048947 */ /* 0x000fea0003800000 */
[----:B------:R-:W-:Y:S01]  /*af00*/  BPT.TRAP 0x1 ;  /* 0x000000040000795c */ /* 0x000fe20000300000 */
.L_x_62:
[----:B------:R-:W-:Y:S05]  /*af10*/  BSYNC B2 ;  /* 0x0000000000027941 */ /* 0x000fea0003800000 */
.L_x_61:
[----:B0-----:R-:W-:Y:S01]  /*af20*/  IMAD.MOV.U32 R5, RZ, RZ, RZ ;  /* 0x000000ffff057224 */ /* 0x001fe200078e00ff */
[----:B------:R-:W-:Y:S01]  /*af30*/  ULDC.64 UR4, c[0x0][0x198] ;  /* 0x0000660000047ab9 */ /* 0x000fe20000000a00 */
[----:B------:R-:W-:Y:S01]  /*af40*/  PLOP3.LUT P0, PT, PT, PT, PT, 0x80, 0x0 ;  /* 0x000000000000781c */ /* 0x000fe20003f0f070 */
[----:B------:R-:W-:Y:S01]  /*af50*/  UIADD3 UR4, UP0, UR4, 0x370, URZ ;  /* 0x0000037004047890 */ /* 0x000fe2000ff1e03f */
[----:B-12---:R-:W-:Y:S01]  /*af60*/  IMAD.SHL.U32 R3, R9, 0x80, RZ ;  /* 0x0000008009037824 */ /* 0x006fe200078e00ff */
[----:B------:R-:W-:Y:S01]  /*af70*/  R2UR UR34, R5 ;  /* 0x00000000052272ca */ /* 0x000fe200000e0000 */
[----:B------:R-:W-:Y:S02]  /*af80*/  UIADD3 UR32, UR38, 0x28400, URZ ;  /* 0x0002840026207890 */ /* 0x000fe4000fffe03f */
[----:B------:R-:W-:Y:S02]  /*af90*/  UIADD3 UR33, UR38, 0x34838, URZ ;  /* 0x0003483826217890 */ /* 0x000fe4000fffe03f */
[----:B------:R-:W-:Y:S01]  /*afa0*/  UIADD3.X UR5, URZ, UR5, URZ, UP0, !UPT ;  /* 0x000000053f057290 */ /* 0x000fe200087fe43f */
[----:B------:R-:W-:Y:S01]  /*afb0*/  UMOV UR6, 0x0 ;  /* 0x0000000000067882 */ /* 0x000fe20000000000 */
[----:B------:R-:W-:-:S10]  /*afc0*/  UMOV UR7, 0x14f00000 ;  /* 0x14f0000000077882 */ /* 0x000fd40000000000 */
.L_x_63:
[----:B------:R-:W-:-:S13]  /*afd0*/  @P0 ELECT P3, URZ, PT ;  /* 0x00000000003f082f */ /* 0x000fda0003860000 */
[----:B-----5:R-:W-:Y:S02]  /*afe0*/  @P3 R2UR UR37, R4 ;  /* 0x00000000042532ca */ /* 0x020fe400000e0000 */
[----:B------:R-:W-:Y:S02]  /*aff0*/  @P3 R2UR UR35, R3 ;  /* 0x00000000032332ca */ /* 0x000fe400000e0000 */
[----:B------:R-:W-:Y:S02]  /*b000*/  @P3 PLOP3.LUT P0, PT, P3, PT, PT, 0x8, 0x0 ;  /* 0x000000000000381c */ /* 0x000fe40001f0e170 */
[----:B------:R-:W-:-:S09]  /*b010*/  PLOP3.LUT P3, PT, PT, PT, PT, 0x8, 0x0 ;  /* 0x000000000000781c */ /* 0x000fd20003f6e170 */
[----:B------:R0:W-:Y:S02]  /*b020*/  UTMALDG.4D [UR32], [UR4], desc[UR6] ;  /* 0x00000620040075b4 */ /* 0x0001e40008019000 */
[----:B0-----:R-:W-:Y:S05]  /*b030*/  @P0 BRA.U.ANY `(.L_x_63) ;  /* 0xfffffffd00e40947 */ /* 0x001fea000393ffff */
[----:B------:R-:W-:Y:S01]  /*b040*/  MOV R11, 0x40 ;  /* 0x00000040000b7802 */ /* 0x000fe20000000f00 */
[----:B------:R-:W-:Y:S01]  /*b050*/  UIADD3 UR8, UR38, 0x2c400, URZ ;  /* 0x0002c40026087890 */ /* 0x000fe2000fffe03f */
[----:B------:R-:W-:Y:S01]  /*b060*/  PLOP3.LUT P0, PT, PT, PT, PT, 0x80, 0x0 ;  /* 0x000000000000781c */ /* 0x000fe20003f0f070 */
[----:B------:R-:W-:Y:S01]  /*b070*/  UMOV UR6, 0x0 ;  /* 0x0000000000067882 */ /* 0x000fe20000000000 */
[----:B------:R-:W-:Y:S01]  /*b080*/  R2UR UR10, R11 ;  /* 0x000000000b0a72ca */ /* 0x000fe200000e0000 */
[----:B------:R-:W-:-:S14]  /*b090*/  UMOV UR7, 0x14f00000 ;  /* 0x14f0000000077882 */ /* 0x000fdc0000000000 */
.L_x_64:
[----:B------:R-:W-:-:S13]  /*b0a0*/  @P0 ELECT P3, URZ, PT ;  /* 0x00000000003f082f */ /* 0x000fda0003860000 */
[----:B------:R-:W-:Y:S01]  /*b0b0*/  @P3 R2UR UR13, R4 ;  /* 0x00000000040d32ca */ /* 0x000fe200000e0000 */
[----:B------:R-:W-:Y:S01]  /*b0c0*/  UMOV UR9, UR33 ;  /* 0x0000002100097c82 */ /* 0x000fe20008000000 */
[----:B------:R-:W-:Y:S01]  /*b0d0*/  @P3 R2UR UR11, R3 ;  /* 0x00000000030b32ca */ /* 0x000fe200000e0000 */
[----:B------:R-:W-:Y:S01]  /*b0e0*/  UMOV UR12, UR36 ;  /* 0x00000024000c7c82 */ /* 0x000fe20008000000 */
[----:B------:R-:W-:Y:S02]  /*b0f0*/  @P3 PLOP3.LUT P0, PT, P3, PT, PT, 0x8, 0x0 ;  /* 0x000000000000381c */ /* 0x000fe40001f0e170 */
[----:B------:R-:W-:-:S09]  /*b100*/  PLOP3.LUT P3, PT, PT, PT, PT, 0x8, 0x0 ;  /* 0x000000000000781c */ /* 0x000fd20003f6e170 */
[----:B------:R0:W-:Y:S02]  /*b110*/  UTMALDG.4D [UR8], [UR4], desc[UR6] ;  /* 0x00000608040075b4 */ /* 0x0001e40008019000 */
[----:B0-----:R-:W-:Y:S05]  /*b120*/  @P0 BRA.U.ANY `(.L_x_64) ;  /* 0xfffffffd00dc0947 */ /* 0x001fea000393ffff */
[----:B------:R-:W-:Y:S01]  /*b130*/  PLOP3.LUT P0, PT, PT, PT, PT, 0x80, 0x0 ;  /* 0x000000000000781c */ /* 0x000fe20003f0f070 */
[----:B------:R-:W-:Y:S01]  /*b140*/  UIADD3 UR8, UR38, 0x30400, URZ ;  /* 0x0003040026087890 */ /* 0x000fe2000fffe03f */
[----:B------:R-:W-:Y:S01]  /*b150*/  UMOV UR6, 0x0 ;  /* 0x0000000000067882 */ /* 0x000fe20000000000 */
[----:B------:R-:W-:Y:S01]  /*b160*/  UMOV UR7, 0x14f00000 ;  /* 0x14f0000000077882 */ /* 0x000fe20000000000 */
[----:B------:R-:W-:-:S09]  /*b170*/  UMOV UR10, 0x80 ;  /* 0x00000080000a7882 */ /* 0x000fd20000000000 */
.L_x_65:
        /* <DEDUP_REMOVED lines=9> */
[----:B------:R-:W0:Y:S01]  /*b210*/  SYNCS.PHASECHK.TRANS64.TRYWAIT P0, [UR38+0x34860], R2 ;  /* 0x03486002ff0075a7 */ /* 0x000e220008000166 */
[----:B------:R-:W-:Y:S04]  /*b220*/  BSSY B2, `(.L_x_66) ;  /* 0x0000002000027945 */ /* 0x000fe80003800000 */
[----:B0-----:R-:W-:Y:S05]  /*b230*/  @!P0 BRA `(.L_x_67) ;  /* 0x0000002800908947 */ /* 0x001fea0003800000 */
.L_x_147:
[----:B------:R-:W-:Y:S05]  /*b240*/  BSYNC B2 ;  /* 0x0000000000027941 */ /* 0x000fea0003800000 */
.L_x_66:
[----:B------:R-:W-:Y:S01]  /*b250*/  BSSY B2, `(.L_x_68) ;  /* 0x0000009000027945 */ /* 0x000fe20003800000 */
[----:B0-----:R-:W-:Y:S02]  /*b260*/  IMAD.MOV.U32 R2, RZ, RZ, 0x0 ;  /* 0x00000000ff027424 */ /* 0x001fe400078e00ff */
[----:B------:R-:W-:Y:S01]  /*b270*/  IMAD.MOV.U32 R3, RZ, RZ, 0x14f00000 ;  /* 0x14f00000ff037424 */ /* 0x000fe200078e00ff */
[----:B------:R-:W-:Y:S06]  /*b280*/  @P2 BRA `(.L_x_69) ;  /* 0x0000000000142947 */ /* 0x000fec0003800000 */
[----:B------:R-:W-:Y:S02]  /*b290*/  ISETP.NE.AND P0, PT, R10, RZ, PT ;  /* 0x000000ff0a00720c */ /* 0x000fe40003f05270 */
[----:B------:R-:W-:-:S04]  /*b2a0*/  MOV R13, 0x8000 ;  /* 0x00008000000d7802 */ /* 0x000fc80000000f00 */
[----:B------:R0:W-:Y:S07]  /*b2b0*/  SYNCS.ARRIVE.TRANS64 RZ, [UR38+0x34850], R13 ;  /* 0x0348500dffff79a7 */ /* 0x0001ee0008000026 */
[----:B------:R-:W-:Y:S05]  /*b2c0*/  @!P0 BRA `(.L_x_69) ;  /* 0x0000000000048947 */ /* 0x000fea0003800000 */
[----:B------:R-:W-:Y:S01]  /*b2d0*/  BPT.TRAP 0x1 ;  /* 0x000000040000795c */ /* 0x000fe20000300000 */
.L_x_69:
[----:B------:R-:W-:Y:S05]  /*b2e0*/  BSYNC B2 ;  /* 0x0000000000027941 */ /* 0x000fea0003800000 */
.L_x_68:
[----:B------:R-:W-:Y:S01]  /*b2f0*/  R2UR UR6, R2 ;  /* 0x00000000020672ca */ /* 0x000fe200000e0000 */
[----:B------:R-:W-:Y:S01]  /*b300*/  ULDC.64 UR4, c[0x0][0x198] ;  /* 0x0000660000047ab9 */ /* 0x000fe20000000a00 */
[----:B------:R-:W-:Y:S01]  /*b310*/  R2UR UR7, R3 ;  /* 0x00000000030772ca */ /* 0x000fe200000e0000 */
[----:B------:R-:W-:Y:S01]  /*b320*/  UIADD3 UR4, UP0, UR4, 0x470, URZ ;  /* 0x0000047004047890 */ /* 0x000fe2000ff1e03f */
[----:B------:R-:W-:Y:S01]  /*b330*/  R2UR UR10, R5 ;  /* 0x00000000050a72ca */ /* 0x000fe200000e0000 */
[----:B------:R-:W-:Y:S01]  /*b340*/  IMAD.SHL.U32 R5, R17, 0x80, RZ ;  /* 0x0000008011057824 */ /* 0x000fe200078e00ff */
[----:B------:R-:W-:Y:S01]  /*b350*/  PLOP3.LUT P0, PT, PT, PT, PT, 0x80, 0x0 ;  /* 0x000000000000781c */ /* 0x000fe20003f0f070 */
[----:B------:R-:W-:Y:S02]  /*b360*/  UIADD3 UR8, UR38, 0x400, URZ ;  /* 0x0000040026087890 */ /* 0x000fe4000fffe03f */
[----:B------:R-:W-:Y:S02]  /*b370*/  UIADD3 UR9, UR38, 0x34850, URZ ;  /* 0x0003485026097890 */ /* 0x000fe4000fffe03f */
[----:B------:R-:W-:-:S12]  /*b380*/  UIADD3.X UR5, URZ, UR5, URZ, UP0, !UPT ;  /* 0x000000053f057290 */ /* 0x000fd800087fe43f */
.L_x_70:
[----:B------:R-:W-:-:S13]  /*b390*/  @P0 ELECT P2, URZ, PT ;  /* 0x00000000003f082f */ /* 0x000fda0003840000 */
[----:B------:R-:W-:Y:S01]  /*b3a0*/  @P2 R2UR UR13, R16 ;  /* 0x00000000100d22ca */ /* 0x000fe200000e0000 */
[----:B------:R-:W-:Y:S01]  /*b3b0*/  UMOV UR12, UR36 ;  /* 0x00000024000c7c82 */ /* 0x000fe20008000000 */
[----:B------:R-:W-:Y:S02]  /*b3c0*/  @P2 R2UR UR11, R5 ;  /* 0x00000000050b22ca */ /* 0x000fe400000e0000 */
[----:B------:R-:W-:Y:S02]  /*b3d0*/  @P2 PLOP3.LUT P0, PT, P2, PT, PT, 0x8, 0x0 ;  /* 0x000000000000281c */ /* 0x000fe4000170e170 */
[----:B------:R-:W-:-:S09]  /*b3e0*/  PLOP3.LUT P2, PT, PT, PT, PT, 0x8, 0x0 ;  /* 0x000000000000781c */ /* 0x000fd20003f4e170 */
[----:B------:R1:W-:Y:S02]  /*b3f0*/  UTMALDG.4D [UR8], [UR4], desc[UR6] ;  /* 0x00000608040075b4 */ /* 0x0003e40008019000 */
[----:B-1----:R-:W-:Y:S05]  /*b400*/  @P0 BRA.U.ANY `(.L_x_70) ;  /* 0xfffffffd00e00947 */ /* 0x002fea000393ffff */
[----:B------:R-:W-:Y:S01]  /*b410*/  R2UR UR6, R2 ;  /* 0x00000000020672ca */ /* 0x000fe200000e0000 */
[----:B------:R-:W-:Y:S01]  /*b420*/  UIADD3 UR8, UR38, 0x4400, URZ ;  /* 0x0000440026087890 */ /* 0x000fe2000fffe03f */
[----:B------:R-:W-:Y:S02]  /*b430*/  R2UR UR7, R3 ;  /* 0x00000000030772ca */ /* 0x000fe400000e0000 */
[----:B------:R-:W-:Y:S02]  /*b440*/  R2UR UR10, R11 ;  /* 0x000000000b0a72ca */ /* 0x000fe400000e0000 */
[----:B------:R-:W-:-:S13]  /*b450*/  PLOP3.LUT P0, PT, PT, PT, PT, 0x80, 0x0 ;  /* 0x000000000000781c */ /* 0x000fda0003f0f070 */
.L_x_71:
        /* <DEDUP_REMOVED lines=8> */
[----:B------:R-:W-:Y:S01]  /*b4e0*/  IMAD.MOV.U32 R17, RZ, RZ, R9 ;  /* 0x000000ffff117224 */ /* 0x000fe200078e0009 */
[----:B------:R-:W-:-:S07]  /*b4f0*/  MOV R16, R4 ;  /* 0x0000000400107202 */ /* 0x000fce0000000f00 */
.L_x_57:
[----:B------:R-:W-:Y:S05]  /*b500*/  BSYNC B1 ;  /* 0x0000000000017941 */ /* 0x000fea0003800000 */
.L_x_56:
[----:B------:R-:W2:Y:S01]  /*b510*/  LDL R2, [R1] ;  /* 0x0000000001027983 */ /* 0x000ea20000100800 */
[----:B------:R-:W-:Y:S01]  /*b520*/  BSSY B1, `(.L_x_72) ;  /* 0x0000088000017945 */ /* 0x000fe20003800000 */
[----:B------:R-:W-:Y:S02]  /*b530*/  LOP3.LUT R9, R7, 0x1, RZ, 0x3c, !PT ;  /* 0x0000000107097812 */ /* 0x000fe400078e3cff */
[----:B--2---:R-:W-:-:S13]  /*b540*/  ISETP.NE.AND P0, PT, R2, RZ, PT ;  /* 0x000000ff0200720c */ /* 0x004fda0003f05270 */
[----:B------:R-:W-:Y:S05]  /*b550*/  @!P0 BRA `(.L_x_73) ;  /* 0x0000000800108947 */ /* 0x000fea0003800000 */
[----:B------:R-:W2:Y:S01]  /*b560*/  LDL R2, [R1+0x4] ;  /* 0x0000040001027983 */ /* 0x000ea20000100800 */
[----:B------:R-:W-:Y:S01]  /*b570*/  VIADD R11, R0, 0xffffffff ;  /* 0xffffffff000b7836 */ /* 0x000fe20000000000 */
[----:B--2---:R-:W-:-:S13]  /*b580*/  ISETP.NE.AND P0, PT, R2, RZ, PT ;  /* 0x000000ff0200720c */ /* 0x004fda0003f05270 */
[----:B------:R-:W-:Y:S05]  /*b590*/  @!P0 BRA `(.L_x_74) ;  /* 0x0000000000488947 */ /* 0x000fea0003800000 */
[----:B------:R-:W1:Y:S01]  /*b5a0*/  LDC R4, c[0x0][0x43c] ;  /* 0x00010f00ff047b82 */ /* 0x000e620000000800 */
[----:B------:R-:W-:Y:S01]  /*b5b0*/  ULDC.64 UR4, c[0x0][0x428] ;  /* 0x00010a0000047ab9 */ /* 0x000fe20000000a00 */
[----:B-1----:R-:W-:-:S13]  /*b5c0*/  ISETP.NE.AND P0, PT, R4, 0x1, PT ;  /* 0x000000010400780c */ /* 0x002fda0003f05270 */
[----:B------:R-:W1:Y:S02]  /*b5d0*/  @P0 LDC.64 R2, c[0x0][0x440] ;  /* 0x00011000ff020b82 */ /* 0x000e640000000a00 */
[----:B-1----:R-:W-:-:S04]  /*b5e0*/  @P0 IMAD.HI.U32 R5, R11, R2, RZ ;  /* 0x000000020b050227 */ /* 0x002fc800078e00ff */
[----:B------:R-:W-:Y:S01]  /*b5f0*/  IMAD.MOV.U32 R2, RZ, RZ, R11 ;  /* 0x000000ffff027224 */ /* 0x000fe200078e000b */
[----:B------:R-:W-:-:S04]  /*b600*/  @P0 SHF.R.U32.HI R2, RZ, R3, R5 ;  /* 0x00000003ff020219 */ /* 0x000fc80000011605 */
[----:B------:R-:W-:-:S05]  /*b610*/  IADD3 R3, -R2, RZ, RZ ;  /* 0x000000ff02037210 */ /* 0x000fca0007ffe1ff */
[----:B------:R-:W-:Y:S01]  /*b620*/  IMAD R11, R4, R3, R11 ;  /* 0x00000003040b7224 */ /* 0x000fe200078e020b */
[----:B------:R-:W-:Y:S01]  /*b630*/  SHF.R.S32.HI R3, RZ, 0x1f, R2 ;  /* 0x0000001fff037819 */ /* 0x000fe20000011402 */
[----:B------:R-:W-:-:S04]  /*b640*/  IMAD R4, R19, UR4, RZ ;  /* 0x0000000413047c24 */ /* 0x000fc8000f8e02ff */
[C---:B------:R-:W-:Y:S02]  /*b650*/  IMAD R4, R18.reuse, UR5, R4 ;  /* 0x0000000512047c24 */ /* 0x040fe4000f8e0204 */
[----:B------:R-:W-:Y:S01]  /*b660*/  IMAD.WIDE.U32 R2, R18, UR4, R2 ;  /* 0x0000000412027c25 */ /* 0x000fe2000f8e0002 */
[----:B------:R-:W-:-:S03]  /*b670*/  ULDC.64 UR4, c[0x0][0x418] ;  /* 0x0001060000047ab9 */ /* 0x000fc60000000a00 */
[----:B------:R-:W-:Y:S01]  /*b680*/  IMAD.IADD R3, R4, 0x1, R3 ;  /* 0x0000000104037824 */ /* 0x000fe200078e0203 */
[----:B------:R-:W-:-:S04]  /*b690*/  LEA R4, P0, R2, UR4, 0x2 ;  /* 0x0000000402047c11 */ /* 0x000fc8000f8010ff */
[----:B------:R-:W-:-:S05]  /*b6a0*/  LEA.HI.X R5, R2, UR5, R3, 0x2, P0 ;  /* 0x0000000502057c11 */ /* 0x000fca00080f1403 */
[----:B------:R1:W5:Y:S04]  /*b6b0*/  LDG.E R4, desc[UR42][R4.64] ;  /* 0x0000002a04047981 */ /* 0x000368000c1e1900 */
.L_x_74:
[----:B------:R-:W2:Y:S01]  /*b6c0*/  S2R R2, SR_TID.X ;  /* 0x0000000000027919 */ /* 0x000ea20000002100 */
[----:B------:R-:W-:Y:S01]  /*b6d0*/  BSSY B2, `(.L_x_75) ;  /* 0x0000006000027945 */ /* 0x000fe20003800000 */
[----:B--2---:R-:W-:Y:S02]  /*b6e0*/  LOP3.LUT R3, R2, 0x7f, RZ, 0xc0, !PT ;  /* 0x0000007f02037812 */ /* 0x004fe400078ec0ff */
[----:B------:R-:W-:Y:S02]  /*b6f0*/  SHF.L.U32 R2, R9, 0x1f, RZ ;  /* 0x0000001f09027819 */ /* 0x000fe400000006ff */
[----:B------:R-:W-:Y:S02]  /*b700*/  ISETP.NE.AND P2, PT, R3, RZ, PT ;  /* 0x000000ff0300720c */ /* 0x000fe40003f45270 */
[----:B------:R-:W2:Y:S02]  /*b710*/  SYNCS.PHASECHK.TRANS64.TRYWAIT P0, [UR38+0x34840], R2 ;  /* 0x03484002ff0075a7 */ /* 0x000ea40008000166 */
[----:B--2---:R-:W-:Y:S09]  /*b720*/  @!P0 BRA `(.L_x_76) ;  /* 0x00000024006c8947 */ /* 0x004ff20003800000 */
.L_x_148:
[----:B------:R-:W-:Y:S05]  /*b730*/  BSYNC B2 ;  /* 0x0000000000027941 */ /* 0x000fea0003800000 */
.L_x_75:
[----:B------:R-:W-:Y:S04]  /*b740*/  BSSY B2, `(.L_x_77) ;  /* 0x0000007000027945 */ /* 0x000fe80003800000 */
[----:B------:R-:W-:Y:S05]  /*b750*/  @P2 BRA `(.L_x_78) ;  /* 0x0000000000142947 */ /* 0x000fea0003800000 */
[----:B------:R-:W-:Y:S01]  /*b760*/  ISETP.NE.AND P0, PT, R10, RZ, PT ;  /* 0x000000ff0a00720c */ /* 0x000fe20003f05270 */
[----:B--2---:R-:W-:-:S04]  /*b770*/  IMAD.MOV.U32 R2, RZ, RZ, 0xc000 ;  /* 0x0000c000ff027424 */ /* 0x004fc800078e00ff */
[----:B------:R3:W-:Y:S08]  /*b780*/  SYNCS.ARRIVE.TRANS64 RZ, [UR38+0x34830], R2 ;  /* 0x03483002ffff79a7 */ /* 0x0007f00008000026 */
[----:B---3--:R-:W-:Y:S05]  /*b790*/  @!P0 BRA `(.L_x_78) ;  /* 0x0000000000048947 */ /* 0x008fea0003800000 */
[----:B------:R-:W-:Y:S01]  /*b7a0*/  BPT.TRAP 0x1 ;  /* 0x000000040000795c */ /* 0x000fe20000300000 */
.L_x_78:
[----:B------:R-:W-:Y:S05]  /*b7b0*/  BSYNC B2 ;  /* 0x0000000000027941 */ /* 0x000fea0003800000 */
.L_x_77:
[----:B-1----:R-:W-:Y:S01]  /*b7c0*/  MOV R5, RZ ;  /* 0x000000ff00057202 */ /* 0x002fe20000000f00 */
[----:B------:R-:W-:Y:S01]  /*b7d0*/  ULDC.64 UR4, c[0x0][0x198] ;  /* 0x0000660000047ab9 */ /* 0x000fe20000000a00 */
[----:B------:R-:W-:Y:S01]  /*b7e0*/  PLOP3.LUT P0, PT, PT, PT, PT, 0x80, 0x0 ;  /* 0x000000000000781c */ /* 0x000fe20003f0f070 */
[----:B------:R-:W-:Y:S01]  /*b7f0*/  UIADD3 UR4, UP0, UR4, 0x370, URZ ;  /* 0x0000037004047890 */ /* 0x000fe2000ff1e03f */
[----:B------:R-:W-:Y:S01]  /*b800*/  R2UR UR10, R5 ;  /* 0x00000000050a72ca */ /* 0x000fe200000e0000 */
[----:B--2---:R-:W-:Y:S01]  /*b810*/  IMAD.SHL.U32 R2, R11, 0x80, RZ ;  /* 0x000000800b027824 */ /* 0x004fe200078e00ff */
[----:B------:R-:W-:Y:S02]  /*b820*/  UIADD3 UR8, UR38, 0x1c400, URZ ;  /* 0x0001c40026087890 */ /* 0x000fe4000fffe03f */
[----:B------:R-:W-:Y:S02]  /*b830*/  UIADD3 UR9, UR38, 0x34830, URZ ;  /* 0x0003483026097890 */ /* 0x000fe4000fffe03f */
[----:B------:R-:W-:Y:S01]  /*b840*/  UIADD3.X UR5, URZ, UR5, URZ, UP0, !UPT ;  /* 0x000000053f057290 */ /* 0x000fe200087fe43f */
[----:B------:R-:W-:Y:S01]  /*b850*/  UMOV UR6, 0x0 ;  /* 0x0000000000067882 */ /* 0x000fe20000000000 */
[----:B------:R-:W-:-:S10]  /*b860*/  UMOV UR7, 0x14f00000 ;  /* 0x14f0000000077882 */ /* 0x000fd40000000000 */
.L_x_79:
[----:B------:R-:W-:-:S13]  /*b870*/  @P0 ELECT P3, URZ, PT ;  /* 0x00000000003f082f */ /* 0x000fda0003860000 */
[----:B-----5:R-:W-:Y:S01]  /*b880*/  @P3 R2UR UR13, R4 ;  /* 0x00000000040d32ca */ /* 0x020fe200000e0000 */
[----:B------:R-:W-:Y:S01]  /*b890*/  UMOV UR12, UR36 ;  /* 0x00000024000c7c82 */ /* 0x000fe20008000000 */
[----:B------:R-:W-:Y:S02]  /*b8a0*/  @P3 R2UR UR11, R2 ;  /* 0x00000000020b32ca */ /* 0x000fe400000e0000 */
[----:B------:R-:W-:Y:S02]  /*b8b0*/  @P3 PLOP3.LUT P0, PT, P3, PT, PT, 0x8, 0x0 ;  /* 0x000000000000381c */ /* 0x000fe40001f0e170 */
[----:B------:R-:W-:-:S09]  /*b8c0*/  PLOP3.LUT P3, PT, PT, PT, PT, 0x8, 0x0 ;  /* 0x000000000000781c */ /* 0x000fd20003f6e170 */
[----:B------:R1:W-:Y:S02]  /*b8d0*/  UTMALDG.4D [UR8], [UR4], desc[UR6] ;  /* 0x00000608040075b4 */ /* 0x0003e40008019000 */
[----:B-1----:R-:W-:Y:S05]  /*b8e0*/  @P0 BRA.U.ANY `(.L_x_79) ;  /* 0xfffffffd00e00947 */ /* 0x002fea000393ffff */
[----:B0-----:R-:W-:Y:S01]  /*b8f0*/  IMAD.MOV.U32 R13, RZ, RZ, 0x40 ;  /* 0x00000040ff0d7424 */ /* 0x001fe200078e00ff */
[----:B------:R-:W-:Y:S01]  /*b900*/  PLOP3.LUT P0, PT, PT, PT, PT, 0x80, 0x0 ;  /* 0x000000000000781c */ /* 0x000fe20003f0f070 */
[----:B------:R-:W-:Y:S01]  /*b910*/  UIADD3 UR8, UR38, 0x20400, URZ ;  /* 0x0002040026087890 */ /* 0x000fe2000fffe03f */
[----:B------:R-:W-:Y:S02]  /*b920*/  UMOV UR6, 0x0 ;  /* 0x0000000000067882 */ /* 0x000fe40000000000 */
[----:B------:R-:W-:Y:S01]  /*b930*/  R2UR UR10, R13 ;  /* 0x000000000d0a72ca */ /* 0x000fe200000e0000 */
[----:B------:R-:W-:-:S14]  /*b940*/  UMOV UR7, 0x14f00000 ;  /* 0x14f0000000077882 */ /* 0x000fdc0000000000 */
.L_x_80:
[----:B------:R-:W-:-:S13]  /*b950*/  @P0 ELECT P3, URZ, PT ;  /* 0x00000000003f082f */ /* 0x000fda0003860000 */
[----:B------:R-:W-:Y:S01]  /*b960*/  @P3 R2UR UR13, R4 ;  /* 0x00000000040d32ca */ /* 0x000fe200000e0000 */
[----:B------:R-:W-:Y:S01]  /*b970*/  UMOV UR12, UR36 ;  /* 0x00000024000c7c82 */ /* 0x000fe20008000000 */
[----:B------:R-:W-:Y:S02]  /*b980*/  @P3 R2UR UR11, R2 ;  /* 0x00000000020b32ca */ /* 0x000fe400000e0000 */
        /* <DEDUP_REMOVED lines=9> */
.L_x_81:
        /* <DEDUP_REMOVED lines=8> */
[----:B------:R-:W-:Y:S01]  /*baa0*/  SHF.L.U32 R2, R7, 0x1f, RZ ;  /* 0x0000001f07027819 */ /* 0x000fe200000006ff */
[----:B------:R-:W-:Y:S03]  /*bab0*/  BSSY B2, `(.L_x_82) ;  /* 0x0000003000027945 */ /* 0x000fe60003800000 */
[----:B------:R-:W0:Y:S02]  /*bac0*/  SYNCS.PHASECHK.TRANS64.TRYWAIT P0, [UR38+0x34868], R2 ;  /* 0x03486802ff0075a7 */ /* 0x000e240008000166 */
[----:B0-----:R-:W-:Y:S05]  /*bad0*/  @!P0 BRA `(.L_x_83) ;  /* 0x0000002000988947 */ /* 0x001fea0003800000 */
.L_x_149:
[----:B------:R-:W-:Y:S05]  /*bae0*/  BSYNC B2 ;  /* 0x0000000000027941 */ /* 0x000fea0003800000 */
.L_x_82:
[----:B------:R-:W-:Y:S01]  /*baf0*/  BSSY B2, `(.L_x_84) ;  /* 0x0000009000027945 */ /* 0x000fe20003800000 */
[----:B0-----:R-:W-:Y:S01]  /*bb00*/  MOV R2, 0x0 ;  /* 0x0000000000027802 */ /* 0x001fe20000000f00 */
[----:B------:R-:W-:Y:S02]  /*bb10*/  IMAD.MOV.U32 R3, RZ, RZ, 0x14f00000 ;  /* 0x14f00000ff037424 */ /* 0x000fe400078e00ff */
[----:B------:R-:W-:Y:S05]  /*bb20*/  @P2 BRA `(.L_x_85) ;  /* 0x0000000000142947 */ /* 0x000fea0003800000 */
[----:B------:R-:W-:Y:S01]  /*bb30*/  ISETP.NE.AND P0, PT, R10, RZ, PT ;  /* 0x000000ff0a00720c */ /* 0x000fe20003f05270 */
[----:B------:R-:W-:-:S04]  /*bb40*/  IMAD.MOV.U32 R7, RZ, RZ, 0x8000 ;  /* 0x00008000ff077424 */ /* 0x000fc800078e00ff */
[----:B------:R0:W-:Y:S08]  /*bb50*/  SYNCS.ARRIVE.TRANS64 RZ, [UR38+0x34858], R7 ;  /* 0x03485807ffff79a7 */ /* 0x0001f00008000026 */
[----:B0-----:R-:W-:Y:S05]  /*bb60*/  @!P0 BRA `(.L_x_85) ;  /* 0x0000000000048947 */ /* 0x001fea0003800000 */
[----:B------:R-:W-:Y:S01]  /*bb70*/  BPT.TRAP 0x1 ;  /* 0x000000040000795c */ /* 0x000fe20000300000 */
.L_x_85:
[----:B------:R-:W-:Y:S05]  /*bb80*/  BSYNC B2 ;  /* 0x0000000000027941 */ /* 0x000fea0003800000 */
.L_x_84:
[----:B------:R-:W-:Y:S01]  /*bb90*/  R2UR UR6, R2 ;  /* 0x00000000020672ca */ /* 0x000fe200000e0000 */
[----:B------:R-:W-:Y:S01]  /*bba0*/  ULDC.64 UR4, c[0x0][0x198] ;  /* 0x0000660000047ab9 */ /* 0x000fe20000000a00 */
[----:B------:R-:W-:Y:S01]  /*bbb0*/  R2UR UR7, R3 ;  /* 0x00000000030772ca */ /* 0x000fe200000e0000 */
[----:B------:R-:W-:Y:S01]  /*bbc0*/  UIADD3 UR4, UP0, UR4, 0x470, URZ ;  /* 0x0000047004047890 */ /* 0x000fe2000ff1e03f */
[----:B------:R-:W-:Y:S01]  /*bbd0*/  R2UR UR10, R5 ;  /* 0x00000000050a72ca */ /* 0x000fe200000e0000 */
[----:B------:R-:W-:Y:S01]  /*bbe0*/  UIADD3 UR8, UR38, 0x8400, URZ ;  /* 0x0000840026087890 */ /* 0x000fe2000fffe03f */
[----:B------:R-:W-:Y:S01]  /*bbf0*/  PLOP3.LUT P0, PT, PT, PT, PT, 0x80, 0x0 ;  /* 0x000000000000781c */ /* 0x000fe20003f0f070 */
[----:B------:R-:W-:Y:S01]  /*bc00*/  UIADD3 UR9, UR38, 0x34858, URZ ;  /* 0x0003485826097890 */ /* 0x000fe2000fffe03f */
[----:B------:R-:W-:Y:S01]  /*bc10*/  SHF.L.U32 R5, R17, 0x7, RZ ;  /* 0x0000000711057819 */ /* 0x000fe200000006ff */
[----:B------:R-:W-:-:S12]  /*bc20*/  UIADD3.X UR5, URZ, UR5, URZ, UP0, !UPT ;  /* 0x000000053f057290 */ /* 0x000fd800087fe43f */
.L_x_86:
        /* <DEDUP_REMOVED lines=8> */
[----:B------:R-:W-:Y:S01]  /*bcb0*/  R2UR UR6, R2 ;  /* 0x00000000020672ca */ /* 0x000fe200000e0000 */
[----:B------:R-:W-:Y:S01]  /*bcc0*/  UIADD3 UR8, UR38, 0xc400, URZ ;  /* 0x0000c40026087890 */ /* 0x000fe2000fffe03f */
[----:B------:R-:W-:Y:S02]  /*bcd0*/  R2UR UR7, R3 ;  /* 0x00000000030772ca */ /* 0x000fe400000e0000 */
[----:B------:R-:W-:Y:S02]  /*bce0*/  R2UR UR10, R13 ;  /* 0x000000000d0a72ca */ /* 0x000fe400000e0000 */
[----:B------:R-:W-:-:S13]  /*bcf0*/  PLOP3.LUT P0, PT, PT, PT, PT, 0x80, 0x0 ;  /* 0x000000000000781c */ /* 0x000fda0003f0f070 */
.L_x_87:
        /* <DEDUP_REMOVED lines=8> */
[----:B------:R-:W-:Y:S02]  /*bd80*/  IMAD.MOV.U32 R17, RZ, RZ, R11 ;  /* 0x000000ffff117224 */ /* 0x000fe400078e000b */
[----:B------:R-:W-:-:S07]  /*bd90*/  IMAD.MOV.U32 R16, RZ, RZ, R4 ;  /* 0x000000ffff107224 */ /* 0x000fce00078e0004 */
.L_x_73:
[----:B------:R-:W-:Y:S05]  /*bda0*/  BSYNC B1 ;  /* 0x0000000000017941 */ /* 0x000fea0003800000 */
.L_x_72:
[----:B------:R-:W-:Y:S01]  /*bdb0*/  IADD3 R0, R0, -0x2, RZ ;  /* 0xfffffffe00007810 */ /* 0x000fe20007ffe0ff */
[----:B------:R-:W-:Y:S01]  /*bdc0*/  IMAD.MOV.U32 R7, RZ, RZ, R9 ;  /* 0x000000ffff077224 */ /* 0x000fe200078e0009 */
[----:B------:R-:W-:Y:S06]  /*bdd0*/  @P1 BRA `(.L_x_88) ;  /* 0xffffffec00a01947 */ /* 0x000fec000383ffff */
[----:B------:R-:W-:Y:S05]  /*bde0*/  BSYNC B0 ;  /* 0x0000000000007941 */ /* 0x000fea0003800000 */
.L_x_55:
[----:B------:R-:W-:Y:S01]  /*bdf0*/  ISETP.NE.AND P0, PT, R12, RZ, PT ;  /* 0x000000ff0c00720c */ /* 0x000fe20003f05270 */
[----:B------:R-:W-:-:S12]  /*be00*/  BSSY B0, `(.L_x_54) ;  /* 0x0000089000007945 */ /* 0x000fd80003800000 */
[----:B------:R-:W-:Y:S05]  /*be10*/  @!P0 BRA `(.L_x_89) ;  /* 0x00000008001c8947 */ /* 0x000fea0003800000 */
[----:B------:R-:W2:Y:S01]  /*be20*/  LDL R2, [R1] ;  /* 0x0000000001027983 */ /* 0x000ea20000100800 */
[----:B------:R-:W-:Y:S01]  /*be30*/  IMAD.MOV.U32 R8, RZ, RZ, 0x1 ;  /* 0x00000001ff087424 */ /* 0x000fe200078e00ff */
[----:B--2---:R-:W-:-:S13]  /*be40*/  ISETP.NE.AND P1, PT, R2, RZ, PT ;  /* 0x000000ff0200720c */ /* 0x004fda0003f25270 */
[----:B------:R-:W-:Y:S05]  /*be50*/  @!P1 BRA `(.L_x_89) ;  /* 0x00000008000c9947 */ /* 0x000fea0003800000 */
[----:B------:R-:W2:Y:S02]  /*be60*/  LDL.LU R2, [R1+0x4] ;  /* 0x0000040001027983 */ /* 0x000ea40000300800 */
[----:B--2---:R-:W-:-:S13]  /*be70*/  ISETP.NE.AND P1, PT, R2, RZ, PT ;  /* 0x000000ff0200720c */ /* 0x004fda0003f25270 */
[----:B------:R-:W-:Y:S05]  /*be80*/  @!P1 BRA `(.L_x_90) ;  /* 0x00000000004c9947 */ /* 0x000fea0003800000 */
[----:B------:R-:W1:Y:S01]  /*be90*/  LDC R7, c[0x0][0x43c] ;  /* 0x00010f00ff077b82 */ /* 0x000e620000000800 */
[----:B------:R-:W-:Y:S01]  /*bea0*/  MOV R6, R0 ;  /* 0x0000000000067202 */ /* 0x000fe20000000f00 */
[----:B------:R-:W-:Y:S02]  /*beb0*/  ULDC.64 UR4, c[0x0][0x428] ;  /* 0x00010a0000047ab9 */ /* 0x000fe40000000a00 */
[----:B------:R-:W-:-:S04]  /*bec0*/  IMAD R19, R19, UR4, RZ ;  /* 0x0000000413137c24 */ /* 0x000fc8000f8e02ff */
[----:B------:R-:W-:Y:S01]  /*bed0*/  IMAD R19, R18, UR5, R19 ;  /* 0x0000000512137c24 */ /* 0x000fe2000f8e0213 */
[----:B-1----:R-:W-:-:S13]  /*bee0*/  ISETP.NE.AND P0, PT, R7, 0x1, PT ;  /* 0x000000010700780c */ /* 0x002fda0003f05270 */
[----:B------:R-:W1:Y:S02]  /*bef0*/  @P0 LDC.64 R2, c[0x0][0x440] ;  /* 0x00011000ff020b82 */ /* 0x000e640000000a00 */
[----:B-1----:R-:W-:-:S05]  /*bf00*/  @P0 IMAD.HI.U32 R2, R0, R2, RZ ;  /* 0x0000000200020227 */ /* 0x002fca00078e00ff */
[----:B------:R-:W-:-:S04]  /*bf10*/  @P0 SHF.R.U32.HI R6, RZ, R3, R2 ;  /* 0x00000003ff060219 */ /* 0x000fc80000011602 */
[--C-:B------:R-:W-:Y:S01]  /*bf20*/  SHF.R.S32.HI R3, RZ, 0x1f, R6.reuse ;  /* 0x0000001fff037819 */ /* 0x100fe20000011406 */
[----:B------:R-:W-:-:S04]  /*bf30*/  IMAD.MOV.U32 R2, RZ, RZ, R6 ;  /* 0x000000ffff027224 */ /* 0x000fc800078e0006 */
[----:B------:R-:W-:Y:S01]  /*bf40*/  IMAD.WIDE.U32 R2, R18, UR4, R2 ;  /* 0x0000000412027c25 */ /* 0x000fe2000f8e0002 */
[----:B------:R-:W-:-:S03]  /*bf50*/  ULDC.64 UR4, c[0x0][0x418] ;  /* 0x0001060000047ab9 */ /* 0x000fc60000000a00 */
[----:B------:R-:W-:Y:S01]  /*bf60*/  IMAD.IADD R3, R19, 0x1, R3 ;  /* 0x0000000113037824 */ /* 0x000fe200078e0203 */
[----:B------:R-:W-:-:S04]  /*bf70*/  LEA R4, P0, R2, UR4, 0x2 ;  /* 0x0000000402047c11 */ /* 0x000fc8000f8010ff */
[----:B------:R-:W-:-:S05]  /*bf80*/  LEA.HI.X R5, R2, UR5, R3, 0x2, P0 ;  /* 0x0000000502057c11 */ /* 0x000fca00080f1403 */
[----:B------:R1:W5:Y:S01]  /*bf90*/  LDG.E R4, desc[UR42][R4.64] ;  /* 0x0000002a04047981 */ /* 0x000362000c1e1900 */
[----:B------:R-:W-:-:S05]  /*bfa0*/  IADD3 R2, -R6, RZ, RZ ;  /* 0x000000ff06027210 */ /* 0x000fca0007ffe1ff */
[----:B------:R-:W-:-:S07]  /*bfb0*/  IMAD R0, R7, R2, R0 ;  /* 0x0000000207007224 */ /* 0x000fce00078e0200 */
.L_x_90:
[----:B------:R-:W2:Y:S01]  /*bfc0*/  S2R R2, SR_TID.X ;  /* 0x0000000000027919 */ /* 0x000ea20000002100 */
[----:B------:R-:W-:Y:S01]  /*bfd0*/  BSSY B1, `(.L_x_91) ;  /* 0x0000006000017945 */ /* 0x000fe20003800000 */
[----:B--2---:R-:W-:Y:S02]  /*bfe0*/  LOP3.LUT R3, R2, 0x7f, RZ, 0xc0, !PT ;  /* 0x0000007f02037812 */ /* 0x004fe400078ec0ff */
[----:B------:R-:W-:Y:S02]  /*bff0*/  SHF.L.U32 R2, R9, 0x1f, RZ ;  /* 0x0000001f09027819 */ /* 0x000fe400000006ff */
[----:B------:R-:W-:Y:S02]  /*c000*/  ISETP.NE.AND P1, PT, R3, RZ, PT ;  /* 0x000000ff0300720c */ /* 0x000fe40003f25270 */
[----:B------:R-:W2:Y:S02]  /*c010*/  SYNCS.PHASECHK.TRANS64.TRYWAIT P0, [UR38+0x34848], R2 ;  /* 0x03484802ff0075a7 */ /* 0x000ea40008000166 */
[----:B--2---:R-:W-:Y:S09]  /*c020*/  @!P0 BRA `(.L_x_92) ;  /* 0x0000001c005c8947 */ /* 0x004ff20003800000 */
.L_x_150:
[----:B------:R-:W-:Y:S05]  /*c030*/  BSYNC B1 ;  /* 0x0000000000017941 */ /* 0x000fea0003800000 */
.L_x_91:
[----:B------:R-:W-:Y:S04]  /*c040*/  BSSY B1, `(.L_x_93) ;  /* 0x0000007000017945 */ /* 0x000fe80003800000 */
[----:B------:R-:W-:Y:S05]  /*c050*/  @P1 BRA `(.L_x_94) ;  /* 0x0000000000141947 */ /* 0x000fea0003800000 */
[----:B------:R-:W-:Y:S01]  /*c060*/  ISETP.NE.AND P0, PT, R10, RZ, PT ;  /* 0x000000ff0a00720c */ /* 0x000fe20003f05270 */
[----:B--2---:R-:W-:-:S04]  /*c070*/  IMAD.MOV.U32 R3, RZ, RZ, 0xc000 ;  /* 0x0000c000ff037424 */ /* 0x004fc800078e00ff */
[----:B------:R3:W-:Y:S08]  /*c080*/  SYNCS.ARRIVE.TRANS64 RZ, [UR38+0x34838], R3 ;  /* 0x03483803ffff79a7 */ /* 0x0007f00008000026 */
[----:B---3--:R-:W-:Y:S05]  /*c090*/  @!P0 BRA `(.L_x_94) ;  /* 0x0000000000048947 */ /* 0x008fea0003800000 */
[----:B------:R-:W-:Y:S01]  /*c0a0*/  BPT.TRAP 0x1 ;  /* 0x000000040000795c */ /* 0x000fe20000300000 */
.L_x_94:
[----:B------:R-:W-:Y:S05]  /*c0b0*/  BSYNC B1 ;  /* 0x0000000000017941 */ /* 0x000fea0003800000 */
.L_x_93:
[----:B-1----:R-:W-:Y:S01]  /*c0c0*/  IMAD.MOV.U32 R5, RZ, RZ, RZ ;  /* 0x000000ffff057224 */ /* 0x002fe200078e00ff */
[----:B------:R-:W-:Y:S01]  /*c0d0*/  ULDC.64 UR4, c[0x0][0x198] ;  /* 0x0000660000047ab9 */ /* 0x000fe20000000a00 */
[----:B------:R-:W-:Y:S01]  /*c0e0*/  PLOP3.LUT P0, PT, PT, PT, PT, 0x80, 0x0 ;  /* 0x000000000000781c */ /* 0x000fe20003f0f070 */
[----:B------:R-:W-:Y:S01]  /*c0f0*/  UIADD3 UR4, UP0, UR4, 0x370, URZ ;  /* 0x0000037004047890 */ /* 0x000fe2000ff1e03f */
[----:B--2---:R-:W-:Y:S01]  /*c100*/  SHF.L.U32 R3, R0, 0x7, RZ ;  /* 0x0000000700037819 */ /* 0x004fe200000006ff */
[----:B------:R-:W-:Y:S01]  /*c110*/  UIADD3 UR8, UR38, 0x28400, URZ ;  /* 0x0002840026087890 */ /* 0x000fe2000fffe03f */
[----:B------:R-:W-:Y:S01]  /*c120*/  R2UR UR10, R5 ;  /* 0x00000000050a72ca */ /* 0x000fe200000e0000 */
[----:B------:R-:W-:Y:S02]  /*c130*/  UIADD3 UR9, UR38, 0x34838, URZ ;  /* 0x0003483826097890 */ /* 0x000fe4000fffe03f */
[----:B------:R-:W-:Y:S01]  /*c140*/  UIADD3.X UR5, URZ, UR5, URZ, UP0, !UPT ;  /* 0x000000053f057290 */ /* 0x000fe200087fe43f */
[----:B------:R-:W-:Y:S01]  /*c150*/  UMOV UR6, 0x0 ;  /* 0x0000000000067882 */ /* 0x000fe20000000000 */
[----:B------:R-:W-:-:S10]  /*c160*/  UMOV UR7, 0x14f00000 ;  /* 0x14f0000000077882 */ /* 0x000fd40000000000 */
.L_x_95:
        /* <DEDUP_REMOVED lines=8> */
[----:B------:R-:W-:Y:S01]  /*c1f0*/  IMAD.MOV.U32 R6, RZ, RZ, 0x40 ;  /* 0x00000040ff067424 */ /* 0x000fe200078e00ff */
[----:B------:R-:W-:Y:S01]  /*c200*/  PLOP3.LUT P0, PT, PT, PT, PT, 0x80, 0x0 ;  /* 0x000000000000781c */ /* 0x000fe20003f0f070 */
[----:B------:R-:W-:Y:S01]  /*c210*/  UIADD3 UR8, UR38, 0x2c400, URZ ;  /* 0x0002c40026087890 */ /* 0x000fe2000fffe03f */
[----:B------:R-:W-:Y:S02]  /*c220*/  UMOV UR6, 0x0 ;  /* 0x0000000000067882 */ /* 0x000fe40000000000 */
[----:B------:R-:W-:Y:S01]  /*c230*/  R2UR UR10, R6 ;  /* 0x00000000060a72ca */ /* 0x000fe200000e0000 */
[----:B------:R-:W-:-:S14]  /*c240*/  UMOV UR7, 0x14f00000 ;  /* 0x14f0000000077882 */ /* 0x000fdc0000000000 */
.L_x_96:
        /* <DEDUP_REMOVED lines=8> */
[----:B------:R-:W-:Y:S01]  /*c2d0*/  PLOP3.LUT P0, PT, PT, PT, PT, 0x80, 0x0 ;  /* 0x000000000000781c */ /* 0x000fe20003f0f070 */
[----:B------:R-:W-:Y:S01]  /*c2e0*/  UIADD3 UR8, UR38, 0x30400, URZ ;  /* 0x0003040026087890 */ /* 0x000fe2000fffe03f */
[----:B------:R-:W-:Y:S01]  /*c2f0*/  UMOV UR6, 0x0 ;  /* 0x0000000000067882 */ /* 0x000fe20000000000 */
[----:B------:R-:W-:Y:S01]  /*c300*/  UMOV UR7, 0x14f00000 ;  /* 0x14f0000000077882 */ /* 0x000fe20000000000 */
[----:B------:R-:W-:-:S09]  /*c310*/  UMOV UR10, 0x80 ;  /* 0x00000080000a7882 */ /* 0x000fd20000000000 */
.L_x_97:
        /* <DEDUP_REMOVED lines=8> */
[----:B------:R-:W1:Y:S01]  /*c3a0*/  SYNCS.PHASECHK.TRANS64.TRYWAIT P0, [UR38+0x34860], R2 ;  /* 0x03486002ff0075a7 */ /* 0x000e620008000166 */
[----:B------:R-:W-:Y:S04]  /*c3b0*/  BSSY B1, `(.L_x_98) ;  /* 0x0000002000017945 */ /* 0x000fe80003800000 */
[----:B-1----:R-:W-:Y:S05]  /*c3c0*/  @!P0 BRA `(.L_x_99) ;  /* 0x00000018008c8947 */ /* 0x002fea0003800000 */
.L_x_151:
[----:B------:R-:W-:Y:S05]  /*c3d0*/  BSYNC B1 ;  /* 0x0000000000017941 */ /* 0x000fea0003800000 */
.L_x_98:
[----:B------:R-:W-:Y:S01]  /*c3e0*/  BSSY B1, `(.L_x_100) ;  /* 0x0000009000017945 */ /* 0x000fe20003800000 */
[----:B-1----:R-:W-:Y:S01]  /*c3f0*/  IMAD.MOV.U32 R2, RZ, RZ, 0x0 ;  /* 0x00000000ff027424 */ /* 0x002fe200078e00ff */
[----:B------:R-:W-:Y:S02]  /*c400*/  MOV R3, 0x14f00000 ;  /* 0x14f0000000037802 */ /* 0x000fe40000000f00 */
[----:B------:R-:W-:Y:S05]  /*c410*/  @P1 BRA `(.L_x_101) ;  /* 0x0000000000141947 */ /* 0x000fea0003800000 */
[----:B------:R-:W-:Y:S01]  /*c420*/  ISETP.NE.AND P0, PT, R10, RZ, PT ;  /* 0x000000ff0a00720c */ /* 0x000fe20003f05270 */
[----:B------:R-:W-:-:S04]  /*c430*/  IMAD.MOV.U32 R7, RZ, RZ, 0x8000 ;  /* 0x00008000ff077424 */ /* 0x000fc800078e00ff */
[----:B------:R1:W-:Y:S08]  /*c440*/  SYNCS.ARRIVE.TRANS64 RZ, [UR38+0x34850], R7 ;  /* 0x03485007ffff79a7 */ /* 0x0003f00008000026 */
[----:B-1----:R-:W-:Y:S05]  /*c450*/  @!P0 BRA `(.L_x_101) ;  /* 0x0000000000048947 */ /* 0x002fea0003800000 */
[----:B------:R-:W-:Y:S01]  /*c460*/  BPT.TRAP 0x1 ;  /* 0x000000040000795c */ /* 0x000fe20000300000 */
.L_x_101:
[----:B------:R-:W-:Y:S05]  /*c470*/  BSYNC B1 ;  /* 0x0000000000017941 */ /* 0x000fea0003800000 */
.L_x_100:
        /* <DEDUP_REMOVED lines=10> */
.L_x_102:
        /* <DEDUP_REMOVED lines=13> */
.L_x_103:
        /* <DEDUP_REMOVED lines=8> */
[----:B------:R-:W-:Y:S01]  /*c670*/  MOV R17, R0 ;  /* 0x0000000000117202 */ /* 0x000fe20000000f00 */
[----:B------:R-:W-:-:S07]  /*c680*/  IMAD.MOV.U32 R16, RZ, RZ, R4 ;  /* 0x000000ffff107224 */ /* 0x000fce00078e0004 */
.L_x_89:
[----:B------:R-:W-:Y:S05]  /*c690*/  BSYNC B0 ;  /* 0x0000000000007941 */ /* 0x000fea0003800000 */
.L_x_54:
[----:B------:R-:W2:Y:S01]  /*c6a0*/  LDL.LU R0, [R1] ;  /* 0x0000000001007983 */ /* 0x000ea20000300800 */
[----:B------:R-:W-:Y:S01]  /*c6b0*/  BSSY B0, `(.L_x_104) ;  /* 0x0000037000007945 */ /* 0x000fe20003800000 */
[----:B--2---:R-:W-:-:S13]  /*c6c0*/  ISETP.NE.AND P0, PT, R0, RZ, PT ;  /* 0x000000ff0000720c */ /* 0x004fda0003f05270 */
[----:B------:R-:W-:Y:S05]  /*c6d0*/  @!P0 BRA `(.L_x_105) ;  /* 0x0000000000d08947 */ /* 0x000fea0003800000 */
[----:B------:R-:W2:Y:S01]  /*c6e0*/  S2R R0, SR_TID.X ;  /* 0x0000000000007919 */ /* 0x000ea20000002100 */
[----:B-1----:R-:W-:Y:S01]  /*c6f0*/  LEA R3, R8, UR38, 0x3 ;  /* 0x0000002608037c11 */ /* 0x002fe2000f8e18ff */
[----:B------:R-:W-:Y:S01]  /*c700*/  BSSY B1, `(.L_x_106) ;  /* 0x0000006000017945 */ /* 0x000fe20003800000 */
[----:B--2---:R-:W-:Y:S02]  /*c710*/  LOP3.LUT R2, R0, 0x7f, RZ, 0xc0, !PT ;  /* 0x0000007f00027812 */ /* 0x004fe400078ec0ff */
[----:B------:R-:W-:Y:S02]  /*c720*/  SHF.L.U32 R0, R9, 0x1f, RZ ;  /* 0x0000001f09007819 */ /* 0x000fe400000006ff */
[----:B------:R-:W-:Y:S02]  /*c730*/  ISETP.NE.AND P1, PT, R2, RZ, PT ;  /* 0x000000ff0200720c */ /* 0x000fe40003f25270 */
[----:B------:R-:W1:Y:S02]  /*c740*/  SYNCS.PHASECHK.TRANS64.TRYWAIT P0, [R3+URZ+0x34860], R0 ;  /* 0x03486000030075a7 */ /* 0x000e64000800017f */
[----:B-1----:R-:W-:Y:S09]  /*c750*/  @!P0 BRA `(.L_x_107) ;  /* 0x0000001400c08947 */ /* 0x002ff20003800000 */
.L_x_152:
[----:B------:R-:W-:Y:S05]  /*c760*/  BSYNC B1 ;  /* 0x0000000000017941 */ /* 0x000fea0003800000 */
.L_x_106:
[----:B------:R-:W-:Y:S04]  /*c770*/  BSSY B1, `(.L_x_108) ;  /* 0x0000008000017945 */ /* 0x000fe80003800000 */
[----:B------:R-:W-:Y:S05]  /*c780*/  @P1 BRA `(.L_x_109) ;  /* 0x0000000000181947 */ /* 0x000fea0003800000 */
[----:B------:R-:W2:Y:S01]  /*c790*/  S2R R2, SR_TID.X ;  /* 0x0000000000027919 */ /* 0x000ea20000002100 */
[----:B-1----:R-:W-:-:S04]  /*c7a0*/  IMAD.MOV.U32 R0, RZ, RZ, 0x8000 ;  /* 0x00008000ff007424 */ /* 0x002fc800078e00ff */
[----:B------:R3:W-:Y:S01]  /*c7b0*/  SYNCS.ARRIVE.TRANS64 RZ, [R3+URZ+0x34850], R0 ;  /* 0x0348500003ff79a7 */ /* 0x0007e2000800003f */
[----:B--2---:R-:W-:-:S13]  /*c7c0*/  LOP3.LUT P0, RZ, R2, 0x1f, RZ, 0xc0, !PT ;  /* 0x0000001f02ff7812 */ /* 0x004fda000780c0ff */
[----:B---3--:R-:W-:Y:S05]  /*c7d0*/  @!P0 BRA `(.L_x_109) ;  /* 0x0000000000048947 */ /* 0x008fea0003800000 */
[----:B------:R-:W-:Y:S01]  /*c7e0*/  BPT.TRAP 0x1 ;  /* 0x000000040000795c */ /* 0x000fe20000300000 */
.L_x_109:
[----:B------:R-:W-:Y:S05]  /*c7f0*/  BSYNC B1 ;  /* 0x0000000000017941 */ /* 0x000fea0003800000 */
.L_x_108:
[----:B------:R-:W-:Y:S01]  /*c800*/  R2UR UR4, R8 ;  /* 0x00000000080472ca */ /* 0x000fe200000e0000 */
[----:B------:R-:W-:Y:S01]  /*c810*/  ULDC.64 UR6, c[0x0][0x198] ;  /* 0x0000660000067ab9 */ /* 0x000fe20000000a00 */
[----:B------:R-:W-:Y:S01]  /*c820*/  R2UR UR9, R3 ;  /* 0x00000000030972ca */ /* 0x000fe200000e0000 */
[----:B------:R-:W-:Y:S01]  /*c830*/  UIADD3 UR6, UP0, UR6, 0x470, URZ ;  /* 0x0000047006067890 */ /* 0x000fe2000ff1e03f */
[----:B------:R-:W-:Y:S01]  /*c840*/  PLOP3.LUT P0, PT, PT, PT, PT, 0x80, 0x0 ;  /* 0x000000000000781c */ /* 0x000fe20003f0f070 */
[----:B------:R-:W-:Y:S01]  /*c850*/  UMOV UR14, 0x0 ;  /* 0x00000000000e7882 */ /* 0x000fe20000000000 */
[----:B------:R-:W-:Y:S01]  /*c860*/  SHF.L.U32 R17, R17, 0x7, RZ ;  /* 0x0000000711117819 */ /* 0x000fe200000006ff */
[----:B------:R-:W-:Y:S01]  /*c870*/  UIADD3.X UR7, URZ, UR7, URZ, UP0, !UPT ;  /* 0x000000073f077290 */ /* 0x000fe200087fe43f */
[----:B------:R-:W-:Y:S01]  /*c880*/  UMOV UR15, 0x14f00000 ;  /* 0x14f00000000f7882 */ /* 0x000fe20000000000 */
[----:B------:R-:W-:-:S04]  /*c890*/  UMOV UR10, URZ ;  /* 0x0000003f000a7c82 */ /* 0x000fc80008000000 */
[----:B------:R-:W-:Y:S02]  /*c8a0*/  ULEA UR4, UR4, UR38, 0xf ;  /* 0x0000002604047291 */ /* 0x000fe4000f8e783f */
[----:B------:R-:W-:Y:S02]  /*c8b0*/  UIADD3 UR9, UR9, 0x34850, URZ ;  /* 0x0003485009097890 */ /* 0x000fe4000fffe03f */
[----:B------:R-:W-:-:S12]  /*c8c0*/  UIADD3 UR8, UR4, 0x400, URZ ;  /* 0x0000040004087890 */ /* 0x000fd8000fffe03f */
.L_x_110:
[----:B------:R-:W-:-:S13]  /*c8d0*/  @P0 ELECT P1, URZ, PT ;  /* 0x00000000003f082f */ /* 0x000fda0003820000 */
[----:B------:R-:W-:Y:S01]  /*c8e0*/  @P1 R2UR UR13, R16 ;  /* 0x00000000100d12ca */ /* 0x000fe200000e0000 */
[----:B------:R-:W-:Y:S01]  /*c8f0*/  UMOV UR12, UR36 ;  /* 0x00000024000c7c82 */ /* 0x000fe20008000000 */
[----:B------:R-:W-:Y:S02]  /*c900*/  @P1 R2UR UR11, R17 ;  /* 0x00000000110b12ca */ /* 0x000fe400000e0000 */
[----:B------:R-:W-:Y:S02]  /*c910*/  @P1 PLOP3.LUT P0, PT, P1, PT, PT, 0x8, 0x0 ;  /* 0x000000000000181c */ /* 0x000fe40000f0e170 */
[----:B------:R-:W-:-:S09]  /*c920*/  PLOP3.LUT P1, PT, PT, PT, PT, 0x8, 0x0 ;  /* 0x000000000000781c */ /* 0x000fd20003f2e170 */
[----:B------:R2:W-:Y:S02]  /*c930*/  UTMALDG.4D [UR8], [UR6], desc[UR14] ;  /* 0x00000e08060075b4 */ /* 0x0005e40008019000 */
[----:B--2---:R-:W-:Y:S05]  /*c940*/  @P0 BRA.U.ANY `(.L_x_110) ;  /* 0xfffffffd00e00947 */ /* 0x004fea000393ffff */
[----:B------:R-:W-:Y:S01]  /*c950*/  PLOP3.LUT P0, PT, PT, PT, PT, 0x80, 0x0 ;  /* 0x000000000000781c */ /* 0x000fe20003f0f070 */
[----:B------:R-:W-:Y:S01]  /*c960*/  UIADD3 UR8, UR4, 0x4400, URZ ;  /* 0x0000440004087890 */ /* 0x000fe2000fffe03f */
[----:B------:R-:W-:Y:S02]  /*c970*/  UMOV UR5, 0x14f00000 ;  /* 0x14f0000000057882 */ /* 0x000fe40000000000 */
[----:B------:R-:W-:Y:S01]  /*c980*/  UMOV UR4, 0x0 ;  /* 0x0000000000047882 */ /* 0x000fe20000000000 */
[----:B------:R-:W-:-:S08]  /*c990*/  UMOV UR10, 0x40 ;  /* 0x00000040000a7882 */ /* 0x000fd00000000000 */
.L_x_111:
        /* <DEDUP_REMOVED lines=8> */
.L_x_105:
[----:B------:R-:W-:Y:S05]  /*ca20*/  BSYNC B0 ;  /* 0x0000000000007941 */ /* 0x000fea0003800000 */
.L_x_104:
[----:B-1----:R-:W-:Y:S02]  /*ca30*/  VIADD R0, R8, 0x1 ;  /* 0x0000000108007836 */ /* 0x002fe40000000000 */
[----:B------:R-:W-:-:S03]  /*ca40*/  IMAD.MOV.U32 R3, RZ, RZ, RZ ;  /* 0x000000ffff037224 */ /* 0x000fc600078e00ff */
[----:B------:R-:W-:-:S04]  /*ca50*/  ISETP.NE.AND P0, PT, R0, 0x2, PT ;  /* 0x000000020000780c */ /* 0x000fc80003f05270 */
[----:B------:R-:W-:Y:S02]  /*ca60*/  SEL R2, RZ, 0x1, P0 ;  /* 0x00000001ff027807 */ /* 0x000fe40000000000 */
[----:B------:R-:W-:Y:S02]  /*ca70*/  SEL R0, R0, RZ, P0 ;  /* 0x000000ff00007207 */ /* 0x000fe40000000000 */
[----:B------:R-:W-:-:S07]  /*ca80*/  LOP3.LUT R9, R9, R2, RZ, 0x3c, !PT ;  /* 0x0000000209097212 */ /* 0x000fce00078e3cff */
.L_x_38:
[----:B------:R-:W1:Y:S01]  /*ca90*/  S2R R5, SR_CgaCtaId ;  /* 0x0000000000057919 */ /* 0x000e620000008800 */
[----:B------:R-:W-:Y:S02]  /*caa0*/  MOV R2, 0x400 ;  /* 0x0000040000027802 */ /* 0x000fe40000000f00 */
[----:B------:R-:W-:Y:S02]  /*cab0*/  SHF.L.U32 R3, R3, 0x1f, RZ ;  /* 0x0000001f03037819 */ /* 0x000fe400000006ff */
[----:B-1----:R-:W-:-:S04]  /*cac0*/  LEA R2, R5, R2, 0x18 ;  /* 0x0000000205027211 */ /* 0x002fc800078ec0ff */
[----:B------:R-:W1:Y:S02]  /*cad0*/  SYNCS.PHASECHK.TRANS64.TRYWAIT P0, [R2+URZ+0x34820], R3 ;  /* 0x03482003020075a7 */ /* 0x000e64000800017f */
[----:B-1----:R-:W-:Y:S05]  /*cae0*/  @!P0 BRA `(.L_x_112) ;  /* 0x0000001000f08947 */ /* 0x002fea0003800000 */
.L_x_153:
[----:B------:R-:W-:-:S03]  /*caf0*/  UMOV UR4, 0xffffffff ;  /* 0xffffffff00047882 */ /* 0x000fc60000000000 */
[----:B------:R-:W-:Y:S05]  /*cb00*/  BRA.DIV UR4, `(.L_x_113) ;  /* 0x0000001204fc7947 */ /* 0x000fea000b800000 */
[----:B-1----:R-:W1:Y:S02]  /*cb10*/  S2R R3, SR_TID.X ;  /* 0x0000000000037919 */ /* 0x002e640000002100 */
[----:B-1----:R-:W-:-:S04]  /*cb20*/  SHF.R.U32.HI R3, RZ, 0x5, R3 ;  /* 0x00000005ff037819 */ /* 0x002fc80000011603 */
[----:B------:R-:W-:-:S05]  /*cb30*/  LOP3.LUT R3, R3, 0x3, RZ, 0xc0, !PT ;  /* 0x0000000303037812 */ /* 0x000fca00078ec0ff */
[----:B------:R1:W2:Y:S02]  /*cb40*/  SHFL.IDX PT, R14, R3, RZ, 0x1f ;  /* 0x00001fff030e7589 */ /* 0x0002a400000e0000 */
.L_x_156:
[----:B--2---:R-:W-:-:S13]  /*cb50*/  ISETP.NE.AND P0, PT, R14, RZ, PT ;  /* 0x000000ff0e00720c */ /* 0x004fda0003f05270 */
[----:B------:R-:W-:Y:S05]  /*cb60*/  @P0 BRA `(.L_x_10) ;  /* 0x0000000000880947 */ /* 0x000fea0003800000 */
[----:B------:R-:W-:-:S03]  /*cb70*/  UMOV UR4, 0xffffffff ;  /* 0xffffffff00047882 */ /* 0x000fc60000000000 */
[----:B------:R-:W-:Y:S05]  /*cb80*/  BRA.DIV UR4, `(.L_x_114) ;  /* 0x0000001604107947 */ /* 0x000fea000b800000 */
[----:B------:R-:W-:-:S13]  /*cb90*/  ELECT P6, URZ, PT ;  /* 0x00000000003f782f */ /* 0x000fda00038c0000 */
.L_x_159:
[----:B------:R-:W-:Y:S05]  /*cba0*/  @!P6 BRA `(.L_x_10) ;  /* 0x000000000078e947 */ /* 0x000fea0003800000 */
[----:B-1----:R-:W2:Y:S02]  /*cbb0*/  LDL.LU R3, [R1+0x14] ;  /* 0x0000140001037983 */ /* 0x002ea40000300800 */
[----:B--2---:R-:W-:-:S04]  /*cbc0*/  LOP3.LUT R3, R3, 0x2, RZ, 0xfc, !PT ;  /* 0x0000000203037812 */ /* 0x004fc800078efcff */
[----:B------:R-:W-:-:S13]  /*cbd0*/  ISETP.NE.AND P2, PT, R3, 0x3, PT ;  /* 0x000000030300780c */ /* 0x000fda0003f45270 */
[----:B------:R-:W-:Y:S05]  /*cbe0*/  @!P2 BRA `(.L_x_115) ;  /* 0x000000000004a947 */ /* 0x000fea0003800000 */
[----:B------:R-:W-:Y:S01]  /*cbf0*/  BPT.TRAP 0x1 ;  /* 0x000000040000795c */ /* 0x000fe20000300000 */
.L_x_115:
[----:B0-----:R-:W-:Y:S01]  /*cc00*/  IADD3 R7, R2, 0x34840, RZ ;  /* 0x0003484002077810 */ /* 0x001fe20007ffe0ff */
[----:B------:R-:W-:Y:S01]  /*cc10*/  VIADD R3, R0, 0x1 ;  /* 0x0000000100037836 */ /* 0x000fe20000000000 */
[----:B------:R-:W-:-:S03]  /*cc20*/  SHF.L.U32 R5, R9, 0x1f, RZ ;  /* 0x0000001f09057819 */ /* 0x000fc600000006ff */
[----:B------:R-:W-:Y:S01]  /*cc30*/  IMAD R6, R0, 0x8, R7 ;  /* 0x0000000800067824 */ /* 0x000fe200078e0207 */
[----:B------:R-:W-:-:S03]  /*cc40*/  ISETP.NE.AND P1, PT, R3, 0x2, PT ;  /* 0x000000020300780c */ /* 0x000fc60003f25270 */
[----:B------:R-:W0:Y:S01]  /*cc50*/  SYNCS.PHASECHK.TRANS64.TRYWAIT P0, [R6+URZ], R5 ;  /* 0x00000005060075a7 */ /* 0x000e22000800017f */
[----:B------:R-:W-:Y:S02]  /*cc60*/  SEL R4, RZ, 0x1, P1 ;  /* 0x00000001ff047807 */ /* 0x000fe40000800000 */
[----:B------:R-:W-:Y:S02]  /*cc70*/  SEL R8, R3, RZ, P1 ;  /* 0x000000ff03087207 */ /* 0x000fe40000800000 */
[----:B------:R-:W-:Y:S02]  /*cc80*/  LOP3.LUT R4, R9, R4, RZ, 0x3c, !PT ;  /* 0x0000000409047212 */ /* 0x000fe400078e3cff */
[----:B------:R-:W-:Y:S02]  /*cc90*/  LEA R3, R8, R7, 0x3 ;  /* 0x0000000708037211 */ /* 0x000fe400078e18ff */
[----:B------:R-:W-:Y:S01]  /*cca0*/  SHF.L.U32 R4, R4, 0x1f, RZ ;  /* 0x0000001f04047819 */ /* 0x000fe200000006ff */
[----:B0-----:R-:W-:Y:S06]  /*ccb0*/  @!P0 BRA `(.L_x_116) ;  /* 0x0000001000e48947 */ /* 0x001fec0003800000 */
.L_x_160:
[----:B------:R-:W1:Y:S02]  /*ccc0*/  SYNCS.PHASECHK.TRANS64.TRYWAIT P0, [R3+URZ], R4 ;  /* 0x00000004030075a7 */ /* 0x000e64000800017f */
[----:B-1----:R-:W-:Y:S05]  /*ccd0*/  @!P0 BRA `(.L_x_117) ;  /* 0x0000001000f08947 */ /* 0x002fea0003800000 */
.L_x_161:
[----:B------:R-:W-:Y:S05]  /*cce0*/  @!P2 BRA `(.L_x_118) ;  /* 0x000000000004a947 */ /* 0x000fea0003800000 */
[----:B------:R-:W-:Y:S01]  /*ccf0*/  BPT.TRAP 0x1 ;  /* 0x000000040000795c */ /* 0x000fe20000300000 */
.L_x_118:
[----:B-1----:R-:W-:-:S04]  /*cd00*/  VIADD R3, R2, 0x34860 ;  /* 0x0003486002037836 */ /* 0x002fc80000000000 */
[----:B------:R-:W-:-:S04]  /*cd10*/  IMAD R0, R0, 0x8, R3 ;  /* 0x0000000800007824 */ /* 0x000fc800078e0203 */
[----:B------:R-:W1:Y:S02]  /*cd20*/  SYNCS.PHASECHK.TRANS64.TRYWAIT P0, [R0+URZ], R5 ;  /* 0x00000005000075a7 */ /* 0x000e64000800017f */
[----:B-1----:R-:W-:Y:S05]  /*cd30*/  @!P0 BRA `(.L_x_119) ;  /* 0x0000001000ec8947 */ /* 0x002fea0003800000 */
.L_x_162:
[----:B------:R-:W-:-:S07]  /*cd40*/  LEA R3, R8, R3, 0x3 ;  /* 0x0000000308037211 */ /* 0x000fce00078e18ff */
.L_x_120:
[----:B--2---:R2:W3:Y:S02]  /*cd50*/  SYNCS.PHASECHK.TRANS64.TRYWAIT P0, [R3+URZ], R4 ;  /* 0x00000004030075a7 */ /* 0x0044e4000800017f */
[----:B---3--:R-:W-:Y:S05]  /*cd60*/  @!P0 NANOSLEEP.SYNCS 0x989680 ;  /* 0x009896800000895d */ /* 0x008fea0003900000 */
[----:B------:R-:W3:Y:S02]  /*cd70*/  @!P0 SYNCS.PHASECHK.TRANS64 P0, [R3+URZ], R4 ;  /* 0x00000004030085a7 */ /* 0x000ee4000800007f */
[----:B---3--:R-:W-:Y:S05]  /*cd80*/  @!P0 BRA `(.L_x_120) ;  /* 0xfffffffc00f08947 */ /* 0x008fea000383ffff */
.L_x_10:
[----:B------:R-:W-:Y:S05]  /*cd90*/  BSYNC B6 ;  /* 0x0000000000067941 */ /* 0x000fea0003800000 */
.L_x_7:
[----:B------:R-:W-:Y:S05]  /*cda0*/  EXIT ;  /* 0x000000000000794d */ /* 0x000fea0003800000 */
.L_x_14:
[----:B0-----:R-:W-:-:S04]  /*cdb0*/  IMAD.U32 R0, RZ, RZ, UR36 ;  /* 0x00000024ff007e24 */ /* 0x001fc8000f8e00ff */
[----:B------:R0:W1:Y:S03]  /*cdc0*/  SYNCS.PHASECHK.TRANS64.TRYWAIT P1, [R0+URZ+0x34800], R3 ;  /* 0x03480003000075a7 */ /* 0x000066000802017f */
[----:B-1----:R-:W-:Y:S05]  /*cdd0*/  @!P1 NANOSLEEP.SYNCS 0x989680 ;  /* 0x009896800000995d */ /* 0x002fea0003900000 */
[----:B------:R-:W1:Y:S02]  /*cde0*/  @!P1 SYNCS.PHASECHK.TRANS64 P1, [R0+URZ+0x34800], R3 ;  /* 0x03480003000095a7 */ /* 0x000e64000802007f */
[----:B-1----:R-:W-:Y:S05]  /*cdf0*/  @!P1 BRA `(.L_x_14) ;  /* 0xfffffffc00ec9947 */ /* 0x002fea000383ffff */
[----:B------:R-:W-:Y:S05]  /*ce00*/  BRA `(.L_x_121) ;  /* 0xffffff4400187947 */ /* 0x000fea000383ffff */
.L_x_18:
[----:B0-----:R-:W-:-:S04]  /*ce10*/  IMAD.U32 R0, RZ, RZ, UR36 ;  /* 0x00000024ff007e24 */ /* 0x001fc8000f8e00ff */
[----:B------:R0:W2:Y:S03]  /*ce20*/  SYNCS.PHASECHK.TRANS64.TRYWAIT P2, [R0+URZ+0x34830], R3 ;  /* 0x03483003000075a7 */ /* 0x0000a6000804017f */
[----:B--2---:R-:W-:Y:S05]  /*ce30*/  @!P2 NANOSLEEP.SYNCS 0x989680 ;  /* 0x009896800000a95d */ /* 0x004fea0003900000 */
[----:B------:R-:W2:Y:S02]  /*ce40*/  @!P2 SYNCS.PHASECHK.TRANS64 P2, [R0+URZ+0x34830], R3 ;  /* 0x034830030000a5a7 */ /* 0x000ea4000804007f */
[----:B--2---:R-:W-:Y:S05]  /*ce50*/  @!P2 BRA `(.L_x_18) ;  /* 0xfffffffc00eca947 */ /* 0x004fea000383ffff */
[----:B------:R-:W-:Y:S05]  /*ce60*/  BRA `(.L_x_17) ;  /* 0xffffff4400307947 */ /* 0x000fea000383ffff */
.L_x_23:
[----:B-1----:R-:W-:-:S04]  /*ce70*/  MOV R10, UR39 ;  /* 0x00000027000a7c02 */ /* 0x002fc80008000f00 */
[----:B------:R1:W2:Y:S03]  /*ce80*/  SYNCS.PHASECHK.TRANS64.TRYWAIT P2, [R10+URZ+0x34830], R9 ;  /* 0x034830090a0075a7 */ /* 0x0002a6000804017f */
[----:B--2---:R-:W-:Y:S05]  /*ce90*/  @!P2 NANOSLEEP.SYNCS 0x989680 ;  /* 0x009896800000a95d */ /* 0x004fea0003900000 */
[----:B------:R-:W2:Y:S02]  /*cea0*/  @!P2 SYNCS.PHASECHK.TRANS64 P2, [R10+URZ+0x34830], R9 ;  /* 0x034830090a00a5a7 */ /* 0x000ea4000804007f */
[----:B--2---:R-:W-:Y:S05]  /*ceb0*/  @!P2 BRA `(.L_x_23) ;  /* 0xfffffffc00eca947 */ /* 0x004fea000383ffff */
[----:B------:R-:W-:Y:S05]  /*cec0*/  BRA `(.L_x_22) ;  /* 0xffffff7000f87947 */ /* 0x000fea000383ffff */
.L_x_27:
[----:B01----:R-:W-:-:S04]  /*ced0*/  IMAD.U32 R9, RZ, RZ, UR7 ;  /* 0x00000007ff097e24 */ /* 0x003fc8000f8e00ff */
[----:B------:R0:W1:Y:S03]  /*cee0*/  SYNCS.PHASECHK.TRANS64.TRYWAIT P2, [R9+URZ+0x34850], R8 ;  /* 0x03485008090075a7 */ /* 0x000066000804017f */
[----:B-1----:R-:W-:Y:S05]  /*cef0*/  @!P2 NANOSLEEP.SYNCS 0x989680 ;  /* 0x009896800000a95d */ /* 0x002fea0003900000 */
[----:B------:R-:W1:Y:S02]  /*cf00*/  @!P2 SYNCS.PHASECHK.TRANS64 P2, [R9+URZ+0x34850], R8 ;  /* 0x034850080900a5a7 */ /* 0x000e64000804007f */
[----:B-1----:R-:W-:Y:S05]  /*cf10*/  @!P2 BRA `(.L_x_27) ;  /* 0xfffffffc00eca947 */ /* 0x002fea000383ffff */
[----:B------:R-:W-:Y:S05]  /*cf20*/  BRA `(.L_x_26) ;  /* 0xffffff7c00047947 */ /* 0x000fea000383ffff */
.L_x_32:
[----:B-1----:R1:W2:Y:S02]  /*cf30*/  SYNCS.PHASECHK.TRANS64.TRYWAIT P0, [R14+URZ+0x34850], R3 ;  /* 0x034850030e0075a7 */ /* 0x0022a4000800017f */
[----:B--2---:R-:W-:Y:S05]  /*cf40*/  @!P0 NANOSLEEP.SYNCS 0x989680 ;  /* 0x009896800000895d */ /* 0x004fea0003900000 */
[----:B------:R-:W2:Y:S02]  /*cf50*/  @!P0 SYNCS.PHASECHK.TRANS64 P0, [R14+URZ+0x34850], R3 ;  /* 0x034850030e0085a7 */ /* 0x000ea4000800007f */
[----:B--2---:R-:W-:Y:S05]  /*cf60*/  @!P0 BRA `(.L_x_32) ;  /* 0xfffffffc00f08947 */ /* 0x004fea000383ffff */
[----:B------:R-:W-:Y:S05]  /*cf70*/  BRA `(.L_x_31) ;  /* 0xffffff9c00d47947 */ /* 0x000fea000383ffff */
.L_x_43:
[----:B------:R-:W-:Y:S01]  /*cf80*/  IMAD.MOV.U32 R13, RZ, RZ, R0 ;  /* 0x000000ffff0d7224 */ /* 0x000fe200078e0000 */
[----:B------:R-:W-:Y:S01]  /*cf90*/  MOV R12, RZ ;  /* 0x000000ff000c7202 */ /* 0x000fe20000000f00 */
[----:B------:R-:W-:Y:S02]  /*cfa0*/  IMAD.MOV.U32 R11, RZ, RZ, 0x1f ;  /* 0x0000001fff0b7424 */ /* 0x000fe400078e00ff */
[----:B------:R-:W-:-:S07]  /*cfb0*/  IMAD.MOV.U32 R15, RZ, RZ, -0x1 ;  /* 0xffffffffff0f7424 */ /* 0x000fce00078e00ff */
[----:B------:R-:W-:Y:S05]  /*cfc0*/  WARPSYNC.COLLECTIVE R15, `(.L_x_122) ;  /* 0x000000000f087348 */ /* 0x000fea0003c00000 */
[----:B------:R0:W1:Y:S02]  /*cfd0*/  SHFL.IDX P6, R14, R13, R12, R11 ;  /* 0x0000000c0d0e7389 */ /* 0x00006400000c000b */
[----:B01----:R-:W-:Y:S01]  /*cfe0*/  ENDCOLLECTIVE ;  /* 0x000000000000791b */ /* 0x003fe20003800000 */
.L_x_122:
[----:B------:R-:W-:Y:S05]  /*cff0*/  BRA `(.L_x_123) ;  /* 0xffffffc800947947 */ /* 0x000fea000383ffff */
.L_x_45:
[----:B------:R-:W-:Y:S01]  /*d000*/  BSSY B0, `(.L_x_124) ;  /* 0x0000006000007945 */ /* 0x000fe20003800000 */
[----:B------:R-:W-:-:S07]  /*d010*/  MOV R15, 0xffffffff ;  /* 0xffffffff000f7802 */ /* 0x000fce0000000f00 */
[----:B0-----:R-:W-:Y:S05]  /*d020*/  WARPSYNC.COLLECTIVE R15, `(.L_x_125) ;  /* 0x000000000f0c7348 */ /* 0x001fea0003c00000 */
[----:B------:R-:W-:Y:S02]  /*d030*/  ELECT P6, UR62, PT ;  /* 0x00000000003e782f */ /* 0x000fe400038c0000 */
[----:B------:R-:W-:Y:S01]  /*d040*/  MOV R14, UR62 ;  /* 0x0000003e000e7c02 */ /* 0x000fe20008000f00 */
[----:B0-----:R-:W-:Y:S10]  /*d050*/  ENDCOLLECTIVE ;  /* 0x000000000000791b */ /* 0x001ff40003800000 */
.L_x_125:
[----:B------:R-:W-:Y:S05]  /*d060*/  BSYNC B0 ;  /* 0x0000000000007941 */ /* 0x000fea0003800000 */
.L_x_124:
[----:B------:R-:W-:Y:S05]  /*d070*/  BRA `(.L_x_126) ;  /* 0xffffffc800947947 */ /* 0x000fea000383ffff */
.L_x_47:
[----:B0-----:R-:W-:-:S04]  /*d080*/  IMAD.U32 R3, RZ, RZ, UR38 ;  /* 0x00000026ff037e24 */ /* 0x001fc8000f8e00ff */
[----:B------:R0:W1:Y:S03]  /*d090*/  SYNCS.PHASECHK.TRANS64.TRYWAIT P0, [R3+URZ+0x34840], R0 ;  /* 0x03484000030075a7 */ /* 0x000066000800017f */
[----:B-1----:R-:W-:Y:S05]  /*d0a0*/  @!P0 NANOSLEEP.SYNCS 0x989680 ;  /* 0x009896800000895d */ /* 0x002fea0003900000 */
[----:B------:R-:W1:Y:S02]  /*d0b0*/  @!P0 SYNCS.PHASECHK.TRANS64 P0, [R3+URZ+0x34840], R0 ;  /* 0x03484000030085a7 */ /* 0x000e64000800007f */
[----:B-1----:R-:W-:Y:S05]  /*d0c0*/  @!P0 BRA `(.L_x_47) ;  /* 0xfffffffc00ec8947 */ /* 0x002fea000383ffff */
[----:B------:R-:W-:Y:S05]  /*d0d0*/  BRA `(.L_x_127) ;  /* 0xffffffc800e87947 */ /* 0x000fea000383ffff */
.L_x_50:
[----:B------:R-:W-:Y:S01]  /*d0e0*/  MOV R13, R5 ;  /* 0x00000005000d7202 */ /* 0x000fe20000000f00 */
[----:B------:R-:W-:Y:S01]  /*d0f0*/  IMAD.MOV.U32 R12, RZ, RZ, RZ ;  /* 0x000000ffff0c7224 */ /* 0x000fe200078e00ff */
[----:B------:R-:W-:Y:S01]  /*d100*/  MOV R15, 0xffffffff ;  /* 0xffffffff000f7802 */ /* 0x000fe20000000f00 */
[----:B------:R-:W-:Y:S02]  /*d110*/  IMAD.MOV.U32 R11, RZ, RZ, 0x181f ;  /* 0x0000181fff0b7424 */ /* 0x000fe400078e00ff */
[----:B------:R-:W-:-:S07]  /*d120*/  IMAD R6, R9, 0x80, R6 ;  /* 0x0000008009067824 */ /* 0x000fce00078e0206 */
[----:B------:R-:W-:Y:S05]  /*d130*/  WARPSYNC.COLLECTIVE R15, `(.L_x_128) ;  /* 0x000000000f087348 */ /* 0x000fea0003c00000 */
[----:B------:R0:W1:Y:S02]  /*d140*/  SHFL.IDX P6, R14, R13, R12, R11 ;  /* 0x0000000c0d0e7389 */ /* 0x00006400000c000b */
[----:B01----:R-:W-:Y:S01]  /*d150*/  ENDCOLLECTIVE ;  /* 0x000000000000791b */ /* 0x003fe20003800000 */
.L_x_128:
[----:B------:R-:W-:Y:S02]  /*d160*/  VIADD R9, R6, 0x10 ;  /* 0x0000001006097836 */ /* 0x000fe40000000000 */
[----:B------:R-:W-:Y:S02]  /*d170*/  IMAD.MOV.U32 R13, RZ, RZ, R0 ;  /* 0x000000ffff0d7224 */ /* 0x000fe400078e0000 */
[----:B------:R-:W-:-:S07]  /*d180*/  IMAD.MOV.U32 R2, RZ, RZ, R14 ;  /* 0x000000ffff027224 */ /* 0x000fce00078e000e */
[----:B------:R-:W-:Y:S05]  /*d190*/  WARPSYNC.COLLECTIVE R15, `(.L_x_129) ;  /* 0x000000000f087348 */ /* 0x000fea0003c00000 */
[----:B------:R0:W1:Y:S02]  /*d1a0*/  SHFL.IDX P6, R14, R13, R12, R11 ;  /* 0x0000000c0d0e7389 */ /* 0x00006400000c000b */
[----:B01----:R-:W-:Y:S01]  /*d1b0*/  ENDCOLLECTIVE ;  /* 0x000000000000791b */ /* 0x003fe20003800000 */
.L_x_129:
[----:B------:R-:W-:Y:S02]  /*d1c0*/  ULDC UR4, c[0x0][0x288] ;  /* 0x0000a20000047ab9 */ /* 0x000fe40000000800 */
[----:B------:R-:W-:-:S05]  /*d1d0*/  IMAD R4, R8, UR4, RZ ;  /* 0x0000000408047c24 */ /* 0x000fca000f8e02ff */
[----:B------:R-:W-:Y:S01]  /*d1e0*/  ISETP.GE.AND P3, PT, R6, R4, PT ;  /* 0x000000040600720c */ /* 0x000fe20003f66270 */
[----:B------:R-:W-:Y:S01]  /*d1f0*/  IMAD.MOV.U32 R13, RZ, RZ, R5 ;  /* 0x000000ffff0d7224 */ /* 0x000fe200078e0005 */
[----:B------:R-:W-:-:S11]  /*d200*/  MOV R12, 0x1 ;  /* 0x00000001000c7802 */ /* 0x000fd60000000f00 */
[----:B------:R-:W-:Y:S02]  /*d210*/  @!P3 LEA R21, R7, UR38, 0x1 ;  /* 0x000000260715bc11 */ /* 0x000fe4000f8e08ff */
[----:B------:R-:W-:-:S07]  /*d220*/  MOV R3, R14 ;  /* 0x0000000e00037202 */ /* 0x000fce0000000f00 */
[----:B------:R-:W-:Y:S05]  /*d230*/  WARPSYNC.COLLECTIVE R15, `(.L_x_130) ;  /* 0x000000000f087348 */ /* 0x000fea0003c00000 */
[----:B------:R0:W1:Y:S02]  /*d240*/  SHFL.IDX P6, R14, R13, R12, R11 ;  /* 0x0000000c0d0e7389 */ /* 0x00006400000c000b */
[----:B01----:R-:W-:Y:S01]  /*d250*/  ENDCOLLECTIVE ;  /* 0x000000000000791b */ /* 0x003fe20003800000 */
.L_x_130:
[----:B------:R-:W-:-:S04]  /*d260*/  LOP3.LUT R3, R3, R2, RZ, 0x3c, !PT ;  /* 0x0000000203037212 */ /* 0x000fc800078e3cff */
[----:B------:R-:W-:-:S04]  /*d270*/  LOP3.LUT R2, R3, R2, RZ, 0x3c, !PT ;  /* 0x0000000203027212 */ /* 0x000fc800078e3cff */
[----:B------:R-:W-:Y:S01]  /*d280*/  LOP3.LUT R3, R3, R2, RZ, 0x3c, !PT ;  /* 0x0000000203037212 */ /* 0x000fe200078e3cff */
[----:B------:R-:W-:Y:S02]  /*d290*/  IMAD.MOV.U32 R13, RZ, RZ, R0 ;  /* 0x000000ffff0d7224 */ /* 0x000fe400078e0000 */
[----:B------:R-:W-:-:S05]  /*d2a0*/  @!P3 IMAD.WIDE.U32 R2, R10, 0x2, R2 ;  /* 0x000000020a02b825 */ /* 0x000fca00078e0002 */
[----:B------:R-:W-:Y:S01]  /*d2b0*/  @!PT LDS RZ, [RZ] ;  /* 0x00000000fffff984 */ /* 0x000fe20000000800 */
[----:B------:R-:W-:Y:S01]  /*d2c0*/  @!PT LDS RZ, [RZ] ;  /* 0x00000000fffff984 */ /* 0x000fe20000000800 */
[----:B------:R-:W-:Y:S01]  /*d2d0*/  @!PT LDS RZ, [RZ] ;  /* 0x00000000fffff984 */ /* 0x000fe20000000800 */
[----:B------:R0:W-:Y:S01]  /*d2e0*/  @!P3 LDGSTS.E.BYPASS.LTC128B.128 [R21+0x10400], desc[UR42][R2.64], !P2 ;  /* 0x104000000215bfae */ /* 0x0001e2000d101d6a */
[----:B------:R-:W-:-:S03]  /*d2f0*/  IMAD.MOV.U32 R8, RZ, RZ, R14 ;  /* 0x000000ffff087224 */ /* 0x000fc600078e000e */
[----:B------:R0:W-:Y:S04]  /*d300*/  @!P3 LDGSTS.E.BYPASS.LTC128B.128 [R21+0x14400], desc[UR42][R2.64+0x80], !P0 ;  /* 0x144000800215bfae */ /* 0x0001e8000c101d6a */
[----:B0-----:R-:W-:Y:S05]  /*d310*/  WARPSYNC.COLLECTIVE R15, `(.L_x_131) ;  /* 0x000000000f087348 */ /* 0x001fea0003c00000 */
[----:B------:R1:W2:Y:S02]  /*d320*/  SHFL.IDX P6, R14, R13, R12, R11 ;  /* 0x0000000c0d0e7389 */ /* 0x0002a400000c000b */
[----:B012---:R-:W-:Y:S01]  /*d330*/  ENDCOLLECTIVE ;  /* 0x000000000000791b */ /* 0x007fe20003800000 */
.L_x_131:
[----:B------:R-:W-:Y:S01]  /*d340*/  @!PT LDS RZ, [RZ] ;  /* 0x00000000fffff984 */ /* 0x000fe20000000800 */
[----:B------:R-:W-:Y:S01]  /*d350*/  @!PT LDS RZ, [RZ] ;  /* 0x00000000fffff984 */ /* 0x000fe20000000800 */
[----:B------:R-:W-:Y:S01]  /*d360*/  @!PT LDS RZ, [RZ] ;  /* 0x00000000fffff984 */ /* 0x000fe20000000800 */
[----:B------:R0:W-:Y:S01]  /*d370*/  @!P3 LDGSTS.E.BYPASS.LTC128B.128 [R21+0x18400], desc[UR42][R2.64+0x100], !P1 ;  /* 0x184001000215bfae */ /* 0x0001e2000c901d6a */
[----:B------:R-:W-:Y:S02]  /*d380*/  ISETP.GE.AND P3, PT, R9, R4, PT ;  /* 0x000000040900720c */ /* 0x000fe40003f66270 */
[----:B------:R-:W-:Y:S02]  /*d390*/  MOV R9, R8 ;  /* 0x0000000800097202 */ /* 0x000fe40000000f00 */
[----:B------:R-:W-:Y:S01]  /*d3a0*/  MOV R13, R5 ;  /* 0x00000005000d7202 */ /* 0x000fe20000000f00 */
[----:B------:R-:W-:Y:S02]  /*d3b0*/  IMAD.MOV.U32 R12, RZ, RZ, 0x2 ;  /* 0x00000002ff0c7424 */ /* 0x000fe400078e00ff */
[----:B0-----:R-:W-:-:S06]  /*d3c0*/  VIADD R3, R6, 0x20 ;  /* 0x0000002006037836 */ /* 0x001fcc0000000000 */
[----:B------:R-:W-:Y:S01]  /*d3d0*/  @!P3 LEA R20, R7, UR38, 0x1 ;  /* 0x000000260714bc11 */ /* 0x000fe2000f8e08ff */
[----:B------:R-:W-:-:S07]  /*d3e0*/  IMAD.MOV.U32 R8, RZ, RZ, R14 ;  /* 0x000000ffff087224 */ /* 0x000fce00078e000e */
[----:B------:R-:W-:Y:S05]  /*d3f0*/  WARPSYNC.COLLECTIVE R15, `(.L_x_132) ;  /* 0x000000000f087348 */ /* 0x000fea0003c00000 */
[----:B------:R0:W1:Y:S02]  /*d400*/  SHFL.IDX P6, R14, R13, R12, R11 ;  /* 0x0000000c0d0e7389 */ /* 0x00006400000c000b */
[----:B01----:R-:W-:Y:S01]  /*d410*/  ENDCOLLECTIVE ;  /* 0x000000000000791b */ /* 0x003fe20003800000 */
.L_x_132:
[----:B------:R-:W-:-:S05]  /*d420*/  @!P3 IMAD.WIDE.U32 R8, R10, 0x2, R8 ;  /* 0x000000020a08b825 */ /* 0x000fca00078e0008 */
[----:B------:R-:W-:Y:S01]  /*d430*/  @!PT LDS RZ, [RZ] ;  /* 0x00000000fffff984 */ /* 0x000fe20000000800 */
[----:B------:R-:W-:Y:S01]  /*d440*/  @!PT LDS RZ, [RZ] ;  /* 0x00000000fffff984 */ /* 0x000fe20000000800 */
[----:B------:R-:W-:Y:S01]  /*d450*/  @!PT LDS RZ, [RZ] ;  /* 0x00000000fffff984 */ /* 0x000fe20000000800 */
[----:B------:R0:W-:Y:S04]  /*d460*/  @!P3 LDGSTS.E.BYPASS.LTC128B.128 [R20+0x10c00], desc[UR42][R8.64], !P2 ;  /* 0x10c000000814bfae */ /* 0x0001e8000d101d6a */
[----:B------:R0:W-:Y:S01]  /*d470*/  @!P3 LDGSTS.E.BYPASS.LTC128B.128 [R20+0x14c00], desc[UR42][R8.64+0x80], !P0 ;  /* 0x14c000800814bfae */ /* 0x0001e2000c101d6a */
[----:B------:R-:W-:-:S03]  /*d480*/  MOV R13, R0 ;  /* 0x00000000000d7202 */ /* 0x000fc60000000f00 */
[----:B------:R0:W-:Y:S01]  /*d490*/  @!P3 LDGSTS.E.BYPASS.LTC128B.128 [R20+0x18c00], desc[UR42][R8.64+0x100], !P1 ;  /* 0x18c001000814bfae */ /* 0x0001e2000c901d6a */
[----:B------:R-:W-:Y:S01]  /*d4a0*/  ISETP.GE.AND P3, PT, R3, R4, PT ;  /* 0x000000040300720c */ /* 0x000fe20003f66270 */
[----:B------:R-:W-:-:S12]  /*d4b0*/  IMAD.MOV.U32 R2, RZ, RZ, R14 ;  /* 0x000000ffff027224 */ /* 0x000fd800078e000e */
[----:B0-----:R-:W-:Y:S05]  /*d4c0*/  WARPSYNC.COLLECTIVE R15, `(.L_x_133) ;  /* 0x000000000f087348 */ /* 0x001fea0003c00000 */
[----:B------:R1:W2:Y:S02]  /*d4d0*/  SHFL.IDX P6, R14, R13, R12, R11 ;  /* 0x0000000c0d0e7389 */ /* 0x0002a400000c000b */
[----:B012---:R-:W-:Y:S01]  /*d4e0*/  ENDCOLLECTIVE ;  /* 0x000000000000791b */ /* 0x007fe20003800000 */
.L_x_133:
[----:B------:R-:W-:Y:S01]  /*d4f0*/  IADD3 R9, R6, 0x30, RZ ;  /* 0x0000003006097810 */ /* 0x000fe20007ffe0ff */
[----:B------:R-:W-:Y:S01]  /*d500*/  IMAD.MOV.U32 R3, RZ, RZ, R2 ;  /* 0x000000ffff037224 */ /* 0x000fe200078e0002 */
[----:B------:R-:W-:Y:S01]  /*d510*/  @!P3 LEA R21, R7, UR38, 0x1 ;  /* 0x000000260715bc11 */ /* 0x000fe2000f8e08ff */
[----:B------:R-:W-:Y:S02]  /*d520*/  IMAD.MOV.U32 R13, RZ, RZ, R5 ;  /* 0x000000ffff0d7224 */ /* 0x000fe400078e0005 */
[----:B------:R-:W-:Y:S02]  /*d530*/  IMAD.MOV.U32 R12, RZ, RZ, 0x3 ;  /* 0x00000003ff0c7424 */ /* 0x000fe400078e00ff */
[----:B------:R-:W-:-:S07]  /*d540*/  IMAD.MOV.U32 R2, RZ, RZ, R14 ;  /* 0x000000ffff027224 */ /* 0x000fce00078e000e */
[----:B------:R-:W-:Y:S05]  /*d550*/  WARPSYNC.COLLECTIVE R15, `(.L_x_134) ;  /* 0x000000000f087348 */ /* 0x000fea0003c00000 */
[----:B------:R0:W1:Y:S02]  /*d560*/  SHFL.IDX P6, R14, R13, R12, R11 ;  /* 0x0000000c0d0e7389 */ /* 0x00006400000c000b */
[----:B01----:R-:W-:Y:S01]  /*d570*/  ENDCOLLECTIVE ;  /* 0x000000000000791b */ /* 0x003fe20003800000 */
.L_x_134:
[----:B------:R-:W-:-:S05]  /*d580*/  @!P3 IMAD.WIDE.U32 R2, R10, 0x2, R2 ;  /* 0x000000020a02b825 */ /* 0x000fca00078e0002 */
[----:B------:R-:W-:Y:S01]  /*d590*/  @!PT LDS RZ, [RZ] ;  /* 0x00000000fffff984 */ /* 0x000fe20000000800 */
[----:B------:R-:W-:Y:S01]  /*d5a0*/  @!PT LDS RZ, [RZ] ;  /* 0x00000000fffff984 */ /* 0x000fe20000000800 */
[----:B------:R-:W-:Y:S01]  /*d5b0*/  @!PT LDS RZ, [RZ] ;  /* 0x00000000fffff984 */ /* 0x000fe20000000800 */
[----:B------:R0:W-:Y:S04]  /*d5c0*/  @!P3 LDGSTS.E.BYPASS.LTC128B.128 [R21+0x11400], desc[UR42][R2.64], !P2 ;  /* 0x114000000215bfae */ /* 0x0001e8000d101d6a */
[----:B------:R0:W-:Y:S01]  /*d5d0*/  @!P3 LDGSTS.E.BYPASS.LTC128B.128 [R21+0x15400], desc[UR42][R2.64+0x80], !P0 ;  /* 0x154000800215bfae */ /* 0x0001e2000c101d6a */
[----:B------:R-:W-:-:S03]  /*d5e0*/  IMAD.MOV.U32 R13, RZ, RZ, R0 ;  /* 0x000000ffff0d7224 */ /* 0x000fc600078e0000 */
[----:B------:R0:W-:Y:S01]  /*d5f0*/  @!P3 LDGSTS.E.BYPASS.LTC128B.128 [R21+0x19400], desc[UR42][R2.64+0x100], !P1 ;  /* 0x194001000215bfae */ /* 0x0001e2000c901d6a */
[----:B------:R-:W-:Y:S02]  /*d600*/  ISETP.GE.AND P3, PT, R9, R4, PT ;  /* 0x000000040900720c */ /* 0x000fe40003f66270 */
[----:B------:R-:W-:-:S11]  /*d610*/  MOV R8, R14 ;  /* 0x0000000e00087202 */ /* 0x000fd60000000f00 */
[----:B0-----:R-:W-:Y:S05]  /*d620*/  WARPSYNC.COLLECTIVE R15, `(.L_x_135) ;  /* 0x000000000f087348 */ /* 0x001fea0003c00000 */
[----:B------:R1:W2:Y:S02]  /*d630*/  SHFL.IDX P6, R14, R13, R12, R11 ;  /* 0x0000000c0d0e7389 */ /* 0x0002a400000c000b */
[----:B012---:R-:W-:Y:S01]  /*d640*/  ENDCOLLECTIVE ;  /* 0x000000000000791b */ /* 0x007fe20003800000 */
.L_x_135:
[----:B------:R-:W-:Y:S02]  /*d650*/  VIADD R3, R6, 0x40 ;  /* 0x0000004006037836 */ /* 0x000fe40000000000 */
[----:B------:R-:W-:Y:S01]  /*d660*/  IMAD.MOV.U32 R9, RZ, RZ, R8 ;  /* 0x000000ffff097224 */ /* 0x000fe200078e0008 */
[----:B------:R-:W-:Y:S01]  /*d670*/  @!P3 LEA R20, R7, UR38, 0x1 ;  /* 0x000000260714bc11 */ /* 0x000fe2000f8e08ff */
[----:B------:R-:W-:Y:S01]  /*d680*/  IMAD.MOV.U32 R13, RZ, RZ, R5 ;  /* 0x000000ffff0d7224 */ /* 0x000fe200078e0005 */
[----:B------:R-:W-:Y:S02]  /*d690*/  MOV R12, 0x4 ;  /* 0x00000004000c7802 */ /* 0x000fe40000000f00 */
[----:B------:R-:W-:-:S07]  /*d6a0*/  MOV R8, R14 ;  /* 0x0000000e00087202 */ /* 0x000fce0000000f00 */
[----:B------:R-:W-:Y:S05]  /*d6b0*/  WARPSYNC.COLLECTIVE R15, `(.L_x_136) ;  /* 0x000000000f087348 */ /* 0x000fea0003c00000 */
[----:B------:R0:W1:Y:S02]  /*d6c0*/  SHFL.IDX P6, R14, R13, R12, R11 ;  /* 0x0000000c0d0e7389 */ /* 0x00006400000c000b */
[----:B01----:R-:W-:Y:S01]  /*d6d0*/  ENDCOLLECTIVE ;  /* 0x000000000000791b */ /* 0x003fe20003800000 */
.L_x_136:
        /* <DEDUP_REMOVED lines=8> */
[----:B------:R-:W-:Y:S01]  /*d760*/  ISETP.GE.AND P3, PT, R3, R4, PT ;  /* 0x000000040300720c */ /* 0x000fe20003f66270 */
[----:B------:R-:W-:-:S12]  /*d770*/  IMAD.MOV.U32 R2, RZ, RZ, R14 ;  /* 0x000000ffff027224 */ /* 0x000fd800078e000e */
[----:B0-----:R-:W-:Y:S05]  /*d780*/  WARPSYNC.COLLECTIVE R15, `(.L_x_137) ;  /* 0x000000000f087348 */ /* 0x001fea0003c00000 */
[----:B------:R1:W2:Y:S02]  /*d790*/  SHFL.IDX P6, R14, R13, R12, R11 ;  /* 0x0000000c0d0e7389 */ /* 0x0002a400000c000b */
[----:B012---:R-:W-:Y:S01]  /*d7a0*/  ENDCOLLECTIVE ;  /* 0x000000000000791b */ /* 0x007fe20003800000 */
.L_x_137:
[----:B------:R-:W-:Y:S01]  /*d7b0*/  VIADD R9, R6, 0x50 ;  /* 0x0000005006097836 */ /* 0x000fe20000000000 */
[----:B------:R-:W-:Y:S02]  /*d7c0*/  MOV R3, R2 ;  /* 0x0000000200037202 */ /* 0x000fe40000000f00 */
[----:B------:R-:W-:Y:S02]  /*d7d0*/  @!P3 LEA R21, R7, UR38, 0x1 ;  /* 0x000000260715bc11 */ /* 0x000fe4000f8e08ff */
[----:B------:R-:W-:Y:S01]  /*d7e0*/  MOV R13, R5 ;  /* 0x00000005000d7202 */ /* 0x000fe20000000f00 */
[----:B------:R-:W-:Y:S02]  /*d7f0*/  IMAD.MOV.U32 R12, RZ, RZ, 0x5 ;  /* 0x00000005ff0c7424 */ /* 0x000fe400078e00ff */
[----:B------:R-:W-:-:S07]  /*d800*/  IMAD.MOV.U32 R2, RZ, RZ, R14 ;  /* 0x000000ffff027224 */ /* 0x000fce00078e000e */
[----:B------:R-:W-:Y:S05]  /*d810*/  WARPSYNC.COLLECTIVE R15, `(.L_x_138) ;  /* 0x000000000f087348 */ /* 0x000fea0003c00000 */
[----:B------:R0:W1:Y:S02]  /*d820*/  SHFL.IDX P6, R14, R13, R12, R11 ;  /* 0x0000000c0d0e7389 */ /* 0x00006400000c000b */
[----:B01----:R-:W-:Y:S01]  /*d830*/  ENDCOLLECTIVE ;  /* 0x000000000000791b */ /* 0x003fe20003800000 */
.L_x_138:
        /* <DEDUP_REMOVED lines=13> */
.L_x_139:
        /* <DEDUP_REMOVED lines=9> */
.L_x_140:
        /* <DEDUP_REMOVED lines=13> */
.L_x_141:
[----:B------:R-:W-:Y:S01]  /*da70*/  IMAD.MOV.U32 R3, RZ, RZ, R2 ;  /* 0x000000ffff037224 */ /* 0x000fe200078e0002 */
[----:B------:R-:W-:Y:S01]  /*da80*/  @!P3 LEA R21, R7, UR38, 0x1 ;  /* 0x000000260715bc11 */ /* 0x000fe2000f8e08ff */
[----:B------:R-:W-:Y:S02]  /*da90*/  IMAD.MOV.U32 R13, RZ, RZ, R5 ;  /* 0x000000ffff0d7224 */ /* 0x000fe400078e0005 */
[----:B------:R-:W-:Y:S01]  /*daa0*/  IMAD.MOV.U32 R12, RZ, RZ, 0x7 ;  /* 0x00000007ff0c7424 */ /* 0x000fe200078e00ff */
[----:B------:R-:W-:-:S07]  /*dab0*/  MOV R2, R14 ;  /* 0x0000000e00027202 */ /* 0x000fce0000000f00 */
[----:B------:R-:W-:Y:S05]  /*dac0*/  WARPSYNC.COLLECTIVE R15, `(.L_x_142) ;  /* 0x000000000f087348 */ /* 0x000fea0003c00000 */
[----:B------:R0:W1:Y:S02]  /*dad0*/  SHFL.IDX P6, R14, R13, R12, R11 ;  /* 0x0000000c0d0e7389 */ /* 0x00006400000c000b */
[----:B01----:R-:W-:Y:S01]  /*dae0*/  ENDCOLLECTIVE ;  /* 0x000000000000791b */ /* 0x003fe20003800000 */
.L_x_142:
        /* <DEDUP_REMOVED lines=8> */
[----:B------:R-:W-:-:S07]  /*db70*/  MOV R8, R14 ;  /* 0x0000000e00087202 */ /* 0x000fce0000000f00 */
[----:B0-----:R-:W-:Y:S05]  /*db80*/  WARPSYNC.COLLECTIVE R15, `(.L_x_143) ;  /* 0x000000000f087348 */ /* 0x001fea0003c00000 */
[----:B------:R1:W2:Y:S02]  /*db90*/  SHFL.IDX P6, R14, R13, R12, R11 ;  /* 0x0000000c0d0e7389 */ /* 0x0002a400000c000b */
[----:B012---:R-:W-:Y:S01]  /*dba0*/  ENDCOLLECTIVE ;  /* 0x000000000000791b */ /* 0x007fe20003800000 */
.L_x_143:
[----:B------:R-:W-:Y:S05]  /*dbb0*/  BRA `(.L_x_144) ;  /* 0xffffffcc00547947 */ /* 0x000fea000383ffff */
.L_x_53:
[----:B-1----:R-:W-:-:S04]  /*dbc0*/  IMAD.U32 R3, RZ, RZ, UR38 ;  /* 0x00000026ff037e24 */ /* 0x002fc8000f8e00ff */
[----:B------:R1:W2:Y:S03]  /*dbd0*/  SYNCS.PHASECHK.TRANS64.TRYWAIT P0, [R3+URZ+0x34820], R2 ;  /* 0x03482002030075a7 */ /* 0x0002a6000800017f */
[----:B--2---:R-:W-:Y:S05]  /*dbe0*/  @!P0 NANOSLEEP.SYNCS 0x989680 ;  /* 0x009896800000895d */ /* 0x004fea0003900000 */
[----:B------:R-:W2:Y:S02]  /*dbf0*/  @!P0 SYNCS.PHASECHK.TRANS64 P0, [R3+URZ+0x34820], R2 ;  /* 0x03482002030085a7 */ /* 0x000ea4000800007f */
[----:B--2---:R-:W-:Y:S05]  /*dc00*/  @!P0 BRA `(.L_x_53) ;  /* 0xfffffffc00ec8947 */ /* 0x004fea000383ffff */
[----:B------:R-:W-:Y:S05]  /*dc10*/  BRA `(.L_x_145) ;  /* 0xffffffcc00ac7947 */ /* 0x000fea000383ffff */
.L_x_60:
[----:B-1----:R-:W-:-:S04]  /*dc20*/  MOV R3, UR38 ;  /* 0x0000002600037c02 */ /* 0x002fc80008000f00 */
[----:B------:R1:W2:Y:S03]  /*dc30*/  SYNCS.PHASECHK.TRANS64.TRYWAIT P0, [R3+URZ+0x34848], R2 ;  /* 0x03484802030075a7 */ /* 0x0002a6000800017f */
[----:B--2---:R-:W-:Y:S05]  /*dc40*/  @!P0 NANOSLEEP.SYNCS 0x989680 ;  /* 0x009896800000895d */ /* 0x004fea0003900000 */
[----:B------:R-:W2:Y:S02]  /*dc50*/  @!P0 SYNCS.PHASECHK.TRANS64 P0, [R3+URZ+0x34848], R2 ;  /* 0x03484802030085a7 */ /* 0x000ea4000800007f */
[----:B--2---:R-:W-:Y:S05]  /*dc60*/  @!P0 BRA `(.L_x_60) ;  /* 0xfffffffc00ec8947 */ /* 0x004fea000383ffff */
[----:B------:R-:W-:Y:S05]  /*dc70*/  BRA `(.L_x_146) ;  /* 0xffffffd000847947 */ /* 0x000fea000383ffff */
.L_x_67:
[----:B0-----:R-:W-:-:S04]  /*dc80*/  IMAD.U32 R3, RZ, RZ, UR38 ;  /* 0x00000026ff037e24 */ /* 0x001fc8000f8e00ff */
[----:B------:R0:W1:Y:S03]  /*dc90*/  SYNCS.PHASECHK.TRANS64.TRYWAIT P0, [R3+URZ+0x34860], R2 ;  /* 0x03486002030075a7 */ /* 0x000066000800017f */
[----:B-1----:R-:W-:Y:S05]  /*dca0*/  @!P0 NANOSLEEP.SYNCS 0x989680 ;  /* 0x009896800000895d */ /* 0x002fea0003900000 */
[----:B------:R-:W1:Y:S02]  /*dcb0*/  @!P0 SYNCS.PHASECHK.TRANS64 P0, [R3+URZ+0x34860], R2 ;  /* 0x03486002030085a7 */ /* 0x000e64000800007f */
[----:B-1----:R-:W-:Y:S05]  /*dcc0*/  @!P0 BRA `(.L_x_67) ;  /* 0xfffffffc00ec8947 */ /* 0x002fea000383ffff */
[----:B------:R-:W-:Y:S05]  /*dcd0*/  BRA `(.L_x_147) ;  /* 0xffffffd400587947 */ /* 0x000fea000383ffff */
.L_x_76:
[----:B--2---:R-:W-:-:S04]  /*dce0*/  IMAD.U32 R3, RZ, RZ, UR38 ;  /* 0x00000026ff037e24 */ /* 0x004fc8000f8e00ff */
[----:B------:R2:W3:Y:S03]  /*dcf0*/  SYNCS.PHASECHK.TRANS64.TRYWAIT P0, [R3+URZ+0x34840], R2 ;  /* 0x03484002030075a7 */ /* 0x0004e6000800017f */
[----:B---3--:R-:W-:Y:S05]  /*dd00*/  @!P0 NANOSLEEP.SYNCS 0x989680 ;  /* 0x009896800000895d */ /* 0x008fea0003900000 */
[----:B------:R-:W3:Y:S02]  /*dd10*/  @!P0 SYNCS.PHASECHK.TRANS64 P0, [R3+URZ+0x34840], R2 ;  /* 0x03484002030085a7 */ /* 0x000ee4000800007f */
[----:B---3--:R-:W-:Y:S05]  /*dd20*/  @!P0 BRA `(.L_x_76) ;  /* 0xfffffffc00ec8947 */ /* 0x008fea000383ffff */
[----:B------:R-:W-:Y:S05]  /*dd30*/  BRA `(.L_x_148) ;  /* 0xffffffd8007c7947 */ /* 0x000fea000383ffff */
.L_x_83:
[----:B0-----:R-:W-:-:S04]  /*dd40*/  MOV R3, UR38 ;  /* 0x0000002600037c02 */ /* 0x001fc80008000f00 */
[----:B------:R0:W1:Y:S03]  /*dd50*/  SYNCS.PHASECHK.TRANS64.TRYWAIT P0, [R3+URZ+0x34868], R2 ;  /* 0x03486802030075a7 */ /* 0x000066000800017f */
[----:B-1----:R-:W-:Y:S05]  /*dd60*/  @!P0 NANOSLEEP.SYNCS 0x989680 ;  /* 0x009896800000895d */ /* 0x002fea0003900000 */
[----:B------:R-:W1:Y:S02]  /*dd70*/  @!P0 SYNCS.PHASECHK.TRANS64 P0, [R3+URZ+0x34868], R2 ;  /* 0x03486802030085a7 */ /* 0x000e64000800007f */
[----:B-1----:R-:W-:Y:S05]  /*dd80*/  @!P0 BRA `(.L_x_83) ;  /* 0xfffffffc00ec8947 */ /* 0x002fea000383ffff */
[----:B------:R-:W-:Y:S05]  /*dd90*/  BRA `(.L_x_149) ;  /* 0xffffffdc00507947 */ /* 0x000fea000383ffff */
.L_x_92:
[----:B--2---:R-:W-:-:S04]  /*dda0*/  IMAD.U32 R3, RZ, RZ, UR38 ;  /* 0x00000026ff037e24 */ /* 0x004fc8000f8e00ff */
[----:B------:R2:W3:Y:S03]  /*ddb0*/  SYNCS.PHASECHK.TRANS64.TRYWAIT P0, [R3+URZ+0x34848], R2 ;  /* 0x03484802030075a7 */ /* 0x0004e6000800017f */
[----:B---3--:R-:W-:Y:S05]  /*ddc0*/  @!P0 NANOSLEEP.SYNCS 0x989680 ;  /* 0x009896800000895d */ /* 0x008fea0003900000 */
[----:B------:R-:W3:Y:S02]  /*ddd0*/  @!P0 SYNCS.PHASECHK.TRANS64 P0, [R3+URZ+0x34848], R2 ;  /* 0x03484802030085a7 */ /* 0x000ee4000800007f */
[----:B---3--:R-:W-:Y:S05]  /*dde0*/  @!P0 BRA `(.L_x_92) ;  /* 0xfffffffc00ec8947 */ /* 0x008fea000383ffff */
[----:B------:R-:W-:Y:S05]  /*ddf0*/  BRA `(.L_x_150) ;  /* 0xffffffe0008c7947 */ /* 0x000fea000383ffff */
.L_x_99:
[----:B-1----:R-:W-:-:S04]  /*de00*/  IMAD.U32 R3, RZ, RZ, UR38 ;  /* 0x00000026ff037e24 */ /* 0x002fc8000f8e00ff */
[----:B------:R1:W2:Y:S03]  /*de10*/  SYNCS.PHASECHK.TRANS64.TRYWAIT P0, [R3+URZ+0x34860], R2 ;  /* 0x03486002030075a7 */ /* 0x0002a6000800017f */
[----:B--2---:R-:W-:Y:S05]  /*de20*/  @!P0 NANOSLEEP.SYNCS 0x989680 ;  /* 0x009896800000895d */ /* 0x004fea0003900000 */
[----:B------:R-:W2:Y:S02]  /*de30*/  @!P0 SYNCS.PHASECHK.TRANS64 P0, [R3+URZ+0x34860], R2 ;  /* 0x03486002030085a7 */ /* 0x000ea4000800007f */
[----:B--2---:R-:W-:Y:S05]  /*de40*/  @!P0 BRA `(.L_x_99) ;  /* 0xfffffffc00ec8947 */ /* 0x004fea000383ffff */
[----:B------:R-:W-:Y:S05]  /*de50*/  BRA `(.L_x_151) ;  /* 0xffffffe4005c7947 */ /* 0x000fea000383ffff */
.L_x_107:
[----:B-1----:R1:W2:Y:S02]  /*de60*/  SYNCS.PHASECHK.TRANS64.TRYWAIT P0, [R3+URZ+0x34860], R0 ;  /* 0x03486000030075a7 */ /* 0x0022a4000800017f */
[----:B--2---:R-:W-:Y:S05]  /*de70*/  @!P0 NANOSLEEP.SYNCS 0x989680 ;  /* 0x009896800000895d */ /* 0x004fea0003900000 */
[----:B------:R-:W2:Y:S02]  /*de80*/  @!P0 SYNCS.PHASECHK.TRANS64 P0, [R3+URZ+0x34860], R0 ;  /* 0x03486000030085a7 */ /* 0x000ea4000800007f */
[----:B--2---:R-:W-:Y:S05]  /*de90*/  @!P0 BRA `(.L_x_107) ;  /* 0xfffffffc00f08947 */ /* 0x004fea000383ffff */
[----:B------:R-:W-:Y:S05]  /*dea0*/  BRA `(.L_x_152) ;  /* 0xffffffe8002c7947 */ /* 0x000fea000383ffff */
.L_x_112:
[----:B-1----:R1:W2:Y:S02]  /*deb0*/  SYNCS.PHASECHK.TRANS64.TRYWAIT P0, [R2+URZ+0x34820], R3 ;  /* 0x03482003020075a7 */ /* 0x0022a4000800017f */
[----:B--2---:R-:W-:Y:S05]  /*dec0*/  @!P0 NANOSLEEP.SYNCS 0x989680 ;  /* 0x009896800000895d */ /* 0x004fea0003900000 */
[----:B------:R-:W2:Y:S02]  /*ded0*/  @!P0 SYNCS.PHASECHK.TRANS64 P0, [R2+URZ+0x34820], R3 ;  /* 0x03482003020085a7 */ /* 0x000ea4000800007f */
[----:B--2---:R-:W-:Y:S05]  /*dee0*/  @!P0 BRA `(.L_x_112) ;  /* 0xfffffffc00f08947 */ /* 0x004fea000383ffff */
[----:B------:R-:W-:Y:S05]  /*def0*/  BRA `(.L_x_153) ;  /* 0xffffffe800fc7947 */ /* 0x000fea000383ffff */
.L_x_113:
[----:B------:R-:W2:Y:S01]  /*df00*/  S2R R4, SR_TID.X ;  /* 0x0000000000047919 */ /* 0x000ea20000002100 */
[----:B------:R-:W-:Y:S01]  /*df10*/  BSSY B0, `(.L_x_154) ;  /* 0x000000a000007945 */ /* 0x000fe20003800000 */
[----:B------:R-:W-:Y:S01]  /*df20*/  IMAD.MOV.U32 R12, RZ, RZ, RZ ;  /* 0x000000ffff0c7224 */ /* 0x000fe200078e00ff */
[----:B------:R-:W-:Y:S01]  /*df30*/  MOV R15, 0xffffffff ;  /* 0xffffffff000f7802 */ /* 0x000fe20000000f00 */
[----:B0-----:R-:W-:Y:S01]  /*df40*/  IMAD.MOV.U32 R11, RZ, RZ, 0x1f ;  /* 0x0000001fff0b7424 */ /* 0x001fe200078e00ff */
[----:B--2---:R-:W-:-:S04]  /*df50*/  SHF.R.U32.HI R4, RZ, 0x5, R4 ;  /* 0x00000005ff047819 */ /* 0x004fc80000011604 */
[----:B------:R-:W-:-:S04]  /*df60*/  LOP3.LUT R4, R4, 0x3, RZ, 0xc0, !PT ;  /* 0x0000000304047812 */ /* 0x000fc800078ec0ff */
[----:B------:R-:W-:-:S07]  /*df70*/  MOV R13, R4 ;  /* 0x00000004000d7202 */ /* 0x000fce0000000f00 */
[----:B-1----:R-:W-:Y:S05]  /*df80*/  WARPSYNC.COLLECTIVE R15, `(.L_x_155) ;  /* 0x000000000f087348 */ /* 0x002fea0003c00000 */
[----:B------:R0:W2:Y:S02]  /*df90*/  SHFL.IDX P6, R14, R13, R12, R11 ;  /* 0x0000000c0d0e7389 */ /* 0x0000a400000c000b */
[----:B012---:R-:W-:Y:S01]  /*dfa0*/  ENDCOLLECTIVE ;  /* 0x000000000000791b */ /* 0x007fe20003800000 */
.L_x_155:
[----:B------:R-:W-:Y:S05]  /*dfb0*/  BSYNC B0 ;  /* 0x0000000000007941 */ /* 0x000fea0003800000 */
.L_x_154:
[----:B------:R-:W-:Y:S05]  /*dfc0*/  BRA `(.L_x_156) ;  /* 0xffffffe800e07947 */ /* 0x000fea000383ffff */
.L_x_114:
[----:B------:R-:W-:Y:S01]  /*dfd0*/  BSSY B0, `(.L_x_157) ;  /* 0x0000006000007945 */ /* 0x000fe20003800000 */
[----:B------:R-:W-:-:S07]  /*dfe0*/  IMAD.MOV.U32 R15, RZ, RZ, -0x1 ;  /* 0xffffffffff0f7424 */ /* 0x000fce00078e00ff */
[----:B01----:R-:W-:Y:S05]  /*dff0*/  WARPSYNC.COLLECTIVE R15, `(.L_x_158) ;  /* 0x000000000f0c7348 */ /* 0x003fea0003c00000 */
[----:B------:R-:W-:Y:S02]  /*e000*/  ELECT P6, UR62, PT ;  /* 0x00000000003e782f */ /* 0x000fe400038c0000 */
[----:B------:R-:W-:Y:S01]  /*e010*/  MOV R14, UR62 ;  /* 0x0000003e000e7c02 */ /* 0x000fe20008000f00 */
[----:B01----:R-:W-:Y:S10]  /*e020*/  ENDCOLLECTIVE ;  /* 0x000000000000791b */ /* 0x003ff40003800000 */
.L_x_158:
[----:B------:R-:W-:Y:S05]  /*e030*/  BSYNC B0 ;  /* 0x0000000000007941 */ /* 0x000fea0003800000 */
.L_x_157:
[----:B------:R-:W-:Y:S05]  /*e040*/  BRA `(.L_x_159) ;  /* 0xffffffe800d47947 */ /* 0x000fea000383ffff */
.L_x_116:
[----:B0-----:R0:W1:Y:S02]  /*e050*/  SYNCS.PHASECHK.TRANS64.TRYWAIT P0, [R6+URZ], R5 ;  /* 0x00000005060075a7 */ /* 0x001064000800017f */
[----:B-1----:R-:W-:Y:S05]  /*e060*/  @!P0 NANOSLEEP.SYNCS 0x989680 ;  /* 0x009896800000895d */ /* 0x002fea0003900000 */
[----:B------:R-:W1:Y:S02]  /*e070*/  @!P0 SYNCS.PHASECHK.TRANS64 P0, [R6+URZ], R5 ;  /* 0x00000005060085a7 */ /* 0x000e64000800007f */
[----:B-1----:R-:W-:Y:S05]  /*e080*/  @!P0 BRA `(.L_x_116) ;  /* 0xfffffffc00f08947 */ /* 0x002fea000383ffff */
[----:B------:R-:W-:Y:S05]  /*e090*/  BRA `(.L_x_160) ;  /* 0xffffffec00087947 */ /* 0x000fea000383ffff */
.L_x_117:
[----:B-1----:R1:W2:Y:S02]  /*e0a0*/  SYNCS.PHASECHK.TRANS64.TRYWAIT P0, [R3+URZ], R4 ;  /* 0x00000004030075a7 */ /* 0x0022a4000800017f */
[----:B--2---:R-:W-:Y:S05]  /*e0b0*/  @!P0 NANOSLEEP.SYNCS 0x989680 ;  /* 0x009896800000895d */ /* 0x004fea0003900000 */
[----:B------:R-:W2:Y:S02]  /*e0c0*/  @!P0 SYNCS.PHASECHK.TRANS64 P0, [R3+URZ], R4 ;  /* 0x00000004030085a7 */ /* 0x000ea4000800007f */
[----:B--2---:R-:W-:Y:S05]  /*e0d0*/  @!P0 BRA `(.L_x_117) ;  /* 0xfffffffc00f08947 */ /* 0x004fea000383ffff */
[----:B------:R-:W-:Y:S05]  /*e0e0*/  BRA `(.L_x_161) ;  /* 0xffffffe800fc7947 */ /* 0x000fea000383ffff */
.L_x_119:
[----:B-1----:R1:W2:Y:S02]  /*e0f0*/  SYNCS.PHASECHK.TRANS64.TRYWAIT P0, [R0+URZ], R5 ;  /* 0x00000005000075a7 */ /* 0x0022a4000800017f */
[----:B--2---:R-:W-:Y:S05]  /*e100*/  @!P0 NANOSLEEP.SYNCS 0x989680 ;  /* 0x009896800000895d */ /* 0x004fea0003900000 */
[----:B------:R-:W2:Y:S02]  /*e110*/  @!P0 SYNCS.PHASECHK.TRANS64 P0, [R0+URZ], R5 ;  /* 0x00000005000085a7 */ /* 0x000ea4000800007f */
[----:B--2---:R-:W-:Y:S05]  /*e120*/  @!P0 BRA `(.L_x_119) ;  /* 0xfffffffc00f08947 */ /* 0x004fea000383ffff */
[----:B------:R-:W-:Y:S05]  /*e130*/  BRA `(.L_x_162) ;  /* 0xffffffec00007947 */ /* 0x000fea000383ffff */
.L_x_163:
[----:B------:R-:W-:-:S00]  /*e140*/  BRA `(.L_x_163) ;  /* 0xfffffffc00fc7947 */ /* 0x000fc0000383ffff */
[----:B------:R-:W-:-:S00]  /*e150*/  NOP ;  /* 0x0000000000007918 */ /* 0x000fc00000000000 */
        /* <DEDUP_REMOVED lines=10> */
.L_x_15158:


//--------------------- .text._ZN7cutlass13device_kernelIN5flash11enable_sm90INS1_16FlashAttnFwdSm90INS1_25CollectiveMainloopFwdSm90ILi2EN4cute5tupleIJNS5_1CILi1EEES8_S8_EEENS6_IJNS7_ILi128EEESA_NS7_ILi192EEEEEELi128ENS_6half_tEfNS_4arch4Sm90ELb0ELb0ELb1ELb1ELb0ELb0ELb0ELb1ELb1ELb1ELb1ELb0EEENS1_21CollectiveEpilogueFwdINS6_IJSA_SA_SA_EEES9_SD_SF_Li256ELb1ELb1ELb1ELb0EEENS1_36VarlenDynamicPersistentTileSchedulerILi128ELi128ELi256ELi128ELb1ELb1ELb1ELb0ELb1ELb1EEEEEEEEEvNT_6ParamsE --------------------------
	.section	.text._ZN7cutlass13device_kernelIN5flash11enable_sm90INS1_16FlashAttnFwdSm90INS1_25CollectiveMainloopFwdSm90ILi2EN4cute5tupleIJNS5_1CILi1EEES8_S8_EEENS6_IJNS7_ILi128EEESA_NS7_ILi192EEEEEELi128ENS_6half_tEfNS_4arch4Sm90ELb0ELb0ELb1ELb1ELb0ELb0ELb0ELb1ELb1ELb1ELb1ELb0EEENS1_21CollectiveEpilogueFwdINS6_IJSA_SA_SA_EEES9_SD_SF_Li256ELb1ELb1ELb1ELb0EEENS1_36VarlenDynamicPersistentTileSchedulerILi128ELi128ELi256ELi128ELb1ELb1ELb1ELb0ELb1ELb1EEEEEEEEEvNT_6ParamsE,"ax",@progbits
	.align	128
.text._ZN7cutlass13device_kernelIN5flash11enable_sm90INS1_16FlashAttnFwdSm90INS1_25CollectiveMainloopFwdSm90ILi2EN4cute5tupleIJNS5_1CILi1EEES8_S8_EEENS6_IJNS7_ILi128EEESA_NS7_ILi192EEEEEELi128ENS_6half_tEfNS_4arch4Sm90ELb0ELb0ELb1ELb1ELb0ELb0ELb0ELb1ELb1ELb1ELb1ELb0EEENS1_21CollectiveEpilogueFwdINS6_IJSA_SA_SA_EEES9_SD_SF_Li256ELb1ELb1ELb1ELb0EEENS1_36VarlenDynamicPersistentTileSchedulerILi128ELi128ELi256ELi128ELb1ELb1ELb1ELb0ELb1ELb1EEEEEEEEEvNT_6ParamsE:
        .type           _ZN7cutlass13device_kernelIN5flash11enable_sm90INS1_16FlashAttnFwdSm90INS1_25CollectiveMainloopFwdSm90ILi2EN4cute5tupleIJNS5_1CILi1EEES8_S8_EEENS6_IJNS7_ILi128EEESA_NS7_ILi192EEEEEELi128ENS_6half_tEfNS_4arch4Sm90ELb0ELb0ELb1ELb1ELb0ELb0ELb0ELb1ELb1ELb1ELb1ELb0EEENS1_21CollectiveEpilogueFwdINS6_IJSA_SA_SA_EEES9_SD_SF_Li256ELb1ELb1ELb1ELb0EEENS1_36VarlenDynamicPersistentTileSchedulerILi128ELi128ELi256ELi128ELb1ELb1ELb1ELb0ELb1ELb1EEEEEEEEEvNT_6ParamsE,@function
        .size           _ZN7cutlass13device_kernelIN5flash11enable_sm90INS1_16FlashAttnFwdSm90INS1_25CollectiveMainloopFwdSm90ILi2EN4cute5tupleIJNS5_1CILi1EEES8_S8_EEENS6_IJNS7_ILi128EEESA_NS7_ILi192EEEEEELi128ENS_6half_tEfNS_4arch4Sm90ELb0ELb0ELb1ELb1ELb0ELb0ELb0ELb1ELb1ELb1ELb1ELb0EEENS1_21CollectiveEpilogueFwdINS6_IJSA_SA_SA_EEES9_SD_SF_Li256ELb1ELb1ELb1ELb0EEENS1_36VarlenDynamicPersistentTileSchedulerILi128ELi128ELi256ELi128ELb1ELb1ELb1ELb0ELb1ELb1EEEEEEEEEvNT_6ParamsE,(.L_x_15159 - _ZN7cutlass13device_kernelIN5flash11enable_sm90INS1_16FlashAttnFwdSm90INS1_25CollectiveMainloopFwdSm90ILi2EN4cute5tupleIJNS5_1CILi1EEES8_S8_EEENS6_IJNS7_ILi128EEESA_NS7_ILi192EEEEEELi128ENS_6half_tEfNS_4arch4Sm90ELb0ELb0ELb1ELb1ELb0ELb0ELb0ELb1ELb1ELb1ELb1ELb0EEENS1_21CollectiveEpilogueFwdINS6_IJSA_SA_SA_EEES9_SD_SF_Li256ELb1ELb1ELb1ELb0EEENS1_36VarlenDynamicPersistentTileSchedulerILi128ELi128ELi256ELi128ELb1ELb1ELb1ELb0ELb1ELb1EEEEEEEEEvNT_6ParamsE)
        .other          _ZN7cutlass13device_kernelIN5flash11enable_sm90INS1_16FlashAttnFwdSm90INS1_25CollectiveMainloopFwdSm90ILi2EN4cute5tupleIJNS5_1CILi1EEES8_S8_EEENS6_IJNS7_ILi128EEESA_NS7_ILi192EEEEEELi128ENS_6half_tEfNS_4arch4Sm90ELb0ELb0ELb1ELb1ELb0ELb0ELb0ELb1ELb1ELb1ELb1ELb0EEENS1_21CollectiveEpilogueFwdINS6_IJSA_SA_SA_EEES9_SD_SF_Li256ELb1ELb1ELb1ELb0EEENS1_36VarlenDynamicPersistentTileSchedulerILi128ELi128ELi256ELi128ELb1ELb1ELb1ELb0ELb1ELb1EEEEEEEEEvNT_6ParamsE,@"STO_CUDA_ENTRY STV_DEFAULT"
_ZN7cutlass13device_kernelIN5flash11enable_sm90INS1_16FlashAttnFwdSm90INS1_25CollectiveMainloopFwdSm90ILi2EN4cute5tupleIJNS5_1CILi1EEES8_S8_EEENS6_IJNS7_ILi128EEESA_NS7_ILi192EEEEEELi128ENS_6half_tEfNS_4arch4Sm90ELb0ELb0ELb1ELb1ELb0ELb0ELb0ELb1ELb1ELb1ELb1ELb0EEENS1_21CollectiveEpilogueFwdINS6_IJSA_SA_SA_EEES9_SD_SF_Li256ELb1ELb1ELb1ELb0EEENS1_36VarlenDynamicPersistentTileSchedulerILi128ELi128ELi256ELi128ELb1ELb1ELb1ELb0ELb1ELb1EEEEEEEEEvNT_6ParamsE:
        /* <DEDUP_REMOVED lines=17> */
.L_x_165:
[----:B------:R-:W-:Y:S05]  /*0110*/  BSYNC B0 ;  /* 0x0000000000007941 */ /* 0x000fea0003800000 */
.L_x_164:
        /* <DEDUP_REMOVED lines=40> */
.L_x_166:
        /* <DEDUP_REMOVED lines=22> */
.L_x_167:
        /* <DEDUP_REMOVED lines=18> */
.L_x_168:
        /* <DEDUP_REMOVED lines=22> */
.L_x_169:
        /* <DEDUP_REMOVED lines=22> */
.L_x_170:
[----:B0-----:R-:W-:Y:S01]  /*08e0*/  ISETP.NE.AND P0, PT, R2, RZ, PT ;  /* 0x000000ff0200720c */ /* 0x001fe20003f05270 */
[----:B------:R-:W-:Y:S01]  /*08f0*/  IMAD.MOV.U32 R2, RZ, RZ, 0x1 ;  /* 0x00000001ff027424 */ /* 0x000fe200078e00ff */
[----:B------:R-:W-:Y:S01]  /*0900*/  NOP ;  /* 0x0000000000007918 */ /* 0x000fe20000000000 */
[----:B------:R-:W-:-:S03]  /*0910*/  ULDC.64 UR40, c[0x0][0x208] ;  /* 0x0000820000287ab9 */ /* 0x000fc60000000a00 */
[----:B------:R-:W-:-:S05]  /*0920*/  SEL R2, R2, 0x2, !P0 ;  /* 0x0000000202027807 */ /* 0x000fca0004000000 */
[----:B------:R0:W-:Y:S01]  /*0930*/  STL [R1+0x60], R2 ;  /* 0x0000600201007387 */ /* 0x0001e20000100800 */
[----:B-123--:R-:W-:Y:S06]  /*0940*/  BAR.SYNC.DEFER_BLOCKING 0x0 ;  /* 0x0000000000007b1d */ /* 0x00efec0000010000 */
[----:B------:R-:W-:Y:S05]  /*0950*/  @!P0 BRA `(.L_x_171) ;  /* 0x000000a000ac8947 */ /* 0x000fea0003800000 */
.L_x_172:
[----:B------:R-:W-:-:S08]  /*0960*/  NOP ;  /* 0x0000000000007918 */ /* 0x000fd00000000000 */
[----:B------:R-:W1:Y:S02]  /*0970*/  USETMAXREG.TRY_ALLOC.CTAPOOL UP0, 0xf0 ;  /* 0x000000f0000079c8 */ /* 0x000e640008000600 */
[----:B-1----:R-:W-:-:S13]  /*0980*/  PLOP3.LUT P0, PT, PT, PT, UP0, 0x80, 0x0 ;  /* 0x000000000000781c */ /* 0x002fda0003f0f008 */
[----:B------:R-:W-:Y:S05]  /*0990*/  @!P0 BRA `(.L_x_172) ;  /* 0xfffffffc00f08947 */ /* 0x000fea000383ffff */
[----:B------:R-:W1:Y:S08]  /*09a0*/  S2UR UR5, SR_CgaCtaId ;  /* 0x00000000000579c3 */ /* 0x000e700000008800 */
[----:B------:R-:W-:Y:S06]  /*09b0*/  BAR.ARV 0x8, 0x180 ;  /* 0x0206000000007b1d */ /* 0x000fec0000002000 */
[----:B------:R-:W-:-:S02]  /*09c0*/  UMOV UR4, 0x400 ;  /* 0x0000040000047882 */ /* 0x000fc40000000000 */
[----:B------:R-:W-:Y:S01]  /*09d0*/  BAR.SYNC.DEFER_BLOCKING 0x5, 0x180 ;  /* 0x0146000000007b1d */ /* 0x000fe20000010000 */
[----:B-1----:R-:W-:-:S09]  /*09e0*/  ULEA UR4, UR5, UR4, 0x18 ;  /* 0x0000000405047291 */ /* 0x002fd2000f8ec03f */
[----:B------:R-:W1:Y:S01]  /*09f0*/  LDS.128 R12, [UR4+0x348d0] ;  /* 0x0348d004ff0c7984 */ /* 0x000e620008000c00 */
[----:B------:R-:W-:Y:S01]  /*0a00*/  ULDC UR4, c[0x0][0xc3c] ;  /* 0x00030f0000047ab9 */ /* 0x000fe20000000800 */
[----:B------:R-:W-:Y:S06]  /*0a10*/  BAR.ARV 0x4, 0x180 ;  /* 0x0106000000007b1d */ /* 0x000fec0000002000 */
[----:B-1----:R-:W-:-:S13]  /*0a20*/  ISETP.GE.AND P0, PT, R15, UR4, PT ;  /* 0x000000040f007c0c */ /* 0x002fda000bf06270 */
[----:B------:R-:W-:Y:S05]  /*0a30*/  @P0 EXIT ;  /* 0x000000000000094d */ /* 0x000fea0003800000 */
[----:B------:R-:W2:Y:S01]  /*0a40*/  LDL.LU R10, [R1+0x60] ;  /* 0x00006000010a7983 */ /* 0x000ea20000300800 */
[----:B------:R-:W1:Y:S02]  /*0a50*/  S2R R0, SR_TID.X ;  /* 0x0000000000007919 */ /* 0x000e640000002100 */
[----:B-1----:R-:W-:-:S05]  /*0a60*/  VIADD R230, R0, 0xffffff80 ;  /* 0xffffff8000e67836 */ /* 0x002fca0000000000 */
[----:B------:R-:W-:-:S04]  /*0a70*/  SHF.R.S32.HI R3, RZ, 0x1f, R230 ;  /* 0x0000001fff037819 */ /* 0x000fc800000114e6 */
[----:B------:R-:W-:-:S04]  /*0a80*/  LEA.HI R5, R3, R230, RZ, 0x7 ;  /* 0x000000e603057211 */ /* 0x000fc800078f38ff */
[----:B------:R-:W-:-:S05]  /*0a90*/  LOP3.LUT R7, R5, 0xffffff80, RZ, 0xc0, !PT ;  /* 0xffffff8005077812 */ /* 0x000fca00078ec0ff */
[----:B------:R-:W-:-:S05]  /*0aa0*/  IMAD.IADD R208, R230, 0x1, -R7 ;  /* 0x00000001e6d07824 */ /* 0x000fca00078e0a07 */
[----:B------:R-:W-:-:S04]  /*0ab0*/  SHF.R.S32.HI R9, RZ, 0x1f, R208 ;  /* 0x0000001fff097819 */ /* 0x000fc800000114d0 */
[----:B------:R-:W-:-:S04]  /*0ac0*/  LEA.HI R4, R9, R208, RZ, 0x2 ;  /* 0x000000d009047211 */ /* 0x000fc800078f10ff */
[--C-:B------:R-:W-:Y:S02]  /*0ad0*/  SHF.R.S32.HI R6, RZ, 0x2, R4.reuse ;  /* 0x00000002ff067819 */ /* 0x100fe40000011404 */
[----:B------:R-:W-:-:S04]  /*0ae0*/  SHF.R.S32.HI R11, RZ, 0x1f, R4 ;  /* 0x0000001fff0b7819 */ /* 0x000fc80000011404 */
[----:B------:R-:W-:Y:S02]  /*0af0*/  LEA.HI R11, R11, R6, RZ, 0x3 ;  /* 0x000000060b0b7211 */ /* 0x000fe400078f18ff */
[----:B------:R-:W-:Y:S02]  /*0b00*/  LEA.HI R9, R9, R208, RZ, 0x5 ;  /* 0x000000d009097211 */ /* 0x000fe400078f28ff */
[----:B------:R-:W-:Y:S02]  /*0b10*/  LOP3.LUT R11, R11, 0xfffffff8, RZ, 0xc0, !PT ;  /* 0xfffffff80b0b7812 */ /* 0x000fe400078ec0ff */
[CC--:B0-----:R-:W-:Y:S02]  /*0b20*/  LEA.HI R2, R3.reuse, R230.reuse, RZ, 0x5 ;  /* 0x000000e603027211 */ /* 0x0c1fe400078f28ff */
[CC--:B------:R-:W-:Y:S01]  /*0b30*/  LEA.HI R0, R3.reuse, R230.reuse, RZ, 0x4 ;  /* 0x000000e603007211 */ /* 0x0c0fe200078f20ff */
[----:B------:R-:W-:Y:S01]  /*0b40*/  IMAD.IADD R6, R6, 0x1, -R11 ;  /* 0x0000000106067824 */ /* 0x000fe200078e0a0b */
[----:B------:R-:W-:Y:S01]  /*0b50*/  SHF.R.S32.HI R9, RZ, 0x5, R9 ;  /* 0x00000005ff097819 */ /* 0x000fe20000011409 */
[----:B------:R-:W-:Y:S01]  /*0b60*/  IMAD.SHL.U32 R2, R2, 0x20, RZ ;  /* 0x0000002002027824 */ /* 0x000fe200078e00ff */
[----:B------:R-:W-:-:S02]  /*0b70*/  LEA.HI R8, R3, R230, RZ, 0x2 ;  /* 0x000000e603087211 */ /* 0x000fc400078f10ff */
[----:B------:R-:W-:Y:S02]  /*0b80*/  LEA.HI R3, R3, R230, RZ, 0x3 ;  /* 0x000000e603037211 */ /* 0x000fe400078f18ff */
[----:B------:R-:W-:Y:S01]  /*0b90*/  LOP3.LUT R7, R0, 0x3fffff0, RZ, 0xc0, !PT ;  /* 0x03fffff000077812 */ /* 0x000fe200078ec0ff */
[----:B------:R-:W-:Y:S01]  /*0ba0*/  IMAD R6, R9, 0x10, R6 ;  /* 0x0000001009067824 */ /* 0x000fe200078e0206 */
[----:B------:R-:W-:Y:S02]  /*0bb0*/  LOP3.LUT R9, R3, 0xfffffff8, RZ, 0xc0, !PT ;  /* 0xfffffff803097812 */ /* 0x000fe400078ec0ff */
[----:B------:R-:W-:Y:S01]  /*0bc0*/  LOP3.LUT R2, R2, 0xfffffc00, RZ, 0xc0, !PT ;  /* 0xfffffc0002027812 */ /* 0x000fe200078ec0ff */
[----:B------:R-:W-:Y:S01]  /*0bd0*/  IMAD.IADD R7, R230, 0x1, -R7 ;  /* 0x00000001e6077824 */ /* 0x000fe200078e0a07 */
[----:B------:R-:W-:Y:S02]  /*0be0*/  LOP3.LUT R11, R8, 0xfffffffc, RZ, 0xc0, !PT ;  /* 0xfffffffc080b7812 */ /* 0x000fe400078ec0ff */
[----:B------:R-:W-:Y:S01]  /*0bf0*/  SHF.R.S32.HI R224, RZ, 0x7, R5 ;  /* 0x00000007ffe07819 */ /* 0x000fe20000011405 */
[----:B------:R-:W-:Y:S01]  /*0c00*/  IMAD.IADD R184, R230, 0x1, -R9 ;  /* 0x00000001e6b87824 */ /* 0x000fe200078e0a09 */
[----:B------:R-:W-:Y:S01]  /*0c10*/  LOP3.LUT R9, R4, 0x7ffffffc, RZ, 0xc0, !PT ;  /* 0x7ffffffc04097812 */ /* 0x000fe200078ec0ff */
[----:B------:R-:W-:Y:S01]  /*0c20*/  IMAD R227, R7, 0x40, R2 ;  /* 0x0000004007e37824 */ /* 0x000fe200078e0202 */
[----:B------:R-:W-:Y:S01]  /*0c30*/  SHF.R.S32.HI R7, RZ, 0x4, R0 ;  /* 0x00000004ff077819 */ /* 0x000fe20000011400 */
[----:B------:R-:W-:Y:S01]  /*0c40*/  IMAD.IADD R11, R230, 0x1, -R11 ;  /* 0x00000001e60b7824 */ /* 0x000fe200078e0a0b */
[----:B------:R-:W-:Y:S01]  /*0c50*/  LEA.HI R5, R5, R224, RZ, 0x1 ;  /* 0x000000e005057211 */ /* 0x000fe200078f08ff */
[----:B------:R-:W-:Y:S01]  /*0c60*/  IMAD.IADD R9, R208, 0x1, -R9 ;  /* 0x00000001d0097824 */ /* 0x000fe200078e0a09 */
[----:B------:R-:W-:-:S02]  /*0c70*/  LEA.HI R0, R0, R7, RZ, 0x1 ;  /* 0x0000000700007211 */ /* 0x000fc400078f08ff */
[----:B------:R-:W-:Y:S02]  /*0c80*/  LEA.HI R2, R11, R11, RZ, 0x1 ;  /* 0x0000000b0b027211 */ /* 0x000fe400078f08ff */
[----:B------:R-:W-:Y:S01]  /*0c90*/  LOP3.LUT R5, R5, 0x3fffffe, RZ, 0xc0, !PT ;  /* 0x03fffffe05057812 */ /* 0x000fe200078ec0ff */
[----:B------:R-:W-:Y:S01]  /*0ca0*/  IMAD.SHL.U32 R18, R184, 0x8, RZ ;  /* 0x00000008b8127824 */ /* 0x000fe200078e00ff */
[----:B------:R-:W-:Y:S01]  /*0cb0*/  LOP3.LUT R0, R0, 0x1ffffffe, RZ, 0xc0, !PT ;  /* 0x1ffffffe00007812 */ /* 0x000fe200078ec0ff */
[----:B------:R-:W-:Y:S01]  /*0cc0*/  IMAD.SHL.U32 R205, R9, 0x2, RZ ;  /* 0x0000000209cd7824 */ /* 0x000fe200078e00ff */
[----:B------:R-:W-:Y:S01]  /*0cd0*/  LOP3.LUT R2, R2, 0x1ffffffe, RZ, 0xc0, !PT ;  /* 0x1ffffffe02027812 */ /* 0x000fe200078ec0ff */
[----:B------:R-:W-:Y:S02]  /*0ce0*/  IMAD.IADD R5, R224, 0x1, -R5 ;  /* 0x00000001e0057824 */ /* 0x000fe400078e0a05 */
[----:B------:R-:W-:Y:S01]  /*0cf0*/  VIADD R22, R18, 0x40 ;  /* 0x0000004012167836 */ /* 0x000fe20000000000 */
[C---:B------:R-:W-:Y:S01]  /*0d00*/  IADD3 R196, R205.reuse, 0x40, RZ ;  /* 0x00000040cdc47810 */ /* 0x040fe20007ffe0ff */
[----:B------:R-:W-:-:S02]  /*0d10*/  VIADD R203, R205, 0x8 ;  /* 0x00000008cdcb7836 */ /* 0x000fc40000000000 */
[C---:B------:R-:W-:Y:S02]  /*0d20*/  VIADD R202, R205.reuse, 0x10 ;  /* 0x00000010cdca7836 */ /* 0x040fe40000000000 */
[C---:B------:R-:W-:Y:S02]  /*0d30*/  VIADD R201, R205.reuse, 0x18 ;  /* 0x00000018cdc97836 */ /* 0x040fe40000000000 */
[C---:B------:R-:W-:Y:S02]  /*0d40*/  VIADD R200, R205.reuse, 0x20 ;  /* 0x00000020cdc87836 */ /* 0x040fe40000000000 */
[C---:B------:R-:W-:Y:S02]  /*0d50*/  VIADD R199, R205.reuse, 0x28 ;  /* 0x00000028cdc77836 */ /* 0x040fe40000000000 */
[C---:B------:R-:W-:Y:S02]  /*0d60*/  VIADD R198, R205.reuse, 0x30 ;  /* 0x00000030cdc67836 */ /* 0x040fe40000000000 */
[----:B------:R-:W-:-:S02]  /*0d70*/  VIADD R197, R205, 0x38 ;  /* 0x00000038cdc57836 */ /* 0x000fc40000000000 */
[C---:B------:R-:W-:Y:S02]  /*0d80*/  VIADD R195, R205.reuse, 0x48 ;  /* 0x00000048cdc37836 */ /* 0x040fe40000000000 */
[C---:B------:R-:W-:Y:S02]  /*0d90*/  VIADD R194, R205.reuse, 0x50 ;  /* 0x00000050cdc27836 */ /* 0x040fe40000000000 */
[C---:B------:R-:W-:Y:S02]  /*0da0*/  VIADD R193, R205.reuse, 0x58 ;  /* 0x00000058cdc17836 */ /* 0x040fe40000000000 */
[C---:B------:R-:W-:Y:S02]  /*0db0*/  VIADD R192, R205.reuse, 0x60 ;  /* 0x00000060cdc07836 */ /* 0x040fe40000000000 */
[C---:B------:R-:W-:Y:S02]  /*0dc0*/  VIADD R191, R205.reuse, 0x68 ;  /* 0x00000068cdbf7836 */ /* 0x040fe40000000000 */
[----:B------:R-:W-:-:S02]  /*0dd0*/  VIADD R190, R205, 0x70 ;  /* 0x00000070cdbe7836 */ /* 0x000fc40000000000 */
[----:B------:R-:W-:Y:S02]  /*0de0*/  VIADD R189, R205, 0x78 ;  /* 0x00000078cdbd7836 */ /* 0x000fe40000000000 */
[----:B------:R-:W-:Y:S02]  /*0df0*/  IMAD.IADD R0, R7, 0x1, -R0 ;  /* 0x0000000107007824 */ /* 0x000fe400078e0a00 */
[----:B------:R-:W-:Y:S02]  /*0e00*/  IMAD.IADD R226, R11, 0x1, -R2 ;  /* 0x000000010be27824 */ /* 0x000fe400078e0a02 */
[----:B------:R-:W-:Y:S01]  /*0e10*/  IMAD R225, R5, 0x40, R6 ;  /* 0x0000004005e17824 */ /* 0x000fe200078e0206 */
[----:B------:R-:W-:Y:S01]  /*0e20*/  MOV R6, R14 ;  /* 0x0000000e00067202 */ /* 0x000fe20000000f00 */
[----:B------:R-:W-:Y:S01]  /*0e30*/  IMAD R227, R0, 0x8, R227 ;  /* 0x0000000800e37824 */ /* 0x000fe200078e02e3 */
[----:B------:R-:W-:Y:S01]  /*0e40*/  SHF.R.S32.HI R206, RZ, 0x3, R3 ;  /* 0x00000003ffce7819 */ /* 0x000fe20000011403 */
[----:B------:R-:W-:Y:S01]  /*0e50*/  IMAD.MOV.U32 R5, RZ, RZ, R13 ;  /* 0x000000ffff057224 */ /* 0x000fe200078e000d */
[----:B------:R-:W-:Y:S01]  /*0e60*/  SHF.R.S32.HI R229, RZ, 0x1f, R18 ;  /* 0x0000001fffe57819 */ /* 0x000fe20000011412 */
[----:B------:R-:W-:Y:S01]  /*0e70*/  IMAD.MOV.U32 R7, RZ, RZ, R15 ;  /* 0x000000ffff077224 */ /* 0x000fe200078e000f */
[----:B------:R-:W-:Y:S01]  /*0e80*/  SHF.R.S32.HI R228, RZ, 0x1f, R22 ;  /* 0x0000001fffe47819 */ /* 0x000fe20000011416 */
[----:B------:R-:W-:Y:S01]  /*0e90*/  IMAD.MOV.U32 R207, RZ, RZ, RZ ;  /* 0x000000ffffcf7224 */ /* 0x000fe200078e00ff */
[----:B------:R-:W-:Y:S01]  /*0ea0*/  SHF.R.S32.HI R223, RZ, 0x1f, R203 ;  /* 0x0000001fffdf7819 */ /* 0x000fe200000114cb */
[----:B------:R-:W-:Y:S01]  /*0eb0*/  IMAD.MOV.U32 R16, RZ, RZ, RZ ;  /* 0x000000ffff107224 */ /* 0x000fe200078e00ff */
[----:B------:R-:W-:Y:S01]  /*0ec0*/  SHF.R.S32.HI R222, RZ, 0x1f, R202 ;  /* 0x0000001fffde7819 */ /* 0x000fe200000114ca */
[----:B------:R-:W-:Y:S01]  /*0ed0*/  IMAD.MOV.U32 R2, RZ, RZ, RZ ;  /* 0x000000ffff027224 */ /* 0x000fe200078e00ff */
[----:B------:R-:W-:Y:S01]  /*0ee0*/  SHF.R.S32.HI R221, RZ, 0x1f, R201 ;  /* 0x0000001fffdd7819 */ /* 0x000fe200000114c9 */
[----:B------:R-:W-:Y:S01]  /*0ef0*/  IMAD R226, R226, 0x8, R225 ;  /* 0x00000008e2e27824 */ /* 0x000fe200078e02e1 */
[----:B------:R-:W-:-:S02]  /*0f00*/  SHF.R.S32.HI R220, RZ, 0x1f, R200 ;  /* 0x0000001fffdc7819 */ /* 0x000fc400000114c8 */
[----:B------:R-:W-:Y:S02]  /*0f10*/  SHF.R.S32.HI R219, RZ, 0x1f, R199 ;  /* 0x0000001fffdb7819 */ /* 0x000fe400000114c7 */
[----:B------:R-:W-:Y:S02]  /*0f20*/  SHF.R.S32.HI R218, RZ, 0x1f, R198 ;  /* 0x0000001fffda7819 */ /* 0x000fe400000114c6 */
[----:B------:R-:W-:Y:S02]  /*0f30*/  SHF.R.S32.HI R217, RZ, 0x1f, R197 ;  /* 0x0000001fffd97819 */ /* 0x000fe400000114c5 */
[----:B------:R-:W-:Y:S02]  /*0f40*/  SHF.R.S32.HI R216, RZ, 0x1f, R196 ;  /* 0x0000001fffd87819 */ /* 0x000fe400000114c4 */
[----:B------:R-:W-:Y:S02]  /*0f50*/  SHF.R.S32.HI R215, RZ, 0x1f, R195 ;  /* 0x0000001fffd77819 */ /* 0x000fe400000114c3 */
[----:B------:R-:W-:-:S02]  /*0f60*/  SHF.R.S32.HI R214, RZ, 0x1f, R194 ;  /* 0x0000001fffd67819 */ /* 0x000fc400000114c2 */
[----:B------:R-:W-:Y:S02]  /*0f70*/  SHF.R.S32.HI R213, RZ, 0x1f, R193 ;  /* 0x0000001fffd57819 */ /* 0x000fe400000114c1 */
[----:B------:R-:W-:Y:S02]  /*0f80*/  SHF.R.S32.HI R212, RZ, 0x1f, R192 ;  /* 0x0000001fffd47819 */ /* 0x000fe400000114c0 */
[----:B------:R-:W-:Y:S02]  /*0f90*/  SHF.R.S32.HI R211, RZ, 0x1f, R191 ;  /* 0x0000001fffd37819 */ /* 0x000fe400000114bf */
[----:B------:R-:W-:Y:S02]  /*0fa0*/  SHF.R.S32.HI R210, RZ, 0x1f, R190 ;  /* 0x0000001fffd27819 */ /* 0x000fe400000114be */
[----:B------:R-:W-:Y:S02]  /*0fb0*/  SHF.R.S32.HI R209, RZ, 0x1f, R189 ;  /* 0x0000001fffd17819 */ /* 0x000fe400000114bd */
[----:B--2---:R-:W-:-:S07]  /*0fc0*/  LOP3.LUT R19, R10, 0x1, RZ, 0xfc, !PT ;  /* 0x000000010a137812 */ /* 0x004fce00078efcff */
.L_x_219:
[----:B0-2-4-:R-:W0:Y:S01]  /*0fd0*/  LDC.64 R8, c[0x0][0xc88] ;  /* 0x00032200ff087b82 */ /* 0x015e220000000a00 */
[----:B------:R-:W-:-:S07]  /*0fe0*/  ULDC.64 UR4, c[0x0][0xa28] ;  /* 0x00028a0000047ab9 */ /* 0x000fce0000000a00 */
[----:B------:R-:W1:Y:S08]  /*0ff0*/  LDC.64 R12, c[0x0][0x418] ;  /* 0x00010600ff0c7b82 */ /* 0x000e700000000a00 */
[----:B------:R-:W2:Y:S01]  /*1000*/  LDC R0, c[0x0][0x424] ;  /* 0x00010900ff007b82 */ /* 0x000ea20000000800 */
[----:B0-----:R-:W-:Y:S01]  /*1010*/  IMAD.WIDE R8, R7, 0x4, R8 ;  /* 0x0000000407087825 */ /* 0x001fe200078e0208 */
[----:B------:R-:W-:-:S06]  /*1020*/  ISETP.NE.U32.AND P0, PT, RZ, UR4, PT ;  /* 0x00000004ff007c0c */ /* 0x000fcc000bf05070 */
[----:B------:R-:W0:Y:S01]  /*1030*/  LDC R7, c[0x0][0x2f0] ;  /* 0x0000bc00ff077b82 */ /* 0x000e220000000800 */
[----:B---3--:R-:W3:Y:S01]  /*1040*/  LDG.E R23, desc[UR40][R8.64] ;  /* 0x0000002808177981 */ /* 0x008ee2000c1e1900 */
[----:B------:R-:W-:Y:S01]  /*1050*/  ISETP.NE.AND.EX P0, PT, RZ, UR5, PT, P0 ;  /* 0x00000005ff007c0c */ /* 0x000fe2000bf05300 */
[----:B------:R-:W-:Y:S01]  /*1060*/  IMAD.MOV.U32 R3, RZ, RZ, RZ ;  /* 0x000000ffff037224 */ /* 0x000fe200078e00ff */
[----:B---3--:R-:W-:-:S11]  /*1070*/  SHF.R.S32.HI R188, RZ, 0x1f, R23 ;  /* 0x0000001fffbc7819 */ /* 0x008fd60000011417 */
[----:B------:R-:W-:-:S04]  /*1080*/  @P0 LEA R10, P1, R23, UR4, 0x2 ;  /* 0x00000004170a0c11 */ /* 0x000fc8000f8210ff */
[----:B------:R-:W-:Y:S01]  /*1090*/  @P0 LEA.HI.X R11, R23, UR5, R188, 0x2, P1 ;  /* 0x00000005170b0c11 */ /* 0x000fe200088f14bc */
[----:B------:R-:W-:Y:S02]  /*10a0*/  ULDC.64 UR4, c[0x0][0xa20] ;  /* 0x0002880000047ab9 */ /* 0x000fe40000000a00 */
[----:B------:R-:W-:Y:S02]  /*10b0*/  ISETP.NE.U32.AND P1, PT, RZ, UR4, PT ;  /* 0x00000004ff007c0c */ /* 0x000fe4000bf25070 */
[----:B------:R3:W5:Y:S01]  /*10c0*/  @P0 LDG.E R3, desc[UR40][R10.64] ;  /* 0x000000280a030981 */ /* 0x000762000c1e1900 */
[----:B-1----:R-:W-:Y:S02]  /*10d0*/  ISETP.NE.U32.AND P0, PT, R12, RZ, PT ;  /* 0x000000ff0c00720c */ /* 0x002fe40003f05070 */
[----:B------:R-:W-:Y:S02]  /*10e0*/  ISETP.NE.AND.EX P1, PT, RZ, UR5, PT, P1 ;  /* 0x00000005ff007c0c */ /* 0x000fe4000bf25310 */
[----:B------:R-:W-:-:S04]  /*10f0*/  ISETP.NE.AND.EX P0, PT, R13, RZ, PT, P0 ;  /* 0x000000ff0d00720c */ /* 0x000fc80003f05300 */
[----:B--2---:R-:W-:-:S05]  /*1100*/  SEL R0, R0, 0x1, P0 ;  /* 0x0000000100007807 */ /* 0x004fca0000000000 */
[----:B0-----:R-:W-:Y:S02]  /*1110*/  IMAD R104, R0, R7, RZ ;  /* 0x0000000700687224 */ /* 0x001fe400078e02ff */
[----:B------:R-:W-:-:S04]  /*1120*/  @P1 LEA R8, P2, R23, UR4, 0x2 ;  /* 0x0000000417081c11 */ /* 0x000fc8000f8410ff */
[----:B------:R-:W-:-:S05]  /*1130*/  @P1 LEA.HI.X R9, R23, UR5, R188, 0x2, P2 ;  /* 0x0000000517091c11 */ /* 0x000fca00090f14bc */
[----:B------:R3:W5:Y:S01]  /*1140*/  @P1 LDG.E R104, desc[UR40][R8.64] ;  /* 0x0000002808681981 */ /* 0x000762000c1e1900 */
[----:B------:R-:W-:Y:S05]  /*1150*/  @P1 BRA `(.L_x_173) ;  /* 0x0000000000241947 */ /* 0x000fea0003800000 */
[----:B------:R-:W-:Y:S02]  /*1160*/  ULDC.64 UR4, c[0x0][0xa08] ;  /* 0x0002820000047ab9 */ /* 0x000fe40000000a00 */
[----:B------:R-:W-:-:S04]  /*1170*/  ISETP.NE.U32.AND P0, PT, RZ, UR4, PT ;  /* 0x00000004ff007c0c */ /* 0x000fc8000bf05070 */
[----:B------:R-:W-:-:S13]  /*1180*/  ISETP.NE.AND.EX P0, PT, RZ, UR5, PT, P0 ;  /* 0x00000005ff007c0c */ /* 0x000fda000bf05300 */
[----:B------:R-:W-:Y:S05]  /*1190*/  @!P0 BRA `(.L_x_173) ;  /* 0x0000000000148947 */ /* 0x000fea0003800000 */
[----:B---3--:R-:W0:Y:S02]  /*11a0*/  LDC.64 R8, c[0x0][0xa08] ;  /* 0x00028200ff087b82 */ /* 0x008e240000000a00 */
[----:B0-----:R-:W-:-:S05]  /*11b0*/  IMAD.WIDE R8, R23, 0x4, R8 ;  /* 0x0000000417087825 */ /* 0x001fca00078e0208 */
[----:B-----5:R-:W2:Y:S04]  /*11c0*/  LDG.E R104, desc[UR40][R8.64] ;  /* 0x0000002808687981 */ /* 0x020ea8000c1e1900 */
[----:B------:R-:W2:Y:S02]  /*11d0*/  LDG.E R7, desc[UR40][R8.64+0x4] ;  /* 0x0000042808077981 */ /* 0x000ea4000c1e1900 */
[----:B--2---:R-:W-:-:S07]  /*11e0*/  IMAD.IADD R104, R7, 0x1, -R104 ;  /* 0x0000000107687824 */ /* 0x004fce00078e0a68 */
.L_x_173:
[----:B-----5:R-:W-:Y:S01]  /*11f0*/  IMAD.IADD R104, R104, 0x1, -R3 ;  /* 0x0000000168687824 */ /* 0x020fe200078e0a03 */
[C---:B------:R-:W-:Y:S01]  /*1200*/  LOP3.LUT R3, R6.reuse, 0xff000000, RZ, 0xc0, !PT ;  /* 0xff00000006037812 */ /* 0x040fe200078ec0ff */
[----:B------:R-:W-:Y:S01]  /*1210*/  IMAD.MOV.U32 R94, RZ, RZ, RZ ;  /* 0x000000ffff5e7224 */ /* 0x000fe200078e00ff */
[----:B------:R-:W-:Y:S01]  /*1220*/  LOP3.LUT R0, R6, 0xff0000, RZ, 0xc0, !PT ;  /* 0x00ff000006007812 */ /* 0x000fe200078ec0ff */
[C---:B------:R-:W-:Y:S01]  /*1230*/  VIADD R4, R104.reuse, 0x7f ;  /* 0x0000007f68047836 */ /* 0x040fe20000000000 */
[----:B------:R-:W-:Y:S02]  /*1240*/  ISETP.GE.AND P0, PT, R104, 0x1, PT ;  /* 0x000000016800780c */ /* 0x000fe40003f06270 */
[----:B------:R-:W-:Y:S02]  /*1250*/  SHF.R.U32.HI R3, RZ, 0x8, R3 ;  /* 0x00000008ff037819 */ /* 0x000fe40000011603 */
[----:B------:R-:W-:Y:S02]  /*1260*/  SHF.R.S32.HI R7, RZ, 0x1f, R4 ;  /* 0x0000001fff077819 */ /* 0x000fe40000011404 */
[----:B------:R-:W-:-:S02]  /*1270*/  LEA.HI R0, R0, R3, RZ, 0x10 ;  /* 0x0000000300007211 */ /* 0x000fc400078f80ff */
[----:B------:R-:W-:Y:S02]  /*1280*/  LEA.HI R7, R7, R4, RZ, 0x7 ;  /* 0x0000000407077211 */ /* 0x000fe400078f38ff */
[----:B------:R-:W-:Y:S02]  /*1290*/  LOP3.LUT R204, R0, 0xff, RZ, 0xc0, !PT ;  /* 0x000000ff00cc7812 */ /* 0x000fe400078ec0ff */
[----:B------:R-:W-:Y:S02]  /*12a0*/  SHF.R.U32.HI R186, RZ, 0x10, R0 ;  /* 0x00000010ffba7819 */ /* 0x000fe40000011600 */
[----:B---3--:R-:W-:Y:S01]  /*12b0*/  SHF.R.S32.HI R11, RZ, 0x7, R7 ;  /* 0x00000007ff0b7819 */ /* 0x008fe20000011407 */
[----:B------:R-:W-:Y:S06]  /*12c0*/  @!P0 BRA `(.L_x_174) ;  /* 0x0000000000748947 */ /* 0x000fec0003800000 */
[----:B------:R-:W0:Y:S01]  /*12d0*/  LDC R3, c[0x0][0x9f0] ;  /* 0x00027c00ff037b82 */ /* 0x000e220000000800 */
[----:B------:R-:W-:-:S04]  /*12e0*/  ISETP.NE.AND P0, PT, R186, RZ, PT ;  /* 0x000000ffba00720c */ /* 0x000fc80003f05270 */
[----:B0-----:R-:W-:-:S04]  /*12f0*/  SEL R12, R186, R3, P0 ;  /* 0x00000003ba0c7207 */ /* 0x001fc80000000000 */
[-C--:B------:R-:W-:Y:S02]  /*1300*/  IABS R4, R12.reuse ;  /* 0x0000000c00047213 */ /* 0x080fe40000000000 */
[----:B------:R-:W-:Y:S02]  /*1310*/  IADD3 R0, R11, -0x1, R12 ;  /* 0xffffffff0b007810 */ /* 0x000fe40007ffe00c */
[----:B------:R-:W0:Y:S01]  /*1320*/  I2F.RP R3, R4 ;  /* 0x0000000400037306 */ /* 0x000e220000209400 */
[----:B------:R-:W-:Y:S02]  /*1330*/  IABS R13, R12 ;  /* 0x0000000c000d7213 */ /* 0x000fe40000000000 */
[----:B------:R-:W-:Y:S02]  /*1340*/  IABS R10, R0 ;  /* 0x00000000000a7213 */ /* 0x000fe40000000000 */
[----:B------:R-:W-:-:S04]  /*1350*/  LOP3.LUT R0, R0, R12, RZ, 0x3c, !PT ;  /* 0x0000000c00007212 */ /* 0x000fc800078e3cff */
[----:B------:R-:W-:Y:S01]  /*1360*/  ISETP.GE.AND P2, PT, R0, RZ, PT ;  /* 0x000000ff0000720c */ /* 0x000fe20003f46270 */
[----:B0-----:R-:W0:Y:S02]  /*1370*/  MUFU.RCP R3, R3 ;  /* 0x0000000300037308 */ /* 0x001e240000001000 */
[----:B0-----:R-:W-:Y:S02]  /*1380*/  VIADD R8, R3, 0xffffffe ;  /* 0x0ffffffe03087836 */ /* 0x001fe40000000000 */
[----:B------:R-:W-:-:S04]  /*1390*/  IMAD.MOV R3, RZ, RZ, -R13 ;  /* 0x000000ffff037224 */ /* 0x000fc800078e0a0d */
[----:B------:R0:W1:Y:S02]  /*13a0*/  F2I.FTZ.U32.TRUNC.NTZ R9, R8 ;  /* 0x0000000800097305 */ /* 0x000064000021f000 */
[----:B0-----:R-:W-:Y:S01]  /*13b0*/  MOV R8, RZ ;  /* 0x000000ff00087202 */ /* 0x001fe20000000f00 */
[----:B-1----:R-:W-:-:S04]  /*13c0*/  IMAD.MOV R7, RZ, RZ, -R9 ;  /* 0x000000ffff077224 */ /* 0x002fc800078e0a09 */
[----:B------:R-:W-:-:S04]  /*13d0*/  IMAD R7, R7, R4, RZ ;  /* 0x0000000407077224 */ /* 0x000fc800078e02ff */
[----:B------:R-:W-:-:S06]  /*13e0*/  IMAD.HI.U32 R9, R9, R7, R8 ;  /* 0x0000000709097227 */ /* 0x000fcc00078e0008 */
[----:B------:R-:W-:-:S04]  /*13f0*/  IMAD.HI.U32 R9, R9, R10, RZ ;  /* 0x0000000a09097227 */ /* 0x000fc800078e00ff */
[----:B------:R-:W-:-:S05]  /*1400*/  IMAD R3, R9, R3, R10 ;  /* 0x0000000309037224 */ /* 0x000fca00078e020a */
[----:B------:R-:W-:-:S13]  /*1410*/  ISETP.GT.U32.AND P1, PT, R4, R3, PT ;  /* 0x000000030400720c */ /* 0x000fda0003f24070 */
[----:B------:R-:W-:Y:S02]  /*1420*/  @!P1 IMAD.IADD R3, R3, 0x1, -R4 ;  /* 0x0000000103039824 */ /* 0x000fe400078e0a04 */
[----:B------:R-:W-:Y:S01]  /*1430*/  @!P1 VIADD R9, R9, 0x1 ;  /* 0x0000000109099836 */ /* 0x000fe20000000000 */
[----:B------:R-:W-:Y:S02]  /*1440*/  ISETP.NE.AND P1, PT, R12, RZ, PT ;  /* 0x000000ff0c00720c */ /* 0x000fe40003f25270 */
[----:B------:R-:W-:-:S13]  /*1450*/  ISETP.GE.U32.AND P0, PT, R3, R4, PT ;  /* 0x000000040300720c */ /* 0x000fda0003f06070 */
[----:B------:R-:W-:-:S04]  /*1460*/  @P0 VIADD R9, R9, 0x1 ;  /* 0x0000000109090836 */ /* 0x000fc80000000000 */
[----:B------:R-:W-:Y:S01]  /*1470*/  @!P2 IMAD.MOV R9, RZ, RZ, -R9 ;  /* 0x000000ffff09a224 */ /* 0x000fe200078e0a09 */
[----:B------:R-:W-:-:S05]  /*1480*/  @!P1 LOP3.LUT R9, RZ, R12, RZ, 0x33, !PT ;  /* 0x0000000cff099212 */ /* 0x000fca00078e33ff */
[----:B------:R-:W-:-:S07]  /*1490*/  IMAD.MOV.U32 R94, RZ, RZ, R9 ;  /* 0x000000ffff5e7224 */ /* 0x000fce00078e0009 */
.L_x_174:
[-C--:B------:R-:W-:Y:S01]  /*14a0*/  IMAD R17, R204, R94.reuse, RZ ;  /* 0x0000005ecc117224 */ /* 0x080fe200078e02ff */
[----:B------:R-:W-:Y:S01]  /*14b0*/  LOP3.LUT R185, R6, 0xffff, RZ, 0xc0, !PT ;  /* 0x0000ffff06b97812 */ /* 0x000fe200078ec0ff */
[----:B------:R-:W-:Y:S01]  /*14c0*/  IMAD.MOV.U32 R187, RZ, RZ, R5 ;  /* 0x000000ffffbb7224 */ /* 0x000fe200078e0005 */
[----:B------:R-:W-:Y:S01]  /*14d0*/  PLOP3.LUT P0, PT, PT, PT, PT, 0x80, 0x0 ;  /* 0x000000000000781c */ /* 0x000fe20003f0f070 */
[----:B------:R-:W-:Y:S01]  /*14e0*/  IMAD.MOV.U32 R3, RZ, RZ, RZ ;  /* 0x000000ffff037224 */ /* 0x000fe200078e00ff */
[----:B------:R-:W-:Y:S01]  /*14f0*/  VIADDMNMX R94, R17, R94, R11, PT ;  /* 0x0000005e115e7246 */ /* 0x000fe2000380010b */
[----:B------:R-:W-:Y:S01]  /*1500*/  IMAD.MOV.U32 R0, RZ, RZ, RZ ;  /* 0x000000ffff007224 */ /* 0x000fe200078e00ff */
[----:B------:R-:W-:Y:S02]  /*1510*/  CS2R R86, SRZ ;  /* 0x0000000000567805 */ /* 0x000fe4000001ff00 */
[----:B------:R-:W-:Y:S02]  /*1520*/  CS2R R84, SRZ ;  /* 0x0000000000547805 */ /* 0x000fe4000001ff00 */
[----:B------:R-:W-:-:S02]  /*1530*/  ISETP.GT.AND P1, PT, R94, R17, PT ;  /* 0x000000115e00720c */ /* 0x000fc40003f24270 */
        /* <DEDUP_REMOVED lines=29> */
[----:B------:R-:W-:Y:S01]  /*1710*/  CS2R R20, SRZ ;  /* 0x0000000000147805 */ /* 0x000fe2000001ff00 */
[----:B------:R-:W-:Y:S06]  /*1720*/  @!P1 BRA `(.L_x_175) ;  /* 0x00000068000c9947 */ /* 0x000fec0003800000 */
[----:B------:R-:W0:Y:S01]  /*1730*/  SHFL.IDX PT, R0, R224, RZ, 0x1f ;  /* 0x00001fffe0007589 */ /* 0x000e2200000e0000 */
[----:B------:R-:W1:Y:S01]  /*1740*/  S2UR UR7, SR_CgaCtaId ;  /* 0x00000000000779c3 */ /* 0x000e620000008800 */
[----:B------:R-:W-:Y:S01]  /*1750*/  UMOV UR6, 0x400 ;  /* 0x0000040000067882 */ /* 0x000fe20000000000 */
[----:B0-----:R-:W-:Y:S01]  /*1760*/  R2UR UR4, R0 ;  /* 0x00000000000472ca */ /* 0x001fe200000e0000 */
[----:B-1----:R-:W-:-:S04]  /*1770*/  ULEA UR6, UR7, UR6, 0x18 ;  /* 0x0000000607067291 */ /* 0x002fc8000f8ec03f */
[----:B------:R-:W-:-:S04]  /*1780*/  UIADD3 UR6, UR6, 0x10400, URZ ;  /* 0x0001040006067890 */ /* 0x000fc8000fffe03f */
[----:B------:R-:W-:-:S04]  /*1790*/  ULOP3.LUT UP0, URZ, UR6, 0x3ff, URZ, 0xc0, !UPT ;  /* 0x000003ff063f7892 */ /* 0x000fc8000f80c03f */
[----:B------:R-:W-:Y:S02]  /*17a0*/  ULEA.HI UR5, UR4, UR4, URZ, 0x1 ;  /* 0x0000000404057291 */ /* 0x000fe4000f8f083f */
[----:B------:R-:W-:Y:S02]  /*17b0*/  PLOP3.LUT P0, PT, PT, PT, UP0, 0x80, 0x0 ;  /* 0x000000000000781c */ /* 0x000fe40003f0f008 */
        /* <DEDUP_REMOVED lines=9> */
[----:B------:R-:W-:Y:S01]  /*1850*/  IMAD.U32 R4, RZ, RZ, UR4 ;  /* 0x00000004ff047e24 */ /* 0x000fe2000f8e00ff */
[----:B------:R0:W1:Y:S01]  /*1860*/  LDC.64 R14, c[0x4][R0] ;  /* 0x01000000000e7b82 */ /* 0x0000620000000a00 */
[----:B------:R-:W-:Y:S01]  /*1870*/  IMAD.U32 R5, RZ, RZ, UR5 ;  /* 0x00000005ff057e24 */ /* 0x000fe2000f8e00ff */
[----:B------:R-:W-:Y:S01]  /*1880*/  ULDC.64 UR4, c[0x4][0x120] ;  /* 0x0100480000047ab9 */ /* 0x000fe20000000a00 */
[----:B------:R-:W-:Y:S01]  /*1890*/  IMAD.U32 R10, RZ, RZ, UR6 ;  /* 0x00000006ff0a7e24 */ /* 0x000fe2000f8e00ff */
[----:B------:R-:W-:Y:S01]  /*18a0*/  MOV R13, RZ ;  /* 0x000000ff000d7202 */ /* 0x000fe20000000f00 */
[----:B------:R-:W-:Y:S02]  /*18b0*/  IMAD.U32 R6, RZ, RZ, UR4 ;  /* 0x00000004ff067e24 */ /* 0x000fe4000f8e00ff */
[----:B------:R-:W-:-:S02]  /*18c0*/  IMAD.U32 R7, RZ, RZ, UR5 ;  /* 0x00000005ff077e24 */ /* 0x000fc4000f8e00ff */
[----:B------:R-:W-:Y:S02]  /*18d0*/  IMAD.U32 R11, RZ, RZ, UR7 ;  /* 0x00000007ff0b7e24 */ /* 0x000fe4000f8e00ff */
[----:B------:R-:W-:Y:S02]  /*18e0*/  IMAD.MOV.U32 R8, RZ, RZ, 0x70 ;  /* 0x00000070ff087424 */ /* 0x000fe400078e00ff */
[----:B0-----:R-:W-:-:S07]  /*18f0*/  IMAD.MOV.U32 R12, RZ, RZ, 0x1 ;  /* 0x00000001ff0c7424 */ /* 0x001fce00078e00ff */
[----:B------:R-:W-:-:S07]  /*1900*/  LEPC R20, `(.L_x_176) ;  /* 0x000000001014794e */ /* 0x000fce0000000000 */
[----:B-1----:R-:W-:Y:S05]  /*1910*/  CALL.ABS.NOINC R14 ;  /* 0x000000000e007343 */ /* 0x002fea0003c00000 */
.L_x_176:
[----:B------:R-:W0:Y:S01]  /*1920*/  S2UR UR5, SR_CgaCtaId ;  /* 0x00000000000579c3 */ /* 0x000e220000008800 */
[----:B------:R-:W-:Y:S01]  /*1930*/  LEA.HI R0, R207, R207, RZ, 0x1 ;  /* 0x000000cfcf007211 */ /* 0x000fe200078f08ff */
[----:B------:R-:W-:Y:S01]  /*1940*/  UMOV UR4, 0x400 ;  /* 0x0000040000047882 */ /* 0x000fe20000000000 */
[----:B------:R-:W-:Y:S01]  /*1950*/  BSSY B0, `(.L_x_177) ;  /* 0x0000009000007945 */ /* 0x000fe20003800000 */
[----:B------:R-:W-:Y:S02]  /*1960*/  ISETP.NE.AND P0, PT, R19, 0x3, PT ;  /* 0x000000031300780c */ /* 0x000fe40003f05270 */
[----:B------:R-:W-:-:S05]  /*1970*/  LOP3.LUT R0, R0, 0xfffffffe, RZ, 0xc0, !PT ;  /* 0xfffffffe00007812 */ /* 0x000fca00078ec0ff */
[----:B------:R-:W-:-:S05]  /*1980*/  IMAD.IADD R3, R207, 0x1, -R0 ;  /* 0x00000001cf037824 */ /* 0x000fca00078e0a00 */
[----:B------:R-:W-:Y:S01]  /*1990*/  SHF.L.U32 R3, R3, 0x1f, RZ ;  /* 0x0000001f03037819 */ /* 0x000fe200000006ff */
[----:B0-----:R-:W-:-:S06]  /*19a0*/  ULEA UR4, UR5, UR4, 0x18 ;  /* 0x0000000405047291 */ /* 0x001fcc000f8ec03f */
[----:B------:R-:W-:-:S04]  /*19b0*/  IMAD.U32 R0, RZ, RZ, UR4 ;  /* 0x00000004ff007e24 */ /* 0x000fc8000f8e00ff */
[----:B------:R-:W0:Y:S02]  /*19c0*/  SYNCS.PHASECHK.TRANS64.TRYWAIT P1, [R0+URZ+0x34800], R3 ;  /* 0x03480003000075a7 */ /* 0x000e24000802017f */
[----:B0-----:R-:W-:Y:S05]  /*19d0*/  @!P1 BRA `(.L_x_178) ;  /* 0x000000f800789947 */ /* 0x001fea0003800000 */
.L_x_342:
[----:B------:R-:W-:Y:S05]  /*19e0*/  BSYNC B0 ;  /* 0x0000000000007941 */ /* 0x000fea0003800000 */
.L_x_177:
[----:B------:R-:W-:Y:S05]  /*19f0*/  @!P0 BRA `(.L_x_179) ;  /* 0x0000000000048947 */ /* 0x000fea0003800000 */
[----:B------:R-:W-:Y:S01]  /*1a00*/  BPT.TRAP 0x1 ;  /* 0x000000040000795c */ /* 0x000fe20000300000 */
.L_x_179:
[----:B0-----:R-:W-:Y:S01]  /*1a10*/  IMAD R3, R2, 0x8, R0 ;  /* 0x0000000802037824 */ /* 0x001fe200078e0200 */
[----:B------:R-:W-:-:S04]  /*1a20*/  SHF.L.U32 R4, R16, 0x1f, RZ ;  /* 0x0000001f10047819 */ /* 0x000fc800000006ff */
[----:B------:R0:W1:Y:S01]  /*1a30*/  SYNCS.PHASECHK.TRANS64.TRYWAIT P2, [R3+URZ+0x34830], R4 ;  /* 0x03483004030075a7 */ /* 0x000062000804017f */
[----:B------:R-:W-:Y:S05]  /*1a40*/  @!P0 BRA `(.L_x_180) ;  /* 0x0000000000048947 */ /* 0x000fea0003800000 */
[----:B------:R-:W-:Y:S01]  /*1a50*/  BPT.TRAP 0x1 ;  /* 0x000000040000795c */ /* 0x000fe20000300000 */
.L_x_180:
[----:B------:R-:W2:Y:S01]  /*1a60*/  S2R R5, SR_TID.X ;  /* 0x0000000000057919 */ /* 0x000ea20000002100 */
[----:B------:R-:W-:Y:S01]  /*1a70*/  IMAD.MOV.U32 R151, RZ, RZ, RZ ;  /* 0x000000ffff977224 */ /* 0x000fe200078e00ff */
[----:B--2---:R-:W-:Y:S01]  /*1a80*/  LOP3.LUT P1, RZ, R5, 0x7f, RZ, 0xc0, !PT ;  /* 0x0000007f05ff7812 */ /* 0x004fe2000782c0ff */
[----:B-1----:R-:W-:-:S12]  /*1a90*/  @P2 BRA `(.L_x_181) ;  /* 0x0000000000082947 */ /* 0x002fd80003800000 */
[----:B------:R-:W1:Y:S02]  /*1aa0*/  SYNCS.PHASECHK.TRANS64.TRYWAIT P2, [R3+URZ+0x34830], R4 ;  /* 0x03483004030075a7 */ /* 0x000e64000804017f */
[----:B-1----:R-:W-:Y:S05]  /*1ab0*/  @!P2 BRA `(.L_x_182) ;  /* 0x000000f80054a947 */ /* 0x002fea0003800000 */
.L_x_181:
[----:B------:R-:W-:Y:S05]  /*1ac0*/  WARPSYNC.ALL ;  /* 0x0000000000007948 */ /* 0x000fea0003800000 */
[----:B01----:R-:W-:Y:S01]  /*1ad0*/  VIADD R4, R0, 0x1c400 ;  /* 0x0001c40000047836 */ /* 0x003fe20000000000 */
[----:B------:R-:W-:Y:S01]  /*1ae0*/  ULOP3.LUT UR56, UR56, 0x10000, URZ, 0xfc, !UPT ;  /* 0x0001000038387892 */ /* 0x000fe2000f8efc3f */
[----:B------:R-:W-:Y:S01]  /*1af0*/  WARPGROUP.ARRIVE ;  /* 0x00000000000079c5 */ /* 0x000fe20000000000 */
[----:B------:R-:W-:Y:S01]  /*1b00*/  UMOV UR57, 0x40000040 ;  /* 0x4000004000397882 */ /* 0x000fe20000000000 */
[----:B------:R-:W-:Y:S01]  /*1b10*/  UMOV UR59, 0x40000040 ;  /* 0x40000040003b7882 */ /* 0x000fe20000000000 */
[----:B------:R-:W-:Y:S01]  /*1b20*/  SHF.R.U32.HI R4, RZ, 0x4, R4 ;  /* 0x00000004ff047819 */ /* 0x000fe20000011604 */
[----:B------:R-:W-:Y:S01]  /*1b30*/  UIADD3 UR8, UR56, 0x2, URZ ;  /* 0x0000000238087890 */ /* 0x000fe2000fffe03f */
[----:B------:R-:W-:Y:S01]  /*1b40*/  P2R R12, PR, RZ, 0x1 ;  /* 0x00000001ff0c7803 */ /* 0x000fe20000000000 */
[----:B------:R-:W-:Y:S01]  /*1b50*/  UMOV UR9, 0x40000040 ;  /* 0x4000004000097882 */ /* 0x000fe20000000000 */
[----:B------:R-:W-:Y:S01]  /*1b60*/  LOP3.LUT R4, R4, 0x3fff, RZ, 0xc0, !PT ;  /* 0x00003fff04047812 */ /* 0x000fe200078ec0ff */
[----:B------:R-:W-:Y:S01]  /*1b70*/  UMOV UR11, 0x40000040 ;  /* 0x40000040000b7882 */ /* 0x000fe20000000000 */
[----:B------:R-:W-:Y:S01]  /*1b80*/  UIADD3 UR12, UR56, 0x4, URZ ;  /* 0x00000004380c7890 */ /* 0x000fe2000fffe03f */
[----:B------:R-:W-:Y:S01]  /*1b90*/  @!P1 VIADD R3, R3, 0x34840 ;  /* 0x0003484003039836 */ /* 0x000fe20000000000 */
[----:B------:R-:W-:Y:S01]  /*1ba0*/  LOP3.LUT R5, R4, 0x10000, RZ, 0xfc, !PT ;  /* 0x0001000004057812 */ /* 0x000fe200078efcff */
[----:B------:R-:W-:Y:S01]  /*1bb0*/  UMOV UR13, 0x40000040 ;  /* 0x40000040000d7882 */ /* 0x000fe20000000000 */
[----:B------:R-:W-:Y:S01]  /*1bc0*/  UMOV UR15, 0x40000040 ;  /* 0x40000040000f7882 */ /* 0x000fe20000000000 */
[----:B------:R-:W-:Y:S01]  /*1bd0*/  UIADD3 UR16, UR56, 0x6, URZ ;  /* 0x0000000638107890 */ /* 0x000fe2000fffe03f */
[----:B------:R-:W-:Y:S01]  /*1be0*/  @!P1 PRMT R3, RZ, 0x654, R3 ;  /* 0x00000654ff039816 */ /* 0x000fe20000000003 */
[----:B------:R-:W-:Y:S01]  /*1bf0*/  IMAD R4, R2, 0xc00, R5 ;  /* 0x00000c0002047824 */ /* 0x000fe200078e0205 */
[----:B------:R-:W-:Y:S01]  /*1c00*/  UMOV UR17, 0x40000040 ;  /* 0x4000004000117882 */ /* 0x000fe20000000000 */
[----:B------:R-:W-:Y:S01]  /*1c10*/  UMOV UR19, 0x40000040 ;  /* 0x4000004000137882 */ /* 0x000fe20000000000 */
[----:B------:R-:W-:Y:S01]  /*1c20*/  UIADD3 UR20, UR56, 0x400, URZ ;  /* 0x0000040038147890 */ /* 0x000fe2000fffe03f */
[--C-:B------:R-:W-:Y:S01]  /*1c30*/  IMAD.MOV.U32 R150, RZ, RZ, R151.reuse ;  /* 0x000000ffff967224 */ /* 0x100fe200078e0097 */
[----:B------:R-:W-:Y:S01]  /*1c40*/  R2UR UR58, R4 ;  /* 0x00000000043a72ca */ /* 0x000fe200000e0000 */
[----:B------:R-:W-:Y:S01]  /*1c50*/  UMOV UR21, 0x40000040 ;  /* 0x4000004000157882 */ /* 0x000fe20000000000 */
[----:B------:R-:W-:Y:S01]  /*1c60*/  UMOV UR23, 0x40000040 ;  /* 0x4000004000177882 */ /* 0x000fe20000000000 */
[----:B------:R-:W-:Y:S01]  /*1c70*/  UIADD3 UR24, UR56, 0x402, URZ ;  /* 0x0000040238187890 */ /* 0x000fe2000fffe03f */
[--C-:B------:R-:W-:Y:S01]  /*1c80*/  IMAD.MOV.U32 R149, RZ, RZ, R151.reuse ;  /* 0x000000ffff957224 */ /* 0x100fe200078e0097 */
        /* <DEDUP_REMOVED lines=8> */
[----:B------:R-:W-:Y:S01]  /*1d10*/  HGMMA.64x128x16.F32 R24, gdesc[UR56], RZ, !UPT, gsb0 ;  /* 0x01e00000381879f0 */ /* 0x000fe2000c0008ff */
[----:B------:R-:W-:Y:S01]  /*1d20*/  UIADD3 UR10, UR58, 0x2, URZ ;  /* 0x000000023a0a7890 */ /* 0x000fe2000fffe03f */
[--C-:B------:R-:W-:Y:S01]  /*1d30*/  IMAD.MOV.U32 R146, RZ, RZ, R151.reuse ;  /* 0x000000ffff927224 */ /* 0x100fe200078e0097 */
[----:B------:R-:W-:Y:S01]  /*1d40*/  UIADD3 UR14, UR58, 0x4, URZ ;  /* 0x000000043a0e7890 */ /* 0x000fe2000fffe03f */
[--C-:B------:R-:W-:Y:S01]  /*1d50*/  IMAD.MOV.U32 R145, RZ, RZ, R151.reuse ;  /* 0x000000ffff917224 */ /* 0x100fe200078e0097 */
[----:B------:R-:W-:Y:S01]  /*1d60*/  UIADD3 UR18, UR58, 0x6, URZ ;  /* 0x000000063a127890 */ /* 0x000fe2000fffe03f */
[-C--:B------:R-:W-:Y:S01]  /*1d70*/  MOV R144, R151.reuse ;  /* 0x0000009700907202 */ /* 0x080fe20000000f00 */
[----:B------:R-:W-:Y:S01]  /*1d80*/  UIADD3 UR22, UR58, 0x400, URZ ;  /* 0x000004003a167890 */ /* 0x000fe2000fffe03f */
[--C-:B------:R-:W-:Y:S01]  /*1d90*/  IMAD.MOV.U32 R143, RZ, RZ, R151.reuse ;  /* 0x000000ffff8f7224 */ /* 0x100fe200078e0097 */
[----:B------:R-:W-:Y:S01]  /*1da0*/  UIADD3 UR26, UR58, 0x402, URZ ;  /* 0x000004023a1a7890 */ /* 0x000fe2000fffe03f */
[--C-:B------:R-:W-:Y:S01]  /*1db0*/  IMAD.MOV.U32 R142, RZ, RZ, R151.reuse ;  /* 0x000000ffff8e7224 */ /* 0x100fe200078e0097 */
[----:B------:R-:W-:Y:S01]  /*1dc0*/  UIADD3 UR30, UR58, 0x404, URZ ;  /* 0x000004043a1e7890 */ /* 0x000fe2000fffe03f */
[--C-:B------:R-:W-:Y:S01]  /*1dd0*/  IMAD.MOV.U32 R141, RZ, RZ, R151.reuse ;  /* 0x000000ffff8d7224 */ /* 0x100fe200078e0097 */
[----:B------:R-:W-:Y:S01]  /*1de0*/  UIADD3 UR34, UR58, 0x406, URZ ;  /* 0x000004063a227890 */ /* 0x000fe2000fffe03f */
[--C-:B------:R-:W-:Y:S01]  /*1df0*/  IMAD.MOV.U32 R140, RZ, RZ, R151.reuse ;  /* 0x000000ffff8c7224 */ /* 0x100fe200078e0097 */
[----:B------:R-:W-:Y:S01]  /*1e00*/  UMOV UR33, 0x40000040 ;  /* 0x4000004000217882 */ /* 0x000fe20000000000 */
[----:B------:R-:W-:Y:S01]  /*1e10*/  UMOV UR35, 0x40000040 ;  /* 0x4000004000237882 */ /* 0x000fe20000000000 */
        /* <DEDUP_REMOVED lines=24> */
[----:B------:R-:W-:Y:S01]  /*1fa0*/  ULDC UR4, c[0x0][0x9d8] ;  /* 0x0002760000047ab9 */ /* 0x000fe20000000800 */
[----:B------:R-:W-:Y:S01]  /*1fb0*/  ULDC UR5, c[0x0][0x988] ;  /* 0x0002620000057ab9 */ /* 0x000fe20000000800 */
[--C-:B------:R-:W-:Y:S01]  /*1fc0*/  IMAD.MOV.U32 R128, RZ, RZ, R151.reuse ;  /* 0x000000ffff807224 */ /* 0x100fe200078e0097 */
[----:B------:R-:W-:Y:S01]  /*1fd0*/  MOV R110, R151 ;  /* 0x00000097006e7202 */ /* 0x000fe20000000f00 */
        /* <DEDUP_REMOVED lines=16> */
[----:B------:R-:W-:Y:S01]  /*20e0*/  IMAD.MOV.U32 R88, RZ, RZ, R151 ;  /* 0x000000ffff587224 */ /* 0x000fe200078e0097 */
        /* <DEDUP_REMOVED lines=46> */
[----:B------:R-:W1:Y:S01]  /*23d0*/  MUFU.TANH R6, R25 ;  /* 0x0000001900067308 */ /* 0x000e620000002400 */
[----:B------:R-:W-:Y:S01]  /*23e0*/  FMUL.FTZ R37, R37, UR4 ;  /* 0x0000000425257c20 */ /* 0x000fe20008410000 */
[----:B------:R-:W-:Y:S01]  /*23f0*/  FMUL.FTZ R31, R31, UR4 ;  /* 0x000000041f1f7c20 */ /* 0x000fe20008410000 */
[----:B------:R-:W-:Y:S01]  /*2400*/  FMUL.FTZ R61, R61, UR4 ;  /* 0x000000043d3d7c20 */ /* 0x000fe20008410000 */
[----:B------:R-:W-:Y:S01]  /*2410*/  FMUL.FTZ R40, R40, UR4 ;  /* 0x0000000428287c20 */ /* 0x000fe20008410000 */
[----:B------:R-:W-:Y:S01]  /*2420*/  FMUL.FTZ R34, R34, UR4 ;  /* 0x0000000422227c20 */ /* 0x000fe20008410000 */
[----:B------:R-:W-:Y:S01]  /*2430*/  FMUL.FTZ R41, R41, UR4 ;  /* 0x0000000429297c20 */ /* 0x000fe20008410000 */
[----:B------:R-:W-:Y:S01]  /*2440*/  FMUL.FTZ R35, R35, UR4 ;  /* 0x0000000423237c20 */ /* 0x000fe20008410000 */
[----:B------:R2:W-:Y:S01]  /*2450*/  MUFU.TANH R99, R57 ;  /* 0x0000003900637308 */ /* 0x0005e20000002400 */
        /* <DEDUP_REMOVED lines=8> */
[----:B--2---:R-:W-:Y:S01]  /*24e0*/  IADD3 R57, R104, 0x80, -R205 ;  /* 0x0000008068397810 */ /* 0x004fe20007ffe8cd */
[----:B------:R-:W-:Y:S01]  /*24f0*/  FMUL.FTZ R65, R65, UR4 ;  /* 0x0000000441417c20 */ /* 0x000fe20008410000 */
[----:B------:R-:W-:Y:S01]  /*2500*/  FMUL.FTZ R48, R48, UR4 ;  /* 0x0000000430307c20 */ /* 0x000fe20008410000 */
[----:B------:R-:W-:Y:S01]  /*2510*/  FMUL.FTZ R42, R42, UR4 ;  /* 0x000000042a2a7c20 */ /* 0x000fe20008410000 */
[----:B------:R-:W-:Y:S01]  /*2520*/  FMUL.FTZ R71, R71, UR4 ;  /* 0x0000000447477c20 */ /* 0x000fe20008410000 */
[----:B------:R-:W-:-:S02]  /*2530*/  IMAD R8, R94, -0x80, R57 ;  /* 0xffffff805e087824 */ /* 0x000fc400078e0239 */
[----:B------:R-:W-:Y:S01]  /*2540*/  FMUL.FTZ R43, R43, UR4 ;  /* 0x000000042b2b7c20 */ /* 0x000fe20008410000 */
[----:B------:R-:W-:Y:S01]  /*2550*/  MUFU.TANH R29, R29 ;  /* 0x0000001d001d7308 */ /* 0x000fe20000002400 */
[----:B------:R-:W-:Y:S01]  /*2560*/  FMUL.FTZ R49, R49, UR4 ;  /* 0x0000000431317c20 */ /* 0x000fe20008410000 */
[----:B------:R-:W-:Y:S01]  /*2570*/  FMUL.FTZ R52, R52, UR4 ;  /* 0x0000000434347c20 */ /* 0x000fe20008410000 */
[----:B------:R-:W-:Y:S01]  /*2580*/  ISETP.GT.AND P2, PT, R8, RZ, PT ;  /* 0x000000ff0800720c */ /* 0x000fe20003f44270 */
[----:B------:R-:W-:Y:S01]  /*2590*/  FMUL.FTZ R46, R46, UR4 ;  /* 0x000000042e2e7c20 */ /* 0x000fe20008410000 */
[C---:B------:R-:W-:Y:S01]  /*25a0*/  ISETP.GT.AND P3, PT, R8.reuse, 0x1, PT ;  /* 0x000000010800780c */ /* 0x040fe20003f64270 */
[----:B------:R-:W-:Y:S01]  /*25b0*/  FMUL.FTZ R47, R47, UR4 ;  /* 0x000000042f2f7c20 */ /* 0x000fe20008410000 */
[----:B------:R-:W-:Y:S01]  /*25c0*/  ISETP.GT.AND P6, PT, R8, 0x8, PT ;  /* 0x000000080800780c */ /* 0x000fe20003fc4270 */
[----:B------:R-:W2:Y:S01]  /*25d0*/  MUFU.TANH R7, R26 ;  /* 0x0000001a00077308 */ /* 0x000ea20000002400 */
[----:B0-----:R-:W-:Y:S01]  /*25e0*/  FSEL R21, R21, -INF , P2 ;  /* 0xff80000015157808 */ /* 0x001fe20001000000 */
[----:B------:R-:W-:Y:S01]  /*25f0*/  FMUL.FTZ R53, R53, UR4 ;  /* 0x0000000435357c20 */ /* 0x000fe20008410000 */
[----:B-1----:R-:W-:Y:S01]  /*2600*/  FSEL R6, R6, -INF , P3 ;  /* 0xff80000006067808 */ /* 0x002fe20001800000 */
[----:B------:R-:W-:Y:S01]  /*2610*/  FMUL.FTZ R50, R50, UR4 ;  /* 0x0000000432327c20 */ /* 0x000fe20008410000 */
[----:B------:R-:W-:Y:S01]  /*2620*/  ISETP.GT.AND P5, PT, R8, 0x9, PT ;  /* 0x000000090800780c */ /* 0x000fe20003fa4270 */
[----:B------:R-:W-:Y:S01]  /*2630*/  FMUL.FTZ R56, R56, UR4 ;  /* 0x0000000438387c20 */ /* 0x000fe20008410000 */
[----:B---3--:R-:W-:Y:S01]  /*2640*/  FSEL R57, R28, -INF , P6 ;  /* 0xff8000001c397808 */ /* 0x008fe20003000000 */
[----:B------:R-:W0:Y:S01]  /*2650*/  MUFU.TANH R32, R32 ;  /* 0x0000002000207308 */ /* 0x000e220000002400 */
[----:B------:R-:W-:Y:S01]  /*2660*/  FMNMX.FTZ R24, R21, R6, !PT ;  /* 0x0000000615187209 */ /* 0x000fe20007810000 */
[----:B------:R-:W-:Y:S01]  /*2670*/  FMUL.FTZ R51, R51, UR4 ;  /* 0x0000000433337c20 */ /* 0x000fe20008410000 */
[----:B------:R-:W-:Y:S01]  /*2680*/  ISETP.GT.AND P4, PT, R8, 0x10, PT ;  /* 0x000000100800780c */ /* 0x000fe20003f84270 */
        /* <DEDUP_REMOVED lines=9> */
[----:B------:R-:W-:Y:S01]  /*2720*/  FMUL.FTZ R59, R59, UR4 ;  /* 0x000000043b3b7c20 */ /* 0x000fe20008410000 */
[----:B------:R-:W-:Y:S01]  /*2730*/  FMUL.FTZ R62, R62, UR4 ;  /* 0x000000043e3e7c20 */ /* 0x000fe20008410000 */
[----:B------:R-:W-:Y:S01]  /*2740*/  FMUL.FTZ R68, R68, UR4 ;  /* 0x0000000444447c20 */ /* 0x000fe20008410000 */
[----:B------:R-:W-:Y:S01]  /*2750*/  MUFU.TANH R33, R33 ;  /* 0x0000002100217308 */ /* 0x000fe20000002400 */
        /* <DEDUP_REMOVED lines=8> */
[----:B-1----:R-:W-:Y:S01]  /*27e0*/  FSEL R4, R4, -INF , P3 ;  /* 0xff80000004047808 */ /* 0x002fe20001800000 */
[----:B------:R-:W-:Y:S01]  /*27f0*/  FMUL.FTZ R74, R74, UR4 ;  /* 0x000000044a4a7c20 */ /* 0x000fe20008410000 */
[----:B------:R-:W-:Y:S01]  /*2800*/  ISETP.GT.AND P3, PT, R8, 0x18, PT ;  /* 0x000000180800780c */ /* 0x000fe20003f64270 */
        /* <DEDUP_REMOVED lines=13> */
[----:B0-----:R-:W-:Y:S01]  /*28e0*/  FSEL R11, R11, -INF , P6 ;  /* 0xff8000000b0b7808 */ /* 0x001fe20003000000 */
[----:B------:R0:W-:Y:S01]  /*28f0*/  @!P1 SYNCS.ARRIVE.TRANS64.RED.A1T0 RZ, [R3+URZ], RZ ;  /* 0x000000ff03ff99a7 */ /* 0x0001e2000810043f */
[----:B------:R-:W-:Y:S01]  /*2900*/  ISETP.GT.AND P6, PT, R8, 0x19, PT ;  /* 0x000000190800780c */ /* 0x000fe20003fc4270 */
[----:B------:R-:W-:-:S04]  /*2910*/  IMAD.MOV.U32 R104, RZ, RZ, R151 ;  /* 0x000000ffff687224 */ /* 0x000fc800078e0097 */
[----:B------:R-:W-:Y:S08]  /*2920*/  MUFU.TANH R37, R37 ;  /* 0x0000002500257308 */ /* 0x000ff00000002400 */
[----:B------:R2:W-:Y:S01]  /*2930*/  MUFU.TANH R109, R61 ;  /* 0x0000003d006d7308 */ /* 0x0005e20000002400 */
[----:B-1----:R-:W-:-:S07]  /*2940*/  FSEL R13, R13, -INF , P5 ;  /* 0xff8000000d0d7808 */ /* 0x002fce0002800000 */
[----:B------:R-:W1:Y:S01]  /*2950*/  MUFU.TANH R15, R34 ;  /* 0x00000022000f7308 */ /* 0x000e620000002400 */
[----:B--2---:R-:W-:Y:S02]  /*2960*/  FSEL R61, R29, -INF , P5 ;  /* 0xff8000001d3d7808 */ /* 0x004fe40002800000 */
[----:B------:R-:W-:Y:S02]  /*2970*/  ISETP.GT.AND P5, PT, R8, 0x20, PT ;  /* 0x000000200800780c */ /* 0x000fe40003fa4270 */
[----:B------:R-:W-:-:S03]  /*2980*/  FMNMX.FTZ R24, R61, R24, !PT ;  /* 0x000000183d187209 */ /* 0x000fc60007810000 */
[----:B------:R-:W-:Y:S01]  /*2990*/  MUFU.TANH R40, R40 ;  /* 0x0000002800287308 */ /* 0x000fe20000002400 */
[----:B------:R-:W-:-:S07]  /*29a0*/  FMNMX.FTZ R24, R69, R24, !PT ;  /* 0x0000001845187209 */ /* 0x000fce0007810000 */
[----:B------:R-:W2:Y:S01]  /*29b0*/  MUFU.TANH R25, R35 ;  /* 0x0000002300197308 */ /* 0x000ea20000002400 */
[----:B-1----:R-:W-:Y:S02]  /*29c0*/  FSEL R15, R15, -INF , P4 ;  /* 0xff8000000f0f7808 */ /* 0x002fe40002000000 */
[----:B------:R-:W-:-:S05]  /*29d0*/  ISETP.GT.AND P4, PT, R8, 0x21, PT ;  /* 0x000000210800780c */ /* 0x000fca0003f84270 */
[----:B------:R-:W1:Y:S08]  /*29e0*/  MUFU.TANH R41, R41 ;  /* 0x0000002900297308 */ /* 0x000e700000002400 */
[----:B------:R3:W-:Y:S01]  /*29f0*/  MUFU.TANH R9, R63 ;  /* 0x0000003f00097308 */ /* 0x0007e20000002400 */
[----:B--2---:R-:W-:-:S07]  /*2a00*/  FSEL R25, R25, -INF , P2 ;  /* 0xff80000019197808 */ /* 0x004fce0001000000 */
[----:B------:R-:W2:Y:S01]  /*2a10*/  MUFU.TANH R27, R38 ;  /* 0x00000026001b7308 */ /* 0x000ea20000002400 */
[----:B---3--:R-:W-:Y:S02]  /*2a20*/  FSEL R63, R33, -INF , P2 ;  /* 0xff800000213f7808 */ /* 0x008fe40001000000 */
[----:B------:R-:W-:Y:S02]  /*2a30*/  ISETP.GT.AND P2, PT, R8, 0x28, PT ;  /* 0x000000280800780c */ /* 0x000fe40003f44270 */
[----:B------:R-:W-:Y:S02]  /*2a40*/  FMNMX.FTZ R24, R63, R24, !PT ;  /* 0x000000183f187209 */ /* 0x000fe40007810000 */
[----:B-1----:R-:W-:Y:S01]  /*2a50*/  FSEL R89, R41, -INF , P4 ;  /* 0xff80000029597808 */ /* 0x002fe20002000000 */
        /* <DEDUP_REMOVED lines=24> */
[----:B------:R-:W1:Y:S01]  /*2be0*/  MUFU.TANH R49, R49 ;  /* 0x0000003100317308 */ /* 0x000e620000002400 */
[----:B------:R-:W-:-:S04]  /*2bf0*/  FMNMX.FTZ R26, R89, R26, !PT ;  /* 0x0000001a591a7209 */ /* 0x000fc80007810000 */
[----:B------:R-:W-:-:S03]  /*2c00*/  FMNMX.FTZ R26, R91, R26, !PT ;  /* 0x0000001a5b1a7209 */ /* 0x000fc60007810000 */
[----:B------:R-:W3:Y:S01]  /*2c10*/  MUFU.TANH R35, R46 ;  /* 0x0000002e00237308 */ /* 0x000ee20000002400 */
[----:B------:R-:W-:Y:S02]  /*2c20*/  FMNMX.FTZ R26, R93, R26, !PT ;  /* 0x0000001a5d1a7209 */ /* 0x000fe40007810000 */
[----:B--2---:R-:W-:Y:S02]  /*2c30*/  FSEL R33, R43, -INF , P4 ;  /* 0xff8000002b217808 */ /* 0x004fe40002000000 */
[----:B------:R-:W-:Y:S02]  /*2c40*/  ISETP.GT.AND P4, PT, R8, 0x38, PT ;  /* 0x000000380800780c */ /* 0x000fe40003f84270 */
[----:B------:R-:W-:Y:S01]  /*2c50*/  FMNMX.FTZ R26, R95, R26, !PT ;  /* 0x0000001a5f1a7209 */ /* 0x000fe20007810000 */
[----:B------:R-:W2:Y:S01]  /*2c60*/  MUFU.TANH R52, R52 ;  /* 0x0000003400347308 */ /* 0x000ea20000002400 */
[----:B-1----:R-:W-:-:S04]  /*2c70*/  FSEL R97, R49, -INF , P5 ;  /* 0xff80000031617808 */ /* 0x002fc80002800000 */
[----:B------:R-:W-:-:S03]  /*2c80*/  FMNMX.FTZ R26, R97, R26, !PT ;  /* 0x0000001a611a7209 */ /* 0x000fc60007810000 */
[----:B------:R-:W1:Y:S01]  /*2c90*/  MUFU.TANH R47, R47 ;  /* 0x0000002f002f7308 */ /* 0x000e620000002400 */
[----:B---3--:R-:W-:Y:S02]  /*2ca0*/  FSEL R35, R35, -INF , P2 ;  /* 0xff80000023237808 */ /* 0x008fe40001000000 */
[----:B------:R-:W-:-:S05]  /*2cb0*/  ISETP.GT.AND P2, PT, R8, 0x39, PT ;  /* 0x000000390800780c */ /* 0x000fca0003f44270 */
[----:B------:R-:W3:Y:S01]  /*2cc0*/  MUFU.TANH R53, R53 ;  /* 0x0000003500357308 */ /* 0x000ee20000002400 */
[----:B--2---:R-:W-:-:S04]  /*2cd0*/  FSEL R101, R52, -INF , P4 ;  /* 0xff80000034657808 */ /* 0x004fc80002000000 */
[----:B------:R-:W-:-:S03]  /*2ce0*/  FMNMX.FTZ R26, R101, R26, !PT ;  /* 0x0000001a651a7209 */ /* 0x000fc60007810000 */
[----:B------:R-:W2:Y:S01]  /*2cf0*/  MUFU.TANH R50, R50 ;  /* 0x0000003200327308 */ /* 0x000ea20000002400 */
[----:B-1----:R-:W-:Y:S02]  /*2d00*/  FSEL R37, R47, -INF , P3 ;  /* 0xff8000002f257808 */ /* 0x002fe40001800000 */
[----:B------:R-:W-:-:S05]  /*2d10*/  ISETP.GT.AND P3, PT, R8, 0x40, PT ;  /* 0x000000400800780c */ /* 0x000fca0003f64270 */
[----:B------:R-:W1:Y:S01]  /*2d20*/  MUFU.TANH R56, R56 ;  /* 0x0000003800387308 */ /* 0x000e620000002400 */
[----:B---3--:R-:W-:-:S04]  /*2d30*/  FSEL R107, R53, -INF , P2 ;  /* 0xff800000356b7808 */ /* 0x008fc80001000000 */
[----:B------:R-:W-:-:S03]  /*2d40*/  FMNMX.FTZ R26, R107, R26, !PT ;  /* 0x0000001a6b1a7209 */ /* 0x000fc60007810000 */
[----:B------:R-:W3:Y:S01]  /*2d50*/  MUFU.TANH R51, R51 ;  /* 0x0000003300337308 */ /* 0x000ee20000002400 */
[----:B--2---:R-:W-:Y:S02]  /*2d60*/  FSEL R39, R50, -INF , P6 ;  /* 0xff80000032277808 */ /* 0x004fe40003000000 */
[----:B------:R-:W-:-:S04]  /*2d70*/  ISETP.GT.AND P6, PT, R8, 0x41, PT ;  /* 0x000000410800780c */ /* 0x000fc80003fc4270 */
[----:B------:R-:W-:Y:S01]  /*2d80*/  FSEL R99, R99, -INF , P6 ;  /* 0xff80000063637808 */ /* 0x000fe20003000000 */
[----:B------:R-:W2:Y:S01]  /*2d90*/  MUFU.TANH R54, R54 ;  /* 0x0000003600367308 */ /* 0x000ea20000002400 */
[----:B-1----:R-:W-:-:S04]  /*2da0*/  FSEL R105, R56, -INF , P3 ;  /* 0xff80000038697808 */ /* 0x002fc80001800000 */
[----:B------:R-:W-:-:S03]  /*2db0*/  FMNMX.FTZ R26, R105, R26, !PT ;  /* 0x0000001a691a7209 */ /* 0x000fc60007810000 */
[----:B------:R-:W1:Y:S01]  /*2dc0*/  MUFU.TANH R60, R60 ;  /* 0x0000003c003c7308 */ /* 0x000e620000002400 */
[----:B---3--:R-:W-:Y:S02]  /*2dd0*/  FSEL R41, R51, -INF , P5 ;  /* 0xff80000033297808 */ /* 0x008fe40002800000 */
[----:B------:R-:W-:Y:S02]  /*2de0*/  ISETP.GT.AND P5, PT, R8, 0x48, PT ;  /* 0x000000480800780c */ /* 0x000fe40003fa4270 */
[----:B------:R-:W-:-:S03]  /*2df0*/  FMNMX.FTZ R26, R99, R26, !PT ;  /* 0x0000001a631a7209 */ /* 0x000fc60007810000 */
[----:B------:R-:W3:Y:S01]  /*2e00*/  MUFU.TANH R55, R55 ;  /* 0x0000003700377308 */ /* 0x000ee20000002400 */
[----:B--2---:R-:W-:Y:S02]  /*2e10*/  FSEL R43, R54, -INF , P4 ;  /* 0xff800000362b7808 */ /* 0x004fe40002000000 */
[----:B------:R-:W-:-:S04]  /*2e20*/  ISETP.GT.AND P4, PT, R8, 0x49, PT ;  /* 0x000000490800780c */ /* 0x000fc80003f84270 */
[----:B------:R-:W-:Y:S01]  /*2e30*/  FSEL R109, R109, -INF , P4 ;  /* 0xff8000006d6d7808 */ /* 0x000fe20002000000 */
[----:B------:R-:W2:Y:S01]  /*2e40*/  MUFU.TANH R58, R58 ;  /* 0x0000003a003a7308 */ /* 0x000ea20000002400 */
[----:B-1----:R-:W-:Y:S02]  /*2e50*/  FSEL R103, R60, -INF , P5 ;  /* 0xff8000003c677808 */ /* 0x002fe40002800000 */
[----:B------:R-:W-:Y:S02]  /*2e60*/  FSEL R53, R9, -INF , P4 ;  /* 0xff80000009357808 */ /* 0x000fe40002000000 */
[----:B------:R-:W-:Y:S02]  /*2e70*/  FMNMX.FTZ R26, R103, R26, !PT ;  /* 0x0000001a671a7209 */ /* 0x000fe40007810000 */
[----:B------:R-:W-:Y:S01]  /*2e80*/  ISETP.GT.AND P4, PT, R8, 0x60, PT ;  /* 0x000000600800780c */ /* 0x000fe20003f84270 */
[----:B------:R-:W1:Y:S01]  /*2e90*/  MUFU.TANH R64, R64 ;  /* 0x0000004000407308 */ /* 0x000e620000002400 */
[----:B---3--:R-:W-:-:S02]  /*2ea0*/  FSEL R45, R55, -INF , P2 ;  /* 0xff800000372d7808 */ /* 0x008fc40001000000 */
[----:B------:R-:W-:Y:S02]  /*2eb0*/  ISETP.GT.AND P2, PT, R8, 0x50, PT ;  /* 0x000000500800780c */ /* 0x000fe40003f44270 */
        /* <DEDUP_REMOVED lines=11> */
[----:B------:R-:W-:Y:S02]  /*2f70*/  FMNMX.FTZ R26, R113, R26, !PT ;  /* 0x0000001a711a7209 */ /* 0x000fe40007810000 */
[----:B------:R-:W-:Y:S01]  /*2f80*/  FSEL R59, R10, -INF , P3 ;  /* 0xff8000000a3b7808 */ /* 0x000fe20001800000 */
[----:B------:R-:W3:Y:S01]  /*2f90*/  MUFU.TANH R14, R14 ;  /* 0x0000000e000e7308 */ /* 0x000ee20000002400 */
[----:B--2---:R-:W-:Y:S02]  /*2fa0*/  FSEL R51, R62, -INF , P5 ;  /* 0xff8000003e337808 */ /* 0x004fe40002800000 */
[----:B------:R-:W-:-:S02]  /*2fb0*/  ISETP.GT.AND P5, PT, R8, 0x59, PT ;  /* 0x000000590800780c */ /* 0x000fc40003fa4270 */
[----:B------:R-:W-:-:S03]  /*2fc0*/  ISETP.GT.AND P3, PT, R8, 0x61, PT ;  /* 0x000000610800780c */ /* 0x000fc60003f64270 */
[----:B------:R-:W2:Y:S01]  /*2fd0*/  MUFU.TANH R72, R72 ;  /* 0x0000004800487308 */ /* 0x000ea20000002400 */
[----:B-1----:R-:W-:-:S04]  /*2fe0*/  FSEL R115, R68, -INF , P6 ;  /* 0xff80000044737808 */ /* 0x002fc80003000000 */
[----:B------:R-:W-:-:S03]  /*2ff0*/  FMNMX.FTZ R26, R115, R26, !PT ;  /* 0x0000001a731a7209 */ /* 0x000fc60007810000 */
[----:B------:R-:W1:Y:S01]  /*3000*/  MUFU.TANH R66, R66 ;  /* 0x0000004200427308 */ /* 0x000e620000002400 */
[----:B---3--:R-:W-:-:S04]  /*3010*/  FSEL R117, R14, -INF , P5 ;  /* 0xff8000000e757808 */ /* 0x008fc80002800000 */
[----:B------:R-:W-:-:S03]  /*3020*/  FMNMX.FTZ R26, R117, R26, !PT ;  /* 0x0000001a751a7209 */ /* 0x000fc60007810000 */
        /* <DEDUP_REMOVED lines=11> */
[----:B------:R-:W-:-:S05]  /*30e0*/  ISETP.GT.AND P6, PT, R8, 0x69, PT ;  /* 0x000000690800780c */ /* 0x000fca0003fc4270 */
[----:B------:R-:W2:Y:S01]  /*30f0*/  MUFU.TANH R74, R74 ;  /* 0x0000004a004a7308 */ /* 0x000ea20000002400 */
[----:B-1----:R-:W-:-:S04]  /*3100*/  FSEL R123, R76, -INF , P2 ;  /* 0xff8000004c7b7808 */ /* 0x002fc80001000000 */
[----:B------:R-:W-:-:S03]  /*3110*/  FMNMX.FTZ R26, R123, R26, !PT ;  /* 0x0000001a7b1a7209 */ /* 0x000fc60007810000 */
[----:B------:R-:W1:Y:S01]  /*3120*/  MUFU.TANH R80, R80 ;  /* 0x0000005000507308 */ /* 0x000e620000002400 */
[----:B---3--:R-:W-:-:S04]  /*3130*/  FSEL R125, R77, -INF , P6 ;  /* 0xff8000004d7d7808 */ /* 0x008fc80003000000 */
[----:B------:R-:W-:-:S03]  /*3140*/  FMNMX.FTZ R26, R125, R26, !PT ;  /* 0x0000001a7d1a7209 */ /* 0x000fc60007810000 */
[----:B------:R3:W4:Y:S01]  /*3150*/  MUFU.TANH R24, R75 ;  /* 0x0000004b00187308 */ /* 0x0007220000002400 */
[----:B--2---:R-:W-:Y:S02]  /*3160*/  FSEL R77, R74, -INF , P4 ;  /* 0xff8000004a4d7808 */ /* 0x004fe40002000000 */
[----:B------:R-:W-:-:S05]  /*3170*/  ISETP.GT.AND P4, PT, R8, 0x71, PT ;  /* 0x000000710800780c */ /* 0x000fca0003f84270 */
[----:B------:R4:W2:Y:S01]  /*3180*/  MUFU.TANH R129, R81 ;  /* 0x0000005100817308 */ /* 0x0008a20000002400 */
[----:B---3--:R-:W-:Y:S02]  /*3190*/  FSEL R75, R20, -INF , P5 ;  /* 0xff800000144b7808 */ /* 0x008fe40002800000 */
[----:B------:R-:W-:-:S04]  /*31a0*/  ISETP.GT.AND P5, PT, R8, 0x70, PT ;  /* 0x000000700800780c */ /* 0x000fc80003fa4270 */
[----:B-1----:R-:W-:Y:S01]  /*31b0*/  FSEL R127, R80, -INF , P5 ;  /* 0xff800000507f7808 */ /* 0x002fe20002800000 */
[----:B------:R-:W1:Y:S01]  /*31c0*/  MUFU.TANH R78, R78 ;  /* 0x0000004e004e7308 */ /* 0x000e620000002400 */
[----:B----4-:R-:W-:Y:S02]  /*31d0*/  FSEL R81, R24, -INF , P3 ;  /* 0xff80000018517808 */ /* 0x010fe40001800000 */
[----:B------:R-:W-:Y:S02]  /*31e0*/  ISETP.GT.AND P3, PT, R8, 0x78, PT ;  /* 0x000000780800780c */ /* 0x000fe40003f64270 */
[----:B------:R-:W-:-:S03]  /*31f0*/  FMNMX.FTZ R26, R127, R26, !PT ;  /* 0x0000001a7f1a7209 */ /* 0x000fc60007810000 */
[----:B------:R-:W3:Y:S01]  /*3200*/  MUFU.TANH R84, R84 ;  /* 0x0000005400547308 */ /* 0x000ee20000002400 */
[----:B--2---:R-:W-:-:S04]  /*3210*/  FSEL R129, R129, -INF , P4 ;  /* 0xff80000081817808 */ /* 0x004fc80002000000 */
[----:B------:R-:W-:-:S03]  /*3220*/  FMNMX.FTZ R26, R129, R26, !PT ;  /* 0x0000001a811a7209 */ /* 0x000fc60007810000 */
[----:B------:R1:W2:Y:S08]  /*3230*/  MUFU.TANH R133, R85 ;  /* 0x0000005500857308 */ /* 0x0002b00000002400 */
[----:B------:R-:W4:Y:S01]  /*3240*/  MUFU.TANH R82, R82 ;  /* 0x0000005200527308 */ /* 0x000f220000002400 */
[----:B-1----:R-:W-:Y:S02]  /*3250*/  FSEL R85, R78, -INF , P2 ;  /* 0xff8000004e557808 */ /* 0x002fe40001000000 */
[----:B------:R-:W-:Y:S01]  /*3260*/  ISETP.GT.AND P2, PT, R8, 0x79, PT ;  /* 0x000000790800780c */ /* 0x000fe20003f44270 */
[----:B------:R-:W-:Y:S01]  /*3270*/  IMAD.U32 R8, RZ, RZ, UR5 ;  /* 0x00000005ff087e24 */ /* 0x000fe2000f8e00ff */
[----:B---3--:R-:W-:-:S03]  /*3280*/  FSEL R131, R84, -INF , P3 ;  /* 0xff80000054837808 */ /* 0x008fc60001800000 */
[----:B------:R-:W1:Y:S01]  /*3290*/  MUFU.TANH R83, R83 ;  /* 0x0000005300537308 */ /* 0x000e620000002400 */
[----:B--2---:R-:W-:Y:S02]  /*32a0*/  FSEL R133, R133, -INF , P2 ;  /* 0xff80000085857808 */ /* 0x004fe40001000000 */
[----:B------:R-:W-:-:S04]  /*32b0*/  FMNMX.FTZ R26, R131, R26, !PT ;  /* 0x0000001a831a7209 */ /* 0x000fc80007810000 */
[----:B------:R-:W-:Y:S01]  /*32c0*/  FMNMX.FTZ R26, R133, R26, !PT ;  /* 0x0000001a851a7209 */ /* 0x000fe20007810000 */
[----:B------:R-:W2:Y:S04]  /*32d0*/  MUFU.TANH R86, R86 ;  /* 0x0000005600567308 */ /* 0x000ea80000002400 */
[----:B------:R-:W3:Y:S02]  /*32e0*/  SHFL.BFLY PT, R9, R26, 0x2, 0x1f ;  /* 0x0c401f001a097f89 */ /* 0x000ee400000e0000 */
[----:B---3--:R-:W-:-:S05]  /*32f0*/  FMNMX.FTZ R14, R26, R9, !PT ;  /* 0x000000091a0e7209 */ /* 0x008fca0007810000 */
[----:B------:R-:W3:Y:S02]  /*3300*/  SHFL.BFLY PT, R9, R14, 0x1, 0x1f ;  /* 0x0c201f000e097f89 */ /* 0x000ee400000e0000 */
[----:B---3--:R-:W-:Y:S02]  /*3310*/  FMNMX.FTZ R9, R14, R9, !PT ;  /* 0x000000090e097209 */ /* 0x008fe40007810000 */
[----:B------:R-:W3:Y:S02]  /*3320*/  MUFU.TANH R14, R87 ;  /* 0x00000057000e7308 */ /* 0x000ee40000002400 */
[C---:B------:R-:W-:Y:S01]  /*3330*/  FSETP.NEU.FTZ.AND P0, PT, R9.reuse, -INF , PT ;  /* 0xff8000000900780b */ /* 0x040fe20003f1d000 */
[----:B------:R-:W-:-:S05]  /*3340*/  FMUL.FTZ R10, R9, R8 ;  /* 0x00000008090a7220 */ /* 0x000fca0000410000 */
[----:B------:R-:W-:Y:S02]  /*3350*/  FSEL R10, R10, RZ, P0 ;  /* 0x000000ff0a0a7208 */ /* 0x000fe40000000000 */
[----:B------:R-:W-:Y:S02]  /*3360*/  ISETP.NE.AND P0, PT, R12, RZ, PT ;  /* 0x000000ff0c00720c */ /* 0x000fe40003f05270 */
[----:B------:R5:W0:Y:S01]  /*3370*/  MUFU.TANH R12, R79 ;  /* 0x0000004f000c7308 */ /* 0x000a220000002400 */
[-CC-:B------:R-:W-:Y:S01]  /*3380*/  FFMA.FTZ R174, R91, R8.reuse, -R10.reuse ;  /* 0x000000085bae7223 */ /* 0x180fe2000001080a */
[----:B----4-:R-:W-:Y:S01]  /*3390*/  FSEL R91, R82, -INF , P5 ;  /* 0xff800000525b7808 */ /* 0x010fe20002800000 */
[-CC-:B------:R-:W-:Y:S01]  /*33a0*/  FFMA.FTZ R168, R95, R8.reuse, -R10.reuse ;  /* 0x000000085fa87223 */ /* 0x180fe2000001080a */
[----:B-1----:R-:W-:Y:S01]  /*33b0*/  FSEL R95, R83, -INF , P4 ;  /* 0xff800000535f7808 */ /* 0x002fe20002000000 */
[-CC-:B------:R-:W-:Y:S01]  /*33c0*/  FFMA.FTZ R176, R69, R8.reuse, -R10.reuse ;  /* 0x0000000845b07223 */ /* 0x180fe2000001080a */
[-CC-:B------:R-:W-:Y:S01]  /*33d0*/  FFMA.FTZ R69, R97, R8.reuse, -R10.reuse ;  /* 0x0000000861457223 */ /* 0x180fe2000001080a */
[----:B--2---:R-:W-:Y:S01]  /*33e0*/  FSEL R97, R86, -INF , P3 ;  /* 0xff80000056617808 */ /* 0x004fe20001800000 */
[-CC-:B------:R-:W-:Y:S01]  /*33f0*/  FFMA.FTZ R170, R101, R8.reuse, -R10.reuse ;  /* 0x0000000865aa7223 */ /* 0x180fe2000001080a */
[--C-:B-----5:R-:W-:Y:S01]  /*3400*/  FFMA.FTZ R79, R6, R8, -R10.reuse ;  /* 0x00000008064f7223 */ /* 0x120fe2000001080a */
[----:B------:R-:W-:Y:S01]  /*3410*/  FMNMX.FTZ R6, R7, R4, !PT ;  /* 0x0000000407067209 */ /* 0x000fe20007810000 */
[-CC-:B------:R-:W-:Y:S01]  /*3420*/  FFMA.FTZ R180, R21, R8.reuse, -R10.reuse ;  /* 0x0000000815b47223 */ /* 0x180fe2000001080a */
[----:B---3--:R-:W-:Y:S01]  /*3430*/  FSEL R101, R14, -INF , P2 ;  /* 0xff8000000e657808 */ /* 0x008fe20001000000 */
[--C-:B------:R-:W-:Y:S01]  /*3440*/  FFMA.FTZ R182, R57, R8, -R10.reuse ;  /* 0x0000000839b67223 */ /* 0x100fe2000001080a */
[----:B------:R-:W-:Y:S01]  /*3450*/  FMNMX.FTZ R6, R11, R6, !PT ;  /* 0x000000060b067209 */ /* 0x000fe20007810000 */
[----:B------:R-:W-:Y:S01]  /*3460*/  MUFU.EX2 R79, R79 ;  /* 0x0000004f004f7308 */ /* 0x000fe20000000800 */
[-CC-:B------:R-:W-:Y:S01]  /*3470*/  FFMA.FTZ R57, R61, R8.reuse, -R10.reuse ;  /* 0x000000083d397223 */ /* 0x180fe2000001080a */
[----:B0-----:R-:W-:Y:S01]  /*3480*/  FSEL R87, R12, -INF , P6 ;  /* 0xff8000000c577808 */ /* 0x001fe20003000000 */
[--C-:B------:R-:W-:Y:S01]  /*3490*/  FFMA.FTZ R61, R63, R8, -R10.reuse ;  /* 0x000000083f3d7223 */ /* 0x100fe2000001080a */
[----:B------:R-:W-:Y:S01]  /*34a0*/  FMNMX.FTZ R6, R13, R6, !PT ;  /* 0x000000060d067209 */ /* 0x000fe20007810000 */
[-CC-:B------:R-:W-:Y:S01]  /*34b0*/  FFMA.FTZ R178, R67, R8.reuse, -R10.reuse ;  /* 0x0000000843b27223 */ /* 0x180fe2000001080a */
[-CC-:B------:R-:W-:Y:S01]  /*34c0*/  FFMA.FTZ R63, R65, R8.reuse, -R10.reuse ;  /* 0x00000008413f7223 */ /* 0x180fe2000001080a */
[--C-:B------:R-:W-:Y:S01]  /*34d0*/  FFMA.FTZ R172, R71, R8, -R10.reuse ;  /* 0x0000000847ac7223 */ /* 0x100fe2000001080a */
[----:B------:R-:W-:Y:S01]  /*34e0*/  FMNMX.FTZ R6, R15, R6, !PT ;  /* 0x000000060f067209 */ /* 0x000fe20007810000 */
[----:B------:R-:W0:Y:S01]  /*34f0*/  MUFU.EX2 R180, R180 ;  /* 0x000000b400b47308 */ /* 0x000e220000000800 */
[-CC-:B------:R-:W-:Y:S01]  /*3500*/  FFMA.FTZ R65, R89, R8.reuse, -R10.reuse ;  /* 0x0000000859417223 */ /* 0x180fe2000001080a */
[--C-:B------:R-:W-:Y:S01]  /*3510*/  FFMA.FTZ R67, R93, R8, -R10.reuse ;  /* 0x000000085d437223 */ /* 0x100fe2000001080a */
[----:B------:R-:W-:Y:S01]  /*3520*/  FMNMX.FTZ R6, R25, R6, !PT ;  /* 0x0000000619067209 */ /* 0x000fe20007810000 */
[-CC-:B------:R-:W-:Y:S01]  /*3530*/  FFMA.FTZ R71, R107, R8.reuse, -R10.reuse ;  /* 0x000000086b477223 */ /* 0x180fe2000001080a */
[-CC-:B------:R-:W-:Y:S01]  /*3540*/  FFMA.FTZ R152, R105, R8.reuse, -R10.reuse ;  /* 0x0000000869987223 */ /* 0x180fe2000001080a */
[--C-:B------:R-:W-:Y:S01]  /*3550*/  FFMA.FTZ R83, R99, R8, -R10.reuse ;  /* 0x0000000863537223 */ /* 0x100fe2000001080a */
[----:B------:R-:W-:Y:S01]  /*3560*/  FMNMX.FTZ R6, R27, R6, !PT ;  /* 0x000000061b067209 */ /* 0x000fe20007810000 */
[----:B------:R-:W1:Y:S01]  /*3570*/  MUFU.EX2 R182, R182 ;  /* 0x000000b600b67308 */ /* 0x000e620000000800 */
[-CC-:B------:R-:W-:Y:S01]  /*3580*/  FFMA.FTZ R154, R103, R8.reuse, -R10.reuse ;  /* 0x00000008679a7223 */ /* 0x180fe2000001080a */
[--C-:B------:R-:W-:Y:S01]  /*3590*/  FFMA.FTZ R89, R109, R8, -R10.reuse ;  /* 0x000000086d597223 */ /* 0x100fe2000001080a */
[----:B------:R-:W-:Y:S01]  /*35a0*/  FMNMX.FTZ R6, R29, R6, !PT ;  /* 0x000000061d067209 */ /* 0x000fe20007810000 */
[-CC-:B------:R-:W-:Y:S01]  /*35b0*/  FFMA.FTZ R156, R111, R8.reuse, -R10.reuse ;  /* 0x000000086f9c7223 */ /* 0x180fe2000001080a */
[-CC-:B------:R-:W-:Y:S01]  /*35c0*/  FFMA.FTZ R93, R113, R8.reuse, -R10.reuse ;  /* 0x00000008715d7223 */ /* 0x180fe2000001080a */
[--C-:B------:R-:W-:Y:S01]  /*35d0*/  FFMA.FTZ R158, R115, R8, -R10.reuse ;  /* 0x00000008739e7223 */ /* 0x100fe2000001080a */
[----:B------:R-:W-:Y:S01]  /*35e0*/  FMNMX.FTZ R6, R31, R6, !PT ;  /* 0x000000061f067209 */ /* 0x000fe20007810000 */
[----:B------:R-:W2:Y:S01]  /*35f0*/  MUFU.EX2 R57, R57 ;  /* 0x0000003900397308 */ /* 0x000ea20000000800 */
[-CC-:B------:R-:W-:Y:S01]  /*3600*/  FFMA.FTZ R99, R117, R8.reuse, -R10.reuse ;  /* 0x0000000875637223 */ /* 0x180fe2000001080a */
[--C-:B------:R-:W-:Y:S01]  /*3610*/  FFMA.FTZ R160, R119, R8, -R10.reuse ;  /* 0x0000000877a07223 */ /* 0x100fe2000001080a */
[----:B------:R-:W-:Y:S01]  /*3620*/  FMNMX.FTZ R6, R33, R6, !PT ;  /* 0x0000000621067209 */ /* 0x000fe20007810000 */
[-CC-:B------:R-:W-:Y:S01]  /*3630*/  FFMA.FTZ R103, R121, R8.reuse, -R10.reuse ;  /* 0x0000000879677223 */ /* 0x180fe2000001080a */
[-CC-:B------:R-:W-:Y:S01]  /*3640*/  FFMA.FTZ R162, R123, R8.reuse, -R10.reuse ;  /* 0x000000087ba27223 */ /* 0x180fe2000001080a */
[--C-:B------:R-:W-:Y:S01]  /*3650*/  FFMA.FTZ R105, R125, R8, -R10.reuse ;  /* 0x000000087d697223 */ /* 0x100fe2000001080a */
[----:B------:R-:W-:Y:S01]  /*3660*/  FMNMX.FTZ R6, R35, R6, !PT ;  /* 0x0000000623067209 */ /* 0x000fe20007810000 */
[----:B------:R-:W3:Y:S01]  /*3670*/  MUFU.EX2 R176, R176 ;  /* 0x000000b000b07308 */ /* 0x000ee20000000800 */
[-CC-:B------:R-:W-:Y:S01]  /*3680*/  FFMA.FTZ R164, R127, R8.reuse, -R10.reuse ;  /* 0x000000087fa47223 */ /* 0x180fe2000001080a */
[--C-:B------:R-:W-:Y:S01]  /*3690*/  FFMA.FTZ R107, R129, R8, -R10.reuse ;  /* 0x00000008816b7223 */ /* 0x100fe2000001080a */
[----:B------:R-:W-:Y:S01]  /*36a0*/  FMNMX.FTZ R6, R37, R6, !PT ;  /* 0x0000000625067209 */ /* 0x000fe20007810000 */
[-CC-:B------:R-:W-:Y:S01]  /*36b0*/  FFMA.FTZ R166, R131, R8.reuse, -R10.reuse ;  /* 0x0000000883a67223 */ /* 0x180fe2000001080a */
[----:B------:R-:W-:Y:S01]  /*36c0*/  FFMA.FTZ R109, R133, R8, -R10 ;  /* 0x00000008856d7223 */ /* 0x000fe2000001080a */
[--C-:B------:R-:W-:Y:S01]  /*36d0*/  IMAD.MOV.U32 R133, RZ, RZ, R151.reuse ;  /* 0x000000ffff857224 */ /* 0x100fe200078e0097 */
[----:B------:R-:W-:Y:S01]  /*36e0*/  FMNMX.FTZ R6, R39, R6, !PT ;  /* 0x0000000627067209 */ /* 0x000fe20007810000 */
[----:B------:R-:W4:Y:S01]  /*36f0*/  MUFU.EX2 R61, R61 ;  /* 0x0000003d003d7308 */ /* 0x000f220000000800 */
[--C-:B------:R-:W-:Y:S01]  /*3700*/  IMAD.MOV.U32 R131, RZ, RZ, R151.reuse ;  /* 0x000000ffff837224 */ /* 0x100fe200078e0097 */
[----:B------:R-:W-:Y:S01]  /*3710*/  MOV R127, R151 ;  /* 0x00000097007f7202 */ /* 0x000fe20000000f00 */
[--C-:B------:R-:W-:Y:S01]  /*3720*/  IMAD.MOV.U32 R129, RZ, RZ, R151.reuse ;  /* 0x000000ffff817224 */ /* 0x100fe200078e0097 */
[----:B------:R-:W-:Y:S01]  /*3730*/  FMNMX.FTZ R6, R41, R6, !PT ;  /* 0x0000000629067209 */ /* 0x000fe20007810000 */
[----:B------:R-:W-:-:S02]  /*3740*/  IMAD.MOV.U32 R125, RZ, RZ, R151 ;  /* 0x000000ffff7d7224 */ /* 0x000fc400078e0097 */
[--C-:B------:R-:W-:Y:S01]  /*3750*/  IMAD.MOV.U32 R123, RZ, RZ, R151.reuse ;  /* 0x000000ffff7b7224 */ /* 0x100fe200078e0097 */
[----:B------:R-:W-:Y:S01]  /*3760*/  FMNMX.FTZ R6, R43, R6, !PT ;  /* 0x000000062b067209 */ /* 0x000fe20007810000 */
[----:B------:R-:W5:Y:S01]  /*3770*/  MUFU.EX2 R178, R178 ;  /* 0x000000b200b27308 */ /* 0x000f620000000800 */
[--C-:B------:R-:W-:Y:S02]  /*3780*/  IMAD.MOV.U32 R121, RZ, RZ, R151.reuse ;  /* 0x000000ffff797224 */ /* 0x100fe400078e0097 */
[----:B------:R-:W-:Y:S01]  /*3790*/  FMNMX.FTZ R6, R45, R6, !PT ;  /* 0x000000062d067209 */ /* 0x000fe20007810000 */
[--C-:B------:R-:W-:Y:S02]  /*37a0*/  IMAD.MOV.U32 R119, RZ, RZ, R151.reuse ;  /* 0x000000ffff777224 */ /* 0x100fe400078e0097 */
[--C-:B------:R-:W-:Y:S01]  /*37b0*/  IMAD.MOV.U32 R117, RZ, RZ, R151.reuse ;  /* 0x000000ffff757224 */ /* 0x100fe200078e0097 */
[----:B------:R-:W-:Y:S01]  /*37c0*/  FMNMX.FTZ R6, R47, R6, !PT ;  /* 0x000000062f067209 */ /* 0x000fe20007810000 */
[----:B------:R-:W5:Y:S01]  /*37d0*/  MUFU.EX2 R63, R63 ;  /* 0x0000003f003f7308 */ /* 0x000f620000000800 */
[----:B------:R-:W-:-:S02]  /*37e0*/  IMAD.MOV.U32 R115, RZ, RZ, R151 ;  /* 0x000000ffff737224 */ /* 0x000fc400078e0097 */
[----:B------:R-:W-:Y:S01]  /*37f0*/  FMNMX.FTZ R6, R49, R6, !PT ;  /* 0x0000000631067209 */ /* 0x000fe20007810000 */
[--C-:B------:R-:W-:Y:S02]  /*3800*/  IMAD.MOV.U32 R113, RZ, RZ, R151.reuse ;  /* 0x000000ffff717224 */ /* 0x100fe400078e0097 */
[----:B------:R-:W-:Y:S01]  /*3810*/  IMAD.MOV.U32 R111, RZ, RZ, R151 ;  /* 0x000000ffff6f7224 */ /* 0x000fe200078e0097 */
[----:B------:R-:W-:Y:S01]  /*3820*/  FMNMX.FTZ R6, R51, R6, !PT ;  /* 0x0000000633067209 */ /* 0x000fe20007810000 */
[----:B------:R-:W-:Y:S03]  /*3830*/  MUFU.EX2 R172, R172 ;  /* 0x000000ac00ac7308 */ /* 0x000fe60000000800 */
[----:B------:R-:W-:-:S04]  /*3840*/  FMNMX.FTZ R6, R53, R6, !PT ;  /* 0x0000000635067209 */ /* 0x000fc80007810000 */
        /* <DEDUP_REMOVED lines=17> */
[----:B------:R-:W-:-:S05]  /*3960*/  FMNMX.FTZ R6, R101, R6, !PT ;  /* 0x0000000665067209 */ /* 0x000fca0007810000 */
[----:B------:R-:W0:Y:S01]  /*3970*/  SHFL.BFLY PT, R21, R6, 0x2, 0x1f ;  /* 0x0c401f0006157f89 */ /* 0x000e2200000e0000 */
[----:B------:R-:W-:Y:S08]  /*3980*/  MUFU.EX2 R71, R71 ;  /* 0x0000004700477308 */ /* 0x000ff00000000800 */
[----:B------:R-:W-:Y:S08]  /*3990*/  MUFU.EX2 R152, R152 ;  /* 0x0000009800987308 */ /* 0x000ff00000000800 */
[----:B------:R-:W-:Y:S01]  /*39a0*/  MUFU.EX2 R83, R83 ;  /* 0x0000005300537308 */ /* 0x000fe20000000800 */
[----:B0-----:R-:W-:-:S07]  /*39b0*/  FMNMX.FTZ R12, R6, R21, !PT ;  /* 0x00000015060c7209 */ /* 0x001fce0007810000 */
[----:B------:R-:W-:Y:S01]  /*39c0*/  MUFU.EX2 R154, R154 ;  /* 0x0000009a009a7308 */ /* 0x000fe20000000800 */
[----:B------:R-:W0:Y:S07]  /*39d0*/  SHFL.BFLY PT, R21, R12, 0x1, 0x1f ;  /* 0x0c201f000c157f89 */ /* 0x000e2e00000e0000 */
[----:B------:R-:W-:Y:S08]  /*39e0*/  MUFU.EX2 R89, R89 ;  /* 0x0000005900597308 */ /* 0x000ff00000000800 */
[----:B------:R-:W-:Y:S08]  /*39f0*/  MUFU.EX2 R156, R156 ;  /* 0x0000009c009c7308 */ /* 0x000ff00000000800 */
[----:B------:R-:W-:Y:S01]  /*3a00*/  MUFU.EX2 R93, R93 ;  /* 0x0000005d005d7308 */ /* 0x000fe20000000800 */
[----:B0-----:R-:W-:-:S04]  /*3a10*/  FMNMX.FTZ R21, R12, R21, !PT ;  /* 0x000000150c157209 */ /* 0x001fc80007810000 */
[C---:B------:R-:W-:Y:S01]  /*3a20*/  FSETP.NEU.FTZ.AND P2, PT, R21.reuse, -INF , PT ;  /* 0xff8000001500780b */ /* 0x040fe20003f5d000 */
[----:B------:R-:W-:Y:S02]  /*3a30*/  FMUL.FTZ R6, R21, R8 ;  /* 0x0000000815067220 */ /* 0x000fe40000410000 */
[----:B------:R-:W-:Y:S03]  /*3a40*/  MUFU.EX2 R158, R158 ;  /* 0x0000009e009e7308 */ /* 0x000fe60000000800 */
[----:B------:R-:W-:-:S05]  /*3a50*/  FSEL R32, R6, RZ, P2 ;  /* 0x000000ff06207208 */ /* 0x000fca0001000000 */
[----:B------:R-:W-:Y:S01]  /*3a60*/  MUFU.EX2 R99, R99 ;  /* 0x0000006300637308 */ /* 0x000fe20000000800 */
[-CC-:B------:R-:W-:Y:S01]  /*3a70*/  FFMA.FTZ R181, R7, R8.reuse, -R32.reuse ;  /* 0x0000000807b57223 */ /* 0x180fe20000010820 */
[-CC-:B------:R-:W-:Y:S01]  /*3a80*/  FFMA.FTZ R6, R4, R8.reuse, -R32.reuse ;  /* 0x0000000804067223 */ /* 0x180fe20000010820 */
[-CC-:B------:R-:W-:Y:S01]  /*3a90*/  FFMA.FTZ R183, R11, R8.reuse, -R32.reuse ;  /* 0x000000080bb77223 */ /* 0x180fe20000010820 */
[----:B------:R-:W-:Y:S01]  /*3aa0*/  FADD.FTZ R7, R180, R79 ;  /* 0x0000004fb4077221 */ /* 0x000fe20000010000 */
[-CC-:B------:R-:W-:Y:S01]  /*3ab0*/  FFMA.FTZ R10, R13, R8.reuse, -R32.reuse ;  /* 0x000000080d0a7223 */ /* 0x180fe20000010820 */
[-CC-:B------:R-:W-:Y:S01]  /*3ac0*/  FFMA.FTZ R177, R15, R8.reuse, -R32.reuse ;  /* 0x000000080fb17223 */ /* 0x180fe20000010820 */
[-CC-:B------:R-:W-:Y:S01]  /*3ad0*/  FFMA.FTZ R12, R25, R8.reuse, -R32.reuse ;  /* 0x00000008190c7223 */ /* 0x180fe20000010820 */
[----:B------:R-:W-:Y:S01]  /*3ae0*/  MUFU.EX2 R181, R181 ;  /* 0x000000b500b57308 */ /* 0x000fe20000000800 */
[----:B-1----:R-:W-:Y:S01]  /*3af0*/  FADD.FTZ R4, R182, R7 ;  /* 0x00000007b6047221 */ /* 0x002fe20000010000 */
[-CC-:B------:R-:W-:Y:S01]  /*3b00*/  FFMA.FTZ R179, R27, R8.reuse, -R32.reuse ;  /* 0x000000081bb37223 */ /* 0x180fe20000010820 */
[-CC-:B------:R-:W-:Y:S01]  /*3b10*/  FFMA.FTZ R14, R29, R8.reuse, -R32.reuse ;  /* 0x000000081d0e7223 */ /* 0x180fe20000010820 */
[-C--:B------:R-:W-:Y:S01]  /*3b20*/  FFMA.FTZ R173, R31, R8.reuse, -R32 ;  /* 0x000000081fad7223 */ /* 0x080fe20000010820 */
[----:B--2---:R-:W-:Y:S01]  /*3b30*/  FADD.FTZ R7, R57, R4 ;  /* 0x0000000439077221 */ /* 0x004fe20000010000 */
[-CC-:B------:R-:W-:Y:S01]  /*3b40*/  FFMA.FTZ R20, R33, R8.reuse, -R32.reuse ;  /* 0x0000000821147223 */ /* 0x180fe20000010820 */
[-CC-:B------:R-:W-:Y:S01]  /*3b50*/  FFMA.FTZ R175, R35, R8.reuse, -R32.reuse ;  /* 0x0000000823af7223 */ /* 0x180fe20000010820 */
[----:B------:R-:W0:Y:S01]  /*3b60*/  MUFU.EX2 R6, R6 ;  /* 0x0000000600067308 */ /* 0x000e220000000800 */
[----:B---3--:R-:W-:Y:S01]  /*3b70*/  FADD.FTZ R4, R176, R7 ;  /* 0x00000007b0047221 */ /* 0x008fe20000010000 */
[-CC-:B------:R-:W-:Y:S01]  /*3b80*/  FFMA.FTZ R24, R37, R8.reuse, -R32.reuse ;  /* 0x0000000825187223 */ /* 0x180fe20000010820 */
[-CC-:B------:R-:W-:Y:S01]  /*3b90*/  FFMA.FTZ R169, R39, R8.reuse, -R32.reuse ;  /* 0x0000000827a97223 */ /* 0x180fe20000010820 */
[-C--:B------:R-:W-:Y:S01]  /*3ba0*/  FFMA.FTZ R26, R41, R8.reuse, -R32 ;  /* 0x00000008291a7223 */ /* 0x080fe20000010820 */
[----:B----4-:R-:W-:Y:S01]  /*3bb0*/  FADD.FTZ R7, R61, R4 ;  /* 0x000000043d077221 */ /* 0x010fe20000010000 */
[-CC-:B------:R-:W-:Y:S01]  /*3bc0*/  FFMA.FTZ R171, R43, R8.reuse, -R32.reuse ;  /* 0x000000082bab7223 */ /* 0x180fe20000010820 */
[-CC-:B------:R-:W-:Y:S01]  /*3bd0*/  FFMA.FTZ R28, R45, R8.reuse, -R32.reuse ;  /* 0x000000082d1c7223 */ /* 0x180fe20000010820 */
[----:B------:R-:W1:Y:S01]  /*3be0*/  MUFU.EX2 R183, R183 ;  /* 0x000000b700b77308 */ /* 0x000e620000000800 */
[----:B-----5:R-:W-:Y:S01]  /*3bf0*/  FADD.FTZ R34, R178, R7 ;  /* 0x00000007b2227221 */ /* 0x020fe20000010000 */
[-CC-:B------:R-:W-:Y:S01]  /*3c00*/  FFMA.FTZ R153, R47, R8.reuse, -R32.reuse ;  /* 0x000000082f997223 */ /* 0x180fe20000010820 */
[-CC-:B------:R-:W-:Y:S01]  /*3c10*/  FFMA.FTZ R30, R49, R8.reuse, -R32.reuse ;  /* 0x00000008311e7223 */ /* 0x180fe20000010820 */
[-C--:B------:R-:W-:Y:S01]  /*3c20*/  FFMA.FTZ R51, R51, R8.reuse, -R32 ;  /* 0x0000000833337223 */ /* 0x080fe20000010820 */
[----:B------:R-:W-:Y:S01]  /*3c30*/  FADD.FTZ R11, R63, R34 ;  /* 0x000000223f0b7221 */ /* 0x000fe20000010000 */
[-CC-:B------:R-:W-:Y:S01]  /*3c40*/  FFMA.FTZ R53, R53, R8.reuse, -R32.reuse ;  /* 0x0000000835357223 */ /* 0x180fe20000010820 */
[-C--:B------:R-:W-:Y:S01]  /*3c50*/  FFMA.FTZ R55, R55, R8.reuse, -R32 ;  /* 0x0000000837377223 */ /* 0x080fe20000010820 */
[----:B------:R-:W2:Y:S01]  /*3c60*/  MUFU.EX2 R10, R10 ;  /* 0x0000000a000a7308 */ /* 0x000ea20000000800 */
[----:B0-----:R-:W-:Y:S01]  /*3c70*/  FADD.FTZ R4, R181, R6 ;  /* 0x00000006b5047221 */ /* 0x001fe20000010000 */
[----:B------:R-:W-:Y:S01]  /*3c80*/  FADD.FTZ R36, R172, R11 ;  /* 0x0000000bac247221 */ /* 0x000fe20000010000 */
[-CC-:B------:R-:W-:Y:S01]  /*3c90*/  FFMA.FTZ R59, R59, R8.reuse, -R32.reuse ;  /* 0x000000083b3b7223 */ /* 0x180fe20000010820 */
[-CC-:B------:R-:W-:Y:S01]  /*3ca0*/  FFMA.FTZ R73, R73, R8.reuse, -R32.reuse ;  /* 0x0000000849497223 */ /* 0x180fe20000010820 */
[-C--:B------:R-:W-:Y:S01]  /*3cb0*/  FFMA.FTZ R75, R75, R8.reuse, -R32 ;  /* 0x000000084b4b7223 */ /* 0x080fe20000010820 */
[----:B------:R-:W-:Y:S01]  /*3cc0*/  FADD.FTZ R11, R65, R36 ;  /* 0x00000024410b7221 */ /* 0x000fe20000010000 */
[-C--:B------:R-:W-:Y:S01]  /*3cd0*/  FFMA.FTZ R77, R77, R8.reuse, -R32 ;  /* 0x000000084d4d7223 */ /* 0x080fe20000010820 */
[----:B------:R-:W0:Y:S01]  /*3ce0*/  MUFU.EX2 R177, R177 ;  /* 0x000000b100b17308 */ /* 0x000e220000000800 */
[----:B-1----:R-:W-:Y:S01]  /*3cf0*/  FADD.FTZ R7, R183, R4 ;  /* 0x00000004b7077221 */ /* 0x002fe20000010000 */
[----:B------:R-:W-:Y:S01]  /*3d00*/  FADD.FTZ R36, R174, R11 ;  /* 0x0000000bae247221 */ /* 0x000fe20000010000 */
[-CC-:B------:R-:W-:Y:S01]  /*3d10*/  FFMA.FTZ R81, R81, R8.reuse, -R32.reuse ;  /* 0x0000000851517223 */ /* 0x180fe20000010820 */
[-CC-:B------:R-:W-:Y:S01]  /*3d20*/  FFMA.FTZ R85, R85, R8.reuse, -R32.reuse ;  /* 0x0000000855557223 */ /* 0x180fe20000010820 */
[-C--:B------:R-:W-:Y:S01]  /*3d30*/  FFMA.FTZ R87, R87, R8.reuse, -R32 ;  /* 0x0000000857577223 */ /* 0x080fe20000010820 */
[----:B------:R-:W-:Y:S01]  /*3d40*/  FADD.FTZ R11, R67, R36 ;  /* 0x00000024430b7221 */ /* 0x000fe20000010000 */
[-CC-:B------:R-:W-:Y:S01]  /*3d50*/  FFMA.FTZ R91, R91, R8.reuse, -R32.reuse ;  /* 0x000000085b5b7223 */ /* 0x180fe20000010820 */
[----:B------:R-:W1:Y:S01]  /*3d60*/  MUFU.EX2 R12, R12 ;  /* 0x0000000c000c7308 */ /* 0x000e620000000800 */
[----:B--2---:R-:W-:Y:S01]  /*3d70*/  FADD.FTZ R4, R10, R7 ;  /* 0x000000070a047221 */ /* 0x004fe20000010000 */
[----:B------:R-:W-:Y:S01]  /*3d80*/  FADD.FTZ R38, R168, R11 ;  /* 0x0000000ba8267221 */ /* 0x000fe20000010000 */
[-CC-:B------:R-:W-:Y:S01]  /*3d90*/  FFMA.FTZ R95, R95, R8.reuse, -R32.reuse ;  /* 0x000000085f5f7223 */ /* 0x180fe20000010820 */
[-CC-:B------:R-:W-:Y:S01]  /*3da0*/  FFMA.FTZ R97, R97, R8.reuse, -R32.reuse ;  /* 0x0000000861617223 */ /* 0x180fe20000010820 */
[----:B------:R-:W-:Y:S01]  /*3db0*/  FFMA.FTZ R101, R101, R8, -R32 ;  /* 0x0000000865657223 */ /* 0x000fe20000010820 */
[----:B------:R-:W-:Y:S01]  /*3dc0*/  FADD.FTZ R11, R69, R38 ;  /* 0x00000026450b7221 */ /* 0x000fe20000010000 */
[----:B------:R-:W-:Y:S01]  /*3dd0*/  F2FP.F16.F32.PACK_AB R181, R6, R181 ;  /* 0x000000b506b5723e */ /* 0x000fe200000000ff */
[----:B------:R-:W2:Y:S01]  /*3de0*/  MUFU.EX2 R179, R179 ;  /* 0x000000b300b37308 */ /* 0x000ea20000000800 */
[----:B0-----:R-:W-:Y:S01]  /*3df0*/  FADD.FTZ R7, R177, R4 ;  /* 0x00000004b1077221 */ /* 0x001fe20000010000 */
[----:B------:R-:W-:Y:S01]  /*3e00*/  FADD.FTZ R38, R170, R11 ;  /* 0x0000000baa267221 */ /* 0x000fe20000010000 */
[----:B------:R-:W-:-:S02]  /*3e10*/  F2FP.F16.F32.PACK_AB R183, R10, R183 ;  /* 0x000000b70ab7723e */ /* 0x000fc400000000ff */
[----:B------:R-:W-:Y:S02]  /*3e20*/  F2FP.F16.F32.PACK_AB R180, R79, R180 ;  /* 0x000000b44fb4723e */ /* 0x000fe400000000ff */
[----:B------:R-:W-:Y:S01]  /*3e30*/  F2FP.F16.F32.PACK_AB R182, R57, R182 ;  /* 0x000000b639b6723e */ /* 0x000fe200000000ff */
[----:B------:R-:W0:Y:S01]  /*3e40*/  MUFU.EX2 R14, R14 ;  /* 0x0000000e000e7308 */ /* 0x000e220000000800 */
[C---:B-1----:R-:W-:Y:S01]  /*3e50*/  FADD.FTZ R4, R12.reuse, R7 ;  /* 0x000000070c047221 */ /* 0x042fe20000010000 */
[----:B------:R-:W-:Y:S01]  /*3e60*/  F2FP.F16.F32.PACK_AB R177, R12, R177 ;  /* 0x000000b10cb1723e */ /* 0x000fe200000000ff */
[----:B------:R-:W-:Y:S01]  /*3e70*/  VIADD R12, R94, 0xfffffffe ;  /* 0xfffffffe5e0c7836 */ /* 0x000fe20000000000 */
[----:B------:R-:W-:Y:S01]  /*3e80*/  F2FP.F16.F32.PACK_AB R176, R61, R176 ;  /* 0x000000b03db0723e */ /* 0x000fe200000000ff */
[----:B------:R-:W-:Y:S01]  /*3e90*/  IMAD.MOV.U32 R94, RZ, RZ, R151 ;  /* 0x000000ffff5e7224 */ /* 0x000fe200078e0097 */
[----:B------:R-:W-:Y:S02]  /*3ea0*/  F2FP.F16.F32.PACK_AB R178, R63, R178 ;  /* 0x000000b23fb2723e */ /* 0x000fe400000000ff */
[----:B------:R-:W1:Y:S01]  /*3eb0*/  MUFU.EX2 R173, R173 ;  /* 0x000000ad00ad7308 */ /* 0x000e620000000800 */
[----:B--2---:R-:W-:Y:S01]  /*3ec0*/  FADD.FTZ R7, R179, R4 ;  /* 0x00000004b3077221 */ /* 0x004fe20000010000 */
[----:B------:R-:W-:-:S02]  /*3ed0*/  ISETP.GE.AND P2, PT, R12, R17, PT ;  /* 0x000000110c00720c */ /* 0x000fc40003f46270 */
[----:B------:R-:W-:Y:S02]  /*3ee0*/  F2FP.F16.F32.PACK_AB R172, R65, R172 ;  /* 0x000000ac41ac723e */ /* 0x000fe400000000ff */
[----:B------:R-:W-:Y:S02]  /*3ef0*/  F2FP.F16.F32.PACK_AB R174, R67, R174 ;  /* 0x000000ae43ae723e */ /* 0x000fe400000000ff */
[----:B------:R-:W2:Y:S01]  /*3f00*/  MUFU.EX2 R20, R20 ;  /* 0x0000001400147308 */ /* 0x000ea20000000800 */
[C---:B0-----:R-:W-:Y:S01]  /*3f10*/  FADD.FTZ R4, R14.reuse, R7 ;  /* 0x000000070e047221 */ /* 0x041fe20000010000 */
[----:B------:R-:W-:Y:S02]  /*3f20*/  F2FP.F16.F32.PACK_AB R168, R69, R168 ;  /* 0x000000a845a8723e */ /* 0x000fe400000000ff */
[----:B------:R-:W-:Y:S02]  /*3f30*/  F2FP.F16.F32.PACK_AB R170, R71, R170 ;  /* 0x000000aa47aa723e */ /* 0x000fe400000000ff */
[----:B------:R-:W-:-:S02]  /*3f40*/  F2FP.F16.F32.PACK_AB R179, R14, R179 ;  /* 0x000000b30eb3723e */ /* 0x000fc400000000ff */
[----:B------:R-:W0:Y:S01]  /*3f50*/  MUFU.EX2 R175, R175 ;  /* 0x000000af00af7308 */ /* 0x000e220000000800 */
[----:B-1----:R-:W-:-:S07]  /*3f60*/  FADD.FTZ R7, R173, R4 ;  /* 0x00000004ad077221 */ /* 0x002fce0000010000 */
[----:B------:R-:W1:Y:S01]  /*3f70*/  MUFU.EX2 R24, R24 ;  /* 0x0000001800187308 */ /* 0x000e620000000800 */
[C---:B--2---:R-:W-:Y:S01]  /*3f80*/  FADD.FTZ R4, R20.reuse, R7 ;  /* 0x0000000714047221 */ /* 0x044fe20000010000 */
[----:B------:R-:W-:Y:S01]  /*3f90*/  FADD.FTZ R7, R71, R38 ;  /* 0x0000002647077221 */ /* 0x000fe20000010000 */
[----:B------:R-:W-:-:S03]  /*3fa0*/  F2FP.F16.F32.PACK_AB R173, R20, R173 ;  /* 0x000000ad14ad723e */ /* 0x000fc600000000ff */
[----:B------:R-:W-:Y:S01]  /*3fb0*/  FADD.FTZ R40, R152, R7 ;  /* 0x0000000798287221 */ /* 0x000fe20000010000 */
[----:B------:R-:W-:Y:S01]  /*3fc0*/  F2FP.F16.F32.PACK_AB R152, R83, R152 ;  /* 0x000000985398723e */ /* 0x000fe200000000ff */
[----:B------:R-:W2:Y:S01]  /*3fd0*/  MUFU.EX2 R169, R169 ;  /* 0x000000a900a97308 */ /* 0x000ea20000000800 */
[----:B0-----:R-:W-:Y:S01]  /*3fe0*/  FADD.FTZ R3, R175, R4 ;  /* 0x00000004af037221 */ /* 0x001fe20000010000 */
[----:B------:R-:W-:-:S04]  /*3ff0*/  FADD.FTZ R7, R83, R40 ;  /* 0x0000002853077221 */ /* 0x000fc80000010000 */
[----:B------:R-:W-:Y:S01]  /*4000*/  FADD.FTZ R40, R154, R7 ;  /* 0x000000079a287221 */ /* 0x000fe20000010000 */
[C---:B------:R-:W-:Y:S01]  /*4010*/  F2FP.F16.F32.PACK_AB R154, R89.reuse, R154 ;  /* 0x0000009a599a723e */ /* 0x040fe200000000ff */
[----:B------:R-:W0:Y:S01]  /*4020*/  MUFU.EX2 R26, R26 ;  /* 0x0000001a001a7308 */ /* 0x000e220000000800 */
[C---:B-1----:R-:W-:Y:S01]  /*4030*/  FADD.FTZ R4, R24.reuse, R3 ;  /* 0x0000000318047221 */ /* 0x042fe20000010000 */
[----:B------:R-:W-:Y:S01]  /*4040*/  FADD.FTZ R7, R89, R40 ;  /* 0x0000002859077221 */ /* 0x000fe20000010000 */
[----:B------:R-:W-:Y:S01]  /*4050*/  F2FP.F16.F32.PACK_AB R175, R24, R175 ;  /* 0x000000af18af723e */ /* 0x000fe200000000ff */
[----:B------:R-:W-:Y:S02]  /*4060*/  IMAD.MOV.U32 R89, RZ, RZ, R151 ;  /* 0x000000ffff597224 */ /* 0x000fe400078e0097 */
[----:B------:R-:W-:Y:S01]  /*4070*/  FADD.FTZ R40, R156, R7 ;  /* 0x000000079c287221 */ /* 0x000fe20000010000 */
[----:B------:R-:W-:Y:S01]  /*4080*/  F2FP.F16.F32.PACK_AB R156, R93, R156 ;  /* 0x0000009c5d9c723e */ /* 0x000fe200000000ff */
[----:B------:R-:W1:Y:S01]  /*4090*/  MUFU.EX2 R171, R171 ;  /* 0x000000ab00ab7308 */ /* 0x000e620000000800 */
[----:B--2---:R-:W-:Y:S01]  /*40a0*/  FADD.FTZ R3, R169, R4 ;  /* 0x00000004a9037221 */ /* 0x004fe20000010000 */
[----:B------:R-:W-:Y:S01]  /*40b0*/  FADD.FTZ R7, R93, R40 ;  /* 0x000000285d077221 */ /* 0x000fe20000010000 */
[----:B------:R-:W-:-:S03]  /*40c0*/  MOV R93, R151 ;  /* 0x00000097005d7202 */ /* 0x000fc60000000f00 */
[----:B------:R-:W-:Y:S01]  /*40d0*/  FADD.FTZ R40, R158, R7 ;  /* 0x000000079e287221 */ /* 0x000fe20000010000 */
[C---:B------:R-:W-:Y:S01]  /*40e0*/  F2FP.F16.F32.PACK_AB R158, R99.reuse, R158 ;  /* 0x0000009e639e723e */ /* 0x040fe200000000ff */
[----:B------:R-:W2:Y:S01]  /*40f0*/  MUFU.EX2 R28, R28 ;  /* 0x0000001c001c7308 */ /* 0x000ea20000000800 */
[C---:B0-----:R-:W-:Y:S01]  /*4100*/  FADD.FTZ R4, R26.reuse, R3 ;  /* 0x000000031a047221 */ /* 0x041fe20000010000 */
[----:B------:R-:W-:Y:S01]  /*4110*/  FADD.FTZ R7, R99, R40 ;  /* 0x0000002863077221 */ /* 0x000fe20000010000 */
[----:B------:R-:W-:Y:S01]  /*4120*/  F2FP.F16.F32.PACK_AB R169, R26, R169 ;  /* 0x000000a91aa9723e */ /* 0x000fe200000000ff */
[----:B------:R-:W-:-:S04]  /*4130*/  IMAD.MOV.U32 R99, RZ, RZ, R151 ;  /* 0x000000ffff637224 */ /* 0x000fc800078e0097 */
[----:B------:R-:W0:Y:S01]  /*4140*/  MUFU.EX2 R153, R153 ;  /* 0x0000009900997308 */ /* 0x000e220000000800 */
[----:B-1----:R-:W-:-:S07]  /*4150*/  FADD.FTZ R3, R171, R4 ;  /* 0x00000004ab037221 */ /* 0x002fce0000010000 */
[----:B------:R-:W1:Y:S01]  /*4160*/  MUFU.EX2 R30, R30 ;  /* 0x0000001e001e7308 */ /* 0x000e620000000800 */
[C---:B--2---:R-:W-:Y:S01]  /*4170*/  FADD.FTZ R4, R28.reuse, R3 ;  /* 0x000000031c047221 */ /* 0x044fe20000010000 */
[----:B------:R-:W-:-:S06]  /*4180*/  F2FP.F16.F32.PACK_AB R171, R28, R171 ;  /* 0x000000ab1cab723e */ /* 0x000fcc00000000ff */
[----:B------:R-:W2:Y:S01]  /*4190*/  MUFU.EX2 R51, R51 ;  /* 0x0000003300337308 */ /* 0x000ea20000000800 */
[----:B0-----:R-:W-:-:S07]  /*41a0*/  FADD.FTZ R3, R153, R4 ;  /* 0x0000000499037221 */ /* 0x001fce0000010000 */
[----:B------:R-:W0:Y:S01]  /*41b0*/  MUFU.EX2 R34, R53 ;  /* 0x0000003500227308 */ /* 0x000e220000000800 */
[C---:B-1----:R-:W-:Y:S01]  /*41c0*/  FADD.FTZ R4, R30.reuse, R3 ;  /* 0x000000031e047221 */ /* 0x042fe20000010000 */
[----:B------:R-:W-:-:S06]  /*41d0*/  F2FP.F16.F32.PACK_AB R153, R30, R153 ;  /* 0x000000991e99723e */ /* 0x000fcc00000000ff */
[----:B------:R-:W1:Y:S01]  /*41e0*/  MUFU.EX2 R160, R160 ;  /* 0x000000a000a07308 */ /* 0x000e620000000800 */
[----:B--2---:R-:W-:-:S07]  /*41f0*/  FADD.FTZ R3, R51, R4 ;  /* 0x0000000433037221 */ /* 0x004fce0000010000 */
[----:B------:R-:W2:Y:S01]  /*4200*/  MUFU.EX2 R55, R55 ;  /* 0x0000003700377308 */ /* 0x000ea20000000800 */
[C---:B0-----:R-:W-:Y:S01]  /*4210*/  FADD.FTZ R4, R34.reuse, R3 ;  /* 0x0000000322047221 */ /* 0x041fe20000010000 */
[----:B------:R-:W-:-:S06]  /*4220*/  F2FP.F16.F32.PACK_AB R155, R34, R51 ;  /* 0x00000033229b723e */ /* 0x000fcc00000000ff */
[----:B------:R-:W0:Y:S01]  /*4230*/  MUFU.EX2 R103, R103 ;  /* 0x0000006700677308 */ /* 0x000e220000000800 */
[----:B-1----:R-:W-:-:S07]  /*4240*/  FADD.FTZ R42, R160, R7 ;  /* 0x00000007a02a7221 */ /* 0x002fce0000010000 */
[----:B------:R-:W1:Y:S01]  /*4250*/  MUFU.EX2 R36, R59 ;  /* 0x0000003b00247308 */ /* 0x000e620000000800 */
[----:B--2---:R-:W-:-:S07]  /*4260*/  FADD.FTZ R3, R55, R4 ;  /* 0x0000000437037221 */ /* 0x004fce0000010000 */
[----:B------:R-:W2:Y:S01]  /*4270*/  MUFU.EX2 R162, R162 ;  /* 0x000000a200a27308 */ /* 0x000ea20000000800 */
[C---:B0-----:R-:W-:Y:S01]  /*4280*/  FADD.FTZ R7, R103.reuse, R42 ;  /* 0x0000002a67077221 */ /* 0x041fe20000010000 */
[----:B------:R-:W-:Y:S01]  /*4290*/  F2FP.F16.F32.PACK_AB R160, R103, R160 ;  /* 0x000000a067a0723e */ /* 0x000fe200000000ff */
[----:B------:R-:W-:-:S05]  /*42a0*/  IMAD.MOV.U32 R103, RZ, RZ, R151 ;  /* 0x000000ffff677224 */ /* 0x000fca00078e0097 */
[----:B------:R-:W0:Y:S01]  /*42b0*/  MUFU.EX2 R73, R73 ;  /* 0x0000004900497308 */ /* 0x000e220000000800 */
[C---:B-1----:R-:W-:Y:S01]  /*42c0*/  FADD.FTZ R4, R36.reuse, R3 ;  /* 0x0000000324047221 */ /* 0x042fe20000010000 */
[----:B------:R-:W-:-:S06]  /*42d0*/  F2FP.F16.F32.PACK_AB R157, R36, R55 ;  /* 0x00000037249d723e */ /* 0x000fcc00000000ff */
[----:B------:R-:W1:Y:S01]  /*42e0*/  MUFU.EX2 R105, R105 ;  /* 0x0000006900697308 */ /* 0x000e620000000800 */
[----:B--2---:R-:W-:-:S07]  /*42f0*/  FADD.FTZ R42, R162, R7 ;  /* 0x00000007a22a7221 */ /* 0x004fce0000010000 */
[----:B------:R-:W2:Y:S01]  /*4300*/  MUFU.EX2 R38, R75 ;  /* 0x0000004b00267308 */ /* 0x000ea20000000800 */
[----:B0-----:R-:W-:-:S07]  /*4310*/  FADD.FTZ R3, R73, R4 ;  /* 0x0000000449037221 */ /* 0x001fce0000010000 */
[----:B------:R-:W0:Y:S01]  /*4320*/  MUFU.EX2 R164, R164 ;  /* 0x000000a400a47308 */ /* 0x000e220000000800 */
[C---:B-1----:R-:W-:Y:S01]  /*4330*/  FADD.FTZ R7, R105.reuse, R42 ;  /* 0x0000002a69077221 */ /* 0x042fe20000010000 */
[----:B------:R-:W-:Y:S01]  /*4340*/  F2FP.F16.F32.PACK_AB R162, R105, R162 ;  /* 0x000000a269a2723e */ /* 0x000fe200000000ff */
[----:B------:R-:W-:-:S05]  /*4350*/  IMAD.MOV.U32 R105, RZ, RZ, R151 ;  /* 0x000000ffff697224 */ /* 0x000fca00078e0097 */
[----:B------:R-:W1:Y:S01]  /*4360*/  MUFU.EX2 R77, R77 ;  /* 0x0000004d004d7308 */ /* 0x000e620000000800 */
[C---:B--2---:R-:W-:Y:S01]  /*4370*/  FADD.FTZ R4, R38.reuse, R3 ;  /* 0x0000000326047221 */ /* 0x044fe20000010000 */
[----:B------:R-:W-:-:S06]  /*4380*/  F2FP.F16.F32.PACK_AB R159, R38, R73 ;  /* 0x00000049269f723e */ /* 0x000fcc00000000ff */
[----:B------:R-:W2:Y:S01]  /*4390*/  MUFU.EX2 R107, R107 ;  /* 0x0000006b006b7308 */ /* 0x000ea20000000800 */
[----:B0-----:R-:W-:-:S07]  /*43a0*/  FADD.FTZ R44, R164, R7 ;  /* 0x00000007a42c7221 */ /* 0x001fce0000010000 */
[----:B------:R-:W0:Y:S01]  /*43b0*/  MUFU.EX2 R32, R81 ;  /* 0x0000005100207308 */ /* 0x000e220000000800 */
[----:B-1----:R-:W-:-:S07]  /*43c0*/  FADD.FTZ R3, R77, R4 ;  /* 0x000000044d037221 */ /* 0x002fce0000010000 */
[----:B------:R-:W1:Y:S01]  /*43d0*/  MUFU.EX2 R85, R85 ;  /* 0x0000005500557308 */ /* 0x000e620000000800 */
[C---:B--2---:R-:W-:Y:S01]  /*43e0*/  FADD.FTZ R7, R107.reuse, R44 ;  /* 0x0000002c6b077221 */ /* 0x044fe20000010000 */
[----:B------:R-:W-:Y:S01]  /*43f0*/  F2FP.F16.F32.PACK_AB R164, R107, R164 ;  /* 0x000000a46ba4723e */ /* 0x000fe200000000ff */
[----:B------:R-:W-:-:S05]  /*4400*/  IMAD.MOV.U32 R107, RZ, RZ, R151 ;  /* 0x000000ffff6b7224 */ /* 0x000fca00078e0097 */
[----:B------:R-:W2:Y:S01]  /*4410*/  MUFU.EX2 R40, R87 ;  /* 0x0000005700287308 */ /* 0x000ea20000000800 */
[C---:B0-----:R-:W-:Y:S01]  /*4420*/  FADD.FTZ R44, R32.reuse, R3 ;  /* 0x00000003202c7221 */ /* 0x041fe20000010000 */
[----:B------:R-:W-:-:S06]  /*4430*/  F2FP.F16.F32.PACK_AB R161, R32, R77 ;  /* 0x0000004d20a1723e */ /* 0x000fcc00000000ff */
[----:B------:R-:W0:Y:S01]  /*4440*/  MUFU.EX2 R91, R91 ;  /* 0x0000005b005b7308 */ /* 0x000e220000000800 */
[----:B-1----:R-:W-:-:S07]  /*4450*/  FADD.FTZ R3, R85, R44 ;  /* 0x0000002c55037221 */ /* 0x002fce0000010000 */
[----:B------:R1:W3:Y:S01]  /*4460*/  MUFU.EX2 R42, R95 ;  /* 0x0000005f002a7308 */ /* 0x0002e20000000800 */
[C---:B--2---:R-:W-:Y:S01]  /*4470*/  FADD.FTZ R10, R40.reuse, R3 ;  /* 0x00000003280a7221 */ /* 0x044fe20000010000 */
[----:B------:R-:W-:-:S06]  /*4480*/  F2FP.F16.F32.PACK_AB R163, R40, R85 ;  /* 0x0000005528a3723e */ /* 0x000fcc00000000ff */
[----:B------:R-:W2:Y:S01]  /*4490*/  MUFU.EX2 R166, R166 ;  /* 0x000000a600a67308 */ /* 0x000ea20000000800 */
[----:B0-----:R-:W-:Y:S01]  /*44a0*/  FADD.FTZ R3, R91, R10 ;  /* 0x0000000a5b037221 */ /* 0x001fe20000010000 */
[----:B-1----:R-:W-:-:S06]  /*44b0*/  IMAD.MOV.U32 R95, RZ, RZ, R151 ;  /* 0x000000ffff5f7224 */ /* 0x002fcc00078e0097 */
[----:B------:R-:W0:Y:S01]  /*44c0*/  MUFU.EX2 R97, R97 ;  /* 0x0000006100617308 */ /* 0x000e220000000800 */
[C---:B---3--:R-:W-:Y:S01]  /*44d0*/  FADD.FTZ R10, R42.reuse, R3 ;  /* 0x000000032a0a7221 */ /* 0x048fe20000010000 */
[----:B------:R-:W-:Y:S01]  /*44e0*/  F2FP.F16.F32.PACK_AB R165, R42, R91 ;  /* 0x0000005b2aa5723e */ /* 0x000fe200000000ff */
[----:B------:R-:W-:-:S05]  /*44f0*/  IMAD.MOV.U32 R91, RZ, RZ, R151 ;  /* 0x000000ffff5b7224 */ /* 0x000fca00078e0097 */
[----:B------:R-:W1:Y:S01]  /*4500*/  MUFU.EX2 R109, R109 ;  /* 0x0000006d006d7308 */ /* 0x000e620000000800 */
[----:B--2---:R-:W-:Y:S01]  /*4510*/  FADD.FTZ R4, R166, R7 ;  /* 0x00000007a6047221 */ /* 0x004fe20000010000 */
[----:B------:R-:W-:-:S06]  /*4520*/  IMAD.MOV.U32 R7, RZ, RZ, 0x3f800000 ;  /* 0x3f800000ff077424 */ /* 0x000fcc00078e00ff */
[----:B------:R2:W3:Y:S01]  /*4530*/  MUFU.EX2 R6, R101 ;  /* 0x0000006500067308 */ /* 0x0004e20000000800 */
[----:B0-----:R-:W-:Y:S01]  /*4540*/  FADD.FTZ R3, R97, R10 ;  /* 0x0000000a61037221 */ /* 0x001fe20000010000 */
[C---:B-1----:R-:W-:Y:S01]  /*4550*/  FADD.FTZ R4, R109.reuse, R4 ;  /* 0x000000046d047221 */ /* 0x042fe20000010000 */
[----:B------:R-:W-:Y:S01]  /*4560*/  F2FP.F16.F32.PACK_AB R166, R109, R166 ;  /* 0x000000a66da6723e */ /* 0x000fe200000000ff */
[--C-:B------:R-:W-:Y:S02]  /*4570*/  IMAD.MOV.U32 R109, RZ, RZ, R151.reuse ;  /* 0x000000ffff6d7224 */ /* 0x100fe400078e0097 */
[----:B--2---:R-:W-:Y:S02]  /*4580*/  IMAD.MOV.U32 R101, RZ, RZ, R151 ;  /* 0x000000ffff657224 */ /* 0x004fe400078e0097 */
[C---:B---3--:R-:W-:Y:S01]  /*4590*/  FADD.FTZ R3, R6.reuse, R3 ;  /* 0x0000000306037221 */ /* 0x048fe20000010000 */
[----:B------:R-:W-:Y:S01]  /*45a0*/  F2FP.F16.F32.PACK_AB R167, R6, R97 ;  /* 0x0000006106a7723e */ /* 0x000fe200000000ff */
[----:B------:R-:W-:-:S02]  /*45b0*/  IMAD.MOV.U32 R6, RZ, RZ, 0x3f800000 ;  /* 0x3f800000ff067424 */ /* 0x000fc400078e00ff */
[----:B------:R-:W-:Y:S01]  /*45c0*/  IMAD.MOV.U32 R97, RZ, RZ, R151 ;  /* 0x000000ffff617224 */ /* 0x000fe200078e0097 */
[----:B------:R-:W-:Y:S06]  /*45d0*/  @!P2 BRA `(.L_x_183) ;  /* 0x0000002800b8a947 */ /* 0x000fec0003800000 */
[----:B------:R-:W-:Y:S01]  /*45e0*/  R2UR UR5, R2 ;  /* 0x00000000020572ca */ /* 0x000fe200000e0000 */
[----:B------:R-:W-:Y:S01]  /*45f0*/  IMAD.MOV.U32 R10, RZ, RZ, R21 ;  /* 0x000000ffff0a7224 */ /* 0x000fe200078e0015 */
[----:B------:R-:W-:Y:S01]  /*4600*/  CS2R R150, SRZ ;  /* 0x0000000000967805 */ /* 0x000fe2000001ff00 */
[----:B------:R-:W-:Y:S01]  /*4610*/  IMAD.MOV.U32 R14, RZ, RZ, R9 ;  /* 0x000000ffff0e7224 */ /* 0x000fe200078e0009 */
[----:B------:R-:W-:Y:S01]  /*4620*/  CS2R R146, SRZ ;  /* 0x0000000000927805 */ /* 0x000fe2000001ff00 */
[----:B------:R-:W-:Y:S01]  /*4630*/  IMAD.MOV.U32 R11, RZ, RZ, R16 ;  /* 0x000000ffff0b7224 */ /* 0x000fe200078e0010 */
[----:B------:R-:W-:Y:S01]  /*4640*/  CS2R R142, SRZ ;  /* 0x00000000008e7805 */ /* 0x000fe2000001ff00 */
[----:B------:R-:W-:Y:S01]  /*4650*/  IMAD.MOV.U32 R6, RZ, RZ, 0x3f800000 ;  /* 0x3f800000ff067424 */ /* 0x000fe200078e00ff */
        /* <DEDUP_REMOVED lines=29> */
[----:B------:R-:W-:-:S06]  /*4830*/  ULDC UR4, c[0x0][0x9d8] ;  /* 0x0002760000047ab9 */ /* 0x000fcc0000000800 */
.L_x_192:
        /* <DEDUP_REMOVED lines=8> */
.L_x_184:
[----:B------:R-:W0:Y:S01]  /*48c0*/  S2UR UR10, SR_CgaCtaId ;  /* 0x00000000000a79c3 */ /* 0x000e220000008800 */
[----:B------:R-:W-:Y:S01]  /*48d0*/  UMOV UR7, 0x400 ;  /* 0x0000040000077882 */ /* 0x000fe20000000000 */
[----:B------:R-:W-:Y:S01]  /*48e0*/  IMAD.U32 R13, RZ, RZ, UR6 ;  /* 0x00000006ff0d7e24 */ /* 0x000fe2000f8e00ff */
[----:B------:R-:W-:Y:S01]  /*48f0*/  SHF.L.U32 R8, R16, 0x1f, RZ ;  /* 0x0000001f10087819 */ /* 0x000fe200000006ff */
[----:B0-----:R-:W-:-:S06]  /*4900*/  ULEA UR7, UR10, UR7, 0x18 ;  /* 0x000000070a077291 */ /* 0x001fcc000f8ec03f */
[----:B------:R-:W-:-:S04]  /*4910*/  IMAD.U32 R0, RZ, RZ, UR7 ;  /* 0x00000007ff007e24 */ /* 0x000fc8000f8e00ff */
[----:B------:R-:W-:-:S04]  /*4920*/  IMAD R13, R13, 0x8, R0 ;  /* 0x000000080d0d7824 */ /* 0x000fc800078e0200 */
[----:B------:R0:W1:Y:S01]  /*4930*/  SYNCS.PHASECHK.TRANS64.TRYWAIT P2, [R13+URZ+0x34830], R8 ;  /* 0x034830080d0075a7 */ /* 0x000062000804017f */
[----:B------:R-:W-:Y:S05]  /*4940*/  @!P0 BRA `(.L_x_185) ;  /* 0x0000000000048947 */ /* 0x000fea0003800000 */
[----:B------:R-:W-:Y:S01]  /*4950*/  BPT.TRAP 0x1 ;  /* 0x000000040000795c */ /* 0x000fe20000300000 */
.L_x_185:
[----:B------:R-:W-:Y:S01]  /*4960*/  IMAD R9, R2, 0xc00, R5 ;  /* 0x00000c0002097824 */ /* 0x000fe200078e0205 */
[----:B-1----:R-:W-:Y:S06]  /*4970*/  @P2 BRA `(.L_x_186) ;  /* 0x0000000000082947 */ /* 0x002fec0003800000 */
[----:B------:R-:W1:Y:S02]  /*4980*/  SYNCS.PHASECHK.TRANS64.TRYWAIT P2, [R13+URZ+0x34830], R8 ;  /* 0x034830080d0075a7 */ /* 0x000e64000804017f */
[----:B-1----:R-:W-:Y:S05]  /*4990*/  @!P2 BRA `(.L_x_187) ;  /* 0x000000c800b0a947 */ /* 0x002fea0003800000 */
.L_x_186:
[----:B------:R-:W-:Y:S01]  /*49a0*/  R2UR UR58, R9 ;  /* 0x00000000093a72ca */ /* 0x000fe200000e0000 */
[----:B------:R-:W-:Y:S01]  /*49b0*/  WARPGROUP.ARRIVE ;  /* 0x00000000000079c5 */ /* 0x000fe20000000000 */
        /* <DEDUP_REMOVED lines=124> */
.L_x_188:
[----:B------:R-:W-:Y:S01]  /*5180*/  IMAD.U32 R7, RZ, RZ, UR5 ;  /* 0x00000005ff077e24 */ /* 0x000fe2000f8e00ff */
[----:B------:R-:W-:-:S03]  /*5190*/  SHF.L.U32 R6, R11, 0x1f, RZ ;  /* 0x0000001f0b067819 */ /* 0x000fc600000006ff */
[----:B------:R-:W-:-:S04]  /*51a0*/  IMAD R11, R7, 0x8, R0 ;  /* 0x00000008070b7824 */ /* 0x000fc800078e0200 */
[----:B------:R2:W3:Y:S01]  /*51b0*/  SYNCS.PHASECHK.TRANS64.TRYWAIT P2, [R11+URZ+0x34850], R6 ;  /* 0x034850060b0075a7 */ /* 0x0004e2000804017f */
[----:B------:R-:W-:Y:S05]  /*51c0*/  @!P0 BRA `(.L_x_189) ;  /* 0x0000000000048947 */ /* 0x000fea0003800000 */
[----:B------:R-:W-:Y:S01]  /*51d0*/  BPT.TRAP 0x1 ;  /* 0x000000040000795c */ /* 0x000fe20000300000 */
.L_x_189:
[----:B---3--:R-:W-:Y:S05]  /*51e0*/  @P2 BRA `(.L_x_190) ;  /* 0x0000000000082947 */ /* 0x008fea0003800000 */
[----:B------:R-:W3:Y:S02]  /*51f0*/  SYNCS.PHASECHK.TRANS64.TRYWAIT P2, [R11+URZ+0x34850], R6 ;  /* 0x034850060b0075a7 */ /* 0x000ee4000804017f */
[----:B---3--:R-:W-:Y:S05]  /*5200*/  @!P2 BRA `(.L_x_191) ;  /* 0x000000c000a8a947 */ /* 0x008fea0003800000 */
.L_x_190:
[----:B------:R-:W-:Y:S01]  /*5210*/  R2UR UR6, R0 ;  /* 0x00000000000672ca */ /* 0x000fe200000e0000 */
[----:B------:R-:W-:Y:S01]  /*5220*/  WARPGROUP.ARRIVE ;  /* 0x00000000000079c5 */ /* 0x000fe20000000000 */
[----:B------:R-:W-:Y:S01]  /*5230*/  UMOV UR7, 0x40000040 ;  /* 0x4000004000077882 */ /* 0x000fe20000000000 */
[----:B------:R-:W-:Y:S01]  /*5240*/  UMOV UR11, 0x40000040 ;  /* 0x40000040000b7882 */ /* 0x000fe20000000000 */
[----:B------:R-:W-:Y:S01]  /*5250*/  FMUL.FTZ R21, R24, UR4 ;  /* 0x0000000418157c20 */ /* 0x000fe20008410000 */
[----:B------:R-:W-:Y:S01]  /*5260*/  FMUL.FTZ R231, R32, UR4 ;  /* 0x0000000420e77c20 */ /* 0x000fe20008410000 */
[----:B------:R-:W-:Y:S01]  /*5270*/  FMUL.FTZ R233, R33, UR4 ;  /* 0x0000000421e97c20 */ /* 0x000fe20008410000 */
[----:B------:R-:W-:Y:S01]  /*5280*/  FMUL.FTZ R235, R36, UR4 ;  /* 0x0000000424eb7c20 */ /* 0x000fe20008410000 */
[----:B------:R-:W-:Y:S01]  /*5290*/  FMUL.FTZ R237, R37, UR4 ;  /* 0x0000000425ed7c20 */ /* 0x000fe20008410000 */
[----:B--23--:R-:W-:Y:S01]  /*52a0*/  FMUL.FTZ R6, R40, UR4 ;  /* 0x0000000428067c20 */ /* 0x00cfe20008410000 */
[----:B------:R-:W0:Y:S01]  /*52b0*/  MUFU.TANH R21, R21 ;  /* 0x0000001500157308 */ /* 0x000e220000002400 */
[----:B------:R-:W-:Y:S01]  /*52c0*/  FMUL.FTZ R20, R41, UR4 ;  /* 0x0000000429147c20 */ /* 0x000fe20008410000 */
[----:B------:R-:W-:Y:S01]  /*52d0*/  FMUL.FTZ R44, R44, UR4 ;  /* 0x000000042c2c7c20 */ /* 0x000fe20008410000 */
[----:B------:R-:W-:Y:S01]  /*52e0*/  UIADD3 UR6, UR6, 0x400, URZ ;  /* 0x0000040006067890 */ /* 0x000fe2000fffe03f */
[----:B------:R-:W-:Y:S01]  /*52f0*/  FMUL.FTZ R24, R48, UR4 ;  /* 0x0000000430187c20 */ /* 0x000fe20008410000 */
[----:B------:R-:W-:Y:S01]  /*5300*/  FMUL.FTZ R15, R26, UR4 ;  /* 0x000000041a0f7c20 */ /* 0x000fe20008410000 */
[----:B------:R-:W-:Y:S01]  /*5310*/  FMUL.FTZ R26, R49, UR4 ;  /* 0x00000004311a7c20 */ /* 0x000fe20008410000 */
[----:B------:R-:W-:Y:S01]  /*5320*/  USHF.R.U32.HI UR6, URZ, 0x4, UR6 ;  /* 0x000000043f067899 */ /* 0x000fe20008011606 */
[----:B------:R-:W-:Y:S01]  /*5330*/  MUFU.TANH R231, R231 ;  /* 0x000000e700e77308 */ /* 0x000fe20000002400 */
[----:B------:R-:W-:Y:S01]  /*5340*/  FMUL.FTZ R32, R56, UR4 ;  /* 0x0000000438207c20 */ /* 0x000fe20008410000 */
[----:B------:R-:W-:Y:S01]  /*5350*/  FMUL.FTZ R33, R34, UR4 ;  /* 0x0000000422217c20 */ /* 0x000fe20008410000 */
[----:B------:R-:W-:Y:S01]  /*5360*/  ULOP3.LUT UR6, UR6, 0x3fff, URZ, 0xc0, !UPT ;  /* 0x00003fff06067892 */ /* 0x000fe2000f8ec03f */
[----:B------:R-:W-:Y:S01]  /*5370*/  FMUL.FTZ R34, R57, UR4 ;  /* 0x0000000439227c20 */ /* 0x000fe20008410000 */
[----:B------:R-:W-:Y:S01]  /*5380*/  FMUL.FTZ R36, R60, UR4 ;  /* 0x000000043c247c20 */ /* 0x000fe20008410000 */
[----:B------:R-:W-:Y:S01]  /*5390*/  FMUL.FTZ R37, R38, UR4 ;  /* 0x0000000426257c20 */ /* 0x000fe20008410000 */
[----:B------:R-:W-:Y:S01]  /*53a0*/  ULOP3.LUT UR6, UR6, 0x4000000, URZ, 0xfc, !UPT ;  /* 0x0400000006067892 */ /* 0x000fe2000f8efc3f */
[----:B------:R-:W-:Y:S01]  /*53b0*/  MUFU.TANH R233, R233 ;  /* 0x000000e900e97308 */ /* 0x000fe20000002400 */
[----:B01----:R-:W-:Y:S01]  /*53c0*/  FMNMX.FTZ R8, R21, R14, !PT ;  /* 0x0000000e15087209 */ /* 0x003fe20007810000 */
[----:B------:R-:W-:Y:S01]  /*53d0*/  FMUL.FTZ R38, R61, UR4 ;  /* 0x000000043d267c20 */ /* 0x000fe20008410000 */
[----:B------:R-:W-:Y:S01]  /*53e0*/  ULEA UR6, UR5, UR6, 0xb ;  /* 0x0000000605067291 */ /* 0x000fe2000f8e583f */
[----:B------:R-:W-:Y:S01]  /*53f0*/  FMUL.FTZ R65, R65, UR4 ;  /* 0x0000000441417c20 */ /* 0x000fe20008410000 */
[----:B------:R-:W-:Y:S01]  /*5400*/  FMUL.FTZ R69, R69, UR4 ;  /* 0x0000000445457c20 */ /* 0x000fe20008410000 */
[----:B------:R-:W-:Y:S01]  /*5410*/  FMUL.FTZ R40, R72, UR4 ;  /* 0x0000000448287c20 */ /* 0x000fe20008410000 */
[----:B------:R-:W-:Y:S01]  /*5420*/  UIADD3 UR10, UR6, 0x80, URZ ;  /* 0x00000080060a7890 */ /* 0x000fe2000fffe03f */
[----:B------:R-:W-:Y:S01]  /*5430*/  MUFU.TANH R235, R235 ;  /* 0x000000eb00eb7308 */ /* 0x000fe20000002400 */
[----:B------:R-:W-:Y:S01]  /*5440*/  FMUL.FTZ R73, R73, UR4 ;  /* 0x0000000449497c20 */ /* 0x000fe20008410000 */
[----:B------:R-:W-:Y:S01]  /*5450*/  FMUL.FTZ R41, R42, UR4 ;  /* 0x000000042a297c20 */ /* 0x000fe20008410000 */
[----:B------:R-:W-:Y:S01]  /*5460*/  FMUL.FTZ R42, R76, UR4 ;  /* 0x000000044c2a7c20 */ /* 0x000fe20008410000 */
[----:B------:R-:W-:Y:S01]  /*5470*/  HGMMA.64x128x16.F32 R88, R180, gdesc[UR4].tnspB, R88, gsb0 ;  /* 0x41e00004b4587df0 */ /* 0x000fe20008000858 */
        /* <DEDUP_REMOVED lines=26> */
[----:B------:R-:W-:Y:S01]  /*5620*/  UMOV UR7, 0x40000040 ;  /* 0x4000004000077882 */ /* 0x000fe20000000000 */
[----:B------:R-:W-:Y:S01]  /*5630*/  MUFU.TANH R24, R24 ;  /* 0x0000001800187308 */ /* 0x000fe20000002400 */
[C---:B------:R-:W-:Y:S01]  /*5640*/  ISETP.GT.AND P2, PT, R12.reuse, R17, PT ;  /* 0x000000110c00720c */ /* 0x040fe20003f44270 */
[----:B------:R-:W-:Y:S01]  /*5650*/  VIADD R12, R12, 0xffffffff ;  /* 0xffffffff0c0c7836 */ /* 0x000fe20000000000 */
[----:B------:R-:W-:-:S05]  /*5660*/  R2UR UR5, R2 ;  /* 0x00000000020572ca */ /* 0x000fca00000e0000 */
[----:B------:R-:W-:Y:S08]  /*5670*/  MUFU.TANH R26, R26 ;  /* 0x0000001a001a7308 */ /* 0x000ff00000002400 */
        /* <DEDUP_REMOVED lines=12> */
[----:B------:R-:W-:Y:S01]  /*5740*/  MUFU.TANH R15, R15 ;  /* 0x0000000f000f7308 */ /* 0x000fe20000002400 */
[----:B------:R-:W-:-:S02]  /*5750*/  WARPGROUP.DEPBAR.LE gsb0, 0x0 ;  /* 0x00008000000079c5 */ /* 0x000fc40000010000 */
[----:B------:R-:W-:Y:S01]  /*5760*/  WARPGROUP.ARRIVE ;  /* 0x00000000000079c5 */ /* 0x000fe20000000000 */
[----:B------:R-:W-:Y:S01]  /*5770*/  FMUL.FTZ R181, R25, UR4 ;  /* 0x0000000419b57c20 */ /* 0x000fe20008410000 */
[----:B------:R-:W-:Y:S01]  /*5780*/  FMUL.FTZ R25, R27, UR4 ;  /* 0x000000041b197c20 */ /* 0x000fe20008410000 */
[----:B------:R-:W-:Y:S01]  /*5790*/  FMUL.FTZ R27, R28, UR4 ;  /* 0x000000041c1b7c20 */ /* 0x000fe20008410000 */
[----:B------:R-:W-:Y:S01]  /*57a0*/  FMUL.FTZ R183, R29, UR4 ;  /* 0x000000041db77c20 */ /* 0x000fe20008410000 */
[----:B------:R-:W-:Y:S01]  /*57b0*/  FMUL.FTZ R28, R52, UR4 ;  /* 0x00000004341c7c20 */ /* 0x000fe20008410000 */
[----:B------:R-:W-:Y:S01]  /*57c0*/  HGMMA.64x128x16.F32 R88, R176, gdesc[UR8].tnspB, R88, gsb0 ;  /* 0x41e00008b0587df0 */ /* 0x000fe20008000858 */
[----:B------:R-:W-:Y:S01]  /*57d0*/  UIADD3 UR10, UR6, 0x100, URZ ;  /* 0x00000100060a7890 */ /* 0x000fe2000fffe03f */
[----:B------:R-:W0:Y:S01]  /*57e0*/  MUFU.TANH R181, R181 ;  /* 0x000000b500b57308 */ /* 0x000e220000002400 */
[----:B------:R-:W-:Y:S01]  /*57f0*/  UMOV UR11, 0x40000040 ;  /* 0x40000040000b7882 */ /* 0x000fe20000000000 */
[----:B------:R-:W-:Y:S01]  /*5800*/  FMUL.FTZ R29, R30, UR4 ;  /* 0x000000041e1d7c20 */ /* 0x000fe20008410000 */
[----:B------:R-:W-:Y:S01]  /*5810*/  FMUL.FTZ R30, R53, UR4 ;  /* 0x00000004351e7c20 */ /* 0x000fe20008410000 */
[----:B------:R-:W-:Y:S01]  /*5820*/  FMUL.FTZ R53, R54, UR4 ;  /* 0x0000000436357c20 */ /* 0x000fe20008410000 */
[----:B------:R-:W-:Y:S01]  /*5830*/  FMUL.FTZ R52, R82, UR4 ;  /* 0x0000000452347c20 */ /* 0x000fe20008410000 */
[----:B------:R-:W-:-:S02]  /*5840*/  FMUL.FTZ R54, R86, UR4 ;  /* 0x0000000456367c20 */ /* 0x000fc40008410000 */
[----:B------:R-:W1:Y:S08]  /*5850*/  MUFU.TANH R27, R27 ;  /* 0x0000001b001b7308 */ /* 0x000e700000002400 */
[----:B------:R-:W2:Y:S01]  /*5860*/  MUFU.TANH R183, R183 ;  /* 0x000000b700b77308 */ /* 0x000ea20000002400 */
[----:B0-----:R-:W-:-:S07]  /*5870*/  FMNMX.FTZ R8, R181, R8, !PT ;  /* 0x00000008b5087209 */ /* 0x001fce0007810000 */
[----:B------:R-:W-:Y:S01]  /*5880*/  MUFU.TANH R28, R28 ;  /* 0x0000001c001c7308 */ /* 0x000fe20000002400 */
[----:B-1----:R-:W-:-:S07]  /*5890*/  FMNMX.FTZ R8, R27, R8, !PT ;  /* 0x000000081b087209 */ /* 0x002fce0007810000 */
[----:B------:R-:W-:Y:S01]  /*58a0*/  MUFU.TANH R30, R30 ;  /* 0x0000001e001e7308 */ /* 0x000fe20000002400 */
[----:B--2---:R-:W-:-:S04]  /*58b0*/  FMNMX.FTZ R8, R183, R8, !PT ;  /* 0x00000008b7087209 */ /* 0x004fc80007810000 */
[----:B------:R-:W-:-:S03]  /*58c0*/  FMNMX.FTZ R8, R231, R8, !PT ;  /* 0x00000008e7087209 */ /* 0x000fc60007810000 */
[----:B------:R-:W-:Y:S01]  /*58d0*/  MUFU.TANH R25, R25 ;  /* 0x0000001900197308 */ /* 0x000fe20000002400 */
[----:B------:R-:W-:-:S04]  /*58e0*/  FMNMX.FTZ R8, R233, R8, !PT ;  /* 0x00000008e9087209 */ /* 0x000fc80007810000 */
[----:B------:R-:W-:-:S03]  /*58f0*/  FMNMX.FTZ R8, R235, R8, !PT ;  /* 0x00000008eb087209 */ /* 0x000fc60007810000 */
[----:B------:R-:W-:Y:S01]  /*5900*/  MUFU.TANH R29, R29 ;  /* 0x0000001d001d7308 */ /* 0x000fe20000002400 */
[----:B------:R-:W-:-:S04]  /*5910*/  FMNMX.FTZ R7, R237, R8, !PT ;  /* 0x00000008ed077209 */ /* 0x000fc80007810000 */
[----:B------:R-:W-:-:S03]  /*5920*/  FMNMX.FTZ R7, R6, R7, !PT ;  /* 0x0000000706077209 */ /* 0x000fc60007810000 */
[----:B------:R-:W-:Y:S01]  /*5930*/  MUFU.TANH R31, R31 ;  /* 0x0000001f001f7308 */ /* 0x000fe20000002400 */
[----:B------:R-:W-:-:S07]  /*5940*/  FMNMX.FTZ R8, R20, R7, !PT ;  /* 0x0000000714087209 */ /* 0x000fce0007810000 */
        /* <DEDUP_REMOVED lines=12> */
[----:B------:R-:W-:-:S04]  /*5a10*/  FMUL.FTZ R179, R45, UR4 ;  /* 0x000000042db37c20 */ /* 0x000fc80008410000 */
[----:B------:R0:W1:Y:S01]  /*5a20*/  MUFU.TANH R177, R44 ;  /* 0x0000002c00b17308 */ /* 0x0000620000002400 */
[----:B------:R-:W-:Y:S01]  /*5a30*/  FMUL.FTZ R45, R46, UR4 ;  /* 0x000000042e2d7c20 */ /* 0x000fe20008410000 */
[----:B------:R-:W-:Y:S01]  /*5a40*/  FMUL.FTZ R46, R84, UR4 ;  /* 0x00000004542e7c20 */ /* 0x000fe20008410000 */
[----:B------:R-:W-:Y:S01]  /*5a50*/  HGMMA.64x128x16.F32 R88, R172, gdesc[UR8].tnspB, R88, gsb0 ;  /* 0x41e00008ac587df0 */ /* 0x000fe20008000858 */
[----:B------:R-:W-:Y:S01]  /*5a60*/  UIADD3 UR10, UR6, 0x180, URZ ;  /* 0x00000180060a7890 */ /* 0x000fe2000fffe03f */
[----:B------:R-:W-:-:S03]  /*5a70*/  UMOV UR11, 0x40000040 ;  /* 0x40000040000b7882 */ /* 0x000fc60000000000 */
[----:B------:R-:W2:Y:S01]  /*5a80*/  MUFU.TANH R179, R179 ;  /* 0x000000b300b37308 */ /* 0x000ea20000002400 */
[----:B0-----:R-:W-:-:S07]  /*5a90*/  FMUL.FTZ R44, R80, UR4 ;  /* 0x00000004502c7c20 */ /* 0x001fce0008410000 */
        /* <DEDUP_REMOVED lines=36> */
[----:B------:R-:W1:Y:S01]  /*5ce0*/  MUFU.TANH R175, R175 ;  /* 0x000000af00af7308 */ /* 0x000e620000002400 */
[----:B0-----:R-:W-:-:S04]  /*5cf0*/  FMNMX.FTZ R8, R173, R8, !PT ;  /* 0x00000008ad087209 */ /* 0x001fc80007810000 */
[----:B------:R-:W-:-:S04]  /*5d00*/  FMNMX.FTZ R8, R65, R8, !PT ;  /* 0x0000000841087209 */ /* 0x000fc80007810000 */
[----:B-1----:R-:W-:-:S04]  /*5d10*/  FMNMX.FTZ R8, R175, R8, !PT ;  /* 0x00000008af087209 */ /* 0x002fc80007810000 */
[----:B------:R-:W-:-:S04]  /*5d20*/  FMNMX.FTZ R7, R69, R8, !PT ;  /* 0x0000000845077209 */ /* 0x000fc80007810000 */
[----:B------:R-:W-:-:S04]  /*5d30*/  FMNMX.FTZ R8, R40, R7, !PT ;  /* 0x0000000728087209 */ /* 0x000fc80007810000 */
[----:B------:R-:W-:-:S04]  /*5d40*/  FMNMX.FTZ R7, R73, R8, !PT ;  /* 0x0000000849077209 */ /* 0x000fc80007810000 */
        /* <DEDUP_REMOVED lines=10> */
[----:B-1----:R-:W-:Y:S02]  /*5df0*/  FMNMX.FTZ R9, R7, R56, !PT ;  /* 0x0000003807097209 */ /* 0x002fe40007810000 */
[----:B------:R-:W-:-:S03]  /*5e00*/  FMNMX.FTZ R56, R15, R10, !PT ;  /* 0x0000000a0f387209 */ /* 0x000fc60007810000 */
[----:B------:R-:W-:Y:S01]  /*5e10*/  FADD.FTZ R7, -R9, R14 ;  /* 0x0000000e09077221 */ /* 0x000fe20000010100 */
[----:B------:R-:W-:Y:S01]  /*5e20*/  FMNMX.FTZ R56, R25, R56, !PT ;  /* 0x0000003819387209 */ /* 0x000fe20007810000 */
[-C--:B0-----:R-:W-:Y:S02]  /*5e30*/  FMUL.FTZ R14, R9, R8.reuse ;  /* 0x00000008090e7220 */ /* 0x081fe40000410000 */
[----:B------:R-:W-:Y:S01]  /*5e40*/  FMUL.FTZ R7, R7, R8 ;  /* 0x0000000807077220 */ /* 0x000fe20000410000 */
[----:B------:R-:W-:Y:S01]  /*5e50*/  FMNMX.FTZ R56, R29, R56, !PT ;  /* 0x000000381d387209 */ /* 0x000fe20007810000 */
[-CC-:B------:R-:W-:Y:S01]  /*5e60*/  FFMA.FTZ R180, R21, R8.reuse, -R14.reuse ;  /* 0x0000000815b47223 */ /* 0x180fe2000001080e */
[-CC-:B------:R-:W-:Y:S01]  /*5e70*/  FFMA.FTZ R172, R6, R8.reuse, -R14.reuse ;  /* 0x0000000806ac7223 */ /* 0x180fe2000001080e */
[--C-:B------:R-:W-:Y:S01]  /*5e80*/  FFMA.FTZ R181, R181, R8, -R14.reuse ;  /* 0x00000008b5b57223 */ /* 0x100fe2000001080e */
[----:B------:R-:W-:Y:S01]  /*5e90*/  FMNMX.FTZ R56, R31, R56, !PT ;  /* 0x000000381f387209 */ /* 0x000fe20007810000 */
[----:B------:R-:W-:Y:S01]  /*5ea0*/  MUFU.EX2 R7, R7 ;  /* 0x0000000700077308 */ /* 0x000fe20000000800 */
[----:B------:R-:W-:Y:S01]  /*5eb0*/  FFMA.FTZ R182, R27, R8, -R14 ;  /* 0x000000081bb67223 */ /* 0x000fe2000001080e */
[----:B------:R-:W-:-:S02]  /*5ec0*/  WARPGROUP.DEPBAR.LE gsb0, 0x0 ;  /* 0x00008000000079c5 */ /* 0x000fc40000010000 */
[----:B------:R-:W-:Y:S01]  /*5ed0*/  WARPGROUP.ARRIVE ;  /* 0x00000000000079c5 */ /* 0x000fe20000000000 */
[----:B------:R-:W-:Y:S01]  /*5ee0*/  FMNMX.FTZ R56, R33, R56, !PT ;  /* 0x0000003821387209 */ /* 0x000fe20007810000 */
[----:B------:R-:W-:Y:S01]  /*5ef0*/  FMUL.FTZ R169, R66, UR4 ;  /* 0x0000000442a97c20 */ /* 0x000fe20008410000 */
[----:B------:R-:W-:Y:S01]  /*5f00*/  FMUL.FTZ R171, R70, UR4 ;  /* 0x0000000446ab7c20 */ /* 0x000fe20008410000 */
[----:B------:R-:W-:Y:S01]  /*5f10*/  MUFU.EX2 R180, R180 ;  /* 0x000000b400b47308 */ /* 0x000fe20000000800 */
[----:B------:R-:W-:Y:S01]  /*5f20*/  FMNMX.FTZ R56, R35, R56, !PT ;  /* 0x0000003823387209 */ /* 0x000fe20007810000 */
[----:B------:R-:W-:Y:S01]  /*5f30*/  HGMMA.64x128x16.F32 R88, R152, gdesc[UR8].tnspB, R88, gsb0 ;  /* 0x41e0000898587df0 */ /* 0x000fe20008000858 */
[----:B------:R-:W-:Y:S01]  /*5f40*/  UIADD3 UR10, UR6, 0x280, URZ ;  /* 0x00000280060a7890 */ /* 0x000fe2000fffe03f */
[--C-:B------:R-:W-:Y:S01]  /*5f50*/  FFMA.FTZ R176, R231, R8, -R14.reuse ;  /* 0x00000008e7b07223 */ /* 0x100fe2000001080e */
[----:B------:R-:W-:Y:S01]  /*5f60*/  UMOV UR11, 0x40000040 ;  /* 0x40000040000b7882 */ /* 0x000fe20000000000 */
[----:B------:R-:W-:Y:S01]  /*5f70*/  FMNMX.FTZ R56, R37, R56, !PT ;  /* 0x0000003825387209 */ /* 0x000fe20007810000 */
[-CC-:B------:R-:W-:Y:S01]  /*5f80*/  FFMA.FTZ R178, R235, R8.reuse, -R14.reuse ;  /* 0x00000008ebb27223 */ /* 0x180fe2000001080e */
[----:B------:R-:W0:Y:S01]  /*5f90*/  MUFU.TANH R169, R169 ;  /* 0x000000a900a97308 */ /* 0x000e220000002400 */
[--C-:B------:R-:W-:Y:S01]  /*5fa0*/  FFMA.FTZ R168, R24, R8, -R14.reuse ;  /* 0x0000000818a87223 */ /* 0x100fe2000001080e */
[----:B------:R-:W-:Y:S01]  /*5fb0*/  FMNMX.FTZ R56, R39, R56, !PT ;  /* 0x0000003827387209 */ /* 0x000fe20007810000 */
[-CC-:B------:R-:W-:Y:S01]  /*5fc0*/  FFMA.FTZ R170, R28, R8.reuse, -R14.reuse ;  /* 0x000000081caa7223 */ /* 0x180fe2000001080e */
[-CC-:B------:R-:W-:Y:S01]  /*5fd0*/  FFMA.FTZ R183, R183, R8.reuse, -R14.reuse ;  /* 0x00000008b7b77223 */ /* 0x180fe2000001080e */
[--C-:B------:R-:W-:Y:S01]  /*5fe0*/  FFMA.FTZ R233, R233, R8, -R14.reuse ;  /* 0x00000008e9e97223 */ /* 0x100fe2000001080e */
[----:B------:R-:W-:Y:S01]  /*5ff0*/  FMNMX.FTZ R56, R41, R56, !PT ;  /* 0x0000003829387209 */ /* 0x000fe20007810000 */
[-CC-:B------:R-:W-:Y:S01]  /*6000*/  FFMA.FTZ R27, R237, R8.reuse, -R14.reuse ;  /* 0x00000008ed1b7223 */ /* 0x180fe2000001080e */
[----:B------:R-:W1:Y:S01]  /*6010*/  MUFU.TANH R171, R171 ;  /* 0x000000ab00ab7308 */ /* 0x000e620000002400 */
        /* <DEDUP_REMOVED lines=15> */
[----:B------:R-:W-:Y:S01]  /*6110*/  FFMA.FTZ R85, R85, R8, -R14 ;  /* 0x0000000855557223 */ /* 0x000fe2000001080e */
[----:B------:R-:W-:Y:S01]  /*6120*/  MUFU.EX2 R182, R182 ;  /* 0x000000b600b67308 */ /* 0x000fe20000000800 */
[----:B------:R-:W-:-:S04]  /*6130*/  FMNMX.FTZ R56, R51, R56, !PT ;  /* 0x0000003833387209 */ /* 0x000fc80007810000 */
[----:B------:R-:W-:-:S03]  /*6140*/  FMNMX.FTZ R56, R53, R56, !PT ;  /* 0x0000003835387209 */ /* 0x000fc60007810000 */
        /* <DEDUP_REMOVED lines=8> */
[----:B0-----:R-:W-:-:S03]  /*61d0*/  FMNMX.FTZ R56, R169, R56, !PT ;  /* 0x00000038a9387209 */ /* 0x001fc60007810000 */
[----:B------:R-:W-:Y:S01]  /*61e0*/  MUFU.EX2 R178, R178 ;  /* 0x000000b200b27308 */ /* 0x000fe20000000800 */
[----:B------:R-:W-:-:S04]  /*61f0*/  FMNMX.FTZ R56, R67, R56, !PT ;  /* 0x0000003843387209 */ /* 0x000fc80007810000 */
[----:B-1----:R-:W-:-:S03]  /*6200*/  FMNMX.FTZ R56, R171, R56, !PT ;  /* 0x00000038ab387209 */ /* 0x002fc60007810000 */
        /* <DEDUP_REMOVED lines=13> */
[----:B------:R-:W-:-:S05]  /*62e0*/  FMNMX.FTZ R6, R87, R6, !PT ;  /* 0x0000000657067209 */ /* 0x000fca0007810000 */
[----:B------:R-:W0:Y:S02]  /*62f0*/  SHFL.BFLY PT, R21, R6, 0x2, 0x1f ;  /* 0x0c401f0006157f89 */ /* 0x000e2400000e0000 */
[----:B------:R-:W-:Y:S08]  /*6300*/  MUFU.EX2 R170, R170 ;  /* 0x000000aa00aa7308 */ /* 0x000ff00000000800 */
[----:B------:R-:W-:Y:S08]  /*6310*/  MUFU.EX2 R235, R235 ;  /* 0x000000eb00eb7308 */ /* 0x000ff00000000800 */
[----:B------:R-:W-:Y:S01]  /*6320*/  MUFU.EX2 R65, R65 ;  /* 0x0000004100417308 */ /* 0x000fe20000000800 */
[----:B0-----:R-:W-:-:S07]  /*6330*/  FMNMX.FTZ R21, R6, R21, !PT ;  /* 0x0000001506157209 */ /* 0x001fce0007810000 */
[----:B------:R-:W-:Y:S01]  /*6340*/  MUFU.EX2 R69, R69 ;  /* 0x0000004500457308 */ /* 0x000fe20000000800 */
[----:B------:R-:W0:Y:S01]  /*6350*/  SHFL.BFLY PT, R6, R21, 0x1, 0x1f ;  /* 0x0c201f0015067f89 */ /* 0x000e2200000e0000 */
[----:B------:R-:W-:Y:S02]  /*6360*/  WARPGROUP.DEPBAR.LE gsb0, 0x0 ;  /* 0x00008000000079c5 */ /* 0x000fe40000010000 */
[----:B------:R-:W-:Y:S01]  /*6370*/  WARPGROUP.ARRIVE ;  /* 0x00000000000079c5 */ /* 0x000fe20000000000 */
[-CC-:B------:R-:W-:Y:S01]  /*6380*/  FFMA.FTZ R155, R20, R8.reuse, -R14.reuse ;  /* 0x00000008149b7223 */ /* 0x180fe2000001080e */
[-CC-:B------:R-:W-:Y:S01]  /*6390*/  FFMA.FTZ R153, R26, R8.reuse, -R14.reuse ;  /* 0x000000081a997223 */ /* 0x180fe2000001080e */
[-CC-:B------:R-:W-:Y:S01]  /*63a0*/  FFMA.FTZ R152, R32, R8.reuse, -R14.reuse ;  /* 0x0000000820987223 */ /* 0x180fe2000001080e */
[-CC-:B------:R-:W-:Y:S01]  /*63b0*/  FFMA.FTZ R154, R36, R8.reuse, -R14.reuse ;  /* 0x00000008249a7223 */ /* 0x180fe2000001080e */
[-CC-:B------:R-:W-:Y:S01]  /*63c0*/  FFMA.FTZ R20, R40, R8.reuse, -R14.reuse ;  /* 0x0000000828147223 */ /* 0x180fe2000001080e */
[----:B------:R-:W-:Y:S01]  /*63d0*/  HGMMA.64x128x16.F32 R88, R156, gdesc[UR8].tnspB, R88, gsb0 ;  /* 0x41e000089c587df0 */ /* 0x000fe20008000858 */
[----:B------:R-:W-:Y:S01]  /*63e0*/  UIADD3 UR10, UR6, 0x300, URZ ;  /* 0x00000300060a7890 */ /* 0x000fe2000fffe03f */
[----:B------:R-:W-:Y:S01]  /*63f0*/  FFMA.FTZ R26, R44, R8, -R14 ;  /* 0x000000082c1a7223 */ /* 0x000fe2000001080e */
[----:B------:R-:W-:Y:S01]  /*6400*/  UMOV UR11, 0x40000040 ;  /* 0x40000040000b7882 */ /* 0x000fe20000000000 */
[----:B------:R-:W-:Y:S01]  /*6410*/  UIADD3 UR6, UR6, 0x380, URZ ;  /* 0x0000038006067890 */ /* 0x000fe2000fffe03f */
[----:B------:R-:W-:Y:S01]  /*6420*/  FFMA.FTZ R44, R7, R4, R180 ;  /* 0x00000004072c7223 */ /* 0x000fe200000100b4 */
[----:B------:R-:W-:Y:S01]  /*6430*/  MUFU.EX2 R155, R155 ;  /* 0x0000009b009b7308 */ /* 0x000fe20000000800 */
[----:B--2---:R-:W-:-:S02]  /*6440*/  F2FP.F16.F32.PACK_AB R180, R181, R180 ;  /* 0x000000b4b5b4723e */ /* 0x004fc400000000ff */
[----:B0-----:R-:W-:-:S05]  /*6450*/  FMNMX.FTZ R21, R21, R6, !PT ;  /* 0x0000000615157209 */ /* 0x001fca0007810000 */
[----:B------:R-:W-:Y:S08]  /*6460*/  MUFU.EX2 R153, R153 ;  /* 0x0000009900997308 */ /* 0x000ff00000000800 */
[----:B------:R-:W-:Y:S08]  /*6470*/  MUFU.EX2 R152, R152 ;  /* 0x0000009800987308 */ /* 0x000ff00000000800 */
[----:B------:R-:W-:Y:S08]  /*6480*/  MUFU.EX2 R154, R154 ;  /* 0x0000009a009a7308 */ /* 0x000ff00000000800 */
[----:B------:R-:W-:Y:S08]  /*6490*/  MUFU.EX2 R20, R20 ;  /* 0x0000001400147308 */ /* 0x000ff00000000800 */
[----:B------:R-:W0:Y:S08]  /*64a0*/  MUFU.EX2 R73, R73 ;  /* 0x0000004900497308 */ /* 0x000e300000000800 */
        /* <DEDUP_REMOVED lines=10> */
[-CC-:B------:R-:W-:Y:S01]  /*6550*/  FFMA.FTZ R156, R173, R8.reuse, -R14.reuse ;  /* 0x00000008ad9c7223 */ /* 0x180fe2000001080e */
[----:B------:R-:W-:Y:S02]  /*6560*/  FFMA.FTZ R158, R175, R8, -R14 ;  /* 0x00000008af9e7223 */ /* 0x000fe4000001080e */
[----:B------:R-:W-:Y:S01]  /*6570*/  HGMMA.64x128x16.F32 R88, R160, gdesc[UR8].tnspB, R88, gsb0 ;  /* 0x41e00008a0587df0 */ /* 0x000fe20008000858 */
[----:B------:R-:W-:Y:S08]  /*6580*/  MUFU.EX2 R159, R159 ;  /* 0x0000009f009f7308 */ /* 0x000ff00000000800 */
[----:B------:R-:W-:Y:S08]  /*6590*/  MUFU.EX2 R157, R157 ;  /* 0x0000009d009d7308 */ /* 0x000ff00000000800 */
[----:B------:R-:W-:Y:S08]  /*65a0*/  MUFU.EX2 R156, R156 ;  /* 0x0000009c009c7308 */ /* 0x000ff00000000800 */
[----:B------:R-:W-:Y:S01]  /*65b0*/  MUFU.EX2 R158, R158 ;  /* 0x0000009e009e7308 */ /* 0x000fe20000000800 */
[----:B------:R-:W-:-:S02]  /*65c0*/  WARPGROUP.DEPBAR.LE gsb0, 0x0 ;  /* 0x00008000000079c5 */ /* 0x000fc40000010000 */
[----:B------:R-:W-:Y:S01]  /*65d0*/  WARPGROUP.ARRIVE ;  /* 0x00000000000079c5 */ /* 0x000fe20000000000 */
[C---:B------:R-:W-:Y:S01]  /*65e0*/  FADD.FTZ R161, -R21.reuse, R10 ;  /* 0x0000000a15a17221 */ /* 0x040fe20000010100 */
[----:B------:R-:W-:Y:S01]  /*65f0*/  FMUL.FTZ R10, R21, R8 ;  /* 0x00000008150a7220 */ /* 0x000fe20000410000 */
[----:B0-----:R-:W-:Y:S02]  /*6600*/  F2FP.F16.F32.PACK_AB R160, R73, R20 ;  /* 0x0000001449a0723e */ /* 0x001fe400000000ff */
[-C--:B------:R-:W-:Y:S01]  /*6610*/  FMUL.FTZ R161, R161, R8.reuse ;  /* 0x00000008a1a17220 */ /* 0x080fe20000410000 */
[----:B------:R-:W-:Y:S01]  /*6620*/  HGMMA.64x128x16.F32 R88, R164, gdesc[UR4].tnspB, R88, gsb0 ;  /* 0x41e00004a4587df0 */ /* 0x000fe20008000858 */
[-CC-:B------:R-:W-:Y:S01]  /*6630*/  FFMA.FTZ R15, R15, R8.reuse, -R10.reuse ;  /* 0x000000080f0f7223 */ /* 0x180fe2000001080a */
[-CC-:B------:R-:W-:Y:S01]  /*6640*/  FFMA.FTZ R30, R25, R8.reuse, -R10.reuse ;  /* 0x00000008191e7223 */ /* 0x180fe2000001080a */
[----:B------:R0:W-:Y:S01]  /*6650*/  MUFU.EX2 R6, R161 ;  /* 0x000000a100067308 */ /* 0x0001e20000000800 */
[-CC-:B------:R-:W-:Y:S01]  /*6660*/  FFMA.FTZ R14, R29, R8.reuse, -R10.reuse ;  /* 0x000000081d0e7223 */ /* 0x180fe2000001080a */
[-CC-:B------:R-:W-:Y:S01]  /*6670*/  FFMA.FTZ R177, R33, R8.reuse, -R10.reuse ;  /* 0x0000000821b17223 */ /* 0x180fe2000001080a */
[----:B------:R-:W-:Y:S01]  /*6680*/  FFMA.FTZ R25, R31, R8, -R10 ;  /* 0x000000081f197223 */ /* 0x000fe2000001080a */
[----:B------:R-:W-:-:S02]  /*6690*/  @!P1 VIADD R33, R13, 0x34840 ;  /* 0x000348400d219836 */ /* 0x000fc40000000000 */
[-CC-:B------:R-:W-:Y:S01]  /*66a0*/  FFMA.FTZ R32, R35, R8.reuse, -R10.reuse ;  /* 0x0000000823207223 */ /* 0x180fe2000001080a */
[----:B------:R-:W-:Y:S01]  /*66b0*/  @!P1 IADD3 R35, R11, 0x34860, RZ ;  /* 0x000348600b239810 */ /* 0x000fe20007ffe0ff */
[-CC-:B------:R-:W-:Y:S01]  /*66c0*/  FFMA.FTZ R179, R37, R8.reuse, -R10.reuse ;  /* 0x0000000825b37223 */ /* 0x180fe2000001080a */
[----:B------:R-:W1:Y:S01]  /*66d0*/  MUFU.EX2 R15, R15 ;  /* 0x0000000f000f7308 */ /* 0x000e620000000800 */
[----:B------:R-:W-:Y:S01]  /*66e0*/  @!P1 PRMT R33, RZ, 0x654, R33 ;  /* 0x00000654ff219816 */ /* 0x000fe20000000021 */
[-CC-:B------:R-:W-:Y:S01]  /*66f0*/  FFMA.FTZ R34, R39, R8.reuse, -R10.reuse ;  /* 0x0000000827227223 */ /* 0x180fe2000001080a */
[-CC-:B------:R-:W-:Y:S01]  /*6700*/  FFMA.FTZ R173, R41, R8.reuse, -R10.reuse ;  /* 0x0000000829ad7223 */ /* 0x180fe2000001080a */
[----:B------:R-:W-:Y:S01]  /*6710*/  @!P1 PRMT R35, RZ, 0x654, R35 ;  /* 0x00000654ff239816 */ /* 0x000fe20000000023 */
[-CC-:B------:R-:W-:Y:S01]  /*6720*/  FFMA.FTZ R36, R43, R8.reuse, -R10.reuse ;  /* 0x000000082b247223 */ /* 0x180fe2000001080a */
[-CC-:B------:R-:W-:Y:S01]  /*6730*/  FFMA.FTZ R175, R45, R8.reuse, -R10.reuse ;  /* 0x000000082daf7223 */ /* 0x180fe2000001080a */
[-CC-:B------:R-:W-:Y:S01]  /*6740*/  FFMA.FTZ R38, R47, R8.reuse, -R10.reuse ;  /* 0x000000082f267223 */ /* 0x180fe2000001080a */
[----:B------:R-:W2:Y:S01]  /*6750*/  MUFU.EX2 R30, R30 ;  /* 0x0000001e001e7308 */ /* 0x000ea20000000800 */
[-CC-:B------:R-:W-:Y:S01]  /*6760*/  FFMA.FTZ R29, R49, R8.reuse, -R10.reuse ;  /* 0x00000008311d7223 */ /* 0x180fe2000001080a */
[-CC-:B0-----:R-:W-:Y:S01]  /*6770*/  FFMA.FTZ R161, R48, R8.reuse, -R10.reuse ;  /* 0x0000000830a17223 */ /* 0x181fe2000001080a */
[-CC-:B------:R-:W-:Y:S01]  /*6780*/  FFMA.FTZ R40, R51, R8.reuse, -R10.reuse ;  /* 0x0000000833287223 */ /* 0x180fe2000001080a */
[-CC-:B------:R-:W-:Y:S01]  /*6790*/  FFMA.FTZ R31, R53, R8.reuse, -R10.reuse ;  /* 0x00000008351f7223 */ /* 0x180fe2000001080a */
[-CC-:B------:R-:W-:Y:S01]  /*67a0*/  FFMA.FTZ R42, R55, R8.reuse, -R10.reuse ;  /* 0x00000008372a7223 */ /* 0x180fe2000001080a */
[-CC-:B------:R-:W-:Y:S01]  /*67b0*/  FFMA.FTZ R13, R57, R8.reuse, -R10.reuse ;  /* 0x00000008390d7223 */ /* 0x180fe2000001080a */
[-CC-:B------:R-:W-:Y:S01]  /*67c0*/  FFMA.FTZ R59, R59, R8.reuse, -R10.reuse ;  /* 0x000000083b3b7223 */ /* 0x180fe2000001080a */
[----:B------:R-:W0:Y:S01]  /*67d0*/  MUFU.EX2 R14, R14 ;  /* 0x0000000e000e7308 */ /* 0x000e220000000800 */
[----:B-1----:R-:W-:Y:S01]  /*67e0*/  FFMA.FTZ R11, R6, R3, R15 ;  /* 0x00000003060b7223 */ /* 0x002fe2000001000f */
[-CC-:B------:R-:W-:Y:S01]  /*67f0*/  FFMA.FTZ R61, R61, R8.reuse, -R10.reuse ;  /* 0x000000083d3d7223 */ /* 0x180fe2000001080a */
[-CC-:B------:R-:W-:Y:S01]  /*6800*/  FFMA.FTZ R71, R71, R8.reuse, -R10.reuse ;  /* 0x0000000847477223 */ /* 0x180fe2000001080a */
[-CC-:B------:R-:W-:Y:S01]  /*6810*/  FFMA.FTZ R75, R75, R8.reuse, -R10.reuse ;  /* 0x000000084b4b7223 */ /* 0x180fe2000001080a */
[-CC-:B------:R-:W-:Y:S01]  /*6820*/  FFMA.FTZ R50, R50, R8.reuse, -R10.reuse ;  /* 0x0000000832327223 */ /* 0x180fe2000001080a */
[-CC-:B------:R-:W-:Y:S01]  /*6830*/  FFMA.FTZ R79, R79, R8.reuse, -R10.reuse ;  /* 0x000000084f4f7223 */ /* 0x180fe2000001080a */
[-CC-:B------:R-:W-:Y:S01]  /*6840*/  FFMA.FTZ R52, R52, R8.reuse, -R10.reuse ;  /* 0x0000000834347223 */ /* 0x180fe2000001080a */
[----:B------:R-:W1:Y:S01]  /*6850*/  MUFU.EX2 R25, R25 ;  /* 0x0000001900197308 */ /* 0x000e620000000800 */
[----:B--2---:R-:W-:Y:S01]  /*6860*/  FADD.FTZ R11, R30, R11 ;  /* 0x0000000b1e0b7221 */ /* 0x004fe20000010000 */
[-CC-:B------:R-:W-:Y:S01]  /*6870*/  FFMA.FTZ R83, R83, R8.reuse, -R10.reuse ;  /* 0x0000000853537223 */ /* 0x180fe2000001080a */
[----:B------:R-:W-:Y:S01]  /*6880*/  FFMA.FTZ R54, R54, R8, -R10 ;  /* 0x0000000836367223 */ /* 0x000fe2000001080a */
[----:B------:R-:W-:-:S04]  /*6890*/  F2FP.F16.F32.PACK_AB R162, R77, R24 ;  /* 0x000000184da2723e */ /* 0x000fc800000000ff */
[----:B------:R-:W-:Y:S01]  /*68a0*/  MUFU.EX2 R177, R177 ;  /* 0x000000b100b17308 */ /* 0x000fe20000000800 */
[----:B0-----:R-:W-:Y:S01]  /*68b0*/  FADD.FTZ R46, R14, R11 ;  /* 0x0000000b0e2e7221 */ /* 0x001fe20000010000 */
[----:B------:R-:W-:-:S06]  /*68c0*/  FFMA.FTZ R11, R169, R8, -R10 ;  /* 0x00000008a90b7223 */ /* 0x000fcc000001080a */
[----:B------:R-:W-:Y:S01]  /*68d0*/  MUFU.EX2 R32, R32 ;  /* 0x0000002000207308 */ /* 0x000fe20000000800 */
[----:B-1----:R-:W-:Y:S01]  /*68e0*/  FADD.FTZ R56, R25, R46 ;  /* 0x0000002e19387221 */ /* 0x002fe20000010000 */
[----:B------:R-:W-:-:S06]  /*68f0*/  FFMA.FTZ R46, R67, R8, -R10 ;  /* 0x00000008432e7223 */ /* 0x000fcc000001080a */
[----:B------:R-:W-:Y:S08]  /*6900*/  MUFU.EX2 R179, R179 ;  /* 0x000000b300b37308 */ /* 0x000ff00000000800 */
[----:B------:R-:W-:Y:S08]  /*6910*/  MUFU.EX2 R34, R34 ;  /* 0x0000002200227308 */ /* 0x000ff00000000800 */
[----:B------:R-:W-:Y:S08]  /*6920*/  MUFU.EX2 R173, R173 ;  /* 0x000000ad00ad7308 */ /* 0x000ff00000000800 */
[----:B------:R-:W-:Y:S08]  /*6930*/  MUFU.EX2 R36, R36 ;  /* 0x0000002400247308 */ /* 0x000ff00000000800 */
[----:B------:R-:W-:Y:S08]  /*6940*/  MUFU.EX2 R175, R175 ;  /* 0x000000af00af7308 */ /* 0x000ff00000000800 */
[----:B------:R-:W-:Y:S08]  /*6950*/  MUFU.EX2 R38, R38 ;  /* 0x0000002600267308 */ /* 0x000ff00000000800 */
[----:B------:R-:W-:Y:S08]  /*6960*/  MUFU.EX2 R29, R29 ;  /* 0x0000001d001d7308 */ /* 0x000ff00000000800 */
[----:B------:R-:W0:Y:S08]  /*6970*/  MUFU.EX2 R40, R40 ;  /* 0x0000002800287308 */ /* 0x000e300000000800 */
[----:B------:R-:W-:Y:S08]  /*6980*/  MUFU.EX2 R31, R31 ;  /* 0x0000001f001f7308 */ /* 0x000ff00000000800 */
[----:B------:R-:W-:Y:S01]  /*6990*/  MUFU.EX2 R42, R42 ;  /* 0x0000002a002a7308 */ /* 0x000fe20000000800 */
[----:B0-----:R-:W-:-:S07]  /*69a0*/  F2FP.F16.F32.PACK_AB R169, R40, R29 ;  /* 0x0000001d28a9723e */ /* 0x001fce00000000ff */
[----:B------:R-:W-:Y:S01]  /*69b0*/  MUFU.EX2 R13, R13 ;  /* 0x0000000d000d7308 */ /* 0x000fe20000000800 */
[----:B------:R-:W-:Y:S02]  /*69c0*/  WARPGROUP.DEPBAR.LE gsb0, 0x0 ;  /* 0x00008000000079c5 */ /* 0x000fe40000010000 */
[----:B------:R0:W-:Y:S01]  /*69d0*/  @!P1 SYNCS.ARRIVE.TRANS64.RED.A1T0 RZ, [R33+URZ], RZ ;  /* 0x000000ff21ff99a7 */ /* 0x0001e2000810043f */
[----:B------:R-:W-:-:S04]  /*69e0*/  F2FP.F16.F32.PACK_AB R164, R81, R26 ;  /* 0x0000001a51a4723e */ /* 0x000fc800000000ff */
[----:B------:R-:W-:Y:S01]  /*69f0*/  MUFU.EX2 R4, R59 ;  /* 0x0000003b00047308 */ /* 0x000fe20000000800 */
[----:B------:R-:W-:Y:S01]  /*6a00*/  F2FP.F16.F32.PACK_AB R166, R85, R28 ;  /* 0x0000001c55a6723e */ /* 0x000fe200000000ff */
[----:B0-----:R-:W-:Y:S01]  /*6a10*/  FADD.FTZ R33, R181, R44 ;  /* 0x0000002cb5217221 */ /* 0x001fe20000010000 */
[----:B------:R0:W-:Y:S01]  /*6a20*/  @!P1 SYNCS.ARRIVE.TRANS64.RED.A1T0 RZ, [R35+URZ], RZ ;  /* 0x000000ff23ff99a7 */ /* 0x0001e2000810043f */
[----:B------:R-:W-:-:S04]  /*6a30*/  F2FP.F16.F32.PACK_AB R181, R30, R15 ;  /* 0x0000000f1eb5723e */ /* 0x000fc800000000ff */
[----:B------:R-:W-:Y:S01]  /*6a40*/  MUFU.EX2 R3, R61 ;  /* 0x0000003d00037308 */ /* 0x000fe20000000800 */
[----:B------:R-:W-:Y:S01]  /*6a50*/  FADD.FTZ R44, R182, R33 ;  /* 0x00000021b62c7221 */ /* 0x000fe20000010000 */
[----:B------:R-:W-:-:S03]  /*6a60*/  F2FP.F16.F32.PACK_AB R182, R183, R182 ;  /* 0x000000b6b7b6723e */ /* 0x000fc600000000ff */
[----:B------:R-:W-:Y:S01]  /*6a70*/  FADD.FTZ R33, R183, R44 ;  /* 0x0000002cb7217221 */ /* 0x000fe20000010000 */
[----:B0-----:R-:W-:Y:S01]  /*6a80*/  FADD.FTZ R35, R177, R56 ;  /* 0x00000038b1237221 */ /* 0x001fe20000010000 */
[--C-:B------:R-:W-:Y:S01]  /*6a90*/  FFMA.FTZ R44, R63, R8, -R10.reuse ;  /* 0x000000083f2c7223 */ /* 0x100fe2000001080a */
[----:B------:R-:W-:Y:S01]  /*6aa0*/  F2FP.F16.F32.PACK_AB R183, R25, R14 ;  /* 0x0000000e19b7723e */ /* 0x000fe200000000ff */
[----:B------:R-:W-:Y:S01]  /*6ab0*/  FADD.FTZ R58, R176, R33 ;  /* 0x00000021b03a7221 */ /* 0x000fe20000010000 */
[----:B------:R-:W-:Y:S01]  /*6ac0*/  FADD.FTZ R56, R32, R35 ;  /* 0x0000002320387221 */ /* 0x000fe20000010000 */
[----:B------:R-:W-:Y:S01]  /*6ad0*/  MUFU.EX2 R11, R11 ;  /* 0x0000000b000b7308 */ /* 0x000fe20000000800 */
[-C--:B------:R-:W-:Y:S01]  /*6ae0*/  FFMA.FTZ R33, R171, R8.reuse, -R10 ;  /* 0x00000008ab217223 */ /* 0x080fe2000001080a */
[----:B------:R-:W-:Y:S01]  /*6af0*/  FADD.FTZ R37, R233, R58 ;  /* 0x0000003ae9257221 */ /* 0x000fe20000010000 */
[----:B------:R-:W-:Y:S01]  /*6b00*/  FADD.FTZ R35, R179, R56 ;  /* 0x00000038b3237221 */ /* 0x000fe20000010000 */
[----:B------:R-:W-:Y:S01]  /*6b10*/  FFMA.FTZ R10, R87, R8, -R10 ;  /* 0x00000008570a7223 */ /* 0x000fe2000001080a */
[----:B------:R-:W-:Y:S01]  /*6b20*/  F2FP.F16.F32.PACK_AB R176, R233, R176 ;  /* 0x000000b0e9b0723e */ /* 0x000fe200000000ff */
[----:B------:R-:W-:Y:S01]  /*6b30*/  FADD.FTZ R58, R178, R37 ;  /* 0x00000025b23a7221 */ /* 0x000fe20000010000 */
[----:B------:R-:W-:Y:S01]  /*6b40*/  FADD.FTZ R48, R34, R35 ;  /* 0x0000002322307221 */ /* 0x000fe20000010000 */
[----:B------:R-:W0:Y:S01]  /*6b50*/  MUFU.EX2 R44, R44 ;  /* 0x0000002c002c7308 */ /* 0x000e220000000800 */
[----:B------:R-:W-:Y:S01]  /*6b60*/  F2FP.F16.F32.PACK_AB R177, R32, R177 ;  /* 0x000000b120b1723e */ /* 0x000fe200000000ff */
[----:B------:R-:W-:Y:S01]  /*6b70*/  FADD.FTZ R37, R27, R58 ;  /* 0x0000003a1b257221 */ /* 0x000fe20000010000 */
[----:B------:R-:W-:Y:S01]  /*6b80*/  FADD.FTZ R35, R173, R48 ;  /* 0x00000030ad237221 */ /* 0x000fe20000010000 */
[----:B------:R-:W-:-:S02]  /*6b90*/  F2FP.F16.F32.PACK_AB R178, R27, R178 ;  /* 0x000000b21bb2723e */ /* 0x000fc400000000ff */
[----:B------:R-:W-:Y:S01]  /*6ba0*/  FADD.FTZ R56, R172, R37 ;  /* 0x00000025ac387221 */ /* 0x000fe20000010000 */
[----:B------:R-:W-:Y:S01]  /*6bb0*/  FADD.FTZ R48, R36, R35 ;  /* 0x0000002324307221 */ /* 0x000fe20000010000 */
[----:B------:R-:W1:Y:S01]  /*6bc0*/  MUFU.EX2 R46, R46 ;  /* 0x0000002e002e7308 */ /* 0x000e620000000800 */
[C---:B------:R-:W-:Y:S01]  /*6bd0*/  F2FP.F16.F32.PACK_AB R172, R155.reuse, R172 ;  /* 0x000000ac9bac723e */ /* 0x040fe200000000ff */
[----:B------:R-:W-:Y:S01]  /*6be0*/  FADD.FTZ R37, R155, R56 ;  /* 0x000000389b257221 */ /* 0x000fe20000010000 */
[----:B------:R-:W-:Y:S01]  /*6bf0*/  FADD.FTZ R35, R175, R48 ;  /* 0x00000030af237221 */ /* 0x000fe20000010000 */
[----:B------:R-:W-:Y:S02]  /*6c00*/  F2FP.F16.F32.PACK_AB R179, R34, R179 ;  /* 0x000000b322b3723e */ /* 0x000fe400000000ff */
[----:B------:R-:W-:Y:S01]  /*6c10*/  FADD.FTZ R56, R174, R37 ;  /* 0x00000025ae387221 */ /* 0x000fe20000010000 */
[----:B------:R-:W-:Y:S01]  /*6c20*/  F2FP.F16.F32.PACK_AB R173, R36, R173 ;  /* 0x000000ad24ad723e */ /* 0x000fe200000000ff */
[----:B------:R-:W-:Y:S01]  /*6c30*/  MUFU.EX2 R33, R33 ;  /* 0x0000002100217308 */ /* 0x000fe20000000800 */
[----:B0-----:R-:W-:Y:S01]  /*6c40*/  F2FP.F16.F32.PACK_AB R155, R44, R3 ;  /* 0x000000032c9b723e */ /* 0x001fe200000000ff */
[C---:B------:R-:W-:Y:S01]  /*6c50*/  FADD.FTZ R37, R231.reuse, R56 ;  /* 0x00000038e7257221 */ /* 0x040fe20000010000 */
[----:B------:R-:W-:Y:S01]  /*6c60*/  FADD.FTZ R56, R38, R35 ;  /* 0x0000002326387221 */ /* 0x000fe20000010000 */
[----:B------:R-:W-:-:S02]  /*6c70*/  F2FP.F16.F32.PACK_AB R174, R231, R174 ;  /* 0x000000aee7ae723e */ /* 0x000fc400000000ff */
[----:B------:R-:W-:Y:S01]  /*6c80*/  FADD.FTZ R58, R168, R37 ;  /* 0x00000025a83a7221 */ /* 0x000fe20000010000 */
[----:B------:R-:W-:Y:S01]  /*6c90*/  FADD.FTZ R35, R29, R56 ;  /* 0x000000381d237221 */ /* 0x000fe20000010000 */
[----:B------:R-:W0:Y:S01]  /*6ca0*/  MUFU.EX2 R48, R71 ;  /* 0x0000004700307308 */ /* 0x000e220000000800 */
[C---:B------:R-:W-:Y:S01]  /*6cb0*/  F2FP.F16.F32.PACK_AB R168, R153.reuse, R168 ;  /* 0x000000a899a8723e */ /* 0x040fe200000000ff */
[----:B------:R-:W-:Y:S01]  /*6cc0*/  FADD.FTZ R37, R153, R58 ;  /* 0x0000003a99257221 */ /* 0x000fe20000010000 */
[----:B------:R-:W-:Y:S01]  /*6cd0*/  FADD.FTZ R30, R40, R35 ;  /* 0x00000023281e7221 */ /* 0x000fe20000010000 */
[----:B------:R-:W-:Y:S02]  /*6ce0*/  F2FP.F16.F32.PACK_AB R153, R4, R13 ;  /* 0x0000000d0499723e */ /* 0x000fe400000000ff */
[----:B------:R-:W-:Y:S01]  /*6cf0*/  FADD.FTZ R56, R170, R37 ;  /* 0x00000025aa387221 */ /* 0x000fe20000010000 */
[----:B------:R-:W-:Y:S01]  /*6d00*/  FADD.FTZ R15, R31, R30 ;  /* 0x0000001e1f0f7221 */ /* 0x000fe20000010000 */
[----:B------:R-:W2:Y:S01]  /*6d10*/  MUFU.EX2 R161, R161 ;  /* 0x000000a100a17308 */ /* 0x000ea20000000800 */
[C---:B------:R-:W-:Y:S01]  /*6d20*/  F2FP.F16.F32.PACK_AB R170, R159.reuse, R170 ;  /* 0x000000aa9faa723e */ /* 0x040fe200000000ff */
[----:B------:R-:W-:Y:S01]  /*6d30*/  FADD.FTZ R25, R159, R56 ;  /* 0x000000389f197221 */ /* 0x000fe20000010000 */
[----:B------:R-:W-:Y:S01]  /*6d40*/  FADD.FTZ R14, R42, R15 ;  /* 0x0000000f2a0e7221 */ /* 0x000fe20000010000 */
[----:B------:R-:W-:-:S02]  /*6d50*/  F2FP.F16.F32.PACK_AB R175, R38, R175 ;  /* 0x000000af26af723e */ /* 0x000fc400000000ff */
[----:B------:R-:W-:Y:S01]  /*6d60*/  FADD.FTZ R30, R152, R25 ;  /* 0x00000019981e7221 */ /* 0x000fe20000010000 */
[----:B------:R-:W-:Y:S01]  /*6d70*/  FADD.FTZ R15, R13, R14 ;  /* 0x0000000e0d0f7221 */ /* 0x000fe20000010000 */
[----:B------:R-:W3:Y:S01]  /*6d80*/  MUFU.EX2 R75, R75 ;  /* 0x0000004b004b7308 */ /* 0x000ee20000000800 */
[----:B------:R-:W-:Y:S01]  /*6d90*/  F2FP.F16.F32.PACK_AB R171, R42, R31 ;  /* 0x0000001f2aab723e */ /* 0x000fe200000000ff */
[C---:B------:R-:W-:Y:S01]  /*6da0*/  FADD.FTZ R25, R235.reuse, R30 ;  /* 0x0000001eeb197221 */ /* 0x040fe20000010000 */
[----:B------:R-:W-:Y:S01]  /*6db0*/  FADD.FTZ R14, R4, R15 ;  /* 0x0000000f040e7221 */ /* 0x000fe20000010000 */
[----:B------:R-:W-:Y:S02]  /*6dc0*/  F2FP.F16.F32.PACK_AB R152, R235, R152 ;  /* 0x00000098eb98723e */ /* 0x000fe400000000ff */
[----:B------:R-:W-:Y:S01]  /*6dd0*/  FADD.FTZ R30, R154, R25 ;  /* 0x000000199a1e7221 */ /* 0x000fe20000010000 */
[----:B------:R-:W-:Y:S01]  /*6de0*/  FADD.FTZ R15, R3, R14 ;  /* 0x0000000e030f7221 */ /* 0x000fe20000010000 */
[----:B------:R-:W4:Y:S01]  /*6df0*/  MUFU.EX2 R163, R50 ;  /* 0x0000003200a37308 */ /* 0x000f220000000800 */
[C---:B------:R-:W-:Y:S01]  /*6e00*/  F2FP.F16.F32.PACK_AB R154, R157.reuse, R154 ;  /* 0x0000009a9d9a723e */ /* 0x040fe200000000ff */
[----:B------:R-:W-:Y:S01]  /*6e10*/  FADD.FTZ R25, R157, R30 ;  /* 0x0000001e9d197221 */ /* 0x000fe20000010000 */
[----:B------:R-:W-:Y:S01]  /*6e20*/  FADD.FTZ R14, R44, R15 ;  /* 0x0000000f2c0e7221 */ /* 0x000fe20000010000 */
[----:B-1----:R-:W-:-:S02]  /*6e30*/  F2FP.F16.F32.PACK_AB R157, R46, R11 ;  /* 0x0000000b2e9d723e */ /* 0x002fc400000000ff */
[----:B------:R-:W-:Y:S01]  /*6e40*/  FADD.FTZ R30, R156, R25 ;  /* 0x000000199c1e7221 */ /* 0x000fe20000010000 */
[----:B------:R-:W-:Y:S01]  /*6e50*/  FADD.FTZ R15, R11, R14 ;  /* 0x0000000e0b0f7221 */ /* 0x000fe20000010000 */
[----:B------:R-:W1:Y:S01]  /*6e60*/  MUFU.EX2 R79, R79 ;  /* 0x0000004f004f7308 */ /* 0x000e620000000800 */
[C---:B------:R-:W-:Y:S01]  /*6e70*/  F2FP.F16.F32.PACK_AB R156, R65.reuse, R156 ;  /* 0x0000009c419c723e */ /* 0x040fe200000000ff */
[----:B------:R-:W-:Y:S01]  /*6e80*/  FADD.FTZ R25, R65, R30 ;  /* 0x0000001e41197221 */ /* 0x000fe20000010000 */
[----:B------:R-:W-:Y:S01]  /*6e90*/  FADD.FTZ R14, R46, R15 ;  /* 0x0000000f2e0e7221 */ /* 0x000fe20000010000 */
[----:B0-----:R-:W-:Y:S01]  /*6ea0*/  F2FP.F16.F32.PACK_AB R159, R48, R33 ;  /* 0x00000021309f723e */ /* 0x001fe200000000ff */
[----:B------:R-:W-:Y:S02]  /*6eb0*/  IMAD.MOV.U32 R11, RZ, RZ, R16 ;  /* 0x000000ffff0b7224 */ /* 0x000fe400078e0010 */
[----:B------:R-:W-:Y:S01]  /*6ec0*/  FADD.FTZ R30, R158, R25 ;  /* 0x000000199e1e7221 */ /* 0x000fe20000010000 */
[----:B------:R-:W-:Y:S01]  /*6ed0*/  FADD.FTZ R13, R33, R14 ;  /* 0x0000000e210d7221 */ /* 0x000fe20000010000 */
[----:B------:R-:W0:Y:S01]  /*6ee0*/  MUFU.EX2 R165, R52 ;  /* 0x0000003400a57308 */ /* 0x000e220000000800 */
[C---:B------:R-:W-:Y:S01]  /*6ef0*/  F2FP.F16.F32.PACK_AB R158, R69.reuse, R158 ;  /* 0x0000009e459e723e */ /* 0x040fe200000000ff */
[----:B------:R-:W-:Y:S01]  /*6f00*/  FADD.FTZ R15, R69, R30 ;  /* 0x0000001e450f7221 */ /* 0x000fe20000010000 */
[----:B------:R-:W-:-:S03]  /*6f10*/  FADD.FTZ R4, R48, R13 ;  /* 0x0000000d30047221 */ /* 0x000fc60000010000 */
[----:B------:R-:W-:Y:S01]  /*6f20*/  FADD.FTZ R14, R20, R15 ;  /* 0x0000000f140e7221 */ /* 0x000fe20000010000 */
[----:B--2---:R-:W-:Y:S01]  /*6f30*/  FADD.FTZ R4, R161, R4 ;  /* 0x00000004a1047221 */ /* 0x004fe20000010000 */
[----:B------:R-:W2:Y:S01]  /*6f40*/  MUFU.EX2 R83, R83 ;  /* 0x0000005300537308 */ /* 0x000ea20000000800 */
[----:B---3--:R-:W-:Y:S01]  /*6f50*/  F2FP.F16.F32.PACK_AB R161, R75, R161 ;  /* 0x000000a14ba1723e */ /* 0x008fe200000000ff */
[----:B------:R-:W-:Y:S01]  /*6f60*/  FADD.FTZ R3, R73, R14 ;  /* 0x0000000e49037221 */ /* 0x000fe20000010000 */
[----:B------:R-:W-:-:S03]  /*6f70*/  FADD.FTZ R4, R75, R4 ;  /* 0x000000044b047221 */ /* 0x000fc60000010000 */
[----:B------:R-:W-:Y:S01]  /*6f80*/  FADD.FTZ R14, R24, R3 ;  /* 0x00000003180e7221 */ /* 0x000fe20000010000 */
[----:B----4-:R-:W-:Y:S01]  /*6f90*/  FADD.FTZ R4, R163, R4 ;  /* 0x00000004a3047221 */ /* 0x010fe20000010000 */
[----:B------:R-:W3:Y:S01]  /*6fa0*/  MUFU.EX2 R54, R54 ;  /* 0x0000003600367308 */ /* 0x000ee20000000800 */
[----:B-1----:R-:W-:Y:S01]  /*6fb0*/  F2FP.F16.F32.PACK_AB R163, R79, R163 ;  /* 0x000000a34fa3723e */ /* 0x002fe200000000ff */
[----:B------:R-:W-:Y:S01]  /*6fc0*/  FADD.FTZ R3, R77, R14 ;  /* 0x0000000e4d037221 */ /* 0x000fe20000010000 */
[----:B------:R-:W-:-:S03]  /*6fd0*/  FADD.FTZ R4, R79, R4 ;  /* 0x000000044f047221 */ /* 0x000fc60000010000 */
[----:B------:R-:W-:Y:S01]  /*6fe0*/  FADD.FTZ R14, R26, R3 ;  /* 0x000000031a0e7221 */ /* 0x000fe20000010000 */
[----:B0-----:R-:W-:Y:S01]  /*6ff0*/  FADD.FTZ R4, R165, R4 ;  /* 0x00000004a5047221 */ /* 0x001fe20000010000 */
[----:B------:R-:W0:Y:S01]  /*7000*/  MUFU.EX2 R10, R10 ;  /* 0x0000000a000a7308 */ /* 0x000e220000000800 */
[----:B--2---:R-:W-:Y:S01]  /*7010*/  F2FP.F16.F32.PACK_AB R165, R83, R165 ;  /* 0x000000a553a5723e */ /* 0x004fe200000000ff */
[----:B------:R-:W-:-:S04]  /*7020*/  FADD.FTZ R3, R81, R14 ;  /* 0x0000000e51037221 */ /* 0x000fc80000010000 */
[----:B------:R-:W-:Y:S01]  /*7030*/  FADD.FTZ R14, R28, R3 ;  /* 0x000000031c0e7221 */ /* 0x000fe20000010000 */
[----:B------:R-:W-:-:S03]  /*7040*/  FADD.FTZ R3, R83, R4 ;  /* 0x0000000453037221 */ /* 0x000fc60000010000 */
[----:B------:R-:W-:Y:S01]  /*7050*/  FADD.FTZ R4, R85, R14 ;  /* 0x0000000e55047221 */ /* 0x000fe20000010000 */
[----:B---3--:R-:W-:Y:S01]  /*7060*/  FADD.FTZ R3, R54, R3 ;  /* 0x0000000336037221 */ /* 0x008fe20000010000 */
[----:B------:R-:W-:-:S03]  /*7070*/  IMAD.MOV.U32 R14, RZ, RZ, R9 ;  /* 0x000000ffff0e7224 */ /* 0x000fc600078e0009 */
[C---:B0-----:R-:W-:Y:S01]  /*7080*/  FADD.FTZ R3, R10.reuse, R3 ;  /* 0x000000030a037221 */ /* 0x041fe20000010000 */
[----:B------:R-:W-:Y:S01]  /*7090*/  F2FP.F16.F32.PACK_AB R167, R10, R54 ;  /* 0x000000360aa7723e */ /* 0x000fe200000000ff */
[----:B------:R-:W-:Y:S01]  /*70a0*/  IMAD.MOV.U32 R10, RZ, RZ, R21 ;  /* 0x000000ffff0a7224 */ /* 0x000fe200078e0015 */
[----:B------:R-:W-:Y:S06]  /*70b0*/  @P2 BRA `(.L_x_192) ;  /* 0xffffffd400e02947 */ /* 0x000fec000383ffff */
.L_x_183:
        /* <DEDUP_REMOVED lines=67> */
.L_x_193:
[----:B------:R-:W-:Y:S01]  /*74f0*/  IMAD R12, R2, 0x8, R0 ;  /* 0x00000008020c7824 */ /* 0x000fe200078e0200 */
[----:B------:R-:W-:-:S04]  /*7500*/  SHF.L.U32 R5, R16, 0x1f, RZ ;  /* 0x0000001f10057819 */ /* 0x000fc800000006ff */
[----:B------:R0:W1:Y:S01]  /*7510*/  SYNCS.PHASECHK.TRANS64.TRYWAIT P2, [R12+URZ+0x34850], R5 ;  /* 0x034850050c0075a7 */ /* 0x000062000804017f */
[----:B------:R-:W-:Y:S05]  /*7520*/  @!P0 BRA `(.L_x_194) ;  /* 0x0000000000048947 */ /* 0x000fea0003800000 */
[----:B------:R-:W-:Y:S01]  /*7530*/  BPT.TRAP 0x1 ;  /* 0x000000040000795c */ /* 0x000fe20000300000 */
.L_x_194:
[----:B-1----:R-:W-:Y:S05]  /*7540*/  @P2 BRA `(.L_x_195) ;  /* 0x0000000000082947 */ /* 0x002fea0003800000 */
[----:B------:R-:W1:Y:S02]  /*7550*/  SYNCS.PHASECHK.TRANS64.TRYWAIT P0, [R12+URZ+0x34850], R5 ;  /* 0x034850050c0075a7 */ /* 0x000e64000800017f */
[----:B-1----:R-:W-:Y:S05]  /*7560*/  @!P0 BRA `(.L_x_196) ;  /* 0x0000009c00e48947 */ /* 0x002fea0003800000 */
.L_x_195:
[----:B------:R-:W-:Y:S05]  /*7570*/  WARPSYNC.ALL ;  /* 0x0000000000007948 */ /* 0x000fea0003800000 */
[----:B------:R-:W-:Y:S01]  /*7580*/  VIADD R0, R0, 0x400 ;  /* 0x0000040000007836 */ /* 0x000fe20000000000 */
[----:B------:R-:W-:Y:S01]  /*7590*/  WARPGROUP.ARRIVE ;  /* 0x00000000000079c5 */ /* 0x000fe20000000000 */
[----:B------:R-:W-:Y:S01]  /*75a0*/  IMAD.MOV.U32 R11, RZ, RZ, 0x40000040 ;  /* 0x40000040ff0b7424 */ /* 0x000fe200078e00ff */
[----:B01----:R-:W0:Y:S01]  /*75b0*/  SHFL.BFLY PT, R5, R4, 0x2, 0x1f ;  /* 0x0c401f0004057f89 */ /* 0x003e2200000e0000 */
[----:B------:R-:W-:Y:S01]  /*75c0*/  VIADD R207, R207, 0x1 ;  /* 0x00000001cfcf7836 */ /* 0x000fe20000000000 */
[----:B------:R-:W-:-:S04]  /*75d0*/  SHF.R.U32.HI R0, RZ, 0x4, R0 ;  /* 0x00000004ff007819 */ /* 0x000fc80000011600 */
[----:B------:R-:W-:-:S04]  /*75e0*/  LOP3.LUT R0, R0, 0x3fff, RZ, 0xc0, !PT ;  /* 0x00003fff00007812 */ /* 0x000fc800078ec0ff */
[----:B------:R-:W-:Y:S02]  /*75f0*/  LOP3.LUT R7, R0, 0x4000000, RZ, 0xfc, !PT ;  /* 0x0400000000077812 */ /* 0x000fe400078efcff */
[----:B------:R-:W1:Y:S03]  /*7600*/  SHFL.BFLY PT, R0, R3, 0x2, 0x1f ;  /* 0x0c401f0003007f89 */ /* 0x000e6600000e0000 */
[----:B------:R-:W-:Y:S02]  /*7610*/  IMAD R6, R2, 0x800, R7 ;  /* 0x0000080002067824 */ /* 0x000fe400078e0207 */
[----:B------:R-:W-:Y:S02]  /*7620*/  IMAD.MOV.U32 R7, RZ, RZ, 0x40000040 ;  /* 0x40000040ff077424 */ /* 0x000fe400078e00ff */
[C---:B------:R-:W-:Y:S01]  /*7630*/  VIADD R10, R6.reuse, 0x80 ;  /* 0x00000080060a7836 */ /* 0x040fe20000000000 */
[----:B------:R-:W-:-:S02]  /*7640*/  R2UR UR6, R6 ;  /* 0x00000000060672ca */ /* 0x000fc400000e0000 */
[----:B------:R-:W-:Y:S01]  /*7650*/  R2UR UR7, R7 ;  /* 0x00000000070772ca */ /* 0x000fe200000e0000 */
[----:B------:R-:W-:Y:S02]  /*7660*/  IMAD.MOV.U32 R7, RZ, RZ, 0x40000040 ;  /* 0x40000040ff077424 */ /* 0x000fe400078e00ff */
[----:B0-----:R-:W-:-:S10]  /*7670*/  FADD.FTZ R5, R5, R4 ;  /* 0x0000000405057221 */ /* 0x001fd40000010000 */
[----:B------:R-:W-:Y:S01]  /*7680*/  HGMMA.64x128x16.F32 R24, R180, gdesc[UR4].tnspB, R24, gsb0 ;  /* 0x41e00004b4187df0 */ /* 0x000fe20008000818 */
[----:B------:R-:W-:Y:S01]  /*7690*/  R2UR UR6, R10 ;  /* 0x000000000a0672ca */ /* 0x000fe200000e0000 */
[----:B------:R-:W-:Y:S01]  /*76a0*/  VIADD R10, R6, 0x100 ;  /* 0x00000100060a7836 */ /* 0x000fe20000000000 */
[----:B------:R-:W-:Y:S01]  /*76b0*/  R2UR UR7, R11 ;  /* 0x000000000b0772ca */ /* 0x000fe200000e0000 */
[----:B------:R-:W-:Y:S01]  /*76c0*/  IMAD.MOV.U32 R11, RZ, RZ, 0x40000040 ;  /* 0x40000040ff0b7424 */ /* 0x000fe200078e00ff */
[----:B------:R-:W-:Y:S02]  /*76d0*/  WARPGROUP.DEPBAR.LE gsb0, 0x0 ;  /* 0x00008000000079c5 */ /* 0x000fe40000010000 */
[----:B------:R-:W-:-:S09]  /*76e0*/  WARPGROUP.ARRIVE ;  /* 0x00000000000079c5 */ /* 0x000fd20000000000 */
        /* <DEDUP_REMOVED lines=15> */
[----:B------:R-:W-:Y:S02]  /*77e0*/  R2UR UR6, R10 ;  /* 0x000000000a0672ca */ /* 0x000fe400000e0000 */
[----:B------:R-:W-:Y:S01]  /*77f0*/  R2UR UR7, R11 ;  /* 0x000000000b0772ca */ /* 0x000fe200000e0000 */
[----:B------:R-:W-:Y:S01]  /*7800*/  IMAD.MOV.U32 R11, RZ, RZ, 0x40000040 ;  /* 0x40000040ff0b7424 */ /* 0x000fe200078e00ff */
[----:B------:R-:W-:Y:S01]  /*7810*/  IADD3 R10, R6, 0x280, RZ ;  /* 0x00000280060a7810 */ /* 0x000fe20007ffe0ff */
[----:B------:R-:W-:Y:S02]  /*7820*/  WARPGROUP.DEPBAR.LE gsb0, 0x0 ;  /* 0x00008000000079c5 */ /* 0x000fe40000010000 */
[----:B------:R-:W-:-:S08]  /*7830*/  WARPGROUP.ARRIVE ;  /* 0x00000000000079c5 */ /* 0x000fd00000000000 */
[----:B------:R-:W-:Y:S01]  /*7840*/  HGMMA.64x128x16.F32 R24, R152, gdesc[UR4].tnspB, R24, gsb0 ;  /* 0x41e0000498187df0 */ /* 0x000fe20008000818 */
[----:B------:R-:W-:Y:S01]  /*7850*/  R2UR UR6, R10 ;  /* 0x000000000a0672ca */ /* 0x000fe200000e0000 */
[C---:B------:R-:W-:Y:S01]  /*7860*/  VIADD R10, R6.reuse, 0x300 ;  /* 0x00000300060a7836 */ /* 0x040fe20000000000 */
[----:B------:R-:W-:Y:S01]  /*7870*/  R2UR UR7, R11 ;  /* 0x000000000b0772ca */ /* 0x000fe200000e0000 */
[----:B------:R-:W-:Y:S02]  /*7880*/  IMAD.MOV.U32 R11, RZ, RZ, 0x40000040 ;  /* 0x40000040ff0b7424 */ /* 0x000fe400078e00ff */
[----:B------:R-:W-:Y:S01]  /*7890*/  VIADD R6, R6, 0x380 ;  /* 0x0000038006067836 */ /* 0x000fe20000000000 */
[----:B------:R-:W-:Y:S02]  /*78a0*/  WARPGROUP.DEPBAR.LE gsb0, 0x0 ;  /* 0x00008000000079c5 */ /* 0x000fe40000010000 */
[----:B------:R-:W-:-:S07]  /*78b0*/  WARPGROUP.ARRIVE ;  /* 0x00000000000079c5 */ /* 0x000fce0000000000 */
[----:B------:R-:W-:Y:S01]  /*78c0*/  HGMMA.64x128x16.F32 R24, R156, gdesc[UR4].tnspB, R24, gsb0 ;  /* 0x41e000049c187df0 */ /* 0x000fe20008000818 */
[----:B------:R-:W-:Y:S02]  /*78d0*/  R2UR UR6, R10 ;  /* 0x000000000a0672ca */ /* 0x000fe400000e0000 */
[----:B------:R-:W-:Y:S01]  /*78e0*/  R2UR UR7, R11 ;  /* 0x000000000b0772ca */ /* 0x000fe200000e0000 */
[----:B------:R-:W-:Y:S02]  /*78f0*/  VIADD R11, R2, 0x1 ;  /* 0x00000001020b7836 */ /* 0x000fe40000000000 */
[----:B------:R-:W-:-:S03]  /*7900*/  IMAD.MOV.U32 R2, RZ, RZ, RZ ;  /* 0x000000ffff027224 */ /* 0x000fc600078e00ff */
[----:B------:R-:W-:Y:S01]  /*7910*/  ISETP.NE.AND P2, PT, R11, 0x2, PT ;  /* 0x000000020b00780c */ /* 0x000fe20003f45270 */
[----:B------:R-:W-:Y:S02]  /*7920*/  WARPGROUP.DEPBAR.LE gsb0, 0x0 ;  /* 0x00008000000079c5 */ /* 0x000fe40000010000 */
[----:B------:R-:W-:-:S06]  /*7930*/  WARPGROUP.ARRIVE ;  /* 0x00000000000079c5 */ /* 0x000fcc0000000000 */
[----:B------:R-:W-:Y:S01]  /*7940*/  HGMMA.64x128x16.F32 R24, R160, gdesc[UR4].tnspB, R24, gsb0 ;  /* 0x41e00004a0187df0 */ /* 0x000fe20008000818 */
[----:B------:R-:W-:Y:S01]  /*7950*/  R2UR UR6, R6 ;  /* 0x00000000060672ca */ /* 0x000fe200000e0000 */
[----:B-1----:R-:W-:Y:S01]  /*7960*/  FADD.FTZ R6, R0, R3 ;  /* 0x0000000300067221 */ /* 0x002fe20000010000 */
[----:B------:R-:W-:Y:S01]  /*7970*/  R2UR UR7, R7 ;  /* 0x00000000070772ca */ /* 0x000fe200000e0000 */
[----:B------:R-:W0:Y:S01]  /*7980*/  SHFL.BFLY PT, R0, R5, 0x1, 0x1f ;  /* 0x0c201f0005007f89 */ /* 0x000e2200000e0000 */
[----:B------:R-:W-:-:S03]  /*7990*/  SEL R3, RZ, 0x1, P2 ;  /* 0x00000001ff037807 */ /* 0x000fc60001000000 */
[----:B------:R-:W1:Y:S01]  /*79a0*/  SHFL.BFLY PT, R7, R6, 0x1, 0x1f ;  /* 0x0c201f0006077f89 */ /* 0x000e6200000e0000 */
[----:B------:R-:W-:Y:S01]  /*79b0*/  LOP3.LUT R16, R16, R3, RZ, 0x3c, !PT ;  /* 0x0000000310107212 */ /* 0x000fe200078e3cff */
[----:B------:R-:W-:Y:S02]  /*79c0*/  IMAD.MOV.U32 R3, RZ, RZ, -0x800000 ;  /* 0xff800000ff037424 */ /* 0x000fe400078e00ff */
[----:B0-----:R-:W-:Y:S01]  /*79d0*/  FADD.FTZ R13, R5, R0 ;  /* 0x00000000050d7221 */ /* 0x001fe20000010000 */
[----:B------:R-:W-:Y:S02]  /*79e0*/  IMAD.MOV.U32 R5, RZ, RZ, RZ ;  /* 0x000000ffff057224 */ /* 0x000fe400078e00ff */
[----:B------:R-:W-:Y:S02]  /*79f0*/  IMAD.MOV.U32 R0, RZ, RZ, -0x800000 ;  /* 0xff800000ff007424 */ /* 0x000fe400078e00ff */
[----:B-1----:R-:W-:Y:S01]  /*7a00*/  FADD.FTZ R14, R6, R7 ;  /* 0x00000007060e7221 */ /* 0x002fe20000010000 */
[----:B------:R-:W-:Y:S01]  /*7a10*/  FSETP.NE.FTZ.AND P0, PT, R13, RZ, PT ;  /* 0x000000ff0d00720b */ /* 0x000fe20003f15000 */
[----:B------:R-:W-:-:S03]  /*7a20*/  @!P1 VIADD R6, R12, 0x34860 ;  /* 0x000348600c069836 */ /* 0x000fc60000000000 */
[----:B------:R-:W-:Y:S02]  /*7a30*/  FSETP.NE.FTZ.AND P3, PT, R14, RZ, PT ;  /* 0x000000ff0e00720b */ /* 0x000fe40003f75000 */
[----:B------:R-:W-:-:S07]  /*7a40*/  @!P1 PRMT R6, RZ, 0x654, R6 ;  /* 0x00000654ff069816 */ /* 0x000fce0000000006 */
[----:B------:R-:W0:Y:S01]  /*7a50*/  @P0 MUFU.LG2 R7, R13 ;  /* 0x0000000d00070308 */ /* 0x000e220000000c00 */
[----:B------:R-:W-:-:S03]  /*7a60*/  @P0 FMUL.FTZ R4, R8, 0.69314718246459960938 ;  /* 0x3f31721808040820 */ /* 0x000fc60000410000 */
[----:B------:R-:W-:-:S04]  /*7a70*/  @P3 FMUL.FTZ R15, R8, 0.69314718246459960938 ;  /* 0x3f317218080f3820 */ /* 0x000fc80000410000 */
        /* <DEDUP_REMOVED lines=77> */
[----:B-1----:R-:W-:-:S07]  /*7f50*/  SEL R2, R11, RZ, P2 ;  /* 0x000000ff0b027207 */ /* 0x002fce0001000000 */
.L_x_175:
[----:B------:R-:W0:Y:S01]  /*7f60*/  S2R R4, SR_CgaCtaId ;  /* 0x0000000000047919 */ /* 0x000e220000008800 */
[----:B------:R-:W-:Y:S01]  /*7f70*/  MOV R17, 0x400 ;  /* 0x0000040000117802 */ /* 0x000fe20000000f00 */
[----:B------:R-:W-:Y:S01]  /*7f80*/  BSSY B0, `(.L_x_197) ;  /* 0x00002c4000007945 */ /* 0x000fe20003800000 */
[----:B------:R-:W-:Y:S02]  /*7f90*/  BAR.SYNC.DEFER_BLOCKING 0x5, 0x180 ;  /* 0x0146000000007b1d */ /* 0x000fe40000010000 */
[----:B0-----:R-:W-:-:S05]  /*7fa0*/  LEA R17, R4, R17, 0x18 ;  /* 0x0000001104117211 */ /* 0x001fca00078ec0ff */
[----:B------:R0:W1:Y:S01]  /*7fb0*/  LDS.128 R4, [R17+0x348d0] ;  /* 0x0348d00011047984 */ /* 0x0000620000000c00 */
[----:B------:R-:W-:Y:S06]  /*7fc0*/  BAR.ARV 0x4, 0x180 ;  /* 0x0106000000007b1d */ /* 0x000fec0000002000 */
[----:B------:R-:W-:Y:S05]  /*7fd0*/  @P0 BRA `(.L_x_198) ;  /* 0x00000020001c0947 */ /* 0x000fea0003800000 */
[----:B-1----:R-:W1:Y:S01]  /*7fe0*/  S2R R4, SR_SWINHI ;  /* 0x0000000000047919 */ /* 0x002e620000002f00 */
[----:B------:R-:W-:Y:S01]  /*7ff0*/  F2FP.F16.F32.PACK_AB R36, R73, R72 ;  /* 0x000000484924723e */ /* 0x000fe200000000ff */
[----:B------:R-:W-:Y:S01]  /*8000*/  ULDC.64 UR4, c[0x0][0xc08] ;  /* 0x0003020000047ab9 */ /* 0x000fe20000000a00 */
[----:B------:R-:W-:Y:S02]  /*8010*/  SHF.L.U64.HI R110, R23, 0x2, R188 ;  /* 0x00000002176e7819 */ /* 0x000fe400000102bc */
[----:B------:R-:W-:Y:S02]  /*8020*/  MOV R94, R17 ;  /* 0x00000011005e7202 */ /* 0x000fe40000000f00 */
[----:B-1----:R-:W-:-:S03]  /*8030*/  MOV R95, R4 ;  /* 0x00000004005f7202 */ /* 0x002fc60000000f00 */
[----:B------:R-:W-:-:S03]  /*8040*/  IMAD.WIDE R12, R227, 0x2, R94 ;  /* 0x00000002e30c7825 */ /* 0x000fc600078e025e */
[C---:B------:R-:W-:Y:S02]  /*8050*/  IADD3 R107, P1, R12.reuse, 0x4040, RZ ;  /* 0x000040400c6b7810 */ /* 0x040fe40007f3e0ff */
[C---:B------:R-:W-:Y:S02]  /*8060*/  IADD3 R105, P2, R12.reuse, 0x4020, RZ ;  /* 0x000040200c697810 */ /* 0x040fe40007f5e0ff */
[----:B------:R-:W-:Y:S01]  /*8070*/  IADD3 R15, P3, R12, 0x4000, RZ ;  /* 0x000040000c0f7810 */ /* 0x000fe20007f7e0ff */
[--C-:B------:R-:W-:Y:S01]  /*8080*/  IMAD.X R27, RZ, RZ, R13.reuse, P1 ;  /* 0x000000ffff1b7224 */ /* 0x100fe200008e060d */
[----:B------:R-:W-:Y:S01]  /*8090*/  LOP3.LUT R10, R107, 0x380, RZ, 0xc0, !PT ;  /* 0x000003806b0a7812 */ /* 0x000fe200078ec0ff */
[--C-:B------:R-:W-:Y:S01]  /*80a0*/  IMAD.X R33, RZ, RZ, R13.reuse, P2 ;  /* 0x000000ffff217224 */ /* 0x100fe200010e060d */
[----:B------:R-:W-:Y:S01]  /*80b0*/  LOP3.LUT R8, R105, 0x380, RZ, 0xc0, !PT ;  /* 0x0000038069087812 */ /* 0x000fe200078ec0ff */
[----:B------:R-:W-:Y:S01]  /*80c0*/  IMAD.X R29, RZ, RZ, R13, P3 ;  /* 0x000000ffff1d7224 */ /* 0x000fe200018e060d */
[----:B------:R-:W-:-:S02]  /*80d0*/  LOP3.LUT R4, R15, 0x380, RZ, 0xc0, !PT ;  /* 0x000003800f047812 */ /* 0x000fc400078ec0ff */
[C---:B------:R-:W-:Y:S02]  /*80e0*/  LOP3.LUT R9, R12.reuse, 0x380, RZ, 0xc0, !PT ;  /* 0x000003800c097812 */ /* 0x040fe400078ec0ff */
[----:B------:R-:W-:Y:S02]  /*80f0*/  IADD3 R109, P0, R12, 0x4060, RZ ;  /* 0x000040600c6d7810 */ /* 0x000fe40007f1e0ff */
[----:B------:R-:W-:Y:S02]  /*8100*/  SHF.R.U64 R10, R10, 0x3, RZ ;  /* 0x000000030a0a7819 */ /* 0x000fe400000012ff */
[----:B------:R-:W-:Y:S01]  /*8110*/  SHF.R.U64 R8, R8, 0x3, RZ ;  /* 0x0000000308087819 */ /* 0x000fe200000012ff */
[----:B------:R-:W-:Y:S01]  /*8120*/  IMAD.X R31, RZ, RZ, R13, P0 ;  /* 0x000000ffff1f7224 */ /* 0x000fe200000e060d */
[C---:B------:R-:W-:Y:S02]  /*8130*/  IADD3 R39, P4, R12.reuse, 0x60, RZ ;  /* 0x000000600c277810 */ /* 0x040fe40007f9e0ff */
[----:B------:R-:W-:-:S02]  /*8140*/  IADD3 R37, P5, R12, 0x40, RZ ;  /* 0x000000400c257810 */ /* 0x000fc40007fbe0ff */
[----:B------:R-:W-:Y:S01]  /*8150*/  SHF.R.U64 R4, R4, 0x3, RZ ;  /* 0x0000000304047819 */ /* 0x000fe200000012ff */
[----:B------:R-:W-:Y:S01]  /*8160*/  IMAD.X R11, RZ, RZ, R13, P4 ;  /* 0x000000ffff0b7224 */ /* 0x000fe200020e060d */
[----:B------:R-:W-:Y:S01]  /*8170*/  BAR.SYNC.DEFER_BLOCKING 0x1, 0x100 ;  /* 0x0044000000007b1d */ /* 0x000fe20000010000 */
[----:B------:R-:W-:Y:S02]  /*8180*/  IADD3 R35, P6, R12, 0x20, RZ ;  /* 0x000000200c237810 */ /* 0x000fe40007fde0ff */
[----:B------:R-:W-:Y:S02]  /*8190*/  SHF.R.U64 R9, R9, 0x3, RZ ;  /* 0x0000000309097819 */ /* 0x000fe400000012ff */
[----:B------:R-:W-:Y:S02]  /*81a0*/  LOP3.LUT R14, R109, 0x380, RZ, 0xc0, !PT ;  /* 0x000003806d0e7812 */ /* 0x000fe400078ec0ff */
[----:B------:R-:W-:Y:S02]  /*81b0*/  LOP3.LUT R26, R10, R107, RZ, 0x3c, !PT ;  /* 0x0000006b0a1a7212 */ /* 0x000fe400078e3cff */
[----:B------:R-:W-:Y:S01]  /*81c0*/  LOP3.LUT R32, R8, R105, RZ, 0x3c, !PT ;  /* 0x0000006908207212 */ /* 0x000fe200078e3cff */
[----:B------:R-:W1:Y:S01]  /*81d0*/  LDC.64 R106, c[0x0][0xc00] ;  /* 0x00030000ff6a7b82 */ /* 0x000e620000000a00 */
[----:B------:R-:W-:-:S02]  /*81e0*/  LOP3.LUT R28, R4, R15, RZ, 0x3c, !PT ;  /* 0x0000000f041c7212 */ /* 0x000fc400078e3cff */
[----:B------:R-:W-:Y:S02]  /*81f0*/  LOP3.LUT R10, R39, 0x380, RZ, 0xc0, !PT ;  /* 0x00000380270a7812 */ /* 0x000fe400078ec0ff */
[----:B------:R-:W-:Y:S02]  /*8200*/  LOP3.LUT R8, R37, 0x380, RZ, 0xc0, !PT ;  /* 0x0000038025087812 */ /* 0x000fe400078ec0ff */
[----:B------:R-:W-:Y:S02]  /*8210*/  LOP3.LUT R4, R35, 0x380, RZ, 0xc0, !PT ;  /* 0x0000038023047812 */ /* 0x000fe400078ec0ff */
[----:B------:R-:W-:Y:S01]  /*8220*/  LOP3.LUT R12, R9, R12, RZ, 0x3c, !PT ;  /* 0x0000000c090c7212 */ /* 0x000fe200078e3cff */
[----:B------:R-:W-:Y:S01]  /*8230*/  IMAD.X R9, RZ, RZ, R13, P5 ;  /* 0x000000ffff097224 */ /* 0x000fe200028e060d */
[----:B------:R-:W-:Y:S02]  /*8240*/  SHF.R.U64 R14, R14, 0x3, RZ ;  /* 0x000000030e0e7819 */ /* 0x000fe400000012ff */
[----:B------:R-:W-:-:S02]  /*8250*/  SHF.R.U64 R10, R10, 0x3, RZ ;  /* 0x000000030a0a7819 */ /* 0x000fc400000012ff */
[----:B------:R-:W-:Y:S02]  /*8260*/  SHF.R.U64 R8, R8, 0x3, RZ ;  /* 0x0000000308087819 */ /* 0x000fe400000012ff */
[----:B------:R-:W-:Y:S02]  /*8270*/  SHF.R.U64 R4, R4, 0x3, RZ ;  /* 0x0000000304047819 */ /* 0x000fe400000012ff */
[----:B------:R-:W-:Y:S02]  /*8280*/  IADD3.X R25, RZ, R13, RZ, P6, !PT ;  /* 0x0000000dff197210 */ /* 0x000fe400037fe4ff */
[----:B------:R-:W-:Y:S01]  /*8290*/  LOP3.LUT R30, R14, R109, RZ, 0x3c, !PT ;  /* 0x0000006d0e1e7212 */ /* 0x000fe200078e3cff */
[----:B------:R-:W-:Y:S01]  /*82a0*/  IMAD.SHL.U32 R109, R23, 0x4, RZ ;  /* 0x00000004176d7824 */ /* 0x000fe200078e00ff */
[----:B------:R-:W-:Y:S02]  /*82b0*/  MOV R34, R12 ;  /* 0x0000000c00227202 */ /* 0x000fe40000000f00 */
[----:B------:R-:W-:-:S02]  /*82c0*/  F2FP.F16.F32.PACK_AB R12, R21, R20 ;  /* 0x00000014150c723e */ /* 0x000fc400000000ff */
[----:B------:R-:W-:Y:S02]  /*82d0*/  F2FP.F16.F32.PACK_AB R13, R97, R96 ;  /* 0x00000060610d723e */ /* 0x000fe400000000ff */
[----:B------:R-:W-:Y:S02]  /*82e0*/  F2FP.F16.F32.PACK_AB R14, R89, R88 ;  /* 0x00000058590e723e */ /* 0x000fe400000000ff */
[----:B------:R-:W-:Y:S02]  /*82f0*/  F2FP.F16.F32.PACK_AB R15, R99, R98 ;  /* 0x00000062630f723e */ /* 0x000fe400000000ff */
[----:B------:R-:W-:Y:S02]  /*8300*/  LOP3.LUT R10, R10, R39, RZ, 0x3c, !PT ;  /* 0x000000270a0a7212 */ /* 0x000fe400078e3cff */
[----:B------:R-:W-:Y:S01]  /*8310*/  LOP3.LUT R8, R8, R37, RZ, 0x3c, !PT ;  /* 0x0000002508087212 */ /* 0x000fe200078e3cff */
[----:B------:R2:W-:Y:S01]  /*8320*/  STSM.16.M88.4 [R34], R12 ;  /* 0x0000000c22007844 */ /* 0x0005e20000000200 */
[----:B------:R-:W-:-:S02]  /*8330*/  LOP3.LUT R24, R4, R35, RZ, 0x3c, !PT ;  /* 0x0000002304187212 */ /* 0x000fc400078e3cff */
[----:B------:R-:W-:Y:S02]  /*8340*/  MOV R38, R10 ;  /* 0x0000000a00267202 */ /* 0x000fe40000000f00 */
[----:B------:R-:W-:Y:S02]  /*8350*/  MOV R37, R8 ;  /* 0x0000000800257202 */ /* 0x000fe40000000f00 */
[----:B------:R-:W-:Y:S02]  /*8360*/  MOV R105, R24 ;  /* 0x0000001800697202 */ /* 0x000fe40000000f00 */
[----:B------:R-:W-:Y:S02]  /*8370*/  F2FP.F16.F32.PACK_AB R8, R91, R90 ;  /* 0x0000005a5b08723e */ /* 0x000fe400000000ff */
[----:B------:R-:W-:Y:S02]  /*8380*/  F2FP.F16.F32.PACK_AB R9, R101, R100 ;  /* 0x000000646509723e */ /* 0x000fe400000000ff */
[----:B------:R-:W-:-:S02]  /*8390*/  F2FP.F16.F32.PACK_AB R10, R93, R92 ;  /* 0x0000005c5d0a723e */ /* 0x000fc400000000ff */
[----:B------:R-:W-:Y:S02]  /*83a0*/  F2FP.F16.F32.PACK_AB R11, R103, R102 ;  /* 0x00000066670b723e */ /* 0x000fe400000000ff */
[----:B------:R-:W-:Y:S02]  /*83b0*/  MOV R104, R26 ;  /* 0x0000001a00687202 */ /* 0x000fe40000000f00 */
[----:B--2---:R-:W-:Y:S01]  /*83c0*/  F2FP.F16.F32.PACK_AB R12, R41, R40 ;  /* 0x00000028290c723e */ /* 0x004fe200000000ff */
[----:B------:R2:W-:Y:S01]  /*83d0*/  STSM.16.M88.4 [R105], R8 ;  /* 0x0000000869007844 */ /* 0x0005e20000000200 */
[----:B------:R-:W-:Y:S02]  /*83e0*/  F2FP.F16.F32.PACK_AB R13, R43, R42 ;  /* 0x0000002a2b0d723e */ /* 0x000fe400000000ff */
[----:B------:R-:W-:Y:S02]  /*83f0*/  F2FP.F16.F32.PACK_AB R14, R45, R44 ;  /* 0x0000002c2d0e723e */ /* 0x000fe400000000ff */
[----:B------:R-:W-:-:S02]  /*8400*/  F2FP.F16.F32.PACK_AB R15, R47, R46 ;  /* 0x0000002e2f0f723e */ /* 0x000fc400000000ff */
[----:B------:R-:W-:Y:S02]  /*8410*/  MOV R4, R30 ;  /* 0x0000001e00047202 */ /* 0x000fe40000000f00 */
[----:B------:R-:W-:Y:S01]  /*8420*/  MOV R39, R28 ;  /* 0x0000001c00277202 */ /* 0x000fe20000000f00 */
[----:B------:R3:W-:Y:S01]  /*8430*/  STSM.16.M88.4 [R37], R12 ;  /* 0x0000000c25007844 */ /* 0x0007e20000000200 */
[----:B------:R-:W-:Y:S02]  /*8440*/  F2FP.F16.F32.PACK_AB R24, R49, R48 ;  /* 0x000000303118723e */ /* 0x000fe400000000ff */
[----:B------:R-:W-:Y:S02]  /*8450*/  F2FP.F16.F32.PACK_AB R25, R51, R50 ;  /* 0x000000323319723e */ /* 0x000fe400000000ff */
[----:B------:R-:W-:Y:S01]  /*8460*/  F2FP.F16.F32.PACK_AB R26, R53, R52 ;  /* 0x00000034351a723e */ /* 0x000fe200000000ff */
[----:B--2---:R-:W-:Y:S01]  /*8470*/  IMAD.MOV.U32 R105, RZ, RZ, RZ ;  /* 0x000000ffff697224 */ /* 0x004fe200078e00ff */
[----:B------:R-:W-:-:S02]  /*8480*/  F2FP.F16.F32.PACK_AB R27, R55, R54 ;  /* 0x00000036371b723e */ /* 0x000fc400000000ff */
[----:B------:R-:W-:Y:S02]  /*8490*/  F2FP.F16.F32.PACK_AB R28, R57, R56 ;  /* 0x00000038391c723e */ /* 0x000fe400000000ff */
[----:B------:R-:W-:Y:S01]  /*84a0*/  F2FP.F16.F32.PACK_AB R29, R59, R58 ;  /* 0x0000003a3b1d723e */ /* 0x000fe200000000ff */
[----:B------:R2:W-:Y:S01]  /*84b0*/  STSM.16.M88.4 [R38], R24 ;  /* 0x0000001826007844 */ /* 0x0005e20000000200 */
[----:B------:R-:W-:Y:S02]  /*84c0*/  F2FP.F16.F32.PACK_AB R30, R61, R60 ;  /* 0x0000003c3d1e723e */ /* 0x000fe400000000ff */
[----:B------:R-:W-:Y:S02]  /*84d0*/  F2FP.F16.F32.PACK_AB R31, R63, R62 ;  /* 0x0000003e3f1f723e */ /* 0x000fe400000000ff */
[----:B------:R-:W-:Y:S02]  /*84e0*/  MOV R108, R32 ;  /* 0x00000020006c7202 */ /* 0x000fe40000000f00 */
[----:B------:R-:W-:Y:S01]  /*84f0*/  F2FP.F16.F32.PACK_AB R32, R65, R64 ;  /* 0x000000404120723e */ /* 0x000fe200000000ff */
[----:B------:R4:W-:Y:S01]  /*8500*/  STSM.16.M88.4 [R39], R28 ;  /* 0x0000001c27007844 */ /* 0x0009e20000000200 */
[----:B------:R-:W-:-:S02]  /*8510*/  F2FP.F16.F32.PACK_AB R33, R67, R66 ;  /* 0x000000424321723e */ /* 0x000fc400000000ff */
[----:B------:R-:W-:Y:S02]  /*8520*/  F2FP.F16.F32.PACK_AB R34, R69, R68 ;  /* 0x000000444522723e */ /* 0x000fe400000000ff */
[----:B------:R-:W-:Y:S02]  /*8530*/  F2FP.F16.F32.PACK_AB R35, R71, R70 ;  /* 0x000000464723723e */ /* 0x000fe400000000ff */
[----:B---3--:R-:W-:Y:S02]  /*8540*/  F2FP.F16.F32.PACK_AB R37, R75, R74 ;  /* 0x0000004a4b25723e */ /* 0x008fe400000000ff */
[----:B--2---:R-:W-:Y:S01]  /*8550*/  F2FP.F16.F32.PACK_AB R38, R77, R76 ;  /* 0x0000004c4d26723e */ /* 0x004fe200000000ff */
[----:B------:R-:W-:Y:S01]  /*8560*/  STSM.16.M88.4 [R108], R32 ;  /* 0x000000206c007844 */ /* 0x000fe20000000200 */
[----:B------:R-:W-:Y:S02]  /*8570*/  F2FP.F16.F32.PACK_AB R8, R81, R80 ;  /* 0x000000505108723e */ /* 0x000fe400000000ff */
[----:B------:R-:W-:-:S02]  /*8580*/  F2FP.F16.F32.PACK_AB R9, R83, R82 ;  /* 0x000000525309723e */ /* 0x000fc400000000ff */
[----:B------:R-:W-:Y:S02]  /*8590*/  F2FP.F16.F32.PACK_AB R10, R85, R84 ;  /* 0x00000054550a723e */ /* 0x000fe400000000ff */
[----:B----4-:R-:W-:Y:S02]  /*85a0*/  F2FP.F16.F32.PACK_AB R39, R79, R78 ;  /* 0x0000004e4f27723e */ /* 0x010fe400000000ff */
[----:B------:R-:W-:Y:S02]  /*85b0*/  F2FP.F16.F32.PACK_AB R11, R87, R86 ;  /* 0x00000056570b723e */ /* 0x000fe400000000ff */
[----:B-1----:R-:W-:Y:S01]  /*85c0*/  ISETP.NE.U32.AND P0, PT, R106, RZ, PT ;  /* 0x000000ff6a00720c */ /* 0x002fe20003f05070 */
[----:B------:R1:W-:Y:S01]  /*85d0*/  STSM.16.M88.4 [R104], R36 ;  /* 0x0000002468007844 */ /* 0x0003e20000000200 */
[----:B------:R-:W-:Y:S02]  /*85e0*/  IADD3 R12, P1, R109, R106, RZ ;  /* 0x0000006a6d0c7210 */ /* 0x000fe40007f3e0ff */
[----:B------:R-:W-:Y:S01]  /*85f0*/  ISETP.NE.AND.EX P0, PT, R107, RZ, PT, P0 ;  /* 0x000000ff6b00720c */ /* 0x000fe20003f05300 */
[----:B------:R2:W-:Y:S02]  /*8600*/  STSM.16.M88.4 [R4], R8 ;  /* 0x0000000804007844 */ /* 0x0005e40000000200 */
[----:B------:R-:W-:Y:S01]  /*8610*/  IMAD.X R13, R110, 0x1, R107, P1 ;  /* 0x000000016e0d7824 */ /* 0x000fe200008e066b */
[----:B------:R-:W-:Y:S08]  /*8620*/  BAR.SYNC.DEFER_BLOCKING 0x1, 0x100 ;  /* 0x0044000000007b1d */ /* 0x000ff00000010000 */
[----:B-1----:R-:W1:Y:S08]  /*8630*/  LDC R104, c[0x0][0xbe8] ;  /* 0x0002fa00ff687b82 */ /* 0x002e700000000800 */
[----:B--2---:R-:W2:Y:S01]  /*8640*/  LDC R9, c[0x0][0xad4] ;  /* 0x0002b500ff097b82 */ /* 0x004ea20000000800 */
[----:B------:R-:W3:Y:S01]  /*8650*/  @P0 LDG.E R105, desc[UR40][R12.64] ;  /* 0x000000280c690981 */ /* 0x000ee2000c1e1900 */
[----:B------:R-:W-:-:S04]  /*8660*/  ISETP.NE.U32.AND P1, PT, RZ, UR4, PT ;  /* 0x00000004ff007c0c */ /* 0x000fc8000bf25070 */
[----:B------:R-:W-:Y:S01]  /*8670*/  ISETP.NE.AND.EX P1, PT, RZ, UR5, PT, P1 ;  /* 0x00000005ff007c0c */ /* 0x000fe2000bf25310 */
[----:B------:R-:W-:-:S12]  /*8680*/  IMAD.MOV.U32 R28, RZ, RZ, 0x9b8 ;  /* 0x000009b8ff1c7424 */ /* 0x000fd800078e00ff */
[----:B------:R-:W-:Y:S01]  /*8690*/  @P1 IADD3 R14, P2, R109, UR4, RZ ;  /* 0x000000046d0e1c10 */ /* 0x000fe2000ff5e0ff */
[----:B------:R-:W-:Y:S01]  /*86a0*/  ULDC UR4, c[0x0][0xa88] ;  /* 0x0002a20000047ab9 */ /* 0x000fe20000000800 */
[----:B-1----:R-:W-:Y:S01]  /*86b0*/  ISETP.NE.AND P4, PT, R104, 0x1, PT ;  /* 0x000000016800780c */ /* 0x002fe20003f85270 */
[----:B------:R-:W-:Y:S01]  /*86c0*/  IMAD.U32 R29, RZ, RZ, UR4 ;  /* 0x00000004ff1d7e24 */ /* 0x000fe2000f8e00ff */
[----:B------:R-:W-:Y:S02]  /*86d0*/  @P1 IADD3.X R15, R110, UR5, RZ, P2, !PT ;  /* 0x000000056e0f1c10 */ /* 0x000fe400097fe4ff */
[----:B------:R-:W-:-:S03]  /*86e0*/  ISETP.NE.AND P2, PT, R186, RZ, PT ;  /* 0x000000ffba00720c */ /* 0x000fc60003f45270 */
[----:B------:R1:W5:Y:S01]  /*86f0*/  @P1 LDG.E R29, desc[UR40][R14.64] ;  /* 0x000000280e1d1981 */ /* 0x000362000c1e1900 */
[----:B--2---:R-:W-:Y:S01]  /*8700*/  SEL R9, R186, R9, P2 ;  /* 0x00000009ba097207 */ /* 0x004fe20001000000 */
[----:B------:R-:W-:Y:S01]  /*8710*/  IMAD R39, R187, 0x80, R226 ;  /* 0x00000080bb277824 */ /* 0x000fe200078e02e2 */
[----:B------:R-:W-:Y:S02]  /*8720*/  ISETP.NE.U32.AND P2, PT, R106, RZ, PT ;  /* 0x000000ff6a00720c */ /* 0x000fe40003f45070 */
[----:B------:R-:W-:Y:S01]  /*8730*/  ISETP.GT.AND P3, PT, R9, 0x1, PT ;  /* 0x000000010900780c */ /* 0x000fe20003f64270 */
[----:B------:R-:W2:Y:S01]  /*8740*/  @P4 LDC R30, c[0x0][0xbec] ;  /* 0x0002fb00ff1e4b82 */ /* 0x000ea20000000800 */
[----:B------:R-:W-:Y:S02]  /*8750*/  ISETP.NE.AND.EX P2, PT, R107, RZ, PT, P2 ;  /* 0x000000ff6b00720c */ /* 0x000fe40003f45320 */
[----:B------:R-:W-:Y:S02]  /*8760*/  SEL R28, R28, 0x978, P3 ;  /* 0x000009781c1c7807 */ /* 0x000fe40001800000 */
[----:B------:R-:W-:-:S02]  /*8770*/  SEL R23, R23, RZ, !P2 ;  /* 0x000000ff17177207 */ /* 0x000fc40005000000 */
[----:B------:R-:W-:Y:S01]  /*8780*/  SEL R27, R188, RZ, !P2 ;  /* 0x000000ffbc1b7207 */ /* 0x000fe20005000000 */
[----:B------:R-:W4:Y:S01]  /*8790*/  LDC.64 R24, c[0x0][R28+0x220] ;  /* 0x000088001c187b82 */ /* 0x000f220000000a00 */
[----:B------:R-:W-:-:S07]  /*87a0*/  SEL R31, R204, RZ, P3 ;  /* 0x000000ffcc1f7207 */ /* 0x000fce0001800000 */
[----:B------:R-:W0:Y:S08]  /*87b0*/  LDC.64 R10, c[0x0][R28+0x218] ;  /* 0x000086001c0a7b82 */ /* 0x000e300000000a00 */
[----:B------:R-:W2:Y:S08]  /*87c0*/  @P4 LDC R37, c[0x0][0xbf0] ;  /* 0x0002fc00ff254b82 */ /* 0x000eb00000000800 */
[----:B------:R-:W2:Y:S01]  /*87d0*/  LDC.64 R8, c[0x0][0xba8] ;  /* 0x0002ea00ff087b82 */ /* 0x000ea20000000a00 */
[----:B----4-:R-:W-:-:S04]  /*87e0*/  IMAD R4, R25, R23, RZ ;  /* 0x0000001719047224 */ /* 0x010fc800078e02ff */
[C---:B------:R-:W-:Y:S02]  /*87f0*/  IMAD R35, R24.reuse, R27, R4 ;  /* 0x0000001b18237224 */ /* 0x040fe400078e0204 */
[----:B------:R-:W-:Y:S01]  /*8800*/  IMAD.WIDE.U32 R24, R24, R23, RZ ;  /* 0x0000001718187225 */ /* 0x000fe200078e00ff */
[----:B-1----:R-:W1:Y:S03]  /*8810*/  LDC.64 R14, c[0x0][R28+0x228] ;  /* 0x00008a001c0e7b82 */ /* 0x002e660000000a00 */
[-C--:B0-----:R-:W-:Y:S02]  /*8820*/  IMAD R33, R11, R185.reuse, RZ ;  /* 0x000000b90b217224 */ /* 0x081fe400078e02ff */
[----:B------:R-:W-:-:S03]  /*8830*/  IMAD.WIDE.U32 R26, R10, R185, RZ ;  /* 0x000000b90a1a7225 */ /* 0x000fc600078e00ff */
[----:B------:R-:W0:Y:S01]  /*8840*/  LDC.64 R10, c[0x0][R28+0x210] ;  /* 0x000084001c0a7b82 */ /* 0x000e220000000a00 */
[----:B--2---:R-:W-:-:S04]  /*8850*/  @P4 IMAD.HI.U32 R4, R39, R30, RZ ;  /* 0x0000001e27044227 */ /* 0x004fc800078e00ff */
[----:B------:R-:W-:Y:S02]  /*8860*/  IMAD.IADD R35, R25, 0x1, R35 ;  /* 0x0000000119237824 */ /* 0x000fe400078e0223 */
[----:B------:R-:W-:Y:S01]  /*8870*/  IMAD.MOV.U32 R25, RZ, RZ, R39 ;  /* 0x000000ffff197224 */ /* 0x000fe200078e0027 */
[----:B------:R-:W-:Y:S01]  /*8880*/  @P4 SHF.R.U32.HI R25, RZ, R37, R4 ;  /* 0x00000025ff194219 */ /* 0x000fe20000011604 */
[----:B------:R-:W-:Y:S01]  /*8890*/  IMAD.IADD R27, R27, 0x1, R33 ;  /* 0x000000011b1b7824 */ /* 0x000fe200078e0221 */
[----:B------:R-:W2:Y:S02]  /*88a0*/  @!P3 LDC R8, c[0x0][0xb50] ;  /* 0x0002d400ff08bb82 */ /* 0x000ea40000000800 */
[----:B------:R-:W-:Y:S01]  /*88b0*/  SHF.R.S32.HI R4, RZ, 0x1f, R25 ;  /* 0x0000001fff047819 */ /* 0x000fe20000011419 */
[-C--:B-1----:R-:W-:Y:S02]  /*88c0*/  IMAD R33, R15, R31.reuse, RZ ;  /* 0x0000001f0f217224 */ /* 0x082fe400078e02ff */
[----:B------:R-:W-:-:S03]  /*88d0*/  IMAD.WIDE.U32 R14, R14, R31, RZ ;  /* 0x0000001f0e0e7225 */ /* 0x000fc600078e00ff */
[----:B------:R-:W1:Y:S01]  /*88e0*/  @!P3 LDC R9, c[0x0][0xb54] ;  /* 0x0002d500ff09bb82 */ /* 0x000e620000000800 */
[----:B------:R-:W-:Y:S02]  /*88f0*/  IMAD.MOV R31, RZ, RZ, -R25 ;  /* 0x000000ffff1f7224 */ /* 0x000fe400078e0a19 */
[----:B------:R-:W-:Y:S01]  /*8900*/  IMAD.IADD R33, R15, 0x1, R33 ;  /* 0x000000010f217824 */ /* 0x000fe200078e0221 */
[--C-:B---3--:R-:W-:Y:S02]  /*8910*/  IADD3 R24, P2, P5, R24, R26, R105.reuse ;  /* 0x0000001a18187210 */ /* 0x108fe40007d5e069 */
[----:B------:R-:W-:-:S04]  /*8920*/  SHF.R.S32.HI R106, RZ, 0x1f, R105 ;  /* 0x0000001fff6a7819 */ /* 0x000fc80000011469 */
[----:B------:R-:W-:Y:S02]  /*8930*/  IADD3.X R27, R35, R27, R106, P2, P5 ;  /* 0x0000001b231b7210 */ /* 0x000fe400017ea46a */
[----:B------:R-:W-:Y:S01]  /*8940*/  IADD3 R14, P2, P5, R25, R24, R14 ;  /* 0x00000018190e7210 */ /* 0x000fe20007d5e00e */
[----:B------:R-:W-:-:S03]  /*8950*/  IMAD R25, R104, R31, R39 ;  /* 0x0000001f68197224 */ /* 0x000fc600078e0227 */
[----:B------:R-:W-:Y:S01]  /*8960*/  IADD3.X R15, R4, R27, R33, P2, P5 ;  /* 0x0000001b040f7210 */ /* 0x000fe200017ea421 */
[----:B0-----:R-:W-:Y:S01]  /*8970*/  IMAD R4, R11, R25, RZ ;  /* 0x000000190b047224 */ /* 0x001fe200078e02ff */
[----:B------:R-:W-:-:S05]  /*8980*/  SHF.R.S32.HI R27, RZ, 0x1f, R25 ;  /* 0x0000001fff1b7819 */ /* 0x000fca0000011419 */
[C---:B------:R-:W-:Y:S02]  /*8990*/  IMAD R27, R10.reuse, R27, R4 ;  /* 0x0000001b0a1b7224 */ /* 0x040fe400078e0204 */
[----:B------:R-:W-:-:S04]  /*89a0*/  IMAD.WIDE.U32 R10, R10, R25, R14 ;  /* 0x000000190a0a7225 */ /* 0x000fc800078e000e */
[----:B------:R-:W-:Y:S01]  /*89b0*/  IMAD.IADD R4, R11, 0x1, R27 ;  /* 0x000000010b047824 */ /* 0x000fe200078e021b */
[----:B--2---:R-:W-:-:S04]  /*89c0*/  LEA R14, P2, R10, R8, 0x2 ;  /* 0x000000080a0e7211 */ /* 0x004fc800078410ff */
[----:B-1----:R-:W-:Y:S01]  /*89d0*/  LEA.HI.X R15, R10, R9, R4, 0x2, P2 ;  /* 0x000000090a0f7211 */ /* 0x002fe200010f1404 */
[----:B------:R-:W-:Y:S08]  /*89e0*/  @P1 BRA `(.L_x_199) ;  /* 0x0000000000101947 */ /* 0x000ff00003800000 */
[----:B------:R-:W-:Y:S05]  /*89f0*/  @!P0 BRA `(.L_x_199) ;  /* 0x00000000000c8947 */ /* 0x000fea0003800000 */
[----:B------:R-:W2:Y:S04]  /*8a00*/  LDG.E R4, desc[UR40][R12.64] ;  /* 0x000000280c047981 */ /* 0x000ea8000c1e1900 */
[----:B-----5:R-:W2:Y:S02]  /*8a10*/  LDG.E R29, desc[UR40][R12.64+0x4] ;  /* 0x000004280c1d7981 */ /* 0x020ea4000c1e1900 */
[----:B--2---:R-:W-:-:S07]  /*8a20*/  IMAD.IADD R29, R29, 0x1, -R4 ;  /* 0x000000011d1d7824 */ /* 0x004fce00078e0a04 */
.L_x_199:
[----:B------:R-:W-:Y:S01]  /*8a30*/  SHFL.IDX PT, R8, R14, RZ, 0x1c1f ;  /* 0x001c1fff0e087589 */ /* 0x000fe200000e0000 */
[----:B------:R-:W-:Y:S01]  /*8a40*/  IMAD R25, R187, 0x80, R225 ;  /* 0x00000080bb197824 */ /* 0x000fe200078e02e1 */
[----:B------:R-:W-:Y:S01]  /*8a50*/  LOP3.LUT P0, RZ, R208, 0x3, RZ, 0xc0, !PT ;  /* 0x00000003d0ff7812 */ /* 0x000fe2000780c0ff */
[----:B-----5:R-:W-:Y:S01]  /*8a60*/  IMAD R4, R29, R104, RZ ;  /* 0x000000681d047224 */ /* 0x020fe200078e02ff */
[----:B------:R-:W0:Y:S02]  /*8a70*/  SHFL.IDX PT, R9, R15, RZ, 0x1c1f ;  /* 0x001c1fff0f097589 */ /* 0x000e2400000e0000 */
[C---:B------:R-:W-:Y:S02]  /*8a80*/  IADD3 R29, R25.reuse, 0x8, RZ ;  /* 0x00000008191d7810 */ /* 0x040fe40007ffe0ff */
[----:B------:R-:W-:Y:S01]  /*8a90*/  SHFL.IDX PT, R10, R14, 0x1, 0x1c1f ;  /* 0x003c1f000e0a7f89 */ /* 0x000fe200000e0000 */
[-C--:B------:R-:W-:Y:S02]  /*8aa0*/  ISETP.GE.OR P1, PT, R25, R4.reuse, P0 ;  /* 0x000000041900720c */ /* 0x080fe40000726670 */
[----:B------:R-:W-:Y:S01]  /*8ab0*/  ISETP.GE.OR P0, PT, R29, R4, P0 ;  /* 0x000000041d00720c */ /* 0x000fe20000706670 */
[----:B------:R-:W1:Y:S10]  /*8ac0*/  SHFL.IDX PT, R11, R15, 0x1, 0x1c1f ;  /* 0x003c1f000f0b7f89 */ /* 0x000e7400000e0000 */
[----:B0-----:R0:W-:Y:S04]  /*8ad0*/  @!P1 ST.E desc[UR40][R8.64], R0 ;  /* 0x0000000008009985 */ /* 0x0011e8000c101928 */
[----:B-1----:R0:W-:Y:S01]  /*8ae0*/  @!P0 ST.E desc[UR40][R10.64], R3 ;  /* 0x000000030a008985 */ /* 0x0021e2000c101928 */
[----:B------:R-:W-:Y:S05]  /*8af0*/  @P3 BRA `(.L_x_200) ;  /* 0x00000008007c3947 */ /* 0x000fea0003800000 */
[----:B0-----:R-:W-:Y:S01]  /*8b00*/  IMAD R3, R206, 0x40, R18 ;  /* 0x00000040ce037824 */ /* 0x001fe200078e0212 */
[----:B------:R-:W0:Y:S01]  /*8b10*/  @P4 LDC R49, c[0x0][0xbec] ;  /* 0x0002fb00ff314b82 */ /* 0x000e220000000800 */
[----:B------:R-:W-:Y:S02]  /*8b20*/  ULDC.64 UR4, c[0x0][0xaa0] ;  /* 0x0002a80000047ab9 */ /* 0x000fe40000000a00 */
[----:B------:R-:W-:-:S03]  /*8b30*/  IMAD.WIDE R94, R3, 0x2, R94 ;  /* 0x00000002035e7825 */ /* 0x000fc600078e025e */
[----:B------:R-:W-:Y:S02]  /*8b40*/  IADD3 R13, P6, R94, 0x1000, RZ ;  /* 0x000010005e0d7810 */ /* 0x000fe40007fde0ff */
[----:B------:R-:W1:Y:S01]  /*8b50*/  @P4 LDC R51, c[0x0][0xbf0] ;  /* 0x0002fc00ff334b82 */ /* 0x000e620000000800 */
[----:B------:R-:W-:Y:S01]  /*8b60*/  IMAD R106, R106, UR4, RZ ;  /* 0x000000046a6a7c24 */ /* 0x000fe2000f8e02ff */
[C---:B------:R-:W-:Y:S02]  /*8b70*/  IADD3 R25, P5, R94.reuse, 0x2000, RZ ;  /* 0x000020005e197810 */ /* 0x040fe40007fbe0ff */
[----:B------:R-:W-:Y:S01]  /*8b80*/  LOP3.LUT R12, R13, 0x380, RZ, 0xc0, !PT ;  /* 0x000003800d0c7812 */ /* 0x000fe200078ec0ff */
[----:B------:R-:W-:Y:S01]  /*8b90*/  IMAD.WIDE.U32 R20, R105, UR4, RZ ;  /* 0x0000000469147c25 */ /* 0x000fe2000f8e00ff */
[----:B------:R-:W-:Y:S02]  /*8ba0*/  IADD3 R29, P3, R94, 0x3000, RZ ;  /* 0x000030005e1d7810 */ /* 0x000fe40007f7e0ff */
[----:B------:R-:W-:-:S02]  /*8bb0*/  SHF.R.U64 R12, R12, 0x3, RZ ;  /* 0x000000030c0c7819 */ /* 0x000fc400000012ff */
[----:B------:R-:W-:Y:S02]  /*8bc0*/  IADD3 R33, P2, R94, 0x4000, RZ ;  /* 0x000040005e217810 */ /* 0x000fe40007f5e0ff */
[----:B------:R-:W-:Y:S01]  /*8bd0*/  LOP3.LUT R12, R12, R13, RZ, 0x3c, !PT ;  /* 0x0000000d0c0c7212 */ /* 0x000fe200078e3cff */
[--C-:B------:R-:W-:Y:S01]  /*8be0*/  IMAD.X R13, RZ, RZ, R95.reuse, P6 ;  /* 0x000000ffff0d7224 */ /* 0x100fe200030e065f */
[C---:B------:R-:W-:Y:S02]  /*8bf0*/  IADD3 R3, P6, R94.reuse, 0x7000, RZ ;  /* 0x000070005e037810 */ /* 0x040fe40007fde0ff */
[C---:B------:R-:W-:Y:S02]  /*8c00*/  IADD3 R37, P1, R94.reuse, 0x5000, RZ ;  /* 0x000050005e257810 */ /* 0x040fe40007f3e0ff */
[----:B------:R-:W-:Y:S01]  /*8c10*/  LOP3.LUT R0, R3, 0x380, RZ, 0xc0, !PT ;  /* 0x0000038003007812 */ /* 0x000fe200078ec0ff */
[----:B------:R-:W-:Y:S01]  /*8c20*/  IMAD.X R45, RZ, RZ, R95, P6 ;  /* 0x000000ffff2d7224 */ /* 0x000fe200030e065f */
[----:B------:R-:W-:Y:S01]  /*8c30*/  IADD3 R41, P0, R94, 0x6000, RZ ;  /* 0x000060005e297810 */ /* 0x000fe20007f1e0ff */
[----:B------:R-:W5:Y:S01]  /*8c40*/  LD.E.128 R12, desc[UR40][R12.64] ;  /* 0x000000280c0c7980 */ /* 0x000f62000c101d00 */
[----:B------:R-:W-:-:S02]  /*8c50*/  SHF.R.U64 R0, R0, 0x3, RZ ;  /* 0x0000000300007819 */ /* 0x000fc400000012ff */
[----:B------:R-:W-:Y:S02]  /*8c60*/  SHF.R.S32.HI R48, RZ, 0x1f, R23 ;  /* 0x0000001fff307819 */ /* 0x000fe40000011417 */
[----:B------:R-:W-:Y:S01]  /*8c70*/  LOP3.LUT R44, R0, R3, RZ, 0x3c, !PT ;  /* 0x00000003002c7212 */ /* 0x000fe200078e3cff */
[----:B------:R-:W-:Y:S01]  /*8c80*/  IMAD R3, R105, UR5, R106 ;  /* 0x0000000569037c24 */ /* 0x000fe2000f8e026a */
[----:B------:R-:W-:Y:S01]  /*8c90*/  ULDC.64 UR4, c[0x0][0xae8] ;  /* 0x0002ba0000047ab9 */ /* 0x000fe20000000a00 */
[----:B------:R-:W-:Y:S01]  /*8ca0*/  IMAD R0, R184, 0x20, R206 ;  /* 0x00000020b8007824 */ /* 0x000fe200078e02ce */
[----:B------:R-:W-:Y:S01]  /*8cb0*/  LOP3.LUT R24, R25, 0x380, RZ, 0xc0, !PT ;  /* 0x0000038019187812 */ /* 0x000fe200078ec0ff */
[----:B------:R-:W-:Y:S01]  /*8cc0*/  IMAD.IADD R21, R21, 0x1, R3 ;  /* 0x0000000115157824 */ /* 0x000fe200078e0203 */
[----:B------:R-:W-:Y:S01]  /*8cd0*/  LOP3.LUT R28, R29, 0x380, RZ, 0xc0, !PT ;  /* 0x000003801d1c7812 */ /* 0x000fe200078ec0ff */
[----:B------:R-:W-:Y:S01]  /*8ce0*/  IMAD R50, R187, 0x80, R0 ;  /* 0x00000080bb327824 */ /* 0x000fe200078e0200 */
[----:B------:R-:W-:Y:S01]  /*8cf0*/  LOP3.LUT R32, R33, 0x380, RZ, 0xc0, !PT ;  /* 0x0000038021207812 */ /* 0x000fe200078ec0ff */
[----:B------:R-:W-:Y:S01]  /*8d00*/  IMAD.WIDE.U32 R20, R185, UR4, R20 ;  /* 0x00000004b9147c25 */ /* 0x000fe2000f8e0014 */
[----:B------:R-:W-:Y:S01]  /*8d10*/  LOP3.LUT R36, R37, 0x380, RZ, 0xc0, !PT ;  /* 0x0000038025247812 */ /* 0x000fe200078ec0ff */
[----:B------:R-:W5:Y:S01]  /*8d20*/  LD.E.128 R44, desc[UR40][R44.64] ;  /* 0x000000282c2c7980 */ /* 0x000f62000c101d00 */
[----:B------:R-:W-:Y:S01]  /*8d30*/  LOP3.LUT R40, R41, 0x380, RZ, 0xc0, !PT ;  /* 0x0000038029287812 */ /* 0x000fe200078ec0ff */
[----:B0-----:R-:W-:Y:S01]  /*8d40*/  @P4 IMAD.HI.U32 R0, R50, R49, RZ ;  /* 0x0000003132004227 */ /* 0x001fe200078e00ff */
[----:B------:R-:W-:-:S02]  /*8d50*/  LOP3.LUT R9, R94, 0x380, RZ, 0xc0, !PT ;  /* 0x000003805e097812 */ /* 0x000fc400078ec0ff */
[----:B------:R-:W-:Y:S01]  /*8d60*/  SHF.R.U64 R24, R24, 0x3, RZ ;  /* 0x0000000318187819 */ /* 0x000fe200000012ff */
[----:B------:R-:W-:Y:S01]  /*8d70*/  IMAD R21, R185, UR5, R21 ;  /* 0x00000005b9157c24 */ /* 0x000fe2000f8e0215 */
[----:B------:R-:W-:Y:S01]  /*8d80*/  ULDC.64 UR4, c[0x0][0xaf0] ;  /* 0x0002bc0000047ab9 */ /* 0x000fe20000000a00 */
[----:B------:R-:W-:Y:S01]  /*8d90*/  IMAD.MOV.U32 R3, RZ, RZ, R50 ;  /* 0x000000ffff037224 */ /* 0x000fe200078e0032 */
[----:B-1----:R-:W-:Y:S01]  /*8da0*/  @P4 SHF.R.U32.HI R3, RZ, R51, R0 ;  /* 0x00000033ff034219 */ /* 0x002fe20000011600 */
[----:B------:R-:W-:Y:S01]  /*8db0*/  IMAD R48, R48, UR4, RZ ;  /* 0x0000000430307c24 */ /* 0x000fe2000f8e02ff */
[----:B------:R-:W-:Y:S02]  /*8dc0*/  SHF.R.U64 R28, R28, 0x3, RZ ;  /* 0x000000031c1c7819 */ /* 0x000fe400000012ff */
[----:B------:R-:W-:Y:S02]  /*8dd0*/  SHF.R.U64 R32, R32, 0x3, RZ ;  /* 0x0000000320207819 */ /* 0x000fe400000012ff */
[----:B------:R-:W-:-:S02]  /*8de0*/  SHF.R.U64 R36, R36, 0x3, RZ ;  /* 0x0000000324247819 */ /* 0x000fc400000012ff */
[----:B------:R-:W-:Y:S01]  /*8df0*/  SHF.R.U64 R40, R40, 0x3, RZ ;  /* 0x0000000328287819 */ /* 0x000fe200000012ff */
[----:B------:R-:W-:Y:S01]  /*8e00*/  IMAD R49, R23, UR5, R48 ;  /* 0x0000000517317c24 */ /* 0x000fe2000f8e0230 */
[----:B------:R-:W-:Y:S01]  /*8e10*/  SHF.R.U64 R9, R9, 0x3, RZ ;  /* 0x0000000309097819 */ /* 0x000fe200000012ff */
[----:B------:R-:W-:Y:S01]  /*8e20*/  IMAD.WIDE.U32 R20, R23, UR4, R20 ;  /* 0x0000000417147c25 */ /* 0x000fe2000f8e0014 */
[--C-:B------:R-:W-:Y:S01]  /*8e30*/  SHF.R.S32.HI R0, RZ, 0x1f, R3.reuse ;  /* 0x0000001fff007819 */ /* 0x100fe20000011403 */
[----:B------:R-:W-:Y:S01]  /*8e40*/  ULDC.64 UR4, c[0x0][0xae0] ;  /* 0x0002b80000047ab9 */ /* 0x000fe20000000a00 */
[----:B------:R-:W-:Y:S01]  /*8e50*/  LOP3.LUT R24, R24, R25, RZ, 0x3c, !PT ;  /* 0x0000001918187212 */ /* 0x000fe200078e3cff */
[----:B------:R-:W-:Y:S01]  /*8e60*/  IMAD.MOV R23, RZ, RZ, -R3 ;  /* 0x000000ffff177224 */ /* 0x000fe200078e0a03 */
[----:B------:R-:W-:Y:S01]  /*8e70*/  LOP3.LUT R28, R28, R29, RZ, 0x3c, !PT ;  /* 0x0000001d1c1c7212 */ /* 0x000fe200078e3cff */
[--C-:B------:R-:W-:Y:S01]  /*8e80*/  IMAD.X R25, RZ, RZ, R95.reuse, P5 ;  /* 0x000000ffff197224 */ /* 0x100fe200028e065f */
[----:B------:R-:W-:Y:S01]  /*8e90*/  LOP3.LUT R32, R32, R33, RZ, 0x3c, !PT ;  /* 0x0000002120207212 */ /* 0x000fe200078e3cff */
[--C-:B------:R-:W-:Y:S01]  /*8ea0*/  IMAD.X R29, RZ, RZ, R95.reuse, P3 ;  /* 0x000000ffff1d7224 */ /* 0x100fe200018e065f */
[----:B------:R-:W-:Y:S01]  /*8eb0*/  LOP3.LUT R36, R36, R37, RZ, 0x3c, !PT ;  /* 0x0000002524247212 */ /* 0x000fe200078e3cff */
[--C-:B------:R-:W-:Y:S01]  /*8ec0*/  IMAD.X R33, RZ, RZ, R95.reuse, P2 ;  /* 0x000000ffff217224 */ /* 0x100fe200010e065f */
[----:B------:R-:W-:Y:S01]  /*8ed0*/  LOP3.LUT R40, R40, R41, RZ, 0x3c, !PT ;  /* 0x0000002928287212 */ /* 0x000fe200078e3cff */
[--C-:B------:R-:W-:Y:S01]  /*8ee0*/  IMAD.X R37, RZ, RZ, R95.reuse, P1 ;  /* 0x000000ffff257224 */ /* 0x100fe200008e065f */
[----:B------:R-:W-:Y:S01]  /*8ef0*/  LOP3.LUT R94, R9, R94, RZ, 0x3c, !PT ;  /* 0x0000005e095e7212 */ /* 0x000fe200078e3cff */
[----:B------:R-:W-:Y:S01]  /*8f00*/  IMAD.X R41, RZ, RZ, R95, P0 ;  /* 0x000000ffff297224 */ /* 0x000fe200000e065f */
[----:B------:R-:W5:Y:S01]  /*8f10*/  LD.E.128 R24, desc[UR40][R24.64] ;  /* 0x0000002818187980 */ /* 0x000f62000c101d00 */
[----:B------:R-:W-:-:S02]  /*8f20*/  IMAD R0, R0, UR4, RZ ;  /* 0x0000000400007c24 */ /* 0x000fc4000f8e02ff */
[----:B------:R-:W-:Y:S01]  /*8f30*/  IMAD R23, R104, R23, R50 ;  /* 0x0000001768177224 */ /* 0x000fe200078e0232 */
[----:B------:R0:W5:Y:S01]  /*8f40*/  LD.E.128 R8, desc[UR40][R94.64] ;  /* 0x000000285e087980 */ /* 0x000162000c101d00 */
[----:B------:R-:W-:Y:S02]  /*8f50*/  IMAD.IADD R21, R21, 0x1, R49 ;  /* 0x0000000115157824 */ /* 0x000fe400078e0231 */
[----:B------:R-:W-:Y:S01]  /*8f60*/  IMAD R49, R3, UR5, R0 ;  /* 0x0000000503317c24 */ /* 0x000fe2000f8e0200 */
[----:B------:R-:W5:Y:S01]  /*8f70*/  LD.E.128 R28, desc[UR40][R28.64] ;  /* 0x000000281c1c7980 */ /* 0x000f62000c101d00 */
[----:B------:R-:W-:-:S03]  /*8f80*/  SHF.R.S32.HI R0, RZ, 0x1f, R23 ;  /* 0x0000001fff007819 */ /* 0x000fc60000011417 */
[----:B------:R-:W5:Y:S01]  /*8f90*/  LD.E.128 R32, desc[UR40][R32.64] ;  /* 0x0000002820207980 */ /* 0x000f62000c101d00 */
[----:B------:R-:W-:Y:S01]  /*8fa0*/  IMAD.WIDE.U32 R20, R3, UR4, R20 ;  /* 0x0000000403147c25 */ /* 0x000fe2000f8e0014 */
[----:B------:R-:W-:Y:S02]  /*8fb0*/  ULDC.64 UR4, c[0x0][0xad8] ;  /* 0x0002b60000047ab9 */ /* 0x000fe40000000a00 */
[----:B------:R-:W5:Y:S04]  /*8fc0*/  LD.E.128 R36, desc[UR40][R36.64] ;  /* 0x0000002824247980 */ /* 0x000f68000c101d00 */
[----:B------:R-:W5:Y:S01]  /*8fd0*/  LD.E.128 R40, desc[UR40][R40.64] ;  /* 0x0000002828287980 */ /* 0x000f62000c101d00 */
[----:B------:R-:W-:Y:S01]  /*8fe0*/  @!PT LDS RZ, [RZ] ;  /* 0x00000000fffff984 */ /* 0x000fe20000000800 */
[----:B------:R-:W-:Y:S01]  /*8ff0*/  @!PT LDS RZ, [RZ] ;  /* 0x00000000fffff984 */ /* 0x000fe20000000800 */
[----:B------:R-:W-:Y:S01]  /*9000*/  @!PT LDS RZ, [RZ] ;  /* 0x00000000fffff984 */ /* 0x000fe20000000800 */
[----:B------:R-:W-:Y:S01]  /*9010*/  @!PT LDS RZ, [RZ] ;  /* 0x00000000fffff984 */ /* 0x000fe20000000800 */
[----:B------:R1:W-:Y:S06]  /*9020*/  MEMBAR.ALL.CTA ;  /* 0x0000000000007992 */ /* 0x0003ec0000008000 */
[----:B-1----:R-:W1:Y:S01]  /*9030*/  FENCE.VIEW.ASYNC.S ;  /* 0x00000000000073c6 */ /* 0x002e620000000000 */
[----:B------:R-:W-:-:S02]  /*9040*/  IMAD.IADD R21, R21, 0x1, R49 ;  /* 0x0000000115157824 */ /* 0x000fc400078e0231 */
[----:B------:R-:W-:Y:S02]  /*9050*/  IMAD R0, R0, UR4, RZ ;  /* 0x0000000400007c24 */ /* 0x000fe4000f8e02ff */
[----:B------:R-:W-:Y:S02]  /*9060*/  IMAD R51, R187, 0x80, R206 ;  /* 0x00000080bb337824 */ /* 0x000fe400078e02ce */
[C---:B------:R-:W-:Y:S02]  /*9070*/  IMAD R49, R23.reuse, UR5, R0 ;  /* 0x0000000517317c24 */ /* 0x040fe4000f8e0200 */
[----:B------:R-:W-:Y:S01]  /*9080*/  IMAD.WIDE.U32 R20, R23, UR4, R20 ;  /* 0x0000000417147c25 */ /* 0x000fe2000f8e0014 */
[CC--:B------:R-:W-:Y:S01]  /*9090*/  ISETP.GE.AND P2, PT, R51.reuse, R4.reuse, PT ;  /* 0x000000043300720c */ /* 0x0c0fe20003f46270 */
[----:B------:R-:W-:Y:S01]  /*90a0*/  ULDC.64 UR4, c[0x0][0xa80] ;  /* 0x0002a00000047ab9 */ /* 0x000fe20000000a00 */
[----:B------:R-:W-:Y:S01]  /*90b0*/  IADD3 R3, R51, 0x20, RZ ;  /* 0x0000002033037810 */ /* 0x000fe20007ffe0ff */
[----:B------:R-:W-:Y:S01]  /*90c0*/  IMAD.IADD R21, R21, 0x1, R49 ;  /* 0x0000000115157824 */ /* 0x000fe200078e0231 */
[C---:B------:R-:W-:Y:S01]  /*90d0*/  LEA R0, P3, R20.reuse, UR4, 0x1 ;  /* 0x0000000414007c11 */ /* 0x040fe2000f8608ff */
[----:B------:R-:W-:Y:S01]  /*90e0*/  VIADD R17, R17, 0x34820 ;  /* 0x0003482011117836 */ /* 0x000fe20000000000 */
[----:B------:R-:W-:Y:S01]  /*90f0*/  ISETP.GE.AND P0, PT, R3, R4, PT ;  /* 0x000000040300720c */ /* 0x000fe20003f06270 */
[----:B------:R-:W-:Y:S01]  /*9100*/  VIADD R3, R51, 0x40 ;  /* 0x0000004033037836 */ /* 0x000fe20000000000 */
[----:B------:R-:W-:-:S02]  /*9110*/  LEA.HI.X R23, R20, UR5, R21, 0x1, P3 ;  /* 0x0000000514177c11 */ /* 0x000fc400098f0c15 */
[----:B------:R-:W-:Y:S01]  /*9120*/  PRMT R17, RZ, 0x654, R17 ;  /* 0x00000654ff117816 */ /* 0x000fe20000000011 */
[----:B-1----:R0:W1:Y:S01]  /*9130*/  SHFL.IDX PT, R49, R0, RZ, 0x181f ;  /* 0x00181fff00317589 */ /* 0x00206200000e0000 */
[----:B------:R-:W-:Y:S01]  /*9140*/  ISETP.GE.AND P1, PT, R3, R4, PT ;  /* 0x000000040300720c */ /* 0x000fe20003f26270 */
[----:B------:R-:W-:Y:S01]  /*9150*/  BSSY B1, `(.L_x_201) ;  /* 0x000000d000017945 */ /* 0x000fe20003800000 */
[----:B------:R0:W-:Y:S01]  /*9160*/  SYNCS.ARRIVE.TRANS64.RED.A1T0 RZ, [R17+URZ], RZ ;  /* 0x000000ff11ff79a7 */ /* 0x0001e2000810043f */
[----:B------:R0:W2:Y:S02]  /*9170*/  SHFL.IDX PT, R3, R23, RZ, 0x181f ;  /* 0x00181fff17037589 */ /* 0x0000a400000e0000 */
[----:B------:R-:W-:Y:S08]  /*9180*/  @P2 BRA `(.L_x_202) ;  /* 0x0000000000242947 */ /* 0x000ff00003800000 */
[----:B------:R-:W-:Y:S02]  /*9190*/  ULDC UR4, c[0x0][0xac8] ;  /* 0x0002b20000047ab9 */ /* 0x000fe40000000800 */
[----:B------:R-:W-:Y:S02]  /*91a0*/  ISETP.GE.AND P2, PT, R18, UR4, PT ;  /* 0x0000000412007c0c */ /* 0x000fe4000bf46270 */
[----:B------:R-:W-:-:S11]  /*91b0*/  ISETP.GE.AND P3, PT, R22, UR4, PT ;  /* 0x0000000416007c0c */ /* 0x000fd6000bf66270 */
[-C--:B-1----:R-:W-:Y:S02]  /*91c0*/  @!P2 LEA R20, P4, R18, R49.reuse, 0x1 ;  /* 0x000000311214a211 */ /* 0x082fe400078808ff */
[----:B------:R-:W-:Y:S02]  /*91d0*/  @!P3 LEA R48, P5, R22, R49, 0x1 ;  /* 0x000000311630b211 */ /* 0x000fe400078a08ff */
[-C--:B--2---:R-:W-:Y:S02]  /*91e0*/  @!P2 LEA.HI.X R21, R18, R3.reuse, R229, 0x1, P4 ;  /* 0x000000031215a211 */ /* 0x084fe400020f0ce5 */
[----:B------:R-:W-:-:S03]  /*91f0*/  @!P3 LEA.HI.X R49, R22, R3, R228, 0x1, P5 ;  /* 0x000000031631b211 */ /* 0x000fc600028f0ce4 */
[----:B-----5:R3:W-:Y:S04]  /*9200*/  @!P2 ST.E.128 desc[UR40][R20.64], R8 ;  /* 0x000000081400a985 */ /* 0x0207e8000c101d28 */
[----:B------:R3:W-:Y:S02]  /*9210*/  @!P3 ST.E.128 desc[UR40][R48.64], R32 ;  /* 0x000000203000b985 */ /* 0x0007e4000c101d28 */
.L_x_202:
[----:B------:R-:W-:Y:S05]  /*9220*/  BSYNC B1 ;  /* 0x0000000000017941 */ /* 0x000fea0003800000 */
.L_x_201:
[----:B--2---:R2:W4:Y:S01]  /*9230*/  SHFL.IDX PT, R3, R23, 0x1, 0x181f ;  /* 0x00381f0017037f89 */ /* 0x00452200000e0000 */
[----:B------:R-:W-:Y:S03]  /*9240*/  BSSY B1, `(.L_x_203) ;  /* 0x000000c000017945 */ /* 0x000fe60003800000 */
[----:B---3-5:R2:W3:Y:S01]  /*9250*/  SHFL.IDX PT, R11, R0, 0x1, 0x181f ;  /* 0x00381f00000b7f89 */ /* 0x0284e200000e0000 */
[----:B------:R-:W-:Y:S05]  /*9260*/  @P0 BRA `(.L_x_204) ;  /* 0x0000000000240947 */ /* 0x000fea0003800000 */
[----:B------:R-:W-:Y:S02]  /*9270*/  ULDC UR4, c[0x0][0xac8] ;  /* 0x0002b20000047ab9 */ /* 0x000fe40000000800 */
[----:B------:R-:W-:Y:S02]  /*9280*/  ISETP.GE.AND P3, PT, R18, UR4, PT ;  /* 0x0000000412007c0c */ /* 0x000fe4000bf66270 */
[----:B------:R-:W-:-:S11]  /*9290*/  ISETP.GE.AND P4, PT, R22, UR4, PT ;  /* 0x0000000416007c0c */ /* 0x000fd6000bf86270 */
[-C--:B---3--:R-:W-:Y:S02]  /*92a0*/  @!P3 LEA R8, P0, R18, R11.reuse, 0x1 ;  /* 0x0000000b1208b211 */ /* 0x088fe400078008ff */
[----:B------:R-:W-:Y:S02]  /*92b0*/  @!P4 LEA R10, P2, R22, R11, 0x1 ;  /* 0x0000000b160ac211 */ /* 0x000fe400078408ff */
[-C--:B----4-:R-:W-:Y:S02]  /*92c0*/  @!P3 LEA.HI.X R9, R18, R3.reuse, R229, 0x1, P0 ;  /* 0x000000031209b211 */ /* 0x090fe400000f0ce5 */
[----:B------:R-:W-:-:S03]  /*92d0*/  @!P4 LEA.HI.X R11, R22, R3, R228, 0x1, P2 ;  /* 0x00000003160bc211 */ /* 0x000fc600010f0ce4 */
[----:B------:R3:W-:Y:S04]  /*92e0*/  @!P3 ST.E.128 desc[UR40][R8.64], R12 ;  /* 0x0000000c0800b985 */ /* 0x0007e8000c101d28 */
[----:B------:R3:W-:Y:S02]  /*92f0*/  @!P4 ST.E.128 desc[UR40][R10.64], R36 ;  /* 0x000000240a00c985 */ /* 0x0007e4000c101d28 */
.L_x_204:
[----:B------:R-:W-:Y:S05]  /*9300*/  BSYNC B1 ;  /* 0x0000000000017941 */ /* 0x000fea0003800000 */
.L_x_203:
[----:B----4-:R4:W0:Y:S01]  /*9310*/  SHFL.IDX PT, R3, R23, 0x2, 0x181f ;  /* 0x00581f0017037f89 */ /* 0x01082200000e0000 */
[----:B------:R-:W-:Y:S03]  /*9320*/  BSSY B1, `(.L_x_205) ;  /* 0x000000c000017945 */ /* 0x000fe60003800000 */
[----:B---3--:R4:W3:Y:S01]  /*9330*/  SHFL.IDX PT, R11, R0, 0x2, 0x181f ;  /* 0x00581f00000b7f89 */ /* 0x0088e200000e0000 */
[----:B------:R-:W-:Y:S05]  /*9340*/  @P1 BRA `(.L_x_206) ;  /* 0x0000000000241947 */ /* 0x000fea0003800000 */
[----:B------:R-:W-:Y:S02]  /*9350*/  ULDC UR4, c[0x0][0xac8] ;  /* 0x0002b20000047ab9 */ /* 0x000fe40000000800 */
[----:B------:R-:W-:Y:S02]  /*9360*/  ISETP.GE.AND P2, PT, R18, UR4, PT ;  /* 0x0000000412007c0c */ /* 0x000fe4000bf46270 */
[----:B------:R-:W-:-:S11]  /*9370*/  ISETP.GE.AND P3, PT, R22, UR4, PT ;  /* 0x0000000416007c0c */ /* 0x000fd6000bf66270 */
[-C--:B---3--:R-:W-:Y:S02]  /*9380*/  @!P2 LEA R8, P0, R18, R11.reuse, 0x1 ;  /* 0x0000000b1208a211 */ /* 0x088fe400078008ff */
[----:B------:R-:W-:Y:S02]  /*9390*/  @!P3 LEA R10, P1, R22, R11, 0x1 ;  /* 0x0000000b160ab211 */ /* 0x000fe400078208ff */
[-C--:B0-----:R-:W-:Y:S02]  /*93a0*/  @!P2 LEA.HI.X R9, R18, R3.reuse, R229, 0x1, P0 ;  /* 0x000000031209a211 */ /* 0x081fe400000f0ce5 */
[----:B------:R-:W-:-:S03]  /*93b0*/  @!P3 LEA.HI.X R11, R22, R3, R228, 0x1, P1 ;  /* 0x00000003160bb211 */ /* 0x000fc600008f0ce4 */
[----:B------:R0:W-:Y:S04]  /*93c0*/  @!P2 ST.E.128 desc[UR40][R8.64], R24 ;  /* 0x000000180800a985 */ /* 0x0001e8000c101d28 */
[----:B------:R0:W-:Y:S02]  /*93d0*/  @!P3 ST.E.128 desc[UR40][R10.64], R40 ;  /* 0x000000280a00b985 */ /* 0x0001e4000c101d28 */
.L_x_206:
[----:B------:R-:W-:Y:S05]  /*93e0*/  BSYNC B1 ;  /* 0x0000000000017941 */ /* 0x000fea0003800000 */
.L_x_205:
[----:B0-----:R-:W-:Y:S01]  /*93f0*/  VIADD R3, R51, 0x60 ;  /* 0x0000006033037836 */ /* 0x001fe20000000000 */
[----:B--2-4-:R-:W0:Y:S04]  /*9400*/  SHFL.IDX PT, R23, R23, 0x3, 0x181f ;  /* 0x00781f0017177f89 */ /* 0x014e2800000e0000 */
[----:B------:R-:W-:Y:S01]  /*9410*/  ISETP.GE.AND P0, PT, R3, R4, PT ;  /* 0x000000040300720c */ /* 0x000fe20003f06270 */
[----:B---3--:R2:W3:-:S12]  /*9420*/  SHFL.IDX PT, R11, R0, 0x3, 0x181f ;  /* 0x00781f00000b7f89 */ /* 0x0084d800000e0000 */
[----:B--2---:R-:W-:Y:S05]  /*9430*/  @P0 BRA `(.L_x_207) ;  /* 0x0000001400e00947 */ /* 0x004fea0003800000 */
[----:B------:R-:W-:Y:S02]  /*9440*/  ULDC UR4, c[0x0][0xac8] ;  /* 0x0002b20000047ab9 */ /* 0x000fe40000000800 */
[----:B------:R-:W-:-:S13]  /*9450*/  ISETP.GE.AND P1, PT, R18, UR4, PT ;  /* 0x0000000412007c0c */ /* 0x000fda000bf26270 */
[----:B---3--:R-:W-:-:S04]  /*9460*/  @!P1 LEA R8, P0, R18, R11, 0x1 ;  /* 0x0000000b12089211 */ /* 0x008fc800078008ff */
[----:B0-----:R-:W-:Y:S02]  /*9470*/  @!P1 LEA.HI.X R9, R18, R23, R229, 0x1, P0 ;  /* 0x0000001712099211 */ /* 0x001fe400000f0ce5 */
[----:B------:R-:W-:-:S03]  /*9480*/  ISETP.GE.AND P0, PT, R22, UR4, PT ;  /* 0x0000000416007c0c */ /* 0x000fc6000bf06270 */
[----:B------:R0:W-:Y:S10]  /*9490*/  @!P1 ST.E.128 desc[UR40][R8.64], R28 ;  /* 0x0000001c08009985 */ /* 0x0001f4000c101d28 */
[----:B------:R-:W-:Y:S05]  /*94a0*/  @P0 BRA `(.L_x_207) ;  /* 0x0000001400c40947 */ /* 0x000fea0003800000 */
[----:B0-----:R-:W-:-:S04]  /*94b0*/  LEA R8, P0, R22, R11, 0x1 ;  /* 0x0000000b16087211 */ /* 0x001fc800078008ff */
[----:B------:R-:W-:-:S05]  /*94c0*/  LEA.HI.X R9, R22, R23, R228, 0x1, P0 ;  /* 0x0000001716097211 */ /* 0x000fca00000f0ce4 */
[----:B------:R0:W-:Y:S01]  /*94d0*/  ST.E.128 desc[UR40][R8.64], R44 ;  /* 0x0000002c08007985 */ /* 0x0001e2000c101d28 */
[----:B------:R-:W-:Y:S05]  /*94e0*/  BRA `(.L_x_207) ;  /* 0x0000001400b47947 */ /* 0x000fea0003800000 */
.L_x_200:
[----:B0-----:R-:W0:Y:S01]  /*94f0*/  @P4 LDC R10, c[0x0][0xbec] ;  /* 0x0002fb00ff0a4b82 */ /* 0x001e220000000800 */
[----:B------:R-:W-:Y:S01]  /*9500*/  ULDC.64 UR4, c[0x0][0xb08] ;  /* 0x0002c20000047ab9 */ /* 0x000fe20000000a00 */
[----:B------:R-:W-:Y:S01]  /*9510*/  SHF.R.S32.HI R0, RZ, 0x1f, R23 ;  /* 0x0000001fff007819 */ /* 0x000fe20000011417 */
[----:B------:R-:W-:Y:S01]  /*9520*/  IMAD R106, R106, UR4, RZ ;  /* 0x000000046a6a7c24 */ /* 0x000fe2000f8e02ff */
[----:B------:R-:W-:Y:S01]  /*9530*/  ULDC.64 UR6, c[0x0][0xb30] ;  /* 0x0002cc0000067ab9 */ /* 0x000fe20000000a00 */
[----:B------:R-:W-:Y:S01]  /*9540*/  IMAD.WIDE.U32 R8, R105, UR4, RZ ;  /* 0x0000000469087c25 */ /* 0x000fe2000f8e00ff */
[----:B------:R-:W-:Y:S01]  /*9550*/  ISETP.GE.AND P0, PT, R25, R4, PT ;  /* 0x000000041900720c */ /* 0x000fe20003f06270 */
[----:B------:R-:W-:Y:S01]  /*9560*/  BSSY B1, `(.L_x_208) ;  /* 0x0000068000017945 */ /* 0x000fe20003800000 */
[----:B------:R-:W1:Y:S01]  /*9570*/  @P4 LDC R13, c[0x0][0xbf0] ;  /* 0x0002fc00ff0d4b82 */ /* 0x000e620000000800 */
[----:B------:R-:W-:Y:S01]  /*9580*/  IMAD R105, R105, UR5, R106 ;  /* 0x0000000569697c24 */ /* 0x000fe2000f8e026a */
[----:B------:R-:W-:Y:S01]  /*9590*/  ULDC.64 UR4, c[0x0][0xb38] ;  /* 0x0002ce0000047ab9 */ /* 0x000fe20000000a00 */
[----:B------:R-:W-:-:S02]  /*95a0*/  IMAD.MOV.U32 R3, RZ, RZ, R39 ;  /* 0x000000ffff037224 */ /* 0x000fc400078e0027 */
[----:B------:R-:W-:Y:S02]  /*95b0*/  IMAD.IADD R9, R9, 0x1, R105 ;  /* 0x0000000109097824 */ /* 0x000fe400078e0269 */
[----:B------:R-:W-:Y:S02]  /*95c0*/  VIADD R17, R17, 0x34820 ;  /* 0x0003482011117836 */ /* 0x000fe40000000000 */
[----:B------:R-:W-:-:S03]  /*95d0*/  IMAD.WIDE.U32 R8, R185, UR4, R8 ;  /* 0x00000004b9087c25 */ /* 0x000fc6000f8e0008 */
[----:B------:R-:W-:Y:S01]  /*95e0*/  PRMT R17, RZ, 0x654, R17 ;  /* 0x00000654ff117816 */ /* 0x000fe20000000011 */
[----:B------:R-:W-:Y:S01]  /*95f0*/  IMAD R9, R185, UR5, R9 ;  /* 0x00000005b9097c24 */ /* 0x000fe2000f8e0209 */
[----:B------:R-:W-:Y:S02]  /*9600*/  ULDC.64 UR4, c[0x0][0xb40] ;  /* 0x0002d00000047ab9 */ /* 0x000fe40000000a00 */
[----:B------:R-:W-:Y:S01]  /*9610*/  IMAD R0, R0, UR4, RZ ;  /* 0x0000000400007c24 */ /* 0x000fe2000f8e02ff */
[----:B------:R2:W-:Y:S01]  /*9620*/  SYNCS.ARRIVE.TRANS64.RED.A1T0 RZ, [R17+URZ], RZ ;  /* 0x000000ff11ff79a7 */ /* 0x0005e2000810043f */
[----:B0-----:R-:W-:-:S04]  /*9630*/  @P4 IMAD.HI.U32 R10, R39, R10, RZ ;  /* 0x0000000a270a4227 */ /* 0x001fc800078e00ff */
[C---:B------:R-:W-:Y:S02]  /*9640*/  IMAD R11, R23.reuse, UR5, R0 ;  /* 0x00000005170b7c24 */ /* 0x040fe4000f8e0200 */
[----:B------:R-:W-:Y:S01]  /*9650*/  IMAD.WIDE.U32 R8, R23, UR4, R8 ;  /* 0x0000000417087c25 */ /* 0x000fe2000f8e0008 */
[----:B-1----:R-:W-:Y:S01]  /*9660*/  @P4 SHF.R.U32.HI R3, RZ, R13, R10 ;  /* 0x0000000dff034219 */ /* 0x002fe2000001160a */
[----:B------:R-:W-:Y:S02]  /*9670*/  ULDC.64 UR4, c[0x0][0xb48] ;  /* 0x0002d20000047ab9 */ /* 0x000fe40000000a00 */
[----:B------:R-:W-:Y:S01]  /*9680*/  IMAD.IADD R9, R9, 0x1, R11 ;  /* 0x0000000109097824 */ /* 0x000fe200078e020b */
[--C-:B------:R-:W-:Y:S01]  /*9690*/  SHF.R.S32.HI R0, RZ, 0x1f, R3.reuse ;  /* 0x0000001fff007819 */ /* 0x100fe20000011403 */
[----:B------:R-:W-:Y:S02]  /*96a0*/  IMAD.MOV R11, RZ, RZ, -R3 ;  /* 0x000000ffff0b7224 */ /* 0x000fe400078e0a03 */
[----:B------:R-:W-:-:S04]  /*96b0*/  IMAD.WIDE.U32 R8, R204, UR4, R8 ;  /* 0x00000004cc087c25 */ /* 0x000fc8000f8e0008 */
[----:B------:R-:W-:Y:S02]  /*96c0*/  IMAD R11, R104, R11, R39 ;  /* 0x0000000b680b7224 */ /* 0x000fe400078e0227 */
[----:B------:R-:W-:Y:S02]  /*96d0*/  IMAD R0, R0, UR6, RZ ;  /* 0x0000000600007c24 */ /* 0x000fe4000f8e02ff */
[----:B------:R-:W-:Y:S01]  /*96e0*/  IMAD R9, R204, UR5, R9 ;  /* 0x00000005cc097c24 */ /* 0x000fe2000f8e0209 */
[----:B------:R-:W-:Y:S01]  /*96f0*/  ULDC.64 UR4, c[0x0][0xb28] ;  /* 0x0002ca0000047ab9 */ /* 0x000fe20000000a00 */
[C---:B------:R-:W-:Y:S01]  /*9700*/  IMAD R13, R3.reuse, UR7, R0 ;  /* 0x00000007030d7c24 */ /* 0x040fe2000f8e0200 */
[----:B------:R-:W-:Y:S01]  /*9710*/  SHF.R.S32.HI R0, RZ, 0x1f, R11 ;  /* 0x0000001fff007819 */ /* 0x000fe2000001140b */
[----:B------:R-:W-:-:S04]  /*9720*/  IMAD.WIDE.U32 R8, R3, UR6, R8 ;  /* 0x0000000603087c25 */ /* 0x000fc8000f8e0008 */
[----:B------:R-:W-:Y:S02]  /*9730*/  IMAD R0, R0, UR4, RZ ;  /* 0x0000000400007c24 */ /* 0x000fe4000f8e02ff */
[----:B------:R-:W-:Y:S02]  /*9740*/  IMAD.IADD R9, R9, 0x1, R13 ;  /* 0x0000000109097824 */ /* 0x000fe400078e020d */
[C---:B------:R-:W-:Y:S02]  /*9750*/  IMAD R3, R11.reuse, UR5, R0 ;  /* 0x000000050b037c24 */ /* 0x040fe4000f8e0200 */
[----:B------:R-:W-:Y:S01]  /*9760*/  IMAD.WIDE.U32 R8, R11, UR4, R8 ;  /* 0x000000040b087c25 */ /* 0x000fe2000f8e0008 */
[----:B------:R-:W-:-:S03]  /*9770*/  ULDC.64 UR4, c[0x0][0xb00] ;  /* 0x0002c00000047ab9 */ /* 0x000fc60000000a00 */
[----:B------:R-:W-:Y:S01]  /*9780*/  IMAD.IADD R3, R9, 0x1, R3 ;  /* 0x0000000109037824 */ /* 0x000fe200078e0203 */
[----:B------:R-:W-:-:S04]  /*9790*/  LEA R0, P1, R8, UR4, 0x2 ;  /* 0x0000000408007c11 */ /* 0x000fc8000f8210ff */
[----:B------:R-:W-:Y:S01]  /*97a0*/  LEA.HI.X R3, R8, UR5, R3, 0x2, P1 ;  /* 0x0000000508037c11 */ /* 0x000fe200088f1403 */
[----:B------:R2:W0:Y:S04]  /*97b0*/  SHFL.IDX PT, R10, R0, RZ, 0x1c1f ;  /* 0x001c1fff000a7589 */ /* 0x00042800000e0000 */
[----:B------:R2:W1:Y:S01]  /*97c0*/  SHFL.IDX PT, R11, R3, RZ, 0x1c1f ;  /* 0x001c1fff030b7589 */ /* 0x00046200000e0000 */
[----:B------:R-:W-:Y:S05]  /*97d0*/  @P0 BRA `(.L_x_209) ;  /* 0x0000000400000947 */ /* 0x000fea0003800000 */
[----:B------:R-:W-:Y:S02]  /*97e0*/  ULDC UR4, c[0x0][0xac8] ;  /* 0x0002b20000047ab9 */ /* 0x000fe40000000800 */
[----:B------:R-:W-:Y:S02]  /*97f0*/  ISETP.GE.AND P3, PT, R205, UR4, PT ;  /* 0x00000004cd007c0c */ /* 0x000fe4000bf66270 */
[----:B------:R-:W-:Y:S02]  /*9800*/  ISETP.GE.AND P2, PT, R203, UR4, PT ;  /* 0x00000004cb007c0c */ /* 0x000fe4000bf46270 */
[----:B------:R-:W-:Y:S02]  /*9810*/  ISETP.GE.AND P1, PT, R202, UR4, PT ;  /* 0x00000004ca007c0c */ /* 0x000fe4000bf26270 */
[----:B------:R-:W-:Y:S02]  /*9820*/  ISETP.GE.AND P0, PT, R201, UR4, PT ;  /* 0x00000004c9007c0c */ /* 0x000fe4000bf06270 */
[----:B------:R-:W-:-:S05]  /*9830*/  ISETP.GE.AND P4, PT, R199, UR4, PT ;  /* 0x00000004c7007c0c */ /* 0x000fca000bf86270 */
[----:B01----:R-:W-:Y:S02]  /*9840*/  @!P3 IMAD.WIDE R8, R205, 0x4, R10 ;  /* 0x00000004cd08b825 */ /* 0x003fe400078e020a */
[CC--:B------:R-:W-:Y:S02]  /*9850*/  @!P2 LEA R12, P6, R203.reuse, R10.reuse, 0x2 ;  /* 0x0000000acb0ca211 */ /* 0x0c0fe400078c10ff */
[-C--:B------:R-:W-:Y:S01]  /*9860*/  @!P1 LEA R14, P5, R202, R10.reuse, 0x2 ;  /* 0x0000000aca0e9211 */ /* 0x080fe200078a10ff */
[----:B------:R0:W-:Y:S01]  /*9870*/  @!P3 ST.E.64 desc[UR40][R8.64], R20 ;  /* 0x000000140800b985 */ /* 0x0001e2000c101b28 */
[----:B------:R-:W-:Y:S02]  /*9880*/  ISETP.GE.AND P3, PT, R200, UR4, PT ;  /* 0x00000004c8007c0c */ /* 0x000fe4000bf66270 */
[----:B------:R-:W-:Y:S02]  /*9890*/  @!P2 LEA.HI.X R13, R203, R11, R223, 0x2, P6 ;  /* 0x0000000bcb0da211 */ /* 0x000fe400030f14df */
[----:B------:R-:W-:-:S02]  /*98a0*/  @!P0 LEA R24, P6, R201, R10, 0x2 ;  /* 0x0000000ac9188211 */ /* 0x000fc400078c10ff */
[-C--:B------:R-:W-:Y:S01]  /*98b0*/  @!P1 LEA.HI.X R15, R202, R11.reuse, R222, 0x2, P5 ;  /* 0x0000000bca0f9211 */ /* 0x080fe200028f14de */
[----:B------:R1:W-:Y:S01]  /*98c0*/  @!P2 ST.E.64 desc[UR40][R12.64], R88 ;  /* 0x000000580c00a985 */ /* 0x0003e2000c101b28 */
[----:B------:R-:W-:Y:S02]  /*98d0*/  ISETP.GE.AND P5, PT, R198, UR4, PT ;  /* 0x00000004c6007c0c */ /* 0x000fe4000bfa6270 */
[----:B------:R-:W-:Y:S01]  /*98e0*/  @!P0 LEA.HI.X R25, R201, R11, R221, 0x2, P6 ;  /* 0x0000000bc9198211 */ /* 0x000fe200030f14dd */
[----:B------:R3:W-:Y:S01]  /*98f0*/  @!P1 ST.E.64 desc[UR40][R14.64], R90 ;  /* 0x0000005a0e009985 */ /* 0x0007e2000c101b28 */
[----:B------:R-:W-:Y:S02]  /*9900*/  ISETP.GE.AND P2, PT, R197, UR4, PT ;  /* 0x00000004c5007c0c */ /* 0x000fe4000bf46270 */
[-C--:B0-----:R-:W-:Y:S01]  /*9910*/  @!P3 LEA R8, P6, R200, R10.reuse, 0x2 ;  /* 0x0000000ac808b211 */ /* 0x081fe200078c10ff */
[----:B------:R0:W-:Y:S01]  /*9920*/  @!P0 ST.E.64 desc[UR40][R24.64], R92 ;  /* 0x0000005c18008985 */ /* 0x0001e2000c101b28 */
[----:B------:R-:W-:-:S02]  /*9930*/  @!P4 LEA R20, P0, R199, R10, 0x2 ;  /* 0x0000000ac714c211 */ /* 0x000fc400078010ff */
[----:B------:R-:W-:Y:S02]  /*9940*/  ISETP.GE.AND P1, PT, R196, UR4, PT ;  /* 0x00000004c4007c0c */ /* 0x000fe4000bf26270 */
[-C--:B------:R-:W-:Y:S02]  /*9950*/  @!P4 LEA.HI.X R21, R199, R11.reuse, R219, 0x2, P0 ;  /* 0x0000000bc715c211 */ /* 0x080fe400000f14db */
[----:B------:R-:W-:Y:S02]  /*9960*/  @!P3 LEA.HI.X R9, R200, R11, R220, 0x2, P6 ;  /* 0x0000000bc809b211 */ /* 0x000fe400030f14dc */
[----:B------:R-:W-:Y:S02]  /*9970*/  ISETP.GE.AND P0, PT, R195, UR4, PT ;  /* 0x00000004c3007c0c */ /* 0x000fe4000bf06270 */
[----:B------:R-:W-:Y:S01]  /*9980*/  @!P5 LEA R26, P6, R198, R10, 0x2 ;  /* 0x0000000ac61ad211 */ /* 0x000fe200078c10ff */
[----:B------:R4:W-:Y:S01]  /*9990*/  @!P3 ST.E.64 desc[UR40][R8.64], R40 ;  /* 0x000000280800b985 */ /* 0x0009e2000c101b28 */
[----:B------:R-:W-:-:S02]  /*99a0*/  ISETP.GE.AND P3, PT, R194, UR4, PT ;  /* 0x00000004c2007c0c */ /* 0x000fc4000bf66270 */
[----:B------:R-:W-:Y:S01]  /*99b0*/  @!P5 LEA.HI.X R27, R198, R11, R218, 0x2, P6 ;  /* 0x0000000bc61bd211 */ /* 0x000fe200030f14da */
[----:B------:R5:W-:Y:S01]  /*99c0*/  @!P4 ST.E.64 desc[UR40][R20.64], R44 ;  /* 0x0000002c1400c985 */ /* 0x000be2000c101b28 */
[----:B-1----:R-:W-:-:S03]  /*99d0*/  @!P2 LEA R12, P4, R197, R10, 0x2 ;  /* 0x0000000ac50ca211 */ /* 0x002fc600078810ff */
[----:B------:R-:W-:Y:S01]  /*99e0*/  @!P5 ST.E.64 desc[UR40][R26.64], R48 ;  /* 0x000000301a00d985 */ /* 0x000fe2000c101b28 */
[CC--:B---3--:R-:W-:Y:S02]  /*99f0*/  @!P1 LEA R14, P5, R196.reuse, R10.reuse, 0x2 ;  /* 0x0000000ac40e9211 */ /* 0x0c8fe400078a10ff */
[-C--:B------:R-:W-:Y:S02]  /*9a00*/  @!P2 LEA.HI.X R13, R197, R11.reuse, R217, 0x2, P4 ;  /* 0x0000000bc50da211 */ /* 0x080fe400020f14d9 */
[----:B0-----:R-:W-:Y:S02]  /*9a10*/  @!P0 LEA R24, P6, R195, R10, 0x2 ;  /* 0x0000000ac3188211 */ /* 0x001fe400078c10ff */
[----:B------:R-:W-:Y:S01]  /*9a20*/  ISETP.GE.AND P4, PT, R193, UR4, PT ;  /* 0x00000004c1007c0c */ /* 0x000fe2000bf86270 */
[----:B------:R0:W-:Y:S01]  /*9a30*/  @!P2 ST.E.64 desc[UR40][R12.64], R52 ;  /* 0x000000340c00a985 */ /* 0x0001e2000c101b28 */
[-C--:B------:R-:W-:Y:S02]  /*9a40*/  @!P1 LEA.HI.X R15, R196, R11.reuse, R216, 0x2, P5 ;  /* 0x0000000bc40f9211 */ /* 0x080fe400028f14d8 */
[----:B------:R-:W-:-:S02]  /*9a50*/  @!P0 LEA.HI.X R25, R195, R11, R215, 0x2, P6 ;  /* 0x0000000bc3198211 */ /* 0x000fc400030f14d7 */
[----:B------:R-:W-:Y:S01]  /*9a60*/  ISETP.GE.AND P2, PT, R192, UR4, PT ;  /* 0x00000004c0007c0c */ /* 0x000fe2000bf46270 */
[----:B------:R1:W-:Y:S01]  /*9a70*/  @!P1 ST.E.64 desc[UR40][R14.64], R56 ;  /* 0x000000380e009985 */ /* 0x0003e2000c101b28 */
[----:B----4-:R-:W-:Y:S02]  /*9a80*/  @!P3 LEA R8, P5, R194, R10, 0x2 ;  /* 0x0000000ac208b211 */ /* 0x010fe400078a10ff */
[----:B------:R-:W-:Y:S01]  /*9a90*/  ISETP.GE.AND P1, PT, R191, UR4, PT ;  /* 0x00000004bf007c0c */ /* 0x000fe2000bf26270 */
[----:B------:R3:W-:Y:S01]  /*9aa0*/  @!P0 ST.E.64 desc[UR40][R24.64], R60 ;  /* 0x0000003c18008985 */ /* 0x0007e2000c101b28 */
[----:B------:R-:W-:Y:S02]  /*9ab0*/  ISETP.GE.AND P0, PT, R190, UR4, PT ;  /* 0x00000004be007c0c */ /* 0x000fe4000bf06270 */
[----:B------:R-:W-:Y:S02]  /*9ac0*/  @!P3 LEA.HI.X R9, R194, R11, R214, 0x2, P5 ;  /* 0x0000000bc209b211 */ /* 0x000fe400028f14d6 */
[----:B------:R-:W-:-:S02]  /*9ad0*/  ISETP.GE.AND P5, PT, R189, UR4, PT ;  /* 0x00000004bd007c0c */ /* 0x000fc4000bfa6270 */
[CC--:B-----5:R-:W-:Y:S01]  /*9ae0*/  @!P4 LEA R20, P6, R193.reuse, R10.reuse, 0x2 ;  /* 0x0000000ac114c211 */ /* 0x0e0fe200078c10ff */
[----:B------:R4:W-:Y:S01]  /*9af0*/  @!P3 ST.E.64 desc[UR40][R8.64], R64 ;  /* 0x000000400800b985 */ /* 0x0009e2000c101b28 */
[CC--:B0-----:R-:W-:Y:S02]  /*9b00*/  @!P2 LEA R12, P3, R192.reuse, R10.reuse, 0x2 ;  /* 0x0000000ac00ca211 */ /* 0x0c1fe400078610ff */
[-C--:B------:R-:W-:Y:S02]  /*9b10*/  @!P4 LEA.HI.X R21, R193, R11.reuse, R213, 0x2, P6 ;  /* 0x0000000bc115c211 */ /* 0x080fe400030f14d5 */
[-C--:B-1----:R-:W-:Y:S02]  /*9b20*/  @!P1 LEA R14, P6, R191, R10.reuse, 0x2 ;  /* 0x0000000abf0e9211 */ /* 0x082fe400078c10ff */
[----:B------:R-:W-:Y:S01]  /*9b30*/  @!P2 LEA.HI.X R13, R192, R11, R212, 0x2, P3 ;  /* 0x0000000bc00da211 */ /* 0x000fe200018f14d4 */
[----:B------:R4:W-:Y:S01]  /*9b40*/  @!P4 ST.E.64 desc[UR40][R20.64], R68 ;  /* 0x000000441400c985 */ /* 0x0009e2000c101b28 */
[----:B---3--:R-:W-:-:S02]  /*9b50*/  @!P0 LEA R24, P4, R190, R10, 0x2 ;  /* 0x0000000abe188211 */ /* 0x008fc400078810ff */
[----:B------:R-:W-:Y:S01]  /*9b60*/  @!P5 LEA R10, P3, R189, R10, 0x2 ;  /* 0x0000000abd0ad211 */ /* 0x000fe200078610ff */
[----:B------:R4:W-:Y:S01]  /*9b70*/  @!P2 ST.E.64 desc[UR40][R12.64], R72 ;  /* 0x000000480c00a985 */ /* 0x0009e2000c101b28 */
[-C--:B------:R-:W-:Y:S02]  /*9b80*/  @!P1 LEA.HI.X R15, R191, R11.reuse, R211, 0x2, P6 ;  /* 0x0000000bbf0f9211 */ /* 0x080fe400030f14d3 */
[-C--:B------:R-:W-:Y:S02]  /*9b90*/  @!P0 LEA.HI.X R25, R190, R11.reuse, R210, 0x2, P4 ;  /* 0x0000000bbe198211 */ /* 0x080fe400020f14d2 */
[----:B------:R-:W-:Y:S01]  /*9ba0*/  @!P5 LEA.HI.X R11, R189, R11, R209, 0x2, P3 ;  /* 0x0000000bbd0bd211 */ /* 0x000fe200018f14d1 */
[----:B------:R4:W-:Y:S04]  /*9bb0*/  @!P1 ST.E.64 desc[UR40][R14.64], R76 ;  /* 0x0000004c0e009985 */ /* 0x0009e8000c101b28 */
[----:B------:R4:W-:Y:S04]  /*9bc0*/  @!P0 ST.E.64 desc[UR40][R24.64], R80 ;  /* 0x0000005018008985 */ /* 0x0009e8000c101b28 */
[----:B------:R4:W-:Y:S02]  /*9bd0*/  @!P5 ST.E.64 desc[UR40][R10.64], R84 ;  /* 0x000000540a00d985 */ /* 0x0009e4000c101b28 */
.L_x_209:
[----:B------:R-:W-:Y:S05]  /*9be0*/  BSYNC B1 ;  /* 0x0000000000017941 */ /* 0x000fea0003800000 */
.L_x_208:
[----:B------:R-:W-:Y:S01]  /*9bf0*/  ISETP.GE.AND P0, PT, R29, R4, PT ;  /* 0x000000041d00720c */ /* 0x000fe20003f06270 */
[----:B-1--4-:R1:W3:Y:S04]  /*9c00*/  SHFL.IDX PT, R11, R3, 0x1, 0x1c1f ;  /* 0x003c1f00030b7f89 */ /* 0x0122e800000e0000 */
[----:B0-----:R1:W0:Y:S08]  /*9c10*/  SHFL.IDX PT, R10, R0, 0x1, 0x1c1f ;  /* 0x003c1f00000a7f89 */ /* 0x00123000000e0000 */
[----:B-1----:R-:W-:Y:S05]  /*9c20*/  @P0 BRA `(.L_x_207) ;  /* 0x0000000c00e40947 */ /* 0x002fea0003800000 */
[----:B------:R-:W-:Y:S02]  /*9c30*/  ULDC UR4, c[0x0][0xac8] ;  /* 0x0002b20000047ab9 */ /* 0x000fe40000000800 */
[----:B------:R-:W-:Y:S02]  /*9c40*/  ISETP.GE.AND P1, PT, R203, UR4, PT ;  /* 0x00000004cb007c0c */ /* 0x000fe4000bf26270 */
[----:B------:R-:W-:Y:S02]  /*9c50*/  ISETP.GE.AND P0, PT, R202, UR4, PT ;  /* 0x00000004ca007c0c */ /* 0x000fe4000bf06270 */
[----:B------:R-:W-:Y:S02]  /*9c60*/  ISETP.GE.AND P2, PT, R205, UR4, PT ;  /* 0x00000004cd007c0c */ /* 0x000fe4000bf46270 */
[----:B------:R-:W-:Y:S02]  /*9c70*/  ISETP.GE.AND P4, PT, R200, UR4, PT ;  /* 0x00000004c8007c0c */ /* 0x000fe4000bf86270 */
[----:B------:R-:W-:-:S05]  /*9c80*/  ISETP.GE.AND P3, PT, R201, UR4, PT ;  /* 0x00000004c9007c0c */ /* 0x000fca000bf66270 */
[CC--:B0-----:R-:W-:Y:S02]  /*9c90*/  @!P1 LEA R12, P5, R203.reuse, R10.reuse, 0x2 ;  /* 0x0000000acb0c9211 */ /* 0x0c1fe400078a10ff */
[CC--:B------:R-:W-:Y:S02]  /*9ca0*/  @!P0 LEA R14, P6, R202.reuse, R10.reuse, 0x2 ;  /* 0x0000000aca0e8211 */ /* 0x0c0fe400078c10ff */
[-C--:B---3--:R-:W-:Y:S01]  /*9cb0*/  @!P1 LEA.HI.X R13, R203, R11.reuse, R223, 0x2, P5 ;  /* 0x0000000bcb0d9211 */ /* 0x088fe200028f14df */
[----:B------:R-:W-:Y:S01]  /*9cc0*/  @!P2 IMAD.WIDE R8, R205, 0x4, R10 ;  /* 0x00000004cd08a825 */ /* 0x000fe200078e020a */
[----:B------:R-:W-:Y:S02]  /*9cd0*/  ISETP.GE.AND P5, PT, R199, UR4, PT ;  /* 0x00000004c7007c0c */ /* 0x000fe4000bfa6270 */
[----:B------:R-:W-:Y:S02]  /*9ce0*/  @!P0 LEA.HI.X R15, R202, R11, R222, 0x2, P6 ;  /* 0x0000000bca0f8211 */ /* 0x000fe400030f14de */
[----:B------:R0:W-:Y:S01]  /*9cf0*/  @!P2 ST.E.64 desc[UR40][R8.64], R96 ;  /* 0x000000600800a985 */ /* 0x0001e2000c101b28 */
[----:B------:R-:W-:-:S02]  /*9d00*/  @!P4 LEA R24, P2, R200, R10, 0x2 ;  /* 0x0000000ac818c211 */ /* 0x000fc400078410ff */
[----:B------:R-:W-:Y:S01]  /*9d10*/  @!P3 LEA R20, P6, R201, R10, 0x2 ;  /* 0x0000000ac914b211 */ /* 0x000fe200078c10ff */
[----:B------:R-:W-:Y:S01]  /*9d20*/  @!P1 ST.E.64 desc[UR40][R12.64], R98 ;  /* 0x000000620c009985 */ /* 0x000fe2000c101b28 */
[----:B------:R-:W-:Y:S02]  /*9d30*/  ISETP.GE.AND P1, PT, R197, UR4, PT ;  /* 0x00000004c5007c0c */ /* 0x000fe4000bf26270 */
[-C--:B------:R-:W-:Y:S01]  /*9d40*/  @!P4 LEA.HI.X R25, R200, R11.reuse, R220, 0x2, P2 ;  /* 0x0000000bc819c211 */ /* 0x080fe200010f14dc */
[----:B------:R1:W-:Y:S01]  /*9d50*/  @!P0 ST.E.64 desc[UR40][R14.64], R100 ;  /* 0x000000640e008985 */ /* 0x0003e2000c101b28 */
[----:B------:R-:W-:Y:S02]  /*9d60*/  ISETP.GE.AND P0, PT, R198, UR4, PT ;  /* 0x00000004c6007c0c */ /* 0x000fe4000bf06270 */
[----:B------:R-:W-:Y:S02]  /*9d70*/  ISETP.GE.AND P2, PT, R196, UR4, PT ;  /* 0x00000004c4007c0c */ /* 0x000fe4000bf46270 */
[----:B------:R-:W-:-:S02]  /*9d80*/  @!P3 LEA.HI.X R21, R201, R11, R221, 0x2, P6 ;  /* 0x0000000bc915b211 */ /* 0x000fc400030f14dd */
[----:B------:R-:W-:-:S03]  /*9d90*/  @!P5 LEA R26, P6, R199, R10, 0x2 ;  /* 0x0000000ac71ad211 */ /* 0x000fc600078c10ff */
[----:B------:R3:W-:Y:S01]  /*9da0*/  @!P3 ST.E.64 desc[UR40][R20.64], R102 ;  /* 0x000000661400b985 */ /* 0x0007e2000c101b28 */
[-C--:B------:R-:W-:Y:S02]  /*9db0*/  @!P5 LEA.HI.X R27, R199, R11.reuse, R219, 0x2, P6 ;  /* 0x0000000bc71bd211 */ /* 0x080fe400030f14db */
[----:B------:R-:W-:Y:S01]  /*9dc0*/  ISETP.GE.AND P3, PT, R195, UR4, PT ;  /* 0x00000004c3007c0c */ /* 0x000fe2000bf66270 */
[----:B------:R4:W-:Y:S01]  /*9dd0*/  @!P4 ST.E.64 desc[UR40][R24.64], R42 ;  /* 0x0000002a1800c985 */ /* 0x0009e2000c101b28 */
[-C--:B0-----:R-:W-:Y:S02]  /*9de0*/  @!P0 LEA R8, P4, R198, R10.reuse, 0x2 ;  /* 0x0000000ac6088211 */ /* 0x081fe400078810ff */
[-C--:B-1----:R-:W-:Y:S01]  /*9df0*/  @!P2 LEA R14, P6, R196, R10.reuse, 0x2 ;  /* 0x0000000ac40ea211 */ /* 0x082fe200078c10ff */
[----:B------:R-:W-:Y:S01]  /*9e00*/  @!P5 ST.E.64 desc[UR40][R26.64], R46 ;  /* 0x0000002e1a00d985 */ /* 0x000fe2000c101b28 */
[----:B------:R-:W-:Y:S02]  /*9e10*/  @!P1 LEA R12, P5, R197, R10, 0x2 ;  /* 0x0000000ac50c9211 */ /* 0x000fe400078a10ff */
[----:B------:R-:W-:-:S02]  /*9e20*/  @!P0 LEA.HI.X R9, R198, R11, R218, 0x2, P4 ;  /* 0x0000000bc6098211 */ /* 0x000fc400020f14da */
[-C--:B------:R-:W-:Y:S02]  /*9e30*/  @!P1 LEA.HI.X R13, R197, R11.reuse, R217, 0x2, P5 ;  /* 0x0000000bc50d9211 */ /* 0x080fe400028f14d9 */
[----:B------:R-:W-:Y:S01]  /*9e40*/  ISETP.GE.AND P4, PT, R194, UR4, PT ;  /* 0x00000004c2007c0c */ /* 0x000fe2000bf86270 */
[----:B------:R-:W-:Y:S01]  /*9e50*/  @!P0 ST.E.64 desc[UR40][R8.64], R50 ;  /* 0x0000003208008985 */ /* 0x000fe2000c101b28 */
[----:B------:R-:W-:Y:S02]  /*9e60*/  @!P2 LEA.HI.X R15, R196, R11, R216, 0x2, P6 ;  /* 0x0000000bc40fa211 */ /* 0x000fe400030f14d8 */
[----:B---3--:R-:W-:Y:S01]  /*9e70*/  @!P3 LEA R20, P5, R195, R10, 0x2 ;  /* 0x0000000ac314b211 */ /* 0x008fe200078a10ff */
[----:B------:R0:W-:Y:S01]  /*9e80*/  @!P1 ST.E.64 desc[UR40][R12.64], R54 ;  /* 0x000000360c009985 */ /* 0x0001e2000c101b28 */
[----:B------:R-:W-:Y:S02]  /*9e90*/  ISETP.GE.AND P1, PT, R192, UR4, PT ;  /* 0x00000004c0007c0c */ /* 0x000fe4000bf26270 */
[----:B------:R-:W-:Y:S01]  /*9ea0*/  ISETP.GE.AND P0, PT, R191, UR4, PT ;  /* 0x00000004bf007c0c */ /* 0x000fe2000bf06270 */
[----:B------:R1:W-:Y:S01]  /*9eb0*/  @!P2 ST.E.64 desc[UR40][R14.64], R58 ;  /* 0x0000003a0e00a985 */ /* 0x0003e2000c101b28 */
[----:B------:R-:W-:-:S02]  /*9ec0*/  ISETP.GE.AND P2, PT, R193, UR4, PT ;  /* 0x00000004c1007c0c */ /* 0x000fc4000bf46270 */
[-C--:B------:R-:W-:Y:S02]  /*9ed0*/  @!P3 LEA.HI.X R21, R195, R11.reuse, R215, 0x2, P5 ;  /* 0x0000000bc315b211 */ /* 0x080fe400028f14d7 */
[----:B------:R-:W-:Y:S02]  /*9ee0*/  ISETP.GE.AND P5, PT, R190, UR4, PT ;  /* 0x00000004be007c0c */ /* 0x000fe4000bfa6270 */
[CC--:B----4-:R-:W-:Y:S01]  /*9ef0*/  @!P4 LEA R24, P6, R194.reuse, R10.reuse, 0x2 ;  /* 0x0000000ac218c211 */ /* 0x0d0fe200078c10ff */
[----:B------:R4:W-:Y:S03]  /*9f00*/  @!P3 ST.E.64 desc[UR40][R20.64], R62 ;  /* 0x0000003e1400b985 */ /* 0x0009e6000c101b28 */
[----:B------:R-:W-:Y:S02]  /*9f10*/  @!P4 LEA.HI.X R25, R194, R11, R214, 0x2, P6 ;  /* 0x0000000bc219c211 */ /* 0x000fe400030f14d6 */
[----:B0-----:R-:W-:-:S02]  /*9f20*/  @!P1 LEA R12, P6, R192, R10, 0x2 ;  /* 0x0000000ac00c9211 */ /* 0x001fc400078c10ff */
[-C--:B------:R-:W-:Y:S01]  /*9f30*/  @!P2 LEA R8, P3, R193, R10.reuse, 0x2 ;  /* 0x0000000ac108a211 */ /* 0x080fe200078610ff */
[----:B------:R4:W-:Y:S01]  /*9f40*/  @!P4 ST.E.64 desc[UR40][R24.64], R66 ;  /* 0x000000421800c985 */ /* 0x0009e2000c101b28 */
[-C--:B-1----:R-:W-:Y:S02]  /*9f50*/  @!P0 LEA R14, P4, R191, R10.reuse, 0x2 ;  /* 0x0000000abf0e8211 */ /* 0x082fe400078810ff */
[-C--:B------:R-:W-:Y:S02]  /*9f60*/  @!P2 LEA.HI.X R9, R193, R11.reuse, R213, 0x2, P3 ;  /* 0x0000000bc109a211 */ /* 0x080fe400018f14d5 */
[----:B------:R-:W-:Y:S02]  /*9f70*/  @!P5 LEA R26, P3, R190, R10, 0x2 ;  /* 0x0000000abe1ad211 */ /* 0x000fe400078610ff */
[-C--:B------:R-:W-:Y:S01]  /*9f80*/  @!P1 LEA.HI.X R13, R192, R11.reuse, R212, 0x2, P6 ;  /* 0x0000000bc00d9211 */ /* 0x080fe200030f14d4 */
[----:B------:R4:W-:Y:S01]  /*9f90*/  @!P2 ST.E.64 desc[UR40][R8.64], R70 ;  /* 0x000000460800a985 */ /* 0x0009e2000c101b28 */
[----:B------:R-:W-:-:S02]  /*9fa0*/  @!P0 LEA.HI.X R15, R191, R11, R211, 0x2, P4 ;  /* 0x0000000bbf0f8211 */ /* 0x000fc400020f14d3 */
[----:B------:R-:W-:Y:S01]  /*9fb0*/  @!P5 LEA.HI.X R27, R190, R11, R210, 0x2, P3 ;  /* 0x0000000bbe1bd211 */ /* 0x000fe200018f14d2 */
[----:B------:R4:W-:Y:S04]  /*9fc0*/  @!P1 ST.E.64 desc[UR40][R12.64], R74 ;  /* 0x0000004a0c009985 */ /* 0x0009e8000c101b28 */
[----:B------:R4:W-:Y:S01]  /*9fd0*/  @!P0 ST.E.64 desc[UR40][R14.64], R78 ;  /* 0x0000004e0e008985 */ /* 0x0009e2000c101b28 */
[----:B------:R-:W-:-:S03]  /*9fe0*/  ISETP.GE.AND P0, PT, R189, UR4, PT ;  /* 0x00000004bd007c0c */ /* 0x000fc6000bf06270 */
[----:B------:R4:W-:Y:S10]  /*9ff0*/  @!P5 ST.E.64 desc[UR40][R26.64], R82 ;  /* 0x000000521a00d985 */ /* 0x0009f4000c101b28 */
[----:B------:R-:W-:Y:S05]  /*a000*/  @P0 BRA `(.L_x_207) ;  /* 0x0000000800ec0947 */ /* 0x000fea0003800000 */
[----:B----4-:R-:W-:-:S04]  /*a010*/  LEA R8, P0, R189, R10, 0x2 ;  /* 0x0000000abd087211 */ /* 0x010fc800078010ff */
[----:B------:R-:W-:-:S05]  /*a020*/  LEA.HI.X R9, R189, R11, R209, 0x2, P0 ;  /* 0x0000000bbd097211 */ /* 0x000fca00000f14d1 */
[----:B------:R1:W-:Y:S01]  /*a030*/  ST.E.64 desc[UR40][R8.64], R86 ;  /* 0x0000005608007985 */ /* 0x0003e2000c101b28 */
[----:B------:R-:W-:Y:S05]  /*a040*/  BRA `(.L_x_207) ;  /* 0x0000000800dc7947 */ /* 0x000fea0003800000 */
.L_x_198:
[----:B------:R-:W2:Y:S01]  /*a050*/  LDC.64 R10, c[0x0][0xc00] ;  /* 0x00030000ff0a7b82 */ /* 0x000ea20000000a00 */
[----:B------:R-:W-:Y:S01]  /*a060*/  ULDC.64 UR4, c[0x0][0xc08] ;  /* 0x0003020000047ab9 */ /* 0x000fe20000000a00 */
[----:B------:R-:W-:Y:S01]  /*a070*/  IMAD.MOV.U32 R3, RZ, RZ, RZ ;  /* 0x000000ffff037224 */ /* 0x000fe200078e00ff */
[----:B------:R-:W-:-:S04]  /*a080*/  ISETP.NE.U32.AND P1, PT, RZ, UR4, PT ;  /* 0x00000004ff007c0c */ /* 0x000fc8000bf25070 */
[----:B------:R-:W-:Y:S01]  /*a090*/  ISETP.NE.AND.EX P1, PT, RZ, UR5, PT, P1 ;  /* 0x00000005ff007c0c */ /* 0x000fe2000bf25310 */
[----:B------:R-:W3:Y:S01]  /*a0a0*/  LDC.64 R8, c[0x0][0xc00] ;  /* 0x00030000ff087b82 */ /* 0x000ee20000000a00 */
[----:B--2---:R-:W-:-:S04]  /*a0b0*/  ISETP.NE.U32.AND P0, PT, R10, RZ, PT ;  /* 0x000000ff0a00720c */ /* 0x004fc80003f05070 */
[----:B------:R-:W-:Y:S01]  /*a0c0*/  ISETP.NE.AND.EX P0, PT, R11, RZ, PT, P0 ;  /* 0x000000ff0b00720c */ /* 0x000fe20003f05300 */
[----:B---3--:R-:W-:-:S06]  /*a0d0*/  IMAD.WIDE R10, R23, 0x4, R8 ;  /* 0x00000004170a7825 */ /* 0x008fcc00078e0208 */
[C---:B------:R-:W-:Y:S01]  /*a0e0*/  @P1 LEA R8, P2, R23.reuse, UR4, 0x2 ;  /* 0x0000000417081c11 */ /* 0x040fe2000f8410ff */
[----:B------:R-:W-:Y:S02]  /*a0f0*/  ULDC UR4, c[0x0][0xa88] ;  /* 0x0002a20000047ab9 */ /* 0x000fe40000000800 */
[----:B------:R-:W-:Y:S01]  /*a100*/  IMAD.U32 R0, RZ, RZ, UR4 ;  /* 0x00000004ff007e24 */ /* 0x000fe2000f8e00ff */
[----:B------:R-:W-:Y:S02]  /*a110*/  @P1 LEA.HI.X R9, R23, UR5, R188, 0x2, P2 ;  /* 0x0000000517091c11 */ /* 0x000fe400090f14bc */
[----:B------:R2:W5:Y:S04]  /*a120*/  @P0 LDG.E R3, desc[UR40][R10.64] ;  /* 0x000000280a030981 */ /* 0x000568000c1e1900 */
[----:B------:R2:W5:Y:S01]  /*a130*/  @P1 LDG.E R0, desc[UR40][R8.64] ;  /* 0x0000002808001981 */ /* 0x000562000c1e1900 */
[----:B------:R-:W-:-:S02]  /*a140*/  ISETP.NE.AND P2, PT, R186, RZ, PT ;  /* 0x000000ffba00720c */ /* 0x000fc40003f45270 */
[----:B------:R-:W-:-:S11]  /*a150*/  ISETP.GT.AND P3, PT, R230, 0x7f, PT ;  /* 0x0000007fe600780c */ /* 0x000fd60003f64270 */
[----:B------:R-:W3:Y:S02]  /*a160*/  @!P2 LDC R186, c[0x0][0xad4] ;  /* 0x0002b500ffbaab82 */ /* 0x000ee40000000800 */
[----:B---3--:R-:W-:Y:S01]  /*a170*/  ISETP.GT.AND P2, PT, R186, 0x1, PT ;  /* 0x00000001ba00780c */ /* 0x008fe20003f44270 */
[----:B--2---:R-:W-:-:S12]  /*a180*/  @P1 BRA `(.L_x_210) ;  /* 0x0000000000101947 */ /* 0x004fd80003800000 */
[----:B------:R-:W-:Y:S05]  /*a190*/  @!P0 BRA `(.L_x_210) ;  /* 0x00000000000c8947 */ /* 0x000fea0003800000 */
[----:B------:R-:W2:Y:S04]  /*a1a0*/  LDG.E R9, desc[UR40][R10.64] ;  /* 0x000000280a097981 */ /* 0x000ea8000c1e1900 */
[----:B-----5:R-:W2:Y:S02]  /*a1b0*/  LDG.E R0, desc[UR40][R10.64+0x4] ;  /* 0x000004280a007981 */ /* 0x020ea4000c1e1900 */
[----:B--2---:R-:W-:-:S07]  /*a1c0*/  IMAD.IADD R0, R0, 0x1, -R9 ;  /* 0x0000000100007824 */ /* 0x004fce00078e0a09 */
.L_x_210:
[----:B------:R-:W-:Y:S01]  /*a1d0*/  BSSY B1, `(.L_x_211) ;  /* 0x0000037000017945 */ /* 0x000fe20003800000 */
[----:B------:R-:W-:Y:S02]  /*a1e0*/  SEL R29, R23, RZ, !P0 ;  /* 0x000000ff171d7207 */ /* 0x000fe40004000000 */
[----:B------:R-:W-:Y:S02]  /*a1f0*/  SEL R188, R188, RZ, !P0 ;  /* 0x000000ffbcbc7207 */ /* 0x000fe40004000000 */
[----:B-----5:R-:W-:Y:S01]  /*a200*/  SHF.R.S32.HI R24, RZ, 0x1f, R3 ;  /* 0x0000001fff187819 */ /* 0x020fe20000011403 */
[----:B------:R-:W-:Y:S06]  /*a210*/  @P3 BRA `(.L_x_212) ;  /* 0x0000000000c83947 */ /* 0x000fec0003800000 */
[----:B-1----:R-:W1:Y:S01]  /*a220*/  S2R R4, SR_TID.X ;  /* 0x0000000000047919 */ /* 0x002e620000002100 */
[----:B------:R-:W2:Y:S02]  /*a230*/  LDC R35, c[0x0][0xbe8] ;  /* 0x0002fa00ff237b82 */ /* 0x000ea40000000800 */
[----:B--2---:R-:W-:Y:S02]  /*a240*/  IMAD R8, R0, R35, RZ ;  /* 0x0000002300087224 */ /* 0x004fe400078e02ff */
[----:B-1----:R-:W-:-:S04]  /*a250*/  IMAD R4, R187, 0x80, R4 ;  /* 0x00000080bb047824 */ /* 0x002fc800078e0204 */
[----:B------:R-:W-:-:S05]  /*a260*/  VIADD R31, R4, 0xffffff80 ;  /* 0xffffff80041f7836 */ /* 0x000fca0000000000 */
[----:B------:R-:W-:-:S13]  /*a270*/  ISETP.GE.AND P0, PT, R31, R8, PT ;  /* 0x000000081f00720c */ /* 0x000fda0003f06270 */
[----:B------:R-:W-:Y:S05]  /*a280*/  @P0 BRA `(.L_x_212) ;  /* 0x0000000000ac0947 */ /* 0x000fea0003800000 */
[----:B------:R-:W-:Y:S01]  /*a290*/  ISETP.NE.AND P1, PT, R35, 0x1, PT ;  /* 0x000000012300780c */ /* 0x000fe20003f25270 */
[----:B------:R-:W1:Y:S01]  /*a2a0*/  LDC.64 R32, c[0x0][0xba8] ;  /* 0x0002ea00ff207b82 */ /* 0x000e620000000a00 */
[----:B------:R-:W-:Y:S01]  /*a2b0*/  ISETP.GT.AND P0, PT, R186, 0x1, PT ;  /* 0x00000001ba00780c */ /* 0x000fe20003f04270 */
[----:B0-----:R-:W-:Y:S01]  /*a2c0*/  IMAD.MOV.U32 R17, RZ, RZ, R31 ;  /* 0x000000ffff117224 */ /* 0x001fe200078e001f */
[----:B------:R-:W-:-:S04]  /*a2d0*/  MOV R23, 0x9b8 ;  /* 0x000009b800177802 */ /* 0x000fc80000000f00 */
[----:B------:R-:W-:-:S04]  /*a2e0*/  SEL R23, R23, 0x978, P0 ;  /* 0x0000097817177807 */ /* 0x000fc80000000000 */
[----:B------:R-:W0:Y:S08]  /*a2f0*/  LDC.64 R10, c[0x0][R23+0x220] ;  /* 0x00008800170a7b82 */ /* 0x000e300000000a00 */
[----:B------:R-:W2:Y:S08]  /*a300*/  @P1 LDC R4, c[0x0][0xbec] ;  /* 0x0002fb00ff041b82 */ /* 0x000eb00000000800 */
[----:B------:R-:W3:Y:S08]  /*a310*/  LDC.64 R8, c[0x0][R23+0x218] ;  /* 0x0000860017087b82 */ /* 0x000ef00000000a00 */
[----:B------:R-:W4:Y:S01]  /*a320*/  @P1 LDC R27, c[0x0][0xbf0] ;  /* 0x0002fc00ff1b1b82 */ /* 0x000f220000000800 */
[----:B0-----:R-:W-:-:S02]  /*a330*/  IMAD R11, R11, R29, RZ ;  /* 0x0000001d0b0b7224 */ /* 0x001fc400078e02ff */
[----:B------:R-:W-:-:S05]  /*a340*/  IMAD.WIDE.U32 R20, R10, R29, RZ ;  /* 0x0000001d0a147225 */ /* 0x000fca00078e00ff */
[----:B------:R-:W0:Y:S01]  /*a350*/  LDC.64 R12, c[0x0][R23+0x228] ;  /* 0x00008a00170c7b82 */ /* 0x000e220000000a00 */
[----:B--2---:R-:W-:-:S07]  /*a360*/  @P1 IMAD.HI.U32 R4, R31, R4, RZ ;  /* 0x000000041f041227 */ /* 0x004fce00078e00ff */
[----:B------:R-:W2:Y:S01]  /*a370*/  LDC.64 R14, c[0x0][R23+0x210] ;  /* 0x00008400170e7b82 */ /* 0x000ea20000000a00 */
[-C--:B---3--:R-:W-:Y:S02]  /*a380*/  IMAD R25, R9, R185.reuse, RZ ;  /* 0x000000b909197224 */ /* 0x088fe400078e02ff */
[----:B------:R-:W-:-:S04]  /*a390*/  IMAD.WIDE.U32 R8, R8, R185, RZ ;  /* 0x000000b908087225 */ /* 0x000fc800078e00ff */
[----:B------:R-:W-:Y:S01]  /*a3a0*/  IMAD.IADD R25, R9, 0x1, R25 ;  /* 0x0000000109197824 */ /* 0x000fe200078e0219 */
[----:B----4-:R-:W-:Y:S01]  /*a3b0*/  @P1 SHF.R.U32.HI R17, RZ, R27, R4 ;  /* 0x0000001bff111219 */ /* 0x010fe20000011604 */
[----:B------:R-:W-:Y:S01]  /*a3c0*/  IMAD R27, R10, R188, R11 ;  /* 0x000000bc0a1b7224 */ /* 0x000fe200078e020b */
[----:B------:R-:W-:Y:S01]  /*a3d0*/  SEL R11, R204, RZ, P0 ;  /* 0x000000ffcc0b7207 */ /* 0x000fe20000000000 */
[----:B-1----:R-:W1:Y:S01]  /*a3e0*/  @!P0 LDC R32, c[0x0][0xb50] ;  /* 0x0002d400ff208b82 */ /* 0x002e620000000800 */
[----:B------:R-:W-:Y:S01]  /*a3f0*/  IADD3 R4, P1, P3, R20, R8, R3 ;  /* 0x0000000814047210 */ /* 0x000fe20007b3e003 */
[----:B------:R-:W-:Y:S02]  /*a400*/  IMAD.MOV R10, RZ, RZ, -R17 ;  /* 0x000000ffff0a7224 */ /* 0x000fe400078e0a11 */
[----:B------:R-:W-:Y:S02]  /*a410*/  IMAD.IADD R27, R21, 0x1, R27 ;  /* 0x00000001151b7824 */ /* 0x000fe400078e021b */
[----:B0-----:R-:W-:-:S02]  /*a420*/  IMAD.WIDE.U32 R8, R12, R11, RZ ;  /* 0x0000000b0c087225 */ /* 0x001fc400078e00ff */
[----:B------:R-:W0:Y:S02]  /*a430*/  @!P0 LDC R33, c[0x0][0xb54] ;  /* 0x0002d500ff218b82 */ /* 0x000e240000000800 */
[----:B------:R-:W-:Y:S02]  /*a440*/  IMAD R13, R13, R11, RZ ;  /* 0x0000000b0d0d7224 */ /* 0x000fe400078e02ff */
[----:B------:R-:W-:Y:S01]  /*a450*/  IMAD R11, R35, R10, R31 ;  /* 0x0000000a230b7224 */ /* 0x000fe200078e021f */
[----:B------:R-:W-:Y:S01]  /*a460*/  IADD3.X R10, R27, R25, R24, P1, P3 ;  /* 0x000000191b0a7210 */ /* 0x000fe20000fe6418 */
[----:B------:R-:W-:Y:S01]  /*a470*/  IMAD.IADD R13, R9, 0x1, R13 ;  /* 0x00000001090d7824 */ /* 0x000fe200078e020d */
[----:B------:R-:W-:Y:S01]  /*a480*/  IADD3 R8, P0, P1, R17, R4, R8 ;  /* 0x0000000411087210 */ /* 0x000fe2000791e008 */
[----:B--2---:R-:W-:Y:S01]  /*a490*/  IMAD R4, R15, R11, RZ ;  /* 0x0000000b0f047224 */ /* 0x004fe200078e02ff */
[----:B------:R-:W-:-:S04]  /*a4a0*/  SHF.R.S32.HI R17, RZ, 0x1f, R17 ;  /* 0x0000001fff117819 */ /* 0x000fc80000011411 */
[----:B------:R-:W-:Y:S02]  /*a4b0*/  IADD3.X R9, R17, R10, R13, P0, P1 ;  /* 0x0000000a11097210 */ /* 0x000fe400007e240d */
[----:B------:R-:W-:Y:S01]  /*a4c0*/  SHF.R.S32.HI R13, RZ, 0x1f, R11 ;  /* 0x0000001fff0d7819 */ /* 0x000fe2000001140b */
[----:B------:R-:W-:-:S04]  /*a4d0*/  IMAD.WIDE.U32 R8, R14, R11, R8 ;  /* 0x0000000b0e087225 */ /* 0x000fc800078e0008 */
[----:B------:R-:W-:Y:S01]  /*a4e0*/  IMAD R13, R14, R13, R4 ;  /* 0x0000000d0e0d7224 */ /* 0x000fe200078e0204 */
[----:B-1----:R-:W-:-:S03]  /*a4f0*/  LEA R10, P0, R8, R32, 0x2 ;  /* 0x00000020080a7211 */ /* 0x002fc600078010ff */
[----:B------:R-:W-:Y:S02]  /*a500*/  IMAD.IADD R4, R9, 0x1, R13 ;  /* 0x0000000109047824 */ /* 0x000fe400078e020d */
[----:B------:R-:W-:-:S03]  /*a510*/  IMAD.MOV.U32 R9, RZ, RZ, -0x800000 ;  /* 0xff800000ff097424 */ /* 0x000fc600078e00ff */
[----:B0-----:R-:W-:-:S05]  /*a520*/  LEA.HI.X R11, R8, R33, R4, 0x2, P0 ;  /* 0x00000021080b7211 */ /* 0x001fca00000f1404 */
[----:B------:R2:W-:Y:S02]  /*a530*/  STG.E desc[UR40][R10.64], R9 ;  /* 0x000000090a007986 */ /* 0x0005e4000c101928 */
.L_x_212:
[----:B------:R-:W-:Y:S05]  /*a540*/  BSYNC B1 ;  /* 0x0000000000017941 */ /* 0x000fea0003800000 */
.L_x_211:
[----:B------:R-:W-:Y:S05]  /*a550*/  @P2 BRA `(.L_x_207) ;  /* 0x0000000400982947 */ /* 0x000fea0003800000 */
[----:B------:R-:W3:Y:S01]  /*a560*/  LDC R15, c[0x0][0xbe8] ;  /* 0x0002fa00ff0f7b82 */ /* 0x000ee20000000800 */
[----:B------:R-:W-:Y:S01]  /*a570*/  ULDC.64 UR4, c[0x0][0xaa0] ;  /* 0x0002a80000047ab9 */ /* 0x000fe20000000a00 */
[----:B------:R-:W-:Y:S01]  /*a580*/  ULDC.64 UR6, c[0x0][0xaf0] ;  /* 0x0002bc0000067ab9 */ /* 0x000fe20000000a00 */
[----:B-1----:R-:W-:Y:S01]  /*a590*/  IMAD R4, R24, UR4, RZ ;  /* 0x0000000418047c24 */ /* 0x002fe2000f8e02ff */
[----:B------:R-:W-:Y:S01]  /*a5a0*/  BSSY B1, `(.L_x_213) ;  /* 0x0000037000017945 */ /* 0x000fe20003800000 */
[----:B--2---:R-:W-:-:S04]  /*a5b0*/  IMAD.WIDE.U32 R8, R3, UR4, RZ ;  /* 0x0000000403087c25 */ /* 0x004fc8000f8e00ff */
[----:B------:R-:W-:Y:S01]  /*a5c0*/  IMAD R11, R3, UR5, R4 ;  /* 0x00000005030b7c24 */ /* 0x000fe2000f8e0204 */
[----:B------:R-:W-:Y:S01]  /*a5d0*/  ULDC.64 UR4, c[0x0][0xae8] ;  /* 0x0002ba0000047ab9 */ /* 0x000fe20000000a00 */
[----:B------:R-:W-:Y:S02]  /*a5e0*/  IMAD R4, R184, 0x20, R206 ;  /* 0x00000020b8047824 */ /* 0x000fe400078e02ce */
[----:B------:R-:W-:Y:S02]  /*a5f0*/  IMAD.IADD R9, R9, 0x1, R11 ;  /* 0x0000000109097824 */ /* 0x000fe400078e020b */
[----:B------:R-:W-:Y:S02]  /*a600*/  IMAD R13, R187, 0x80, R4 ;  /* 0x00000080bb0d7824 */ /* 0x000fe400078e0204 */
[----:B------:R-:W-:-:S04]  /*a610*/  IMAD.WIDE.U32 R8, R185, UR4, R8 ;  /* 0x00000004b9087c25 */ /* 0x000fc8000f8e0008 */
[----:B------:R-:W-:Y:S02]  /*a620*/  IMAD.MOV.U32 R3, RZ, RZ, R13 ;  /* 0x000000ffff037224 */ /* 0x000fe400078e000d */
[----:B------:R-:W-:Y:S01]  /*a630*/  IMAD R9, R185, UR5, R9 ;  /* 0x00000005b9097c24 */ /* 0x000fe2000f8e0209 */
[----:B---3--:R-:W-:Y:S01]  /*a640*/  ISETP.NE.AND P0, PT, R15, 0x1, PT ;  /* 0x000000010f00780c */ /* 0x008fe20003f05270 */
[----:B------:R-:W-:Y:S01]  /*a650*/  ULDC.64 UR4, c[0x0][0xae0] ;  /* 0x0002b80000047ab9 */ /* 0x000fe20000000a00 */
[----:B------:R-:W-:-:S11]  /*a660*/  IMAD.WIDE.U32 R8, R29, UR6, R8 ;  /* 0x000000061d087c25 */ /* 0x000fd6000f8e0008 */
[----:B------:R-:W1:Y:S08]  /*a670*/  @P0 LDC R10, c[0x0][0xbec] ;  /* 0x0002fb00ff0a0b82 */ /* 0x000e700000000800 */
[----:B0-----:R-:W0:Y:S01]  /*a680*/  @P0 LDC R17, c[0x0][0xbf0] ;  /* 0x0002fc00ff110b82 */ /* 0x001e220000000800 */
[----:B-1----:R-:W-:-:S04]  /*a690*/  @P0 IMAD.HI.U32 R4, R13, R10, RZ ;  /* 0x0000000a0d040227 */ /* 0x002fc800078e00ff */
[----:B------:R-:W-:Y:S01]  /*a6a0*/  IMAD R10, R188, UR6, RZ ;  /* 0x00000006bc0a7c24 */ /* 0x000fe2000f8e02ff */
[----:B0-----:R-:W-:-:S03]  /*a6b0*/  @P0 SHF.R.U32.HI R3, RZ, R17, R4 ;  /* 0x00000011ff030219 */ /* 0x001fc60000011604 */
[----:B------:R-:W-:Y:S01]  /*a6c0*/  IMAD R11, R29, UR7, R10 ;  /* 0x000000071d0b7c24 */ /* 0x000fe2000f8e020a */
[--C-:B------:R-:W-:Y:S01]  /*a6d0*/  SHF.R.S32.HI R4, RZ, 0x1f, R3.reuse ;  /* 0x0000001fff047819 */ /* 0x100fe20000011403 */
[----:B------:R-:W-:Y:S02]  /*a6e0*/  IMAD.MOV R10, RZ, RZ, -R3 ;  /* 0x000000ffff0a7224 */ /* 0x000fe400078e0a03 */
[----:B------:R-:W-:Y:S02]  /*a6f0*/  IMAD.IADD R9, R9, 0x1, R11 ;  /* 0x0000000109097824 */ /* 0x000fe400078e020b */
[----:B------:R-:W-:Y:S02]  /*a700*/  IMAD R4, R4, UR4, RZ ;  /* 0x0000000404047c24 */ /* 0x000fe4000f8e02ff */
[----:B------:R-:W-:Y:S02]  /*a710*/  IMAD R11, R15, R10, R13 ;  /* 0x0000000a0f0b7224 */ /* 0x000fe400078e020d */
[----:B------:R-:W-:-:S02]  /*a720*/  IMAD R13, R3, UR5, R4 ;  /* 0x00000005030d7c24 */ /* 0x000fc4000f8e0204 */
[----:B------:R-:W-:Y:S01]  /*a730*/  IMAD.WIDE.U32 R8, R3, UR4, R8 ;  /* 0x0000000403087c25 */ /* 0x000fe2000f8e0008 */
[----:B------:R-:W-:Y:S01]  /*a740*/  SHF.R.S32.HI R3, RZ, 0x1f, R11 ;  /* 0x0000001fff037819 */ /* 0x000fe2000001140b */
[----:B------:R-:W-:Y:S02]  /*a750*/  ULDC.64 UR4, c[0x0][0xad8] ;  /* 0x0002b60000047ab9 */ /* 0x000fe40000000a00 */
[----:B------:R-:W-:Y:S02]  /*a760*/  IMAD.IADD R9, R9, 0x1, R13 ;  /* 0x0000000109097824 */ /* 0x000fe400078e020d */
[----:B------:R-:W-:Y:S02]  /*a770*/  IMAD R4, R3, UR4, RZ ;  /* 0x0000000403047c24 */ /* 0x000fe4000f8e02ff */
[----:B------:R-:W-:Y:S02]  /*a780*/  IMAD R10, R187, 0x80, R206 ;  /* 0x00000080bb0a7824 */ /* 0x000fe400078e02ce */
[----:B------:R-:W-:-:S02]  /*a790*/  IMAD R15, R0, R15, RZ ;  /* 0x0000000f000f7224 */ /* 0x000fc400078e02ff */
[C---:B------:R-:W-:Y:S02]  /*a7a0*/  IMAD R3, R11.reuse, UR5, R4 ;  /* 0x000000050b037c24 */ /* 0x040fe4000f8e0204 */
[----:B------:R-:W-:Y:S01]  /*a7b0*/  IMAD.WIDE.U32 R8, R11, UR4, R8 ;  /* 0x000000040b087c25 */ /* 0x000fe2000f8e0008 */
[----:B------:R-:W-:Y:S01]  /*a7c0*/  ISETP.GE.AND P2, PT, R10, R15, PT ;  /* 0x0000000f0a00720c */ /* 0x000fe20003f46270 */
[----:B------:R-:W-:Y:S02]  /*a7d0*/  ULDC.64 UR4, c[0x0][0xa80] ;  /* 0x0002a00000047ab9 */ /* 0x000fe40000000a00 */
[----:B------:R-:W-:Y:S01]  /*a7e0*/  IMAD.IADD R3, R9, 0x1, R3 ;  /* 0x0000000109037824 */ /* 0x000fe200078e0203 */
[----:B------:R-:W-:Y:S01]  /*a7f0*/  LEA R4, P3, R8, UR4, 0x1 ;  /* 0x0000000408047c11 */ /* 0x000fe2000f8608ff */
[----:B------:R-:W-:-:S03]  /*a800*/  VIADD R0, R10, 0x20 ;  /* 0x000000200a007836 */ /* 0x000fc60000000000 */
[----:B------:R-:W-:Y:S01]  /*a810*/  LEA.HI.X R3, R8, UR5, R3, 0x1, P3 ;  /* 0x0000000508037c11 */ /* 0x000fe200098f0c03 */
[----:B------:R0:W1:Y:S01]  /*a820*/  SHFL.IDX PT, R11, R4, RZ, 0x181f ;  /* 0x00181fff040b7589 */ /* 0x00006200000e0000 */
[-C--:B------:R-:W-:Y:S02]  /*a830*/  ISETP.GE.AND P1, PT, R0, R15.reuse, PT ;  /* 0x0000000f0000720c */ /* 0x080fe40003f26270 */
[----:B------:R-:W-:Y:S01]  /*a840*/  IADD3 R0, R10, 0x40, RZ ;  /* 0x000000400a007810 */ /* 0x000fe20007ffe0ff */
[----:B------:R0:W2:Y:S03]  /*a850*/  SHFL.IDX PT, R9, R3, RZ, 0x181f ;  /* 0x00181fff03097589 */ /* 0x0000a600000e0000 */
[----:B------:R-:W-:Y:S01]  /*a860*/  ISETP.GE.AND P0, PT, R0, R15, PT ;  /* 0x0000000f0000720c */ /* 0x000fe20003f06270 */
[----:B------:R-:W-:-:S12]  /*a870*/  @P2 BRA `(.L_x_214) ;  /* 0x0000000000242947 */ /* 0x000fd80003800000 */
[----:B------:R-:W-:Y:S02]  /*a880*/  ULDC UR4, c[0x0][0xac8] ;  /* 0x0002b20000047ab9 */ /* 0x000fe40000000800 */
[----:B------:R-:W-:Y:S02]  /*a890*/  ISETP.GE.AND P4, PT, R18, UR4, PT ;  /* 0x0000000412007c0c */ /* 0x000fe4000bf86270 */
[----:B------:R-:W-:-:S11]  /*a8a0*/  ISETP.GE.AND P5, PT, R22, UR4, PT ;  /* 0x0000000416007c0c */ /* 0x000fd6000bfa6270 */
[-C--:B-1----:R-:W-:Y:S02]  /*a8b0*/  @!P4 LEA R12, P2, R18, R11.reuse, 0x1 ;  /* 0x0000000b120cc211 */ /* 0x082fe400078408ff */
[----:B------:R-:W-:Y:S02]  /*a8c0*/  @!P5 LEA R8, P3, R22, R11, 0x1 ;  /* 0x0000000b1608d211 */ /* 0x000fe400078608ff */
[-C--:B--2---:R-:W-:Y:S02]  /*a8d0*/  @!P4 LEA.HI.X R13, R18, R9.reuse, R229, 0x1, P2 ;  /* 0x00000009120dc211 */ /* 0x084fe400010f0ce5 */
[----:B------:R-:W-:-:S03]  /*a8e0*/  @!P5 LEA.HI.X R9, R22, R9, R228, 0x1, P3 ;  /* 0x000000091609d211 */ /* 0x000fc600018f0ce4 */
[----:B------:R3:W-:Y:S04]  /*a8f0*/  @!P4 ST.E.128 desc[UR40][R12.64], RZ ;  /* 0x000000ff0c00c985 */ /* 0x0007e8000c101d28 */
[----:B------:R3:W-:Y:S02]  /*a900*/  @!P5 ST.E.128 desc[UR40][R8.64], RZ ;  /* 0x000000ff0800d985 */ /* 0x0007e4000c101d28 */
.L_x_214:
[----:B------:R-:W-:Y:S05]  /*a910*/  BSYNC B1 ;  /* 0x0000000000017941 */ /* 0x000fea0003800000 */
.L_x_213:
[----:B--23--:R2:W3:Y:S01]  /*a920*/  SHFL.IDX PT, R9, R3, 0x1, 0x181f ;  /* 0x00381f0003097f89 */ /* 0x00c4e200000e0000 */
[----:B------:R-:W-:Y:S03]  /*a930*/  BSSY B1, `(.L_x_215) ;  /* 0x000000c000017945 */ /* 0x000fe60003800000 */
[----:B-1----:R2:W1:Y:S01]  /*a940*/  SHFL.IDX PT, R11, R4, 0x1, 0x181f ;  /* 0x00381f00040b7f89 */ /* 0x00246200000e0000 */
[----:B------:R-:W-:Y:S05]  /*a950*/  @P1 BRA `(.L_x_216) ;  /* 0x0000000000241947 */ /* 0x000fea0003800000 */
[----:B------:R-:W-:Y:S02]  /*a960*/  ULDC UR4, c[0x0][0xac8] ;  /* 0x0002b20000047ab9 */ /* 0x000fe40000000800 */
[----:B------:R-:W-:Y:S02]  /*a970*/  ISETP.GE.AND P3, PT, R18, UR4, PT ;  /* 0x0000000412007c0c */ /* 0x000fe4000bf66270 */
[----:B------:R-:W-:-:S11]  /*a980*/  ISETP.GE.AND P4, PT, R22, UR4, PT ;  /* 0x0000000416007c0c */ /* 0x000fd6000bf86270 */
[-C--:B-1----:R-:W-:Y:S02]  /*a990*/  @!P3 LEA R12, P1, R18, R11.reuse, 0x1 ;  /* 0x0000000b120cb211 */ /* 0x082fe400078208ff */
[----:B------:R-:W-:Y:S02]  /*a9a0*/  @!P4 LEA R8, P2, R22, R11, 0x1 ;  /* 0x0000000b1608c211 */ /* 0x000fe400078408ff */
[-C--:B---3--:R-:W-:Y:S02]  /*a9b0*/  @!P3 LEA.HI.X R13, R18, R9.reuse, R229, 0x1, P1 ;  /* 0x00000009120db211 */ /* 0x088fe400008f0ce5 */
[----:B------:R-:W-:-:S03]  /*a9c0*/  @!P4 LEA.HI.X R9, R22, R9, R228, 0x1, P2 ;  /* 0x000000091609c211 */ /* 0x000fc600010f0ce4 */
[----:B------:R4:W-:Y:S04]  /*a9d0*/  @!P3 ST.E.128 desc[UR40][R12.64], RZ ;  /* 0x000000ff0c00b985 */ /* 0x0009e8000c101d28 */
[----:B------:R4:W-:Y:S02]  /*a9e0*/  @!P4 ST.E.128 desc[UR40][R8.64], RZ ;  /* 0x000000ff0800c985 */ /* 0x0009e4000c101d28 */
.L_x_216:
[----:B------:R-:W-:Y:S05]  /*a9f0*/  BSYNC B1 ;  /* 0x0000000000017941 */ /* 0x000fea0003800000 */
.L_x_215:
[----:B---34-:R3:W4:Y:S01]  /*aa00*/  SHFL.IDX PT, R9, R3, 0x2, 0x181f ;  /* 0x00581f0003097f89 */ /* 0x01872200000e0000 */
        /* <DEDUP_REMOVED lines=8> */
[-C--:B----4-:R-:W-:Y:S02]  /*aa90*/  @!P2 LEA.HI.X R13, R18, R9.reuse, R229, 0x1, P0 ;  /* 0x00000009120da211 */ /* 0x090fe400000f0ce5 */
[----:B------:R-:W-:-:S03]  /*aaa0*/  @!P3 LEA.HI.X R9, R22, R9, R228, 0x1, P1 ;  /* 0x000000091609b211 */ /* 0x000fc600008f0ce4 */
[----:B------:R1:W-:Y:S04]  /*aab0*/  @!P2 ST.E.128 desc[UR40][R12.64], RZ ;  /* 0x000000ff0c00a985 */ /* 0x0003e8000c101d28 */
[----:B------:R1:W-:Y:S02]  /*aac0*/  @!P3 ST.E.128 desc[UR40][R8.64], RZ ;  /* 0x000000ff0800b985 */ /* 0x0003e4000c101d28 */
.L_x_218:
[----:B------:R-:W-:Y:S05]  /*aad0*/  BSYNC B1 ;  /* 0x0000000000017941 */ /* 0x000fea0003800000 */
.L_x_217:
[----:B------:R-:W-:Y:S01]  /*aae0*/  VIADD R0, R10, 0x60 ;  /* 0x000000600a007836 */ /* 0x000fe20000000000 */
[----:B0-23--:R-:W0:Y:S04]  /*aaf0*/  SHFL.IDX PT, R3, R3, 0x3, 0x181f ;  /* 0x00781f0003037f89 */ /* 0x00de2800000e0000 */
[----:B------:R-:W-:Y:S01]  /*ab00*/  ISETP.GE.AND P0, PT, R0, R15, PT ;  /* 0x0000000f0000720c */ /* 0x000fe20003f06270 */
[----:B-1--4-:R1:W2:-:S12]  /*ab10*/  SHFL.IDX PT, R9, R4, 0x3, 0x181f ;  /* 0x00781f0004097f89 */ /* 0x01229800000e0000 */
[----:B-1----:R-:W-:Y:S05]  /*ab20*/  @P0 BRA `(.L_x_207) ;  /* 0x0000000000240947 */ /* 0x002fea0003800000 */
[----:B------:R-:W-:Y:S02]  /*ab30*/  ULDC UR4, c[0x0][0xac8] ;  /* 0x0002b20000047ab9 */ /* 0x000fe40000000800 */
[----:B------:R-:W-:Y:S02]  /*ab40*/  ISETP.GE.AND P2, PT, R18, UR4, PT ;  /* 0x0000000412007c0c */ /* 0x000fe4000bf46270 */
[----:B------:R-:W-:-:S11]  /*ab50*/  ISETP.GE.AND P3, PT, R22, UR4, PT ;  /* 0x0000000416007c0c */ /* 0x000fd6000bf66270 */
[-C--:B--2---:R-:W-:Y:S02]  /*ab60*/  @!P2 LEA R10, P0, R18, R9.reuse, 0x1 ;  /* 0x00000009120aa211 */ /* 0x084fe400078008ff */
[----:B------:R-:W-:Y:S02]  /*ab70*/  @!P3 LEA R8, P1, R22, R9, 0x1 ;  /* 0x000000091608b211 */ /* 0x000fe400078208ff */
[-C--:B0-----:R-:W-:Y:S02]  /*ab80*/  @!P2 LEA.HI.X R11, R18, R3.reuse, R229, 0x1, P0 ;  /* 0x00000003120ba211 */ /* 0x081fe400000f0ce5 */
[----:B------:R-:W-:-:S03]  /*ab90*/  @!P3 LEA.HI.X R9, R22, R3, R228, 0x1, P1 ;  /* 0x000000031609b211 */ /* 0x000fc600008f0ce4 */
[----:B------:R0:W-:Y:S04]  /*aba0*/  @!P2 ST.E.128 desc[UR40][R10.64], RZ ;  /* 0x000000ff0a00a985 */ /* 0x0001e8000c101d28 */
[----:B------:R0:W-:Y:S02]  /*abb0*/  @!P3 ST.E.128 desc[UR40][R8.64], RZ ;  /* 0x000000ff0800b985 */ /* 0x0001e4000c101d28 */
.L_x_207:
[----:B------:R-:W-:Y:S05]  /*abc0*/  BSYNC B0 ;  /* 0x0000000000007941 */ /* 0x000fea0003800000 */
.L_x_197:
[----:B------:R-:W-:Y:S02]  /*abd0*/  ULDC UR4, c[0x0][0xc3c] ;  /* 0x00030f0000047ab9 */ /* 0x000fe40000000800 */
[----:B-1----:R-:W-:-:S13]  /*abe0*/  ISETP.GE.AND P0, PT, R7, UR4, PT ;  /* 0x0000000407007c0c */ /* 0x002fda000bf06270 */
[----:B------:R-:W-:Y:S05]  /*abf0*/  @!P0 BRA `(.L_x_219) ;  /* 0xffffff6000f48947 */ /* 0x000fea000383ffff */
[----:B------:R-:W-:Y:S05]  /*ac00*/  EXIT ;  /* 0x000000000000794d */ /* 0x000fea0003800000 */
.L_x_171:
[----:B------:R-:W-:-:S08]  /*ac10*/  NOP ;  /* 0x0000000000007918 */ /* 0x000fd00000000000 */
[----:B0-----:R-:W0:-:S00]  /*ac20*/  USETMAXREG.DEALLOC.CTAPOOL 0x18 ;  /* 0x00000018000079c8 */ /* 0x001e0000080e0500 */
[----:B0-----:R-:W-:Y:S01]  /*ac30*/  LOP3.LUT R0, R0, 0x3, RZ, 0xc0, !PT ;  /* 0x0000000300007812 */ /* 0x001fe200078ec0ff */
[----:B------:R-:W-:-:S05]  /*ac40*/  IMAD.MOV.U32 R6, RZ, RZ, RZ ;  /* 0x000000ffff067224 */ /* 0x000fca00078e00ff */
[----:B------:R-:W0:Y:S02]  /*ac50*/  SHFL.IDX PT, R0, R0, RZ, 0x1f ;  /* 0x00001fff00007589 */ /* 0x000e2400000e0000 */
[----:B0-----:R-:W-:-:S04]  /*ac60*/  ISETP.NE.AND P0, PT, R0, RZ, PT ;  /* 0x000000ff0000720c */ /* 0x001fc80003f05270 */
[----:B------:R-:W-:-:S05]  /*ac70*/  P2R R0, PR, RZ, 0x1 ;  /* 0x00000001ff007803 */ /* 0x000fca0000000000 */
[----:B------:R0:W-:Y:S04]  /*ac80*/  STL [R1+0x5c], R0 ;  /* 0x00005c0001007387 */ /* 0x0001e80000100800 */
[----:B------:R-:W-:Y:S05]  /*ac90*/  @!P0 BRA `(.L_x_220) ;  /* 0x0000000000248947 */ /* 0x000fea0003800000 */
[----:B------:R-:W1:Y:S08]  /*aca0*/  S2UR UR5, SR_CgaCtaId ;  /* 0x00000000000579c3 */ /* 0x000e700000008800 */
[----:B------:R-:W-:Y:S06]  /*acb0*/  BAR.SYNC.DEFER_BLOCKING 0x5, 0x180 ;  /* 0x0146000000007b1d */ /* 0x000fec0000010000 */
[----:B------:R-:W-:-:S02]  /*acc0*/  UMOV UR4, 0x400 ;  /* 0x0000040000047882 */ /* 0x000fc40000000000 */
[----:B-1----:R-:W-:-:S09]  /*acd0*/  ULEA UR4, UR5, UR4, 0x18 ;  /* 0x0000000405047291 */ /* 0x002fd2000f8ec03f */
[----:B------:R-:W1:Y:S04]  /*ace0*/  LDS.128 R4, [UR4+0x348d0] ;  /* 0x0348d004ff047984 */ /* 0x000e680008000c00 */
[----:B-1----:R2:W-:Y:S04]  /*acf0*/  STL.64 [R1], R4 ;  /* 0x0000000401007387 */ /* 0x0025e80000100a00 */
[----:B------:R2:W-:Y:S01]  /*ad00*/  STL.64 [R1+0x8], R6 ;  /* 0x0000080601007387 */ /* 0x0005e20000100a00 */
[----:B------:R-:W-:Y:S06]  /*ad10*/  BAR.ARV 0x4, 0x180 ;  /* 0x0106000000007b1d */ /* 0x000fec0000002000 */
[----:B------:R-:W-:Y:S05]  /*ad20*/  BRA `(.L_x_221) ;  /* 0x0000000800a87947 */ /* 0x000fea0003800000 */
.L_x_220:
[----:B0-----:R-:W0:Y:S01]  /*ad30*/  S2R R0, SR_TID.X ;  /* 0x0000000000007919 */ /* 0x001e220000002100 */
[----:B------:R-:W-:Y:S01]  /*ad40*/  ULDC UR4, c[0x0][0xc3c] ;  /* 0x00030f0000047ab9 */ /* 0x000fe20000000800 */
[----:B------:R-:W-:Y:S01]  /*ad50*/  IMAD.MOV.U32 R9, RZ, RZ, RZ ;  /* 0x000000ffff097224 */ /* 0x000fe200078e00ff */
[----:B------:R-:W1:Y:S01]  /*ad60*/  S2UR UR6, SR_CTAID.X ;  /* 0x00000000000679c3 */ /* 0x000e620000002500 */
[----:B------:R-:W-:Y:S01]  /*ad70*/  ULDC UR5, c[0x0][0xc38] ;  /* 0x00030e0000057ab9 */ /* 0x000fe20000000800 */
[----:B0-----:R-:W-:-:S04]  /*ad80*/  LOP3.LUT R0, R0, 0x1f, RZ, 0xc0, !PT ;  /* 0x0000001f00007812 */ /* 0x001fc800078ec0ff */
[----:B------:R-:W-:-:S04]  /*ad90*/  ISETP.NE.AND P0, PT, R0, 0x1f, PT ;  /* 0x0000001f0000780c */ /* 0x000fc80003f05270 */
[----:B------:R-:W-:-:S13]  /*ada0*/  ISETP.GE.OR P1, PT, R0, UR4, !P0 ;  /* 0x0000000400007c0c */ /* 0x000fda000c726670 */
[----:B------:R-:W0:Y:S08]  /*adb0*/  @!P1 LDC.64 R2, c[0x0][0xc80] ;  /* 0x00032000ff029b82 */ /* 0x000e300000000a00 */
[----:B------:R-:W2:Y:S01]  /*adc0*/  @!P1 LDC.64 R4, c[0x0][0xc78] ;  /* 0x00031e00ff049b82 */ /* 0x000ea20000000a00 */
[----:B0-----:R-:W-:-:S05]  /*add0*/  @!P1 IMAD.WIDE.U32 R2, R0, 0x4, R2 ;  /* 0x0000000400029825 */ /* 0x001fca00078e0002 */
[----:B------:R2:W3:Y:S02]  /*ade0*/  @!P1 LDG.E R6, desc[UR40][R2.64] ;  /* 0x0000002802069981 */ /* 0x0004e4000c1e1900 */
[----:B--2---:R-:W-:-:S05]  /*adf0*/  @!P1 IMAD.WIDE.U32 R2, R0, 0x4, R4 ;  /* 0x0000000400029825 */ /* 0x004fca00078e0004 */
[----:B------:R-:W3:Y:S01]  /*ae00*/  @!P1 LDG.E R9, desc[UR40][R2.64] ;  /* 0x0000002802099981 */ /* 0x000ee2000c1e1900 */
[C---:B------:R-:W-:Y:S01]  /*ae10*/  ISETP.NE.AND P1, PT, R0.reuse, RZ, PT ;  /* 0x000000ff0000720c */ /* 0x040fe20003f25270 */
[----:B------:R-:W-:Y:S01]  /*ae20*/  UMOV UR4, URZ ;  /* 0x0000003f00047c82 */ /* 0x000fe20008000000 */
[C---:B------:R-:W-:Y:S02]  /*ae30*/  ISETP.GE.U32.AND P2, PT, R0.reuse, 0x2, PT ;  /* 0x000000020000780c */ /* 0x040fe40003f46070 */
[C---:B------:R-:W-:Y:S02]  /*ae40*/  ISETP.GE.U32.AND P3, PT, R0.reuse, 0x4, PT ;  /* 0x000000040000780c */ /* 0x040fe40003f66070 */
[C---:B------:R-:W-:Y:S02]  /*ae50*/  ISETP.GE.U32.AND P4, PT, R0.reuse, 0x8, PT ;  /* 0x000000080000780c */ /* 0x040fe40003f86070 */
[----:B------:R-:W-:Y:S01]  /*ae60*/  ISETP.GE.U32.AND P5, PT, R0, 0x10, PT ;  /* 0x000000100000780c */ /* 0x000fe20003fa6070 */
[----:B---3--:R-:W-:-:S05]  /*ae70*/  IMAD R4, R6, R9, RZ ;  /* 0x0000000906047224 */ /* 0x008fca00078e02ff */
[----:B------:R-:W0:Y:S02]  /*ae80*/  SHFL.UP PT, R5, R4, 0x1, RZ ;  /* 0x0420000004057989 */ /* 0x000e2400000e00ff */
[----:B0-----:R-:W-:-:S05]  /*ae90*/  SEL R5, R5, RZ, P1 ;  /* 0x000000ff05057207 */ /* 0x001fca0000800000 */
[----:B------:R-:W-:-:S05]  /*aea0*/  IMAD.IADD R5, R4, 0x1, R5 ;  /* 0x0000000104057824 */ /* 0x000fca00078e0205 */
        /* <DEDUP_REMOVED lines=12> */
[----:B------:R-:W0:Y:S02]  /*af70*/  SHFL.IDX PT, R4, R2, 0x1f, 0x1f ;  /* 0x03e01f0002047f89 */ /* 0x000e2400000e0000 */
[----:B0-----:R-:W-:-:S04]  /*af80*/  IMAD R7, R4, UR5, RZ ;  /* 0x0000000504077c24 */ /* 0x001fc8000f8e02ff */
[----:B------:R-:W-:Y:S01]  /*af90*/  IMAD.MOV.U32 R4, RZ, RZ, R7 ;  /* 0x000000ffff047224 */ /* 0x000fe200078e0007 */
[----:B-1----:R-:W-:-:S13]  /*afa0*/  ISETP.GT.AND P6, PT, R7, UR6, PT ;  /* 0x0000000607007c0c */ /* 0x002fda000bfc4270 */
[----:B------:R-:W-:Y:S05]  /*afb0*/  @P6 BRA `(.L_x_222) ;  /* 0x0000000000a46947 */ /* 0x000fea0003800000 */
[----:B------:R-:W-:Y:S01]  /*afc0*/  IMAD.MOV.U32 R7, RZ, RZ, R4 ;  /* 0x000000ffff077224 */ /* 0x000fe200078e0004 */
[----:B------:R-:W-:Y:S01]  /*afd0*/  UMOV UR4, URZ ;  /* 0x0000003f00047c82 */ /* 0x000fe20008000000 */
[----:B------:R-:W-:-:S05]  /*afe0*/  ULDC UR5, c[0x0][0xc38] ;  /* 0x00030e0000057ab9 */ /* 0x000fca0000000800 */
.L_x_224:
[----:B------:R-:W0:Y:S01]  /*aff0*/  LDC R2, c[0x0][0xc3c] ;  /* 0x00030f00ff027b82 */ /* 0x000e220000000800 */
[----:B------:R-:W-:Y:S01]  /*b000*/  ULDC UR7, c[0x0][0xc3c] ;  /* 0x00030f0000077ab9 */ /* 0x000fe20000000800 */
[----:B------:R-:W-:Y:S01]  /*b010*/  UIADD3 UR4, UR4, 0x1f, URZ ;  /* 0x0000001f04047890 */ /* 0x000fe2000fffe03f */
[----:B------:R-:W-:-:S05]  /*b020*/  IMAD.U32 R3, RZ, RZ, UR7 ;  /* 0x00000007ff037e24 */ /* 0x000fca000f8e00ff */
[----:B------:R1:W-:Y:S01]  /*b030*/  STL [R1+0xc], R3 ;  /* 0x00000c0301007387 */ /* 0x0003e20000100800 */
[----:B0-----:R-:W-:-:S13]  /*b040*/  ISETP.LE.AND P6, PT, R2, UR4, PT ;  /* 0x0000000402007c0c */ /* 0x001fda000bfc3270 */
[----:B-1----:R-:W-:Y:S05]  /*b050*/  @P6 BRA `(.L_x_223) ;  /* 0x0000000400a46947 */ /* 0x002fea0003800000 */
[----:B------:R-:W-:Y:S02]  /*b060*/  VIADD R9, R0, UR4 ;  /* 0x0000000400097c36 */ /* 0x000fe40008000000 */
[----:B------:R-:W-:-:S03]  /*b070*/  IMAD.MOV.U32 R6, RZ, RZ, RZ ;  /* 0x000000ffff067224 */ /* 0x000fc600078e00ff */
[----:B------:R-:W-:-:S13]  /*b080*/  ISETP.GE.OR P6, PT, R9, R2, !P0 ;  /* 0x000000020900720c */ /* 0x000fda00047c6670 */
[----:B------:R-:W0:Y:S08]  /*b090*/  @!P6 LDC.64 R2, c[0x0][0xc80] ;  /* 0x00032000ff02eb82 */ /* 0x000e300000000a00 */
[----:B------:R-:W1:Y:S01]  /*b0a0*/  @!P6 LDC.64 R4, c[0x0][0xc78] ;  /* 0x00031e00ff04eb82 */ /* 0x000e620000000a00 */
[----:B0-----:R-:W-:-:S05]  /*b0b0*/  @!P6 IMAD.WIDE R2, R9, 0x4, R2 ;  /* 0x000000040902e825 */ /* 0x001fca00078e0202 */
[----:B------:R1:W2:Y:S02]  /*b0c0*/  @!P6 LDG.E R6, desc[UR40][R2.64] ;  /* 0x000000280206e981 */ /* 0x0002a4000c1e1900 */
[----:B-1----:R-:W-:-:S04]  /*b0d0*/  @!P6 IMAD.WIDE R2, R9, 0x4, R4 ;  /* 0x000000040902e825 */ /* 0x002fc800078e0204 */
[----:B------:R-:W-:-:S06]  /*b0e0*/  IMAD.MOV.U32 R9, RZ, RZ, RZ ;  /* 0x000000ffff097224 */ /* 0x000fcc00078e00ff */
[----:B------:R-:W2:Y:S02]  /*b0f0*/  @!P6 LDG.E R9, desc[UR40][R2.64] ;  /* 0x000000280209e981 */ /* 0x000ea4000c1e1900 */
[----:B--2---:R-:W-:-:S05]  /*b100*/  IMAD R11, R6, R9, RZ ;  /* 0x00000009060b7224 */ /* 0x004fca00078e02ff */
[----:B------:R-:W0:Y:S02]  /*b110*/  SHFL.UP PT, R4, R11, 0x1, RZ ;  /* 0x042000000b047989 */ /* 0x000e2400000e00ff */
[----:B0-----:R-:W-:-:S05]  /*b120*/  SEL R4, R4, RZ, P1 ;  /* 0x000000ff04047207 */ /* 0x001fca0000800000 */
[----:B------:R-:W-:-:S05]  /*b130*/  IMAD.IADD R4, R11, 0x1, R4 ;  /* 0x000000010b047824 */ /* 0x000fca00078e0204 */
[----:B------:R-:W0:Y:S02]  /*b140*/  SHFL.UP PT, R5, R4, 0x2, RZ ;  /* 0x0440000004057989 */ /* 0x000e2400000e00ff */
[----:B0-----:R-:W-:-:S04]  /*b150*/  SEL R5, R5, RZ, P2 ;  /* 0x000000ff05057207 */ /* 0x001fc80001000000 */
[----:B------:R-:W-:-:S05]  /*b160*/  IADD3 R5, R4, R5, RZ ;  /* 0x0000000504057210 */ /* 0x000fca0007ffe0ff */
        /* <DEDUP_REMOVED lines=11> */
[----:B------:R-:W-:-:S05]  /*b220*/  IMAD.IADD R7, R4, 0x1, R7 ;  /* 0x0000000104077824 */ /* 0x000fca00078e0207 */
[----:B------:R-:W-:-:S13]  /*b230*/  ISETP.GT.AND P6, PT, R7, UR6, PT ;  /* 0x0000000607007c0c */ /* 0x000fda000bfc4270 */
[----:B------:R-:W-:Y:S05]  /*b240*/  @!P6 BRA `(.L_x_224) ;  /* 0xfffffffc0068e947 */ /* 0x000fea000383ffff */
.L_x_222:
[----:B------:R-:W-:Y:S02]  /*b250*/  IMAD.IADD R11, R7, 0x1, -R4 ;  /* 0x00000001070b7824 */ /* 0x000fe400078e0a04 */
[----:B------:R-:W-:Y:S02]  /*b260*/  IMAD.MOV.U32 R12, RZ, RZ, RZ ;  /* 0x000000ffff0c7224 */ /* 0x000fe400078e00ff */
[----:B------:R-:W-:-:S05]  /*b270*/  IMAD R3, R2, UR5, R11 ;  /* 0x0000000502037c24 */ /* 0x000fca000f8e020b */
[----:B------:R-:W-:-:S13]  /*b280*/  ISETP.GT.AND P0, PT, R3, UR6, PT ;  /* 0x0000000603007c0c */ /* 0x000fda000bf04270 */
[----:B------:R-:W-:-:S04]  /*b290*/  VOTE.ANY R10, PT, !P0 ;  /* 0x00000000000a7806 */ /* 0x000fc800040e0100 */
[----:B------:R-:W0:Y:S01]  /*b2a0*/  POPC R5, R10 ;  /* 0x0000000a00057309 */ /* 0x000e220000000000 */
[----:B------:R-:W-:Y:S01]  /*b2b0*/  ISETP.NE.AND P0, PT, R10, RZ, PT ;  /* 0x000000ff0a00720c */ /* 0x000fe20003f05270 */
[----:B0-----:R-:W0:Y:S04]  /*b2c0*/  SHFL.IDX PT, R6, R6, R5, 0x1f ;  /* 0x00001f0506067589 */ /* 0x001e2800000e0000 */
[----:B------:R-:W1:Y:S01]  /*b2d0*/  SHFL.IDX PT, R8, R9, R5, 0x1f ;  /* 0x00001f0509087589 */ /* 0x000e6200000e0000 */
[----:B0-----:R-:W-:-:S04]  /*b2e0*/  IABS R4, R6 ;  /* 0x0000000600047213 */ /* 0x001fc80000000000 */
[----:B------:R-:W0:Y:S01]  /*b2f0*/  I2F.RP R13, R4 ;  /* 0x00000004000d7306 */ /* 0x000e220000209400 */
[----:B-1----:R-:W-:-:S07]  /*b300*/  IABS R7, R8 ;  /* 0x0000000800077213 */ /* 0x002fce0000000000 */
[----:B------:R-:W-:Y:S08]  /*b310*/  I2F.RP R10, R7 ;  /* 0x00000007000a7306 */ /* 0x000ff00000209400 */
[----:B0-----:R-:W0:Y:S02]  /*b320*/  MUFU.RCP R13, R13 ;  /* 0x0000000d000d7308 */ /* 0x001e240000001000 */
[----:B0-----:R-:W-:-:S06]  /*b330*/  VIADD R3, R13, 0xffffffe ;  /* 0x0ffffffe0d037836 */ /* 0x001fcc0000000000 */
[----:B------:R-:W0:Y:S02]  /*b340*/  F2I.FTZ.U32.TRUNC.NTZ R3, R3 ;  /* 0x0000000300037305 */ /* 0x000e24000021f000 */
[----:B0-----:R-:W-:Y:S01]  /*b350*/  IMAD.MOV R15, RZ, RZ, -R3 ;  /* 0x000000ffff0f7224 */ /* 0x001fe200078e0a03 */
[----:B------:R-:W-:Y:S06]  /*b360*/  @!P0 BRA `(.L_x_225) ;  /* 0x0000000000088947 */ /* 0x000fec0003800000 */
[----:B------:R-:W-:-:S05]  /*b370*/  VIADD R9, R5, 0xffffffff ;  /* 0xffffffff05097836 */ /* 0x000fca0000000000 */
[----:B------:R0:W1:Y:S02]  /*b380*/  SHFL.IDX PT, R12, R2, R9, 0x1f ;  /* 0x00001f09020c7589 */ /* 0x00006400000e0000 */
.L_x_225:
[----:B-1----:R-:W-:Y:S01]  /*b390*/  IMAD R11, R12, UR5, R11 ;  /* 0x000000050c0b7c24 */ /* 0x002fe2000f8e020b */
[----:B------:R-:W1:Y:S01]  /*b3a0*/  MUFU.RCP R10, R10 ;  /* 0x0000000a000a7308 */ /* 0x000e620000001000 */
[----:B0-----:R-:W-:Y:S02]  /*b3b0*/  IMAD R9, R15, R4, RZ ;  /* 0x000000040f097224 */ /* 0x001fe400078e02ff */
[----:B------:R-:W-:Y:S01]  /*b3c0*/  IMAD.MOV.U32 R2, RZ, RZ, RZ ;  /* 0x000000ffff027224 */ /* 0x000fe200078e00ff */
[----:B------:R0:W-:Y:S03]  /*b3d0*/  STL [R1], R11 ;  /* 0x0000000b01007387 */ /* 0x0001e60000100800 */
[----:B------:R-:W-:Y:S01]  /*b3e0*/  IMAD.HI.U32 R2, R3, R9, R2 ;  /* 0x0000000903027227 */ /* 0x000fe200078e0002 */
[----:B------:R-:W-:Y:S02]  /*b3f0*/  IADD3 R9, -R11, UR6, RZ ;  /* 0x000000060b097c10 */ /* 0x000fe4000fffe1ff */
[----:B------:R-:W-:-:S02]  /*b400*/  IABS R3, R6 ;  /* 0x0000000600037213 */ /* 0x000fc40000000000 */
[----:B------:R-:W-:-:S03]  /*b410*/  IABS R13, R9 ;  /* 0x00000009000d7213 */ /* 0x000fc60000000000 */
[----:B------:R-:W-:Y:S02]  /*b420*/  IMAD.MOV R12, RZ, RZ, -R3 ;  /* 0x000000ffff0c7224 */ /* 0x000fe400078e0a03 */
[----:B0-----:R-:W-:-:S04]  /*b430*/  IMAD.HI.U32 R11, R2, R13, RZ ;  /* 0x0000000d020b7227 */ /* 0x001fc800078e00ff */
[----:B-1----:R-:W-:Y:S02]  /*b440*/  VIADD R3, R10, 0xffffffe ;  /* 0x0ffffffe0a037836 */ /* 0x002fe40000000000 */
[----:B------:R-:W-:-:S04]  /*b450*/  IMAD R13, R11, R12, R13 ;  /* 0x0000000c0b0d7224 */ /* 0x000fc800078e020d */
[----:B------:R-:W0:Y:S01]  /*b460*/  F2I.FTZ.U32.TRUNC.NTZ R3, R3 ;  /* 0x0000000300037305 */ /* 0x000e22000021f000 */
[----:B------:R-:W-:-:S13]  /*b470*/  ISETP.GT.U32.AND P1, PT, R4, R13, PT ;  /* 0x0000000d0400720c */ /* 0x000fda0003f24070 */
[----:B------:R-:W-:Y:S02]  /*b480*/  @!P1 IMAD.IADD R13, R13, 0x1, -R4 ;  /* 0x000000010d0d9824 */ /* 0x000fe400078e0a04 */
[----:B0-----:R-:W-:Y:S02]  /*b490*/  IMAD.MOV R2, RZ, RZ, -R3 ;  /* 0x000000ffff027224 */ /* 0x001fe400078e0a03 */
[----:B------:R-:W-:Y:S01]  /*b4a0*/  @!P1 VIADD R11, R11, 0x1 ;  /* 0x000000010b0b9836 */ /* 0x000fe20000000000 */
[----:B------:R-:W-:Y:S01]  /*b4b0*/  ISETP.GE.U32.AND P0, PT, R13, R4, PT ;  /* 0x000000040d00720c */ /* 0x000fe20003f06070 */
[----:B------:R-:W-:Y:S01]  /*b4c0*/  IMAD R13, R2, R7, RZ ;  /* 0x00000007020d7224 */ /* 0x000fe200078e02ff */
[----:B------:R-:W-:Y:S01]  /*b4d0*/  ISETP.NE.AND P1, PT, R6, RZ, PT ;  /* 0x000000ff0600720c */ /* 0x000fe20003f25270 */
[----:B------:R-:W-:-:S04]  /*b4e0*/  IMAD.MOV.U32 R2, RZ, RZ, RZ ;  /* 0x000000ffff027224 */ /* 0x000fc800078e00ff */
[----:B------:R-:W-:Y:S01]  /*b4f0*/  IMAD.HI.U32 R4, R3, R13, R2 ;  /* 0x0000000d03047227 */ /* 0x000fe200078e0002 */
[----:B------:R-:W-:-:S04]  /*b500*/  LOP3.LUT R2, R9, R6, RZ, 0x3c, !PT ;  /* 0x0000000609027212 */ /* 0x000fc800078e3cff */
[----:B------:R-:W-:Y:S02]  /*b510*/  ISETP.GE.AND P2, PT, R2, RZ, PT ;  /* 0x000000ff0200720c */ /* 0x000fe40003f46270 */
[----:B------:R-:W-:Y:S02]  /*b520*/  @P0 IADD3 R11, R11, 0x1, RZ ;  /* 0x000000010b0b0810 */ /* 0x000fe40007ffe0ff */
[----:B------:R-:W-:-:S05]  /*b530*/  IABS R2, R8 ;  /* 0x0000000800027213 */ /* 0x000fca0000000000 */
[----:B------:R-:W-:-:S04]  /*b540*/  IMAD.MOV R2, RZ, RZ, -R2 ;  /* 0x000000ffff027224 */ /* 0x000fc800078e0a02 */
[----:B------:R-:W-:Y:S01]  /*b550*/  @!P2 IMAD.MOV R11, RZ, RZ, -R11 ;  /* 0x000000ffff0ba224 */ /* 0x000fe200078e0a0b */
[----:B------:R-:W-:-:S04]  /*b560*/  @!P1 LOP3.LUT R11, RZ, R6, RZ, 0x33, !PT ;  /* 0x00000006ff0b9212 */ /* 0x000fc800078e33ff */
[-C--:B------:R-:W-:Y:S01]  /*b570*/  IABS R3, R11.reuse ;  /* 0x0000000b00037213 */ /* 0x080fe20000000000 */
[----:B------:R-:W-:-:S04]  /*b580*/  IMAD R6, R6, R11, RZ ;  /* 0x0000000b06067224 */ /* 0x000fc800078e02ff */
[----:B------:R-:W-:-:S04]  /*b590*/  IMAD.HI.U32 R4, R4, R3, RZ ;  /* 0x0000000304047227 */ /* 0x000fc800078e00ff */
[----:B------:R-:W-:Y:S02]  /*b5a0*/  IMAD R2, R4, R2, R3 ;  /* 0x0000000204027224 */ /* 0x000fe400078e0203 */
[----:B------:R-:W-:-:S03]  /*b5b0*/  IMAD.IADD R6, R9, 0x1, -R6 ;  /* 0x0000000109067824 */ /* 0x000fc600078e0a06 */
[----:B------:R-:W-:Y:S02]  /*b5c0*/  ISETP.GT.U32.AND P1, PT, R7, R2, PT ;  /* 0x000000020700720c */ /* 0x000fe40003f24070 */
[----:B------:R1:W-:Y:S11]  /*b5d0*/  STL [R1+0x4], R6 ;  /* 0x0000040601007387 */ /* 0x0003f60000100800 */
[----:B------:R-:W-:-:S02]  /*b5e0*/  @!P1 IMAD.IADD R2, R2, 0x1, -R7 ;  /* 0x0000000102029824 */ /* 0x000fc400078e0a07 */
[----:B------:R-:W-:Y:S01]  /*b5f0*/  @!P1 VIADD R4, R4, 0x1 ;  /* 0x0000000104049836 */ /* 0x000fe20000000000 */
[----:B------:R-:W-:Y:S02]  /*b600*/  ISETP.NE.AND P1, PT, R8, RZ, PT ;  /* 0x000000ff0800720c */ /* 0x000fe40003f25270 */
[----:B------:R-:W-:Y:S02]  /*b610*/  ISETP.GE.U32.AND P0, PT, R2, R7, PT ;  /* 0x000000070200720c */ /* 0x000fe40003f06070 */
[----:B------:R-:W-:-:S04]  /*b620*/  LOP3.LUT R2, R11, R8, RZ, 0x3c, !PT ;  /* 0x000000080b027212 */ /* 0x000fc800078e3cff */
[----:B------:R-:W-:-:S07]  /*b630*/  ISETP.GE.AND P2, PT, R2, RZ, PT ;  /* 0x000000ff0200720c */ /* 0x000fce0003f46270 */
[----:B------:R-:W-:-:S06]  /*b640*/  @P0 VIADD R4, R4, 0x1 ;  /* 0x0000000104040836 */ /* 0x000fcc0000000000 */
[----:B------:R-:W-:Y:S01]  /*b650*/  @!P2 IMAD.MOV R4, RZ, RZ, -R4 ;  /* 0x000000ffff04a224 */ /* 0x000fe200078e0a04 */
[----:B------:R-:W-:-:S05]  /*b660*/  @!P1 LOP3.LUT R4, RZ, R8, RZ, 0x33, !PT ;  /* 0x00000008ff049212 */ /* 0x000fca00078e33ff */
[--C-:B------:R-:W-:Y:S02]  /*b670*/  IMAD.MOV R2, RZ, RZ, -R4.reuse ;  /* 0x000000ffff027224 */ /* 0x100fe400078e0a04 */
[C---:B------:R-:W-:Y:S02]  /*b680*/  IMAD R4, R8.reuse, 0x1000000, R4 ;  /* 0x0100000008047824 */ /* 0x040fe400078e0204 */
[----:B------:R-:W-:Y:S02]  /*b690*/  IMAD R11, R8, R2, R11 ;  /* 0x00000002080b7224 */ /* 0x000fe400078e020b */
[----:B------:R-:W-:Y:S02]  /*b6a0*/  VIADD R2, R5, UR4 ;  /* 0x0000000405027c36 */ /* 0x000fe40008000000 */
[----:B------:R-:W-:-:S03]  /*b6b0*/  IMAD R3, R11, 0x10000, R4 ;  /* 0x000100000b037824 */ /* 0x000fc600078e0204 */
[----:B------:R1:W-:Y:S04]  /*b6c0*/  STL [R1+0xc], R2 ;  /* 0x00000c0201007387 */ /* 0x0003e80000100800 */
[----:B------:R1:W-:Y:S01]  /*b6d0*/  STL [R1+0x8], R3 ;  /* 0x0000080301007387 */ /* 0x0003e20000100800 */
[----:B------:R-:W-:Y:S05]  /*b6e0*/  BRA `(.L_x_226) ;  /* 0x0000000000107947 */ /* 0x000fea0003800000 */
.L_x_223:
[----:B------:R-:W-:Y:S01]  /*b6f0*/  IMAD.U32 R2, RZ, RZ, UR6 ;  /* 0x00000006ff027e24 */ /* 0x000fe2000f8e00ff */
[----:B------:R0:W-:Y:S04]  /*b700*/  STL [R1+0x4], RZ ;  /* 0x000004ff01007387 */ /* 0x0001e80000100800 */
[----:B------:R0:W-:Y:S04]  /*b710*/  STL [R1+0x8], RZ ;  /* 0x000008ff01007387 */ /* 0x0001e80000100800 */
[----:B------:R0:W-:Y:S02]  /*b720*/  STL [R1], R2 ;  /* 0x0000000201007387 */ /* 0x0001e40000100800 */
.L_x_226:
[----:B------:R-:W2:Y:S04]  /*b730*/  LDL R4, [R1] ;  /* 0x0000000001047983 */ /* 0x000ea80000100800 */
[----:B------:R-:W2:Y:S04]  /*b740*/  LDL R5, [R1+0x4] ;  /* 0x0000040001057983 */ /* 0x000ea80000100800 */
[----:B-1----:R-:W2:Y:S04]  /*b750*/  LDL R6, [R1+0x8] ;  /* 0x0000080001067983 */ /* 0x002ea80000100800 */
[----:B------:R-:W2:Y:S01]  /*b760*/  LDL R7, [R1+0xc] ;  /* 0x00000c0001077983 */ /* 0x000ea20000100800 */
[----:B------:R-:W-:-:S13]  /*b770*/  ISETP.NE.AND P0, PT, R0, RZ, PT ;  /* 0x000000ff0000720c */ /* 0x000fda0003f05270 */
[----:B------:R-:W1:Y:S01]  /*b780*/  @!P0 S2R R3, SR_CgaCtaId ;  /* 0x0000000000038919 */ /* 0x000e620000008800 */
[----:B------:R-:W-:-:S04]  /*b790*/  @!P0 MOV R0, 0x400 ;  /* 0x0000040000008802 */ /* 0x000fc80000000f00 */
[----:B-1----:R-:W-:-:S05]  /*b7a0*/  @!P0 LEA R0, R3, R0, 0x18 ;  /* 0x0000000003008211 */ /* 0x002fca00078ec0ff */
[----:B--2---:R1:W-:Y:S01]  /*b7b0*/  @!P0 STS.128 [R0+0x348d0], R4 ;  /* 0x0348d00400008388 */ /* 0x0043e20000000c00 */
[----:B------:R-:W-:Y:S06]  /*b7c0*/  BAR.ARV 0x5, 0x180 ;  /* 0x0146000000007b1d */ /* 0x000fec0000002000 */
.L_x_221:
[----:B01----:R-:W3:Y:S01]  /*b7d0*/  LDL R0, [R1+0xc] ;  /* 0x00000c0001007983 */ /* 0x003ee20000100800 */
[----:B------:R-:W-:Y:S01]  /*b7e0*/  ULDC UR4, c[0x0][0xc3c] ;  /* 0x00030f0000047ab9 */ /* 0x000fe20000000800 */
[----:B------:R-:W-:Y:S02]  /*b7f0*/  IMAD.MOV.U32 R19, RZ, RZ, RZ ;  /* 0x000000ffff137224 */ /* 0x000fe400078e00ff */
[----:B------:R0:W-:Y:S01]  /*b800*/  STL [R1+0x48], RZ ;  /* 0x000048ff01007387 */ /* 0x0001e20000100800 */
[----:B---3--:R-:W-:Y:S01]  /*b810*/  ISETP.GE.AND P0, PT, R0, UR4, PT ;  /* 0x0000000400007c0c */ /* 0x008fe2000bf06270 */
[----:B------:R-:W-:-:S05]  /*b820*/  IMAD.MOV.U32 R0, RZ, RZ, 0x1 ;  /* 0x00000001ff007424 */ /* 0x000fca00078e00ff */
[----:B------:R0:W-:Y:S07]  /*b830*/  STL [R1+0x14], R0 ;  /* 0x0000140001007387 */ /* 0x0001ee0000100800 */
[----:B------:R-:W-:Y:S05]  /*b840*/  @P0 BRA `(.L_x_227) ;  /* 0x0000005400f00947 */ /* 0x000fea0003800000 */
[----:B--2---:R-:W1:Y:S01]  /*b850*/  S2R R5, SR_TID.X ;  /* 0x0000000000057919 */ /* 0x004e620000002100 */
[----:B------:R-:W2:Y:S01]  /*b860*/  S2UR UR5, SR_CgaCtaId ;  /* 0x00000000000579c3 */ /* 0x000ea20000008800 */
[----:B------:R-:W-:Y:S01]  /*b870*/  UMOV UR4, 0x400 ;  /* 0x0000040000047882 */ /* 0x000fe20000000000 */
[----:B------:R-:W-:Y:S01]  /*b880*/  BSSY B8, `(.L_x_227) ;  /* 0x0000578000087945 */ /* 0x000fe20003800000 */
[----:B------:R-:W-:Y:S01]  /*b890*/  IMAD.MOV.U32 R19, RZ, RZ, RZ ;  /* 0x000000ffff137224 */ /* 0x000fe200078e00ff */
[----:B------:R-:W-:Y:S01]  /*b8a0*/  ULDC UR36, c[0x0][0xc] ;  /* 0x0000030000247ab9 */ /* 0x000fe20000000800 */
[----:B------:R-:W-:Y:S01]  /*b8b0*/  ULDC.64 UR38, c[0x0][0x198] ;  /* 0x0000660000267ab9 */ /* 0x000fe20000000a00 */
[----:B--2---:R-:W-:-:S06]  /*b8c0*/  ULEA UR4, UR5, UR4, 0x18 ;  /* 0x0000000405047291 */ /* 0x004fcc000f8ec03f */
[----:B------:R-:W-:Y:S01]  /*b8d0*/  IMAD.U32 R18, RZ, RZ, UR4 ;  /* 0x00000004ff127e24 */ /* 0x000fe2000f8e00ff */
[C---:B-1----:R-:W-:Y:S01]  /*b8e0*/  LOP3.LUT R4, R5.reuse, 0x7f, RZ, 0xc0, !PT ;  /* 0x0000007f05047812 */ /* 0x042fe200078ec0ff */
[----:B0-----:R-:W-:-:S05]  /*b8f0*/  IMAD.SHL.U32 R0, R5, 0x8, RZ ;  /* 0x0000000805007824 */ /* 0x001fca00078e00ff */
[C---:B------:R-:W-:Y:S02]  /*b900*/  LOP3.LUT R2, R0.reuse, 0x1f8, RZ, 0xc0, !PT ;  /* 0x000001f800027812 */ /* 0x040fe400078ec0ff */
[----:B------:R-:W-:Y:S02]  /*b910*/  LOP3.LUT R0, R0, 0x38, RZ, 0xc0, !PT ;  /* 0x0000003800007812 */ /* 0x000fe400078ec0ff */
[----:B------:R-:W-:Y:S01]  /*b920*/  LOP3.LUT R3, R2, 0x38, R5, 0x78, !PT ;  /* 0x0000003802037812 */ /* 0x000fe200078e7805 */
[----:B------:R-:W-:Y:S01]  /*b930*/  IMAD.SHL.U32 R2, R4, 0x8, RZ ;  /* 0x0000000804027824 */ /* 0x000fe200078e00ff */
[----:B------:R-:W-:-:S04]  /*b940*/  SHF.R.U32.HI R4, RZ, 0x3, R4 ;  /* 0x00000003ff047819 */ /* 0x000fc80000011604 */
[----:B------:R-:W-:Y:S02]  /*b950*/  LOP3.LUT R3, R3, 0x200, R2, 0xf8, !PT ;  /* 0x0000020003037812 */ /* 0x000fe400078ef802 */
[----:B------:R-:W-:-:S03]  /*b960*/  SHF.L.U32 R2, R5, 0x4, RZ ;  /* 0x0000000405027819 */ /* 0x000fc600000006ff */
[----:B------:R-:W-:Y:S01]  /*b970*/  IMAD R3, R3, 0x2, R18 ;  /* 0x0000000203037824 */ /* 0x000fe200078e0212 */
[----:B------:R-:W-:Y:S01]  /*b980*/  LOP3.LUT R4, R4, 0x70, R2, 0xf8, !PT ;  /* 0x0000007004047812 */ /* 0x000fe200078ef802 */
[----:B------:R-:W-:-:S03]  /*b990*/  IMAD.MOV.U32 R2, RZ, RZ, 0x1 ;  /* 0x00000001ff027424 */ /* 0x000fc600078e00ff */
[----:B------:R-:W-:Y:S04]  /*b9a0*/  STL [R1+0x24], R3 ;  /* 0x0000240301007387 */ /* 0x000fe80000100800 */
[----:B------:R0:W-:Y:S04]  /*b9b0*/  STL [R1+0x14], R2 ;  /* 0x0000140201007387 */ /* 0x0001e80000100800 */
[----:B------:R1:W-:Y:S01]  /*b9c0*/  STL [R1+0x48], RZ ;  /* 0x000048ff01007387 */ /* 0x0003e20000100800 */
[C---:B0-----:R-:W-:Y:S02]  /*b9d0*/  LOP3.LUT R2, R0.reuse, 0x40, RZ, 0xfc, !PT ;  /* 0x0000004000027812 */ /* 0x041fe400078efcff */
[----:B-1----:R-:W-:-:S07]  /*b9e0*/  LOP3.LUT R0, R0, 0x80, RZ, 0xfc, !PT ;  /* 0x0000008000007812 */ /* 0x002fce00078efcff */
.L_x_329:
[----:B--2---:R-:W2:Y:S01]  /*b9f0*/  LDL R0, [R1+0xc] ;  /* 0x00000c0001007983 */ /* 0x004ea20000100800 */
[----:B------:R-:W2:Y:S01]  /*ba00*/  LDC.64 R2, c[0x0][0xc88] ;  /* 0x00032200ff027b82 */ /* 0x000ea20000000a00 */
[----:B------:R-:W-:Y:S05]  /*ba10*/  YIELD ;  /* 0x0000000000007946 */ /* 0x000fea0003800000 */
[----:B------:R-:W-:Y:S01]  /*ba20*/  ULDC.64 UR4, c[0x0][0xa28] ;  /* 0x00028a0000047ab9 */ /* 0x000fe20000000a00 */
[----:B-1----:R-:W-:Y:S01]  /*ba30*/  IMAD.MOV.U32 R6, RZ, RZ, RZ ;  /* 0x000000ffff067224 */ /* 0x002fe200078e00ff */
[----:B------:R-:W-:Y:S01]  /*ba40*/  ISETP.NE.U32.AND P0, PT, RZ, UR4, PT ;  /* 0x00000004ff007c0c */ /* 0x000fe2000bf05070 */
[----:B------:R-:W-:Y:S01]  /*ba50*/  ULDC.64 UR6, c[0x0][0xa18] ;  /* 0x0002860000067ab9 */ /* 0x000fe20000000a00 */
[----:B------:R-:W-:Y:S01]  /*ba60*/  ULDC.64 UR8, c[0x0][0xa08] ;  /* 0x0002820000087ab9 */ /* 0x000fe20000000a00 */
[----:B--2---:R-:W-:-:S05]  /*ba70*/  IMAD.WIDE R2, R0, 0x4, R2 ;  /* 0x0000000400027825 */ /* 0x004fca00078e0202 */
[----:B------:R-:W2:Y:S01]  /*ba80*/  LDG.E R10, desc[UR40][R2.64] ;  /* 0x00000028020a7981 */ /* 0x000ea2000c1e1900 */
[----:B------:R-:W-:Y:S01]  /*ba90*/  ISETP.NE.AND.EX P0, PT, RZ, UR5, PT, P0 ;  /* 0x00000005ff007c0c */ /* 0x000fe2000bf05300 */
[----:B------:R-:W-:Y:S01]  /*baa0*/  IMAD.MOV.U32 R0, RZ, RZ, RZ ;  /* 0x000000ffff007224 */ /* 0x000fe200078e00ff */
[----:B--2---:R-:W-:Y:S01]  /*bab0*/  SHF.R.S32.HI R4, RZ, 0x1f, R10 ;  /* 0x0000001fff047819 */ /* 0x004fe2000001140a */
[----:B------:R-:W-:-:S10]  /*bac0*/  IMAD.SHL.U32 R17, R10, 0x4, RZ ;  /* 0x000000040a117824 */ /* 0x000fd400078e00ff */
[C---:B------:R-:W-:Y:S01]  /*bad0*/  @P0 LEA R2, P1, R10.reuse, UR4, 0x2 ;  /* 0x000000040a020c11 */ /* 0x040fe2000f8210ff */
[----:B------:R-:W-:Y:S03]  /*bae0*/  STL [R1+0x2c], R10 ;  /* 0x00002c0a01007387 */ /* 0x000fe60000100800 */
[C-C-:B------:R-:W-:Y:S01]  /*baf0*/  @P0 LEA.HI.X R3, R10.reuse, UR5, R4.reuse, 0x2, P1 ;  /* 0x000000050a030c11 */ /* 0x140fe200088f1404 */
[----:B------:R-:W-:Y:S01]  /*bb00*/  ULDC.64 UR4, c[0x0][0xa00] ;  /* 0x0002800000047ab9 */ /* 0x000fe20000000a00 */
[----:B------:R-:W-:Y:S01]  /*bb10*/  SHF.L.U64.HI R9, R10, 0x2, R4 ;  /* 0x000000020a097819 */ /* 0x000fe20000010204 */
[----:B0-----:R0:W-:Y:S01]  /*bb20*/  STL [R1+0x3c], R4 ;  /* 0x00003c0401007387 */ /* 0x0011e20000100800 */
[----:B------:R-:W-:-:S03]  /*bb30*/  ISETP.NE.U32.AND P1, PT, RZ, UR4, PT ;  /* 0x00000004ff007c0c */ /* 0x000fc6000bf25070 */
[----:B------:R1:W5:Y:S01]  /*bb40*/  @P0 LDG.E R0, desc[UR40][R2.64] ;  /* 0x0000002802000981 */ /* 0x000362000c1e1900 */
[----:B------:R-:W-:Y:S01]  /*bb50*/  ISETP.NE.AND.EX P1, PT, RZ, UR5, PT, P1 ;  /* 0x00000005ff007c0c */ /* 0x000fe2000bf25310 */
[----:B------:R-:W-:Y:S01]  /*bb60*/  IMAD.MOV.U32 R8, RZ, RZ, RZ ;  /* 0x000000ffff087224 */ /* 0x000fe200078e00ff */
[----:B------:R-:W-:Y:S01]  /*bb70*/  ISETP.NE.U32.AND P2, PT, RZ, UR6, PT ;  /* 0x00000006ff007c0c */ /* 0x000fe2000bf45070 */
[----:B------:R-:W-:Y:S01]  /*bb80*/  STL [R1+0x1c], R9 ;  /* 0x00001c0901007387 */ /* 0x000fe20000100800 */
[----:B------:R-:W-:Y:S02]  /*bb90*/  ISETP.NE.U32.AND P0, PT, RZ, UR8, PT ;  /* 0x00000008ff007c0c */ /* 0x000fe4000bf05070 */
[C---:B0-----:R-:W-:Y:S02]  /*bba0*/  IADD3 R4, P4, R17.reuse, UR8, RZ ;  /* 0x0000000811047c10 */ /* 0x041fe4000ff9e0ff */
[----:B-1----:R-:W-:Y:S02]  /*bbb0*/  IADD3 R2, P3, R17, UR4, RZ ;  /* 0x0000000411027c10 */ /* 0x002fe4000ff7e0ff */
[----:B------:R-:W-:-:S02]  /*bbc0*/  ISETP.NE.AND.EX P2, PT, RZ, UR7, PT, P2 ;  /* 0x00000007ff007c0c */ /* 0x000fc4000bf45320 */
[C---:B------:R-:W-:Y:S02]  /*bbd0*/  IADD3.X R3, R9.reuse, UR5, RZ, P3, !PT ;  /* 0x0000000509037c10 */ /* 0x040fe40009ffe4ff */
[----:B------:R-:W-:Y:S02]  /*bbe0*/  ISETP.NE.AND.EX P0, PT, RZ, UR9, PT, P0 ;  /* 0x00000009ff007c0c */ /* 0x000fe4000bf05300 */
[----:B------:R-:W-:Y:S01]  /*bbf0*/  IADD3.X R5, R9, UR9, RZ, P4, !PT ;  /* 0x0000000909057c10 */ /* 0x000fe2000a7fe4ff */
[----:B------:R-:W2:Y:S01]  /*bc00*/  @P1 LDG.E R6, desc[UR40][R2.64] ;  /* 0x0000002802061981 */ /* 0x000ea2000c1e1900 */
[----:B------:R-:W-:Y:S02]  /*bc10*/  ULDC UR4, c[0x0][0x288] ;  /* 0x0000a20000047ab9 */ /* 0x000fe40000000800 */
[----:B------:R-:W-:Y:S01]  /*bc20*/  IMAD.U32 R11, RZ, RZ, UR4 ;  /* 0x00000004ff0b7e24 */ /* 0x000fe2000f8e00ff */
[----:B------:R-:W-:-:S06]  /*bc30*/  ULDC.64 UR4, c[0x0][0x418] ;  /* 0x0001060000047ab9 */ /* 0x000fcc0000000a00 */
[----:B------:R-:W5:Y:S04]  /*bc40*/  @P0 LDG.E R8, desc[UR40][R4.64] ;  /* 0x0000002804080981 */ /* 0x000f68000c1e1900 */
[----:B--2---:R0:W-:Y:S02]  /*bc50*/  STL [R1+0x30], R6 ;  /* 0x0000300601007387 */ /* 0x0041e40000100800 */
[----:B0-----:R-:W-:-:S04]  /*bc60*/  @P2 IADD3 R6, P3, R17, UR6, RZ ;  /* 0x0000000611062c10 */ /* 0x001fc8000ff7e0ff */
[----:B------:R-:W-:-:S05]  /*bc70*/  @P2 IADD3.X R7, R9, UR7, RZ, P3, !PT ;  /* 0x0000000709072c10 */ /* 0x000fca0009ffe4ff */
[----:B------:R0:W2:Y:S01]  /*bc80*/  @P2 LDG.E R11, desc[UR40][R6.64] ;  /* 0x00000028060b2981 */ /* 0x0000a2000c1e1900 */
[----:B------:R-:W-:-:S03]  /*bc90*/  UISETP.NE.U32.AND UP0, UPT, UR4, URZ, UPT ;  /* 0x0000003f0400728c */ /* 0x000fc6000bf05070 */
[----:B------:R-:W-:Y:S01]  /*bca0*/  ULDC UR4, c[0x0][0x424] ;  /* 0x0001090000047ab9 */ /* 0x000fe20000000800 */
[----:B------:R-:W-:-:S03]  /*bcb0*/  UISETP.NE.AND.EX UP0, UPT, UR5, URZ, UPT, UP0 ;  /* 0x0000003f0500728c */ /* 0x000fc6000bf05300 */
[----:B------:R-:W-:Y:S01]  /*bcc0*/  ULDC UR5, c[0x0][0x2f0] ;  /* 0x0000bc0000057ab9 */ /* 0x000fe20000000800 */
[----:B------:R-:W-:-:S04]  /*bcd0*/  USEL UR4, UR4, 0x1, UP0 ;  /* 0x0000000104047887 */ /* 0x000fc80008000000 */
[----:B------:R-:W-:-:S06]  /*bce0*/  UIMAD UR4, UR4, UR5, URZ ;  /* 0x00000005040472a4 */ /* 0x000fcc000f8e023f */
[----:B0-----:R-:W-:Y:S01]  /*bcf0*/  IMAD.U32 R6, RZ, RZ, UR4 ;  /* 0x00000004ff067e24 */ /* 0x001fe2000f8e00ff */
[----:B--2---:R0:W-:Y:S01]  /*bd00*/  STL [R1+0x44], R11 ;  /* 0x0000440b01007387 */ /* 0x0041e20000100800 */
[----:B------:R-:W-:Y:S05]  /*bd10*/  @P2 BRA `(.L_x_228) ;  /* 0x0000000000142947 */ /* 0x000fea0003800000 */
[----:B------:R-:W-:Y:S05]  /*bd20*/  @!P1 BRA `(.L_x_228) ;  /* 0x0000000000109947 */ /* 0x000fea0003800000 */
[----:B------:R-:W2:Y:S04]  /*bd30*/  LDG.E R7, desc[UR40][R2.64] ;  /* 0x0000002802077981 */ /* 0x000ea8000c1e1900 */
[----:B------:R-:W2:Y:S02]  /*bd40*/  LDG.E R2, desc[UR40][R2.64+0x4] ;  /* 0x0000042802027981 */ /* 0x000ea4000c1e1900 */
[----:B--2---:R-:W-:-:S05]  /*bd50*/  IMAD.IADD R2, R2, 0x1, -R7 ;  /* 0x0000000102027824 */ /* 0x004fca00078e0a07 */
[----:B------:R1:W-:Y:S02]  /*bd60*/  STL [R1+0x44], R2 ;  /* 0x0000440201007387 */ /* 0x0003e40000100800 */
.L_x_228:
[----:B------:R-:W1:Y:S01]  /*bd70*/  LDL.LU R7, [R1+0x8] ;  /* 0x0000080001077983 */ /* 0x000e620000300800 */
[----:B------:R-:W-:Y:S02]  /*bd80*/  ULDC.64 UR4, c[0x0][0xa20] ;  /* 0x0002880000047ab9 */ /* 0x000fe40000000a00 */
[----:B------:R-:W-:-:S04]  /*bd90*/  ISETP.NE.U32.AND P1, PT, RZ, UR4, PT ;  /* 0x00000004ff007c0c */ /* 0x000fc8000bf25070 */
[----:B------:R-:W-:Y:S02]  /*bda0*/  ISETP.NE.AND.EX P1, PT, RZ, UR5, PT, P1 ;  /* 0x00000005ff007c0c */ /* 0x000fe4000bf25310 */
[C---:B-1----:R-:W-:Y:S02]  /*bdb0*/  LOP3.LUT R2, R7.reuse, 0xff000000, RZ, 0xc0, !PT ;  /* 0xff00000007027812 */ /* 0x042fe400078ec0ff */
[C---:B------:R-:W-:Y:S02]  /*bdc0*/  LOP3.LUT R3, R7.reuse, 0xff0000, RZ, 0xc0, !PT ;  /* 0x00ff000007037812 */ /* 0x040fe400078ec0ff */
[----:B------:R-:W-:Y:S02]  /*bdd0*/  SHF.R.U32.HI R2, RZ, 0x8, R2 ;  /* 0x00000008ff027819 */ /* 0x000fe40000011602 */
[----:B------:R-:W-:Y:S01]  /*bde0*/  LOP3.LUT R16, R7, 0xffff, RZ, 0xc0, !PT ;  /* 0x0000ffff07107812 */ /* 0x000fe200078ec0ff */
[----:B-----5:R-:W-:Y:S01]  /*bdf0*/  IMAD.IADD R7, R8, 0x1, R0 ;  /* 0x0000000108077824 */ /* 0x020fe200078e0200 */
[----:B------:R-:W-:Y:S01]  /*be00*/  LEA.HI R2, R3, R2, RZ, 0x10 ;  /* 0x0000000203027211 */ /* 0x000fe200078f80ff */
[----:B------:R-:W-:-:S05]  /*be10*/  IMAD.MOV.U32 R3, RZ, RZ, R10 ;  /* 0x000000ffff037224 */ /* 0x000fca00078e000a */
[----:B------:R1:W-:Y:S04]  /*be20*/  STL [R1+0x10], R3 ;  /* 0x0000100301007387 */ /* 0x0003e80000100800 */
[----:B------:R1:W-:Y:S01]  /*be30*/  STL [R1+0x18], R7 ;  /* 0x0000180701007387 */ /* 0x0003e20000100800 */
[----:B------:R-:W-:Y:S05]  /*be40*/  @!P1 BRA `(.L_x_229) ;  /* 0x0000000000109947 */ /* 0x000fea0003800000 */
[----:B------:R-:W-:-:S04]  /*be50*/  IADD3 R6, P0, R17, UR4, RZ ;  /* 0x0000000411067c10 */ /* 0x000fc8000ff1e0ff */
[----:B-1----:R-:W-:-:S05]  /*be60*/  IADD3.X R7, R9, UR5, RZ, P0, !PT ;  /* 0x0000000509077c10 */ /* 0x002fca00087fe4ff */
[----:B------:R2:W5:Y:S01]  /*be70*/  LDG.E R6, desc[UR40][R6.64] ;  /* 0x0000002806067981 */ /* 0x000562000c1e1900 */
[----:B------:R-:W-:Y:S05]  /*be80*/  BRA `(.L_x_230) ;  /* 0x0000000000107947 */ /* 0x000fea0003800000 */
.L_x_229:
[----:B------:R-:W-:Y:S05]  /*be90*/  @!P0 BRA `(.L_x_230) ;  /* 0x00000000000c8947 */ /* 0x000fea0003800000 */
[----:B------:R-:W2:Y:S04]  /*bea0*/  LDG.E R6, desc[UR40][R4.64] ;  /* 0x0000002804067981 */ /* 0x000ea8000c1e1900 */
[----:B------:R-:W2:Y:S02]  /*beb0*/  LDG.E R4, desc[UR40][R4.64+0x4] ;  /* 0x0000042804047981 */ /* 0x000ea4000c1e1900 */
[----:B--2---:R-:W-:-:S07]  /*bec0*/  IMAD.IADD R6, R4, 0x1, -R6 ;  /* 0x0000000104067824 */ /* 0x004fce00078e0a06 */
.L_x_230:
[----:B-----5:R-:W-:Y:S01]  /*bed0*/  IMAD.IADD R6, R6, 0x1, -R0 ;  /* 0x0000000106067824 */ /* 0x020fe200078e0a00 */
[----:B------:R-:W-:Y:S01]  /*bee0*/  MOV R4, RZ ;  /* 0x000000ff00047202 */ /* 0x000fe20000000f00 */
[----:B------:R-:W-:Y:S01]  /*bef0*/  BSSY B0, `(.L_x_231) ;  /* 0x000002b000007945 */ /* 0x000fe20003800000 */
[----:B------:R-:W-:Y:S01]  /*bf00*/  LOP3.LUT R9, R2, 0xff, RZ, 0xc0, !PT ;  /* 0x000000ff02097812 */ /* 0x000fe200078ec0ff */
[C---:B------:R-:W-:Y:S01]  /*bf10*/  VIADD R0, R6.reuse, 0x7f ;  /* 0x0000007f06007836 */ /* 0x040fe20000000000 */
[----:B------:R-:W-:Y:S01]  /*bf20*/  ISETP.GE.AND P0, PT, R6, 0x1, PT ;  /* 0x000000010600780c */ /* 0x000fe20003f06270 */
[----:B------:R3:W-:Y:S01]  /*bf30*/  STL [R1+0x34], R4 ;  /* 0x0000340401007387 */ /* 0x0007e20000100800 */
[----:B------:R-:W-:Y:S02]  /*bf40*/  IMAD.MOV.U32 R10, RZ, RZ, R4 ;  /* 0x000000ffff0a7224 */ /* 0x000fe400078e0004 */
[----:B-1----:R-:W-:-:S04]  /*bf50*/  SHF.R.S32.HI R3, RZ, 0x1f, R0 ;  /* 0x0000001fff037819 */ /* 0x002fc80000011400 */
[----:B------:R-:W-:-:S04]  /*bf60*/  LEA.HI R3, R3, R0, RZ, 0x7 ;  /* 0x0000000003037211 */ /* 0x000fc800078f38ff */
[----:B------:R-:W-:-:S05]  /*bf70*/  SHF.R.S32.HI R8, RZ, 0x7, R3 ;  /* 0x00000007ff087819 */ /* 0x000fca0000011403 */
[----:B------:R3:W-:Y:S04]  /*bf80*/  STL [R1+0x40], R8 ;  /* 0x0000400801007387 */ /* 0x0007e80000100800 */
[----:B------:R3:W-:Y:S01]  /*bf90*/  STL [R1+0x58], R9 ;  /* 0x0000580901007387 */ /* 0x0007e20000100800 */
[----:B------:R-:W-:Y:S05]  /*bfa0*/  @!P0 BRA `(.L_x_232) ;  /* 0x00000000007c8947 */ /* 0x000fea0003800000 */
[----:B------:R-:W-:-:S04]  /*bfb0*/  SHF.R.U32.HI R0, RZ, 0x10, R2 ;  /* 0x00000010ff007819 */ /* 0x000fc80000011602 */
[----:B------:R-:W-:-:S13]  /*bfc0*/  ISETP.NE.AND P0, PT, R0, RZ, PT ;  /* 0x000000ff0000720c */ /* 0x000fda0003f05270 */
[----:B------:R-:W3:Y:S02]  /*bfd0*/  @!P0 LDC R0, c[0x0][0x9f0] ;  /* 0x00027c00ff008b82 */ /* 0x000ee40000000800 */
[----:B---3--:R-:W-:-:S04]  /*bfe0*/  IABS R4, R0 ;  /* 0x0000000000047213 */ /* 0x008fc80000000000 */
[----:B------:R-:W1:Y:S08]  /*bff0*/  I2F.RP R2, R4 ;  /* 0x0000000400027306 */ /* 0x000e700000209400 */
[----:B-1----:R-:W1:Y:S02]  /*c000*/  MUFU.RCP R2, R2 ;  /* 0x0000000200027308 */ /* 0x002e640000001000 */
[----:B-1----:R-:W-:-:S06]  /*c010*/  VIADD R2, R2, 0xffffffe ;  /* 0x0ffffffe02027836 */ /* 0x002fcc0000000000 */
[----:B------:R-:W1:Y:S02]  /*c020*/  F2I.FTZ.U32.TRUNC.NTZ R3, R2 ;  /* 0x0000000200037305 */ /* 0x000e64000021f000 */
[----:B-1----:R-:W-:-:S04]  /*c030*/  IMAD.MOV R2, RZ, RZ, -R3 ;  /* 0x000000ffff027224 */ /* 0x002fc800078e0a03 */
[----:B------:R-:W-:Y:S02]  /*c040*/  IMAD R5, R2, R4, RZ ;  /* 0x0000000402057224 */ /* 0x000fe400078e02ff */
[----:B------:R-:W-:-:S04]  /*c050*/  IMAD.MOV.U32 R2, RZ, RZ, RZ ;  /* 0x000000ffff027224 */ /* 0x000fc800078e00ff */
[----:B--2---:R-:W-:Y:S01]  /*c060*/  IMAD.HI.U32 R7, R3, R5, R2 ;  /* 0x0000000503077227 */ /* 0x004fe200078e0002 */
[----:B------:R-:W-:Y:S02]  /*c070*/  IABS R2, R0 ;  /* 0x0000000000027213 */ /* 0x000fe40000000000 */
[----:B------:R-:W-:-:S03]  /*c080*/  IADD3 R3, R0, -0x1, R8 ;  /* 0xffffffff00037810 */ /* 0x000fc60007ffe008 */
[----:B------:R-:W-:Y:S01]  /*c090*/  IMAD.MOV R2, RZ, RZ, -R2 ;  /* 0x000000ffff027224 */ /* 0x000fe200078e0a02 */
[----:B------:R-:W-:Y:S02]  /*c0a0*/  IABS R5, R3 ;  /* 0x0000000300057213 */ /* 0x000fe40000000000 */
[----:B------:R-:W-:Y:S01]  /*c0b0*/  LOP3.LUT R3, R3, R0, RZ, 0x3c, !PT ;  /* 0x0000000003037212 */ /* 0x000fe200078e3cff */
[----:B------:R-:W-:Y:S02]  /*c0c0*/  IMAD.MOV.U32 R6, RZ, RZ, R2 ;  /* 0x000000ffff067224 */ /* 0x000fe400078e0002 */
[----:B------:R-:W-:Y:S01]  /*c0d0*/  IMAD.HI.U32 R2, R7, R5, RZ ;  /* 0x0000000507027227 */ /* 0x000fe200078e00ff */
[----:B------:R-:W-:-:S03]  /*c0e0*/  ISETP.GE.AND P2, PT, R3, RZ, PT ;  /* 0x000000ff0300720c */ /* 0x000fc60003f46270 */
        /* <DEDUP_REMOVED lines=9> */
[----:B------:R-:W-:-:S05]  /*c180*/  IMAD.MOV.U32 R10, RZ, RZ, R2 ;  /* 0x000000ffff0a7224 */ /* 0x000fca00078e0002 */
[----:B------:R1:W-:Y:S02]  /*c190*/  STL [R1+0x34], R10 ;  /* 0x0000340a01007387 */ /* 0x0003e40000100800 */
.L_x_232:
[----:B------:R-:W-:Y:S05]  /*c1a0*/  BSYNC B0 ;  /* 0x0000000000007941 */ /* 0x000fea0003800000 */
.L_x_231:
[----:B------:R-:W-:Y:S01]  /*c1b0*/  IMAD.MOV.U32 R0, RZ, RZ, R10 ;  /* 0x000000ffff007224 */ /* 0x000fe200078e000a */
[----:B------:R-:W-:Y:S03]  /*c1c0*/  BSSY B7, `(.L_x_233) ;  /* 0x0000409000077945 */ /* 0x000fe60003800000 */
[----:B------:R-:W-:-:S05]  /*c1d0*/  IMAD R2, R9, R0, RZ ;  /* 0x0000000009027224 */ /* 0x000fca00078e02ff */
[----:B------:R-:W-:Y:S01]  /*c1e0*/  VIADDMNMX R0, R2, R0, R8, PT ;  /* 0x0000000002007246 */ /* 0x000fe20003800108 */
[----:B------:R4:W-:Y:S03]  /*c1f0*/  STL [R1+0x28], R2 ;  /* 0x0000280201007387 */ /* 0x0009e60000100800 */
[----:B------:R-:W-:Y:S01]  /*c200*/  ISETP.GT.AND P0, PT, R0, R2, PT ;  /* 0x000000020000720c */ /* 0x000fe20003f04270 */
[----:B------:R4:W-:-:S12]  /*c210*/  STL [R1+0x38], R0 ;  /* 0x0000380001007387 */ /* 0x0009d80000100800 */
[----:B----4-:R-:W-:Y:S05]  /*c220*/  @P0 BRA `(.L_x_234) ;  /* 0x0000000000480947 */ /* 0x010fea0003800000 */
[----:B------:R-:W4:Y:S02]  /*c230*/  S2R R0, SR_TID.X ;  /* 0x0000000000007919 */ /* 0x000f240000002100 */
[----:B----4-:R-:W-:-:S04]  /*c240*/  LOP3.LUT R0, R0, 0x7f, RZ, 0xc0, !PT ;  /* 0x0000007f00007812 */ /* 0x010fc800078ec0ff */
[----:B------:R-:W-:-:S13]  /*c250*/  ISETP.NE.AND P0, PT, R0, RZ, PT ;  /* 0x000000ff0000720c */ /* 0x000fda0003f05270 */
[----:B------:R-:W-:Y:S05]  /*c260*/  @P0 BRA `(.L_x_235) ;  /* 0x0000003c00f80947 */ /* 0x000fea0003800000 */
[----:B------:R-:W4:Y:S01]  /*c270*/  S2R R3, SR_LANEID ;  /* 0x0000000000037919 */ /* 0x000f220000000000 */
[----:B------:R-:W-:Y:S02]  /*c280*/  VOTEU.ANY UR4, UPT, PT ;  /* 0x0000000000047886 */ /* 0x000fe400038e0100 */
[----:B------:R-:W4:Y:S08]  /*c290*/  FLO.U32 R0, UR4 ;  /* 0x0000000400007d00 */ /* 0x000f3000080e0000 */
[----:B------:R-:W5:Y:S01]  /*c2a0*/  POPC R5, UR4 ;  /* 0x0000000400057d09 */ /* 0x000f620008000000 */
[----:B----4-:R-:W-:-:S02]  /*c2b0*/  ISETP.EQ.U32.AND P0, PT, R0, R3, PT ;  /* 0x000000030000720c */ /* 0x010fc40003f02070 */
[----:B------:R-:W5:Y:S11]  /*c2c0*/  LDC.64 R2, c[0x0][0xc60] ;  /* 0x00031800ff027b82 */ /* 0x000f760000000a00 */
[----:B-----5:R-:W4:Y:S01]  /*c2d0*/  @P0 ATOMG.E.ADD.STRONG.GPU PT, R3, desc[UR40][R2.64], R5 ;  /* 0x00000005020309a8 */ /* 0x020f2200081ee1e8 */
[----:B---3--:R-:W3:Y:S02]  /*c2e0*/  S2R R4, SR_LTMASK ;  /* 0x0000000000047919 */ /* 0x008ee40000003900 */
[----:B---3--:R-:W-:-:S04]  /*c2f0*/  LOP3.LUT R4, R4, UR4, RZ, 0xc0, !PT ;  /* 0x0000000404047c12 */ /* 0x008fc8000f8ec0ff */
[----:B--2---:R-:W2:Y:S01]  /*c300*/  POPC R7, R4 ;  /* 0x0000000400077309 */ /* 0x004ea20000000000 */
[----:B----4-:R-:W2:Y:S02]  /*c310*/  SHFL.IDX PT, R0, R3, R0, 0x1f ;  /* 0x00001f0003007589 */ /* 0x010ea400000e0000 */
[----:B--2---:R-:W-:-:S05]  /*c320*/  IADD3 R0, R0, UR36, R7 ;  /* 0x0000002400007c10 */ /* 0x004fca000fffe007 */
[----:B------:R4:W-:Y:S01]  /*c330*/  STL [R1], R0 ;  /* 0x0000000001007387 */ /* 0x0009e20000100800 */
[----:B------:R-:W-:Y:S05]  /*c340*/  BRA `(.L_x_235) ;  /* 0x0000003c00c07947 */ /* 0x000fea0003800000 */
.L_x_234:
[----:B------:R-:W-:Y:S01]  /*c350*/  VIADD R0, R18, 0x1c400 ;  /* 0x0001c40012007836 */ /* 0x000fe20000000000 */
[----:B------:R-:W-:Y:S04]  /*c360*/  BSSY B6, `(.L_x_236) ;  /* 0x0000013000067945 */ /* 0x000fe80003800000 */
[----:B------:R-:W-:-:S13]  /*c370*/  LOP3.LUT P0, RZ, R0, 0x3ff, RZ, 0xc0, !PT ;  /* 0x000003ff00ff7812 */ /* 0x000fda000780c0ff */
[----:B------:R-:W-:Y:S05]  /*c380*/  @!P0 BRA `(.L_x_237) ;  /* 0x0000000000408947 */ /* 0x000fea0003800000 */
[----:B------:R-:W-:Y:S01]  /*c390*/  MOV R2, 0x0 ;  /* 0x0000000000027802 */ /* 0x000fe20000000f00 */
[----:B------:R-:W-:Y:S01]  /*c3a0*/  ULDC.64 UR6, c[0x4][0x118] ;  /* 0x0100460000067ab9 */ /* 0x000fe20000000a00 */
[----:B------:R-:W-:Y:S01]  /*c3b0*/  ULDC.64 UR8, c[0x4][0x120] ;  /* 0x0100480000087ab9 */ /* 0x000fe20000000a00 */
[----:B------:R-:W-:Y:S01]  /*c3c0*/  ULDC.64 UR4, c[0x4][0x70] ;  /* 0x01001c0000047ab9 */ /* 0x000fe20000000a00 */
[----:B---3--:R-:W-:Y:S01]  /*c3d0*/  IMAD.U32 R4, RZ, RZ, UR6 ;  /* 0x00000006ff047e24 */ /* 0x008fe2000f8e00ff */
[----:B--2---:R-:W-:Y:S01]  /*c3e0*/  MOV R7, UR9 ;  /* 0x0000000900077c02 */ /* 0x004fe20008000f00 */
[----:B------:R-:W2:Y:S01]  /*c3f0*/  LDC.64 R2, c[0x4][R2] ;  /* 0x0100000002027b82 */ /* 0x000ea20000000a00 */
[----:B------:R-:W-:Y:S02]  /*c400*/  IMAD.U32 R5, RZ, RZ, UR7 ;  /* 0x00000007ff057e24 */ /* 0x000fe4000f8e00ff */
[----:B------:R-:W-:Y:S02]  /*c410*/  IMAD.U32 R6, RZ, RZ, UR8 ;  /* 0x00000008ff067e24 */ /* 0x000fe4000f8e00ff */
[----:B-1----:R-:W-:-:S02]  /*c420*/  IMAD.U32 R10, RZ, RZ, UR4 ;  /* 0x00000004ff0a7e24 */ /* 0x002fc4000f8e00ff */
[----:B0-----:R-:W-:Y:S02]  /*c430*/  IMAD.U32 R11, RZ, RZ, UR5 ;  /* 0x00000005ff0b7e24 */ /* 0x001fe4000f8e00ff */
[----:B------:R-:W-:Y:S02]  /*c440*/  IMAD.MOV.U32 R8, RZ, RZ, 0x70 ;  /* 0x00000070ff087424 */ /* 0x000fe400078e00ff */
[----:B------:R-:W-:Y:S02]  /*c450*/  IMAD.MOV.U32 R12, RZ, RZ, 0x1 ;  /* 0x00000001ff0c7424 */ /* 0x000fe400078e00ff */
[----:B------:R-:W-:-:S07]  /*c460*/  IMAD.MOV.U32 R13, RZ, RZ, RZ ;  /* 0x000000ffff0d7224 */ /* 0x000fce00078e00ff */
[----:B------:R-:W-:-:S07]  /*c470*/  LEPC R20, `(.L_x_237) ;  /* 0x000000001014794e */ /* 0x000fce0000000000 */
[----:B--2---:R-:W-:Y:S05]  /*c480*/  CALL.ABS.NOINC R2 ;  /* 0x0000000002007343 */ /* 0x004fea0003c00000 */
.L_x_237:
[----:B------:R-:W-:Y:S05]  /*c490*/  BSYNC B6 ;  /* 0x0000000000067941 */ /* 0x000fea0003800000 */
.L_x_236:
        /* <DEDUP_REMOVED lines=8> */
[----:B------:R4:W4:Y:S01]  /*c520*/  LDC.64 R2, c[0x4][R0] ;  /* 0x0100000000027b82 */ /* 0x0009220000000a00 */
[----:B---3--:R-:W-:Y:S02]  /*c530*/  IMAD.U32 R4, RZ, RZ, UR6 ;  /* 0x00000006ff047e24 */ /* 0x008fe4000f8e00ff */
[----:B------:R-:W-:Y:S02]  /*c540*/  IMAD.U32 R5, RZ, RZ, UR7 ;  /* 0x00000007ff057e24 */ /* 0x000fe4000f8e00ff */
[----:B------:R-:W-:Y:S02]  /*c550*/  IMAD.U32 R6, RZ, RZ, UR8 ;  /* 0x00000008ff067e24 */ /* 0x000fe4000f8e00ff */
[----:B--2---:R-:W-:-:S02]  /*c560*/  IMAD.U32 R7, RZ, RZ, UR9 ;  /* 0x00000009ff077e24 */ /* 0x004fc4000f8e00ff */
[----:B-1----:R-:W-:Y:S02]  /*c570*/  IMAD.U32 R10, RZ, RZ, UR4 ;  /* 0x00000004ff0a7e24 */ /* 0x002fe4000f8e00ff */
[----:B0-----:R-:W-:Y:S02]  /*c580*/  IMAD.U32 R11, RZ, RZ, UR5 ;  /* 0x00000005ff0b7e24 */ /* 0x001fe4000f8e00ff */
[----:B------:R-:W-:Y:S02]  /*c590*/  IMAD.MOV.U32 R8, RZ, RZ, 0x70 ;  /* 0x00000070ff087424 */ /* 0x000fe400078e00ff */
[----:B------:R-:W-:Y:S02]  /*c5a0*/  IMAD.MOV.U32 R12, RZ, RZ, 0x1 ;  /* 0x00000001ff0c7424 */ /* 0x000fe400078e00ff */
[----:B------:R-:W-:-:S07]  /*c5b0*/  IMAD.MOV.U32 R13, RZ, RZ, RZ ;  /* 0x000000ffff0d7224 */ /* 0x000fce00078e00ff */
[----:B------:R-:W-:-:S07]  /*c5c0*/  LEPC R20, `(.L_x_240) ;  /* 0x000000001014794e */ /* 0x000fce0000000000 */
[----:B----4-:R-:W-:Y:S05]  /*c5d0*/  CALL.ABS.NOINC R2 ;  /* 0x0000000002007343 */ /* 0x010fea0003c00000 */
.L_x_240:
[----:B------:R-:W-:Y:S01]  /*c5e0*/  MOV R2, 0x0 ;  /* 0x0000000000027802 */ /* 0x000fe20000000f00 */
[----:B------:R-:W-:Y:S01]  /*c5f0*/  ULDC.64 UR6, c[0x4][0x118] ;  /* 0x0100460000067ab9 */ /* 0x000fe20000000a00 */
[----:B------:R-:W-:Y:S01]  /*c600*/  ULDC.64 UR8, c[0x4][0x120] ;  /* 0x0100480000087ab9 */ /* 0x000fe20000000a00 */
[----:B------:R-:W-:Y:S01]  /*c610*/  ULDC.64 UR4, c[0x4][0x80] ;  /* 0x0100200000047ab9 */ /* 0x000fe20000000a00 */
[----:B------:R-:W-:Y:S01]  /*c620*/  IMAD.U32 R4, RZ, RZ, UR6 ;  /* 0x00000006ff047e24 */ /* 0x000fe2000f8e00ff */
[----:B------:R-:W-:Y:S01]  /*c630*/  MOV R5, UR7 ;  /* 0x0000000700057c02 */ /* 0x000fe20008000f00 */
[----:B------:R-:W0:Y:S01]  /*c640*/  LDC.64 R2, c[0x4][R2] ;  /* 0x0100000002027b82 */ /* 0x000e220000000a00 */
[----:B------:R-:W-:Y:S02]  /*c650*/  IMAD.U32 R6, RZ, RZ, UR8 ;  /* 0x00000008ff067e24 */ /* 0x000fe4000f8e00ff */
[----:B------:R-:W-:Y:S02]  /*c660*/  IMAD.U32 R7, RZ, RZ, UR9 ;  /* 0x00000009ff077e24 */ /* 0x000fe4000f8e00ff */
[----:B------:R-:W-:-:S02]  /*c670*/  IMAD.U32 R10, RZ, RZ, UR4 ;  /* 0x00000004ff0a7e24 */ /* 0x000fc4000f8e00ff */
[----:B------:R-:W-:Y:S02]  /*c680*/  IMAD.U32 R11, RZ, RZ, UR5 ;  /* 0x00000005ff0b7e24 */ /* 0x000fe4000f8e00ff */
[----:B------:R-:W-:Y:S02]  /*c690*/  IMAD.MOV.U32 R8, RZ, RZ, 0x70 ;  /* 0x00000070ff087424 */ /* 0x000fe400078e00ff */
[----:B------:R-:W-:Y:S02]  /*c6a0*/  IMAD.MOV.U32 R12, RZ, RZ, 0x1 ;  /* 0x00000001ff0c7424 */ /* 0x000fe400078e00ff */
[----:B------:R-:W-:-:S07]  /*c6b0*/  IMAD.MOV.U32 R13, RZ, RZ, RZ ;  /* 0x000000ffff0d7224 */ /* 0x000fce00078e00ff */
[----:B------:R-:W-:-:S07]  /*c6c0*/  LEPC R20, `(.L_x_239) ;  /* 0x000000001014794e */ /* 0x000fce0000000000 */
[----:B0-----:R-:W-:Y:S05]  /*c6d0*/  CALL.ABS.NOINC R2 ;  /* 0x0000000002007343 */ /* 0x001fea0003c00000 */
.L_x_239:
[----:B------:R-:W-:Y:S05]  /*c6e0*/  BSYNC B6 ;  /* 0x0000000000067941 */ /* 0x000fea0003800000 */
.L_x_238:
[----:B---3--:R-:W3:Y:S01]  /*c6f0*/  LDL.LU R4, [R1+0x1c] ;  /* 0x00001c0001047983 */ /* 0x008ee20000300800 */
[----:B------:R-:W-:-:S03]  /*c700*/  ULDC.64 UR4, c[0x0][0x9f8] ;  /* 0x00027e0000047ab9 */ /* 0x000fc60000000a00 */
[----:B--2---:R-:W2:Y:S01]  /*c710*/  LDL R7, [R1+0x10] ;  /* 0x0000100001077983 */ /* 0x004ea20000100800 */
[----:B------:R-:W-:-:S03]  /*c720*/  ISETP.NE.U32.AND P0, PT, RZ, UR4, PT ;  /* 0x00000004ff007c0c */ /* 0x000fc6000bf05070 */
[----:B------:R-:W4:Y:S01]  /*c730*/  LDL R0, [R1+0x38] ;  /* 0x0000380001007983 */ /* 0x000f220000100800 */
[----:B------:R-:W-:-:S13]  /*c740*/  ISETP.NE.AND.EX P0, PT, RZ, UR5, PT, P0 ;  /* 0x00000005ff007c0c */ /* 0x000fda000bf05300 */
[----:B------:R-:W-:-:S04]  /*c750*/  @P0 IADD3 R2, P1, R17, UR4, RZ ;  /* 0x0000000411020c10 */ /* 0x000fc8000ff3e0ff */
[----:B---3--:R-:W-:Y:S01]  /*c760*/  @P0 IADD3.X R3, R4, UR5, RZ, P1, !PT ;  /* 0x0000000504030c10 */ /* 0x008fe20008ffe4ff */
[----:B------:R-:W-:-:S04]  /*c770*/  ULDC.64 UR4, c[0x0][0xa08] ;  /* 0x0002820000047ab9 */ /* 0x000fc80000000a00 */
[----:B--2---:R2:W3:Y:S02]  /*c780*/  @P0 LDG.E R7, desc[UR40][R2.64] ;  /* 0x0000002802070981 */ /* 0x0044e4000c1e1900 */
[----:B--2---:R-:W2:Y:S01]  /*c790*/  LDC.64 R2, c[0x0][0x418] ;  /* 0x00010600ff027b82 */ /* 0x004ea20000000a00 */
[----:B----4-:R-:W-:Y:S01]  /*c7a0*/  VIADD R0, R0, 0xffffffff ;  /* 0xffffffff00007836 */ /* 0x010fe20000000000 */
[----:B---3--:R-:W-:Y:S01]  /*c7b0*/  SHF.R.S32.HI R8, RZ, 0x1f, R7 ;  /* 0x0000001fff087819 */ /* 0x008fe20000011407 */
[----:B------:R3:W-:Y:S04]  /*c7c0*/  @P0 STL [R1+0x10], R7 ;  /* 0x0000100701000387 */ /* 0x0007e80000100800 */
[----:B------:R3:W-:Y:S01]  /*c7d0*/  STL [R1+0x1c], R8 ;  /* 0x00001c0801007387 */ /* 0x0007e20000100800 */
[----:B--2---:R-:W-:Y:S01]  /*c7e0*/  LOP3.LUT P0, RZ, R2, UR4, RZ, 0xfc, !PT ;  /* 0x0000000402ff7c12 */ /* 0x004fe2000f80fcff */
[----:B------:R-:W-:-:S03]  /*c7f0*/  UMOV UR4, 0xffffffff ;  /* 0xffffffff00047882 */ /* 0x000fc60000000000 */
[----:B------:R-:W-:-:S04]  /*c800*/  LOP3.LUT P0, RZ, R3, UR5, RZ, 0xfc, P0 ;  /* 0x0000000503ff7c12 */ /* 0x000fc8000800fcff */
[----:B------:R-:W-:Y:S01]  /*c810*/  SEL R17, R7, RZ, !P0 ;  /* 0x000000ff07117207 */ /* 0x000fe20004000000 */
[----:B---3--:R-:W-:Y:S08]  /*c820*/  BRA.DIV UR4, `(.L_x_241) ;  /* 0x0000004e04487947 */ /* 0x008ff0000b800000 */
[----:B------:R-:W2:Y:S02]  /*c830*/  S2R R4, SR_TID.X ;  /* 0x0000000000047919 */ /* 0x000ea40000002100 */
[----:B--2---:R-:W-:-:S04]  /*c840*/  SHF.R.U32.HI R4, RZ, 0x5, R4 ;  /* 0x00000005ff047819 */ /* 0x004fc80000011604 */
[----:B------:R-:W-:-:S05]  /*c850*/  LOP3.LUT R4, R4, 0x3, RZ, 0xc0, !PT ;  /* 0x0000000304047812 */ /* 0x000fca00078ec0ff */
[----:B------:R2:W3:Y:S02]  /*c860*/  SHFL.IDX PT, R14, R4, RZ, 0x1f ;  /* 0x00001fff040e7589 */ /* 0x0004e400000e0000 */
.L_x_345:
[----:B------:R-:W-:Y:S01]  /*c870*/  PLOP3.LUT P1, PT, PT, PT, PT, 0x8, 0x0 ;  /* 0x000000000000781c */ /* 0x000fe20003f2e170 */
[----:B------:R4:W-:Y:S01]  /*c880*/  STL [R1+0x8], R0 ;  /* 0x0000080001007387 */ /* 0x0009e20000100800 */
[----:B---3--:R-:W-:Y:S02]  /*c890*/  ISETP.NE.AND P0, PT, R14, RZ, PT ;  /* 0x000000ff0e00720c */ /* 0x008fe40003f05270 */
[----:B--2---:R-:W-:-:S05]  /*c8a0*/  P2R R4, PR, RZ, 0x2 ;  /* 0x00000002ff047803 */ /* 0x004fca0000000000 */
[----:B------:R4:W-:Y:S06]  /*c8b0*/  STL [R1+0x20], R4 ;  /* 0x0000200401007387 */ /* 0x0009ec0000100800 */
[----:B------:R-:W-:Y:S05]  /*c8c0*/  @P0 BRA `(.L_x_242) ;  /* 0x0000000400300947 */ /* 0x000fea0003800000 */
[----:B------:R-:W-:-:S03]  /*c8d0*/  UMOV UR4, 0xffffffff ;  /* 0xffffffff00047882 */ /* 0x000fc60000000000 */
[----:B------:R-:W-:Y:S05]  /*c8e0*/  BRA.DIV UR4, `(.L_x_243) ;  /* 0x0000004e044c7947 */ /* 0x000fea000b800000 */
[----:B------:R-:W-:-:S13]  /*c8f0*/  ELECT P6, URZ, PT ;  /* 0x00000000003f782f */ /* 0x000fda00038c0000 */
.L_x_348:
[----:B------:R-:W-:Y:S05]  /*c900*/  @!P6 BRA `(.L_x_242) ;  /* 0x000000040020e947 */ /* 0x000fea0003800000 */
[----:B------:R-:W-:-:S04]  /*c910*/  ISETP.NE.U32.AND P0, PT, R2, RZ, PT ;  /* 0x000000ff0200720c */ /* 0x000fc80003f05070 */
[----:B------:R-:W-:-:S13]  /*c920*/  ISETP.NE.AND.EX P0, PT, R3, RZ, PT, P0 ;  /* 0x000000ff0300720c */ /* 0x000fda0003f05300 */
[----:B------:R-:W-:Y:S05]  /*c930*/  @!P0 BRA `(.L_x_244) ;  /* 0x0000000000508947 */ /* 0x000fea0003800000 */
[----:B------:R-:W2:Y:S01]  /*c940*/  LDC R6, c[0x0][0x43c] ;  /* 0x00010f00ff067b82 */ /* 0x000ea20000000800 */
[----:B------:R-:W-:Y:S01]  /*c950*/  IMAD.MOV.U32 R9, RZ, RZ, R0 ;  /* 0x000000ffff097224 */ /* 0x000fe200078e0000 */
[----:B------:R-:W-:-:S03]  /*c960*/  ULDC.64 UR4, c[0x0][0x428] ;  /* 0x00010a0000047ab9 */ /* 0x000fc60000000a00 */
[----:B----4-:R-:W-:Y:S01]  /*c970*/  IMAD.MOV.U32 R0, RZ, RZ, R9 ;  /* 0x000000ffff007224 */ /* 0x010fe200078e0009 */
[----:B--2---:R-:W-:-:S13]  /*c980*/  ISETP.NE.AND P0, PT, R6, 0x1, PT ;  /* 0x000000010600780c */ /* 0x004fda0003f05270 */
[----:B------:R-:W2:Y:S02]  /*c990*/  @P0 LDC.64 R4, c[0x0][0x440] ;  /* 0x00011000ff040b82 */ /* 0x000ea40000000a00 */
[----:B--2---:R-:W-:-:S05]  /*c9a0*/  @P0 IMAD.HI.U32 R4, R9, R4, RZ ;  /* 0x0000000409040227 */ /* 0x004fca00078e00ff */
[----:B------:R-:W-:-:S04]  /*c9b0*/  @P0 SHF.R.U32.HI R0, RZ, R5, R4 ;  /* 0x00000005ff000219 */ /* 0x000fc80000011604 */
[--C-:B------:R-:W-:Y:S01]  /*c9c0*/  SHF.R.S32.HI R5, RZ, 0x1f, R0.reuse ;  /* 0x0000001fff057819 */ /* 0x100fe20000011400 */
[----:B------:R-:W-:-:S04]  /*c9d0*/  IMAD.MOV R4, RZ, RZ, -R0 ;  /* 0x000000ffff047224 */ /* 0x000fc800078e0a00 */
[----:B------:R-:W-:Y:S02]  /*c9e0*/  IMAD R9, R6, R4, R9 ;  /* 0x0000000406097224 */ /* 0x000fe400078e0209 */
[----:B------:R-:W-:Y:S02]  /*c9f0*/  IMAD R6, R8, UR4, RZ ;  /* 0x0000000408067c24 */ /* 0x000fe4000f8e02ff */
[----:B------:R-:W-:Y:S01]  /*ca00*/  IMAD.MOV.U32 R4, RZ, RZ, R0 ;  /* 0x000000ffff047224 */ /* 0x000fe200078e0000 */
[----:B------:R2:W-:Y:S01]  /*ca10*/  STL [R1+0x8], R9 ;  /* 0x0000080901007387 */ /* 0x0005e20000100800 */
[C---:B------:R-:W-:Y:S02]  /*ca20*/  IMAD R0, R7.reuse, UR5, R6 ;  /* 0x0000000507007c24 */ /* 0x040fe4000f8e0206 */
[----:B------:R-:W-:-:S04]  /*ca30*/  IMAD.WIDE.U32 R4, R7, UR4, R4 ;  /* 0x0000000407047c25 */ /* 0x000fc8000f8e0004 */
[----:B------:R-:W-:Y:S01]  /*ca40*/  IMAD.IADD R0, R5, 0x1, R0 ;  /* 0x0000000105007824 */ /* 0x000fe200078e0200 */
[----:B------:R-:W-:-:S04]  /*ca50*/  LEA R2, P0, R4, R2, 0x2 ;  /* 0x0000000204027211 */ /* 0x000fc800078010ff */
[----:B------:R-:W-:-:S05]  /*ca60*/  LEA.HI.X R3, R4, R3, R0, 0x2, P0 ;  /* 0x0000000304037211 */ /* 0x000fca00000f1400 */
[----:B------:R2:W5:Y:S04]  /*ca70*/  LDG.E R17, desc[UR40][R2.64] ;  /* 0x0000002802117981 */ /* 0x000568000c1e1900 */
.L_x_244:
[----:B--2---:R-:W2:Y:S01]  /*ca80*/  LDL R2, [R1+0x14] ;  /* 0x0000140001027983 */ /* 0x004ea20000100800 */
[----:B----4-:R-:W-:Y:S01]  /*ca90*/  IMAD R0, R19, 0x8, R18 ;  /* 0x0000000813007824 */ /* 0x010fe200078e0212 */
[----:B--2---:R-:W-:-:S04]  /*caa0*/  SHF.L.U32 R2, R2, 0x1f, RZ ;  /* 0x0000001f02027819 */ /* 0x004fc800000006ff */
[----:B------:R-:W2:Y:S02]  /*cab0*/  SYNCS.PHASECHK.TRANS64.TRYWAIT P0, [R0+URZ+0x34840], R2 ;  /* 0x03484002000075a7 */ /* 0x000ea4000800017f */
[----:B--2---:R-:W-:Y:S05]  /*cac0*/  @!P0 BRA `(.L_x_245) ;  /* 0x0000004800f48947 */ /* 0x004fea0003800000 */
.L_x_349:
[----:B------:R-:W3:Y:S02]  /*cad0*/  S2R R3, SR_TID.X ;  /* 0x0000000000037919 */ /* 0x000ee40000002100 */
[----:B---3--:R-:W-:-:S04]  /*cae0*/  LOP3.LUT R3, R3, 0x7f, RZ, 0xc0, !PT ;  /* 0x0000007f03037812 */ /* 0x008fc800078ec0ff */
[----:B------:R-:W-:-:S13]  /*caf0*/  ISETP.NE.AND P0, PT, R3, RZ, PT ;  /* 0x000000ff0300720c */ /* 0x000fda0003f05270 */
[----:B------:R-:W-:Y:S05]  /*cb00*/  @P0 BRA `(.L_x_246) ;  /* 0x00000000001c0947 */ /* 0x000fea0003800000 */
[----:B------:R-:W3:Y:S01]  /*cb10*/  S2R R3, SR_TID.X ;  /* 0x0000000000037919 */ /* 0x000ee20000002100 */
[----:B--2---:R-:W-:-:S04]  /*cb20*/  IMAD.MOV.U32 R2, RZ, RZ, 0xc000 ;  /* 0x0000c000ff027424 */ /* 0x004fc800078e00ff */
[----:B------:R4:W-:Y:S01]  /*cb30*/  SYNCS.ARRIVE.TRANS64 RZ, [R0+URZ+0x34830], R2 ;  /* 0x0348300200ff79a7 */ /* 0x0009e2000800003f */
[----:B---3--:R-:W-:-:S04]  /*cb40*/  LOP3.LUT R3, R3, 0x1f, RZ, 0xc0, !PT ;  /* 0x0000001f03037812 */ /* 0x008fc800078ec0ff */
[----:B------:R-:W-:-:S13]  /*cb50*/  ISETP.NE.AND P0, PT, R3, RZ, PT ;  /* 0x000000ff0300720c */ /* 0x000fda0003f05270 */
[----:B----4-:R-:W-:Y:S05]  /*cb60*/  @!P0 BRA `(.L_x_246) ;  /* 0x0000000000048947 */ /* 0x010fea0003800000 */
[----:B------:R-:W-:Y:S01]  /*cb70*/  BPT.TRAP 0x1 ;  /* 0x000000040000795c */ /* 0x000fe20000300000 */
.L_x_246:
[----:B------:R-:W3:Y:S04]  /*cb80*/  LDL R3, [R1+0x8] ;  /* 0x0000080001037983 */ /* 0x000ee80000100800 */
[----:B--2---:R-:W2:Y:S01]  /*cb90*/  LDL R2, [R1+0x18] ;  /* 0x0000180001027983 */ /* 0x004ea20000100800 */
[----:B------:R-:W-:Y:S01]  /*cba0*/  R2UR UR9, R0 ;  /* 0x00000000000972ca */ /* 0x000fe200000e0000 */
[----:B------:R-:W-:Y:S01]  /*cbb0*/  IMAD R0, R19, 0xc000, R18 ;  /* 0x0000c00013007824 */ /* 0x000fe200078e0212 */
[----:B------:R-:W-:Y:S01]  /*cbc0*/  UIADD3 UR4, UP0, UR38, 0x370, URZ ;  /* 0x0000037026047890 */ /* 0x000fe2000ff1e03f */
[----:B------:R-:W-:Y:S01]  /*cbd0*/  R2UR UR12, R16 ;  /* 0x00000000100c72ca */ /* 0x000fe200000e0000 */
[----:B------:R-:W-:Y:S01]  /*cbe0*/  UMOV UR10, URZ ;  /* 0x0000003f000a7c82 */ /* 0x000fe20008000000 */
[----:B-----5:R-:W-:Y:S01]  /*cbf0*/  R2UR UR13, R17 ;  /* 0x00000000110d72ca */ /* 0x020fe200000e0000 */
[----:B------:R-:W-:Y:S01]  /*cc00*/  UMOV UR6, 0x0 ;  /* 0x0000000000067882 */ /* 0x000fe20000000000 */
[----:B------:R-:W-:Y:S01]  /*cc10*/  R2UR UR8, R0 ;  /* 0x00000000000872ca */ /* 0x000fe200000e0000 */
[----:B------:R-:W-:Y:S01]  /*cc20*/  UMOV UR7, 0x14f00000 ;  /* 0x14f0000000077882 */ /* 0x000fe20000000000 */
[----:B------:R-:W-:Y:S01]  /*cc30*/  PLOP3.LUT P0, PT, PT, PT, PT, 0x80, 0x0 ;  /* 0x000000000000781c */ /* 0x000fe20003f0f070 */
[----:B------:R-:W-:-:S03]  /*cc40*/  UMOV UR16, 0x40 ;  /* 0x0000004000107882 */ /* 0x000fc60000000000 */
[----:B------:R-:W-:Y:S01]  /*cc50*/  UIADD3 UR9, UR9, 0x34830, URZ ;  /* 0x0003483009097890 */ /* 0x000fe2000fffe03f */
[----:B------:R-:W-:-:S05]  /*cc60*/  P2R R0, PR, RZ, 0x1 ;  /* 0x00000001ff007803 */ /* 0x000fca0000000000 */
[----:B------:R4:W-:Y:S01]  /*cc70*/  STL [R1+0x20], R0 ;  /* 0x0000200001007387 */ /* 0x0009e20000100800 */
[----:B------:R-:W-:Y:S02]  /*cc80*/  UIADD3 UR14, UR8, 0x1c400, URZ ;  /* 0x0001c400080e7890 */ /* 0x000fe4000fffe03f */
[----:B------:R-:W-:Y:S02]  /*cc90*/  UIADD3 UR15, UR8, 0x20400, URZ ;  /* 0x00020400080f7890 */ /* 0x000fe4000fffe03f */
[----:B------:R-:W-:-:S03]  /*cca0*/  UIADD3 UR17, UR8, 0x24400, URZ ;  /* 0x0002440008117890 */ /* 0x000fc6000fffe03f */
[----:B------:R-:W-:Y:S01]  /*ccb0*/  UMOV UR8, UR14 ;  /* 0x0000000e00087c82 */ /* 0x000fe20008000000 */
[----:B------:R-:W-:Y:S01]  /*ccc0*/  UMOV UR14, 0x80 ;  /* 0x00000080000e7882 */ /* 0x000fe20000000000 */
[----:B---3--:R-:W-:Y:S02]  /*ccd0*/  R2UR UR11, R3 ;  /* 0x00000000030b72ca */ /* 0x008fe400000e0000 */
[----:B--2---:R-:W-:-:S13]  /*cce0*/  R2UR UR5, R2 ;  /* 0x00000000020572ca */ /* 0x004fda00000e0000 */
[----:B------:R-:W-:Y:S02]  /*ccf0*/  ULEA UR11, UR11, UR5, 0x7 ;  /* 0x000000050b0b7291 */ /* 0x000fe4000f8e383f */
[----:B------:R-:W-:-:S09]  /*cd00*/  UIADD3.X UR5, URZ, UR39, URZ, UP0, !UPT ;  /* 0x000000273f057290 */ /* 0x000fd200087fe43f */
[----:B------:R2:W-:Y:S02]  /*cd10*/  UTMALDG.4D [UR8], [UR4], desc[UR6] ;  /* 0x00000608040075b4 */ /* 0x0005e40008019000 */
[----:B--2---:R-:W-:Y:S01]  /*cd20*/  UMOV UR8, UR15 ;  /* 0x0000000f00087c82 */ /* 0x004fe20008000000 */
[----:B------:R-:W-:Y:S02]  /*cd30*/  UMOV UR10, UR16 ;  /* 0x00000010000a7c82 */ /* 0x000fe40008000000 */
[----:B------:R2:W-:Y:S02]  /*cd40*/  UTMALDG.4D [UR8], [UR4], desc[UR6] ;  /* 0x00000608040075b4 */ /* 0x0005e40008019000 */
[----:B--2---:R-:W-:Y:S01]  /*cd50*/  UMOV UR8, UR17 ;  /* 0x0000001100087c82 */ /* 0x004fe20008000000 */
[----:B------:R-:W-:Y:S02]  /*cd60*/  UMOV UR10, UR14 ;  /* 0x0000000e000a7c82 */ /* 0x000fe40008000000 */
[----:B------:R4:W-:Y:S02]  /*cd70*/  UTMALDG.4D [UR8], [UR4], desc[UR6] ;  /* 0x00000608040075b4 */ /* 0x0009e40008019000 */
[----:B----4-:R-:W-:Y:S01]  /*cd80*/  NOP ;  /* 0x0000000000007918 */ /* 0x010fe20000000000 */
.L_x_242:
[----:B------:R-:W2:Y:S04]  /*cd90*/  LDL.LU R3, [R1+0x30] ;  /* 0x0000300001037983 */ /* 0x000ea80000300800 */
[----:B------:R-:W3:Y:S04]  /*cda0*/  LDL.LU R5, [R1+0x2c] ;  /* 0x00002c0001057983 */ /* 0x000ee80000300800 */
[----:B----4-:R-:W4:Y:S01]  /*cdb0*/  LDL.LU R4, [R1+0x3c] ;  /* 0x00003c0001047983 */ /* 0x010f220000300800 */
[----:B------:R-:W-:Y:S05]  /*cdc0*/  WARPSYNC.ALL ;  /* 0x0000000000007948 */ /* 0x000fea0003800000 */
[----:B------:R-:W-:Y:S01]  /*cdd0*/  ULDC.64 UR4, c[0x0][0x298] ;  /* 0x0000a60000047ab9 */ /* 0x000fe20000000a00 */
[----:B------:R-:W-:Y:S01]  /*cde0*/  ULDC.64 UR6, c[0x0][0xa00] ;  /* 0x0002800000067ab9 */ /* 0x000fe20000000a00 */
[----:B------:R-:W-:Y:S01]  /*cdf0*/  VIADD R2, R18, 0x10400 ;  /* 0x0001040012027836 */ /* 0x000fe20000000000 */
[----:B------:R-:W-:Y:S01]  /*ce00*/  BAR.SYNC.DEFER_BLOCKING 0x8, 0x180 ;  /* 0x0206000000007b1d */ /* 0x000fe20000010000 */
[----:B------:R-:W-:-:S03]  /*ce10*/  ISETP.NE.U32.AND P0, PT, RZ, UR6, PT ;  /* 0x00000006ff007c0c */ /* 0x000fc6000bf05070 */
[----:B------:R-:W-:Y:S02]  /*ce20*/  LOP3.LUT P1, RZ, R2, 0x3ff, RZ, 0xc0, !PT ;  /* 0x000003ff02ff7812 */ /* 0x000fe4000782c0ff */
[----:B------:R-:W-:Y:S01]  /*ce30*/  ISETP.NE.AND.EX P0, PT, RZ, UR7, PT, P0 ;  /* 0x00000007ff007c0c */ /* 0x000fe2000bf05300 */
[----:B------:R-:W-:Y:S01]  /*ce40*/  BSSY B6, `(.L_x_247) ;  /* 0x000001d000067945 */ /* 0x000fe20003800000 */
[----:B--2---:R-:W-:Y:S02]  /*ce50*/  SHF.R.S32.HI R0, RZ, 0x1f, R3 ;  /* 0x0000001fff007819 */ /* 0x004fe40000011403 */
[----:B---3--:R-:W-:-:S03]  /*ce60*/  SEL R5, R5, RZ, !P0 ;  /* 0x000000ff05057207 */ /* 0x008fc60004000000 */
[----:B------:R-:W-:Y:S01]  /*ce70*/  IMAD R0, R0, UR4, RZ ;  /* 0x0000000400007c24 */ /* 0x000fe2000f8e02ff */
[----:B----4-:R-:W-:-:S03]  /*ce80*/  SEL R4, R4, RZ, !P0 ;  /* 0x000000ff04047207 */ /* 0x010fc60004000000 */
[C---:B------:R-:W-:Y:S02]  /*ce90*/  IMAD R0, R3.reuse, UR5, R0 ;  /* 0x0000000503007c24 */ /* 0x040fe4000f8e0200 */
[----:B------:R-:W-:-:S05]  /*cea0*/  IMAD.WIDE.U32 R2, R3, UR4, RZ ;  /* 0x0000000403027c25 */ /* 0x000fca000f8e00ff */
[----:B------:R-:W-:Y:S01]  /*ceb0*/  IADD3 R0, R3, R0, RZ ;  /* 0x0000000003007210 */ /* 0x000fe20007ffe0ff */
[----:B------:R2:W-:Y:S04]  /*cec0*/  STL.64 [R1+0x50], R2 ;  /* 0x0000500201007387 */ /* 0x0005e80000100a00 */
[----:B------:R2:W-:Y:S04]  /*ced0*/  STL [R1+0x2c], R5 ;  /* 0x00002c0501007387 */ /* 0x0005e80000100800 */
[----:B------:R2:W-:Y:S04]  /*cee0*/  STL [R1+0x3c], R4 ;  /* 0x00003c0401007387 */ /* 0x0005e80000100800 */
[----:B------:R2:W-:Y:S01]  /*cef0*/  STL [R1+0x30], R0 ;  /* 0x0000300001007387 */ /* 0x0005e20000100800 */
[----:B------:R-:W-:Y:S05]  /*cf00*/  @!P1 BRA `(.L_x_248) ;  /* 0x0000000000409947 */ /* 0x000fea0003800000 */
[----:B--2---:R-:W-:Y:S01]  /*cf10*/  MOV R2, 0x0 ;  /* 0x0000000000027802 */ /* 0x004fe20000000f00 */
[----:B------:R-:W-:Y:S01]  /*cf20*/  ULDC.64 UR6, c[0x4][0x118] ;  /* 0x0100460000067ab9 */ /* 0x000fe20000000a00 */
[----:B------:R-:W-:Y:S01]  /*cf30*/  ULDC.64 UR8, c[0x4][0x120] ;  /* 0x0100480000087ab9 */ /* 0x000fe20000000a00 */
[----:B------:R-:W-:Y:S01]  /*cf40*/  ULDC.64 UR4, c[0x4][0x88] ;  /* 0x0100220000047ab9 */ /* 0x000fe20000000a00 */
[----:B------:R-:W-:Y:S02]  /*cf50*/  IMAD.U32 R4, RZ, RZ, UR6 ;  /* 0x00000006ff047e24 */ /* 0x000fe4000f8e00ff */
[----:B------:R-:W2:Y:S01]  /*cf60*/  LDC.64 R2, c[0x4][R2] ;  /* 0x0100000002027b82 */ /* 0x000ea20000000a00 */
[----:B------:R-:W-:Y:S02]  /*cf70*/  IMAD.U32 R5, RZ, RZ, UR7 ;  /* 0x00000007ff057e24 */ /* 0x000fe4000f8e00ff */
[----:B------:R-:W-:Y:S02]  /*cf80*/  IMAD.U32 R6, RZ, RZ, UR8 ;  /* 0x00000008ff067e24 */ /* 0x000fe4000f8e00ff */
[----:B------:R-:W-:-:S02]  /*cf90*/  IMAD.U32 R7, RZ, RZ, UR9 ;  /* 0x00000009ff077e24 */ /* 0x000fc4000f8e00ff */
[----:B-1----:R-:W-:Y:S02]  /*cfa0*/  IMAD.U32 R10, RZ, RZ, UR4 ;  /* 0x00000004ff0a7e24 */ /* 0x002fe4000f8e00ff */
[----:B0-----:R-:W-:Y:S02]  /*cfb0*/  IMAD.U32 R11, RZ, RZ, UR5 ;  /* 0x00000005ff0b7e24 */ /* 0x001fe4000f8e00ff */
[----:B------:R-:W-:Y:S02]  /*cfc0*/  IMAD.MOV.U32 R8, RZ, RZ, 0x70 ;  /* 0x00000070ff087424 */ /* 0x000fe400078e00ff */
[----:B------:R-:W-:Y:S02]  /*cfd0*/  IMAD.MOV.U32 R12, RZ, RZ, 0x1 ;  /* 0x00000001ff0c7424 */ /* 0x000fe400078e00ff */
[----:B------:R-:W-:-:S07]  /*cfe0*/  IMAD.MOV.U32 R13, RZ, RZ, RZ ;  /* 0x000000ffff0d7224 */ /* 0x000fce00078e00ff */
[----:B------:R-:W-:-:S07]  /*cff0*/  LEPC R20, `(.L_x_248) ;  /* 0x000000001014794e */ /* 0x000fce0000000000 */
[----:B--2---:R-:W-:Y:S05]  /*d000*/  CALL.ABS.NOINC R2 ;  /* 0x0000000002007343 */ /* 0x004fea0003c00000 */
.L_x_248:
[----:B------:R-:W-:Y:S05]  /*d010*/  BSYNC B6 ;  /* 0x0000000000067941 */ /* 0x000fea0003800000 */
.L_x_247:
[----:B--2---:R-:W2:Y:S01]  /*d020*/  LDL.LU R0, [R1+0x3c] ;  /* 0x00003c0001007983 */ /* 0x004ea20000300800 */
[----:B------:R-:W3:Y:S01]  /*d030*/  LDC R8, c[0x0][0x448] ;  /* 0x00011200ff087b82 */ /* 0x000ee20000000800 */
[----:B------:R-:W-:Y:S01]  /*d040*/  ULDC.64 UR4, c[0x0][0x2d8] ;  /* 0x0000b60000047ab9 */ /* 0x000fe20000000a00 */
[----:B------:R-:W-:Y:S01]  /*d050*/  ULDC.64 UR6, c[0x0][0x280] ;  /* 0x0000a00000067ab9 */ /* 0x000fe20000000a00 */
[----:B------:R-:W4:Y:S04]  /*d060*/  LDL.LU R4, [R1+0x30] ;  /* 0x0000300001047983 */ /* 0x000f280000300800 */
[----:B------:R-:W4:Y:S04]  /*d070*/  LDL.LU.64 R2, [R1+0x50] ;  /* 0x0000500001027983 */ /* 0x000f280000300a00 */
[----:B------:R-:W2:Y:S04]  /*d080*/  LDL.LU R6, [R1+0x2c] ;  /* 0x00002c0001067983 */ /* 0x000ea80000300800 */
[----:B------:R-:W2:Y:S01]  /*d090*/  LDL.LU R5, [R1+0x4] ;  /* 0x0000040001057983 */ /* 0x000ea20000300800 */
[----:B---3--:R-:W-:Y:S01]  /*d0a0*/  ISETP.NE.AND P0, PT, R8, 0x1, PT ;  /* 0x000000010800780c */ /* 0x008fe20003f05270 */
[----:B------:R-:W0:-:S12]  /*d0b0*/  S2R R9, SR_TID.X ;  /* 0x0000000000097919 */ /* 0x000e180000002100 */
[----:B------:R-:W3:Y:S01]  /*d0c0*/  @P0 LDC R7, c[0x0][0x450] ;  /* 0x00011400ff070b82 */ /* 0x000ee20000000800 */
[----:B0-----:R-:W-:-:S04]  /*d0d0*/  SHF.L.U32 R11, R9, 0x3, RZ ;  /* 0x00000003090b7819 */ /* 0x001fc800000006ff */
[----:B------:R-:W-:-:S04]  /*d0e0*/  LOP3.LUT R11, R11, 0x38, RZ, 0xc0, !PT ;  /* 0x000000380b0b7812 */ /* 0x000fc800078ec0ff */
[----:B-1----:R-:W-:Y:S01]  /*d0f0*/  LOP3.LUT R10, R11, 0x40, RZ, 0xfc, !PT ;  /* 0x000000400b0a7812 */ /* 0x002fe200078efcff */
[----:B----4-:R-:W-:Y:S02]  /*d100*/  IMAD.MOV.U32 R3, RZ, RZ, R4 ;  /* 0x000000ffff037224 */ /* 0x010fe400078e0004 */
[----:B------:R-:W0:Y:S01]  /*d110*/  S2R R4, SR_TID.X ;  /* 0x0000000000047919 */ /* 0x000e220000002100 */
[----:B------:R-:W-:-:S04]  /*d120*/  IMAD.WIDE.U32 R2, R16, UR4, R2 ;  /* 0x0000000410027c25 */ /* 0x000fc8000f8e0002 */
[----:B------:R-:W-:Y:S01]  /*d130*/  IMAD R3, R16, UR5, R3 ;  /* 0x0000000510037c24 */ /* 0x000fe2000f8e0203 */
[----:B------:R-:W-:Y:S02]  /*d140*/  ULDC.64 UR4, c[0x0][0x2e0] ;  /* 0x0000b80000047ab9 */ /* 0x000fe40000000a00 */
[----:B--2---:R-:W-:Y:S02]  /*d150*/  IMAD R0, R0, UR4, RZ ;  /* 0x0000000400007c24 */ /* 0x004fe4000f8e02ff */
[----:B------:R-:W-:-:S04]  /*d160*/  IMAD.WIDE.U32 R2, R6, UR4, R2 ;  /* 0x0000000406027c25 */ /* 0x000fc8000f8e0002 */
[----:B------:R-:W-:Y:S01]  /*d170*/  IMAD R0, R6, UR5, R0 ;  /* 0x0000000506007c24 */ /* 0x000fe2000f8e0200 */
[----:B------:R-:W-:Y:S01]  /*d180*/  ULDC.64 UR4, c[0x0][0x2d0] ;  /* 0x0000b40000047ab9 */ /* 0x000fe20000000a00 */
[C---:B0-----:R-:W-:Y:S01]  /*d190*/  LOP3.LUT R6, R4.reuse, 0x7f, RZ, 0xc0, !PT ;  /* 0x0000007f04067812 */ /* 0x041fe200078ec0ff */
[----:B------:R-:W-:-:S03]  /*d1a0*/  IMAD.SHL.U32 R4, R4, 0x10, RZ ;  /* 0x0000001004047824 */ /* 0x000fc600078e00ff */
[----:B------:R-:W-:-:S04]  /*d1b0*/  SHF.R.U32.HI R6, RZ, 0x3, R6 ;  /* 0x00000003ff067819 */ /* 0x000fc80000011606 */
[----:B------:R-:W-:Y:S02]  /*d1c0*/  LOP3.LUT R4, R6, 0x70, R4, 0xf8, !PT ;  /* 0x0000007006047812 */ /* 0x000fe400078ef804 */
[----:B------:R-:W0:Y:S01]  /*d1d0*/  @P0 LDC R6, c[0x0][0x44c] ;  /* 0x00011300ff060b82 */ /* 0x000e220000000800 */
[----:B------:R-:W-:Y:S02]  /*d1e0*/  IMAD.SHL.U32 R5, R5, 0x80, RZ ;  /* 0x0000008005057824 */ /* 0x000fe400078e00ff */
[----:B------:R-:W-:-:S03]  /*d1f0*/  IMAD.IADD R3, R3, 0x1, R0 ;  /* 0x0000000103037824 */ /* 0x000fc600078e0200 */
[----:B------:R-:W-:-:S05]  /*d200*/  LOP3.LUT R0, R4, R5, RZ, 0xfc, !PT ;  /* 0x0000000504007212 */ /* 0x000fca00078efcff */
[----:B------:R-:W-:Y:S02]  /*d210*/  IMAD.MOV.U32 R4, RZ, RZ, R0 ;  /* 0x000000ffff047224 */ /* 0x000fe400078e0000 */
[----:B0-----:R-:W-:-:S05]  /*d220*/  @P0 IMAD.HI.U32 R6, R0, R6, RZ ;  /* 0x0000000600060227 */ /* 0x001fca00078e00ff */
[----:B---3--:R-:W-:-:S05]  /*d230*/  @P0 SHF.R.U32.HI R4, RZ, R7, R6 ;  /* 0x00000007ff040219 */ /* 0x008fca0000011606 */
[----:B------:R-:W-:-:S04]  /*d240*/  IMAD.MOV R6, RZ, RZ, -R4 ;  /* 0x000000ffff067224 */ /* 0x000fc800078e0a04 */
[----:B------:R-:W-:Y:S01]  /*d250*/  IMAD R0, R8, R6, R0 ;  /* 0x0000000608007224 */ /* 0x000fe200078e0200 */
[----:B------:R-:W-:Y:S01]  /*d260*/  SHF.R.S32.HI R6, RZ, 0x1f, R4 ;  /* 0x0000001fff067819 */ /* 0x000fe20000011404 */
[----:B------:R-:W-:-:S04]  /*d270*/  IMAD.WIDE.U32 R2, R4, UR4, R2 ;  /* 0x0000000404027c25 */ /* 0x000fc8000f8e0002 */
[----:B------:R-:W-:-:S04]  /*d280*/  IMAD R6, R6, UR4, RZ ;  /* 0x0000000406067c24 */ /* 0x000fc8000f8e02ff */
[----:B------:R-:W-:Y:S01]  /*d290*/  IMAD R4, R4, UR5, R6 ;  /* 0x0000000504047c24 */ /* 0x000fe2000f8e0206 */
[----:B------:R-:W-:-:S03]  /*d2a0*/  ULDC.64 UR4, c[0x0][0x2c8] ;  /* 0x0000b20000047ab9 */ /* 0x000fc60000000a00 */
[----:B------:R-:W-:Y:S01]  /*d2b0*/  IMAD.IADD R3, R3, 0x1, R4 ;  /* 0x0000000103037824 */ /* 0x000fe200078e0204 */
[----:B------:R-:W-:Y:S01]  /*d2c0*/  SHF.R.S32.HI R4, RZ, 0x1f, R0 ;  /* 0x0000001fff047819 */ /* 0x000fe20000011400 */
[----:B------:R-:W-:-:S04]  /*d2d0*/  IMAD.WIDE.U32 R2, R0, UR4, R2 ;  /* 0x0000000400027c25 */ /* 0x000fc8000f8e0002 */
[----:B------:R-:W-:Y:S01]  /*d2e0*/  IMAD R4, R4, UR4, RZ ;  /* 0x0000000404047c24 */ /* 0x000fe2000f8e02ff */
[----:B------:R-:W-:Y:S02]  /*d2f0*/  ULDC UR4, c[0x0][0x2b8] ;  /* 0x0000ae0000047ab9 */ /* 0x000fe40000000800 */
[----:B------:R-:W-:Y:S02]  /*d300*/  ISETP.GE.AND P1, PT, R10, UR4, PT ;  /* 0x000000040a007c0c */ /* 0x000fe4000bf26270 */
[----:B------:R0:W5:Y:S01]  /*d310*/  LDL R10, [R1+0x24] ;  /* 0x00002400010a7983 */ /* 0x0001620000100800 */
[----:B------:R-:W-:Y:S01]  /*d320*/  IMAD R0, R0, UR5, R4 ;  /* 0x0000000500007c24 */ /* 0x000fe2000f8e0204 */
[----:B------:R-:W-:Y:S02]  /*d330*/  LOP3.LUT R9, R11, 0x80, RZ, 0xfc, !PT ;  /* 0x000000800b097812 */ /* 0x000fe400078efcff */
[----:B------:R-:W-:Y:S01]  /*d340*/  LEA R4, P3, R2, UR6, 0x1 ;  /* 0x0000000602047c11 */ /* 0x000fe2000f8608ff */
[----:B------:R-:W-:Y:S01]  /*d350*/  IMAD.IADD R0, R3, 0x1, R0 ;  /* 0x0000000103007824 */ /* 0x000fe200078e0200 */
[----:B------:R-:W-:-:S02]  /*d360*/  ISETP.GE.AND P2, PT, R11, UR4, PT ;  /* 0x000000040b007c0c */ /* 0x000fc4000bf46270 */
[----:B------:R-:W-:Y:S01]  /*d370*/  ISETP.GE.AND P0, PT, R9, UR4, PT ;  /* 0x0000000409007c0c */ /* 0x000fe2000bf06270 */
[----:B------:R-:W-:Y:S01]  /*d380*/  UMOV UR4, 0xffffffff ;  /* 0xffffffff00047882 */ /* 0x000fe20000000000 */
[----:B------:R-:W-:Y:S02]  /*d390*/  LEA.HI.X R3, R2, UR7, R0, 0x1, P3 ;  /* 0x0000000702037c11 */ /* 0x000fe400098f0c00 */
[----:B0-----:R-:W-:Y:S09]  /*d3a0*/  BRA.DIV UR4, `(.L_x_249) ;  /* 0x0000004204d07947 */ /* 0x001ff2000b800000 */
[----:B------:R-:W2:Y:S01]  /*d3b0*/  LDL.LU R7, [R1+0x44] ;  /* 0x0000440001077983 */ /* 0x000ea20000300800 */
[----:B------:R-:W0:Y:S02]  /*d3c0*/  S2R R6, SR_TID.X ;  /* 0x0000000000067919 */ /* 0x000e240000002100 */
[----:B0-----:R-:W-:-:S04]  /*d3d0*/  LOP3.LUT R6, R6, 0x7f, RZ, 0xc0, !PT ;  /* 0x0000007f06067812 */ /* 0x001fc800078ec0ff */
[----:B------:R-:W-:-:S05]  /*d3e0*/  SHF.R.U32.HI R6, RZ, 0x3, R6 ;  /* 0x00000003ff067819 */ /* 0x000fca0000011606 */
[----:B------:R-:W-:Y:S02]  /*d3f0*/  IMAD.IADD R0, R6, 0x1, R5 ;  /* 0x0000000106007824 */ /* 0x000fe400078e0205 */
[----:B------:R-:W0:Y:S02]  /*d400*/  S2R R6, SR_TID.X ;  /* 0x0000000000067919 */ /* 0x000e240000002100 */
[----:B------:R-:W-:Y:S01]  /*d410*/  VIADD R5, R0, 0x10 ;  /* 0x0000001000057836 */ /* 0x000fe20000000000 */
[----:B------:R-:W-:Y:S01]  /*d420*/  SHFL.IDX PT, R9, R3, 0x1, 0x181f ;  /* 0x00381f0003097f89 */ /* 0x000fe200000e0000 */
[----:B0-----:R-:W-:-:S03]  /*d430*/  IMAD.SHL.U32 R11, R6, 0x8, RZ ;  /* 0x00000008060b7824 */ /* 0x001fc600078e00ff */
[----:B------:R-:W-:Y:S02]  /*d440*/  SHFL.IDX PT, R6, R3, RZ, 0x181f ;  /* 0x00181fff03067589 */ /* 0x000fe400000e0000 */
[----:B------:R-:W-:Y:S01]  /*d450*/  LOP3.LUT R11, R11, 0x38, RZ, 0xc0, !PT ;  /* 0x000000380b0b7812 */ /* 0x000fe200078ec0ff */
[----:B--2---:R-:W-:Y:S02]  /*d460*/  IMAD R2, R7, R8, RZ ;  /* 0x0000000807027224 */ /* 0x004fe400078e02ff */
[----:B------:R-:W0:Y:S03]  /*d470*/  SHFL.IDX PT, R7, R4, RZ, 0x181f ;  /* 0x00181fff04077589 */ /* 0x000e2600000e0000 */
[-C--:B------:R-:W-:Y:S02]  /*d480*/  ISETP.GE.AND P4, PT, R0, R2.reuse, PT ;  /* 0x000000020000720c */ /* 0x080fe40003f86270 */
[----:B------:R-:W-:-:S02]  /*d490*/  ISETP.GE.AND P3, PT, R5, R2, PT ;  /* 0x000000020500720c */ /* 0x000fc40003f66270 */
[----:B------:R-:W1:Y:S09]  /*d4a0*/  SHFL.IDX PT, R5, R4, 0x1, 0x181f ;  /* 0x00381f0004057f89 */ /* 0x000e7200000e0000 */
[----:B0-----:R-:W-:-:S05]  /*d4b0*/  @!P4 LEA R7, P5, R11, R7, 0x1 ;  /* 0x000000070b07c211 */ /* 0x001fca00078a08ff */
[----:B------:R-:W-:-:S05]  /*d4c0*/  @!P4 IMAD.X R6, RZ, RZ, R6, P5 ;  /* 0x000000ffff06c224 */ /* 0x000fca00028e0606 */
[----:B------:R-:W-:-:S04]  /*d4d0*/  @!P4 LOP3.LUT R7, R7, R6, RZ, 0x3c, !PT ;  /* 0x000000060707c212 */ /* 0x000fc800078e3cff */
[----:B------:R-:W-:Y:S02]  /*d4e0*/  @!P4 LOP3.LUT R6, R7, R6, RZ, 0x3c, !PT ;  /* 0x000000060706c212 */ /* 0x000fe400078e3cff */
[----:B-1----:R-:W-:Y:S02]  /*d4f0*/  @!P3 LEA R8, P5, R11, R5, 0x1 ;  /* 0x000000050b08b211 */ /* 0x002fe400078a08ff */
[----:B------:R-:W-:-:S03]  /*d500*/  @!P4 LOP3.LUT R7, R7, R6, RZ, 0x3c, !PT ;  /* 0x000000060707c212 */ /* 0x000fc600078e3cff */
[----:B------:R-:W-:Y:S02]  /*d510*/  @!P3 IMAD.X R5, RZ, RZ, R9, P5 ;  /* 0x000000ffff05b224 */ /* 0x000fe400028e0609 */
[----:B-----5:R-:W-:Y:S04]  /*d520*/  @!P4 LDGSTS.E.BYPASS.LTC128B.128 [R10+0x10400], desc[UR40][R6.64], !P2 ;  /* 0x10400000060acfae */ /* 0x020fe8000d101d68 */
[----:B------:R-:W-:Y:S04]  /*d530*/  @!P4 LDGSTS.E.BYPASS.LTC128B.128 [R10+0x14400], desc[UR40][R6.64+0x80], !P1 ;  /* 0x14400080060acfae */ /* 0x000fe8000c901d68 */
[----:B------:R0:W-:Y:S02]  /*d540*/  @!P4 LDGSTS.E.BYPASS.LTC128B.128 [R10+0x18400], desc[UR40][R6.64+0x100], !P0 ;  /* 0x18400100060acfae */ /* 0x0001e4000c101d68 */
[----:B0-----:R-:W-:-:S02]  /*d550*/  @!P3 IMAD.MOV.U32 R6, RZ, RZ, R8 ;  /* 0x000000ffff06b224 */ /* 0x001fc400078e0008 */
[----:B------:R-:W-:Y:S02]  /*d560*/  @!P3 IMAD.MOV.U32 R7, RZ, RZ, R5 ;  /* 0x000000ffff07b224 */ /* 0x000fe400078e0005 */
[----:B------:R-:W-:-:S03]  /*d570*/  VIADD R5, R0, 0x20 ;  /* 0x0000002000057836 */ /* 0x000fc60000000000 */
[----:B------:R-:W-:Y:S04]  /*d580*/  @!P3 LDGSTS.E.BYPASS.LTC128B.128 [R10+0x10c00], desc[UR40][R6.64], !P2 ;  /* 0x10c00000060abfae */ /* 0x000fe8000d101d68 */
[----:B------:R-:W-:Y:S04]  /*d590*/  @!P3 LDGSTS.E.BYPASS.LTC128B.128 [R10+0x14c00], desc[UR40][R6.64+0x80], !P1 ;  /* 0x14c00080060abfae */ /* 0x000fe8000c901d68 */
[----:B------:R0:W-:Y:S01]  /*d5a0*/  @!P3 LDGSTS.E.BYPASS.LTC128B.128 [R10+0x18c00], desc[UR40][R6.64+0x100], !P0 ;  /* 0x18c00100060abfae */ /* 0x0001e2000c101d68 */
[----:B------:R-:W-:-:S03]  /*d5b0*/  ISETP.GE.AND P3, PT, R5, R2, PT ;  /* 0x000000020500720c */ /* 0x000fc60003f66270 */
[----:B------:R-:W1:Y:S04]  /*d5c0*/  SHFL.IDX PT, R5, R4, 0x2, 0x181f ;  /* 0x00581f0004057f89 */ /* 0x000e6800000e0000 */
[----:B------:R-:W0:Y:S06]  /*d5d0*/  SHFL.IDX PT, R8, R3, 0x2, 0x181f ;  /* 0x00581f0003087f89 */ /* 0x000e2c00000e0000 */
[----:B-1----:R-:W-:-:S05]  /*d5e0*/  @!P3 LEA R5, P4, R11, R5, 0x1 ;  /* 0x000000050b05b211 */ /* 0x002fca00078808ff */
[----:B0-----:R-:W-:-:S04]  /*d5f0*/  @!P3 IMAD.X R6, RZ, RZ, R8, P4 ;  /* 0x000000ffff06b224 */ /* 0x001fc800020e0608 */
[----:B------:R-:W-:Y:S02]  /*d600*/  @!P3 IMAD.MOV.U32 R7, RZ, RZ, R6 ;  /* 0x000000ffff07b224 */ /* 0x000fe400078e0006 */
[----:B------:R-:W-:Y:S02]  /*d610*/  @!P3 IMAD.MOV.U32 R6, RZ, RZ, R5 ;  /* 0x000000ffff06b224 */ /* 0x000fe400078e0005 */
[----:B------:R-:W-:-:S03]  /*d620*/  VIADD R5, R0, 0x30 ;  /* 0x0000003000057836 */ /* 0x000fc60000000000 */
[----:B------:R-:W-:Y:S04]  /*d630*/  @!P3 LDGSTS.E.BYPASS.LTC128B.128 [R10+0x11400], desc[UR40][R6.64], !P2 ;  /* 0x11400000060abfae */ /* 0x000fe8000d101d68 */
[----:B------:R-:W-:Y:S04]  /*d640*/  @!P3 LDGSTS.E.BYPASS.LTC128B.128 [R10+0x15400], desc[UR40][R6.64+0x80], !P1 ;  /* 0x15400080060abfae */ /* 0x000fe8000c901d68 */
[----:B------:R0:W-:Y:S01]  /*d650*/  @!P3 LDGSTS.E.BYPASS.LTC128B.128 [R10+0x19400], desc[UR40][R6.64+0x100], !P0 ;  /* 0x19400100060abfae */ /* 0x0001e2000c101d68 */
[----:B------:R-:W-:-:S03]  /*d660*/  ISETP.GE.AND P3, PT, R5, R2, PT ;  /* 0x000000020500720c */ /* 0x000fc60003f66270 */
[----:B------:R-:W1:Y:S04]  /*d670*/  SHFL.IDX PT, R5, R4, 0x3, 0x181f ;  /* 0x00781f0004057f89 */ /* 0x000e6800000e0000 */
[----:B0-----:R-:W0:Y:S06]  /*d680*/  SHFL.IDX PT, R6, R3, 0x3, 0x181f ;  /* 0x00781f0003067f89 */ /* 0x001e2c00000e0000 */
[----:B-1----:R-:W-:-:S05]  /*d690*/  @!P3 LEA R5, P4, R11, R5, 0x1 ;  /* 0x000000050b05b211 */ /* 0x002fca00078808ff */
[----:B0-----:R-:W-:-:S04]  /*d6a0*/  @!P3 IMAD.X R6, RZ, RZ, R6, P4 ;  /* 0x000000ffff06b224 */ /* 0x001fc800020e0606 */
[----:B------:R-:W-:Y:S02]  /*d6b0*/  @!P3 IMAD.MOV.U32 R7, RZ, RZ, R6 ;  /* 0x000000ffff07b224 */ /* 0x000fe400078e0006 */
[----:B------:R-:W-:Y:S01]  /*d6c0*/  @!P3 IMAD.MOV.U32 R6, RZ, RZ, R5 ;  /* 0x000000ffff06b224 */ /* 0x000fe200078e0005 */
[----:B------:R-:W-:-:S04]  /*d6d0*/  IADD3 R5, R0, 0x40, RZ ;  /* 0x0000004000057810 */ /* 0x000fc80007ffe0ff */
        /* <DEDUP_REMOVED lines=22> */
[----:B------:R-:W-:Y:S02]  /*d840*/  @!P3 LDGSTS.E.BYPASS.LTC128B.128 [R10+0x12c00], desc[UR40][R6.64], !P2 ;  /* 0x12c00000060abfae */ /* 0x000fe4000d101d68 */
[----:B------:R-:W-:Y:S02]  /*d850*/  ISETP.GE.AND P4, PT, R5, R2, PT ;  /* 0x000000020500720c */ /* 0x000fe40003f86270 */
[----:B------:R-:W0:Y:S04]  /*d860*/  SHFL.IDX PT, R5, R4, 0x6, 0x181f ;  /* 0x00d81f0004057f89 */ /* 0x000e2800000e0000 */
[----:B------:R-:W-:Y:S04]  /*d870*/  @!P3 LDGSTS.E.BYPASS.LTC128B.128 [R10+0x16c00], desc[UR40][R6.64+0x80], !P1 ;  /* 0x16c00080060abfae */ /* 0x000fe8000c901d68 */
[----:B------:R1:W-:Y:S04]  /*d880*/  @!P3 LDGSTS.E.BYPASS.LTC128B.128 [R10+0x1ac00], desc[UR40][R6.64+0x100], !P0 ;  /* 0x1ac00100060abfae */ /* 0x0003e8000c101d68 */
[----:B-1----:R-:W1:Y:S01]  /*d890*/  SHFL.IDX PT, R6, R3, 0x6, 0x181f ;  /* 0x00d81f0003067f89 */ /* 0x002e6200000e0000 */
[----:B0-----:R-:W-:-:S05]  /*d8a0*/  @!P4 LEA R5, P3, R11, R5, 0x1 ;  /* 0x000000050b05c211 */ /* 0x001fca00078608ff */
[----:B-1----:R-:W-:-:S04]  /*d8b0*/  @!P4 IMAD.X R6, RZ, RZ, R6, P3 ;  /* 0x000000ffff06c224 */ /* 0x002fc800018e0606 */
[----:B------:R-:W-:Y:S02]  /*d8c0*/  @!P4 IMAD.MOV.U32 R7, RZ, RZ, R6 ;  /* 0x000000ffff07c224 */ /* 0x000fe400078e0006 */
[----:B------:R-:W-:Y:S02]  /*d8d0*/  @!P4 IMAD.MOV.U32 R6, RZ, RZ, R5 ;  /* 0x000000ffff06c224 */ /* 0x000fe400078e0005 */
[----:B------:R1:W2:Y:S04]  /*d8e0*/  SHFL.IDX PT, R5, R3, 0x7, 0x181f ;  /* 0x00f81f0003057f89 */ /* 0x0002a800000e0000 */
[----:B------:R1:W-:Y:S04]  /*d8f0*/  @!P4 LDGSTS.E.BYPASS.LTC128B.128 [R10+0x13400], desc[UR40][R6.64], !P2 ;  /* 0x13400000060acfae */ /* 0x0003e8000d101d68 */
[----:B------:R1:W-:Y:S04]  /*d900*/  @!P4 LDGSTS.E.BYPASS.LTC128B.128 [R10+0x17400], desc[UR40][R6.64+0x80], !P1 ;  /* 0x17400080060acfae */ /* 0x0003e8000c901d68 */
[----:B------:R1:W-:Y:S04]  /*d910*/  @!P4 LDGSTS.E.BYPASS.LTC128B.128 [R10+0x1b400], desc[UR40][R6.64+0x100], !P0 ;  /* 0x1b400100060acfae */ /* 0x0003e8000c101d68 */
[----:B------:R1:W3:Y:S02]  /*d920*/  SHFL.IDX PT, R3, R4, 0x7, 0x181f ;  /* 0x00f81f0004037f89 */ /* 0x0002e400000e0000 */
.L_x_366:
[----:B------:R-:W-:Y:S01]  /*d930*/  VIADD R0, R0, 0x70 ;  /* 0x0000007000007836 */ /* 0x000fe20000000000 */
[----:B------:R-:W-:Y:S04]  /*d940*/  BSSY B0, `(.L_x_250) ;  /* 0x000000e000007945 */ /* 0x000fe80003800000 */
[----:B------:R-:W-:-:S13]  /*d950*/  ISETP.GE.AND P3, PT, R0, R2, PT ;  /* 0x000000020000720c */ /* 0x000fda0003f66270 */
[----:B------:R-:W-:Y:S05]  /*d960*/  @P3 BRA `(.L_x_251) ;  /* 0x00000000002c3947 */ /* 0x000fea0003800000 */
[----:B-1----:R-:W1:Y:S02]  /*d970*/  S2R R4, SR_TID.X ;  /* 0x0000000000047919 */ /* 0x002e640000002100 */
[----:B-1----:R-:W-:-:S05]  /*d980*/  IMAD.SHL.U32 R4, R4, 0x8, RZ ;  /* 0x0000000804047824 */ /* 0x002fca00078e00ff */
[----:B------:R-:W-:-:S04]  /*d990*/  LOP3.LUT R4, R4, 0x38, RZ, 0xc0, !PT ;  /* 0x0000003804047812 */ /* 0x000fc800078ec0ff */
[----:B---3--:R-:W-:-:S05]  /*d9a0*/  LEA R2, P3, R4, R3, 0x1 ;  /* 0x0000000304027211 */ /* 0x008fca00078608ff */
[----:B--2---:R-:W-:-:S05]  /*d9b0*/  IMAD.X R3, RZ, RZ, R5, P3 ;  /* 0x000000ffff037224 */ /* 0x004fca00018e0605 */
[----:B------:R-:W-:Y:S01]  /*d9c0*/  @!PT LDS RZ, [RZ] ;  /* 0x00000000fffff984 */ /* 0x000fe20000000800 */
[----:B------:R-:W-:Y:S01]  /*d9d0*/  @!PT LDS RZ, [RZ] ;  /* 0x00000000fffff984 */ /* 0x000fe20000000800 */
[----:B------:R-:W-:Y:S01]  /*d9e0*/  @!PT LDS RZ, [RZ] ;  /* 0x00000000fffff984 */ /* 0x000fe20000000800 */
[----:B------:R4:W-:Y:S04]  /*d9f0*/  LDGSTS.E.BYPASS.LTC128B.128 [R10+0x13c00], desc[UR40][R2.64], !P2 ;  /* 0x13c00000020a7fae */ /* 0x0009e8000d101d68 */
[----:B------:R4:W-:Y:S04]  /*da00*/  LDGSTS.E.BYPASS.LTC128B.128 [R10+0x17c00], desc[UR40][R2.64+0x80], !P1 ;  /* 0x17c00080020a7fae */ /* 0x0009e8000c901d68 */
[----:B------:R4:W-:Y:S02]  /*da10*/  LDGSTS.E.BYPASS.LTC128B.128 [R10+0x1bc00], desc[UR40][R2.64+0x100], !P0 ;  /* 0x1bc00100020a7fae */ /* 0x0009e4000c101d68 */
.L_x_251:
[----:B------:R-:W-:Y:S05]  /*da20*/  BSYNC B0 ;  /* 0x0000000000007941 */ /* 0x000fea0003800000 */
.L_x_250:
[----:B------:R-:W-:Y:S01]  /*da30*/  NOP ;  /* 0x0000000000007918 */ /* 0x000fe20000000000 */
[----:B------:R-:W-:Y:S01]  /*da40*/  PLOP3.LUT P0, PT, PT, PT, PT, 0x80, 0x0 ;  /* 0x000000000000781c */ /* 0x000fe20003f0f070 */
[----:B01----:R-:W-:-:S12]  /*da50*/  VIADD R6, R18, 0x34800 ;  /* 0x0003480012067836 */ /* 0x003fd80000000000 */
.L_x_252:
[----:B------:R-:W-:Y:S02]  /*da60*/  PLOP3.LUT P1, PT, P1, P0, PT, 0xa2, 0x0 ;  /* 0x000000000000781c */ /* 0x000fe40000f21472 */
[----:B------:R-:W-:-:S08]  /*da70*/  @P0 R2UR P1, UR4, R18 ;  /* 0x00000000120402ca */ /* 0x000fd00000020000 */
[----:B------:R-:W-:-:S05]  /*da80*/  @P0 PLOP3.LUT P0, PT, P1, PT, PT, 0x80, 0x0 ;  /* 0x000000000000081c */ /* 0x000fca0000f0f070 */
[----:B------:R-:W-:Y:S01]  /*da90*/  @!P1 SYNCS.ARRIVE.TRANS64.RED.A0T1 RZ, [UR4+0x34800], RZ ;  /* 0x034800ffffff99a7 */ /* 0x000fe20008200404 */
[----:B------:R-:W-:Y:S07]  /*daa0*/  @!P1 ARRIVES.LDGSTSBAR.64.TRANSCNT [UR4+0x34800] ;  /* 0x03480000ff0099b0 */ /* 0x000fee0008000a84 */
[----:B------:R-:W-:Y:S05]  /*dab0*/  @P0 BRA.U.ANY `(.L_x_252) ;  /* 0xfffffffd00e80947 */ /* 0x000fea000393ffff */
[----:B----4-:R-:W4:Y:S02]  /*dac0*/  LDL.LU R2, [R1+0x48] ;  /* 0x0000480001027983 */ /* 0x010f240000300800 */
[----:B----4-:R-:W-:-:S05]  /*dad0*/  VIADD R2, R2, 0x1 ;  /* 0x0000000102027836 */ /* 0x010fca0000000000 */
[----:B------:R0:W-:Y:S01]  /*dae0*/  STL [R1+0x48], R2 ;  /* 0x0000480201007387 */ /* 0x0001e20000100800 */
[----:B------:R-:W-:-:S04]  /*daf0*/  LEA.HI R0, R2, R2, RZ, 0x1 ;  /* 0x0000000202007211 */ /* 0x000fc800078f08ff */
[----:B------:R-:W-:-:S04]  /*db00*/  LOP3.LUT R0, R0, 0xfffffffe, RZ, 0xc0, !PT ;  /* 0xfffffffe00007812 */ /* 0x000fc800078ec0ff */
[----:B------:R-:W-:-:S04]  /*db10*/  IADD3 R0, R2, -R0, RZ ;  /* 0x8000000002007210 */ /* 0x000fc80007ffe0ff */
[----:B------:R-:W-:Y:S01]  /*db20*/  SHF.L.U32 R0, R0, 0x1f, RZ ;  /* 0x0000001f00007819 */ /* 0x000fe200000006ff */
[----:B------:R-:W-:Y:S01]  /*db30*/  NOP ;  /* 0x0000000000007918 */ /* 0x000fe20000000000 */
[----:B------:R0:W-:Y:S01]  /*db40*/  SYNCS.ARRIVE.TRANS64.A1T0 RZ, [R18+URZ+0x34800], RZ ;  /* 0x034800ff12ff79a7 */ /* 0x0001e2000810003f */
[----:B------:R-:W-:Y:S01]  /*db50*/  BSSY B0, `(.L_x_253) ;  /* 0x0000003000007945 */ /* 0x000fe20003800000 */
[----:B------:R-:W1:Y:S03]  /*db60*/  SYNCS.PHASECHK.TRANS64.TRYWAIT P0, [R18+URZ+0x34820], R0 ;  /* 0x03482000120075a7 */ /* 0x000e66000800017f */
[----:B01----:R-:W-:Y:S05]  /*db70*/  @!P0 BRA `(.L_x_254) ;  /* 0x0000004400e08947 */ /* 0x003fea0003800000 */
.L_x_367:
[----:B------:R-:W-:Y:S05]  /*db80*/  BSYNC B0 ;  /* 0x0000000000007941 */ /* 0x000fea0003800000 */
.L_x_253:
[----:B------:R-:W0:Y:S04]  /*db90*/  LDL R2, [R1+0x38] ;  /* 0x0000380001027983 */ /* 0x000e280000100800 */
[----:B---3--:R-:W3:Y:S01]  /*dba0*/  LDL R3, [R1+0x28] ;  /* 0x0000280001037983 */ /* 0x008ee20000100800 */
[----:B------:R-:W-:Y:S01]  /*dbb0*/  BSSY B0, `(.L_x_255) ;  /* 0x0000213000007945 */ /* 0x000fe20003800000 */
[----:B0-----:R-:W-:-:S05]  /*dbc0*/  VIADD R0, R2, 0xfffffffe ;  /* 0xfffffffe02007836 */ /* 0x001fca0000000000 */
[----:B---3--:R-:W-:-:S13]  /*dbd0*/  ISETP.GE.AND P0, PT, R0, R3, PT ;  /* 0x000000030000720c */ /* 0x008fda0003f06270 */
[----:B------:R-:W-:Y:S05]  /*dbe0*/  @!P0 BRA `(.L_x_256) ;  /* 0x00000020003c8947 */ /* 0x000fea0003800000 */
[----:B------:R-:W3:Y:S04]  /*dbf0*/  LDL.LU R2, [R1+0x58] ;  /* 0x0000580001027983 */ /* 0x000ee80000300800 */
[----:B--2---:R-:W2:Y:S04]  /*dc00*/  LDL.LU R5, [R1+0x34] ;  /* 0x0000340001057983 */ /* 0x004ea80000300800 */
[----:B------:R-:W4:Y:S01]  /*dc10*/  LDL.LU R4, [R1+0x40] ;  /* 0x0000400001047983 */ /* 0x000f220000300800 */
[----:B------:R-:W-:Y:S01]  /*dc20*/  LOP3.LUT R12, RZ, R3, RZ, 0x33, !PT ;  /* 0x00000003ff0c7212 */ /* 0x000fe200078e33ff */
[----:B------:R-:W-:Y:S01]  /*dc30*/  BSSY B2, `(.L_x_257) ;  /* 0x00000b5000027945 */ /* 0x000fe20003800000 */
[----:B---3--:R-:W-:-:S04]  /*dc40*/  VIADD R2, R2, 0x1 ;  /* 0x0000000102027836 */ /* 0x008fc80000000000 */
[----:B--2---:R-:W-:-:S05]  /*dc50*/  IMAD R2, R2, R5, RZ ;  /* 0x0000000502027224 */ /* 0x004fca00078e02ff */
[----:B----4-:R-:W-:-:S05]  /*dc60*/  VIMNMX R4, R4, R2, PT ;  /* 0x0000000204047248 */ /* 0x010fca0003fe0100 */
[----:B------:R-:W-:-:S05]  /*dc70*/  IMAD.MOV R2, RZ, RZ, -R4 ;  /* 0x000000ffff027224 */ /* 0x000fca00078e0a04 */
[----:B------:R-:W-:-:S05]  /*dc80*/  VIADDMNMX R12, R2, 0x1, R12, !PT ;  /* 0x00000001020c7846 */ /* 0x000fca000780010c */
[----:B------:R-:W-:-:S05]  /*dc90*/  IMAD.IADD R2, R4, 0x1, R12 ;  /* 0x0000000104027824 */ /* 0x000fca00078e020c */
[----:B------:R-:W-:-:S04]  /*dca0*/  LOP3.LUT R2, R2, 0x1, RZ, 0xc0, !PT ;  /* 0x0000000102027812 */ /* 0x000fc800078ec0ff */
[----:B------:R-:W-:-:S13]  /*dcb0*/  ISETP.NE.U32.AND P0, PT, R2, 0x1, PT ;  /* 0x000000010200780c */ /* 0x000fda0003f05070 */
[----:B------:R-:W-:Y:S05]  /*dcc0*/  @P0 BRA `(.L_x_258) ;  /* 0x0000000800ac0947 */ /* 0x000fea0003800000 */
[----:B------:R-:W2:Y:S04]  /*dcd0*/  LDL R5, [R1+0x20] ;  /* 0x0000200001057983 */ /* 0x000ea80000100800 */
[----:B------:R-:W3:Y:S01]  /*dce0*/  LDL R3, [R1+0x14] ;  /* 0x0000140001037983 */ /* 0x000ee20000100800 */
[----:B------:R-:W-:Y:S01]  /*dcf0*/  VIADD R9, R19, 0x1 ;  /* 0x0000000113097836 */ /* 0x000fe20000000000 */
[----:B------:R-:W-:Y:S04]  /*dd00*/  BSSY B1, `(.L_x_259) ;  /* 0x00000a3000017945 */ /* 0x000fe80003800000 */
[----:B------:R-:W-:-:S04]  /*dd10*/  ISETP.NE.AND P0, PT, R9, 0x2, PT ;  /* 0x000000020900780c */ /* 0x000fc80003f05270 */
[----:B------:R-:W-:Y:S02]  /*dd20*/  SEL R13, RZ, 0x1, P0 ;  /* 0x00000001ff0d7807 */ /* 0x000fe40000000000 */
[----:B------:R-:W-:Y:S02]  /*dd30*/  SEL R9, R9, RZ, P0 ;  /* 0x000000ff09097207 */ /* 0x000fe40000000000 */
[----:B--2---:R-:W-:Y:S02]  /*dd40*/  ISETP.NE.AND P1, PT, R5, RZ, PT ;  /* 0x000000ff0500720c */ /* 0x004fe40003f25270 */
[----:B---3--:R-:W-:-:S11]  /*dd50*/  LOP3.LUT R13, R3, R13, RZ, 0x3c, !PT ;  /* 0x0000000d030d7212 */ /* 0x008fd600078e3cff */
[----:B------:R-:W-:Y:S05]  /*dd60*/  @!P1 BRA `(.L_x_260) ;  /* 0x0000000800709947 */ /* 0x000fea0003800000 */
[----:B------:R-:W-:Y:S01]  /*dd70*/  ULDC.64 UR4, c[0x0][0x418] ;  /* 0x0001060000047ab9 */ /* 0x000fe20000000a00 */
[----:B------:R-:W-:Y:S01]  /*dd80*/  IMAD.MOV.U32 R5, RZ, RZ, R17 ;  /* 0x000000ffff057224 */ /* 0x000fe200078e0011 */
[----:B------:R-:W-:-:S04]  /*dd90*/  ISETP.NE.U32.AND P0, PT, RZ, UR4, PT ;  /* 0x00000004ff007c0c */ /* 0x000fc8000bf05070 */
[----:B------:R-:W-:-:S13]  /*dda0*/  ISETP.NE.AND.EX P0, PT, RZ, UR5, PT, P0 ;  /* 0x00000005ff007c0c */ /* 0x000fda000bf05300 */
[----:B------:R-:W-:Y:S05]  /*ddb0*/  @!P0 BRA `(.L_x_261) ;  /* 0x00000000004c8947 */ /* 0x000fea0003800000 */
[----:B------:R-:W2:Y:S01]  /*ddc0*/  LDL R10, [R1+0x1c] ;  /* 0x00001c00010a7983 */ /* 0x000ea20000100800 */
[----:B------:R-:W0:Y:S01]  /*ddd0*/  LDC R7, c[0x0][0x43c] ;  /* 0x00010f00ff077b82 */ /* 0x000e220000000800 */
[----:B------:R-:W-:Y:S02]  /*dde0*/  ULDC.64 UR6, c[0x0][0x428] ;  /* 0x00010a0000067ab9 */ /* 0x000fe40000000a00 */
[----:B------:R-:W3:Y:S01]  /*ddf0*/  LDL R8, [R1+0x10] ;  /* 0x0000100001087983 */ /* 0x000ee20000100800 */
[----:B0-----:R-:W-:-:S13]  /*de00*/  ISETP.NE.AND P0, PT, R7, 0x1, PT ;  /* 0x000000010700780c */ /* 0x001fda0003f05270 */
[----:B------:R-:W0:Y:S02]  /*de10*/  @P0 LDC.64 R2, c[0x0][0x440] ;  /* 0x00011000ff020b82 */ /* 0x000e240000000a00 */
[----:B0-----:R-:W-:-:S04]  /*de20*/  @P0 IMAD.HI.U32 R5, R0, R2, RZ ;  /* 0x0000000200050227 */ /* 0x001fc800078e00ff */
[----:B------:R-:W-:Y:S01]  /*de30*/  IMAD.MOV.U32 R2, RZ, RZ, R0 ;  /* 0x000000ffff027224 */ /* 0x000fe200078e0000 */
[----:B------:R-:W-:-:S05]  /*de40*/  @P0 SHF.R.U32.HI R2, RZ, R3, R5 ;  /* 0x00000003ff020219 */ /* 0x000fca0000011605 */
[----:B------:R-:W-:-:S04]  /*de50*/  IMAD.MOV R3, RZ, RZ, -R2 ;  /* 0x000000ffff037224 */ /* 0x000fc800078e0a02 */
[----:B------:R-:W-:Y:S01]  /*de60*/  IMAD R0, R7, R3, R0 ;  /* 0x0000000307007224 */ /* 0x000fe200078e0200 */
[----:B------:R-:W-:Y:S01]  /*de70*/  SHF.R.S32.HI R3, RZ, 0x1f, R2 ;  /* 0x0000001fff037819 */ /* 0x000fe20000011402 */
[----:B--2---:R-:W-:-:S04]  /*de80*/  IMAD R5, R10, UR6, RZ ;  /* 0x000000060a057c24 */ /* 0x004fc8000f8e02ff */
[C---:B---3--:R-:W-:Y:S02]  /*de90*/  IMAD R5, R8.reuse, UR7, R5 ;  /* 0x0000000708057c24 */ /* 0x048fe4000f8e0205 */
[----:B------:R-:W-:-:S04]  /*dea0*/  IMAD.WIDE.U32 R2, R8, UR6, R2 ;  /* 0x0000000608027c25 */ /* 0x000fc8000f8e0002 */
[----:B------:R-:W-:Y:S01]  /*deb0*/  IMAD.IADD R3, R5, 0x1, R3 ;  /* 0x0000000105037824 */ /* 0x000fe200078e0203 */
[----:B------:R-:W-:-:S04]  /*dec0*/  LEA R10, P0, R2, UR4, 0x2 ;  /* 0x00000004020a7c11 */ /* 0x000fc8000f8010ff */
[----:B------:R-:W-:-:S05]  /*ded0*/  LEA.HI.X R11, R2, UR5, R3, 0x2, P0 ;  /* 0x00000005020b7c11 */ /* 0x000fca00080f1403 */
[----:B------:R0:W5:Y:S04]  /*dee0*/  LDG.E R5, desc[UR40][R10.64] ;  /* 0x000000280a057981 */ /* 0x000168000c1e1900 */
.L_x_261:
[----:B------:R-:W-:Y:S01]  /*def0*/  IMAD R3, R9, 0x8, R18 ;  /* 0x0000000809037824 */ /* 0x000fe200078e0212 */
[----:B------:R-:W-:Y:S01]  /*df00*/  SHF.L.U32 R2, R13, 0x1f, RZ ;  /* 0x0000001f0d027819 */ /* 0x000fe200000006ff */
[----:B------:R-:W-:Y:S03]  /*df10*/  BSSY B3, `(.L_x_262) ;  /* 0x0000003000037945 */ /* 0x000fe60003800000 */
[----:B------:R-:W1:Y:S02]  /*df20*/  SYNCS.PHASECHK.TRANS64.TRYWAIT P0, [R3+URZ+0x34840], R2 ;  /* 0x03484002030075a7 */ /* 0x000e64000800017f */
[----:B-1----:R-:W-:Y:S05]  /*df30*/  @!P0 BRA `(.L_x_263) ;  /* 0x0000004400048947 */ /* 0x002fea0003800000 */
.L_x_368:
[----:B------:R-:W-:Y:S05]  /*df40*/  BSYNC B3 ;  /* 0x0000000000037941 */ /* 0x000fea0003800000 */
.L_x_262:
[----:B------:R-:W2:Y:S01]  /*df50*/  S2R R7, SR_TID.X ;  /* 0x0000000000077919 */ /* 0x000ea20000002100 */
[----:B------:R-:W-:Y:S01]  /*df60*/  BSSY B3, `(.L_x_264) ;  /* 0x000000b000037945 */ /* 0x000fe20003800000 */
[----:B--2---:R-:W-:-:S04]  /*df70*/  LOP3.LUT R7, R7, 0x7f, RZ, 0xc0, !PT ;  /* 0x0000007f07077812 */ /* 0x004fc800078ec0ff */
[----:B------:R-:W-:-:S13]  /*df80*/  ISETP.NE.AND P1, PT, R7, RZ, PT ;  /* 0x000000ff0700720c */ /* 0x000fda0003f25270 */
[----:B------:R-:W-:Y:S05]  /*df90*/  @P1 BRA `(.L_x_265) ;  /* 0x00000000001c1947 */ /* 0x000fea0003800000 */
[----:B------:R-:W2:Y:S01]  /*dfa0*/  S2R R7, SR_TID.X ;  /* 0x0000000000077919 */ /* 0x000ea20000002100 */
[----:B-1----:R-:W-:-:S04]  /*dfb0*/  IMAD.MOV.U32 R2, RZ, RZ, 0xc000 ;  /* 0x0000c000ff027424 */ /* 0x002fc800078e00ff */
[----:B------:R3:W-:Y:S01]  /*dfc0*/  SYNCS.ARRIVE.TRANS64 RZ, [R3+URZ+0x34830], R2 ;  /* 0x0348300203ff79a7 */ /* 0x0007e2000800003f */
[----:B--2---:R-:W-:-:S04]  /*dfd0*/  LOP3.LUT R7, R7, 0x1f, RZ, 0xc0, !PT ;  /* 0x0000001f07077812 */ /* 0x004fc800078ec0ff */
[----:B------:R-:W-:-:S13]  /*dfe0*/  ISETP.NE.AND P0, PT, R7, RZ, PT ;  /* 0x000000ff0700720c */ /* 0x000fda0003f05270 */
[----:B---3--:R-:W-:Y:S05]  /*dff0*/  @!P0 BRA `(.L_x_265) ;  /* 0x0000000000048947 */ /* 0x008fea0003800000 */
[----:B------:R-:W-:Y:S01]  /*e000*/  BPT.TRAP 0x1 ;  /* 0x000000040000795c */ /* 0x000fe20000300000 */
.L_x_265:
[----:B------:R-:W-:Y:S05]  /*e010*/  BSYNC B3 ;  /* 0x0000000000037941 */ /* 0x000fea0003800000 */
.L_x_264:
[----:B-1----:R-:W2:Y:S01]  /*e020*/  LDL R2, [R1+0x18] ;  /* 0x0000180001027983 */ /* 0x002ea20000100800 */
[----:B------:R-:W-:Y:S01]  /*e030*/  IMAD.MOV.U32 R14, RZ, RZ, RZ ;  /* 0x000000ffff0e7224 */ /* 0x000fe200078e00ff */
[----:B------:R-:W-:Y:S01]  /*e040*/  UIADD3 UR4, UP0, UR38, 0x370, URZ ;  /* 0x0000037026047890 */ /* 0x000fe2000ff1e03f */
[----:B------:R-:W-:Y:S01]  /*e050*/  IMAD R8, R9, 0xc000, R18 ;  /* 0x0000c00009087824 */ /* 0x000fe200078e0212 */
[----:B------:R-:W-:Y:S01]  /*e060*/  PLOP3.LUT P0, PT, PT, PT, PT, 0x80, 0x0 ;  /* 0x000000000000781c */ /* 0x000fe20003f0f070 */
[----:B------:R-:W-:Y:S01]  /*e070*/  VIADD R3, R3, 0x34830 ;  /* 0x0003483003037836 */ /* 0x000fe20000000000 */
[----:B------:R-:W-:Y:S01]  /*e080*/  R2UR UR10, R14 ;  /* 0x000000000e0a72ca */ /* 0x000fe200000e0000 */
[----:B------:R-:W-:Y:S01]  /*e090*/  VIADD R7, R8, 0x1c400 ;  /* 0x0001c40008077836 */ /* 0x000fe20000000000 */
[----:B------:R-:W-:Y:S01]  /*e0a0*/  UIADD3.X UR5, URZ, UR39, URZ, UP0, !UPT ;  /* 0x000000273f057290 */ /* 0x000fe200087fe43f */
[----:B------:R-:W-:Y:S01]  /*e0b0*/  UMOV UR6, 0x0 ;  /* 0x0000000000067882 */ /* 0x000fe20000000000 */
[----:B------:R-:W-:Y:S01]  /*e0c0*/  UMOV UR7, 0x14f00000 ;  /* 0x14f0000000077882 */ /* 0x000fe20000000000 */
[----:B--2---:R-:W-:-:S10]  /*e0d0*/  IMAD R2, R0, 0x80, R2 ;  /* 0x0000008000027824 */ /* 0x004fd400078e0202 */
.L_x_266:
[----:B------:R-:W-:-:S13]  /*e0e0*/  @P0 ELECT P2, URZ, PT ;  /* 0x00000000003f082f */ /* 0x000fda0003840000 */
[----:B-----5:R-:W-:Y:S02]  /*e0f0*/  @P2 R2UR UR13, R5 ;  /* 0x00000000050d22ca */ /* 0x020fe400000e0000 */
[----:B------:R-:W-:Y:S02]  /*e100*/  @P2 R2UR UR12, R16 ;  /* 0x00000000100c22ca */ /* 0x000fe400000e0000 */
[----:B------:R-:W-:Y:S02]  /*e110*/  @P2 R2UR UR11, R2 ;  /* 0x00000000020b22ca */ /* 0x000fe400000e0000 */
[----:B------:R-:W-:Y:S02]  /*e120*/  @P2 R2UR UR9, R3 ;  /* 0x00000000030922ca */ /* 0x000fe400000e0000 */
[----:B------:R-:W-:Y:S02]  /*e130*/  @P2 R2UR UR8, R7 ;  /* 0x00000000070822ca */ /* 0x000fe400000e0000 */
[----:B------:R-:W-:-:S02]  /*e140*/  @P2 PLOP3.LUT P0, PT, P2, PT, PT, 0x8, 0x0 ;  /* 0x000000000000281c */ /* 0x000fc4000170e170 */
[----:B------:R-:W-:-:S09]  /*e150*/  PLOP3.LUT P2, PT, PT, PT, PT, 0x8, 0x0 ;  /* 0x000000000000781c */ /* 0x000fd20003f4e170 */
[----:B------:R1:W-:Y:S02]  /*e160*/  UTMALDG.4D [UR8], [UR4], desc[UR6] ;  /* 0x00000608040075b4 */ /* 0x0003e40008019000 */
[----:B-1----:R-:W-:Y:S05]  /*e170*/  @P0 BRA.U.ANY `(.L_x_266) ;  /* 0xfffffffd00d80947 */ /* 0x002fea000393ffff */
[----:B------:R-:W-:Y:S01]  /*e180*/  IMAD.MOV.U32 R15, RZ, RZ, 0x40 ;  /* 0x00000040ff0f7424 */ /* 0x000fe200078e00ff */
[----:B------:R-:W-:Y:S01]  /*e190*/  PLOP3.LUT P0, PT, PT, PT, PT, 0x80, 0x0 ;  /* 0x000000000000781c */ /* 0x000fe20003f0f070 */
[----:B------:R-:W-:Y:S01]  /*e1a0*/  UMOV UR6, 0x0 ;  /* 0x0000000000067882 */ /* 0x000fe20000000000 */
[----:B------:R-:W-:Y:S01]  /*e1b0*/  IADD3 R7, R8, 0x20400, RZ ;  /* 0x0002040008077810 */ /* 0x000fe20007ffe0ff */
[----:B------:R-:W-:Y:S01]  /*e1c0*/  UMOV UR7, 0x14f00000 ;  /* 0x14f0000000077882 */ /* 0x000fe20000000000 */
[----:B------:R-:W-:-:S15]  /*e1d0*/  R2UR UR10, R15 ;  /* 0x000000000f0a72ca */ /* 0x000fde00000e0000 */
.L_x_267:
[----:B------:R-:W-:-:S13]  /*e1e0*/  @P0 ELECT P2, URZ, PT ;  /* 0x00000000003f082f */ /* 0x000fda0003840000 */
[----:B------:R-:W-:Y:S02]  /*e1f0*/  @P2 R2UR UR13, R5 ;  /* 0x00000000050d22ca */ /* 0x000fe400000e0000 */
        /* <DEDUP_REMOVED lines=8> */
[----:B------:R-:W-:Y:S01]  /*e280*/  PLOP3.LUT P0, PT, PT, PT, PT, 0x80, 0x0 ;  /* 0x000000000000781c */ /* 0x000fe20003f0f070 */
[----:B------:R-:W-:Y:S01]  /*e290*/  VIADD R8, R8, 0x24400 ;  /* 0x0002440008087836 */ /* 0x000fe20000000000 */
[----:B------:R-:W-:Y:S01]  /*e2a0*/  UMOV UR6, 0x0 ;  /* 0x0000000000067882 */ /* 0x000fe20000000000 */
[----:B------:R-:W-:Y:S01]  /*e2b0*/  UMOV UR7, 0x14f00000 ;  /* 0x14f0000000077882 */ /* 0x000fe20000000000 */
[----:B------:R-:W-:-:S09]  /*e2c0*/  UMOV UR10, 0x80 ;  /* 0x00000080000a7882 */ /* 0x000fd20000000000 */
.L_x_268:
        /* <DEDUP_REMOVED lines=10> */
[----:B------:R-:W2:Y:S01]  /*e370*/  LDL.LU R7, [R1+0x14] ;  /* 0x0000140001077983 */ /* 0x000ea20000300800 */
[----:B------:R-:W-:Y:S01]  /*e380*/  IMAD R3, R19, 0x8, R6 ;  /* 0x0000000813037824 */ /* 0x000fe200078e0206 */
[----:B------:R-:W-:Y:S01]  /*e390*/  BSSY B3, `(.L_x_269) ;  /* 0x0000004000037945 */ /* 0x000fe20003800000 */
[----:B--2---:R-:W-:-:S04]  /*e3a0*/  SHF.L.U32 R2, R7, 0x1f, RZ ;  /* 0x0000001f07027819 */ /* 0x004fc800000006ff */
[----:B------:R-:W1:Y:S02]  /*e3b0*/  SYNCS.PHASECHK.TRANS64.TRYWAIT P0, [R3+URZ+0x60], R2 ;  /* 0x00006002030075a7 */ /* 0x000e64000800017f */
[----:B-1----:R-:W-:Y:S05]  /*e3c0*/  @!P0 BRA `(.L_x_270) ;  /* 0x0000003c00f48947 */ /* 0x002fea0003800000 */
.L_x_369:
[----:B------:R-:W-:Y:S05]  /*e3d0*/  BSYNC B3 ;  /* 0x0000000000037941 */ /* 0x000fea0003800000 */
.L_x_269:
[----:B------:R-:W-:Y:S01]  /*e3e0*/  BSSY B3, `(.L_x_271) ;  /* 0x000000c000037945 */ /* 0x000fe20003800000 */
[----:B0-----:R-:W-:Y:S02]  /*e3f0*/  IMAD.MOV.U32 R10, RZ, RZ, 0x0 ;  /* 0x00000000ff0a7424 */ /* 0x001fe400078e00ff */
[----:B------:R-:W-:Y:S01]  /*e400*/  IMAD.MOV.U32 R11, RZ, RZ, 0x14f00000 ;  /* 0x14f00000ff0b7424 */ /* 0x000fe200078e00ff */
[----:B------:R-:W-:Y:S06]  /*e410*/  @P1 BRA `(.L_x_272) ;  /* 0x0000000000201947 */ /* 0x000fec0003800000 */
[----:B------:R-:W0:Y:S01]  /*e420*/  S2R R7, SR_TID.X ;  /* 0x0000000000077919 */ /* 0x000e220000002100 */
[----:B-1----:R-:W-:Y:S02]  /*e430*/  IMAD R2, R19, 0x8, R18 ;  /* 0x0000000813027824 */ /* 0x002fe400078e0212 */
[----:B------:R-:W-:-:S04]  /*e440*/  IMAD.MOV.U32 R3, RZ, RZ, 0x8000 ;  /* 0x00008000ff037424 */ /* 0x000fc800078e00ff */
[----:B------:R2:W-:Y:S01]  /*e450*/  SYNCS.ARRIVE.TRANS64 RZ, [R2+URZ+0x34850], R3 ;  /* 0x0348500302ff79a7 */ /* 0x0005e2000800003f */
[----:B0-----:R-:W-:-:S04]  /*e460*/  LOP3.LUT R7, R7, 0x1f, RZ, 0xc0, !PT ;  /* 0x0000001f07077812 */ /* 0x001fc800078ec0ff */
[----:B------:R-:W-:-:S13]  /*e470*/  ISETP.NE.AND P0, PT, R7, RZ, PT ;  /* 0x000000ff0700720c */ /* 0x000fda0003f05270 */
[----:B--2---:R-:W-:Y:S05]  /*e480*/  @!P0 BRA `(.L_x_272) ;  /* 0x0000000000048947 */ /* 0x004fea0003800000 */
[----:B------:R-:W-:Y:S01]  /*e490*/  BPT.TRAP 0x1 ;  /* 0x000000040000795c */ /* 0x000fe20000300000 */
.L_x_272:
[----:B------:R-:W-:Y:S05]  /*e4a0*/  BSYNC B3 ;  /* 0x0000000000037941 */ /* 0x000fea0003800000 */
.L_x_271:
[----:B------:R-:W2:Y:S04]  /*e4b0*/  LDL R7, [R1+0x18] ;  /* 0x0000180001077983 */ /* 0x000ea80000100800 */
[----:B-1----:R-:W2:Y:S01]  /*e4c0*/  LDL.LU R2, [R1+0x8] ;  /* 0x0000080001027983 */ /* 0x002ea20000300800 */
[----:B------:R-:W-:Y:S01]  /*e4d0*/  R2UR UR10, R14 ;  /* 0x000000000e0a72ca */ /* 0x000fe200000e0000 */
[C-C-:B------:R-:W-:Y:S01]  /*e4e0*/  IMAD R3, R19.reuse, 0x8, R18.reuse ;  /* 0x0000000813037824 */ /* 0x140fe200078e0212 */
[----:B------:R-:W-:Y:S01]  /*e4f0*/  R2UR UR6, R10 ;  /* 0x000000000a0672ca */ /* 0x000fe200000e0000 */
[----:B------:R-:W-:Y:S01]  /*e500*/  IMAD R8, R19, 0x8000, R18 ;  /* 0x0000800013087824 */ /* 0x000fe200078e0212 */
[----:B------:R-:W-:Y:S01]  /*e510*/  R2UR UR7, R11 ;  /* 0x000000000b0772ca */ /* 0x000fe200000e0000 */
[----:B------:R-:W-:Y:S01]  /*e520*/  UIADD3 UR4, UP0, UR38, 0x470, URZ ;  /* 0x0000047026047890 */ /* 0x000fe2000ff1e03f */
[----:B------:R-:W-:Y:S01]  /*e530*/  PLOP3.LUT P0, PT, PT, PT, PT, 0x80, 0x0 ;  /* 0x000000000000781c */ /* 0x000fe20003f0f070 */
[----:B------:R-:W-:-:S02]  /*e540*/  VIADD R3, R3, 0x34850 ;  /* 0x0003485003037836 */ /* 0x000fc40000000000 */
[----:B------:R-:W-:Y:S01]  /*e550*/  UIADD3.X UR5, URZ, UR39, URZ, UP0, !UPT ;  /* 0x000000273f057290 */ /* 0x000fe200087fe43f */
[----:B--2---:R-:W-:Y:S02]  /*e560*/  IMAD R2, R2, 0x80, R7 ;  /* 0x0000008002027824 */ /* 0x004fe400078e0207 */
[----:B------:R-:W-:-:S09]  /*e570*/  VIADD R7, R8, 0x400 ;  /* 0x0000040008077836 */ /* 0x000fd20000000000 */
.L_x_273:
        /* <DEDUP_REMOVED lines=9> */
[----:B0-----:R-:W-:Y:S05]  /*e610*/  @P0 BRA.U.ANY `(.L_x_273) ;  /* 0xfffffffd00d80947 */ /* 0x001fea000393ffff */
[----:B------:R-:W-:Y:S01]  /*e620*/  R2UR UR10, R15 ;  /* 0x000000000f0a72ca */ /* 0x000fe200000e0000 */
[----:B------:R-:W-:Y:S01]  /*e630*/  VIADD R8, R8, 0x4400 ;  /* 0x0000440008087836 */ /* 0x000fe20000000000 */
[----:B------:R-:W-:Y:S02]  /*e640*/  R2UR UR6, R10 ;  /* 0x000000000a0672ca */ /* 0x000fe400000e0000 */
[----:B------:R-:W-:Y:S02]  /*e650*/  R2UR UR7, R11 ;  /* 0x000000000b0772ca */ /* 0x000fe400000e0000 */
[----:B------:R-:W-:-:S13]  /*e660*/  PLOP3.LUT P0, PT, PT, PT, PT, 0x80, 0x0 ;  /* 0x000000000000781c */ /* 0x000fda0003f0f070 */
.L_x_274:
        /* <DEDUP_REMOVED lines=10> */
[----:B------:R0:W-:Y:S01]  /*e710*/  STL [R1+0x8], R0 ;  /* 0x0000080001007387 */ /* 0x0001e20000100800 */
[----:B------:R-:W-:-:S07]  /*e720*/  IMAD.MOV.U32 R17, RZ, RZ, R5 ;  /* 0x000000ffff117224 */ /* 0x000fce00078e0005 */
.L_x_260:
[----:B------:R-:W-:Y:S05]  /*e730*/  BSYNC B1 ;  /* 0x0000000000017941 */ /* 0x000fea0003800000 */
.L_x_259:
[----:B0-----:R-:W2:Y:S01]  /*e740*/  LDL.LU R0, [R1+0x38] ;  /* 0x0000380001007983 */ /* 0x001ea20000300800 */
[----:B------:R-:W-:-:S03]  /*e750*/  IMAD.MOV.U32 R19, RZ, RZ, R9 ;  /* 0x000000ffff137224 */ /* 0x000fc600078e0009 */
[----:B------:R0:W-:Y:S02]  /*e760*/  STL [R1+0x14], R13 ;  /* 0x0000140d01007387 */ /* 0x0001e40000100800 */
[----:B0-2---:R-:W-:-:S07]  /*e770*/  VIADD R0, R0, 0xfffffffd ;  /* 0xfffffffd00007836 */ /* 0x005fce0000000000 */
.L_x_258:
[----:B------:R-:W-:Y:S05]  /*e780*/  BSYNC B2 ;  /* 0x0000000000027941 */ /* 0x000fea0003800000 */
.L_x_257:
[----:B------:R-:W-:Y:S02]  /*e790*/  IADD3 R12, R12, -0x2, RZ ;  /* 0xfffffffe0c0c7810 */ /* 0x000fe40007ffe0ff */
[----:B------:R-:W-:-:S04]  /*e7a0*/  LOP3.LUT R4, RZ, R4, RZ, 0x33, !PT ;  /* 0x00000004ff047212 */ /* 0x000fc800078e33ff */
[----:B------:R-:W-:-:S13]  /*e7b0*/  ISETP.NE.AND P0, PT, R12, R4, PT ;  /* 0x000000040c00720c */ /* 0x000fda0003f05270 */
[----:B------:R-:W-:Y:S05]  /*e7c0*/  @!P0 BRA `(.L_x_256) ;  /* 0x0000001400448947 */ /* 0x000fea0003800000 */
[----:B------:R-:W-:-:S07]  /*e7d0*/  IMAD.MOV.U32 R9, RZ, RZ, R17 ;  /* 0x000000ffff097224 */ /* 0x000fce00078e0011 */
.L_x_307:
[----:B------:R-:W2:Y:S04]  /*e7e0*/  LDL R3, [R1+0x20] ;  /* 0x0000200001037983 */ /* 0x000ea80000100800 */
[----:B------:R-:W3:Y:S01]  /*e7f0*/  LDL R2, [R1+0x14] ;  /* 0x0000140001027983 */ /* 0x000ee20000100800 */
[----:B------:R-:W-:Y:S01]  /*e800*/  VIADD R4, R19, 0x1 ;  /* 0x0000000113047836 */ /* 0x000fe20000000000 */
[----:B------:R-:W-:Y:S05]  /*e810*/  YIELD ;  /* 0x0000000000007946 */ /* 0x000fea0003800000 */
[----:B------:R-:W-:Y:S01]  /*e820*/  ISETP.NE.AND P0, PT, R4, 0x2, PT ;  /* 0x000000020400780c */ /* 0x000fe20003f05270 */
[----:B------:R-:W-:Y:S03]  /*e830*/  BSSY B1, `(.L_x_275) ;  /* 0x00000a0000017945 */ /* 0x000fe60003800000 */
[----:B------:R-:W-:-:S02]  /*e840*/  SEL R5, RZ, 0x1, P0 ;  /* 0x00000001ff057807 */ /* 0x000fc40000000000 */
[----:B------:R-:W-:Y:S02]  /*e850*/  SEL R4, R4, RZ, P0 ;  /* 0x000000ff04047207 */ /* 0x000fe40000000000 */
[----:B--2---:R-:W-:Y:S02]  /*e860*/  ISETP.NE.AND P1, PT, R3, RZ, PT ;  /* 0x000000ff0300720c */ /* 0x004fe40003f25270 */
[----:B---3--:R-:W-:-:S11]  /*e870*/  LOP3.LUT R5, R2, R5, RZ, 0x3c, !PT ;  /* 0x0000000502057212 */ /* 0x008fd600078e3cff */
[----:B01----:R-:W-:Y:S05]  /*e880*/  @!P1 BRA `(.L_x_276) ;  /* 0x0000000800689947 */ /* 0x003fea0003800000 */
        /* <DEDUP_REMOVED lines=13> */
[----:B------:R-:W-:-:S04]  /*e960*/  @P0 SHF.R.U32.HI R2, RZ, R3, R7 ;  /* 0x00000003ff020219 */ /* 0x000fc80000011607 */
[--C-:B------:R-:W-:Y:S01]  /*e970*/  SHF.R.S32.HI R3, RZ, 0x1f, R2.reuse ;  /* 0x0000001fff037819 */ /* 0x100fe20000011402 */
[----:B------:R-:W-:-:S04]  /*e980*/  IMAD.MOV R7, RZ, RZ, -R2 ;  /* 0x000000ffff077224 */ /* 0x000fc800078e0a02 */
[----:B------:R-:W-:Y:S02]  /*e990*/  IMAD R7, R8, R7, R0 ;  /* 0x0000000708077224 */ /* 0x000fe400078e0200 */
[----:B--2---:R-:W-:-:S04]  /*e9a0*/  IMAD R8, R11, UR6, RZ ;  /* 0x000000060b087c24 */ /* 0x004fc8000f8e02ff */
[C---:B---3--:R-:W-:Y:S02]  /*e9b0*/  IMAD R8, R10.reuse, UR7, R8 ;  /* 0x000000070a087c24 */ /* 0x048fe4000f8e0208 */
[----:B------:R-:W-:-:S04]  /*e9c0*/  IMAD.WIDE.U32 R2, R10, UR6, R2 ;  /* 0x000000060a027c25 */ /* 0x000fc8000f8e0002 */
[----:B------:R-:W-:Y:S01]  /*e9d0*/  IMAD.IADD R3, R8, 0x1, R3 ;  /* 0x0000000108037824 */ /* 0x000fe200078e0203 */
[----:B------:R-:W-:-:S04]  /*e9e0*/  LEA R8, P0, R2, UR4, 0x2 ;  /* 0x0000000402087c11 */ /* 0x000fc8000f8010ff */
[----:B------:R-:W-:-:S06]  /*e9f0*/  LEA.HI.X R9, R2, UR5, R3, 0x2, P0 ;  /* 0x0000000502097c11 */ /* 0x000fcc00080f1403 */
[----:B------:R0:W5:Y:S03]  /*ea00*/  LDG.E R9, desc[UR40][R8.64] ;  /* 0x0000002808097981 */ /* 0x000166000c1e1900 */
.L_x_277:
[----:B------:R-:W-:Y:S01]  /*ea10*/  IMAD R3, R4, 0x8, R18 ;  /* 0x0000000804037824 */ /* 0x000fe200078e0212 */
[----:B------:R-:W-:Y:S01]  /*ea20*/  SHF.L.U32 R2, R5, 0x1f, RZ ;  /* 0x0000001f05027819 */ /* 0x000fe200000006ff */
[----:B------:R-:W-:Y:S03]  /*ea30*/  BSSY B2, `(.L_x_278) ;  /* 0x0000003000027945 */ /* 0x000fe60003800000 */
[----:B------:R-:W1:Y:S02]  /*ea40*/  SYNCS.PHASECHK.TRANS64.TRYWAIT P0, [R3+URZ+0x34840], R2 ;  /* 0x03484002030075a7 */ /* 0x000e64000800017f */
[----:B-1----:R-:W-:Y:S05]  /*ea50*/  @!P0 BRA `(.L_x_279) ;  /* 0x0000003800648947 */ /* 0x002fea0003800000 */
.L_x_370:
[----:B------:R-:W-:Y:S05]  /*ea60*/  BSYNC B2 ;  /* 0x0000000000027941 */ /* 0x000fea0003800000 */
.L_x_278:
[----:B0-----:R-:W0:Y:S01]  /*ea70*/  S2R R8, SR_TID.X ;  /* 0x0000000000087919 */ /* 0x001e220000002100 */
[----:B------:R-:W-:Y:S01]  /*ea80*/  BSSY B2, `(.L_x_280) ;  /* 0x000000b000027945 */ /* 0x000fe20003800000 */
[----:B0-----:R-:W-:-:S04]  /*ea90*/  LOP3.LUT R8, R8, 0x7f, RZ, 0xc0, !PT ;  /* 0x0000007f08087812 */ /* 0x001fc800078ec0ff */
[----:B------:R-:W-:-:S13]  /*eaa0*/  ISETP.NE.AND P1, PT, R8, RZ, PT ;  /* 0x000000ff0800720c */ /* 0x000fda0003f25270 */
[----:B------:R-:W-:Y:S05]  /*eab0*/  @P1 BRA `(.L_x_281) ;  /* 0x00000000001c1947 */ /* 0x000fea0003800000 */
[----:B------:R-:W0:Y:S01]  /*eac0*/  S2R R8, SR_TID.X ;  /* 0x0000000000087919 */ /* 0x000e220000002100 */
[----:B-1----:R-:W-:-:S04]  /*ead0*/  IMAD.MOV.U32 R2, RZ, RZ, 0xc000 ;  /* 0x0000c000ff027424 */ /* 0x002fc800078e00ff */
[----:B------:R2:W-:Y:S01]  /*eae0*/  SYNCS.ARRIVE.TRANS64 RZ, [R3+URZ+0x34830], R2 ;  /* 0x0348300203ff79a7 */ /* 0x0005e2000800003f */
[----:B0-----:R-:W-:-:S04]  /*eaf0*/  LOP3.LUT R8, R8, 0x1f, RZ, 0xc0, !PT ;  /* 0x0000001f08087812 */ /* 0x001fc800078ec0ff */
[----:B------:R-:W-:-:S13]  /*eb00*/  ISETP.NE.AND P0, PT, R8, RZ, PT ;  /* 0x000000ff0800720c */ /* 0x000fda0003f05270 */
[----:B--2---:R-:W-:Y:S05]  /*eb10*/  @!P0 BRA `(.L_x_281) ;  /* 0x0000000000048947 */ /* 0x004fea0003800000 */
[----:B------:R-:W-:Y:S01]  /*eb20*/  BPT.TRAP 0x1 ;  /* 0x000000040000795c */ /* 0x000fe20000300000 */
.L_x_281:
[----:B------:R-:W-:Y:S05]  /*eb30*/  BSYNC B2 ;  /* 0x0000000000027941 */ /* 0x000fea0003800000 */
.L_x_280:
        /* <DEDUP_REMOVED lines=12> */
.L_x_282:
        /* <DEDUP_REMOVED lines=10> */
[----:B------:R-:W-:Y:S01]  /*eca0*/  IMAD.MOV.U32 R13, RZ, RZ, 0x40 ;  /* 0x00000040ff0d7424 */ /* 0x000fe200078e00ff */
[----:B------:R-:W-:Y:S01]  /*ecb0*/  PLOP3.LUT P0, PT, PT, PT, PT, 0x80, 0x0 ;  /* 0x000000000000781c */ /* 0x000fe20003f0f070 */
[----:B------:R-:W-:Y:S01]  /*ecc0*/  VIADD R10, R8, 0x20400 ;  /* 0x00020400080a7836 */ /* 0x000fe20000000000 */
[----:B------:R-:W-:Y:S01]  /*ecd0*/  UMOV UR6, 0x0 ;  /* 0x0000000000067882 */ /* 0x000fe20000000000 */
[----:B------:R-:W-:Y:S01]  /*ece0*/  UMOV UR7, 0x14f00000 ;  /* 0x14f0000000077882 */ /* 0x000fe20000000000 */
[----:B------:R-:W-:-:S15]  /*ecf0*/  R2UR UR10, R13 ;  /* 0x000000000d0a72ca */ /* 0x000fde00000e0000 */
.L_x_283:
        /* <DEDUP_REMOVED lines=10> */
[----:B------:R-:W-:Y:S01]  /*eda0*/  PLOP3.LUT P0, PT, PT, PT, PT, 0x80, 0x0 ;  /* 0x000000000000781c */ /* 0x000fe20003f0f070 */
[----:B------:R-:W-:Y:S01]  /*edb0*/  VIADD R8, R8, 0x24400 ;  /* 0x0002440008087836 */ /* 0x000fe20000000000 */
[----:B------:R-:W-:Y:S01]  /*edc0*/  UMOV UR6, 0x0 ;  /* 0x0000000000067882 */ /* 0x000fe20000000000 */
[----:B------:R-:W-:Y:S01]  /*edd0*/  UMOV UR7, 0x14f00000 ;  /* 0x14f0000000077882 */ /* 0x000fe20000000000 */
[----:B------:R-:W-:-:S09]  /*ede0*/  UMOV UR10, 0x80 ;  /* 0x00000080000a7882 */ /* 0x000fd20000000000 */
.L_x_284:
        /* <DEDUP_REMOVED lines=10> */
[----:B------:R-:W2:Y:S01]  /*ee90*/  LDL.LU R10, [R1+0x14] ;  /* 0x00001400010a7983 */ /* 0x000ea20000300800 */
[----:B------:R-:W-:Y:S01]  /*eea0*/  LEA R2, R19, R6, 0x3 ;  /* 0x0000000613027211 */ /* 0x000fe200078e18ff */
[----:B------:R-:W-:Y:S01]  /*eeb0*/  BSSY B2, `(.L_x_285) ;  /* 0x0000004000027945 */ /* 0x000fe20003800000 */
[----:B--2---:R-:W-:-:S04]  /*eec0*/  SHF.L.U32 R3, R10, 0x1f, RZ ;  /* 0x0000001f0a037819 */ /* 0x004fc800000006ff */
[----:B------:R-:W0:Y:S02]  /*eed0*/  SYNCS.PHASECHK.TRANS64.TRYWAIT P0, [R2+URZ+0x60], R3 ;  /* 0x00006003020075a7 */ /* 0x000e24000800017f */
[----:B0-----:R-:W-:Y:S05]  /*eee0*/  @!P0 BRA `(.L_x_286) ;  /* 0x0000003400548947 */ /* 0x001fea0003800000 */
.L_x_371:
[----:B------:R-:W-:Y:S05]  /*eef0*/  BSYNC B2 ;  /* 0x0000000000027941 */ /* 0x000fea0003800000 */
.L_x_285:
[----:B------:R-:W-:Y:S01]  /*ef00*/  BSSY B2, `(.L_x_287) ;  /* 0x000000b000027945 */ /* 0x000fe20003800000 */
[----:B------:R-:W-:Y:S02]  /*ef10*/  IMAD.MOV.U32 R10, RZ, RZ, 0x0 ;  /* 0x00000000ff0a7424 */ /* 0x000fe400078e00ff */
[----:B------:R-:W-:Y:S01]  /*ef20*/  IMAD.MOV.U32 R11, RZ, RZ, 0x14f00000 ;  /* 0x14f00000ff0b7424 */ /* 0x000fe200078e00ff */
[----:B------:R-:W-:Y:S06]  /*ef30*/  @P1 BRA `(.L_x_288) ;  /* 0x00000000001c1947 */ /* 0x000fec0003800000 */
[----:B------:R-:W1:Y:S01]  /*ef40*/  S2R R8, SR_TID.X ;  /* 0x0000000000087919 */ /* 0x000e620000002100 */
[----:B0-----:R-:W-:-:S04]  /*ef50*/  IMAD.MOV.U32 R3, RZ, RZ, 0x8000 ;  /* 0x00008000ff037424 */ /* 0x001fc800078e00ff */
[----:B------:R2:W-:Y:S01]  /*ef60*/  SYNCS.ARRIVE.TRANS64 RZ, [R2+URZ+0x50], R3 ;  /* 0x0000500302ff79a7 */ /* 0x0005e2000800003f */
[----:B-1----:R-:W-:-:S04]  /*ef70*/  LOP3.LUT R8, R8, 0x1f, RZ, 0xc0, !PT ;  /* 0x0000001f08087812 */ /* 0x002fc800078ec0ff */
[----:B------:R-:W-:-:S13]  /*ef80*/  ISETP.NE.AND P0, PT, R8, RZ, PT ;  /* 0x000000ff0800720c */ /* 0x000fda0003f05270 */
[----:B--2---:R-:W-:Y:S05]  /*ef90*/  @!P0 BRA `(.L_x_288) ;  /* 0x0000000000048947 */ /* 0x004fea0003800000 */
[----:B------:R-:W-:Y:S01]  /*efa0*/  BPT.TRAP 0x1 ;  /* 0x000000040000795c */ /* 0x000fe20000300000 */
.L_x_288:
[----:B------:R-:W-:Y:S05]  /*efb0*/  BSYNC B2 ;  /* 0x0000000000027941 */ /* 0x000fea0003800000 */
.L_x_287:
[----:B------:R-:W2:Y:S04]  /*efc0*/  LDL R8, [R1+0x18] ;  /* 0x0000180001087983 */ /* 0x000ea80000100800 */
[----:B0-----:R-:W2:Y:S01]  /*efd0*/  LDL.LU R3, [R1+0x8] ;  /* 0x0000080001037983 */ /* 0x001ea20000300800 */
[----:B------:R-:W-:Y:S01]  /*efe0*/  R2UR UR10, R12 ;  /* 0x000000000c0a72ca */ /* 0x000fe200000e0000 */
[----:B------:R-:W-:Y:S01]  /*eff0*/  IMAD R19, R19, 0x8000, R18 ;  /* 0x0000800013137824 */ /* 0x000fe200078e0212 */
[----:B------:R-:W-:Y:S01]  /*f000*/  R2UR UR6, R10 ;  /* 0x000000000a0672ca */ /* 0x000fe200000e0000 */
[----:B------:R-:W-:Y:S01]  /*f010*/  UIADD3 UR4, UP0, UR38, 0x470, URZ ;  /* 0x0000047026047890 */ /* 0x000fe2000ff1e03f */
[----:B------:R-:W-:Y:S01]  /*f020*/  R2UR UR7, R11 ;  /* 0x000000000b0772ca */ /* 0x000fe200000e0000 */
[----:B------:R-:W-:Y:S01]  /*f030*/  VIADD R2, R2, 0x50 ;  /* 0x0000005002027836 */ /* 0x000fe20000000000 */
[----:B------:R-:W-:Y:S01]  /*f040*/  PLOP3.LUT P0, PT, PT, PT, PT, 0x80, 0x0 ;  /* 0x000000000000781c */ /* 0x000fe20003f0f070 */
[----:B------:R-:W-:Y:S01]  /*f050*/  UIADD3.X UR5, URZ, UR39, URZ, UP0, !UPT ;  /* 0x000000273f057290 */ /* 0x000fe200087fe43f */
[----:B--2---:R-:W-:-:S02]  /*f060*/  IMAD R3, R3, 0x80, R8 ;  /* 0x0000008003037824 */ /* 0x004fc400078e0208 */
[----:B------:R-:W-:-:S09]  /*f070*/  VIADD R8, R19, 0x400 ;  /* 0x0000040013087836 */ /* 0x000fd20000000000 */
.L_x_289:
        /* <DEDUP_REMOVED lines=15> */
.L_x_290:
        /* <DEDUP_REMOVED lines=12> */
.L_x_276:
[----:B------:R-:W-:Y:S05]  /*f230*/  BSYNC B1 ;  /* 0x0000000000017941 */ /* 0x000fea0003800000 */
.L_x_275:
[----:B------:R-:W2:Y:S01]  /*f240*/  LDL R2, [R1+0x20] ;  /* 0x0000200001027983 */ /* 0x000ea20000100800 */
[----:B------:R-:W-:Y:S01]  /*f250*/  VIADD R19, R4, 0x1 ;  /* 0x0000000104137836 */ /* 0x000fe20000000000 */
[----:B------:R-:W-:Y:S01]  /*f260*/  BSSY B1, `(.L_x_291) ;  /* 0x00000a3000017945 */ /* 0x000fe20003800000 */
[----:B0-----:R-:W-:-:S03]  /*f270*/  VIADD R7, R0, 0xffffffff ;  /* 0xffffffff00077836 */ /* 0x001fc60000000000 */
[----:B------:R-:W-:-:S04]  /*f280*/  ISETP.NE.AND P0, PT, R19, 0x2, PT ;  /* 0x000000021300780c */ /* 0x000fc80003f05270 */
[----:B------:R-:W-:Y:S02]  /*f290*/  SEL R19, R19, RZ, P0 ;  /* 0x000000ff13137207 */ /* 0x000fe40000000000 */
[----:B--2---:R-:W-:Y:S02]  /*f2a0*/  ISETP.NE.AND P1, PT, R2, RZ, PT ;  /* 0x000000ff0200720c */ /* 0x004fe40003f25270 */
[----:B------:R-:W-:-:S04]  /*f2b0*/  SEL R2, RZ, 0x1, P0 ;  /* 0x00000001ff027807 */ /* 0x000fc80000000000 */
[----:B------:R-:W-:-:S05]  /*f2c0*/  LOP3.LUT R12, R5, R2, RZ, 0x3c, !PT ;  /* 0x00000002050c7212 */ /* 0x000fca00078e3cff */
[----:B------:R0:W-:Y:S02]  /*f2d0*/  STL [R1+0x14], R12 ;  /* 0x0000140c01007387 */ /* 0x0001e40000100800 */
[----:B------:R-:W-:Y:S05]  /*f2e0*/  @!P1 BRA `(.L_x_292) ;  /* 0x0000000800689947 */ /* 0x000fea0003800000 */
[----:B------:R-:W-:Y:S01]  /*f2f0*/  ULDC.64 UR4, c[0x0][0x418] ;  /* 0x0001060000047ab9 */ /* 0x000fe20000000a00 */
[----:B------:R-:W-:Y:S01]  /*f300*/  IMAD.MOV.U32 R8, RZ, RZ, R7 ;  /* 0x000000ffff087224 */ /* 0x000fe200078e0007 */
[----:B------:R-:W-:-:S04]  /*f310*/  ISETP.NE.U32.AND P0, PT, RZ, UR4, PT ;  /* 0x00000004ff007c0c */ /* 0x000fc8000bf05070 */
[----:B------:R-:W-:-:S13]  /*f320*/  ISETP.NE.AND.EX P0, PT, RZ, UR5, PT, P0 ;  /* 0x00000005ff007c0c */ /* 0x000fda000bf05300 */
[----:B------:R-:W-:Y:S05]  /*f330*/  @!P0 BRA `(.L_x_293) ;  /* 0x00000000004c8947 */ /* 0x000fea0003800000 */
[----:B------:R-:W2:Y:S01]  /*f340*/  LDL R11, [R1+0x1c] ;  /* 0x00001c00010b7983 */ /* 0x000ea20000100800 */
[----:B------:R-:W1:Y:S01]  /*f350*/  LDC R9, c[0x0][0x43c] ;  /* 0x00010f00ff097b82 */ /* 0x000e620000000800 */
[----:B------:R-:W-:Y:S02]  /*f360*/  ULDC.64 UR6, c[0x0][0x428] ;  /* 0x00010a0000067ab9 */ /* 0x000fe40000000a00 */
[----:B------:R-:W3:Y:S01]  /*f370*/  LDL R10, [R1+0x10] ;  /* 0x00001000010a7983 */ /* 0x000ee20000100800 */
[----:B-1----:R-:W-:-:S13]  /*f380*/  ISETP.NE.AND P0, PT, R9, 0x1, PT ;  /* 0x000000010900780c */ /* 0x002fda0003f05270 */
[----:B------:R-:W1:Y:S02]  /*f390*/  @P0 LDC.64 R2, c[0x0][0x440] ;  /* 0x00011000ff020b82 */ /* 0x000e640000000a00 */
[----:B-1----:R-:W-:-:S04]  /*f3a0*/  @P0 IMAD.HI.U32 R8, R7, R2, RZ ;  /* 0x0000000207080227 */ /* 0x002fc800078e00ff */
        /* <DEDUP_REMOVED lines=10> */
[----:B------:R-:W-:-:S05]  /*f450*/  LEA.HI.X R11, R2, UR5, R9, 0x2, P0 ;  /* 0x00000005020b7c11 */ /* 0x000fca00080f1409 */
[----:B------:R1:W5:Y:S04]  /*f460*/  LDG.E R9, desc[UR40][R10.64] ;  /* 0x000000280a097981 */ /* 0x000368000c1e1900 */
.L_x_293:
[----:B------:R-:W-:Y:S01]  /*f470*/  LEA R2, R19, R18, 0x3 ;  /* 0x0000001213027211 */ /* 0x000fe200078e18ff */
[----:B------:R-:W-:Y:S01]  /*f480*/  BSSY B2, `(.L_x_294) ;  /* 0x0000004000027945 */ /* 0x000fe20003800000 */
[----:B------:R-:W-:-:S04]  /*f490*/  SHF.L.U32 R3, R12, 0x1f, RZ ;  /* 0x0000001f0c037819 */ /* 0x000fc800000006ff */
[----:B------:R-:W2:Y:S02]  /*f4a0*/  SYNCS.PHASECHK.TRANS64.TRYWAIT P0, [R2+URZ+0x34840], R3 ;  /* 0x03484003020075a7 */ /* 0x000ea4000800017f */
[----:B--2---:R-:W-:Y:S05]  /*f4b0*/  @!P0 BRA `(.L_x_295) ;  /* 0x0000002c00f48947 */ /* 0x004fea0003800000 */
.L_x_372:
[----:B------:R-:W-:Y:S05]  /*f4c0*/  BSYNC B2 ;  /* 0x0000000000027941 */ /* 0x000fea0003800000 */
.L_x_294:
[----:B-1----:R-:W1:Y:S01]  /*f4d0*/  S2R R10, SR_TID.X ;  /* 0x00000000000a7919 */ /* 0x002e620000002100 */
[----:B------:R-:W-:Y:S01]  /*f4e0*/  BSSY B2, `(.L_x_296) ;  /* 0x000000b000027945 */ /* 0x000fe20003800000 */
[----:B-1----:R-:W-:-:S04]  /*f4f0*/  LOP3.LUT R10, R10, 0x7f, RZ, 0xc0, !PT ;  /* 0x0000007f0a0a7812 */ /* 0x002fc800078ec0ff */
[----:B------:R-:W-:-:S13]  /*f500*/  ISETP.NE.AND P1, PT, R10, RZ, PT ;  /* 0x000000ff0a00720c */ /* 0x000fda0003f25270 */
[----:B------:R-:W-:Y:S05]  /*f510*/  @P1 BRA `(.L_x_297) ;  /* 0x00000000001c1947 */ /* 0x000fea0003800000 */
[----:B------:R-:W1:Y:S01]  /*f520*/  S2R R10, SR_TID.X ;  /* 0x00000000000a7919 */ /* 0x000e620000002100 */
[----:B--2---:R-:W-:-:S04]  /*f530*/  IMAD.MOV.U32 R3, RZ, RZ, 0xc000 ;  /* 0x0000c000ff037424 */ /* 0x004fc800078e00ff */
[----:B------:R3:W-:Y:S01]  /*f540*/  SYNCS.ARRIVE.TRANS64 RZ, [R2+URZ+0x34830], R3 ;  /* 0x0348300302ff79a7 */ /* 0x0007e2000800003f */
[----:B-1----:R-:W-:-:S04]  /*f550*/  LOP3.LUT R10, R10, 0x1f, RZ, 0xc0, !PT ;  /* 0x0000001f0a0a7812 */ /* 0x002fc800078ec0ff */
[----:B------:R-:W-:-:S13]  /*f560*/  ISETP.NE.AND P0, PT, R10, RZ, PT ;  /* 0x000000ff0a00720c */ /* 0x000fda0003f05270 */
[----:B---3--:R-:W-:Y:S05]  /*f570*/  @!P0 BRA `(.L_x_297) ;  /* 0x0000000000048947 */ /* 0x008fea0003800000 */
[----:B------:R-:W-:Y:S01]  /*f580*/  BPT.TRAP 0x1 ;  /* 0x000000040000795c */ /* 0x000fe20000300000 */
.L_x_297:
[----:B------:R-:W-:Y:S05]  /*f590*/  BSYNC B2 ;  /* 0x0000000000027941 */ /* 0x000fea0003800000 */
.L_x_296:
[----:B--2---:R-:W2:Y:S01]  /*f5a0*/  LDL R2, [R1+0x18] ;  /* 0x0000180001027983 */ /* 0x004ea20000100800 */
[----:B0-----:R-:W-:Y:S01]  /*f5b0*/  IMAD.MOV.U32 R12, RZ, RZ, RZ ;  /* 0x000000ffff0c7224 */ /* 0x001fe200078e00ff */
[----:B------:R-:W-:Y:S01]  /*f5c0*/  UIADD3 UR4, UP0, UR38, 0x370, URZ ;  /* 0x0000037026047890 */ /* 0x000fe2000ff1e03f */
[C---:B------:R-:W-:Y:S01]  /*f5d0*/  IMAD R3, R19.reuse, 0x8, R6 ;  /* 0x0000000813037824 */ /* 0x040fe200078e0206 */
[----:B------:R-:W-:Y:S01]  /*f5e0*/  PLOP3.LUT P0, PT, PT, PT, PT, 0x80, 0x0 ;  /* 0x000000000000781c */ /* 0x000fe20003f0f070 */
[----:B------:R-:W-:Y:S01]  /*f5f0*/  IMAD R10, R19, 0xc000, R18 ;  /* 0x0000c000130a7824 */ /* 0x000fe200078e0212 */
[----:B------:R-:W-:Y:S01]  /*f600*/  R2UR UR10, R12 ;  /* 0x000000000c0a72ca */ /* 0x000fe200000e0000 */
[----:B------:R-:W-:Y:S01]  /*f610*/  VIADD R3, R3, 0x30 ;  /* 0x0000003003037836 */ /* 0x000fe20000000000 */
[----:B------:R-:W-:Y:S01]  /*f620*/  UIADD3.X UR5, URZ, UR39, URZ, UP0, !UPT ;  /* 0x000000273f057290 */ /* 0x000fe200087fe43f */
[----:B------:R-:W-:Y:S01]  /*f630*/  VIADD R11, R10, 0x1c400 ;  /* 0x0001c4000a0b7836 */ /* 0x000fe20000000000 */
[----:B------:R-:W-:Y:S01]  /*f640*/  UMOV UR6, 0x0 ;  /* 0x0000000000067882 */ /* 0x000fe20000000000 */
[----:B------:R-:W-:Y:S01]  /*f650*/  UMOV UR7, 0x14f00000 ;  /* 0x14f0000000077882 */ /* 0x000fe20000000000 */
[----:B--2---:R-:W-:-:S09]  /*f660*/  IMAD R2, R8, 0x80, R2 ;  /* 0x0000008008027824 */ /* 0x004fd200078e0202 */
.L_x_298:
        /* <DEDUP_REMOVED lines=16> */
.L_x_299:
        /* <DEDUP_REMOVED lines=15> */
.L_x_300:
        /* <DEDUP_REMOVED lines=10> */
[----:B------:R-:W-:Y:S01]  /*f900*/  SHF.L.U32 R5, R5, 0x1f, RZ ;  /* 0x0000001f05057819 */ /* 0x000fe200000006ff */
[----:B------:R-:W-:Y:S01]  /*f910*/  IMAD R2, R4, 0x8, R6 ;  /* 0x0000000804027824 */ /* 0x000fe200078e0206 */
[----:B------:R-:W-:Y:S03]  /*f920*/  BSSY B2, `(.L_x_301) ;  /* 0x0000003000027945 */ /* 0x000fe60003800000 */
[----:B------:R-:W0:Y:S02]  /*f930*/  SYNCS.PHASECHK.TRANS64.TRYWAIT P0, [R2+URZ+0x60], R5 ;  /* 0x00006005020075a7 */ /* 0x000e24000800017f */
[----:B0-----:R-:W-:Y:S05]  /*f940*/  @!P0 BRA `(.L_x_302) ;  /* 0x0000002800e48947 */ /* 0x001fea0003800000 */
.L_x_373:
[----:B------:R-:W-:Y:S05]  /*f950*/  BSYNC B2 ;  /* 0x0000000000027941 */ /* 0x000fea0003800000 */
.L_x_301:
[----:B------:R-:W-:Y:S01]  /*f960*/  BSSY B2, `(.L_x_303) ;  /* 0x000000b000027945 */ /* 0x000fe20003800000 */
[----:B------:R-:W-:Y:S02]  /*f970*/  IMAD.MOV.U32 R10, RZ, RZ, 0x0 ;  /* 0x00000000ff0a7424 */ /* 0x000fe400078e00ff */
[----:B------:R-:W-:Y:S01]  /*f980*/  IMAD.MOV.U32 R11, RZ, RZ, 0x14f00000 ;  /* 0x14f00000ff0b7424 */ /* 0x000fe200078e00ff */
[----:B------:R-:W-:Y:S06]  /*f990*/  @P1 BRA `(.L_x_304) ;  /* 0x00000000001c1947 */ /* 0x000fec0003800000 */
[----:B------:R-:W1:Y:S02]  /*f9a0*/  S2R R3, SR_TID.X ;  /* 0x0000000000037919 */ /* 0x000e640000002100 */
[----:B-1----:R-:W-:Y:S01]  /*f9b0*/  LOP3.LUT R14, R3, 0x1f, RZ, 0xc0, !PT ;  /* 0x0000001f030e7812 */ /* 0x002fe200078ec0ff */
[----:B------:R-:W-:-:S03]  /*f9c0*/  IMAD.MOV.U32 R3, RZ, RZ, 0x8000 ;  /* 0x00008000ff037424 */ /* 0x000fc600078e00ff */
[----:B------:R-:W-:Y:S01]  /*f9d0*/  ISETP.NE.AND P0, PT, R14, RZ, PT ;  /* 0x000000ff0e00720c */ /* 0x000fe20003f05270 */
[----:B------:R1:W-:-:S12]  /*f9e0*/  SYNCS.ARRIVE.TRANS64 RZ, [R2+URZ+0x50], R3 ;  /* 0x0000500302ff79a7 */ /* 0x0003d8000800003f */
[----:B-1----:R-:W-:Y:S05]  /*f9f0*/  @!P0 BRA `(.L_x_304) ;  /* 0x0000000000048947 */ /* 0x002fea0003800000 */
[----:B------:R-:W-:Y:S01]  /*fa00*/  BPT.TRAP 0x1 ;  /* 0x000000040000795c */ /* 0x000fe20000300000 */
.L_x_304:
[----:B------:R-:W-:Y:S05]  /*fa10*/  BSYNC B2 ;  /* 0x0000000000027941 */ /* 0x000fea0003800000 */
.L_x_303:
[----:B0-----:R-:W2:Y:S04]  /*fa20*/  LDL R5, [R1+0x18] ;  /* 0x0000180001057983 */ /* 0x001ea80000100800 */
[----:B------:R-:W2:Y:S01]  /*fa30*/  LDL.LU R3, [R1+0x8] ;  /* 0x0000080001037983 */ /* 0x000ea20000300800 */
[----:B------:R-:W-:Y:S01]  /*fa40*/  R2UR UR10, R12 ;  /* 0x000000000c0a72ca */ /* 0x000fe200000e0000 */
[----:B------:R-:W-:Y:S01]  /*fa50*/  IMAD R4, R4, 0x8000, R18 ;  /* 0x0000800004047824 */ /* 0x000fe200078e0212 */
[----:B------:R-:W-:Y:S01]  /*fa60*/  R2UR UR6, R10 ;  /* 0x000000000a0672ca */ /* 0x000fe200000e0000 */
[----:B------:R-:W-:Y:S01]  /*fa70*/  UIADD3 UR4, UP0, UR38, 0x470, URZ ;  /* 0x0000047026047890 */ /* 0x000fe2000ff1e03f */
[----:B------:R-:W-:Y:S02]  /*fa80*/  R2UR UR7, R11 ;  /* 0x000000000b0772ca */ /* 0x000fe400000e0000 */
[----:B------:R-:W-:Y:S01]  /*fa90*/  PLOP3.LUT P0, PT, PT, PT, PT, 0x80, 0x0 ;  /* 0x000000000000781c */ /* 0x000fe20003f0f070 */
[----:B------:R-:W-:Y:S01]  /*faa0*/  UIADD3.X UR5, URZ, UR39, URZ, UP0, !UPT ;  /* 0x000000273f057290 */ /* 0x000fe200087fe43f */
[----:B------:R-:W-:Y:S01]  /*fab0*/  IADD3 R2, R2, 0x50, RZ ;  /* 0x0000005002027810 */ /* 0x000fe20007ffe0ff */
[----:B--2---:R-:W-:-:S02]  /*fac0*/  IMAD R3, R3, 0x80, R5 ;  /* 0x0000008003037824 */ /* 0x004fc400078e0205 */
[----:B------:R-:W-:-:S08]  /*fad0*/  VIADD R5, R4, 0x400 ;  /* 0x0000040004057836 */ /* 0x000fd00000000000 */
.L_x_305:
        /* <DEDUP_REMOVED lines=15> */
.L_x_306:
        /* <DEDUP_REMOVED lines=12> */
.L_x_292:
[----:B------:R-:W-:Y:S05]  /*fc90*/  BSYNC B1 ;  /* 0x0000000000017941 */ /* 0x000fea0003800000 */
.L_x_291:
[----:B------:R-:W2:Y:S01]  /*fca0*/  LDL R2, [R1+0x28] ;  /* 0x0000280001027983 */ /* 0x000ea20000100800 */
[----:B------:R-:W-:Y:S01]  /*fcb0*/  VIADD R0, R0, 0xfffffffe ;  /* 0xfffffffe00007836 */ /* 0x000fe20000000000 */
[----:B--2---:R-:W-:-:S13]  /*fcc0*/  ISETP.GT.AND P0, PT, R7, R2, PT ;  /* 0x000000020700720c */ /* 0x004fda0003f04270 */
[----:B------:R-:W-:Y:S05]  /*fcd0*/  @P0 BRA `(.L_x_307) ;  /* 0xffffffe800c00947 */ /* 0x000fea000383ffff */
.L_x_256:
[----:B------:R-:W-:Y:S05]  /*fce0*/  BSYNC B0 ;  /* 0x0000000000007941 */ /* 0x000fea0003800000 */
.L_x_255:
[----:B------:R-:W3:Y:S01]  /*fcf0*/  S2R R2, SR_TID.X ;  /* 0x0000000000027919 */ /* 0x000ee20000002100 */
[----:B------:R-:W-:Y:S01]  /*fd00*/  BSSY B0, `(.L_x_308) ;  /* 0x0000011000007945 */ /* 0x000fe20003800000 */
[----:B---3--:R-:W-:-:S04]  /*fd10*/  LOP3.LUT R3, R2, 0x7f, RZ, 0xc0, !PT ;  /* 0x0000007f02037812 */ /* 0x008fc800078ec0ff */
[----:B------:R-:W-:-:S13]  /*fd20*/  ISETP.NE.AND P0, PT, R3, RZ, PT ;  /* 0x000000ff0300720c */ /* 0x000fda0003f05270 */
[----:B------:R-:W-:Y:S05]  /*fd30*/  @P0 BRA `(.L_x_309) ;  /* 0x0000000000340947 */ /* 0x000fea0003800000 */
[----:B------:R-:W3:Y:S01]  /*fd40*/  S2R R2, SR_LANEID ;  /* 0x0000000000027919 */ /* 0x000ee20000000000 */
[----:B------:R-:W-:Y:S01]  /*fd50*/  VOTEU.ANY UR4, UPT, PT ;  /* 0x0000000000047886 */ /* 0x000fe200038e0100 */
[----:B--2---:R-:W2:Y:S01]  /*fd60*/  LDC.64 R4, c[0x0][0xc60] ;  /* 0x00031800ff047b82 */ /* 0x004ea20000000a00 */
[----:B------:R-:W3:Y:S02]  /*fd70*/  FLO.U32 R0, UR4 ;  /* 0x0000000400007d00 */ /* 0x000ee400080e0000 */
[----:B---3--:R-:W-:-:S06]  /*fd80*/  ISETP.EQ.U32.AND P0, PT, R0, R2, PT ;  /* 0x000000020000720c */ /* 0x008fcc0003f02070 */
[----:B------:R-:W2:Y:S07]  /*fd90*/  POPC R2, UR4 ;  /* 0x0000000400027d09 */ /* 0x000eae0008000000 */
[----:B--2---:R-:W2:Y:S04]  /*fda0*/  @P0 ATOMG.E.ADD.STRONG.GPU PT, R2, desc[UR40][R4.64], R2 ;  /* 0x00000002040209a8 */ /* 0x004ea800081ee1e8 */
[----:B--2---:R2:W3:Y:S02]  /*fdb0*/  SHFL.IDX PT, R2, R2, R0, 0x1f ;  /* 0x00001f0002027589 */ /* 0x0044e400000e0000 */
[----:B--2---:R-:W2:Y:S02]  /*fdc0*/  S2R R0, SR_LTMASK ;  /* 0x0000000000007919 */ /* 0x004ea40000003900 */
[----:B--2---:R-:W-:-:S06]  /*fdd0*/  LOP3.LUT R0, R0, UR4, RZ, 0xc0, !PT ;  /* 0x0000000400007c12 */ /* 0x004fcc000f8ec0ff */
[----:B------:R-:W3:Y:S02]  /*fde0*/  POPC R0, R0 ;  /* 0x0000000000007309 */ /* 0x000ee40000000000 */
[----:B---3--:R-:W-:-:S05]  /*fdf0*/  IADD3 R0, R2, UR36, R0 ;  /* 0x0000002402007c10 */ /* 0x008fca000fffe000 */
[----:B------:R3:W-:Y:S02]  /*fe00*/  STL [R1], R0 ;  /* 0x0000000001007387 */ /* 0x0007e40000100800 */
.L_x_309:
[----:B------:R-:W-:Y:S05]  /*fe10*/  BSYNC B0 ;  /* 0x0000000000007941 */ /* 0x000fea0003800000 */
.L_x_308:
[----:B---3--:R-:W3:Y:S01]  /*fe20*/  LDL.LU R0, [R1+0x20] ;  /* 0x0000200001007983 */ /* 0x008ee20000300800 */
[----:B------:R-:W-:Y:S01]  /*fe30*/  BSSY B0, `(.L_x_310) ;  /* 0x000003a000007945 */ /* 0x000fe20003800000 */
[----:B---3--:R-:W-:-:S13]  /*fe40*/  ISETP.NE.AND P0, PT, R0, RZ, PT ;  /* 0x000000ff0000720c */ /* 0x008fda0003f05270 */
[----:B------:R-:W-:Y:S05]  /*fe50*/  @!P0 BRA `(.L_x_311) ;  /* 0x0000000000dc8947 */ /* 0x000fea0003800000 */
[----:B------:R-:W3:Y:S01]  /*fe60*/  LDL R2, [R1+0x14] ;  /* 0x0000140001027983 */ /* 0x000ee20000100800 */
[----:B------:R-:W-:Y:S01]  /*fe70*/  IMAD R0, R19, 0x8, R18 ;  /* 0x0000000813007824 */ /* 0x000fe200078e0212 */
[----:B------:R-:W-:Y:S01]  /*fe80*/  BSSY B1, `(.L_x_312) ;  /* 0x0000005000017945 */ /* 0x000fe20003800000 */
[----:B------:R-:W-:Y:S02]  /*fe90*/  ISETP.NE.AND P1, PT, R3, RZ, PT ;  /* 0x000000ff0300720c */ /* 0x000fe40003f25270 */
[----:B---3--:R-:W-:-:S04]  /*fea0*/  SHF.L.U32 R2, R2, 0x1f, RZ ;  /* 0x0000001f02027819 */ /* 0x008fc800000006ff */
[----:B------:R-:W3:Y:S02]  /*feb0*/  SYNCS.PHASECHK.TRANS64.TRYWAIT P0, [R0+URZ+0x34860], R2 ;  /* 0x03486002000075a7 */ /* 0x000ee4000800017f */
[----:B---3--:R-:W-:Y:S05]  /*fec0*/  @!P0 BRA `(.L_x_313) ;  /* 0x0000002400988947 */ /* 0x008fea0003800000 */
.L_x_374:
[----:B------:R-:W-:Y:S05]  /*fed0*/  BSYNC B1 ;  /* 0x0000000000017941 */ /* 0x000fea0003800000 */
.L_x_312:
[----:B------:R-:W-:Y:S04]  /*fee0*/  BSSY B1, `(.L_x_314) ;  /* 0x0000009000017945 */ /* 0x000fe80003800000 */
[----:B------:R-:W-:Y:S05]  /*fef0*/  @P1 BRA `(.L_x_315) ;  /* 0x00000000001c1947 */ /* 0x000fea0003800000 */
[----:B------:R-:W4:Y:S01]  /*ff00*/  S2R R3, SR_TID.X ;  /* 0x0000000000037919 */ /* 0x000f220000002100 */
[----:B---3--:R-:W-:-:S04]  /*ff10*/  IMAD.MOV.U32 R2, RZ, RZ, 0x8000 ;  /* 0x00008000ff027424 */ /* 0x008fc800078e00ff */
[----:B------:R3:W-:Y:S01]  /*ff20*/  SYNCS.ARRIVE.TRANS64 RZ, [R0+URZ+0x34850], R2 ;  /* 0x0348500200ff79a7 */ /* 0x0007e2000800003f */
[----:B----4-:R-:W-:-:S04]  /*ff30*/  LOP3.LUT R3, R3, 0x1f, RZ, 0xc0, !PT ;  /* 0x0000001f03037812 */ /* 0x010fc800078ec0ff */
[----:B------:R-:W-:-:S13]  /*ff40*/  ISETP.NE.AND P0, PT, R3, RZ, PT ;  /* 0x000000ff0300720c */ /* 0x000fda0003f05270 */
[----:B---3--:R-:W-:Y:S05]  /*ff50*/  @!P0 BRA `(.L_x_315) ;  /* 0x0000000000048947 */ /* 0x008fea0003800000 */
[----:B------:R-:W-:Y:S01]  /*ff60*/  BPT.TRAP 0x1 ;  /* 0x000000040000795c */ /* 0x000fe20000300000 */
.L_x_315:
[----:B------:R-:W-:Y:S05]  /*ff70*/  BSYNC B1 ;  /* 0x0000000000017941 */ /* 0x000fea0003800000 */
.L_x_314:
[----:B------:R-:W4:Y:S04]  /*ff80*/  LDL.LU R3, [R1+0x18] ;  /* 0x0000180001037983 */ /* 0x000f280000300800 */
[----:B---3--:R-:W4:Y:S01]  /*ff90*/  LDL.LU R2, [R1+0x8] ;  /* 0x0000080001027983 */ /* 0x008f220000300800 */
[----:B------:R-:W-:Y:S01]  /*ffa0*/  UIADD3 UR4, UP0, UR38, 0x470, URZ ;  /* 0x0000047026047890 */ /* 0x000fe2000ff1e03f */
[----:B------:R-:W-:Y:S01]  /*ffb0*/  PLOP3.LUT P0, PT, PT, PT, PT, 0x80, 0x0 ;  /* 0x000000000000781c */ /* 0x000fe20003f0f070 */
[----:B------:R-:W-:Y:S01]  /*ffc0*/  VIADD R0, R0, 0x34850 ;  /* 0x0003485000007836 */ /* 0x000fe20000000000 */
[----:B------:R-:W-:Y:S01]  /*ffd0*/  UMOV UR6, 0x0 ;  /* 0x0000000000067882 */ /* 0x000fe20000000000 */
[----:B------:R-:W-:Y:S01]  /*ffe0*/  UIADD3.X UR5, URZ, UR39, URZ, UP0, !UPT ;  /* 0x000000273f057290 */ /* 0x000fe200087fe43f */
[----:B------:R-:W-:Y:S01]  /*fff0*/  UMOV UR7, 0x14f00000 ;  /* 0x14f0000000077882 */ /* 0x000fe20000000000 */
[----:B------:R-:W-:Y:S01]  /*10000*/  UMOV UR10, URZ ;  /* 0x0000003f000a7c82 */ /* 0x000fe20008000000 */
[----:B----4-:R-:W-:-:S02]  /*10010*/  IMAD R3, R2, 0x80, R3 ;  /* 0x0000008002037824 */ /* 0x010fc400078e0203 */
[----:B------:R-:W-:-:S04]  /*10020*/  IMAD R2, R19, 0x8000, R18 ;  /* 0x0000800013027824 */ /* 0x000fc800078e0212 */
[----:B------:R-:W-:-:S07]  /*10030*/  VIADD R4, R2, 0x400 ;  /* 0x0000040002047836 */ /* 0x000fce0000000000 */
.L_x_316:
        /* <DEDUP_REMOVED lines=9> */
[----:B---3--:R-:W-:Y:S05]  /*100d0*/  @P0 BRA.U.ANY `(.L_x_316) ;  /* 0xfffffffd00d80947 */ /* 0x008fea000393ffff */
[----:B------:R-:W-:Y:S01]  /*100e0*/  PLOP3.LUT P0, PT, PT, PT, PT, 0x80, 0x0 ;  /* 0x000000000000781c */ /* 0x000fe20003f0f070 */
[----:B------:R-:W-:Y:S01]  /*100f0*/  VIADD R2, R2, 0x4400 ;  /* 0x0000440002027836 */ /* 0x000fe20000000000 */
[----:B------:R-:W-:Y:S01]  /*10100*/  UMOV UR6, 0x0 ;  /* 0x0000000000067882 */ /* 0x000fe20000000000 */
[----:B------:R-:W-:Y:S01]  /*10110*/  UMOV UR7, 0x14f00000 ;  /* 0x14f0000000077882 */ /* 0x000fe20000000000 */
[----:B------:R-:W-:-:S09]  /*10120*/  UMOV UR10, 0x40 ;  /* 0x00000040000a7882 */ /* 0x000fd20000000000 */
.L_x_317:
        /* <DEDUP_REMOVED lines=10> */
.L_x_311:
[----:B------:R-:W-:Y:S05]  /*101d0*/  BSYNC B0 ;  /* 0x0000000000007941 */ /* 0x000fea0003800000 */
.L_x_310:
[----:B------:R-:W3:Y:S01]  /*101e0*/  LDL.LU R4, [R1+0x14] ;  /* 0x0000140001047983 */ /* 0x000ee20000300800 */
[----:B------:R-:W-:-:S05]  /*101f0*/  VIADD R19, R19, 0x1 ;  /* 0x0000000113137836 */ /* 0x000fca0000000000 */
[----:B------:R-:W-:-:S04]  /*10200*/  ISETP.NE.AND P0, PT, R19, 0x2, PT ;  /* 0x000000021300780c */ /* 0x000fc80003f05270 */
[----:B------:R-:W-:Y:S02]  /*10210*/  SEL R0, RZ, 0x1, P0 ;  /* 0x00000001ff007807 */ /* 0x000fe40000000000 */
[----:B------:R-:W-:Y:S02]  /*10220*/  SEL R19, R19, RZ, P0 ;  /* 0x000000ff13137207 */ /* 0x000fe40000000000 */
[----:B---3--:R-:W-:-:S05]  /*10230*/  LOP3.LUT R4, R4, R0, RZ, 0x3c, !PT ;  /* 0x0000000004047212 */ /* 0x008fca00078e3cff */
[----:B------:R3:W-:Y:S02]  /*10240*/  STL [R1+0x14], R4 ;  /* 0x0000140401007387 */ /* 0x0007e40000100800 */
.L_x_235:
[----:B------:R-:W-:Y:S05]  /*10250*/  BSYNC B7 ;  /* 0x0000000000077941 */ /* 0x000fea0003800000 */
.L_x_233:
[----:B----4-:R-:W4:Y:S02]  /*10260*/  LDL R0, [R1+0x5c] ;  /* 0x00005c0001007983 */ /* 0x010f240000100800 */
[----:B----4-:R-:W-:-:S13]  /*10270*/  ISETP.NE.AND P0, PT, R0, RZ, PT ;  /* 0x000000ff0000720c */ /* 0x010fda0003f05270 */
[----:B------:R-:W-:Y:S05]  /*10280*/  @!P0 BRA `(.L_x_318) ;  /* 0x00000000002c8947 */ /* 0x000fea0003800000 */
[----:B------:R-:W-:Y:S05]  /*10290*/  WARPSYNC.ALL ;  /* 0x0000000000007948 */ /* 0x000fea0003800000 */
[----:B------:R-:W4:Y:S08]  /*102a0*/  S2UR UR5, SR_CgaCtaId ;  /* 0x00000000000579c3 */ /* 0x000f300000008800 */
[----:B------:R-:W-:Y:S06]  /*102b0*/  BAR.SYNC.DEFER_BLOCKING 0x5, 0x180 ;  /* 0x0146000000007b1d */ /* 0x000fec0000010000 */
[----:B------:R-:W-:-:S02]  /*102c0*/  UMOV UR4, 0x400 ;  /* 0x0000040000047882 */ /* 0x000fc40000000000 */
[----:B----4-:R-:W-:-:S06]  /*102d0*/  ULEA UR4, UR5, UR4, 0x18 ;  /* 0x0000000405047291 */ /* 0x010fcc000f8ec03f */
[----:B------:R-:W-:-:S05]  /*102e0*/  IMAD.U32 R18, RZ, RZ, UR4 ;  /* 0x00000004ff127e24 */ /* 0x000fca000f8e00ff */
[----:B--23--:R-:W2:Y:S04]  /*102f0*/  LDS.128 R4, [R18+0x348d0] ;  /* 0x0348d00012047984 */ /* 0x00cea80000000c00 */
[----:B--2---:R2:W-:Y:S04]  /*10300*/  STL.64 [R1], R4 ;  /* 0x0000000401007387 */ /* 0x0045e80000100a00 */
[----:B------:R2:W-:Y:S01]  /*10310*/  STL.64 [R1+0x8], R6 ;  /* 0x0000080601007387 */ /* 0x0005e20000100a00 */
[----:B------:R-:W-:Y:S06]  /*10320*/  BAR.ARV 0x4, 0x180 ;  /* 0x0106000000007b1d */ /* 0x000fec0000002000 */
[----:B------:R-:W-:Y:S05]  /*10330*/  BRA `(.L_x_319) ;  /* 0x0000000c00207947 */ /* 0x000fea0003800000 */
.L_x_318:
[----:B------:R-:W4:Y:S01]  /*10340*/  S2R R0, SR_TID.X ;  /* 0x0000000000007919 */ /* 0x000f220000002100 */
[----:B------:R-:W-:Y:S01]  /*10350*/  UMOV UR4, 0xffffffff ;  /* 0xffffffff00047882 */ /* 0x000fe20000000000 */
[----:B----4-:R-:W-:-:S04]  /*10360*/  LOP3.LUT R16, R0, 0x1f, RZ, 0xc0, !PT ;  /* 0x0000001f00107812 */ /* 0x010fc800078ec0ff */
[----:B------:R-:W-:Y:S01]  /*10370*/  ISETP.NE.AND P0, PT, R16, 0x1f, PT ;  /* 0x0000001f1000780c */ /* 0x000fe20003f05270 */
[----:B------:R-:W-:-:S12]  /*10380*/  BRA.DIV UR4, `(.L_x_320) ;  /* 0x00000022047c7947 */ /* 0x000fd8000b800000 */
[----:B------:R-:W1:Y:S01]  /*10390*/  LDL.LU R3, [R1] ;  /* 0x0000000001037983 */ /* 0x000e620000300800 */
[----:B------:R-:W-:-:S03]  /*103a0*/  ULDC UR4, c[0x0][0xc3c] ;  /* 0x00030f0000047ab9 */ /* 0x000fc60000000800 */
[----:B--2---:R-:W2:Y:S01]  /*103b0*/  LDL R5, [R1+0xc] ;  /* 0x00000c0001057983 */ /* 0x004ea20000100800 */
[----:B-1----:R-:W-:Y:S02]  /*103c0*/  IMAD.MOV.U32 R10, RZ, RZ, R3 ;  /* 0x000000ffff0a7224 */ /* 0x002fe400078e0003 */
[----:B--2---:R-:W-:-:S05]  /*103d0*/  IMAD.IADD R0, R5, 0x1, R16 ;  /* 0x0000000105007824 */ /* 0x004fca00078e0210 */
[----:B------:R-:W-:-:S13]  /*103e0*/  ISETP.GE.OR P1, PT, R0, UR4, !P0 ;  /* 0x0000000400007c0c */ /* 0x000fda000c726670 */
[----:B------:R-:W1:Y:S08]  /*103f0*/  @!P1 LDC.64 R2, c[0x0][0xc80] ;  /* 0x00032000ff029b82 */ /* 0x000e700000000a00 */
[----:B---3--:R-:W2:Y:S01]  /*10400*/  @!P1 LDC.64 R4, c[0x0][0xc78] ;  /* 0x00031e00ff049b82 */ /* 0x008ea20000000a00 */
[----:B-1----:R-:W-:-:S05]  /*10410*/  @!P1 IMAD.WIDE R2, R0, 0x4, R2 ;  /* 0x0000000400029825 */ /* 0x002fca00078e0202 */
[----:B------:R2:W3:Y:S02]  /*10420*/  @!P1 LDG.E R7, desc[UR40][R2.64] ;  /* 0x0000002802079981 */ /* 0x0004e4000c1e1900 */
[----:B--2---:R-:W-:-:S06]  /*10430*/  @!P1 IMAD.WIDE R2, R0, 0x4, R4 ;  /* 0x0000000400029825 */ /* 0x004fcc00078e0204 */
[----:B------:R-:W2:Y:S01]  /*10440*/  @!P1 LDG.E R2, desc[UR40][R2.64] ;  /* 0x0000002802029981 */ /* 0x000ea2000c1e1900 */
[----:B------:R-:W-:Y:S01]  /*10450*/  MOV R6, RZ ;  /* 0x000000ff00067202 */ /* 0x000fe20000000f00 */
[----:B------:R-:W-:Y:S01]  /*10460*/  IMAD.MOV.U32 R4, RZ, RZ, RZ ;  /* 0x000000ffff047224 */ /* 0x000fe200078e00ff */
[C---:B------:R-:W-:Y:S01]  /*10470*/  ISETP.GE.U32.AND P2, PT, R16.reuse, 0x2, PT ;  /* 0x000000021000780c */ /* 0x040fe20003f46070 */
[----:B------:R-:W-:Y:S01]  /*10480*/  SHFL.IDX PT, R0, R10, RZ, 0x1f ;  /* 0x00001fff0a007589 */ /* 0x000fe200000e0000 */
[C---:B------:R-:W-:Y:S02]  /*10490*/  ISETP.GE.U32.AND P3, PT, R16.reuse, 0x4, PT ;  /* 0x000000041000780c */ /* 0x040fe40003f66070 */
[C---:B------:R-:W-:Y:S01]  /*104a0*/  ISETP.GE.U32.AND P4, PT, R16.reuse, 0x8, PT ;  /* 0x000000081000780c */ /* 0x040fe20003f86070 */
[----:B------:R-:W-:Y:S01]  /*104b0*/  SHFL.IDX PT, R8, R10, 0x1, 0x1f ;  /* 0x00201f000a087f89 */ /* 0x000fe200000e0000 */
[----:B------:R-:W-:Y:S01]  /*104c0*/  ISETP.GE.U32.AND P5, PT, R16, 0x10, PT ;  /* 0x000000101000780c */ /* 0x000fe20003fa6070 */
[----:B---3--:R-:W-:-:S02]  /*104d0*/  @!P1 IMAD.MOV.U32 R6, RZ, RZ, R7 ;  /* 0x000000ffff069224 */ /* 0x008fc400078e0007 */
[----:B------:R-:W-:Y:S02]  /*104e0*/  IMAD.MOV.U32 R7, RZ, RZ, RZ ;  /* 0x000000ffff077224 */ /* 0x000fe400078e00ff */
[----:B--2---:R-:W-:Y:S01]  /*104f0*/  @!P1 IMAD.MOV.U32 R7, RZ, RZ, R2 ;  /* 0x000000ffff079224 */ /* 0x004fe200078e0002 */
[----:B------:R-:W-:-:S03]  /*10500*/  ISETP.NE.AND P1, PT, R16, RZ, PT ;  /* 0x000000ff1000720c */ /* 0x000fc60003f25270 */
[----:B------:R-:W-:-:S05]  /*10510*/  IMAD R2, R7, R6, RZ ;  /* 0x0000000607027224 */ /* 0x000fca00078e02ff */
[----:B------:R-:W1:Y:S02]  /*10520*/  SHFL.UP PT, R3, R2, 0x1, RZ ;  /* 0x0420000002037989 */ /* 0x000e6400000e00ff */
[----:B-1----:R-:W-:-:S05]  /*10530*/  SEL R5, R3, RZ, P1 ;  /* 0x000000ff03057207 */ /* 0x002fca0000800000 */
[----:B------:R-:W-:-:S05]  /*10540*/  IMAD.IADD R2, R2, 0x1, R5 ;  /* 0x0000000102027824 */ /* 0x000fca00078e0205 */
        /* <DEDUP_REMOVED lines=12> */
[----:B------:R1:W2:Y:S02]  /*10610*/  SHFL.IDX PT, R9, R2, 0x1f, 0x1f ;  /* 0x03e01f0002097f89 */ /* 0x0002a400000e0000 */
.L_x_384:
[----:B------:R-:W-:Y:S02]  /*10620*/  ULDC UR4, c[0x0][0xc38] ;  /* 0x00030e0000047ab9 */ /* 0x000fe40000000800 */
[----:B------:R-:W-:-:S04]  /*10630*/  IMAD.U32 R3, RZ, RZ, UR4 ;  /* 0x00000004ff037e24 */ /* 0x000fc8000f8e00ff */
[----:B--2---:R-:W-:-:S04]  /*10640*/  IMAD R9, R9, R3, RZ ;  /* 0x0000000309097224 */ /* 0x004fc800078e02ff */
[----:B------:R-:W-:-:S05]  /*10650*/  IMAD.IADD R5, R8, 0x1, R9 ;  /* 0x0000000108057824 */ /* 0x000fca00078e0209 */
[----:B------:R-:W-:-:S13]  /*10660*/  ISETP.GT.AND P6, PT, R5, R0, PT ;  /* 0x000000000500720c */ /* 0x000fda0003fc4270 */
[----:B------:R-:W-:Y:S05]  /*10670*/  @P6 BRA `(.L_x_321) ;  /* 0x0000000000ac6947 */ /* 0x000fea0003800000 */
.L_x_324:
[----:B------:R-:W2:Y:S01]  /*10680*/  LDL.LU R3, [R1+0xc] ;  /* 0x00000c0001037983 */ /* 0x000ea20000300800 */
[----:B-1----:R-:W1:Y:S01]  /*10690*/  LDC R2, c[0x0][0xc3c] ;  /* 0x00030f00ff027b82 */ /* 0x002e620000000800 */
[----:B--2---:R-:W-:-:S05]  /*106a0*/  VIADD R3, R3, 0x1f ;  /* 0x0000001f03037836 */ /* 0x004fca0000000000 */
[----:B-1----:R-:W-:-:S13]  /*106b0*/  ISETP.GE.AND P6, PT, R3, R2, PT ;  /* 0x000000020300720c */ /* 0x002fda0003fc6270 */
[----:B------:R-:W-:Y:S05]  /*106c0*/  @P6 BRA `(.L_x_322) ;  /* 0x0000000400d46947 */ /* 0x000fea0003800000 */
[----:B------:R-:W1:Y:S01]  /*106d0*/  S2R R6, SR_TID.X ;  /* 0x0000000000067919 */ /* 0x000e620000002100 */
[----:B------:R2:W-:Y:S01]  /*106e0*/  STL [R1+0xc], R3 ;  /* 0x00000c0301007387 */ /* 0x0005e20000100800 */
[----:B-1----:R-:W-:-:S05]  /*106f0*/  LOP3.LUT R6, R6, 0x1f, RZ, 0xc0, !PT ;  /* 0x0000001f06067812 */ /* 0x002fca00078ec0ff */
[----:B------:R-:W-:Y:S02]  /*10700*/  IMAD.IADD R7, R3, 0x1, R6 ;  /* 0x0000000103077824 */ /* 0x000fe400078e0206 */
[----:B------:R-:W-:-:S03]  /*10710*/  IMAD.MOV.U32 R6, RZ, RZ, RZ ;  /* 0x000000ffff067224 */ /* 0x000fc600078e00ff */
[----:B------:R-:W-:-:S13]  /*10720*/  ISETP.GE.OR P6, PT, R7, R2, !P0 ;  /* 0x000000020700720c */ /* 0x000fda00047c6670 */
[----:B--2---:R-:W1:Y:S02]  /*10730*/  @!P6 LDC.64 R2, c[0x0][0xc80] ;  /* 0x00032000ff02eb82 */ /* 0x004e640000000a00 */
[----:B-1----:R-:W-:-:S05]  /*10740*/  @!P6 IMAD.WIDE R2, R7, 0x4, R2 ;  /* 0x000000040702e825 */ /* 0x002fca00078e0202 */
[----:B------:R1:W2:Y:S02]  /*10750*/  @!P6 LDG.E R6, desc[UR40][R2.64] ;  /* 0x000000280206e981 */ /* 0x0002a4000c1e1900 */
[----:B-1----:R-:W1:Y:S02]  /*10760*/  @!P6 LDC.64 R2, c[0x0][0xc78] ;  /* 0x00031e00ff02eb82 */ /* 0x002e640000000a00 */
[----:B-1----:R-:W-:-:S04]  /*10770*/  @!P6 IMAD.WIDE R2, R7, 0x4, R2 ;  /* 0x000000040702e825 */ /* 0x002fc800078e0202 */
[----:B------:R-:W-:-:S06]  /*10780*/  IMAD.MOV.U32 R7, RZ, RZ, RZ ;  /* 0x000000ffff077224 */ /* 0x000fcc00078e00ff */
[----:B------:R-:W2:Y:S01]  /*10790*/  @!P6 LDG.E R7, desc[UR40][R2.64] ;  /* 0x000000280207e981 */ /* 0x000ea2000c1e1900 */
[----:B------:R-:W-:Y:S01]  /*107a0*/  UMOV UR4, 0xffffffff ;  /* 0xffffffff00047882 */ /* 0x000fe20000000000 */
[----:B--2---:R-:W-:Y:S02]  /*107b0*/  IMAD R2, R7, R6, RZ ;  /* 0x0000000607027224 */ /* 0x004fe400078e02ff */
[----:B------:R-:W-:Y:S05]  /*107c0*/  BRA.DIV UR4, `(.L_x_323) ;  /* 0x0000002204cc7947 */ /* 0x000fea000b800000 */
[----:B------:R-:W1:Y:S02]  /*107d0*/  SHFL.UP PT, R3, R2, 0x1, RZ ;  /* 0x0420000002037989 */ /* 0x000e6400000e00ff */
[----:B-1----:R-:W-:-:S04]  /*107e0*/  SEL R3, R3, RZ, P1 ;  /* 0x000000ff03037207 */ /* 0x002fc80000800000 */
[----:B------:R-:W-:-:S05]  /*107f0*/  IADD3 R2, R2, R3, RZ ;  /* 0x0000000302027210 */ /* 0x000fca0007ffe0ff */
        /* <DEDUP_REMOVED lines=13> */
.L_x_392:
[----:B------:R-:W-:Y:S02]  /*108d0*/  ULDC UR4, c[0x0][0xc38] ;  /* 0x00030e0000047ab9 */ /* 0x000fe40000000800 */
[----:B------:R-:W-:-:S04]  /*108e0*/  IMAD.U32 R3, RZ, RZ, UR4 ;  /* 0x00000004ff037e24 */ /* 0x000fc8000f8e00ff */
[----:B--2---:R-:W-:-:S04]  /*108f0*/  IMAD R9, R9, R3, RZ ;  /* 0x0000000309097224 */ /* 0x004fc800078e02ff */
[----:B------:R-:W-:-:S05]  /*10900*/  IMAD.IADD R5, R9, 0x1, R5 ;  /* 0x0000000109057824 */ /* 0x000fca00078e0205 */
[----:B------:R-:W-:-:S13]  /*10910*/  ISETP.GT.AND P6, PT, R5, R0, PT ;  /* 0x000000000500720c */ /* 0x000fda0003fc4270 */
[----:B------:R-:W-:Y:S05]  /*10920*/  @!P6 BRA `(.L_x_324) ;  /* 0xfffffffc0054e947 */ /* 0x000fea000383ffff */
.L_x_321:
[----:B------:R-:W-:Y:S01]  /*10930*/  IMAD.IADD R9, R5, 0x1, -R9 ;  /* 0x0000000105097824 */ /* 0x000fe200078e0a09 */
[----:B------:R-:W-:-:S03]  /*10940*/  UMOV UR4, 0xffffffff ;  /* 0xffffffff00047882 */ /* 0x000fc60000000000 */
[----:B------:R-:W-:-:S05]  /*10950*/  IMAD R5, R2, R3, R9 ;  /* 0x0000000302057224 */ /* 0x000fca00078e0209 */
[----:B------:R-:W-:Y:S01]  /*10960*/  ISETP.GT.AND P6, PT, R5, R0, PT ;  /* 0x000000000500720c */ /* 0x000fe20003fc4270 */
[----:B------:R-:W-:-:S12]  /*10970*/  BRA.DIV UR4, `(.L_x_325) ;  /* 0x0000002604387947 */ /* 0x000fd8000b800000 */
[----:B------:R-:W-:-:S04]  /*10980*/  VOTE.ANY R8, PT, !P6 ;  /* 0x0000000000087806 */ /* 0x000fc800070e0100 */
[----:B------:R-:W2:Y:S02]  /*10990*/  POPC R5, R8 ;  /* 0x0000000800057309 */ /* 0x000ea40000000000 */
[----:B--2---:R2:W3:Y:S04]  /*109a0*/  SHFL.IDX PT, R6, R6, R5, 0x1f ;  /* 0x00001f0506067589 */ /* 0x0044e800000e0000 */
[----:B------:R2:W4:Y:S02]  /*109b0*/  SHFL.IDX PT, R7, R7, R5, 0x1f ;  /* 0x00001f0507077589 */ /* 0x00052400000e0000 */
.L_x_397:
[----:B------:R-:W-:-:S13]  /*109c0*/  ISETP.NE.AND P0, PT, R8, RZ, PT ;  /* 0x000000ff0800720c */ /* 0x000fda0003f05270 */
[----:B------:R-:W-:Y:S05]  /*109d0*/  @!P0 BRA `(.L_x_326) ;  /* 0x0000000000148947 */ /* 0x000fea0003800000 */
[----:B------:R-:W-:Y:S01]  /*109e0*/  UMOV UR4, 0xffffffff ;  /* 0xffffffff00047882 */ /* 0x000fe20000000000 */
[----:B0-----:R-:W-:Y:S02]  /*109f0*/  VIADD R12, R5, 0xffffffff ;  /* 0xffffffff050c7836 */ /* 0x001fe40000000000 */
[----:B------:R-:W-:Y:S05]  /*10a00*/  BRA.DIV UR4, `(.L_x_327) ;  /* 0x0000002604707947 */ /* 0x000fea000b800000 */
[----:B-1----:R0:W1:Y:S02]  /*10a10*/  SHFL.IDX PT, R2, R2, R12, 0x1f ;  /* 0x00001f0c02027589 */ /* 0x00206400000e0000 */
.L_x_400:
[----:B-1----:R-:W-:-:S07]  /*10a20*/  IMAD.MOV.U32 R4, RZ, RZ, R2 ;  /* 0x000000ffff047224 */ /* 0x002fce00078e0002 */
.L_x_326:
[----:B------:R-:W5:Y:S01]  /*10a30*/  LDL.LU R10, [R1+0xc] ;  /* 0x00000c00010a7983 */ /* 0x000f620000300800 */
[----:B------:R-:W-:Y:S01]  /*10a40*/  IMAD R9, R4, R3, R9 ;  /* 0x0000000304097224 */ /* 0x000fe200078e0209 */
[----:B---3--:R-:W-:-:S03]  /*10a50*/  IABS R4, R6 ;  /* 0x0000000600047213 */ /* 0x008fc60000000000 */
[----:B------:R-:W-:Y:S01]  /*10a60*/  IMAD.IADD R0, R0, 0x1, -R9 ;  /* 0x0000000100007824 */ /* 0x000fe200078e0a09 */
[----:B-1----:R-:W1:Y:S01]  /*10a70*/  I2F.RP R2, R4 ;  /* 0x0000000400027306 */ /* 0x002e620000209400 */
[----:B------:R3:W-:Y:S02]  /*10a80*/  STL [R1], R9 ;  /* 0x0000000901007387 */ /* 0x0007e40000100800 */
[----:B---3--:R-:W-:-:S05]  /*10a90*/  IABS R9, R6 ;  /* 0x0000000600097213 */ /* 0x008fca0000000000 */
[----:B-1----:R-:W1:Y:S01]  /*10aa0*/  MUFU.RCP R2, R2 ;  /* 0x0000000200027308 */ /* 0x002e620000001000 */
[----:B------:R-:W-:Y:S02]  /*10ab0*/  IMAD.MOV R9, RZ, RZ, -R9 ;  /* 0x000000ffff097224 */ /* 0x000fe400078e0a09 */
[----:B-1----:R-:W-:-:S05]  /*10ac0*/  VIADD R2, R2, 0xffffffe ;  /* 0x0ffffffe02027836 */ /* 0x002fca0000000000 */
[----:B------:R-:W1:Y:S02]  /*10ad0*/  F2I.FTZ.U32.TRUNC.NTZ R3, R2 ;  /* 0x0000000200037305 */ /* 0x000e64000021f000 */
[----:B-1----:R-:W-:-:S04]  /*10ae0*/  IMAD.MOV R2, RZ, RZ, -R3 ;  /* 0x000000ffff027224 */ /* 0x002fc800078e0a03 */
[----:B------:R-:W-:Y:S02]  /*10af0*/  IMAD R8, R2, R4, RZ ;  /* 0x0000000402087224 */ /* 0x000fe400078e02ff */
[----:B------:R-:W-:-:S04]  /*10b00*/  IMAD.MOV.U32 R2, RZ, RZ, RZ ;  /* 0x000000ffff027224 */ /* 0x000fc800078e00ff */
[----:B------:R-:W-:Y:S01]  /*10b10*/  IMAD.HI.U32 R2, R3, R8, R2 ;  /* 0x0000000803027227 */ /* 0x000fe200078e0002 */
[----:B------:R-:W-:-:S05]  /*10b20*/  IABS R3, R0 ;  /* 0x0000000000037213 */ /* 0x000fca0000000000 */
[----:B------:R-:W-:-:S04]  /*10b30*/  IMAD.HI.U32 R8, R2, R3, RZ ;  /* 0x0000000302087227 */ /* 0x000fc800078e00ff */
[----:B------:R-:W-:-:S05]  /*10b40*/  IMAD R3, R8, R9, R3 ;  /* 0x0000000908037224 */ /* 0x000fca00078e0203 */
[----:B------:R-:W-:-:S13]  /*10b50*/  ISETP.GT.U32.AND P1, PT, R4, R3, PT ;  /* 0x000000030400720c */ /* 0x000fda0003f24070 */
[----:B------:R-:W-:Y:S02]  /*10b60*/  @!P1 IMAD.IADD R3, R3, 0x1, -R4 ;  /* 0x0000000103039824 */ /* 0x000fe400078e0a04 */
[----:B------:R-:W-:Y:S01]  /*10b70*/  @!P1 VIADD R8, R8, 0x1 ;  /* 0x0000000108089836 */ /* 0x000fe20000000000 */
[----:B------:R-:W-:Y:S02]  /*10b80*/  ISETP.NE.AND P1, PT, R6, RZ, PT ;  /* 0x000000ff0600720c */ /* 0x000fe40003f25270 */
[----:B------:R-:W-:Y:S02]  /*10b90*/  ISETP.GE.U32.AND P0, PT, R3, R4, PT ;  /* 0x000000040300720c */ /* 0x000fe40003f06070 */
[----:B----4-:R-:W-:-:S04]  /*10ba0*/  IABS R4, R7 ;  /* 0x0000000700047213 */ /* 0x010fc80000000000 */
[----:B------:R-:W1:Y:S07]  /*10bb0*/  I2F.RP R2, R4 ;  /* 0x0000000400027306 */ /* 0x000e6e0000209400 */
[----:B------:R-:W-:Y:S01]  /*10bc0*/  @P0 VIADD R8, R8, 0x1 ;  /* 0x0000000108080836 */ /* 0x000fe20000000000 */
[----:B-1----:R-:W1:Y:S02]  /*10bd0*/  MUFU.RCP R2, R2 ;  /* 0x0000000200027308 */ /* 0x002e640000001000 */
[----:B-1----:R-:W-:-:S06]  /*10be0*/  IADD3 R2, R2, 0xffffffe, RZ ;  /* 0x0ffffffe02027810 */ /* 0x002fcc0007ffe0ff */
[----:B------:R-:W1:Y:S02]  /*10bf0*/  F2I.FTZ.U32.TRUNC.NTZ R3, R2 ;  /* 0x0000000200037305 */ /* 0x000e64000021f000 */
[----:B-1----:R-:W-:-:S04]  /*10c00*/  IMAD.MOV R2, RZ, RZ, -R3 ;  /* 0x000000ffff027224 */ /* 0x002fc800078e0a03 */
[----:B------:R-:W-:Y:S02]  /*10c10*/  IMAD R9, R2, R4, RZ ;  /* 0x0000000402097224 */ /* 0x000fe400078e02ff */
[----:B------:R-:W-:-:S04]  /*10c20*/  IMAD.MOV.U32 R2, RZ, RZ, RZ ;  /* 0x000000ffff027224 */ /* 0x000fc800078e00ff */
[----:B------:R-:W-:Y:S01]  /*10c30*/  IMAD.HI.U32 R2, R3, R9, R2 ;  /* 0x0000000903027227 */ /* 0x000fe200078e0002 */
[----:B------:R-:W-:Y:S02]  /*10c40*/  LOP3.LUT R3, R0, R6, RZ, 0x3c, !PT ;  /* 0x0000000600037212 */ /* 0x000fe400078e3cff */
[----:B------:R-:W-:Y:S02]  /*10c50*/  IABS R9, R7 ;  /* 0x0000000700097213 */ /* 0x000fe40000000000 */
[----:B------:R-:W-:-:S03]  /*10c60*/  ISETP.GE.AND P2, PT, R3, RZ, PT ;  /* 0x000000ff0300720c */ /* 0x000fc60003f46270 */
[----:B------:R-:W-:-:S10]  /*10c70*/  IMAD.MOV R9, RZ, RZ, -R9 ;  /* 0x000000ffff097224 */ /* 0x000fd400078e0a09 */
[----:B------:R-:W-:Y:S01]  /*10c80*/  @!P2 IMAD.MOV R8, RZ, RZ, -R8 ;  /* 0x000000ffff08a224 */ /* 0x000fe200078e0a08 */
[----:B------:R-:W-:-:S04]  /*10c90*/  @!P1 LOP3.LUT R8, RZ, R6, RZ, 0x33, !PT ;  /* 0x00000006ff089212 */ /* 0x000fc800078e33ff */
[-C--:B------:R-:W-:Y:S01]  /*10ca0*/  IABS R3, R8.reuse ;  /* 0x0000000800037213 */ /* 0x080fe20000000000 */
[----:B------:R-:W-:-:S04]  /*10cb0*/  IMAD R6, R6, R8, RZ ;  /* 0x0000000806067224 */ /* 0x000fc800078e02ff */
[----:B------:R-:W-:-:S04]  /*10cc0*/  IMAD.HI.U32 R2, R2, R3, RZ ;  /* 0x0000000302027227 */ /* 0x000fc800078e00ff */
[----:B------:R-:W-:-:S05]  /*10cd0*/  IMAD R3, R2, R9, R3 ;  /* 0x0000000902037224 */ /* 0x000fca00078e0203 */
[----:B------:R-:W-:-:S13]  /*10ce0*/  ISETP.GT.U32.AND P1, PT, R4, R3, PT ;  /* 0x000000030400720c */ /* 0x000fda0003f24070 */
[----:B------:R-:W-:Y:S02]  /*10cf0*/  @!P1 IMAD.IADD R3, R3, 0x1, -R4 ;  /* 0x0000000103039824 */ /* 0x000fe400078e0a04 */
[----:B------:R-:W-:Y:S01]  /*10d00*/  @!P1 VIADD R2, R2, 0x1 ;  /* 0x0000000102029836 */ /* 0x000fe20000000000 */
[----:B------:R-:W-:Y:S02]  /*10d10*/  ISETP.NE.AND P1, PT, R7, RZ, PT ;  /* 0x000000ff0700720c */ /* 0x000fe40003f25270 */
[----:B------:R-:W-:Y:S01]  /*10d20*/  ISETP.GE.U32.AND P0, PT, R3, R4, PT ;  /* 0x000000040300720c */ /* 0x000fe20003f06070 */
[----:B------:R-:W-:Y:S01]  /*10d30*/  IMAD.IADD R4, R0, 0x1, -R6 ;  /* 0x0000000100047824 */ /* 0x000fe200078e0a06 */
[----:B------:R-:W-:-:S04]  /*10d40*/  LOP3.LUT R3, R8, R7, RZ, 0x3c, !PT ;  /* 0x0000000708037212 */ /* 0x000fc800078e3cff */
[----:B------:R-:W-:-:S07]  /*10d50*/  ISETP.GE.AND P2, PT, R3, RZ, PT ;  /* 0x000000ff0300720c */ /* 0x000fce0003f46270 */
[----:B------:R-:W-:-:S06]  /*10d60*/  @P0 VIADD R2, R2, 0x1 ;  /* 0x0000000102020836 */ /* 0x000fcc0000000000 */
[----:B------:R-:W-:Y:S01]  /*10d70*/  @!P2 IMAD.MOV R2, RZ, RZ, -R2 ;  /* 0x000000ffff02a224 */ /* 0x000fe200078e0a02 */
[----:B------:R-:W-:-:S05]  /*10d80*/  @!P1 LOP3.LUT R2, RZ, R7, RZ, 0x33, !PT ;  /* 0x00000007ff029212 */ /* 0x000fca00078e33ff */
[--C-:B------:R-:W-:Y:S02]  /*10d90*/  IMAD.MOV R3, RZ, RZ, -R2.reuse ;  /* 0x000000ffff037224 */ /* 0x100fe400078e0a02 */
[C---:B------:R-:W-:Y:S02]  /*10da0*/  IMAD R2, R7.reuse, 0x1000000, R2 ;  /* 0x0100000007027824 */ /* 0x040fe400078e0202 */
[----:B------:R-:W-:-:S04]  /*10db0*/  IMAD R3, R7, R3, R8 ;  /* 0x0000000307037224 */ /* 0x000fc800078e0208 */
[----:B------:R-:W-:-:S05]  /*10dc0*/  IMAD R0, R3, 0x10000, R2 ;  /* 0x0001000003007824 */ /* 0x000fca00078e0202 */
[----:B------:R1:W-:Y:S01]  /*10dd0*/  STL [R1+0x8], R0 ;  /* 0x0000080001007387 */ /* 0x0003e20000100800 */
[----:B-----5:R-:W-:-:S05]  /*10de0*/  IMAD.IADD R10, R5, 0x1, R10 ;  /* 0x00000001050a7824 */ /* 0x020fca00078e020a */
[----:B------:R1:W-:Y:S04]  /*10df0*/  STL [R1+0xc], R10 ;  /* 0x00000c0a01007387 */ /* 0x0003e80000100800 */
[----:B------:R1:W-:Y:S01]  /*10e00*/  STL [R1+0x4], R4 ;  /* 0x0000040401007387 */ /* 0x0003e20000100800 */
[----:B------:R-:W-:Y:S05]  /*10e10*/  BRA `(.L_x_328) ;  /* 0x0000000000287947 */ /* 0x000fea0003800000 */
.L_x_322:
[----:B------:R-:W-:Y:S01]  /*10e20*/  UMOV UR4, URZ ;  /* 0x0000003f00047c82 */ /* 0x000fe20008000000 */
[----:B------:R-:W-:Y:S01]  /*10e30*/  ULDC UR6, c[0x0][0xc3c] ;  /* 0x00030f0000067ab9 */ /* 0x000fe20000000800 */
[----:B------:R-:W-:Y:S01]  /*10e40*/  UMOV UR5, URZ ;  /* 0x0000003f00057c82 */ /* 0x000fe20008000000 */
[----:B------:R1:W-:Y:S01]  /*10e50*/  STL [R1], R0 ;  /* 0x0000000001007387 */ /* 0x0003e20000100800 */
[----:B------:R-:W-:Y:S01]  /*10e60*/  MOV R3, UR4 ;  /* 0x0000000400037c02 */ /* 0x000fe20008000f00 */
[----:B------:R-:W-:-:S04]  /*10e70*/  IMAD.U32 R2, RZ, RZ, UR5 ;  /* 0x00000005ff027e24 */ /* 0x000fc8000f8e00ff */
[----:B------:R2:W-:Y:S01]  /*10e80*/  STL [R1+0x4], R3 ;  /* 0x0000040301007387 */ /* 0x0005e20000100800 */
[----:B-1----:R-:W-:-:S05]  /*10e90*/  IMAD.U32 R0, RZ, RZ, UR6 ;  /* 0x00000006ff007e24 */ /* 0x002fca000f8e00ff */
[----:B------:R2:W-:Y:S04]  /*10ea0*/  STL [R1+0xc], R0 ;  /* 0x00000c0001007387 */ /* 0x0005e80000100800 */
[----:B------:R2:W-:Y:S02]  /*10eb0*/  STL [R1+0x8], R2 ;  /* 0x0000080201007387 */ /* 0x0005e40000100800 */
.L_x_328:
[----:B--2---:R-:W2:Y:S04]  /*10ec0*/  LDL R3, [R1+0x8] ;  /* 0x0000080001037983 */ /* 0x004ea80000100800 */
[----:B------:R-:W3:Y:S04]  /*10ed0*/  LDL R2, [R1+0xc] ;  /* 0x00000c0001027983 */ /* 0x000ee80000100800 */
[----:B-1----:R-:W4:Y:S04]  /*10ee0*/  LDL R4, [R1] ;  /* 0x0000000001047983 */ /* 0x002f280000100800 */
[----:B------:R-:W4:Y:S01]  /*10ef0*/  LDL R5, [R1+0x4] ;  /* 0x0000040001057983 */ /* 0x000f220000100800 */
[----:B------:R-:W-:Y:S05]  /*10f00*/  WARPSYNC.ALL ;  /* 0x0000000000007948 */ /* 0x000fea0003800000 */
[----:B------:R-:W1:Y:S02]  /*10f10*/  S2R R0, SR_TID.X ;  /* 0x0000000000007919 */ /* 0x000e640000002100 */
[----:B-1----:R-:W-:Y:S01]  /*10f20*/  LOP3.LUT R0, R0, 0x1f, RZ, 0xc0, !PT ;  /* 0x0000001f00007812 */ /* 0x002fe200078ec0ff */
[----:B------:R-:W-:Y:S03]  /*10f30*/  BAR.SYNC.DEFER_BLOCKING 0x4, 0x180 ;  /* 0x0106000000007b1d */ /* 0x000fe60000010000 */
[----:B------:R-:W-:-:S13]  /*10f40*/  ISETP.NE.AND P0, PT, R0, RZ, PT ;  /* 0x000000ff0000720c */ /* 0x000fda0003f05270 */
[----:B------:R-:W-:Y:S01]  /*10f50*/  @!P0 MOV R0, 0x400 ;  /* 0x0000040000008802 */ /* 0x000fe20000000f00 */
[----:B--2---:R-:W-:Y:S02]  /*10f60*/  IMAD.MOV.U32 R6, RZ, RZ, R3 ;  /* 0x000000ffff067224 */ /* 0x004fe400078e0003 */
[----:B------:R-:W1:Y:S01]  /*10f70*/  @!P0 S2R R3, SR_CgaCtaId ;  /* 0x0000000000038919 */ /* 0x000e620000008800 */
[----:B---3--:R-:W-:Y:S01]  /*10f80*/  IMAD.MOV.U32 R7, RZ, RZ, R2 ;  /* 0x000000ffff077224 */ /* 0x008fe200078e0002 */
[----:B-1----:R-:W-:-:S05]  /*10f90*/  @!P0 LEA R18, R3, R0, 0x18 ;  /* 0x0000000003128211 */ /* 0x002fca00078ec0ff */
[----:B----4-:R1:W-:Y:S01]  /*10fa0*/  @!P0 STS.128 [R18+0x348d0], R4 ;  /* 0x0348d00412008388 */ /* 0x0103e20000000c00 */
[----:B------:R-:W-:Y:S06]  /*10fb0*/  BAR.ARV 0x5, 0x180 ;  /* 0x0146000000007b1d */ /* 0x000fec0000002000 */
.L_x_319:
[----:B------:R-:W3:Y:S01]  /*10fc0*/  LDL R0, [R1+0xc] ;  /* 0x00000c0001007983 */ /* 0x000ee20000100800 */
[----:B------:R-:W-:Y:S02]  /*10fd0*/  ULDC UR4, c[0x0][0xc3c] ;  /* 0x00030f0000047ab9 */ /* 0x000fe40000000800 */
[----:B---3--:R-:W-:-:S13]  /*10fe0*/  ISETP.GE.AND P0, PT, R0, UR4, PT ;  /* 0x0000000400007c0c */ /* 0x008fda000bf06270 */
[----:B------:R-:W-:Y:S05]  /*10ff0*/  @!P0 BRA `(.L_x_329) ;  /* 0xffffffa8007c8947 */ /* 0x000fea000383ffff */
[----:B------:R-:W-:Y:S05]  /*11000*/  BSYNC B8 ;  /* 0x0000000000087941 */ /* 0x000fea0003800000 */
.L_x_227:
[----:B0-----:R-:W3:Y:S01]  /*11010*/  LDL.LU R0, [R1+0x48] ;  /* 0x0000480001007983 */ /* 0x001ee20000300800 */
[----:B------:R-:W-:Y:S01]  /*11020*/  BSSY B0, `(.L_x_330) ;  /* 0x000000b000007945 */ /* 0x000fe20003800000 */
[----:B-12---:R-:W0:Y:S01]  /*11030*/  S2R R5, SR_CgaCtaId ;  /* 0x0000000000057919 */ /* 0x006e220000008800 */
[----:B---3--:R-:W-:-:S05]  /*11040*/  VIADD R0, R0, 0x1 ;  /* 0x0000000100007836 */ /* 0x008fca0000000000 */
[----:B------:R-:W-:-:S04]  /*11050*/  LEA.HI R2, R0, R0, RZ, 0x1 ;  /* 0x0000000000027211 */ /* 0x000fc800078f08ff */
[----:B------:R-:W-:-:S05]  /*11060*/  LOP3.LUT R3, R2, 0xfffffffe, RZ, 0xc0, !PT ;  /* 0xfffffffe02037812 */ /* 0x000fca00078ec0ff */
[----:B------:R-:W-:Y:S01]  /*11070*/  IMAD.IADD R3, R0, 0x1, -R3 ;  /* 0x0000000100037824 */ /* 0x000fe200078e0a03 */
[----:B------:R-:W-:-:S04]  /*11080*/  MOV R0, 0x400 ;  /* 0x0000040000007802 */ /* 0x000fc80000000f00 */
[----:B0-----:R-:W-:Y:S02]  /*11090*/  LEA R0, R5, R0, 0x18 ;  /* 0x0000000005007211 */ /* 0x001fe400078ec0ff */
[----:B------:R-:W-:-:S04]  /*110a0*/  SHF.L.U32 R3, R3, 0x1f, RZ ;  /* 0x0000001f03037819 */ /* 0x000fc800000006ff */
[----:B------:R-:W0:Y:S02]  /*110b0*/  SYNCS.PHASECHK.TRANS64.TRYWAIT P0, [R0+URZ+0x34820], R3 ;  /* 0x03482003000075a7 */ /* 0x000e24000800017f */
[----:B0-----:R-:W-:Y:S05]  /*110c0*/  @!P0 BRA `(.L_x_331) ;  /* 0x0000001c00e88947 */ /* 0x001fea0003800000 */
.L_x_401:
[----:B------:R-:W-:Y:S05]  /*110d0*/  BSYNC B0 ;  /* 0x0000000000007941 */ /* 0x000fea0003800000 */
.L_x_330:
[----:B------:R-:W-:-:S03]  /*110e0*/  UMOV UR4, 0xffffffff ;  /* 0xffffffff00047882 */ /* 0x000fc60000000000 */
[----:B------:R-:W-:Y:S05]  /*110f0*/  BRA.DIV UR4, `(.L_x_332) ;  /* 0x0000001e04f07947 */ /* 0x000fea000b800000 */
[----:B------:R-:W1:Y:S02]  /*11100*/  S2R R2, SR_TID.X ;  /* 0x0000000000027919 */ /* 0x000e640000002100 */
[----:B-1----:R-:W-:-:S04]  /*11110*/  SHF.R.U32.HI R2, RZ, 0x5, R2 ;  /* 0x00000005ff027819 */ /* 0x002fc80000011602 */
[----:B------:R-:W-:-:S05]  /*11120*/  LOP3.LUT R2, R2, 0x3, RZ, 0xc0, !PT ;  /* 0x0000000302027812 */ /* 0x000fca00078ec0ff */
[----:B------:R1:W2:Y:S02]  /*11130*/  SHFL.IDX PT, R14, R2, RZ, 0x1f ;  /* 0x00001fff020e7589 */ /* 0x0002a400000e0000 */
.L_x_404:
[----:B--2---:R-:W-:Y:S01]  /*11140*/  ISETP.NE.AND P0, PT, R14, RZ, PT ;  /* 0x000000ff0e00720c */ /* 0x004fe20003f05270 */
[----:B------:R-:W-:-:S12]  /*11150*/  BSSY B0, `(.L_x_333) ;  /* 0x0000025000007945 */ /* 0x000fd80003800000 */
[----:B------:R-:W-:Y:S05]  /*11160*/  @P0 BRA `(.L_x_334) ;  /* 0x00000000008c0947 */ /* 0x000fea0003800000 */
[----:B------:R-:W-:-:S03]  /*11170*/  UMOV UR4, 0xffffffff ;  /* 0xffffffff00047882 */ /* 0x000fc60000000000 */
[----:B------:R-:W-:Y:S05]  /*11180*/  BRA.DIV UR4, `(.L_x_335) ;  /* 0x0000002204007947 */ /* 0x000fea000b800000 */
[----:B------:R-:W-:-:S13]  /*11190*/  ELECT P6, URZ, PT ;  /* 0x00000000003f782f */ /* 0x000fda00038c0000 */
.L_x_407:
[----:B------:R-:W-:Y:S05]  /*111a0*/  @!P6 BRA `(.L_x_334) ;  /* 0x00000000007ce947 */ /* 0x000fea0003800000 */
[----:B-1----:R-:W2:Y:S02]  /*111b0*/  LDL.LU R2, [R1+0x60] ;  /* 0x0000600001027983 */ /* 0x002ea40000300800 */
[----:B--2---:R-:W-:-:S04]  /*111c0*/  LOP3.LUT R2, R2, 0x2, RZ, 0xfc, !PT ;  /* 0x0000000202027812 */ /* 0x004fc800078efcff */
[----:B------:R-:W-:-:S13]  /*111d0*/  ISETP.NE.AND P2, PT, R2, 0x3, PT ;  /* 0x000000030200780c */ /* 0x000fda0003f45270 */
[----:B------:R-:W-:Y:S05]  /*111e0*/  @!P2 BRA `(.L_x_336) ;  /* 0x000000000004a947 */ /* 0x000fea0003800000 */
[----:B------:R-:W-:Y:S01]  /*111f0*/  BPT.TRAP 0x1 ;  /* 0x000000040000795c */ /* 0x000fe20000300000 */
.L_x_336:
[----:B------:R-:W2:Y:S01]  /*11200*/  LDL.LU R7, [R1+0x14] ;  /* 0x0000140001077983 */ /* 0x000ea20000300800 */
[----:B------:R-:W-:Y:S02]  /*11210*/  VIADD R2, R0, 0x34840 ;  /* 0x0003484000027836 */ /* 0x000fe40000000000 */
[C---:B0-----:R-:W-:Y:S02]  /*11220*/  VIADD R3, R19.reuse, 0x1 ;  /* 0x0000000113037836 */ /* 0x041fe40000000000 */
[----:B------:R-:W-:-:S03]  /*11230*/  IMAD R6, R19, 0x8, R2 ;  /* 0x0000000813067824 */ /* 0x000fc600078e0202 */
[----:B------:R-:W-:-:S04]  /*11240*/  ISETP.NE.AND P1, PT, R3, 0x2, PT ;  /* 0x000000020300780c */ /* 0x000fc80003f25270 */
[----:B------:R-:W-:Y:S02]  /*11250*/  SEL R4, RZ, 0x1, P1 ;  /* 0x00000001ff047807 */ /* 0x000fe40000800000 */
[----:B------:R-:W-:Y:S02]  /*11260*/  SEL R3, R3, RZ, P1 ;  /* 0x000000ff03037207 */ /* 0x000fe40000800000 */
[C---:B--2---:R-:W-:Y:S02]  /*11270*/  SHF.L.U32 R5, R7.reuse, 0x1f, RZ ;  /* 0x0000001f07057819 */ /* 0x044fe400000006ff */
[----:B------:R-:W-:Y:S01]  /*11280*/  LOP3.LUT R4, R7, R4, RZ, 0x3c, !PT ;  /* 0x0000000407047212 */ /* 0x000fe200078e3cff */
[----:B------:R-:W-:Y:S01]  /*11290*/  IMAD R7, R3, 0x8, R2 ;  /* 0x0000000803077824 */ /* 0x000fe200078e0202 */
[----:B------:R-:W0:Y:S02]  /*112a0*/  SYNCS.PHASECHK.TRANS64.TRYWAIT P0, [R6+URZ], R5 ;  /* 0x00000005060075a7 */ /* 0x000e24000800017f */
[----:B------:R-:W-:Y:S01]  /*112b0*/  SHF.L.U32 R2, R4, 0x1f, RZ ;  /* 0x0000001f04027819 */ /* 0x000fe200000006ff */
[----:B0-----:R-:W-:Y:S06]  /*112c0*/  @!P0 BRA `(.L_x_337) ;  /* 0x0000001c00d08947 */ /* 0x001fec0003800000 */
.L_x_408:
[----:B------:R-:W1:Y:S02]  /*112d0*/  SYNCS.PHASECHK.TRANS64.TRYWAIT P0, [R7+URZ], R2 ;  /* 0x00000002070075a7 */ /* 0x000e64000800017f */
[----:B-1----:R-:W-:Y:S05]  /*112e0*/  @!P0 BRA `(.L_x_338) ;  /* 0x0000001c00dc8947 */ /* 0x002fea0003800000 */
.L_x_409:
[----:B------:R-:W-:Y:S05]  /*112f0*/  @!P2 BRA `(.L_x_339) ;  /* 0x000000000004a947 */ /* 0x000fea0003800000 */
[----:B------:R-:W-:Y:S01]  /*11300*/  BPT.TRAP 0x1 ;  /* 0x000000040000795c */ /* 0x000fe20000300000 */
.L_x_339:
[----:B------:R-:W-:-:S04]  /*11310*/  VIADD R0, R0, 0x34860 ;  /* 0x0003486000007836 */ /* 0x000fc80000000000 */
[----:B------:R-:W-:-:S04]  /*11320*/  IMAD R4, R19, 0x8, R0 ;  /* 0x0000000813047824 */ /* 0x000fc800078e0200 */
[----:B------:R-:W2:Y:S02]  /*11330*/  SYNCS.PHASECHK.TRANS64.TRYWAIT P0, [R4+URZ], R5 ;  /* 0x00000005040075a7 */ /* 0x000ea4000800017f */
[----:B--2---:R-:W-:Y:S05]  /*11340*/  @!P0 BRA `(.L_x_340) ;  /* 0x0000001c00d88947 */ /* 0x004fea0003800000 */
.L_x_410:
[----:B------:R-:W-:-:S07]  /*11350*/  IMAD R3, R3, 0x8, R0 ;  /* 0x0000000803037824 */ /* 0x000fce00078e0200 */
.L_x_341:
[----:B---3--:R3:W4:Y:S02]  /*11360*/  SYNCS.PHASECHK.TRANS64.TRYWAIT P0, [R3+URZ], R2 ;  /* 0x00000002030075a7 */ /* 0x008724000800017f */
[----:B----4-:R-:W-:Y:S05]  /*11370*/  @!P0 NANOSLEEP.SYNCS 0x989680 ;  /* 0x009896800000895d */ /* 0x010fea0003900000 */
[----:B------:R-:W4:Y:S02]  /*11380*/  @!P0 SYNCS.PHASECHK.TRANS64 P0, [R3+URZ], R2 ;  /* 0x00000002030085a7 */ /* 0x000f24000800007f */
[----:B----4-:R-:W-:Y:S05]  /*11390*/  @!P0 BRA `(.L_x_341) ;  /* 0xfffffffc00f08947 */ /* 0x010fea000383ffff */
.L_x_334:
[----:B------:R-:W-:Y:S05]  /*113a0*/  BSYNC B0 ;  /* 0x0000000000007941 */ /* 0x000fea0003800000 */
.L_x_333:
[----:B------:R-:W-:Y:S05]  /*113b0*/  EXIT ;  /* 0x000000000000794d */ /* 0x000fea0003800000 */
.L_x_178:
[----:B0-----:R0:W1:Y:S02]  /*113c0*/  SYNCS.PHASECHK.TRANS64.TRYWAIT P1, [R0+URZ+0x34800], R3 ;  /* 0x03480003000075a7 */ /* 0x001064000802017f */
[----:B-1----:R-:W-:Y:S05]  /*113d0*/  @!P1 NANOSLEEP.SYNCS 0x989680 ;  /* 0x009896800000995d */ /* 0x002fea0003900000 */
[----:B------:R-:W1:Y:S02]  /*113e0*/  @!P1 SYNCS.PHASECHK.TRANS64 P1, [R0+URZ+0x34800], R3 ;  /* 0x03480003000095a7 */ /* 0x000e64000802007f */
[----:B-1----:R-:W-:Y:S05]  /*113f0*/  @!P1 BRA `(.L_x_178) ;  /* 0xfffffffc00f09947 */ /* 0x002fea000383ffff */
[----:B------:R-:W-:Y:S05]  /*11400*/  BRA `(.L_x_342) ;  /* 0xffffff0400747947 */ /* 0x000fea000383ffff */
.L_x_182:
[----:B-1----:R1:W2:Y:S02]  /*11410*/  SYNCS.PHASECHK.TRANS64.TRYWAIT P2, [R3+URZ+0x34830], R4 ;  /* 0x03483004030075a7 */ /* 0x0022a4000804017f */
[----:B--2---:R-:W-:Y:S05]  /*11420*/  @!P2 NANOSLEEP.SYNCS 0x989680 ;  /* 0x009896800000a95d */ /* 0x004fea0003900000 */
[----:B------:R-:W2:Y:S02]  /*11430*/  @!P2 SYNCS.PHASECHK.TRANS64 P2, [R3+URZ+0x34830], R4 ;  /* 0x034830040300a5a7 */ /* 0x000ea4000804007f */
[----:B--2---:R-:W-:Y:S05]  /*11440*/  @!P2 BRA `(.L_x_182) ;  /* 0xfffffffc00f0a947 */ /* 0x004fea000383ffff */
[----:B------:R-:W-:Y:S05]  /*11450*/  BRA `(.L_x_181) ;  /* 0xffffff0400987947 */ /* 0x000fea000383ffff */
.L_x_187:
[----:B-1----:R1:W2:Y:S02]  /*11460*/  SYNCS.PHASECHK.TRANS64.TRYWAIT P2, [R13+URZ+0x34830], R8 ;  /* 0x034830080d0075a7 */ /* 0x0022a4000804017f */
[----:B--2---:R-:W-:Y:S05]  /*11470*/  @!P2 NANOSLEEP.SYNCS 0x989680 ;  /* 0x009896800000a95d */ /* 0x004fea0003900000 */
[----:B------:R-:W2:Y:S02]  /*11480*/  @!P2 SYNCS.PHASECHK.TRANS64 P2, [R13+URZ+0x34830], R8 ;  /* 0x034830080d00a5a7 */ /* 0x000ea4000804007f */
[----:B--2---:R-:W-:Y:S05]  /*11490*/  @!P2 BRA `(.L_x_187) ;  /* 0xfffffffc00f0a947 */ /* 0x004fea000383ffff */
[----:B------:R-:W-:Y:S05]  /*114a0*/  BRA `(.L_x_186) ;  /* 0xffffff34003c7947 */ /* 0x000fea000383ffff */
.L_x_191:
[----:B---3--:R3:W4:Y:S02]  /*114b0*/  SYNCS.PHASECHK.TRANS64.TRYWAIT P2, [R11+URZ+0x34850], R6 ;  /* 0x034850060b0075a7 */ /* 0x008724000804017f */
[----:B----4-:R-:W-:Y:S05]  /*114c0*/  @!P2 NANOSLEEP.SYNCS 0x989680 ;  /* 0x009896800000a95d */ /* 0x010fea0003900000 */
[----:B------:R-:W4:Y:S02]  /*114d0*/  @!P2 SYNCS.PHASECHK.TRANS64 P2, [R11+URZ+0x34850], R6 ;  /* 0x034850060b00a5a7 */ /* 0x000f24000804007f */
[----:B----4-:R-:W-:Y:S05]  /*114e0*/  @!P2 BRA `(.L_x_191) ;  /* 0xfffffffc00f0a947 */ /* 0x010fea000383ffff */
[----:B------:R-:W-:Y:S05]  /*114f0*/  BRA `(.L_x_190) ;  /* 0xffffff3c00447947 */ /* 0x000fea000383ffff */
.L_x_196:
[----:B-1----:R1:W2:Y:S02]  /*11500*/  SYNCS.PHASECHK.TRANS64.TRYWAIT P0, [R12+URZ+0x34850], R5 ;  /* 0x034850050c0075a7 */ /* 0x0022a4000800017f */
[----:B--2---:R-:W-:Y:S05]  /*11510*/  @!P0 NANOSLEEP.SYNCS 0x989680 ;  /* 0x009896800000895d */ /* 0x004fea0003900000 */
[----:B------:R-:W2:Y:S02]  /*11520*/  @!P0 SYNCS.PHASECHK.TRANS64 P0, [R12+URZ+0x34850], R5 ;  /* 0x034850050c0085a7 */ /* 0x000ea4000800007f */
[----:B--2---:R-:W-:Y:S05]  /*11530*/  @!P0 BRA `(.L_x_196) ;  /* 0xfffffffc00f08947 */ /* 0x004fea000383ffff */
[----:B------:R-:W-:Y:S05]  /*11540*/  BRA `(.L_x_195) ;  /* 0xffffff6000087947 */ /* 0x000fea000383ffff */
.L_x_241:
[----:B------:R-:W2:Y:S01]  /*11550*/  S2R R4, SR_TID.X ;  /* 0x0000000000047919 */ /* 0x000ea20000002100 */
[----:B------:R-:W-:Y:S01]  /*11560*/  BSSY B0, `(.L_x_343) ;  /* 0x000000a000007945 */ /* 0x000fe20003800000 */
[----:B------:R-:W-:Y:S01]  /*11570*/  IMAD.MOV.U32 R12, RZ, RZ, RZ ;  /* 0x000000ffff0c7224 */ /* 0x000fe200078e00ff */
[----:B0-----:R-:W-:Y:S01]  /*11580*/  MOV R11, 0x1f ;  /* 0x0000001f000b7802 */ /* 0x001fe20000000f00 */
[----:B------:R-:W-:Y:S01]  /*11590*/  IMAD.MOV.U32 R15, RZ, RZ, -0x1 ;  /* 0xffffffffff0f7424 */ /* 0x000fe200078e00ff */
[----:B--2---:R-:W-:-:S04]  /*115a0*/  SHF.R.U32.HI R4, RZ, 0x5, R4 ;  /* 0x00000005ff047819 */ /* 0x004fc80000011604 */
[----:B------:R-:W-:-:S05]  /*115b0*/  LOP3.LUT R4, R4, 0x3, RZ, 0xc0, !PT ;  /* 0x0000000304047812 */ /* 0x000fca00078ec0ff */
[----:B------:R-:W-:-:S07]  /*115c0*/  IMAD.MOV.U32 R13, RZ, RZ, R4 ;  /* 0x000000ffff0d7224 */ /* 0x000fce00078e0004 */
[----:B-1----:R-:W-:Y:S05]  /*115d0*/  WARPSYNC.COLLECTIVE R15, `(.L_x_344) ;  /* 0x000000000f087348 */ /* 0x002fea0003c00000 */
[----:B------:R0:W2:Y:S02]  /*115e0*/  SHFL.IDX P6, R14, R13, R12, R11 ;  /* 0x0000000c0d0e7389 */ /* 0x0000a400000c000b */
[----:B012---:R-:W-:Y:S01]  /*115f0*/  ENDCOLLECTIVE ;  /* 0x000000000000791b */ /* 0x007fe20003800000 */
.L_x_344:
[----:B------:R-:W-:Y:S05]  /*11600*/  BSYNC B0 ;  /* 0x0000000000007941 */ /* 0x000fea0003800000 */
.L_x_343:
[----:B------:R-:W-:Y:S05]  /*11610*/  BRA `(.L_x_345) ;  /* 0xffffffb000947947 */ /* 0x000fea000383ffff */
.L_x_243:
[----:B------:R-:W-:Y:S01]  /*11620*/  BSSY B0, `(.L_x_346) ;  /* 0x0000006000007945 */ /* 0x000fe20003800000 */
[----:B------:R-:W-:-:S07]  /*11630*/  IMAD.MOV.U32 R15, RZ, RZ, -0x1 ;  /* 0xffffffffff0f7424 */ /* 0x000fce00078e00ff */
[----:B01--4-:R-:W-:Y:S05]  /*11640*/  WARPSYNC.COLLECTIVE R15, `(.L_x_347) ;  /* 0x000000000f0c7348 */ /* 0x013fea0003c00000 */
[----:B------:R-:W-:Y:S02]  /*11650*/  ELECT P6, UR62, PT ;  /* 0x00000000003e782f */ /* 0x000fe400038c0000 */
[----:B------:R-:W-:Y:S01]  /*11660*/  MOV R14, UR62 ;  /* 0x0000003e000e7c02 */ /* 0x000fe20008000f00 */
[----:B01--4-:R-:W-:Y:S10]  /*11670*/  ENDCOLLECTIVE ;  /* 0x000000000000791b */ /* 0x013ff40003800000 */
.L_x_347:
[----:B------:R-:W-:Y:S05]  /*11680*/  BSYNC B0 ;  /* 0x0000000000007941 */ /* 0x000fea0003800000 */
.L_x_346:
[----:B------:R-:W-:Y:S05]  /*11690*/  BRA `(.L_x_348) ;  /* 0xffffffb000987947 */ /* 0x000fea000383ffff */
.L_x_245:
[----:B--2---:R2:W3:Y:S02]  /*116a0*/  SYNCS.PHASECHK.TRANS64.TRYWAIT P0, [R0+URZ+0x34840], R2 ;  /* 0x03484002000075a7 */ /* 0x0044e4000800017f */
[----:B---3--:R-:W-:Y:S05]  /*116b0*/  @!P0 NANOSLEEP.SYNCS 0x989680 ;  /* 0x009896800000895d */ /* 0x008fea0003900000 */
[----:B------:R-:W3:Y:S02]  /*116c0*/  @!P0 SYNCS.PHASECHK.TRANS64 P0, [R0+URZ+0x34840], R2 ;  /* 0x03484002000085a7 */ /* 0x000ee4000800007f */
[----:B---3--:R-:W-:Y:S05]  /*116d0*/  @!P0 BRA `(.L_x_245) ;  /* 0xfffffffc00f08947 */ /* 0x008fea000383ffff */
[----:B------:R-:W-:Y:S05]  /*116e0*/  BRA `(.L_x_349) ;  /* 0xffffffb000f87947 */ /* 0x000fea000383ffff */
.L_x_249:
[----:B------:R0:W5:Y:S01]  /*116f0*/  LDL.LU R9, [R1+0x44] ;  /* 0x0000440001097983 */ /* 0x0001620000300800 */
[----:B------:R-:W-:Y:S02]  /*11700*/  IMAD.MOV.U32 R13, RZ, RZ, R3 ;  /* 0x000000ffff0d7224 */ /* 0x000fe400078e0003 */
[----:B------:R-:W-:Y:S01]  /*11710*/  IMAD.MOV.U32 R12, RZ, RZ, RZ ;  /* 0x000000ffff0c7224 */ /* 0x000fe200078e00ff */
[----:B------:R-:W1:Y:S01]  /*11720*/  S2R R7, SR_TID.X ;  /* 0x0000000000077919 */ /* 0x000e620000002100 */
[----:B------:R-:W-:Y:S02]  /*11730*/  IMAD.MOV.U32 R11, RZ, RZ, 0x181f ;  /* 0x0000181fff0b7424 */ /* 0x000fe400078e00ff */
[----:B------:R-:W-:-:S07]  /*11740*/  IMAD.MOV.U32 R15, RZ, RZ, -0x1 ;  /* 0xffffffffff0f7424 */ /* 0x000fce00078e00ff */
[----:B01---5:R-:W-:Y:S05]  /*11750*/  WARPSYNC.COLLECTIVE R15, `(.L_x_350) ;  /* 0x000000000f087348 */ /* 0x023fea0003c00000 */
[----:B------:R2:W3:Y:S02]  /*11760*/  SHFL.IDX P6, R14, R13, R12, R11 ;  /* 0x0000000c0d0e7389 */ /* 0x0004e400000c000b */
[----:B0123-5:R-:W-:Y:S01]  /*11770*/  ENDCOLLECTIVE ;  /* 0x000000000000791b */ /* 0x02ffe20003800000 */
.L_x_350:
[----:B------:R-:W-:Y:S02]  /*11780*/  IMAD.MOV.U32 R13, RZ, RZ, R4 ;  /* 0x000000ffff0d7224 */ /* 0x000fe400078e0004 */
[----:B------:R-:W-:-:S07]  /*11790*/  IMAD.MOV.U32 R6, RZ, RZ, R14 ;  /* 0x000000ffff067224 */ /* 0x000fce00078e000e */
[----:B------:R-:W-:Y:S05]  /*117a0*/  WARPSYNC.COLLECTIVE R15, `(.L_x_351) ;  /* 0x000000000f087348 */ /* 0x000fea0003c00000 */
[----:B------:R0:W1:Y:S02]  /*117b0*/  SHFL.IDX P6, R14, R13, R12, R11 ;  /* 0x0000000c0d0e7389 */ /* 0x00006400000c000b */
[----:B01----:R-:W-:Y:S01]  /*117c0*/  ENDCOLLECTIVE ;  /* 0x000000000000791b */ /* 0x003fe20003800000 */
.L_x_351:
[----:B------:R-:W-:Y:S02]  /*117d0*/  IMAD.MOV.U32 R13, RZ, RZ, R3 ;  /* 0x000000ffff0d7224 */ /* 0x000fe400078e0003 */
[----:B------:R-:W-:Y:S02]  /*117e0*/  IMAD.MOV.U32 R12, RZ, RZ, 0x1 ;  /* 0x00000001ff0c7424 */ /* 0x000fe400078e00ff */
[----:B------:R-:W-:Y:S02]  /*117f0*/  IMAD R2, R9, R8, RZ ;  /* 0x0000000809027224 */ /* 0x000fe400078e02ff */
[----:B------:R-:W0:Y:S01]  /*11800*/  S2R R9, SR_TID.X ;  /* 0x0000000000097919 */ /* 0x000e220000002100 */
[----:B------:R-:W-:Y:S02]  /*11810*/  IMAD.SHL.U32 R8, R7, 0x8, RZ ;  /* 0x0000000807087824 */ /* 0x000fe400078e00ff */
[----:B------:R-:W-:-:S07]  /*11820*/  IMAD.MOV.U32 R7, RZ, RZ, R14 ;  /* 0x000000ffff077224 */ /* 0x000fce00078e000e */
[----:B0-----:R-:W-:Y:S05]  /*11830*/  WARPSYNC.COLLECTIVE R15, `(.L_x_352) ;  /* 0x000000000f087348 */ /* 0x001fea0003c00000 */
[----:B------:R1:W2:Y:S02]  /*11840*/  SHFL.IDX P6, R14, R13, R12, R11 ;  /* 0x0000000c0d0e7389 */ /* 0x0002a400000c000b */
[----:B012---:R-:W-:Y:S01]  /*11850*/  ENDCOLLECTIVE ;  /* 0x000000000000791b */ /* 0x007fe20003800000 */
.L_x_352:
[----:B------:R-:W-:Y:S01]  /*11860*/  LOP3.LUT R8, R8, 0x38, RZ, 0xc0, !PT ;  /* 0x0000003808087812 */ /* 0x000fe200078ec0ff */
[----:B------:R-:W-:Y:S01]  /*11870*/  IMAD.MOV.U32 R13, RZ, RZ, R4 ;  /* 0x000000ffff0d7224 */ /* 0x000fe200078e0004 */
[----:B------:R-:W-:-:S04]  /*11880*/  LOP3.LUT R9, R9, 0x7f, RZ, 0xc0, !PT ;  /* 0x0000007f09097812 */ /* 0x000fc800078ec0ff */
[----:B------:R-:W-:-:S05]  /*11890*/  SHF.R.U32.HI R9, RZ, 0x3, R9 ;  /* 0x00000003ff097819 */ /* 0x000fca0000011609 */
[----:B------:R-:W-:Y:S01]  /*118a0*/  IMAD.IADD R0, R9, 0x1, R5 ;  /* 0x0000000109007824 */ /* 0x000fe200078e0205 */
[----:B------:R-:W-:-:S07]  /*118b0*/  MOV R9, R14 ;  /* 0x0000000e00097202 */ /* 0x000fce0000000f00 */
[----:B------:R-:W-:Y:S05]  /*118c0*/  WARPSYNC.COLLECTIVE R15, `(.L_x_353) ;  /* 0x000000000f087348 */ /* 0x000fea0003c00000 */
[----:B------:R0:W1:Y:S02]  /*118d0*/  SHFL.IDX P6, R14, R13, R12, R11 ;  /* 0x0000000c0d0e7389 */ /* 0x00006400000c000b */
[----:B01----:R-:W-:Y:S01]  /*118e0*/  ENDCOLLECTIVE ;  /* 0x000000000000791b */ /* 0x003fe20003800000 */
.L_x_353:
[C---:B------:R-:W-:Y:S01]  /*118f0*/  VIADD R5, R0.reuse, 0x10 ;  /* 0x0000001000057836 */ /* 0x040fe20000000000 */
[----:B------:R-:W-:Y:S01]  /*11900*/  ISETP.GE.AND P3, PT, R0, R2, PT ;  /* 0x000000020000720c */ /* 0x000fe20003f66270 */
[----:B------:R-:W-:-:S12]  /*11910*/  IMAD.MOV.U32 R13, RZ, RZ, R3 ;  /* 0x000000ffff0d7224 */ /* 0x000fd800078e0003 */
[----:B------:R-:W-:Y:S01]  /*11920*/  @!P3 LEA R7, P5, R8, R7, 0x1 ;  /* 0x000000070807b211 */ /* 0x000fe200078a08ff */
[----:B------:R-:W-:-:S04]  /*11930*/  IMAD.MOV.U32 R12, RZ, RZ, 0x2 ;  /* 0x00000002ff0c7424 */ /* 0x000fc800078e00ff */
[----:B------:R-:W-:-:S05]  /*11940*/  @!P3 IMAD.X R6, RZ, RZ, R6, P5 ;  /* 0x000000ffff06b224 */ /* 0x000fca00028e0606 */
[----:B------:R-:W-:-:S04]  /*11950*/  @!P3 LOP3.LUT R7, R7, R6, RZ, 0x3c, !PT ;  /* 0x000000060707b212 */ /* 0x000fc800078e3cff */
[----:B------:R-:W-:-:S04]  /*11960*/  @!P3 LOP3.LUT R6, R7, R6, RZ, 0x3c, !PT ;  /* 0x000000060706b212 */ /* 0x000fc800078e3cff */
[----:B------:R-:W-:-:S05]  /*11970*/  @!P3 LOP3.LUT R7, R7, R6, RZ, 0x3c, !PT ;  /* 0x000000060707b212 */ /* 0x000fca00078e3cff */
[----:B------:R-:W-:Y:S01]  /*11980*/  @!PT LDS RZ, [RZ] ;  /* 0x00000000fffff984 */ /* 0x000fe20000000800 */
[----:B------:R-:W-:Y:S01]  /*11990*/  @!PT LDS RZ, [RZ] ;  /* 0x00000000fffff984 */ /* 0x000fe20000000800 */
[----:B------:R-:W-:Y:S01]  /*119a0*/  @!PT LDS RZ, [RZ] ;  /* 0x00000000fffff984 */ /* 0x000fe20000000800 */
[----:B------:R0:W-:Y:S04]  /*119b0*/  @!P3 LDGSTS.E.BYPASS.LTC128B.128 [R10+0x10400], desc[UR40][R6.64], !P2 ;  /* 0x10400000060abfae */ /* 0x0001e8000d101d68 */
[----:B------:R0:W-:Y:S04]  /*119c0*/  @!P3 LDGSTS.E.BYPASS.LTC128B.128 [R10+0x14400], desc[UR40][R6.64+0x80], !P1 ;  /* 0x14400080060abfae */ /* 0x0001e8000c901d68 */
[----:B------:R0:W-:Y:S01]  /*119d0*/  @!P3 LDGSTS.E.BYPASS.LTC128B.128 [R10+0x18400], desc[UR40][R6.64+0x100], !P0 ;  /* 0x18400100060abfae */ /* 0x0001e2000c101d68 */
[----:B------:R-:W-:Y:S01]  /*119e0*/  ISETP.GE.AND P3, PT, R5, R2, PT ;  /* 0x000000020500720c */ /* 0x000fe20003f66270 */
[----:B------:R-:W-:-:S12]  /*119f0*/  IMAD.MOV.U32 R5, RZ, RZ, R14 ;  /* 0x000000ffff057224 */ /* 0x000fd800078e000e */
[----:B0-----:R-:W-:Y:S05]  /*11a00*/  WARPSYNC.COLLECTIVE R15, `(.L_x_354) ;  /* 0x000000000f087348 */ /* 0x001fea0003c00000 */
[----:B------:R1:W2:Y:S02]  /*11a10*/  SHFL.IDX P6, R14, R13, R12, R11 ;  /* 0x0000000c0d0e7389 */ /* 0x0002a400000c000b */
[----:B012---:R-:W-:Y:S01]  /*11a20*/  ENDCOLLECTIVE ;  /* 0x000000000000791b */ /* 0x007fe20003800000 */
.L_x_354:
[----:B------:R-:W-:Y:S01]  /*11a30*/  @!P3 LEA R8, P5, R8, R5, 0x1 ;  /* 0x000000050808b211 */ /* 0x000fe200078a08ff */
[----:B------:R-:W-:-:S04]  /*11a40*/  IMAD.MOV.U32 R13, RZ, RZ, R4 ;  /* 0x000000ffff0d7224 */ /* 0x000fc800078e0004 */
[----:B------:R-:W-:Y:S02]  /*11a50*/  @!P3 IMAD.X R5, RZ, RZ, R9, P5 ;  /* 0x000000ffff05b224 */ /* 0x000fe400028e0609 */
[----:B------:R-:W0:Y:S01]  /*11a60*/  S2R R9, SR_TID.X ;  /* 0x0000000000097919 */ /* 0x000e220000002100 */
[----:B------:R-:W-:Y:S02]  /*11a70*/  @!P3 IMAD.MOV.U32 R6, RZ, RZ, R8 ;  /* 0x000000ffff06b224 */ /* 0x000fe400078e0008 */
[----:B------:R-:W-:Y:S02]  /*11a80*/  @!P3 IMAD.MOV.U32 R7, RZ, RZ, R5 ;  /* 0x000000ffff07b224 */ /* 0x000fe400078e0005 */
[----:B------:R-:W-:Y:S02]  /*11a90*/  VIADD R5, R0, 0x20 ;  /* 0x0000002000057836 */ /* 0x000fe40000000000 */
[----:B------:R-:W-:Y:S01]  /*11aa0*/  IMAD.MOV.U32 R8, RZ, RZ, R14 ;  /* 0x000000ffff087224 */ /* 0x000fe200078e000e */
[----:B------:R-:W-:Y:S01]  /*11ab0*/  @!PT LDS RZ, [RZ] ;  /* 0x00000000fffff984 */ /* 0x000fe20000000800 */
[----:B------:R-:W-:Y:S01]  /*11ac0*/  @!PT LDS RZ, [RZ] ;  /* 0x00000000fffff984 */ /* 0x000fe20000000800 */
[----:B------:R-:W-:Y:S01]  /*11ad0*/  @!PT LDS RZ, [RZ] ;  /* 0x00000000fffff984 */ /* 0x000fe20000000800 */
[----:B------:R1:W-:Y:S06]  /*11ae0*/  @!P3 LDGSTS.E.BYPASS.LTC128B.128 [R10+0x10c00], desc[UR40][R6.64], !P2 ;  /* 0x10c00000060abfae */ /* 0x0003ec000d101d68 */
[----:B01----:R-:W-:Y:S05]  /*11af0*/  WARPSYNC.COLLECTIVE R15, `(.L_x_355) ;  /* 0x000000000f087348 */ /* 0x003fea0003c00000 */
[----:B------:R2:W3:Y:S02]  /*11b00*/  SHFL.IDX P6, R14, R13, R12, R11 ;  /* 0x0000000c0d0e7389 */ /* 0x0004e400000c000b */
[----:B0123--:R-:W-:Y:S01]  /*11b10*/  ENDCOLLECTIVE ;  /* 0x000000000000791b */ /* 0x00ffe20003800000 */
.L_x_355:
[----:B------:R-:W-:Y:S01]  /*11b20*/  @!PT LDS RZ, [RZ] ;  /* 0x00000000fffff984 */ /* 0x000fe20000000800 */
[----:B------:R-:W-:Y:S01]  /*11b30*/  @!PT LDS RZ, [RZ] ;  /* 0x00000000fffff984 */ /* 0x000fe20000000800 */
[----:B------:R-:W-:Y:S01]  /*11b40*/  @!PT LDS RZ, [RZ] ;  /* 0x00000000fffff984 */ /* 0x000fe20000000800 */
[----:B------:R0:W-:Y:S04]  /*11b50*/  @!P3 LDGSTS.E.BYPASS.LTC128B.128 [R10+0x14c00], desc[UR40][R6.64+0x80], !P1 ;  /* 0x14c00080060abfae */ /* 0x0001e8000c901d68 */
[----:B------:R0:W-:Y:S01]  /*11b60*/  @!P3 LDGSTS.E.BYPASS.LTC128B.128 [R10+0x18c00], desc[UR40][R6.64+0x100], !P0 ;  /* 0x18c00100060abfae */ /* 0x0001e2000c101d68 */
[----:B------:R-:W-:Y:S01]  /*11b70*/  ISETP.GE.AND P3, PT, R5, R2, PT ;  /* 0x000000020500720c */ /* 0x000fe20003f66270 */
[----:B------:R-:W-:Y:S02]  /*11b80*/  IMAD.MOV.U32 R13, RZ, RZ, R3 ;  /* 0x000000ffff0d7224 */ /* 0x000fe400078e0003 */
[----:B------:R-:W-:Y:S02]  /*11b90*/  IMAD.MOV.U32 R12, RZ, RZ, 0x3 ;  /* 0x00000003ff0c7424 */ /* 0x000fe400078e00ff */
[----:B------:R-:W-:-:S02]  /*11ba0*/  IMAD.SHL.U32 R9, R9, 0x8, RZ ;  /* 0x0000000809097824 */ /* 0x000fc400078e00ff */
[----:B------:R-:W-:-:S03]  /*11bb0*/  IMAD.MOV.U32 R5, RZ, RZ, R14 ;  /* 0x000000ffff057224 */ /* 0x000fc600078e000e */
[----:B------:R-:W-:-:S07]  /*11bc0*/  LOP3.LUT R9, R9, 0x38, RZ, 0xc0, !PT ;  /* 0x0000003809097812 */ /* 0x000fce00078ec0ff */
[----:B0-----:R-:W-:Y:S05]  /*11bd0*/  WARPSYNC.COLLECTIVE R15, `(.L_x_356) ;  /* 0x000000000f087348 */ /* 0x001fea0003c00000 */
[----:B------:R1:W2:Y:S02]  /*11be0*/  SHFL.IDX P6, R14, R13, R12, R11 ;  /* 0x0000000c0d0e7389 */ /* 0x0002a400000c000b */
[----:B012---:R-:W-:Y:S01]  /*11bf0*/  ENDCOLLECTIVE ;  /* 0x000000000000791b */ /* 0x007fe20003800000 */
.L_x_356:
[----:B------:R-:W-:-:S05]  /*11c00*/  @!P3 LEA R5, P4, R9, R5, 0x1 ;  /* 0x000000050905b211 */ /* 0x000fca00078808ff */
[----:B------:R-:W-:-:S04]  /*11c10*/  @!P3 IMAD.X R6, RZ, RZ, R8, P4 ;  /* 0x000000ffff06b224 */ /* 0x000fc800020e0608 */
[----:B------:R-:W-:Y:S02]  /*11c20*/  @!P3 IMAD.MOV.U32 R7, RZ, RZ, R6 ;  /* 0x000000ffff07b224 */ /* 0x000fe400078e0006 */
[----:B------:R-:W-:Y:S01]  /*11c30*/  @!P3 IMAD.MOV.U32 R6, RZ, RZ, R5 ;  /* 0x000000ffff06b224 */ /* 0x000fe200078e0005 */
[----:B------:R-:W-:Y:S01]  /*11c40*/  IADD3 R5, R0, 0x30, RZ ;  /* 0x0000003000057810 */ /* 0x000fe20007ffe0ff */
[----:B------:R-:W-:-:S03]  /*11c50*/  IMAD.MOV.U32 R13, RZ, RZ, R4 ;  /* 0x000000ffff0d7224 */ /* 0x000fc600078e0004 */
[----:B------:R-:W-:Y:S01]  /*11c60*/  @!PT LDS RZ, [RZ] ;  /* 0x00000000fffff984 */ /* 0x000fe20000000800 */
[----:B------:R-:W-:Y:S01]  /*11c70*/  @!PT LDS RZ, [RZ] ;  /* 0x00000000fffff984 */ /* 0x000fe20000000800 */
[----:B------:R-:W-:Y:S01]  /*11c80*/  @!PT LDS RZ, [RZ] ;  /* 0x00000000fffff984 */ /* 0x000fe20000000800 */
[----:B------:R-:W-:Y:S04]  /*11c90*/  @!P3 LDGSTS.E.BYPASS.LTC128B.128 [R10+0x11400], desc[UR40][R6.64], !P2 ;  /* 0x11400000060abfae */ /* 0x000fe8000d101d68 */
[----:B------:R-:W-:Y:S04]  /*11ca0*/  @!P3 LDGSTS.E.BYPASS.LTC128B.128 [R10+0x15400], desc[UR40][R6.64+0x80], !P1 ;  /* 0x15400080060abfae */ /* 0x000fe8000c901d68 */
[----:B------:R0:W-:Y:S01]  /*11cb0*/  @!P3 LDGSTS.E.BYPASS.LTC128B.128 [R10+0x19400], desc[UR40][R6.64+0x100], !P0 ;  /* 0x19400100060abfae */ /* 0x0001e2000c101d68 */
[----:B------:R-:W-:Y:S01]  /*11cc0*/  ISETP.GE.AND P3, PT, R5, R2, PT ;  /* 0x000000020500720c */ /* 0x000fe20003f66270 */
[----:B0-----:R-:W-:-:S12]  /*11cd0*/  IMAD.MOV.U32 R6, RZ, RZ, R14 ;  /* 0x000000ffff067224 */ /* 0x001fd800078e000e */
[----:B------:R-:W-:Y:S05]  /*11ce0*/  WARPSYNC.COLLECTIVE R15, `(.L_x_357) ;  /* 0x000000000f087348 */ /* 0x000fea0003c00000 */
[----:B------:R0:W1:Y:S02]  /*11cf0*/  SHFL.IDX P6, R14, R13, R12, R11 ;  /* 0x0000000c0d0e7389 */ /* 0x00006400000c000b */
[----:B01----:R-:W-:Y:S01]  /*11d00*/  ENDCOLLECTIVE ;  /* 0x000000000000791b */ /* 0x003fe20003800000 */
.L_x_357:
[----:B------:R-:W-:Y:S02]  /*11d10*/  IMAD.MOV.U32 R13, RZ, RZ, R3 ;  /* 0x000000ffff0d7224 */ /* 0x000fe400078e0003 */
[----:B------:R-:W-:Y:S02]  /*11d20*/  IMAD.MOV.U32 R12, RZ, RZ, 0x4 ;  /* 0x00000004ff0c7424 */ /* 0x000fe400078e00ff */
[----:B------:R-:W-:-:S07]  /*11d30*/  IMAD.MOV.U32 R5, RZ, RZ, R14 ;  /* 0x000000ffff057224 */ /* 0x000fce00078e000e */
[----:B------:R-:W-:Y:S05]  /*11d40*/  WARPSYNC.COLLECTIVE R15, `(.L_x_358) ;  /* 0x000000000f087348 */ /* 0x000fea0003c00000 */
[----:B------:R0:W1:Y:S02]  /*11d50*/  SHFL.IDX P6, R14, R13, R12, R11 ;  /* 0x0000000c0d0e7389 */ /* 0x00006400000c000b */
[----:B01----:R-:W-:Y:S01]  /*11d60*/  ENDCOLLECTIVE ;  /* 0x000000000000791b */ /* 0x003fe20003800000 */
.L_x_358:
[----:B------:R-:W-:-:S05]  /*11d70*/  @!P3 LEA R5, P4, R9, R5, 0x1 ;  /* 0x000000050905b211 */ /* 0x000fca00078808ff */
[----:B------:R-:W-:-:S04]  /*11d80*/  @!P3 IMAD.X R6, RZ, RZ, R6, P4 ;  /* 0x000000ffff06b224 */ /* 0x000fc800020e0606 */
[----:B------:R-:W-:Y:S02]  /*11d90*/  @!P3 IMAD.MOV.U32 R7, RZ, RZ, R6 ;  /* 0x000000ffff07b224 */ /* 0x000fe400078e0006 */
[----:B------:R-:W-:Y:S02]  /*11da0*/  @!P3 IMAD.MOV.U32 R6, RZ, RZ, R5 ;  /* 0x000000ffff06b224 */ /* 0x000fe400078e0005 */
[----:B------:R-:W-:Y:S02]  /*11db0*/  IMAD.MOV.U32 R13, RZ, RZ, R4 ;  /* 0x000000ffff0d7224 */ /* 0x000fe400078e0004 */
[----:B------:R-:W-:Y:S01]  /*11dc0*/  VIADD R5, R0, 0x40 ;  /* 0x0000004000057836 */ /* 0x000fe20000000000 */
        /* <DEDUP_REMOVED lines=11> */
.L_x_359:
[----:B------:R-:W-:Y:S02]  /*11e80*/  IMAD.MOV.U32 R13, RZ, RZ, R3 ;  /* 0x000000ffff0d7224 */ /* 0x000fe400078e0003 */
[----:B------:R-:W-:Y:S02]  /*11e90*/  IMAD.MOV.U32 R12, RZ, RZ, 0x5 ;  /* 0x00000005ff0c7424 */ /* 0x000fe400078e00ff */
[----:B------:R-:W-:-:S07]  /*11ea0*/  IMAD.MOV.U32 R5, RZ, RZ, R14 ;  /* 0x000000ffff057224 */ /* 0x000fce00078e000e */
[----:B------:R-:W-:Y:S05]  /*11eb0*/  WARPSYNC.COLLECTIVE R15, `(.L_x_360) ;  /* 0x000000000f087348 */ /* 0x000fea0003c00000 */
[----:B------:R0:W1:Y:S02]  /*11ec0*/  SHFL.IDX P6, R14, R13, R12, R11 ;  /* 0x0000000c0d0e7389 */ /* 0x00006400000c000b */
[----:B01----:R-:W-:Y:S01]  /*11ed0*/  ENDCOLLECTIVE ;  /* 0x000000000000791b */ /* 0x003fe20003800000 */
.L_x_360:
[----:B------:R-:W-:-:S05]  /*11ee0*/  @!P3 LEA R5, P4, R9, R5, 0x1 ;  /* 0x000000050905b211 */ /* 0x000fca00078808ff */
[----:B------:R-:W-:-:S05]  /*11ef0*/  @!P3 IMAD.X R6, RZ, RZ, R6, P4 ;  /* 0x000000ffff06b224 */ /* 0x000fca00020e0606 */
[----:B------:R-:W-:Y:S01]  /*11f00*/  @!P3 MOV R7, R6 ;  /* 0x000000060007b202 */ /* 0x000fe20000000f00 */
        /* <DEDUP_REMOVED lines=14> */
.L_x_361:
[----:B------:R-:W-:Y:S02]  /*11ff0*/  IMAD.MOV.U32 R13, RZ, RZ, R3 ;  /* 0x000000ffff0d7224 */ /* 0x000fe400078e0003 */
[----:B------:R-:W-:Y:S02]  /*12000*/  IMAD.MOV.U32 R12, RZ, RZ, 0x6 ;  /* 0x00000006ff0c7424 */ /* 0x000fe400078e00ff */
[----:B------:R-:W-:-:S07]  /*12010*/  IMAD.MOV.U32 R5, RZ, RZ, R14 ;  /* 0x000000ffff057224 */ /* 0x000fce00078e000e */
[----:B------:R-:W-:Y:S05]  /*12020*/  WARPSYNC.COLLECTIVE R15, `(.L_x_362) ;  /* 0x000000000f087348 */ /* 0x000fea0003c00000 */
[----:B------:R0:W1:Y:S02]  /*12030*/  SHFL.IDX P6, R14, R13, R12, R11 ;  /* 0x0000000c0d0e7389 */ /* 0x00006400000c000b */
[----:B01----:R-:W-:Y:S01]  /*12040*/  ENDCOLLECTIVE ;  /* 0x000000000000791b */ /* 0x003fe20003800000 */
.L_x_362:
[----:B------:R-:W-:-:S05]  /*12050*/  @!P3 LEA R5, P4, R9, R5, 0x1 ;  /* 0x000000050905b211 */ /* 0x000fca00078808ff */
[----:B------:R-:W-:-:S04]  /*12060*/  @!P3 IMAD.X R6, RZ, RZ, R6, P4 ;  /* 0x000000ffff06b224 */ /* 0x000fc800020e0606 */
[----:B------:R-:W-:Y:S02]  /*12070*/  @!P3 IMAD.MOV.U32 R7, RZ, RZ, R6 ;  /* 0x000000ffff07b224 */ /* 0x000fe400078e0006 */
[----:B------:R-:W-:Y:S02]  /*12080*/  @!P3 IMAD.MOV.U32 R6, RZ, RZ, R5 ;  /* 0x000000ffff06b224 */ /* 0x000fe400078e0005 */
[----:B------:R-:W-:-:S03]  /*12090*/  IMAD.MOV.U32 R13, RZ, RZ, R4 ;  /* 0x000000ffff0d7224 */ /* 0x000fc600078e0004 */
[----:B------:R-:W-:Y:S01]  /*120a0*/  @!PT LDS RZ, [RZ] ;  /* 0x00000000fffff984 */ /* 0x000fe20000000800 */
[----:B------:R-:W-:Y:S01]  /*120b0*/  @!PT LDS RZ, [RZ] ;  /* 0x00000000fffff984 */ /* 0x000fe20000000800 */
[----:B------:R-:W-:Y:S01]  /*120c0*/  @!PT LDS RZ, [RZ] ;  /* 0x00000000fffff984 */ /* 0x000fe20000000800 */
[----:B------:R-:W-:Y:S04]  /*120d0*/  @!P3 LDGSTS.E.BYPASS.LTC128B.128 [R10+0x12c00], desc[UR40][R6.64], !P2 ;  /* 0x12c00000060abfae */ /* 0x000fe8000d101d68 */
[----:B------:R-:W-:Y:S04]  /*120e0*/  @!P3 LDGSTS.E.BYPASS.LTC128B.128 [R10+0x16c00], desc[UR40][R6.64+0x80], !P1 ;  /* 0x16c00080060abfae */ /* 0x000fe8000c901d68 */
[----:B------:R0:W-:Y:S02]  /*120f0*/  @!P3 LDGSTS.E.BYPASS.LTC128B.128 [R10+0x1ac00], desc[UR40][R6.64+0x100], !P0 ;  /* 0x1ac00100060abfae */ /* 0x0001e4000c101d68 */
[----:B0-----:R-:W-:Y:S01]  /*12100*/  IMAD.MOV.U32 R6, RZ, RZ, R14 ;  /* 0x000000ffff067224 */ /* 0x001fe200078e000e */
[----:B------:R-:W-:-:S07]  /*12110*/  IADD3 R7, R0, 0x60, RZ ;  /* 0x0000006000077810 */ /* 0x000fce0007ffe0ff */
[----:B------:R-:W-:Y:S05]  /*12120*/  WARPSYNC.COLLECTIVE R15, `(.L_x_363) ;  /* 0x000000000f087348 */ /* 0x000fea0003c00000 */
[----:B------:R0:W1:Y:S02]  /*12130*/  SHFL.IDX P6, R14, R13, R12, R11 ;  /* 0x0000000c0d0e7389 */ /* 0x00006400000c000b */
[----:B01----:R-:W-:Y:S01]  /*12140*/  ENDCOLLECTIVE ;  /* 0x000000000000791b */ /* 0x003fe20003800000 */
.L_x_363:
[----:B------:R-:W-:Y:S01]  /*12150*/  ISETP.GE.AND P4, PT, R7, R2, PT ;  /* 0x000000020700720c */ /* 0x000fe20003f86270 */
[----:B------:R-:W-:Y:S02]  /*12160*/  IMAD.MOV.U32 R13, RZ, RZ, R3 ;  /* 0x000000ffff0d7224 */ /* 0x000fe400078e0003 */
[----:B------:R-:W-:Y:S02]  /*12170*/  IMAD.MOV.U32 R12, RZ, RZ, 0x7 ;  /* 0x00000007ff0c7424 */ /* 0x000fe400078e00ff */
[----:B------:R-:W-:-:S08]  /*12180*/  IMAD.MOV.U32 R5, RZ, RZ, R14 ;  /* 0x000000ffff057224 */ /* 0x000fd000078e000e */
[----:B------:R-:W-:Y:S05]  /*12190*/  WARPSYNC.COLLECTIVE R15, `(.L_x_364) ;  /* 0x000000000f087348 */ /* 0x000fea0003c00000 */
[----:B------:R0:W1:Y:S02]  /*121a0*/  SHFL.IDX P6, R14, R13, R12, R11 ;  /* 0x0000000c0d0e7389 */ /* 0x00006400000c000b */
[----:B01----:R-:W-:Y:S01]  /*121b0*/  ENDCOLLECTIVE ;  /* 0x000000000000791b */ /* 0x003fe20003800000 */
.L_x_364:
[----:B------:R-:W-:-:S05]  /*121c0*/  @!P4 LEA R5, P3, R9, R5, 0x1 ;  /* 0x000000050905c211 */ /* 0x000fca00078608ff */
[----:B------:R-:W-:-:S04]  /*121d0*/  @!P4 IMAD.X R6, RZ, RZ, R6, P3 ;  /* 0x000000ffff06c224 */ /* 0x000fc800018e0606 */
[----:B------:R-:W-:Y:S02]  /*121e0*/  @!P4 IMAD.MOV.U32 R7, RZ, RZ, R6 ;  /* 0x000000ffff07c224 */ /* 0x000fe400078e0006 */
[----:B------:R-:W-:Y:S02]  /*121f0*/  IMAD.MOV.U32 R13, RZ, RZ, R4 ;  /* 0x000000ffff0d7224 */ /* 0x000fe400078e0004 */
[----:B------:R-:W-:-:S05]  /*12200*/  @!P4 IMAD.MOV.U32 R6, RZ, RZ, R5 ;  /* 0x000000ffff06c224 */ /* 0x000fca00078e0005 */
        /* <DEDUP_REMOVED lines=9> */
.L_x_365:
[----:B------:R-:W-:Y:S01]  /*122a0*/  @!PT LDS RZ, [RZ] ;  /* 0x00000000fffff984 */ /* 0x000fe20000000800 */
[----:B------:R-:W-:Y:S01]  /*122b0*/  @!PT LDS RZ, [RZ] ;  /* 0x00000000fffff984 */ /* 0x000fe20000000800 */
[----:B------:R-:W-:Y:S01]  /*122c0*/  @!PT LDS RZ, [RZ] ;  /* 0x00000000fffff984 */ /* 0x000fe20000000800 */
[----:B------:R0:W-:Y:S01]  /*122d0*/  @!P4 LDGSTS.E.BYPASS.LTC128B.128 [R10+0x1b400], desc[UR40][R6.64+0x100], !P0 ;  /* 0x1b400100060acfae */ /* 0x0001e2000c101d68 */
[----:B------:R-:W-:Y:S01]  /*122e0*/  IMAD.MOV.U32 R3, RZ, RZ, R14 ;  /* 0x000000ffff037224 */ /* 0x000fe200078e000e */
[----:B------:R-:W-:Y:S06]  /*122f0*/  BRA `(.L_x_366) ;  /* 0xffffffb4008c7947 */ /* 0x000fec000383ffff */
.L_x_254:
[----:B0-----:R0:W1:Y:S02]  /*12300*/  SYNCS.PHASECHK.TRANS64.TRYWAIT P0, [R18+URZ+0x34820], R0 ;  /* 0x03482000120075a7 */ /* 0x001064000800017f */
[----:B-1----:R-:W-:Y:S05]  /*12310*/  @!P0 NANOSLEEP.SYNCS 0x989680 ;  /* 0x009896800000895d */ /* 0x002fea0003900000 */
[----:B------:R-:W1:Y:S02]  /*12320*/  @!P0 SYNCS.PHASECHK.TRANS64 P0, [R18+URZ+0x34820], R0 ;  /* 0x03482000120085a7 */ /* 0x000e64000800007f */
[----:B-1----:R-:W-:Y:S05]  /*12330*/  @!P0 BRA `(.L_x_254) ;  /* 0xfffffffc00f08947 */ /* 0x002fea000383ffff */
[----:B------:R-:W-:Y:S05]  /*12340*/  BRA `(.L_x_367) ;  /* 0xffffffb8000c7947 */ /* 0x000fea000383ffff */
.L_x_263:
[----:B-1----:R1:W2:Y:S02]  /*12350*/  SYNCS.PHASECHK.TRANS64.TRYWAIT P0, [R3+URZ+0x34840], R2 ;  /* 0x03484002030075a7 */ /* 0x0022a4000800017f */
[----:B--2---:R-:W-:Y:S05]  /*12360*/  @!P0 NANOSLEEP.SYNCS 0x989680 ;  /* 0x009896800000895d */ /* 0x004fea0003900000 */
[----:B------:R-:W2:Y:S02]  /*12370*/  @!P0 SYNCS.PHASECHK.TRANS64 P0, [R3+URZ+0x34840], R2 ;  /* 0x03484002030085a7 */ /* 0x000ea4000800007f */
[----:B--2---:R-:W-:Y:S05]  /*12380*/  @!P0 BRA `(.L_x_263) ;  /* 0xfffffffc00f08947 */ /* 0x004fea000383ffff */
[----:B------:R-:W-:Y:S05]  /*12390*/  BRA `(.L_x_368) ;  /* 0xffffffb800e87947 */ /* 0x000fea000383ffff */
.L_x_270:
[----:B-1----:R1:W2:Y:S02]  /*123a0*/  SYNCS.PHASECHK.TRANS64.TRYWAIT P0, [R3+URZ+0x60], R2 ;  /* 0x00006002030075a7 */ /* 0x0022a4000800017f */
[----:B--2---:R-:W-:Y:S05]  /*123b0*/  @!P0 NANOSLEEP.SYNCS 0x989680 ;  /* 0x009896800000895d */ /* 0x004fea0003900000 */
[----:B------:R-:W2:Y:S02]  /*123c0*/  @!P0 SYNCS.PHASECHK.TRANS64 P0, [R3+URZ+0x60], R2 ;  /* 0x00006002030085a7 */ /* 0x000ea4000800007f */
[----:B--2---:R-:W-:Y:S05]  /*123d0*/  @!P0 BRA `(.L_x_270) ;  /* 0xfffffffc00f08947 */ /* 0x004fea000383ffff */
[----:B------:R-:W-:Y:S05]  /*123e0*/  BRA `(.L_x_369) ;  /* 0xffffffbc00f87947 */ /* 0x000fea000383ffff */
.L_x_279:
[----:B-1----:R1:W2:Y:S02]  /*123f0*/  SYNCS.PHASECHK.TRANS64.TRYWAIT P0, [R3+URZ+0x34840], R2 ;  /* 0x03484002030075a7 */ /* 0x0022a4000800017f */
[----:B--2---:R-:W-:Y:S05]  /*12400*/  @!P0 NANOSLEEP.SYNCS 0x989680 ;  /* 0x009896800000895d */ /* 0x004fea0003900000 */
[----:B------:R-:W2:Y:S02]  /*12410*/  @!P0 SYNCS.PHASECHK.TRANS64 P0, [R3+URZ+0x34840], R2 ;  /* 0x03484002030085a7 */ /* 0x000ea4000800007f */
[----:B--2---:R-:W-:Y:S05]  /*12420*/  @!P0 BRA `(.L_x_279) ;  /* 0xfffffffc00f08947 */ /* 0x004fea000383ffff */
[----:B------:R-:W-:Y:S05]  /*12430*/  BRA `(.L_x_370) ;  /* 0xffffffc400887947 */ /* 0x000fea000383ffff */
.L_x_286:
[----:B0-----:R0:W1:Y:S02]  /*12440*/  SYNCS.PHASECHK.TRANS64.TRYWAIT P0, [R2+URZ+0x60], R3 ;  /* 0x00006003020075a7 */ /* 0x001064000800017f */
[----:B-1----:R-:W-:Y:S05]  /*12450*/  @!P0 NANOSLEEP.SYNCS 0x989680 ;  /* 0x009896800000895d */ /* 0x002fea0003900000 */
[----:B------:R-:W1:Y:S02]  /*12460*/  @!P0 SYNCS.PHASECHK.TRANS64 P0, [R2+URZ+0x60], R3 ;  /* 0x00006003020085a7 */ /* 0x000e64000800007f */
[----:B-1----:R-:W-:Y:S05]  /*12470*/  @!P0 BRA `(.L_x_286) ;  /* 0xfffffffc00f08947 */ /* 0x002fea000383ffff */
[----:B------:R-:W-:Y:S05]  /*12480*/  BRA `(.L_x_371) ;  /* 0xffffffc800987947 */ /* 0x000fea000383ffff */
.L_x_295:
[----:B--2---:R2:W3:Y:S02]  /*12490*/  SYNCS.PHASECHK.TRANS64.TRYWAIT P0, [R2+URZ+0x34840], R3 ;  /* 0x03484003020075a7 */ /* 0x0044e4000800017f */
[----:B---3--:R-:W-:Y:S05]  /*124a0*/  @!P0 NANOSLEEP.SYNCS 0x989680 ;  /* 0x009896800000895d */ /* 0x008fea0003900000 */
[----:B------:R-:W3:Y:S02]  /*124b0*/  @!P0 SYNCS.PHASECHK.TRANS64 P0, [R2+URZ+0x34840], R3 ;  /* 0x03484003020085a7 */ /* 0x000ee4000800007f */
[----:B---3--:R-:W-:Y:S05]  /*124c0*/  @!P0 BRA `(.L_x_295) ;  /* 0xfffffffc00f08947 */ /* 0x008fea000383ffff */
[----:B------:R-:W-:Y:S05]  /*124d0*/  BRA `(.L_x_372) ;  /* 0xffffffcc00f87947 */ /* 0x000fea000383ffff */
.L_x_302:
[----:B0-----:R0:W1:Y:S02]  /*124e0*/  SYNCS.PHASECHK.TRANS64.TRYWAIT P0, [R2+URZ+0x60], R5 ;  /* 0x00006005020075a7 */ /* 0x001064000800017f */
[----:B-1----:R-:W-:Y:S05]  /*124f0*/  @!P0 NANOSLEEP.SYNCS 0x989680 ;  /* 0x009896800000895d */ /* 0x002fea0003900000 */
[----:B------:R-:W1:Y:S02]  /*12500*/  @!P0 SYNCS.PHASECHK.TRANS64 P0, [R2+URZ+0x60], R5 ;  /* 0x00006005020085a7 */ /* 0x000e64000800007f */
[----:B-1----:R-:W-:Y:S05]  /*12510*/  @!P0 BRA `(.L_x_302) ;  /* 0xfffffffc00f08947 */ /* 0x002fea000383ffff */
[----:B------:R-:W-:Y:S05]  /*12520*/  BRA `(.L_x_373) ;  /* 0xffffffd400087947 */ /* 0x000fea000383ffff */
.L_x_313:
[----:B---3--:R3:W4:Y:S02]  /*12530*/  SYNCS.PHASECHK.TRANS64.TRYWAIT P0, [R0+URZ+0x34860], R2 ;  /* 0x03486002000075a7 */ /* 0x008724000800017f */
[----:B----4-:R-:W-:Y:S05]  /*12540*/  @!P0 NANOSLEEP.SYNCS 0x989680 ;  /* 0x009896800000895d */ /* 0x010fea0003900000 */
[----:B------:R-:W4:Y:S02]  /*12550*/  @!P0 SYNCS.PHASECHK.TRANS64 P0, [R0+URZ+0x34860], R2 ;  /* 0x03486002000085a7 */ /* 0x000f24000800007f */
[----:B----4-:R-:W-:Y:S05]  /*12560*/  @!P0 BRA `(.L_x_313) ;  /* 0xfffffffc00f08947 */ /* 0x010fea000383ffff */
[----:B------:R-:W-:Y:S05]  /*12570*/  BRA `(.L_x_374) ;  /* 0xffffffd800547947 */ /* 0x000fea000383ffff */
.L_x_320:
[----:B------:R-:W4:Y:S01]  /*12580*/  LDL R3, [R1] ;  /* 0x0000000001037983 */ /* 0x000f220000100800 */
[----:B------:R-:W-:Y:S01]  /*12590*/  BSSY B0, `(.L_x_375) ;  /* 0x0000008000007945 */ /* 0x000fe20003800000 */
[----:B0-----:R-:W-:Y:S02]  /*125a0*/  IMAD.MOV.U32 R12, RZ, RZ, RZ ;  /* 0x000000ffff0c7224 */ /* 0x001fe400078e00ff */
[----:B------:R-:W-:Y:S02]  /*125b0*/  IMAD.MOV.U32 R11, RZ, RZ, 0x1f ;  /* 0x0000001fff0b7424 */ /* 0x000fe400078e00ff */
[----:B------:R-:W-:Y:S02]  /*125c0*/  IMAD.MOV.U32 R15, RZ, RZ, -0x1 ;  /* 0xffffffffff0f7424 */ /* 0x000fe400078e00ff */
[----:B----4-:R-:W-:-:S07]  /*125d0*/  IMAD.MOV.U32 R13, RZ, RZ, R3 ;  /* 0x000000ffff0d7224 */ /* 0x010fce00078e0003 */
[----:B-123--:R-:W-:Y:S05]  /*125e0*/  WARPSYNC.COLLECTIVE R15, `(.L_x_376) ;  /* 0x000000000f087348 */ /* 0x00efea0003c00000 */
[----:B------:R0:W4:Y:S02]  /*125f0*/  SHFL.IDX P6, R14, R13, R12, R11 ;  /* 0x0000000c0d0e7389 */ /* 0x00012400000c000b */
[----:B01234-:R-:W-:Y:S01]  /*12600*/  ENDCOLLECTIVE ;  /* 0x000000000000791b */ /* 0x01ffe20003800000 */
.L_x_376:
[----:B------:R-:W-:Y:S05]  /*12610*/  BSYNC B0 ;  /* 0x0000000000007941 */ /* 0x000fea0003800000 */
.L_x_375:
[----:B------:R0:W5:Y:S01]  /*12620*/  LDL R2, [R1+0xc] ;  /* 0x00000c0001027983 */ /* 0x0001620000100800 */
[----:B------:R-:W-:Y:S01]  /*12630*/  IMAD.MOV.U32 R13, RZ, RZ, R3 ;  /* 0x000000ffff0d7224 */ /* 0x000fe200078e0003 */
[----:B------:R-:W-:Y:S01]  /*12640*/  MOV R11, 0x1f ;  /* 0x0000001f000b7802 */ /* 0x000fe20000000f00 */
[----:B------:R-:W-:Y:S02]  /*12650*/  IMAD.MOV.U32 R12, RZ, RZ, 0x1 ;  /* 0x00000001ff0c7424 */ /* 0x000fe400078e00ff */
[----:B------:R-:W-:Y:S02]  /*12660*/  IMAD.MOV.U32 R15, RZ, RZ, -0x1 ;  /* 0xffffffffff0f7424 */ /* 0x000fe400078e00ff */
[----:B------:R-:W-:-:S07]  /*12670*/  IMAD.MOV.U32 R0, RZ, RZ, R14 ;  /* 0x000000ffff007224 */ /* 0x000fce00078e000e */
[----:B0----5:R-:W-:Y:S05]  /*12680*/  WARPSYNC.COLLECTIVE R15, `(.L_x_377) ;  /* 0x000000000f087348 */ /* 0x021fea0003c00000 */
[----:B------:R1:W2:Y:S02]  /*12690*/  SHFL.IDX P6, R14, R13, R12, R11 ;  /* 0x0000000c0d0e7389 */ /* 0x0002a400000c000b */
[----:B012--5:R-:W-:Y:S01]  /*126a0*/  ENDCOLLECTIVE ;  /* 0x000000000000791b */ /* 0x027fe20003800000 */
.L_x_377:
[----:B------:R-:W-:Y:S01]  /*126b0*/  ULDC UR4, c[0x0][0xc3c] ;  /* 0x00030f0000047ab9 */ /* 0x000fe20000000800 */
[----:B------:R-:W-:Y:S02]  /*126c0*/  IMAD.IADD R6, R2, 0x1, R16 ;  /* 0x0000000102067824 */ /* 0x000fe400078e0210 */
[----:B------:R-:W-:Y:S02]  /*126d0*/  IMAD.MOV.U32 R11, RZ, RZ, RZ ;  /* 0x000000ffff0b7224 */ /* 0x000fe400078e00ff */
[----:B------:R-:W-:Y:S01]  /*126e0*/  IMAD.MOV.U32 R8, RZ, RZ, R14 ;  /* 0x000000ffff087224 */ /* 0x000fe200078e000e */
[----:B------:R-:W-:-:S13]  /*126f0*/  ISETP.GE.OR P1, PT, R6, UR4, !P0 ;  /* 0x0000000406007c0c */ /* 0x000fda000c726670 */
[----:B------:R-:W0:Y:S08]  /*12700*/  @!P1 LDC.64 R2, c[0x0][0xc80] ;  /* 0x00032000ff029b82 */ /* 0x000e300000000a00 */
[----:B------:R-:W1:Y:S01]  /*12710*/  @!P1 LDC.64 R4, c[0x0][0xc78] ;  /* 0x00031e00ff049b82 */ /* 0x000e620000000a00 */
[----:B0-----:R-:W-:-:S05]  /*12720*/  @!P1 IMAD.WIDE R2, R6, 0x4, R2 ;  /* 0x0000000406029825 */ /* 0x001fca00078e0202 */
[----:B------:R1:W2:Y:S02]  /*12730*/  @!P1 LDG.E R7, desc[UR40][R2.64] ;  /* 0x0000002802079981 */ /* 0x0002a4000c1e1900 */
[----:B-1----:R-:W-:-:S06]  /*12740*/  @!P1 IMAD.WIDE R2, R6, 0x4, R4 ;  /* 0x0000000406029825 */ /* 0x002fcc00078e0204 */
[----:B------:R-:W3:Y:S01]  /*12750*/  @!P1 LDG.E R2, desc[UR40][R2.64] ;  /* 0x0000002802029981 */ /* 0x000ee2000c1e1900 */
[----:B------:R-:W-:Y:S01]  /*12760*/  IMAD.MOV.U32 R6, RZ, RZ, RZ ;  /* 0x000000ffff067224 */ /* 0x000fe200078e00ff */
[C---:B------:R-:W-:Y:S02]  /*12770*/  ISETP.GE.U32.AND P2, PT, R16.reuse, 0x2, PT ;  /* 0x000000021000780c */ /* 0x040fe40003f46070 */
[C---:B------:R-:W-:Y:S02]  /*12780*/  ISETP.GE.U32.AND P3, PT, R16.reuse, 0x4, PT ;  /* 0x000000041000780c */ /* 0x040fe40003f66070 */
[C---:B------:R-:W-:Y:S02]  /*12790*/  ISETP.GE.U32.AND P4, PT, R16.reuse, 0x8, PT ;  /* 0x000000081000780c */ /* 0x040fe40003f86070 */
[----:B------:R-:W-:Y:S02]  /*127a0*/  ISETP.GE.U32.AND P5, PT, R16, 0x10, PT ;  /* 0x000000101000780c */ /* 0x000fe40003fa6070 */
[----:B------:R-:W-:Y:S01]  /*127b0*/  MOV R4, RZ ;  /* 0x000000ff00047202 */ /* 0x000fe20000000f00 */
[----:B--2---:R-:W-:-:S02]  /*127c0*/  @!P1 IMAD.MOV.U32 R6, RZ, RZ, R7 ;  /* 0x000000ffff069224 */ /* 0x004fc400078e0007 */
[----:B------:R-:W-:Y:S02]  /*127d0*/  IMAD.MOV.U32 R7, RZ, RZ, RZ ;  /* 0x000000ffff077224 */ /* 0x000fe400078e00ff */
[----:B---3--:R-:W-:Y:S01]  /*127e0*/  @!P1 IMAD.MOV.U32 R7, RZ, RZ, R2 ;  /* 0x000000ffff079224 */ /* 0x008fe200078e0002 */
[----:B------:R-:W-:-:S03]  /*127f0*/  ISETP.NE.AND P1, PT, R16, RZ, PT ;  /* 0x000000ff1000720c */ /* 0x000fc60003f25270 */
[----:B------:R-:W-:-:S04]  /*12800*/  IMAD R2, R7, R6, RZ ;  /* 0x0000000607027224 */ /* 0x000fc800078e02ff */
[----:B------:R-:W-:-:S07]  /*12810*/  IMAD.MOV.U32 R13, RZ, RZ, R2 ;  /* 0x000000ffff0d7224 */ /* 0x000fce00078e0002 */
[----:B------:R-:W-:Y:S05]  /*12820*/  WARPSYNC.COLLECTIVE R15, `(.L_x_378) ;  /* 0x000000000f087348 */ /* 0x000fea0003c00000 */
[----:B------:R0:W1:Y:S02]  /*12830*/  SHFL.UP P6, R14, R13, R12, R11 ;  /* 0x0400000c0d0e7389 */ /* 0x00006400000c000b */
[----:B01----:R-:W-:Y:S01]  /*12840*/  ENDCOLLECTIVE ;  /* 0x000000000000791b */ /* 0x003fe20003800000 */
.L_x_378:
[----:B------:R-:W-:Y:S02]  /*12850*/  IMAD.MOV.U32 R12, RZ, RZ, 0x2 ;  /* 0x00000002ff0c7424 */ /* 0x000fe400078e00ff */
[----:B------:R-:W-:-:S05]  /*12860*/  IMAD.MOV.U32 R3, RZ, RZ, R14 ;  /* 0x000000ffff037224 */ /* 0x000fca00078e000e */
[----:B------:R-:W-:-:S05]  /*12870*/  SEL R3, R3, RZ, P1 ;  /* 0x000000ff03037207 */ /* 0x000fca0000800000 */
[----:B------:R-:W-:-:S04]  /*12880*/  IMAD.IADD R2, R2, 0x1, R3 ;  /* 0x0000000102027824 */ /* 0x000fc800078e0203 */
[----:B------:R-:W-:-:S07]  /*12890*/  IMAD.MOV.U32 R13, RZ, RZ, R2 ;  /* 0x000000ffff0d7224 */ /* 0x000fce00078e0002 */
[----:B------:R-:W-:Y:S05]  /*128a0*/  WARPSYNC.COLLECTIVE R15, `(.L_x_379) ;  /* 0x000000000f087348 */ /* 0x000fea0003c00000 */
[----:B------:R0:W1:Y:S02]  /*128b0*/  SHFL.UP P6, R14, R13, R12, R11 ;  /* 0x0400000c0d0e7389 */ /* 0x00006400000c000b */
[----:B01----:R-:W-:Y:S01]  /*128c0*/  ENDCOLLECTIVE ;  /* 0x000000000000791b */ /* 0x003fe20003800000 */
.L_x_379:
[----:B------:R-:W-:Y:S02]  /*128d0*/  IMAD.MOV.U32 R12, RZ, RZ, 0x4 ;  /* 0x00000004ff0c7424 */ /* 0x000fe400078e00ff */
[----:B------:R-:W-:-:S05]  /*128e0*/  IMAD.MOV.U32 R3, RZ, RZ, R14 ;  /* 0x000000ffff037224 */ /* 0x000fca00078e000e */
[----:B------:R-:W-:-:S05]  /*128f0*/  SEL R3, R3, RZ, P2 ;  /* 0x000000ff03037207 */ /* 0x000fca0001000000 */
[----:B------:R-:W-:-:S05]  /*12900*/  IMAD.IADD R2, R2, 0x1, R3 ;  /* 0x0000000102027824 */ /* 0x000fca00078e0203 */
[----:B------:R-:W-:-:S07]  /*12910*/  MOV R13, R2 ;  /* 0x00000002000d7202 */ /* 0x000fce0000000f00 */
[----:B------:R-:W-:Y:S05]  /*12920*/  WARPSYNC.COLLECTIVE R15, `(.L_x_380) ;  /* 0x000000000f087348 */ /* 0x000fea0003c00000 */
[----:B------:R0:W1:Y:S02]  /*12930*/  SHFL.UP P6, R14, R13, R12, R11 ;  /* 0x0400000c0d0e7389 */ /* 0x00006400000c000b */
[----:B01----:R-:W-:Y:S01]  /*12940*/  ENDCOLLECTIVE ;  /* 0x000000000000791b */ /* 0x003fe20003800000 */
.L_x_380:
        /* <DEDUP_REMOVED lines=8> */
.L_x_381:
        /* <DEDUP_REMOVED lines=8> */
.L_x_382:
[----:B------:R-:W-:Y:S02]  /*12a50*/  IMAD.MOV.U32 R12, RZ, RZ, 0x1f ;  /* 0x0000001fff0c7424 */ /* 0x000fe400078e00ff */
[----:B------:R-:W-:Y:S02]  /*12a60*/  IMAD.MOV.U32 R11, RZ, RZ, 0x1f ;  /* 0x0000001fff0b7424 */ /* 0x000fe400078e00ff */
[----:B------:R-:W-:-:S05]  /*12a70*/  IMAD.MOV.U32 R3, RZ, RZ, R14 ;  /* 0x000000ffff037224 */ /* 0x000fca00078e000e */
[----:B------:R-:W-:-:S05]  /*12a80*/  SEL R3, R3, RZ, P5 ;  /* 0x000000ff03037207 */ /* 0x000fca0002800000 */
[----:B------:R-:W-:-:S04]  /*12a90*/  IMAD.IADD R2, R2, 0x1, R3 ;  /* 0x0000000102027824 */ /* 0x000fc800078e0203 */
[----:B------:R-:W-:-:S07]  /*12aa0*/  IMAD.MOV.U32 R13, RZ, RZ, R2 ;  /* 0x000000ffff0d7224 */ /* 0x000fce00078e0002 */
[----:B------:R-:W-:Y:S05]  /*12ab0*/  WARPSYNC.COLLECTIVE R15, `(.L_x_383) ;  /* 0x000000000f087348 */ /* 0x000fea0003c00000 */
[----:B------:R0:W1:Y:S02]  /*12ac0*/  SHFL.IDX P6, R14, R13, R12, R11 ;  /* 0x0000000c0d0e7389 */ /* 0x00006400000c000b */
[----:B01----:R-:W-:Y:S01]  /*12ad0*/  ENDCOLLECTIVE ;  /* 0x000000000000791b */ /* 0x003fe20003800000 */
.L_x_383:
[----:B------:R-:W-:Y:S01]  /*12ae0*/  IMAD.MOV.U32 R9, RZ, RZ, R14 ;  /* 0x000000ffff097224 */ /* 0x000fe200078e000e */
[----:B------:R-:W-:Y:S06]  /*12af0*/  BRA `(.L_x_384) ;  /* 0xffffffd800c87947 */ /* 0x000fec000383ffff */
.L_x_323:
[----:B------:R-:W-:Y:S01]  /*12b00*/  BSSY B0, `(.L_x_385) ;  /* 0x0000008000007945 */ /* 0x000fe20003800000 */
[----:B------:R-:W-:Y:S02]  /*12b10*/  IMAD.MOV.U32 R13, RZ, RZ, R2 ;  /* 0x000000ffff0d7224 */ /* 0x000fe400078e0002 */
[----:B0-----:R-:W-:Y:S02]  /*12b20*/  IMAD.MOV.U32 R12, RZ, RZ, 0x1 ;  /* 0x00000001ff0c7424 */ /* 0x001fe400078e00ff */
[----:B------:R-:W-:Y:S02]  /*12b30*/  IMAD.MOV.U32 R11, RZ, RZ, RZ ;  /* 0x000000ffff0b7224 */ /* 0x000fe400078e00ff */
[----:B------:R-:W-:-:S07]  /*12b40*/  IMAD.MOV.U32 R15, RZ, RZ, -0x1 ;  /* 0xffffffffff0f7424 */ /* 0x000fce00078e00ff */
[----:B------:R-:W-:Y:S05]  /*12b50*/  WARPSYNC.COLLECTIVE R15, `(.L_x_386) ;  /* 0x000000000f087348 */ /* 0x000fea0003c00000 */
[----:B------:R0:W1:Y:S02]  /*12b60*/  SHFL.UP P6, R14, R13, R12, R11 ;  /* 0x0400000c0d0e7389 */ /* 0x00006400000c000b */
[----:B01----:R-:W-:Y:S01]  /*12b70*/  ENDCOLLECTIVE ;  /* 0x000000000000791b */ /* 0x003fe20003800000 */
.L_x_386:
[----:B------:R-:W-:Y:S05]  /*12b80*/  BSYNC B0 ;  /* 0x0000000000007941 */ /* 0x000fea0003800000 */
.L_x_385:
[----:B------:R-:W-:Y:S02]  /*12b90*/  IMAD.MOV.U32 R3, RZ, RZ, R14 ;  /* 0x000000ffff037224 */ /* 0x000fe400078e000e */
[----:B------:R-:W-:Y:S02]  /*12ba0*/  IMAD.MOV.U32 R12, RZ, RZ, 0x2 ;  /* 0x00000002ff0c7424 */ /* 0x000fe400078e00ff */
[----:B------:R-:W-:Y:S01]  /*12bb0*/  IMAD.MOV.U32 R11, RZ, RZ, RZ ;  /* 0x000000ffff0b7224 */ /* 0x000fe200078e00ff */
[----:B------:R-:W-:Y:S01]  /*12bc0*/  SEL R3, R3, RZ, P1 ;  /* 0x000000ff03037207 */ /* 0x000fe20000800000 */
[----:B------:R-:W-:-:S04]  /*12bd0*/  IMAD.MOV.U32 R15, RZ, RZ, -0x1 ;  /* 0xffffffffff0f7424 */ /* 0x000fc800078e00ff */
[----:B------:R-:W-:-:S04]  /*12be0*/  IMAD.IADD R2, R2, 0x1, R3 ;  /* 0x0000000102027824 */ /* 0x000fc800078e0203 */
[----:B------:R-:W-:-:S07]  /*12bf0*/  IMAD.MOV.U32 R13, RZ, RZ, R2 ;  /* 0x000000ffff0d7224 */ /* 0x000fce00078e0002 */
[----:B------:R-:W-:Y:S05]  /*12c00*/  WARPSYNC.COLLECTIVE R15, `(.L_x_387) ;  /* 0x000000000f087348 */ /* 0x000fea0003c00000 */
[----:B------:R0:W1:Y:S02]  /*12c10*/  SHFL.UP P6, R14, R13, R12, R11 ;  /* 0x0400000c0d0e7389 */ /* 0x00006400000c000b */
[----:B01----:R-:W-:Y:S01]  /*12c20*/  ENDCOLLECTIVE ;  /* 0x000000000000791b */ /* 0x003fe20003800000 */
.L_x_387:
        /* <DEDUP_REMOVED lines=8> */
.L_x_388:
[----:B------:R-:W-:Y:S02]  /*12cb0*/  IMAD.MOV.U32 R12, RZ, RZ, 0x8 ;  /* 0x00000008ff0c7424 */ /* 0x000fe400078e00ff */
[----:B------:R-:W-:-:S05]  /*12cc0*/  IMAD.MOV.U32 R3, RZ, RZ, R14 ;  /* 0x000000ffff037224 */ /* 0x000fca00078e000e */
[----:B------:R-:W-:-:S04]  /*12cd0*/  SEL R3, R3, RZ, P3 ;  /* 0x000000ff03037207 */ /* 0x000fc80001800000 */
[----:B------:R-:W-:-:S05]  /*12ce0*/  IADD3 R2, R2, R3, RZ ;  /* 0x0000000302027210 */ /* 0x000fca0007ffe0ff */
[----:B------:R-:W-:-:S07]  /*12cf0*/  IMAD.MOV.U32 R13, RZ, RZ, R2 ;  /* 0x000000ffff0d7224 */ /* 0x000fce00078e0002 */
[----:B------:R-:W-:Y:S05]  /*12d00*/  WARPSYNC.COLLECTIVE R15, `(.L_x_389) ;  /* 0x000000000f087348 */ /* 0x000fea0003c00000 */
[----:B------:R0:W1:Y:S02]  /*12d10*/  SHFL.UP P6, R14, R13, R12, R11 ;  /* 0x0400000c0d0e7389 */ /* 0x00006400000c000b */
[----:B01----:R-:W-:Y:S01]  /*12d20*/  ENDCOLLECTIVE ;  /* 0x000000000000791b */ /* 0x003fe20003800000 */
.L_x_389:
        /* <DEDUP_REMOVED lines=8> */
.L_x_390:
        /* <DEDUP_REMOVED lines=9> */
.L_x_391:
[----:B------:R-:W-:Y:S01]  /*12e40*/  IMAD.MOV.U32 R9, RZ, RZ, R14 ;  /* 0x000000ffff097224 */ /* 0x000fe200078e000e */
[----:B------:R-:W-:Y:S06]  /*12e50*/  BRA `(.L_x_392) ;  /* 0xffffffd8009c7947 */ /* 0x000fec000383ffff */
.L_x_325:
[----:B------:R-:W-:Y:S01]  /*12e60*/  BSSY B0, `(.L_x_393) ;  /* 0x0000006000007945 */ /* 0x000fe20003800000 */
[----:B------:R-:W-:Y:S01]  /*12e70*/  PLOP3.LUT P6, PT, P6, PT, PT, 0x8, 0x0 ;  /* 0x000000000000781c */ /* 0x000fe200037ce170 */
[----:B------:R-:W-:-:S12]  /*12e80*/  IMAD.MOV.U32 R15, RZ, RZ, -0x1 ;  /* 0xffffffffff0f7424 */ /* 0x000fd800078e00ff */
[----:B01----:R-:W-:Y:S05]  /*12e90*/  WARPSYNC.COLLECTIVE R15, `(.L_x_394) ;  /* 0x000000000f087348 */ /* 0x003fea0003c00000 */
[----:B------:R-:W-:Y:S01]  /*12ea0*/  VOTE.ANY R14, PT, P6 ;  /* 0x00000000000e7806 */ /* 0x000fe200030e0100 */
[----:B01----:R-:W-:Y:S06]  /*12eb0*/  ENDCOLLECTIVE ;  /* 0x000000000000791b */ /* 0x003fec0003800000 */
.L_x_394:
[----:B------:R-:W-:Y:S05]  /*12ec0*/  BSYNC B0 ;  /* 0x0000000000007941 */ /* 0x000fea0003800000 */
.L_x_393:
[----:B------:R-:W-:Y:S02]  /*12ed0*/  IMAD.MOV.U32 R8, RZ, RZ, R14 ;  /* 0x000000ffff087224 */ /* 0x000fe400078e000e */
[----:B------:R-:W-:Y:S02]  /*12ee0*/  IMAD.MOV.U32 R13, RZ, RZ, R6 ;  /* 0x000000ffff0d7224 */ /* 0x000fe400078e0006 */
[----:B------:R-:W0:Y:S01]  /*12ef0*/  POPC R5, R8 ;  /* 0x0000000800057309 */ /* 0x000e220000000000 */
[----:B------:R-:W-:Y:S02]  /*12f00*/  IMAD.MOV.U32 R11, RZ, RZ, 0x1f ;  /* 0x0000001fff0b7424 */ /* 0x000fe400078e00ff */
[----:B------:R-:W-:Y:S01]  /*12f10*/  IMAD.MOV.U32 R15, RZ, RZ, -0x1 ;  /* 0xffffffffff0f7424 */ /* 0x000fe200078e00ff */
[----:B0-----:R-:W-:-:S07]  /*12f20*/  MOV R12, R5 ;  /* 0x00000005000c7202 */ /* 0x001fce0000000f00 */
[----:B------:R-:W-:Y:S05]  /*12f30*/  WARPSYNC.COLLECTIVE R15, `(.L_x_395) ;  /* 0x000000000f087348 */ /* 0x000fea0003c00000 */
[----:B------:R0:W1:Y:S02]  /*12f40*/  SHFL.IDX P6, R14, R13, R12, R11 ;  /* 0x0000000c0d0e7389 */ /* 0x00006400000c000b */
[----:B01----:R-:W-:Y:S01]  /*12f50*/  ENDCOLLECTIVE ;  /* 0x000000000000791b */ /* 0x003fe20003800000 */
.L_x_395:
[----:B------:R-:W-:Y:S02]  /*12f60*/  IMAD.MOV.U32 R13, RZ, RZ, R7 ;  /* 0x000000ffff0d7224 */ /* 0x000fe400078e0007 */
[----:B------:R-:W-:-:S07]  /*12f70*/  IMAD.MOV.U32 R6, RZ, RZ, R14 ;  /* 0x000000ffff067224 */ /* 0x000fce00078e000e */
[----:B------:R-:W-:Y:S05]  /*12f80*/  WARPSYNC.COLLECTIVE R15, `(.L_x_396) ;  /* 0x000000000f087348 */ /* 0x000fea0003c00000 */
[----:B------:R0:W1:Y:S02]  /*12f90*/  SHFL.IDX P6, R14, R13, R12, R11 ;  /* 0x0000000c0d0e7389 */ /* 0x00006400000c000b */
[----:B01----:R-:W-:Y:S01]  /*12fa0*/  ENDCOLLECTIVE ;  /* 0x000000000000791b */ /* 0x003fe20003800000 */
.L_x_396:
[----:B------:R-:W-:Y:S01]  /*12fb0*/  IMAD.MOV.U32 R7, RZ, RZ, R14 ;  /* 0x000000ffff077224 */ /* 0x000fe200078e000e */
[----:B------:R-:W-:Y:S06]  /*12fc0*/  BRA `(.L_x_397) ;  /* 0xffffffd8007c7947 */ /* 0x000fec000383ffff */
.L_x_327:
[----:B------:R-:W-:Y:S01]  /*12fd0*/  BSSY B0, `(.L_x_398) ;  /* 0x0000007000007945 */ /* 0x000fe20003800000 */
[----:B------:R-:W-:Y:S02]  /*12fe0*/  IMAD.MOV.U32 R13, RZ, RZ, R2 ;  /* 0x000000ffff0d7224 */ /* 0x000fe400078e0002 */
[----:B------:R-:W-:Y:S02]  /*12ff0*/  IMAD.MOV.U32 R11, RZ, RZ, 0x1f ;  /* 0x0000001fff0b7424 */ /* 0x000fe400078e00ff */
[----:B------:R-:W-:-:S07]  /*13000*/  IMAD.MOV.U32 R15, RZ, RZ, -0x1 ;  /* 0xffffffffff0f7424 */ /* 0x000fce00078e00ff */
[----:B-1234-:R-:W-:Y:S05]  /*13010*/  WARPSYNC.COLLECTIVE R15, `(.L_x_399) ;  /* 0x000000000f087348 */ /* 0x01efea0003c00000 */
[----:B------:R0:W0:Y:S02]  /*13020*/  SHFL.IDX P6, R14, R13, R12, R11 ;  /* 0x0000000c0d0e7389 */ /* 0x00002400000c000b */
[----:B01234-:R-:W-:Y:S01]  /*13030*/  ENDCOLLECTIVE ;  /* 0x000000000000791b */ /* 0x01ffe20003800000 */
.L_x_399:
[----:B------:R-:W-:Y:S05]  /*13040*/  BSYNC B0 ;  /* 0x0000000000007941 */ /* 0x000fea0003800000 */
.L_x_398:
[----:B------:R-:W-:Y:S01]  /*13050*/  IMAD.MOV.U32 R2, RZ, RZ, R14 ;  /* 0x000000ffff027224 */ /* 0x000fe200078e000e */
[----:B------:R-:W-:Y:S06]  /*13060*/  BRA `(.L_x_400) ;  /* 0xffffffd8006c7947 */ /* 0x000fec000383ffff */
.L_x_331:
[----:B0-----:R0:W1:Y:S02]  /*13070*/  SYNCS.PHASECHK.TRANS64.TRYWAIT P0, [R0+URZ+0x34820], R3 ;  /* 0x03482003000075a7 */ /* 0x001064000800017f */
[----:B-1----:R-:W-:Y:S05]  /*13080*/  @!P0 NANOSLEEP.SYNCS 0x989680 ;  /* 0x009896800000895d */ /* 0x002fea0003900000 */
[----:B------:R-:W1:Y:S02]  /*13090*/  @!P0 SYNCS.PHASECHK.TRANS64 P0, [R0+URZ+0x34820], R3 ;  /* 0x03482003000085a7 */ /* 0x000e64000800007f */
[----:B-1----:R-:W-:Y:S05]  /*130a0*/  @!P0 BRA `(.L_x_331) ;  /* 0xfffffffc00f08947 */ /* 0x002fea000383ffff */
[----:B------:R-:W-:Y:S05]  /*130b0*/  BRA `(.L_x_401) ;  /* 0xffffffe000047947 */ /* 0x000fea000383ffff */
.L_x_332:
[----:B------:R-:W1:Y:S01]  /*130c0*/  S2R R2, SR_TID.X ;  /* 0x0000000000027919 */ /* 0x000e620000002100 */
[----:B------:R-:W-:Y:S01]  /*130d0*/  BSSY B0, `(.L_x_402) ;  /* 0x000000a000007945 */ /* 0x000fe20003800000 */
[----:B------:R-:W-:Y:S02]  /*130e0*/  IMAD.MOV.U32 R12, RZ, RZ, RZ ;  /* 0x000000ffff0c7224 */ /* 0x000fe400078e00ff */
[----:B------:R-:W-:Y:S02]  /*130f0*/  IMAD.MOV.U32 R11, RZ, RZ, 0x1f ;  /* 0x0000001fff0b7424 */ /* 0x000fe400078e00ff */
[----:B------:R-:W-:Y:S01]  /*13100*/  IMAD.MOV.U32 R15, RZ, RZ, -0x1 ;  /* 0xffffffffff0f7424 */ /* 0x000fe200078e00ff */
[----:B-1----:R-:W-:-:S04]  /*13110*/  SHF.R.U32.HI R2, RZ, 0x5, R2 ;  /* 0x00000005ff027819 */ /* 0x002fc80000011602 */
[----:B------:R-:W-:-:S05]  /*13120*/  LOP3.LUT R2, R2, 0x3, RZ, 0xc0, !PT ;  /* 0x0000000302027812 */ /* 0x000fca00078ec0ff */
[----:B------:R-:W-:-:S07]  /*13130*/  IMAD.MOV.U32 R13, RZ, RZ, R2 ;  /* 0x000000ffff0d7224 */ /* 0x000fce00078e0002 */
[----:B0-----:R-:W-:Y:S05]  /*13140*/  WARPSYNC.COLLECTIVE R15, `(.L_x_403) ;  /* 0x000000000f087348 */ /* 0x001fea0003c00000 */
[----:B------:R1:W2:Y:S02]  /*13150*/  SHFL.IDX P6, R14, R13, R12, R11 ;  /* 0x0000000c0d0e7389 */ /* 0x0002a400000c000b */
[----:B012---:R-:W-:Y:S01]  /*13160*/  ENDCOLLECTIVE ;  /* 0x000000000000791b */ /* 0x007fe20003800000 */
.L_x_403:
[----:B------:R-:W-:Y:S05]  /*13170*/  BSYNC B0 ;  /* 0x0000000000007941 */ /* 0x000fea0003800000 */
.L_x_402:
[----:B------:R-:W-:Y:S05]  /*13180*/  BRA `(.L_x_404) ;  /* 0xffffffdc00ec7947 */ /* 0x000fea000383ffff */
.L_x_335:
[----:B------:R-:W-:Y:S01]  /*13190*/  BSSY B1, `(.L_x_405) ;  /* 0x0000006000017945 */ /* 0x000fe20003800000 */
[----:B------:R-:W-:-:S07]  /*131a0*/  IMAD.MOV.U32 R15, RZ, RZ, -0x1 ;  /* 0xffffffffff0f7424 */ /* 0x000fce00078e00ff */
[----:B01----:R-:W-:Y:S05]  /*131b0*/  WARPSYNC.COLLECTIVE R15, `(.L_x_406) ;  /* 0x000000000f0c7348 */ /* 0x003fea0003c00000 */
[----:B------:R-:W-:Y:S02]  /*131c0*/  ELECT P6, UR62, PT ;  /* 0x00000000003e782f */ /* 0x000fe400038c0000 */
[----:B------:R-:W-:Y:S01]  /*131d0*/  MOV R14, UR62 ;  /* 0x0000003e000e7c02 */ /* 0x000fe20008000f00 */
[----:B01----:R-:W-:Y:S10]  /*131e0*/  ENDCOLLECTIVE ;  /* 0x000000000000791b */ /* 0x003ff40003800000 */
.L_x_406:
[----:B------:R-:W-:Y:S05]  /*131f0*/  BSYNC B1 ;  /* 0x0000000000017941 */ /* 0x000fea0003800000 */
.L_x_405:
[----:B------:R-:W-:Y:S05]  /*13200*/  BRA `(.L_x_407) ;  /* 0xffffffdc00e47947 */ /* 0x000fea000383ffff */
.L_x_337:
[----:B0-----:R0:W1:Y:S02]  /*13210*/  SYNCS.PHASECHK.TRANS64.TRYWAIT P0, [R6+URZ], R5 ;  /* 0x00000005060075a7 */ /* 0x001064000800017f */
[----:B-1----:R-:W-:Y:S05]  /*13220*/  @!P0 NANOSLEEP.SYNCS 0x989680 ;  /* 0x009896800000895d */ /* 0x002fea0003900000 */
[----:B------:R-:W1:Y:S02]  /*13230*/  @!P0 SYNCS.PHASECHK.TRANS64 P0, [R6+URZ], R5 ;  /* 0x00000005060085a7 */ /* 0x000e64000800007f */
[----:B-1----:R-:W-:Y:S05]  /*13240*/  @!P0 BRA `(.L_x_337) ;  /* 0xfffffffc00f08947 */ /* 0x002fea000383ffff */
[----:B------:R-:W-:Y:S05]  /*13250*/  BRA `(.L_x_408) ;  /* 0xffffffe0001c7947 */ /* 0x000fea000383ffff */
.L_x_338:
[----:B-1----:R1:W2:Y:S02]  /*13260*/  SYNCS.PHASECHK.TRANS64.TRYWAIT P0, [R7+URZ], R2 ;  /* 0x00000002070075a7 */ /* 0x0022a4000800017f */
[----:B--2---:R-:W-:Y:S05]  /*13270*/  @!P0 NANOSLEEP.SYNCS 0x989680 ;  /* 0x009896800000895d */ /* 0x004fea0003900000 */
[----:B------:R-:W2:Y:S02]  /*13280*/  @!P0 SYNCS.PHASECHK.TRANS64 P0, [R7+URZ], R2 ;  /* 0x00000002070085a7 */ /* 0x000ea4000800007f */
[----:B--2---:R-:W-:Y:S05]  /*13290*/  @!P0 BRA `(.L_x_338) ;  /* 0xfffffffc00f08947 */ /* 0x004fea000383ffff */
[----:B------:R-:W-:Y:S05]  /*132a0*/  BRA `(.L_x_409) ;  /* 0xffffffe000107947 */ /* 0x000fea000383ffff */
.L_x_340:
[----:B--2---:R2:W3:Y:S02]  /*132b0*/  SYNCS.PHASECHK.TRANS64.TRYWAIT P0, [R4+URZ], R5 ;  /* 0x00000005040075a7 */ /* 0x0044e4000800017f */
[----:B---3--:R-:W-:Y:S05]  /*132c0*/  @!P0 NANOSLEEP.SYNCS 0x989680 ;  /* 0x009896800000895d */ /* 0x008fea0003900000 */
[----:B------:R-:W3:Y:S02]  /*132d0*/  @!P0 SYNCS.PHASECHK.TRANS64 P0, [R4+URZ], R5 ;  /* 0x00000005040085a7 */ /* 0x000ee4000800007f */
[----:B---3--:R-:W-:Y:S05]  /*132e0*/  @!P0 BRA `(.L_x_340) ;  /* 0xfffffffc00f08947 */ /* 0x008fea000383ffff */
[----:B------:R-:W-:Y:S05]  /*132f0*/  BRA `(.L_x_410) ;  /* 0xffffffe000147947 */ /* 0x000fea000383ffff */
.L_x_411:
        /* <DEDUP_REMOVED lines=16> */
.L_x_15159:


//--------------------- .text._ZN7cutlass13device_kernelIN5flash11enable_sm90INS1_16FlashAttnFwdSm90INS1_25CollectiveMainloopFwdSm90ILi2EN4cute5tupleIJNS5_1CILi1EEES8_S8_EEENS6_IJNS7_ILi128EEESA_NS7_ILi192EEEEEELi128ENS_6half_tEfNS_4arch4Sm90ELb0ELb0ELb1ELb1ELb0ELb1ELb0ELb1ELb1ELb1ELb1ELb0EEENS1_21CollectiveEpilogueFwdINS6_IJSA_SA_SA_EEES9_SD_SF_Li256ELb1ELb1ELb1ELb0EEENS1_36VarlenDynamicPersistentTileSchedulerILi128ELi128ELi256ELi128ELb1ELb1ELb1ELb0ELb1ELb1EEEEEEEEEvNT_6ParamsE --------------------------
	.section	.text._ZN7cutlass13device_kernelIN5flash11enable_sm90INS1_16FlashAttnFwdSm90INS1_25CollectiveMainloopFwdSm90ILi2EN4cute5tupleIJNS5_1CILi1EEES8_S8_EEENS6_IJNS7_ILi128EEESA_NS7_ILi192EEEEEELi128ENS_6half_tEfNS_4arch4Sm90ELb0ELb0ELb1ELb1ELb0ELb1ELb0ELb1ELb1ELb1ELb1ELb0EEENS1_21CollectiveEpilogueFwdINS6_IJSA_SA_SA_EEES9_SD_SF_Li256ELb1ELb1ELb1ELb0EEENS1_36VarlenDynamicPersistentTileSchedulerILi128ELi128ELi256ELi128ELb1ELb1ELb1ELb0ELb1ELb1EEEEEEEEEvNT_6ParamsE,"ax",@progbits
	.align	128
.text._ZN7cutlass13device_kernelIN5flash11enable_sm90INS1_16FlashAttnFwdSm90INS1_25CollectiveMainloopFwdSm90ILi2EN4cute5tupleIJNS5_1CILi1EEES8_S8_EEENS6_IJNS7_ILi128EEESA_NS7_ILi192EEEEEELi128ENS_6half_tEfNS_4arch4Sm90ELb0ELb0ELb1ELb1ELb0ELb1ELb0ELb1ELb1ELb1ELb1ELb0EEENS1_21CollectiveEpilogueFwdINS6_IJSA_SA_SA_EEES9_SD_SF_Li256ELb1ELb1ELb1ELb0EEENS1_36VarlenDynamicPersistentTileSchedulerILi128ELi128ELi256ELi128ELb1ELb1ELb1ELb0ELb1ELb1EEEEEEEEEvNT_6ParamsE:
        .type           _ZN7cutlass13device_kernelIN5flash11enable_sm90INS1_16FlashAttnFwdSm90INS1_25CollectiveMainloopFwdSm90ILi2EN4cute5tupleIJNS5_1CILi1EEES8_S8_EEENS6_IJNS7_ILi128EEESA_NS7_ILi192EEEEEELi128ENS_6half_tEfNS_4arch4Sm90ELb0ELb0ELb1ELb1ELb0ELb1ELb0ELb1ELb1ELb1ELb1ELb0EEENS1_21CollectiveEpilogueFwdINS6_IJSA_SA_SA_EEES9_SD_SF_Li256ELb1ELb1ELb1ELb0EEENS1_36VarlenDynamicPersistentTileSchedulerILi128ELi128ELi256ELi128ELb1ELb1ELb1ELb0ELb1ELb1EEEEEEEEEvNT_6ParamsE,@function
        .size           _ZN7cutlass13device_kernelIN5flash11enable_sm90INS1_16FlashAttnFwdSm90INS1_25CollectiveMainloopFwdSm90ILi2EN4cute5tupleIJNS5_1CILi1EEES8_S8_EEENS6_IJNS7_ILi128EEESA_NS7_ILi192EEEEEELi128ENS_6half_tEfNS_4arch4Sm90ELb0ELb0ELb1ELb1ELb0ELb1ELb0ELb1ELb1ELb1ELb1ELb0EEENS1_21CollectiveEpilogueFwdINS6_IJSA_SA_SA_EEES9_SD_SF_Li256ELb1ELb1ELb1ELb0EEENS1_36VarlenDynamicPersistentTileSchedulerILi128ELi128ELi256ELi128ELb1ELb1ELb1ELb0ELb1ELb1EEEEEEEEEvNT_6ParamsE,(.L_x_15160 - _ZN7cutlass13device_kernelIN5flash11enable_sm90INS1_16FlashAttnFwdSm90INS1_25CollectiveMainloopFwdSm90ILi2EN4cute5tupleIJNS5_1CILi1EEES8_S8_EEENS6_IJNS7_ILi128EEESA_NS7_ILi192EEEEEELi128ENS_6half_tEfNS_4arch4Sm90ELb0ELb0ELb1ELb1ELb0ELb1ELb0ELb1ELb1ELb1ELb1ELb0EEENS1_21CollectiveEpilogueFwdINS6_IJSA_SA_SA_EEES9_SD_SF_Li256ELb1ELb1ELb1ELb0EEENS1_36VarlenDynamicPersistentTileSchedulerILi128ELi128ELi256ELi128ELb1ELb1ELb1ELb0ELb1ELb1EEEEEEEEEvNT_6ParamsE)
        .other          _ZN7cutlass13device_kernelIN5flash11enable_sm90INS1_16FlashAttnFwdSm90INS1_25CollectiveMainloopFwdSm90ILi2EN4cute5tupleIJNS5_1CILi1EEES8_S8_EEENS6_IJNS7_ILi128EEESA_NS7_ILi192EEEEEELi128ENS_6half_tEfNS_4arch4Sm90ELb0ELb0ELb1ELb1ELb0ELb1ELb0ELb1ELb1ELb1ELb1ELb0EEENS1_21CollectiveEpilogueFwdINS6_IJSA_SA_SA_EEES9_SD_SF_Li256ELb1ELb1ELb1ELb0EEENS1_36VarlenDynamicPersistentTileSchedulerILi128ELi128ELi256ELi128ELb1ELb1ELb1ELb0ELb1ELb1EEEEEEEEEvNT_6ParamsE,@"STO_CUDA_ENTRY STV_DEFAULT"
_ZN7cutlass13device_kernelIN5flash11enable_sm90INS1_16FlashAttnFwdSm90INS1_25CollectiveMainloopFwdSm90ILi2EN4cute5tupleIJNS5_1CILi1EEES8_S8_EEENS6_IJNS7_ILi128EEESA_NS7_ILi192EEEEEELi128ENS_6half_tEfNS_4arch4Sm90ELb0ELb0ELb1ELb1ELb0ELb1ELb0ELb1ELb1ELb1ELb1ELb0EEENS1_21CollectiveEpilogueFwdINS6_IJSA_SA_SA_EEES9_SD_SF_Li256ELb1ELb1ELb1ELb0EEENS1_36VarlenDynamicPersistentTileSchedulerILi128ELi128ELi256ELi128ELb1ELb1ELb1ELb0ELb1ELb1EEEEEEEEEvNT_6ParamsE:
[----:B------:R-:W0:Y:S02]  /*0000*/  LDC R1, c[0x0][0x28] ;  /* 0x00000a00ff017b82 */ /* 0x000e240000000800 */
[----:B0-----:R-:W-:Y:S01]  /*0010*/  VIADD R1, R1, 0xffffff58 ;  /* 0xffffff5801017836 */ /* 0x001fe20000000000 */
[----:B------:R-:W0:Y:S01]  /*0020*/  S2R R6, SR_TID.X ;  /* 0x0000000000067919 */ /* 0x000e220000002100 */
[----:B------:R-:W-:Y:S01]  /*0030*/  ELECT P0, URZ, PT ;  /* 0x00000000003f782f */ /* 0x000fe20003800000 */
[----:B------:R-:W-:Y:S01]  /*0040*/  BSSY B0, `(.L_x_412) ;  /* 0x0000014000007945 */ /* 0x000fe20003800000 */
[----:B0-----:R-:W-:-:S05]  /*0050*/  SHF.R.U32.HI R0, RZ, 0x5, R6 ;  /* 0x00000005ff007819 */ /* 0x001fca0000011606 */
[----:B------:R-:W0:Y:S02]  /*0060*/  SHFL.IDX PT, R2, R0, RZ, 0x1f ;  /* 0x00001fff00027589 */ /* 0x000e2400000e0000 */
[----:B0-----:R-:W-:Y:S02]  /*0070*/  ISETP.EQ.AND P0, PT, R2, RZ, P0 ;  /* 0x000000ff0200720c */ /* 0x001fe40000702270 */
[----:B------:R-:W-:-:S11]  /*0080*/  SHF.R.U32.HI R2, RZ, 0x7, R6 ;  /* 0x00000007ff027819 */ /* 0x000fd60000011606 */
[----:B------:R-:W-:Y:S05]  /*0090*/  @!P0 BRA `(.L_x_413) ;  /* 0x0000000000388947 */ /* 0x000fea0003800000 */
[----:B------:R-:W-:Y:S02]  /*00a0*/  ULDC.64 UR4, c[0x0][0x198] ;  /* 0x0000660000047ab9 */ /* 0x000fe40000000a00 */
[----:B------:R-:W-:Y:S02]  /*00b0*/  UIADD3 UR6, UP0, UR4, 0x370, URZ ;  /* 0x0000037004067890 */ /* 0x000fe4000ff1e03f */
[----:B------:R-:W-:Y:S02]  /*00c0*/  UIADD3 UR8, UP1, UR4, 0x470, URZ ;  /* 0x0000047004087890 */ /* 0x000fe4000ff3e03f */
[----:B------:R-:W-:Y:S02]  /*00d0*/  UIADD3 UR10, UP2, UR4, 0x570, URZ ;  /* 0x00000570040a7890 */ /* 0x000fe4000ff5e03f */
[----:B------:R-:W-:Y:S02]  /*00e0*/  UIADD3 UR4, UP3, UR4, 0x670, URZ ;  /* 0x0000067004047890 */ /* 0x000fe4000ff7e03f */
[----:B------:R-:W-:-:S02]  /*00f0*/  UIADD3.X UR7, URZ, UR5, URZ, UP0, !UPT ;  /* 0x000000053f077290 */ /* 0x000fc400087fe43f */
[----:B------:R-:W-:Y:S02]  /*0100*/  UIADD3.X UR9, URZ, UR5, URZ, UP1, !UPT ;  /* 0x000000053f097290 */ /* 0x000fe40008ffe43f */
[----:B------:R-:W-:Y:S02]  /*0110*/  UIADD3.X UR11, URZ, UR5, URZ, UP2, !UPT ;  /* 0x000000053f0b7290 */ /* 0x000fe400097fe43f */
[----:B------:R-:W-:-:S03]  /*0120*/  UIADD3.X UR5, URZ, UR5, URZ, UP3, !UPT ;  /* 0x000000053f057290 */ /* 0x000fc60009ffe43f */
[----:B------:R0:W-:Y:S02]  /*0130*/  UTMACCTL.PF [UR6] ;  /* 0x00000000060079b9 */ /* 0x0001e40008040000 */
[----:B------:R0:W-:Y:S02]  /*0140*/  UTMACCTL.PF [UR8] ;  /* 0x00000000080079b9 */ /* 0x0001e40008040000 */
[----:B------:R0:W-:Y:S02]  /*0150*/  UTMACCTL.PF [UR10] ;  /* 0x000000000a0079b9 */ /* 0x0001e40008040000 */
[----:B------:R0:W-:Y:S02]  /*0160*/  UTMACCTL.PF [UR4] ;  /* 0x00000000040079b9 */ /* 0x0001e40008040000 */
[----:B0-----:R-:W-:Y:S01]  /*0170*/  NOP ;  /* 0x0000000000007918 */ /* 0x001fe20000000000 */
.L_x_413:
[----:B------:R-:W-:Y:S05]  /*0180*/  BSYNC B0 ;  /* 0x0000000000007941 */ /* 0x000fea0003800000 */
.L_x_412:
[----:B------:R-:W-:Y:S01]  /*0190*/  VOTEU.ANY UP0, P0 ;  /* 0x00000000003f7886 */ /* 0x000fe20000000100 */
[----:B------:R-:W0:Y:S01]  /*01a0*/  SHFL.IDX PT, R2, R2, RZ, 0x1f ;  /* 0x00001fff02027589 */ /* 0x000e2200000e0000 */
[----:B------:R-:W-:Y:S01]  /*01b0*/  UMOV UR4, 0x80 ;  /* 0x0000008000047882 */ /* 0x000fe20000000000 */
[----:B------:R-:W-:Y:S01]  /*01c0*/  UMOV UR7, 0x100 ;  /* 0x0000010000077882 */ /* 0x000fe20000000000 */
[----:B------:R-:W-:Y:S01]  /*01d0*/  VOTEU.ANY UP1, P0 ;  /* 0x00000000003f7886 */ /* 0x000fe20000020100 */
[----:B------:R-:W1:Y:S01]  /*01e0*/  @UP0 S2UR UR8, SR_CgaCtaId ;  /* 0x00000000000809c3 */ /* 0x000e620000008800 */
[----:B------:R-:W2:Y:S01]  /*01f0*/  SHFL.IDX PT, R3, R0, RZ, 0x1f ;  /* 0x00001fff00037589 */ /* 0x000ea200000e0000 */
[----:B------:R-:W-:Y:S01]  /*0200*/  @UP0 UMOV UR6, 0x400 ;  /* 0x0000040000060882 */ /* 0x000fe20000000000 */
[----:B------:R-:W-:-:S04]  /*0210*/  @UP0 UIADD3 UR4, -UR4, 0x100000, URZ ;  /* 0x0010000004040890 */ /* 0x000fc8000fffe13f */
[----:B------:R-:W-:Y:S02]  /*0220*/  @UP0 USHF.L.U32 UR5, UR4, 0xb, URZ ;  /* 0x0000000b04050899 */ /* 0x000fe4000800063f */
[----:B------:R-:W-:Y:S01]  /*0230*/  @UP0 USHF.L.U32 UR4, UR4, 0x1, URZ ;  /* 0x0000000104040899 */ /* 0x000fe2000800063f */
[----:B------:R-:W-:Y:S01]  /*0240*/  VOTEU.ANY UP2, P0 ;  /* 0x00000000003f7886 */ /* 0x000fe20000040100 */
[----:B0-----:R-:W-:Y:S01]  /*0250*/  R2UR UR9, R2 ;  /* 0x00000000020972ca */ /* 0x001fe200000e0000 */
[----:B-1----:R-:W-:Y:S01]  /*0260*/  @UP0 ULEA UR8, UR8, UR6, 0x18 ;  /* 0x0000000608080291 */ /* 0x002fe2000f8ec03f */
[----:B--2---:R-:W-:Y:S01]  /*0270*/  ISETP.NE.AND P1, PT, R3, RZ, PT ;  /* 0x000000ff0300720c */ /* 0x004fe20003f25270 */
[----:B------:R-:W-:-:S04]  /*0280*/  @UP0 UIADD3 UR6, -UR7, 0x100000, URZ ;  /* 0x0010000007060890 */ /* 0x000fc8000fffe13f */
[----:B------:R-:W-:Y:S02]  /*0290*/  @UP0 USHF.L.U32 UR7, UR6, 0xb, URZ ;  /* 0x0000000b06070899 */ /* 0x000fe4000800063f */
[----:B------:R-:W-:-:S04]  /*02a0*/  @UP0 USHF.L.U32 UR6, UR6, 0x1, URZ ;  /* 0x0000000106060899 */ /* 0x000fc8000800063f */
[----:B------:R-:W-:Y:S01]  /*02b0*/  UISETP.NE.AND UP0, UPT, UR9, URZ, UPT ;  /* 0x0000003f0900728c */ /* 0x000fe2000bf05270 */
[----:B------:R-:W0:Y:S02]  /*02c0*/  FENCE.VIEW.ASYNC.S ;  /* 0x00000000000073c6 */ /* 0x000e240000000000 */
[----:B0-----:R0:W1:Y:S05]  /*02d0*/  @UP1 SYNCS.EXCH.64 URZ, [UR8+0x34800], UR4 ;  /* 0x03480004083f15b2 */ /* 0x00106a0008000100 */
[----:B------:R0:W2:Y:S01]  /*02e0*/  @UP2 SYNCS.EXCH.64 URZ, [UR8+0x34820], UR6 ;  /* 0x03482006083f25b2 */ /* 0x0000a20008000100 */
[----:B------:R-:W-:Y:S05]  /*02f0*/  @P1 BRA `(.L_x_414) ;  /* 0x0000000000481947 */ /* 0x000fea0003800000 */
[----:B0-----:R-:W0:Y:S01]  /*0300*/  S2UR UR5, SR_CgaCtaId ;  /* 0x00000000000579c3 */ /* 0x001e220000008800 */
[----:B------:R-:W-:Y:S01]  /*0310*/  UMOV UR4, 0x400 ;  /* 0x0000040000047882 */ /* 0x000fe20000000000 */
[----:B------:R-:W-:Y:S01]  /*0320*/  UMOV UR6, 0x1 ;  /* 0x0000000100067882 */ /* 0x000fe20000000000 */
[----:B------:R-:W-:Y:S01]  /*0330*/  UMOV UR7, 0x2 ;  /* 0x0000000200077882 */ /* 0x000fe20000000000 */
[----:B------:R-:W-:Y:S01]  /*0340*/  ELECT P0, URZ, PT ;  /* 0x00000000003f782f */ /* 0x000fe20003800000 */
[----:B0-----:R-:W-:Y:S02]  /*0350*/  ULEA UR8, UR5, UR4, 0x18 ;  /* 0x0000000405087291 */ /* 0x001fe4000f8ec03f */
[----:B------:R-:W-:-:S04]  /*0360*/  UIADD3 UR4, -UR6, 0x100000, URZ ;  /* 0x0010000006047890 */ /* 0x000fc8000fffe13f */
[----:B------:R-:W-:Y:S02]  /*0370*/  USHF.L.U32 UR5, UR4, 0xb, URZ ;  /* 0x0000000b04057899 */ /* 0x000fe4000800063f */
[----:B------:R-:W-:Y:S02]  /*0380*/  USHF.L.U32 UR4, UR4, 0x1, URZ ;  /* 0x0000000104047899 */ /* 0x000fe4000800063f */
[----:B------:R-:W-:-:S04]  /*0390*/  UIADD3 UR6, -UR7, 0x100000, URZ ;  /* 0x0010000007067890 */ /* 0x000fc8000fffe13f */
[----:B------:R-:W-:Y:S02]  /*03a0*/  USHF.L.U32 UR7, UR6, 0xb, URZ ;  /* 0x0000000b06077899 */ /* 0x000fe4000800063f */
[----:B------:R-:W-:Y:S01]  /*03b0*/  USHF.L.U32 UR6, UR6, 0x1, URZ ;  /* 0x0000000106067899 */ /* 0x000fe2000800063f */
[----:B------:R-:W0:Y:S03]  /*03c0*/  FENCE.VIEW.ASYNC.S ;  /* 0x00000000000073c6 */ /* 0x000e260000000000 */
[----:B0-----:R3:W4:Y:S08]  /*03d0*/  SYNCS.EXCH.64 URZ, [UR8+0x34830], UR4 ;  /* 0x03483004083f75b2 */ /* 0x0017300008000100 */
[----:B------:R3:W0:Y:S01]  /*03e0*/  SYNCS.EXCH.64 URZ, [UR8+0x34840], UR6 ;  /* 0x03484006083f75b2 */ /* 0x0006220008000100 */
[----:B------:R3:W0:Y:S01]  /*03f0*/  SYNCS.EXCH.64 URZ, [UR8+0x34838], UR4 ;  /* 0x03483804083f75b2 */ /* 0x0006220008000100 */
[----:B------:R3:W0:Y:S02]  /*0400*/  SYNCS.EXCH.64 URZ, [UR8+0x34848], UR6 ;  /* 0x03484806083f75b2 */ /* 0x0006240008000100 */
[----:B---3--:R-:W-:Y:S01]  /*0410*/  NOP ;  /* 0x0000000000007918 */ /* 0x008fe20000000000 */
.L_x_414:
[----:B------:R-:W3:Y:S01]  /*0420*/  SHFL.IDX PT, R2, R0, RZ, 0x1f ;  /* 0x00001fff00027589 */ /* 0x000ee200000e0000 */
[----:B------:R-:W-:Y:S01]  /*0430*/  NOP ;  /* 0x0000000000007918 */ /* 0x000fe20000000000 */
[----:B---3--:R-:W-:-:S13]  /*0440*/  ISETP.NE.AND P0, PT, R2, RZ, PT ;  /* 0x000000ff0200720c */ /* 0x008fda0003f05270 */
        /* <DEDUP_REMOVED lines=14> */
[----:B0-----:R3:W0:Y:S08]  /*0530*/  SYNCS.EXCH.64 URZ, [UR8+0x34850], UR4 ;  /* 0x03485004083f75b2 */ /* 0x0016300008000100 */
[----:B------:R3:W0:Y:S01]  /*0540*/  SYNCS.EXCH.64 URZ, [UR8+0x34860], UR6 ;  /* 0x03486006083f75b2 */ /* 0x0006220008000100 */
[----:B------:R3:W0:Y:S01]  /*0550*/  SYNCS.EXCH.64 URZ, [UR8+0x34858], UR4 ;  /* 0x03485804083f75b2 */ /* 0x0006220008000100 */
[----:B------:R3:W0:Y:S02]  /*0560*/  SYNCS.EXCH.64 URZ, [UR8+0x34868], UR6 ;  /* 0x03486806083f75b2 */ /* 0x0006240008000100 */
[----:B---3--:R-:W-:Y:S01]  /*0570*/  NOP ;  /* 0x0000000000007918 */ /* 0x008fe20000000000 */
.L_x_415:
[----:B------:R-:W3:Y:S01]  /*0580*/  SHFL.IDX PT, R2, R0, RZ, 0x1f ;  /* 0x00001fff00027589 */ /* 0x000ee200000e0000 */
[----:B------:R-:W-:Y:S01]  /*0590*/  NOP ;  /* 0x0000000000007918 */ /* 0x000fe20000000000 */
[----:B---3--:R-:W-:-:S13]  /*05a0*/  ISETP.NE.AND P0, PT, R2, RZ, PT ;  /* 0x000000ff0200720c */ /* 0x008fda0003f05270 */
[----:B------:R-:W-:Y:S05]  /*05b0*/  @P0 BRA `(.L_x_416) ;  /* 0x0000000000380947 */ /* 0x000fea0003800000 */
[----:B0-----:R-:W0:Y:S01]  /*05c0*/  S2UR UR5, SR_CgaCtaId ;  /* 0x00000000000579c3 */ /* 0x001e220000008800 */
[----:B------:R-:W-:Y:S01]  /*05d0*/  UMOV UR4, 0x400 ;  /* 0x0000040000047882 */ /* 0x000fe20000000000 */
[----:B------:R-:W-:Y:S01]  /*05e0*/  UMOV UR7, 0x1 ;  /* 0x0000000100077882 */ /* 0x000fe20000000000 */
[----:B------:R-:W-:Y:S01]  /*05f0*/  ELECT P0, URZ, PT ;  /* 0x00000000003f782f */ /* 0x000fe20003800000 */
[----:B0-----:R-:W-:Y:S02]  /*0600*/  ULEA UR6, UR5, UR4, 0x18 ;  /* 0x0000000405067291 */ /* 0x001fe4000f8ec03f */
[----:B------:R-:W-:-:S04]  /*0610*/  UIADD3 UR4, -UR7, 0x100000, URZ ;  /* 0x0010000007047890 */ /* 0x000fc8000fffe13f */
[----:B------:R-:W-:Y:S02]  /*0620*/  USHF.L.U32 UR5, UR4, 0xb, URZ ;  /* 0x0000000b04057899 */ /* 0x000fe4000800063f */
[----:B------:R-:W-:Y:S01]  /*0630*/  USHF.L.U32 UR4, UR4, 0x1, URZ ;  /* 0x0000000104047899 */ /* 0x000fe2000800063f */
[----:B------:R-:W0:Y:S11]  /*0640*/  FENCE.VIEW.ASYNC.S ;  /* 0x00000000000073c6 */ /* 0x000e360000000000 */
[----:B0-----:R3:W0:Y:S01]  /*0650*/  SYNCS.EXCH.64 URZ, [UR6+0x34870], UR4 ;  /* 0x03487004063f75b2 */ /* 0x0016220008000100 */
[----:B------:R3:W0:Y:S01]  /*0660*/  SYNCS.EXCH.64 URZ, [UR6+0x34880], UR4 ;  /* 0x03488004063f75b2 */ /* 0x0006220008000100 */
[----:B------:R3:W0:Y:S01]  /*0670*/  SYNCS.EXCH.64 URZ, [UR6+0x34878], UR4 ;  /* 0x03487804063f75b2 */ /* 0x0006220008000100 */
[----:B------:R3:W0:Y:S02]  /*0680*/  SYNCS.EXCH.64 URZ, [UR6+0x34888], UR4 ;  /* 0x03488804063f75b2 */ /* 0x0006240008000100 */
[----:B---3--:R-:W-:Y:S01]  /*0690*/  NOP ;  /* 0x0000000000007918 */ /* 0x008fe20000000000 */
.L_x_416:
        /* <DEDUP_REMOVED lines=22> */
.L_x_417:
        /* <DEDUP_REMOVED lines=22> */
.L_x_418:
[----:B0-----:R-:W-:Y:S01]  /*0960*/  UMOV UR4, 0x1 ;  /* 0x0000000100047882 */ /* 0x001fe20000000000 */
[----:B------:R-:W-:Y:S01]  /*0970*/  PLOP3.LUT P0, PT, PT, PT, UP0, 0x80, 0x0 ;  /* 0x000000000000781c */ /* 0x000fe20003f0f008 */
[----:B------:R-:W-:Y:S01]  /*0980*/  USEL UR4, UR4, 0x2, !UP0 ;  /* 0x0000000204047887 */ /* 0x000fe2000c000000 */
[----:B------:R-:W-:Y:S01]  /*0990*/  NOP ;  /* 0x0000000000007918 */ /* 0x000fe20000000000 */
[----:B------:R-:W-:Y:S01]  /*09a0*/  ULDC.64 UR58, c[0x0][0x208] ;  /* 0x00008200003a7ab9 */ /* 0x000fe20000000a00 */
[----:B------:R-:W-:Y:S03]  /*09b0*/  BSSY B9, `(.L_x_419) ;  /* 0x00021da000097945 */ /* 0x000fe60003800000 */
[----:B------:R-:W-:-:S05]  /*09c0*/  IMAD.U32 R2, RZ, RZ, UR4 ;  /* 0x00000004ff027e24 */ /* 0x000fca000f8e00ff */
[----:B------:R0:W-:Y:S01]  /*09d0*/  STL [R1+0x8c], R2 ;  /* 0x00008c0201007387 */ /* 0x0001e20000100800 */
[----:B-12-4-:R-:W-:Y:S06]  /*09e0*/  BAR.SYNC.DEFER_BLOCKING 0x0 ;  /* 0x0000000000007b1d */ /* 0x016fec0000010000 */
[----:B------:R-:W-:Y:S05]  /*09f0*/  @!P0 BRA `(.L_x_420) ;  /* 0x0000019c00148947 */ /* 0x000fea0003800000 */
.L_x_421:
        /* <DEDUP_REMOVED lines=8> */
[----:B-1----:R-:W-:-:S06]  /*0a80*/  ULEA UR4, UR5, UR4, 0x18 ;  /* 0x0000000405047291 */ /* 0x002fcc000f8ec03f */
[----:B0-----:R-:W-:Y:S01]  /*0a90*/  IMAD.U32 R2, RZ, RZ, UR4 ;  /* 0x00000004ff027e24 */ /* 0x001fe2000f8e00ff */
[----:B------:R-:W-:-:S04]  /*0aa0*/  ULDC UR4, c[0x0][0xc3c] ;  /* 0x00030f0000047ab9 */ /* 0x000fc80000000800 */
[----:B------:R-:W0:Y:S01]  /*0ab0*/  LDS.128 R144, [R2+0x348d0] ;  /* 0x0348d00002907984 */ /* 0x000e220000000c00 */
[----:B------:R-:W-:Y:S06]  /*0ac0*/  BAR.ARV 0x4, 0x180 ;  /* 0x0106000000007b1d */ /* 0x000fec0000002000 */
[----:B0-----:R-:W-:-:S13]  /*0ad0*/  ISETP.GE.AND P0, PT, R147, UR4, PT ;  /* 0x0000000493007c0c */ /* 0x001fda000bf06270 */
[----:B------:R-:W-:Y:S05]  /*0ae0*/  @P0 BRA `(.L_x_422) ;  /* 0x0000021c00180947 */ /* 0x000fea0003800000 */
[----:B------:R-:W2:Y:S01]  /*0af0*/  LDL R0, [R1+0x8c] ;  /* 0x00008c0001007983 */ /* 0x000ea20000100800 */
[----:B------:R-:W-:Y:S01]  /*0b00*/  IADD3 R18, R6, -0x80, RZ ;  /* 0xffffff8006127810 */ /* 0x000fe20007ffe0ff */
[----:B------:R-:W-:Y:S01]  /*0b10*/  IMAD.MOV.U32 R16, RZ, RZ, RZ ;  /* 0x000000ffff107224 */ /* 0x000fe200078e00ff */
[----:B------:R-:W-:Y:S01]  /*0b20*/  R2UR UR4, R2 ;  /* 0x00000000020472ca */ /* 0x000fe200000e0000 */
[----:B------:R-:W-:Y:S01]  /*0b30*/  IMAD.MOV.U32 R184, RZ, RZ, RZ ;  /* 0x000000ffffb87224 */ /* 0x000fe200078e00ff */
[----:B------:R-:W-:Y:S01]  /*0b40*/  MOV R206, RZ ;  /* 0x000000ff00ce7202 */ /* 0x000fe20000000f00 */
[----:B------:R-:W-:Y:S01]  /*0b50*/  IMAD.MOV.U32 R194, RZ, RZ, RZ ;  /* 0x000000ffffc27224 */ /* 0x000fe200078e00ff */
[----:B------:R-:W-:-:S09]  /*0b60*/  MOV R196, RZ ;  /* 0x000000ff00c47202 */ /* 0x000fd20000000f00 */
[----:B------:R-:W-:Y:S01]  /*0b70*/  UIADD3 UR4, UR4, 0x10400, URZ ;  /* 0x0001040004047890 */ /* 0x000fe2000fffe03f */
[----:B--2---:R-:W-:Y:S02]  /*0b80*/  R2UR UR5, R0 ;  /* 0x00000000000572ca */ /* 0x004fe400000e0000 */
[----:B------:R-:W-:-:S04]  /*0b90*/  SHF.R.S32.HI R0, RZ, 0x1f, R18 ;  /* 0x0000001fff007819 */ /* 0x000fc80000011412 */
[CC--:B------:R-:W-:Y:S02]  /*0ba0*/  LEA.HI R4, R0.reuse, R18.reuse, RZ, 0x4 ;  /* 0x0000001200047211 */ /* 0x0c0fe400078f20ff */
[CC--:B------:R-:W-:Y:S02]  /*0bb0*/  LEA.HI R3, R0.reuse, R18.reuse, RZ, 0x7 ;  /* 0x0000001200037211 */ /* 0x0c0fe400078f38ff */
[----:B------:R-:W-:Y:S02]  /*0bc0*/  SHF.R.S32.HI R7, RZ, 0x4, R4 ;  /* 0x00000004ff077819 */ /* 0x000fe40000011404 */
[----:B------:R-:W-:Y:S01]  /*0bd0*/  LEA.HI R6, R0, R18, RZ, 0x2 ;  /* 0x0000001200067211 */ /* 0x000fe200078f10ff */
[----:B------:R-:W-:Y:S01]  /*0be0*/  ULOP3.LUT UR57, UR5, 0x1, URZ, 0xfc, !UPT ;  /* 0x0000000105397892 */ /* 0x000fe2000f8efc3f */
[C---:B------:R-:W-:Y:S02]  /*0bf0*/  LOP3.LUT R5, R4.reuse, 0x3fffff0, RZ, 0xc0, !PT ;  /* 0x03fffff004057812 */ /* 0x040fe400078ec0ff */
[----:B------:R-:W-:-:S02]  /*0c00*/  LEA.HI R4, R4, R7, RZ, 0x1 ;  /* 0x0000000704047211 */ /* 0x000fc400078f08ff */
[----:B------:R-:W-:Y:S02]  /*0c10*/  LOP3.LUT R232, R3, 0xffffff80, RZ, 0xc0, !PT ;  /* 0xffffff8003e87812 */ /* 0x000fe400078ec0ff */
[----:B------:R-:W-:Y:S02]  /*0c20*/  LOP3.LUT R228, R6, 0xfffffffc, RZ, 0xc0, !PT ;  /* 0xfffffffc06e47812 */ /* 0x000fe400078ec0ff */
[----:B------:R-:W-:Y:S01]  /*0c30*/  LEA.HI R192, R0, R18, RZ, 0x5 ;  /* 0x0000001200c07211 */ /* 0x000fe200078f28ff */
[----:B------:R-:W-:Y:S01]  /*0c40*/  IMAD.IADD R232, R18, 0x1, -R232 ;  /* 0x0000000112e87824 */ /* 0x000fe200078e0ae8 */
[----:B------:R-:W-:Y:S01]  /*0c50*/  LOP3.LUT R4, R4, 0x1ffffffe, RZ, 0xc0, !PT ;  /* 0x1ffffffe04047812 */ /* 0x000fe200078ec0ff */
[C---:B------:R-:W-:Y:S01]  /*0c60*/  IMAD.IADD R228, R18.reuse, 0x1, -R228 ;  /* 0x0000000112e47824 */ /* 0x040fe200078e0ae4 */
[----:B------:R-:W-:Y:S02]  /*0c70*/  SHF.R.S32.HI R192, RZ, 0x5, R192 ;  /* 0x00000005ffc07819 */ /* 0x000fe400000114c0 */
[----:B------:R-:W-:Y:S01]  /*0c80*/  IADD3 R5, R18, -R5, RZ ;  /* 0x8000000512057210 */ /* 0x000fe20007ffe0ff */
[----:B------:R-:W-:Y:S01]  /*0c90*/  IMAD.IADD R4, R7, 0x1, -R4 ;  /* 0x0000000107047824 */ /* 0x000fe200078e0a04 */
[----:B------:R-:W-:Y:S01]  /*0ca0*/  SHF.R.S32.HI R7, RZ, 0x1f, R232 ;  /* 0x0000001fff077819 */ /* 0x000fe200000114e8 */
[----:B------:R-:W-:Y:S01]  /*0cb0*/  IMAD.SHL.U32 R22, R228, 0x4, RZ ;  /* 0x00000004e4167824 */ /* 0x000fe200078e00ff */
[--C-:B------:R-:W-:Y:S01]  /*0cc0*/  SHF.R.S32.HI R17, RZ, 0x2, R6.reuse ;  /* 0x00000002ff117819 */ /* 0x100fe20000011406 */
[----:B------:R-:W-:Y:S01]  /*0cd0*/  IMAD R9, R192, 0x10, R5 ;  /* 0x00000010c0097824 */ /* 0x000fe200078e0205 */
[----:B------:R-:W-:Y:S01]  /*0ce0*/  LEA.HI R5, R7, R232, RZ, 0x2 ;  /* 0x000000e807057211 */ /* 0x000fe200078f10ff */
[C---:B------:R-:W-:Y:S01]  /*0cf0*/  VIADD R186, R22.reuse, 0x20 ;  /* 0x0000002016ba7836 */ /* 0x040fe20000000000 */
[----:B------:R-:W-:Y:S01]  /*0d00*/  SHF.R.S32.HI R6, RZ, 0x1f, R6 ;  /* 0x0000001fff067819 */ /* 0x000fe20000011406 */
[----:B------:R-:W-:Y:S01]  /*0d10*/  IMAD R14, R9, 0x8, R4 ;  /* 0x00000008090e7824 */ /* 0x000fe200078e0204 */
[--C-:B------:R-:W-:Y:S01]  /*0d20*/  SHF.R.S32.HI R4, RZ, 0x2, R5.reuse ;  /* 0x00000002ff047819 */ /* 0x100fe20000011405 */
[----:B------:R-:W-:Y:S01]  /*0d30*/  VIADD R207, R17, 0x40 ;  /* 0x0000004011cf7836 */ /* 0x000fe20000000000 */
[----:B------:R-:W-:Y:S01]  /*0d40*/  SHF.R.S32.HI R9, RZ, 0x1f, R5 ;  /* 0x0000001fff097819 */ /* 0x000fe20000011405 */
[C---:B------:R-:W-:Y:S01]  /*0d50*/  VIADD R188, R22.reuse, 0x40 ;  /* 0x0000004016bc7836 */ /* 0x040fe20000000000 */
[C---:B------:R-:W-:Y:S01]  /*0d60*/  IADD3 R8, R22.reuse, R186, RZ ;  /* 0x000000ba16087210 */ /* 0x040fe20007ffe0ff */
[----:B------:R-:W-:Y:S01]  /*0d70*/  IMAD.SHL.U32 R185, R207, 0x40, RZ ;  /* 0x00000040cfb97824 */ /* 0x000fe200078e00ff */
[----:B------:R-:W-:Y:S01]  /*0d80*/  LEA.HI R9, R9, R4, RZ, 0x3 ;  /* 0x0000000409097211 */ /* 0x000fe200078f18ff */
[----:B------:R-:W-:Y:S01]  /*0d90*/  IMAD.IADD R10, R22, 0x1, R188 ;  /* 0x00000001160a7824 */ /* 0x000fe200078e02bc */
[----:B------:R-:W-:Y:S01]  /*0da0*/  LEA.HI R6, R6, R17, RZ, 0x3 ;  /* 0x0000001106067211 */ /* 0x000fe200078f18ff */
[C---:B------:R-:W-:Y:S01]  /*0db0*/  VIADD R189, R22.reuse, 0x30 ;  /* 0x0000003016bd7836 */ /* 0x040fe20000000000 */
[----:B------:R-:W-:Y:S01]  /*0dc0*/  SHF.R.S32.HI R15, RZ, 0x7, R3 ;  /* 0x00000007ff0f7819 */ /* 0x000fe20000011403 */
[----:B------:R-:W-:Y:S01]  /*0dd0*/  VIADD R190, R22, 0x50 ;  /* 0x0000005016be7836 */ /* 0x000fe20000000000 */
[----:B------:R-:W-:Y:S01]  /*0de0*/  SHF.R.S32.HI R11, RZ, 0x1f, R8 ;  /* 0x0000001fff0b7819 */ /* 0x000fe20000011408 */
[----:B------:R-:W-:Y:S01]  /*0df0*/  IMAD.SHL.U32 R25, R189, 0x2, RZ ;  /* 0x00000002bd197824 */ /* 0x000fe200078e00ff */
[----:B------:R-:W-:-:S02]  /*0e00*/  LOP3.LUT R9, R9, 0xfffffff8, RZ, 0xc0, !PT ;  /* 0xfffffff809097812 */ /* 0x000fc400078ec0ff */
[----:B------:R-:W-:Y:S02]  /*0e10*/  LEA.HI R7, R7, R232, RZ, 0x5 ;  /* 0x000000e807077211 */ /* 0x000fe400078f28ff */
[----:B------:R-:W-:Y:S02]  /*0e20*/  LOP3.LUT R6, R6, 0xfffffff8, RZ, 0xc0, !PT ;  /* 0xfffffff806067812 */ /* 0x000fe400078ec0ff */
[----:B------:R-:W-:Y:S02]  /*0e30*/  LEA.HI R3, R3, R15, RZ, 0x1 ;  /* 0x0000000f03037211 */ /* 0x000fe400078f08ff */
[CC--:B------:R-:W-:Y:S02]  /*0e40*/  LEA.HI R12, R11.reuse, R8.reuse, RZ, 0x3 ;  /* 0x000000080b0c7211 */ /* 0x0c0fe400078f18ff */
[----:B------:R-:W-:Y:S02]  /*0e50*/  LEA.HI R13, R11, R8, RZ, 0x6 ;  /* 0x000000080b0d7211 */ /* 0x000fe400078f30ff */
[----:B------:R-:W-:-:S02]  /*0e60*/  SHF.R.S32.HI R8, RZ, 0x1f, R207 ;  /* 0x0000001fff087819 */ /* 0x000fc400000114cf */
[----:B------:R-:W-:Y:S02]  /*0e70*/  IADD3 R4, R4, -R9, RZ ;  /* 0x8000000904047210 */ /* 0x000fe40007ffe0ff */
[----:B------:R-:W-:Y:S02]  /*0e80*/  SHF.R.S32.HI R7, RZ, 0x5, R7 ;  /* 0x00000005ff077819 */ /* 0x000fe40000011407 */
[----:B------:R-:W-:Y:S02]  /*0e90*/  IADD3 R231, R17, -R6, RZ ;  /* 0x8000000611e77210 */ /* 0x000fe40007ffe0ff */
[----:B------:R-:W-:Y:S01]  /*0ea0*/  LOP3.LUT R3, R3, 0x3fffffe, RZ, 0xc0, !PT ;  /* 0x03fffffe03037812 */ /* 0x000fe200078ec0ff */
[----:B------:R-:W-:Y:S01]  /*0eb0*/  IMAD R4, R7, 0x10, R4 ;  /* 0x0000001007047824 */ /* 0x000fe200078e0204 */
[----:B------:R-:W-:Y:S01]  /*0ec0*/  LEA.HI R0, R0, R18, RZ, 0x3 ;  /* 0x0000001200007211 */ /* 0x000fe200078f18ff */
[----:B------:R-:W-:Y:S01]  /*0ed0*/  IMAD.SHL.U32 R191, R231, 0x40, RZ ;  /* 0x00000040e7bf7824 */ /* 0x000fe200078e00ff */
[----:B------:R-:W-:-:S02]  /*0ee0*/  LEA.HI R8, R8, R207, RZ, 0x3 ;  /* 0x000000cf08087211 */ /* 0x000fc400078f18ff */
[----:B------:R-:W-:Y:S02]  /*0ef0*/  IADD3 R3, R15, -R3, RZ ;  /* 0x800000030f037210 */ /* 0x000fe40007ffe0ff */
[----:B------:R-:W-:Y:S01]  /*0f00*/  LOP3.LUT R185, R185, 0x1c0, RZ, 0xc0, !PT ;  /* 0x000001c0b9b97812 */ /* 0x000fe200078ec0ff */
[----:B------:R-:W-:Y:S01]  /*0f10*/  IMAD.SHL.U32 R8, R8, 0x40, RZ ;  /* 0x0000004008087824 */ /* 0x000fe200078e00ff */
[----:B------:R-:W-:Y:S01]  /*0f20*/  LOP3.LUT R201, R0, 0xfffffff8, RZ, 0xc0, !PT ;  /* 0xfffffff800c97812 */ /* 0x000fe200078ec0ff */
[----:B------:R-:W-:Y:S01]  /*0f30*/  IMAD R15, R3, 0x40, R4 ;  /* 0x00000040030f7824 */ /* 0x000fe200078e0204 */
[----:B------:R-:W-:Y:S02]  /*0f40*/  SHF.R.S32.HI R11, RZ, 0x1f, R10 ;  /* 0x0000001fff0b7819 */ /* 0x000fe4000001140a */
[----:B------:R-:W-:Y:S01]  /*0f50*/  LOP3.LUT R191, R191, 0x1c0, RZ, 0xc0, !PT ;  /* 0x000001c0bfbf7812 */ /* 0x000fe200078ec0ff */
[----:B------:R-:W-:Y:S01]  /*0f60*/  IMAD.IADD R201, R18, 0x1, -R201 ;  /* 0x0000000112c97824 */ /* 0x000fe200078e0ac9 */
[----:B------:R-:W-:Y:S01]  /*0f70*/  SHF.R.U32.HI R21, RZ, 0x3, R185 ;  /* 0x00000003ff157819 */ /* 0x000fe200000116b9 */
[----:B------:R-:W-:Y:S01]  /*0f80*/  IMAD.SHL.U32 R18, R228, 0x8, RZ ;  /* 0x00000008e4127824 */ /* 0x000fe200078e00ff */
[----:B------:R-:W-:Y:S01]  /*0f90*/  SHF.L.U32 R13, R13, 0x7, RZ ;  /* 0x000000070d0d7819 */ /* 0x000fe200000006ff */
[----:B------:R-:W-:Y:S01]  /*0fa0*/  IMAD.SHL.U32 R198, R201, 0x8, RZ ;  /* 0x00000008c9c67824 */ /* 0x000fe200078e00ff */
[----:B------:R-:W-:Y:S01]  /*0fb0*/  LOP3.LUT R3, R185, 0x38, R12, 0xf8, !PT ;  /* 0x00000038b9037812 */ /* 0x000fe200078ef80c */
[----:B------:R-:W-:Y:S01]  /*0fc0*/  STL [R1+0x7c], R15 ;  /* 0x00007c0f01007387 */ /* 0x000fe20000100800 */
[----:B------:R-:W-:-:S02]  /*0fd0*/  LEA.HI R230, R11, R10, RZ, 0x3 ;  /* 0x0000000a0be67211 */ /* 0x000fc400078f18ff */
[----:B------:R-:W-:Y:S02]  /*0fe0*/  LEA.HI R10, R11, R10, RZ, 0x6 ;  /* 0x0000000a0b0a7211 */ /* 0x000fe400078f30ff */
[----:B------:R-:W-:Y:S02]  /*0ff0*/  LOP3.LUT R195, R8, 0xfffffe00, RZ, 0xc0, !PT ;  /* 0xfffffe0008c37812 */ /* 0x000fe400078ec0ff */
[----:B------:R-:W-:Y:S01]  /*1000*/  SHF.R.U32.HI R193, RZ, 0x3, R191 ;  /* 0x00000003ffc17819 */ /* 0x000fe200000116bf */
[----:B------:R-:W-:Y:S01]  /*1010*/  IMAD.SHL.U32 R10, R10, 0x80, RZ ;  /* 0x000000800a0a7824 */ /* 0x000fe200078e00ff */
[----:B------:R-:W-:Y:S02]  /*1020*/  LOP3.LUT R4, R191, 0x38, R12, 0xf8, !PT ;  /* 0x00000038bf047812 */ /* 0x000fe400078ef80c */
[----:B------:R-:W-:Y:S02]  /*1030*/  LOP3.LUT R13, R13, 0xffffe000, RZ, 0xc0, !PT ;  /* 0xffffe0000d0d7812 */ /* 0x000fe400078ec0ff */
[----:B------:R-:W-:-:S02]  /*1040*/  LOP3.LUT R8, R3, R21, RZ, 0x3c, !PT ;  /* 0x0000001503087212 */ /* 0x000fc400078e3cff */
[----:B------:R-:W-:Y:S02]  /*1050*/  LOP3.LUT R7, R185, 0x38, R230, 0xf8, !PT ;  /* 0x00000038b9077812 */ /* 0x000fe400078ef8e6 */
[----:B------:R-:W-:Y:S02]  /*1060*/  LOP3.LUT R4, R4, R193, RZ, 0x3c, !PT ;  /* 0x000000c104047212 */ /* 0x000fe400078e3cff */
[----:B------:R-:W-:Y:S01]  /*1070*/  IADD3 R8, R8, R13, R195 ;  /* 0x0000000d08087210 */ /* 0x000fe20007ffe0c3 */
[----:B------:R-:W-:Y:S01]  /*1080*/  IMAD R13, R192, 0x200, R13 ;  /* 0x00000200c00d7824 */ /* 0x000fe200078e020d */
[----:B------:R-:W-:Y:S02]  /*1090*/  SHF.R.S32.HI R227, RZ, 0x3, R0 ;  /* 0x00000003ffe37819 */ /* 0x000fe40000011400 */
[----:B------:R-:W-:Y:S01]  /*10a0*/  MOV R0, UR4 ;  /* 0x0000000400007c02 */ /* 0x000fe20008000f00 */
[----:B------:R-:W-:Y:S01]  /*10b0*/  IMAD.IADD R4, R13, 0x1, R4 ;  /* 0x000000010d047824 */ /* 0x000fe200078e0204 */
[----:B------:R-:W-:-:S02]  /*10c0*/  IADD3 R200, R198, 0x40, RZ ;  /* 0x00000040c6c87810 */ /* 0x000fc40007ffe0ff */
[----:B------:R-:W-:Y:S01]  /*10d0*/  LOP3.LUT R5, R5, 0x7ffffffc, RZ, 0xc0, !PT ;  /* 0x7ffffffc05057812 */ /* 0x000fe200078ec0ff */
[----:B------:R0:W-:Y:S01]  /*10e0*/  STL [R1+0x88], R0 ;  /* 0x0000880001007387 */ /* 0x0001e20000100800 */
[----:B------:R-:W-:Y:S02]  /*10f0*/  LOP3.LUT R10, R10, 0xffffe000, RZ, 0xc0, !PT ;  /* 0xffffe0000a0a7812 */ /* 0x000fe400078ec0ff */
[----:B------:R-:W-:Y:S01]  /*1100*/  LOP3.LUT R7, R7, R21, RZ, 0x3c, !PT ;  /* 0x0000001507077212 */ /* 0x000fe200078e3cff */
[----:B------:R-:W-:Y:S01]  /*1110*/  IMAD.IADD R5, R232, 0x1, -R5 ;  /* 0x00000001e8057824 */ /* 0x000fe200078e0a05 */
[----:B------:R-:W-:Y:S01]  /*1120*/  IADD3 R187, R22, 0x10, RZ ;  /* 0x0000001016bb7810 */ /* 0x000fe20007ffe0ff */
[----:B------:R-:W-:Y:S01]  /*1130*/  STL [R1+0x14], R25 ;  /* 0x0000141901007387 */ /* 0x000fe20000100800 */
[----:B------:R-:W-:Y:S01]  /*1140*/  SHF.R.S32.HI R13, RZ, 0x1f, R200 ;  /* 0x0000001fff0d7819 */ /* 0x000fe200000114c8 */
[----:B------:R-:W-:Y:S01]  /*1150*/  IMAD.SHL.U32 R13, R188, 0x2, RZ ;  /* 0x00000002bc0d7824 */ /* 0x000fe200078e00ff */
[----:B------:R-:W-:Y:S01]  /*1160*/  LEA R3, R192, R10, 0x9 ;  /* 0x0000000ac0037211 */ /* 0x000fe200078e48ff */
[----:B------:R-:W-:Y:S01]  /*1170*/  IMAD.SHL.U32 R234, R187, 0x2, RZ ;  /* 0x00000002bbea7824 */ /* 0x000fe200078e00ff */
[----:B0-----:R-:W-:-:S02]  /*1180*/  SHF.R.S32.HI R0, RZ, 0x1f, R198 ;  /* 0x0000001fff007819 */ /* 0x001fc400000114c6 */
[----:B------:R-:W-:Y:S01]  /*1190*/  IADD3 R7, R7, R10, R195 ;  /* 0x0000000a07077210 */ /* 0x000fe20007ffe0c3 */
[----:B------:R0:W-:Y:S01]  /*11a0*/  STL [R1+0x4c], R13 ;  /* 0x00004c0d01007387 */ /* 0x0001e20000100800 */
[----:B------:R-:W-:Y:S02]  /*11b0*/  LOP3.LUT R0, R185, 0x38, R18, 0xf8, !PT ;  /* 0x00000038b9007812 */ /* 0x000fe400078ef812 */
[----:B------:R-:W-:Y:S02]  /*11c0*/  LOP3.LUT R6, R191, 0x38, R230, 0xf8, !PT ;  /* 0x00000038bf067812 */ /* 0x000fe400078ef8e6 */
[----:B------:R-:W-:Y:S02]  /*11d0*/  SHF.R.S32.HI R10, RZ, 0x1f, R187 ;  /* 0x0000001fff0a7819 */ /* 0x000fe400000114bb */
[----:B------:R-:W-:Y:S02]  /*11e0*/  SHF.R.S32.HI R9, RZ, 0x1f, R188 ;  /* 0x0000001fff097819 */ /* 0x000fe400000114bc */
[----:B------:R-:W-:Y:S01]  /*11f0*/  SHF.R.S32.HI R11, RZ, 0x1f, R190 ;  /* 0x0000001fff0b7819 */ /* 0x000fe200000114be */
[----:B0-----:R-:W-:Y:S01]  /*1200*/  IMAD.SHL.U32 R13, R14, 0x8, RZ ;  /* 0x000000080e0d7824 */ /* 0x001fe200078e00ff */
[----:B------:R-:W-:-:S02]  /*1210*/  SHF.L.U32 R24, R190, 0x1, RZ ;  /* 0x00000001be187819 */ /* 0x000fc400000006ff */
[----:B------:R-:W-:Y:S02]  /*1220*/  LOP3.LUT R0, R195, R0, R21, 0xf6, !PT ;  /* 0x00000000c3007212 */ /* 0x000fe400078ef615 */
[----:B------:R-:W-:Y:S01]  /*1230*/  SHF.L.U32 R225, R5, 0x1, RZ ;  /* 0x0000000105e17819 */ /* 0x000fe200000006ff */
[----:B------:R-:W-:Y:S01]  /*1240*/  STL [R1+0x54], R24 ;  /* 0x0000541801007387 */ /* 0x000fe20000100800 */
[----:B------:R-:W-:Y:S02]  /*1250*/  LOP3.LUT R6, R6, R193, RZ, 0x3c, !PT ;  /* 0x000000c106067212 */ /* 0x000fe400078e3cff */
[----:B------:R-:W-:Y:S01]  /*1260*/  SHF.L.U64.HI R233, R187, 0x1, R10 ;  /* 0x00000001bbe97819 */ /* 0x000fe2000001020a */
[----:B------:R-:W-:Y:S01]  /*1270*/  VIADD R224, R225, 0x10 ;  /* 0x00000010e1e07836 */ /* 0x000fe20000000000 */
[----:B------:R-:W-:Y:S01]  /*1280*/  SHF.L.U64.HI R10, R188, 0x1, R9 ;  /* 0x00000001bc0a7819 */ /* 0x000fe20000010209 */
[----:B------:R-:W-:Y:S01]  /*1290*/  IMAD.IADD R6, R3, 0x1, R6 ;  /* 0x0000000103067824 */ /* 0x000fe200078e0206 */
[----:B------:R-:W-:Y:S01]  /*12a0*/  SHF.L.U64.HI R9, R190, 0x1, R11 ;  /* 0x00000001be097819 */ /* 0x000fe2000001020b */
[----:B------:R-:W-:Y:S01]  /*12b0*/  STL [R1+0x84], R13 ;  /* 0x0000840d01007387 */ /* 0x000fe20000100800 */
[----:B------:R-:W-:Y:S01]  /*12c0*/  LEA R0, R0, UR4, 0x1 ;  /* 0x0000000400007c11 */ /* 0x000fe2000f8e08ff */
[C---:B------:R-:W-:Y:S01]  /*12d0*/  VIADD R221, R225.reuse, 0x28 ;  /* 0x00000028e1dd7836 */ /* 0x040fe20000000000 */
[C---:B------:R-:W-:Y:S01]  /*12e0*/  LEA.HI R3, R228.reuse, R228, RZ, 0x1 ;  /* 0x000000e4e4037211 */ /* 0x040fe200078f08ff */
[----:B------:R-:W-:Y:S01]  /*12f0*/  STL [R1+0x48], R10 ;  /* 0x0000480a01007387 */ /* 0x000fe20000100800 */
[C---:B------:R-:W-:Y:S01]  /*1300*/  VIADD R218, R225.reuse, 0x40 ;  /* 0x00000040e1da7836 */ /* 0x040fe20000000000 */
[C---:B------:R-:W-:Y:S01]  /*1310*/  IADD3 R223, R225.reuse, 0x18, RZ ;  /* 0x00000018e1df7810 */ /* 0x040fe20007ffe0ff */
[C---:B------:R-:W-:Y:S01]  /*1320*/  VIADD R215, R225.reuse, 0x58 ;  /* 0x00000058e1d77836 */ /* 0x040fe20000000000 */
[----:B------:R-:W-:Y:S01]  /*1330*/  STL [R1+0x50], R9 ;  /* 0x0000500901007387 */ /* 0x000fe20000100800 */
[----:B------:R-:W-:Y:S01]  /*1340*/  VIADD R212, R225, 0x70 ;  /* 0x00000070e1d47836 */ /* 0x000fe20000000000 */
[----:B------:R-:W-:Y:S01]  /*1350*/  LOP3.LUT R3, R3, 0x1ffffffe, RZ, 0xc0, !PT ;  /* 0x1ffffffe03037812 */ /* 0x000fe200078ec0ff */
[C---:B------:R-:W-:Y:S01]  /*1360*/  VIADD R222, R225.reuse, 0x20 ;  /* 0x00000020e1de7836 */ /* 0x040fe20000000000 */
[----:B------:R0:W-:Y:S01]  /*1370*/  STL [R1+0x74], R0 ;  /* 0x0000740001007387 */ /* 0x0001e20000100800 */
[C---:B------:R-:W-:Y:S01]  /*1380*/  IADD3 R220, R225.reuse, 0x30, RZ ;  /* 0x00000030e1dc7810 */ /* 0x040fe20007ffe0ff */
[C---:B------:R-:W-:Y:S01]  /*1390*/  VIADD R219, R225.reuse, 0x38 ;  /* 0x00000038e1db7836 */ /* 0x040fe20000000000 */
[C---:B------:R-:W-:Y:S01]  /*13a0*/  IADD3 R217, R225.reuse, 0x48, RZ ;  /* 0x00000048e1d97810 */ /* 0x040fe20007ffe0ff */
[----:B------:R-:W-:Y:S01]  /*13b0*/  IMAD.IADD R3, R228, 0x1, -R3 ;  /* 0x00000001e4037824 */ /* 0x000fe200078e0a03 */
[C---:B------:R-:W-:Y:S01]  /*13c0*/  IADD3 R214, R225.reuse, 0x60, RZ ;  /* 0x00000060e1d67810 */ /* 0x040fe20007ffe0ff */
[C---:B------:R-:W-:Y:S01]  /*13d0*/  VIADD R216, R225.reuse, 0x50 ;  /* 0x00000050e1d87836 */ /* 0x040fe20000000000 */
[----:B------:R-:W-:Y:S01]  /*13e0*/  LEA R8, R8, UR4, 0x1 ;  /* 0x0000000408087c11 */ /* 0x000fe2000f8e08ff */
[C---:B------:R-:W-:Y:S01]  /*13f0*/  VIADD R213, R225.reuse, 0x68 ;  /* 0x00000068e1d57836 */ /* 0x040fe20000000000 */
[C---:B------:R-:W-:Y:S01]  /*1400*/  IADD3 R211, R225.reuse, 0x78, RZ ;  /* 0x00000078e1d37810 */ /* 0x040fe20007ffe0ff */
[----:B------:R-:W-:Y:S01]  /*1410*/  VIADD R210, R225, 0x8 ;  /* 0x00000008e1d27836 */ /* 0x000fe20000000000 */
[----:B0-----:R-:W-:Y:S01]  /*1420*/  SHF.R.S32.HI R0, RZ, 0x1f, R224 ;  /* 0x0000001fff007819 */ /* 0x001fe200000114e0 */
[----:B------:R-:W-:Y:S01]  /*1430*/  STL [R1+0x6c], R8 ;  /* 0x00006c0801007387 */ /* 0x000fe20000100800 */
[----:B------:R-:W-:-:S02]  /*1440*/  SHF.R.S32.HI R0, RZ, 0x1f, R221 ;  /* 0x0000001fff007819 */ /* 0x000fc400000114dd */
[----:B------:R-:W-:Y:S02]  /*1450*/  SHF.R.S32.HI R0, RZ, 0x1f, R218 ;  /* 0x0000001fff007819 */ /* 0x000fe400000114da */
[----:B------:R-:W-:Y:S02]  /*1460*/  SHF.R.S32.HI R0, RZ, 0x1f, R215 ;  /* 0x0000001fff007819 */ /* 0x000fe400000114d7 */
[----:B------:R-:W-:Y:S02]  /*1470*/  SHF.R.S32.HI R0, RZ, 0x1f, R212 ;  /* 0x0000001fff007819 */ /* 0x000fe400000114d4 */
[----:B------:R-:W-:Y:S02]  /*1480*/  SHF.R.S32.HI R5, RZ, 0x1f, R223 ;  /* 0x0000001fff057819 */ /* 0x000fe400000114df */
[----:B------:R-:W-:Y:S02]  /*1490*/  LEA R0, R7, UR4, 0x1 ;  /* 0x0000000407007c11 */ /* 0x000fe4000f8e08ff */
[----:B------:R-:W-:-:S02]  /*14a0*/  SHF.R.S32.HI R5, RZ, 0x1f, R220 ;  /* 0x0000001fff057819 */ /* 0x000fc400000114dc */
[----:B------:R-:W-:Y:S01]  /*14b0*/  SHF.R.S32.HI R5, RZ, 0x1f, R217 ;  /* 0x0000001fff057819 */ /* 0x000fe200000114d9 */
[----:B------:R0:W-:Y:S01]  /*14c0*/  STL [R1+0x68], R0 ;  /* 0x0000680001007387 */ /* 0x0001e20000100800 */
[----:B------:R-:W-:Y:S02]  /*14d0*/  SHF.R.S32.HI R5, RZ, 0x1f, R214 ;  /* 0x0000001fff057819 */ /* 0x000fe400000114d6 */
[----:B------:R-:W-:Y:S01]  /*14e0*/  SHF.R.S32.HI R5, RZ, 0x1f, R211 ;  /* 0x0000001fff057819 */ /* 0x000fe200000114d3 */
[----:B------:R-:W-:Y:S01]  /*14f0*/  IMAD R5, R3, 0x8, R15 ;  /* 0x0000000803057824 */ /* 0x000fe200078e020f */
[----:B------:R-:W-:Y:S02]  /*1500*/  LEA R3, R4, UR4, 0x1 ;  /* 0x0000000404037c11 */ /* 0x000fe4000f8e08ff */
[----:B------:R-:W-:Y:S02]  /*1510*/  SHF.R.S32.HI R235, RZ, 0x1f, R186 ;  /* 0x0000001fffeb7819 */ /* 0x000fe400000114ba */
[----:B------:R1:W-:Y:S01]  /*1520*/  STL [R1+0x80], R5 ;  /* 0x0000800501007387 */ /* 0x0003e20000100800 */
[----:B0-----:R-:W-:-:S02]  /*1530*/  LEA R0, R6, UR4, 0x1 ;  /* 0x0000000406007c11 */ /* 0x001fc4000f8e08ff */
[----:B------:R-:W-:Y:S02]  /*1540*/  SHF.R.S32.HI R20, RZ, 0x1f, R189 ;  /* 0x0000001fff147819 */ /* 0x000fe400000114bd */
[----:B------:R-:W-:Y:S01]  /*1550*/  SHF.R.S32.HI R9, RZ, 0x1f, R222 ;  /* 0x0000001fff097819 */ /* 0x000fe200000114de */
[----:B------:R1:W-:Y:S01]  /*1560*/  STL [R1+0x70], R0 ;  /* 0x0000700001007387 */ /* 0x0003e20000100800 */
[----:B------:R-:W-:Y:S02]  /*1570*/  SHF.R.S32.HI R9, RZ, 0x1f, R219 ;  /* 0x0000001fff097819 */ /* 0x000fe400000114db */
[----:B------:R-:W-:Y:S01]  /*1580*/  SHF.R.S32.HI R9, RZ, 0x1f, R216 ;  /* 0x0000001fff097819 */ /* 0x000fe200000114d8 */
[----:B------:R1:W-:Y:S01]  /*1590*/  STL [R1+0x78], R3 ;  /* 0x0000780301007387 */ /* 0x0003e20000100800 */
[C---:B------:R-:W-:Y:S02]  /*15a0*/  SHF.L.U32 R236, R186.reuse, 0x1, RZ ;  /* 0x00000001baec7819 */ /* 0x040fe400000006ff */
[----:B------:R-:W-:-:S02]  /*15b0*/  SHF.L.U64.HI R235, R186, 0x1, R235 ;  /* 0x00000001baeb7819 */ /* 0x000fc400000102eb */
[----:B------:R-:W-:Y:S02]  /*15c0*/  SHF.L.U64.HI R237, R189, 0x1, R20 ;  /* 0x00000001bded7819 */ /* 0x000fe40000010214 */
[----:B------:R-:W-:Y:S02]  /*15d0*/  SHF.R.S32.HI R229, RZ, 0x3, R12 ;  /* 0x00000003ffe57819 */ /* 0x000fe4000001140c */
[----:B------:R-:W-:Y:S02]  /*15e0*/  SHF.R.S32.HI R230, RZ, 0x3, R230 ;  /* 0x00000003ffe67819 */ /* 0x000fe400000114e6 */
[----:B-1----:R-:W-:-:S07]  /*15f0*/  SHF.R.S32.HI R9, RZ, 0x1f, R213 ;  /* 0x0000001fff097819 */ /* 0x002fce00000114d5 */
.L_x_634:
[----:B01-34-:R-:W0:Y:S01]  /*1600*/  LDC.64 R4, c[0x0][0xc88] ;  /* 0x00032200ff047b82 */ /* 0x01be220000000a00 */
[----:B------:R-:W-:Y:S01]  /*1610*/  ULDC.64 UR4, c[0x0][0xa28] ;  /* 0x00028a0000047ab9 */ /* 0x000fe20000000a00 */
[----:B------:R-:W-:Y:S01]  /*1620*/  ULDC.64 UR8, c[0x0][0xa18] ;  /* 0x0002860000087ab9 */ /* 0x000fe20000000a00 */
[----:B------:R-:W-:Y:S01]  /*1630*/  ULDC.64 UR6, c[0x0][0xa08] ;  /* 0x0002820000067ab9 */ /* 0x000fe20000000a00 */
[----:B0-----:R-:W-:-:S05]  /*1640*/  IMAD.WIDE R4, R147, 0x4, R4 ;  /* 0x0000000493047825 */ /* 0x001fca00078e0204 */
[----:B------:R-:W2:Y:S01]  /*1650*/  LDG.E R203, desc[UR58][R4.64] ;  /* 0x0000003a04cb7981 */ /* 0x000ea2000c1e1900 */
[----:B------:R-:W-:Y:S01]  /*1660*/  ISETP.NE.U32.AND P2, PT, RZ, UR4, PT ;  /* 0x00000004ff007c0c */ /* 0x000fe2000bf45070 */
[----:B------:R-:W-:Y:S01]  /*1670*/  IMAD.MOV.U32 R27, RZ, RZ, RZ ;  /* 0x000000ffff1b7224 */ /* 0x000fe200078e00ff */
[----:B------:R-:W-:Y:S02]  /*1680*/  ISETP.NE.U32.AND P1, PT, RZ, UR8, PT ;  /* 0x00000008ff007c0c */ /* 0x000fe4000bf25070 */
[----:B------:R-:W-:Y:S02]  /*1690*/  ISETP.NE.AND.EX P2, PT, RZ, UR5, PT, P2 ;  /* 0x00000005ff007c0c */ /* 0x000fe4000bf45320 */
[----:B------:R-:W-:Y:S02]  /*16a0*/  ISETP.NE.AND.EX P1, PT, RZ, UR9, PT, P1 ;  /* 0x00000009ff007c0c */ /* 0x000fe4000bf25310 */
[----:B------:R-:W-:Y:S02]  /*16b0*/  ISETP.NE.U32.AND P0, PT, RZ, UR6, PT ;  /* 0x00000006ff007c0c */ /* 0x000fe4000bf05070 */
[----:B------:R-:W-:-:S02]  /*16c0*/  MOV R11, RZ ;  /* 0x000000ff000b7202 */ /* 0x000fc40000000f00 */
[----:B------:R-:W-:Y:S02]  /*16d0*/  ISETP.NE.AND.EX P0, PT, RZ, UR7, PT, P0 ;  /* 0x00000007ff007c0c */ /* 0x000fe4000bf05300 */
[----:B--2---:R-:W-:Y:S01]  /*16e0*/  SHF.R.S32.HI R226, RZ, 0x1f, R203 ;  /* 0x0000001fffe27819 */ /* 0x004fe200000114cb */
[C---:B------:R-:W-:Y:S02]  /*16f0*/  IMAD.SHL.U32 R204, R203.reuse, 0x4, RZ ;  /* 0x00000004cbcc7824 */ /* 0x040fe400078e00ff */
[C---:B------:R-:W-:Y:S02]  /*1700*/  @P2 LEA R6, P3, R203.reuse, UR4, 0x2 ;  /* 0x00000004cb062c11 */ /* 0x040fe4000f8610ff */
[C-C-:B------:R-:W-:Y:S02]  /*1710*/  SHF.L.U64.HI R205, R203.reuse, 0x2, R226.reuse ;  /* 0x00000002cbcd7819 */ /* 0x140fe400000102e2 */
[----:B------:R-:W-:Y:S01]  /*1720*/  @P2 LEA.HI.X R7, R203, UR5, R226, 0x2, P3 ;  /* 0x00000005cb072c11 */ /* 0x000fe200098f14e2 */
[----:B------:R-:W-:Y:S01]  /*1730*/  ULDC UR4, c[0x0][0x288] ;  /* 0x0000a20000047ab9 */ /* 0x000fe20000000800 */
[----:B------:R-:W-:-:S03]  /*1740*/  IADD3 R4, P4, R204, UR6, RZ ;  /* 0x00000006cc047c10 */ /* 0x000fc6000ff9e0ff */
[----:B------:R0:W5:Y:S01]  /*1750*/  @P2 LDG.E R11, desc[UR58][R6.64] ;  /* 0x0000003a060b2981 */ /* 0x000162000c1e1900 */
[----:B------:R-:W-:Y:S01]  /*1760*/  @P1 IADD3 R8, P2, R204, UR8, RZ ;  /* 0x00000008cc081c10 */ /* 0x000fe2000ff5e0ff */
[----:B------:R-:W-:Y:S01]  /*1770*/  IMAD.U32 R150, RZ, RZ, UR4 ;  /* 0x00000004ff967e24 */ /* 0x000fe2000f8e00ff */
[C---:B------:R-:W-:Y:S01]  /*1780*/  IADD3.X R5, R205.reuse, UR7, RZ, P4, !PT ;  /* 0x00000007cd057c10 */ /* 0x040fe2000a7fe4ff */
[----:B------:R-:W-:Y:S01]  /*1790*/  ULDC.64 UR4, c[0x0][0x418] ;  /* 0x0001060000047ab9 */ /* 0x000fe20000000a00 */
[----:B------:R-:W-:-:S03]  /*17a0*/  @P1 IADD3.X R9, R205, UR9, RZ, P2, !PT ;  /* 0x00000009cd091c10 */ /* 0x000fc600097fe4ff */
[----:B------:R0:W5:Y:S01]  /*17b0*/  @P0 LDG.E R27, desc[UR58][R4.64] ;  /* 0x0000003a041b0981 */ /* 0x000162000c1e1900 */
[----:B------:R-:W-:Y:S01]  /*17c0*/  UISETP.NE.U32.AND UP0, UPT, UR4, URZ, UPT ;  /* 0x0000003f0400728c */ /* 0x000fe2000bf05070 */
[C---:B------:R-:W-:Y:S01]  /*17d0*/  LOP3.LUT R3, R146.reuse, 0xff000000, RZ, 0xc0, !PT ;  /* 0xff00000092037812 */ /* 0x040fe200078ec0ff */
[----:B------:R-:W-:Y:S01]  /*17e0*/  ULDC.64 UR8, c[0x0][0xa20] ;  /* 0x0002880000087ab9 */ /* 0x000fe20000000a00 */
[----:B------:R0:W5:Y:S01]  /*17f0*/  @P1 LDG.E R150, desc[UR58][R8.64] ;  /* 0x0000003a08961981 */ /* 0x000162000c1e1900 */
[----:B------:R-:W-:Y:S01]  /*1800*/  UISETP.NE.AND.EX UP0, UPT, UR5, URZ, UPT, UP0 ;  /* 0x0000003f0500728c */ /* 0x000fe2000bf05300 */
[----:B------:R-:W-:Y:S01]  /*1810*/  ULDC UR4, c[0x0][0x424] ;  /* 0x0001090000047ab9 */ /* 0x000fe20000000800 */
[----:B------:R-:W-:Y:S02]  /*1820*/  ISETP.NE.U32.AND P2, PT, RZ, UR8, PT ;  /* 0x00000008ff007c0c */ /* 0x000fe4000bf45070 */
[----:B------:R-:W-:Y:S01]  /*1830*/  USEL UR4, UR4, 0x1, UP0 ;  /* 0x0000000104047887 */ /* 0x000fe20008000000 */
[----:B------:R-:W-:Y:S01]  /*1840*/  ULDC UR5, c[0x0][0x2f0] ;  /* 0x0000bc0000057ab9 */ /* 0x000fe20000000800 */
[----:B------:R-:W-:-:S02]  /*1850*/  LOP3.LUT R0, R146, 0xff0000, RZ, 0xc0, !PT ;  /* 0x00ff000092007812 */ /* 0x000fc400078ec0ff */
[----:B------:R-:W-:Y:S01]  /*1860*/  UIMAD UR4, UR4, UR5, URZ ;  /* 0x00000005040472a4 */ /* 0x000fe2000f8e023f */
[----:B------:R-:W-:Y:S02]  /*1870*/  SHF.R.U32.HI R3, RZ, 0x8, R3 ;  /* 0x00000008ff037819 */ /* 0x000fe40000011603 */
[----:B------:R-:W-:Y:S01]  /*1880*/  ISETP.NE.AND.EX P2, PT, RZ, UR9, PT, P2 ;  /* 0x00000009ff007c0c */ /* 0x000fe2000bf45320 */
[----:B------:R-:W-:Y:S01]  /*1890*/  ULDC UR5, c[0x0][0x348] ;  /* 0x0000d20000057ab9 */ /* 0x000fe20000000800 */
[----:B------:R-:W-:Y:S02]  /*18a0*/  LEA.HI R202, R0, R3, RZ, 0x10 ;  /* 0x0000000300ca7211 */ /* 0x000fe400078f80ff */
[----:B------:R-:W-:Y:S02]  /*18b0*/  LOP3.LUT R199, R146, 0xffff, RZ, 0xc0, !PT ;  /* 0x0000ffff92c77812 */ /* 0x000fe400078ec0ff */
[----:B------:R-:W-:Y:S01]  /*18c0*/  MOV R208, R145 ;  /* 0x0000009100d07202 */ /* 0x000fe20000000f00 */
[----:B0-----:R-:W-:Y:S06]  /*18d0*/  @P1 BRA `(.L_x_423) ;  /* 0x0000000000241947 */ /* 0x001fec0003800000 */
[----:B------:R-:W-:Y:S02]  /*18e0*/  ULDC.64 UR6, c[0x0][0xa00] ;  /* 0x0002800000067ab9 */ /* 0x000fe40000000a00 */
[----:B------:R-:W-:-:S04]  /*18f0*/  ISETP.NE.U32.AND P1, PT, RZ, UR6, PT ;  /* 0x00000006ff007c0c */ /* 0x000fc8000bf25070 */
[----:B------:R-:W-:-:S13]  /*1900*/  ISETP.NE.AND.EX P1, PT, RZ, UR7, PT, P1 ;  /* 0x00000007ff007c0c */ /* 0x000fda000bf25310 */
[----:B------:R-:W-:Y:S05]  /*1910*/  @!P1 BRA `(.L_x_423) ;  /* 0x0000000000149947 */ /* 0x000fea0003800000 */
[----:B------:R-:W0:Y:S02]  /*1920*/  LDC.64 R6, c[0x0][0xa00] ;  /* 0x00028000ff067b82 */ /* 0x000e240000000a00 */
[----:B0-----:R-:W-:-:S05]  /*1930*/  IMAD.WIDE R6, R203, 0x4, R6 ;  /* 0x00000004cb067825 */ /* 0x001fca00078e0206 */
[----:B-----5:R-:W2:Y:S04]  /*1940*/  LDG.E R150, desc[UR58][R6.64] ;  /* 0x0000003a06967981 */ /* 0x020ea8000c1e1900 */
[----:B------:R-:W2:Y:S02]  /*1950*/  LDG.E R3, desc[UR58][R6.64+0x4] ;  /* 0x0000043a06037981 */ /* 0x000ea4000c1e1900 */
[----:B--2---:R-:W-:-:S07]  /*1960*/  IMAD.IADD R150, R3, 0x1, -R150 ;  /* 0x0000000103967824 */ /* 0x004fce00078e0a96 */
.L_x_423:
[----:B------:R-:W-:Y:S01]  /*1970*/  IMAD.U32 R24, RZ, RZ, UR5 ;  /* 0x00000005ff187e24 */ /* 0x000fe2000f8e00ff */
[----:B------:R-:W-:Y:S01]  /*1980*/  MOV R26, UR4 ;  /* 0x00000004001a7c02 */ /* 0x000fe20008000f00 */
[----:B------:R-:W-:Y:S06]  /*1990*/  @!P2 BRA `(.L_x_424) ;  /* 0x000000000010a947 */ /* 0x000fec0003800000 */
[----:B------:R-:W-:-:S04]  /*19a0*/  IADD3 R4, P0, R204, UR8, RZ ;  /* 0x00000008cc047c10 */ /* 0x000fc8000ff1e0ff */
[----:B------:R-:W-:-:S05]  /*19b0*/  IADD3.X R5, R205, UR9, RZ, P0, !PT ;  /* 0x00000009cd057c10 */ /* 0x000fca00087fe4ff */
[----:B------:R0:W5:Y:S01]  /*19c0*/  LDG.E R26, desc[UR58][R4.64] ;  /* 0x0000003a041a7981 */ /* 0x000162000c1e1900 */
[----:B------:R-:W-:Y:S05]  /*19d0*/  BRA `(.L_x_425) ;  /* 0x0000000000107947 */ /* 0x000fea0003800000 */
.L_x_424:
[----:B------:R-:W-:Y:S05]  /*19e0*/  @!P0 BRA `(.L_x_425) ;  /* 0x00000000000c8947 */ /* 0x000fea0003800000 */
[----:B------:R-:W2:Y:S04]  /*19f0*/  LDG.E R3, desc[UR58][R4.64] ;  /* 0x0000003a04037981 */ /* 0x000ea8000c1e1900 */
[----:B------:R-:W2:Y:S02]  /*1a00*/  LDG.E R26, desc[UR58][R4.64+0x4] ;  /* 0x0000043a041a7981 */ /* 0x000ea4000c1e1900 */
[----:B--2---:R-:W-:-:S07]  /*1a10*/  IMAD.IADD R26, R26, 0x1, -R3 ;  /* 0x000000011a1a7824 */ /* 0x004fce00078e0a03 */
.L_x_425:
[----:B------:R-:W-:Y:S01]  /*1a20*/  ULDC.64 UR4, c[0x0][0xa10] ;  /* 0x0002840000047ab9 */ /* 0x000fe20000000a00 */
[----:B------:R-:W2:Y:S01]  /*1a30*/  LDL.LU R28, [R1+0x10] ;  /* 0x00001000011c7983 */ /* 0x000ea20000300800 */
[----:B------:R-:W-:-:S04]  /*1a40*/  ISETP.NE.U32.AND P0, PT, RZ, UR4, PT ;  /* 0x00000004ff007c0c */ /* 0x000fc8000bf05070 */
[----:B------:R-:W-:Y:S01]  /*1a50*/  ISETP.NE.AND.EX P0, PT, RZ, UR5, PT, P0 ;  /* 0x00000005ff007c0c */ /* 0x000fe2000bf05300 */
[----:B------:R-:W-:Y:S02]  /*1a60*/  ULDC.64 UR4, c[0x0][0xa30] ;  /* 0x00028c0000047ab9 */ /* 0x000fe40000000a00 */
[----:B------:R-:W-:-:S10]  /*1a70*/  ISETP.NE.U32.AND P1, PT, RZ, UR4, PT ;  /* 0x00000004ff007c0c */ /* 0x000fd4000bf25070 */
[----:B0-----:R-:W0:Y:S02]  /*1a80*/  @P0 LDC.64 R4, c[0x0][0xa10] ;  /* 0x00028400ff040b82 */ /* 0x001e240000000a00 */
[----:B0-----:R-:W-:-:S05]  /*1a90*/  @P0 IMAD.WIDE R4, R203, 0x4, R4 ;  /* 0x00000004cb040825 */ /* 0x001fca00078e0204 */
[----:B------:R-:W3:Y:S04]  /*1aa0*/  @P0 LDG.E R0, desc[UR58][R4.64] ;  /* 0x0000003a04000981 */ /* 0x000ee8000c1e1900 */
[----:B------:R-:W3:Y:S01]  /*1ab0*/  @P0 LDG.E R3, desc[UR58][R4.64+0x4] ;  /* 0x0000043a04030981 */ /* 0x000ee2000c1e1900 */
[----:B------:R-:W-:Y:S01]  /*1ac0*/  ISETP.NE.AND.EX P1, PT, RZ, UR5, PT, P1 ;  /* 0x00000005ff007c0c */ /* 0x000fe2000bf25310 */
[----:B-----5:R-:W-:-:S12]  /*1ad0*/  IMAD.MOV.U32 R143, RZ, RZ, R26 ;  /* 0x000000ffff8f7224 */ /* 0x020fd800078e001a */
[----:B------:R-:W-:-:S04]  /*1ae0*/  @P1 IADD3 R6, P2, R204, UR4, RZ ;  /* 0x00000004cc061c10 */ /* 0x000fc8000ff5e0ff */
[----:B------:R-:W-:-:S05]  /*1af0*/  @P1 IADD3.X R7, R205, UR5, RZ, P2, !PT ;  /* 0x00000005cd071c10 */ /* 0x000fca00097fe4ff */
[----:B------:R0:W5:Y:S01]  /*1b00*/  @P1 LDG.E R143, desc[UR58][R6.64] ;  /* 0x0000003a068f1981 */ /* 0x000162000c1e1900 */
[----:B------:R-:W-:Y:S01]  /*1b10*/  IADD3 R11, -R11, R26, RZ ;  /* 0x0000001a0b0b7210 */ /* 0x000fe20007ffe1ff */
[----:B------:R-:W-:Y:S01]  /*1b20*/  BSSY B0, `(.L_x_426) ;  /* 0x000002c000007945 */ /* 0x000fe20003800000 */
[----:B------:R-:W-:Y:S02]  /*1b30*/  LOP3.LUT R209, R202, 0xff, RZ, 0xc0, !PT ;  /* 0x000000ffcad17812 */ /* 0x000fe400078ec0ff */
[----:B------:R-:W-:Y:S02]  /*1b40*/  SHF.R.U32.HI R202, RZ, 0x10, R202 ;  /* 0x00000010ffca7819 */ /* 0x000fe400000116ca */
[----:B--2---:R-:W-:Y:S01]  /*1b50*/  LOP3.LUT R28, R28, 0xfffffffb, RZ, 0xc0, !PT ;  /* 0xfffffffb1c1c7812 */ /* 0x004fe200078ec0ff */
[----:B---3--:R-:W-:-:S04]  /*1b60*/  @P0 IMAD.IADD R24, R3, 0x1, -R0 ;  /* 0x0000000103180824 */ /* 0x008fc800078e0a00 */
[----:B------:R-:W-:-:S05]  /*1b70*/  IMAD.IADD R152, R11, 0x1, R24 ;  /* 0x000000010b987824 */ /* 0x000fca00078e0218 */
[C---:B------:R-:W-:Y:S02]  /*1b80*/  ISETP.GE.AND P3, PT, R152.reuse, 0x1, PT ;  /* 0x000000019800780c */ /* 0x040fe40003f66270 */
[----:B------:R-:W-:-:S04]  /*1b90*/  IADD3 R0, R152, 0x7f, RZ ;  /* 0x0000007f98007810 */ /* 0x000fc80007ffe0ff */
[----:B------:R-:W-:-:S04]  /*1ba0*/  SHF.R.S32.HI R3, RZ, 0x1f, R0 ;  /* 0x0000001fff037819 */ /* 0x000fc80000011400 */
[----:B------:R-:W-:Y:S01]  /*1bb0*/  LEA.HI R3, R3, R0, RZ, 0x7 ;  /* 0x0000000003037211 */ /* 0x000fe200078f38ff */
[----:B------:R-:W-:Y:S02]  /*1bc0*/  IMAD.MOV.U32 R0, RZ, RZ, RZ ;  /* 0x000000ffff007224 */ /* 0x000fe400078e00ff */
[----:B------:R-:W-:Y:S02]  /*1bd0*/  @P3 LOP3.LUT R28, R28, 0x4, RZ, 0xfc, !PT ;  /* 0x000000041c1c3812 */ /* 0x000fe400078efcff */
[----:B------:R-:W-:-:S03]  /*1be0*/  SHF.R.S32.HI R149, RZ, 0x7, R3 ;  /* 0x00000007ff957819 */ /* 0x000fc60000011403 */
[----:B------:R0:W-:Y:S01]  /*1bf0*/  STL [R1+0x10], R28 ;  /* 0x0000101c01007387 */ /* 0x0001e20000100800 */
[----:B------:R-:W-:Y:S05]  /*1c00*/  @!P3 BRA `(.L_x_427) ;  /* 0x000000000074b947 */ /* 0x000fea0003800000 */
[----:B------:R-:W-:Y:S01]  /*1c10*/  ISETP.NE.AND P0, PT, R202, RZ, PT ;  /* 0x000000ffca00720c */ /* 0x000fe20003f05270 */
[----:B------:R-:W-:-:S03]  /*1c20*/  ULDC UR4, c[0x0][0x9f0] ;  /* 0x00027c0000047ab9 */ /* 0x000fc60000000800 */
[----:B------:R-:W-:-:S04]  /*1c30*/  SEL R9, R202, UR4, P0 ;  /* 0x00000004ca097c07 */ /* 0x000fc80008000000 */
[-C--:B0-----:R-:W-:Y:S02]  /*1c40*/  IABS R6, R9.reuse ;  /* 0x0000000900067213 */ /* 0x081fe40000000000 */
[----:B------:R-:W-:Y:S02]  /*1c50*/  IADD3 R0, R149, -0x1, R9 ;  /* 0xffffffff95007810 */ /* 0x000fe40007ffe009 */
[----:B------:R-:W0:Y:S01]  /*1c60*/  I2F.RP R3, R6 ;  /* 0x0000000600037306 */ /* 0x000e220000209400 */
[-C--:B------:R-:W-:Y:S02]  /*1c70*/  IABS R10, R9.reuse ;  /* 0x00000009000a7213 */ /* 0x080fe40000000000 */
[----:B------:R-:W-:Y:S02]  /*1c80*/  IABS R8, R0 ;  /* 0x0000000000087213 */ /* 0x000fe40000000000 */
[----:B------:R-:W-:-:S04]  /*1c90*/  LOP3.LUT R0, R0, R9, RZ, 0x3c, !PT ;  /* 0x0000000900007212 */ /* 0x000fc800078e3cff */
[----:B------:R-:W-:Y:S01]  /*1ca0*/  ISETP.GE.AND P2, PT, R0, RZ, PT ;  /* 0x000000ff0000720c */ /* 0x000fe20003f46270 */
[----:B0-----:R-:W0:Y:S02]  /*1cb0*/  MUFU.RCP R3, R3 ;  /* 0x0000000300037308 */ /* 0x001e240000001000 */
[----:B0-----:R-:W-:Y:S02]  /*1cc0*/  VIADD R4, R3, 0xffffffe ;  /* 0x0ffffffe03047836 */ /* 0x001fe40000000000 */
[----:B------:R-:W-:-:S04]  /*1cd0*/  IMAD.MOV R3, RZ, RZ, -R10 ;  /* 0x000000ffff037224 */ /* 0x000fc800078e0a0a */
[----:B------:R0:W1:Y:S02]  /*1ce0*/  F2I.FTZ.U32.TRUNC.NTZ R5, R4 ;  /* 0x0000000400057305 */ /* 0x000064000021f000 */
[----:B0-----:R-:W-:Y:S01]  /*1cf0*/  IMAD.MOV.U32 R4, RZ, RZ, RZ ;  /* 0x000000ffff047224 */ /* 0x001fe200078e00ff */
[----:B-1----:R-:W-:-:S05]  /*1d00*/  IADD3 R7, RZ, -R5, RZ ;  /* 0x80000005ff077210 */ /* 0x002fca0007ffe0ff */
[----:B------:R-:W-:-:S04]  /*1d10*/  IMAD R7, R7, R6, RZ ;  /* 0x0000000607077224 */ /* 0x000fc800078e02ff */
[----:B------:R-:W-:-:S06]  /*1d20*/  IMAD.HI.U32 R5, R5, R7, R4 ;  /* 0x0000000705057227 */ /* 0x000fcc00078e0004 */
[----:B------:R-:W-:-:S04]  /*1d30*/  IMAD.HI.U32 R5, R5, R8, RZ ;  /* 0x0000000805057227 */ /* 0x000fc800078e00ff */
[----:B------:R-:W-:-:S05]  /*1d40*/  IMAD R3, R5, R3, R8 ;  /* 0x0000000305037224 */ /* 0x000fca00078e0208 */
[----:B------:R-:W-:-:S13]  /*1d50*/  ISETP.GT.U32.AND P1, PT, R6, R3, PT ;  /* 0x000000030600720c */ /* 0x000fda0003f24070 */
[-C--:B------:R-:W-:Y:S01]  /*1d60*/  @!P1 IADD3 R3, R3, -R6.reuse, RZ ;  /* 0x8000000603039210 */ /* 0x080fe20007ffe0ff */
[----:B------:R-:W-:Y:S01]  /*1d70*/  @!P1 VIADD R5, R5, 0x1 ;  /* 0x0000000105059836 */ /* 0x000fe20000000000 */
[----:B------:R-:W-:Y:S02]  /*1d80*/  ISETP.NE.AND P1, PT, R9, RZ, PT ;  /* 0x000000ff0900720c */ /* 0x000fe40003f25270 */
[----:B------:R-:W-:-:S13]  /*1d90*/  ISETP.GE.U32.AND P0, PT, R3, R6, PT ;  /* 0x000000060300720c */ /* 0x000fda0003f06070 */
[----:B------:R-:W-:-:S05]  /*1da0*/  @P0 VIADD R5, R5, 0x1 ;  /* 0x0000000105050836 */ /* 0x000fca0000000000 */
[----:B------:R-:W-:-:S05]  /*1db0*/  MOV R0, R5 ;  /* 0x0000000500007202 */ /* 0x000fca0000000f00 */
[----:B------:R-:W-:Y:S01]  /*1dc0*/  @!P2 IMAD.MOV R0, RZ, RZ, -R0 ;  /* 0x000000ffff00a224 */ /* 0x000fe200078e0a00 */
[----:B------:R-:W-:-:S07]  /*1dd0*/  @!P1 LOP3.LUT R0, RZ, R9, RZ, 0x33, !PT ;  /* 0x00000009ff009212 */ /* 0x000fce00078e33ff */
.L_x_427:
[----:B------:R-:W-:Y:S05]  /*1de0*/  BSYNC B0 ;  /* 0x0000000000007941 */ /* 0x000fea0003800000 */
.L_x_426:
[----:B------:R-:W-:Y:S01]  /*1df0*/  IMAD R3, R209, R0, RZ ;  /* 0x00000000d1037224 */ /* 0x000fe200078e02ff */
[----:B------:R-:W-:-:S04]  /*1e00*/  PLOP3.LUT P2, PT, PT, PT, PT, 0x80, 0x0 ;  /* 0x000000000000781c */ /* 0x000fc80003f4f070 */
[C---:B------:R-:W-:Y:S01]  /*1e10*/  VIADDMNMX R0, R3.reuse, R0, R149, PT ;  /* 0x0000000003007246 */ /* 0x040fe20003800195 */
[----:B------:R-:W-:-:S03]  /*1e20*/  IMAD R3, R3, 0x80, -R11 ;  /* 0x0000008003037824 */ /* 0x000fc600078e0a0b */
[----:B------:R-:W-:Y:S02]  /*1e30*/  LEA R5, R0, -R11, 0x7 ;  /* 0x8000000b00057211 */ /* 0x000fe400078e38ff */
[----:B------:R-:W-:Y:S02]  /*1e40*/  VIMNMX R3, RZ, R3, !PT ;  /* 0x00000003ff037248 */ /* 0x000fe40007fe0100 */
[----:B------:R-:W-:Y:S02]  /*1e50*/  VIMNMX R0, R5, R24, PT ;  /* 0x0000001805007248 */ /* 0x000fe40003fe0100 */
[----:B------:R-:W-:Y:S02]  /*1e60*/  SHF.R.U32.HI R123, RZ, 0x7, R3 ;  /* 0x00000007ff7b7819 */ /* 0x000fe40000011603 */
[----:B------:R-:W-:-:S03]  /*1e70*/  ISETP.GT.AND P0, PT, R0, R3, PT ;  /* 0x000000030000720c */ /* 0x000fc60003f04270 */
[----:B------:R-:W-:-:S10]  /*1e80*/  IMAD.MOV.U32 R25, RZ, RZ, R123 ;  /* 0x000000ffff197224 */ /* 0x000fd400078e007b */
[----:B------:R-:W-:-:S05]  /*1e90*/  @P0 VIADD R0, R0, 0x7f ;  /* 0x0000007f00000836 */ /* 0x000fca0000000000 */
[----:B------:R-:W-:-:S04]  /*1ea0*/  @P0 SHF.R.S32.HI R3, RZ, 0x1f, R0 ;  /* 0x0000001fff030819 */ /* 0x000fc80000011400 */
[----:B------:R-:W-:-:S04]  /*1eb0*/  @P0 LEA.HI R3, R3, R0, RZ, 0x7 ;  /* 0x0000000003030211 */ /* 0x000fc800078f38ff */
[----:B------:R-:W-:-:S04]  /*1ec0*/  @P0 SHF.R.S32.HI R25, RZ, 0x7, R3 ;  /* 0x00000007ff190819 */ /* 0x000fc80000011403 */
[----:B------:R-:W-:-:S13]  /*1ed0*/  ISETP.GT.AND P0, PT, R25, R123, PT ;  /* 0x0000007b1900720c */ /* 0x000fda0003f04270 */
[----:B------:R-:W-:Y:S05]  /*1ee0*/  @!P0 BRA `(.L_x_428) ;  /* 0x00000088009c8947 */ /* 0x000fea0003800000 */
[----:B------:R-:W-:Y:S01]  /*1ef0*/  IADD3 R116, R2, 0x1c400, RZ ;  /* 0x0001c40002747810 */ /* 0x000fe20007ffe0ff */
[----:B------:R-:W-:Y:S03]  /*1f00*/  BSSY B6, `(.L_x_429) ;  /* 0x0000013000067945 */ /* 0x000fe60003800000 */
[----:B------:R-:W-:-:S13]  /*1f10*/  LOP3.LUT P0, RZ, R116, 0x3ff, RZ, 0xc0, !PT ;  /* 0x000003ff74ff7812 */ /* 0x000fda000780c0ff */
[----:B------:R-:W-:Y:S05]  /*1f20*/  @!P0 BRA `(.L_x_430) ;  /* 0x0000000000408947 */ /* 0x000fea0003800000 */
[----:B------:R-:W-:Y:S01]  /*1f30*/  MOV R14, 0x0 ;  /* 0x00000000000e7802 */ /* 0x000fe20000000f00 */
[----:B------:R-:W-:Y:S01]  /*1f40*/  ULDC.64 UR4, c[0x4][0x118] ;  /* 0x0100460000047ab9 */ /* 0x000fe20000000a00 */
[----:B------:R-:W-:Y:S01]  /*1f50*/  ULDC.64 UR6, c[0x4][0x90] ;  /* 0x0100240000067ab9 */ /* 0x000fe20000000a00 */
[----:B------:R-:W-:Y:S01]  /*1f60*/  IMAD.U32 R4, RZ, RZ, UR4 ;  /* 0x00000004ff047e24 */ /* 0x000fe2000f8e00ff */
[----:B------:R-:W-:Y:S01]  /*1f70*/  MOV R11, UR7 ;  /* 0x00000007000b7c02 */ /* 0x000fe20008000f00 */
[----:B------:R-:W-:Y:S01]  /*1f80*/  IMAD.U32 R5, RZ, RZ, UR5 ;  /* 0x00000005ff057e24 */ /* 0x000fe2000f8e00ff */
[----:B------:R-:W1:Y:S01]  /*1f90*/  LDC.64 R14, c[0x4][R14] ;  /* 0x010000000e0e7b82 */ /* 0x000e620000000a00 */
[----:B------:R-:W-:Y:S01]  /*1fa0*/  ULDC.64 UR4, c[0x4][0x120] ;  /* 0x0100480000047ab9 */ /* 0x000fe20000000a00 */
[----:B------:R-:W-:Y:S01]  /*1fb0*/  IMAD.U32 R10, RZ, RZ, UR6 ;  /* 0x00000006ff0a7e24 */ /* 0x000fe2000f8e00ff */
[----:B0-----:R-:W-:Y:S01]  /*1fc0*/  MOV R6, UR4 ;  /* 0x0000000400067c02 */ /* 0x001fe20008000f00 */
[----:B------:R-:W-:Y:S01]  /*1fd0*/  IMAD.U32 R7, RZ, RZ, UR5 ;  /* 0x00000005ff077e24 */ /* 0x000fe2000f8e00ff */
[----:B------:R-:W-:Y:S01]  /*1fe0*/  MOV R13, RZ ;  /* 0x000000ff000d7202 */ /* 0x000fe20000000f00 */
[----:B------:R-:W-:-:S02]  /*1ff0*/  IMAD.MOV.U32 R8, RZ, RZ, 0x70 ;  /* 0x00000070ff087424 */ /* 0x000fc400078e00ff */
[----:B------:R-:W-:-:S07]  /*2000*/  IMAD.MOV.U32 R12, RZ, RZ, 0x1 ;  /* 0x00000001ff0c7424 */ /* 0x000fce00078e00ff */
[----:B------:R-:W-:-:S07]  /*2010*/  LEPC R20, `(.L_x_430) ;  /* 0x000000001014794e */ /* 0x000fce0000000000 */
[----:B-1---5:R-:W-:Y:S05]  /*2020*/  CALL.ABS.NOINC R14 ;  /* 0x000000000e007343 */ /* 0x022fea0003c00000 */
.L_x_430:
[----:B------:R-:W-:Y:S05]  /*2030*/  BSYNC B6 ;  /* 0x0000000000067941 */ /* 0x000fea0003800000 */
.L_x_429:
[----:B------:R-:W-:Y:S01]  /*2040*/  VIADD R103, R2, 0x400 ;  /* 0x0000040002677836 */ /* 0x000fe20000000000 */
[----:B------:R-:W-:Y:S04]  /*2050*/  BSSY B6, `(.L_x_431) ;  /* 0x0000013000067945 */ /* 0x000fe80003800000 */
[----:B------:R-:W-:-:S13]  /*2060*/  LOP3.LUT P0, RZ, R103, 0x3ff, RZ, 0xc0, !PT ;  /* 0x000003ff67ff7812 */ /* 0x000fda000780c0ff */
[----:B------:R-:W-:Y:S05]  /*2070*/  @!P0 BRA `(.L_x_432) ;  /* 0x0000000000408947 */ /* 0x000fea0003800000 */
[----:B------:R-:W-:Y:S01]  /*2080*/  MOV R14, 0x0 ;  /* 0x00000000000e7802 */ /* 0x000fe20000000f00 */
[----:B------:R-:W-:Y:S01]  /*2090*/  ULDC.64 UR4, c[0x4][0x118] ;  /* 0x0100460000047ab9 */ /* 0x000fe20000000a00 */
[----:B------:R-:W-:Y:S01]  /*20a0*/  ULDC.64 UR6, c[0x4][0x120] ;  /* 0x0100480000067ab9 */ /* 0x000fe20000000a00 */
[----:B------:R-:W-:Y:S01]  /*20b0*/  IMAD.U32 R4, RZ, RZ, UR4 ;  /* 0x00000004ff047e24 */ /* 0x000fe2000f8e00ff */
[----:B------:R-:W-:Y:S01]  /*20c0*/  MOV R5, UR5 ;  /* 0x0000000500057c02 */ /* 0x000fe20008000f00 */
[----:B------:R-:W-:Y:S01]  /*20d0*/  ULDC.64 UR4, c[0x4][0x80] ;  /* 0x0100200000047ab9 */ /* 0x000fe20000000a00 */
[----:B------:R-:W1:Y:S01]  /*20e0*/  LDC.64 R14, c[0x4][R14] ;  /* 0x010000000e0e7b82 */ /* 0x000e620000000a00 */
[----:B0-----:R-:W-:Y:S01]  /*20f0*/  IMAD.U32 R6, RZ, RZ, UR6 ;  /* 0x00000006ff067e24 */ /* 0x001fe2000f8e00ff */
[----:B------:R-:W-:Y:S01]  /*2100*/  MOV R10, UR4 ;  /* 0x00000004000a7c02 */ /* 0x000fe20008000f00 */
[----:B------:R-:W-:Y:S01]  /*2110*/  IMAD.U32 R7, RZ, RZ, UR7 ;  /* 0x00000007ff077e24 */ /* 0x000fe2000f8e00ff */
[----:B------:R-:W-:Y:S01]  /*2120*/  MOV R12, 0x1 ;  /* 0x00000001000c7802 */ /* 0x000fe20000000f00 */
[----:B------:R-:W-:-:S02]  /*2130*/  IMAD.U32 R11, RZ, RZ, UR5 ;  /* 0x00000005ff0b7e24 */ /* 0x000fc4000f8e00ff */
[----:B------:R-:W-:Y:S02]  /*2140*/  IMAD.MOV.U32 R8, RZ, RZ, 0x70 ;  /* 0x00000070ff087424 */ /* 0x000fe400078e00ff */
[----:B------:R-:W-:-:S07]  /*2150*/  IMAD.MOV.U32 R13, RZ, RZ, RZ ;  /* 0x000000ffff0d7224 */ /* 0x000fce00078e00ff */
[----:B------:R-:W-:-:S07]  /*2160*/  LEPC R20, `(.L_x_432) ;  /* 0x000000001014794e */ /* 0x000fce0000000000 */
[----:B-1---5:R-:W-:Y:S05]  /*2170*/  CALL.ABS.NOINC R14 ;  /* 0x000000000e007343 */ /* 0x022fea0003c00000 */
.L_x_432:
[----:B------:R-:W-:Y:S05]  /*2180*/  BSYNC B6 ;  /* 0x0000000000067941 */ /* 0x000fea0003800000 */
.L_x_431:
[----:B------:R-:W-:Y:S01]  /*2190*/  ULDC.64 UR4, c[0x0][0x9f8] ;  /* 0x00027e0000047ab9 */ /* 0x000fe20000000a00 */
[----:B------:R-:W-:Y:S01]  /*21a0*/  IMAD.MOV.U32 R8, RZ, RZ, R203 ;  /* 0x000000ffff087224 */ /* 0x000fe200078e00cb */
[----:B------:R-:W-:Y:S01]  /*21b0*/  ISETP.NE.U32.AND P0, PT, RZ, UR4, PT ;  /* 0x00000004ff007c0c */ /* 0x000fe2000bf05070 */
[----:B------:R-:W1:Y:S01]  /*21c0*/  LDC.64 R10, c[0x0][0x300] ;  /* 0x0000c000ff0a7b82 */ /* 0x000e620000000a00 */
[C---:B------:R-:W-:Y:S01]  /*21d0*/  IADD3 R0, R18.reuse, 0x20, RZ ;  /* 0x0000002012007810 */ /* 0x040fe20007ffe0ff */
[C---:B------:R-:W-:Y:S01]  /*21e0*/  VIADD R3, R18.reuse, 0x80 ;  /* 0x0000008012037836 */ /* 0x040fe20000000000 */
[----:B------:R-:W-:Y:S01]  /*21f0*/  ISETP.NE.AND.EX P0, PT, RZ, UR5, PT, P0 ;  /* 0x00000005ff007c0c */ /* 0x000fe2000bf05300 */
[----:B------:R-:W-:Y:S01]  /*2200*/  IMAD.IADD R118, R27, 0x1, R26 ;  /* 0x000000011b767824 */ /* 0x000fe200078e021a */
[----:B------:R-:W-:Y:S01]  /*2210*/  SHF.R.S32.HI R19, RZ, 0x1f, R18 ;  /* 0x0000001fff137819 */ /* 0x000fe20000011412 */
[----:B------:R-:W-:Y:S01]  /*2220*/  ULDC.64 UR6, c[0x0][0x330] ;  /* 0x0000cc0000067ab9 */ /* 0x000fe20000000a00 */
[----:B------:R-:W-:Y:S01]  /*2230*/  IADD3 R20, R18, 0xa0, RZ ;  /* 0x000000a012147810 */ /* 0x000fe20007ffe0ff */
[----:B------:R-:W2:Y:S08]  /*2240*/  LDC.64 R12, c[0x0][0x3f8] ;  /* 0x0000fe00ff0c7b82 */ /* 0x000eb00000000a00 */
[----:B------:R-:W-:Y:S01]  /*2250*/  @P0 IADD3 R4, P1, R204, UR4, RZ ;  /* 0x00000004cc040c10 */ /* 0x000fe2000ff3e0ff */
[----:B------:R-:W-:Y:S01]  /*2260*/  ULDC UR4, c[0x0][0x2f4] ;  /* 0x0000bd0000047ab9 */ /* 0x000fe20000000800 */
[----:B------:R-:W3:Y:S02]  /*2270*/  LDC R27, c[0x0][0x3f4] ;  /* 0x0000fd00ff1b7b82 */ /* 0x000ee40000000800 */
[----:B------:R-:W-:-:S05]  /*2280*/  @P0 IADD3.X R5, R205, UR5, RZ, P1, !PT ;  /* 0x00000005cd050c10 */ /* 0x000fca0008ffe4ff */
[----:B------:R4:W3:Y:S01]  /*2290*/  @P0 LDG.E R8, desc[UR58][R4.64] ;  /* 0x0000003a04080981 */ /* 0x0008e2000c1e1900 */
[----:B------:R-:W-:Y:S01]  /*22a0*/  ISETP.GE.AND P2, PT, R0, UR4, PT ;  /* 0x0000000400007c0c */ /* 0x000fe2000bf46270 */
[C---:B------:R-:W-:Y:S01]  /*22b0*/  IMAD.WIDE.U32 R112, R199.reuse, UR6, R18 ;  /* 0x00000006c7707c25 */ /* 0x040fe2000f8e0012 */
[C---:B------:R-:W-:Y:S01]  /*22c0*/  ISETP.GE.AND P0, PT, R18.reuse, UR4, PT ;  /* 0x0000000412007c0c */ /* 0x040fe2000bf06270 */
[----:B------:R-:W3:Y:S01]  /*22d0*/  S2R R151, SR_TID.X ;  /* 0x0000000000977919 */ /* 0x000ee20000002100 */
[----:B0-----:R-:W-:Y:S01]  /*22e0*/  SEL R6, RZ, 0xffffffff, P2 ;  /* 0xffffffffff067807 */ /* 0x001fe20001000000 */
[----:B------:R-:W-:Y:S01]  /*22f0*/  IMAD R113, R199, UR7, R113 ;  /* 0x00000007c7717c24 */ /* 0x000fe2000f8e0271 */
[----:B------:R-:W-:Y:S01]  /*2300*/  ISETP.GE.AND P1, PT, R3, UR4, PT ;  /* 0x0000000403007c0c */ /* 0x000fe2000bf26270 */
[----:B------:R-:W-:Y:S01]  /*2310*/  ULDC.64 UR6, c[0x0][0xa08] ;  /* 0x0002820000067ab9 */ /* 0x000fe20000000a00 */
[----:B------:R-:W-:Y:S01]  /*2320*/  SEL R3, RZ, 0x1, P0 ;  /* 0x00000001ff037807 */ /* 0x000fe20000000000 */
[----:B----4-:R-:W-:Y:S01]  /*2330*/  VIADD R4, R18, 0x60 ;  /* 0x0000006012047836 */ /* 0x010fe20000000000 */
[----:B------:R-:W-:Y:S01]  /*2340*/  SHF.L.U32 R6, R6, 0x1, RZ ;  /* 0x0000000106067819 */ /* 0x000fe200000006ff */
[----:B--2---:R-:W-:Y:S01]  /*2350*/  IMAD.WIDE.U32 R108, R17, R12, R18 ;  /* 0x0000000c116c7225 */ /* 0x004fe200078e0012 */
[----:B------:R-:W-:-:S02]  /*2360*/  SHF.R.S32.HI R21, RZ, 0x1f, R118 ;  /* 0x0000001fff157819 */ /* 0x000fc40000011476 */
[----:B------:R-:W-:Y:S01]  /*2370*/  LOP3.LUT R5, R6, 0x2, R3, 0xe2, !PT ;  /* 0x0000000206057812 */ /* 0x000fe200078ee203 */
[----:B------:R-:W-:Y:S01]  /*2380*/  VIADD R3, R18, 0x40 ;  /* 0x0000004012037836 */ /* 0x000fe20000000000 */
[----:B------:R-:W-:Y:S01]  /*2390*/  ISETP.GE.AND P2, PT, R4, UR4, PT ;  /* 0x0000000404007c0c */ /* 0x000fe2000bf46270 */
[-C--:B-1----:R-:W-:Y:S01]  /*23a0*/  IMAD R9, R21, R10.reuse, RZ ;  /* 0x0000000a15097224 */ /* 0x082fe200078e02ff */
[----:B------:R-:W-:Y:S01]  /*23b0*/  SHF.R.S32.HI R144, RZ, 0x1f, R17 ;  /* 0x0000001fff907819 */ /* 0x000fe20000011411 */
[C---:B------:R-:W-:Y:S01]  /*23c0*/  IMAD.WIDE.U32 R6, R118.reuse, R10, RZ ;  /* 0x0000000a76067225 */ /* 0x040fe200078e00ff */
[----:B------:R-:W-:Y:S02]  /*23d0*/  ISETP.GE.AND P0, PT, R3, UR4, PT ;  /* 0x0000000403007c0c */ /* 0x000fe4000bf06270 */
[----:B------:R-:W-:Y:S01]  /*23e0*/  SEL R34, RZ, 0x10, P1 ;  /* 0x00000010ff227807 */ /* 0x000fe20000800000 */
[----:B------:R-:W-:Y:S01]  /*23f0*/  IMAD R15, R118, R11, R9 ;  /* 0x0000000b760f7224 */ /* 0x000fe200078e0209 */
[----:B------:R-:W-:Y:S01]  /*2400*/  SEL R14, RZ, 0x4, P0 ;  /* 0x00000004ff0e7807 */ /* 0x000fe20000000000 */
[----:B------:R-:W-:Y:S01]  /*2410*/  IMAD.SHL.U32 R135, R10, 0x40, RZ ;  /* 0x000000400a877824 */ /* 0x000fe200078e00ff */
[----:B------:R-:W-:Y:S01]  /*2420*/  SEL R9, RZ, 0x8, P2 ;  /* 0x00000008ff097807 */ /* 0x000fe20001000000 */
[----:B------:R-:W-:Y:S01]  /*2430*/  IMAD.IADD R7, R7, 0x1, R15 ;  /* 0x0000000107077824 */ /* 0x000fe200078e020f */
[----:B------:R-:W-:Y:S01]  /*2440*/  ISETP.NE.U32.AND P0, PT, RZ, UR6, PT ;  /* 0x00000006ff007c0c */ /* 0x000fe2000bf05070 */
[----:B------:R-:W-:Y:S01]  /*2450*/  IMAD.MOV.U32 R130, RZ, RZ, 0x20 ;  /* 0x00000020ff827424 */ /* 0x000fe200078e00ff */
[----:B------:R-:W-:Y:S01]  /*2460*/  ISETP.GE.AND P2, PT, R20, UR4, PT ;  /* 0x0000000414007c0c */ /* 0x000fe2000bf46270 */
[----:B------:R-:W-:Y:S01]  /*2470*/  ULDC.64 UR4, c[0x0][0x308] ;  /* 0x0000c20000047ab9 */ /* 0x000fe20000000a00 */
[----:B------:R-:W-:Y:S01]  /*2480*/  LOP3.LUT R5, R9, R5, R14, 0xfe, !PT ;  /* 0x0000000509057212 */ /* 0x000fe200078efe0e */
[----:B------:R-:W-:Y:S01]  /*2490*/  IMAD.WIDE.U32 R6, R199, UR4, R6 ;  /* 0x00000004c7067c25 */ /* 0x000fe2000f8e0006 */
[----:B------:R-:W-:Y:S01]  /*24a0*/  ISETP.NE.AND.EX P0, PT, RZ, UR7, PT, P0 ;  /* 0x00000007ff007c0c */ /* 0x000fe2000bf05300 */
[----:B------:R-:W0:Y:S01]  /*24b0*/  LDC.64 R14, c[0x0][0x408] ;  /* 0x00010200ff0e7b82 */ /* 0x000e220000000a00 */
[----:B------:R-:W-:Y:S01]  /*24c0*/  LOP3.LUT R34, R5, R34, RZ, 0xfc, !PT ;  /* 0x0000002205227212 */ /* 0x000fe200078efcff */
[----:B------:R-:W-:Y:S01]  /*24d0*/  IMAD R7, R199, UR5, R7 ;  /* 0x00000005c7077c24 */ /* 0x000fe2000f8e0207 */
[----:B------:R-:W-:Y:S01]  /*24e0*/  ULDC.64 UR4, c[0x0][0x310] ;  /* 0x0000c40000047ab9 */ /* 0x000fe20000000a00 */
[----:B------:R-:W-:-:S02]  /*24f0*/  SHF.R.S32.HI R23, RZ, 0x1f, R22 ;  /* 0x0000001fff177819 */ /* 0x000fc40000011416 */
[-C--:B---3--:R-:W-:Y:S02]  /*2500*/  ISETP.GE.AND P1, PT, R0, R27.reuse, PT ;  /* 0x0000001b0000720c */ /* 0x088fe40003f26270 */
[----:B------:R-:W-:Y:S01]  /*2510*/  ISETP.GE.AND P3, PT, R3, R27, PT ;  /* 0x0000001b0300720c */ /* 0x000fe20003f66270 */
[----:B------:R-:W-:Y:S01]  /*2520*/  IMAD.WIDE.U32 R110, R17, R12, R22 ;  /* 0x0000000c116e7225 */ /* 0x000fe200078e0016 */
[----:B------:R-:W-:Y:S02]  /*2530*/  LOP3.LUT R28, R28, 0xfffffffe, RZ, 0xc0, !PT ;  /* 0xfffffffe1c1c7812 */ /* 0x000fe400078ec0ff */
[----:B------:R-:W-:Y:S02]  /*2540*/  SHF.R.U32.HI R37, RZ, 0x3, R185 ;  /* 0x00000003ff257819 */ /* 0x000fe400000116b9 */
[C-C-:B------:R-:W-:Y:S02]  /*2550*/  SHF.L.U64.HI R131, R10.reuse, 0x7, R11.reuse ;  /* 0x000000070a837819 */ /* 0x140fe4000001020b */
[----:B------:R-:W-:-:S02]  /*2560*/  SHF.L.U64.HI R134, R10, 0x6, R11 ;  /* 0x000000060a867819 */ /* 0x000fc4000001020b */
[----:B------:R-:W-:Y:S02]  /*2570*/  SHF.L.U64.HI R132, R12, 0x7, R13 ;  /* 0x000000070c847819 */ /* 0x000fe4000001020d */
[C---:B------:R-:W-:Y:S02]  /*2580*/  IADD3 R118, P4, R17.reuse, R118, RZ ;  /* 0x0000007611767210 */ /* 0x040fe40007f9e0ff */
[----:B------:R-:W-:Y:S01]  /*2590*/  @P3 LOP3.LUT R28, R28, 0x1, RZ, 0xfc, !PT ;  /* 0x000000011c1c3812 */ /* 0x000fe200078efcff */
[----:B0-----:R-:W-:Y:S01]  /*25a0*/  IMAD.WIDE.U32 R104, R17, R14, R18 ;  /* 0x0000000e11687225 */ /* 0x001fe200078e0012 */
[----:B------:R-:W-:-:S03]  /*25b0*/  SHF.L.U64.HI R133, R14, 0x7, R15 ;  /* 0x000000070e857819 */ /* 0x000fc6000001020f */
[----:B------:R0:W-:Y:S01]  /*25c0*/  STL [R1+0x10], R28 ;  /* 0x0000101c01007387 */ /* 0x0001e20000100800 */
[----:B------:R-:W-:Y:S01]  /*25d0*/  IMAD.WIDE.U32 R106, R17, R14, R22 ;  /* 0x0000000e116a7225 */ /* 0x000fe200078e0016 */
[----:B------:R-:W-:Y:S02]  /*25e0*/  SHF.L.U32 R122, R27, 0x1, RZ ;  /* 0x000000011b7a7819 */ /* 0x000fe400000006ff */
[----:B------:R-:W-:Y:S01]  /*25f0*/  SHF.R.S32.HI R147, RZ, 0x1f, R207 ;  /* 0x0000001fff937819 */ /* 0x000fe200000114cf */
[----:B------:R-:W-:Y:S01]  /*2600*/  IMAD.X R119, R21, 0x1, R144, P4 ;  /* 0x0000000115777824 */ /* 0x000fe200020e0690 */
[----:B------:R-:W-:Y:S02]  /*2610*/  LEA.HI R151, R151, 0x8, RZ, 0x19 ;  /* 0x0000000897977811 */ /* 0x000fe400078fc8ff */
[----:B------:R-:W-:Y:S02]  /*2620*/  SHF.R.S32.HI R9, RZ, 0x1f, R8 ;  /* 0x0000001fff097819 */ /* 0x000fe40000011408 */
[----:B------:R-:W-:Y:S01]  /*2630*/  SEL R99, R8, RZ, !P0 ;  /* 0x000000ff08637207 */ /* 0x000fe20004000000 */
[----:B------:R-:W-:Y:S01]  /*2640*/  IMAD R8, R144, R12, RZ ;  /* 0x0000000c90087224 */ /* 0x000fe200078e02ff */
[----:B------:R-:W-:-:S03]  /*2650*/  SEL R9, R9, RZ, !P0 ;  /* 0x000000ff09097207 */ /* 0x000fc60004000000 */
[----:B------:R-:W-:-:S04]  /*2660*/  IMAD.WIDE.U32 R114, R99, UR4, R6 ;  /* 0x0000000463727c25 */ /* 0x000fc8000f8e0006 */
[----:B------:R-:W-:Y:S02]  /*2670*/  IMAD R20, R9, UR4, RZ ;  /* 0x0000000409147c24 */ /* 0x000fe4000f8e02ff */
[----:B------:R-:W-:-:S04]  /*2680*/  IMAD.WIDE.U32 R6, R17, R10, R18 ;  /* 0x0000000a11067225 */ /* 0x000fc800078e0012 */
[----:B------:R-:W-:Y:S01]  /*2690*/  IMAD R31, R99, UR5, R20 ;  /* 0x00000005631f7c24 */ /* 0x000fe2000f8e0214 */
[----:B------:R-:W-:Y:S01]  /*26a0*/  IADD3 R5, P0, R114, R6, RZ ;  /* 0x0000000672057210 */ /* 0x000fe20007f1e0ff */
[----:B------:R-:W-:Y:S01]  /*26b0*/  IMAD R20, R144, R10, RZ ;  /* 0x0000000a90147224 */ /* 0x000fe200078e02ff */
[----:B------:R-:W-:Y:S01]  /*26c0*/  ULDC.64 UR4, c[0x0][0x338] ;  /* 0x0000ce0000047ab9 */ /* 0x000fe20000000a00 */
[----:B------:R-:W-:Y:S01]  /*26d0*/  IMAD R29, R17, R13, R8 ;  /* 0x0000000d111d7224 */ /* 0x000fe200078e0208 */
[----:B------:R-:W-:Y:S01]  /*26e0*/  IADD3 R6, R115, R31, RZ ;  /* 0x0000001f73067210 */ /* 0x000fe20007ffe0ff */
[----:B------:R-:W-:Y:S02]  /*26f0*/  IMAD R33, R17, R11, R20 ;  /* 0x0000000b11217224 */ /* 0x000fe400078e0214 */
[----:B------:R-:W-:Y:S02]  /*2700*/  IMAD R8, R9, UR4, RZ ;  /* 0x0000000409087c24 */ /* 0x000fe4000f8e02ff */
[----:B------:R-:W-:Y:S01]  /*2710*/  IMAD.WIDE.U32 R112, R99, UR4, R112 ;  /* 0x0000000463707c25 */ /* 0x000fe2000f8e0070 */
[----:B------:R-:W-:-:S02]  /*2720*/  IADD3.X R7, R6, R7, R33, P0, !PT ;  /* 0x0000000706077210 */ /* 0x000fc400007fe421 */
[----:B------:R-:W-:Y:S01]  /*2730*/  ISETP.GE.AND P0, PT, R18, R27, PT ;  /* 0x0000001b1200720c */ /* 0x000fe20003f06270 */
[----:B------:R-:W-:Y:S02]  /*2740*/  IMAD R99, R99, UR5, R8 ;  /* 0x0000000563637c24 */ /* 0x000fe4000f8e0208 */
[----:B------:R-:W-:Y:S01]  /*2750*/  IMAD R8, R144, R14, RZ ;  /* 0x0000000e90087224 */ /* 0x000fe200078e02ff */
[----:B------:R-:W-:Y:S01]  /*2760*/  SEL R9, R27, RZ, P0 ;  /* 0x000000ff1b097207 */ /* 0x000fe20000000000 */
[----:B------:R-:W-:Y:S02]  /*2770*/  IMAD.IADD R111, R111, 0x1, R29 ;  /* 0x000000016f6f7824 */ /* 0x000fe400078e021d */
[----:B------:R-:W-:Y:S01]  /*2780*/  IMAD.IADD R109, R29, 0x1, R109 ;  /* 0x000000011d6d7824 */ /* 0x000fe200078e026d */
[----:B------:R-:W-:Y:S01]  /*2790*/  SEL R29, R27, RZ, P1 ;  /* 0x000000ff1b1d7207 */ /* 0x000fe20000800000 */
[----:B------:R-:W-:Y:S01]  /*27a0*/  IMAD R31, R17, R15, R8 ;  /* 0x0000000f111f7224 */ /* 0x000fe200078e0208 */
[----:B------:R-:W-:Y:S01]  /*27b0*/  SEL R8, R27, RZ, P3 ;  /* 0x000000ff1b087207 */ /* 0x000fe20001800000 */
[----:B------:R-:W-:Y:S01]  /*27c0*/  IMAD.IADD R9, R18, 0x1, R9 ;  /* 0x0000000112097824 */ /* 0x000fe200078e0209 */
[----:B------:R-:W-:Y:S01]  /*27d0*/  LOP3.LUT P3, RZ, R231, 0x4, RZ, 0xc0, !PT ;  /* 0x00000004e7ff7812 */ /* 0x000fe2000786c0ff */
[----:B------:R-:W-:Y:S01]  /*27e0*/  IMAD.IADD R29, R0, 0x1, R29 ;  /* 0x00000001001d7824 */ /* 0x000fe200078e021d */
[----:B------:R-:W-:Y:S01]  /*27f0*/  IADD3 R26, R3, R8, RZ ;  /* 0x00000008031a7210 */ /* 0x000fe20007ffe0ff */
[----:B------:R-:W-:Y:S01]  /*2800*/  IMAD.IADD R107, R107, 0x1, R31 ;  /* 0x000000016b6b7824 */ /* 0x000fe200078e021f */
[----:B------:R-:W-:Y:S01]  /*2810*/  SHF.R.S32.HI R8, RZ, 0x1f, R9 ;  /* 0x0000001fff087819 */ /* 0x000fe20000011409 */
[----:B-----5:R-:W-:Y:S01]  /*2820*/  IMAD.WIDE.U32 R110, R143, R12, R110 ;  /* 0x0000000c8f6e7225 */ /* 0x020fe200078e006e */
[----:B------:R-:W-:-:S02]  /*2830*/  SHF.R.S32.HI R20, RZ, 0x1f, R29 ;  /* 0x0000001fff147819 */ /* 0x000fc4000001141d */
[CC--:B------:R-:W-:Y:S01]  /*2840*/  LEA.HI R30, R8.reuse, R9.reuse, RZ, 0x3 ;  /* 0x00000009081e7211 */ /* 0x0c0fe200078f18ff */
[----:B------:R-:W-:Y:S01]  /*2850*/  IMAD.WIDE.U32 R108, R143, R12, R108 ;  /* 0x0000000c8f6c7225 */ /* 0x000fe200078e006c */
[----:B------:R-:W-:Y:S02]  /*2860*/  LEA.HI R8, R8, R9, RZ, 0x6 ;  /* 0x0000000908087211 */ /* 0x000fe400078f30ff */
[----:B------:R-:W-:Y:S01]  /*2870*/  IADD3 R105, R31, R105, RZ ;  /* 0x000000691f697210 */ /* 0x000fe20007ffe0ff */
[----:B------:R-:W-:Y:S01]  /*2880*/  IMAD.SHL.U32 R11, R12, 0x40, RZ ;  /* 0x000000400c0b7824 */ /* 0x000fe200078e00ff */
[----:B------:R-:W-:Y:S01]  /*2890*/  SHF.R.S32.HI R31, RZ, 0x1f, R26 ;  /* 0x0000001fff1f7819 */ /* 0x000fe2000001141a */
[----:B------:R-:W-:Y:S01]  /*28a0*/  IMAD.SHL.U32 R9, R8, 0x80, RZ ;  /* 0x0000008008097824 */ /* 0x000fe200078e00ff */
[CC--:B------:R-:W-:Y:S01]  /*28b0*/  LEA.HI R32, R20.reuse, R29.reuse, RZ, 0x3 ;  /* 0x0000001d14207211 */ /* 0x0c0fe200078f18ff */
[----:B------:R-:W-:Y:S01]  /*28c0*/  IMAD.WIDE.U32 R104, R143, R14, R104 ;  /* 0x0000000e8f687225 */ /* 0x000fe200078e0068 */
[----:B------:R-:W-:-:S02]  /*28d0*/  LEA.HI R20, R20, R29, RZ, 0x6 ;  /* 0x0000001d14147211 */ /* 0x000fc400078f30ff */
[----:B------:R-:W-:Y:S01]  /*28e0*/  LEA.HI R36, R31, R26, RZ, 0x3 ;  /* 0x0000001a1f247211 */ /* 0x000fe200078f18ff */
[----:B------:R-:W-:Y:S01]  /*28f0*/  IMAD.WIDE.U32 R106, R143, R14, R106 ;  /* 0x0000000e8f6a7225 */ /* 0x000fe200078e006a */
[----:B------:R-:W-:Y:S02]  /*2900*/  LEA.HI R31, R31, R26, RZ, 0x6 ;  /* 0x0000001a1f1f7211 */ /* 0x000fe400078f30ff */
[----:B------:R-:W-:Y:S01]  /*2910*/  LOP3.LUT R8, R191, 0x38, R30, 0xf8, !PT ;  /* 0x00000038bf087812 */ /* 0x000fe200078ef81e */
[----:B------:R-:W-:Y:S01]  /*2920*/  IMAD.SHL.U32 R26, R20, 0x80, RZ ;  /* 0x00000080141a7824 */ /* 0x000fe200078e00ff */
[----:B------:R-:W-:Y:S01]  /*2930*/  LOP3.LUT R9, R9, 0xffffe000, RZ, 0xc0, !PT ;  /* 0xffffe00009097812 */ /* 0x000fe200078ec0ff */
[----:B------:R-:W-:Y:S01]  /*2940*/  IMAD.IADD R99, R113, 0x1, R99 ;  /* 0x0000000171637824 */ /* 0x000fe200078e0263 */
[----:B------:R-:W-:Y:S02]  /*2950*/  LOP3.LUT R29, R8, R193, RZ, 0x3c, !PT ;  /* 0x000000c1081d7212 */ /* 0x000fe400078e3cff */
[----:B------:R-:W-:Y:S01]  /*2960*/  LOP3.LUT R20, R191, 0x38, R32, 0xf8, !PT ;  /* 0x00000038bf147812 */ /* 0x000fe200078ef820 */
[----:B------:R-:W-:Y:S01]  /*2970*/  IMAD R142, R192, 0x200, R9 ;  /* 0x00000200c08e7824 */ /* 0x000fe200078e0209 */
[----:B------:R-:W-:-:S02]  /*2980*/  LOP3.LUT R26, R26, 0xffffe000, RZ, 0xc0, !PT ;  /* 0xffffe0001a1a7812 */ /* 0x000fc400078ec0ff */
[----:B------:R-:W-:Y:S01]  /*2990*/  LOP3.LUT R20, R20, R193, RZ, 0x3c, !PT ;  /* 0x000000c114147212 */ /* 0x000fe200078e3cff */
[----:B------:R-:W-:Y:S01]  /*29a0*/  IMAD.IADD R142, R142, 0x1, R29 ;  /* 0x000000018e8e7824 */ /* 0x000fe200078e021d */
[----:B------:R-:W-:Y:S01]  /*29b0*/  SHF.L.U32 R31, R31, 0x7, RZ ;  /* 0x000000071f1f7819 */ /* 0x000fe200000006ff */
[----:B------:R-:W-:Y:S01]  /*29c0*/  IMAD R141, R192, 0x200, R26 ;  /* 0x00000200c08d7824 */ /* 0x000fe200078e021a */
[----:B------:R-:W-:Y:S02]  /*29d0*/  LOP3.LUT R35, R185, 0x38, R36, 0xf8, !PT ;  /* 0x00000038b9237812 */ /* 0x000fe400078ef824 */
[----:B------:R-:W-:Y:S01]  /*29e0*/  SHF.R.S32.HI R29, RZ, 0x1f, R143 ;  /* 0x0000001fff1d7819 */ /* 0x000fe2000001148f */
[----:B------:R-:W-:Y:S01]  /*29f0*/  IMAD.IADD R141, R141, 0x1, R20 ;  /* 0x000000018d8d7824 */ /* 0x000fe200078e0214 */
[----:B------:R-:W-:Y:S02]  /*2a00*/  LOP3.LUT R31, R31, 0xffffe000, RZ, 0xc0, !PT ;  /* 0xffffe0001f1f7812 */ /* 0x000fe400078ec0ff */
[----:B------:R-:W-:Y:S01]  /*2a10*/  LOP3.LUT R8, R35, R37, RZ, 0x3c, !PT ;  /* 0x0000002523087212 */ /* 0x000fe200078e3cff */
[----:B------:R-:W-:Y:S01]  /*2a20*/  IMAD R20, R29, R12, RZ ;  /* 0x0000000c1d147224 */ /* 0x000fe200078e02ff */
[----:B0-----:R-:W-:-:S02]  /*2a30*/  LOP3.LUT R28, R185, 0x38, R30, 0xf8, !PT ;  /* 0x00000038b91c7812 */ /* 0x001fc400078ef81e */
[-C--:B------:R-:W-:Y:S01]  /*2a40*/  IADD3 R137, R8, R31.reuse, R195 ;  /* 0x0000001f08897210 */ /* 0x080fe20007ffe0c3 */
[----:B------:R-:W-:Y:S01]  /*2a50*/  IMAD.SHL.U32 R8, R10, 0x80, RZ ;  /* 0x000000800a087824 */ /* 0x000fe200078e00ff */
[----:B------:R-:W-:Y:S01]  /*2a60*/  LEA R139, R192, R31, 0x9 ;  /* 0x0000001fc08b7211 */ /* 0x000fe200078e48ff */
[----:B------:R-:W-:Y:S01]  /*2a70*/  IMAD R31, R143, R13, R20 ;  /* 0x0000000d8f1f7224 */ /* 0x000fe200078e0214 */
[----:B------:R-:W-:Y:S01]  /*2a80*/  LOP3.LUT R28, R28, R37, RZ, 0x3c, !PT ;  /* 0x000000251c1c7212 */ /* 0x000fe200078e3cff */
[----:B------:R-:W-:Y:S01]  /*2a90*/  IMAD R20, R29, R14, RZ ;  /* 0x0000000e1d147224 */ /* 0x000fe200078e02ff */
[----:B------:R-:W-:Y:S01]  /*2aa0*/  LOP3.LUT R33, R185, 0x38, R32, 0xf8, !PT ;  /* 0x00000038b9217812 */ /* 0x000fe200078ef820 */
[----:B------:R-:W-:Y:S01]  /*2ab0*/  IMAD.IADD R21, R31, 0x1, R109 ;  /* 0x000000011f157824 */ /* 0x000fe200078e026d */
[----:B------:R-:W-:Y:S01]  /*2ac0*/  IADD3 R140, R28, R9, R195 ;  /* 0x000000091c8c7210 */ /* 0x000fe20007ffe0c3 */
[----:B------:R-:W-:Y:S01]  /*2ad0*/  IMAD R29, R143, R15, R20 ;  /* 0x0000000f8f1d7224 */ /* 0x000fe200078e0214 */
[----:B------:R-:W-:-:S02]  /*2ae0*/  LOP3.LUT R20, R191, 0x18, R18, 0xf8, !PT ;  /* 0x00000018bf147812 */ /* 0x000fc400078ef812 */
[----:B------:R-:W-:Y:S01]  /*2af0*/  SHF.L.U64.HI R9, R12, 0x6, R13 ;  /* 0x000000060c097819 */ /* 0x000fe2000001020d */
[----:B------:R-:W-:Y:S01]  /*2b00*/  IMAD.SHL.U32 R13, R14, 0x80, RZ ;  /* 0x000000800e0d7824 */ /* 0x000fe200078e00ff */
[----:B------:R-:W-:Y:S02]  /*2b10*/  SHF.L.U32 R10, R12, 0x7, RZ ;  /* 0x000000070c0a7819 */ /* 0x000fe400000006ff */
[----:B------:R-:W-:Y:S02]  /*2b20*/  LOP3.LUT R38, R191, 0x38, R36, 0xf8, !PT ;  /* 0x00000038bf267812 */ /* 0x000fe400078ef824 */
[----:B------:R-:W-:Y:S02]  /*2b30*/  LOP3.LUT R33, R33, R37, RZ, 0x3c, !PT ;  /* 0x0000002521217212 */ /* 0x000fe400078e3cff */
[----:B------:R-:W-:Y:S02]  /*2b40*/  SHF.L.U64.HI R12, R14, 0x6, R15 ;  /* 0x000000060e0c7819 */ /* 0x000fe4000001020f */
[----:B------:R-:W-:-:S02]  /*2b50*/  LOP3.LUT R15, R20, R193, RZ, 0x3c, !PT ;  /* 0x000000c1140f7212 */ /* 0x000fc400078e3cff */
[----:B------:R-:W-:Y:S02]  /*2b60*/  SEL R35, RZ, 0x20, P2 ;  /* 0x00000020ff237807 */ /* 0x000fe40001000000 */
[----:B------:R-:W-:Y:S01]  /*2b70*/  LOP3.LUT R38, R38, R193, RZ, 0x3c, !PT ;  /* 0x000000c126267212 */ /* 0x000fe200078e3cff */
[----:B------:R-:W-:Y:S01]  /*2b80*/  IMAD R15, R192, 0x200, R15 ;  /* 0x00000200c00f7824 */ /* 0x000fe200078e020f */
[----:B------:R-:W-:Y:S01]  /*2b90*/  IADD3 R138, R33, R26, R195 ;  /* 0x0000001a218a7210 */ /* 0x000fe20007ffe0c3 */
[----:B------:R-:W-:Y:S01]  /*2ba0*/  IMAD.IADD R26, R107, 0x1, R29 ;  /* 0x000000016b1a7824 */ /* 0x000fe200078e021d */
[----:B------:R-:W-:Y:S02]  /*2bb0*/  SEL R130, R130, 0xffffffe0, !P3 ;  /* 0xffffffe082827807 */ /* 0x000fe40005800000 */
[----:B------:R-:W-:Y:S02]  /*2bc0*/  IADD3 R20, R111, R31, RZ ;  /* 0x0000001f6f147210 */ /* 0x000fe40007ffe0ff */
[----:B------:R-:W-:Y:S01]  /*2bd0*/  IADD3 R27, R29, R105, RZ ;  /* 0x000000691d1b7210 */ /* 0x000fe20007ffe0ff */
[----:B------:R-:W-:Y:S01]  /*2be0*/  IMAD.IADD R136, R130, 0x1, R15 ;  /* 0x0000000182887824 */ /* 0x000fe200078e020f */
[----:B------:R-:W-:-:S02]  /*2bf0*/  LOP3.LUT R98, R34, R35, RZ, 0xfc, !PT ;  /* 0x0000002322627212 */ /* 0x000fc400078efcff */
[----:B------:R-:W-:Y:S02]  /*2c00*/  LOP3.LUT R29, R30, 0xfffffff8, RZ, 0xc0, !PT ;  /* 0xfffffff81e1d7812 */ /* 0x000fe400078ec0ff */
[----:B------:R-:W-:Y:S02]  /*2c10*/  LOP3.LUT R31, R32, 0xfffffff8, RZ, 0xc0, !PT ;  /* 0xfffffff8201f7812 */ /* 0x000fe400078ec0ff */
[----:B------:R-:W-:Y:S02]  /*2c20*/  LOP3.LUT R33, R36, 0xfffffff8, RZ, 0xc0, !PT ;  /* 0xfffffff824217812 */ /* 0x000fe400078ec0ff */
[----:B------:R-:W-:Y:S02]  /*2c30*/  SHF.R.S32.HI R28, RZ, 0x3, R30 ;  /* 0x00000003ff1c7819 */ /* 0x000fe4000001141e */
[----:B------:R-:W-:Y:S02]  /*2c40*/  IADD3 R139, R139, R38, RZ ;  /* 0x000000268b8b7210 */ /* 0x000fe40007ffe0ff */
[----:B------:R-:W-:-:S02]  /*2c50*/  SHF.R.S32.HI R30, RZ, 0x3, R32 ;  /* 0x00000003ff1e7819 */ /* 0x000fc40000011420 */
[----:B------:R-:W-:Y:S02]  /*2c60*/  SHF.R.S32.HI R32, RZ, 0x3, R36 ;  /* 0x00000003ff207819 */ /* 0x000fe40000011424 */
[C---:B------:R-:W-:Y:S02]  /*2c70*/  LOP3.LUT R38, R98.reuse, 0x2, RZ, 0xc0, !PT ;  /* 0x0000000262267812 */ /* 0x040fe400078ec0ff */
[C---:B------:R-:W-:Y:S02]  /*2c80*/  LOP3.LUT R39, R98.reuse, 0x4, RZ, 0xc0, !PT ;  /* 0x0000000462277812 */ /* 0x040fe400078ec0ff */
[C---:B------:R-:W-:Y:S02]  /*2c90*/  LOP3.LUT R96, R98.reuse, 0x8, RZ, 0xc0, !PT ;  /* 0x0000000862607812 */ /* 0x040fe400078ec0ff */
[----:B------:R-:W-:Y:S02]  /*2ca0*/  LOP3.LUT R97, R98, 0x10, RZ, 0xc0, !PT ;  /* 0x0000001062617812 */ /* 0x000fe400078ec0ff */
[----:B------:R-:W-:-:S02]  /*2cb0*/  SHF.L.U32 R14, R14, 0x6, RZ ;  /* 0x000000060e0e7819 */ /* 0x000fc400000006ff */
[----:B------:R-:W-:Y:S02]  /*2cc0*/  LOP3.LUT R34, R34, 0x1, RZ, 0xc0, !PT ;  /* 0x0000000122227812 */ /* 0x000fe400078ec0ff */
[----:B------:R-:W-:Y:S02]  /*2cd0*/  SHF.R.S32.HI R35, RZ, 0x1f, R29 ;  /* 0x0000001fff237819 */ /* 0x000fe4000001141d */
[----:B------:R-:W-:Y:S02]  /*2ce0*/  SHF.R.S32.HI R36, RZ, 0x1f, R31 ;  /* 0x0000001fff247819 */ /* 0x000fe4000001141f */
[----:B------:R-:W-:Y:S02]  /*2cf0*/  SHF.R.S32.HI R37, RZ, 0x1f, R33 ;  /* 0x0000001fff257819 */ /* 0x000fe40000011421 */
[----:B------:R-:W-:-:S07]  /*2d00*/  LOP3.LUT R98, R98, 0x20, RZ, 0xc0, !PT ;  /* 0x0000002062627812 */ /* 0x000fce00078ec0ff */
.L_x_532:
[----:B------:R-:W2:Y:S01]  /*2d10*/  LDL.LU R46, [R1+0x10] ;  /* 0x00001000012e7983 */ /* 0x000ea20000300800 */
[----:B------:R-:W0:Y:S01]  /*2d20*/  LDC.64 R120, c[0x0][0x2e8] ;  /* 0x0000ba00ff787b82 */ /* 0x000e220000000a00 */
[----:B------:R-:W-:Y:S01]  /*2d30*/  VIADD R50, R25, 0xffffffff ;  /* 0xffffffff19327836 */ /* 0x000fe20000000000 */
[----:B------:R-:W-:Y:S05]  /*2d40*/  YIELD ;  /* 0x0000000000007946 */ /* 0x000fea0003800000 */
[----:B------:R-:W-:Y:S01]  /*2d50*/  SHF.R.S32.HI R43, RZ, 0x1f, R50 ;  /* 0x0000001fff2b7819 */ /* 0x000fe20000011432 */
[----:B------:R-:W1:Y:S01]  /*2d60*/  LDC R117, c[0x0][0x3f4] ;  /* 0x0000fd00ff757b82 */ /* 0x000e620000000800 */
[-C--:B------:R-:W-:Y:S01]  /*2d70*/  IMAD R25, R131, R50.reuse, RZ ;  /* 0x0000003283197224 */ /* 0x080fe200078e02ff */
[----:B------:R-:W-:Y:S01]  /*2d80*/  BSSY B0, `(.L_x_433) ;  /* 0x000075a000007945 */ /* 0x000fe20003800000 */
[----:B------:R-:W-:-:S04]  /*2d90*/  IMAD.WIDE.U32 R124, R8, R50, RZ ;  /* 0x00000032087c7225 */ /* 0x000fc800078e00ff */
[----:B------:R-:W-:Y:S01]  /*2da0*/  IMAD R25, R43, R8, R25 ;  /* 0x000000082b197224 */ /* 0x000fe200078e0219 */
[----:B------:R-:W-:Y:S01]  /*2db0*/  IADD3 R41, P4, R5, R124, RZ ;  /* 0x0000007c05297210 */ /* 0x000fe20007f9e0ff */
[----:B------:R-:W-:-:S03]  /*2dc0*/  IMAD R47, R16, 0x6000, R15 ;  /* 0x00006000102f7824 */ /* 0x000fc600078e020f */
[----:B------:R-:W-:Y:S01]  /*2dd0*/  IADD3 R92, R125, R25, RZ ;  /* 0x000000197d5c7210 */ /* 0x000fe20007ffe0ff */
[----:B------:R-:W-:Y:S01]  /*2de0*/  IMAD R47, R47, 0x2, R116 ;  /* 0x000000022f2f7824 */ /* 0x000fe200078e0274 */
[----:B------:R-:W-:-:S03]  /*2df0*/  IADD3 R25, P2, P3, R5, R124, R135 ;  /* 0x0000007c05197210 */ /* 0x000fc60007b5e087 */
[----:B------:R-:W-:Y:S01]  /*2e00*/  IMAD.X R42, R92, 0x1, R7, P4 ;  /* 0x000000015c2a7824 */ /* 0x000fe200020e0607 */
[----:B------:R-:W-:Y:S02]  /*2e10*/  IADD3.X R40, R7, R92, R134, P2, P3 ;  /* 0x0000005c07287210 */ /* 0x000fe400017e6486 */
[CC--:B0-----:R-:W-:Y:S02]  /*2e20*/  LEA R44, P2, R25.reuse, R120.reuse, 0x1 ;  /* 0x00000078192c7211 */ /* 0x0c1fe400078408ff */
[----:B------:R-:W-:Y:S02]  /*2e30*/  ISETP.GT.AND P3, PT, R50, R123, PT ;  /* 0x0000007b3200720c */ /* 0x000fe40003f64270 */
[----:B------:R-:W-:Y:S01]  /*2e40*/  LEA.HI.X R45, R25, R121, R40, 0x1, P2 ;  /* 0x00000079192d7211 */ /* 0x000fe200010f0c28 */
[----:B------:R-:W-:Y:S01]  /*2e50*/  IMAD R25, R16, 0x6000, R136 ;  /* 0x0000600010197824 */ /* 0x000fe200078e0288 */
[----:B-1----:R-:W-:Y:S02]  /*2e60*/  ISETP.GE.AND P2, PT, R117, 0x1, PT ;  /* 0x000000017500780c */ /* 0x002fe40003f46270 */
[----:B------:R-:W-:-:S04]  /*2e70*/  LEA R48, P4, R41, R120, 0x1 ;  /* 0x0000007829307211 */ /* 0x000fc800078808ff */
[----:B------:R-:W-:Y:S02]  /*2e80*/  LEA.HI.X R49, R41, R121, R42, 0x1, P4 ;  /* 0x0000007929317211 */ /* 0x000fe400020f0c2a */
[----:B--2---:R-:W-:-:S04]  /*2e90*/  LOP3.LUT R46, R46, 0xfffffffd, RZ, 0xc0, !PT ;  /* 0xfffffffd2e2e7812 */ /* 0x004fc800078ec0ff */
[----:B------:R-:W-:-:S05]  /*2ea0*/  @P3 LOP3.LUT R46, R46, 0x2, RZ, 0xfc, !PT ;  /* 0x000000022e2e3812 */ /* 0x000fca00078efcff */
[----:B------:R0:W-:Y:S02]  /*2eb0*/  STL [R1+0x10], R46 ;  /* 0x0000102e01007387 */ /* 0x0001e40000100800 */
[----:B0-----:R-:W-:Y:S01]  /*2ec0*/  LEA R46, R25, R116, 0x1 ;  /* 0x00000074192e7211 */ /* 0x001fe200078e08ff */
[----:B------:R-:W-:Y:S01]  /*2ed0*/  IMAD.MOV.U32 R25, RZ, RZ, R50 ;  /* 0x000000ffff197224 */ /* 0x000fe200078e0032 */
[----:B------:R-:W-:Y:S06]  /*2ee0*/  @!P2 BRA `(.L_x_434) ;  /* 0x000000700034a947 */ /* 0x000fec0003800000 */
[----:B------:R-:W-:Y:S01]  /*2ef0*/  ULDC.U8 UR4, c[0x0][0x410] ;  /* 0x0001040000047ab9 */ /* 0x000fe20000000000 */
[-C--:B------:R-:W-:Y:S01]  /*2f00*/  IMAD R41, R132, R50.reuse, RZ ;  /* 0x0000003284297224 */ /* 0x080fe200078e02ff */
[----:B------:R-:W-:Y:S01]  /*2f10*/  ISETP.NE.AND P2, PT, RZ, UR4, PT ;  /* 0x00000004ff007c0c */ /* 0x000fe2000bf45270 */
[----:B------:R-:W-:Y:S02]  /*2f20*/  IMAD R40, R133, R50, RZ ;  /* 0x0000003285287224 */ /* 0x000fe400078e02ff */
[C---:B------:R-:W-:Y:S02]  /*2f30*/  IMAD R41, R43.reuse, R10, R41 ;  /* 0x0000000a2b297224 */ /* 0x040fe400078e0229 */
[----:B------:R-:W-:Y:S02]  /*2f40*/  IMAD R43, R43, R13, R40 ;  /* 0x0000000d2b2b7224 */ /* 0x000fe400078e0228 */
[----:B------:R-:W-:Y:S02]  /*2f50*/  IMAD R100, R25, -0x80, R24 ;  /* 0xffffff8019647824 */ /* 0x000fe400078e0218 */
[----:B------:R-:W-:-:S03]  /*2f60*/  IMAD.WIDE.U32 R88, R13, R50, RZ ;  /* 0x000000320d587225 */ /* 0x000fc600078e00ff */
[----:B------:R-:W-:Y:S01]  /*2f70*/  VIMNMX R100, R100, 0x80, PT ;  /* 0x0000008064647848 */ /* 0x000fe20003fe0100 */
[----:B------:R-:W-:Y:S01]  /*2f80*/  IMAD.WIDE.U32 R90, R10, R50, RZ ;  /* 0x000000320a5a7225 */ /* 0x000fe200078e00ff */
[----:B------:R-:W-:-:S03]  /*2f90*/  IADD3 R102, R89, R43, RZ ;  /* 0x0000002b59667210 */ /* 0x000fc60007ffe0ff */
[----:B------:R-:W-:Y:S01]  /*2fa0*/  IMAD.IADD R101, R91, 0x1, R41 ;  /* 0x000000015b657824 */ /* 0x000fe200078e0229 */
[----:B------:R-:W-:Y:S06]  /*2fb0*/  @!P2 BRA `(.L_x_435) ;  /* 0x000000340000a947 */ /* 0x000fec0003800000 */
[----:B------:R-:W-:Y:S01]  /*2fc0*/  ISETP.GE.AND P3, PT, R17, R100, PT ;  /* 0x000000641100720c */ /* 0x000fe20003f66270 */
[----:B------:R-:W-:Y:S01]  /*2fd0*/  BSSY B1, `(.L_x_436) ;  /* 0x0000037000017945 */ /* 0x000fe20003800000 */
        /* <DEDUP_REMOVED lines=12> */
[----:B------:R-:W-:Y:S01]  /*30a0*/  CS2R R126, SRZ ;  /* 0x00000000007e7805 */ /* 0x000fe2000001ff00 */
[----:B------:R-:W-:Y:S06]  /*30b0*/  @P3 BRA `(.L_x_437) ;  /* 0x0000000000a03947 */ /* 0x000fec0003800000 */
[----:B------:R-:W-:Y:S01]  /*30c0*/  IADD3 R41, P2, R110, R90, RZ ;  /* 0x0000005a6e297210 */ /* 0x000fe20007f5e0ff */
[----:B------:R-:W-:Y:S01]  /*30d0*/  ULDC.64 UR4, c[0x0][0x3e8] ;  /* 0x0000fa0000047ab9 */ /* 0x000fe20000000a00 */
[----:B------:R-:W-:Y:S02]  /*30e0*/  CS2R R124, SRZ ;  /* 0x00000000007c7805 */ /* 0x000fe4000001ff00 */
[----:B------:R-:W-:Y:S01]  /*30f0*/  CS2R R126, SRZ ;  /* 0x00000000007e7805 */ /* 0x000fe2000001ff00 */
[----:B------:R-:W-:Y:S01]  /*3100*/  IMAD.X R42, R101, 0x1, R20, P2 ;  /* 0x00000001652a7824 */ /* 0x000fe200010e0614 */
[----:B------:R-:W-:-:S04]  /*3110*/  LEA R40, P2, R41, UR4, 0x1 ;  /* 0x0000000429287c11 */ /* 0x000fc8000f8408ff */
[----:B------:R-:W-:Y:S01]  /*3120*/  LEA.HI.X R41, R41, UR5, R42, 0x1, P2 ;  /* 0x0000000529297c11 */ /* 0x000fe200090f0c2a */
[----:B------:R-:W-:Y:S01]  /*3130*/  ULDC.64 UR4, c[0x0][0x400] ;  /* 0x0001000000047ab9 */ /* 0x000fe20000000a00 */
[----:B------:R-:W-:-:S05]  /*3140*/  IADD3 R43, P2, R106, R88, RZ ;  /* 0x000000586a2b7210 */ /* 0x000fca0007f5e0ff */
[----:B------:R-:W-:Y:S01]  /*3150*/  IMAD.X R52, R102, 0x1, R26, P2 ;  /* 0x0000000166347824 */ /* 0x000fe200010e061a */
[----:B------:R-:W-:-:S04]  /*3160*/  LEA R42, P2, R43, UR4, 0x1 ;  /* 0x000000042b2a7c11 */ /* 0x000fc8000f8408ff */
[----:B------:R-:W-:Y:S02]  /*3170*/  LEA.HI.X R43, R43, UR5, R52, 0x1, P2 ;  /* 0x000000052b2b7c11 */ /* 0x000fe400090f0c34 */
[----:B------:R-:W-:Y:S02]  /*3180*/  ISETP.GE.AND P2, PT, R22, R117, PT ;  /* 0x000000751600720c */ /* 0x000fe40003f46270 */
[----:B------:R-:W-:Y:S02]  /*3190*/  CS2R R94, SRZ ;  /* 0x00000000005e7805 */ /* 0x000fe4000001ff00 */
[----:B------:R-:W-:-:S09]  /*31a0*/  CS2R R120, SRZ ;  /* 0x0000000000787805 */ /* 0x000fd2000001ff00 */
[----:B------:R0:W5:Y:S04]  /*31b0*/  @!P2 LDG.E.64 R124, desc[UR58][R40.64] ;  /* 0x0000003a287ca981 */ /* 0x000168000c1e1b00 */
[----:B------:R0:W5:Y:S01]  /*31c0*/  @!P2 LDG.E.64 R126, desc[UR58][R42.64] ;  /* 0x0000003a2a7ea981 */ /* 0x000162000c1e1b00 */
        /* <DEDUP_REMOVED lines=20> */
[----:B------:R-:W-:-:S13]  /*3310*/  ISETP.GE.AND P2, PT, R190, R117, PT ;  /* 0x00000075be00720c */ /* 0x000fda0003f46270 */
[----:B------:R0:W5:Y:S04]  /*3320*/  @!P2 LDG.E.64 R74, desc[UR58][R40.64+0xa0] ;  /* 0x0000a03a284aa981 */ /* 0x000168000c1e1b00 */
[----:B------:R0:W5:Y:S02]  /*3330*/  @!P2 LDG.E.64 R76, desc[UR58][R42.64+0xa0] ;  /* 0x0000a03a2a4ca981 */ /* 0x000164000c1e1b00 */
.L_x_437:
[----:B------:R-:W-:Y:S05]  /*3340*/  BSYNC B1 ;  /* 0x0000000000017941 */ /* 0x000fea0003800000 */
.L_x_436:
        /* <DEDUP_REMOVED lines=13> */
[----:B------:R-:W-:Y:S06]  /*3420*/  @P4 BRA `(.L_x_439) ;  /* 0x0000000000a04947 */ /* 0x000fec0003800000 */
[----:B------:R-:W-:Y:S01]  /*3430*/  IADD3 R90, P2, P5, R110, R90, R11 ;  /* 0x0000005a6e5a7210 */ /* 0x000fe20007d5e00b */
[----:B------:R-:W-:Y:S01]  /*3440*/  ULDC.64 UR4, c[0x0][0x3e8] ;  /* 0x0000fa0000047ab9 */ /* 0x000fe20000000a00 */
[----:B------:R-:W-:Y:S02]  /*3450*/  CS2R R70, SRZ ;  /* 0x0000000000467805 */ /* 0x000fe4000001ff00 */
[----:B------:R-:W-:Y:S02]  /*3460*/  CS2R R72, SRZ ;  /* 0x0000000000487805 */ /* 0x000fe4000001ff00 */
[----:B------:R-:W-:Y:S02]  /*3470*/  IADD3.X R101, R20, R101, R9, P2, P5 ;  /* 0x0000006514657210 */ /* 0x000fe400017ea409 */
[----:B------:R-:W-:-:S04]  /*3480*/  IADD3 R88, P2, P5, R106, R88, R14 ;  /* 0x000000586a587210 */ /* 0x000fc80007d5e00e */
[----:B0-----:R-:W-:Y:S02]  /*3490*/  IADD3.X R41, R26, R102, R12, P2, P5 ;  /* 0x000000661a297210 */ /* 0x001fe400017ea40c */
[----:B------:R-:W-:-:S04]  /*34a0*/  LEA R42, P2, R90, UR4, 0x1 ;  /* 0x000000045a2a7c11 */ /* 0x000fc8000f8408ff */
[----:B------:R-:W-:Y:S01]  /*34b0*/  LEA.HI.X R43, R90, UR5, R101, 0x1, P2 ;  /* 0x000000055a2b7c11 */ /* 0x000fe200090f0c65 */
[----:B------:R-:W-:Y:S02]  /*34c0*/  ULDC.64 UR4, c[0x0][0x400] ;  /* 0x0001000000047ab9 */ /* 0x000fe40000000a00 */
        /* <DEDUP_REMOVED lines=30> */
.L_x_439:
[----:B------:R-:W-:Y:S05]  /*36b0*/  BSYNC B1 ;  /* 0x0000000000017941 */ /* 0x000fea0003800000 */
.L_x_438:
[----:B01---5:R-:W-:Y:S01]  /*36c0*/  IMAD.MOV.U32 R40, RZ, RZ, R75 ;  /* 0x000000ffff287224 */ /* 0x023fe200078e004b */
[----:B------:R-:W-:Y:S01]  /*36d0*/  MOV R41, R74 ;  /* 0x0000004a00297202 */ /* 0x000fe20000000f00 */
[----:B------:R-:W-:Y:S01]  /*36e0*/  UISETP.NE.AND UP0, UPT, UR57, 0x3, UPT ;  /* 0x000000033900788c */ /* 0x000fe2000bf05270 */
[----:B------:R-:W-:Y:S01]  /*36f0*/  IMAD.MOV.U32 R43, RZ, RZ, R78 ;  /* 0x000000ffff2b7224 */ /* 0x000fe200078e004e */
[----:B------:R-:W-:Y:S02]  /*3700*/  MOV R42, R79 ;  /* 0x0000004f002a7202 */ /* 0x000fe40000000f00 */
[----:B------:R-:W-:Y:S01]  /*3710*/  PRMT R158, R158, 0x5410, R41 ;  /* 0x000054109e9e7816 */ /* 0x000fe20000000029 */
[----:B------:R-:W-:Y:S01]  /*3720*/  IMAD.MOV.U32 R41, RZ, RZ, R82 ;  /* 0x000000ffff297224 */ /* 0x000fe200078e0052 */
[----:B------:R-:W-:Y:S01]  /*3730*/  PRMT R159, R40, 0x7610, R159 ;  /* 0x00007610289f7816 */ /* 0x000fe2000000009f */
[----:B------:R-:W-:Y:S01]  /*3740*/  IMAD.MOV.U32 R40, RZ, RZ, R83 ;  /* 0x000000ffff287224 */ /* 0x000fe200078e0053 */
[----:B------:R-:W-:-:S02]  /*3750*/  PLOP3.LUT P2, PT, PT, PT, UP0, 0x80, 0x0 ;  /* 0x000000000000781c */ /* 0x000fc40003f4f008 */
[----:B------:R-:W-:Y:S01]  /*3760*/  PRMT R161, R42, 0x5410, R43 ;  /* 0x000054102aa17816 */ /* 0x000fe2000000002b */
[----:B------:R-:W-:Y:S01]  /*3770*/  IMAD.MOV.U32 R42, RZ, RZ, R94 ;  /* 0x000000ffff2a7224 */ /* 0x000fe200078e005e */
[----:B------:R-:W-:Y:S01]  /*3780*/  PRMT R164, R40, 0x5410, R41 ;  /* 0x0000541028a47816 */ /* 0x000fe20000000029 */
[----:B------:R-:W-:Y:S01]  /*3790*/  IMAD.MOV.U32 R41, RZ, RZ, R87 ;  /* 0x000000ffff297224 */ /* 0x000fe200078e0057 */
[----:B------:R-:W-:Y:S02]  /*37a0*/  MOV R40, R86 ;  /* 0x0000005600287202 */ /* 0x000fe40000000f00 */
[----:B------:R-:W-:Y:S02]  /*37b0*/  MOV R43, R95 ;  /* 0x0000005f002b7202 */ /* 0x000fe40000000f00 */
[----:B------:R-:W-:Y:S01]  /*37c0*/  PRMT R166, R40, 0x5410, R41 ;  /* 0x0000541028a67816 */ /* 0x000fe20000000029 */
[----:B------:R-:W-:Y:S01]  /*37d0*/  IMAD.MOV.U32 R40, RZ, RZ, R124 ;  /* 0x000000ffff287224 */ /* 0x000fe200078e007c */
[----:B------:R-:W-:Y:S01]  /*37e0*/  PRMT R167, R42, 0x5410, R43 ;  /* 0x000054102aa77816 */ /* 0x000fe2000000002b */
[----:B------:R-:W-:-:S05]  /*37f0*/  IMAD.MOV.U32 R41, RZ, RZ, R125 ;  /* 0x000000ffff297224 */ /* 0x000fca00078e007d */
[----:B------:R-:W-:Y:S01]  /*3800*/  PRMT R154, R40, 0x5410, R41 ;  /* 0x00005410289a7816 */ /* 0x000fe20000000029 */
[----:B------:R-:W-:Y:S01]  /*3810*/  IMAD.MOV.U32 R40, RZ, RZ, R77 ;  /* 0x000000ffff287224 */ /* 0x000fe200078e004d */
[----:B------:R-:W-:-:S04]  /*3820*/  MOV R41, R76 ;  /* 0x0000004c00297202 */ /* 0x000fc80000000f00 */
[----:B------:R-:W-:Y:S01]  /*3830*/  PRMT R159, R159, 0x5410, R41 ;  /* 0x000054109f9f7816 */ /* 0x000fe20000000029 */
[----:B------:R-:W-:Y:S01]  /*3840*/  IMAD.MOV.U32 R41, RZ, RZ, R80 ;  /* 0x000000ffff297224 */ /* 0x000fe200078e0050 */
[----:B------:R-:W-:Y:S02]  /*3850*/  PRMT R160, R40, 0x7610, R160 ;  /* 0x0000761028a07816 */ /* 0x000fe400000000a0 */
[----:B------:R-:W-:-:S04]  /*3860*/  MOV R40, R81 ;  /* 0x0000005100287202 */ /* 0x000fc80000000f00 */
[----:B------:R-:W-:Y:S01]  /*3870*/  PRMT R162, R40, 0x5410, R41 ;  /* 0x0000541028a27816 */ /* 0x000fe20000000029 */
[----:B------:R-:W-:Y:S02]  /*3880*/  IMAD.MOV.U32 R40, RZ, RZ, R84 ;  /* 0x000000ffff287224 */ /* 0x000fe400078e0054 */
[----:B------:R-:W-:-:S05]  /*3890*/  IMAD.MOV.U32 R41, RZ, RZ, R85 ;  /* 0x000000ffff297224 */ /* 0x000fca00078e0055 */
[----:B------:R-:W-:Y:S01]  /*38a0*/  PRMT R165, R41, 0x5410, R40 ;  /* 0x0000541029a57816 */ /* 0x000fe20000000028 */
[----:B------:R-:W-:Y:S01]  /*38b0*/  IMAD.MOV.U32 R41, RZ, RZ, R93 ;  /* 0x000000ffff297224 */ /* 0x000fe200078e005d */
[----:B------:R-:W-:-:S04]  /*38c0*/  MOV R40, R92 ;  /* 0x0000005c00287202 */ /* 0x000fc80000000f00 */
[----:B------:R-:W-:Y:S01]  /*38d0*/  PRMT R168, R40, 0x5410, R41 ;  /* 0x0000541028a87816 */ /* 0x000fe20000000029 */
[----:B------:R-:W-:Y:S01]  /*38e0*/  IMAD.MOV.U32 R40, RZ, RZ, R120 ;  /* 0x000000ffff287224 */ /* 0x000fe200078e0078 */
        /* <DEDUP_REMOVED lines=31> */
[----:B------:R-:W-:-:S03]  /*3ae0*/  IMAD.MOV.U32 R41, RZ, RZ, R60 ;  /* 0x000000ffff297224 */ /* 0x000fc600078e003c */
[----:B------:R-:W-:Y:S02]  /*3af0*/  PRMT R148, R148, 0x5410, R40 ;  /* 0x0000541094947816 */ /* 0x000fe40000000028 */
[----:B------:R-:W-:Y:S02]  /*3b00*/  MOV R40, R64 ;  /* 0x0000004000287202 */ /* 0x000fe40000000f00 */
[----:B------:R-:W-:Y:S02]  /*3b10*/  PRMT R146, R41, 0x7610, R146 ;  /* 0x0000761029927816 */ /* 0x000fe40000000092 */
[----:B------:R-:W-:Y:S01]  /*3b20*/  PRMT R156, R40, 0x7610, R156 ;  /* 0x00007610289c7816 */ /* 0x000fe2000000009c */
[----:B------:R-:W-:-:S05]  /*3b30*/  IMAD.MOV.U32 R40, RZ, RZ, R65 ;  /* 0x000000ffff287224 */ /* 0x000fca00078e0041 */
[----:B------:R-:W-:Y:S01]  /*3b40*/  PRMT R156, R156, 0x5410, R40 ;  /* 0x000054109c9c7816 */ /* 0x000fe20000000028 */
[----:B------:R-:W-:-:S05]  /*3b50*/  IMAD.MOV.U32 R40, RZ, RZ, R68 ;  /* 0x000000ffff287224 */ /* 0x000fca00078e0044 */
[----:B------:R-:W-:Y:S02]  /*3b60*/  PRMT R158, R40, 0x7610, R158 ;  /* 0x00007610289e7816 */ /* 0x000fe4000000009e */
[----:B------:R-:W-:-:S04]  /*3b70*/  MOV R40, R69 ;  /* 0x0000004500287202 */ /* 0x000fc80000000f00 */
[----:B------:R-:W-:Y:S01]  /*3b80*/  PRMT R160, R160, 0x5410, R40 ;  /* 0x00005410a0a07816 */ /* 0x000fe20000000028 */
[----:B------:R-:W-:-:S05]  /*3b90*/  IMAD.MOV.U32 R40, RZ, RZ, R72 ;  /* 0x000000ffff287224 */ /* 0x000fca00078e0048 */
[----:B------:R-:W-:Y:S01]  /*3ba0*/  PRMT R163, R40, 0x7610, R163 ;  /* 0x0000761028a37816 */ /* 0x000fe200000000a3 */
[----:B------:R-:W-:-:S05]  /*3bb0*/  IMAD.MOV.U32 R40, RZ, RZ, R73 ;  /* 0x000000ffff287224 */ /* 0x000fca00078e0049 */
[----:B------:R-:W-:Y:S01]  /*3bc0*/  PRMT R163, R163, 0x5410, R40 ;  /* 0x00005410a3a37816 */ /* 0x000fe20000000028 */
[----:B------:R-:W-:Y:S06]  /*3bd0*/  @!P2 BRA `(.L_x_440) ;  /* 0x000000000004a947 */ /* 0x000fec0003800000 */
[----:B------:R-:W-:Y:S01]  /*3be0*/  BPT.TRAP 0x1 ;  /* 0x000000040000795c */ /* 0x000fe20000300000 */
.L_x_440:
[----:B------:R-:W-:Y:S01]  /*3bf0*/  LEA R101, R16, R2, 0x3 ;  /* 0x0000000210657211 */ /* 0x000fe200078e18ff */
[----:B------:R-:W-:Y:S01]  /*3c00*/  BSSY B1, `(.L_x_441) ;  /* 0x0000004000017945 */ /* 0x000fe20003800000 */
[----:B------:R-:W-:-:S04]  /*3c10*/  SHF.L.U32 R102, R184, 0x1f, RZ ;  /* 0x0000001fb8667819 */ /* 0x000fc800000006ff */
[----:B------:R-:W0:Y:S02]  /*3c20*/  SYNCS.PHASECHK.TRANS64.TRYWAIT P5, [R101+URZ+0x34890], R102 ;  /* 0x03489066650075a7 */ /* 0x000e2400080a017f */
[----:B0-----:R-:W-:Y:S05]  /*3c30*/  @!P5 BRA `(.L_x_442) ;  /* 0x000001e800ccd947 */ /* 0x001fea0003800000 */
.L_x_799:
[----:B------:R-:W-:Y:S05]  /*3c40*/  BSYNC B1 ;  /* 0x0000000000017941 */ /* 0x000fea0003800000 */
.L_x_441:
[----:B------:R-:W-:Y:S04]  /*3c50*/  BSSY B1, `(.L_x_443) ;  /* 0x0000140000017945 */ /* 0x000fe80003800000 */
[----:B------:R-:W-:Y:S05]  /*3c60*/  @P3 BRA `(.L_x_444) ;  /* 0x0000001000f83947 */ /* 0x000fea0003800000 */
[----:B------:R-:W-:Y:S01]  /*3c70*/  ISETP.NE.AND P3, PT, R34, RZ, PT ;  /* 0x000000ff2200720c */ /* 0x000fe20003f65270 */
[----:B------:R-:W-:-:S12]  /*3c80*/  BSSY B2, `(.L_x_445) ;  /* 0x0000031000027945 */ /* 0x000fd80003800000 */
[----:B------:R-:W-:Y:S05]  /*3c90*/  @!P3 BRA `(.L_x_446) ;  /* 0x0000000000bcb947 */ /* 0x000fea0003800000 */
[----:B------:R1:W2:Y:S01]  /*3ca0*/  LDS.128 R40, [R47] ;  /* 0x000000002f287984 */ /* 0x0002a20000000c00 */
[----:B------:R-:W-:Y:S01]  /*3cb0*/  ISETP.GE.AND P3, PT, R22, R117, PT ;  /* 0x000000751600720c */ /* 0x000fe20003f66270 */
[----:B------:R-:W-:-:S12]  /*3cc0*/  BSSY B3, `(.L_x_447) ;  /* 0x000002b000037945 */ /* 0x000fd80003800000 */
[----:B-1----:R-:W-:Y:S05]  /*3cd0*/  @P3 BRA `(.L_x_448) ;  /* 0x0000000000a43947 */ /* 0x002fea0003800000 */
[--C-:B------:R-:W-:Y:S01]  /*3ce0*/  SHF.R.U64 R90, R124, 0x10, R125.reuse ;  /* 0x000000107c5a7819 */ /* 0x100fe2000000127d */
[--C-:B--2---:R-:W-:Y:S01]  /*3cf0*/  HADD2.F32 R153, -RZ, R41.reuse.H0_H0 ;  /* 0x20000029ff997230 */ /* 0x104fe20000004100 */
[----:B------:R-:W-:Y:S02]  /*3d00*/  SHF.R.U32.HI R124, RZ, 0x10, R125 ;  /* 0x00000010ff7c7819 */ /* 0x000fe4000001167d */
[--C-:B------:R-:W-:Y:S01]  /*3d10*/  SHF.R.U64 R125, R126, 0x10, R127.reuse ;  /* 0x000000107e7d7819 */ /* 0x100fe2000000127f */
[----:B------:R-:W-:Y:S01]  /*3d20*/  HADD2.F32 R90, -RZ, R90.H0_H0 ;  /* 0x2000005aff5a7230 */ /* 0x000fe20000004100 */
[----:B------:R-:W-:Y:S01]  /*3d30*/  SHF.R.U32.HI R126, RZ, 0x10, R127 ;  /* 0x00000010ff7e7819 */ /* 0x000fe2000001167f */
[----:B------:R-:W-:Y:S02]  /*3d40*/  HADD2.F32 R127, -RZ, R41.H1_H1 ;  /* 0x30000029ff7f7230 */ /* 0x000fe40000004100 */
[----:B------:R-:W-:Y:S02]  /*3d50*/  HADD2.F32 R125, -RZ, R125.H0_H0 ;  /* 0x2000007dff7d7230 */ /* 0x000fe40000004100 */
[----:B------:R-:W-:-:S02]  /*3d60*/  HADD2.F32 R126, -RZ, R126.H0_H0 ;  /* 0x2000007eff7e7230 */ /* 0x000fc40000004100 */
[----:B------:R-:W-:Y:S02]  /*3d70*/  HADD2.F32 R124, -RZ, R124.H0_H0 ;  /* 0x2000007cff7c7230 */ /* 0x000fe40000004100 */
[-C--:B------:R-:W-:Y:S01]  /*3d80*/  FMUL.FTZ R41, R127, R125.reuse ;  /* 0x0000007d7f297220 */ /* 0x080fe20000410000 */
[----:B------:R-:W-:-:S03]  /*3d90*/  FMUL.FTZ R125, R153, R125 ;  /* 0x0000007d997d7220 */ /* 0x000fc60000410000 */
[-C--:B------:R-:W-:Y:S01]  /*3da0*/  FFMA.FTZ R41, R153, R90.reuse, -R41 ;  /* 0x0000005a99297223 */ /* 0x080fe20000010829 */
[----:B------:R-:W-:Y:S01]  /*3db0*/  FFMA.FTZ R90, R127, R90, R125 ;  /* 0x0000005a7f5a7223 */ /* 0x000fe2000001007d */
[--C-:B------:R-:W-:Y:S02]  /*3dc0*/  HADD2.F32 R125, -RZ, R43.reuse.H1_H1 ;  /* 0x3000002bff7d7230 */ /* 0x100fe40000004100 */
[----:B------:R-:W-:Y:S02]  /*3dd0*/  HADD2.F32 R127, -RZ, R43.H0_H0 ;  /* 0x2000002bff7f7230 */ /* 0x000fe40000004100 */
[----:B------:R-:W-:Y:S02]  /*3de0*/  IMAD.MOV.U32 R153, RZ, RZ, R40 ;  /* 0x000000ffff997224 */ /* 0x000fe400078e0028 */
[-C--:B------:R-:W-:Y:S01]  /*3df0*/  FMUL.FTZ R43, R125, R126.reuse ;  /* 0x0000007e7d2b7220 */ /* 0x080fe20000410000 */
[----:B------:R-:W-:Y:S01]  /*3e00*/  F2FP.F16.F32.PACK_AB R41, R90, R41 ;  /* 0x000000295a29723e */ /* 0x000fe200000000ff */
[----:B------:R-:W-:-:S02]  /*3e10*/  FMUL.FTZ R126, R127, R126 ;  /* 0x0000007e7f7e7220 */ /* 0x000fc40000410000 */
[-C--:B------:R-:W-:Y:S01]  /*3e20*/  FFMA.FTZ R43, R127, R124.reuse, -R43 ;  /* 0x0000007c7f2b7223 */ /* 0x080fe2000001082b */
[----:B------:R-:W-:Y:S02]  /*3e30*/  HADD2.F32 R127, -RZ, R170.H0_H0 ;  /* 0x200000aaff7f7230 */ /* 0x000fe40000004100 */
[----:B------:R-:W-:Y:S01]  /*3e40*/  FFMA.FTZ R125, R125, R124, R126 ;  /* 0x0000007c7d7d7223 */ /* 0x000fe2000001007e */
[--C-:B------:R-:W-:Y:S02]  /*3e50*/  HADD2.F32 R40, -RZ, R153.reuse.H1_H1 ;  /* 0x30000099ff287230 */ /* 0x100fe40000004100 */
[----:B------:R-:W-:Y:S02]  /*3e60*/  HADD2.F32 R153, -RZ, R153.H0_H0 ;  /* 0x20000099ff997230 */ /* 0x000fe40000004100 */
[----:B------:R-:W-:Y:S02]  /*3e70*/  HADD2.F32 R124, -RZ, R154.H0_H0 ;  /* 0x2000009aff7c7230 */ /* 0x000fe40000004100 */
[----:B------:R-:W-:Y:S01]  /*3e80*/  FMUL.FTZ R126, R40, R127 ;  /* 0x0000007f287e7220 */ /* 0x000fe20000410000 */
[----:B------:R-:W-:Y:S01]  /*3e90*/  F2FP.F16.F32.PACK_AB R43, R125, R43 ;  /* 0x0000002b7d2b723e */ /* 0x000fe200000000ff */
[----:B------:R-:W-:-:S02]  /*3ea0*/  FMUL.FTZ R127, R153, R127 ;  /* 0x0000007f997f7220 */ /* 0x000fc40000410000 */
[-C--:B------:R-:W-:Y:S01]  /*3eb0*/  FFMA.FTZ R126, R153, R124.reuse, -R126 ;  /* 0x0000007c997e7223 */ /* 0x080fe2000001087e */
[----:B------:R-:W-:Y:S02]  /*3ec0*/  HADD2.F32 R153, -RZ, R154.H1_H1 ;  /* 0x3000009aff997230 */ /* 0x000fe40000004100 */
[----:B------:R-:W-:Y:S01]  /*3ed0*/  FFMA.FTZ R40, R40, R124, R127 ;  /* 0x0000007c28287223 */ /* 0x000fe2000001007f */
[----:B------:R-:W-:Y:S02]  /*3ee0*/  HADD2.F32 R124, -RZ, R170.H1_H1 ;  /* 0x300000aaff7c7230 */ /* 0x000fe40000004100 */
[--C-:B------:R-:W-:Y:S02]  /*3ef0*/  HADD2.F32 R127, -RZ, R42.reuse.H1_H1 ;  /* 0x3000002aff7f7230 */ /* 0x100fe40000004100 */
[----:B------:R-:W-:Y:S01]  /*3f00*/  HADD2.F32 R42, -RZ, R42.H0_H0 ;  /* 0x2000002aff2a7230 */ /* 0x000fe20000004100 */
[----:B------:R-:W-:Y:S02]  /*3f10*/  F2FP.F16.F32.PACK_AB R40, R40, R126 ;  /* 0x0000007e2828723e */ /* 0x000fe400000000ff */
[----:B------:R-:W-:-:S04]  /*3f20*/  FMUL.FTZ R154, R127, R124 ;  /* 0x0000007c7f9a7220 */ /* 0x000fc80000410000 */
[C---:B------:R-:W-:Y:S01]  /*3f30*/  FFMA.FTZ R154, R42.reuse, R153, -R154 ;  /* 0x000000992a9a7223 */ /* 0x040fe2000001089a */
[----:B------:R-:W-:-:S04]  /*3f40*/  FMUL.FTZ R42, R42, R124 ;  /* 0x0000007c2a2a7220 */ /* 0x000fc80000410000 */
[----:B------:R-:W-:-:S05]  /*3f50*/  FFMA.FTZ R42, R127, R153, R42 ;  /* 0x000000997f2a7223 */ /* 0x000fca000001002a */
[----:B------:R-:W-:-:S07]  /*3f60*/  F2FP.F16.F32.PACK_AB R42, R42, R154 ;  /* 0x0000009a2a2a723e */ /* 0x000fce00000000ff */
.L_x_448:
[----:B------:R-:W-:Y:S05]  /*3f70*/  BSYNC B3 ;  /* 0x0000000000037941 */ /* 0x000fea0003800000 */
.L_x_447:
[----:B--2---:R1:W-:Y:S02]  /*3f80*/  STG.E.128 desc[UR58][R48.64], R40 ;  /* 0x0000002830007986 */ /* 0x0043e4000c101d3a */
.L_x_446:
[----:B------:R-:W-:Y:S05]  /*3f90*/  BSYNC B2 ;  /* 0x0000000000027941 */ /* 0x000fea0003800000 */
.L_x_445:
[----:B------:R-:W-:Y:S01]  /*3fa0*/  ISETP.NE.AND P3, PT, R38, RZ, PT ;  /* 0x000000ff2600720c */ /* 0x000fe20003f65270 */
[----:B------:R-:W-:-:S12]  /*3fb0*/  BSSY B2, `(.L_x_449) ;  /* 0x0000033000027945 */ /* 0x000fd80003800000 */
[----:B------:R-:W-:Y:S05]  /*3fc0*/  @!P3 BRA `(.L_x_450) ;  /* 0x0000000000c4b947 */ /* 0x000fea0003800000 */
[----:B-1----:R1:W2:Y:S01]  /*3fd0*/  LDS.128 R40, [R46] ;  /* 0x000000002e287984 */ /* 0x0022a20000000c00 */
[----:B------:R-:W-:Y:S01]  /*3fe0*/  ISETP.GE.AND P3, PT, R187, R117, PT ;  /* 0x00000075bb00720c */ /* 0x000fe20003f66270 */
[----:B------:R-:W-:-:S12]  /*3ff0*/  BSSY B3, `(.L_x_451) ;  /* 0x000002d000037945 */ /* 0x000fd80003800000 */
[----:B-1----:R-:W-:Y:S05]  /*4000*/  @P3 BRA `(.L_x_452) ;  /* 0x0000000000ac3947 */ /* 0x002fea0003800000 */
[----:B------:R-:W-:Y:S01]  /*4010*/  SHF.R.U64 R90, R94, 0x10, R95 ;  /* 0x000000105e5a7819 */ /* 0x000fe2000000125f */
[----:B--2---:R-:W-:Y:S01]  /*4020*/  IMAD.MOV.U32 R124, RZ, RZ, R41 ;  /* 0x000000ffff7c7224 */ /* 0x004fe200078e0029 */
[----:B------:R-:W-:Y:S02]  /*4030*/  SHF.R.U32.HI R94, RZ, 0x10, R95 ;  /* 0x00000010ff5e7819 */ /* 0x000fe4000001165f */
[--C-:B------:R-:W-:Y:S02]  /*4040*/  SHF.R.U64 R95, R120, 0x10, R121.reuse ;  /* 0x00000010785f7819 */ /* 0x100fe40000001279 */
[----:B------:R-:W-:Y:S01]  /*4050*/  SHF.R.U32.HI R120, RZ, 0x10, R121 ;  /* 0x00000010ff787819 */ /* 0x000fe20000011679 */
[----:B------:R-:W-:Y:S02]  /*4060*/  HADD2.F32 R121, -RZ, R90.H0_H0 ;  /* 0x2000005aff797230 */ /* 0x000fe40000004100 */
[----:B------:R-:W-:Y:S02]  /*4070*/  HADD2.F32 R41, -RZ, R95.H0_H0 ;  /* 0x2000005fff297230 */ /* 0x000fe40000004100 */
[----:B------:R-:W-:-:S02]  /*4080*/  HADD2.F32 R95, -RZ, R124.H1_H1 ;  /* 0x3000007cff5f7230 */ /* 0x000fc40000004100 */
[----:B------:R-:W-:Y:S02]  /*4090*/  HADD2.F32 R124, -RZ, R124.H0_H0 ;  /* 0x2000007cff7c7230 */ /* 0x000fe40000004100 */
[----:B------:R-:W-:Y:S02]  /*40a0*/  HADD2.F32 R120, -RZ, R120.H0_H0 ;  /* 0x20000078ff787230 */ /* 0x000fe40000004100 */
[-C--:B------:R-:W-:Y:S01]  /*40b0*/  FMUL.FTZ R90, R95, R41.reuse ;  /* 0x000000295f5a7220 */ /* 0x080fe20000410000 */
[----:B------:R-:W-:-:S03]  /*40c0*/  FMUL.FTZ R41, R124, R41 ;  /* 0x000000297c297220 */ /* 0x000fc60000410000 */
[-C--:B------:R-:W-:Y:S01]  /*40d0*/  FFMA.FTZ R90, R124, R121.reuse, -R90 ;  /* 0x000000797c5a7223 */ /* 0x080fe2000001085a */
[----:B------:R-:W-:Y:S02]  /*40e0*/  IMAD.MOV.U32 R124, RZ, RZ, R40 ;  /* 0x000000ffff7c7224 */ /* 0x000fe400078e0028 */
[----:B------:R-:W-:Y:S01]  /*40f0*/  FFMA.FTZ R41, R95, R121, R41 ;  /* 0x000000795f297223 */ /* 0x000fe20000010029 */
[----:B------:R-:W-:Y:S01]  /*4100*/  MOV R95, R43 ;  /* 0x0000002b005f7202 */ /* 0x000fe20000000f00 */
[----:B------:R-:W-:Y:S02]  /*4110*/  HADD2.F32 R121, -RZ, R94.H0_H0 ;  /* 0x2000005eff797230 */ /* 0x000fe40000004100 */
[----:B------:R-:W-:Y:S01]  /*4120*/  HADD2.F32 R40, -RZ, R124.H1_H1 ;  /* 0x3000007cff287230 */ /* 0x000fe20000004100 */
[----:B------:R-:W-:Y:S01]  /*4130*/  F2FP.F16.F32.PACK_AB R41, R41, R90 ;  /* 0x0000005a2929723e */ /* 0x000fe200000000ff */
[--C-:B------:R-:W-:Y:S02]  /*4140*/  HADD2.F32 R43, -RZ, R95.reuse.H1_H1 ;  /* 0x3000005fff2b7230 */ /* 0x100fe40000004100 */
[----:B------:R-:W-:-:S02]  /*4150*/  HADD2.F32 R95, -RZ, R95.H0_H0 ;  /* 0x2000005fff5f7230 */ /* 0x000fc40000004100 */
[----:B------:R-:W-:Y:S02]  /*4160*/  HADD2.F32 R124, -RZ, R124.H0_H0 ;  /* 0x2000007cff7c7230 */ /* 0x000fe40000004100 */
[----:B------:R-:W-:-:S04]  /*4170*/  FMUL.FTZ R94, R43, R120 ;  /* 0x000000782b5e7220 */ /* 0x000fc80000410000 */
[C---:B------:R-:W-:Y:S01]  /*4180*/  FFMA.FTZ R94, R95.reuse, R121, -R94 ;  /* 0x000000795f5e7223 */ /* 0x040fe2000001085e */
[----:B------:R-:W-:-:S04]  /*4190*/  FMUL.FTZ R95, R95, R120 ;  /* 0x000000785f5f7220 */ /* 0x000fc80000410000 */
[----:B------:R-:W-:Y:S01]  /*41a0*/  FFMA.FTZ R43, R43, R121, R95 ;  /* 0x000000792b2b7223 */ /* 0x000fe2000001005f */
[----:B------:R-:W-:Y:S02]  /*41b0*/  HADD2.F32 R121, -RZ, R169.H0_H0 ;  /* 0x200000a9ff797230 */ /* 0x000fe40000004100 */
[----:B------:R-:W-:Y:S02]  /*41c0*/  HADD2.F32 R95, -RZ, R167.H0_H0 ;  /* 0x200000a7ff5f7230 */ /* 0x000fe40000004100 */
[----:B------:R-:W-:Y:S01]  /*41d0*/  F2FP.F16.F32.PACK_AB R43, R43, R94 ;  /* 0x0000005e2b2b723e */ /* 0x000fe200000000ff */
[-C--:B------:R-:W-:Y:S01]  /*41e0*/  FMUL.FTZ R120, R40, R121.reuse ;  /* 0x0000007928787220 */ /* 0x080fe20000410000 */
[----:B------:R-:W-:-:S03]  /*41f0*/  FMUL.FTZ R121, R124, R121 ;  /* 0x000000797c797220 */ /* 0x000fc60000410000 */
[-C--:B------:R-:W-:Y:S01]  /*4200*/  FFMA.FTZ R120, R124, R95.reuse, -R120 ;  /* 0x0000005f7c787223 */ /* 0x080fe20000010878 */
[----:B------:R-:W-:Y:S01]  /*4210*/  FFMA.FTZ R40, R40, R95, R121 ;  /* 0x0000005f28287223 */ /* 0x000fe20000010079 */
[----:B------:R-:W-:Y:S02]  /*4220*/  HADD2.F32 R95, -RZ, R169.H1_H1 ;  /* 0x300000a9ff5f7230 */ /* 0x000fe40000004100 */
[--C-:B------:R-:W-:Y:S02]  /*4230*/  HADD2.F32 R121, -RZ, R42.reuse.H1_H1 ;  /* 0x3000002aff797230 */ /* 0x100fe40000004100 */
[----:B------:R-:W-:Y:S01]  /*4240*/  HADD2.F32 R124, -RZ, R167.H1_H1 ;  /* 0x300000a7ff7c7230 */ /* 0x000fe20000004100 */
[----:B------:R-:W-:Y:S01]  /*4250*/  F2FP.F16.F32.PACK_AB R40, R40, R120 ;  /* 0x000000782828723e */ /* 0x000fe200000000ff */
[----:B------:R-:W-:Y:S02]  /*4260*/  HADD2.F32 R42, -RZ, R42.H0_H0 ;  /* 0x2000002aff2a7230 */ /* 0x000fe40000004100 */
[----:B------:R-:W-:-:S04]  /*4270*/  FMUL.FTZ R125, R121, R95 ;  /* 0x0000005f797d7220 */ /* 0x000fc80000410000 */
[C---:B------:R-:W-:Y:S01]  /*4280*/  FFMA.FTZ R125, R42.reuse, R124, -R125 ;  /* 0x0000007c2a7d7223 */ /* 0x040fe2000001087d */
[----:B------:R-:W-:-:S04]  /*4290*/  FMUL.FTZ R42, R42, R95 ;  /* 0x0000005f2a2a7220 */ /* 0x000fc80000410000 */
[----:B------:R-:W-:-:S05]  /*42a0*/  FFMA.FTZ R42, R121, R124, R42 ;  /* 0x0000007c792a7223 */ /* 0x000fca000001002a */
[----:B------:R-:W-:-:S07]  /*42b0*/  F2FP.F16.F32.PACK_AB R42, R42, R125 ;  /* 0x0000007d2a2a723e */ /* 0x000fce00000000ff */
.L_x_452:
[----:B------:R-:W-:Y:S05]  /*42c0*/  BSYNC B3 ;  /* 0x0000000000037941 */ /* 0x000fea0003800000 */
.L_x_451:
[----:B--2---:R2:W-:Y:S02]  /*42d0*/  STG.E.128 desc[UR58][R48.64+0x40], R40 ;  /* 0x0000402830007986 */ /* 0x0045e4000c101d3a */
.L_x_450:
[----:B------:R-:W-:Y:S05]  /*42e0*/  BSYNC B2 ;  /* 0x0000000000027941 */ /* 0x000fea0003800000 */
.L_x_449:
[----:B------:R-:W-:Y:S01]  /*42f0*/  ISETP.NE.AND P3, PT, R39, RZ, PT ;  /* 0x000000ff2700720c */ /* 0x000fe20003f65270 */
[----:B------:R-:W-:-:S12]  /*4300*/  BSSY B2, `(.L_x_453) ;  /* 0x0000033000027945 */ /* 0x000fd80003800000 */
[----:B------:R-:W-:Y:S05]  /*4310*/  @!P3 BRA `(.L_x_454) ;  /* 0x0000000000c4b947 */ /* 0x000fea0003800000 */
[----:B-12---:R1:W2:Y:S01]  /*4320*/  LDS.128 R40, [R47+0x4000] ;  /* 0x004000002f287984 */ /* 0x0062a20000000c00 */
[----:B------:R-:W-:Y:S01]  /*4330*/  ISETP.GE.AND P3, PT, R186, R117, PT ;  /* 0x00000075ba00720c */ /* 0x000fe20003f66270 */
[----:B------:R-:W-:-:S12]  /*4340*/  BSSY B3, `(.L_x_455) ;  /* 0x000002d000037945 */ /* 0x000fd80003800000 */
[----:B-1----:R-:W-:Y:S05]  /*4350*/  @P3 BRA `(.L_x_456) ;  /* 0x0000000000ac3947 */ /* 0x002fea0003800000 */
[--C-:B------:R-:W-:Y:S02]  /*4360*/  SHF.R.U64 R90, R86, 0x10, R87.reuse ;  /* 0x00000010565a7819 */ /* 0x100fe40000001257 */
[----:B------:R-:W-:Y:S01]  /*4370*/  SHF.R.U32.HI R86, RZ, 0x10, R87 ;  /* 0x00000010ff567819 */ /* 0x000fe20000011657 */
[----:B--2---:R-:W-:Y:S01]  /*4380*/  IMAD.MOV.U32 R87, RZ, RZ, R41 ;  /* 0x000000ffff577224 */ /* 0x004fe200078e0029 */
[--C-:B------:R-:W-:Y:S01]  /*4390*/  SHF.R.U64 R94, R92, 0x10, R93.reuse ;  /* 0x000000105c5e7819 */ /* 0x100fe2000000125d */
[----:B------:R-:W-:Y:S01]  /*43a0*/  HADD2.F32 R90, -RZ, R90.H0_H0 ;  /* 0x2000005aff5a7230 */ /* 0x000fe20000004100 */
[----:B------:R-:W-:Y:S02]  /*43b0*/  SHF.R.U32.HI R92, RZ, 0x10, R93 ;  /* 0x00000010ff5c7819 */ /* 0x000fe4000001165d */
[----:B------:R-:W-:Y:S02]  /*43c0*/  HADD2.F32 R93, -RZ, R87.H1_H1 ;  /* 0x30000057ff5d7230 */ /* 0x000fe40000004100 */
[----:B------:R-:W-:-:S02]  /*43d0*/  HADD2.F32 R41, -RZ, R94.H0_H0 ;  /* 0x2000005eff297230 */ /* 0x000fc40000004100 */
        /* <DEDUP_REMOVED lines=26> */
[----:B------:R-:W-:Y:S02]  /*4580*/  HADD2.F32 R93, -RZ, R42.H1_H1 ;  /* 0x3000002aff5d7230 */ /* 0x000fe40000004100 */
        /* <DEDUP_REMOVED lines=8> */
.L_x_456:
[----:B------:R-:W-:Y:S05]  /*4610*/  BSYNC B3 ;  /* 0x0000000000037941 */ /* 0x000fea0003800000 */
.L_x_455:
[----:B--2---:R3:W-:Y:S02]  /*4620*/  STG.E.128 desc[UR58][R48.64+0x80], R40 ;  /* 0x0000802830007986 */ /* 0x0047e4000c101d3a */
.L_x_454:
[----:B------:R-:W-:Y:S05]  /*4630*/  BSYNC B2 ;  /* 0x0000000000027941 */ /* 0x000fea0003800000 */
.L_x_453:
[----:B------:R-:W-:Y:S01]  /*4640*/  ISETP.NE.AND P3, PT, R96, RZ, PT ;  /* 0x000000ff6000720c */ /* 0x000fe20003f65270 */
[----:B------:R-:W-:-:S12]  /*4650*/  BSSY B2, `(.L_x_457) ;  /* 0x0000033000027945 */ /* 0x000fd80003800000 */
[----:B------:R-:W-:Y:S05]  /*4660*/  @!P3 BRA `(.L_x_458) ;  /* 0x0000000000c4b947 */ /* 0x000fea0003800000 */
[----:B-123--:R1:W2:Y:S01]  /*4670*/  LDS.128 R40, [R46+0x4000] ;  /* 0x004000002e287984 */ /* 0x00e2a20000000c00 */
        /* <DEDUP_REMOVED lines=25> */
[-C--:B------:R-:W-:Y:S01]  /*4810*/  FMUL.FTZ R82, R43, R84.reuse ;  /* 0x000000542b527220 */ /* 0x080fe20000410000 */
[----:B------:R-:W-:-:S03]  /*4820*/  FMUL.FTZ R84, R85, R84 ;  /* 0x0000005455547220 */ /* 0x000fc60000410000 */
[-C--:B------:R-:W-:Y:S01]  /*4830*/  FFMA.FTZ R82, R85, R86.reuse, -R82 ;  /* 0x0000005655527223 */ /* 0x080fe20000010852 */
[----:B------:R-:W-:Y:S01]  /*4840*/  FFMA.FTZ R43, R43, R86, R84 ;  /* 0x000000562b2b7223 */ /* 0x000fe20000010054 */
[----:B------:R-:W-:Y:S02]  /*4850*/  HADD2.F32 R86, -RZ, R165.H1_H1 ;  /* 0x300000a5ff567230 */ /* 0x000fe40000004100 */
[----:B------:R-:W-:Y:S02]  /*4860*/  HADD2.F32 R84, -RZ, R164.H1_H1 ;  /* 0x300000a4ff547230 */ /* 0x000fe40000004100 */
[----:B------:R-:W-:Y:S01]  /*4870*/  F2FP.F16.F32.PACK_AB R43, R43, R82 ;  /* 0x000000522b2b723e */ /* 0x000fe200000000ff */
[-C--:B------:R-:W-:Y:S01]  /*4880*/  FMUL.FTZ R85, R40, R86.reuse ;  /* 0x0000005628557220 */ /* 0x080fe20000410000 */
[----:B------:R-:W-:-:S03]  /*4890*/  FMUL.FTZ R86, R87, R86 ;  /* 0x0000005657567220 */ /* 0x000fc60000410000 */
[-C--:B------:R-:W-:Y:S01]  /*48a0*/  FFMA.FTZ R85, R87, R84.reuse, -R85 ;  /* 0x0000005457557223 */ /* 0x080fe20000010855 */
[----:B------:R-:W-:Y:S01]  /*48b0*/  FFMA.FTZ R40, R40, R84, R86 ;  /* 0x0000005428287223 */ /* 0x000fe20000010056 */
[----:B------:R-:W-:Y:S02]  /*48c0*/  HADD2.F32 R84, -RZ, R165.H0_H0 ;  /* 0x200000a5ff547230 */ /* 0x000fe40000004100 */
[----:B------:R-:W-:Y:S02]  /*48d0*/  HADD2.F32 R86, -RZ, R42.H1_H1 ;  /* 0x3000002aff567230 */ /* 0x000fe40000004100 */
[----:B------:R-:W-:Y:S01]  /*48e0*/  HADD2.F32 R87, -RZ, R164.H0_H0 ;  /* 0x200000a4ff577230 */ /* 0x000fe20000004100 */
[----:B------:R-:W-:Y:S01]  /*48f0*/  F2FP.F16.F32.PACK_AB R40, R40, R85 ;  /* 0x000000552828723e */ /* 0x000fe200000000ff */
[----:B------:R-:W-:Y:S02]  /*4900*/  HADD2.F32 R42, -RZ, R42.H0_H0 ;  /* 0x2000002aff2a7230 */ /* 0x000fe40000004100 */
[----:B------:R-:W-:-:S04]  /*4910*/  FMUL.FTZ R90, R86, R84 ;  /* 0x00000054565a7220 */ /* 0x000fc80000410000 */
[C---:B------:R-:W-:Y:S01]  /*4920*/  FFMA.FTZ R90, R42.reuse, R87, -R90 ;  /* 0x000000572a5a7223 */ /* 0x040fe2000001085a */
[----:B------:R-:W-:-:S04]  /*4930*/  FMUL.FTZ R42, R42, R84 ;  /* 0x000000542a2a7220 */ /* 0x000fc80000410000 */
[----:B------:R-:W-:-:S05]  /*4940*/  FFMA.FTZ R42, R86, R87, R42 ;  /* 0x00000057562a7223 */ /* 0x000fca000001002a */
[----:B------:R-:W-:-:S07]  /*4950*/  F2FP.F16.F32.PACK_AB R42, R42, R90 ;  /* 0x0000005a2a2a723e */ /* 0x000fce00000000ff */
.L_x_460:
[----:B------:R-:W-:Y:S05]  /*4960*/  BSYNC B3 ;  /* 0x0000000000037941 */ /* 0x000fea0003800000 */
.L_x_459:
[----:B--2---:R4:W-:Y:S02]  /*4970*/  STG.E.128 desc[UR58][R48.64+0xc0], R40 ;  /* 0x0000c02830007986 */ /* 0x0049e4000c101d3a */
.L_x_458:
[----:B------:R-:W-:Y:S05]  /*4980*/  BSYNC B2 ;  /* 0x0000000000027941 */ /* 0x000fea0003800000 */
.L_x_457:
[----:B------:R-:W-:Y:S01]  /*4990*/  ISETP.NE.AND P3, PT, R97, RZ, PT ;  /* 0x000000ff6100720c */ /* 0x000fe20003f65270 */
[----:B------:R-:W-:-:S12]  /*49a0*/  BSSY B2, `(.L_x_461) ;  /* 0x0000035000027945 */ /* 0x000fd80003800000 */
[----:B------:R-:W-:Y:S05]  /*49b0*/  @!P3 BRA `(.L_x_462) ;  /* 0x0000000000ccb947 */ /* 0x000fea0003800000 */
[----:B-1234-:R1:W2:Y:S01]  /*49c0*/  LDS.128 R40, [R47+0x8000] ;  /* 0x008000002f287984 */ /* 0x01e2a20000000c00 */
[----:B------:R-:W-:Y:S01]  /*49d0*/  ISETP.GE.AND P3, PT, R188, R117, PT ;  /* 0x00000075bc00720c */ /* 0x000fe20003f66270 */
[----:B------:R-:W-:-:S12]  /*49e0*/  BSSY B3, `(.L_x_463) ;  /* 0x000002f000037945 */ /* 0x000fd80003800000 */
[----:B-1----:R-:W-:Y:S05]  /*49f0*/  @P3 BRA `(.L_x_464) ;  /* 0x0000000000b43947 */ /* 0x002fea0003800000 */
[----:B------:R-:W-:Y:S01]  /*4a00*/  SHF.R.U64 R83, R80, 0x10, R81 ;  /* 0x0000001050537819 */ /* 0x000fe20000001251 */
[----:B--2---:R-:W-:Y:S01]  /*4a10*/  IMAD.MOV.U32 R80, RZ, RZ, R41 ;  /* 0x000000ffff507224 */ /* 0x004fe200078e0029 */
[----:B------:R-:W-:-:S03]  /*4a20*/  SHF.R.U64 R78, R78, 0x10, R79 ;  /* 0x000000104e4e7819 */ /* 0x000fc6000000124f */
[----:B------:R-:W-:Y:S02]  /*4a30*/  HADD2.F32 R83, -RZ, R83.H0_H0 ;  /* 0x20000053ff537230 */ /* 0x000fe40000004100 */
[--C-:B------:R-:W-:Y:S02]  /*4a40*/  HADD2.F32 R41, -RZ, R80.reuse.H1_H1 ;  /* 0x30000050ff297230 */ /* 0x100fe40000004100 */
[----:B------:R-:W-:Y:S02]  /*4a50*/  HADD2.F32 R80, -RZ, R80.H0_H0 ;  /* 0x20000050ff507230 */ /* 0x000fe40000004100 */
[----:B------:R-:W-:Y:S02]  /*4a60*/  HADD2.F32 R78, -RZ, R78.H0_H0 ;  /* 0x2000004eff4e7230 */ /* 0x000fe40000004100 */
[-C--:B------:R-:W-:Y:S01]  /*4a70*/  FMUL.FTZ R82, R41, R83.reuse ;  /* 0x0000005329527220 */ /* 0x080fe20000410000 */
[----:B------:R-:W-:-:S03]  /*4a80*/  FMUL.FTZ R83, R80, R83 ;  /* 0x0000005350537220 */ /* 0x000fc60000410000 */
[-C--:B------:R-:W-:Y:S01]  /*4a90*/  FFMA.FTZ R82, R80, R78.reuse, -R82 ;  /* 0x0000004e50527223 */ /* 0x080fe20000010852 */
[----:B------:R-:W-:Y:S01]  /*4aa0*/  FFMA.FTZ R83, R41, R78, R83 ;  /* 0x0000004e29537223 */ /* 0x000fe20000010053 */
[----:B------:R-:W-:Y:S01]  /*4ab0*/  SHF.R.U32.HI R78, RZ, 0x10, R79 ;  /* 0x00000010ff4e7819 */ /* 0x000fe2000001164f */
[--C-:B------:R-:W-:Y:S01]  /*4ac0*/  HADD2.F32 R41, -RZ, R43.reuse.H1_H1 ;  /* 0x3000002bff297230 */ /* 0x100fe20000004100 */
[----:B------:R-:W-:Y:S01]  /*4ad0*/  SHF.R.U32.HI R79, RZ, 0x10, R81 ;  /* 0x00000010ff4f7819 */ /* 0x000fe20000011651 */
[----:B------:R-:W-:Y:S01]  /*4ae0*/  HADD2.F32 R43, -RZ, R43.H0_H0 ;  /* 0x2000002bff2b7230 */ /* 0x000fe20000004100 */
[----:B------:R-:W-:Y:S01]  /*4af0*/  F2FP.F16.F32.PACK_AB R82, R83, R82 ;  /* 0x000000525352723e */ /* 0x000fe200000000ff */
[----:B------:R-:W-:Y:S02]  /*4b00*/  HADD2.F32 R78, -RZ, R78.H0_H0 ;  /* 0x2000004eff4e7230 */ /* 0x000fe40000004100 */
[----:B------:R-:W-:-:S05]  /*4b10*/  HADD2.F32 R79, -RZ, R79.H0_H0 ;  /* 0x2000004fff4f7230 */ /* 0x000fca0000004100 */
[-C--:B------:R-:W-:Y:S01]  /*4b20*/  FMUL.FTZ R80, R41, R79.reuse ;  /* 0x0000004f29507220 */ /* 0x080fe20000410000 */
[----:B------:R-:W-:-:S03]  /*4b30*/  FMUL.FTZ R79, R43, R79 ;  /* 0x0000004f2b4f7220 */ /* 0x000fc60000410000 */
[-C--:B------:R-:W-:Y:S01]  /*4b40*/  FFMA.FTZ R80, R43, R78.reuse, -R80 ;  /* 0x0000004e2b507223 */ /* 0x080fe20000010850 */
[----:B------:R-:W-:Y:S01]  /*4b50*/  FFMA.FTZ R79, R41, R78, R79 ;  /* 0x0000004e294f7223 */ /* 0x000fe2000001004f */
[--C-:B------:R-:W-:Y:S02]  /*4b60*/  HADD2.F32 R41, -RZ, R40.reuse.H0_H0 ;  /* 0x20000028ff297230 */ /* 0x100fe40000004100 */
[----:B------:R-:W-:Y:S02]  /*4b70*/  HADD2.F32 R40, -RZ, R40.H1_H1 ;  /* 0x30000028ff287230 */ /* 0x000fe40000004100 */
[--C-:B------:R-:W-:Y:S01]  /*4b80*/  HADD2.F32 R43, -RZ, R162.reuse.H1_H1 ;  /* 0x300000a2ff2b7230 */ /* 0x100fe20000004100 */
[----:B------:R-:W-:Y:S01]  /*4b90*/  F2FP.F16.F32.PACK_AB R79, R79, R80 ;  /* 0x000000504f4f723e */ /* 0x000fe200000000ff */
[----:B------:R-:W-:Y:S02]  /*4ba0*/  HADD2.F32 R78, -RZ, R161.H1_H1 ;  /* 0x300000a1ff4e7230 */ /* 0x000fe40000004100 */
[----:B------:R-:W-:-:S02]  /*4bb0*/  HADD2.F32 R162, -RZ, R162.H0_H0 ;  /* 0x200000a2ffa27230 */ /* 0x000fc40000004100 */
[CC--:B------:R-:W-:Y:S01]  /*4bc0*/  FMUL.FTZ R81, R40.reuse, R43.reuse ;  /* 0x0000002b28517220 */ /* 0x0c0fe20000410000 */
[C---:B------:R-:W-:Y:S01]  /*4bd0*/  FMUL.FTZ R43, R41.reuse, R43 ;  /* 0x0000002b292b7220 */ /* 0x040fe20000410000 */
[----:B------:R-:W-:Y:S02]  /*4be0*/  HADD2.F32 R161, -RZ, R161.H0_H0 ;  /* 0x200000a1ffa17230 */ /* 0x000fe40000004100 */
[-C--:B------:R-:W-:Y:S01]  /*4bf0*/  FFMA.FTZ R81, R41, R78.reuse, -R81 ;  /* 0x0000004e29517223 */ /* 0x080fe20000010851 */
[----:B------:R-:W-:Y:S01]  /*4c00*/  FFMA.FTZ R43, R40, R78, R43 ;  /* 0x0000004e282b7223 */ /* 0x000fe2000001002b */
[--C-:B------:R-:W-:Y:S02]  /*4c10*/  HADD2.F32 R40, -RZ, R42.reuse.H0_H0 ;  /* 0x2000002aff287230 */ /* 0x100fe40000004100 */
[----:B------:R-:W-:Y:S02]  /*4c20*/  HADD2.F32 R42, -RZ, R42.H1_H1 ;  /* 0x3000002aff2a7230 */ /* 0x000fe40000004100 */
[----:B------:R-:W-:-:S03]  /*4c30*/  F2FP.F16.F32.PACK_AB R43, R43, R81 ;  /* 0x000000512b2b723e */ /* 0x000fc600000000ff */
[-C--:B------:R-:W-:Y:S01]  /*4c40*/  FMUL.FTZ R41, R42, R162.reuse ;  /* 0x000000a22a297220 */ /* 0x080fe20000410000 */
[----:B------:R-:W-:-:S03]  /*4c50*/  FMUL.FTZ R162, R40, R162 ;  /* 0x000000a228a27220 */ /* 0x000fc60000410000 */
[-C--:B------:R-:W-:Y:S01]  /*4c60*/  FFMA.FTZ R41, R40, R161.reuse, -R41 ;  /* 0x000000a128297223 */ /* 0x080fe20000010829 */
[----:B------:R-:W-:Y:S01]  /*4c70*/  FFMA.FTZ R162, R42, R161, R162 ;  /* 0x000000a12aa27223 */ /* 0x000fe200000100a2 */
[----:B------:R-:W-:Y:S02]  /*4c80*/  MOV R40, R43 ;  /* 0x0000002b00287202 */ /* 0x000fe40000000f00 */
[----:B------:R-:W-:Y:S02]  /*4c90*/  MOV R43, R79 ;  /* 0x0000004f002b7202 */ /* 0x000fe40000000f00 */
[----:B------:R-:W-:Y:S01]  /*4ca0*/  F2FP.F16.F32.PACK_AB R162, R162, R41 ;  /* 0x00000029a2a2723e */ /* 0x000fe200000000ff */
[----:B------:R-:W-:-:S04]  /*4cb0*/  IMAD.MOV.U32 R41, RZ, RZ, R82 ;  /* 0x000000ffff297224 */ /* 0x000fc800078e0052 */
[----:B------:R-:W-:-:S07]  /*4cc0*/  IMAD.MOV.U32 R42, RZ, RZ, R162 ;  /* 0x000000ffff2a7224 */ /* 0x000fce00078e00a2 */
.L_x_464:
[----:B------:R-:W-:Y:S05]  /*4cd0*/  BSYNC B3 ;  /* 0x0000000000037941 */ /* 0x000fea0003800000 */
.L_x_463:
[----:B--2---:R1:W-:Y:S02]  /*4ce0*/  STG.E.128 desc[UR58][R48.64+0x100], R40 ;  /* 0x0001002830007986 */ /* 0x0043e4000c101d3a */
.L_x_462:
[----:B------:R-:W-:Y:S05]  /*4cf0*/  BSYNC B2 ;  /* 0x0000000000027941 */ /* 0x000fea0003800000 */
.L_x_461:
[----:B------:R-:W-:-:S13]  /*4d00*/  ISETP.NE.AND P3, PT, R98, RZ, PT ;  /* 0x000000ff6200720c */ /* 0x000fda0003f65270 */
        /* <DEDUP_REMOVED lines=33> */
[-C--:B------:R-:W-:Y:S01]  /*4f20*/  FMUL.FTZ R77, R40, R43.reuse ;  /* 0x0000002b284d7220 */ /* 0x080fe20000410000 */
[----:B------:R-:W-:-:S03]  /*4f30*/  FMUL.FTZ R43, R41, R43 ;  /* 0x0000002b292b7220 */ /* 0x000fc60000410000 */
[-C--:B------:R-:W-:Y:S01]  /*4f40*/  FFMA.FTZ R77, R41, R74.reuse, -R77 ;  /* 0x0000004a294d7223 */ /* 0x080fe2000001084d */
[----:B------:R-:W-:Y:S01]  /*4f50*/  FFMA.FTZ R43, R40, R74, R43 ;  /* 0x0000004a282b7223 */ /* 0x000fe2000001002b */
[--C-:B------:R-:W-:Y:S02]  /*4f60*/  HADD2.F32 R40, -RZ, R42.reuse.H0_H0 ;  /* 0x2000002aff287230 */ /* 0x100fe40000004100 */
[----:B------:R-:W-:Y:S02]  /*4f70*/  HADD2.F32 R42, -RZ, R42.H1_H1 ;  /* 0x3000002aff2a7230 */ /* 0x000fe40000004100 */
[----:B------:R-:W-:Y:S01]  /*4f80*/  HADD2.F32 R41, -RZ, R160.H0_H0 ;  /* 0x200000a0ff297230 */ /* 0x000fe20000004100 */
[----:B------:R-:W-:-:S04]  /*4f90*/  F2FP.F16.F32.PACK_AB R43, R43, R77 ;  /* 0x0000004d2b2b723e */ /* 0x000fc800000000ff */
[-C--:B------:R-:W-:Y:S01]  /*4fa0*/  FMUL.FTZ R74, R42, R41.reuse ;  /* 0x000000292a4a7220 */ /* 0x080fe20000410000 */
[----:B------:R-:W-:-:S03]  /*4fb0*/  FMUL.FTZ R41, R40, R41 ;  /* 0x0000002928297220 */ /* 0x000fc60000410000 */
[-C--:B------:R-:W-:Y:S01]  /*4fc0*/  FFMA.FTZ R74, R40, R159.reuse, -R74 ;  /* 0x0000009f284a7223 */ /* 0x080fe2000001084a */
[----:B------:R-:W-:Y:S01]  /*4fd0*/  FFMA.FTZ R41, R42, R159, R41 ;  /* 0x0000009f2a297223 */ /* 0x000fe20000010029 */
[----:B------:R-:W-:Y:S02]  /*4fe0*/  IMAD.MOV.U32 R40, RZ, RZ, R43 ;  /* 0x000000ffff287224 */ /* 0x000fe400078e002b */
[----:B------:R-:W-:Y:S02]  /*4ff0*/  IMAD.MOV.U32 R43, RZ, RZ, R75 ;  /* 0x000000ffff2b7224 */ /* 0x000fe400078e004b */
[----:B------:R-:W-:Y:S02]  /*5000*/  F2FP.F16.F32.PACK_AB R74, R41, R74 ;  /* 0x0000004a294a723e */ /* 0x000fe400000000ff */
[----:B------:R-:W-:-:S03]  /*5010*/  MOV R41, R78 ;  /* 0x0000004e00297202 */ /* 0x000fc60000000f00 */
[----:B------:R-:W-:-:S07]  /*5020*/  IMAD.MOV.U32 R42, RZ, RZ, R74 ;  /* 0x000000ffff2a7224 */ /* 0x000fce00078e004a */
.L_x_466:
[----:B------:R-:W-:Y:S05]  /*5030*/  BSYNC B2 ;  /* 0x0000000000027941 */ /* 0x000fea0003800000 */
.L_x_465:
[----:B--2---:R1:W-:Y:S02]  /*5040*/  STG.E.128 desc[UR58][R48.64+0x140], R40 ;  /* 0x0001402830007986 */ /* 0x0043e4000c101d3a */
.L_x_444:
[----:B------:R-:W-:Y:S05]  /*5050*/  BSYNC B1 ;  /* 0x0000000000017941 */ /* 0x000fea0003800000 */
.L_x_443:
[----:B------:R-:W-:Y:S05]  /*5060*/  @P4 BRA `(.L_x_467) ;  /* 0x0000005000ac4947 */ /* 0x000fea0003800000 */
[----:B------:R-:W-:Y:S01]  /*5070*/  ISETP.NE.AND P3, PT, R34, RZ, PT ;  /* 0x000000ff2200720c */ /* 0x000fe20003f65270 */
[----:B------:R-:W-:-:S12]  /*5080*/  BSSY B1, `(.L_x_468) ;  /* 0x0000034000017945 */ /* 0x000fd80003800000 */
[----:B------:R-:W-:Y:S05]  /*5090*/  @!P3 BRA `(.L_x_469) ;  /* 0x0000000000c8b947 */ /* 0x000fea0003800000 */
[----:B-1234-:R1:W2:Y:S01]  /*50a0*/  LDS.128 R40, [R47+0x2000] ;  /* 0x002000002f287984 */ /* 0x01e2a20000000c00 */
[----:B------:R-:W-:Y:S01]  /*50b0*/  ISETP.GE.AND P3, PT, R22, R117, PT ;  /* 0x000000751600720c */ /* 0x000fe20003f66270 */
[----:B------:R-:W-:-:S12]  /*50c0*/  BSSY B2, `(.L_x_470) ;  /* 0x000002e000027945 */ /* 0x000fd80003800000 */
[----:B-1----:R-:W-:Y:S05]  /*50d0*/  @P3 BRA `(.L_x_471) ;  /* 0x0000000000b03947 */ /* 0x002fea0003800000 */
[--C-:B------:R-:W-:Y:S02]  /*50e0*/  SHF.R.U64 R49, R72, 0x10, R73.reuse ;  /* 0x0000001048317819 */ /* 0x100fe40000001249 */
[----:B------:R-:W-:Y:S01]  /*50f0*/  SHF.R.U32.HI R72, RZ, 0x10, R73 ;  /* 0x00000010ff487819 */ /* 0x000fe20000011649 */
[----:B--2---:R-:W-:Y:S01]  /*5100*/  HADD2.F32 R73, -RZ, R43.H1_H1 ;  /* 0x3000002bff497230 */ /* 0x004fe20000004100 */
[--C-:B------:R-:W-:Y:S01]  /*5110*/  SHF.R.U64 R48, R70, 0x10, R71.reuse ;  /* 0x0000001046307819 */ /* 0x100fe20000001247 */
[----:B------:R-:W-:Y:S01]  /*5120*/  HADD2.F32 R49, -RZ, R49.H0_H0 ;  /* 0x20000031ff317230 */ /* 0x000fe20000004100 */
[----:B------:R-:W-:Y:S01]  /*5130*/  SHF.R.U32.HI R70, RZ, 0x10, R71 ;  /* 0x00000010ff467819 */ /* 0x000fe20000011647 */
[--C-:B------:R-:W-:Y:S02]  /*5140*/  HADD2.F32 R71, -RZ, R41.reuse.H1_H1 ;  /* 0x30000029ff477230 */ /* 0x100fe40000004100 */
[----:B------:R-:W-:Y:S02]  /*5150*/  HADD2.F32 R41, -RZ, R41.H0_H0 ;  /* 0x20000029ff297230 */ /* 0x000fe40000004100 */
[----:B------:R-:W-:-:S02]  /*5160*/  HADD2.F32 R72, -RZ, R72.H0_H0 ;  /* 0x20000048ff487230 */ /* 0x000fc40000004100 */
[----:B------:R-:W-:Y:S02]  /*5170*/  HADD2.F32 R48, -RZ, R48.H0_H0 ;  /* 0x20000030ff307230 */ /* 0x000fe40000004100 */
[-C--:B------:R-:W-:Y:S01]  /*5180*/  FMUL.FTZ R75, R41, R49.reuse ;  /* 0x00000031294b7220 */ /* 0x080fe20000410000 */
[----:B------:R-:W-:Y:S02]  /*5190*/  HADD2.F32 R74, -RZ, R70.H0_H0 ;  /* 0x20000046ff4a7230 */ /* 0x000fe40000004100 */
[----:B------:R-:W-:Y:S01]  /*51a0*/  FMUL.FTZ R70, R71, R49 ;  /* 0x0000003147467220 */ /* 0x000fe20000410000 */
[----:B------:R-:W-:Y:S02]  /*51b0*/  HADD2.F32 R43, -RZ, R43.H0_H0 ;  /* 0x2000002bff2b7230 */ /* 0x000fe40000004100 */
[----:B------:R-:W-:Y:S01]  /*51c0*/  FMUL.FTZ R49, R73, R72 ;  /* 0x0000004849317220 */ /* 0x000fe20000410000 */
[-C--:B------:R-:W-:Y:S01]  /*51d0*/  FFMA.FTZ R75, R71, R48.reuse, R75 ;  /* 0x00000030474b7223 */ /* 0x080fe2000001004b */
[----:B------:R-:W-:Y:S01]  /*51e0*/  FFMA.FTZ R70, R41, R48, -R70 ;  /* 0x0000003029467223 */ /* 0x000fe20000010846 */
[----:B------:R-:W-:-:S02]  /*51f0*/  HADD2.F32 R48, -RZ, R40.H1_H1 ;  /* 0x30000028ff307230 */ /* 0x000fc40000004100 */
[C---:B------:R-:W-:Y:S01]  /*5200*/  FMUL.FTZ R72, R43.reuse, R72 ;  /* 0x000000482b487220 */ /* 0x040fe20000410000 */
[----:B------:R-:W-:Y:S01]  /*5210*/  FFMA.FTZ R49, R43, R74, -R49 ;  /* 0x0000004a2b317223 */ /* 0x000fe20000010831 */
[--C-:B------:R-:W-:Y:S01]  /*5220*/  HADD2.F32 R43, -RZ, R163.reuse.H0_H0 ;  /* 0x200000a3ff2b7230 */ /* 0x100fe20000004100 */
[----:B------:R-:W-:Y:S01]  /*5230*/  F2FP.F16.F32.PACK_AB R70, R75, R70 ;  /* 0x000000464b46723e */ /* 0x000fe200000000ff */
[----:B------:R-:W-:Y:S02]  /*5240*/  HADD2.F32 R40, -RZ, R40.H0_H0 ;  /* 0x20000028ff287230 */ /* 0x000fe40000004100 */
[----:B------:R-:W-:Y:S01]  /*5250*/  FFMA.FTZ R72, R73, R74, R72 ;  /* 0x0000004a49487223 */ /* 0x000fe20000010048 */
[----:B------:R-:W-:Y:S02]  /*5260*/  HADD2.F32 R163, -RZ, R163.H1_H1 ;  /* 0x300000a3ffa37230 */ /* 0x000fe40000004100 */
[----:B------:R-:W-:Y:S01]  /*5270*/  FMUL.FTZ R73, R48, R43 ;  /* 0x0000002b30497220 */ /* 0x000fe20000410000 */
[----:B------:R-:W-:-:S02]  /*5280*/  HADD2.F32 R71, -RZ, R42.H1_H1 ;  /* 0x3000002aff477230 */ /* 0x000fc40000004100 */
[----:B------:R-:W-:Y:S01]  /*5290*/  FMUL.FTZ R74, R40, R43 ;  /* 0x0000002b284a7220 */ /* 0x000fe20000410000 */
[----:B------:R-:W-:Y:S01]  /*52a0*/  HADD2.F32 R42, -RZ, R42.H0_H0 ;  /* 0x2000002aff2a7230 */ /* 0x000fe20000004100 */
[----:B------:R-:W-:Y:S01]  /*52b0*/  F2FP.F16.F32.PACK_AB R49, R72, R49 ;  /* 0x000000314831723e */ /* 0x000fe200000000ff */
[--C-:B------:R-:W-:Y:S02]  /*52c0*/  HADD2.F32 R41, -RZ, R157.reuse.H0_H0 ;  /* 0x2000009dff297230 */ /* 0x100fe40000004100 */
[CC--:B------:R-:W-:Y:S01]  /*52d0*/  FMUL.FTZ R43, R71.reuse, R163.reuse ;  /* 0x000000a3472b7220 */ /* 0x0c0fe20000410000 */
[----:B------:R-:W-:Y:S02]  /*52e0*/  HADD2.F32 R157, -RZ, R157.H1_H1 ;  /* 0x3000009dff9d7230 */ /* 0x000fe40000004100 */
[----:B------:R-:W-:Y:S01]  /*52f0*/  FMUL.FTZ R163, R42, R163 ;  /* 0x000000a32aa37220 */ /* 0x000fe20000410000 */
[-C--:B------:R-:W-:Y:S01]  /*5300*/  FFMA.FTZ R73, R40, R41.reuse, -R73 ;  /* 0x0000002928497223 */ /* 0x080fe20000010849 */
[----:B------:R-:W-:Y:S01]  /*5310*/  FFMA.FTZ R74, R48, R41, R74 ;  /* 0x00000029304a7223 */ /* 0x000fe2000001004a */
[-C--:B------:R-:W-:Y:S01]  /*5320*/  FFMA.FTZ R43, R42, R157.reuse, -R43 ;  /* 0x0000009d2a2b7223 */ /* 0x080fe2000001082b */
[----:B------:R-:W-:Y:S01]  /*5330*/  FFMA.FTZ R163, R71, R157, R163 ;  /* 0x0000009d47a37223 */ /* 0x000fe200000100a3 */
[----:B------:R-:W-:-:S02]  /*5340*/  IMAD.MOV.U32 R41, RZ, RZ, R70 ;  /* 0x000000ffff297224 */ /* 0x000fc400078e0046 */
[----:B------:R-:W-:Y:S02]  /*5350*/  F2FP.F16.F32.PACK_AB R73, R74, R73 ;  /* 0x000000494a49723e */ /* 0x000fe400000000ff */
[----:B------:R-:W-:Y:S02]  /*5360*/  F2FP.F16.F32.PACK_AB R43, R163, R43 ;  /* 0x0000002ba32b723e */ /* 0x000fe400000000ff */
[----:B------:R-:W-:-:S03]  /*5370*/  MOV R40, R73 ;  /* 0x0000004900287202 */ /* 0x000fc60000000f00 */
[----:B------:R-:W-:Y:S01]  /*5380*/  IMAD.MOV.U32 R42, RZ, RZ, R43 ;  /* 0x000000ffff2a7224 */ /* 0x000fe200078e002b */
[----:B------:R-:W-:-:S07]  /*5390*/  MOV R43, R49 ;  /* 0x00000031002b7202 */ /* 0x000fce0000000f00 */
.L_x_471:
[----:B------:R-:W-:Y:S05]  /*53a0*/  BSYNC B2 ;  /* 0x0000000000027941 */ /* 0x000fea0003800000 */
.L_x_470:
[----:B--2---:R1:W-:Y:S02]  /*53b0*/  STG.E.128 desc[UR58][R44.64], R40 ;  /* 0x000000282c007986 */ /* 0x0043e4000c101d3a */
.L_x_469:
[----:B------:R-:W-:Y:S05]  /*53c0*/  BSYNC B1 ;  /* 0x0000000000017941 */ /* 0x000fea0003800000 */
.L_x_468:
[----:B------:R-:W-:Y:S01]  /*53d0*/  ISETP.NE.AND P3, PT, R38, RZ, PT ;  /* 0x000000ff2600720c */ /* 0x000fe20003f65270 */
[----:B------:R-:W-:-:S12]  /*53e0*/  BSSY B1, `(.L_x_472) ;  /* 0x0000030000017945 */ /* 0x000fd80003800000 */
[----:B------:R-:W-:Y:S05]  /*53f0*/  @!P3 BRA `(.L_x_473) ;  /* 0x0000000000b8b947 */ /* 0x000fea0003800000 */
[----:B-1234-:R1:W2:Y:S01]  /*5400*/  LDS.128 R40, [R46+0x2000] ;  /* 0x002000002e287984 */ /* 0x01e2a20000000c00 */
[----:B------:R-:W-:Y:S01]  /*5410*/  ISETP.GE.AND P3, PT, R187, R117, PT ;  /* 0x00000075bb00720c */ /* 0x000fe20003f66270 */
[----:B------:R-:W-:-:S12]  /*5420*/  BSSY B2, `(.L_x_474) ;  /* 0x000002a000027945 */ /* 0x000fd80003800000 */
[----:B-1----:R-:W-:Y:S05]  /*5430*/  @P3 BRA `(.L_x_475) ;  /* 0x0000000000a03947 */ /* 0x002fea0003800000 */
[--C-:B------:R-:W-:Y:S01]  /*5440*/  SHF.R.U64 R49, R68, 0x10, R69.reuse ;  /* 0x0000001044317819 */ /* 0x100fe20000001245 */
[----:B------:R-:W-:Y:S01]  /*5450*/  HADD2.F32 R158, -RZ, R158.H0_H0 ;  /* 0x2000009eff9e7230 */ /* 0x000fe20000004100 */
        /* <DEDUP_REMOVED lines=14> */
[----:B------:R-:W-:Y:S02]  /*5540*/  HADD2.F32 R160, -RZ, R160.H1_H1 ;  /* 0x300000a0ffa07230 */ /* 0x000fe40000004100 */
[-C--:B------:R-:W-:Y:S01]  /*5550*/  FFMA.FTZ R66, R41, R48.reuse, -R66 ;  /* 0x0000003029427223 */ /* 0x080fe20000010842 */
[----:B------:R-:W-:Y:S01]  /*5560*/  FFMA.FTZ R71, R67, R48, R71 ;  /* 0x0000003043477223 */ /* 0x000fe20000010047 */
[C---:B------:R-:W-:Y:S01]  /*5570*/  FMUL.FTZ R68, R43.reuse, R68 ;  /* 0x000000442b447220 */ /* 0x040fe20000410000 */
[----:B------:R-:W-:Y:S01]  /*5580*/  FFMA.FTZ R49, R43, R70, -R49 ;  /* 0x000000462b317223 */ /* 0x000fe20000010831 */
[----:B------:R-:W-:-:S02]  /*5590*/  HADD2.F32 R43, -RZ, R40.H1_H1 ;  /* 0x30000028ff2b7230 */ /* 0x000fc40000004100 */
[----:B------:R-:W-:Y:S02]  /*55a0*/  HADD2.F32 R48, -RZ, R42.H1_H1 ;  /* 0x3000002aff307230 */ /* 0x000fe40000004100 */
[----:B------:R-:W-:Y:S01]  /*55b0*/  FFMA.FTZ R68, R69, R70, R68 ;  /* 0x0000004645447223 */ /* 0x000fe20000010044 */
[----:B------:R-:W-:Y:S02]  /*55c0*/  HADD2.F32 R40, -RZ, R40.H0_H0 ;  /* 0x20000028ff287230 */ /* 0x000fe40000004100 */
[----:B------:R-:W-:Y:S01]  /*55d0*/  FMUL.FTZ R67, R43, R158 ;  /* 0x0000009e2b437220 */ /* 0x000fe20000410000 */
[----:B------:R-:W-:Y:S02]  /*55e0*/  HADD2.F32 R42, -RZ, R42.H0_H0 ;  /* 0x2000002aff2a7230 */ /* 0x000fe40000004100 */
[----:B------:R-:W-:Y:S01]  /*55f0*/  FMUL.FTZ R69, R48, R160 ;  /* 0x000000a030457220 */ /* 0x000fe20000410000 */
[--C-:B------:R-:W-:Y:S02]  /*5600*/  HADD2.F32 R41, -RZ, R155.reuse.H0_H0 ;  /* 0x2000009bff297230 */ /* 0x100fe40000004100 */
[----:B------:R-:W-:Y:S01]  /*5610*/  FMUL.FTZ R158, R40, R158 ;  /* 0x0000009e289e7220 */ /* 0x000fe20000410000 */
[----:B------:R-:W-:-:S02]  /*5620*/  HADD2.F32 R155, -RZ, R155.H1_H1 ;  /* 0x3000009bff9b7230 */ /* 0x000fc40000004100 */
[----:B------:R-:W-:Y:S01]  /*5630*/  FMUL.FTZ R160, R42, R160 ;  /* 0x000000a02aa07220 */ /* 0x000fe20000410000 */
[-C--:B------:R-:W-:Y:S01]  /*5640*/  FFMA.FTZ R67, R40, R41.reuse, -R67 ;  /* 0x0000002928437223 */ /* 0x080fe20000010843 */
[----:B------:R-:W-:Y:S01]  /*5650*/  FFMA.FTZ R158, R43, R41, R158 ;  /* 0x000000292b9e7223 */ /* 0x000fe2000001009e */
[-C--:B------:R-:W-:Y:S01]  /*5660*/  FFMA.FTZ R69, R42, R155.reuse, -R69 ;  /* 0x0000009b2a457223 */ /* 0x080fe20000010845 */
[----:B------:R-:W-:Y:S01]  /*5670*/  FFMA.FTZ R160, R48, R155, R160 ;  /* 0x0000009b30a07223 */ /* 0x000fe200000100a0 */
[----:B------:R-:W-:Y:S02]  /*5680*/  F2FP.F16.F32.PACK_AB R41, R71, R66 ;  /* 0x000000424729723e */ /* 0x000fe400000000ff */
[----:B------:R-:W-:Y:S02]  /*5690*/  F2FP.F16.F32.PACK_AB R43, R68, R49 ;  /* 0x00000031442b723e */ /* 0x000fe400000000ff */
[----:B------:R-:W-:Y:S02]  /*56a0*/  F2FP.F16.F32.PACK_AB R40, R158, R67 ;  /* 0x000000439e28723e */ /* 0x000fe400000000ff */
[----:B------:R-:W-:-:S07]  /*56b0*/  F2FP.F16.F32.PACK_AB R42, R160, R69 ;  /* 0x00000045a02a723e */ /* 0x000fce00000000ff */
.L_x_475:
[----:B------:R-:W-:Y:S05]  /*56c0*/  BSYNC B2 ;  /* 0x0000000000027941 */ /* 0x000fea0003800000 */
.L_x_474:
[----:B--2---:R1:W-:Y:S02]  /*56d0*/  STG.E.128 desc[UR58][R44.64+0x40], R40 ;  /* 0x000040282c007986 */ /* 0x0043e4000c101d3a */
.L_x_473:
[----:B------:R-:W-:Y:S05]  /*56e0*/  BSYNC B1 ;  /* 0x0000000000017941 */ /* 0x000fea0003800000 */
.L_x_472:
        /* <DEDUP_REMOVED lines=9> */
[----:B------:R-:W-:Y:S01]  /*5780*/  SHF.R.U32.HI R62, RZ, 0x10, R63 ;  /* 0x00000010ff3e7819 */ /* 0x000fe2000001163f */
[--C-:B------:R-:W-:Y:S01]  /*5790*/  HADD2.F32 R43, -RZ, R41.reuse.H1_H1 ;  /* 0x30000029ff2b7230 */ /* 0x100fe20000004100 */
[--C-:B------:R-:W-:Y:S01]  /*57a0*/  SHF.R.U64 R63, R64, 0x10, R65.reuse ;  /* 0x00000010403f7819 */ /* 0x100fe20000001241 */
[----:B------:R-:W-:Y:S01]  /*57b0*/  HADD2.F32 R48, -RZ, R48.H0_H0 ;  /* 0x20000030ff307230 */ /* 0x000fe20000004100 */
[----:B------:R-:W-:Y:S01]  /*57c0*/  SHF.R.U32.HI R64, RZ, 0x10, R65 ;  /* 0x00000010ff407819 */ /* 0x000fe20000011641 */
[----:B------:R-:W-:Y:S02]  /*57d0*/  HADD2.F32 R65, -RZ, R41.H0_H0 ;  /* 0x20000029ff417230 */ /* 0x000fe40000004100 */
[----:B------:R-:W-:Y:S02]  /*57e0*/  HADD2.F32 R66, -RZ, R63.H0_H0 ;  /* 0x2000003fff427230 */ /* 0x000fe40000004100 */
[----:B------:R-:W-:-:S02]  /*57f0*/  HADD2.F32 R64, -RZ, R64.H0_H0 ;  /* 0x20000040ff407230 */ /* 0x000fc40000004100 */
[--C-:B------:R-:W-:Y:S02]  /*5800*/  HADD2.F32 R41, -RZ, R49.reuse.H1_H1 ;  /* 0x30000031ff297230 */ /* 0x100fe40000004100 */
[-C--:B------:R-:W-:Y:S01]  /*5810*/  FMUL.FTZ R68, R43, R66.reuse ;  /* 0x000000422b447220 */ /* 0x080fe20000410000 */
[----:B------:R-:W-:Y:S02]  /*5820*/  HADD2.F32 R63, -RZ, R49.H0_H0 ;  /* 0x20000031ff3f7230 */ /* 0x000fe40000004100 */
[----:B------:R-:W-:Y:S01]  /*5830*/  FMUL.FTZ R70, R65, R66 ;  /* 0x0000004241467220 */ /* 0x000fe20000410000 */
[----:B------:R-:W-:Y:S02]  /*5840*/  HADD2.F32 R62, -RZ, R62.H0_H0 ;  /* 0x2000003eff3e7230 */ /* 0x000fe40000004100 */
[----:B------:R-:W-:Y:S01]  /*5850*/  FMUL.FTZ R66, R41, R64 ;  /* 0x0000004029427220 */ /* 0x000fe20000410000 */
[----:B------:R-:W-:Y:S01]  /*5860*/  FFMA.FTZ R49, R65, R48, -R68 ;  /* 0x0000003041317223 */ /* 0x000fe20000010844 */
[----:B------:R-:W-:Y:S01]  /*5870*/  FMUL.FTZ R64, R63, R64 ;  /* 0x000000403f407220 */ /* 0x000fe20000410000 */
[----:B------:R-:W-:-:S02]  /*5880*/  HADD2.F32 R65, -RZ, R156.H0_H0 ;  /* 0x2000009cff417230 */ /* 0x000fc40000004100 */
[-C--:B------:R-:W-:Y:S01]  /*5890*/  FFMA.FTZ R63, R63, R62.reuse, -R66 ;  /* 0x0000003e3f3f7223 */ /* 0x080fe20000010842 */
[--C-:B------:R-:W-:Y:S02]  /*58a0*/  HADD2.F32 R66, -RZ, R40.reuse.H0_H0 ;  /* 0x20000028ff427230 */ /* 0x100fe40000004100 */
[----:B------:R-:W-:Y:S01]  /*58b0*/  FFMA.FTZ R62, R41, R62, R64 ;  /* 0x0000003e293e7223 */ /* 0x000fe20000010040 */
[----:B------:R-:W-:Y:S02]  /*58c0*/  HADD2.F32 R64, -RZ, R40.H1_H1 ;  /* 0x30000028ff407230 */ /* 0x000fe40000004100 */
[----:B------:R-:W-:Y:S01]  /*58d0*/  FFMA.FTZ R48, R43, R48, R70 ;  /* 0x000000302b307223 */ /* 0x000fe20000010046 */
[----:B------:R-:W-:Y:S02]  /*58e0*/  HADD2.F32 R67, -RZ, R156.H1_H1 ;  /* 0x3000009cff437230 */ /* 0x000fe40000004100 */
[----:B------:R-:W-:Y:S02]  /*58f0*/  HADD2.F32 R40, -RZ, R42.H1_H1 ;  /* 0x3000002aff287230 */ /* 0x000fe40000004100 */
[----:B------:R-:W-:Y:S01]  /*5900*/  FMUL.FTZ R69, R64, R65 ;  /* 0x0000004140457220 */ /* 0x000fe20000410000 */
[----:B------:R-:W-:-:S02]  /*5910*/  HADD2.F32 R41, -RZ, R146.H1_H1 ;  /* 0x30000092ff297230 */ /* 0x000fc40000004100 */
[----:B------:R-:W-:Y:S01]  /*5920*/  FMUL.FTZ R65, R66, R65 ;  /* 0x0000004142417220 */ /* 0x000fe20000410000 */
[----:B------:R-:W-:Y:S02]  /*5930*/  HADD2.F32 R42, -RZ, R42.H0_H0 ;  /* 0x2000002aff2a7230 */ /* 0x000fe40000004100 */
[----:B------:R-:W-:Y:S01]  /*5940*/  FMUL.FTZ R71, R40, R67 ;  /* 0x0000004328477220 */ /* 0x000fe20000410000 */
[----:B------:R-:W-:Y:S02]  /*5950*/  HADD2.F32 R43, -RZ, R148.H0_H0 ;  /* 0x20000094ff2b7230 */ /* 0x000fe40000004100 */
[-C--:B------:R-:W-:Y:S01]  /*5960*/  FFMA.FTZ R69, R66, R41.reuse, -R69 ;  /* 0x0000002942457223 */ /* 0x080fe20000010845 */
[----:B------:R-:W-:Y:S01]  /*5970*/  FFMA.FTZ R64, R64, R41, R65 ;  /* 0x0000002940407223 */ /* 0x000fe20000010041 */
[----:B------:R-:W-:Y:S01]  /*5980*/  FMUL.FTZ R67, R42, R67 ;  /* 0x000000432a437220 */ /* 0x000fe20000410000 */
[----:B------:R-:W-:Y:S01]  /*5990*/  F2FP.F16.F32.PACK_AB R41, R48, R49 ;  /* 0x000000313029723e */ /* 0x000fe200000000ff */
[----:B------:R-:W-:-:S02]  /*59a0*/  FFMA.FTZ R71, R42, R43, -R71 ;  /* 0x0000002b2a477223 */ /* 0x000fc40000010847 */
[----:B------:R-:W-:Y:S01]  /*59b0*/  FFMA.FTZ R40, R40, R43, R67 ;  /* 0x0000002b28287223 */ /* 0x000fe20000010043 */
[----:B------:R-:W-:Y:S02]  /*59c0*/  F2FP.F16.F32.PACK_AB R64, R64, R69 ;  /* 0x000000454040723e */ /* 0x000fe400000000ff */
[----:B------:R-:W-:Y:S02]  /*59d0*/  F2FP.F16.F32.PACK_AB R43, R62, R63 ;  /* 0x0000003f3e2b723e */ /* 0x000fe400000000ff */
[----:B------:R-:W-:Y:S01]  /*59e0*/  F2FP.F16.F32.PACK_AB R42, R40, R71 ;  /* 0x00000047282a723e */ /* 0x000fe200000000ff */
[----:B------:R-:W-:-:S07]  /*59f0*/  IMAD.MOV.U32 R40, RZ, RZ, R64 ;  /* 0x000000ffff287224 */ /* 0x000fce00078e0040 */
.L_x_479:
[----:B------:R-:W-:Y:S05]  /*5a00*/  BSYNC B2 ;  /* 0x0000000000027941 */ /* 0x000fea0003800000 */
.L_x_478:
[----:B--2---:R1:W-:Y:S02]  /*5a10*/  STG.E.128 desc[UR58][R44.64+0x80], R40 ;  /* 0x000080282c007986 */ /* 0x0043e4000c101d3a */
.L_x_477:
[----:B------:R-:W-:Y:S05]  /*5a20*/  BSYNC B1 ;  /* 0x0000000000017941 */ /* 0x000fea0003800000 */
.L_x_476:
        /* <DEDUP_REMOVED lines=9> */
[--C-:B------:R-:W-:Y:S01]  /*5ac0*/  SHF.R.U64 R58, R60, 0x10, R61.reuse ;  /* 0x000000103c3a7819 */ /* 0x100fe2000000123d */
[--C-:B------:R-:W-:Y:S01]  /*5ad0*/  HADD2.F32 R43, -RZ, R41.reuse.H1_H1 ;  /* 0x30000029ff2b7230 */ /* 0x100fe20000004100 */
[----:B------:R-:W-:Y:S01]  /*5ae0*/  SHF.R.U32.HI R62, RZ, 0x10, R61 ;  /* 0x00000010ff3e7819 */ /* 0x000fe2000001163d */
[----:B------:R-:W-:Y:S01]  /*5af0*/  HADD2.F32 R146, -RZ, R146.H0_H0 ;  /* 0x20000092ff927230 */ /* 0x000fe20000004100 */
[----:B------:R-:W-:Y:S01]  /*5b00*/  MOV R48, R40 ;  /* 0x0000002800307202 */ /* 0x000fe20000000f00 */
[----:B------:R-:W-:Y:S01]  /*5b10*/  HADD2.F32 R61, -RZ, R58.H0_H0 ;  /* 0x2000003aff3d7230 */ /* 0x000fe20000004100 */
[----:B------:R-:W-:Y:S01]  /*5b20*/  SHF.R.U32.HI R63, RZ, 0x10, R59 ;  /* 0x00000010ff3f7819 */ /* 0x000fe2000001163b */
[----:B------:R-:W-:Y:S02]  /*5b30*/  HADD2.F32 R40, -RZ, R41.H0_H0 ;  /* 0x20000029ff287230 */ /* 0x000fe40000004100 */
[----:B------:R-:W-:-:S02]  /*5b40*/  HADD2.F32 R62, -RZ, R62.H0_H0 ;  /* 0x2000003eff3e7230 */ /* 0x000fc40000004100 */
[CC--:B------:R-:W-:Y:S01]  /*5b50*/  FMUL.FTZ R41, R43.reuse, R61.reuse ;  /* 0x0000003d2b297220 */ /* 0x0c0fe20000410000 */
[--C-:B------:R-:W-:Y:S02]  /*5b60*/  HADD2.F32 R58, -RZ, R49.reuse.H1_H1 ;  /* 0x30000031ff3a7230 */ /* 0x100fe40000004100 */
[----:B------:R-:W-:Y:S02]  /*5b70*/  HADD2.F32 R59, -RZ, R64.H0_H0 ;  /* 0x20000040ff3b7230 */ /* 0x000fe40000004100 */
[----:B------:R-:W-:Y:S01]  /*5b80*/  FMUL.FTZ R64, R40, R61 ;  /* 0x0000003d28407220 */ /* 0x000fe20000410000 */
[----:B------:R-:W-:Y:S02]  /*5b90*/  HADD2.F32 R49, -RZ, R49.H0_H0 ;  /* 0x20000031ff317230 */ /* 0x000fe40000004100 */
[-C--:B------:R-:W-:Y:S01]  /*5ba0*/  FMUL.FTZ R66, R58, R62.reuse ;  /* 0x0000003e3a427220 */ /* 0x080fe20000410000 */
[----:B------:R-:W-:Y:S02]  /*5bb0*/  HADD2.F32 R60, -RZ, R63.H0_H0 ;  /* 0x2000003fff3c7230 */ /* 0x000fe40000004100 */
[-C--:B------:R-:W-:Y:S01]  /*5bc0*/  FFMA.FTZ R40, R40, R59.reuse, -R41 ;  /* 0x0000003b28287223 */ /* 0x080fe20000010829 */
[----:B------:R-:W-:Y:S01]  /*5bd0*/  FFMA.FTZ R41, R43, R59, R64 ;  /* 0x0000003b2b297223 */ /* 0x000fe20000010040 */
[----:B------:R-:W-:Y:S01]  /*5be0*/  FMUL.FTZ R61, R49, R62 ;  /* 0x0000003e313d7220 */ /* 0x000fe20000410000 */
[----:B------:R-:W-:-:S02]  /*5bf0*/  HADD2.F32 R148, -RZ, R148.H1_H1 ;  /* 0x30000094ff947230 */ /* 0x000fc40000004100 */
[-C--:B------:R-:W-:Y:S01]  /*5c00*/  FFMA.FTZ R43, R49, R60.reuse, -R66 ;  /* 0x0000003c312b7223 */ /* 0x080fe20000010842 */
[----:B------:R-:W-:Y:S02]  /*5c10*/  HADD2.F32 R49, -RZ, R48.H1_H1 ;  /* 0x30000030ff317230 */ /* 0x000fe40000004100 */
[----:B------:R-:W-:Y:S01]  /*5c20*/  FFMA.FTZ R58, R58, R60, R61 ;  /* 0x0000003c3a3a7223 */ /* 0x000fe2000001003d */
[----:B------:R-:W-:Y:S01]  /*5c30*/  HADD2.F32 R59, -RZ, R42.H1_H1 ;  /* 0x3000002aff3b7230 */ /* 0x000fe20000004100 */
[----:B------:R-:W-:Y:S01]  /*5c40*/  F2FP.F16.F32.PACK_AB R41, R41, R40 ;  /* 0x000000282929723e */ /* 0x000fe200000000ff */
[----:B------:R-:W-:Y:S02]  /*5c50*/  HADD2.F32 R48, -RZ, R48.H0_H0 ;  /* 0x20000030ff307230 */ /* 0x000fe40000004100 */
[----:B------:R-:W-:Y:S01]  /*5c60*/  FMUL.FTZ R61, R49, R146 ;  /* 0x00000092313d7220 */ /* 0x000fe20000410000 */
[----:B------:R-:W-:Y:S02]  /*5c70*/  HADD2.F32 R42, -RZ, R42.H0_H0 ;  /* 0x2000002aff2a7230 */ /* 0x000fe40000004100 */
[----:B------:R-:W-:Y:S01]  /*5c80*/  FMUL.FTZ R63, R59, R148 ;  /* 0x000000943b3f7220 */ /* 0x000fe20000410000 */
[----:B------:R-:W-:-:S02]  /*5c90*/  HADD2.F32 R60, -RZ, R129.H0_H0 ;  /* 0x20000081ff3c7230 */ /* 0x000fc40000004100 */
[----:B------:R-:W-:Y:S01]  /*5ca0*/  FMUL.FTZ R146, R48, R146 ;  /* 0x0000009230927220 */ /* 0x000fe20000410000 */
[----:B------:R-:W-:Y:S02]  /*5cb0*/  HADD2.F32 R129, -RZ, R129.H1_H1 ;  /* 0x30000081ff817230 */ /* 0x000fe40000004100 */
[----:B------:R-:W-:Y:S01]  /*5cc0*/  FMUL.FTZ R148, R42, R148 ;  /* 0x000000942a947220 */ /* 0x000fe20000410000 */
[----:B------:R-:W-:Y:S01]  /*5cd0*/  F2FP.F16.F32.PACK_AB R43, R58, R43 ;  /* 0x0000002b3a2b723e */ /* 0x000fe200000000ff */
[-C--:B------:R-:W-:Y:S01]  /*5ce0*/  FFMA.FTZ R61, R48, R60.reuse, -R61 ;  /* 0x0000003c303d7223 */ /* 0x080fe2000001083d */
[----:B------:R-:W-:Y:S01]  /*5cf0*/  FFMA.FTZ R146, R49, R60, R146 ;  /* 0x0000003c31927223 */ /* 0x000fe20000010092 */
[-C--:B------:R-:W-:Y:S01]  /*5d00*/  FFMA.FTZ R63, R42, R129.reuse, -R63 ;  /* 0x000000812a3f7223 */ /* 0x080fe2000001083f */
[----:B------:R-:W-:-:S03]  /*5d10*/  FFMA.FTZ R148, R59, R129, R148 ;  /* 0x000000813b947223 */ /* 0x000fc60000010094 */
[----:B------:R-:W-:Y:S02]  /*5d20*/  F2FP.F16.F32.PACK_AB R40, R146, R61 ;  /* 0x0000003d9228723e */ /* 0x000fe400000000ff */
[----:B------:R-:W-:-:S07]  /*5d30*/  F2FP.F16.F32.PACK_AB R42, R148, R63 ;  /* 0x0000003f942a723e */ /* 0x000fce00000000ff */
.L_x_483:
[----:B------:R-:W-:Y:S05]  /*5d40*/  BSYNC B2 ;  /* 0x0000000000027941 */ /* 0x000fea0003800000 */
.L_x_482:
[----:B--2---:R1:W-:Y:S02]  /*5d50*/  STG.E.128 desc[UR58][R44.64+0xc0], R40 ;  /* 0x0000c0282c007986 */ /* 0x0043e4000c101d3a */
.L_x_481:
[----:B------:R-:W-:Y:S05]  /*5d60*/  BSYNC B1 ;  /* 0x0000000000017941 */ /* 0x000fea0003800000 */
.L_x_480:
        /* <DEDUP_REMOVED lines=8> */
[----:B--2---:R-:W-:Y:S01]  /*5df0*/  IMAD.MOV.U32 R47, RZ, RZ, R42 ;  /* 0x000000ffff2f7224 */ /* 0x004fe200078e002a */
[----:B------:R-:W-:Y:S01]  /*5e00*/  SHF.R.U32.HI R54, RZ, 0x10, R55 ;  /* 0x00000010ff367819 */ /* 0x000fe20000011637 */
[----:B------:R-:W-:Y:S01]  /*5e10*/  HADD2.F32 R42, -RZ, R41.H1_H1 ;  /* 0x30000029ff2a7230 */ /* 0x000fe20000004100 */
[--C-:B------:R-:W-:Y:S01]  /*5e20*/  SHF.R.U64 R55, R56, 0x10, R57.reuse ;  /* 0x0000001038377819 */ /* 0x100fe20000001239 */
[----:B------:R-:W-:Y:S01]  /*5e30*/  HADD2.F32 R48, -RZ, R43.H1_H1 ;  /* 0x3000002bff307230 */ /* 0x000fe20000004100 */
[----:B------:R-:W-:Y:S01]  /*5e40*/  SHF.R.U32.HI R56, RZ, 0x10, R57 ;  /* 0x00000010ff387819 */ /* 0x000fe20000011639 */
[----:B------:R-:W-:Y:S02]  /*5e50*/  HADD2.F32 R41, -RZ, R41.H0_H0 ;  /* 0x20000029ff297230 */ /* 0x000fe40000004100 */
[----:B------:R-:W-:Y:S02]  /*5e60*/  HADD2.F32 R55, -RZ, R55.H0_H0 ;  /* 0x20000037ff377230 */ /* 0x000fe40000004100 */
[----:B------:R-:W-:-:S02]  /*5e70*/  HADD2.F32 R56, -RZ, R56.H0_H0 ;  /* 0x20000038ff387230 */ /* 0x000fc40000004100 */
[----:B------:R-:W-:Y:S02]  /*5e80*/  HADD2.F32 R43, -RZ, R43.H0_H0 ;  /* 0x2000002bff2b7230 */ /* 0x000fe40000004100 */
[-C--:B------:R-:W-:Y:S01]  /*5e90*/  FMUL.FTZ R58, R42, R55.reuse ;  /* 0x000000372a3a7220 */ /* 0x080fe20000410000 */
[----:B------:R-:W-:Y:S02]  /*5ea0*/  HADD2.F32 R49, -RZ, R49.H0_H0 ;  /* 0x20000031ff317230 */ /* 0x000fe40000004100 */
[----:B------:R-:W-:Y:S01]  /*5eb0*/  FMUL.FTZ R55, R41, R55 ;  /* 0x0000003729377220 */ /* 0x000fe20000410000 */
[----:B------:R-:W-:Y:S02]  /*5ec0*/  HADD2.F32 R54, -RZ, R54.H0_H0 ;  /* 0x20000036ff367230 */ /* 0x000fe40000004100 */
[-C--:B------:R-:W-:Y:S01]  /*5ed0*/  FMUL.FTZ R57, R43, R56.reuse ;  /* 0x000000382b397220 */ /* 0x080fe20000410000 */
[----:B------:R-:W-:Y:S01]  /*5ee0*/  FMUL.FTZ R60, R48, R56 ;  /* 0x00000038303c7220 */ /* 0x000fe20000410000 */
[-C--:B------:R-:W-:Y:S01]  /*5ef0*/  FFMA.FTZ R58, R41, R49.reuse, -R58 ;  /* 0x00000031293a7223 */ /* 0x080fe2000001083a */
[----:B------:R-:W-:Y:S01]  /*5f00*/  FFMA.FTZ R55, R42, R49, R55 ;  /* 0x000000312a377223 */ /* 0x000fe20000010037 */
[----:B------:R-:W-:Y:S01]  /*5f10*/  FFMA.FTZ R59, R48, R54, R57 ;  /* 0x00000036303b7223 */ /* 0x000fe20000010039 */
[----:B------:R-:W-:-:S02]  /*5f20*/  HADD2.F32 R48, -RZ, R128.H0_H0 ;  /* 0x20000080ff307230 */ /* 0x000fc40000004100 */
[----:B------:R-:W-:Y:S01]  /*5f30*/  FFMA.FTZ R60, R43, R54, -R60 ;  /* 0x000000362b3c7223 */ /* 0x000fe2000001083c */
[----:B------:R-:W-:Y:S02]  /*5f40*/  HADD2.F32 R41, -RZ, R40.H1_H1 ;  /* 0x30000028ff297230 */ /* 0x000fe40000004100 */
[--C-:B------:R-:W-:Y:S02]  /*5f50*/  HADD2.F32 R42, -RZ, R47.reuse.H1_H1 ;  /* 0x3000002fff2a7230 */ /* 0x100fe40000004100 */
[----:B------:R-:W-:Y:S02]  /*5f60*/  HADD2.F32 R128, -RZ, R128.H1_H1 ;  /* 0x30000080ff807230 */ /* 0x000fe40000004100 */
[----:B------:R-:W-:Y:S01]  /*5f70*/  FMUL.FTZ R49, R41, R48 ;  /* 0x0000003029317220 */ /* 0x000fe20000410000 */
[----:B------:R-:W-:Y:S02]  /*5f80*/  HADD2.F32 R40, -RZ, R40.H0_H0 ;  /* 0x20000028ff287230 */ /* 0x000fe40000004100 */
[----:B------:R-:W-:-:S02]  /*5f90*/  HADD2.F32 R47, -RZ, R47.H0_H0 ;  /* 0x2000002fff2f7230 */ /* 0x000fc40000004100 */
[----:B------:R-:W-:Y:S01]  /*5fa0*/  FMUL.FTZ R54, R42, R128 ;  /* 0x000000802a367220 */ /* 0x000fe20000410000 */
[--C-:B------:R-:W-:Y:S02]  /*5fb0*/  HADD2.F32 R43, -RZ, R91.reuse.H1_H1 ;  /* 0x3000005bff2b7230 */ /* 0x100fe40000004100 */
[C---:B------:R-:W-:Y:S01]  /*5fc0*/  FMUL.FTZ R48, R40.reuse, R48 ;  /* 0x0000003028307220 */ /* 0x040fe20000410000 */
[----:B------:R-:W-:Y:S02]  /*5fd0*/  HADD2.F32 R91, -RZ, R91.H0_H0 ;  /* 0x2000005bff5b7230 */ /* 0x000fe40000004100 */
[----:B------:R-:W-:Y:S01]  /*5fe0*/  FMUL.FTZ R57, R47, R128 ;  /* 0x000000802f397220 */ /* 0x000fe20000410000 */
[-C--:B------:R-:W-:Y:S01]  /*5ff0*/  FFMA.FTZ R49, R40, R43.reuse, -R49 ;  /* 0x0000002b28317223 */ /* 0x080fe20000010831 */
[----:B------:R-:W-:Y:S01]  /*6000*/  FFMA.FTZ R48, R41, R43, R48 ;  /* 0x0000002b29307223 */ /* 0x000fe20000010030 */
[-C--:B------:R-:W-:Y:S01]  /*6010*/  FFMA.FTZ R54, R47, R91.reuse, -R54 ;  /* 0x0000005b2f367223 */ /* 0x080fe20000010836 */
[----:B------:R-:W-:Y:S01]  /*6020*/  FFMA.FTZ R57, R42, R91, R57 ;  /* 0x0000005b2a397223 */ /* 0x000fe20000010039 */
[----:B------:R-:W-:-:S02]  /*6030*/  F2FP.F16.F32.PACK_AB R41, R55, R58 ;  /* 0x0000003a3729723e */ /* 0x000fc400000000ff */
[----:B------:R-:W-:Y:S02]  /*6040*/  F2FP.F16.F32.PACK_AB R43, R59, R60 ;  /* 0x0000003c3b2b723e */ /* 0x000fe400000000ff */
[----:B------:R-:W-:Y:S02]  /*6050*/  F2FP.F16.F32.PACK_AB R40, R48, R49 ;  /* 0x000000313028723e */ /* 0x000fe400000000ff */
[----:B------:R-:W-:-:S07]  /*6060*/  F2FP.F16.F32.PACK_AB R42, R57, R54 ;  /* 0x00000036392a723e */ /* 0x000fce00000000ff */
.L_x_487:
[----:B------:R-:W-:Y:S05]  /*6070*/  BSYNC B2 ;  /* 0x0000000000027941 */ /* 0x000fea0003800000 */
.L_x_486:
[----:B--2---:R1:W-:Y:S02]  /*6080*/  STG.E.128 desc[UR58][R44.64+0x100], R40 ;  /* 0x000100282c007986 */ /* 0x0043e4000c101d3a */
.L_x_485:
[----:B------:R-:W-:Y:S05]  /*6090*/  BSYNC B1 ;  /* 0x0000000000017941 */ /* 0x000fea0003800000 */
.L_x_484:
[----:B------:R-:W-:-:S13]  /*60a0*/  ISETP.NE.AND P3, PT, R98, RZ, PT ;  /* 0x000000ff6200720c */ /* 0x000fda0003f65270 */
[----:B------:R-:W-:Y:S05]  /*60b0*/  @!P3 BRA `(.L_x_467) ;  /* 0x000000400098b947 */ /* 0x000fea0003800000 */
[----:B-1234-:R1:W2:Y:S01]  /*60c0*/  LDS.128 R40, [R46+0xa000] ;  /* 0x00a000002e287984 */ /* 0x01e2a20000000c00 */
[----:B------:R-:W-:Y:S01]  /*60d0*/  ISETP.GE.AND P3, PT, R190, R117, PT ;  /* 0x00000075be00720c */ /* 0x000fe20003f66270 */
[----:B------:R-:W-:-:S12]  /*60e0*/  BSSY B1, `(.L_x_488) ;  /* 0x000002b000017945 */ /* 0x000fd80003800000 */
[----:B-1----:R-:W-:Y:S05]  /*60f0*/  @P3 BRA `(.L_x_489) ;  /* 0x0000000000a43947 */ /* 0x002fea0003800000 */
[----:B------:R-:W-:Y:S01]  /*6100*/  SHF.R.U64 R49, R52, 0x10, R53 ;  /* 0x0000001034317819 */ /* 0x000fe20000001235 */
[----:B--2---:R-:W-:Y:S01]  /*6110*/  HADD2.F32 R47, -RZ, R43.H1_H1 ;  /* 0x3000002bff2f7230 */ /* 0x004fe20000004100 */
[----:B------:R-:W-:Y:S01]  /*6120*/  MOV R46, R42 ;  /* 0x0000002a002e7202 */ /* 0x000fe20000000f00 */
[----:B------:R-:W-:Y:S01]  /*6130*/  HADD2.F32 R42, -RZ, R41.H1_H1 ;  /* 0x30000029ff2a7230 */ /* 0x000fe20000004100 */
[----:B------:R-:W-:Y:S01]  /*6140*/  SHF.R.U64 R48, R50, 0x10, R51 ;  /* 0x0000001032307819 */ /* 0x000fe20000001233 */
[----:B------:R-:W-:Y:S01]  /*6150*/  HADD2.F32 R49, -RZ, R49.H0_H0 ;  /* 0x20000031ff317230 */ /* 0x000fe20000004100 */
[----:B------:R-:W-:Y:S01]  /*6160*/  SHF.R.U32.HI R52, RZ, 0x10, R53 ;  /* 0x00000010ff347819 */ /* 0x000fe20000011635 */
[----:B------:R-:W-:Y:S01]  /*6170*/  HADD2.F32 R41, -RZ, R41.H0_H0 ;  /* 0x20000029ff297230 */ /* 0x000fe20000004100 */
[----:B------:R-:W-:Y:S01]  /*6180*/  SHF.R.U32.HI R50, RZ, 0x10, R51 ;  /* 0x00000010ff327819 */ /* 0x000fe20000011633 */
[----:B------:R-:W-:Y:S02]  /*6190*/  HADD2.F32 R48, -RZ, R48.H0_H0 ;  /* 0x20000030ff307230 */ /* 0x000fe40000004100 */
[----:B------:R-:W-:Y:S01]  /*61a0*/  FMUL.FTZ R54, R42, R49 ;  /* 0x000000312a367220 */ /* 0x000fe20000410000 */
[----:B------:R-:W-:-:S02]  /*61b0*/  HADD2.F32 R52, -RZ, R52.H0_H0 ;  /* 0x20000034ff347230 */ /* 0x000fc40000004100 */
[C---:B------:R-:W-:Y:S01]  /*61c0*/  FMUL.FTZ R49, R41.reuse, R49 ;  /* 0x0000003129317220 */ /* 0x040fe20000410000 */
[----:B------:R-:W-:Y:S02]  /*61d0*/  HADD2.F32 R43, -RZ, R43.H0_H0 ;  /* 0x2000002bff2b7230 */ /* 0x000fe40000004100 */
[-C--:B------:R-:W-:Y:S01]  /*61e0*/  FFMA.FTZ R54, R41, R48.reuse, -R54 ;  /* 0x0000003029367223 */ /* 0x080fe20000010836 */
[----:B------:R-:W-:Y:S02]  /*61f0*/  HADD2.F32 R50, -RZ, R50.H0_H0 ;  /* 0x20000032ff327230 */ /* 0x000fe40000004100 */
[----:B------:R-:W-:Y:S01]  /*6200*/  FFMA.FTZ R51, R42, R48, R49 ;  /* 0x000000302a337223 */ /* 0x000fe20000010031 */
[-C--:B------:R-:W-:Y:S01]  /*6210*/  FMUL.FTZ R56, R47, R52.reuse ;  /* 0x000000342f387220 */ /* 0x080fe20000410000 */
[--C-:B------:R-:W-:Y:S02]  /*6220*/  HADD2.F32 R48, -RZ, R89.reuse.H0_H0 ;  /* 0x20000059ff307230 */ /* 0x100fe40000004100 */
[----:B------:R-:W-:Y:S01]  /*6230*/  FMUL.FTZ R52, R43, R52 ;  /* 0x000000342b347220 */ /* 0x000fe20000410000 */
[----:B------:R-:W-:-:S02]  /*6240*/  HADD2.F32 R89, -RZ, R89.H1_H1 ;  /* 0x30000059ff597230 */ /* 0x000fc40000004100 */
[-C--:B------:R-:W-:Y:S01]  /*6250*/  FFMA.FTZ R56, R43, R50.reuse, -R56 ;  /* 0x000000322b387223 */ /* 0x080fe20000010838 */
[----:B------:R-:W-:Y:S02]  /*6260*/  HADD2.F32 R41, -RZ, R40.H1_H1 ;  /* 0x30000028ff297230 */ /* 0x000fe40000004100 */
[----:B------:R-:W-:Y:S01]  /*6270*/  FFMA.FTZ R55, R47, R50, R52 ;  /* 0x000000322f377223 */ /* 0x000fe20000010034 */
[----:B------:R-:W-:Y:S02]  /*6280*/  HADD2.F32 R42, -RZ, R46.H1_H1 ;  /* 0x3000002eff2a7230 */ /* 0x000fe40000004100 */
        /* <DEDUP_REMOVED lines=8> */
[-C--:B------:R-:W-:Y:S01]  /*6310*/  FFMA.FTZ R49, R40, R43.reuse, -R49 ;  /* 0x0000002b28317223 */ /* 0x080fe20000010831 */
[----:B------:R-:W-:Y:S01]  /*6320*/  FFMA.FTZ R48, R41, R43, R48 ;  /* 0x0000002b29307223 */ /* 0x000fe20000010030 */
[-C--:B------:R-:W-:Y:S01]  /*6330*/  FFMA.FTZ R53, R46, R47.reuse, -R53 ;  /* 0x0000002f2e357223 */ /* 0x080fe20000010835 */
[----:B------:R-:W-:Y:S01]  /*6340*/  FFMA.FTZ R42, R42, R47, R89 ;  /* 0x0000002f2a2a7223 */ /* 0x000fe20000010059 */
[----:B------:R-:W-:Y:S02]  /*6350*/  F2FP.F16.F32.PACK_AB R41, R51, R54 ;  /* 0x000000363329723e */ /* 0x000fe400000000ff */
[----:B------:R-:W-:-:S02]  /*6360*/  F2FP.F16.F32.PACK_AB R43, R55, R56 ;  /* 0x00000038372b723e */ /* 0x000fc400000000ff */
[----:B------:R-:W-:Y:S02]  /*6370*/  F2FP.F16.F32.PACK_AB R40, R48, R49 ;  /* 0x000000313028723e */ /* 0x000fe400000000ff */
[----:B------:R-:W-:-:S07]  /*6380*/  F2FP.F16.F32.PACK_AB R42, R42, R53 ;  /* 0x000000352a2a723e */ /* 0x000fce00000000ff */
.L_x_489:
[----:B------:R-:W-:Y:S05]  /*6390*/  BSYNC B1 ;  /* 0x0000000000017941 */ /* 0x000fea0003800000 */
.L_x_488:
[----:B--2---:R1:W-:Y:S01]  /*63a0*/  STG.E.128 desc[UR58][R44.64+0x140], R40 ;  /* 0x000140282c007986 */ /* 0x0043e2000c101d3a */
[----:B------:R-:W-:Y:S05]  /*63b0*/  BRA `(.L_x_467) ;  /* 0x0000003c00d87947 */ /* 0x000fea0003800000 */
.L_x_435:
        /* <DEDUP_REMOVED lines=19> */
[----:B------:R-:W-:Y:S02]  /*64f0*/  CS2R R48, SRZ ;  /* 0x0000000000307805 */ /* 0x000fe4000001ff00 */
[----:B------:R-:W-:Y:S01]  /*6500*/  CS2R R62, SRZ ;  /* 0x00000000003e7805 */ /* 0x000fe2000001ff00 */
[----:B------:R-:W-:Y:S01]  /*6510*/  IMAD.X R41, R101, 0x1, R21, P2 ;  /* 0x0000000165297824 */ /* 0x000fe200010e0615 */
[----:B------:R-:W-:Y:S02]  /*6520*/  LEA R64, P2, R40, UR4, 0x1 ;  /* 0x0000000428407c11 */ /* 0x000fe4000f8408ff */
[----:B------:R-:W-:-:S02]  /*6530*/  CS2R R60, SRZ ;  /* 0x00000000003c7805 */ /* 0x000fc4000001ff00 */
        /* <DEDUP_REMOVED lines=8> */
[----:B------:R-:W-:Y:S02]  /*65c0*/  CS2R R44, SRZ ;  /* 0x00000000002c7805 */ /* 0x000fe4000001ff00 */
[----:B------:R-:W-:Y:S02]  /*65d0*/  CS2R R58, SRZ ;  /* 0x00000000003a7805 */ /* 0x000fe4000001ff00 */
[----:B------:R-:W-:-:S05]  /*65e0*/  CS2R R56, SRZ ;  /* 0x0000000000387805 */ /* 0x000fca000001ff00 */
[----:B------:R0:W5:Y:S04]  /*65f0*/  @!P2 LDG.E.128 R48, desc[UR58][R64.64] ;  /* 0x0000003a4030a981 */ /* 0x000168000c1e1d00 */
[----:B------:R0:W5:Y:S01]  /*6600*/  @!P2 LDG.E.128 R60, desc[UR58][R68.64] ;  /* 0x0000003a443ca981 */ /* 0x000162000c1e1d00 */
[----:B------:R-:W-:Y:S02]  /*6610*/  ISETP.GE.AND P2, PT, R0, R117, PT ;  /* 0x000000750000720c */ /* 0x000fe40003f46270 */
[----:B------:R-:W-:Y:S02]  /*6620*/  CS2R R42, SRZ ;  /* 0x00000000002a7805 */ /* 0x000fe4000001ff00 */
[----:B------:R-:W-:Y:S02]  /*6630*/  CS2R R40, SRZ ;  /* 0x0000000000287805 */ /* 0x000fe4000001ff00 */
[----:B------:R-:W-:-:S02]  /*6640*/  CS2R R54, SRZ ;  /* 0x0000000000367805 */ /* 0x000fc4000001ff00 */
[----:B------:R-:W-:-:S05]  /*6650*/  CS2R R52, SRZ ;  /* 0x0000000000347805 */ /* 0x000fca000001ff00 */
[----:B------:R0:W5:Y:S04]  /*6660*/  @!P2 LDG.E.128 R44, desc[UR58][R64.64+0x40] ;  /* 0x0000403a402ca981 */ /* 0x000168000c1e1d00 */
[----:B------:R0:W5:Y:S01]  /*6670*/  @!P2 LDG.E.128 R56, desc[UR58][R68.64+0x40] ;  /* 0x0000403a4438a981 */ /* 0x000162000c1e1d00 */
[----:B------:R-:W-:-:S13]  /*6680*/  ISETP.GE.AND P2, PT, R3, R117, PT ;  /* 0x000000750300720c */ /* 0x000fda0003f46270 */
[----:B------:R0:W5:Y:S04]  /*6690*/  @!P2 LDG.E.128 R40, desc[UR58][R64.64+0x80] ;  /* 0x0000803a4028a981 */ /* 0x000168000c1e1d00 */
[----:B------:R0:W5:Y:S02]  /*66a0*/  @!P2 LDG.E.128 R52, desc[UR58][R68.64+0x80] ;  /* 0x0000803a4434a981 */ /* 0x000164000c1e1d00 */
.L_x_491:
[----:B------:R-:W-:Y:S05]  /*66b0*/  BSYNC B1 ;  /* 0x0000000000017941 */ /* 0x000fea0003800000 */
.L_x_490:
[----:B------:R-:W-:Y:S01]  /*66c0*/  ISETP.GE.AND P3, PT, R207, R100, PT ;  /* 0x00000064cf00720c */ /* 0x000fe20003f66270 */
[----:B------:R-:W-:Y:S01]  /*66d0*/  BSSY B1, `(.L_x_492) ;  /* 0x000002c000017945 */ /* 0x000fe20003800000 */
[----:B0-----:R-:W-:Y:S02]  /*66e0*/  CS2R R64, SRZ ;  /* 0x0000000000407805 */ /* 0x001fe4000001ff00 */
        /* <DEDUP_REMOVED lines=16> */
[----:B------:R-:W-:Y:S02]  /*67f0*/  CS2R R86, SRZ ;  /* 0x0000000000567805 */ /* 0x000fe4000001ff00 */
[----:B------:R-:W-:-:S02]  /*6800*/  IADD3 R89, P2, P5, R104, R88, R14 ;  /* 0x0000005868597210 */ /* 0x000fc40007d5e00e */
[----:B------:R-:W-:Y:S02]  /*6810*/  CS2R R84, SRZ ;  /* 0x0000000000547805 */ /* 0x000fe4000001ff00 */
[----:B------:R-:W-:Y:S02]  /*6820*/  IADD3.X R102, R27, R102, R12, P2, P5 ;  /* 0x000000661b667210 */ /* 0x000fe400017ea40c */
[----:B------:R-:W-:-:S04]  /*6830*/  LEA R76, P2, R90, UR4, 0x1 ;  /* 0x000000045a4c7c11 */ /* 0x000fc8000f8408ff */
[----:B------:R-:W-:Y:S01]  /*6840*/  LEA.HI.X R77, R90, UR5, R101, 0x1, P2 ;  /* 0x000000055a4d7c11 */ /* 0x000fe200090f0c65 */
[----:B------:R-:W-:Y:S02]  /*6850*/  ULDC.64 UR4, c[0x0][0x400] ;  /* 0x0001000000047ab9 */ /* 0x000fe40000000a00 */
[----:B------:R-:W-:-:S04]  /*6860*/  LEA R88, P2, R89, UR4, 0x1 ;  /* 0x0000000459587c11 */ /* 0x000fc8000f8408ff */
[----:B------:R-:W-:Y:S02]  /*6870*/  LEA.HI.X R89, R89, UR5, R102, 0x1, P2 ;  /* 0x0000000559597c11 */ /* 0x000fe400090f0c66 */
[----:B------:R-:W-:Y:S02]  /*6880*/  ISETP.GE.AND P2, PT, R18, R117, PT ;  /* 0x000000751200720c */ /* 0x000fe40003f46270 */
[----:B------:R-:W-:Y:S02]  /*6890*/  CS2R R70, SRZ ;  /* 0x0000000000467805 */ /* 0x000fe4000001ff00 */
[----:B------:R-:W-:Y:S02]  /*68a0*/  CS2R R68, SRZ ;  /* 0x0000000000447805 */ /* 0x000fe4000001ff00 */
[----:B------:R-:W-:Y:S02]  /*68b0*/  CS2R R82, SRZ ;  /* 0x0000000000527805 */ /* 0x000fe4000001ff00 */
[----:B------:R-:W-:-:S05]  /*68c0*/  CS2R R80, SRZ ;  /* 0x0000000000507805 */ /* 0x000fca000001ff00 */
[----:B------:R-:W5:Y:S04]  /*68d0*/  @!P2 LDG.E.128 R72, desc[UR58][R76.64] ;  /* 0x0000003a4c48a981 */ /* 0x000f68000c1e1d00 */
[----:B------:R-:W5:Y:S01]  /*68e0*/  @!P2 LDG.E.128 R84, desc[UR58][R88.64] ;  /* 0x0000003a5854a981 */ /* 0x000f62000c1e1d00 */
[----:B------:R-:W-:Y:S02]  /*68f0*/  ISETP.GE.AND P2, PT, R0, R117, PT ;  /* 0x000000750000720c */ /* 0x000fe40003f46270 */
[----:B------:R-:W-:Y:S02]  /*6900*/  CS2R R66, SRZ ;  /* 0x0000000000427805 */ /* 0x000fe4000001ff00 */
[----:B------:R-:W-:-:S09]  /*6910*/  CS2R R64, SRZ ;  /* 0x0000000000407805 */ /* 0x000fd2000001ff00 */
[----:B------:R-:W5:Y:S04]  /*6920*/  @!P2 LDG.E.128 R68, desc[UR58][R76.64+0x40] ;  /* 0x0000403a4c44a981 */ /* 0x000f68000c1e1d00 */
[----:B------:R-:W5:Y:S01]  /*6930*/  @!P2 LDG.E.128 R80, desc[UR58][R88.64+0x40] ;  /* 0x0000403a5850a981 */ /* 0x000f62000c1e1d00 */
[----:B------:R-:W-:Y:S02]  /*6940*/  ISETP.GE.AND P2, PT, R3, R117, PT ;  /* 0x000000750300720c */ /* 0x000fe40003f46270 */
[----:B------:R-:W-:-:S11]  /*6950*/  CS2R R78, SRZ ;  /* 0x00000000004e7805 */ /* 0x000fd6000001ff00 */
[----:B------:R0:W5:Y:S02]  /*6960*/  @!P2 LDG.E.128 R64, desc[UR58][R76.64+0x80] ;  /* 0x0000803a4c40a981 */ /* 0x000164000c1e1d00 */
[----:B0-----:R-:W-:-:S06]  /*6970*/  CS2R R76, SRZ ;  /* 0x00000000004c7805 */ /* 0x001fcc000001ff00 */
[----:B------:R0:W5:Y:S02]  /*6980*/  @!P2 LDG.E.128 R76, desc[UR58][R88.64+0x80] ;  /* 0x0000803a584ca981 */ /* 0x000164000c1e1d00 */
.L_x_493:
[----:B------:R-:W-:Y:S05]  /*6990*/  BSYNC B1 ;  /* 0x0000000000017941 */ /* 0x000fea0003800000 */
.L_x_492:
[----:B0----5:R-:W-:Y:S01]  /*69a0*/  IMAD.MOV.U32 R88, RZ, RZ, R43 ;  /* 0x000000ffff587224 */ /* 0x021fe200078e002b */
[----:B------:R-:W-:Y:S01]  /*69b0*/  MOV R89, R42 ;  /* 0x0000002a00597202 */ /* 0x000fe20000000f00 */
[----:B------:R-:W-:Y:S01]  /*69c0*/  IMAD.MOV.U32 R91, RZ, RZ, R40 ;  /* 0x000000ffff5b7224 */ /* 0x000fe200078e0028 */
[----:B------:R-:W-:Y:S01]  /*69d0*/  MOV R90, R41 ;  /* 0x00000029005a7202 */ /* 0x000fe20000000f00 */
[----:B------:R-:W-:Y:S01]  /*69e0*/  UISETP.NE.AND UP0, UPT, UR57, 0x3, UPT ;  /* 0x000000033900788c */ /* 0x000fe2000bf05270 */
[----:B------:R-:W-:Y:S01]  /*69f0*/  PRMT R172, R89, 0x5410, R88 ;  /* 0x0000541059ac7816 */ /* 0x000fe20000000058 */
[----:B------:R-:W-:Y:S01]  /*6a00*/  IMAD.MOV.U32 R88, RZ, RZ, R47 ;  /* 0x000000ffff587224 */ /* 0x000fe200078e002f */
[----:B------:R-:W-:Y:S01]  /*6a10*/  PRMT R173, R91, 0x5410, R90 ;  /* 0x000054105bad7816 */ /* 0x000fe2000000005a */
[----:B------:R-:W-:Y:S01]  /*6a20*/  IMAD.MOV.U32 R89, RZ, RZ, R46 ;  /* 0x000000ffff597224 */ /* 0x000fe200078e002e */
[----:B------:R-:W-:Y:S02]  /*6a30*/  MOV R90, R51 ;  /* 0x00000033005a7202 */ /* 0x000fe40000000f00 */
[----:B------:R-:W-:Y:S01]  /*6a40*/  PRMT R178, R88, 0x7610, R178 ;  /* 0x0000761058b27816 */ /* 0x000fe200000000b2 */
[----:B------:R-:W-:Y:S01]  /*6a50*/  IMAD.MOV.U32 R88, RZ, RZ, R45 ;  /* 0x000000ffff587224 */ /* 0x000fe200078e002d */
[----:B------:R-:W-:Y:S01]  /*6a60*/  PRMT R176, R89, 0x7610, R176 ;  /* 0x0000761059b07816 */ /* 0x000fe200000000b0 */
[----:B------:R-:W-:Y:S01]  /*6a70*/  IMAD.MOV.U32 R89, RZ, RZ, R50 ;  /* 0x000000ffff597224 */ /* 0x000fe200078e0032 */
[----:B------:R-:W-:-:S02]  /*6a80*/  MOV R91, R44 ;  /* 0x0000002c005b7202 */ /* 0x000fc40000000f00 */
[----:B------:R-:W-:Y:S01]  /*6a90*/  PRMT R179, R88, 0x7610, R179 ;  /* 0x0000761058b37816 */ /* 0x000fe200000000b3 */
[----:B------:R-:W-:Y:S01]  /*6aa0*/  IMAD.MOV.U32 R88, RZ, RZ, R48 ;  /* 0x000000ffff587224 */ /* 0x000fe200078e0030 */
[----:B------:R-:W-:Y:S01]  /*6ab0*/  PRMT R180, R89, 0x5410, R90 ;  /* 0x0000541059b47816 */ /* 0x000fe2000000005a */
[----:B------:R-:W-:Y:S01]  /*6ac0*/  IMAD.MOV.U32 R89, RZ, RZ, R49 ;  /* 0x000000ffff597224 */ /* 0x000fe200078e0031 */
[----:B------:R-:W-:Y:S02]  /*6ad0*/  PRMT R177, R91, 0x7610, R177 ;  /* 0x000076105bb17816 */ /* 0x000fe400000000b1 */
[----:B------:R-:W-:Y:S01]  /*6ae0*/  PRMT R181, R88, 0x7610, R181 ;  /* 0x0000761058b57816 */ /* 0x000fe200000000b5 */
[----:B------:R-:W-:Y:S01]  /*6af0*/  IMAD.MOV.U32 R88, RZ, RZ, R55 ;  /* 0x000000ffff587224 */ /* 0x000fe200078e0037 */
[----:B------:R-:W-:Y:S02]  /*6b00*/  PRMT R164, R89, 0x7610, R164 ;  /* 0x0000761059a47816 */ /* 0x000fe400000000a4 */
[----:B------:R-:W-:-:S02]  /*6b10*/  MOV R89, R54 ;  /* 0x0000003600597202 */ /* 0x000fc40000000f00 */
[----:B------:R-:W-:Y:S02]  /*6b20*/  PLOP3.LUT P2, PT, PT, PT, UP0, 0x80, 0x0 ;  /* 0x000000000000781c */ /* 0x000fe40003f4f008 */
[----:B------:R-:W-:Y:S01]  /*6b30*/  PRMT R174, R89, 0x5410, R88 ;  /* 0x0000541059ae7816 */ /* 0x000fe20000000058 */
[----:B------:R-:W-:Y:S01]  /*6b40*/  IMAD.MOV.U32 R89, RZ, RZ, R52 ;  /* 0x000000ffff597224 */ /* 0x000fe200078e0034 */
[----:B------:R-:W-:-:S04]  /*6b50*/  MOV R88, R53 ;  /* 0x0000003500587202 */ /* 0x000fc80000000f00 */
[----:B------:R-:W-:Y:S01]  /*6b60*/  PRMT R175, R89, 0x5410, R88 ;  /* 0x0000541059af7816 */ /* 0x000fe20000000058 */
[----:B------:R-:W-:Y:S02]  /*6b70*/  IMAD.MOV.U32 R88, RZ, RZ, R59 ;  /* 0x000000ffff587224 */ /* 0x000fe400078e003b */
[----:B------:R-:W-:-:S03]  /*6b80*/  IMAD.MOV.U32 R89, RZ, RZ, R58 ;  /* 0x000000ffff597224 */ /* 0x000fc600078e003a */
[----:B------:R-:W-:Y:S01]  /*6b90*/  PRMT R178, R178, 0x5410, R88 ;  /* 0x00005410b2b27816 */ /* 0x000fe20000000058 */
[----:B------:R-:W-:Y:S01]  /*6ba0*/  IMAD.MOV.U32 R88, RZ, RZ, R57 ;  /* 0x000000ffff587224 */ /* 0x000fe200078e0039 */
[----:B------:R-:W-:Y:S02]  /*6bb0*/  PRMT R176, R176, 0x5410, R89 ;  /* 0x00005410b0b07816 */ /* 0x000fe40000000059 */
[----:B------:R-:W-:Y:S02]  /*6bc0*/  MOV R89, R56 ;  /* 0x0000003800597202 */ /* 0x000fe40000000f00 */
[----:B------:R-:W-:Y:S01]  /*6bd0*/  PRMT R179, R179, 0x5410, R88 ;  /* 0x00005410b3b37816 */ /* 0x000fe20000000058 */
[----:B------:R-:W-:Y:S01]  /*6be0*/  IMAD.MOV.U32 R88, RZ, RZ, R62 ;  /* 0x000000ffff587224 */ /* 0x000fe200078e003e */
[----:B------:R-:W-:Y:S02]  /*6bf0*/  PRMT R177, R177, 0x5410, R89 ;  /* 0x00005410b1b17816 */ /* 0x000fe40000000059 */
[----:B------:R-:W-:-:S02]  /*6c00*/  MOV R89, R63 ;  /* 0x0000003f00597202 */ /* 0x000fc40000000f00 */
[----:B------:R-:W-:Y:S01]  /*6c10*/  PRMT R181, R181, 0x5410, R88 ;  /* 0x00005410b5b57816 */ /* 0x000fe20000000058 */
[----:B------:R-:W-:Y:S01]  /*6c20*/  IMAD.MOV.U32 R88, RZ, RZ, R60 ;  /* 0x000000ffff587224 */ /* 0x000fe200078e003c */
[----:B------:R-:W-:Y:S01]  /*6c30*/  PRMT R182, R89, 0x7610, R182 ;  /* 0x0000761059b67816 */ /* 0x000fe200000000b6 */
[----:B------:R-:W-:-:S03]  /*6c40*/  IMAD.MOV.U32 R89, RZ, RZ, R61 ;  /* 0x000000ffff597224 */ /* 0x000fc600078e003d */
[----:B------:R-:W-:Y:S01]  /*6c50*/  PRMT R182, R182, 0x5410, R88 ;  /* 0x00005410b6b67816 */ /* 0x000fe20000000058 */
[----:B------:R-:W-:Y:S01]  /*6c60*/  IMAD.MOV.U32 R88, RZ, RZ, R67 ;  /* 0x000000ffff587224 */ /* 0x000fe200078e0043 */
[----:B------:R-:W-:Y:S02]  /*6c70*/  PRMT R161, R89, 0x7610, R161 ;  /* 0x0000761059a17816 */ /* 0x000fe400000000a1 */
        /* <DEDUP_REMOVED lines=25> */
[----:B------:R-:W-:Y:S02]  /*6e10*/  PRMT R166, R89, 0x5410, R88 ;  /* 0x0000541059a67816 */ /* 0x000fe40000000058 */
[----:B------:R-:W-:-:S04]  /*6e20*/  MOV R88, R80 ;  /* 0x0000005000587202 */ /* 0x000fc80000000f00 */
        /* <DEDUP_REMOVED lines=13> */
.L_x_494:
[----:B------:R-:W-:Y:S01]  /*6f00*/  IMAD R101, R16, 0x8, R2 ;  /* 0x0000000810657824 */ /* 0x000fe200078e0202 */
[----:B------:R-:W-:Y:S01]  /*6f10*/  SHF.L.U32 R102, R184, 0x1f, RZ ;  /* 0x0000001fb8667819 */ /* 0x000fe200000006ff */
[----:B------:R-:W0:Y:S01]  /*6f20*/  LDC R146, c[0x0][0x2f4] ;  /* 0x0000bd00ff927b82 */ /* 0x000e220000000800 */
[----:B------:R-:W-:Y:S01]  /*6f30*/  BSSY B1, `(.L_x_495) ;  /* 0x0000004000017945 */ /* 0x000fe20003800000 */
[----:B------:R-:W-:Y:S01]  /*6f40*/  MOV R125, R92 ;  /* 0x0000005c007d7202 */ /* 0x000fe20000000f00 */
[----:B------:R-:W1:Y:S02]  /*6f50*/  SYNCS.PHASECHK.TRANS64.TRYWAIT P5, [R101+URZ+0x34890], R102 ;  /* 0x03489066650075a7 */ /* 0x000e6400080a017f */
[----:B-1----:R-:W-:Y:S05]  /*6f60*/  @!P5 BRA `(.L_x_496) ;  /* 0x000001b80014d947 */ /* 0x002fea0003800000 */
.L_x_800:
[----:B------:R-:W-:Y:S05]  /*6f70*/  BSYNC B1 ;  /* 0x0000000000017941 */ /* 0x000fea0003800000 */
.L_x_495:
[----:B------:R-:W2:Y:S01]  /*6f80*/  LDC.64 R126, c[0x0][0x300] ;  /* 0x0000c000ff7e7b82 */ /* 0x000ea20000000a00 */
[----:B------:R-:W-:Y:S01]  /*6f90*/  BSSY B1, `(.L_x_497) ;  /* 0x0000187000017945 */ /* 0x000fe20003800000 */
[----:B0-----:R-:W-:-:S03]  /*6fa0*/  IMAD.IADD R148, R146, 0x1, -R122 ;  /* 0x0000000192947824 */ /* 0x001fc600078e0a7a */
[----:B------:R-:W-:Y:S05]  /*6fb0*/  @P4 BRA `(.L_x_498) ;  /* 0x0000001800104947 */ /* 0x000fea0003800000 */
[----:B------:R-:W-:Y:S01]  /*6fc0*/  ISETP.NE.AND P4, PT, R34, RZ, PT ;  /* 0x000000ff2200720c */ /* 0x000fe20003f85270 */
[-C--:B--2---:R-:W-:Y:S01]  /*6fd0*/  IMAD R153, R144, R126.reuse, RZ ;  /* 0x0000007e90997224 */ /* 0x084fe200078e02ff */
[----:B------:R-:W-:Y:S01]  /*6fe0*/  BSSY B2, `(.L_x_499) ;  /* 0x0000082000027945 */ /* 0x000fe20003800000 */
[----:B------:R-:W-:-:S04]  /*6ff0*/  IMAD.WIDE.U32 R128, R17, R126, R124 ;  /* 0x0000007e11807225 */ /* 0x000fc800078e007c */
[----:B------:R-:W-:-:S05]  /*7000*/  IMAD R153, R17, R127, R153 ;  /* 0x0000007f11997224 */ /* 0x000fca00078e0299 */
[----:B------:R-:W-:Y:S01]  /*7010*/  IADD3 R153, R153, R129, RZ ;  /* 0x0000008199997210 */ /* 0x000fe20007ffe0ff */
[----:B------:R-:W-:Y:S06]  /*7020*/  @!P4 BRA `(.L_x_500) ;  /* 0x0000000400f4c947 */ /* 0x000fec0003800000 */
[----:B------:R-:W-:Y:S01]  /*7030*/  SEL R88, R122, R148, !P0 ;  /* 0x000000947a587207 */ /* 0x000fe20004000000 */
[----:B------:R-:W-:Y:S01]  /*7040*/  BSSY B3, `(.L_x_501) ;  /* 0x000006f000037945 */ /* 0x000fe20003800000 */
[----:B------:R-:W-:Y:S02]  /*7050*/  ISETP.GE.AND P4, PT, R18, R117, PT ;  /* 0x000000751200720c */ /* 0x000fe40003f86270 */
[----:B------:R-:W-:-:S04]  /*7060*/  SHF.R.S32.HI R89, RZ, 0x1f, R88 ;  /* 0x0000001fff597819 */ /* 0x000fc80000011458 */
[----:B------:R-:W-:-:S04]  /*7070*/  LEA.HI R89, R89, R88, RZ, 0x4 ;  /* 0x0000005859597211 */ /* 0x000fc800078f20ff */
[----:B------:R-:W-:-:S04]  /*7080*/  LEA.HI.SX32 R160, R89, R28, 0x1c ;  /* 0x0000001c59a07211 */ /* 0x000fc800078fe2ff */
[----:B------:R-:W-:-:S04]  /*7090*/  SHF.R.S32.HI R88, RZ, 0x1f, R160 ;  /* 0x0000001fff587819 */ /* 0x000fc800000114a0 */
[----:B------:R-:W-:Y:S01]  /*70a0*/  LEA.HI R88, R88, R160, RZ, 0x3 ;  /* 0x000000a058587211 */ /* 0x000fe200078f18ff */
[----:B------:R-:W-:-:S04]  /*70b0*/  IMAD.SHL.U32 R160, R160, 0x8, RZ ;  /* 0x00000008a0a07824 */ /* 0x000fc800078e00ff */
[----:B------:R-:W-:Y:S01]  /*70c0*/  IMAD.SHL.U32 R88, R88, 0x400, RZ ;  /* 0x0000040058587824 */ /* 0x000fe200078e00ff */
[----:B------:R-:W-:-:S04]  /*70d0*/  LOP3.LUT R89, R191, 0x38, R160, 0xf8, !PT ;  /* 0x00000038bf597812 */ /* 0x000fc800078ef8a0 */
[----:B------:R-:W-:Y:S02]  /*70e0*/  LOP3.LUT R88, R88, 0x7fffe000, RZ, 0xc0, !PT ;  /* 0x7fffe00058587812 */ /* 0x000fe400078ec0ff */
[----:B------:R-:W-:Y:S02]  /*70f0*/  LOP3.LUT R89, R89, R193, RZ, 0x3c, !PT ;  /* 0x000000c159597212 */ /* 0x000fe400078e3cff */
[----:B------:R-:W-:-:S05]  /*7100*/  LEA R88, R192, R88, 0x9 ;  /* 0x00000058c0587211 */ /* 0x000fca00078e48ff */
[----:B------:R-:W-:-:S04]  /*7110*/  IMAD.IADD R88, R88, 0x1, R89 ;  /* 0x0000000158587824 */ /* 0x000fc800078e0259 */
[C---:B------:R-:W-:Y:S02]  /*7120*/  IMAD R92, R16.reuse, 0x6000, R88 ;  /* 0x00006000105c7824 */ /* 0x040fe400078e0258 */
[----:B------:R-:W-:-:S03]  /*7130*/  IMAD R88, R16, 0x6000, R142 ;  /* 0x0000600010587824 */ /* 0x000fc600078e028e */
[----:B------:R-:W-:Y:S01]  /*7140*/  LEA R92, R92, R2, 0x1 ;  /* 0x000000025c5c7211 */ /* 0x000fe200078e08ff */
[----:B------:R-:W-:-:S05]  /*7150*/  IMAD R88, R88, 0x2, R2 ;  /* 0x0000000258587824 */ /* 0x000fca00078e0202 */
[----:B------:R-:W0:Y:S04]  /*7160*/  LDS.128 R92, [R92+0x1c400] ;  /* 0x01c400005c5c7984 */ /* 0x000e280000000c00 */
[----:B------:R-:W2:Y:S01]  /*7170*/  LDS.128 R88, [R88+0x1c400] ;  /* 0x01c4000058587984 */ /* 0x000ea20000000c00 */
[----:B------:R-:W-:Y:S05]  /*7180*/  @P4 BRA `(.L_x_502) ;  /* 0x0000000400684947 */ /* 0x000fea0003800000 */
[----:B0-----:R-:W-:Y:S01]  /*7190*/  IMAD.MOV.U32 R163, RZ, RZ, R93 ;  /* 0x000000ffffa37224 */ /* 0x001fe200078e005d */
[----:B------:R-:W-:Y:S01]  /*71a0*/  SHF.R.U64 R48, R48, 0x10, R49 ;  /* 0x0000001030307819 */ /* 0x000fe20000001231 */
[----:B--2---:R-:W-:Y:S01]  /*71b0*/  IMAD.MOV.U32 R162, RZ, RZ, R89 ;  /* 0x000000ffffa27224 */ /* 0x004fe200078e0059 */
[----:B------:R-:W-:Y:S01]  /*71c0*/  SHF.R.U32.HI R49, RZ, 0x10, R49 ;  /* 0x00000010ff317819 */ /* 0x000fe20000011631 */
[----:B------:R-:W-:Y:S01]  /*71d0*/  HADD2.F32 R161, -RZ, R161.H0_H0 ;  /* 0x200000a1ffa17230 */ /* 0x000fe20000004100 */
[----:B------:R-:W-:Y:S01]  /*71e0*/  SHF.R.U64 R50, R50, 0x10, R51 ;  /* 0x0000001032327819 */ /* 0x000fe20000001233 */
[----:B------:R-:W-:Y:S02]  /*71f0*/  HADD2.F32 R89, -RZ, R163.H0_H0 ;  /* 0x200000a3ff597230 */ /* 0x000fe40000004100 */
[----:B------:R-:W-:Y:S02]  /*7200*/  HADD2.F32 R165, -RZ, R162.H0_H0 ;  /* 0x200000a2ffa57230 */ /* 0x000fe40000004100 */
[----:B------:R-:W-:-:S02]  /*7210*/  HADD2.F32 R164, -RZ, R164.H0_H0 ;  /* 0x200000a4ffa47230 */ /* 0x000fc40000004100 */
[-C--:B------:R-:W-:Y:S01]  /*7220*/  FMUL.FTZ R93, R89, R161.reuse ;  /* 0x000000a1595d7220 */ /* 0x080fe20000410000 */
[----:B------:R-:W-:Y:S02]  /*7230*/  HADD2.F32 R49, -RZ, R49.H0_H0 ;  /* 0x20000031ff317230 */ /* 0x000fe40000004100 */
[C---:B------:R-:W-:Y:S01]  /*7240*/  FMUL.FTZ R161, R165.reuse, R161 ;  /* 0x000000a1a5a17220 */ /* 0x040fe20000410000 */
[----:B------:R-:W-:Y:S02]  /*7250*/  HADD2.F32 R50, -RZ, R50.H0_H0 ;  /* 0x20000032ff327230 */ /* 0x000fe40000004100 */
[-C--:B------:R-:W-:Y:S01]  /*7260*/  FFMA.FTZ R93, R165, R164.reuse, -R93 ;  /* 0x000000a4a55d7223 */ /* 0x080fe2000001085d */
[----:B------:R-:W-:Y:S01]  /*7270*/  FFMA.FTZ R89, R89, R164, R161 ;  /* 0x000000a459597223 */ /* 0x000fe200000100a1 */
[--C-:B------:R-:W-:Y:S02]  /*7280*/  SHF.R.U32.HI R164, RZ, 0x10, R61.reuse ;  /* 0x00000010ffa47819 */ /* 0x100fe4000001163d */
[----:B------:R-:W-:Y:S01]  /*7290*/  SHF.R.U64 R161, R60, 0x10, R61 ;  /* 0x000000103ca17819 */ /* 0x000fe2000000123d */
[----:B------:R-:W-:-:S02]  /*72a0*/  HADD2.F32 R60, -RZ, R163.H1_H1 ;  /* 0x300000a3ff3c7230 */ /* 0x000fc40000004100 */
[----:B------:R-:W-:Y:S02]  /*72b0*/  HADD2.F32 R164, -RZ, R164.H0_H0 ;  /* 0x200000a4ffa47230 */ /* 0x000fe40000004100 */
[----:B------:R-:W-:Y:S02]  /*72c0*/  HADD2.F32 R61, -RZ, R162.H1_H1 ;  /* 0x300000a2ff3d7230 */ /* 0x000fe40000004100 */
[----:B------:R-:W-:Y:S02]  /*72d0*/  HADD2.F32 R161, -RZ, R161.H0_H0 ;  /* 0x200000a1ffa17230 */ /* 0x000fe40000004100 */
[-C--:B------:R-:W-:Y:S01]  /*72e0*/  FMUL.FTZ R162, R60, R164.reuse ;  /* 0x000000a43ca27220 */ /* 0x080fe20000410000 */
[----:B------:R-:W-:-:S03]  /*72f0*/  FMUL.FTZ R164, R61, R164 ;  /* 0x000000a43da47220 */ /* 0x000fc60000410000 */
[-C--:B------:R-:W-:Y:S01]  /*7300*/  FFMA.FTZ R61, R61, R49.reuse, -R162 ;  /* 0x000000313d3d7223 */ /* 0x080fe200000108a2 */
[----:B------:R-:W-:Y:S02]  /*7310*/  HADD2.F32 R162, -RZ, R180.H1_H1 ;  /* 0x300000b4ffa27230 */ /* 0x000fe40000004100 */
[----:B------:R-:W-:Y:S01]  /*7320*/  FFMA.FTZ R49, R60, R49, R164 ;  /* 0x000000313c317223 */ /* 0x000fe200000100a4 */
[----:B------:R-:W-:Y:S01]  /*7330*/  MOV R60, R91 ;  /* 0x0000005b003c7202 */ /* 0x000fe20000000f00 */
[----:B------:R-:W-:Y:S01]  /*7340*/  HADD2.F32 R164, -RZ, R182.H0_H0 ;  /* 0x200000b6ffa47230 */ /* 0x000fe20000004100 */
[----:B------:R-:W-:Y:S01]  /*7350*/  F2FP.F16.F32.PACK_AB R61, R61, R93 ;  /* 0x0000005d3d3d723e */ /* 0x000fe200000000ff */
[----:B------:R-:W-:Y:S01]  /*7360*/  HADD2.F32 R91, -RZ, R95.H0_H0 ;  /* 0x2000005fff5b7230 */ /* 0x000fe20000004100 */
[----:B------:R-:W-:Y:S01]  /*7370*/  F2FP.F16.F32.PACK_AB R49, R49, R89 ;  /* 0x000000593131723e */ /* 0x000fe200000000ff */
[--C-:B------:R-:W-:Y:S02]  /*7380*/  HADD2.F32 R163, -RZ, R60.reuse.H0_H0 ;  /* 0x2000003cffa37230 */ /* 0x100fe40000004100 */
[----:B------:R-:W-:-:S02]  /*7390*/  HADD2.F32 R60, -RZ, R60.H1_H1 ;  /* 0x3000003cff3c7230 */ /* 0x000fc40000004100 */
[----:B------:R-:W-:Y:S01]  /*73a0*/  FMUL.FTZ R165, R91, R164 ;  /* 0x000000a45ba57220 */ /* 0x000fe20000410000 */
[----:B------:R-:W-:Y:S02]  /*73b0*/  IMAD.MOV.U32 R89, RZ, RZ, R61 ;  /* 0x000000ffff597224 */ /* 0x000fe400078e003d */
[----:B------:R-:W-:Y:S02]  /*73c0*/  IMAD.MOV.U32 R93, RZ, RZ, R49 ;  /* 0x000000ffff5d7224 */ /* 0x000fe400078e0031 */
[C---:B------:R-:W-:Y:S01]  /*73d0*/  FFMA.FTZ R165, R163.reuse, R162, -R165 ;  /* 0x000000a2a3a57223 */ /* 0x040fe200000108a5 */
[----:B------:R-:W-:Y:S01]  /*73e0*/  FMUL.FTZ R163, R163, R164 ;  /* 0x000000a4a3a37220 */ /* 0x000fe20000410000 */
[----:B------:R-:W-:-:S03]  /*73f0*/  HADD2.F32 R164, -RZ, R182.H1_H1 ;  /* 0x300000b6ffa47230 */ /* 0x000fc60000004100 */
[----:B------:R-:W-:Y:S01]  /*7400*/  FFMA.FTZ R163, R91, R162, R163 ;  /* 0x000000a25ba37223 */ /* 0x000fe200000100a3 */
[----:B------:R-:W-:Y:S02]  /*7410*/  SHF.R.U32.HI R91, RZ, 0x10, R51 ;  /* 0x00000010ff5b7819 */ /* 0x000fe40000011633 */
[--C-:B------:R-:W-:Y:S01]  /*7420*/  SHF.R.U64 R51, R62, 0x10, R63.reuse ;  /* 0x000000103e337819 */ /* 0x100fe2000000123f */
[----:B------:R-:W-:Y:S01]  /*7430*/  HADD2.F32 R62, -RZ, R95.H1_H1 ;  /* 0x3000005fff3e7230 */ /* 0x000fe20000004100 */
[----:B------:R-:W-:Y:S01]  /*7440*/  SHF.R.U32.HI R63, RZ, 0x10, R63 ;  /* 0x00000010ff3f7819 */ /* 0x000fe2000001163f */
[----:B------:R-:W-:Y:S02]  /*7450*/  HADD2.F32 R95, -RZ, R91.H0_H0 ;  /* 0x2000005bff5f7230 */ /* 0x000fe40000004100 */
[----:B------:R-:W-:Y:S02]  /*7460*/  HADD2.F32 R51, -RZ, R51.H0_H0 ;  /* 0x20000033ff337230 */ /* 0x000fe40000004100 */
[----:B------:R-:W-:-:S05]  /*7470*/  HADD2.F32 R63, -RZ, R63.H0_H0 ;  /* 0x2000003fff3f7230 */ /* 0x000fca0000004100 */
[----:B------:R-:W-:-:S04]  /*7480*/  FMUL.FTZ R91, R62, R63 ;  /* 0x0000003f3e5b7220 */ /* 0x000fc80000410000 */
[C---:B------:R-:W-:Y:S01]  /*7490*/  FFMA.FTZ R91, R60.reuse, R95, -R91 ;  /* 0x0000005f3c5b7223 */ /* 0x040fe2000001085b */
[----:B------:R-:W-:Y:S01]  /*74a0*/  FMUL.FTZ R60, R60, R63 ;  /* 0x0000003f3c3c7220 */ /* 0x000fe20000410000 */
[----:B------:R-:W-:-:S03]  /*74b0*/  HADD2.F32 R63, -RZ, R181.H0_H0 ;  /* 0x200000b5ff3f7230 */ /* 0x000fc60000004100 */
[----:B------:R-:W-:Y:S01]  /*74c0*/  FFMA.FTZ R60, R62, R95, R60 ;  /* 0x0000005f3e3c7223 */ /* 0x000fe2000001003c */
[----:B------:R-:W-:Y:S01]  /*74d0*/  HADD2.F32 R62, -RZ, R92.H0_H0 ;  /* 0x2000005cff3e7230 */ /* 0x000fe20000004100 */
[----:B------:R-:W-:Y:S01]  /*74e0*/  F2FP.F16.F32.PACK_AB R91, R91, R165 ;  /* 0x000000a55b5b723e */ /* 0x000fe200000000ff */
[--C-:B------:R-:W-:Y:S02]  /*74f0*/  HADD2.F32 R95, -RZ, R88.reuse.H0_H0 ;  /* 0x20000058ff5f7230 */ /* 0x100fe40000004100 */
[----:B------:R-:W-:Y:S02]  /*7500*/  HADD2.F32 R88, -RZ, R88.H1_H1 ;  /* 0x30000058ff587230 */ /* 0x000fe40000004100 */
[-C--:B------:R-:W-:Y:S01]  /*7510*/  FMUL.FTZ R162, R62, R164.reuse ;  /* 0x000000a43ea27220 */ /* 0x080fe20000410000 */
[----:B------:R-:W-:Y:S01]  /*7520*/  F2FP.F16.F32.PACK_AB R60, R60, R163 ;  /* 0x000000a33c3c723e */ /* 0x000fe200000000ff */
[C---:B------:R-:W-:Y:S02]  /*7530*/  FMUL.FTZ R164, R95.reuse, R164 ;  /* 0x000000a45fa47220 */ /* 0x040fe40000410000 */
[----:B------:R-:W-:-:S02]  /*7540*/  FFMA.FTZ R162, R95, R63, -R162 ;  /* 0x0000003f5fa27223 */ /* 0x000fc400000108a2 */
[----:B------:R-:W-:Y:S01]  /*7550*/  FFMA.FTZ R164, R62, R63, R164 ;  /* 0x0000003f3ea47223 */ /* 0x000fe200000100a4 */
[----:B------:R-:W-:Y:S02]  /*7560*/  HADD2.F32 R62, -RZ, R92.H1_H1 ;  /* 0x3000005cff3e7230 */ /* 0x000fe40000004100 */
[----:B------:R-:W-:Y:S02]  /*7570*/  HADD2.F32 R63, -RZ, R48.H0_H0 ;  /* 0x20000030ff3f7230 */ /* 0x000fe40000004100 */
[--C-:B------:R-:W-:Y:S02]  /*7580*/  HADD2.F32 R92, -RZ, R90.reuse.H0_H0 ;  /* 0x2000005aff5c7230 */ /* 0x100fe40000004100 */
[-C--:B------:R-:W-:Y:S01]  /*7590*/  FMUL.FTZ R48, R62, R161.reuse ;  /* 0x000000a13e307220 */ /* 0x080fe20000410000 */
[C---:B------:R-:W-:Y:S01]  /*75a0*/  FMUL.FTZ R161, R88.reuse, R161 ;  /* 0x000000a158a17220 */ /* 0x040fe20000410000 */
[----:B------:R-:W-:Y:S02]  /*75b0*/  HADD2.F32 R90, -RZ, R90.H1_H1 ;  /* 0x3000005aff5a7230 */ /* 0x000fe40000004100 */
[-C--:B------:R-:W-:Y:S01]  /*75c0*/  FFMA.FTZ R48, R88, R63.reuse, -R48 ;  /* 0x0000003f58307223 */ /* 0x080fe20000010830 */
[----:B------:R-:W-:Y:S01]  /*75d0*/  FFMA.FTZ R62, R62, R63, R161 ;  /* 0x0000003f3e3e7223 */ /* 0x000fe200000100a1 */
[----:B------:R-:W-:-:S02]  /*75e0*/  HADD2.F32 R161, -RZ, R181.H1_H1 ;  /* 0x300000b5ffa17230 */ /* 0x000fc40000004100 */
[----:B------:R-:W-:Y:S01]  /*75f0*/  HADD2.F32 R63, -RZ, R94.H0_H0 ;  /* 0x2000005eff3f7230 */ /* 0x000fe20000004100 */
[----:B------:R-:W-:Y:S01]  /*7600*/  F2FP.F16.F32.PACK_AB R48, R48, R162 ;  /* 0x000000a23030723e */ /* 0x000fe200000000ff */
[----:B------:R-:W-:Y:S01]  /*7610*/  HADD2.F32 R88, -RZ, R180.H0_H0 ;  /* 0x200000b4ff587230 */ /* 0x000fe20000004100 */
[----:B------:R-:W-:Y:S01]  /*7620*/  F2FP.F16.F32.PACK_AB R62, R62, R164 ;  /* 0x000000a43e3e723e */ /* 0x000fe200000000ff */
[----:B------:R-:W-:Y:S02]  /*7630*/  HADD2.F32 R94, -RZ, R94.H1_H1 ;  /* 0x3000005eff5e7230 */ /* 0x000fe40000004100 */
[-C--:B------:R-:W-:Y:S01]  /*7640*/  FMUL.FTZ R95, R63, R161.reuse ;  /* 0x000000a13f5f7220 */ /* 0x080fe20000410000 */
[----:B------:R-:W-:-:S03]  /*7650*/  FMUL.FTZ R161, R92, R161 ;  /* 0x000000a15ca17220 */ /* 0x000fc60000410000 */
[-C--:B------:R-:W-:Y:S01]  /*7660*/  FFMA.FTZ R95, R92, R88.reuse, -R95 ;  /* 0x000000585c5f7223 */ /* 0x080fe2000001085f */
[----:B------:R-:W-:Y:S01]  /*7670*/  FFMA.FTZ R161, R63, R88, R161 ;  /* 0x000000583fa17223 */ /* 0x000fe200000100a1 */
[-C--:B------:R-:W-:Y:S01]  /*7680*/  FMUL.FTZ R63, R94, R51.reuse ;  /* 0x000000335e3f7220 */ /* 0x080fe20000410000 */
[C---:B------:R-:W-:Y:S01]  /*7690*/  FMUL.FTZ R51, R90.reuse, R51 ;  /* 0x000000335a337220 */ /* 0x040fe20000410000 */
[----:B------:R-:W-:Y:S01]  /*76a0*/  IMAD.MOV.U32 R88, RZ, RZ, R48 ;  /* 0x000000ffff587224 */ /* 0x000fe200078e0030 */
[----:B------:R-:W-:Y:S01]  /*76b0*/  MOV R92, R62 ;  /* 0x0000003e005c7202 */ /* 0x000fe20000000f00 */
[-C--:B------:R-:W-:Y:S01]  /*76c0*/  FFMA.FTZ R63, R90, R50.reuse, -R63 ;  /* 0x000000325a3f7223 */ /* 0x080fe2000001083f */
[----:B------:R-:W-:-:S04]  /*76d0*/  FFMA.FTZ R51, R94, R50, R51 ;  /* 0x000000325e337223 */ /* 0x000fc80000010033 */
[----:B------:R-:W-:Y:S01]  /*76e0*/  F2FP.F16.F32.PACK_AB R63, R63, R95 ;  /* 0x0000005f3f3f723e */ /* 0x000fe200000000ff */
[----:B------:R-:W-:Y:S01]  /*76f0*/  IMAD.MOV.U32 R95, RZ, RZ, R60 ;  /* 0x000000ffff5f7224 */ /* 0x000fe200078e003c */
[----:B------:R-:W-:-:S03]  /*7700*/  F2FP.F16.F32.PACK_AB R51, R51, R161 ;  /* 0x000000a13333723e */ /* 0x000fc600000000ff */
[----:B------:R-:W-:Y:S01]  /*7710*/  IMAD.MOV.U32 R90, RZ, RZ, R63 ;  /* 0x000000ffff5a7224 */ /* 0x000fe200078e003f */
[----:B------:R-:W-:-:S07]  /*7720*/  MOV R94, R51 ;  /* 0x00000033005e7202 */ /* 0x000fce0000000f00 */
.L_x_502:
[----:B------:R-:W-:Y:S05]  /*7730*/  BSYNC B3 ;  /* 0x0000000000037941 */ /* 0x000fea0003800000 */
.L_x_501:
[----:B------:R-:W-:-:S13]  /*7740*/  ISETP.GE.AND P4, PT, R160, R146, PT ;  /* 0x00000092a000720c */ /* 0x000fda0003f86270 */
[--C-:B------:R-:W-:Y:S02]  /*7750*/  @!P4 SHF.R.S32.HI R51, RZ, 0x1f, R160.reuse ;  /* 0x0000001fff33c819 */ /* 0x100fe400000114a0 */
[----:B------:R-:W-:-:S04]  /*7760*/  @!P4 IADD3 R160, P5, P6, R114, R128, R160 ;  /* 0x0000008072a0c210 */ /* 0x000fc80007ebe0a0 */
[----:B------:R-:W-:Y:S02]  /*7770*/  @!P4 IADD3.X R51, R6, R153, R51, P5, P6 ;  /* 0x000000990633c210 */ /* 0x000fe40002fec433 */
[----:B------:R-:W-:-:S04]  /*7780*/  IADD3 R49, P5, P6, R114, R128, R29 ;  /* 0x0000008072317210 */ /* 0x000fc80007ebe01d */
[----:B------:R-:W-:Y:S02]  /*7790*/  IADD3.X R50, R6, R153, R35, P5, P6 ;  /* 0x0000009906327210 */ /* 0x000fe40002fec423 */
[----:B------:R-:W-:-:S04]  /*77a0*/  LEA R48, P5, R49, R120, 0x1 ;  /* 0x0000007831307211 */ /* 0x000fc800078a08ff */
[----:B------:R-:W-:Y:S02]  /*77b0*/  LEA.HI.X R49, R49, R121, R50, 0x1, P5 ;  /* 0x0000007931317211 */ /* 0x000fe400028f0c32 */
[----:B------:R-:W-:-:S03]  /*77c0*/  @!P4 LEA R50, P5, R160, R120, 0x1 ;  /* 0x00000078a032c211 */ /* 0x000fc600078a08ff */
[----:B--2---:R2:W-:Y:S01]  /*77d0*/  STG.E.128 desc[UR58][R48.64], R88 ;  /* 0x0000005830007986 */ /* 0x0045e2000c101d3a */
[----:B------:R-:W-:-:S05]  /*77e0*/  @!P4 LEA.HI.X R51, R160, R121, R51, 0x1, P5 ;  /* 0x00000079a033c211 */ /* 0x000fca00028f0c33 */
[----:B0-----:R2:W-:Y:S04]  /*77f0*/  @!P4 STG.E.128 desc[UR58][R50.64], R92 ;  /* 0x0000005c3200c986 */ /* 0x0015e8000c101d3a */
.L_x_500:
[----:B------:R-:W-:Y:S05]  /*7800*/  BSYNC B2 ;  /* 0x0000000000027941 */ /* 0x000fea0003800000 */
.L_x_499:
[----:B------:R-:W-:Y:S01]  /*7810*/  ISETP.NE.AND P4, PT, R38, RZ, PT ;  /* 0x000000ff2600720c */ /* 0x000fe20003f85270 */
[----:B------:R-:W-:-:S12]  /*7820*/  BSSY B2, `(.L_x_503) ;  /* 0x000007f000027945 */ /* 0x000fd80003800000 */
[----:B------:R-:W-:Y:S05]  /*7830*/  @!P4 BRA `(.L_x_504) ;  /* 0x0000000400f4c947 */ /* 0x000fea0003800000 */
[----:B--2---:R-:W-:Y:S01]  /*7840*/  SEL R48, R122, R148, !P1 ;  /* 0x000000947a307207 */ /* 0x004fe20004800000 */
[----:B------:R-:W-:Y:S01]  /*7850*/  BSSY B3, `(.L_x_505) ;  /* 0x000006f000037945 */ /* 0x000fe20003800000 */
[----:B------:R-:W-:Y:S02]  /*7860*/  ISETP.GE.AND P4, PT, R0, R117, PT ;  /* 0x000000750000720c */ /* 0x000fe40003f86270 */
[----:B------:R-:W-:-:S04]  /*7870*/  SHF.R.S32.HI R49, RZ, 0x1f, R48 ;  /* 0x0000001fff317819 */ /* 0x000fc80000011430 */
[----:B------:R-:W-:-:S04]  /*7880*/  LEA.HI R49, R49, R48, RZ, 0x4 ;  /* 0x0000003031317211 */ /* 0x000fc800078f20ff */
[----:B------:R-:W-:-:S04]  /*7890*/  LEA.HI.SX32 R88, R49, R30, 0x1c ;  /* 0x0000001e31587211 */ /* 0x000fc800078fe2ff */
[----:B------:R-:W-:-:S04]  /*78a0*/  SHF.R.S32.HI R48, RZ, 0x1f, R88 ;  /* 0x0000001fff307819 */ /* 0x000fc80000011458 */
[----:B------:R-:W-:Y:S02]  /*78b0*/  LEA.HI R48, R48, R88, RZ, 0x3 ;  /* 0x0000005830307211 */ /* 0x000fe400078f18ff */
[----:B------:R-:W-:-:S03]  /*78c0*/  SHF.L.U32 R88, R88, 0x3, RZ ;  /* 0x0000000358587819 */ /* 0x000fc600000006ff */
[----:B------:R-:W-:Y:S01]  /*78d0*/  IMAD.SHL.U32 R48, R48, 0x400, RZ ;  /* 0x0000040030307824 */ /* 0x000fe200078e00ff */
[----:B------:R-:W-:-:S04]  /*78e0*/  LOP3.LUT R49, R191, 0x38, R88, 0xf8, !PT ;  /* 0x00000038bf317812 */ /* 0x000fc800078ef858 */
[----:B------:R-:W-:Y:S02]  /*78f0*/  LOP3.LUT R48, R48, 0x7fffe000, RZ, 0xc0, !PT ;  /* 0x7fffe00030307812 */ /* 0x000fe400078ec0ff */
[----:B------:R-:W-:-:S03]  /*7900*/  LOP3.LUT R49, R49, R193, RZ, 0x3c, !PT ;  /* 0x000000c131317212 */ /* 0x000fc600078e3cff */
[----:B------:R-:W-:-:S04]  /*7910*/  IMAD R48, R192, 0x200, R48 ;  /* 0x00000200c0307824 */ /* 0x000fc800078e0230 */
[----:B------:R-:W-:-:S04]  /*7920*/  IMAD.IADD R48, R48, 0x1, R49 ;  /* 0x0000000130307824 */ /* 0x000fc800078e0231 */
[C---:B------:R-:W-:Y:S02]  /*7930*/  IMAD R60, R16.reuse, 0x6000, R48 ;  /* 0x00006000103c7824 */ /* 0x040fe400078e0230 */
[----:B------:R-:W-:Y:S02]  /*7940*/  IMAD R48, R16, 0x6000, R141 ;  /* 0x0000600010307824 */ /* 0x000fe400078e028d */
[----:B------:R-:W-:-:S03]  /*7950*/  IMAD R60, R60, 0x2, R2 ;  /* 0x000000023c3c7824 */ /* 0x000fc600078e0202 */
[----:B------:R-:W-:-:S03]  /*7960*/  LEA R48, R48, R2, 0x1 ;  /* 0x0000000230307211 */ /* 0x000fc600078e08ff */
[----:B------:R-:W0:Y:S04]  /*7970*/  LDS.128 R60, [R60+0x1c400] ;  /* 0x01c400003c3c7984 */ /* 0x000e280000000c00 */
[----:B------:R-:W2:Y:S01]  /*7980*/  LDS.128 R48, [R48+0x1c400] ;  /* 0x01c4000030307984 */ /* 0x000ea20000000c00 */
[----:B------:R-:W-:Y:S05]  /*7990*/  @P4 BRA `(.L_x_506) ;  /* 0x0000000400684947 */ /* 0x000fea0003800000 */
[----:B0-----:R-:W-:Y:S01]  /*79a0*/  IMAD.MOV.U32 R90, RZ, RZ, R61 ;  /* 0x000000ffff5a7224 */ /* 0x001fe200078e003d */
[----:B--2---:R-:W-:Y:S01]  /*79b0*/  MOV R89, R49 ;  /* 0x0000003100597202 */ /* 0x004fe20000000f00 */
[--C-:B------:R-:W-:Y:S01]  /*79c0*/  HADD2.F32 R91, -RZ, R179.reuse.H1_H1 ;  /* 0x300000b3ff5b7230 */ /* 0x100fe20000004100 */
[--C-:B------:R-:W-:Y:S01]  /*79d0*/  SHF.R.U64 R44, R44, 0x10, R45.reuse ;  /* 0x000000102c2c7819 */ /* 0x100fe2000000122d */
[----:B------:R-:W-:Y:S01]  /*79e0*/  HADD2.F32 R92, -RZ, R179.H0_H0 ;  /* 0x200000b3ff5c7230 */ /* 0x000fe20000004100 */
[----:B------:R-:W-:Y:S01]  /*79f0*/  SHF.R.U32.HI R45, RZ, 0x10, R45 ;  /* 0x00000010ff2d7819 */ /* 0x000fe2000001162d */
[--C-:B------:R-:W-:Y:S01]  /*7a00*/  HADD2.F32 R49, -RZ, R90.reuse.H0_H0 ;  /* 0x2000005aff317230 */ /* 0x100fe20000004100 */
[----:B------:R-:W-:Y:S01]  /*7a10*/  SHF.R.U64 R46, R46, 0x10, R47 ;  /* 0x000000102e2e7819 */ /* 0x000fe2000000122f */
[----:B------:R-:W-:Y:S02]  /*7a20*/  HADD2.F32 R93, -RZ, R89.H0_H0 ;  /* 0x20000059ff5d7230 */ /* 0x000fe40000004100 */
[----:B------:R-:W-:-:S02]  /*7a30*/  HADD2.F32 R90, -RZ, R90.H1_H1 ;  /* 0x3000005aff5a7230 */ /* 0x000fc40000004100 */
[-C--:B------:R-:W-:Y:S01]  /*7a40*/  FMUL.FTZ R61, R49, R91.reuse ;  /* 0x0000005b313d7220 */ /* 0x080fe20000410000 */
[----:B------:R-:W-:Y:S02]  /*7a50*/  HADD2.F32 R45, -RZ, R45.H0_H0 ;  /* 0x2000002dff2d7230 */ /* 0x000fe40000004100 */
[C---:B------:R-:W-:Y:S01]  /*7a60*/  FMUL.FTZ R91, R93.reuse, R91 ;  /* 0x0000005b5d5b7220 */ /* 0x040fe20000410000 */
[----:B------:R-:W-:Y:S02]  /*7a70*/  HADD2.F32 R46, -RZ, R46.H0_H0 ;  /* 0x2000002eff2e7230 */ /* 0x000fe40000004100 */
[-C--:B------:R-:W-:Y:S01]  /*7a80*/  FFMA.FTZ R61, R93, R92.reuse, -R61 ;  /* 0x0000005c5d3d7223 */ /* 0x080fe2000001083d */
[----:B------:R-:W-:Y:S01]  /*7a90*/  FFMA.FTZ R49, R49, R92, R91 ;  /* 0x0000005c31317223 */ /* 0x000fe2000001005b */
[--C-:B------:R-:W-:Y:S01]  /*7aa0*/  SHF.R.U32.HI R91, RZ, 0x10, R57.reuse ;  /* 0x00000010ff5b7819 */ /* 0x100fe20000011639 */
[----:B------:R-:W-:Y:S01]  /*7ab0*/  HADD2.F32 R92, -RZ, R178.H1_H1 ;  /* 0x300000b2ff5c7230 */ /* 0x000fe20000004100 */
[----:B------:R-:W-:Y:S01]  /*7ac0*/  SHF.R.U64 R57, R56, 0x10, R57 ;  /* 0x0000001038397819 */ /* 0x000fe20000001239 */
[----:B------:R-:W-:-:S02]  /*7ad0*/  HADD2.F32 R56, -RZ, R89.H1_H1 ;  /* 0x30000059ff387230 */ /* 0x000fc40000004100 */
[----:B------:R-:W-:Y:S02]  /*7ae0*/  HADD2.F32 R91, -RZ, R91.H0_H0 ;  /* 0x2000005bff5b7230 */ /* 0x000fe40000004100 */
[----:B------:R-:W-:-:S03]  /*7af0*/  HADD2.F32 R57, -RZ, R57.H0_H0 ;  /* 0x20000039ff397230 */ /* 0x000fc60000004100 */
[-C--:B------:R-:W-:Y:S01]  /*7b00*/  FMUL.FTZ R89, R90, R91.reuse ;  /* 0x0000005b5a597220 */ /* 0x080fe20000410000 */
[----:B------:R-:W-:-:S03]  /*7b10*/  FMUL.FTZ R91, R56, R91 ;  /* 0x0000005b385b7220 */ /* 0x000fc60000410000 */
[-C--:B------:R-:W-:Y:S01]  /*7b20*/  FFMA.FTZ R56, R56, R45.reuse, -R89 ;  /* 0x0000002d38387223 */ /* 0x080fe20000010859 */
[----:B------:R-:W-:Y:S02]  /*7b30*/  HADD2.F32 R89, -RZ, R63.H0_H0 ;  /* 0x2000003fff597230 */ /* 0x000fe40000004100 */
[----:B------:R-:W-:Y:S01]  /*7b40*/  FFMA.FTZ R45, R90, R45, R91 ;  /* 0x0000002d5a2d7223 */ /* 0x000fe2000001005b */
[----:B------:R-:W-:Y:S02]  /*7b50*/  HADD2.F32 R90, -RZ, R178.H0_H0 ;  /* 0x200000b2ff5a7230 */ /* 0x000fe40000004100 */
[--C-:B------:R-:W-:Y:S02]  /*7b60*/  HADD2.F32 R91, -RZ, R51.reuse.H0_H0 ;  /* 0x20000033ff5b7230 */ /* 0x100fe40000004100 */
[----:B------:R-:W-:Y:S01]  /*7b70*/  FMUL.FTZ R93, R89, R92 ;  /* 0x0000005c595d7220 */ /* 0x000fe20000410000 */
[----:B------:R-:W-:Y:S01]  /*7b80*/  HADD2.F32 R51, -RZ, R51.H1_H1 ;  /* 0x30000033ff337230 */ /* 0x000fe20000004100 */
[----:B------:R-:W-:-:S02]  /*7b90*/  F2FP.F16.F32.PACK_AB R56, R56, R61 ;  /* 0x0000003d3838723e */ /* 0x000fc400000000ff */
[C---:B------:R-:W-:Y:S01]  /*7ba0*/  FFMA.FTZ R93, R91.reuse, R90, -R93 ;  /* 0x0000005a5b5d7223 */ /* 0x040fe2000001085d */
[----:B------:R-:W-:Y:S01]  /*7bb0*/  FMUL.FTZ R91, R91, R92 ;  /* 0x0000005c5b5b7220 */ /* 0x000fe20000410000 */
[----:B------:R-:W-:Y:S01]  /*7bc0*/  HADD2.F32 R92, -RZ, R177.H1_H1 ;  /* 0x300000b1ff5c7230 */ /* 0x000fe20000004100 */
[----:B------:R-:W-:Y:S01]  /*7bd0*/  F2FP.F16.F32.PACK_AB R45, R45, R49 ;  /* 0x000000312d2d723e */ /* 0x000fe200000000ff */
[----:B------:R-:W-:Y:S02]  /*7be0*/  IMAD.MOV.U32 R49, RZ, RZ, R56 ;  /* 0x000000ffff317224 */ /* 0x000fe400078e0038 */
[----:B------:R-:W-:Y:S01]  /*7bf0*/  FFMA.FTZ R91, R89, R90, R91 ;  /* 0x0000005a595b7223 */ /* 0x000fe2000001005b */
[----:B------:R-:W-:Y:S02]  /*7c00*/  SHF.R.U32.HI R89, RZ, 0x10, R47 ;  /* 0x00000010ff597819 */ /* 0x000fe4000001162f */
[--C-:B------:R-:W-:Y:S01]  /*7c10*/  SHF.R.U64 R47, R58, 0x10, R59.reuse ;  /* 0x000000103a2f7819 */ /* 0x100fe2000000123b */
[----:B------:R-:W-:Y:S01]  /*7c20*/  HADD2.F32 R58, -RZ, R63.H1_H1 ;  /* 0x3000003fff3a7230 */ /* 0x000fe20000004100 */
[----:B------:R-:W-:Y:S01]  /*7c30*/  SHF.R.U32.HI R59, RZ, 0x10, R59 ;  /* 0x00000010ff3b7819 */ /* 0x000fe2000001163b */
[----:B------:R-:W-:-:S02]  /*7c40*/  HADD2.F32 R89, -RZ, R89.H0_H0 ;  /* 0x20000059ff597230 */ /* 0x000fc40000004100 */
[----:B------:R-:W-:Y:S02]  /*7c50*/  HADD2.F32 R47, -RZ, R47.H0_H0 ;  /* 0x2000002fff2f7230 */ /* 0x000fe40000004100 */
[----:B------:R-:W-:Y:S02]  /*7c60*/  HADD2.F32 R59, -RZ, R59.H0_H0 ;  /* 0x2000003bff3b7230 */ /* 0x000fe40000004100 */
[----:B------:R-:W-:-:S03]  /*7c70*/  IMAD.MOV.U32 R61, RZ, RZ, R45 ;  /* 0x000000ffff3d7224 */ /* 0x000fc600078e002d */
[----:B------:R-:W-:-:S04]  /*7c80*/  FMUL.FTZ R63, R58, R59 ;  /* 0x0000003b3a3f7220 */ /* 0x000fc80000410000 */
[C---:B------:R-:W-:Y:S01]  /*7c90*/  FFMA.FTZ R63, R51.reuse, R89, -R63 ;  /* 0x00000059333f7223 */ /* 0x040fe2000001083f */
[----:B------:R-:W-:Y:S01]  /*7ca0*/  FMUL.FTZ R51, R51, R59 ;  /* 0x0000003b33337220 */ /* 0x000fe20000410000 */
[----:B------:R-:W-:-:S03]  /*7cb0*/  HADD2.F32 R59, -RZ, R177.H0_H0 ;  /* 0x200000b1ff3b7230 */ /* 0x000fc60000004100 */
[----:B------:R-:W-:Y:S01]  /*7cc0*/  FFMA.FTZ R51, R58, R89, R51 ;  /* 0x000000593a337223 */ /* 0x000fe20000010033 */
[----:B------:R-:W-:Y:S01]  /*7cd0*/  HADD2.F32 R58, -RZ, R60.H0_H0 ;  /* 0x2000003cff3a7230 */ /* 0x000fe20000004100 */
[----:B------:R-:W-:Y:S01]  /*7ce0*/  F2FP.F16.F32.PACK_AB R63, R63, R93 ;  /* 0x0000005d3f3f723e */ /* 0x000fe200000000ff */
[----:B------:R-:W-:Y:S02]  /*7cf0*/  HADD2.F32 R89, -RZ, R48.H0_H0 ;  /* 0x20000030ff597230 */ /* 0x000fe40000004100 */
[----:B------:R-:W-:Y:S02]  /*7d00*/  HADD2.F32 R60, -RZ, R60.H1_H1 ;  /* 0x3000003cff3c7230 */ /* 0x000fe40000004100 */
[-C--:B------:R-:W-:Y:S01]  /*7d10*/  FMUL.FTZ R90, R58, R92.reuse ;  /* 0x0000005c3a5a7220 */ /* 0x080fe20000410000 */
[----:B------:R-:W-:Y:S01]  /*7d20*/  F2FP.F16.F32.PACK_AB R91, R51, R91 ;  /* 0x0000005b335b723e */ /* 0x000fe200000000ff */
[C---:B------:R-:W-:Y:S01]  /*7d30*/  FMUL.FTZ R92, R89.reuse, R92 ;  /* 0x0000005c595c7220 */ /* 0x040fe20000410000 */
[----:B------:R-:W-:Y:S01]  /*7d40*/  MOV R51, R63 ;  /* 0x0000003f00337202 */ /* 0x000fe20000000f00 */
[----:B------:R-:W-:Y:S01]  /*7d50*/  FFMA.FTZ R90, R89, R59, -R90 ;  /* 0x0000003b595a7223 */ /* 0x000fe2000001085a */
[----:B------:R-:W-:-:S02]  /*7d60*/  HADD2.F32 R89, -RZ, R176.H1_H1 ;  /* 0x300000b0ff597230 */ /* 0x000fc40000004100 */
[----:B------:R-:W-:Y:S01]  /*7d70*/  FFMA.FTZ R92, R58, R59, R92 ;  /* 0x0000003b3a5c7223 */ /* 0x000fe2000001005c */
[----:B------:R-:W-:Y:S02]  /*7d80*/  HADD2.F32 R58, -RZ, R48.H1_H1 ;  /* 0x30000030ff3a7230 */ /* 0x000fe40000004100 */
[----:B------:R-:W-:Y:S02]  /*7d90*/  HADD2.F32 R48, -RZ, R44.H0_H0 ;  /* 0x2000002cff307230 */ /* 0x000fe40000004100 */
[-C--:B------:R-:W-:Y:S01]  /*7da0*/  FMUL.FTZ R44, R60, R57.reuse ;  /* 0x000000393c2c7220 */ /* 0x080fe20000410000 */
[--C-:B------:R-:W-:Y:S02]  /*7db0*/  HADD2.F32 R59, -RZ, R50.reuse.H0_H0 ;  /* 0x20000032ff3b7230 */ /* 0x100fe40000004100 */
[C---:B------:R-:W-:Y:S01]  /*7dc0*/  FMUL.FTZ R57, R58.reuse, R57 ;  /* 0x000000393a397220 */ /* 0x040fe20000410000 */
[----:B------:R-:W-:Y:S02]  /*7dd0*/  HADD2.F32 R50, -RZ, R50.H1_H1 ;  /* 0x30000032ff327230 */ /* 0x000fe40000004100 */
[----:B------:R-:W-:Y:S01]  /*7de0*/  FFMA.FTZ R44, R58, R48, -R44 ;  /* 0x000000303a2c7223 */ /* 0x000fe2000001082c */
[----:B------:R-:W-:-:S02]  /*7df0*/  HADD2.F32 R58, -RZ, R176.H0_H0 ;  /* 0x200000b0ff3a7230 */ /* 0x000fc40000004100 */
[----:B------:R-:W-:Y:S01]  /*7e00*/  FFMA.FTZ R48, R60, R48, R57 ;  /* 0x000000303c307223 */ /* 0x000fe20000010039 */
[--C-:B------:R-:W-:Y:S02]  /*7e10*/  HADD2.F32 R57, -RZ, R62.reuse.H0_H0 ;  /* 0x2000003eff397230 */ /* 0x100fe40000004100 */
[----:B------:R-:W-:Y:S01]  /*7e20*/  HADD2.F32 R62, -RZ, R62.H1_H1 ;  /* 0x3000003eff3e7230 */ /* 0x000fe20000004100 */
[----:B------:R-:W-:Y:S01]  /*7e30*/  F2FP.F16.F32.PACK_AB R44, R44, R90 ;  /* 0x0000005a2c2c723e */ /* 0x000fe200000000ff */
[----:B------:R-:W-:Y:S02]  /*7e40*/  IMAD.MOV.U32 R63, RZ, RZ, R91 ;  /* 0x000000ffff3f7224 */ /* 0x000fe400078e005b */
[-C--:B------:R-:W-:Y:S01]  /*7e50*/  FMUL.FTZ R60, R57, R89.reuse ;  /* 0x00000059393c7220 */ /* 0x080fe20000410000 */
[----:B------:R-:W-:Y:S01]  /*7e60*/  FMUL.FTZ R89, R59, R89 ;  /* 0x000000593b597220 */ /* 0x000fe20000410000 */
[----:B------:R-:W-:Y:S01]  /*7e70*/  F2FP.F16.F32.PACK_AB R92, R48, R92 ;  /* 0x0000005c305c723e */ /* 0x000fe200000000ff */
[----:B------:R-:W-:-:S02]  /*7e80*/  IMAD.MOV.U32 R48, RZ, RZ, R44 ;  /* 0x000000ffff307224 */ /* 0x000fc400078e002c */
[-C--:B------:R-:W-:Y:S01]  /*7e90*/  FFMA.FTZ R60, R59, R58.reuse, -R60 ;  /* 0x0000003a3b3c7223 */ /* 0x080fe2000001083c */
[----:B------:R-:W-:Y:S01]  /*7ea0*/  FFMA.FTZ R89, R57, R58, R89 ;  /* 0x0000003a39597223 */ /* 0x000fe20000010059 */
[-C--:B------:R-:W-:Y:S01]  /*7eb0*/  FMUL.FTZ R57, R62, R47.reuse ;  /* 0x0000002f3e397220 */ /* 0x080fe20000410000 */
[----:B------:R-:W-:-:S03]  /*7ec0*/  FMUL.FTZ R47, R50, R47 ;  /* 0x0000002f322f7220 */ /* 0x000fc60000410000 */
[-C--:B------:R-:W-:Y:S01]  /*7ed0*/  FFMA.FTZ R57, R50, R46.reuse, -R57 ;  /* 0x0000002e32397223 */ /* 0x080fe20000010839 */
[----:B------:R-:W-:-:S04]  /*7ee0*/  FFMA.FTZ R47, R62, R46, R47 ;  /* 0x0000002e3e2f7223 */ /* 0x000fc8000001002f */
[----:B------:R-:W-:Y:S02]  /*7ef0*/  F2FP.F16.F32.PACK_AB R57, R57, R60 ;  /* 0x0000003c3939723e */ /* 0x000fe400000000ff */
[----:B------:R-:W-:Y:S02]  /*7f00*/  F2FP.F16.F32.PACK_AB R47, R47, R89 ;  /* 0x000000592f2f723e */ /* 0x000fe400000000ff */
[----:B------:R-:W-:Y:S01]  /*7f10*/  MOV R60, R92 ;  /* 0x0000005c003c7202 */ /* 0x000fe20000000f00 */
[----:B------:R-:W-:Y:S02]  /*7f20*/  IMAD.MOV.U32 R50, RZ, RZ, R57 ;  /* 0x000000ffff327224 */ /* 0x000fe400078e0039 */
[----:B------:R-:W-:-:S07]  /*7f30*/  IMAD.MOV.U32 R62, RZ, RZ, R47 ;  /* 0x000000ffff3e7224 */ /* 0x000fce00078e002f */
.L_x_506:
[----:B------:R-:W-:Y:S05]  /*7f40*/  BSYNC B3 ;  /* 0x0000000000037941 */ /* 0x000fea0003800000 */
.L_x_505:
        /* <DEDUP_REMOVED lines=12> */
.L_x_504:
[----:B------:R-:W-:Y:S05]  /*8010*/  BSYNC B2 ;  /* 0x0000000000027941 */ /* 0x000fea0003800000 */
.L_x_503:
[----:B------:R-:W-:-:S13]  /*8020*/  ISETP.NE.AND P4, PT, R39, RZ, PT ;  /* 0x000000ff2700720c */ /* 0x000fda0003f85270 */
[----:B------:R-:W-:Y:S05]  /*8030*/  @!P4 BRA `(.L_x_498) ;  /* 0x0000000400f0c947 */ /* 0x000fea0003800000 */
[----:B---3--:R-:W3:Y:S01]  /*8040*/  LDL R44, [R1+0x10] ;  /* 0x00001000012c7983 */ /* 0x008ee20000100800 */
[----:B------:R-:W-:Y:S01]  /*8050*/  ISETP.GE.AND P4, PT, R3, R117, PT ;  /* 0x000000750300720c */ /* 0x000fe20003f86270 */
[----:B------:R-:W-:Y:S01]  /*8060*/  BSSY B2, `(.L_x_507) ;  /* 0x000006d000027945 */ /* 0x000fe20003800000 */
[----:B---3--:R-:W-:-:S04]  /*8070*/  LOP3.LUT P5, RZ, R44, 0x1, RZ, 0xc0, !PT ;  /* 0x000000012cff7812 */ /* 0x008fc800078ac0ff */
[----:B------:R-:W-:-:S04]  /*8080*/  SEL R44, R122, R148, !P5 ;  /* 0x000000947a2c7207 */ /* 0x000fc80006800000 */
[----:B------:R-:W-:-:S04]  /*8090*/  SHF.R.S32.HI R45, RZ, 0x1f, R44 ;  /* 0x0000001fff2d7819 */ /* 0x000fc8000001142c */
[----:B------:R-:W-:-:S04]  /*80a0*/  LEA.HI R45, R45, R44, RZ, 0x4 ;  /* 0x0000002c2d2d7211 */ /* 0x000fc800078f20ff */
[----:B------:R-:W-:-:S04]  /*80b0*/  LEA.HI.SX32 R56, R45, R32, 0x1c ;  /* 0x000000202d387211 */ /* 0x000fc800078fe2ff */
[----:B------:R-:W-:-:S04]  /*80c0*/  SHF.R.S32.HI R44, RZ, 0x1f, R56 ;  /* 0x0000001fff2c7819 */ /* 0x000fc80000011438 */
[----:B------:R-:W-:Y:S01]  /*80d0*/  LEA.HI R44, R44, R56, RZ, 0x3 ;  /* 0x000000382c2c7211 */ /* 0x000fe200078f18ff */
[----:B------:R-:W-:-:S03]  /*80e0*/  IMAD.SHL.U32 R56, R56, 0x8, RZ ;  /* 0x0000000838387824 */ /* 0x000fc600078e00ff */
[----:B------:R-:W-:Y:S02]  /*80f0*/  SHF.L.U32 R44, R44, 0xa, RZ ;  /* 0x0000000a2c2c7819 */ /* 0x000fe400000006ff */
[----:B------:R-:W-:Y:S02]  /*8100*/  LOP3.LUT R45, R191, 0x38, R56, 0xf8, !PT ;  /* 0x00000038bf2d7812 */ /* 0x000fe400078ef838 */
[----:B------:R-:W-:Y:S02]  /*8110*/  LOP3.LUT R44, R44, 0x7fffe000, RZ, 0xc0, !PT ;  /* 0x7fffe0002c2c7812 */ /* 0x000fe400078ec0ff */
[----:B------:R-:W-:-:S03]  /*8120*/  LOP3.LUT R45, R45, R193, RZ, 0x3c, !PT ;  /* 0x000000c12d2d7212 */ /* 0x000fc600078e3cff */
[----:B------:R-:W-:-:S05]  /*8130*/  IMAD R44, R192, 0x200, R44 ;  /* 0x00000200c02c7824 */ /* 0x000fca00078e022c */
[----:B------:R-:W-:-:S05]  /*8140*/  IADD3 R44, R44, R45, RZ ;  /* 0x0000002d2c2c7210 */ /* 0x000fca0007ffe0ff */
[C---:B--2---:R-:W-:Y:S02]  /*8150*/  IMAD R48, R16.reuse, 0x6000, R44 ;  /* 0x0000600010307824 */ /* 0x044fe400078e022c */
[----:B------:R-:W-:Y:S02]  /*8160*/  IMAD R44, R16, 0x6000, R139 ;  /* 0x00006000102c7824 */ /* 0x000fe400078e028b */
[--C-:B------:R-:W-:Y:S02]  /*8170*/  IMAD R48, R48, 0x2, R2.reuse ;  /* 0x0000000230307824 */ /* 0x100fe400078e0202 */
[----:B------:R-:W-:-:S04]  /*8180*/  IMAD R44, R44, 0x2, R2 ;  /* 0x000000022c2c7824 */ /* 0x000fc800078e0202 */
[----:B------:R-:W0:Y:S04]  /*8190*/  LDS.128 R48, [R48+0x1c400] ;  /* 0x01c4000030307984 */ /* 0x000e280000000c00 */
[----:B------:R-:W2:Y:S01]  /*81a0*/  LDS.128 R44, [R44+0x1c400] ;  /* 0x01c400002c2c7984 */ /* 0x000ea20000000c00 */
[----:B------:R-:W-:Y:S05]  /*81b0*/  @P4 BRA `(.L_x_508) ;  /* 0x00000004005c4947 */ /* 0x000fea0003800000 */
[----:B------:R-:W-:Y:S01]  /*81c0*/  HADD2.F32 R58, -RZ, R175.H1_H1 ;  /* 0x300000afff3a7230 */ /* 0x000fe20000004100 */
[--C-:B------:R-:W-:Y:S01]  /*81d0*/  SHF.R.U64 R40, R40, 0x10, R41.reuse ;  /* 0x0000001028287819 */ /* 0x100fe20000001229 */
[----:B0-----:R-:W-:Y:S01]  /*81e0*/  HADD2.F32 R57, -RZ, R49.H0_H0 ;  /* 0x20000031ff397230 */ /* 0x001fe20000004100 */
[----:B------:R-:W-:Y:S01]  /*81f0*/  SHF.R.U32.HI R41, RZ, 0x10, R41 ;  /* 0x00000010ff297819 */ /* 0x000fe20000011629 */
[----:B--2---:R-:W-:Y:S01]  /*8200*/  HADD2.F32 R60, -RZ, R45.H0_H0 ;  /* 0x2000002dff3c7230 */ /* 0x004fe20000004100 */
[----:B------:R-:W-:Y:S01]  /*8210*/  SHF.R.U64 R52, R52, 0x10, R53 ;  /* 0x0000001034347819 */ /* 0x000fe20000001235 */
[----:B------:R-:W-:Y:S02]  /*8220*/  HADD2.F32 R59, -RZ, R173.H1_H1 ;  /* 0x300000adff3b7230 */ /* 0x000fe40000004100 */
[-C--:B------:R-:W-:Y:S01]  /*8230*/  FMUL.FTZ R61, R57, R58.reuse ;  /* 0x0000003a393d7220 */ /* 0x080fe20000410000 */
[----:B------:R-:W-:Y:S02]  /*8240*/  HADD2.F32 R49, -RZ, R49.H1_H1 ;  /* 0x30000031ff317230 */ /* 0x000fe40000004100 */
[----:B------:R-:W-:Y:S01]  /*8250*/  FMUL.FTZ R58, R60, R58 ;  /* 0x0000003a3c3a7220 */ /* 0x000fe20000410000 */
[----:B------:R-:W-:-:S02]  /*8260*/  HADD2.F32 R45, -RZ, R45.H1_H1 ;  /* 0x3000002dff2d7230 */ /* 0x000fc40000004100 */
[-C--:B------:R-:W-:Y:S01]  /*8270*/  FFMA.FTZ R61, R60, R59.reuse, -R61 ;  /* 0x0000003b3c3d7223 */ /* 0x080fe2000001083d */
[----:B------:R-:W-:Y:S02]  /*8280*/  HADD2.F32 R41, -RZ, R41.H0_H0 ;  /* 0x20000029ff297230 */ /* 0x000fe40000004100 */
[----:B------:R-:W-:Y:S01]  /*8290*/  FFMA.FTZ R57, R57, R59, R58 ;  /* 0x0000003b39397223 */ /* 0x000fe2000001003a */
[----:B------:R-:W-:Y:S01]  /*82a0*/  SHF.R.U32.HI R58, RZ, 0x10, R53 ;  /* 0x00000010ff3a7819 */ /* 0x000fe20000011635 */
[--C-:B------:R-:W-:Y:S01]  /*82b0*/  HADD2.F32 R59, -RZ, R47.reuse.H0_H0 ;  /* 0x2000002fff3b7230 */ /* 0x100fe20000004100 */
[----:B------:R-:W-:Y:S01]  /*82c0*/  SHF.R.U64 R42, R42, 0x10, R43 ;  /* 0x000000102a2a7819 */ /* 0x000fe2000000122b */
[----:B------:R-:W-:Y:S02]  /*82d0*/  HADD2.F32 R47, -RZ, R47.H1_H1 ;  /* 0x3000002fff2f7230 */ /* 0x000fe40000004100 */
[----:B------:R-:W-:Y:S02]  /*82e0*/  HADD2.F32 R58, -RZ, R58.H0_H0 ;  /* 0x2000003aff3a7230 */ /* 0x000fe40000004100 */
[----:B------:R-:W-:-:S02]  /*82f0*/  HADD2.F32 R175, -RZ, R175.H0_H0 ;  /* 0x200000afffaf7230 */ /* 0x000fc40000004100 */
[----:B------:R-:W-:Y:S02]  /*8300*/  HADD2.F32 R173, -RZ, R173.H0_H0 ;  /* 0x200000adffad7230 */ /* 0x000fe40000004100 */
[-C--:B------:R-:W-:Y:S01]  /*8310*/  FMUL.FTZ R53, R49, R58.reuse ;  /* 0x0000003a31357220 */ /* 0x080fe20000410000 */
[C---:B------:R-:W-:Y:S01]  /*8320*/  FMUL.FTZ R58, R45.reuse, R58 ;  /* 0x0000003a2d3a7220 */ /* 0x040fe20000410000 */
[----:B------:R-:W-:Y:S02]  /*8330*/  HADD2.F32 R52, -RZ, R52.H0_H0 ;  /* 0x20000034ff347230 */ /* 0x000fe40000004100 */
[-C--:B------:R-:W-:Y:S01]  /*8340*/  FFMA.FTZ R45, R45, R41.reuse, -R53 ;  /* 0x000000292d2d7223 */ /* 0x080fe20000010835 */
[----:B------:R-:W-:Y:S01]  /*8350*/  FFMA.FTZ R41, R49, R41, R58 ;  /* 0x0000002931297223 */ /* 0x000fe2000001003a */
[----:B------:R-:W-:Y:S01]  /*8360*/  MOV R49, R51 ;  /* 0x0000003300317202 */ /* 0x000fe20000000f00 */
[----:B------:R-:W-:Y:S02]  /*8370*/  HADD2.F32 R51, -RZ, R174.H1_H1 ;  /* 0x300000aeff337230 */ /* 0x000fe40000004100 */
[----:B------:R-:W-:Y:S01]  /*8380*/  HADD2.F32 R58, -RZ, R172.H1_H1 ;  /* 0x300000acff3a7230 */ /* 0x000fe20000004100 */
[----:B------:R-:W-:Y:S01]  /*8390*/  F2FP.F16.F32.PACK_AB R41, R41, R57 ;  /* 0x000000392929723e */ /* 0x000fe200000000ff */
[--C-:B------:R-:W-:Y:S01]  /*83a0*/  HADD2.F32 R53, -RZ, R49.reuse.H0_H0 ;  /* 0x20000031ff357230 */ /* 0x100fe20000004100 */
[----:B------:R-:W-:Y:S01]  /*83b0*/  F2FP.F16.F32.PACK_AB R45, R45, R61 ;  /* 0x0000003d2d2d723e */ /* 0x000fe200000000ff */
[----:B------:R-:W-:-:S02]  /*83c0*/  HADD2.F32 R49, -RZ, R49.H1_H1 ;  /* 0x30000031ff317230 */ /* 0x000fc40000004100 */
[----:B------:R-:W-:Y:S02]  /*83d0*/  HADD2.F32 R40, -RZ, R40.H0_H0 ;  /* 0x20000028ff287230 */ /* 0x000fe40000004100 */
[-C--:B------:R-:W-:Y:S01]  /*83e0*/  FMUL.FTZ R60, R53, R51.reuse ;  /* 0x00000033353c7220 */ /* 0x080fe20000410000 */
[----:B------:R-:W-:Y:S01]  /*83f0*/  FMUL.FTZ R51, R59, R51 ;  /* 0x000000333b337220 */ /* 0x000fe20000410000 */
[----:B------:R-:W-:Y:S02]  /*8400*/  HADD2.F32 R174, -RZ, R174.H0_H0 ;  /* 0x200000aeffae7230 */ /* 0x000fe40000004100 */
[----:B------:R-:W-:Y:S02]  /*8410*/  HADD2.F32 R172, -RZ, R172.H0_H0 ;  /* 0x200000acffac7230 */ /* 0x000fe40000004100 */
[-C--:B------:R-:W-:Y:S01]  /*8420*/  FFMA.FTZ R51, R53, R58.reuse, R51 ;  /* 0x0000003a35337223 */ /* 0x080fe20000010033 */
[----:B------:R-:W-:Y:S01]  /*8430*/  SHF.R.U32.HI R53, RZ, 0x10, R43 ;  /* 0x00000010ff357819 */ /* 0x000fe2000001162b */
[----:B------:R-:W-:Y:S01]  /*8440*/  HADD2.F32 R42, -RZ, R42.H0_H0 ;  /* 0x2000002aff2a7230 */ /* 0x000fe20000004100 */
[--C-:B------:R-:W-:Y:S01]  /*8450*/  SHF.R.U64 R43, R54, 0x10, R55.reuse ;  /* 0x00000010362b7819 */ /* 0x100fe20000001237 */
[----:B------:R-:W-:Y:S01]  /*8460*/  FFMA.FTZ R60, R59, R58, -R60 ;  /* 0x0000003a3b3c7223 */ /* 0x000fe2000001083c */
[----:B------:R-:W-:Y:S01]  /*8470*/  SHF.R.U32.HI R54, RZ, 0x10, R55 ;  /* 0x00000010ff367819 */ /* 0x000fe20000011637 */
[----:B------:R-:W-:-:S02]  /*8480*/  HADD2.F32 R53, -RZ, R53.H0_H0 ;  /* 0x20000035ff357230 */ /* 0x000fc40000004100 */
[----:B------:R-:W-:Y:S02]  /*8490*/  HADD2.F32 R43, -RZ, R43.H0_H0 ;  /* 0x2000002bff2b7230 */ /* 0x000fe40000004100 */
[----:B------:R-:W-:-:S05]  /*84a0*/  HADD2.F32 R54, -RZ, R54.H0_H0 ;  /* 0x20000036ff367230 */ /* 0x000fca0000004100 */
[----:B------:R-:W-:-:S04]  /*84b0*/  FMUL.FTZ R55, R49, R54 ;  /* 0x0000003631377220 */ /* 0x000fc80000410000 */
[C---:B------:R-:W-:Y:S01]  /*84c0*/  FFMA.FTZ R55, R47.reuse, R53, -R55 ;  /* 0x000000352f377223 */ /* 0x040fe20000010837 */
[----:B------:R-:W-:-:S04]  /*84d0*/  FMUL.FTZ R47, R47, R54 ;  /* 0x000000362f2f7220 */ /* 0x000fc80000410000 */
[----:B------:R-:W-:Y:S01]  /*84e0*/  FFMA.FTZ R47, R49, R53, R47 ;  /* 0x00000035312f7223 */ /* 0x000fe2000001002f */
[----:B------:R-:W-:Y:S01]  /*84f0*/  HADD2.F32 R49, -RZ, R48.H0_H0 ;  /* 0x20000030ff317230 */ /* 0x000fe20000004100 */
[----:B------:R-:W-:Y:S01]  /*8500*/  F2FP.F16.F32.PACK_AB R55, R55, R60 ;  /* 0x0000003c3737723e */ /* 0x000fe200000000ff */
[----:B------:R-:W-:Y:S02]  /*8510*/  HADD2.F32 R53, -RZ, R44.H0_H0 ;  /* 0x2000002cff357230 */ /* 0x000fe40000004100 */
[----:B------:R-:W-:Y:S02]  /*8520*/  HADD2.F32 R48, -RZ, R48.H1_H1 ;  /* 0x30000030ff307230 */ /* 0x000fe40000004100 */
[-C--:B------:R-:W-:Y:S01]  /*8530*/  FMUL.FTZ R54, R49, R175.reuse ;  /* 0x000000af31367220 */ /* 0x080fe20000410000 */
[----:B------:R-:W-:Y:S02]  /*8540*/  HADD2.F32 R44, -RZ, R44.H1_H1 ;  /* 0x3000002cff2c7230 */ /* 0x000fe40000004100 */
[----:B------:R-:W-:Y:S01]  /*8550*/  FMUL.FTZ R175, R53, R175 ;  /* 0x000000af35af7220 */ /* 0x000fe20000410000 */
[----:B------:R-:W-:Y:S01]  /*8560*/  F2FP.F16.F32.PACK_AB R51, R47, R51 ;  /* 0x000000332f33723e */ /* 0x000fe200000000ff */
[----:B------:R-:W-:Y:S01]  /*8570*/  FFMA.FTZ R54, R53, R173, -R54 ;  /* 0x000000ad35367223 */ /* 0x000fe20000010836 */
[----:B------:R-:W-:-:S02]  /*8580*/  IMAD.MOV.U32 R47, RZ, RZ, R55 ;  /* 0x000000ffff2f7224 */ /* 0x000fc400078e0037 */
[----:B------:R-:W-:Y:S01]  /*8590*/  FFMA.FTZ R175, R49, R173, R175 ;  /* 0x000000ad31af7223 */ /* 0x000fe200000100af */
[-C--:B------:R-:W-:Y:S01]  /*85a0*/  FMUL.FTZ R49, R48, R52.reuse ;  /* 0x0000003430317220 */ /* 0x080fe20000410000 */
[----:B------:R-:W-:-:S03]  /*85b0*/  FMUL.FTZ R52, R44, R52 ;  /* 0x000000342c347220 */ /* 0x000fc60000410000 */
[-C--:B------:R-:W-:Y:S01]  /*85c0*/  FFMA.FTZ R49, R44, R40.reuse, -R49 ;  /* 0x000000282c317223 */ /* 0x080fe20000010831 */
[----:B------:R-:W-:Y:S01]  /*85d0*/  FFMA.FTZ R52, R48, R40, R52 ;  /* 0x0000002830347223 */ /* 0x000fe20000010034 */
[----:B------:R-:W-:Y:S02]  /*85e0*/  HADD2.F32 R40, -RZ, R50.H0_H0 ;  /* 0x20000032ff287230 */ /* 0x000fe40000004100 */
[----:B------:R-:W-:Y:S01]  /*85f0*/  HADD2.F32 R44, -RZ, R46.H0_H0 ;  /* 0x2000002eff2c7230 */ /* 0x000fe20000004100 */
[----:B------:R-:W-:Y:S01]  /*8600*/  F2FP.F16.F32.PACK_AB R49, R49, R54 ;  /* 0x000000363131723e */ /* 0x000fe200000000ff */
        /* <DEDUP_REMOVED lines=9> */
[C---:B------:R-:W-:Y:S01]  /*86a0*/  FMUL.FTZ R43, R46.reuse, R43 ;  /* 0x0000002b2e2b7220 */ /* 0x040fe20000410000 */
[----:B------:R-:W-:Y:S02]  /*86b0*/  MOV R49, R41 ;  /* 0x0000002900317202 */ /* 0x000fe40000000f00 */
[-C--:B------:R-:W-:Y:S01]  /*86c0*/  FFMA.FTZ R40, R46, R42.reuse, -R40 ;  /* 0x0000002a2e287223 */ /* 0x080fe20000010828 */
[----:B------:R-:W-:-:S04]  /*86d0*/  FFMA.FTZ R43, R50, R42, R43 ;  /* 0x0000002a322b7223 */ /* 0x000fc8000001002b */
[----:B------:R-:W-:Y:S01]  /*86e0*/  F2FP.F16.F32.PACK_AB R40, R40, R48 ;  /* 0x000000302828723e */ /* 0x000fe200000000ff */
[----:B------:R-:W-:Y:S01]  /*86f0*/  IMAD.MOV.U32 R48, RZ, RZ, R52 ;  /* 0x000000ffff307224 */ /* 0x000fe200078e0034 */
[----:B------:R-:W-:-:S03]  /*8700*/  F2FP.F16.F32.PACK_AB R43, R43, R174 ;  /* 0x000000ae2b2b723e */ /* 0x000fc600000000ff */
[----:B------:R-:W-:Y:S01]  /*8710*/  IMAD.MOV.U32 R46, RZ, RZ, R40 ;  /* 0x000000ffff2e7224 */ /* 0x000fe200078e0028 */
[----:B------:R-:W-:-:S07]  /*8720*/  MOV R50, R43 ;  /* 0x0000002b00327202 */ /* 0x000fce0000000f00 */
.L_x_508:
[----:B------:R-:W-:Y:S05]  /*8730*/  BSYNC B2 ;  /* 0x0000000000027941 */ /* 0x000fea0003800000 */
.L_x_507:
        /* <DEDUP_REMOVED lines=12> */
.L_x_498:
[----:B------:R-:W-:Y:S05]  /*8800*/  BSYNC B1 ;  /* 0x0000000000017941 */ /* 0x000fea0003800000 */
.L_x_497:
[-C--:B--2-4-:R-:W-:Y:S02]  /*8810*/  IMAD R40, R147, R126.reuse, RZ ;  /* 0x0000007e93287224 */ /* 0x094fe400078e02ff */
[----:B------:R-:W-:-:S04]  /*8820*/  IMAD.WIDE.U32 R124, R207, R126, R124 ;  /* 0x0000007ecf7c7225 */ /* 0x000fc800078e007c */
[----:B------:R-:W-:Y:S01]  /*8830*/  IMAD R40, R207, R127, R40 ;  /* 0x0000007fcf287224 */ /* 0x000fe200078e0228 */
[----:B------:R-:W-:Y:S06]  /*8840*/  @P3 BRA `(.L_x_467) ;  /* 0x0000001800b43947 */ /* 0x000fec0003800000 */
[----:B------:R-:W-:Y:S01]  /*8850*/  ISETP.NE.AND P3, PT, R34, RZ, PT ;  /* 0x000000ff2200720c */ /* 0x000fe20003f65270 */
[----:B------:R-:W-:Y:S01]  /*8860*/  BSSY B1, `(.L_x_509) ;  /* 0x000007e000017945 */ /* 0x000fe20003800000 */
[----:B------:R-:W-:-:S11]  /*8870*/  IMAD.IADD R52, R125, 0x1, R40 ;  /* 0x000000017d347824 */ /* 0x000fd600078e0228 */
[----:B------:R-:W-:Y:S05]  /*8880*/  @!P3 BRA `(.L_x_510) ;  /* 0x0000000400ecb947 */ /* 0x000fea0003800000 */
[----:B------:R-:W-:Y:S01]  /*8890*/  SEL R40, R122, R148, !P0 ;  /* 0x000000947a287207 */ /* 0x000fe20004000000 */
[----:B------:R-:W-:Y:S01]  /*88a0*/  BSSY B2, `(.L_x_511) ;  /* 0x0000077000027945 */ /* 0x000fe20003800000 */
[----:B---3--:R-:W-:Y:S02]  /*88b0*/  IADD3 R44, P3, P4, R114, R124, R29 ;  /* 0x0000007c722c7210 */ /* 0x008fe40007c7e01d */
[----:B------:R-:W-:Y:S02]  /*88c0*/  SHF.R.S32.HI R41, RZ, 0x1f, R40 ;  /* 0x0000001fff297819 */ /* 0x000fe40000011428 */
[----:B------:R-:W-:Y:S02]  /*88d0*/  IADD3.X R45, R6, R52, R35, P3, P4 ;  /* 0x00000034062d7210 */ /* 0x000fe40001fe8423 */
[----:B------:R-:W-:Y:S02]  /*88e0*/  LEA.HI R40, R41, R40, RZ, 0x4 ;  /* 0x0000002829287211 */ /* 0x000fe400078f20ff */
[----:B------:R-:W-:-:S02]  /*88f0*/  SHF.R.U32.HI R46, RZ, 0x3, R185 ;  /* 0x00000003ff2e7819 */ /* 0x000fc400000116b9 */
[----:B------:R-:W-:-:S05]  /*8900*/  LEA.HI.SX32 R40, R40, R28, 0x1c ;  /* 0x0000001c28287211 */ /* 0x000fca00078fe2ff */
[----:B------:R-:W-:-:S05]  /*8910*/  IMAD.SHL.U32 R41, R40, 0x8, RZ ;  /* 0x0000000828297824 */ /* 0x000fca00078e00ff */
[----:B------:R-:W-:-:S13]  /*8920*/  ISETP.GE.AND P3, PT, R41, R146, PT ;  /* 0x000000922900720c */ /* 0x000fda0003f66270 */
[--C-:B------:R-:W-:Y:S02]  /*8930*/  @!P3 SHF.R.S32.HI R43, RZ, 0x1f, R41.reuse ;  /* 0x0000001fff2bb819 */ /* 0x100fe40000011429 */
[--C-:B------:R-:W-:Y:S02]  /*8940*/  @!P3 IADD3 R42, P4, P5, R114, R124, R41.reuse ;  /* 0x0000007c722ab210 */ /* 0x100fe40007d9e029 */
[----:B------:R-:W-:Y:S02]  /*8950*/  LOP3.LUT R41, R185, 0x38, R41, 0xf8, !PT ;  /* 0x00000038b9297812 */ /* 0x000fe400078ef829 */
[----:B------:R-:W-:Y:S02]  /*8960*/  @!P3 IADD3.X R43, R6, R52, R43, P4, P5 ;  /* 0x00000034062bb210 */ /* 0x000fe400027ea42b */
[----:B------:R-:W-:Y:S02]  /*8970*/  LEA R48, P4, R44, R120, 0x1 ;  /* 0x000000782c307211 */ /* 0x000fe400078808ff */
[----:B------:R-:W-:-:S02]  /*8980*/  LOP3.LUT R41, R41, R46, RZ, 0x3c, !PT ;  /* 0x0000002e29297212 */ /* 0x000fc400078e3cff */
[----:B------:R-:W-:Y:S02]  /*8990*/  LEA.HI.X R49, R44, R121, R45, 0x1, P4 ;  /* 0x000000792c317211 */ /* 0x000fe400020f0c2d */
[----:B------:R-:W-:-:S04]  /*89a0*/  @!P3 LEA R50, P4, R42, R120, 0x1 ;  /* 0x000000782a32b211 */ /* 0x000fc800078808ff */
[----:B------:R-:W-:Y:S02]  /*89b0*/  @!P3 LEA.HI.X R51, R42, R121, R43, 0x1, P4 ;  /* 0x000000792a33b211 */ /* 0x000fe400020f0c2b */
[----:B------:R-:W-:Y:S02]  /*89c0*/  SHF.R.S32.HI R42, RZ, 0x1f, R40 ;  /* 0x0000001fff2a7819 */ /* 0x000fe40000011428 */
[----:B------:R-:W-:Y:S02]  /*89d0*/  ISETP.GE.AND P4, PT, R18, R117, PT ;  /* 0x000000751200720c */ /* 0x000fe40003f86270 */
[----:B------:R-:W-:Y:S01]  /*89e0*/  LEA.HI R42, R42, R40, RZ, 0x3 ;  /* 0x000000282a2a7211 */ /* 0x000fe200078f18ff */
[----:B------:R-:W-:-:S03]  /*89f0*/  IMAD R40, R16, 0x6000, R140 ;  /* 0x0000600010287824 */ /* 0x000fc600078e028c */
[----:B------:R-:W-:Y:S01]  /*8a00*/  SHF.L.U32 R42, R42, 0xa, RZ ;  /* 0x0000000a2a2a7819 */ /* 0x000fe200000006ff */
[----:B------:R-:W-:-:S03]  /*8a10*/  IMAD R40, R40, 0x2, R2 ;  /* 0x0000000228287824 */ /* 0x000fc600078e0202 */
[----:B------:R-:W-:-:S04]  /*8a20*/  LOP3.LUT R42, R42, 0x7fffe000, RZ, 0xc0, !PT ;  /* 0x7fffe0002a2a7812 */ /* 0x000fc800078ec0ff */
[----:B------:R-:W-:-:S05]  /*8a30*/  IADD3 R41, R41, R42, R195 ;  /* 0x0000002a29297210 */ /* 0x000fca0007ffe0c3 */
[----:B------:R-:W-:Y:S02]  /*8a40*/  IMAD R44, R16, 0x6000, R41 ;  /* 0x00006000102c7824 */ /* 0x000fe400078e0229 */
[----:B------:R-:W0:Y:S02]  /*8a50*/  LDS.128 R40, [R40+0x1c400] ;  /* 0x01c4000028287984 */ /* 0x000e240000000c00 */
[----:B------:R-:W-:-:S06]  /*8a60*/  IMAD R44, R44, 0x2, R2 ;  /* 0x000000022c2c7824 */ /* 0x000fcc00078e0202 */
[----:B------:R-:W2:Y:S01]  /*8a70*/  LDS.128 R44, [R44+0x1c400] ;  /* 0x01c400002c2c7984 */ /* 0x000ea20000000c00 */
[----:B------:R-:W-:Y:S05]  /*8a80*/  @P4 BRA `(.L_x_512) ;  /* 0x0000000400604947 */ /* 0x000fea0003800000 */
[----:B------:R-:W-:Y:S01]  /*8a90*/  HADD2.F32 R56, -RZ, R171.H1_H1 ;  /* 0x300000abff387230 */ /* 0x000fe20000004100 */
[----:B------:R-:W-:Y:S01]  /*8aa0*/  SHF.R.U64 R84, R84, 0x10, R85 ;  /* 0x0000001054547819 */ /* 0x000fe20000001255 */
[----:B--2---:R-:W-:Y:S01]  /*8ab0*/  HADD2.F32 R53, -RZ, R45.H0_H0 ;  /* 0x2000002dff357230 */ /* 0x004fe20000004100 */
[----:B------:R-:W-:Y:S01]  /*8ac0*/  SHF.R.U64 R72, R72, 0x10, R73 ;  /* 0x0000001048487819 */ /* 0x000fe20000001249 */
[----:B0-----:R-:W-:Y:S01]  /*8ad0*/  HADD2.F32 R54, -RZ, R41.H0_H0 ;  /* 0x20000029ff367230 */ /* 0x001fe20000004100 */
[----:B------:R-:W-:Y:S01]  /*8ae0*/  SHF.R.U64 R86, R86, 0x10, R87 ;  /* 0x0000001056567819 */ /* 0x000fe20000001257 */
[----:B------:R-:W-:Y:S02]  /*8af0*/  HADD2.F32 R55, -RZ, R169.H1_H1 ;  /* 0x300000a9ff377230 */ /* 0x000fe40000004100 */
[-C--:B------:R-:W-:Y:S01]  /*8b00*/  FMUL.FTZ R57, R53, R56.reuse ;  /* 0x0000003835397220 */ /* 0x080fe20000410000 */
[----:B------:R-:W-:Y:S02]  /*8b10*/  HADD2.F32 R171, -RZ, R171.H0_H0 ;  /* 0x200000abffab7230 */ /* 0x000fe40000004100 */
[----:B------:R-:W-:Y:S01]  /*8b20*/  FMUL.FTZ R56, R54, R56 ;  /* 0x0000003836387220 */ /* 0x000fe20000410000 */
[----:B------:R-:W-:-:S02]  /*8b30*/  HADD2.F32 R169, -RZ, R169.H0_H0 ;  /* 0x200000a9ffa97230 */ /* 0x000fc40000004100 */
[-C--:B------:R-:W-:Y:S01]  /*8b40*/  FFMA.FTZ R54, R54, R55.reuse, -R57 ;  /* 0x0000003736367223 */ /* 0x080fe20000010839 */
[----:B------:R-:W-:Y:S01]  /*8b50*/  SHF.R.U32.HI R57, RZ, 0x10, R73 ;  /* 0x00000010ff397819 */ /* 0x000fe20000011649 */
[----:B------:R-:W-:Y:S01]  /*8b60*/  FFMA.FTZ R53, R53, R55, R56 ;  /* 0x0000003735357223 */ /* 0x000fe20000010038 */
[----:B------:R-:W-:Y:S01]  /*8b70*/  SHF.R.U32.HI R56, RZ, 0x10, R85 ;  /* 0x00000010ff387819 */ /* 0x000fe20000011655 */
[----:B------:R-:W-:Y:S01]  /*8b80*/  HADD2.F32 R55, -RZ, R45.H1_H1 ;  /* 0x3000002dff377230 */ /* 0x000fe20000004100 */
[----:B------:R-:W-:Y:S01]  /*8b90*/  SHF.R.U64 R74, R74, 0x10, R75 ;  /* 0x000000104a4a7819 */ /* 0x000fe2000000124b */
[----:B------:R-:W-:Y:S02]  /*8ba0*/  HADD2.F32 R84, -RZ, R84.H0_H0 ;  /* 0x20000054ff547230 */ /* 0x000fe40000004100 */
[----:B------:R-:W-:Y:S02]  /*8bb0*/  HADD2.F32 R45, -RZ, R56.H0_H0 ;  /* 0x20000038ff2d7230 */ /* 0x000fe40000004100 */
[----:B------:R-:W-:-:S02]  /*8bc0*/  HADD2.F32 R56, -RZ, R41.H1_H1 ;  /* 0x30000029ff387230 */ /* 0x000fc40000004100 */
[----:B------:R-:W-:Y:S02]  /*8bd0*/  HADD2.F32 R41, -RZ, R57.H0_H0 ;  /* 0x20000039ff297230 */ /* 0x000fe40000004100 */
[CC--:B------:R-:W-:Y:S01]  /*8be0*/  FMUL.FTZ R57, R55.reuse, R45.reuse ;  /* 0x0000002d37397220 */ /* 0x0c0fe20000410000 */
[----:B------:R-:W-:Y:S02]  /*8bf0*/  HADD2.F32 R72, -RZ, R72.H0_H0 ;  /* 0x20000048ff487230 */ /* 0x000fe40000004100 */
[C---:B------:R-:W-:Y:S01]  /*8c00*/  FMUL.FTZ R58, R56.reuse, R45 ;  /* 0x0000002d383a7220 */ /* 0x040fe20000410000 */
[----:B------:R-:W-:Y:S02]  /*8c10*/  HADD2.F32 R86, -RZ, R86.H0_H0 ;  /* 0x20000056ff567230 */ /* 0x000fe40000004100 */
[-C--:B------:R-:W-:Y:S01]  /*8c20*/  FFMA.FTZ R45, R56, R41.reuse, -R57 ;  /* 0x00000029382d7223 */ /* 0x080fe20000010839 */
[----:B------:R-:W-:Y:S02]  /*8c30*/  HADD2.F32 R57, -RZ, R170.H1_H1 ;  /* 0x300000aaff397230 */ /* 0x000fe40000004100 */
[----:B------:R-:W-:Y:S01]  /*8c40*/  FFMA.FTZ R41, R55, R41, R58 ;  /* 0x0000002937297223 */ /* 0x000fe2000001003a */
[----:B------:R-:W-:-:S02]  /*8c50*/  HADD2.F32 R55, -RZ, R47.H0_H0 ;  /* 0x2000002fff377230 */ /* 0x000fc40000004100 */
[----:B------:R-:W-:Y:S01]  /*8c60*/  HADD2.F32 R56, -RZ, R43.H0_H0 ;  /* 0x2000002bff387230 */ /* 0x000fe20000004100 */
[----:B------:R-:W-:Y:S01]  /*8c70*/  F2FP.F16.F32.PACK_AB R45, R45, R54 ;  /* 0x000000362d2d723e */ /* 0x000fe200000000ff */
[----:B------:R-:W-:Y:S02]  /*8c80*/  HADD2.F32 R58, -RZ, R168.H1_H1 ;  /* 0x300000a8ff3a7230 */ /* 0x000fe40000004100 */
[CC--:B------:R-:W-:Y:S01]  /*8c90*/  FMUL.FTZ R59, R55.reuse, R57.reuse ;  /* 0x00000039373b7220 */ /* 0x0c0fe20000410000 */
[----:B------:R-:W-:Y:S02]  /*8ca0*/  HADD2.F32 R47, -RZ, R47.H1_H1 ;  /* 0x3000002fff2f7230 */ /* 0x000fe40000004100 */
[C---:B------:R-:W-:Y:S01]  /*8cb0*/  FMUL.FTZ R57, R56.reuse, R57 ;  /* 0x0000003938397220 */ /* 0x040fe20000410000 */
[----:B------:R-:W-:Y:S02]  /*8cc0*/  HADD2.F32 R43, -RZ, R43.H1_H1 ;  /* 0x3000002bff2b7230 */ /* 0x000fe40000004100 */
[-C--:B------:R-:W-:Y:S01]  /*8cd0*/  FFMA.FTZ R59, R56, R58.reuse, -R59 ;  /* 0x0000003a383b7223 */ /* 0x080fe2000001083b */
[----:B------:R-:W-:Y:S01]  /*8ce0*/  SHF.R.U32.HI R56, RZ, 0x10, R75 ;  /* 0x00000010ff387819 */ /* 0x000fe2000001164b */
[----:B------:R-:W-:Y:S01]  /*8cf0*/  FFMA.FTZ R57, R55, R58, R57 ;  /* 0x0000003a37397223 */ /* 0x000fe20000010039 */
[----:B------:R-:W-:Y:S01]  /*8d00*/  SHF.R.U32.HI R55, RZ, 0x10, R87 ;  /* 0x00000010ff377819 */ /* 0x000fe20000011657 */
[----:B------:R-:W-:Y:S01]  /*8d10*/  HADD2.F32 R170, -RZ, R170.H0_H0 ;  /* 0x200000aaffaa7230 */ /* 0x000fe20000004100 */
[----:B------:R-:W-:Y:S01]  /*8d20*/  F2FP.F16.F32.PACK_AB R53, R41, R53 ;  /* 0x000000352935723e */ /* 0x000fe200000000ff */
[----:B------:R-:W-:-:S02]  /*8d30*/  HADD2.F32 R56, -RZ, R56.H0_H0 ;  /* 0x20000038ff387230 */ /* 0x000fc40000004100 */
[----:B------:R-:W-:Y:S02]  /*8d40*/  HADD2.F32 R55, -RZ, R55.H0_H0 ;  /* 0x20000037ff377230 */ /* 0x000fe40000004100 */
[----:B------:R-:W-:Y:S02]  /*8d50*/  HADD2.F32 R168, -RZ, R168.H0_H0 ;  /* 0x200000a8ffa87230 */ /* 0x000fe40000004100 */
[----:B------:R-:W-:Y:S02]  /*8d60*/  HADD2.F32 R74, -RZ, R74.H0_H0 ;  /* 0x2000004aff4a7230 */ /* 0x000fe40000004100 */
[-C--:B------:R-:W-:Y:S01]  /*8d70*/  FMUL.FTZ R58, R47, R55.reuse ;  /* 0x000000372f3a7220 */ /* 0x080fe20000410000 */
[C---:B------:R-:W-:Y:S01]  /*8d80*/  FMUL.FTZ R55, R43.reuse, R55 ;  /* 0x000000372b377220 */ /* 0x040fe20000410000 */
[----:B------:R-:W-:Y:S01]  /*8d90*/  IMAD.MOV.U32 R41, RZ, RZ, R45 ;  /* 0x000000ffff297224 */ /* 0x000fe200078e002d */
[----:B------:R-:W-:Y:S01]  /*8da0*/  MOV R45, R53 ;  /* 0x00000035002d7202 */ /* 0x000fe20000000f00 */
[-C--:B------:R-:W-:Y:S01]  /*8db0*/  FFMA.FTZ R58, R43, R56.reuse, -R58 ;  /* 0x000000382b3a7223 */ /* 0x080fe2000001083a */
[----:B------:R-:W-:Y:S01]  /*8dc0*/  FFMA.FTZ R55, R47, R56, R55 ;  /* 0x000000382f377223 */ /* 0x000fe20000010037 */
[----:B------:R-:W-:-:S02]  /*8dd0*/  HADD2.F32 R43, -RZ, R44.H0_H0 ;  /* 0x2000002cff2b7230 */ /* 0x000fc40000004100 */
[----:B------:R-:W-:Y:S01]  /*8de0*/  HADD2.F32 R47, -RZ, R40.H0_H0 ;  /* 0x20000028ff2f7230 */ /* 0x000fe20000004100 */
[----:B------:R-:W-:Y:S01]  /*8df0*/  F2FP.F16.F32.PACK_AB R58, R58, R59 ;  /* 0x0000003b3a3a723e */ /* 0x000fe200000000ff */
[----:B------:R-:W-:Y:S02]  /*8e00*/  HADD2.F32 R44, -RZ, R44.H1_H1 ;  /* 0x3000002cff2c7230 */ /* 0x000fe40000004100 */
[-C--:B------:R-:W-:Y:S01]  /*8e10*/  FMUL.FTZ R56, R43, R171.reuse ;  /* 0x000000ab2b387220 */ /* 0x080fe20000410000 */
[----:B------:R-:W-:Y:S02]  /*8e20*/  HADD2.F32 R40, -RZ, R40.H1_H1 ;  /* 0x30000028ff287230 */ /* 0x000fe40000004100 */
[----:B------:R-:W-:Y:S01]  /*8e30*/  FMUL.FTZ R171, R47, R171 ;  /* 0x000000ab2fab7220 */ /* 0x000fe20000410000 */
[----:B------:R-:W-:Y:S01]  /*8e40*/  F2FP.F16.F32.PACK_AB R55, R55, R57 ;  /* 0x000000393737723e */ /* 0x000fe200000000ff */
[-C--:B------:R-:W-:Y:S02]  /*8e50*/  FFMA.FTZ R56, R47, R169.reuse, -R56 ;  /* 0x000000a92f387223 */ /* 0x080fe40000010838 */
        /* <DEDUP_REMOVED lines=13> */
[----:B------:R-:W-:-:S02]  /*8f30*/  FFMA.FTZ R47, R44, R168, -R47 ;  /* 0x000000a82c2f7223 */ /* 0x000fc4000001082f */
[----:B------:R-:W-:Y:S01]  /*8f40*/  FFMA.FTZ R170, R40, R168, R170 ;  /* 0x000000a828aa7223 */ /* 0x000fe200000100aa */
[-C--:B------:R-:W-:Y:S01]  /*8f50*/  FMUL.FTZ R40, R46, R86.reuse ;  /* 0x000000562e287220 */ /* 0x080fe20000410000 */
[C---:B------:R-:W-:Y:S01]  /*8f60*/  FMUL.FTZ R86, R42.reuse, R86 ;  /* 0x000000562a567220 */ /* 0x040fe20000410000 */
[----:B------:R-:W-:Y:S02]  /*8f70*/  IMAD.MOV.U32 R44, RZ, RZ, R84 ;  /* 0x000000ffff2c7224 */ /* 0x000fe400078e0054 */
[-C--:B------:R-:W-:Y:S01]  /*8f80*/  FFMA.FTZ R40, R42, R74.reuse, -R40 ;  /* 0x0000004a2a287223 */ /* 0x080fe20000010828 */
[----:B------:R-:W-:-:S04]  /*8f90*/  FFMA.FTZ R86, R46, R74, R86 ;  /* 0x0000004a2e567223 */ /* 0x000fc80000010056 */
[----:B------:R-:W-:Y:S02]  /*8fa0*/  F2FP.F16.F32.PACK_AB R47, R40, R47 ;  /* 0x0000002f282f723e */ /* 0x000fe400000000ff */
[----:B------:R-:W-:Y:S02]  /*8fb0*/  F2FP.F16.F32.PACK_AB R86, R86, R170 ;  /* 0x000000aa5656723e */ /* 0x000fe400000000ff */
[----:B------:R-:W-:Y:S01]  /*8fc0*/  MOV R40, R43 ;  /* 0x0000002b00287202 */ /* 0x000fe20000000f00 */
[----:B------:R-:W-:Y:S01]  /*8fd0*/  IMAD.MOV.U32 R42, RZ, RZ, R47 ;  /* 0x000000ffff2a7224 */ /* 0x000fe200078e002f */
[----:B------:R-:W-:Y:S01]  /*8fe0*/  MOV R46, R86 ;  /* 0x00000056002e7202 */ /* 0x000fe20000000f00 */
[----:B------:R-:W-:Y:S02]  /*8ff0*/  IMAD.MOV.U32 R43, RZ, RZ, R58 ;  /* 0x000000ffff2b7224 */ /* 0x000fe400078e003a */
[----:B------:R-:W-:-:S07]  /*9000*/  IMAD.MOV.U32 R47, RZ, RZ, R55 ;  /* 0x000000ffff2f7224 */ /* 0x000fce00078e0037 */
.L_x_512:
[----:B------:R-:W-:Y:S05]  /*9010*/  BSYNC B2 ;  /* 0x0000000000027941 */ /* 0x000fea0003800000 */
.L_x_511:
[----:B0-----:R0:W-:Y:S04]  /*9020*/  STG.E.128 desc[UR58][R48.64], R40 ;  /* 0x0000002830007986 */ /* 0x0011e8000c101d3a */
[----:B--2---:R0:W-:Y:S02]  /*9030*/  @!P3 STG.E.128 desc[UR58][R50.64], R44 ;  /* 0x0000002c3200b986 */ /* 0x0041e4000c101d3a */
.L_x_510:
[----:B------:R-:W-:Y:S05]  /*9040*/  BSYNC B1 ;  /* 0x0000000000017941 */ /* 0x000fea0003800000 */
.L_x_509:
[----:B------:R-:W-:Y:S01]  /*9050*/  ISETP.NE.AND P3, PT, R38, RZ, PT ;  /* 0x000000ff2600720c */ /* 0x000fe20003f65270 */
[----:B------:R-:W-:-:S12]  /*9060*/  BSSY B1, `(.L_x_513) ;  /* 0x0000078000017945 */ /* 0x000fd80003800000 */
[----:B------:R-:W-:Y:S05]  /*9070*/  @!P3 BRA `(.L_x_514) ;  /* 0x0000000400d8b947 */ /* 0x000fea0003800000 */
[----:B0-----:R-:W-:Y:S01]  /*9080*/  SEL R40, R122, R148, !P1 ;  /* 0x000000947a287207 */ /* 0x001fe20004800000 */
        /* <DEDUP_REMOVED lines=13> */
[----:B------:R-:W-:-:S04]  /*9160*/  LEA R48, P4, R44, R120, 0x1 ;  /* 0x000000782c307211 */ /* 0x000fc800078808ff */
[----:B------:R-:W-:Y:S02]  /*9170*/  LEA.HI.X R49, R44, R121, R45, 0x1, P4 ;  /* 0x000000792c317211 */ /* 0x000fe400020f0c2d */
[----:B------:R-:W-:-:S04]  /*9180*/  @!P3 LEA R50, P4, R42, R120, 0x1 ;  /* 0x000000782a32b211 */ /* 0x000fc800078808ff */
[----:B------:R-:W-:Y:S02]  /*9190*/  @!P3 LEA.HI.X R51, R42, R121, R43, 0x1, P4 ;  /* 0x000000792a33b211 */ /* 0x000fe400020f0c2b */
[----:B------:R-:W-:Y:S02]  /*91a0*/  SHF.R.S32.HI R43, RZ, 0x1f, R40 ;  /* 0x0000001fff2b7819 */ /* 0x000fe40000011428 */
[----:B------:R-:W-:Y:S02]  /*91b0*/  ISETP.GE.AND P4, PT, R0, R117, PT ;  /* 0x000000750000720c */ /* 0x000fe40003f86270 */
[----:B------:R-:W-:Y:S02]  /*91c0*/  LEA.HI R43, R43, R40, RZ, 0x3 ;  /* 0x000000282b2b7211 */ /* 0x000fe400078f18ff */
[----:B------:R-:W-:Y:S01]  /*91d0*/  LOP3.LUT R40, R41, R46, RZ, 0x3c, !PT ;  /* 0x0000002e29287212 */ /* 0x000fe200078e3cff */
[----:B------:R-:W-:Y:S01]  /*91e0*/  IMAD R41, R16, 0x6000, R138 ;  /* 0x0000600010297824 */ /* 0x000fe200078e028a */
[----:B------:R-:W-:-:S03]  /*91f0*/  SHF.L.U32 R43, R43, 0xa, RZ ;  /* 0x0000000a2b2b7819 */ /* 0x000fc600000006ff */
[----:B------:R-:W-:Y:S01]  /*9200*/  IMAD R41, R41, 0x2, R2 ;  /* 0x0000000229297824 */ /* 0x000fe200078e0202 */
[----:B------:R-:W-:-:S04]  /*9210*/  LOP3.LUT R43, R43, 0x7fffe000, RZ, 0xc0, !PT ;  /* 0x7fffe0002b2b7812 */ /* 0x000fc800078ec0ff */
[----:B------:R-:W-:-:S05]  /*9220*/  IADD3 R43, R40, R43, R195 ;  /* 0x0000002b282b7210 */ /* 0x000fca0007ffe0c3 */
[----:B------:R-:W-:-:S04]  /*9230*/  IMAD R43, R16, 0x6000, R43 ;  /* 0x00006000102b7824 */ /* 0x000fc800078e022b */
[----:B------:R-:W-:Y:S02]  /*9240*/  IMAD R44, R43, 0x2, R2 ;  /* 0x000000022b2c7824 */ /* 0x000fe400078e0202 */
[----:B------:R-:W0:Y:S04]  /*9250*/  LDS.128 R40, [R41+0x1c400] ;  /* 0x01c4000029287984 */ /* 0x000e280000000c00 */
[----:B------:R-:W2:Y:S01]  /*9260*/  LDS.128 R44, [R44+0x1c400] ;  /* 0x01c400002c2c7984 */ /* 0x000ea20000000c00 */
[----:B------:R-:W-:Y:S05]  /*9270*/  @P4 BRA `(.L_x_516) ;  /* 0x00000004004c4947 */ /* 0x000fea0003800000 */
[--C-:B------:R-:W-:Y:S01]  /*9280*/  SHF.R.U64 R54, R80, 0x10, R81.reuse ;  /* 0x0000001050367819 */ /* 0x100fe20000001251 */
[--C-:B--2---:R-:W-:Y:S01]  /*9290*/  HADD2.F32 R59, -RZ, R45.reuse.H0_H0 ;  /* 0x2000002dff3b7230 */ /* 0x104fe20000004100 */
[----:B------:R-:W-:Y:S01]  /*92a0*/  SHF.R.U32.HI R80, RZ, 0x10, R81 ;  /* 0x00000010ff507819 */ /* 0x000fe20000011651 */
[----:B------:R-:W-:Y:S01]  /*92b0*/  HADD2.F32 R60, -RZ, R45.H1_H1 ;  /* 0x3000002dff3c7230 */ /* 0x000fe20000004100 */
[--C-:B------:R-:W-:Y:S01]  /*92c0*/  SHF.R.U64 R53, R68, 0x10, R69.reuse ;  /* 0x0000001044357819 */ /* 0x100fe20000001245 */
[----:B------:R-:W-:Y:S01]  /*92d0*/  HADD2.F32 R58, -RZ, R167.H1_H1 ;  /* 0x300000a7ff3a7230 */ /* 0x000fe20000004100 */
[----:B------:R-:W-:Y:S01]  /*92e0*/  SHF.R.U32.HI R68, RZ, 0x10, R69 ;  /* 0x00000010ff447819 */ /* 0x000fe20000011645 */
[----:B0-----:R-:W-:Y:S01]  /*92f0*/  HADD2.F32 R45, -RZ, R41.H0_H0 ;  /* 0x20000029ff2d7230 */ /* 0x001fe20000004100 */
[----:B------:R-:W-:Y:S01]  /*9300*/  SHF.R.U64 R56, R82, 0x10, R83 ;  /* 0x0000001052387819 */ /* 0x000fe20000001253 */
[----:B------:R-:W-:Y:S02]  /*9310*/  HADD2.F32 R57, -RZ, R159.H1_H1 ;  /* 0x3000009fff397230 */ /* 0x000fe40000004100 */
[----:B------:R-:W-:Y:S01]  /*9320*/  FMUL.FTZ R61, R59, R58 ;  /* 0x0000003a3b3d7220 */ /* 0x000fe20000410000 */
[----:B------:R-:W-:-:S02]  /*9330*/  HADD2.F32 R80, -RZ, R80.H0_H0 ;  /* 0x20000050ff507230 */ /* 0x000fc40000004100 */
[C---:B------:R-:W-:Y:S01]  /*9340*/  FMUL.FTZ R62, R45.reuse, R58 ;  /* 0x0000003a2d3e7220 */ /* 0x040fe20000410000 */
[----:B------:R-:W-:Y:S01]  /*9350*/  HADD2.F32 R41, -RZ, R41.H1_H1 ;  /* 0x30000029ff297230 */ /* 0x000fe20000004100 */
[----:B------:R-:W-:Y:S01]  /*9360*/  SHF.R.U32.HI R82, RZ, 0x10, R83 ;  /* 0x00000010ff527819 */ /* 0x000fe20000011653 */
[-C--:B------:R-:W-:Y:S01]  /*9370*/  FFMA.FTZ R61, R45, R57.reuse, -R61 ;  /* 0x000000392d3d7223 */ /* 0x080fe2000001083d */
[----:B------:R-:W-:Y:S01]  /*9380*/  FFMA.FTZ R62, R59, R57, R62 ;  /* 0x000000393b3e7223 */ /* 0x000fe2000001003e */
[--C-:B------:R-:W-:Y:S01]  /*9390*/  SHF.R.U64 R55, R70, 0x10, R71.reuse ;  /* 0x0000001046377819 */ /* 0x100fe20000001247 */
[----:B------:R-:W-:Y:S02]  /*93a0*/  HADD2.F32 R68, -RZ, R68.H0_H0 ;  /* 0x20000044ff447230 */ /* 0x000fe40000004100 */
[----:B------:R-:W-:Y:S01]  /*93b0*/  FMUL.FTZ R58, R60, R80 ;  /* 0x000000503c3a7220 */ /* 0x000fe20000410000 */
[--C-:B------:R-:W-:Y:S01]  /*93c0*/  HADD2.F32 R57, -RZ, R47.reuse.H0_H0 ;  /* 0x2000002fff397230 */ /* 0x100fe20000004100 */
[----:B------:R-:W-:Y:S01]  /*93d0*/  SHF.R.U32.HI R70, RZ, 0x10, R71 ;  /* 0x00000010ff467819 */ /* 0x000fe20000011647 */
[----:B------:R-:W-:-:S02]  /*93e0*/  HADD2.F32 R59, -RZ, R47.H1_H1 ;  /* 0x3000002fff3b7230 */ /* 0x000fc40000004100 */
[C---:B------:R-:W-:Y:S01]  /*93f0*/  FMUL.FTZ R80, R41.reuse, R80 ;  /* 0x0000005029507220 */ /* 0x040fe20000410000 */
[----:B------:R-:W-:Y:S02]  /*9400*/  HADD2.F32 R45, -RZ, R166.H1_H1 ;  /* 0x300000a6ff2d7230 */ /* 0x000fe40000004100 */
[-C--:B------:R-:W-:Y:S01]  /*9410*/  FFMA.FTZ R58, R41, R68.reuse, -R58 ;  /* 0x00000044293a7223 */ /* 0x080fe2000001083a */
[--C-:B------:R-:W-:Y:S02]  /*9420*/  HADD2.F32 R47, -RZ, R43.reuse.H0_H0 ;  /* 0x2000002bff2f7230 */ /* 0x100fe40000004100 */
[----:B------:R-:W-:Y:S01]  /*9430*/  FFMA.FTZ R80, R60, R68, R80 ;  /* 0x000000443c507223 */ /* 0x000fe20000010050 */
[----:B------:R-:W-:Y:S02]  /*9440*/  HADD2.F32 R82, -RZ, R82.H0_H0 ;  /* 0x20000052ff527230 */ /* 0x000fe40000004100 */
[----:B------:R-:W-:Y:S01]  /*9450*/  FMUL.FTZ R60, R57, R45 ;  /* 0x0000002d393c7220 */ /* 0x000fe20000410000 */
[----:B------:R-:W-:-:S02]  /*9460*/  HADD2.F32 R43, -RZ, R43.H1_H1 ;  /* 0x3000002bff2b7230 */ /* 0x000fc40000004100 */
[----:B------:R-:W-:Y:S01]  /*9470*/  FMUL.FTZ R63, R47, R45 ;  /* 0x0000002d2f3f7220 */ /* 0x000fe20000410000 */
[----:B------:R-:W-:Y:S02]  /*9480*/  HADD2.F32 R70, -RZ, R70.H0_H0 ;  /* 0x20000046ff467230 */ /* 0x000fe40000004100 */
[-C--:B------:R-:W-:Y:S01]  /*9490*/  FMUL.FTZ R45, R59, R82.reuse ;  /* 0x000000523b2d7220 */ /* 0x080fe20000410000 */
[----:B------:R-:W-:Y:S02]  /*94a0*/  HADD2.F32 R41, -RZ, R158.H1_H1 ;  /* 0x3000009eff297230 */ /* 0x000fe40000004100 */
[C---:B------:R-:W-:Y:S01]  /*94b0*/  FMUL.FTZ R82, R43.reuse, R82 ;  /* 0x000000522b527220 */ /* 0x040fe20000410000 */
[----:B------:R-:W-:Y:S02]  /*94c0*/  HADD2.F32 R167, -RZ, R167.H0_H0 ;  /* 0x200000a7ffa77230 */ /* 0x000fe40000004100 */
[----:B------:R-:W-:Y:S01]  /*94d0*/  FFMA.FTZ R45, R43, R70, -R45 ;  /* 0x000000462b2d7223 */ /* 0x000fe2000001082d */
[----:B------:R-:W-:-:S02]  /*94e0*/  HADD2.F32 R43, -RZ, R44.H0_H0 ;  /* 0x2000002cff2b7230 */ /* 0x000fc40000004100 */
[-C--:B------:R-:W-:Y:S01]  /*94f0*/  FFMA.FTZ R60, R47, R41.reuse, -R60 ;  /* 0x000000292f3c7223 */ /* 0x080fe2000001083c */
[----:B------:R-:W-:Y:S02]  /*9500*/  HADD2.F32 R54, -RZ, R54.H0_H0 ;  /* 0x20000036ff367230 */ /* 0x000fe40000004100 */
[----:B------:R-:W-:Y:S01]  /*9510*/  FFMA.FTZ R63, R57, R41, R63 ;  /* 0x00000029393f7223 */ /* 0x000fe2000001003f */
[----:B------:R-:W-:Y:S02]  /*9520*/  HADD2.F32 R44, -RZ, R44.H1_H1 ;  /* 0x3000002cff2c7230 */ /* 0x000fe40000004100 */
[----:B------:R-:W-:Y:S01]  /*9530*/  FMUL.FTZ R47, R43, R167 ;  /* 0x000000a72b2f7220 */ /* 0x000fe20000410000 */
[----:B------:R-:W-:Y:S02]  /*9540*/  HADD2.F32 R159, -RZ, R159.H0_H0 ;  /* 0x2000009fff9f7230 */ /* 0x000fe40000004100 */
[----:B------:R-:W-:Y:S01]  /*9550*/  FFMA.FTZ R82, R59, R70, R82 ;  /* 0x000000463b527223 */ /* 0x000fe20000010052 */
[----:B------:R-:W-:-:S02]  /*9560*/  HADD2.F32 R41, -RZ, R40.H0_H0 ;  /* 0x20000028ff297230 */ /* 0x000fc40000004100 */
[----:B------:R-:W-:Y:S01]  /*9570*/  FMUL.FTZ R57, R44, R54 ;  /* 0x000000362c397220 */ /* 0x000fe20000410000 */
[----:B------:R-:W-:Y:S01]  /*9580*/  HADD2.F32 R40, -RZ, R40.H1_H1 ;  /* 0x30000028ff287230 */ /* 0x000fe20000004100 */
[----:B------:R-:W-:Y:S01]  /*9590*/  F2FP.F16.F32.PACK_AB R60, R45, R60 ;  /* 0x0000003c2d3c723e */ /* 0x000fe200000000ff */
[----:B------:R-:W-:Y:S02]  /*95a0*/  HADD2.F32 R53, -RZ, R53.H0_H0 ;  /* 0x20000035ff357230 */ /* 0x000fe40000004100 */
[C---:B------:R-:W-:Y:S01]  /*95b0*/  FMUL.FTZ R167, R41.reuse, R167 ;  /* 0x000000a729a77220 */ /* 0x040fe20000410000 */
[----:B------:R-:W-:Y:S01]  /*95c0*/  FFMA.FTZ R47, R41, R159, -R47 ;  /* 0x0000009f292f7223 */ /* 0x000fe2000001082f */
[C---:B------:R-:W-:Y:S01]  /*95d0*/  FMUL.FTZ R54, R40.reuse, R54 ;  /* 0x0000003628367220 */ /* 0x040fe20000410000 */
[----:B------:R-:W-:Y:S02]  /*95e0*/  HADD2.F32 R41, -RZ, R46.H0_H0 ;  /* 0x2000002eff297230 */ /* 0x000fe40000004100 */
[----:B------:R-:W-:Y:S01]  /*95f0*/  FFMA.FTZ R57, R40, R53, -R57 ;  /* 0x0000003528397223 */ /* 0x000fe20000010839 */
[----:B------:R-:W-:-:S02]  /*9600*/  HADD2.F32 R166, -RZ, R166.H0_H0 ;  /* 0x200000a6ffa67230 */ /* 0x000fc40000004100 */
[----:B------:R-:W-:Y:S01]  /*9610*/  FFMA.FTZ R167, R43, R159, R167 ;  /* 0x0000009f2ba77223 */ /* 0x000fe200000100a7 */
[----:B------:R-:W-:Y:S02]  /*9620*/  HADD2.F32 R56, -RZ, R56.H0_H0 ;  /* 0x20000038ff387230 */ /* 0x000fe40000004100 */
[----:B------:R-:W-:Y:S01]  /*9630*/  FFMA.FTZ R54, R44, R53, R54 ;  /* 0x000000352c367223 */ /* 0x000fe20000010036 */
[----:B------:R-:W-:Y:S02]  /*9640*/  HADD2.F32 R40, -RZ, R42.H0_H0 ;  /* 0x2000002aff287230 */ /* 0x000fe40000004100 */
[-C--:B------:R-:W-:Y:S01]  /*9650*/  FMUL.FTZ R43, R41, R166.reuse ;  /* 0x000000a6292b7220 */ /* 0x080fe20000410000 */
[----:B------:R-:W-:Y:S01]  /*9660*/  HADD2.F32 R46, -RZ, R46.H1_H1 ;  /* 0x3000002eff2e7230 */ /* 0x000fe20000004100 */
[----:B------:R-:W-:Y:S01]  /*9670*/  F2FP.F16.F32.PACK_AB R63, R82, R63 ;  /* 0x0000003f523f723e */ /* 0x000fe200000000ff */
[----:B------:R-:W-:Y:S02]  /*9680*/  HADD2.F32 R42, -RZ, R42.H1_H1 ;  /* 0x3000002aff2a7230 */ /* 0x000fe40000004100 */
[----:B------:R-:W-:Y:S01]  /*9690*/  FMUL.FTZ R166, R40, R166 ;  /* 0x000000a628a67220 */ /* 0x000fe20000410000 */
[----:B------:R-:W-:-:S02]  /*96a0*/  HADD2.F32 R158, -RZ, R158.H0_H0 ;  /* 0x2000009eff9e7230 */ /* 0x000fc40000004100 */
[-C--:B------:R-:W-:Y:S01]  /*96b0*/  FMUL.FTZ R44, R46, R56.reuse ;  /* 0x000000382e2c7220 */ /* 0x080fe20000410000 */
[----:B------:R-:W-:Y:S02]  /*96c0*/  HADD2.F32 R55, -RZ, R55.H0_H0 ;  /* 0x20000037ff377230 */ /* 0x000fe40000004100 */
[----:B------:R-:W-:Y:S01]  /*96d0*/  FMUL.FTZ R56, R42, R56 ;  /* 0x000000382a387220 */ /* 0x000fe20000410000 */
[----:B------:R-:W-:Y:S01]  /*96e0*/  F2FP.F16.F32.PACK_AB R54, R54, R167 ;  /* 0x000000a73636723e */ /* 0x000fe200000000ff */
[-C--:B------:R-:W-:Y:S01]  /*96f0*/  FFMA.FTZ R43, R40, R158.reuse, -R43 ;  /* 0x0000009e282b7223 */ /* 0x080fe2000001082b */
[----:B------:R-:W-:Y:S01]  /*9700*/  FFMA.FTZ R166, R41, R158, R166 ;  /* 0x0000009e29a67223 */ /* 0x000fe200000100a6 */
[-C--:B------:R-:W-:Y:S01]  /*9710*/  FFMA.FTZ R44, R42, R55.reuse, -R44 ;  /* 0x000000372a2c7223 */ /* 0x080fe2000001082c */
[----:B------:R-:W-:Y:S01]  /*9720*/  FFMA.FTZ R55, R46, R55, R56 ;  /* 0x000000372e377223 */ /* 0x000fe20000010038 */
[----:B------:R-:W-:Y:S01]  /*9730*/  F2FP.F16.F32.PACK_AB R40, R57, R47 ;  /* 0x0000002f3928723e */ /* 0x000fe200000000ff */
[----:B------:R-:W-:Y:S01]  /*9740*/  IMAD.MOV.U32 R47, RZ, RZ, R63 ;  /* 0x000000ffff2f7224 */ /* 0x000fe200078e003f */
[----:B------:R-:W-:-:S02]  /*9750*/  F2FP.F16.F32.PACK_AB R41, R58, R61 ;  /* 0x0000003d3a29723e */ /* 0x000fc400000000ff */
[----:B------:R-:W-:Y:S01]  /*9760*/  F2FP.F16.F32.PACK_AB R42, R44, R43 ;  /* 0x0000002b2c2a723e */ /* 0x000fe200000000ff */
[----:B------:R-:W-:Y:S01]  /*9770*/  IMAD.MOV.U32 R43, RZ, RZ, R60 ;  /* 0x000000ffff2b7224 */ /* 0x000fe200078e003c */
[----:B------:R-:W-:Y:S02]  /*9780*/  F2FP.F16.F32.PACK_AB R45, R80, R62 ;  /* 0x0000003e502d723e */ /* 0x000fe400000000ff */
[----:B------:R-:W-:Y:S02]  /*9790*/  F2FP.F16.F32.PACK_AB R46, R55, R166 ;  /* 0x000000a6372e723e */ /* 0x000fe400000000ff */
[----:B------:R-:W-:-:S07]  /*97a0*/  MOV R44, R54 ;  /* 0x00000036002c7202 */ /* 0x000fce0000000f00 */
.L_x_516:
[----:B------:R-:W-:Y:S05]  /*97b0*/  BSYNC B2 ;  /* 0x0000000000027941 */ /* 0x000fea0003800000 */
.L_x_515:
[----:B0-----:R4:W-:Y:S04]  /*97c0*/  STG.E.128 desc[UR58][R48.64], R40 ;  /* 0x0000002830007986 */ /* 0x0019e8000c101d3a */
[----:B--2---:R4:W-:Y:S02]  /*97d0*/  @!P3 STG.E.128 desc[UR58][R50.64], R44 ;  /* 0x0000002c3200b986 */ /* 0x0049e4000c101d3a */
.L_x_514:
[----:B------:R-:W-:Y:S05]  /*97e0*/  BSYNC B1 ;  /* 0x0000000000017941 */ /* 0x000fea0003800000 */
.L_x_513:
[----:B------:R-:W-:-:S13]  /*97f0*/  ISETP.NE.AND P3, PT, R39, RZ, PT ;  /* 0x000000ff2700720c */ /* 0x000fda0003f65270 */
[----:B------:R-:W-:Y:S05]  /*9800*/  @!P3 BRA `(.L_x_467) ;  /* 0x0000000800c4b947 */ /* 0x000fea0003800000 */
[----:B0---4-:R-:W2:Y:S01]  /*9810*/  LDL R40, [R1+0x10] ;  /* 0x0000100001287983 */ /* 0x011ea20000100800 */
[----:B------:R-:W-:Y:S01]  /*9820*/  SHF.R.U32.HI R43, RZ, 0x3, R185 ;  /* 0x00000003ff2b7819 */ /* 0x000fe200000116b9 */
[----:B------:R-:W-:Y:S01]  /*9830*/  BSSY B1, `(.L_x_517) ;  /* 0x000006e000017945 */ /* 0x000fe20003800000 */
[----:B------:R-:W-:-:S04]  /*9840*/  IADD3 R42, P3, P4, R114, R124, R33 ;  /* 0x0000007c722a7210 */ /* 0x000fc80007c7e021 */
[----:B---3--:R-:W-:Y:S02]  /*9850*/  IADD3.X R45, R6, R52, R37, P3, P4 ;  /* 0x00000034062d7210 */ /* 0x008fe40001fe8425 */
[----:B------:R-:W-:-:S04]  /*9860*/  LEA R48, P3, R42, R120, 0x1 ;  /* 0x000000782a307211 */ /* 0x000fc800078608ff */
[----:B------:R-:W-:Y:S02]  /*9870*/  LEA.HI.X R49, R42, R121, R45, 0x1, P3 ;  /* 0x000000792a317211 */ /* 0x000fe400018f0c2d */
[----:B------:R-:W-:Y:S02]  /*9880*/  ISETP.GE.AND P3, PT, R3, R117, PT ;  /* 0x000000750300720c */ /* 0x000fe40003f66270 */
[----:B--2---:R-:W-:-:S04]  /*9890*/  LOP3.LUT P5, RZ, R40, 0x1, RZ, 0xc0, !PT ;  /* 0x0000000128ff7812 */ /* 0x004fc800078ac0ff */
[----:B------:R-:W-:-:S04]  /*98a0*/  SEL R148, R122, R148, !P5 ;  /* 0x000000947a947207 */ /* 0x000fc80006800000 */
[----:B------:R-:W-:-:S04]  /*98b0*/  SHF.R.S32.HI R41, RZ, 0x1f, R148 ;  /* 0x0000001fff297819 */ /* 0x000fc80000011494 */
[----:B------:R-:W-:-:S04]  /*98c0*/  LEA.HI R41, R41, R148, RZ, 0x4 ;  /* 0x0000009429297211 */ /* 0x000fc800078f20ff */
[----:B------:R-:W-:-:S04]  /*98d0*/  LEA.HI.SX32 R41, R41, R32, 0x1c ;  /* 0x0000002029297211 */ /* 0x000fc800078fe2ff */
[----:B------:R-:W-:Y:S02]  /*98e0*/  SHF.R.S32.HI R40, RZ, 0x1f, R41 ;  /* 0x0000001fff287819 */ /* 0x000fe40000011429 */
[----:B------:R-:W-:Y:S02]  /*98f0*/  SHF.L.U32 R51, R41, 0x3, RZ ;  /* 0x0000000329337819 */ /* 0x000fe400000006ff */
[----:B------:R-:W-:Y:S02]  /*9900*/  LEA.HI R41, R40, R41, RZ, 0x3 ;  /* 0x0000002928297211 */ /* 0x000fe400078f18ff */
[----:B------:R-:W-:-:S03]  /*9910*/  LOP3.LUT R40, R185, 0x38, R51, 0xf8, !PT ;  /* 0x00000038b9287812 */ /* 0x000fc600078ef833 */
[----:B------:R-:W-:Y:S01]  /*9920*/  IMAD.SHL.U32 R41, R41, 0x400, RZ ;  /* 0x0000040029297824 */ /* 0x000fe200078e00ff */
[----:B------:R-:W-:-:S04]  /*9930*/  LOP3.LUT R40, R40, R43, RZ, 0x3c, !PT ;  /* 0x0000002b28287212 */ /* 0x000fc800078e3cff */
[----:B------:R-:W-:-:S04]  /*9940*/  LOP3.LUT R41, R41, 0x7fffe000, RZ, 0xc0, !PT ;  /* 0x7fffe00029297812 */ /* 0x000fc800078ec0ff */
[----:B------:R-:W-:Y:S01]  /*9950*/  IADD3 R43, R40, R41, R195 ;  /* 0x00000029282b7210 */ /* 0x000fe20007ffe0c3 */
[----:B------:R-:W-:-:S04]  /*9960*/  IMAD R41, R16, 0x6000, R137 ;  /* 0x0000600010297824 */ /* 0x000fc800078e0289 */
[----:B------:R-:W-:Y:S02]  /*9970*/  IMAD R43, R16, 0x6000, R43 ;  /* 0x00006000102b7824 */ /* 0x000fe400078e022b */
[----:B------:R-:W-:-:S03]  /*9980*/  IMAD R41, R41, 0x2, R2 ;  /* 0x0000000229297824 */ /* 0x000fc600078e0202 */
[----:B------:R-:W-:-:S03]  /*9990*/  LEA R44, R43, R2, 0x1 ;  /* 0x000000022b2c7211 */ /* 0x000fc600078e08ff */
[----:B------:R-:W0:Y:S04]  /*99a0*/  LDS.128 R40, [R41+0x1c400] ;  /* 0x01c4000029287984 */ /* 0x000e280000000c00 */
[----:B------:R-:W2:Y:S01]  /*99b0*/  LDS.128 R44, [R44+0x1c400] ;  /* 0x01c400002c2c7984 */ /* 0x000ea20000000c00 */
[----:B------:R-:W-:Y:S05]  /*99c0*/  @P3 BRA `(.L_x_518) ;  /* 0x0000000400503947 */ /* 0x000fea0003800000 */
[----:B------:R-:W-:Y:S01]  /*99d0*/  SHF.R.U64 R53, R76, 0x10, R77 ;  /* 0x000000104c357819 */ /* 0x000fe2000000124d */
[----:B--2---:R-:W-:Y:S01]  /*99e0*/  IMAD.MOV.U32 R56, RZ, RZ, R45 ;  /* 0x000000ffff387224 */ /* 0x004fe200078e002d */
[----:B------:R-:W-:Y:S01]  /*99f0*/  SHF.R.U32.HI R76, RZ, 0x10, R77 ;  /* 0x00000010ff4c7819 */ /* 0x000fe2000001164d */
[----:B0-----:R-:W-:Y:S01]  /*9a00*/  IMAD.MOV.U32 R45, RZ, RZ, R43 ;  /* 0x000000ffff2d7224 */ /* 0x001fe200078e002b */
[--C-:B------:R-:W-:Y:S01]  /*9a10*/  SHF.R.U64 R50, R64, 0x10, R65.reuse ;  /* 0x0000001040327819 */ /* 0x100fe20000001241 */
[----:B------:R-:W-:Y:S01]  /*9a20*/  HADD2.F32 R62, -RZ, R157.H1_H1 ;  /* 0x3000009dff3e7230 */ /* 0x000fe20000004100 */
[----:B------:R-:W-:Y:S01]  /*9a30*/  SHF.R.U32.HI R64, RZ, 0x10, R65 ;  /* 0x00000010ff407819 */ /* 0x000fe20000011641 */
[--C-:B------:R-:W-:Y:S01]  /*9a40*/  HADD2.F32 R57, -RZ, R56.reuse.H0_H0 ;  /* 0x20000038ff397230 */ /* 0x100fe20000004100 */
[--C-:B------:R-:W-:Y:S01]  /*9a50*/  SHF.R.U64 R55, R78, 0x10, R79.reuse ;  /* 0x000000104e377819 */ /* 0x100fe2000000124f */
[----:B------:R-:W-:Y:S01]  /*9a60*/  HADD2.F32 R58, -RZ, R56.H1_H1 ;  /* 0x30000038ff3a7230 */ /* 0x000fe20000004100 */
[----:B------:R-:W-:Y:S01]  /*9a70*/  SHF.R.U32.HI R78, RZ, 0x10, R79 ;  /* 0x00000010ff4e7819 */ /* 0x000fe2000001164f */
[--C-:B------:R-:W-:Y:S01]  /*9a80*/  HADD2.F32 R43, -RZ, R41.reuse.H0_H0 ;  /* 0x20000029ff2b7230 */ /* 0x100fe20000004100 */
[--C-:B------:R-:W-:Y:S01]  /*9a90*/  SHF.R.U64 R54, R66, 0x10, R67.reuse ;  /* 0x0000001042367819 */ /* 0x100fe20000001243 */
[----:B------:R-:W-:Y:S01]  /*9aa0*/  HADD2.F32 R61, -RZ, R76.H0_H0 ;  /* 0x2000004cff3d7230 */ /* 0x000fe20000004100 */
[----:B------:R-:W-:Y:S01]  /*9ab0*/  SHF.R.U32.HI R66, RZ, 0x10, R67 ;  /* 0x00000010ff427819 */ /* 0x000fe20000011643 */
[----:B------:R-:W-:-:S02]  /*9ac0*/  HADD2.F32 R56, -RZ, R41.H1_H1 ;  /* 0x30000029ff387230 */ /* 0x000fc40000004100 */
[----:B------:R-:W-:Y:S02]  /*9ad0*/  HADD2.F32 R59, -RZ, R64.H0_H0 ;  /* 0x20000040ff3b7230 */ /* 0x000fe40000004100 */
[-C--:B------:R-:W-:Y:S01]  /*9ae0*/  FMUL.FTZ R64, R57, R62.reuse ;  /* 0x0000003e39407220 */ /* 0x080fe20000410000 */
[----:B------:R-:W-:Y:S02]  /*9af0*/  HADD2.F32 R60, -RZ, R155.H0_H0 ;  /* 0x2000009bff3c7230 */ /* 0x000fe40000004100 */
[----:B------:R-:W-:Y:S01]  /*9b00*/  FMUL.FTZ R62, R43, R62 ;  /* 0x0000003e2b3e7220 */ /* 0x000fe20000410000 */
[-C--:B------:R-:W-:Y:S01]  /*9b10*/  FMUL.FTZ R63, R58, R61.reuse ;  /* 0x0000003d3a3f7220 */ /* 0x080fe20000410000 */
[----:B------:R-:W-:Y:S01]  /*9b20*/  FMUL.FTZ R61, R56, R61 ;  /* 0x0000003d383d7220 */ /* 0x000fe20000410000 */
[----:B------:R-:W-:Y:S02]  /*9b30*/  HADD2.F32 R68, -RZ, R154.H0_H0 ;  /* 0x2000009aff447230 */ /* 0x000fe40000004100 */
[----:B------:R-:W-:Y:S01]  /*9b40*/  FFMA.FTZ R41, R57, R60, R62 ;  /* 0x0000003c39297223 */ /* 0x000fe2000001003e */
[----:B------:R-:W-:-:S02]  /*9b50*/  HADD2.F32 R57, -RZ, R47.H0_H0 ;  /* 0x2000002fff397230 */ /* 0x000fc40000004100 */
[-C--:B------:R-:W-:Y:S01]  /*9b60*/  FFMA.FTZ R58, R58, R59.reuse, R61 ;  /* 0x0000003b3a3a7223 */ /* 0x080fe2000001003d */
[----:B------:R-:W-:Y:S02]  /*9b70*/  HADD2.F32 R62, -RZ, R47.H1_H1 ;  /* 0x3000002fff3e7230 */ /* 0x000fe40000004100 */
[----:B------:R-:W-:Y:S01]  /*9b80*/  FFMA.FTZ R43, R43, R60, -R64 ;  /* 0x0000003c2b2b7223 */ /* 0x000fe20000010840 */
[--C-:B------:R-:W-:Y:S02]  /*9b90*/  HADD2.F32 R47, -RZ, R45.reuse.H0_H0 ;  /* 0x2000002dff2f7230 */ /* 0x100fe40000004100 */
[----:B------:R-:W-:Y:S01]  /*9ba0*/  FFMA.FTZ R56, R56, R59, -R63 ;  /* 0x0000003b38387223 */ /* 0x000fe2000001083f */
[----:B------:R-:W-:Y:S02]  /*9bb0*/  HADD2.F32 R61, -RZ, R78.H0_H0 ;  /* 0x2000004eff3d7230 */ /* 0x000fe40000004100 */
[----:B------:R-:W-:Y:S02]  /*9bc0*/  HADD2.F32 R60, -RZ, R45.H1_H1 ;  /* 0x3000002dff3c7230 */ /* 0x000fe40000004100 */
[----:B------:R-:W-:-:S02]  /*9bd0*/  HADD2.F32 R64, -RZ, R156.H0_H0 ;  /* 0x2000009cff407230 */ /* 0x000fc40000004100 */
[-C--:B------:R-:W-:Y:S01]  /*9be0*/  FMUL.FTZ R63, R62, R61.reuse ;  /* 0x0000003d3e3f7220 */ /* 0x080fe20000410000 */
[----:B------:R-:W-:Y:S02]  /*9bf0*/  HADD2.F32 R59, -RZ, R66.H0_H0 ;  /* 0x20000042ff3b7230 */ /* 0x000fe40000004100 */
[-C--:B------:R-:W-:Y:S01]  /*9c00*/  FMUL.FTZ R66, R57, R68.reuse ;  /* 0x0000004439427220 */ /* 0x080fe20000410000 */
[C---:B------:R-:W-:Y:S01]  /*9c10*/  FMUL.FTZ R68, R47.reuse, R68 ;  /* 0x000000442f447220 */ /* 0x040fe20000410000 */
[C---:B------:R-:W-:Y:S01]  /*9c20*/  FMUL.FTZ R61, R60.reuse, R61 ;  /* 0x0000003d3c3d7220 */ /* 0x040fe20000410000 */
[----:B------:R-:W-:Y:S02]  /*9c30*/  HADD2.F32 R50, -RZ, R50.H0_H0 ;  /* 0x20000032ff327230 */ /* 0x000fe40000004100 */
[-C--:B------:R-:W-:Y:S01]  /*9c40*/  FFMA.FTZ R45, R47, R64.reuse, -R66 ;  /* 0x000000402f2d7223 */ /* 0x080fe20000010842 */
[----:B------:R-:W-:Y:S01]  /*9c50*/  FFMA.FTZ R47, R57, R64, R68 ;  /* 0x00000040392f7223 */ /* 0x000fe20000010044 */
[-C--:B------:R-:W-:Y:S01]  /*9c60*/  FFMA.FTZ R60, R60, R59.reuse, -R63 ;  /* 0x0000003b3c3c7223 */ /* 0x080fe2000001083f */
[----:B------:R-:W-:Y:S01]  /*9c70*/  FFMA.FTZ R62, R62, R59, R61 ;  /* 0x0000003b3e3e7223 */ /* 0x000fe2000001003d */
[----:B------:R-:W-:Y:S01]  /*9c80*/  HADD2.F32 R68, -RZ, R53.H0_H0 ;  /* 0x20000035ff447230 */ /* 0x000fe20000004100 */
[----:B------:R-:W-:Y:S01]  /*9c90*/  F2FP.F16.F32.PACK_AB R43, R56, R43 ;  /* 0x0000002b382b723e */ /* 0x000fe200000000ff */
[----:B------:R-:W-:Y:S01]  /*9ca0*/  HADD2.F32 R66, -RZ, R157.H0_H0 ;  /* 0x2000009dff427230 */ /* 0x000fe20000004100 */
[----:B------:R-:W-:Y:S01]  /*9cb0*/  F2FP.F16.F32.PACK_AB R60, R60, R45 ;  /* 0x0000002d3c3c723e */ /* 0x000fe200000000ff */
[----:B------:R-:W-:Y:S01]  /*9cc0*/  HADD2.F32 R59, -RZ, R44.H0_H0 ;  /* 0x2000002cff3b7230 */ /* 0x000fe20000004100 */
[----:B------:R-:W-:Y:S01]  /*9cd0*/  F2FP.F16.F32.PACK_AB R45, R58, R41 ;  /* 0x000000293a2d723e */ /* 0x000fe200000000ff */
[----:B------:R-:W-:Y:S01]  /*9ce0*/  HADD2.F32 R53, -RZ, R40.H0_H0 ;  /* 0x20000028ff357230 */ /* 0x000fe20000004100 */
[----:B------:R-:W-:Y:S01]  /*9cf0*/  MOV R41, R43 ;  /* 0x0000002b00297202 */ /* 0x000fe20000000f00 */
[----:B------:R-:W-:Y:S01]  /*9d00*/  HADD2.F32 R61, -RZ, R44.H1_H1 ;  /* 0x3000002cff3d7230 */ /* 0x000fe20000004100 */
[----:B------:R-:W-:Y:S01]  /*9d10*/  F2FP.F16.F32.PACK_AB R47, R62, R47 ;  /* 0x0000002f3e2f723e */ /* 0x000fe200000000ff */
[----:B------:R-:W-:-:S02]  /*9d20*/  HADD2.F32 R57, -RZ, R40.H1_H1 ;  /* 0x30000028ff397230 */ /* 0x000fc40000004100 */
[-C--:B------:R-:W-:Y:S01]  /*9d30*/  FMUL.FTZ R40, R59, R66.reuse ;  /* 0x000000423b287220 */ /* 0x080fe20000410000 */
[----:B------:R-:W-:Y:S02]  /*9d40*/  HADD2.F32 R64, -RZ, R155.H1_H1 ;  /* 0x3000009bff407230 */ /* 0x000fe40000004100 */
[----:B------:R-:W-:Y:S01]  /*9d50*/  FMUL.FTZ R44, R53, R66 ;  /* 0x00000042352c7220 */ /* 0x000fe20000410000 */
[-C--:B------:R-:W-:Y:S01]  /*9d60*/  FMUL.FTZ R66, R61, R68.reuse ;  /* 0x000000443d427220 */ /* 0x080fe20000410000 */
[----:B------:R-:W-:Y:S01]  /*9d70*/  FMUL.FTZ R68, R57, R68 ;  /* 0x0000004439447220 */ /* 0x000fe20000410000 */
[----:B------:R-:W-:Y:S02]  /*9d80*/  HADD2.F32 R154, -RZ, R154.H1_H1 ;  /* 0x3000009aff9a7230 */ /* 0x000fe40000004100 */
[----:B------:R-:W-:Y:S01]  /*9d90*/  FFMA.FTZ R40, R53, R64, -R40 ;  /* 0x0000004035287223 */ /* 0x000fe20000010828 */
[-C--:B------:R-:W-:Y:S01]  /*9da0*/  FFMA.FTZ R53, R57, R50.reuse, -R66 ;  /* 0x0000003239357223 */ /* 0x080fe20000010842 */
[----:B------:R-:W-:Y:S01]  /*9db0*/  FFMA.FTZ R57, R61, R50, R68 ;  /* 0x000000323d397223 */ /* 0x000fe20000010044 */
[----:B------:R-:W-:-:S02]  /*9dc0*/  HADD2.F32 R61, -RZ, R55.H0_H0 ;  /* 0x20000037ff3d7230 */ /* 0x000fc40000004100 */
        /* <DEDUP_REMOVED lines=8> */
[----:B------:R-:W-:-:S02]  /*9e50*/  HADD2.F32 R156, -RZ, R156.H1_H1 ;  /* 0x3000009cff9c7230 */ /* 0x000fc40000004100 */
        /* <DEDUP_REMOVED lines=8> */
[----:B------:R-:W-:-:S03]  /*9ee0*/  IMAD.MOV.U32 R43, RZ, RZ, R60 ;  /* 0x000000ffff2b7224 */ /* 0x000fc600078e003c */
[----:B------:R-:W-:Y:S02]  /*9ef0*/  F2FP.F16.F32.PACK_AB R42, R42, R63 ;  /* 0x0000003f2a2a723e */ /* 0x000fe400000000ff */
[----:B------:R-:W-:-:S07]  /*9f00*/  F2FP.F16.F32.PACK_AB R46, R61, R154 ;  /* 0x0000009a3d2e723e */ /* 0x000fce00000000ff */
.L_x_518:
[----:B------:R-:W-:Y:S05]  /*9f10*/  BSYNC B1 ;  /* 0x0000000000017941 */ /* 0x000fea0003800000 */
.L_x_517:
[----:B0-----:R0:W-:Y:S01]  /*9f20*/  STG.E.128 desc[UR58][R48.64], R40 ;  /* 0x0000002830007986 */ /* 0x0011e2000c101d3a */
[----:B------:R-:W-:-:S13]  /*9f30*/  ISETP.GE.AND P3, PT, R51, R146, PT ;  /* 0x000000923300720c */ /* 0x000fda0003f66270 */
[----:B------:R-:W-:Y:S05]  /*9f40*/  @P3 BRA `(.L_x_467) ;  /* 0x0000000000f43947 */ /* 0x000fea0003800000 */
[--C-:B0-----:R-:W-:Y:S02]  /*9f50*/  SHF.R.S32.HI R41, RZ, 0x1f, R51.reuse ;  /* 0x0000001fff297819 */ /* 0x101fe40000011433 */
[----:B------:R-:W-:-:S04]  /*9f60*/  IADD3 R51, P3, P4, R114, R124, R51 ;  /* 0x0000007c72337210 */ /* 0x000fc80007c7e033 */
[----:B------:R-:W-:Y:S02]  /*9f70*/  IADD3.X R52, R6, R52, R41, P3, P4 ;  /* 0x0000003406347210 */ /* 0x000fe40001fe8429 */
[----:B------:R-:W-:-:S04]  /*9f80*/  LEA R120, P3, R51, R120, 0x1 ;  /* 0x0000007833787211 */ /* 0x000fc800078608ff */
[----:B------:R-:W-:-:S05]  /*9f90*/  LEA.HI.X R121, R51, R121, R52, 0x1, P3 ;  /* 0x0000007933797211 */ /* 0x000fca00018f0c34 */
[----:B--2---:R0:W-:Y:S01]  /*9fa0*/  STG.E.128 desc[UR58][R120.64], R44 ;  /* 0x0000002c78007986 */ /* 0x0041e2000c101d3a */
[----:B------:R-:W-:Y:S05]  /*9fb0*/  BRA `(.L_x_467) ;  /* 0x0000000000d87947 */ /* 0x000fea0003800000 */
.L_x_434:
[----:B------:R-:W-:-:S06]  /*9fc0*/  UISETP.NE.AND UP0, UPT, UR57, 0x3, UPT ;  /* 0x000000033900788c */ /* 0x000fcc000bf05270 */
[----:B------:R-:W-:-:S13]  /*9fd0*/  PLOP3.LUT P2, PT, PT, PT, UP0, 0x80, 0x0 ;  /* 0x000000000000781c */ /* 0x000fda0003f4f008 */
[----:B------:R-:W-:Y:S05]  /*9fe0*/  @!P2 BRA `(.L_x_519) ;  /* 0x000000000004a947 */ /* 0x000fea0003800000 */
[----:B------:R-:W-:Y:S01]  /*9ff0*/  BPT.TRAP 0x1 ;  /* 0x000000040000795c */ /* 0x000fe20000300000 */
.L_x_519:
[----:B------:R-:W-:Y:S01]  /*a000*/  IMAD R101, R16, 0x8, R2 ;  /* 0x0000000810657824 */ /* 0x000fe200078e0202 */
[----:B------:R-:W-:Y:S01]  /*a010*/  SHF.L.U32 R102, R184, 0x1f, RZ ;  /* 0x0000001fb8667819 */ /* 0x000fe200000006ff */
[----:B------:R-:W-:Y:S01]  /*a020*/  IMAD R100, R25, -0x80, R24 ;  /* 0xffffff8019647824 */ /* 0x000fe200078e0218 */
[----:B------:R-:W-:Y:S02]  /*a030*/  BSSY B1, `(.L_x_520) ;  /* 0x0000004000017945 */ /* 0x000fe40003800000 */
[----:B------:R-:W0:Y:S02]  /*a040*/  SYNCS.PHASECHK.TRANS64.TRYWAIT P3, [R101+URZ+0x34890], R102 ;  /* 0x03489066650075a7 */ /* 0x000e24000806017f */
[----:B------:R-:W-:Y:S01]  /*a050*/  VIMNMX R100, R100, 0x80, PT ;  /* 0x0000008064647848 */ /* 0x000fe20003fe0100 */
[----:B0-----:R-:W-:Y:S06]  /*a060*/  @!P3 BRA `(.L_x_521) ;  /* 0x0000018400e8b947 */ /* 0x001fec0003800000 */
.L_x_801:
[----:B------:R-:W-:Y:S05]  /*a070*/  BSYNC B1 ;  /* 0x0000000000017941 */ /* 0x000fea0003800000 */
.L_x_520:
[----:B------:R-:W-:Y:S01]  /*a080*/  ISETP.GE.AND P3, PT, R17, R100, PT ;  /* 0x000000641100720c */ /* 0x000fe20003f66270 */
[----:B------:R-:W-:-:S12]  /*a090*/  BSSY B1, `(.L_x_522) ;  /* 0x0000014000017945 */ /* 0x000fd80003800000 */
[----:B------:R-:W-:Y:S05]  /*a0a0*/  @P3 BRA `(.L_x_523) ;  /* 0x0000000000483947 */ /* 0x000fea0003800000 */
[----:B------:R-:W-:-:S13]  /*a0b0*/  ISETP.NE.AND P3, PT, R34, RZ, PT ;  /* 0x000000ff2200720c */ /* 0x000fda0003f65270 */
[----:B------:R-:W1:Y:S04]  /*a0c0*/  @P3 LDS.128 R40, [R47] ;  /* 0x000000002f283984 */ /* 0x000e680000000c00 */
[----:B-1----:R-:W-:Y:S01]  /*a0d0*/  @P3 STG.E.128 desc[UR58][R48.64], R40 ;  /* 0x0000002830003986 */ /* 0x002fe2000c101d3a */
[----:B------:R-:W-:-:S13]  /*a0e0*/  ISETP.NE.AND P3, PT, R38, RZ, PT ;  /* 0x000000ff2600720c */ /* 0x000fda0003f65270 */
[----:B------:R-:W1:Y:S04]  /*a0f0*/  @P3 LDS.128 R40, [R46] ;  /* 0x000000002e283984 */ /* 0x000e680000000c00 */
[----:B-1----:R-:W-:Y:S01]  /*a100*/  @P3 STG.E.128 desc[UR58][R48.64+0x40], R40 ;  /* 0x0000402830003986 */ /* 0x002fe2000c101d3a */
[----:B------:R-:W-:-:S13]  /*a110*/  ISETP.NE.AND P3, PT, R39, RZ, PT ;  /* 0x000000ff2700720c */ /* 0x000fda0003f65270 */
[----:B------:R-:W1:Y:S04]  /*a120*/  @P3 LDS.128 R40, [R47+0x4000] ;  /* 0x004000002f283984 */ /* 0x000e680000000c00 */
        /* <DEDUP_REMOVED lines=9> */
[----:B-1----:R1:W-:Y:S02]  /*a1c0*/  @P3 STG.E.128 desc[UR58][R48.64+0x140], R40 ;  /* 0x0001402830003986 */ /* 0x0023e4000c101d3a */
.L_x_523:
[----:B------:R-:W-:Y:S05]  /*a1d0*/  BSYNC B1 ;  /* 0x0000000000017941 */ /* 0x000fea0003800000 */
.L_x_522:
[----:B------:R-:W-:-:S13]  /*a1e0*/  ISETP.GE.AND P3, PT, R207, R100, PT ;  /* 0x00000064cf00720c */ /* 0x000fda0003f66270 */
[----:B------:R-:W-:Y:S05]  /*a1f0*/  @P3 BRA `(.L_x_467) ;  /* 0x0000000000483947 */ /* 0x000fea0003800000 */
[----:B------:R-:W-:-:S13]  /*a200*/  ISETP.NE.AND P3, PT, R34, RZ, PT ;  /* 0x000000ff2200720c */ /* 0x000fda0003f65270 */
[----:B-1----:R-:W1:Y:S04]  /*a210*/  @P3 LDS.128 R40, [R47+0x2000] ;  /* 0x002000002f283984 */ /* 0x002e680000000c00 */
        /* <DEDUP_REMOVED lines=16> */
.L_x_467:
[----:B------:R-:W-:Y:S05]  /*a320*/  BSYNC B0 ;  /* 0x0000000000007941 */ /* 0x000fea0003800000 */
.L_x_433:
[----:B01234-:R-:W0:Y:S01]  /*a330*/  S2R R40, SR_TID.X ;  /* 0x0000000000287919 */ /* 0x01fe220000002100 */
[----:B------:R-:W-:Y:S01]  /*a340*/  @!PT LDS RZ, [RZ] ;  /* 0x00000000fffff984 */ /* 0x000fe20000000800 */
[----:B------:R-:W-:Y:S01]  /*a350*/  @!PT LDS RZ, [RZ] ;  /* 0x00000000fffff984 */ /* 0x000fe20000000800 */
[----:B------:R-:W-:Y:S01]  /*a360*/  @!PT LDS RZ, [RZ] ;  /* 0x00000000fffff984 */ /* 0x000fe20000000800 */
[----:B------:R-:W-:Y:S01]  /*a370*/  @!PT LDS RZ, [RZ] ;  /* 0x00000000fffff984 */ /* 0x000fe20000000800 */
[----:B------:R1:W-:Y:S06]  /*a380*/  MEMBAR.ALL.CTA ;  /* 0x0000000000007992 */ /* 0x0003ec0000008000 */
[----:B-1----:R-:W1:Y:S01]  /*a390*/  FENCE.VIEW.ASYNC.S ;  /* 0x00000000000073c6 */ /* 0x002e620000000000 */
[----:B------:R-:W-:Y:S05]  /*a3a0*/  WARPSYNC.ALL ;  /* 0x0000000000007948 */ /* 0x000fea0003800000 */
[----:B------:R-:W-:Y:S01]  /*a3b0*/  BSSY B0, `(.L_x_524) ;  /* 0x0000009000007945 */ /* 0x000fe20003800000 */
[----:B0-----:R-:W-:Y:S01]  /*a3c0*/  LOP3.LUT R40, R40, 0x7f, RZ, 0xc0, !PT ;  /* 0x0000007f28287812 */ /* 0x001fe200078ec0ff */
[----:B-1----:R0:W-:Y:S03]  /*a3d0*/  BAR.SYNC.DEFER_BLOCKING R151, 0x80 ;  /* 0x000200970000751d */ /* 0x0021e60000010000 */
[----:B------:R-:W-:-:S13]  /*a3e0*/  ISETP.NE.AND P3, PT, R40, RZ, PT ;  /* 0x000000ff2800720c */ /* 0x000fda0003f65270 */
[----:B------:R-:W-:-:S04]  /*a3f0*/  @!P3 IADD3 R40, R101, 0x348a0, RZ ;  /* 0x000348a06528b810 */ /* 0x000fc80007ffe0ff */
[----:B------:R-:W-:-:S04]  /*a400*/  @!P3 PRMT R40, RZ, 0x654, R40 ;  /* 0x00000654ff28b816 */ /* 0x000fc80000000028 */
[----:B------:R0:W-:Y:S01]  /*a410*/  @!P3 SYNCS.ARRIVE.TRANS64.RED.A1T0 RZ, [R40+URZ], RZ ;  /* 0x000000ff28ffb9a7 */ /* 0x0001e2000810043f */
[----:B------:R-:W-:Y:S05]  /*a420*/  @!P2 BRA `(.L_x_525) ;  /* 0x000000000004a947 */ /* 0x000fea0003800000 */
[----:B------:R-:W-:Y:S01]  /*a430*/  BPT.TRAP 0x1 ;  /* 0x000000040000795c */ /* 0x000fe20000300000 */
.L_x_525:
[----:B------:R-:W-:Y:S05]  /*a440*/  BSYNC B0 ;  /* 0x0000000000007941 */ /* 0x000fea0003800000 */
.L_x_524:
[----:B------:R-:W1:Y:S01]  /*a450*/  SYNCS.PHASECHK.TRANS64.TRYWAIT P2, [R101+URZ+0x348b0], R102 ;  /* 0x0348b066650075a7 */ /* 0x000e62000804017f */
[----:B------:R-:W-:Y:S01]  /*a460*/  ULDC UR60, c[0x0][0x320] ;  /* 0x0000c800003c7ab9 */ /* 0x000fe20000000800 */
[----:B------:R-:W-:Y:S01]  /*a470*/  ULDC.64 UR38, c[0x0][0x328] ;  /* 0x0000ca0000267ab9 */ /* 0x000fe20000000a00 */
[----:B------:R-:W-:Y:S01]  /*a480*/  ULDC.64 UR36, c[0x0][0x318] ;  /* 0x0000c60000247ab9 */ /* 0x000fe20000000a00 */
[----:B------:R-:W-:Y:S04]  /*a490*/  BSSY B0, `(.L_x_526) ;  /* 0x0000002000007945 */ /* 0x000fe80003800000 */
[----:B-1----:R-:W-:Y:S05]  /*a4a0*/  @!P2 BRA `(.L_x_527) ;  /* 0x0000018000eca947 */ /* 0x002fea0003800000 */
.L_x_802:
[----:B------:R-:W-:Y:S05]  /*a4b0*/  BSYNC B0 ;  /* 0x0000000000007941 */ /* 0x000fea0003800000 */
.L_x_526:
[----:B------:R-:W-:Y:S01]  /*a4c0*/  ISETP.GE.AND P2, PT, R17, R100, PT ;  /* 0x000000641100720c */ /* 0x000fe20003f46270 */
[----:B0-----:R-:W-:Y:S01]  /*a4d0*/  IMAD R40, R16, 0x4000, R15 ;  /* 0x0000400010287824 */ /* 0x001fe200078e020f */
[----:B------:R-:W-:Y:S01]  /*a4e0*/  BSSY B0, `(.L_x_528) ;  /* 0x000001a000007945 */ /* 0x000fe20003800000 */
[----:B------:R-:W-:-:S03]  /*a4f0*/  IMAD.WIDE R44, R25, 0x80, R118 ;  /* 0x00000080192c7825 */ /* 0x000fc600078e0276 */
[----:B------:R-:W-:Y:S01]  /*a500*/  LEA R49, R40, R103, 0x1 ;  /* 0x0000006728317211 */ /* 0x000fe200078e08ff */
[----:B------:R-:W-:-:S04]  /*a510*/  IMAD.IADD R48, R130, 0x1, R40 ;  /* 0x0000000182307824 */ /* 0x000fc800078e0228 */
[----:B------:R-:W-:Y:S02]  /*a520*/  IMAD R48, R48, 0x2, R103 ;  /* 0x0000000230307824 */ /* 0x000fe400078e0267 */
[----:B------:R-:W-:Y:S05]  /*a530*/  @P2 BRA `(.L_x_529) ;  /* 0x0000000000502947 */ /* 0x000fea0003800000 */
[----:B------:R-:W-:Y:S01]  /*a540*/  MOV R41, R99 ;  /* 0x0000006300297202 */ /* 0x000fe20000000f00 */
[----:B------:R-:W-:Y:S02]  /*a550*/  IMAD R43, R45, UR38, RZ ;  /* 0x000000262d2b7c24 */ /* 0x000fe4000f8e02ff */
[----:B------:R-:W-:Y:S02]  /*a560*/  IMAD.MOV.U32 R40, RZ, RZ, R112 ;  /* 0x000000ffff287224 */ /* 0x000fe400078e0070 */
[C---:B------:R-:W-:Y:S02]  /*a570*/  IMAD R43, R44.reuse, UR39, R43 ;  /* 0x000000272c2b7c24 */ /* 0x040fe4000f8e022b */
[----:B------:R-:W-:-:S04]  /*a580*/  IMAD.WIDE.U32 R40, R44, UR38, R40 ;  /* 0x000000262c287c25 */ /* 0x000fc8000f8e0028 */
[----:B------:R-:W-:Y:S01]  /*a590*/  IMAD.IADD R41, R41, 0x1, R43 ;  /* 0x0000000129297824 */ /* 0x000fe200078e022b */
[----:B------:R-:W-:-:S04]  /*a5a0*/  LEA R46, P2, R40, UR36, 0x1 ;  /* 0x00000024282e7c11 */ /* 0x000fc8000f8408ff */
[----:B------:R-:W-:Y:S02]  /*a5b0*/  LEA.HI.X R47, R40, UR37, R41, 0x1, P2 ;  /* 0x00000025282f7c11 */ /* 0x000fe400090f0c29 */
[----:B------:R-:W-:-:S13]  /*a5c0*/  ISETP.GE.AND P2, PT, R18, UR60, PT ;  /* 0x0000003c12007c0c */ /* 0x000fda000bf46270 */
[----:B------:R-:W0:Y:S04]  /*a5d0*/  @!P2 LDS.128 R40, [R49] ;  /* 0x000000003128a984 */ /* 0x000e280000000c00 */
[----:B0-----:R-:W-:Y:S01]  /*a5e0*/  @!P2 STG.E.128 desc[UR58][R46.64], R40 ;  /* 0x000000282e00a986 */ /* 0x001fe2000c101d3a */
[----:B------:R-:W-:-:S13]  /*a5f0*/  ISETP.GE.AND P2, PT, R0, UR60, PT ;  /* 0x0000003c00007c0c */ /* 0x000fda000bf46270 */
[----:B------:R-:W0:Y:S04]  /*a600*/  @!P2 LDS.128 R40, [R48] ;  /* 0x000000003028a984 */ /* 0x000e280000000c00 */
[----:B0-----:R-:W-:Y:S01]  /*a610*/  @!P2 STG.E.128 desc[UR58][R46.64+0x40], R40 ;  /* 0x000040282e00a986 */ /* 0x001fe2000c101d3a */
[----:B------:R-:W-:-:S13]  /*a620*/  ISETP.GE.AND P2, PT, R3, UR60, PT ;  /* 0x0000003c03007c0c */ /* 0x000fda000bf46270 */
[----:B------:R-:W0:Y:S04]  /*a630*/  @!P2 LDS.128 R40, [R49+0x4000] ;  /* 0x004000003128a984 */ /* 0x000e280000000c00 */
[----:B0-----:R-:W-:Y:S01]  /*a640*/  @!P2 STG.E.128 desc[UR58][R46.64+0x80], R40 ;  /* 0x000080282e00a986 */ /* 0x001fe2000c101d3a */
[----:B------:R-:W-:-:S13]  /*a650*/  ISETP.GE.AND P2, PT, R4, UR60, PT ;  /* 0x0000003c04007c0c */ /* 0x000fda000bf46270 */
[----:B------:R-:W0:Y:S04]  /*a660*/  @!P2 LDS.128 R40, [R48+0x4000] ;  /* 0x004000003028a984 */ /* 0x000e280000000c00 */
[----:B0-----:R0:W-:Y:S02]  /*a670*/  @!P2 STG.E.128 desc[UR58][R46.64+0xc0], R40 ;  /* 0x0000c0282e00a986 */ /* 0x0011e4000c101d3a */
.L_x_529:
[----:B------:R-:W-:Y:S05]  /*a680*/  BSYNC B0 ;  /* 0x0000000000007941 */ /* 0x000fea0003800000 */
.L_x_528:
[----:B------:R-:W-:Y:S01]  /*a690*/  ISETP.GE.AND P2, PT, R207, R100, PT ;  /* 0x00000064cf00720c */ /* 0x000fe20003f46270 */
[----:B------:R-:W-:-:S12]  /*a6a0*/  BSSY B0, `(.L_x_530) ;  /* 0x0000018000007945 */ /* 0x000fd80003800000 */
[----:B------:R-:W-:Y:S05]  /*a6b0*/  @P2 BRA `(.L_x_531) ;  /* 0x0000000000582947 */ /* 0x000fea0003800000 */
[----:B0-----:R-:W-:Y:S01]  /*a6c0*/  IADD3 R43, P2, R44, 0x40, RZ ;  /* 0x000000402c2b7810 */ /* 0x001fe20007f5e0ff */
[----:B------:R-:W-:Y:S01]  /*a6d0*/  IMAD.MOV.U32 R41, RZ, RZ, R99 ;  /* 0x000000ffff297224 */ /* 0x000fe200078e0063 */
[----:B------:R-:W-:-:S03]  /*a6e0*/  MOV R40, R112 ;  /* 0x0000007000287202 */ /* 0x000fc60000000f00 */
[----:B------:R-:W-:Y:S02]  /*a6f0*/  IMAD.X R44, RZ, RZ, R45, P2 ;  /* 0x000000ffff2c7224 */ /* 0x000fe400010e062d */
[----:B------:R-:W-:-:S04]  /*a700*/  IMAD.WIDE.U32 R40, R43, UR38, R40 ;  /* 0x000000262b287c25 */ /* 0x000fc8000f8e0028 */
[----:B------:R-:W-:-:S04]  /*a710*/  IMAD R44, R44, UR38, RZ ;  /* 0x000000262c2c7c24 */ /* 0x000fc8000f8e02ff */
[----:B------:R-:W-:Y:S01]  /*a720*/  IMAD R43, R43, UR39, R44 ;  /* 0x000000272b2b7c24 */ /* 0x000fe2000f8e022c */
[----:B------:R-:W-:-:S03]  /*a730*/  LEA R44, P2, R40, UR36, 0x1 ;  /* 0x00000024282c7c11 */ /* 0x000fc6000f8408ff */
[----:B------:R-:W-:-:S05]  /*a740*/  IMAD.IADD R41, R41, 0x1, R43 ;  /* 0x0000000129297824 */ /* 0x000fca00078e022b */
[----:B------:R-:W-:Y:S02]  /*a750*/  LEA.HI.X R45, R40, UR37, R41, 0x1, P2 ;  /* 0x00000025282d7c11 */ /* 0x000fe400090f0c29 */
[----:B------:R-:W-:-:S13]  /*a760*/  ISETP.GE.AND P2, PT, R18, UR60, PT ;  /* 0x0000003c12007c0c */ /* 0x000fda000bf46270 */
[----:B------:R-:W0:Y:S04]  /*a770*/  @!P2 LDS.128 R40, [R49+0x2000] ;  /* 0x002000003128a984 */ /* 0x000e280000000c00 */
[----:B0-----:R-:W-:Y:S01]  /*a780*/  @!P2 STG.E.128 desc[UR58][R44.64], R40 ;  /* 0x000000282c00a986 */ /* 0x001fe2000c101d3a */
        /* <DEDUP_REMOVED lines=8> */
[----:B0-----:R2:W-:Y:S02]  /*a810*/  @!P2 STG.E.128 desc[UR58][R44.64+0xc0], R40 ;  /* 0x0000c0282c00a986 */ /* 0x0015e4000c101d3a */
.L_x_531:
[----:B------:R-:W-:Y:S05]  /*a820*/  BSYNC B0 ;  /* 0x0000000000007941 */ /* 0x000fea0003800000 */
.L_x_530:
[----:B0-2---:R-:W2:Y:S01]  /*a830*/  LDL R40, [R1+0x10] ;  /* 0x0000100001287983 */ /* 0x005ea20000100800 */
[----:B-1----:R-:W-:Y:S01]  /*a840*/  @!P3 IADD3 R101, R101, 0x348c0, RZ ;  /* 0x000348c06565b810 */ /* 0x002fe20007ffe0ff */
[----:B------:R-:W-:Y:S01]  /*a850*/  VIADD R16, R16, 0x1 ;  /* 0x0000000110107836 */ /* 0x000fe20000000000 */
[----:B------:R-:W-:Y:S01]  /*a860*/  PLOP3.LUT P2, PT, PT, PT, PT, 0x8, 0x0 ;  /* 0x000000000000781c */ /* 0x000fe20003f4e170 */
[----:B------:R-:W-:Y:S01]  /*a870*/  @!PT LDS RZ, [RZ] ;  /* 0x00000000fffff984 */ /* 0x000fe20000000800 */
[----:B------:R-:W-:Y:S01]  /*a880*/  @!PT LDS RZ, [RZ] ;  /* 0x00000000fffff984 */ /* 0x000fe20000000800 */
[----:B------:R-:W-:Y:S01]  /*a890*/  @!PT LDS RZ, [RZ] ;  /* 0x00000000fffff984 */ /* 0x000fe20000000800 */
[----:B------:R-:W-:Y:S01]  /*a8a0*/  @!PT LDS RZ, [RZ] ;  /* 0x00000000fffff984 */ /* 0x000fe20000000800 */
[----:B------:R0:W-:Y:S06]  /*a8b0*/  MEMBAR.ALL.CTA ;  /* 0x0000000000007992 */ /* 0x0001ec0000008000 */
[----:B0-----:R-:W0:Y:S01]  /*a8c0*/  FENCE.VIEW.ASYNC.S ;  /* 0x00000000000073c6 */ /* 0x001e220000000000 */
[----:B------:R-:W-:Y:S01]  /*a8d0*/  @!P3 PRMT R101, RZ, 0x654, R101 ;  /* 0x00000654ff65b816 */ /* 0x000fe20000000065 */
[----:B0-----:R1:W-:Y:S06]  /*a8e0*/  BAR.SYNC.DEFER_BLOCKING R151, 0x80 ;  /* 0x000200970000751d */ /* 0x0013ec0000010000 */
[----:B------:R1:W-:Y:S01]  /*a8f0*/  @!P3 SYNCS.ARRIVE.TRANS64.RED.A1T0 RZ, [R101+URZ], RZ ;  /* 0x000000ff65ffb9a7 */ /* 0x0003e2000810043f */
[----:B------:R-:W-:-:S04]  /*a900*/  ISETP.NE.AND P3, PT, R16, 0x2, PT ;  /* 0x000000021000780c */ /* 0x000fc80003f65270 */
[----:B------:R-:W-:Y:S02]  /*a910*/  SEL R41, RZ, 0x1, P3 ;  /* 0x00000001ff297807 */ /* 0x000fe40001800000 */
[----:B------:R-:W-:Y:S02]  /*a920*/  SEL R16, R16, RZ, P3 ;  /* 0x000000ff10107207 */ /* 0x000fe40001800000 */
[----:B------:R-:W-:Y:S02]  /*a930*/  LOP3.LUT R184, R184, R41, RZ, 0x3c, !PT ;  /* 0x00000029b8b87212 */ /* 0x000fe400078e3cff */
[----:B--2---:R-:W-:-:S13]  /*a940*/  LOP3.LUT P4, RZ, R40, 0x2, RZ, 0xc0, !PT ;  /* 0x0000000228ff7812 */ /* 0x004fda000788c0ff */
[----:B-1----:R-:W-:Y:S05]  /*a950*/  @P4 BRA `(.L_x_532) ;  /* 0xffffff8000ec4947 */ /* 0x002fea000383ffff */
.L_x_428:
[----:B------:R-:W-:Y:S01]  /*a960*/  BSSY B0, `(.L_x_533) ;  /* 0x0000005000007945 */ /* 0x000fe20003800000 */
[----:B------:R-:W-:-:S03]  /*a970*/  IMAD.MOV.U32 R4, RZ, RZ, RZ ;  /* 0x000000ffff047224 */ /* 0x000fc600078e00ff */
[----:B------:R-:W-:Y:S05]  /*a980*/  @P2 BRA `(.L_x_534) ;  /* 0x0000000000082947 */ /* 0x000fea0003800000 */
[----:B------:R-:W1:Y:S02]  /*a990*/  FENCE.VIEW.ASYNC.G ;  /* 0x00000000000073c6 */ /* 0x000e640000000100 */
[----:B-1----:R-:W-:Y:S06]  /*a9a0*/  BAR.ARV 0xc, 0x180 ;  /* 0x0306000000007b1d */ /* 0x002fec0000002000 */
.L_x_534:
[----:B------:R-:W-:Y:S05]  /*a9b0*/  BSYNC B0 ;  /* 0x0000000000007941 */ /* 0x000fea0003800000 */
.L_x_533:
[----:B------:R-:W2:Y:S01]  /*a9c0*/  LDL R0, [R1+0x10] ;  /* 0x0000100001007983 */ /* 0x000ea20000100800 */
[----:B------:R-:W-:Y:S01]  /*a9d0*/  BSSY B0, `(.L_x_535) ;  /* 0x0000020000007945 */ /* 0x000fe20003800000 */
[----:B--2---:R-:W-:-:S13]  /*a9e0*/  LOP3.LUT P0, RZ, R0, 0x4, RZ, 0xc0, !PT ;  /* 0x0000000400ff7812 */ /* 0x004fda000780c0ff */
        /* <DEDUP_REMOVED lines=12> */
[----:B0-----:R-:W-:Y:S01]  /*aab0*/  IADD3 R4, R3, 0xffffffe, RZ ;  /* 0x0ffffffe03047810 */ /* 0x001fe20007ffe0ff */
[----:B------:R-:W-:-:S05]  /*aac0*/  IMAD.MOV R3, RZ, RZ, -R10 ;  /* 0x000000ffff037224 */ /* 0x000fca00078e0a0a */
        /* <DEDUP_REMOVED lines=12> */
[----:B------:R-:W-:-:S05]  /*ab90*/  @P0 IADD3 R5, R5, 0x1, RZ ;  /* 0x0000000105050810 */ /* 0x000fca0007ffe0ff */
[----:B------:R-:W-:-:S04]  /*aba0*/  IMAD.MOV.U32 R4, RZ, RZ, R5 ;  /* 0x000000ffff047224 */ /* 0x000fc800078e0005 */
[----:B------:R-:W-:Y:S01]  /*abb0*/  @!P2 IMAD.MOV R4, RZ, RZ, -R4 ;  /* 0x000000ffff04a224 */ /* 0x000fe200078e0a04 */
[----:B------:R-:W-:-:S07]  /*abc0*/  @!P1 LOP3.LUT R4, RZ, R9, RZ, 0x33, !PT ;  /* 0x00000009ff049212 */ /* 0x000fce00078e33ff */
.L_x_536:
[----:B------:R-:W-:Y:S05]  /*abd0*/  BSYNC B0 ;  /* 0x0000000000007941 */ /* 0x000fea0003800000 */
.L_x_535:
[-C--:B------:R-:W-:Y:S01]  /*abe0*/  IMAD R197, R209, R4.reuse, RZ ;  /* 0x00000004d1c57224 */ /* 0x080fe200078e02ff */
[----:B------:R-:W-:Y:S01]  /*abf0*/  PLOP3.LUT P0, PT, PT, PT, PT, 0x80, 0x0 ;  /* 0x000000000000781c */ /* 0x000fe20003f0f070 */
[----:B------:R-:W-:Y:S01]  /*ac00*/  IMAD.MOV.U32 R3, RZ, RZ, RZ ;  /* 0x000000ffff037224 */ /* 0x000fe200078e00ff */
[----:B------:R-:W-:Y:S02]  /*ac10*/  MOV R0, RZ ;  /* 0x000000ff00007202 */ /* 0x000fe40000000f00 */
[----:B------:R-:W-:Y:S02]  /*ac20*/  CS2R R86, SRZ ;  /* 0x0000000000567805 */ /* 0x000fe4000001ff00 */
[----:B------:R-:W-:Y:S02]  /*ac30*/  VIADDMNMX R149, R197, R4, R149, PT ;  /* 0x00000004c5957246 */ /* 0x000fe40003800195 */
[----:B------:R-:W-:Y:S02]  /*ac40*/  CS2R R84, SRZ ;  /* 0x0000000000547805 */ /* 0x000fe4000001ff00 */
        /* <DEDUP_REMOVED lines=32> */
[----:B0-----:R-:W2:Y:S01]  /*ae50*/  LDL R6, [R1+0x88] ;  /* 0x0000880001067983 */ /* 0x001ea20000100800 */
[----:B------:R-:W0:Y:S02]  /*ae60*/  S2R R7, SR_TID.X ;  /* 0x0000000000077919 */ /* 0x000e240000002100 */
[----:B0-----:R-:W-:-:S05]  /*ae70*/  VIADD R7, R7, 0xffffff80 ;  /* 0xffffff8007077836 */ /* 0x001fca0000000000 */
[----:B------:R-:W-:-:S04]  /*ae80*/  SHF.R.S32.HI R5, RZ, 0x1f, R7 ;  /* 0x0000001fff057819 */ /* 0x000fc80000011407 */
[----:B------:R-:W-:-:S04]  /*ae90*/  LEA.HI R5, R5, R7, RZ, 0x7 ;  /* 0x0000000705057211 */ /* 0x000fc800078f38ff */
[----:B------:R-:W-:-:S05]  /*aea0*/  SHF.R.S32.HI R5, RZ, 0x7, R5 ;  /* 0x00000007ff057819 */ /* 0x000fca0000011405 */
[----:B------:R-:W0:Y:S02]  /*aeb0*/  SHFL.IDX PT, R0, R5, RZ, 0x1f ;  /* 0x00001fff05007589 */ /* 0x000e2400000e0000 */
[----:B0-----:R-:W-:-:S04]  /*aec0*/  LEA.HI R3, R0, R0, RZ, 0x1 ;  /* 0x0000000000037211 */ /* 0x001fc800078f08ff */
[----:B------:R-:W-:-:S04]  /*aed0*/  LOP3.LUT R3, R3, 0x1e, RZ, 0xc0, !PT ;  /* 0x0000001e03037812 */ /* 0x000fc800078ec0ff */
[----:B------:R-:W-:Y:S02]  /*aee0*/  IADD3 R3, R0, -R3, RZ ;  /* 0x8000000300037210 */ /* 0x000fe40007ffe0ff */
[----:B--2---:R-:W-:-:S13]  /*aef0*/  R2UR UR4, R6 ;  /* 0x00000000060472ca */ /* 0x004fda00000e0000 */
[----:B------:R-:W-:-:S05]  /*af00*/  IMAD.U32 R0, RZ, RZ, UR4 ;  /* 0x00000004ff007e24 */ /* 0x000fca000f8e00ff */
[----:B------:R-:W-:Y:S02]  /*af10*/  LOP3.LUT P0, RZ, R0, 0x3ff, RZ, 0xc0, !PT ;  /* 0x000003ff00ff7812 */ /* 0x000fe4000780c0ff */
[----:B------:R-:W-:-:S04]  /*af20*/  LEA R3, R3, UR4, 0xd ;  /* 0x0000000403037c11 */ /* 0x000fc8000f8e68ff */
[----:B------:R-:W-:Y:S02]  /*af30*/  SHF.R.U32.HI R3, RZ, 0x4, R3 ;  /* 0x00000004ff037819 */ /* 0x000fe40000011603 */
[----:B------:R-:W-:Y:S02]  /*af40*/  P2R R24, PR, RZ, 0x1 ;  /* 0x00000001ff187803 */ /* 0x000fe40000000000 */
[----:B------:R-:W-:-:S03]  /*af50*/  LOP3.LUT R36, R3, 0x3fff, RZ, 0xc0, !PT ;  /* 0x00003fff03247812 */ /* 0x000fc600078ec0ff */
[----:B------:R-:W-:Y:S05]  /*af60*/  @!P0 BRA `(.L_x_538) ;  /* 0x0000000000408947 */ /* 0x000fea0003800000 */
[----:B------:R-:W-:Y:S01]  /*af70*/  MOV R14, 0x0 ;  /* 0x00000000000e7802 */ /* 0x000fe20000000f00 */
[----:B------:R-:W-:Y:S01]  /*af80*/  ULDC.64 UR4, c[0x4][0x118] ;  /* 0x0100460000047ab9 */ /* 0x000fe20000000a00 */
[----:B------:R-:W-:Y:S01]  /*af90*/  ULDC.64 UR6, c[0x4][0x120] ;  /* 0x0100480000067ab9 */ /* 0x000fe20000000a00 */
[----:B------:R-:W-:Y:S01]  /*afa0*/  IMAD.U32 R4, RZ, RZ, UR4 ;  /* 0x00000004ff047e24 */ /* 0x000fe2000f8e00ff */
[----:B------:R-:W-:Y:S01]  /*afb0*/  MOV R5, UR5 ;  /* 0x0000000500057c02 */ /* 0x000fe20008000f00 */
[----:B------:R-:W-:Y:S01]  /*afc0*/  ULDC.64 UR4, c[0x4][0x98] ;  /* 0x0100260000047ab9 */ /* 0x000fe20000000a00 */
        /* <DEDUP_REMOVED lines=9> */
[----:B0----5:R-:W-:Y:S05]  /*b060*/  CALL.ABS.NOINC R14 ;  /* 0x000000000e007343 */ /* 0x021fea0003c00000 */
.L_x_538:
[----:B------:R-:W-:Y:S02]  /*b070*/  ULDC UR4, c[0x0][0x3f4] ;  /* 0x0000fd0000047ab9 */ /* 0x000fe40000000800 */
[----:B------:R-:W-:-:S13]  /*b080*/  ISETP.LT.AND P0, PT, RZ, UR4, PT ;  /* 0x00000004ff007c0c */ /* 0x000fda000bf01270 */
[----:B------:R-:W-:Y:S05]  /*b090*/  @P0 BRA `(.L_x_539) ;  /* 0x00000000003c0947 */ /* 0x000fea0003800000 */
[----:B------:R-:W-:-:S04]  /*b0a0*/  LEA.HI R0, R206, R206, RZ, 0x1 ;  /* 0x000000cece007211 */ /* 0x000fc800078f08ff */
[----:B------:R-:W-:-:S05]  /*b0b0*/  LOP3.LUT R3, R0, 0xfffffffe, RZ, 0xc0, !PT ;  /* 0xfffffffe00037812 */ /* 0x000fca00078ec0ff */
[----:B------:R-:W-:-:S05]  /*b0c0*/  IMAD.IADD R3, R206, 0x1, -R3 ;  /* 0x00000001ce037824 */ /* 0x000fca00078e0a03 */
[----:B------:R-:W-:-:S04]  /*b0d0*/  SHF.L.U32 R3, R3, 0x1f, RZ ;  /* 0x0000001f03037819 */ /* 0x000fc800000006ff */
[----:B------:R0:W1:Y:S03]  /*b0e0*/  SYNCS.PHASECHK.TRANS64.TRYWAIT P0, [R2+URZ+0x34800], R3 ;  /* 0x03480003020075a7 */ /* 0x000066000800017f */
[----:B-1----:R-:W-:Y:S05]  /*b0f0*/  @!P0 NANOSLEEP.SYNCS 0x989680 ;  /* 0x009896800000895d */ /* 0x002fea0003900000 */
[----:B------:R-:W1:Y:S01]  /*b100*/  @!P0 SYNCS.PHASECHK.TRANS64 P0, [R2+URZ+0x34800], R3 ;  /* 0x03480003020085a7 */ /* 0x000e62000800007f */
[----:B------:R-:W-:Y:S04]  /*b110*/  BSSY B0, `(.L_x_540) ;  /* 0x0000006000007945 */ /* 0x000fe80003800000 */
[----:B-1----:R-:W-:Y:S05]  /*b120*/  @P0 BRA `(.L_x_541) ;  /* 0x0000000000100947 */ /* 0x002fea0003800000 */
.L_x_542:
[----:B-1----:R1:W2:Y:S02]  /*b130*/  SYNCS.PHASECHK.TRANS64.TRYWAIT P0, [R2+URZ+0x34800], R3 ;  /* 0x03480003020075a7 */ /* 0x0022a4000800017f */
[----:B--2---:R-:W-:Y:S05]  /*b140*/  @!P0 NANOSLEEP.SYNCS 0x989680 ;  /* 0x009896800000895d */ /* 0x004fea0003900000 */
[----:B------:R-:W2:Y:S02]  /*b150*/  @!P0 SYNCS.PHASECHK.TRANS64 P0, [R2+URZ+0x34800], R3 ;  /* 0x03480003020085a7 */ /* 0x000ea4000800007f */
[----:B--2---:R-:W-:Y:S05]  /*b160*/  @!P0 BRA `(.L_x_542) ;  /* 0xfffffffc00f08947 */ /* 0x004fea000383ffff */
.L_x_541:
[----:B------:R-:W-:Y:S05]  /*b170*/  BSYNC B0 ;  /* 0x0000000000007941 */ /* 0x000fea0003800000 */
.L_x_540:
[----:B------:R-:W-:Y:S05]  /*b180*/  BRA `(.L_x_543) ;  /* 0x0000005800647947 */ /* 0x000fea0003800000 */
.L_x_539:
[----:B-----5:R-:W-:Y:S01]  /*b190*/  SHF.R.S32.HI R0, RZ, 0x1f, R143 ;  /* 0x0000001fff007819 */ /* 0x020fe2000001148f */
[----:B------:R-:W-:Y:S01]  /*b1a0*/  ULDC.64 UR4, c[0x0][0x3f8] ;  /* 0x0000fe0000047ab9 */ /* 0x000fe20000000a00 */
[----:B------:R-:W-:Y:S01]  /*b1b0*/  ULDC.64 UR6, c[0x0][0x408] ;  /* 0x0001020000067ab9 */ /* 0x000fe20000000a00 */
[----:B------:R-:W-:Y:S01]  /*b1c0*/  ISETP.NE.AND P2, PT, R24, RZ, PT ;  /* 0x000000ff1800720c */ /* 0x000fe20003f45270 */
[----:B------:R-:W-:-:S04]  /*b1d0*/  IMAD.WIDE.U32 R42, R143, UR4, RZ ;  /* 0x000000048f2a7c25 */ /* 0x000fc8000f8e00ff */
[C---:B------:R-:W-:Y:S02]  /*b1e0*/  IMAD R4, R0.reuse, UR4, RZ ;  /* 0x0000000400047c24 */ /* 0x040fe4000f8e02ff */
[----:B------:R-:W-:Y:S02]  /*b1f0*/  IMAD R0, R0, UR6, RZ ;  /* 0x0000000600007c24 */ /* 0x000fe4000f8e02ff */
[C---:B------:R-:W-:Y:S01]  /*b200*/  IMAD R5, R143.reuse, UR5, R4 ;  /* 0x000000058f057c24 */ /* 0x040fe2000f8e0204 */
[----:B------:R-:W-:Y:S01]  /*b210*/  ULDC.64 UR4, c[0x0][0x3e8] ;  /* 0x0000fa0000047ab9 */ /* 0x000fe20000000a00 */
[----:B------:R-:W-:Y:S01]  /*b220*/  IMAD.WIDE.U32 R44, R143, UR6, RZ ;  /* 0x000000068f2c7c25 */ /* 0x000fe2000f8e00ff */
[----:B------:R-:W-:Y:S02]  /*b230*/  LEA R37, P0, R42, UR4, 0x1 ;  /* 0x000000042a257c11 */ /* 0x000fe4000f8008ff */
[----:B------:R-:W-:Y:S01]  /*b240*/  IADD3 R5, R5, R43, RZ ;  /* 0x0000002b05057210 */ /* 0x000fe20007ffe0ff */
[----:B------:R-:W-:Y:S01]  /*b250*/  IMAD R3, R143, UR7, R0 ;  /* 0x000000078f037c24 */ /* 0x000fe2000f8e0200 */
[----:B------:R-:W-:-:S02]  /*b260*/  ULDC.64 UR6, c[0x0][0x400] ;  /* 0x0001000000067ab9 */ /* 0x000fc40000000a00 */
[----:B------:R-:W-:Y:S01]  /*b270*/  LEA R24, P1, R44, UR6, 0x1 ;  /* 0x000000062c187c11 */ /* 0x000fe2000f8208ff */
[----:B------:R-:W-:Y:S01]  /*b280*/  IMAD.IADD R3, R3, 0x1, R45 ;  /* 0x0000000103037824 */ /* 0x000fe200078e022d */
[----:B------:R-:W-:-:S04]  /*b290*/  LEA.HI.X R42, R42, UR5, R5, 0x1, P0 ;  /* 0x000000052a2a7c11 */ /* 0x000fc800080f0c05 */
[----:B------:R-:W-:Y:S01]  /*b2a0*/  LEA.HI.X R44, R44, UR7, R3, 0x1, P1 ;  /* 0x000000072c2c7c11 */ /* 0x000fe200088f0c03 */
[----:B------:R-:W-:Y:S06]  /*b2b0*/  @!P2 BRA `(.L_x_544) ;  /* 0x000000000040a947 */ /* 0x000fec0003800000 */
        /* <DEDUP_REMOVED lines=16> */
.L_x_544:
[----:B------:R-:W-:Y:S01]  /*b3c0*/  ULDC.U8 UR4, c[0x0][0x410] ;  /* 0x0001040000047ab9 */ /* 0x000fe20000000000 */
[----:B------:R-:W-:Y:S01]  /*b3d0*/  BSSY B0, `(.L_x_545) ;  /* 0x000056c000007945 */ /* 0x000fe20003800000 */
[----:B------:R-:W-:Y:S01]  /*b3e0*/  ISETP.NE.AND P0, PT, RZ, UR4, PT ;  /* 0x00000004ff007c0c */ /* 0x000fe2000bf05270 */
[----:B------:R-:W-:-:S12]  /*b3f0*/  IMAD R0, R145, 0x80, R17 ;  /* 0x0000008091007824 */ /* 0x000fd800078e0211 */
[----:B------:R-:W-:Y:S05]  /*b400*/  @!P0 BRA `(.L_x_546) ;  /* 0x0000002800b48947 */ /* 0x000fea0003800000 */
[----:B------:R-:W-:-:S03]  /*b410*/  UMOV UR4, 0xffffffff ;  /* 0xffffffff00047882 */ /* 0x000fc60000000000 */
[----:B------:R-:W-:Y:S05]  /*b420*/  BRA.DIV UR4, `(.L_x_547) ;  /* 0x0000017604207947 */ /* 0x000fea000b800000 */
[----:B------:R-:W0:Y:S04]  /*b430*/  SHFL.IDX PT, R42, R42, RZ, 0x1c1f ;  /* 0x001c1fff2a2a7589 */ /* 0x000e2800000e0000 */
[----:B------:R-:W1:Y:S04]  /*b440*/  SHFL.IDX PT, R37, R37, RZ, 0x1c1f ;  /* 0x001c1fff25257589 */ /* 0x000e6800000e0000 */
[----:B------:R-:W2:Y:S04]  /*b450*/  SHFL.IDX PT, R44, R44, RZ, 0x1c1f ;  /* 0x001c1fff2c2c7589 */ /* 0x000ea800000e0000 */
[----:B------:R3:W4:Y:S02]  /*b460*/  SHFL.IDX PT, R41, R24, RZ, 0x1c1f ;  /* 0x001c1fff18297589 */ /* 0x00072400000e0000 */
.L_x_808:
[----:B------:R-:W-:Y:S01]  /*b470*/  ULDC UR4, c[0x0][0x448] ;  /* 0x0001120000047ab9 */ /* 0x000fe20000000800 */
[----:B------:R-:W-:Y:S01]  /*b480*/  LOP3.LUT R8, R191, 0x18, R18, 0xf8, !PT ;  /* 0x00000018bf087812 */ /* 0x000fe200078ef812 */
[----:B------:R-:W-:Y:S01]  /*b490*/  IMAD R43, R150, UR4, RZ ;  /* 0x00000004962b7c24 */ /* 0x000fe2000f8e02ff */
[----:B------:R-:W-:Y:S01]  /*b4a0*/  BSSY B1, `(.L_x_548) ;  /* 0x0000054000017945 */ /* 0x000fe20003800000 */
[----:B------:R-:W-:Y:S02]  /*b4b0*/  LOP3.LUT P0, RZ, R231, 0x4, RZ, 0xc0, !PT ;  /* 0x00000004e7ff7812 */ /* 0x000fe4000780c0ff */
[----:B------:R-:W-:Y:S02]  /*b4c0*/  CS2R R4, SRZ ;  /* 0x0000000000047805 */ /* 0x000fe4000001ff00 */
[----:B------:R-:W-:Y:S02]  /*b4d0*/  LOP3.LUT R3, R8, R193, RZ, 0x3c, !PT ;  /* 0x000000c108037212 */ /* 0x000fe400078e3cff */
[----:B------:R-:W-:-:S02]  /*b4e0*/  CS2R R6, SRZ ;  /* 0x0000000000067805 */ /* 0x000fc4000001ff00 */
[----:B------:R-:W-:Y:S01]  /*b4f0*/  ISETP.GE.AND P1, PT, R0, R43, PT ;  /* 0x0000002b0000720c */ /* 0x000fe20003f26270 */
[----:B------:R-:W-:Y:S01]  /*b500*/  IMAD R43, R145, -0x80, R43 ;  /* 0xffffff80912b7824 */ /* 0x000fe200078e022b */
[----:B------:R-:W-:Y:S02]  /*b510*/  LEA R3, R192, R3, 0x9 ;  /* 0x00000003c0037211 */ /* 0x000fe400078e48ff */
[----:B------:R-:W-:Y:S02]  /*b520*/  CS2R R8, SRZ ;  /* 0x0000000000087805 */ /* 0x000fe4000001ff00 */
[----:B------:R-:W-:Y:S02]  /*b530*/  CS2R R10, SRZ ;  /* 0x00000000000a7805 */ /* 0x000fe4000001ff00 */
[----:B------:R-:W-:Y:S02]  /*b540*/  CS2R R12, SRZ ;  /* 0x00000000000c7805 */ /* 0x000fe4000001ff00 */
[----:B------:R-:W-:Y:S01]  /*b550*/  CS2R R14, SRZ ;  /* 0x00000000000e7805 */ /* 0x000fe2000001ff00 */
[----:B------:R-:W-:Y:S01]  /*b560*/  IMAD R3, R3, 0x2, R2 ;  /* 0x0000000203037824 */ /* 0x000fe200078e0202 */
[----:B------:R-:W-:-:S02]  /*b570*/  CS2R R20, SRZ ;  /* 0x0000000000147805 */ /* 0x000fc4000001ff00 */
[----:B---3--:R-:W-:Y:S02]  /*b580*/  CS2R R24, SRZ ;  /* 0x0000000000187805 */ /* 0x008fe4000001ff00 */
[----:B------:R-:W-:Y:S02]  /*b590*/  CS2R R26, SRZ ;  /* 0x00000000001a7805 */ /* 0x000fe4000001ff00 */
[----:B------:R-:W-:Y:S02]  /*b5a0*/  CS2R R28, SRZ ;  /* 0x00000000001c7805 */ /* 0x000fe4000001ff00 */
[----:B------:R-:W-:Y:S01]  /*b5b0*/  CS2R R30, SRZ ;  /* 0x00000000001e7805 */ /* 0x000fe2000001ff00 */
[C---:B------:R-:W-:Y:S01]  /*b5c0*/  VIADD R45, R3.reuse, 0x10400 ;  /* 0x00010400032d7836 */ /* 0x040fe20000000000 */
[----:B------:R-:W-:Y:S02]  /*b5d0*/  IADD3 R0, R3, 0x10440, RZ ;  /* 0x0001044003007810 */ /* 0x000fe40007ffe0ff */
[----:B------:R-:W-:Y:S01]  /*b5e0*/  CS2R R32, SRZ ;  /* 0x0000000000207805 */ /* 0x000fe2000001ff00 */
[----:B------:R-:W-:Y:S06]  /*b5f0*/  @P1 BRA `(.L_x_549) ;  /* 0x0000000000f81947 */ /* 0x000fec0003800000 */
[----:B------:R-:W3:Y:S01]  /*b600*/  LDL R49, [R1+0x14] ;  /* 0x0000140001317983 */ /* 0x000ee20000100800 */
[----:B------:R-:W-:-:S03]  /*b610*/  ULDC UR4, c[0x0][0x3f4] ;  /* 0x0000fd0000047ab9 */ /* 0x000fc60000000800 */
[----:B------:R-:W3:Y:S04]  /*b620*/  LDL R48, [R1+0x4c] ;  /* 0x00004c0001307983 */ /* 0x000ee80000100800 */
[----:B------:R-:W3:Y:S04]  /*b630*/  LDL R47, [R1+0x48] ;  /* 0x00004800012f7983 */ /* 0x000ee80000100800 */
[----:B------:R-:W3:Y:S04]  /*b640*/  LDL R40, [R1+0x54] ;  /* 0x0000540001287983 */ /* 0x000ee80000100800 */
[----:B------:R-:W3:Y:S01]  /*b650*/  LDL R46, [R1+0x50] ;  /* 0x00005000012e7983 */ /* 0x000ee20000100800 */
[----:B------:R-:W-:-:S02]  /*b660*/  ISETP.GE.AND P2, PT, R22, UR4, PT ;  /* 0x0000000416007c0c */ /* 0x000fc4000bf46270 */
[----:B------:R-:W-:Y:S02]  /*b670*/  ISETP.GE.AND P3, PT, R187, UR4, PT ;  /* 0x00000004bb007c0c */ /* 0x000fe4000bf66270 */
[----:B------:R-:W-:Y:S02]  /*b680*/  ISETP.GE.AND P4, PT, R186, UR4, PT ;  /* 0x00000004ba007c0c */ /* 0x000fe4000bf86270 */
[----:B------:R-:W-:Y:S02]  /*b690*/  CS2R R20, SRZ ;  /* 0x0000000000147805 */ /* 0x000fe4000001ff00 */
[----:B------:R-:W-:-:S05]  /*b6a0*/  CS2R R4, SRZ ;  /* 0x0000000000047805 */ /* 0x000fca000001ff00 */
[----:B----4-:R-:W-:Y:S01]  /*b6b0*/  @!P2 MOV R6, R41 ;  /* 0x000000290006a202 */ /* 0x010fe20000000f00 */
[----:B-1----:R-:W-:Y:S02]  /*b6c0*/  @!P2 IMAD.MOV.U32 R8, RZ, RZ, R37 ;  /* 0x000000ffff08a224 */ /* 0x002fe400078e0025 */
[----:B0-----:R-:W-:Y:S02]  /*b6d0*/  @!P2 IMAD.MOV.U32 R9, RZ, RZ, R42 ;  /* 0x000000ffff09a224 */ /* 0x001fe400078e002a */
[----:B--2---:R-:W-:Y:S01]  /*b6e0*/  @!P2 IMAD.MOV.U32 R7, RZ, RZ, R44 ;  /* 0x000000ffff07a224 */ /* 0x004fe200078e002c */
[----:B------:R-:W-:Y:S01]  /*b6f0*/  @!P3 IADD3 R10, P1, R37, R234, RZ ;  /* 0x000000ea250ab210 */ /* 0x000fe20007f3e0ff */
[----:B------:R-:W-:-:S04]  /*b700*/  @!P2 IMAD.WIDE R8, R22, 0x2, R8 ;  /* 0x000000021608a825 */ /* 0x000fc800078e0208 */
[----:B------:R-:W-:Y:S01]  /*b710*/  @!P2 IMAD.WIDE R12, R22, 0x2, R6 ;  /* 0x00000002160ca825 */ /* 0x000fe200078e0206 */
[----:B------:R0:W5:Y:S03]  /*b720*/  @!P2 LD.E.64 R20, desc[UR58][R8.64] ;  /* 0x0000003a0814a980 */ /* 0x000166000c101b00 */
[----:B------:R-:W-:Y:S01]  /*b730*/  @!P3 IMAD.X R11, R42, 0x1, R233, P1 ;  /* 0x000000012a0bb824 */ /* 0x000fe200008e06e9 */
[----:B------:R-:W-:Y:S01]  /*b740*/  @!P3 IADD3 R30, P1, R41, R234, RZ ;  /* 0x000000ea291eb210 */ /* 0x000fe20007f3e0ff */
[----:B------:R-:W5:Y:S01]  /*b750*/  @!P2 LD.E.64 R4, desc[UR58][R12.64] ;  /* 0x0000003a0c04a980 */ /* 0x000f62000c101b00 */
[----:B------:R-:W-:Y:S02]  /*b760*/  ISETP.GE.AND P2, PT, R189, UR4, PT ;  /* 0x00000004bd007c0c */ /* 0x000fe4000bf46270 */
[----:B------:R-:W-:Y:S02]  /*b770*/  CS2R R24, SRZ ;  /* 0x0000000000187805 */ /* 0x000fe4000001ff00 */
[----:B------:R-:W-:-:S02]  /*b780*/  CS2R R6, SRZ ;  /* 0x0000000000067805 */ /* 0x000fc4000001ff00 */
[----:B------:R-:W-:Y:S02]  /*b790*/  @!P3 IADD3.X R31, R44, R233, RZ, P1, !PT ;  /* 0x000000e92c1fb210 */ /* 0x000fe40000ffe4ff */
[-C--:B------:R-:W-:Y:S02]  /*b7a0*/  @!P4 IADD3 R34, P5, R37, R236.reuse, RZ ;  /* 0x000000ec2522c210 */ /* 0x080fe40007fbe0ff */
[----:B------:R-:W-:Y:S02]  /*b7b0*/  @!P4 IADD3 R38, P6, R41, R236, RZ ;  /* 0x000000ec2926c210 */ /* 0x000fe40007fde0ff */
[----:B------:R-:W-:Y:S02]  /*b7c0*/  CS2R R26, SRZ ;  /* 0x00000000001a7805 */ /* 0x000fe4000001ff00 */
[----:B------:R-:W-:Y:S02]  /*b7d0*/  ISETP.GE.AND P1, PT, R188, UR4, PT ;  /* 0x00000004bc007c0c */ /* 0x000fe4000bf26270 */
[----:B0-----:R-:W-:Y:S01]  /*b7e0*/  CS2R R8, SRZ ;  /* 0x0000000000087805 */ /* 0x001fe2000001ff00 */
[----:B------:R0:W5:Y:S01]  /*b7f0*/  @!P3 LD.E.64 R24, desc[UR58][R10.64] ;  /* 0x0000003a0a18b980 */ /* 0x000162000c101b00 */
[----:B------:R-:W-:-:S02]  /*b800*/  @!P4 IMAD.X R35, R42, 0x1, R235, P5 ;  /* 0x000000012a23c824 */ /* 0x000fc400028e06eb */
[----:B------:R-:W-:Y:S01]  /*b810*/  @!P4 IMAD.X R39, R44, 0x1, R235, P6 ;  /* 0x000000012c27c824 */ /* 0x000fe200030e06eb */
[----:B------:R1:W5:Y:S01]  /*b820*/  @!P3 LD.E.64 R6, desc[UR58][R30.64] ;  /* 0x0000003a1e06b980 */ /* 0x000362000c101b00 */
[----:B------:R-:W-:-:S03]  /*b830*/  ISETP.GE.AND P3, PT, R190, UR4, PT ;  /* 0x00000004be007c0c */ /* 0x000fc6000bf66270 */
[----:B------:R-:W5:Y:S04]  /*b840*/  @!P4 LD.E.64 R26, desc[UR58][R34.64] ;  /* 0x0000003a221ac980 */ /* 0x000f68000c101b00 */
[----:B------:R2:W5:Y:S01]  /*b850*/  @!P4 LD.E.64 R8, desc[UR58][R38.64] ;  /* 0x0000003a2608c980 */ /* 0x000562000c101b00 */
[----:B------:R-:W-:Y:S02]  /*b860*/  CS2R R28, SRZ ;  /* 0x00000000001c7805 */ /* 0x000fe4000001ff00 */
[----:B0-----:R-:W-:Y:S02]  /*b870*/  CS2R R10, SRZ ;  /* 0x00000000000a7805 */ /* 0x001fe4000001ff00 */
[----:B-1----:R-:W-:Y:S02]  /*b880*/  CS2R R30, SRZ ;  /* 0x00000000001e7805 */ /* 0x002fe4000001ff00 */
[----:B---3--:R-:W-:-:S02]  /*b890*/  @!P2 IADD3 R14, P5, R41, R49, RZ ;  /* 0x00000031290ea210 */ /* 0x008fc40007fbe0ff */
[C---:B------:R-:W-:Y:S02]  /*b8a0*/  @!P2 IADD3 R12, P4, R37.reuse, R49, RZ ;  /* 0x00000031250ca210 */ /* 0x040fe40007f9e0ff */
[----:B------:R-:W-:Y:S01]  /*b8b0*/  @!P1 IADD3 R32, P6, R37, R48, RZ ;  /* 0x0000003025209210 */ /* 0x000fe20007fde0ff */
[----:B------:R-:W-:Y:S01]  /*b8c0*/  @!P2 IMAD.X R15, R44, 0x1, R237, P5 ;  /* 0x000000012c0fa824 */ /* 0x000fe200028e06ed */
[----:B------:R-:W-:-:S03]  /*b8d0*/  @!P2 IADD3.X R13, R42, R237, RZ, P4, !PT ;  /* 0x000000ed2a0da210 */ /* 0x000fc600027fe4ff */
[----:B------:R-:W-:Y:S01]  /*b8e0*/  @!P1 IMAD.X R33, R42, 0x1, R47, P6 ;  /* 0x000000012a219824 */ /* 0x000fe200030e062f */
[----:B------:R0:W5:Y:S01]  /*b8f0*/  @!P2 LD.E.64 R10, desc[UR58][R14.64] ;  /* 0x0000003a0e0aa980 */ /* 0x000162000c101b00 */
[----:B--2---:R-:W-:-:S03]  /*b900*/  @!P3 IADD3 R38, P4, R37, R40, RZ ;  /* 0x000000282526b210 */ /* 0x004fc60007f9e0ff */
[----:B------:R1:W5:Y:S01]  /*b910*/  @!P2 LD.E.64 R28, desc[UR58][R12.64] ;  /* 0x0000003a0c1ca980 */ /* 0x000362000c101b00 */
[C---:B------:R-:W-:Y:S02]  /*b920*/  @!P3 IADD3 R40, P5, R41.reuse, R40, RZ ;  /* 0x000000282928b210 */ /* 0x040fe40007fbe0ff */
[----:B------:R-:W-:Y:S01]  /*b930*/  @!P1 IADD3 R34, P2, R41, R48, RZ ;  /* 0x0000003029229210 */ /* 0x000fe20007f5e0ff */
[----:B------:R2:W5:Y:S01]  /*b940*/  @!P1 LD.E.64 R30, desc[UR58][R32.64] ;  /* 0x0000003a201e9980 */ /* 0x000562000c101b00 */
[--C-:B------:R-:W-:Y:S01]  /*b950*/  @!P3 IMAD.X R39, R42, 0x1, R46.reuse, P4 ;  /* 0x000000012a27b824 */ /* 0x100fe200020e062e */
[----:B0-----:R-:W-:Y:S02]  /*b960*/  CS2R R14, SRZ ;  /* 0x00000000000e7805 */ /* 0x001fe4000001ff00 */
[C---:B------:R-:W-:Y:S01]  /*b970*/  @!P1 IADD3.X R35, R44.reuse, R47, RZ, P2, !PT ;  /* 0x0000002f2c239210 */ /* 0x040fe200017fe4ff */
[----:B------:R-:W-:Y:S01]  /*b980*/  @!P3 IMAD.X R41, R44, 0x1, R46, P5 ;  /* 0x000000012c29b824 */ /* 0x000fe200028e062e */
[----:B-1----:R-:W-:-:S04]  /*b990*/  CS2R R12, SRZ ;  /* 0x00000000000c7805 */ /* 0x002fc8000001ff00 */
[----:B------:R3:W5:Y:S01]  /*b9a0*/  @!P3 LD.E.64 R14, desc[UR58][R40.64] ;  /* 0x0000003a280eb980 */ /* 0x000762000c101b00 */
[----:B--2---:R-:W-:-:S03]  /*b9b0*/  CS2R R32, SRZ ;  /* 0x0000000000207805 */ /* 0x004fc6000001ff00 */
[----:B------:R3:W5:Y:S04]  /*b9c0*/  @!P1 LD.E.64 R12, desc[UR58][R34.64] ;  /* 0x0000003a220c9980 */ /* 0x000768000c101b00 */
[----:B------:R3:W5:Y:S02]  /*b9d0*/  @!P3 LD.E.64 R32, desc[UR58][R38.64] ;  /* 0x0000003a2620b980 */ /* 0x000764000c101b00 */
.L_x_549:
[----:B------:R-:W-:Y:S05]  /*b9e0*/  BSYNC B1 ;  /* 0x0000000000017941 */ /* 0x000fea0003800000 */
.L_x_548:
[----:B---3-5:R-:W-:Y:S01]  /*b9f0*/  IMAD.MOV.U32 R38, RZ, RZ, R4 ;  /* 0x000000ffff267224 */ /* 0x028fe200078e0004 */
[----:B------:R-:W-:Y:S01]  /*ba00*/  SHF.R.U64 R60, R4, 0x10, R5 ;  /* 0x00000010043c7819 */ /* 0x000fe20000001205 */
[----:B------:R-:W-:Y:S01]  /*ba10*/  IMAD.MOV.U32 R35, RZ, RZ, R20 ;  /* 0x000000ffff237224 */ /* 0x000fe200078e0014 */
[----:B------:R-:W-:Y:S01]  /*ba20*/  LEA.HI R4, R206, R206, RZ, 0x1 ;  /* 0x000000cece047211 */ /* 0x000fe200078f08ff */
[--C-:B------:R-:W-:Y:S01]  /*ba30*/  IMAD.MOV.U32 R34, RZ, RZ, R21.reuse ;  /* 0x000000ffff227224 */ /* 0x100fe200078e0015 */
[----:B-1----:R-:W-:Y:S01]  /*ba40*/  SHF.R.U64 R37, R20, 0x10, R21 ;  /* 0x0000001014257819 */ /* 0x002fe20000001215 */
[--C-:B------:R-:W-:Y:S01]  /*ba50*/  IMAD.MOV.U32 R20, RZ, RZ, R5.reuse ;  /* 0x000000ffff147224 */ /* 0x100fe200078e0005 */
[----:B------:R-:W-:Y:S01]  /*ba60*/  SHF.R.U32.HI R61, RZ, 0x10, R5 ;  /* 0x00000010ff3d7819 */ /* 0x000fe20000011605 */
[----:B------:R-:W-:Y:S01]  /*ba70*/  IMAD.MOV.U32 R39, RZ, RZ, R25 ;  /* 0x000000ffff277224 */ /* 0x000fe200078e0019 */
[----:B------:R-:W-:Y:S01]  /*ba80*/  LOP3.LUT R5, R4, 0xfffffffe, RZ, 0xc0, !PT ;  /* 0xfffffffe04057812 */ /* 0x000fe200078ec0ff */
[----:B------:R-:W-:Y:S01]  /*ba90*/  IMAD.MOV.U32 R40, RZ, RZ, R13 ;  /* 0x000000ffff287224 */ /* 0x000fe200078e000d */
[----:B------:R-:W-:Y:S01]  /*baa0*/  @P0 IADD3 R0, R45, -0x40, RZ ;  /* 0xffffffc02d000810 */ /* 0x000fe20007ffe0ff */
[----:B------:R-:W-:Y:S01]  /*bab0*/  IMAD.MOV.U32 R45, RZ, RZ, R29 ;  /* 0x000000ffff2d7224 */ /* 0x000fe200078e001d */
[----:B------:R-:W-:Y:S01]  /*bac0*/  MOV R46, R30 ;  /* 0x0000001e002e7202 */ /* 0x000fe20000000f00 */
[----:B------:R-:W-:Y:S01]  /*bad0*/  IMAD.IADD R5, R206, 0x1, -R5 ;  /* 0x00000001ce057824 */ /* 0x000fe200078e0a05 */
[----:B------:R-:W-:Y:S01]  /*bae0*/  SHF.R.U64 R56, R30, 0x10, R31 ;  /* 0x000000101e387819 */ /* 0x000fe2000000121f */
[----:B------:R-:W-:Y:S01]  /*baf0*/  IMAD.MOV.U32 R30, RZ, RZ, R32 ;  /* 0x000000ffff1e7224 */ /* 0x000fe200078e0020 */
[----:B------:R-:W-:Y:S01]  /*bb00*/  SHF.R.U64 R54, R28, 0x10, R29 ;  /* 0x000000101c367819 */ /* 0x000fe2000000121d */
[----:B--2---:R-:W-:Y:S01]  /*bb10*/  IMAD.MOV.U32 R44, RZ, RZ, R28 ;  /* 0x000000ffff2c7224 */ /* 0x004fe200078e001c */
[----:B------:R-:W-:Y:S01]  /*bb20*/  SHF.L.U32 R5, R5, 0x1f, RZ ;  /* 0x0000001f05057819 */ /* 0x000fe200000006ff */
[----:B------:R-:W-:Y:S01]  /*bb30*/  IMAD.MOV.U32 R47, RZ, RZ, R31 ;  /* 0x000000ffff2f7224 */ /* 0x000fe200078e001f */
[----:B------:R-:W-:Y:S01]  /*bb40*/  SHF.R.U32.HI R55, RZ, 0x10, R29 ;  /* 0x00000010ff377819 */ /* 0x000fe2000001161d */
[----:B------:R-:W-:Y:S01]  /*bb50*/  IMAD.MOV.U32 R29, RZ, RZ, R8 ;  /* 0x000000ffff1d7224 */ /* 0x000fe200078e0008 */
[----:B------:R-:W1:Y:S01]  /*bb60*/  SYNCS.PHASECHK.TRANS64.TRYWAIT P0, [R2+URZ+0x34800], R5 ;  /* 0x03480005020075a7 */ /* 0x000e62000800017f */
[----:B------:R-:W-:Y:S01]  /*bb70*/  SHF.R.U32.HI R49, RZ, 0x10, R21 ;  /* 0x00000010ff317819 */ /* 0x000fe20000011615 */
[----:B------:R-:W-:Y:S01]  /*bb80*/  BSSY B1, `(.L_x_550) ;  /* 0x0000038000017945 */ /* 0x000fe20003800000 */
[----:B------:R-:W-:-:S02]  /*bb90*/  MOV R48, R33 ;  /* 0x0000002100307202 */ /* 0x000fc40000000f00 */
[----:B------:R-:W-:Y:S02]  /*bba0*/  MOV R21, R24 ;  /* 0x0000001800157202 */ /* 0x000fe40000000f00 */
[----:B------:R-:W-:Y:S01]  /*bbb0*/  SHF.R.U64 R50, R24, 0x10, R25 ;  /* 0x0000001018327819 */ /* 0x000fe20000001219 */
[----:B------:R-:W-:Y:S01]  /*bbc0*/  IMAD.MOV.U32 R24, RZ, RZ, R26 ;  /* 0x000000ffff187224 */ /* 0x000fe200078e001a */
[--C-:B------:R-:W-:Y:S02]  /*bbd0*/  SHF.R.U64 R58, R32, 0x10, R33.reuse ;  /* 0x00000010203a7819 */ /* 0x100fe40000001221 */
[----:B------:R-:W-:Y:S02]  /*bbe0*/  SHF.R.U32.HI R59, RZ, 0x10, R33 ;  /* 0x00000010ff3b7819 */ /* 0x000fe40000011621 */
[--C-:B------:R-:W-:Y:S02]  /*bbf0*/  SHF.R.U64 R8, R8, 0x10, R9.reuse ;  /* 0x0000001008087819 */ /* 0x100fe40000001209 */
[----:B------:R-:W-:-:S02]  /*bc00*/  SHF.R.U32.HI R64, RZ, 0x10, R9 ;  /* 0x00000010ff407819 */ /* 0x000fc40000011609 */
[----:B------:R-:W-:Y:S01]  /*bc10*/  SHF.R.U32.HI R51, RZ, 0x10, R25 ;  /* 0x00000010ff337819 */ /* 0x000fe20000011619 */
[----:B------:R-:W-:Y:S01]  /*bc20*/  IMAD.MOV.U32 R25, RZ, RZ, R7 ;  /* 0x000000ffff197224 */ /* 0x000fe200078e0007 */
[----:B------:R-:W-:Y:S01]  /*bc30*/  SHF.R.U64 R52, R26, 0x10, R27 ;  /* 0x000000101a347819 */ /* 0x000fe2000000121b */
[----:B------:R-:W-:Y:S01]  /*bc40*/  IMAD.MOV.U32 R26, RZ, RZ, R11 ;  /* 0x000000ffff1a7224 */ /* 0x000fe200078e000b */
[----:B------:R-:W-:Y:S02]  /*bc50*/  MOV R33, R6 ;  /* 0x0000000600217202 */ /* 0x000fe40000000f00 */
[--C-:B------:R-:W-:Y:S02]  /*bc60*/  SHF.R.U64 R62, R6, 0x10, R7.reuse ;  /* 0x00000010063e7819 */ /* 0x100fe40000001207 */
[----:B------:R-:W-:Y:S01]  /*bc70*/  SHF.R.U32.HI R63, RZ, 0x10, R7 ;  /* 0x00000010ff3f7819 */ /* 0x000fe20000011607 */
[----:B------:R-:W-:Y:S01]  /*bc80*/  IMAD.MOV.U32 R7, RZ, RZ, R10 ;  /* 0x000000ffff077224 */ /* 0x000fe200078e000a */
[----:B------:R-:W-:-:S02]  /*bc90*/  MOV R6, R9 ;  /* 0x0000000900067202 */ /* 0x000fc40000000f00 */
[--C-:B------:R-:W-:Y:S02]  /*bca0*/  SHF.R.U64 R65, R10, 0x10, R11.reuse ;  /* 0x000000100a417819 */ /* 0x100fe4000000120b */
[----:B------:R-:W-:Y:S02]  /*bcb0*/  SHF.R.U32.HI R66, RZ, 0x10, R11 ;  /* 0x00000010ff427819 */ /* 0x000fe4000001160b */
[----:B------:R-:W-:Y:S02]  /*bcc0*/  MOV R11, R12 ;  /* 0x0000000c000b7202 */ /* 0x000fe40000000f00 */
[----:B------:R-:W-:Y:S01]  /*bcd0*/  SHF.R.U64 R67, R12, 0x10, R13 ;  /* 0x000000100c437819 */ /* 0x000fe2000000120d */
[----:B------:R-:W-:Y:S01]  /*bce0*/  IMAD.MOV.U32 R12, RZ, RZ, R14 ;  /* 0x000000ffff0c7224 */ /* 0x000fe200078e000e */
[----:B------:R-:W-:Y:S02]  /*bcf0*/  PRMT R9, R30, 0x5410, R48 ;  /* 0x000054101e097816 */ /* 0x000fe40000000030 */
[----:B0-----:R-:W-:-:S02]  /*bd00*/  MOV R42, R27 ;  /* 0x0000001b002a7202 */ /* 0x001fc40000000f00 */
[----:B------:R-:W-:Y:S02]  /*bd10*/  PRMT R30, R8, 0x5410, R64 ;  /* 0x00005410081e7816 */ /* 0x000fe40000000040 */
[----:B------:R-:W-:Y:S02]  /*bd20*/  SHF.R.U32.HI R53, RZ, 0x10, R27 ;  /* 0x00000010ff357819 */ /* 0x000fe4000001161b */
[----:B------:R-:W-:Y:S02]  /*bd30*/  SHF.R.U32.HI R57, RZ, 0x10, R31 ;  /* 0x00000010ff397819 */ /* 0x000fe4000001161f */
[----:B------:R-:W-:Y:S02]  /*bd40*/  SHF.R.U32.HI R68, RZ, 0x10, R13 ;  /* 0x00000010ff447819 */ /* 0x000fe4000001160d */
[----:B----4-:R-:W-:Y:S02]  /*bd50*/  MOV R41, R15 ;  /* 0x0000000f00297202 */ /* 0x010fe40000000f00 */
[----:B------:R-:W-:-:S02]  /*bd60*/  VIMNMX R8, R43, 0x80, PT ;  /* 0x000000802b087848 */ /* 0x000fc40003fe0100 */
[--C-:B------:R-:W-:Y:S02]  /*bd70*/  SHF.R.U64 R69, R14, 0x10, R15.reuse ;  /* 0x000000100e457819 */ /* 0x100fe4000000120f */
[----:B------:R-:W-:Y:S02]  /*bd80*/  SHF.R.U32.HI R70, RZ, 0x10, R15 ;  /* 0x00000010ff467819 */ /* 0x000fe4000001160f */
[----:B------:R-:W-:Y:S02]  /*bd90*/  PRMT R33, R33, 0x5410, R25 ;  /* 0x0000541021217816 */ /* 0x000fe40000000019 */
[----:B------:R-:W-:Y:S02]  /*bda0*/  PRMT R35, R35, 0x5410, R34 ;  /* 0x0000541023237816 */ /* 0x000fe40000000022 */
[----:B------:R-:W-:Y:S02]  /*bdb0*/  PRMT R31, R21, 0x5410, R39 ;  /* 0x00005410151f7816 */ /* 0x000fe40000000027 */
[----:B------:R-:W-:-:S02]  /*bdc0*/  PRMT R27, R24, 0x5410, R42 ;  /* 0x00005410181b7816 */ /* 0x000fc4000000002a */
[----:B------:R-:W-:Y:S02]  /*bdd0*/  PRMT R38, R38, 0x5410, R20 ;  /* 0x0000541026267816 */ /* 0x000fe40000000014 */
[----:B------:R-:W-:Y:S02]  /*bde0*/  PRMT R25, R7, 0x5410, R26 ;  /* 0x0000541007197816 */ /* 0x000fe4000000001a */
        /* <DEDUP_REMOVED lines=13> */
[----:B------:R-:W-:Y:S02]  /*bec0*/  ISETP.GE.AND P1, PT, R17, R8, PT ;  /* 0x000000081100720c */ /* 0x000fe40003f26270 */
[----:B------:R-:W-:Y:S02]  /*bed0*/  PRMT R20, R67, 0x5410, R68 ;  /* 0x0000541043147816 */ /* 0x000fe40000000044 */
[----:B------:R-:W-:Y:S01]  /*bee0*/  PRMT R11, R12, 0x5410, R41 ;  /* 0x000054100c0b7816 */ /* 0x000fe20000000029 */
[----:B-1----:R-:W-:Y:S08]  /*bef0*/  @!P0 BRA `(.L_x_551) ;  /* 0x0000016800e08947 */ /* 0x002ff00003800000 */
.L_x_809:
[----:B------:R-:W-:Y:S05]  /*bf00*/  BSYNC B1 ;  /* 0x0000000000017941 */ /* 0x000fea0003800000 */
.L_x_550:
[----:B------:R-:W-:Y:S01]  /*bf10*/  BSSY B1, `(.L_x_552) ;  /* 0x00000fe000017945 */ /* 0x000fe20003800000 */
[----:B------:R-:W-:-:S03]  /*bf20*/  PRMT R12, R69, 0x5410, R70 ;  /* 0x00005410450c7816 */ /* 0x000fc60000000046 */
[----:B------:R-:W-:Y:S05]  /*bf30*/  @P1 BRA `(.L_x_553) ;  /* 0x0000000c00ec1947 */ /* 0x000fea0003800000 */
[----:B0-----:R-:W0:Y:S01]  /*bf40*/  LDC R5, c[0x0][0x3f4] ;  /* 0x0000fd00ff057b82 */ /* 0x001e220000000800 */
[----:B------:R-:W-:Y:S01]  /*bf50*/  BSSY B2, `(.L_x_554) ;  /* 0x000002e000027945 */ /* 0x000fe20003800000 */
[-C--:B0-----:R-:W-:Y:S02]  /*bf60*/  ISETP.GE.AND P0, PT, R22, R5.reuse, PT ;  /* 0x000000051600720c */ /* 0x081fe40003f06270 */
[-C--:B------:R-:W-:Y:S02]  /*bf70*/  ISETP.GE.AND P1, PT, R187, R5.reuse, PT ;  /* 0x00000005bb00720c */ /* 0x080fe40003f26270 */
[-C--:B------:R-:W-:Y:S02]  /*bf80*/  ISETP.GE.AND P2, PT, R186, R5.reuse, PT ;  /* 0x00000005ba00720c */ /* 0x080fe40003f46270 */
[-C--:B------:R-:W-:Y:S02]  /*bf90*/  ISETP.GE.AND P3, PT, R189, R5.reuse, PT ;  /* 0x00000005bd00720c */ /* 0x080fe40003f66270 */
[----:B------:R-:W-:-:S02]  /*bfa0*/  ISETP.GE.AND P4, PT, R188, R5, PT ;  /* 0x00000005bc00720c */ /* 0x000fc40003f86270 */
[----:B------:R-:W-:-:S03]  /*bfb0*/  ISETP.GE.AND P5, PT, R190, R5, PT ;  /* 0x00000005be00720c */ /* 0x000fc60003fa6270 */
[----:B------:R-:W-:Y:S10]  /*bfc0*/  @P0 BRA `(.L_x_555) ;  /* 0x0000000000980947 */ /* 0x000ff40003800000 */
[----:B------:R-:W0:Y:S01]  /*bfd0*/  LDS.128 R4, [R3+0x10400] ;  /* 0x0104000003047984 */ /* 0x000e220000000c00 */
[----:B------:R-:W-:Y:S02]  /*bfe0*/  HADD2.F32 R47, -RZ, R38.H0_H0 ;  /* 0x20000026ff2f7230 */ /* 0x000fe40000004100 */
[----:B------:R-:W-:Y:S02]  /*bff0*/  HADD2.F32 R45, -RZ, R35.H0_H0 ;  /* 0x20000023ff2d7230 */ /* 0x000fe40000004100 */
[----:B------:R-:W-:Y:S02]  /*c000*/  HADD2.F32 R44, -RZ, R37.H0_H0 ;  /* 0x20000025ff2c7230 */ /* 0x000fe40000004100 */
[----:B------:R-:W-:Y:S02]  /*c010*/  HADD2.F32 R46, -RZ, R39.H0_H0 ;  /* 0x20000027ff2e7230 */ /* 0x000fe40000004100 */
[--C-:B0-----:R-:W-:Y:S02]  /*c020*/  HADD2.F32 R40, -RZ, R4.reuse.H0_H0 ;  /* 0x20000004ff287230 */ /* 0x101fe40000004100 */
[----:B------:R-:W-:-:S02]  /*c030*/  HADD2.F32 R4, -RZ, R4.H1_H1 ;  /* 0x30000004ff047230 */ /* 0x000fc40000004100 */
[--C-:B------:R-:W-:Y:S02]  /*c040*/  HADD2.F32 R41, -RZ, R5.reuse.H0_H0 ;  /* 0x20000005ff297230 */ /* 0x100fe40000004100 */
[----:B------:R-:W-:Y:S02]  /*c050*/  HADD2.F32 R5, -RZ, R5.H1_H1 ;  /* 0x30000005ff057230 */ /* 0x000fe40000004100 */
[C---:B------:R-:W-:Y:S01]  /*c060*/  FMUL.FTZ R49, R4.reuse, R47 ;  /* 0x0000002f04317220 */ /* 0x040fe20000410000 */
[-C--:B------:R-:W-:Y:S01]  /*c070*/  FMUL.FTZ R4, R4, R45.reuse ;  /* 0x0000002d04047220 */ /* 0x080fe20000410000 */
[--C-:B------:R-:W-:Y:S02]  /*c080*/  HADD2.F32 R42, -RZ, R6.reuse.H0_H0 ;  /* 0x20000006ff2a7230 */ /* 0x100fe40000004100 */
[----:B------:R-:W-:Y:S02]  /*c090*/  HADD2.F32 R43, -RZ, R7.H0_H0 ;  /* 0x20000007ff2b7230 */ /* 0x000fe40000004100 */
[C---:B------:R-:W-:Y:S01]  /*c0a0*/  FMUL.FTZ R50, R5.reuse, R46 ;  /* 0x0000002e05327220 */ /* 0x040fe20000410000 */
[C---:B------:R-:W-:Y:S01]  /*c0b0*/  FFMA.FTZ R49, R40.reuse, R45, -R49 ;  /* 0x0000002d28317223 */ /* 0x040fe20000010831 */
[----:B------:R-:W-:Y:S01]  /*c0c0*/  FFMA.FTZ R48, R40, R47, R4 ;  /* 0x0000002f28307223 */ /* 0x000fe20000010004 */
[----:B------:R-:W-:Y:S01]  /*c0d0*/  FMUL.FTZ R52, R5, R44 ;  /* 0x0000002c05347220 */ /* 0x000fe20000410000 */
[----:B------:R-:W-:-:S02]  /*c0e0*/  HADD2.F32 R6, -RZ, R6.H1_H1 ;  /* 0x30000006ff067230 */ /* 0x000fc40000004100 */
[C---:B------:R-:W-:Y:S01]  /*c0f0*/  FFMA.FTZ R50, R41.reuse, R44, -R50 ;  /* 0x0000002c29327223 */ /* 0x040fe20000010832 */
[----:B------:R-:W-:Y:S02]  /*c100*/  HADD2.F32 R7, -RZ, R7.H1_H1 ;  /* 0x30000007ff077230 */ /* 0x000fe40000004100 */
[----:B------:R-:W-:Y:S01]  /*c110*/  FFMA.FTZ R41, R41, R46, R52 ;  /* 0x0000002e29297223 */ /* 0x000fe20000010034 */
[----:B------:R-:W-:Y:S02]  /*c120*/  HADD2.F32 R45, -RZ, R38.H1_H1 ;  /* 0x30000026ff2d7230 */ /* 0x000fe40000004100 */
[----:B------:R-:W-:Y:S02]  /*c130*/  HADD2.F32 R5, -RZ, R35.H1_H1 ;  /* 0x30000023ff057230 */ /* 0x000fe40000004100 */
[----:B------:R-:W-:Y:S02]  /*c140*/  HADD2.F32 R40, -RZ, R39.H1_H1 ;  /* 0x30000027ff287230 */ /* 0x000fe40000004100 */
[----:B------:R-:W-:Y:S01]  /*c150*/  FMUL.FTZ R47, R6, R45 ;  /* 0x0000002d062f7220 */ /* 0x000fe20000410000 */
[----:B------:R-:W-:-:S02]  /*c160*/  HADD2.F32 R4, -RZ, R37.H1_H1 ;  /* 0x30000025ff047230 */ /* 0x000fc40000004100 */
[-C--:B------:R-:W-:Y:S01]  /*c170*/  FMUL.FTZ R44, R6, R5.reuse ;  /* 0x00000005062c7220 */ /* 0x080fe20000410000 */
[C---:B------:R-:W-:Y:S01]  /*c180*/  FMUL.FTZ R46, R7.reuse, R40 ;  /* 0x00000028072e7220 */ /* 0x040fe20000410000 */
[C---:B------:R-:W-:Y:S01]  /*c190*/  FFMA.FTZ R6, R42.reuse, R5, -R47 ;  /* 0x000000052a067223 */ /* 0x040fe2000001082f */
[-C--:B------:R-:W-:Y:S01]  /*c1a0*/  FMUL.FTZ R51, R7, R4.reuse ;  /* 0x0000000407337220 */ /* 0x080fe20000410000 */
[----:B------:R-:W-:Y:S01]  /*c1b0*/  FFMA.FTZ R45, R42, R45, R44 ;  /* 0x0000002d2a2d7223 */ /* 0x000fe2000001002c */
[C---:B------:R-:W-:Y:S01]  /*c1c0*/  FFMA.FTZ R7, R43.reuse, R4, -R46 ;  /* 0x000000042b077223 */ /* 0x040fe2000001082e */
[----:B------:R-:W-:Y:S01]  /*c1d0*/  F2FP.F16.F32.PACK_AB R4, R48, R49 ;  /* 0x000000313004723e */ /* 0x000fe200000000ff */
[----:B------:R-:W-:Y:S01]  /*c1e0*/  FFMA.FTZ R40, R43, R40, R51 ;  /* 0x000000282b287223 */ /* 0x000fe20000010033 */
[----:B------:R-:W-:Y:S02]  /*c1f0*/  F2FP.F16.F32.PACK_AB R5, R41, R50 ;  /* 0x000000322905723e */ /* 0x000fe400000000ff */
[----:B------:R-:W-:-:S02]  /*c200*/  F2FP.F16.F32.PACK_AB R6, R45, R6 ;  /* 0x000000062d06723e */ /* 0x000fc400000000ff */
[----:B------:R-:W-:-:S05]  /*c210*/  F2FP.F16.F32.PACK_AB R7, R40, R7 ;  /* 0x000000072807723e */ /* 0x000fca00000000ff */
[----:B------:R0:W-:Y:S02]  /*c220*/  STS.128 [R3+0x10400], R4 ;  /* 0x0104000403007388 */ /* 0x0001e40000000c00 */
.L_x_555:
[----:B------:R-:W-:Y:S05]  /*c230*/  BSYNC B2 ;  /* 0x0000000000027941 */ /* 0x000fea0003800000 */
.L_x_554:
[----:B------:R-:W-:Y:S04]  /*c240*/  BSSY B2, `(.L_x_556) ;  /* 0x0000028000027945 */ /* 0x000fe80003800000 */
[----:B------:R-:W-:Y:S05]  /*c250*/  @P1 BRA `(.L_x_557) ;  /* 0x0000000000981947 */ /* 0x000fea0003800000 */
[----:B0-----:R-:W0:Y:S01]  /*c260*/  LDS.128 R4, [R0] ;  /* 0x0000000000047984 */ /* 0x001e220000000c00 */
        /* <DEDUP_REMOVED lines=36> */
[----:B------:R1:W-:Y:S02]  /*c4b0*/  STS.128 [R0], R4 ;  /* 0x0000000400007388 */ /* 0x0003e40000000c00 */
.L_x_557:
[----:B------:R-:W-:Y:S05]  /*c4c0*/  BSYNC B2 ;  /* 0x0000000000027941 */ /* 0x000fea0003800000 */
.L_x_556:
[----:B------:R-:W-:Y:S04]  /*c4d0*/  BSSY B2, `(.L_x_558) ;  /* 0x0000028000027945 */ /* 0x000fe80003800000 */
[----:B------:R-:W-:Y:S05]  /*c4e0*/  @P2 BRA `(.L_x_559) ;  /* 0x0000000000982947 */ /* 0x000fea0003800000 */
[----:B01----:R-:W0:Y:S01]  /*c4f0*/  LDS.128 R4, [R3+0x14400] ;  /* 0x0144000003047984 */ /* 0x003e220000000c00 */
        /* <DEDUP_REMOVED lines=37> */
.L_x_559:
[----:B------:R-:W-:Y:S05]  /*c750*/  BSYNC B2 ;  /* 0x0000000000027941 */ /* 0x000fea0003800000 */
.L_x_558:
[----:B------:R-:W-:Y:S04]  /*c760*/  BSSY B2, `(.L_x_560) ;  /* 0x0000028000027945 */ /* 0x000fe80003800000 */
[----:B------:R-:W-:Y:S05]  /*c770*/  @P3 BRA `(.L_x_561) ;  /* 0x0000000000983947 */ /* 0x000fea0003800000 */
[----:B012---:R-:W0:Y:S01]  /*c780*/  LDS.128 R4, [R0+0x4000] ;  /* 0x0040000000047984 */ /* 0x007e220000000c00 */
        /* <DEDUP_REMOVED lines=37> */
.L_x_561:
[----:B------:R-:W-:Y:S05]  /*c9e0*/  BSYNC B2 ;  /* 0x0000000000027941 */ /* 0x000fea0003800000 */
.L_x_560:
[----:B------:R-:W-:Y:S04]  /*c9f0*/  BSSY B2, `(.L_x_562) ;  /* 0x0000028000027945 */ /* 0x000fe80003800000 */
[----:B------:R-:W-:Y:S05]  /*ca00*/  @P4 BRA `(.L_x_563) ;  /* 0x0000000000984947 */ /* 0x000fea0003800000 */
[----:B0123--:R-:W0:Y:S01]  /*ca10*/  LDS.128 R4, [R3+0x18400] ;  /* 0x0184000003047984 */ /* 0x00fe220000000c00 */
        /* <DEDUP_REMOVED lines=37> */
.L_x_563:
[----:B------:R-:W-:Y:S05]  /*cc70*/  BSYNC B2 ;  /* 0x0000000000027941 */ /* 0x000fea0003800000 */
.L_x_562:
[----:B------:R-:W-:Y:S05]  /*cc80*/  @P5 BRA `(.L_x_553) ;  /* 0x0000000000985947 */ /* 0x000fea0003800000 */
[----:B01234-:R-:W0:Y:S01]  /*cc90*/  LDS.128 R4, [R0+0x8000] ;  /* 0x0080000000047984 */ /* 0x01fe220000000c00 */
        /* <DEDUP_REMOVED lines=37> */
.L_x_553:
[----:B------:R-:W-:Y:S05]  /*cef0*/  BSYNC B1 ;  /* 0x0000000000017941 */ /* 0x000fea0003800000 */
.L_x_552:
[----:B------:R-:W-:-:S13]  /*cf00*/  ISETP.GE.AND P0, PT, R207, R8, PT ;  /* 0x00000008cf00720c */ /* 0x000fda0003f06270 */
[----:B------:R-:W-:Y:S05]  /*cf10*/  @P0 BRA `(.L_x_564) ;  /* 0x0000003800dc0947 */ /* 0x000fea0003800000 */
[----:B01234-:R-:W0:Y:S01]  /*cf20*/  LDC R5, c[0x0][0x3f4] ;  /* 0x0000fd00ff057b82 */ /* 0x01fe220000000800 */
        /* <DEDUP_REMOVED lines=9> */
[--C-:B------:R-:W-:Y:S02]  /*cfc0*/  HADD2.F32 R48, -RZ, R38.reuse.H0_H0 ;  /* 0x20000026ff307230 */ /* 0x100fe40000004100 */
[----:B------:R-:W-:Y:S02]  /*cfd0*/  HADD2.F32 R50, -RZ, R39.H0_H0 ;  /* 0x20000027ff327230 */ /* 0x000fe40000004100 */
[----:B------:R-:W-:Y:S02]  /*cfe0*/  HADD2.F32 R44, -RZ, R35.H0_H0 ;  /* 0x20000023ff2c7230 */ /* 0x000fe40000004100 */
[----:B------:R-:W-:Y:S02]  /*cff0*/  HADD2.F32 R46, -RZ, R37.H0_H0 ;  /* 0x20000025ff2e7230 */ /* 0x000fe40000004100 */
[----:B------:R-:W-:Y:S02]  /*d000*/  HADD2.F32 R49, -RZ, R38.H1_H1 ;  /* 0x30000026ff317230 */ /* 0x000fe40000004100 */
[----:B0-----:R-:W-:-:S02]  /*d010*/  HADD2.F32 R8, -RZ, R4.H0_H0 ;  /* 0x20000004ff087230 */ /* 0x001fc40000004100 */
[----:B------:R-:W-:Y:S02]  /*d020*/  HADD2.F32 R4, -RZ, R4.H1_H1 ;  /* 0x30000004ff047230 */ /* 0x000fe40000004100 */
[--C-:B------:R-:W-:Y:S02]  /*d030*/  HADD2.F32 R40, -RZ, R5.reuse.H0_H0 ;  /* 0x20000005ff287230 */ /* 0x100fe40000004100 */
[----:B------:R-:W-:Y:S02]  /*d040*/  HADD2.F32 R5, -RZ, R5.H1_H1 ;  /* 0x30000005ff057230 */ /* 0x000fe40000004100 */
[-C--:B------:R-:W-:Y:S01]  /*d050*/  FMUL.FTZ R43, R48, R4.reuse ;  /* 0x00000004302b7220 */ /* 0x080fe20000410000 */
[----:B------:R-:W-:Y:S01]  /*d060*/  FMUL.FTZ R45, R44, R4 ;  /* 0x000000042c2d7220 */ /* 0x000fe20000410000 */
[----:B------:R-:W-:Y:S02]  /*d070*/  HADD2.F32 R41, -RZ, R6.H0_H0 ;  /* 0x20000006ff297230 */ /* 0x000fe40000004100 */
[-C--:B------:R-:W-:Y:S01]  /*d080*/  FMUL.FTZ R47, R50, R5.reuse ;  /* 0x00000005322f7220 */ /* 0x080fe20000410000 */
[----:B------:R-:W-:Y:S01]  /*d090*/  FFMA.FTZ R4, R44, R8, -R43 ;  /* 0x000000082c047223 */ /* 0x000fe2000001082b */
[----:B------:R-:W-:Y:S01]  /*d0a0*/  FMUL.FTZ R43, R46, R5 ;  /* 0x000000052e2b7220 */ /* 0x000fe20000410000 */
[----:B------:R-:W-:-:S02]  /*d0b0*/  HADD2.F32 R42, -RZ, R7.H0_H0 ;  /* 0x20000007ff2a7230 */ /* 0x000fc40000004100 */
[----:B------:R-:W-:Y:S01]  /*d0c0*/  FFMA.FTZ R5, R46, R40, -R47 ;  /* 0x000000282e057223 */ /* 0x000fe2000001082f */
[----:B------:R-:W-:Y:S02]  /*d0d0*/  HADD2.F32 R6, -RZ, R6.H1_H1 ;  /* 0x30000006ff067230 */ /* 0x000fe40000004100 */
[----:B------:R-:W-:Y:S01]  /*d0e0*/  FFMA.FTZ R45, R48, R8, R45 ;  /* 0x00000008302d7223 */ /* 0x000fe2000001002d */
[----:B------:R-:W-:Y:S02]  /*d0f0*/  HADD2.F32 R7, -RZ, R7.H1_H1 ;  /* 0x30000007ff077230 */ /* 0x000fe40000004100 */
[----:B------:R-:W-:Y:S01]  /*d100*/  FFMA.FTZ R40, R50, R40, R43 ;  /* 0x0000002832287223 */ /* 0x000fe2000001002b */
[----:B------:R-:W-:Y:S02]  /*d110*/  HADD2.F32 R46, -RZ, R39.H1_H1 ;  /* 0x30000027ff2e7230 */ /* 0x000fe40000004100 */
[----:B------:R-:W-:Y:S01]  /*d120*/  FMUL.FTZ R8, R49, R6 ;  /* 0x0000000631087220 */ /* 0x000fe20000410000 */
[----:B------:R-:W-:Y:S01]  /*d130*/  HADD2.F32 R47, -RZ, R35.H1_H1 ;  /* 0x30000023ff2f7230 */ /* 0x000fe20000004100 */
[----:B------:R-:W-:Y:S01]  /*d140*/  F2FP.F16.F32.PACK_AB R4, R45, R4 ;  /* 0x000000042d04723e */ /* 0x000fe200000000ff */
[----:B------:R-:W-:-:S02]  /*d150*/  HADD2.F32 R44, -RZ, R37.H1_H1 ;  /* 0x30000025ff2c7230 */ /* 0x000fc40000004100 */
[----:B------:R-:W-:Y:S01]  /*d160*/  FMUL.FTZ R35, R46, R7 ;  /* 0x000000072e237220 */ /* 0x000fe20000410000 */
[----:B------:R-:W-:Y:S01]  /*d170*/  F2FP.F16.F32.PACK_AB R5, R40, R5 ;  /* 0x000000052805723e */ /* 0x000fe200000000ff */
[C---:B------:R-:W-:Y:S01]  /*d180*/  FMUL.FTZ R38, R47.reuse, R6 ;  /* 0x000000062f267220 */ /* 0x040fe20000410000 */
[----:B------:R-:W-:Y:S01]  /*d190*/  FFMA.FTZ R6, R47, R41, -R8 ;  /* 0x000000292f067223 */ /* 0x000fe20000010808 */
[C---:B------:R-:W-:Y:S01]  /*d1a0*/  FMUL.FTZ R37, R44.reuse, R7 ;  /* 0x000000072c257220 */ /* 0x040fe20000410000 */
[-C--:B------:R-:W-:Y:S01]  /*d1b0*/  FFMA.FTZ R7, R44, R42.reuse, -R35 ;  /* 0x0000002a2c077223 */ /* 0x080fe20000010823 */
[----:B------:R-:W-:Y:S02]  /*d1c0*/  FFMA.FTZ R41, R49, R41, R38 ;  /* 0x0000002931297223 */ /* 0x000fe40000010026 */
[----:B------:R-:W-:-:S03]  /*d1d0*/  FFMA.FTZ R42, R46, R42, R37 ;  /* 0x0000002a2e2a7223 */ /* 0x000fc60000010025 */
[----:B------:R-:W-:Y:S02]  /*d1e0*/  F2FP.F16.F32.PACK_AB R6, R41, R6 ;  /* 0x000000062906723e */ /* 0x000fe400000000ff */
[----:B------:R-:W-:-:S05]  /*d1f0*/  F2FP.F16.F32.PACK_AB R7, R42, R7 ;  /* 0x000000072a07723e */ /* 0x000fca00000000ff */
[----:B------:R0:W-:Y:S02]  /*d200*/  STS.128 [R3+0x12400], R4 ;  /* 0x0124000403007388 */ /* 0x0001e40000000c00 */
.L_x_566:
[----:B------:R-:W-:Y:S05]  /*d210*/  BSYNC B1 ;  /* 0x0000000000017941 */ /* 0x000fea0003800000 */
.L_x_565:
[----:B------:R-:W-:Y:S04]  /*d220*/  BSSY B1, `(.L_x_567) ;  /* 0x0000028000017945 */ /* 0x000fe80003800000 */
[----:B------:R-:W-:Y:S05]  /*d230*/  @P1 BRA `(.L_x_568) ;  /* 0x0000000000981947 */ /* 0x000fea0003800000 */
[----:B0-----:R-:W0:Y:S01]  /*d240*/  LDS.128 R4, [R0+0x2000] ;  /* 0x0020000000047984 */ /* 0x001e220000000c00 */
        /* <DEDUP_REMOVED lines=8> */
[-C--:B------:R-:W-:Y:S01]  /*d2d0*/  FMUL.FTZ R39, R44, R4.reuse ;  /* 0x000000042c277220 */ /* 0x080fe20000410000 */
[C---:B------:R-:W-:Y:S01]  /*d2e0*/  FMUL.FTZ R41, R42.reuse, R4 ;  /* 0x000000042a297220 */ /* 0x040fe20000410000 */
[----:B------:R-:W-:Y:S02]  /*d2f0*/  HADD2.F32 R37, -RZ, R6.H0_H0 ;  /* 0x20000006ff257230 */ /* 0x000fe40000004100 */
[-C--:B------:R-:W-:Y:S01]  /*d300*/  FMUL.FTZ R40, R45, R5.reuse ;  /* 0x000000052d287220 */ /* 0x080fe20000410000 */
[-C--:B------:R-:W-:Y:S01]  /*d310*/  FFMA.FTZ R4, R42, R8.reuse, -R39 ;  /* 0x000000082a047223 */ /* 0x080fe20000010827 */
[----:B------:R-:W-:Y:S01]  /*d320*/  FFMA.FTZ R41, R44, R8, R41 ;  /* 0x000000082c297223 */ /* 0x000fe20000010029 */
[----:B------:R-:W-:Y:S01]  /*d330*/  FMUL.FTZ R8, R43, R5 ;  /* 0x000000052b087220 */ /* 0x000fe20000410000 */
[----:B------:R-:W-:-:S02]  /*d340*/  HADD2.F32 R38, -RZ, R7.H0_H0 ;  /* 0x20000007ff267230 */ /* 0x000fc40000004100 */
[-C--:B------:R-:W-:Y:S01]  /*d350*/  FFMA.FTZ R5, R43, R35.reuse, -R40 ;  /* 0x000000232b057223 */ /* 0x080fe20000010828 */
[----:B------:R-:W-:Y:S02]  /*d360*/  HADD2.F32 R6, -RZ, R6.H1_H1 ;  /* 0x30000006ff067230 */ /* 0x000fe40000004100 */
[----:B------:R-:W-:Y:S01]  /*d370*/  FFMA.FTZ R8, R45, R35, R8 ;  /* 0x000000232d087223 */ /* 0x000fe20000010008 */
[----:B------:R-:W-:Y:S01]  /*d380*/  HADD2.F32 R7, -RZ, R7.H1_H1 ;  /* 0x30000007ff077230 */ /* 0x000fe20000004100 */
[----:B------:R-:W-:Y:S01]  /*d390*/  F2FP.F16.F32.PACK_AB R4, R41, R4 ;  /* 0x000000042904723e */ /* 0x000fe200000000ff */
[----:B------:R-:W-:Y:S02]  /*d3a0*/  HADD2.F32 R43, -RZ, R33.H1_H1 ;  /* 0x30000021ff2b7230 */ /* 0x000fe40000004100 */
[----:B------:R-:W-:Y:S01]  /*d3b0*/  HADD2.F32 R42, -RZ, R34.H1_H1 ;  /* 0x30000022ff2a7230 */ /* 0x000fe20000004100 */
[----:B------:R-:W-:Y:S01]  /*d3c0*/  F2FP.F16.F32.PACK_AB R5, R8, R5 ;  /* 0x000000050805723e */ /* 0x000fe200000000ff */
[----:B------:R-:W-:-:S02]  /*d3d0*/  HADD2.F32 R39, -RZ, R31.H1_H1 ;  /* 0x3000001fff277230 */ /* 0x000fc40000004100 */
[----:B------:R-:W-:Y:S02]  /*d3e0*/  HADD2.F32 R40, -RZ, R32.H1_H1 ;  /* 0x30000020ff287230 */ /* 0x000fe40000004100 */
[-C--:B------:R-:W-:Y:S01]  /*d3f0*/  FMUL.FTZ R32, R43, R6.reuse ;  /* 0x000000062b207220 */ /* 0x080fe20000410000 */
[-C--:B------:R-:W-:Y:S01]  /*d400*/  FMUL.FTZ R31, R42, R7.reuse ;  /* 0x000000072a1f7220 */ /* 0x080fe20000410000 */
[C---:B------:R-:W-:Y:S01]  /*d410*/  FMUL.FTZ R34, R39.reuse, R6 ;  /* 0x0000000627227220 */ /* 0x040fe20000410000 */
[C---:B------:R-:W-:Y:S01]  /*d420*/  FMUL.FTZ R33, R40.reuse, R7 ;  /* 0x0000000728217220 */ /* 0x040fe20000410000 */
[-C--:B------:R-:W-:Y:S01]  /*d430*/  FFMA.FTZ R6, R39, R37.reuse, -R32 ;  /* 0x0000002527067223 */ /* 0x080fe20000010820 */
[-C--:B------:R-:W-:Y:S01]  /*d440*/  FFMA.FTZ R7, R40, R38.reuse, -R31 ;  /* 0x0000002628077223 */ /* 0x080fe2000001081f */
[----:B------:R-:W-:Y:S01]  /*d450*/  FFMA.FTZ R37, R43, R37, R34 ;  /* 0x000000252b257223 */ /* 0x000fe20000010022 */
[----:B------:R-:W-:-:S04]  /*d460*/  FFMA.FTZ R38, R42, R38, R33 ;  /* 0x000000262a267223 */ /* 0x000fc80000010021 */
[----:B------:R-:W-:Y:S02]  /*d470*/  F2FP.F16.F32.PACK_AB R6, R37, R6 ;  /* 0x000000062506723e */ /* 0x000fe400000000ff */
[----:B------:R-:W-:-:S05]  /*d480*/  F2FP.F16.F32.PACK_AB R7, R38, R7 ;  /* 0x000000072607723e */ /* 0x000fca00000000ff */
[----:B------:R1:W-:Y:S02]  /*d490*/  STS.128 [R0+0x2000], R4 ;  /* 0x0020000400007388 */ /* 0x0003e40000000c00 */
.L_x_568:
[----:B------:R-:W-:Y:S05]  /*d4a0*/  BSYNC B1 ;  /* 0x0000000000017941 */ /* 0x000fea0003800000 */
.L_x_567:
        /* <DEDUP_REMOVED lines=28> */
[-C--:B------:R-:W-:Y:S01]  /*d670*/  FMUL.FTZ R27, R38, R6.reuse ;  /* 0x00000006261b7220 */ /* 0x080fe20000410000 */
[----:B------:R-:W-:Y:S02]  /*d680*/  HADD2.F32 R35, -RZ, R28.H1_H1 ;  /* 0x3000001cff237230 */ /* 0x000fe40000004100 */
[C---:B------:R-:W-:Y:S01]  /*d690*/  FMUL.FTZ R29, R34.reuse, R6 ;  /* 0x00000006221d7220 */ /* 0x040fe20000410000 */
[-C--:B------:R-:W-:Y:S01]  /*d6a0*/  FMUL.FTZ R28, R39, R7.reuse ;  /* 0x00000007271c7220 */ /* 0x080fe20000410000 */
[-C--:B------:R-:W-:Y:S01]  /*d6b0*/  FFMA.FTZ R6, R34, R32.reuse, -R27 ;  /* 0x0000002022067223 */ /* 0x080fe2000001081b */
[C---:B------:R-:W-:Y:S01]  /*d6c0*/  FMUL.FTZ R30, R35.reuse, R7 ;  /* 0x00000007231e7220 */ /* 0x040fe20000410000 */
[----:B------:R-:W-:Y:S01]  /*d6d0*/  FFMA.FTZ R29, R38, R32, R29 ;  /* 0x00000020261d7223 */ /* 0x000fe2000001001d */
[-C--:B------:R-:W-:Y:S02]  /*d6e0*/  FFMA.FTZ R7, R35, R33.reuse, -R28 ;  /* 0x0000002123077223 */ /* 0x080fe4000001081c */
[----:B------:R-:W-:-:S02]  /*d6f0*/  FFMA.FTZ R30, R39, R33, R30 ;  /* 0x00000021271e7223 */ /* 0x000fc4000001001e */
[----:B------:R-:W-:-:S03]  /*d700*/  F2FP.F16.F32.PACK_AB R6, R29, R6 ;  /* 0x000000061d06723e */ /* 0x000fc600000000ff */
[----:B------:R-:W-:-:S05]  /*d710*/  F2FP.F16.F32.PACK_AB R7, R30, R7 ;  /* 0x000000071e07723e */ /* 0x000fca00000000ff */
[----:B------:R2:W-:Y:S02]  /*d720*/  STS.128 [R3+0x16400], R4 ;  /* 0x0164000403007388 */ /* 0x0005e40000000c00 */
.L_x_570:
[----:B------:R-:W-:Y:S05]  /*d730*/  BSYNC B1 ;  /* 0x0000000000017941 */ /* 0x000fea0003800000 */
.L_x_569:
        /* <DEDUP_REMOVED lines=40> */
.L_x_572:
[----:B------:R-:W-:Y:S05]  /*d9c0*/  BSYNC B1 ;  /* 0x0000000000017941 */ /* 0x000fea0003800000 */
.L_x_571:
        /* <DEDUP_REMOVED lines=40> */
.L_x_574:
[----:B------:R-:W-:Y:S05]  /*dc50*/  BSYNC B1 ;  /* 0x0000000000017941 */ /* 0x000fea0003800000 */
.L_x_573:
        /* <DEDUP_REMOVED lines=13> */
[----:B------:R-:W-:Y:S01]  /*dd30*/  FMUL.FTZ R15, R28, R5 ;  /* 0x000000051c0f7220 */ /* 0x000fe20000410000 */
[----:B------:R-:W-:Y:S01]  /*dd40*/  FFMA.FTZ R4, R21, R3, -R20 ;  /* 0x0000000315047223 */ /* 0x000fe20000010814 */
[----:B------:R-:W-:-:S02]  /*dd50*/  HADD2.F32 R14, -RZ, R7.H0_H0 ;  /* 0x20000007ff0e7230 */ /* 0x000fc40000004100 */
[----:B------:R-:W-:Y:S01]  /*dd60*/  FFMA.FTZ R3, R25, R3, R24 ;  /* 0x0000000319037223 */ /* 0x000fe20000010018 */
[C---:B------:R-:W-:Y:S01]  /*dd70*/  FMUL.FTZ R21, R26.reuse, R5 ;  /* 0x000000051a157220 */ /* 0x040fe20000410000 */
[----:B------:R-:W-:Y:S02]  /*dd80*/  HADD2.F32 R6, -RZ, R6.H1_H1 ;  /* 0x30000006ff067230 */ /* 0x000fe40000004100 */
[-C--:B------:R-:W-:Y:S01]  /*dd90*/  FFMA.FTZ R5, R26, R8.reuse, -R15 ;  /* 0x000000081a057223 */ /* 0x080fe2000001080f */
[----:B------:R-:W-:Y:S02]  /*dda0*/  HADD2.F32 R7, -RZ, R7.H1_H1 ;  /* 0x30000007ff077230 */ /* 0x000fe40000004100 */
[----:B------:R-:W-:Y:S01]  /*ddb0*/  FFMA.FTZ R8, R28, R8, R21 ;  /* 0x000000081c087223 */ /* 0x000fe20000010015 */
[----:B------:R-:W-:Y:S01]  /*ddc0*/  HADD2.F32 R25, -RZ, R11.H1_H1 ;  /* 0x3000000bff197230 */ /* 0x000fe20000004100 */
[----:B------:R-:W-:Y:S01]  /*ddd0*/  F2FP.F16.F32.PACK_AB R4, R3, R4 ;  /* 0x000000040304723e */ /* 0x000fe200000000ff */
[----:B------:R-:W-:-:S02]  /*dde0*/  HADD2.F32 R24, -RZ, R12.H1_H1 ;  /* 0x3000000cff187230 */ /* 0x000fc40000004100 */
[----:B------:R-:W-:Y:S01]  /*ddf0*/  HADD2.F32 R15, -RZ, R9.H1_H1 ;  /* 0x30000009ff0f7230 */ /* 0x000fe20000004100 */
[----:B------:R-:W-:Y:S01]  /*de00*/  F2FP.F16.F32.PACK_AB R5, R8, R5 ;  /* 0x000000050805723e */ /* 0x000fe200000000ff */
        /* <DEDUP_REMOVED lines=11> */
[----:B------:R0:W-:Y:S01]  /*dec0*/  STS.128 [R0+0xa000], R4 ;  /* 0x00a0000400007388 */ /* 0x0001e20000000c00 */
[----:B------:R-:W-:Y:S05]  /*ded0*/  BRA `(.L_x_564) ;  /* 0x0000002800ec7947 */ /* 0x000fea0003800000 */
.L_x_546:
[----:B------:R-:W-:-:S03]  /*dee0*/  UMOV UR4, 0xffffffff ;  /* 0xffffffff00047882 */ /* 0x000fc60000000000 */
[----:B------:R-:W-:Y:S05]  /*def0*/  BRA.DIV UR4, `(.L_x_575) ;  /* 0x0000014a04f47947 */ /* 0x000fea000b800000 */
[----:B------:R0:W1:Y:S04]  /*df00*/  SHFL.IDX PT, R41, R42, RZ, 0x1c1f ;  /* 0x001c1fff2a297589 */ /* 0x00006800000e0000 */
[----:B------:R0:W2:Y:S04]  /*df10*/  SHFL.IDX PT, R40, R37, RZ, 0x1c1f ;  /* 0x001c1fff25287589 */ /* 0x0000a800000e0000 */
[----:B------:R0:W3:Y:S04]  /*df20*/  SHFL.IDX PT, R21, R44, RZ, 0x1c1f ;  /* 0x001c1fff2c157589 */ /* 0x0000e800000e0000 */
[----:B------:R0:W4:Y:S02]  /*df30*/  SHFL.IDX PT, R20, R24, RZ, 0x1c1f ;  /* 0x001c1fff18147589 */ /* 0x00012400000e0000 */
.L_x_815:
[----:B------:R-:W-:Y:S01]  /*df40*/  ULDC UR4, c[0x0][0x448] ;  /* 0x0001120000047ab9 */ /* 0x000fe20000000800 */
[----:B------:R-:W-:Y:S01]  /*df50*/  BSSY B1, `(.L_x_576) ;  /* 0x0000031000017945 */ /* 0x000fe20003800000 */
[----:B------:R-:W-:Y:S01]  /*df60*/  IMAD R150, R150, UR4, RZ ;  /* 0x0000000496967c24 */ /* 0x000fe2000f8e02ff */
[----:B------:R-:W-:Y:S02]  /*df70*/  CS2R R4, SRZ ;  /* 0x0000000000047805 */ /* 0x000fe4000001ff00 */
[----:B------:R-:W-:Y:S02]  /*df80*/  CS2R R6, SRZ ;  /* 0x0000000000067805 */ /* 0x000fe4000001ff00 */
[----:B------:R-:W-:Y:S02]  /*df90*/  CS2R R8, SRZ ;  /* 0x0000000000087805 */ /* 0x000fe4000001ff00 */
[----:B------:R-:W-:Y:S02]  /*dfa0*/  CS2R R10, SRZ ;  /* 0x00000000000a7805 */ /* 0x000fe4000001ff00 */
[----:B------:R-:W-:Y:S01]  /*dfb0*/  ISETP.GE.AND P0, PT, R0, R150, PT ;  /* 0x000000960000720c */ /* 0x000fe20003f06270 */
[----:B------:R-:W-:Y:S01]  /*dfc0*/  IMAD R0, R145, -0x80, R150 ;  /* 0xffffff8091007824 */ /* 0x000fe200078e0296 */
[----:B------:R-:W-:-:S02]  /*dfd0*/  CS2R R12, SRZ ;  /* 0x00000000000c7805 */ /* 0x000fc4000001ff00 */
[----:B------:R-:W-:Y:S02]  /*dfe0*/  CS2R R14, SRZ ;  /* 0x00000000000e7805 */ /* 0x000fe4000001ff00 */
[----:B0-----:R-:W-:Y:S02]  /*dff0*/  CS2R R24, SRZ ;  /* 0x0000000000187805 */ /* 0x001fe4000001ff00 */
[----:B------:R-:W-:Y:S02]  /*e000*/  CS2R R26, SRZ ;  /* 0x00000000001a7805 */ /* 0x000fe4000001ff00 */
[----:B------:R-:W-:Y:S02]  /*e010*/  CS2R R28, SRZ ;  /* 0x00000000001c7805 */ /* 0x000fe4000001ff00 */
[----:B------:R-:W-:Y:S02]  /*e020*/  CS2R R30, SRZ ;  /* 0x00000000001e7805 */ /* 0x000fe4000001ff00 */
[----:B------:R-:W-:-:S02]  /*e030*/  CS2R R32, SRZ ;  /* 0x0000000000207805 */ /* 0x000fc4000001ff00 */
[----:B------:R-:W-:Y:S01]  /*e040*/  CS2R R34, SRZ ;  /* 0x0000000000227805 */ /* 0x000fe2000001ff00 */
[----:B------:R-:W-:Y:S06]  /*e050*/  @P0 BRA `(.L_x_577) ;  /* 0x0000000000800947 */ /* 0x000fec0003800000 */
[C---:B------:R-:W-:Y:S01]  /*e060*/  VIADD R3, R18.reuse, 0x20 ;  /* 0x0000002012037836 */ /* 0x040fe20000000000 */
[C---:B------:R-:W-:Y:S01]  /*e070*/  IADD3 R4, R18.reuse, 0x40, RZ ;  /* 0x0000004012047810 */ /* 0x040fe20007ffe0ff */
[----:B------:R-:W-:Y:S01]  /*e080*/  ULDC UR4, c[0x0][0x3f4] ;  /* 0x0000fd0000047ab9 */ /* 0x000fe20000000800 */
[----:B------:R-:W-:Y:S02]  /*e090*/  CS2R R24, SRZ ;  /* 0x0000000000187805 */ /* 0x000fe4000001ff00 */
[----:B------:R-:W-:Y:S02]  /*e0a0*/  ISETP.GE.AND P0, PT, R18, UR4, PT ;  /* 0x0000000412007c0c */ /* 0x000fe4000bf06270 */
[----:B------:R-:W-:Y:S02]  /*e0b0*/  CS2R R26, SRZ ;  /* 0x00000000001a7805 */ /* 0x000fe4000001ff00 */
[----:B------:R-:W-:Y:S02]  /*e0c0*/  ISETP.GE.AND P1, PT, R3, UR4, PT ;  /* 0x0000000403007c0c */ /* 0x000fe4000bf26270 */
[----:B------:R-:W-:-:S02]  /*e0d0*/  ISETP.GE.AND P2, PT, R4, UR4, PT ;  /* 0x0000000404007c0c */ /* 0x000fc4000bf46270 */
[----:B------:R-:W-:Y:S02]  /*e0e0*/  CS2R R4, SRZ ;  /* 0x0000000000047805 */ /* 0x000fe4000001ff00 */
[----:B------:R-:W-:Y:S02]  /*e0f0*/  CS2R R6, SRZ ;  /* 0x0000000000067805 */ /* 0x000fe4000001ff00 */
[----:B------:R-:W-:Y:S01]  /*e100*/  CS2R R28, SRZ ;  /* 0x00000000001c7805 */ /* 0x000fe2000001ff00 */
[----:B-12---:R-:W-:-:S04]  /*e110*/  @!P0 IMAD.WIDE R12, R18, 0x2, R40 ;  /* 0x00000002120c8825 */ /* 0x006fc800078e0228 */
[----:B------:R-:W-:Y:S01]  /*e120*/  @!P1 IMAD.SHL.U32 R43, R229, 0x8, RZ ;  /* 0x00000008e52b9824 */ /* 0x000fe200078e00ff */
[----:B------:R0:W5:Y:S01]  /*e130*/  @!P0 LD.E.128 R24, desc[UR58][R12.64] ;  /* 0x0000003a0c188980 */ /* 0x000162000c101d00 */
[----:B------:R-:W-:Y:S01]  /*e140*/  @!P2 IMAD.SHL.U32 R45, R230, 0x8, RZ ;  /* 0x00000008e62da824 */ /* 0x000fe200078e00ff */
[----:B------:R-:W-:Y:S01]  /*e150*/  CS2R R30, SRZ ;  /* 0x00000000001e7805 */ /* 0x000fe2000001ff00 */
[--C-:B------:R-:W-:Y:S01]  /*e160*/  @!P1 IMAD.WIDE R38, R43, 0x2, R40.reuse ;  /* 0x000000022b269825 */ /* 0x100fe200078e0228 */
[----:B------:R-:W-:Y:S02]  /*e170*/  CS2R R8, SRZ ;  /* 0x0000000000087805 */ /* 0x000fe4000001ff00 */
[----:B------:R-:W-:Y:S02]  /*e180*/  CS2R R10, SRZ ;  /* 0x00000000000a7805 */ /* 0x000fe4000001ff00 */
[----:B------:R-:W-:Y:S01]  /*e190*/  CS2R R32, SRZ ;  /* 0x0000000000207805 */ /* 0x000fe2000001ff00 */
[----:B------:R-:W-:Y:S01]  /*e1a0*/  @!P2 IMAD.WIDE R40, R45, 0x2, R40 ;  /* 0x000000022d28a825 */ /* 0x000fe200078e0228 */
[----:B------:R-:W-:-:S02]  /*e1b0*/  CS2R R34, SRZ ;  /* 0x0000000000227805 */ /* 0x000fc4000001ff00 */
[----:B------:R-:W-:Y:S02]  /*e1c0*/  CS2R R14, SRZ ;  /* 0x00000000000e7805 */ /* 0x000fe4000001ff00 */
[----:B0-----:R-:W-:Y:S01]  /*e1d0*/  CS2R R12, SRZ ;  /* 0x00000000000c7805 */ /* 0x001fe2000001ff00 */
[--C-:B---34-:R-:W-:Y:S01]  /*e1e0*/  @!P1 IMAD.WIDE R42, R43, 0x2, R20.reuse ;  /* 0x000000022b2a9825 */ /* 0x118fe200078e0214 */
[----:B------:R0:W5:Y:S03]  /*e1f0*/  @!P1 LD.E.128 R28, desc[UR58][R38.64] ;  /* 0x0000003a261c9980 */ /* 0x000166000c101d00 */
[--C-:B------:R-:W-:Y:S01]  /*e200*/  @!P2 IMAD.WIDE R44, R45, 0x2, R20.reuse ;  /* 0x000000022d2ca825 */ /* 0x100fe200078e0214 */
[----:B------:R0:W5:Y:S03]  /*e210*/  @!P1 LD.E.128 R8, desc[UR58][R42.64] ;  /* 0x0000003a2a089980 */ /* 0x000166000c101d00 */
[----:B------:R-:W-:Y:S01]  /*e220*/  @!P0 IMAD.WIDE R20, R18, 0x2, R20 ;  /* 0x0000000212148825 */ /* 0x000fe200078e0214 */
[----:B------:R0:W5:Y:S04]  /*e230*/  @!P2 LD.E.128 R32, desc[UR58][R40.64] ;  /* 0x0000003a2820a980 */ /* 0x000168000c101d00 */
[----:B------:R0:W5:Y:S04]  /*e240*/  @!P0 LD.E.128 R4, desc[UR58][R20.64] ;  /* 0x0000003a14048980 */ /* 0x000168000c101d00 */
[----:B------:R0:W5:Y:S02]  /*e250*/  @!P2 LD.E.128 R12, desc[UR58][R44.64] ;  /* 0x0000003a2c0ca980 */ /* 0x000164000c101d00 */
.L_x_577:
[----:B------:R-:W-:Y:S05]  /*e260*/  BSYNC B1 ;  /* 0x0000000000017941 */ /* 0x000fea0003800000 */
.L_x_576:
[----:B-----5:R-:W-:Y:S01]  /*e270*/  IMAD.MOV.U32 R37, RZ, RZ, R25 ;  /* 0x000000ffff257224 */ /* 0x020fe200078e0019 */
[----:B------:R-:W-:Y:S01]  /*e280*/  MOV R3, R24 ;  /* 0x0000001800037202 */ /* 0x000fe20000000f00 */
[----:B0---4-:R-:W-:Y:S01]  /*e290*/  IMAD.MOV.U32 R20, RZ, RZ, R5 ;  /* 0x000000ffff147224 */ /* 0x011fe200078e0005 */
[----:B--2---:R-:W-:Y:S01]  /*e2a0*/  MOV R40, R33 ;  /* 0x0000002100287202 */ /* 0x004fe20000000f00 */
[----:B------:R-:W-:Y:S01]  /*e2b0*/  IMAD.MOV.U32 R42, RZ, RZ, R35 ;  /* 0x000000ffff2a7224 */ /* 0x000fe200078e0023 */
[--C-:B------:R-:W-:Y:S01]  /*e2c0*/  SHF.R.U64 R50, R32, 0x10, R33.reuse ;  /* 0x0000001020327819 */ /* 0x100fe20000001221 */
[----:B-1----:R-:W-:Y:S01]  /*e2d0*/  IMAD.MOV.U32 R41, RZ, RZ, R6 ;  /* 0x000000ffff297224 */ /* 0x002fe200078e0006 */
[----:B------:R-:W-:Y:S01]  /*e2e0*/  SHF.R.U32.HI R51, RZ, 0x10, R33 ;  /* 0x00000010ff337819 */ /* 0x000fe20000011621 */
[----:B------:R-:W-:Y:S01]  /*e2f0*/  IMAD.MOV.U32 R33, RZ, RZ, R34 ;  /* 0x000000ffff217224 */ /* 0x000fe200078e0022 */
[----:B------:R-:W-:Y:S01]  /*e300*/  SHF.R.U64 R52, R34, 0x10, R35 ;  /* 0x0000001022347819 */ /* 0x000fe20000001223 */
[----:B---3--:R-:W-:Y:S01]  /*e310*/  IMAD.MOV.U32 R21, RZ, RZ, R14 ;  /* 0x000000ffff157224 */ /* 0x008fe200078e000e */
[----:B------:R-:W-:Y:S01]  /*e320*/  PRMT R34, R3, 0x5410, R37 ;  /* 0x0000541003227816 */ /* 0x000fe20000000025 */
[----:B------:R-:W-:Y:S01]  /*e330*/  BSSY B1, `(.L_x_578) ;  /* 0x0000044000017945 */ /* 0x000fe20003800000 */
[----:B------:R-:W-:-:S02]  /*e340*/  LEA.HI R3, R206, R206, RZ, 0x1 ;  /* 0x000000cece037211 */ /* 0x000fc400078f08ff */
[--C-:B------:R-:W-:Y:S02]  /*e350*/  SHF.R.U64 R54, R4, 0x10, R5.reuse ;  /* 0x0000001004367819 */ /* 0x100fe40000001205 */
[----:B------:R-:W-:Y:S02]  /*e360*/  LOP3.LUT R3, R3, 0xfffffffe, RZ, 0xc0, !PT ;  /* 0xfffffffe03037812 */ /* 0x000fe400078ec0ff */
[----:B------:R-:W-:Y:S02]  /*e370*/  SHF.R.U32.HI R55, RZ, 0x10, R5 ;  /* 0x00000010ff377819 */ /* 0x000fe40000011605 */
[----:B------:R-:W-:Y:S02]  /*e380*/  IADD3 R3, R206, -R3, RZ ;  /* 0x80000003ce037210 */ /* 0x000fe40007ffe0ff */
[----:B------:R-:W-:Y:S01]  /*e390*/  SHF.R.U64 R38, R24, 0x10, R25 ;  /* 0x0000001018267819 */ /* 0x000fe20000001219 */
[----:B------:R-:W-:Y:S01]  /*e3a0*/  IMAD.MOV.U32 R24, RZ, RZ, R26 ;  /* 0x000000ffff187224 */ /* 0x000fe200078e001a */
[----:B------:R-:W-:-:S02]  /*e3b0*/  SHF.L.U32 R5, R3, 0x1f, RZ ;  /* 0x0000001f03057819 */ /* 0x000fc400000006ff */
[----:B------:R-:W-:Y:S02]  /*e3c0*/  SHF.R.U32.HI R43, RZ, 0x10, R25 ;  /* 0x00000010ff2b7819 */ /* 0x000fe40000011619 */
[----:B------:R-:W0:Y:S01]  /*e3d0*/  SYNCS.PHASECHK.TRANS64.TRYWAIT P0, [R2+URZ+0x34800], R5 ;  /* 0x03480005020075a7 */ /* 0x000e22000800017f */
[----:B------:R-:W-:Y:S02]  /*e3e0*/  MOV R25, R27 ;  /* 0x0000001b00197202 */ /* 0x000fe40000000f00 */
[--C-:B------:R-:W-:Y:S01]  /*e3f0*/  SHF.R.U64 R44, R26, 0x10, R27.reuse ;  /* 0x000000101a2c7819 */ /* 0x100fe2000000121b */
[----:B------:R-:W-:Y:S01]  /*e400*/  IMAD.MOV.U32 R26, RZ, RZ, R28 ;  /* 0x000000ffff1a7224 */ /* 0x000fe200078e001c */
[----:B------:R-:W-:Y:S01]  /*e410*/  SHF.R.U32.HI R45, RZ, 0x10, R27 ;  /* 0x00000010ff2d7819 */ /* 0x000fe2000001161b */
[--C-:B------:R-:W-:Y:S01]  /*e420*/  IMAD.MOV.U32 R27, RZ, RZ, R29.reuse ;  /* 0x000000ffff1b7224 */ /* 0x100fe200078e001d */
[--C-:B------:R-:W-:Y:S02]  /*e430*/  SHF.R.U64 R46, R28, 0x10, R29.reuse ;  /* 0x000000101c2e7819 */ /* 0x100fe4000000121d */
[----:B------:R-:W-:Y:S01]  /*e440*/  SHF.R.U32.HI R47, RZ, 0x10, R29 ;  /* 0x00000010ff2f7819 */ /* 0x000fe2000001161d */
[--C-:B------:R-:W-:Y:S01]  /*e450*/  IMAD.MOV.U32 R29, RZ, RZ, R31.reuse ;  /* 0x000000ffff1d7224 */ /* 0x100fe200078e001f */
[----:B------:R-:W-:-:S02]  /*e460*/  SHF.R.U64 R48, R30, 0x10, R31 ;  /* 0x000000101e307819 */ /* 0x000fc4000000121f */
[----:B------:R-:W-:Y:S01]  /*e470*/  SHF.R.U32.HI R49, RZ, 0x10, R31 ;  /* 0x00000010ff317819 */ /* 0x000fe2000001161f */
[----:B------:R-:W-:Y:S01]  /*e480*/  IMAD.MOV.U32 R31, RZ, RZ, R32 ;  /* 0x000000ffff1f7224 */ /* 0x000fe200078e0020 */
[----:B------:R-:W-:Y:S01]  /*e490*/  MOV R28, R30 ;  /* 0x0000001e001c7202 */ /* 0x000fe20000000f00 */
[----:B------:R-:W-:Y:S01]  /*e4a0*/  IMAD.MOV.U32 R30, RZ, RZ, R8 ;  /* 0x000000ffff1e7224 */ /* 0x000fe200078e0008 */
[----:B------:R-:W-:Y:S02]  /*e4b0*/  MOV R39, R4 ;  /* 0x0000000400277202 */ /* 0x000fe40000000f00 */
[----:B------:R-:W-:Y:S02]  /*e4c0*/  MOV R4, R7 ;  /* 0x0000000700047202 */ /* 0x000fe40000000f00 */
[----:B------:R-:W-:Y:S01]  /*e4d0*/  SHF.R.U64 R56, R6, 0x10, R7 ;  /* 0x0000001006387819 */ /* 0x000fe20000001207 */
[----:B------:R-:W-:Y:S01]  /*e4e0*/  IMAD.MOV.U32 R6, RZ, RZ, R9 ;  /* 0x000000ffff067224 */ /* 0x000fe200078e0009 */
[----:B------:R-:W-:Y:S01]  /*e4f0*/  SHF.R.U32.HI R57, RZ, 0x10, R7 ;  /* 0x00000010ff397819 */ /* 0x000fe20000011607 */
[----:B------:R-:W-:Y:S01]  /*e500*/  IMAD.MOV.U32 R7, RZ, RZ, R11 ;  /* 0x000000ffff077224 */ /* 0x000fe200078e000b */
[----:B------:R-:W-:Y:S01]  /*e510*/  SHF.R.U64 R58, R8, 0x10, R9 ;  /* 0x00000010083a7819 */ /* 0x000fe20000001209 */
[----:B------:R-:W-:Y:S01]  /*e520*/  IMAD.MOV.U32 R8, RZ, RZ, R12 ;  /* 0x000000ffff087224 */ /* 0x000fe200078e000c */
[----:B------:R-:W-:-:S02]  /*e530*/  MOV R32, R10 ;  /* 0x0000000a00207202 */ /* 0x000fc40000000f00 */
[----:B------:R-:W-:Y:S01]  /*e540*/  SHF.R.U64 R60, R10, 0x10, R11 ;  /* 0x000000100a3c7819 */ /* 0x000fe2000000120b */
[----:B------:R-:W-:Y:S01]  /*e550*/  IMAD.MOV.U32 R10, RZ, RZ, R15 ;  /* 0x000000ffff0a7224 */ /* 0x000fe200078e000f */
[----:B------:R-:W-:Y:S02]  /*e560*/  SHF.R.U32.HI R59, RZ, 0x10, R9 ;  /* 0x00000010ff3b7819 */ /* 0x000fe40000011609 */
[----:B------:R-:W-:Y:S02]  /*e570*/  SHF.R.U32.HI R53, RZ, 0x10, R35 ;  /* 0x00000010ff357819 */ /* 0x000fe40000011623 */
[----:B------:R-:W-:Y:S02]  /*e580*/  SHF.R.U32.HI R11, RZ, 0x10, R11 ;  /* 0x00000010ff0b7819 */ /* 0x000fe4000001160b */
[----:B------:R-:W-:Y:S02]  /*e590*/  MOV R9, R13 ;  /* 0x0000000d00097202 */ /* 0x000fe40000000f00 */
[----:B------:R-:W-:-:S02]  /*e5a0*/  SHF.R.U64 R61, R12, 0x10, R13 ;  /* 0x000000100c3d7819 */ /* 0x000fc4000000120d */
[----:B------:R-:W-:Y:S02]  /*e5b0*/  SHF.R.U32.HI R62, RZ, 0x10, R13 ;  /* 0x00000010ff3e7819 */ /* 0x000fe4000001160d */
[----:B------:R-:W-:Y:S02]  /*e5c0*/  VIMNMX R0, R0, 0x80, PT ;  /* 0x0000008000007848 */ /* 0x000fe40003fe0100 */
[--C-:B------:R-:W-:Y:S02]  /*e5d0*/  SHF.R.U64 R63, R14, 0x10, R15.reuse ;  /* 0x000000100e3f7819 */ /* 0x100fe4000000120f */
[----:B------:R-:W-:Y:S02]  /*e5e0*/  SHF.R.U32.HI R64, RZ, 0x10, R15 ;  /* 0x00000010ff407819 */ /* 0x000fe4000001160f */
        /* <DEDUP_REMOVED lines=19> */
[----:B------:R-:W-:-:S02]  /*e720*/  ISETP.GE.AND P1, PT, R17, R0, PT ;  /* 0x000000001100720c */ /* 0x000fc40003f26270 */
[----:B------:R-:W-:Y:S02]  /*e730*/  PRMT R15, R8, 0x5410, R9 ;  /* 0x00005410080f7816 */ /* 0x000fe40000000009 */
[----:B------:R-:W-:Y:S02]  /*e740*/  PRMT R20, R61, 0x5410, R62 ;  /* 0x000054103d147816 */ /* 0x000fe4000000003e */
[----:B------:R-:W-:Y:S01]  /*e750*/  PRMT R21, R21, 0x5410, R10 ;  /* 0x0000541015157816 */ /* 0x000fe2000000000a */
[----:B0-----:R-:W-:Y:S06]  /*e760*/  @!P0 BRA `(.L_x_579) ;  /* 0x00000144004c8947 */ /* 0x001fec0003800000 */
.L_x_816:
[----:B------:R-:W-:Y:S05]  /*e770*/  BSYNC B1 ;  /* 0x0000000000017941 */ /* 0x000fea0003800000 */
.L_x_578:
[----:B------:R-:W-:Y:S01]  /*e780*/  BSSY B1, `(.L_x_580) ;  /* 0x000011b000017945 */ /* 0x000fe20003800000 */
[----:B------:R-:W-:-:S03]  /*e790*/  PRMT R24, R63, 0x5410, R64 ;  /* 0x000054103f187816 */ /* 0x000fc60000000040 */
[----:B------:R-:W-:Y:S05]  /*e7a0*/  @P1 BRA `(.L_x_581) ;  /* 0x0000001000601947 */ /* 0x000fea0003800000 */
[----:B------:R-:W1:Y:S01]  /*e7b0*/  LDC R25, c[0x0][0x3f4] ;  /* 0x0000fd00ff197b82 */ /* 0x000e620000000800 */
[C---:B------:R-:W-:Y:S01]  /*e7c0*/  VIADD R4, R18.reuse, 0x20 ;  /* 0x0000002012047836 */ /* 0x040fe20000000000 */
[----:B------:R-:W-:Y:S01]  /*e7d0*/  BSSY B2, `(.L_x_582) ;  /* 0x0000061000027945 */ /* 0x000fe20003800000 */
[C---:B------:R-:W-:Y:S01]  /*e7e0*/  VIADD R6, R18.reuse, 0x40 ;  /* 0x0000004012067836 */ /* 0x040fe20000000000 */
[-C--:B-1----:R-:W-:Y:S02]  /*e7f0*/  ISETP.GE.AND P0, PT, R18, R25.reuse, PT ;  /* 0x000000191200720c */ /* 0x082fe40003f06270 */
[-C--:B------:R-:W-:Y:S02]  /*e800*/  ISETP.GE.AND P1, PT, R4, R25.reuse, PT ;  /* 0x000000190400720c */ /* 0x080fe40003f26270 */
[----:B------:R-:W-:-:S09]  /*e810*/  ISETP.GE.AND P2, PT, R6, R25, PT ;  /* 0x000000190600720c */ /* 0x000fd20003f46270 */
[----:B------:R-:W-:Y:S05]  /*e820*/  @P0 BRA `(.L_x_583) ;  /* 0x00000004006c0947 */ /* 0x000fea0003800000 */
[----:B------:R-:W-:Y:S01]  /*e830*/  LEA.HI R6, R25, R228, RZ, 0x1d ;  /* 0x000000e419067211 */ /* 0x000fe200078fe8ff */
[----:B------:R-:W-:Y:S01]  /*e840*/  HADD2.F32 R54, -RZ, R34.H0_H0 ;  /* 0x20000022ff367230 */ /* 0x000fe20000004100 */
[----:B------:R-:W-:Y:S01]  /*e850*/  LOP3.LUT R4, R191, 0x38, R18, 0xf8, !PT ;  /* 0x00000038bf047812 */ /* 0x000fe200078ef812 */
[--C-:B------:R-:W-:Y:S01]  /*e860*/  HADD2.F32 R56, -RZ, R39.reuse.H0_H0 ;  /* 0x20000027ff387230 */ /* 0x100fe20000004100 */
[----:B0-----:R-:W-:Y:S01]  /*e870*/  SHF.R.S32.HI R5, RZ, 0x1f, R6 ;  /* 0x0000001fff057819 */ /* 0x001fe20000011406 */
[----:B------:R-:W-:Y:S02]  /*e880*/  HADD2.F32 R53, -RZ, R40.H0_H0 ;  /* 0x20000028ff357230 */ /* 0x000fe40000004100 */
[----:B------:R-:W-:Y:S01]  /*e890*/  HADD2.F32 R55, -RZ, R39.H1_H1 ;  /* 0x30000027ff377230 */ /* 0x000fe20000004100 */
[----:B------:R-:W-:Y:S02]  /*e8a0*/  LEA.HI R7, R5, R6, RZ, 0x3 ;  /* 0x0000000605077211 */ /* 0x000fe400078f18ff */
[----:B------:R-:W-:-:S02]  /*e8b0*/  SHF.L.U32 R6, R6, 0x3, RZ ;  /* 0x0000000306067819 */ /* 0x000fc400000006ff */
[----:B------:R-:W-:Y:S01]  /*e8c0*/  LOP3.LUT R5, R4, R193, RZ, 0x3c, !PT ;  /* 0x000000c104057212 */ /* 0x000fe200078e3cff */
[----:B------:R-:W-:Y:S01]  /*e8d0*/  IMAD.SHL.U32 R7, R7, 0x400, RZ ;  /* 0x0000040007077824 */ /* 0x000fe200078e00ff */
[----:B------:R-:W-:-:S03]  /*e8e0*/  LOP3.LUT R6, R191, 0x38, R6, 0xf8, !PT ;  /* 0x00000038bf067812 */ /* 0x000fc600078ef806 */
[----:B------:R-:W-:Y:S01]  /*e8f0*/  IMAD R5, R192, 0x200, R5 ;  /* 0x00000200c0057824 */ /* 0x000fe200078e0205 */
[----:B------:R-:W-:Y:S02]  /*e900*/  LOP3.LUT R7, R7, 0x7fffe000, RZ, 0xc0, !PT ;  /* 0x7fffe00007077812 */ /* 0x000fe400078ec0ff */
[----:B------:R-:W-:Y:S02]  /*e910*/  LOP3.LUT R9, R6, R193, RZ, 0x3c, !PT ;  /* 0x000000c106097212 */ /* 0x000fe400078e3cff */
[----:B------:R-:W-:Y:S01]  /*e920*/  LEA R43, R5, R2, 0x1 ;  /* 0x00000002052b7211 */ /* 0x000fe200078e08ff */
[----:B------:R-:W-:-:S04]  /*e930*/  IMAD R8, R192, 0x200, R7 ;  /* 0x00000200c0087824 */ /* 0x000fc800078e0207 */
[----:B------:R-:W-:Y:S01]  /*e940*/  IMAD.IADD R9, R8, 0x1, R9 ;  /* 0x0000000108097824 */ /* 0x000fe200078e0209 */
[----:B------:R-:W0:Y:S04]  /*e950*/  LDS.128 R4, [R43+0x10400] ;  /* 0x010400002b047984 */ /* 0x000e280000000c00 */
[----:B------:R-:W-:-:S05]  /*e960*/  LEA R44, R9, R2, 0x1 ;  /* 0x00000002092c7211 */ /* 0x000fca00078e08ff */
[----:B------:R-:W1:Y:S01]  /*e970*/  LDS.128 R8, [R44+0x10400] ;  /* 0x010400002c087984 */ /* 0x000e620000000c00 */
[--C-:B0-----:R-:W-:Y:S02]  /*e980*/  HADD2.F32 R45, -RZ, R4.reuse.H0_H0 ;  /* 0x20000004ff2d7230 */ /* 0x101fe40000004100 */
[----:B------:R-:W-:Y:S02]  /*e990*/  HADD2.F32 R4, -RZ, R4.H1_H1 ;  /* 0x30000004ff047230 */ /* 0x000fe40000004100 */
[--C-:B------:R-:W-:Y:S02]  /*e9a0*/  HADD2.F32 R46, -RZ, R5.reuse.H0_H0 ;  /* 0x20000005ff2e7230 */ /* 0x100fe40000004100 */
[----:B------:R-:W-:Y:S02]  /*e9b0*/  HADD2.F32 R5, -RZ, R5.H1_H1 ;  /* 0x30000005ff057230 */ /* 0x000fe40000004100 */
[----:B------:R-:W-:Y:S02]  /*e9c0*/  HADD2.F32 R47, -RZ, R6.H0_H0 ;  /* 0x20000006ff2f7230 */ /* 0x000fe40000004100 */
[----:B-1----:R-:W-:-:S02]  /*e9d0*/  HADD2.F32 R49, -RZ, R8.H0_H0 ;  /* 0x20000008ff317230 */ /* 0x002fc40000004100 */
[----:B------:R-:W-:Y:S02]  /*e9e0*/  HADD2.F32 R8, -RZ, R8.H1_H1 ;  /* 0x30000008ff087230 */ /* 0x000fe40000004100 */
[----:B------:R-:W-:Y:S02]  /*e9f0*/  HADD2.F32 R50, -RZ, R9.H0_H0 ;  /* 0x20000009ff327230 */ /* 0x000fe40000004100 */
[C---:B------:R-:W-:Y:S01]  /*ea00*/  FMUL.FTZ R58, R49.reuse, R56 ;  /* 0x00000038313a7220 */ /* 0x040fe20000410000 */
[-C--:B------:R-:W-:Y:S01]  /*ea10*/  FMUL.FTZ R60, R49, R54.reuse ;  /* 0x00000036313c7220 */ /* 0x080fe20000410000 */
[----:B------:R-:W-:Y:S02]  /*ea20*/  HADD2.F32 R49, -RZ, R35.H0_H0 ;  /* 0x20000023ff317230 */ /* 0x000fe40000004100 */
[----:B------:R-:W-:Y:S01]  /*ea30*/  FMUL.FTZ R57, R8, R53 ;  /* 0x0000003508397220 */ /* 0x000fe20000410000 */
[C---:B------:R-:W-:Y:S01]  /*ea40*/  FFMA.FTZ R58, R45.reuse, R54, -R58 ;  /* 0x000000362d3a7223 */ /* 0x040fe2000001083a */
[----:B------:R-:W-:Y:S01]  /*ea50*/  FFMA.FTZ R60, R45, R56, R60 ;  /* 0x000000382d3c7223 */ /* 0x000fe2000001003c */
[----:B------:R-:W-:-:S02]  /*ea60*/  HADD2.F32 R45, -RZ, R34.H1_H1 ;  /* 0x30000022ff2d7230 */ /* 0x000fc40000004100 */
[-C--:B------:R-:W-:Y:S01]  /*ea70*/  FMUL.FTZ R59, R8, R49.reuse ;  /* 0x00000031083b7220 */ /* 0x080fe20000410000 */
[----:B------:R-:W-:Y:S01]  /*ea80*/  FFMA.FTZ R57, R4, R49, -R57 ;  /* 0x0000003104397223 */ /* 0x000fe20000010839 */
[C---:B------:R-:W-:Y:S01]  /*ea90*/  FMUL.FTZ R49, R50.reuse, R55 ;  /* 0x0000003732317220 */ /* 0x040fe20000410000 */
[----:B------:R-:W-:Y:S02]  /*eaa0*/  HADD2.F32 R9, -RZ, R9.H1_H1 ;  /* 0x30000009ff097230 */ /* 0x000fe40000004100 */
[----:B------:R-:W-:Y:S01]  /*eab0*/  FMUL.FTZ R50, R50, R45 ;  /* 0x0000002d32327220 */ /* 0x000fe20000410000 */
[----:B------:R-:W-:Y:S02]  /*eac0*/  HADD2.F32 R54, -RZ, R40.H1_H1 ;  /* 0x30000028ff367230 */ /* 0x000fe40000004100 */
[----:B------:R-:W-:Y:S01]  /*ead0*/  FFMA.FTZ R59, R4, R53, R59 ;  /* 0x00000035043b7223 */ /* 0x000fe2000001003b */
[----:B------:R-:W-:Y:S02]  /*eae0*/  HADD2.F32 R4, -RZ, R35.H1_H1 ;  /* 0x30000023ff047230 */ /* 0x000fe40000004100 */
[C---:B------:R-:W-:Y:S01]  /*eaf0*/  FFMA.FTZ R49, R46.reuse, R45, -R49 ;  /* 0x0000002d2e317223 */ /* 0x040fe20000010831 */
[----:B------:R-:W-:Y:S01]  /*eb00*/  FFMA.FTZ R50, R46, R55, R50 ;  /* 0x000000372e327223 */ /* 0x000fe20000010032 */
[----:B------:R-:W-:-:S02]  /*eb10*/  HADD2.F32 R51, -RZ, R10.H0_H0 ;  /* 0x2000000aff337230 */ /* 0x000fc40000004100 */
[C---:B------:R-:W-:Y:S01]  /*eb20*/  FMUL.FTZ R56, R9.reuse, R54 ;  /* 0x0000003609387220 */ /* 0x040fe20000410000 */
[----:B------:R-:W-:Y:S02]  /*eb30*/  HADD2.F32 R8, -RZ, R37.H0_H0 ;  /* 0x20000025ff087230 */ /* 0x000fe40000004100 */
[-C--:B------:R-:W-:Y:S01]  /*eb40*/  FMUL.FTZ R62, R9, R4.reuse ;  /* 0x00000004093e7220 */ /* 0x080fe20000410000 */
[----:B------:R-:W-:Y:S02]  /*eb50*/  HADD2.F32 R46, -RZ, R41.H0_H0 ;  /* 0x20000029ff2e7230 */ /* 0x000fe40000004100 */
[----:B------:R-:W-:Y:S01]  /*eb60*/  FFMA.FTZ R56, R5, R4, -R56 ;  /* 0x0000000405387223 */ /* 0x000fe20000010838 */
[----:B------:R-:W-:Y:S02]  /*eb70*/  HADD2.F32 R10, -RZ, R10.H1_H1 ;  /* 0x3000000aff0a7230 */ /* 0x000fe40000004100 */
[----:B------:R-:W-:Y:S01]  /*eb80*/  FMUL.FTZ R55, R51, R8 ;  /* 0x0000000833377220 */ /* 0x000fe20000410000 */
[----:B------:R-:W-:-:S02]  /*eb90*/  HADD2.F32 R45, -RZ, R42.H0_H0 ;  /* 0x2000002aff2d7230 */ /* 0x000fc40000004100 */
[----:B------:R-:W-:Y:S01]  /*eba0*/  FMUL.FTZ R4, R51, R46 ;  /* 0x0000002e33047220 */ /* 0x000fe20000410000 */
[----:B------:R-:W-:Y:S02]  /*ebb0*/  HADD2.F32 R9, -RZ, R38.H0_H0 ;  /* 0x20000026ff097230 */ /* 0x000fe40000004100 */
[----:B------:R-:W-:Y:S01]  /*ebc0*/  FFMA.FTZ R51, R5, R54, R62 ;  /* 0x0000003605337223 */ /* 0x000fe2000001003e */
[----:B------:R-:W-:Y:S02]  /*ebd0*/  HADD2.F32 R6, -RZ, R6.H1_H1 ;  /* 0x30000006ff067230 */ /* 0x000fe40000004100 */
[C---:B------:R-:W-:Y:S01]  /*ebe0*/  FMUL.FTZ R5, R10.reuse, R45 ;  /* 0x0000002d0a057220 */ /* 0x040fe20000410000 */
[C---:B------:R-:W-:Y:S01]  /*ebf0*/  FFMA.FTZ R53, R47.reuse, R8, -R4 ;  /* 0x000000082f357223 */ /* 0x040fe20000010804 */
[----:B------:R-:W-:Y:S01]  /*ec00*/  FFMA.FTZ R55, R47, R46, R55 ;  /* 0x0000002e2f377223 */ /* 0x000fe20000010037 */
[-C--:B------:R-:W-:Y:S01]  /*ec10*/  FMUL.FTZ R47, R10, R9.reuse ;  /* 0x000000090a2f7220 */ /* 0x080fe20000410000 */
[----:B------:R-:W-:Y:S01]  /*ec20*/  FFMA.FTZ R10, R6, R9, -R5 ;  /* 0x00000009060a7223 */ /* 0x000fe20000010805 */
[----:B------:R-:W-:-:S02]  /*ec30*/  HADD2.F32 R52, -RZ, R11.H0_H0 ;  /* 0x2000000bff347230 */ /* 0x000fc40000004100 */
[----:B------:R-:W-:Y:S02]  /*ec40*/  HADD2.F32 R9, -RZ, R41.H1_H1 ;  /* 0x30000029ff097230 */ /* 0x000fe40000004100 */
[----:B------:R-:W-:Y:S01]  /*ec50*/  FFMA.FTZ R46, R6, R45, R47 ;  /* 0x0000002d062e7223 */ /* 0x000fe2000001002f */
[----:B------:R-:W-:Y:S02]  /*ec60*/  HADD2.F32 R5, -RZ, R37.H1_H1 ;  /* 0x30000025ff057230 */ /* 0x000fe40000004100 */
[----:B------:R-:W-:Y:S02]  /*ec70*/  HADD2.F32 R11, -RZ, R11.H1_H1 ;  /* 0x3000000bff0b7230 */ /* 0x000fe40000004100 */
[C---:B------:R-:W-:Y:S01]  /*ec80*/  FMUL.FTZ R45, R52.reuse, R9 ;  /* 0x00000009342d7220 */ /* 0x040fe20000410000 */
[----:B------:R-:W-:Y:S02]  /*ec90*/  HADD2.F32 R8, -RZ, R42.H1_H1 ;  /* 0x3000002aff087230 */ /* 0x000fe40000004100 */
[----:B------:R-:W-:Y:S01]  /*eca0*/  FMUL.FTZ R52, R52, R5 ;  /* 0x0000000534347220 */ /* 0x000fe20000410000 */
[----:B------:R-:W-:-:S02]  /*ecb0*/  HADD2.F32 R4, -RZ, R38.H1_H1 ;  /* 0x30000026ff047230 */ /* 0x000fc40000004100 */
[--C-:B------:R-:W-:Y:S02]  /*ecc0*/  HADD2.F32 R48, -RZ, R7.reuse.H0_H0 ;  /* 0x20000007ff307230 */ /* 0x100fe40000004100 */
[C---:B------:R-:W-:Y:S01]  /*ecd0*/  FMUL.FTZ R6, R11.reuse, R8 ;  /* 0x000000080b067220 */ /* 0x040fe20000410000 */
[----:B------:R-:W-:Y:S02]  /*ece0*/  HADD2.F32 R7, -RZ, R7.H1_H1 ;  /* 0x30000007ff077230 */ /* 0x000fe40000004100 */
[-C--:B------:R-:W-:Y:S01]  /*ecf0*/  FMUL.FTZ R47, R11, R4.reuse ;  /* 0x000000040b2f7220 */ /* 0x080fe20000410000 */
[C---:B------:R-:W-:Y:S01]  /*ed00*/  FFMA.FTZ R45, R48.reuse, R5, -R45 ;  /* 0x00000005302d7223 */ /* 0x040fe2000001082d */
[----:B------:R-:W-:Y:S01]  /*ed10*/  FFMA.FTZ R11, R48, R9, R52 ;  /* 0x00000009300b7223 */ /* 0x000fe20000010034 */
[C---:B------:R-:W-:Y:S01]  /*ed20*/  FFMA.FTZ R48, R7.reuse, R4, -R6 ;  /* 0x0000000407307223 */ /* 0x040fe20000010806 */
[----:B------:R-:W-:Y:S01]  /*ed30*/  FFMA.FTZ R52, R7, R8, R47 ;  /* 0x0000000807347223 */ /* 0x000fe2000001002f */
[----:B------:R-:W-:-:S02]  /*ed40*/  F2FP.F16.F32.PACK_AB R4, R57, R58 ;  /* 0x0000003a3904723e */ /* 0x000fc400000000ff */
[----:B------:R-:W-:Y:S02]  /*ed50*/  F2FP.F16.F32.PACK_AB R5, R56, R49 ;  /* 0x000000313805723e */ /* 0x000fe400000000ff */
[----:B------:R-:W-:Y:S02]  /*ed60*/  F2FP.F16.F32.PACK_AB R6, R10, R53 ;  /* 0x000000350a06723e */ /* 0x000fe400000000ff */
[----:B------:R-:W-:Y:S02]  /*ed70*/  F2FP.F16.F32.PACK_AB R7, R48, R45 ;  /* 0x0000002d3007723e */ /* 0x000fe400000000ff */
[----:B------:R-:W-:Y:S02]  /*ed80*/  F2FP.F16.F32.PACK_AB R8, R59, R60 ;  /* 0x0000003c3b08723e */ /* 0x000fe400000000ff */
[----:B------:R-:W-:Y:S01]  /*ed90*/  F2FP.F16.F32.PACK_AB R9, R51, R50 ;  /* 0x000000323309723e */ /* 0x000fe200000000ff */
[----:B------:R1:W-:Y:S01]  /*eda0*/  STS.128 [R43+0x10400], R4 ;  /* 0x010400042b007388 */ /* 0x0003e20000000c00 */
[----:B------:R-:W-:-:S02]  /*edb0*/  F2FP.F16.F32.PACK_AB R10, R46, R55 ;  /* 0x000000372e0a723e */ /* 0x000fc400000000ff */
[----:B------:R-:W-:-:S05]  /*edc0*/  F2FP.F16.F32.PACK_AB R11, R52, R11 ;  /* 0x0000000b340b723e */ /* 0x000fca00000000ff */
[----:B------:R1:W-:Y:S02]  /*edd0*/  STS.128 [R44+0x10400], R8 ;  /* 0x010400082c007388 */ /* 0x0003e40000000c00 */
.L_x_583:
[----:B------:R-:W-:Y:S05]  /*ede0*/  BSYNC B2 ;  /* 0x0000000000027941 */ /* 0x000fea0003800000 */
.L_x_582:
[----:B------:R-:W-:Y:S04]  /*edf0*/  BSSY B2, `(.L_x_584) ;  /* 0x000005a000027945 */ /* 0x000fe80003800000 */
[----:B------:R-:W-:Y:S05]  /*ee00*/  @P1 BRA `(.L_x_585) ;  /* 0x0000000400601947 */ /* 0x000fea0003800000 */
[----:B------:R-:W2:Y:S01]  /*ee10*/  LDL R60, [R1+0x78] ;  /* 0x00007800013c7983 */ /* 0x000ea20000100800 */
[----:B-1----:R-:W-:Y:S01]  /*ee20*/  LEA.HI R4, R25, R229, RZ, 0x1d ;  /* 0x000000e519047211 */ /* 0x002fe200078fe8ff */
[----:B------:R-:W-:Y:S02]  /*ee30*/  HADD2.F32 R55, -RZ, R30.H0_H0 ;  /* 0x2000001eff377230 */ /* 0x000fe40000004100 */
[----:B------:R-:W-:Y:S01]  /*ee40*/  HADD2.F32 R53, -RZ, R26.H0_H0 ;  /* 0x2000001aff357230 */ /* 0x000fe20000004100 */
[----:B0-----:R-:W-:Y:S01]  /*ee50*/  SHF.R.S32.HI R5, RZ, 0x1f, R4 ;  /* 0x0000001fff057819 */ /* 0x001fe20000011404 */
[----:B------:R-:W-:-:S03]  /*ee60*/  HADD2.F32 R57, -RZ, R31.H0_H0 ;  /* 0x2000001fff397230 */ /* 0x000fc60000004100 */
        /* <DEDUP_REMOVED lines=8> */
[----:B------:R-:W-:-:S05]  /*eef0*/  IMAD R43, R9, 0x2, R2 ;  /* 0x00000002092b7824 */ /* 0x000fca00078e0202 */
[----:B------:R-:W0:Y:S02]  /*ef00*/  LDS.128 R8, [R43+0x10400] ;  /* 0x010400002b087984 */ /* 0x000e240000000c00 */
[--C-:B0-----:R-:W-:Y:S02]  /*ef10*/  HADD2.F32 R48, -RZ, R8.reuse.H0_H0 ;  /* 0x20000008ff307230 */ /* 0x101fe40000004100 */
[----:B------:R-:W-:Y:S02]  /*ef20*/  HADD2.F32 R8, -RZ, R8.H1_H1 ;  /* 0x30000008ff087230 */ /* 0x000fe40000004100 */
[----:B------:R-:W-:Y:S02]  /*ef30*/  HADD2.F32 R49, -RZ, R9.H0_H0 ;  /* 0x20000009ff317230 */ /* 0x000fe40000004100 */
[C---:B------:R-:W-:Y:S01]  /*ef40*/  FMUL.FTZ R59, R48.reuse, R55 ;  /* 0x00000037303b7220 */ /* 0x040fe20000410000 */
[----:B------:R-:W-:Y:S01]  /*ef50*/  FMUL.FTZ R61, R48, R53 ;  /* 0x00000035303d7220 */ /* 0x000fe20000410000 */
[----:B------:R-:W-:-:S02]  /*ef60*/  HADD2.F32 R48, -RZ, R30.H1_H1 ;  /* 0x3000001eff307230 */ /* 0x000fc40000004100 */
[----:B------:R-:W-:Y:S01]  /*ef70*/  FMUL.FTZ R63, R8, R57 ;  /* 0x00000039083f7220 */ /* 0x000fe20000410000 */
[----:B------:R-:W-:Y:S02]  /*ef80*/  HADD2.F32 R9, -RZ, R9.H1_H1 ;  /* 0x30000009ff097230 */ /* 0x000fe40000004100 */
[--C-:B------:R-:W-:Y:S02]  /*ef90*/  HADD2.F32 R50, -RZ, R10.reuse.H0_H0 ;  /* 0x2000000aff327230 */ /* 0x100fe40000004100 */
[----:B------:R-:W-:Y:S01]  /*efa0*/  FMUL.FTZ R56, R49, R48 ;  /* 0x0000003031387220 */ /* 0x000fe20000410000 */
[----:B------:R-:W-:Y:S02]  /*efb0*/  HADD2.F32 R10, -RZ, R10.H1_H1 ;  /* 0x3000000aff0a7230 */ /* 0x000fe40000004100 */
[--C-:B------:R-:W-:Y:S02]  /*efc0*/  HADD2.F32 R51, -RZ, R11.reuse.H0_H0 ;  /* 0x2000000bff337230 */ /* 0x100fe40000004100 */
[----:B------:R-:W-:Y:S01]  /*efd0*/  HADD2.F32 R11, -RZ, R11.H1_H1 ;  /* 0x3000000bff0b7230 */ /* 0x000fe20000004100 */
[----:B--2---:R-:W0:Y:S02]  /*efe0*/  LDS.128 R4, [R60] ;  /* 0x000000003c047984 */ /* 0x004e240000000c00 */
[----:B0-----:R-:W-:-:S02]  /*eff0*/  HADD2.F32 R44, -RZ, R4.H0_H0 ;  /* 0x20000004ff2c7230 */ /* 0x001fc40000004100 */
[----:B------:R-:W-:Y:S02]  /*f000*/  HADD2.F32 R4, -RZ, R4.H1_H1 ;  /* 0x30000004ff047230 */ /* 0x000fe40000004100 */
[----:B------:R-:W-:Y:S02]  /*f010*/  HADD2.F32 R45, -RZ, R5.H0_H0 ;  /* 0x20000005ff2d7230 */ /* 0x000fe40000004100 */
[C---:B------:R-:W-:Y:S01]  /*f020*/  FFMA.FTZ R59, R44.reuse, R53, -R59 ;  /* 0x000000352c3b7223 */ /* 0x040fe2000001083b */
[----:B------:R-:W-:Y:S02]  /*f030*/  HADD2.F32 R53, -RZ, R27.H0_H0 ;  /* 0x2000001bff357230 */ /* 0x000fe40000004100 */
[----:B------:R-:W-:Y:S01]  /*f040*/  FFMA.FTZ R61, R44, R55, R61 ;  /* 0x000000372c3d7223 */ /* 0x000fe2000001003d */
[----:B------:R-:W-:Y:S02]  /*f050*/  HADD2.F32 R44, -RZ, R26.H1_H1 ;  /* 0x3000001aff2c7230 */ /* 0x000fe40000004100 */
[----:B------:R-:W-:-:S02]  /*f060*/  HADD2.F32 R5, -RZ, R5.H1_H1 ;  /* 0x30000005ff057230 */ /* 0x000fc40000004100 */
[-C--:B------:R-:W-:Y:S01]  /*f070*/  FMUL.FTZ R55, R8, R53.reuse ;  /* 0x0000003508377220 */ /* 0x080fe20000410000 */
[C---:B------:R-:W-:Y:S01]  /*f080*/  FFMA.FTZ R52, R4.reuse, R53, -R63 ;  /* 0x0000003504347223 */ /* 0x040fe2000001083f */
[----:B------:R-:W-:Y:S01]  /*f090*/  FMUL.FTZ R49, R49, R44 ;  /* 0x0000002c31317220 */ /* 0x000fe20000410000 */
[----:B------:R-:W-:Y:S02]  /*f0a0*/  HADD2.F32 R8, -RZ, R31.H1_H1 ;  /* 0x3000001fff087230 */ /* 0x000fe40000004100 */
[----:B------:R-:W-:Y:S01]  /*f0b0*/  FFMA.FTZ R54, R4, R57, R55 ;  /* 0x0000003904367223 */ /* 0x000fe20000010037 */
[----:B------:R-:W-:Y:S02]  /*f0c0*/  HADD2.F32 R4, -RZ, R27.H1_H1 ;  /* 0x3000001bff047230 */ /* 0x000fe40000004100 */
[C---:B------:R-:W-:Y:S01]  /*f0d0*/  FFMA.FTZ R48, R45.reuse, R48, R49 ;  /* 0x000000302d307223 */ /* 0x040fe20000010031 */
[----:B------:R-:W-:Y:S02]  /*f0e0*/  HADD2.F32 R49, -RZ, R32.H0_H0 ;  /* 0x20000020ff317230 */ /* 0x000fe40000004100 */
[----:B------:R-:W-:Y:S01]  /*f0f0*/  FFMA.FTZ R56, R45, R44, -R56 ;  /* 0x0000002c2d387223 */ /* 0x000fe20000010838 */
[----:B------:R-:W-:-:S02]  /*f100*/  HADD2.F32 R46, -RZ, R6.H0_H0 ;  /* 0x20000006ff2e7230 */ /* 0x000fc40000004100 */
[C---:B------:R-:W-:Y:S01]  /*f110*/  FMUL.FTZ R44, R9.reuse, R8 ;  /* 0x00000008092c7220 */ /* 0x040fe20000410000 */
[----:B------:R-:W-:Y:S02]  /*f120*/  HADD2.F32 R45, -RZ, R28.H0_H0 ;  /* 0x2000001cff2d7230 */ /* 0x000fe40000004100 */
[-C--:B------:R-:W-:Y:S01]  /*f130*/  FMUL.FTZ R58, R9, R4.reuse ;  /* 0x00000004093a7220 */ /* 0x080fe20000410000 */
[----:B------:R-:W-:Y:S02]  /*f140*/  HADD2.F32 R53, -RZ, R33.H0_H0 ;  /* 0x20000021ff357230 */ /* 0x000fe40000004100 */
[C---:B------:R-:W-:Y:S01]  /*f150*/  FMUL.FTZ R63, R50.reuse, R49 ;  /* 0x00000031323f7220 */ /* 0x040fe20000410000 */
[----:B------:R-:W-:Y:S02]  /*f160*/  HADD2.F32 R9, -RZ, R29.H0_H0 ;  /* 0x2000001dff097230 */ /* 0x000fe40000004100 */
[C---:B------:R-:W-:Y:S01]  /*f170*/  FFMA.FTZ R55, R5.reuse, R4, -R44 ;  /* 0x0000000405377223 */ /* 0x040fe2000001082c */
[-C--:B------:R-:W-:Y:S01]  /*f180*/  FMUL.FTZ R50, R50, R45.reuse ;  /* 0x0000002d32327220 */ /* 0x080fe20000410000 */
[----:B------:R-:W-:Y:S01]  /*f190*/  FFMA.FTZ R57, R5, R8, R58 ;  /* 0x0000000805397223 */ /* 0x000fe2000001003a */
[----:B------:R-:W-:Y:S01]  /*f1a0*/  FFMA.FTZ R63, R46, R45, -R63 ;  /* 0x0000002d2e3f7223 */ /* 0x000fe2000001083f */
[----:B------:R-:W-:-:S02]  /*f1b0*/  HADD2.F32 R6, -RZ, R6.H1_H1 ;  /* 0x30000006ff067230 */ /* 0x000fc40000004100 */
[C---:B------:R-:W-:Y:S01]  /*f1c0*/  FMUL.FTZ R5, R10.reuse, R53 ;  /* 0x000000350a057220 */ /* 0x040fe20000410000 */
[----:B------:R-:W-:Y:S01]  /*f1d0*/  FMUL.FTZ R45, R10, R9 ;  /* 0x000000090a2d7220 */ /* 0x000fe20000410000 */
[----:B------:R-:W-:Y:S02]  /*f1e0*/  HADD2.F32 R10, -RZ, R32.H1_H1 ;  /* 0x30000020ff0a7230 */ /* 0x000fe40000004100 */
[----:B------:R-:W-:Y:S01]  /*f1f0*/  FFMA.FTZ R50, R46, R49, R50 ;  /* 0x000000312e327223 */ /* 0x000fe20000010032 */
[----:B------:R-:W-:Y:S02]  /*f200*/  HADD2.F32 R44, -RZ, R33.H1_H1 ;  /* 0x30000021ff2c7230 */ /* 0x000fe40000004100 */
[C---:B------:R-:W-:Y:S01]  /*f210*/  FFMA.FTZ R46, R6.reuse, R9, -R5 ;  /* 0x00000009062e7223 */ /* 0x040fe20000010805 */
[----:B------:R-:W-:Y:S02]  /*f220*/  HADD2.F32 R4, -RZ, R28.H1_H1 ;  /* 0x3000001cff047230 */ /* 0x000fe40000004100 */
[----:B------:R-:W-:Y:S01]  /*f230*/  FFMA.FTZ R45, R6, R53, R45 ;  /* 0x00000035062d7223 */ /* 0x000fe2000001002d */
[----:B------:R-:W-:-:S02]  /*f240*/  HADD2.F32 R8, -RZ, R29.H1_H1 ;  /* 0x3000001dff087230 */ /* 0x000fc40000004100 */
[----:B------:R-:W-:Y:S01]  /*f250*/  FMUL.FTZ R6, R51, R10 ;  /* 0x0000000a33067220 */ /* 0x000fe20000410000 */
[--C-:B------:R-:W-:Y:S02]  /*f260*/  HADD2.F32 R47, -RZ, R7.reuse.H0_H0 ;  /* 0x20000007ff2f7230 */ /* 0x100fe40000004100 */
[----:B------:R-:W-:Y:S01]  /*f270*/  FMUL.FTZ R58, R11, R44 ;  /* 0x0000002c0b3a7220 */ /* 0x000fe20000410000 */
[----:B------:R-:W-:Y:S02]  /*f280*/  HADD2.F32 R7, -RZ, R7.H1_H1 ;  /* 0x30000007ff077230 */ /* 0x000fe40000004100 */
[----:B------:R-:W-:Y:S01]  /*f290*/  FMUL.FTZ R51, R51, R4 ;  /* 0x0000000433337220 */ /* 0x000fe20000410000 */
[----:B------:R-:W-:Y:S01]  /*f2a0*/  FMUL.FTZ R5, R11, R8 ;  /* 0x000000080b057220 */ /* 0x000fe20000410000 */
[----:B------:R-:W-:Y:S01]  /*f2b0*/  FFMA.FTZ R11, R47, R4, -R6 ;  /* 0x000000042f0b7223 */ /* 0x000fe20000010806 */
[----:B------:R-:W-:Y:S01]  /*f2c0*/  F2FP.F16.F32.PACK_AB R4, R52, R59 ;  /* 0x0000003b3404723e */ /* 0x000fe200000000ff */
[----:B------:R-:W-:Y:S01]  /*f2d0*/  FFMA.FTZ R58, R7, R8, -R58 ;  /* 0x00000008073a7223 */ /* 0x000fe2000001083a */
[----:B------:R-:W-:Y:S01]  /*f2e0*/  FFMA.FTZ R51, R47, R10, R51 ;  /* 0x0000000a2f337223 */ /* 0x000fe20000010033 */
[----:B------:R-:W-:Y:S01]  /*f2f0*/  FFMA.FTZ R44, R7, R44, R5 ;  /* 0x0000002c072c7223 */ /* 0x000fe20000010005 */
[----:B------:R-:W-:-:S02]  /*f300*/  F2FP.F16.F32.PACK_AB R5, R55, R56 ;  /* 0x000000383705723e */ /* 0x000fc400000000ff */
[----:B------:R-:W-:Y:S02]  /*f310*/  F2FP.F16.F32.PACK_AB R6, R46, R63 ;  /* 0x0000003f2e06723e */ /* 0x000fe400000000ff */
[----:B------:R-:W-:Y:S02]  /*f320*/  F2FP.F16.F32.PACK_AB R7, R58, R11 ;  /* 0x0000000b3a07723e */ /* 0x000fe400000000ff */
[----:B------:R-:W-:Y:S02]  /*f330*/  F2FP.F16.F32.PACK_AB R8, R54, R61 ;  /* 0x0000003d3608723e */ /* 0x000fe400000000ff */
[----:B------:R-:W-:Y:S01]  /*f340*/  F2FP.F16.F32.PACK_AB R9, R57, R48 ;  /* 0x000000303909723e */ /* 0x000fe200000000ff */
[----:B------:R2:W-:Y:S01]  /*f350*/  STS.128 [R60], R4 ;  /* 0x000000043c007388 */ /* 0x0005e20000000c00 */
[----:B------:R-:W-:Y:S02]  /*f360*/  F2FP.F16.F32.PACK_AB R10, R45, R50 ;  /* 0x000000322d0a723e */ /* 0x000fe400000000ff */
[----:B------:R-:W-:-:S05]  /*f370*/  F2FP.F16.F32.PACK_AB R11, R44, R51 ;  /* 0x000000332c0b723e */ /* 0x000fca00000000ff */
[----:B------:R2:W-:Y:S02]  /*f380*/  STS.128 [R43+0x10400], R8 ;  /* 0x010400082b007388 */ /* 0x0005e40000000c00 */
.L_x_585:
[----:B------:R-:W-:Y:S05]  /*f390*/  BSYNC B2 ;  /* 0x0000000000027941 */ /* 0x000fea0003800000 */
.L_x_584:
[----:B------:R-:W-:Y:S05]  /*f3a0*/  @P2 BRA `(.L_x_581) ;  /* 0x0000000400602947 */ /* 0x000fea0003800000 */
[----:B------:R-:W3:Y:S01]  /*f3b0*/  LDL R59, [R1+0x70] ;  /* 0x00007000013b7983 */ /* 0x000ee20000100800 */
[----:B------:R-:W-:Y:S01]  /*f3c0*/  LEA.HI R25, R25, R230, RZ, 0x1d ;  /* 0x000000e619197211 */ /* 0x000fe200078fe8ff */
[----:B------:R-:W-:Y:S02]  /*f3d0*/  HADD2.F32 R52, -RZ, R3.H0_H0 ;  /* 0x20000003ff347230 */ /* 0x000fe40000004100 */
[--C-:B------:R-:W-:Y:S01]  /*f3e0*/  HADD2.F32 R54, -RZ, R15.reuse.H0_H0 ;  /* 0x2000000fff367230 */ /* 0x100fe20000004100 */
[----:B-12---:R-:W-:Y:S01]  /*f3f0*/  SHF.R.S32.HI R4, RZ, 0x1f, R25 ;  /* 0x0000001fff047819 */ /* 0x006fe20000011419 */
[----:B------:R-:W-:Y:S02]  /*f400*/  HADD2.F32 R51, -RZ, R20.H0_H0 ;  /* 0x20000014ff337230 */ /* 0x000fe40000004100 */
[----:B------:R-:W-:Y:S01]  /*f410*/  HADD2.F32 R53, -RZ, R15.H1_H1 ;  /* 0x3000000fff357230 */ /* 0x000fe20000004100 */
[----:B0-----:R-:W-:Y:S02]  /*f420*/  LEA.HI R5, R4, R25, RZ, 0x3 ;  /* 0x0000001904057211 */ /* 0x001fe400078f18ff */
[----:B------:R-:W-:-:S03]  /*f430*/  SHF.L.U32 R4, R25, 0x3, RZ ;  /* 0x0000000319047819 */ /* 0x000fc600000006ff */
[----:B------:R-:W-:Y:S01]  /*f440*/  IMAD.SHL.U32 R5, R5, 0x400, RZ ;  /* 0x0000040005057824 */ /* 0x000fe200078e00ff */
[----:B------:R-:W-:-:S04]  /*f450*/  LOP3.LUT R4, R191, 0x38, R4, 0xf8, !PT ;  /* 0x00000038bf047812 */ /* 0x000fc800078ef804 */
[----:B------:R-:W-:Y:S02]  /*f460*/  LOP3.LUT R5, R5, 0x7fffe000, RZ, 0xc0, !PT ;  /* 0x7fffe00005057812 */ /* 0x000fe400078ec0ff */
[----:B------:R-:W-:-:S03]  /*f470*/  LOP3.LUT R9, R4, R193, RZ, 0x3c, !PT ;  /* 0x000000c104097212 */ /* 0x000fc600078e3cff */
[----:B------:R-:W-:-:S05]  /*f480*/  IMAD R8, R192, 0x200, R5 ;  /* 0x00000200c0087824 */ /* 0x000fca00078e0205 */
[----:B------:R-:W-:-:S05]  /*f490*/  IADD3 R9, R8, R9, RZ ;  /* 0x0000000908097210 */ /* 0x000fca0007ffe0ff */
[----:B------:R-:W-:-:S05]  /*f4a0*/  IMAD R25, R9, 0x2, R2 ;  /* 0x0000000209197824 */ /* 0x000fca00078e0202 */
[----:B------:R-:W0:Y:S02]  /*f4b0*/  LDS.128 R8, [R25+0x10400] ;  /* 0x0104000019087984 */ /* 0x000e240000000c00 */
[--C-:B0-----:R-:W-:Y:S02]  /*f4c0*/  HADD2.F32 R47, -RZ, R8.reuse.H0_H0 ;  /* 0x20000008ff2f7230 */ /* 0x101fe40000004100 */
[----:B------:R-:W-:Y:S02]  /*f4d0*/  HADD2.F32 R8, -RZ, R8.H1_H1 ;  /* 0x30000008ff087230 */ /* 0x000fe40000004100 */
[----:B------:R-:W-:Y:S02]  /*f4e0*/  HADD2.F32 R48, -RZ, R9.H0_H0 ;  /* 0x20000009ff307230 */ /* 0x000fe40000004100 */
[C---:B------:R-:W-:Y:S01]  /*f4f0*/  FMUL.FTZ R56, R47.reuse, R54 ;  /* 0x000000362f387220 */ /* 0x040fe20000410000 */
[----:B------:R-:W-:Y:S01]  /*f500*/  FMUL.FTZ R58, R47, R52 ;  /* 0x000000342f3a7220 */ /* 0x000fe20000410000 */
[----:B------:R-:W-:-:S02]  /*f510*/  HADD2.F32 R47, -RZ, R12.H0_H0 ;  /* 0x2000000cff2f7230 */ /* 0x000fc40000004100 */
[C---:B------:R-:W-:Y:S01]  /*f520*/  FMUL.FTZ R55, R8.reuse, R51 ;  /* 0x0000003308377220 */ /* 0x040fe20000410000 */
[----:B------:R-:W-:Y:S02]  /*f530*/  HADD2.F32 R9, -RZ, R9.H1_H1 ;  /* 0x30000009ff097230 */ /* 0x000fe40000004100 */
[--C-:B------:R-:W-:Y:S02]  /*f540*/  HADD2.F32 R49, -RZ, R10.reuse.H0_H0 ;  /* 0x2000000aff317230 */ /* 0x100fe40000004100 */
[----:B------:R-:W-:Y:S01]  /*f550*/  FMUL.FTZ R57, R8, R47 ;  /* 0x0000002f08397220 */ /* 0x000fe20000410000 */
[----:B------:R-:W-:Y:S02]  /*f560*/  HADD2.F32 R8, -RZ, R13.H0_H0 ;  /* 0x2000000dff087230 */ /* 0x000fe40000004100 */
[----:B------:R-:W-:Y:S02]  /*f570*/  HADD2.F32 R10, -RZ, R10.H1_H1 ;  /* 0x3000000aff0a7230 */ /* 0x000fe40000004100 */
[----:B------:R-:W-:-:S02]  /*f580*/  HADD2.F32 R50, -RZ, R11.H0_H0 ;  /* 0x2000000bff327230 */ /* 0x000fc40000004100 */
[----:B------:R-:W-:Y:S01]  /*f590*/  HADD2.F32 R11, -RZ, R11.H1_H1 ;  /* 0x3000000bff0b7230 */ /* 0x000fe20000004100 */
[----:B---3--:R-:W0:Y:S02]  /*f5a0*/  LDS.128 R4, [R59] ;  /* 0x000000003b047984 */ /* 0x008e240000000c00 */
[--C-:B0-----:R-:W-:Y:S02]  /*f5b0*/  HADD2.F32 R43, -RZ, R4.reuse.H0_H0 ;  /* 0x20000004ff2b7230 */ /* 0x101fe40000004100 */
[----:B------:R-:W-:Y:S02]  /*f5c0*/  HADD2.F32 R4, -RZ, R4.H1_H1 ;  /* 0x30000004ff047230 */ /* 0x000fe40000004100 */
[----:B------:R-:W-:Y:S02]  /*f5d0*/  HADD2.F32 R44, -RZ, R5.H0_H0 ;  /* 0x20000005ff2c7230 */ /* 0x000fe40000004100 */
[C---:B------:R-:W-:Y:S01]  /*f5e0*/  FFMA.FTZ R56, R43.reuse, R52, -R56 ;  /* 0x000000342b387223 */ /* 0x040fe20000010838 */
[----:B------:R-:W-:Y:S01]  /*f5f0*/  FFMA.FTZ R58, R43, R54, R58 ;  /* 0x000000362b3a7223 */ /* 0x000fe2000001003a */
[----:B------:R-:W-:-:S02]  /*f600*/  HADD2.F32 R43, -RZ, R3.H1_H1 ;  /* 0x30000003ff2b7230 */ /* 0x000fc40000004100 */
[----:B------:R-:W-:Y:S01]  /*f610*/  FFMA.FTZ R55, R4, R47, -R55 ;  /* 0x0000002f04377223 */ /* 0x000fe20000010837 */
[----:B------:R-:W-:Y:S01]  /*f620*/  FMUL.FTZ R47, R48, R53 ;  /* 0x00000035302f7220 */ /* 0x000fe20000410000 */
[----:B------:R-:W-:Y:S02]  /*f630*/  HADD2.F32 R52, -RZ, R20.H1_H1 ;  /* 0x30000014ff347230 */ /* 0x000fe40000004100 */
[----:B------:R-:W-:Y:S01]  /*f640*/  FFMA.FTZ R57, R4, R51, R57 ;  /* 0x0000003304397223 */ /* 0x000fe20000010039 */
[-C--:B------:R-:W-:Y:S01]  /*f650*/  FMUL.FTZ R48, R48, R43.reuse ;  /* 0x0000002b30307220 */ /* 0x080fe20000410000 */
[----:B------:R-:W-:Y:S02]  /*f660*/  HADD2.F32 R4, -RZ, R12.H1_H1 ;  /* 0x3000000cff047230 */ /* 0x000fe40000004100 */
[C---:B------:R-:W-:Y:S01]  /*f670*/  FFMA.FTZ R47, R44.reuse, R43, -R47 ;  /* 0x0000002b2c2f7223 */ /* 0x040fe2000001082f */
[----:B------:R-:W-:Y:S02]  /*f680*/  HADD2.F32 R5, -RZ, R5.H1_H1 ;  /* 0x30000005ff057230 */ /* 0x000fe40000004100 */
[----:B------:R-:W-:Y:S01]  /*f690*/  FFMA.FTZ R48, R44, R53, R48 ;  /* 0x000000352c307223 */ /* 0x000fe20000010030 */
[----:B------:R-:W-:Y:S01]  /*f6a0*/  FMUL.FTZ R54, R9, R52 ;  /* 0x0000003409367220 */ /* 0x000fe20000410000 */
[----:B------:R-:W-:-:S02]  /*f6b0*/  HADD2.F32 R44, -RZ, R21.H0_H0 ;  /* 0x20000015ff2c7230 */ /* 0x000fc40000004100 */
[-C--:B------:R-:W-:Y:S01]  /*f6c0*/  FMUL.FTZ R60, R9, R4.reuse ;  /* 0x00000004093c7220 */ /* 0x080fe20000410000 */
[----:B------:R-:W-:Y:S02]  /*f6d0*/  HADD2.F32 R43, -RZ, R24.H0_H0 ;  /* 0x20000018ff2b7230 */ /* 0x000fe40000004100 */
[----:B------:R-:W-:Y:S01]  /*f6e0*/  FFMA.FTZ R54, R5, R4, -R54 ;  /* 0x0000000405367223 */ /* 0x000fe20000010836 */
[----:B------:R-:W-:Y:S02]  /*f6f0*/  HADD2.F32 R45, -RZ, R6.H0_H0 ;  /* 0x20000006ff2d7230 */ /* 0x000fe40000004100 */
[C---:B------:R-:W-:Y:S01]  /*f700*/  FMUL.FTZ R4, R49.reuse, R44 ;  /* 0x0000002c31047220 */ /* 0x040fe20000410000 */
[----:B------:R-:W-:Y:S02]  /*f710*/  HADD2.F32 R9, -RZ, R14.H0_H0 ;  /* 0x2000000eff097230 */ /* 0x000fe40000004100 */
[----:B------:R-:W-:Y:S01]  /*f720*/  FMUL.FTZ R53, R49, R8 ;  /* 0x0000000831357220 */ /* 0x000fe20000410000 */
[----:B------:R-:W-:-:S02]  /*f730*/  HADD2.F32 R6, -RZ, R6.H1_H1 ;  /* 0x30000006ff067230 */ /* 0x000fc40000004100 */
[----:B------:R-:W-:Y:S01]  /*f740*/  FFMA.FTZ R49, R5, R52, R60 ;  /* 0x0000003405317223 */ /* 0x000fe2000001003c */
[C---:B------:R-:W-:Y:S01]  /*f750*/  FMUL.FTZ R5, R10.reuse, R43 ;  /* 0x0000002b0a057220 */ /* 0x040fe20000410000 */
[C---:B------:R-:W-:Y:S01]  /*f760*/  FFMA.FTZ R51, R45.reuse, R8, -R4 ;  /* 0x000000082d337223 */ /* 0x040fe20000010804 */
[----:B------:R-:W-:Y:S01]  /*f770*/  FFMA.FTZ R53, R45, R44, R53 ;  /* 0x0000002c2d357223 */ /* 0x000fe20000010035 */
[-C--:B------:R-:W-:Y:S01]  /*f780*/  FMUL.FTZ R45, R10, R9.reuse ;  /* 0x000000090a2d7220 */ /* 0x080fe20000410000 */
[C---:B------:R-:W-:Y:S01]  /*f790*/  FFMA.FTZ R10, R6.reuse, R9, -R5 ;  /* 0x00000009060a7223 */ /* 0x040fe20000010805 */
[----:B------:R-:W-:Y:S02]  /*f7a0*/  HADD2.F32 R9, -RZ, R21.H1_H1 ;  /* 0x30000015ff097230 */ /* 0x000fe40000004100 */
[----:B------:R-:W-:Y:S02]  /*f7b0*/  HADD2.F32 R5, -RZ, R13.H1_H1 ;  /* 0x3000000dff057230 */ /* 0x000fe40000004100 */
[----:B------:R-:W-:Y:S01]  /*f7c0*/  FFMA.FTZ R44, R6, R43, R45 ;  /* 0x0000002b062c7223 */ /* 0x000fe2000001002d */
[----:B------:R-:W-:-:S02]  /*f7d0*/  HADD2.F32 R8, -RZ, R24.H1_H1 ;  /* 0x30000018ff087230 */ /* 0x000fc40000004100 */
[C---:B------:R-:W-:Y:S01]  /*f7e0*/  FMUL.FTZ R43, R50.reuse, R9 ;  /* 0x00000009322b7220 */ /* 0x040fe20000410000 */
[----:B------:R-:W-:Y:S02]  /*f7f0*/  HADD2.F32 R4, -RZ, R14.H1_H1 ;  /* 0x3000000eff047230 */ /* 0x000fe40000004100 */
[-C--:B------:R-:W-:Y:S01]  /*f800*/  FMUL.FTZ R50, R50, R5.reuse ;  /* 0x0000000532327220 */ /* 0x080fe20000410000 */
        /* <DEDUP_REMOVED lines=14> */
[----:B------:R3:W-:Y:S01]  /*f8f0*/  STS.128 [R59], R4 ;  /* 0x000000043b007388 */ /* 0x0007e20000000c00 */
[----:B------:R-:W-:-:S02]  /*f900*/  F2FP.F16.F32.PACK_AB R10, R44, R53 ;  /* 0x000000352c0a723e */ /* 0x000fc400000000ff */
[----:B------:R-:W-:-:S05]  /*f910*/  F2FP.F16.F32.PACK_AB R11, R50, R11 ;  /* 0x0000000b320b723e */ /* 0x000fca00000000ff */
[----:B------:R3:W-:Y:S02]  /*f920*/  STS.128 [R25+0x10400], R8 ;  /* 0x0104000819007388 */ /* 0x0007e40000000c00 */
.L_x_581:
[----:B------:R-:W-:Y:S05]  /*f930*/  BSYNC B1 ;  /* 0x0000000000017941 */ /* 0x000fea0003800000 */
.L_x_580:
[----:B------:R-:W-:-:S13]  /*f940*/  ISETP.GE.AND P0, PT, R207, R0, PT ;  /* 0x00000000cf00720c */ /* 0x000fda0003f06270 */
[----:B------:R-:W-:Y:S05]  /*f950*/  @P0 BRA `(.L_x_564) ;  /* 0x00000010004c0947 */ /* 0x000fea0003800000 */
[----:B---3--:R-:W3:Y:S01]  /*f960*/  LDC R25, c[0x0][0x3f4] ;  /* 0x0000fd00ff197b82 */ /* 0x008ee20000000800 */
[C---:B------:R-:W-:Y:S01]  /*f970*/  VIADD R0, R18.reuse, 0x20 ;  /* 0x0000002012007836 */ /* 0x040fe20000000000 */
[C---:B-12---:R-:W-:Y:S01]  /*f980*/  IADD3 R4, R18.reuse, 0x40, RZ ;  /* 0x0000004012047810 */ /* 0x046fe20007ffe0ff */
[----:B------:R-:W-:Y:S01]  /*f990*/  BSSY B1, `(.L_x_586) ;  /* 0x000005d000017945 */ /* 0x000fe20003800000 */
[----:B------:R-:W-:Y:S02]  /*f9a0*/  SHF.R.U32.HI R59, RZ, 0x3, R185 ;  /* 0x00000003ff3b7819 */ /* 0x000fe400000116b9 */
[-C--:B---3--:R-:W-:Y:S02]  /*f9b0*/  ISETP.GE.AND P0, PT, R18, R25.reuse, PT ;  /* 0x000000191200720c */ /* 0x088fe40003f06270 */
[-C--:B------:R-:W-:Y:S02]  /*f9c0*/  ISETP.GE.AND P1, PT, R0, R25.reuse, PT ;  /* 0x000000190000720c */ /* 0x080fe40003f26270 */
[----:B------:R-:W-:-:S09]  /*f9d0*/  ISETP.GE.AND P2, PT, R4, R25, PT ;  /* 0x000000190400720c */ /* 0x000fd20003f46270 */
[----:B------:R-:W-:Y:S05]  /*f9e0*/  @P0 BRA `(.L_x_587) ;  /* 0x00000004005c0947 */ /* 0x000fea0003800000 */
[----:B------:R-:W2:Y:S01]  /*f9f0*/  LDL R61, [R1+0x74] ;  /* 0x00007400013d7983 */ /* 0x000ea20000100800 */
[----:B------:R-:W-:Y:S01]  /*fa00*/  LEA.HI R0, R25, R228, RZ, 0x1d ;  /* 0x000000e419007211 */ /* 0x000fe200078fe8ff */
[----:B------:R-:W-:Y:S02]  /*fa10*/  HADD2.F32 R51, -RZ, R34.H0_H0 ;  /* 0x20000022ff337230 */ /* 0x000fe40000004100 */
[----:B------:R-:W-:Y:S01]  /*fa20*/  HADD2.F32 R53, -RZ, R39.H0_H0 ;  /* 0x20000027ff357230 */ /* 0x000fe20000004100 */
[----:B0-----:R-:W-:Y:S01]  /*fa30*/  SHF.R.S32.HI R5, RZ, 0x1f, R0 ;  /* 0x0000001fff057819 */ /* 0x001fe20000011400 */
[----:B------:R-:W-:Y:S02]  /*fa40*/  IMAD.SHL.U32 R4, R0, 0x8, RZ ;  /* 0x0000000800047824 */ /* 0x000fe400078e00ff */
[----:B------:R-:W-:Y:S01]  /*fa50*/  HADD2.F32 R58, -RZ, R40.H0_H0 ;  /* 0x20000028ff3a7230 */ /* 0x000fe20000004100 */
[----:B------:R-:W-:Y:S01]  /*fa60*/  LEA.HI R5, R5, R0, RZ, 0x3 ;  /* 0x0000000005057211 */ /* 0x000fe200078f18ff */
[----:B------:R-:W-:Y:S01]  /*fa70*/  HADD2.F32 R56, -RZ, R35.H0_H0 ;  /* 0x20000023ff387230 */ /* 0x000fe20000004100 */
[----:B------:R-:W-:Y:S01]  /*fa80*/  LOP3.LUT R0, R185, 0x38, R4, 0xf8, !PT ;  /* 0x00000038b9007812 */ /* 0x000fe200078ef804 */
[----:B------:R-:W-:-:S02]  /*fa90*/  HADD2.F32 R60, -RZ, R39.H1_H1 ;  /* 0x30000027ff3c7230 */ /* 0x000fc40000004100 */
[----:B------:R-:W-:Y:S01]  /*faa0*/  IMAD.SHL.U32 R5, R5, 0x400, RZ ;  /* 0x0000040005057824 */ /* 0x000fe200078e00ff */
[----:B------:R-:W-:Y:S01]  /*fab0*/  LOP3.LUT R0, R0, R59, RZ, 0x3c, !PT ;  /* 0x0000003b00007212 */ /* 0x000fe200078e3cff */
[----:B------:R-:W-:Y:S02]  /*fac0*/  HADD2.F32 R34, -RZ, R34.H1_H1 ;  /* 0x30000022ff227230 */ /* 0x000fe40000004100 */
[----:B------:R-:W-:Y:S01]  /*fad0*/  HADD2.F32 R55, -RZ, R40.H1_H1 ;  /* 0x30000028ff377230 */ /* 0x000fe20000004100 */
[----:B------:R-:W-:Y:S01]  /*fae0*/  LOP3.LUT R9, R5, 0x7fffe000, RZ, 0xc0, !PT ;  /* 0x7fffe00005097812 */ /* 0x000fe200078ec0ff */
[----:B------:R-:W-:Y:S02]  /*faf0*/  HADD2.F32 R35, -RZ, R35.H1_H1 ;  /* 0x30000023ff237230 */ /* 0x000fe40000004100 */
[----:B------:R-:W-:Y:S01]  /*fb00*/  HADD2.F32 R57, -RZ, R41.H0_H0 ;  /* 0x20000029ff397230 */ /* 0x000fe20000004100 */
[----:B------:R-:W-:-:S04]  /*fb10*/  IADD3 R9, R0, R9, R195 ;  /* 0x0000000900097210 */ /* 0x000fc80007ffe0c3 */
[----:B------:R-:W-:-:S05]  /*fb20*/  LEA R0, R9, R2, 0x1 ;  /* 0x0000000209007211 */ /* 0x000fca00078e08ff */
[----:B------:R-:W0:Y:S02]  /*fb30*/  LDS.128 R8, [R0+0x10400] ;  /* 0x0104000000087984 */ /* 0x000e240000000c00 */
[--C-:B0-----:R-:W-:Y:S02]  /*fb40*/  HADD2.F32 R47, -RZ, R8.reuse.H0_H0 ;  /* 0x20000008ff2f7230 */ /* 0x101fe40000004100 */
[----:B------:R-:W-:Y:S02]  /*fb50*/  HADD2.F32 R8, -RZ, R8.H1_H1 ;  /* 0x30000008ff087230 */ /* 0x000fe40000004100 */
[--C-:B------:R-:W-:Y:S02]  /*fb60*/  HADD2.F32 R48, -RZ, R9.reuse.H0_H0 ;  /* 0x20000009ff307230 */ /* 0x100fe40000004100 */
[-C--:B------:R-:W-:Y:S01]  /*fb70*/  FMUL.FTZ R52, R53, R47.reuse ;  /* 0x0000002f35347220 */ /* 0x080fe20000410000 */
[----:B------:R-:W-:Y:S01]  /*fb80*/  FMUL.FTZ R54, R51, R47 ;  /* 0x0000002f33367220 */ /* 0x000fe20000410000 */
[----:B------:R-:W-:-:S02]  /*fb90*/  HADD2.F32 R9, -RZ, R9.H1_H1 ;  /* 0x30000009ff097230 */ /* 0x000fc40000004100 */
[----:B------:R-:W-:Y:S01]  /*fba0*/  FMUL.FTZ R39, R58, R8 ;  /* 0x000000083a277220 */ /* 0x000fe20000410000 */
        /* <DEDUP_REMOVED lines=8> */
[--C-:B------:R-:W-:Y:S02]  /*fc30*/  HADD2.F32 R44, -RZ, R5.reuse.H0_H0 ;  /* 0x20000005ff2c7230 */ /* 0x100fe40000004100 */
[-C--:B------:R-:W-:Y:S01]  /*fc40*/  FFMA.FTZ R52, R51, R43.reuse, -R52 ;  /* 0x0000002b33347223 */ /* 0x080fe20000010834 */
[----:B------:R-:W-:Y:S01]  /*fc50*/  FFMA.FTZ R54, R53, R43, R54 ;  /* 0x0000002b35367223 */ /* 0x000fe20000010036 */
[C---:B------:R-:W-:Y:S01]  /*fc60*/  FMUL.FTZ R43, R56.reuse, R8 ;  /* 0x00000008382b7220 */ /* 0x040fe20000410000 */
[----:B------:R-:W-:Y:S02]  /*fc70*/  HADD2.F32 R5, -RZ, R5.H1_H1 ;  /* 0x30000005ff057230 */ /* 0x000fe40000004100 */
[----:B------:R-:W-:Y:S01]  /*fc80*/  FFMA.FTZ R39, R56, R4, -R39 ;  /* 0x0000000438277223 */ /* 0x000fe20000010827 */
[----:B------:R-:W-:Y:S01]  /*fc90*/  FMUL.FTZ R51, R34, R48 ;  /* 0x0000003022337220 */ /* 0x000fe20000410000 */
[----:B------:R-:W-:Y:S01]  /*fca0*/  FFMA.FTZ R43, R58, R4, R43 ;  /* 0x000000043a2b7223 */ /* 0x000fe2000001002b */
[----:B------:R-:W-:Y:S01]  /*fcb0*/  FMUL.FTZ R4, R55, R9 ;  /* 0x0000000937047220 */ /* 0x000fe20000410000 */
[----:B------:R-:W-:-:S02]  /*fcc0*/  HADD2.F32 R53, -RZ, R37.H0_H0 ;  /* 0x20000025ff357230 */ /* 0x000fc40000004100 */
[C---:B------:R-:W-:Y:S01]  /*fcd0*/  FMUL.FTZ R8, R35.reuse, R9 ;  /* 0x0000000923087220 */ /* 0x040fe20000410000 */
[----:B------:R-:W-:Y:S02]  /*fce0*/  HADD2.F32 R56, -RZ, R42.H0_H0 ;  /* 0x2000002aff387230 */ /* 0x000fe40000004100 */
[-C--:B------:R-:W-:Y:S01]  /*fcf0*/  FFMA.FTZ R47, R34, R44.reuse, -R47 ;  /* 0x0000002c222f7223 */ /* 0x080fe2000001082f */
[----:B------:R-:W-:Y:S02]  /*fd00*/  HADD2.F32 R45, -RZ, R6.H0_H0 ;  /* 0x20000006ff2d7230 */ /* 0x000fe40000004100 */
[----:B------:R-:W-:Y:S01]  /*fd10*/  FFMA.FTZ R51, R60, R44, R51 ;  /* 0x0000002c3c337223 */ /* 0x000fe20000010033 */
[----:B------:R-:W-:Y:S02]  /*fd20*/  HADD2.F32 R48, -RZ, R38.H0_H0 ;  /* 0x20000026ff307230 */ /* 0x000fe40000004100 */
[----:B------:R-:W-:Y:S01]  /*fd30*/  FFMA.FTZ R34, R35, R5, -R4 ;  /* 0x0000000523227223 */ /* 0x000fe20000010804 */
[----:B------:R-:W-:-:S02]  /*fd40*/  HADD2.F32 R6, -RZ, R6.H1_H1 ;  /* 0x30000006ff067230 */ /* 0x000fc40000004100 */
[----:B------:R-:W-:Y:S01]  /*fd50*/  FFMA.FTZ R40, R55, R5, R8 ;  /* 0x0000000537287223 */ /* 0x000fe20000010008 */
[-C--:B------:R-:W-:Y:S01]  /*fd60*/  FMUL.FTZ R4, R57, R49.reuse ;  /* 0x0000003139047220 */ /* 0x080fe20000410000 */
[C---:B------:R-:W-:Y:S01]  /*fd70*/  FMUL.FTZ R44, R53.reuse, R49 ;  /* 0x00000031352c7220 */ /* 0x040fe20000410000 */
[-C--:B------:R-:W-:Y:S01]  /*fd80*/  FMUL.FTZ R5, R56, R10.reuse ;  /* 0x0000000a38057220 */ /* 0x080fe20000410000 */
[C---:B------:R-:W-:Y:S01]  /*fd90*/  FMUL.FTZ R9, R48.reuse, R10 ;  /* 0x0000000a30097220 */ /* 0x040fe20000410000 */
[-C--:B------:R-:W-:Y:S01]  /*fda0*/  FFMA.FTZ R35, R53, R45.reuse, -R4 ;  /* 0x0000002d35237223 */ /* 0x080fe20000010804 */
[----:B------:R-:W-:Y:S01]  /*fdb0*/  FFMA.FTZ R44, R57, R45, R44 ;  /* 0x0000002d392c7223 */ /* 0x000fe2000001002c */
[----:B------:R-:W-:Y:S01]  /*fdc0*/  FFMA.FTZ R10, R48, R6, -R5 ;  /* 0x00000006300a7223 */ /* 0x000fe20000010805 */
[----:B------:R-:W-:Y:S02]  /*fdd0*/  HADD2.F32 R48, -RZ, R41.H1_H1 ;  /* 0x30000029ff307230 */ /* 0x000fe40000004100 */
[----:B------:R-:W-:-:S02]  /*fde0*/  HADD2.F32 R45, -RZ, R42.H1_H1 ;  /* 0x3000002aff2d7230 */ /* 0x000fc40000004100 */
[----:B------:R-:W-:Y:S02]  /*fdf0*/  HADD2.F32 R8, -RZ, R37.H1_H1 ;  /* 0x30000025ff087230 */ /* 0x000fe40000004100 */
[----:B------:R-:W-:Y:S01]  /*fe00*/  FFMA.FTZ R37, R56, R6, R9 ;  /* 0x0000000638257223 */ /* 0x000fe20000010009 */
[----:B------:R-:W-:Y:S02]  /*fe10*/  HADD2.F32 R41, -RZ, R38.H1_H1 ;  /* 0x30000026ff297230 */ /* 0x000fe40000004100 */
[-C--:B------:R-:W-:Y:S01]  /*fe20*/  FMUL.FTZ R5, R48, R50.reuse ;  /* 0x0000003230057220 */ /* 0x080fe20000410000 */
[--C-:B------:R-:W-:Y:S02]  /*fe30*/  HADD2.F32 R46, -RZ, R7.reuse.H0_H0 ;  /* 0x20000007ff2e7230 */ /* 0x100fe40000004100 */
[-C--:B------:R-:W-:Y:S01]  /*fe40*/  FMUL.FTZ R4, R45, R11.reuse ;  /* 0x0000000b2d047220 */ /* 0x080fe20000410000 */
[----:B------:R-:W-:Y:S02]  /*fe50*/  HADD2.F32 R7, -RZ, R7.H1_H1 ;  /* 0x30000007ff077230 */ /* 0x000fe40000004100 */
[C---:B------:R-:W-:Y:S01]  /*fe60*/  FMUL.FTZ R9, R8.reuse, R50 ;  /* 0x0000003208097220 */ /* 0x040fe20000410000 */
[C---:B------:R-:W-:Y:S01]  /*fe70*/  FMUL.FTZ R6, R41.reuse, R11 ;  /* 0x0000000b29067220 */ /* 0x040fe20000410000 */
[-C--:B------:R-:W-:Y:S01]  /*fe80*/  FFMA.FTZ R11, R8, R46.reuse, -R5 ;  /* 0x0000002e080b7223 */ /* 0x080fe20000010805 */
[----:B------:R-:W-:Y:S01]  /*fe90*/  F2FP.F16.F32.PACK_AB R5, R34, R47 ;  /* 0x0000002f2205723e */ /* 0x000fe200000000ff */
[-C--:B------:R-:W-:Y:S01]  /*fea0*/  FFMA.FTZ R38, R41, R7.reuse, -R4 ;  /* 0x0000000729267223 */ /* 0x080fe20000010804 */
        /* <DEDUP_REMOVED lines=11> */
.L_x_587:
[----:B------:R-:W-:Y:S05]  /*ff60*/  BSYNC B1 ;  /* 0x0000000000017941 */ /* 0x000fea0003800000 */
.L_x_586:
[----:B------:R-:W-:Y:S04]  /*ff70*/  BSSY B1, `(.L_x_588) ;  /* 0x0000059000017945 */ /* 0x000fe80003800000 */
[----:B------:R-:W-:Y:S05]  /*ff80*/  @P1 BRA `(.L_x_589) ;  /* 0x00000004005c1947 */ /* 0x000fea0003800000 */
[----:B------:R-:W2:Y:S01]  /*ff90*/  LDL R50, [R1+0x6c] ;  /* 0x00006c0001327983 */ /* 0x000ea20000100800 */
[----:B-1----:R-:W-:Y:S01]  /*ffa0*/  LEA.HI R0, R25, R229, RZ, 0x1d ;  /* 0x000000e519007211 */ /* 0x002fe200078fe8ff */
[----:B------:R-:W-:Y:S02]  /*ffb0*/  HADD2.F32 R46, -RZ, R30.H0_H0 ;  /* 0x2000001eff2e7230 */ /* 0x000fe40000004100 */
[----:B------:R-:W-:Y:S01]  /*ffc0*/  HADD2.F32 R44, -RZ, R26.H0_H0 ;  /* 0x2000001aff2c7230 */ /* 0x000fe20000004100 */
[----:B0-----:R-:W-:Y:S01]  /*ffd0*/  SHF.R.S32.HI R5, RZ, 0x1f, R0 ;  /* 0x0000001fff057819 */ /* 0x001fe20000011400 */
[----:B------:R-:W-:Y:S02]  /*ffe0*/  IMAD.SHL.U32 R4, R0, 0x8, RZ ;  /* 0x0000000800047824 */ /* 0x000fe400078e00ff */
[----:B------:R-:W-:Y:S01]  /*fff0*/  HADD2.F32 R48, -RZ, R31.H0_H0 ;  /* 0x2000001fff307230 */ /* 0x000fe20000004100 */
[----:B------:R-:W-:Y:S01]  /*10000*/  LEA.HI R5, R5, R0, RZ, 0x3 ;  /* 0x0000000005057211 */ /* 0x000fe200078f18ff */
[----:B------:R-:W-:Y:S01]  /*10010*/  HADD2.F32 R51, -RZ, R30.H1_H1 ;  /* 0x3000001eff337230 */ /* 0x000fe20000004100 */
[----:B------:R-:W-:Y:S01]  /*10020*/  LOP3.LUT R0, R185, 0x38, R4, 0xf8, !PT ;  /* 0x00000038b9007812 */ /* 0x000fe200078ef804 */
[----:B------:R-:W-:-:S02]  /*10030*/  HADD2.F32 R49, -RZ, R26.H1_H1 ;  /* 0x3000001aff317230 */ /* 0x000fc40000004100 */
[----:B------:R-:W-:Y:S01]  /*10040*/  IMAD.SHL.U32 R5, R5, 0x400, RZ ;  /* 0x0000040005057824 */ /* 0x000fe200078e00ff */
[----:B------:R-:W-:-:S04]  /*10050*/  LOP3.LUT R0, R0, R59, RZ, 0x3c, !PT ;  /* 0x0000003b00007212 */ /* 0x000fc800078e3cff */
[----:B------:R-:W-:-:S04]  /*10060*/  LOP3.LUT R9, R5, 0x7fffe000, RZ, 0xc0, !PT ;  /* 0x7fffe00005097812 */ /* 0x000fc800078ec0ff */
        /* <DEDUP_REMOVED lines=8> */
[----:B------:R-:W-:Y:S01]  /*100f0*/  FMUL.FTZ R45, R48, R8 ;  /* 0x00000008302d7220 */ /* 0x000fe20000410000 */
[----:B------:R-:W-:-:S02]  /*10100*/  HADD2.F32 R9, -RZ, R9.H1_H1 ;  /* 0x30000009ff097230 */ /* 0x000fc40000004100 */
[-C--:B------:R-:W-:Y:S01]  /*10110*/  FMUL.FTZ R30, R51, R40.reuse ;  /* 0x00000028331e7220 */ /* 0x080fe20000410000 */
[----:B------:R-:W-:Y:S01]  /*10120*/  FMUL.FTZ R40, R49, R40 ;  /* 0x0000002831287220 */ /* 0x000fe20000410000 */
[--C-:B------:R-:W-:Y:S02]  /*10130*/  HADD2.F32 R41, -RZ, R10.reuse.H0_H0 ;  /* 0x2000000aff297230 */ /* 0x100fe40000004100 */
[----:B------:R-:W-:Y:S02]  /*10140*/  HADD2.F32 R10, -RZ, R10.H1_H1 ;  /* 0x3000000aff0a7230 */ /* 0x000fe40000004100 */
[--C-:B------:R-:W-:Y:S02]  /*10150*/  HADD2.F32 R42, -RZ, R11.reuse.H0_H0 ;  /* 0x2000000bff2a7230 */ /* 0x100fe40000004100 */
[----:B------:R-:W-:Y:S01]  /*10160*/  HADD2.F32 R11, -RZ, R11.H1_H1 ;  /* 0x3000000bff0b7230 */ /* 0x000fe20000004100 */
[----:B--2---:R-:W0:Y:S02]  /*10170*/  LDS.128 R4, [R50] ;  /* 0x0000000032047984 */ /* 0x004e240000000c00 */
[----:B0-----:R-:W-:-:S02]  /*10180*/  HADD2.F32 R34, -RZ, R4.H0_H0 ;  /* 0x20000004ff227230 */ /* 0x001fc40000004100 */
[----:B------:R-:W-:Y:S02]  /*10190*/  HADD2.F32 R4, -RZ, R4.H1_H1 ;  /* 0x30000004ff047230 */ /* 0x000fe40000004100 */
[----:B------:R-:W-:Y:S02]  /*101a0*/  HADD2.F32 R35, -RZ, R5.H0_H0 ;  /* 0x20000005ff237230 */ /* 0x000fe40000004100 */
[-C--:B------:R-:W-:Y:S01]  /*101b0*/  FFMA.FTZ R43, R44, R34.reuse, -R43 ;  /* 0x000000222c2b7223 */ /* 0x080fe2000001082b */
[--C-:B------:R-:W-:Y:S02]  /*101c0*/  HADD2.F32 R44, -RZ, R27.reuse.H0_H0 ;  /* 0x2000001bff2c7230 */ /* 0x100fe40000004100 */
[----:B------:R-:W-:Y:S01]  /*101d0*/  FFMA.FTZ R39, R46, R34, R39 ;  /* 0x000000222e277223 */ /* 0x000fe20000010027 */
[----:B------:R-:W-:Y:S02]  /*101e0*/  HADD2.F32 R27, -RZ, R27.H1_H1 ;  /* 0x3000001bff1b7230 */ /* 0x000fe40000004100 */
[----:B------:R-:W-:Y:S01]  /*101f0*/  FFMA.FTZ R30, R49, R35, -R30 ;  /* 0x00000023311e7223 */ /* 0x000fe2000001081e */
[----:B------:R-:W-:-:S02]  /*10200*/  HADD2.F32 R5, -RZ, R5.H1_H1 ;  /* 0x30000005ff057230 */ /* 0x000fc40000004100 */
[C---:B------:R-:W-:Y:S01]  /*10210*/  FMUL.FTZ R47, R44.reuse, R8 ;  /* 0x000000082c2f7220 */ /* 0x040fe20000410000 */
[-C--:B------:R-:W-:Y:S01]  /*10220*/  FFMA.FTZ R8, R44, R4.reuse, -R45 ;  /* 0x000000042c087223 */ /* 0x080fe2000001082d */
[----:B------:R-:W-:Y:S02]  /*10230*/  HADD2.F32 R45, -RZ, R31.H1_H1 ;  /* 0x3000001fff2d7230 */ /* 0x000fe40000004100 */
[----:B------:R-:W-:Y:S01]  /*10240*/  FFMA.FTZ R40, R51, R35, R40 ;  /* 0x0000002333287223 */ /* 0x000fe20000010028 */
[----:B------:R-:W-:Y:S01]  /*10250*/  FFMA.FTZ R26, R48, R4, R47 ;  /* 0x00000004301a7223 */ /* 0x000fe2000001002f */
[----:B------:R-:W-:Y:S02]  /*10260*/  HADD2.F32 R31, -RZ, R28.H0_H0 ;  /* 0x2000001cff1f7230 */ /* 0x000fe40000004100 */
[-C--:B------:R-:W-:Y:S01]  /*10270*/  FMUL.FTZ R34, R27, R9.reuse ;  /* 0x000000091b227220 */ /* 0x080fe20000410000 */
[----:B------:R-:W-:Y:S01]  /*10280*/  FMUL.FTZ R4, R45, R9 ;  /* 0x000000092d047220 */ /* 0x000fe20000410000 */
[----:B------:R-:W-:-:S02]  /*10290*/  HADD2.F32 R35, -RZ, R32.H0_H0 ;  /* 0x20000020ff237230 */ /* 0x000fc40000004100 */
[--C-:B------:R-:W-:Y:S02]  /*102a0*/  HADD2.F32 R37, -RZ, R6.reuse.H0_H0 ;  /* 0x20000006ff257230 */ /* 0x100fe40000004100 */
[----:B------:R-:W-:Y:S01]  /*102b0*/  FFMA.FTZ R9, R27, R5, -R4 ;  /* 0x000000051b097223 */ /* 0x000fe20000010804 */
[----:B------:R-:W-:Y:S02]  /*102c0*/  HADD2.F32 R48, -RZ, R33.H0_H0 ;  /* 0x20000021ff307230 */ /* 0x000fe40000004100 */
[-C--:B------:R-:W-:Y:S01]  /*102d0*/  FMUL.FTZ R4, R35, R41.reuse ;  /* 0x0000002923047220 */ /* 0x080fe20000410000 */
[----:B------:R-:W-:Y:S01]  /*102e0*/  FMUL.FTZ R44, R31, R41 ;  /* 0x000000291f2c7220 */ /* 0x000fe20000410000 */
[----:B------:R-:W-:Y:S02]  /*102f0*/  HADD2.F32 R46, -RZ, R29.H0_H0 ;  /* 0x2000001dff2e7230 */ /* 0x000fe40000004100 */
[----:B------:R-:W-:Y:S01]  /*10300*/  FFMA.FTZ R27, R45, R5, R34 ;  /* 0x000000052d1b7223 */ /* 0x000fe20000010022 */
[----:B------:R-:W-:-:S02]  /*10310*/  HADD2.F32 R6, -RZ, R6.H1_H1 ;  /* 0x30000006ff067230 */ /* 0x000fc40000004100 */
[-C--:B------:R-:W-:Y:S01]  /*10320*/  FMUL.FTZ R5, R48, R10.reuse ;  /* 0x0000000a30057220 */ /* 0x080fe20000410000 */
[-C--:B------:R-:W-:Y:S01]  /*10330*/  FFMA.FTZ R31, R31, R37.reuse, -R4 ;  /* 0x000000251f1f7223 */ /* 0x080fe20000010804 */
[----:B------:R-:W-:Y:S01]  /*10340*/  FFMA.FTZ R44, R35, R37, R44 ;  /* 0x00000025232c7223 */ /* 0x000fe2000001002c */
[----:B------:R-:W-:Y:S02]  /*10350*/  HADD2.F32 R32, -RZ, R32.H1_H1 ;  /* 0x30000020ff207230 */ /* 0x000fe40000004100 */
[C---:B------:R-:W-:Y:S01]  /*10360*/  FMUL.FTZ R35, R46.reuse, R10 ;  /* 0x0000000a2e237220 */ /* 0x040fe20000410000 */
[----:B------:R-:W-:Y:S02]  /*10370*/  HADD2.F32 R28, -RZ, R28.H1_H1 ;  /* 0x3000001cff1c7230 */ /* 0x000fe40000004100 */
[----:B------:R-:W-:Y:S01]  /*10380*/  FFMA.FTZ R10, R46, R6, -R5 ;  /* 0x000000062e0a7223 */ /* 0x000fe20000010805 */
[----:B------:R-:W-:Y:S02]  /*10390*/  HADD2.F32 R37, -RZ, R33.H1_H1 ;  /* 0x30000021ff257230 */ /* 0x000fe40000004100 */
[----:B------:R-:W-:Y:S01]  /*103a0*/  FMUL.FTZ R5, R32, R42 ;  /* 0x0000002a20057220 */ /* 0x000fe20000410000 */
[----:B------:R-:W-:-:S02]  /*103b0*/  HADD2.F32 R33, -RZ, R29.H1_H1 ;  /* 0x3000001dff217230 */ /* 0x000fc40000004100 */
[----:B------:R-:W-:Y:S01]  /*103c0*/  FFMA.FTZ R35, R48, R6, R35 ;  /* 0x0000000630237223 */ /* 0x000fe20000010023 */
[--C-:B------:R-:W-:Y:S02]  /*103d0*/  HADD2.F32 R38, -RZ, R7.reuse.H0_H0 ;  /* 0x20000007ff267230 */ /* 0x100fe40000004100 */
[C---:B------:R-:W-:Y:S01]  /*103e0*/  FMUL.FTZ R29, R28.reuse, R42 ;  /* 0x0000002a1c1d7220 */ /* 0x040fe20000410000 */
[----:B------:R-:W-:Y:S02]  /*103f0*/  HADD2.F32 R7, -RZ, R7.H1_H1 ;  /* 0x30000007ff077230 */ /* 0x000fe40000004100 */
[-C--:B------:R-:W-:Y:S01]  /*10400*/  FMUL.FTZ R4, R37, R11.reuse ;  /* 0x0000000b25047220 */ /* 0x080fe20000410000 */
[C---:B------:R-:W-:Y:S01]  /*10410*/  FMUL.FTZ R6, R33.reuse, R11 ;  /* 0x0000000b21067220 */ /* 0x040fe20000410000 */
[-C--:B------:R-:W-:Y:S01]  /*10420*/  FFMA.FTZ R11, R28, R38.reuse, -R5 ;  /* 0x000000261c0b7223 */ /* 0x080fe20000010805 */
[----:B------:R-:W-:Y:S01]  /*10430*/  FFMA.FTZ R29, R32, R38, R29 ;  /* 0x00000026201d7223 */ /* 0x000fe2000001001d */
[-C--:B------:R-:W-:Y:S01]  /*10440*/  FFMA.FTZ R28, R33, R7.reuse, -R4 ;  /* 0x00000007211c7223 */ /* 0x080fe20000010804 */
        /* <DEDUP_REMOVED lines=11> */
.L_x_589:
[----:B------:R-:W-:Y:S05]  /*10500*/  BSYNC B1 ;  /* 0x0000000000017941 */ /* 0x000fea0003800000 */
.L_x_588:
[----:B------:R-:W-:Y:S05]  /*10510*/  @P2 BRA `(.L_x_564) ;  /* 0x00000004005c2947 */ /* 0x000fea0003800000 */
[----:B------:R-:W0:Y:S01]  /*10520*/  LDL R41, [R1+0x68] ;  /* 0x0000680001297983 */ /* 0x000e220000100800 */
[----:B------:R-:W-:Y:S01]  /*10530*/  LEA.HI R25, R25, R230, RZ, 0x1d ;  /* 0x000000e619197211 */ /* 0x000fe200078fe8ff */
[----:B------:R-:W-:Y:S02]  /*10540*/  HADD2.F32 R33, -RZ, R3.H0_H0 ;  /* 0x20000003ff217230 */ /* 0x000fe40000004100 */
[--C-:B------:R-:W-:Y:S01]  /*10550*/  HADD2.F32 R35, -RZ, R15.reuse.H0_H0 ;  /* 0x2000000fff237230 */ /* 0x100fe20000004100 */
[----:B-12---:R-:W-:Y:S01]  /*10560*/  SHF.R.S32.HI R4, RZ, 0x1f, R25 ;  /* 0x0000001fff047819 */ /* 0x006fe20000011419 */
        /* <DEDUP_REMOVED lines=11> */
[----:B------:R-:W-:-:S03]  /*10620*/  HADD2.F32 R39, -RZ, R21.H0_H0 ;  /* 0x20000015ff277230 */ /* 0x000fc60000004100 */
[----:B------:R-:W-:-:S04]  /*10630*/  IADD3 R9, R0, R9, R195 ;  /* 0x0000000900097210 */ /* 0x000fc80007ffe0c3 */
[----:B------:R-:W-:-:S05]  /*10640*/  LEA R0, R9, R2, 0x1 ;  /* 0x0000000209007211 */ /* 0x000fca00078e08ff */
[----:B------:R-:W1:Y:S02]  /*10650*/  LDS.128 R8, [R0+0x10400] ;  /* 0x0104000000087984 */ /* 0x000e640000000c00 */
[--C-:B-1----:R-:W-:Y:S02]  /*10660*/  HADD2.F32 R29, -RZ, R8.reuse.H0_H0 ;  /* 0x20000008ff1d7230 */ /* 0x102fe40000004100 */
[----:B------:R-:W-:Y:S02]  /*10670*/  HADD2.F32 R8, -RZ, R8.H1_H1 ;  /* 0x30000008ff087230 */ /* 0x000fe40000004100 */
[--C-:B------:R-:W-:Y:S02]  /*10680*/  HADD2.F32 R30, -RZ, R9.reuse.H0_H0 ;  /* 0x20000009ff1e7230 */ /* 0x100fe40000004100 */
[-C--:B------:R-:W-:Y:S01]  /*10690*/  FMUL.FTZ R34, R35, R29.reuse ;  /* 0x0000001d23227220 */ /* 0x080fe20000410000 */
[----:B------:R-:W-:Y:S01]  /*106a0*/  FMUL.FTZ R38, R33, R29 ;  /* 0x0000001d21267220 */ /* 0x000fe20000410000 */
[----:B------:R-:W-:-:S02]  /*106b0*/  HADD2.F32 R9, -RZ, R9.H1_H1 ;  /* 0x30000009ff097230 */ /* 0x000fc40000004100 */
[-C--:B------:R-:W-:Y:S01]  /*106c0*/  FMUL.FTZ R15, R44, R8.reuse ;  /* 0x000000082c0f7220 */ /* 0x080fe20000410000 */
[----:B------:R-:W-:Y:S01]  /*106d0*/  FMUL.FTZ R3, R40, R8 ;  /* 0x0000000828037220 */ /* 0x000fe20000410000 */
[--C-:B------:R-:W-:Y:S02]  /*106e0*/  HADD2.F32 R31, -RZ, R10.reuse.H0_H0 ;  /* 0x2000000aff1f7230 */ /* 0x100fe40000004100 */
[----:B------:R-:W-:Y:S01]  /*106f0*/  FMUL.FTZ R29, R42, R30 ;  /* 0x0000001e2a1d7220 */ /* 0x000fe20000410000 */
[----:B------:R-:W-:Y:S02]  /*10700*/  HADD2.F32 R10, -RZ, R10.H1_H1 ;  /* 0x3000000aff0a7230 */ /* 0x000fe40000004100 */
[--C-:B------:R-:W-:Y:S02]  /*10710*/  HADD2.F32 R32, -RZ, R11.reuse.H0_H0 ;  /* 0x2000000bff207230 */ /* 0x100fe40000004100 */
[----:B------:R-:W-:Y:S01]  /*10720*/  HADD2.F32 R11, -RZ, R11.H1_H1 ;  /* 0x3000000bff0b7230 */ /* 0x000fe20000004100 */
[----:B0-----:R-:W0:Y:S02]  /*10730*/  LDS.128 R4, [R41] ;  /* 0x0000000029047984 */ /* 0x001e240000000c00 */
[----:B0-----:R-:W-:-:S02]  /*10740*/  HADD2.F32 R25, -RZ, R4.H0_H0 ;  /* 0x20000004ff197230 */ /* 0x001fc40000004100 */
[----:B------:R-:W-:Y:S02]  /*10750*/  HADD2.F32 R4, -RZ, R4.H1_H1 ;  /* 0x30000004ff047230 */ /* 0x000fe40000004100 */
[--C-:B------:R-:W-:Y:S02]  /*10760*/  HADD2.F32 R26, -RZ, R5.reuse.H0_H0 ;  /* 0x20000005ff1a7230 */ /* 0x100fe40000004100 */
[-C--:B------:R-:W-:Y:S01]  /*10770*/  FFMA.FTZ R34, R33, R25.reuse, -R34 ;  /* 0x0000001921227223 */ /* 0x080fe20000010822 */
[----:B------:R-:W-:Y:S01]  /*10780*/  FFMA.FTZ R38, R35, R25, R38 ;  /* 0x0000001923267223 */ /* 0x000fe20000010026 */
[----:B------:R-:W-:Y:S01]  /*10790*/  FMUL.FTZ R25, R46, R30 ;  /* 0x0000001e2e197220 */ /* 0x000fe20000410000 */
[----:B------:R-:W-:Y:S02]  /*107a0*/  HADD2.F32 R33, -RZ, R12.H1_H1 ;  /* 0x3000000cff217230 */ /* 0x000fe40000004100 */
[----:B------:R-:W-:Y:S01]  /*107b0*/  FFMA.FTZ R15, R40, R4, -R15 ;  /* 0x00000004280f7223 */ /* 0x000fe2000001080f */
[----:B------:R-:W-:-:S02]  /*107c0*/  HADD2.F32 R5, -RZ, R5.H1_H1 ;  /* 0x30000005ff057230 */ /* 0x000fc40000004100 */
[----:B------:R-:W-:Y:S01]  /*107d0*/  FFMA.FTZ R3, R44, R4, R3 ;  /* 0x000000042c037223 */ /* 0x000fe20000010003 */
[----:B------:R-:W-:Y:S01]  /*107e0*/  FFMA.FTZ R25, R42, R26, -R25 ;  /* 0x0000001a2a197223 */ /* 0x000fe20000010819 */
[-C--:B------:R-:W-:Y:S01]  /*107f0*/  FMUL.FTZ R4, R37, R9.reuse ;  /* 0x0000000925047220 */ /* 0x080fe20000410000 */
[----:B------:R-:W-:Y:S02]  /*10800*/  HADD2.F32 R35, -RZ, R13.H0_H0 ;  /* 0x2000000dff237230 */ /* 0x000fe40000004100 */
[C---:B------:R-:W-:Y:S01]  /*10810*/  FMUL.FTZ R8, R33.reuse, R9 ;  /* 0x0000000921087220 */ /* 0x040fe20000410000 */
[----:B------:R-:W-:Y:S02]  /*10820*/  HADD2.F32 R42, -RZ, R24.H0_H0 ;  /* 0x20000018ff2a7230 */ /* 0x000fe40000004100 */
[-C--:B------:R-:W-:Y:S01]  /*10830*/  FFMA.FTZ R12, R33, R5.reuse, -R4 ;  /* 0x00000005210c7223 */ /* 0x080fe20000010804 */
[----:B------:R-:W-:Y:S02]  /*10840*/  HADD2.F32 R40, -RZ, R14.H0_H0 ;  /* 0x2000000eff287230 */ /* 0x000fe40000004100 */
[----:B------:R-:W-:Y:S01]  /*10850*/  FFMA.FTZ R20, R37, R5, R8 ;  /* 0x0000000525147223 */ /* 0x000fe20000010008 */
[----:B------:R-:W-:-:S02]  /*10860*/  HADD2.F32 R27, -RZ, R6.H0_H0 ;  /* 0x20000006ff1b7230 */ /* 0x000fc40000004100 */
[-C--:B------:R-:W-:Y:S01]  /*10870*/  FMUL.FTZ R4, R39, R31.reuse ;  /* 0x0000001f27047220 */ /* 0x080fe20000410000 */
[----:B------:R-:W-:Y:S02]  /*10880*/  HADD2.F32 R6, -RZ, R6.H1_H1 ;  /* 0x30000006ff067230 */ /* 0x000fe40000004100 */
[C---:B------:R-:W-:Y:S01]  /*10890*/  FMUL.FTZ R30, R35.reuse, R31 ;  /* 0x0000001f231e7220 */ /* 0x040fe20000410000 */
[-C--:B------:R-:W-:Y:S01]  /*108a0*/  FMUL.FTZ R5, R42, R10.reuse ;  /* 0x0000000a2a057220 */ /* 0x080fe20000410000 */
[----:B------:R-:W-:Y:S01]  /*108b0*/  FMUL.FTZ R9, R40, R10 ;  /* 0x0000000a28097220 */ /* 0x000fe20000410000 */
[----:B------:R-:W-:Y:S02]  /*108c0*/  HADD2.F32 R10, -RZ, R21.H1_H1 ;  /* 0x30000015ff0a7230 */ /* 0x000fe40000004100 */
[----:B------:R-:W-:Y:S01]  /*108d0*/  FFMA.FTZ R29, R46, R26, R29 ;  /* 0x0000001a2e1d7223 */ /* 0x000fe2000001001d */
[----:B------:R-:W-:Y:S02]  /*108e0*/  HADD2.F32 R31, -RZ, R24.H1_H1 ;  /* 0x30000018ff1f7230 */ /* 0x000fe40000004100 */
[----:B------:R-:W-:Y:S01]  /*108f0*/  FFMA.FTZ R26, R35, R27, -R4 ;  /* 0x0000001b231a7223 */ /* 0x000fe20000010804 */
[----:B------:R-:W-:-:S02]  /*10900*/  HADD2.F32 R8, -RZ, R13.H1_H1 ;  /* 0x3000000dff087230 */ /* 0x000fc40000004100 */
[----:B------:R-:W-:Y:S01]  /*10910*/  FFMA.FTZ R30, R39, R27, R30 ;  /* 0x0000001b271e7223 */ /* 0x000fe2000001001e */
[----:B------:R-:W-:Y:S02]  /*10920*/  HADD2.F32 R21, -RZ, R14.H1_H1 ;  /* 0x3000000eff157230 */ /* 0x000fe40000004100 */
[-C--:B------:R-:W-:Y:S01]  /*10930*/  FFMA.FTZ R27, R40, R6.reuse, -R5 ;  /* 0x00000006281b7223 */ /* 0x080fe20000010805 */
[--C-:B------:R-:W-:Y:S02]  /*10940*/  HADD2.F32 R28, -RZ, R7.reuse.H0_H0 ;  /* 0x20000007ff1c7230 */ /* 0x100fe40000004100 */
[----:B------:R-:W-:Y:S01]  /*10950*/  FFMA.FTZ R13, R42, R6, R9 ;  /* 0x000000062a0d7223 */ /* 0x000fe20000010009 */
        /* <DEDUP_REMOVED lines=19> */
.L_x_564:
[----:B------:R-:W-:Y:S05]  /*10a90*/  BSYNC B0 ;  /* 0x0000000000007941 */ /* 0x000fea0003800000 */
.L_x_545:
[----:B------:R-:W-:Y:S01]  /*10aa0*/  @!PT LDS RZ, [RZ] ;  /* 0x00000000fffff984 */ /* 0x000fe20000000800 */
[----:B------:R-:W-:Y:S01]  /*10ab0*/  @!PT LDS RZ, [RZ] ;  /* 0x00000000fffff984 */ /* 0x000fe20000000800 */
[----:B------:R-:W-:Y:S01]  /*10ac0*/  @!PT LDS RZ, [RZ] ;  /* 0x00000000fffff984 */ /* 0x000fe20000000800 */
[----:B------:R-:W-:Y:S01]  /*10ad0*/  @!PT LDS RZ, [RZ] ;  /* 0x00000000fffff984 */ /* 0x000fe20000000800 */
[----:B------:R5:W-:Y:S06]  /*10ae0*/  MEMBAR.ALL.CTA ;  /* 0x0000000000007992 */ /* 0x000bec0000008000 */
[----:B-----5:R-:W5:Y:S01]  /*10af0*/  FENCE.VIEW.ASYNC.S ;  /* 0x00000000000073c6 */ /* 0x020f620000000000 */
[----:B------:R-:W-:Y:S05]  /*10b00*/  WARPSYNC.ALL ;  /* 0x0000000000007948 */ /* 0x000fea0003800000 */
[----:B-----5:R-:W-:Y:S06]  /*10b10*/  BAR.SYNC.DEFER_BLOCKING 0xd, 0x100 ;  /* 0x0344000000007b1d */ /* 0x020fec0000010000 */
.L_x_543:
[----:B0123--:R-:W-:-:S05]  /*10b20*/  IMAD.U32 R0, RZ, RZ, UR57 ;  /* 0x00000039ff007e24 */ /* 0x00ffca000f8e00ff */
[----:B------:R-:W-:-:S13]  /*10b30*/  ISETP.NE.AND P0, PT, R0, 0x3, PT ;  /* 0x000000030000780c */ /* 0x000fda0003f05270 */
[----:B------:R-:W-:Y:S05]  /*10b40*/  @!P0 BRA `(.L_x_590) ;  /* 0x0000000000048947 */ /* 0x000fea0003800000 */
[----:B------:R-:W-:Y:S01]  /*10b50*/  BPT.TRAP 0x1 ;  /* 0x000000040000795c */ /* 0x000fe20000300000 */
.L_x_590:
[----:B------:R-:W-:Y:S01]  /*10b60*/  IMAD R0, R194, 0x8, R2 ;  /* 0x00000008c2007824 */ /* 0x000fe200078e0202 */
[----:B----4-:R-:W-:-:S04]  /*10b70*/  SHF.L.U32 R3, R196, 0x1f, RZ ;  /* 0x0000001fc4037819 */ /* 0x010fc800000006ff */
[----:B------:R0:W1:Y:S01]  /*10b80*/  SYNCS.PHASECHK.TRANS64.TRYWAIT P2, [R0+URZ+0x34830], R3 ;  /* 0x03483003000075a7 */ /* 0x000062000804017f */
[----:B------:R-:W-:Y:S05]  /*10b90*/  @!P0 BRA `(.L_x_591) ;  /* 0x0000000000048947 */ /* 0x000fea0003800000 */
[----:B------:R-:W-:Y:S01]  /*10ba0*/  BPT.TRAP 0x1 ;  /* 0x000000040000795c */ /* 0x000fe20000300000 */
.L_x_591:
[----:B------:R-:W2:Y:S01]  /*10bb0*/  S2R R4, SR_TID.X ;  /* 0x0000000000047919 */ /* 0x000ea20000002100 */
[----:B------:R-:W-:Y:S02]  /*10bc0*/  MOV R151, RZ ;  /* 0x000000ff00977202 */ /* 0x000fe40000000f00 */
[----:B--2---:R-:W-:-:S04]  /*10bd0*/  LOP3.LUT R4, R4, 0x7f, RZ, 0xc0, !PT ;  /* 0x0000007f04047812 */ /* 0x004fc800078ec0ff */
[----:B------:R-:W-:Y:S01]  /*10be0*/  ISETP.NE.AND P1, PT, R4, RZ, PT ;  /* 0x000000ff0400720c */ /* 0x000fe20003f25270 */
[----:B-1----:R-:W-:-:S12]  /*10bf0*/  @P2 BRA `(.L_x_592) ;  /* 0x0000000000082947 */ /* 0x002fd80003800000 */
[----:B------:R-:W1:Y:S02]  /*10c00*/  SYNCS.PHASECHK.TRANS64.TRYWAIT P2, [R0+URZ+0x34830], R3 ;  /* 0x03483003000075a7 */ /* 0x000e64000804017f */
[----:B-1----:R-:W-:Y:S05]  /*10c10*/  @!P2 BRA `(.L_x_593) ;  /* 0x000001200034a947 */ /* 0x002fea0003800000 */
.L_x_592:
[----:B------:R-:W-:Y:S05]  /*10c20*/  WARPSYNC.ALL ;  /* 0x0000000000007948 */ /* 0x000fea0003800000 */
[----:B01----:R-:W-:Y:S01]  /*10c30*/  VIADD R3, R2, 0x1c400 ;  /* 0x0001c40002037836 */ /* 0x003fe20000000000 */
[----:B------:R-:W-:Y:S01]  /*10c40*/  R2UR UR4, R36 ;  /* 0x00000000240472ca */ /* 0x000fe200000e0000 */
[----:B------:R-:W-:Y:S01]  /*10c50*/  IMAD.MOV.U32 R7, RZ, RZ, 0x40000040 ;  /* 0x40000040ff077424 */ /* 0x000fe200078e00ff */
[----:B------:R-:W-:Y:S01]  /*10c60*/  WARPGROUP.ARRIVE ;  /* 0x00000000000079c5 */ /* 0x000fe20000000000 */
[----:B------:R-:W-:Y:S01]  /*10c70*/  UMOV UR9, 0x40000040 ;  /* 0x4000004000097882 */ /* 0x000fe20000000000 */
[----:B------:R-:W-:Y:S01]  /*10c80*/  SHF.R.U32.HI R3, RZ, 0x4, R3 ;  /* 0x00000004ff037819 */ /* 0x000fe20000011603 */
[----:B------:R-:W-:Y:S01]  /*10c90*/  IMAD.U32 R11, RZ, RZ, UR9 ;  /* 0x00000009ff0b7e24 */ /* 0x000fe2000f8e00ff */
[----:B------:R-:W-:Y:S01]  /*10ca0*/  R2UR UR11, R7 ;  /* 0x00000000070b72ca */ /* 0x000fe200000e0000 */
[----:B------:R-:W-:Y:S01]  /*10cb0*/  UMOV UR41, 0x40000040 ;  /* 0x4000004000297882 */ /* 0x000fe20000000000 */
[----:B------:R-:W-:Y:S01]  /*10cc0*/  LOP3.LUT R3, R3, 0x3fff, RZ, 0xc0, !PT ;  /* 0x00003fff03037812 */ /* 0x000fe200078ec0ff */
[----:B------:R-:W-:Y:S01]  /*10cd0*/  UMOV UR45, 0x40000040 ;  /* 0x40000040002d7882 */ /* 0x000fe20000000000 */
[----:B------:R-:W-:Y:S01]  /*10ce0*/  MOV R9, 0x40000040 ;  /* 0x4000004000097802 */ /* 0x000fe20000000f00 */
[----:B------:R-:W-:Y:S01]  /*10cf0*/  UMOV UR49, 0x40000040 ;  /* 0x4000004000317882 */ /* 0x000fe20000000000 */
[----:B------:R-:W-:Y:S01]  /*10d00*/  LOP3.LUT R4, R3, 0x10000, RZ, 0xfc, !PT ;  /* 0x0001000003047812 */ /* 0x000fe200078efcff */
[----:B------:R-:W-:Y:S01]  /*10d10*/  ULOP3.LUT UR4, UR4, 0x10000, URZ, 0xfc, !UPT ;  /* 0x0001000004047892 */ /* 0x000fe2000f8efc3f */
[----:B------:R-:W-:Y:S01]  /*10d20*/  IMAD.MOV.U32 R7, RZ, RZ, 0x40000040 ;  /* 0x40000040ff077424 */ /* 0x000fe200078e00ff */
[----:B------:R-:W-:Y:S01]  /*10d30*/  UMOV UR53, 0x40000040 ;  /* 0x4000004000357882 */ /* 0x000fe20000000000 */
[----:B------:R-:W-:Y:S01]  /*10d40*/  P2R R12, PR, RZ, 0x1 ;  /* 0x00000001ff0c7803 */ /* 0x000fe20000000000 */
[----:B------:R-:W-:Y:S01]  /*10d50*/  IMAD R6, R194, 0xc00, R4 ;  /* 0x00000c00c2067824 */ /* 0x000fe200078e0204 */
[----:B------:R-:W-:Y:S01]  /*10d60*/  UIADD3 UR5, UR4, 0x2, URZ ;  /* 0x0000000204057890 */ /* 0x000fe2000fffe03f */
[----:B------:R-:W-:Y:S01]  /*10d70*/  R2UR UR55, R7 ;  /* 0x00000000073772ca */ /* 0x000fe200000e0000 */
[----:B------:R-:W-:Y:S01]  /*10d80*/  UMOV UR8, UR4 ;  /* 0x0000000400087c82 */ /* 0x000fe20008000000 */
[C---:B------:R-:W-:Y:S01]  /*10d90*/  VIADD R8, R6.reuse, 0x2 ;  /* 0x0000000206087836 */ /* 0x040fe20000000000 */
[----:B------:R-:W-:Y:S01]  /*10da0*/  R2UR UR10, R6 ;  /* 0x00000000060a72ca */ /* 0x000fe200000e0000 */
[----:B------:R-:W-:Y:S01]  /*10db0*/  UIADD3 UR40, UR4, 0x800, URZ ;  /* 0x0000080004287890 */ /* 0x000fe2000fffe03f */
[----:B------:R-:W-:Y:S01]  /*10dc0*/  MOV R10, UR8 ;  /* 0x00000008000a7c02 */ /* 0x000fe20008000f00 */
[----:B------:R-:W-:Y:S01]  /*10dd0*/  UIADD3 UR44, UR4, 0x802, URZ ;  /* 0x00000802042c7890 */ /* 0x000fe2000fffe03f */
[----:B------:R-:W-:Y:S01]  /*10de0*/  BSSY B0, `(.L_x_594) ;  /* 0x00005b8000007945 */ /* 0x000fe20003800000 */
[----:B------:R-:W-:Y:S01]  /*10df0*/  UIADD3 UR48, UR4, 0x804, URZ ;  /* 0x0000080404307890 */ /* 0x000fe2000fffe03f */
[--C-:B------:R-:W-:Y:S01]  /*10e00*/  IMAD.MOV.U32 R150, RZ, RZ, R151.reuse ;  /* 0x000000ffff967224 */ /* 0x100fe200078e0097 */
[----:B------:R0:W-:Y:S01]  /*10e10*/  STL.64 [R1+0x40], R10 ;  /* 0x0000400a01007387 */ /* 0x0001e20000100a00 */
[----:B------:R-:W-:Y:S01]  /*10e20*/  UIADD3 UR52, UR4, 0x806, URZ ;  /* 0x0000080604347890 */ /* 0x000fe2000fffe03f */
[-C--:B------:R-:W-:Y:S01]  /*10e30*/  MOV R148, R151.reuse ;  /* 0x0000009700947202 */ /* 0x080fe20000000f00 */
[----:B------:R-:W-:Y:S01]  /*10e40*/  ULDC UR56, c[0x0][0x9d8] ;  /* 0x0002760000387ab9 */ /* 0x000fe20000000800 */
[----:B------:R-:W-:Y:S01]  /*10e50*/  ULDC UR61, c[0x0][0x988] ;  /* 0x00026200003d7ab9 */ /* 0x000fe20000000800 */
[--C-:B------:R-:W-:Y:S01]  /*10e60*/  IMAD.MOV.U32 R147, RZ, RZ, R151.reuse ;  /* 0x000000ffff937224 */ /* 0x100fe200078e0097 */
[----:B------:R-:W-:Y:S01]  /*10e70*/  HGMMA.64x128x16.F32 R24, gdesc[UR8], RZ, !UPT, gsb0 ;  /* 0x01e00000081879f0 */ /* 0x000fe2000c0008ff */
[----:B------:R-:W-:Y:S01]  /*10e80*/  R2UR UR10, R8 ;  /* 0x00000000080a72ca */ /* 0x000fe200000e0000 */
[----:B------:R-:W-:Y:S01]  /*10e90*/  UMOV UR8, UR5 ;  /* 0x0000000500087c82 */ /* 0x000fe20008000000 */
[----:B------:R-:W-:Y:S01]  /*10ea0*/  R2UR UR11, R9 ;  /* 0x00000000090b72ca */ /* 0x000fe200000e0000 */
[----:B------:R-:W-:Y:S01]  /*10eb0*/  UMOV UR9, 0x40000040 ;  /* 0x4000004000097882 */ /* 0x000fe20000000000 */
[----:B------:R-:W-:Y:S01]  /*10ec0*/  IMAD.MOV.U32 R9, RZ, RZ, 0x40000040 ;  /* 0x40000040ff097424 */ /* 0x000fe200078e00ff */
[----:B------:R-:W-:Y:S01]  /*10ed0*/  IADD3 R8, R6, 0x4, RZ ;  /* 0x0000000406087810 */ /* 0x000fe20007ffe0ff */
[----:B------:R-:W-:Y:S01]  /*10ee0*/  UIADD3 UR5, UR4, 0x4, URZ ;  /* 0x0000000404057890 */ /* 0x000fe2000fffe03f */
[----:B0-----:R-:W-:Y:S01]  /*10ef0*/  IMAD.U32 R10, RZ, RZ, UR8 ;  /* 0x00000008ff0a7e24 */ /* 0x001fe2000f8e00ff */
[-C--:B------:R-:W-:Y:S01]  /*10f00*/  MOV R145, R151.reuse ;  /* 0x0000009700917202 */ /* 0x080fe20000000f00 */
[----:B------:R-:W-:Y:S01]  /*10f10*/  IMAD.U32 R11, RZ, RZ, UR9 ;  /* 0x00000009ff0b7e24 */ /* 0x000fe2000f8e00ff */
[-C--:B------:R-:W-:Y:S01]  /*10f20*/  MOV R142, R151.reuse ;  /* 0x00000097008e7202 */ /* 0x080fe20000000f00 */
[--C-:B------:R-:W-:Y:S01]  /*10f30*/  IMAD.MOV.U32 R146, RZ, RZ, R151.reuse ;  /* 0x000000ffff927224 */ /* 0x100fe200078e0097 */
[-C--:B------:R-:W-:Y:S01]  /*10f40*/  MOV R139, R151.reuse ;  /* 0x00000097008b7202 */ /* 0x080fe20000000f00 */
[--C-:B------:R-:W-:Y:S01]  /*10f50*/  IMAD.MOV.U32 R144, RZ, RZ, R151.reuse ;  /* 0x000000ffff907224 */ /* 0x100fe200078e0097 */
[----:B------:R0:W-:Y:S01]  /*10f60*/  STL.64 [R1+0x38], R10 ;  /* 0x0000380a01007387 */ /* 0x0001e20000100a00 */
[--C-:B-----5:R-:W-:Y:S01]  /*10f70*/  IMAD.MOV.U32 R143, RZ, RZ, R151.reuse ;  /* 0x000000ffff8f7224 */ /* 0x120fe200078e0097 */
[-C--:B------:R-:W-:Y:S01]  /*10f80*/  MOV R136, R151.reuse ;  /* 0x0000009700887202 */ /* 0x080fe20000000f00 */
[--C-:B------:R-:W-:Y:S01]  /*10f90*/  IMAD.MOV.U32 R141, RZ, RZ, R151.reuse ;  /* 0x000000ffff8d7224 */ /* 0x100fe200078e0097 */
        /* <DEDUP_REMOVED lines=27> */
[----:B------:R-:W-:Y:S01]  /*11150*/  IMAD.MOV.U32 R90, RZ, RZ, R151 ;  /* 0x000000ffff5a7224 */ /* 0x000fe200078e0097 */
[----:B------:R-:W-:-:S02]  /*11160*/  WARPGROUP.DEPBAR.LE gsb0, 0x0 ;  /* 0x00008000000079c5 */ /* 0x000fc40000010000 */
[----:B------:R-:W-:-:S06]  /*11170*/  WARPGROUP.ARRIVE ;  /* 0x00000000000079c5 */ /* 0x000fcc0000000000 */
[----:B------:R-:W-:Y:S01]  /*11180*/  HGMMA.64x128x16.F32 R24, gdesc[UR8], R24, gsb0 ;  /* 0x01e00000081879f0 */ /* 0x000fe20008000818 */
[----:B------:R-:W-:Y:S01]  /*11190*/  R2UR UR10, R8 ;  /* 0x00000000080a72ca */ /* 0x000fe200000e0000 */
[----:B------:R-:W-:Y:S01]  /*111a0*/  UMOV UR8, UR5 ;  /* 0x0000000500087c82 */ /* 0x000fe20008000000 */
[----:B------:R-:W-:Y:S01]  /*111b0*/  R2UR UR11, R9 ;  /* 0x00000000090b72ca */ /* 0x000fe200000e0000 */
[----:B------:R-:W-:Y:S01]  /*111c0*/  UMOV UR9, 0x40000040 ;  /* 0x4000004000097882 */ /* 0x000fe20000000000 */
[----:B------:R-:W-:Y:S01]  /*111d0*/  VIADD R8, R6, 0x6 ;  /* 0x0000000606087836 */ /* 0x000fe20000000000 */
[----:B------:R-:W-:Y:S01]  /*111e0*/  UIADD3 UR5, UR4, 0x6, URZ ;  /* 0x0000000604057890 */ /* 0x000fe2000fffe03f */
[----:B------:R-:W-:Y:S01]  /*111f0*/  IMAD.MOV.U32 R9, RZ, RZ, 0x40000040 ;  /* 0x40000040ff097424 */ /* 0x000fe200078e00ff */
[----:B0-----:R-:W-:Y:S01]  /*11200*/  MOV R11, UR9 ;  /* 0x00000009000b7c02 */ /* 0x001fe20008000f00 */
[----:B------:R-:W-:-:S05]  /*11210*/  IMAD.U32 R10, RZ, RZ, UR8 ;  /* 0x00000008ff0a7e24 */ /* 0x000fca000f8e00ff */
[----:B------:R0:W-:Y:S01]  /*11220*/  STL.64 [R1+0x30], R10 ;  /* 0x0000300a01007387 */ /* 0x0001e20000100a00 */
[----:B------:R-:W-:Y:S02]  /*11230*/  WARPGROUP.DEPBAR.LE gsb0, 0x0 ;  /* 0x00008000000079c5 */ /* 0x000fe40000010000 */
[----:B------:R-:W-:-:S06]  /*11240*/  WARPGROUP.ARRIVE ;  /* 0x00000000000079c5 */ /* 0x000fcc0000000000 */
[----:B------:R-:W-:Y:S01]  /*11250*/  HGMMA.64x128x16.F32 R24, gdesc[UR8], R24, gsb0 ;  /* 0x01e00000081879f0 */ /* 0x000fe20008000818 */
[----:B------:R-:W-:Y:S01]  /*11260*/  R2UR UR10, R8 ;  /* 0x00000000080a72ca */ /* 0x000fe200000e0000 */
[----:B------:R-:W-:Y:S01]  /*11270*/  UMOV UR8, UR5 ;  /* 0x0000000500087c82 */ /* 0x000fe20008000000 */
[----:B------:R-:W-:Y:S01]  /*11280*/  R2UR UR11, R9 ;  /* 0x00000000090b72ca */ /* 0x000fe200000e0000 */
[----:B------:R-:W-:Y:S01]  /*11290*/  UMOV UR9, 0x40000040 ;  /* 0x4000004000097882 */ /* 0x000fe20000000000 */
[----:B------:R-:W-:Y:S01]  /*112a0*/  VIADD R8, R6, 0x400 ;  /* 0x0000040006087836 */ /* 0x000fe20000000000 */
[----:B------:R-:W-:Y:S01]  /*112b0*/  MOV R9, 0x40000040 ;  /* 0x4000004000097802 */ /* 0x000fe20000000f00 */
[----:B------:R-:W-:Y:S01]  /*112c0*/  UIADD3 UR5, UR4, 0x400, URZ ;  /* 0x0000040004057890 */ /* 0x000fe2000fffe03f */
        /* <DEDUP_REMOVED lines=10> */
[----:B------:R-:W-:Y:S01]  /*11370*/  IMAD.MOV.U32 R9, RZ, RZ, 0x40000040 ;  /* 0x40000040ff097424 */ /* 0x000fe200078e00ff */
[----:B------:R-:W-:Y:S01]  /*11380*/  IADD3 R8, R6, 0x402, RZ ;  /* 0x0000040206087810 */ /* 0x000fe20007ffe0ff */
[----:B------:R-:W-:Y:S01]  /*11390*/  UIADD3 UR5, UR4, 0x402, URZ ;  /* 0x0000040204057890 */ /* 0x000fe2000fffe03f */
[----:B0-----:R-:W-:Y:S02]  /*113a0*/  IMAD.U32 R10, RZ, RZ, UR8 ;  /* 0x00000008ff0a7e24 */ /* 0x001fe4000f8e00ff */
        /* <DEDUP_REMOVED lines=26> */
[----:B------:R-:W-:Y:S01]  /*11550*/  IMAD.U32 R11, RZ, RZ, UR9 ;  /* 0x00000009ff0b7e24 */ /* 0x000fe2000f8e00ff */
[----:B------:R-:W-:-:S04]  /*11560*/  ULDC UR4, c[0x0][0x9d8] ;  /* 0x0002760000047ab9 */ /* 0x000fc80000000800 */
        /* <DEDUP_REMOVED lines=10> */
[----:B0-----:R-:W-:Y:S01]  /*11610*/  IMAD.U32 R10, RZ, RZ, UR8 ;  /* 0x00000008ff0a7e24 */ /* 0x001fe2000f8e00ff */
[----:B------:R-:W-:Y:S01]  /*11620*/  ULDC UR5, c[0x0][0x988] ;  /* 0x0002620000057ab9 */ /* 0x000fe20000000800 */
[----:B------:R-:W-:Y:S01]  /*11630*/  IMAD.U32 R11, RZ, RZ, UR9 ;  /* 0x00000009ff0b7e24 */ /* 0x000fe2000f8e00ff */
[----:B------:R-:W-:Y:S01]  /*11640*/  R2UR UR42, R8 ;  /* 0x00000000082a72ca */ /* 0x000fe200000e0000 */
[----:B------:R-:W-:Y:S01]  /*11650*/  VIADD R8, R6, 0x802 ;  /* 0x0000080206087836 */ /* 0x000fe20000000000 */
[----:B------:R-:W-:-:S02]  /*11660*/  R2UR UR43, R9 ;  /* 0x00000000092b72ca */ /* 0x000fc400000e0000 */
[----:B------:R-:W-:Y:S01]  /*11670*/  MOV R9, 0x40000040 ;  /* 0x4000004000097802 */ /* 0x000fe20000000f00 */
[----:B------:R0:W-:Y:S01]  /*11680*/  STL.64 [R1], R10 ;  /* 0x0000000a01007387 */ /* 0x0001e20000100a00 */
[----:B------:R-:W-:Y:S01]  /*11690*/  R2UR UR46, R8 ;  /* 0x00000000082e72ca */ /* 0x000fe200000e0000 */
[C---:B------:R-:W-:Y:S01]  /*116a0*/  VIADD R8, R6.reuse, 0x804 ;  /* 0x0000080406087836 */ /* 0x040fe20000000000 */
[----:B------:R-:W-:Y:S01]  /*116b0*/  R2UR UR47, R9 ;  /* 0x00000000092f72ca */ /* 0x000fe200000e0000 */
[----:B------:R-:W-:Y:S01]  /*116c0*/  IMAD.MOV.U32 R9, RZ, RZ, 0x40000040 ;  /* 0x40000040ff097424 */ /* 0x000fe200078e00ff */
[----:B------:R-:W-:Y:S02]  /*116d0*/  IADD3 R6, R6, 0x806, RZ ;  /* 0x0000080606067810 */ /* 0x000fe40007ffe0ff */
[----:B------:R-:W-:Y:S02]  /*116e0*/  R2UR UR50, R8 ;  /* 0x00000000083272ca */ /* 0x000fe400000e0000 */
[----:B------:R-:W-:-:S02]  /*116f0*/  R2UR UR51, R9 ;  /* 0x00000000093372ca */ /* 0x000fc400000e0000 */
[----:B------:R-:W-:Y:S02]  /*11700*/  R2UR UR54, R6 ;  /* 0x00000000063672ca */ /* 0x000fe400000e0000 */
[----:B------:R-:W-:-:S05]  /*11710*/  IADD3 R6, R152, 0x80, -R225 ;  /* 0x0000008098067810 */ /* 0x000fca0007ffe8e1 */
[----:B------:R-:W-:-:S05]  /*11720*/  IMAD R6, R149, -0x80, R6 ;  /* 0xffffff8095067824 */ /* 0x000fca00078e0206 */
[C---:B------:R-:W-:Y:S02]  /*11730*/  ISETP.GT.AND P2, PT, R6.reuse, RZ, PT ;  /* 0x000000ff0600720c */ /* 0x040fe40003f44270 */
[C---:B------:R-:W-:Y:S02]  /*11740*/  ISETP.GT.AND P3, PT, R6.reuse, 0x1, PT ;  /* 0x000000010600780c */ /* 0x040fe40003f64270 */
[C---:B------:R-:W-:Y:S02]  /*11750*/  ISETP.GT.AND P4, PT, R6.reuse, 0x10, PT ;  /* 0x000000100600780c */ /* 0x040fe40003f84270 */
[C---:B------:R-:W-:Y:S02]  /*11760*/  ISETP.GT.AND P6, PT, R6.reuse, 0x8, PT ;  /* 0x000000080600780c */ /* 0x040fe40003fc4270 */
[----:B------:R-:W-:Y:S01]  /*11770*/  ISETP.GT.AND P5, PT, R6, 0x9, PT ;  /* 0x000000090600780c */ /* 0x000fe20003fa4270 */
        /* <DEDUP_REMOVED lines=17> */
[----:B0-----:R-:W-:Y:S01]  /*11890*/  FMUL.FTZ R10, R25, UR4 ;  /* 0x00000004190a7c20 */ /* 0x001fe20008410000 */
        /* <DEDUP_REMOVED lines=33> */
[----:B------:R-:W-:Y:S01]  /*11ab0*/  FMUL.FTZ R52, R58, UR4 ;  /* 0x000000043a347c20 */ /* 0x000fe20008410000 */
        /* <DEDUP_REMOVED lines=10> */
[----:B------:R-:W2:Y:S01]  /*11b60*/  MUFU.TANH R20, R20 ;  /* 0x0000001400147308 */ /* 0x000ea20000002400 */
[----:B0-----:R-:W-:Y:S01]  /*11b70*/  FSEL R39, R14, -INF , P4 ;  /* 0xff8000000e277808 */ /* 0x001fe20002000000 */
[----:B------:R-:W-:Y:S01]  /*11b80*/  FMUL.FTZ R42, R50, UR4 ;  /* 0x00000004322a7c20 */ /* 0x000fe20008410000 */
[----:B------:R-:W-:Y:S01]  /*11b90*/  FMNMX.FTZ R14, R9, R10, !PT ;  /* 0x0000000a090e7209 */ /* 0x000fe20007810000 */
        /* <DEDUP_REMOVED lines=15> */
[----:B------:R-:W-:Y:S01]  /*11c90*/  FMNMX.FTZ R20, R31, R14, !PT ;  /* 0x0000000e1f147209 */ /* 0x000fe20007810000 */
        /* <DEDUP_REMOVED lines=9> */
[----:B------:R-:W-:Y:S01]  /*11d30*/  FMNMX.FTZ R20, R35, R20, !PT ;  /* 0x0000001423147209 */ /* 0x000fe20007810000 */
[----:B------:R-:W-:-:S02]  /*11d40*/  FMUL.FTZ R84, R84, UR4 ;  /* 0x0000000454547c20 */ /* 0x000fc40008410000 */
[----:B------:R-:W0:Y:S01]  /*11d50*/  MUFU.TANH R24, R24 ;  /* 0x0000001800187308 */ /* 0x000e220000002400 */
[----:B-1----:R-:W-:Y:S02]  /*11d60*/  FSEL R5, R5, -INF , P3 ;  /* 0xff80000005057808 */ /* 0x002fe40001800000 */
[----:B------:R-:W-:Y:S02]  /*11d70*/  ISETP.GT.AND P3, PT, R6, 0x18, PT ;  /* 0x000000180600780c */ /* 0x000fe40003f64270 */
[----:B------:R-:W-:-:S03]  /*11d80*/  FMNMX.FTZ R20, R39, R20, !PT ;  /* 0x0000001427147209 */ /* 0x000fc60007810000 */
[----:B------:R-:W1:Y:S01]  /*11d90*/  MUFU.TANH R13, R13 ;  /* 0x0000000d000d7308 */ /* 0x000e620000002400 */
[----:B--2---:R-:W-:Y:S02]  /*11da0*/  FSEL R11, R11, -INF , P6 ;  /* 0xff8000000b0b7808 */ /* 0x004fe40003000000 */
[----:B------:R-:W-:Y:S02]  /*11db0*/  ISETP.GT.AND P6, PT, R6, 0x19, PT ;  /* 0x000000190600780c */ /* 0x000fe40003fc4270 */
[----:B------:R-:W-:-:S03]  /*11dc0*/  FMNMX.FTZ R20, R41, R20, !PT ;  /* 0x0000001429147209 */ /* 0x000fc60007810000 */
[----:B------:R-:W2:Y:S01]  /*11dd0*/  MUFU.TANH R26, R26 ;  /* 0x0000001a001a7308 */ /* 0x000ea20000002400 */
[----:B0-----:R-:W-:-:S04]  /*11de0*/  FSEL R45, R24, -INF , P3 ;  /* 0xff800000182d7808 */ /* 0x001fc80001800000 */
[----:B------:R-:W-:-:S03]  /*11df0*/  FMNMX.FTZ R20, R45, R20, !PT ;  /* 0x000000142d147209 */ /* 0x000fc60007810000 */
[----:B------:R-:W0:Y:S01]  /*11e00*/  MUFU.TANH R15, R15 ;  /* 0x0000000f000f7308 */ /* 0x000e220000002400 */
[----:B-1----:R-:W-:Y:S02]  /*11e10*/  FSEL R13, R13, -INF , P5 ;  /* 0xff8000000d0d7808 */ /* 0x002fe40002800000 */
[----:B------:R-:W-:-:S05]  /*11e20*/  ISETP.GT.AND P5, PT, R6, 0x20, PT ;  /* 0x000000200600780c */ /* 0x000fca0003fa4270 */
[----:B------:R-:W1:Y:S01]  /*11e30*/  MUFU.TANH R28, R28 ;  /* 0x0000001c001c7308 */ /* 0x000e620000002400 */
[----:B--2---:R-:W-:Y:S01]  /*11e40*/  FSEL R47, R26, -INF , P6 ;  /* 0xff8000001a2f7808 */ /* 0x004fe20003000000 */
[----:B------:R-:W-:-:S03]  /*11e50*/  FMUL.FTZ R26, R79, UR4 ;  /* 0x000000044f1a7c20 */ /* 0x000fc60008410000 */
[----:B------:R-:W-:Y:S01]  /*11e60*/  FMNMX.FTZ R24, R47, R20, !PT ;  /* 0x000000142f187209 */ /* 0x000fe20007810000 */
[----:B------:R-:W-:Y:S02]  /*11e70*/  FMUL.FTZ R20, R75, UR4 ;  /* 0x000000044b147c20 */ /* 0x000fe40008410000 */
        /* <DEDUP_REMOVED lines=78> */
[----:B------:R-:W-:Y:S01]  /*12360*/  MUFU.TANH R60, R60 ;  /* 0x0000003c003c7308 */ /* 0x000fe20000002400 */
[----:B--2---:R-:W-:Y:S02]  /*12370*/  FSEL R63, R56, -INF , P6 ;  /* 0xff800000383f7808 */ /* 0x004fe40003000000 */
[----:B------:R-:W-:-:S05]  /*12380*/  ISETP.GT.AND P6, PT, R6, 0x58, PT ;  /* 0x000000580600780c */ /* 0x000fca0003fc4270 */
[----:B------:R-:W1:Y:S01]  /*12390*/  MUFU.TANH R68, R68 ;  /* 0x0000004400447308 */ /* 0x000e620000002400 */
[----:B0-----:R-:W-:-:S04]  /*123a0*/  FSEL R111, R64, -INF , P3 ;  /* 0xff800000406f7808 */ /* 0x001fc80001800000 */
[----:B------:R-:W-:-:S03]  /*123b0*/  FMNMX.FTZ R24, R111, R24, !PT ;  /* 0x000000186f187209 */ /* 0x000fc60007810000 */
[----:B------:R-:W0:Y:S08]  /*123c0*/  MUFU.TANH R88, R88 ;  /* 0x0000005800587308 */ /* 0x000e300000002400 */
[----:B------:R2:W3:Y:S01]  /*123d0*/  MUFU.TANH R7, R69 ;  /* 0x0000004500077308 */ /* 0x0004e20000002400 */
[----:B-1----:R-:W-:-:S04]  /*123e0*/  FSEL R113, R68, -INF , P6 ;  /* 0xff80000044717808 */ /* 0x002fc80003000000 */
[----:B------:R-:W-:-:S03]  /*123f0*/  FMNMX.FTZ R24, R113, R24, !PT ;  /* 0x0000001871187209 */ /* 0x000fc60007810000 */
[----:B------:R-:W1:Y:S01]  /*12400*/  MUFU.TANH R89, R89 ;  /* 0x0000005900597308 */ /* 0x000e620000002400 */
[----:B--2---:R-:W-:Y:S02]  /*12410*/  FSEL R69, R60, -INF , P5 ;  /* 0xff8000003c457808 */ /* 0x004fe40002800000 */
[----:B------:R-:W-:Y:S02]  /*12420*/  ISETP.GT.AND P5, PT, R6, 0x59, PT ;  /* 0x000000590600780c */ /* 0x000fe40003fa4270 */
[----:B0-----:R-:W-:Y:S02]  /*12430*/  FSEL R71, R88, -INF , P4 ;  /* 0xff80000058477808 */ /* 0x001fe40002000000 */
[----:B------:R-:W-:Y:S01]  /*12440*/  ISETP.GT.AND P4, PT, R6, 0x60, PT ;  /* 0x000000600600780c */ /* 0x000fe20003f84270 */
[----:B------:R-:W0:Y:S01]  /*12450*/  MUFU.TANH R117, R117 ;  /* 0x0000007500757308 */ /* 0x000e220000002400 */
[----:B---3--:R-:W-:Y:S01]  /*12460*/  FSEL R115, R7, -INF , P5 ;  /* 0xff80000007737808 */ /* 0x008fe20002800000 */
[----:B------:R-:W-:Y:S01]  /*12470*/  FMUL.FTZ R7, R85, UR4 ;  /* 0x0000000455077c20 */ /* 0x000fe20008410000 */
[----:B------:R-:W-:-:S02]  /*12480*/  MOV R88, R151 ;  /* 0x0000009700587202 */ /* 0x000fc40000000f00 */
[----:B------:R-:W-:-:S03]  /*12490*/  FMNMX.FTZ R24, R115, R24, !PT ;  /* 0x0000001873187209 */ /* 0x000fc60007810000 */
[----:B------:R-:W2:Y:S01]  /*124a0*/  MUFU.TANH R66, R66 ;  /* 0x0000004200427308 */ /* 0x000ea20000002400 */
[----:B-1----:R-:W-:Y:S02]  /*124b0*/  FSEL R75, R89, -INF , P3 ;  /* 0xff800000594b7808 */ /* 0x002fe40001800000 */
[----:B------:R-:W-:-:S05]  /*124c0*/  ISETP.GT.AND P3, PT, R6, 0x61, PT ;  /* 0x000000610600780c */ /* 0x000fca0003f64270 */
[----:B------:R-:W1:Y:S01]  /*124d0*/  MUFU.TANH R119, R119 ;  /* 0x0000007700777308 */ /* 0x000e620000002400 */
[----:B0-----:R-:W-:-:S04]  /*124e0*/  FSEL R117, R117, -INF , P4 ;  /* 0xff80000075757808 */ /* 0x001fc80002000000 */
[----:B------:R-:W-:-:S03]  /*124f0*/  FMNMX.FTZ R24, R117, R24, !PT ;  /* 0x0000001875187209 */ /* 0x000fc60007810000 */
[----:B------:R-:W-:Y:S01]  /*12500*/  MUFU.TANH R70, R70 ;  /* 0x0000004600467308 */ /* 0x000fe20000002400 */
[----:B--2---:R-:W-:Y:S02]  /*12510*/  FSEL R73, R66, -INF , P2 ;  /* 0xff80000042497808 */ /* 0x004fe40001000000 */
[----:B------:R-:W-:-:S05]  /*12520*/  ISETP.GT.AND P2, PT, R6, 0x68, PT ;  /* 0x000000680600780c */ /* 0x000fca0003f44270 */
[----:B------:R-:W0:Y:S01]  /*12530*/  MUFU.TANH R76, R76 ;  /* 0x0000004c004c7308 */ /* 0x000e220000002400 */
[----:B-1----:R-:W-:-:S04]  /*12540*/  FSEL R119, R119, -INF , P3 ;  /* 0xff80000077777808 */ /* 0x002fc80001800000 */
[----:B------:R-:W-:-:S03]  /*12550*/  FMNMX.FTZ R24, R119, R24, !PT ;  /* 0x0000001877187209 */ /* 0x000fc60007810000 */
[----:B------:R-:W-:Y:S08]  /*12560*/  MUFU.TANH R8, R8 ;  /* 0x0000000800087308 */ /* 0x000ff00000002400 */
[----:B------:R1:W2:Y:S01]  /*12570*/  MUFU.TANH R123, R77 ;  /* 0x0000004d007b7308 */ /* 0x0002a20000002400 */
[----:B0-----:R-:W-:-:S04]  /*12580*/  FSEL R121, R76, -INF , P2 ;  /* 0xff8000004c797808 */ /* 0x001fc80001000000 */
[----:B------:R-:W-:-:S03]  /*12590*/  FMNMX.FTZ R24, R121, R24, !PT ;  /* 0x0000001879187209 */ /* 0x000fc60007810000 */
[----:B------:R-:W0:Y:S01]  /*125a0*/  MUFU.TANH R14, R14 ;  /* 0x0000000e000e7308 */ /* 0x000e220000002400 */
[----:B-1----:R-:W-:Y:S02]  /*125b0*/  FSEL R77, R70, -INF , P6 ;  /* 0xff800000464d7808 */ /* 0x002fe40003000000 */
[----:B------:R-:W-:-:S05]  /*125c0*/  ISETP.GT.AND P6, PT, R6, 0x69, PT ;  /* 0x000000690600780c */ /* 0x000fca0003fc4270 */
[----:B------:R-:W-:Y:S01]  /*125d0*/  MUFU.TANH R80, R80 ;  /* 0x0000005000507308 */ /* 0x000fe20000002400 */
[----:B--2---:R-:W-:-:S04]  /*125e0*/  FSEL R123, R123, -INF , P6 ;  /* 0xff8000007b7b7808 */ /* 0x004fc80003000000 */
[----:B------:R-:W-:-:S03]  /*125f0*/  FMNMX.FTZ R24, R123, R24, !PT ;  /* 0x000000187b187209 */ /* 0x000fc60007810000 */
[----:B------:R-:W1:Y:S01]  /*12600*/  MUFU.TANH R20, R20 ;  /* 0x0000001400147308 */ /* 0x000e620000002400 */
[----:B0-----:R-:W-:Y:S02]  /*12610*/  FSEL R85, R14, -INF , P4 ;  /* 0xff8000000e557808 */ /* 0x001fe40002000000 */
[----:B------:R-:W-:-:S05]  /*12620*/  ISETP.GT.AND P4, PT, R6, 0x71, PT ;  /* 0x000000710600780c */ /* 0x000fca0003f84270 */
[----:B------:R0:W2:Y:S08]  /*12630*/  MUFU.TANH R127, R81 ;  /* 0x00000051007f7308 */ /* 0x0000b00000002400 */
[----:B------:R-:W3:Y:S01]  /*12640*/  MUFU.TANH R78, R78 ;  /* 0x0000004e004e7308 */ /* 0x000ee20000002400 */
[----:B0-----:R-:W-:Y:S01]  /*12650*/  FSEL R81, R8, -INF , P5 ;  /* 0xff80000008517808 */ /* 0x001fe20002800000 */
[----:B------:R-:W-:Y:S01]  /*12660*/  IMAD.U32 R8, RZ, RZ, UR5 ;  /* 0x00000005ff087e24 */ /* 0x000fe2000f8e00ff */
[----:B------:R-:W-:-:S02]  /*12670*/  ISETP.GT.AND P5, PT, R6, 0x70, PT ;  /* 0x000000700600780c */ /* 0x000fc40003fa4270 */
[----:B-1----:R-:W-:Y:S01]  /*12680*/  FSEL R89, R20, -INF , P3 ;  /* 0xff80000014597808 */ /* 0x002fe20001800000 */
[----:B------:R-:W-:Y:S01]  /*12690*/  FMUL.FTZ R20, R82, UR4 ;  /* 0x0000000452147c20 */ /* 0x000fe20008410000 */
[----:B------:R-:W-:Y:S01]  /*126a0*/  FSEL R125, R80, -INF , P5 ;  /* 0xff800000507d7808 */ /* 0x000fe20002800000 */
[----:B------:R-:W0:Y:S01]  /*126b0*/  MUFU.TANH R84, R84 ;  /* 0x0000005400547308 */ /* 0x000e220000002400 */
[----:B------:R-:W-:Y:S02]  /*126c0*/  ISETP.GT.AND P3, PT, R6, 0x78, PT ;  /* 0x000000780600780c */ /* 0x000fe40003f64270 */
[----:B--2---:R-:W-:Y:S02]  /*126d0*/  FSEL R127, R127, -INF , P4 ;  /* 0xff8000007f7f7808 */ /* 0x004fe40002000000 */
[----:B------:R-:W-:-:S03]  /*126e0*/  FMNMX.FTZ R24, R125, R24, !PT ;  /* 0x000000187d187209 */ /* 0x000fc60007810000 */
[----:B------:R-:W1:Y:S01]  /*126f0*/  MUFU.TANH R7, R7 ;  /* 0x0000000700077308 */ /* 0x000e620000002400 */
[----:B---3--:R-:W-:Y:S02]  /*12700*/  FSEL R91, R78, -INF , P2 ;  /* 0xff8000004e5b7808 */ /* 0x008fe40001000000 */
[----:B------:R-:W-:Y:S02]  /*12710*/  ISETP.GT.AND P2, PT, R6, 0x79, PT ;  /* 0x000000790600780c */ /* 0x000fe40003f44270 */
[----:B------:R-:W-:-:S03]  /*12720*/  FMNMX.FTZ R24, R127, R24, !PT ;  /* 0x000000187f187209 */ /* 0x000fc60007810000 */
[----:B------:R-:W2:Y:S01]  /*12730*/  MUFU.TANH R26, R26 ;  /* 0x0000001a001a7308 */ /* 0x000ea20000002400 */
[----:B0-----:R-:W-:-:S04]  /*12740*/  FSEL R131, R84, -INF , P3 ;  /* 0xff80000054837808 */ /* 0x001fc80001800000 */
[----:B------:R-:W-:-:S03]  /*12750*/  FMNMX.FTZ R24, R131, R24, !PT ;  /* 0x0000001883187209 */ /* 0x000fc60007810000 */
[----:B------:R-:W0:Y:S01]  /*12760*/  MUFU.TANH R20, R20 ;  /* 0x0000001400147308 */ /* 0x000e220000002400 */
[----:B-1----:R-:W-:-:S04]  /*12770*/  FSEL R129, R7, -INF , P2 ;  /* 0xff80000007817808 */ /* 0x002fc80001000000 */
[----:B------:R-:W-:-:S05]  /*12780*/  FMNMX.FTZ R24, R129, R24, !PT ;  /* 0x0000001881187209 */ /* 0x000fca0007810000 */
[----:B------:R-:W1:Y:S02]  /*12790*/  SHFL.BFLY PT, R7, R24, 0x2, 0x1f ;  /* 0x0c401f0018077f89 */ /* 0x000e6400000e0000 */
[----:B-1----:R-:W-:Y:S01]  /*127a0*/  FMNMX.FTZ R14, R24, R7, !PT ;  /* 0x00000007180e7209 */ /* 0x002fe20007810000 */
[----:B------:R-:W-:-:S04]  /*127b0*/  FMUL.FTZ R24, R83, UR4 ;  /* 0x0000000453187c20 */ /* 0x000fc80008410000 */
[----:B------:R-:W1:Y:S02]  /*127c0*/  SHFL.BFLY PT, R7, R14, 0x1, 0x1f ;  /* 0x0c201f000e077f89 */ /* 0x000e6400000e0000 */
[----:B------:R-:W3:Y:S01]  /*127d0*/  MUFU.TANH R24, R24 ;  /* 0x0000001800187308 */ /* 0x000ee20000002400 */
[----:B-1----:R-:W-:Y:S01]  /*127e0*/  FMNMX.FTZ R7, R14, R7, !PT ;  /* 0x000000070e077209 */ /* 0x002fe20007810000 */
[----:B------:R-:W-:-:S03]  /*127f0*/  FMUL.FTZ R14, R86, UR4 ;  /* 0x00000004560e7c20 */ /* 0x000fc60008410000 */
[C---:B------:R-:W-:Y:S01]  /*12800*/  FSETP.NEU.FTZ.AND P0, PT, R7.reuse, -INF , PT ;  /* 0xff8000000700780b */ /* 0x040fe20003f1d000 */
[-C--:B------:R-:W-:Y:S02]  /*12810*/  FMUL.FTZ R6, R7, R8.reuse ;  /* 0x0000000807067220 */ /* 0x080fe40000410000 */
[----:B------:R-:W1:Y:S03]  /*12820*/  MUFU.TANH R14, R14 ;  /* 0x0000000e000e7308 */ /* 0x000e660000002400 */
[----:B------:R-:W-:Y:S02]  /*12830*/  FSEL R6, R6, RZ, P0 ;  /* 0x000000ff06067208 */ /* 0x000fe40000000000 */
[----:B------:R-:W-:Y:S01]  /*12840*/  ISETP.NE.AND P0, PT, R12, RZ, PT ;  /* 0x000000ff0c00720c */ /* 0x000fe20003f05270 */
[----:B------:R-:W-:Y:S02]  /*12850*/  FMUL.FTZ R12, R87, UR4 ;  /* 0x00000004570c7c20 */ /* 0x000fe40008410000 */
[-CC-:B------:R-:W-:Y:S01]  /*12860*/  FFMA.FTZ R79, R10, R8.reuse, -R6.reuse ;  /* 0x000000080a4f7223 */ /* 0x180fe20000010806 */
[----:B------:R-:W-:Y:S01]  /*12870*/  FMNMX.FTZ R10, R3, R5, !PT ;  /* 0x00000005030a7209 */ /* 0x000fe20007810000 */
[-CC-:B------:R-:W-:Y:S01]  /*12880*/  FFMA.FTZ R182, R31, R8.reuse, -R6.reuse ;  /* 0x000000081fb67223 */ /* 0x180fe20000010806 */
[-CC-:B------:R-:W-:Y:S01]  /*12890*/  FFMA.FTZ R31, R35, R8.reuse, -R6.reuse ;  /* 0x00000008231f7223 */ /* 0x180fe20000010806 */
[--C-:B------:R-:W-:Y:S01]  /*128a0*/  FFMA.FTZ R35, R41, R8, -R6.reuse ;  /* 0x0000000829237223 */ /* 0x100fe20000010806 */
[----:B------:R-:W-:Y:S01]  /*128b0*/  FMNMX.FTZ R10, R11, R10, !PT ;  /* 0x0000000a0b0a7209 */ /* 0x000fe20007810000 */
[----:B------:R-:W4:Y:S01]  /*128c0*/  MUFU.TANH R12, R12 ;  /* 0x0000000c000c7308 */ /* 0x000f220000002400 */
[-CC-:B------:R-:W-:Y:S01]  /*128d0*/  FFMA.FTZ R41, R61, R8.reuse, -R6.reuse ;  /* 0x000000083d297223 */ /* 0x180fe20000010806 */
[----:B--2---:R-:W-:Y:S01]  /*128e0*/  FSEL R61, R26, -INF , P6 ;  /* 0xff8000001a3d7808 */ /* 0x004fe20003000000 */
[--C-:B------:R-:W-:Y:S01]  /*128f0*/  FFMA.FTZ R178, R45, R8, -R6.reuse ;  /* 0x000000082db27223 */ /* 0x100fe20000010806 */
[----:B------:R-:W-:Y:S01]  /*12900*/  FMNMX.FTZ R10, R13, R10, !PT ;  /* 0x0000000a0d0a7209 */ /* 0x000fe20007810000 */
[-CC-:B------:R-:W-:Y:S01]  /*12910*/  FFMA.FTZ R45, R67, R8.reuse, -R6.reuse ;  /* 0x00000008432d7223 */ /* 0x180fe20000010806 */
[----:B0-----:R-:W-:Y:S01]  /*12920*/  FSEL R67, R20, -INF , P5 ;  /* 0xff80000014437808 */ /* 0x001fe20002800000 */
[--C-:B------:R-:W-:Y:S01]  /*12930*/  FFMA.FTZ R168, R93, R8, -R6.reuse ;  /* 0x000000085da87223 */ /* 0x100fe20000010806 */
[----:B------:R-:W-:Y:S01]  /*12940*/  FMNMX.FTZ R10, R15, R10, !PT ;  /* 0x0000000a0f0a7209 */ /* 0x000fe20007810000 */
[-CC-:B------:R-:W-:Y:S01]  /*12950*/  FFMA.FTZ R176, R39, R8.reuse, -R6.reuse ;  /* 0x0000000827b07223 */ /* 0x180fe20000010806 */
[----:B---3--:R-:W-:Y:S01]  /*12960*/  FSEL R93, R24, -INF , P4 ;  /* 0xff800000185d7808 */ /* 0x008fe20002000000 */
[--C-:B------:R-:W-:Y:S01]  /*12970*/  FFMA.FTZ R39, R47, R8, -R6.reuse ;  /* 0x000000082f277223 */ /* 0x100fe20000010806 */
[----:B------:R-:W-:Y:S01]  /*12980*/  FMNMX.FTZ R10, R21, R10, !PT ;  /* 0x0000000a150a7209 */ /* 0x000fe20007810000 */
[-CC-:B------:R-:W-:Y:S01]  /*12990*/  FFMA.FTZ R47, R95, R8.reuse, -R6.reuse ;  /* 0x000000085f2f7223 */ /* 0x180fe20000010806 */
[----:B-1----:R-:W-:Y:S01]  /*129a0*/  FSEL R95, R14, -INF , P3 ;  /* 0xff8000000e5f7808 */ /* 0x002fe20001800000 */
[--C-:B------:R-:W-:Y:S01]  /*129b0*/  FFMA.FTZ R170, R97, R8, -R6.reuse ;  /* 0x0000000861aa7223 */ /* 0x100fe20000010806 */
[----:B------:R-:W-:Y:S01]  /*129c0*/  FMNMX.FTZ R10, R25, R10, !PT ;  /* 0x0000000a190a7209 */ /* 0x000fe20007810000 */
[--C-:B------:R-:W-:Y:S01]  /*129d0*/  FFMA.FTZ R180, R9, R8, -R6.reuse ;  /* 0x0000000809b47223 */ /* 0x100fe20000010806 */
[----:B----4-:R-:W-:Y:S01]  /*129e0*/  FSEL R97, R12, -INF , P2 ;  /* 0xff8000000c617808 */ /* 0x010fe20001000000 */
[----:B------:R-:W-:Y:S01]  /*129f0*/  MUFU.EX2 R79, R79 ;  /* 0x0000004f004f7308 */ /* 0x000fe20000000800 */
[----:B------:R-:W-:Y:S01]  /*12a00*/  FMNMX.FTZ R10, R27, R10, !PT ;  /* 0x0000000a1b0a7209 */ /* 0x000fe20007810000 */
[-CC-:B------:R-:W-:Y:S01]  /*12a10*/  FFMA.FTZ R172, R59, R8.reuse, -R6.reuse ;  /* 0x000000083bac7223 */ /* 0x180fe20000010806 */
[-CC-:B------:R-:W-:Y:S01]  /*12a20*/  FFMA.FTZ R174, R65, R8.reuse, -R6.reuse ;  /* 0x0000000841ae7223 */ /* 0x180fe20000010806 */
[--C-:B------:R-:W-:Y:S01]  /*12a30*/  FFMA.FTZ R59, R99, R8, -R6.reuse ;  /* 0x00000008633b7223 */ /* 0x100fe20000010806 */
[----:B------:R-:W-:Y:S01]  /*12a40*/  FMNMX.FTZ R10, R29, R10, !PT ;  /* 0x0000000a1d0a7209 */ /* 0x000fe20007810000 */
[-CC-:B------:R-:W-:Y:S01]  /*12a50*/  FFMA.FTZ R152, R103, R8.reuse, -R6.reuse ;  /* 0x0000000867987223 */ /* 0x180fe20000010806 */
[--C-:B------:R-:W-:Y:S01]  /*12a60*/  FFMA.FTZ R65, R101, R8, -R6.reuse ;  /* 0x0000000865417223 */ /* 0x100fe20000010806 */
[----:B------:R-:W0:Y:S01]  /*12a70*/  MUFU.EX2 R180, R180 ;  /* 0x000000b400b47308 */ /* 0x000e220000000800 */
[----:B------:R-:W-:Y:S01]  /*12a80*/  FMNMX.FTZ R10, R33, R10, !PT ;  /* 0x0000000a210a7209 */ /* 0x000fe20007810000 */
[-CC-:B------:R-:W-:Y:S01]  /*12a90*/  FFMA.FTZ R154, R105, R8.reuse, -R6.reuse ;  /* 0x00000008699a7223 */ /* 0x180fe20000010806 */
[-CC-:B------:R-:W-:Y:S01]  /*12aa0*/  FFMA.FTZ R83, R107, R8.reuse, -R6.reuse ;  /* 0x000000086b537223 */ /* 0x180fe20000010806 */
[--C-:B------:R-:W-:Y:S01]  /*12ab0*/  FFMA.FTZ R156, R109, R8, -R6.reuse ;  /* 0x000000086d9c7223 */ /* 0x100fe20000010806 */
[----:B------:R-:W-:Y:S01]  /*12ac0*/  FMNMX.FTZ R10, R37, R10, !PT ;  /* 0x0000000a250a7209 */ /* 0x000fe20007810000 */
[-CC-:B------:R-:W-:Y:S01]  /*12ad0*/  FFMA.FTZ R87, R111, R8.reuse, -R6.reuse ;  /* 0x000000086f577223 */ /* 0x180fe20000010806 */
[--C-:B------:R-:W-:Y:S01]  /*12ae0*/  FFMA.FTZ R158, R113, R8, -R6.reuse ;  /* 0x00000008719e7223 */ /* 0x100fe20000010806 */
[----:B------:R-:W1:Y:S01]  /*12af0*/  MUFU.EX2 R182, R182 ;  /* 0x000000b600b67308 */ /* 0x000e620000000800 */
[----:B------:R-:W-:Y:S01]  /*12b00*/  FMNMX.FTZ R10, R43, R10, !PT ;  /* 0x0000000a2b0a7209 */ /* 0x000fe20007810000 */
[-CC-:B------:R-:W-:Y:S01]  /*12b10*/  FFMA.FTZ R99, R115, R8.reuse, -R6.reuse ;  /* 0x0000000873637223 */ /* 0x180fe20000010806 */
[-CC-:B------:R-:W-:Y:S01]  /*12b20*/  FFMA.FTZ R160, R117, R8.reuse, -R6.reuse ;  /* 0x0000000875a07223 */ /* 0x180fe20000010806 */
[--C-:B------:R-:W-:Y:S01]  /*12b30*/  FFMA.FTZ R101, R119, R8, -R6.reuse ;  /* 0x0000000877657223 */ /* 0x100fe20000010806 */
[----:B------:R-:W-:Y:S01]  /*12b40*/  FMNMX.FTZ R10, R49, R10, !PT ;  /* 0x0000000a310a7209 */ /* 0x000fe20007810000 */
[-CC-:B------:R-:W-:Y:S01]  /*12b50*/  FFMA.FTZ R162, R121, R8.reuse, -R6.reuse ;  /* 0x0000000879a27223 */ /* 0x180fe20000010806 */
[--C-:B------:R-:W-:Y:S01]  /*12b60*/  FFMA.FTZ R103, R123, R8, -R6.reuse ;  /* 0x000000087b677223 */ /* 0x100fe20000010806 */
[----:B------:R-:W2:Y:S01]  /*12b70*/  MUFU.EX2 R31, R31 ;  /* 0x0000001f001f7308 */ /* 0x000ea20000000800 */
[----:B------:R-:W-:Y:S01]  /*12b80*/  FMNMX.FTZ R10, R51, R10, !PT ;  /* 0x0000000a330a7209 */ /* 0x000fe20007810000 */
[-CC-:B------:R-:W-:Y:S01]  /*12b90*/  FFMA.FTZ R164, R125, R8.reuse, -R6.reuse ;  /* 0x000000087da47223 */ /* 0x180fe20000010806 */
[-CC-:B------:R-:W-:Y:S01]  /*12ba0*/  FFMA.FTZ R105, R127, R8.reuse, -R6.reuse ;  /* 0x000000087f697223 */ /* 0x180fe20000010806 */
[--C-:B------:R-:W-:Y:S01]  /*12bb0*/  FFMA.FTZ R166, R131, R8, -R6.reuse ;  /* 0x0000000883a67223 */ /* 0x100fe20000010806 */
[----:B------:R-:W-:Y:S01]  /*12bc0*/  FMNMX.FTZ R10, R53, R10, !PT ;  /* 0x0000000a350a7209 */ /* 0x000fe20007810000 */
[----:B------:R-:W-:Y:S01]  /*12bd0*/  FFMA.FTZ R107, R129, R8, -R6 ;  /* 0x00000008816b7223 */ /* 0x000fe20000010806 */
[--C-:B------:R-:W-:Y:S01]  /*12be0*/  IMAD.MOV.U32 R131, RZ, RZ, R151.reuse ;  /* 0x000000ffff837224 */ /* 0x100fe200078e0097 */
[----:B------:R-:W3:Y:S01]  /*12bf0*/  MUFU.EX2 R176, R176 ;  /* 0x000000b000b07308 */ /* 0x000ee20000000800 */
[----:B------:R-:W-:Y:S01]  /*12c00*/  FMNMX.FTZ R10, R55, R10, !PT ;  /* 0x0000000a370a7209 */ /* 0x000fe20007810000 */
[--C-:B------:R-:W-:Y:S01]  /*12c10*/  IMAD.MOV.U32 R129, RZ, RZ, R151.reuse ;  /* 0x000000ffff817224 */ /* 0x100fe200078e0097 */
[-C--:B------:R-:W-:Y:S01]  /*12c20*/  MOV R127, R151.reuse ;  /* 0x00000097007f7202 */ /* 0x080fe20000000f00 */
[--C-:B------:R-:W-:Y:S01]  /*12c30*/  IMAD.MOV.U32 R125, RZ, RZ, R151.reuse ;  /* 0x000000ffff7d7224 */ /* 0x100fe200078e0097 */
[----:B------:R-:W-:Y:S01]  /*12c40*/  FMNMX.FTZ R10, R57, R10, !PT ;  /* 0x0000000a390a7209 */ /* 0x000fe20007810000 */
[--C-:B------:R-:W-:Y:S01]  /*12c50*/  IMAD.MOV.U32 R123, RZ, RZ, R151.reuse ;  /* 0x000000ffff7b7224 */ /* 0x100fe200078e0097 */
[-C--:B------:R-:W-:Y:S01]  /*12c60*/  MOV R121, R151.reuse ;  /* 0x0000009700797202 */ /* 0x080fe20000000f00 */
[----:B------:R-:W4:Y:S01]  /*12c70*/  MUFU.EX2 R35, R35 ;  /* 0x0000002300237308 */ /* 0x000f220000000800 */
[----:B------:R-:W-:Y:S01]  /*12c80*/  FMNMX.FTZ R10, R63, R10, !PT ;  /* 0x0000000a3f0a7209 */ /* 0x000fe20007810000 */
[--C-:B------:R-:W-:Y:S01]  /*12c90*/  IMAD.MOV.U32 R119, RZ, RZ, R151.reuse ;  /* 0x000000ffff777224 */ /* 0x100fe200078e0097 */
[-C--:B------:R-:W-:Y:S01]  /*12ca0*/  MOV R115, R151.reuse ;  /* 0x0000009700737202 */ /* 0x080fe20000000f00 */
[--C-:B------:R-:W-:Y:S01]  /*12cb0*/  IMAD.MOV.U32 R117, RZ, RZ, R151.reuse ;  /* 0x000000ffff757224 */ /* 0x100fe200078e0097 */
[----:B------:R-:W-:Y:S01]  /*12cc0*/  FMNMX.FTZ R10, R69, R10, !PT ;  /* 0x0000000a450a7209 */ /* 0x000fe20007810000 */
[--C-:B------:R-:W-:Y:S01]  /*12cd0*/  IMAD.MOV.U32 R113, RZ, RZ, R151.reuse ;  /* 0x000000ffff717224 */ /* 0x100fe200078e0097 */
[----:B------:R-:W-:Y:S01]  /*12ce0*/  MOV R109, R151 ;  /* 0x00000097006d7202 */ /* 0x000fe20000000f00 */
[----:B------:R-:W4:Y:S01]  /*12cf0*/  MUFU.EX2 R178, R178 ;  /* 0x000000b200b27308 */ /* 0x000f220000000800 */
[----:B------:R-:W-:Y:S01]  /*12d00*/  FMNMX.FTZ R10, R71, R10, !PT ;  /* 0x0000000a470a7209 */ /* 0x000fe20007810000 */
[----:B------:R-:W-:-:S03]  /*12d10*/  IMAD.MOV.U32 R111, RZ, RZ, R151 ;  /* 0x000000ffff6f7224 */ /* 0x000fc600078e0097 */
[----:B------:R-:W-:-:S03]  /*12d20*/  FMNMX.FTZ R10, R73, R10, !PT ;  /* 0x0000000a490a7209 */ /* 0x000fc60007810000 */
[----:B------:R-:W4:Y:S01]  /*12d30*/  MUFU.EX2 R39, R39 ;  /* 0x0000002700277308 */ /* 0x000f220000000800 */
        /* <DEDUP_REMOVED lines=56> */
[----:B------:R-:W-:Y:S01]  /*130c0*/  FADD.FTZ R34, R178, R3 ;  /* 0x00000003b2227221 */ /* 0x000fe20000010000 */
        /* <DEDUP_REMOVED lines=19> */
[-CC-:B------:R-:W-:Y:S01]  /*13200*/  FFMA.FTZ R67, R67, R8.reuse, -R24.reuse ;  /* 0x0000000843437223 */ /* 0x180fe20000010818 */
[-CC-:B------:R-:W-:Y:S01]  /*13210*/  FFMA.FTZ R93, R93, R8.reuse, -R24.reuse ;  /* 0x000000085d5d7223 */ /* 0x180fe20000010818 */
[-CC-:B------:R-:W-:Y:S01]  /*13220*/  FFMA.FTZ R95, R95, R8.reuse, -R24.reuse ;  /* 0x000000085f5f7223 */ /* 0x180fe20000010818 */
[----:B------:R-:W1:Y:S01]  /*13230*/  MUFU.EX2 R12, R12 ;  /* 0x0000000c000c7308 */ /* 0x000e620000000800 */
[----:B--2---:R-:W-:Y:S01]  /*13240*/  FADD.FTZ R36, R10, R3 ;  /* 0x000000030a247221 */ /* 0x004fe20000010000 */
[----:B------:R-:W-:Y:S01]  /*13250*/  FFMA.FTZ R97, R97, R8, -R24 ;  /* 0x0000000861617223 */ /* 0x000fe20000010818 */
[----:B------:R-:W-:-:S02]  /*13260*/  F2FP.F16.F32.PACK_AB R181, R6, R181 ;  /* 0x000000b506b5723e */ /* 0x000fc400000000ff */
[----:B------:R-:W-:Y:S02]  /*13270*/  F2FP.F16.F32.PACK_AB R183, R10, R183 ;  /* 0x000000b70ab7723e */ /* 0x000fe400000000ff */
[----:B------:R-:W-:Y:S01]  /*13280*/  F2FP.F16.F32.PACK_AB R180, R79, R180 ;  /* 0x000000b44fb4723e */ /* 0x000fe200000000ff */
[----:B------:R-:W2:Y:S01]  /*13290*/  MUFU.EX2 R179, R179 ;  /* 0x000000b300b37308 */ /* 0x000ea20000000800 */
[----:B0-----:R-:W-:Y:S01]  /*132a0*/  FADD.FTZ R3, R177, R36 ;  /* 0x00000024b1037221 */ /* 0x001fe20000010000 */
[----:B------:R-:W-:Y:S02]  /*132b0*/  F2FP.F16.F32.PACK_AB R182, R31, R182 ;  /* 0x000000b61fb6723e */ /* 0x000fe400000000ff */
[----:B------:R-:W-:Y:S02]  /*132c0*/  F2FP.F16.F32.PACK_AB R176, R35, R176 ;  /* 0x000000b023b0723e */ /* 0x000fe400000000ff */
[----:B------:R-:W-:Y:S02]  /*132d0*/  F2FP.F16.F32.PACK_AB R178, R39, R178 ;  /* 0x000000b227b2723e */ /* 0x000fe400000000ff */
[----:B------:R-:W0:Y:S01]  /*132e0*/  MUFU.EX2 R14, R14 ;  /* 0x0000000e000e7308 */ /* 0x000e220000000800 */
[----:B-1----:R-:W-:Y:S01]  /*132f0*/  FADD.FTZ R36, R12, R3 ;  /* 0x000000030c247221 */ /* 0x002fe20000010000 */
[----:B------:R-:W-:Y:S01]  /*13300*/  FADD.FTZ R3, R45, R38 ;  /* 0x000000262d037221 */ /* 0x000fe20000010000 */
[----:B------:R-:W-:-:S02]  /*13310*/  F2FP.F16.F32.PACK_AB R172, R41, R172 ;  /* 0x000000ac29ac723e */ /* 0x000fc400000000ff */
[----:B------:R-:W-:Y:S01]  /*13320*/  F2FP.F16.F32.PACK_AB R174, R45, R174 ;  /* 0x000000ae2dae723e */ /* 0x000fe200000000ff */
[----:B------:R-:W-:Y:S01]  /*13330*/  FADD.FTZ R38, R168, R3 ;  /* 0x00000003a8267221 */ /* 0x000fe20000010000 */
[----:B------:R-:W-:Y:S01]  /*13340*/  @!P1 IADD3 R3, R0, 0x34840, RZ ;  /* 0x0003484000039810 */ /* 0x000fe20007ffe0ff */
[----:B------:R-:W1:Y:S01]  /*13350*/  MUFU.EX2 R173, R173 ;  /* 0x000000ad00ad7308 */ /* 0x000e620000000800 */
[----:B--2---:R-:W-:Y:S01]  /*13360*/  FADD.FTZ R5, R179, R36 ;  /* 0x00000024b3057221 */ /* 0x004fe20000010000 */
[C---:B------:R-:W-:Y:S01]  /*13370*/  FADD.FTZ R11, R47.reuse, R38 ;  /* 0x000000262f0b7221 */ /* 0x040fe20000010000 */
[----:B------:R-:W-:Y:S02]  /*13380*/  @!P1 PRMT R3, RZ, 0x654, R3 ;  /* 0x00000654ff039816 */ /* 0x000fe40000000003 */
[----:B------:R-:W-:Y:S02]  /*13390*/  F2FP.F16.F32.PACK_AB R168, R47, R168 ;  /* 0x000000a82fa8723e */ /* 0x000fe400000000ff */
[----:B------:R2:W-:Y:S01]  /*133a0*/  @!P1 SYNCS.ARRIVE.TRANS64.RED.A1T0 RZ, [R3+URZ], RZ ;  /* 0x000000ff03ff99a7 */ /* 0x0005e2000810043f */
[----:B------:R-:W3:Y:S01]  /*133b0*/  MUFU.EX2 R20, R20 ;  /* 0x0000001400147308 */ /* 0x000ee20000000800 */
[----:B0-----:R-:W-:Y:S01]  /*133c0*/  FADD.FTZ R36, R14, R5 ;  /* 0x000000050e247221 */ /* 0x001fe20000010000 */
[----:B------:R-:W-:-:S02]  /*133d0*/  F2FP.F16.F32.PACK_AB R177, R12, R177 ;  /* 0x000000b10cb1723e */ /* 0x000fc400000000ff */
[----:B------:R-:W-:Y:S02]  /*133e0*/  F2FP.F16.F32.PACK_AB R179, R14, R179 ;  /* 0x000000b30eb3723e */ /* 0x000fe400000000ff */
[----:B------:R-:W-:Y:S02]  /*133f0*/  MOV R85, 0x3f800000 ;  /* 0x3f80000000557802 */ /* 0x000fe40000000f00 */
[----:B------:R-:W2:Y:S01]  /*13400*/  MUFU.EX2 R175, R175 ;  /* 0x000000af00af7308 */ /* 0x000ea20000000800 */
[----:B-1----:R-:W-:Y:S01]  /*13410*/  FADD.FTZ R5, R173, R36 ;  /* 0x00000024ad057221 */ /* 0x002fe20000010000 */
[----:B------:R-:W-:Y:S01]  /*13420*/  FADD.FTZ R36, R170, R11 ;  /* 0x0000000baa247221 */ /* 0x000fe20000010000 */
[----:B------:R-:W-:-:S05]  /*13430*/  F2FP.F16.F32.PACK_AB R170, R59, R170 ;  /* 0x000000aa3baa723e */ /* 0x000fca00000000ff */
[----:B------:R-:W0:Y:S01]  /*13440*/  MUFU.EX2 R26, R26 ;  /* 0x0000001a001a7308 */ /* 0x000e220000000800 */
[C---:B---3--:R-:W-:Y:S01]  /*13450*/  FADD.FTZ R38, R20.reuse, R5 ;  /* 0x0000000514267221 */ /* 0x048fe20000010000 */
[----:B------:R-:W-:Y:S01]  /*13460*/  FADD.FTZ R5, R59, R36 ;  /* 0x000000243b057221 */ /* 0x000fe20000010000 */
[----:B------:R-:W-:Y:S01]  /*13470*/  FFMA.FTZ R36, R81, R8, -R24 ;  /* 0x0000000851247223 */ /* 0x000fe20000010818 */
[----:B------:R-:W-:Y:S02]  /*13480*/  F2FP.F16.F32.PACK_AB R173, R20, R173 ;  /* 0x000000ad14ad723e */ /* 0x000fe400000000ff */
[----:B------:R-:W-:Y:S01]  /*13490*/  FADD.FTZ R40, R152, R5 ;  /* 0x0000000598287221 */ /* 0x000fe20000010000 */
[----:B------:R-:W-:Y:S01]  /*134a0*/  F2FP.F16.F32.PACK_AB R152, R65, R152 ;  /* 0x000000984198723e */ /* 0x000fe200000000ff */
[----:B------:R-:W1:Y:S01]  /*134b0*/  MUFU.EX2 R169, R169 ;  /* 0x000000a900a97308 */ /* 0x000e620000000800 */
[----:B--2---:R-:W-:Y:S01]  /*134c0*/  FADD.FTZ R3, R175, R38 ;  /* 0x00000026af037221 */ /* 0x004fe20000010000 */
[----:B------:R-:W-:-:S04]  /*134d0*/  FADD.FTZ R5, R65, R40 ;  /* 0x0000002841057221 */ /* 0x000fc80000010000 */
[----:B------:R-:W-:Y:S01]  /*134e0*/  FADD.FTZ R40, R154, R5 ;  /* 0x000000059a287221 */ /* 0x000fe20000010000 */
[C---:B------:R-:W-:Y:S01]  /*134f0*/  F2FP.F16.F32.PACK_AB R154, R83.reuse, R154 ;  /* 0x0000009a539a723e */ /* 0x040fe200000000ff */
[----:B------:R-:W2:Y:S01]  /*13500*/  MUFU.EX2 R28, R28 ;  /* 0x0000001c001c7308 */ /* 0x000ea20000000800 */
[C---:B0-----:R-:W-:Y:S01]  /*13510*/  FADD.FTZ R38, R26.reuse, R3 ;  /* 0x000000031a267221 */ /* 0x041fe20000010000 */
[----:B------:R-:W-:Y:S01]  /*13520*/  FADD.FTZ R5, R83, R40 ;  /* 0x0000002853057221 */ /* 0x000fe20000010000 */
[----:B------:R-:W-:-:S03]  /*13530*/  F2FP.F16.F32.PACK_AB R175, R26, R175 ;  /* 0x000000af1aaf723e */ /* 0x000fc600000000ff */
[----:B------:R-:W-:Y:S01]  /*13540*/  FADD.FTZ R40, R156, R5 ;  /* 0x000000059c287221 */ /* 0x000fe20000010000 */
[----:B------:R-:W-:Y:S01]  /*13550*/  F2FP.F16.F32.PACK_AB R156, R87, R156 ;  /* 0x0000009c579c723e */ /* 0x000fe200000000ff */
[----:B------:R-:W0:Y:S01]  /*13560*/  MUFU.EX2 R171, R171 ;  /* 0x000000ab00ab7308 */ /* 0x000e220000000800 */
[----:B-1----:R-:W-:Y:S01]  /*13570*/  FADD.FTZ R3, R169, R38 ;  /* 0x00000026a9037221 */ /* 0x002fe20000010000 */
[----:B------:R-:W-:Y:S01]  /*13580*/  FADD.FTZ R5, R87, R40 ;  /* 0x0000002857057221 */ /* 0x000fe20000010000 */
[----:B------:R-:W-:-:S05]  /*13590*/  IMAD.MOV.U32 R87, RZ, RZ, 0x3f800000 ;  /* 0x3f800000ff577424 */ /* 0x000fca00078e00ff */
        /* <DEDUP_REMOVED lines=41> */
[----:B------:R-:W-:Y:S02]  /*13830*/  F2FP.F16.F32.PACK_AB R162, R103, R162 ;  /* 0x000000a267a2723e */ /* 0x000fe400000000ff */
[----:B------:R-:W-:-:S04]  /*13840*/  MOV R103, R151 ;  /* 0x0000009700677202 */ /* 0x000fc80000000f00 */
[----:B------:R-:W2:Y:S01]  /*13850*/  MUFU.EX2 R161, R161 ;  /* 0x000000a100a17308 */ /* 0x000ea20000000800 */
[C---:B0-----:R-:W-:Y:S01]  /*13860*/  FADD.FTZ R42, R36.reuse, R3 ;  /* 0x00000003242a7221 */ /* 0x041fe20000010000 */
[----:B------:R-:W-:-:S06]  /*13870*/  F2FP.F16.F32.PACK_AB R159, R36, R159 ;  /* 0x0000009f249f723e */ /* 0x000fcc00000000ff */
[----:B------:R-:W0:Y:S01]  /*13880*/  MUFU.EX2 R105, R105 ;  /* 0x0000006900697308 */ /* 0x000e220000000800 */
[----:B-1----:R-:W-:-:S07]  /*13890*/  FADD.FTZ R44, R164, R5 ;  /* 0x00000005a42c7221 */ /* 0x002fce0000010000 */
[----:B------:R1:W3:Y:S01]  /*138a0*/  MUFU.EX2 R24, R89 ;  /* 0x0000005900187308 */ /* 0x0002e20000000800 */
[----:B--2---:R-:W-:-:S07]  /*138b0*/  FADD.FTZ R3, R161, R42 ;  /* 0x0000002aa1037221 */ /* 0x004fce0000010000 */
[----:B------:R-:W2:Y:S01]  /*138c0*/  MUFU.EX2 R166, R166 ;  /* 0x000000a600a67308 */ /* 0x000ea20000000800 */
[C---:B0-----:R-:W-:Y:S01]  /*138d0*/  FADD.FTZ R5, R105.reuse, R44 ;  /* 0x0000002c69057221 */ /* 0x041fe20000010000 */
[----:B------:R-:W-:Y:S01]  /*138e0*/  F2FP.F16.F32.PACK_AB R164, R105, R164 ;  /* 0x000000a469a4723e */ /* 0x000fe200000000ff */
[--C-:B------:R-:W-:Y:S02]  /*138f0*/  IMAD.MOV.U32 R105, RZ, RZ, R151.reuse ;  /* 0x000000ffff697224 */ /* 0x100fe400078e0097 */
[----:B-1----:R-:W-:-:S03]  /*13900*/  IMAD.MOV.U32 R89, RZ, RZ, R151 ;  /* 0x000000ffff597224 */ /* 0x002fc600078e0097 */
[----:B------:R-:W0:Y:S01]  /*13910*/  MUFU.EX2 R91, R91 ;  /* 0x0000005b005b7308 */ /* 0x000e220000000800 */
[C---:B---3--:R-:W-:Y:S01]  /*13920*/  FADD.FTZ R42, R24.reuse, R3 ;  /* 0x00000003182a7221 */ /* 0x048fe20000010000 */
[----:B------:R-:W-:-:S06]  /*13930*/  F2FP.F16.F32.PACK_AB R161, R24, R161 ;  /* 0x000000a118a1723e */ /* 0x000fcc00000000ff */
[----:B------:R-:W1:Y:S01]  /*13940*/  MUFU.EX2 R38, R61 ;  /* 0x0000003d00267308 */ /* 0x000e620000000800 */
[----:B--2---:R-:W-:-:S07]  /*13950*/  FADD.FTZ R44, R166, R5 ;  /* 0x00000005a62c7221 */ /* 0x004fce0000010000 */
[----:B------:R-:W2:Y:S01]  /*13960*/  MUFU.EX2 R67, R67 ;  /* 0x0000004300437308 */ /* 0x000ea20000000800 */
[----:B0-----:R-:W-:-:S07]  /*13970*/  FADD.FTZ R5, R91, R42 ;  /* 0x0000002a5b057221 */ /* 0x001fce0000010000 */
[----:B------:R0:W3:Y:S01]  /*13980*/  MUFU.EX2 R40, R93 ;  /* 0x0000005d00287308 */ /* 0x0000e20000000800 */
[C---:B-1----:R-:W-:Y:S01]  /*13990*/  FADD.FTZ R10, R38.reuse, R5 ;  /* 0x00000005260a7221 */ /* 0x042fe20000010000 */
[----:B------:R-:W-:Y:S02]  /*139a0*/  F2FP.F16.F32.PACK_AB R163, R38, R91 ;  /* 0x0000005b26a3723e */ /* 0x000fe400000000ff */
[----:B------:R-:W-:-:S04]  /*139b0*/  MOV R91, R151 ;  /* 0x00000097005b7202 */ /* 0x000fc80000000f00 */
[----:B------:R-:W1:Y:S01]  /*139c0*/  MUFU.EX2 R95, R95 ;  /* 0x0000005f005f7308 */ /* 0x000e620000000800 */
[----:B--2---:R-:W-:Y:S01]  /*139d0*/  FADD.FTZ R5, R67, R10 ;  /* 0x0000000a43057221 */ /* 0x004fe20000010000 */
[----:B0-----:R-:W-:-:S06]  /*139e0*/  IMAD.MOV.U32 R93, RZ, RZ, R151 ;  /* 0x000000ffff5d7224 */ /* 0x001fcc00078e0097 */
[----:B------:R0:W2:Y:S01]  /*139f0*/  MUFU.EX2 R6, R97 ;  /* 0x0000006100067308 */ /* 0x0000a20000000800 */
[C---:B---3--:R-:W-:Y:S01]  /*13a00*/  FADD.FTZ R10, R40.reuse, R5 ;  /* 0x00000005280a7221 */ /* 0x048fe20000010000 */
[----:B------:R-:W-:-:S06]  /*13a10*/  F2FP.F16.F32.PACK_AB R165, R40, R67 ;  /* 0x0000004328a5723e */ /* 0x000fcc00000000ff */
[----:B------:R-:W3:Y:S01]  /*13a20*/  MUFU.EX2 R107, R107 ;  /* 0x0000006b006b7308 */ /* 0x000ee20000000800 */
[----:B-1----:R-:W-:Y:S01]  /*13a30*/  FADD.FTZ R5, R95, R10 ;  /* 0x0000000a5f057221 */ /* 0x002fe20000010000 */
[----:B0-----:R-:W-:-:S03]  /*13a40*/  MOV R97, R151 ;  /* 0x0000009700617202 */ /* 0x001fc60000000f00 */
[C---:B--2---:R-:W-:Y:S01]  /*13a50*/  FADD.FTZ R0, R6.reuse, R5 ;  /* 0x0000000506007221 */ /* 0x044fe20000010000 */
[----:B------:R-:W-:Y:S01]  /*13a60*/  VIADD R5, R149, 0xfffffffe ;  /* 0xfffffffe95057836 */ /* 0x000fe20000000000 */
[----:B------:R-:W-:Y:S01]  /*13a70*/  F2FP.F16.F32.PACK_AB R167, R6, R95 ;  /* 0x0000005f06a7723e */ /* 0x000fe200000000ff */
[--C-:B------:R-:W-:Y:S02]  /*13a80*/  IMAD.MOV.U32 R149, RZ, RZ, R151.reuse ;  /* 0x000000ffff957224 */ /* 0x100fe400078e0097 */
[--C-:B------:R-:W-:Y:S01]  /*13a90*/  IMAD.MOV.U32 R95, RZ, RZ, R151.reuse ;  /* 0x000000ffff5f7224 */ /* 0x100fe200078e0097 */
[----:B------:R-:W-:Y:S01]  /*13aa0*/  ISETP.GE.AND P2, PT, R5, R197, PT ;  /* 0x000000c50500720c */ /* 0x000fe20003f46270 */
[C---:B---3--:R-:W-:Y:S01]  /*13ab0*/  FADD.FTZ R3, R107.reuse, R44 ;  /* 0x0000002c6b037221 */ /* 0x048fe20000010000 */
[----:B------:R-:W-:Y:S01]  /*13ac0*/  F2FP.F16.F32.PACK_AB R166, R107, R166 ;  /* 0x000000a66ba6723e */ /* 0x000fe200000000ff */
[----:B------:R-:W-:-:S10]  /*13ad0*/  IMAD.MOV.U32 R107, RZ, RZ, R151 ;  /* 0x000000ffff6b7224 */ /* 0x000fd400078e0097 */
[----:B------:R-:W-:Y:S05]  /*13ae0*/  @!P2 BRA `(.L_x_595) ;  /* 0x0000002c009ca947 */ /* 0x000fea0003800000 */
[----:B------:R-:W-:Y:S01]  /*13af0*/  IMAD.MOV.U32 R10, RZ, RZ, R9 ;  /* 0x000000ffff0a7224 */ /* 0x000fe200078e0009 */
[----:B------:R-:W-:Y:S01]  /*13b00*/  MOV R13, R196 ;  /* 0x000000c4000d7202 */ /* 0x000fe20000000f00 */
[----:B------:R-:W-:Y:S01]  /*13b10*/  IMAD.MOV.U32 R11, RZ, RZ, R7 ;  /* 0x000000ffff0b7224 */ /* 0x000fe200078e0007 */
[----:B------:R-:W-:Y:S01]  /*13b20*/  CS2R R150, SRZ ;  /* 0x0000000000967805 */ /* 0x000fe2000001ff00 */
[----:B------:R-:W-:Y:S01]  /*13b30*/  IMAD.MOV.U32 R6, RZ, RZ, R194 ;  /* 0x000000ffff067224 */ /* 0x000fe200078e00c2 */
[----:B------:R-:W-:Y:S01]  /*13b40*/  CS2R R146, SRZ ;  /* 0x0000000000927805 */ /* 0x000fe2000001ff00 */
[----:B------:R-:W-:Y:S01]  /*13b50*/  IMAD.MOV.U32 R87, RZ, RZ, 0x3f800000 ;  /* 0x3f800000ff577424 */ /* 0x000fe200078e00ff */
        /* <DEDUP_REMOVED lines=29> */
[----:B------:R-:W-:-:S07]  /*13d30*/  CS2R R88, SRZ ;  /* 0x0000000000587805 */ /* 0x000fce000001ff00 */
.L_x_606:
[----:B------:R-:W-:-:S04]  /*13d40*/  IADD3 R7, R6, 0x1, RZ ;  /* 0x0000000106077810 */ /* 0x000fc80007ffe0ff */
[----:B------:R-:W-:-:S04]  /*13d50*/  ISETP.NE.AND P2, PT, R7, 0x2, PT ;  /* 0x000000020700780c */ /* 0x000fc80003f45270 */
[----:B------:R-:W-:Y:S02]  /*13d60*/  SEL R196, RZ, 0x1, P2 ;  /* 0x00000001ffc47807 */ /* 0x000fe40001000000 */
[----:B------:R-:W-:Y:S02]  /*13d70*/  SEL R194, R7, RZ, P2 ;  /* 0x000000ff07c27207 */ /* 0x000fe40001000000 */
[----:B------:R-:W-:Y:S01]  /*13d80*/  LOP3.LUT R196, R13, R196, RZ, 0x3c, !PT ;  /* 0x000000c40dc47212 */ /* 0x000fe200078e3cff */
[----:B------:R-:W-:Y:S06]  /*13d90*/  @!P0 BRA `(.L_x_596) ;  /* 0x0000000000048947 */ /* 0x000fec0003800000 */
[----:B------:R-:W-:Y:S01]  /*13da0*/  BPT.TRAP 0x1 ;  /* 0x000000040000795c */ /* 0x000fe20000300000 */
.L_x_596:
[----:B------:R-:W-:Y:S01]  /*13db0*/  IMAD R12, R194, 0x8, R2 ;  /* 0x00000008c20c7824 */ /* 0x000fe200078e0202 */
[----:B------:R-:W-:-:S04]  /*13dc0*/  SHF.L.U32 R9, R196, 0x1f, RZ ;  /* 0x0000001fc4097819 */ /* 0x000fc800000006ff */
[----:B------:R0:W1:Y:S01]  /*13dd0*/  SYNCS.PHASECHK.TRANS64.TRYWAIT P2, [R12+URZ+0x34830], R9 ;  /* 0x034830090c0075a7 */ /* 0x000062000804017f */
[----:B------:R-:W-:Y:S05]  /*13de0*/  @!P0 BRA `(.L_x_597) ;  /* 0x0000000000048947 */ /* 0x000fea0003800000 */
[----:B------:R-:W-:Y:S01]  /*13df0*/  BPT.TRAP 0x1 ;  /* 0x000000040000795c */ /* 0x000fe20000300000 */
.L_x_597:
[----:B------:R-:W-:Y:S01]  /*13e00*/  IMAD R7, R194, 0xc00, R4 ;  /* 0x00000c00c2077824 */ /* 0x000fe200078e0204 */
[----:B------:R-:W-:Y:S03]  /*13e10*/  BSSY B1, `(.L_x_598) ;  /* 0x0000006000017945 */ /* 0x000fe60003800000 */
[C---:B------:R-:W-:Y:S01]  /*13e20*/  VIADD R14, R7.reuse, 0x2 ;  /* 0x00000002070e7836 */ /* 0x040fe20000000000 */
[----:B------:R-:W-:Y:S01]  /*13e30*/  IADD3 R20, R7, 0x4, RZ ;  /* 0x0000000407147810 */ /* 0x000fe20007ffe0ff */
[----:B-1----:R-:W-:Y:S06]  /*13e40*/  @P2 BRA `(.L_x_599) ;  /* 0x0000000000082947 */ /* 0x002fec0003800000 */
[----:B------:R-:W1:Y:S02]  /*13e50*/  SYNCS.PHASECHK.TRANS64.TRYWAIT P2, [R12+URZ+0x34830], R9 ;  /* 0x034830090c0075a7 */ /* 0x000e64000804017f */
[----:B-1----:R-:W-:Y:S05]  /*13e60*/  @!P2 BRA `(.L_x_600) ;  /* 0x000000ec00b4a947 */ /* 0x002fea0003800000 */
.L_x_599:
[----:B------:R-:W-:Y:S05]  /*13e70*/  BSYNC B1 ;  /* 0x0000000000017941 */ /* 0x000fea0003800000 */
.L_x_598:
[----:B------:R-:W2:Y:S01]  /*13e80*/  LDL.64 R24, [R1+0x40] ;  /* 0x0000400001187983 */ /* 0x000ea20000100a00 */
[----:B------:R-:W-:Y:S02]  /*13e90*/  IMAD.MOV.U32 R8, RZ, RZ, R7 ;  /* 0x000000ffff087224 */ /* 0x000fe400078e0007 */
[----:B01----:R-:W-:Y:S01]  /*13ea0*/  IMAD.MOV.U32 R9, RZ, RZ, 0x40000040 ;  /* 0x40000040ff097424 */ /* 0x003fe200078e00ff */
[----:B------:R0:W-:Y:S02]  /*13eb0*/  STL.64 [R1+0xa0], R10 ;  /* 0x0000a00a01007387 */ /* 0x0001e40000100a00 */
[----:B------:R-:W-:Y:S01]  /*13ec0*/  R2UR UR6, R8 ;  /* 0x00000000080672ca */ /* 0x000fe200000e0000 */
[----:B------:R-:W-:-:S05]  /*13ed0*/  VIADD R8, R7, 0x6 ;  /* 0x0000000607087836 */ /* 0x000fca0000000000 */
[----:B------:R-:W-:Y:S01]  /*13ee0*/  R2UR UR18, R8 ;  /* 0x00000000081272ca */ /* 0x000fe200000e0000 */
[C---:B------:R-:W-:Y:S01]  /*13ef0*/  VIADD R8, R7.reuse, 0x404 ;  /* 0x0000040407087836 */ /* 0x040fe20000000000 */
[----:B0-----:R-:W3:Y:S04]  /*13f00*/  LDL.64 R10, [R1+0x30] ;  /* 0x00003000010a7983 */ /* 0x001ee80000100a00 */
[----:B------:R-:W-:Y:S02]  /*13f10*/  R2UR UR30, R8 ;  /* 0x00000000081e72ca */ /* 0x000fe400000e0000 */
[C---:B------:R-:W-:Y:S01]  /*13f20*/  IADD3 R8, R7.reuse, 0x802, RZ ;  /* 0x0000080207087810 */ /* 0x040fe20007ffe0ff */
[----:B------:R0:W-:Y:S03]  /*13f30*/  STL.64 [R1+0x98], R4 ;  /* 0x0000980401007387 */ /* 0x0001e60000100a00 */
[----:B------:R-:W-:Y:S01]  /*13f40*/  R2UR UR46, R8 ;  /* 0x00000000082e72ca */ /* 0x000fe200000e0000 */
[----:B------:R-:W-:Y:S01]  /*13f50*/  VIADD R8, R7, 0x806 ;  /* 0x0000080607087836 */ /* 0x000fe20000000000 */
[----:B------:R-:W-:-:S02]  /*13f60*/  R2UR UR7, R9 ;  /* 0x00000000090772ca */ /* 0x000fc400000e0000 */
[C---:B------:R-:W-:Y:S02]  /*13f70*/  R2UR UR19, R9.reuse ;  /* 0x00000000091372ca */ /* 0x040fe400000e0000 */
[C---:B------:R-:W-:Y:S02]  /*13f80*/  R2UR UR31, R9.reuse ;  /* 0x00000000091f72ca */ /* 0x040fe400000e0000 */
[C---:B------:R-:W-:Y:S01]  /*13f90*/  R2UR UR47, R9.reuse ;  /* 0x00000000092f72ca */ /* 0x040fe200000e0000 */
[----:B0-----:R-:W4:Y:S01]  /*13fa0*/  LDL.64 R4, [R1+0x28] ;  /* 0x0000280001047983 */ /* 0x001f220000100a00 */
[----:B------:R-:W-:Y:S02]  /*13fb0*/  R2UR UR54, R8 ;  /* 0x00000000083672ca */ /* 0x000fe400000e0000 */
[----:B------:R-:W-:Y:S01]  /*13fc0*/  R2UR UR55, R9 ;  /* 0x00000000093772ca */ /* 0x000fe200000e0000 */
[----:B------:R0:W-:Y:S04]  /*13fd0*/  STL.64 [R1+0x90], R2 ;  /* 0x0000900201007387 */ /* 0x0001e80000100a00 */
[----:B------:R-:W3:Y:S01]  /*13fe0*/  LDL.64 R8, [R1+0x38] ;  /* 0x0000380001087983 */ /* 0x000ee20000100a00 */
        /* <DEDUP_REMOVED lines=64> */
[----:B------:R-:W-:Y:S01]  /*143f0*/  MOV R15, 0x40000040 ;  /* 0x40000040000f7802 */ /* 0x000fe20000000f00 */
[----:B0-----:R-:W4:Y:S01]  /*14400*/  LDL.64 R2, [R1+0x20] ;  /* 0x0000200001027983 */ /* 0x001f220000100a00 */
[----:B------:R-:W-:Y:S01]  /*14410*/  R2UR UR10, R14 ;  /* 0x000000000e0a72ca */ /* 0x000fe200000e0000 */
[----:B------:R-:W-:Y:S01]  /*14420*/  IMAD.MOV.U32 R14, RZ, RZ, R20 ;  /* 0x000000ffff0e7224 */ /* 0x000fe200078e0014 */
[----:B------:R-:W-:Y:S01]  /*14430*/  R2UR UR11, R15 ;  /* 0x000000000f0b72ca */ /* 0x000fe200000e0000 */
[----:B------:R-:W-:Y:S01]  /*14440*/  VIADD R20, R7, 0x402 ;  /* 0x0000040207147836 */ /* 0x000fe20000000000 */
[----:B------:R-:W-:-:S02]  /*14450*/  R2UR UR15, R15 ;  /* 0x000000000f0f72ca */ /* 0x000fc400000e0000 */
[----:B------:R-:W-:Y:S02]  /*14460*/  R2UR UR14, R14 ;  /* 0x000000000e0e72ca */ /* 0x000fe400000e0000 */
[----:B------:R-:W-:Y:S01]  /*14470*/  R2UR UR26, R20 ;  /* 0x00000000141a72ca */ /* 0x000fe200000e0000 */
[C---:B------:R-:W-:Y:S01]  /*14480*/  VIADD R20, R7.reuse, 0x800 ;  /* 0x0000080007147836 */ /* 0x040fe20000000000 */
[----:B------:R-:W-:Y:S02]  /*14490*/  MOV R21, 0x40000040 ;  /* 0x4000004000157802 */ /* 0x000fe40000000f00 */
[----:B------:R-:W-:Y:S02]  /*144a0*/  IADD3 R14, R7, 0x400, RZ ;  /* 0x00000400070e7810 */ /* 0x000fe40007ffe0ff */
[----:B------:R-:W-:Y:S02]  /*144b0*/  R2UR UR27, R21 ;  /* 0x00000000151b72ca */ /* 0x000fe400000e0000 */
[----:B------:R-:W-:-:S02]  /*144c0*/  R2UR UR42, R20 ;  /* 0x00000000142a72ca */ /* 0x000fc400000e0000 */
[----:B------:R-:W-:Y:S02]  /*144d0*/  R2UR UR43, R21 ;  /* 0x00000000152b72ca */ /* 0x000fe400000e0000 */
[----:B------:R-:W4:Y:S01]  /*144e0*/  LDL.64 R20, [R1+0x18] ;  /* 0x0000180001147983 */ /* 0x000f220000100a00 */
[----:B------:R-:W-:Y:S01]  /*144f0*/  R2UR UR22, R14 ;  /* 0x000000000e1672ca */ /* 0x000fe200000e0000 */
[----:B------:R-:W-:Y:S01]  /*14500*/  VIADD R14, R7, 0x406 ;  /* 0x00000406070e7836 */ /* 0x000fe20000000000 */
[C---:B------:R-:W-:Y:S02]  /*14510*/  R2UR UR23, R15.reuse ;  /* 0x000000000f1772ca */ /* 0x040fe400000e0000 */
[----:B------:R-:W-:Y:S02]  /*14520*/  R2UR UR35, R15 ;  /* 0x000000000f2372ca */ /* 0x000fe400000e0000 */
[----:B------:R-:W-:Y:S01]  /*14530*/  R2UR UR34, R14 ;  /* 0x000000000e2272ca */ /* 0x000fe200000e0000 */
[----:B------:R-:W-:Y:S01]  /*14540*/  VIADD R14, R7, 0x804 ;  /* 0x00000804070e7836 */ /* 0x000fe20000000000 */
[----:B------:R-:W-:-:S04]  /*14550*/  R2UR UR51, R15 ;  /* 0x000000000f3372ca */ /* 0x000fc800000e0000 */
[----:B------:R-:W-:Y:S02]  /*14560*/  R2UR UR50, R14 ;  /* 0x000000000e3272ca */ /* 0x000fe400000e0000 */
[----:B------:R-:W4:Y:S01]  /*14570*/  LDL.64 R14, [R1+0x8] ;  /* 0x00000800010e7983 */ /* 0x000f220000100a00 */
[----:B--2---:R-:W-:Y:S02]  /*14580*/  R2UR UR4, R24 ;  /* 0x00000000180472ca */ /* 0x004fe400000e0000 */
[----:B------:R-:W-:Y:S02]  /*14590*/  R2UR UR5, R25 ;  /* 0x00000000190572ca */ /* 0x000fe400000e0000 */
[----:B------:R-:W-:-:S11]  /*145a0*/  WARPGROUP.ARRIVE ;  /* 0x00000000000079c5 */ /* 0x000fd60000000000 */
[----:B------:R-:W-:Y:S01]  /*145b0*/  HGMMA.64x128x16.F32 R24, gdesc[UR4], RZ, !UPT, gsb0 ;  /* 0x01e00000041879f0 */ /* 0x000fe2000c0008ff */
[----:B---3--:R-:W-:Y:S02]  /*145c0*/  R2UR UR8, R8 ;  /* 0x00000000080872ca */ /* 0x008fe400000e0000 */
[----:B------:R-:W-:Y:S02]  /*145d0*/  R2UR UR9, R9 ;  /* 0x00000000090972ca */ /* 0x000fe400000e0000 */
[----:B------:R-:W-:Y:S01]  /*145e0*/  R2UR UR12, R10 ;  /* 0x000000000a0c72ca */ /* 0x000fe200000e0000 */
[----:B------:R-:W2:Y:S01]  /*145f0*/  LDL.64 R8, [R1] ;  /* 0x0000000001087983 */ /* 0x000ea20000100a00 */
[----:B------:R-:W-:Y:S02]  /*14600*/  WARPGROUP.DEPBAR.LE gsb0, 0x0 ;  /* 0x00008000000079c5 */ /* 0x000fe40000010000 */
[----:B------:R-:W-:-:S07]  /*14610*/  WARPGROUP.ARRIVE ;  /* 0x00000000000079c5 */ /* 0x000fce0000000000 */
[----:B------:R-:W-:Y:S01]  /*14620*/  HGMMA.64x128x16.F32 R24, gdesc[UR8], R24, gsb0 ;  /* 0x01e00000081879f0 */ /* 0x000fe20008000818 */
[----:B------:R-:W-:Y:S02]  /*14630*/  R2UR UR13, R11 ;  /* 0x000000000b0d72ca */ /* 0x000fe400000e0000 */
[----:B----4-:R-:W-:Y:S01]  /*14640*/  R2UR UR16, R4 ;  /* 0x00000000041072ca */ /* 0x010fe200000e0000 */
[----:B------:R0:W5:Y:S01]  /*14650*/  LDL.LU.64 R10, [R1+0xa0] ;  /* 0x0000a000010a7983 */ /* 0x0001620000300a00 */
[----:B------:R-:W-:Y:S02]  /*14660*/  R2UR UR17, R5 ;  /* 0x00000000051172ca */ /* 0x000fe400000e0000 */
[----:B------:R-:W-:Y:S01]  /*14670*/  R2UR UR20, R2 ;  /* 0x00000000021472ca */ /* 0x000fe200000e0000 */
[----:B------:R0:W5:Y:S01]  /*14680*/  LDL.LU.64 R4, [R1+0x98] ;  /* 0x0000980001047983 */ /* 0x0001620000300a00 */
[----:B------:R-:W-:Y:S02]  /*14690*/  WARPGROUP.DEPBAR.LE gsb0, 0x0 ;  /* 0x00008000000079c5 */ /* 0x000fe40000010000 */
[----:B------:R-:W-:-:S06]  /*146a0*/  WARPGROUP.ARRIVE ;  /* 0x00000000000079c5 */ /* 0x000fcc0000000000 */
[----:B------:R-:W-:Y:S01]  /*146b0*/  HGMMA.64x128x16.F32 R24, gdesc[UR12], R24, gsb0 ;  /* 0x01e000000c1879f0 */ /* 0x000fe20008000818 */
[----:B------:R-:W-:Y:S02]  /*146c0*/  R2UR UR21, R3 ;  /* 0x00000000031572ca */ /* 0x000fe400000e0000 */
[----:B------:R-:W-:Y:S01]  /*146d0*/  R2UR UR24, R20 ;  /* 0x00000000141872ca */ /* 0x000fe200000e0000 */
[----:B------:R0:W5:Y:S01]  /*146e0*/  LDL.LU.64 R2, [R1+0x90] ;  /* 0x0000900001027983 */ /* 0x0001620000300a00 */
[----:B------:R-:W-:Y:S02]  /*146f0*/  WARPGROUP.DEPBAR.LE gsb0, 0x0 ;  /* 0x00008000000079c5 */ /* 0x000fe40000010000 */
[----:B------:R-:W-:-:S06]  /*14700*/  WARPGROUP.ARRIVE ;  /* 0x00000000000079c5 */ /* 0x000fcc0000000000 */
[----:B------:R-:W-:Y:S01]  /*14710*/  HGMMA.64x128x16.F32 R24, gdesc[UR16], R24, gsb0 ;  /* 0x01e00000101879f0 */ /* 0x000fe20008000818 */
[----:B------:R-:W-:Y:S02]  /*14720*/  R2UR UR25, R21 ;  /* 0x00000000151972ca */ /* 0x000fe400000e0000 */
[----:B------:R-:W-:Y:S02]  /*14730*/  WARPGROUP.DEPBAR.LE gsb0, 0x0 ;  /* 0x00008000000079c5 */ /* 0x000fe40000010000 */
[----:B------:R-:W-:-:S07]  /*14740*/  WARPGROUP.ARRIVE ;  /* 0x00000000000079c5 */ /* 0x000fce0000000000 */
[----:B------:R-:W-:Y:S01]  /*14750*/  HGMMA.64x128x16.F32 R24, gdesc[UR20], R24, gsb0 ;  /* 0x01e00000141879f0 */ /* 0x000fe20008000818 */
[----:B------:R-:W-:Y:S02]  /*14760*/  R2UR UR28, R14 ;  /* 0x000000000e1c72ca */ /* 0x000fe400000e0000 */
[----:B------:R-:W-:Y:S01]  /*14770*/  R2UR UR29, R15 ;  /* 0x000000000f1d72ca */ /* 0x000fe200000e0000 */
[----:B------:R-:W-:Y:S02]  /*14780*/  WARPGROUP.DEPBAR.LE gsb0, 0x0 ;  /* 0x00008000000079c5 */ /* 0x000fe40000010000 */
[----:B------:R-:W-:-:S06]  /*14790*/  WARPGROUP.ARRIVE ;  /* 0x00000000000079c5 */ /* 0x000fcc0000000000 */
[----:B------:R-:W-:Y:S01]  /*147a0*/  HGMMA.64x128x16.F32 R24, gdesc[UR24], R24, gsb0 ;  /* 0x01e00000181879f0 */ /* 0x000fe20008000818 */
[----:B--2---:R-:W-:Y:S02]  /*147b0*/  R2UR UR32, R8 ;  /* 0x00000000082072ca */ /* 0x004fe400000e0000 */
[----:B------:R-:W-:Y:S01]  /*147c0*/  R2UR UR33, R9 ;  /* 0x00000000092172ca */ /* 0x000fe200000e0000 */
        /* <DEDUP_REMOVED lines=19> */
[----:B0-----:R-:W-:Y:S05]  /*14900*/  @!P0 BRA `(.L_x_601) ;  /* 0x0000000000048947 */ /* 0x001fea0003800000 */
[----:B------:R-:W-:Y:S01]  /*14910*/  BPT.TRAP 0x1 ;  /* 0x000000040000795c */ /* 0x000fe20000300000 */
.L_x_601:
[----:B------:R-:W-:Y:S02]  /*14920*/  SHF.L.U32 R7, R13, 0x1f, RZ ;  /* 0x0000001f0d077819 */ /* 0x000fe400000006ff */
[----:B-----5:R-:W-:-:S04]  /*14930*/  LEA R13, R6, R2, 0x3 ;  /* 0x00000002060d7211 */ /* 0x020fc800078e18ff */
[----:B------:R0:W1:Y:S01]  /*14940*/  SYNCS.PHASECHK.TRANS64.TRYWAIT P2, [R13+URZ+0x34850], R7 ;  /* 0x034850070d0075a7 */ /* 0x000062000804017f */
[----:B------:R-:W-:Y:S05]  /*14950*/  @!P0 BRA `(.L_x_602) ;  /* 0x0000000000048947 */ /* 0x000fea0003800000 */
[----:B------:R-:W-:Y:S01]  /*14960*/  BPT.TRAP 0x1 ;  /* 0x000000040000795c */ /* 0x000fe20000300000 */
.L_x_602:
[----:B------:R-:W-:Y:S04]  /*14970*/  BSSY B1, `(.L_x_603) ;  /* 0x0000004000017945 */ /* 0x000fe80003800000 */
[----:B-1----:R-:W-:Y:S05]  /*14980*/  @P2 BRA `(.L_x_604) ;  /* 0x0000000000082947 */ /* 0x002fea0003800000 */
[----:B------:R-:W1:Y:S02]  /*14990*/  SYNCS.PHASECHK.TRANS64.TRYWAIT P2, [R13+URZ+0x34850], R7 ;  /* 0x034850070d0075a7 */ /* 0x000e64000804017f */
[----:B-1----:R-:W-:Y:S05]  /*149a0*/  @!P2 BRA `(.L_x_605) ;  /* 0x000000e000f8a947 */ /* 0x002fea0003800000 */
.L_x_604:
[----:B------:R-:W-:Y:S05]  /*149b0*/  BSYNC B1 ;  /* 0x0000000000017941 */ /* 0x000fea0003800000 */
.L_x_603:
[----:B01----:R-:W-:Y:S01]  /*149c0*/  VIADD R7, R2, 0x400 ;  /* 0x0000040002077836 */ /* 0x003fe20000000000 */
[----:B------:R-:W-:Y:S01]  /*149d0*/  WARPGROUP.ARRIVE ;  /* 0x00000000000079c5 */ /* 0x000fe20000000000 */
[----:B------:R-:W-:Y:S02]  /*149e0*/  IMAD.MOV.U32 R9, RZ, RZ, 0x40000040 ;  /* 0x40000040ff097424 */ /* 0x000fe400078e00ff */
[----:B------:R-:W-:Y:S01]  /*149f0*/  FMUL.FTZ R20, R25, UR56 ;  /* 0x0000003819147c20 */ /* 0x000fe20008410000 */
[----:B------:R-:W-:Y:S01]  /*14a00*/  FMUL.FTZ R14, R26, UR56 ;  /* 0x000000381a0e7c20 */ /* 0x000fe20008410000 */
[----:B------:R-:W-:Y:S01]  /*14a10*/  SHF.R.U32.HI R7, RZ, 0x4, R7 ;  /* 0x00000004ff077819 */ /* 0x000fe20000011607 */
[----:B------:R-:W-:Y:S01]  /*14a20*/  FMUL.FTZ R26, R29, UR56 ;  /* 0x000000381d1a7c20 */ /* 0x000fe20008410000 */
[----:B------:R-:W-:Y:S01]  /*14a30*/  FMUL.FTZ R29, R33, UR56 ;  /* 0x00000038211d7c20 */ /* 0x000fe20008410000 */
[----:B------:R-:W-:Y:S01]  /*14a40*/  FMUL.FTZ R15, R27, UR56 ;  /* 0x000000381b0f7c20 */ /* 0x000fe20008410000 */
[----:B------:R-:W-:Y:S01]  /*14a50*/  LOP3.LUT R7, R7, 0x3fff, RZ, 0xc0, !PT ;  /* 0x00003fff07077812 */ /* 0x000fe200078ec0ff */
[----:B------:R-:W-:Y:S01]  /*14a60*/  MUFU.TANH R20, R20 ;  /* 0x0000001400147308 */ /* 0x000fe20000002400 */
[----:B------:R-:W-:Y:S01]  /*14a70*/  FMUL.FTZ R27, R34, UR56 ;  /* 0x00000038221b7c20 */ /* 0x000fe20008410000 */
[----:B------:R-:W-:Y:S01]  /*14a80*/  FMUL.FTZ R34, R37, UR56 ;  /* 0x0000003825227c20 */ /* 0x000fe20008410000 */
[----:B------:R-:W-:Y:S01]  /*14a90*/  LOP3.LUT R7, R7, 0x4000000, RZ, 0xfc, !PT ;  /* 0x0400000007077812 */ /* 0x000fe200078efcff */
[----:B------:R-:W-:Y:S01]  /*14aa0*/  FMUL.FTZ R37, R41, UR56 ;  /* 0x0000003829257c20 */ /* 0x000fe20008410000 */
[----:B------:R-:W-:Y:S01]  /*14ab0*/  FMUL.FTZ R21, R30, UR56 ;  /* 0x000000381e157c20 */ /* 0x000fe20008410000 */
[----:B------:R-:W-:Y:S01]  /*14ac0*/  FMUL.FTZ R30, R35, UR56 ;  /* 0x00000038231e7c20 */ /* 0x000fe20008410000 */
[----:B------:R-:W-:Y:S01]  /*14ad0*/  FMUL.FTZ R35, R42, UR56 ;  /* 0x000000382a237c20 */ /* 0x000fe20008410000 */
[----:B------:R-:W-:Y:S01]  /*14ae0*/  IMAD R6, R6, 0x800, R7 ;  /* 0x0000080006067824 */ /* 0x000fe200078e0207 */
[----:B------:R-:W-:Y:S01]  /*14af0*/  MOV R7, 0x40000040 ;  /* 0x4000004000077802 */ /* 0x000fe20000000f00 */
[----:B------:R-:W-:Y:S01]  /*14b00*/  MUFU.TANH R26, R26 ;  /* 0x0000001a001a7308 */ /* 0x000fe20000002400 */
[----:B------:R-:W-:Y:S01]  /*14b10*/  FMUL.FTZ R42, R44, UR56 ;  /* 0x000000382c2a7c20 */ /* 0x000fe20008410000 */
[C---:B------:R-:W-:Y:S01]  /*14b20*/  VIADD R8, R6.reuse, 0x80 ;  /* 0x0000008006087836 */ /* 0x040fe20000000000 */
[----:B------:R-:W-:Y:S01]  /*14b30*/  R2UR UR6, R6 ;  /* 0x00000000060672ca */ /* 0x000fe200000e0000 */
[----:B------:R-:W-:Y:S01]  /*14b40*/  FMUL.FTZ R25, R31, UR56 ;  /* 0x000000381f197c20 */ /* 0x000fe20008410000 */
[----:B------:R-:W-:Y:S01]  /*14b50*/  R2UR UR7, R7 ;  /* 0x00000000070772ca */ /* 0x000fe200000e0000 */
        /* <DEDUP_REMOVED lines=12> */
[----:B------:R-:W-:Y:S01]  /*14c20*/  HGMMA.64x128x16.F32 R88, R180, gdesc[UR4].tnspB, R88, gsb0 ;  /* 0x41e00004b4587df0 */ /* 0x000fe20008000858 */
[----:B------:R-:W-:Y:S01]  /*14c30*/  R2UR UR6, R8 ;  /* 0x00000000080672ca */ /* 0x000fe200000e0000 */
[----:B------:R-:W-:Y:S01]  /*14c40*/  FMUL.FTZ R49, R54, UR56 ;  /* 0x0000003836317c20 */ /* 0x000fe20008410000 */
[----:B------:R-:W-:Y:S01]  /*14c50*/  R2UR UR7, R9 ;  /* 0x00000000090772ca */ /* 0x000fe200000e0000 */
[----:B------:R-:W-:Y:S01]  /*14c60*/  IMAD.MOV.U32 R9, RZ, RZ, 0x40000040 ;  /* 0x40000040ff097424 */ /* 0x000fe200078e00ff */
[----:B------:R-:W-:Y:S01]  /*14c70*/  IADD3 R8, R6, 0x100, RZ ;  /* 0x0000010006087810 */ /* 0x000fe20007ffe0ff */
        /* <DEDUP_REMOVED lines=34> */
[----:B------:R-:W-:-:S02]  /*14ea0*/  IMAD.MOV.U32 R41, RZ, RZ, 0x40000040 ;  /* 0x40000040ff297424 */ /* 0x000fc400078e00ff */
[----:B------:R-:W-:Y:S01]  /*14eb0*/  FMUL.FTZ R78, R78, UR56 ;  /* 0x000000384e4e7c20 */ /* 0x000fe20008410000 */
[----:B------:R-:W-:Y:S01]  /*14ec0*/  FMUL.FTZ R79, R79, UR56 ;  /* 0x000000384f4f7c20 */ /* 0x000fe20008410000 */
[----:B------:R-:W-:Y:S01]  /*14ed0*/  FMUL.FTZ R81, R82, UR56 ;  /* 0x0000003852517c20 */ /* 0x000fe20008410000 */
[----:B------:R-:W-:Y:S01]  /*14ee0*/  FMUL.FTZ R82, R83, UR56 ;  /* 0x0000003853527c20 */ /* 0x000fe20008410000 */
[----:B------:R-:W-:Y:S01]  /*14ef0*/  FMUL.FTZ R83, R86, UR56 ;  /* 0x0000003856537c20 */ /* 0x000fe20008410000 */
[----:B------:R-:W-:Y:S01]  /*14f00*/  MUFU.TANH R50, R50 ;  /* 0x0000003200327308 */ /* 0x000fe20000002400 */
[----:B------:R-:W-:Y:S01]  /*14f10*/  FMUL.FTZ R87, R87, UR56 ;  /* 0x0000003857577c20 */ /* 0x000fe20008410000 */
[----:B------:R-:W-:Y:S01]  /*14f20*/  @!P1 VIADD R12, R12, 0x34840 ;  /* 0x000348400c0c9836 */ /* 0x000fe20000000000 */
[----:B------:R-:W-:Y:S01]  /*14f30*/  ISETP.GT.AND P2, PT, R5, R197, PT ;  /* 0x000000c50500720c */ /* 0x000fe20003f44270 */
[----:B------:R-:W-:Y:S01]  /*14f40*/  @!P1 VIADD R13, R13, 0x34860 ;  /* 0x000348600d0d9836 */ /* 0x000fe20000000000 */
[----:B------:R-:W-:-:S02]  /*14f50*/  IADD3 R5, R5, -0x1, RZ ;  /* 0xffffffff05057810 */ /* 0x000fc40007ffe0ff */
[----:B------:R-:W-:Y:S01]  /*14f60*/  @!P1 PRMT R12, RZ, 0x654, R12 ;  /* 0x00000654ff0c9816 */ /* 0x000fe2000000000c */
[----:B------:R-:W-:Y:S01]  /*14f70*/  MUFU.TANH R52, R52 ;  /* 0x0000003400347308 */ /* 0x000fe20000002400 */
[----:B------:R-:W-:-:S07]  /*14f80*/  @!P1 PRMT R13, RZ, 0x654, R13 ;  /* 0x00000654ff0d9816 */ /* 0x000fce000000000d */
        /* <DEDUP_REMOVED lines=11> */
[----:B------:R-:W-:-:S05]  /*15040*/  WARPGROUP.ARRIVE ;  /* 0x00000000000079c5 */ /* 0x000fca0000000000 */
[----:B------:R-:W-:Y:S01]  /*15050*/  MUFU.TANH R69, R69 ;  /* 0x0000004500457308 */ /* 0x000fe20000002400 */
[----:B------:R-:W-:Y:S01]  /*15060*/  HGMMA.64x128x16.F32 R88, R176, gdesc[UR4].tnspB, R88, gsb0 ;  /* 0x41e00004b0587df0 */ /* 0x000fe20008000858 */
[----:B------:R-:W-:Y:S01]  /*15070*/  R2UR UR6, R8 ;  /* 0x00000000080672ca */ /* 0x000fe200000e0000 */
[----:B------:R-:W-:Y:S01]  /*15080*/  VIADD R8, R6, 0x180 ;  /* 0x0000018006087836 */ /* 0x000fe20000000000 */
[----:B------:R-:W-:-:S04]  /*15090*/  R2UR UR7, R9 ;  /* 0x00000000090772ca */ /* 0x000fc800000e0000 */
[----:B------:R-:W-:Y:S01]  /*150a0*/  MUFU.TANH R72, R72 ;  /* 0x0000004800487308 */ /* 0x000fe20000002400 */
[----:B------:R-:W-:-:S07]  /*150b0*/  MOV R9, 0x40000040 ;  /* 0x4000004000097802 */ /* 0x000fce0000000f00 */
        /* <DEDUP_REMOVED lines=23> */
[----:B------:R-:W-:Y:S01]  /*15230*/  R2UR UR7, R9 ;  /* 0x00000000090772ca */ /* 0x000fe200000e0000 */
[----:B------:R-:W-:-:S03]  /*15240*/  IMAD.MOV.U32 R9, RZ, RZ, 0x40000040 ;  /* 0x40000040ff097424 */ /* 0x000fc600078e00ff */
        /* <DEDUP_REMOVED lines=18> */
[----:B------:R-:W-:-:S06]  /*15370*/  WARPGROUP.ARRIVE ;  /* 0x00000000000079c5 */ /* 0x000fcc0000000000 */
[----:B------:R-:W-:Y:S01]  /*15380*/  HGMMA.64x128x16.F32 R88, R168, gdesc[UR4].tnspB, R88, gsb0 ;  /* 0x41e00004a8587df0 */ /* 0x000fe20008000858 */
[----:B------:R-:W-:Y:S01]  /*15390*/  R2UR UR7, R9 ;  /* 0x00000000090772ca */ /* 0x000fe200000e0000 */
[----:B------:R-:W-:Y:S01]  /*153a0*/  FMUL.FTZ R9, R24, UR56 ;  /* 0x0000003818097c20 */ /* 0x000fe20008410000 */
[----:B------:R-:W-:Y:S01]  /*153b0*/  FMUL.FTZ R24, R28, UR56 ;  /* 0x000000381c187c20 */ /* 0x000fe20008410000 */
[----:B------:R-:W-:Y:S01]  /*153c0*/  FMUL.FTZ R28, R32, UR56 ;  /* 0x00000038201c7c20 */ /* 0x000fe20008410000 */
[----:B------:R-:W-:Y:S01]  /*153d0*/  FMUL.FTZ R32, R36, UR56 ;  /* 0x0000003824207c20 */ /* 0x000fe20008410000 */
[----:B------:R-:W-:Y:S01]  /*153e0*/  FMUL.FTZ R36, R40, UR56 ;  /* 0x0000003828247c20 */ /* 0x000fe20008410000 */
[----:B------:R-:W-:Y:S01]  /*153f0*/  R2UR UR6, R8 ;  /* 0x00000000080672ca */ /* 0x000fe200000e0000 */
[----:B------:R-:W0:Y:S01]  /*15400*/  MUFU.TANH R9, R9 ;  /* 0x0000000900097308 */ /* 0x000e220000002400 */
[----:B------:R-:W-:-:S07]  /*15410*/  IADD3 R40, R6, 0x280, RZ ;  /* 0x0000028006287810 */ /* 0x000fce0007ffe0ff */
[----:B------:R-:W1:Y:S08]  /*15420*/  MUFU.TANH R24, R24 ;  /* 0x0000001800187308 */ /* 0x000e700000002400 */
[----:B------:R-:W2:Y:S01]  /*15430*/  MUFU.TANH R28, R28 ;  /* 0x0000001c001c7308 */ /* 0x000ea20000002400 */
[----:B0-----:R-:W-:-:S04]  /*15440*/  FMNMX.FTZ R7, R9, R11, !PT ;  /* 0x0000000b09077209 */ /* 0x001fc80007810000 */
[----:B------:R-:W-:-:S03]  /*15450*/  FMNMX.FTZ R7, R20, R7, !PT ;  /* 0x0000000714077209 */ /* 0x000fc60007810000 */
[----:B------:R-:W0:Y:S01]  /*15460*/  MUFU.TANH R32, R32 ;  /* 0x0000002000207308 */ /* 0x000e220000002400 */
[----:B-1----:R-:W-:-:S04]  /*15470*/  FMNMX.FTZ R7, R24, R7, !PT ;  /* 0x0000000718077209 */ /* 0x002fc80007810000 */
[----:B------:R-:W-:-:S03]  /*15480*/  FMNMX.FTZ R7, R26, R7, !PT ;  /* 0x000000071a077209 */ /* 0x000fc60007810000 */
[----:B------:R-:W1:Y:S01]  /*15490*/  MUFU.TANH R36, R36 ;  /* 0x0000002400247308 */ /* 0x000e620000002400 */
[----:B--2---:R-:W-:-:S04]  /*154a0*/  FMNMX.FTZ R7, R28, R7, !PT ;  /* 0x000000071c077209 */ /* 0x004fc80007810000 */
[----:B------:R-:W-:-:S04]  /*154b0*/  FMNMX.FTZ R7, R29, R7, !PT ;  /* 0x000000071d077209 */ /* 0x000fc80007810000 */
        /* <DEDUP_REMOVED lines=23> */
[----:B------:R-:W-:Y:S01]  /*15630*/  FMNMX.FTZ R7, R80, R7, !PT ;  /* 0x0000000750077209 */ /* 0x000fe20007810000 */
[----:B------:R-:W-:Y:S02]  /*15640*/  WARPGROUP.DEPBAR.LE gsb0, 0x0 ;  /* 0x00008000000079c5 */ /* 0x000fe40000010000 */
[----:B------:R-:W-:Y:S01]  /*15650*/  WARPGROUP.ARRIVE ;  /* 0x00000000000079c5 */ /* 0x000fe20000000000 */
[----:B------:R-:W-:-:S04]  /*15660*/  FMNMX.FTZ R7, R76, R7, !PT ;  /* 0x000000074c077209 */ /* 0x000fc80007810000 */
[----:B------:R-:W-:Y:S01]  /*15670*/  FMNMX.FTZ R7, R77, R7, !PT ;  /* 0x000000074d077209 */ /* 0x000fe20007810000 */
[----:B------:R-:W-:Y:S01]  /*15680*/  HGMMA.64x128x16.F32 R88, R152, gdesc[UR4].tnspB, R88, gsb0 ;  /* 0x41e0000498587df0 */ /* 0x000fe20008000858 */
[----:B------:R-:W-:Y:S02]  /*15690*/  R2UR UR6, R40 ;  /* 0x00000000280672ca */ /* 0x000fe400000e0000 */
[----:B------:R-:W-:Y:S01]  /*156a0*/  R2UR UR7, R41 ;  /* 0x00000000290772ca */ /* 0x000fe200000e0000 */
[----:B------:R-:W0:Y:S01]  /*156b0*/  SHFL.BFLY PT, R8, R7, 0x2, 0x1f ;  /* 0x0c401f0007087f89 */ /* 0x000e2200000e0000 */
[----:B------:R-:W-:Y:S01]  /*156c0*/  MUFU.TANH R40, R87 ;  /* 0x0000005700287308 */ /* 0x000fe20000002400 */
[----:B0-----:R-:W-:-:S05]  /*156d0*/  FMNMX.FTZ R7, R7, R8, !PT ;  /* 0x0000000807077209 */ /* 0x001fca0007810000 */
[----:B------:R-:W0:Y:S02]  /*156e0*/  SHFL.BFLY PT, R8, R7, 0x1, 0x1f ;  /* 0x0c201f0007087f89 */ /* 0x000e2400000e0000 */
[----:B0-----:R-:W-:Y:S01]  /*156f0*/  FMNMX.FTZ R7, R7, R8, !PT ;  /* 0x0000000807077209 */ /* 0x001fe20007810000 */
[----:B------:R-:W-:-:S04]  /*15700*/  IMAD.U32 R8, RZ, RZ, UR61 ;  /* 0x0000003dff087e24 */ /* 0x000fc8000f8e00ff */
[----:B------:R-:W-:-:S04]  /*15710*/  FADD.FTZ R11, -R7, R11 ;  /* 0x0000000b070b7221 */ /* 0x000fc80000010100 */
[----:B------:R-:W-:-:S04]  /*15720*/  FMUL.FTZ R11, R11, R8 ;  /* 0x000000080b0b7220 */ /* 0x000fc80000410000 */
[----:B------:R0:W-:Y:S02]  /*15730*/  MUFU.EX2 R85, R11 ;  /* 0x0000000b00557308 */ /* 0x0001e40000000800 */
[----:B0-----:R-:W-:-:S04]  /*15740*/  FMUL.FTZ R11, R7, R8 ;  /* 0x00000008070b7220 */ /* 0x001fc80000410000 */
[--C-:B------:R-:W-:Y:S01]  /*15750*/  FFMA.FTZ R180, R9, R8, -R11.reuse ;  /* 0x0000000809b47223 */ /* 0x100fe2000001080b */
[----:B------:R-:W-:Y:S01]  /*15760*/  FMNMX.FTZ R9, R14, R10, !PT ;  /* 0x0000000a0e097209 */ /* 0x000fe20007810000 */
[-CC-:B------:R-:W-:Y:S01]  /*15770*/  FFMA.FTZ R176, R28, R8.reuse, -R11.reuse ;  /* 0x000000081cb07223 */ /* 0x180fe2000001080b */
[-CC-:B------:R-:W-:Y:S01]  /*15780*/  FFMA.FTZ R41, R29, R8.reuse, -R11.reuse ;  /* 0x000000081d297223 */ /* 0x180fe2000001080b */
[-CC-:B------:R-:W-:Y:S01]  /*15790*/  FFMA.FTZ R86, R26, R8.reuse, -R11.reuse ;  /* 0x000000081a567223 */ /* 0x180fe2000001080b */
        /* <DEDUP_REMOVED lines=27> */
[----:B------:R-:W-:Y:S01]  /*15950*/  FFMA.FTZ R56, R80, R8, -R11 ;  /* 0x0000000850387223 */ /* 0x000fe2000001080b */
[----:B------:R-:W-:Y:S01]  /*15960*/  FMNMX.FTZ R9, R35, R9, !PT ;  /* 0x0000000923097209 */ /* 0x000fe20007810000 */
[----:B------:R-:W0:Y:S03]  /*15970*/  MUFU.EX2 R180, R180 ;  /* 0x000000b400b47308 */ /* 0x000e260000000800 */
[----:B------:R-:W-:-:S04]  /*15980*/  FMNMX.FTZ R9, R38, R9, !PT ;  /* 0x0000000926097209 */ /* 0x000fc80007810000 */
[----:B------:R-:W-:Y:S01]  /*15990*/  FMNMX.FTZ R9, R39, R9, !PT ;  /* 0x0000000927097209 */ /* 0x000fe20007810000 */
[----:B------:R-:W1:Y:S03]  /*159a0*/  MUFU.EX2 R20, R20 ;  /* 0x0000001400147308 */ /* 0x000e660000000800 */
[----:B------:R-:W-:-:S04]  /*159b0*/  FMNMX.FTZ R9, R44, R9, !PT ;  /* 0x000000092c097209 */ /* 0x000fc80007810000 */
[----:B------:R-:W-:Y:S01]  /*159c0*/  FMNMX.FTZ R9, R45, R9, !PT ;  /* 0x000000092d097209 */ /* 0x000fe20007810000 */
[----:B------:R-:W2:Y:S01]  /*159d0*/  MUFU.EX2 R182, R182 ;  /* 0x000000b600b67308 */ /* 0x000ea20000000800 */
[----:B0-----:R-:W-:Y:S02]  /*159e0*/  FFMA.FTZ R3, R85, R3, R180 ;  /* 0x0000000355037223 */ /* 0x001fe400000100b4 */
[----:B------:R-:W-:-:S04]  /*159f0*/  FMNMX.FTZ R9, R47, R9, !PT ;  /* 0x000000092f097209 */ /* 0x000fc80007810000 */
[----:B------:R-:W-:Y:S01]  /*15a00*/  FMNMX.FTZ R9, R49, R9, !PT ;  /* 0x0000000931097209 */ /* 0x000fe20007810000 */
[----:B------:R-:W0:Y:S01]  /*15a10*/  MUFU.EX2 R86, R86 ;  /* 0x0000005600567308 */ /* 0x000e220000000800 */
[----:B------:R-:W-:Y:S02]  /*15a20*/  WARPGROUP.DEPBAR.LE gsb0, 0x0 ;  /* 0x00008000000079c5 */ /* 0x000fe40000010000 */
[----:B------:R-:W-:Y:S01]  /*15a30*/  FMNMX.FTZ R9, R51, R9, !PT ;  /* 0x0000000933097209 */ /* 0x000fe20007810000 */
[----:B------:R-:W-:Y:S01]  /*15a40*/  WARPGROUP.ARRIVE ;  /* 0x00000000000079c5 */ /* 0x000fe20000000000 */
[-CC-:B------:R-:W-:Y:S01]  /*15a50*/  FFMA.FTZ R152, R54, R8.reuse, -R11.reuse ;  /* 0x0000000836987223 */ /* 0x180fe2000001080b */
[-CC-:B------:R-:W-:Y:S01]  /*15a60*/  FFMA.FTZ R154, R58, R8.reuse, -R11.reuse ;  /* 0x000000083a9a7223 */ /* 0x180fe2000001080b */
[----:B------:R-:W-:Y:S01]  /*15a70*/  FMNMX.FTZ R9, R53, R9, !PT ;  /* 0x0000000935097209 */ /* 0x000fe20007810000 */
[-CC-:B------:R-:W-:Y:S01]  /*15a80*/  FFMA.FTZ R54, R73, R8.reuse, -R11.reuse ;  /* 0x0000000849367223 */ /* 0x180fe2000001080b */
[----:B------:R-:W-:Y:S01]  /*15a90*/  FFMA.FTZ R58, R76, R8, -R11 ;  /* 0x000000084c3a7223 */ /* 0x000fe2000001080b */
[----:B------:R-:W-:Y:S01]  /*15aa0*/  HGMMA.64x128x16.F32 R88, R156, gdesc[UR4].tnspB, R88, gsb0 ;  /* 0x41e000049c587df0 */ /* 0x000fe20008000858 */
[----:B------:R-:W-:Y:S01]  /*15ab0*/  FMNMX.FTZ R9, R55, R9, !PT ;  /* 0x0000000937097209 */ /* 0x000fe20007810000 */
[----:B------:R-:W-:Y:S01]  /*15ac0*/  MUFU.EX2 R176, R176 ;  /* 0x000000b000b07308 */ /* 0x000fe20000000800 */
[C---:B-1----:R-:W-:Y:S01]  /*15ad0*/  FADD.FTZ R3, R20.reuse, R3 ;  /* 0x0000000314037221 */ /* 0x042fe20000010000 */
[----:B------:R-:W-:-:S02]  /*15ae0*/  F2FP.F16.F32.PACK_AB R180, R20, R180 ;  /* 0x000000b414b4723e */ /* 0x000fc400000000ff */
[----:B------:R-:W-:Y:S01]  /*15af0*/  FMNMX.FTZ R9, R57, R9, !PT ;  /* 0x0000000939097209 */ /* 0x000fe20007810000 */
[----:B--2---:R-:W-:Y:S01]  /*15b00*/  FADD.FTZ R3, R182, R3 ;  /* 0x00000003b6037221 */ /* 0x004fe20000010000 */
[C---:B0-----:R-:W-:Y:S02]  /*15b10*/  F2FP.F16.F32.PACK_AB R182, R86.reuse, R182 ;  /* 0x000000b656b6723e */ /* 0x041fe400000000ff */
[----:B------:R-:W-:Y:S01]  /*15b20*/  FMNMX.FTZ R9, R63, R9, !PT ;  /* 0x000000093f097209 */ /* 0x000fe20007810000 */
[----:B------:R-:W-:Y:S01]  /*15b30*/  MUFU.EX2 R41, R41 ;  /* 0x0000002900297308 */ /* 0x000fe20000000800 */
[----:B------:R-:W-:Y:S02]  /*15b40*/  FADD.FTZ R3, R86, R3 ;  /* 0x0000000356037221 */ /* 0x000fe40000010000 */
        /* <DEDUP_REMOVED lines=17> */
[----:B------:R-:W-:Y:S04]  /*15c60*/  MUFU.EX2 R36, R36 ;  /* 0x0000002400247308 */ /* 0x000fe80000000800 */
[----:B------:R-:W0:Y:S04]  /*15c70*/  SHFL.BFLY PT, R28, R9, 0x2, 0x1f ;  /* 0x0c401f00091c7f89 */ /* 0x000e2800000e0000 */
[----:B------:R-:W-:Y:S08]  /*15c80*/  MUFU.EX2 R168, R168 ;  /* 0x000000a800a87308 */ /* 0x000ff00000000800 */
[----:B------:R-:W-:Y:S08]  /*15c90*/  MUFU.EX2 R48, R48 ;  /* 0x0000003000307308 */ /* 0x000ff00000000800 */
[----:B------:R-:W-:Y:S01]  /*15ca0*/  MUFU.EX2 R170, R170 ;  /* 0x000000aa00aa7308 */ /* 0x000fe20000000800 */
[----:B0-----:R-:W-:-:S02]  /*15cb0*/  FMNMX.FTZ R9, R9, R28, !PT ;  /* 0x0000001c09097209 */ /* 0x001fc40007810000 */
[----:B------:R-:W-:-:S05]  /*15cc0*/  IADD3 R28, R6, 0x300, RZ ;  /* 0x00000300061c7810 */ /* 0x000fca0007ffe0ff */
[----:B------:R-:W-:Y:S01]  /*15cd0*/  MUFU.EX2 R32, R32 ;  /* 0x0000002000207308 */ /* 0x000fe20000000800 */
[----:B------:R-:W0:Y:S01]  /*15ce0*/  SHFL.BFLY PT, R29, R9, 0x1, 0x1f ;  /* 0x0c201f00091d7f89 */ /* 0x000e2200000e0000 */
[----:B------:R-:W-:Y:S01]  /*15cf0*/  R2UR UR6, R28 ;  /* 0x000000001c0672ca */ /* 0x000fe200000e0000 */
[----:B------:R-:W-:-:S05]  /*15d00*/  FFMA.FTZ R28, R77, R8, -R11 ;  /* 0x000000084d1c7223 */ /* 0x000fca000001080b */
[----:B------:R-:W-:Y:S08]  /*15d10*/  MUFU.EX2 R152, R152 ;  /* 0x0000009800987308 */ /* 0x000ff00000000800 */
[----:B------:R-:W-:Y:S08]  /*15d20*/  MUFU.EX2 R37, R37 ;  /* 0x0000002500257308 */ /* 0x000ff00000000800 */
[----:B------:R-:W-:Y:S01]  /*15d30*/  MUFU.EX2 R154, R154 ;  /* 0x0000009a009a7308 */ /* 0x000fe20000000800 */
[----:B0-----:R-:W-:Y:S01]  /*15d40*/  FMNMX.FTZ R9, R9, R29, !PT ;  /* 0x0000001d09097209 */ /* 0x001fe20007810000 */
[----:B------:R-:W-:-:S04]  /*15d50*/  IMAD.MOV.U32 R29, RZ, RZ, 0x40000040 ;  /* 0x40000040ff1d7424 */ /* 0x000fc800078e00ff */
[----:B------:R-:W-:Y:S01]  /*15d60*/  FADD.FTZ R10, -R9, R10 ;  /* 0x0000000a090a7221 */ /* 0x000fe20000010100 */
[----:B------:R-:W-:Y:S01]  /*15d70*/  R2UR UR7, R29 ;  /* 0x000000001d0772ca */ /* 0x000fe200000e0000 */
[----:B------:R-:W-:Y:S02]  /*15d80*/  MUFU.EX2 R46, R46 ;  /* 0x0000002e002e7308 */ /* 0x000fe40000000800 */
[----:B------:R-:W-:-:S06]  /*15d90*/  FMUL.FTZ R10, R10, R8 ;  /* 0x000000080a0a7220 */ /* 0x000fcc0000410000 */
[----:B------:R0:W-:Y:S08]  /*15da0*/  MUFU.EX2 R87, R10 ;  /* 0x0000000a00577308 */ /* 0x0001f00000000800 */
[----:B------:R-:W-:Y:S01]  /*15db0*/  MUFU.EX2 R34, R34 ;  /* 0x0000002200227308 */ /* 0x000fe20000000800 */
[----:B0-----:R-:W-:Y:S01]  /*15dc0*/  VIADD R10, R6, 0x380 ;  /* 0x00000380060a7836 */ /* 0x001fe20000000000 */
[----:B------:R-:W-:-:S02]  /*15dd0*/  WARPGROUP.DEPBAR.LE gsb0, 0x0 ;  /* 0x00008000000079c5 */ /* 0x000fc40000010000 */
[----:B------:R-:W-:Y:S01]  /*15de0*/  WARPGROUP.ARRIVE ;  /* 0x00000000000079c5 */ /* 0x000fe20000000000 */
[-CC-:B------:R-:W-:Y:S01]  /*15df0*/  FFMA.FTZ R156, R60, R8.reuse, -R11.reuse ;  /* 0x000000083c9c7223 */ /* 0x180fe2000001080b */
[-C--:B------:R-:W-:Y:S01]  /*15e00*/  FFMA.FTZ R158, R62, R8.reuse, -R11 ;  /* 0x000000083e9e7223 */ /* 0x080fe2000001080b */
[----:B------:R-:W-:Y:S01]  /*15e10*/  MOV R11, 0x40000040 ;  /* 0x40000040000b7802 */ /* 0x000fe20000000f00 */
[-C--:B------:R-:W-:Y:S01]  /*15e20*/  FMUL.FTZ R60, R9, R8.reuse ;  /* 0x00000008093c7220 */ /* 0x080fe20000410000 */
[----:B------:R-:W-:Y:S01]  /*15e30*/  MUFU.EX2 R42, R42 ;  /* 0x0000002a002a7308 */ /* 0x000fe20000000800 */
[----:B------:R-:W-:Y:S01]  /*15e40*/  HGMMA.64x128x16.F32 R88, R160, gdesc[UR4].tnspB, R88, gsb0 ;  /* 0x41e00004a0587df0 */ /* 0x000fe20008000858 */
[----:B------:R-:W-:Y:S01]  /*15e50*/  R2UR UR6, R10 ;  /* 0x000000000a0672ca */ /* 0x000fe200000e0000 */
[-CC-:B------:R-:W-:Y:S01]  /*15e60*/  FFMA.FTZ R181, R14, R8.reuse, -R60.reuse ;  /* 0x000000080eb57223 */ /* 0x180fe2000001083c */
[----:B------:R-:W-:Y:S01]  /*15e70*/  R2UR UR7, R11 ;  /* 0x000000000b0772ca */ /* 0x000fe200000e0000 */
[-CC-:B------:R-:W-:Y:S01]  /*15e80*/  FFMA.FTZ R14, R15, R8.reuse, -R60.reuse ;  /* 0x000000080f0e7223 */ /* 0x180fe2000001083c */
[-CC-:B------:R-:W-:Y:S01]  /*15e90*/  FFMA.FTZ R183, R21, R8.reuse, -R60.reuse ;  /* 0x0000000815b77223 */ /* 0x180fe2000001083c */
[-CC-:B------:R-:W-:Y:S01]  /*15ea0*/  FFMA.FTZ R15, R25, R8.reuse, -R60.reuse ;  /* 0x00000008190f7223 */ /* 0x180fe2000001083c */
[-CC-:B------:R-:W-:Y:S01]  /*15eb0*/  FFMA.FTZ R177, R27, R8.reuse, -R60.reuse ;  /* 0x000000081bb17223 */ /* 0x180fe2000001083c */
[----:B------:R-:W0:Y:S01]  /*15ec0*/  MUFU.EX2 R181, R181 ;  /* 0x000000b500b57308 */ /* 0x000e220000000800 */
[-CC-:B------:R-:W-:Y:S01]  /*15ed0*/  FFMA.FTZ R21, R30, R8.reuse, -R60.reuse ;  /* 0x000000081e157223 */ /* 0x180fe2000001083c */
[-CC-:B------:R-:W-:Y:S01]  /*15ee0*/  FFMA.FTZ R179, R31, R8.reuse, -R60.reuse ;  /* 0x000000081fb37223 */ /* 0x180fe2000001083c */
[-CC-:B------:R-:W-:Y:S01]  /*15ef0*/  FFMA.FTZ R25, R33, R8.reuse, -R60.reuse ;  /* 0x0000000821197223 */ /* 0x180fe2000001083c */
[-CC-:B------:R-:W-:Y:S01]  /*15f00*/  FFMA.FTZ R173, R35, R8.reuse, -R60.reuse ;  /* 0x0000000823ad7223 */ /* 0x180fe2000001083c */
[-CC-:B------:R-:W-:Y:S01]  /*15f10*/  FFMA.FTZ R27, R38, R8.reuse, -R60.reuse ;  /* 0x00000008261b7223 */ /* 0x180fe2000001083c */
[-CC-:B------:R-:W-:Y:S01]  /*15f20*/  FFMA.FTZ R175, R39, R8.reuse, -R60.reuse ;  /* 0x0000000827af7223 */ /* 0x180fe2000001083c */
[-CC-:B------:R-:W-:Y:S01]  /*15f30*/  FFMA.FTZ R29, R44, R8.reuse, -R60.reuse ;  /* 0x000000082c1d7223 */ /* 0x180fe2000001083c */
[----:B------:R-:W1:Y:S01]  /*15f40*/  MUFU.EX2 R14, R14 ;  /* 0x0000000e000e7308 */ /* 0x000e620000000800 */
[-CC-:B------:R-:W-:Y:S01]  /*15f50*/  FFMA.FTZ R169, R45, R8.reuse, -R60.reuse ;  /* 0x000000082da97223 */ /* 0x180fe2000001083c */
[-CC-:B------:R-:W-:Y:S01]  /*15f60*/  FFMA.FTZ R30, R47, R8.reuse, -R60.reuse ;  /* 0x000000082f1e7223 */ /* 0x180fe2000001083c */
[-CC-:B------:R-:W-:Y:S01]  /*15f70*/  FFMA.FTZ R171, R49, R8.reuse, -R60.reuse ;  /* 0x0000000831ab7223 */ /* 0x180fe2000001083c */
[-CC-:B------:R-:W-:Y:S01]  /*15f80*/  FFMA.FTZ R6, R51, R8.reuse, -R60.reuse ;  /* 0x0000000833067223 */ /* 0x180fe2000001083c */
[-CC-:B------:R-:W-:Y:S01]  /*15f90*/  FFMA.FTZ R153, R53, R8.reuse, -R60.reuse ;  /* 0x0000000835997223 */ /* 0x180fe2000001083c */
[-CC-:B------:R-:W-:Y:S01]  /*15fa0*/  FFMA.FTZ R10, R55, R8.reuse, -R60.reuse ;  /* 0x00000008370a7223 */ /* 0x180fe2000001083c */
[--C-:B------:R-:W-:Y:S01]  /*15fb0*/  FFMA.FTZ R155, R57, R8, -R60.reuse ;  /* 0x00000008399b7223 */ /* 0x100fe2000001083c */
[----:B------:R-:W2:Y:S01]  /*15fc0*/  MUFU.EX2 R183, R183 ;  /* 0x000000b700b77308 */ /* 0x000ea20000000800 */
[----:B0-----:R-:W-:Y:S01]  /*15fd0*/  FFMA.FTZ R0, R87, R0, R181 ;  /* 0x0000000057007223 */ /* 0x001fe200000100b5 */
[-CC-:B------:R-:W-:Y:S01]  /*15fe0*/  FFMA.FTZ R63, R63, R8.reuse, -R60.reuse ;  /* 0x000000083f3f7223 */ /* 0x180fe2000001083c */
[-CC-:B------:R-:W-:Y:S01]  /*15ff0*/  FFMA.FTZ R157, R66, R8.reuse, -R60.reuse ;  /* 0x00000008429d7223 */ /* 0x180fe2000001083c */
[-CC-:B------:R-:W-:Y:S01]  /*16000*/  FFMA.FTZ R159, R70, R8.reuse, -R60.reuse ;  /* 0x00000008469f7223 */ /* 0x180fe2000001083c */
[-CC-:B------:R-:W-:Y:S01]  /*16010*/  FFMA.FTZ R75, R75, R8.reuse, -R60.reuse ;  /* 0x000000084b4b7223 */ /* 0x180fe2000001083c */
[-CC-:B------:R-:W-:Y:S01]  /*16020*/  FFMA.FTZ R78, R78, R8.reuse, -R60.reuse ;  /* 0x000000084e4e7223 */ /* 0x180fe2000001083c */
[-C--:B------:R-:W-:Y:S01]  /*16030*/  FFMA.FTZ R79, R79, R8.reuse, -R60 ;  /* 0x000000084f4f7223 */ /* 0x080fe2000001083c */
[----:B------:R-:W0:Y:S01]  /*16040*/  MUFU.EX2 R15, R15 ;  /* 0x0000000f000f7308 */ /* 0x000e220000000800 */
[C---:B-1----:R-:W-:Y:S01]  /*16050*/  FADD.FTZ R0, R14.reuse, R0 ;  /* 0x000000000e007221 */ /* 0x042fe20000010000 */
[----:B------:R-:W-:Y:S01]  /*16060*/  F2FP.F16.F32.PACK_AB R181, R14, R181 ;  /* 0x000000b50eb5723e */ /* 0x000fe200000000ff */
[-CC-:B------:R-:W-:Y:S01]  /*16070*/  FFMA.FTZ R81, R81, R8.reuse, -R60.reuse ;  /* 0x0000000851517223 */ /* 0x180fe2000001083c */
[-CC-:B------:R-:W-:Y:S01]  /*16080*/  FFMA.FTZ R82, R82, R8.reuse, -R60.reuse ;  /* 0x0000000852527223 */ /* 0x180fe2000001083c */
[-CC-:B------:R-:W-:Y:S01]  /*16090*/  FFMA.FTZ R83, R83, R8.reuse, -R60.reuse ;  /* 0x0000000853537223 */ /* 0x180fe2000001083c */
[----:B------:R-:W-:-:S02]  /*160a0*/  FFMA.FTZ R40, R40, R8, -R60 ;  /* 0x0000000828287223 */ /* 0x000fc4000001083c */
[----:B------:R-:W1:Y:S01]  /*160b0*/  MUFU.EX2 R177, R177 ;  /* 0x000000b100b17308 */ /* 0x000e620000000800 */
[----:B--2---:R-:W-:-:S07]  /*160c0*/  FADD.FTZ R11, R183, R0 ;  /* 0x00000000b70b7221 */ /* 0x004fce0000010000 */
[----:B------:R-:W2:Y:S01]  /*160d0*/  MUFU.EX2 R21, R21 ;  /* 0x0000001500157308 */ /* 0x000ea20000000800 */
[C---:B0-----:R-:W-:Y:S01]  /*160e0*/  FADD.FTZ R11, R15.reuse, R11 ;  /* 0x0000000b0f0b7221 */ /* 0x041fe20000010000 */
[----:B------:R-:W-:-:S06]  /*160f0*/  F2FP.F16.F32.PACK_AB R183, R15, R183 ;  /* 0x000000b70fb7723e */ /* 0x000fcc00000000ff */
[----:B------:R-:W-:Y:S01]  /*16100*/  MUFU.EX2 R179, R179 ;  /* 0x000000b300b37308 */ /* 0x000fe20000000800 */
[----:B-1----:R-:W-:-:S07]  /*16110*/  FADD.FTZ R11, R177, R11 ;  /* 0x0000000bb10b7221 */ /* 0x002fce0000010000 */
        /* <DEDUP_REMOVED lines=12> */
[----:B------:R-:W-:-:S05]  /*161e0*/  WARPGROUP.ARRIVE ;  /* 0x00000000000079c5 */ /* 0x000fca0000000000 */
[----:B------:R-:W-:Y:S01]  /*161f0*/  MUFU.EX2 R10, R10 ;  /* 0x0000000a000a7308 */ /* 0x000fe20000000800 */
[----:B------:R-:W-:Y:S01]  /*16200*/  FFMA.FTZ R161, R74, R8, -R60 ;  /* 0x000000084aa17223 */ /* 0x000fe2000001083c */
[----:B------:R-:W-:Y:S06]  /*16210*/  HGMMA.64x128x16.F32 R88, R164, gdesc[UR4].tnspB, R88, gsb0 ;  /* 0x41e00004a4587df0 */ /* 0x000fec0008000858 */
        /* <DEDUP_REMOVED lines=12> */
[----:B------:R-:W-:Y:S08]  /*162e0*/  MUFU.EX2 R78, R78 ;  /* 0x0000004e004e7308 */ /* 0x000ff00000000800 */
[----:B------:R-:W0:Y:S08]  /*162f0*/  MUFU.EX2 R52, R52 ;  /* 0x0000003400347308 */ /* 0x000e300000000800 */
[----:B------:R-:W1:Y:S08]  /*16300*/  MUFU.EX2 R79, R79 ;  /* 0x0000004f004f7308 */ /* 0x000e700000000800 */
[----:B------:R-:W-:Y:S01]  /*16310*/  MUFU.EX2 R54, R54 ;  /* 0x0000003600367308 */ /* 0x000fe20000000800 */
[----:B0-----:R-:W-:-:S07]  /*16320*/  F2FP.F16.F32.PACK_AB R162, R52, R50 ;  /* 0x0000003234a2723e */ /* 0x001fce00000000ff */
[----:B------:R-:W-:Y:S01]  /*16330*/  MUFU.EX2 R81, R81 ;  /* 0x0000005100517308 */ /* 0x000fe20000000800 */
[----:B-1----:R-:W-:-:S07]  /*16340*/  F2FP.F16.F32.PACK_AB R163, R79, R78 ;  /* 0x0000004e4fa3723e */ /* 0x002fce00000000ff */
[----:B------:R-:W0:Y:S08]  /*16350*/  MUFU.EX2 R56, R56 ;  /* 0x0000003800387308 */ /* 0x000e300000000800 */
[----:B------:R-:W1:Y:S01]  /*16360*/  MUFU.EX2 R82, R82 ;  /* 0x0000005200527308 */ /* 0x000e620000000800 */
[----:B------:R-:W-:Y:S02]  /*16370*/  WARPGROUP.DEPBAR.LE gsb0, 0x0 ;  /* 0x00008000000079c5 */ /* 0x000fe40000010000 */
[----:B------:R2:W-:Y:S05]  /*16380*/  @!P1 SYNCS.ARRIVE.TRANS64.RED.A1T0 RZ, [R12+URZ], RZ ;  /* 0x000000ff0cff99a7 */ /* 0x0005ea000810043f */
[----:B------:R-:W-:Y:S01]  /*16390*/  MUFU.EX2 R58, R58 ;  /* 0x0000003a003a7308 */ /* 0x000fe20000000800 */
[----:B0-----:R-:W-:Y:S01]  /*163a0*/  F2FP.F16.F32.PACK_AB R164, R56, R54 ;  /* 0x0000003638a4723e */ /* 0x001fe200000000ff */
[----:B--2---:R-:W-:Y:S01]  /*163b0*/  FADD.FTZ R12, R176, R3 ;  /* 0x00000003b00c7221 */ /* 0x004fe20000010000 */
[----:B------:R0:W-:Y:S01]  /*163c0*/  @!P1 SYNCS.ARRIVE.TRANS64.RED.A1T0 RZ, [R13+URZ], RZ ;  /* 0x000000ff0dff99a7 */ /* 0x0001e2000810043f */
[----:B------:R-:W-:-:S04]  /*163d0*/  FFMA.FTZ R3, R67, R8, -R60 ;  /* 0x0000000843037223 */ /* 0x000fc8000001083c */
[----:B------:R-:W-:Y:S01]  /*163e0*/  MUFU.EX2 R83, R83 ;  /* 0x0000005300537308 */ /* 0x000fe20000000800 */
[C---:B------:R-:W-:Y:S01]  /*163f0*/  FADD.FTZ R12, R41.reuse, R12 ;  /* 0x0000000c290c7221 */ /* 0x040fe20000010000 */
[----:B------:R-:W-:Y:S02]  /*16400*/  F2FP.F16.F32.PACK_AB R176, R41, R176 ;  /* 0x000000b029b0723e */ /* 0x000fe400000000ff */
[----:B-1----:R-:W-:Y:S01]  /*16410*/  F2FP.F16.F32.PACK_AB R165, R82, R81 ;  /* 0x0000005152a5723e */ /* 0x002fe200000000ff */
[----:B------:R-:W-:Y:S01]  /*16420*/  FADD.FTZ R12, R178, R12 ;  /* 0x0000000cb20c7221 */ /* 0x000fe20000010000 */
[----:B0-----:R-:W-:Y:S01]  /*16430*/  FADD.FTZ R13, R21, R11 ;  /* 0x0000000b150d7221 */ /* 0x001fe20000010000 */
[----:B------:R-:W-:Y:S01]  /*16440*/  FFMA.FTZ R11, R71, R8, -R60 ;  /* 0x00000008470b7223 */ /* 0x000fe2000001083c */
[----:B------:R-:W0:Y:S01]  /*16450*/  MUFU.EX2 R3, R3 ;  /* 0x0000000300037308 */ /* 0x000e220000000800 */
[C---:B------:R-:W-:Y:S01]  /*16460*/  FADD.FTZ R12, R84.reuse, R12 ;  /* 0x0000000c540c7221 */ /* 0x040fe20000010000 */
[----:B------:R-:W-:Y:S01]  /*16470*/  FADD.FTZ R13, R179, R13 ;  /* 0x0000000db30d7221 */ /* 0x000fe20000010000 */
[----:B------:R-:W-:-:S02]  /*16480*/  F2FP.F16.F32.PACK_AB R178, R84, R178 ;  /* 0x000000b254b2723e */ /* 0x000fc400000000ff */
[----:B------:R-:W-:Y:S01]  /*16490*/  FADD.FTZ R12, R172, R12 ;  /* 0x0000000cac0c7221 */ /* 0x000fe20000010000 */
[C---:B------:R-:W-:Y:S01]  /*164a0*/  FADD.FTZ R13, R25.reuse, R13 ;  /* 0x0000000d190d7221 */ /* 0x040fe20000010000 */
[----:B------:R-:W-:Y:S01]  /*164b0*/  F2FP.F16.F32.PACK_AB R179, R25, R179 ;  /* 0x000000b319b3723e */ /* 0x000fe200000000ff */
[----:B------:R-:W1:Y:S01]  /*164c0*/  MUFU.EX2 R11, R11 ;  /* 0x0000000b000b7308 */ /* 0x000e620000000800 */
[C---:B------:R-:W-:Y:S01]  /*164d0*/  FADD.FTZ R12, R26.reuse, R12 ;  /* 0x0000000c1a0c7221 */ /* 0x040fe20000010000 */
[----:B------:R-:W-:Y:S01]  /*164e0*/  FADD.FTZ R13, R173, R13 ;  /* 0x0000000dad0d7221 */ /* 0x000fe20000010000 */
[----:B------:R-:W-:Y:S02]  /*164f0*/  F2FP.F16.F32.PACK_AB R172, R26, R172 ;  /* 0x000000ac1aac723e */ /* 0x000fe400000000ff */
[----:B------:R-:W-:Y:S01]  /*16500*/  FADD.FTZ R12, R174, R12 ;  /* 0x0000000cae0c7221 */ /* 0x000fe20000010000 */
[C---:B------:R-:W-:Y:S01]  /*16510*/  FADD.FTZ R13, R27.reuse, R13 ;  /* 0x0000000d1b0d7221 */ /* 0x040fe20000010000 */
[----:B------:R-:W-:Y:S01]  /*16520*/  F2FP.F16.F32.PACK_AB R173, R27, R173 ;  /* 0x000000ad1bad723e */ /* 0x000fe200000000ff */
[----:B------:R-:W2:Y:S01]  /*16530*/  MUFU.EX2 R28, R28 ;  /* 0x0000001c001c7308 */ /* 0x000ea20000000800 */
[C---:B------:R-:W-:Y:S01]  /*16540*/  FADD.FTZ R12, R36.reuse, R12 ;  /* 0x0000000c240c7221 */ /* 0x040fe20000010000 */
[----:B------:R-:W-:Y:S01]  /*16550*/  FADD.FTZ R13, R175, R13 ;  /* 0x0000000daf0d7221 */ /* 0x000fe20000010000 */
[----:B------:R-:W-:-:S02]  /*16560*/  F2FP.F16.F32.PACK_AB R174, R36, R174 ;  /* 0x000000ae24ae723e */ /* 0x000fc400000000ff */
[----:B------:R-:W-:Y:S01]  /*16570*/  FADD.FTZ R12, R168, R12 ;  /* 0x0000000ca80c7221 */ /* 0x000fe20000010000 */
[C---:B------:R-:W-:Y:S01]  /*16580*/  FADD.FTZ R13, R29.reuse, R13 ;  /* 0x0000000d1d0d7221 */ /* 0x040fe20000010000 */
[----:B------:R-:W-:Y:S01]  /*16590*/  F2FP.F16.F32.PACK_AB R175, R29, R175 ;  /* 0x000000af1daf723e */ /* 0x000fe200000000ff */
[----:B------:R-:W3:Y:S01]  /*165a0*/  MUFU.EX2 R40, R40 ;  /* 0x0000002800287308 */ /* 0x000ee20000000800 */
[C---:B------:R-:W-:Y:S01]  /*165b0*/  FADD.FTZ R12, R48.reuse, R12 ;  /* 0x0000000c300c7221 */ /* 0x040fe20000010000 */
[----:B------:R-:W-:Y:S01]  /*165c0*/  FADD.FTZ R13, R169, R13 ;  /* 0x0000000da90d7221 */ /* 0x000fe20000010000 */
[----:B------:R-:W-:Y:S02]  /*165d0*/  F2FP.F16.F32.PACK_AB R168, R48, R168 ;  /* 0x000000a830a8723e */ /* 0x000fe400000000ff */
[----:B------:R-:W-:Y:S01]  /*165e0*/  FADD.FTZ R12, R170, R12 ;  /* 0x0000000caa0c7221 */ /* 0x000fe20000010000 */
[C---:B------:R-:W-:Y:S01]  /*165f0*/  FADD.FTZ R13, R30.reuse, R13 ;  /* 0x0000000d1e0d7221 */ /* 0x040fe20000010000 */
[----:B------:R-:W-:-:S02]  /*16600*/  F2FP.F16.F32.PACK_AB R169, R30, R169 ;  /* 0x000000a91ea9723e */ /* 0x000fc400000000ff */
[----:B------:R-:W-:Y:S01]  /*16610*/  FADD.FTZ R12, R32, R12 ;  /* 0x0000000c200c7221 */ /* 0x000fe20000010000 */
[----:B------:R-:W-:Y:S01]  /*16620*/  FADD.FTZ R13, R171, R13 ;  /* 0x0000000dab0d7221 */ /* 0x000fe20000010000 */
[----:B------:R-:W-:Y:S02]  /*16630*/  F2FP.F16.F32.PACK_AB R171, R6, R171 ;  /* 0x000000ab06ab723e */ /* 0x000fe400000000ff */
[----:B------:R-:W-:Y:S01]  /*16640*/  FADD.FTZ R12, R152, R12 ;  /* 0x0000000c980c7221 */ /* 0x000fe20000010000 */
[----:B------:R-:W-:Y:S01]  /*16650*/  FADD.FTZ R13, R6, R13 ;  /* 0x0000000d060d7221 */ /* 0x000fe20000010000 */
[----:B------:R-:W-:Y:S02]  /*16660*/  F2FP.F16.F32.PACK_AB R170, R32, R170 ;  /* 0x000000aa20aa723e */ /* 0x000fe400000000ff */
[----:B------:R-:W-:Y:S01]  /*16670*/  FADD.FTZ R12, R37, R12 ;  /* 0x0000000c250c7221 */ /* 0x000fe20000010000 */
[----:B------:R-:W-:Y:S01]  /*16680*/  FADD.FTZ R13, R153, R13 ;  /* 0x0000000d990d7221 */ /* 0x000fe20000010000 */
        /* <DEDUP_REMOVED lines=10> */
[C---:B------:R-:W-:Y:S01]  /*16730*/  FADD.FTZ R12, R34.reuse, R12 ;  /* 0x0000000c220c7221 */ /* 0x040fe20000010000 */
[----:B------:R-:W-:Y:S01]  /*16740*/  FADD.FTZ R13, R157, R13 ;  /* 0x0000000d9d0d7221 */ /* 0x000fe20000010000 */
[C---:B0-----:R-:W-:Y:S02]  /*16750*/  F2FP.F16.F32.PACK_AB R157, R3.reuse, R157 ;  /* 0x0000009d039d723e */ /* 0x041fe400000000ff */
[----:B------:R-:W-:Y:S01]  /*16760*/  F2FP.F16.F32.PACK_AB R156, R34, R156 ;  /* 0x0000009c229c723e */ /* 0x000fe200000000ff */
[----:B------:R-:W-:Y:S01]  /*16770*/  FADD.FTZ R14, R3, R13 ;  /* 0x0000000d030e7221 */ /* 0x000fe20000010000 */
[----:B------:R-:W-:Y:S01]  /*16780*/  FADD.FTZ R13, R158, R12 ;  /* 0x0000000c9e0d7221 */ /* 0x000fe20000010000 */
[C---:B------:R-:W-:Y:S02]  /*16790*/  F2FP.F16.F32.PACK_AB R158, R42.reuse, R158 ;  /* 0x0000009e2a9e723e */ /* 0x040fe400000000ff */
[----:B------:R-:W-:Y:S01]  /*167a0*/  FADD.FTZ R14, R159, R14 ;  /* 0x0000000e9f0e7221 */ /* 0x000fe20000010000 */
[----:B------:R-:W-:Y:S01]  /*167b0*/  FADD.FTZ R13, R42, R13 ;  /* 0x0000000d2a0d7221 */ /* 0x000fe20000010000 */
[----:B-1----:R-:W-:-:S02]  /*167c0*/  F2FP.F16.F32.PACK_AB R159, R11, R159 ;  /* 0x0000009f0b9f723e */ /* 0x002fc400000000ff */
[----:B------:R-:W-:Y:S01]  /*167d0*/  FADD.FTZ R14, R11, R14 ;  /* 0x0000000e0b0e7221 */ /* 0x000fe20000010000 */
[----:B------:R-:W-:Y:S01]  /*167e0*/  FADD.FTZ R6, R24, R13 ;  /* 0x0000000d18067221 */ /* 0x000fe20000010000 */
[----:B--2---:R-:W-:Y:S02]  /*167f0*/  F2FP.F16.F32.PACK_AB R166, R28, R58 ;  /* 0x0000003a1ca6723e */ /* 0x004fe400000000ff */
[----:B------:R-:W-:Y:S01]  /*16800*/  FADD.FTZ R14, R161, R14 ;  /* 0x0000000ea10e7221 */ /* 0x000fe20000010000 */
[----:B------:R-:W-:Y:S01]  /*16810*/  FADD.FTZ R13, R43, R6 ;  /* 0x000000062b0d7221 */ /* 0x000fe20000010000 */
[C---:B------:R-:W-:Y:S01]  /*16820*/  F2FP.F16.F32.PACK_AB R161, R75.reuse, R161 ;  /* 0x000000a14ba1723e */ /* 0x040fe200000000ff */
[----:B------:R-:W-:Y:S02]  /*16830*/  IMAD.MOV.U32 R6, RZ, RZ, R194 ;  /* 0x000000ffff067224 */ /* 0x000fe400078e00c2 */
[----:B------:R-:W-:Y:S01]  /*16840*/  FADD.FTZ R15, R75, R14 ;  /* 0x0000000e4b0f7221 */ /* 0x000fe20000010000 */
[----:B------:R-:W-:Y:S01]  /*16850*/  FADD.FTZ R13, R50, R13 ;  /* 0x0000000d320d7221 */ /* 0x000fe20000010000 */
[----:B---3--:R-:W-:-:S02]  /*16860*/  F2FP.F16.F32.PACK_AB R167, R40, R83 ;  /* 0x0000005328a7723e */ /* 0x008fc400000000ff */
[----:B------:R-:W-:Y:S01]  /*16870*/  FADD.FTZ R0, R78, R15 ;  /* 0x0000000f4e007221 */ /* 0x000fe20000010000 */
[----:B------:R-:W-:Y:S01]  /*16880*/  FADD.FTZ R13, R52, R13 ;  /* 0x0000000d340d7221 */ /* 0x000fe20000010000 */
[----:B------:R-:W-:Y:S02]  /*16890*/  MOV R10, R9 ;  /* 0x00000009000a7202 */ /* 0x000fe40000000f00 */
[----:B------:R-:W-:Y:S01]  /*168a0*/  FADD.FTZ R0, R79, R0 ;  /* 0x000000004f007221 */ /* 0x000fe20000010000 */
[----:B------:R-:W-:-:S03]  /*168b0*/  FADD.FTZ R13, R54, R13 ;  /* 0x0000000d360d7221 */ /* 0x000fc60000010000 */
[----:B------:R-:W-:Y:S01]  /*168c0*/  FADD.FTZ R3, R81, R0 ;  /* 0x0000000051037221 */ /* 0x000fe20000010000 */
[----:B------:R-:W-:-:S03]  /*168d0*/  FADD.FTZ R13, R56, R13 ;  /* 0x0000000d380d7221 */ /* 0x000fc60000010000 */
[----:B------:R-:W-:Y:S01]  /*168e0*/  FADD.FTZ R0, R82, R3 ;  /* 0x0000000352007221 */ /* 0x000fe20000010000 */
[----:B------:R-:W-:-:S03]  /*168f0*/  FADD.FTZ R13, R58, R13 ;  /* 0x0000000d3a0d7221 */ /* 0x000fc60000010000 */
[----:B------:R-:W-:Y:S01]  /*16900*/  FADD.FTZ R11, R83, R0 ;  /* 0x00000000530b7221 */ /* 0x000fe20000010000 */
[----:B------:R-:W-:Y:S01]  /*16910*/  FADD.FTZ R3, R28, R13 ;  /* 0x0000000d1c037221 */ /* 0x000fe20000010000 */
[----:B------:R-:W-:Y:S02]  /*16920*/  IMAD.MOV.U32 R13, RZ, RZ, R196 ;  /* 0x000000ffff0d7224 */ /* 0x000fe400078e00c4 */
[----:B------:R-:W-:Y:S01]  /*16930*/  FADD.FTZ R0, R40, R11 ;  /* 0x0000000b28007221 */ /* 0x000fe20000010000 */
[----:B------:R-:W-:Y:S01]  /*16940*/  IMAD.MOV.U32 R11, RZ, RZ, R7 ;  /* 0x000000ffff0b7224 */ /* 0x000fe200078e0007 */
[----:B------:R-:W-:Y:S06]  /*16950*/  @P2 BRA `(.L_x_606) ;  /* 0xffffffd000f82947 */ /* 0x000fec000383ffff */
.L_x_595:
[----:B------:R-:W-:Y:S05]  /*16960*/  BSYNC B0 ;  /* 0x0000000000007941 */ /* 0x000fea0003800000 */
.L_x_594:
        /* <DEDUP_REMOVED lines=63> */
[----:B------:R-:W-:Y:S01]  /*16d60*/  FMUL.FTZ R85, R149, R85 ;  /* 0x0000005595557220 */ /* 0x000fe20000410000 */
[----:B------:R-:W-:Y:S01]  /*16d70*/  FMUL.FTZ R87, R151, R87 ;  /* 0x0000005797577220 */ /* 0x000fe20000410000 */
[----:B------:R-:W-:Y:S06]  /*16d80*/  @!P0 BRA `(.L_x_607) ;  /* 0x0000000000048947 */ /* 0x000fec0003800000 */
[----:B------:R-:W-:Y:S01]  /*16d90*/  BPT.TRAP 0x1 ;  /* 0x000000040000795c */ /* 0x000fe20000300000 */
.L_x_607:
[----:B------:R-:W-:Y:S01]  /*16da0*/  IMAD R6, R194, 0x8, R2 ;  /* 0x00000008c2067824 */ /* 0x000fe200078e0202 */
[----:B------:R-:W-:-:S04]  /*16db0*/  SHF.L.U32 R5, R196, 0x1f, RZ ;  /* 0x0000001fc4057819 */ /* 0x000fc800000006ff */
[----:B------:R0:W1:Y:S01]  /*16dc0*/  SYNCS.PHASECHK.TRANS64.TRYWAIT P2, [R6+URZ+0x34850], R5 ;  /* 0x03485005060075a7 */ /* 0x000062000804017f */
[----:B------:R-:W-:Y:S05]  /*16dd0*/  @!P0 BRA `(.L_x_608) ;  /* 0x0000000000048947 */ /* 0x000fea0003800000 */
[----:B------:R-:W-:Y:S01]  /*16de0*/  BPT.TRAP 0x1 ;  /* 0x000000040000795c */ /* 0x000fe20000300000 */
.L_x_608:
[----:B------:R-:W-:Y:S01]  /*16df0*/  IADD3 R2, R2, 0x400, RZ ;  /* 0x0000040002027810 */ /* 0x000fe20007ffe0ff */
[----:B------:R-:W-:Y:S03]  /*16e00*/  BSSY B0, `(.L_x_609) ;  /* 0x0000008000007945 */ /* 0x000fe60003800000 */
[----:B------:R-:W-:-:S04]  /*16e10*/  SHF.R.U32.HI R2, RZ, 0x4, R2 ;  /* 0x00000004ff027819 */ /* 0x000fc80000011602 */
[----:B------:R-:W-:-:S04]  /*16e20*/  LOP3.LUT R2, R2, 0x3fff, RZ, 0xc0, !PT ;  /* 0x00003fff02027812 */ /* 0x000fc800078ec0ff */
[----:B------:R-:W-:-:S05]  /*16e30*/  LOP3.LUT R11, R2, 0x4000000, RZ, 0xfc, !PT ;  /* 0x04000000020b7812 */ /* 0x000fca00078efcff */
[----:B------:R-:W-:Y:S01]  /*16e40*/  IMAD R2, R194, 0x800, R11 ;  /* 0x00000800c2027824 */ /* 0x000fe200078e020b */
[----:B-1----:R-:W-:Y:S06]  /*16e50*/  @P2 BRA `(.L_x_610) ;  /* 0x0000000000082947 */ /* 0x002fec0003800000 */
[----:B------:R-:W1:Y:S02]  /*16e60*/  SYNCS.PHASECHK.TRANS64.TRYWAIT P0, [R6+URZ+0x34850], R5 ;  /* 0x03485005060075a7 */ /* 0x000e64000800017f */
[----:B-1----:R-:W-:Y:S05]  /*16e70*/  @!P0 BRA `(.L_x_611) ;  /* 0x000000bc00d88947 */ /* 0x002fea0003800000 */
.L_x_610:
[----:B------:R-:W-:Y:S05]  /*16e80*/  BSYNC B0 ;  /* 0x0000000000007941 */ /* 0x000fea0003800000 */
.L_x_609:
[----:B------:R-:W-:Y:S01]  /*16e90*/  IMAD.MOV.U32 R4, RZ, RZ, R2 ;  /* 0x000000ffff047224 */ /* 0x000fe200078e0002 */
[----:B01----:R-:W-:Y:S01]  /*16ea0*/  MOV R5, 0x40000040 ;  /* 0x4000004000057802 */ /* 0x003fe20000000f00 */
[----:B------:R-:W-:Y:S01]  /*16eb0*/  WARPGROUP.ARRIVE ;  /* 0x00000000000079c5 */ /* 0x000fe20000000000 */
[----:B------:R-:W-:Y:S01]  /*16ec0*/  @!P1 VIADD R6, R6, 0x34860 ;  /* 0x0003486006069836 */ /* 0x000fe20000000000 */
[----:B------:R-:W-:Y:S02]  /*16ed0*/  IADD3 R194, R194, 0x1, RZ ;  /* 0x00000001c2c27810 */ /* 0x000fe40007ffe0ff */
[----:B------:R-:W-:Y:S01]  /*16ee0*/  R2UR UR6, R4 ;  /* 0x00000000040672ca */ /* 0x000fe200000e0000 */
[----:B------:R-:W-:Y:S01]  /*16ef0*/  VIADD R4, R2, 0x80 ;  /* 0x0000008002047836 */ /* 0x000fe20000000000 */
[----:B------:R-:W-:Y:S01]  /*16f00*/  R2UR UR7, R5 ;  /* 0x00000000050772ca */ /* 0x000fe200000e0000 */
[----:B------:R-:W-:Y:S01]  /*16f10*/  IMAD.MOV.U32 R5, RZ, RZ, 0x40000040 ;  /* 0x40000040ff057424 */ /* 0x000fe200078e00ff */
[----:B------:R-:W-:-:S02]  /*16f20*/  @!P1 PRMT R6, RZ, 0x654, R6 ;  /* 0x00000654ff069816 */ /* 0x000fc40000000006 */
[----:B------:R-:W-:Y:S02]  /*16f30*/  ISETP.NE.AND P2, PT, R194, 0x2, PT ;  /* 0x00000002c200780c */ /* 0x000fe40003f45270 */
[----:B------:R-:W-:Y:S02]  /*16f40*/  IADD3 R206, R206, 0x1, RZ ;  /* 0x00000001cece7810 */ /* 0x000fe40007ffe0ff */
[----:B------:R-:W-:-:S05]  /*16f50*/  SEL R194, R194, RZ, P2 ;  /* 0x000000ffc2c27207 */ /* 0x000fca0001000000 */
        /* <DEDUP_REMOVED lines=9> */
[----:B------:R-:W-:Y:S01]  /*16ff0*/  VIADD R4, R2, 0x180 ;  /* 0x0000018002047836 */ /* 0x000fe20000000000 */
[----:B------:R-:W-:Y:S02]  /*17000*/  R2UR UR7, R5 ;  /* 0x00000000050772ca */ /* 0x000fe400000e0000 */
[----:B------:R-:W-:Y:S01]  /*17010*/  MOV R5, 0x40000040 ;  /* 0x4000004000057802 */ /* 0x000fe20000000f00 */
[----:B------:R-:W-:Y:S02]  /*17020*/  WARPGROUP.DEPBAR.LE gsb0, 0x0 ;  /* 0x00008000000079c5 */ /* 0x000fe40000010000 */
[----:B------:R-:W-:-:S08]  /*17030*/  WARPGROUP.ARRIVE ;  /* 0x00000000000079c5 */ /* 0x000fd00000000000 */
        /* <DEDUP_REMOVED lines=26> */
[----:B------:R-:W0:Y:S02]  /*171e0*/  SHFL.BFLY PT, R2, R3, 0x2, 0x1f ;  /* 0x0c401f0003027f89 */ /* 0x000e2400000e0000 */
[----:B0-----:R-:W-:Y:S01]  /*171f0*/  FADD.FTZ R2, R2, R3 ;  /* 0x0000000302027221 */ /* 0x001fe20000010000 */
[----:B------:R-:W-:-:S04]  /*17200*/  SEL R3, RZ, 0x1, P2 ;  /* 0x00000001ff037807 */ /* 0x000fc80001000000 */
[----:B------:R-:W-:Y:S02]  /*17210*/  LOP3.LUT R196, R196, R3, RZ, 0x3c, !PT ;  /* 0x00000003c4c47212 */ /* 0x000fe400078e3cff */
[----:B------:R-:W-:Y:S01]  /*17220*/  MOV R3, 0xff800000 ;  /* 0xff80000000037802 */ /* 0x000fe20000000f00 */
[----:B------:R-:W-:Y:S02]  /*17230*/  WARPGROUP.DEPBAR.LE gsb0, 0x0 ;  /* 0x00008000000079c5 */ /* 0x000fe40000010000 */
[----:B------:R-:W-:-:S06]  /*17240*/  WARPGROUP.ARRIVE ;  /* 0x00000000000079c5 */ /* 0x000fcc0000000000 */
[----:B------:R-:W-:Y:S01]  /*17250*/  HGMMA.64x128x16.F32 R24, R160, gdesc[UR4].tnspB, R24, gsb0 ;  /* 0x41e00004a0187df0 */ /* 0x000fe20008000818 */
[----:B------:R-:W-:Y:S02]  /*17260*/  R2UR UR6, R4 ;  /* 0x00000000040672ca */ /* 0x000fe400000e0000 */
[----:B------:R-:W-:Y:S02]  /*17270*/  R2UR UR7, R5 ;  /* 0x00000000050772ca */ /* 0x000fe400000e0000 */
[----:B------:R-:W0:Y:S02]  /*17280*/  SHFL.BFLY PT, R5, R0, 0x2, 0x1f ;  /* 0x0c401f0000057f89 */ /* 0x000e2400000e0000 */
[----:B0-----:R-:W-:Y:S01]  /*17290*/  FADD.FTZ R4, R5, R0 ;  /* 0x0000000005047221 */ /* 0x001fe20000010000 */
[----:B------:R-:W-:Y:S01]  /*172a0*/  IMAD.MOV.U32 R0, RZ, RZ, -0x800000 ;  /* 0xff800000ff007424 */ /* 0x000fe200078e00ff */
[----:B------:R-:W0:Y:S04]  /*172b0*/  SHFL.BFLY PT, R5, R2, 0x1, 0x1f ;  /* 0x0c201f0002057f89 */ /* 0x000e2800000e0000 */
[----:B------:R-:W1:Y:S01]  /*172c0*/  SHFL.BFLY PT, R11, R4, 0x1, 0x1f ;  /* 0x0c201f00040b7f89 */ /* 0x000e6200000e0000 */
[----:B0-----:R-:W-:Y:S01]  /*172d0*/  FADD.FTZ R13, R2, R5 ;  /* 0x00000005020d7221 */ /* 0x001fe20000010000 */
[----:B------:R-:W-:-:S02]  /*172e0*/  IMAD.MOV.U32 R5, RZ, RZ, RZ ;  /* 0x000000ffff057224 */ /* 0x000fc400078e00ff */
[----:B------:R-:W-:Y:S02]  /*172f0*/  IMAD.MOV.U32 R2, RZ, RZ, RZ ;  /* 0x000000ffff027224 */ /* 0x000fe400078e00ff */
[----:B-1----:R-:W-:Y:S01]  /*17300*/  FADD.FTZ R14, R4, R11 ;  /* 0x0000000b040e7221 */ /* 0x002fe20000010000 */
[----:B------:R-:W-:-:S04]  /*17310*/  FSETP.NE.FTZ.AND P0, PT, R13, RZ, PT ;  /* 0x000000ff0d00720b */ /* 0x000fc80003f15000 */
[----:B------:R-:W-:-:S09]  /*17320*/  FSETP.NE.FTZ.AND P3, PT, R14, RZ, PT ;  /* 0x000000ff0e00720b */ /* 0x000fd20003f75000 */
        /* <DEDUP_REMOVED lines=80> */
.L_x_537:
[----:B------:R-:W1:Y:S08]  /*17830*/  S2UR UR5, SR_CgaCtaId ;  /* 0x00000000000579c3 */ /* 0x000e700000008800 */
[----:B------:R-:W-:Y:S06]  /*17840*/  BAR.SYNC.DEFER_BLOCKING 0x5, 0x180 ;  /* 0x0146000000007b1d */ /* 0x000fec0000010000 */
[----:B------:R-:W-:Y:S01]  /*17850*/  UMOV UR4, 0x400 ;  /* 0x0000040000047882 */ /* 0x000fe20000000000 */
[----:B------:R-:W-:Y:S01]  /*17860*/  BSSY B0, `(.L_x_612) ;  /* 0x00002da000007945 */ /* 0x000fe20003800000 */
[----:B-1----:R-:W-:-:S06]  /*17870*/  ULEA UR4, UR5, UR4, 0x18 ;  /* 0x0000000405047291 */ /* 0x002fcc000f8ec03f */
[----:B------:R-:W-:-:S05]  /*17880*/  IMAD.U32 R2, RZ, RZ, UR4 ;  /* 0x00000004ff027e24 */ /* 0x000fca000f8e00ff */
[----:B------:R1:W2:Y:S01]  /*17890*/  LDS.128 R144, [R2+0x348d0] ;  /* 0x0348d00002907984 */ /* 0x0002a20000000c00 */
[----:B------:R-:W-:Y:S06]  /*178a0*/  BAR.ARV 0x4, 0x180 ;  /* 0x0106000000007b1d */ /* 0x000fec0000002000 */
[----:B------:R-:W-:Y:S05]  /*178b0*/  @P0 BRA `(.L_x_613) ;  /* 0x0000002000640947 */ /* 0x000fea0003800000 */
[----:B------:R-:W3:Y:S01]  /*178c0*/  LDL R4, [R1+0x84] ;  /* 0x0000840001047983 */ /* 0x000ee20000100800 */
[----:B------:R-:W4:Y:S01]  /*178d0*/  S2R R5, SR_SWINHI ;  /* 0x0000000000057919 */ /* 0x000f220000002f00 */
[----:B------:R-:W-:Y:S01]  /*178e0*/  F2FP.F16.F32.PACK_AB R32, R73, R72 ;  /* 0x000000484920723e */ /* 0x000fe200000000ff */
[----:B------:R-:W-:Y:S01]  /*178f0*/  ULDC.64 UR6, c[0x0][0xc00] ;  /* 0x0003000000067ab9 */ /* 0x000fe20000000a00 */
[----:B------:R-:W-:Y:S01]  /*17900*/  ULDC.64 UR4, c[0x0][0xc08] ;  /* 0x0003020000047ab9 */ /* 0x000fe20000000a00 */
[----:B------:R-:W2:Y:S01]  /*17910*/  LDL R104, [R1+0x80] ;  /* 0x0000800001687983 */ /* 0x000ea20000100800 */
[----:B------:R-:W-:Y:S02]  /*17920*/  MOV R98, R2 ;  /* 0x0000000200627202 */ /* 0x000fe40000000f00 */
[----:B----4-:R-:W-:Y:S01]  /*17930*/  MOV R99, R5 ;  /* 0x0000000500637202 */ /* 0x010fe20000000f00 */
[----:B------:R-:W-:Y:S02]  /*17940*/  BAR.SYNC.DEFER_BLOCKING 0x1, 0x100 ;  /* 0x0044000000007b1d */ /* 0x000fe40000010000 */
[----:B---3--:R-:W-:-:S03]  /*17950*/  IMAD.WIDE R8, R4, 0x2, R98 ;  /* 0x0000000204087825 */ /* 0x008fc600078e0262 */
[C---:B------:R-:W-:Y:S02]  /*17960*/  LOP3.LUT R11, R8.reuse, 0x380, RZ, 0xc0, !PT ;  /* 0x00000380080b7812 */ /* 0x040fe400078ec0ff */
[C---:B------:R-:W-:Y:S02]  /*17970*/  IADD3 R35, P4, R8.reuse, 0x60, RZ ;  /* 0x0000006008237810 */ /* 0x040fe40007f9e0ff */
[----:B------:R-:W-:Y:S02]  /*17980*/  SHF.R.U64 R11, R11, 0x3, RZ ;  /* 0x000000030b0b7819 */ /* 0x000fe400000012ff */
[C---:B------:R-:W-:Y:S02]  /*17990*/  IADD3 R14, P3, R8.reuse, 0x4000, RZ ;  /* 0x00004000080e7810 */ /* 0x040fe40007f7e0ff */
[C---:B------:R-:W-:Y:S02]  /*179a0*/  IADD3 R31, P6, R8.reuse, 0x20, RZ ;  /* 0x00000020081f7810 */ /* 0x040fe40007fde0ff */
[----:B------:R-:W-:-:S02]  /*179b0*/  IADD3 R33, P5, R8, 0x40, RZ ;  /* 0x0000004008217810 */ /* 0x000fc40007fbe0ff */
[C---:B------:R-:W-:Y:S02]  /*179c0*/  IADD3 R101, P2, R8.reuse, 0x4020, RZ ;  /* 0x0000402008657810 */ /* 0x040fe40007f5e0ff */
[C---:B------:R-:W-:Y:S02]  /*179d0*/  IADD3 R103, P1, R8.reuse, 0x4040, RZ ;  /* 0x0000404008677810 */ /* 0x040fe40007f3e0ff */
[----:B------:R-:W-:Y:S02]  /*179e0*/  IADD3 R105, P0, R8, 0x4060, RZ ;  /* 0x0000406008697810 */ /* 0x000fe40007f1e0ff */
[----:B------:R-:W-:Y:S02]  /*179f0*/  LOP3.LUT R8, R11, R8, RZ, 0x3c, !PT ;  /* 0x000000080b087212 */ /* 0x000fe400078e3cff */
[----:B------:R-:W-:Y:S02]  /*17a00*/  LOP3.LUT R10, R35, 0x380, RZ, 0xc0, !PT ;  /* 0x00000380230a7812 */ /* 0x000fe400078ec0ff */
[----:B------:R-:W-:-:S02]  /*17a10*/  LOP3.LUT R11, R14, 0x380, RZ, 0xc0, !PT ;  /* 0x000003800e0b7812 */ /* 0x000fc400078ec0ff */
[----:B------:R-:W-:Y:S02]  /*17a20*/  LOP3.LUT R4, R31, 0x380, RZ, 0xc0, !PT ;  /* 0x000003801f047812 */ /* 0x000fe400078ec0ff */
[----:B0-----:R-:W-:Y:S02]  /*17a30*/  LOP3.LUT R6, R33, 0x380, RZ, 0xc0, !PT ;  /* 0x0000038021067812 */ /* 0x001fe400078ec0ff */
[----:B------:R-:W-:Y:S02]  /*17a40*/  SHF.R.U64 R10, R10, 0x3, RZ ;  /* 0x000000030a0a7819 */ /* 0x000fe400000012ff */
[----:B------:R-:W-:Y:S02]  /*17a50*/  SHF.R.U64 R11, R11, 0x3, RZ ;  /* 0x000000030b0b7819 */ /* 0x000fe400000012ff */
[----:B------:R-:W-:Y:S02]  /*17a60*/  SHF.R.U64 R4, R4, 0x3, RZ ;  /* 0x0000000304047819 */ /* 0x000fe400000012ff */
[----:B------:R-:W-:Y:S01]  /*17a70*/  SHF.R.U64 R6, R6, 0x3, RZ ;  /* 0x0000000306067819 */ /* 0x000fe200000012ff */
[--C-:B------:R-:W-:Y:S01]  /*17a80*/  IMAD.X R5, RZ, RZ, R9.reuse, P6 ;  /* 0x000000ffff057224 */ /* 0x100fe200030e0609 */
[----:B------:R-:W-:Y:S01]  /*17a90*/  LOP3.LUT R24, R101, 0x380, RZ, 0xc0, !PT ;  /* 0x0000038065187812 */ /* 0x000fe200078ec0ff */
[--C-:B------:R-:W-:Y:S01]  /*17aa0*/  IMAD.X R13, RZ, RZ, R9.reuse, P4 ;  /* 0x000000ffff0d7224 */ /* 0x100fe200020e0609 */
[----:B------:R-:W-:Y:S01]  /*17ab0*/  LOP3.LUT R26, R103, 0x380, RZ, 0xc0, !PT ;  /* 0x00000380671a7812 */ /* 0x000fe200078ec0ff */
[--C-:B------:R-:W-:Y:S01]  /*17ac0*/  IMAD.X R15, RZ, RZ, R9.reuse, P3 ;  /* 0x000000ffff0f7224 */ /* 0x100fe200018e0609 */
[-C--:B------:R-:W-:Y:S01]  /*17ad0*/  IADD3.X R7, RZ, R9.reuse, RZ, P5, !PT ;  /* 0x00000009ff077210 */ /* 0x080fe20002ffe4ff */
[--C-:B------:R-:W-:Y:S01]  /*17ae0*/  IMAD.X R27, RZ, RZ, R9.reuse, P1 ;  /* 0x000000ffff1b7224 */ /* 0x100fe200008e0609 */
[----:B------:R-:W-:Y:S01]  /*17af0*/  IADD3.X R25, RZ, R9, RZ, P2, !PT ;  /* 0x00000009ff197210 */ /* 0x000fe200017fe4ff */
[----:B------:R-:W-:Y:S01]  /*17b00*/  IMAD.X R29, RZ, RZ, R9, P0 ;  /* 0x000000ffff1d7224 */ /* 0x000fe200000e0609 */
[----:B------:R-:W-:-:S02]  /*17b10*/  LOP3.LUT R12, R10, R35, RZ, 0x3c, !PT ;  /* 0x000000230a0c7212 */ /* 0x000fc400078e3cff */
[----:B------:R-:W-:Y:S02]  /*17b20*/  LOP3.LUT R14, R11, R14, RZ, 0x3c, !PT ;  /* 0x0000000e0b0e7212 */ /* 0x000fe400078e3cff */
[----:B------:R-:W-:Y:S02]  /*17b30*/  MOV R30, R8 ;  /* 0x00000008001e7202 */ /* 0x000fe40000000f00 */
[----:B------:R-:W-:Y:S02]  /*17b40*/  LOP3.LUT R28, R105, 0x380, RZ, 0xc0, !PT ;  /* 0x00000380691c7812 */ /* 0x000fe400078ec0ff */
[----:B------:R-:W-:Y:S02]  /*17b50*/  LOP3.LUT R4, R4, R31, RZ, 0x3c, !PT ;  /* 0x0000001f04047212 */ /* 0x000fe400078e3cff */
[----:B------:R-:W-:Y:S02]  /*17b60*/  LOP3.LUT R6, R6, R33, RZ, 0x3c, !PT ;  /* 0x0000002106067212 */ /* 0x000fe400078e3cff */
[----:B------:R-:W-:-:S02]  /*17b70*/  F2FP.F16.F32.PACK_AB R8, R21, R20 ;  /* 0x000000141508723e */ /* 0x000fc400000000ff */
[----:B------:R-:W-:Y:S02]  /*17b80*/  F2FP.F16.F32.PACK_AB R9, R93, R92 ;  /* 0x0000005c5d09723e */ /* 0x000fe400000000ff */
[----:B------:R-:W-:Y:S02]  /*17b90*/  F2FP.F16.F32.PACK_AB R10, R89, R88 ;  /* 0x00000058590a723e */ /* 0x000fe400000000ff */
[----:B------:R-:W-:Y:S02]  /*17ba0*/  F2FP.F16.F32.PACK_AB R11, R95, R94 ;  /* 0x0000005e5f0b723e */ /* 0x000fe400000000ff */
[----:B------:R-:W-:Y:S02]  /*17bb0*/  SHF.R.U64 R24, R24, 0x3, RZ ;  /* 0x0000000318187819 */ /* 0x000fe400000012ff */
[----:B------:R-:W-:Y:S02]  /*17bc0*/  SHF.R.U64 R26, R26, 0x3, RZ ;  /* 0x000000031a1a7819 */ /* 0x000fe400000012ff */
[----:B------:R-:W-:Y:S01]  /*17bd0*/  SHF.R.U64 R28, R28, 0x3, RZ ;  /* 0x000000031c1c7819 */ /* 0x000fe200000012ff */
[----:B------:R0:W-:Y:S01]  /*17be0*/  STSM.16.M88.4 [R30], R8 ;  /* 0x000000081e007844 */ /* 0x0001e20000000200 */
[----:B------:R-:W-:-:S02]  /*17bf0*/  MOV R33, R4 ;  /* 0x0000000400217202 */ /* 0x000fc40000000f00 */
[----:B------:R-:W-:Y:S02]  /*17c00*/  MOV R34, R6 ;  /* 0x0000000600227202 */ /* 0x000fe40000000f00 */
[----:B------:R-:W-:Y:S02]  /*17c10*/  F2FP.F16.F32.PACK_AB R4, R91, R90 ;  /* 0x0000005a5b04723e */ /* 0x000fe400000000ff */
[----:B------:R-:W-:Y:S02]  /*17c20*/  F2FP.F16.F32.PACK_AB R5, R97, R96 ;  /* 0x000000606105723e */ /* 0x000fe400000000ff */
[----:B------:R-:W-:Y:S02]  /*17c30*/  F2FP.F16.F32.PACK_AB R6, R37, R36 ;  /* 0x000000242506723e */ /* 0x000fe400000000ff */
[----:B------:R-:W-:Y:S02]  /*17c40*/  F2FP.F16.F32.PACK_AB R7, R39, R38 ;  /* 0x000000262707723e */ /* 0x000fe400000000ff */
[----:B------:R-:W-:-:S02]  /*17c50*/  LOP3.LUT R24, R24, R101, RZ, 0x3c, !PT ;  /* 0x0000006518187212 */ /* 0x000fc400078e3cff */
[----:B------:R-:W-:Y:S02]  /*17c60*/  LOP3.LUT R26, R26, R103, RZ, 0x3c, !PT ;  /* 0x000000671a1a7212 */ /* 0x000fe400078e3cff */
[----:B------:R-:W-:Y:S02]  /*17c70*/  MOV R35, R12 ;  /* 0x0000000c00237202 */ /* 0x000fe40000000f00 */
[----:B------:R-:W-:Y:S02]  /*17c80*/  MOV R100, R14 ;  /* 0x0000000e00647202 */ /* 0x000fe40000000f00 */
[----:B0-----:R-:W-:Y:S02]  /*17c90*/  F2FP.F16.F32.PACK_AB R8, R41, R40 ;  /* 0x000000282908723e */ /* 0x001fe400000000ff */
[----:B------:R-:W-:Y:S02]  /*17ca0*/  F2FP.F16.F32.PACK_AB R9, R43, R42 ;  /* 0x0000002a2b09723e */ /* 0x000fe400000000ff */
[----:B------:R-:W-:-:S02]  /*17cb0*/  F2FP.F16.F32.PACK_AB R10, R45, R44 ;  /* 0x0000002c2d0a723e */ /* 0x000fc400000000ff */
[----:B------:R-:W-:Y:S02]  /*17cc0*/  F2FP.F16.F32.PACK_AB R11, R47, R46 ;  /* 0x0000002e2f0b723e */ /* 0x000fe400000000ff */
[----:B------:R-:W-:Y:S02]  /*17cd0*/  LOP3.LUT R28, R28, R105, RZ, 0x3c, !PT ;  /* 0x000000691c1c7212 */ /* 0x000fe400078e3cff */
[----:B------:R-:W-:Y:S02]  /*17ce0*/  F2FP.F16.F32.PACK_AB R12, R49, R48 ;  /* 0x00000030310c723e */ /* 0x000fe400000000ff */
[----:B------:R-:W-:Y:S02]  /*17cf0*/  F2FP.F16.F32.PACK_AB R13, R51, R50 ;  /* 0x00000032330d723e */ /* 0x000fe400000000ff */
[----:B------:R-:W-:Y:S02]  /*17d00*/  F2FP.F16.F32.PACK_AB R14, R53, R52 ;  /* 0x00000034350e723e */ /* 0x000fe400000000ff */
[----:B------:R-:W-:Y:S01]  /*17d10*/  F2FP.F16.F32.PACK_AB R15, R55, R54 ;  /* 0x00000036370f723e */ /* 0x000fe200000000ff */
[----:B------:R0:W-:Y:S01]  /*17d20*/  STSM.16.M88.4 [R33], R4 ;  /* 0x0000000421007844 */ /* 0x0001e20000000200 */
[----:B------:R-:W-:-:S02]  /*17d30*/  MOV R101, R24 ;  /* 0x0000001800657202 */ /* 0x000fc40000000f00 */
[----:B------:R-:W-:Y:S01]  /*17d40*/  MOV R103, R26 ;  /* 0x0000001a00677202 */ /* 0x000fe20000000f00 */
[----:B------:R-:W-:Y:S01]  /*17d50*/  STSM.16.M88.4 [R34], R8 ;  /* 0x0000000822007844 */ /* 0x000fe20000000200 */
[----:B------:R-:W-:Y:S02]  /*17d60*/  F2FP.F16.F32.PACK_AB R24, R57, R56 ;  /* 0x000000383918723e */ /* 0x000fe400000000ff */
[----:B------:R-:W-:Y:S01]  /*17d70*/  F2FP.F16.F32.PACK_AB R25, R59, R58 ;  /* 0x0000003a3b19723e */ /* 0x000fe200000000ff */
[----:B------:R3:W-:Y:S01]  /*17d80*/  STSM.16.M88.4 [R35], R12 ;  /* 0x0000000c23007844 */ /* 0x0007e20000000200 */
[----:B------:R-:W-:Y:S02]  /*17d90*/  F2FP.F16.F32.PACK_AB R26, R61, R60 ;  /* 0x0000003c3d1a723e */ /* 0x000fe400000000ff */
[----:B------:R-:W-:Y:S02]  /*17da0*/  F2FP.F16.F32.PACK_AB R27, R63, R62 ;  /* 0x0000003e3f1b723e */ /* 0x000fe400000000ff */
[----:B------:R-:W-:-:S02]  /*17db0*/  MOV R102, R28 ;  /* 0x0000001c00667202 */ /* 0x000fc40000000f00 */
[----:B------:R-:W-:Y:S02]  /*17dc0*/  F2FP.F16.F32.PACK_AB R28, R65, R64 ;  /* 0x00000040411c723e */ /* 0x000fe400000000ff */
[----:B------:R-:W-:Y:S02]  /*17dd0*/  F2FP.F16.F32.PACK_AB R29, R67, R66 ;  /* 0x00000042431d723e */ /* 0x000fe400000000ff */
[----:B------:R-:W-:Y:S02]  /*17de0*/  F2FP.F16.F32.PACK_AB R30, R69, R68 ;  /* 0x00000044451e723e */ /* 0x000fe400000000ff */
[----:B------:R-:W-:Y:S02]  /*17df0*/  F2FP.F16.F32.PACK_AB R31, R71, R70 ;  /* 0x00000046471f723e */ /* 0x000fe400000000ff */
[----:B0-----:R-:W-:Y:S01]  /*17e00*/  F2FP.F16.F32.PACK_AB R33, R75, R74 ;  /* 0x0000004a4b21723e */ /* 0x001fe200000000ff */
[----:B---3--:R-:W0:Y:S01]  /*17e10*/  LDC.64 R14, c[0x0][0xba8] ;  /* 0x0002ea00ff0e7b82 */ /* 0x008e220000000a00 */
[----:B------:R-:W-:-:S02]  /*17e20*/  F2FP.F16.F32.PACK_AB R34, R77, R76 ;  /* 0x0000004c4d22723e */ /* 0x000fc400000000ff */
[----:B------:R-:W-:Y:S02]  /*17e30*/  F2FP.F16.F32.PACK_AB R35, R79, R78 ;  /* 0x0000004e4f23723e */ /* 0x000fe400000000ff */
[----:B------:R-:W-:Y:S02]  /*17e40*/  F2FP.F16.F32.PACK_AB R4, R81, R80 ;  /* 0x000000505104723e */ /* 0x000fe400000000ff */
[----:B------:R-:W-:Y:S02]  /*17e50*/  F2FP.F16.F32.PACK_AB R5, R83, R82 ;  /* 0x000000525305723e */ /* 0x000fe400000000ff */
[----:B------:R-:W-:Y:S02]  /*17e60*/  F2FP.F16.F32.PACK_AB R6, R85, R84 ;  /* 0x000000545506723e */ /* 0x000fe400000000ff */
[----:B------:R-:W-:Y:S01]  /*17e70*/  F2FP.F16.F32.PACK_AB R7, R87, R86 ;  /* 0x000000565707723e */ /* 0x000fe200000000ff */
[----:B------:R3:W-:Y:S04]  /*17e80*/  STSM.16.M88.4 [R100], R24 ;  /* 0x0000001864007844 */ /* 0x0007e80000000200 */
[----:B------:R-:W-:Y:S04]  /*17e90*/  STSM.16.M88.4 [R101], R28 ;  /* 0x0000001c65007844 */ /* 0x000fe80000000200 */
[----:B------:R-:W-:Y:S04]  /*17ea0*/  STSM.16.M88.4 [R103], R32 ;  /* 0x0000002067007844 */ /* 0x000fe80000000200 */
[----:B------:R4:W-:Y:S01]  /*17eb0*/  STSM.16.M88.4 [R102], R4 ;  /* 0x0000000466007844 */ /* 0x0009e20000000200 */
[----:B------:R-:W-:Y:S01]  /*17ec0*/  BAR.SYNC.DEFER_BLOCKING 0x1, 0x100 ;  /* 0x0044000000007b1d */ /* 0x000fe20000010000 */
[----:B------:R-:W-:-:S04]  /*17ed0*/  ISETP.NE.U32.AND P0, PT, RZ, UR6, PT ;  /* 0x00000006ff007c0c */ /* 0x000fc8000bf05070 */
[----:B------:R-:W-:Y:S02]  /*17ee0*/  ISETP.NE.AND.EX P0, PT, RZ, UR7, PT, P0 ;  /* 0x00000007ff007c0c */ /* 0x000fe4000bf05300 */
[----:B------:R-:W-:Y:S02]  /*17ef0*/  IADD3 R8, P1, R204, UR6, RZ ;  /* 0x00000006cc087c10 */ /* 0x000fe4000ff3e0ff */
[----:B---3--:R-:W-:Y:S02]  /*17f00*/  MOV R100, RZ ;  /* 0x000000ff00647202 */ /* 0x008fe40000000f00 */
[----:B------:R-:W-:Y:S01]  /*17f10*/  IADD3.X R9, R205, UR7, RZ, P1, !PT ;  /* 0x00000007cd097c10 */ /* 0x000fe20008ffe4ff */
[----:B------:R-:W-:Y:S01]  /*17f20*/  IMAD.MOV.U32 R24, RZ, RZ, 0x9b8 ;  /* 0x000009b8ff187424 */ /* 0x000fe200078e00ff */
[----:B----4-:R-:W3:Y:S05]  /*17f30*/  LDC R102, c[0x0][0xbe8] ;  /* 0x0002fa00ff667b82 */ /* 0x010eea0000000800 */
[----:B------:R-:W4:Y:S01]  /*17f40*/  @P0 LDG.E R100, desc[UR58][R8.64] ;  /* 0x0000003a08640981 */ /* 0x000f22000c1e1900 */
[----:B------:R-:W-:-:S04]  /*17f50*/  ISETP.NE.U32.AND P1, PT, RZ, UR4, PT ;  /* 0x00000004ff007c0c */ /* 0x000fc8000bf25070 */
[----:B------:R-:W-:-:S13]  /*17f60*/  ISETP.NE.AND.EX P1, PT, RZ, UR5, PT, P1 ;  /* 0x00000005ff007c0c */ /* 0x000fda000bf25310 */
[----:B------:R-:W-:Y:S01]  /*17f70*/  @P1 IADD3 R204, P2, R204, UR4, RZ ;  /* 0x00000004cccc1c10 */ /* 0x000fe2000ff5e0ff */
[----:B------:R-:W-:Y:S02]  /*17f80*/  ULDC UR4, c[0x0][0xa88] ;  /* 0x0002a20000047ab9 */ /* 0x000fe40000000800 */
[----:B------:R-:W-:Y:S01]  /*17f90*/  IMAD.U32 R101, RZ, RZ, UR4 ;  /* 0x00000004ff657e24 */ /* 0x000fe2000f8e00ff */
[----:B------:R-:W-:Y:S01]  /*17fa0*/  @P1 IADD3.X R205, R205, UR5, RZ, P2, !PT ;  /* 0x00000005cdcd1c10 */ /* 0x000fe200097fe4ff */
[----:B------:R-:W-:-:S04]  /*17fb0*/  ULDC UR4, c[0x0][0xad4] ;  /* 0x0002b50000047ab9 */ /* 0x000fc80000000800 */
[----:B------:R0:W5:Y:S01]  /*17fc0*/  @P1 LDG.E R101, desc[UR58][R204.64] ;  /* 0x0000003acc651981 */ /* 0x000162000c1e1900 */
[----:B------:R-:W-:-:S04]  /*17fd0*/  ISETP.NE.AND P2, PT, R202, RZ, PT ;  /* 0x000000ffca00720c */ /* 0x000fc80003f45270 */
[----:B------:R-:W-:-:S04]  /*17fe0*/  SEL R202, R202, UR4, P2 ;  /* 0x00000004caca7c07 */ /* 0x000fc80009000000 */
[----:B------:R-:W-:-:S04]  /*17ff0*/  ISETP.GT.AND P3, PT, R202, 0x1, PT ;  /* 0x00000001ca00780c */ /* 0x000fc80003f64270 */
[----:B------:R-:W-:-:S04]  /*18000*/  SEL R24, R24, 0x978, P3 ;  /* 0x0000097818187807 */ /* 0x000fc80001800000 */
[----:B------:R-:W1:Y:S08]  /*18010*/  LDC.64 R6, c[0x0][R24+0x220] ;  /* 0x0000880018067b82 */ /* 0x000e700000000a00 */
[----:B------:R-:W2:Y:S01]  /*18020*/  LDC.64 R10, c[0x0][R24+0x218] ;  /* 0x00008600180a7b82 */ /* 0x000ea20000000a00 */
[----:B---3--:R-:W-:-:S07]  /*18030*/  ISETP.NE.AND P4, PT, R102, 0x1, PT ;  /* 0x000000016600780c */ /* 0x008fce0003f85270 */
[----:B------:R-:W3:Y:S01]  /*18040*/  LDC.64 R12, c[0x0][R24+0x228] ;  /* 0x00008a00180c7b82 */ /* 0x000ee20000000a00 */
[----:B------:R-:W-:-:S07]  /*18050*/  ISETP.NE.U32.AND P2, PT, RZ, UR6, PT ;  /* 0x00000006ff007c0c */ /* 0x000fce000bf45070 */
[----:B------:R4:W4:Y:S01]  /*18060*/  LDC.64 R4, c[0x0][R24+0x210] ;  /* 0x0000840018047b82 */ /* 0x0009220000000a00 */
[----:B------:R-:W-:-:S07]  /*18070*/  ISETP.NE.AND.EX P2, PT, RZ, UR7, PT, P2 ;  /* 0x00000007ff007c0c */ /* 0x000fce000bf45320 */
[----:B------:R-:W4:Y:S01]  /*18080*/  @P4 LDC R26, c[0x0][0xbec] ;  /* 0x0002fb00ff1a4b82 */ /* 0x000f220000000800 */
[----:B------:R-:W-:-:S07]  /*18090*/  SEL R203, R203, RZ, !P2 ;  /* 0x000000ffcbcb7207 */ /* 0x000fce0005000000 */
[----:B------:R-:W4:Y:S01]  /*180a0*/  @P4 LDC R33, c[0x0][0xbf0] ;  /* 0x0002fc00ff214b82 */ /* 0x000f220000000800 */
[----:B------:R-:W-:Y:S01]  /*180b0*/  SEL R25, R226, RZ, !P2 ;  /* 0x000000ffe2197207 */ /* 0x000fe20005000000 */
[----:B-1----:R-:W-:-:S06]  /*180c0*/  IMAD R7, R7, R203, RZ ;  /* 0x000000cb07077224 */ /* 0x002fcc00078e02ff */
[----:B0-----:R-:W0:Y:S01]  /*180d0*/  @!P3 LDC R14, c[0x0][0xb50] ;  /* 0x0002d400ff0ebb82 */ /* 0x001e220000000800 */
[----:B------:R-:W-:Y:S01]  /*180e0*/  IMAD R31, R6, R25, R7 ;  /* 0x00000019061f7224 */ /* 0x000fe200078e0207 */
[----:B--2---:R-:W-:Y:S01]  /*180f0*/  LEA R25, R208, R104, 0x7 ;  /* 0x00000068d0197211 */ /* 0x004fe200078e38ff */
[----:B------:R-:W-:-:S05]  /*18100*/  IMAD.WIDE.U32 R6, R6, R203, RZ ;  /* 0x000000cb06067225 */ /* 0x000fca00078e00ff */
[----:B------:R-:W1:Y:S01]  /*18110*/  @!P3 LDC R15, c[0x0][0xb54] ;  /* 0x0002d500ff0fbb82 */ /* 0x000e620000000800 */
[-C--:B------:R-:W-:Y:S02]  /*18120*/  IMAD R29, R11, R199.reuse, RZ ;  /* 0x000000c70b1d7224 */ /* 0x080fe400078e02ff */
[----:B------:R-:W-:Y:S01]  /*18130*/  IMAD.WIDE.U32 R10, R10, R199, RZ ;  /* 0x000000c70a0a7225 */ /* 0x000fe200078e00ff */
[----:B------:R-:W-:-:S03]  /*18140*/  SEL R27, R209, RZ, P3 ;  /* 0x000000ffd11b7207 */ /* 0x000fc60001800000 */
[----:B------:R-:W-:Y:S02]  /*18150*/  IMAD.IADD R28, R11, 0x1, R29 ;  /* 0x000000010b1c7824 */ /* 0x000fe400078e021d */
[----:B------:R-:W-:Y:S01]  /*18160*/  IMAD.IADD R11, R7, 0x1, R31 ;  /* 0x00000001070b7824 */ /* 0x000fe200078e021f */
[----:B------:R-:W-:Y:S01]  /*18170*/  MOV R7, R25 ;  /* 0x0000001900077202 */ /* 0x000fe20000000f00 */
[-C--:B---3--:R-:W-:Y:S02]  /*18180*/  IMAD R29, R13, R27.reuse, RZ ;  /* 0x0000001b0d1d7224 */ /* 0x088fe400078e02ff */
[----:B------:R-:W-:-:S04]  /*18190*/  IMAD.WIDE.U32 R12, R12, R27, RZ ;  /* 0x0000001b0c0c7225 */ /* 0x000fc800078e00ff */
[----:B------:R-:W-:Y:S01]  /*181a0*/  IMAD.IADD R29, R13, 0x1, R29 ;  /* 0x000000010d1d7824 */ /* 0x000fe200078e021d */
[--C-:B----4-:R-:W-:Y:S01]  /*181b0*/  IADD3 R10, P2, P5, R6, R10, R100.reuse ;  /* 0x0000000a060a7210 */ /* 0x110fe20007d5e064 */
[----:B------:R-:W-:Y:S01]  /*181c0*/  @P4 IMAD.HI.U32 R6, R25, R26, RZ ;  /* 0x0000001a19064227 */ /* 0x000fe200078e00ff */
[----:B------:R-:W-:-:S04]  /*181d0*/  SHF.R.S32.HI R103, RZ, 0x1f, R100 ;  /* 0x0000001fff677819 */ /* 0x000fc80000011464 */
[----:B------:R-:W-:Y:S02]  /*181e0*/  @P4 SHF.R.U32.HI R7, RZ, R33, R6 ;  /* 0x00000021ff074219 */ /* 0x000fe40000011606 */
[----:B------:R-:W-:-:S03]  /*181f0*/  IADD3.X R11, R11, R28, R103, P2, P5 ;  /* 0x0000001c0b0b7210 */ /* 0x000fc600017ea467 */
[--C-:B------:R-:W-:Y:S01]  /*18200*/  IMAD.MOV R24, RZ, RZ, -R7.reuse ;  /* 0x000000ffff187224 */ /* 0x100fe200078e0a07 */
[----:B------:R-:W-:Y:S02]  /*18210*/  IADD3 R12, P2, P5, R7, R10, R12 ;  /* 0x0000000a070c7210 */ /* 0x000fe40007d5e00c */
[----:B------:R-:W-:Y:S01]  /*18220*/  SHF.R.S32.HI R6, RZ, 0x1f, R7 ;  /* 0x0000001fff067819 */ /* 0x000fe20000011407 */
[----:B------:R-:W-:-:S03]  /*18230*/  IMAD R7, R102, R24, R25 ;  /* 0x0000001866077224 */ /* 0x000fc600078e0219 */
[----:B------:R-:W-:Y:S01]  /*18240*/  IADD3.X R13, R6, R11, R29, P2, P5 ;  /* 0x0000000b060d7210 */ /* 0x000fe200017ea41d */
[-C--:B------:R-:W-:Y:S01]  /*18250*/  IMAD R5, R5, R7.reuse, RZ ;  /* 0x0000000705057224 */ /* 0x080fe200078e02ff */
[----:B------:R-:W-:Y:S01]  /*18260*/  SHF.R.S32.HI R11, RZ, 0x1f, R7 ;  /* 0x0000001fff0b7819 */ /* 0x000fe20000011407 */
[----:B------:R-:W-:-:S04]  /*18270*/  IMAD.WIDE.U32 R12, R4, R7, R12 ;  /* 0x00000007040c7225 */ /* 0x000fc800078e000c */
[----:B------:R-:W-:Y:S01]  /*18280*/  IMAD R5, R4, R11, R5 ;  /* 0x0000000b04057224 */ /* 0x000fe200078e0205 */
[----:B0-----:R-:W-:-:S04]  /*18290*/  LEA R14, P2, R12, R14, 0x2 ;  /* 0x0000000e0c0e7211 */ /* 0x001fc800078410ff */
[----:B------:R-:W-:-:S04]  /*182a0*/  IADD3 R4, R13, R5, RZ ;  /* 0x000000050d047210 */ /* 0x000fc80007ffe0ff */
[----:B-1----:R-:W-:Y:S01]  /*182b0*/  LEA.HI.X R15, R12, R15, R4, 0x2, P2 ;  /* 0x0000000f0c0f7211 */ /* 0x002fe200010f1404 */
[----:B------:R-:W-:Y:S06]  /*182c0*/  @P1 BRA `(.L_x_614) ;  /* 0x0000000000101947 */ /* 0x000fec0003800000 */
[----:B------:R-:W-:Y:S05]  /*182d0*/  @!P0 BRA `(.L_x_614) ;  /* 0x00000000000c8947 */ /* 0x000fea0003800000 */
[----:B------:R-:W2:Y:S04]  /*182e0*/  LDG.E R4, desc[UR58][R8.64] ;  /* 0x0000003a08047981 */ /* 0x000ea8000c1e1900 */
[----:B-----5:R-:W2:Y:S02]  /*182f0*/  LDG.E R101, desc[UR58][R8.64+0x4] ;  /* 0x0000043a08657981 */ /* 0x020ea4000c1e1900 */
[----:B--2---:R-:W-:-:S07]  /*18300*/  IMAD.IADD R101, R101, 0x1, -R4 ;  /* 0x0000000165657824 */ /* 0x004fce00078e0a04 */
.L_x_614:
[----:B------:R-:W2:Y:S01]  /*18310*/  LDL R8, [R1+0x7c] ;  /* 0x00007c0001087983 */ /* 0x000ea20000100800 */
[----:B-----5:R-:W-:Y:S01]  /*18320*/  IMAD R101, R101, R102, RZ ;  /* 0x0000006665657224 */ /* 0x020fe200078e02ff */
[----:B------:R-:W-:Y:S02]  /*18330*/  LOP3.LUT P0, RZ, R232, 0x3, RZ, 0xc0, !PT ;  /* 0x00000003e8ff7812 */ /* 0x000fe4000780c0ff */
[----:B------:R-:W-:Y:S04]  /*18340*/  SHFL.IDX PT, R4, R14, RZ, 0x1c1f ;  /* 0x001c1fff0e047589 */ /* 0x000fe800000e0000 */
[----:B------:R-:W0:Y:S04]  /*18350*/  SHFL.IDX PT, R5, R15, RZ, 0x1c1f ;  /* 0x001c1fff0f057589 */ /* 0x000e2800000e0000 */
[----:B------:R-:W-:Y:S04]  /*18360*/  SHFL.IDX PT, R6, R14, 0x1, 0x1c1f ;  /* 0x003c1f000e067f89 */ /* 0x000fe800000e0000 */
[----:B------:R-:W1:Y:S01]  /*18370*/  SHFL.IDX PT, R7, R15, 0x1, 0x1c1f ;  /* 0x003c1f000f077f89 */ /* 0x000e6200000e0000 */
[----:B--2---:R-:W-:-:S05]  /*18380*/  IMAD R8, R208, 0x80, R8 ;  /* 0x00000080d0087824 */ /* 0x004fca00078e0208 */
[C---:B------:R-:W-:Y:S02]  /*18390*/  IADD3 R12, R8.reuse, 0x8, RZ ;  /* 0x00000008080c7810 */ /* 0x040fe40007ffe0ff */
[-C--:B------:R-:W-:Y:S02]  /*183a0*/  ISETP.GE.OR P1, PT, R8, R101.reuse, P0 ;  /* 0x000000650800720c */ /* 0x080fe40000726670 */
[----:B------:R-:W-:-:S11]  /*183b0*/  ISETP.GE.OR P0, PT, R12, R101, P0 ;  /* 0x000000650c00720c */ /* 0x000fd60000706670 */
[----:B0-----:R0:W-:Y:S04]  /*183c0*/  @!P1 ST.E desc[UR58][R4.64], R3 ;  /* 0x0000000304009985 */ /* 0x0011e8000c10193a */
[----:B-1----:R0:W-:Y:S01]  /*183d0*/  @!P0 ST.E desc[UR58][R6.64], R0 ;  /* 0x0000000006008985 */ /* 0x0021e2000c10193a */
[----:B------:R-:W-:Y:S05]  /*183e0*/  @P3 BRA `(.L_x_615) ;  /* 0x0000000800843947 */ /* 0x000fea0003800000 */
[----:B0-----:R-:W-:Y:S01]  /*183f0*/  IMAD R3, R227, 0x40, R198 ;  /* 0x00000040e3037824 */ /* 0x001fe200078e02c6 */
[----:B------:R-:W0:Y:S01]  /*18400*/  @P4 LDC R45, c[0x0][0xbec] ;  /* 0x0002fb00ff2d4b82 */ /* 0x000e220000000800 */
[----:B------:R-:W-:Y:S02]  /*18410*/  ULDC.64 UR4, c[0x0][0xaa0] ;  /* 0x0002a80000047ab9 */ /* 0x000fe40000000a00 */
[----:B------:R-:W-:-:S03]  /*18420*/  IMAD.WIDE R98, R3, 0x2, R98 ;  /* 0x0000000203627825 */ /* 0x000fc600078e0262 */
[C---:B------:R-:W-:Y:S02]  /*18430*/  IADD3 R9, P6, R98.reuse, 0x1000, RZ ;  /* 0x0000100062097810 */ /* 0x040fe40007fde0ff */
[----:B------:R-:W1:Y:S01]  /*18440*/  @P4 LDC R47, c[0x0][0xbf0] ;  /* 0x0002fc00ff2f4b82 */ /* 0x000e620000000800 */
[----:B------:R-:W-:Y:S01]  /*18450*/  IMAD R103, R103, UR4, RZ ;  /* 0x0000000467677c24 */ /* 0x000fe2000f8e02ff */
[----:B------:R-:W-:Y:S02]  /*18460*/  IADD3 R13, P5, R98, 0x2000, RZ ;  /* 0x00002000620d7810 */ /* 0x000fe40007fbe0ff */
[----:B------:R-:W-:Y:S01]  /*18470*/  LOP3.LUT R8, R9, 0x380, RZ, 0xc0, !PT ;  /* 0x0000038009087812 */ /* 0x000fe200078ec0ff */
[----:B------:R-:W-:Y:S01]  /*18480*/  IMAD R103, R100, UR5, R103 ;  /* 0x0000000564677c24 */ /* 0x000fe2000f8e0267 */
[----:B------:R-:W-:Y:S02]  /*18490*/  IADD3 R25, P3, R98, 0x3000, RZ ;  /* 0x0000300062197810 */ /* 0x000fe40007f7e0ff */
[----:B------:R-:W-:Y:S01]  /*184a0*/  SHF.R.U64 R8, R8, 0x3, RZ ;  /* 0x0000000308087819 */ /* 0x000fe200000012ff */
[----:B------:R-:W-:Y:S01]  /*184b0*/  IMAD.WIDE.U32 R20, R100, UR4, RZ ;  /* 0x0000000464147c25 */ /* 0x000fe2000f8e00ff */
[----:B------:R-:W-:Y:S01]  /*184c0*/  ULDC.64 UR4, c[0x0][0xae8] ;  /* 0x0002ba0000047ab9 */ /* 0x000fe20000000a00 */
[----:B------:R-:W-:-:S02]  /*184d0*/  IADD3 R29, P2, R98, 0x4000, RZ ;  /* 0x00004000621d7810 */ /* 0x000fc40007f5e0ff */
[----:B------:R-:W-:Y:S01]  /*184e0*/  LOP3.LUT R8, R8, R9, RZ, 0x3c, !PT ;  /* 0x0000000908087212 */ /* 0x000fe200078e3cff */
[--C-:B------:R-:W-:Y:S01]  /*184f0*/  IMAD.X R9, RZ, RZ, R99.reuse, P6 ;  /* 0x000000ffff097224 */ /* 0x100fe200030e0663 */
[C---:B------:R-:W-:Y:S02]  /*18500*/  IADD3 R3, P6, R98.reuse, 0x7000, RZ ;  /* 0x0000700062037810 */ /* 0x040fe40007fde0ff */
[----:B------:R-:W-:Y:S02]  /*18510*/  IADD3 R21, R21, R103, RZ ;  /* 0x0000006715157210 */ /* 0x000fe40007ffe0ff */
[----:B------:R-:W-:Y:S01]  /*18520*/  LOP3.LUT R0, R3, 0x380, RZ, 0xc0, !PT ;  /* 0x0000038003007812 */ /* 0x000fe200078ec0ff */
[----:B------:R-:W-:Y:S01]  /*18530*/  IMAD.X R41, RZ, RZ, R99, P6 ;  /* 0x000000ffff297224 */ /* 0x000fe200030e0663 */
[----:B------:R-:W-:Y:S01]  /*18540*/  IADD3 R33, P1, R98, 0x5000, RZ ;  /* 0x0000500062217810 */ /* 0x000fe20007f3e0ff */
[----:B------:R-:W5:Y:S01]  /*18550*/  LD.E.128 R8, desc[UR58][R8.64] ;  /* 0x0000003a08087980 */ /* 0x000f62000c101d00 */
[----:B------:R-:W-:Y:S01]  /*18560*/  SHF.R.U64 R0, R0, 0x3, RZ ;  /* 0x0000000300007819 */ /* 0x000fe200000012ff */
[----:B------:R-:W-:Y:S01]  /*18570*/  IMAD.WIDE.U32 R20, R199, UR4, R20 ;  /* 0x00000004c7147c25 */ /* 0x000fe2000f8e0014 */
[----:B------:R-:W-:-:S02]  /*18580*/  IADD3 R37, P0, R98, 0x6000, RZ ;  /* 0x0000600062257810 */ /* 0x000fc40007f1e0ff */
[----:B------:R-:W-:Y:S01]  /*18590*/  LOP3.LUT R40, R0, R3, RZ, 0x3c, !PT ;  /* 0x0000000300287212 */ /* 0x000fe200078e3cff */
[----:B------:R-:W-:Y:S01]  /*185a0*/  IMAD R3, R201, 0x20, R227 ;  /* 0x00000020c9037824 */ /* 0x000fe200078e02e3 */
[----:B------:R-:W-:Y:S01]  /*185b0*/  SHF.R.S32.HI R44, RZ, 0x1f, R203 ;  /* 0x0000001fff2c7819 */ /* 0x000fe200000114cb */
[----:B------:R-:W-:Y:S01]  /*185c0*/  IMAD R21, R199, UR5, R21 ;  /* 0x00000005c7157c24 */ /* 0x000fe2000f8e0215 */
[----:B------:R-:W-:Y:S01]  /*185d0*/  LOP3.LUT R12, R13, 0x380, RZ, 0xc0, !PT ;  /* 0x000003800d0c7812 */ /* 0x000fe200078ec0ff */
[----:B------:R-:W-:Y:S01]  /*185e0*/  IMAD R46, R208, 0x80, R3 ;  /* 0x00000080d02e7824 */ /* 0x000fe200078e0203 */
[----:B------:R-:W-:Y:S01]  /*185f0*/  LOP3.LUT R24, R25, 0x380, RZ, 0xc0, !PT ;  /* 0x0000038019187812 */ /* 0x000fe200078ec0ff */
[----:B------:R-:W-:Y:S01]  /*18600*/  ULDC.64 UR4, c[0x0][0xaf0] ;  /* 0x0002bc0000047ab9 */ /* 0x000fe20000000a00 */
[----:B------:R-:W-:Y:S01]  /*18610*/  LOP3.LUT R28, R29, 0x380, RZ, 0xc0, !PT ;  /* 0x000003801d1c7812 */ /* 0x000fe200078ec0ff */
[----:B0-----:R-:W-:Y:S01]  /*18620*/  @P4 IMAD.HI.U32 R0, R46, R45, RZ ;  /* 0x0000002d2e004227 */ /* 0x001fe200078e00ff */
[----:B------:R-:W-:Y:S01]  /*18630*/  LOP3.LUT R32, R33, 0x380, RZ, 0xc0, !PT ;  /* 0x0000038021207812 */ /* 0x000fe200078ec0ff */
[----:B------:R-:W5:Y:S01]  /*18640*/  LD.E.128 R40, desc[UR58][R40.64] ;  /* 0x0000003a28287980 */ /* 0x000f62000c101d00 */
[----:B------:R-:W-:Y:S01]  /*18650*/  LOP3.LUT R36, R37, 0x380, RZ, 0xc0, !PT ;  /* 0x0000038025247812 */ /* 0x000fe200078ec0ff */
[----:B------:R-:W-:Y:S01]  /*18660*/  IMAD R44, R44, UR4, RZ ;  /* 0x000000042c2c7c24 */ /* 0x000fe2000f8e02ff */
[----:B------:R-:W-:-:S02]  /*18670*/  LOP3.LUT R5, R98, 0x380, RZ, 0xc0, !PT ;  /* 0x0000038062057812 */ /* 0x000fc400078ec0ff */
[----:B------:R-:W-:Y:S02]  /*18680*/  MOV R3, R46 ;  /* 0x0000002e00037202 */ /* 0x000fe40000000f00 */
[----:B-1----:R-:W-:Y:S02]  /*18690*/  @P4 SHF.R.U32.HI R3, RZ, R47, R0 ;  /* 0x0000002fff034219 */ /* 0x002fe40000011600 */
[----:B------:R-:W-:Y:S02]  /*186a0*/  SHF.R.U64 R12, R12, 0x3, RZ ;  /* 0x000000030c0c7819 */ /* 0x000fe400000012ff */
        /* <DEDUP_REMOVED lines=14> */
[----:B------:R-:W-:Y:S01]  /*18790*/  IMAD.X R29, RZ, RZ, R99, P2 ;  /* 0x000000ffff1d7224 */ /* 0x000fe200010e0663 */
[----:B------:R-:W-:-:S02]  /*187a0*/  LOP3.LUT R32, R32, R33, RZ, 0x3c, !PT ;  /* 0x0000002120207212 */ /* 0x000fc400078e3cff */
[----:B------:R-:W-:Y:S01]  /*187b0*/  LOP3.LUT R36, R36, R37, RZ, 0x3c, !PT ;  /* 0x0000002524247212 */ /* 0x000fe200078e3cff */
[----:B------:R-:W-:Y:S01]  /*187c0*/  IMAD.X R37, RZ, RZ, R99, P0 ;  /* 0x000000ffff257224 */ /* 0x000fe200000e0663 */
[-C--:B------:R-:W-:Y:S01]  /*187d0*/  IADD3.X R13, RZ, R99.reuse, RZ, P5, !PT ;  /* 0x00000063ff0d7210 */ /* 0x080fe20002ffe4ff */
[----:B------:R-:W-:Y:S01]  /*187e0*/  IMAD.IADD R21, R21, 0x1, R45 ;  /* 0x0000000115157824 */ /* 0x000fe200078e022d */
[----:B------:R-:W-:Y:S02]  /*187f0*/  IADD3.X R33, RZ, R99, RZ, P1, !PT ;  /* 0x00000063ff217210 */ /* 0x000fe40000ffe4ff */
[----:B------:R-:W-:Y:S01]  /*18800*/  LOP3.LUT R98, R5, R98, RZ, 0x3c, !PT ;  /* 0x0000006205627212 */ /* 0x000fe200078e3cff */
[----:B------:R-:W-:Y:S01]  /*18810*/  IMAD R0, R0, UR4, RZ ;  /* 0x0000000400007c24 */ /* 0x000fe2000f8e02ff */
[----:B------:R-:W5:Y:S01]  /*18820*/  LD.E.128 R12, desc[UR58][R12.64] ;  /* 0x0000003a0c0c7980 */ /* 0x000f62000c101d00 */
[----:B------:R-:W-:Y:S02]  /*18830*/  IMAD R45, R102, R47, R46 ;  /* 0x0000002f662d7224 */ /* 0x000fe400078e022e */
[C---:B------:R-:W-:Y:S01]  /*18840*/  IMAD R47, R3.reuse, UR5, R0 ;  /* 0x00000005032f7c24 */ /* 0x040fe2000f8e0200 */
[----:B------:R0:W5:Y:S01]  /*18850*/  LD.E.128 R4, desc[UR58][R98.64] ;  /* 0x0000003a62047980 */ /* 0x000162000c101d00 */
[----:B------:R-:W-:Y:S01]  /*18860*/  IMAD.WIDE.U32 R20, R3, UR4, R20 ;  /* 0x0000000403147c25 */ /* 0x000fe2000f8e0014 */
[----:B------:R-:W-:Y:S01]  /*18870*/  SHF.R.S32.HI R0, RZ, 0x1f, R45 ;  /* 0x0000001fff007819 */ /* 0x000fe2000001142d */
[----:B------:R-:W-:Y:S01]  /*18880*/  ULDC.64 UR4, c[0x0][0xad8] ;  /* 0x0002b60000047ab9 */ /* 0x000fe20000000a00 */
[----:B------:R-:W5:Y:S04]  /*18890*/  LD.E.128 R24, desc[UR58][R24.64] ;  /* 0x0000003a18187980 */ /* 0x000f68000c101d00 */
[----:B------:R-:W5:Y:S04]  /*188a0*/  LD.E.128 R28, desc[UR58][R28.64] ;  /* 0x0000003a1c1c7980 */ /* 0x000f68000c101d00 */
        /* <DEDUP_REMOVED lines=8> */
[----:B------:R-:W-:Y:S01]  /*18930*/  LEA R48, R208, R227, 0x7 ;  /* 0x000000e3d0307211 */ /* 0x000fe200078e38ff */
[----:B------:R-:W-:-:S02]  /*18940*/  IMAD.IADD R21, R21, 0x1, R47 ;  /* 0x0000000115157824 */ /* 0x000fc400078e022f */
[----:B------:R-:W-:Y:S02]  /*18950*/  IMAD R44, R0, UR4, RZ ;  /* 0x00000004002c7c24 */ /* 0x000fe4000f8e02ff */
[C---:B------:R-:W-:Y:S02]  /*18960*/  VIADD R0, R48.reuse, 0x20 ;  /* 0x0000002030007836 */ /* 0x040fe40000000000 */
[C---:B------:R-:W-:Y:S02]  /*18970*/  IMAD R3, R45.reuse, UR5, R44 ;  /* 0x000000052d037c24 */ /* 0x040fe4000f8e022c */
[----:B------:R-:W-:Y:S01]  /*18980*/  IMAD.WIDE.U32 R20, R45, UR4, R20 ;  /* 0x000000042d147c25 */ /* 0x000fe2000f8e0014 */
[-C--:B------:R-:W-:Y:S01]  /*18990*/  ISETP.GE.AND P2, PT, R48, R101.reuse, PT ;  /* 0x000000653000720c */ /* 0x080fe20003f46270 */
[----:B------:R-:W-:Y:S01]  /*189a0*/  ULDC.64 UR4, c[0x0][0xa80] ;  /* 0x0002a00000047ab9 */ /* 0x000fe20000000a00 */
[----:B------:R-:W-:Y:S01]  /*189b0*/  ISETP.GE.AND P0, PT, R0, R101, PT ;  /* 0x000000650000720c */ /* 0x000fe20003f06270 */
[----:B------:R-:W-:Y:S01]  /*189c0*/  IMAD.IADD R3, R21, 0x1, R3 ;  /* 0x0000000115037824 */ /* 0x000fe200078e0203 */
[----:B------:R-:W-:-:S02]  /*189d0*/  LEA R46, P3, R20, UR4, 0x1 ;  /* 0x00000004142e7c11 */ /* 0x000fc4000f8608ff */
[----:B------:R-:W-:Y:S02]  /*189e0*/  IADD3 R0, R2, 0x34820, RZ ;  /* 0x0003482002007810 */ /* 0x000fe40007ffe0ff */
[----:B------:R-:W-:Y:S02]  /*189f0*/  LEA.HI.X R3, R20, UR5, R3, 0x1, P3 ;  /* 0x0000000514037c11 */ /* 0x000fe400098f0c03 */
[----:B------:R-:W-:Y:S01]  /*18a00*/  PRMT R0, RZ, 0x654, R0 ;  /* 0x00000654ff007816 */ /* 0x000fe20000000000 */
[----:B------:R-:W-:Y:S01]  /*18a10*/  VIADD R44, R48, 0x40 ;  /* 0x00000040302c7836 */ /* 0x000fe20000000000 */
[----:B-1----:R0:W1:Y:S01]  /*18a20*/  SHFL.IDX PT, R21, R46, RZ, 0x181f ;  /* 0x00181fff2e157589 */ /* 0x00206200000e0000 */
[----:B------:R-:W-:Y:S01]  /*18a30*/  BSSY B1, `(.L_x_616) ;  /* 0x0000010000017945 */ /* 0x000fe20003800000 */
[----:B------:R0:W-:Y:S02]  /*18a40*/  SYNCS.ARRIVE.TRANS64.RED.A1T0 RZ, [R0+URZ], RZ ;  /* 0x000000ff00ff79a7 */ /* 0x0001e4000810043f */
[----:B------:R0:W2:Y:S01]  /*18a50*/  SHFL.IDX PT, R45, R3, RZ, 0x181f ;  /* 0x00181fff032d7589 */ /* 0x0000a200000e0000 */
[----:B------:R-:W-:-:S02]  /*18a60*/  ISETP.GE.AND P1, PT, R44, R101, PT ;  /* 0x000000652c00720c */ /* 0x000fc40003f26270 */
[----:B------:R-:W-:Y:S02]  /*18a70*/  SHF.R.S32.HI R104, RZ, 0x1f, R200 ;  /* 0x0000001fff687819 */ /* 0x000fe400000114c8 */
[----:B------:R-:W-:Y:S01]  /*18a80*/  SHF.R.S32.HI R105, RZ, 0x1f, R198 ;  /* 0x0000001fff697819 */ /* 0x000fe200000114c6 */
        /* <DEDUP_REMOVED lines=10> */
.L_x_617:
[----:B------:R-:W-:Y:S05]  /*18b30*/  BSYNC B1 ;  /* 0x0000000000017941 */ /* 0x000fea0003800000 */
.L_x_616:
[----:B---3-5:R3:W4:Y:S01]  /*18b40*/  SHFL.IDX PT, R7, R3, 0x1, 0x181f ;  /* 0x00381f0003077f89 */ /* 0x02872200000e0000 */
[----:B------:R-:W-:Y:S03]  /*18b50*/  BSSY B1, `(.L_x_618) ;  /* 0x000000c000017945 */ /* 0x000fe60003800000 */
[----:B------:R3:W0:Y:S01]  /*18b60*/  SHFL.IDX PT, R5, R46, 0x1, 0x181f ;  /* 0x00381f002e057f89 */ /* 0x00062200000e0000 */
[----:B------:R-:W-:Y:S05]  /*18b70*/  @P0 BRA `(.L_x_619) ;  /* 0x0000000000240947 */ /* 0x000fea0003800000 */
[----:B------:R-:W-:Y:S02]  /*18b80*/  ULDC UR4, c[0x0][0xac8] ;  /* 0x0002b20000047ab9 */ /* 0x000fe40000000800 */
[----:B------:R-:W-:Y:S02]  /*18b90*/  ISETP.GE.AND P3, PT, R198, UR4, PT ;  /* 0x00000004c6007c0c */ /* 0x000fe4000bf66270 */
[----:B------:R-:W-:-:S11]  /*18ba0*/  ISETP.GE.AND P4, PT, R200, UR4, PT ;  /* 0x00000004c8007c0c */ /* 0x000fd6000bf86270 */
[-C--:B0-----:R-:W-:Y:S02]  /*18bb0*/  @!P3 LEA R4, P0, R198, R5.reuse, 0x1 ;  /* 0x00000005c604b211 */ /* 0x081fe400078008ff */
[----:B------:R-:W-:Y:S02]  /*18bc0*/  @!P4 LEA R6, P2, R200, R5, 0x1 ;  /* 0x00000005c806c211 */ /* 0x000fe400078408ff */
[-C--:B----4-:R-:W-:Y:S02]  /*18bd0*/  @!P3 LEA.HI.X R5, R198, R7.reuse, R105, 0x1, P0 ;  /* 0x00000007c605b211 */ /* 0x090fe400000f0c69 */
[----:B------:R-:W-:-:S03]  /*18be0*/  @!P4 LEA.HI.X R7, R200, R7, R104, 0x1, P2 ;  /* 0x00000007c807c211 */ /* 0x000fc600010f0c68 */
[----:B------:R0:W-:Y:S04]  /*18bf0*/  @!P3 ST.E.128 desc[UR58][R4.64], R8 ;  /* 0x000000080400b985 */ /* 0x0001e8000c101d3a */
[----:B------:R0:W-:Y:S02]  /*18c00*/  @!P4 ST.E.128 desc[UR58][R6.64], R32 ;  /* 0x000000200600c985 */ /* 0x0001e4000c101d3a */
.L_x_619:
[----:B------:R-:W-:Y:S05]  /*18c10*/  BSYNC B1 ;  /* 0x0000000000017941 */ /* 0x000fea0003800000 */
.L_x_618:
[----:B0---4-:R0:W4:Y:S01]  /*18c20*/  SHFL.IDX PT, R7, R3, 0x2, 0x181f ;  /* 0x00581f0003077f89 */ /* 0x01112200000e0000 */
        /* <DEDUP_REMOVED lines=12> */
.L_x_621:
[----:B------:R-:W-:Y:S05]  /*18cf0*/  BSYNC B1 ;  /* 0x0000000000017941 */ /* 0x000fea0003800000 */
.L_x_620:
[----:B------:R-:W-:Y:S01]  /*18d00*/  IADD3 R0, R48, 0x60, RZ ;  /* 0x0000006030007810 */ /* 0x000fe20007ffe0ff */
[----:B0--3--:R-:W0:Y:S03]  /*18d10*/  SHFL.IDX PT, R3, R3, 0x3, 0x181f ;  /* 0x00781f0003037f89 */ /* 0x009e2600000e0000 */
[----:B------:R-:W-:Y:S01]  /*18d20*/  ISETP.GE.AND P0, PT, R0, R101, PT ;  /* 0x000000650000720c */ /* 0x000fe20003f06270 */
[----:B----4-:R3:W4:-:S12]  /*18d30*/  SHFL.IDX PT, R7, R46, 0x3, 0x181f ;  /* 0x00781f002e077f89 */ /* 0x01071800000e0000 */
[----:B---3--:R-:W-:Y:S05]  /*18d40*/  @P0 BRA `(.L_x_622) ;  /* 0x00000018002c0947 */ /* 0x008fea0003800000 */
[----:B------:R-:W-:Y:S02]  /*18d50*/  ULDC UR4, c[0x0][0xac8] ;  /* 0x0002b20000047ab9 */ /* 0x000fe40000000800 */
[----:B------:R-:W-:-:S13]  /*18d60*/  ISETP.GE.AND P1, PT, R198, UR4, PT ;  /* 0x00000004c6007c0c */ /* 0x000fda000bf26270 */
[----:B----4-:R-:W-:-:S04]  /*18d70*/  @!P1 LEA R4, P0, R198, R7, 0x1 ;  /* 0x00000007c6049211 */ /* 0x010fc800078008ff */
        /* <DEDUP_REMOVED lines=8> */
.L_x_615:
        /* <DEDUP_REMOVED lines=11> */
[----:B------:R-:W-:Y:S01]  /*18eb0*/  IMAD.MOV.U32 R3, RZ, RZ, R25 ;  /* 0x000000ffff037224 */ /* 0x000fe200078e0019 */
[----:B------:R-:W-:Y:S01]  /*18ec0*/  SHF.R.S32.HI R13, RZ, 0x1f, R210 ;  /* 0x0000001fff0d7819 */ /* 0x000fe200000114d2 */
[----:B------:R-:W-:Y:S01]  /*18ed0*/  IMAD.IADD R5, R5, 0x1, R103 ;  /* 0x0000000105057824 */ /* 0x000fe200078e0267 */
[----:B------:R-:W-:-:S02]  /*18ee0*/  SHF.R.S32.HI R24, RZ, 0x1f, R211 ;  /* 0x0000001fff187819 */ /* 0x000fc400000114d3 */
[----:B------:R-:W-:Y:S01]  /*18ef0*/  SHF.R.S32.HI R26, RZ, 0x1f, R212 ;  /* 0x0000001fff1a7819 */ /* 0x000fe200000114d4 */
[C---:B------:R-:W-:Y:S01]  /*18f00*/  IMAD.WIDE.U32 R4, R199.reuse, UR4, R4 ;  /* 0x00000004c7047c25 */ /* 0x040fe2000f8e0004 */
[----:B------:R-:W-:Y:S02]  /*18f10*/  SHF.R.S32.HI R27, RZ, 0x1f, R213 ;  /* 0x0000001fff1b7819 */ /* 0x000fe400000114d5 */
[----:B------:R-:W-:Y:S01]  /*18f20*/  SHF.R.S32.HI R28, RZ, 0x1f, R214 ;  /* 0x0000001fff1c7819 */ /* 0x000fe200000114d6 */
[----:B------:R-:W-:Y:S01]  /*18f30*/  IMAD R5, R199, UR5, R5 ;  /* 0x00000005c7057c24 */ /* 0x000fe2000f8e0205 */
[----:B------:R-:W-:Y:S01]  /*18f40*/  ULDC.64 UR4, c[0x0][0xb40] ;  /* 0x0002d00000047ab9 */ /* 0x000fe20000000a00 */
[----:B------:R-:W-:Y:S01]  /*18f50*/  SHF.R.S32.HI R29, RZ, 0x1f, R215 ;  /* 0x0000001fff1d7819 */ /* 0x000fe200000114d7 */
[----:B------:R-:W-:Y:S01]  /*18f60*/  IMAD R0, R0, UR4, RZ ;  /* 0x0000000400007c24 */ /* 0x000fe2000f8e02ff */
[----:B------:R-:W-:Y:S01]  /*18f70*/  SHF.R.S32.HI R30, RZ, 0x1f, R216 ;  /* 0x0000001fff1e7819 */ /* 0x000fe200000114d8 */
[----:B0-----:R-:W-:Y:S01]  /*18f80*/  @P4 IMAD.HI.U32 R6, R25, R6, RZ ;  /* 0x0000000619064227 */ /* 0x001fe200078e00ff */
[----:B------:R-:W-:-:S02]  /*18f90*/  SHF.R.S32.HI R31, RZ, 0x1f, R217 ;  /* 0x0000001fff1f7819 */ /* 0x000fc400000114d9 */
[----:B------:R-:W-:Y:S01]  /*18fa0*/  SHF.R.S32.HI R32, RZ, 0x1f, R218 ;  /* 0x0000001fff207819 */ /* 0x000fe200000114da */
[C---:B------:R-:W-:Y:S01]  /*18fb0*/  IMAD R7, R203.reuse, UR5, R0 ;  /* 0x00000005cb077c24 */ /* 0x040fe2000f8e0200 */
[----:B------:R-:W-:Y:S01]  /*18fc0*/  SHF.R.S32.HI R33, RZ, 0x1f, R219 ;  /* 0x0000001fff217819 */ /* 0x000fe200000114db */
[----:B------:R-:W-:Y:S01]  /*18fd0*/  IMAD.WIDE.U32 R4, R203, UR4, R4 ;  /* 0x00000004cb047c25 */ /* 0x000fe2000f8e0004 */
[----:B-1----:R-:W-:Y:S01]  /*18fe0*/  @P4 SHF.R.U32.HI R3, RZ, R9, R6 ;  /* 0x00000009ff034219 */ /* 0x002fe20000011606 */
[----:B------:R-:W-:Y:S01]  /*18ff0*/  ULDC.64 UR4, c[0x0][0xb48] ;  /* 0x0002d20000047ab9 */ /* 0x000fe20000000a00 */
[----:B------:R-:W-:Y:S02]  /*19000*/  IADD3 R6, R2, 0x34820, RZ ;  /* 0x0003482002067810 */ /* 0x000fe40007ffe0ff */
[----:B------:R-:W-:Y:S01]  /*19010*/  IADD3 R5, R5, R7, RZ ;  /* 0x0000000705057210 */ /* 0x000fe20007ffe0ff */
[--C-:B------:R-:W-:Y:S01]  /*19020*/  IMAD.MOV R7, RZ, RZ, -R3.reuse ;  /* 0x000000ffff077224 */ /* 0x100fe200078e0a03 */
[----:B------:R-:W-:-:S02]  /*19030*/  SHF.R.S32.HI R0, RZ, 0x1f, R3 ;  /* 0x0000001fff007819 */ /* 0x000fc40000011403 */
[----:B------:R-:W-:Y:S01]  /*19040*/  PRMT R6, RZ, 0x654, R6 ;  /* 0x00000654ff067816 */ /* 0x000fe20000000006 */
[C---:B------:R-:W-:Y:S01]  /*19050*/  IMAD.WIDE.U32 R4, R209.reuse, UR4, R4 ;  /* 0x00000004d1047c25 */ /* 0x040fe2000f8e0004 */
[----:B------:R-:W-:Y:S02]  /*19060*/  SHF.R.S32.HI R34, RZ, 0x1f, R220 ;  /* 0x0000001fff227819 */ /* 0x000fe400000114dc */
[----:B------:R0:W-:Y:S01]  /*19070*/  SYNCS.ARRIVE.TRANS64.RED.A1T0 RZ, [R6+URZ], RZ ;  /* 0x000000ff06ff79a7 */ /* 0x0001e2000810043f */
[----:B------:R-:W-:Y:S01]  /*19080*/  IMAD R7, R102, R7, R25 ;  /* 0x0000000766077224 */ /* 0x000fe200078e0219 */
[----:B------:R-:W-:Y:S01]  /*19090*/  SHF.R.S32.HI R35, RZ, 0x1f, R221 ;  /* 0x0000001fff237819 */ /* 0x000fe200000114dd */
[----:B------:R-:W-:Y:S01]  /*190a0*/  IMAD R0, R0, UR6, RZ ;  /* 0x0000000600007c24 */ /* 0x000fe2000f8e02ff */
[----:B------:R-:W-:Y:S01]  /*190b0*/  SHF.R.S32.HI R98, RZ, 0x1f, R222 ;  /* 0x0000001fff627819 */ /* 0x000fe200000114de */
[----:B------:R-:W-:Y:S01]  /*190c0*/  IMAD R5, R209, UR5, R5 ;  /* 0x00000005d1057c24 */ /* 0x000fe2000f8e0205 */
[----:B------:R-:W-:Y:S01]  /*190d0*/  ULDC.64 UR4, c[0x0][0xb28] ;  /* 0x0002ca0000047ab9 */ /* 0x000fe20000000a00 */
[C---:B------:R-:W-:Y:S01]  /*190e0*/  IMAD R9, R3.reuse, UR7, R0 ;  /* 0x0000000703097c24 */ /* 0x040fe2000f8e0200 */
[----:B------:R-:W-:Y:S01]  /*190f0*/  SHF.R.S32.HI R0, RZ, 0x1f, R7 ;  /* 0x0000001fff007819 */ /* 0x000fe20000011407 */
[----:B------:R-:W-:Y:S01]  /*19100*/  IMAD.WIDE.U32 R4, R3, UR6, R4 ;  /* 0x0000000603047c25 */ /* 0x000fe2000f8e0004 */
[----:B------:R-:W-:-:S02]  /*19110*/  SHF.R.S32.HI R99, RZ, 0x1f, R223 ;  /* 0x0000001fff637819 */ /* 0x000fc400000114df */
[----:B------:R-:W-:Y:S01]  /*19120*/  SHF.R.S32.HI R14, RZ, 0x1f, R224 ;  /* 0x0000001fff0e7819 */ /* 0x000fe200000114e0 */
[----:B------:R-:W-:Y:S02]  /*19130*/  IMAD R0, R0, UR4, RZ ;  /* 0x0000000400007c24 */ /* 0x000fe4000f8e02ff */
[----:B------:R-:W-:Y:S02]  /*19140*/  IMAD.IADD R5, R5, 0x1, R9 ;  /* 0x0000000105057824 */ /* 0x000fe400078e0209 */
[C---:B------:R-:W-:Y:S02]  /*19150*/  IMAD R3, R7.reuse, UR5, R0 ;  /* 0x0000000507037c24 */ /* 0x040fe4000f8e0200 */
[----:B------:R-:W-:Y:S01]  /*19160*/  IMAD.WIDE.U32 R4, R7, UR4, R4 ;  /* 0x0000000407047c25 */ /* 0x000fe2000f8e0004 */
[----:B------:R-:W-:-:S03]  /*19170*/  ULDC.64 UR4, c[0x0][0xb00] ;  /* 0x0002c00000047ab9 */ /* 0x000fc60000000a00 */
[----:B------:R-:W-:Y:S01]  /*19180*/  IMAD.IADD R3, R5, 0x1, R3 ;  /* 0x0000000105037824 */ /* 0x000fe200078e0203 */
[----:B------:R-:W-:-:S04]  /*19190*/  LEA R0, P1, R4, UR4, 0x2 ;  /* 0x0000000404007c11 */ /* 0x000fc8000f8210ff */
[----:B------:R-:W-:Y:S02]  /*191a0*/  LEA.HI.X R3, R4, UR5, R3, 0x2, P1 ;  /* 0x0000000504037c11 */ /* 0x000fe400088f1403 */
[----:B------:R0:W1:Y:S04]  /*191b0*/  SHFL.IDX PT, R4, R0, RZ, 0x1c1f ;  /* 0x001c1fff00047589 */ /* 0x00006800000e0000 */
[----:B------:R0:W2:Y:S01]  /*191c0*/  SHFL.IDX PT, R5, R3, RZ, 0x1c1f ;  /* 0x001c1fff03057589 */ /* 0x0000a200000e0000 */
[----:B------:R-:W-:Y:S05]  /*191d0*/  @P0 BRA `(.L_x_624) ;  /* 0x0000000400000947 */ /* 0x000fea0003800000 */
[----:B------:R-:W-:Y:S02]  /*191e0*/  ULDC UR4, c[0x0][0xac8] ;  /* 0x0002b20000047ab9 */ /* 0x000fe40000000800 */
[----:B------:R-:W-:Y:S02]  /*191f0*/  ISETP.GE.AND P3, PT, R225, UR4, PT ;  /* 0x00000004e1007c0c */ /* 0x000fe4000bf66270 */
[----:B------:R-:W-:Y:S02]  /*19200*/  ISETP.GE.AND P2, PT, R210, UR4, PT ;  /* 0x00000004d2007c0c */ /* 0x000fe4000bf46270 */
[----:B------:R-:W-:Y:S02]  /*19210*/  ISETP.GE.AND P1, PT, R224, UR4, PT ;  /* 0x00000004e0007c0c */ /* 0x000fe4000bf26270 */
[----:B------:R-:W-:Y:S02]  /*19220*/  ISETP.GE.AND P0, PT, R223, UR4, PT ;  /* 0x00000004df007c0c */ /* 0x000fe4000bf06270 */
[----:B------:R-:W-:-:S05]  /*19230*/  ISETP.GE.AND P4, PT, R221, UR4, PT ;  /* 0x00000004dd007c0c */ /* 0x000fca000bf86270 */
[----:B012---:R-:W-:-:S04]  /*19240*/  @!P3 IMAD.WIDE R6, R225, 0x4, R4 ;  /* 0x00000004e106b825 */ /* 0x007fc800078e0204 */
[-C--:B------:R-:W-:Y:S01]  /*19250*/  @!P1 LEA R8, P5, R224, R4.reuse, 0x2 ;  /* 0x00000004e0089211 */ /* 0x080fe200078a10ff */
[----:B------:R0:W-:Y:S01]  /*19260*/  @!P3 ST.E.64 desc[UR58][R6.64], R20 ;  /* 0x000000140600b985 */ /* 0x0001e2000c101b3a */
[----:B------:R-:W-:Y:S02]  /*19270*/  ISETP.GE.AND P3, PT, R222, UR4, PT ;  /* 0x00000004de007c0c */ /* 0x000fe4000bf66270 */
[----:B------:R-:W-:Y:S02]  /*19280*/  @!P1 LEA.HI.X R9, R224, R5, R14, 0x2, P5 ;  /* 0x00000005e0099211 */ /* 0x000fe400028f140e */
[----:B------:R-:W-:Y:S02]  /*19290*/  ISETP.GE.AND P5, PT, R220, UR4, PT ;  /* 0x00000004dc007c0c */ /* 0x000fe4000bfa6270 */
[----:B0-----:R-:W-:-:S04]  /*192a0*/  @!P2 LEA R6, P6, R210, R4, 0x2 ;  /* 0x00000004d206a211 */ /* 0x001fc800078c10ff */
[----:B------:R-:W-:Y:S02]  /*192b0*/  @!P2 LEA.HI.X R7, R210, R5, R13, 0x2, P6 ;  /* 0x00000005d207a211 */ /* 0x000fe400030f140d */
[----:B------:R-:W-:-:S03]  /*192c0*/  @!P0 LEA R10, P6, R223, R4, 0x2 ;  /* 0x00000004df0a8211 */ /* 0x000fc600078c10ff */
[----:B------:R0:W-:Y:S01]  /*192d0*/  @!P2 ST.E.64 desc[UR58][R6.64], R88 ;  /* 0x000000580600a985 */ /* 0x0001e2000c101b3a */
[----:B------:R-:W-:Y:S02]  /*192e0*/  @!P0 LEA.HI.X R11, R223, R5, R99, 0x2, P6 ;  /* 0x00000005df0b8211 */ /* 0x000fe400030f1463 */
[----:B------:R-:W-:Y:S01]  /*192f0*/  ISETP.GE.AND P2, PT, R219, UR4, PT ;  /* 0x00000004db007c0c */ /* 0x000fe2000bf46270 */
[----:B------:R1:W-:Y:S01]  /*19300*/  @!P1 ST.E.64 desc[UR58][R8.64], R90 ;  /* 0x0000005a08009985 */ /* 0x0003e2000c101b3a */
[----:B------:R-:W-:-:S03]  /*19310*/  ISETP.GE.AND P1, PT, R218, UR4, PT ;  /* 0x00000004da007c0c */ /* 0x000fc6000bf26270 */
[----:B------:R2:W-:Y:S01]  /*19320*/  @!P0 ST.E.64 desc[UR58][R10.64], R36 ;  /* 0x000000240a008985 */ /* 0x0005e2000c101b3a */
[CC--:B0-----:R-:W-:Y:S02]  /*19330*/  @!P3 LEA R6, P6, R222.reuse, R4.reuse, 0x2 ;  /* 0x00000004de06b211 */ /* 0x0c1fe400078c10ff */
[CC--:B-1----:R-:W-:Y:S02]  /*19340*/  @!P4 LEA R8, P0, R221.reuse, R4.reuse, 0x2 ;  /* 0x00000004dd08c211 */ /* 0x0c2fe400078010ff */
[-C--:B------:R-:W-:Y:S02]  /*19350*/  @!P3 LEA.HI.X R7, R222, R5.reuse, R98, 0x2, P6 ;  /* 0x00000005de07b211 */ /* 0x080fe400030f1462 */
[----:B------:R-:W-:Y:S02]  /*19360*/  @!P4 LEA.HI.X R9, R221, R5, R35, 0x2, P0 ;  /* 0x00000005dd09c211 */ /* 0x000fe400000f1423 */
[----:B------:R-:W-:Y:S01]  /*19370*/  ISETP.GE.AND P0, PT, R217, UR4, PT ;  /* 0x00000004d9007c0c */ /* 0x000fe2000bf06270 */
[----:B------:R0:W-:Y:S01]  /*19380*/  @!P3 ST.E.64 desc[UR58][R6.64], R40 ;  /* 0x000000280600b985 */ /* 0x0001e2000c101b3a */
[----:B--2---:R-:W-:-:S02]  /*19390*/  @!P5 LEA R10, P6, R220, R4, 0x2 ;  /* 0x00000004dc0ad211 */ /* 0x004fc400078c10ff */
[----:B------:R-:W-:Y:S01]  /*193a0*/  ISETP.GE.AND P3, PT, R216, UR4, PT ;  /* 0x00000004d8007c0c */ /* 0x000fe2000bf66270 */
[----:B------:R1:W-:Y:S01]  /*193b0*/  @!P4 ST.E.64 desc[UR58][R8.64], R44 ;  /* 0x0000002c0800c985 */ /* 0x0003e2000c101b3a */
[----:B------:R-:W-:-:S05]  /*193c0*/  @!P5 LEA.HI.X R11, R220, R5, R34, 0x2, P6 ;  /* 0x00000005dc0bd211 */ /* 0x000fca00030f1422 */
[----:B------:R2:W-:Y:S01]  /*193d0*/  @!P5 ST.E.64 desc[UR58][R10.64], R48 ;  /* 0x000000300a00d985 */ /* 0x0005e2000c101b3a */
[CC--:B0-----:R-:W-:Y:S02]  /*193e0*/  @!P2 LEA R6, P4, R219.reuse, R4.reuse, 0x2 ;  /* 0x00000004db06a211 */ /* 0x0c1fe400078810ff */
[CC--:B-1----:R-:W-:Y:S02]  /*193f0*/  @!P1 LEA R8, P5, R218.reuse, R4.reuse, 0x2 ;  /* 0x00000004da089211 */ /* 0x0c2fe400078a10ff */
[-C--:B------:R-:W-:Y:S02]  /*19400*/  @!P2 LEA.HI.X R7, R219, R5.reuse, R33, 0x2, P4 ;  /* 0x00000005db07a211 */ /* 0x080fe400020f1421 */
[----:B------:R-:W-:Y:S02]  /*19410*/  ISETP.GE.AND P4, PT, R215, UR4, PT ;  /* 0x00000004d7007c0c */ /* 0x000fe4000bf86270 */
[----:B--2---:R-:W-:Y:S01]  /*19420*/  @!P0 LEA R10, P6, R217, R4, 0x2 ;  /* 0x00000004d90a8211 */ /* 0x004fe200078c10ff */
[----:B------:R0:W-:Y:S01]  /*19430*/  @!P2 ST.E.64 desc[UR58][R6.64], R52 ;  /* 0x000000340600a985 */ /* 0x0001e2000c101b3a */
[----:B------:R-:W-:-:S02]  /*19440*/  @!P1 LEA.HI.X R9, R218, R5, R32, 0x2, P5 ;  /* 0x00000005da099211 */ /* 0x000fc400028f1420 */
[----:B------:R-:W-:Y:S02]  /*19450*/  @!P0 LEA.HI.X R11, R217, R5, R31, 0x2, P6 ;  /* 0x00000005d90b8211 */ /* 0x000fe400030f141f */
[----:B------:R-:W-:Y:S01]  /*19460*/  ISETP.GE.AND P2, PT, R214, UR4, PT ;  /* 0x00000004d6007c0c */ /* 0x000fe2000bf46270 */
[----:B------:R1:W-:Y:S01]  /*19470*/  @!P1 ST.E.64 desc[UR58][R8.64], R56 ;  /* 0x0000003808009985 */ /* 0x0003e2000c101b3a */
[----:B------:R-:W-:-:S03]  /*19480*/  ISETP.GE.AND P1, PT, R213, UR4, PT ;  /* 0x00000004d5007c0c */ /* 0x000fc6000bf26270 */
[----:B------:R2:W-:Y:S01]  /*19490*/  @!P0 ST.E.64 desc[UR58][R10.64], R60 ;  /* 0x0000003c0a008985 */ /* 0x0005e2000c101b3a */
[----:B------:R-:W-:Y:S02]  /*194a0*/  ISETP.GE.AND P0, PT, R212, UR4, PT ;  /* 0x00000004d4007c0c */ /* 0x000fe4000bf06270 */
[----:B0-----:R-:W-:-:S04]  /*194b0*/  @!P3 LEA R6, P5, R216, R4, 0x2 ;  /* 0x00000004d806b211 */ /* 0x001fc800078a10ff */
[-C--:B------:R-:W-:Y:S02]  /*194c0*/  @!P3 LEA.HI.X R7, R216, R5.reuse, R30, 0x2, P5 ;  /* 0x00000005d807b211 */ /* 0x080fe400028f141e */
[----:B------:R-:W-:Y:S02]  /*194d0*/  ISETP.GE.AND P5, PT, R211, UR4, PT ;  /* 0x00000004d3007c0c */ /* 0x000fe4000bfa6270 */
[CC--:B-1----:R-:W-:Y:S01]  /*194e0*/  @!P4 LEA R8, P6, R215.reuse, R4.reuse, 0x2 ;  /* 0x00000004d708c211 */ /* 0x0c2fe200078c10ff */
[----:B------:R0:W-:Y:S03]  /*194f0*/  @!P3 ST.E.64 desc[UR58][R6.64], R64 ;  /* 0x000000400600b985 */ /* 0x0001e6000c101b3a */
[----:B------:R-:W-:Y:S02]  /*19500*/  @!P4 LEA.HI.X R9, R215, R5, R29, 0x2, P6 ;  /* 0x00000005d709c211 */ /* 0x000fe400030f141d */
[----:B--2---:R-:W-:-:S03]  /*19510*/  @!P1 LEA R10, P6, R213, R4, 0x2 ;  /* 0x00000004d50a9211 */ /* 0x004fc600078c10ff */
[----:B------:R1:W-:Y:S01]  /*19520*/  @!P4 ST.E.64 desc[UR58][R8.64], R68 ;  /* 0x000000440800c985 */ /* 0x0003e2000c101b3a */
[----:B------:R-:W-:Y:S02]  /*19530*/  @!P1 LEA.HI.X R11, R213, R5, R27, 0x2, P6 ;  /* 0x00000005d50b9211 */ /* 0x000fe400030f141b */
[----:B0-----:R-:W-:-:S04]  /*19540*/  @!P2 LEA R6, P3, R214, R4, 0x2 ;  /* 0x00000004d606a211 */ /* 0x001fc800078610ff */
[----:B------:R-:W-:Y:S02]  /*19550*/  @!P2 LEA.HI.X R7, R214, R5, R28, 0x2, P3 ;  /* 0x00000005d607a211 */ /* 0x000fe400018f141c */
[----:B-1----:R-:W-:-:S03]  /*19560*/  @!P0 LEA R8, P4, R212, R4, 0x2 ;  /* 0x00000004d4088211 */ /* 0x002fc600078810ff */
[----:B------:R3:W-:Y:S01]  /*19570*/  @!P2 ST.E.64 desc[UR58][R6.64], R72 ;  /* 0x000000480600a985 */ /* 0x0007e2000c101b3a */
[C---:B------:R-:W-:Y:S02]  /*19580*/  @!P5 LEA R4, P3, R211.reuse, R4, 0x2 ;  /* 0x00000004d304d211 */ /* 0x040fe400078610ff */
[-C--:B------:R-:W-:Y:S01]  /*19590*/  @!P0 LEA.HI.X R9, R212, R5.reuse, R26, 0x2, P4 ;  /* 0x00000005d4098211 */ /* 0x080fe200020f141a */
[----:B------:R3:W-:Y:S01]  /*195a0*/  @!P1 ST.E.64 desc[UR58][R10.64], R76 ;  /* 0x0000004c0a009985 */ /* 0x0007e2000c101b3a */
[----:B------:R-:W-:-:S03]  /*195b0*/  @!P5 LEA.HI.X R5, R211, R5, R24, 0x2, P3 ;  /* 0x00000005d305d211 */ /* 0x000fc600018f1418 */
[----:B------:R3:W-:Y:S04]  /*195c0*/  @!P0 ST.E.64 desc[UR58][R8.64], R80 ;  /* 0x0000005008008985 */ /* 0x0007e8000c101b3a */
[----:B------:R3:W-:Y:S02]  /*195d0*/  @!P5 ST.E.64 desc[UR58][R4.64], R84 ;  /* 0x000000540400d985 */ /* 0x0007e4000c101b3a */
.L_x_624:
[----:B------:R-:W-:Y:S05]  /*195e0*/  BSYNC B1 ;  /* 0x0000000000017941 */ /* 0x000fea0003800000 */
.L_x_623:
[----:B------:R-:W-:Y:S01]  /*195f0*/  ISETP.GE.AND P0, PT, R12, R101, PT ;  /* 0x000000650c00720c */ /* 0x000fe20003f06270 */
[----:B--23--:R2:W3:Y:S04]  /*19600*/  SHFL.IDX PT, R5, R3, 0x1, 0x1c1f ;  /* 0x003c1f0003057f89 */ /* 0x00c4e800000e0000 */
[----:B-1----:R2:W1:Y:S08]  /*19610*/  SHFL.IDX PT, R4, R0, 0x1, 0x1c1f ;  /* 0x003c1f0000047f89 */ /* 0x00247000000e0000 */
[----:B--2---:R-:W-:Y:S05]  /*19620*/  @P0 BRA `(.L_x_622) ;  /* 0x0000000c00f40947 */ /* 0x004fea0003800000 */
[----:B------:R-:W-:Y:S02]  /*19630*/  ULDC UR4, c[0x0][0xac8] ;  /* 0x0002b20000047ab9 */ /* 0x000fe40000000800 */
[----:B------:R-:W-:Y:S02]  /*19640*/  ISETP.GE.AND P1, PT, R210, UR4, PT ;  /* 0x00000004d2007c0c */ /* 0x000fe4000bf26270 */
[----:B------:R-:W-:Y:S02]  /*19650*/  ISETP.GE.AND P0, PT, R224, UR4, PT ;  /* 0x00000004e0007c0c */ /* 0x000fe4000bf06270 */
[----:B------:R-:W-:Y:S02]  /*19660*/  ISETP.GE.AND P2, PT, R225, UR4, PT ;  /* 0x00000004e1007c0c */ /* 0x000fe4000bf46270 */
[----:B------:R-:W-:Y:S02]  /*19670*/  ISETP.GE.AND P4, PT, R222, UR4, PT ;  /* 0x00000004de007c0c */ /* 0x000fe4000bf86270 */
[----:B------:R-:W-:-:S05]  /*19680*/  ISETP.GE.AND P3, PT, R223, UR4, PT ;  /* 0x00000004df007c0c */ /* 0x000fca000bf66270 */
[-C--:B-1----:R-:W-:Y:S02]  /*19690*/  @!P1 LEA R8, P5, R210, R4.reuse, 0x2 ;  /* 0x00000004d2089211 */ /* 0x082fe400078a10ff */
[-C--:B------:R-:W-:Y:S02]  /*196a0*/  @!P0 LEA R10, P6, R224, R4.reuse, 0x2 ;  /* 0x00000004e00a8211 */ /* 0x080fe400078c10ff */
[-C--:B---3--:R-:W-:Y:S01]  /*196b0*/  @!P1 LEA.HI.X R9, R210, R5.reuse, R13, 0x2, P5 ;  /* 0x00000005d2099211 */ /* 0x088fe200028f140d */
[----:B0-----:R-:W-:Y:S01]  /*196c0*/  @!P2 IMAD.WIDE R6, R225, 0x4, R4 ;  /* 0x00000004e106a825 */ /* 0x001fe200078e0204 */
        /* <DEDUP_REMOVED lines=26> */
[----:B--2---:R-:W-:Y:S01]  /*19870*/  @!P3 LEA R12, P5, R217, R4, 0x2 ;  /* 0x00000004d90cb211 */ /* 0x004fe200078a10ff */
[----:B------:R0:W-:Y:S01]  /*19880*/  @!P1 ST.E.64 desc[UR58][R8.64], R54 ;  /* 0x0000003608009985 */ /* 0x0001e2000c101b3a */
[----:B------:R-:W-:Y:S02]  /*19890*/  ISETP.GE.AND P1, PT, R214, UR4, PT ;  /* 0x00000004d6007c0c */ /* 0x000fe4000bf26270 */
[----:B------:R-:W-:Y:S01]  /*198a0*/  ISETP.GE.AND P0, PT, R213, UR4, PT ;  /* 0x00000004d5007c0c */ /* 0x000fe2000bf06270 */
[----:B------:R1:W-:Y:S01]  /*198b0*/  @!P2 ST.E.64 desc[UR58][R10.64], R58 ;  /* 0x0000003a0a00a985 */ /* 0x0003e2000c101b3a */
[----:B------:R-:W-:-:S02]  /*198c0*/  ISETP.GE.AND P2, PT, R215, UR4, PT ;  /* 0x00000004d7007c0c */ /* 0x000fc4000bf46270 */
[-C--:B------:R-:W-:Y:S02]  /*198d0*/  @!P3 LEA.HI.X R13, R217, R5.reuse, R31, 0x2, P5 ;  /* 0x00000005d90db211 */ /* 0x080fe400028f141f */
[----:B------:R-:W-:Y:S02]  /*198e0*/  ISETP.GE.AND P5, PT, R212, UR4, PT ;  /* 0x00000004d4007c0c */ /* 0x000fe4000bfa6270 */
[CC--:B---3--:R-:W-:Y:S01]  /*198f0*/  @!P4 LEA R14, P6, R216.reuse, R4.reuse, 0x2 ;  /* 0x00000004d80ec211 */ /* 0x0c8fe200078c10ff */
        /* <DEDUP_REMOVED lines=17> */
[----:B------:R-:W-:-:S04]  /*19a10*/  LEA R4, P0, R211, R4, 0x2 ;  /* 0x00000004d3047211 */ /* 0x000fc800078010ff */
[----:B------:R-:W-:-:S05]  /*19a20*/  LEA.HI.X R5, R211, R5, R24, 0x2, P0 ;  /* 0x00000005d3057211 */ /* 0x000fca00000f1418 */
[----:B------:R4:W-:Y:S01]  /*19a30*/  ST.E.64 desc[UR58][R4.64], R86 ;  /* 0x0000005604007985 */ /* 0x0009e2000c101b3a */
[----:B------:R-:W-:Y:S05]  /*19a40*/  BRA `(.L_x_622) ;  /* 0x0000000800ec7947 */ /* 0x000fea0003800000 */
.L_x_613:
[----:B------:R-:W-:Y:S01]  /*19a50*/  ULDC.64 UR6, c[0x0][0xc08] ;  /* 0x0003020000067ab9 */ /* 0x000fe20000000a00 */
[----:B------:R-:W-:Y:S01]  /*19a60*/  ULDC.64 UR4, c[0x0][0xc00] ;  /* 0x0003000000047ab9 */ /* 0x000fe20000000a00 */
[----:B------:R-:W-:Y:S01]  /*19a70*/  ISETP.NE.U32.AND P1, PT, RZ, UR6, PT ;  /* 0x00000006ff007c0c */ /* 0x000fe2000bf25070 */
[----:B------:R-:W-:Y:S01]  /*19a80*/  IMAD.MOV.U32 R3, RZ, RZ, RZ ;  /* 0x000000ffff037224 */ /* 0x000fe200078e00ff */
[----:B------:R-:W-:Y:S02]  /*19a90*/  ISETP.NE.U32.AND P0, PT, RZ, UR4, PT ;  /* 0x00000004ff007c0c */ /* 0x000fe4000bf05070 */
[----:B------:R-:W-:Y:S02]  /*19aa0*/  ISETP.NE.AND.EX P1, PT, RZ, UR7, PT, P1 ;  /* 0x00000007ff007c0c */ /* 0x000fe4000bf25310 */
[----:B------:R-:W-:Y:S02]  /*19ab0*/  IADD3 R4, P2, R204, UR4, RZ ;  /* 0x00000004cc047c10 */ /* 0x000fe4000ff5e0ff */
[----:B------:R-:W-:-:S02]  /*19ac0*/  ISETP.NE.AND.EX P0, PT, RZ, UR5, PT, P0 ;  /* 0x00000005ff007c0c */ /* 0x000fc4000bf05300 */
[----:B------:R-:W-:Y:S01]  /*19ad0*/  IADD3.X R5, R205, UR5, RZ, P2, !PT ;  /* 0x00000005cd057c10 */ /* 0x000fe200097fe4ff */
[----:B------:R-:W-:Y:S02]  /*19ae0*/  ULDC UR4, c[0x0][0xa88] ;  /* 0x0002a20000047ab9 */ /* 0x000fe40000000800 */
[----:B------:R-:W-:-:S04]  /*19af0*/  MOV R0, UR4 ;  /* 0x0000000400007c02 */ /* 0x000fc80008000f00 */
[----:B------:R-:W-:-:S04]  /*19b00*/  @P1 IADD3 R204, P2, R204, UR6, RZ ;  /* 0x00000006cccc1c10 */ /* 0x000fc8000ff5e0ff */
[----:B------:R-:W-:Y:S01]  /*19b10*/  @P1 IADD3.X R205, R205, UR7, RZ, P2, !PT ;  /* 0x00000007cdcd1c10 */ /* 0x000fe200097fe4ff */
[----:B------:R3:W5:Y:S04]  /*19b20*/  @P0 LDG.E R3, desc[UR58][R4.64] ;  /* 0x0000003a04030981 */ /* 0x000768000c1e1900 */
[----:B------:R3:W5:Y:S01]  /*19b30*/  @P1 LDG.E R0, desc[UR58][R204.64] ;  /* 0x0000003acc001981 */ /* 0x000762000c1e1900 */
[----:B------:R-:W-:Y:S01]  /*19b40*/  ISETP.NE.AND P2, PT, R202, RZ, PT ;  /* 0x000000ffca00720c */ /* 0x000fe20003f45270 */
[----:B0-----:R-:W0:-:S12]  /*19b50*/  S2R R6, SR_TID.X ;  /* 0x0000000000067919 */ /* 0x001e180000002100 */
[----:B------:R-:W4:Y:S01]  /*19b60*/  @!P2 LDC R202, c[0x0][0xad4] ;  /* 0x0002b500ffcaab82 */ /* 0x000f220000000800 */
[----:B0-----:R-:W-:Y:S01]  /*19b70*/  VIADD R6, R6, 0xffffff80 ;  /* 0xffffff8006067836 */ /* 0x001fe20000000000 */
[----:B----4-:R-:W-:-:S04]  /*19b80*/  ISETP.GT.AND P2, PT, R202, 0x1, PT ;  /* 0x00000001ca00780c */ /* 0x010fc80003f44270 */
[----:B------:R-:W-:Y:S01]  /*19b90*/  ISETP.GT.AND P3, PT, R6, 0x7f, PT ;  /* 0x0000007f0600780c */ /* 0x000fe20003f64270 */
[----:B---3--:R-:W-:-:S12]  /*19ba0*/  @P1 BRA `(.L_x_625) ;  /* 0x0000000000101947 */ /* 0x008fd80003800000 */
[----:B------:R-:W-:Y:S05]  /*19bb0*/  @!P0 BRA `(.L_x_625) ;  /* 0x00000000000c8947 */ /* 0x000fea0003800000 */
[----:B------:R-:W3:Y:S04]  /*19bc0*/  LDG.E R7, desc[UR58][R4.64] ;  /* 0x0000003a04077981 */ /* 0x000ee8000c1e1900 */
[----:B-----5:R-:W3:Y:S02]  /*19bd0*/  LDG.E R0, desc[UR58][R4.64+0x4] ;  /* 0x0000043a04007981 */ /* 0x020ee4000c1e1900 */
[----:B---3--:R-:W-:-:S07]  /*19be0*/  IMAD.IADD R0, R0, 0x1, -R7 ;  /* 0x0000000100007824 */ /* 0x008fce00078e0a07 */
.L_x_625:
[----:B------:R-:W-:Y:S01]  /*19bf0*/  BSSY B1, `(.L_x_626) ;  /* 0x0000037000017945 */ /* 0x000fe20003800000 */
[----:B------:R-:W-:Y:S02]  /*19c00*/  SEL R203, R203, RZ, !P0 ;  /* 0x000000ffcbcb7207 */ /* 0x000fe40004000000 */
[----:B------:R-:W-:Y:S02]  /*19c10*/  SEL R226, R226, RZ, !P0 ;  /* 0x000000ffe2e27207 */ /* 0x000fe40004000000 */
[----:B-----5:R-:W-:Y:S01]  /*19c20*/  SHF.R.S32.HI R26, RZ, 0x1f, R3 ;  /* 0x0000001fff1a7819 */ /* 0x020fe20000011403 */
[----:B------:R-:W-:Y:S06]  /*19c30*/  @P3 BRA `(.L_x_627) ;  /* 0x0000000000c83947 */ /* 0x000fec0003800000 */
[----:B------:R-:W0:Y:S01]  /*19c40*/  S2R R5, SR_TID.X ;  /* 0x0000000000057919 */ /* 0x000e220000002100 */
[----:B------:R-:W3:Y:S01]  /*19c50*/  LDC R29, c[0x0][0xbe8] ;  /* 0x0002fa00ff1d7b82 */ /* 0x000ee20000000800 */
[----:B0-----:R-:W-:Y:S01]  /*19c60*/  LEA R4, R208, R5, 0x7 ;  /* 0x00000005d0047211 */ /* 0x001fe200078e38ff */
[----:B---3--:R-:W-:-:S04]  /*19c70*/  IMAD R5, R0, R29, RZ ;  /* 0x0000001d00057224 */ /* 0x008fc800078e02ff */
[----:B------:R-:W-:-:S05]  /*19c80*/  VIADD R27, R4, 0xffffff80 ;  /* 0xffffff80041b7836 */ /* 0x000fca0000000000 */
[----:B------:R-:W-:-:S13]  /*19c90*/  ISETP.GE.AND P0, PT, R27, R5, PT ;  /* 0x000000051b00720c */ /* 0x000fda0003f06270 */
[----:B------:R-:W-:Y:S05]  /*19ca0*/  @P0 BRA `(.L_x_627) ;  /* 0x0000000000ac0947 */ /* 0x000fea0003800000 */
[----:B------:R-:W-:Y:S01]  /*19cb0*/  IMAD.MOV.U32 R24, RZ, RZ, 0x9b8 ;  /* 0x000009b8ff187424 */ /* 0x000fe200078e00ff */
[----:B------:R-:W-:Y:S01]  /*19cc0*/  ISETP.GT.AND P0, PT, R202, 0x1, PT ;  /* 0x00000001ca00780c */ /* 0x000fe20003f04270 */
[----:B------:R-:W0:Y:S01]  /*19cd0*/  LDC.64 R4, c[0x0][0xba8] ;  /* 0x0002ea00ff047b82 */ /* 0x000e220000000a00 */
[----:B------:R-:W-:Y:S02]  /*19ce0*/  ISETP.NE.AND P1, PT, R29, 0x1, PT ;  /* 0x000000011d00780c */ /* 0x000fe40003f25270 */
[----:B------:R-:W-:Y:S02]  /*19cf0*/  SEL R24, R24, 0x978, P0 ;  /* 0x0000097818187807 */ /* 0x000fe40000000000 */
[----:B------:R-:W-:Y:S02]  /*19d00*/  MOV R21, R27 ;  /* 0x0000001b00157202 */ /* 0x000fe40000000f00 */
[----:B------:R-:W-:Y:S01]  /*19d10*/  SEL R209, R209, RZ, P0 ;  /* 0x000000ffd1d17207 */ /* 0x000fe20000000000 */
[----:B------:R-:W3:Y:S08]  /*19d20*/  LDC.64 R14, c[0x0][R24+0x220] ;  /* 0x00008800180e7b82 */ /* 0x000ef00000000a00 */
[----:B------:R-:W4:Y:S08]  /*19d30*/  LDC.64 R12, c[0x0][R24+0x218] ;  /* 0x00008600180c7b82 */ /* 0x000f300000000a00 */
[----:B------:R-:W5:Y:S08]  /*19d40*/  LDC.64 R8, c[0x0][R24+0x228] ;  /* 0x00008a0018087b82 */ /* 0x000f700000000a00 */
[----:B------:R-:W1:Y:S08]  /*19d50*/  LDC.64 R6, c[0x0][R24+0x210] ;  /* 0x0000840018067b82 */ /* 0x000e700000000a00 */
[----:B------:R-:W2:Y:S08]  /*19d60*/  @P1 LDC R20, c[0x0][0xbec] ;  /* 0x0002fb00ff141b82 */ /* 0x000eb00000000800 */
[----:B------:R-:W5:Y:S01]  /*19d70*/  @P1 LDC R31, c[0x0][0xbf0] ;  /* 0x0002fc00ff1f1b82 */ /* 0x000f620000000800 */
[----:B---3--:R-:W-:-:S07]  /*19d80*/  IMAD R15, R15, R203, RZ ;  /* 0x000000cb0f0f7224 */ /* 0x008fce00078e02ff */
[----:B0-----:R-:W0:Y:S01]  /*19d90*/  @!P0 LDC R4, c[0x0][0xb50] ;  /* 0x0002d400ff048b82 */ /* 0x001e220000000800 */
[----:B------:R-:W-:-:S04]  /*19da0*/  IMAD.WIDE.U32 R10, R14, R203, RZ ;  /* 0x000000cb0e0a7225 */ /* 0x000fc800078e00ff */
[----:B------:R-:W-:Y:S02]  /*19db0*/  IMAD R15, R14, R226, R15 ;  /* 0x000000e20e0f7224 */ /* 0x000fe400078e020f */
[----:B--2---:R-:W-:Y:S01]  /*19dc0*/  @P1 IMAD.HI.U32 R20, R27, R20, RZ ;  /* 0x000000141b141227 */ /* 0x004fe200078e00ff */
[----:B------:R-:W2:Y:S02]  /*19dd0*/  @!P0 LDC R5, c[0x0][0xb54] ;  /* 0x0002d500ff058b82 */ /* 0x000ea40000000800 */
[----:B------:R-:W-:Y:S01]  /*19de0*/  IADD3 R15, R11, R15, RZ ;  /* 0x0000000f0b0f7210 */ /* 0x000fe20007ffe0ff */
[-C--:B----4-:R-:W-:Y:S02]  /*19df0*/  IMAD R25, R13, R199.reuse, RZ ;  /* 0x000000c70d197224 */ /* 0x090fe400078e02ff */
[----:B------:R-:W-:Y:S01]  /*19e00*/  IMAD.WIDE.U32 R12, R12, R199, RZ ;  /* 0x000000c70c0c7225 */ /* 0x000fe200078e00ff */
[----:B-----5:R-:W-:-:S03]  /*19e10*/  @P1 SHF.R.U32.HI R21, RZ, R31, R20 ;  /* 0x0000001fff151219 */ /* 0x020fc60000011614 */
[----:B------:R-:W-:Y:S01]  /*19e20*/  IMAD.IADD R25, R13, 0x1, R25 ;  /* 0x000000010d197824 */ /* 0x000fe200078e0219 */
[----:B------:R-:W-:Y:S01]  /*19e30*/  IADD3 R12, P1, P3, R10, R12, R3 ;  /* 0x0000000c0a0c7210 */ /* 0x000fe20007b3e003 */
[-C--:B------:R-:W-:Y:S02]  /*19e40*/  IMAD R13, R9, R209.reuse, RZ ;  /* 0x000000d1090d7224 */ /* 0x080fe400078e02ff */
[----:B------:R-:W-:Y:S02]  /*19e50*/  IMAD.MOV R10, RZ, RZ, -R21 ;  /* 0x000000ffff0a7224 */ /* 0x000fe400078e0a15 */
[----:B------:R-:W-:-:S04]  /*19e60*/  IMAD.WIDE.U32 R8, R8, R209, RZ ;  /* 0x000000d108087225 */ /* 0x000fc800078e00ff */
[----:B------:R-:W-:Y:S01]  /*19e70*/  IMAD R11, R29, R10, R27 ;  /* 0x0000000a1d0b7224 */ /* 0x000fe200078e021b */
[----:B------:R-:W-:Y:S01]  /*19e80*/  IADD3.X R10, R15, R25, R26, P1, P3 ;  /* 0x000000190f0a7210 */ /* 0x000fe20000fe641a */
[----:B------:R-:W-:Y:S01]  /*19e90*/  IMAD.IADD R13, R9, 0x1, R13 ;  /* 0x00000001090d7824 */ /* 0x000fe200078e020d */
[----:B------:R-:W-:Y:S01]  /*19ea0*/  IADD3 R8, P0, P1, R21, R12, R8 ;  /* 0x0000000c15087210 */ /* 0x000fe2000791e008 */
[----:B-1----:R-:W-:Y:S01]  /*19eb0*/  IMAD R7, R7, R11, RZ ;  /* 0x0000000b07077224 */ /* 0x002fe200078e02ff */
[----:B------:R-:W-:-:S04]  /*19ec0*/  SHF.R.S32.HI R21, RZ, 0x1f, R21 ;  /* 0x0000001fff157819 */ /* 0x000fc80000011415 */
[----:B------:R-:W-:Y:S02]  /*19ed0*/  IADD3.X R9, R21, R10, R13, P0, P1 ;  /* 0x0000000a15097210 */ /* 0x000fe400007e240d */
[----:B------:R-:W-:-:S05]  /*19ee0*/  SHF.R.S32.HI R13, RZ, 0x1f, R11 ;  /* 0x0000001fff0d7819 */ /* 0x000fca000001140b */
[C---:B------:R-:W-:Y:S02]  /*19ef0*/  IMAD R13, R6.reuse, R13, R7 ;  /* 0x0000000d060d7224 */ /* 0x040fe400078e0207 */
[----:B------:R-:W-:-:S04]  /*19f00*/  IMAD.WIDE.U32 R6, R6, R11, R8 ;  /* 0x0000000b06067225 */ /* 0x000fc800078e0008 */
[----:B------:R-:W-:Y:S01]  /*19f10*/  IMAD.IADD R7, R7, 0x1, R13 ;  /* 0x0000000107077824 */ /* 0x000fe200078e020d */
[----:B0-----:R-:W-:-:S04]  /*19f20*/  LEA R4, P0, R6, R4, 0x2 ;  /* 0x0000000406047211 */ /* 0x001fc800078010ff */
[----:B--2---:R-:W-:Y:S02]  /*19f30*/  LEA.HI.X R5, R6, R5, R7, 0x2, P0 ;  /* 0x0000000506057211 */ /* 0x004fe400000f1407 */
[----:B------:R-:W-:-:S05]  /*19f40*/  MOV R7, 0xff800000 ;  /* 0xff80000000077802 */ /* 0x000fca0000000f00 */
[----:B------:R0:W-:Y:S02]  /*19f50*/  STG.E desc[UR58][R4.64], R7 ;  /* 0x0000000704007986 */ /* 0x0001e4000c10193a */
.L_x_627:
[----:B------:R-:W-:Y:S05]  /*19f60*/  BSYNC B1 ;  /* 0x0000000000017941 */ /* 0x000fea0003800000 */
.L_x_626:
[----:B------:R-:W-:Y:S05]  /*19f70*/  @P2 BRA `(.L_x_622) ;  /* 0x0000000400a02947 */ /* 0x000fea0003800000 */
[----:B------:R-:W3:Y:S01]  /*19f80*/  LDC R11, c[0x0][0xbe8] ;  /* 0x0002fa00ff0b7b82 */ /* 0x000ee20000000800 */
[----:B------:R-:W-:Y:S01]  /*19f90*/  ULDC.64 UR4, c[0x0][0xaa0] ;  /* 0x0002a80000047ab9 */ /* 0x000fe20000000a00 */
[----:B------:R-:W-:Y:S01]  /*19fa0*/  ULDC.64 UR6, c[0x0][0xaf0] ;  /* 0x0002bc0000067ab9 */ /* 0x000fe20000000a00 */
[----:B0-----:R-:W-:Y:S01]  /*19fb0*/  IMAD R4, R26, UR4, RZ ;  /* 0x000000041a047c24 */ /* 0x001fe2000f8e02ff */
[----:B------:R-:W-:Y:S01]  /*19fc0*/  BSSY B1, `(.L_x_628) ;  /* 0x0000039000017945 */ /* 0x000fe20003800000 */
[----:B------:R-:W-:Y:S02]  /*19fd0*/  SHF.R.S32.HI R10, RZ, 0x1f, R200 ;  /* 0x0000001fff0a7819 */ /* 0x000fe400000114c8 */
[C---:B------:R-:W-:Y:S01]  /*19fe0*/  IMAD R7, R3.reuse, UR5, R4 ;  /* 0x0000000503077c24 */ /* 0x040fe2000f8e0204 */
[----:B------:R-:W-:Y:S01]  /*19ff0*/  SHF.R.S32.HI R14, RZ, 0x1f, R198 ;  /* 0x0000001fff0e7819 */ /* 0x000fe200000114c6 */
[----:B------:R-:W-:Y:S01]  /*1a000*/  IMAD.WIDE.U32 R4, R3, UR4, RZ ;  /* 0x0000000403047c25 */ /* 0x000fe2000f8e00ff */
[----:B------:R-:W-:-:S03]  /*1a010*/  ULDC.64 UR4, c[0x0][0xae8] ;  /* 0x0002ba0000047ab9 */ /* 0x000fc60000000a00 */
[----:B------:R-:W-:Y:S02]  /*1a020*/  IMAD R3, R201, 0x20, R227 ;  /* 0x00000020c9037824 */ /* 0x000fe400078e02e3 */
[----:B------:R-:W-:Y:S02]  /*1a030*/  IMAD.IADD R5, R5, 0x1, R7 ;  /* 0x0000000105057824 */ /* 0x000fe400078e0207 */
[----:B------:R-:W-:Y:S01]  /*1a040*/  IMAD R7, R226, UR6, RZ ;  /* 0x00000006e2077c24 */ /* 0x000fe2000f8e02ff */
[----:B------:R-:W-:Y:S01]  /*1a050*/  LEA R9, R208, R3, 0x7 ;  /* 0x00000003d0097211 */ /* 0x000fe200078e38ff */
[----:B------:R-:W-:-:S04]  /*1a060*/  IMAD.WIDE.U32 R4, R199, UR4, R4 ;  /* 0x00000004c7047c25 */ /* 0x000fc8000f8e0004 */
[----:B------:R-:W-:Y:S01]  /*1a070*/  IMAD.MOV.U32 R3, RZ, RZ, R9 ;  /* 0x000000ffff037224 */ /* 0x000fe200078e0009 */
[----:B---3--:R-:W-:Y:S01]  /*1a080*/  ISETP.NE.AND P0, PT, R11, 0x1, PT ;  /* 0x000000010b00780c */ /* 0x008fe20003f05270 */
[----:B------:R-:W-:Y:S01]  /*1a090*/  IMAD R5, R199, UR5, R5 ;  /* 0x00000005c7057c24 */ /* 0x000fe2000f8e0205 */
[----:B------:R-:W-:Y:S01]  /*1a0a0*/  ULDC.64 UR4, c[0x0][0xae0] ;  /* 0x0002b80000047ab9 */ /* 0x000fe20000000a00 */
[C---:B------:R-:W-:Y:S02]  /*1a0b0*/  IMAD R7, R203.reuse, UR7, R7 ;  /* 0x00000007cb077c24 */ /* 0x040fe4000f8e0207 */
[----:B------:R-:W-:-:S05]  /*1a0c0*/  IMAD.WIDE.U32 R4, R203, UR6, R4 ;  /* 0x00000006cb047c25 */ /* 0x000fca000f8e0004 */
[----:B------:R-:W-:-:S03]  /*1a0d0*/  IADD3 R5, R5, R7, RZ ;  /* 0x0000000705057210 */ /* 0x000fc60007ffe0ff */
[----:B------:R-:W0:Y:S08]  /*1a0e0*/  @P0 LDC R6, c[0x0][0xbec] ;  /* 0x0002fb00ff060b82 */ /* 0x000e300000000800 */
[----:B------:R-:W3:Y:S01]  /*1a0f0*/  @P0 LDC R13, c[0x0][0xbf0] ;  /* 0x0002fc00ff0d0b82 */ /* 0x000ee20000000800 */
[----:B0-----:R-:W-:-:S05]  /*1a100*/  @P0 IMAD.HI.U32 R6, R9, R6, RZ ;  /* 0x0000000609060227 */ /* 0x001fca00078e00ff */
[----:B---3--:R-:W-:-:S04]  /*1a110*/  @P0 SHF.R.U32.HI R3, RZ, R13, R6 ;  /* 0x0000000dff030219 */ /* 0x008fc80000011606 */
[--C-:B------:R-:W-:Y:S01]  /*1a120*/  SHF.R.S32.HI R6, RZ, 0x1f, R3.reuse ;  /* 0x0000001fff067819 */ /* 0x100fe20000011403 */
[----:B------:R-:W-:Y:S02]  /*1a130*/  IMAD.MOV R8, RZ, RZ, -R3 ;  /* 0x000000ffff087224 */ /* 0x000fe400078e0a03 */
[----:B------:R-:W-:-:S04]  /*1a140*/  IMAD.WIDE.U32 R4, R3, UR4, R4 ;  /* 0x0000000403047c25 */ /* 0x000fc8000f8e0004 */
[----:B------:R-:W-:Y:S02]  /*1a150*/  IMAD R6, R6, UR4, RZ ;  /* 0x0000000406067c24 */ /* 0x000fe4000f8e02ff */
[----:B------:R-:W-:Y:S02]  /*1a160*/  IMAD R7, R11, R8, R9 ;  /* 0x000000080b077224 */ /* 0x000fe400078e0209 */
[----:B------:R-:W-:Y:S01]  /*1a170*/  IMAD R9, R3, UR5, R6 ;  /* 0x0000000503097c24 */ /* 0x000fe2000f8e0206 */
[----:B------:R-:W-:Y:S01]  /*1a180*/  ULDC.64 UR4, c[0x0][0xad8] ;  /* 0x0002b60000047ab9 */ /* 0x000fe20000000a00 */
[----:B------:R-:W-:Y:S01]  /*1a190*/  IMAD R8, R208, 0x80, R227 ;  /* 0x00000080d0087824 */ /* 0x000fe200078e02e3 */
[----:B------:R-:W-:Y:S01]  /*1a1a0*/  SHF.R.S32.HI R3, RZ, 0x1f, R7 ;  /* 0x0000001fff037819 */ /* 0x000fe20000011407 */
[----:B------:R-:W-:Y:S02]  /*1a1b0*/  IMAD.IADD R5, R5, 0x1, R9 ;  /* 0x0000000105057824 */ /* 0x000fe400078e0209 */
[----:B------:R-:W-:Y:S01]  /*1a1c0*/  IMAD R11, R0, R11, RZ ;  /* 0x0000000b000b7224 */ /* 0x000fe200078e02ff */
[----:B------:R-:W-:Y:S01]  /*1a1d0*/  IADD3 R0, R8, 0x20, RZ ;  /* 0x0000002008007810 */ /* 0x000fe20007ffe0ff */
[----:B------:R-:W-:-:S02]  /*1a1e0*/  IMAD R6, R3, UR4, RZ ;  /* 0x0000000403067c24 */ /* 0x000fc4000f8e02ff */
[C---:B------:R-:W-:Y:S01]  /*1a1f0*/  IMAD.WIDE.U32 R4, R7.reuse, UR4, R4 ;  /* 0x0000000407047c25 */ /* 0x040fe2000f8e0004 */
[-C--:B------:R-:W-:Y:S02]  /*1a200*/  ISETP.GE.AND P2, PT, R8, R11.reuse, PT ;  /* 0x0000000b0800720c */ /* 0x080fe40003f46270 */
[----:B------:R-:W-:Y:S01]  /*1a210*/  ISETP.GE.AND P1, PT, R0, R11, PT ;  /* 0x0000000b0000720c */ /* 0x000fe20003f26270 */
[----:B------:R-:W-:Y:S01]  /*1a220*/  IMAD R3, R7, UR5, R6 ;  /* 0x0000000507037c24 */ /* 0x000fe2000f8e0206 */
[----:B------:R-:W-:Y:S01]  /*1a230*/  ULDC.64 UR4, c[0x0][0xa80] ;  /* 0x0002a00000047ab9 */ /* 0x000fe20000000a00 */
[----:B------:R-:W-:Y:S01]  /*1a240*/  VIADD R0, R8, 0x40 ;  /* 0x0000004008007836 */ /* 0x000fe20000000000 */
[----:B------:R-:W-:Y:S01]  /*1a250*/  LEA R6, P3, R4, UR4, 0x1 ;  /* 0x0000000404067c11 */ /* 0x000fe2000f8608ff */
[----:B------:R-:W-:-:S03]  /*1a260*/  IMAD.IADD R3, R5, 0x1, R3 ;  /* 0x0000000105037824 */ /* 0x000fc600078e0203 */
[----:B------:R-:W-:Y:S01]  /*1a270*/  ISETP.GE.AND P0, PT, R0, R11, PT ;  /* 0x0000000b0000720c */ /* 0x000fe20003f06270 */
[----:B------:R0:W3:Y:S01]  /*1a280*/  SHFL.IDX PT, R7, R6, RZ, 0x181f ;  /* 0x00181fff06077589 */ /* 0x0000e200000e0000 */
[----:B------:R-:W-:-:S05]  /*1a290*/  LEA.HI.X R3, R4, UR5, R3, 0x1, P3 ;  /* 0x0000000504037c11 */ /* 0x000fca00098f0c03 */
[----:B------:R0:W4:Y:S01]  /*1a2a0*/  SHFL.IDX PT, R5, R3, RZ, 0x181f ;  /* 0x00181fff03057589 */ /* 0x00012200000e0000 */
        /* <DEDUP_REMOVED lines=8> */
[----:B------:R3:W-:Y:S04]  /*1a330*/  @!P4 ST.E.128 desc[UR58][R12.64], RZ ;  /* 0x000000ff0c00c985 */ /* 0x0007e8000c101d3a */
[----:B------:R3:W-:Y:S02]  /*1a340*/  @!P5 ST.E.128 desc[UR58][R4.64], RZ ;  /* 0x000000ff0400d985 */ /* 0x0007e4000c101d3a */
.L_x_629:
[----:B------:R-:W-:Y:S05]  /*1a350*/  BSYNC B1 ;  /* 0x0000000000017941 */ /* 0x000fea0003800000 */
.L_x_628:
[----:B---34-:R3:W4:Y:S01]  /*1a360*/  SHFL.IDX PT, R5, R3, 0x1, 0x181f ;  /* 0x00381f0003057f89 */ /* 0x01872200000e0000 */
        /* <DEDUP_REMOVED lines=10> */
[----:B------:R0:W-:Y:S04]  /*1a410*/  @!P3 ST.E.128 desc[UR58][R12.64], RZ ;  /* 0x000000ff0c00b985 */ /* 0x0001e8000c101d3a */
[----:B------:R0:W-:Y:S02]  /*1a420*/  @!P4 ST.E.128 desc[UR58][R4.64], RZ ;  /* 0x000000ff0400c985 */ /* 0x0001e4000c101d3a */
.L_x_631:
[----:B------:R-:W-:Y:S05]  /*1a430*/  BSYNC B1 ;  /* 0x0000000000017941 */ /* 0x000fea0003800000 */
.L_x_630:
        /* <DEDUP_REMOVED lines=13> */
.L_x_633:
[----:B------:R-:W-:Y:S05]  /*1a510*/  BSYNC B1 ;  /* 0x0000000000017941 */ /* 0x000fea0003800000 */
.L_x_632:
[----:B------:R-:W-:Y:S01]  /*1a520*/  IADD3 R0, R8, 0x60, RZ ;  /* 0x0000006008007810 */ /* 0x000fe20007ffe0ff */
[----:B0--3--:R-:W0:Y:S03]  /*1a530*/  SHFL.IDX PT, R3, R3, 0x3, 0x181f ;  /* 0x00781f0003037f89 */ /* 0x009e2600000e0000 */
[----:B------:R-:W-:Y:S01]  /*1a540*/  ISETP.GE.AND P0, PT, R0, R11, PT ;  /* 0x0000000b0000720c */ /* 0x000fe20003f06270 */
[----:B----4-:R3:W4:-:S12]  /*1a550*/  SHFL.IDX PT, R5, R6, 0x3, 0x181f ;  /* 0x00781f0006057f89 */ /* 0x01071800000e0000 */
[----:B---3--:R-:W-:Y:S05]  /*1a560*/  @P0 BRA `(.L_x_622) ;  /* 0x0000000000240947 */ /* 0x008fea0003800000 */
[----:B------:R-:W-:Y:S02]  /*1a570*/  ULDC UR4, c[0x0][0xac8] ;  /* 0x0002b20000047ab9 */ /* 0x000fe40000000800 */
[----:B------:R-:W-:Y:S02]  /*1a580*/  ISETP.GE.AND P2, PT, R198, UR4, PT ;  /* 0x00000004c6007c0c */ /* 0x000fe4000bf46270 */
[----:B------:R-:W-:-:S11]  /*1a590*/  ISETP.GE.AND P3, PT, R200, UR4, PT ;  /* 0x00000004c8007c0c */ /* 0x000fd6000bf66270 */
[-C--:B----4-:R-:W-:Y:S02]  /*1a5a0*/  @!P2 LEA R6, P0, R198, R5.reuse, 0x1 ;  /* 0x00000005c606a211 */ /* 0x090fe400078008ff */
[----:B------:R-:W-:Y:S02]  /*1a5b0*/  @!P3 LEA R4, P1, R200, R5, 0x1 ;  /* 0x00000005c804b211 */ /* 0x000fe400078208ff */
[-C--:B0-----:R-:W-:Y:S02]  /*1a5c0*/  @!P2 LEA.HI.X R7, R198, R3.reuse, R14, 0x1, P0 ;  /* 0x00000003c607a211 */ /* 0x081fe400000f0c0e */
[----:B------:R-:W-:-:S03]  /*1a5d0*/  @!P3 LEA.HI.X R5, R200, R3, R10, 0x1, P1 ;  /* 0x00000003c805b211 */ /* 0x000fc600008f0c0a */
[----:B------:R0:W-:Y:S04]  /*1a5e0*/  @!P2 ST.E.128 desc[UR58][R6.64], RZ ;  /* 0x000000ff0600a985 */ /* 0x0001e8000c101d3a */
[----:B------:R0:W-:Y:S02]  /*1a5f0*/  @!P3 ST.E.128 desc[UR58][R4.64], RZ ;  /* 0x000000ff0400b985 */ /* 0x0001e4000c101d3a */
.L_x_622:
[----:B------:R-:W-:Y:S05]  /*1a600*/  BSYNC B0 ;  /* 0x0000000000007941 */ /* 0x000fea0003800000 */
.L_x_612:
[----:B------:R-:W-:Y:S02]  /*1a610*/  ULDC UR4, c[0x0][0xc3c] ;  /* 0x00030f0000047ab9 */ /* 0x000fe40000000800 */
[----:B--2---:R-:W-:-:S13]  /*1a620*/  ISETP.GE.AND P0, PT, R147, UR4, PT ;  /* 0x0000000493007c0c */ /* 0x004fda000bf06270 */
[----:B------:R-:W-:Y:S05]  /*1a630*/  @!P0 BRA `(.L_x_634) ;  /* 0xfffffe6c00f08947 */ /* 0x000fea000383ffff */
[----:B------:R-:W-:Y:S05]  /*1a640*/  BRA `(.L_x_422) ;  /* 0x0000008000407947 */ /* 0x000fea0003800000 */
.L_x_420:
[----:B------:R-:W-:-:S08]  /*1a650*/  NOP ;  /* 0x0000000000007918 */ /* 0x000fd00000000000 */
[----:B0-----:R-:W0:-:S00]  /*1a660*/  USETMAXREG.DEALLOC.CTAPOOL 0x18 ;  /* 0x00000018000079c8 */ /* 0x001e0000080e0500 */
[----:B0-----:R-:W2:Y:S01]  /*1a670*/  LDL.LU R2, [R1+0x10] ;  /* 0x0000100001027983 */ /* 0x001ea20000300800 */
[----:B------:R-:W-:Y:S01]  /*1a680*/  LOP3.LUT R0, R0, 0x3, RZ, 0xc0, !PT ;  /* 0x0000000300007812 */ /* 0x000fe200078ec0ff */
[----:B------:R-:W-:-:S05]  /*1a690*/  IMAD.MOV.U32 R7, RZ, RZ, RZ ;  /* 0x000000ffff077224 */ /* 0x000fca00078e00ff */
[----:B------:R-:W0:Y:S02]  /*1a6a0*/  SHFL.IDX PT, R0, R0, RZ, 0x1f ;  /* 0x00001fff00007589 */ /* 0x000e2400000e0000 */
[----:B0-----:R-:W-:Y:S02]  /*1a6b0*/  ISETP.NE.AND P0, PT, R0, RZ, PT ;  /* 0x000000ff0000720c */ /* 0x001fe40003f05270 */
[----:B--2---:R-:W-:-:S11]  /*1a6c0*/  LOP3.LUT R2, R2, 0xffffffef, RZ, 0xc0, !PT ;  /* 0xffffffef02027812 */ /* 0x004fd600078ec0ff */
[----:B------:R-:W-:-:S05]  /*1a6d0*/  @P0 LOP3.LUT R2, R2, 0x10, RZ, 0xfc, !PT ;  /* 0x0000001002020812 */ /* 0x000fca00078efcff */
[----:B------:R0:W-:Y:S01]  /*1a6e0*/  STL [R1+0x10], R2 ;  /* 0x0000100201007387 */ /* 0x0001e20000100800 */
        /* <DEDUP_REMOVED lines=10> */
.L_x_635:
[----:B------:R-:W-:Y:S01]  /*1a790*/  LOP3.LUT R0, R6, 0x1f, RZ, 0xc0, !PT ;  /* 0x0000001f06007812 */ /* 0x000fe200078ec0ff */
[----:B------:R-:W-:Y:S01]  /*1a7a0*/  ULDC UR4, c[0x0][0xc3c] ;  /* 0x00030f0000047ab9 */ /* 0x000fe20000000800 */
[----:B------:R-:W-:Y:S01]  /*1a7b0*/  IMAD.MOV.U32 R10, RZ, RZ, RZ ;  /* 0x000000ffff0a7224 */ /* 0x000fe200078e00ff */
[----:B------:R-:W1:Y:S01]  /*1a7c0*/  S2UR UR6, SR_CTAID.X ;  /* 0x00000000000679c3 */ /* 0x000e620000002500 */
[----:B------:R-:W-:Y:S01]  /*1a7d0*/  ISETP.NE.AND P0, PT, R0, 0x1f, PT ;  /* 0x0000001f0000780c */ /* 0x000fe20003f05270 */
[----:B------:R-:W-:-:S03]  /*1a7e0*/  ULDC UR5, c[0x0][0xc38] ;  /* 0x00030e0000057ab9 */ /* 0x000fc60000000800 */
[----:B------:R-:W-:-:S13]  /*1a7f0*/  ISETP.GE.OR P1, PT, R0, UR4, !P0 ;  /* 0x0000000400007c0c */ /* 0x000fda000c726670 */
[----:B0-----:R-:W0:Y:S08]  /*1a800*/  @!P1 LDC.64 R2, c[0x0][0xc80] ;  /* 0x00032000ff029b82 */ /* 0x001e300000000a00 */
        /* <DEDUP_REMOVED lines=32> */
[----:B------:R-:W-:Y:S01]  /*1aa10*/  MOV R8, R11 ;  /* 0x0000000b00087202 */ /* 0x000fe20000000f00 */
[----:B------:R-:W-:Y:S01]  /*1aa20*/  UMOV UR4, URZ ;  /* 0x0000003f00047c82 */ /* 0x000fe20008000000 */
[----:B------:R-:W-:-:S05]  /*1aa30*/  ULDC UR5, c[0x0][0xc38] ;  /* 0x00030e0000057ab9 */ /* 0x000fca0000000800 */
.L_x_639:
[----:B------:R-:W0:Y:S01]  /*1aa40*/  LDC R2, c[0x0][0xc3c] ;  /* 0x00030f00ff027b82 */ /* 0x000e220000000800 */
[----:B------:R-:W-:Y:S01]  /*1aa50*/  ULDC UR7, c[0x0][0xc3c] ;  /* 0x00030f0000077ab9 */ /* 0x000fe20000000800 */
[----:B------:R-:W-:Y:S01]  /*1aa60*/  UIADD3 UR4, UR4, 0x1f, URZ ;  /* 0x0000001f04047890 */ /* 0x000fe2000fffe03f */
[----:B------:R-:W-:-:S05]  /*1aa70*/  IMAD.U32 R3, RZ, RZ, UR7 ;  /* 0x00000007ff037e24 */ /* 0x000fca000f8e00ff */
[----:B------:R1:W-:Y:S01]  /*1aa80*/  STL [R1+0xc], R3 ;  /* 0x00000c0301007387 */ /* 0x0003e20000100800 */
[----:B0-----:R-:W-:-:S13]  /*1aa90*/  ISETP.LE.AND P6, PT, R2, UR4, PT ;  /* 0x0000000402007c0c */ /* 0x001fda000bfc3270 */
[----:B-1----:R-:W-:Y:S05]  /*1aaa0*/  @P6 BRA `(.L_x_638) ;  /* 0x0000000400a46947 */ /* 0x002fea0003800000 */
[----:B------:R-:W-:Y:S01]  /*1aab0*/  VIADD R9, R0, UR4 ;  /* 0x0000000400097c36 */ /* 0x000fe20008000000 */
[----:B------:R-:W-:-:S04]  /*1aac0*/  MOV R7, RZ ;  /* 0x000000ff00077202 */ /* 0x000fc80000000f00 */
[----:B------:R-:W-:-:S13]  /*1aad0*/  ISETP.GE.OR P6, PT, R9, R2, !P0 ;  /* 0x000000020900720c */ /* 0x000fda00047c6670 */
[----:B------:R-:W0:Y:S08]  /*1aae0*/  @!P6 LDC.64 R2, c[0x0][0xc80] ;  /* 0x00032000ff02eb82 */ /* 0x000e300000000a00 */
[----:B------:R-:W1:Y:S01]  /*1aaf0*/  @!P6 LDC.64 R4, c[0x0][0xc78] ;  /* 0x00031e00ff04eb82 */ /* 0x000e620000000a00 */
[----:B------:R-:W-:Y:S02]  /*1ab00*/  IMAD.MOV.U32 R10, RZ, RZ, RZ ;  /* 0x000000ffff0a7224 */ /* 0x000fe400078e00ff */
[----:B0-----:R-:W-:-:S05]  /*1ab10*/  @!P6 IMAD.WIDE R2, R9, 0x4, R2 ;  /* 0x000000040902e825 */ /* 0x001fca00078e0202 */
[----:B------:R1:W2:Y:S02]  /*1ab20*/  @!P6 LDG.E R7, desc[UR58][R2.64] ;  /* 0x0000003a0207e981 */ /* 0x0002a4000c1e1900 */
[----:B-1----:R-:W-:-:S05]  /*1ab30*/  @!P6 IMAD.WIDE R2, R9, 0x4, R4 ;  /* 0x000000040902e825 */ /* 0x002fca00078e0204 */
        /* <DEDUP_REMOVED lines=17> */
[----:B------:R-:W0:Y:S02]  /*1ac50*/  SHFL.IDX PT, R4, R2, 0x1f, 0x1f ;  /* 0x03e01f0002047f89 */ /* 0x000e2400000e0000 */
[----:B0-----:R-:W-:-:S04]  /*1ac60*/  IMAD R11, R4, UR5, RZ ;  /* 0x00000005040b7c24 */ /* 0x001fc8000f8e02ff */
[----:B------:R-:W-:-:S05]  /*1ac70*/  IMAD.IADD R8, R11, 0x1, R8 ;  /* 0x000000010b087824 */ /* 0x000fca00078e0208 */
[----:B------:R-:W-:-:S13]  /*1ac80*/  ISETP.GT.AND P6, PT, R8, UR6, PT ;  /* 0x0000000608007c0c */ /* 0x000fda000bfc4270 */
[----:B------:R-:W-:Y:S05]  /*1ac90*/  @!P6 BRA `(.L_x_639) ;  /* 0xfffffffc0068e947 */ /* 0x000fea000383ffff */
.L_x_637:
        /* <DEDUP_REMOVED lines=14> */
[----:B0-----:R-:W-:-:S06]  /*1ad80*/  IADD3 R3, R13, 0xffffffe, RZ ;  /* 0x0ffffffe0d037810 */ /* 0x001fcc0007ffe0ff */
[----:B------:R-:W0:Y:S02]  /*1ad90*/  F2I.FTZ.U32.TRUNC.NTZ R3, R3 ;  /* 0x0000000300037305 */ /* 0x000e24000021f000 */
[----:B0-----:R-:W-:Y:S01]  /*1ada0*/  IMAD.MOV R16, RZ, RZ, -R3 ;  /* 0x000000ffff107224 */ /* 0x001fe200078e0a03 */
[----:B------:R-:W-:Y:S06]  /*1adb0*/  @!P0 BRA `(.L_x_640) ;  /* 0x0000000000088947 */ /* 0x000fec0003800000 */
[----:B------:R-:W-:-:S05]  /*1adc0*/  IADD3 R13, R4, -0x1, RZ ;  /* 0xffffffff040d7810 */ /* 0x000fca0007ffe0ff */
[----:B------:R0:W1:Y:S02]  /*1add0*/  SHFL.IDX PT, R14, R2, R13, 0x1f ;  /* 0x00001f0d020e7589 */ /* 0x00006400000e0000 */
.L_x_640:
[----:B-1----:R-:W-:Y:S01]  /*1ade0*/  IMAD R10, R14, UR5, R11 ;  /* 0x000000050e0a7c24 */ /* 0x002fe2000f8e020b */
[----:B------:R-:W1:Y:S01]  /*1adf0*/  MUFU.RCP R12, R12 ;  /* 0x0000000c000c7308 */ /* 0x000e620000001000 */
[----:B------:R-:W-:Y:S02]  /*1ae00*/  IMAD R11, R16, R5, RZ ;  /* 0x00000005100b7224 */ /* 0x000fe400078e02ff */
[----:B0-----:R-:W-:Y:S01]  /*1ae10*/  IMAD.MOV.U32 R2, RZ, RZ, RZ ;  /* 0x000000ffff027224 */ /* 0x001fe200078e00ff */
[----:B------:R0:W-:Y:S03]  /*1ae20*/  STL [R1], R10 ;  /* 0x0000000a01007387 */ /* 0x0001e60000100800 */
[----:B------:R-:W-:Y:S01]  /*1ae30*/  IMAD.HI.U32 R2, R3, R11, R2 ;  /* 0x0000000b03027227 */ /* 0x000fe200078e0002 */
[----:B------:R-:W-:-:S05]  /*1ae40*/  IABS R11, R7 ;  /* 0x00000007000b7213 */ /* 0x000fca0000000000 */
[----:B------:R-:W-:Y:S01]  /*1ae50*/  IMAD.MOV R14, RZ, RZ, -R11 ;  /* 0x000000ffff0e7224 */ /* 0x000fe200078e0a0b */
[----:B0-----:R-:W-:-:S04]  /*1ae60*/  IADD3 R10, -R10, UR6, RZ ;  /* 0x000000060a0a7c10 */ /* 0x001fc8000fffe1ff */
[----:B------:R-:W-:-:S05]  /*1ae70*/  IABS R3, R10 ;  /* 0x0000000a00037213 */ /* 0x000fca0000000000 */
[----:B------:R-:W-:-:S04]  /*1ae80*/  IMAD.HI.U32 R11, R2, R3, RZ ;  /* 0x00000003020b7227 */ /* 0x000fc800078e00ff */
[----:B------:R-:W-:Y:S01]  /*1ae90*/  IMAD R2, R11, R14, R3 ;  /* 0x0000000e0b027224 */ /* 0x000fe200078e0203 */
[----:B-1----:R-:W-:-:S04]  /*1aea0*/  IADD3 R3, R12, 0xffffffe, RZ ;  /* 0x0ffffffe0c037810 */ /* 0x002fc80007ffe0ff */
[----:B------:R-:W-:Y:S02]  /*1aeb0*/  ISETP.GT.U32.AND P1, PT, R5, R2, PT ;  /* 0x000000020500720c */ /* 0x000fe40003f24070 */
[----:B------:R-:W0:Y:S11]  /*1aec0*/  F2I.FTZ.U32.TRUNC.NTZ R3, R3 ;  /* 0x0000000300037305 */ /* 0x000e36000021f000 */
[----:B------:R-:W-:-:S02]  /*1aed0*/  @!P1 IMAD.IADD R2, R2, 0x1, -R5 ;  /* 0x0000000102029824 */ /* 0x000fc400078e0a05 */
[----:B------:R-:W-:Y:S01]  /*1aee0*/  @!P1 VIADD R11, R11, 0x1 ;  /* 0x000000010b0b9836 */ /* 0x000fe20000000000 */
[----:B------:R-:W-:Y:S02]  /*1aef0*/  ISETP.NE.AND P1, PT, R7, RZ, PT ;  /* 0x000000ff0700720c */ /* 0x000fe40003f25270 */
[----:B------:R-:W-:Y:S01]  /*1af00*/  ISETP.GE.U32.AND P0, PT, R2, R5, PT ;  /* 0x000000050200720c */ /* 0x000fe20003f06070 */
[----:B0-----:R-:W-:Y:S01]  /*1af10*/  IMAD.MOV R5, RZ, RZ, -R3 ;  /* 0x000000ffff057224 */ /* 0x001fe200078e0a03 */
[----:B------:R-:W-:-:S03]  /*1af20*/  MOV R2, RZ ;  /* 0x000000ff00027202 */ /* 0x000fc60000000f00 */
[----:B------:R-:W-:-:S04]  /*1af30*/  IMAD R5, R5, R8, RZ ;  /* 0x0000000805057224 */ /* 0x000fc800078e02ff */
[----:B------:R-:W-:Y:S01]  /*1af40*/  IMAD.HI.U32 R5, R3, R5, R2 ;  /* 0x0000000503057227 */ /* 0x000fe200078e0002 */
[----:B------:R-:W-:Y:S02]  /*1af50*/  LOP3.LUT R2, R10, R7, RZ, 0x3c, !PT ;  /* 0x000000070a027212 */ /* 0x000fe400078e3cff */
[----:B------:R-:W-:Y:S01]  /*1af60*/  IABS R3, R9 ;  /* 0x0000000900037213 */ /* 0x000fe20000000000 */
[----:B------:R-:W-:Y:S01]  /*1af70*/  @P0 VIADD R11, R11, 0x1 ;  /* 0x000000010b0b0836 */ /* 0x000fe20000000000 */
[----:B------:R-:W-:-:S03]  /*1af80*/  ISETP.GE.AND P2, PT, R2, RZ, PT ;  /* 0x000000ff0200720c */ /* 0x000fc60003f46270 */
[----:B------:R-:W-:-:S10]  /*1af90*/  IMAD.MOV R3, RZ, RZ, -R3 ;  /* 0x000000ffff037224 */ /* 0x000fd400078e0a03 */
[----:B------:R-:W-:Y:S02]  /*1afa0*/  @!P2 IADD3 R11, -R11, RZ, RZ ;  /* 0x000000ff0b0ba210 */ /* 0x000fe40007ffe1ff */
[----:B------:R-:W-:-:S04]  /*1afb0*/  @!P1 LOP3.LUT R11, RZ, R7, RZ, 0x33, !PT ;  /* 0x00000007ff0b9212 */ /* 0x000fc800078e33ff */
[-C--:B------:R-:W-:Y:S01]  /*1afc0*/  IABS R2, R11.reuse ;  /* 0x0000000b00027213 */ /* 0x080fe20000000000 */
[----:B------:R-:W-:-:S04]  /*1afd0*/  IMAD R7, R7, R11, RZ ;  /* 0x0000000b07077224 */ /* 0x000fc800078e02ff */
[----:B------:R-:W-:-:S04]  /*1afe0*/  IMAD.HI.U32 R5, R5, R2, RZ ;  /* 0x0000000205057227 */ /* 0x000fc800078e00ff */
[----:B------:R-:W-:Y:S01]  /*1aff0*/  IMAD R3, R5, R3, R2 ;  /* 0x0000000305037224 */ /* 0x000fe200078e0202 */
[----:B------:R-:W-:-:S04]  /*1b000*/  LOP3.LUT R2, R11, R9, RZ, 0x3c, !PT ;  /* 0x000000090b027212 */ /* 0x000fc800078e3cff */
[----:B------:R-:W-:Y:S02]  /*1b010*/  ISETP.GT.U32.AND P1, PT, R8, R3, PT ;  /* 0x000000030800720c */ /* 0x000fe40003f24070 */
[----:B------:R-:W-:-:S11]  /*1b020*/  ISETP.GE.AND P2, PT, R2, RZ, PT ;  /* 0x000000ff0200720c */ /* 0x000fd60003f46270 */
[----:B------:R-:W-:Y:S01]  /*1b030*/  @!P1 IMAD.IADD R3, R3, 0x1, -R8 ;  /* 0x0000000103039824 */ /* 0x000fe200078e0a08 */
[----:B------:R-:W-:Y:S02]  /*1b040*/  @!P1 IADD3 R5, R5, 0x1, RZ ;  /* 0x0000000105059810 */ /* 0x000fe40007ffe0ff */
[----:B------:R-:W-:Y:S02]  /*1b050*/  ISETP.NE.AND P1, PT, R9, RZ, PT ;  /* 0x000000ff0900720c */ /* 0x000fe40003f25270 */
[----:B------:R-:W-:-:S13]  /*1b060*/  ISETP.GE.U32.AND P0, PT, R3, R8, PT ;  /* 0x000000080300720c */ /* 0x000fda0003f06070 */
[----:B------:R-:W-:-:S04]  /*1b070*/  @P0 VIADD R5, R5, 0x1 ;  /* 0x0000000105050836 */ /* 0x000fc80000000000 */
[----:B------:R-:W-:Y:S01]  /*1b080*/  @!P2 IMAD.MOV R5, RZ, RZ, -R5 ;  /* 0x000000ffff05a224 */ /* 0x000fe200078e0a05 */
[----:B------:R-:W-:-:S04]  /*1b090*/  @!P1 LOP3.LUT R5, RZ, R9, RZ, 0x33, !PT ;  /* 0x00000009ff059212 */ /* 0x000fc800078e33ff */
[----:B------:R-:W-:-:S05]  /*1b0a0*/  IADD3 R2, -R5, RZ, RZ ;  /* 0x000000ff05027210 */ /* 0x000fca0007ffe1ff */
[C---:B------:R-:W-:Y:S02]  /*1b0b0*/  IMAD R11, R9.reuse, R2, R11 ;  /* 0x00000002090b7224 */ /* 0x040fe400078e020b */
[----:B------:R-:W-:Y:S02]  /*1b0c0*/  IMAD R2, R9, 0x1000000, R5 ;  /* 0x0100000009027824 */ /* 0x000fe400078e0205 */
[----:B------:R-:W-:-:S03]  /*1b0d0*/  IMAD.IADD R5, R10, 0x1, -R7 ;  /* 0x000000010a057824 */ /* 0x000fc600078e0a07 */
[----:B------:R-:W-:Y:S01]  /*1b0e0*/  LEA R3, R11, R2, 0x10 ;  /* 0x000000020b037211 */ /* 0x000fe200078e80ff */
[----:B------:R-:W-:Y:S01]  /*1b0f0*/  VIADD R2, R4, UR4 ;  /* 0x0000000404027c36 */ /* 0x000fe20008000000 */
[----:B------:R1:W-:Y:S04]  /*1b100*/  STL [R1+0x4], R5 ;  /* 0x0000040501007387 */ /* 0x0003e80000100800 */
[----:B------:R1:W-:Y:S04]  /*1b110*/  STL [R1+0xc], R2 ;  /* 0x00000c0201007387 */ /* 0x0003e80000100800 */
[----:B------:R1:W-:Y:S01]  /*1b120*/  STL [R1+0x8], R3 ;  /* 0x0000080301007387 */ /* 0x0003e20000100800 */
[----:B------:R-:W-:Y:S05]  /*1b130*/  BRA `(.L_x_641) ;  /* 0x0000000000107947 */ /* 0x000fea0003800000 */
.L_x_638:
[----:B------:R-:W-:Y:S01]  /*1b140*/  IMAD.U32 R2, RZ, RZ, UR6 ;  /* 0x00000006ff027e24 */ /* 0x000fe2000f8e00ff */
[----:B------:R0:W-:Y:S04]  /*1b150*/  STL [R1+0x4], RZ ;  /* 0x000004ff01007387 */ /* 0x0001e80000100800 */
[----:B------:R0:W-:Y:S04]  /*1b160*/  STL [R1+0x8], RZ ;  /* 0x000008ff01007387 */ /* 0x0001e80000100800 */
[----:B------:R0:W-:Y:S02]  /*1b170*/  STL [R1], R2 ;  /* 0x0000000201007387 */ /* 0x0001e40000100800 */
.L_x_641:
[----:B------:R-:W2:Y:S04]  /*1b180*/  LDL R8, [R1] ;  /* 0x0000000001087983 */ /* 0x000ea80000100800 */
[----:B------:R-:W2:Y:S04]  /*1b190*/  LDL R9, [R1+0x4] ;  /* 0x0000040001097983 */ /* 0x000ea80000100800 */
[----:B------:R-:W2:Y:S04]  /*1b1a0*/  LDL R10, [R1+0x8] ;  /* 0x00000800010a7983 */ /* 0x000ea80000100800 */
[----:B------:R-:W2:Y:S01]  /*1b1b0*/  LDL R11, [R1+0xc] ;  /* 0x00000c00010b7983 */ /* 0x000ea20000100800 */
[----:B------:R-:W-:-:S13]  /*1b1c0*/  ISETP.NE.AND P0, PT, R0, RZ, PT ;  /* 0x000000ff0000720c */ /* 0x000fda0003f05270 */
[----:B-1----:R-:W1:Y:S01]  /*1b1d0*/  @!P0 S2R R3, SR_CgaCtaId ;  /* 0x0000000000038919 */ /* 0x002e620000008800 */
[----:B------:R-:W-:-:S04]  /*1b1e0*/  @!P0 MOV R0, 0x400 ;  /* 0x0000040000008802 */ /* 0x000fc80000000f00 */
[----:B-1----:R-:W-:-:S05]  /*1b1f0*/  @!P0 LEA R0, R3, R0, 0x18 ;  /* 0x0000000003008211 */ /* 0x002fca00078ec0ff */
[----:B--2---:R2:W-:Y:S01]  /*1b200*/  @!P0 STS.128 [R0+0x348d0], R8 ;  /* 0x0348d00800008388 */ /* 0x0045e20000000c00 */
[----:B------:R-:W-:Y:S06]  /*1b210*/  BAR.ARV 0x5, 0x180 ;  /* 0x0146000000007b1d */ /* 0x000fec0000002000 */
.L_x_636:
[----:B--2---:R-:W2:Y:S01]  /*1b220*/  LDL R0, [R1+0xc] ;  /* 0x00000c0001007983 */ /* 0x004ea20000100800 */
[----:B------:R-:W-:Y:S01]  /*1b230*/  ULDC UR4, c[0x0][0xc3c] ;  /* 0x00030f0000047ab9 */ /* 0x000fe20000000800 */
[----:B------:R-:W-:Y:S01]  /*1b240*/  IMAD.MOV.U32 R19, RZ, RZ, RZ ;  /* 0x000000ffff137224 */ /* 0x000fe200078e00ff */
[----:B--2---:R-:W-:Y:S02]  /*1b250*/  ISETP.GE.AND P0, PT, R0, UR4, PT ;  /* 0x0000000400007c0c */ /* 0x004fe4000bf06270 */
[----:B------:R-:W-:-:S05]  /*1b260*/  MOV R0, 0x1 ;  /* 0x0000000100007802 */ /* 0x000fca0000000f00 */
[----:B------:R2:W-:Y:S04]  /*1b270*/  STL [R1+0x1c], R0 ;  /* 0x00001c0001007387 */ /* 0x0005e80000100800 */
[----:B------:R2:W-:Y:S02]  /*1b280*/  STL [R1+0x64], RZ ;  /* 0x000064ff01007387 */ /* 0x0005e40000100800 */
[----:B------:R-:W-:Y:S05]  /*1b290*/  @P0 BRA `(.L_x_642) ;  /* 0x0000007000440947 */ /* 0x000fea0003800000 */
[----:B--2---:R-:W2:Y:S04]  /*1b2a0*/  LDL R0, [R1+0x8c] ;  /* 0x00008c0001007983 */ /* 0x004ea80000100800 */
[----:B------:R-:W3:Y:S01]  /*1b2b0*/  LDL.LU R4, [R1+0x10] ;  /* 0x0000100001047983 */ /* 0x000ee20000300800 */
[----:B------:R-:W4:Y:S01]  /*1b2c0*/  S2UR UR5, SR_CgaCtaId ;  /* 0x00000000000579c3 */ /* 0x000f220000008800 */
[----:B------:R-:W-:Y:S01]  /*1b2d0*/  LOP3.LUT R5, R6, 0x7f, RZ, 0xc0, !PT ;  /* 0x0000007f06057812 */ /* 0x000fe200078ec0ff */
[----:B------:R-:W-:Y:S01]  /*1b2e0*/  UMOV UR4, 0x400 ;  /* 0x0000040000047882 */ /* 0x000fe20000000000 */
[----:B------:R-:W-:Y:S01]  /*1b2f0*/  BSSY B8, `(.L_x_642) ;  /* 0x000070b000087945 */ /* 0x000fe20003800000 */
[----:B------:R-:W-:Y:S01]  /*1b300*/  IMAD.MOV.U32 R19, RZ, RZ, RZ ;  /* 0x000000ffff137224 */ /* 0x000fe200078e00ff */
[C---:B------:R-:W-:Y:S01]  /*1b310*/  ISETP.NE.AND P1, PT, R5.reuse, RZ, PT ;  /* 0x000000ff0500720c */ /* 0x040fe20003f25270 */
[----:B------:R-:W-:Y:S01]  /*1b320*/  ULDC.64 UR36, c[0x0][0x198] ;  /* 0x0000660000247ab9 */ /* 0x000fe20000000a00 */
[----:B0-----:R-:W-:Y:S01]  /*1b330*/  SHF.L.U32 R2, R5, 0x3, RZ ;  /* 0x0000000305027819 */ /* 0x001fe200000006ff */
[----:B------:R-:W-:Y:S01]  /*1b340*/  ULDC UR39, c[0x0][0xc] ;  /* 0x0000030000277ab9 */ /* 0x000fe20000000800 */
[----:B----4-:R-:W-:-:S06]  /*1b350*/  ULEA UR4, UR5, UR4, 0x18 ;  /* 0x0000000405047291 */ /* 0x010fcc000f8ec03f */
[----:B------:R-:W-:Y:S01]  /*1b360*/  IMAD.U32 R18, RZ, RZ, UR4 ;  /* 0x00000004ff127e24 */ /* 0x000fe2000f8e00ff */
[----:B--2---:R-:W-:Y:S01]  /*1b370*/  R2UR UR6, R0 ;  /* 0x00000000000672ca */ /* 0x004fe200000e0000 */
[----:B------:R-:W-:Y:S01]  /*1b380*/  IMAD.SHL.U32 R0, R6, 0x8, RZ ;  /* 0x0000000806007824 */ /* 0x000fe200078e00ff */
[----:B---3--:R-:W-:-:S04]  /*1b390*/  LOP3.LUT R4, R4, 0xfffffffd, RZ, 0xc0, !PT ;  /* 0xfffffffd04047812 */ /* 0x008fc800078ec0ff */
[----:B------:R-:W-:Y:S02]  /*1b3a0*/  LOP3.LUT R3, R0, 0x1f8, RZ, 0xc0, !PT ;  /* 0x000001f800037812 */ /* 0x000fe400078ec0ff */
[----:B------:R-:W-:Y:S02]  /*1b3b0*/  @P1 LOP3.LUT R4, R4, 0x2, RZ, 0xfc, !PT ;  /* 0x0000000204041812 */ /* 0x000fe400078efcff */
[----:B------:R-:W-:Y:S02]  /*1b3c0*/  LOP3.LUT R3, R3, 0x38, R6, 0x78, !PT ;  /* 0x0000003803037812 */ /* 0x000fe400078e7806 */
[----:B------:R-:W-:Y:S01]  /*1b3d0*/  LOP3.LUT R4, R4, 0xfffffffe, RZ, 0xc0, !PT ;  /* 0xfffffffe04047812 */ /* 0x000fe200078ec0ff */
[----:B------:R-:W-:Y:S01]  /*1b3e0*/  ULOP3.LUT UR38, UR6, 0x2, URZ, 0xfc, !UPT ;  /* 0x0000000206267892 */ /* 0x000fe2000f8efc3f */
[----:B------:R-:W-:Y:S02]  /*1b3f0*/  LOP3.LUT R3, R3, 0x200, R2, 0xf8, !PT ;  /* 0x0000020003037812 */ /* 0x000fe400078ef802 */
[C---:B------:R-:W-:Y:S01]  /*1b400*/  LOP3.LUT P0, R2, R6.reuse, 0x1f, RZ, 0xc0, !PT ;  /* 0x0000001f06027812 */ /* 0x040fe2000780c0ff */
[----:B------:R-:W-:Y:S01]  /*1b410*/  IMAD.SHL.U32 R6, R6, 0x10, RZ ;  /* 0x0000001006067824 */ /* 0x000fe200078e00ff */
[----:B------:R-:W-:-:S03]  /*1b420*/  LOP3.LUT R0, R0, 0x38, RZ, 0xc0, !PT ;  /* 0x0000003800007812 */ /* 0x000fc600078ec0ff */
[----:B------:R0:W-:Y:S08]  /*1b430*/  STL [R1+0x2c], R2 ;  /* 0x00002c0201007387 */ /* 0x0001f00000100800 */
[----:B------:R-:W-:Y:S02]  /*1b440*/  @P0 LOP3.LUT R4, R4, 0x1, RZ, 0xfc, !PT ;  /* 0x0000000104040812 */ /* 0x000fe400078efcff */
[----:B------:R-:W-:-:S02]  /*1b450*/  ISETP.NE.OR P0, PT, R5, RZ, !P0 ;  /* 0x000000ff0500720c */ /* 0x000fc40004705670 */
[----:B0-----:R-:W-:Y:S02]  /*1b460*/  SHF.R.U32.HI R2, RZ, 0x3, R5 ;  /* 0x00000003ff027819 */ /* 0x001fe40000011605 */
[----:B------:R-:W-:Y:S02]  /*1b470*/  LOP3.LUT R4, R4, 0xfffffff7, RZ, 0xc0, !PT ;  /* 0xfffffff704047812 */ /* 0x000fe400078ec0ff */
[----:B------:R-:W-:Y:S02]  /*1b480*/  LOP3.LUT R5, R2, 0x70, R6, 0xf8, !PT ;  /* 0x0000007002057812 */ /* 0x000fe400078ef806 */
[----:B------:R-:W-:Y:S02]  /*1b490*/  LEA R2, R3, R18, 0x1 ;  /* 0x0000001203027211 */ /* 0x000fe400078e08ff */
[----:B------:R-:W-:-:S03]  /*1b4a0*/  MOV R3, 0x1 ;  /* 0x0000000100037802 */ /* 0x000fc60000000f00 */
[----:B------:R-:W-:Y:S01]  /*1b4b0*/  @P0 LOP3.LUT R4, R4, 0x8, RZ, 0xfc, !PT ;  /* 0x0000000804040812 */ /* 0x000fe200078efcff */
[----:B------:R0:W-:Y:S04]  /*1b4c0*/  STL [R1+0x30], R2 ;  /* 0x0000300201007387 */ /* 0x0001e80000100800 */
[----:B------:R-:W-:Y:S04]  /*1b4d0*/  STL [R1+0x64], RZ ;  /* 0x000064ff01007387 */ /* 0x000fe80000100800 */
[----:B------:R-:W-:Y:S01]  /*1b4e0*/  STL [R1+0x10], R4 ;  /* 0x0000100401007387 */ /* 0x000fe20000100800 */
[----:B0-----:R-:W-:-:S05]  /*1b4f0*/  IMAD.MOV.U32 R2, RZ, RZ, 0x1 ;  /* 0x00000001ff027424 */ /* 0x001fca00078e00ff */
[----:B------:R0:W-:Y:S04]  /*1b500*/  STL [R1+0x24], R2 ;  /* 0x0000240201007387 */ /* 0x0001e80000100800 */
[----:B------:R2:W-:Y:S04]  /*1b510*/  STL [R1+0x14], RZ ;  /* 0x000014ff01007387 */ /* 0x0005e80000100800 */
[----:B------:R2:W-:Y:S01]  /*1b520*/  STL [R1+0x1c], R3 ;  /* 0x00001c0301007387 */ /* 0x0005e20000100800 */
[C---:B0-----:R-:W-:Y:S02]  /*1b530*/  LOP3.LUT R2, R0.reuse, 0x40, RZ, 0xfc, !PT ;  /* 0x0000004000027812 */ /* 0x041fe400078efcff */
[----:B------:R-:W-:-:S07]  /*1b540*/  LOP3.LUT R0, R0, 0x80, RZ, 0xfc, !PT ;  /* 0x0000008000007812 */ /* 0x000fce00078efcff */
.L_x_788:
[----:B------:R-:W3:Y:S01]  /*1b550*/  LDL R0, [R1+0xc] ;  /* 0x00000c0001007983 */ /* 0x000ee20000100800 */
[----:B--2---:R-:W3:Y:S01]  /*1b560*/  LDC.64 R2, c[0x0][0xc88] ;  /* 0x00032200ff027b82 */ /* 0x004ee20000000a00 */
[----:B------:R-:W-:Y:S05]  /*1b570*/  YIELD ;  /* 0x0000000000007946 */ /* 0x000fea0003800000 */
[----:B------:R-:W-:Y:S01]  /*1b580*/  ULDC.64 UR4, c[0x0][0xa28] ;  /* 0x00028a0000047ab9 */ /* 0x000fe20000000a00 */
[----:B------:R-:W-:Y:S01]  /*1b590*/  ULDC.64 UR10, c[0x0][0xa18] ;  /* 0x00028600000a7ab9 */ /* 0x000fe20000000a00 */
[----:B------:R-:W-:Y:S01]  /*1b5a0*/  ISETP.NE.U32.AND P0, PT, RZ, UR4, PT ;  /* 0x00000004ff007c0c */ /* 0x000fe2000bf05070 */
[----:B------:R-:W-:Y:S01]  /*1b5b0*/  ULDC.64 UR6, c[0x0][0xa08] ;  /* 0x0002820000067ab9 */ /* 0x000fe20000000a00 */
[----:B---3--:R-:W-:Y:S01]  /*1b5c0*/  IMAD.WIDE R2, R0, 0x4, R2 ;  /* 0x0000000400027825 */ /* 0x008fe200078e0202 */
[----:B------:R-:W-:Y:S01]  /*1b5d0*/  MOV R12, RZ ;  /* 0x000000ff000c7202 */ /* 0x000fe20000000f00 */
[----:B------:R-:W-:-:S03]  /*1b5e0*/  ULDC.64 UR8, c[0x0][0xa10] ;  /* 0x0002840000087ab9 */ /* 0x000fc60000000a00 */
[----:B------:R-:W2:Y:S01]  /*1b5f0*/  LDG.E R15, desc[UR58][R2.64] ;  /* 0x0000003a020f7981 */ /* 0x000ea2000c1e1900 */
[----:B------:R-:W-:Y:S01]  /*1b600*/  ISETP.NE.AND.EX P0, PT, RZ, UR5, PT, P0 ;  /* 0x00000005ff007c0c */ /* 0x000fe2000bf05300 */
[----:B------:R-:W-:Y:S01]  /*1b610*/  IMAD.MOV.U32 R0, RZ, RZ, RZ ;  /* 0x000000ffff007224 */ /* 0x000fe200078e00ff */
[----:B------:R-:W-:-:S04]  /*1b620*/  ISETP.NE.U32.AND P3, PT, RZ, UR10, PT ;  /* 0x0000000aff007c0c */ /* 0x000fc8000bf65070 */
[----:B------:R-:W-:Y:S02]  /*1b630*/  ISETP.NE.AND.EX P3, PT, RZ, UR11, PT, P3 ;  /* 0x0000000bff007c0c */ /* 0x000fe4000bf65330 */
[----:B012---:R-:W-:Y:S01]  /*1b640*/  SHF.R.S32.HI R4, RZ, 0x1f, R15 ;  /* 0x0000001fff047819 */ /* 0x007fe2000001140f */
[----:B------:R-:W-:-:S04]  /*1b650*/  IMAD.SHL.U32 R14, R15, 0x4, RZ ;  /* 0x000000040f0e7824 */ /* 0x000fc800078e00ff */
[C---:B------:R-:W-:Y:S01]  /*1b660*/  @P0 LEA R2, P1, R15.reuse, UR4, 0x2 ;  /* 0x000000040f020c11 */ /* 0x040fe2000f8210ff */
[----:B------:R-:W-:Y:S01]  /*1b670*/  STL [R1+0x38], R15 ;  /* 0x0000380f01007387 */ /* 0x000fe20000100800 */
[C-C-:B------:R-:W-:Y:S02]  /*1b680*/  SHF.L.U64.HI R13, R15.reuse, 0x2, R4.reuse ;  /* 0x000000020f0d7819 */ /* 0x140fe40000010204 */
[----:B------:R-:W-:Y:S01]  /*1b690*/  @P0 LEA.HI.X R3, R15, UR5, R4, 0x2, P1 ;  /* 0x000000050f030c11 */ /* 0x000fe200088f1404 */
[----:B------:R-:W-:Y:S01]  /*1b6a0*/  ULDC.64 UR4, c[0x0][0xa00] ;  /* 0x0002800000047ab9 */ /* 0x000fe20000000a00 */
[C---:B-1----:R-:W-:Y:S01]  /*1b6b0*/  @P3 IADD3 R8, P1, R14.reuse, UR10, RZ ;  /* 0x0000000a0e083c10 */ /* 0x042fe2000ff3e0ff */
[----:B------:R0:W-:Y:S03]  /*1b6c0*/  STL [R1+0x58], R4 ;  /* 0x0000580401007387 */ /* 0x0001e60000100800 */
[----:B------:R-:W-:Y:S01]  /*1b6d0*/  @P3 IADD3.X R9, R13, UR11, RZ, P1, !PT ;  /* 0x0000000b0d093c10 */ /* 0x000fe20008ffe4ff */
[----:B------:R1:W5:Y:S01]  /*1b6e0*/  @P0 LDG.E R0, desc[UR58][R2.64] ;  /* 0x0000003a02000981 */ /* 0x000362000c1e1900 */
[----:B------:R-:W-:-:S02]  /*1b6f0*/  IADD3 R6, P1, R14, UR6, RZ ;  /* 0x000000060e067c10 */ /* 0x000fc4000ff3e0ff */
[----:B------:R-:W-:Y:S02]  /*1b700*/  CS2R R10, SRZ ;  /* 0x00000000000a7805 */ /* 0x000fe4000001ff00 */
[----:B------:R-:W-:Y:S01]  /*1b710*/  ISETP.NE.U32.AND P2, PT, RZ, UR6, PT ;  /* 0x00000006ff007c0c */ /* 0x000fe2000bf45070 */
[----:B------:R-:W-:Y:S01]  /*1b720*/  STL [R1+0x28], R14 ;  /* 0x0000280e01007387 */ /* 0x000fe20000100800 */
[----:B------:R-:W-:Y:S02]  /*1b730*/  IADD3.X R7, R13, UR7, RZ, P1, !PT ;  /* 0x000000070d077c10 */ /* 0x000fe40008ffe4ff */
[----:B------:R-:W-:Y:S01]  /*1b740*/  ISETP.NE.U32.AND P1, PT, RZ, UR4, PT ;  /* 0x00000004ff007c0c */ /* 0x000fe2000bf25070 */
[----:B------:R-:W-:Y:S01]  /*1b750*/  STL [R1+0x3c], R13 ;  /* 0x00003c0d01007387 */ /* 0x000fe20000100800 */
[----:B------:R-:W-:Y:S02]  /*1b760*/  ISETP.NE.AND.EX P2, PT, RZ, UR7, PT, P2 ;  /* 0x00000007ff007c0c */ /* 0x000fe4000bf45320 */
[----:B------:R-:W-:-:S02]  /*1b770*/  ISETP.NE.AND.EX P1, PT, RZ, UR5, PT, P1 ;  /* 0x00000005ff007c0c */ /* 0x000fc4000bf25310 */
[----:B-1----:R-:W-:-:S04]  /*1b780*/  IADD3 R2, P0, R14, UR4, RZ ;  /* 0x000000040e027c10 */ /* 0x002fc8000ff1e0ff */
[----:B------:R-:W-:Y:S01]  /*1b790*/  IADD3.X R3, R13, UR5, RZ, P0, !PT ;  /* 0x000000050d037c10 */ /* 0x000fe200087fe4ff */
[----:B------:R-:W-:Y:S01]  /*1b7a0*/  ULDC UR4, c[0x0][0x288] ;  /* 0x0000a20000047ab9 */ /* 0x000fe20000000800 */
[----:B0-----:R-:W-:-:S03]  /*1b7b0*/  IADD3 R4, P0, R14, UR8, RZ ;  /* 0x000000080e047c10 */ /* 0x001fc6000ff1e0ff */
[----:B------:R-:W5:Y:S01]  /*1b7c0*/  @P2 LDG.E R11, desc[UR58][R6.64] ;  /* 0x0000003a060b2981 */ /* 0x000f62000c1e1900 */
[----:B------:R-:W-:Y:S02]  /*1b7d0*/  IADD3.X R5, R13, UR9, RZ, P0, !PT ;  /* 0x000000090d057c10 */ /* 0x000fe400087fe4ff */
[----:B------:R-:W-:Y:S01]  /*1b7e0*/  ISETP.NE.U32.AND P0, PT, RZ, UR8, PT ;  /* 0x00000008ff007c0c */ /* 0x000fe2000bf05070 */
[----:B------:R-:W2:Y:S03]  /*1b7f0*/  @P1 LDG.E R12, desc[UR58][R2.64] ;  /* 0x0000003a020c1981 */ /* 0x000ea6000c1e1900 */
[----:B------:R-:W-:-:S13]  /*1b800*/  ISETP.NE.AND.EX P0, PT, RZ, UR9, PT, P0 ;  /* 0x00000009ff007c0c */ /* 0x000fda000bf05300 */
[----:B------:R-:W5:Y:S04]  /*1b810*/  @P0 LDG.E R10, desc[UR58][R4.64] ;  /* 0x0000003a040a0981 */ /* 0x000f68000c1e1900 */
[----:B--2---:R0:W-:Y:S02]  /*1b820*/  STL [R1+0x4c], R12 ;  /* 0x00004c0c01007387 */ /* 0x0041e40000100800 */
[----:B0-----:R-:W-:Y:S01]  /*1b830*/  IMAD.U32 R12, RZ, RZ, UR4 ;  /* 0x00000004ff0c7e24 */ /* 0x001fe2000f8e00ff */
[----:B------:R-:W-:-:S05]  /*1b840*/  ULDC.64 UR4, c[0x0][0x418] ;  /* 0x0001060000047ab9 */ /* 0x000fca0000000a00 */
[----:B------:R0:W2:Y:S01]  /*1b850*/  @P3 LDG.E R12, desc[UR58][R8.64] ;  /* 0x0000003a080c3981 */ /* 0x0000a2000c1e1900 */
[----:B------:R-:W-:-:S03]  /*1b860*/  UISETP.NE.U32.AND UP0, UPT, UR4, URZ, UPT ;  /* 0x0000003f0400728c */ /* 0x000fc6000bf05070 */
[----:B------:R-:W-:Y:S01]  /*1b870*/  ULDC UR4, c[0x0][0x424] ;  /* 0x0001090000047ab9 */ /* 0x000fe20000000800 */
[----:B------:R-:W-:-:S03]  /*1b880*/  UISETP.NE.AND.EX UP0, UPT, UR5, URZ, UPT, UP0 ;  /* 0x0000003f0500728c */ /* 0x000fc6000bf05300 */
[----:B------:R-:W-:Y:S01]  /*1b890*/  ULDC UR5, c[0x0][0x2f0] ;  /* 0x0000bc0000057ab9 */ /* 0x000fe20000000800 */
[----:B------:R-:W-:-:S04]  /*1b8a0*/  USEL UR4, UR4, 0x1, UP0 ;  /* 0x0000000104047887 */ /* 0x000fc80008000000 */
[----:B------:R-:W-:-:S03]  /*1b8b0*/  UIMAD UR4, UR4, UR5, URZ ;  /* 0x00000005040472a4 */ /* 0x000fc6000f8e023f */
[----:B------:R-:W-:Y:S02]  /*1b8c0*/  ULDC UR5, c[0x0][0x348] ;  /* 0x0000d20000057ab9 */ /* 0x000fe40000000800 */
[----:B0-----:R-:W-:Y:S01]  /*1b8d0*/  IMAD.U32 R9, RZ, RZ, UR5 ;  /* 0x00000005ff097e24 */ /* 0x001fe2000f8e00ff */
[----:B------:R-:W-:Y:S01]  /*1b8e0*/  MOV R8, UR4 ;  /* 0x0000000400087c02 */ /* 0x000fe20008000f00 */
[----:B--2---:R0:W-:Y:S01]  /*1b8f0*/  STL [R1+0x5c], R12 ;  /* 0x00005c0c01007387 */ /* 0x0041e20000100800 */
[----:B------:R-:W-:Y:S05]  /*1b900*/  @P3 BRA `(.L_x_643) ;  /* 0x0000000000143947 */ /* 0x000fea0003800000 */
[----:B------:R-:W-:Y:S05]  /*1b910*/  @!P1 BRA `(.L_x_643) ;  /* 0x0000000000109947 */ /* 0x000fea0003800000 */
[----:B0-----:R-:W2:Y:S04]  /*1b920*/  LDG.E R12, desc[UR58][R2.64] ;  /* 0x0000003a020c7981 */ /* 0x001ea8000c1e1900 */
[----:B------:R-:W2:Y:S02]  /*1b930*/  LDG.E R2, desc[UR58][R2.64+0x4] ;  /* 0x0000043a02027981 */ /* 0x000ea4000c1e1900 */
[----:B--2---:R-:W-:-:S05]  /*1b940*/  IMAD.IADD R2, R2, 0x1, -R12 ;  /* 0x0000000102027824 */ /* 0x004fca00078e0a0c */
[----:B------:R1:W-:Y:S02]  /*1b950*/  STL [R1+0x5c], R2 ;  /* 0x00005c0201007387 */ /* 0x0003e40000100800 */
.L_x_643:
[----:B------:R-:W2:Y:S01]  /*1b960*/  LDL.LU R3, [R1+0x8] ;  /* 0x0000080001037983 */ /* 0x000ea20000300800 */
[----:B0-----:R-:W-:Y:S01]  /*1b970*/  MOV R12, R15 ;  /* 0x0000000f000c7202 */ /* 0x001fe20000000f00 */
[----:B------:R-:W-:Y:S02]  /*1b980*/  ULDC.64 UR4, c[0x0][0xa20] ;  /* 0x0002880000047ab9 */ /* 0x000fe40000000a00 */
[----:B------:R-:W-:Y:S02]  /*1b990*/  ISETP.NE.U32.AND P1, PT, RZ, UR4, PT ;  /* 0x00000004ff007c0c */ /* 0x000fe4000bf25070 */
[----:B------:R0:W-:Y:S02]  /*1b9a0*/  STL [R1+0x18], R12 ;  /* 0x0000180c01007387 */ /* 0x0001e40000100800 */
[----:B------:R-:W-:Y:S02]  /*1b9b0*/  ISETP.NE.AND.EX P1, PT, RZ, UR5, PT, P1 ;  /* 0x00000005ff007c0c */ /* 0x000fe4000bf25310 */
[----:B--2---:R-:W-:-:S02]  /*1b9c0*/  LOP3.LUT R17, R3, 0xff000000, RZ, 0xc0, !PT ;  /* 0xff00000003117812 */ /* 0x004fc400078ec0ff */
[C---:B-1----:R-:W-:Y:S02]  /*1b9d0*/  LOP3.LUT R2, R3.reuse, 0xff0000, RZ, 0xc0, !PT ;  /* 0x00ff000003027812 */ /* 0x042fe400078ec0ff */
[----:B------:R-:W-:Y:S02]  /*1b9e0*/  SHF.R.U32.HI R17, RZ, 0x8, R17 ;  /* 0x00000008ff117819 */ /* 0x000fe40000011611 */
[----:B------:R-:W-:Y:S02]  /*1b9f0*/  LOP3.LUT R16, R3, 0xffff, RZ, 0xc0, !PT ;  /* 0x0000ffff03107812 */ /* 0x000fe400078ec0ff */
[----:B------:R-:W-:Y:S01]  /*1ba00*/  LEA.HI R17, R2, R17, RZ, 0x10 ;  /* 0x0000001102117211 */ /* 0x000fe200078f80ff */
[----:B-----5:R-:W-:-:S05]  /*1ba10*/  IMAD.IADD R2, R11, 0x1, R0 ;  /* 0x000000010b027824 */ /* 0x020fca00078e0200 */
[----:B------:R0:W-:Y:S01]  /*1ba20*/  STL [R1+0x20], R2 ;  /* 0x0000200201007387 */ /* 0x0001e20000100800 */
[----:B------:R-:W-:Y:S05]  /*1ba30*/  @!P1 BRA `(.L_x_644) ;  /* 0x0000000000109947 */ /* 0x000fea0003800000 */
[----:B0-----:R-:W-:-:S04]  /*1ba40*/  IADD3 R2, P1, R14, UR4, RZ ;  /* 0x000000040e027c10 */ /* 0x001fc8000ff3e0ff */
[----:B------:R-:W-:-:S05]  /*1ba50*/  IADD3.X R3, R13, UR5, RZ, P1, !PT ;  /* 0x000000050d037c10 */ /* 0x000fca0008ffe4ff */
[----:B------:R0:W5:Y:S01]  /*1ba60*/  LDG.E R8, desc[UR58][R2.64] ;  /* 0x0000003a02087981 */ /* 0x000162000c1e1900 */
[----:B------:R-:W-:Y:S05]  /*1ba70*/  BRA `(.L_x_645) ;  /* 0x0000000000107947 */ /* 0x000fea0003800000 */
.L_x_644:
[----:B------:R-:W-:Y:S05]  /*1ba80*/  @!P2 BRA `(.L_x_645) ;  /* 0x00000000000ca947 */ /* 0x000fea0003800000 */
[----:B------:R-:W2:Y:S04]  /*1ba90*/  LDG.E R8, desc[UR58][R6.64] ;  /* 0x0000003a06087981 */ /* 0x000ea8000c1e1900 */
[----:B------:R-:W2:Y:S02]  /*1baa0*/  LDG.E R6, desc[UR58][R6.64+0x4] ;  /* 0x0000043a06067981 */ /* 0x000ea4000c1e1900 */
[----:B--2---:R-:W-:-:S07]  /*1bab0*/  IMAD.IADD R8, R6, 0x1, -R8 ;  /* 0x0000000106087824 */ /* 0x004fce00078e0a08 */
.L_x_645:
[----:B-----5:R-:W-:Y:S01]  /*1bac0*/  IMAD.IADD R6, R8, 0x1, -R0 ;  /* 0x0000000108067824 */ /* 0x020fe200078e0a00 */
[----:B0-----:R-:W2:Y:S04]  /*1bad0*/  LDL.LU R3, [R1+0x10] ;  /* 0x0000100001037983 */ /* 0x001ea80000300800 */
[----:B------:R-:W3:Y:S04]  /*1bae0*/  @P0 LDG.E R0, desc[UR58][R4.64] ;  /* 0x0000003a04000981 */ /* 0x000ee8000c1e1900 */
[----:B------:R-:W3:Y:S01]  /*1baf0*/  @P0 LDG.E R4, desc[UR58][R4.64+0x4] ;  /* 0x0000043a04040981 */ /* 0x000ee2000c1e1900 */
[----:B------:R-:W-:Y:S01]  /*1bb00*/  LOP3.LUT R13, R17, 0xff, RZ, 0xc0, !PT ;  /* 0x000000ff110d7812 */ /* 0x000fe200078ec0ff */
[----:B------:R-:W-:Y:S01]  /*1bb10*/  BSSY B0, `(.L_x_646) ;  /* 0x000002d000007945 */ /* 0x000fe20003800000 */
[----:B------:R-:W-:-:S03]  /*1bb20*/  SHF.R.U32.HI R17, RZ, 0x10, R17 ;  /* 0x00000010ff117819 */ /* 0x000fc60000011611 */
[----:B------:R0:W-:Y:S01]  /*1bb30*/  STL [R1+0x60], R13 ;  /* 0x0000600d01007387 */ /* 0x0001e20000100800 */
[----:B--2---:R-:W-:Y:S02]  /*1bb40*/  LOP3.LUT R3, R3, 0xfffffffb, RZ, 0xc0, !PT ;  /* 0xfffffffb03037812 */ /* 0x004fe400078ec0ff */
[----:B---3--:R-:W-:-:S05]  /*1bb50*/  @P0 IADD3 R9, -R0, R4, RZ ;  /* 0x0000000400090210 */ /* 0x008fca0007ffe1ff */
[----:B------:R-:W-:-:S04]  /*1bb60*/  IMAD.IADD R2, R6, 0x1, R9 ;  /* 0x0000000106027824 */ /* 0x000fc800078e0209 */
[C---:B------:R-:W-:Y:S01]  /*1bb70*/  VIADD R0, R2.reuse, 0x7f ;  /* 0x0000007f02007836 */ /* 0x040fe20000000000 */
[----:B------:R-:W-:-:S04]  /*1bb80*/  ISETP.GE.AND P1, PT, R2, 0x1, PT ;  /* 0x000000010200780c */ /* 0x000fc80003f26270 */
[----:B------:R-:W-:-:S04]  /*1bb90*/  SHF.R.S32.HI R2, RZ, 0x1f, R0 ;  /* 0x0000001fff027819 */ /* 0x000fc80000011400 */
[----:B------:R-:W-:Y:S02]  /*1bba0*/  LEA.HI R2, R2, R0, RZ, 0x7 ;  /* 0x0000000002027211 */ /* 0x000fe400078f38ff */
[----:B------:R-:W-:Y:S02]  /*1bbb0*/  MOV R0, RZ ;  /* 0x000000ff00007202 */ /* 0x000fe40000000f00 */
[----:B------:R-:W-:Y:S02]  /*1bbc0*/  SHF.R.S32.HI R11, RZ, 0x7, R2 ;  /* 0x00000007ff0b7819 */ /* 0x000fe40000011402 */
[----:B------:R-:W-:-:S05]  /*1bbd0*/  @P1 LOP3.LUT R3, R3, 0x4, RZ, 0xfc, !PT ;  /* 0x0000000403031812 */ /* 0x000fca00078efcff */
[----:B------:R0:W-:Y:S04]  /*1bbe0*/  STL [R1+0x10], R3 ;  /* 0x0000100301007387 */ /* 0x0001e80000100800 */
[----:B------:R0:W-:Y:S01]  /*1bbf0*/  STL [R1+0x40], R11 ;  /* 0x0000400b01007387 */ /* 0x0001e20000100800 */
[----:B------:R-:W-:Y:S05]  /*1bc00*/  @!P1 BRA `(.L_x_647) ;  /* 0x0000000000749947 */ /* 0x000fea0003800000 */
[----:B------:R-:W-:Y:S01]  /*1bc10*/  ISETP.NE.AND P1, PT, R17, RZ, PT ;  /* 0x000000ff1100720c */ /* 0x000fe20003f25270 */
[----:B------:R-:W-:-:S03]  /*1bc20*/  ULDC UR4, c[0x0][0x9f0] ;  /* 0x00027c0000047ab9 */ /* 0x000fc60000000800 */
[----:B------:R-:W-:-:S04]  /*1bc30*/  SEL R2, R17, UR4, P1 ;  /* 0x0000000411027c07 */ /* 0x000fc80008800000 */
[----:B0-----:R-:W-:-:S04]  /*1bc40*/  IABS R3, R2 ;  /* 0x0000000200037213 */ /* 0x001fc80000000000 */
[----:B------:R-:W0:Y:S08]  /*1bc50*/  I2F.RP R4, R3 ;  /* 0x0000000300047306 */ /* 0x000e300000209400 */
[----:B0-----:R-:W0:Y:S02]  /*1bc60*/  MUFU.RCP R4, R4 ;  /* 0x0000000400047308 */ /* 0x001e240000001000 */
[----:B0-----:R-:W-:-:S06]  /*1bc70*/  VIADD R4, R4, 0xffffffe ;  /* 0x0ffffffe04047836 */ /* 0x001fcc0000000000 */
[----:B------:R0:W1:Y:S02]  /*1bc80*/  F2I.FTZ.U32.TRUNC.NTZ R5, R4 ;  /* 0x0000000400057305 */ /* 0x000064000021f000 */
[----:B0-----:R-:W-:Y:S01]  /*1bc90*/  MOV R4, RZ ;  /* 0x000000ff00047202 */ /* 0x001fe20000000f00 */
[----:B-1----:R-:W-:-:S04]  /*1bca0*/  IMAD.MOV R0, RZ, RZ, -R5 ;  /* 0x000000ffff007224 */ /* 0x002fc800078e0a05 */
[----:B------:R-:W-:-:S04]  /*1bcb0*/  IMAD R0, R0, R3, RZ ;  /* 0x0000000300007224 */ /* 0x000fc800078e02ff */
[----:B------:R-:W-:Y:S01]  /*1bcc0*/  IMAD.HI.U32 R8, R5, R0, R4 ;  /* 0x0000000005087227 */ /* 0x000fe200078e0004 */
[----:B------:R-:W-:Y:S02]  /*1bcd0*/  IABS R0, R2 ;  /* 0x0000000200007213 */ /* 0x000fe40000000000 */
[----:B------:R-:W-:-:S03]  /*1bce0*/  IADD3 R5, R2, -0x1, R11 ;  /* 0xffffffff02057810 */ /* 0x000fc60007ffe00b */
[----:B------:R-:W-:Y:S01]  /*1bcf0*/  IMAD.MOV R0, RZ, RZ, -R0 ;  /* 0x000000ffff007224 */ /* 0x000fe200078e0a00 */
[----:B------:R-:W-:Y:S02]  /*1bd00*/  IABS R4, R5 ;  /* 0x0000000500047213 */ /* 0x000fe40000000000 */
[----:B------:R-:W-:Y:S01]  /*1bd10*/  LOP3.LUT R5, R5, R2, RZ, 0x3c, !PT ;  /* 0x0000000205057212 */ /* 0x000fe200078e3cff */
[----:B------:R-:W-:Y:S02]  /*1bd20*/  IMAD.MOV.U32 R7, RZ, RZ, R0 ;  /* 0x000000ffff077224 */ /* 0x000fe400078e0000 */
[----:B------:R-:W-:-:S04]  /*1bd30*/  IMAD.HI.U32 R0, R8, R4, RZ ;  /* 0x0000000408007227 */ /* 0x000fc800078e00ff */
[----:B------:R-:W-:-:S05]  /*1bd40*/  IMAD R4, R0, R7, R4 ;  /* 0x0000000700047224 */ /* 0x000fca00078e0204 */
[----:B------:R-:W-:-:S13]  /*1bd50*/  ISETP.GT.U32.AND P1, PT, R3, R4, PT ;  /* 0x000000040300720c */ /* 0x000fda0003f24070 */
[----:B------:R-:W-:Y:S01]  /*1bd60*/  @!P1 IADD3 R4, R4, -R3, RZ ;  /* 0x8000000304049210 */ /* 0x000fe20007ffe0ff */
[----:B------:R-:W-:-:S03]  /*1bd70*/  @!P1 VIADD R0, R0, 0x1 ;  /* 0x0000000100009836 */ /* 0x000fc60000000000 */
[----:B------:R-:W-:-:S13]  /*1bd80*/  ISETP.GE.U32.AND P1, PT, R4, R3, PT ;  /* 0x000000030400720c */ /* 0x000fda0003f26070 */
[----:B------:R-:W-:Y:S01]  /*1bd90*/  @P1 VIADD R0, R0, 0x1 ;  /* 0x0000000100001836 */ /* 0x000fe20000000000 */
[----:B------:R-:W-:-:S13]  /*1bda0*/  ISETP.GE.AND P1, PT, R5, RZ, PT ;  /* 0x000000ff0500720c */ /* 0x000fda0003f26270 */
[----:B------:R-:W-:Y:S02]  /*1bdb0*/  @!P1 IADD3 R0, -R0, RZ, RZ ;  /* 0x000000ff00009210 */ /* 0x000fe40007ffe1ff */
[----:B------:R-:W-:-:S13]  /*1bdc0*/  ISETP.NE.AND P1, PT, R2, RZ, PT ;  /* 0x000000ff0200720c */ /* 0x000fda0003f25270 */
[----:B------:R-:W-:-:S07]  /*1bdd0*/  @!P1 LOP3.LUT R0, RZ, R2, RZ, 0x33, !PT ;  /* 0x00000002ff009212 */ /* 0x000fce00078e33ff */
.L_x_647:
[----:B------:R-:W-:Y:S05]  /*1bde0*/  BSYNC B0 ;  /* 0x0000000000007941 */ /* 0x000fea0003800000 */
.L_x_646:
[----:B------:R-:W-:Y:S01]  /*1bdf0*/  IMAD R2, R13, R0, RZ ;  /* 0x000000000d027224 */ /* 0x000fe200078e02ff */
[----:B------:R-:W-:Y:S01]  /*1be00*/  BSSY B0, `(.L_x_648) ;  /* 0x0000142000007945 */ /* 0x000fe20003800000 */
[----:B------:R-:W-:-:S03]  /*1be10*/  PLOP3.LUT P5, PT, PT, PT, PT, 0x80, 0x0 ;  /* 0x000000000000781c */ /* 0x000fc60003faf070 */
[C---:B------:R-:W-:Y:S01]  /*1be20*/  VIADDMNMX R0, R2.reuse, R0, R11, PT ;  /* 0x0000000002007246 */ /* 0x040fe2000380010b */
[----:B------:R-:W-:-:S04]  /*1be30*/  IMAD R2, R2, 0x80, -R6 ;  /* 0x0000008002027824 */ /* 0x000fc800078e0a06 */
[----:B------:R-:W-:Y:S01]  /*1be40*/  IMAD R6, R0, 0x80, -R6 ;  /* 0x0000008000067824 */ /* 0x000fe200078e0a06 */
[----:B------:R-:W-:-:S04]  /*1be50*/  VIMNMX R2, RZ, R2, !PT ;  /* 0x00000002ff027248 */ /* 0x000fc80007fe0100 */
[----:B------:R-:W-:-:S04]  /*1be60*/  VIMNMX R9, R6, R9, PT ;  /* 0x0000000906097248 */ /* 0x000fc80003fe0100 */
[----:B------:R-:W-:-:S13]  /*1be70*/  ISETP.GT.AND P1, PT, R9, R2, PT ;  /* 0x000000020900720c */ /* 0x000fda0003f24270 */
[----:B------:R-:W-:Y:S02]  /*1be80*/  @P1 IADD3 R0, R9, 0x7f, RZ ;  /* 0x0000007f09001810 */ /* 0x000fe40007ffe0ff */
[----:B------:R-:W-:Y:S02]  /*1be90*/  SHF.R.U32.HI R9, RZ, 0x7, R2 ;  /* 0x00000007ff097819 */ /* 0x000fe40000011602 */
[----:B------:R-:W-:-:S03]  /*1bea0*/  @P1 SHF.R.S32.HI R2, RZ, 0x1f, R0 ;  /* 0x0000001fff021819 */ /* 0x000fc60000011400 */
[----:B------:R-:W-:Y:S01]  /*1beb0*/  IMAD.MOV.U32 R6, RZ, RZ, R9 ;  /* 0x000000ffff067224 */ /* 0x000fe200078e0009 */
[----:B------:R-:W-:-:S04]  /*1bec0*/  @P1 LEA.HI R0, R2, R0, RZ, 0x7 ;  /* 0x0000000002001211 */ /* 0x000fc800078f38ff */
[----:B------:R-:W-:-:S04]  /*1bed0*/  @P1 SHF.R.S32.HI R6, RZ, 0x7, R0 ;  /* 0x00000007ff061819 */ /* 0x000fc80000011400 */
[----:B------:R-:W-:-:S13]  /*1bee0*/  ISETP.GT.AND P1, PT, R6, R9, PT ;  /* 0x000000090600720c */ /* 0x000fda0003f24270 */
[----:B------:R-:W-:Y:S05]  /*1bef0*/  @!P1 BRA `(.L_x_649) ;  /* 0x0000001000c89947 */ /* 0x000fea0003800000 */
[----:B------:R-:W-:Y:S01]  /*1bf00*/  UMOV UR4, 0xffffffff ;  /* 0xffffffff00047882 */ /* 0x000fe20000000000 */
[----:B------:R-:W-:Y:S02]  /*1bf10*/  SEL R0, R12, RZ, !P0 ;  /* 0x000000ff0c007207 */ /* 0x000fe40004000000 */
[----:B------:R-:W-:Y:S05]  /*1bf20*/  BRA.DIV UR4, `(.L_x_650) ;  /* 0x0000006e04c07947 */ /* 0x000fea000b800000 */
[----:B------:R-:W1:Y:S02]  /*1bf30*/  S2R R2, SR_TID.X ;  /* 0x0000000000027919 */ /* 0x000e640000002100 */
[----:B-1----:R-:W-:-:S04]  /*1bf40*/  SHF.R.U32.HI R2, RZ, 0x5, R2 ;  /* 0x00000005ff027819 */ /* 0x002fc80000011602 */
[----:B------:R-:W-:-:S05]  /*1bf50*/  LOP3.LUT R2, R2, 0x3, RZ, 0xc0, !PT ;  /* 0x0000000302027812 */ /* 0x000fca00078ec0ff */
[----:B------:R1:W2:Y:S02]  /*1bf60*/  SHFL.IDX PT, R14, R2, RZ, 0x1f ;  /* 0x00001fff020e7589 */ /* 0x0002a400000e0000 */
.L_x_819:
[----:B--2---:R-:W-:Y:S02]  /*1bf70*/  ISETP.NE.AND P0, PT, R14, RZ, PT ;  /* 0x000000ff0e00720c */ /* 0x004fe40003f05270 */
[----:B------:R-:W-:-:S11]  /*1bf80*/  PLOP3.LUT P2, PT, PT, PT, PT, 0x8, 0x0 ;  /* 0x000000000000781c */ /* 0x000fd60003f4e170 */
[----:B------:R-:W-:Y:S05]  /*1bf90*/  @P0 BRA `(.L_x_651) ;  /* 0x00000000000c0947 */ /* 0x000fea0003800000 */
[----:B------:R-:W-:-:S03]  /*1bfa0*/  UMOV UR4, 0xffffffff ;  /* 0xffffffff00047882 */ /* 0x000fc60000000000 */
[----:B------:R-:W-:Y:S05]  /*1bfb0*/  BRA.DIV UR4, `(.L_x_652) ;  /* 0x0000006e04d07947 */ /* 0x000fea000b800000 */
[----:B------:R-:W-:-:S13]  /*1bfc0*/  ELECT P2, URZ, PT ;  /* 0x00000000003f782f */ /* 0x000fda0003840000 */
.L_x_651:
[----:B-1----:R-:W2:Y:S01]  /*1bfd0*/  LDL R2, [R1+0x64] ;  /* 0x0000640001027983 */ /* 0x002ea20000100800 */
[----:B------:R-:W-:Y:S01]  /*1bfe0*/  BSSY B1, `(.L_x_653) ;  /* 0x0000008000017945 */ /* 0x000fe20003800000 */
[----:B--2---:R-:W-:-:S05]  /*1bff0*/  VIADD R2, R2, 0x1 ;  /* 0x0000000102027836 */ /* 0x004fca0000000000 */
[----:B0-----:R-:W-:-:S04]  /*1c000*/  LEA.HI R3, R2, R2, RZ, 0x1 ;  /* 0x0000000202037211 */ /* 0x001fc800078f08ff */
[----:B------:R-:W-:-:S04]  /*1c010*/  LOP3.LUT R3, R3, 0xfffffffe, RZ, 0xc0, !PT ;  /* 0xfffffffe03037812 */ /* 0x000fc800078ec0ff */
[----:B------:R-:W-:-:S04]  /*1c020*/  IADD3 R2, R2, -R3, RZ ;  /* 0x8000000302027210 */ /* 0x000fc80007ffe0ff */
[----:B------:R-:W-:-:S04]  /*1c030*/  SHF.L.U32 R2, R2, 0x1f, RZ ;  /* 0x0000001f02027819 */ /* 0x000fc800000006ff */
[----:B------:R-:W0:Y:S02]  /*1c040*/  SYNCS.PHASECHK.TRANS64.TRYWAIT P0, [R18+URZ+0x34820], R2 ;  /* 0x03482002120075a7 */ /* 0x000e24000800017f */
[----:B0-----:R-:W-:Y:S05]  /*1c050*/  @!P0 BRA `(.L_x_654) ;  /* 0x0000006c00cc8947 */ /* 0x001fea0003800000 */
.L_x_822:
[----:B------:R-:W-:Y:S05]  /*1c060*/  BSYNC B1 ;  /* 0x0000000000017941 */ /* 0x000fea0003800000 */
.L_x_653:
[----:B------:R-:W-:Y:S04]  /*1c070*/  BSSY B1, `(.L_x_655) ;  /* 0x0000082000017945 */ /* 0x000fe80003800000 */
[----:B------:R-:W-:Y:S05]  /*1c080*/  @!P2 BRA `(.L_x_656) ;  /* 0x000000080000a947 */ /* 0x000fea0003800000 */
[----:B------:R-:W2:Y:S04]  /*1c090*/  LDL R5, [R1+0x14] ;  /* 0x0000140001057983 */ /* 0x000ea80000100800 */
[----:B------:R-:W3:Y:S01]  /*1c0a0*/  LDL R4, [R1+0x24] ;  /* 0x0000240001047983 */ /* 0x000ee20000100800 */
[----:B------:R-:W-:Y:S01]  /*1c0b0*/  BSSY B2, `(.L_x_657) ;  /* 0x0000008000027945 */ /* 0x000fe20003800000 */
[----:B------:R-:W1:Y:S02]  /*1c0c0*/  S2R R3, SR_TID.X ;  /* 0x0000000000037919 */ /* 0x000e640000002100 */
[----:B-1----:R-:W-:-:S04]  /*1c0d0*/  LOP3.LUT R3, R3, 0x7f, RZ, 0xc0, !PT ;  /* 0x0000007f03037812 */ /* 0x002fc800078ec0ff */
[----:B------:R-:W-:Y:S01]  /*1c0e0*/  ISETP.NE.AND P4, PT, R3, RZ, PT ;  /* 0x000000ff0300720c */ /* 0x000fe20003f85270 */
[----:B--2---:R-:W-:Y:S01]  /*1c0f0*/  IMAD R5, R5, 0x8, R18 ;  /* 0x0000000805057824 */ /* 0x004fe200078e0212 */
[----:B---3--:R-:W-:-:S04]  /*1c100*/  SHF.L.U32 R8, R4, 0x1f, RZ ;  /* 0x0000001f04087819 */ /* 0x008fc800000006ff */
[----:B------:R-:W1:Y:S02]  /*1c110*/  SYNCS.PHASECHK.TRANS64.TRYWAIT P0, [R5+URZ+0x348a0], R8 ;  /* 0x0348a008050075a7 */ /* 0x000e64000800017f */
[----:B-1----:R-:W-:Y:S05]  /*1c120*/  @!P0 BRA `(.L_x_658) ;  /* 0x0000006c00ac8947 */ /* 0x002fea0003800000 */
.L_x_823:
[----:B------:R-:W-:Y:S05]  /*1c130*/  BSYNC B2 ;  /* 0x0000000000027941 */ /* 0x000fea0003800000 */
.L_x_657:
[----:B------:R-:W-:Y:S04]  /*1c140*/  BSSY B2, `(.L_x_659) ;  /* 0x0000008000027945 */ /* 0x000fe80003800000 */
[----:B------:R-:W-:Y:S05]  /*1c150*/  @P4 BRA `(.L_x_660) ;  /* 0x0000000000184947 */ /* 0x000fea0003800000 */
[----:B0-----:R-:W2:Y:S02]  /*1c160*/  LDL R2, [R1+0x10] ;  /* 0x0000100001027983 */ /* 0x001ea40000100800 */
[----:B--2---:R-:W-:Y:S01]  /*1c170*/  LOP3.LUT P0, RZ, R2, 0x1, RZ, 0xc0, !PT ;  /* 0x0000000102ff7812 */ /* 0x004fe2000780c0ff */
[----:B------:R-:W-:-:S04]  /*1c180*/  IMAD.MOV.U32 R2, RZ, RZ, 0xc000 ;  /* 0x0000c000ff027424 */ /* 0x000fc800078e00ff */
[----:B------:R2:W-:Y:S08]  /*1c190*/  SYNCS.ARRIVE.TRANS64 RZ, [R5+URZ+0x34890], R2 ;  /* 0x0348900205ff79a7 */ /* 0x0005f0000800003f */
[----:B------:R-:W-:Y:S05]  /*1c1a0*/  @!P0 BRA `(.L_x_660) ;  /* 0x0000000000048947 */ /* 0x000fea0003800000 */
[----:B------:R-:W-:Y:S01]  /*1c1b0*/  BPT.TRAP 0x1 ;  /* 0x000000040000795c */ /* 0x000fe20000300000 */
.L_x_660:
[----:B------:R-:W-:Y:S05]  /*1c1c0*/  BSYNC B2 ;  /* 0x0000000000027941 */ /* 0x000fea0003800000 */
.L_x_659:
[----:B0-2---:R-:W2:Y:S01]  /*1c1d0*/  LDL R2, [R1+0x14] ;  /* 0x0000140001027983 */ /* 0x005ea20000100800 */
[----:B------:R-:W-:Y:S01]  /*1c1e0*/  IMAD.MOV.U32 R11, RZ, RZ, RZ ;  /* 0x000000ffff0b7224 */ /* 0x000fe200078e00ff */
[----:B------:R-:W-:Y:S01]  /*1c1f0*/  LEA R3, R6, R10, 0x7 ;  /* 0x0000000a06037211 */ /* 0x000fe200078e38ff */
[----:B------:R-:W-:Y:S01]  /*1c200*/  UIADD3 UR4, UP0, UR36, 0x570, URZ ;  /* 0x0000057024047890 */ /* 0x000fe2000ff1e03f */
[----:B------:R-:W-:Y:S01]  /*1c210*/  PLOP3.LUT P0, PT, PT, PT, PT, 0x80, 0x0 ;  /* 0x000000000000781c */ /* 0x000fe20003f0f070 */
[----:B------:R-:W-:Y:S01]  /*1c220*/  UMOV UR6, 0x0 ;  /* 0x0000000000067882 */ /* 0x000fe20000000000 */
[----:B------:R-:W-:Y:S01]  /*1c230*/  R2UR UR10, R11 ;  /* 0x000000000b0a72ca */ /* 0x000fe200000e0000 */
[----:B------:R-:W-:Y:S01]  /*1c240*/  VIADD R3, R3, 0xffffff80 ;  /* 0xffffff8003037836 */ /* 0x000fe20000000000 */
[----:B------:R-:W-:Y:S01]  /*1c250*/  UMOV UR7, 0x12f00000 ;  /* 0x12f0000000077882 */ /* 0x000fe20000000000 */
[----:B------:R-:W-:Y:S01]  /*1c260*/  UIADD3.X UR5, URZ, UR37, URZ, UP0, !UPT ;  /* 0x000000253f057290 */ /* 0x000fe200087fe43f */
[----:B--2---:R-:W-:Y:S01]  /*1c270*/  IMAD R7, R2, 0xc000, R18 ;  /* 0x0000c00002077824 */ /* 0x004fe200078e0212 */
[----:B------:R-:W-:-:S03]  /*1c280*/  IADD3 R2, R5, 0x34890, RZ ;  /* 0x0003489005027810 */ /* 0x000fc60007ffe0ff */
[----:B------:R-:W-:-:S07]  /*1c290*/  VIADD R4, R7, 0x1c400 ;  /* 0x0001c40007047836 */ /* 0x000fce0000000000 */
.L_x_661:
        /* <DEDUP_REMOVED lines=11> */
[----:B------:R-:W-:Y:S01]  /*1c350*/  IADD3 R4, R7, 0x20400, RZ ;  /* 0x0002040007047810 */ /* 0x000fe20007ffe0ff */
[----:B------:R-:W-:Y:S01]  /*1c360*/  UMOV UR6, 0x0 ;  /* 0x0000000000067882 */ /* 0x000fe20000000000 */
[----:B------:R-:W-:Y:S01]  /*1c370*/  PLOP3.LUT P0, PT, PT, PT, PT, 0x80, 0x0 ;  /* 0x000000000000781c */ /* 0x000fe20003f0f070 */
[----:B------:R-:W-:Y:S01]  /*1c380*/  UMOV UR7, 0x12f00000 ;  /* 0x12f0000000077882 */ /* 0x000fe20000000000 */
[----:B------:R-:W-:-:S15]  /*1c390*/  R2UR UR10, R14 ;  /* 0x000000000e0a72ca */ /* 0x000fde00000e0000 */
.L_x_662:
        /* <DEDUP_REMOVED lines=10> */
[----:B------:R-:W-:Y:S01]  /*1c440*/  VIADD R4, R7, 0x24400 ;  /* 0x0002440007047836 */ /* 0x000fe20000000000 */
[----:B------:R-:W-:Y:S01]  /*1c450*/  PLOP3.LUT P0, PT, PT, PT, PT, 0x80, 0x0 ;  /* 0x000000000000781c */ /* 0x000fe20003f0f070 */
[----:B------:R-:W-:Y:S01]  /*1c460*/  UMOV UR6, 0x0 ;  /* 0x0000000000067882 */ /* 0x000fe20000000000 */
[----:B------:R-:W-:Y:S01]  /*1c470*/  UMOV UR7, 0x12f00000 ;  /* 0x12f0000000077882 */ /* 0x000fe20000000000 */
[----:B------:R-:W-:-:S10]  /*1c480*/  UMOV UR10, 0x80 ;  /* 0x00000080000a7882 */ /* 0x000fd40000000000 */
.L_x_663:
        /* <DEDUP_REMOVED lines=10> */
[----:B------:R-:W0:Y:S01]  /*1c530*/  SYNCS.PHASECHK.TRANS64.TRYWAIT P0, [R5+URZ+0x348c0], R8 ;  /* 0x0348c008050075a7 */ /* 0x000e22000800017f */
[----:B------:R-:W-:Y:S04]  /*1c540*/  BSSY B2, `(.L_x_664) ;  /* 0x0000002000027945 */ /* 0x000fe80003800000 */
[----:B0-----:R-:W-:Y:S05]  /*1c550*/  @!P0 BRA `(.L_x_665) ;  /* 0x0000006800b48947 */ /* 0x001fea0003800000 */
.L_x_824:
[----:B------:R-:W-:Y:S05]  /*1c560*/  BSYNC B2 ;  /* 0x0000000000027941 */ /* 0x000fea0003800000 */
.L_x_664:
[----:B------:R-:W-:Y:S01]  /*1c570*/  BSSY B2, `(.L_x_666) ;  /* 0x000000a000027945 */ /* 0x000fe20003800000 */
[----:B------:R-:W-:Y:S01]  /*1c580*/  IMAD.MOV.U32 R12, RZ, RZ, 0x0 ;  /* 0x00000000ff0c7424 */ /* 0x000fe200078e00ff */
[----:B------:R-:W-:Y:S02]  /*1c590*/  MOV R13, 0x12f00000 ;  /* 0x12f00000000d7802 */ /* 0x000fe40000000f00 */
[----:B------:R-:W-:Y:S05]  /*1c5a0*/  @P4 BRA `(.L_x_667) ;  /* 0x0000000000184947 */ /* 0x000fea0003800000 */
[----:B------:R-:W2:Y:S02]  /*1c5b0*/  LDL R2, [R1+0x10] ;  /* 0x0000100001027983 */ /* 0x000ea40000100800 */
[----:B--2---:R-:W-:Y:S01]  /*1c5c0*/  LOP3.LUT P0, RZ, R2, 0x1, RZ, 0xc0, !PT ;  /* 0x0000000102ff7812 */ /* 0x004fe2000780c0ff */
[----:B------:R-:W-:-:S04]  /*1c5d0*/  IMAD.MOV.U32 R2, RZ, RZ, 0x8000 ;  /* 0x00008000ff027424 */ /* 0x000fc800078e00ff */
[----:B------:R2:W-:Y:S08]  /*1c5e0*/  SYNCS.ARRIVE.TRANS64 RZ, [R5+URZ+0x348b0], R2 ;  /* 0x0348b00205ff79a7 */ /* 0x0005f0000800003f */
[----:B------:R-:W-:Y:S05]  /*1c5f0*/  @!P0 BRA `(.L_x_667) ;  /* 0x0000000000048947 */ /* 0x000fea0003800000 */
[----:B------:R-:W-:Y:S01]  /*1c600*/  BPT.TRAP 0x1 ;  /* 0x000000040000795c */ /* 0x000fe20000300000 */
.L_x_667:
[----:B------:R-:W-:Y:S05]  /*1c610*/  BSYNC B2 ;  /* 0x0000000000027941 */ /* 0x000fea0003800000 */
.L_x_666:
[----:B--2---:R-:W2:Y:S01]  /*1c620*/  LDL R2, [R1+0x14] ;  /* 0x0000140001027983 */ /* 0x004ea20000100800 */
[----:B------:R-:W-:Y:S01]  /*1c630*/  R2UR UR10, R11 ;  /* 0x000000000b0a72ca */ /* 0x000fe200000e0000 */
[----:B------:R-:W-:Y:S01]  /*1c640*/  VIADD R4, R18, 0x400 ;  /* 0x0000040012047836 */ /* 0x000fe20000000000 */
[----:B------:R-:W-:Y:S01]  /*1c650*/  R2UR UR6, R12 ;  /* 0x000000000c0672ca */ /* 0x000fe200000e0000 */
[----:B------:R-:W-:Y:S01]  /*1c660*/  UIADD3 UR4, UP0, UR36, 0x670, URZ ;  /* 0x0000067024047890 */ /* 0x000fe2000ff1e03f */
[----:B------:R-:W-:Y:S02]  /*1c670*/  R2UR UR7, R13 ;  /* 0x000000000d0772ca */ /* 0x000fe400000e0000 */
[----:B------:R-:W-:Y:S01]  /*1c680*/  PLOP3.LUT P0, PT, PT, PT, PT, 0x80, 0x0 ;  /* 0x000000000000781c */ /* 0x000fe20003f0f070 */
[----:B------:R-:W-:Y:S01]  /*1c690*/  UIADD3.X UR5, URZ, UR37, URZ, UP0, !UPT ;  /* 0x000000253f057290 */ /* 0x000fe200087fe43f */
[----:B01----:R-:W-:Y:S01]  /*1c6a0*/  IADD3 R5, R5, 0x348b0, RZ ;  /* 0x000348b005057810 */ /* 0x003fe20007ffe0ff */
[----:B--2---:R-:W-:-:S10]  /*1c6b0*/  IMAD R2, R2, 0x8000, R4 ;  /* 0x0000800002027824 */ /* 0x004fd400078e0204 */
.L_x_668:
        /* <DEDUP_REMOVED lines=10> */
[----:B------:R-:W2:Y:S01]  /*1c760*/  LDL R7, [R1+0x14] ;  /* 0x0000140001077983 */ /* 0x000ea20000100800 */
[----:B------:R-:W-:Y:S01]  /*1c770*/  IMAD.MOV.U32 R2, RZ, RZ, 0x6000 ;  /* 0x00006000ff027424 */ /* 0x000fe200078e00ff */
[----:B------:R-:W-:Y:S02]  /*1c780*/  R2UR UR10, R14 ;  /* 0x000000000e0a72ca */ /* 0x000fe400000e0000 */
[----:B------:R-:W-:Y:S02]  /*1c790*/  R2UR UR6, R12 ;  /* 0x000000000c0672ca */ /* 0x000fe400000e0000 */
[----:B------:R-:W-:Y:S02]  /*1c7a0*/  R2UR UR7, R13 ;  /* 0x000000000d0772ca */ /* 0x000fe400000e0000 */
[----:B------:R-:W-:Y:S01]  /*1c7b0*/  PLOP3.LUT P0, PT, PT, PT, PT, 0x80, 0x0 ;  /* 0x000000000000781c */ /* 0x000fe20003f0f070 */
[----:B--2---:R-:W-:-:S04]  /*1c7c0*/  IMAD R2, R7, R2, 0x2000 ;  /* 0x0000200007027424 */ /* 0x004fc800078e0202 */
[----:B------:R-:W-:-:S05]  /*1c7d0*/  IMAD R2, R7, -0x2000, R2 ;  /* 0xffffe00007027824 */ /* 0x000fca00078e0202 */
[----:B------:R-:W-:-:S07]  /*1c7e0*/  LEA R2, R2, R4, 0x1 ;  /* 0x0000000402027211 */ /* 0x000fce00078e08ff */
.L_x_669:
        /* <DEDUP_REMOVED lines=10> */
.L_x_656:
[----:B------:R-:W-:Y:S05]  /*1c890*/  BSYNC B1 ;  /* 0x0000000000017941 */ /* 0x000fea0003800000 */
.L_x_655:
[----:B------:R-:W0:Y:S04]  /*1c8a0*/  LDL.LU R7, [R1+0x14] ;  /* 0x0000140001077983 */ /* 0x000e280000300800 */
[----:B------:R-:W2:Y:S01]  /*1c8b0*/  LDL.LU R4, [R1+0x24] ;  /* 0x0000240001047983 */ /* 0x000ea20000300800 */
[----:B------:R-:W-:Y:S01]  /*1c8c0*/  PLOP3.LUT P5, PT, PT, PT, PT, 0x8, 0x0 ;  /* 0x000000000000781c */ /* 0x000fe20003fae170 */
[----:B0-----:R-:W-:Y:S02]  /*1c8d0*/  VIADD R2, R7, 0x1 ;  /* 0x0000000107027836 */ /* 0x001fe40000000000 */
[----:B------:R-:W-:-:S03]  /*1c8e0*/  VIADD R7, R6, 0xfffffffe ;  /* 0xfffffffe06077836 */ /* 0x000fc60000000000 */
[----:B------:R-:W-:-:S04]  /*1c8f0*/  ISETP.NE.AND P0, PT, R2, 0x2, PT ;  /* 0x000000020200780c */ /* 0x000fc80003f05270 */
[----:B------:R-:W-:Y:S02]  /*1c900*/  SEL R3, RZ, 0x1, P0 ;  /* 0x00000001ff037807 */ /* 0x000fe40000000000 */
[----:B------:R-:W-:Y:S02]  /*1c910*/  SEL R2, R2, RZ, P0 ;  /* 0x000000ff02027207 */ /* 0x000fe40000000000 */
[----:B--2---:R-:W-:Y:S02]  /*1c920*/  LOP3.LUT R4, R4, R3, RZ, 0x3c, !PT ;  /* 0x0000000304047212 */ /* 0x004fe400078e3cff */
[----:B------:R-:W-:-:S03]  /*1c930*/  ISETP.GE.AND P0, PT, R7, R9, PT ;  /* 0x000000090700720c */ /* 0x000fc60003f06270 */
[----:B------:R1:W-:Y:S04]  /*1c940*/  STL [R1+0x24], R4 ;  /* 0x0000240401007387 */ /* 0x0003e80000100800 */
[----:B------:R1:W-:Y:S06]  /*1c950*/  STL [R1+0x14], R2 ;  /* 0x0000140201007387 */ /* 0x0003ec0000100800 */
[----:B------:R-:W-:Y:S05]  /*1c960*/  @!P0 BRA `(.L_x_649) ;  /* 0x00000008002c8947 */ /* 0x000fea0003800000 */
.L_x_685:
[----:B------:R-:W-:Y:S05]  /*1c970*/  YIELD ;  /* 0x0000000000007946 */ /* 0x000fea0003800000 */
[----:B------:R-:W-:Y:S04]  /*1c980*/  BSSY B1, `(.L_x_670) ;  /* 0x000007d000017945 */ /* 0x000fe80003800000 */
[----:B--2---:R-:W-:Y:S05]  /*1c990*/  @!P2 BRA `(.L_x_671) ;  /* 0x0000000400eca947 */ /* 0x004fea0003800000 */
[----:B------:R-:W2:Y:S04]  /*1c9a0*/  LDL R3, [R1+0x14] ;  /* 0x0000140001037983 */ /* 0x000ea80000100800 */
[----:B-1----:R-:W3:Y:S01]  /*1c9b0*/  LDL R2, [R1+0x24] ;  /* 0x0000240001027983 */ /* 0x002ee20000100800 */
[----:B------:R-:W-:Y:S01]  /*1c9c0*/  BSSY B2, `(.L_x_672) ;  /* 0x0000005000027945 */ /* 0x000fe20003800000 */
[----:B--2---:R-:W-:Y:S02]  /*1c9d0*/  LEA R6, R3, R18, 0x3 ;  /* 0x0000001203067211 */ /* 0x004fe400078e18ff */
[----:B---3--:R-:W-:-:S04]  /*1c9e0*/  SHF.L.U32 R5, R2, 0x1f, RZ ;  /* 0x0000001f02057819 */ /* 0x008fc800000006ff */
[----:B------:R-:W0:Y:S02]  /*1c9f0*/  SYNCS.PHASECHK.TRANS64.TRYWAIT P0, [R6+URZ+0x348a0], R5 ;  /* 0x0348a005060075a7 */ /* 0x000e24000800017f */
[----:B0-----:R-:W-:Y:S05]  /*1ca00*/  @!P0 BRA `(.L_x_673) ;  /* 0x00000064009c8947 */ /* 0x001fea0003800000 */
.L_x_825:
[----:B------:R-:W-:Y:S05]  /*1ca10*/  BSYNC B2 ;  /* 0x0000000000027941 */ /* 0x000fea0003800000 */
.L_x_672:
[----:B------:R-:W1:Y:S01]  /*1ca20*/  S2R R2, SR_TID.X ;  /* 0x0000000000027919 */ /* 0x000e620000002100 */
[----:B------:R-:W-:Y:S01]  /*1ca30*/  BSSY B2, `(.L_x_674) ;  /* 0x000000a000027945 */ /* 0x000fe20003800000 */
[----:B-1----:R-:W-:-:S04]  /*1ca40*/  LOP3.LUT R2, R2, 0x7f, RZ, 0xc0, !PT ;  /* 0x0000007f02027812 */ /* 0x002fc800078ec0ff */
[----:B------:R-:W-:-:S13]  /*1ca50*/  ISETP.NE.AND P1, PT, R2, RZ, PT ;  /* 0x000000ff0200720c */ /* 0x000fda0003f25270 */
[----:B------:R-:W-:Y:S05]  /*1ca60*/  @P1 BRA `(.L_x_675) ;  /* 0x0000000000181947 */ /* 0x000fea0003800000 */
[----:B------:R-:W2:Y:S02]  /*1ca70*/  LDL R2, [R1+0x10] ;  /* 0x0000100001027983 */ /* 0x000ea40000100800 */
[----:B--2---:R-:W-:Y:S01]  /*1ca80*/  LOP3.LUT P0, RZ, R2, 0x1, RZ, 0xc0, !PT ;  /* 0x0000000102ff7812 */ /* 0x004fe2000780c0ff */
[----:B------:R-:W-:-:S04]  /*1ca90*/  IMAD.MOV.U32 R2, RZ, RZ, 0xc000 ;  /* 0x0000c000ff027424 */ /* 0x000fc800078e00ff */
[----:B------:R1:W-:Y:S08]  /*1caa0*/  SYNCS.ARRIVE.TRANS64 RZ, [R6+URZ+0x34890], R2 ;  /* 0x0348900206ff79a7 */ /* 0x0003f0000800003f */
[----:B------:R-:W-:Y:S05]  /*1cab0*/  @!P0 BRA `(.L_x_675) ;  /* 0x0000000000048947 */ /* 0x000fea0003800000 */
[----:B------:R-:W-:Y:S01]  /*1cac0*/  BPT.TRAP 0x1 ;  /* 0x000000040000795c */ /* 0x000fe20000300000 */
.L_x_675:
[----:B------:R-:W-:Y:S05]  /*1cad0*/  BSYNC B2 ;  /* 0x0000000000027941 */ /* 0x000fea0003800000 */
.L_x_674:
[----:B-1----:R-:W2:Y:S01]  /*1cae0*/  LDL R2, [R1+0x14] ;  /* 0x0000140001027983 */ /* 0x002ea20000100800 */
[----:B------:R-:W-:Y:S01]  /*1caf0*/  IMAD.MOV.U32 R11, RZ, RZ, RZ ;  /* 0x000000ffff0b7224 */ /* 0x000fe200078e00ff */
[----:B------:R-:W-:Y:S01]  /*1cb00*/  UIADD3 UR4, UP0, UR36, 0x570, URZ ;  /* 0x0000057024047890 */ /* 0x000fe2000ff1e03f */
[----:B------:R-:W-:Y:S01]  /*1cb10*/  LEA R3, R7, R10, 0x7 ;  /* 0x0000000a07037211 */ /* 0x000fe200078e38ff */
[----:B------:R-:W-:Y:S01]  /*1cb20*/  UMOV UR6, 0x0 ;  /* 0x0000000000067882 */ /* 0x000fe20000000000 */
[----:B------:R-:W-:Y:S01]  /*1cb30*/  PLOP3.LUT P0, PT, PT, PT, PT, 0x80, 0x0 ;  /* 0x000000000000781c */ /* 0x000fe20003f0f070 */
[----:B------:R-:W-:Y:S01]  /*1cb40*/  UIADD3.X UR5, URZ, UR37, URZ, UP0, !UPT ;  /* 0x000000253f057290 */ /* 0x000fe200087fe43f */
[----:B------:R-:W-:Y:S01]  /*1cb50*/  R2UR UR10, R11 ;  /* 0x000000000b0a72ca */ /* 0x000fe200000e0000 */
[----:B------:R-:W-:Y:S01]  /*1cb60*/  UMOV UR7, 0x12f00000 ;  /* 0x12f0000000077882 */ /* 0x000fe20000000000 */
[----:B--2---:R-:W-:Y:S02]  /*1cb70*/  IMAD R4, R2, 0xc000, R18 ;  /* 0x0000c00002047824 */ /* 0x004fe400078e0212 */
[----:B------:R-:W-:-:S02]  /*1cb80*/  VIADD R2, R6, 0x34890 ;  /* 0x0003489006027836 */ /* 0x000fc40000000000 */
[----:B------:R-:W-:-:S09]  /*1cb90*/  VIADD R8, R4, 0x1c400 ;  /* 0x0001c40004087836 */ /* 0x000fd20000000000 */
.L_x_676:
        /* <DEDUP_REMOVED lines=10> */
[----:B------:R-:W-:Y:S01]  /*1cc40*/  MOV R12, 0x40 ;  /* 0x00000040000c7802 */ /* 0x000fe20000000f00 */
[----:B------:R-:W-:Y:S01]  /*1cc50*/  VIADD R8, R4, 0x20400 ;  /* 0x0002040004087836 */ /* 0x000fe20000000000 */
[----:B------:R-:W-:Y:S01]  /*1cc60*/  PLOP3.LUT P0, PT, PT, PT, PT, 0x80, 0x0 ;  /* 0x000000000000781c */ /* 0x000fe20003f0f070 */
[----:B------:R-:W-:Y:S01]  /*1cc70*/  UMOV UR6, 0x0 ;  /* 0x0000000000067882 */ /* 0x000fe20000000000 */
[----:B------:R-:W-:Y:S01]  /*1cc80*/  R2UR UR10, R12 ;  /* 0x000000000c0a72ca */ /* 0x000fe200000e0000 */
[----:B------:R-:W-:-:S14]  /*1cc90*/  UMOV UR7, 0x12f00000 ;  /* 0x12f0000000077882 */ /* 0x000fdc0000000000 */
.L_x_677:
        /* <DEDUP_REMOVED lines=10> */
[----:B------:R-:W-:Y:S01]  /*1cd40*/  VIADD R4, R4, 0x24400 ;  /* 0x0002440004047836 */ /* 0x000fe20000000000 */
[----:B------:R-:W-:Y:S01]  /*1cd50*/  PLOP3.LUT P0, PT, PT, PT, PT, 0x80, 0x0 ;  /* 0x000000000000781c */ /* 0x000fe20003f0f070 */
[----:B------:R-:W-:Y:S01]  /*1cd60*/  UMOV UR6, 0x0 ;  /* 0x0000000000067882 */ /* 0x000fe20000000000 */
[----:B------:R-:W-:Y:S01]  /*1cd70*/  UMOV UR7, 0x12f00000 ;  /* 0x12f0000000077882 */ /* 0x000fe20000000000 */
[----:B------:R-:W-:-:S10]  /*1cd80*/  UMOV UR10, 0x80 ;  /* 0x00000080000a7882 */ /* 0x000fd40000000000 */
.L_x_678:
        /* <DEDUP_REMOVED lines=10> */
[----:B------:R-:W1:Y:S01]  /*1ce30*/  SYNCS.PHASECHK.TRANS64.TRYWAIT P0, [R6+URZ+0x348c0], R5 ;  /* 0x0348c005060075a7 */ /* 0x000e62000800017f */
[----:B------:R-:W-:Y:S04]  /*1ce40*/  BSSY B2, `(.L_x_679) ;  /* 0x0000002000027945 */ /* 0x000fe80003800000 */
[----:B-1----:R-:W-:Y:S05]  /*1ce50*/  @!P0 BRA `(.L_x_680) ;  /* 0x00000060009c8947 */ /* 0x002fea0003800000 */
.L_x_826:
[----:B------:R-:W-:Y:S05]  /*1ce60*/  BSYNC B2 ;  /* 0x0000000000027941 */ /* 0x000fea0003800000 */
.L_x_679:
[----:B------:R-:W-:Y:S01]  /*1ce70*/  BSSY B2, `(.L_x_681) ;  /* 0x000000a000027945 */ /* 0x000fe20003800000 */
[----:B------:R-:W-:Y:S01]  /*1ce80*/  MOV R4, 0x0 ;  /* 0x0000000000047802 */ /* 0x000fe20000000f00 */
[----:B01----:R-:W-:Y:S02]  /*1ce90*/  IMAD.MOV.U32 R5, RZ, RZ, 0x12f00000 ;  /* 0x12f00000ff057424 */ /* 0x003fe400078e00ff */
[----:B------:R-:W-:Y:S05]  /*1cea0*/  @P1 BRA `(.L_x_682) ;  /* 0x0000000000181947 */ /* 0x000fea0003800000 */
[----:B------:R-:W2:Y:S02]  /*1ceb0*/  LDL R2, [R1+0x10] ;  /* 0x0000100001027983 */ /* 0x000ea40000100800 */
[----:B--2---:R-:W-:Y:S01]  /*1cec0*/  LOP3.LUT P0, RZ, R2, 0x1, RZ, 0xc0, !PT ;  /* 0x0000000102ff7812 */ /* 0x004fe2000780c0ff */
[----:B------:R-:W-:-:S04]  /*1ced0*/  IMAD.MOV.U32 R2, RZ, RZ, 0x8000 ;  /* 0x00008000ff027424 */ /* 0x000fc800078e00ff */
[----:B------:R0:W-:Y:S08]  /*1cee0*/  SYNCS.ARRIVE.TRANS64 RZ, [R6+URZ+0x348b0], R2 ;  /* 0x0348b00206ff79a7 */ /* 0x0001f0000800003f */
[----:B------:R-:W-:Y:S05]  /*1cef0*/  @!P0 BRA `(.L_x_682) ;  /* 0x0000000000048947 */ /* 0x000fea0003800000 */
[----:B------:R-:W-:Y:S01]  /*1cf00*/  BPT.TRAP 0x1 ;  /* 0x000000040000795c */ /* 0x000fe20000300000 */
.L_x_682:
[----:B------:R-:W-:Y:S05]  /*1cf10*/  BSYNC B2 ;  /* 0x0000000000027941 */ /* 0x000fea0003800000 */
.L_x_681:
[----:B------:R-:W2:Y:S01]  /*1cf20*/  LDL R8, [R1+0x14] ;  /* 0x0000140001087983 */ /* 0x000ea20000100800 */
[----:B------:R-:W-:Y:S01]  /*1cf30*/  R2UR UR10, R11 ;  /* 0x000000000b0a72ca */ /* 0x000fe200000e0000 */
[----:B------:R-:W-:Y:S01]  /*1cf40*/  UIADD3 UR4, UP0, UR36, 0x670, URZ ;  /* 0x0000067024047890 */ /* 0x000fe2000ff1e03f */
[----:B------:R-:W-:Y:S01]  /*1cf50*/  R2UR UR6, R4 ;  /* 0x00000000040672ca */ /* 0x000fe200000e0000 */
[----:B0-----:R-:W-:Y:S01]  /*1cf60*/  VIADD R6, R6, 0x348b0 ;  /* 0x000348b006067836 */ /* 0x001fe20000000000 */
[----:B------:R-:W-:Y:S01]  /*1cf70*/  R2UR UR7, R5 ;  /* 0x00000000050772ca */ /* 0x000fe200000e0000 */
[----:B------:R-:W-:Y:S01]  /*1cf80*/  UIADD3.X UR5, URZ, UR37, URZ, UP0, !UPT ;  /* 0x000000253f057290 */ /* 0x000fe200087fe43f */
[----:B------:R-:W-:Y:S02]  /*1cf90*/  IADD3 R2, R18, 0x400, RZ ;  /* 0x0000040012027810 */ /* 0x000fe40007ffe0ff */
[----:B------:R-:W-:-:S03]  /*1cfa0*/  PLOP3.LUT P0, PT, PT, PT, PT, 0x80, 0x0 ;  /* 0x000000000000781c */ /* 0x000fc60003f0f070 */
[----:B--2---:R-:W-:-:S10]  /*1cfb0*/  IMAD R2, R8, 0x8000, R2 ;  /* 0x0000800008027824 */ /* 0x004fd400078e0202 */
.L_x_683:
        /* <DEDUP_REMOVED lines=10> */
[----:B------:R-:W-:Y:S02]  /*1d060*/  R2UR UR10, R12 ;  /* 0x000000000c0a72ca */ /* 0x000fe400000e0000 */
[----:B------:R-:W-:Y:S02]  /*1d070*/  R2UR UR6, R4 ;  /* 0x00000000040672ca */ /* 0x000fe400000e0000 */
[----:B------:R-:W-:Y:S02]  /*1d080*/  R2UR UR7, R5 ;  /* 0x00000000050772ca */ /* 0x000fe400000e0000 */
[----:B------:R-:W-:Y:S02]  /*1d090*/  IADD3 R2, R2, 0x4000, RZ ;  /* 0x0000400002027810 */ /* 0x000fe40007ffe0ff */
[----:B------:R-:W-:-:S13]  /*1d0a0*/  PLOP3.LUT P0, PT, PT, PT, PT, 0x80, 0x0 ;  /* 0x000000000000781c */ /* 0x000fda0003f0f070 */
.L_x_684:
        /* <DEDUP_REMOVED lines=10> */
.L_x_671:
[----:B------:R-:W-:Y:S05]  /*1d150*/  BSYNC B1 ;  /* 0x0000000000017941 */ /* 0x000fea0003800000 */
.L_x_670:
[----:B------:R-:W2:Y:S04]  /*1d160*/  LDL.LU R5, [R1+0x14] ;  /* 0x0000140001057983 */ /* 0x000ea80000300800 */
[----:B-1----:R-:W3:Y:S01]  /*1d170*/  LDL.LU R4, [R1+0x24] ;  /* 0x0000240001047983 */ /* 0x002ee20000300800 */
[----:B--2---:R-:W-:-:S05]  /*1d180*/  VIADD R2, R5, 0x1 ;  /* 0x0000000105027836 */ /* 0x004fca0000000000 */
[----:B------:R-:W-:-:S04]  /*1d190*/  ISETP.NE.AND P0, PT, R2, 0x2, PT ;  /* 0x000000020200780c */ /* 0x000fc80003f05270 */
[----:B------:R-:W-:Y:S02]  /*1d1a0*/  SEL R3, RZ, 0x1, P0 ;  /* 0x00000001ff037807 */ /* 0x000fe40000000000 */
[----:B------:R-:W-:Y:S02]  /*1d1b0*/  SEL R2, R2, RZ, P0 ;  /* 0x000000ff02027207 */ /* 0x000fe40000000000 */
[----:B---3--:R-:W-:Y:S02]  /*1d1c0*/  LOP3.LUT R4, R4, R3, RZ, 0x3c, !PT ;  /* 0x0000000304047212 */ /* 0x008fe400078e3cff */
[C---:B------:R-:W-:Y:S01]  /*1d1d0*/  ISETP.GT.AND P0, PT, R7.reuse, R9, PT ;  /* 0x000000090700720c */ /* 0x040fe20003f04270 */
[----:B------:R-:W-:Y:S02]  /*1d1e0*/  VIADD R7, R7, 0xffffffff ;  /* 0xffffffff07077836 */ /* 0x000fe40000000000 */
[----:B------:R2:W-:Y:S04]  /*1d1f0*/  STL [R1+0x24], R4 ;  /* 0x0000240401007387 */ /* 0x0005e80000100800 */
[----:B------:R2:W-:Y:S06]  /*1d200*/  STL [R1+0x14], R2 ;  /* 0x0000140201007387 */ /* 0x0005ec0000100800 */
[----:B------:R-:W-:Y:S05]  /*1d210*/  @P0 BRA `(.L_x_685) ;  /* 0xfffffff400d40947 */ /* 0x000fea000383ffff */
.L_x_649:
[----:B------:R-:W-:Y:S05]  /*1d220*/  BSYNC B0 ;  /* 0x0000000000007941 */ /* 0x000fea0003800000 */
.L_x_648:
[----:B-12---:R-:W2:Y:S04]  /*1d230*/  LDL R2, [R1+0x10] ;  /* 0x0000100001027983 */ /* 0x006ea80000100800 */
[----:B------:R1:W5:Y:S01]  /*1d240*/  LDL R8, [R1+0x40] ;  /* 0x0000400001087983 */ /* 0x0003620000100800 */
[----:B------:R-:W-:Y:S05]  /*1d250*/  @!P5 WARPSYNC.ALL ;  /* 0x000000000000d948 */ /* 0x000fea0003800000 */
[----:B------:R1:W-:Y:S01]  /*1d260*/  STL [R1+0x44], RZ ;  /* 0x000044ff01007387 */ /* 0x0003e20000100800 */
[----:B------:R-:W-:Y:S01]  /*1d270*/  BSSY B0, `(.L_x_686) ;  /* 0x0000021000007945 */ /* 0x000fe20003800000 */
[----:B------:R-:W-:Y:S01]  /*1d280*/  @!P5 BAR.SYNC.DEFER_BLOCKING 0xc, 0x180 ;  /* 0x030600000000db1d */ /* 0x000fe20000010000 */
[----:B--2---:R-:W-:-:S13]  /*1d290*/  LOP3.LUT P0, RZ, R2, 0x4, RZ, 0xc0, !PT ;  /* 0x0000000402ff7812 */ /* 0x004fda000780c0ff */
[----:B-1----:R-:W-:Y:S05]  /*1d2a0*/  @!P0 BRA `(.L_x_687) ;  /* 0x0000000000748947 */ /* 0x002fea0003800000 */
[----:B------:R-:W-:-:S13]  /*1d2b0*/  ISETP.NE.AND P0, PT, R17, RZ, PT ;  /* 0x000000ff1100720c */ /* 0x000fda0003f05270 */
[----:B------:R-:W1:Y:S02]  /*1d2c0*/  @!P0 LDC R17, c[0x0][0x9f0] ;  /* 0x00027c00ff118b82 */ /* 0x000e640000000800 */
[----:B-1----:R-:W-:-:S04]  /*1d2d0*/  IABS R0, R17 ;  /* 0x0000001100007213 */ /* 0x002fc80000000000 */
[----:B------:R-:W1:Y:S08]  /*1d2e0*/  I2F.RP R2, R0 ;  /* 0x0000000000027306 */ /* 0x000e700000209400 */
[----:B-1----:R-:W1:Y:S02]  /*1d2f0*/  MUFU.RCP R2, R2 ;  /* 0x0000000200027308 */ /* 0x002e640000001000 */
[----:B-1----:R-:W-:-:S06]  /*1d300*/  IADD3 R2, R2, 0xffffffe, RZ ;  /* 0x0ffffffe02027810 */ /* 0x002fcc0007ffe0ff */
[----:B0-----:R-:W0:Y:S02]  /*1d310*/  F2I.FTZ.U32.TRUNC.NTZ R3, R2 ;  /* 0x0000000200037305 */ /* 0x001e24000021f000 */
[----:B0-----:R-:W-:-:S04]  /*1d320*/  IMAD.MOV R2, RZ, RZ, -R3 ;  /* 0x000000ffff027224 */ /* 0x001fc800078e0a03 */
[----:B------:R-:W-:Y:S02]  /*1d330*/  IMAD R4, R2, R0, RZ ;  /* 0x0000000002047224 */ /* 0x000fe400078e02ff */
[----:B------:R-:W-:-:S04]  /*1d340*/  IMAD.MOV.U32 R2, RZ, RZ, RZ ;  /* 0x000000ffff027224 */ /* 0x000fc800078e00ff */
[----:B------:R-:W-:Y:S01]  /*1d350*/  IMAD.HI.U32 R6, R3, R4, R2 ;  /* 0x0000000403067227 */ /* 0x000fe200078e0002 */
[-C--:B------:R-:W-:Y:S02]  /*1d360*/  IABS R2, R17.reuse ;  /* 0x0000001100027213 */ /* 0x080fe40000000000 */
[----:B-----5:R-:W-:Y:S02]  /*1d370*/  IADD3 R4, R8, -0x1, R17 ;  /* 0xffffffff08047810 */ /* 0x020fe40007ffe011 */
[----:B------:R-:W-:Y:S02]  /*1d380*/  IADD3 R2, RZ, -R2, RZ ;  /* 0x80000002ff027210 */ /* 0x000fe40007ffe0ff */
[----:B------:R-:W-:Y:S02]  /*1d390*/  IABS R3, R4 ;  /* 0x0000000400037213 */ /* 0x000fe40000000000 */
[----:B------:R-:W-:Y:S01]  /*1d3a0*/  LOP3.LUT R4, R4, R17, RZ, 0x3c, !PT ;  /* 0x0000001104047212 */ /* 0x000fe200078e3cff */
[----:B------:R-:W-:-:S02]  /*1d3b0*/  IMAD.MOV.U32 R5, RZ, RZ, R2 ;  /* 0x000000ffff057224 */ /* 0x000fc400078e0002 */
[----:B------:R-:W-:Y:S01]  /*1d3c0*/  IMAD.HI.U32 R2, R6, R3, RZ ;  /* 0x0000000306027227 */ /* 0x000fe200078e00ff */
[----:B------:R-:W-:-:S03]  /*1d3d0*/  ISETP.GE.AND P1, PT, R4, RZ, PT ;  /* 0x000000ff0400720c */ /* 0x000fc60003f26270 */
[----:B------:R-:W-:-:S05]  /*1d3e0*/  IMAD R3, R2, R5, R3 ;  /* 0x0000000502037224 */ /* 0x000fca00078e0203 */
[----:B------:R-:W-:-:S13]  /*1d3f0*/  ISETP.GT.U32.AND P2, PT, R0, R3, PT ;  /* 0x000000030000720c */ /* 0x000fda0003f44070 */
[----:B------:R-:W-:Y:S01]  /*1d400*/  @!P2 IMAD.IADD R3, R3, 0x1, -R0 ;  /* 0x000000010303a824 */ /* 0x000fe200078e0a00 */
[----:B------:R-:W-:Y:S02]  /*1d410*/  @!P2 IADD3 R2, R2, 0x1, RZ ;  /* 0x000000010202a810 */ /* 0x000fe40007ffe0ff */
[----:B------:R-:W-:Y:S02]  /*1d420*/  ISETP.NE.AND P2, PT, R17, RZ, PT ;  /* 0x000000ff1100720c */ /* 0x000fe40003f45270 */
[----:B------:R-:W-:-:S13]  /*1d430*/  ISETP.GE.U32.AND P0, PT, R3, R0, PT ;  /* 0x000000000300720c */ /* 0x000fda0003f06070 */
[----:B------:R-:W-:-:S04]  /*1d440*/  @P0 VIADD R2, R2, 0x1 ;  /* 0x0000000102020836 */ /* 0x000fc80000000000 */
[----:B------:R-:W-:Y:S01]  /*1d450*/  @!P1 IMAD.MOV R2, RZ, RZ, -R2 ;  /* 0x000000ffff029224 */ /* 0x000fe200078e0a02 */
[----:B------:R-:W-:-:S05]  /*1d460*/  @!P2 LOP3.LUT R2, RZ, R17, RZ, 0x33, !PT ;  /* 0x00000011ff02a212 */ /* 0x000fca00078e33ff */
[----:B------:R1:W-:Y:S02]  /*1d470*/  STL [R1+0x44], R2 ;  /* 0x0000440201007387 */ /* 0x0003e40000100800 */
.L_x_687:
[----:B------:R-:W-:Y:S05]  /*1d480*/  BSYNC B0 ;  /* 0x0000000000007941 */ /* 0x000fea0003800000 */
.L_x_686:
[----:B------:R-:W2:Y:S04]  /*1d490*/  LDL R0, [R1+0x44] ;  /* 0x0000440001007983 */ /* 0x000ea80000100800 */
[----:B-1----:R-:W2:Y:S01]  /*1d4a0*/  LDL R2, [R1+0x60] ;  /* 0x0000600001027983 */ /* 0x002ea20000100800 */
[----:B------:R-:W-:Y:S01]  /*1d4b0*/  BSSY B7, `(.L_x_688) ;  /* 0x0000415000077945 */ /* 0x000fe20003800000 */
[----:B--2---:R-:W-:-:S05]  /*1d4c0*/  IMAD R2, R2, R0, RZ ;  /* 0x0000000002027224 */ /* 0x004fca00078e02ff */
[----:B-----5:R-:W-:Y:S01]  /*1d4d0*/  VIADDMNMX R0, R2, R0, R8, PT ;  /* 0x0000000002007246 */ /* 0x020fe20003800108 */
[----:B------:R1:W-:Y:S03]  /*1d4e0*/  STL [R1+0x34], R2 ;  /* 0x0000340201007387 */ /* 0x0003e60000100800 */
[----:B------:R-:W-:Y:S01]  /*1d4f0*/  ISETP.GT.AND P0, PT, R0, R2, PT ;  /* 0x000000020000720c */ /* 0x000fe20003f04270 */
[----:B------:R1:W-:-:S12]  /*1d500*/  STL [R1+0x48], R0 ;  /* 0x0000480001007387 */ /* 0x0003d80000100800 */
[----:B-1----:R-:W-:Y:S05]  /*1d510*/  @P0 BRA `(.L_x_689) ;  /* 0x0000000000480947 */ /* 0x002fea0003800000 */
[----:B------:R-:W1:Y:S02]  /*1d520*/  S2R R0, SR_TID.X ;  /* 0x0000000000007919 */ /* 0x000e640000002100 */
[----:B-1----:R-:W-:-:S04]  /*1d530*/  LOP3.LUT R0, R0, 0x7f, RZ, 0xc0, !PT ;  /* 0x0000007f00007812 */ /* 0x002fc800078ec0ff */
[----:B------:R-:W-:-:S13]  /*1d540*/  ISETP.NE.AND P1, PT, R0, RZ, PT ;  /* 0x000000ff0000720c */ /* 0x000fda0003f25270 */
[----:B------:R-:W-:Y:S05]  /*1d550*/  @P1 BRA `(.L_x_690) ;  /* 0x0000004000281947 */ /* 0x000fea0003800000 */
[----:B0-----:R-:W0:Y:S01]  /*1d560*/  S2R R3, SR_LANEID ;  /* 0x0000000000037919 */ /* 0x001e220000000000 */
[----:B------:R-:W-:Y:S02]  /*1d570*/  VOTEU.ANY UR4, UPT, PT ;  /* 0x0000000000047886 */ /* 0x000fe400038e0100 */
[----:B------:R-:W0:Y:S08]  /*1d580*/  FLO.U32 R0, UR4 ;  /* 0x0000000400007d00 */ /* 0x000e3000080e0000 */
[----:B------:R-:W1:Y:S01]  /*1d590*/  POPC R4, UR4 ;  /* 0x0000000400047d09 */ /* 0x000e620008000000 */
[----:B0-----:R-:W-:-:S02]  /*1d5a0*/  ISETP.EQ.U32.AND P0, PT, R0, R3, PT ;  /* 0x000000030000720c */ /* 0x001fc40003f02070 */
[----:B------:R-:W1:Y:S11]  /*1d5b0*/  LDC.64 R2, c[0x0][0xc60] ;  /* 0x00031800ff027b82 */ /* 0x000e760000000a00 */
[----:B-1----:R-:W2:Y:S01]  /*1d5c0*/  @P0 ATOMG.E.ADD.STRONG.GPU PT, R3, desc[UR58][R2.64], R4 ;  /* 0x00000004020309a8 */ /* 0x002ea200081ee1fa */
[----:B------:R-:W0:Y:S02]  /*1d5d0*/  S2R R5, SR_LTMASK ;  /* 0x0000000000057919 */ /* 0x000e240000003900 */
[----:B0-----:R-:W-:-:S06]  /*1d5e0*/  LOP3.LUT R5, R5, UR4, RZ, 0xc0, !PT ;  /* 0x0000000405057c12 */ /* 0x001fcc000f8ec0ff */
[----:B------:R-:W0:Y:S01]  /*1d5f0*/  POPC R5, R5 ;  /* 0x0000000500057309 */ /* 0x000e220000000000 */
[----:B--2---:R-:W0:Y:S02]  /*1d600*/  SHFL.IDX PT, R0, R3, R0, 0x1f ;  /* 0x00001f0003007589 */ /* 0x004e2400000e0000 */
[----:B0-----:R-:W-:-:S05]  /*1d610*/  IADD3 R0, R0, UR39, R5 ;  /* 0x0000002700007c10 */ /* 0x001fca000fffe005 */
[----:B------:R1:W-:Y:S01]  /*1d620*/  STL [R1], R0 ;  /* 0x0000000001007387 */ /* 0x0003e20000100800 */
[----:B------:R-:W-:Y:S05]  /*1d630*/  BRA `(.L_x_690) ;  /* 0x0000003c00f07947 */ /* 0x000fea0003800000 */
.L_x_689:
[----:B------:R-:W-:Y:S01]  /*1d640*/  IADD3 R0, R18, 0x1c400, RZ ;  /* 0x0001c40012007810 */ /* 0x000fe20007ffe0ff */
[----:B------:R-:W-:Y:S03]  /*1d650*/  BSSY B6, `(.L_x_691) ;  /* 0x0000013000067945 */ /* 0x000fe60003800000 */
[----:B------:R-:W-:-:S13]  /*1d660*/  LOP3.LUT P0, RZ, R0, 0x3ff, RZ, 0xc0, !PT ;  /* 0x000003ff00ff7812 */ /* 0x000fda000780c0ff */
[----:B------:R-:W-:Y:S05]  /*1d670*/  @!P0 BRA `(.L_x_692) ;  /* 0x0000000000408947 */ /* 0x000fea0003800000 */
[----:B------:R-:W-:Y:S01]  /*1d680*/  MOV R2, 0x0 ;  /* 0x0000000000027802 */ /* 0x000fe20000000f00 */
[----:B------:R-:W-:Y:S01]  /*1d690*/  ULDC.64 UR6, c[0x4][0x118] ;  /* 0x0100460000067ab9 */ /* 0x000fe20000000a00 */
[----:B------:R-:W-:Y:S01]  /*1d6a0*/  ULDC.64 UR8, c[0x4][0x120] ;  /* 0x0100480000087ab9 */ /* 0x000fe20000000a00 */
[----:B------:R-:W-:Y:S01]  /*1d6b0*/  ULDC.64 UR4, c[0x4][0x70] ;  /* 0x01001c0000047ab9 */ /* 0x000fe20000000a00 */
[----:B------:R-:W-:Y:S01]  /*1d6c0*/  IMAD.U32 R4, RZ, RZ, UR6 ;  /* 0x00000006ff047e24 */ /* 0x000fe2000f8e00ff */
[----:B------:R-:W-:Y:S01]  /*1d6d0*/  MOV R6, UR8 ;  /* 0x0000000800067c02 */ /* 0x000fe20008000f00 */
[----:B0-----:R-:W0:Y:S01]  /*1d6e0*/  LDC.64 R2, c[0x4][R2] ;  /* 0x0100000002027b82 */ /* 0x001e220000000a00 */
[----:B------:R-:W-:Y:S01]  /*1d6f0*/  IMAD.U32 R5, RZ, RZ, UR7 ;  /* 0x00000007ff057e24 */ /* 0x000fe2000f8e00ff */
[----:B------:R-:W-:Y:S01]  /*1d700*/  MOV R11, UR5 ;  /* 0x00000005000b7c02 */ /* 0x000fe20008000f00 */
[----:B------:R-:W-:Y:S01]  /*1d710*/  IMAD.U32 R7, RZ, RZ, UR9 ;  /* 0x00000009ff077e24 */ /* 0x000fe2000f8e00ff */
[----:B------:R-:W-:Y:S01]  /*1d720*/  MOV R13, RZ ;  /* 0x000000ff000d7202 */ /* 0x000fe20000000f00 */
[----:B------:R-:W-:-:S02]  /*1d730*/  IMAD.U32 R10, RZ, RZ, UR4 ;  /* 0x00000004ff0a7e24 */ /* 0x000fc4000f8e00ff */
[----:B------:R-:W-:Y:S02]  /*1d740*/  IMAD.MOV.U32 R8, RZ, RZ, 0x70 ;  /* 0x00000070ff087424 */ /* 0x000fe400078e00ff */
[----:B------:R-:W-:-:S07]  /*1d750*/  IMAD.MOV.U32 R12, RZ, RZ, 0x1 ;  /* 0x00000001ff0c7424 */ /* 0x000fce00078e00ff */
[----:B------:R-:W-:-:S07]  /*1d760*/  LEPC R20, `(.L_x_692) ;  /* 0x000000001014794e */ /* 0x000fce0000000000 */
[----:B0-----:R-:W-:Y:S05]  /*1d770*/  CALL.ABS.NOINC R2 ;  /* 0x0000000002007343 */ /* 0x001fea0003c00000 */
.L_x_692:
[----:B------:R-:W-:Y:S05]  /*1d780*/  BSYNC B6 ;  /* 0x0000000000067941 */ /* 0x000fea0003800000 */
.L_x_691:
        /* <DEDUP_REMOVED lines=8> */
[----:B0-----:R0:W1:Y:S01]  /*1d810*/  LDC.64 R2, c[0x4][R17] ;  /* 0x0100000011027b82 */ /* 0x0010620000000a00 */
        /* <DEDUP_REMOVED lines=11> */
.L_x_695:
        /* <DEDUP_REMOVED lines=15> */
.L_x_694:
[----:B------:R-:W-:Y:S05]  /*1d9c0*/  BSYNC B6 ;  /* 0x0000000000067941 */ /* 0x000fea0003800000 */
.L_x_693:
[----:B------:R-:W2:Y:S01]  /*1d9d0*/  LDL.LU R2, [R1+0x28] ;  /* 0x0000280001027983 */ /* 0x000ea20000300800 */
[----:B------:R-:W-:-:S03]  /*1d9e0*/  ULDC.64 UR4, c[0x0][0x9f8] ;  /* 0x00027e0000047ab9 */ /* 0x000fc60000000a00 */
[----:B------:R-:W0:Y:S04]  /*1d9f0*/  LDL.LU R0, [R1+0x3c] ;  /* 0x00003c0001007983 */ /* 0x000e280000300800 */
[----:B------:R-:W3:Y:S01]  /*1da00*/  LDL R7, [R1+0x18] ;  /* 0x0000180001077983 */ /* 0x000ee20000100800 */
[----:B------:R-:W-:-:S03]  /*1da10*/  ISETP.NE.U32.AND P0, PT, RZ, UR4, PT ;  /* 0x00000004ff007c0c */ /* 0x000fc6000bf05070 */
[----:B------:R-:W4:Y:S01]  /*1da20*/  LDL R17, [R1+0x48] ;  /* 0x0000480001117983 */ /* 0x000f220000100800 */
[----:B------:R-:W-:-:S13]  /*1da30*/  ISETP.NE.AND.EX P0, PT, RZ, UR5, PT, P0 ;  /* 0x00000005ff007c0c */ /* 0x000fda000bf05300 */
[----:B--2---:R-:W-:-:S04]  /*1da40*/  @P0 IADD3 R2, P1, R2, UR4, RZ ;  /* 0x0000000402020c10 */ /* 0x004fc8000ff3e0ff */
[----:B0-----:R-:W-:Y:S01]  /*1da50*/  @P0 IADD3.X R3, R0, UR5, RZ, P1, !PT ;  /* 0x0000000500030c10 */ /* 0x001fe20008ffe4ff */
[----:B------:R-:W-:-:S04]  /*1da60*/  ULDC.64 UR4, c[0x0][0xa08] ;  /* 0x0002820000047ab9 */ /* 0x000fc80000000a00 */
[----:B---3--:R0:W2:Y:S02]  /*1da70*/  @P0 LDG.E R7, desc[UR58][R2.64] ;  /* 0x0000003a02070981 */ /* 0x0080a4000c1e1900 */
[----:B0-----:R-:W0:Y:S01]  /*1da80*/  LDC.64 R2, c[0x0][0x418] ;  /* 0x00010600ff027b82 */ /* 0x001e220000000a00 */
[----:B----4-:R-:W-:Y:S01]  /*1da90*/  VIADD R0, R17, 0xffffffff ;  /* 0xffffffff11007836 */ /* 0x010fe20000000000 */
[----:B--2---:R-:W-:Y:S01]  /*1daa0*/  SHF.R.S32.HI R8, RZ, 0x1f, R7 ;  /* 0x0000001fff087819 */ /* 0x004fe20000011407 */
[----:B------:R1:W-:Y:S04]  /*1dab0*/  @P0 STL [R1+0x18], R7 ;  /* 0x0000180701000387 */ /* 0x0003e80000100800 */
[----:B------:R1:W-:Y:S01]  /*1dac0*/  STL [R1+0x28], R8 ;  /* 0x0000280801007387 */ /* 0x0003e20000100800 */
[----:B0-----:R-:W-:Y:S01]  /*1dad0*/  LOP3.LUT P0, RZ, R2, UR4, RZ, 0xfc, !PT ;  /* 0x0000000402ff7c12 */ /* 0x001fe2000f80fcff */
[----:B------:R-:W-:-:S03]  /*1dae0*/  UMOV UR4, 0xffffffff ;  /* 0xffffffff00047882 */ /* 0x000fc60000000000 */
[----:B------:R-:W-:-:S04]  /*1daf0*/  LOP3.LUT P0, RZ, R3, UR5, RZ, 0xfc, P0 ;  /* 0x0000000503ff7c12 */ /* 0x000fc8000800fcff */
[----:B------:R-:W-:Y:S01]  /*1db00*/  SEL R17, R7, RZ, !P0 ;  /* 0x000000ff07117207 */ /* 0x000fe20004000000 */
[----:B-1----:R-:W-:Y:S08]  /*1db10*/  BRA.DIV UR4, `(.L_x_696) ;  /* 0x0000005604807947 */ /* 0x002ff0000b800000 */
[----:B------:R-:W0:Y:S02]  /*1db20*/  S2R R4, SR_TID.X ;  /* 0x0000000000047919 */ /* 0x000e240000002100 */
[----:B0-----:R-:W-:-:S04]  /*1db30*/  SHF.R.U32.HI R4, RZ, 0x5, R4 ;  /* 0x00000005ff047819 */ /* 0x001fc80000011604 */
[----:B------:R-:W-:-:S05]  /*1db40*/  LOP3.LUT R4, R4, 0x3, RZ, 0xc0, !PT ;  /* 0x0000000304047812 */ /* 0x000fca00078ec0ff */
[----:B------:R0:W1:Y:S02]  /*1db50*/  SHFL.IDX PT, R14, R4, RZ, 0x1f ;  /* 0x00001fff040e7589 */ /* 0x00006400000e0000 */
.L_x_829:
[----:B0-----:R-:W2:Y:S01]  /*1db60*/  LDL.LU R4, [R1+0x10] ;  /* 0x0000100001047983 */ /* 0x001ea20000300800 */
[----:B------:R-:W-:Y:S02]  /*1db70*/  PLOP3.LUT P1, PT, PT, PT, PT, 0x8, 0x0 ;  /* 0x000000000000781c */ /* 0x000fe40003f2e170 */
[----:B-1----:R-:W-:Y:S01]  /*1db80*/  ISETP.NE.AND P0, PT, R14, RZ, PT ;  /* 0x000000ff0e00720c */ /* 0x002fe20003f05270 */
[----:B------:R0:W-:Y:S01]  /*1db90*/  STL [R1+0x8], R0 ;  /* 0x0000080001007387 */ /* 0x0001e20000100800 */
[----:B--2---:R-:W-:-:S09]  /*1dba0*/  LOP3.LUT R4, R4, 0xfffffffb, RZ, 0xc0, !PT ;  /* 0xfffffffb04047812 */ /* 0x004fd200078ec0ff */
[----:B------:R-:W-:-:S05]  /*1dbb0*/  @P1 LOP3.LUT R4, R4, 0x4, RZ, 0xfc, !PT ;  /* 0x0000000404041812 */ /* 0x000fca00078efcff */
[----:B------:R0:W-:Y:S01]  /*1dbc0*/  STL [R1+0x10], R4 ;  /* 0x0000100401007387 */ /* 0x0001e20000100800 */
[----:B------:R-:W-:Y:S05]  /*1dbd0*/  @P0 BRA `(.L_x_697) ;  /* 0x0000000400300947 */ /* 0x000fea0003800000 */
[----:B------:R-:W-:-:S03]  /*1dbe0*/  UMOV UR4, 0xffffffff ;  /* 0xffffffff00047882 */ /* 0x000fc60000000000 */
[----:B------:R-:W-:Y:S05]  /*1dbf0*/  BRA.DIV UR4, `(.L_x_698) ;  /* 0x00000056047c7947 */ /* 0x000fea000b800000 */
[----:B------:R-:W-:-:S13]  /*1dc00*/  ELECT P6, URZ, PT ;  /* 0x00000000003f782f */ /* 0x000fda00038c0000 */
.L_x_832:
[----:B------:R-:W-:Y:S05]  /*1dc10*/  @!P6 BRA `(.L_x_697) ;  /* 0x000000040020e947 */ /* 0x000fea0003800000 */
[----:B------:R-:W-:-:S04]  /*1dc20*/  ISETP.NE.U32.AND P0, PT, R2, RZ, PT ;  /* 0x000000ff0200720c */ /* 0x000fc80003f05070 */
[----:B------:R-:W-:-:S13]  /*1dc30*/  ISETP.NE.AND.EX P0, PT, R3, RZ, PT, P0 ;  /* 0x000000ff0300720c */ /* 0x000fda0003f05300 */
[----:B------:R-:W-:Y:S05]  /*1dc40*/  @!P0 BRA `(.L_x_699) ;  /* 0x0000000000508947 */ /* 0x000fea0003800000 */
[----:B------:R-:W1:Y:S01]  /*1dc50*/  LDC R6, c[0x0][0x43c] ;  /* 0x00010f00ff067b82 */ /* 0x000e620000000800 */
[----:B------:R-:W-:Y:S01]  /*1dc60*/  MOV R9, R0 ;  /* 0x0000000000097202 */ /* 0x000fe20000000f00 */
[----:B------:R-:W-:-:S04]  /*1dc70*/  ULDC.64 UR4, c[0x0][0x428] ;  /* 0x00010a0000047ab9 */ /* 0x000fc80000000a00 */
[----:B0-----:R-:W-:Y:S01]  /*1dc80*/  IMAD.MOV.U32 R0, RZ, RZ, R9 ;  /* 0x000000ffff007224 */ /* 0x001fe200078e0009 */
[----:B-1----:R-:W-:-:S13]  /*1dc90*/  ISETP.NE.AND P0, PT, R6, 0x1, PT ;  /* 0x000000010600780c */ /* 0x002fda0003f05270 */
[----:B------:R-:W0:Y:S02]  /*1dca0*/  @P0 LDC.64 R4, c[0x0][0x440] ;  /* 0x00011000ff040b82 */ /* 0x000e240000000a00 */
[----:B0-----:R-:W-:-:S05]  /*1dcb0*/  @P0 IMAD.HI.U32 R4, R9, R4, RZ ;  /* 0x0000000409040227 */ /* 0x001fca00078e00ff */
[----:B------:R-:W-:-:S04]  /*1dcc0*/  @P0 SHF.R.U32.HI R0, RZ, R5, R4 ;  /* 0x00000005ff000219 */ /* 0x000fc80000011604 */
[--C-:B------:R-:W-:Y:S01]  /*1dcd0*/  SHF.R.S32.HI R5, RZ, 0x1f, R0.reuse ;  /* 0x0000001fff057819 */ /* 0x100fe20000011400 */
[----:B------:R-:W-:-:S04]  /*1dce0*/  IMAD.MOV R4, RZ, RZ, -R0 ;  /* 0x000000ffff047224 */ /* 0x000fc800078e0a00 */
[----:B------:R-:W-:Y:S01]  /*1dcf0*/  IMAD R9, R6, R4, R9 ;  /* 0x0000000406097224 */ /* 0x000fe200078e0209 */
[----:B------:R-:W-:Y:S01]  /*1dd00*/  MOV R4, R0 ;  /* 0x0000000000047202 */ /* 0x000fe20000000f00 */
[----:B------:R-:W-:-:S03]  /*1dd10*/  IMAD R6, R8, UR4, RZ ;  /* 0x0000000408067c24 */ /* 0x000fc6000f8e02ff */
[----:B------:R1:W-:Y:S01]  /*1dd20*/  STL [R1+0x8], R9 ;  /* 0x0000080901007387 */ /* 0x0003e20000100800 */
[----:B------:R-:W-:-:S04]  /*1dd30*/  IMAD.WIDE.U32 R4, R7, UR4, R4 ;  /* 0x0000000407047c25 */ /* 0x000fc8000f8e0004 */
[----:B------:R-:W-:Y:S01]  /*1dd40*/  IMAD R0, R7, UR5, R6 ;  /* 0x0000000507007c24 */ /* 0x000fe2000f8e0206 */
[----:B------:R-:W-:-:S03]  /*1dd50*/  LEA R2, P0, R4, R2, 0x2 ;  /* 0x0000000204027211 */ /* 0x000fc600078010ff */
[----:B------:R-:W-:-:S05]  /*1dd60*/  IMAD.IADD R0, R5, 0x1, R0 ;  /* 0x0000000105007824 */ /* 0x000fca00078e0200 */
[----:B------:R-:W-:-:S05]  /*1dd70*/  LEA.HI.X R3, R4, R3, R0, 0x2, P0 ;  /* 0x0000000304037211 */ /* 0x000fca00000f1400 */
[----:B------:R1:W5:Y:S02]  /*1dd80*/  LDG.E R17, desc[UR58][R2.64] ;  /* 0x0000003a02117981 */ /* 0x000364000c1e1900 */
.L_x_699:
[----:B-1----:R-:W2:Y:S01]  /*1dd90*/  LDL R2, [R1+0x1c] ;  /* 0x00001c0001027983 */ /* 0x002ea20000100800 */
[----:B0-----:R-:W-:Y:S01]  /*1dda0*/  IMAD R0, R19, 0x8, R18 ;  /* 0x0000000813007824 */ /* 0x001fe200078e0212 */
[----:B--2---:R-:W-:-:S04]  /*1ddb0*/  SHF.L.U32 R2, R2, 0x1f, RZ ;  /* 0x0000001f02027819 */ /* 0x004fc800000006ff */
[----:B------:R-:W0:Y:S02]  /*1ddc0*/  SYNCS.PHASECHK.TRANS64.TRYWAIT P0, [R0+URZ+0x34840], R2 ;  /* 0x03484002000075a7 */ /* 0x000e24000800017f */
[----:B0-----:R-:W-:Y:S05]  /*1ddd0*/  @!P0 BRA `(.L_x_700) ;  /* 0x0000005400248947 */ /* 0x001fea0003800000 */
.L_x_833:
[----:B------:R1:W5:Y:S01]  /*1dde0*/  LDL R3, [R1+0x10] ;  /* 0x0000100001037983 */ /* 0x0003620000100800 */
[----:B------:R-:W2:Y:S02]  /*1ddf0*/  S2R R4, SR_TID.X ;  /* 0x0000000000047919 */ /* 0x000ea40000002100 */
[----:B--2---:R-:W-:-:S04]  /*1de00*/  LOP3.LUT R4, R4, 0x7f, RZ, 0xc0, !PT ;  /* 0x0000007f04047812 */ /* 0x004fc800078ec0ff */
[----:B------:R-:W-:-:S13]  /*1de10*/  ISETP.NE.AND P0, PT, R4, RZ, PT ;  /* 0x000000ff0400720c */ /* 0x000fda0003f05270 */
[----:B-1----:R-:W-:Y:S05]  /*1de20*/  @P0 BRA `(.L_x_701) ;  /* 0x0000000000140947 */ /* 0x002fea0003800000 */
[----:B-----5:R-:W-:Y:S02]  /*1de30*/  LOP3.LUT P1, RZ, R3, 0x1, RZ, 0xc0, !PT ;  /* 0x0000000103ff7812 */ /* 0x020fe4000782c0ff */
[----:B0-----:R-:W-:-:S04]  /*1de40*/  MOV R2, 0xc000 ;  /* 0x0000c00000027802 */ /* 0x001fc80000000f00 */
[----:B------:R1:W-:Y:S07]  /*1de50*/  SYNCS.ARRIVE.TRANS64 RZ, [R0+URZ+0x34830], R2 ;  /* 0x0348300200ff79a7 */ /* 0x0003ee000800003f */
[----:B------:R-:W-:Y:S05]  /*1de60*/  @!P1 BRA `(.L_x_701) ;  /* 0x0000000000049947 */ /* 0x000fea0003800000 */
[----:B------:R-:W-:Y:S01]  /*1de70*/  BPT.TRAP 0x1 ;  /* 0x000000040000795c */ /* 0x000fe20000300000 */
.L_x_701:
[----:B------:R-:W2:Y:S04]  /*1de80*/  LDL R4, [R1+0x8] ;  /* 0x0000080001047983 */ /* 0x000ea80000100800 */
[----:B01----:R-:W3:Y:S01]  /*1de90*/  LDL R2, [R1+0x20] ;  /* 0x0000200001027983 */ /* 0x003ee20000100800 */
        /* <DEDUP_REMOVED lines=10> */
[----:B------:R-:W-:Y:S01]  /*1df40*/  UMOV UR17, 0x40 ;  /* 0x0000004000117882 */ /* 0x000fe20000000000 */
[----:B------:R-:W-:-:S02]  /*1df50*/  LOP3.LUT R3, R3, 0xfffffffb, RZ, 0xc0, !PT ;  /* 0xfffffffb03037812 */ /* 0x000fc400078ec0ff */
[----:B------:R-:W-:-:S07]  /*1df60*/  UIADD3 UR9, UR9, 0x34830, URZ ;  /* 0x0003483009097890 */ /* 0x000fce000fffe03f */
[----:B------:R-:W-:Y:S02]  /*1df70*/  UIADD3 UR14, UR8, 0x1c400, URZ ;  /* 0x0001c400080e7890 */ /* 0x000fe4000fffe03f */
[----:B------:R-:W-:Y:S01]  /*1df80*/  UIADD3 UR15, UR8, 0x20400, URZ ;  /* 0x00020400080f7890 */ /* 0x000fe2000fffe03f */
[----:B------:R-:W-:Y:S01]  /*1df90*/  @P0 LOP3.LUT R3, R3, 0x4, RZ, 0xfc, !PT ;  /* 0x0000000403030812 */ /* 0x000fe200078efcff */
[----:B------:R-:W-:-:S03]  /*1dfa0*/  UIADD3 UR16, UR8, 0x24400, URZ ;  /* 0x0002440008107890 */ /* 0x000fc6000fffe03f */
[----:B------:R-:W-:Y:S01]  /*1dfb0*/  UMOV UR8, UR14 ;  /* 0x0000000e00087c82 */ /* 0x000fe20008000000 */
[----:B------:R-:W-:Y:S01]  /*1dfc0*/  UMOV UR14, 0x80 ;  /* 0x00000080000e7882 */ /* 0x000fe20000000000 */
[----:B------:R1:W-:Y:S01]  /*1dfd0*/  STL [R1+0x10], R3 ;  /* 0x0000100301007387 */ /* 0x0003e20000100800 */
[----:B--2---:R-:W-:Y:S02]  /*1dfe0*/  R2UR UR11, R4 ;  /* 0x00000000040b72ca */ /* 0x004fe400000e0000 */
[----:B---3--:R-:W-:-:S13]  /*1dff0*/  R2UR UR5, R2 ;  /* 0x00000000020572ca */ /* 0x008fda00000e0000 */
[----:B------:R-:W-:Y:S02]  /*1e000*/  ULEA UR11, UR11, UR5, 0x7 ;  /* 0x000000050b0b7291 */ /* 0x000fe4000f8e383f */
[----:B------:R-:W-:-:S09]  /*1e010*/  UIADD3.X UR5, URZ, UR37, URZ, UP0, !UPT ;  /* 0x000000253f057290 */ /* 0x000fd200087fe43f */
[----:B------:R0:W-:Y:S02]  /*1e020*/  UTMALDG.4D [UR8], [UR4], desc[UR6] ;  /* 0x00000608040075b4 */ /* 0x0001e40008019000 */
[----:B0-----:R-:W-:Y:S01]  /*1e030*/  UMOV UR8, UR15 ;  /* 0x0000000f00087c82 */ /* 0x001fe20008000000 */
[----:B------:R-:W-:Y:S02]  /*1e040*/  UMOV UR10, UR17 ;  /* 0x00000011000a7c82 */ /* 0x000fe40008000000 */
[----:B------:R0:W-:Y:S02]  /*1e050*/  UTMALDG.4D [UR8], [UR4], desc[UR6] ;  /* 0x00000608040075b4 */ /* 0x0001e40008019000 */
[----:B0-----:R-:W-:Y:S01]  /*1e060*/  UMOV UR8, UR16 ;  /* 0x0000001000087c82 */ /* 0x001fe20008000000 */
[----:B------:R-:W-:Y:S02]  /*1e070*/  UMOV UR10, UR14 ;  /* 0x0000000e000a7c82 */ /* 0x000fe40008000000 */
[----:B------:R1:W-:Y:S02]  /*1e080*/  UTMALDG.4D [UR8], [UR4], desc[UR6] ;  /* 0x00000608040075b4 */ /* 0x0003e40008019000 */
[----:B-1----:R-:W-:Y:S01]  /*1e090*/  NOP ;  /* 0x0000000000007918 */ /* 0x002fe20000000000 */
.L_x_697:
[----:B------:R-:W2:Y:S04]  /*1e0a0*/  LDL.LU R3, [R1+0x4c] ;  /* 0x00004c0001037983 */ /* 0x000ea80000300800 */
[----:B------:R-:W3:Y:S04]  /*1e0b0*/  LDL.LU R5, [R1+0x38] ;  /* 0x0000380001057983 */ /* 0x000ee80000300800 */
[----:B0-----:R-:W4:Y:S01]  /*1e0c0*/  LDL.LU R4, [R1+0x58] ;  /* 0x0000580001047983 */ /* 0x001f220000300800 */
[----:B------:R-:W-:Y:S05]  /*1e0d0*/  WARPSYNC.ALL ;  /* 0x0000000000007948 */ /* 0x000fea0003800000 */
[----:B------:R-:W-:Y:S01]  /*1e0e0*/  ULDC.64 UR6, c[0x0][0xa00] ;  /* 0x0002800000067ab9 */ /* 0x000fe20000000a00 */
[----:B------:R-:W-:Y:S01]  /*1e0f0*/  ULDC.64 UR4, c[0x0][0x298] ;  /* 0x0000a60000047ab9 */ /* 0x000fe20000000a00 */
[----:B------:R-:W-:Y:S01]  /*1e100*/  BAR.SYNC.DEFER_BLOCKING 0x8, 0x180 ;  /* 0x0206000000007b1d */ /* 0x000fe20000010000 */
[----:B------:R-:W-:Y:S01]  /*1e110*/  ISETP.NE.U32.AND P0, PT, RZ, UR6, PT ;  /* 0x00000006ff007c0c */ /* 0x000fe2000bf05070 */
[----:B------:R-:W-:-:S03]  /*1e120*/  VIADD R2, R18, 0x10400 ;  /* 0x0001040012027836 */ /* 0x000fc60000000000 */
[----:B------:R-:W-:Y:S01]  /*1e130*/  ISETP.NE.AND.EX P0, PT, RZ, UR7, PT, P0 ;  /* 0x00000007ff007c0c */ /* 0x000fe2000bf05300 */
[----:B------:R-:W-:Y:S01]  /*1e140*/  BSSY B6, `(.L_x_702) ;  /* 0x000001e000067945 */ /* 0x000fe20003800000 */
[----:B------:R-:W-:Y:S02]  /*1e150*/  LOP3.LUT P1, RZ, R2, 0x3ff, RZ, 0xc0, !PT ;  /* 0x000003ff02ff7812 */ /* 0x000fe4000782c0ff */
[----:B--2---:R-:W-:Y:S02]  /*1e160*/  SHF.R.S32.HI R0, RZ, 0x1f, R3 ;  /* 0x0000001fff007819 */ /* 0x004fe40000011403 */
[----:B---3--:R-:W-:-:S03]  /*1e170*/  SEL R5, R5, RZ, !P0 ;  /* 0x000000ff05057207 */ /* 0x008fc60004000000 */
[----:B------:R-:W-:Y:S01]  /*1e180*/  IMAD R0, R0, UR4, RZ ;  /* 0x0000000400007c24 */ /* 0x000fe2000f8e02ff */
[----:B----4-:R-:W-:-:S03]  /*1e190*/  SEL R4, R4, RZ, !P0 ;  /* 0x000000ff04047207 */ /* 0x010fc60004000000 */
[C---:B------:R-:W-:Y:S02]  /*1e1a0*/  IMAD R0, R3.reuse, UR5, R0 ;  /* 0x0000000503007c24 */ /* 0x040fe4000f8e0200 */
[----:B------:R-:W-:-:S04]  /*1e1b0*/  IMAD.WIDE.U32 R2, R3, UR4, RZ ;  /* 0x0000000403027c25 */ /* 0x000fc8000f8e00ff */
[----:B------:R-:W-:Y:S01]  /*1e1c0*/  IMAD.IADD R0, R3, 0x1, R0 ;  /* 0x0000000103007824 */ /* 0x000fe200078e0200 */
[----:B------:R0:W-:Y:S04]  /*1e1d0*/  STL.64 [R1+0x50], R2 ;  /* 0x0000500201007387 */ /* 0x0001e80000100a00 */
[----:B------:R0:W-:Y:S04]  /*1e1e0*/  STL [R1+0x38], R5 ;  /* 0x0000380501007387 */ /* 0x0001e80000100800 */
[----:B------:R0:W-:Y:S04]  /*1e1f0*/  STL [R1+0x4c], R4 ;  /* 0x00004c0401007387 */ /* 0x0001e80000100800 */
[----:B------:R0:W-:Y:S01]  /*1e200*/  STL [R1+0x3c], R0 ;  /* 0x00003c0001007387 */ /* 0x0001e20000100800 */
[----:B------:R-:W-:Y:S05]  /*1e210*/  @!P1 BRA `(.L_x_703) ;  /* 0x0000000000409947 */ /* 0x000fea0003800000 */
[----:B0-----:R-:W-:Y:S01]  /*1e220*/  MOV R2, 0x0 ;  /* 0x0000000000027802 */ /* 0x001fe20000000f00 */
[----:B------:R-:W-:Y:S01]  /*1e230*/  ULDC.64 UR4, c[0x4][0x118] ;  /* 0x0100460000047ab9 */ /* 0x000fe20000000a00 */
[----:B------:R-:W-:Y:S01]  /*1e240*/  ULDC.64 UR6, c[0x4][0x120] ;  /* 0x0100480000067ab9 */ /* 0x000fe20000000a00 */
[----:B------:R-:W-:Y:S01]  /*1e250*/  ULDC.64 UR8, c[0x4][0x88] ;  /* 0x0100220000087ab9 */ /* 0x000fe20000000a00 */
[----:B------:R-:W-:Y:S01]  /*1e260*/  MOV R4, UR4 ;  /* 0x0000000400047c02 */ /* 0x000fe20008000f00 */
[----:B------:R-:W-:Y:S01]  /*1e270*/  IMAD.U32 R5, RZ, RZ, UR5 ;  /* 0x00000005ff057e24 */ /* 0x000fe2000f8e00ff */
        /* <DEDUP_REMOVED lines=10> */
.L_x_703:
[----:B------:R-:W-:Y:S05]  /*1e320*/  BSYNC B6 ;  /* 0x0000000000067941 */ /* 0x000fea0003800000 */
.L_x_702:
[----:B0-----:R-:W2:Y:S01]  /*1e330*/  LDL.LU R0, [R1+0x4c] ;  /* 0x00004c0001007983 */ /* 0x001ea20000300800 */
[----:B------:R-:W-:Y:S01]  /*1e340*/  ULDC.64 UR4, c[0x0][0x2d8] ;  /* 0x0000b60000047ab9 */ /* 0x000fe20000000a00 */
[----:B------:R-:W0:Y:S02]  /*1e350*/  LDC R8, c[0x0][0x448] ;  /* 0x00011200ff087b82 */ /* 0x000e240000000800 */
[----:B------:R-:W3:Y:S04]  /*1e360*/  LDL.LU R5, [R1+0x3c] ;  /* 0x00003c0001057983 */ /* 0x000ee80000300800 */
[----:B------:R-:W3:Y:S04]  /*1e370*/  LDL.LU.64 R2, [R1+0x50] ;  /* 0x0000500001027983 */ /* 0x000ee80000300a00 */
[----:B------:R-:W4:Y:S01]  /*1e380*/  LDL.LU R4, [R1+0x38] ;  /* 0x0000380001047983 */ /* 0x000f220000300800 */
[----:B0-----:R-:W-:-:S13]  /*1e390*/  ISETP.NE.AND P0, PT, R8, 0x1, PT ;  /* 0x000000010800780c */ /* 0x001fda0003f05270 */
[----:B------:R-:W0:Y:S01]  /*1e3a0*/  @P0 LDC R7, c[0x0][0x450] ;  /* 0x00011400ff070b82 */ /* 0x000e220000000800 */
[----:B---3--:R-:W-:Y:S02]  /*1e3b0*/  MOV R3, R5 ;  /* 0x0000000500037202 */ /* 0x008fe40000000f00 */
[----:B------:R-:W3:Y:S01]  /*1e3c0*/  LDL.LU R5, [R1+0x4] ;  /* 0x0000040001057983 */ /* 0x000ee20000300800 */
[C---:B------:R-:W-:Y:S01]  /*1e3d0*/  IMAD.WIDE.U32 R2, R16.reuse, UR4, R2 ;  /* 0x0000000410027c25 */ /* 0x040fe2000f8e0002 */
[----:B------:R-:W1:Y:S03]  /*1e3e0*/  S2R R10, SR_TID.X ;  /* 0x00000000000a7919 */ /* 0x000e660000002100 */
[----:B------:R-:W-:Y:S01]  /*1e3f0*/  IMAD R3, R16, UR5, R3 ;  /* 0x0000000510037c24 */ /* 0x000fe2000f8e0203 */
[----:B------:R-:W-:Y:S01]  /*1e400*/  ULDC.64 UR4, c[0x0][0x2e0] ;  /* 0x0000b80000047ab9 */ /* 0x000fe20000000a00 */
[----:B------:R-:W5:Y:S01]  /*1e410*/  S2R R9, SR_TID.X ;  /* 0x0000000000097919 */ /* 0x000f620000002100 */
[----:B--2---:R-:W-:-:S02]  /*1e420*/  IMAD R0, R0, UR4, RZ ;  /* 0x0000000400007c24 */ /* 0x004fc4000f8e02ff */
[----:B----4-:R-:W-:-:S04]  /*1e430*/  IMAD.WIDE.U32 R2, R4, UR4, R2 ;  /* 0x0000000404027c25 */ /* 0x010fc8000f8e0002 */
[----:B------:R-:W-:Y:S01]  /*1e440*/  IMAD R0, R4, UR5, R0 ;  /* 0x0000000504007c24 */ /* 0x000fe2000f8e0200 */
[----:B------:R-:W-:Y:S01]  /*1e450*/  ULDC.64 UR4, c[0x0][0x2d0] ;  /* 0x0000b40000047ab9 */ /* 0x000fe20000000a00 */
[----:B------:R-:W2:Y:S02]  /*1e460*/  S2R R4, SR_TID.X ;  /* 0x0000000000047919 */ /* 0x000ea40000002100 */
[----:B------:R-:W-:Y:S01]  /*1e470*/  IMAD.IADD R3, R3, 0x1, R0 ;  /* 0x0000000103037824 */ /* 0x000fe200078e0200 */
[----:B-1----:R-:W-:-:S04]  /*1e480*/  SHF.L.U32 R10, R10, 0x3, RZ ;  /* 0x000000030a0a7819 */ /* 0x002fc800000006ff */
[----:B------:R-:W-:Y:S01]  /*1e490*/  LOP3.LUT R10, R10, 0x38, RZ, 0xc0, !PT ;  /* 0x000000380a0a7812 */ /* 0x000fe200078ec0ff */
[----:B-----5:R-:W-:-:S03]  /*1e4a0*/  IMAD.SHL.U32 R9, R9, 0x8, RZ ;  /* 0x0000000809097824 */ /* 0x020fc600078e00ff */
[C---:B------:R-:W-:Y:S02]  /*1e4b0*/  LOP3.LUT R11, R10.reuse, 0x40, RZ, 0xfc, !PT ;  /* 0x000000400a0b7812 */ /* 0x040fe400078efcff */
[----:B------:R-:W-:Y:S02]  /*1e4c0*/  LOP3.LUT R9, R9, 0x38, RZ, 0xc0, !PT ;  /* 0x0000003809097812 */ /* 0x000fe400078ec0ff */
[----:B------:R-:W-:Y:S02]  /*1e4d0*/  LOP3.LUT R10, R10, 0x80, RZ, 0xfc, !PT ;  /* 0x000000800a0a7812 */ /* 0x000fe400078efcff */
[----:B--2---:R-:W-:-:S04]  /*1e4e0*/  LOP3.LUT R4, R4, 0x7f, RZ, 0xc0, !PT ;  /* 0x0000007f04047812 */ /* 0x004fc800078ec0ff */
[----:B------:R-:W-:Y:S02]  /*1e4f0*/  SHF.R.U32.HI R6, RZ, 0x3, R4 ;  /* 0x00000003ff067819 */ /* 0x000fe40000011604 */
[----:B------:R-:W1:Y:S02]  /*1e500*/  S2R R4, SR_TID.X ;  /* 0x0000000000047919 */ /* 0x000e640000002100 */
[----:B-1----:R-:W-:-:S05]  /*1e510*/  IMAD.SHL.U32 R4, R4, 0x10, RZ ;  /* 0x0000001004047824 */ /* 0x002fca00078e00ff */
[----:B------:R-:W-:Y:S02]  /*1e520*/  LOP3.LUT R4, R6, 0x70, R4, 0xf8, !PT ;  /* 0x0000007006047812 */ /* 0x000fe400078ef804 */
[----:B------:R-:W1:Y:S01]  /*1e530*/  @P0 LDC R6, c[0x0][0x44c] ;  /* 0x00011300ff060b82 */ /* 0x000e620000000800 */
[----:B---3--:R-:W-:-:S04]  /*1e540*/  SHF.L.U32 R5, R5, 0x7, RZ ;  /* 0x0000000705057819 */ /* 0x008fc800000006ff */
[----:B------:R-:W-:-:S05]  /*1e550*/  LOP3.LUT R4, R4, R5, RZ, 0xfc, !PT ;  /* 0x0000000504047212 */ /* 0x000fca00078efcff */
[----:B-1----:R-:W-:-:S04]  /*1e560*/  @P0 IMAD.HI.U32 R6, R4, R6, RZ ;  /* 0x0000000604060227 */ /* 0x002fc800078e00ff */
[----:B------:R-:W-:Y:S01]  /*1e570*/  IMAD.MOV.U32 R0, RZ, RZ, R4 ;  /* 0x000000ffff007224 */ /* 0x000fe200078e0004 */
[----:B0-----:R-:W-:-:S05]  /*1e580*/  @P0 SHF.R.U32.HI R0, RZ, R7, R6 ;  /* 0x00000007ff000219 */ /* 0x001fca0000011606 */
[----:B------:R-:W-:Y:S02]  /*1e590*/  IMAD.MOV R6, RZ, RZ, -R0 ;  /* 0x000000ffff067224 */ /* 0x000fe400078e0a00 */
[----:B------:R-:W-:-:S04]  /*1e5a0*/  IMAD.WIDE.U32 R2, R0, UR4, R2 ;  /* 0x0000000400027c25 */ /* 0x000fc8000f8e0002 */
[----:B------:R-:W-:Y:S01]  /*1e5b0*/  IMAD R4, R8, R6, R4 ;  /* 0x0000000608047224 */ /* 0x000fe200078e0204 */
[----:B------:R-:W-:-:S05]  /*1e5c0*/  SHF.R.S32.HI R6, RZ, 0x1f, R0 ;  /* 0x0000001fff067819 */ /* 0x000fca0000011400 */
[----:B------:R-:W-:-:S04]  /*1e5d0*/  IMAD R6, R6, UR4, RZ ;  /* 0x0000000406067c24 */ /* 0x000fc8000f8e02ff */
[----:B------:R-:W-:Y:S01]  /*1e5e0*/  IMAD R0, R0, UR5, R6 ;  /* 0x0000000500007c24 */ /* 0x000fe2000f8e0206 */
[----:B------:R-:W-:-:S04]  /*1e5f0*/  ULDC.64 UR4, c[0x0][0x2c8] ;  /* 0x0000b20000047ab9 */ /* 0x000fc80000000a00 */
[----:B------:R-:W-:Y:S02]  /*1e600*/  IADD3 R3, R3, R0, RZ ;  /* 0x0000000003037210 */ /* 0x000fe40007ffe0ff */
[----:B------:R-:W-:Y:S01]  /*1e610*/  SHF.R.S32.HI R0, RZ, 0x1f, R4 ;  /* 0x0000001fff007819 */ /* 0x000fe20000011404 */
[----:B------:R-:W-:-:S04]  /*1e620*/  IMAD.WIDE.U32 R2, R4, UR4, R2 ;  /* 0x0000000404027c25 */ /* 0x000fc8000f8e0002 */
[----:B------:R-:W-:-:S04]  /*1e630*/  IMAD R0, R0, UR4, RZ ;  /* 0x0000000400007c24 */ /* 0x000fc8000f8e02ff */
[----:B------:R-:W-:Y:S01]  /*1e640*/  IMAD R4, R4, UR5, R0 ;  /* 0x0000000504047c24 */ /* 0x000fe2000f8e0200 */
[----:B------:R-:W-:-:S03]  /*1e650*/  ULDC.64 UR4, c[0x0][0x280] ;  /* 0x0000a00000047ab9 */ /* 0x000fc60000000a00 */
[----:B------:R-:W-:Y:S01]  /*1e660*/  IMAD.IADD R3, R3, 0x1, R4 ;  /* 0x0000000103037824 */ /* 0x000fe200078e0204 */
[C---:B------:R-:W-:Y:S01]  /*1e670*/  LEA R4, P0, R2.reuse, UR4, 0x1 ;  /* 0x0000000402047c11 */ /* 0x040fe2000f8008ff */
[----:B------:R-:W-:Y:S02]  /*1e680*/  ULDC UR4, c[0x0][0x2b8] ;  /* 0x0000ae0000047ab9 */ /* 0x000fe40000000800 */
[----:B------:R-:W-:Y:S02]  /*1e690*/  ISETP.GE.AND P3, PT, R9, UR4, PT ;  /* 0x0000000409007c0c */ /* 0x000fe4000bf66270 */
[----:B------:R-:W-:Y:S01]  /*1e6a0*/  LEA.HI.X R3, R2, UR5, R3, 0x1, P0 ;  /* 0x0000000502037c11 */ /* 0x000fe200080f0c03 */
[----:B------:R-:W-:Y:S01]  /*1e6b0*/  UMOV UR5, 0xffffffff ;  /* 0xffffffff00057882 */ /* 0x000fe20000000000 */
[----:B------:R-:W-:Y:S02]  /*1e6c0*/  ISETP.GE.AND P0, PT, R11, UR4, PT ;  /* 0x000000040b007c0c */ /* 0x000fe4000bf06270 */
[----:B------:R-:W-:Y:S01]  /*1e6d0*/  ISETP.GE.AND P1, PT, R10, UR4, PT ;  /* 0x000000040a007c0c */ /* 0x000fe2000bf26270 */
[----:B------:R-:W-:-:S12]  /*1e6e0*/  BRA.DIV UR5, `(.L_x_704) ;  /* 0x0000004a05f47947 */ /* 0x000fd8000b800000 */
[----:B------:R-:W2:Y:S04]  /*1e6f0*/  LDL.LU R6, [R1+0x5c] ;  /* 0x00005c0001067983 */ /* 0x000ea80000300800 */
[----:B------:R-:W3:Y:S01]  /*1e700*/  LDL R10, [R1+0x30] ;  /* 0x00003000010a7983 */ /* 0x000ee20000100800 */
[----:B------:R-:W0:Y:S02]  /*1e710*/  S2R R7, SR_TID.X ;  /* 0x0000000000077919 */ /* 0x000e240000002100 */
[----:B0-----:R-:W-:-:S04]  /*1e720*/  LOP3.LUT R7, R7, 0x7f, RZ, 0xc0, !PT ;  /* 0x0000007f07077812 */ /* 0x001fc800078ec0ff */
[----:B------:R-:W-:Y:S02]  /*1e730*/  SHF.R.U32.HI R11, RZ, 0x3, R7 ;  /* 0x00000003ff0b7819 */ /* 0x000fe40000011607 */
[----:B------:R-:W0:Y:S03]  /*1e740*/  SHFL.IDX PT, R7, R4, RZ, 0x181f ;  /* 0x00181fff04077589 */ /* 0x000e2600000e0000 */
[----:B------:R-:W-:-:S05]  /*1e750*/  IMAD.IADD R0, R11, 0x1, R5 ;  /* 0x000000010b007824 */ /* 0x000fca00078e0205 */
[----:B------:R-:W-:Y:S01]  /*1e760*/  IADD3 R5, R0, 0x10, RZ ;  /* 0x0000001000057810 */ /* 0x000fe20007ffe0ff */
[----:B--2---:R-:W-:Y:S02]  /*1e770*/  IMAD R2, R6, R8, RZ ;  /* 0x0000000806027224 */ /* 0x004fe400078e02ff */
[----:B------:R-:W1:Y:S03]  /*1e780*/  SHFL.IDX PT, R6, R3, RZ, 0x181f ;  /* 0x00181fff03067589 */ /* 0x000e6600000e0000 */
[----:B------:R-:W-:-:S13]  /*1e790*/  ISETP.GE.AND P2, PT, R0, R2, PT ;  /* 0x000000020000720c */ /* 0x000fda0003f46270 */
[----:B0-----:R-:W-:-:S05]  /*1e7a0*/  @!P2 LEA R7, P4, R9, R7, 0x1 ;  /* 0x000000070907a211 */ /* 0x001fca00078808ff */
[----:B-1----:R-:W-:-:S05]  /*1e7b0*/  @!P2 IMAD.X R6, RZ, RZ, R6, P4 ;  /* 0x000000ffff06a224 */ /* 0x002fca00020e0606 */
[----:B------:R-:W-:-:S04]  /*1e7c0*/  @!P2 LOP3.LUT R7, R7, R6, RZ, 0x3c, !PT ;  /* 0x000000060707a212 */ /* 0x000fc800078e3cff */
[----:B------:R-:W-:-:S04]  /*1e7d0*/  @!P2 LOP3.LUT R6, R7, R6, RZ, 0x3c, !PT ;  /* 0x000000060706a212 */ /* 0x000fc800078e3cff */
[----:B------:R-:W-:-:S05]  /*1e7e0*/  @!P2 LOP3.LUT R7, R7, R6, RZ, 0x3c, !PT ;  /* 0x000000060707a212 */ /* 0x000fca00078e3cff */
[----:B------:R-:W-:Y:S01]  /*1e7f0*/  @!PT LDS RZ, [RZ] ;  /* 0x00000000fffff984 */ /* 0x000fe20000000800 */
[----:B---3--:R-:W-:Y:S04]  /*1e800*/  @!P2 LDGSTS.E.BYPASS.LTC128B.128 [R10+0x10400], desc[UR58][R6.64], !P3 ;  /* 0x10400000060aafae */ /* 0x008fe8000d901d7a */
[----:B------:R-:W-:Y:S04]  /*1e810*/  @!P2 LDGSTS.E.BYPASS.LTC128B.128 [R10+0x14400], desc[UR58][R6.64+0x80], !P0 ;  /* 0x14400080060aafae */ /* 0x000fe8000c101d7a */
[----:B------:R0:W-:Y:S01]  /*1e820*/  @!P2 LDGSTS.E.BYPASS.LTC128B.128 [R10+0x18400], desc[UR58][R6.64+0x100], !P1 ;  /* 0x18400100060aafae */ /* 0x0001e2000c901d7a */
[----:B------:R-:W-:-:S03]  /*1e830*/  ISETP.GE.AND P2, PT, R5, R2, PT ;  /* 0x000000020500720c */ /* 0x000fc60003f46270 */
[----:B------:R-:W1:Y:S04]  /*1e840*/  SHFL.IDX PT, R5, R4, 0x1, 0x181f ;  /* 0x00381f0004057f89 */ /* 0x000e6800000e0000 */
[----:B0-----:R-:W0:Y:S06]  /*1e850*/  SHFL.IDX PT, R6, R3, 0x1, 0x181f ;  /* 0x00381f0003067f89 */ /* 0x001e2c00000e0000 */
[----:B-1----:R-:W-:-:S05]  /*1e860*/  @!P2 LEA R5, P4, R9, R5, 0x1 ;  /* 0x000000050905a211 */ /* 0x002fca00078808ff */
[----:B0-----:R-:W-:-:S04]  /*1e870*/  @!P2 IMAD.X R6, RZ, RZ, R6, P4 ;  /* 0x000000ffff06a224 */ /* 0x001fc800020e0606 */
[----:B------:R-:W-:Y:S01]  /*1e880*/  @!P2 IMAD.MOV.U32 R7, RZ, RZ, R6 ;  /* 0x000000ffff07a224 */ /* 0x000fe200078e0006 */
[----:B------:R-:W-:Y:S01]  /*1e890*/  @!P2 MOV R6, R5 ;  /* 0x000000050006a202 */ /* 0x000fe20000000f00 */
[----:B------:R-:W-:-:S04]  /*1e8a0*/  VIADD R5, R0, 0x20 ;  /* 0x0000002000057836 */ /* 0x000fc80000000000 */
[----:B------:R-:W-:Y:S04]  /*1e8b0*/  @!P2 LDGSTS.E.BYPASS.LTC128B.128 [R10+0x10c00], desc[UR58][R6.64], !P3 ;  /* 0x10c00000060aafae */ /* 0x000fe8000d901d7a */
[----:B------:R-:W-:Y:S04]  /*1e8c0*/  @!P2 LDGSTS.E.BYPASS.LTC128B.128 [R10+0x14c00], desc[UR58][R6.64+0x80], !P0 ;  /* 0x14c00080060aafae */ /* 0x000fe8000c101d7a */
[----:B------:R0:W-:Y:S01]  /*1e8d0*/  @!P2 LDGSTS.E.BYPASS.LTC128B.128 [R10+0x18c00], desc[UR58][R6.64+0x100], !P1 ;  /* 0x18c00100060aafae */ /* 0x0001e2000c901d7a */
[----:B------:R-:W-:-:S03]  /*1e8e0*/  ISETP.GE.AND P2, PT, R5, R2, PT ;  /* 0x000000020500720c */ /* 0x000fc60003f46270 */
[----:B------:R-:W1:Y:S04]  /*1e8f0*/  SHFL.IDX PT, R5, R4, 0x2, 0x181f ;  /* 0x00581f0004057f89 */ /* 0x000e6800000e0000 */
[----:B0-----:R-:W0:Y:S06]  /*1e900*/  SHFL.IDX PT, R6, R3, 0x2, 0x181f ;  /* 0x00581f0003067f89 */ /* 0x001e2c00000e0000 */
[----:B-1----:R-:W-:-:S05]  /*1e910*/  @!P2 LEA R5, P4, R9, R5, 0x1 ;  /* 0x000000050905a211 */ /* 0x002fca00078808ff */
[----:B0-----:R-:W-:-:S05]  /*1e920*/  @!P2 IMAD.X R6, RZ, RZ, R6, P4 ;  /* 0x000000ffff06a224 */ /* 0x001fca00020e0606 */
[----:B------:R-:W-:Y:S01]  /*1e930*/  @!P2 MOV R7, R6 ;  /* 0x000000060007a202 */ /* 0x000fe20000000f00 */
        /* <DEDUP_REMOVED lines=8> */
[----:B-1----:R-:W-:-:S04]  /*1e9c0*/  @!P2 LEA R5, P4, R9, R5, 0x1 ;  /* 0x000000050905a211 */ /* 0x002fc800078808ff */
[----:B0-----:R-:W-:-:S05]  /*1e9d0*/  @!P2 IADD3.X R6, RZ, R6, RZ, P4, !PT ;  /* 0x00000006ff06a210 */ /* 0x001fca00027fe4ff */
        /* <DEDUP_REMOVED lines=34> */
[----:B------:R-:W-:Y:S02]  /*1ec00*/  @!P2 IMAD.MOV.U32 R6, RZ, RZ, R5 ;  /* 0x000000ffff06a224 */ /* 0x000fe400078e0005 */
[----:B------:R1:W2:Y:S04]  /*1ec10*/  SHFL.IDX PT, R5, R3, 0x7, 0x181f ;  /* 0x00f81f0003057f89 */ /* 0x0002a800000e0000 */
[----:B------:R1:W-:Y:S04]  /*1ec20*/  @!P2 LDGSTS.E.BYPASS.LTC128B.128 [R10+0x13400], desc[UR58][R6.64], !P3 ;  /* 0x13400000060aafae */ /* 0x0003e8000d901d7a */
[----:B------:R1:W-:Y:S04]  /*1ec30*/  @!P2 LDGSTS.E.BYPASS.LTC128B.128 [R10+0x17400], desc[UR58][R6.64+0x80], !P0 ;  /* 0x17400080060aafae */ /* 0x0003e8000c101d7a */
[----:B------:R1:W-:Y:S04]  /*1ec40*/  @!P2 LDGSTS.E.BYPASS.LTC128B.128 [R10+0x1b400], desc[UR58][R6.64+0x100], !P1 ;  /* 0x1b400100060aafae */ /* 0x0003e8000c901d7a */
[----:B------:R1:W3:Y:S02]  /*1ec50*/  SHFL.IDX PT, R3, R4, 0x7, 0x181f ;  /* 0x00f81f0004037f89 */ /* 0x0002e400000e0000 */
.L_x_850:
[----:B------:R-:W-:Y:S01]  /*1ec60*/  IADD3 R0, R0, 0x70, RZ ;  /* 0x0000007000007810 */ /* 0x000fe20007ffe0ff */
[----:B------:R-:W-:Y:S03]  /*1ec70*/  BSSY B0, `(.L_x_705) ;  /* 0x000000c000007945 */ /* 0x000fe60003800000 */
[----:B------:R-:W-:-:S13]  /*1ec80*/  ISETP.GE.AND P2, PT, R0, R2, PT ;  /* 0x000000020000720c */ /* 0x000fda0003f46270 */
[----:B------:R-:W-:Y:S05]  /*1ec90*/  @P2 BRA `(.L_x_706) ;  /* 0x0000000000242947 */ /* 0x000fea0003800000 */
[----:B-1----:R-:W4:Y:S01]  /*1eca0*/  LDL R4, [R1+0x30] ;  /* 0x0000300001047983 */ /* 0x002f220000100800 */
[----:B---3--:R-:W-:-:S05]  /*1ecb0*/  LEA R2, P2, R9, R3, 0x1 ;  /* 0x0000000309027211 */ /* 0x008fca00078408ff */
[----:B--2---:R-:W-:-:S05]  /*1ecc0*/  IMAD.X R3, RZ, RZ, R5, P2 ;  /* 0x000000ffff037224 */ /* 0x004fca00010e0605 */
[----:B------:R-:W-:Y:S01]  /*1ecd0*/  @!PT LDS RZ, [RZ] ;  /* 0x00000000fffff984 */ /* 0x000fe20000000800 */
[----:B------:R-:W-:Y:S01]  /*1ece0*/  @!PT LDS RZ, [RZ] ;  /* 0x00000000fffff984 */ /* 0x000fe20000000800 */
[----:B------:R-:W-:Y:S01]  /*1ecf0*/  @!PT LDS RZ, [RZ] ;  /* 0x00000000fffff984 */ /* 0x000fe20000000800 */
[----:B----4-:R4:W-:Y:S04]  /*1ed00*/  LDGSTS.E.BYPASS.LTC128B.128 [R4+0x13c00], desc[UR58][R2.64], !P3 ;  /* 0x13c0000002047fae */ /* 0x0109e8000d901d7a */
[----:B------:R4:W-:Y:S04]  /*1ed10*/  LDGSTS.E.BYPASS.LTC128B.128 [R4+0x17c00], desc[UR58][R2.64+0x80], !P0 ;  /* 0x17c0008002047fae */ /* 0x0009e8000c101d7a */
[----:B------:R4:W-:Y:S02]  /*1ed20*/  LDGSTS.E.BYPASS.LTC128B.128 [R4+0x1bc00], desc[UR58][R2.64+0x100], !P1 ;  /* 0x1bc0010002047fae */ /* 0x0009e4000c901d7a */
.L_x_706:
[----:B------:R-:W-:Y:S05]  /*1ed30*/  BSYNC B0 ;  /* 0x0000000000007941 */ /* 0x000fea0003800000 */
.L_x_705:
[----:B------:R-:W-:Y:S01]  /*1ed40*/  NOP ;  /* 0x0000000000007918 */ /* 0x000fe20000000000 */
[----:B------:R-:W-:-:S13]  /*1ed50*/  PLOP3.LUT P0, PT, PT, PT, PT, 0x80, 0x0 ;  /* 0x000000000000781c */ /* 0x000fda0003f0f070 */
.L_x_707:
        /* <DEDUP_REMOVED lines=16> */
[----:B------:R-:W5:Y:S03]  /*1ee60*/  SYNCS.PHASECHK.TRANS64.TRYWAIT P0, [R18+URZ+0x34820], R0 ;  /* 0x03482000120075a7 */ /* 0x000f66000800017f */
[----:B----45:R-:W-:Y:S05]  /*1ee70*/  @!P0 BRA `(.L_x_709) ;  /* 0x0000004c00f48947 */ /* 0x030fea0003800000 */
.L_x_851:
[----:B------:R-:W-:Y:S05]  /*1ee80*/  BSYNC B0 ;  /* 0x0000000000007941 */ /* 0x000fea0003800000 */
.L_x_708:
[----:B-1-3--:R-:W4:Y:S04]  /*1ee90*/  LDL R3, [R1+0x48] ;  /* 0x0000480001037983 */ /* 0x00af280000100800 */
[----:B------:R-:W3:Y:S01]  /*1eea0*/  LDL R2, [R1+0x34] ;  /* 0x0000340001027983 */ /* 0x000ee20000100800 */
[----:B------:R-:W-:Y:S01]  /*1eeb0*/  BSSY B0, `(.L_x_710) ;  /* 0x0000219000007945 */ /* 0x000fe20003800000 */
[----:B----4-:R-:W-:-:S05]  /*1eec0*/  VIADD R0, R3, 0xfffffffe ;  /* 0xfffffffe03007836 */ /* 0x010fca0000000000 */
[----:B---3--:R-:W-:-:S13]  /*1eed0*/  ISETP.GE.AND P0, PT, R0, R2, PT ;  /* 0x000000020000720c */ /* 0x008fda0003f06270 */
[----:B------:R-:W-:Y:S05]  /*1eee0*/  @!P0 BRA `(.L_x_711) ;  /* 0x0000002000548947 */ /* 0x000fea0003800000 */
[----:B--2---:R-:W0:Y:S04]  /*1eef0*/  LDL.LU R5, [R1+0x60] ;  /* 0x0000600001057983 */ /* 0x004e280000300800 */
[----:B------:R-:W2:Y:S04]  /*1ef00*/  LDL.LU R4, [R1+0x44] ;  /* 0x0000440001047983 */ /* 0x000ea80000300800 */
[----:B------:R-:W3:Y:S01]  /*1ef10*/  LDL.LU R3, [R1+0x40] ;  /* 0x0000400001037983 */ /* 0x000ee20000300800 */
[----:B------:R-:W-:Y:S01]  /*1ef20*/  LOP3.LUT R2, RZ, R2, RZ, 0x33, !PT ;  /* 0x00000002ff027212 */ /* 0x000fe200078e33ff */
[----:B------:R-:W-:Y:S01]  /*1ef30*/  BSSY B2, `(.L_x_712) ;  /* 0x00000b6000027945 */ /* 0x000fe20003800000 */
[----:B0-----:R-:W-:-:S04]  /*1ef40*/  VIADD R6, R5, 0x1 ;  /* 0x0000000105067836 */ /* 0x001fc80000000000 */
[----:B--2---:R-:W-:-:S05]  /*1ef50*/  IMAD R6, R6, R4, RZ ;  /* 0x0000000406067224 */ /* 0x004fca00078e02ff */
[----:B---3--:R-:W-:-:S04]  /*1ef60*/  VIMNMX R6, R3, R6, PT ;  /* 0x0000000603067248 */ /* 0x008fc80003fe0100 */
[----:B------:R-:W-:-:S04]  /*1ef70*/  IADD3 R9, -R6, RZ, RZ ;  /* 0x000000ff06097210 */ /* 0x000fc80007ffe1ff */
        /* <DEDUP_REMOVED lines=12> */
[----:B--2---:R-:W-:Y:S02]  /*1f040*/  LOP3.LUT P1, RZ, R4, 0x4, RZ, 0xc0, !PT ;  /* 0x0000000404ff7812 */ /* 0x004fe4000782c0ff */
[----:B---3--:R-:W-:-:S11]  /*1f050*/  LOP3.LUT R10, R3, R10, RZ, 0x3c, !PT ;  /* 0x0000000a030a7212 */ /* 0x008fd600078e3cff */
[----:B------:R-:W-:Y:S05]  /*1f060*/  @!P1 BRA `(.L_x_715) ;  /* 0x0000000800749947 */ /* 0x000fea0003800000 */
[----:B------:R-:W-:Y:S01]  /*1f070*/  ULDC.64 UR4, c[0x0][0x418] ;  /* 0x0001060000047ab9 */ /* 0x000fe20000000a00 */
[----:B------:R-:W-:Y:S02]  /*1f080*/  MOV R4, R17 ;  /* 0x0000001100047202 */ /* 0x000fe40000000f00 */
        /* <DEDUP_REMOVED lines=17> */
[----:B------:R-:W-:-:S05]  /*1f1a0*/  IMAD.WIDE.U32 R2, R7, UR6, R2 ;  /* 0x0000000607027c25 */ /* 0x000fca000f8e0002 */
[----:B------:R-:W-:Y:S02]  /*1f1b0*/  IADD3 R3, R4, R3, RZ ;  /* 0x0000000304037210 */ /* 0x000fe40007ffe0ff */
[----:B------:R-:W-:-:S04]  /*1f1c0*/  LEA R4, P0, R2, UR4, 0x2 ;  /* 0x0000000402047c11 */ /* 0x000fc8000f8010ff */
[----:B------:R-:W-:-:S05]  /*1f1d0*/  LEA.HI.X R5, R2, UR5, R3, 0x2, P0 ;  /* 0x0000000502057c11 */ /* 0x000fca00080f1403 */
[----:B------:R0:W5:Y:S04]  /*1f1e0*/  LDG.E R4, desc[UR58][R4.64] ;  /* 0x0000003a04047981 */ /* 0x000168000c1e1900 */
.L_x_716:
[----:B------:R-:W-:Y:S01]  /*1f1f0*/  IMAD R3, R8, 0x8, R18 ;  /* 0x0000000808037824 */ /* 0x000fe200078e0212 */
[----:B------:R-:W-:Y:S01]  /*1f200*/  SHF.L.U32 R2, R10, 0x1f, RZ ;  /* 0x0000001f0a027819 */ /* 0x000fe200000006ff */
[----:B------:R-:W-:Y:S03]  /*1f210*/  BSSY B3, `(.L_x_717) ;  /* 0x0000003000037945 */ /* 0x000fe60003800000 */
[----:B------:R-:W1:Y:S02]  /*1f220*/  SYNCS.PHASECHK.TRANS64.TRYWAIT P0, [R3+URZ+0x34840], R2 ;  /* 0x03484002030075a7 */ /* 0x000e64000800017f */
[----:B-1----:R-:W-:Y:S05]  /*1f230*/  @!P0 BRA `(.L_x_718) ;  /* 0x0000004c00188947 */ /* 0x002fea0003800000 */
.L_x_852:
[----:B------:R-:W-:Y:S05]  /*1f240*/  BSYNC B3 ;  /* 0x0000000000037941 */ /* 0x000fea0003800000 */
.L_x_717:
[----:B0-----:R-:W0:Y:S01]  /*1f250*/  S2R R5, SR_TID.X ;  /* 0x0000000000057919 */ /* 0x001e220000002100 */
[----:B------:R-:W-:Y:S01]  /*1f260*/  BSSY B3, `(.L_x_719) ;  /* 0x000000a000037945 */ /* 0x000fe20003800000 */
[----:B0-----:R-:W-:-:S04]  /*1f270*/  LOP3.LUT R5, R5, 0x7f, RZ, 0xc0, !PT ;  /* 0x0000007f05057812 */ /* 0x001fc800078ec0ff */
[----:B------:R-:W-:-:S13]  /*1f280*/  ISETP.NE.AND P0, PT, R5, RZ, PT ;  /* 0x000000ff0500720c */ /* 0x000fda0003f05270 */
[----:B------:R-:W-:Y:S05]  /*1f290*/  @P0 BRA `(.L_x_720) ;  /* 0x0000000000180947 */ /* 0x000fea0003800000 */
[----:B------:R-:W2:Y:S01]  /*1f2a0*/  LDL R5, [R1+0x10] ;  /* 0x0000100001057983 */ /* 0x000ea20000100800 */
[----:B-1----:R-:W-:-:S04]  /*1f2b0*/  IMAD.MOV.U32 R2, RZ, RZ, 0xc000 ;  /* 0x0000c000ff027424 */ /* 0x002fc800078e00ff */
[----:B------:R0:W-:Y:S01]  /*1f2c0*/  SYNCS.ARRIVE.TRANS64 RZ, [R3+URZ+0x34830], R2 ;  /* 0x0348300203ff79a7 */ /* 0x0001e2000800003f */
[----:B--2---:R-:W-:-:S13]  /*1f2d0*/  LOP3.LUT P1, RZ, R5, 0x1, RZ, 0xc0, !PT ;  /* 0x0000000105ff7812 */ /* 0x004fda000782c0ff */
[----:B0-----:R-:W-:Y:S05]  /*1f2e0*/  @!P1 BRA `(.L_x_720) ;  /* 0x0000000000049947 */ /* 0x001fea0003800000 */
[----:B------:R-:W-:Y:S01]  /*1f2f0*/  BPT.TRAP 0x1 ;  /* 0x000000040000795c */ /* 0x000fe20000300000 */
.L_x_720:
[----:B------:R-:W-:Y:S05]  /*1f300*/  BSYNC B3 ;  /* 0x0000000000037941 */ /* 0x000fea0003800000 */
.L_x_719:
[----:B-1----:R-:W2:Y:S01]  /*1f310*/  LDL R2, [R1+0x20] ;  /* 0x0000200001027983 */ /* 0x002ea20000100800 */
[----:B------:R-:W-:Y:S01]  /*1f320*/  MOV R11, RZ ;  /* 0x000000ff000b7202 */ /* 0x000fe20000000f00 */
[----:B------:R-:W-:Y:S01]  /*1f330*/  IMAD R7, R8, 0xc000, R18 ;  /* 0x0000c00008077824 */ /* 0x000fe200078e0212 */
[----:B------:R-:W-:Y:S01]  /*1f340*/  UIADD3 UR4, UP0, UR36, 0x370, URZ ;  /* 0x0000037024047890 */ /* 0x000fe2000ff1e03f */
[----:B------:R-:W-:Y:S01]  /*1f350*/  PLOP3.LUT P0, PT, PT, PT, PT, 0x80, 0x0 ;  /* 0x000000000000781c */ /* 0x000fe20003f0f070 */
[----:B------:R-:W-:Y:S01]  /*1f360*/  VIADD R3, R3, 0x34830 ;  /* 0x0003483003037836 */ /* 0x000fe20000000000 */
[----:B------:R-:W-:Y:S01]  /*1f370*/  R2UR UR10, R11 ;  /* 0x000000000b0a72ca */ /* 0x000fe200000e0000 */
[----:B------:R-:W-:Y:S01]  /*1f380*/  UIADD3.X UR5, URZ, UR37, URZ, UP0, !UPT ;  /* 0x000000253f057290 */ /* 0x000fe200087fe43f */
[----:B------:R-:W-:Y:S01]  /*1f390*/  IADD3 R5, R7, 0x1c400, RZ ;  /* 0x0001c40007057810 */ /* 0x000fe20007ffe0ff */
[----:B------:R-:W-:Y:S01]  /*1f3a0*/  UMOV UR6, 0x0 ;  /* 0x0000000000067882 */ /* 0x000fe20000000000 */
[----:B------:R-:W-:Y:S01]  /*1f3b0*/  UMOV UR7, 0x14f00000 ;  /* 0x14f0000000077882 */ /* 0x000fe20000000000 */
[----:B--2---:R-:W-:-:S10]  /*1f3c0*/  IMAD R2, R0, 0x80, R2 ;  /* 0x0000008000027824 */ /* 0x004fd400078e0202 */
.L_x_721:
        /* <DEDUP_REMOVED lines=16> */
.L_x_722:
        /* <DEDUP_REMOVED lines=11> */
[----:B------:R-:W-:Y:S01]  /*1f580*/  UMOV UR6, 0x0 ;  /* 0x0000000000067882 */ /* 0x000fe20000000000 */
[----:B------:R-:W-:Y:S01]  /*1f590*/  IADD3 R5, R7, 0x24400, RZ ;  /* 0x0002440007057810 */ /* 0x000fe20007ffe0ff */
[----:B------:R-:W-:Y:S01]  /*1f5a0*/  UMOV UR7, 0x14f00000 ;  /* 0x14f0000000077882 */ /* 0x000fe20000000000 */
[----:B------:R-:W-:-:S09]  /*1f5b0*/  UMOV UR10, 0x80 ;  /* 0x00000080000a7882 */ /* 0x000fd20000000000 */
.L_x_723:
        /* <DEDUP_REMOVED lines=11> */
[----:B------:R-:W-:Y:S01]  /*1f670*/  IMAD R2, R19, 0x8, R18 ;  /* 0x0000000813027824 */ /* 0x000fe200078e0212 */
[----:B------:R-:W-:Y:S01]  /*1f680*/  BSSY B3, `(.L_x_724) ;  /* 0x0000004000037945 */ /* 0x000fe20003800000 */
[----:B--2---:R-:W-:-:S04]  /*1f690*/  SHF.L.U32 R3, R7, 0x1f, RZ ;  /* 0x0000001f07037819 */ /* 0x004fc800000006ff */
[----:B------:R-:W0:Y:S02]  /*1f6a0*/  SYNCS.PHASECHK.TRANS64.TRYWAIT P0, [R2+URZ+0x34860], R3 ;  /* 0x03486003020075a7 */ /* 0x000e24000800017f */
[----:B0-----:R-:W-:Y:S05]  /*1f6b0*/  @!P0 BRA `(.L_x_725) ;  /* 0x00000048000c8947 */ /* 0x001fea0003800000 */
.L_x_853:
[----:B------:R-:W-:Y:S05]  /*1f6c0*/  BSYNC B3 ;  /* 0x0000000000037941 */ /* 0x000fea0003800000 */
.L_x_724:
[----:B------:R-:W1:Y:S01]  /*1f6d0*/  S2R R5, SR_TID.X ;  /* 0x0000000000057919 */ /* 0x000e620000002100 */
[----:B------:R-:W-:-:S04]  /*1f6e0*/  UPRMT UR4, UR38, 0x9910, URZ ;  /* 0x0000991026047896 */ /* 0x000fc8000800003f */
[----:B------:R-:W-:Y:S01]  /*1f6f0*/  UISETP.NE.AND UP0, UPT, UR4, 0x2, UPT ;  /* 0x000000020400788c */ /* 0x000fe2000bf05270 */
[----:B-1----:R-:W-:-:S04]  /*1f700*/  LOP3.LUT R5, R5, 0x7f, RZ, 0xc0, !PT ;  /* 0x0000007f05057812 */ /* 0x002fc800078ec0ff */
[----:B------:R-:W-:-:S13]  /*1f710*/  ISETP.NE.AND P0, PT, R5, RZ, PT ;  /* 0x000000ff0500720c */ /* 0x000fda0003f05270 */
[----:B0-----:R-:W-:-:S04]  /*1f720*/  @!P0 IMAD.MOV.U32 R3, RZ, RZ, 0x8000 ;  /* 0x00008000ff038424 */ /* 0x001fc800078e00ff */
[----:B------:R0:W-:Y:S01]  /*1f730*/  @!P0 SYNCS.ARRIVE.TRANS64 RZ, [R2+URZ+0x34850], R3 ;  /* 0x0348500302ff89a7 */ /* 0x0001e2000800003f */
[----:B------:R-:W-:-:S13]  /*1f740*/  PLOP3.LUT P0, PT, PT, PT, UP0, 0x80, 0x0 ;  /* 0x000000000000781c */ /* 0x000fda0003f0f008 */
[----:B0-----:R-:W-:Y:S05]  /*1f750*/  @P0 BRA `(.L_x_726) ;  /* 0x0000000000040947 */ /* 0x001fea0003800000 */
[----:B------:R-:W-:Y:S01]  /*1f760*/  BPT.TRAP 0x1 ;  /* 0x000000040000795c */ /* 0x000fe20000300000 */
.L_x_726:
[----:B------:R-:W2:Y:S01]  /*1f770*/  LDL R3, [R1+0x10] ;  /* 0x0000100001037983 */ /* 0x000ea20000100800 */
[----:B------:R-:W-:Y:S01]  /*1f780*/  BSSY B3, `(.L_x_727) ;  /* 0x0000004000037945 */ /* 0x000fe20003800000 */
[----:B--2---:R-:W-:-:S13]  /*1f790*/  LOP3.LUT P0, RZ, R3, 0x8, RZ, 0xc0, !PT ;  /* 0x0000000803ff7812 */ /* 0x004fda000780c0ff */
[----:B------:R-:W-:Y:S05]  /*1f7a0*/  @P0 BRA `(.L_x_728) ;  /* 0x0000000000040947 */ /* 0x000fea0003800000 */
[----:B------:R-:W-:Y:S01]  /*1f7b0*/  BPT.TRAP 0x1 ;  /* 0x000000040000795c */ /* 0x000fe20000300000 */
.L_x_728:
[----:B------:R-:W-:Y:S05]  /*1f7c0*/  BSYNC B3 ;  /* 0x0000000000037941 */ /* 0x000fea0003800000 */
.L_x_727:
[----:B------:R-:W2:Y:S04]  /*1f7d0*/  LDL R5, [R1+0x20] ;  /* 0x0000200001057983 */ /* 0x000ea80000100800 */
[----:B------:R-:W2:Y:S01]  /*1f7e0*/  LDL.LU R3, [R1+0x8] ;  /* 0x0000080001037983 */ /* 0x000ea20000300800 */
[----:B------:R-:W-:Y:S01]  /*1f7f0*/  R2UR UR10, R11 ;  /* 0x000000000b0a72ca */ /* 0x000fe200000e0000 */
[----:B------:R-:W-:Y:S01]  /*1f800*/  UIADD3 UR4, UP0, UR36, 0x470, URZ ;  /* 0x0000047024047890 */ /* 0x000fe2000ff1e03f */
[----:B------:R-:W-:Y:S01]  /*1f810*/  LEA R7, R19, R18, 0xf ;  /* 0x0000001213077211 */ /* 0x000fe200078e78ff */
[----:B------:R-:W-:Y:S01]  /*1f820*/  VIADD R2, R2, 0x34850 ;  /* 0x0003485002027836 */ /* 0x000fe20000000000 */
[----:B------:R-:W-:Y:S01]  /*1f830*/  PLOP3.LUT P0, PT, PT, PT, PT, 0x80, 0x0 ;  /* 0x000000000000781c */ /* 0x000fe20003f0f070 */
[----:B------:R-:W-:Y:S01]  /*1f840*/  UIADD3.X UR5, URZ, UR37, URZ, UP0, !UPT ;  /* 0x000000253f057290 */ /* 0x000fe200087fe43f */
[----:B------:R-:W-:Y:S01]  /*1f850*/  UMOV UR6, 0x0 ;  /* 0x0000000000067882 */ /* 0x000fe20000000000 */
[----:B------:R-:W-:Y:S01]  /*1f860*/  UMOV UR7, 0x14f00000 ;  /* 0x14f0000000077882 */ /* 0x000fe20000000000 */
[----:B--2---:R-:W-:Y:S01]  /*1f870*/  IMAD R3, R3, 0x80, R5 ;  /* 0x0000008003037824 */ /* 0x004fe200078e0205 */
[----:B------:R-:W-:-:S08]  /*1f880*/  IADD3 R5, R7, 0x400, RZ ;  /* 0x0000040007057810 */ /* 0x000fd00007ffe0ff */
.L_x_729:
        /* <DEDUP_REMOVED lines=12> */
[----:B------:R-:W-:Y:S01]  /*1f950*/  PLOP3.LUT P0, PT, PT, PT, PT, 0x80, 0x0 ;  /* 0x000000000000781c */ /* 0x000fe20003f0f070 */
[----:B------:R-:W-:Y:S01]  /*1f960*/  UMOV UR6, 0x0 ;  /* 0x0000000000067882 */ /* 0x000fe20000000000 */
[----:B------:R-:W-:-:S11]  /*1f970*/  UMOV UR7, 0x14f00000 ;  /* 0x14f0000000077882 */ /* 0x000fd60000000000 */
.L_x_730:
        /* <DEDUP_REMOVED lines=12> */
.L_x_715:
[----:B------:R-:W-:Y:S05]  /*1fa40*/  BSYNC B1 ;  /* 0x0000000000017941 */ /* 0x000fea0003800000 */
.L_x_714:
[----:B0-----:R-:W2:Y:S01]  /*1fa50*/  LDL.LU R0, [R1+0x48] ;  /* 0x0000480001007983 */ /* 0x001ea20000300800 */
[----:B------:R-:W-:-:S03]  /*1fa60*/  IMAD.MOV.U32 R19, RZ, RZ, R8 ;  /* 0x000000ffff137224 */ /* 0x000fc600078e0008 */
[----:B------:R0:W-:Y:S02]  /*1fa70*/  STL [R1+0x1c], R10 ;  /* 0x00001c0a01007387 */ /* 0x0001e40000100800 */
[----:B0-2---:R-:W-:-:S07]  /*1fa80*/  IADD3 R0, R0, -0x3, RZ ;  /* 0xfffffffd00007810 */ /* 0x005fce0007ffe0ff */
.L_x_713:
[----:B------:R-:W-:Y:S05]  /*1fa90*/  BSYNC B2 ;  /* 0x0000000000027941 */ /* 0x000fea0003800000 */
.L_x_712:
[----:B------:R-:W-:Y:S01]  /*1faa0*/  VIADD R9, R9, 0xfffffffe ;  /* 0xfffffffe09097836 */ /* 0x000fe20000000000 */
[----:B------:R-:W-:-:S04]  /*1fab0*/  LOP3.LUT R6, RZ, R6, RZ, 0x33, !PT ;  /* 0x00000006ff067212 */ /* 0x000fc800078e33ff */
[----:B------:R-:W-:-:S13]  /*1fac0*/  ISETP.NE.AND P0, PT, R9, R6, PT ;  /* 0x000000060900720c */ /* 0x000fda0003f05270 */
[----:B------:R-:W-:Y:S05]  /*1fad0*/  @!P0 BRA `(.L_x_711) ;  /* 0x0000001400588947 */ /* 0x000fea0003800000 */
[----:B------:R-:W-:-:S07]  /*1fae0*/  MOV R9, R17 ;  /* 0x0000001100097202 */ /* 0x000fce0000000f00 */
.L_x_765:
        /* <DEDUP_REMOVED lines=8> */
[----:B--2---:R-:W-:Y:S02]  /*1fb70*/  LOP3.LUT P1, RZ, R3, 0x4, RZ, 0xc0, !PT ;  /* 0x0000000403ff7812 */ /* 0x004fe4000782c0ff */
        /* <DEDUP_REMOVED lines=13> */
[----:B0-----:R-:W-:Y:S01]  /*1fc50*/  @P0 IMAD.HI.U32 R6, R0, R2, RZ ;  /* 0x0000000200060227 */ /* 0x001fe200078e00ff */
[----:B------:R-:W-:-:S04]  /*1fc60*/  MOV R2, R0 ;  /* 0x0000000000027202 */ /* 0x000fc80000000f00 */
        /* <DEDUP_REMOVED lines=11> */
.L_x_733:
[----:B------:R-:W-:Y:S01]  /*1fd20*/  LEA R3, R4, R18, 0x3 ;  /* 0x0000001204037211 */ /* 0x000fe200078e18ff */
[----:B------:R-:W-:Y:S01]  /*1fd30*/  BSSY B2, `(.L_x_734) ;  /* 0x0000004000027945 */ /* 0x000fe20003800000 */
[----:B------:R-:W-:-:S04]  /*1fd40*/  SHF.L.U32 R2, R5, 0x1f, RZ ;  /* 0x0000001f05027819 */ /* 0x000fc800000006ff */
[----:B------:R-:W1:Y:S02]  /*1fd50*/  SYNCS.PHASECHK.TRANS64.TRYWAIT P0, [R3+URZ+0x34840], R2 ;  /* 0x03484002030075a7 */ /* 0x000e64000800017f */
[----:B-1----:R-:W-:Y:S05]  /*1fd60*/  @!P0 BRA `(.L_x_735) ;  /* 0x0000004000748947 */ /* 0x002fea0003800000 */
.L_x_854:
[----:B------:R-:W-:Y:S05]  /*1fd70*/  BSYNC B2 ;  /* 0x0000000000027941 */ /* 0x000fea0003800000 */
.L_x_734:
[----:B------:R-:W2:Y:S01]  /*1fd80*/  S2R R7, SR_TID.X ;  /* 0x0000000000077919 */ /* 0x000ea20000002100 */
[----:B------:R-:W-:Y:S01]  /*1fd90*/  BSSY B2, `(.L_x_736) ;  /* 0x000000a000027945 */ /* 0x000fe20003800000 */
[----:B--2---:R-:W-:-:S04]  /*1fda0*/  LOP3.LUT R7, R7, 0x7f, RZ, 0xc0, !PT ;  /* 0x0000007f07077812 */ /* 0x004fc800078ec0ff */
[----:B------:R-:W-:-:S13]  /*1fdb0*/  ISETP.NE.AND P0, PT, R7, RZ, PT ;  /* 0x000000ff0700720c */ /* 0x000fda0003f05270 */
[----:B------:R-:W-:Y:S05]  /*1fdc0*/  @P0 BRA `(.L_x_737) ;  /* 0x0000000000180947 */ /* 0x000fea0003800000 */
[----:B------:R-:W2:Y:S01]  /*1fdd0*/  LDL R7, [R1+0x10] ;  /* 0x0000100001077983 */ /* 0x000ea20000100800 */
[----:B-1----:R-:W-:-:S04]  /*1fde0*/  IMAD.MOV.U32 R2, RZ, RZ, 0xc000 ;  /* 0x0000c000ff027424 */ /* 0x002fc800078e00ff */
[----:B------:R3:W-:Y:S01]  /*1fdf0*/  SYNCS.ARRIVE.TRANS64 RZ, [R3+URZ+0x34830], R2 ;  /* 0x0348300203ff79a7 */ /* 0x0007e2000800003f */
[----:B--2---:R-:W-:-:S13]  /*1fe00*/  LOP3.LUT P1, RZ, R7, 0x1, RZ, 0xc0, !PT ;  /* 0x0000000107ff7812 */ /* 0x004fda000782c0ff */
[----:B---3--:R-:W-:Y:S05]  /*1fe10*/  @!P1 BRA `(.L_x_737) ;  /* 0x0000000000049947 */ /* 0x008fea0003800000 */
[----:B------:R-:W-:Y:S01]  /*1fe20*/  BPT.TRAP 0x1 ;  /* 0x000000040000795c */ /* 0x000fe20000300000 */
.L_x_737:
[----:B------:R-:W-:Y:S05]  /*1fe30*/  BSYNC B2 ;  /* 0x0000000000027941 */ /* 0x000fea0003800000 */
.L_x_736:
[----:B-1----:R-:W2:Y:S01]  /*1fe40*/  LDL R2, [R1+0x20] ;  /* 0x0000200001027983 */ /* 0x002ea20000100800 */
[----:B------:R-:W-:Y:S01]  /*1fe50*/  IMAD.MOV.U32 R10, RZ, RZ, RZ ;  /* 0x000000ffff0a7224 */ /* 0x000fe200078e00ff */
[----:B------:R-:W-:Y:S01]  /*1fe60*/  UIADD3 UR4, UP0, UR36, 0x370, URZ ;  /* 0x0000037024047890 */ /* 0x000fe2000ff1e03f */
[----:B------:R-:W-:Y:S01]  /*1fe70*/  IMAD R7, R4, 0xc000, R18 ;  /* 0x0000c00004077824 */ /* 0x000fe200078e0212 */
[----:B------:R-:W-:Y:S01]  /*1fe80*/  PLOP3.LUT P0, PT, PT, PT, PT, 0x80, 0x0 ;  /* 0x000000000000781c */ /* 0x000fe20003f0f070 */
[----:B------:R-:W-:Y:S01]  /*1fe90*/  UMOV UR6, 0x0 ;  /* 0x0000000000067882 */ /* 0x000fe20000000000 */
[----:B------:R-:W-:Y:S01]  /*1fea0*/  R2UR UR10, R10 ;  /* 0x000000000a0a72ca */ /* 0x000fe200000e0000 */
[----:B0-----:R-:W-:Y:S01]  /*1feb0*/  VIADD R8, R7, 0x1c400 ;  /* 0x0001c40007087836 */ /* 0x001fe20000000000 */
[----:B------:R-:W-:Y:S01]  /*1fec0*/  IADD3 R3, R3, 0x34830, RZ ;  /* 0x0003483003037810 */ /* 0x000fe20007ffe0ff */
[----:B------:R-:W-:Y:S01]  /*1fed0*/  UIADD3.X UR5, URZ, UR37, URZ, UP0, !UPT ;  /* 0x000000253f057290 */ /* 0x000fe200087fe43f */
[----:B------:R-:W-:Y:S01]  /*1fee0*/  UMOV UR7, 0x14f00000 ;  /* 0x14f0000000077882 */ /* 0x000fe20000000000 */
[----:B--2---:R-:W-:-:S10]  /*1fef0*/  IMAD R2, R6, 0x80, R2 ;  /* 0x0000008006027824 */ /* 0x004fd400078e0202 */
.L_x_738:
        /* <DEDUP_REMOVED lines=10> */
[----:B------:R-:W-:Y:S01]  /*1ffa0*/  MOV R11, 0x40 ;  /* 0x00000040000b7802 */ /* 0x000fe20000000f00 */
[----:B------:R-:W-:Y:S01]  /*1ffb0*/  VIADD R8, R7, 0x20400 ;  /* 0x0002040007087836 */ /* 0x000fe20000000000 */
[----:B------:R-:W-:Y:S01]  /*1ffc0*/  PLOP3.LUT P0, PT, PT, PT, PT, 0x80, 0x0 ;  /* 0x000000000000781c */ /* 0x000fe20003f0f070 */
[----:B------:R-:W-:Y:S01]  /*1ffd0*/  UMOV UR6, 0x0 ;  /* 0x0000000000067882 */ /* 0x000fe20000000000 */
[----:B------:R-:W-:Y:S01]  /*1ffe0*/  R2UR UR10, R11 ;  /* 0x000000000b0a72ca */ /* 0x000fe200000e0000 */
[----:B------:R-:W-:-:S14]  /*1fff0*/  UMOV UR7, 0x14f00000 ;  /* 0x14f0000000077882 */ /* 0x000fdc0000000000 */
.L_x_739:
        /* <DEDUP_REMOVED lines=15> */
.L_x_740:
        /* <DEDUP_REMOVED lines=16> */
.L_x_855:
[----:B------:R-:W-:Y:S05]  /*201f0*/  BSYNC B2 ;  /* 0x0000000000027941 */ /* 0x000fea0003800000 */
.L_x_741:
        /* <DEDUP_REMOVED lines=10> */
.L_x_743:
[----:B------:R-:W2:Y:S01]  /*202a0*/  LDL R3, [R1+0x10] ;  /* 0x0000100001037983 */ /* 0x000ea20000100800 */
[----:B------:R-:W-:Y:S01]  /*202b0*/  BSSY B2, `(.L_x_744) ;  /* 0x0000004000027945 */ /* 0x000fe20003800000 */
[----:B--2---:R-:W-:-:S13]  /*202c0*/  LOP3.LUT P0, RZ, R3, 0x8, RZ, 0xc0, !PT ;  /* 0x0000000803ff7812 */ /* 0x004fda000780c0ff */
[----:B------:R-:W-:Y:S05]  /*202d0*/  @P0 BRA `(.L_x_745) ;  /* 0x0000000000040947 */ /* 0x000fea0003800000 */
[----:B------:R-:W-:Y:S01]  /*202e0*/  BPT.TRAP 0x1 ;  /* 0x000000040000795c */ /* 0x000fe20000300000 */
.L_x_745:
[----:B------:R-:W-:Y:S05]  /*202f0*/  BSYNC B2 ;  /* 0x0000000000027941 */ /* 0x000fea0003800000 */
.L_x_744:
[----:B------:R-:W2:Y:S04]  /*20300*/  LDL R7, [R1+0x20] ;  /* 0x0000200001077983 */ /* 0x000ea80000100800 */
[----:B------:R-:W2:Y:S01]  /*20310*/  LDL.LU R3, [R1+0x8] ;  /* 0x0000080001037983 */ /* 0x000ea20000300800 */
[----:B------:R-:W-:Y:S01]  /*20320*/  R2UR UR10, R10 ;  /* 0x000000000a0a72ca */ /* 0x000fe200000e0000 */
[----:B------:R-:W-:Y:S01]  /*20330*/  IMAD R19, R19, 0x8000, R18 ;  /* 0x0000800013137824 */ /* 0x000fe200078e0212 */
[----:B------:R-:W-:Y:S01]  /*20340*/  UIADD3 UR4, UP0, UR36, 0x470, URZ ;  /* 0x0000047024047890 */ /* 0x000fe2000ff1e03f */
[----:B------:R-:W-:Y:S01]  /*20350*/  PLOP3.LUT P0, PT, PT, PT, PT, 0x80, 0x0 ;  /* 0x000000000000781c */ /* 0x000fe20003f0f070 */
[----:B------:R-:W-:Y:S01]  /*20360*/  VIADD R2, R2, 0x34850 ;  /* 0x0003485002027836 */ /* 0x000fe20000000000 */
[----:B------:R-:W-:Y:S01]  /*20370*/  UMOV UR6, 0x0 ;  /* 0x0000000000067882 */ /* 0x000fe20000000000 */
[----:B------:R-:W-:Y:S01]  /*20380*/  UIADD3.X UR5, URZ, UR37, URZ, UP0, !UPT ;  /* 0x000000253f057290 */ /* 0x000fe200087fe43f */
[----:B------:R-:W-:Y:S01]  /*20390*/  UMOV UR7, 0x14f00000 ;  /* 0x14f0000000077882 */ /* 0x000fe20000000000 */
[----:B--2---:R-:W-:Y:S01]  /*203a0*/  LEA R3, R3, R7, 0x7 ;  /* 0x0000000703037211 */ /* 0x004fe200078e38ff */
[----:B------:R-:W-:-:S09]  /*203b0*/  VIADD R7, R19, 0x400 ;  /* 0x0000040013077836 */ /* 0x000fd20000000000 */
.L_x_746:
        /* <DEDUP_REMOVED lines=11> */
[----:B------:R-:W-:Y:S01]  /*20470*/  UMOV UR6, 0x0 ;  /* 0x0000000000067882 */ /* 0x000fe20000000000 */
[----:B------:R-:W-:Y:S01]  /*20480*/  PLOP3.LUT P0, PT, PT, PT, PT, 0x80, 0x0 ;  /* 0x000000000000781c */ /* 0x000fe20003f0f070 */
[----:B------:R-:W-:Y:S01]  /*20490*/  UMOV UR7, 0x14f00000 ;  /* 0x14f0000000077882 */ /* 0x000fe20000000000 */
[----:B------:R-:W-:-:S11]  /*204a0*/  IADD3 R19, R19, 0x4400, RZ ;  /* 0x0000440013137810 */ /* 0x000fd60007ffe0ff */
.L_x_747:
        /* <DEDUP_REMOVED lines=12> */
.L_x_732:
[----:B------:R-:W-:Y:S05]  /*20570*/  BSYNC B1 ;  /* 0x0000000000017941 */ /* 0x000fea0003800000 */
.L_x_731:
[----:B------:R-:W2:Y:S01]  /*20580*/  LDL R2, [R1+0x10] ;  /* 0x0000100001027983 */ /* 0x000ea20000100800 */
[----:B------:R-:W-:Y:S01]  /*20590*/  VIADD R19, R4, 0x1 ;  /* 0x0000000104137836 */ /* 0x000fe20000000000 */
[----:B------:R-:W-:Y:S01]  /*205a0*/  BSSY B1, `(.L_x_748) ;  /* 0x00000a5000017945 */ /* 0x000fe20003800000 */
[----:B0-----:R-:W-:-:S03]  /*205b0*/  IADD3 R6, R0, -0x1, RZ ;  /* 0xffffffff00067810 */ /* 0x001fc60007ffe0ff */
[----:B------:R-:W-:-:S04]  /*205c0*/  ISETP.NE.AND P0, PT, R19, 0x2, PT ;  /* 0x000000021300780c */ /* 0x000fc80003f05270 */
[----:B------:R-:W-:Y:S02]  /*205d0*/  SEL R19, R19, RZ, P0 ;  /* 0x000000ff13137207 */ /* 0x000fe40000000000 */
[----:B--2---:R-:W-:Y:S02]  /*205e0*/  LOP3.LUT P1, RZ, R2, 0x4, RZ, 0xc0, !PT ;  /* 0x0000000402ff7812 */ /* 0x004fe4000782c0ff */
        /* <DEDUP_REMOVED lines=18> */
[----:B------:R-:W-:Y:S02]  /*20710*/  IADD3 R7, -R2, RZ, RZ ;  /* 0x000000ff02077210 */ /* 0x000fe40007ffe1ff */
[----:B------:R-:W-:-:S03]  /*20720*/  SHF.R.S32.HI R3, RZ, 0x1f, R2 ;  /* 0x0000001fff037819 */ /* 0x000fc60000011402 */
        /* <DEDUP_REMOVED lines=8> */
.L_x_750:
[----:B------:R-:W-:Y:S01]  /*207b0*/  IMAD R3, R19, 0x8, R18 ;  /* 0x0000000813037824 */ /* 0x000fe200078e0212 */
[----:B------:R-:W-:Y:S01]  /*207c0*/  SHF.L.U32 R2, R10, 0x1f, RZ ;  /* 0x0000001f0a027819 */ /* 0x000fe200000006ff */
[----:B------:R-:W-:Y:S03]  /*207d0*/  BSSY B2, `(.L_x_751) ;  /* 0x0000003000027945 */ /* 0x000fe60003800000 */
[----:B------:R-:W2:Y:S02]  /*207e0*/  SYNCS.PHASECHK.TRANS64.TRYWAIT P0, [R3+URZ+0x34840], R2 ;  /* 0x03484002030075a7 */ /* 0x000ea4000800017f */
[----:B--2---:R-:W-:Y:S05]  /*207f0*/  @!P0 BRA `(.L_x_752) ;  /* 0x0000003400f88947 */ /* 0x004fea0003800000 */
.L_x_856:
[----:B------:R-:W-:Y:S05]  /*20800*/  BSYNC B2 ;  /* 0x0000000000027941 */ /* 0x000fea0003800000 */
.L_x_751:
[----:B-1----:R-:W1:Y:S01]  /*20810*/  S2R R8, SR_TID.X ;  /* 0x0000000000087919 */ /* 0x002e620000002100 */
[----:B------:R-:W-:Y:S01]  /*20820*/  BSSY B2, `(.L_x_753) ;  /* 0x000000a000027945 */ /* 0x000fe20003800000 */
[----:B-1----:R-:W-:-:S04]  /*20830*/  LOP3.LUT R8, R8, 0x7f, RZ, 0xc0, !PT ;  /* 0x0000007f08087812 */ /* 0x002fc800078ec0ff */
[----:B------:R-:W-:-:S13]  /*20840*/  ISETP.NE.AND P0, PT, R8, RZ, PT ;  /* 0x000000ff0800720c */ /* 0x000fda0003f05270 */
[----:B------:R-:W-:Y:S05]  /*20850*/  @P0 BRA `(.L_x_754) ;  /* 0x0000000000180947 */ /* 0x000fea0003800000 */
[----:B------:R-:W3:Y:S01]  /*20860*/  LDL R8, [R1+0x10] ;  /* 0x0000100001087983 */ /* 0x000ee20000100800 */
[----:B--2---:R-:W-:-:S04]  /*20870*/  MOV R2, 0xc000 ;  /* 0x0000c00000027802 */ /* 0x004fc80000000f00 */
[----:B------:R1:W-:Y:S01]  /*20880*/  SYNCS.ARRIVE.TRANS64 RZ, [R3+URZ+0x34830], R2 ;  /* 0x0348300203ff79a7 */ /* 0x0003e2000800003f */
[----:B---3--:R-:W-:-:S13]  /*20890*/  LOP3.LUT P1, RZ, R8, 0x1, RZ, 0xc0, !PT ;  /* 0x0000000108ff7812 */ /* 0x008fda000782c0ff */
[----:B-1----:R-:W-:Y:S05]  /*208a0*/  @!P1 BRA `(.L_x_754) ;  /* 0x0000000000049947 */ /* 0x002fea0003800000 */
[----:B------:R-:W-:Y:S01]  /*208b0*/  BPT.TRAP 0x1 ;  /* 0x000000040000795c */ /* 0x000fe20000300000 */
.L_x_754:
[----:B------:R-:W-:Y:S05]  /*208c0*/  BSYNC B2 ;  /* 0x0000000000027941 */ /* 0x000fea0003800000 */
.L_x_753:
[----:B--2---:R-:W2:Y:S01]  /*208d0*/  LDL R2, [R1+0x20] ;  /* 0x0000200001027983 */ /* 0x004ea20000100800 */
[----:B------:R-:W-:Y:S01]  /*208e0*/  IMAD.MOV.U32 R11, RZ, RZ, RZ ;  /* 0x000000ffff0b7224 */ /* 0x000fe200078e00ff */
[----:B------:R-:W-:Y:S01]  /*208f0*/  UIADD3 UR4, UP0, UR36, 0x370, URZ ;  /* 0x0000037024047890 */ /* 0x000fe2000ff1e03f */
[----:B------:R-:W-:Y:S01]  /*20900*/  IMAD R8, R19, 0xc000, R18 ;  /* 0x0000c00013087824 */ /* 0x000fe200078e0212 */
[----:B------:R-:W-:Y:S01]  /*20910*/  PLOP3.LUT P0, PT, PT, PT, PT, 0x80, 0x0 ;  /* 0x000000000000781c */ /* 0x000fe20003f0f070 */
[----:B------:R-:W-:Y:S01]  /*20920*/  VIADD R3, R3, 0x34830 ;  /* 0x0003483003037836 */ /* 0x000fe20000000000 */
[----:B------:R-:W-:Y:S01]  /*20930*/  R2UR UR10, R11 ;  /* 0x000000000b0a72ca */ /* 0x000fe200000e0000 */
[----:B0-----:R-:W-:Y:S01]  /*20940*/  VIADD R10, R8, 0x1c400 ;  /* 0x0001c400080a7836 */ /* 0x001fe20000000000 */
[----:B------:R-:W-:Y:S01]  /*20950*/  UIADD3.X UR5, URZ, UR37, URZ, UP0, !UPT ;  /* 0x000000253f057290 */ /* 0x000fe200087fe43f */
[----:B------:R-:W-:Y:S01]  /*20960*/  UMOV UR6, 0x0 ;  /* 0x0000000000067882 */ /* 0x000fe20000000000 */
[----:B------:R-:W-:Y:S01]  /*20970*/  UMOV UR7, 0x14f00000 ;  /* 0x14f0000000077882 */ /* 0x000fe20000000000 */
[----:B--2---:R-:W-:-:S10]  /*20980*/  LEA R2, R7, R2, 0x7 ;  /* 0x0000000207027211 */ /* 0x004fd400078e38ff */
.L_x_755:
        /* <DEDUP_REMOVED lines=12> */
[----:B------:R-:W-:Y:S01]  /*20a50*/  UMOV UR6, 0x0 ;  /* 0x0000000000067882 */ /* 0x000fe20000000000 */
[----:B------:R-:W-:Y:S01]  /*20a60*/  IADD3 R10, R8, 0x20400, RZ ;  /* 0x00020400080a7810 */ /* 0x000fe20007ffe0ff */
[----:B------:R-:W-:Y:S01]  /*20a70*/  UMOV UR7, 0x14f00000 ;  /* 0x14f0000000077882 */ /* 0x000fe20000000000 */
[----:B------:R-:W-:-:S15]  /*20a80*/  R2UR UR10, R12 ;  /* 0x000000000c0a72ca */ /* 0x000fde00000e0000 */
.L_x_756:
        /* <DEDUP_REMOVED lines=15> */
.L_x_757:
        /* <DEDUP_REMOVED lines=15> */
.L_x_857:
[----:B------:R-:W-:Y:S05]  /*20c70*/  BSYNC B2 ;  /* 0x0000000000027941 */ /* 0x000fea0003800000 */
.L_x_758:
[----:B------:R-:W1:Y:S01]  /*20c80*/  S2R R3, SR_TID.X ;  /* 0x0000000000037919 */ /* 0x000e620000002100 */
[----:B------:R-:W-:-:S04]  /*20c90*/  UPRMT UR4, UR38, 0x9910, URZ ;  /* 0x0000991026047896 */ /* 0x000fc8000800003f */
[----:B------:R-:W-:Y:S01]  /*20ca0*/  UISETP.NE.AND UP0, UPT, UR4, 0x2, UPT ;  /* 0x000000020400788c */ /* 0x000fe2000bf05270 */
[----:B-1----:R-:W-:-:S04]  /*20cb0*/  LOP3.LUT R3, R3, 0x7f, RZ, 0xc0, !PT ;  /* 0x0000007f03037812 */ /* 0x002fc800078ec0ff */
[----:B------:R-:W-:-:S13]  /*20cc0*/  ISETP.NE.AND P0, PT, R3, RZ, PT ;  /* 0x000000ff0300720c */ /* 0x000fda0003f05270 */
[----:B------:R-:W-:-:S04]  /*20cd0*/  @!P0 MOV R3, 0x8000 ;  /* 0x0000800000038802 */ /* 0x000fc80000000f00 */
[----:B------:R1:W-:Y:S01]  /*20ce0*/  @!P0 SYNCS.ARRIVE.TRANS64 RZ, [R2+URZ+0x34850], R3 ;  /* 0x0348500302ff89a7 */ /* 0x0003e2000800003f */
[----:B------:R-:W-:-:S13]  /*20cf0*/  PLOP3.LUT P0, PT, PT, PT, UP0, 0x80, 0x0 ;  /* 0x000000000000781c */ /* 0x000fda0003f0f008 */
[----:B-1----:R-:W-:Y:S05]  /*20d00*/  @P0 BRA `(.L_x_760) ;  /* 0x0000000000040947 */ /* 0x002fea0003800000 */
[----:B------:R-:W-:Y:S01]  /*20d10*/  BPT.TRAP 0x1 ;  /* 0x000000040000795c */ /* 0x000fe20000300000 */
.L_x_760:
[----:B------:R-:W2:Y:S01]  /*20d20*/  LDL R3, [R1+0x10] ;  /* 0x0000100001037983 */ /* 0x000ea20000100800 */
[----:B------:R-:W-:Y:S01]  /*20d30*/  BSSY B2, `(.L_x_761) ;  /* 0x0000004000027945 */ /* 0x000fe20003800000 */
[----:B--2---:R-:W-:-:S13]  /*20d40*/  LOP3.LUT P0, RZ, R3, 0x8, RZ, 0xc0, !PT ;  /* 0x0000000803ff7812 */ /* 0x004fda000780c0ff */
[----:B------:R-:W-:Y:S05]  /*20d50*/  @P0 BRA `(.L_x_762) ;  /* 0x0000000000040947 */ /* 0x000fea0003800000 */
[----:B------:R-:W-:Y:S01]  /*20d60*/  BPT.TRAP 0x1 ;  /* 0x000000040000795c */ /* 0x000fe20000300000 */
.L_x_762:
[----:B------:R-:W-:Y:S05]  /*20d70*/  BSYNC B2 ;  /* 0x0000000000027941 */ /* 0x000fea0003800000 */
.L_x_761:
[----:B0-----:R-:W2:Y:S04]  /*20d80*/  LDL R5, [R1+0x20] ;  /* 0x0000200001057983 */ /* 0x001ea80000100800 */
[----:B------:R-:W2:Y:S01]  /*20d90*/  LDL.LU R3, [R1+0x8] ;  /* 0x0000080001037983 */ /* 0x000ea20000300800 */
[----:B------:R-:W-:Y:S01]  /*20da0*/  R2UR UR10, R11 ;  /* 0x000000000b0a72ca */ /* 0x000fe200000e0000 */
[----:B------:R-:W-:Y:S01]  /*20db0*/  IMAD R4, R4, 0x8000, R18 ;  /* 0x0000800004047824 */ /* 0x000fe200078e0212 */
[----:B------:R-:W-:Y:S01]  /*20dc0*/  UIADD3 UR4, UP0, UR36, 0x470, URZ ;  /* 0x0000047024047890 */ /* 0x000fe2000ff1e03f */
[----:B------:R-:W-:Y:S01]  /*20dd0*/  PLOP3.LUT P0, PT, PT, PT, PT, 0x80, 0x0 ;  /* 0x000000000000781c */ /* 0x000fe20003f0f070 */
[----:B------:R-:W-:Y:S01]  /*20de0*/  UMOV UR6, 0x0 ;  /* 0x0000000000067882 */ /* 0x000fe20000000000 */
[----:B------:R-:W-:Y:S01]  /*20df0*/  IADD3 R2, R2, 0x34850, RZ ;  /* 0x0003485002027810 */ /* 0x000fe20007ffe0ff */
[----:B------:R-:W-:Y:S01]  /*20e00*/  UIADD3.X UR5, URZ, UR37, URZ, UP0, !UPT ;  /* 0x000000253f057290 */ /* 0x000fe200087fe43f */
[----:B------:R-:W-:Y:S01]  /*20e10*/  UMOV UR7, 0x14f00000 ;  /* 0x14f0000000077882 */ /* 0x000fe20000000000 */
[----:B--2---:R-:W-:-:S02]  /*20e20*/  IMAD R3, R3, 0x80, R5 ;  /* 0x0000008003037824 */ /* 0x004fc400078e0205 */
[----:B------:R-:W-:-:S08]  /*20e30*/  VIADD R5, R4, 0x400 ;  /* 0x0000040004057836 */ /* 0x000fd00000000000 */
.L_x_763:
        /* <DEDUP_REMOVED lines=15> */
.L_x_764:
        /* <DEDUP_REMOVED lines=11> */
[----:B------:R-:W-:-:S07]  /*20fe0*/  MOV R17, R9 ;  /* 0x0000000900117202 */ /* 0x000fce0000000f00 */
.L_x_749:
[----:B------:R-:W-:Y:S05]  /*20ff0*/  BSYNC B1 ;  /* 0x0000000000017941 */ /* 0x000fea0003800000 */
.L_x_748:
[----:B------:R-:W2:Y:S01]  /*21000*/  LDL R2, [R1+0x34] ;  /* 0x0000340001027983 */ /* 0x000ea20000100800 */
[----:B------:R-:W-:Y:S01]  /*21010*/  VIADD R0, R0, 0xfffffffe ;  /* 0xfffffffe00007836 */ /* 0x000fe20000000000 */
[----:B--2---:R-:W-:-:S13]  /*21020*/  ISETP.GT.AND P0, PT, R6, R2, PT ;  /* 0x000000020600720c */ /* 0x004fda0003f04270 */
[----:B------:R-:W-:Y:S05]  /*21030*/  @P0 BRA `(.L_x_765) ;  /* 0xffffffe800ac0947 */ /* 0x000fea000383ffff */
.L_x_711:
[----:B------:R-:W-:Y:S05]  /*21040*/  BSYNC B0 ;  /* 0x0000000000007941 */ /* 0x000fea0003800000 */
.L_x_710:
        /* <DEDUP_REMOVED lines=18> */
.L_x_767:
[----:B------:R-:W-:Y:S05]  /*21170*/  BSYNC B0 ;  /* 0x0000000000007941 */ /* 0x000fea0003800000 */
.L_x_766:
[----:B---3--:R-:W3:Y:S01]  /*21180*/  LDL R0, [R1+0x10] ;  /* 0x0000100001007983 */ /* 0x008ee20000100800 */
[----:B------:R-:W-:Y:S01]  /*21190*/  BSSY B0, `(.L_x_768) ;  /* 0x000003f000007945 */ /* 0x000fe20003800000 */
[----:B---3--:R-:W-:-:S13]  /*211a0*/  LOP3.LUT P0, RZ, R0, 0x4, RZ, 0xc0, !PT ;  /* 0x0000000400ff7812 */ /* 0x008fda000780c0ff */
[----:B------:R-:W-:Y:S05]  /*211b0*/  @!P0 BRA `(.L_x_769) ;  /* 0x0000000000f08947 */ /* 0x000fea0003800000 */
[----:B------:R-:W3:Y:S01]  /*211c0*/  LDL R2, [R1+0x1c] ;  /* 0x00001c0001027983 */ /* 0x000ee20000100800 */
[----:B------:R-:W-:Y:S01]  /*211d0*/  IMAD R0, R19, 0x8, R18 ;  /* 0x0000000813007824 */ /* 0x000fe200078e0212 */
[----:B------:R-:W-:Y:S01]  /*211e0*/  BSSY B1, `(.L_x_770) ;  /* 0x0000004000017945 */ /* 0x000fe20003800000 */
[----:B---3--:R-:W-:-:S04]  /*211f0*/  SHF.L.U32 R2, R2, 0x1f, RZ ;  /* 0x0000001f02027819 */ /* 0x008fc800000006ff */
[----:B------:R-:W3:Y:S02]  /*21200*/  SYNCS.PHASECHK.TRANS64.TRYWAIT P0, [R0+URZ+0x34860], R2 ;  /* 0x03486002000075a7 */ /* 0x000ee4000800017f */
[----:B---3--:R-:W-:Y:S05]  /*21210*/  @!P0 BRA `(.L_x_771) ;  /* 0x0000002c00988947 */ /* 0x008fea0003800000 */
.L_x_858:
[----:B------:R-:W-:Y:S05]  /*21220*/  BSYNC B1 ;  /* 0x0000000000017941 */ /* 0x000fea0003800000 */
.L_x_770:
[----:B------:R-:W4:Y:S01]  /*21230*/  S2R R3, SR_TID.X ;  /* 0x0000000000037919 */ /* 0x000f220000002100 */
[----:B------:R-:W-:-:S04]  /*21240*/  UPRMT UR4, UR38, 0x9910, URZ ;  /* 0x0000991026047896 */ /* 0x000fc8000800003f */
[----:B------:R-:W-:Y:S01]  /*21250*/  UISETP.NE.AND UP0, UPT, UR4, 0x2, UPT ;  /* 0x000000020400788c */ /* 0x000fe2000bf05270 */
[----:B----4-:R-:W-:-:S04]  /*21260*/  LOP3.LUT R3, R3, 0x7f, RZ, 0xc0, !PT ;  /* 0x0000007f03037812 */ /* 0x010fc800078ec0ff */
[----:B------:R-:W-:-:S13]  /*21270*/  ISETP.NE.AND P0, PT, R3, RZ, PT ;  /* 0x000000ff0300720c */ /* 0x000fda0003f05270 */
[----:B---3--:R-:W-:-:S04]  /*21280*/  @!P0 MOV R2, 0x8000 ;  /* 0x0000800000028802 */ /* 0x008fc80000000f00 */
[----:B------:R3:W-:Y:S01]  /*21290*/  @!P0 SYNCS.ARRIVE.TRANS64 RZ, [R0+URZ+0x34850], R2 ;  /* 0x0348500200ff89a7 */ /* 0x0007e2000800003f */
[----:B------:R-:W-:-:S13]  /*212a0*/  PLOP3.LUT P0, PT, PT, PT, UP0, 0x80, 0x0 ;  /* 0x000000000000781c */ /* 0x000fda0003f0f008 */
[----:B---3--:R-:W-:Y:S05]  /*212b0*/  @P0 BRA `(.L_x_772) ;  /* 0x0000000000040947 */ /* 0x008fea0003800000 */
[----:B------:R-:W-:Y:S01]  /*212c0*/  BPT.TRAP 0x1 ;  /* 0x000000040000795c */ /* 0x000fe20000300000 */
.L_x_772:
[----:B------:R-:W3:Y:S01]  /*212d0*/  LDL R2, [R1+0x10] ;  /* 0x0000100001027983 */ /* 0x000ee20000100800 */
[----:B------:R-:W-:Y:S01]  /*212e0*/  BSSY B1, `(.L_x_773) ;  /* 0x0000004000017945 */ /* 0x000fe20003800000 */
[----:B---3--:R-:W-:-:S13]  /*212f0*/  LOP3.LUT P0, RZ, R2, 0x8, RZ, 0xc0, !PT ;  /* 0x0000000802ff7812 */ /* 0x008fda000780c0ff */
[----:B------:R-:W-:Y:S05]  /*21300*/  @P0 BRA `(.L_x_774) ;  /* 0x0000000000040947 */ /* 0x000fea0003800000 */
[----:B------:R-:W-:Y:S01]  /*21310*/  BPT.TRAP 0x1 ;  /* 0x000000040000795c */ /* 0x000fe20000300000 */
.L_x_774:
[----:B------:R-:W-:Y:S05]  /*21320*/  BSYNC B1 ;  /* 0x0000000000017941 */ /* 0x000fea0003800000 */
.L_x_773:
[----:B------:R-:W3:Y:S04]  /*21330*/  LDL.LU R3, [R1+0x20] ;  /* 0x0000200001037983 */ /* 0x000ee80000300800 */
[----:B------:R-:W3:Y:S01]  /*21340*/  LDL.LU R2, [R1+0x8] ;  /* 0x0000080001027983 */ /* 0x000ee20000300800 */
[----:B------:R-:W-:Y:S01]  /*21350*/  UIADD3 UR4, UP0, UR36, 0x470, URZ ;  /* 0x0000047024047890 */ /* 0x000fe2000ff1e03f */
[----:B------:R-:W-:Y:S01]  /*21360*/  PLOP3.LUT P0, PT, PT, PT, PT, 0x80, 0x0 ;  /* 0x000000000000781c */ /* 0x000fe20003f0f070 */
[----:B------:R-:W-:Y:S01]  /*21370*/  UMOV UR6, 0x0 ;  /* 0x0000000000067882 */ /* 0x000fe20000000000 */
[----:B------:R-:W-:Y:S01]  /*21380*/  IADD3 R0, R0, 0x34850, RZ ;  /* 0x0003485000007810 */ /* 0x000fe20007ffe0ff */
[----:B------:R-:W-:Y:S01]  /*21390*/  UIADD3.X UR5, URZ, UR37, URZ, UP0, !UPT ;  /* 0x000000253f057290 */ /* 0x000fe200087fe43f */
[----:B------:R-:W-:Y:S01]  /*213a0*/  UMOV UR7, 0x14f00000 ;  /* 0x14f0000000077882 */ /* 0x000fe20000000000 */
[----:B------:R-:W-:Y:S01]  /*213b0*/  UMOV UR10, URZ ;  /* 0x0000003f000a7c82 */ /* 0x000fe20008000000 */
[----:B---3--:R-:W-:-:S02]  /*213c0*/  IMAD R3, R2, 0x80, R3 ;  /* 0x0000008002037824 */ /* 0x008fc400078e0203 */
[----:B------:R-:W-:-:S04]  /*213d0*/  IMAD R2, R19, 0x8000, R18 ;  /* 0x0000800013027824 */ /* 0x000fc800078e0212 */
[----:B------:R-:W-:-:S07]  /*213e0*/  VIADD R4, R2, 0x400 ;  /* 0x0000040002047836 */ /* 0x000fce0000000000 */
.L_x_775:
        /* <DEDUP_REMOVED lines=15> */
.L_x_776:
        /* <DEDUP_REMOVED lines=10> */
.L_x_769:
[----:B------:R-:W-:Y:S05]  /*21580*/  BSYNC B0 ;  /* 0x0000000000007941 */ /* 0x000fea0003800000 */
.L_x_768:
[----:B------:R-:W3:Y:S01]  /*21590*/  LDL.LU R4, [R1+0x1c] ;  /* 0x00001c0001047983 */ /* 0x000ee20000300800 */
[----:B------:R-:W-:-:S04]  /*215a0*/  IADD3 R19, R19, 0x1, RZ ;  /* 0x0000000113137810 */ /* 0x000fc80007ffe0ff */
[----:B------:R-:W-:-:S04]  /*215b0*/  ISETP.NE.AND P0, PT, R19, 0x2, PT ;  /* 0x000000021300780c */ /* 0x000fc80003f05270 */
[----:B------:R-:W-:Y:S02]  /*215c0*/  SEL R0, RZ, 0x1, P0 ;  /* 0x00000001ff007807 */ /* 0x000fe40000000000 */
[----:B------:R-:W-:Y:S02]  /*215d0*/  SEL R19, R19, RZ, P0 ;  /* 0x000000ff13137207 */ /* 0x000fe40000000000 */
[----:B---3--:R-:W-:-:S05]  /*215e0*/  LOP3.LUT R4, R4, R0, RZ, 0x3c, !PT ;  /* 0x0000000004047212 */ /* 0x008fca00078e3cff */
[----:B------:R3:W-:Y:S02]  /*215f0*/  STL [R1+0x1c], R4 ;  /* 0x00001c0401007387 */ /* 0x0007e40000100800 */
.L_x_690:
[----:B------:R-:W-:Y:S05]  /*21600*/  BSYNC B7 ;  /* 0x0000000000077941 */ /* 0x000fea0003800000 */
.L_x_688:
[----:B------:R-:W4:Y:S02]  /*21610*/  LDL R9, [R1+0x10] ;  /* 0x0000100001097983 */ /* 0x000f240000100800 */
[----:B----4-:R-:W-:-:S13]  /*21620*/  LOP3.LUT P0, RZ, R9, 0x10, RZ, 0xc0, !PT ;  /* 0x0000001009ff7812 */ /* 0x010fda000780c0ff */
[----:B------:R-:W-:Y:S05]  /*21630*/  @!P0 BRA `(.L_x_777) ;  /* 0x00000000002c8947 */ /* 0x000fea0003800000 */
[----:B------:R-:W-:Y:S05]  /*21640*/  WARPSYNC.ALL ;  /* 0x0000000000007948 */ /* 0x000fea0003800000 */
[----:B------:R-:W4:Y:S08]  /*21650*/  S2UR UR5, SR_CgaCtaId ;  /* 0x00000000000579c3 */ /* 0x000f300000008800 */
[----:B------:R-:W-:Y:S06]  /*21660*/  BAR.SYNC.DEFER_BLOCKING 0x5, 0x180 ;  /* 0x0146000000007b1d */ /* 0x000fec0000010000 */
[----:B------:R-:W-:-:S02]  /*21670*/  UMOV UR4, 0x400 ;  /* 0x0000040000047882 */ /* 0x000fc40000000000 */
[----:B----4-:R-:W-:-:S06]  /*21680*/  ULEA UR4, UR5, UR4, 0x18 ;  /* 0x0000000405047291 */ /* 0x010fcc000f8ec03f */
[----:B------:R-:W-:-:S05]  /*21690*/  IMAD.U32 R18, RZ, RZ, UR4 ;  /* 0x00000004ff127e24 */ /* 0x000fca000f8e00ff */
[----:B0123--:R-:W0:Y:S04]  /*216a0*/  LDS.128 R4, [R18+0x348d0] ;  /* 0x0348d00012047984 */ /* 0x00fe280000000c00 */
[----:B0-----:R0:W-:Y:S04]  /*216b0*/  STL.64 [R1], R4 ;  /* 0x0000000401007387 */ /* 0x0011e80000100a00 */
[----:B------:R0:W-:Y:S01]  /*216c0*/  STL.64 [R1+0x8], R6 ;  /* 0x0000080601007387 */ /* 0x0001e20000100a00 */
[----:B------:R-:W-:Y:S06]  /*216d0*/  BAR.ARV 0x4, 0x180 ;  /* 0x0106000000007b1d */ /* 0x000fec0000002000 */
[----:B------:R-:W-:Y:S05]  /*216e0*/  BRA `(.L_x_778) ;  /* 0x0000000c001c7947 */ /* 0x000fea0003800000 */
.L_x_777:
[----:B------:R-:W4:Y:S01]  /*216f0*/  LDL R17, [R1+0x2c] ;  /* 0x00002c0001117983 */ /* 0x000f220000100800 */
[----:B------:R-:W-:Y:S01]  /*21700*/  UMOV UR4, 0xffffffff ;  /* 0xffffffff00047882 */ /* 0x000fe20000000000 */
[----:B----4-:R-:W-:Y:S02]  /*21710*/  ISETP.NE.AND P5, PT, R17, 0x1f, PT ;  /* 0x0000001f1100780c */ /* 0x010fe40003fa5270 */
[----:B------:R-:W-:Y:S11]  /*21720*/  BRA.DIV UR4, `(.L_x_779) ;  /* 0x0000002a04687947 */ /* 0x000ff6000b800000 */
[----:B0-----:R-:W1:Y:S01]  /*21730*/  LDL R3, [R1+0xc] ;  /* 0x00000c0001037983 */ /* 0x001e620000100800 */
[----:B------:R-:W-:-:S03]  /*21740*/  ULDC UR4, c[0x0][0xc3c] ;  /* 0x00030f0000047ab9 */ /* 0x000fc60000000800 */
[----:B------:R-:W4:Y:S01]  /*21750*/  LDL.LU R2, [R1] ;  /* 0x0000000001027983 */ /* 0x000f220000300800 */
[----:B------:R-:W-:Y:S01]  /*21760*/  LOP3.LUT P4, RZ, R9, 0x1, RZ, 0xc0, !PT ;  /* 0x0000000109ff7812 */ /* 0x000fe2000788c0ff */
[----:B-1----:R-:W-:Y:S01]  /*21770*/  IMAD.IADD R0, R3, 0x1, R17 ;  /* 0x0000000103007824 */ /* 0x002fe200078e0211 */
[----:B----4-:R-:W-:-:S04]  /*21780*/  MOV R9, R2 ;  /* 0x0000000200097202 */ /* 0x010fc80000000f00 */
[----:B------:R-:W-:-:S13]  /*21790*/  ISETP.GE.OR P0, PT, R0, UR4, !P5 ;  /* 0x0000000400007c0c */ /* 0x000fda000ef06670 */
[----:B------:R-:W0:Y:S08]  /*217a0*/  @!P0 LDC.64 R2, c[0x0][0xc80] ;  /* 0x00032000ff028b82 */ /* 0x000e300000000a00 */
[----:B------:R-:W1:Y:S01]  /*217b0*/  @!P0 LDC.64 R6, c[0x0][0xc78] ;  /* 0x00031e00ff068b82 */ /* 0x000e620000000a00 */
[----:B0-----:R-:W-:-:S05]  /*217c0*/  @!P0 IMAD.WIDE R2, R0, 0x4, R2 ;  /* 0x0000000400028825 */ /* 0x001fca00078e0202 */
[----:B------:R1:W4:Y:S02]  /*217d0*/  @!P0 LDG.E R8, desc[UR58][R2.64] ;  /* 0x0000003a02088981 */ /* 0x000324000c1e1900 */
[----:B-1----:R-:W-:-:S06]  /*217e0*/  @!P0 IMAD.WIDE R2, R0, 0x4, R6 ;  /* 0x0000000400028825 */ /* 0x002fcc00078e0206 */
[----:B------:R-:W5:Y:S01]  /*217f0*/  @!P0 LDG.E R2, desc[UR58][R2.64] ;  /* 0x0000003a02028981 */ /* 0x000f62000c1e1900 */
[----:B---3--:R-:W-:Y:S01]  /*21800*/  IMAD.MOV.U32 R4, RZ, RZ, RZ ;  /* 0x000000ffff047224 */ /* 0x008fe200078e00ff */
[----:B------:R-:W-:Y:S01]  /*21810*/  MOV R6, RZ ;  /* 0x000000ff00067202 */ /* 0x000fe20000000f00 */
[----:B------:R-:W-:Y:S01]  /*21820*/  IMAD.MOV.U32 R10, RZ, RZ, RZ ;  /* 0x000000ffff0a7224 */ /* 0x000fe200078e00ff */
[C---:B------:R-:W-:Y:S01]  /*21830*/  ISETP.GE.U32.AND P1, PT, R17.reuse, 0x4, PT ;  /* 0x000000041100780c */ /* 0x040fe20003f26070 */
[----:B--2---:R-:W-:Y:S01]  /*21840*/  SHFL.IDX PT, R5, R9, RZ, 0x1f ;  /* 0x00001fff09057589 */ /* 0x004fe200000e0000 */
[C---:B------:R-:W-:Y:S02]  /*21850*/  ISETP.GE.U32.AND P2, PT, R17.reuse, 0x8, PT ;  /* 0x000000081100780c */ /* 0x040fe40003f46070 */
[----:B------:R-:W-:Y:S01]  /*21860*/  ISETP.GE.U32.AND P3, PT, R17, 0x10, PT ;  /* 0x000000101100780c */ /* 0x000fe20003f66070 */
[----:B------:R-:W-:Y:S01]  /*21870*/  SHFL.IDX PT, R0, R9, 0x1, 0x1f ;  /* 0x00201f0009007f89 */ /* 0x000fe200000e0000 */
[----:B----4-:R-:W-:-:S02]  /*21880*/  @!P0 IMAD.MOV.U32 R4, RZ, RZ, R8 ;  /* 0x000000ffff048224 */ /* 0x010fc400078e0008 */
[----:B-----5:R-:W-:Y:S01]  /*21890*/  @!P0 IMAD.MOV.U32 R6, RZ, RZ, R2 ;  /* 0x000000ffff068224 */ /* 0x020fe200078e0002 */
[----:B------:R-:W-:-:S03]  /*218a0*/  ISETP.GE.U32.AND P0, PT, R17, 0x2, PT ;  /* 0x000000021100780c */ /* 0x000fc60003f06070 */
[----:B------:R-:W-:-:S05]  /*218b0*/  IMAD R2, R6, R4, RZ ;  /* 0x0000000406027224 */ /* 0x000fca00078e02ff */
        /* <DEDUP_REMOVED lines=15> */
[----:B------:R0:W1:Y:S02]  /*219b0*/  SHFL.IDX PT, R16, R7, 0x1f, 0x1f ;  /* 0x03e01f0007107f89 */ /* 0x00006400000e0000 */
.L_x_868:
[----:B------:R-:W-:Y:S02]  /*219c0*/  ULDC UR4, c[0x0][0xc38] ;  /* 0x00030e0000047ab9 */ /* 0x000fe40000000800 */
[----:B------:R-:W-:-:S04]  /*219d0*/  IMAD.U32 R2, RZ, RZ, UR4 ;  /* 0x00000004ff027e24 */ /* 0x000fc8000f8e00ff */
[----:B-1----:R-:W-:-:S05]  /*219e0*/  IMAD R16, R16, R2, RZ ;  /* 0x0000000210107224 */ /* 0x002fca00078e02ff */
[----:B------:R-:W-:-:S04]  /*219f0*/  IADD3 R0, R0, R16, RZ ;  /* 0x0000001000007210 */ /* 0x000fc80007ffe0ff */
[----:B------:R-:W-:-:S13]  /*21a00*/  ISETP.GT.AND P4, PT, R0, R5, PT ;  /* 0x000000050000720c */ /* 0x000fda0003f84270 */
[----:B------:R-:W-:Y:S05]  /*21a10*/  @P4 BRA `(.L_x_780) ;  /* 0x0000000000b04947 */ /* 0x000fea0003800000 */
.L_x_783:
[----:B------:R-:W2:Y:S01]  /*21a20*/  LDL.LU R3, [R1+0xc] ;  /* 0x00000c0001037983 */ /* 0x000ea20000300800 */
[----:B------:R-:W1:Y:S01]  /*21a30*/  LDC R2, c[0x0][0xc3c] ;  /* 0x00030f00ff027b82 */ /* 0x000e620000000800 */
[----:B--2---:R-:W-:-:S05]  /*21a40*/  VIADD R3, R3, 0x1f ;  /* 0x0000001f03037836 */ /* 0x004fca0000000000 */
[----:B-1----:R-:W-:-:S13]  /*21a50*/  ISETP.GE.AND P4, PT, R3, R2, PT ;  /* 0x000000020300720c */ /* 0x002fda0003f86270 */
[----:B------:R-:W-:Y:S05]  /*21a60*/  @P4 BRA `(.L_x_781) ;  /* 0x0000000400d84947 */ /* 0x000fea0003800000 */
[----:B------:R-:W2:Y:S04]  /*21a70*/  LDL R4, [R1+0x2c] ;  /* 0x00002c0001047983 */ /* 0x000ea80000100800 */
[----:B------:R1:W-:Y:S01]  /*21a80*/  STL [R1+0xc], R3 ;  /* 0x00000c0301007387 */ /* 0x0003e20000100800 */
[----:B--2---:R-:W-:Y:S01]  /*21a90*/  IMAD.IADD R6, R3, 0x1, R4 ;  /* 0x0000000103067824 */ /* 0x004fe200078e0204 */
[----:B------:R-:W-:-:S04]  /*21aa0*/  MOV R4, RZ ;  /* 0x000000ff00047202 */ /* 0x000fc80000000f00 */
[----:B------:R-:W-:-:S13]  /*21ab0*/  ISETP.GE.OR P4, PT, R6, R2, !P5 ;  /* 0x000000020600720c */ /* 0x000fda0006f86670 */
[----:B-1----:R-:W1:Y:S02]  /*21ac0*/  @!P4 LDC.64 R2, c[0x0][0xc80] ;  /* 0x00032000ff02cb82 */ /* 0x002e640000000a00 */
        /* <DEDUP_REMOVED lines=9> */
[----:B------:R-:W2:Y:S02]  /*21b60*/  LDL R3, [R1+0x10] ;  /* 0x0000100001037983 */ /* 0x000ea40000100800 */
[----:B--2---:R-:W-:Y:S02]  /*21b70*/  LOP3.LUT P4, RZ, R3, 0x1, RZ, 0xc0, !PT ;  /* 0x0000000103ff7812 */ /* 0x004fe4000788c0ff */
[----:B------:R-:W1:Y:S02]  /*21b80*/  SHFL.UP PT, R3, R2, 0x1, RZ ;  /* 0x0420000002037989 */ /* 0x000e6400000e00ff */
[----:B-1----:R-:W-:-:S05]  /*21b90*/  SEL R3, R3, RZ, P4 ;  /* 0x000000ff03037207 */ /* 0x002fca0002000000 */
[----:B------:R-:W-:-:S05]  /*21ba0*/  IMAD.IADD R2, R2, 0x1, R3 ;  /* 0x0000000102027824 */ /* 0x000fca00078e0203 */
        /* <DEDUP_REMOVED lines=10> */
[----:B-1----:R-:W-:-:S04]  /*21c50*/  SEL R3, R3, RZ, P3 ;  /* 0x000000ff03037207 */ /* 0x002fc80001800000 */
[----:B0-----:R-:W-:-:S05]  /*21c60*/  IADD3 R7, R2, R3, RZ ;  /* 0x0000000302077210 */ /* 0x001fca0007ffe0ff */
[----:B------:R0:W1:Y:S02]  /*21c70*/  SHFL.IDX PT, R16, R7, 0x1f, 0x1f ;  /* 0x03e01f0007107f89 */ /* 0x00006400000e0000 */
.L_x_876:
[----:B------:R-:W-:Y:S02]  /*21c80*/  ULDC UR4, c[0x0][0xc38] ;  /* 0x00030e0000047ab9 */ /* 0x000fe40000000800 */
[----:B------:R-:W-:-:S04]  /*21c90*/  IMAD.U32 R2, RZ, RZ, UR4 ;  /* 0x00000004ff027e24 */ /* 0x000fc8000f8e00ff */
[----:B-1----:R-:W-:-:S04]  /*21ca0*/  IMAD R16, R16, R2, RZ ;  /* 0x0000000210107224 */ /* 0x002fc800078e02ff */
[----:B------:R-:W-:-:S05]  /*21cb0*/  IMAD.IADD R0, R16, 0x1, R0 ;  /* 0x0000000110007824 */ /* 0x000fca00078e0200 */
[----:B------:R-:W-:-:S13]  /*21cc0*/  ISETP.GT.AND P4, PT, R0, R5, PT ;  /* 0x000000050000720c */ /* 0x000fda0003f84270 */
[----:B------:R-:W-:Y:S05]  /*21cd0*/  @!P4 BRA `(.L_x_783) ;  /* 0xfffffffc0050c947 */ /* 0x000fea000383ffff */
.L_x_780:
[----:B------:R-:W-:Y:S01]  /*21ce0*/  IADD3 R16, -R16, R0, RZ ;  /* 0x0000000010107210 */ /* 0x000fe20007ffe1ff */
[----:B------:R-:W-:-:S04]  /*21cf0*/  UMOV UR4, 0xffffffff ;  /* 0xffffffff00047882 */ /* 0x000fc80000000000 */
[----:B------:R-:W-:-:S05]  /*21d00*/  IMAD R0, R7, R2, R16 ;  /* 0x0000000207007224 */ /* 0x000fca00078e0210 */
[----:B------:R-:W-:Y:S01]  /*21d10*/  ISETP.GT.AND P6, PT, R0, R5, PT ;  /* 0x000000050000720c */ /* 0x000fe20003fc4270 */
[----:B------:R-:W-:-:S12]  /*21d20*/  BRA.DIV UR4, `(.L_x_784) ;  /* 0x0000002e04247947 */ /* 0x000fd8000b800000 */
[----:B------:R-:W-:-:S04]  /*21d30*/  VOTE.ANY R3, PT, !P6 ;  /* 0x0000000000037806 */ /* 0x000fc800070e0100 */
[----:B------:R-:W1:Y:S02]  /*21d40*/  POPC R0, R3 ;  /* 0x0000000300007309 */ /* 0x000e640000000000 */
[----:B-1----:R1:W2:Y:S04]  /*21d50*/  SHFL.IDX PT, R4, R4, R0, 0x1f ;  /* 0x00001f0004047589 */ /* 0x0022a800000e0000 */
[----:B------:R1:W3:Y:S02]  /*21d60*/  SHFL.IDX PT, R6, R6, R0, 0x1f ;  /* 0x00001f0006067589 */ /* 0x0002e400000e0000 */
.L_x_881:
[----:B------:R-:W-:-:S13]  /*21d70*/  ISETP.NE.AND P0, PT, R3, RZ, PT ;  /* 0x000000ff0300720c */ /* 0x000fda0003f05270 */
[----:B------:R-:W-:Y:S05]  /*21d80*/  @!P0 BRA `(.L_x_785) ;  /* 0x0000000000148947 */ /* 0x000fea0003800000 */
[----:B------:R-:W-:Y:S01]  /*21d90*/  UMOV UR4, 0xffffffff ;  /* 0xffffffff00047882 */ /* 0x000fe20000000000 */
[----:B------:R-:W-:Y:S02]  /*21da0*/  VIADD R12, R0, 0xffffffff ;  /* 0xffffffff000c7836 */ /* 0x000fe40000000000 */
[----:B------:R-:W-:Y:S05]  /*21db0*/  BRA.DIV UR4, `(.L_x_786) ;  /* 0x0000002e045c7947 */ /* 0x000fea000b800000 */
[----:B0-----:R0:W4:Y:S02]  /*21dc0*/  SHFL.IDX PT, R7, R7, R12, 0x1f ;  /* 0x00001f0c07077589 */ /* 0x00112400000e0000 */
.L_x_884:
[----:B----4-:R-:W-:-:S07]  /*21dd0*/  IMAD.MOV.U32 R10, RZ, RZ, R7 ;  /* 0x000000ffff0a7224 */ /* 0x010fce00078e0007 */
.L_x_785:
[----:B------:R-:W4:Y:S01]  /*21de0*/  LDL.LU R11, [R1+0xc] ;  /* 0x00000c00010b7983 */ /* 0x000f220000300800 */
[----:B--2---:R-:W-:Y:S01]  /*21df0*/  IABS R3, R4 ;  /* 0x0000000400037213 */ /* 0x004fe20000000000 */
[----:B------:R-:W-:Y:S02]  /*21e00*/  IMAD R2, R10, R2, R16 ;  /* 0x000000020a027224 */ /* 0x000fe400078e0210 */
[----:B------:R-:W-:Y:S01]  /*21e10*/  IMAD.MOV.U32 R8, RZ, RZ, RZ ;  /* 0x000000ffff087224 */ /* 0x000fe200078e00ff */
[----:B0-----:R-:W0:Y:S02]  /*21e20*/  I2F.RP R7, R3 ;  /* 0x0000000300077306 */ /* 0x001e240000209400 */
[----:B------:R-:W-:Y:S01]  /*21e30*/  IADD3 R5, R5, -R2, RZ ;  /* 0x8000000205057210 */ /* 0x000fe20007ffe0ff */
[----:B------:R2:W-:Y:S03]  /*21e40*/  STL [R1], R2 ;  /* 0x0000000201007387 */ /* 0x0005e60000100800 */
[----:B--2---:R-:W-:-:S02]  /*21e50*/  IABS R2, R5 ;  /* 0x0000000500027213 */ /* 0x004fc40000000000 */
[----:B0-----:R-:W0:Y:S02]  /*21e60*/  MUFU.RCP R7, R7 ;  /* 0x0000000700077308 */ /* 0x001e240000001000 */
[----:B0-----:R-:W-:-:S06]  /*21e70*/  IADD3 R7, R7, 0xffffffe, RZ ;  /* 0x0ffffffe07077810 */ /* 0x001fcc0007ffe0ff */
[----:B------:R-:W0:Y:S02]  /*21e80*/  F2I.FTZ.U32.TRUNC.NTZ R9, R7 ;  /* 0x0000000700097305 */ /* 0x000e24000021f000 */
[----:B0-----:R-:W-:-:S04]  /*21e90*/  IMAD.MOV R7, RZ, RZ, -R9 ;  /* 0x000000ffff077224 */ /* 0x001fc800078e0a09 */
[----:B------:R-:W-:-:S04]  /*21ea0*/  IMAD R7, R7, R3, RZ ;  /* 0x0000000307077224 */ /* 0x000fc800078e02ff */
[----:B------:R-:W-:Y:S01]  /*21eb0*/  IMAD.HI.U32 R7, R9, R7, R8 ;  /* 0x0000000709077227 */ /* 0x000fe200078e0008 */
[----:B------:R-:W-:-:S05]  /*21ec0*/  IABS R8, R4 ;  /* 0x0000000400087213 */ /* 0x000fca0000000000 */
[----:B------:R-:W-:Y:S02]  /*21ed0*/  IMAD.MOV R8, RZ, RZ, -R8 ;  /* 0x000000ffff087224 */ /* 0x000fe400078e0a08 */
[----:B------:R-:W-:-:S04]  /*21ee0*/  IMAD.HI.U32 R7, R7, R2, RZ ;  /* 0x0000000207077227 */ /* 0x000fc800078e00ff */
[----:B------:R-:W-:Y:S01]  /*21ef0*/  IMAD R2, R7, R8, R2 ;  /* 0x0000000807027224 */ /* 0x000fe200078e0202 */
[----:B---3--:R-:W-:-:S04]  /*21f00*/  IABS R8, R6 ;  /* 0x0000000600087213 */ /* 0x008fc80000000000 */
[----:B------:R-:W-:-:S13]  /*21f10*/  ISETP.GT.U32.AND P2, PT, R3, R2, PT ;  /* 0x000000020300720c */ /* 0x000fda0003f44070 */
[----:B------:R-:W-:Y:S01]  /*21f20*/  @!P2 IMAD.IADD R2, R2, 0x1, -R3 ;  /* 0x000000010202a824 */ /* 0x000fe200078e0a03 */
[----:B------:R-:W-:Y:S02]  /*21f30*/  @!P2 IADD3 R7, R7, 0x1, RZ ;  /* 0x000000010707a810 */ /* 0x000fe40007ffe0ff */
[----:B------:R-:W-:Y:S02]  /*21f40*/  ISETP.NE.AND P2, PT, R4, RZ, PT ;  /* 0x000000ff0400720c */ /* 0x000fe40003f45270 */
[----:B------:R-:W-:Y:S02]  /*21f50*/  ISETP.GE.U32.AND P0, PT, R2, R3, PT ;  /* 0x000000030200720c */ /* 0x000fe40003f06070 */
[----:B------:R-:W0:Y:S11]  /*21f60*/  I2F.RP R2, R8 ;  /* 0x0000000800027306 */ /* 0x000e360000209400 */
[----:B------:R-:W-:Y:S01]  /*21f70*/  @P0 VIADD R7, R7, 0x1 ;  /* 0x0000000107070836 */ /* 0x000fe20000000000 */
[----:B0-----:R-:W0:Y:S02]  /*21f80*/  MUFU.RCP R2, R2 ;  /* 0x0000000200027308 */ /* 0x001e240000001000 */
[----:B0-----:R-:W-:-:S06]  /*21f90*/  IADD3 R2, R2, 0xffffffe, RZ ;  /* 0x0ffffffe02027810 */ /* 0x001fcc0007ffe0ff */
[----:B------:R-:W0:Y:S02]  /*21fa0*/  F2I.FTZ.U32.TRUNC.NTZ R3, R2 ;  /* 0x0000000200037305 */ /* 0x000e24000021f000 */
[----:B0-----:R-:W-:-:S04]  /*21fb0*/  IMAD.MOV R2, RZ, RZ, -R3 ;  /* 0x000000ffff027224 */ /* 0x001fc800078e0a03 */
[----:B------:R-:W-:Y:S02]  /*21fc0*/  IMAD R9, R2, R8, RZ ;  /* 0x0000000802097224 */ /* 0x000fe400078e02ff */
[----:B------:R-:W-:-:S04]  /*21fd0*/  IMAD.MOV.U32 R2, RZ, RZ, RZ ;  /* 0x000000ffff027224 */ /* 0x000fc800078e00ff */
[----:B------:R-:W-:Y:S01]  /*21fe0*/  IMAD.HI.U32 R2, R3, R9, R2 ;  /* 0x0000000903027227 */ /* 0x000fe200078e0002 */
[----:B------:R-:W-:Y:S02]  /*21ff0*/  LOP3.LUT R3, R5, R4, RZ, 0x3c, !PT ;  /* 0x0000000405037212 */ /* 0x000fe400078e3cff */
[----:B------:R-:W-:Y:S02]  /*22000*/  IABS R9, R6 ;  /* 0x0000000600097213 */ /* 0x000fe40000000000 */
[----:B------:R-:W-:Y:S02]  /*22010*/  ISETP.GE.AND P1, PT, R3, RZ, PT ;  /* 0x000000ff0300720c */ /* 0x000fe40003f26270 */
[----:B------:R-:W-:-:S11]  /*22020*/  IADD3 R9, RZ, -R9, RZ ;  /* 0x80000009ff097210 */ /* 0x000fd60007ffe0ff */
[----:B------:R-:W-:Y:S01]  /*22030*/  @!P1 IMAD.MOV R7, RZ, RZ, -R7 ;  /* 0x000000ffff079224 */ /* 0x000fe200078e0a07 */
[----:B------:R-:W-:-:S04]  /*22040*/  @!P2 LOP3.LUT R7, RZ, R4, RZ, 0x33, !PT ;  /* 0x00000004ff07a212 */ /* 0x000fc800078e33ff */
[-C--:B------:R-:W-:Y:S01]  /*22050*/  IABS R3, R7.reuse ;  /* 0x0000000700037213 */ /* 0x080fe20000000000 */
[----:B------:R-:W-:-:S04]  /*22060*/  IMAD R4, R4, R7, RZ ;  /* 0x0000000704047224 */ /* 0x000fc800078e02ff */
[----:B------:R-:W-:-:S04]  /*22070*/  IMAD.HI.U32 R2, R2, R3, RZ ;  /* 0x0000000302027227 */ /* 0x000fc800078e00ff */
[----:B------:R-:W-:Y:S02]  /*22080*/  IMAD R3, R2, R9, R3 ;  /* 0x0000000902037224 */ /* 0x000fe400078e0203 */
[----:B------:R-:W-:-:S03]  /*22090*/  IMAD.IADD R4, R5, 0x1, -R4 ;  /* 0x0000000105047824 */ /* 0x000fc600078e0a04 */
[----:B------:R-:W-:-:S13]  /*220a0*/  ISETP.GT.U32.AND P2, PT, R8, R3, PT ;  /* 0x000000030800720c */ /* 0x000fda0003f44070 */
[----:B------:R-:W-:Y:S02]  /*220b0*/  @!P2 IMAD.IADD R3, R3, 0x1, -R8 ;  /* 0x000000010303a824 */ /* 0x000fe400078e0a08 */
[----:B------:R-:W-:Y:S01]  /*220c0*/  @!P2 VIADD R2, R2, 0x1 ;  /* 0x000000010202a836 */ /* 0x000fe20000000000 */
[----:B------:R-:W-:Y:S02]  /*220d0*/  ISETP.NE.AND P2, PT, R6, RZ, PT ;  /* 0x000000ff0600720c */ /* 0x000fe40003f45270 */
[----:B------:R-:W-:Y:S02]  /*220e0*/  ISETP.GE.U32.AND P0, PT, R3, R8, PT ;  /* 0x000000080300720c */ /* 0x000fe40003f06070 */
[----:B------:R-:W-:-:S04]  /*220f0*/  LOP3.LUT R3, R7, R6, RZ, 0x3c, !PT ;  /* 0x0000000607037212 */ /* 0x000fc800078e3cff */
[----:B------:R-:W-:-:S07]  /*22100*/  ISETP.GE.AND P1, PT, R3, RZ, PT ;  /* 0x000000ff0300720c */ /* 0x000fce0003f26270 */
[----:B------:R-:W-:-:S06]  /*22110*/  @P0 IADD3 R2, R2, 0x1, RZ ;  /* 0x0000000102020810 */ /* 0x000fcc0007ffe0ff */
[----:B------:R-:W-:Y:S01]  /*22120*/  @!P1 IMAD.MOV R2, RZ, RZ, -R2 ;  /* 0x000000ffff029224 */ /* 0x000fe200078e0a02 */
[----:B------:R-:W-:-:S05]  /*22130*/  @!P2 LOP3.LUT R2, RZ, R6, RZ, 0x33, !PT ;  /* 0x00000006ff02a212 */ /* 0x000fca00078e33ff */
[----:B------:R-:W-:Y:S01]  /*22140*/  IMAD.MOV R3, RZ, RZ, -R2 ;  /* 0x000000ffff037224 */ /* 0x000fe200078e0a02 */
[----:B------:R-:W-:-:S03]  /*22150*/  LEA R2, R6, R2, 0x18 ;  /* 0x0000000206027211 */ /* 0x000fc600078ec0ff */
[----:B------:R-:W-:Y:S02]  /*22160*/  IMAD R3, R6, R3, R7 ;  /* 0x0000000306037224 */ /* 0x000fe400078e0207 */
[----:B----4-:R-:W-:-:S03]  /*22170*/  IMAD.IADD R11, R0, 0x1, R11 ;  /* 0x00000001000b7824 */ /* 0x010fc600078e020b */
[----:B-1----:R-:W-:-:S05]  /*22180*/  LEA R0, R3, R2, 0x10 ;  /* 0x0000000203007211 */ /* 0x002fca00078e80ff */
[----:B------:R0:W-:Y:S04]  /*22190*/  STL [R1+0x8], R0 ;  /* 0x0000080001007387 */ /* 0x0001e80000100800 */
[----:B------:R0:W-:Y:S04]  /*221a0*/  STL [R1+0xc], R11 ;  /* 0x00000c0b01007387 */ /* 0x0001e80000100800 */
[----:B------:R0:W-:Y:S01]  /*221b0*/  STL [R1+0x4], R4 ;  /* 0x0000040401007387 */ /* 0x0001e20000100800 */
[----:B------:R-:W-:Y:S05]  /*221c0*/  BRA `(.L_x_787) ;  /* 0x0000000000287947 */ /* 0x000fea0003800000 */
.L_x_781:
[----:B------:R-:W-:Y:S01]  /*221d0*/  UMOV UR4, URZ ;  /* 0x0000003f00047c82 */ /* 0x000fe20008000000 */
[----:B------:R-:W-:Y:S01]  /*221e0*/  ULDC UR6, c[0x0][0xc3c] ;  /* 0x00030f0000067ab9 */ /* 0x000fe20000000800 */
[----:B------:R-:W-:Y:S01]  /*221f0*/  UMOV UR5, URZ ;  /* 0x0000003f00057c82 */ /* 0x000fe20008000000 */
[----:B------:R-:W-:Y:S01]  /*22200*/  IMAD.U32 R3, RZ, RZ, UR4 ;  /* 0x00000004ff037e24 */ /* 0x000fe2000f8e00ff */
[----:B------:R-:W-:Y:S01]  /*22210*/  MOV R0, UR6 ;  /* 0x0000000600007c02 */ /* 0x000fe20008000f00 */
[----:B------:R-:W-:Y:S01]  /*22220*/  IMAD.U32 R2, RZ, RZ, UR5 ;  /* 0x00000005ff027e24 */ /* 0x000fe2000f8e00ff */
[----:B------:R1:W-:Y:S04]  /*22230*/  STL [R1], R5 ;  /* 0x0000000501007387 */ /* 0x0003e80000100800 */
[----:B------:R1:W-:Y:S04]  /*22240*/  STL [R1+0x4], R3 ;  /* 0x0000040301007387 */ /* 0x0003e80000100800 */
[----:B------:R1:W-:Y:S04]  /*22250*/  STL [R1+0xc], R0 ;  /* 0x00000c0001007387 */ /* 0x0003e80000100800 */
[----:B------:R1:W-:Y:S02]  /*22260*/  STL [R1+0x8], R2 ;  /* 0x0000080201007387 */ /* 0x0003e40000100800 */
.L_x_787:
[----:B01----:R-:W2:Y:S04]  /*22270*/  LDL R0, [R1+0x2c] ;  /* 0x00002c0001007983 */ /* 0x003ea80000100800 */
[----:B------:R-:W3:Y:S04]  /*22280*/  LDL R2, [R1+0xc] ;  /* 0x00000c0001027983 */ /* 0x000ee80000100800 */
[----:B------:R-:W4:Y:S04]  /*22290*/  LDL R3, [R1+0x8] ;  /* 0x0000080001037983 */ /* 0x000f280000100800 */
[----:B------:R-:W5:Y:S04]  /*222a0*/  LDL R4, [R1] ;  /* 0x0000000001047983 */ /* 0x000f680000100800 */
[----:B------:R-:W5:Y:S01]  /*222b0*/  LDL R5, [R1+0x4] ;  /* 0x0000040001057983 */ /* 0x000f620000100800 */
[----:B------:R-:W-:Y:S05]  /*222c0*/  WARPSYNC.ALL ;  /* 0x0000000000007948 */ /* 0x000fea0003800000 */
[----:B------:R-:W-:Y:S01]  /*222d0*/  BAR.SYNC.DEFER_BLOCKING 0x4, 0x180 ;  /* 0x0106000000007b1d */ /* 0x000fe20000010000 */
[----:B--2---:R-:W-:-:S13]  /*222e0*/  ISETP.NE.AND P0, PT, R0, RZ, PT ;  /* 0x000000ff0000720c */ /* 0x004fda0003f05270 */
[----:B------:R-:W0:Y:S01]  /*222f0*/  @!P0 S2R R0, SR_CgaCtaId ;  /* 0x0000000000008919 */ /* 0x000e220000008800 */
[----:B---3--:R-:W-:Y:S01]  /*22300*/  IMAD.MOV.U32 R7, RZ, RZ, R2 ;  /* 0x000000ffff077224 */ /* 0x008fe200078e0002 */
[----:B------:R-:W-:Y:S01]  /*22310*/  @!P0 MOV R2, 0x400 ;  /* 0x0000040000028802 */ /* 0x000fe20000000f00 */
[----:B----4-:R-:W-:-:S03]  /*22320*/  IMAD.MOV.U32 R6, RZ, RZ, R3 ;  /* 0x000000ffff067224 */ /* 0x010fc600078e0003 */
[----:B0-----:R-:W-:-:S05]  /*22330*/  @!P0 LEA R18, R0, R2, 0x18 ;  /* 0x0000000200128211 */ /* 0x001fca00078ec0ff */
[----:B-----5:R1:W-:Y:S01]  /*22340*/  @!P0 STS.128 [R18+0x348d0], R4 ;  /* 0x0348d00412008388 */ /* 0x0203e20000000c00 */
[----:B------:R-:W-:Y:S06]  /*22350*/  BAR.ARV 0x5, 0x180 ;  /* 0x0146000000007b1d */ /* 0x000fec0000002000 */
.L_x_778:
[----:B------:R-:W2:Y:S01]  /*22360*/  LDL R0, [R1+0xc] ;  /* 0x00000c0001007983 */ /* 0x000ea20000100800 */
[----:B------:R-:W-:Y:S02]  /*22370*/  ULDC UR4, c[0x0][0xc3c] ;  /* 0x00030f0000047ab9 */ /* 0x000fe40000000800 */
[----:B--2---:R-:W-:-:S13]  /*22380*/  ISETP.GE.AND P0, PT, R0, UR4, PT ;  /* 0x0000000400007c0c */ /* 0x004fda000bf06270 */
[----:B------:R-:W-:Y:S05]  /*22390*/  @!P0 BRA `(.L_x_788) ;  /* 0xffffff90006c8947 */ /* 0x000fea000383ffff */
[----:B------:R-:W-:Y:S05]  /*223a0*/  BSYNC B8 ;  /* 0x0000000000087941 */ /* 0x000fea0003800000 */
.L_x_642:
[----:B--2---:R-:W2:Y:S01]  /*223b0*/  LDL.LU R0, [R1+0x64] ;  /* 0x0000640001007983 */ /* 0x004ea20000300800 */
[----:B------:R-:W-:Y:S01]  /*223c0*/  BSSY B0, `(.L_x_789) ;  /* 0x000000b000007945 */ /* 0x000fe20003800000 */
[----:B01----:R-:W0:Y:S01]  /*223d0*/  S2R R5, SR_CgaCtaId ;  /* 0x0000000000057919 */ /* 0x003e220000008800 */
[----:B--2---:R-:W-:-:S04]  /*223e0*/  IADD3 R0, R0, 0x1, RZ ;  /* 0x0000000100007810 */ /* 0x004fc80007ffe0ff */
        /* <DEDUP_REMOVED lines=8> */
.L_x_885:
[----:B------:R-:W-:Y:S05]  /*22470*/  BSYNC B0 ;  /* 0x0000000000007941 */ /* 0x000fea0003800000 */
.L_x_789:
[----:B------:R-:W-:-:S03]  /*22480*/  UMOV UR4, 0xffffffff ;  /* 0xffffffff00047882 */ /* 0x000fc60000000000 */
[----:B------:R-:W-:Y:S05]  /*22490*/  BRA.DIV UR4, `(.L_x_791) ;  /* 0x0000002604e07947 */ /* 0x000fea000b800000 */
[----:B------:R-:W1:Y:S02]  /*224a0*/  S2R R2, SR_TID.X ;  /* 0x0000000000027919 */ /* 0x000e640000002100 */
[----:B-1----:R-:W-:-:S04]  /*224b0*/  SHF.R.U32.HI R2, RZ, 0x5, R2 ;  /* 0x00000005ff027819 */ /* 0x002fc80000011602 */
[----:B------:R-:W-:-:S05]  /*224c0*/  LOP3.LUT R2, R2, 0x3, RZ, 0xc0, !PT ;  /* 0x0000000302027812 */ /* 0x000fca00078ec0ff */
[----:B------:R1:W2:Y:S02]  /*224d0*/  SHFL.IDX PT, R14, R2, RZ, 0x1f ;  /* 0x00001fff020e7589 */ /* 0x0002a400000e0000 */
.L_x_888:
[----:B--2---:R-:W-:-:S13]  /*224e0*/  ISETP.NE.AND P0, PT, R14, RZ, PT ;  /* 0x000000ff0e00720c */ /* 0x004fda0003f05270 */
[----:B------:R-:W-:Y:S05]  /*224f0*/  @P0 BRA `(.L_x_422) ;  /* 0x0000000000940947 */ /* 0x000fea0003800000 */
[----:B------:R-:W-:-:S03]  /*22500*/  UMOV UR4, 0xffffffff ;  /* 0xffffffff00047882 */ /* 0x000fc60000000000 */
[----:B------:R-:W-:Y:S05]  /*22510*/  BRA.DIV UR4, `(.L_x_792) ;  /* 0x0000002604f47947 */ /* 0x000fea000b800000 */
[----:B------:R-:W-:-:S13]  /*22520*/  ELECT P6, URZ, PT ;  /* 0x00000000003f782f */ /* 0x000fda00038c0000 */
.L_x_891:
[----:B------:R-:W-:Y:S05]  /*22530*/  @!P6 BRA `(.L_x_422) ;  /* 0x000000000084e947 */ /* 0x000fea0003800000 */
[----:B-1----:R-:W2:Y:S02]  /*22540*/  LDL R2, [R1+0x8c] ;  /* 0x00008c0001027983 */ /* 0x002ea40000100800 */
[----:B--2---:R-:W-:-:S13]  /*22550*/  R2UR UR4, R2 ;  /* 0x00000000020472ca */ /* 0x004fda00000e0000 */
[----:B------:R-:W-:-:S06]  /*22560*/  ULOP3.LUT UR4, UR4, 0x2, URZ, 0xfc, !UPT ;  /* 0x0000000204047892 */ /* 0x000fcc000f8efc3f */
[----:B------:R-:W-:-:S05]  /*22570*/  IMAD.U32 R2, RZ, RZ, UR4 ;  /* 0x00000004ff027e24 */ /* 0x000fca000f8e00ff */
[----:B------:R-:W-:-:S13]  /*22580*/  ISETP.NE.AND P2, PT, R2, 0x3, PT ;  /* 0x000000030200780c */ /* 0x000fda0003f45270 */
[----:B------:R-:W-:Y:S05]  /*22590*/  @!P2 BRA `(.L_x_793) ;  /* 0x000000000004a947 */ /* 0x000fea0003800000 */
[----:B------:R-:W-:Y:S01]  /*225a0*/  BPT.TRAP 0x1 ;  /* 0x000000040000795c */ /* 0x000fe20000300000 */
.L_x_793:
[----:B------:R-:W2:Y:S01]  /*225b0*/  LDL.LU R7, [R1+0x1c] ;  /* 0x00001c0001077983 */ /* 0x000ea20000300800 */
[----:B------:R-:W-:Y:S01]  /*225c0*/  IADD3 R2, R0, 0x34840, RZ ;  /* 0x0003484000027810 */ /* 0x000fe20007ffe0ff */
[----:B0-----:R-:W-:-:S04]  /*225d0*/  VIADD R3, R19, 0x1 ;  /* 0x0000000113037836 */ /* 0x001fc80000000000 */
[----:B------:R-:W-:Y:S01]  /*225e0*/  IMAD R6, R19, 0x8, R2 ;  /* 0x0000000813067824 */ /* 0x000fe200078e0202 */
[----:B------:R-:W-:-:S04]  /*225f0*/  ISETP.NE.AND P1, PT, R3, 0x2, PT ;  /* 0x000000020300780c */ /* 0x000fc80003f25270 */
[----:B------:R-:W-:Y:S02]  /*22600*/  SEL R4, RZ, 0x1, P1 ;  /* 0x00000001ff047807 */ /* 0x000fe40000800000 */
[----:B------:R-:W-:Y:S02]  /*22610*/  SEL R3, R3, RZ, P1 ;  /* 0x000000ff03037207 */ /* 0x000fe40000800000 */
[C---:B--2---:R-:W-:Y:S02]  /*22620*/  SHF.L.U32 R5, R7.reuse, 0x1f, RZ ;  /* 0x0000001f07057819 */ /* 0x044fe400000006ff */
[----:B------:R-:W-:Y:S02]  /*22630*/  LOP3.LUT R4, R7, R4, RZ, 0x3c, !PT ;  /* 0x0000000407047212 */ /* 0x000fe400078e3cff */
[----:B------:R-:W0:Y:S01]  /*22640*/  SYNCS.PHASECHK.TRANS64.TRYWAIT P0, [R6+URZ], R5 ;  /* 0x00000005060075a7 */ /* 0x000e22000800017f */
[----:B------:R-:W-:Y:S02]  /*22650*/  LEA R7, R3, R2, 0x3 ;  /* 0x0000000203077211 */ /* 0x000fe400078e18ff */
[----:B------:R-:W-:Y:S01]  /*22660*/  SHF.L.U32 R2, R4, 0x1f, RZ ;  /* 0x0000001f04027819 */ /* 0x000fe200000006ff */
[----:B0-----:R-:W-:Y:S06]  /*22670*/  @!P0 BRA `(.L_x_794) ;  /* 0x0000002400bc8947 */ /* 0x001fec0003800000 */
.L_x_892:
[----:B------:R-:W1:Y:S02]  /*22680*/  SYNCS.PHASECHK.TRANS64.TRYWAIT P0, [R7+URZ], R2 ;  /* 0x00000002070075a7 */ /* 0x000e64000800017f */
[----:B-1----:R-:W-:Y:S05]  /*22690*/  @!P0 BRA `(.L_x_795) ;  /* 0x0000002400c88947 */ /* 0x002fea0003800000 */
.L_x_893:
[----:B------:R-:W-:Y:S05]  /*226a0*/  @!P2 BRA `(.L_x_796) ;  /* 0x000000000004a947 */ /* 0x000fea0003800000 */
[----:B------:R-:W-:Y:S01]  /*226b0*/  BPT.TRAP 0x1 ;  /* 0x000000040000795c */ /* 0x000fe20000300000 */
.L_x_796:
[----:B------:R-:W-:-:S04]  /*226c0*/  VIADD R0, R0, 0x34860 ;  /* 0x0003486000007836 */ /* 0x000fc80000000000 */
[----:B------:R-:W-:-:S04]  /*226d0*/  IMAD R4, R19, 0x8, R0 ;  /* 0x0000000813047824 */ /* 0x000fc800078e0200 */
[----:B------:R-:W2:Y:S02]  /*226e0*/  SYNCS.PHASECHK.TRANS64.TRYWAIT P0, [R4+URZ], R5 ;  /* 0x00000005040075a7 */ /* 0x000ea4000800017f */
[----:B--2---:R-:W-:Y:S05]  /*226f0*/  @!P0 BRA `(.L_x_797) ;  /* 0x0000002400c48947 */ /* 0x004fea0003800000 */
.L_x_894:
[----:B------:R-:W-:-:S07]  /*22700*/  LEA R3, R3, R0, 0x3 ;  /* 0x0000000003037211 */ /* 0x000fce00078e18ff */
.L_x_798:
[----:B---3--:R3:W4:Y:S02]  /*22710*/  SYNCS.PHASECHK.TRANS64.TRYWAIT P0, [R3+URZ], R2 ;  /* 0x00000002030075a7 */ /* 0x008724000800017f */
[----:B----4-:R-:W-:Y:S05]  /*22720*/  @!P0 NANOSLEEP.SYNCS 0x989680 ;  /* 0x009896800000895d */ /* 0x010fea0003900000 */
[----:B------:R-:W4:Y:S02]  /*22730*/  @!P0 SYNCS.PHASECHK.TRANS64 P0, [R3+URZ], R2 ;  /* 0x00000002030085a7 */ /* 0x000f24000800007f */
[----:B----4-:R-:W-:Y:S05]  /*22740*/  @!P0 BRA `(.L_x_798) ;  /* 0xfffffffc00f08947 */ /* 0x010fea000383ffff */
.L_x_422:
[----:B------:R-:W-:Y:S05]  /*22750*/  BSYNC B9 ;  /* 0x0000000000097941 */ /* 0x000fea0003800000 */
.L_x_419:
[----:B------:R-:W-:Y:S05]  /*22760*/  EXIT ;  /* 0x000000000000794d */ /* 0x000fea0003800000 */
.L_x_442:
[----:B0-----:R0:W1:Y:S02]  /*22770*/  SYNCS.PHASECHK.TRANS64.TRYWAIT P5, [R101+URZ+0x34890], R102 ;  /* 0x03489066650075a7 */ /* 0x00106400080a017f */
[----:B-1----:R-:W-:Y:S05]  /*22780*/  @!P5 NANOSLEEP.SYNCS 0x989680 ;  /* 0x009896800000d95d */ /* 0x002fea0003900000 */
[----:B------:R-:W1:Y:S02]  /*22790*/  @!P5 SYNCS.PHASECHK.TRANS64 P5, [R101+URZ+0x34890], R102 ;  /* 0x034890666500d5a7 */ /* 0x000e6400080a007f */
[----:B-1----:R-:W-:Y:S05]  /*227a0*/  @!P5 BRA `(.L_x_442) ;  /* 0xfffffffc00f0d947 */ /* 0x002fea000383ffff */
[----:B------:R-:W-:Y:S05]  /*227b0*/  BRA `(.L_x_799) ;  /* 0xfffffe1400207947 */ /* 0x000fea000383ffff */
.L_x_496:
[----:B-1----:R1:W2:Y:S02]  /*227c0*/  SYNCS.PHASECHK.TRANS64.TRYWAIT P5, [R101+URZ+0x34890], R102 ;  /* 0x03489066650075a7 */ /* 0x0022a400080a017f */
[----:B--2---:R-:W-:Y:S05]  /*227d0*/  @!P5 NANOSLEEP.SYNCS 0x989680 ;  /* 0x009896800000d95d */ /* 0x004fea0003900000 */
[----:B------:R-:W2:Y:S02]  /*227e0*/  @!P5 SYNCS.PHASECHK.TRANS64 P5, [R101+URZ+0x34890], R102 ;  /* 0x034890666500d5a7 */ /* 0x000ea400080a007f */
[----:B--2---:R-:W-:Y:S05]  /*227f0*/  @!P5 BRA `(.L_x_496) ;  /* 0xfffffffc00f0d947 */ /* 0x004fea000383ffff */
[----:B------:R-:W-:Y:S05]  /*22800*/  BRA `(.L_x_800) ;  /* 0xfffffe4400d87947 */ /* 0x000fea000383ffff */
.L_x_521:
[----:B0-----:R0:W1:Y:S02]  /*22810*/  SYNCS.PHASECHK.TRANS64.TRYWAIT P3, [R101+URZ+0x34890], R102 ;  /* 0x03489066650075a7 */ /* 0x001064000806017f */
[----:B-1----:R-:W-:Y:S05]  /*22820*/  @!P3 NANOSLEEP.SYNCS 0x989680 ;  /* 0x009896800000b95d */ /* 0x002fea0003900000 */
[----:B------:R-:W1:Y:S02]  /*22830*/  @!P3 SYNCS.PHASECHK.TRANS64 P3, [R101+URZ+0x34890], R102 ;  /* 0x034890666500b5a7 */ /* 0x000e64000806007f */
[----:B-1----:R-:W-:Y:S05]  /*22840*/  @!P3 BRA `(.L_x_521) ;  /* 0xfffffffc00f0b947 */ /* 0x002fea000383ffff */
[----:B------:R-:W-:Y:S05]  /*22850*/  BRA `(.L_x_801) ;  /* 0xfffffe7800047947 */ /* 0x000fea000383ffff */
.L_x_527:
[----:B-1----:R1:W2:Y:S02]  /*22860*/  SYNCS.PHASECHK.TRANS64.TRYWAIT P2, [R101+URZ+0x348b0], R102 ;  /* 0x0348b066650075a7 */ /* 0x0022a4000804017f */
[----:B--2---:R-:W-:Y:S05]  /*22870*/  @!P2 NANOSLEEP.SYNCS 0x989680 ;  /* 0x009896800000a95d */ /* 0x004fea0003900000 */
[----:B------:R-:W2:Y:S02]  /*22880*/  @!P2 SYNCS.PHASECHK.TRANS64 P2, [R101+URZ+0x348b0], R102 ;  /* 0x0348b0666500a5a7 */ /* 0x000ea4000804007f */
[----:B--2---:R-:W-:Y:S05]  /*22890*/  @!P2 BRA `(.L_x_527) ;  /* 0xfffffffc00f0a947 */ /* 0x004fea000383ffff */
[----:B------:R-:W-:Y:S05]  /*228a0*/  BRA `(.L_x_802) ;  /* 0xfffffe7c00007947 */ /* 0x000fea000383ffff */
.L_x_547:
[----:B------:R-:W-:Y:S01]  /*228b0*/  BSSY B1, `(.L_x_803) ;  /* 0x0000008000017945 */ /* 0x000fe20003800000 */
[----:B------:R-:W-:Y:S01]  /*228c0*/  IMAD.MOV.U32 R13, RZ, RZ, R42 ;  /* 0x000000ffff0d7224 */ /* 0x000fe200078e002a */
[----:B------:R-:W-:Y:S01]  /*228d0*/  MOV R11, 0x1c1f ;  /* 0x00001c1f000b7802 */ /* 0x000fe20000000f00 */
[----:B------:R-:W-:Y:S02]  /*228e0*/  IMAD.MOV.U32 R12, RZ, RZ, RZ ;  /* 0x000000ffff0c7224 */ /* 0x000fe400078e00ff */
[----:B------:R-:W-:-:S07]  /*228f0*/  IMAD.MOV.U32 R15, RZ, RZ, -0x1 ;  /* 0xffffffffff0f7424 */ /* 0x000fce00078e00ff */
[----:B------:R-:W-:Y:S05]  /*22900*/  WARPSYNC.COLLECTIVE R15, `(.L_x_804) ;  /* 0x000000000f087348 */ /* 0x000fea0003c00000 */
[----:B------:R0:W1:Y:S02]  /*22910*/  SHFL.IDX P6, R14, R13, R12, R11 ;  /* 0x0000000c0d0e7389 */ /* 0x00006400000c000b */
[----:B01----:R-:W-:Y:S01]  /*22920*/  ENDCOLLECTIVE ;  /* 0x000000000000791b */ /* 0x003fe20003800000 */
.L_x_804:
[----:B------:R-:W-:Y:S05]  /*22930*/  BSYNC B1 ;  /* 0x0000000000017941 */ /* 0x000fea0003800000 */
.L_x_803:
[----:B------:R-:W-:Y:S01]  /*22940*/  MOV R13, R37 ;  /* 0x00000025000d7202 */ /* 0x000fe20000000f00 */
[----:B------:R-:W-:Y:S01]  /*22950*/  IMAD.MOV.U32 R12, RZ, RZ, RZ ;  /* 0x000000ffff0c7224 */ /* 0x000fe200078e00ff */
[----:B------:R-:W-:Y:S01]  /*22960*/  MOV R15, 0xffffffff ;  /* 0xffffffff000f7802 */ /* 0x000fe20000000f00 */
[----:B------:R-:W-:Y:S02]  /*22970*/  IMAD.MOV.U32 R11, RZ, RZ, 0x1c1f ;  /* 0x00001c1fff0b7424 */ /* 0x000fe400078e00ff */
[----:B------:R-:W-:-:S07]  /*22980*/  IMAD.MOV.U32 R42, RZ, RZ, R14 ;  /* 0x000000ffff2a7224 */ /* 0x000fce00078e000e */
[----:B------:R-:W-:Y:S05]  /*22990*/  WARPSYNC.COLLECTIVE R15, `(.L_x_805) ;  /* 0x000000000f087348 */ /* 0x000fea0003c00000 */
[----:B------:R0:W1:Y:S02]  /*229a0*/  SHFL.IDX P6, R14, R13, R12, R11 ;  /* 0x0000000c0d0e7389 */ /* 0x00006400000c000b */
[----:B01----:R-:W-:Y:S01]  /*229b0*/  ENDCOLLECTIVE ;  /* 0x000000000000791b */ /* 0x003fe20003800000 */
.L_x_805:
[----:B------:R-:W-:Y:S02]  /*229c0*/  IMAD.MOV.U32 R13, RZ, RZ, R44 ;  /* 0x000000ffff0d7224 */ /* 0x000fe400078e002c */
[----:B------:R-:W-:-:S07]  /*229d0*/  IMAD.MOV.U32 R37, RZ, RZ, R14 ;  /* 0x000000ffff257224 */ /* 0x000fce00078e000e */
[----:B------:R-:W-:Y:S05]  /*229e0*/  WARPSYNC.COLLECTIVE R15, `(.L_x_806) ;  /* 0x000000000f087348 */ /* 0x000fea0003c00000 */
[----:B------:R0:W1:Y:S02]  /*229f0*/  SHFL.IDX P6, R14, R13, R12, R11 ;  /* 0x0000000c0d0e7389 */ /* 0x00006400000c000b */
[----:B01----:R-:W-:Y:S01]  /*22a00*/  ENDCOLLECTIVE ;  /* 0x000000000000791b */ /* 0x003fe20003800000 */
.L_x_806:
[----:B------:R-:W-:Y:S01]  /*22a10*/  IMAD.MOV.U32 R13, RZ, RZ, R24 ;  /* 0x000000ffff0d7224 */ /* 0x000fe200078e0018 */
[----:B------:R-:W-:-:S07]  /*22a20*/  MOV R44, R14 ;  /* 0x0000000e002c7202 */ /* 0x000fce0000000f00 */
[----:B------:R-:W-:Y:S05]  /*22a30*/  WARPSYNC.COLLECTIVE R15, `(.L_x_807) ;  /* 0x000000000f087348 */ /* 0x000fea0003c00000 */
[----:B------:R0:W1:Y:S02]  /*22a40*/  SHFL.IDX P6, R14, R13, R12, R11 ;  /* 0x0000000c0d0e7389 */ /* 0x00006400000c000b */
[----:B01----:R-:W-:Y:S01]  /*22a50*/  ENDCOLLECTIVE ;  /* 0x000000000000791b */ /* 0x003fe20003800000 */
.L_x_807:
[----:B------:R-:W-:Y:S01]  /*22a60*/  IMAD.MOV.U32 R41, RZ, RZ, R14 ;  /* 0x000000ffff297224 */ /* 0x000fe200078e000e */
[----:B------:R-:W-:Y:S06]  /*22a70*/  BRA `(.L_x_808) ;  /* 0xfffffe88007c7947 */ /* 0x000fec000383ffff */
.L_x_551:
[----:B0-----:R0:W1:Y:S02]  /*22a80*/  SYNCS.PHASECHK.TRANS64.TRYWAIT P0, [R2+URZ+0x34800], R5 ;  /* 0x03480005020075a7 */ /* 0x001064000800017f */
[----:B-1----:R-:W-:Y:S05]  /*22a90*/  @!P0 NANOSLEEP.SYNCS 0x989680 ;  /* 0x009896800000895d */ /* 0x002fea0003900000 */
[----:B------:R-:W1:Y:S02]  /*22aa0*/  @!P0 SYNCS.PHASECHK.TRANS64 P0, [R2+URZ+0x34800], R5 ;  /* 0x03480005020085a7 */ /* 0x000e64000800007f */
[----:B-1----:R-:W-:Y:S05]  /*22ab0*/  @!P0 BRA `(.L_x_551) ;  /* 0xfffffffc00f08947 */ /* 0x002fea000383ffff */
[----:B------:R-:W-:Y:S05]  /*22ac0*/  BRA `(.L_x_809) ;  /* 0xfffffe94000c7947 */ /* 0x000fea000383ffff */
.L_x_575:
[----:B------:R-:W-:Y:S01]  /*22ad0*/  BSSY B1, `(.L_x_810) ;  /* 0x0000008000017945 */ /* 0x000fe20003800000 */
[----:B------:R-:W-:Y:S01]  /*22ae0*/  MOV R13, R42 ;  /* 0x0000002a000d7202 */ /* 0x000fe20000000f00 */
[----:B------:R-:W-:Y:S01]  /*22af0*/  IMAD.MOV.U32 R12, RZ, RZ, RZ ;  /* 0x000000ffff0c7224 */ /* 0x000fe200078e00ff */
[----:B------:R-:W-:Y:S01]  /*22b00*/  MOV R15, 0xffffffff ;  /* 0xffffffff000f7802 */ /* 0x000fe20000000f00 */
[----:B------:R-:W-:-:S07]  /*22b10*/  IMAD.MOV.U32 R11, RZ, RZ, 0x1c1f ;  /* 0x00001c1fff0b7424 */ /* 0x000fce00078e00ff */
[----:B------:R-:W-:Y:S05]  /*22b20*/  WARPSYNC.COLLECTIVE R15, `(.L_x_811) ;  /* 0x000000000f087348 */ /* 0x000fea0003c00000 */
[----:B------:R0:W1:Y:S02]  /*22b30*/  SHFL.IDX P6, R14, R13, R12, R11 ;  /* 0x0000000c0d0e7389 */ /* 0x00006400000c000b */
[----:B01----:R-:W-:Y:S01]  /*22b40*/  ENDCOLLECTIVE ;  /* 0x000000000000791b */ /* 0x003fe20003800000 */
.L_x_811:
[----:B------:R-:W-:Y:S05]  /*22b50*/  BSYNC B1 ;  /* 0x0000000000017941 */ /* 0x000fea0003800000 */
.L_x_810:
[----:B------:R-:W-:Y:S01]  /*22b60*/  IMAD.MOV.U32 R13, RZ, RZ, R37 ;  /* 0x000000ffff0d7224 */ /* 0x000fe200078e0025 */
[----:B------:R-:W-:Y:S01]  /*22b70*/  MOV R12, RZ ;  /* 0x000000ff000c7202 */ /* 0x000fe20000000f00 */
[----:B------:R-:W-:Y:S02]  /*22b80*/  IMAD.MOV.U32 R11, RZ, RZ, 0x1c1f ;  /* 0x00001c1fff0b7424 */ /* 0x000fe400078e00ff */
[----:B------:R-:W-:Y:S02]  /*22b90*/  IMAD.MOV.U32 R15, RZ, RZ, -0x1 ;  /* 0xffffffffff0f7424 */ /* 0x000fe400078e00ff */
[----:B------:R-:W-:-:S07]  /*22ba0*/  IMAD.MOV.U32 R41, RZ, RZ, R14 ;  /* 0x000000ffff297224 */ /* 0x000fce00078e000e */
[----:B------:R-:W-:Y:S05]  /*22bb0*/  WARPSYNC.COLLECTIVE R15, `(.L_x_812) ;  /* 0x000000000f087348 */ /* 0x000fea0003c00000 */
[----:B------:R0:W1:Y:S02]  /*22bc0*/  SHFL.IDX P6, R14, R13, R12, R11 ;  /* 0x0000000c0d0e7389 */ /* 0x00006400000c000b */
[----:B01----:R-:W-:Y:S01]  /*22bd0*/  ENDCOLLECTIVE ;  /* 0x000000000000791b */ /* 0x003fe20003800000 */
.L_x_812:
[----:B------:R-:W-:Y:S01]  /*22be0*/  IMAD.MOV.U32 R13, RZ, RZ, R44 ;  /* 0x000000ffff0d7224 */ /* 0x000fe200078e002c */
[----:B------:R-:W-:-:S07]  /*22bf0*/  MOV R40, R14 ;  /* 0x0000000e00287202 */ /* 0x000fce0000000f00 */
[----:B------:R-:W-:Y:S05]  /*22c00*/  WARPSYNC.COLLECTIVE R15, `(.L_x_813) ;  /* 0x000000000f087348 */ /* 0x000fea0003c00000 */
[----:B------:R0:W1:Y:S02]  /*22c10*/  SHFL.IDX P6, R14, R13, R12, R11 ;  /* 0x0000000c0d0e7389 */ /* 0x00006400000c000b */
[----:B01----:R-:W-:Y:S01]  /*22c20*/  ENDCOLLECTIVE ;  /* 0x000000000000791b */ /* 0x003fe20003800000 */
.L_x_813:
[----:B------:R-:W-:Y:S01]  /*22c30*/  MOV R13, R24 ;  /* 0x00000018000d7202 */ /* 0x000fe20000000f00 */
[----:B------:R-:W-:-:S07]  /*22c40*/  IMAD.MOV.U32 R21, RZ, RZ, R14 ;  /* 0x000000ffff157224 */ /* 0x000fce00078e000e */
[----:B------:R-:W-:Y:S05]  /*22c50*/  WARPSYNC.COLLECTIVE R15, `(.L_x_814) ;  /* 0x000000000f087348 */ /* 0x000fea0003c00000 */
[----:B------:R0:W1:Y:S02]  /*22c60*/  SHFL.IDX P6, R14, R13, R12, R11 ;  /* 0x0000000c0d0e7389 */ /* 0x00006400000c000b */
[----:B01----:R-:W-:Y:S01]  /*22c70*/  ENDCOLLECTIVE ;  /* 0x000000000000791b */ /* 0x003fe20003800000 */
.L_x_814:
[----:B------:R-:W-:Y:S01]  /*22c80*/  IMAD.MOV.U32 R20, RZ, RZ, R14 ;  /* 0x000000ffff147224 */ /* 0x000fe200078e000e */
[----:B------:R-:W-:Y:S06]  /*22c90*/  BRA `(.L_x_815) ;  /* 0xfffffeb000a87947 */ /* 0x000fec000383ffff */
.L_x_579:
[----:B0-----:R0:W1:Y:S02]  /*22ca0*/  SYNCS.PHASECHK.TRANS64.TRYWAIT P0, [R2+URZ+0x34800], R5 ;  /* 0x03480005020075a7 */ /* 0x001064000800017f */
[----:B-1----:R-:W-:Y:S05]  /*22cb0*/  @!P0 NANOSLEEP.SYNCS 0x989680 ;  /* 0x009896800000895d */ /* 0x002fea0003900000 */
[----:B------:R-:W1:Y:S02]  /*22cc0*/  @!P0 SYNCS.PHASECHK.TRANS64 P0, [R2+URZ+0x34800], R5 ;  /* 0x03480005020085a7 */ /* 0x000e64000800007f */
[----:B-1----:R-:W-:Y:S05]  /*22cd0*/  @!P0 BRA `(.L_x_579) ;  /* 0xfffffffc00f08947 */ /* 0x002fea000383ffff */
[----:B------:R-:W-:Y:S05]  /*22ce0*/  BRA `(.L_x_816) ;  /* 0xfffffeb800a07947 */ /* 0x000fea000383ffff */
.L_x_593:
[----:B-1----:R1:W2:Y:S02]  /*22cf0*/  SYNCS.PHASECHK.TRANS64.TRYWAIT P2, [R0+URZ+0x34830], R3 ;  /* 0x03483003000075a7 */ /* 0x0022a4000804017f */
[----:B--2---:R-:W-:Y:S05]  /*22d00*/  @!P2 NANOSLEEP.SYNCS 0x989680 ;  /* 0x009896800000a95d */ /* 0x004fea0003900000 */
[----:B------:R-:W2:Y:S02]  /*22d10*/  @!P2 SYNCS.PHASECHK.TRANS64 P2, [R0+URZ+0x34830], R3 ;  /* 0x034830030000a5a7 */ /* 0x000ea4000804007f */
[----:B--2---:R-:W-:Y:S05]  /*22d20*/  @!P2 BRA `(.L_x_593) ;  /* 0xfffffffc00f0a947 */ /* 0x004fea000383ffff */
[----:B------:R-:W-:Y:S05]  /*22d30*/  BRA `(.L_x_592) ;  /* 0xfffffedc00b87947 */ /* 0x000fea000383ffff */
.L_x_600:
[----:B-1----:R1:W2:Y:S02]  /*22d40*/  SYNCS.PHASECHK.TRANS64.TRYWAIT P2, [R12+URZ+0x34830], R9 ;  /* 0x034830090c0075a7 */ /* 0x0022a4000804017f */
[----:B--2---:R-:W-:Y:S05]  /*22d50*/  @!P2 NANOSLEEP.SYNCS 0x989680 ;  /* 0x009896800000a95d */ /* 0x004fea0003900000 */
[----:B------:R-:W2:Y:S02]  /*22d60*/  @!P2 SYNCS.PHASECHK.TRANS64 P2, [R12+URZ+0x34830], R9 ;  /* 0x034830090c00a5a7 */ /* 0x000ea4000804007f */
[----:B--2---:R-:W-:Y:S05]  /*22d70*/  @!P2 BRA `(.L_x_600) ;  /* 0xfffffffc00f0a947 */ /* 0x004fea000383ffff */
[----:B------:R-:W-:Y:S05]  /*22d80*/  BRA `(.L_x_599) ;  /* 0xffffff1000387947 */ /* 0x000fea000383ffff */
.L_x_605:
[----:B-1----:R1:W2:Y:S02]  /*22d90*/  SYNCS.PHASECHK.TRANS64.TRYWAIT P2, [R13+URZ+0x34850], R7 ;  /* 0x034850070d0075a7 */ /* 0x0022a4000804017f */
[----:B--2---:R-:W-:Y:S05]  /*22da0*/  @!P2 NANOSLEEP.SYNCS 0x989680 ;  /* 0x009896800000a95d */ /* 0x004fea0003900000 */
[----:B------:R-:W2:Y:S02]  /*22db0*/  @!P2 SYNCS.PHASECHK.TRANS64 P2, [R13+URZ+0x34850], R7 ;  /* 0x034850070d00a5a7 */ /* 0x000ea4000804007f */
[----:B--2---:R-:W-:Y:S05]  /*22dc0*/  @!P2 BRA `(.L_x_605) ;  /* 0xfffffffc00f0a947 */ /* 0x004fea000383ffff */
[----:B------:R-:W-:Y:S05]  /*22dd0*/  BRA `(.L_x_604) ;  /* 0xffffff1800f47947 */ /* 0x000fea000383ffff */
.L_x_611:
[----:B-1----:R1:W2:Y:S02]  /*22de0*/  SYNCS.PHASECHK.TRANS64.TRYWAIT P0, [R6+URZ+0x34850], R5 ;  /* 0x03485005060075a7 */ /* 0x0022a4000800017f */
[----:B--2---:R-:W-:Y:S05]  /*22df0*/  @!P0 NANOSLEEP.SYNCS 0x989680 ;  /* 0x009896800000895d */ /* 0x004fea0003900000 */
[----:B------:R-:W2:Y:S02]  /*22e00*/  @!P0 SYNCS.PHASECHK.TRANS64 P0, [R6+URZ+0x34850], R5 ;  /* 0x03485005060085a7 */ /* 0x000ea4000800007f */
[----:B--2---:R-:W-:Y:S05]  /*22e10*/  @!P0 BRA `(.L_x_611) ;  /* 0xfffffffc00f08947 */ /* 0x004fea000383ffff */
[----:B------:R-:W-:Y:S05]  /*22e20*/  BRA `(.L_x_610) ;  /* 0xffffff4000147947 */ /* 0x000fea000383ffff */
.L_x_650:
[----:B0-----:R-:W0:Y:S01]  /*22e30*/  S2R R3, SR_TID.X ;  /* 0x0000000000037919 */ /* 0x001e220000002100 */
[----:B------:R-:W-:Y:S01]  /*22e40*/  BSSY B1, `(.L_x_817) ;  /* 0x000000a000017945 */ /* 0x000fe20003800000 */
[----:B------:R-:W-:Y:S01]  /*22e50*/  MOV R12, RZ ;  /* 0x000000ff000c7202 */ /* 0x000fe20000000f00 */
[----:B------:R-:W-:Y:S02]  /*22e60*/  IMAD.MOV.U32 R11, RZ, RZ, 0x1f ;  /* 0x0000001fff0b7424 */ /* 0x000fe400078e00ff */
[----:B------:R-:W-:Y:S01]  /*22e70*/  IMAD.MOV.U32 R15, RZ, RZ, -0x1 ;  /* 0xffffffffff0f7424 */ /* 0x000fe200078e00ff */
[----:B0-----:R-:W-:-:S04]  /*22e80*/  SHF.R.U32.HI R3, RZ, 0x5, R3 ;  /* 0x00000005ff037819 */ /* 0x001fc80000011603 */
[----:B------:R-:W-:-:S05]  /*22e90*/  LOP3.LUT R3, R3, 0x3, RZ, 0xc0, !PT ;  /* 0x0000000303037812 */ /* 0x000fca00078ec0ff */
[----:B------:R-:W-:-:S07]  /*22ea0*/  IMAD.MOV.U32 R13, RZ, RZ, R3 ;  /* 0x000000ffff0d7224 */ /* 0x000fce00078e0003 */
[----:B------:R-:W-:Y:S05]  /*22eb0*/  WARPSYNC.COLLECTIVE R15, `(.L_x_818) ;  /* 0x000000000f087348 */ /* 0x000fea0003c00000 */
[----:B------:R0:W1:Y:S02]  /*22ec0*/  SHFL.IDX P6, R14, R13, R12, R11 ;  /* 0x0000000c0d0e7389 */ /* 0x00006400000c000b */
[----:B01----:R-:W-:Y:S01]  /*22ed0*/  ENDCOLLECTIVE ;  /* 0x000000000000791b */ /* 0x003fe20003800000 */
.L_x_818:
[----:B------:R-:W-:Y:S05]  /*22ee0*/  BSYNC B1 ;  /* 0x0000000000017941 */ /* 0x000fea0003800000 */
.L_x_817:
[----:B------:R-:W-:Y:S05]  /*22ef0*/  BRA `(.L_x_819) ;  /* 0xffffff90001c7947 */ /* 0x000fea000383ffff */
.L_x_652:
[----:B------:R-:W-:Y:S01]  /*22f00*/  BSSY B1, `(.L_x_820) ;  /* 0x0000006000017945 */ /* 0x000fe20003800000 */
[----:B------:R-:W-:-:S07]  /*22f10*/  MOV R15, 0xffffffff ;  /* 0xffffffff000f7802 */ /* 0x000fce0000000f00 */
[----:B01----:R-:W-:Y:S05]  /*22f20*/  WARPSYNC.COLLECTIVE R15, `(.L_x_821) ;  /* 0x000000000f0c7348 */ /* 0x003fea0003c00000 */
[----:B------:R-:W-:Y:S02]  /*22f30*/  ELECT P6, UR62, PT ;  /* 0x00000000003e782f */ /* 0x000fe400038c0000 */
[----:B------:R-:W-:Y:S01]  /*22f40*/  MOV R14, UR62 ;  /* 0x0000003e000e7c02 */ /* 0x000fe20008000f00 */
[----:B01----:R-:W-:Y:S10]  /*22f50*/  ENDCOLLECTIVE ;  /* 0x000000000000791b */ /* 0x003ff40003800000 */
.L_x_821:
[----:B------:R-:W-:Y:S05]  /*22f60*/  BSYNC B1 ;  /* 0x0000000000017941 */ /* 0x000fea0003800000 */
.L_x_820:
[----:B------:R-:W-:Y:S01]  /*22f70*/  PLOP3.LUT P2, PT, P6, PT, PT, 0x80, 0x0 ;  /* 0x000000000000781c */ /* 0x000fe2000374f070 */
[----:B------:R-:W-:-:S12]  /*22f80*/  BRA `(.L_x_651) ;  /* 0xffffff9000107947 */ /* 0x000fd8000383ffff */
.L_x_654:
[----:B0-----:R0:W1:Y:S02]  /*22f90*/  SYNCS.PHASECHK.TRANS64.TRYWAIT P0, [R18+URZ+0x34820], R2 ;  /* 0x03482002120075a7 */ /* 0x001064000800017f */
[----:B-1----:R-:W-:Y:S05]  /*22fa0*/  @!P0 NANOSLEEP.SYNCS 0x989680 ;  /* 0x009896800000895d */ /* 0x002fea0003900000 */
[----:B------:R-:W1:Y:S02]  /*22fb0*/  @!P0 SYNCS.PHASECHK.TRANS64 P0, [R18+URZ+0x34820], R2 ;  /* 0x03482002120085a7 */ /* 0x000e64000800007f */
[----:B-1----:R-:W-:Y:S05]  /*22fc0*/  @!P0 BRA `(.L_x_654) ;  /* 0xfffffffc00f08947 */ /* 0x002fea000383ffff */
[----:B------:R-:W-:Y:S05]  /*22fd0*/  BRA `(.L_x_822) ;  /* 0xffffff9000207947 */ /* 0x000fea000383ffff */
.L_x_658:
[----:B-1----:R1:W2:Y:S02]  /*22fe0*/  SYNCS.PHASECHK.TRANS64.TRYWAIT P0, [R5+URZ+0x348a0], R8 ;  /* 0x0348a008050075a7 */ /* 0x0022a4000800017f */
[----:B--2---:R-:W-:Y:S05]  /*22ff0*/  @!P0 NANOSLEEP.SYNCS 0x989680 ;  /* 0x009896800000895d */ /* 0x004fea0003900000 */
[----:B------:R-:W2:Y:S02]  /*23000*/  @!P0 SYNCS.PHASECHK.TRANS64 P0, [R5+URZ+0x348a0], R8 ;  /* 0x0348a008050085a7 */ /* 0x000ea4000800007f */
[----:B--2---:R-:W-:Y:S05]  /*23010*/  @!P0 BRA `(.L_x_658) ;  /* 0xfffffffc00f08947 */ /* 0x004fea000383ffff */
[----:B------:R-:W-:Y:S05]  /*23020*/  BRA `(.L_x_823) ;  /* 0xffffff9000407947 */ /* 0x000fea000383ffff */
.L_x_665:
[----:B0-----:R0:W2:Y:S02]  /*23030*/  SYNCS.PHASECHK.TRANS64.TRYWAIT P0, [R5+URZ+0x348c0], R8 ;  /* 0x0348c008050075a7 */ /* 0x0010a4000800017f */
[----:B--2---:R-:W-:Y:S05]  /*23040*/  @!P0 NANOSLEEP.SYNCS 0x989680 ;  /* 0x009896800000895d */ /* 0x004fea0003900000 */
[----:B------:R-:W2:Y:S02]  /*23050*/  @!P0 SYNCS.PHASECHK.TRANS64 P0, [R5+URZ+0x348c0], R8 ;  /* 0x0348c008050085a7 */ /* 0x000ea4000800007f */
[----:B--2---:R-:W-:Y:S05]  /*23060*/  @!P0 BRA `(.L_x_665) ;  /* 0xfffffffc00f08947 */ /* 0x004fea000383ffff */
[----:B------:R-:W-:Y:S05]  /*23070*/  BRA `(.L_x_824) ;  /* 0xffffff9400387947 */ /* 0x000fea000383ffff */
.L_x_673:
[----:B0-----:R0:W1:Y:S02]  /*23080*/  SYNCS.PHASECHK.TRANS64.TRYWAIT P0, [R6+URZ+0x348a0], R5 ;  /* 0x0348a005060075a7 */ /* 0x001064000800017f */
[----:B-1----:R-:W-:Y:S05]  /*23090*/  @!P0 NANOSLEEP.SYNCS 0x989680 ;  /* 0x009896800000895d */ /* 0x002fea0003900000 */
[----:B------:R-:W1:Y:S02]  /*230a0*/  @!P0 SYNCS.PHASECHK.TRANS64 P0, [R6+URZ+0x348a0], R5 ;  /* 0x0348a005060085a7 */ /* 0x000e64000800007f */
[----:B-1----:R-:W-:Y:S05]  /*230b0*/  @!P0 BRA `(.L_x_673) ;  /* 0xfffffffc00f08947 */ /* 0x002fea000383ffff */
[----:B------:R-:W-:Y:S05]  /*230c0*/  BRA `(.L_x_825) ;  /* 0xffffff9800507947 */ /* 0x000fea000383ffff */
.L_x_680:
[----:B-1----:R1:W2:Y:S02]  /*230d0*/  SYNCS.PHASECHK.TRANS64.TRYWAIT P0, [R6+URZ+0x348c0], R5 ;  /* 0x0348c005060075a7 */ /* 0x0022a4000800017f */
[----:B--2---:R-:W-:Y:S05]  /*230e0*/  @!P0 NANOSLEEP.SYNCS 0x989680 ;  /* 0x009896800000895d */ /* 0x004fea0003900000 */
[----:B------:R-:W2:Y:S02]  /*230f0*/  @!P0 SYNCS.PHASECHK.TRANS64 P0, [R6+URZ+0x348c0], R5 ;  /* 0x0348c005060085a7 */ /* 0x000ea4000800007f */
[----:B--2---:R-:W-:Y:S05]  /*23100*/  @!P0 BRA `(.L_x_680) ;  /* 0xfffffffc00f08947 */ /* 0x004fea000383ffff */
[----:B------:R-:W-:Y:S05]  /*23110*/  BRA `(.L_x_826) ;  /* 0xffffff9c00507947 */ /* 0x000fea000383ffff */
.L_x_696:
[----:B------:R-:W0:Y:S01]  /*23120*/  S2R R4, SR_TID.X ;  /* 0x0000000000047919 */ /* 0x000e220000002100 */
[----:B------:R-:W-:Y:S01]  /*23130*/  BSSY B0, `(.L_x_827) ;  /* 0x000000a000007945 */ /* 0x000fe20003800000 */
[----:B------:R-:W-:Y:S01]  /*23140*/  IMAD.MOV.U32 R12, RZ, RZ, RZ ;  /* 0x000000ffff0c7224 */ /* 0x000fe200078e00ff */
[----:B------:R-:W-:Y:S01]  /*23150*/  MOV R11, 0x1f ;  /* 0x0000001f000b7802 */ /* 0x000fe20000000f00 */
[----:B------:R-:W-:Y:S01]  /*23160*/  IMAD.MOV.U32 R15, RZ, RZ, -0x1 ;  /* 0xffffffffff0f7424 */ /* 0x000fe200078e00ff */
[----:B0-----:R-:W-:-:S04]  /*23170*/  SHF.R.U32.HI R4, RZ, 0x5, R4 ;  /* 0x00000005ff047819 */ /* 0x001fc80000011604 */
[----:B------:R-:W-:-:S05]  /*23180*/  LOP3.LUT R4, R4, 0x3, RZ, 0xc0, !PT ;  /* 0x0000000304047812 */ /* 0x000fca00078ec0ff */
[----:B------:R-:W-:-:S07]  /*23190*/  IMAD.MOV.U32 R13, RZ, RZ, R4 ;  /* 0x000000ffff0d7224 */ /* 0x000fce00078e0004 */
[----:B------:R-:W-:Y:S05]  /*231a0*/  WARPSYNC.COLLECTIVE R15, `(.L_x_828) ;  /* 0x000000000f087348 */ /* 0x000fea0003c00000 */
[----:B------:R0:W1:Y:S02]  /*231b0*/  SHFL.IDX P6, R14, R13, R12, R11 ;  /* 0x0000000c0d0e7389 */ /* 0x00006400000c000b */
[----:B01----:R-:W-:Y:S01]  /*231c0*/  ENDCOLLECTIVE ;  /* 0x000000000000791b */ /* 0x003fe20003800000 */
.L_x_828:
[----:B------:R-:W-:Y:S05]  /*231d0*/  BSYNC B0 ;  /* 0x0000000000007941 */ /* 0x000fea0003800000 */
.L_x_827:
[----:B------:R-:W-:Y:S05]  /*231e0*/  BRA `(.L_x_829) ;  /* 0xffffffa8005c7947 */ /* 0x000fea000383ffff */
.L_x_698:
[----:B------:R-:W-:Y:S01]  /*231f0*/  BSSY B0, `(.L_x_830) ;  /* 0x0000006000007945 */ /* 0x000fe20003800000 */
[----:B------:R-:W-:-:S07]  /*23200*/  IMAD.MOV.U32 R15, RZ, RZ, -0x1 ;  /* 0xffffffffff0f7424 */ /* 0x000fce00078e00ff */
[----:B0-----:R-:W-:Y:S05]  /*23210*/  WARPSYNC.COLLECTIVE R15, `(.L_x_831) ;  /* 0x000000000f0c7348 */ /* 0x001fea0003c00000 */
[----:B------:R-:W-:Y:S02]  /*23220*/  ELECT P6, UR62, PT ;  /* 0x00000000003e782f */ /* 0x000fe400038c0000 */
[----:B------:R-:W-:Y:S01]  /*23230*/  MOV R14, UR62 ;  /* 0x0000003e000e7c02 */ /* 0x000fe20008000f00 */
[----:B0-----:R-:W-:Y:S10]  /*23240*/  ENDCOLLECTIVE ;  /* 0x000000000000791b */ /* 0x001ff40003800000 */
.L_x_831:
[----:B------:R-:W-:Y:S05]  /*23250*/  BSYNC B0 ;  /* 0x0000000000007941 */ /* 0x000fea0003800000 */
.L_x_830:
[----:B------:R-:W-:Y:S05]  /*23260*/  BRA `(.L_x_832) ;  /* 0xffffffa800687947 */ /* 0x000fea000383ffff */
.L_x_700:
[----:B0-----:R0:W1:Y:S02]  /*23270*/  SYNCS.PHASECHK.TRANS64.TRYWAIT P0, [R0+URZ+0x34840], R2 ;  /* 0x03484002000075a7 */ /* 0x001064000800017f */
[----:B-1----:R-:W-:Y:S05]  /*23280*/  @!P0 NANOSLEEP.SYNCS 0x989680 ;  /* 0x009896800000895d */ /* 0x002fea0003900000 */
[----:B------:R-:W1:Y:S02]  /*23290*/  @!P0 SYNCS.PHASECHK.TRANS64 P0, [R0+URZ+0x34840], R2 ;  /* 0x03484002000085a7 */ /* 0x000e64000800007f */
[----:B-1----:R-:W-:Y:S05]  /*232a0*/  @!P0 BRA `(.L_x_700) ;  /* 0xfffffffc00f08947 */ /* 0x002fea000383ffff */
[----:B------:R-:W-:Y:S05]  /*232b0*/  BRA `(.L_x_833) ;  /* 0xffffffa800c87947 */ /* 0x000fea000383ffff */
.L_x_704:
[----:B------:R0:W5:Y:S01]  /*232c0*/  LDL.LU R10, [R1+0x5c] ;  /* 0x00005c00010a7983 */ /* 0x0001620000300800 */
[----:B------:R-:W-:Y:S01]  /*232d0*/  MOV R13, R3 ;  /* 0x00000003000d7202 */ /* 0x000fe20000000f00 */
[----:B------:R-:W-:Y:S01]  /*232e0*/  IMAD.MOV.U32 R12, RZ, RZ, RZ ;  /* 0x000000ffff0c7224 */ /* 0x000fe200078e00ff */
[----:B------:R-:W-:Y:S01]  /*232f0*/  MOV R15, 0xffffffff ;  /* 0xffffffff000f7802 */ /* 0x000fe20000000f00 */
[----:B------:R-:W1:Y:S01]  /*23300*/  S2R R7, SR_TID.X ;  /* 0x0000000000077919 */ /* 0x000e620000002100 */
[----:B------:R-:W-:-:S07]  /*23310*/  IMAD.MOV.U32 R11, RZ, RZ, 0x181f ;  /* 0x0000181fff0b7424 */ /* 0x000fce00078e00ff */
[----:B01---5:R-:W-:Y:S05]  /*23320*/  WARPSYNC.COLLECTIVE R15, `(.L_x_834) ;  /* 0x000000000f087348 */ /* 0x023fea0003c00000 */
[----:B------:R2:W3:Y:S02]  /*23330*/  SHFL.IDX P6, R14, R13, R12, R11 ;  /* 0x0000000c0d0e7389 */ /* 0x0004e400000c000b */
[----:B0123-5:R-:W-:Y:S01]  /*23340*/  ENDCOLLECTIVE ;  /* 0x000000000000791b */ /* 0x02ffe20003800000 */
.L_x_834:
[----:B------:R-:W-:Y:S02]  /*23350*/  IMAD.MOV.U32 R13, RZ, RZ, R4 ;  /* 0x000000ffff0d7224 */ /* 0x000fe400078e0004 */
[----:B------:R-:W-:-:S07]  /*23360*/  IMAD.MOV.U32 R6, RZ, RZ, R14 ;  /* 0x000000ffff067224 */ /* 0x000fce00078e000e */
[----:B------:R-:W-:Y:S05]  /*23370*/  WARPSYNC.COLLECTIVE R15, `(.L_x_835) ;  /* 0x000000000f087348 */ /* 0x000fea0003c00000 */
[----:B------:R0:W1:Y:S02]  /*23380*/  SHFL.IDX P6, R14, R13, R12, R11 ;  /* 0x0000000c0d0e7389 */ /* 0x00006400000c000b */
[----:B01----:R-:W-:Y:S01]  /*23390*/  ENDCOLLECTIVE ;  /* 0x000000000000791b */ /* 0x003fe20003800000 */
.L_x_835:
[----:B------:R-:W-:-:S04]  /*233a0*/  LOP3.LUT R7, R7, 0x7f, RZ, 0xc0, !PT ;  /* 0x0000007f07077812 */ /* 0x000fc800078ec0ff */
[----:B------:R-:W-:Y:S01]  /*233b0*/  SHF.R.U32.HI R0, RZ, 0x3, R7 ;  /* 0x00000003ff007819 */ /* 0x000fe20000011607 */
[----:B------:R-:W-:Y:S02]  /*233c0*/  IMAD R2, R10, R8, RZ ;  /* 0x000000080a027224 */ /* 0x000fe400078e02ff */
[----:B------:R0:W5:Y:S02]  /*233d0*/  LDL R10, [R1+0x30] ;  /* 0x00003000010a7983 */ /* 0x0001640000100800 */
[----:B------:R-:W-:Y:S01]  /*233e0*/  IMAD.IADD R0, R0, 0x1, R5 ;  /* 0x0000000100007824 */ /* 0x000fe200078e0205 */
[----:B------:R-:W-:Y:S01]  /*233f0*/  MOV R7, R14 ;  /* 0x0000000e00077202 */ /* 0x000fe20000000f00 */
[----:B------:R-:W-:Y:S02]  /*23400*/  IMAD.MOV.U32 R13, RZ, RZ, R3 ;  /* 0x000000ffff0d7224 */ /* 0x000fe400078e0003 */
[----:B------:R-:W-:Y:S01]  /*23410*/  IMAD.MOV.U32 R12, RZ, RZ, 0x1 ;  /* 0x00000001ff0c7424 */ /* 0x000fe200078e00ff */
[----:B------:R-:W-:-:S02]  /*23420*/  ISETP.GE.AND P2, PT, R0, R2, PT ;  /* 0x000000020000720c */ /* 0x000fc40003f46270 */
[----:B0-----:R-:W-:-:S11]  /*23430*/  IADD3 R5, R0, 0x10, RZ ;  /* 0x0000001000057810 */ /* 0x001fd60007ffe0ff */
[----:B-----5:R-:W-:Y:S05]  /*23440*/  WARPSYNC.COLLECTIVE R15, `(.L_x_836) ;  /* 0x000000000f087348 */ /* 0x020fea0003c00000 */
[----:B------:R0:W1:Y:S02]  /*23450*/  SHFL.IDX P6, R14, R13, R12, R11 ;  /* 0x0000000c0d0e7389 */ /* 0x00006400000c000b */
[----:B01---5:R-:W-:Y:S01]  /*23460*/  ENDCOLLECTIVE ;  /* 0x000000000000791b */ /* 0x023fe20003800000 */
.L_x_836:
[----:B------:R-:W-:-:S05]  /*23470*/  @!P2 LEA R7, P4, R9, R7, 0x1 ;  /* 0x000000070907a211 */ /* 0x000fca00078808ff */
[----:B------:R-:W-:Y:S02]  /*23480*/  @!P2 IMAD.X R6, RZ, RZ, R6, P4 ;  /* 0x000000ffff06a224 */ /* 0x000fe400020e0606 */
[----:B------:R-:W-:-:S03]  /*23490*/  IMAD.MOV.U32 R13, RZ, RZ, R4 ;  /* 0x000000ffff0d7224 */ /* 0x000fc600078e0004 */
[----:B------:R-:W-:-:S04]  /*234a0*/  @!P2 LOP3.LUT R7, R7, R6, RZ, 0x3c, !PT ;  /* 0x000000060707a212 */ /* 0x000fc800078e3cff */
[----:B------:R-:W-:-:S04]  /*234b0*/  @!P2 LOP3.LUT R6, R7, R6, RZ, 0x3c, !PT ;  /* 0x000000060706a212 */ /* 0x000fc800078e3cff */
[----:B------:R-:W-:-:S05]  /*234c0*/  @!P2 LOP3.LUT R7, R7, R6, RZ, 0x3c, !PT ;  /* 0x000000060707a212 */ /* 0x000fca00078e3cff */
[----:B------:R-:W-:Y:S01]  /*234d0*/  @!PT LDS RZ, [RZ] ;  /* 0x00000000fffff984 */ /* 0x000fe20000000800 */
[----:B------:R-:W-:Y:S01]  /*234e0*/  @!PT LDS RZ, [RZ] ;  /* 0x00000000fffff984 */ /* 0x000fe20000000800 */
[----:B------:R-:W-:Y:S01]  /*234f0*/  @!PT LDS RZ, [RZ] ;  /* 0x00000000fffff984 */ /* 0x000fe20000000800 */
[----:B------:R-:W-:Y:S04]  /*23500*/  @!P2 LDGSTS.E.BYPASS.LTC128B.128 [R10+0x10400], desc[UR58][R6.64], !P3 ;  /* 0x10400000060aafae */ /* 0x000fe8000d901d7a */
[----:B------:R-:W-:Y:S04]  /*23510*/  @!P2 LDGSTS.E.BYPASS.LTC128B.128 [R10+0x14400], desc[UR58][R6.64+0x80], !P0 ;  /* 0x14400080060aafae */ /* 0x000fe8000c101d7a */
[----:B------:R0:W-:Y:S01]  /*23520*/  @!P2 LDGSTS.E.BYPASS.LTC128B.128 [R10+0x18400], desc[UR58][R6.64+0x100], !P1 ;  /* 0x18400100060aafae */ /* 0x0001e2000c901d7a */
[----:B------:R-:W-:Y:S02]  /*23530*/  ISETP.GE.AND P2, PT, R5, R2, PT ;  /* 0x000000020500720c */ /* 0x000fe40003f46270 */
[----:B0-----:R-:W-:-:S11]  /*23540*/  MOV R6, R14 ;  /* 0x0000000e00067202 */ /* 0x001fd60000000f00 */
[----:B------:R-:W-:Y:S05]  /*23550*/  WARPSYNC.COLLECTIVE R15, `(.L_x_837) ;  /* 0x000000000f087348 */ /* 0x000fea0003c00000 */
[----:B------:R0:W1:Y:S02]  /*23560*/  SHFL.IDX P6, R14, R13, R12, R11 ;  /* 0x0000000c0d0e7389 */ /* 0x00006400000c000b */
[----:B01----:R-:W-:Y:S01]  /*23570*/  ENDCOLLECTIVE ;  /* 0x000000000000791b */ /* 0x003fe20003800000 */
.L_x_837:
[----:B------:R-:W-:Y:S02]  /*23580*/  IMAD.MOV.U32 R13, RZ, RZ, R3 ;  /* 0x000000ffff0d7224 */ /* 0x000fe400078e0003 */
[----:B------:R-:W-:Y:S02]  /*23590*/  IMAD.MOV.U32 R12, RZ, RZ, 0x2 ;  /* 0x00000002ff0c7424 */ /* 0x000fe400078e00ff */
[----:B------:R-:W-:-:S07]  /*235a0*/  IMAD.MOV.U32 R5, RZ, RZ, R14 ;  /* 0x000000ffff057224 */ /* 0x000fce00078e000e */
[----:B------:R-:W-:Y:S05]  /*235b0*/  WARPSYNC.COLLECTIVE R15, `(.L_x_838) ;  /* 0x000000000f087348 */ /* 0x000fea0003c00000 */
[----:B------:R0:W1:Y:S02]  /*235c0*/  SHFL.IDX P6, R14, R13, R12, R11 ;  /* 0x0000000c0d0e7389 */ /* 0x00006400000c000b */
[----:B01----:R-:W-:Y:S01]  /*235d0*/  ENDCOLLECTIVE ;  /* 0x000000000000791b */ /* 0x003fe20003800000 */
.L_x_838:
[----:B------:R-:W-:-:S04]  /*235e0*/  @!P2 LEA R5, P4, R9, R5, 0x1 ;  /* 0x000000050905a211 */ /* 0x000fc800078808ff */
[----:B------:R-:W-:-:S05]  /*235f0*/  @!P2 IADD3.X R6, RZ, R6, RZ, P4, !PT ;  /* 0x00000006ff06a210 */ /* 0x000fca00027fe4ff */
        /* <DEDUP_REMOVED lines=15> */
.L_x_839:
[----:B------:R-:W-:Y:S02]  /*236f0*/  IMAD.MOV.U32 R13, RZ, RZ, R3 ;  /* 0x000000ffff0d7224 */ /* 0x000fe400078e0003 */
[----:B------:R-:W-:Y:S02]  /*23700*/  IMAD.MOV.U32 R12, RZ, RZ, 0x3 ;  /* 0x00000003ff0c7424 */ /* 0x000fe400078e00ff */
[----:B------:R-:W-:-:S07]  /*23710*/  IMAD.MOV.U32 R5, RZ, RZ, R14 ;  /* 0x000000ffff057224 */ /* 0x000fce00078e000e */
[----:B------:R-:W-:Y:S05]  /*23720*/  WARPSYNC.COLLECTIVE R15, `(.L_x_840) ;  /* 0x000000000f087348 */ /* 0x000fea0003c00000 */
[----:B------:R0:W1:Y:S02]  /*23730*/  SHFL.IDX P6, R14, R13, R12, R11 ;  /* 0x0000000c0d0e7389 */ /* 0x00006400000c000b */
[----:B01----:R-:W-:Y:S01]  /*23740*/  ENDCOLLECTIVE ;  /* 0x000000000000791b */ /* 0x003fe20003800000 */
.L_x_840:
        /* <DEDUP_REMOVED lines=17> */
.L_x_841:
[----:B------:R-:W-:Y:S02]  /*23860*/  IMAD.MOV.U32 R13, RZ, RZ, R3 ;  /* 0x000000ffff0d7224 */ /* 0x000fe400078e0003 */
[----:B------:R-:W-:Y:S02]  /*23870*/  IMAD.MOV.U32 R12, RZ, RZ, 0x4 ;  /* 0x00000004ff0c7424 */ /* 0x000fe400078e00ff */
[----:B------:R-:W-:-:S07]  /*23880*/  IMAD.MOV.U32 R5, RZ, RZ, R14 ;  /* 0x000000ffff057224 */ /* 0x000fce00078e000e */
[----:B------:R-:W-:Y:S05]  /*23890*/  WARPSYNC.COLLECTIVE R15, `(.L_x_842) ;  /* 0x000000000f087348 */ /* 0x000fea0003c00000 */
[----:B------:R0:W1:Y:S02]  /*238a0*/  SHFL.IDX P6, R14, R13, R12, R11 ;  /* 0x0000000c0d0e7389 */ /* 0x00006400000c000b */
[----:B01----:R-:W-:Y:S01]  /*238b0*/  ENDCOLLECTIVE ;  /* 0x000000000000791b */ /* 0x003fe20003800000 */
.L_x_842:
        /* <DEDUP_REMOVED lines=17> */
.L_x_843:
[----:B------:R-:W-:Y:S02]  /*239d0*/  IMAD.MOV.U32 R13, RZ, RZ, R3 ;  /* 0x000000ffff0d7224 */ /* 0x000fe400078e0003 */
[----:B------:R-:W-:Y:S02]  /*239e0*/  IMAD.MOV.U32 R12, RZ, RZ, 0x5 ;  /* 0x00000005ff0c7424 */ /* 0x000fe400078e00ff */
[----:B------:R-:W-:-:S07]  /*239f0*/  IMAD.MOV.U32 R5, RZ, RZ, R14 ;  /* 0x000000ffff057224 */ /* 0x000fce00078e000e */
[----:B------:R-:W-:Y:S05]  /*23a00*/  WARPSYNC.COLLECTIVE R15, `(.L_x_844) ;  /* 0x000000000f087348 */ /* 0x000fea0003c00000 */
[----:B------:R0:W1:Y:S02]  /*23a10*/  SHFL.IDX P6, R14, R13, R12, R11 ;  /* 0x0000000c0d0e7389 */ /* 0x00006400000c000b */
[----:B01----:R-:W-:Y:S01]  /*23a20*/  ENDCOLLECTIVE ;  /* 0x000000000000791b */ /* 0x003fe20003800000 */
.L_x_844:
        /* <DEDUP_REMOVED lines=17> */
.L_x_845:
[----:B------:R-:W-:Y:S02]  /*23b40*/  IMAD.MOV.U32 R13, RZ, RZ, R3 ;  /* 0x000000ffff0d7224 */ /* 0x000fe400078e0003 */
[----:B------:R-:W-:Y:S02]  /*23b50*/  IMAD.MOV.U32 R12, RZ, RZ, 0x6 ;  /* 0x00000006ff0c7424 */ /* 0x000fe400078e00ff */
[----:B------:R-:W-:-:S07]  /*23b60*/  IMAD.MOV.U32 R5, RZ, RZ, R14 ;  /* 0x000000ffff057224 */ /* 0x000fce00078e000e */
[----:B------:R-:W-:Y:S05]  /*23b70*/  WARPSYNC.COLLECTIVE R15, `(.L_x_846) ;  /* 0x000000000f087348 */ /* 0x000fea0003c00000 */
[----:B------:R0:W1:Y:S02]  /*23b80*/  SHFL.IDX P6, R14, R13, R12, R11 ;  /* 0x0000000c0d0e7389 */ /* 0x00006400000c000b */
[----:B01----:R-:W-:Y:S01]  /*23b90*/  ENDCOLLECTIVE ;  /* 0x000000000000791b */ /* 0x003fe20003800000 */
.L_x_846:
        /* <DEDUP_REMOVED lines=17> */
.L_x_847:
[----:B------:R-:W-:Y:S01]  /*23cb0*/  MOV R13, R3 ;  /* 0x00000003000d7202 */ /* 0x000fe20000000f00 */
[----:B------:R-:W-:Y:S02]  /*23cc0*/  IMAD.MOV.U32 R12, RZ, RZ, 0x7 ;  /* 0x00000007ff0c7424 */ /* 0x000fe400078e00ff */
[----:B------:R-:W-:-:S07]  /*23cd0*/  IMAD.MOV.U32 R5, RZ, RZ, R14 ;  /* 0x000000ffff057224 */ /* 0x000fce00078e000e */
[----:B------:R-:W-:Y:S05]  /*23ce0*/  WARPSYNC.COLLECTIVE R15, `(.L_x_848) ;  /* 0x000000000f087348 */ /* 0x000fea0003c00000 */
[----:B------:R0:W1:Y:S02]  /*23cf0*/  SHFL.IDX P6, R14, R13, R12, R11 ;  /* 0x0000000c0d0e7389 */ /* 0x00006400000c000b */
[----:B01----:R-:W-:Y:S01]  /*23d00*/  ENDCOLLECTIVE ;  /* 0x000000000000791b */ /* 0x003fe20003800000 */
.L_x_848:
[----:B------:R-:W-:-:S04]  /*23d10*/  @!P2 LEA R5, P4, R9, R5, 0x1 ;  /* 0x000000050905a211 */ /* 0x000fc800078808ff */
[----:B------:R-:W-:-:S05]  /*23d20*/  @!P2 IADD3.X R6, RZ, R6, RZ, P4, !PT ;  /* 0x00000006ff06a210 */ /* 0x000fca00027fe4ff */
[----:B------:R-:W-:Y:S01]  /*23d30*/  @!P2 IMAD.MOV.U32 R7, RZ, RZ, R6 ;  /* 0x000000ffff07a224 */ /* 0x000fe200078e0006 */
[----:B------:R-:W-:Y:S01]  /*23d40*/  MOV R13, R4 ;  /* 0x00000004000d7202 */ /* 0x000fe20000000f00 */
        /* <DEDUP_REMOVED lines=10> */
.L_x_849:
[----:B------:R-:W-:Y:S01]  /*23df0*/  @!PT LDS RZ, [RZ] ;  /* 0x00000000fffff984 */ /* 0x000fe20000000800 */
[----:B------:R-:W-:Y:S01]  /*23e00*/  @!PT LDS RZ, [RZ] ;  /* 0x00000000fffff984 */ /* 0x000fe20000000800 */
[----:B------:R-:W-:Y:S01]  /*23e10*/  @!PT LDS RZ, [RZ] ;  /* 0x00000000fffff984 */ /* 0x000fe20000000800 */
[----:B------:R0:W-:Y:S01]  /*23e20*/  @!P2 LDGSTS.E.BYPASS.LTC128B.128 [R10+0x1b400], desc[UR58][R6.64+0x100], !P1 ;  /* 0x1b400100060aafae */ /* 0x0001e2000c901d7a */
[----:B------:R-:W-:Y:S01]  /*23e30*/  IMAD.MOV.U32 R3, RZ, RZ, R14 ;  /* 0x000000ffff037224 */ /* 0x000fe200078e000e */
[----:B------:R-:W-:Y:S06]  /*23e40*/  BRA `(.L_x_850) ;  /* 0xffffffac00847947 */ /* 0x000fec000383ffff */
.L_x_709:
[----:B----4-:R4:W0:Y:S02]  /*23e50*/  SYNCS.PHASECHK.TRANS64.TRYWAIT P0, [R18+URZ+0x34820], R0 ;  /* 0x03482000120075a7 */ /* 0x010824000800017f */
[----:B0-----:R-:W-:Y:S05]  /*23e60*/  @!P0 NANOSLEEP.SYNCS 0x989680 ;  /* 0x009896800000895d */ /* 0x001fea0003900000 */
[----:B------:R-:W0:Y:S02]  /*23e70*/  @!P0 SYNCS.PHASECHK.TRANS64 P0, [R18+URZ+0x34820], R0 ;  /* 0x03482000120085a7 */ /* 0x000e24000800007f */
[----:B0-----:R-:W-:Y:S05]  /*23e80*/  @!P0 BRA `(.L_x_709) ;  /* 0xfffffffc00f08947 */ /* 0x001fea000383ffff */
[----:B------:R-:W-:Y:S05]  /*23e90*/  BRA `(.L_x_851) ;  /* 0xffffffac00f87947 */ /* 0x000fea000383ffff */
.L_x_718:
[----:B-1----:R1:W2:Y:S02]  /*23ea0*/  SYNCS.PHASECHK.TRANS64.TRYWAIT P0, [R3+URZ+0x34840], R2 ;  /* 0x03484002030075a7 */ /* 0x0022a4000800017f */
[----:B--2---:R-:W-:Y:S05]  /*23eb0*/  @!P0 NANOSLEEP.SYNCS 0x989680 ;  /* 0x009896800000895d */ /* 0x004fea0003900000 */
[----:B------:R-:W2:Y:S02]  /*23ec0*/  @!P0 SYNCS.PHASECHK.TRANS64 P0, [R3+URZ+0x34840], R2 ;  /* 0x03484002030085a7 */ /* 0x000ea4000800007f */
[----:B--2---:R-:W-:Y:S05]  /*23ed0*/  @!P0 BRA `(.L_x_718) ;  /* 0xfffffffc00f08947 */ /* 0x004fea000383ffff */
[----:B------:R-:W-:Y:S05]  /*23ee0*/  BRA `(.L_x_852) ;  /* 0xffffffb000d47947 */ /* 0x000fea000383ffff */
.L_x_725:
[----:B0-----:R0:W1:Y:S02]  /*23ef0*/  SYNCS.PHASECHK.TRANS64.TRYWAIT P0, [R2+URZ+0x34860], R3 ;  /* 0x03486003020075a7 */ /* 0x001064000800017f */
[----:B-1----:R-:W-:Y:S05]  /*23f00*/  @!P0 NANOSLEEP.SYNCS 0x989680 ;  /* 0x009896800000895d */ /* 0x002fea0003900000 */
[----:B------:R-:W1:Y:S02]  /*23f10*/  @!P0 SYNCS.PHASECHK.TRANS64 P0, [R2+URZ+0x34860], R3 ;  /* 0x03486003020085a7 */ /* 0x000e64000800007f */
[----:B-1----:R-:W-:Y:S05]  /*23f20*/  @!P0 BRA `(.L_x_725) ;  /* 0xfffffffc00f08947 */ /* 0x002fea000383ffff */
[----:B------:R-:W-:Y:S05]  /*23f30*/  BRA `(.L_x_853) ;  /* 0xffffffb400e07947 */ /* 0x000fea000383ffff */
.L_x_735:
[----:B-1----:R1:W2:Y:S02]  /*23f40*/  SYNCS.PHASECHK.TRANS64.TRYWAIT P0, [R3+URZ+0x34840], R2 ;  /* 0x03484002030075a7 */ /* 0x0022a4000800017f */
[----:B--2---:R-:W-:Y:S05]  /*23f50*/  @!P0 NANOSLEEP.SYNCS 0x989680 ;  /* 0x009896800000895d */ /* 0x004fea0003900000 */
[----:B------:R-:W2:Y:S02]  /*23f60*/  @!P0 SYNCS.PHASECHK.TRANS64 P0, [R3+URZ+0x34840], R2 ;  /* 0x03484002030085a7 */ /* 0x000ea4000800007f */
[----:B--2---:R-:W-:Y:S05]  /*23f70*/  @!P0 BRA `(.L_x_735) ;  /* 0xfffffffc00f08947 */ /* 0x004fea000383ffff */
[----:B------:R-:W-:Y:S05]  /*23f80*/  BRA `(.L_x_854) ;  /* 0xffffffbc00787947 */ /* 0x000fea000383ffff */
.L_x_742:
[----:B0-----:R0:W1:Y:S02]  /*23f90*/  SYNCS.PHASECHK.TRANS64.TRYWAIT P0, [R2+URZ+0x34860], R3 ;  /* 0x03486003020075a7 */ /* 0x001064000800017f */
[----:B-1----:R-:W-:Y:S05]  /*23fa0*/  @!P0 NANOSLEEP.SYNCS 0x989680 ;  /* 0x009896800000895d */ /* 0x002fea0003900000 */
[----:B------:R-:W1:Y:S02]  /*23fb0*/  @!P0 SYNCS.PHASECHK.TRANS64 P0, [R2+URZ+0x34860], R3 ;  /* 0x03486003020085a7 */ /* 0x000e64000800007f */
[----:B-1----:R-:W-:Y:S05]  /*23fc0*/  @!P0 BRA `(.L_x_742) ;  /* 0xfffffffc00f08947 */ /* 0x002fea000383ffff */
[----:B------:R-:W-:Y:S05]  /*23fd0*/  BRA `(.L_x_855) ;  /* 0xffffffc000847947 */ /* 0x000fea000383ffff */
.L_x_752:
[----:B--2---:R2:W3:Y:S02]  /*23fe0*/  SYNCS.PHASECHK.TRANS64.TRYWAIT P0, [R3+URZ+0x34840], R2 ;  /* 0x03484002030075a7 */ /* 0x0044e4000800017f */
[----:B---3--:R-:W-:Y:S05]  /*23ff0*/  @!P0 NANOSLEEP.SYNCS 0x989680 ;  /* 0x009896800000895d */ /* 0x008fea0003900000 */
[----:B------:R-:W3:Y:S02]  /*24000*/  @!P0 SYNCS.PHASECHK.TRANS64 P0, [R3+URZ+0x34840], R2 ;  /* 0x03484002030085a7 */ /* 0x000ee4000800007f */
[----:B---3--:R-:W-:Y:S05]  /*24010*/  @!P0 BRA `(.L_x_752) ;  /* 0xfffffffc00f08947 */ /* 0x008fea000383ffff */
[----:B------:R-:W-:Y:S05]  /*24020*/  BRA `(.L_x_856) ;  /* 0xffffffc400f47947 */ /* 0x000fea000383ffff */
.L_x_759:
[----:B0-----:R0:W1:Y:S02]  /*24030*/  SYNCS.PHASECHK.TRANS64.TRYWAIT P0, [R2+URZ+0x34860], R5 ;  /* 0x03486005020075a7 */ /* 0x001064000800017f */
[----:B-1----:R-:W-:Y:S05]  /*24040*/  @!P0 NANOSLEEP.SYNCS 0x989680 ;  /* 0x009896800000895d */ /* 0x002fea0003900000 */
[----:B------:R-:W1:Y:S02]  /*24050*/  @!P0 SYNCS.PHASECHK.TRANS64 P0, [R2+URZ+0x34860], R5 ;  /* 0x03486005020085a7 */ /* 0x000e64000800007f */
[----:B-1----:R-:W-:Y:S05]  /*24060*/  @!P0 BRA `(.L_x_759) ;  /* 0xfffffffc00f08947 */ /* 0x002fea000383ffff */
[----:B------:R-:W-:Y:S05]  /*24070*/  BRA `(.L_x_857) ;  /* 0xffffffc800fc7947 */ /* 0x000fea000383ffff */
.L_x_771:
[----:B---3--:R3:W4:Y:S02]  /*24080*/  SYNCS.PHASECHK.TRANS64.TRYWAIT P0, [R0+URZ+0x34860], R2 ;  /* 0x03486002000075a7 */ /* 0x008724000800017f */
[----:B----4-:R-:W-:Y:S05]  /*24090*/  @!P0 NANOSLEEP.SYNCS 0x989680 ;  /* 0x009896800000895d */ /* 0x010fea0003900000 */
[----:B------:R-:W4:Y:S02]  /*240a0*/  @!P0 SYNCS.PHASECHK.TRANS64 P0, [R0+URZ+0x34860], R2 ;  /* 0x03486002000085a7 */ /* 0x000f24000800007f */
[----:B----4-:R-:W-:Y:S05]  /*240b0*/  @!P0 BRA `(.L_x_771) ;  /* 0xfffffffc00f08947 */ /* 0x010fea000383ffff */
[----:B------:R-:W-:Y:S05]  /*240c0*/  BRA `(.L_x_858) ;  /* 0xffffffd000547947 */ /* 0x000fea000383ffff */
.L_x_779:
[----:B-1----:R-:W4:Y:S01]  /*240d0*/  LDL R0, [R1] ;  /* 0x0000000001007983 */ /* 0x002f220000100800 */
[----:B------:R-:W-:Y:S01]  /*240e0*/  BSSY B0, `(.L_x_859) ;  /* 0x0000008000007945 */ /* 0x000fe20003800000 */
[----:B------:R-:W-:Y:S01]  /*240f0*/  MOV R12, RZ ;  /* 0x000000ff000c7202 */ /* 0x000fe20000000f00 */
[----:B0-----:R-:W-:Y:S02]  /*24100*/  IMAD.MOV.U32 R11, RZ, RZ, 0x1f ;  /* 0x0000001fff0b7424 */ /* 0x001fe400078e00ff */
[----:B------:R-:W-:Y:S02]  /*24110*/  IMAD.MOV.U32 R15, RZ, RZ, -0x1 ;  /* 0xffffffffff0f7424 */ /* 0x000fe400078e00ff */
[----:B----4-:R-:W-:-:S07]  /*24120*/  IMAD.MOV.U32 R13, RZ, RZ, R0 ;  /* 0x000000ffff0d7224 */ /* 0x010fce00078e0000 */
[----:B--23--:R-:W-:Y:S05]  /*24130*/  WARPSYNC.COLLECTIVE R15, `(.L_x_860) ;  /* 0x000000000f087348 */ /* 0x00cfea0003c00000 */
[----:B------:R0:W1:Y:S02]  /*24140*/  SHFL.IDX P6, R14, R13, R12, R11 ;  /* 0x0000000c0d0e7389 */ /* 0x00006400000c000b */
[----:B0123--:R-:W-:Y:S01]  /*24150*/  ENDCOLLECTIVE ;  /* 0x000000000000791b */ /* 0x00ffe20003800000 */
.L_x_860:
[----:B------:R-:W-:Y:S05]  /*24160*/  BSYNC B0 ;  /* 0x0000000000007941 */ /* 0x000fea0003800000 */
.L_x_859:
[----:B------:R0:W5:Y:S01]  /*24170*/  LDL R2, [R1+0xc] ;  /* 0x00000c0001027983 */ /* 0x0001620000100800 */
[----:B------:R-:W-:Y:S01]  /*24180*/  IMAD.MOV.U32 R13, RZ, RZ, R0 ;  /* 0x000000ffff0d7224 */ /* 0x000fe200078e0000 */
[----:B------:R-:W-:Y:S01]  /*24190*/  MOV R11, 0x1f ;  /* 0x0000001f000b7802 */ /* 0x000fe20000000f00 */
[----:B------:R-:W-:Y:S01]  /*241a0*/  IMAD.MOV.U32 R12, RZ, RZ, 0x1 ;  /* 0x00000001ff0c7424 */ /* 0x000fe200078e00ff */
[----:B------:R-:W-:Y:S01]  /*241b0*/  MOV R5, R14 ;  /* 0x0000000e00057202 */ /* 0x000fe20000000f00 */
[----:B------:R-:W-:Y:S01]  /*241c0*/  IMAD.MOV.U32 R15, RZ, RZ, -0x1 ;  /* 0xffffffffff0f7424 */ /* 0x000fe200078e00ff */
[----:B------:R-:W-:-:S13]  /*241d0*/  LOP3.LUT P1, RZ, R9, 0x1, RZ, 0xc0, !PT ;  /* 0x0000000109ff7812 */ /* 0x000fda000782c0ff */
[----:B0----5:R-:W-:Y:S05]  /*241e0*/  WARPSYNC.COLLECTIVE R15, `(.L_x_861) ;  /* 0x000000000f087348 */ /* 0x021fea0003c00000 */
[----:B------:R1:W2:Y:S02]  /*241f0*/  SHFL.IDX P6, R14, R13, R12, R11 ;  /* 0x0000000c0d0e7389 */ /* 0x0002a400000c000b */
[----:B012--5:R-:W-:Y:S01]  /*24200*/  ENDCOLLECTIVE ;  /* 0x000000000000791b */ /* 0x027fe20003800000 */
.L_x_861:
[----:B------:R-:W-:Y:S01]  /*24210*/  ULDC UR4, c[0x0][0xc3c] ;  /* 0x00030f0000047ab9 */ /* 0x000fe20000000800 */
[----:B------:R-:W-:Y:S02]  /*24220*/  IADD3 R4, R2, R17, RZ ;  /* 0x0000001102047210 */ /* 0x000fe40007ffe0ff */
[----:B------:R-:W-:Y:S01]  /*24230*/  CS2R R10, SRZ ;  /* 0x00000000000a7805 */ /* 0x000fe2000001ff00 */
        /* <DEDUP_REMOVED lines=9> */
[----:B------:R-:W-:Y:S02]  /*242d0*/  MOV R6, RZ ;  /* 0x000000ff00067202 */ /* 0x000fe40000000f00 */
[C---:B------:R-:W-:Y:S02]  /*242e0*/  ISETP.GE.U32.AND P2, PT, R17.reuse, 0x8, PT ;  /* 0x000000081100780c */ /* 0x040fe40003f46070 */
[C---:B------:R-:W-:Y:S01]  /*242f0*/  ISETP.GE.U32.AND P3, PT, R17.reuse, 0x10, PT ;  /* 0x000000101100780c */ /* 0x040fe20003f66070 */
[----:B--2---:R-:W-:Y:S02]  /*24300*/  @!P0 IMAD.MOV.U32 R4, RZ, RZ, R8 ;  /* 0x000000ffff048224 */ /* 0x004fe400078e0008 */
[----:B---3--:R-:W-:Y:S01]  /*24310*/  @!P0 IMAD.MOV.U32 R6, RZ, RZ, R2 ;  /* 0x000000ffff068224 */ /* 0x008fe200078e0002 */
[----:B------:R-:W-:-:S03]  /*24320*/  ISETP.GE.U32.AND P0, PT, R17, 0x2, PT ;  /* 0x000000021100780c */ /* 0x000fc60003f06070 */
[----:B------:R-:W-:-:S04]  /*24330*/  IMAD R2, R6, R4, RZ ;  /* 0x0000000406027224 */ /* 0x000fc800078e02ff */
[----:B------:R-:W-:-:S07]  /*24340*/  IMAD.MOV.U32 R13, RZ, RZ, R2 ;  /* 0x000000ffff0d7224 */ /* 0x000fce00078e0002 */
[----:B------:R-:W-:Y:S05]  /*24350*/  WARPSYNC.COLLECTIVE R15, `(.L_x_862) ;  /* 0x000000000f087348 */ /* 0x000fea0003c00000 */
[----:B------:R0:W1:Y:S02]  /*24360*/  SHFL.UP P6, R14, R13, R12, R11 ;  /* 0x0400000c0d0e7389 */ /* 0x00006400000c000b */
[----:B01----:R-:W-:Y:S01]  /*24370*/  ENDCOLLECTIVE ;  /* 0x000000000000791b */ /* 0x003fe20003800000 */
.L_x_862:
[----:B------:R-:W-:Y:S02]  /*24380*/  MOV R12, 0x2 ;  /* 0x00000002000c7802 */ /* 0x000fe40000000f00 */
[----:B------:R-:W-:-:S04]  /*24390*/  MOV R3, R14 ;  /* 0x0000000e00037202 */ /* 0x000fc80000000f00 */
[----:B------:R-:W-:Y:S02]  /*243a0*/  SEL R3, R3, RZ, P1 ;  /* 0x000000ff03037207 */ /* 0x000fe40000800000 */
[----:B------:R-:W-:-:S03]  /*243b0*/  ISETP.GE.U32.AND P1, PT, R17, 0x4, PT ;  /* 0x000000041100780c */ /* 0x000fc60003f26070 */
[----:B------:R-:W-:-:S04]  /*243c0*/  IMAD.IADD R2, R2, 0x1, R3 ;  /* 0x0000000102027824 */ /* 0x000fc800078e0203 */
[----:B------:R-:W-:-:S07]  /*243d0*/  IMAD.MOV.U32 R13, RZ, RZ, R2 ;  /* 0x000000ffff0d7224 */ /* 0x000fce00078e0002 */
[----:B------:R-:W-:Y:S05]  /*243e0*/  WARPSYNC.COLLECTIVE R15, `(.L_x_863) ;  /* 0x000000000f087348 */ /* 0x000fea0003c00000 */
[----:B------:R0:W1:Y:S02]  /*243f0*/  SHFL.UP P6, R14, R13, R12, R11 ;  /* 0x0400000c0d0e7389 */ /* 0x00006400000c000b */
[----:B01----:R-:W-:Y:S01]  /*24400*/  ENDCOLLECTIVE ;  /* 0x000000000000791b */ /* 0x003fe20003800000 */
.L_x_863:
        /* <DEDUP_REMOVED lines=8> */
.L_x_864:
        /* <DEDUP_REMOVED lines=8> */
.L_x_865:
[----:B------:R-:W-:Y:S02]  /*24510*/  MOV R12, 0x10 ;  /* 0x00000010000c7802 */ /* 0x000fe40000000f00 */
[----:B------:R-:W-:-:S04]  /*24520*/  MOV R3, R14 ;  /* 0x0000000e00037202 */ /* 0x000fc80000000f00 */
[----:B------:R-:W-:-:S05]  /*24530*/  SEL R3, R3, RZ, P2 ;  /* 0x000000ff03037207 */ /* 0x000fca0001000000 */
[----:B------:R-:W-:-:S04]  /*24540*/  IMAD.IADD R2, R2, 0x1, R3 ;  /* 0x0000000102027824 */ /* 0x000fc800078e0203 */
[----:B------:R-:W-:-:S07]  /*24550*/  IMAD.MOV.U32 R13, RZ, RZ, R2 ;  /* 0x000000ffff0d7224 */ /* 0x000fce00078e0002 */
[----:B------:R-:W-:Y:S05]  /*24560*/  WARPSYNC.COLLECTIVE R15, `(.L_x_866) ;  /* 0x000000000f087348 */ /* 0x000fea0003c00000 */
[----:B------:R0:W1:Y:S02]  /*24570*/  SHFL.UP P6, R14, R13, R12, R11 ;  /* 0x0400000c0d0e7389 */ /* 0x00006400000c000b */
[----:B01----:R-:W-:Y:S01]  /*24580*/  ENDCOLLECTIVE ;  /* 0x000000000000791b */ /* 0x003fe20003800000 */
.L_x_866:
[----:B------:R-:W-:Y:S02]  /*24590*/  IMAD.MOV.U32 R12, RZ, RZ, 0x1f ;  /* 0x0000001fff0c7424 */ /* 0x000fe400078e00ff */
[----:B------:R-:W-:Y:S02]  /*245a0*/  IMAD.MOV.U32 R11, RZ, RZ, 0x1f ;  /* 0x0000001fff0b7424 */ /* 0x000fe400078e00ff */
[----:B------:R-:W-:-:S05]  /*245b0*/  IMAD.MOV.U32 R3, RZ, RZ, R14 ;  /* 0x000000ffff037224 */ /* 0x000fca00078e000e */
[----:B------:R-:W-:-:S05]  /*245c0*/  SEL R3, R3, RZ, P3 ;  /* 0x000000ff03037207 */ /* 0x000fca0001800000 */
[----:B------:R-:W-:-:S05]  /*245d0*/  IMAD.IADD R7, R2, 0x1, R3 ;  /* 0x0000000102077824 */ /* 0x000fca00078e0203 */
[----:B------:R-:W-:-:S07]  /*245e0*/  MOV R13, R7 ;  /* 0x00000007000d7202 */ /* 0x000fce0000000f00 */
[----:B------:R-:W-:Y:S05]  /*245f0*/  WARPSYNC.COLLECTIVE R15, `(.L_x_867) ;  /* 0x000000000f087348 */ /* 0x000fea0003c00000 */
[----:B------:R0:W1:Y:S02]  /*24600*/  SHFL.IDX P6, R14, R13, R12, R11 ;  /* 0x0000000c0d0e7389 */ /* 0x00006400000c000b */
[----:B01----:R-:W-:Y:S01]  /*24610*/  ENDCOLLECTIVE ;  /* 0x000000000000791b */ /* 0x003fe20003800000 */
.L_x_867:
[----:B------:R-:W-:Y:S01]  /*24620*/  MOV R16, R14 ;  /* 0x0000000e00107202 */ /* 0x000fe20000000f00 */
[----:B------:R-:W-:Y:S06]  /*24630*/  BRA `(.L_x_868) ;  /* 0xffffffd000e07947 */ /* 0x000fec000383ffff */
.L_x_782:
[----:B------:R-:W-:Y:S01]  /*24640*/  BSSY B0, `(.L_x_869) ;  /* 0x0000008000007945 */ /* 0x000fe20003800000 */
[----:B------:R-:W-:Y:S01]  /*24650*/  IMAD.MOV.U32 R13, RZ, RZ, R2 ;  /* 0x000000ffff0d7224 */ /* 0x000fe200078e0002 */
[----:B------:R-:W-:Y:S01]  /*24660*/  MOV R11, RZ ;  /* 0x000000ff000b7202 */ /* 0x000fe20000000f00 */
[----:B------:R-:W-:Y:S02]  /*24670*/  IMAD.MOV.U32 R12, RZ, RZ, 0x1 ;  /* 0x00000001ff0c7424 */ /* 0x000fe400078e00ff */
[----:B------:R-:W-:-:S07]  /*24680*/  IMAD.MOV.U32 R15, RZ, RZ, -0x1 ;  /* 0xffffffffff0f7424 */ /* 0x000fce00078e00ff */
[----:B0-----:R-:W-:Y:S05]  /*24690*/  WARPSYNC.COLLECTIVE R15, `(.L_x_870) ;  /* 0x000000000f087348 */ /* 0x001fea0003c00000 */
[----:B------:R1:W2:Y:S02]  /*246a0*/  SHFL.UP P6, R14, R13, R12, R11 ;  /* 0x0400000c0d0e7389 */ /* 0x0002a400000c000b */
[----:B012---:R-:W-:Y:S01]  /*246b0*/  ENDCOLLECTIVE ;  /* 0x000000000000791b */ /* 0x007fe20003800000 */
.L_x_870:
[----:B------:R-:W-:Y:S05]  /*246c0*/  BSYNC B0 ;  /* 0x0000000000007941 */ /* 0x000fea0003800000 */
.L_x_869:
[----:B------:R-:W2:Y:S01]  /*246d0*/  LDL R7, [R1+0x10] ;  /* 0x0000100001077983 */ /* 0x000ea20000100800 */
[----:B------:R-:W-:Y:S01]  /*246e0*/  IMAD.MOV.U32 R3, RZ, RZ, R14 ;  /* 0x000000ffff037224 */ /* 0x000fe200078e000e */
[----:B------:R-:W-:Y:S01]  /*246f0*/  MOV R11, RZ ;  /* 0x000000ff000b7202 */ /* 0x000fe20000000f00 */
[----:B------:R-:W-:Y:S02]  /*24700*/  IMAD.MOV.U32 R12, RZ, RZ, 0x2 ;  /* 0x00000002ff0c7424 */ /* 0x000fe400078e00ff */
[----:B------:R-:W-:Y:S01]  /*24710*/  IMAD.MOV.U32 R15, RZ, RZ, -0x1 ;  /* 0xffffffffff0f7424 */ /* 0x000fe200078e00ff */
[----:B--2---:R-:W-:-:S04]  /*24720*/  LOP3.LUT P4, RZ, R7, 0x1, RZ, 0xc0, !PT ;  /* 0x0000000107ff7812 */ /* 0x004fc8000788c0ff */
[----:B------:R-:W-:-:S04]  /*24730*/  SEL R3, R3, RZ, P4 ;  /* 0x000000ff03037207 */ /* 0x000fc80002000000 */
[----:B------:R-:W-:-:S05]  /*24740*/  IADD3 R2, R2, R3, RZ ;  /* 0x0000000302027210 */ /* 0x000fca0007ffe0ff */
[----:B------:R-:W-:-:S07]  /*24750*/  IMAD.MOV.U32 R13, RZ, RZ, R2 ;  /* 0x000000ffff0d7224 */ /* 0x000fce00078e0002 */
[----:B------:R-:W-:Y:S05]  /*24760*/  WARPSYNC.COLLECTIVE R15, `(.L_x_871) ;  /* 0x000000000f087348 */ /* 0x000fea0003c00000 */
[----:B------:R0:W1:Y:S02]  /*24770*/  SHFL.UP P6, R14, R13, R12, R11 ;  /* 0x0400000c0d0e7389 */ /* 0x00006400000c000b */
[----:B01----:R-:W-:Y:S01]  /*24780*/  ENDCOLLECTIVE ;  /* 0x000000000000791b */ /* 0x003fe20003800000 */
.L_x_871:
        /* <DEDUP_REMOVED lines=8> */
.L_x_872:
        /* <DEDUP_REMOVED lines=8> */
.L_x_873:
        /* <DEDUP_REMOVED lines=8> */
.L_x_874:
[----:B------:R-:W-:Y:S01]  /*24910*/  IMAD.MOV.U32 R12, RZ, RZ, 0x1f ;  /* 0x0000001fff0c7424 */ /* 0x000fe200078e00ff */
[----:B------:R-:W-:Y:S01]  /*24920*/  MOV R11, 0x1f ;  /* 0x0000001f000b7802 */ /* 0x000fe20000000f00 */
[----:B------:R-:W-:-:S05]  /*24930*/  IMAD.MOV.U32 R3, RZ, RZ, R14 ;  /* 0x000000ffff037224 */ /* 0x000fca00078e000e */
[----:B------:R-:W-:-:S04]  /*24940*/  SEL R3, R3, RZ, P3 ;  /* 0x000000ff03037207 */ /* 0x000fc80001800000 */
[----:B------:R-:W-:-:S05]  /*24950*/  IADD3 R7, R2, R3, RZ ;  /* 0x0000000302077210 */ /* 0x000fca0007ffe0ff */
[----:B------:R-:W-:-:S07]  /*24960*/  IMAD.MOV.U32 R13, RZ, RZ, R7 ;  /* 0x000000ffff0d7224 */ /* 0x000fce00078e0007 */
[----:B------:R-:W-:Y:S05]  /*24970*/  WARPSYNC.COLLECTIVE R15, `(.L_x_875) ;  /* 0x000000000f087348 */ /* 0x000fea0003c00000 */
[----:B------:R0:W1:Y:S02]  /*24980*/  SHFL.IDX P6, R14, R13, R12, R11 ;  /* 0x0000000c0d0e7389 */ /* 0x00006400000c000b */
[----:B01----:R-:W-:Y:S01]  /*24990*/  ENDCOLLECTIVE ;  /* 0x000000000000791b */ /* 0x003fe20003800000 */
.L_x_875:
[----:B------:R-:W-:Y:S01]  /*249a0*/  IMAD.MOV.U32 R16, RZ, RZ, R14 ;  /* 0x000000ffff107224 */ /* 0x000fe200078e000e */
[----:B------:R-:W-:Y:S06]  /*249b0*/  BRA `(.L_x_876) ;  /* 0xffffffd000b07947 */ /* 0x000fec000383ffff */
.L_x_784:
[----:B------:R-:W-:Y:S01]  /*249c0*/  BSSY B0, `(.L_x_877) ;  /* 0x0000006000007945 */ /* 0x000fe20003800000 */
[----:B------:R-:W-:Y:S01]  /*249d0*/  PLOP3.LUT P6, PT, P6, PT, PT, 0x8, 0x0 ;  /* 0x000000000000781c */ /* 0x000fe200037ce170 */
[----:B------:R-:W-:-:S12]  /*249e0*/  IMAD.MOV.U32 R15, RZ, RZ, -0x1 ;  /* 0xffffffffff0f7424 */ /* 0x000fd800078e00ff */
[----:B0-----:R-:W-:Y:S05]  /*249f0*/  WARPSYNC.COLLECTIVE R15, `(.L_x_878) ;  /* 0x000000000f087348 */ /* 0x001fea0003c00000 */
[----:B------:R-:W-:Y:S01]  /*24a00*/  VOTE.ANY R14, PT, P6 ;  /* 0x00000000000e7806 */ /* 0x000fe200030e0100 */
[----:B0-----:R-:W-:Y:S06]  /*24a10*/  ENDCOLLECTIVE ;  /* 0x000000000000791b */ /* 0x001fec0003800000 */
.L_x_878:
[----:B------:R-:W-:Y:S05]  /*24a20*/  BSYNC B0 ;  /* 0x0000000000007941 */ /* 0x000fea0003800000 */
.L_x_877:
[----:B------:R-:W-:Y:S01]  /*24a30*/  MOV R3, R14 ;  /* 0x0000000e00037202 */ /* 0x000fe20000000f00 */
[----:B------:R-:W-:Y:S01]  /*24a40*/  IMAD.MOV.U32 R13, RZ, RZ, R4 ;  /* 0x000000ffff0d7224 */ /* 0x000fe200078e0004 */
[----:B------:R-:W-:Y:S01]  /*24a50*/  MOV R11, 0x1f ;  /* 0x0000001f000b7802 */ /* 0x000fe20000000f00 */
[----:B------:R-:W-:Y:S01]  /*24a60*/  IMAD.MOV.U32 R15, RZ, RZ, -0x1 ;  /* 0xffffffffff0f7424 */ /* 0x000fe200078e00ff */
[----:B------:R-:W0:Y:S02]  /*24a70*/  POPC R0, R3 ;  /* 0x0000000300007309 */ /* 0x000e240000000000 */
[----:B0-----:R-:W-:-:S07]  /*24a80*/  IMAD.MOV.U32 R12, RZ, RZ, R0 ;  /* 0x000000ffff0c7224 */ /* 0x001fce00078e0000 */
[----:B------:R-:W-:Y:S05]  /*24a90*/  WARPSYNC.COLLECTIVE R15, `(.L_x_879) ;  /* 0x000000000f087348 */ /* 0x000fea0003c00000 */
[----:B------:R0:W1:Y:S02]  /*24aa0*/  SHFL.IDX P6, R14, R13, R12, R11 ;  /* 0x0000000c0d0e7389 */ /* 0x00006400000c000b */
[----:B01----:R-:W-:Y:S01]  /*24ab0*/  ENDCOLLECTIVE ;  /* 0x000000000000791b */ /* 0x003fe20003800000 */
.L_x_879:
[----:B------:R-:W-:Y:S01]  /*24ac0*/  MOV R13, R6 ;  /* 0x00000006000d7202 */ /* 0x000fe20000000f00 */
[----:B------:R-:W-:-:S07]  /*24ad0*/  IMAD.MOV.U32 R4, RZ, RZ, R14 ;  /* 0x000000ffff047224 */ /* 0x000fce00078e000e */
[----:B------:R-:W-:Y:S05]  /*24ae0*/  WARPSYNC.COLLECTIVE R15, `(.L_x_880) ;  /* 0x000000000f087348 */ /* 0x000fea0003c00000 */
[----:B------:R0:W1:Y:S02]  /*24af0*/  SHFL.IDX P6, R14, R13, R12, R11 ;  /* 0x0000000c0d0e7389 */ /* 0x00006400000c000b */
[----:B01----:R-:W-:Y:S01]  /*24b00*/  ENDCOLLECTIVE ;  /* 0x000000000000791b */ /* 0x003fe20003800000 */
.L_x_880:
[----:B------:R-:W-:Y:S01]  /*24b10*/  IMAD.MOV.U32 R6, RZ, RZ, R14 ;  /* 0x000000ffff067224 */ /* 0x000fe200078e000e */
[----:B------:R-:W-:Y:S06]  /*24b20*/  BRA `(.L_x_881) ;  /* 0xffffffd000907947 */ /* 0x000fec000383ffff */
.L_x_786:
[----:B------:R-:W-:Y:S01]  /*24b30*/  BSSY B0, `(.L_x_882) ;  /* 0x0000007000007945 */ /* 0x000fe20003800000 */
[----:B------:R-:W-:Y:S01]  /*24b40*/  IMAD.MOV.U32 R13, RZ, RZ, R7 ;  /* 0x000000ffff0d7224 */ /* 0x000fe200078e0007 */
[----:B------:R-:W-:Y:S01]  /*24b50*/  MOV R11, 0x1f ;  /* 0x0000001f000b7802 */ /* 0x000fe20000000f00 */
[----:B------:R-:W-:-:S07]  /*24b60*/  IMAD.MOV.U32 R15, RZ, RZ, -0x1 ;  /* 0xffffffffff0f7424 */ /* 0x000fce00078e00ff */
[----:B0123--:R-:W-:Y:S05]  /*24b70*/  WARPSYNC.COLLECTIVE R15, `(.L_x_883) ;  /* 0x000000000f087348 */ /* 0x00ffea0003c00000 */
[----:B------:R4:W0:Y:S02]  /*24b80*/  SHFL.IDX P6, R14, R13, R12, R11 ;  /* 0x0000000c0d0e7389 */ /* 0x00082400000c000b */
[----:B01234-:R-:W-:Y:S01]  /*24b90*/  ENDCOLLECTIVE ;  /* 0x000000000000791b */ /* 0x01ffe20003800000 */
.L_x_883:
[----:B------:R-:W-:Y:S05]  /*24ba0*/  BSYNC B0 ;  /* 0x0000000000007941 */ /* 0x000fea0003800000 */
.L_x_882:
[----:B------:R-:W-:Y:S01]  /*24bb0*/  IMAD.MOV.U32 R7, RZ, RZ, R14 ;  /* 0x000000ffff077224 */ /* 0x000fe200078e000e */
[----:B------:R-:W-:Y:S06]  /*24bc0*/  BRA `(.L_x_884) ;  /* 0xffffffd000807947 */ /* 0x000fec000383ffff */
.L_x_790:
[----:B0-----:R0:W1:Y:S02]  /*24bd0*/  SYNCS.PHASECHK.TRANS64.TRYWAIT P0, [R0+URZ+0x34820], R3 ;  /* 0x03482003000075a7 */ /* 0x001064000800017f */
[----:B-1----:R-:W-:Y:S05]  /*24be0*/  @!P0 NANOSLEEP.SYNCS 0x989680 ;  /* 0x009896800000895d */ /* 0x002fea0003900000 */
[----:B------:R-:W1:Y:S02]  /*24bf0*/  @!P0 SYNCS.PHASECHK.TRANS64 P0, [R0+URZ+0x34820], R3 ;  /* 0x03482003000085a7 */ /* 0x000e64000800007f */
[----:B-1----:R-:W-:Y:S05]  /*24c00*/  @!P0 BRA `(.L_x_790) ;  /* 0xfffffffc00f08947 */ /* 0x002fea000383ffff */
[----:B------:R-:W-:Y:S05]  /*24c10*/  BRA `(.L_x_885) ;  /* 0xffffffd800147947 */ /* 0x000fea000383ffff */
.L_x_791:
[----:B------:R-:W1:Y:S01]  /*24c20*/  S2R R2, SR_TID.X ;  /* 0x0000000000027919 */ /* 0x000e620000002100 */
[----:B------:R-:W-:Y:S01]  /*24c30*/  BSSY B0, `(.L_x_886) ;  /* 0x000000a000007945 */ /* 0x000fe20003800000 */
[----:B------:R-:W-:Y:S01]  /*24c40*/  IMAD.MOV.U32 R12, RZ, RZ, RZ ;  /* 0x000000ffff0c7224 */ /* 0x000fe200078e00ff */
[----:B------:R-:W-:Y:S01]  /*24c50*/  MOV R15, 0xffffffff ;  /* 0xffffffff000f7802 */ /* 0x000fe20000000f00 */
[----:B------:R-:W-:Y:S01]  /*24c60*/  IMAD.MOV.U32 R11, RZ, RZ, 0x1f ;  /* 0x0000001fff0b7424 */ /* 0x000fe200078e00ff */
[----:B-1----:R-:W-:-:S04]  /*24c70*/  SHF.R.U32.HI R2, RZ, 0x5, R2 ;  /* 0x00000005ff027819 */ /* 0x002fc80000011602 */
[----:B------:R-:W-:-:S04]  /*24c80*/  LOP3.LUT R2, R2, 0x3, RZ, 0xc0, !PT ;  /* 0x0000000302027812 */ /* 0x000fc800078ec0ff */
[----:B------:R-:W-:-:S07]  /*24c90*/  MOV R13, R2 ;  /* 0x00000002000d7202 */ /* 0x000fce0000000f00 */
[----:B0-----:R-:W-:Y:S05]  /*24ca0*/  WARPSYNC.COLLECTIVE R15, `(.L_x_887) ;  /* 0x000000000f087348 */ /* 0x001fea0003c00000 */
[----:B------:R1:W2:Y:S02]  /*24cb0*/  SHFL.IDX P6, R14, R13, R12, R11 ;  /* 0x0000000c0d0e7389 */ /* 0x0002a400000c000b */
[----:B012---:R-:W-:Y:S01]  /*24cc0*/  ENDCOLLECTIVE ;  /* 0x000000000000791b */ /* 0x007fe20003800000 */
.L_x_887:
[----:B------:R-:W-:Y:S05]  /*24cd0*/  BSYNC B0 ;  /* 0x0000000000007941 */ /* 0x000fea0003800000 */
.L_x_886:
[----:B------:R-:W-:Y:S05]  /*24ce0*/  BRA `(.L_x_888) ;  /* 0xffffffd400fc7947 */ /* 0x000fea000383ffff */
.L_x_792:
[----:B------:R-:W-:Y:S01]  /*24cf0*/  BSSY B0, `(.L_x_889) ;  /* 0x0000006000007945 */ /* 0x000fe20003800000 */
[----:B------:R-:W-:-:S07]  /*24d00*/  IMAD.MOV.U32 R15, RZ, RZ, -0x1 ;  /* 0xffffffffff0f7424 */ /* 0x000fce00078e00ff */
[----:B01----:R-:W-:Y:S05]  /*24d10*/  WARPSYNC.COLLECTIVE R15, `(.L_x_890) ;  /* 0x000000000f0c7348 */ /* 0x003fea0003c00000 */
[----:B------:R-:W-:Y:S02]  /*24d20*/  ELECT P6, UR62, PT ;  /* 0x00000000003e782f */ /* 0x000fe400038c0000 */
[----:B------:R-:W-:Y:S01]  /*24d30*/  MOV R14, UR62 ;  /* 0x0000003e000e7c02 */ /* 0x000fe20008000f00 */
[----:B01----:R-:W-:Y:S10]  /*24d40*/  ENDCOLLECTIVE ;  /* 0x000000000000791b */ /* 0x003ff40003800000 */
.L_x_890:
[----:B------:R-:W-:Y:S05]  /*24d50*/  BSYNC B0 ;  /* 0x0000000000007941 */ /* 0x000fea0003800000 */
.L_x_889:
[----:B------:R-:W-:Y:S05]  /*24d60*/  BRA `(.L_x_891) ;  /* 0xffffffd400f07947 */ /* 0x000fea000383ffff */
.L_x_794:
[----:B0-----:R0:W1:Y:S02]  /*24d70*/  SYNCS.PHASECHK.TRANS64.TRYWAIT P0, [R6+URZ], R5 ;  /* 0x00000005060075a7 */ /* 0x001064000800017f */
[----:B-1----:R-:W-:Y:S05]  /*24d80*/  @!P0 NANOSLEEP.SYNCS 0x989680 ;  /* 0x009896800000895d */ /* 0x002fea0003900000 */
[----:B------:R-:W1:Y:S02]  /*24d90*/  @!P0 SYNCS.PHASECHK.TRANS64 P0, [R6+URZ], R5 ;  /* 0x00000005060085a7 */ /* 0x000e64000800007f */
[----:B-1----:R-:W-:Y:S05]  /*24da0*/  @!P0 BRA `(.L_x_794) ;  /* 0xfffffffc00f08947 */ /* 0x002fea000383ffff */
[----:B------:R-:W-:Y:S05]  /*24db0*/  BRA `(.L_x_892) ;  /* 0xffffffd800307947 */ /* 0x000fea000383ffff */
.L_x_795:
[----:B-1----:R1:W2:Y:S02]  /*24dc0*/  SYNCS.PHASECHK.TRANS64.TRYWAIT P0, [R7+URZ], R2 ;  /* 0x00000002070075a7 */ /* 0x0022a4000800017f */
[----:B--2---:R-:W-:Y:S05]  /*24dd0*/  @!P0 NANOSLEEP.SYNCS 0x989680 ;  /* 0x009896800000895d */ /* 0x004fea0003900000 */
[----:B------:R-:W2:Y:S02]  /*24de0*/  @!P0 SYNCS.PHASECHK.TRANS64 P0, [R7+URZ], R2 ;  /* 0x00000002070085a7 */ /* 0x000ea4000800007f */
[----:B--2---:R-:W-:Y:S05]  /*24df0*/  @!P0 BRA `(.L_x_795) ;  /* 0xfffffffc00f08947 */ /* 0x004fea000383ffff */
[----:B------:R-:W-:Y:S05]  /*24e00*/  BRA `(.L_x_893) ;  /* 0xffffffd800247947 */ /* 0x000fea000383ffff */
.L_x_797:
[----:B--2---:R2:W3:Y:S02]  /*24e10*/  SYNCS.PHASECHK.TRANS64.TRYWAIT P0, [R4+URZ], R5 ;  /* 0x00000005040075a7 */ /* 0x0044e4000800017f */
[----:B---3--:R-:W-:Y:S05]  /*24e20*/  @!P0 NANOSLEEP.SYNCS 0x989680 ;  /* 0x009896800000895d */ /* 0x008fea0003900000 */
[----:B------:R-:W3:Y:S02]  /*24e30*/  @!P0 SYNCS.PHASECHK.TRANS64 P0, [R4+URZ], R5 ;  /* 0x00000005040085a7 */ /* 0x000ee4000800007f */
[----:B---3--:R-:W-:Y:S05]  /*24e40*/  @!P0 BRA `(.L_x_797) ;  /* 0xfffffffc00f08947 */ /* 0x008fea000383ffff */
[----:B------:R-:W-:Y:S05]  /*24e50*/  BRA `(.L_x_894) ;  /* 0xffffffd800287947 */ /* 0x000fea000383ffff */
.L_x_895:
        /* <DEDUP_REMOVED lines=10> */
.L_x_15160:


//--------------------- .text._ZN7cutlass13device_kernelIN5flash11enable_sm90INS1_16FlashAttnFwdSm90INS1_25CollectiveMainloopFwdSm90ILi2EN4cute5tupleIJNS5_1CILi1EEES8_S8_EEENS6_IJNS7_ILi128EEENS7_ILi96EEENS7_ILi192EEEEEELi128ENS_6half_tEfNS_4arch4Sm90ELb0ELb1ELb1ELb0ELb0ELb0ELb0ELb1ELb1ELb1ELb1ELb0EEENS1_21CollectiveEpilogueFwdINS6_IJSA_SA_SB_EEES9_SE_SG_Li256ELb0ELb1ELb1ELb0EEENS1_19SingleTileSchedulerILb0ELb1ELb1ELi128EEEEEEEEEvNT_6ParamsE --------------------------
	.section	.text._ZN7cutlass13device_kernelIN5flash11enable_sm90INS1_16FlashAttnFwdSm90INS1_25CollectiveMainloopFwdSm90ILi2EN4cute5tupleIJNS5_1CILi1EEES8_S8_EEENS6_IJNS7_ILi128EEENS7_ILi96EEENS7_ILi192EEEEEELi128ENS_6half_tEfNS_4arch4Sm90ELb0ELb1ELb1ELb0ELb0ELb0ELb0ELb1ELb1ELb1ELb1ELb0EEENS1_21CollectiveEpilogueFwdINS6_IJSA_SA_SB_EEES9_SE_SG_Li256ELb0ELb1ELb1ELb0EEENS1_19SingleTileSchedulerILb0ELb1ELb1ELi128EEEEEEEEEvNT_6ParamsE,"ax",@progbits
	.align	128
.text._ZN7cutlass13device_kernelIN5flash11enable_sm90INS1_16FlashAttnFwdSm90INS1_25CollectiveMainloopFwdSm90ILi2EN4cute5tupleIJNS5_1CILi1EEES8_S8_EEENS6_IJNS7_ILi128EEENS7_ILi96EEENS7_ILi192EEEEEELi128ENS_6half_tEfNS_4arch4Sm90ELb0ELb1ELb1ELb0ELb0ELb0ELb0ELb1ELb1ELb1ELb1ELb0EEENS1_21CollectiveEpilogueFwdINS6_IJSA_SA_SB_EEES9_SE_SG_Li256ELb0ELb1ELb1ELb0EEENS1_19SingleTileSchedulerILb0ELb1ELb1ELi128EEEEEEEEEvNT_6ParamsE:
        .type           _ZN7cutlass13device_kernelIN5flash11enable_sm90INS1_16FlashAttnFwdSm90INS1_25CollectiveMainloopFwdSm90ILi2EN4cute5tupleIJNS5_1CILi1EEES8_S8_EEENS6_IJNS7_ILi128EEENS7_ILi96EEENS7_ILi192EEEEEELi128ENS_6half_tEfNS_4arch4Sm90ELb0ELb1ELb1ELb0ELb0ELb0ELb0ELb1ELb1ELb1ELb1ELb0EEENS1_21CollectiveEpilogueFwdINS6_IJSA_SA_SB_EEES9_SE_SG_Li256ELb0ELb1ELb1ELb0EEENS1_19SingleTileSchedulerILb0ELb1ELb1ELi128EEEEEEEEEvNT_6ParamsE,@function
        .size           _ZN7cutlass13device_kernelIN5flash11enable_sm90INS1_16FlashAttnFwdSm90INS1_25CollectiveMainloopFwdSm90ILi2EN4cute5tupleIJNS5_1CILi1EEES8_S8_EEENS6_IJNS7_ILi128EEENS7_ILi96EEENS7_ILi192EEEEEELi128ENS_6half_tEfNS_4arch4Sm90ELb0ELb1ELb1ELb0ELb0ELb0ELb0ELb1ELb1ELb1ELb1ELb0EEENS1_21CollectiveEpilogueFwdINS6_IJSA_SA_SB_EEES9_SE_SG_Li256ELb0ELb1ELb1ELb0EEENS1_19SingleTileSchedulerILb0ELb1ELb1ELi128EEEEEEEEEvNT_6ParamsE,(.L_x_15161 - _ZN7cutlass13device_kernelIN5flash11enable_sm90INS1_16FlashAttnFwdSm90INS1_25CollectiveMainloopFwdSm90ILi2EN4cute5tupleIJNS5_1CILi1EEES8_S8_EEENS6_IJNS7_ILi128EEENS7_ILi96EEENS7_ILi192EEEEEELi128ENS_6half_tEfNS_4arch4Sm90ELb0ELb1ELb1ELb0ELb0ELb0ELb0ELb1ELb1ELb1ELb1ELb0EEENS1_21CollectiveEpilogueFwdINS6_IJSA_SA_SB_EEES9_SE_SG_Li256ELb0ELb1ELb1ELb0EEENS1_19SingleTileSchedulerILb0ELb1ELb1ELi128EEEEEEEEEvNT_6ParamsE)
        .other          _ZN7cutlass13device_kernelIN5flash11enable_sm90INS1_16FlashAttnFwdSm90INS1_25CollectiveMainloopFwdSm90ILi2EN4cute5tupleIJNS5_1CILi1EEES8_S8_EEENS6_IJNS7_ILi128EEENS7_ILi96EEENS7_ILi192EEEEEELi128ENS_6half_tEfNS_4arch4Sm90ELb0ELb1ELb1ELb0ELb0ELb0ELb0ELb1ELb1ELb1ELb1ELb0EEENS1_21CollectiveEpilogueFwdINS6_IJSA_SA_SB_EEES9_SE_SG_Li256ELb0ELb1ELb1ELb0EEENS1_19SingleTileSchedulerILb0ELb1ELb1ELi128EEEEEEEEEvNT_6ParamsE,@"STO_CUDA_ENTRY STV_DEFAULT"
_ZN7cutlass13device_kernelIN5flash11enable_sm90INS1_16FlashAttnFwdSm90INS1_25CollectiveMainloopFwdSm90ILi2EN4cute5tupleIJNS5_1CILi1EEES8_S8_EEENS6_IJNS7_ILi128EEENS7_ILi96EEENS7_ILi192EEEEEELi128ENS_6half_tEfNS_4arch4Sm90ELb0ELb1ELb1ELb0ELb0ELb0ELb0ELb1ELb1ELb1ELb1ELb0EEENS1_21CollectiveEpilogueFwdINS6_IJSA_SA_SB_EEES9_SE_SG_Li256ELb0ELb1ELb1ELb0EEENS1_19SingleTileSchedulerILb0ELb1ELb1ELi128EEEEEEEEEvNT_6ParamsE:
        /* <DEDUP_REMOVED lines=17> */
.L_x_897:
[----:B------:R-:W-:Y:S05]  /*0110*/  BSYNC B0 ;  /* 0x0000000000007941 */ /* 0x000fea0003800000 */
.L_x_896:
        /* <DEDUP_REMOVED lines=40> */
.L_x_898:
        /* <DEDUP_REMOVED lines=22> */
.L_x_899:
        /* <DEDUP_REMOVED lines=18> */
.L_x_900:
        /* <DEDUP_REMOVED lines=22> */
.L_x_901:
        /* <DEDUP_REMOVED lines=22> */
.L_x_902:
[----:B0-----:R-:W-:Y:S01]  /*08e0*/  ISETP.NE.AND P0, PT, R2, RZ, PT ;  /* 0x000000ff0200720c */ /* 0x001fe20003f05270 */
[----:B------:R-:W-:Y:S01]  /*08f0*/  IMAD.MOV.U32 R2, RZ, RZ, 0x1 ;  /* 0x00000001ff027424 */ /* 0x000fe200078e00ff */
[----:B------:R-:W-:Y:S01]  /*0900*/  NOP ;  /* 0x0000000000007918 */ /* 0x000fe20000000000 */
[----:B------:R-:W-:Y:S03]  /*0910*/  BSSY B6, `(.L_x_903) ;  /* 0x0001337000067945 */ /* 0x000fe60003800000 */
[----:B------:R-:W-:-:S05]  /*0920*/  SEL R2, R2, 0x2, !P0 ;  /* 0x0000000202027807 */ /* 0x000fca0004000000 */
[----:B------:R0:W-:Y:S01]  /*0930*/  STL [R1+0x14], R2 ;  /* 0x0000140201007387 */ /* 0x0001e20000100800 */
[----:B-123--:R-:W-:Y:S06]  /*0940*/  BAR.SYNC.DEFER_BLOCKING 0x0 ;  /* 0x0000000000007b1d */ /* 0x00efec0000010000 */
[----:B------:R-:W-:Y:S05]  /*0950*/  @!P0 BRA `(.L_x_904) ;  /* 0x000000f000248947 */ /* 0x000fea0003800000 */
.L_x_905:
        /* <DEDUP_REMOVED lines=14> */
[----:B--2---:R-:W-:-:S03]  /*0a40*/  ISETP.LE.AND P0, PT, RZ, UR5, PT ;  /* 0x00000005ff007c0c */ /* 0x004fc6000bf03270 */
[----:B------:R-:W-:-:S04]  /*0a50*/  IMAD.MOV R3, RZ, RZ, -R18 ;  /* 0x000000ffff037224 */ /* 0x000fc800078e0a12 */
[----:B------:R-:W-:-:S06]  /*0a60*/  IMAD R17, R2, R3, UR4 ;  /* 0x0000000402117e24 */ /* 0x000fcc000f8e0203 */
[----:B------:R-:W-:Y:S05]  /*0a70*/  @!P0 BRA `(.L_x_906) ;  /* 0x0000013000808947 */ /* 0x000fea0003800000 */
[----:B------:R-:W0:Y:S01]  /*0a80*/  LDC R0, c[0x0][0x448] ;  /* 0x00011200ff007b82 */ /* 0x000e220000000800 */
[----:B------:R-:W1:Y:S01]  /*0a90*/  S2R R22, SR_CTAID.X ;  /* 0x0000000000167919 */ /* 0x000e620000002500 */
[----:B------:R-:W2:Y:S06]  /*0aa0*/  S2R R4, SR_TID.X ;  /* 0x0000000000047919 */ /* 0x000eac0000002100 */
[----:B------:R-:W3:Y:S08]  /*0ab0*/  LDC.64 R2, c[0x0][0x418] ;  /* 0x00010600ff027b82 */ /* 0x000ef00000000a00 */
[----:B------:R-:W4:Y:S01]  /*0ac0*/  LDC.64 R10, c[0x0][0x9e0] ;  /* 0x00027800ff0a7b82 */ /* 0x000f220000000a00 */
[----:B0-----:R-:W-:-:S07]  /*0ad0*/  ISETP.NE.AND P1, PT, R0, 0x1, PT ;  /* 0x000000010000780c */ /* 0x001fce0003f25270 */
[----:B------:R-:W0:Y:S01]  /*0ae0*/  LDC R8, c[0x0][0x288] ;  /* 0x0000a200ff087b82 */ /* 0x000e220000000800 */
[----:B---3--:R-:W-:-:S07]  /*0af0*/  ISETP.NE.U32.AND P0, PT, R2, RZ, PT ;  /* 0x000000ff0200720c */ /* 0x008fce0003f05070 */
[----:B------:R-:W3:Y:S01]  /*0b00*/  LDC R16, c[0x0][0x424] ;  /* 0x00010900ff107b82 */ /* 0x000ee20000000800 */
[----:B-1----:R-:W-:Y:S01]  /*0b10*/  IMAD.SHL.U32 R22, R22, 0x80, RZ ;  /* 0x0000008016167824 */ /* 0x002fe200078e00ff */
[----:B------:R-:W-:Y:S01]  /*0b20*/  ISETP.NE.AND.EX P0, PT, R3, RZ, PT, P0 ;  /* 0x000000ff0300720c */ /* 0x000fe20003f05300 */
[----:B--2---:R-:W-:Y:S02]  /*0b30*/  VIADD R72, R4, 0xffffff80 ;  /* 0xffffff8004487836 */ /* 0x004fe40000000000 */
[----:B------:R-:W-:Y:S01]  /*0b40*/  @P1 VIADD R0, R22, 0x7f ;  /* 0x0000007f16001836 */ /* 0x000fe20000000000 */
[----:B----4-:R-:W-:Y:S02]  /*0b50*/  ISETP.GE.AND P2, PT, R11, 0x1, PT ;  /* 0x000000010b00780c */ /* 0x010fe40003f46270 */
[----:B------:R-:W1:Y:S08]  /*0b60*/  @P1 LDC R5, c[0x0][0x44c] ;  /* 0x00011300ff051b82 */ /* 0x000e700000000800 */
[----:B------:R-:W2:Y:S01]  /*0b70*/  @P1 LDC R7, c[0x0][0x450] ;  /* 0x00011400ff071b82 */ /* 0x000ea20000000800 */
[----:B0-----:R-:W-:-:S07]  /*0b80*/  IADD3 R3, -R8, 0x1, RZ ;  /* 0x0000000108037810 */ /* 0x001fce0007ffe1ff */
[----:B------:R-:W0:Y:S01]  /*0b90*/  LDC R23, c[0x0][0x2f0] ;  /* 0x0000bc00ff177b82 */ /* 0x000e220000000800 */
[----:B---3--:R-:W-:Y:S01]  /*0ba0*/  SEL R16, R16, 0x1, P0 ;  /* 0x0000000110107807 */ /* 0x008fe20000000000 */
[----:B-1----:R-:W-:-:S04]  /*0bb0*/  @P1 IMAD.HI.U32 R2, R0, R5, RZ ;  /* 0x0000000500021227 */ /* 0x002fc800078e00ff */
[----:B------:R-:W-:Y:S01]  /*0bc0*/  VIADD R0, R22, 0x7f ;  /* 0x0000007f16007836 */ /* 0x000fe20000000000 */
[----:B--2---:R-:W-:Y:S01]  /*0bd0*/  @P1 SHF.R.U32.HI R0, RZ, R7, R2 ;  /* 0x00000007ff001219 */ /* 0x004fe20000011602 */
[CC--:B0-----:R-:W-:Y:S02]  /*0be0*/  IMAD R3, R16.reuse, R23.reuse, R3 ;  /* 0x0000001710037224 */ /* 0x0c1fe400078e0203 */
[----:B------:R-:W-:Y:S02]  /*0bf0*/  IMAD R19, R16, R23, RZ ;  /* 0x0000001710137224 */ /* 0x000fe400078e02ff */
[----:B------:R-:W-:-:S04]  /*0c00*/  IMAD.IADD R3, R3, 0x1, R0 ;  /* 0x0000000103037824 */ /* 0x000fc800078e0200 */
[----:B------:R-:W-:Y:S01]  /*0c10*/  IMAD.IADD R0, R3, 0x1, R10 ;  /* 0x0000000103007824 */ /* 0x000fe200078e020a */
[----:B------:R-:W-:Y:S06]  /*0c20*/  @!P2 BRA `(.L_x_907) ;  /* 0x000000000040a947 */ /* 0x000fec0003800000 */
[C---:B------:R-:W-:Y:S01]  /*0c30*/  ISETP.GT.AND P0, PT, R3.reuse, RZ, PT ;  /* 0x000000ff0300720c */ /* 0x040fe20003f04270 */
[----:B------:R-:W-:-:S12]  /*0c40*/  VIADD R2, R3, 0xffffffff ;  /* 0xffffffff03027836 */ /* 0x000fd80000000000 */
[----:B------:R-:W-:Y:S05]  /*0c50*/  @P0 BRA `(.L_x_908) ;  /* 0x00000000001c0947 */ /* 0x000fea0003800000 */
[----:B------:R-:W-:Y:S01]  /*0c60*/  ISETP.NE.AND P0, PT, R11, 0x1, PT ;  /* 0x000000010b00780c */ /* 0x000fe20003f05270 */
[----:B------:R-:W-:-:S12]  /*0c70*/  IMAD.MOV R3, RZ, RZ, -R3 ;  /* 0x000000ffff037224 */ /* 0x000fd800078e0a03 */
[----:B------:R-:W0:Y:S02]  /*0c80*/  @P0 LDC.64 R4, c[0x0][0x9e8] ;  /* 0x00027a00ff040b82 */ /* 0x000e240000000a00 */
[----:B0-----:R-:W-:-:S05]  /*0c90*/  @P0 IMAD.HI.U32 R2, R3, R4, RZ ;  /* 0x0000000403020227 */ /* 0x001fca00078e00ff */
[----:B------:R-:W-:-:S04]  /*0ca0*/  @P0 SHF.R.U32.HI R3, RZ, R5, R2 ;  /* 0x00000005ff030219 */ /* 0x000fc80000011602 */
[----:B------:R-:W-:Y:S01]  /*0cb0*/  LOP3.LUT R2, RZ, R3, RZ, 0x33, !PT ;  /* 0x00000003ff027212 */ /* 0x000fe200078e33ff */
[----:B------:R-:W-:Y:S06]  /*0cc0*/  BRA `(.L_x_909) ;  /* 0x0000000000107947 */ /* 0x000fec0003800000 */
.L_x_908:
[----:B------:R-:W-:-:S13]  /*0cd0*/  ISETP.NE.AND P0, PT, R11, 0x1, PT ;  /* 0x000000010b00780c */ /* 0x000fda0003f05270 */
[----:B------:R-:W0:Y:S02]  /*0ce0*/  @P0 LDC.64 R4, c[0x0][0x9e8] ;  /* 0x00027a00ff040b82 */ /* 0x000e240000000a00 */
[----:B0-----:R-:W-:-:S05]  /*0cf0*/  @P0 IMAD.HI.U32 R4, R2, R4, RZ ;  /* 0x0000000402040227 */ /* 0x001fca00078e00ff */
[----:B------:R-:W-:-:S07]  /*0d00*/  @P0 SHF.R.U32.HI R2, RZ, R5, R4 ;  /* 0x00000005ff020219 */ /* 0x000fce0000011604 */
.L_x_909:
[----:B------:R-:W-:-:S05]  /*0d10*/  IMAD R3, R2, R11, R11 ;  /* 0x0000000b02037224 */ /* 0x000fca00078e020b */
[----:B------:R-:W-:-:S07]  /*0d20*/  VIMNMX R0, R0, R3, PT ;  /* 0x0000000300007248 */ /* 0x000fce0003fe0100 */
.L_x_907:
[----:B------:R-:W0:Y:S01]  /*0d30*/  @P1 LDC R3, c[0x0][0x44c] ;  /* 0x00011300ff031b82 */ /* 0x000e220000000800 */
[----:B------:R-:W-:Y:S01]  /*0d40*/  VIADD R2, R0, 0x5f ;  /* 0x0000005f00027836 */ /* 0x000fe20000000000 */
[----:B------:R-:W-:Y:S01]  /*0d50*/  ULDC UR4, c[0x0][0x9dc] ;  /* 0x0002770000047ab9 */ /* 0x000fe20000000800 */
[----:B------:R-:W-:Y:S02]  /*0d60*/  IMAD R0, R16, R23, 0x5f ;  /* 0x0000005f10007424 */ /* 0x000fe400078e0217 */
[----:B------:R-:W-:-:S03]  /*0d70*/  IMAD.HI R2, R2, 0x2aaaaaab, RZ ;  /* 0x2aaaaaab02027827 */ /* 0x000fc600078e02ff */
[----:B------:R-:W1:Y:S01]  /*0d80*/  @P1 LDC R7, c[0x0][0x450] ;  /* 0x00011400ff071b82 */ /* 0x000e620000000800 */
[----:B------:R-:W-:Y:S01]  /*0d90*/  IMAD.HI R0, R0, 0x2aaaaaab, RZ ;  /* 0x2aaaaaab00007827 */ /* 0x000fe200078e02ff */
[----:B------:R-:W-:-:S03]  /*0da0*/  SHF.R.U32.HI R5, RZ, 0x1f, R2 ;  /* 0x0000001fff057819 */ /* 0x000fc60000011602 */
[----:B------:R-:W-:Y:S01]  /*0db0*/  IMAD.MOV.U32 R4, RZ, RZ, R22 ;  /* 0x000000ffff047224 */ /* 0x000fe200078e0016 */
[----:B------:R-:W-:Y:S01]  /*0dc0*/  LEA.HI.SX32 R2, R2, R5, 0x1c ;  /* 0x0000000502027211 */ /* 0x000fe200078fe2ff */
[----:B------:R-:W-:Y:S02]  /*0dd0*/  IMAD R23, R16, R23, -R8 ;  /* 0x0000001710177224 */ /* 0x000fe400078e0a08 */
[----:B0-----:R-:W-:Y:S01]  /*0de0*/  @P1 IMAD.HI.U32 R6, R22, R3, RZ ;  /* 0x0000000316061227 */ /* 0x001fe200078e00ff */
[----:B------:R-:W-:-:S04]  /*0df0*/  SHF.R.U32.HI R3, RZ, 0x1f, R0 ;  /* 0x0000001fff037819 */ /* 0x000fc80000011600 */
[----:B------:R-:W-:Y:S02]  /*0e00*/  LEA.HI.SX32 R3, R0, R3, 0x1c ;  /* 0x0000000300037211 */ /* 0x000fe400078fe2ff */
[----:B-1----:R-:W-:Y:S02]  /*0e10*/  @P1 SHF.R.U32.HI R4, RZ, R7, R6 ;  /* 0x00000007ff041219 */ /* 0x002fe40000011606 */
[----:B------:R-:W-:-:S03]  /*0e20*/  VIMNMX R9, R3, R2, PT ;  /* 0x0000000203097248 */ /* 0x000fc60003fe0100 */
[----:B------:R-:W-:-:S04]  /*0e30*/  IMAD.IADD R0, R23, 0x1, R4 ;  /* 0x0000000117007824 */ /* 0x000fc800078e0204 */
[----:B------:R-:W-:Y:S01]  /*0e40*/  VIADD R2, R0, -UR4 ;  /* 0x8000000400027c36 */ /* 0x000fe20008000000 */
[----:B------:R-:W-:Y:S06]  /*0e50*/  @!P2 BRA `(.L_x_910) ;  /* 0x00000000003ca947 */ /* 0x000fec0003800000 */
[----:B------:R-:W-:-:S13]  /*0e60*/  ISETP.GT.AND P0, PT, R0, -0x1, PT ;  /* 0xffffffff0000780c */ /* 0x000fda0003f04270 */
[----:B------:R-:W-:Y:S05]  /*0e70*/  @P0 BRA `(.L_x_911) ;  /* 0x00000000001c0947 */ /* 0x000fea0003800000 */
[----:B------:R-:W-:Y:S02]  /*0e80*/  ISETP.NE.AND P0, PT, R11, 0x1, PT ;  /* 0x000000010b00780c */ /* 0x000fe40003f05270 */
[----:B------:R-:W-:-:S11]  /*0e90*/  LOP3.LUT R3, RZ, R0, RZ, 0x33, !PT ;  /* 0x00000000ff037212 */ /* 0x000fd600078e33ff */
[----:B------:R-:W0:Y:S02]  /*0ea0*/  @P0 LDC.64 R4, c[0x0][0x9e8] ;  /* 0x00027a00ff040b82 */ /* 0x000e240000000a00 */
[----:B0-----:R-:W-:-:S05]  /*0eb0*/  @P0 IMAD.HI.U32 R0, R3, R4, RZ ;  /* 0x0000000403000227 */ /* 0x001fca00078e00ff */
[----:B------:R-:W-:-:S04]  /*0ec0*/  @P0 SHF.R.U32.HI R3, RZ, R5, R0 ;  /* 0x00000005ff030219 */ /* 0x000fc80000011600 */
[----:B------:R-:W-:Y:S01]  /*0ed0*/  LOP3.LUT R0, RZ, R3, RZ, 0x33, !PT ;  /* 0x00000003ff007212 */ /* 0x000fe200078e33ff */
[----:B------:R-:W-:Y:S06]  /*0ee0*/  BRA `(.L_x_912) ;  /* 0x0000000000107947 */ /* 0x000fec0003800000 */
.L_x_911:
[----:B------:R-:W-:-:S13]  /*0ef0*/  ISETP.NE.AND P0, PT, R11, 0x1, PT ;  /* 0x000000010b00780c */ /* 0x000fda0003f05270 */
[----:B------:R-:W0:Y:S02]  /*0f00*/  @P0 LDC.64 R4, c[0x0][0x9e8] ;  /* 0x00027a00ff040b82 */ /* 0x000e240000000a00 */
[----:B0-----:R-:W-:-:S05]  /*0f10*/  @P0 IMAD.HI.U32 R4, R0, R4, RZ ;  /* 0x0000000400040227 */ /* 0x001fca00078e00ff */
[----:B------:R-:W-:-:S07]  /*0f20*/  @P0 SHF.R.U32.HI R0, RZ, R5, R4 ;  /* 0x00000005ff000219 */ /* 0x000fce0000011604 */
.L_x_912:
[----:B------:R-:W-:-:S05]  /*0f30*/  IMAD R3, R0, R11, RZ ;  /* 0x0000000b00037224 */ /* 0x000fca00078e02ff */
[----:B------:R-:W-:-:S07]  /*0f40*/  VIMNMX R2, R2, R3, !PT ;  /* 0x0000000302027248 */ /* 0x000fce0007fe0100 */
.L_x_910:
[----:B------:R-:W-:Y:S01]  /*0f50*/  SHF.R.U32.HI R0, RZ, 0x10, R17 ;  /* 0x00000010ff007819 */ /* 0x000fe20000011611 */
[----:B------:R-:W-:Y:S01]  /*0f60*/  IMAD.HI R2, R2, 0x2aaaaaab, RZ ;  /* 0x2aaaaaab02027827 */ /* 0x000fe200078e02ff */
[----:B------:R-:W-:Y:S02]  /*0f70*/  LOP3.LUT R17, R17, 0xffff, RZ, 0xc0, !PT ;  /* 0x0000ffff11117812 */ /* 0x000fe400078ec0ff */
[----:B------:R-:W-:Y:S01]  /*0f80*/  ISETP.NE.AND P0, PT, R0, RZ, PT ;  /* 0x000000ff0000720c */ /* 0x000fe20003f05270 */
[----:B------:R-:W-:Y:S01]  /*0f90*/  IMAD.MOV.U32 R74, RZ, RZ, RZ ;  /* 0x000000ffff4a7224 */ /* 0x000fe200078e00ff */
[----:B------:R-:W-:-:S04]  /*0fa0*/  SHF.R.U32.HI R3, RZ, 0x1f, R2 ;  /* 0x0000001fff037819 */ /* 0x000fc80000011602 */
[----:B------:R-:W-:-:S04]  /*0fb0*/  LEA.HI.SX32 R3, R2, R3, 0x1c ;  /* 0x0000000302037211 */ /* 0x000fc800078fe2ff */
[----:B------:R-:W-:-:S03]  /*0fc0*/  VIMNMX R8, RZ, R3, !PT ;  /* 0x00000003ff087248 */ /* 0x000fc60007fe0100 */
[----:B------:R-:W0:Y:S01]  /*0fd0*/  @!P0 LDC R0, c[0x0][0x9f0] ;  /* 0x00027c00ff008b82 */ /* 0x000e220000000800 */
[----:B------:R-:W-:-:S13]  /*0fe0*/  ISETP.GT.AND P1, PT, R9, R8, PT ;  /* 0x000000080900720c */ /* 0x000fda0003f24270 */
[----:B------:R-:W-:Y:S05]  /*0ff0*/  @!P1 BRA `(.L_x_913) ;  /* 0x0000000000709947 */ /* 0x000fea0003800000 */
[-C--:B0-----:R-:W-:Y:S02]  /*1000*/  IABS R6, R0.reuse ;  /* 0x0000000000067213 */ /* 0x081fe40000000000 */
[----:B------:R-:W-:Y:S02]  /*1010*/  IADD3 R2, R0, -0x1, R9 ;  /* 0xffffffff00027810 */ /* 0x000fe40007ffe009 */
[----:B------:R-:W0:Y:S03]  /*1020*/  I2F.RP R4, R6 ;  /* 0x0000000600047306 */ /* 0x000e260000209400 */
[----:B------:R-:W-:Y:S01]  /*1030*/  IMAD.IADD R5, R2, 0x1, -R8 ;  /* 0x0000000102057824 */ /* 0x000fe200078e0a08 */
[----:B------:R-:W-:-:S04]  /*1040*/  IABS R2, R0 ;  /* 0x0000000000027213 */ /* 0x000fc80000000000 */
[----:B------:R-:W-:Y:S02]  /*1050*/  IABS R10, R5 ;  /* 0x00000005000a7213 */ /* 0x000fe40000000000 */
[----:B------:R-:W-:-:S04]  /*1060*/  LOP3.LUT R5, R5, R0, RZ, 0x3c, !PT ;  /* 0x0000000005057212 */ /* 0x000fc800078e3cff */
[----:B------:R-:W-:Y:S01]  /*1070*/  ISETP.GE.AND P2, PT, R5, RZ, PT ;  /* 0x000000ff0500720c */ /* 0x000fe20003f46270 */
[----:B0-----:R-:W0:Y:S02]  /*1080*/  MUFU.RCP R4, R4 ;  /* 0x0000000400047308 */ /* 0x001e240000001000 */
[----:B0-----:R-:W-:Y:S02]  /*1090*/  VIADD R3, R4, 0xffffffe ;  /* 0x0ffffffe04037836 */ /* 0x001fe40000000000 */
[----:B------:R-:W-:Y:S02]  /*10a0*/  IMAD.MOV R4, RZ, RZ, -R2 ;  /* 0x000000ffff047224 */ /* 0x000fe400078e0a02 */
[----:B------:R-:W-:Y:S02]  /*10b0*/  IMAD.MOV.U32 R2, RZ, RZ, RZ ;  /* 0x000000ffff027224 */ /* 0x000fe400078e00ff */
[----:B------:R-:W0:Y:S02]  /*10c0*/  F2I.FTZ.U32.TRUNC.NTZ R3, R3 ;  /* 0x0000000300037305 */ /* 0x000e24000021f000 */
[----:B0-----:R-:W-:-:S04]  /*10d0*/  IMAD.MOV R7, RZ, RZ, -R3 ;  /* 0x000000ffff077224 */ /* 0x001fc800078e0a03 */
[----:B------:R-:W-:-:S04]  /*10e0*/  IMAD R7, R7, R6, RZ ;  /* 0x0000000607077224 */ /* 0x000fc800078e02ff */
[----:B------:R-:W-:-:S04]  /*10f0*/  IMAD.HI.U32 R2, R3, R7, R2 ;  /* 0x0000000703027227 */ /* 0x000fc800078e0002 */
[----:B------:R-:W-:-:S04]  /*1100*/  IMAD.MOV.U32 R3, RZ, RZ, R10 ;  /* 0x000000ffff037224 */ /* 0x000fc800078e000a */
        /* <DEDUP_REMOVED lines=11> */
.L_x_913:
[-C--:B------:R-:W-:Y:S01]  /*11c0*/  IMAD R17, R17, R74.reuse, R8 ;  /* 0x0000004a11117224 */ /* 0x080fe200078e0208 */
[----:B------:R-:W-:Y:S01]  /*11d0*/  PLOP3.LUT P0, PT, PT, PT, PT, 0x80, 0x0 ;  /* 0x000000000000781c */ /* 0x000fe20003f0f070 */
[----:B0-----:R-:W-:Y:S01]  /*11e0*/  IMAD.MOV.U32 R0, RZ, RZ, RZ ;  /* 0x000000ffff007224 */ /* 0x001fe200078e00ff */
[----:B------:R-:W-:Y:S01]  /*11f0*/  CS2R R86, SRZ ;  /* 0x0000000000567805 */ /* 0x000fe2000001ff00 */
[----:B------:R-:W-:Y:S01]  /*1200*/  IMAD.MOV.U32 R6, RZ, RZ, RZ ;  /* 0x000000ffff067224 */ /* 0x000fe200078e00ff */
[----:B------:R-:W-:Y:S02]  /*1210*/  VIADDMNMX R74, R17, R74, R9, PT ;  /* 0x0000004a114a7246 */ /* 0x000fe40003800109 */
[----:B------:R-:W-:Y:S02]  /*1220*/  CS2R R84, SRZ ;  /* 0x0000000000547805 */ /* 0x000fe4000001ff00 */
[----:B------:R-:W-:Y:S02]  /*1230*/  CS2R R82, SRZ ;  /* 0x0000000000527805 */ /* 0x000fe4000001ff00 */
[----:B------:R-:W-:-:S02]  /*1240*/  CS2R R80, SRZ ;  /* 0x0000000000507805 */ /* 0x000fc4000001ff00 */
[----:B------:R-:W-:Y:S02]  /*1250*/  ISETP.GT.AND P1, PT, R74, R17, PT ;  /* 0x000000114a00720c */ /* 0x000fe40003f24270 */
        /* <DEDUP_REMOVED lines=33> */
[----:B------:R-:W-:-:S05]  /*1470*/  SHF.R.S32.HI R76, RZ, 0x7, R75 ;  /* 0x00000007ff4c7819 */ /* 0x000fca000001144b */
        /* <DEDUP_REMOVED lines=20> */
[----:B------:R-:W-:Y:S02]  /*15c0*/  IMAD.U32 R10, RZ, RZ, UR6 ;  /* 0x00000006ff0a7e24 */ /* 0x000fe4000f8e00ff */
[----:B------:R-:W-:Y:S02]  /*15d0*/  IMAD.U32 R6, RZ, RZ, UR4 ;  /* 0x00000004ff067e24 */ /* 0x000fe4000f8e00ff */
[----:B------:R-:W-:-:S02]  /*15e0*/  IMAD.U32 R7, RZ, RZ, UR5 ;  /* 0x00000005ff077e24 */ /* 0x000fc4000f8e00ff */
[----:B------:R-:W-:Y:S02]  /*15f0*/  IMAD.U32 R11, RZ, RZ, UR7 ;  /* 0x00000007ff0b7e24 */ /* 0x000fe4000f8e00ff */
[----:B------:R-:W-:Y:S02]  /*1600*/  IMAD.MOV.U32 R8, RZ, RZ, 0x70 ;  /* 0x00000070ff087424 */ /* 0x000fe400078e00ff */
[----:B------:R-:W-:Y:S02]  /*1610*/  IMAD.MOV.U32 R12, RZ, RZ, 0x1 ;  /* 0x00000001ff0c7424 */ /* 0x000fe400078e00ff */
[----:B0-----:R-:W-:-:S07]  /*1620*/  IMAD.MOV.U32 R13, RZ, RZ, RZ ;  /* 0x000000ffff0d7224 */ /* 0x001fce00078e00ff */
[----:B------:R-:W-:-:S07]  /*1630*/  LEPC R20, `(.L_x_915) ;  /* 0x000000001014794e */ /* 0x000fce0000000000 */
[----:B-1----:R-:W-:Y:S05]  /*1640*/  CALL.ABS.NOINC R2 ;  /* 0x0000000002007343 */ /* 0x002fea0003c00000 */
.L_x_915:
[----:B------:R-:W2:Y:S01]  /*1650*/  LDL.LU R20, [R1+0x14] ;  /* 0x0000140001147983 */ /* 0x000ea20000300800 */
[----:B------:R-:W-:-:S04]  /*1660*/  SHF.L.U32 R2, RZ, 0x1f, RZ ;  /* 0x0000001fff027819 */ /* 0x000fc800000006ff */
[----:B------:R-:W0:Y:S01]  /*1670*/  SYNCS.PHASECHK.TRANS64.TRYWAIT P1, [UR57+0x2a800], R2 ;  /* 0x02a80002ff0075a7 */ /* 0x000e220008020179 */
[----:B--2---:R-:W-:-:S04]  /*1680*/  LOP3.LUT R0, R20, 0x1, RZ, 0xfc, !PT ;  /* 0x0000000114007812 */ /* 0x004fc800078efcff */
[----:B------:R-:W-:Y:S01]  /*1690*/  ISETP.NE.AND P0, PT, R0, 0x3, PT ;  /* 0x000000030000780c */ /* 0x000fe20003f05270 */
[----:B0-----:R-:W-:-:S12]  /*16a0*/  @!P1 BRA `(.L_x_916) ;  /* 0x00000124007c9947 */ /* 0x001fd80003800000 */
.L_x_1079:
[----:B------:R-:W-:Y:S05]  /*16b0*/  @!P0 BRA `(.L_x_917) ;  /* 0x0000000000048947 */ /* 0x000fea0003800000 */
[----:B------:R-:W-:Y:S01]  /*16c0*/  BPT.TRAP 0x1 ;  /* 0x000000040000795c */ /* 0x000fe20000300000 */
.L_x_917:
[----:B------:R1:W2:Y:S01]  /*16d0*/  SYNCS.PHASECHK.TRANS64.TRYWAIT P2, [UR57+0x2a830], R2 ;  /* 0x02a83002ff0075a7 */ /* 0x0002a20008040179 */
[----:B------:R-:W-:Y:S05]  /*16e0*/  @!P0 BRA `(.L_x_918) ;  /* 0x0000000000048947 */ /* 0x000fea0003800000 */
[----:B------:R-:W-:Y:S01]  /*16f0*/  BPT.TRAP 0x1 ;  /* 0x000000040000795c */ /* 0x000fe20000300000 */
.L_x_918:
[----:B------:R-:W3:Y:S01]  /*1700*/  S2R R0, SR_TID.X ;  /* 0x0000000000007919 */ /* 0x000ee20000002100 */
[----:B------:R-:W-:-:S05]  /*1710*/  IMAD.U32 R4, RZ, RZ, UR36 ;  /* 0x00000024ff047e24 */ /* 0x000fca000f8e00ff */
[----:B------:R-:W-:Y:S02]  /*1720*/  LOP3.LUT R4, R4, 0x10000, RZ, 0xfc, !PT ;  /* 0x0001000004047812 */ /* 0x000fe400078efcff */
[----:B---3--:R-:W-:-:S04]  /*1730*/  LOP3.LUT R0, R0, 0x7f, RZ, 0xc0, !PT ;  /* 0x0000007f00007812 */ /* 0x008fc800078ec0ff */
[----:B------:R-:W-:Y:S01]  /*1740*/  ISETP.NE.AND P1, PT, R0, RZ, PT ;  /* 0x000000ff0000720c */ /* 0x000fe20003f25270 */
[----:B--2---:R-:W-:-:S12]  /*1750*/  @P2 BRA `(.L_x_919) ;  /* 0x0000000000082947 */ /* 0x004fd80003800000 */
[----:B------:R-:W2:Y:S02]  /*1760*/  SYNCS.PHASECHK.TRANS64.TRYWAIT P2, [UR57+0x2a830], R2 ;  /* 0x02a83002ff0075a7 */ /* 0x000ea40008040179 */
[----:B--2---:R-:W-:Y:S05]  /*1770*/  @!P2 BRA `(.L_x_920) ;  /* 0x000001240060a947 */ /* 0x004fea0003800000 */
.L_x_919:
[----:B------:R-:W-:Y:S05]  /*1780*/  WARPSYNC.ALL ;  /* 0x0000000000007948 */ /* 0x000fea0003800000 */
[----:B------:R-:W-:Y:S01]  /*1790*/  IMAD.MOV.U32 R5, RZ, RZ, 0x40000040 ;  /* 0x40000040ff057424 */ /* 0x000fe200078e00ff */
[----:B------:R-:W-:Y:S01]  /*17a0*/  UIADD3 UR4, UR57, 0x18400, URZ ;  /* 0x0001840039047890 */ /* 0x000fe2000fffe03f */
[----:B------:R-:W-:Y:S01]  /*17b0*/  R2UR UR8, R4 ;  /* 0x00000000040872ca */ /* 0x000fe200000e0000 */
[----:B------:R-:W-:Y:S02]  /*17c0*/  WARPGROUP.ARRIVE ;  /* 0x00000000000079c5 */ /* 0x000fe40000000000 */
[----:B------:R-:W-:Y:S01]  /*17d0*/  R2UR UR9, R5 ;  /* 0x00000000050972ca */ /* 0x000fe200000e0000 */
[----:B------:R-:W-:Y:S01]  /*17e0*/  USHF.R.U32.HI UR4, URZ, 0x4, UR4 ;  /* 0x000000043f047899 */ /* 0x000fe20008011604 */
[----:B------:R-:W2:Y:S01]  /*17f0*/  LDC R14, c[0x0][0x448] ;  /* 0x00011200ff0e7b82 */ /* 0x000ea20000000800 */
[----:B------:R-:W-:Y:S01]  /*1800*/  UMOV UR11, 0x40000040 ;  /* 0x40000040000b7882 */ /* 0x000fe20000000000 */
[----:B------:R-:W-:Y:S01]  /*1810*/  UMOV UR13, 0x40000040 ;  /* 0x40000040000d7882 */ /* 0x000fe20000000000 */
[----:B------:R-:W-:Y:S01]  /*1820*/  ULOP3.LUT UR4, UR4, 0x3fff, URZ, 0xc0, !UPT ;  /* 0x00003fff04047892 */ /* 0x000fe2000f8ec03f */
[----:B------:R-:W-:Y:S01]  /*1830*/  LOP3.LUT R75, R75, 0xffffff80, RZ, 0xc0, !PT ;  /* 0xffffff804b4b7812 */ /* 0x000fe200078ec0ff */
[----:B------:R-:W-:Y:S01]  /*1840*/  UMOV UR15, 0x40000040 ;  /* 0x40000040000f7882 */ /* 0x000fe20000000000 */
[----:B------:R-:W-:Y:S01]  /*1850*/  UMOV UR17, 0x40000040 ;  /* 0x4000004000117882 */ /* 0x000fe20000000000 */
[----:B------:R-:W-:Y:S01]  /*1860*/  ULOP3.LUT UR58, UR4, 0x10000, URZ, 0xfc, !UPT ;  /* 0x00010000043a7892 */ /* 0x000fe2000f8efc3f */
[----:B0-----:R-:W-:Y:S01]  /*1870*/  LEA.HI R3, R76, R76, RZ, 0x1 ;  /* 0x0000004c4c037211 */ /* 0x001fe200078f08ff */
[----:B------:R-:W-:Y:S01]  /*1880*/  UMOV UR19, 0x40000040 ;  /* 0x4000004000137882 */ /* 0x000fe20000000000 */
[----:B------:R-:W-:Y:S01]  /*1890*/  R2UR UR4, R4 ;  /* 0x00000000040472ca */ /* 0x000fe200000e0000 */
[----:B------:R-:W-:Y:S01]  /*18a0*/  UIADD3 UR14, UR58, 0x4, URZ ;  /* 0x000000043a0e7890 */ /* 0x000fe2000fffe03f */
[----:B------:R-:W-:Y:S01]  /*18b0*/  IMAD.IADD R75, R72, 0x1, -R75 ;  /* 0x00000001484b7824 */ /* 0x000fe200078e0a4b */
[----:B------:R-:W-:Y:S01]  /*18c0*/  UIADD3 UR18, UR58, 0x6, URZ ;  /* 0x000000063a127890 */ /* 0x000fe2000fffe03f */
[----:B------:R-:W-:Y:S01]  /*18d0*/  LEA.HI R73, R73, R72, RZ, 0x2 ;  /* 0x0000004849497211 */ /* 0x000fe200078f10ff */
[----:B------:R-:W-:Y:S01]  /*18e0*/  UMOV UR10, UR58 ;  /* 0x0000003a000a7c82 */ /* 0x000fe20008000000 */
[----:B------:R-:W-:Y:S01]  /*18f0*/  UIADD3 UR22, UR58, 0x300, URZ ;  /* 0x000003003a167890 */ /* 0x000fe2000fffe03f */
[----:B------:R-:W-:Y:S01]  /*1900*/  HGMMA.64x96x16.F32 R24, gdesc[UR8], RZ, !UPT, gsb0 ;  /* 0x01600000081879f0 */ /* 0x000fe2000c0008ff */
[----:B------:R-:W-:Y:S01]  /*1910*/  UIADD3 UR10, UR58, 0x2, URZ ;  /* 0x000000023a0a7890 */ /* 0x000fe2000fffe03f */
[----:B-1----:R-:W-:Y:S01]  /*1920*/  SHF.R.S32.HI R2, RZ, 0x1f, R75 ;  /* 0x0000001fff027819 */ /* 0x002fe2000001144b */
[----:B------:R-:W-:Y:S01]  /*1930*/  UMOV UR9, 0x40000040 ;  /* 0x4000004000097882 */ /* 0x000fe20000000000 */
[----:B------:R-:W-:Y:S01]  /*1940*/  UMOV UR11, 0x40000040 ;  /* 0x40000040000b7882 */ /* 0x000fe20000000000 */
[----:B------:R-:W-:Y:S01]  /*1950*/  UMOV UR21, 0x40000040 ;  /* 0x4000004000157882 */ /* 0x000fe20000000000 */
[----:B------:R-:W-:Y:S01]  /*1960*/  UIADD3 UR8, UR4, 0x2, URZ ;  /* 0x0000000204087890 */ /* 0x000fe2000fffe03f */
[----:B--2---:R-:W-:Y:S01]  /*1970*/  ISETP.NE.AND P2, PT, R14, 0x1, PT ;  /* 0x000000010e00780c */ /* 0x004fe20003f45270 */
[----:B------:R-:W-:Y:S01]  /*1980*/  UIADD3 UR12, UR4, 0x4, URZ ;  /* 0x00000004040c7890 */ /* 0x000fe2000fffe03f */
[----:B------:R-:W-:Y:S01]  /*1990*/  LOP3.LUT R15, R3, 0x3fffffe, RZ, 0xc0, !PT ;  /* 0x03fffffe030f7812 */ /* 0x000fe200078ec0ff */
[----:B------:R-:W-:Y:S01]  /*19a0*/  UIADD3 UR16, UR4, 0x6, URZ ;  /* 0x0000000604107890 */ /* 0x000fe2000fffe03f */
[----:B------:R-:W-:Y:S01]  /*19b0*/  LOP3.LUT R73, R73, 0xfffffffc, RZ, 0xc0, !PT ;  /* 0xfffffffc49497812 */ /* 0x000fe200078ec0ff */
[----:B------:R-:W-:Y:S01]  /*19c0*/  UIADD3 UR20, UR4, 0x400, URZ ;  /* 0x0000040004147890 */ /* 0x000fe2000fffe03f */
[----:B------:R-:W-:Y:S01]  /*19d0*/  LEA.HI R3, R2, R75, RZ, 0x5 ;  /* 0x0000004b02037211 */ /* 0x000fe200078f28ff */
[----:B------:R-:W-:Y:S01]  /*19e0*/  UMOV UR23, 0x40000040 ;  /* 0x4000004000177882 */ /* 0x000fe20000000000 */
[----:B------:R-:W-:Y:S01]  /*19f0*/  UIADD3 UR24, UR4, 0x402, URZ ;  /* 0x0000040204187890 */ /* 0x000fe2000fffe03f */
[----:B------:R-:W-:Y:S01]  /*1a00*/  IMAD.IADD R73, R72, 0x1, -R73 ;  /* 0x0000000148497824 */ /* 0x000fe200078e0a49 */
[----:B------:R-:W-:Y:S01]  /*1a10*/  UIADD3 UR26, UR58, 0x302, URZ ;  /* 0x000003023a1a7890 */ /* 0x000fe2000fffe03f */
[----:B------:R-:W-:Y:S01]  /*1a20*/  SHF.R.S32.HI R3, RZ, 0x5, R3 ;  /* 0x00000005ff037819 */ /* 0x000fe20000011403 */
[----:B------:R-:W-:Y:S01]  /*1a30*/  UMOV UR25, 0x40000040 ;  /* 0x4000004000197882 */ /* 0x000fe20000000000 */
[----:B------:R-:W-:Y:S01]  /*1a40*/  UMOV UR27, 0x40000040 ;  /* 0x40000040001b7882 */ /* 0x000fe20000000000 */
[----:B------:R-:W-:Y:S01]  /*1a50*/  UIADD3 UR28, UR4, 0x404, URZ ;  /* 0x00000404041c7890 */ /* 0x000fe2000fffe03f */
[----:B------:R-:W-:Y:S01]  /*1a60*/  LEA.HI R8, R73, R73, RZ, 0x1 ;  /* 0x0000004949087211 */ /* 0x000fe200078f08ff */
[----:B------:R-:W-:Y:S01]  /*1a70*/  UIADD3 UR30, UR58, 0x304, URZ ;  /* 0x000003043a1e7890 */ /* 0x000fe2000fffe03f */
[----:B------:R-:W-:Y:S01]  /*1a80*/  IMAD R3, R3, 0x10, R22 ;  /* 0x0000001003037824 */ /* 0x000fe200078e0216 */
[----:B------:R-:W-:Y:S01]  /*1a90*/  UMOV UR29, 0x40000040 ;  /* 0x40000040001d7882 */ /* 0x000fe20000000000 */
[----:B------:R-:W-:Y:S01]  /*1aa0*/  UMOV UR31, 0x40000040 ;  /* 0x40000040001f7882 */ /* 0x000fe20000000000 */
[----:B------:R-:W-:Y:S01]  /*1ab0*/  UIADD3 UR32, UR4, 0x406, URZ ;  /* 0x0000040604207890 */ /* 0x000fe2000fffe03f */
[----:B------:R-:W-:Y:S01]  /*1ac0*/  LOP3.LUT R8, R8, 0x1ffffffe, RZ, 0xc0, !PT ;  /* 0x1ffffffe08087812 */ /* 0x000fe200078ec0ff */
[----:B------:R-:W-:Y:S01]  /*1ad0*/  UIADD3 UR34, UR58, 0x306, URZ ;  /* 0x000003063a227890 */ /* 0x000fe2000fffe03f */
[----:B------:R-:W-:Y:S01]  /*1ae0*/  IMAD.IADD R15, R76, 0x1, -R15 ;  /* 0x000000014c0f7824 */ /* 0x000fe200078e0a0f */
[----:B------:R-:W-:Y:S01]  /*1af0*/  UMOV UR33, 0x40000040 ;  /* 0x4000004000217882 */ /* 0x000fe20000000000 */
[----:B------:R-:W-:Y:S01]  /*1b00*/  UMOV UR35, 0x40000040 ;  /* 0x4000004000237882 */ /* 0x000fe20000000000 */
[----:B------:R-:W-:Y:S01]  /*1b10*/  UIADD3 UR36, UR4, 0x800, URZ ;  /* 0x0000080004247890 */ /* 0x000fe2000fffe03f */
[----:B------:R-:W-:Y:S01]  /*1b20*/  IMAD.IADD R8, R73, 0x1, -R8 ;  /* 0x0000000149087824 */ /* 0x000fe200078e0a08 */
[----:B------:R-:W-:Y:S01]  /*1b30*/  UIADD3 UR38, UR58, 0x600, URZ ;  /* 0x000006003a267890 */ /* 0x000fe2000fffe03f */
[----:B------:R-:W-:Y:S01]  /*1b40*/  UMOV UR37, 0x40000040 ;  /* 0x4000004000257882 */ /* 0x000fe20000000000 */
[----:B------:R-:W-:Y:S01]  /*1b50*/  UMOV UR39, 0x40000040 ;  /* 0x4000004000277882 */ /* 0x000fe20000000000 */
[----:B------:R-:W-:-:S02]  /*1b60*/  UIADD3 UR40, UR4, 0x802, URZ ;  /* 0x0000080204287890 */ /* 0x000fc4000fffe03f */
[----:B------:R-:W-:Y:S01]  /*1b70*/  UIADD3 UR42, UR58, 0x602, URZ ;  /* 0x000006023a2a7890 */ /* 0x000fe2000fffe03f */
[----:B------:R-:W-:Y:S01]  /*1b80*/  UMOV UR41, 0x40000040 ;  /* 0x4000004000297882 */ /* 0x000fe20000000000 */
[----:B------:R-:W-:Y:S01]  /*1b90*/  UMOV UR43, 0x40000040 ;  /* 0x40000040002b7882 */ /* 0x000fe20000000000 */
[----:B------:R-:W-:Y:S02]  /*1ba0*/  UIADD3 UR44, UR4, 0x804, URZ ;  /* 0x00000804042c7890 */ /* 0x000fe4000fffe03f */
[----:B------:R-:W-:Y:S01]  /*1bb0*/  UIADD3 UR46, UR58, 0x604, URZ ;  /* 0x000006043a2e7890 */ /* 0x000fe2000fffe03f */
[----:B------:R-:W-:Y:S01]  /*1bc0*/  UMOV UR45, 0x40000040 ;  /* 0x40000040002d7882 */ /* 0x000fe20000000000 */
[----:B------:R-:W-:Y:S01]  /*1bd0*/  UMOV UR47, 0x40000040 ;  /* 0x40000040002f7882 */ /* 0x000fe20000000000 */
[----:B------:R-:W-:Y:S02]  /*1be0*/  UIADD3 UR48, UR4, 0x806, URZ ;  /* 0x0000080604307890 */ /* 0x000fe4000fffe03f */
[----:B------:R-:W-:Y:S01]  /*1bf0*/  UIADD3 UR50, UR58, 0x606, URZ ;  /* 0x000006063a327890 */ /* 0x000fe2000fffe03f */
[----:B------:R-:W-:Y:S01]  /*1c00*/  UMOV UR49, 0x40000040 ;  /* 0x4000004000317882 */ /* 0x000fe20000000000 */
[----:B------:R-:W-:Y:S01]  /*1c10*/  UMOV UR51, 0x40000040 ;  /* 0x4000004000337882 */ /* 0x000fe20000000000 */
[----:B------:R-:W-:Y:S01]  /*1c20*/  ULDC UR4, c[0x0][0x9d8] ;  /* 0x0002760000047ab9 */ /* 0x000fe20000000800 */
[----:B------:R-:W-:Y:S01]  /*1c30*/  ULDC UR60, c[0x0][0x288] ;  /* 0x0000a200003c7ab9 */ /* 0x000fe20000000800 */
[----:B------:R-:W-:-:S02]  /*1c40*/  ULDC UR61, c[0x0][0x9dc] ;  /* 0x00027700003d7ab9 */ /* 0x000fc40000000800 */
[----:B------:R-:W-:Y:S01]  /*1c50*/  ULOP3.LUT UR61, URZ, UR61, URZ, 0x33, !UPT ;  /* 0x0000003d3f3d7292 */ /* 0x000fe2000f8e333f */
[----:B------:R-:W-:Y:S02]  /*1c60*/  WARPGROUP.DEPBAR.LE gsb0, 0x0 ;  /* 0x00008000000079c5 */ /* 0x000fe40000010000 */
[----:B------:R-:W-:-:S06]  /*1c70*/  WARPGROUP.ARRIVE ;  /* 0x00000000000079c5 */ /* 0x000fcc0000000000 */
[----:B------:R-:W-:Y:S03]  /*1c80*/  HGMMA.64x96x16.F32 R24, gdesc[UR8], R24, gsb0 ;  /* 0x01600000081879f0 */ /* 0x000fe60008000818 */
        /* <DEDUP_REMOVED lines=31> */
[----:B------:R-:W-:Y:S01]  /*1e80*/  FMUL.FTZ R0, R26, UR4 ;  /* 0x000000041a007c20 */ /* 0x000fe20008410000 */
[----:B------:R-:W-:Y:S01]  /*1e90*/  LEA.HI R26, R2, R75, RZ, 0x2 ;  /* 0x0000004b021a7211 */ /* 0x000fe200078f10ff */
[----:B------:R-:W-:Y:S01]  /*1ea0*/  FMUL.FTZ R6, R27, UR4 ;  /* 0x000000041b067c20 */ /* 0x000fe20008410000 */
[----:B------:R-:W-:Y:S01]  /*1eb0*/  FMUL.FTZ R29, R29, UR4 ;  /* 0x000000041d1d7c20 */ /* 0x000fe20008410000 */
[----:B------:R-:W0:Y:S01]  /*1ec0*/  @P2 LDC R27, c[0x0][0x44c] ;  /* 0x00011300ff1b2b82 */ /* 0x000e220000000800 */
[--C-:B------:R-:W-:Y:S01]  /*1ed0*/  SHF.R.S32.HI R2, RZ, 0x2, R26.reuse ;  /* 0x00000002ff027819 */ /* 0x100fe2000001141a */
[----:B------:R-:W-:Y:S01]  /*1ee0*/  FMUL.FTZ R28, R28, UR4 ;  /* 0x000000041c1c7c20 */ /* 0x000fe20008410000 */
[----:B------:R-:W-:Y:S01]  /*1ef0*/  SHF.R.S32.HI R9, RZ, 0x1f, R26 ;  /* 0x0000001fff097819 */ /* 0x000fe2000001141a */
[----:B------:R1:W2:Y:S01]  /*1f00*/  MUFU.TANH R79, R29 ;  /* 0x0000001d004f7308 */ /* 0x0002a20000002400 */
[----:B------:R-:W-:Y:S01]  /*1f10*/  FMUL.FTZ R25, R25, UR4 ;  /* 0x0000000419197c20 */ /* 0x000fe20008410000 */
[----:B------:R-:W-:Y:S01]  /*1f20*/  FMUL.FTZ R11, R24, UR4 ;  /* 0x00000004180b7c20 */ /* 0x000fe20008410000 */
[-C--:B------:R-:W-:Y:S01]  /*1f30*/  LEA.HI R9, R9, R2.reuse, RZ, 0x3 ;  /* 0x0000000209097211 */ /* 0x080fe200078f18ff */
[----:B------:R-:W-:Y:S01]  /*1f40*/  FMUL.FTZ R7, R30, UR4 ;  /* 0x000000041e077c20 */ /* 0x000fe20008410000 */
[----:B------:R-:W-:Y:S01]  /*1f50*/  FMUL.FTZ R10, R31, UR4 ;  /* 0x000000041f0a7c20 */ /* 0x000fe20008410000 */
[----:B------:R-:W-:Y:S01]  /*1f60*/  FMUL.FTZ R32, R32, UR4 ;  /* 0x0000000420207c20 */ /* 0x000fe20008410000 */
[----:B------:R-:W-:Y:S01]  /*1f70*/  LOP3.LUT R9, R9, 0xfffffff8, RZ, 0xc0, !PT ;  /* 0xfffffff809097812 */ /* 0x000fe200078ec0ff */
[----:B------:R3:W4:Y:S01]  /*1f80*/  MUFU.TANH R78, R28 ;  /* 0x0000001c004e7308 */ /* 0x0007220000002400 */
[----:B-1----:R-:W1:Y:S01]  /*1f90*/  @P2 LDC R29, c[0x0][0x450] ;  /* 0x00011400ff1d2b82 */ /* 0x002e620000000800 */
[----:B------:R-:W-:Y:S01]  /*1fa0*/  FMUL.FTZ R33, R33, UR4 ;  /* 0x0000000421217c20 */ /* 0x000fe20008410000 */
[----:B------:R-:W-:Y:S01]  /*1fb0*/  IADD3 R2, R3, R2, -R9 ;  /* 0x0000000203027210 */ /* 0x000fe20007ffe809 */
[----:B------:R-:W-:-:S02]  /*1fc0*/  IMAD.U32 R9, RZ, RZ, UR57 ;  /* 0x00000039ff097e24 */ /* 0x000fc4000f8e00ff */
[----:B------:R-:W-:Y:S01]  /*1fd0*/  FMUL.FTZ R12, R34, UR4 ;  /* 0x00000004220c7c20 */ /* 0x000fe20008410000 */
[----:B------:R-:W-:Y:S01]  /*1fe0*/  FMUL.FTZ R13, R35, UR4 ;  /* 0x00000004230d7c20 */ /* 0x000fe20008410000 */
[----:B------:R-:W-:Y:S01]  /*1ff0*/  FMUL.FTZ R36, R36, UR4 ;  /* 0x0000000424247c20 */ /* 0x000fe20008410000 */
[----:B------:R-:W-:Y:S01]  /*2000*/  IMAD R15, R15, 0x40, R2 ;  /* 0x000000400f0f7824 */ /* 0x000fe200078e0202 */
[----:B---3--:R-:W-:Y:S01]  /*2010*/  LOP3.LUT R28, R26, 0x7ffffffc, RZ, 0xc0, !PT ;  /* 0x7ffffffc1a1c7812 */ /* 0x008fe200078ec0ff */
[----:B------:R-:W-:Y:S01]  /*2020*/  @!P1 VIADD R9, R9, 0x2a840 ;  /* 0x0002a84009099836 */ /* 0x000fe20000000000 */
[----:B------:R3:W0:Y:S01]  /*2030*/  MUFU.TANH R77, R25 ;  /* 0x00000019004d7308 */ /* 0x0006220000002400 */
[----:B------:R-:W-:Y:S02]  /*2040*/  IMAD R8, R8, 0x8, R15 ;  /* 0x0000000808087824 */ /* 0x000fe400078e020f */
[----:B------:R-:W-:Y:S01]  /*2050*/  FMUL.FTZ R37, R37, UR4 ;  /* 0x0000000425257c20 */ /* 0x000fe20008410000 */
[----:B------:R-:W-:Y:S01]  /*2060*/  FMUL.FTZ R20, R38, UR4 ;  /* 0x0000000426147c20 */ /* 0x000fe20008410000 */
[----:B------:R-:W-:Y:S01]  /*2070*/  @!P1 PRMT R26, RZ, 0x654, R9 ;  /* 0x00000654ff1a9816 */ /* 0x000fe20000000009 */
[----:B0-----:R-:W-:-:S04]  /*2080*/  @P2 IMAD.HI.U32 R2, R8, R27, RZ ;  /* 0x0000001b08022227 */ /* 0x001fc800078e00ff */
[----:B------:R-:W-:Y:S01]  /*2090*/  FMUL.FTZ R21, R39, UR4 ;  /* 0x0000000427157c20 */ /* 0x000fe20008410000 */
[----:B------:R-:W-:Y:S01]  /*20a0*/  FMUL.FTZ R40, R40, UR4 ;  /* 0x0000000428287c20 */ /* 0x000fe20008410000 */
[----:B------:R-:W-:Y:S01]  /*20b0*/  FMUL.FTZ R41, R41, UR4 ;  /* 0x0000000429297c20 */ /* 0x000fe20008410000 */
[----:B------:R-:W-:Y:S02]  /*20c0*/  IMAD.MOV.U32 R27, RZ, RZ, R8 ;  /* 0x000000ffff1b7224 */ /* 0x000fe400078e0008 */
[----:B------:R-:W-:Y:S01]  /*20d0*/  FMUL.FTZ R24, R42, UR4 ;  /* 0x000000042a187c20 */ /* 0x000fe20008410000 */
[----:B------:R-:W-:Y:S02]  /*20e0*/  IMAD.IADD R9, R75, 0x1, -R28 ;  /* 0x000000014b097824 */ /* 0x000fe400078e0a1c */
[----:B---3--:R-:W-:Y:S01]  /*20f0*/  FMUL.FTZ R25, R43, UR4 ;  /* 0x000000042b197c20 */ /* 0x008fe20008410000 */
[----:B------:R-:W-:Y:S01]  /*2100*/  FMUL.FTZ R44, R44, UR4 ;  /* 0x000000042c2c7c20 */ /* 0x000fe20008410000 */
[----:B-1----:R-:W-:Y:S01]  /*2110*/  @P2 SHF.R.U32.HI R27, RZ, R29, R2 ;  /* 0x0000001dff1b2219 */ /* 0x002fe20000011602 */
[----:B------:R-:W-:Y:S01]  /*2120*/  IMAD.MOV.U32 R29, RZ, RZ, -0x60 ;  /* 0xffffffa0ff1d7424 */ /* 0x000fe200078e00ff */
[----:B------:R-:W0:Y:S01]  /*2130*/  LDC.64 R2, c[0x0][0x9e0] ;  /* 0x00027800ff027b82 */ /* 0x000e220000000a00 */
[----:B------:R-:W-:Y:S01]  /*2140*/  FMUL.FTZ R45, R45, UR4 ;  /* 0x000000042d2d7c20 */ /* 0x000fe20008410000 */
[----:B------:R-:W-:Y:S01]  /*2150*/  FMUL.FTZ R46, R46, UR4 ;  /* 0x000000042e2e7c20 */ /* 0x000fe20008410000 */
[----:B------:R-:W1:Y:S01]  /*2160*/  SHFL.IDX PT, R76, R27, RZ, 0x1c1f ;  /* 0x001c1fff1b4c7589 */ /* 0x000e6200000e0000 */
[----:B------:R-:W-:-:S02]  /*2170*/  IMAD R28, R74, R29, 0x61 ;  /* 0x000000614a1c7424 */ /* 0x000fc400078e021d */
[----:B------:R-:W-:Y:S01]  /*2180*/  FMUL.FTZ R48, R48, UR4 ;  /* 0x0000000430307c20 */ /* 0x000fe20008410000 */
        /* <DEDUP_REMOVED lines=24> */
[----:B------:R-:W-:Y:S01]  /*2310*/  IMAD R30, R9, -0x2, R28 ;  /* 0xfffffffe091e7824 */ /* 0x000fe200078e021c */
[----:B0-----:R-:W-:Y:S01]  /*2320*/  ISETP.GE.AND P2, PT, R3, 0x1, PT ;  /* 0x000000010300780c */ /* 0x001fe20003f46270 */
[----:B------:R0:W-:Y:S01]  /*2330*/  @!P1 SYNCS.ARRIVE.TRANS64.RED.A1T0 RZ, [R26+URZ], RZ ;  /* 0x000000ff1aff99a7 */ /* 0x0001e2000810043f */
[----:B------:R-:W3:Y:S01]  /*2340*/  MUFU.TANH R11, R11 ;  /* 0x0000000b000b7308 */ /* 0x000ee20000002400 */
[----:B------:R-:W-:Y:S01]  /*2350*/  VIADD R38, R28, 0xffffffff ;  /* 0xffffffff1c267836 */ /* 0x000fe20000000000 */
[C-C-:B------:R-:W-:Y:S01]  /*2360*/  IADD3 R29, R30.reuse, -UR60, R19.reuse ;  /* 0x8000003c1e1d7c10 */ /* 0x140fe2000fffe013 */
[----:B------:R-:W-:Y:S01]  /*2370*/  VIADD R72, R30, 0xffffffff ;  /* 0xffffffff1e487836 */ /* 0x000fe20000000000 */
[----:B------:R-:W-:Y:S01]  /*2380*/  P2R R161, PR, RZ, 0x4 ;  /* 0x00000004ffa17803 */ /* 0x000fe20000000000 */
[----:B0-----:R-:W-:-:S03]  /*2390*/  IMAD R26, R74, -0x60, R19 ;  /* 0xffffffa04a1a7824 */ /* 0x001fc600078e0213 */
[----:B------:R-:W0:Y:S01]  /*23a0*/  MUFU.TANH R0, R0 ;  /* 0x0000000000007308 */ /* 0x000e220000002400 */
[C---:B------:R-:W-:Y:S02]  /*23b0*/  IMAD.IADD R34, R29.reuse, 0x1, R2 ;  /* 0x000000011d227824 */ /* 0x040fe400078e0202 */
[----:B------:R-:W-:Y:S02]  /*23c0*/  VIADD R26, R26, 0x60 ;  /* 0x000000601a1a7836 */ /* 0x000fe40000000000 */
[----:B------:R-:W-:Y:S02]  /*23d0*/  VIADD R35, R29, UR61 ;  /* 0x0000003d1d237c36 */ /* 0x000fe40008000000 */
[----:B------:R-:W-:Y:S01]  /*23e0*/  IMAD R31, R9, -0x2, R26 ;  /* 0xfffffffe091f7824 */ /* 0x000fe200078e021a */
[----:B------:R-:W0:Y:S01]  /*23f0*/  MUFU.TANH R6, R6 ;  /* 0x0000000600067308 */ /* 0x000e220000002400 */
[----:B-1----:R-:W-:-:S03]  /*2400*/  IMAD.IADD R28, R35, 0x1, R76 ;  /* 0x00000001231c7824 */ /* 0x002fc600078e024c */
[----:B------:R-:W-:-:S04]  /*2410*/  VIADDMNMX R26, R76, R34, R31, PT ;  /* 0x000000224c1a7246 */ /* 0x000fc8000380011f */
[----:B------:R-:W1:Y:S08]  /*2420*/  MUFU.TANH R7, R7 ;  /* 0x0000000700077308 */ /* 0x000e700000002400 */
[----:B------:R-:W0:Y:S08]  /*2430*/  MUFU.TANH R10, R10 ;  /* 0x0000000a000a7308 */ /* 0x000e300000002400 */
        /* <DEDUP_REMOVED lines=15> */
[----:B------:R0:W0:Y:S08]  /*2530*/  MUFU.TANH R42, R47 ;  /* 0x0000002f002a7308 */ /* 0x0000300000002400 */
        /* <DEDUP_REMOVED lines=23> */
[----:B------:R-:W0:Y:S01]  /*26b0*/  MUFU.TANH R71, R71 ;  /* 0x0000004700477308 */ /* 0x000e220000002400 */
[----:B-1234-:R-:W-:Y:S05]  /*26c0*/  @!P2 BRA `(.L_x_921) ;  /* 0x00000000004ca947 */ /* 0x01efea0003800000 */
[----:B------:R-:W-:Y:S01]  /*26d0*/  IADD3 R29, R19, -UR60, R76 ;  /* 0x8000003c131d7c10 */ /* 0x000fe2000fffe04c */
[----:B------:R-:W-:Y:S03]  /*26e0*/  BSSY B0, `(.L_x_922) ;  /* 0x000000e000007945 */ /* 0x000fe60003800000 */
[----:B------:R-:W-:-:S13]  /*26f0*/  ISETP.GT.AND P2, PT, R29, -0x1, PT ;  /* 0xffffffff1d00780c */ /* 0x000fda0003f44270 */
[----:B------:R-:W-:Y:S05]  /*2700*/  @P2 BRA `(.L_x_923) ;  /* 0x00000000001c2947 */ /* 0x000fea0003800000 */
[----:B------:R-:W-:Y:S02]  /*2710*/  ISETP.NE.AND P2, PT, R3, 0x1, PT ;  /* 0x000000010300780c */ /* 0x000fe40003f45270 */
[----:B------:R-:W-:-:S11]  /*2720*/  LOP3.LUT R29, RZ, R29, RZ, 0x33, !PT ;  /* 0x0000001dff1d7212 */ /* 0x000fd600078e33ff */
[----:B------:R-:W1:Y:S02]  /*2730*/  @P2 LDC.64 R80, c[0x0][0x9e8] ;  /* 0x00027a00ff502b82 */ /* 0x000e640000000a00 */
[----:B-1----:R-:W-:-:S05]  /*2740*/  @P2 IMAD.HI.U32 R30, R29, R80, RZ ;  /* 0x000000501d1e2227 */ /* 0x002fca00078e00ff */
[----:B------:R-:W-:-:S04]  /*2750*/  @P2 SHF.R.U32.HI R29, RZ, R81, R30 ;  /* 0x00000051ff1d2219 */ /* 0x000fc8000001161e */
[----:B------:R-:W-:Y:S01]  /*2760*/  LOP3.LUT R29, RZ, R29, RZ, 0x33, !PT ;  /* 0x0000001dff1d7212 */ /* 0x000fe200078e33ff */
[----:B------:R-:W-:Y:S06]  /*2770*/  BRA `(.L_x_924) ;  /* 0x0000000000107947 */ /* 0x000fec0003800000 */
.L_x_923:
[----:B------:R-:W-:-:S13]  /*2780*/  ISETP.NE.AND P2, PT, R3, 0x1, PT ;  /* 0x000000010300780c */ /* 0x000fda0003f45270 */
[----:B------:R-:W1:Y:S02]  /*2790*/  @P2 LDC.64 R80, c[0x0][0x9e8] ;  /* 0x00027a00ff502b82 */ /* 0x000e640000000a00 */
[----:B-1----:R-:W-:-:S05]  /*27a0*/  @P2 IMAD.HI.U32 R30, R29, R80, RZ ;  /* 0x000000501d1e2227 */ /* 0x002fca00078e00ff */
[----:B------:R-:W-:-:S07]  /*27b0*/  @P2 SHF.R.U32.HI R29, RZ, R81, R30 ;  /* 0x00000051ff1d2219 */ /* 0x000fce000001161e */
.L_x_924:
[----:B------:R-:W-:Y:S05]  /*27c0*/  BSYNC B0 ;  /* 0x0000000000007941 */ /* 0x000fea0003800000 */
.L_x_922:
[----:B------:R-:W-:-:S05]  /*27d0*/  IMAD R29, R29, R3, R72 ;  /* 0x000000031d1d7224 */ /* 0x000fca00078e0248 */
[----:B------:R-:W-:Y:S02]  /*27e0*/  VIMNMX R28, R28, R29, !PT ;  /* 0x0000001d1c1c7248 */ /* 0x000fe40007fe0100 */
[----:B------:R-:W-:-:S07]  /*27f0*/  VIADDMNMX R26, R29, R3, R26, PT ;  /* 0x000000031d1a7246 */ /* 0x000fce000380011a */
.L_x_921:
[C---:B------:R-:W-:Y:S01]  /*2800*/  ISETP.GE.AND P2, PT, R38.reuse, 0x2, PT ;  /* 0x000000022600780c */ /* 0x040fe20003f46270 */
[----:B------:R-:W1:Y:S01]  /*2810*/  SHFL.IDX PT, R30, R27, 0x1, 0x1c1f ;  /* 0x003c1f001b1e7f89 */ /* 0x000e6200000e0000 */
[----:B------:R-:W-:Y:S02]  /*2820*/  ISETP.GE.AND P6, PT, R38, 0x9, PT ;  /* 0x000000092600780c */ /* 0x000fe40003fc6270 */
[----:B------:R-:W-:Y:S02]  /*2830*/  ISETP.GT.AND P3, PT, R28, 0x1, !P2 ;  /* 0x000000011c00780c */ /* 0x000fe40005764270 */
[----:B------:R-:W-:Y:S02]  /*2840*/  ISETP.GE.AND P4, PT, R38, 0xa, PT ;  /* 0x0000000a2600780c */ /* 0x000fe40003f86270 */
[----:B------:R-:W-:Y:S02]  /*2850*/  ISETP.LT.OR P3, PT, R26, 0x2, P3 ;  /* 0x000000021a00780c */ /* 0x000fe40001f61670 */
[----:B------:R-:W-:-:S02]  /*2860*/  P2R R76, PR, RZ, 0x10 ;  /* 0x00000010ff4c7803 */ /* 0x000fc40000000000 */
[----:B------:R-:W-:Y:S02]  /*2870*/  FSEL R77, R77, -INF , !P3 ;  /* 0xff8000004d4d7808 */ /* 0x000fe40005800000 */
[----:B------:R-:W-:-:S04]  /*2880*/  ISETP.GT.AND P3, PT, R28, 0x8, !P6 ;  /* 0x000000081c00780c */ /* 0x000fc80007764270 */
[----:B------:R-:W-:-:S04]  /*2890*/  ISETP.LT.OR P3, PT, R26, 0x9, P3 ;  /* 0x000000091a00780c */ /* 0x000fc80001f61670 */
[----:B------:R-:W-:Y:S02]  /*28a0*/  FSEL R39, R78, -INF , !P3 ;  /* 0xff8000004e277808 */ /* 0x000fe40005800000 */
[----:B------:R-:W-:Y:S02]  /*28b0*/  ISETP.GT.AND P3, PT, R28, 0x9, !P4 ;  /* 0x000000091c00780c */ /* 0x000fe40006764270 */
[----:B------:R-:W-:Y:S02]  /*28c0*/  ISETP.GE.AND P4, PT, R38, 0x11, PT ;  /* 0x000000112600780c */ /* 0x000fe40003f86270 */
[----:B------:R-:W-:Y:S02]  /*28d0*/  ISETP.LT.OR P3, PT, R26, 0xa, P3 ;  /* 0x0000000a1a00780c */ /* 0x000fe40001f61670 */
[----:B------:R-:W-:Y:S02]  /*28e0*/  P2R R78, PR, RZ, 0x10 ;  /* 0x00000010ff4e7803 */ /* 0x000fe40000000000 */
[----:B------:R-:W-:-:S02]  /*28f0*/  FSEL R79, R79, -INF , !P3 ;  /* 0xff8000004f4f7808 */ /* 0x000fc40005800000 */
[----:B------:R-:W-:Y:S02]  /*2900*/  ISETP.GT.AND P3, PT, R28, 0x10, !P4 ;  /* 0x000000101c00780c */ /* 0x000fe40006764270 */
[----:B------:R-:W-:Y:S02]  /*2910*/  ISETP.GE.AND P4, PT, R38, 0x12, PT ;  /* 0x000000122600780c */ /* 0x000fe40003f86270 */
[----:B------:R-:W-:Y:S02]  /*2920*/  ISETP.LT.OR P3, PT, R26, 0x11, P3 ;  /* 0x000000111a00780c */ /* 0x000fe40001f61670 */
[----:B------:R-:W-:Y:S02]  /*2930*/  P2R R80, PR, RZ, 0x10 ;  /* 0x00000010ff507803 */ /* 0x000fe40000000000 */
[----:B0-----:R-:W-:Y:S02]  /*2940*/  FSEL R43, R32, -INF , !P3 ;  /* 0xff800000202b7808 */ /* 0x001fe40005800000 */
[----:B------:R-:W-:-:S02]  /*2950*/  ISETP.GT.AND P3, PT, R28, 0x11, !P4 ;  /* 0x000000111c00780c */ /* 0x000fc40006764270 */
[----:B------:R-:W-:Y:S02]  /*2960*/  ISETP.GE.AND P4, PT, R38, 0x19, PT ;  /* 0x000000192600780c */ /* 0x000fe40003f86270 */
[----:B------:R-:W-:Y:S02]  /*2970*/  ISETP.LT.OR P3, PT, R26, 0x12, P3 ;  /* 0x000000121a00780c */ /* 0x000fe40001f61670 */
[----:B------:R-:W-:Y:S02]  /*2980*/  P2R R82, PR, RZ, 0x10 ;  /* 0x00000010ff527803 */ /* 0x000fe40000000000 */
[----:B------:R-:W-:Y:S02]  /*2990*/  FSEL R33, R33, -INF , !P3 ;  /* 0xff80000021217808 */ /* 0x000fe40005800000 */
[----:B------:R-:W-:Y:S02]  /*29a0*/  ISETP.GT.AND P3, PT, R28, 0x18, !P4 ;  /* 0x000000181c00780c */ /* 0x000fe40006764270 */
[----:B------:R-:W-:-:S02]  /*29b0*/  ISETP.GE.AND P4, PT, R38, 0x1a, PT ;  /* 0x0000001a2600780c */ /* 0x000fc40003f86270 */
[----:B------:R-:W-:Y:S02]  /*29c0*/  ISETP.LT.OR P3, PT, R26, 0x19, P3 ;  /* 0x000000191a00780c */ /* 0x000fe40001f61670 */
[----:B------:R-:W-:Y:S02]  /*29d0*/  P2R R32, PR, RZ, 0x10 ;  /* 0x00000010ff207803 */ /* 0x000fe40000000000 */
[----:B------:R-:W-:Y:S02]  /*29e0*/  FSEL R47, R36, -INF , !P3 ;  /* 0xff800000242f7808 */ /* 0x000fe40005800000 */
[----:B------:R-:W-:Y:S02]  /*29f0*/  ISETP.GT.AND P3, PT, R28, 0x19, !P4 ;  /* 0x000000191c00780c */ /* 0x000fe40006764270 */
[----:B------:R-:W-:Y:S02]  /*2a00*/  ISETP.GE.AND P4, PT, R38, 0x21, PT ;  /* 0x000000212600780c */ /* 0x000fe40003f86270 */
[----:B------:R-:W-:-:S02]  /*2a10*/  ISETP.LT.OR P3, PT, R26, 0x1a, P3 ;  /* 0x0000001a1a00780c */ /* 0x000fc40001f61670 */
[----:B------:R-:W-:Y:S02]  /*2a20*/  P2R R36, PR, RZ, 0x10 ;  /* 0x00000010ff247803 */ /* 0x000fe40000000000 */
[----:B------:R-:W-:Y:S02]  /*2a30*/  FSEL R37, R37, -INF , !P3 ;  /* 0xff80000025257808 */ /* 0x000fe40005800000 */
[----:B------:R-:W-:Y:S02]  /*2a40*/  ISETP.GT.AND P3, PT, R28, 0x20, !P4 ;  /* 0x000000201c00780c */ /* 0x000fe40006764270 */
[----:B------:R-:W-:Y:S02]  /*2a50*/  ISETP.GE.AND P4, PT, R38, 0x22, PT ;  /* 0x000000222600780c */ /* 0x000fe40003f86270 */
[----:B------:R-:W-:-:S04]  /*2a60*/  ISETP.LT.OR P3, PT, R26, 0x21, P3 ;  /* 0x000000211a00780c */ /* 0x000fc80001f61670 */
[----:B------:R-:W-:Y:S02]  /*2a70*/  FSEL R67, R40, -INF , !P3 ;  /* 0xff80000028437808 */ /* 0x000fe40005800000 */
[----:B------:R-:W-:Y:S02]  /*2a80*/  ISETP.GT.AND P3, PT, R28, 0x21, !P4 ;  /* 0x000000211c00780c */ /* 0x000fe40006764270 */
[----:B------:R-:W-:Y:S02]  /*2a90*/  P2R R40, PR, RZ, 0x10 ;  /* 0x00000010ff287803 */ /* 0x000fe40000000000 */
[----:B------:R-:W-:Y:S02]  /*2aa0*/  ISETP.LT.OR P3, PT, R26, 0x22, P3 ;  /* 0x000000221a00780c */ /* 0x000fe40001f61670 */
[----:B------:R-:W-:Y:S02]  /*2ab0*/  ISETP.GE.AND P4, PT, R38, 0x29, PT ;  /* 0x000000292600780c */ /* 0x000fe40003f86270 */
[----:B------:R-:W-:-:S02]  /*2ac0*/  FSEL R41, R41, -INF , !P3 ;  /* 0xff80000029297808 */ /* 0x000fc40005800000 */
[----:B------:R-:W-:Y:S02]  /*2ad0*/  ISETP.GT.AND P3, PT, R28, 0x28, !P4 ;  /* 0x000000281c00780c */ /* 0x000fe40006764270 */
[----:B------:R-:W-:Y:S02]  /*2ae0*/  P2R R84, PR, RZ, 0x10 ;  /* 0x00000010ff547803 */ /* 0x000fe40000000000 */
[----:B------:R-:W-:Y:S02]  /*2af0*/  ISETP.LT.OR P3, PT, R26, 0x29, P3 ;  /* 0x000000291a00780c */ /* 0x000fe40001f61670 */
[----:B------:R-:W-:Y:S02]  /*2b00*/  ISETP.GE.AND P4, PT, R38, 0x2a, PT ;  /* 0x0000002a2600780c */ /* 0x000fe40003f86270 */
[----:B------:R-:W-:Y:S02]  /*2b10*/  FSEL R73, R44, -INF , !P3 ;  /* 0xff8000002c497808 */ /* 0x000fe40005800000 */
[----:B------:R-:W-:-:S02]  /*2b20*/  ISETP.GT.AND P3, PT, R28, 0x29, !P4 ;  /* 0x000000291c00780c */ /* 0x000fc40006764270 */
[----:B------:R-:W-:Y:S02]  /*2b30*/  P2R R44, PR, RZ, 0x10 ;  /* 0x00000010ff2c7803 */ /* 0x000fe40000000000 */
[----:B------:R-:W-:Y:S02]  /*2b40*/  ISETP.LT.OR P3, PT, R26, 0x2a, P3 ;  /* 0x0000002a1a00780c */ /* 0x000fe40001f61670 */
[----:B------:R-:W-:Y:S02]  /*2b50*/  ISETP.GE.AND P4, PT, R38, 0x31, PT ;  /* 0x000000312600780c */ /* 0x000fe40003f86270 */
[----:B------:R-:W-:Y:S02]  /*2b60*/  FSEL R45, R45, -INF , !P3 ;  /* 0xff8000002d2d7808 */ /* 0x000fe40005800000 */
[----:B------:R-:W-:Y:S02]  /*2b70*/  ISETP.GT.AND P3, PT, R28, 0x30, !P4 ;  /* 0x000000301c00780c */ /* 0x000fe40006764270 */
[----:B------:R-:W-:-:S02]  /*2b80*/  P2R R86, PR, RZ, 0x10 ;  /* 0x00000010ff567803 */ /* 0x000fc40000000000 */
[----:B------:R-:W-:Y:S02]  /*2b90*/  ISETP.LT.OR P3, PT, R26, 0x31, P3 ;  /* 0x000000311a00780c */ /* 0x000fe40001f61670 */
[----:B------:R-:W-:Y:S02]  /*2ba0*/  ISETP.GE.AND P4, PT, R38, 0x32, PT ;  /* 0x000000322600780c */ /* 0x000fe40003f86270 */
[----:B------:R-:W-:Y:S02]  /*2bb0*/  FSEL R75, R48, -INF , !P3 ;  /* 0xff800000304b7808 */ /* 0x000fe40005800000 */
[----:B------:R-:W-:Y:S02]  /*2bc0*/  ISETP.GT.AND P3, PT, R28, 0x31, !P4 ;  /* 0x000000311c00780c */ /* 0x000fe40006764270 */
[----:B------:R-:W-:Y:S02]  /*2bd0*/  P2R R48, PR, RZ, 0x10 ;  /* 0x00000010ff307803 */ /* 0x000fe40000000000 */
[----:B------:R-:W-:-:S02]  /*2be0*/  ISETP.LT.OR P3, PT, R26, 0x32, P3 ;  /* 0x000000321a00780c */ /* 0x000fc40001f61670 */
[----:B------:R-:W-:Y:S02]  /*2bf0*/  ISETP.GE.AND P4, PT, R38, 0x39, PT ;  /* 0x000000392600780c */ /* 0x000fe40003f86270 */
[----:B------:R-:W-:Y:S02]  /*2c00*/  FSEL R49, R49, -INF , !P3 ;  /* 0xff80000031317808 */ /* 0x000fe40005800000 */
[----:B------:R-:W-:Y:S02]  /*2c10*/  ISETP.GT.AND P3, PT, R28, 0x38, !P4 ;  /* 0x000000381c00780c */ /* 0x000fe40006764270 */
[----:B------:R-:W-:Y:S02]  /*2c20*/  P2R R88, PR, RZ, 0x10 ;  /* 0x00000010ff587803 */ /* 0x000fe40000000000 */
[----:B------:R-:W-:Y:S02]  /*2c30*/  ISETP.LT.OR P3, PT, R26, 0x39, P3 ;  /* 0x000000391a00780c */ /* 0x000fe40001f61670 */
[----:B------:R-:W-:-:S02]  /*2c40*/  ISETP.GE.AND P4, PT, R38, 0x3a, PT ;  /* 0x0000003a2600780c */ /* 0x000fc40003f86270 */
        /* <DEDUP_REMOVED lines=33> */
[----:B------:R-:W-:-:S04]  /*2e60*/  ISETP.LT.OR P3, PT, R26, 0x52, P3 ;  /* 0x000000521a00780c */ /* 0x000fc80001f61670 */
[----:B------:R-:W-:Y:S02]  /*2e70*/  FSEL R65, R65, -INF , !P3 ;  /* 0xff80000041417808 */ /* 0x000fe40005800000 */
[----:B------:R-:W-:-:S04]  /*2e80*/  ISETP.GE.AND P3, PT, R38, 0x59, PT ;  /* 0x000000592600780c */ /* 0x000fc80003f66270 */
[----:B------:R-:W-:-:S04]  /*2e90*/  ISETP.GT.AND P4, PT, R28, 0x58, !P3 ;  /* 0x000000581c00780c */ /* 0x000fc80005f84270 */
[----:B------:R-:W-:-:S04]  /*2ea0*/  ISETP.LT.OR P4, PT, R26, 0x59, P4 ;  /* 0x000000591a00780c */ /* 0x000fc80002781670 */
[----:B------:R-:W-:Y:S02]  /*2eb0*/  FSEL R89, R68, -INF , !P4 ;  /* 0xff80000044597808 */ /* 0x000fe40006000000 */
[----:B------:R-:W-:-:S04]  /*2ec0*/  ISETP.GE.AND P4, PT, R38, 0x1, PT ;  /* 0x000000012600780c */ /* 0x000fc80003f86270 */
[----:B------:R-:W-:-:S04]  /*2ed0*/  ISETP.GT.AND P5, PT, R28, RZ, !P4 ;  /* 0x000000ff1c00720c */ /* 0x000fc800067a4270 */
[----:B------:R-:W-:-:S04]  /*2ee0*/  ISETP.LT.OR P5, PT, R26, 0x1, P5 ;  /* 0x000000011a00780c */ /* 0x000fc80002fa1670 */
[----:B------:R-:W-:Y:S02]  /*2ef0*/  FSEL R29, R11, -INF , !P5 ;  /* 0xff8000000b1d7808 */ /* 0x000fe40006800000 */
[----:B------:R-:W-:-:S04]  /*2f00*/  ISETP.GE.AND P5, PT, R38, 0x5a, PT ;  /* 0x0000005a2600780c */ /* 0x000fc80003fa6270 */
[----:B------:R-:W-:Y:S02]  /*2f10*/  P2R R68, PR, RZ, 0x20 ;  /* 0x00000020ff447803 */ /* 0x000fe40000000000 */
[----:B------:R-:W-:Y:S01]  /*2f20*/  ISETP.GT.AND P5, PT, R28, 0x59, !P5 ;  /* 0x000000591c00780c */ /* 0x000fe20006fa4270 */
[----:B-1----:R-:W-:-:S03]  /*2f30*/  IMAD.IADD R28, R35, 0x1, R30 ;  /* 0x00000001231c7824 */ /* 0x002fc600078e021e */
[----:B------:R-:W-:Y:S02]  /*2f40*/  ISETP.LT.OR P5, PT, R26, 0x5a, P5 ;  /* 0x0000005a1a00780c */ /* 0x000fe40002fa1670 */
[----:B------:R-:W-:Y:S02]  /*2f50*/  VIADDMNMX R26, R30, R34, R31, PT ;  /* 0x000000221e1a7246 */ /* 0x000fe4000380011f */
[----:B------:R-:W-:Y:S02]  /*2f60*/  FSEL R69, R69, -INF , !P5 ;  /* 0xff80000045457808 */ /* 0x000fe40006800000 */
[----:B------:R-:W-:-:S13]  /*2f70*/  ISETP.GE.AND P5, PT, R3, 0x1, PT ;  /* 0x000000010300780c */ /* 0x000fda0003fa6270 */
[----:B------:R-:W-:Y:S05]  /*2f80*/  @!P5 BRA `(.L_x_925) ;  /* 0x00000000004cd947 */ /* 0x000fea0003800000 */
[----:B------:R-:W-:Y:S01]  /*2f90*/  IADD3 R11, R19, -UR60, R30 ;  /* 0x8000003c130b7c10 */ /* 0x000fe2000fffe01e */
[----:B------:R-:W-:Y:S03]  /*2fa0*/  BSSY B0, `(.L_x_926) ;  /* 0x000000e000007945 */ /* 0x000fe60003800000 */
        /* <DEDUP_REMOVED lines=9> */
.L_x_927:
[----:B------:R-:W-:-:S13]  /*3040*/  ISETP.NE.AND P5, PT, R3, 0x1, PT ;  /* 0x000000010300780c */ /* 0x000fda0003fa5270 */
[----:B------:R-:W0:Y:S02]  /*3050*/  @P5 LDC.64 R30, c[0x0][0x9e8] ;  /* 0x00027a00ff1e5b82 */ /* 0x000e240000000a00 */
[----:B0-----:R-:W-:-:S05]  /*3060*/  @P5 IMAD.HI.U32 R30, R11, R30, RZ ;  /* 0x0000001e0b1e5227 */ /* 0x001fca00078e00ff */
[----:B------:R-:W-:-:S07]  /*3070*/  @P5 SHF.R.U32.HI R11, RZ, R31, R30 ;  /* 0x0000001fff0b5219 */ /* 0x000fce000001161e */
.L_x_928:
[----:B------:R-:W-:Y:S05]  /*3080*/  BSYNC B0 ;  /* 0x0000000000007941 */ /* 0x000fea0003800000 */
.L_x_926:
[----:B------:R-:W-:-:S05]  /*3090*/  IMAD R11, R11, R3, R72 ;  /* 0x000000030b0b7224 */ /* 0x000fca00078e0248 */
[----:B------:R-:W-:Y:S02]  /*30a0*/  VIMNMX R28, R28, R11, !PT ;  /* 0x0000000b1c1c7248 */ /* 0x000fe40007fe0100 */
[----:B------:R-:W-:-:S07]  /*30b0*/  VIADDMNMX R26, R11, R3, R26, PT ;  /* 0x000000030b1a7246 */ /* 0x000fce000380011a */
.L_x_925:
[C---:B------:R-:W-:Y:S01]  /*30c0*/  ISETP.GT.AND P2, PT, R28.reuse, 0x1, !P2 ;  /* 0x000000011c00780c */ /* 0x040fe20005744270 */
[----:B------:R-:W-:Y:S01]  /*30d0*/  ULDC UR4, c[0x0][0x988] ;  /* 0x0002620000047ab9 */ /* 0x000fe20000000800 */
[----:B------:R-:W-:Y:S02]  /*30e0*/  ISETP.GT.AND P6, PT, R28, 0x8, !P6 ;  /* 0x000000081c00780c */ /* 0x000fe400077c4270 */
[C---:B------:R-:W-:Y:S02]  /*30f0*/  ISETP.LT.OR P2, PT, R26.reuse, 0x2, P2 ;  /* 0x000000021a00780c */ /* 0x040fe40001741670 */
[----:B------:R-:W-:Y:S02]  /*3100*/  ISETP.LT.OR P6, PT, R26, 0x9, P6 ;  /* 0x000000091a00780c */ /* 0x000fe400037c1670 */
[----:B------:R-:W-:Y:S02]  /*3110*/  FSEL R6, R6, -INF , !P2 ;  /* 0xff80000006067808 */ /* 0x000fe40005000000 */
[----:B------:R-:W-:-:S02]  /*3120*/  ISETP.NE.AND P2, PT, R76, RZ, PT ;  /* 0x000000ff4c00720c */ /* 0x000fc40003f45270 */
[----:B------:R-:W-:Y:S02]  /*3130*/  FSEL R30, R7, -INF , !P6 ;  /* 0xff800000071e7808 */ /* 0x000fe40007000000 */
[----:B------:R-:W-:Y:S02]  /*3140*/  ISETP.GT.AND P2, PT, R28, 0x9, !P2 ;  /* 0x000000091c00780c */ /* 0x000fe40005744270 */
[----:B------:R-:W-:Y:S02]  /*3150*/  ISETP.NE.AND P6, PT, R32, RZ, PT ;  /* 0x000000ff2000720c */ /* 0x000fe40003fc5270 */
[----:B------:R-:W-:Y:S02]  /*3160*/  ISETP.LT.OR P2, PT, R26, 0xa, P2 ;  /* 0x0000000a1a00780c */ /* 0x000fe40001741670 */
[----:B------:R-:W-:Y:S02]  /*3170*/  FMNMX.FTZ R7, R29, R77, !PT ;  /* 0x0000004d1d077209 */ /* 0x000fe40007810000 */
[----:B------:R-:W-:-:S02]  /*3180*/  FSEL R32, R10, -INF , !P2 ;  /* 0xff8000000a207808 */ /* 0x000fc40005000000 */
[----:B------:R-:W-:Y:S02]  /*3190*/  ISETP.NE.AND P2, PT, R78, RZ, PT ;  /* 0x000000ff4e00720c */ /* 0x000fe40003f45270 */
[----:B------:R-:W-:Y:S02]  /*31a0*/  FMNMX.FTZ R7, R39, R7, !PT ;  /* 0x0000000727077209 */ /* 0x000fe40007810000 */
[----:B------:R-:W-:Y:S02]  /*31b0*/  ISETP.GT.AND P2, PT, R28, 0x10, !P2 ;  /* 0x000000101c00780c */ /* 0x000fe40005744270 */
[----:B------:R-:W-:Y:S02]  /*31c0*/  FMNMX.FTZ R7, R79, R7, !PT ;  /* 0x000000074f077209 */ /* 0x000fe40007810000 */
[----:B------:R-:W-:Y:S02]  /*31d0*/  ISETP.LT.OR P2, PT, R26, 0x11, P2 ;  /* 0x000000111a00780c */ /* 0x000fe40001741670 */
[----:B------:R-:W-:-:S02]  /*31e0*/  FMNMX.FTZ R7, R43, R7, !PT ;  /* 0x000000072b077209 */ /* 0x000fc40007810000 */
[----:B------:R-:W-:Y:S02]  /*31f0*/  FSEL R12, R12, -INF , !P2 ;  /* 0xff8000000c0c7808 */ /* 0x000fe40005000000 */
[----:B------:R-:W-:Y:S02]  /*3200*/  ISETP.NE.AND P2, PT, R80, RZ, PT ;  /* 0x000000ff5000720c */ /* 0x000fe40003f45270 */
[----:B------:R-:W-:Y:S02]  /*3210*/  FMNMX.FTZ R7, R33, R7, !PT ;  /* 0x0000000721077209 */ /* 0x000fe40007810000 */
[----:B------:R-:W-:Y:S02]  /*3220*/  ISETP.GT.AND P2, PT, R28, 0x11, !P2 ;  /* 0x000000111c00780c */ /* 0x000fe40005744270 */
[----:B------:R-:W-:Y:S02]  /*3230*/  FMNMX.FTZ R7, R47, R7, !PT ;  /* 0x000000072f077209 */ /* 0x000fe40007810000 */
[----:B------:R-:W-:-:S02]  /*3240*/  ISETP.LT.OR P2, PT, R26, 0x12, P2 ;  /* 0x000000121a00780c */ /* 0x000fc40001741670 */
[----:B------:R-:W-:Y:S02]  /*3250*/  ISETP.NE.AND P5, PT, R36, RZ, PT ;  /* 0x000000ff2400720c */ /* 0x000fe40003fa5270 */
[----:B------:R-:W-:Y:S01]  /*3260*/  FSEL R34, R13, -INF , !P2 ;  /* 0xff8000000d227808 */ /* 0x000fe20005000000 */
[----:B------:R-:W-:Y:S01]  /*3270*/  IMAD.U32 R13, RZ, RZ, UR4 ;  /* 0x00000004ff0d7e24 */ /* 0x000fe2000f8e00ff */
[----:B------:R-:W-:Y:S02]  /*3280*/  ISETP.NE.AND P2, PT, R82, RZ, PT ;  /* 0x000000ff5200720c */ /* 0x000fe40003f45270 */
[----:B------:R-:W-:Y:S02]  /*3290*/  FMNMX.FTZ R7, R37, R7, !PT ;  /* 0x0000000725077209 */ /* 0x000fe40007810000 */
[----:B------:R-:W-:Y:S02]  /*32a0*/  ISETP.GT.AND P2, PT, R28, 0x18, !P2 ;  /* 0x000000181c00780c */ /* 0x000fe40005744270 */
[----:B------:R-:W-:-:S02]  /*32b0*/  FMNMX.FTZ R7, R67, R7, !PT ;  /* 0x0000000743077209 */ /* 0x000fc40007810000 */
[----:B------:R-:W-:Y:S02]  /*32c0*/  ISETP.LT.OR P2, PT, R26, 0x19, P2 ;  /* 0x000000191a00780c */ /* 0x000fe40001741670 */
[----:B------:R-:W-:Y:S02]  /*32d0*/  FMNMX.FTZ R7, R41, R7, !PT ;  /* 0x0000000729077209 */ /* 0x000fe40007810000 */
[----:B------:R-:W-:Y:S02]  /*32e0*/  FSEL R20, R20, -INF , !P2 ;  /* 0xff80000014147808 */ /* 0x000fe40005000000 */
[----:B------:R-:W-:Y:S02]  /*32f0*/  ISETP.GT.AND P2, PT, R28, 0x19, !P6 ;  /* 0x000000191c00780c */ /* 0x000fe40007744270 */
[----:B------:R-:W-:Y:S02]  /*3300*/  FMNMX.FTZ R7, R73, R7, !PT ;  /* 0x0000000749077209 */ /* 0x000fe40007810000 */
[----:B------:R-:W-:-:S02]  /*3310*/  ISETP.LT.OR P2, PT, R26, 0x1a, P2 ;  /* 0x0000001a1a00780c */ /* 0x000fc40001741670 */
[----:B------:R-:W-:Y:S02]  /*3320*/  FMNMX.FTZ R7, R45, R7, !PT ;  /* 0x000000072d077209 */ /* 0x000fe40007810000 */
[----:B------:R-:W-:Y:S02]  /*3330*/  FSEL R36, R21, -INF , !P2 ;  /* 0xff80000015247808 */ /* 0x000fe40005000000 */
        /* <DEDUP_REMOVED lines=10> */
[----:B------:R-:W-:Y:S02]  /*33e0*/  FMNMX.FTZ R7, R83, R7, !PT ;  /* 0x0000000753077209 */ /* 0x000fe40007810000 */
[----:B------:R-:W-:Y:S02]  /*33f0*/  FSEL R38, R25, -INF , !P2 ;  /* 0xff80000019267808 */ /* 0x000fe40005000000 */
[----:B------:R-:W-:Y:S02]  /*3400*/  ISETP.NE.AND P2, PT, R84, RZ, PT ;  /* 0x000000ff5400720c */ /* 0x000fe40003f45270 */
[----:B------:R-:W-:Y:S02]  /*3410*/  FMNMX.FTZ R7, R57, R7, !PT ;  /* 0x0000000739077209 */ /* 0x000fe40007810000 */
[----:B------:R-:W-:Y:S02]  /*3420*/  ISETP.GT.AND P2, PT, R28, 0x28, !P2 ;  /* 0x000000281c00780c */ /* 0x000fe40005744270 */
[----:B------:R-:W-:-:S02]  /*3430*/  FMNMX.FTZ R7, R85, R7, !PT ;  /* 0x0000000755077209 */ /* 0x000fc40007810000 */
[----:B------:R-:W-:Y:S02]  /*3440*/  ISETP.LT.OR P2, PT, R26, 0x29, P2 ;  /* 0x000000291a00780c */ /* 0x000fe40001741670 */
[----:B------:R-:W-:Y:S02]  /*3450*/  FMNMX.FTZ R7, R61, R7, !PT ;  /* 0x000000073d077209 */ /* 0x000fe40007810000 */
[----:B------:R-:W-:Y:S02]  /*3460*/  FSEL R40, R46, -INF , !P2 ;  /* 0xff8000002e287808 */ /* 0x000fe40005000000 */
[----:B------:R-:W-:Y:S02]  /*3470*/  ISETP.NE.AND P2, PT, R44, RZ, PT ;  /* 0x000000ff2c00720c */ /* 0x000fe40003f45270 */
[----:B------:R-:W-:Y:S02]  /*3480*/  FMNMX.FTZ R7, R87, R7, !PT ;  /* 0x0000000757077209 */ /* 0x000fe40007810000 */
[----:B------:R-:W-:-:S02]  /*3490*/  ISETP.GT.AND P2, PT, R28, 0x29, !P2 ;  /* 0x000000291c00780c */ /* 0x000fc40005744270 */
[----:B------:R-:W-:Y:S02]  /*34a0*/  FMNMX.FTZ R7, R65, R7, !PT ;  /* 0x0000000741077209 */ /* 0x000fe40007810000 */
[----:B------:R-:W-:Y:S02]  /*34b0*/  ISETP.LT.OR P2, PT, R26, 0x2a, P2 ;  /* 0x0000002a1a00780c */ /* 0x000fe40001741670 */
[----:B------:R-:W-:Y:S02]  /*34c0*/  FMNMX.FTZ R7, R89, R7, !PT ;  /* 0x0000000759077209 */ /* 0x000fe40007810000 */
[----:B------:R-:W-:Y:S02]  /*34d0*/  FSEL R42, R42, -INF , !P2 ;  /* 0xff8000002a2a7808 */ /* 0x000fe40005000000 */
[----:B------:R-:W-:Y:S02]  /*34e0*/  ISETP.NE.AND P2, PT, R86, RZ, PT ;  /* 0x000000ff5600720c */ /* 0x000fe40003f45270 */
[----:B------:R-:W-:-:S02]  /*34f0*/  FMNMX.FTZ R7, R69, R7, !PT ;  /* 0x0000000745077209 */ /* 0x000fc40007810000 */
[C---:B------:R-:W-:Y:S02]  /*3500*/  ISETP.GT.AND P2, PT, R28.reuse, 0x30, !P2 ;  /* 0x000000301c00780c */ /* 0x040fe40005744270 */
[----:B------:R-:W-:Y:S01]  /*3510*/  ISETP.GT.AND P4, PT, R28, RZ, !P4 ;  /* 0x000000ff1c00720c */ /* 0x000fe20006784270 */
[----:B------:R-:W0:Y:S01]  /*3520*/  SHFL.BFLY PT, R10, R7, 0x2, 0x1f ;  /* 0x0c401f00070a7f89 */ /* 0x000e2200000e0000 */
        /* <DEDUP_REMOVED lines=8> */
[----:B------:R-:W-:Y:S02]  /*35b0*/  ISETP.NE.AND P5, PT, R60, RZ, PT ;  /* 0x000000ff3c00720c */ /* 0x000fe40003fa5270 */
[----:B------:R-:W-:-:S02]  /*35c0*/  FSEL R46, R51, -INF , !P2 ;  /* 0xff800000332e7808 */ /* 0x000fc40005000000 */
[----:B------:R-:W-:Y:S02]  /*35d0*/  ISETP.NE.AND P2, PT, R88, RZ, PT ;  /* 0x000000ff5800720c */ /* 0x000fe40003f45270 */
[C---:B------:R-:W-:Y:S02]  /*35e0*/  ISETP.GT.AND P3, PT, R28.reuse, 0x58, !P3 ;  /* 0x000000581c00780c */ /* 0x040fe40005f64270 */
[----:B------:R-:W-:Y:S02]  /*35f0*/  ISETP.GT.AND P2, PT, R28, 0x38, !P2 ;  /* 0x000000381c00780c */ /* 0x000fe40005744270 */
[----:B0-----:R-:W-:Y:S02]  /*3600*/  FMNMX.FTZ R10, R7, R10, !PT ;  /* 0x0000000a070a7209 */ /* 0x001fe40007810000 */
[----:B------:R-:W-:Y:S02]  /*3610*/  ISETP.LT.OR P2, PT, R26, 0x39, P2 ;  /* 0x000000391a00780c */ /* 0x000fe40001741670 */
[----:B------:R-:W-:Y:S01]  /*3620*/  FMNMX.FTZ R7, R0, R6, !PT ;  /* 0x0000000600077209 */ /* 0x000fe20007810000 */
[----:B------:R-:W0:Y:S01]  /*3630*/  SHFL.BFLY PT, R11, R10, 0x1, 0x1f ;  /* 0x0c201f000a0b7f89 */ /* 0x000e2200000e0000 */
        /* <DEDUP_REMOVED lines=28> */
[----:B0-----:R-:W-:Y:S02]  /*3800*/  FMNMX.FTZ R11, R10, R11, !PT ;  /* 0x0000000b0a0b7209 */ /* 0x001fe40007810000 */
[----:B------:R-:W-:Y:S02]  /*3810*/  FMNMX.FTZ R7, R46, R7, !PT ;  /* 0x000000072e077209 */ /* 0x000fe40007810000 */
[----:B------:R-:W-:Y:S01]  /*3820*/  ISETP.LT.OR P2, PT, R26, 0x4a, P2 ;  /* 0x0000004a1a00780c */ /* 0x000fe20001741670 */
[----:B------:R-:W-:Y:S01]  /*3830*/  FMUL.FTZ R21, R11, R13 ;  /* 0x0000000d0b157220 */ /* 0x000fe20000410000 */
[----:B------:R-:W-:-:S02]  /*3840*/  FMNMX.FTZ R7, R48, R7, !PT ;  /* 0x0000000730077209 */ /* 0x000fc40007810000 */
[----:B------:R-:W-:Y:S02]  /*3850*/  FSEL R58, R63, -INF , !P2 ;  /* 0xff8000003f3a7808 */ /* 0x000fe40005000000 */
[----:B------:R-:W-:Y:S02]  /*3860*/  FSETP.NEU.FTZ.AND P2, PT, R11, -INF , PT ;  /* 0xff8000000b00780b */ /* 0x000fe40003f5d000 */
[----:B------:R-:W-:Y:S02]  /*3870*/  ISETP.NE.AND P5, PT, R92, RZ, PT ;  /* 0x000000ff5c00720c */ /* 0x000fe40003fa5270 */
[----:B------:R-:W-:Y:S02]  /*3880*/  FMNMX.FTZ R7, R50, R7, !PT ;  /* 0x0000000732077209 */ /* 0x000fe40007810000 */
[----:B------:R-:W-:Y:S02]  /*3890*/  FSEL R64, R21, RZ, P2 ;  /* 0x000000ff15407208 */ /* 0x000fe40001000000 */
[----:B------:R-:W-:-:S02]  /*38a0*/  ISETP.GT.AND P2, PT, R28, 0x50, !P5 ;  /* 0x000000501c00780c */ /* 0x000fc40006f44270 */
[----:B------:R-:W-:Y:S01]  /*38b0*/  FMNMX.FTZ R7, R52, R7, !PT ;  /* 0x0000000734077209 */ /* 0x000fe20007810000 */
[-CC-:B------:R-:W-:Y:S01]  /*38c0*/  FFMA.FTZ R10, R29, R13.reuse, -R64.reuse ;  /* 0x0000000d1d0a7223 */ /* 0x180fe20000010840 */
[----:B------:R-:W-:Y:S01]  /*38d0*/  ISETP.LT.OR P2, PT, R26, 0x51, P2 ;  /* 0x000000511a00780c */ /* 0x000fe20001741670 */
[--C-:B------:R-:W-:Y:S01]  /*38e0*/  FFMA.FTZ R27, R79, R13, -R64.reuse ;  /* 0x0000000d4f1b7223 */ /* 0x100fe20000010840 */
[----:B------:R-:W-:Y:S01]  /*38f0*/  ISETP.NE.AND P6, PT, R93, RZ, PT ;  /* 0x000000ff5d00720c */ /* 0x000fe20003fc5270 */
[----:B------:R0:W-:Y:S01]  /*3900*/  MUFU.EX2 R156, R10 ;  /* 0x0000000a009c7308 */ /* 0x0001e20000000800 */
[----:B------:R-:W-:Y:S01]  /*3910*/  FMNMX.FTZ R7, R54, R7, !PT ;  /* 0x0000000736077209 */ /* 0x000fe20007810000 */
[-CC-:B------:R-:W-:Y:S01]  /*3920*/  FFMA.FTZ R21, R77, R13.reuse, -R64.reuse ;  /* 0x0000000d4d157223 */ /* 0x180fe20000010840 */
[----:B------:R-:W-:Y:S01]  /*3930*/  FSEL R60, R66, -INF , !P2 ;  /* 0xff800000423c7808 */ /* 0x000fe20005000000 */
[-CC-:B------:R-:W-:Y:S01]  /*3940*/  FFMA.FTZ R25, R39, R13.reuse, -R64.reuse ;  /* 0x0000000d27197223 */ /* 0x180fe20000010840 */
[----:B------:R-:W-:Y:S01]  /*3950*/  ISETP.GT.AND P2, PT, R28, 0x51, !P6 ;  /* 0x000000511c00780c */ /* 0x000fe20007744270 */
[--C-:B------:R-:W-:Y:S01]  /*3960*/  FFMA.FTZ R29, R33, R13, -R64.reuse ;  /* 0x0000000d211d7223 */ /* 0x100fe20000010840 */
[----:B------:R-:W-:Y:S01]  /*3970*/  FMNMX.FTZ R7, R56, R7, !PT ;  /* 0x0000000738077209 */ /* 0x000fe20007810000 */
[----:B------:R1:W-:Y:S01]  /*3980*/  MUFU.EX2 R158, R27 ;  /* 0x0000001b009e7308 */ /* 0x0003e20000000800 */
[----:B------:R-:W-:Y:S01]  /*3990*/  ISETP.NE.AND P5, PT, R68, RZ, PT ;  /* 0x000000ff4400720c */ /* 0x000fe20003fa5270 */
[-CC-:B0-----:R-:W-:Y:S01]  /*39a0*/  FFMA.FTZ R10, R43, R13.reuse, -R64.reuse ;  /* 0x0000000d2b0a7223 */ /* 0x181fe20000010840 */
[----:B------:R-:W-:Y:S01]  /*39b0*/  ISETP.LT.OR P2, PT, R26, 0x52, P2 ;  /* 0x000000521a00780c */ /* 0x000fe20001741670 */
[--C-:B------:R-:W-:Y:S01]  /*39c0*/  FFMA.FTZ R39, R49, R13, -R64.reuse ;  /* 0x0000000d31277223 */ /* 0x100fe20000010840 */
[----:B------:R-:W-:Y:S01]  /*39d0*/  FMNMX.FTZ R7, R58, R7, !PT ;  /* 0x000000073a077209 */ /* 0x000fe20007810000 */
[-CC-:B------:R-:W-:Y:S01]  /*39e0*/  FFMA.FTZ R31, R47, R13.reuse, -R64.reuse ;  /* 0x0000000d2f1f7223 */ /* 0x180fe20000010840 */
[----:B------:R-:W-:Y:S01]  /*39f0*/  ISETP.GT.AND P4, PT, R28, 0x59, !P5 ;  /* 0x000000591c00780c */ /* 0x000fe20006f84270 */
[----:B------:R0:W-:Y:S01]  /*3a00*/  MUFU.EX2 R152, R10 ;  /* 0x0000000a00987308 */ /* 0x0001e20000000800 */
[----:B------:R-:W-:Y:S01]  /*3a10*/  ISETP.LT.OR P3, PT, R26, 0x59, P3 ;  /* 0x000000591a00780c */ /* 0x000fe20001f61670 */
[-CC-:B-1----:R-:W-:Y:S01]  /*3a20*/  FFMA.FTZ R27, R37, R13.reuse, -R64.reuse ;  /* 0x0000000d251b7223 */ /* 0x182fe20000010840 */
[----:B------:R-:W-:Y:S01]  /*3a30*/  FSEL R28, R15, -INF , !P2 ;  /* 0xff8000000f1c7808 */ /* 0x000fe20005000000 */
[--C-:B------:R-:W-:Y:S01]  /*3a40*/  FFMA.FTZ R15, R41, R13, -R64.reuse ;  /* 0x0000000d290f7223 */ /* 0x100fe20000010840 */
[----:B------:R-:W-:Y:S01]  /*3a50*/  FMNMX.FTZ R7, R60, R7, !PT ;  /* 0x000000073c077209 */ /* 0x000fe20007810000 */
[-CC-:B------:R-:W-:Y:S01]  /*3a60*/  FFMA.FTZ R33, R73, R13.reuse, -R64.reuse ;  /* 0x0000000d49217223 */ /* 0x180fe20000010840 */
[----:B------:R-:W-:Y:S01]  /*3a70*/  ISETP.LT.OR P4, PT, R26, 0x5a, P4 ;  /* 0x0000005a1a00780c */ /* 0x000fe20002781670 */
[----:B------:R-:W-:Y:S01]  /*3a80*/  MUFU.EX2 R154, R27 ;  /* 0x0000001b009a7308 */ /* 0x000fe20000000800 */
[----:B------:R-:W-:Y:S01]  /*3a90*/  FSEL R26, R70, -INF , !P3 ;  /* 0xff800000461a7808 */ /* 0x000fe20005800000 */
[--C-:B0-----:R-:W-:Y:S01]  /*3aa0*/  FFMA.FTZ R10, R67, R13, -R64.reuse ;  /* 0x0000000d430a7223 */ /* 0x101fe20000010840 */
[----:B------:R-:W-:Y:S01]  /*3ab0*/  FMNMX.FTZ R7, R28, R7, !PT ;  /* 0x000000071c077209 */ /* 0x000fe20007810000 */
[-CC-:B------:R-:W-:Y:S01]  /*3ac0*/  FFMA.FTZ R47, R65, R13.reuse, -R64.reuse ;  /* 0x0000000d412f7223 */ /* 0x180fe20000010840 */
[----:B------:R-:W-:Y:S01]  /*3ad0*/  FSEL R62, R71, -INF , !P4 ;  /* 0xff800000473e7808 */ /* 0x000fe20006000000 */
[--C-:B------:R-:W-:Y:S01]  /*3ae0*/  FFMA.FTZ R35, R45, R13, -R64.reuse ;  /* 0x0000000d2d237223 */ /* 0x100fe20000010840 */
[----:B------:R-:W-:Y:S01]  /*3af0*/  FMNMX.FTZ R7, R26, R7, !PT ;  /* 0x000000071a077209 */ /* 0x000fe20007810000 */
[----:B------:R0:W-:Y:S01]  /*3b00*/  MUFU.EX2 R148, R10 ;  /* 0x0000000a00947308 */ /* 0x0001e20000000800 */
[----:B------:R-:W-:Y:S01]  /*3b10*/  ISETP.NE.AND P5, PT, R14, 0x1, PT ;  /* 0x000000010e00780c */ /* 0x000fe20003fa5270 */
[--C-:B------:R-:W-:Y:S01]  /*3b20*/  FFMA.FTZ R37, R75, R13, -R64.reuse ;  /* 0x0000000d4b257223 */ /* 0x100fe20000010840 */
[----:B------:R-:W-:Y:S01]  /*3b30*/  FMNMX.FTZ R7, R62, R7, !PT ;  /* 0x000000073e077209 */ /* 0x000fe20007810000 */
[-CC-:B------:R-:W-:Y:S01]  /*3b40*/  FFMA.FTZ R41, R81, R13.reuse, -R64.reuse ;  /* 0x0000000d51297223 */ /* 0x180fe20000010840 */
[-CC-:B------:R-:W-:Y:S01]  /*3b50*/  FFMA.FTZ R43, R53, R13.reuse, -R64.reuse ;  /* 0x0000000d352b7223 */ /* 0x180fe20000010840 */
[----:B------:R-:W-:-:S02]  /*3b60*/  FFMA.FTZ R45, R83, R13, -R64 ;  /* 0x0000000d532d7223 */ /* 0x000fc40000010840 */
[----:B------:R1:W-:Y:S01]  /*3b70*/  MUFU.EX2 R27, R15 ;  /* 0x0000000f001b7308 */ /* 0x0003e20000000800 */
[----:B0-----:R-:W1:Y:S05]  /*3b80*/  SHFL.BFLY PT, R10, R7, 0x2, 0x1f ;  /* 0x0c401f00070a7f89 */ /* 0x001e6a00000e0000 */
[----:B------:R-:W0:Y:S02]  /*3b90*/  @P5 LDC R49, c[0x0][0x44c] ;  /* 0x00011300ff315b82 */ /* 0x000e240000000800 */
[----:B------:R-:W2:Y:S08]  /*3ba0*/  MUFU.EX2 R21, R21 ;  /* 0x0000001500157308 */ /* 0x000eb00000000800 */
[----:B------:R-:W3:Y:S08]  /*3bb0*/  MUFU.EX2 R25, R25 ;  /* 0x0000001900197308 */ /* 0x000ef00000000800 */
[----:B------:R4:W-:Y:S01]  /*3bc0*/  MUFU.EX2 R144, R39 ;  /* 0x0000002700907308 */ /* 0x0009e20000000800 */
[----:B-1----:R-:W-:Y:S01]  /*3bd0*/  FMNMX.FTZ R15, R7, R10, !PT ;  /* 0x0000000a070f7209 */ /* 0x002fe20007810000 */
[----:B------:R-:W-:-:S04]  /*3be0*/  FFMA.FTZ R7, R57, R13, -R64 ;  /* 0x0000000d39077223 */ /* 0x000fc80000010840 */
[----:B------:R-:W1:Y:S01]  /*3bf0*/  SHFL.BFLY PT, R10, R15, 0x1, 0x1f ;  /* 0x0c201f000f0a7f89 */ /* 0x000e6200000e0000 */
[----:B0-----:R-:W-:Y:S01]  /*3c00*/  @P5 IMAD.HI.U32 R49, R22, R49, RZ ;  /* 0x0000003116315227 */ /* 0x001fe200078e00ff */
[----:B------:R0:W-:Y:S03]  /*3c10*/  MUFU.EX2 R140, R7 ;  /* 0x00000007008c7308 */ /* 0x0001e60000000800 */
[----:B----4-:R-:W-:-:S05]  /*3c20*/  FFMA.FTZ R39, R61, R13, -R64 ;  /* 0x0000000d3d277223 */ /* 0x010fca0000010840 */
[----:B------:R-:W-:Y:S08]  /*3c30*/  MUFU.EX2 R29, R29 ;  /* 0x0000001d001d7308 */ /* 0x000ff00000000800 */
[----:B------:R-:W-:Y:S01]  /*3c40*/  MUFU.EX2 R142, R39 ;  /* 0x00000027008e7308 */ /* 0x000fe20000000800 */
[----:B-1----:R-:W-:Y:S01]  /*3c50*/  FMNMX.FTZ R10, R15, R10, !PT ;  /* 0x0000000a0f0a7209 */ /* 0x002fe20007810000 */
[----:B------:R-:W-:-:S06]  /*3c60*/  FFMA.FTZ R15, R89, R13, -R64 ;  /* 0x0000000d590f7223 */ /* 0x000fcc0000010840 */
[----:B------:R-:W-:Y:S01]  /*3c70*/  MUFU.EX2 R31, R31 ;  /* 0x0000001f001f7308 */ /* 0x000fe20000000800 */
[C---:B------:R-:W-:Y:S01]  /*3c80*/  FSETP.NEU.FTZ.AND P2, PT, R10.reuse, -INF , PT ;  /* 0xff8000000a00780b */ /* 0x040fe20003f5d000 */
[----:B0-----:R-:W-:-:S05]  /*3c90*/  FMUL.FTZ R7, R10, R13 ;  /* 0x0000000d0a077220 */ /* 0x001fca0000410000 */
[----:B------:R-:W-:Y:S01]  /*3ca0*/  FSEL R7, R7, RZ, P2 ;  /* 0x000000ff07077208 */ /* 0x000fe20001000000 */
[----:B------:R-:W-:Y:S04]  /*3cb0*/  MUFU.EX2 R33, R33 ;  /* 0x0000002100217308 */ /* 0x000fe80000000800 */
        /* <DEDUP_REMOVED lines=12> */
[-C--:B------:R-:W-:Y:S01]  /*3d80*/  FFMA.FTZ R42, R42, R13.reuse, -R7 ;  /* 0x0000000d2a2a7223 */ /* 0x080fe20000010807 */
[----:B------:R-:W0:Y:S01]  /*3d90*/  MUFU.EX2 R0, R0 ;  /* 0x0000000000007308 */ /* 0x000e220000000800 */
[----:B--2---:R-:W-:Y:S01]  /*3da0*/  FADD.FTZ R6, R156, R21 ;  /* 0x000000159c067221 */ /* 0x004fe20000010000 */
[-CC-:B------:R-:W-:Y:S01]  /*3db0*/  FFMA.FTZ R44, R44, R13.reuse, -R7.reuse ;  /* 0x0000000d2c2c7223 */ /* 0x180fe20000010807 */
[-CC-:B------:R-:W-:Y:S01]  /*3dc0*/  FFMA.FTZ R46, R46, R13.reuse, -R7.reuse ;  /* 0x0000000d2e2e7223 */ /* 0x180fe20000010807 */
[-CC-:B------:R-:W-:Y:S01]  /*3dd0*/  FFMA.FTZ R48, R48, R13.reuse, -R7.reuse ;  /* 0x0000000d30307223 */ /* 0x180fe20000010807 */
[----:B---3--:R-:W-:Y:S01]  /*3de0*/  FADD.FTZ R39, R25, R6 ;  /* 0x0000000619277221 */ /* 0x008fe20000010000 */
[-CC-:B------:R-:W-:Y:S01]  /*3df0*/  FFMA.FTZ R50, R50, R13.reuse, -R7.reuse ;  /* 0x0000000d32327223 */ /* 0x180fe20000010807 */
[-C--:B------:R-:W-:Y:S01]  /*3e00*/  FFMA.FTZ R52, R52, R13.reuse, -R7 ;  /* 0x0000000d34347223 */ /* 0x080fe20000010807 */
        /* <DEDUP_REMOVED lines=8> */
[----:B------:R2:W3:Y:S01]  /*3e90*/  MUFU.EX2 R159, R32 ;  /* 0x00000020009f7308 */ /* 0x0004e20000000800 */
[----:B0-----:R-:W-:Y:S01]  /*3ea0*/  FADD.FTZ R39, R0, R157 ;  /* 0x0000009d00277221 */ /* 0x001fe20000010000 */
[-CC-:B------:R-:W-:Y:S01]  /*3eb0*/  FFMA.FTZ R26, R26, R13.reuse, -R7.reuse ;  /* 0x0000000d1a1a7223 */ /* 0x180fe20000010807 */
[----:B------:R-:W-:Y:S01]  /*3ec0*/  FFMA.FTZ R62, R62, R13, -R7 ;  /* 0x0000000d3e3e7223 */ /* 0x000fe20000010807 */
[----:B------:R-:W-:-:S02]  /*3ed0*/  F2FP.F16.F32.PACK_AB R156, R21, R156 ;  /* 0x0000009c159c723e */ /* 0x000fc400000000ff */
[----:B------:R-:W-:Y:S02]  /*3ee0*/  F2FP.F16.F32.PACK_AB R157, R157, R0 ;  /* 0x000000009d9d723e */ /* 0x000fe400000000ff */
[----:B------:R-:W0:Y:S01]  /*3ef0*/  MUFU.EX2 R12, R12 ;  /* 0x0000000c000c7308 */ /* 0x000e220000000800 */
[C---:B--2---:R-:W-:Y:S01]  /*3f00*/  FADD.FTZ R32, R29.reuse, R6 ;  /* 0x000000061d207221 */ /* 0x044fe20000010000 */
[----:B-1----:R-:W-:Y:S01]  /*3f10*/  FADD.FTZ R6, R30, R39 ;  /* 0x000000271e067221 */ /* 0x002fe20000010000 */
[----:B------:R-:W-:Y:S02]  /*3f20*/  F2FP.F16.F32.PACK_AB R158, R158, R25 ;  /* 0x000000199e9e723e */ /* 0x000fe400000000ff */
[----:B------:R-:W-:-:S03]  /*3f30*/  F2FP.F16.F32.PACK_AB R152, R29, R152 ;  /* 0x000000981d98723e */ /* 0x000fc600000000ff */
[----:B------:R1:W2:Y:S01]  /*3f40*/  MUFU.EX2 R153, R34 ;  /* 0x0000002200997308 */ /* 0x0002a20000000800 */
[C---:B---3--:R-:W-:Y:S01]  /*3f50*/  FADD.FTZ R39, R159.reuse, R6 ;  /* 0x000000069f277221 */ /* 0x048fe20000010000 */
[----:B------:R-:W-:-:S06]  /*3f60*/  F2FP.F16.F32.PACK_AB R159, R159, R30 ;  /* 0x0000001e9f9f723e */ /* 0x000fcc00000000ff */
[----:B------:R-:W3:Y:S01]  /*3f70*/  MUFU.EX2 R20, R20 ;  /* 0x0000001400147308 */ /* 0x000ee20000000800 */
[----:B0-----:R-:W-:Y:S01]  /*3f80*/  FADD.FTZ R6, R12, R39 ;  /* 0x000000270c067221 */ /* 0x001fe20000010000 */
[----:B-1----:R-:W0:Y:S06]  /*3f90*/  @P5 LDC R34, c[0x0][0x450] ;  /* 0x00011400ff225b82 */ /* 0x002e2c0000000800 */
[----:B------:R-:W1:Y:S01]  /*3fa0*/  MUFU.EX2 R155, R36 ;  /* 0x00000024009b7308 */ /* 0x000e620000000800 */
[C---:B--2---:R-:W-:Y:S01]  /*3fb0*/  FADD.FTZ R39, R153.reuse, R6 ;  /* 0x0000000699277221 */ /* 0x044fe20000010000 */
[----:B------:R-:W-:Y:S01]  /*3fc0*/  F2FP.F16.F32.PACK_AB R153, R153, R12 ;  /* 0x0000000c9999723e */ /* 0x000fe200000000ff */
[----:B------:R-:W-:-:S05]  /*3fd0*/  VIADD R12, R74, 0xfffffffe ;  /* 0xfffffffe4a0c7836 */ /* 0x000fca0000000000 */
[----:B------:R2:W-:Y:S01]  /*3fe0*/  MUFU.EX2 R136, R47 ;  /* 0x0000002f00887308 */ /* 0x0005e20000000800 */
[----:B---3--:R-:W-:-:S07]  /*3ff0*/  FADD.FTZ R6, R20, R39 ;  /* 0x0000002714067221 */ /* 0x008fce0000010000 */
[----:B------:R-:W3:Y:S01]  /*4000*/  MUFU.EX2 R24, R24 ;  /* 0x0000001800187308 */ /* 0x000ee20000000800 */
[----:B--2---:R-:W-:Y:S01]  /*4010*/  FADD.FTZ R47, R31, R32 ;  /* 0x000000201f2f7221 */ /* 0x004fe20000010000 */
[----:B-1----:R-:W-:Y:S01]  /*4020*/  FADD.FTZ R39, R155, R6 ;  /* 0x000000069b277221 */ /* 0x002fe20000010000 */
[----:B0-----:R-:W-:Y:S02]  /*4030*/  @P5 SHF.R.U32.HI R22, RZ, R34, R49 ;  /* 0x00000022ff165219 */ /* 0x001fe40000011631 */
[----:B------:R-:W-:Y:S01]  /*4040*/  FADD.FTZ R47, R154, R47 ;  /* 0x0000002f9a2f7221 */ /* 0x000fe20000010000 */
[----:B------:R-:W-:Y:S02]  /*4050*/  ISETP.GE.AND P5, PT, R3, 0x1, PT ;  /* 0x000000010300780c */ /* 0x000fe40003fa6270 */
[----:B------:R0:W1:Y:S01]  /*4060*/  MUFU.EX2 R150, R35 ;  /* 0x0000002300967308 */ /* 0x0000620000000800 */
[----:B------:R-:W-:Y:S01]  /*4070*/  FADD.FTZ R32, R148, R47 ;  /* 0x0000002f94207221 */ /* 0x000fe20000010000 */
[----:B------:R-:W-:Y:S01]  /*4080*/  IMAD.IADD R23, R23, 0x1, R22 ;  /* 0x0000000117177824 */ /* 0x000fe200078e0216 */
[----:B------:R-:W-:-:S02]  /*4090*/  F2FP.F16.F32.PACK_AB R154, R154, R31 ;  /* 0x0000001f9a9a723e */ /* 0x000fc400000000ff */
[C---:B------:R-:W-:Y:S01]  /*40a0*/  FADD.FTZ R32, R27.reuse, R32 ;  /* 0x000000201b207221 */ /* 0x040fe20000010000 */
[----:B------:R-:W-:Y:S01]  /*40b0*/  F2FP.F16.F32.PACK_AB R148, R27, R148 ;  /* 0x000000941b94723e */ /* 0x000fe200000000ff */
[----:B------:R-:W-:Y:S01]  /*40c0*/  IMAD.IADD R2, R23, 0x1, R2 ;  /* 0x0000000117027824 */ /* 0x000fe200078e0202 */
[----:B------:R-:W2:Y:S01]  /*40d0*/  MUFU.EX2 R149, R38 ;  /* 0x0000002600957308 */ /* 0x000ea20000000800 */
[----:B------:R-:W-:Y:S01]  /*40e0*/  FADD.FTZ R47, R33, R32 ;  /* 0x00000020212f7221 */ /* 0x000fe20000010000 */
[----:B---3--:R-:W-:Y:S01]  /*40f0*/  FADD.FTZ R6, R24, R39 ;  /* 0x0000002718067221 */ /* 0x008fe20000010000 */
[----:B0-----:R-:W-:Y:S01]  /*4100*/  FFMA.FTZ R35, R85, R13, -R64 ;  /* 0x0000000d55237223 */ /* 0x001fe20000010840 */
[----:B------:R-:W-:-:S04]  /*4110*/  F2FP.F16.F32.PACK_AB R155, R155, R20 ;  /* 0x000000149b9b723e */ /* 0x000fc800000000ff */
[----:B------:R-:W0:Y:S01]  /*4120*/  MUFU.EX2 R37, R37 ;  /* 0x0000002500257308 */ /* 0x000e220000000800 */
[C---:B-1----:R-:W-:Y:S01]  /*4130*/  FADD.FTZ R32, R150.reuse, R47 ;  /* 0x0000002f96207221 */ /* 0x042fe20000010000 */
[----:B------:R-:W-:-:S06]  /*4140*/  F2FP.F16.F32.PACK_AB R150, R150, R33 ;  /* 0x000000219696723e */ /* 0x000fcc00000000ff */
[----:B------:R-:W1:Y:S01]  /*4150*/  MUFU.EX2 R40, R40 ;  /* 0x0000002800287308 */ /* 0x000e620000000800 */
[C---:B--2---:R-:W-:Y:S01]  /*4160*/  FADD.FTZ R39, R149.reuse, R6 ;  /* 0x0000000695277221 */ /* 0x044fe20000010000 */
[----:B------:R-:W-:-:S06]  /*4170*/  F2FP.F16.F32.PACK_AB R149, R149, R24 ;  /* 0x000000189595723e */ /* 0x000fcc00000000ff */
[----:B------:R-:W2:Y:S01]  /*4180*/  MUFU.EX2 R151, R42 ;  /* 0x0000002a00977308 */ /* 0x000ea20000000800 */
[----:B0-----:R-:W-:-:S04]  /*4190*/  FADD.FTZ R47, R37, R32 ;  /* 0x00000020252f7221 */ /* 0x001fc80000010000 */
[C---:B------:R-:W-:Y:S01]  /*41a0*/  FADD.FTZ R32, R144.reuse, R47 ;  /* 0x0000002f90207221 */ /* 0x040fe20000010000 */
[----:B------:R-:W-:Y:S02]  /*41b0*/  F2FP.F16.F32.PACK_AB R144, R144, R37 ;  /* 0x000000259090723e */ /* 0x000fe400000000ff */
[----:B------:R-:W0:Y:S01]  /*41c0*/  MUFU.EX2 R41, R41 ;  /* 0x0000002900297308 */ /* 0x000e220000000800 */
[----:B-1----:R-:W-:-:S07]  /*41d0*/  FADD.FTZ R6, R40, R39 ;  /* 0x0000002728067221 */ /* 0x002fce0000010000 */
[----:B------:R-:W1:Y:S01]  /*41e0*/  MUFU.EX2 R44, R44 ;  /* 0x0000002c002c7308 */ /* 0x000e620000000800 */
[C---:B--2---:R-:W-:Y:S01]  /*41f0*/  FADD.FTZ R7, R151.reuse, R6 ;  /* 0x0000000697077221 */ /* 0x044fe20000010000 */
[----:B------:R-:W-:-:S06]  /*4200*/  F2FP.F16.F32.PACK_AB R151, R151, R40 ;  /* 0x000000289797723e */ /* 0x000fcc00000000ff */
[----:B------:R2:W3:Y:S01]  /*4210*/  MUFU.EX2 R146, R43 ;  /* 0x0000002b00927308 */ /* 0x0004e20000000800 */
[----:B0-----:R-:W-:-:S07]  /*4220*/  FADD.FTZ R39, R41, R32 ;  /* 0x0000002029277221 */ /* 0x001fce0000010000 */
[----:B------:R-:W0:Y:S01]  /*4230*/  MUFU.EX2 R145, R46 ;  /* 0x0000002e00917308 */ /* 0x000e220000000800 */
[-CC-:B--2---:R-:W-:Y:S01]  /*4240*/  FFMA.FTZ R43, R87, R13.reuse, -R64.reuse ;  /* 0x0000000d572b7223 */ /* 0x184fe20000010840 */
[----:B-1----:R-:W-:Y:S01]  /*4250*/  FADD.FTZ R6, R44, R7 ;  /* 0x000000072c067221 */ /* 0x002fe20000010000 */
[----:B------:R-:W-:-:S05]  /*4260*/  FFMA.FTZ R64, R69, R13, -R64 ;  /* 0x0000000d45407223 */ /* 0x000fca0000010840 */
[----:B------:R-:W1:Y:S01]  /*4270*/  MUFU.EX2 R45, R45 ;  /* 0x0000002d002d7308 */ /* 0x000e620000000800 */
[C---:B---3--:R-:W-:Y:S01]  /*4280*/  FADD.FTZ R32, R146.reuse, R39 ;  /* 0x0000002792207221 */ /* 0x048fe20000010000 */
[----:B------:R-:W-:-:S06]  /*4290*/  F2FP.F16.F32.PACK_AB R146, R146, R41 ;  /* 0x000000299292723e */ /* 0x000fcc00000000ff */
[----:B------:R-:W2:Y:S01]  /*42a0*/  MUFU.EX2 R48, R48 ;  /* 0x0000003000307308 */ /* 0x000ea20000000800 */
[C---:B0-----:R-:W-:Y:S01]  /*42b0*/  FADD.FTZ R7, R145.reuse, R6 ;  /* 0x0000000691077221 */ /* 0x041fe20000010000 */
[----:B------:R-:W-:-:S06]  /*42c0*/  F2FP.F16.F32.PACK_AB R145, R145, R44 ;  /* 0x0000002c9191723e */ /* 0x000fcc00000000ff */
[----:B------:R-:W0:Y:S01]  /*42d0*/  MUFU.EX2 R147, R50 ;  /* 0x0000003200937308 */ /* 0x000e220000000800 */
[----:B-1----:R-:W-:-:S04]  /*42e0*/  FADD.FTZ R21, R45, R32 ;  /* 0x000000202d157221 */ /* 0x002fc80000010000 */
[C---:B------:R-:W-:Y:S01]  /*42f0*/  FADD.FTZ R22, R140.reuse, R21 ;  /* 0x000000158c167221 */ /* 0x040fe20000010000 */
[----:B------:R-:W-:Y:S02]  /*4300*/  F2FP.F16.F32.PACK_AB R140, R140, R45 ;  /* 0x0000002d8c8c723e */ /* 0x000fe400000000ff */
[----:B------:R-:W1:Y:S01]  /*4310*/  MUFU.EX2 R35, R35 ;  /* 0x0000002300237308 */ /* 0x000e620000000800 */
[----:B--2---:R-:W-:-:S07]  /*4320*/  FADD.FTZ R6, R48, R7 ;  /* 0x0000000730067221 */ /* 0x004fce0000010000 */
        /* <DEDUP_REMOVED lines=26> */
[C---:B0-----:R-:W-:Y:S01]  /*44d0*/  F2FP.F16.F32.PACK_AB R138, R64.reuse, R15 ;  /* 0x0000000f408a723e */ /* 0x041fe200000000ff */
[----:B------:R-:W-:-:S06]  /*44e0*/  FADD.FTZ R7, R64, R7 ;  /* 0x0000000740077221 */ /* 0x000fcc0000010000 */
[----:B------:R-:W0:Y:S01]  /*44f0*/  MUFU.EX2 R139, R62 ;  /* 0x0000003e008b7308 */ /* 0x000e220000000800 */
[C---:B-1----:R-:W-:Y:S01]  /*4500*/  FADD.FTZ R15, R137.reuse, R0 ;  /* 0x00000000890f7221 */ /* 0x042fe20000010000 */
[----:B------:R-:W-:-:S03]  /*4510*/  F2FP.F16.F32.PACK_AB R137, R137, R60 ;  /* 0x0000003c8989723e */ /* 0x000fc600000000ff */
[----:B--2---:R-:W-:-:S04]  /*4520*/  FADD.FTZ R6, R26, R15 ;  /* 0x0000000f1a067221 */ /* 0x004fc80000010000 */
[C---:B0-----:R-:W-:Y:S01]  /*4530*/  FADD.FTZ R6, R139.reuse, R6 ;  /* 0x000000068b067221 */ /* 0x041fe20000010000 */
[----:B------:R-:W-:Y:S01]  /*4540*/  F2FP.F16.F32.PACK_AB R139, R139, R26 ;  /* 0x0000001a8b8b723e */ /* 0x000fe200000000ff */
        /* <DEDUP_REMOVED lines=11> */
.L_x_930:
[----:B------:R-:W-:-:S13]  /*4600*/  ISETP.NE.AND P2, PT, R3, 0x1, PT ;  /* 0x000000010300780c */ /* 0x000fda0003f45270 */
[----:B------:R-:W0:Y:S02]  /*4610*/  @P2 LDC.64 R20, c[0x0][0x9e8] ;  /* 0x00027a00ff142b82 */ /* 0x000e240000000a00 */
[----:B0-----:R-:W-:-:S05]  /*4620*/  @P2 IMAD.HI.U32 R20, R0, R20, RZ ;  /* 0x0000001400142227 */ /* 0x001fca00078e00ff */
[----:B------:R-:W-:-:S07]  /*4630*/  @P2 SHF.R.U32.HI R0, RZ, R21, R20 ;  /* 0x00000015ff002219 */ /* 0x000fce0000011614 */
.L_x_931:
[----:B------:R-:W-:-:S05]  /*4640*/  IMAD R3, R0, R3, R3 ;  /* 0x0000000300037224 */ /* 0x000fca00078e0203 */
[----:B------:R-:W-:-:S07]  /*4650*/  VIMNMX R2, R2, R3, PT ;  /* 0x0000000302027248 */ /* 0x000fce0003fe0100 */
.L_x_929:
[----:B------:R-:W-:Y:S01]  /*4660*/  IMAD.HI R3, R2, 0x2aaaaaab, RZ ;  /* 0x2aaaaaab02037827 */ /* 0x000fe200078e02ff */
[----:B------:R-:W-:Y:S01]  /*4670*/  UMOV UR4, URZ ;  /* 0x0000003f00047c82 */ /* 0x000fe20008000000 */
[----:B------:R-:W-:Y:S02]  /*4680*/  CS2R R86, SRZ ;  /* 0x0000000000567805 */ /* 0x000fe4000001ff00 */
[----:B------:R-:W-:Y:S01]  /*4690*/  CS2R R84, SRZ ;  /* 0x0000000000547805 */ /* 0x000fe2000001ff00 */
[----:B------:R-:W-:Y:S01]  /*46a0*/  IMAD.MOV.U32 R2, RZ, RZ, 0x3f800000 ;  /* 0x3f800000ff027424 */ /* 0x000fe200078e00ff */
[----:B------:R-:W-:Y:S01]  /*46b0*/  SHF.R.U32.HI R20, RZ, 0x1f, R3 ;  /* 0x0000001fff147819 */ /* 0x000fe20000011603 */
[----:B------:R-:W-:Y:S01]  /*46c0*/  IMAD.MOV.U32 R0, RZ, RZ, 0x3f800000 ;  /* 0x3f800000ff007424 */ /* 0x000fe200078e00ff */
[----:B------:R-:W-:Y:S02]  /*46d0*/  CS2R R82, SRZ ;  /* 0x0000000000527805 */ /* 0x000fe4000001ff00 */
[----:B------:R-:W-:-:S02]  /*46e0*/  CS2R R80, SRZ ;  /* 0x0000000000507805 */ /* 0x000fc4000001ff00 */
[----:B------:R-:W-:Y:S01]  /*46f0*/  LEA.HI.SX32 R20, R3, R20, 0x1c ;  /* 0x0000001403147211 */ /* 0x000fe200078fe2ff */
[----:B------:R-:W-:Y:S01]  /*4700*/  IMAD.MOV.U32 R3, RZ, RZ, RZ ;  /* 0x000000ffff037224 */ /* 0x000fe200078e00ff */
[----:B------:R-:W-:Y:S02]  /*4710*/  CS2R R78, SRZ ;  /* 0x00000000004e7805 */ /* 0x000fe4000001ff00 */
[----:B------:R-:W-:Y:S02]  /*4720*/  CS2R R76, SRZ ;  /* 0x00000000004c7805 */ /* 0x000fe4000001ff00 */
[----:B------:R-:W-:Y:S02]  /*4730*/  VIMNMX R15, R17, R20, !PT ;  /* 0x00000014110f7248 */ /* 0x000fe40007fe0100 */
[----:B------:R-:W-:Y:S02]  /*4740*/  CS2R R74, SRZ ;  /* 0x00000000004a7805 */ /* 0x000fe4000001ff00 */
[----:B------:R-:W-:-:S02]  /*4750*/  CS2R R72, SRZ ;  /* 0x0000000000487805 */ /* 0x000fc4000001ff00 */
[----:B------:R-:W-:Y:S02]  /*4760*/  CS2R R70, SRZ ;  /* 0x0000000000467805 */ /* 0x000fe4000001ff00 */
[----:B------:R-:W-:Y:S02]  /*4770*/  ISETP.GE.AND P2, PT, R12, R15, PT ;  /* 0x0000000f0c00720c */ /* 0x000fe40003f46270 */
        /* <DEDUP_REMOVED lines=22> */
[----:B------:R-:W-:Y:S01]  /*48e0*/  CS2R R24, SRZ ;  /* 0x0000000000187805 */ /* 0x000fe2000001ff00 */
[----:B------:R-:W-:Y:S06]  /*48f0*/  @!P2 BRA `(.L_x_932) ;  /* 0x0000003000e4a947 */ /* 0x000fec0003800000 */
[----:B------:R-:W-:Y:S01]  /*4900*/  IMAD.MOV.U32 R20, RZ, RZ, RZ ;  /* 0x000000ffff147224 */ /* 0x000fe200078e00ff */
[----:B------:R-:W-:Y:S01]  /*4910*/  UMOV UR5, URZ ;  /* 0x0000003f00057c82 */ /* 0x000fe20008000000 */
[----:B------:R-:W-:Y:S01]  /*4920*/  IMAD.MOV.U32 R2, RZ, RZ, 0x3f800000 ;  /* 0x3f800000ff027424 */ /* 0x000fe200078e00ff */
[----:B------:R-:W-:Y:S01]  /*4930*/  ULDC UR6, c[0x0][0x9e4] ;  /* 0x0002790000067ab9 */ /* 0x000fe20000000800 */
[----:B------:R-:W-:Y:S01]  /*4940*/  IMAD.MOV.U32 R87, RZ, RZ, RZ ;  /* 0x000000ffff577224 */ /* 0x000fe200078e00ff */
[----:B------:R-:W-:Y:S01]  /*4950*/  ULDC UR60, c[0x0][0x288] ;  /* 0x0000a200003c7ab9 */ /* 0x000fe20000000800 */
[----:B------:R-:W-:Y:S01]  /*4960*/  ULDC UR7, c[0x0][0x2f0] ;  /* 0x0000bc0000077ab9 */ /* 0x000fe20000000800 */
[----:B------:R-:W-:-:S05]  /*4970*/  ULDC UR56, c[0x0][0x9d8] ;  /* 0x0002760000387ab9 */ /* 0x000fca0000000800 */
.L_x_949:
[----:B------:R-:W-:-:S04]  /*4980*/  UIADD3 UR4, UR5, 0x1, URZ ;  /* 0x0000000105047890 */ /* 0x000fc8000fffe03f */
[----:B------:R-:W-:-:S04]  /*4990*/  UISETP.NE.AND UP0, UPT, UR4, 0x2, UPT ;  /* 0x000000020400788c */ /* 0x000fc8000bf05270 */
[----:B------:R-:W-:Y:S02]  /*49a0*/  USEL UR10, URZ, 0x1, UP0 ;  /* 0x000000013f0a7887 */ /* 0x000fe40008000000 */
[----:B------:R-:W-:-:S04]  /*49b0*/  USEL UR4, UR4, URZ, UP0 ;  /* 0x0000003f04047287 */ /* 0x000fc80008000000 */
[----:B------:R-:W-:Y:S01]  /*49c0*/  LOP3.LUT R3, R20, UR10, RZ, 0x3c, !PT ;  /* 0x0000000a14037c12 */ /* 0x000fe2000f8e3cff */
[----:B------:R-:W-:Y:S07]  /*49d0*/  @!P0 BRA `(.L_x_933) ;  /* 0x0000000000048947 */ /* 0x000fee0003800000 */
[----:B------:R-:W-:Y:S01]  /*49e0*/  BPT.TRAP 0x1 ;  /* 0x000000040000795c */ /* 0x000fe20000300000 */
.L_x_933:
[----:B------:R-:W-:Y:S01]  /*49f0*/  ULEA UR59, UR4, UR57, 0x3 ;  /* 0x00000039043b7291 */ /* 0x000fe2000f8e183f */
[----:B------:R-:W-:-:S08]  /*4a00*/  SHF.L.U32 R13, R3, 0x1f, RZ ;  /* 0x0000001f030d7819 */ /* 0x000fd000000006ff */
[----:B------:R0:W1:Y:S01]  /*4a10*/  SYNCS.PHASECHK.TRANS64.TRYWAIT P2, [UR59+0x2a830], R13 ;  /* 0x02a8300dff0075a7 */ /* 0x000062000804017b */
[----:B------:R-:W-:Y:S05]  /*4a20*/  @!P0 BRA `(.L_x_934) ;  /* 0x0000000000048947 */ /* 0x000fea0003800000 */
[----:B------:R-:W-:Y:S01]  /*4a30*/  BPT.TRAP 0x1 ;  /* 0x000000040000795c */ /* 0x000fe20000300000 */
.L_x_934:
[----:B-1----:R-:W-:Y:S05]  /*4a40*/  @P2 BRA `(.L_x_935) ;  /* 0x0000000000082947 */ /* 0x002fea0003800000 */
[----:B------:R-:W1:Y:S02]  /*4a50*/  SYNCS.PHASECHK.TRANS64.TRYWAIT P2, [UR59+0x2a830], R13 ;  /* 0x02a8300dff0075a7 */ /* 0x000e64000804017b */
[----:B-1----:R-:W-:Y:S05]  /*4a60*/  @!P2 BRA `(.L_x_936) ;  /* 0x000000f000bca947 */ /* 0x002fea0003800000 */
.L_x_935:
[----:B------:R-:W-:Y:S01]  /*4a70*/  R2UR UR52, R4 ;  /* 0x00000000043472ca */ /* 0x000fe200000e0000 */
[----:B------:R-:W-:Y:S01]  /*4a80*/  UIMAD UR50, UR4, 0x900, UR58 ;  /* 0x00000900043278a4 */ /* 0x000fe2000f8e023a */
[----:B------:R-:W-:Y:S01]  /*4a90*/  R2UR UR53, R5 ;  /* 0x00000000053572ca */ /* 0x000fe200000e0000 */
[----:B------:R-:W-:Y:S01]  /*4aa0*/  WARPGROUP.ARRIVE ;  /* 0x00000000000079c5 */ /* 0x000fe20000000000 */
[----:B------:R-:W-:Y:S01]  /*4ab0*/  UMOV UR55, 0x40000040 ;  /* 0x4000004000377882 */ /* 0x000fe20000000000 */
[----:B------:R-:W-:Y:S01]  /*4ac0*/  UIADD3 UR10, UR50, 0x2, URZ ;  /* 0x00000002320a7890 */ /* 0x000fe2000fffe03f */
[-C--:B------:R-:W-:Y:S01]  /*4ad0*/  FMUL.FTZ R24, R24, R0.reuse ;  /* 0x0000000018187220 */ /* 0x080fe20000410000 */
[----:B------:R-:W-:Y:S01]  /*4ae0*/  UMOV UR11, 0x40000040 ;  /* 0x40000040000b7882 */ /* 0x000fe20000000000 */
[----:B------:R-:W-:Y:S01]  /*4af0*/  UMOV UR54, UR50 ;  /* 0x0000003200367c82 */ /* 0x000fe20008000000 */
[----:B------:R-:W-:Y:S01]  /*4b00*/  UIADD3 UR14, UR50, 0x4, URZ ;  /* 0x00000004320e7890 */ /* 0x000fe2000fffe03f */
[-C--:B------:R-:W-:Y:S01]  /*4b10*/  FMUL.FTZ R25, R25, R0.reuse ;  /* 0x0000000019197220 */ /* 0x080fe20000410000 */
[----:B------:R-:W-:Y:S01]  /*4b20*/  UMOV UR15, 0x40000040 ;  /* 0x40000040000f7882 */ /* 0x000fe20000000000 */
[----:B------:R-:W-:Y:S01]  /*4b30*/  UIADD3 UR18, UR50, 0x6, URZ ;  /* 0x0000000632127890 */ /* 0x000fe2000fffe03f */
[-C--:B------:R-:W-:Y:S01]  /*4b40*/  FMUL.FTZ R28, R28, R0.reuse ;  /* 0x000000001c1c7220 */ /* 0x080fe20000410000 */
[----:B------:R-:W-:Y:S01]  /*4b50*/  UMOV UR19, 0x40000040 ;  /* 0x4000004000137882 */ /* 0x000fe20000000000 */
[----:B------:R-:W-:Y:S01]  /*4b60*/  HGMMA.64x96x16.F32 R88, gdesc[UR52], RZ, !UPT, gsb0 ;  /* 0x01600000345879f0 */ /* 0x000fe2000c0008ff */
[----:B------:R-:W-:Y:S01]  /*4b70*/  UIADD3 UR22, UR50, 0x300, URZ ;  /* 0x0000030032167890 */ /* 0x000fe2000fffe03f */
[-C--:B------:R-:W-:Y:S01]  /*4b80*/  FMUL.FTZ R29, R29, R0.reuse ;  /* 0x000000001d1d7220 */ /* 0x080fe20000410000 */
[----:B------:R-:W-:Y:S01]  /*4b90*/  UMOV UR23, 0x40000040 ;  /* 0x4000004000177882 */ /* 0x000fe20000000000 */
        /* <DEDUP_REMOVED lines=108> */
[----:B------:R-:W-:Y:S05]  /*5260*/  @!P0 BRA `(.L_x_937) ;  /* 0x0000000000048947 */ /* 0x000fea0003800000 */
[----:B------:R-:W-:Y:S01]  /*5270*/  BPT.TRAP 0x1 ;  /* 0x000000040000795c */ /* 0x000fe20000300000 */
.L_x_937:
[----:B------:R-:W-:Y:S01]  /*5280*/  ULEA UR11, UR5, UR57, 0x3 ;  /* 0x00000039050b7291 */ /* 0x000fe2000f8e183f */
[----:B------:R-:W-:-:S08]  /*5290*/  SHF.L.U32 R0, R20, 0x1f, RZ ;  /* 0x0000001f14007819 */ /* 0x000fd000000006ff */
[----:B------:R2:W3:Y:S01]  /*52a0*/  SYNCS.PHASECHK.TRANS64.TRYWAIT P2, [UR11+0x2a850], R0 ;  /* 0x02a85000ff0075a7 */ /* 0x0004e2000804014b */
[----:B------:R-:W-:Y:S05]  /*52b0*/  @!P0 BRA `(.L_x_938) ;  /* 0x0000000000048947 */ /* 0x000fea0003800000 */
[----:B------:R-:W-:Y:S01]  /*52c0*/  BPT.TRAP 0x1 ;  /* 0x000000040000795c */ /* 0x000fe20000300000 */
.L_x_938:
[----:B---3--:R-:W-:Y:S05]  /*52d0*/  @P2 BRA `(.L_x_939) ;  /* 0x0000000000082947 */ /* 0x008fea0003800000 */
[----:B------:R-:W3:Y:S02]  /*52e0*/  SYNCS.PHASECHK.TRANS64.TRYWAIT P2, [UR11+0x2a850], R0 ;  /* 0x02a85000ff0075a7 */ /* 0x000ee4000804014b */
[----:B---3--:R-:W-:Y:S05]  /*52f0*/  @!P2 BRA `(.L_x_940) ;  /* 0x000000e800b0a947 */ /* 0x008fea0003800000 */
.L_x_939:
[----:B------:R-:W-:Y:S01]  /*5300*/  UIADD3 UR10, UR57, 0x400, URZ ;  /* 0x00000400390a7890 */ /* 0x000fe2000fffe03f */
[----:B------:R-:W-:Y:S01]  /*5310*/  WARPGROUP.ARRIVE ;  /* 0x00000000000079c5 */ /* 0x000fe20000000000 */
[----:B------:R-:W-:Y:S01]  /*5320*/  UMOV UR15, 0x40000040 ;  /* 0x40000040000f7882 */ /* 0x000fe20000000000 */
[----:B------:R-:W-:Y:S01]  /*5330*/  ISETP.NE.AND P3, PT, R14, 0x1, PT ;  /* 0x000000010e00780c */ /* 0x000fe20003f65270 */
[----:B------:R-:W-:Y:S01]  /*5340*/  USHF.R.U32.HI UR10, URZ, 0x4, UR10 ;  /* 0x000000043f0a7899 */ /* 0x000fe2000801160a */
[----:B0-2---:R-:W-:Y:S01]  /*5350*/  FMUL.FTZ R0, R90, UR56 ;  /* 0x000000385a007c20 */ /* 0x005fe20008410000 */
[----:B------:R-:W-:Y:S01]  /*5360*/  FMUL.FTZ R108, R108, UR56 ;  /* 0x000000386c6c7c20 */ /* 0x000fe20008410000 */
[----:B------:R-:W-:Y:S01]  /*5370*/  FMUL.FTZ R168, R100, UR56 ;  /* 0x0000003864a87c20 */ /* 0x000fe20008410000 */
[----:B------:R-:W-:Y:S01]  /*5380*/  ULOP3.LUT UR10, UR10, 0x3fff, URZ, 0xc0, !UPT ;  /* 0x00003fff0a0a7892 */ /* 0x000fe2000f8ec03f */
[----:B------:R-:W-:Y:S01]  /*5390*/  FMUL.FTZ R2, R91, UR56 ;  /* 0x000000385b027c20 */ /* 0x000fe20008410000 */
[----:B------:R0:W2:Y:S01]  /*53a0*/  MUFU.TANH R100, R108 ;  /* 0x0000006c00647308 */ /* 0x0000a20000002400 */
[----:B------:R-:W-:Y:S01]  /*53b0*/  FMUL.FTZ R23, R99, UR56 ;  /* 0x0000003863177c20 */ /* 0x000fe20008410000 */
[----:B------:R-:W-:Y:S01]  /*53c0*/  ULOP3.LUT UR10, UR10, 0x3000000, URZ, 0xfc, !UPT ;  /* 0x030000000a0a7892 */ /* 0x000fe2000f8efc3f */
[----:B------:R-:W-:Y:S01]  /*53d0*/  FMUL.FTZ R91, R103, UR56 ;  /* 0x00000038675b7c20 */ /* 0x000fe20008410000 */
[----:B------:R-:W-:Y:S01]  /*53e0*/  FMUL.FTZ R99, R111, UR56 ;  /* 0x000000386f637c20 */ /* 0x000fe20008410000 */
[----:B------:R-:W-:Y:S01]  /*53f0*/  FMUL.FTZ R103, R115, UR56 ;  /* 0x0000003873677c20 */ /* 0x000fe20008410000 */
[----:B------:R-:W-:Y:S01]  /*5400*/  UIMAD UR10, UR5, 0x600, UR10 ;  /* 0x00000600050a78a4 */ /* 0x000fe2000f8e020a */
[----:B------:R-:W3:Y:S01]  /*5410*/  @P3 LDC R90, c[0x0][0x450] ;  /* 0x00011400ff5a3b82 */ /* 0x000ee20000000800 */
[----:B------:R-:W-:-:S02]  /*5420*/  IMAD R115, R12, -0x60, RZ ;  /* 0xffffffa00c737824 */ /* 0x000fc400078e02ff */
[----:B------:R-:W-:Y:S01]  /*5430*/  FMUL.FTZ R109, R109, UR56 ;  /* 0x000000386d6d7c20 */ /* 0x000fe20008410000 */
[----:B0-----:R-:W-:Y:S02]  /*5440*/  IMAD.MOV.U32 R108, RZ, RZ, R8 ;  /* 0x000000ffff6c7224 */ /* 0x001fe400078e0008 */
[----:B------:R-:W-:Y:S01]  /*5450*/  FMUL.FTZ R20, R94, UR56 ;  /* 0x000000385e147c20 */ /* 0x000fe20008410000 */
[----:B-1----:R-:W-:Y:S01]  /*5460*/  FMUL.FTZ R13, R88, UR56 ;  /* 0x00000038580d7c20 */ /* 0x002fe20008410000 */
[----:B------:R-:W-:Y:S01]  /*5470*/  UMOV UR14, UR10 ;  /* 0x0000000a000e7c82 */ /* 0x000fe20008000000 */
[----:B------:R-:W-:Y:S01]  /*5480*/  FMUL.FTZ R94, R96, UR56 ;  /* 0x00000038605e7c20 */ /* 0x000fe20008410000 */
[----:B------:R-:W-:Y:S01]  /*5490*/  HGMMA.64x128x16.F32 R24, R156, gdesc[UR12].tnspB, R24, gsb0 ;  /* 0x41e0000c9c187df0 */ /* 0x000fe20008000818 */
[----:B------:R-:W-:Y:S01]  /*54a0*/  UIADD3 UR14, UR10, 0x80, URZ ;  /* 0x000000800a0e7890 */ /* 0x000fe2000fffe03f */
[----:B------:R-:W-:Y:S01]  /*54b0*/  FMUL.FTZ R105, R105, UR56 ;  /* 0x0000003869697c20 */ /* 0x000fe20008410000 */
[----:B------:R-:W-:Y:S01]  /*54c0*/  UMOV UR15, 0x40000040 ;  /* 0x40000040000f7882 */ /* 0x000fe20000000000 */
[----:B------:R-:W-:Y:S01]  /*54d0*/  FMUL.FTZ R21, R95, UR56 ;  /* 0x000000385f157c20 */ /* 0x000fe20008410000 */
[----:B------:R-:W-:Y:S01]  /*54e0*/  FMUL.FTZ R88, R102, UR56 ;  /* 0x0000003866587c20 */ /* 0x000fe20008410000 */
[----:B------:R-:W-:-:S02]  /*54f0*/  VIADD R96, R115, 0x1 ;  /* 0x0000000173607836 */ /* 0x000fc40000000000 */
[----:B------:R-:W-:Y:S01]  /*5500*/  FMUL.FTZ R162, R101, UR56 ;  /* 0x0000003865a27c20 */ /* 0x000fe20008410000 */
[----:B------:R-:W-:Y:S01]  /*5510*/  FMUL.FTZ R95, R107, UR56 ;  /* 0x000000386b5f7c20 */ /* 0x000fe20008410000 */
[----:B------:R0:W1:Y:S01]  /*5520*/  MUFU.TANH R102, R109 ;  /* 0x0000006d00667308 */ /* 0x0000620000002400 */
        /* <DEDUP_REMOVED lines=8> */
[----:B0-----:R-:W-:Y:S01]  /*55b0*/  FMUL.FTZ R109, R119, UR56 ;  /* 0x00000038776d7c20 */ /* 0x001fe20008410000 */
[----:B------:R-:W-:Y:S01]  /*55c0*/  FMUL.FTZ R124, R124, UR56 ;  /* 0x000000387c7c7c20 */ /* 0x000fe20008410000 */
[----:B------:R-:W-:Y:S01]  /*55d0*/  FMUL.FTZ R125, R125, UR56 ;  /* 0x000000387d7d7c20 */ /* 0x000fe20008410000 */
[----:B------:R-:W-:Y:S01]  /*55e0*/  FMUL.FTZ R128, R128, UR56 ;  /* 0x0000003880807c20 */ /* 0x000fe20008410000 */
[----:B------:R-:W-:Y:S01]  /*55f0*/  FMUL.FTZ R129, R129, UR56 ;  /* 0x0000003881817c20 */ /* 0x000fe20008410000 */
[----:B------:R-:W-:Y:S01]  /*5600*/  FMUL.FTZ R132, R132, UR56 ;  /* 0x0000003884847c20 */ /* 0x000fe20008410000 */
[----:B------:R-:W-:Y:S01]  /*5610*/  FMUL.FTZ R133, R133, UR56 ;  /* 0x0000003885857c20 */ /* 0x000fe20008410000 */
[----:B------:R0:W4:Y:S01]  /*5620*/  MUFU.TANH R164, R105 ;  /* 0x0000006900a47308 */ /* 0x0001220000002400 */
[----:B------:R-:W-:Y:S01]  /*5630*/  FMUL.FTZ R116, R116, UR56 ;  /* 0x0000003874747c20 */ /* 0x000fe20008410000 */
[----:B------:R-:W-:Y:S01]  /*5640*/  FMUL.FTZ R120, R120, UR56 ;  /* 0x0000003878787c20 */ /* 0x000fe20008410000 */
[----:B------:R-:W-:Y:S01]  /*5650*/  FMUL.FTZ R134, R134, UR56 ;  /* 0x0000003886867c20 */ /* 0x000fe20008410000 */
[----:B------:R-:W-:Y:S01]  /*5660*/  ISETP.NE.AND P2, PT, R161, RZ, PT ;  /* 0x000000ffa100720c */ /* 0x000fe20003f45270 */
[----:B------:R-:W-:Y:S01]  /*5670*/  FMUL.FTZ R117, R117, UR56 ;  /* 0x0000003875757c20 */ /* 0x000fe20008410000 */
[----:B------:R-:W-:-:S02]  /*5680*/  ULDC UR18, c[0x0][0x9e0] ;  /* 0x0002780000127ab9 */ /* 0x000fc40000000800 */
[----:B------:R-:W1:Y:S01]  /*5690*/  MUFU.TANH R13, R13 ;  /* 0x0000000d000d7308 */ /* 0x000e620000002400 */
[----:B0-----:R-:W-:-:S04]  /*56a0*/  IMAD R105, R9, -0x2, R96 ;  /* 0xfffffffe09697824 */ /* 0x001fc800078e0260 */
[----:B------:R-:W-:-:S03]  /*56b0*/  IMAD R96, R16, UR7, R105 ;  /* 0x0000000710607c24 */ /* 0x000fc6000f8e0269 */
[----:B------:R-:W0:Y:S01]  /*56c0*/  MUFU.TANH R0, R0 ;  /* 0x0000000000007308 */ /* 0x000e220000002400 */
[----:B------:R-:W-:-:S04]  /*56d0*/  VIADD R96, R96, -UR60 ;  /* 0x8000003c60607c36 */ /* 0x000fc80008000000 */
[----:B------:R-:W-:-:S03]  /*56e0*/  VIADD R118, R96, UR61 ;  /* 0x0000003d60767c36 */ /* 0x000fc60008000000 */
        /* <DEDUP_REMOVED lines=12> */
[----:B------:R-:W-:-:S02]  /*57b0*/  WARPGROUP.DEPBAR.LE gsb0, 0x0 ;  /* 0x00008000000079c5 */ /* 0x000fc40000010000 */
[----:B------:R-:W-:-:S05]  /*57c0*/  WARPGROUP.ARRIVE ;  /* 0x00000000000079c5 */ /* 0x000fca0000000000 */
[----:B------:R-:W0:Y:S01]  /*57d0*/  MUFU.TANH R95, R95 ;  /* 0x0000005f005f7308 */ /* 0x000e220000002400 */
[----:B------:R-:W-:Y:S01]  /*57e0*/  HGMMA.64x128x16.F32 R24, R152, gdesc[UR12].tnspB, R24, gsb0 ;  /* 0x41e0000c98187df0 */ /* 0x000fe20008000818 */
[----:B------:R-:W-:Y:S01]  /*57f0*/  UIADD3 UR14, UR10, 0x100, URZ ;  /* 0x000001000a0e7890 */ /* 0x000fe2000fffe03f */
[----:B------:R-:W-:-:S05]  /*5800*/  UMOV UR15, 0x40000040 ;  /* 0x40000040000f7882 */ /* 0x000fca0000000000 */
        /* <DEDUP_REMOVED lines=16> */
[----:B------:R-:W-:Y:S01]  /*5910*/  WARPGROUP.ARRIVE ;  /* 0x00000000000079c5 */ /* 0x000fe20000000000 */
[----:B------:R-:W-:Y:S01]  /*5920*/  FMUL.FTZ R154, R97, UR56 ;  /* 0x00000038619a7c20 */ /* 0x000fe20008410000 */
[----:B------:R-:W-:Y:S01]  /*5930*/  FMUL.FTZ R97, R110, UR56 ;  /* 0x000000386e617c20 */ /* 0x000fe20008410000 */
[----:B------:R-:W-:Y:S02]  /*5940*/  FMUL.FTZ R152, R131, UR56 ;  /* 0x0000003883987c20 */ /* 0x000fe40008410000 */
[----:B------:R5:W0:Y:S01]  /*5950*/  MUFU.TANH R110, R117 ;  /* 0x00000075006e7308 */ /* 0x000a220000002400 */
[----:B------:R-:W-:Y:S01]  /*5960*/  HGMMA.64x128x16.F32 R24, R148, gdesc[UR12].tnspB, R24, gsb0 ;  /* 0x41e0000c94187df0 */ /* 0x000fe20008000818 */
[----:B------:R-:W-:Y:S01]  /*5970*/  UIADD3 UR14, UR10, 0x180, URZ ;  /* 0x000001800a0e7890 */ /* 0x000fe2000fffe03f */
[----:B------:R-:W-:-:S05]  /*5980*/  UMOV UR15, 0x40000040 ;  /* 0x40000040000f7882 */ /* 0x000fca0000000000 */
[----:B------:R-:W0:Y:S01]  /*5990*/  MUFU.TANH R154, R154 ;  /* 0x0000009a009a7308 */ /* 0x000e220000002400 */
[----:B-----5:R-:W-:-:S07]  /*59a0*/  VIADD R117, R96, UR18 ;  /* 0x0000001260757c36 */ /* 0x020fce0008000000 */
[----:B------:R-:W0:Y:S08]  /*59b0*/  MUFU.TANH R97, R97 ;  /* 0x0000006100617308 */ /* 0x000e300000002400 */
[----:B------:R-:W0:Y:S01]  /*59c0*/  MUFU.TANH R152, R152 ;  /* 0x0000009800987308 */ /* 0x000e220000002400 */
[----:B------:R-:W-:Y:S02]  /*59d0*/  WARPGROUP.DEPBAR.LE gsb0, 0x0 ;  /* 0x00008000000079c5 */ /* 0x000fe40000010000 */
[----:B------:R-:W-:Y:S01]  /*59e0*/  WARPGROUP.ARRIVE ;  /* 0x00000000000079c5 */ /* 0x000fe20000000000 */
[----:B------:R-:W-:Y:S01]  /*59f0*/  FMUL.FTZ R148, R127, UR56 ;  /* 0x000000387f947c20 */ /* 0x000fe20008410000 */
[----:B------:R-:W-:-:S04]  /*5a00*/  FMUL.FTZ R150, R130, UR56 ;  /* 0x0000003882967c20 */ /* 0x000fc80008410000 */
[----:B------:R-:W-:Y:S01]  /*5a10*/  HGMMA.64x128x16.F32 R24, R144, gdesc[UR12].tnspB, R24, gsb0 ;  /* 0x41e0000c90187df0 */ /* 0x000fe20008000818 */
[----:B------:R-:W-:Y:S01]  /*5a20*/  UIADD3 UR14, UR10, 0x200, URZ ;  /* 0x000002000a0e7890 */ /* 0x000fe2000fffe03f */
[----:B------:R-:W0:Y:S01]  /*5a30*/  MUFU.TANH R148, R148 ;  /* 0x0000009400947308 */ /* 0x000e220000002400 */
[----:B------:R-:W-:Y:S01]  /*5a40*/  UMOV UR15, 0x40000040 ;  /* 0x40000040000f7882 */ /* 0x000fe20000000000 */
[----:B------:R-:W-:-:S06]  /*5a50*/  UIADD3 UR10, UR10, 0x280, URZ ;  /* 0x000002800a0a7890 */ /* 0x000fcc000fffe03f */
[----:B------:R-:W0:Y:S01]  /*5a60*/  MUFU.TANH R150, R150 ;  /* 0x0000009600967308 */ /* 0x000e220000002400 */
[----:B------:R-:W-:Y:S02]  /*5a70*/  WARPGROUP.DEPBAR.LE gsb0, 0x0 ;  /* 0x00008000000079c5 */ /* 0x000fe40000010000 */
[----:B------:R-:W-:Y:S01]  /*5a80*/  WARPGROUP.ARRIVE ;  /* 0x00000000000079c5 */ /* 0x000fe20000000000 */
[----:B------:R-:W-:Y:S01]  /*5a90*/  FMUL.FTZ R144, R89, UR56 ;  /* 0x0000003859907c20 */ /* 0x000fe20008410000 */
[----:B------:R-:W-:Y:S01]  /*5aa0*/  FMUL.FTZ R145, R93, UR56 ;  /* 0x000000385d917c20 */ /* 0x000fe20008410000 */
[----:B------:R-:W5:Y:S01]  /*5ab0*/  @P3 LDC R89, c[0x0][0x44c] ;  /* 0x00011300ff593b82 */ /* 0x000f620000000800 */
[----:B------:R-:W-:Y:S01]  /*5ac0*/  FMUL.FTZ R93, R106, UR56 ;  /* 0x000000386a5d7c20 */ /* 0x000fe20008410000 */
[----:B------:R-:W-:Y:S01]  /*5ad0*/  FMUL.FTZ R146, R126, UR56 ;  /* 0x000000387e927c20 */ /* 0x000fe20008410000 */
[----:B------:R-:W-:Y:S01]  /*5ae0*/  HGMMA.64x128x16.F32 R24, R140, gdesc[UR12].tnspB, R24, gsb0 ;  /* 0x41e0000c8c187df0 */ /* 0x000fe20008000818 */
[----:B------:R-:W-:Y:S01]  /*5af0*/  UMOV UR14, UR10 ;  /* 0x0000000a000e7c82 */ /* 0x000fe20008000000 */
[----:B------:R-:W-:Y:S01]  /*5b00*/  UMOV UR15, 0x40000040 ;  /* 0x40000040000f7882 */ /* 0x000fe20000000000 */
[----:B------:R-:W0:Y:S08]  /*5b10*/  MUFU.TANH R144, R144 ;  /* 0x0000009000907308 */ /* 0x000e300000002400 */
[----:B------:R-:W0:Y:S08]  /*5b20*/  MUFU.TANH R145, R145 ;  /* 0x0000009100917308 */ /* 0x000e300000002400 */
[----:B------:R-:W0:Y:S01]  /*5b30*/  MUFU.TANH R93, R93 ;  /* 0x0000005d005d7308 */ /* 0x000e220000002400 */
[----:B-----5:R-:W-:-:S05]  /*5b40*/  @P3 IMAD.HI.U32 R89, R8, R89, RZ ;  /* 0x0000005908593227 */ /* 0x020fca00078e00ff */
[----:B---3--:R-:W-:Y:S01]  /*5b50*/  @P3 SHF.R.U32.HI R108, RZ, R90, R89 ;  /* 0x0000005aff6c3219 */ /* 0x008fe20000011659 */
[----:B------:R-:W-:Y:S01]  /*5b60*/  IMAD.U32 R89, RZ, RZ, UR59 ;  /* 0x0000003bff597e24 */ /* 0x000fe2000f8e00ff */
[----:B------:R3:W0:Y:S03]  /*5b70*/  MUFU.TANH R106, R116 ;  /* 0x00000074006a7308 */ /* 0x0006260000002400 */
[----:B------:R-:W-:Y:S01]  /*5b80*/  @!P1 VIADD R89, R89, 0x2a840 ;  /* 0x0002a84059599836 */ /* 0x000fe20000000000 */
[----:B------:R-:W5:Y:S04]  /*5b90*/  SHFL.IDX PT, R111, R108, RZ, 0x1c1f ;  /* 0x001c1fff6c6f7589 */ /* 0x000f6800000e0000 */
[----:B------:R-:W-:Y:S01]  /*5ba0*/  @!P1 PRMT R90, RZ, 0x654, R89 ;  /* 0x00000654ff5a9816 */ /* 0x000fe20000000059 */
[----:B------:R-:W0:Y:S08]  /*5bb0*/  MUFU.TANH R146, R146 ;  /* 0x0000009200927308 */ /* 0x000e300000002400 */
[----:B------:R3:W0:Y:S01]  /*5bc0*/  MUFU.TANH R89, R134 ;  /* 0x0000008600597308 */ /* 0x0006220000002400 */
[----:B-----5:R-:W-:Y:S01]  /*5bd0*/  IMAD.IADD R96, R117, 0x1, R111 ;  /* 0x0000000175607824 */ /* 0x020fe200078e026f */
[----:B------:R-:W-:-:S02]  /*5be0*/  WARPGROUP.DEPBAR.LE gsb0, 0x0 ;  /* 0x00008000000079c5 */ /* 0x000fc40000010000 */
[----:B------:R-:W-:Y:S01]  /*5bf0*/  WARPGROUP.ARRIVE ;  /* 0x00000000000079c5 */ /* 0x000fe20000000000 */
[----:B------:R-:W-:Y:S01]  /*5c00*/  FMUL.FTZ R140, R122, UR56 ;  /* 0x000000387a8c7c20 */ /* 0x000fe20008410000 */
[----:B------:R-:W-:Y:S01]  /*5c10*/  FMUL.FTZ R142, R123, UR56 ;  /* 0x000000387b8e7c20 */ /* 0x000fe20008410000 */
[----:B------:R-:W-:Y:S02]  /*5c20*/  VIADD R122, R105, 0xffffffff ;  /* 0xffffffff697a7836 */ /* 0x000fe40000000000 */
[----:B------:R-:W-:Y:S01]  /*5c30*/  IMAD.IADD R105, R118, 0x1, R111 ;  /* 0x0000000176697824 */ /* 0x000fe200078e026f */
[----:B------:R-:W-:Y:S01]  /*5c40*/  HGMMA.64x128x16.F32 R24, R136, gdesc[UR12].tnspB, R24, gsb0 ;  /* 0x41e0000c88187df0 */ /* 0x000fe20008000818 */
[----:B------:R-:W0:Y:S08]  /*5c50*/  MUFU.TANH R140, R140 ;  /* 0x0000008c008c7308 */ /* 0x000e300000002400 */
[----:B------:R-:W0:Y:S01]  /*5c60*/  MUFU.TANH R142, R142 ;  /* 0x0000008e008e7308 */ /* 0x000e220000002400 */
[----:B------:R-:W-:-:S02]  /*5c70*/  WARPGROUP.DEPBAR.LE gsb0, 0x0 ;  /* 0x00008000000079c5 */ /* 0x000fc40000010000 */
[----:B------:R5:W-:Y:S02]  /*5c80*/  @!P1 SYNCS.ARRIVE.TRANS64.RED.A1T0 RZ, [R90+URZ], RZ ;  /* 0x000000ff5aff99a7 */ /* 0x000be4000810043f */
[----:B-----5:R-:W-:-:S06]  /*5c90*/  FMUL.FTZ R90, R135, UR56 ;  /* 0x00000038875a7c20 */ /* 0x020fcc0008410000 */
[----:B------:R-:W0:Y:S01]  /*5ca0*/  MUFU.TANH R90, R90 ;  /* 0x0000005a005a7308 */ /* 0x000e220000002400 */
[----:B-1234-:R-:W-:Y:S05]  /*5cb0*/  @!P2 BRA `(.L_x_941) ;  /* 0x000000000058a947 */ /* 0x01efea0003800000 */
[----:B------:R-:W-:Y:S01]  /*5cc0*/  IMAD R98, R16, UR7, R111 ;  /* 0x0000000710627c24 */ /* 0x000fe2000f8e026f */
[----:B------:R-:W-:Y:S03]  /*5cd0*/  BSSY B0, `(.L_x_942) ;  /* 0x0000011000007945 */ /* 0x000fe60003800000 */
[----:B------:R-:W-:-:S05]  /*5ce0*/  VIADD R111, R98, -UR60 ;  /* 0x8000003c626f7c36 */ /* 0x000fca0008000000 */
[----:B------:R-:W-:-:S13]  /*5cf0*/  ISETP.GT.AND P2, PT, R111, -0x1, PT ;  /* 0xffffffff6f00780c */ /* 0x000fda0003f44270 */
[----:B------:R-:W-:Y:S05]  /*5d00*/  @P2 BRA `(.L_x_943) ;  /* 0x0000000000202947 */ /* 0x000fea0003800000 */
[----:B------:R-:W-:Y:S01]  /*5d10*/  IMAD.U32 R116, RZ, RZ, UR6 ;  /* 0x00000006ff747e24 */ /* 0x000fe2000f8e00ff */
[----:B------:R-:W-:-:S04]  /*5d20*/  LOP3.LUT R111, RZ, R111, RZ, 0x33, !PT ;  /* 0x0000006fff6f7212 */ /* 0x000fc800078e33ff */
[----:B------:R-:W-:-:S13]  /*5d30*/  ISETP.NE.AND P2, PT, R116, 0x1, PT ;  /* 0x000000017400780c */ /* 0x000fda0003f45270 */
[----:B------:R-:W1:Y:S02]  /*5d40*/  @P2 LDC.64 R126, c[0x0][0x9e8] ;  /* 0x00027a00ff7e2b82 */ /* 0x000e640000000a00 */
[----:B-1----:R-:W-:-:S05]  /*5d50*/  @P2 IMAD.HI.U32 R98, R111, R126, RZ ;  /* 0x0000007e6f622227 */ /* 0x002fca00078e00ff */
[----:B------:R-:W-:-:S04]  /*5d60*/  @P2 SHF.R.U32.HI R111, RZ, R127, R98 ;  /* 0x0000007fff6f2219 */ /* 0x000fc80000011662 */
[----:B------:R-:W-:Y:S01]  /*5d70*/  LOP3.LUT R111, RZ, R111, RZ, 0x33, !PT ;  /* 0x0000006fff6f7212 */ /* 0x000fe200078e33ff */
[----:B------:R-:W-:Y:S06]  /*5d80*/  BRA `(.L_x_944) ;  /* 0x0000000000147947 */ /* 0x000fec0003800000 */
.L_x_943:
[----:B------:R-:W-:-:S05]  /*5d90*/  IMAD.U32 R116, RZ, RZ, UR6 ;  /* 0x00000006ff747e24 */ /* 0x000fca000f8e00ff */
[----:B------:R-:W-:-:S13]  /*5da0*/  ISETP.NE.AND P2, PT, R116, 0x1, PT ;  /* 0x000000017400780c */ /* 0x000fda0003f45270 */
[----:B------:R-:W1:Y:S02]  /*5db0*/  @P2 LDC.64 R126, c[0x0][0x9e8] ;  /* 0x00027a00ff7e2b82 */ /* 0x000e640000000a00 */
[----:B-1----:R-:W-:-:S05]  /*5dc0*/  @P2 IMAD.HI.U32 R98, R111, R126, RZ ;  /* 0x0000007e6f622227 */ /* 0x002fca00078e00ff */
[----:B------:R-:W-:-:S07]  /*5dd0*/  @P2 SHF.R.U32.HI R111, RZ, R127, R98 ;  /* 0x0000007fff6f2219 */ /* 0x000fce0000011662 */
.L_x_944:
[----:B------:R-:W-:Y:S05]  /*5de0*/  BSYNC B0 ;  /* 0x0000000000007941 */ /* 0x000fea0003800000 */
.L_x_942:
[----:B------:R-:W-:-:S05]  /*5df0*/  IMAD R111, R111, R116, R122 ;  /* 0x000000746f6f7224 */ /* 0x000fca00078e027a */
[----:B------:R-:W-:Y:S02]  /*5e00*/  VIADDMNMX R96, R111, R116, R96, PT ;  /* 0x000000746f607246 */ /* 0x000fe40003800160 */
[----:B------:R-:W-:-:S07]  /*5e10*/  VIMNMX R105, R105, R111, !PT ;  /* 0x0000006f69697248 */ /* 0x000fce0007fe0100 */
.L_x_941:
[C---:B------:R-:W-:Y:S02]  /*5e20*/  ISETP.GE.AND P2, PT, R115.reuse, 0x2, PT ;  /* 0x000000027300780c */ /* 0x040fe40003f46270 */
[----:B------:R-:W-:Y:S02]  /*5e30*/  ISETP.GE.AND P5, PT, R115, 0xa, PT ;  /* 0x0000000a7300780c */ /* 0x000fe40003fa6270 */
[----:B------:R-:W-:Y:S02]  /*5e40*/  ISETP.GT.AND P3, PT, R105, 0x1, !P2 ;  /* 0x000000016900780c */ /* 0x000fe40005764270 */
[----:B------:R-:W-:Y:S02]  /*5e50*/  P2R R123, PR, RZ, 0x20 ;  /* 0x00000020ff7b7803 */ /* 0x000fe40000000000 */
[----:B------:R-:W-:Y:S02]  /*5e60*/  ISETP.LT.OR P4, PT, R96, 0x2, P3 ;  /* 0x000000026000780c */ /* 0x000fe40001f81670 */
[----:B------:R-:W-:-:S02]  /*5e70*/  ISETP.GE.AND P3, PT, R115, 0x9, PT ;  /* 0x000000097300780c */ /* 0x000fc40003f66270 */
[----:B0-----:R-:W-:Y:S02]  /*5e80*/  FSEL R156, R144, -INF , !P4 ;  /* 0xff800000909c7808 */ /* 0x001fe40006000000 */
        /* <DEDUP_REMOVED lines=12> */
[----:B------:R-:W-:Y:S02]  /*5f50*/  FSEL R170, R94, -INF , !P4 ;  /* 0xff8000005eaa7808 */ /* 0x000fe40006000000 */
        /* <DEDUP_REMOVED lines=17> */
[----:B------:R-:W-:Y:S02]  /*6070*/  ISETP.LT.OR P4, PT, R96, 0x21, P4 ;  /* 0x000000216000780c */ /* 0x000fe40002781670 */
[----:B------:R-:W-:-:S02]  /*6080*/  P2R R135, PR, RZ, 0x20 ;  /* 0x00000020ff877803 */ /* 0x000fc40000000000 */
        /* <DEDUP_REMOVED lines=64> */
[----:B------:R-:W-:-:S04]  /*6490*/  ISETP.GT.AND P6, PT, R105, 0x58, !P5 ;  /* 0x000000586900780c */ /* 0x000fc80006fc4270 */
[----:B------:R-:W-:-:S04]  /*64a0*/  ISETP.LT.OR P6, PT, R96, 0x59, P6 ;  /* 0x000000596000780c */ /* 0x000fc800037c1670 */
[----:B------:R-:W-:Y:S02]  /*64b0*/  FSEL R92, R132, -INF , !P6 ;  /* 0xff800000845c7808 */ /* 0x000fe40007000000 */
[----:B------:R-:W-:-:S04]  /*64c0*/  ISETP.GE.AND P6, PT, R115, 0x1, PT ;  /* 0x000000017300780c */ /* 0x000fc80003fc6270 */
[----:B------:R-:W-:Y:S02]  /*64d0*/  P2R R119, PR, RZ, 0x40 ;  /* 0x00000040ff777803 */ /* 0x000fe40000000000 */
[----:B------:R-:W-:-:S04]  /*64e0*/  ISETP.GT.AND P6, PT, R105, RZ, !P6 ;  /* 0x000000ff6900720c */ /* 0x000fc800077c4270 */
[----:B------:R-:W-:-:S04]  /*64f0*/  ISETP.LT.OR P6, PT, R96, 0x1, P6 ;  /* 0x000000016000780c */ /* 0x000fc800037c1670 */
[----:B------:R-:W-:Y:S02]  /*6500*/  FSEL R174, R13, -INF , !P6 ;  /* 0xff8000000dae7808 */ /* 0x000fe40007000000 */
[----:B------:R-:W-:Y:S01]  /*6510*/  ISETP.GE.AND P6, PT, R115, 0x5a, PT ;  /* 0x0000005a7300780c */ /* 0x000fe20003fc6270 */
[----:B------:R-:W0:Y:S03]  /*6520*/  SHFL.IDX PT, R13, R108, 0x1, 0x1c1f ;  /* 0x003c1f006c0d7f89 */ /* 0x000e2600000e0000 */
[----:B------:R-:W-:Y:S02]  /*6530*/  P2R R129, PR, RZ, 0x40 ;  /* 0x00000040ff817803 */ /* 0x000fe40000000000 */
[----:B------:R-:W-:-:S04]  /*6540*/  ISETP.GT.AND P6, PT, R105, 0x59, !P6 ;  /* 0x000000596900780c */ /* 0x000fc800077c4270 */
[----:B------:R-:W-:-:S04]  /*6550*/  ISETP.LT.OR P6, PT, R96, 0x5a, P6 ;  /* 0x0000005a6000780c */ /* 0x000fc800037c1670 */
[----:B------:R-:W-:Y:S02]  /*6560*/  FSEL R96, R133, -INF , !P6 ;  /* 0xff80000085607808 */ /* 0x000fe40007000000 */
[----:B------:R-:W-:Y:S01]  /*6570*/  ISETP.NE.AND P6, PT, R161, RZ, PT ;  /* 0x000000ffa100720c */ /* 0x000fe20003fc5270 */
[--C-:B0-----:R-:W-:Y:S02]  /*6580*/  IMAD.IADD R105, R117, 0x1, R13.reuse ;  /* 0x0000000175697824 */ /* 0x101fe400078e020d */
[----:B------:R-:W-:-:S10]  /*6590*/  IMAD.IADD R111, R118, 0x1, R13 ;  /* 0x00000001766f7824 */ /* 0x000fd400078e020d */
[----:B------:R-:W-:Y:S05]  /*65a0*/  @!P6 BRA `(.L_x_945) ;  /* 0x000000000058e947 */ /* 0x000fea0003800000 */
        /* <DEDUP_REMOVED lines=8> */
[----:B------:R-:W0:Y:S02]  /*6630*/  @P6 LDC.64 R114, c[0x0][0x9e8] ;  /* 0x00027a00ff726b82 */ /* 0x000e240000000a00 */
[----:B0-----:R-:W-:-:S05]  /*6640*/  @P6 IMAD.HI.U32 R114, R13, R114, RZ ;  /* 0x000000720d726227 */ /* 0x001fca00078e00ff */
[----:B------:R-:W-:-:S04]  /*6650*/  @P6 SHF.R.U32.HI R13, RZ, R115, R114 ;  /* 0x00000073ff0d6219 */ /* 0x000fc80000011672 */
[----:B------:R-:W-:Y:S01]  /*6660*/  LOP3.LUT R13, RZ, R13, RZ, 0x33, !PT ;  /* 0x0000000dff0d7212 */ /* 0x000fe200078e33ff */
[----:B------:R-:W-:Y:S06]  /*6670*/  BRA `(.L_x_948) ;  /* 0x0000000000147947 */ /* 0x000fec0003800000 */
.L_x_947:
[----:B------:R-:W-:-:S05]  /*6680*/  IMAD.U32 R113, RZ, RZ, UR6 ;  /* 0x00000006ff717e24 */ /* 0x000fca000f8e00ff */
[----:B------:R-:W-:-:S13]  /*6690*/  ISETP.NE.AND P6, PT, R113, 0x1, PT ;  /* 0x000000017100780c */ /* 0x000fda0003fc5270 */
[----:B------:R-:W0:Y:S02]  /*66a0*/  @P6 LDC.64 R114, c[0x0][0x9e8] ;  /* 0x00027a00ff726b82 */ /* 0x000e240000000a00 */
[----:B0-----:R-:W-:-:S05]  /*66b0*/  @P6 IMAD.HI.U32 R114, R13, R114, RZ ;  /* 0x000000720d726227 */ /* 0x001fca00078e00ff */
[----:B------:R-:W-:-:S07]  /*66c0*/  @P6 SHF.R.U32.HI R13, RZ, R115, R114 ;  /* 0x00000073ff0d6219 */ /* 0x000fce0000011672 */
.L_x_948:
[----:B------:R-:W-:Y:S05]  /*66d0*/  BSYNC B0 ;  /* 0x0000000000007941 */ /* 0x000fea0003800000 */
.L_x_946:
[----:B------:R-:W-:-:S05]  /*66e0*/  IMAD R108, R13, R113, R122 ;  /* 0x000000710d6c7224 */ /* 0x000fca00078e027a */
[----:B------:R-:W-:Y:S02]  /*66f0*/  VIADDMNMX R105, R108, R113, R105, PT ;  /* 0x000000716c697246 */ /* 0x000fe40003800169 */
[----:B------:R-:W-:-:S07]  /*6700*/  VIMNMX R111, R111, R108, !PT ;  /* 0x0000006c6f6f7248 */ /* 0x000fce0007fe0100 */
.L_x_945:
[C---:B------:R-:W-:Y:S01]  /*6710*/  ISETP.GT.AND P2, PT, R111.reuse, 0x1, !P2 ;  /* 0x000000016f00780c */ /* 0x040fe20005744270 */
[----:B------:R-:W-:Y:S01]  /*6720*/  UMOV UR5, UR4 ;  /* 0x0000000400057c82 */ /* 0x000fe20008000000 */
        /* <DEDUP_REMOVED lines=39> */
[----:B------:R-:W-:Y:S02]  /*69a0*/  ISETP.GT.AND P2, PT, R111, 0x20, !P3 ;  /* 0x000000206f00780c */ /* 0x000fe40005f44270 */
[----:B------:R-:W-:-:S02]  /*69b0*/  ISETP.NE.AND P3, PT, R124, RZ, PT ;  /* 0x000000ff7c00720c */ /* 0x000fc40003f65270 */
        /* <DEDUP_REMOVED lines=24> */
[----:B------:R-:W-:Y:S02]  /*6b40*/  ISETP.GT.AND P2, PT, R111, 0x30, !P2 ;  /* 0x000000306f00780c */ /* 0x000fe40005744270 */
[----:B------:R-:W-:Y:S02]  /*6b50*/  FMNMX.FTZ R13, R92, R13, !PT ;  /* 0x0000000d5c0d7209 */ /* 0x000fe40007810000 */
[----:B------:R-:W-:Y:S02]  /*6b60*/  ISETP.LT.OR P2, PT, R105, 0x31, P2 ;  /* 0x000000316900780c */ /* 0x000fe40001741670 */
[----:B------:R-:W-:Y:S02]  /*6b70*/  FMNMX.FTZ R21, R96, R13, !PT ;  /* 0x0000000d60157209 */ /* 0x000fe40007810000 */
[----:B------:R-:W-:Y:S01]  /*6b80*/  FSEL R124, R101, -INF , !P2 ;  /* 0xff800000657c7808 */ /* 0x000fe20005000000 */
[----:B------:R-:W0:Y:S01]  /*6b90*/  LDC R13, c[0x0][0x988] ;  /* 0x00026200ff0d7b82 */ /* 0x000e220000000800 */
[----:B------:R-:W-:Y:S01]  /*6ba0*/  ISETP.NE.AND P2, PT, R141, RZ, PT ;  /* 0x000000ff8d00720c */ /* 0x000fe20003f45270 */
[----:B------:R-:W1:Y:S01]  /*6bb0*/  SHFL.BFLY PT, R160, R21, 0x2, 0x1f ;  /* 0x0c401f0015a07f89 */ /* 0x000e6200000e0000 */
[----:B------:R-:W-:-:S02]  /*6bc0*/  ISETP.NE.AND P6, PT, R125, RZ, PT ;  /* 0x000000ff7d00720c */ /* 0x000fc40003fc5270 */
[C---:B------:R-:W-:Y:S02]  /*6bd0*/  ISETP.GT.AND P2, PT, R111.reuse, 0x31, !P2 ;  /* 0x000000316f00780c */ /* 0x040fe40005744270 */
[----:B------:R-:W-:Y:S02]  /*6be0*/  ISETP.GT.AND P4, PT, R111, 0x51, !P4 ;  /* 0x000000516f00780c */ /* 0x000fe40006784270 */
[C---:B------:R-:W-:Y:S02]  /*6bf0*/  ISETP.LT.OR P2, PT, R105.reuse, 0x32, P2 ;  /* 0x000000326900780c */ /* 0x040fe40001741670 */
[----:B------:R-:W-:Y:S02]  /*6c00*/  ISETP.LT.OR P4, PT, R105, 0x52, P4 ;  /* 0x000000526900780c */ /* 0x000fe40002781670 */
[----:B------:R-:W-:Y:S02]  /*6c10*/  FSEL R126, R103, -INF , !P2 ;  /* 0xff800000677e7808 */ /* 0x000fe40005000000 */
[----:B------:R-:W-:-:S02]  /*6c20*/  ISETP.NE.AND P2, PT, R143, RZ, PT ;  /* 0x000000ff8f00720c */ /* 0x000fc40003f45270 */
[C---:B------:R-:W-:Y:S02]  /*6c30*/  ISETP.GT.AND P5, PT, R111.reuse, 0x58, !P5 ;  /* 0x000000586f00780c */ /* 0x040fe40006fa4270 */
[----:B------:R-:W-:Y:S02]  /*6c40*/  ISETP.GT.AND P2, PT, R111, 0x38, !P2 ;  /* 0x000000386f00780c */ /* 0x000fe40005744270 */
[----:B------:R-:W-:Y:S02]  /*6c50*/  FSEL R152, R152, -INF , !P4 ;  /* 0xff80000098987808 */ /* 0x000fe40006000000 */
[C---:B------:R-:W-:Y:S02]  /*6c60*/  ISETP.LT.OR P2, PT, R105.reuse, 0x39, P2 ;  /* 0x000000396900780c */ /* 0x040fe40001741670 */
[----:B------:R-:W-:Y:S02]  /*6c70*/  ISETP.LT.OR P5, PT, R105, 0x59, P5 ;  /* 0x000000596900780c */ /* 0x000fe40002fa1670 */
[----:B------:R-:W-:-:S02]  /*6c80*/  FSEL R132, R107, -INF , !P2 ;  /* 0xff8000006b847808 */ /* 0x000fc40005000000 */
[----:B------:R-:W-:Y:S02]  /*6c90*/  ISETP.NE.AND P2, PT, R145, RZ, PT ;  /* 0x000000ff9100720c */ /* 0x000fe40003f45270 */
[----:B-1----:R-:W-:Y:S02]  /*6ca0*/  FMNMX.FTZ R23, R21, R160, !PT ;  /* 0x000000a015177209 */ /* 0x002fe40007810000 */
[----:B------:R-:W-:-:S03]  /*6cb0*/  ISETP.GT.AND P2, PT, R111, 0x39, !P2 ;  /* 0x000000396f00780c */ /* 0x000fc60005744270 */
[----:B------:R-:W1:Y:S01]  /*6cc0*/  SHFL.BFLY PT, R160, R23, 0x1, 0x1f ;  /* 0x0c201f0017a07f89 */ /* 0x000e6200000e0000 */
[----:B------:R-:W-:-:S04]  /*6cd0*/  ISETP.LT.OR P2, PT, R105, 0x3a, P2 ;  /* 0x0000003a6900780c */ /* 0x000fc80001741670 */
[----:B------:R-:W-:Y:S02]  /*6ce0*/  FSEL R138, R109, -INF , !P2 ;  /* 0xff8000006d8a7808 */ /* 0x000fe40005000000 */
[----:B------:R-:W-:-:S04]  /*6cf0*/  ISETP.NE.AND P2, PT, R147, RZ, PT ;  /* 0x000000ff9300720c */ /* 0x000fc80003f45270 */
[----:B------:R-:W-:-:S04]  /*6d00*/  ISETP.GT.AND P2, PT, R111, 0x40, !P2 ;  /* 0x000000406f00780c */ /* 0x000fc80005744270 */
[----:B------:R-:W-:-:S04]  /*6d10*/  ISETP.LT.OR P2, PT, R105, 0x41, P2 ;  /* 0x000000416900780c */ /* 0x000fc80001741670 */
[----:B------:R-:W-:Y:S02]  /*6d20*/  FSEL R140, R140, -INF , !P2 ;  /* 0xff8000008c8c7808 */ /* 0x000fe40005000000 */
[----:B------:R-:W-:Y:S02]  /*6d30*/  ISETP.NE.AND P2, PT, R149, RZ, PT ;  /* 0x000000ff9500720c */ /* 0x000fe40003f45270 */
[----:B-1----:R-:W-:Y:S02]  /*6d40*/  FMNMX.FTZ R160, R23, R160, !PT ;  /* 0x000000a017a07209 */ /* 0x002fe40007810000 */
[----:B------:R-:W-:-:S04]  /*6d50*/  ISETP.GT.AND P2, PT, R111, 0x41, !P2 ;  /* 0x000000416f00780c */ /* 0x000fc80005744270 */
[----:B------:R-:W-:-:S04]  /*6d60*/  ISETP.LT.OR P2, PT, R105, 0x42, P2 ;  /* 0x000000426900780c */ /* 0x000fc80001741670 */
[----:B------:R-:W-:Y:S02]  /*6d70*/  FSEL R142, R142, -INF , !P2 ;  /* 0xff8000008e8e7808 */ /* 0x000fe40005000000 */
[----:B------:R-:W-:-:S04]  /*6d80*/  ISETP.NE.AND P2, PT, R121, RZ, PT ;  /* 0x000000ff7900720c */ /* 0x000fc80003f45270 */
[----:B------:R-:W-:-:S04]  /*6d90*/  ISETP.GT.AND P2, PT, R111, 0x48, !P2 ;  /* 0x000000486f00780c */ /* 0x000fc80005744270 */
[----:B------:R-:W-:-:S04]  /*6da0*/  ISETP.LT.OR P2, PT, R105, 0x49, P2 ;  /* 0x000000496900780c */ /* 0x000fc80001741670 */
[----:B------:R-:W-:Y:S02]  /*6db0*/  FSEL R146, R146, -INF , !P2 ;  /* 0xff80000092927808 */ /* 0x000fe40005000000 */
[----:B------:R-:W-:-:S04]  /*6dc0*/  ISETP.GT.AND P2, PT, R111, 0x49, !P3 ;  /* 0x000000496f00780c */ /* 0x000fc80005f44270 */
[----:B------:R-:W-:-:S04]  /*6dd0*/  ISETP.LT.OR P2, PT, R105, 0x4a, P2 ;  /* 0x0000004a6900780c */ /* 0x000fc80001741670 */
[----:B------:R-:W-:Y:S02]  /*6de0*/  FSEL R148, R148, -INF , !P2 ;  /* 0xff80000094947808 */ /* 0x000fe40005000000 */
[----:B------:R-:W-:Y:S02]  /*6df0*/  ISETP.GT.AND P2, PT, R111, 0x50, !P6 ;  /* 0x000000506f00780c */ /* 0x000fe40007744270 */
[----:B------:R-:W-:Y:S02]  /*6e00*/  ISETP.NE.AND P6, PT, R119, RZ, PT ;  /* 0x000000ff7700720c */ /* 0x000fe40003fc5270 */
[----:B------:R-:W-:-:S04]  /*6e10*/  ISETP.LT.OR P2, PT, R105, 0x51, P2 ;  /* 0x000000516900780c */ /* 0x000fc80001741670 */
[----:B------:R-:W-:Y:S02]  /*6e20*/  FSEL R150, R150, -INF , !P2 ;  /* 0xff80000096967808 */ /* 0x000fe40005000000 */
[----:B------:R-:W-:Y:S02]  /*6e30*/  ISETP.GT.AND P2, PT, R111, RZ, !P6 ;  /* 0x000000ff6f00720c */ /* 0x000fe40007744270 */
[----:B------:R-:W-:Y:S02]  /*6e40*/  ISETP.NE.AND P6, PT, R129, RZ, PT ;  /* 0x000000ff8100720c */ /* 0x000fe40003fc5270 */
[----:B------:R-:W-:Y:S02]  /*6e50*/  ISETP.LT.OR P2, PT, R105, 0x1, P2 ;  /* 0x000000016900780c */ /* 0x000fe40001741670 */
[----:B------:R-:W-:Y:S02]  /*6e60*/  ISETP.GT.AND P3, PT, R111, 0x59, !P6 ;  /* 0x000000596f00780c */ /* 0x000fe40007764270 */
[----:B------:R-:W-:Y:S01]  /*6e70*/  FSEL R107, R0, -INF , !P2 ;  /* 0xff800000006b7808 */ /* 0x000fe20005000000 */
[C---:B0-----:R-:W-:Y:S01]  /*6e80*/  FMUL.FTZ R0, R160.reuse, R13 ;  /* 0x0000000da0007220 */ /* 0x041fe20000410000 */
[----:B------:R-:W-:-:S02]  /*6e90*/  FSETP.NEU.FTZ.AND P2, PT, R160, -INF , PT ;  /* 0xff800000a000780b */ /* 0x000fc40003f5d000 */
[----:B------:R-:W-:Y:S02]  /*6ea0*/  FMNMX.FTZ R21, R107, R10, !PT ;  /* 0x0000000a6b157209 */ /* 0x000fe40007810000 */
[----:B------:R-:W-:Y:S02]  /*6eb0*/  FSEL R113, R0, RZ, P2 ;  /* 0x000000ff00717208 */ /* 0x000fe40001000000 */
[----:B------:R-:W-:Y:S02]  /*6ec0*/  FMNMX.FTZ R23, R2, R21, !PT ;  /* 0x0000001502177209 */ /* 0x000fe40007810000 */
[----:B------:R-:W-:Y:S01]  /*6ed0*/  ISETP.LT.OR P3, PT, R105, 0x5a, P3 ;  /* 0x0000005a6900780c */ /* 0x000fe20001f61670 */
[--C-:B------:R-:W-:Y:S01]  /*6ee0*/  FFMA.FTZ R0, R174, R13, -R113.reuse ;  /* 0x0000000dae007223 */ /* 0x100fe20000010871 */
[----:B------:R-:W-:Y:S01]  /*6ef0*/  FMNMX.FTZ R23, R20, R23, !PT ;  /* 0x0000001714177209 */ /* 0x000fe20007810000 */
[-CC-:B------:R-:W-:Y:S01]  /*6f00*/  FFMA.FTZ R168, R168, R13.reuse, -R113.reuse ;  /* 0x0000000da8a87223 */ /* 0x180fe20000010871 */
[--C-:B------:R-:W-:Y:S01]  /*6f10*/  FFMA.FTZ R105, R94, R13, -R113.reuse ;  /* 0x0000000d5e697223 */ /* 0x100fe20000010871 */
[----:B------:R0:W-:Y:S01]  /*6f20*/  MUFU.EX2 R21, R0 ;  /* 0x0000000000157308 */ /* 0x0001e20000000800 */
[----:B------:R-:W-:Y:S01]  /*6f30*/  FMNMX.FTZ R23, R108, R23, !PT ;  /* 0x000000176c177209 */ /* 0x000fe20007810000 */
[-CC-:B------:R-:W-:Y:S01]  /*6f40*/  FFMA.FTZ R156, R156, R13.reuse, -R113.reuse ;  /* 0x0000000d9c9c7223 */ /* 0x180fe20000010871 */
[-CC-:B------:R-:W-:Y:S01]  /*6f50*/  FFMA.FTZ R158, R158, R13.reuse, -R113.reuse ;  /* 0x0000000d9e9e7223 */ /* 0x180fe20000010871 */
[--C-:B------:R-:W-:Y:S01]  /*6f60*/  FFMA.FTZ R172, R172, R13, -R113.reuse ;  /* 0x0000000dacac7223 */ /* 0x100fe20000010871 */
[----:B------:R-:W-:Y:S01]  /*6f70*/  FMNMX.FTZ R23, R22, R23, !PT ;  /* 0x0000001716177209 */ /* 0x000fe20007810000 */
[-CC-:B------:R-:W-:Y:S01]  /*6f80*/  FFMA.FTZ R170, R170, R13.reuse, -R113.reuse ;  /* 0x0000000daaaa7223 */ /* 0x180fe20000010871 */
[--C-:B------:R-:W-:Y:S01]  /*6f90*/  FFMA.FTZ R154, R154, R13, -R113.reuse ;  /* 0x0000000d9a9a7223 */ /* 0x100fe20000010871 */
[----:B------:R-:W-:Y:S01]  /*6fa0*/  MUFU.EX2 R156, R156 ;  /* 0x0000009c009c7308 */ /* 0x000fe20000000800 */
[----:B------:R-:W-:Y:S01]  /*6fb0*/  FMNMX.FTZ R23, R114, R23, !PT ;  /* 0x0000001772177209 */ /* 0x000fe20007810000 */
[-CC-:B0-----:R-:W-:Y:S01]  /*6fc0*/  FFMA.FTZ R0, R166, R13.reuse, -R113.reuse ;  /* 0x0000000da6007223 */ /* 0x181fe20000010871 */
[----:B------:R-:W-:Y:S01]  /*6fd0*/  FSEL R166, R89, -INF , !P5 ;  /* 0xff80000059a67808 */ /* 0x000fe20006800000 */
[--C-:B------:R-:W-:Y:S01]  /*6fe0*/  FFMA.FTZ R162, R162, R13, -R113.reuse ;  /* 0x0000000da2a27223 */ /* 0x100fe20000010871 */
[----:B------:R-:W-:Y:S01]  /*6ff0*/  FMNMX.FTZ R23, R88, R23, !PT ;  /* 0x0000001758177209 */ /* 0x000fe20007810000 */
[-CC-:B------:R-:W-:Y:S01]  /*7000*/  FFMA.FTZ R164, R164, R13.reuse, -R113.reuse ;  /* 0x0000000da4a47223 */ /* 0x180fe20000010871 */
[--C-:B------:R-:W-:Y:S01]  /*7010*/  FFMA.FTZ R89, R144, R13, -R113.reuse ;  /* 0x0000000d90597223 */ /* 0x100fe20000010871 */
        /* <DEDUP_REMOVED lines=14> */
[----:B------:R-:W-:-:S02]  /*7100*/  FFMA.FTZ R92, R92, R13, -R113 ;  /* 0x0000000d5c5c7223 */ /* 0x000fc40000010871 */
[----:B------:R-:W-:Y:S01]  /*7110*/  MUFU.EX2 R91, R170 ;  /* 0x000000aa005b7308 */ /* 0x000fe20000000800 */
[----:B------:R-:W-:-:S04]  /*7120*/  FMNMX.FTZ R93, R134, R93, !PT ;  /* 0x0000005d865d7209 */ /* 0x000fc80007810000 */
[----:B------:R-:W-:-:S03]  /*7130*/  FMNMX.FTZ R93, R124, R93, !PT ;  /* 0x0000005d7c5d7209 */ /* 0x000fc60007810000 */
[----:B------:R-:W-:Y:S01]  /*7140*/  MUFU.EX2 R154, R154 ;  /* 0x0000009a009a7308 */ /* 0x000fe20000000800 */
[----:B------:R-:W-:-:S04]  /*7150*/  FMNMX.FTZ R95, R126, R93, !PT ;  /* 0x0000005d7e5f7209 */ /* 0x000fc80007810000 */
[----:B------:R-:W-:-:S03]  /*7160*/  FMNMX.FTZ R95, R132, R95, !PT ;  /* 0x0000005f845f7209 */ /* 0x000fc60007810000 */
[----:B------:R0:W-:Y:S01]  /*7170*/  MUFU.EX2 R93, R168 ;  /* 0x000000a8005d7308 */ /* 0x0001e20000000800 */
[----:B------:R-:W-:-:S04]  /*7180*/  FMNMX.FTZ R95, R138, R95, !PT ;  /* 0x0000005f8a5f7209 */ /* 0x000fc80007810000 */
[----:B------:R-:W-:-:S03]  /*7190*/  FMNMX.FTZ R95, R140, R95, !PT ;  /* 0x0000005f8c5f7209 */ /* 0x000fc60007810000 */
[----:B------:R-:W-:Y:S01]  /*71a0*/  MUFU.EX2 R162, R162 ;  /* 0x000000a200a27308 */ /* 0x000fe20000000800 */
[----:B------:R-:W-:Y:S02]  /*71b0*/  FMNMX.FTZ R97, R142, R95, !PT ;  /* 0x0000005f8e617209 */ /* 0x000fe40007810000 */
[----:B0-----:R-:W-:Y:S02]  /*71c0*/  FSEL R168, R90, -INF , !P3 ;  /* 0xff8000005aa87808 */ /* 0x001fe40005800000 */
[----:B------:R-:W-:-:S03]  /*71d0*/  FMNMX.FTZ R97, R146, R97, !PT ;  /* 0x0000006192617209 */ /* 0x000fc60007810000 */
[----:B------:R0:W-:Y:S01]  /*71e0*/  MUFU.EX2 R95, R0 ;  /* 0x00000000005f7308 */ /* 0x0001e20000000800 */
[----:B------:R-:W-:-:S04]  /*71f0*/  FMNMX.FTZ R97, R148, R97, !PT ;  /* 0x0000006194617209 */ /* 0x000fc80007810000 */
[----:B------:R-:W-:-:S03]  /*7200*/  FMNMX.FTZ R97, R150, R97, !PT ;  /* 0x0000006196617209 */ /* 0x000fc60007810000 */
[----:B------:R-:W-:Y:S01]  /*7210*/  MUFU.EX2 R164, R164 ;  /* 0x000000a400a47308 */ /* 0x000fe20000000800 */
[----:B------:R-:W-:-:S04]  /*7220*/  FMNMX.FTZ R97, R152, R97, !PT ;  /* 0x0000006198617209 */ /* 0x000fc80007810000 */
[----:B------:R-:W-:-:S03]  /*7230*/  FMNMX.FTZ R97, R166, R97, !PT ;  /* 0x00000061a6617209 */ /* 0x000fc60007810000 */
[----:B------:R-:W-:Y:S01]  /*7240*/  MUFU.EX2 R89, R89 ;  /* 0x0000005900597308 */ /* 0x000fe20000000800 */
[----:B0-----:R-:W-:Y:S01]  /*7250*/  FMNMX.FTZ R0, R168, R97, !PT ;  /* 0x00000061a8007209 */ /* 0x001fe20007810000 */
[----:B------:R-:W-:-:S04]  /*7260*/  FFMA.FTZ R97, R116, R13, -R113 ;  /* 0x0000000d74617223 */ /* 0x000fc80000010871 */
[----:B------:R-:W0:Y:S02]  /*7270*/  SHFL.BFLY PT, R103, R0, 0x2, 0x1f ;  /* 0x0c401f0000677f89 */ /* 0x000e2400000e0000 */
[----:B------:R-:W-:Y:S08]  /*7280*/  MUFU.EX2 R136, R136 ;  /* 0x0000008800887308 */ /* 0x000ff00000000800 */
[----:B------:R-:W-:Y:S08]  /*7290*/  MUFU.EX2 R144, R144 ;  /* 0x0000009000907308 */ /* 0x000ff00000000800 */
[----:B------:R-:W-:Y:S01]  /*72a0*/  MUFU.EX2 R97, R97 ;  /* 0x0000006100617308 */ /* 0x000fe20000000800 */
[----:B0-----:R-:W-:Y:S01]  /*72b0*/  FMNMX.FTZ R90, R0, R103, !PT ;  /* 0x00000067005a7209 */ /* 0x001fe20007810000 */
[----:B------:R-:W-:Y:S01]  /*72c0*/  FFMA.FTZ R103, R100, R13, -R113 ;  /* 0x0000000d64677223 */ /* 0x000fe20000010871 */
[----:B------:R-:W-:-:S05]  /*72d0*/  FSEL R0, R160, RZ, P2 ;  /* 0x000000ffa0007208 */ /* 0x000fca0001000000 */
[----:B------:R-:W-:Y:S01]  /*72e0*/  MUFU.EX2 R99, R99 ;  /* 0x0000006300637308 */ /* 0x000fe20000000800 */
[----:B------:R-:W0:Y:S01]  /*72f0*/  SHFL.BFLY PT, R109, R90, 0x1, 0x1f ;  /* 0x0c201f005a6d7f89 */ /* 0x000e2200000e0000 */
[----:B------:R-:W-:Y:S01]  /*7300*/  FADD.FTZ R0, -R0, R11 ;  /* 0x0000000b00007221 */ /* 0x000fe20000010100 */
[----:B------:R-:W-:-:S03]  /*7310*/  FFMA.FTZ R11, R96, R13, -R113 ;  /* 0x0000000d600b7223 */ /* 0x000fc60000010871 */
[----:B------:R-:W-:Y:S02]  /*7320*/  FMUL.FTZ R0, R0, R13 ;  /* 0x0000000d00007220 */ /* 0x000fe40000410000 */
[----:B------:R-:W-:Y:S08]  /*7330*/  MUFU.EX2 R110, R110 ;  /* 0x0000006e006e7308 */ /* 0x000ff00000000800 */
[----:B------:R-:W1:Y:S08]  /*7340*/  MUFU.EX2 R0, R0 ;  /* 0x0000000000007308 */ /* 0x000e700000000800 */
[----:B------:R-:W-:Y:S01]  /*7350*/  MUFU.EX2 R101, R101 ;  /* 0x0000006500657308 */ /* 0x000fe20000000800 */
[----:B0-----:R-:W-:-:S04]  /*7360*/  FMNMX.FTZ R90, R90, R109, !PT ;  /* 0x0000006d5a5a7209 */ /* 0x001fc80007810000 */
[C---:B------:R-:W-:Y:S01]  /*7370*/  FSETP.NEU.FTZ.AND P2, PT, R90.reuse, -INF , PT ;  /* 0xff8000005a00780b */ /* 0x040fe20003f5d000 */
[----:B------:R-:W-:Y:S02]  /*7380*/  FMUL.FTZ R94, R90, R13 ;  /* 0x0000000d5a5e7220 */ /* 0x000fe40000410000 */
[----:B------:R-:W-:Y:S01]  /*7390*/  MUFU.EX2 R104, R104 ;  /* 0x0000006800687308 */ /* 0x000fe20000000800 */
[----:B-1----:R-:W-:Y:S02]  /*73a0*/  FFMA.FTZ R7, R0, R7, R21 ;  /* 0x0000000700077223 */ /* 0x002fe40000010015 */
[----:B------:R-:W-:Y:S02]  /*73b0*/  FSEL R109, R94, RZ, P2 ;  /* 0x000000ff5e6d7208 */ /* 0x000fe40001000000 */
[C---:B------:R-:W-:Y:S01]  /*73c0*/  FADD.FTZ R7, R156.reuse, R7 ;  /* 0x000000079c077221 */ /* 0x040fe20000010000 */
[----:B------:R-:W-:Y:S02]  /*73d0*/  F2FP.F16.F32.PACK_AB R156, R156, R21 ;  /* 0x000000159c9c723e */ /* 0x000fe400000000ff */
[-CC-:B------:R-:W-:Y:S01]  /*73e0*/  FFMA.FTZ R157, R107, R13.reuse, -R109.reuse ;  /* 0x0000000d6b9d7223 */ /* 0x180fe2000001086d */
[-CC-:B------:R-:W-:Y:S01]  /*73f0*/  FFMA.FTZ R2, R2, R13.reuse, -R109.reuse ;  /* 0x0000000d02027223 */ /* 0x180fe2000001086d */
[----:B------:R-:W-:Y:S01]  /*7400*/  FSEL R107, R90, RZ, P2 ;  /* 0x000000ff5a6b7208 */ /* 0x000fe20001000000 */
        /* <DEDUP_REMOVED lines=10> */
[----:B------:R-:W-:Y:S01]  /*74b0*/  MUFU.EX2 R157, R157 ;  /* 0x0000009d009d7308 */ /* 0x000fe20000000800 */
[----:B0-----:R-:W-:Y:S01]  /*74c0*/  FADD.FTZ R2, -R107, R10 ;  /* 0x0000000a6b027221 */ /* 0x001fe20000010100 */
[----:B------:R-:W-:Y:S01]  /*74d0*/  FADD.FTZ R10, R158, R7 ;  /* 0x000000079e0a7221 */ /* 0x000fe20000010000 */
[----:B------:R-:W-:Y:S01]  /*74e0*/  FFMA.FTZ R134, R134, R13, -R109 ;  /* 0x0000000d86867223 */ /* 0x000fe2000001086d */
[----:B------:R-:W-:-:S02]  /*74f0*/  IMAD.U32 R20, RZ, RZ, UR11 ;  /* 0x0000000bff147e24 */ /* 0x000fc4000f8e00ff */
[-C--:B------:R-:W-:Y:S01]  /*7500*/  FMUL.FTZ R2, R2, R13.reuse ;  /* 0x0000000d02027220 */ /* 0x080fe20000410000 */
[----:B------:R-:W-:Y:S01]  /*7510*/  FADD.FTZ R10, R23, R10 ;  /* 0x0000000a170a7221 */ /* 0x000fe20000010000 */
[-CC-:B------:R-:W-:Y:S01]  /*7520*/  FFMA.FTZ R124, R124, R13.reuse, -R109.reuse ;  /* 0x0000000d7c7c7223 */ /* 0x180fe2000001086d */
[----:B------:R-:W-:Y:S01]  /*7530*/  MUFU.EX2 R159, R159 ;  /* 0x0000009f009f7308 */ /* 0x000fe20000000800 */
[----:B------:R-:W-:Y:S02]  /*7540*/  @!P1 VIADD R20, R20, 0x2a860 ;  /* 0x0002a86014149836 */ /* 0x000fe40000000000 */
[----:B------:R-:W-:Y:S01]  /*7550*/  FADD.FTZ R7, R91, R10 ;  /* 0x0000000a5b077221 */ /* 0x000fe20000010000 */
[-CC-:B------:R-:W-:Y:S01]  /*7560*/  FFMA.FTZ R126, R126, R13.reuse, -R109.reuse ;  /* 0x0000000d7e7e7223 */ /* 0x180fe2000001086d */
[-CC-:B------:R-:W-:Y:S01]  /*7570*/  FFMA.FTZ R132, R132, R13.reuse, -R109.reuse ;  /* 0x0000000d84847223 */ /* 0x180fe2000001086d */
[-C--:B------:R-:W-:Y:S01]  /*7580*/  FFMA.FTZ R138, R138, R13.reuse, -R109 ;  /* 0x0000000d8a8a7223 */ /* 0x080fe2000001086d */
[----:B------:R-:W-:Y:S01]  /*7590*/  FADD.FTZ R10, R154, R7 ;  /* 0x000000079a0a7221 */ /* 0x000fe20000010000 */
[----:B------:R-:W-:Y:S01]  /*75a0*/  @!P1 PRMT R20, RZ, 0x654, R20 ;  /* 0x00000654ff149816 */ /* 0x000fe20000000014 */
[----:B------:R-:W0:Y:S01]  /*75b0*/  MUFU.EX2 R2, R2 ;  /* 0x0000000200027308 */ /* 0x000e220000000800 */
[-CC-:B------:R-:W-:Y:S01]  /*75c0*/  FFMA.FTZ R140, R140, R13.reuse, -R109.reuse ;  /* 0x0000000d8c8c7223 */ /* 0x180fe2000001086d */
[----:B------:R-:W-:Y:S01]  /*75d0*/  FADD.FTZ R7, R93, R10 ;  /* 0x0000000a5d077221 */ /* 0x000fe20000010000 */
[----:B------:R1:W-:Y:S01]  /*75e0*/  @!P1 SYNCS.ARRIVE.TRANS64.RED.A1T0 RZ, [R20+URZ], RZ ;  /* 0x000000ff14ff99a7 */ /* 0x0003e2000810043f */
[-CC-:B------:R-:W-:Y:S01]  /*75f0*/  FFMA.FTZ R142, R142, R13.reuse, -R109.reuse ;  /* 0x0000000d8e8e7223 */ /* 0x180fe2000001086d */
[-C--:B------:R-:W-:Y:S01]  /*7600*/  FFMA.FTZ R146, R146, R13.reuse, -R109 ;  /* 0x0000000d92927223 */ /* 0x080fe2000001086d */
[----:B------:R-:W-:Y:S01]  /*7610*/  FADD.FTZ R10, R162, R7 ;  /* 0x00000007a20a7221 */ /* 0x000fe20000010000 */
[-CC-:B------:R-:W-:Y:S01]  /*7620*/  FFMA.FTZ R148, R148, R13.reuse, -R109.reuse ;  /* 0x0000000d94947223 */ /* 0x180fe2000001086d */
[----:B------:R-:W2:Y:S01]  /*7630*/  MUFU.EX2 R108, R108 ;  /* 0x0000006c006c7308 */ /* 0x000ea20000000800 */
[----:B------:R-:W-:Y:S01]  /*7640*/  F2FP.F16.F32.PACK_AB R158, R23, R158 ;  /* 0x0000009e179e723e */ /* 0x000fe200000000ff */
[----:B------:R-:W-:Y:S01]  /*7650*/  FADD.FTZ R7, R95, R10 ;  /* 0x0000000a5f077221 */ /* 0x000fe20000010000 */
[----:B------:R-:W-:Y:S01]  /*7660*/  FFMA.FTZ R166, R166, R13, -R109 ;  /* 0x0000000da6a67223 */ /* 0x000fe2000001086d */
[C---:B------:R-:W-:Y:S01]  /*7670*/  ISETP.GT.AND P2, PT, R12.reuse, R15, PT ;  /* 0x0000000f0c00720c */ /* 0x040fe20003f44270 */
[----:B------:R-:W-:-:S02]  /*7680*/  VIADD R12, R12, 0xffffffff ;  /* 0xffffffff0c0c7836 */ /* 0x000fc40000000000 */
[----:B------:R-:W-:Y:S01]  /*7690*/  FADD.FTZ R10, R164, R7 ;  /* 0x00000007a40a7221 */ /* 0x000fe20000010000 */
[----:B------:R-:W3:Y:S01]  /*76a0*/  MUFU.EX2 R153, R22 ;  /* 0x0000001600997308 */ /* 0x000ee20000000800 */
[----:B0-----:R-:W-:Y:S02]  /*76b0*/  FFMA.FTZ R6, R2, R6, R157 ;  /* 0x0000000602067223 */ /* 0x001fe4000001009d */
[----:B------:R-:W-:Y:S01]  /*76c0*/  FADD.FTZ R7, R89, R10 ;  /* 0x0000000a59077221 */ /* 0x000fe20000010000 */
[C---:B------:R-:W-:Y:S01]  /*76d0*/  F2FP.F16.F32.PACK_AB R157, R94.reuse, R157 ;  /* 0x0000009d5e9d723e */ /* 0x040fe200000000ff */
[----:B------:R-:W-:Y:S02]  /*76e0*/  FADD.FTZ R6, R94, R6 ;  /* 0x000000065e067221 */ /* 0x000fe40000010000 */
[----:B------:R-:W-:Y:S01]  /*76f0*/  FADD.FTZ R7, R136, R7 ;  /* 0x0000000788077221 */ /* 0x000fe20000010000 */
[----:B------:R-:W0:Y:S01]  /*7700*/  MUFU.EX2 R114, R114 ;  /* 0x0000007200727308 */ /* 0x000e220000000800 */
[----:B------:R-:W-:-:S02]  /*7710*/  FADD.FTZ R6, R159, R6 ;  /* 0x000000069f067221 */ /* 0x000fc40000010000 */
[----:B------:R-:W-:Y:S01]  /*7720*/  FADD.FTZ R10, R144, R7 ;  /* 0x00000007900a7221 */ /* 0x000fe20000010000 */
[C---:B------:R-:W-:Y:S01]  /*7730*/  F2FP.F16.F32.PACK_AB R144, R97.reuse, R144 ;  /* 0x000000906190723e */ /* 0x040fe200000000ff */
[C---:B--2---:R-:W-:Y:S02]  /*7740*/  FADD.FTZ R6, R108.reuse, R6 ;  /* 0x000000066c067221 */ /* 0x044fe40000010000 */
[----:B-1----:R-:W-:Y:S01]  /*7750*/  FADD.FTZ R20, R97, R10 ;  /* 0x0000000a61147221 */ /* 0x002fe20000010000 */
[----:B------:R-:W-:Y:S01]  /*7760*/  F2FP.F16.F32.PACK_AB R159, R108, R159 ;  /* 0x0000009f6c9f723e */ /* 0x000fe200000000ff */
[----:B------:R-:W1:Y:S01]  /*7770*/  MUFU.EX2 R155, R88 ;  /* 0x00000058009b7308 */ /* 0x000e620000000800 */
[----:B---3--:R-:W-:Y:S01]  /*7780*/  FADD.FTZ R6, R153, R6 ;  /* 0x0000000699067221 */ /* 0x008fe20000010000 */
[----:B------:R-:W-:-:S04]  /*7790*/  FADD.FTZ R107, R99, R20 ;  /* 0x00000014636b7221 */ /* 0x000fc80000010000 */
[----:B------:R-:W-:Y:S02]  /*77a0*/  FADD.FTZ R20, R110, R107 ;  /* 0x0000006b6e147221 */ /* 0x000fe40000010000 */
[----:B------:R-:W2:Y:S01]  /*77b0*/  MUFU.EX2 R118, R118 ;  /* 0x0000007600767308 */ /* 0x000ea20000000800 */
[C---:B0-----:R-:W-:Y:S01]  /*77c0*/  FADD.FTZ R6, R114.reuse, R6 ;  /* 0x0000000672067221 */ /* 0x041fe20000010000 */
[----:B------:R-:W-:Y:S01]  /*77d0*/  FADD.FTZ R107, R101, R20 ;  /* 0x00000014656b7221 */ /* 0x000fe20000010000 */
[----:B------:R-:W-:-:S03]  /*77e0*/  F2FP.F16.F32.PACK_AB R153, R114, R153 ;  /* 0x000000997299723e */ /* 0x000fc600000000ff */
[----:B------:R-:W-:Y:S02]  /*77f0*/  FADD.FTZ R107, R104, R107 ;  /* 0x0000006b686b7221 */ /* 0x000fe40000010000 */
[----:B------:R-:W0:Y:S01]  /*7800*/  MUFU.EX2 R149, R122 ;  /* 0x0000007a00957308 */ /* 0x000e220000000800 */
[----:B-1----:R-:W-:-:S07]  /*7810*/  FADD.FTZ R6, R155, R6 ;  /* 0x000000069b067221 */ /* 0x002fce0000010000 */
[----:B------:R-:W1:Y:S01]  /*7820*/  MUFU.EX2 R128, R128 ;  /* 0x0000008000807308 */ /* 0x000e620000000800 */
[C---:B--2---:R-:W-:Y:S01]  /*7830*/  FADD.FTZ R6, R118.reuse, R6 ;  /* 0x0000000676067221 */ /* 0x044fe20000010000 */
[----:B------:R-:W-:-:S06]  /*7840*/  F2FP.F16.F32.PACK_AB R155, R118, R155 ;  /* 0x0000009b769b723e */ /* 0x000fcc00000000ff */
[----:B------:R-:W2:Y:S01]  /*7850*/  MUFU.EX2 R151, R130 ;  /* 0x0000008200977308 */ /* 0x000ea20000000800 */
[----:B0-----:R-:W-:Y:S01]  /*7860*/  FADD.FTZ R7, R149, R6 ;  /* 0x0000000695077221 */ /* 0x001fe20000010000 */
[----:B------:R-:W-:Y:S01]  /*7870*/  FFMA.FTZ R6, R150, R13, -R109 ;  /* 0x0000000d96067223 */ /* 0x000fe2000001086d */
[----:B------:R-:W-:-:S05]  /*7880*/  F2FP.F16.F32.PACK_AB R150, R136, R89 ;  /* 0x000000598896723e */ /* 0x000fca00000000ff */
[----:B------:R-:W0:Y:S01]  /*7890*/  MUFU.EX2 R134, R134 ;  /* 0x0000008600867308 */ /* 0x000e220000000800 */
[----:B-1----:R-:W-:Y:S01]  /*78a0*/  FADD.FTZ R10, R128, R7 ;  /* 0x00000007800a7221 */ /* 0x002fe20000010000 */
[-CC-:B------:R-:W-:Y:S01]  /*78b0*/  FFMA.FTZ R7, R152, R13.reuse, -R109.reuse ;  /* 0x0000000d98077223 */ /* 0x180fe2000001086d */
[----:B------:R-:W-:Y:S01]  /*78c0*/  FFMA.FTZ R109, R168, R13, -R109 ;  /* 0x0000000da86d7223 */ /* 0x000fe2000001086d */
[----:B------:R-:W-:Y:S02]  /*78d0*/  F2FP.F16.F32.PACK_AB R152, R154, R91 ;  /* 0x0000005b9a98723e */ /* 0x000fe400000000ff */
[----:B------:R-:W-:Y:S02]  /*78e0*/  F2FP.F16.F32.PACK_AB R154, R162, R93 ;  /* 0x0000005da29a723e */ /* 0x000fe400000000ff */
[----:B------:R-:W1:Y:S01]  /*78f0*/  MUFU.EX2 R145, R124 ;  /* 0x0000007c00917308 */ /* 0x000e620000000800 */
[----:B--2---:R-:W-:Y:S01]  /*7900*/  FADD.FTZ R10, R151, R10 ;  /* 0x0000000a970a7221 */ /* 0x004fe20000010000 */
[----:B------:R-:W-:-:S06]  /*7910*/  F2FP.F16.F32.PACK_AB R149, R128, R149 ;  /* 0x000000958095723e */ /* 0x000fcc00000000ff */
[----:B------:R-:W2:Y:S01]  /*7920*/  MUFU.EX2 R126, R126 ;  /* 0x0000007e007e7308 */ /* 0x000ea20000000800 */
[C---:B0-----:R-:W-:Y:S01]  /*7930*/  FADD.FTZ R10, R134.reuse, R10 ;  /* 0x0000000a860a7221 */ /* 0x041fe20000010000 */
[----:B------:R-:W-:-:S06]  /*7940*/  F2FP.F16.F32.PACK_AB R151, R134, R151 ;  /* 0x000000978697723e */ /* 0x000fcc00000000ff */
        /* <DEDUP_REMOVED lines=8> */
[----:B-1----:R-:W-:Y:S01]  /*79d0*/  FADD.FTZ R10, R22, R10 ;  /* 0x0000000a160a7221 */ /* 0x002fe20000010000 */
[----:B--2---:R-:W-:Y:S02]  /*79e0*/  F2FP.F16.F32.PACK_AB R140, R104, R101 ;  /* 0x00000065688c723e */ /* 0x004fe400000000ff */
[----:B------:R-:W-:-:S04]  /*79f0*/  F2FP.F16.F32.PACK_AB R147, R22, R147 ;  /* 0x000000931693723e */ /* 0x000fc800000000ff */
[----:B------:R-:W1:Y:S01]  /*7a00*/  MUFU.EX2 R102, R102 ;  /* 0x0000006600667308 */ /* 0x000e620000000800 */
[----:B---3--:R-:W-:-:S07]  /*7a10*/  FADD.FTZ R10, R141, R10 ;  /* 0x0000000a8d0a7221 */ /* 0x008fce0000010000 */
[----:B------:R2:W3:Y:S01]  /*7a20*/  MUFU.EX2 R143, R146 ;  /* 0x00000092008f7308 */ /* 0x0004e20000000800 */
[C---:B0-----:R-:W-:Y:S01]  /*7a30*/  FADD.FTZ R10, R88.reuse, R10 ;  /* 0x0000000a580a7221 */ /* 0x041fe20000010000 */
[----:B------:R-:W-:-:S06]  /*7a40*/  F2FP.F16.F32.PACK_AB R141, R88, R141 ;  /* 0x0000008d588d723e */ /* 0x000fcc00000000ff */
[----:B------:R-:W0:Y:S01]  /*7a50*/  MUFU.EX2 R103, R103 ;  /* 0x0000006700677308 */ /* 0x000e220000000800 */
[----:B-1----:R-:W-:Y:S01]  /*7a60*/  FADD.FTZ R20, R102, R107 ;  /* 0x0000006b66147221 */ /* 0x002fe20000010000 */
[----:B--2---:R-:W-:-:S06]  /*7a70*/  F2FP.F16.F32.PACK_AB R146, R110, R99 ;  /* 0x000000636e92723e */ /* 0x004fcc00000000ff */
[----:B------:R1:W2:Y:S01]  /*7a80*/  MUFU.EX2 R96, R148 ;  /* 0x0000009400607308 */ /* 0x0002a20000000800 */
[----:B---3--:R-:W-:-:S07]  /*7a90*/  FADD.FTZ R10, R143, R10 ;  /* 0x0000000a8f0a7221 */ /* 0x008fce0000010000 */
[----:B------:R-:W3:Y:S01]  /*7aa0*/  MUFU.EX2 R98, R98 ;  /* 0x0000006200627308 */ /* 0x000ee20000000800 */
[C---:B0-----:R-:W-:Y:S01]  /*7ab0*/  FADD.FTZ R21, R103.reuse, R20 ;  /* 0x0000001467157221 */ /* 0x041fe20000010000 */
[----:B-1----:R-:W-:Y:S02]  /*7ac0*/  F2FP.F16.F32.PACK_AB R148, R164, R95 ;  /* 0x0000005fa494723e */ /* 0x002fe400000000ff */
[----:B------:R-:W-:-:S04]  /*7ad0*/  F2FP.F16.F32.PACK_AB R142, R103, R102 ;  /* 0x00000066678e723e */ /* 0x000fc800000000ff */
[----:B------:R-:W0:Y:S01]  /*7ae0*/  MUFU.EX2 R137, R6 ;  /* 0x0000000600897308 */ /* 0x000e220000000800 */
[C---:B--2---:R-:W-:Y:S01]  /*7af0*/  FADD.FTZ R10, R96.reuse, R10 ;  /* 0x0000000a600a7221 */ /* 0x044fe20000010000 */
[----:B------:R-:W-:-:S06]  /*7b00*/  F2FP.F16.F32.PACK_AB R143, R96, R143 ;  /* 0x0000008f608f723e */ /* 0x000fcc00000000ff */
[----:B------:R-:W1:Y:S01]  /*7b10*/  MUFU.EX2 R105, R105 ;  /* 0x0000006900697308 */ /* 0x000e620000000800 */
[----:B---3--:R-:W-:-:S07]  /*7b20*/  FADD.FTZ R20, R98, R21 ;  /* 0x0000001562147221 */ /* 0x008fce0000010000 */
        /* <DEDUP_REMOVED lines=12> */
[----:B-1----:R-:W-:Y:S01]  /*7bf0*/  FADD.FTZ R10, R139, R10 ;  /* 0x0000000a8b0a7221 */ /* 0x002fe20000010000 */
[C---:B--2---:R-:W-:Y:S01]  /*7c00*/  FADD.FTZ R7, R11.reuse, R6 ;  /* 0x000000060b077221 */ /* 0x044fe20000010000 */
[----:B------:R-:W-:Y:S01]  /*7c10*/  F2FP.F16.F32.PACK_AB R138, R11, R92 ;  /* 0x0000005c0b8a723e */ /* 0x000fe200000000ff */
[----:B------:R-:W-:Y:S02]  /*7c20*/  IMAD.MOV.U32 R11, RZ, RZ, R160 ;  /* 0x000000ffff0b7224 */ /* 0x000fe400078e00a0 */
[C---:B0-----:R-:W-:Y:S01]  /*7c30*/  FADD.FTZ R6, R109.reuse, R10 ;  /* 0x0000000a6d067221 */ /* 0x041fe20000010000 */
[----:B------:R-:W-:Y:S01]  /*7c40*/  F2FP.F16.F32.PACK_AB R139, R109, R139 ;  /* 0x0000008b6d8b723e */ /* 0x000fe200000000ff */
[----:B------:R-:W-:Y:S01]  /*7c50*/  IMAD.MOV.U32 R10, RZ, RZ, R90 ;  /* 0x000000ffff0a7224 */ /* 0x000fe200078e005a */
[----:B------:R-:W-:Y:S06]  /*7c60*/  @P2 BRA `(.L_x_949) ;  /* 0xffffffcc00442947 */ /* 0x000fec000383ffff */
[----:B------:R-:W-:Y:S02]  /*7c70*/  IMAD.MOV.U32 R10, RZ, RZ, R90 ;  /* 0x000000ffff0a7224 */ /* 0x000fe400078e005a */
[----:B------:R-:W-:-:S07]  /*7c80*/  IMAD.MOV.U32 R11, RZ, RZ, R160 ;  /* 0x000000ffff0b7224 */ /* 0x000fce00078e00a0 */
.L_x_932:
[----:B------:R-:W0:Y:S01]  /*7c90*/  LDC R23, c[0x0][0x448] ;  /* 0x00011200ff177b82 */ /* 0x000e220000000800 */
[----:B------:R-:W-:-:S07]  /*7ca0*/  UIADD3 UR60, -UR60, 0x1, URZ ;  /* 0x000000013c3c7890 */ /* 0x000fce000fffe13f */
[----:B------:R-:W1:Y:S08]  /*7cb0*/  S2UR UR5, SR_CTAID.X ;  /* 0x00000000000579c3 */ /* 0x000e700000002500 */
[----:B------:R-:W2:Y:S01]  /*7cc0*/  LDC R14, c[0x0][0x9e4] ;  /* 0x00027900ff0e7b82 */ /* 0x000ea20000000800 */
[----:B0-----:R-:W-:-:S07]  /*7cd0*/  ISETP.NE.AND P2, PT, R23, 0x1, PT ;  /* 0x000000011700780c */ /* 0x001fce0003f45270 */
[----:B------:R-:W0:Y:S01]  /*7ce0*/  LDC R89, c[0x0][0x2f0] ;  /* 0x0000bc00ff597b82 */ /* 0x000e220000000800 */
[----:B-1----:R-:W-:-:S07]  /*7cf0*/  ULEA UR5, UR5, 0x7f, 0x7 ;  /* 0x0000007f05057891 */ /* 0x002fce000f8e383f */
[----:B------:R-:W1:Y:S01]  /*7d00*/  @P2 LDC R20, c[0x0][0x44c] ;  /* 0x00011300ff142b82 */ /* 0x000e620000000800 */
[----:B------:R-:W-:-:S07]  /*7d10*/  IMAD.U32 R15, RZ, RZ, UR5 ;  /* 0x00000005ff0f7e24 */ /* 0x000fce000f8e00ff */
[----:B------:R-:W3:Y:S01]  /*7d20*/  @P2 LDC R21, c[0x0][0x450] ;  /* 0x00011400ff152b82 */ /* 0x000ee20000000800 */
[----:B0-----:R-:W-:Y:S02]  /*7d30*/  IMAD R22, R16, R89, UR60 ;  /* 0x0000003c10167e24 */ /* 0x001fe4000f8e0259 */
[----:B-1----:R-:W-:Y:S01]  /*7d40*/  @P2 IMAD.HI.U32 R20, R20, UR5, RZ ;  /* 0x0000000514142c27 */ /* 0x002fe2000f8e00ff */
[----:B------:R-:W-:-:S04]  /*7d50*/  ULDC UR5, c[0x0][0x9dc] ;  /* 0x0002770000057ab9 */ /* 0x000fc80000000800 */
[----:B---3--:R-:W-:Y:S02]  /*7d60*/  @P2 SHF.R.U32.HI R15, RZ, R21, R20 ;  /* 0x00000015ff0f2219 */ /* 0x008fe40000011614 */
[----:B--2---:R-:W-:-:S03]  /*7d70*/  ISETP.GE.AND P2, PT, R14, 0x1, PT ;  /* 0x000000010e00780c */ /* 0x004fc60003f46270 */
[----:B------:R-:W-:-:S04]  /*7d80*/  IMAD.IADD R15, R22, 0x1, R15 ;  /* 0x00000001160f7824 */ /* 0x000fc800078e020f */
[----:B------:R-:W-:-:S06]  /*7d90*/  VIADD R20, R15, -UR5 ;  /* 0x800000050f147c36 */ /* 0x000fcc0008000000 */
[----:B------:R-:W-:Y:S05]  /*7da0*/  @!P2 BRA `(.L_x_950) ;  /* 0x00000000003ca947 */ /* 0x000fea0003800000 */
        /* <DEDUP_REMOVED lines=9> */
.L_x_951:
[----:B------:R-:W-:-:S13]  /*7e40*/  ISETP.NE.AND P2, PT, R14, 0x1, PT ;  /* 0x000000010e00780c */ /* 0x000fda0003f45270 */
[----:B------:R-:W0:Y:S02]  /*7e50*/  @P2 LDC.64 R88, c[0x0][0x9e8] ;  /* 0x00027a00ff582b82 */ /* 0x000e240000000a00 */
[----:B0-----:R-:W-:-:S05]  /*7e60*/  @P2 IMAD.HI.U32 R22, R15, R88, RZ ;  /* 0x000000580f162227 */ /* 0x001fca00078e00ff */
[----:B------:R-:W-:-:S07]  /*7e70*/  @P2 SHF.R.U32.HI R15, RZ, R89, R22 ;  /* 0x00000059ff0f2219 */ /* 0x000fce0000011616 */
.L_x_952:
[----:B------:R-:W-:-:S05]  /*7e80*/  IMAD R15, R15, R14, RZ ;  /* 0x0000000e0f0f7224 */ /* 0x000fca00078e02ff */
[----:B------:R-:W-:-:S07]  /*7e90*/  VIMNMX R20, R20, R15, !PT ;  /* 0x0000000f14147248 */ /* 0x000fce0007fe0100 */
.L_x_950:
[----:B------:R-:W-:-:S04]  /*7ea0*/  VIADD R20, R20, 0x5f ;  /* 0x0000005f14147836 */ /* 0x000fc80000000000 */
[----:B------:R-:W-:-:S05]  /*7eb0*/  IMAD.HI R20, R20, 0x2aaaaaab, RZ ;  /* 0x2aaaaaab14147827 */ /* 0x000fca00078e02ff */
[----:B------:R-:W-:-:S04]  /*7ec0*/  SHF.R.U32.HI R15, RZ, 0x1f, R20 ;  /* 0x0000001fff0f7819 */ /* 0x000fc80000011614 */
[----:B------:R-:W-:-:S04]  /*7ed0*/  LEA.HI.SX32 R20, R20, R15, 0x1c ;  /* 0x0000000f14147211 */ /* 0x000fc800078fe2ff */
[----:B------:R-:W-:-:S04]  /*7ee0*/  VIMNMX R15, R17, R20, !PT ;  /* 0x00000014110f7248 */ /* 0x000fc80007fe0100 */
[----:B------:R-:W-:-:S13]  /*7ef0*/  ISETP.GE.AND P2, PT, R12, R15, PT ;  /* 0x0000000f0c00720c */ /* 0x000fda0003f46270 */
[----:B------:R-:W-:Y:S05]  /*7f00*/  @!P2 BRA `(.L_x_953) ;  /* 0x00000020006ca947 */ /* 0x000fea0003800000 */
[----:B------:R-:W-:Y:S01]  /*7f10*/  IMAD.MOV.U32 R21, RZ, RZ, R10 ;  /* 0x000000ffff157224 */ /* 0x000fe200078e000a */
[----:B------:R-:W-:Y:S01]  /*7f20*/  UMOV UR7, UR4 ;  /* 0x0000000400077c82 */ /* 0x000fe20008000000 */
[----:B------:R-:W-:Y:S01]  /*7f30*/  IMAD.MOV.U32 R160, RZ, RZ, R11 ;  /* 0x000000ffffa07224 */ /* 0x000fe200078e000b */
[----:B------:R-:W-:Y:S01]  /*7f40*/  ULDC UR5, c[0x0][0x9d8] ;  /* 0x0002760000057ab9 */ /* 0x000fe20000000800 */
[----:B------:R-:W-:-:S07]  /*7f50*/  IMAD.MOV.U32 R20, RZ, RZ, R3 ;  /* 0x000000ffff147224 */ /* 0x000fce00078e0003 */
.L_x_962:
[----:B------:R-:W-:-:S04]  /*7f60*/  UIADD3 UR4, UR7, 0x1, URZ ;  /* 0x0000000107047890 */ /* 0x000fc8000fffe03f */
[----:B------:R-:W-:-:S04]  /*7f70*/  UISETP.NE.AND UP0, UPT, UR4, 0x2, UPT ;  /* 0x000000020400788c */ /* 0x000fc8000bf05270 */
[----:B------:R-:W-:Y:S02]  /*7f80*/  USEL UR6, URZ, 0x1, UP0 ;  /* 0x000000013f067887 */ /* 0x000fe40008000000 */
[----:B------:R-:W-:-:S04]  /*7f90*/  USEL UR4, UR4, URZ, UP0 ;  /* 0x0000003f04047287 */ /* 0x000fc80008000000 */
[----:B------:R-:W-:Y:S01]  /*7fa0*/  LOP3.LUT R3, R20, UR6, RZ, 0x3c, !PT ;  /* 0x0000000614037c12 */ /* 0x000fe2000f8e3cff */
[----:B------:R-:W-:Y:S07]  /*7fb0*/  @!P0 BRA `(.L_x_954) ;  /* 0x0000000000048947 */ /* 0x000fee0003800000 */
[----:B------:R-:W-:Y:S01]  /*7fc0*/  BPT.TRAP 0x1 ;  /* 0x000000040000795c */ /* 0x000fe20000300000 */
.L_x_954:
[----:B------:R-:W-:Y:S01]  /*7fd0*/  ULEA UR56, UR4, UR57, 0x3 ;  /* 0x0000003904387291 */ /* 0x000fe2000f8e183f */
[----:B------:R-:W-:-:S08]  /*7fe0*/  SHF.L.U32 R10, R3, 0x1f, RZ ;  /* 0x0000001f030a7819 */ /* 0x000fd000000006ff */
[----:B------:R0:W1:Y:S01]  /*7ff0*/  SYNCS.PHASECHK.TRANS64.TRYWAIT P2, [UR56+0x2a830], R10 ;  /* 0x02a8300aff0075a7 */ /* 0x0000620008040178 */
[----:B------:R-:W-:Y:S05]  /*8000*/  @!P0 BRA `(.L_x_955) ;  /* 0x0000000000048947 */ /* 0x000fea0003800000 */
[----:B------:R-:W-:Y:S01]  /*8010*/  BPT.TRAP 0x1 ;  /* 0x000000040000795c */ /* 0x000fe20000300000 */
.L_x_955:
[----:B-1----:R-:W-:Y:S05]  /*8020*/  @P2 BRA `(.L_x_956) ;  /* 0x0000000000082947 */ /* 0x002fea0003800000 */
[----:B------:R-:W1:Y:S02]  /*8030*/  SYNCS.PHASECHK.TRANS64.TRYWAIT P2, [UR56+0x2a830], R10 ;  /* 0x02a8300aff0075a7 */ /* 0x000e640008040178 */
[----:B-1----:R-:W-:Y:S05]  /*8040*/  @!P2 BRA `(.L_x_957) ;  /* 0x000000bc0074a947 */ /* 0x002fea0003800000 */
.L_x_956:
        /* <DEDUP_REMOVED lines=129> */
.L_x_958:
[----:B------:R-:W-:Y:S01]  /*8860*/  ULEA UR11, UR7, UR57, 0x3 ;  /* 0x00000039070b7291 */ /* 0x000fe2000f8e183f */
[----:B------:R-:W-:-:S08]  /*8870*/  SHF.L.U32 R0, R20, 0x1f, RZ ;  /* 0x0000001f14007819 */ /* 0x000fd000000006ff */
[----:B------:R2:W3:Y:S01]  /*8880*/  SYNCS.PHASECHK.TRANS64.TRYWAIT P2, [UR11+0x2a850], R0 ;  /* 0x02a85000ff0075a7 */ /* 0x0004e2000804014b */
[----:B------:R-:W-:Y:S05]  /*8890*/  @!P0 BRA `(.L_x_959) ;  /* 0x0000000000048947 */ /* 0x000fea0003800000 */
[----:B------:R-:W-:Y:S01]  /*88a0*/  BPT.TRAP 0x1 ;  /* 0x000000040000795c */ /* 0x000fe20000300000 */
.L_x_959:
[----:B---3--:R-:W-:Y:S05]  /*88b0*/  @P2 BRA `(.L_x_960) ;  /* 0x0000000000082947 */ /* 0x008fea0003800000 */
[----:B------:R-:W3:Y:S02]  /*88c0*/  SYNCS.PHASECHK.TRANS64.TRYWAIT P2, [UR11+0x2a850], R0 ;  /* 0x02a85000ff0075a7 */ /* 0x000ee4000804014b */
[----:B---3--:R-:W-:Y:S05]  /*88d0*/  @!P2 BRA `(.L_x_961) ;  /* 0x000000b40068a947 */ /* 0x008fea0003800000 */
.L_x_960:
[----:B------:R-:W-:Y:S01]  /*88e0*/  UIADD3 UR6, UR57, 0x400, URZ ;  /* 0x0000040039067890 */ /* 0x000fe2000fffe03f */
[----:B------:R-:W-:Y:S01]  /*88f0*/  WARPGROUP.ARRIVE ;  /* 0x00000000000079c5 */ /* 0x000fe20000000000 */
[----:B------:R-:W-:Y:S01]  /*8900*/  UMOV UR15, 0x40000040 ;  /* 0x40000040000f7882 */ /* 0x000fe20000000000 */
[----:B------:R-:W-:Y:S01]  /*8910*/  FMUL.FTZ R2, R88, UR5 ;  /* 0x0000000558027c20 */ /* 0x000fe20008410000 */
[----:B------:R-:W-:Y:S01]  /*8920*/  USHF.R.U32.HI UR6, URZ, 0x4, UR6 ;  /* 0x000000043f067899 */ /* 0x000fe20008011606 */
[----:B01----:R-:W-:Y:S01]  /*8930*/  FMUL.FTZ R10, R89, UR5 ;  /* 0x00000005590a7c20 */ /* 0x003fe20008410000 */
        /* <DEDUP_REMOVED lines=10> */
[----:B------:R-:W-:Y:S01]  /*89e0*/  UIMAD UR6, UR7, 0x600, UR6 ;  /* 0x00000600070678a4 */ /* 0x000fe2000f8e0206 */
[----:B------:R-:W1:Y:S01]  /*89f0*/  MUFU.TANH R10, R10 ;  /* 0x0000000a000a7308 */ /* 0x000e620000002400 */
[----:B------:R-:W-:Y:S01]  /*8a00*/  FMUL.FTZ R106, R108, UR5 ;  /* 0x000000056c6a7c20 */ /* 0x000fe20008410000 */
[----:B------:R-:W-:Y:S01]  /*8a10*/  UMOV UR7, 0x40000040 ;  /* 0x4000004000077882 */ /* 0x000fe20000000000 */
[----:B------:R-:W-:Y:S01]  /*8a20*/  UIADD3 UR10, UR6, 0x80, URZ ;  /* 0x00000080060a7890 */ /* 0x000fe2000fffe03f */
[----:B------:R-:W-:Y:S01]  /*8a30*/  FMUL.FTZ R108, R109, UR5 ;  /* 0x000000056d6c7c20 */ /* 0x000fe20008410000 */
[----:B------:R-:W-:Y:S01]  /*8a40*/  FMUL.FTZ R104, R110, UR5 ;  /* 0x000000056e687c20 */ /* 0x000fe20008410000 */
[----:B------:R-:W-:Y:S01]  /*8a50*/  FMUL.FTZ R110, R112, UR5 ;  /* 0x00000005706e7c20 */ /* 0x000fe20008410000 */
[----:B------:R-:W-:Y:S01]  /*8a60*/  FMUL.FTZ R112, R113, UR5 ;  /* 0x0000000571707c20 */ /* 0x000fe20008410000 */
[----:B------:R-:W-:Y:S01]  /*8a70*/  HGMMA.64x128x16.F32 R24, R156, gdesc[UR4].tnspB, R24, gsb0 ;  /* 0x41e000049c187df0 */ /* 0x000fe20008000818 */
[----:B------:R-:W3:Y:S01]  /*8a80*/  MUFU.TANH R162, R162 ;  /* 0x000000a200a27308 */ /* 0x000ee20000002400 */
[----:B------:R-:W-:Y:S01]  /*8a90*/  UMOV UR14, UR10 ;  /* 0x0000000a000e7c82 */ /* 0x000fe20008000000 */
[----:B------:R-:W-:Y:S01]  /*8aa0*/  UIADD3 UR10, UR6, 0x100, URZ ;  /* 0x00000100060a7890 */ /* 0x000fe2000fffe03f */
[----:B0-----:R-:W-:Y:S01]  /*8ab0*/  FMNMX.FTZ R11, R2, R160, !PT ;  /* 0x000000a0020b7209 */ /* 0x001fe20007810000 */
[----:B------:R-:W-:Y:S01]  /*8ac0*/  FMUL.FTZ R116, R116, UR5 ;  /* 0x0000000574747c20 */ /* 0x000fe20008410000 */
[----:B------:R-:W-:Y:S01]  /*8ad0*/  FMUL.FTZ R117, R117, UR5 ;  /* 0x0000000575757c20 */ /* 0x000fe20008410000 */
[----:B------:R-:W-:Y:S01]  /*8ae0*/  FMUL.FTZ R120, R120, UR5 ;  /* 0x0000000578787c20 */ /* 0x000fe20008410000 */
[----:B------:R-:W-:Y:S01]  /*8af0*/  FMUL.FTZ R124, R124, UR5 ;  /* 0x000000057c7c7c20 */ /* 0x000fe20008410000 */
[----:B------:R-:W0:Y:S01]  /*8b00*/  MUFU.TANH R164, R164 ;  /* 0x000000a400a47308 */ /* 0x000e220000002400 */
[----:B-1----:R-:W-:Y:S01]  /*8b10*/  FMNMX.FTZ R11, R10, R11, !PT ;  /* 0x0000000b0a0b7209 */ /* 0x002fe20007810000 */
[----:B------:R-:W-:Y:S01]  /*8b20*/  FMUL.FTZ R20, R90, UR5 ;  /* 0x000000055a147c20 */ /* 0x000fe20008410000 */
[----:B------:R-:W-:Y:S01]  /*8b30*/  FMUL.FTZ R174, R125, UR5 ;  /* 0x000000057dae7c20 */ /* 0x000fe20008410000 */
[----:B------:R-:W-:Y:S01]  /*8b40*/  FMUL.FTZ R22, R91, UR5 ;  /* 0x000000055b167c20 */ /* 0x000fe20008410000 */
[----:B------:R-:W-:Y:S01]  /*8b50*/  FMUL.FTZ R128, R128, UR5 ;  /* 0x0000000580807c20 */ /* 0x000fe20008410000 */
[----:B------:R-:W-:Y:S01]  /*8b60*/  FMUL.FTZ R88, R94, UR5 ;  /* 0x000000055e587c20 */ /* 0x000fe20008410000 */
[----:B------:R-:W-:Y:S01]  /*8b70*/  FMUL.FTZ R176, R129, UR5 ;  /* 0x0000000581b07c20 */ /* 0x000fe20008410000 */
[----:B------:R-:W-:Y:S01]  /*8b80*/  MUFU.TANH R166, R166 ;  /* 0x000000a600a67308 */ /* 0x000fe20000002400 */
[----:B---3--:R-:W-:Y:S01]  /*8b90*/  FMNMX.FTZ R11, R162, R11, !PT ;  /* 0x0000000ba20b7209 */ /* 0x008fe20007810000 */
[----:B------:R-:W-:Y:S01]  /*8ba0*/  FMUL.FTZ R90, R95, UR5 ;  /* 0x000000055f5a7c20 */ /* 0x000fe20008410000 */
[----:B------:R-:W-:Y:S01]  /*8bb0*/  FMUL.FTZ R132, R132, UR5 ;  /* 0x0000000584847c20 */ /* 0x000fe20008410000 */
[----:B------:R-:W-:Y:S01]  /*8bc0*/  FMUL.FTZ R92, R98, UR5 ;  /* 0x00000005625c7c20 */ /* 0x000fe20008410000 */
[----:B------:R-:W-:Y:S01]  /*8bd0*/  FMUL.FTZ R178, R133, UR5 ;  /* 0x0000000585b27c20 */ /* 0x000fe20008410000 */
[----:B------:R-:W-:Y:S01]  /*8be0*/  FMUL.FTZ R94, R99, UR5 ;  /* 0x00000005635e7c20 */ /* 0x000fe20008410000 */
[----:B------:R-:W-:Y:S01]  /*8bf0*/  FMUL.FTZ R98, R103, UR5 ;  /* 0x0000000567627c20 */ /* 0x000fe20008410000 */
[----:B------:R-:W-:Y:S01]  /*8c00*/  MUFU.TANH R168, R168 ;  /* 0x000000a800a87308 */ /* 0x000fe20000002400 */
[----:B0-----:R-:W-:Y:S01]  /*8c10*/  FMNMX.FTZ R11, R164, R11, !PT ;  /* 0x0000000ba40b7209 */ /* 0x001fe20007810000 */
        /* <DEDUP_REMOVED lines=9> */
[----:B------:R-:W0:Y:S01]  /*8cb0*/  LDC R13, c[0x0][0x988] ;  /* 0x00026200ff0d7b82 */ /* 0x000e220000000800 */
[----:B------:R-:W-:Y:S01]  /*8cc0*/  FMUL.FTZ R186, R131, UR5 ;  /* 0x0000000583ba7c20 */ /* 0x000fe20008410000 */
[----:B------:R-:W-:Y:S01]  /*8cd0*/  FMUL.FTZ R134, R134, UR5 ;  /* 0x0000000586867c20 */ /* 0x000fe20008410000 */
[----:B------:R-:W-:Y:S01]  /*8ce0*/  FMUL.FTZ R188, R135, UR5 ;  /* 0x0000000587bc7c20 */ /* 0x000fe20008410000 */
[----:B------:R-:W-:Y:S01]  /*8cf0*/  UMOV UR7, 0x40000040 ;  /* 0x4000004000077882 */ /* 0x000fe20000000000 */
[----:B------:R-:W-:Y:S01]  /*8d00*/  MUFU.TANH R172, R172 ;  /* 0x000000ac00ac7308 */ /* 0x000fe20000002400 */
[C---:B------:R-:W-:Y:S01]  /*8d10*/  ISETP.GT.AND P2, PT, R12.reuse, R15, PT ;  /* 0x0000000f0c00720c */ /* 0x040fe20003f44270 */
[----:B------:R-:W-:-:S06]  /*8d20*/  VIADD R12, R12, 0xffffffff ;  /* 0xffffffff0c0c7836 */ /* 0x000fcc0000000000 */
[----:B------:R-:W-:Y:S08]  /*8d30*/  MUFU.TANH R106, R106 ;  /* 0x0000006a006a7308 */ /* 0x000ff00000002400 */
[----:B------:R-:W-:Y:S08]  /*8d40*/  MUFU.TANH R108, R108 ;  /* 0x0000006c006c7308 */ /* 0x000ff00000002400 */
[----:B------:R-:W-:Y:S08]  /*8d50*/  MUFU.TANH R110, R110 ;  /* 0x0000006e006e7308 */ /* 0x000ff00000002400 */
[----:B------:R-:W-:Y:S08]  /*8d60*/  MUFU.TANH R112, R112 ;  /* 0x0000007000707308 */ /* 0x000ff00000002400 */
[----:B------:R-:W-:Y:S08]  /*8d70*/  MUFU.TANH R116, R116 ;  /* 0x0000007400747308 */ /* 0x000ff00000002400 */
[----:B------:R-:W-:Y:S08]  /*8d80*/  MUFU.TANH R120, R120 ;  /* 0x0000007800787308 */ /* 0x000ff00000002400 */
[----:B------:R-:W-:Y:S08]  /*8d90*/  MUFU.TANH R124, R124 ;  /* 0x0000007c007c7308 */ /* 0x000ff00000002400 */
[----:B------:R-:W1:Y:S08]  /*8da0*/  MUFU.TANH R20, R20 ;  /* 0x0000001400147308 */ /* 0x000e700000002400 */
[----:B------:R-:W-:Y:S08]  /*8db0*/  MUFU.TANH R174, R174 ;  /* 0x000000ae00ae7308 */ /* 0x000ff00000002400 */
[----:B------:R-:W3:Y:S01]  /*8dc0*/  MUFU.TANH R22, R22 ;  /* 0x0000001600167308 */ /* 0x000ee20000002400 */
[----:B-1----:R-:W-:-:S07]  /*8dd0*/  FMNMX.FTZ R91, R20, R21, !PT ;  /* 0x00000015145b7209 */ /* 0x002fce0007810000 */
[----:B------:R-:W-:Y:S08]  /*8de0*/  MUFU.TANH R128, R128 ;  /* 0x0000008000807308 */ /* 0x000ff00000002400 */
[----:B------:R-:W1:Y:S01]  /*8df0*/  MUFU.TANH R88, R88 ;  /* 0x0000005800587308 */ /* 0x000e620000002400 */
[----:B---3--:R-:W-:Y:S01]  /*8e00*/  FMNMX.FTZ R91, R22, R91, !PT ;  /* 0x0000005b165b7209 */ /* 0x008fe20007810000 */
        /* <DEDUP_REMOVED lines=8> */
[----:B------:R-:W-:Y:S01]  /*8e90*/  UMOV UR14, UR10 ;  /* 0x0000000a000e7c82 */ /* 0x000fe20008000000 */
[----:B------:R-:W-:Y:S01]  /*8ea0*/  UMOV UR15, 0x40000040 ;  /* 0x40000040000f7882 */ /* 0x000fe20000000000 */
[----:B------:R-:W-:Y:S01]  /*8eb0*/  UIADD3 UR10, UR6, 0x180, URZ ;  /* 0x00000180060a7890 */ /* 0x000fe2000fffe03f */
[----:B-1----:R-:W-:Y:S01]  /*8ec0*/  FMNMX.FTZ R91, R88, R91, !PT ;  /* 0x0000005b585b7209 */ /* 0x002fe20007810000 */
[----:B------:R-:W1:Y:S08]  /*8ed0*/  MUFU.TANH R156, R156 ;  /* 0x0000009c009c7308 */ /* 0x000e700000002400 */
[----:B------:R-:W3:Y:S08]  /*8ee0*/  MUFU.TANH R158, R158 ;  /* 0x0000009e009e7308 */ /* 0x000ef00000002400 */
[----:B------:R-:W4:Y:S01]  /*8ef0*/  MUFU.TANH R90, R90 ;  /* 0x0000005a005a7308 */ /* 0x000f220000002400 */
[----:B-1----:R-:W-:-:S07]  /*8f00*/  FMNMX.FTZ R11, R156, R11, !PT ;  /* 0x0000000b9c0b7209 */ /* 0x002fce0007810000 */
[----:B------:R-:W-:Y:S01]  /*8f10*/  MUFU.TANH R132, R132 ;  /* 0x0000008400847308 */ /* 0x000fe20000002400 */
[----:B---3--:R-:W-:-:S04]  /*8f20*/  FMNMX.FTZ R11, R158, R11, !PT ;  /* 0x0000000b9e0b7209 */ /* 0x008fc80007810000 */
[----:B------:R-:W-:-:S03]  /*8f30*/  FMNMX.FTZ R11, R166, R11, !PT ;  /* 0x0000000ba60b7209 */ /* 0x000fc60007810000 */
[----:B------:R-:W1:Y:S01]  /*8f40*/  MUFU.TANH R92, R92 ;  /* 0x0000005c005c7308 */ /* 0x000e620000002400 */
[----:B------:R-:W-:Y:S02]  /*8f50*/  FMNMX.FTZ R11, R168, R11, !PT ;  /* 0x0000000ba80b7209 */ /* 0x000fe40007810000 */
[----:B----4-:R-:W-:Y:S02]  /*8f60*/  FMNMX.FTZ R91, R90, R91, !PT ;  /* 0x0000005b5a5b7209 */ /* 0x010fe40007810000 */
[----:B------:R-:W-:-:S03]  /*8f70*/  FMNMX.FTZ R11, R170, R11, !PT ;  /* 0x0000000baa0b7209 */ /* 0x000fc60007810000 */
[----:B------:R-:W-:Y:S01]  /*8f80*/  MUFU.TANH R178, R178 ;  /* 0x000000b200b27308 */ /* 0x000fe20000002400 */
[----:B------:R-:W-:-:S04]  /*8f90*/  FMNMX.FTZ R11, R172, R11, !PT ;  /* 0x0000000bac0b7209 */ /* 0x000fc80007810000 */
[----:B------:R-:W-:-:S03]  /*8fa0*/  FMNMX.FTZ R11, R106, R11, !PT ;  /* 0x0000000b6a0b7209 */ /* 0x000fc60007810000 */
[----:B------:R-:W3:Y:S01]  /*8fb0*/  MUFU.TANH R94, R94 ;  /* 0x0000005e005e7308 */ /* 0x000ee20000002400 */
[----:B------:R-:W-:Y:S02]  /*8fc0*/  FMNMX.FTZ R11, R108, R11, !PT ;  /* 0x0000000b6c0b7209 */ /* 0x000fe40007810000 */
[----:B-1----:R-:W-:Y:S02]  /*8fd0*/  FMNMX.FTZ R93, R92, R91, !PT ;  /* 0x0000005b5c5d7209 */ /* 0x002fe40007810000 */
[----:B------:R-:W-:-:S03]  /*8fe0*/  FMNMX.FTZ R11, R110, R11, !PT ;  /* 0x0000000b6e0b7209 */ /* 0x000fc60007810000 */
[----:B------:R-:W1:Y:S01]  /*8ff0*/  MUFU.TANH R96, R96 ;  /* 0x0000006000607308 */ /* 0x000e620000002400 */
[----:B------:R-:W-:-:S04]  /*9000*/  FMNMX.FTZ R11, R112, R11, !PT ;  /* 0x0000000b700b7209 */ /* 0x000fc80007810000 */
[----:B------:R-:W-:-:S03]  /*9010*/  FMNMX.FTZ R11, R116, R11, !PT ;  /* 0x0000000b740b7209 */ /* 0x000fc60007810000 */
[----:B------:R-:W4:Y:S01]  /*9020*/  MUFU.TANH R98, R98 ;  /* 0x0000006200627308 */ /* 0x000f220000002400 */
[----:B---3--:R-:W-:-:S07]  /*9030*/  FMNMX.FTZ R93, R94, R93, !PT ;  /* 0x0000005d5e5d7209 */ /* 0x008fce0007810000 */
[----:B------:R-:W3:Y:S01]  /*9040*/  MUFU.TANH R100, R100 ;  /* 0x0000006400647308 */ /* 0x000ee20000002400 */
[----:B-1----:R-:W-:-:S07]  /*9050*/  FMNMX.FTZ R93, R96, R93, !PT ;  /* 0x0000005d605d7209 */ /* 0x002fce0007810000 */
[----:B------:R-:W1:Y:S01]  /*9060*/  MUFU.TANH R102, R102 ;  /* 0x0000006600667308 */ /* 0x000e620000002400 */
[----:B----4-:R-:W-:-:S07]  /*9070*/  FMNMX.FTZ R93, R98, R93, !PT ;  /* 0x0000005d625d7209 */ /* 0x010fce0007810000 */
        /* <DEDUP_REMOVED lines=10> */
[----:B------:R-:W-:Y:S01]  /*9120*/  MUFU.TANH R122, R122 ;  /* 0x0000007a007a7308 */ /* 0x000fe20000002400 */
[----:B----4-:R-:W-:-:S07]  /*9130*/  FMNMX.FTZ R97, R182, R97, !PT ;  /* 0x00000061b6617209 */ /* 0x010fce0007810000 */
[----:B------:R-:W-:Y:S01]  /*9140*/  MUFU.TANH R126, R126 ;  /* 0x0000007e007e7308 */ /* 0x000fe20000002400 */
[----:B------:R-:W-:Y:S02]  /*9150*/  WARPGROUP.DEPBAR.LE gsb0, 0x0 ;  /* 0x00008000000079c5 */ /* 0x000fe40000010000 */
[----:B------:R-:W-:Y:S01]  /*9160*/  WARPGROUP.ARRIVE ;  /* 0x00000000000079c5 */ /* 0x000fe20000000000 */
[----:B------:R-:W-:Y:S01]  /*9170*/  FMUL.FTZ R154, R121, UR5 ;  /* 0x00000005799a7c20 */ /* 0x000fe20008410000 */
[----:B---3--:R-:W-:-:S03]  /*9180*/  FMNMX.FTZ R97, R118, R97, !PT ;  /* 0x0000006176617209 */ /* 0x008fc60007810000 */
[----:B------:R-:W1:Y:S01]  /*9190*/  MUFU.TANH R152, R117 ;  /* 0x0000007500987308 */ /* 0x000e620000002400 */
[----:B------:R-:W-:Y:S01]  /*91a0*/  HGMMA.64x128x16.F32 R24, R148, gdesc[UR12].tnspB, R24, gsb0 ;  /* 0x41e0000c94187df0 */ /* 0x000fe20008000818 */
[----:B------:R-:W-:Y:S01]  /*91b0*/  UMOV UR14, UR10 ;  /* 0x0000000a000e7c82 */ /* 0x000fe20008000000 */
[----:B------:R-:W-:Y:S01]  /*91c0*/  UMOV UR15, 0x40000040 ;  /* 0x40000040000f7882 */ /* 0x000fe20000000000 */
[----:B------:R-:W-:Y:S02]  /*91d0*/  UIADD3 UR10, UR6, 0x200, URZ ;  /* 0x00000200060a7890 */ /* 0x000fe4000fffe03f */
[----:B------:R-:W-:Y:S02]  /*91e0*/  UIADD3 UR6, UR6, 0x280, URZ ;  /* 0x0000028006067890 */ /* 0x000fe4000fffe03f */
[----:B------:R-:W3:Y:S08]  /*91f0*/  MUFU.TANH R154, R154 ;  /* 0x0000009a009a7308 */ /* 0x000ef00000002400 */
[----:B------:R-:W-:Y:S01]  /*9200*/  MUFU.TANH R184, R184 ;  /* 0x000000b800b87308 */ /* 0x000fe20000002400 */
[----:B-1----:R-:W-:-:S04]  /*9210*/  FMNMX.FTZ R11, R152, R11, !PT ;  /* 0x0000000b980b7209 */ /* 0x002fc80007810000 */
[----:B------:R-:W-:-:S03]  /*9220*/  FMNMX.FTZ R11, R120, R11, !PT ;  /* 0x0000000b780b7209 */ /* 0x000fc60007810000 */
[----:B------:R-:W-:Y:S01]  /*9230*/  MUFU.TANH R130, R130 ;  /* 0x0000008200827308 */ /* 0x000fe20000002400 */
[----:B---3--:R-:W-:-:S04]  /*9240*/  FMNMX.FTZ R11, R154, R11, !PT ;  /* 0x0000000b9a0b7209 */ /* 0x008fc80007810000 */
        /* <DEDUP_REMOVED lines=8> */
[----:B------:R-:W-:-:S05]  /*92d0*/  FMNMX.FTZ R11, R178, R11, !PT ;  /* 0x0000000bb20b7209 */ /* 0x000fca0007810000 */
[----:B--2---:R-:W1:Y:S02]  /*92e0*/  SHFL.BFLY PT, R0, R11, 0x2, 0x1f ;  /* 0x0c401f000b007f89 */ /* 0x004e6400000e0000 */
[----:B-1----:R-:W-:-:S05]  /*92f0*/  FMNMX.FTZ R0, R11, R0, !PT ;  /* 0x000000000b007209 */ /* 0x002fca0007810000 */
[----:B------:R-:W1:Y:S02]  /*9300*/  SHFL.BFLY PT, R11, R0, 0x1, 0x1f ;  /* 0x0c201f00000b7f89 */ /* 0x000e6400000e0000 */
[----:B-1----:R-:W-:-:S05]  /*9310*/  FMNMX.FTZ R11, R0, R11, !PT ;  /* 0x0000000b000b7209 */ /* 0x002fca0007810000 */
[C---:B0-----:R-:W-:Y:S01]  /*9320*/  FMUL.FTZ R113, R11.reuse, R13 ;  /* 0x0000000d0b717220 */ /* 0x041fe20000410000 */
[----:B------:R-:W-:-:S03]  /*9330*/  FADD.FTZ R0, -R11, R160 ;  /* 0x000000a00b007221 */ /* 0x000fc60000010100 */
[-CC-:B------:R-:W-:Y:S01]  /*9340*/  FFMA.FTZ R89, R2, R13.reuse, -R113.reuse ;  /* 0x0000000d02597223 */ /* 0x180fe20000010871 */
[-CC-:B------:R-:W-:Y:S01]  /*9350*/  FFMA.FTZ R2, R162, R13.reuse, -R113.reuse ;  /* 0x0000000da2027223 */ /* 0x180fe20000010871 */
[-CC-:B------:R-:W-:Y:S01]  /*9360*/  FFMA.FTZ R160, R10, R13.reuse, -R113.reuse ;  /* 0x0000000d0aa07223 */ /* 0x180fe20000010871 */
[-CC-:B------:R-:W-:Y:S01]  /*9370*/  FFMA.FTZ R10, R106, R13.reuse, -R113.reuse ;  /* 0x0000000d6a0a7223 */ /* 0x180fe20000010871 */
[-C--:B------:R-:W-:Y:S01]  /*9380*/  FMUL.FTZ R0, R0, R13.reuse ;  /* 0x0000000d00007220 */ /* 0x080fe20000410000 */
[----:B------:R-:W-:Y:S01]  /*9390*/  MUFU.EX2 R91, R2 ;  /* 0x00000002005b7308 */ /* 0x000fe20000000800 */
[-CC-:B------:R-:W-:Y:S01]  /*93a0*/  FFMA.FTZ R106, R108, R13.reuse, -R113.reuse ;  /* 0x0000000d6c6a7223 */ /* 0x180fe20000010871 */
[-CC-:B------:R-:W-:Y:S01]  /*93b0*/  FFMA.FTZ R162, R164, R13.reuse, -R113.reuse ;  /* 0x0000000da4a27223 */ /* 0x180fe20000010871 */
[-CC-:B------:R-:W-:Y:S01]  /*93c0*/  FFMA.FTZ R108, R112, R13.reuse, -R113.reuse ;  /* 0x0000000d706c7223 */ /* 0x180fe20000010871 */
[-CC-:B------:R-:W-:Y:S01]  /*93d0*/  FFMA.FTZ R103, R116, R13.reuse, -R113.reuse ;  /* 0x0000000d74677223 */ /* 0x180fe20000010871 */
[-CC-:B------:R-:W-:Y:S01]  /*93e0*/  FFMA.FTZ R105, R120, R13.reuse, -R113.reuse ;  /* 0x0000000d78697223 */ /* 0x180fe20000010871 */
[-CC-:B------:R-:W-:Y:S01]  /*93f0*/  FFMA.FTZ R156, R156, R13.reuse, -R113.reuse ;  /* 0x0000000d9c9c7223 */ /* 0x180fe20000010871 */
[-CC-:B------:R-:W-:Y:S01]  /*9400*/  FFMA.FTZ R166, R166, R13.reuse, -R113.reuse ;  /* 0x0000000da6a67223 */ /* 0x180fe20000010871 */
[----:B------:R-:W-:Y:S01]  /*9410*/  MUFU.EX2 R0, R0 ;  /* 0x0000000000007308 */ /* 0x000fe20000000800 */
[-CC-:B------:R-:W-:Y:S01]  /*9420*/  FFMA.FTZ R170, R170, R13.reuse, -R113.reuse ;  /* 0x0000000daaaa7223 */ /* 0x180fe20000010871 */
[-CC-:B------:R-:W-:Y:S01]  /*9430*/  FFMA.FTZ R164, R172, R13.reuse, -R113.reuse ;  /* 0x0000000daca47223 */ /* 0x180fe20000010871 */
[-CC-:B------:R-:W-:Y:S01]  /*9440*/  FFMA.FTZ R112, R154, R13.reuse, -R113.reuse ;  /* 0x0000000d9a707223 */ /* 0x180fe20000010871 */
[-CC-:B------:R-:W-:Y:S01]  /*9450*/  FFMA.FTZ R116, R174, R13.reuse, -R113.reuse ;  /* 0x0000000dae747223 */ /* 0x180fe20000010871 */
[-CC-:B------:R-:W-:Y:S01]  /*9460*/  FFMA.FTZ R109, R128, R13.reuse, -R113.reuse ;  /* 0x0000000d806d7223 */ /* 0x180fe20000010871 */
[-CC-:B------:R-:W-:Y:S01]  /*9470*/  FFMA.FTZ R120, R176, R13.reuse, -R113.reuse ;  /* 0x0000000db0787223 */ /* 0x180fe20000010871 */
[----:B------:R-:W-:Y:S01]  /*9480*/  FFMA.FTZ R132, R132, R13, -R113 ;  /* 0x0000000d84847223 */ /* 0x000fe20000010871 */
[----:B------:R-:W0:Y:S01]  /*9490*/  MUFU.EX2 R89, R89 ;  /* 0x0000005900597308 */ /* 0x000e220000000800 */
[----:B------:R-:W-:-:S02]  /*94a0*/  WARPGROUP.DEPBAR.LE gsb0, 0x0 ;  /* 0x00008000000079c5 */ /* 0x000fc40000010000 */
[----:B------:R-:W-:Y:S01]  /*94b0*/  WARPGROUP.ARRIVE ;  /* 0x00000000000079c5 */ /* 0x000fe20000000000 */
[----:B------:R-:W-:Y:S01]  /*94c0*/  FMUL.FTZ R148, R119, UR5 ;  /* 0x0000000577947c20 */ /* 0x000fe20008410000 */
[----:B------:R-:W-:-:S03]  /*94d0*/  FMUL.FTZ R150, R123, UR5 ;  /* 0x000000057b967c20 */ /* 0x000fc60008410000 */
[----:B------:R-:W-:Y:S01]  /*94e0*/  MUFU.EX2 R160, R160 ;  /* 0x000000a000a07308 */ /* 0x000fe20000000800 */
[----:B------:R-:W-:Y:S01]  /*94f0*/  HGMMA.64x128x16.F32 R24, R144, gdesc[UR12].tnspB, R24, gsb0 ;  /* 0x41e0000c90187df0 */ /* 0x000fe20008000818 */
[----:B------:R-:W-:Y:S01]  /*9500*/  UMOV UR14, UR10 ;  /* 0x0000000a000e7c82 */ /* 0x000fe20008000000 */
[----:B------:R-:W-:Y:S01]  /*9510*/  UMOV UR15, 0x40000040 ;  /* 0x40000040000f7882 */ /* 0x000fe20000000000 */
[----:B0-----:R-:W-:-:S04]  /*9520*/  FFMA.FTZ R7, R0, R7, R89 ;  /* 0x0000000700077223 */ /* 0x001fc80000010059 */
[----:B------:R-:W0:Y:S08]  /*9530*/  MUFU.TANH R148, R148 ;  /* 0x0000009400947308 */ /* 0x000e300000002400 */
[----:B------:R-:W1:Y:S08]  /*9540*/  MUFU.TANH R150, R150 ;  /* 0x0000009600967308 */ /* 0x000e700000002400 */
[----:B------:R-:W-:Y:S01]  /*9550*/  MUFU.EX2 R162, R162 ;  /* 0x000000a200a27308 */ /* 0x000fe20000000800 */
[----:B0-----:R-:W-:-:S04]  /*9560*/  FMNMX.FTZ R97, R148, R97, !PT ;  /* 0x0000006194617209 */ /* 0x001fc80007810000 */
[----:B------:R-:W-:-:S03]  /*9570*/  FMNMX.FTZ R99, R122, R97, !PT ;  /* 0x000000617a637209 */ /* 0x000fc60007810000 */
[----:B------:R0:W-:Y:S01]  /*9580*/  MUFU.EX2 R93, R156 ;  /* 0x0000009c005d7308 */ /* 0x0001e20000000800 */
[----:B-1----:R-:W-:-:S04]  /*9590*/  FMNMX.FTZ R99, R150, R99, !PT ;  /* 0x0000006396637209 */ /* 0x002fc80007810000 */
[----:B------:R-:W-:-:S03]  /*95a0*/  FMNMX.FTZ R99, R126, R99, !PT ;  /* 0x000000637e637209 */ /* 0x000fc60007810000 */
[----:B------:R-:W-:Y:S01]  /*95b0*/  MUFU.EX2 R95, R166 ;  /* 0x000000a6005f7308 */ /* 0x000fe20000000800 */
[----:B------:R-:W-:Y:S02]  /*95c0*/  FMNMX.FTZ R99, R184, R99, !PT ;  /* 0x00000063b8637209 */ /* 0x000fe40007810000 */
[----:B0-----:R-:W-:Y:S02]  /*95d0*/  F2FP.F16.F32.PACK_AB R156, R160, R89 ;  /* 0x00000059a09c723e */ /* 0x001fe400000000ff */
[----:B------:R-:W-:-:S03]  /*95e0*/  FMNMX.FTZ R101, R130, R99, !PT ;  /* 0x0000006382657209 */ /* 0x000fc60007810000 */
[----:B------:R0:W-:Y:S01]  /*95f0*/  MUFU.EX2 R99, R10 ;  /* 0x0000000a00637308 */ /* 0x0001e20000000800 */
[----:B------:R-:W-:-:S04]  /*9600*/  FMNMX.FTZ R101, R186, R101, !PT ;  /* 0x00000065ba657209 */ /* 0x000fc80007810000 */
[----:B------:R-:W-:-:S03]  /*9610*/  FMNMX.FTZ R101, R134, R101, !PT ;  /* 0x0000006586657209 */ /* 0x000fc60007810000 */
[----:B------:R-:W-:Y:S01]  /*9620*/  MUFU.EX2 R97, R170 ;  /* 0x000000aa00617308 */ /* 0x000fe20000000800 */
[----:B------:R-:W-:Y:S01]  /*9630*/  FMNMX.FTZ R2, R188, R101, !PT ;  /* 0x00000065bc027209 */ /* 0x000fe20007810000 */
[-CC-:B------:R-:W-:Y:S01]  /*9640*/  FFMA.FTZ R101, R110, R13.reuse, -R113.reuse ;  /* 0x0000000d6e657223 */ /* 0x180fe20000010871 */
[----:B------:R-:W-:-:S03]  /*9650*/  FFMA.FTZ R110, R152, R13, -R113 ;  /* 0x0000000d986e7223 */ /* 0x000fc60000010871 */
[----:B------:R-:W0:Y:S02]  /*9660*/  SHFL.BFLY PT, R107, R2, 0x2, 0x1f ;  /* 0x0c401f00026b7f89 */ /* 0x000e2400000e0000 */
[----:B------:R-:W-:Y:S08]  /*9670*/  MUFU.EX2 R164, R164 ;  /* 0x000000a400a47308 */ /* 0x000ff00000000800 */
[----:B------:R-:W-:Y:S08]  /*9680*/  MUFU.EX2 R106, R106 ;  /* 0x0000006a006a7308 */ /* 0x000ff00000000800 */
[----:B------:R-:W-:Y:S01]  /*9690*/  MUFU.EX2 R101, R101 ;  /* 0x0000006500657308 */ /* 0x000fe20000000800 */
[----:B0-----:R-:W-:Y:S01]  /*96a0*/  FMNMX.FTZ R10, R2, R107, !PT ;  /* 0x0000006b020a7209 */ /* 0x001fe20007810000 */
[-CC-:B------:R-:W-:Y:S01]  /*96b0*/  FFMA.FTZ R107, R124, R13.reuse, -R113.reuse ;  /* 0x0000000d7c6b7223 */ /* 0x180fe20000010871 */
[----:B------:R-:W-:-:S05]  /*96c0*/  FFMA.FTZ R124, R178, R13, -R113 ;  /* 0x0000000db27c7223 */ /* 0x000fca0000010871 */
[----:B------:R-:W-:Y:S01]  /*96d0*/  MUFU.EX2 R108, R108 ;  /* 0x0000006c006c7308 */ /* 0x000fe20000000800 */
[----:B------:R-:W0:Y:S07]  /*96e0*/  SHFL.BFLY PT, R111, R10, 0x1, 0x1f ;  /* 0x0c201f000a6f7f89 */ /* 0x000e2e00000e0000 */
[----:B------:R-:W-:Y:S08]  /*96f0*/  MUFU.EX2 R103, R103 ;  /* 0x0000006700677308 */ /* 0x000ff00000000800 */
[----:B------:R-:W-:Y:S08]  /*9700*/  MUFU.EX2 R110, R110 ;  /* 0x0000006e006e7308 */ /* 0x000ff00000000800 */
[----:B------:R-:W-:Y:S01]  /*9710*/  MUFU.EX2 R105, R105 ;  /* 0x0000006900697308 */ /* 0x000fe20000000800 */
[----:B0-----:R-:W-:-:S05]  /*9720*/  FMNMX.FTZ R10, R10, R111, !PT ;  /* 0x0000006f0a0a7209 */ /* 0x001fca0007810000 */
[C---:B------:R-:W-:Y:S01]  /*9730*/  FADD.FTZ R2, -R10.reuse, R21 ;  /* 0x000000150a027221 */ /* 0x040fe20000010100 */
[-C--:B------:R-:W-:Y:S01]  /*9740*/  FMUL.FTZ R21, R10, R13.reuse ;  /* 0x0000000d0a157220 */ /* 0x080fe20000410000 */
[----:B------:R-:W-:Y:S02]  /*9750*/  MUFU.EX2 R112, R112 ;  /* 0x0000007000707308 */ /* 0x000fe40000000800 */
[-C--:B------:R-:W-:Y:S01]  /*9760*/  FMUL.FTZ R2, R2, R13.reuse ;  /* 0x0000000d02027220 */ /* 0x080fe20000410000 */
        /* <DEDUP_REMOVED lines=19> */
[----:B------:R-:W-:Y:S01]  /*98a0*/  FFMA.FTZ R150, R150, R13, -R21 ;  /* 0x0000000d96967223 */ /* 0x000fe20000010815 */
[----:B------:R-:W-:-:S02]  /*98b0*/  WARPGROUP.DEPBAR.LE gsb0, 0x0 ;  /* 0x00008000000079c5 */ /* 0x000fc40000010000 */
[----:B------:R-:W-:Y:S01]  /*98c0*/  WARPGROUP.ARRIVE ;  /* 0x00000000000079c5 */ /* 0x000fe20000000000 */
[-CC-:B------:R-:W-:Y:S01]  /*98d0*/  FFMA.FTZ R144, R158, R13.reuse, -R113.reuse ;  /* 0x0000000d9e907223 */ /* 0x180fe20000010871 */
[-C--:B------:R-:W-:Y:S01]  /*98e0*/  FFMA.FTZ R146, R168, R13.reuse, -R113 ;  /* 0x0000000da8927223 */ /* 0x080fe20000010871 */
[----:B------:R-:W-:Y:S01]  /*98f0*/  MUFU.EX2 R159, R88 ;  /* 0x00000058009f7308 */ /* 0x000fe20000000800 */
[----:B0-----:R-:W-:Y:S02]  /*9900*/  IMAD.U32 R20, RZ, RZ, UR56 ;  /* 0x00000038ff147e24 */ /* 0x001fe4000f8e00ff */
[-CC-:B------:R-:W-:Y:S01]  /*9910*/  FFMA.FTZ R126, R126, R13.reuse, -R21.reuse ;  /* 0x0000000d7e7e7223 */ /* 0x180fe20000010815 */
[----:B------:R-:W-:Y:S01]  /*9920*/  HGMMA.64x128x16.F32 R24, R140, gdesc[UR12].tnspB, R24, gsb0 ;  /* 0x41e0000c8c187df0 */ /* 0x000fe20008000818 */
[-C--:B------:R-:W-:Y:S01]  /*9930*/  FFMA.FTZ R184, R184, R13.reuse, -R21 ;  /* 0x0000000db8b87223 */ /* 0x080fe20000010815 */
[----:B------:R-:W-:Y:S02]  /*9940*/  @!P1 VIADD R20, R20, 0x2a840 ;  /* 0x0002a84014149836 */ /* 0x000fe40000000000 */
[----:B-1----:R-:W-:Y:S01]  /*9950*/  FFMA.FTZ R6, R2, R6, R157 ;  /* 0x0000000602067223 */ /* 0x002fe2000001009d */
[-CC-:B------:R-:W-:Y:S01]  /*9960*/  FFMA.FTZ R130, R130, R13.reuse, -R21.reuse ;  /* 0x0000000d82827223 */ /* 0x180fe20000010815 */
[----:B------:R0:W1:Y:S01]  /*9970*/  MUFU.EX2 R113, R22 ;  /* 0x0000001600717308 */ /* 0x0000620000000800 */
[-CC-:B------:R-:W-:Y:S01]  /*9980*/  FFMA.FTZ R186, R186, R13.reuse, -R21.reuse ;  /* 0x0000000dbaba7223 */ /* 0x180fe20000010815 */
[----:B------:R-:W-:Y:S01]  /*9990*/  @!P1 PRMT R20, RZ, 0x654, R20 ;  /* 0x00000654ff149816 */ /* 0x000fe20000000014 */
[-CC-:B------:R-:W-:Y:S01]  /*99a0*/  FFMA.FTZ R134, R134, R13.reuse, -R21.reuse ;  /* 0x0000000d86867223 */ /* 0x180fe20000010815 */
[----:B------:R-:W-:Y:S01]  /*99b0*/  FFMA.FTZ R21, R188, R13, -R21 ;  /* 0x0000000dbc157223 */ /* 0x000fe20000010815 */
[----:B------:R-:W-:-:S03]  /*99c0*/  F2FP.F16.F32.PACK_AB R158, R162, R91 ;  /* 0x0000005ba29e723e */ /* 0x000fc600000000ff */
[----:B------:R-:W2:Y:S01]  /*99d0*/  MUFU.EX2 R90, R90 ;  /* 0x0000005a005a7308 */ /* 0x000ea20000000800 */
[----:B0-----:R-:W-:-:S04]  /*99e0*/  IMAD.U32 R22, RZ, RZ, UR11 ;  /* 0x0000000bff167e24 */ /* 0x001fc8000f8e00ff */
[----:B------:R-:W-:-:S03]  /*99f0*/  @!P1 VIADD R22, R22, 0x2a860 ;  /* 0x0002a86016169836 */ /* 0x000fc60000000000 */
[----:B------:R-:W0:Y:S01]  /*9a00*/  MUFU.EX2 R153, R92 ;  /* 0x0000005c00997308 */ /* 0x000e220000000800 */
[C---:B-1----:R-:W-:Y:S01]  /*9a10*/  FADD.FTZ R6, R113.reuse, R6 ;  /* 0x0000000671067221 */ /* 0x042fe20000010000 */
[----:B------:R-:W-:Y:S02]  /*9a20*/  @!P1 PRMT R22, RZ, 0x654, R22 ;  /* 0x00000654ff169816 */ /* 0x000fe40000000016 */
[----:B------:R-:W-:Y:S01]  /*9a30*/  F2FP.F16.F32.PACK_AB R157, R113, R157 ;  /* 0x0000009d719d723e */ /* 0x000fe200000000ff */
[----:B------:R-:W-:-:S03]  /*9a40*/  FADD.FTZ R6, R159, R6 ;  /* 0x000000069f067221 */ /* 0x000fc60000010000 */
        /* <DEDUP_REMOVED lines=9> */
[----:B--2---:R-:W-:-:S07]  /*9ae0*/  F2FP.F16.F32.PACK_AB R152, R144, R93 ;  /* 0x0000005d9098723e */ /* 0x004fce00000000ff */
        /* <DEDUP_REMOVED lines=19> */
[----:B------:R1:W-:Y:S01]  /*9c20*/  MUFU.EX2 R88, R150 ;  /* 0x0000009600587308 */ /* 0x0003e20000000800 */
[C---:B--2---:R-:W-:Y:S01]  /*9c30*/  FADD.FTZ R6, R182.reuse, R6 ;  /* 0x00000006b6067221 */ /* 0x044fe20000010000 */
[----:B------:R-:W-:-:S06]  /*9c40*/  F2FP.F16.F32.PACK_AB R145, R182, R145 ;  /* 0x00000091b691723e */ /* 0x000fcc00000000ff */
[----:B------:R-:W-:Y:S01]  /*9c50*/  MUFU.EX2 R107, R107 ;  /* 0x0000006b006b7308 */ /* 0x000fe20000000800 */
[----:B0-----:R-:W-:Y:S01]  /*9c60*/  FADD.FTZ R6, R147, R6 ;  /* 0x0000000693067221 */ /* 0x001fe20000010000 */
[----:B-1----:R-:W-:-:S06]  /*9c70*/  F2FP.F16.F32.PACK_AB R150, R106, R99 ;  /* 0x000000636a96723e */ /* 0x002fcc00000000ff */
[----:B------:R-:W-:Y:S01]  /*9c80*/  MUFU.EX2 R184, R184 ;  /* 0x000000b800b87308 */ /* 0x000fe20000000800 */
[----:B------:R-:W-:Y:S02]  /*9c90*/  WARPGROUP.DEPBAR.LE gsb0, 0x0 ;  /* 0x00008000000079c5 */ /* 0x000fe40000010000 */
[----:B------:R-:W-:Y:S01]  /*9ca0*/  WARPGROUP.ARRIVE ;  /* 0x00000000000079c5 */ /* 0x000fe20000000000 */
[----:B------:R-:W-:-:S04]  /*9cb0*/  F2FP.F16.F32.PACK_AB R140, R112, R105 ;  /* 0x00000069708c723e */ /* 0x000fc800000000ff */
[----:B------:R-:W-:Y:S01]  /*9cc0*/  MUFU.EX2 R141, R122 ;  /* 0x0000007a008d7308 */ /* 0x000fe20000000800 */
[----:B------:R-:W-:Y:S01]  /*9cd0*/  HGMMA.64x128x16.F32 R24, R136, gdesc[UR4].tnspB, R24, gsb0 ;  /* 0x41e0000488187df0 */ /* 0x000fe20008000818 */
[----:B------:R-:W-:-:S06]  /*9ce0*/  UMOV UR7, UR4 ;  /* 0x0000000400077c82 */ /* 0x000fcc0008000000 */
[----:B------:R-:W-:Y:S08]  /*9cf0*/  MUFU.EX2 R143, R126 ;  /* 0x0000007e008f7308 */ /* 0x000ff00000000800 */
[----:B------:R-:W0:Y:S08]  /*9d00*/  MUFU.EX2 R116, R116 ;  /* 0x0000007400747308 */ /* 0x000e300000000800 */
[----:B------:R-:W-:Y:S08]  /*9d10*/  MUFU.EX2 R109, R109 ;  /* 0x0000006d006d7308 */ /* 0x000ff00000000800 */
[----:B------:R-:W-:Y:S01]  /*9d20*/  MUFU.EX2 R186, R186 ;  /* 0x000000ba00ba7308 */ /* 0x000fe20000000800 */
[----:B0-----:R-:W-:-:S07]  /*9d30*/  F2FP.F16.F32.PACK_AB R142, R116, R107 ;  /* 0x0000006b748e723e */ /* 0x001fce00000000ff */
[----:B------:R-:W0:Y:S08]  /*9d40*/  MUFU.EX2 R120, R120 ;  /* 0x0000007800787308 */ /* 0x000e300000000800 */
[----:B------:R-:W-:Y:S08]  /*9d50*/  MUFU.EX2 R111, R132 ;  /* 0x00000084006f7308 */ /* 0x000ff00000000800 */
[----:B------:R-:W-:Y:S08]  /*9d60*/  MUFU.EX2 R21, R21 ;  /* 0x0000001500157308 */ /* 0x000ff00000000800 */
[----:B------:R-:W1:Y:S01]  /*9d70*/  MUFU.EX2 R124, R124 ;  /* 0x0000007c007c7308 */ /* 0x000e620000000800 */
[----:B------:R-:W-:-:S02]  /*9d80*/  WARPGROUP.DEPBAR.LE gsb0, 0x0 ;  /* 0x00008000000079c5 */ /* 0x000fc40000010000 */
[----:B------:R2:W-:Y:S05]  /*9d90*/  @!P1 SYNCS.ARRIVE.TRANS64.RED.A1T0 RZ, [R20+URZ], RZ ;  /* 0x000000ff14ff99a7 */ /* 0x0005ea000810043f */
[----:B------:R-:W-:Y:S01]  /*9da0*/  MUFU.EX2 R137, R130 ;  /* 0x0000008200897308 */ /* 0x000fe20000000800 */
[----:B0-----:R-:W-:Y:S02]  /*9db0*/  F2FP.F16.F32.PACK_AB R136, R120, R109 ;  /* 0x0000006d7888723e */ /* 0x001fe400000000ff */
[----:B-1----:R-:W-:Y:S01]  /*9dc0*/  F2FP.F16.F32.PACK_AB R138, R124, R111 ;  /* 0x0000006f7c8a723e */ /* 0x002fe200000000ff */
[----:B--2---:R-:W-:Y:S01]  /*9dd0*/  FADD.FTZ R20, R160, R7 ;  /* 0x00000007a0147221 */ /* 0x004fe20000010000 */
[----:B------:R0:W-:Y:S03]  /*9de0*/  @!P1 SYNCS.ARRIVE.TRANS64.RED.A1T0 RZ, [R22+URZ], RZ ;  /* 0x000000ff16ff99a7 */ /* 0x0001e6000810043f */
[----:B------:R-:W-:Y:S01]  /*9df0*/  MUFU.EX2 R139, R134 ;  /* 0x00000086008b7308 */ /* 0x000fe20000000800 */
[----:B------:R-:W-:-:S02]  /*9e00*/  IMAD.MOV.U32 R160, RZ, RZ, R11 ;  /* 0x000000ffffa07224 */ /* 0x000fc400078e000b */
[----:B------:R-:W-:-:S04]  /*9e10*/  FADD.FTZ R7, R91, R20 ;  /* 0x000000145b077221 */ /* 0x000fc80000010000 */
[----:B------:R-:W-:Y:S01]  /*9e20*/  FADD.FTZ R20, R162, R7 ;  /* 0x00000007a2147221 */ /* 0x000fe20000010000 */
[----:B0-----:R0:W1:Y:S03]  /*9e30*/  MUFU.EX2 R22, R148 ;  /* 0x0000009400167308 */ /* 0x0010660000000800 */
[----:B------:R-:W-:-:S04]  /*9e40*/  FADD.FTZ R7, R93, R20 ;  /* 0x000000145d077221 */ /* 0x000fc80000010000 */
[----:B------:R-:W-:Y:S01]  /*9e50*/  FADD.FTZ R20, R144, R7 ;  /* 0x0000000790147221 */ /* 0x000fe20000010000 */
[----:B------:R-:W-:Y:S02]  /*9e60*/  F2FP.F16.F32.PACK_AB R144, R108, R101 ;  /* 0x000000656c90723e */ /* 0x000fe400000000ff */
[----:B0-----:R-:W-:Y:S01]  /*9e70*/  F2FP.F16.F32.PACK_AB R148, R164, R97 ;  /* 0x00000061a494723e */ /* 0x001fe200000000ff */
[----:B------:R-:W-:-:S04]  /*9e80*/  FADD.FTZ R7, R95, R20 ;  /* 0x000000145f077221 */ /* 0x000fc80000010000 */
[----:B------:R-:W-:Y:S01]  /*9e90*/  FADD.FTZ R20, R146, R7 ;  /* 0x0000000792147221 */ /* 0x000fe20000010000 */
[----:B------:R-:W-:Y:S01]  /*9ea0*/  F2FP.F16.F32.PACK_AB R146, R110, R103 ;  /* 0x000000676e92723e */ /* 0x000fe200000000ff */
[C---:B-1----:R-:W-:Y:S02]  /*9eb0*/  FADD.FTZ R6, R22.reuse, R6 ;  /* 0x0000000616067221 */ /* 0x042fe40000010000 */
[----:B------:R-:W-:Y:S01]  /*9ec0*/  FADD.FTZ R7, R97, R20 ;  /* 0x0000001461077221 */ /* 0x000fe20000010000 */
[----:B------:R-:W-:Y:S01]  /*9ed0*/  F2FP.F16.F32.PACK_AB R147, R22, R147 ;  /* 0x000000931693723e */ /* 0x000fe200000000ff */
[----:B------:R-:W-:Y:S02]  /*9ee0*/  FADD.FTZ R6, R141, R6 ;  /* 0x000000068d067221 */ /* 0x000fe40000010000 */
[----:B------:R-:W-:Y:S01]  /*9ef0*/  FADD.FTZ R20, R164, R7 ;  /* 0x00000007a4147221 */ /* 0x000fe20000010000 */
[C---:B------:R-:W-:Y:S01]  /*9f00*/  F2FP.F16.F32.PACK_AB R141, R88.reuse, R141 ;  /* 0x0000008d588d723e */ /* 0x040fe200000000ff */
[----:B------:R-:W-:-:S02]  /*9f10*/  FADD.FTZ R6, R88, R6 ;  /* 0x0000000658067221 */ /* 0x000fc40000010000 */
[----:B------:R-:W-:Y:S02]  /*9f20*/  FADD.FTZ R7, R99, R20 ;  /* 0x0000001463077221 */ /* 0x000fe40000010000 */
[----:B------:R-:W-:Y:S02]  /*9f30*/  FADD.FTZ R6, R143, R6 ;  /* 0x000000068f067221 */ /* 0x000fe40000010000 */
[----:B------:R-:W-:Y:S01]  /*9f40*/  FADD.FTZ R20, R106, R7 ;  /* 0x000000076a147221 */ /* 0x000fe20000010000 */
[C---:B------:R-:W-:Y:S01]  /*9f50*/  F2FP.F16.F32.PACK_AB R143, R184.reuse, R143 ;  /* 0x0000008fb88f723e */ /* 0x040fe200000000ff */
[----:B------:R-:W-:Y:S02]  /*9f60*/  FADD.FTZ R6, R184, R6 ;  /* 0x00000006b8067221 */ /* 0x000fe40000010000 */
[----:B------:R-:W-:Y:S02]  /*9f70*/  FADD.FTZ R7, R101, R20 ;  /* 0x0000001465077221 */ /* 0x000fe40000010000 */
[----:B------:R-:W-:-:S02]  /*9f80*/  FADD.FTZ R6, R137, R6 ;  /* 0x0000000689067221 */ /* 0x000fc40000010000 */
[----:B------:R-:W-:Y:S01]  /*9f90*/  FADD.FTZ R20, R108, R7 ;  /* 0x000000076c147221 */ /* 0x000fe20000010000 */
[C---:B------:R-:W-:Y:S01]  /*9fa0*/  F2FP.F16.F32.PACK_AB R137, R186.reuse, R137 ;  /* 0x00000089ba89723e */ /* 0x040fe200000000ff */
[----:B------:R-:W-:Y:S02]  /*9fb0*/  FADD.FTZ R6, R186, R6 ;  /* 0x00000006ba067221 */ /* 0x000fe40000010000 */
[----:B------:R-:W-:Y:S02]  /*9fc0*/  FADD.FTZ R7, R103, R20 ;  /* 0x0000001467077221 */ /* 0x000fe40000010000 */
[----:B------:R-:W-:Y:S02]  /*9fd0*/  FADD.FTZ R6, R139, R6 ;  /* 0x000000068b067221 */ /* 0x000fe40000010000 */
[----:B------:R-:W-:Y:S01]  /*9fe0*/  FADD.FTZ R20, R110, R7 ;  /* 0x000000076e147221 */ /* 0x000fe20000010000 */
[C---:B------:R-:W-:Y:S01]  /*9ff0*/  F2FP.F16.F32.PACK_AB R139, R21.reuse, R139 ;  /* 0x0000008b158b723e */ /* 0x040fe200000000ff */
[----:B------:R-:W-:-:S02]  /*a000*/  FADD.FTZ R6, R21, R6 ;  /* 0x0000000615067221 */ /* 0x000fc40000010000 */
[----:B------:R-:W-:Y:S01]  /*a010*/  FADD.FTZ R7, R105, R20 ;  /* 0x0000001469077221 */ /* 0x000fe20000010000 */
[----:B------:R-:W-:-:S03]  /*a020*/  IMAD.MOV.U32 R21, RZ, RZ, R10 ;  /* 0x000000ffff157224 */ /* 0x000fc600078e000a */
[----:B------:R-:W-:-:S04]  /*a030*/  FADD.FTZ R20, R112, R7 ;  /* 0x0000000770147221 */ /* 0x000fc80000010000 */
[----:B------:R-:W-:-:S04]  /*a040*/  FADD.FTZ R7, R107, R20 ;  /* 0x000000146b077221 */ /* 0x000fc80000010000 */
[----:B------:R-:W-:-:S04]  /*a050*/  FADD.FTZ R20, R116, R7 ;  /* 0x0000000774147221 */ /* 0x000fc80000010000 */
[----:B------:R-:W-:-:S04]  /*a060*/  FADD.FTZ R7, R109, R20 ;  /* 0x000000146d077221 */ /* 0x000fc80000010000 */
[----:B------:R-:W-:-:S04]  /*a070*/  FADD.FTZ R20, R120, R7 ;  /* 0x0000000778147221 */ /* 0x000fc80000010000 */
[----:B------:R-:W-:Y:S01]  /*a080*/  FADD.FTZ R7, R111, R20 ;  /* 0x000000146f077221 */ /* 0x000fe20000010000 */
[----:B------:R-:W-:-:S03]  /*a090*/  IMAD.MOV.U32 R20, RZ, RZ, R3 ;  /* 0x000000ffff147224 */ /* 0x000fc600078e0003 */
[----:B------:R-:W-:Y:S01]  /*a0a0*/  FADD.FTZ R7, R124, R7 ;  /* 0x000000077c077221 */ /* 0x000fe20000010000 */
[----:B------:R-:W-:Y:S06]  /*a0b0*/  @P2 BRA `(.L_x_962) ;  /* 0xffffffdc00a82947 */ /* 0x000fec000383ffff */
.L_x_953:
[----:B------:R-:W-:-:S13]  /*a0c0*/  ISETP.GE.AND P2, PT, R12, R17, PT ;  /* 0x000000110c00720c */ /* 0x000fda0003f46270 */
[----:B------:R-:W-:Y:S05]  /*a0d0*/  @!P2 BRA `(.L_x_963) ;  /* 0x0000003000e4a947 */ /* 0x000fea0003800000 */
[----:B------:R-:W-:Y:S01]  /*a0e0*/  IMAD.MOV.U32 R15, RZ, RZ, R10 ;  /* 0x000000ffff0f7224 */ /* 0x000fe200078e000a */
[----:B------:R-:W-:Y:S01]  /*a0f0*/  UMOV UR7, UR4 ;  /* 0x0000000400077c82 */ /* 0x000fe20008000000 */
[----:B------:R-:W-:Y:S01]  /*a100*/  IMAD.MOV.U32 R20, RZ, RZ, R11 ;  /* 0x000000ffff147224 */ /* 0x000fe200078e000b */
[----:B------:R-:W-:Y:S01]  /*a110*/  ULDC UR59, c[0x0][0x9e4] ;  /* 0x00027900003b7ab9 */ /* 0x000fe20000000800 */
[----:B------:R-:W-:Y:S01]  /*a120*/  IMAD.MOV.U32 R21, RZ, RZ, R3 ;  /* 0x000000ffff157224 */ /* 0x000fe200078e0003 */
[----:B------:R-:W-:Y:S01]  /*a130*/  ULDC UR60, c[0x0][0x288] ;  /* 0x0000a200003c7ab9 */ /* 0x000fe20000000800 */
[----:B------:R-:W-:-:S05]  /*a140*/  ULDC UR5, c[0x0][0x9d8] ;  /* 0x0002760000057ab9 */ /* 0x000fca0000000800 */
.L_x_980:
[----:B------:R-:W-:-:S04]  /*a150*/  UIADD3 UR4, UR7, 0x1, URZ ;  /* 0x0000000107047890 */ /* 0x000fc8000fffe03f */
[----:B------:R-:W-:-:S04]  /*a160*/  UISETP.NE.AND UP0, UPT, UR4, 0x2, UPT ;  /* 0x000000020400788c */ /* 0x000fc8000bf05270 */
[----:B------:R-:W-:Y:S02]  /*a170*/  USEL UR6, URZ, 0x1, UP0 ;  /* 0x000000013f067887 */ /* 0x000fe40008000000 */
[----:B------:R-:W-:-:S04]  /*a180*/  USEL UR4, UR4, URZ, UP0 ;  /* 0x0000003f04047287 */ /* 0x000fc80008000000 */
[----:B------:R-:W-:Y:S01]  /*a190*/  LOP3.LUT R3, R21, UR6, RZ, 0x3c, !PT ;  /* 0x0000000615037c12 */ /* 0x000fe2000f8e3cff */
[----:B------:R-:W-:Y:S07]  /*a1a0*/  @!P0 BRA `(.L_x_964) ;  /* 0x0000000000048947 */ /* 0x000fee0003800000 */
[----:B------:R-:W-:Y:S01]  /*a1b0*/  BPT.TRAP 0x1 ;  /* 0x000000040000795c */ /* 0x000fe20000300000 */
.L_x_964:
[----:B------:R-:W-:Y:S01]  /*a1c0*/  ULEA UR56, UR4, UR57, 0x3 ;  /* 0x0000003904387291 */ /* 0x000fe2000f8e183f */
[----:B------:R-:W-:-:S08]  /*a1d0*/  SHF.L.U32 R10, R3, 0x1f, RZ ;  /* 0x0000001f030a7819 */ /* 0x000fd000000006ff */
[----:B------:R0:W1:Y:S01]  /*a1e0*/  SYNCS.PHASECHK.TRANS64.TRYWAIT P2, [UR56+0x2a830], R10 ;  /* 0x02a8300aff0075a7 */ /* 0x0000620008040178 */
[----:B------:R-:W-:Y:S05]  /*a1f0*/  @!P0 BRA `(.L_x_965) ;  /* 0x0000000000048947 */ /* 0x000fea0003800000 */
[----:B------:R-:W-:Y:S01]  /*a200*/  BPT.TRAP 0x1 ;  /* 0x000000040000795c */ /* 0x000fe20000300000 */
.L_x_965:
[----:B-1----:R-:W-:Y:S05]  /*a210*/  @P2 BRA `(.L_x_966) ;  /* 0x0000000000082947 */ /* 0x002fea0003800000 */
[----:B------:R-:W1:Y:S02]  /*a220*/  SYNCS.PHASECHK.TRANS64.TRYWAIT P2, [UR56+0x2a830], R10 ;  /* 0x02a8300aff0075a7 */ /* 0x000e640008040178 */
[----:B-1----:R-:W-:Y:S05]  /*a230*/  @!P2 BRA `(.L_x_967) ;  /* 0x0000009c0028a947 */ /* 0x002fea0003800000 */
.L_x_966:
        /* <DEDUP_REMOVED lines=129> */
.L_x_968:
[----:B------:R-:W-:Y:S01]  /*aa50*/  ULEA UR11, UR7, UR57, 0x3 ;  /* 0x00000039070b7291 */ /* 0x000fe2000f8e183f */
[----:B------:R-:W-:-:S08]  /*aa60*/  SHF.L.U32 R0, R21, 0x1f, RZ ;  /* 0x0000001f15007819 */ /* 0x000fd000000006ff */
[----:B------:R2:W3:Y:S01]  /*aa70*/  SYNCS.PHASECHK.TRANS64.TRYWAIT P2, [UR11+0x2a850], R0 ;  /* 0x02a85000ff0075a7 */ /* 0x0004e2000804014b */
[----:B------:R-:W-:Y:S05]  /*aa80*/  @!P0 BRA `(.L_x_969) ;  /* 0x0000000000048947 */ /* 0x000fea0003800000 */
[----:B------:R-:W-:Y:S01]  /*aa90*/  BPT.TRAP 0x1 ;  /* 0x000000040000795c */ /* 0x000fe20000300000 */
.L_x_969:
[----:B---3--:R-:W-:Y:S05]  /*aaa0*/  @P2 BRA `(.L_x_970) ;  /* 0x0000000000082947 */ /* 0x008fea0003800000 */
[----:B------:R-:W3:Y:S02]  /*aab0*/  SYNCS.PHASECHK.TRANS64.TRYWAIT P2, [UR11+0x2a850], R0 ;  /* 0x02a85000ff0075a7 */ /* 0x000ee4000804014b */
[----:B---3--:R-:W-:Y:S05]  /*aac0*/  @!P2 BRA `(.L_x_971) ;  /* 0x00000094001ca947 */ /* 0x008fea0003800000 */
.L_x_970:
[----:B------:R-:W-:Y:S01]  /*aad0*/  UIADD3 UR6, UR57, 0x400, URZ ;  /* 0x0000040039067890 */ /* 0x000fe2000fffe03f */
[----:B------:R-:W-:Y:S01]  /*aae0*/  WARPGROUP.ARRIVE ;  /* 0x00000000000079c5 */ /* 0x000fe20000000000 */
[----:B------:R-:W-:Y:S01]  /*aaf0*/  UMOV UR15, 0x40000040 ;  /* 0x40000040000f7882 */ /* 0x000fe20000000000 */
[----:B------:R-:W-:Y:S01]  /*ab00*/  ISETP.NE.AND P2, PT, R23, 0x1, PT ;  /* 0x000000011700780c */ /* 0x000fe20003f45270 */
[----:B------:R-:W-:Y:S01]  /*ab10*/  USHF.R.U32.HI UR6, URZ, 0x4, UR6 ;  /* 0x000000043f067899 */ /* 0x000fe20008011606 */
[----:B-12---:R-:W-:Y:S01]  /*ab20*/  FMUL.FTZ R0, R90, UR5 ;  /* 0x000000055a007c20 */ /* 0x006fe20008410000 */
        /* <DEDUP_REMOVED lines=12> */
[----:B------:R-:W4:Y:S01]  /*abf0*/  MUFU.TANH R100, R109 ;  /* 0x0000006d00647308 */ /* 0x000f220000002400 */
[----:B------:R-:W-:Y:S01]  /*ac00*/  UMOV UR7, 0x40000040 ;  /* 0x4000004000077882 */ /* 0x000fe20000000000 */
[----:B------:R-:W-:Y:S01]  /*ac10*/  UIADD3 UR10, UR6, 0x80, URZ ;  /* 0x00000080060a7890 */ /* 0x000fe2000fffe03f */
[----:B-1----:R-:W-:-:S02]  /*ac20*/  IMAD.MOV.U32 R108, RZ, RZ, R8 ;  /* 0x000000ffff6c7224 */ /* 0x002fc400078e0008 */
[----:B------:R-:W-:Y:S01]  /*ac30*/  FMUL.FTZ R2, R91, UR5 ;  /* 0x000000055b027c20 */ /* 0x000fe20008410000 */
[----:B------:R-:W-:Y:S02]  /*ac40*/  IMAD R111, R12, -0x60, RZ ;  /* 0xffffffa00c6f7824 */ /* 0x000fe400078e02ff */
[----:B0-----:R-:W-:Y:S01]  /*ac50*/  FMUL.FTZ R10, R88, UR5 ;  /* 0x00000005580a7c20 */ /* 0x001fe20008410000 */
[----:B------:R-:W-:Y:S01]  /*ac60*/  HGMMA.64x128x16.F32 R24, R156, gdesc[UR4].tnspB, R24, gsb0 ;  /* 0x41e000049c187df0 */ /* 0x000fe20008000818 */
[----:B------:R-:W-:Y:S01]  /*ac70*/  UMOV UR7, 0x40000040 ;  /* 0x4000004000077882 */ /* 0x000fe20000000000 */
[----:B------:R-:W-:Y:S01]  /*ac80*/  UMOV UR14, UR10 ;  /* 0x0000000a000e7c82 */ /* 0x000fe20008000000 */
[----:B------:R-:W-:Y:S01]  /*ac90*/  UIADD3 UR10, UR6, 0x100, URZ ;  /* 0x00000100060a7890 */ /* 0x000fe2000fffe03f */
[----:B------:R-:W-:Y:S01]  /*aca0*/  FMUL.FTZ R11, R94, UR5 ;  /* 0x000000055e0b7c20 */ /* 0x000fe20008410000 */
[----:B------:R-:W-:Y:S01]  /*acb0*/  FMUL.FTZ R13, R95, UR5 ;  /* 0x000000055f0d7c20 */ /* 0x000fe20008410000 */
[----:B------:R-:W-:Y:S01]  /*acc0*/  FMUL.FTZ R160, R97, UR5 ;  /* 0x0000000561a07c20 */ /* 0x000fe20008410000 */
        /* <DEDUP_REMOVED lines=21> */
[----:B------:R-:W-:-:S02]  /*ae20*/  VIADD R94, R111, 0x1 ;  /* 0x000000016f5e7836 */ /* 0x000fc40000000000 */
[----:B------:R-:W-:Y:S01]  /*ae30*/  FMUL.FTZ R120, R120, UR5 ;  /* 0x0000000578787c20 */ /* 0x000fe20008410000 */
[----:B------:R-:W-:Y:S01]  /*ae40*/  FMUL.FTZ R124, R124, UR5 ;  /* 0x000000057c7c7c20 */ /* 0x000fe20008410000 */
[----:B------:R-:W-:Y:S01]  /*ae50*/  FMUL.FTZ R132, R132, UR5 ;  /* 0x0000000584847c20 */ /* 0x000fe20008410000 */
[----:B------:R-:W-:Y:S01]  /*ae60*/  FMUL.FTZ R134, R134, UR5 ;  /* 0x0000000586867c20 */ /* 0x000fe20008410000 */
[----:B------:R-:W-:Y:S01]  /*ae70*/  IMAD R94, R9, -0x2, R94 ;  /* 0xfffffffe095e7824 */ /* 0x000fe200078e025e */
[----:B------:R-:W0:Y:S01]  /*ae80*/  MUFU.TANH R10, R10 ;  /* 0x0000000a000a7308 */ /* 0x000e220000002400 */
[----:B------:R-:W-:-:S03]  /*ae90*/  ULDC UR18, c[0x0][0x9e0] ;  /* 0x0002780000127ab9 */ /* 0x000fc60000000800 */
[----:B------:R-:W-:-:S04]  /*aea0*/  IADD3 R96, R94, -UR60, R19 ;  /* 0x8000003c5e607c10 */ /* 0x000fc8000fffe013 */
[----:B------:R-:W0:Y:S01]  /*aeb0*/  MUFU.TANH R0, R0 ;  /* 0x0000000000007308 */ /* 0x000e220000002400 */
[C---:B------:R-:W-:Y:S02]  /*aec0*/  VIADD R114, R96.reuse, UR18 ;  /* 0x0000001260727c36 */ /* 0x040fe40008000000 */
[----:B------:R-:W-:-:S05]  /*aed0*/  VIADD R115, R96, UR61 ;  /* 0x0000003d60737c36 */ /* 0x000fca0008000000 */
        /* <DEDUP_REMOVED lines=16> */
[----:B------:R-:W-:Y:S01]  /*afe0*/  UMOV UR14, UR10 ;  /* 0x0000000a000e7c82 */ /* 0x000fe20008000000 */
[----:B------:R-:W-:Y:S01]  /*aff0*/  UMOV UR15, 0x40000040 ;  /* 0x40000040000f7882 */ /* 0x000fe20000000000 */
[----:B------:R-:W-:-:S04]  /*b000*/  UIADD3 UR10, UR6, 0x180, URZ ;  /* 0x00000180060a7890 */ /* 0x000fc8000fffe03f */
        /* <DEDUP_REMOVED lines=15> */
[----:B------:R0:W0:Y:S08]  /*b100*/  MUFU.TANH R110, R132 ;  /* 0x00000084006e7308 */ /* 0x0000300000002400 */
[----:B------:R-:W0:Y:S01]  /*b110*/  MUFU.TANH R133, R133 ;  /* 0x0000008500857308 */ /* 0x000e220000002400 */
[----:B------:R-:W-:-:S02]  /*b120*/  WARPGROUP.DEPBAR.LE gsb0, 0x0 ;  /* 0x00008000000079c5 */ /* 0x000fc40000010000 */
[----:B------:R-:W-:Y:S01]  /*b130*/  WARPGROUP.ARRIVE ;  /* 0x00000000000079c5 */ /* 0x000fe20000000000 */
[----:B------:R-:W-:Y:S01]  /*b140*/  FMUL.FTZ R152, R130, UR5 ;  /* 0x0000000582987c20 */ /* 0x000fe20008410000 */
[----:B------:R-:W-:-:S04]  /*b150*/  FMUL.FTZ R154, R131, UR5 ;  /* 0x00000005839a7c20 */ /* 0x000fc80008410000 */
[----:B------:R-:W-:Y:S01]  /*b160*/  HGMMA.64x128x16.F32 R24, R148, gdesc[UR12].tnspB, R24, gsb0 ;  /* 0x41e0000c94187df0 */ /* 0x000fe20008000818 */
[----:B------:R-:W-:Y:S01]  /*b170*/  UMOV UR14, UR10 ;  /* 0x0000000a000e7c82 */ /* 0x000fe20008000000 */
[----:B------:R-:W-:Y:S01]  /*b180*/  UMOV UR15, 0x40000040 ;  /* 0x40000040000f7882 */ /* 0x000fe20000000000 */
[----:B------:R-:W-:Y:S01]  /*b190*/  UIADD3 UR10, UR6, 0x200, URZ ;  /* 0x00000200060a7890 */ /* 0x000fe2000fffe03f */
[----:B------:R-:W0:Y:S01]  /*b1a0*/  MUFU.TANH R152, R152 ;  /* 0x0000009800987308 */ /* 0x000e220000002400 */
[----:B------:R-:W-:-:S07]  /*b1b0*/  UIADD3 UR6, UR6, 0x280, URZ ;  /* 0x0000028006067890 */ /* 0x000fce000fffe03f */
[----:B------:R-:W0:Y:S01]  /*b1c0*/  MUFU.TANH R154, R154 ;  /* 0x0000009a009a7308 */ /* 0x000e220000002400 */
[----:B------:R-:W-:Y:S02]  /*b1d0*/  WARPGROUP.DEPBAR.LE gsb0, 0x0 ;  /* 0x00008000000079c5 */ /* 0x000fe40000010000 */
[----:B------:R-:W-:Y:S01]  /*b1e0*/  WARPGROUP.ARRIVE ;  /* 0x00000000000079c5 */ /* 0x000fe20000000000 */
[----:B------:R-:W-:Y:S01]  /*b1f0*/  FMUL.FTZ R148, R126, UR5 ;  /* 0x000000057e947c20 */ /* 0x000fe20008410000 */
[----:B------:R-:W-:-:S04]  /*b200*/  FMUL.FTZ R150, R127, UR5 ;  /* 0x000000057f967c20 */ /* 0x000fc80008410000 */
[----:B------:R-:W-:Y:S01]  /*b210*/  HGMMA.64x128x16.F32 R24, R144, gdesc[UR12].tnspB, R24, gsb0 ;  /* 0x41e0000c90187df0 */ /* 0x000fe20008000818 */
[----:B------:R-:W-:Y:S01]  /*b220*/  UMOV UR14, UR10 ;  /* 0x0000000a000e7c82 */ /* 0x000fe20008000000 */
[----:B------:R-:W-:Y:S01]  /*b230*/  UMOV UR15, 0x40000040 ;  /* 0x40000040000f7882 */ /* 0x000fe20000000000 */
[----:B------:R-:W0:Y:S08]  /*b240*/  MUFU.TANH R148, R148 ;  /* 0x0000009400947308 */ /* 0x000e300000002400 */
[----:B------:R-:W0:Y:S01]  /*b250*/  MUFU.TANH R150, R150 ;  /* 0x0000009600967308 */ /* 0x000e220000002400 */
[----:B------:R-:W-:-:S02]  /*b260*/  WARPGROUP.DEPBAR.LE gsb0, 0x0 ;  /* 0x00008000000079c5 */ /* 0x000fc40000010000 */
[----:B------:R-:W-:Y:S01]  /*b270*/  WARPGROUP.ARRIVE ;  /* 0x00000000000079c5 */ /* 0x000fe20000000000 */
[----:B------:R-:W-:Y:S01]  /*b280*/  FMUL.FTZ R144, R89, UR5 ;  /* 0x0000000559907c20 */ /* 0x000fe20008410000 */
[----:B------:R-:W-:Y:S01]  /*b290*/  FMUL.FTZ R145, R93, UR5 ;  /* 0x000000055d917c20 */ /* 0x000fe20008410000 */
[----:B------:R-:W5:Y:S01]  /*b2a0*/  @P2 LDC R89, c[0x0][0x44c] ;  /* 0x00011300ff592b82 */ /* 0x000f620000000800 */
[----:B------:R-:W-:Y:S01]  /*b2b0*/  FMUL.FTZ R93, R106, UR5 ;  /* 0x000000056a5d7c20 */ /* 0x000fe20008410000 */
[----:B------:R-:W-:Y:S01]  /*b2c0*/  FMUL.FTZ R146, R123, UR5 ;  /* 0x000000057b927c20 */ /* 0x000fe20008410000 */
[----:B------:R-:W-:Y:S01]  /*b2d0*/  HGMMA.64x128x16.F32 R24, R140, gdesc[UR12].tnspB, R24, gsb0 ;  /* 0x41e0000c8c187df0 */ /* 0x000fe20008000818 */
[----:B------:R-:W0:Y:S08]  /*b2e0*/  MUFU.TANH R144, R144 ;  /* 0x0000009000907308 */ /* 0x000e300000002400 */
[----:B------:R-:W0:Y:S08]  /*b2f0*/  MUFU.TANH R145, R145 ;  /* 0x0000009100917308 */ /* 0x000e300000002400 */
[----:B------:R-:W0:Y:S01]  /*b300*/  MUFU.TANH R93, R93 ;  /* 0x0000005d005d7308 */ /* 0x000e220000002400 */
[----:B-----5:R-:W-:-:S07]  /*b310*/  @P2 IMAD.HI.U32 R89, R8, R89, RZ ;  /* 0x0000005908592227 */ /* 0x020fce00078e00ff */
[----:B------:R0:W0:Y:S01]  /*b320*/  MUFU.TANH R106, R120 ;  /* 0x00000078006a7308 */ /* 0x0000220000002400 */
[----:B---3--:R-:W-:Y:S01]  /*b330*/  @P2 SHF.R.U32.HI R108, RZ, R90, R89 ;  /* 0x0000005aff6c2219 */ /* 0x008fe20000011659 */
[----:B------:R-:W-:Y:S01]  /*b340*/  IMAD.U32 R89, RZ, RZ, UR56 ;  /* 0x00000038ff597e24 */ /* 0x000fe2000f8e00ff */
[----:B------:R-:W-:-:S03]  /*b350*/  ISETP.GE.AND P2, PT, R14, 0x1, PT ;  /* 0x000000010e00780c */ /* 0x000fc60003f46270 */
[----:B------:R-:W-:Y:S01]  /*b360*/  @!P1 VIADD R89, R89, 0x2a840 ;  /* 0x0002a84059599836 */ /* 0x000fe20000000000 */
[----:B------:R-:W3:Y:S01]  /*b370*/  SHFL.IDX PT, R109, R108, RZ, 0x1c1f ;  /* 0x001c1fff6c6d7589 */ /* 0x000ee200000e0000 */
[----:B------:R-:W0:Y:S03]  /*b380*/  MUFU.TANH R146, R146 ;  /* 0x0000009200927308 */ /* 0x000e260000002400 */
[----:B------:R-:W-:-:S05]  /*b390*/  @!P1 PRMT R90, RZ, 0x654, R89 ;  /* 0x00000654ff5a9816 */ /* 0x000fca0000000059 */
[----:B------:R0:W0:Y:S01]  /*b3a0*/  MUFU.TANH R89, R134 ;  /* 0x0000008600597308 */ /* 0x0000220000002400 */
[--C-:B---3--:R-:W-:Y:S02]  /*b3b0*/  IMAD.IADD R96, R114, 0x1, R109.reuse ;  /* 0x0000000172607824 */ /* 0x108fe400078e026d */
[----:B------:R-:W-:Y:S01]  /*b3c0*/  IMAD.IADD R107, R115, 0x1, R109 ;  /* 0x00000001736b7824 */ /* 0x000fe200078e026d */
[----:B------:R-:W-:Y:S02]  /*b3d0*/  WARPGROUP.DEPBAR.LE gsb0, 0x0 ;  /* 0x00008000000079c5 */ /* 0x000fe40000010000 */
[----:B------:R-:W-:Y:S01]  /*b3e0*/  WARPGROUP.ARRIVE ;  /* 0x00000000000079c5 */ /* 0x000fe20000000000 */
[----:B------:R-:W-:Y:S01]  /*b3f0*/  FMUL.FTZ R140, R119, UR5 ;  /* 0x00000005778c7c20 */ /* 0x000fe20008410000 */
[----:B------:R-:W-:Y:S01]  /*b400*/  FMUL.FTZ R142, R122, UR5 ;  /* 0x000000057a8e7c20 */ /* 0x000fe20008410000 */
[----:B------:R-:W-:-:S03]  /*b410*/  VIADD R122, R94, 0xffffffff ;  /* 0xffffffff5e7a7836 */ /* 0x000fc60000000000 */
[----:B------:R-:W-:Y:S01]  /*b420*/  HGMMA.64x128x16.F32 R24, R136, gdesc[UR4].tnspB, R24, gsb0 ;  /* 0x41e0000488187df0 */ /* 0x000fe20008000818 */
[----:B------:R-:W3:Y:S08]  /*b430*/  MUFU.TANH R140, R140 ;  /* 0x0000008c008c7308 */ /* 0x000ef00000002400 */
[----:B------:R-:W0:Y:S01]  /*b440*/  MUFU.TANH R142, R142 ;  /* 0x0000008e008e7308 */ /* 0x000e220000002400 */
[----:B------:R-:W-:-:S02]  /*b450*/  WARPGROUP.DEPBAR.LE gsb0, 0x0 ;  /* 0x00008000000079c5 */ /* 0x000fc40000010000 */
[----:B------:R5:W-:Y:S02]  /*b460*/  @!P1 SYNCS.ARRIVE.TRANS64.RED.A1T0 RZ, [R90+URZ], RZ ;  /* 0x000000ff5aff99a7 */ /* 0x000be4000810043f */
[----:B-----5:R-:W-:-:S06]  /*b470*/  FMUL.FTZ R90, R135, UR5 ;  /* 0x00000005875a7c20 */ /* 0x020fcc0008410000 */
[----:B------:R-:W0:Y:S01]  /*b480*/  MUFU.TANH R90, R90 ;  /* 0x0000005a005a7308 */ /* 0x000e220000002400 */
[----:B-1234-:R-:W-:Y:S05]  /*b490*/  @!P2 BRA `(.L_x_972) ;  /* 0x00000000005ca947 */ /* 0x01efea0003800000 */
[----:B------:R-:W-:Y:S01]  /*b4a0*/  ULDC UR6, c[0x0][0x2f0] ;  /* 0x0000bc0000067ab9 */ /* 0x000fe20000000800 */
[----:B------:R-:W-:Y:S01]  /*b4b0*/  BSSY B0, `(.L_x_973) ;  /* 0x0000012000007945 */ /* 0x000fe20003800000 */
[----:B------:R-:W-:-:S04]  /*b4c0*/  IMAD R94, R16, UR6, R109 ;  /* 0x00000006105e7c24 */ /* 0x000fc8000f8e026d */
        /* <DEDUP_REMOVED lines=11> */
.L_x_974:
[----:B------:R-:W-:-:S05]  /*b580*/  IMAD.U32 R118, RZ, RZ, UR59 ;  /* 0x0000003bff767e24 */ /* 0x000fca000f8e00ff */
[----:B------:R-:W-:-:S13]  /*b590*/  ISETP.NE.AND P2, PT, R118, 0x1, PT ;  /* 0x000000017600780c */ /* 0x000fda0003f45270 */
[----:B------:R-:W1:Y:S02]  /*b5a0*/  @P2 LDC.64 R126, c[0x0][0x9e8] ;  /* 0x00027a00ff7e2b82 */ /* 0x000e640000000a00 */
[----:B-1----:R-:W-:-:S05]  /*b5b0*/  @P2 IMAD.HI.U32 R94, R109, R126, RZ ;  /* 0x0000007e6d5e2227 */ /* 0x002fca00078e00ff */
[----:B------:R-:W-:-:S07]  /*b5c0*/  @P2 SHF.R.U32.HI R109, RZ, R127, R94 ;  /* 0x0000007fff6d2219 */ /* 0x000fce000001165e */
.L_x_975:
[----:B------:R-:W-:Y:S05]  /*b5d0*/  BSYNC B0 ;  /* 0x0000000000007941 */ /* 0x000fea0003800000 */
.L_x_973:
[----:B------:R-:W-:-:S05]  /*b5e0*/  IMAD R109, R109, R118, R122 ;  /* 0x000000766d6d7224 */ /* 0x000fca00078e027a */
[----:B------:R-:W-:Y:S02]  /*b5f0*/  VIADDMNMX R96, R109, R118, R96, PT ;  /* 0x000000766d607246 */ /* 0x000fe40003800160 */
[----:B------:R-:W-:-:S07]  /*b600*/  VIMNMX R107, R107, R109, !PT ;  /* 0x0000006d6b6b7248 */ /* 0x000fce0007fe0100 */
.L_x_972:
[C---:B------:R-:W-:Y:S01]  /*b610*/  ISETP.GE.AND P2, PT, R111.reuse, 0x2, PT ;  /* 0x000000026f00780c */ /* 0x040fe20003f46270 */
[----:B------:R-:W1:Y:S01]  /*b620*/  SHFL.IDX PT, R109, R108, 0x1, 0x1c1f ;  /* 0x003c1f006c6d7f89 */ /* 0x000e6200000e0000 */
        /* <DEDUP_REMOVED lines=90> */
[C---:B------:R-:W-:Y:S02]  /*bbd0*/  ISETP.LT.OR P4, PT, R96.reuse, 0x4a, P4 ;  /* 0x0000004a6000780c */ /* 0x040fe40002781670 */
[----:B------:R-:W-:Y:S02]  /*bbe0*/  ISETP.GE.AND P5, PT, R111, 0x51, PT ;  /* 0x000000516f00780c */ /* 0x000fe40003fa6270 */
        /* <DEDUP_REMOVED lines=17> */
[----:B------:R-:W-:Y:S01]  /*bd00*/  FSEL R176, R10, -INF , !P6 ;  /* 0xff8000000ab07808 */ /* 0x000fe20007000000 */
[----:B-1----:R-:W-:Y:S01]  /*bd10*/  IMAD.IADD R10, R114, 0x1, R109 ;  /* 0x00000001720a7824 */ /* 0x002fe200078e026d */
[----:B------:R-:W-:-:S04]  /*bd20*/  ISETP.GE.AND P6, PT, R111, 0x5a, PT ;  /* 0x0000005a6f00780c */ /* 0x000fc80003fc6270 */
[----:B------:R-:W-:Y:S02]  /*bd30*/  P2R R129, PR, RZ, 0x40 ;  /* 0x00000040ff817803 */ /* 0x000fe40000000000 */
[----:B------:R-:W-:Y:S01]  /*bd40*/  ISETP.GT.AND P6, PT, R107, 0x59, !P6 ;  /* 0x000000596b00780c */ /* 0x000fe200077c4270 */
[----:B------:R-:W-:-:S03]  /*bd50*/  IMAD.IADD R107, R115, 0x1, R109 ;  /* 0x00000001736b7824 */ /* 0x000fc600078e026d */
[----:B------:R-:W-:-:S04]  /*bd60*/  ISETP.LT.OR P6, PT, R96, 0x5a, P6 ;  /* 0x0000005a6000780c */ /* 0x000fc800037c1670 */
[----:B------:R-:W-:Y:S02]  /*bd70*/  FSEL R96, R133, -INF , !P6 ;  /* 0xff80000085607808 */ /* 0x000fe40007000000 */
[----:B------:R-:W-:-:S13]  /*bd80*/  ISETP.GE.AND P6, PT, R14, 0x1, PT ;  /* 0x000000010e00780c */ /* 0x000fda0003fc6270 */
[----:B------:R-:W-:Y:S05]  /*bd90*/  @!P6 BRA `(.L_x_976) ;  /* 0x00000000005ce947 */ /* 0x000fea0003800000 */
        /* <DEDUP_REMOVED lines=14> */
.L_x_978:
[----:B------:R-:W-:-:S05]  /*be80*/  IMAD.U32 R110, RZ, RZ, UR59 ;  /* 0x0000003bff6e7e24 */ /* 0x000fca000f8e00ff */
[----:B------:R-:W-:-:S13]  /*be90*/  ISETP.NE.AND P6, PT, R110, 0x1, PT ;  /* 0x000000016e00780c */ /* 0x000fda0003fc5270 */
[----:B------:R-:W0:Y:S02]  /*bea0*/  @P6 LDC.64 R108, c[0x0][0x9e8] ;  /* 0x00027a00ff6c6b82 */ /* 0x000e240000000a00 */
[----:B0-----:R-:W-:-:S05]  /*beb0*/  @P6 IMAD.HI.U32 R108, R111, R108, RZ ;  /* 0x0000006c6f6c6227 */ /* 0x001fca00078e00ff */
[----:B------:R-:W-:-:S07]  /*bec0*/  @P6 SHF.R.U32.HI R111, RZ, R109, R108 ;  /* 0x0000006dff6f6219 */ /* 0x000fce000001166c */
.L_x_979:
[----:B------:R-:W-:Y:S05]  /*bed0*/  BSYNC B0 ;  /* 0x0000000000007941 */ /* 0x000fea0003800000 */
.L_x_977:
[----:B------:R-:W-:-:S05]  /*bee0*/  IMAD R111, R111, R110, R122 ;  /* 0x0000006e6f6f7224 */ /* 0x000fca00078e027a */
[----:B------:R-:W-:Y:S02]  /*bef0*/  VIADDMNMX R10, R111, R110, R10, PT ;  /* 0x0000006e6f0a7246 */ /* 0x000fe4000380010a */
[----:B------:R-:W-:-:S07]  /*bf00*/  VIMNMX R107, R107, R111, !PT ;  /* 0x0000006f6b6b7248 */ /* 0x000fce0007fe0100 */
.L_x_976:
        /* <DEDUP_REMOVED lines=13> */
[----:B------:R-:W-:Y:S01]  /*bfe0*/  ISETP.NE.AND P2, PT, R123, RZ, PT ;  /* 0x000000ff7b00720c */ /* 0x000fe20003f45270 */
[----:B------:R-:W0:Y:S01]  /*bff0*/  LDC R13, c[0x0][0x988] ;  /* 0x00026200ff0d7b82 */ /* 0x000e220000000800 */
        /* <DEDUP_REMOVED lines=57> */
[----:B------:R-:W-:Y:S02]  /*c390*/  FSEL R126, R101, -INF , !P2 ;  /* 0xff800000657e7808 */ /* 0x000fe40005000000 */
        /* <DEDUP_REMOVED lines=54> */
[--C-:B------:R-:W-:Y:S01]  /*c700*/  FFMA.FTZ R168, R168, R13, -R113.reuse ;  /* 0x0000000da8a87223 */ /* 0x100fe20000010871 */
[----:B------:R-:W-:Y:S01]  /*c710*/  FSEL R111, R11, RZ, P2 ;  /* 0x000000ff0b6f7208 */ /* 0x000fe20001000000 */
        /* <DEDUP_REMOVED lines=42> */
[----:B0-----:R-:W-:Y:S01]  /*c9c0*/  FSEL R168, R90, -INF , !P3 ;  /* 0xff8000005aa87808 */ /* 0x001fe20005800000 */
[----:B------:R-:W-:Y:S01]  /*c9d0*/  FFMA.FTZ R90, R132, R13, -R113 ;  /* 0x0000000d845a7223 */ /* 0x000fe20000010871 */
        /* <DEDUP_REMOVED lines=15> */
[----:B------:R-:W-:-:S06]  /*cad0*/  FADD.FTZ R0, -R111, R20 ;  /* 0x000000146f007221 */ /* 0x000fcc0000010100 */
[----:B------:R-:W-:Y:S01]  /*cae0*/  MUFU.EX2 R101, R101 ;  /* 0x0000006500657308 */ /* 0x000fe20000000800 */
[-C--:B------:R-:W-:Y:S01]  /*caf0*/  FFMA.FTZ R105, R100, R13.reuse, -R113 ;  /* 0x0000000d64697223 */ /* 0x080fe20000010871 */
[----:B------:R-:W0:Y:S01]  /*cb00*/  SHFL.BFLY PT, R109, R10, 0x1, 0x1f ;  /* 0x0c201f000a6d7f89 */ /* 0x000e2200000e0000 */
[----:B------:R-:W-:-:S05]  /*cb10*/  FMUL.FTZ R0, R0, R13 ;  /* 0x0000000d00007220 */ /* 0x000fca0000410000 */
[----:B------:R-:W-:Y:S08]  /*cb20*/  MUFU.EX2 R112, R112 ;  /* 0x0000007000707308 */ /* 0x000ff00000000800 */
[----:B------:R-:W1:Y:S08]  /*cb30*/  MUFU.EX2 R0, R0 ;  /* 0x0000000000007308 */ /* 0x000e700000000800 */
[----:B------:R-:W-:Y:S01]  /*cb40*/  MUFU.EX2 R103, R103 ;  /* 0x0000006700677308 */ /* 0x000fe20000000800 */
[----:B0-----:R-:W-:Y:S01]  /*cb50*/  FMNMX.FTZ R10, R10, R109, !PT ;  /* 0x0000006d0a0a7209 */ /* 0x001fe20007810000 */
[----:B------:R-:W-:-:S03]  /*cb60*/  FFMA.FTZ R109, R96, R13, -R113 ;  /* 0x0000000d606d7223 */ /* 0x000fc60000010871 */
[C---:B------:R-:W-:Y:S01]  /*cb70*/  FSETP.NEU.FTZ.AND P2, PT, R10.reuse, -INF , PT ;  /* 0xff8000000a00780b */ /* 0x040fe20003f5d000 */
[----:B------:R-:W-:Y:S01]  /*cb80*/  FMUL.FTZ R20, R10, R13 ;  /* 0x0000000d0a147220 */ /* 0x000fe20000410000 */
[----:B-1----:R-:W-:Y:S01]  /*cb90*/  FFMA.FTZ R7, R0, R7, R21 ;  /* 0x0000000700077223 */ /* 0x002fe20000010015 */
[----:B------:R-:W-:Y:S03]  /*cba0*/  MUFU.EX2 R104, R104 ;  /* 0x0000006800687308 */ /* 0x000fe60000000800 */
[----:B------:R-:W-:Y:S01]  /*cbb0*/  FSEL R111, R20, RZ, P2 ;  /* 0x000000ff146f7208 */ /* 0x000fe20001000000 */
[C---:B------:R-:W-:Y:S01]  /*cbc0*/  FADD.FTZ R7, R156.reuse, R7 ;  /* 0x000000079c077221 */ /* 0x040fe20000010000 */
[----:B------:R-:W-:-:S03]  /*cbd0*/  F2FP.F16.F32.PACK_AB R156, R156, R21 ;  /* 0x000000159c9c723e */ /* 0x000fc600000000ff */
[-CC-:B------:R-:W-:Y:S01]  /*cbe0*/  FFMA.FTZ R2, R2, R13.reuse, -R111.reuse ;  /* 0x0000000d02027223 */ /* 0x180fe2000001086f */
[-CC-:B------:R-:W-:Y:S01]  /*cbf0*/  FFMA.FTZ R157, R174, R13.reuse, -R111.reuse ;  /* 0x0000000dae9d7223 */ /* 0x180fe2000001086f */
[-CC-:B------:R-:W-:Y:S01]  /*cc00*/  FFMA.FTZ R108, R108, R13.reuse, -R111.reuse ;  /* 0x0000000d6c6c7223 */ /* 0x180fe2000001086f */
[-C--:B------:R-:W-:Y:S01]  /*cc10*/  FFMA.FTZ R110, R110, R13.reuse, -R111 ;  /* 0x0000000d6e6e7223 */ /* 0x080fe2000001086f */
[----:B------:R0:W-:Y:S01]  /*cc20*/  MUFU.EX2 R94, R2 ;  /* 0x00000002005e7308 */ /* 0x0001e20000000800 */
[----:B------:R-:W-:Y:S01]  /*cc30*/  FADD.FTZ R20, R158, R7 ;  /* 0x000000079e147221 */ /* 0x000fe20000010000 */
[-CC-:B------:R-:W-:Y:S01]  /*cc40*/  FFMA.FTZ R114, R114, R13.reuse, -R111.reuse ;  /* 0x0000000d72727223 */ /* 0x180fe2000001086f */
[-CC-:B------:R-:W-:Y:S01]  /*cc50*/  FFMA.FTZ R22, R22, R13.reuse, -R111.reuse ;  /* 0x0000000d16167223 */ /* 0x180fe2000001086f */
[-CC-:B------:R-:W-:Y:S01]  /*cc60*/  FFMA.FTZ R88, R88, R13.reuse, -R111.reuse ;  /* 0x0000000d58587223 */ /* 0x180fe2000001086f */
[----:B------:R-:W-:Y:S01]  /*cc70*/  FADD.FTZ R20, R91, R20 ;  /* 0x000000145b147221 */ /* 0x000fe20000010000 */
[-CC-:B------:R-:W-:Y:S01]  /*cc80*/  FFMA.FTZ R122, R122, R13.reuse, -R111.reuse ;  /* 0x0000000d7a7a7223 */ /* 0x180fe2000001086f */
[-CC-:B------:R-:W-:Y:S01]  /*cc90*/  FFMA.FTZ R124, R124, R13.reuse, -R111.reuse ;  /* 0x0000000d7c7c7223 */ /* 0x180fe2000001086f */
[----:B------:R-:W-:Y:S01]  /*cca0*/  MUFU.EX2 R157, R157 ;  /* 0x0000009d009d7308 */ /* 0x000fe20000000800 */
[----:B0-----:R-:W-:Y:S01]  /*ccb0*/  FSEL R2, R10, RZ, P2 ;  /* 0x000000ff0a027208 */ /* 0x001fe20001000000 */
[----:B------:R-:W-:Y:S01]  /*ccc0*/  FADD.FTZ R7, R93, R20 ;  /* 0x000000145d077221 */ /* 0x000fe20000010000 */
[-CC-:B------:R-:W-:Y:S01]  /*ccd0*/  FFMA.FTZ R130, R130, R13.reuse, -R111.reuse ;  /* 0x0000000d82827223 */ /* 0x180fe2000001086f */
[-CC-:B------:R-:W-:Y:S01]  /*cce0*/  FFMA.FTZ R134, R134, R13.reuse, -R111.reuse ;  /* 0x0000000d86867223 */ /* 0x180fe2000001086f */
[----:B------:R-:W-:Y:S01]  /*ccf0*/  FFMA.FTZ R138, R138, R13, -R111 ;  /* 0x0000000d8a8a7223 */ /* 0x000fe2000001086f */
[----:B------:R-:W-:Y:S01]  /*cd00*/  FADD.FTZ R2, -R2, R15 ;  /* 0x0000000f02027221 */ /* 0x000fe20000010100 */
[----:B------:R-:W-:Y:S01]  /*cd10*/  FADD.FTZ R20, R160, R7 ;  /* 0x00000007a0147221 */ /* 0x000fe20000010000 */
[----:B------:R-:W-:Y:S01]  /*cd20*/  MUFU.EX2 R159, R108 ;  /* 0x0000006c009f7308 */ /* 0x000fe20000000800 */
[----:B------:R-:W-:-:S02]  /*cd30*/  IMAD.U32 R15, RZ, RZ, UR11 ;  /* 0x0000000bff0f7e24 */ /* 0x000fc4000f8e00ff */
[-C--:B------:R-:W-:Y:S01]  /*cd40*/  FMUL.FTZ R2, R2, R13.reuse ;  /* 0x0000000d02027220 */ /* 0x080fe20000410000 */
[----:B------:R-:W-:Y:S01]  /*cd50*/  FADD.FTZ R7, R95, R20 ;  /* 0x000000145f077221 */ /* 0x000fe20000010000 */
[-CC-:B------:R-:W-:Y:S01]  /*cd60*/  FFMA.FTZ R126, R126, R13.reuse, -R111.reuse ;  /* 0x0000000d7e7e7223 */ /* 0x180fe2000001086f */
[----:B------:R-:W-:Y:S02]  /*cd70*/  @!P1 VIADD R15, R15, 0x2a860 ;  /* 0x0002a8600f0f9836 */ /* 0x000fe40000000000 */
[-C--:B------:R-:W-:Y:S01]  /*cd80*/  FFMA.FTZ R128, R128, R13.reuse, -R111 ;  /* 0x0000000d80807223 */ /* 0x080fe2000001086f */
[----:B------:R-:W-:Y:S01]  /*cd90*/  FADD.FTZ R20, R162, R7 ;  /* 0x00000007a2147221 */ /* 0x000fe20000010000 */
[----:B------:R-:W0:Y:S01]  /*cda0*/  MUFU.EX2 R2, R2 ;  /* 0x0000000200027308 */ /* 0x000e220000000800 */
[-C--:B------:R-:W-:Y:S01]  /*cdb0*/  FFMA.FTZ R136, R136, R13.reuse, -R111 ;  /* 0x0000000d88887223 */ /* 0x080fe2000001086f */
[----:B------:R-:W-:Y:S01]  /*cdc0*/  @!P1 PRMT R15, RZ, 0x654, R15 ;  /* 0x00000654ff0f9816 */ /* 0x000fe2000000000f */
[----:B------:R-:W-:Y:S01]  /*cdd0*/  FADD.FTZ R7, R97, R20 ;  /* 0x0000001461077221 */ /* 0x000fe20000010000 */
[-CC-:B------:R-:W-:Y:S01]  /*cde0*/  FFMA.FTZ R140, R140, R13.reuse, -R111.reuse ;  /* 0x0000000d8c8c7223 */ /* 0x180fe2000001086f */
[-C--:B------:R-:W-:Y:S01]  /*cdf0*/  FFMA.FTZ R142, R142, R13.reuse, -R111 ;  /* 0x0000000d8e8e7223 */ /* 0x080fe2000001086f */
[----:B------:R1:W-:Y:S01]  /*ce00*/  @!P1 SYNCS.ARRIVE.TRANS64.RED.A1T0 RZ, [R15+URZ], RZ ;  /* 0x000000ff0fff99a7 */ /* 0x0003e2000810043f */
[----:B------:R-:W-:Y:S01]  /*ce10*/  FADD.FTZ R20, R164, R7 ;  /* 0x00000007a4147221 */ /* 0x000fe20000010000 */
[----:B------:R-:W2:Y:S01]  /*ce20*/  MUFU.EX2 R110, R110 ;  /* 0x0000006e006e7308 */ /* 0x000ea20000000800 */
[-CC-:B------:R-:W-:Y:S01]  /*ce30*/  FFMA.FTZ R146, R146, R13.reuse, -R111.reuse ;  /* 0x0000000d92927223 */ /* 0x180fe2000001086f */
[-CC-:B------:R-:W-:Y:S01]  /*ce40*/  FFMA.FTZ R148, R148, R13.reuse, -R111.reuse ;  /* 0x0000000d94947223 */ /* 0x180fe2000001086f */
[----:B------:R-:W-:Y:S01]  /*ce50*/  FADD.FTZ R7, R89, R20 ;  /* 0x0000001459077221 */ /* 0x000fe20000010000 */
[-CC-:B------:R-:W-:Y:S01]  /*ce60*/  FFMA.FTZ R150, R150, R13.reuse, -R111.reuse ;  /* 0x0000000d96967223 */ /* 0x180fe2000001086f */
[----:B------:R-:W-:Y:S01]  /*ce70*/  FFMA.FTZ R166, R166, R13, -R111 ;  /* 0x0000000da6a67223 */ /* 0x000fe2000001086f */
[----:B------:R-:W-:Y:S01]  /*ce80*/  ISETP.GT.AND P2, PT, R12, R17, PT ;  /* 0x000000110c00720c */ /* 0x000fe20003f44270 */
[----:B------:R-:W-:Y:S01]  /*ce90*/  FADD.FTZ R7, R90, R7 ;  /* 0x000000075a077221 */ /* 0x000fe20000010000 */
[----:B------:R-:W3:Y:S01]  /*cea0*/  MUFU.EX2 R153, R114 ;  /* 0x0000007200997308 */ /* 0x000ee20000000800 */
[----:B0-----:R-:W-:Y:S01]  /*ceb0*/  FFMA.FTZ R6, R2, R6, R157 ;  /* 0x0000000602067223 */ /* 0x001fe2000001009d */
[----:B------:R-:W-:Y:S01]  /*cec0*/  F2FP.F16.F32.PACK_AB R158, R91, R158 ;  /* 0x0000009e5b9e723e */ /* 0x000fe200000000ff */
[----:B------:R-:W-:Y:S01]  /*ced0*/  FADD.FTZ R20, R144, R7 ;  /* 0x0000000790147221 */ /* 0x000fe20000010000 */
[C---:B------:R-:W-:Y:S01]  /*cee0*/  F2FP.F16.F32.PACK_AB R144, R99.reuse, R144 ;  /* 0x000000906390723e */ /* 0x040fe200000000ff */
[C---:B------:R-:W-:Y:S01]  /*cef0*/  FADD.FTZ R6, R94.reuse, R6 ;  /* 0x000000065e067221 */ /* 0x040fe20000010000 */
[----:B------:R-:W-:Y:S01]  /*cf00*/  F2FP.F16.F32.PACK_AB R157, R94, R157 ;  /* 0x0000009d5e9d723e */ /* 0x000fe200000000ff */
[----:B------:R-:W-:Y:S01]  /*cf10*/  FADD.FTZ R20, R99, R20 ;  /* 0x0000001463147221 */ /* 0x000fe20000010000 */
[----:B------:R-:W0:Y:S01]  /*cf20*/  MUFU.EX2 R22, R22 ;  /* 0x0000001600167308 */ /* 0x000e220000000800 */
[----:B------:R-:W-:Y:S01]  /*cf30*/  FADD.FTZ R6, R159, R6 ;  /* 0x000000069f067221 */ /* 0x000fe20000010000 */
[----:B--2---:R-:W-:Y:S01]  /*cf40*/  F2FP.F16.F32.PACK_AB R159, R110, R159 ;  /* 0x0000009f6e9f723e */ /* 0x004fe200000000ff */
[----:B------:R-:W-:Y:S01]  /*cf50*/  FADD.FTZ R113, R101, R20 ;  /* 0x0000001465717221 */ /* 0x000fe20000010000 */
[----:B------:R-:W-:-:S02]  /*cf60*/  VIADD R12, R12, 0xffffffff ;  /* 0xffffffff0c0c7836 */ /* 0x000fc40000000000 */
[----:B------:R-:W-:Y:S01]  /*cf70*/  FADD.FTZ R6, R110, R6 ;  /* 0x000000066e067221 */ /* 0x000fe20000010000 */
[----:B------:R-:W-:Y:S01]  /*cf80*/  FADD.FTZ R20, R112, R113 ;  /* 0x0000007170147221 */ /* 0x000fe20000010000 */
[----:B------:R-:W2:Y:S02]  /*cf90*/  MUFU.EX2 R155, R88 ;  /* 0x00000058009b7308 */ /* 0x000ea40000000800 */
[----:B---3--:R-:W-:Y:S01]  /*cfa0*/  FADD.FTZ R6, R153, R6 ;  /* 0x0000000699067221 */ /* 0x008fe20000010000 */
[----:B------:R-:W-:-:S04]  /*cfb0*/  FADD.FTZ R113, R103, R20 ;  /* 0x0000001467717221 */ /* 0x000fc80000010000 */
[----:B------:R-:W-:Y:S01]  /*cfc0*/  FADD.FTZ R113, R104, R113 ;  /* 0x0000007168717221 */ /* 0x000fe20000010000 */
[----:B------:R-:W3:Y:S01]  /*cfd0*/  MUFU.EX2 R122, R122 ;  /* 0x0000007a007a7308 */ /* 0x000ee20000000800 */
[C---:B0-----:R-:W-:Y:S01]  /*cfe0*/  FADD.FTZ R6, R22.reuse, R6 ;  /* 0x0000000616067221 */ /* 0x041fe20000010000 */
[----:B------:R-:W-:-:S06]  /*cff0*/  F2FP.F16.F32.PACK_AB R153, R22, R153 ;  /* 0x000000991699723e */ /* 0x000fcc00000000ff */
[----:B------:R-:W0:Y:S01]  /*d000*/  MUFU.EX2 R149, R124 ;  /* 0x0000007c00957308 */ /* 0x000e220000000800 */
[----:B--2---:R-:W-:-:S07]  /*d010*/  FADD.FTZ R6, R155, R6 ;  /* 0x000000069b067221 */ /* 0x004fce0000010000 */
[----:B------:R-:W1:Y:S01]  /*d020*/  MUFU.EX2 R130, R130 ;  /* 0x0000008200827308 */ /* 0x000e620000000800 */
[C---:B---3--:R-:W-:Y:S01]  /*d030*/  FADD.FTZ R6, R122.reuse, R6 ;  /* 0x000000067a067221 */ /* 0x048fe20000010000 */
        /* <DEDUP_REMOVED lines=23> */
[----:B-1----:R-:W-:-:S06]  /*d1b0*/  F2FP.F16.F32.PACK_AB R140, R104, R103 ;  /* 0x00000067688c723e */ /* 0x002fcc00000000ff */
[----:B------:R0:W1:Y:S01]  /*d1c0*/  MUFU.EX2 R141, R146 ;  /* 0x00000092008d7308 */ /* 0x0000620000000800 */
[C---:B---3--:R-:W-:Y:S01]  /*d1d0*/  FADD.FTZ R15, R147.reuse, R15 ;  /* 0x0000000f930f7221 */ /* 0x048fe20000010000 */
[----:B------:R-:W-:-:S06]  /*d1e0*/  F2FP.F16.F32.PACK_AB R147, R147, R88 ;  /* 0x000000589393723e */ /* 0x000fcc00000000ff */
[----:B------:R-:W3:Y:S01]  /*d1f0*/  MUFU.EX2 R102, R102 ;  /* 0x0000006600667308 */ /* 0x000ee20000000800 */
[----:B--2---:R-:W-:Y:S01]  /*d200*/  FADD.FTZ R15, R96, R15 ;  /* 0x0000000f600f7221 */ /* 0x004fe20000010000 */
[----:B0-----:R-:W-:-:S06]  /*d210*/  F2FP.F16.F32.PACK_AB R146, R112, R101 ;  /* 0x000000657092723e */ /* 0x001fcc00000000ff */
[----:B------:R0:W2:Y:S01]  /*d220*/  MUFU.EX2 R100, R148 ;  /* 0x0000009400647308 */ /* 0x0000a20000000800 */
[C---:B-1----:R-:W-:Y:S01]  /*d230*/  FADD.FTZ R15, R141.reuse, R15 ;  /* 0x0000000f8d0f7221 */ /* 0x042fe20000010000 */
[----:B------:R-:W-:-:S06]  /*d240*/  F2FP.F16.F32.PACK_AB R141, R141, R96 ;  /* 0x000000608d8d723e */ /* 0x000fcc00000000ff */
[----:B------:R-:W1:Y:S01]  /*d250*/  MUFU.EX2 R105, R105 ;  /* 0x0000006900697308 */ /* 0x000e620000000800 */
[----:B---3--:R-:W-:Y:S01]  /*d260*/  FADD.FTZ R20, R102, R113 ;  /* 0x0000007166147221 */ /* 0x008fe20000010000 */
[----:B0-----:R-:W-:-:S06]  /*d270*/  F2FP.F16.F32.PACK_AB R148, R164, R97 ;  /* 0x00000061a494723e */ /* 0x001fcc00000000ff */
[----:B------:R0:W3:Y:S01]  /*d280*/  MUFU.EX2 R143, R150 ;  /* 0x00000096008f7308 */ /* 0x0000e20000000800 */
[----:B--2---:R-:W-:-:S07]  /*d290*/  FADD.FTZ R15, R100, R15 ;  /* 0x0000000f640f7221 */ /* 0x004fce0000010000 */
[----:B------:R-:W2:Y:S01]  /*d2a0*/  MUFU.EX2 R98, R98 ;  /* 0x0000006200627308 */ /* 0x000ea20000000800 */
[C---:B-1----:R-:W-:Y:S01]  /*d2b0*/  FADD.FTZ R21, R105.reuse, R20 ;  /* 0x0000001469157221 */ /* 0x042fe20000010000 */
[----:B0-----:R-:W-:Y:S02]  /*d2c0*/  F2FP.F16.F32.PACK_AB R150, R90, R89 ;  /* 0x000000595a96723e */ /* 0x001fe400000000ff */
[----:B------:R-:W-:-:S04]  /*d2d0*/  F2FP.F16.F32.PACK_AB R142, R105, R102 ;  /* 0x00000066698e723e */ /* 0x000fc800000000ff */
[----:B------:R-:W0:Y:S01]  /*d2e0*/  MUFU.EX2 R106, R6 ;  /* 0x00000006006a7308 */ /* 0x000e220000000800 */
[C---:B---3--:R-:W-:Y:S01]  /*d2f0*/  FADD.FTZ R15, R143.reuse, R15 ;  /* 0x0000000f8f0f7221 */ /* 0x048fe20000010000 */
        /* <DEDUP_REMOVED lines=13> */
[----:B0-----:R-:W-:Y:S01]  /*d3d0*/  FADD.FTZ R6, R92, R21 ;  /* 0x000000155c067221 */ /* 0x001fe20000010000 */
[----:B------:R-:W-:-:S06]  /*d3e0*/  IMAD.MOV.U32 R21, RZ, RZ, R3 ;  /* 0x000000ffff157224 */ /* 0x000fcc00078e0003 */
[----:B------:R-:W0:Y:S01]  /*d3f0*/  MUFU.EX2 R111, R111 ;  /* 0x0000006f006f7308 */ /* 0x000e220000000800 */
[----:B-1----:R-:W-:Y:S01]  /*d400*/  FADD.FTZ R15, R166, R15 ;  /* 0x0000000fa60f7221 */ /* 0x002fe20000010000 */
[C---:B--2---:R-:W-:Y:S01]  /*d410*/  FADD.FTZ R7, R109.reuse, R6 ;  /* 0x000000066d077221 */ /* 0x044fe20000010000 */
[----:B------:R-:W-:Y:S02]  /*d420*/  F2FP.F16.F32.PACK_AB R138, R109, R92 ;  /* 0x0000005c6d8a723e */ /* 0x000fe400000000ff */
[C---:B0-----:R-:W-:Y:S01]  /*d430*/  FADD.FTZ R6, R111.reuse, R15 ;  /* 0x0000000f6f067221 */ /* 0x041fe20000010000 */
[----:B------:R-:W-:Y:S01]  /*d440*/  F2FP.F16.F32.PACK_AB R139, R111, R166 ;  /* 0x000000a66f8b723e */ /* 0x000fe200000000ff */
[----:B------:R-:W-:Y:S01]  /*d450*/  IMAD.MOV.U32 R15, RZ, RZ, R10 ;  /* 0x000000ffff0f7224 */ /* 0x000fe200078e000a */
[----:B------:R-:W-:Y:S06]  /*d460*/  @P2 BRA `(.L_x_980) ;  /* 0xffffffcc00382947 */ /* 0x000fec000383ffff */
.L_x_963:
        /* <DEDUP_REMOVED lines=67> */
.L_x_981:
[----:B------:R-:W-:Y:S01]  /*d8a0*/  ULEA UR5, UR4, UR57, 0x3 ;  /* 0x0000003904057291 */ /* 0x000fe2000f8e183f */
[----:B------:R-:W-:-:S08]  /*d8b0*/  SHF.L.U32 R3, R3, 0x1f, RZ ;  /* 0x0000001f03037819 */ /* 0x000fd000000006ff */
[----:B------:R0:W1:Y:S01]  /*d8c0*/  SYNCS.PHASECHK.TRANS64.TRYWAIT P2, [UR5+0x2a850], R3 ;  /* 0x02a85003ff0075a7 */ /* 0x0000620008040145 */
[----:B------:R-:W-:Y:S05]  /*d8d0*/  @!P0 BRA `(.L_x_982) ;  /* 0x0000000000048947 */ /* 0x000fea0003800000 */
[----:B------:R-:W-:Y:S01]  /*d8e0*/  BPT.TRAP 0x1 ;  /* 0x000000040000795c */ /* 0x000fe20000300000 */
.L_x_982:
[----:B-1----:R-:W-:Y:S05]  /*d8f0*/  @P2 BRA `(.L_x_983) ;  /* 0x0000000000082947 */ /* 0x002fea0003800000 */
[----:B------:R-:W1:Y:S02]  /*d900*/  SYNCS.PHASECHK.TRANS64.TRYWAIT P0, [UR5+0x2a850], R3 ;  /* 0x02a85003ff0075a7 */ /* 0x000e640008000145 */
[----:B-1----:R-:W-:Y:S05]  /*d910*/  @!P0 BRA `(.L_x_984) ;  /* 0x0000006400a08947 */ /* 0x002fea0003800000 */
.L_x_983:
[----:B------:R-:W-:Y:S01]  /*d920*/  UIADD3 UR57, UR57, 0x400, URZ ;  /* 0x0000040039397890 */ /* 0x000fe2000fffe03f */
[----:B------:R-:W-:Y:S01]  /*d930*/  WARPGROUP.ARRIVE ;  /* 0x00000000000079c5 */ /* 0x000fe20000000000 */
[----:B------:R-:W-:Y:S01]  /*d940*/  UMOV UR7, 0x40000040 ;  /* 0x4000004000077882 */ /* 0x000fe20000000000 */
[----:B-1----:R-:W1:Y:S01]  /*d950*/  SHFL.BFLY PT, R0, R7, 0x2, 0x1f ;  /* 0x0c401f0007007f89 */ /* 0x002e6200000e0000 */
[----:B------:R-:W-:Y:S01]  /*d960*/  USHF.R.U32.HI UR57, URZ, 0x4, UR57 ;  /* 0x000000043f397899 */ /* 0x000fe20008011639 */
[----:B------:R-:W-:Y:S02]  /*d970*/  IMAD.U32 R8, RZ, RZ, UR5 ;  /* 0x00000005ff087e24 */ /* 0x000fe4000f8e00ff */
[----:B0-----:R-:W0:Y:S01]  /*d980*/  SHFL.BFLY PT, R3, R6, 0x2, 0x1f ;  /* 0x0c401f0006037f89 */ /* 0x001e2200000e0000 */
[----:B------:R-:W-:Y:S01]  /*d990*/  ULOP3.LUT UR57, UR57, 0x3fff, URZ, 0xc0, !UPT ;  /* 0x00003fff39397892 */ /* 0x000fe2000f8ec03f */
[----:B------:R-:W-:Y:S02]  /*d9a0*/  @!P1 VIADD R8, R8, 0x2a860 ;  /* 0x0002a86008089836 */ /* 0x000fe40000000000 */
[----:B------:R-:W-:Y:S01]  /*d9b0*/  IMAD.MOV.U32 R4, RZ, RZ, RZ ;  /* 0x000000ffff047224 */ /* 0x000fe200078e00ff */
[----:B------:R-:W-:-:S02]  /*d9c0*/  ULOP3.LUT UR57, UR57, 0x3000000, URZ, 0xfc, !UPT ;  /* 0x0300000039397892 */ /* 0x000fc4000f8efc3f */
[----:B------:R-:W-:Y:S02]  /*d9d0*/  @!P1 PRMT R8, RZ, 0x654, R8 ;  /* 0x00000654ff089816 */ /* 0x000fe40000000008 */
[----:B------:R-:W-:-:S07]  /*d9e0*/  UIMAD UR4, UR4, 0x600, UR57 ;  /* 0x00000600040478a4 */ /* 0x000fce000f8e0239 */
[----:B------:R-:W-:Y:S02]  /*d9f0*/  UMOV UR6, UR4 ;  /* 0x0000000400067c82 */ /* 0x000fe40008000000 */
[----:B------:R-:W-:Y:S01]  /*da00*/  HGMMA.64x128x16.F32 R24, R156, gdesc[UR4].tnspB, R24, gsb0 ;  /* 0x41e000049c187df0 */ /* 0x000fe20008000818 */
[----:B------:R-:W-:Y:S01]  /*da10*/  UIADD3 UR6, UR4, 0x80, URZ ;  /* 0x0000008004067890 */ /* 0x000fe2000fffe03f */
[----:B-1----:R-:W-:Y:S01]  /*da20*/  FADD.FTZ R0, R0, R7 ;  /* 0x0000000700007221 */ /* 0x002fe20000010000 */
[----:B------:R-:W-:Y:S01]  /*da30*/  UMOV UR7, 0x40000040 ;  /* 0x4000004000077882 */ /* 0x000fe20000000000 */
[----:B------:R-:W-:Y:S02]  /*da40*/  IMAD.MOV.U32 R7, RZ, RZ, RZ ;  /* 0x000000ffff077224 */ /* 0x000fe400078e00ff */
[----:B0-----:R-:W-:Y:S01]  /*da50*/  FADD.FTZ R2, R3, R6 ;  /* 0x0000000603027221 */ /* 0x001fe20000010000 */
[----:B------:R-:W-:Y:S01]  /*da60*/  IMAD.MOV.U32 R6, RZ, RZ, -0x800000 ;  /* 0xff800000ff067424 */ /* 0x000fe200078e00ff */
[----:B------:R-:W0:Y:S04]  /*da70*/  SHFL.BFLY PT, R3, R0, 0x1, 0x1f ;  /* 0x0c201f0000037f89 */ /* 0x000e2800000e0000 */
[----:B------:R-:W1:Y:S01]  /*da80*/  SHFL.BFLY PT, R5, R2, 0x1, 0x1f ;  /* 0x0c201f0002057f89 */ /* 0x000e6200000e0000 */
[----:B0-----:R-:W-:Y:S01]  /*da90*/  FADD.FTZ R9, R0, R3 ;  /* 0x0000000300097221 */ /* 0x001fe20000010000 */
[----:B------:R-:W-:-:S02]  /*daa0*/  IMAD.MOV.U32 R0, RZ, RZ, -0x800000 ;  /* 0xff800000ff007424 */ /* 0x000fc400078e00ff */
[----:B-1----:R-:W-:Y:S02]  /*dab0*/  FADD.FTZ R12, R2, R5 ;  /* 0x00000005020c7221 */ /* 0x002fe40000010000 */
[----:B------:R-:W-:-:S03]  /*dac0*/  FSETP.NE.FTZ.AND P0, PT, R9, RZ, PT ;  /* 0x000000ff0900720b */ /* 0x000fc60003f15000 */
        /* <DEDUP_REMOVED lines=102> */
.L_x_914:
[----:B------:R-:W-:Y:S05]  /*e130*/  @P0 BRA `(.L_x_985) ;  /* 0x0000001400440947 */ /* 0x000fea0003800000 */
[----:B------:R-:W0:Y:S01]  /*e140*/  S2R R7, SR_TID.X ;  /* 0x0000000000077919 */ /* 0x000e220000002100 */
[----:B------:R-:W1:Y:S01]  /*e150*/  LDC R21, c[0x0][0xbe8] ;  /* 0x0002fa00ff157b82 */ /* 0x000e620000000800 */
[----:B------:R-:W-:Y:S01]  /*e160*/  SHF.R.S32.HI R15, RZ, 0x1f, R18 ;  /* 0x0000001fff0f7819 */ /* 0x000fe20000011412 */
[----:B------:R-:W-:Y:S01]  /*e170*/  ULDC.64 UR4, c[0x0][0xbd0] ;  /* 0x0002f40000047ab9 */ /* 0x000fe20000000a00 */
[----:B------:R-:W2:Y:S01]  /*e180*/  S2R R20, SR_CTAID.X ;  /* 0x0000000000147919 */ /* 0x000ea20000002500 */
[----:B------:R-:W-:Y:S01]  /*e190*/  ULDC.64 UR6, c[0x0][0xb38] ;  /* 0x0002ce0000067ab9 */ /* 0x000fe20000000a00 */
[----:B------:R-:W-:Y:S01]  /*e1a0*/  ULDC.64 UR10, c[0x0][0x208] ;  /* 0x00008200000a7ab9 */ /* 0x000fe20000000a00 */
[----:B------:R-:W-:Y:S02]  /*e1b0*/  BSSY B0, `(.L_x_986) ;  /* 0x00000e3000007945 */ /* 0x000fe40003800000 */
        /* <DEDUP_REMOVED lines=9> */
[----:B------:R-:W0:Y:S01]  /*e250*/  LDC.64 R72, c[0x0][0xb40] ;  /* 0x0002d000ff487b82 */ /* 0x000e220000000a00 */
[----:B------:R-:W-:Y:S02]  /*e260*/  LEA.HI R8, R8, R7, RZ, 0x2 ;  /* 0x0000000708087211 */ /* 0x000fe400078f10ff */
[----:B------:R-:W-:Y:S02]  /*e270*/  LOP3.LUT R10, R9, 0xffffff80, RZ, 0xc0, !PT ;  /* 0xffffff80090a7812 */ /* 0x000fe400078ec0ff */
[----:B------:R-:W-:-:S03]  /*e280*/  LOP3.LUT R8, R8, 0xfffffffc, RZ, 0xc0, !PT ;  /* 0xfffffffc08087812 */ /* 0x000fc600078ec0ff */
[C---:B------:R-:W-:Y:S01]  /*e290*/  IMAD.IADD R74, R7.reuse, 0x1, -R10 ;  /* 0x00000001074a7824 */ /* 0x040fe200078e0a0a */
[----:B------:R-:W-:Y:S01]  /*e2a0*/  SHF.R.S32.HI R10, RZ, 0x7, R9 ;  /* 0x00000007ff0a7819 */ /* 0x000fe20000011409 */
[----:B------:R-:W-:Y:S01]  /*e2b0*/  IMAD.IADD R14, R7, 0x1, -R8 ;  /* 0x00000001070e7824 */ /* 0x000fe200078e0a08 */
[----:B------:R-:W5:Y:S02]  /*e2c0*/  @P0 LDC R17, c[0x0][0xbec] ;  /* 0x0002fb00ff110b82 */ /* 0x000f640000000800 */
[----:B------:R-:W-:Y:S02]  /*e2d0*/  SHF.R.S32.HI R11, RZ, 0x1f, R74 ;  /* 0x0000001fff0b7819 */ /* 0x000fe4000001144a */
[----:B------:R-:W-:Y:S02]  /*e2e0*/  LEA.HI R7, R9, R10, RZ, 0x1 ;  /* 0x0000000a09077211 */ /* 0x000fe400078f08ff */
[CC--:B------:R-:W-:Y:S02]  /*e2f0*/  LEA.HI R88, R11.reuse, R74.reuse, RZ, 0x2 ;  /* 0x0000004a0b587211 */ /* 0x0c0fe400078f10ff */
[----:B------:R-:W-:Y:S01]  /*e300*/  LEA.HI R11, R11, R74, RZ, 0x5 ;  /* 0x0000004a0b0b7211 */ /* 0x000fe200078f28ff */
[----:B------:R-:W5:Y:S01]  /*e310*/  @P0 LDC R89, c[0x0][0xbec] ;  /* 0x0002fb00ff590b82 */ /* 0x000f620000000800 */
[----:B------:R-:W-:-:S02]  /*e320*/  SHF.R.S32.HI R12, RZ, 0x2, R88 ;  /* 0x00000002ff0c7819 */ /* 0x000fc40000011458 */
[----:B------:R-:W-:Y:S02]  /*e330*/  SHF.R.S32.HI R13, RZ, 0x1f, R88 ;  /* 0x0000001fff0d7819 */ /* 0x000fe40000011458 */
[----:B------:R-:W-:Y:S02]  /*e340*/  LOP3.LUT R7, R7, 0x3fffffe, RZ, 0xc0, !PT ;  /* 0x03fffffe07077812 */ /* 0x000fe400078ec0ff */
[----:B------:R-:W-:Y:S01]  /*e350*/  LEA.HI R13, R13, R12, RZ, 0x3 ;  /* 0x0000000c0d0d7211 */ /* 0x000fe200078f18ff */
[----:B------:R-:W5:Y:S01]  /*e360*/  @P0 LDC R19, c[0x0][0xbf0] ;  /* 0x0002fc00ff130b82 */ /* 0x000f620000000800 */
[----:B------:R-:W-:Y:S01]  /*e370*/  LEA.HI R9, R14, R14, RZ, 0x1 ;  /* 0x0000000e0e097211 */ /* 0x000fe200078f08ff */
[----:B------:R-:W-:Y:S01]  /*e380*/  IMAD.IADD R7, R10, 0x1, -R7 ;  /* 0x000000010a077824 */ /* 0x000fe200078e0a07 */
[----:B------:R-:W-:Y:S02]  /*e390*/  LOP3.LUT R13, R13, 0xfffffff8, RZ, 0xc0, !PT ;  /* 0xfffffff80d0d7812 */ /* 0x000fe400078ec0ff */
[----:B------:R-:W-:-:S02]  /*e3a0*/  SHF.R.S32.HI R11, RZ, 0x5, R11 ;  /* 0x00000005ff0b7819 */ /* 0x000fc4000001140b */
[----:B------:R-:W-:Y:S01]  /*e3b0*/  LOP3.LUT R9, R9, 0x1ffffffe, RZ, 0xc0, !PT ;  /* 0x1ffffffe09097812 */ /* 0x000fe200078ec0ff */
[----:B------:R-:W-:Y:S01]  /*e3c0*/  IMAD.IADD R8, R12, 0x1, -R13 ;  /* 0x000000010c087824 */ /* 0x000fe200078e0a0d */
[----:B------:R-:W5:Y:S03]  /*e3d0*/  @P0 LDC R90, c[0x0][0xbf0] ;  /* 0x0002fc00ff5a0b82 */ /* 0x000f660000000800 */
[----:B------:R-:W-:Y:S02]  /*e3e0*/  IMAD R8, R11, 0x10, R8 ;  /* 0x000000100b087824 */ /* 0x000fe400078e0208 */
[----:B------:R-:W-:Y:S02]  /*e3f0*/  IMAD R11, R15, UR4, RZ ;  /* 0x000000040f0b7c24 */ /* 0x000fe4000f8e02ff */
[----:B------:R-:W-:Y:S02]  /*e400*/  IMAD.IADD R12, R14, 0x1, -R9 ;  /* 0x000000010e0c7824 */ /* 0x000fe400078e0a09 */
[----:B------:R-:W-:-:S02]  /*e410*/  IMAD R7, R7, 0x40, R8 ;  /* 0x0000004007077824 */ /* 0x000fc400078e0208 */
[----:B------:R-:W-:Y:S01]  /*e420*/  IMAD.WIDE.U32 R8, R18, UR4, RZ ;  /* 0x0000000412087c25 */ /* 0x000fe2000f8e00ff */
[----:B---3--:R-:W-:-:S03]  /*e430*/  USHF.R.S32.HI UR4, URZ, 0x1f, UR9 ;  /* 0x0000001f3f047899 */ /* 0x008fc60008011409 */
[C---:B------:R-:W-:Y:S02]  /*e440*/  IMAD R13, R18.reuse, UR5, R11 ;  /* 0x00000005120d7c24 */ /* 0x040fe4000f8e020b */
[----:B------:R-:W-:Y:S02]  /*e450*/  IMAD R15, R15, UR6, RZ ;  /* 0x000000060f0f7c24 */ /* 0x000fe4000f8e02ff */
[----:B------:R-:W-:Y:S02]  /*e460*/  IMAD.IADD R9, R9, 0x1, R13 ;  /* 0x0000000109097824 */ /* 0x000fe400078e020d */
[----:B------:R-:W-:-:S04]  /*e470*/  IMAD.WIDE.U32 R10, R18, UR6, RZ ;  /* 0x00000006120a7c25 */ /* 0x000fc8000f8e00ff */
[----:B------:R-:W-:Y:S01]  /*e480*/  IMAD R13, R18, UR7, R15 ;  /* 0x00000007120d7c24 */ /* 0x000fe2000f8e020f */
[----:B------:R-:W-:Y:S01]  /*e490*/  ULDC.64 UR6, c[0x0][0xb48] ;  /* 0x0002d20000067ab9 */ /* 0x000fe20000000a00 */
[----:B------:R-:W-:Y:S02]  /*e4a0*/  IMAD R12, R12, 0x8, R7 ;  /* 0x000000080c0c7824 */ /* 0x000fe400078e0207 */
[----:B------:R-:W-:Y:S02]  /*e4b0*/  IMAD.MOV R18, RZ, RZ, -R18 ;  /* 0x000000ffff127224 */ /* 0x000fe400078e0a12 */
[----:B----4-:R-:W-:Y:S02]  /*e4c0*/  IMAD R14, R22, UR4, RZ ;  /* 0x00000004160e7c24 */ /* 0x010fe4000f8e02ff */
[----:B--2---:R-:W-:Y:S02]  /*e4d0*/  IMAD R12, R20, 0x80, R12 ;  /* 0x00000080140c7824 */ /* 0x004fe400078e020c */
[----:B0-----:R-:W-:Y:S01]  /*e4e0*/  IMAD R16, R72, UR4, RZ ;  /* 0x0000000448107c24 */ /* 0x001fe2000f8e02ff */
[----:B------:R-:W-:Y:S01]  /*e4f0*/  ULDC.64 UR4, c[0x0][0xbe0] ;  /* 0x0002f80000047ab9 */ /* 0x000fe20000000a00 */
[----:B-1----:R-:W-:-:S02]  /*e500*/  IMAD R75, R75, R18, UR8 ;  /* 0x000000084b4b7e24 */ /* 0x002fc4000f8e0212 */
[----:B------:R-:W-:Y:S02]  /*e510*/  IMAD.IADD R11, R11, 0x1, R13 ;  /* 0x000000010b0b7824 */ /* 0x000fe400078e020d */
[----:B------:R-:W-:Y:S02]  /*e520*/  IMAD R15, R23, UR9, R14 ;  /* 0x00000009170f7c24 */ /* 0x000fe4000f8e020e */
[----:B------:R-:W-:-:S04]  /*e530*/  IMAD.WIDE.U32 R8, R22, UR9, R8 ;  /* 0x0000000916087c25 */ /* 0x000fc8000f8e0008 */
[----:B-----5:R-:W-:-:S04]  /*e540*/  @P0 IMAD.HI.U32 R14, R12, R17, RZ ;  /* 0x000000110c0e0227 */ /* 0x020fc800078e00ff */
[----:B------:R-:W-:Y:S01]  /*e550*/  IMAD R17, R73, UR9, R16 ;  /* 0x0000000949117c24 */ /* 0x000fe2000f8e0210 */
[----:B------:R-:W-:Y:S01]  /*e560*/  SHF.R.S32.HI R16, RZ, 0x1f, R75 ;  /* 0x0000001fff107819 */ /* 0x000fe2000001144b */
[----:B------:R-:W-:Y:S01]  /*e570*/  IMAD.WIDE.U32 R10, R72, UR9, R10 ;  /* 0x00000009480a7c25 */ /* 0x000fe2000f8e000a */
[----:B------:R-:W-:-:S03]  /*e580*/  ULDC.64 UR8, c[0x0][0xb28] ;  /* 0x0002ca0000087ab9 */ /* 0x000fc60000000a00 */
[----:B------:R-:W-:Y:S02]  /*e590*/  IMAD.IADD R9, R9, 0x1, R15 ;  /* 0x0000000109097824 */ /* 0x000fe400078e020f */
[----:B------:R-:W-:-:S04]  /*e5a0*/  @P0 IMAD.HI.U32 R89, R12, R89, RZ ;  /* 0x000000590c590227 */ /* 0x000fc800078e00ff */
[----:B------:R-:W-:Y:S02]  /*e5b0*/  IMAD.IADD R11, R11, 0x1, R17 ;  /* 0x000000010b0b7824 */ /* 0x000fe400078e0211 */
[----:B------:R-:W-:Y:S01]  /*e5c0*/  IMAD.MOV.U32 R13, RZ, RZ, R12 ;  /* 0x000000ffff0d7224 */ /* 0x000fe200078e000c */
[----:B------:R-:W-:Y:S01]  /*e5d0*/  @P0 SHF.R.U32.HI R13, RZ, R19, R14 ;  /* 0x00000013ff0d0219 */ /* 0x000fe2000001160e */
[----:B------:R-:W-:Y:S02]  /*e5e0*/  IMAD R17, R16, UR6, RZ ;  /* 0x0000000610117c24 */ /* 0x000fe4000f8e02ff */
[----:B------:R-:W-:-:S04]  /*e5f0*/  IMAD.WIDE.U32 R8, R75, UR4, R8 ;  /* 0x000000044b087c25 */ /* 0x000fc8000f8e0008 */
[----:B------:R-:W-:Y:S01]  /*e600*/  IMAD.MOV.U32 R15, RZ, RZ, R12 ;  /* 0x000000ffff0f7224 */ /* 0x000fe200078e000c */
[----:B------:R-:W-:Y:S01]  /*e610*/  @P0 SHF.R.U32.HI R15, RZ, R90, R89 ;  /* 0x0000005aff0f0219 */ /* 0x000fe20000011659 */
[----:B------:R-:W-:Y:S01]  /*e620*/  IMAD R14, R16, UR4, RZ ;  /* 0x00000004100e7c24 */ /* 0x000fe2000f8e02ff */
[----:B------:R-:W-:Y:S01]  /*e630*/  IADD3 R8, P0, R13, R8, RZ ;  /* 0x000000080d087210 */ /* 0x000fe20007f1e0ff */
[C---:B------:R-:W-:Y:S01]  /*e640*/  IMAD R19, R75.reuse, UR7, R17 ;  /* 0x000000074b137c24 */ /* 0x040fe2000f8e0211 */
[--C-:B------:R-:W-:Y:S01]  /*e650*/  SHF.R.S32.HI R17, RZ, 0x1f, R13.reuse ;  /* 0x0000001fff117819 */ /* 0x100fe2000001140d */
[----:B------:R-:W-:Y:S02]  /*e660*/  IMAD.MOV R13, RZ, RZ, -R13 ;  /* 0x000000ffff0d7224 */ /* 0x000fe400078e0a0d */
[----:B------:R-:W-:Y:S01]  /*e670*/  IMAD R16, R75, UR5, R14 ;  /* 0x000000054b107c24 */ /* 0x000fe2000f8e020e */
[--C-:B------:R-:W-:Y:S01]  /*e680*/  SHF.R.S32.HI R14, RZ, 0x1f, R15.reuse ;  /* 0x0000001fff0e7819 */ /* 0x100fe2000001140f */
[----:B------:R-:W-:Y:S01]  /*e690*/  IMAD.MOV R18, RZ, RZ, -R15 ;  /* 0x000000ffff127224 */ /* 0x000fe200078e0a0f */
[----:B------:R-:W-:Y:S01]  /*e6a0*/  ULDC.64 UR4, c[0x0][0xb30] ;  /* 0x0002cc0000047ab9 */ /* 0x000fe20000000a00 */
[----:B------:R-:W-:Y:S01]  /*e6b0*/  IMAD R13, R21, R13, R12 ;  /* 0x0000000d150d7224 */ /* 0x000fe200078e020c */
[----:B------:R-:W-:Y:S01]  /*e6c0*/  IADD3.X R9, R17, R9, R16, P0, !PT ;  /* 0x0000000911097210 */ /* 0x000fe200007fe410 */
[----:B------:R-:W-:Y:S01]  /*e6d0*/  IMAD.WIDE.U32 R10, R75, UR6, R10 ;  /* 0x000000064b0a7c25 */ /* 0x000fe2000f8e000a */
[----:B------:R-:W-:-:S03]  /*e6e0*/  ULDC.64 UR6, c[0x0][0xbc8] ;  /* 0x0002f20000067ab9 */ /* 0x000fc60000000a00 */
[----:B------:R-:W-:Y:S02]  /*e6f0*/  IMAD R14, R14, UR4, RZ ;  /* 0x000000040e0e7c24 */ /* 0x000fe4000f8e02ff */
[----:B------:R-:W-:Y:S01]  /*e700*/  IMAD R17, R21, R18, R12 ;  /* 0x0000001215117224 */ /* 0x000fe200078e020c */
[----:B------:R-:W-:Y:S01]  /*e710*/  SHF.R.S32.HI R12, RZ, 0x1f, R13 ;  /* 0x0000001fff0c7819 */ /* 0x000fe2000001140d */
[----:B------:R-:W-:Y:S02]  /*e720*/  IMAD.IADD R11, R11, 0x1, R19 ;  /* 0x000000010b0b7824 */ /* 0x000fe400078e0213 */
[C---:B------:R-:W-:Y:S01]  /*e730*/  IMAD R19, R15.reuse, UR5, R14 ;  /* 0x000000050f137c24 */ /* 0x040fe2000f8e020e */
[----:B------:R-:W-:Y:S01]  /*e740*/  SHF.R.S32.HI R14, RZ, 0x1f, R17 ;  /* 0x0000001fff0e7819 */ /* 0x000fe20000011411 */
[----:B------:R-:W-:Y:S01]  /*e750*/  IMAD.WIDE.U32 R10, R15, UR4, R10 ;  /* 0x000000040f0a7c25 */ /* 0x000fe2000f8e000a */
[----:B------:R-:W0:Y:S01]  /*e760*/  S2UR UR5, SR_CgaCtaId ;  /* 0x00000000000579c3 */ /* 0x000e220000008800 */
[----:B------:R-:W-:-:S02]  /*e770*/  UMOV UR4, 0x400 ;  /* 0x0000040000047882 */ /* 0x000fc40000000000 */
[----:B------:R-:W-:Y:S02]  /*e780*/  IMAD R12, R12, UR6, RZ ;  /* 0x000000060c0c7c24 */ /* 0x000fe4000f8e02ff */
[----:B------:R-:W-:Y:S02]  /*e790*/  IMAD.IADD R11, R11, 0x1, R19 ;  /* 0x000000010b0b7824 */ /* 0x000fe400078e0213 */
[----:B------:R-:W-:Y:S02]  /*e7a0*/  IMAD R14, R14, UR8, RZ ;  /* 0x000000080e0e7c24 */ /* 0x000fe4000f8e02ff */
        /* <DEDUP_REMOVED lines=10> */
[----:B------:R-:W-:Y:S01]  /*e850*/  IMAD.IADD R9, R11, 0x1, R19 ;  /* 0x000000010b097824 */ /* 0x000fe200078e0213 */
[----:B0-----:R-:W-:Y:S01]  /*e860*/  ULEA UR4, UR5, UR4, 0x18 ;  /* 0x0000000405047291 */ /* 0x001fe2000f8ec03f */
[----:B------:R-:W-:Y:S01]  /*e870*/  IMAD R7, R20, 0x80, R7 ;  /* 0x0000008014077824 */ /* 0x000fe200078e0207 */
[----:B------:R-:W-:Y:S01]  /*e880*/  LEA.HI.X R13, R8, UR7, R13, 0x2, P0 ;  /* 0x00000007080d7c11 */ /* 0x000fe200080f140d */
[----:B------:R-:W-:Y:S01]  /*e890*/  IMAD R20, R21, UR6, RZ ;  /* 0x0000000615147c24 */ /* 0x000fe2000f8e02ff */
[----:B------:R-:W-:Y:S01]  /*e8a0*/  LEA.HI.X R73, R10, UR9, R9, 0x2, P1 ;  /* 0x000000090a497c11 */ /* 0x000fe200088f1409 */
[----:B------:R-:W-:Y:S01]  /*e8b0*/  SHFL.IDX PT, R8, R12, RZ, 0x1c1f ;  /* 0x001c1fff0c087589 */ /* 0x000fe200000e0000 */
[----:B------:R-:W-:Y:S01]  /*e8c0*/  LOP3.LUT P0, RZ, R74, 0x3, RZ, 0xc0, !PT ;  /* 0x000000034aff7812 */ /* 0x000fe2000780c0ff */
[C---:B------:R-:W-:Y:S01]  /*e8d0*/  VIADD R21, R7.reuse, 0x8 ;  /* 0x0000000807157836 */ /* 0x040fe20000000000 */
[----:B------:R-:W-:Y:S01]  /*e8e0*/  UIADD3 UR4, UR4, 0x2a820, URZ ;  /* 0x0002a82004047890 */ /* 0x000fe2000fffe03f */
[----:B------:R-:W0:Y:S01]  /*e8f0*/  SHFL.IDX PT, R9, R13, RZ, 0x1c1f ;  /* 0x001c1fff0d097589 */ /* 0x000e2200000e0000 */
[----:B------:R-:W-:-:S02]  /*e900*/  ISETP.GE.OR P1, PT, R7, R20, P0 ;  /* 0x000000140700720c */ /* 0x000fc40000726670 */
[-C--:B------:R-:W-:Y:S01]  /*e910*/  ISETP.GE.OR P0, PT, R21, R20.reuse, P0 ;  /* 0x000000141500720c */ /* 0x080fe20000706670 */
[----:B------:R-:W-:Y:S01]  /*e920*/  SHFL.IDX PT, R10, R12, 0x1, 0x1c1f ;  /* 0x003c1f000c0a7f89 */ /* 0x000fe200000e0000 */
[----:B------:R-:W-:Y:S01]  /*e930*/  ISETP.GE.AND P2, PT, R7, R20, PT ;  /* 0x000000140700720c */ /* 0x000fe20003f46270 */
[----:B------:R-:W-:Y:S02]  /*e940*/  UPRMT UR4, URZ, 0x654, UR4 ;  /* 0x000006543f047896 */ /* 0x000fe40008000004 */
[----:B------:R1:W2:Y:S04]  /*e950*/  SHFL.IDX PT, R11, R13, 0x1, 0x1c1f ;  /* 0x003c1f000d0b7f89 */ /* 0x0002a800000e0000 */
[----:B------:R3:W4:Y:S03]  /*e960*/  SHFL.IDX PT, R18, R72, RZ, 0x1c1f ;  /* 0x001c1fff48127589 */ /* 0x00072600000e0000 */
[----:B------:R-:W-:Y:S01]  /*e970*/  SYNCS.ARRIVE.TRANS64.RED.A1T0 RZ, [UR4], RZ ;  /* 0x000000ffffff79a7 */ /* 0x000fe20008100404 */
[----:B-1----:R-:W-:Y:S01]  /*e980*/  LOP3.LUT R13, R88, 0x7ffffffc, RZ, 0xc0, !PT ;  /* 0x7ffffffc580d7812 */ /* 0x002fe200078ec0ff */
[----:B------:R3:W1:Y:S04]  /*e990*/  SHFL.IDX PT, R19, R73, RZ, 0x1c1f ;  /* 0x001c1fff49137589 */ /* 0x00066800000e0000 */
[----:B------:R-:W-:Y:S01]  /*e9a0*/  IMAD.IADD R13, R74, 0x1, -R13 ;  /* 0x000000014a0d7824 */ /* 0x000fe200078e0a0d */
[----:B0-----:R3:W-:Y:S03]  /*e9b0*/  @!P1 ST.E desc[UR10][R8.64], R6 ;  /* 0x0000000608009985 */ /* 0x0017e6000c10190a */
[----:B------:R-:W-:Y:S01]  /*e9c0*/  IMAD.SHL.U32 R23, R13, 0x2, RZ ;  /* 0x000000020d177824 */ /* 0x000fe200078e00ff */
[----:B--2---:R3:W-:Y:S01]  /*e9d0*/  @!P0 ST.E desc[UR10][R10.64], R0 ;  /* 0x000000000a008985 */ /* 0x0047e2000c10190a */
[----:B------:R-:W-:Y:S05]  /*e9e0*/  @P2 BRA `(.L_x_987) ;  /* 0x00000004007c2947 */ /* 0x000fea0003800000 */
[C---:B---3--:R-:W-:Y:S01]  /*e9f0*/  VIADD R0, R23.reuse, 0x8 ;  /* 0x0000000817007836 */ /* 0x048fe20000000000 */
[----:B------:R-:W-:Y:S01]  /*ea00*/  ULDC UR4, c[0x0][0xac8] ;  /* 0x0002b20000047ab9 */ /* 0x000fe20000000800 */
[C---:B------:R-:W-:Y:S01]  /*ea10*/  VIADD R10, R23.reuse, 0x10 ;  /* 0x00000010170a7836 */ /* 0x040fe20000000000 */
[C---:B------:R-:W-:Y:S01]  /*ea20*/  ISETP.GE.AND P2, PT, R23.reuse, UR4, PT ;  /* 0x0000000417007c0c */ /* 0x040fe2000bf46270 */
[C---:B------:R-:W-:Y:S01]  /*ea30*/  VIADD R11, R23.reuse, 0x18 ;  /* 0x00000018170b7836 */ /* 0x040fe20000000000 */
[----:B------:R-:W-:Y:S01]  /*ea40*/  ISETP.GE.AND P3, PT, R0, UR4, PT ;  /* 0x0000000400007c0c */ /* 0x000fe2000bf66270 */
[----:B------:R-:W-:Y:S01]  /*ea50*/  VIADD R12, R23, 0x28 ;  /* 0x00000028170c7836 */ /* 0x000fe20000000000 */
[----:B------:R-:W-:Y:S01]  /*ea60*/  ISETP.GE.AND P0, PT, R10, UR4, PT ;  /* 0x000000040a007c0c */ /* 0x000fe2000bf06270 */
[----:B------:R-:W-:Y:S01]  /*ea70*/  ULDC.64 UR6, c[0x0][0x208] ;  /* 0x0000820000067ab9 */ /* 0x000fe20000000a00 */
[----:B------:R-:W-:Y:S01]  /*ea80*/  ISETP.GE.AND P1, PT, R11, UR4, PT ;  /* 0x000000040b007c0c */ /* 0x000fe2000bf26270 */
[----:B------:R-:W-:-:S02]  /*ea90*/  VIADD R13, R23, 0x30 ;  /* 0x00000030170d7836 */ /* 0x000fc40000000000 */
[C---:B------:R-:W-:Y:S02]  /*eaa0*/  VIADD R14, R23.reuse, 0x38 ;  /* 0x00000038170e7836 */ /* 0x040fe40000000000 */
[----:B------:R-:W-:Y:S01]  /*eab0*/  VIADD R15, R23, 0x40 ;  /* 0x00000040170f7836 */ /* 0x000fe20000000000 */
[----:B------:R-:W-:Y:S01]  /*eac0*/  ISETP.GE.AND P4, PT, R13, UR4, PT ;  /* 0x000000040d007c0c */ /* 0x000fe2000bf86270 */
[C---:B-1--4-:R-:W-:Y:S01]  /*ead0*/  @!P2 IMAD.WIDE R6, R23.reuse, 0x4, R18 ;  /* 0x000000041706a825 */ /* 0x052fe200078e0212 */
[----:B------:R-:W-:Y:S02]  /*eae0*/  ISETP.GE.AND P5, PT, R14, UR4, PT ;  /* 0x000000040e007c0c */ /* 0x000fe4000bfa6270 */
[----:B------:R-:W-:Y:S01]  /*eaf0*/  @!P3 LEA.HI R0, R0, R0, RZ, 0x1 ;  /* 0x000000000000b211 */ /* 0x000fe200078f08ff */
[----:B------:R-:W-:Y:S01]  /*eb00*/  VIADD R16, R23, 0x50 ;  /* 0x0000005017107836 */ /* 0x000fe20000000000 */
[----:B------:R0:W-:Y:S01]  /*eb10*/  @!P2 ST.E.64 desc[UR6][R6.64], R24 ;  /* 0x000000180600a985 */ /* 0x0001e2000c101b06 */
[----:B------:R-:W-:Y:S01]  /*eb20*/  ISETP.GE.AND P6, PT, R15, UR4, PT ;  /* 0x000000040f007c0c */ /* 0x000fe2000bfc6270 */
[C---:B------:R-:W-:Y:S01]  /*eb30*/  VIADD R22, R23.reuse, 0x60 ;  /* 0x0000006017167836 */ /* 0x040fe20000000000 */
        /* <DEDUP_REMOVED lines=12> */
[----:B------:R-:W-:Y:S01]  /*ec00*/  @!P0 IMAD.WIDE R6, R7, 0x4, R18 ;  /* 0x0000000407068825 */ /* 0x000fe200078e0212 */
[----:B------:R-:W-:-:S04]  /*ec10*/  @!P2 LEA.HI R0, R0, R0, RZ, 0x1 ;  /* 0x000000000000a211 */ /* 0x000fc800078f08ff */
[----:B------:R0:W-:Y:S01]  /*ec20*/  @!P0 ST.E.64 desc[UR6][R6.64], R32 ;  /* 0x0000002006008985 */ /* 0x0001e2000c101b06 */
[----:B------:R-:W-:Y:S02]  /*ec30*/  @!P3 LEA.HI R12, R12, R12, RZ, 0x1 ;  /* 0x0000000c0c0cb211 */ /* 0x000fe400078f08ff */
[----:B-1----:R-:W-:Y:S02]  /*ec40*/  @!P1 LOP3.LUT R9, R11, 0xfffffffe, RZ, 0xc0, !PT ;  /* 0xfffffffe0b099812 */ /* 0x002fe400078ec0ff */
[----:B------:R-:W-:Y:S02]  /*ec50*/  @!P2 LOP3.LUT R11, R0, 0xfffffffe, RZ, 0xc0, !PT ;  /* 0xfffffffe000ba812 */ /* 0x000fe400078ec0ff */
[----:B------:R-:W-:Y:S01]  /*ec60*/  @!P3 LOP3.LUT R13, R12, 0xfffffffe, RZ, 0xc0, !PT ;  /* 0xfffffffe0c0db812 */ /* 0x000fe200078ec0ff */
[--C-:B------:R-:W-:Y:S01]  /*ec70*/  @!P1 IMAD.WIDE R8, R9, 0x4, R18.reuse ;  /* 0x0000000409089825 */ /* 0x100fe200078e0212 */
[----:B------:R-:W-:Y:S02]  /*ec80*/  @!P6 LEA.HI R0, R15, R15, RZ, 0x1 ;  /* 0x0000000f0f00e211 */ /* 0x000fe400078f08ff */
[----:B------:R-:W-:Y:S01]  /*ec90*/  @!P4 LOP3.LUT R15, R10, 0xfffffffe, RZ, 0xc0, !PT ;  /* 0xfffffffe0a0fc812 */ /* 0x000fe200078ec0ff */
[--C-:B------:R-:W-:Y:S01]  /*eca0*/  @!P2 IMAD.WIDE R10, R11, 0x4, R18.reuse ;  /* 0x000000040b0aa825 */ /* 0x100fe200078e0212 */
[----:B------:R-:W-:Y:S01]  /*ecb0*/  @!P6 LOP3.LUT R25, R0, 0xfffffffe, RZ, 0xc0, !PT ;  /* 0xfffffffe0019e812 */ /* 0x000fe200078ec0ff */
[----:B------:R1:W-:Y:S01]  /*ecc0*/  @!P1 ST.E.64 desc[UR6][R8.64], R36 ;  /* 0x0000002408009985 */ /* 0x0003e2000c101b06 */
[----:B------:R-:W-:Y:S01]  /*ecd0*/  ISETP.GE.AND P1, PT, R16, UR4, PT ;  /* 0x0000000410007c0c */ /* 0x000fe2000bf26270 */
[----:B0-----:R-:W-:-:S02]  /*ece0*/  @!P3 IMAD.WIDE R6, R13, 0x4, R18 ;  /* 0x000000040d06b825 */ /* 0x001fc400078e0212 */
[----:B------:R0:W-:Y:S02]  /*ecf0*/  @!P2 ST.E.64 desc[UR6][R10.64], R40 ;  /* 0x000000280a00a985 */ /* 0x0001e4000c101b06 */
[----:B------:R-:W-:Y:S02]  /*ed00*/  VIADD R0, R23, 0x48 ;  /* 0x0000004817007836 */ /* 0x000fe40000000000 */
[--C-:B------:R-:W-:Y:S01]  /*ed10*/  @!P5 IMAD.WIDE R12, R17, 0x4, R18.reuse ;  /* 0x00000004110cd825 */ /* 0x100fe200078e0212 */
[----:B------:R2:W-:Y:S01]  /*ed20*/  @!P3 ST.E.64 desc[UR6][R6.64], R44 ;  /* 0x0000002c0600b985 */ /* 0x0005e2000c101b06 */
[----:B------:R-:W-:Y:S02]  /*ed30*/  ISETP.GE.AND P3, PT, R22, UR4, PT ;  /* 0x0000000416007c0c */ /* 0x000fe4000bf66270 */
[----:B------:R-:W-:Y:S01]  /*ed40*/  VIADD R17, R23, 0x58 ;  /* 0x0000005817117836 */ /* 0x000fe20000000000 */
[----:B------:R-:W-:Y:S01]  /*ed50*/  ISETP.GE.AND P0, PT, R0, UR4, PT ;  /* 0x0000000400007c0c */ /* 0x000fe2000bf06270 */
[----:B-1----:R-:W-:Y:S01]  /*ed60*/  @!P4 IMAD.WIDE R8, R15, 0x4, R18 ;  /* 0x000000040f08c825 */ /* 0x002fe200078e0212 */
[----:B------:R-:W-:-:S02]  /*ed70*/  @!P1 LEA.HI R16, R16, R16, RZ, 0x1 ;  /* 0x0000001010109211 */ /* 0x000fc400078f08ff */
[----:B------:R-:W-:Y:S01]  /*ed80*/  ISETP.GE.AND P2, PT, R17, UR4, PT ;  /* 0x0000000411007c0c */ /* 0x000fe2000bf46270 */
[----:B------:R-:W-:Y:S01]  /*ed90*/  @!P6 IMAD.WIDE R14, R25, 0x4, R18 ;  /* 0x00000004190ee825 */ /* 0x000fe200078e0212 */
[----:B------:R1:W-:Y:S03]  /*eda0*/  @!P4 ST.E.64 desc[UR6][R8.64], R48 ;  /* 0x000000300800c985 */ /* 0x0003e6000c101b06 */
[C---:B0-----:R-:W-:Y:S01]  /*edb0*/  VIADD R10, R23.reuse, 0x68 ;  /* 0x00000068170a7836 */ /* 0x041fe20000000000 */
[----:B------:R0:W-:Y:S01]  /*edc0*/  @!P5 ST.E.64 desc[UR6][R12.64], R52 ;  /* 0x000000340c00d985 */ /* 0x0001e2000c101b06 */
[C---:B--2---:R-:W-:Y:S01]  /*edd0*/  VIADD R7, R23.reuse, 0x78 ;  /* 0x0000007817077836 */ /* 0x044fe20000000000 */
[----:B------:R-:W-:Y:S01]  /*ede0*/  @!P3 LEA.HI R22, R22, R22, RZ, 0x1 ;  /* 0x000000161616b211 */ /* 0x000fe200078f08ff */
[----:B------:R-:W-:Y:S01]  /*edf0*/  VIADD R11, R23, 0x70 ;  /* 0x00000070170b7836 */ /* 0x000fe20000000000 */
[----:B------:R2:W-:Y:S01]  /*ee00*/  @!P6 ST.E.64 desc[UR6][R14.64], R56 ;  /* 0x000000380e00e985 */ /* 0x0005e2000c101b06 */
[----:B------:R-:W-:-:S02]  /*ee10*/  ISETP.GE.AND P4, PT, R10, UR4, PT ;  /* 0x000000040a007c0c */ /* 0x000fc4000bf86270 */
[----:B------:R-:W-:Y:S02]  /*ee20*/  ISETP.GE.AND P6, PT, R7, UR4, PT ;  /* 0x0000000407007c0c */ /* 0x000fe4000bfc6270 */
[----:B------:R-:W-:Y:S02]  /*ee30*/  ISETP.GE.AND P5, PT, R11, UR4, PT ;  /* 0x000000040b007c0c */ /* 0x000fe4000bfa6270 */
[----:B------:R-:W-:Y:S02]  /*ee40*/  @!P0 LEA.HI R0, R0, R0, RZ, 0x1 ;  /* 0x0000000000008211 */ /* 0x000fe400078f08ff */
[----:B------:R-:W-:Y:S02]  /*ee50*/  @!P2 LEA.HI R17, R17, R17, RZ, 0x1 ;  /* 0x000000111111a211 */ /* 0x000fe400078f08ff */
[----:B-1----:R-:W-:Y:S02]  /*ee60*/  @!P1 LOP3.LUT R9, R16, 0xfffffffe, RZ, 0xc0, !PT ;  /* 0xfffffffe10099812 */ /* 0x002fe400078ec0ff */
[----:B0-----:R-:W-:-:S02]  /*ee70*/  @!P3 LOP3.LUT R13, R22, 0xfffffffe, RZ, 0xc0, !PT ;  /* 0xfffffffe160db812 */ /* 0x001fc400078ec0ff */
        /* <DEDUP_REMOVED lines=22> */
.L_x_987:
[----:B------:R-:W-:Y:S05]  /*efe0*/  BSYNC B0 ;  /* 0x0000000000007941 */ /* 0x000fea0003800000 */
.L_x_986:
[----:B------:R-:W-:Y:S01]  /*eff0*/  ISETP.GE.AND P0, PT, R21, R20, PT ;  /* 0x000000141500720c */ /* 0x000fe20003f06270 */
[----:B0-----:R2:W0:Y:S04]  /*f000*/  SHFL.IDX PT, R15, R73, 0x1, 0x1c1f ;  /* 0x003c1f00490f7f89 */ /* 0x00142800000e0000 */
[----:B------:R2:W0:Y:S08]  /*f010*/  SHFL.IDX PT, R14, R72, 0x1, 0x1c1f ;  /* 0x003c1f00480e7f89 */ /* 0x00043000000e0000 */
[----:B--2---:R-:W-:Y:S05]  /*f020*/  @P0 BRA `(.L_x_906) ;  /* 0x0000004c00140947 */ /* 0x004fea0003800000 */
[----:B------:R-:W-:Y:S01]  /*f030*/  ULDC UR4, c[0x0][0xac8] ;  /* 0x0002b20000047ab9 */ /* 0x000fe20000000800 */
[C---:B---3--:R-:W-:Y:S01]  /*f040*/  VIADD R0, R23.reuse, 0x8 ;  /* 0x0000000817007836 */ /* 0x048fe20000000000 */
[C---:B------:R-:W-:Y:S01]  /*f050*/  ISETP.GE.AND P0, PT, R23.reuse, UR4, PT ;  /* 0x0000000417007c0c */ /* 0x040fe2000bf06270 */
[C---:B------:R-:W-:Y:S01]  /*f060*/  VIADD R6, R23.reuse, 0x10 ;  /* 0x0000001017067836 */ /* 0x040fe20000000000 */
[----:B------:R-:W-:Y:S01]  /*f070*/  ULDC.64 UR6, c[0x0][0x208] ;  /* 0x0000820000067ab9 */ /* 0x000fe20000000a00 */
[C---:B------:R-:W-:Y:S01]  /*f080*/  VIADD R8, R23.reuse, 0x18 ;  /* 0x0000001817087836 */ /* 0x040fe20000000000 */
[----:B------:R-:W-:Y:S01]  /*f090*/  ISETP.GE.AND P5, PT, R0, UR4, PT ;  /* 0x0000000400007c0c */ /* 0x000fe2000bfa6270 */
[C---:B------:R-:W-:Y:S01]  /*f0a0*/  VIADD R11, R23.reuse, 0x28 ;  /* 0x00000028170b7836 */ /* 0x040fe20000000000 */
[----:B------:R-:W-:Y:S01]  /*f0b0*/  ISETP.GE.AND P6, PT, R6, UR4, PT ;  /* 0x0000000406007c0c */ /* 0x000fe2000bfc6270 */
[C---:B------:R-:W-:Y:S02]  /*f0c0*/  VIADD R10, R23.reuse, 0x20 ;  /* 0x00000020170a7836 */ /* 0x040fe40000000000 */
[----:B------:R-:W-:Y:S01]  /*f0d0*/  VIADD R13, R23, 0x38 ;  /* 0x00000038170d7836 */ /* 0x000fe20000000000 */
[----:B------:R-:W-:Y:S01]  /*f0e0*/  ISETP.GE.AND P3, PT, R11, UR4, PT ;  /* 0x000000040b007c0c */ /* 0x000fe2000bf66270 */
[C---:B------:R-:W-:Y:S01]  /*f0f0*/  VIADD R12, R23.reuse, 0x30 ;  /* 0x00000030170c7836 */ /* 0x040fe20000000000 */
[----:B------:R-:W-:Y:S01]  /*f100*/  ISETP.GE.AND P4, PT, R10, UR4, PT ;  /* 0x000000040a007c0c */ /* 0x000fe2000bf86270 */
[----:B0-----:R-:W-:Y:S01]  /*f110*/  @!P0 IMAD.WIDE R2, R23, 0x4, R14 ;  /* 0x0000000417028825 */ /* 0x001fe200078e020e */
[----:B------:R-:W-:-:S02]  /*f120*/  ISETP.GE.AND P1, PT, R13, UR4, PT ;  /* 0x000000040d007c0c */ /* 0x000fc4000bf26270 */
[----:B------:R-:W-:Y:S01]  /*f130*/  ISETP.GE.AND P2, PT, R12, UR4, PT ;  /* 0x000000040c007c0c */ /* 0x000fe2000bf46270 */
[C---:B----4-:R-:W-:Y:S01]  /*f140*/  VIADD R18, R23.reuse, 0x40 ;  /* 0x0000004017127836 */ /* 0x050fe20000000000 */
[----:B------:R0:W-:Y:S01]  /*f150*/  @!P0 ST.E.64 desc[UR6][R2.64], R26 ;  /* 0x0000001a02008985 */ /* 0x0001e2000c101b06 */
[----:B------:R-:W-:Y:S01]  /*f160*/  ISETP.GE.AND P0, PT, R8, UR4, PT ;  /* 0x0000000408007c0c */ /* 0x000fe2000bf06270 */
[C---:B------:R-:W-:Y:S01]  /*f170*/  VIADD R20, R23.reuse, 0x48 ;  /* 0x0000004817147836 */ /* 0x040fe20000000000 */
[----:B------:R-:W-:Y:S01]  /*f180*/  @!P5 LEA.HI R0, R0, R0, RZ, 0x1 ;  /* 0x000000000000d211 */ /* 0x000fe200078f08ff */
[----:B------:R-:W-:Y:S01]  /*f190*/  VIADD R21, R23, 0x70 ;  /* 0x0000007017157836 */ /* 0x000fe20000000000 */
        /* <DEDUP_REMOVED lines=9> */
[----:B------:R-:W-:Y:S01]  /*f230*/  @!P0 LOP3.LUT R9, R8, 0xfffffffe, RZ, 0xc0, !PT ;  /* 0xfffffffe08098812 */ /* 0x000fe200078ec0ff */
[----:B------:R0:W-:Y:S01]  /*f240*/  @!P5 ST.E.64 desc[UR6][R2.64], R30 ;  /* 0x0000001e0200d985 */ /* 0x0001e2000c101b06 */
[----:B------:R-:W-:-:S02]  /*f250*/  ISETP.GE.AND P5, PT, R18, UR4, PT ;  /* 0x0000000412007c0c */ /* 0x000fc4000bfa6270 */
[----:B------:R-:W-:Y:S01]  /*f260*/  @!P2 LEA.HI R12, R12, R12, RZ, 0x1 ;  /* 0x0000000c0c0ca211 */ /* 0x000fe200078f08ff */
[----:B------:R2:W-:Y:S01]  /*f270*/  @!P6 ST.E.64 desc[UR6][R6.64], R34 ;  /* 0x000000220600e985 */ /* 0x0005e2000c101b06 */
[----:B------:R-:W-:Y:S01]  /*f280*/  @!P3 LOP3.LUT R13, R0, 0xfffffffe, RZ, 0xc0, !PT ;  /* 0xfffffffe000db812 */ /* 0x000fe200078ec0ff */
[----:B------:R-:W-:Y:S01]  /*f290*/  VIADD R0, R23, 0x50 ;  /* 0x0000005017007836 */ /* 0x000fe20000000000 */
[----:B------:R-:W-:Y:S02]  /*f2a0*/  @!P4 LOP3.LUT R11, R10, 0xfffffffe, RZ, 0xc0, !PT ;  /* 0xfffffffe0a0bc812 */ /* 0x000fe400078ec0ff */
[----:B------:R-:W-:Y:S02]  /*f2b0*/  @!P2 LOP3.LUT R17, R12, 0xfffffffe, RZ, 0xc0, !PT ;  /* 0xfffffffe0c11a812 */ /* 0x000fe400078ec0ff */
[----:B------:R-:W-:Y:S02]  /*f2c0*/  ISETP.GE.AND P6, PT, R20, UR4, PT ;  /* 0x0000000414007c0c */ /* 0x000fe4000bfc6270 */
[----:B-1----:R-:W-:Y:S01]  /*f2d0*/  @!P1 LOP3.LUT R19, R16, 0xfffffffe, RZ, 0xc0, !PT ;  /* 0xfffffffe10139812 */ /* 0x002fe200078ec0ff */
[----:B0-----:R-:W-:Y:S01]  /*f2e0*/  @!P0 IMAD.WIDE R2, R9, 0x4, R14 ;  /* 0x0000000409028825 */ /* 0x001fe200078e020e */
[----:B------:R-:W-:-:S03]  /*f2f0*/  @!P5 LEA.HI R18, R18, R18, RZ, 0x1 ;  /* 0x000000121212d211 */ /* 0x000fc600078f08ff */
[--C-:B--2---:R-:W-:Y:S01]  /*f300*/  @!P4 IMAD.WIDE R6, R11, 0x4, R14.reuse ;  /* 0x000000040b06c825 */ /* 0x104fe200078e020e */
[----:B------:R0:W-:Y:S01]  /*f310*/  @!P0 ST.E.64 desc[UR6][R2.64], R38 ;  /* 0x0000002602008985 */ /* 0x0001e2000c101b06 */
[----:B------:R-:W-:Y:S02]  /*f320*/  ISETP.GE.AND P0, PT, R0, UR4, PT ;  /* 0x0000000400007c0c */ /* 0x000fe4000bf06270 */
[--C-:B------:R-:W-:Y:S01]  /*f330*/  @!P3 IMAD.WIDE R8, R13, 0x4, R14.reuse ;  /* 0x000000040d08b825 */ /* 0x100fe200078e020e */
[----:B------:R1:W-:Y:S01]  /*f340*/  @!P4 ST.E.64 desc[UR6][R6.64], R42 ;  /* 0x0000002a0600c985 */ /* 0x0003e2000c101b06 */
[----:B------:R-:W-:Y:S02]  /*f350*/  @!P6 LEA.HI R20, R20, R20, RZ, 0x1 ;  /* 0x000000141414e211 */ /* 0x000fe400078f08ff */
[----:B------:R-:W-:Y:S01]  /*f360*/  @!P2 IMAD.WIDE R10, R17, 0x4, R14 ;  /* 0x00000004110aa825 */ /* 0x000fe200078e020e */
[----:B------:R2:W-:Y:S01]  /*f370*/  @!P3 ST.E.64 desc[UR6][R8.64], R46 ;  /* 0x0000002e0800b985 */ /* 0x0005e2000c101b06 */
[----:B------:R-:W-:-:S02]  /*f380*/  ISETP.GE.AND P4, PT, R21, UR4, PT ;  /* 0x0000000415007c0c */ /* 0x000fc4000bf86270 */
[--C-:B------:R-:W-:Y:S01]  /*f390*/  @!P1 IMAD.WIDE R12, R19, 0x4, R14.reuse ;  /* 0x00000004130c9825 */ /* 0x100fe200078e020e */
[----:B------:R3:W-:Y:S01]  /*f3a0*/  @!P2 ST.E.64 desc[UR6][R10.64], R50 ;  /* 0x000000320a00a985 */ /* 0x0007e2000c101b06 */
[----:B0-----:R-:W-:Y:S02]  /*f3b0*/  @!P5 LOP3.LUT R3, R18, 0xfffffffe, RZ, 0xc0, !PT ;  /* 0xfffffffe1203d812 */ /* 0x001fe400078ec0ff */
[C---:B------:R-:W-:Y:S01]  /*f3c0*/  VIADD R16, R23.reuse, 0x58 ;  /* 0x0000005817107836 */ /* 0x040fe20000000000 */
[----:B------:R-:W-:Y:S01]  /*f3d0*/  @!P1 ST.E.64 desc[UR6][R12.64], R54 ;  /* 0x000000360c009985 */ /* 0x000fe2000c101b06 */
[C---:B------:R-:W-:Y:S01]  /*f3e0*/  VIADD R17, R23.reuse, 0x60 ;  /* 0x0000006017117836 */ /* 0x040fe20000000000 */
[----:B------:R-:W-:Y:S01]  /*f3f0*/  @!P0 LEA.HI R0, R0, R0, RZ, 0x1 ;  /* 0x0000000000008211 */ /* 0x000fe200078f08ff */
[----:B------:R-:W-:Y:S01]  /*f400*/  VIADD R19, R23, 0x68 ;  /* 0x0000006817137836 */ /* 0x000fe20000000000 */
[----:B------:R-:W-:Y:S01]  /*f410*/  ISETP.GE.AND P1, PT, R16, UR4, PT ;  /* 0x0000000410007c0c */ /* 0x000fe2000bf26270 */
[----:B------:R-:W-:Y:S01]  /*f420*/  @!P5 IMAD.WIDE R2, R3, 0x4, R14 ;  /* 0x000000040302d825 */ /* 0x000fe200078e020e */
[----:B------:R-:W-:-:S02]  /*f430*/  ISETP.GE.AND P2, PT, R17, UR4, PT ;  /* 0x0000000411007c0c */ /* 0x000fc4000bf46270 */
[----:B------:R-:W-:Y:S01]  /*f440*/  ISETP.GE.AND P3, PT, R19, UR4, PT ;  /* 0x0000000413007c0c */ /* 0x000fe2000bf66270 */
[----:B------:R-:W-:Y:S01]  /*f450*/  VIADD R23, R23, 0x78 ;  /* 0x0000007817177836 */ /* 0x000fe20000000000 */
[----:B-1----:R-:W-:Y:S01]  /*f460*/  @!P6 LOP3.LUT R7, R20, 0xfffffffe, RZ, 0xc0, !PT ;  /* 0xfffffffe1407e812 */ /* 0x002fe200078ec0ff */
[----:B------:R0:W-:Y:S01]  /*f470*/  @!P5 ST.E.64 desc[UR6][R2.64], R58 ;  /* 0x0000003a0200d985 */ /* 0x0001e2000c101b06 */
[----:B--2---:R-:W-:Y:S02]  /*f480*/  @!P0 LOP3.LUT R9, R0, 0xfffffffe, RZ, 0xc0, !PT ;  /* 0xfffffffe00098812 */ /* 0x004fe400078ec0ff */
[----:B------:R-:W-:Y:S01]  /*f490*/  @!P4 LEA.HI R21, R21, R21, RZ, 0x1 ;  /* 0x000000151515c211 */ /* 0x000fe200078f08ff */
[----:B------:R-:W-:Y:S02]  /*f4a0*/  @!P6 IMAD.WIDE R6, R7, 0x4, R14 ;  /* 0x000000040706e825 */ /* 0x000fe400078e020e */
[----:B------:R-:W-:Y:S02]  /*f4b0*/  @!P1 LEA.HI R16, R16, R16, RZ, 0x1 ;  /* 0x0000001010109211 */ /* 0x000fe400078f08ff */
[----:B------:R-:W-:Y:S01]  /*f4c0*/  @!P2 LEA.HI R17, R17, R17, RZ, 0x1 ;  /* 0x000000111111a211 */ /* 0x000fe200078f08ff */
[----:B------:R1:W-:Y:S01]  /*f4d0*/  @!P6 ST.E.64 desc[UR6][R6.64], R62 ;  /* 0x0000003e0600e985 */ /* 0x0003e2000c101b06 */
[----:B------:R-:W-:-:S02]  /*f4e0*/  @!P3 LEA.HI R19, R19, R19, RZ, 0x1 ;  /* 0x000000131313b211 */ /* 0x000fc400078f08ff */
[----:B---3--:R-:W-:Y:S01]  /*f4f0*/  @!P1 LOP3.LUT R11, R16, 0xfffffffe, RZ, 0xc0, !PT ;  /* 0xfffffffe100b9812 */ /* 0x008fe200078ec0ff */
[--C-:B0-----:R-:W-:Y:S01]  /*f500*/  @!P0 IMAD.WIDE R2, R9, 0x4, R14.reuse ;  /* 0x0000000409028825 */ /* 0x101fe200078e020e */
[----:B------:R-:W-:Y:S02]  /*f510*/  @!P2 LOP3.LUT R17, R17, 0xfffffffe, RZ, 0xc0, !PT ;  /* 0xfffffffe1111a812 */ /* 0x000fe400078ec0ff */
[----:B------:R-:W-:Y:S02]  /*f520*/  @!P3 LOP3.LUT R19, R19, 0xfffffffe, RZ, 0xc0, !PT ;  /* 0xfffffffe1313b812 */ /* 0x000fe400078ec0ff */
[----:B------:R2:W-:Y:S01]  /*f530*/  @!P0 ST.E.64 desc[UR6][R2.64], R66 ;  /* 0x0000004202008985 */ /* 0x0005e2000c101b06 */
[----:B------:R-:W-:Y:S01]  /*f540*/  ISETP.GE.AND P0, PT, R23, UR4, PT ;  /* 0x0000000417007c0c */ /* 0x000fe2000bf06270 */
[----:B------:R-:W-:Y:S01]  /*f550*/  @!P2 IMAD.WIDE R8, R17, 0x4, R14 ;  /* 0x000000041108a825 */ /* 0x000fe200078e020e */
[----:B------:R-:W-:-:S03]  /*f560*/  @!P4 LOP3.LUT R13, R21, 0xfffffffe, RZ, 0xc0, !PT ;  /* 0xfffffffe150dc812 */ /* 0x000fc600078ec0ff */
[----:B-1----:R-:W-:-:S04]  /*f570*/  @!P1 IMAD.WIDE R6, R11, 0x4, R14 ;  /* 0x000000040b069825 */ /* 0x002fc800078e020e */
[--C-:B------:R-:W-:Y:S01]  /*f580*/  @!P3 IMAD.WIDE R10, R19, 0x4, R14.reuse ;  /* 0x00000004130ab825 */ /* 0x100fe200078e020e */
[----:B------:R2:W-:Y:S03]  /*f590*/  @!P1 ST.E.64 desc[UR6][R6.64], R70 ;  /* 0x0000004606009985 */ /* 0x0005e6000c101b06 */
[----:B------:R-:W-:Y:S01]  /*f5a0*/  @!P4 IMAD.WIDE R12, R13, 0x4, R14 ;  /* 0x000000040d0cc825 */ /* 0x000fe200078e020e */
[----:B------:R2:W-:Y:S04]  /*f5b0*/  @!P2 ST.E.64 desc[UR6][R8.64], R4 ;  /* 0x000000040800a985 */ /* 0x0005e8000c101b06 */
[----:B------:R2:W-:Y:S04]  /*f5c0*/  @!P3 ST.E.64 desc[UR6][R10.64], R78 ;  /* 0x0000004e0a00b985 */ /* 0x0005e8000c101b06 */
[----:B------:R2:W-:Y:S01]  /*f5d0*/  @!P4 ST.E.64 desc[UR6][R12.64], R82 ;  /* 0x000000520c00c985 */ /* 0x0005e2000c101b06 */
[----:B------:R-:W-:Y:S05]  /*f5e0*/  @P0 BRA `(.L_x_906) ;  /* 0x0000004400a40947 */ /* 0x000fea0003800000 */
[----:B------:R-:W-:Y:S01]  /*f5f0*/  LEA.HI R23, R23, R23, RZ, 0x1 ;  /* 0x0000001717177211 */ /* 0x000fe200078f08ff */
[----:B------:R-:W-:-:S03]  /*f600*/  ULDC.64 UR4, c[0x0][0x208] ;  /* 0x0000820000047ab9 */ /* 0x000fc60000000a00 */
[----:B--2---:R-:W-:-:S05]  /*f610*/  LOP3.LUT R3, R23, 0xfffffffe, RZ, 0xc0, !PT ;  /* 0xfffffffe17037812 */ /* 0x004fca00078ec0ff */
[----:B------:R-:W-:-:S05]  /*f620*/  IMAD.WIDE R2, R3, 0x4, R14 ;  /* 0x0000000403027825 */ /* 0x000fca00078e020e */
[----:B------:R0:W-:Y:S01]  /*f630*/  ST.E.64 desc[UR4][R2.64], R86 ;  /* 0x0000005602007985 */ /* 0x0001e2000c101b04 */
[----:B------:R-:W-:Y:S05]  /*f640*/  BRA `(.L_x_906) ;  /* 0x00000044008c7947 */ /* 0x000fea0003800000 */
.L_x_985:
        /* <DEDUP_REMOVED lines=8> */
[----:B-1----:R-:W-:Y:S02]  /*f6d0*/  IMAD R3, R6, UR4, RZ ;  /* 0x0000000406037c24 */ /* 0x002fe4000f8e02ff */
[----:B------:R-:W-:-:S05]  /*f6e0*/  VIADD R0, R0, 0xffffff80 ;  /* 0xffffff8000007836 */ /* 0x000fca0000000000 */
[----:B------:R-:W-:-:S13]  /*f6f0*/  ISETP.GE.AND P0, PT, R0, R3, PT ;  /* 0x000000030000720c */ /* 0x000fda0003f06270 */
[----:B------:R-:W-:Y:S05]  /*f700*/  @P0 BRA `(.L_x_906) ;  /* 0x00000044005c0947 */ /* 0x000fea0003800000 */
[----:B------:R-:W-:Y:S01]  /*f710*/  ISETP.NE.AND P0, PT, R6, 0x1, PT ;  /* 0x000000010600780c */ /* 0x000fe20003f05270 */
[----:B------:R-:W0:Y:S01]  /*f720*/  S2UR UR4, SR_CTAID.Z ;  /* 0x00000000000479c3 */ /* 0x000e220000002700 */
[----:B------:R-:W-:Y:S01]  /*f730*/  SHF.R.S32.HI R5, RZ, 0x1f, R18 ;  /* 0x0000001fff057819 */ /* 0x000fe20000011412 */
[----:B------:R-:W-:Y:S01]  /*f740*/  ULDC.64 UR6, c[0x0][0xbd0] ;  /* 0x0002f40000067ab9 */ /* 0x000fe20000000a00 */
[----:B------:R-:W-:Y:S01]  /*f750*/  ULDC.64 UR10, c[0x0][0x208] ;  /* 0x00008200000a7ab9 */ /* 0x000fe20000000a00 */
[----:B------:R-:W-:-:S04]  /*f760*/  IMAD.WIDE.U32 R2, R18, UR6, RZ ;  /* 0x0000000612027c25 */ /* 0x000fc8000f8e00ff */
[----:B------:R-:W1:Y:S01]  /*f770*/  LDC.64 R12, c[0x0][0xbd8] ;  /* 0x0002f600ff0c7b82 */ /* 0x000e620000000a00 */
[----:B------:R-:W-:-:S04]  /*f780*/  IMAD R5, R5, UR6, RZ ;  /* 0x0000000605057c24 */ /* 0x000fc8000f8e02ff */
[----:B------:R-:W-:Y:S02]  /*f790*/  IMAD R5, R18, UR7, R5 ;  /* 0x0000000712057c24 */ /* 0x000fe4000f8e0205 */
[----:B------:R-:W-:Y:S01]  /*f7a0*/  IMAD.MOV R18, RZ, RZ, -R18 ;  /* 0x000000ffff127224 */ /* 0x000fe200078e0a12 */
[----:B------:R-:W2:Y:S01]  /*f7b0*/  @P0 LDC R9, c[0x0][0xbec] ;  /* 0x0002fb00ff090b82 */ /* 0x000ea20000000800 */
[----:B------:R-:W-:Y:S02]  /*f7c0*/  IMAD.IADD R3, R3, 0x1, R5 ;  /* 0x0000000103037824 */ /* 0x000fe400078e0205 */
[----:B------:R-:W-:-:S05]  /*f7d0*/  IMAD.MOV.U32 R5, RZ, RZ, R0 ;  /* 0x000000ffff057224 */ /* 0x000fca00078e0000 */
        /* <DEDUP_REMOVED lines=27> */
[----:B------:R-:W-:Y:S01]  /*f990*/  LEA R4, P0, R2, UR4, 0x2 ;  /* 0x0000000402047c11 */ /* 0x000fe2000f8010ff */
[----:B------:R-:W-:-:S05]  /*f9a0*/  IMAD.IADD R3, R3, 0x1, R5 ;  /* 0x0000000103037824 */ /* 0x000fca00078e0205 */
[----:B------:R-:W-:Y:S01]  /*f9b0*/  LEA.HI.X R5, R2, UR5, R3, 0x2, P0 ;  /* 0x0000000502057c11 */ /* 0x000fe200080f1403 */
[----:B------:R-:W-:-:S05]  /*f9c0*/  IMAD.MOV.U32 R3, RZ, RZ, -0x800000 ;  /* 0xff800000ff037424 */ /* 0x000fca00078e00ff */
[----:B------:R0:W-:Y:S01]  /*f9d0*/  STG.E desc[UR10][R4.64], R3 ;  /* 0x0000000304007986 */ /* 0x0001e2000c10190a */
[----:B------:R-:W-:Y:S05]  /*f9e0*/  BRA `(.L_x_906) ;  /* 0x0000004000a47947 */ /* 0x000fea0003800000 */
.L_x_904:
        /* <DEDUP_REMOVED lines=18> */
.L_x_988:
[----:B------:R-:W-:Y:S01]  /*fb10*/  ULDC UR7, c[0x0][0xc50] ;  /* 0x0003140000077ab9 */ /* 0x000fe20000000800 */
[----:B------:R-:W-:Y:S01]  /*fb20*/  UMOV UR36, UR6 ;  /* 0x0000000600247c82 */ /* 0x000fe20008000000 */
[----:B------:R-:W-:-:S11]  /*fb30*/  UISETP.NE.AND UP0, UPT, UR7, 0x1, UPT ;  /* 0x000000010700788c */ /* 0x000fd6000bf05270 */
[----:B------:R-:W-:Y:S01]  /*fb40*/  @UP0 ULDC UR4, c[0x0][0xc54] ;  /* 0x0003150000040ab9 */ /* 0x000fe20000000800 */
[----:B------:R-:W-:Y:S01]  /*fb50*/  @UP0 ULDC UR8, c[0x0][0xc58] ;  /* 0x0003160000080ab9 */ /* 0x000fe20000000800 */
[----:B------:R-:W-:-:S04]  /*fb60*/  UIMAD.WIDE.U32 UR4, UR6, UR4, URZ ;  /* 0x00000004060472a5 */ /* 0x000fc8000f8e003f */
[----:B------:R-:W-:-:S12]  /*fb70*/  @UP0 USHF.R.U32.HI UR36, URZ, UR8, UR5 ;  /* 0x000000083f240299 */ /* 0x000fd80008011605 */
.L_x_989:
[----:B------:R-:W-:Y:S01]  /*fb80*/  ISETP.GE.AND P0, PT, R19, RZ, PT ;  /* 0x000000ff1300720c */ /* 0x000fe20003f06270 */
[----:B------:R-:W-:Y:S01]  /*fb90*/  UIADD3 UR41, -UR36, URZ, URZ ;  /* 0x0000003f24297290 */ /* 0x000fe2000fffe13f */
[----:B------:R-:W-:Y:S02]  /*fba0*/  IMAD.MOV.U32 R9, RZ, RZ, 0x1 ;  /* 0x00000001ff097424 */ /* 0x000fe400078e00ff */
[----:B------:R-:W-:Y:S01]  /*fbb0*/  IMAD.MOV.U32 R0, RZ, RZ, RZ ;  /* 0x000000ffff007224 */ /* 0x000fe200078e00ff */
[----:B------:R-:W-:Y:S01]  /*fbc0*/  UIMAD UR41, UR7, UR41, UR6 ;  /* 0x00000029072972a4 */ /* 0x000fe2000f8e0206 */
[----:B------:R-:W-:-:S07]  /*fbd0*/  IMAD.MOV.U32 R3, RZ, RZ, 0x1 ;  /* 0x00000001ff037424 */ /* 0x000fce00078e00ff */
[----:B------:R-:W-:Y:S05]  /*fbe0*/  @!P0 BRA `(.L_x_990) ;  /* 0x0000003c00648947 */ /* 0x000fea0003800000 */
[----:B------:R-:W0:Y:S01]  /*fbf0*/  S2UR UR42, SR_CTAID.X ;  /* 0x00000000002a79c3 */ /* 0x000e220000002500 */
[----:B------:R-:W-:Y:S01]  /*fc00*/  ULDC UR6, c[0x0][0x448] ;  /* 0x0001120000067ab9 */ /* 0x000fe20000000800 */
[----:B------:R-:W-:Y:S01]  /*fc10*/  ULDC.64 UR4, c[0x0][0x418] ;  /* 0x0001060000047ab9 */ /* 0x000fe20000000a00 */
[----:B------:R-:W-:Y:S02]  /*fc20*/  UISETP.NE.AND UP1, UPT, UR6, 0x1, UPT ;  /* 0x000000010600788c */ /* 0x000fe4000bf25270 */
[----:B------:R-:W-:Y:S01]  /*fc30*/  UISETP.NE.U32.AND UP0, UPT, UR4, URZ, UPT ;  /* 0x0000003f0400728c */ /* 0x000fe2000bf05070 */
[----:B------:R-:W-:Y:S02]  /*fc40*/  ULDC UR11, c[0x0][0x288] ;  /* 0x0000a200000b7ab9 */ /* 0x000fe40000000800 */
[----:B------:R-:W-:Y:S01]  /*fc50*/  ULDC UR4, c[0x0][0x424] ;  /* 0x0001090000047ab9 */ /* 0x000fe20000000800 */
[----:B------:R-:W-:Y:S01]  /*fc60*/  UISETP.NE.AND.EX UP0, UPT, UR5, URZ, UPT, UP0 ;  /* 0x0000003f0500728c */ /* 0x000fe2000bf05300 */
[----:B------:R-:W-:Y:S01]  /*fc70*/  ULDC UR12, c[0x0][0x2f0] ;  /* 0x0000bc00000c7ab9 */ /* 0x000fe20000000800 */
[----:B------:R-:W-:-:S02]  /*fc80*/  UIADD3 UR6, -UR11, 0x1, URZ ;  /* 0x000000010b067890 */ /* 0x000fc4000fffe13f */
[----:B------:R-:W-:Y:S01]  /*fc90*/  USEL UR10, UR4, 0x1, UP0 ;  /* 0x00000001040a7887 */ /* 0x000fe20008000000 */
[----:B------:R-:W-:Y:S02]  /*fca0*/  @UP1 ULDC UR13, c[0x0][0x450] ;  /* 0x00011400000d1ab9 */ /* 0x000fe40000000800 */
[----:B------:R-:W-:Y:S01]  /*fcb0*/  @UP1 ULDC UR4, c[0x0][0x44c] ;  /* 0x0001130000041ab9 */ /* 0x000fe20000000800 */
[----:B------:R-:W-:Y:S02]  /*fcc0*/  UIMAD UR7, UR10, UR12, 0x5f ;  /* 0x0000005f0a0774a4 */ /* 0x000fe4000f8e020c */
[----:B------:R-:W-:Y:S02]  /*fcd0*/  UIMAD UR9, UR10, UR12, UR6 ;  /* 0x0000000c0a0972a4 */ /* 0x000fe4000f8e0206 */
[----:B------:R-:W-:Y:S02]  /*fce0*/  UIMAD.WIDE UR6, UR7, 0x2aaaaaab, URZ ;  /* 0x2aaaaaab070678a5 */ /* 0x000fe4000f8e023f */
[----:B0-----:R-:W-:-:S02]  /*fcf0*/  USHF.L.U32 UR42, UR42, 0x7, URZ ;  /* 0x000000072a2a7899 */ /* 0x001fc4000800063f */
[----:B------:R-:W-:Y:S02]  /*fd00*/  USHF.R.U32.HI UR40, URZ, 0x1f, UR7 ;  /* 0x0000001f3f287899 */ /* 0x000fe40008011607 */
[----:B------:R-:W-:Y:S02]  /*fd10*/  UIADD3 UR8, UR42, 0x7f, URZ ;  /* 0x0000007f2a087890 */ /* 0x000fe4000fffe03f */
[----:B------:R-:W-:Y:S02]  /*fd20*/  ULEA.HI.SX32 UR40, UR7, UR40, 0x1c ;  /* 0x0000002807287291 */ /* 0x000fe4000f8fe23f */
[----:B------:R-:W-:-:S04]  /*fd30*/  UIMAD.WIDE.U32 UR4, UR8, UR4, URZ ;  /* 0x00000004080472a5 */ /* 0x000fc8000f8e003f */
[----:B------:R-:W-:-:S03]  /*fd40*/  @UP1 USHF.R.U32.HI UR8, URZ, UR13, UR5 ;  /* 0x0000000d3f081299 */ /* 0x000fc60008011605 */
[----:B------:R-:W-:Y:S01]  /*fd50*/  ULDC.64 UR4, c[0x0][0x9e0] ;  /* 0x0002780000047ab9 */ /* 0x000fe20000000a00 */
[----:B------:R-:W-:Y:S02]  /*fd60*/  UIADD3 UR9, UR9, UR8, URZ ;  /* 0x0000000809097290 */ /* 0x000fe4000fffe03f */
[----:B------:R-:W-:Y:S02]  /*fd70*/  UISETP.GE.AND UP0, UPT, UR5, 0x1, UPT ;  /* 0x000000010500788c */ /* 0x000fe4000bf06270 */
[----:B------:R-:W-:-:S04]  /*fd80*/  UIADD3 UR4, UR9, UR4, URZ ;  /* 0x0000000409047290 */ /* 0x000fc8000fffe03f */
[----:B------:R-:W-:-:S13]  /*fd90*/  PLOP3.LUT P1, PT, PT, PT, UP0, 0x80, 0x0 ;  /* 0x000000000000781c */ /* 0x000fda0003f2f008 */
[----:B------:R-:W-:Y:S05]  /*fda0*/  @!P1 BRA `(.L_x_991) ;  /* 0x0000000000449947 */ /* 0x000fea0003800000 */
[----:B------:R-:W-:Y:S01]  /*fdb0*/  ISETP.LT.AND P0, PT, RZ, UR9, PT ;  /* 0x00000009ff007c0c */ /* 0x000fe2000bf01270 */
[----:B------:R-:W-:-:S12]  /*fdc0*/  UIADD3 UR8, UR9, -0x1, URZ ;  /* 0xffffffff09087890 */ /* 0x000fd8000fffe03f */
[----:B------:R-:W-:Y:S05]  /*fdd0*/  @P0 BRA `(.L_x_992) ;  /* 0x00000000001c0947 */ /* 0x000fea0003800000 */
[----:B------:R-:W-:Y:S02]  /*fde0*/  UISETP.NE.AND UP0, UPT, UR5, 0x1, UPT ;  /* 0x000000010500788c */ /* 0x000fe4000bf05270 */
[----:B------:R-:W-:-:S09]  /*fdf0*/  UIADD3 UR8, -UR9, URZ, URZ ;  /* 0x0000003f09087290 */ /* 0x000fd2000fffe13f */
[----:B------:R-:W-:Y:S02]  /*fe00*/  @UP0 ULDC.64 UR14, c[0x0][0x9e8] ;  /* 0x00027a00000e0ab9 */ /* 0x000fe40000000a00 */
[----:B------:R-:W-:-:S04]  /*fe10*/  UIMAD.WIDE.U32 UR6, UR8, UR14, URZ ;  /* 0x0000000e080672a5 */ /* 0x000fc8000f8e003f */
[----:B------:R-:W-:-:S04]  /*fe20*/  @UP0 USHF.R.U32.HI UR8, URZ, UR15, UR7 ;  /* 0x0000000f3f080299 */ /* 0x000fc80008011607 */
[----:B------:R-:W-:Y:S01]  /*fe30*/  ULOP3.LUT UR8, URZ, UR8, URZ, 0x33, !UPT ;  /* 0x000000083f087292 */ /* 0x000fe2000f8e333f */
[----:B------:R-:W-:Y:S11]  /*fe40*/  BRA `(.L_x_993) ;  /* 0x0000000000107947 */ /* 0x000ff60003800000 */
.L_x_992:
[----:B------:R-:W-:-:S11]  /*fe50*/  UISETP.NE.AND UP0, UPT, UR5, 0x1, UPT ;  /* 0x000000010500788c */ /* 0x000fd6000bf05270 */
[----:B------:R-:W-:Y:S02]  /*fe60*/  @UP0 ULDC.64 UR14, c[0x0][0x9e8] ;  /* 0x00027a00000e0ab9 */ /* 0x000fe40000000a00 */
[----:B------:R-:W-:-:S04]  /*fe70*/  UIMAD.WIDE.U32 UR6, UR8, UR14, URZ ;  /* 0x0000000e080672a5 */ /* 0x000fc8000f8e003f */
[----:B------:R-:W-:-:S12]  /*fe80*/  @UP0 USHF.R.U32.HI UR8, URZ, UR15, UR7 ;  /* 0x0000000f3f080299 */ /* 0x000fd80008011607 */
.L_x_993:
[----:B------:R-:W-:-:S04]  /*fe90*/  UIMAD UR8, UR8, UR5, UR5 ;  /* 0x00000005080872a4 */ /* 0x000fc8000f8e0205 */
[----:B------:R-:W-:-:S04]  /*fea0*/  UISETP.LT.AND UP0, UPT, UR4, UR8, UPT ;  /* 0x000000080400728c */ /* 0x000fc8000bf01270 */
[----:B------:R-:W-:-:S12]  /*feb0*/  USEL UR4, UR4, UR8, UP0 ;  /* 0x0000000804047287 */ /* 0x000fd80008000000 */
.L_x_991:
[----:B------:R-:W-:Y:S01]  /*fec0*/  UIADD3 UR6, UR4, 0x5f, URZ ;  /* 0x0000005f04067890 */ /* 0x000fe2000fffe03f */
[----:B------:R-:W-:Y:S01]  /*fed0*/  @UP1 ULDC UR8, c[0x0][0x44c] ;  /* 0x0001130000081ab9 */ /* 0x000fe20000000800 */
[----:B------:R-:W-:Y:S02]  /*fee0*/  @UP1 ULDC UR13, c[0x0][0x450] ;  /* 0x00011400000d1ab9 */ /* 0x000fe40000000800 */
[----:B------:R-:W-:Y:S02]  /*fef0*/  UIMAD.WIDE UR6, UR6, 0x2aaaaaab, URZ ;  /* 0x2aaaaaab060678a5 */ /* 0x000fe4000f8e023f */
[----:B------:R-:W-:Y:S02]  /*ff00*/  UIMAD.WIDE.U32 UR8, UR42, UR8, URZ ;  /* 0x000000082a0872a5 */ /* 0x000fe4000f8e003f */
[----:B------:R-:W-:Y:S01]  /*ff10*/  USHF.R.U32.HI UR39, URZ, 0x1f, UR7 ;  /* 0x0000001f3f277899 */ /* 0x000fe20008011607 */
[----:B------:R-:W-:Y:S01]  /*ff20*/  UMOV UR4, UR42 ;  /* 0x0000002a00047c82 */ /* 0x000fe20008000000 */
[----:B------:R-:W-:-:S02]  /*ff30*/  UIMAD UR10, UR10, UR12, -UR11 ;  /* 0x0000000c0a0a72a4 */ /* 0x000fc4000f8e0a0b */
[----:B------:R-:W-:Y:S02]  /*ff40*/  @UP1 USHF.R.U32.HI UR4, URZ, UR13, UR9 ;  /* 0x0000000d3f041299 */ /* 0x000fe40008011609 */
[----:B------:R-:W-:Y:S02]  /*ff50*/  ULEA.HI.SX32 UR39, UR7, UR39, 0x1c ;  /* 0x0000002707277291 */ /* 0x000fe4000f8fe23f */
[----:B------:R-:W-:Y:S02]  /*ff60*/  UIADD3 UR4, UR10, UR4, URZ ;  /* 0x000000040a047290 */ /* 0x000fe4000fffe03f */
[----:B------:R-:W-:Y:S01]  /*ff70*/  UISETP.LT.AND UP0, UPT, UR40, UR39, UPT ;  /* 0x000000272800728c */ /* 0x000fe2000bf01270 */
[----:B------:R-:W-:Y:S02]  /*ff80*/  ULDC UR8, c[0x0][0x9dc] ;  /* 0x0002770000087ab9 */ /* 0x000fe40000000800 */
[----:B------:R-:W-:Y:S02]  /*ff90*/  UIADD3 UR8, UR4, -UR8, URZ ;  /* 0x8000000804087290 */ /* 0x000fe4000fffe03f */
[----:B------:R-:W-:Y:S01]  /*ffa0*/  USEL UR9, UR40, UR39, UP0 ;  /* 0x0000002728097287 */ /* 0x000fe20008000000 */
[----:B------:R-:W-:Y:S11]  /*ffb0*/  @!P1 BRA `(.L_x_994) ;  /* 0x0000000000449947 */ /* 0x000ff60003800000 */
[----:B------:R-:W-:-:S06]  /*ffc0*/  UISETP.GT.AND UP0, UPT, UR4, -0x1, UPT ;  /* 0xffffffff0400788c */ /* 0x000fcc000bf04270 */
[----:B------:R-:W-:-:S13]  /*ffd0*/  PLOP3.LUT P0, PT, PT, PT, UP0, 0x80, 0x0 ;  /* 0x000000000000781c */ /* 0x000fda0003f0f008 */
[----:B------:R-:W-:Y:S05]  /*ffe0*/  @P0 BRA `(.L_x_995) ;  /* 0x00000000001c0947 */ /* 0x000fea0003800000 */
[----:B------:R-:W-:Y:S02]  /*fff0*/  UISETP.NE.AND UP0, UPT, UR5, 0x1, UPT ;  /* 0x000000010500788c */ /* 0x000fe4000bf05270 */
[----:B------:R-:W-:-:S09]  /*10000*/  ULOP3.LUT UR4, URZ, UR4, URZ, 0x33, !UPT ;  /* 0x000000043f047292 */ /* 0x000fd2000f8e333f */
[----:B------:R-:W-:Y:S02]  /*10010*/  @UP0 ULDC.64 UR10, c[0x0][0x9e8] ;  /* 0x00027a00000a0ab9 */ /* 0x000fe40000000a00 */
[----:B------:R-:W-:-:S04]  /*10020*/  UIMAD.WIDE.U32 UR6, UR4, UR10, URZ ;  /* 0x0000000a040672a5 */ /* 0x000fc8000f8e003f */
[----:B------:R-:W-:-:S04]  /*10030*/  @UP0 USHF.R.U32.HI UR4, URZ, UR11, UR7 ;  /* 0x0000000b3f040299 */ /* 0x000fc80008011607 */
[----:B------:R-:W-:Y:S01]  /*10040*/  ULOP3.LUT UR4, URZ, UR4, URZ, 0x33, !UPT ;  /* 0x000000043f047292 */ /* 0x000fe2000f8e333f */
[----:B------:R-:W-:Y:S11]  /*10050*/  BRA `(.L_x_996) ;  /* 0x0000000000107947 */ /* 0x000ff60003800000 */
.L_x_995:
[----:B------:R-:W-:-:S11]  /*10060*/  UISETP.NE.AND UP0, UPT, UR5, 0x1, UPT ;  /* 0x000000010500788c */ /* 0x000fd6000bf05270 */
[----:B------:R-:W-:Y:S02]  /*10070*/  @UP0 ULDC.64 UR10, c[0x0][0x9e8] ;  /* 0x00027a00000a0ab9 */ /* 0x000fe40000000a00 */
[----:B------:R-:W-:-:S04]  /*10080*/  UIMAD.WIDE.U32 UR6, UR4, UR10, URZ ;  /* 0x0000000a040672a5 */ /* 0x000fc8000f8e003f */
[----:B------:R-:W-:-:S12]  /*10090*/  @UP0 USHF.R.U32.HI UR4, URZ, UR11, UR7 ;  /* 0x0000000b3f040299 */ /* 0x000fd80008011607 */
.L_x_996:
[----:B------:R-:W-:-:S04]  /*100a0*/  UIMAD UR4, UR4, UR5, URZ ;  /* 0x00000005040472a4 */ /* 0x000fc8000f8e023f */
[----:B------:R-:W-:-:S04]  /*100b0*/  UISETP.LT.AND UP0, UPT, UR8, UR4, UPT ;  /* 0x000000040800728c */ /* 0x000fc8000bf01270 */
[----:B------:R-:W-:-:S12]  /*100c0*/  USEL UR8, UR8, UR4, !UP0 ;  /* 0x0000000408087287 */ /* 0x000fd8000c000000 */
.L_x_994:
[----:B------:R-:W-:-:S04]  /*100d0*/  UIMAD.WIDE UR4, UR8, 0x2aaaaaab, URZ ;  /* 0x2aaaaaab080478a5 */ /* 0x000fc8000f8e023f */
[----:B------:R-:W-:-:S04]  /*100e0*/  USHF.R.U32.HI UR4, URZ, 0x1f, UR5 ;  /* 0x0000001f3f047899 */ /* 0x000fc80008011605 */
[----:B------:R-:W-:Y:S02]  /*100f0*/  ULEA.HI.SX32 UR4, UR5, UR4, 0x1c ;  /* 0x0000000405047291 */ /* 0x000fe4000f8fe23f */
[----:B------:R-:W-:Y:S02]  /*10100*/  USHF.R.U32.HI UR5, URZ, 0x10, UR41 ;  /* 0x000000103f057899 */ /* 0x000fe40008011629 */
[----:B------:R-:W-:Y:S02]  /*10110*/  ULOP3.LUT UR41, UR41, 0xffff, URZ, 0xc0, !UPT ;  /* 0x0000ffff29297892 */ /* 0x000fe4000f8ec03f */
[----:B------:R-:W-:Y:S01]  /*10120*/  VIMNMX R7, RZ, UR4, !PT ;  /* 0x00000004ff077c48 */ /* 0x000fe2000ffe0100 */
[----:B------:R-:W-:-:S03]  /*10130*/  UISETP.NE.AND UP0, UPT, UR5, URZ, UPT ;  /* 0x0000003f0500728c */ /* 0x000fc6000bf05270 */
[----:B------:R-:W-:Y:S01]  /*10140*/  ISETP.LT.AND P0, PT, R7, UR9, PT ;  /* 0x0000000907007c0c */ /* 0x000fe2000bf01270 */
[----:B------:R0:W-:Y:S04]  /*10150*/  STL [R1+0x8], R7 ;  /* 0x0000080701007387 */ /* 0x0001e80000100800 */
[----:B------:R0:W-:Y:S03]  /*10160*/  STL [R1+0xc], RZ ;  /* 0x00000cff01007387 */ /* 0x0001e60000100800 */
[----:B------:R-:W-:-:S05]  /*10170*/  @!UP0 ULDC UR5, c[0x0][0x9f0] ;  /* 0x00027c0000058ab9 */ /* 0x000fca0000000800 */
[----:B0-----:R-:W-:Y:S05]  /*10180*/  @!P0 BRA `(.L_x_997) ;  /* 0x0000000000708947 */ /* 0x001fea0003800000 */
[----:B------:R-:W-:Y:S01]  /*10190*/  IMAD.U32 R6, RZ, RZ, UR5 ;  /* 0x00000005ff067e24 */ /* 0x000fe2000f8e00ff */
[----:B------:R-:W-:Y:S01]  /*101a0*/  UIADD3 UR4, UR5, -0x1, UR9 ;  /* 0xffffffff05047890 */ /* 0x000fe2000fffe009 */
[----:B------:R-:W-:-:S03]  /*101b0*/  IMAD.MOV.U32 R2, RZ, RZ, RZ ;  /* 0x000000ffff027224 */ /* 0x000fc600078e00ff */
[-C--:B------:R-:W-:Y:S02]  /*101c0*/  IABS R0, R6.reuse ;  /* 0x0000000600007213 */ /* 0x080fe40000000000 */
[----:B------:R-:W-:Y:S02]  /*101d0*/  IABS R6, R6 ;  /* 0x0000000600067213 */ /* 0x000fe40000000000 */
[----:B------:R-:W0:Y:S08]  /*101e0*/  I2F.RP R4, R0 ;  /* 0x0000000000047306 */ /* 0x000e300000209400 */
[----:B0-----:R-:W0:Y:S02]  /*101f0*/  MUFU.RCP R4, R4 ;  /* 0x0000000400047308 */ /* 0x001e240000001000 */
[----:B0-----:R-:W-:-:S06]  /*10200*/  VIADD R3, R4, 0xffffffe ;  /* 0x0ffffffe04037836 */ /* 0x001fcc0000000000 */
[----:B------:R-:W0:Y:S02]  /*10210*/  F2I.FTZ.U32.TRUNC.NTZ R3, R3 ;  /* 0x0000000300037305 */ /* 0x000e24000021f000 */
[----:B0-----:R-:W-:-:S04]  /*10220*/  IMAD.MOV R5, RZ, RZ, -R3 ;  /* 0x000000ffff057224 */ /* 0x001fc800078e0a03 */
[----:B------:R-:W-:-:S04]  /*10230*/  IMAD R5, R5, R0, RZ ;  /* 0x0000000005057224 */ /* 0x000fc800078e02ff */
[----:B------:R-:W-:Y:S01]  /*10240*/  IMAD.HI.U32 R5, R3, R5, R2 ;  /* 0x0000000503057227 */ /* 0x000fe200078e0002 */
[----:B------:R-:W-:-:S03]  /*10250*/  IADD3 R2, -R7, UR4, RZ ;  /* 0x0000000407027c10 */ /* 0x000fc6000fffe1ff */
[----:B------:R-:W-:Y:S01]  /*10260*/  IMAD.MOV R3, RZ, RZ, -R6 ;  /* 0x000000ffff037224 */ /* 0x000fe200078e0a06 */
[----:B------:R-:W-:Y:S02]  /*10270*/  IABS R4, R2 ;  /* 0x0000000200047213 */ /* 0x000fe40000000000 */
[----:B------:R-:W-:-:S03]  /*10280*/  LOP3.LUT R2, R2, UR5, RZ, 0x3c, !PT ;  /* 0x0000000502027c12 */ /* 0x000fc6000f8e3cff */
[----:B------:R-:W-:Y:S01]  /*10290*/  IMAD.HI.U32 R5, R5, R4, RZ ;  /* 0x0000000405057227 */ /* 0x000fe200078e00ff */
[----:B------:R-:W-:-:S03]  /*102a0*/  ISETP.GE.AND P2, PT, R2, RZ, PT ;  /* 0x000000ff0200720c */ /* 0x000fc60003f46270 */
[----:B------:R-:W-:-:S05]  /*102b0*/  IMAD R3, R5, R3, R4 ;  /* 0x0000000305037224 */ /* 0x000fca00078e0204 */
[----:B------:R-:W-:-:S13]  /*102c0*/  ISETP.GT.U32.AND P1, PT, R0, R3, PT ;  /* 0x000000030000720c */ /* 0x000fda0003f24070 */
[----:B------:R-:W-:Y:S02]  /*102d0*/  @!P1 IMAD.IADD R3, R3, 0x1, -R0 ;  /* 0x0000000103039824 */ /* 0x000fe400078e0a00 */
[----:B------:R-:W-:Y:S01]  /*102e0*/  @!P1 VIADD R5, R5, 0x1 ;  /* 0x0000000105059836 */ /* 0x000fe20000000000 */
[----:B------:R-:W-:Y:S02]  /*102f0*/  ISETP.NE.AND P1, PT, RZ, UR5, PT ;  /* 0x00000005ff007c0c */ /* 0x000fe4000bf25270 */
[----:B------:R-:W-:-:S13]  /*10300*/  ISETP.GE.U32.AND P0, PT, R3, R0, PT ;  /* 0x000000000300720c */ /* 0x000fda0003f06070 */
[----:B------:R-:W-:-:S04]  /*10310*/  @P0 VIADD R5, R5, 0x1 ;  /* 0x0000000105050836 */ /* 0x000fc80000000000 */
[----:B------:R-:W-:Y:S01]  /*10320*/  @!P2 IMAD.MOV R5, RZ, RZ, -R5 ;  /* 0x000000ffff05a224 */ /* 0x000fe200078e0a05 */
[----:B------:R-:W-:-:S05]  /*10330*/  @!P1 LOP3.LUT R5, RZ, UR5, RZ, 0x33, !PT ;  /* 0x00000005ff059c12 */ /* 0x000fca000f8e33ff */
[----:B------:R0:W-:Y:S02]  /*10340*/  STL [R1+0xc], R5 ;  /* 0x00000c0501007387 */ /* 0x0001e40000100800 */
.L_x_997:
[----:B------:R-:W2:Y:S01]  /*10350*/  LDL R2, [R1+0xc] ;  /* 0x00000c0001027983 */ /* 0x000ea20000100800 */
[----:B------:R-:W-:Y:S02]  /*10360*/  IMAD.MOV.U32 R9, RZ, RZ, 0x1 ;  /* 0x00000001ff097424 */ /* 0x000fe400078e00ff */
[----:B------:R-:W-:Y:S02]  /*10370*/  IMAD.MOV.U32 R3, RZ, RZ, 0x1 ;  /* 0x00000001ff037424 */ /* 0x000fe400078e00ff */
[----:B--2---:R-:W-:-:S05]  /*10380*/  IMAD R0, R2, UR41, R7 ;  /* 0x0000002902007c24 */ /* 0x004fca000f8e0207 */
[----:B------:R-:W-:Y:S01]  /*10390*/  VIADDMNMX R18, R0, R2, UR9, PT ;  /* 0x0000000900127e46 */ /* 0x000fe2000b800102 */
[----:B------:R1:W-:Y:S03]  /*103a0*/  STL [R1+0x4], R0 ;  /* 0x0000040001007387 */ /* 0x0003e60000100800 */
[----:B------:R-:W-:Y:S01]  /*103b0*/  ISETP.GT.AND P0, PT, R18, R0, PT ;  /* 0x000000001200720c */ /* 0x000fe20003f04270 */
[----:B------:R2:W-:Y:S01]  /*103c0*/  STL [R1+0x10], R18 ;  /* 0x0000101201007387 */ /* 0x0005e20000100800 */
[----:B-1----:R-:W-:-:S11]  /*103d0*/  IMAD.MOV.U32 R0, RZ, RZ, RZ ;  /* 0x000000ffff007224 */ /* 0x002fd600078e00ff */
[----:B--2---:R-:W-:Y:S05]  /*103e0*/  @!P0 BRA `(.L_x_990) ;  /* 0x0000003400648947 */ /* 0x004fea0003800000 */
[----:B------:R-:W1:Y:S01]  /*103f0*/  S2UR UR4, SR_CgaCtaId ;  /* 0x00000000000479c3 */ /* 0x000e620000008800 */
[----:B------:R-:W-:Y:S02]  /*10400*/  UMOV UR38, 0x400 ;  /* 0x0000040000267882 */ /* 0x000fe40000000000 */
[----:B-1----:R-:W-:-:S04]  /*10410*/  ULEA UR38, UR4, UR38, 0x18 ;  /* 0x0000002604267291 */ /* 0x002fc8000f8ec03f */
        /* <DEDUP_REMOVED lines=8> */
[----:B------:R-:W-:Y:S02]  /*104a0*/  IMAD.U32 R4, RZ, RZ, UR6 ;  /* 0x00000006ff047e24 */ /* 0x000fe4000f8e00ff */
[----:B------:R-:W1:Y:S01]  /*104b0*/  LDC.64 R2, c[0x4][R2] ;  /* 0x0100000002027b82 */ /* 0x000e620000000a00 */
[----:B0-----:R-:W-:Y:S02]  /*104c0*/  IMAD.U32 R5, RZ, RZ, UR7 ;  /* 0x00000007ff057e24 */ /* 0x001fe4000f8e00ff */
[----:B------:R-:W-:Y:S02]  /*104d0*/  IMAD.U32 R6, RZ, RZ, UR8 ;  /* 0x00000008ff067e24 */ /* 0x000fe4000f8e00ff */
[----:B------:R-:W-:-:S02]  /*104e0*/  IMAD.U32 R7, RZ, RZ, UR9 ;  /* 0x00000009ff077e24 */ /* 0x000fc4000f8e00ff */
[----:B------:R-:W-:Y:S02]  /*104f0*/  IMAD.U32 R10, RZ, RZ, UR4 ;  /* 0x00000004ff0a7e24 */ /* 0x000fe4000f8e00ff */
[----:B------:R-:W-:Y:S02]  /*10500*/  IMAD.U32 R11, RZ, RZ, UR5 ;  /* 0x00000005ff0b7e24 */ /* 0x000fe4000f8e00ff */
[----:B------:R-:W-:Y:S02]  /*10510*/  IMAD.MOV.U32 R8, RZ, RZ, 0x70 ;  /* 0x00000070ff087424 */ /* 0x000fe400078e00ff */
[----:B------:R-:W-:Y:S02]  /*10520*/  IMAD.MOV.U32 R12, RZ, RZ, 0x1 ;  /* 0x00000001ff0c7424 */ /* 0x000fe400078e00ff */
[----:B------:R-:W-:-:S07]  /*10530*/  IMAD.MOV.U32 R13, RZ, RZ, RZ ;  /* 0x000000ffff0d7224 */ /* 0x000fce00078e00ff */
[----:B------:R-:W-:-:S07]  /*10540*/  LEPC R20, `(.L_x_998) ;  /* 0x000000001014794e */ /* 0x000fce0000000000 */
[----:B-1----:R-:W-:Y:S05]  /*10550*/  CALL.ABS.NOINC R2 ;  /* 0x0000000002007343 */ /* 0x002fea0003c00000 */
.L_x_998:
        /* <DEDUP_REMOVED lines=8> */
[----:B------:R1:W2:Y:S01]  /*105e0*/  LDC.64 R2, c[0x4][R16] ;  /* 0x0100000010027b82 */ /* 0x0002a20000000a00 */
[----:B------:R-:W-:Y:S02]  /*105f0*/  IMAD.U32 R4, RZ, RZ, UR6 ;  /* 0x00000006ff047e24 */ /* 0x000fe4000f8e00ff */
[----:B0-----:R-:W-:Y:S02]  /*10600*/  IMAD.U32 R5, RZ, RZ, UR7 ;  /* 0x00000007ff057e24 */ /* 0x001fe4000f8e00ff */
[----:B------:R-:W-:Y:S02]  /*10610*/  IMAD.U32 R6, RZ, RZ, UR8 ;  /* 0x00000008ff067e24 */ /* 0x000fe4000f8e00ff */
[----:B------:R-:W-:-:S02]  /*10620*/  IMAD.U32 R7, RZ, RZ, UR9 ;  /* 0x00000009ff077e24 */ /* 0x000fc4000f8e00ff */
[----:B------:R-:W-:Y:S02]  /*10630*/  IMAD.U32 R10, RZ, RZ, UR4 ;  /* 0x00000004ff0a7e24 */ /* 0x000fe4000f8e00ff */
[----:B------:R-:W-:Y:S02]  /*10640*/  IMAD.U32 R11, RZ, RZ, UR5 ;  /* 0x00000005ff0b7e24 */ /* 0x000fe4000f8e00ff */
[----:B------:R-:W-:Y:S02]  /*10650*/  IMAD.MOV.U32 R8, RZ, RZ, 0x70 ;  /* 0x00000070ff087424 */ /* 0x000fe400078e00ff */
[----:B------:R-:W-:Y:S02]  /*10660*/  IMAD.MOV.U32 R12, RZ, RZ, 0x1 ;  /* 0x00000001ff0c7424 */ /* 0x000fe400078e00ff */
[----:B-1----:R-:W-:-:S07]  /*10670*/  IMAD.MOV.U32 R13, RZ, RZ, RZ ;  /* 0x000000ffff0d7224 */ /* 0x002fce00078e00ff */
[----:B------:R-:W-:-:S07]  /*10680*/  LEPC R20, `(.L_x_1000) ;  /* 0x000000001014794e */ /* 0x000fce0000000000 */
[----:B--2---:R-:W-:Y:S05]  /*10690*/  CALL.ABS.NOINC R2 ;  /* 0x0000000002007343 */ /* 0x004fea0003c00000 */
.L_x_1000:
[----:B------:R0:W1:Y:S01]  /*106a0*/  LDC.64 R2, c[0x4][R16] ;  /* 0x0100000010027b82 */ /* 0x0000620000000a00 */
[----:B------:R-:W-:Y:S01]  /*106b0*/  ULDC.64 UR6, c[0x4][0x118] ;  /* 0x0100460000067ab9 */ /* 0x000fe20000000a00 */
[----:B------:R-:W-:Y:S01]  /*106c0*/  ULDC.64 UR8, c[0x4][0x120] ;  /* 0x0100480000087ab9 */ /* 0x000fe20000000a00 */
[----:B------:R-:W-:Y:S01]  /*106d0*/  ULDC.64 UR4, c[0x4][0xb0] ;  /* 0x01002c0000047ab9 */ /* 0x000fe20000000a00 */
[----:B------:R-:W-:Y:S02]  /*106e0*/  IMAD.U32 R4, RZ, RZ, UR6 ;  /* 0x00000006ff047e24 */ /* 0x000fe4000f8e00ff */
[----:B------:R-:W-:Y:S02]  /*106f0*/  IMAD.U32 R5, RZ, RZ, UR7 ;  /* 0x00000007ff057e24 */ /* 0x000fe4000f8e00ff */
[----:B------:R-:W-:Y:S02]  /*10700*/  IMAD.U32 R6, RZ, RZ, UR8 ;  /* 0x00000008ff067e24 */ /* 0x000fe4000f8e00ff */
[----:B------:R-:W-:-:S02]  /*10710*/  IMAD.U32 R7, RZ, RZ, UR9 ;  /* 0x00000009ff077e24 */ /* 0x000fc4000f8e00ff */
[----:B------:R-:W-:Y:S02]  /*10720*/  IMAD.U32 R10, RZ, RZ, UR4 ;  /* 0x00000004ff0a7e24 */ /* 0x000fe4000f8e00ff */
[----:B------:R-:W-:Y:S02]  /*10730*/  IMAD.U32 R11, RZ, RZ, UR5 ;  /* 0x00000005ff0b7e24 */ /* 0x000fe4000f8e00ff */
[----:B------:R-:W-:Y:S02]  /*10740*/  IMAD.MOV.U32 R8, RZ, RZ, 0x70 ;  /* 0x00000070ff087424 */ /* 0x000fe400078e00ff */
[----:B------:R-:W-:Y:S02]  /*10750*/  IMAD.MOV.U32 R12, RZ, RZ, 0x1 ;  /* 0x00000001ff0c7424 */ /* 0x000fe400078e00ff */
[----:B0-----:R-:W-:-:S07]  /*10760*/  IMAD.MOV.U32 R13, RZ, RZ, RZ ;  /* 0x000000ffff0d7224 */ /* 0x001fce00078e00ff */
[----:B------:R-:W-:-:S07]  /*10770*/  LEPC R20, `(.L_x_999) ;  /* 0x000000001014794e */ /* 0x000fce0000000000 */
[----:B-1----:R-:W-:Y:S05]  /*10780*/  CALL.ABS.NOINC R2 ;  /* 0x0000000002007343 */ /* 0x002fea0003c00000 */
.L_x_999:
[----:B------:R-:W1:Y:S01]  /*10790*/  LDC.64 R2, c[0x0][0x9f8] ;  /* 0x00027e00ff027b82 */ /* 0x000e620000000a00 */
[----:B------:R-:W-:Y:S01]  /*107a0*/  ULDC.64 UR4, c[0x0][0x208] ;  /* 0x0000820000047ab9 */ /* 0x000fe20000000a00 */
[----:B-1----:R-:W-:-:S04]  /*107b0*/  ISETP.NE.U32.AND P0, PT, R2, RZ, PT ;  /* 0x000000ff0200720c */ /* 0x002fc80003f05070 */
[----:B------:R-:W-:-:S13]  /*107c0*/  ISETP.NE.AND.EX P0, PT, R3, RZ, PT, P0 ;  /* 0x000000ff0300720c */ /* 0x000fda0003f05300 */
[----:B------:R-:W1:Y:S02]  /*107d0*/  @P0 LDC.64 R2, c[0x0][0x9f8] ;  /* 0x00027e00ff020b82 */ /* 0x000e640000000a00 */
[----:B-1----:R-:W-:-:S05]  /*107e0*/  @P0 IMAD.WIDE R2, R19, 0x4, R2 ;  /* 0x0000000413020825 */ /* 0x002fca00078e0202 */
[----:B------:R1:W2:Y:S01]  /*107f0*/  @P0 LDG.E R19, desc[UR4][R2.64] ;  /* 0x0000000402130981 */ /* 0x0002a2000c1e1900 */
[----:B------:R-:W-:Y:S01]  /*10800*/  UMOV UR4, 0xffffffff ;  /* 0xffffffff00047882 */ /* 0x000fe20000000000 */
[----:B------:R-:W-:Y:S01]  /*10810*/  LOP3.LUT R17, R17, 0xfffffffe, RZ, 0xc0, !PT ;  /* 0xfffffffe11117812 */ /* 0x000fe200078ec0ff */
[----:B------:R-:W-:Y:S01]  /*10820*/  VIADD R18, R18, 0xffffffff ;  /* 0xffffffff12127836 */ /* 0x000fe20000000000 */
[----:B------:R-:W3:Y:S01]  /*10830*/  S2R R0, SR_TID.X ;  /* 0x0000000000007919 */ /* 0x000ee20000002100 */
[----:B-1----:R-:W1:Y:S02]  /*10840*/  LDC.64 R2, c[0x0][0x418] ;  /* 0x00010600ff027b82 */ /* 0x002e640000000a00 */
[----:B-1----:R-:W-:Y:S02]  /*10850*/  ISETP.NE.U32.AND P0, PT, R2, RZ, PT ;  /* 0x000000ff0200720c */ /* 0x002fe40003f05070 */
[----:B---3--:R-:W-:Y:S02]  /*10860*/  SHF.R.U32.HI R0, RZ, 0x5, R0 ;  /* 0x00000005ff007819 */ /* 0x008fe40000011600 */
[----:B------:R-:W-:-:S02]  /*10870*/  ISETP.NE.AND.EX P1, PT, R3, RZ, PT, P0 ;  /* 0x000000ff0300720c */ /* 0x000fc40003f25300 */
[----:B------:R-:W-:-:S11]  /*10880*/  LOP3.LUT R0, R0, 0x3, RZ, 0xc0, !PT ;  /* 0x0000000300007812 */ /* 0x000fd600078ec0ff */
[----:B------:R-:W-:Y:S02]  /*10890*/  @P1 LOP3.LUT R17, R17, 0x1, RZ, 0xfc, !PT ;  /* 0x0000000111111812 */ /* 0x000fe400078efcff */
[----:B--2---:R-:W-:Y:S02]  /*108a0*/  SHF.R.S32.HI R6, RZ, 0x1f, R19 ;  /* 0x0000001fff067819 */ /* 0x004fe40000011413 */
[----:B------:R-:W-:-:S03]  /*108b0*/  SEL R16, R19, RZ, !P1 ;  /* 0x000000ff13107207 */ /* 0x000fc60004800000 */
[----:B------:R1:W-:Y:S01]  /*108c0*/  STL [R1], R6 ;  /* 0x0000000601007387 */ /* 0x0003e20000100800 */
[----:B------:R-:W-:Y:S05]  /*108d0*/  BRA.DIV UR4, `(.L_x_1001) ;  /* 0x0000003604c87947 */ /* 0x000fea000b800000 */
[----:B------:R2:W3:Y:S02]  /*108e0*/  SHFL.IDX PT, R14, R0, RZ, 0x1f ;  /* 0x00001fff000e7589 */ /* 0x0004e400000e0000 */
.L_x_1081:
[----:B---3--:R-:W-:Y:S02]  /*108f0*/  ISETP.NE.AND P0, PT, R14, RZ, PT ;  /* 0x000000ff0e00720c */ /* 0x008fe40003f05270 */
[----:B------:R-:W-:Y:S02]  /*10900*/  PLOP3.LUT P2, PT, PT, PT, PT, 0x8, 0x0 ;  /* 0x000000000000781c */ /* 0x000fe40003f4e170 */
[----:B------:R-:W-:-:S11]  /*10910*/  LOP3.LUT R17, R17, 0xfffffffd, RZ, 0xc0, !PT ;  /* 0xfffffffd11117812 */ /* 0x000fd600078ec0ff */
[----:B------:R-:W-:Y:S01]  /*10920*/  @P2 LOP3.LUT R17, R17, 0x2, RZ, 0xfc, !PT ;  /* 0x0000000211112812 */ /* 0x000fe200078efcff */
[----:B------:R-:W-:Y:S06]  /*10930*/  @P0 BRA `(.L_x_1002) ;  /* 0x0000000400140947 */ /* 0x000fec0003800000 */
[----:B------:R-:W-:-:S03]  /*10940*/  UMOV UR4, 0xffffffff ;  /* 0xffffffff00047882 */ /* 0x000fc60000000000 */
[----:B------:R-:W-:Y:S05]  /*10950*/  BRA.DIV UR4, `(.L_x_1003) ;  /* 0x0000003604c87947 */ /* 0x000fea000b800000 */
[----:B------:R-:W-:-:S13]  /*10960*/  ELECT P6, URZ, PT ;  /* 0x00000000003f782f */ /* 0x000fda00038c0000 */
.L_x_1084:
[----:B------:R-:W-:Y:S05]  /*10970*/  @!P6 BRA `(.L_x_1002) ;  /* 0x000000040004e947 */ /* 0x000fea0003800000 */
[----:B------:R-:W-:Y:S01]  /*10980*/  IMAD.MOV.U32 R16, RZ, RZ, R19 ;  /* 0x000000ffff107224 */ /* 0x000fe200078e0013 */
[----:B------:R-:W-:Y:S06]  /*10990*/  @!P1 BRA `(.L_x_1004) ;  /* 0x0000000000489947 */ /* 0x000fec0003800000 */
[----:B------:R-:W3:Y:S01]  /*109a0*/  LDC R7, c[0x0][0x43c] ;  /* 0x00010f00ff077b82 */ /* 0x000ee20000000800 */
[----:B------:R-:W-:Y:S01]  /*109b0*/  ULDC.64 UR4, c[0x0][0x428] ;  /* 0x00010a0000047ab9 */ /* 0x000fe20000000a00 */
[----:B------:R-:W-:Y:S01]  /*109c0*/  ULDC.64 UR6, c[0x0][0x208] ;  /* 0x0000820000067ab9 */ /* 0x000fe20000000a00 */
[----:B---3--:R-:W-:-:S13]  /*109d0*/  ISETP.NE.AND P0, PT, R7, 0x1, PT ;  /* 0x000000010700780c */ /* 0x008fda0003f05270 */
[----:B0-----:R-:W2:Y:S02]  /*109e0*/  @P0 LDC.64 R4, c[0x0][0x440] ;  /* 0x00011000ff040b82 */ /* 0x001ea40000000a00 */
[----:B--2---:R-:W-:-:S04]  /*109f0*/  @P0 IMAD.HI.U32 R0, R18, R4, RZ ;  /* 0x0000000412000227 */ /* 0x004fc800078e00ff */
[----:B------:R-:W-:Y:S01]  /*10a00*/  IMAD.MOV.U32 R4, RZ, RZ, R18 ;  /* 0x000000ffff047224 */ /* 0x000fe200078e0012 */
[----:B------:R-:W-:-:S04]  /*10a10*/  @P0 SHF.R.U32.HI R4, RZ, R5, R0 ;  /* 0x00000005ff040219 */ /* 0x000fc80000011600 */
[--C-:B------:R-:W-:Y:S01]  /*10a20*/  SHF.R.S32.HI R5, RZ, 0x1f, R4.reuse ;  /* 0x0000001fff057819 */ /* 0x100fe20000011404 */
[----:B------:R-:W-:-:S04]  /*10a30*/  IMAD.MOV R0, RZ, RZ, -R4 ;  /* 0x000000ffff007224 */ /* 0x000fc800078e0a04 */
[----:B------:R-:W-:Y:S02]  /*10a40*/  IMAD R18, R7, R0, R18 ;  /* 0x0000000007127224 */ /* 0x000fe400078e0212 */
[----:B------:R-:W-:Y:S02]  /*10a50*/  IMAD R0, R6, UR4, RZ ;  /* 0x0000000406007c24 */ /* 0x000fe4000f8e02ff */
[----:B------:R-:W-:-:S04]  /*10a60*/  IMAD.WIDE.U32 R4, R19, UR4, R4 ;  /* 0x0000000413047c25 */ /* 0x000fc8000f8e0004 */
[----:B------:R-:W-:Y:S01]  /*10a70*/  IMAD R7, R19, UR5, R0 ;  /* 0x0000000513077c24 */ /* 0x000fe2000f8e0200 */
[----:B------:R-:W-:-:S03]  /*10a80*/  LEA R2, P0, R4, R2, 0x2 ;  /* 0x0000000204027211 */ /* 0x000fc600078010ff */
[----:B------:R-:W-:-:S05]  /*10a90*/  IMAD.IADD R0, R5, 0x1, R7 ;  /* 0x0000000105007824 */ /* 0x000fca00078e0207 */
[----:B------:R-:W-:-:S05]  /*10aa0*/  LEA.HI.X R3, R4, R3, R0, 0x2, P0 ;  /* 0x0000000304037211 */ /* 0x000fca00000f1400 */
[----:B------:R3:W5:Y:S02]  /*10ab0*/  LDG.E R16, desc[UR6][R2.64] ;  /* 0x0000000602107981 */ /* 0x000764000c1e1900 */
.L_x_1004:
[----:B--2---:R-:W-:Y:S01]  /*10ac0*/  IMAD.MOV.U32 R0, RZ, RZ, 0x1 ;  /* 0x00000001ff007424 */ /* 0x004fe200078e00ff */
[----:B-1----:R-:W3:Y:S04]  /*10ad0*/  S2R R6, SR_TID.X ;  /* 0x0000000000067919 */ /* 0x002ee80000002100 */
[----:B------:R-:W-:-:S04]  /*10ae0*/  SHF.L.U32 R0, R0, 0x1f, RZ ;  /* 0x0000001f00007819 */ /* 0x000fc800000006ff */
[----:B------:R-:W1:Y:S01]  /*10af0*/  SYNCS.PHASECHK.TRANS64.TRYWAIT P0, [UR38+0x2a840], R0 ;  /* 0x02a84000ff0075a7 */ /* 0x000e620008000166 */
[----:B---3--:R-:W-:-:S04]  /*10b00*/  LOP3.LUT R2, R6, 0x7f, RZ, 0xc0, !PT ;  /* 0x0000007f06027812 */ /* 0x008fc800078ec0ff */
[----:B------:R-:W-:Y:S01]  /*10b10*/  ISETP.NE.AND P1, PT, R2, RZ, PT ;  /* 0x000000ff0200720c */ /* 0x000fe20003f25270 */
[----:B-1----:R-:W-:-:S12]  /*10b20*/  @!P0 BRA `(.L_x_1005) ;  /* 0x0000003400748947 */ /* 0x002fd80003800000 */
.L_x_1085:
[----:B------:R-:W-:Y:S05]  /*10b30*/  @P1 BRA `(.L_x_1006) ;  /* 0x0000000000181947 */ /* 0x000fea0003800000 */
[----:B------:R-:W2:Y:S01]  /*10b40*/  S2R R2, SR_TID.X ;  /* 0x0000000000027919 */ /* 0x000ea20000002100 */
[----:B-1----:R-:W-:-:S04]  /*10b50*/  IMAD.MOV.U32 R0, RZ, RZ, 0x9000 ;  /* 0x00009000ff007424 */ /* 0x002fc800078e00ff */
[----:B------:R3:W-:Y:S01]  /*10b60*/  SYNCS.ARRIVE.TRANS64 RZ, [UR38+0x2a830], R0 ;  /* 0x02a83000ffff79a7 */ /* 0x0007e20008000026 */
[----:B--2---:R-:W-:-:S13]  /*10b70*/  LOP3.LUT P0, RZ, R2, 0x1f, RZ, 0xc0, !PT ;  /* 0x0000001f02ff7812 */ /* 0x004fda000780c0ff */
[----:B---3--:R-:W-:Y:S05]  /*10b80*/  @!P0 BRA `(.L_x_1006) ;  /* 0x0000000000048947 */ /* 0x008fea0003800000 */
[----:B------:R-:W-:Y:S01]  /*10b90*/  BPT.TRAP 0x1 ;  /* 0x000000040000795c */ /* 0x000fe20000300000 */
.L_x_1006:
[----:B------:R-:W-:Y:S01]  /*10ba0*/  R2UR UR11, R18 ;  /* 0x00000000120b72ca */ /* 0x000fe200000e0000 */
[----:B------:R-:W-:Y:S01]  /*10bb0*/  ULDC.64 UR4, c[0x0][0x198] ;  /* 0x0000660000047ab9 */ /* 0x000fe20000000a00 */
[----:B-----5:R-:W-:Y:S01]  /*10bc0*/  R2UR UR13, R16 ;  /* 0x00000000100d72ca */ /* 0x020fe200000e0000 */
[----:B------:R-:W-:Y:S01]  /*10bd0*/  UIADD3 UR4, UP0, UR4, 0x370, URZ ;  /* 0x0000037004047890 */ /* 0x000fe2000ff1e03f */
[----:B------:R-:W-:Y:S01]  /*10be0*/  PLOP3.LUT P0, PT, PT, PT, PT, 0x80, 0x0 ;  /* 0x000000000000781c */ /* 0x000fe20003f0f070 */
[----:B------:R-:W-:Y:S01]  /*10bf0*/  UIADD3 UR8, UR38, 0x18400, URZ ;  /* 0x0001840026087890 */ /* 0x000fe2000fffe03f */
[----:B------:R-:W-:Y:S01]  /*10c00*/  LOP3.LUT R17, R17, 0xfffffffd, RZ, 0xc0, !PT ;  /* 0xfffffffd11117812 */ /* 0x000fe200078ec0ff */
[----:B------:R-:W-:Y:S02]  /*10c10*/  UIADD3 UR9, UR38, 0x2a830, URZ ;  /* 0x0002a83026097890 */ /* 0x000fe4000fffe03f */
[----:B------:R-:W-:Y:S02]  /*10c20*/  UIADD3.X UR5, URZ, UR5, URZ, UP0, !UPT ;  /* 0x000000053f057290 */ /* 0x000fe400087fe43f */
[----:B------:R-:W-:-:S02]  /*10c30*/  UIADD3 UR24, UR38, 0x1b400, URZ ;  /* 0x0001b40026187890 */ /* 0x000fc4000fffe03f */
[----:B------:R-:W-:Y:S02]  /*10c40*/  UIMAD UR11, UR11, 0x60, URZ ;  /* 0x000000600b0b78a4 */ /* 0x000fe4000f8e023f */
        /* <DEDUP_REMOVED lines=13> */
[----:B------:R-:W-:Y:S01]  /*10d20*/  UMOV UR21, UR13 ;  /* 0x0000000d00157c82 */ /* 0x000fe20008000000 */
[----:B------:R3:W-:Y:S01]  /*10d30*/  UTMALDG.4D [UR8], [UR4], desc[UR6] ;  /* 0x00000608040075b4 */ /* 0x0007e20008019000 */
[----:B------:R-:W-:Y:S01]  /*10d40*/  UMOV UR19, UR11 ;  /* 0x0000000b00137c82 */ /* 0x000fe20008000000 */
[----:B------:R-:W-:Y:S01]  /*10d50*/  @P0 LOP3.LUT R17, R17, 0x2, RZ, 0xfc, !PT ;  /* 0x0000000211110812 */ /* 0x000fe200078efcff */
[----:B------:R3:W-:Y:S01]  /*10d60*/  UTMALDG.4D [UR24], [UR4], desc[UR6] ;  /* 0x00000618040075b4 */ /* 0x0007e20008019000 */
[----:B------:R3:W-:Y:S02]  /*10d70*/  UTMALDG.4D [UR16], [UR4], desc[UR6] ;  /* 0x00000610040075b4 */ /* 0x0007e40008019000 */
[----:B---3--:R-:W-:-:S03]  /*10d80*/  NOP ;  /* 0x0000000000007918 */ /* 0x008fc60000000000 */
.L_x_1002:
        /* <DEDUP_REMOVED lines=11> */
[----:B-1----:R-:W1:Y:S01]  /*10e40*/  LDC.64 R2, c[0x4][R2] ;  /* 0x0100000002027b82 */ /* 0x002e620000000a00 */
        /* <DEDUP_REMOVED lines=9> */
[----:B-12---:R-:W-:Y:S05]  /*10ee0*/  CALL.ABS.NOINC R2 ;  /* 0x0000000002007343 */ /* 0x006fea0003c00000 */
.L_x_1007:
[----:B------:R-:W0:Y:S01]  /*10ef0*/  S2R R4, SR_CTAID.Z ;  /* 0x0000000000047919 */ /* 0x000e220000002700 */
[----:B------:R-:W3:Y:S01]  /*10f00*/  LDC R8, c[0x0][0x448] ;  /* 0x00011200ff087b82 */ /* 0x000ee20000000800 */
[----:B------:R-:W-:Y:S01]  /*10f10*/  USHF.R.S32.HI UR4, URZ, 0x1f, UR36 ;  /* 0x0000001f3f047899 */ /* 0x000fe20008011424 */
[----:B------:R-:W4:Y:S01]  /*10f20*/  S2R R11, SR_TID.X ;  /* 0x00000000000b7919 */ /* 0x000f220000002100 */
[----:B------:R-:W-:Y:S02]  /*10f30*/  ULDC.64 UR8, c[0x0][0x2d8] ;  /* 0x0000b60000087ab9 */ /* 0x000fe40000000a00 */
[----:B------:R-:W-:-:S03]  /*10f40*/  UIMAD UR6, UR4, UR8, URZ ;  /* 0x00000008040672a4 */ /* 0x000fc6000f8e023f */
[----:B-1----:R-:W2:Y:S01]  /*10f50*/  LDC.64 R2, c[0x0][0x2e0] ;  /* 0x0000b800ff027b82 */ /* 0x002ea20000000a00 */
[----:B------:R-:W-:Y:S02]  /*10f60*/  UIMAD.WIDE.U32 UR4, UR36, UR8, URZ ;  /* 0x00000008240472a5 */ /* 0x000fe4000f8e003f */
[----:B------:R-:W-:-:S04]  /*10f70*/  UIMAD UR6, UR36, UR9, UR6 ;  /* 0x00000009240672a4 */ /* 0x000fc8000f8e0206 */
[----:B------:R-:W-:Y:S01]  /*10f80*/  UIADD3 UR5, UR5, UR6, URZ ;  /* 0x0000000605057290 */ /* 0x000fe2000fffe03f */
[----:B---3--:R-:W-:Y:S02]  /*10f90*/  ISETP.NE.AND P0, PT, R8, 0x1, PT ;  /* 0x000000010800780c */ /* 0x008fe40003f05270 */
[----:B0-----:R-:W-:Y:S02]  /*10fa0*/  SHF.R.S32.HI R5, RZ, 0x1f, R4 ;  /* 0x0000001fff057819 */ /* 0x001fe40000011404 */
[----:B----4-:R-:W-:-:S03]  /*10fb0*/  LOP3.LUT R9, R11, 0x7f, RZ, 0xc0, !PT ;  /* 0x0000007f0b097812 */ /* 0x010fc600078ec0ff */
[-C--:B--2---:R-:W-:Y:S02]  /*10fc0*/  IMAD R0, R5, R2.reuse, RZ ;  /* 0x0000000205007224 */ /* 0x084fe400078e02ff */
[----:B------:R-:W-:Y:S02]  /*10fd0*/  IMAD.SHL.U32 R7, R11, 0x10, RZ ;  /* 0x000000100b077824 */ /* 0x000fe400078e00ff */
[C---:B------:R-:W-:Y:S02]  /*10fe0*/  IMAD R5, R4.reuse, R3, R0 ;  /* 0x0000000304057224 */ /* 0x040fe400078e0200 */
[----:B------:R-:W-:Y:S01]  /*10ff0*/  IMAD.WIDE.U32 R2, R4, R2, UR4 ;  /* 0x0000000404027e25 */ /* 0x000fe2000f8e0002 */
[----:B------:R-:W0:Y:S01]  /*11000*/  @P0 LDC R0, c[0x0][0x450] ;  /* 0x00011400ff000b82 */ /* 0x000e220000000800 */
[----:B------:R-:W-:Y:S01]  /*11010*/  SHF.R.U32.HI R4, RZ, 0x3, R9 ;  /* 0x00000003ff047819 */ /* 0x000fe20000011609 */
[----:B------:R-:W-:Y:S01]  /*11020*/  ULDC.64 UR4, c[0x0][0x2d0] ;  /* 0x0000b40000047ab9 */ /* 0x000fe20000000a00 */
[----:B------:R-:W-:-:S02]  /*11030*/  IMAD.IADD R3, R3, 0x1, R5 ;  /* 0x0000000103037824 */ /* 0x000fc400078e0205 */
[----:B------:R-:W-:-:S03]  /*11040*/  LOP3.LUT R6, R4, 0x70, R7, 0xf8, !PT ;  /* 0x0000007004067812 */ /* 0x000fc600078ef807 */
[----:B------:R-:W1:Y:S02]  /*11050*/  @P0 LDC R5, c[0x0][0x44c] ;  /* 0x00011300ff050b82 */ /* 0x000e640000000800 */
[----:B------:R-:W-:-:S04]  /*11060*/  VIADD R6, R6, UR42 ;  /* 0x0000002a06067c36 */ /* 0x000fc80008000000 */
[----:B-1----:R-:W-:-:S04]  /*11070*/  @P0 IMAD.HI.U32 R7, R6, R5, RZ ;  /* 0x0000000506070227 */ /* 0x002fc800078e00ff */
[----:B------:R-:W-:Y:S01]  /*11080*/  IMAD.MOV.U32 R5, RZ, RZ, R6 ;  /* 0x000000ffff057224 */ /* 0x000fe200078e0006 */
[----:B0-----:R-:W-:-:S05]  /*11090*/  @P0 SHF.R.U32.HI R5, RZ, R0, R7 ;  /* 0x00000000ff050219 */ /* 0x001fca0000011607 */
[----:B------:R-:W-:Y:S02]  /*110a0*/  IMAD.MOV R7, RZ, RZ, -R5 ;  /* 0x000000ffff077224 */ /* 0x000fe400078e0a05 */
[----:B------:R-:W-:-:S04]  /*110b0*/  IMAD.WIDE.U32 R2, R5, UR4, R2 ;  /* 0x0000000405027c25 */ /* 0x000fc8000f8e0002 */
[----:B------:R-:W-:Y:S01]  /*110c0*/  IMAD R0, R8, R7, R6 ;  /* 0x0000000708007224 */ /* 0x000fe200078e0206 */
[----:B------:R-:W-:Y:S01]  /*110d0*/  SHF.R.S32.HI R6, RZ, 0x1f, R5 ;  /* 0x0000001fff067819 */ /* 0x000fe20000011405 */
[----:B------:R-:W-:-:S04]  /*110e0*/  IMAD.SHL.U32 R7, R9, 0x8, RZ ;  /* 0x0000000809077824 */ /* 0x000fc800078e00ff */
[----:B------:R-:W-:-:S04]  /*110f0*/  IMAD R6, R6, UR4, RZ ;  /* 0x0000000406067c24 */ /* 0x000fc8000f8e02ff */
[----:B------:R-:W-:Y:S01]  /*11100*/  IMAD R5, R5, UR5, R6 ;  /* 0x0000000505057c24 */ /* 0x000fe2000f8e0206 */
[----:B------:R-:W-:-:S03]  /*11110*/  ULDC.64 UR4, c[0x0][0x2c8] ;  /* 0x0000b20000047ab9 */ /* 0x000fc60000000a00 */
[----:B------:R-:W-:Y:S01]  /*11120*/  IMAD.IADD R3, R3, 0x1, R5 ;  /* 0x0000000103037824 */ /* 0x000fe200078e0205 */
[----:B------:R-:W-:Y:S01]  /*11130*/  SHF.R.S32.HI R5, RZ, 0x1f, R0 ;  /* 0x0000001fff057819 */ /* 0x000fe20000011400 */
[----:B------:R-:W-:-:S04]  /*11140*/  IMAD.WIDE.U32 R2, R0, UR4, R2 ;  /* 0x0000000400027c25 */ /* 0x000fc8000f8e0002 */
[----:B------:R-:W-:-:S04]  /*11150*/  IMAD R5, R5, UR4, RZ ;  /* 0x0000000405057c24 */ /* 0x000fc8000f8e02ff */
[----:B------:R-:W-:Y:S01]  /*11160*/  IMAD R5, R0, UR5, R5 ;  /* 0x0000000500057c24 */ /* 0x000fe2000f8e0205 */
[----:B------:R-:W-:Y:S02]  /*11170*/  ULDC.64 UR4, c[0x0][0x280] ;  /* 0x0000a00000047ab9 */ /* 0x000fe40000000a00 */
[----:B------:R-:W-:Y:S01]  /*11180*/  LEA R0, P0, R2, UR4, 0x1 ;  /* 0x0000000402007c11 */ /* 0x000fe2000f8008ff */
[----:B------:R-:W-:Y:S01]  /*11190*/  IMAD.IADD R3, R3, 0x1, R5 ;  /* 0x0000000103037824 */ /* 0x000fe200078e0205 */
[----:B------:R-:W-:-:S04]  /*111a0*/  ULDC UR4, c[0x0][0x2b8] ;  /* 0x0000ae0000047ab9 */ /* 0x000fc80000000800 */
        /* <DEDUP_REMOVED lines=14> */
[----:B------:R-:W-:Y:S01]  /*11290*/  SHFL.IDX PT, R2, R6, RZ, 0x181f ;  /* 0x00181fff06027589 */ /* 0x000fe200000e0000 */
[----:B------:R-:W-:Y:S01]  /*112a0*/  ULDC UR4, c[0x0][0x288] ;  /* 0x0000a20000047ab9 */ /* 0x000fe20000000800 */
[----:B------:R-:W-:Y:S01]  /*112b0*/  VIADD R4, R4, UR42 ;  /* 0x0000002a04047c36 */ /* 0x000fe20008000000 */
[----:B------:R-:W-:Y:S01]  /*112c0*/  ULDC.64 UR6, c[0x0][0x208] ;  /* 0x0000820000067ab9 */ /* 0x000fe20000000a00 */
[----:B------:R-:W0:Y:S01]  /*112d0*/  SHFL.IDX PT, R3, R0, RZ, 0x181f ;  /* 0x00181fff00037589 */ /* 0x000e2200000e0000 */
[----:B------:R-:W-:Y:S02]  /*112e0*/  IMAD R5, R8, UR4, RZ ;  /* 0x0000000408057c24 */ /* 0x000fe4000f8e02ff */
[C---:B------:R-:W-:Y:S01]  /*112f0*/  VIADD R8, R4.reuse, 0x10 ;  /* 0x0000001004087836 */ /* 0x040fe20000000000 */
[----:B------:R-:W-:Y:S02]  /*11300*/  SHFL.IDX PT, R14, R0, 0x1, 0x181f ;  /* 0x00381f00000e7f89 */ /* 0x000fe400000e0000 */
[----:B------:R-:W-:-:S13]  /*11310*/  ISETP.GE.AND P3, PT, R4, R5, PT ;  /* 0x000000050400720c */ /* 0x000fda0003f66270 */
        /* <DEDUP_REMOVED lines=8> */
[----:B------:R-:W-:-:S03]  /*113a0*/  ISETP.GE.AND P3, PT, R8, R5, PT ;  /* 0x000000050800720c */ /* 0x000fc60003f66270 */
[----:B------:R-:W1:Y:S01]  /*113b0*/  SHFL.IDX PT, R8, R6, 0x1, 0x181f ;  /* 0x00381f0006087f89 */ /* 0x000e6200000e0000 */
[----:B0-----:R-:W-:-:S09]  /*113c0*/  VIADD R2, R4, 0x20 ;  /* 0x0000002004027836 */ /* 0x001fd20000000000 */
[----:B------:R-:W-:Y:S01]  /*113d0*/  @!P3 LEA R20, R7, UR38, 0x1 ;  /* 0x000000260714bc11 */ /* 0x000fe2000f8e08ff */
[----:B-1----:R-:W-:Y:S02]  /*113e0*/  IMAD.MOV.U32 R9, RZ, RZ, R8 ;  /* 0x000000ffff097224 */ /* 0x002fe400078e0008 */
[----:B------:R-:W-:Y:S02]  /*113f0*/  IMAD.MOV.U32 R8, RZ, RZ, R14 ;  /* 0x000000ffff087224 */ /* 0x000fe400078e000e */
[----:B------:R-:W-:Y:S02]  /*11400*/  SHFL.IDX PT, R14, R0, 0x2, 0x181f ;  /* 0x00581f00000e7f89 */ /* 0x000fe400000e0000 */
        /* <DEDUP_REMOVED lines=49> */
[----:B------:R-:W1:Y:S04]  /*11720*/  SHFL.IDX PT, R2, R6, 0x6, 0x181f ;  /* 0x00d81f0006027f89 */ /* 0x000e6800000e0000 */
[----:B0-----:R0:W2:Y:S06]  /*11730*/  SHFL.IDX PT, R8, R6, 0x7, 0x181f ;  /* 0x00f81f0006087f89 */ /* 0x0010ac00000e0000 */
[----:B------:R-:W-:Y:S01]  /*11740*/  @!P3 LEA R21, R7, UR38, 0x1 ;  /* 0x000000260715bc11 */ /* 0x000fe2000f8e08ff */
[----:B-1----:R-:W-:-:S02]  /*11750*/  IMAD.MOV.U32 R3, RZ, RZ, R2 ;  /* 0x000000ffff037224 */ /* 0x002fc400078e0002 */
[----:B------:R-:W-:Y:S02]  /*11760*/  IMAD.MOV.U32 R2, RZ, RZ, R14 ;  /* 0x000000ffff027224 */ /* 0x000fe400078e000e */
[----:B------:R0:W1:Y:S02]  /*11770*/  SHFL.IDX PT, R14, R0, 0x7, 0x181f ;  /* 0x00f81f00000e7f89 */ /* 0x00006400000e0000 */
[----:B------:R-:W-:-:S05]  /*11780*/  @!P3 IMAD.WIDE.U32 R2, R10, 0x2, R2 ;  /* 0x000000020a02b825 */ /* 0x000fca00078e0002 */
[----:B------:R0:W-:Y:S04]  /*11790*/  @!P3 LDGSTS.E.BYPASS.LTC128B.128 [R21+0xf400], desc[UR6][R2.64], !P2 ;  /* 0x0f4000000215bfae */ /* 0x0001e8000d101d46 */
[----:B------:R0:W-:Y:S04]  /*117a0*/  @!P3 LDGSTS.E.BYPASS.LTC128B.128 [R21+0x13400], desc[UR6][R2.64+0x80], !P0 ;  /* 0x134000800215bfae */ /* 0x0001e8000c101d46 */
[----:B--2---:R0:W-:Y:S02]  /*117b0*/  @!P3 LDGSTS.E.BYPASS.LTC128B.128 [R21+0x17400], desc[UR6][R2.64+0x100], !P1 ;  /* 0x174001000215bfae */ /* 0x0041e4000c901d46 */
.L_x_1102:
[----:B------:R-:W-:Y:S01]  /*117c0*/  VIADD R4, R4, 0x70 ;  /* 0x0000007004047836 */ /* 0x000fe20000000000 */
[----:B------:R-:W-:Y:S01]  /*117d0*/  BSSY B0, `(.L_x_1009) ;  /* 0x000000e000007945 */ /* 0x000fe20003800000 */
[----:B01----:R-:W-:Y:S02]  /*117e0*/  IMAD.MOV.U32 R2, RZ, RZ, R14 ;  /* 0x000000ffff027224 */ /* 0x003fe400078e000e */
[----:B------:R-:W-:Y:S01]  /*117f0*/  IMAD.MOV.U32 R3, RZ, RZ, R8 ;  /* 0x000000ffff037224 */ /* 0x000fe200078e0008 */
[----:B------:R-:W-:-:S13]  /*11800*/  ISETP.GE.AND P3, PT, R4, R5, PT ;  /* 0x000000050400720c */ /* 0x000fda0003f66270 */
[----:B------:R-:W-:Y:S05]  /*11810*/  @P3 BRA `(.L_x_1010) ;  /* 0x0000000000243947 */ /* 0x000fea0003800000 */
[----:B------:R-:W-:Y:S01]  /*11820*/  IMAD.WIDE.U32 R10, R10, 0x2, R2 ;  /* 0x000000020a0a7825 */ /* 0x000fe200078e0002 */
[----:B------:R-:W-:Y:S01]  /*11830*/  LEA R7, R7, UR38, 0x1 ;  /* 0x0000002607077c11 */ /* 0x000fe2000f8e08ff */
[----:B------:R-:W-:-:S04]  /*11840*/  ULDC.64 UR4, c[0x0][0x208] ;  /* 0x0000820000047ab9 */ /* 0x000fc80000000a00 */
[----:B------:R-:W-:Y:S01]  /*11850*/  @!PT LDS RZ, [RZ] ;  /* 0x00000000fffff984 */ /* 0x000fe20000000800 */
[----:B------:R-:W-:Y:S01]  /*11860*/  @!PT LDS RZ, [RZ] ;  /* 0x00000000fffff984 */ /* 0x000fe20000000800 */
[----:B------:R-:W-:Y:S01]  /*11870*/  @!PT LDS RZ, [RZ] ;  /* 0x00000000fffff984 */ /* 0x000fe20000000800 */
[----:B------:R0:W-:Y:S04]  /*11880*/  LDGSTS.E.BYPASS.LTC128B.128 [R7+0xfc00], desc[UR4][R10.64], !P2 ;  /* 0x0fc000000a077fae */ /* 0x0001e8000d101d44 */
[----:B------:R0:W-:Y:S04]  /*11890*/  LDGSTS.E.BYPASS.LTC128B.128 [R7+0x13c00], desc[UR4][R10.64+0x80], !P0 ;  /* 0x13c000800a077fae */ /* 0x0001e8000c101d44 */
[----:B------:R0:W-:Y:S02]  /*118a0*/  LDGSTS.E.BYPASS.LTC128B.128 [R7+0x17c00], desc[UR4][R10.64+0x100], !P1 ;  /* 0x17c001000a077fae */ /* 0x0001e4000c901d44 */
.L_x_1010:
[----:B------:R-:W-:Y:S05]  /*118b0*/  BSYNC B0 ;  /* 0x0000000000007941 */ /* 0x000fea0003800000 */
.L_x_1009:
        /* <DEDUP_REMOVED lines=13> */
.L_x_1103:
[----:B------:R-:W-:Y:S02]  /*11990*/  IMAD.MOV.U32 R9, RZ, RZ, 0x1 ;  /* 0x00000001ff097424 */ /* 0x000fe400078e00ff */
[----:B-1----:R-:W-:Y:S01]  /*119a0*/  IMAD.MOV.U32 R0, RZ, RZ, RZ ;  /* 0x000000ffff007224 */ /* 0x002fe200078e00ff */
[----:B------:R-:W-:Y:S06]  /*119b0*/  @!P1 BRA `(.L_x_1012) ;  /* 0x0000001800f89947 */ /* 0x000fec0003800000 */
[----:B------:R-:W2:Y:S04]  /*119c0*/  LDL.LU R2, [R1+0xc] ;  /* 0x00000c0001027983 */ /* 0x000ea80000300800 */
[----:B------:R-:W3:Y:S04]  /*119d0*/  LDL.LU R4, [R1+0x8] ;  /* 0x0000080001047983 */ /* 0x000ee80000300800 */
[----:B------:R-:W4:Y:S01]  /*119e0*/  LDL.LU R3, [R1+0x4] ;  /* 0x0000040001037983 */ /* 0x000f220000300800 */
[----:B------:R-:W-:Y:S01]  /*119f0*/  UIADD3 UR4, UR41, 0x1, URZ ;  /* 0x0000000129047890 */ /* 0x000fe2000fffe03f */
[----:B------:R-:W-:-:S05]  /*11a00*/  IMAD.MOV.U32 R9, RZ, RZ, 0x1 ;  /* 0x00000001ff097424 */ /* 0x000fca00078e00ff */
[----:B--2---:R-:W-:Y:S01]  /*11a10*/  IMAD R2, R2, UR4, RZ ;  /* 0x0000000402027c24 */ /* 0x004fe2000f8e02ff */
[----:B------:R-:W-:-:S04]  /*11a20*/  ULOP3.LUT UR4, URZ, UR39, URZ, 0x33, !UPT ;  /* 0x000000273f047292 */ /* 0x000fc8000f8e333f */
[----:B------:R-:W-:Y:S02]  /*11a30*/  LOP3.LUT R2, RZ, R2, RZ, 0x33, !PT ;  /* 0x00000002ff027212 */ /* 0x000fe400078e33ff */
[----:B----4-:R-:W-:Y:S02]  /*11a40*/  LOP3.LUT R3, RZ, R3, RZ, 0x33, !PT ;  /* 0x00000003ff037212 */ /* 0x010fe400078e33ff */
[----:B---3--:R-:W-:Y:S01]  /*11a50*/  VIADDMNMX R2, R2, -R4, UR4, !PT ;  /* 0x0000000402027e46 */ /* 0x008fe2000f800904 */
[----:B------:R-:W-:Y:S01]  /*11a60*/  ULOP3.LUT UR4, URZ, UR40, URZ, 0x33, !UPT ;  /* 0x000000283f047292 */ /* 0x000fe2000f8e333f */
[----:B------:R-:W1:Y:S05]  /*11a70*/  S2R R4, SR_TID.X ;  /* 0x0000000000047919 */ /* 0x000e6a0000002100 */
[----:B------:R-:W-:-:S04]  /*11a80*/  VIMNMX R2, R2, UR4, !PT ;  /* 0x0000000402027c48 */ /* 0x000fc8000ffe0100 */
[----:B------:R-:W-:-:S05]  /*11a90*/  VIADDMNMX R3, R2, 0x2, R3, !PT ;  /* 0x0000000202037846 */ /* 0x000fca0007800103 */
[----:B------:R-:W-:-:S05]  /*11aa0*/  VIADD R5, R3, 0xfffffffe ;  /* 0xfffffffe03057836 */ /* 0x000fca0000000000 */
[-C--:B------:R-:W-:Y:S02]  /*11ab0*/  ISETP.NE.AND P0, PT, R5, R2.reuse, PT ;  /* 0x000000020500720c */ /* 0x080fe40003f05270 */
[----:B------:R-:W-:-:S05]  /*11ac0*/  LOP3.LUT R2, RZ, R2, RZ, 0x33, !PT ;  /* 0x00000002ff027212 */ /* 0x000fca00078e33ff */
[----:B------:R-:W-:-:S05]  /*11ad0*/  IMAD.IADD R2, R3, 0x1, R2 ;  /* 0x0000000103027824 */ /* 0x000fca00078e0202 */
[----:B0-----:R-:W-:Y:S02]  /*11ae0*/  LOP3.LUT R11, R2, 0x1, RZ, 0xc0, !PT ;  /* 0x00000001020b7812 */ /* 0x001fe400078ec0ff */
[----:B-1----:R-:W-:Y:S01]  /*11af0*/  LOP3.LUT R10, R4, 0x1f, RZ, 0xc0, !PT ;  /* 0x0000001f040a7812 */ /* 0x002fe200078ec0ff */
[----:B------:R-:W-:Y:S01]  /*11b00*/  IMAD.MOV.U32 R4, RZ, RZ, R16 ;  /* 0x000000ffff047224 */ /* 0x000fe200078e0010 */
[----:B------:R-:W-:Y:S06]  /*11b10*/  @!P0 BRA `(.L_x_1013) ;  /* 0x0000001000748947 */ /* 0x000fec0003800000 */
[----:B------:R-:W-:Y:S01]  /*11b20*/  BSSY B0, `(.L_x_1013) ;  /* 0x000011c000007945 */ /* 0x000fe20003800000 */
[----:B------:R-:W-:Y:S02]  /*11b30*/  IMAD.IADD R7, R2, 0x1, -R11 ;  /* 0x0000000102077824 */ /* 0x000fe400078e0a0b */
[----:B------:R-:W-:Y:S02]  /*11b40*/  IMAD.MOV.U32 R8, RZ, RZ, 0x1 ;  /* 0x00000001ff087424 */ /* 0x000fe400078e00ff */
[----:B------:R-:W-:-:S07]  /*11b50*/  IMAD.MOV.U32 R4, RZ, RZ, R16 ;  /* 0x000000ffff047224 */ /* 0x000fce00078e0010 */
.L_x_1046:
[----:B------:R-:W-:Y:S01]  /*11b60*/  LOP3.LUT P0, RZ, R17, 0x2, RZ, 0xc0, !PT ;  /* 0x0000000211ff7812 */ /* 0x000fe2000780c0ff */
[----:B------:R-:W-:Y:S01]  /*11b70*/  VIADD R7, R7, 0xfffffffe ;  /* 0xfffffffe07077836 */ /* 0x000fe20000000000 */
[----:B------:R-:W-:Y:S04]  /*11b80*/  BSSY B1, `(.L_x_1014) ;  /* 0x0000088000017945 */ /* 0x000fe80003800000 */
[----:B------:R-:W-:-:S07]  /*11b90*/  ISETP.NE.AND P1, PT, R7, RZ, PT ;  /* 0x000000ff0700720c */ /* 0x000fce0003f25270 */
[----:B------:R-:W-:Y:S06]  /*11ba0*/  @!P0 BRA `(.L_x_1015) ;  /* 0x0000000800148947 */ /* 0x000fec0003800000 */
[----:B------:R-:W-:Y:S01]  /*11bb0*/  LOP3.LUT P0, RZ, R17, 0x1, RZ, 0xc0, !PT ;  /* 0x0000000111ff7812 */ /* 0x000fe2000780c0ff */
[----:B------:R-:W-:-:S12]  /*11bc0*/  IMAD.MOV.U32 R9, RZ, RZ, R6 ;  /* 0x000000ffff097224 */ /* 0x000fd800078e0006 */
[----:B------:R-:W-:Y:S05]  /*11bd0*/  @!P0 BRA `(.L_x_1016) ;  /* 0x0000000000508947 */ /* 0x000fea0003800000 */
[----:B------:R-:W2:Y:S01]  /*11be0*/  LDL R12, [R1] ;  /* 0x00000000010c7983 */ /* 0x000ea20000100800 */
[----:B------:R-:W0:Y:S01]  /*11bf0*/  LDC R5, c[0x0][0x43c] ;  /* 0x00010f00ff057b82 */ /* 0x000e220000000800 */
[----:B------:R-:W-:Y:S01]  /*11c00*/  ULDC.64 UR4, c[0x0][0x428] ;  /* 0x00010a0000047ab9 */ /* 0x000fe20000000a00 */
[----:B------:R-:W-:Y:S01]  /*11c10*/  ULDC.64 UR6, c[0x0][0x208] ;  /* 0x0000820000067ab9 */ /* 0x000fe20000000a00 */
        /* <DEDUP_REMOVED lines=8> */
[----:B------:R-:W-:-:S04]  /*11ca0*/  IMAD.WIDE.U32 R2, R19, UR4, R2 ;  /* 0x0000000413027c25 */ /* 0x000fc8000f8e0002 */
[----:B--2---:R-:W-:-:S04]  /*11cb0*/  IMAD R4, R12, UR4, RZ ;  /* 0x000000040c047c24 */ /* 0x004fc8000f8e02ff */
[----:B------:R-:W-:Y:S01]  /*11cc0*/  IMAD R5, R19, UR5, R4 ;  /* 0x0000000513057c24 */ /* 0x000fe2000f8e0204 */
[----:B------:R-:W-:Y:S02]  /*11cd0*/  ULDC.64 UR4, c[0x0][0x418] ;  /* 0x0001060000047ab9 */ /* 0x000fe40000000a00 */
[----:B------:R-:W-:Y:S01]  /*11ce0*/  LEA R4, P0, R2, UR4, 0x2 ;  /* 0x0000000402047c11 */ /* 0x000fe2000f8010ff */
[----:B------:R-:W-:-:S05]  /*11cf0*/  IMAD.IADD R5, R5, 0x1, R3 ;  /* 0x0000000105057824 */ /* 0x000fca00078e0203 */
[----:B------:R-:W-:-:S05]  /*11d00*/  LEA.HI.X R5, R2, UR5, R5, 0x2, P0 ;  /* 0x0000000502057c11 */ /* 0x000fca00080f1405 */
[----:B------:R0:W5:Y:S02]  /*11d10*/  LDG.E R4, desc[UR6][R4.64] ;  /* 0x0000000604047981 */ /* 0x000164000c1e1900 */
.L_x_1016:
[----:B------:R-:W1:Y:S01]  /*11d20*/  S2R R2, SR_TID.X ;  /* 0x0000000000027919 */ /* 0x000e620000002100 */
[----:B------:R-:W-:Y:S01]  /*11d30*/  BSSY B2, `(.L_x_1017) ;  /* 0x0000006000027945 */ /* 0x000fe20003800000 */
[----:B-1----:R-:W-:Y:S02]  /*11d40*/  LOP3.LUT R3, R2, 0x7f, RZ, 0xc0, !PT ;  /* 0x0000007f02037812 */ /* 0x002fe400078ec0ff */
[----:B------:R-:W-:Y:S02]  /*11d50*/  SHF.L.U32 R2, R8, 0x1f, RZ ;  /* 0x0000001f08027819 */ /* 0x000fe400000006ff */
[----:B------:R-:W-:Y:S02]  /*11d60*/  ISETP.NE.AND P2, PT, R3, RZ, PT ;  /* 0x000000ff0300720c */ /* 0x000fe40003f45270 */
[----:B------:R-:W1:Y:S02]  /*11d70*/  SYNCS.PHASECHK.TRANS64.TRYWAIT P0, [UR38+0x2a848], R2 ;  /* 0x02a84802ff0075a7 */ /* 0x000e640008000166 */
[----:B-1----:R-:W-:Y:S09]  /*11d80*/  @!P0 BRA `(.L_x_1018) ;  /* 0x0000002c00d48947 */ /* 0x002ff20003800000 */
.L_x_1104:
[----:B------:R-:W-:Y:S05]  /*11d90*/  BSYNC B2 ;  /* 0x0000000000027941 */ /* 0x000fea0003800000 */
.L_x_1017:
[----:B------:R-:W-:Y:S04]  /*11da0*/  BSSY B2, `(.L_x_1019) ;  /* 0x0000007000027945 */ /* 0x000fe80003800000 */
[----:B------:R-:W-:Y:S05]  /*11db0*/  @P2 BRA `(.L_x_1020) ;  /* 0x0000000000142947 */ /* 0x000fea0003800000 */
[----:B------:R-:W-:Y:S01]  /*11dc0*/  ISETP.NE.AND P0, PT, R10, RZ, PT ;  /* 0x000000ff0a00720c */ /* 0x000fe20003f05270 */
[----:B-1----:R-:W-:-:S04]  /*11dd0*/  IMAD.MOV.U32 R3, RZ, RZ, 0x9000 ;  /* 0x00009000ff037424 */ /* 0x002fc800078e00ff */
[----:B------:R2:W-:Y:S08]  /*11de0*/  SYNCS.ARRIVE.TRANS64 RZ, [UR38+0x2a838], R3 ;  /* 0x02a83803ffff79a7 */ /* 0x0005f00008000026 */
[----:B--2---:R-:W-:Y:S05]  /*11df0*/  @!P0 BRA `(.L_x_1020) ;  /* 0x0000000000048947 */ /* 0x004fea0003800000 */
[----:B------:R-:W-:Y:S01]  /*11e00*/  BPT.TRAP 0x1 ;  /* 0x000000040000795c */ /* 0x000fe20000300000 */
.L_x_1020:
[----:B------:R-:W-:Y:S05]  /*11e10*/  BSYNC B2 ;  /* 0x0000000000027941 */ /* 0x000fea0003800000 */
.L_x_1019:
[----:B0-----:R-:W-:Y:S01]  /*11e20*/  IMAD.MOV.U32 R5, RZ, RZ, RZ ;  /* 0x000000ffff057224 */ /* 0x001fe200078e00ff */
[----:B------:R-:W-:Y:S01]  /*11e30*/  ULDC.64 UR4, c[0x0][0x198] ;  /* 0x0000660000047ab9 */ /* 0x000fe20000000a00 */
[----:B------:R-:W-:Y:S01]  /*11e40*/  PLOP3.LUT P0, PT, PT, PT, PT, 0x80, 0x0 ;  /* 0x000000000000781c */ /* 0x000fe20003f0f070 */
[----:B------:R-:W-:Y:S01]  /*11e50*/  UIADD3 UR4, UP0, UR4, 0x370, URZ ;  /* 0x0000037004047890 */ /* 0x000fe2000ff1e03f */
[----:B-1----:R-:W-:Y:S01]  /*11e60*/  IMAD R3, R9, 0x60, RZ ;  /* 0x0000006009037824 */ /* 0x002fe200078e02ff */
[----:B------:R-:W-:Y:S01]  /*11e70*/  R2UR UR34, R5 ;  /* 0x00000000052272ca */ /* 0x000fe200000e0000 */
[----:B------:R-:W-:Y:S02]  /*11e80*/  UIADD3 UR32, UR38, 0x21400, URZ ;  /* 0x0002140026207890 */ /* 0x000fe4000fffe03f */
[----:B------:R-:W-:Y:S02]  /*11e90*/  UIADD3 UR33, UR38, 0x2a838, URZ ;  /* 0x0002a83826217890 */ /* 0x000fe4000fffe03f */
[----:B------:R-:W-:Y:S01]  /*11ea0*/  UIADD3.X UR5, URZ, UR5, URZ, UP0, !UPT ;  /* 0x000000053f057290 */ /* 0x000fe200087fe43f */
[----:B------:R-:W-:Y:S01]  /*11eb0*/  UMOV UR6, 0x0 ;  /* 0x0000000000067882 */ /* 0x000fe20000000000 */
[----:B------:R-:W-:-:S10]  /*11ec0*/  UMOV UR7, 0x14f00000 ;  /* 0x14f0000000077882 */ /* 0x000fd40000000000 */
.L_x_1021:
[----:B------:R-:W-:-:S13]  /*11ed0*/  @P0 ELECT P3, URZ, PT ;  /* 0x00000000003f082f */ /* 0x000fda0003860000 */
[----:B-----5:R-:W-:Y:S02]  /*11ee0*/  @P3 R2UR UR37, R4 ;  /* 0x00000000042532ca */ /* 0x020fe400000e0000 */
[----:B------:R-:W-:Y:S02]  /*11ef0*/  @P3 R2UR UR35, R3 ;  /* 0x00000000032332ca */ /* 0x000fe400000e0000 */
[----:B------:R-:W-:Y:S02]  /*11f00*/  @P3 PLOP3.LUT P0, PT, P3, PT, PT, 0x8, 0x0 ;  /* 0x000000000000381c */ /* 0x000fe40001f0e170 */
[----:B------:R-:W-:-:S09]  /*11f10*/  PLOP3.LUT P3, PT, PT, PT, PT, 0x8, 0x0 ;  /* 0x000000000000781c */ /* 0x000fd20003f6e170 */
[----:B------:R0:W-:Y:S02]  /*11f20*/  UTMALDG.4D [UR32], [UR4], desc[UR6] ;  /* 0x00000620040075b4 */ /* 0x0001e40008019000 */
[----:B0-----:R-:W-:Y:S05]  /*11f30*/  @P0 BRA.U.ANY `(.L_x_1021) ;  /* 0xfffffffd00e40947 */ /* 0x001fea000393ffff */
[----:B------:R-:W-:Y:S01]  /*11f40*/  IMAD.MOV.U32 R12, RZ, RZ, 0x40 ;  /* 0x00000040ff0c7424 */ /* 0x000fe200078e00ff */
[----:B------:R-:W-:Y:S01]  /*11f50*/  PLOP3.LUT P0, PT, PT, PT, PT, 0x80, 0x0 ;  /* 0x000000000000781c */ /* 0x000fe20003f0f070 */
[----:B------:R-:W-:Y:S01]  /*11f60*/  UIADD3 UR8, UR38, 0x24400, URZ ;  /* 0x0002440026087890 */ /* 0x000fe2000fffe03f */
[----:B------:R-:W-:Y:S02]  /*11f70*/  UMOV UR6, 0x0 ;  /* 0x0000000000067882 */ /* 0x000fe40000000000 */
[----:B------:R-:W-:Y:S01]  /*11f80*/  R2UR UR10, R12 ;  /* 0x000000000c0a72ca */ /* 0x000fe200000e0000 */
[----:B------:R-:W-:-:S14]  /*11f90*/  UMOV UR7, 0x14f00000 ;  /* 0x14f0000000077882 */ /* 0x000fdc0000000000 */
.L_x_1022:
        /* <DEDUP_REMOVED lines=14> */
.L_x_1023:
        /* <DEDUP_REMOVED lines=12> */
.L_x_1105:
[----:B------:R-:W-:Y:S05]  /*12140*/  BSYNC B2 ;  /* 0x0000000000027941 */ /* 0x000fea0003800000 */
.L_x_1024:
[----:B------:R-:W-:Y:S01]  /*12150*/  BSSY B2, `(.L_x_1026) ;  /* 0x0000009000027945 */ /* 0x000fe20003800000 */
[----:B0-----:R-:W-:Y:S02]  /*12160*/  IMAD.MOV.U32 R2, RZ, RZ, 0x0 ;  /* 0x00000000ff027424 */ /* 0x001fe400078e00ff */
[----:B------:R-:W-:Y:S01]  /*12170*/  IMAD.MOV.U32 R3, RZ, RZ, 0x14f00000 ;  /* 0x14f00000ff037424 */ /* 0x000fe200078e00ff */
[----:B------:R-:W-:Y:S06]  /*12180*/  @P2 BRA `(.L_x_1027) ;  /* 0x0000000000142947 */ /* 0x000fec0003800000 */
[----:B------:R-:W-:Y:S01]  /*12190*/  ISETP.NE.AND P0, PT, R10, RZ, PT ;  /* 0x000000ff0a00720c */ /* 0x000fe20003f05270 */
[----:B------:R-:W-:-:S04]  /*121a0*/  IMAD.MOV.U32 R13, RZ, RZ, 0x6000 ;  /* 0x00006000ff0d7424 */ /* 0x000fc800078e00ff */
[----:B------:R0:W-:Y:S08]  /*121b0*/  SYNCS.ARRIVE.TRANS64 RZ, [UR38+0x2a850], R13 ;  /* 0x02a8500dffff79a7 */ /* 0x0001f00008000026 */
[----:B0-----:R-:W-:Y:S05]  /*121c0*/  @!P0 BRA `(.L_x_1027) ;  /* 0x0000000000048947 */ /* 0x001fea0003800000 */
[----:B------:R-:W-:Y:S01]  /*121d0*/  BPT.TRAP 0x1 ;  /* 0x000000040000795c */ /* 0x000fe20000300000 */
.L_x_1027:
[----:B------:R-:W-:Y:S05]  /*121e0*/  BSYNC B2 ;  /* 0x0000000000027941 */ /* 0x000fea0003800000 */
.L_x_1026:
[----:B------:R-:W-:Y:S01]  /*121f0*/  R2UR UR6, R2 ;  /* 0x00000000020672ca */ /* 0x000fe200000e0000 */
[----:B------:R-:W-:Y:S01]  /*12200*/  ULDC.64 UR4, c[0x0][0x198] ;  /* 0x0000660000047ab9 */ /* 0x000fe20000000a00 */
[----:B------:R-:W-:Y:S01]  /*12210*/  R2UR UR7, R3 ;  /* 0x00000000030772ca */ /* 0x000fe200000e0000 */
[----:B------:R-:W-:Y:S01]  /*12220*/  UIADD3 UR4, UP0, UR4, 0x470, URZ ;  /* 0x0000047004047890 */ /* 0x000fe2000ff1e03f */
[----:B------:R-:W-:Y:S01]  /*12230*/  R2UR UR10, R5 ;  /* 0x00000000050a72ca */ /* 0x000fe200000e0000 */
[----:B------:R-:W-:Y:S01]  /*12240*/  IMAD R5, R18, 0x60, RZ ;  /* 0x0000006012057824 */ /* 0x000fe200078e02ff */
[----:B------:R-:W-:Y:S01]  /*12250*/  PLOP3.LUT P0, PT, PT, PT, PT, 0x80, 0x0 ;  /* 0x000000000000781c */ /* 0x000fe20003f0f070 */
[----:B------:R-:W-:Y:S02]  /*12260*/  UIADD3 UR8, UR38, 0x400, URZ ;  /* 0x0000040026087890 */ /* 0x000fe4000fffe03f */
[----:B------:R-:W-:Y:S02]  /*12270*/  UIADD3 UR9, UR38, 0x2a850, URZ ;  /* 0x0002a85026097890 */ /* 0x000fe4000fffe03f */
[----:B------:R-:W-:-:S12]  /*12280*/  UIADD3.X UR5, URZ, UR5, URZ, UP0, !UPT ;  /* 0x000000053f057290 */ /* 0x000fd800087fe43f */
.L_x_1028:
        /* <DEDUP_REMOVED lines=13> */
.L_x_1029:
        /* <DEDUP_REMOVED lines=10> */
.L_x_1015:
[----:B------:R-:W-:Y:S05]  /*12400*/  BSYNC B1 ;  /* 0x0000000000017941 */ /* 0x000fea0003800000 */
.L_x_1014:
[----:B------:R-:W-:Y:S01]  /*12410*/  LOP3.LUT P0, RZ, R17, 0x2, RZ, 0xc0, !PT ;  /* 0x0000000211ff7812 */ /* 0x000fe2000780c0ff */
[----:B------:R-:W-:Y:S01]  /*12420*/  BSSY B1, `(.L_x_1030) ;  /* 0x0000088000017945 */ /* 0x000fe20003800000 */
[----:B------:R-:W-:-:S11]  /*12430*/  LOP3.LUT R9, R8, 0x1, RZ, 0x3c, !PT ;  /* 0x0000000108097812 */ /* 0x000fd600078e3cff */
[----:B------:R-:W-:Y:S05]  /*12440*/  @!P0 BRA `(.L_x_1031) ;  /* 0x0000000800148947 */ /* 0x000fea0003800000 */
[----:B------:R-:W-:Y:S01]  /*12450*/  LOP3.LUT P0, RZ, R17, 0x1, RZ, 0xc0, !PT ;  /* 0x0000000111ff7812 */ /* 0x000fe2000780c0ff */
[----:B------:R-:W-:-:S12]  /*12460*/  VIADD R12, R6, 0xffffffff ;  /* 0xffffffff060c7836 */ /* 0x000fd80000000000 */
        /* <DEDUP_REMOVED lines=9> */
[----:B------:R-:W-:-:S05]  /*12500*/  @P0 SHF.R.U32.HI R2, RZ, R3, R4 ;  /* 0x00000003ff020219 */ /* 0x000fca0000011604 */
[----:B------:R-:W-:-:S04]  /*12510*/  IMAD.MOV R3, RZ, RZ, -R2 ;  /* 0x000000ffff037224 */ /* 0x000fc800078e0a02 */
[----:B------:R-:W-:Y:S01]  /*12520*/  IMAD R12, R5, R3, R12 ;  /* 0x00000003050c7224 */ /* 0x000fe200078e020c */
[----:B------:R-:W-:-:S03]  /*12530*/  SHF.R.S32.HI R3, RZ, 0x1f, R2 ;  /* 0x0000001fff037819 */ /* 0x000fc60000011402 */
[----:B------:R-:W-:-:S04]  /*12540*/  IMAD.WIDE.U32 R2, R19, UR4, R2 ;  /* 0x0000000413027c25 */ /* 0x000fc8000f8e0002 */
[----:B--2---:R-:W-:-:S04]  /*12550*/  IMAD R4, R13, UR4, RZ ;  /* 0x000000040d047c24 */ /* 0x004fc8000f8e02ff */
[----:B------:R-:W-:Y:S01]  /*12560*/  IMAD R4, R19, UR5, R4 ;  /* 0x0000000513047c24 */ /* 0x000fe2000f8e0204 */
[----:B------:R-:W-:-:S03]  /*12570*/  ULDC.64 UR4, c[0x0][0x418] ;  /* 0x0001060000047ab9 */ /* 0x000fc60000000a00 */
[----:B------:R-:W-:Y:S01]  /*12580*/  IMAD.IADD R3, R4, 0x1, R3 ;  /* 0x0000000104037824 */ /* 0x000fe200078e0203 */
[----:B------:R-:W-:-:S04]  /*12590*/  LEA R4, P0, R2, UR4, 0x2 ;  /* 0x0000000402047c11 */ /* 0x000fc8000f8010ff */
[----:B------:R-:W-:-:S05]  /*125a0*/  LEA.HI.X R5, R2, UR5, R3, 0x2, P0 ;  /* 0x0000000502057c11 */ /* 0x000fca00080f1403 */
[----:B------:R0:W5:Y:S04]  /*125b0*/  LDG.E R4, desc[UR6][R4.64] ;  /* 0x0000000604047981 */ /* 0x000168000c1e1900 */
.L_x_1032:
[----:B------:R-:W1:Y:S01]  /*125c0*/  S2R R2, SR_TID.X ;  /* 0x0000000000027919 */ /* 0x000e620000002100 */
[----:B------:R-:W-:Y:S01]  /*125d0*/  BSSY B2, `(.L_x_1033) ;  /* 0x0000006000027945 */ /* 0x000fe20003800000 */
[----:B-1----:R-:W-:Y:S02]  /*125e0*/  LOP3.LUT R3, R2, 0x7f, RZ, 0xc0, !PT ;  /* 0x0000007f02037812 */ /* 0x002fe400078ec0ff */
[----:B------:R-:W-:Y:S02]  /*125f0*/  SHF.L.U32 R2, R9, 0x1f, RZ ;  /* 0x0000001f09027819 */ /* 0x000fe400000006ff */
[----:B------:R-:W-:Y:S02]  /*12600*/  ISETP.NE.AND P2, PT, R3, RZ, PT ;  /* 0x000000ff0300720c */ /* 0x000fe40003f45270 */
[----:B------:R-:W1:Y:S02]  /*12610*/  SYNCS.PHASECHK.TRANS64.TRYWAIT P0, [UR38+0x2a840], R2 ;  /* 0x02a84002ff0075a7 */ /* 0x000e640008000166 */
[----:B-1----:R-:W-:Y:S09]  /*12620*/  @!P0 BRA `(.L_x_1034) ;  /* 0x0000002400dc8947 */ /* 0x002ff20003800000 */
.L_x_1106:
[----:B------:R-:W-:Y:S05]  /*12630*/  BSYNC B2 ;  /* 0x0000000000027941 */ /* 0x000fea0003800000 */
.L_x_1033:
[----:B------:R-:W-:Y:S04]  /*12640*/  BSSY B2, `(.L_x_1035) ;  /* 0x0000007000027945 */ /* 0x000fe80003800000 */
[----:B------:R-:W-:Y:S05]  /*12650*/  @P2 BRA `(.L_x_1036) ;  /* 0x0000000000142947 */ /* 0x000fea0003800000 */
[----:B------:R-:W-:Y:S01]  /*12660*/  ISETP.NE.AND P0, PT, R10, RZ, PT ;  /* 0x000000ff0a00720c */ /* 0x000fe20003f05270 */
[----:B-1----:R-:W-:-:S04]  /*12670*/  IMAD.MOV.U32 R2, RZ, RZ, 0x9000 ;  /* 0x00009000ff027424 */ /* 0x002fc800078e00ff */
[----:B------:R2:W-:Y:S08]  /*12680*/  SYNCS.ARRIVE.TRANS64 RZ, [UR38+0x2a830], R2 ;  /* 0x02a83002ffff79a7 */ /* 0x0005f00008000026 */
[----:B--2---:R-:W-:Y:S05]  /*12690*/  @!P0 BRA `(.L_x_1036) ;  /* 0x0000000000048947 */ /* 0x004fea0003800000 */
[----:B------:R-:W-:Y:S01]  /*126a0*/  BPT.TRAP 0x1 ;  /* 0x000000040000795c */ /* 0x000fe20000300000 */
.L_x_1036:
[----:B------:R-:W-:Y:S05]  /*126b0*/  BSYNC B2 ;  /* 0x0000000000027941 */ /* 0x000fea0003800000 */
.L_x_1035:
        /* <DEDUP_REMOVED lines=11> */
.L_x_1037:
[----:B------:R-:W-:-:S13]  /*12770*/  @P0 ELECT P3, URZ, PT ;  /* 0x00000000003f082f */ /* 0x000fda0003860000 */
[----:B-----5:R-:W-:Y:S01]  /*12780*/  @P3 R2UR UR13, R4 ;  /* 0x00000000040d32ca */ /* 0x020fe200000e0000 */
[----:B------:R-:W-:Y:S01]  /*12790*/  UMOV UR12, UR36 ;  /* 0x00000024000c7c82 */ /* 0x000fe20008000000 */
        /* <DEDUP_REMOVED lines=11> */
.L_x_1038:
        /* <DEDUP_REMOVED lines=13> */
.L_x_1039:
        /* <DEDUP_REMOVED lines=12> */
.L_x_1107:
[----:B------:R-:W-:Y:S05]  /*129e0*/  BSYNC B2 ;  /* 0x0000000000027941 */ /* 0x000fea0003800000 */
.L_x_1040:
        /* <DEDUP_REMOVED lines=9> */
.L_x_1043:
[----:B------:R-:W-:Y:S05]  /*12a80*/  BSYNC B2 ;  /* 0x0000000000027941 */ /* 0x000fea0003800000 */
.L_x_1042:
        /* <DEDUP_REMOVED lines=10> */
.L_x_1044:
        /* <DEDUP_REMOVED lines=13> */
.L_x_1045:
        /* <DEDUP_REMOVED lines=10> */
.L_x_1031:
[----:B------:R-:W-:Y:S05]  /*12ca0*/  BSYNC B1 ;  /* 0x0000000000017941 */ /* 0x000fea0003800000 */
.L_x_1030:
[----:B------:R-:W-:Y:S02]  /*12cb0*/  VIADD R6, R6, 0xfffffffe ;  /* 0xfffffffe06067836 */ /* 0x000fe40000000000 */
[----:B------:R-:W-:Y:S01]  /*12cc0*/  IMAD.MOV.U32 R8, RZ, RZ, R9 ;  /* 0x000000ffff087224 */ /* 0x000fe200078e0009 */
[----:B------:R-:W-:Y:S06]  /*12cd0*/  @P1 BRA `(.L_x_1046) ;  /* 0xffffffec00a01947 */ /* 0x000fec000383ffff */
[----:B------:R-:W-:Y:S05]  /*12ce0*/  BSYNC B0 ;  /* 0x0000000000007941 */ /* 0x000fea0003800000 */
.L_x_1013:
[----:B------:R-:W-:Y:S01]  /*12cf0*/  ISETP.NE.AND P0, PT, R11, RZ, PT ;  /* 0x000000ff0b00720c */ /* 0x000fe20003f05270 */
[----:B------:R-:W-:-:S12]  /*12d00*/  BSSY B0, `(.L_x_1012) ;  /* 0x0000089000007945 */ /* 0x000fd80003800000 */
[----:B------:R-:W-:Y:S05]  /*12d10*/  @!P0 BRA `(.L_x_1047) ;  /* 0x00000008001c8947 */ /* 0x000fea0003800000 */
[----:B------:R-:W-:Y:S01]  /*12d20*/  LOP3.LUT P1, RZ, R17, 0x2, RZ, 0xc0, !PT ;  /* 0x0000000211ff7812 */ /* 0x000fe2000782c0ff */
[----:B------:R-:W-:-:S12]  /*12d30*/  IMAD.MOV.U32 R0, RZ, RZ, 0x1 ;  /* 0x00000001ff007424 */ /* 0x000fd800078e00ff */
[----:B------:R-:W-:Y:S05]  /*12d40*/  @!P1 BRA `(.L_x_1047) ;  /* 0x0000000800109947 */ /* 0x000fea0003800000 */
[----:B------:R-:W-:-:S13]  /*12d50*/  LOP3.LUT P1, RZ, R17, 0x1, RZ, 0xc0, !PT ;  /* 0x0000000111ff7812 */ /* 0x000fda000782c0ff */
[----:B------:R-:W-:Y:S05]  /*12d60*/  @!P1 BRA `(.L_x_1048) ;  /* 0x0000000000549947 */ /* 0x000fea0003800000 */
[----:B------:R-:W2:Y:S01]  /*12d70*/  LDL.LU R5, [R1] ;  /* 0x0000000001057983 */ /* 0x000ea20000300800 */
[----:B------:R-:W0:Y:S01]  /*12d80*/  LDC R8, c[0x0][0x43c] ;  /* 0x00010f00ff087b82 */ /* 0x000e220000000800 */
[----:B------:R-:W-:Y:S01]  /*12d90*/  IMAD.MOV.U32 R7, RZ, RZ, R6 ;  /* 0x000000ffff077224 */ /* 0x000fe200078e0006 */
[----:B------:R-:W-:Y:S01]  /*12da0*/  ULDC.64 UR4, c[0x0][0x428] ;  /* 0x00010a0000047ab9 */ /* 0x000fe20000000a00 */
[----:B------:R-:W-:Y:S01]  /*12db0*/  ULDC.64 UR6, c[0x0][0x208] ;  /* 0x0000820000067ab9 */ /* 0x000fe20000000a00 */
[----:B0-----:R-:W-:-:S13]  /*12dc0*/  ISETP.NE.AND P0, PT, R8, 0x1, PT ;  /* 0x000000010800780c */ /* 0x001fda0003f05270 */
[----:B------:R-:W0:Y:S02]  /*12dd0*/  @P0 LDC.64 R2, c[0x0][0x440] ;  /* 0x00011000ff020b82 */ /* 0x000e240000000a00 */
[----:B0-----:R-:W-:-:S05]  /*12de0*/  @P0 IMAD.HI.U32 R2, R6, R2, RZ ;  /* 0x0000000206020227 */ /* 0x001fca00078e00ff */
[----:B------:R-:W-:-:S04]  /*12df0*/  @P0 SHF.R.U32.HI R7, RZ, R3, R2 ;  /* 0x00000003ff070219 */ /* 0x000fc80000011602 */
[----:B------:R-:W-:Y:S01]  /*12e00*/  SHF.R.S32.HI R3, RZ, 0x1f, R7 ;  /* 0x0000001fff037819 */ /* 0x000fe20000011407 */
[----:B--2---:R-:W-:-:S04]  /*12e10*/  IMAD R2, R5, UR4, RZ ;  /* 0x0000000405027c24 */ /* 0x004fc8000f8e02ff */
[----:B------:R-:W-:Y:S02]  /*12e20*/  IMAD R5, R19, UR5, R2 ;  /* 0x0000000513057c24 */ /* 0x000fe4000f8e0202 */
[----:B------:R-:W-:-:S04]  /*12e30*/  IMAD.MOV.U32 R2, RZ, RZ, R7 ;  /* 0x000000ffff027224 */ /* 0x000fc800078e0007 */
[----:B------:R-:W-:Y:S01]  /*12e40*/  IMAD.WIDE.U32 R2, R19, UR4, R2 ;  /* 0x0000000413027c25 */ /* 0x000fe2000f8e0002 */
[----:B------:R-:W-:-:S03]  /*12e50*/  ULDC.64 UR4, c[0x0][0x418] ;  /* 0x0001060000047ab9 */ /* 0x000fc60000000a00 */
[----:B------:R-:W-:Y:S01]  /*12e60*/  IMAD.IADD R3, R5, 0x1, R3 ;  /* 0x0000000105037824 */ /* 0x000fe200078e0203 */
[----:B------:R-:W-:-:S04]  /*12e70*/  LEA R4, P0, R2, UR4, 0x2 ;  /* 0x0000000402047c11 */ /* 0x000fc8000f8010ff */
[----:B------:R-:W-:-:S05]  /*12e80*/  LEA.HI.X R5, R2, UR5, R3, 0x2, P0 ;  /* 0x0000000502057c11 */ /* 0x000fca00080f1403 */
[----:B------:R0:W5:Y:S01]  /*12e90*/  LDG.E R4, desc[UR6][R4.64] ;  /* 0x0000000604047981 */ /* 0x000162000c1e1900 */
[----:B------:R-:W-:-:S04]  /*12ea0*/  IMAD.MOV R3, RZ, RZ, -R7 ;  /* 0x000000ffff037224 */ /* 0x000fc800078e0a07 */
[----:B------:R-:W-:-:S07]  /*12eb0*/  IMAD R6, R8, R3, R6 ;  /* 0x0000000308067224 */ /* 0x000fce00078e0206 */
.L_x_1048:
[----:B------:R-:W1:Y:S01]  /*12ec0*/  S2R R2, SR_TID.X ;  /* 0x0000000000027919 */ /* 0x000e620000002100 */
[----:B------:R-:W-:Y:S01]  /*12ed0*/  BSSY B1, `(.L_x_1049) ;  /* 0x0000006000017945 */ /* 0x000fe20003800000 */
[----:B-1----:R-:W-:Y:S02]  /*12ee0*/  LOP3.LUT R3, R2, 0x7f, RZ, 0xc0, !PT ;  /* 0x0000007f02037812 */ /* 0x002fe400078ec0ff */
[----:B------:R-:W-:Y:S02]  /*12ef0*/  SHF.L.U32 R2, R9, 0x1f, RZ ;  /* 0x0000001f09027819 */ /* 0x000fe400000006ff */
[----:B------:R-:W-:Y:S02]  /*12f00*/  ISETP.NE.AND P1, PT, R3, RZ, PT ;  /* 0x000000ff0300720c */ /* 0x000fe40003f25270 */
[----:B------:R-:W1:Y:S02]  /*12f10*/  SYNCS.PHASECHK.TRANS64.TRYWAIT P0, [UR38+0x2a848], R2 ;  /* 0x02a84802ff0075a7 */ /* 0x000e640008000166 */
[----:B-1----:R-:W-:Y:S09]  /*12f20*/  @!P0 BRA `(.L_x_1050) ;  /* 0x0000001c00cc8947 */ /* 0x002ff20003800000 */
.L_x_1108:
[----:B------:R-:W-:Y:S05]  /*12f30*/  BSYNC B1 ;  /* 0x0000000000017941 */ /* 0x000fea0003800000 */
.L_x_1049:
[----:B------:R-:W-:Y:S04]  /*12f40*/  BSSY B1, `(.L_x_1051) ;  /* 0x0000007000017945 */ /* 0x000fe80003800000 */
[----:B------:R-:W-:Y:S05]  /*12f50*/  @P1 BRA `(.L_x_1052) ;  /* 0x0000000000141947 */ /* 0x000fea0003800000 */
[----:B------:R-:W-:Y:S01]  /*12f60*/  ISETP.NE.AND P0, PT, R10, RZ, PT ;  /* 0x000000ff0a00720c */ /* 0x000fe20003f05270 */
[----:B-1----:R-:W-:-:S04]  /*12f70*/  IMAD.MOV.U32 R3, RZ, RZ, 0x9000 ;  /* 0x00009000ff037424 */ /* 0x002fc800078e00ff */
[----:B------:R2:W-:Y:S08]  /*12f80*/  SYNCS.ARRIVE.TRANS64 RZ, [UR38+0x2a838], R3 ;  /* 0x02a83803ffff79a7 */ /* 0x0005f00008000026 */
[----:B--2---:R-:W-:Y:S05]  /*12f90*/  @!P0 BRA `(.L_x_1052) ;  /* 0x0000000000048947 */ /* 0x004fea0003800000 */
[----:B------:R-:W-:Y:S01]  /*12fa0*/  BPT.TRAP 0x1 ;  /* 0x000000040000795c */ /* 0x000fe20000300000 */
.L_x_1052:
[----:B------:R-:W-:Y:S05]  /*12fb0*/  BSYNC B1 ;  /* 0x0000000000017941 */ /* 0x000fea0003800000 */
.L_x_1051:
        /* <DEDUP_REMOVED lines=11> */
.L_x_1053:
        /* <DEDUP_REMOVED lines=14> */
.L_x_1054:
        /* <DEDUP_REMOVED lines=13> */
.L_x_1055:
        /* <DEDUP_REMOVED lines=8> */
[----:B------:R-:W0:Y:S01]  /*132a0*/  SYNCS.PHASECHK.TRANS64.TRYWAIT P0, [UR38+0x2a860], R2 ;  /* 0x02a86002ff0075a7 */ /* 0x000e220008000166 */
[----:B------:R-:W-:Y:S04]  /*132b0*/  BSSY B1, `(.L_x_1056) ;  /* 0x0000002000017945 */ /* 0x000fe80003800000 */
[----:B0-----:R-:W-:Y:S05]  /*132c0*/  @!P0 BRA `(.L_x_1057) ;  /* 0x0000001800fc8947 */ /* 0x001fea0003800000 */
.L_x_1109:
[----:B------:R-:W-:Y:S05]  /*132d0*/  BSYNC B1 ;  /* 0x0000000000017941 */ /* 0x000fea0003800000 */
.L_x_1056:
        /* <DEDUP_REMOVED lines=9> */
.L_x_1059:
[----:B------:R-:W-:Y:S05]  /*13370*/  BSYNC B1 ;  /* 0x0000000000017941 */ /* 0x000fea0003800000 */
.L_x_1058:
        /* <DEDUP_REMOVED lines=10> */
.L_x_1060:
        /* <DEDUP_REMOVED lines=13> */
.L_x_1061:
        /* <DEDUP_REMOVED lines=10> */
.L_x_1047:
[----:B------:R-:W-:Y:S05]  /*13590*/  BSYNC B0 ;  /* 0x0000000000007941 */ /* 0x000fea0003800000 */
.L_x_1012:
[----:B------:R-:W-:Y:S01]  /*135a0*/  LOP3.LUT P0, RZ, R17, 0x2, RZ, 0xc0, !PT ;  /* 0x0000000211ff7812 */ /* 0x000fe2000780c0ff */
[----:B------:R-:W-:-:S12]  /*135b0*/  BSSY B0, `(.L_x_1062) ;  /* 0x0000036000007945 */ /* 0x000fd80003800000 */
[----:B------:R-:W-:Y:S05]  /*135c0*/  @!P0 BRA `(.L_x_1063) ;  /* 0x0000000000d08947 */ /* 0x000fea0003800000 */
[----:B------:R-:W1:Y:S01]  /*135d0*/  S2R R2, SR_TID.X ;  /* 0x0000000000027919 */ /* 0x000e620000002100 */
[----:B------:R-:W-:Y:S01]  /*135e0*/  LEA R3, R0, UR38, 0x3 ;  /* 0x0000002600037c11 */ /* 0x000fe2000f8e18ff */
[----:B------:R-:W-:Y:S01]  /*135f0*/  BSSY B1, `(.L_x_1064) ;  /* 0x0000006000017945 */ /* 0x000fe20003800000 */
[----:B-1----:R-:W-:Y:S02]  /*13600*/  LOP3.LUT R4, R2, 0x7f, RZ, 0xc0, !PT ;  /* 0x0000007f02047812 */ /* 0x002fe400078ec0ff */
[----:B------:R-:W-:Y:S02]  /*13610*/  SHF.L.U32 R2, R9, 0x1f, RZ ;  /* 0x0000001f09027819 */ /* 0x000fe400000006ff */
[----:B------:R-:W-:Y:S02]  /*13620*/  ISETP.NE.AND P1, PT, R4, RZ, PT ;  /* 0x000000ff0400720c */ /* 0x000fe40003f25270 */
[----:B------:R-:W1:Y:S02]  /*13630*/  SYNCS.PHASECHK.TRANS64.TRYWAIT P0, [R3+URZ+0x2a860], R2 ;  /* 0x02a86002030075a7 */ /* 0x000e64000800017f */
[----:B-1----:R-:W-:Y:S09]  /*13640*/  @!P0 BRA `(.L_x_1065) ;  /* 0x0000001800348947 */ /* 0x002ff20003800000 */
.L_x_1110:
[----:B------:R-:W-:Y:S05]  /*13650*/  BSYNC B1 ;  /* 0x0000000000017941 */ /* 0x000fea0003800000 */
.L_x_1064:
        /* <DEDUP_REMOVED lines=8> */
.L_x_1067:
[----:B------:R-:W-:Y:S05]  /*136e0*/  BSYNC B1 ;  /* 0x0000000000017941 */ /* 0x000fea0003800000 */
.L_x_1066:
[----:B------:R-:W-:Y:S01]  /*136f0*/  R2UR UR4, R0 ;  /* 0x00000000000472ca */ /* 0x000fe200000e0000 */
[----:B------:R-:W-:Y:S01]  /*13700*/  ULDC.64 UR6, c[0x0][0x198] ;  /* 0x0000660000067ab9 */ /* 0x000fe20000000a00 */
[----:B------:R-:W-:Y:S01]  /*13710*/  R2UR UR9, R3 ;  /* 0x00000000030972ca */ /* 0x000fe200000e0000 */
[----:B------:R-:W-:Y:S01]  /*13720*/  UIADD3 UR6, UP0, UR6, 0x470, URZ ;  /* 0x0000047006067890 */ /* 0x000fe2000ff1e03f */
[----:B------:R-:W-:Y:S01]  /*13730*/  PLOP3.LUT P0, PT, PT, PT, PT, 0x80, 0x0 ;  /* 0x000000000000781c */ /* 0x000fe20003f0f070 */
[----:B------:R-:W-:Y:S01]  /*13740*/  IMAD R18, R18, 0x60, RZ ;  /* 0x0000006012127824 */ /* 0x000fe200078e02ff */
[----:B------:R-:W-:Y:S01]  /*13750*/  UMOV UR14, 0x0 ;  /* 0x00000000000e7882 */ /* 0x000fe20000000000 */
[----:B------:R-:W-:Y:S01]  /*13760*/  UIADD3.X UR7, URZ, UR7, URZ, UP0, !UPT ;  /* 0x000000073f077290 */ /* 0x000fe200087fe43f */
[----:B------:R-:W-:Y:S01]  /*13770*/  UMOV UR15, 0x14f00000 ;  /* 0x14f00000000f7882 */ /* 0x000fe20000000000 */
[----:B------:R-:W-:-:S04]  /*13780*/  UMOV UR10, URZ ;  /* 0x0000003f000a7c82 */ /* 0x000fc80008000000 */
[----:B------:R-:W-:Y:S02]  /*13790*/  UIMAD UR4, UR4, 0x6000, UR38 ;  /* 0x00006000040478a4 */ /* 0x000fe4000f8e0226 */
[----:B------:R-:W-:Y:S02]  /*137a0*/  UIADD3 UR9, UR9, 0x2a850, URZ ;  /* 0x0002a85009097890 */ /* 0x000fe4000fffe03f */
[----:B------:R-:W-:-:S12]  /*137b0*/  UIADD3 UR8, UR4, 0x400, URZ ;  /* 0x0000040004087890 */ /* 0x000fd8000fffe03f */
.L_x_1068:
        /* <DEDUP_REMOVED lines=13> */
.L_x_1069:
        /* <DEDUP_REMOVED lines=8> */
.L_x_1063:
[----:B------:R-:W-:Y:S05]  /*13910*/  BSYNC B0 ;  /* 0x0000000000007941 */ /* 0x000fea0003800000 */
.L_x_1062:
[----:B------:R-:W-:Y:S02]  /*13920*/  VIADD R0, R0, 0x1 ;  /* 0x0000000100007836 */ /* 0x000fe40000000000 */
[----:B-1----:R-:W-:-:S03]  /*13930*/  IMAD.MOV.U32 R3, RZ, RZ, RZ ;  /* 0x000000ffff037224 */ /* 0x002fc600078e00ff */
[----:B------:R-:W-:-:S04]  /*13940*/  ISETP.NE.AND P0, PT, R0, 0x2, PT ;  /* 0x000000020000780c */ /* 0x000fc80003f05270 */
[----:B------:R-:W-:Y:S02]  /*13950*/  SEL R2, RZ, 0x1, P0 ;  /* 0x00000001ff027807 */ /* 0x000fe40000000000 */
[----:B------:R-:W-:Y:S02]  /*13960*/  SEL R0, R0, RZ, P0 ;  /* 0x000000ff00007207 */ /* 0x000fe40000000000 */
[----:B------:R-:W-:-:S07]  /*13970*/  LOP3.LUT R9, R9, R2, RZ, 0x3c, !PT ;  /* 0x0000000209097212 */ /* 0x000fce00078e3cff */
.L_x_990:
[----:B0-----:R-:W0:Y:S01]  /*13980*/  S2R R5, SR_CgaCtaId ;  /* 0x0000000000057919 */ /* 0x001e220000008800 */
[----:B------:R-:W-:Y:S02]  /*13990*/  MOV R2, 0x400 ;  /* 0x0000040000027802 */ /* 0x000fe40000000f00 */
[----:B------:R-:W-:Y:S02]  /*139a0*/  SHF.L.U32 R3, R3, 0x1f, RZ ;  /* 0x0000001f03037819 */ /* 0x000fe400000006ff */
[----:B0-----:R-:W-:-:S04]  /*139b0*/  LEA R2, R5, R2, 0x18 ;  /* 0x0000000205027211 */ /* 0x001fc800078ec0ff */
[----:B------:R-:W0:Y:S02]  /*139c0*/  SYNCS.PHASECHK.TRANS64.TRYWAIT P0, [R2+URZ+0x2a820], R3 ;  /* 0x02a82003020075a7 */ /* 0x000e24000800017f */
[----:B0-----:R-:W-:Y:S05]  /*139d0*/  @!P0 BRA `(.L_x_1070) ;  /* 0x0000001400648947 */ /* 0x001fea0003800000 */
.L_x_1111:
[----:B------:R-:W-:-:S03]  /*139e0*/  UMOV UR4, 0xffffffff ;  /* 0xffffffff00047882 */ /* 0x000fc60000000000 */
[----:B------:R-:W-:Y:S05]  /*139f0*/  BRA.DIV UR4, `(.L_x_1071) ;  /* 0x0000001604707947 */ /* 0x000fea000b800000 */
[----:B0-----:R-:W0:Y:S02]  /*13a00*/  S2R R3, SR_TID.X ;  /* 0x0000000000037919 */ /* 0x001e240000002100 */
[----:B0-----:R-:W-:-:S04]  /*13a10*/  SHF.R.U32.HI R3, RZ, 0x5, R3 ;  /* 0x00000005ff037819 */ /* 0x001fc80000011603 */
[----:B------:R-:W-:-:S05]  /*13a20*/  LOP3.LUT R3, R3, 0x3, RZ, 0xc0, !PT ;  /* 0x0000000303037812 */ /* 0x000fca00078ec0ff */
[----:B------:R0:W1:Y:S02]  /*13a30*/  SHFL.IDX PT, R14, R3, RZ, 0x1f ;  /* 0x00001fff030e7589 */ /* 0x00006400000e0000 */
.L_x_1114:
[----:B-1----:R-:W-:-:S13]  /*13a40*/  ISETP.NE.AND P0, PT, R14, RZ, PT ;  /* 0x000000ff0e00720c */ /* 0x002fda0003f05270 */
[----:B------:R-:W-:Y:S05]  /*13a50*/  @P0 BRA `(.L_x_906) ;  /* 0x0000000000880947 */ /* 0x000fea0003800000 */
[----:B------:R-:W-:-:S03]  /*13a60*/  UMOV UR4, 0xffffffff ;  /* 0xffffffff00047882 */ /* 0x000fc60000000000 */
[----:B------:R-:W-:Y:S05]  /*13a70*/  BRA.DIV UR4, `(.L_x_1072) ;  /* 0x0000001604847947 */ /* 0x000fea000b800000 */
[----:B------:R-:W-:-:S13]  /*13a80*/  ELECT P6, URZ, PT ;  /* 0x00000000003f782f */ /* 0x000fda00038c0000 */
.L_x_1117:
[----:B------:R-:W-:Y:S05]  /*13a90*/  @!P6 BRA `(.L_x_906) ;  /* 0x000000000078e947 */ /* 0x000fea0003800000 */
[----:B0-----:R-:W2:Y:S02]  /*13aa0*/  LDL.LU R3, [R1+0x14] ;  /* 0x0000140001037983 */ /* 0x001ea40000300800 */
[----:B--2---:R-:W-:-:S04]  /*13ab0*/  LOP3.LUT R3, R3, 0x2, RZ, 0xfc, !PT ;  /* 0x0000000203037812 */ /* 0x004fc800078efcff */
[----:B------:R-:W-:-:S13]  /*13ac0*/  ISETP.NE.AND P2, PT, R3, 0x3, PT ;  /* 0x000000030300780c */ /* 0x000fda0003f45270 */
[----:B------:R-:W-:Y:S05]  /*13ad0*/  @!P2 BRA `(.L_x_1073) ;  /* 0x000000000004a947 */ /* 0x000fea0003800000 */
[----:B------:R-:W-:Y:S01]  /*13ae0*/  BPT.TRAP 0x1 ;  /* 0x000000040000795c */ /* 0x000fe20000300000 */
.L_x_1073:
[----:B------:R-:W-:Y:S01]  /*13af0*/  VIADD R7, R2, 0x2a840 ;  /* 0x0002a84002077836 */ /* 0x000fe20000000000 */
[----:B------:R-:W-:Y:S01]  /*13b00*/  SHF.L.U32 R5, R9, 0x1f, RZ ;  /* 0x0000001f09057819 */ /* 0x000fe200000006ff */
[C---:B------:R-:W-:Y:S02]  /*13b10*/  VIADD R3, R0.reuse, 0x1 ;  /* 0x0000000100037836 */ /* 0x040fe40000000000 */
[----:B------:R-:W-:-:S03]  /*13b20*/  IMAD R6, R0, 0x8, R7 ;  /* 0x0000000800067824 */ /* 0x000fc600078e0207 */
[C---:B------:R-:W-:Y:S01]  /*13b30*/  ISETP.NE.AND P1, PT, R3.reuse, 0x2, PT ;  /* 0x000000020300780c */ /* 0x040fe20003f25270 */
[----:B------:R-:W0:Y:S03]  /*13b40*/  SYNCS.PHASECHK.TRANS64.TRYWAIT P0, [R6+URZ], R5 ;  /* 0x00000005060075a7 */ /* 0x000e26000800017f */
[----:B------:R-:W-:Y:S02]  /*13b50*/  SEL R4, RZ, 0x1, P1 ;  /* 0x00000001ff047807 */ /* 0x000fe40000800000 */
[----:B------:R-:W-:Y:S02]  /*13b60*/  SEL R8, R3, RZ, P1 ;  /* 0x000000ff03087207 */ /* 0x000fe40000800000 */
[----:B------:R-:W-:-:S03]  /*13b70*/  LOP3.LUT R4, R9, R4, RZ, 0x3c, !PT ;  /* 0x0000000409047212 */ /* 0x000fc600078e3cff */
[----:B------:R-:W-:Y:S01]  /*13b80*/  IMAD R3, R8, 0x8, R7 ;  /* 0x0000000808037824 */ /* 0x000fe200078e0207 */
[----:B------:R-:W-:Y:S01]  /*13b90*/  SHF.L.U32 R4, R4, 0x1f, RZ ;  /* 0x0000001f04047819 */ /* 0x000fe200000006ff */
[----:B0-----:R-:W-:Y:S06]  /*13ba0*/  @!P0 BRA `(.L_x_1074) ;  /* 0x0000001400588947 */ /* 0x001fec0003800000 */
.L_x_1118:
[----:B------:R-:W1:Y:S02]  /*13bb0*/  SYNCS.PHASECHK.TRANS64.TRYWAIT P0, [R3+URZ], R4 ;  /* 0x00000004030075a7 */ /* 0x000e64000800017f */
[----:B-1----:R-:W-:Y:S05]  /*13bc0*/  @!P0 BRA `(.L_x_1075) ;  /* 0x0000001400648947 */ /* 0x002fea0003800000 */
.L_x_1119:
[----:B------:R-:W-:Y:S05]  /*13bd0*/  @!P2 BRA `(.L_x_1076) ;  /* 0x000000000004a947 */ /* 0x000fea0003800000 */
[----:B------:R-:W-:Y:S01]  /*13be0*/  BPT.TRAP 0x1 ;  /* 0x000000040000795c */ /* 0x000fe20000300000 */
.L_x_1076:
[----:B-1----:R-:W-:-:S04]  /*13bf0*/  VIADD R3, R2, 0x2a860 ;  /* 0x0002a86002037836 */ /* 0x002fc80000000000 */
[----:B------:R-:W-:-:S04]  /*13c00*/  IMAD R0, R0, 0x8, R3 ;  /* 0x0000000800007824 */ /* 0x000fc800078e0203 */
[----:B------:R-:W1:Y:S02]  /*13c10*/  SYNCS.PHASECHK.TRANS64.TRYWAIT P0, [R0+URZ], R5 ;  /* 0x00000005000075a7 */ /* 0x000e64000800017f */
[----:B-1----:R-:W-:Y:S05]  /*13c20*/  @!P0 BRA `(.L_x_1077) ;  /* 0x0000001400608947 */ /* 0x002fea0003800000 */
.L_x_1120:
[----:B------:R-:W-:-:S07]  /*13c30*/  IMAD R3, R8, 0x8, R3 ;  /* 0x0000000808037824 */ /* 0x000fce00078e0203 */
.L_x_1078:
[----:B--2---:R2:W3:Y:S02]  /*13c40*/  SYNCS.PHASECHK.TRANS64.TRYWAIT P0, [R3+URZ], R4 ;  /* 0x00000004030075a7 */ /* 0x0044e4000800017f */
[----:B---3--:R-:W-:Y:S05]  /*13c50*/  @!P0 NANOSLEEP.SYNCS 0x989680 ;  /* 0x009896800000895d */ /* 0x008fea0003900000 */
[----:B------:R-:W3:Y:S02]  /*13c60*/  @!P0 SYNCS.PHASECHK.TRANS64 P0, [R3+URZ], R4 ;  /* 0x00000004030085a7 */ /* 0x000ee4000800007f */
[----:B---3--:R-:W-:Y:S05]  /*13c70*/  @!P0 BRA `(.L_x_1078) ;  /* 0xfffffffc00f08947 */ /* 0x008fea000383ffff */
.L_x_906:
[----:B------:R-:W-:Y:S05]  /*13c80*/  BSYNC B6 ;  /* 0x0000000000067941 */ /* 0x000fea0003800000 */
.L_x_903:
[----:B------:R-:W-:Y:S05]  /*13c90*/  EXIT ;  /* 0x000000000000794d */ /* 0x000fea0003800000 */
.L_x_916:
[----:B0-----:R-:W-:-:S04]  /*13ca0*/  IMAD.U32 R3, RZ, RZ, UR57 ;  /* 0x00000039ff037e24 */ /* 0x001fc8000f8e00ff */
[----:B------:R0:W1:Y:S03]  /*13cb0*/  SYNCS.PHASECHK.TRANS64.TRYWAIT P1, [R3+URZ+0x2a800], R2 ;  /* 0x02a80002030075a7 */ /* 0x000066000802017f */
[----:B-1----:R-:W-:Y:S05]  /*13cc0*/  @!P1 NANOSLEEP.SYNCS 0x989680 ;  /* 0x009896800000995d */ /* 0x002fea0003900000 */
[----:B------:R-:W1:Y:S02]  /*13cd0*/  @!P1 SYNCS.PHASECHK.TRANS64 P1, [R3+URZ+0x2a800], R2 ;  /* 0x02a80002030095a7 */ /* 0x000e64000802007f */
[----:B-1----:R-:W-:Y:S05]  /*13ce0*/  @!P1 BRA `(.L_x_916) ;  /* 0xfffffffc00ec9947 */ /* 0x002fea000383ffff */
[----:B------:R-:W-:Y:S05]  /*13cf0*/  BRA `(.L_x_1079) ;  /* 0xfffffed8006c7947 */ /* 0x000fea000383ffff */
.L_x_920:
[----:B0-----:R-:W-:-:S04]  /*13d00*/  IMAD.U32 R3, RZ, RZ, UR57 ;  /* 0x00000039ff037e24 */ /* 0x001fc8000f8e00ff */
[----:B------:R0:W2:Y:S03]  /*13d10*/  SYNCS.PHASECHK.TRANS64.TRYWAIT P2, [R3+URZ+0x2a830], R2 ;  /* 0x02a83002030075a7 */ /* 0x0000a6000804017f */
[----:B--2---:R-:W-:Y:S05]  /*13d20*/  @!P2 NANOSLEEP.SYNCS 0x989680 ;  /* 0x009896800000a95d */ /* 0x004fea0003900000 */
[----:B------:R-:W2:Y:S02]  /*13d30*/  @!P2 SYNCS.PHASECHK.TRANS64 P2, [R3+URZ+0x2a830], R2 ;  /* 0x02a830020300a5a7 */ /* 0x000ea4000804007f */
[----:B--2---:R-:W-:Y:S05]  /*13d40*/  @!P2 BRA `(.L_x_920) ;  /* 0xfffffffc00eca947 */ /* 0x004fea000383ffff */
[----:B------:R-:W-:Y:S05]  /*13d50*/  BRA `(.L_x_919) ;  /* 0xfffffed800887947 */ /* 0x000fea000383ffff */
.L_x_936:
[----:B-1----:R-:W-:-:S04]  /*13d60*/  IMAD.U32 R22, RZ, RZ, UR59 ;  /* 0x0000003bff167e24 */ /* 0x002fc8000f8e00ff */
[----:B------:R1:W2:Y:S03]  /*13d70*/  SYNCS.PHASECHK.TRANS64.TRYWAIT P2, [R22+URZ+0x2a830], R13 ;  /* 0x02a8300d160075a7 */ /* 0x0002a6000804017f */
[----:B--2---:R-:W-:Y:S05]  /*13d80*/  @!P2 NANOSLEEP.SYNCS 0x989680 ;  /* 0x009896800000a95d */ /* 0x004fea0003900000 */
[----:B------:R-:W2:Y:S02]  /*13d90*/  @!P2 SYNCS.PHASECHK.TRANS64 P2, [R22+URZ+0x2a830], R13 ;  /* 0x02a8300d1600a5a7 */ /* 0x000ea4000804007f */
[----:B--2---:R-:W-:Y:S05]  /*13da0*/  @!P2 BRA `(.L_x_936) ;  /* 0xfffffffc00eca947 */ /* 0x004fea000383ffff */
[----:B------:R-:W-:Y:S05]  /*13db0*/  BRA `(.L_x_935) ;  /* 0xffffff0c002c7947 */ /* 0x000fea000383ffff */
.L_x_940:
[----:B01----:R-:W-:-:S04]  /*13dc0*/  IMAD.U32 R13, RZ, RZ, UR11 ;  /* 0x0000000bff0d7e24 */ /* 0x003fc8000f8e00ff */
[----:B------:R0:W1:Y:S03]  /*13dd0*/  SYNCS.PHASECHK.TRANS64.TRYWAIT P2, [R13+URZ+0x2a850], R0 ;  /* 0x02a850000d0075a7 */ /* 0x000066000804017f */
[----:B-1----:R-:W-:Y:S05]  /*13de0*/  @!P2 NANOSLEEP.SYNCS 0x989680 ;  /* 0x009896800000a95d */ /* 0x002fea0003900000 */
[----:B------:R-:W1:Y:S02]  /*13df0*/  @!P2 SYNCS.PHASECHK.TRANS64 P2, [R13+URZ+0x2a850], R0 ;  /* 0x02a850000d00a5a7 */ /* 0x000e64000804007f */
[----:B-1----:R-:W-:Y:S05]  /*13e00*/  @!P2 BRA `(.L_x_940) ;  /* 0xfffffffc00eca947 */ /* 0x002fea000383ffff */
[----:B------:R-:W-:Y:S05]  /*13e10*/  BRA `(.L_x_939) ;  /* 0xffffff1400387947 */ /* 0x000fea000383ffff */
.L_x_957:
[----:B-1----:R-:W-:-:S04]  /*13e20*/  IMAD.U32 R11, RZ, RZ, UR56 ;  /* 0x00000038ff0b7e24 */ /* 0x002fc8000f8e00ff */
[----:B------:R1:W2:Y:S03]  /*13e30*/  SYNCS.PHASECHK.TRANS64.TRYWAIT P2, [R11+URZ+0x2a830], R10 ;  /* 0x02a8300a0b0075a7 */ /* 0x0002a6000804017f */
[----:B--2---:R-:W-:Y:S05]  /*13e40*/  @!P2 NANOSLEEP.SYNCS 0x989680 ;  /* 0x009896800000a95d */ /* 0x004fea0003900000 */
[----:B------:R-:W2:Y:S02]  /*13e50*/  @!P2 SYNCS.PHASECHK.TRANS64 P2, [R11+URZ+0x2a830], R10 ;  /* 0x02a8300a0b00a5a7 */ /* 0x000ea4000804007f */
[----:B--2---:R-:W-:Y:S05]  /*13e60*/  @!P2 BRA `(.L_x_957) ;  /* 0xfffffffc00eca947 */ /* 0x004fea000383ffff */
[----:B------:R-:W-:Y:S05]  /*13e70*/  BRA `(.L_x_956) ;  /* 0xffffff4000747947 */ /* 0x000fea000383ffff */
.L_x_961:
[----:B-1----:R-:W-:-:S04]  /*13e80*/  IMAD.U32 R11, RZ, RZ, UR11 ;  /* 0x0000000bff0b7e24 */ /* 0x002fc8000f8e00ff */
[----:B------:R1:W3:Y:S03]  /*13e90*/  SYNCS.PHASECHK.TRANS64.TRYWAIT P2, [R11+URZ+0x2a850], R0 ;  /* 0x02a850000b0075a7 */ /* 0x0002e6000804017f */
[----:B---3--:R-:W-:Y:S05]  /*13ea0*/  @!P2 NANOSLEEP.SYNCS 0x989680 ;  /* 0x009896800000a95d */ /* 0x008fea0003900000 */
[----:B------:R-:W3:Y:S02]  /*13eb0*/  @!P2 SYNCS.PHASECHK.TRANS64 P2, [R11+URZ+0x2a850], R0 ;  /* 0x02a850000b00a5a7 */ /* 0x000ee4000804007f */
[----:B---3--:R-:W-:Y:S05]  /*13ec0*/  @!P2 BRA `(.L_x_961) ;  /* 0xfffffffc00eca947 */ /* 0x008fea000383ffff */
[----:B------:R-:W-:Y:S05]  /*13ed0*/  BRA `(.L_x_960) ;  /* 0xffffff4800807947 */ /* 0x000fea000383ffff */
.L_x_967:
[----:B-1----:R-:W-:-:S04]  /*13ee0*/  IMAD.U32 R11, RZ, RZ, UR56 ;  /* 0x00000038ff0b7e24 */ /* 0x002fc8000f8e00ff */
[----:B------:R1:W2:Y:S03]  /*13ef0*/  SYNCS.PHASECHK.TRANS64.TRYWAIT P2, [R11+URZ+0x2a830], R10 ;  /* 0x02a8300a0b0075a7 */ /* 0x0002a6000804017f */
[----:B--2---:R-:W-:Y:S05]  /*13f00*/  @!P2 NANOSLEEP.SYNCS 0x989680 ;  /* 0x009896800000a95d */ /* 0x004fea0003900000 */
[----:B------:R-:W2:Y:S02]  /*13f10*/  @!P2 SYNCS.PHASECHK.TRANS64 P2, [R11+URZ+0x2a830], R10 ;  /* 0x02a8300a0b00a5a7 */ /* 0x000ea4000804007f */
[----:B--2---:R-:W-:Y:S05]  /*13f20*/  @!P2 BRA `(.L_x_967) ;  /* 0xfffffffc00eca947 */ /* 0x004fea000383ffff */
[----:B------:R-:W-:Y:S05]  /*13f30*/  BRA `(.L_x_966) ;  /* 0xffffff6000c07947 */ /* 0x000fea000383ffff */
.L_x_971:
[----:B-1----:R-:W-:-:S04]  /*13f40*/  IMAD.U32 R11, RZ, RZ, UR11 ;  /* 0x0000000bff0b7e24 */ /* 0x002fc8000f8e00ff */
[----:B------:R1:W3:Y:S03]  /*13f50*/  SYNCS.PHASECHK.TRANS64.TRYWAIT P2, [R11+URZ+0x2a850], R0 ;  /* 0x02a850000b0075a7 */ /* 0x0002e6000804017f */
[----:B---3--:R-:W-:Y:S05]  /*13f60*/  @!P2 NANOSLEEP.SYNCS 0x989680 ;  /* 0x009896800000a95d */ /* 0x008fea0003900000 */
[----:B------:R-:W3:Y:S02]  /*13f70*/  @!P2 SYNCS.PHASECHK.TRANS64 P2, [R11+URZ+0x2a850], R0 ;  /* 0x02a850000b00a5a7 */ /* 0x000ee4000804007f */
[----:B---3--:R-:W-:Y:S05]  /*13f80*/  @!P2 BRA `(.L_x_971) ;  /* 0xfffffffc00eca947 */ /* 0x008fea000383ffff */
[----:B------:R-:W-:Y:S05]  /*13f90*/  BRA `(.L_x_970) ;  /* 0xffffff6800cc7947 */ /* 0x000fea000383ffff */
.L_x_984:
[----:B-1----:R-:W-:-:S04]  /*13fa0*/  IMAD.U32 R0, RZ, RZ, UR5 ;  /* 0x00000005ff007e24 */ /* 0x002fc8000f8e00ff */
[----:B------:R1:W2:Y:S03]  /*13fb0*/  SYNCS.PHASECHK.TRANS64.TRYWAIT P0, [R0+URZ+0x2a850], R3 ;  /* 0x02a85003000075a7 */ /* 0x0002a6000800017f */
[----:B--2---:R-:W-:Y:S05]  /*13fc0*/  @!P0 NANOSLEEP.SYNCS 0x989680 ;  /* 0x009896800000895d */ /* 0x004fea0003900000 */
[----:B------:R-:W2:Y:S02]  /*13fd0*/  @!P0 SYNCS.PHASECHK.TRANS64 P0, [R0+URZ+0x2a850], R3 ;  /* 0x02a85003000085a7 */ /* 0x000ea4000800007f */
[----:B--2---:R-:W-:Y:S05]  /*13fe0*/  @!P0 BRA `(.L_x_984) ;  /* 0xfffffffc00ec8947 */ /* 0x004fea000383ffff */
[----:B------:R-:W-:Y:S05]  /*13ff0*/  BRA `(.L_x_983) ;  /* 0xffffff9800487947 */ /* 0x000fea000383ffff */
.L_x_1001:
[----:B------:R-:W-:Y:S02]  /*14000*/  IMAD.MOV.U32 R13, RZ, RZ, R0 ;  /* 0x000000ffff0d7224 */ /* 0x000fe400078e0000 */
[----:B------:R-:W-:Y:S02]  /*14010*/  IMAD.MOV.U32 R12, RZ, RZ, RZ ;  /* 0x000000ffff0c7224 */ /* 0x000fe400078e00ff */
[----:B------:R-:W-:Y:S02]  /*14020*/  IMAD.MOV.U32 R11, RZ, RZ, 0x1f ;  /* 0x0000001fff0b7424 */ /* 0x000fe400078e00ff */
[----:B------:R-:W-:-:S07]  /*14030*/  IMAD.MOV.U32 R15, RZ, RZ, -0x1 ;  /* 0xffffffffff0f7424 */ /* 0x000fce00078e00ff */
[----:B01----:R-:W-:Y:S05]  /*14040*/  WARPSYNC.COLLECTIVE R15, `(.L_x_1080) ;  /* 0x000000000f087348 */ /* 0x003fea0003c00000 */
[----:B------:R2:W3:Y:S02]  /*14050*/  SHFL.IDX P6, R14, R13, R12, R11 ;  /* 0x0000000c0d0e7389 */ /* 0x0004e400000c000b */
[----:B0123--:R-:W-:Y:S01]  /*14060*/  ENDCOLLECTIVE ;  /* 0x000000000000791b */ /* 0x00ffe20003800000 */
.L_x_1080:
[----:B------:R-:W-:Y:S05]  /*14070*/  BRA `(.L_x_1081) ;  /* 0xffffffc8001c7947 */ /* 0x000fea000383ffff */
.L_x_1003:
[----:B------:R-:W-:Y:S01]  /*14080*/  BSSY B0, `(.L_x_1082) ;  /* 0x0000006000007945 */ /* 0x000fe20003800000 */
[----:B------:R-:W-:-:S07]  /*14090*/  IMAD.MOV.U32 R15, RZ, RZ, -0x1 ;  /* 0xffffffffff0f7424 */ /* 0x000fce00078e00ff */
[----:B012---:R-:W-:Y:S05]  /*140a0*/  WARPSYNC.COLLECTIVE R15, `(.L_x_1083) ;  /* 0x000000000f0c7348 */ /* 0x007fea0003c00000 */
[----:B------:R-:W-:Y:S02]  /*140b0*/  ELECT P6, UR62, PT ;  /* 0x00000000003e782f */ /* 0x000fe400038c0000 */
[----:B------:R-:W-:Y:S01]  /*140c0*/  MOV R14, UR62 ;  /* 0x0000003e000e7c02 */ /* 0x000fe20008000f00 */
[----:B012---:R-:W-:Y:S10]  /*140d0*/  ENDCOLLECTIVE ;  /* 0x000000000000791b */ /* 0x007ff40003800000 */
.L_x_1083:
[----:B------:R-:W-:Y:S05]  /*140e0*/  BSYNC B0 ;  /* 0x0000000000007941 */ /* 0x000fea0003800000 */
.L_x_1082:
[----:B------:R-:W-:Y:S05]  /*140f0*/  BRA `(.L_x_1084) ;  /* 0xffffffc8001c7947 */ /* 0x000fea000383ffff */
.L_x_1005:
[----:B-1----:R-:W-:-:S04]  /*14100*/  IMAD.U32 R3, RZ, RZ, UR38 ;  /* 0x00000026ff037e24 */ /* 0x002fc8000f8e00ff */
[----:B------:R1:W2:Y:S03]  /*14110*/  SYNCS.PHASECHK.TRANS64.TRYWAIT P0, [R3+URZ+0x2a840], R0 ;  /* 0x02a84000030075a7 */ /* 0x0002a6000800017f */
[----:B--2---:R-:W-:Y:S05]  /*14120*/  @!P0 NANOSLEEP.SYNCS 0x989680 ;  /* 0x009896800000895d */ /* 0x004fea0003900000 */
[----:B------:R-:W2:Y:S02]  /*14130*/  @!P0 SYNCS.PHASECHK.TRANS64 P0, [R3+URZ+0x2a840], R0 ;  /* 0x02a84000030085a7 */ /* 0x000ea4000800007f */
[----:B--2---:R-:W-:Y:S05]  /*14140*/  @!P0 BRA `(.L_x_1005) ;  /* 0xfffffffc00ec8947 */ /* 0x004fea000383ffff */
[----:B------:R-:W-:Y:S05]  /*14150*/  BRA `(.L_x_1085) ;  /* 0xffffffc800747947 */ /* 0x000fea000383ffff */
.L_x_1008:
[----:B------:R-:W-:Y:S02]  /*14160*/  IMAD.MOV.U32 R13, RZ, RZ, R6 ;  /* 0x000000ffff0d7224 */ /* 0x000fe400078e0006 */
[----:B------:R-:W-:Y:S02]  /*14170*/  IMAD.MOV.U32 R12, RZ, RZ, RZ ;  /* 0x000000ffff0c7224 */ /* 0x000fe400078e00ff */
[----:B------:R-:W-:Y:S02]  /*14180*/  IMAD.MOV.U32 R11, RZ, RZ, 0x181f ;  /* 0x0000181fff0b7424 */ /* 0x000fe400078e00ff */
[----:B------:R-:W-:Y:S02]  /*14190*/  IMAD.MOV.U32 R15, RZ, RZ, -0x1 ;  /* 0xffffffffff0f7424 */ /* 0x000fe400078e00ff */
[----:B------:R-:W-:-:S07]  /*141a0*/  VIADD R4, R4, UR42 ;  /* 0x0000002a04047c36 */ /* 0x000fce0008000000 */
[----:B------:R-:W-:Y:S05]  /*141b0*/  WARPSYNC.COLLECTIVE R15, `(.L_x_1086) ;  /* 0x000000000f087348 */ /* 0x000fea0003c00000 */
[----:B------:R0:W1:Y:S02]  /*141c0*/  SHFL.IDX P6, R14, R13, R12, R11 ;  /* 0x0000000c0d0e7389 */ /* 0x00006400000c000b */
[----:B01----:R-:W-:Y:S01]  /*141d0*/  ENDCOLLECTIVE ;  /* 0x000000000000791b */ /* 0x003fe20003800000 */
.L_x_1086:
[----:B------:R-:W-:Y:S02]  /*141e0*/  IMAD.MOV.U32 R13, RZ, RZ, R0 ;  /* 0x000000ffff0d7224 */ /* 0x000fe400078e0000 */
[----:B------:R-:W-:-:S07]  /*141f0*/  IMAD.MOV.U32 R2, RZ, RZ, R14 ;  /* 0x000000ffff027224 */ /* 0x000fce00078e000e */
[----:B------:R-:W-:Y:S05]  /*14200*/  WARPSYNC.COLLECTIVE R15, `(.L_x_1087) ;  /* 0x000000000f087348 */ /* 0x000fea0003c00000 */
[----:B------:R0:W1:Y:S02]  /*14210*/  SHFL.IDX P6, R14, R13, R12, R11 ;  /* 0x0000000c0d0e7389 */ /* 0x00006400000c000b */
[----:B01----:R-:W-:Y:S01]  /*14220*/  ENDCOLLECTIVE ;  /* 0x000000000000791b */ /* 0x003fe20003800000 */
.L_x_1087:
[----:B------:R-:W-:Y:S01]  /*14230*/  ULDC UR4, c[0x0][0x288] ;  /* 0x0000a20000047ab9 */ /* 0x000fe20000000800 */
[----:B------:R-:W-:Y:S01]  /*14240*/  ULDC.64 UR6, c[0x0][0x208] ;  /* 0x0000820000067ab9 */ /* 0x000fe20000000a00 */
[----:B------:R-:W-:Y:S02]  /*14250*/  IMAD R5, R8, UR4, RZ ;  /* 0x0000000408057c24 */ /* 0x000fe4000f8e02ff */
[----:B------:R-:W-:-:S03]  /*14260*/  VIADD R8, R4, 0x10 ;  /* 0x0000001004087836 */ /* 0x000fc60000000000 */
[----:B------:R-:W-:Y:S01]  /*14270*/  ISETP.GE.AND P3, PT, R4, R5, PT ;  /* 0x000000050400720c */ /* 0x000fe20003f66270 */
[----:B------:R-:W-:Y:S02]  /*14280*/  IMAD.MOV.U32 R13, RZ, RZ, R6 ;  /* 0x000000ffff0d7224 */ /* 0x000fe400078e0006 */
[----:B------:R-:W-:-:S10]  /*14290*/  IMAD.MOV.U32 R12, RZ, RZ, 0x1 ;  /* 0x00000001ff0c7424 */ /* 0x000fd400078e00ff */
[----:B------:R-:W-:Y:S01]  /*142a0*/  @!P3 LEA R21, R7, UR38, 0x1 ;  /* 0x000000260715bc11 */ /* 0x000fe2000f8e08ff */
[----:B------:R-:W-:-:S05]  /*142b0*/  IMAD.MOV.U32 R3, RZ, RZ, R14 ;  /* 0x000000ffff037224 */ /* 0x000fca00078e000e */
[----:B------:R-:W-:-:S04]  /*142c0*/  LOP3.LUT R3, R3, R2, RZ, 0x3c, !PT ;  /* 0x0000000203037212 */ /* 0x000fc800078e3cff */
[----:B------:R-:W-:-:S04]  /*142d0*/  LOP3.LUT R2, R3, R2, RZ, 0x3c, !PT ;  /* 0x0000000203027212 */ /* 0x000fc800078e3cff */
[----:B------:R-:W-:-:S03]  /*142e0*/  LOP3.LUT R3, R3, R2, RZ, 0x3c, !PT ;  /* 0x0000000203037212 */ /* 0x000fc600078e3cff */
[----:B------:R-:W-:-:S05]  /*142f0*/  @!P3 IMAD.WIDE.U32 R2, R10, 0x2, R2 ;  /* 0x000000020a02b825 */ /* 0x000fca00078e0002 */
[----:B------:R-:W-:Y:S01]  /*14300*/  @!PT LDS RZ, [RZ] ;  /* 0x00000000fffff984 */ /* 0x000fe20000000800 */
[----:B------:R-:W-:Y:S01]  /*14310*/  @!PT LDS RZ, [RZ] ;  /* 0x00000000fffff984 */ /* 0x000fe20000000800 */
[----:B------:R-:W-:Y:S01]  /*14320*/  @!PT LDS RZ, [RZ] ;  /* 0x00000000fffff984 */ /* 0x000fe20000000800 */
[----:B------:R0:W-:Y:S04]  /*14330*/  @!P3 LDGSTS.E.BYPASS.LTC128B.128 [R21+0xc400], desc[UR6][R2.64], !P2 ;  /* 0x0c4000000215bfae */ /* 0x0001e8000d101d46 */
[----:B------:R0:W-:Y:S04]  /*14340*/  @!P3 LDGSTS.E.BYPASS.LTC128B.128 [R21+0x10400], desc[UR6][R2.64+0x80], !P0 ;  /* 0x104000800215bfae */ /* 0x0001e8000c101d46 */
[----:B------:R0:W-:Y:S01]  /*14350*/  @!P3 LDGSTS.E.BYPASS.LTC128B.128 [R21+0x14400], desc[UR6][R2.64+0x100], !P1 ;  /* 0x144001000215bfae */ /* 0x0001e2000c901d46 */
[----:B------:R-:W-:-:S13]  /*14360*/  ISETP.GE.AND P3, PT, R8, R5, PT ;  /* 0x000000050800720c */ /* 0x000fda0003f66270 */
[----:B0-----:R-:W-:Y:S05]  /*14370*/  WARPSYNC.COLLECTIVE R15, `(.L_x_1088) ;  /* 0x000000000f087348 */ /* 0x001fea0003c00000 */
[----:B------:R1:W2:Y:S02]  /*14380*/  SHFL.IDX P6, R14, R13, R12, R11 ;  /* 0x0000000c0d0e7389 */ /* 0x0002a400000c000b */
[----:B012---:R-:W-:Y:S01]  /*14390*/  ENDCOLLECTIVE ;  /* 0x000000000000791b */ /* 0x007fe20003800000 */
.L_x_1088:
[----:B------:R-:W-:Y:S01]  /*143a0*/  VIADD R2, R4, 0x20 ;  /* 0x0000002004027836 */ /* 0x000fe20000000000 */
[----:B------:R-:W-:Y:S01]  /*143b0*/  @!P3 LEA R20, R7, UR38, 0x1 ;  /* 0x000000260714bc11 */ /* 0x000fe2000f8e08ff */
[----:B------:R-:W-:Y:S02]  /*143c0*/  IMAD.MOV.U32 R13, RZ, RZ, R0 ;  /* 0x000000ffff0d7224 */ /* 0x000fe400078e0000 */
[----:B------:R-:W-:-:S07]  /*143d0*/  IMAD.MOV.U32 R8, RZ, RZ, R14 ;  /* 0x000000ffff087224 */ /* 0x000fce00078e000e */
[----:B------:R-:W-:Y:S05]  /*143e0*/  WARPSYNC.COLLECTIVE R15, `(.L_x_1089) ;  /* 0x000000000f087348 */ /* 0x000fea0003c00000 */
[----:B------:R0:W1:Y:S02]  /*143f0*/  SHFL.IDX P6, R14, R13, R12, R11 ;  /* 0x0000000c0d0e7389 */ /* 0x00006400000c000b */
[----:B01----:R-:W-:Y:S01]  /*14400*/  ENDCOLLECTIVE ;  /* 0x000000000000791b */ /* 0x003fe20003800000 */
.L_x_1089:
[----:B------:R-:W-:Y:S01]  /*14410*/  ULDC.64 UR4, c[0x0][0x208] ;  /* 0x0000820000047ab9 */ /* 0x000fe20000000a00 */
[----:B------:R-:W-:Y:S02]  /*14420*/  IMAD.MOV.U32 R9, RZ, RZ, R8 ;  /* 0x000000ffff097224 */ /* 0x000fe400078e0008 */
[----:B------:R-:W-:Y:S02]  /*14430*/  IMAD.MOV.U32 R13, RZ, RZ, R6 ;  /* 0x000000ffff0d7224 */ /* 0x000fe400078e0006 */
[----:B------:R-:W-:Y:S02]  /*14440*/  IMAD.MOV.U32 R12, RZ, RZ, 0x2 ;  /* 0x00000002ff0c7424 */ /* 0x000fe400078e00ff */
[----:B------:R-:W-:-:S04]  /*14450*/  IMAD.MOV.U32 R8, RZ, RZ, R14 ;  /* 0x000000ffff087224 */ /* 0x000fc800078e000e */
        /* <DEDUP_REMOVED lines=11> */
.L_x_1090:
[----:B------:R-:W-:Y:S01]  /*14510*/  VIADD R8, R4, 0x30 ;  /* 0x0000003004087836 */ /* 0x000fe20000000000 */
[----:B------:R-:W-:Y:S01]  /*14520*/  @!P3 LEA R21, R7, UR38, 0x1 ;  /* 0x000000260715bc11 */ /* 0x000fe2000f8e08ff */
[----:B------:R-:W-:Y:S02]  /*14530*/  IMAD.MOV.U32 R13, RZ, RZ, R0 ;  /* 0x000000ffff0d7224 */ /* 0x000fe400078e0000 */
[----:B------:R-:W-:-:S07]  /*14540*/  IMAD.MOV.U32 R2, RZ, RZ, R14 ;  /* 0x000000ffff027224 */ /* 0x000fce00078e000e */
[----:B------:R-:W-:Y:S05]  /*14550*/  WARPSYNC.COLLECTIVE R15, `(.L_x_1091) ;  /* 0x000000000f087348 */ /* 0x000fea0003c00000 */
[----:B------:R0:W1:Y:S02]  /*14560*/  SHFL.IDX P6, R14, R13, R12, R11 ;  /* 0x0000000c0d0e7389 */ /* 0x00006400000c000b */
[----:B01----:R-:W-:Y:S01]  /*14570*/  ENDCOLLECTIVE ;  /* 0x000000000000791b */ /* 0x003fe20003800000 */
.L_x_1091:
        /* <DEDUP_REMOVED lines=16> */
.L_x_1092:
[----:B------:R-:W-:Y:S01]  /*14680*/  VIADD R2, R4, 0x40 ;  /* 0x0000004004027836 */ /* 0x000fe20000000000 */
[----:B------:R-:W-:Y:S01]  /*14690*/  @!P3 LEA R20, R7, UR38, 0x1 ;  /* 0x000000260714bc11 */ /* 0x000fe2000f8e08ff */
[----:B------:R-:W-:Y:S02]  /*146a0*/  IMAD.MOV.U32 R13, RZ, RZ, R0 ;  /* 0x000000ffff0d7224 */ /* 0x000fe400078e0000 */
[----:B------:R-:W-:-:S07]  /*146b0*/  IMAD.MOV.U32 R8, RZ, RZ, R14 ;  /* 0x000000ffff087224 */ /* 0x000fce00078e000e */
[----:B------:R-:W-:Y:S05]  /*146c0*/  WARPSYNC.COLLECTIVE R15, `(.L_x_1093) ;  /* 0x000000000f087348 */ /* 0x000fea0003c00000 */
[----:B------:R0:W1:Y:S02]  /*146d0*/  SHFL.IDX P6, R14, R13, R12, R11 ;  /* 0x0000000c0d0e7389 */ /* 0x00006400000c000b */
[----:B01----:R-:W-:Y:S01]  /*146e0*/  ENDCOLLECTIVE ;  /* 0x000000000000791b */ /* 0x003fe20003800000 */
.L_x_1093:
        /* <DEDUP_REMOVED lines=16> */
.L_x_1094:
[----:B------:R-:W-:Y:S01]  /*147f0*/  VIADD R8, R4, 0x50 ;  /* 0x0000005004087836 */ /* 0x000fe20000000000 */
[----:B------:R-:W-:Y:S01]  /*14800*/  @!P3 LEA R21, R7, UR38, 0x1 ;  /* 0x000000260715bc11 */ /* 0x000fe2000f8e08ff */
[----:B------:R-:W-:Y:S02]  /*14810*/  IMAD.MOV.U32 R13, RZ, RZ, R0 ;  /* 0x000000ffff0d7224 */ /* 0x000fe400078e0000 */
[----:B------:R-:W-:-:S07]  /*14820*/  IMAD.MOV.U32 R2, RZ, RZ, R14 ;  /* 0x000000ffff027224 */ /* 0x000fce00078e000e */
[----:B------:R-:W-:Y:S05]  /*14830*/  WARPSYNC.COLLECTIVE R15, `(.L_x_1095) ;  /* 0x000000000f087348 */ /* 0x000fea0003c00000 */
[----:B------:R0:W1:Y:S02]  /*14840*/  SHFL.IDX P6, R14, R13, R12, R11 ;  /* 0x0000000c0d0e7389 */ /* 0x00006400000c000b */
[----:B01----:R-:W-:Y:S01]  /*14850*/  ENDCOLLECTIVE ;  /* 0x000000000000791b */ /* 0x003fe20003800000 */
.L_x_1095:
        /* <DEDUP_REMOVED lines=16> */
.L_x_1096:
[----:B------:R-:W-:Y:S01]  /*14960*/  VIADD R2, R4, 0x60 ;  /* 0x0000006004027836 */ /* 0x000fe20000000000 */
[----:B------:R-:W-:Y:S01]  /*14970*/  @!P3 LEA R20, R7, UR38, 0x1 ;  /* 0x000000260714bc11 */ /* 0x000fe2000f8e08ff */
[----:B------:R-:W-:Y:S02]  /*14980*/  IMAD.MOV.U32 R13, RZ, RZ, R0 ;  /* 0x000000ffff0d7224 */ /* 0x000fe400078e0000 */
[----:B------:R-:W-:-:S07]  /*14990*/  IMAD.MOV.U32 R8, RZ, RZ, R14 ;  /* 0x000000ffff087224 */ /* 0x000fce00078e000e */
[----:B------:R-:W-:Y:S05]  /*149a0*/  WARPSYNC.COLLECTIVE R15, `(.L_x_1097) ;  /* 0x000000000f087348 */ /* 0x000fea0003c00000 */
[----:B------:R0:W1:Y:S02]  /*149b0*/  SHFL.IDX P6, R14, R13, R12, R11 ;  /* 0x0000000c0d0e7389 */ /* 0x00006400000c000b */
[----:B01----:R-:W-:Y:S01]  /*149c0*/  ENDCOLLECTIVE ;  /* 0x000000000000791b */ /* 0x003fe20003800000 */
.L_x_1097:
        /* <DEDUP_REMOVED lines=16> */
.L_x_1098:
[----:B------:R-:W-:Y:S01]  /*14ad0*/  @!P3 LEA R21, R7, UR38, 0x1 ;  /* 0x000000260715bc11 */ /* 0x000fe2000f8e08ff */
[----:B------:R-:W-:Y:S02]  /*14ae0*/  IMAD.MOV.U32 R13, RZ, RZ, R0 ;  /* 0x000000ffff0d7224 */ /* 0x000fe400078e0000 */
[----:B------:R-:W-:-:S07]  /*14af0*/  IMAD.MOV.U32 R2, RZ, RZ, R14 ;  /* 0x000000ffff027224 */ /* 0x000fce00078e000e */
[----:B------:R-:W-:Y:S05]  /*14b00*/  WARPSYNC.COLLECTIVE R15, `(.L_x_1099) ;  /* 0x000000000f087348 */ /* 0x000fea0003c00000 */
[----:B------:R0:W1:Y:S02]  /*14b10*/  SHFL.IDX P6, R14, R13, R12, R11 ;  /* 0x0000000c0d0e7389 */ /* 0x00006400000c000b */
[----:B01----:R-:W-:Y:S01]  /*14b20*/  ENDCOLLECTIVE ;  /* 0x000000000000791b */ /* 0x003fe20003800000 */
.L_x_1099:
        /* <DEDUP_REMOVED lines=11> */
[----:B------:R0:W-:Y:S02]  /*14be0*/  @!P3 LDGSTS.E.BYPASS.LTC128B.128 [R21+0x17400], desc[UR4][R2.64+0x100], !P1 ;  /* 0x174001000215bfae */ /* 0x0001e4000c901d44 */
[----:B0-----:R-:W-:Y:S05]  /*14bf0*/  WARPSYNC.COLLECTIVE R15, `(.L_x_1100) ;  /* 0x000000000f087348 */ /* 0x001fea0003c00000 */
[----:B------:R1:W2:Y:S02]  /*14c00*/  SHFL.IDX P6, R14, R13, R12, R11 ;  /* 0x0000000c0d0e7389 */ /* 0x0002a400000c000b */
[----:B012---:R-:W-:Y:S01]  /*14c10*/  ENDCOLLECTIVE ;  /* 0x000000000000791b */ /* 0x007fe20003800000 */
.L_x_1100:
[----:B------:R-:W-:Y:S02]  /*14c20*/  IMAD.MOV.U32 R13, RZ, RZ, R0 ;  /* 0x000000ffff0d7224 */ /* 0x000fe400078e0000 */
[----:B------:R-:W-:-:S07]  /*14c30*/  IMAD.MOV.U32 R8, RZ, RZ, R14 ;  /* 0x000000ffff087224 */ /* 0x000fce00078e000e */
[----:B------:R-:W-:Y:S05]  /*14c40*/  WARPSYNC.COLLECTIVE R15, `(.L_x_1101) ;  /* 0x000000000f087348 */ /* 0x000fea0003c00000 */
[----:B------:R0:W1:Y:S02]  /*14c50*/  SHFL.IDX P6, R14, R13, R12, R11 ;  /* 0x0000000c0d0e7389 */ /* 0x00006400000c000b */
[----:B01----:R-:W-:Y:S01]  /*14c60*/  ENDCOLLECTIVE ;  /* 0x000000000000791b */ /* 0x003fe20003800000 */
.L_x_1101:
[----:B------:R-:W-:Y:S05]  /*14c70*/  BRA `(.L_x_1102) ;  /* 0xffffffc800d07947 */ /* 0x000fea000383ffff */
.L_x_1011:
[----:B-1----:R-:W-:-:S04]  /*14c80*/  IMAD.U32 R3, RZ, RZ, UR38 ;  /* 0x00000026ff037e24 */ /* 0x002fc8000f8e00ff */
[----:B------:R1:W2:Y:S03]  /*14c90*/  SYNCS.PHASECHK.TRANS64.TRYWAIT P0, [R3+URZ+0x2a820], R0 ;  /* 0x02a82000030075a7 */ /* 0x0002a6000800017f */
[----:B--2---:R-:W-:Y:S05]  /*14ca0*/  @!P0 NANOSLEEP.SYNCS 0x989680 ;  /* 0x009896800000895d */ /* 0x004fea0003900000 */
[----:B------:R-:W2:Y:S02]  /*14cb0*/  @!P0 SYNCS.PHASECHK.TRANS64 P0, [R3+URZ+0x2a820], R0 ;  /* 0x02a82000030085a7 */ /* 0x000ea4000800007f */
[----:B--2---:R-:W-:Y:S05]  /*14cc0*/  @!P0 BRA `(.L_x_1011) ;  /* 0xfffffffc00ec8947 */ /* 0x004fea000383ffff */
[----:B------:R-:W-:Y:S05]  /*14cd0*/  BRA `(.L_x_1103) ;  /* 0xffffffcc002c7947 */ /* 0x000fea000383ffff */
.L_x_1018:
[----:B-1----:R-:W-:-:S04]  /*14ce0*/  IMAD.U32 R3, RZ, RZ, UR38 ;  /* 0x00000026ff037e24 */ /* 0x002fc8000f8e00ff */
[----:B------:R1:W2:Y:S03]  /*14cf0*/  SYNCS.PHASECHK.TRANS64.TRYWAIT P0, [R3+URZ+0x2a848], R2 ;  /* 0x02a84802030075a7 */ /* 0x0002a6000800017f */
[----:B--2---:R-:W-:Y:S05]  /*14d00*/  @!P0 NANOSLEEP.SYNCS 0x989680 ;  /* 0x009896800000895d */ /* 0x004fea0003900000 */
[----:B------:R-:W2:Y:S02]  /*14d10*/  @!P0 SYNCS.PHASECHK.TRANS64 P0, [R3+URZ+0x2a848], R2 ;  /* 0x02a84802030085a7 */ /* 0x000ea4000800007f */
[----:B--2---:R-:W-:Y:S05]  /*14d20*/  @!P0 BRA `(.L_x_1018) ;  /* 0xfffffffc00ec8947 */ /* 0x004fea000383ffff */
[----:B------:R-:W-:Y:S05]  /*14d30*/  BRA `(.L_x_1104) ;  /* 0xffffffd000147947 */ /* 0x000fea000383ffff */
.L_x_1025:
[----:B0-----:R-:W-:-:S04]  /*14d40*/  IMAD.U32 R3, RZ, RZ, UR38 ;  /* 0x00000026ff037e24 */ /* 0x001fc8000f8e00ff */
[----:B------:R0:W1:Y:S03]  /*14d50*/  SYNCS.PHASECHK.TRANS64.TRYWAIT P0, [R3+URZ+0x2a860], R2 ;  /* 0x02a86002030075a7 */ /* 0x000066000800017f */
[----:B-1----:R-:W-:Y:S05]  /*14d60*/  @!P0 NANOSLEEP.SYNCS 0x989680 ;  /* 0x009896800000895d */ /* 0x002fea0003900000 */
[----:B------:R-:W1:Y:S02]  /*14d70*/  @!P0 SYNCS.PHASECHK.TRANS64 P0, [R3+URZ+0x2a860], R2 ;  /* 0x02a86002030085a7 */ /* 0x000e64000800007f */
[----:B-1----:R-:W-:Y:S05]  /*14d80*/  @!P0 BRA `(.L_x_1025) ;  /* 0xfffffffc00ec8947 */ /* 0x002fea000383ffff */
[----:B------:R-:W-:Y:S05]  /*14d90*/  BRA `(.L_x_1105) ;  /* 0xffffffd000e87947 */ /* 0x000fea000383ffff */
.L_x_1034:
[----:B-1----:R-:W-:-:S04]  /*14da0*/  IMAD.U32 R3, RZ, RZ, UR38 ;  /* 0x00000026ff037e24 */ /* 0x002fc8000f8e00ff */
[----:B------:R1:W2:Y:S03]  /*14db0*/  SYNCS.PHASECHK.TRANS64.TRYWAIT P0, [R3+URZ+0x2a840], R2 ;  /* 0x02a84002030075a7 */ /* 0x0002a6000800017f */
[----:B--2---:R-:W-:Y:S05]  /*14dc0*/  @!P0 NANOSLEEP.SYNCS 0x989680 ;  /* 0x009896800000895d */ /* 0x004fea0003900000 */
[----:B------:R-:W2:Y:S02]  /*14dd0*/  @!P0 SYNCS.PHASECHK.TRANS64 P0, [R3+URZ+0x2a840], R2 ;  /* 0x02a84002030085a7 */ /* 0x000ea4000800007f */
[----:B--2---:R-:W-:Y:S05]  /*14de0*/  @!P0 BRA `(.L_x_1034) ;  /* 0xfffffffc00ec8947 */ /* 0x004fea000383ffff */
[----:B------:R-:W-:Y:S05]  /*14df0*/  BRA `(.L_x_1106) ;  /* 0xffffffd8000c7947 */ /* 0x000fea000383ffff */
.L_x_1041:
[----:B0-----:R-:W-:-:S04]  /*14e00*/  IMAD.U32 R3, RZ, RZ, UR38 ;  /* 0x00000026ff037e24 */ /* 0x001fc8000f8e00ff */
[----:B------:R0:W1:Y:S03]  /*14e10*/  SYNCS.PHASECHK.TRANS64.TRYWAIT P0, [R3+URZ+0x2a868], R2 ;  /* 0x02a86802030075a7 */ /* 0x000066000800017f */
[----:B-1----:R-:W-:Y:S05]  /*14e20*/  @!P0 NANOSLEEP.SYNCS 0x989680 ;  /* 0x009896800000895d */ /* 0x002fea0003900000 */
[----:B------:R-:W1:Y:S02]  /*14e30*/  @!P0 SYNCS.PHASECHK.TRANS64 P0, [R3+URZ+0x2a868], R2 ;  /* 0x02a86802030085a7 */ /* 0x000e64000800007f */
[----:B-1----:R-:W-:Y:S05]  /*14e40*/  @!P0 BRA `(.L_x_1041) ;  /* 0xfffffffc00ec8947 */ /* 0x002fea000383ffff */
[----:B------:R-:W-:Y:S05]  /*14e50*/  BRA `(.L_x_1107) ;  /* 0xffffffd800e07947 */ /* 0x000fea000383ffff */
.L_x_1050:
[----:B-1----:R-:W-:-:S04]  /*14e60*/  IMAD.U32 R3, RZ, RZ, UR38 ;  /* 0x00000026ff037e24 */ /* 0x002fc8000f8e00ff */
[----:B------:R1:W2:Y:S03]  /*14e70*/  SYNCS.PHASECHK.TRANS64.TRYWAIT P0, [R3+URZ+0x2a848], R2 ;  /* 0x02a84802030075a7 */ /* 0x0002a6000800017f */
[----:B--2---:R-:W-:Y:S05]  /*14e80*/  @!P0 NANOSLEEP.SYNCS 0x989680 ;  /* 0x009896800000895d */ /* 0x004fea0003900000 */
[----:B------:R-:W2:Y:S02]  /*14e90*/  @!P0 SYNCS.PHASECHK.TRANS64 P0, [R3+URZ+0x2a848], R2 ;  /* 0x02a84802030085a7 */ /* 0x000ea4000800007f */
[----:B--2---:R-:W-:Y:S05]  /*14ea0*/  @!P0 BRA `(.L_x_1050) ;  /* 0xfffffffc00ec8947 */ /* 0x004fea000383ffff */
[----:B------:R-:W-:Y:S05]  /*14eb0*/  BRA `(.L_x_1108) ;  /* 0xffffffe0001c7947 */ /* 0x000fea000383ffff */
.L_x_1057:
[----:B0-----:R-:W-:-:S04]  /*14ec0*/  IMAD.U32 R3, RZ, RZ, UR38 ;  /* 0x00000026ff037e24 */ /* 0x001fc8000f8e00ff */
[----:B------:R0:W1:Y:S03]  /*14ed0*/  SYNCS.PHASECHK.TRANS64.TRYWAIT P0, [R3+URZ+0x2a860], R2 ;  /* 0x02a86002030075a7 */ /* 0x000066000800017f */
[----:B-1----:R-:W-:Y:S05]  /*14ee0*/  @!P0 NANOSLEEP.SYNCS 0x989680 ;  /* 0x009896800000895d */ /* 0x002fea0003900000 */
[----:B------:R-:W1:Y:S02]  /*14ef0*/  @!P0 SYNCS.PHASECHK.TRANS64 P0, [R3+URZ+0x2a860], R2 ;  /* 0x02a86002030085a7 */ /* 0x000e64000800007f */
[----:B-1----:R-:W-:Y:S05]  /*14f00*/  @!P0 BRA `(.L_x_1057) ;  /* 0xfffffffc00ec8947 */ /* 0x002fea000383ffff */
[----:B------:R-:W-:Y:S05]  /*14f10*/  BRA `(.L_x_1109) ;  /* 0xffffffe000ec7947 */ /* 0x000fea000383ffff */
.L_x_1065:
[----:B-1----:R1:W2:Y:S02]  /*14f20*/  SYNCS.PHASECHK.TRANS64.TRYWAIT P0, [R3+URZ+0x2a860], R2 ;  /* 0x02a86002030075a7 */ /* 0x0022a4000800017f */
[----:B--2---:R-:W-:Y:S05]  /*14f30*/  @!P0 NANOSLEEP.SYNCS 0x989680 ;  /* 0x009896800000895d */ /* 0x004fea0003900000 */
[----:B------:R-:W2:Y:S02]  /*14f40*/  @!P0 SYNCS.PHASECHK.TRANS64 P0, [R3+URZ+0x2a860], R2 ;  /* 0x02a86002030085a7 */ /* 0x000ea4000800007f */
[----:B--2---:R-:W-:Y:S05]  /*14f50*/  @!P0 BRA `(.L_x_1065) ;  /* 0xfffffffc00f08947 */ /* 0x004fea000383ffff */
[----:B------:R-:W-:Y:S05]  /*14f60*/  BRA `(.L_x_1110) ;  /* 0xffffffe400b87947 */ /* 0x000fea000383ffff */
.L_x_1070:
[----:B0-----:R0:W1:Y:S02]  /*14f70*/  SYNCS.PHASECHK.TRANS64.TRYWAIT P0, [R2+URZ+0x2a820], R3 ;  /* 0x02a82003020075a7 */ /* 0x001064000800017f */
[----:B-1----:R-:W-:Y:S05]  /*14f80*/  @!P0 NANOSLEEP.SYNCS 0x989680 ;  /* 0x009896800000895d */ /* 0x002fea0003900000 */
[----:B------:R-:W1:Y:S02]  /*14f90*/  @!P0 SYNCS.PHASECHK.TRANS64 P0, [R2+URZ+0x2a820], R3 ;  /* 0x02a82003020085a7 */ /* 0x000e64000800007f */
[----:B-1----:R-:W-:Y:S05]  /*14fa0*/  @!P0 BRA `(.L_x_1070) ;  /* 0xfffffffc00f08947 */ /* 0x002fea000383ffff */
[----:B------:R-:W-:Y:S05]  /*14fb0*/  BRA `(.L_x_1111) ;  /* 0xffffffe800887947 */ /* 0x000fea000383ffff */
.L_x_1071:
        /* <DEDUP_REMOVED lines=11> */
.L_x_1113:
[----:B------:R-:W-:Y:S05]  /*15070*/  BSYNC B0 ;  /* 0x0000000000007941 */ /* 0x000fea0003800000 */
.L_x_1112:
[----:B------:R-:W-:Y:S05]  /*15080*/  BRA `(.L_x_1114) ;  /* 0xffffffe8006c7947 */ /* 0x000fea000383ffff */
.L_x_1072:
[----:B------:R-:W-:Y:S01]  /*15090*/  BSSY B0, `(.L_x_1115) ;  /* 0x0000006000007945 */ /* 0x000fe20003800000 */
[----:B------:R-:W-:-:S07]  /*150a0*/  IMAD.MOV.U32 R15, RZ, RZ, -0x1 ;  /* 0xffffffffff0f7424 */ /* 0x000fce00078e00ff */
[----:B0-----:R-:W-:Y:S05]  /*150b0*/  WARPSYNC.COLLECTIVE R15, `(.L_x_1116) ;  /* 0x000000000f0c7348 */ /* 0x001fea0003c00000 */
[----:B------:R-:W-:Y:S02]  /*150c0*/  ELECT P6, UR62, PT ;  /* 0x00000000003e782f */ /* 0x000fe400038c0000 */
[----:B------:R-:W-:Y:S01]  /*150d0*/  MOV R14, UR62 ;  /* 0x0000003e000e7c02 */ /* 0x000fe20008000f00 */
[----:B0-----:R-:W-:Y:S10]  /*150e0*/  ENDCOLLECTIVE ;  /* 0x000000000000791b */ /* 0x001ff40003800000 */
.L_x_1116:
[----:B------:R-:W-:Y:S05]  /*150f0*/  BSYNC B0 ;  /* 0x0000000000007941 */ /* 0x000fea0003800000 */
.L_x_1115:
[----:B------:R-:W-:Y:S05]  /*15100*/  BRA `(.L_x_1117) ;  /* 0xffffffe800607947 */ /* 0x000fea000383ffff */
.L_x_1074:
[----:B0-----:R0:W1:Y:S02]  /*15110*/  SYNCS.PHASECHK.TRANS64.TRYWAIT P0, [R6+URZ], R5 ;  /* 0x00000005060075a7 */ /* 0x001064000800017f */
[----:B-1----:R-:W-:Y:S05]  /*15120*/  @!P0 NANOSLEEP.SYNCS 0x989680 ;  /* 0x009896800000895d */ /* 0x002fea0003900000 */
[----:B------:R-:W1:Y:S02]  /*15130*/  @!P0 SYNCS.PHASECHK.TRANS64 P0, [R6+URZ], R5 ;  /* 0x00000005060085a7 */ /* 0x000e64000800007f */
[----:B-1----:R-:W-:Y:S05]  /*15140*/  @!P0 BRA `(.L_x_1074) ;  /* 0xfffffffc00f08947 */ /* 0x002fea000383ffff */
[----:B------:R-:W-:Y:S05]  /*15150*/  BRA `(.L_x_1118) ;  /* 0xffffffe800947947 */ /* 0x000fea000383ffff */
.L_x_1075:
[----:B-1----:R1:W2:Y:S02]  /*15160*/  SYNCS.PHASECHK.TRANS64.TRYWAIT P0, [R3+URZ], R4 ;  /* 0x00000004030075a7 */ /* 0x0022a4000800017f */
[----:B--2---:R-:W-:Y:S05]  /*15170*/  @!P0 NANOSLEEP.SYNCS 0x989680 ;  /* 0x009896800000895d */ /* 0x004fea0003900000 */
[----:B------:R-:W2:Y:S02]  /*15180*/  @!P0 SYNCS.PHASECHK.TRANS64 P0, [R3+URZ], R4 ;  /* 0x00000004030085a7 */ /* 0x000ea4000800007f */
[----:B--2---:R-:W-:Y:S05]  /*15190*/  @!P0 BRA `(.L_x_1075) ;  /* 0xfffffffc00f08947 */ /* 0x004fea000383ffff */
[----:B------:R-:W-:Y:S05]  /*151a0*/  BRA `(.L_x_1119) ;  /* 0xffffffe800887947 */ /* 0x000fea000383ffff */
.L_x_1077:
[----:B-1----:R1:W2:Y:S02]  /*151b0*/  SYNCS.PHASECHK.TRANS64.TRYWAIT P0, [R0+URZ], R5 ;  /* 0x00000005000075a7 */ /* 0x0022a4000800017f */
[----:B--2---:R-:W-:Y:S05]  /*151c0*/  @!P0 NANOSLEEP.SYNCS 0x989680 ;  /* 0x009896800000895d */ /* 0x004fea0003900000 */
[----:B------:R-:W2:Y:S02]  /*151d0*/  @!P0 SYNCS.PHASECHK.TRANS64 P0, [R0+URZ], R5 ;  /* 0x00000005000085a7 */ /* 0x000ea4000800007f */
[----:B--2---:R-:W-:Y:S05]  /*151e0*/  @!P0 BRA `(.L_x_1077) ;  /* 0xfffffffc00f08947 */ /* 0x004fea000383ffff */
[----:B------:R-:W-:Y:S05]  /*151f0*/  BRA `(.L_x_1120) ;  /* 0xffffffe8008c7947 */ /* 0x000fea000383ffff */
.L_x_1121:
        /* <DEDUP_REMOVED lines=16> */
.L_x_15161:


//--------------------- .text._ZN7cutlass13device_kernelIN5flash11enable_sm90INS1_16FlashAttnFwdSm90INS1_25CollectiveMainloopFwdSm90ILi2EN4cute5tupleIJNS5_1CILi1EEES8_S8_EEENS6_IJNS7_ILi128EEENS7_ILi96EEENS7_ILi192EEEEEELi128ENS_6half_tEfNS_4arch4Sm90ELb0ELb1ELb1ELb1ELb0ELb0ELb0ELb1ELb1ELb1ELb1ELb0EEENS1_21CollectiveEpilogueFwdINS6_IJSA_SA_SB_EEES9_SE_SG_Li256ELb1ELb1ELb1ELb0EEENS1_36VarlenDynamicPersistentTileSchedulerILi128ELi96ELi256ELi128ELb1ELb1ELb1ELb1ELb0ELb1EEEEEEEEEvNT_6ParamsE --------------------------
	.section	.text._ZN7cutlass13device_kernelIN5flash11enable_sm90INS1_16FlashAttnFwdSm90INS1_25CollectiveMainloopFwdSm90ILi2EN4cute5tupleIJNS5_1CILi1EEES8_S8_EEENS6_IJNS7_ILi128EEENS7_ILi96EEENS7_ILi192EEEEEELi128ENS_6half_tEfNS_4arch4Sm90ELb0ELb1ELb1ELb1ELb0ELb0ELb0ELb1ELb1ELb1ELb1ELb0EEENS1_21CollectiveEpilogueFwdINS6_IJSA_SA_SB_EEES9_SE_SG_Li256ELb1ELb1ELb1ELb0EEENS1_36VarlenDynamicPersistentTileSchedulerILi128ELi96ELi256ELi128ELb1ELb1ELb1ELb1ELb0ELb1EEEEEEEEEvNT_6ParamsE,"ax",@progbits
	.align	128
.text._ZN7cutlass13device_kernelIN5flash11enable_sm90INS1_16FlashAttnFwdSm90INS1_25CollectiveMainloopFwdSm90ILi2EN4cute5tupleIJNS5_1CILi1EEES8_S8_EEENS6_IJNS7_ILi128EEENS7_ILi96EEENS7_ILi192EEEEEELi128ENS_6half_tEfNS_4arch4Sm90ELb0ELb1ELb1ELb1ELb0ELb0ELb0ELb1ELb1ELb1ELb1ELb0EEENS1_21CollectiveEpilogueFwdINS6_IJSA_SA_SB_EEES9_SE_SG_Li256ELb1ELb1ELb1ELb0EEENS1_36VarlenDynamicPersistentTileSchedulerILi128ELi96ELi256ELi128ELb1ELb1ELb1ELb1ELb0ELb1EEEEEEEEEvNT_6ParamsE:
        .type           _ZN7cutlass13device_kernelIN5flash11enable_sm90INS1_16FlashAttnFwdSm90INS1_25CollectiveMainloopFwdSm90ILi2EN4cute5tupleIJNS5_1CILi1EEES8_S8_EEENS6_IJNS7_ILi128EEENS7_ILi96EEENS7_ILi192EEEEEELi128ENS_6half_tEfNS_4arch4Sm90ELb0ELb1ELb1ELb1ELb0ELb0ELb0ELb1ELb1ELb1ELb1ELb0EEENS1_21CollectiveEpilogueFwdINS6_IJSA_SA_SB_EEES9_SE_SG_Li256ELb1ELb1ELb1ELb0EEENS1_36VarlenDynamicPersistentTileSchedulerILi128ELi96ELi256ELi128ELb1ELb1ELb1ELb1ELb0ELb1EEEEEEEEEvNT_6ParamsE,@function
        .size           _ZN7cutlass13device_kernelIN5flash11enable_sm90INS1_16FlashAttnFwdSm90INS1_25CollectiveMainloopFwdSm90ILi2EN4cute5tupleIJNS5_1CILi1EEES8_S8_EEENS6_IJNS7_ILi128EEENS7_ILi96EEENS7_ILi192EEEEEELi128ENS_6half_tEfNS_4arch4Sm90ELb0ELb1ELb1ELb1ELb0ELb0ELb0ELb1ELb1ELb1ELb1ELb0EEENS1_21CollectiveEpilogueFwdINS6_IJSA_SA_SB_EEES9_SE_SG_Li256ELb1ELb1ELb1ELb0EEENS1_36VarlenDynamicPersistentTileSchedulerILi128ELi96ELi256ELi128ELb1ELb1ELb1ELb1ELb0ELb1EEEEEEEEEvNT_6ParamsE,(.L_x_15162 - _ZN7cutlass13device_kernelIN5flash11enable_sm90INS1_16FlashAttnFwdSm90INS1_25CollectiveMainloopFwdSm90ILi2EN4cute5tupleIJNS5_1CILi1EEES8_S8_EEENS6_IJNS7_ILi128EEENS7_ILi96EEENS7_ILi192EEEEEELi128ENS_6half_tEfNS_4arch4Sm90ELb0ELb1ELb1ELb1ELb0ELb0ELb0ELb1ELb1ELb1ELb1ELb0EEENS1_21CollectiveEpilogueFwdINS6_IJSA_SA_SB_EEES9_SE_SG_Li256ELb1ELb1ELb1ELb0EEENS1_36VarlenDynamicPersistentTileSchedulerILi128ELi96ELi256ELi128ELb1ELb1ELb1ELb1ELb0ELb1EEEEEEEEEvNT_6ParamsE)
        .other          _ZN7cutlass13device_kernelIN5flash11enable_sm90INS1_16FlashAttnFwdSm90INS1_25CollectiveMainloopFwdSm90ILi2EN4cute5tupleIJNS5_1CILi1EEES8_S8_EEENS6_IJNS7_ILi128EEENS7_ILi96EEENS7_ILi192EEEEEELi128ENS_6half_tEfNS_4arch4Sm90ELb0ELb1ELb1ELb1ELb0ELb0ELb0ELb1ELb1ELb1ELb1ELb0EEENS1_21CollectiveEpilogueFwdINS6_IJSA_SA_SB_EEES9_SE_SG_Li256ELb1ELb1ELb1ELb0EEENS1_36VarlenDynamicPersistentTileSchedulerILi128ELi96ELi256ELi128ELb1ELb1ELb1ELb1ELb0ELb1EEEEEEEEEvNT_6ParamsE,@"STO_CUDA_ENTRY STV_DEFAULT"
_ZN7cutlass13device_kernelIN5flash11enable_sm90INS1_16FlashAttnFwdSm90INS1_25CollectiveMainloopFwdSm90ILi2EN4cute5tupleIJNS5_1CILi1EEES8_S8_EEENS6_IJNS7_ILi128EEENS7_ILi96EEENS7_ILi192EEEEEELi128ENS_6half_tEfNS_4arch4Sm90ELb0ELb1ELb1ELb1ELb0ELb0ELb0ELb1ELb1ELb1ELb1ELb0EEENS1_21CollectiveEpilogueFwdINS6_IJSA_SA_SB_EEES9_SE_SG_Li256ELb1ELb1ELb1ELb0EEENS1_36VarlenDynamicPersistentTileSchedulerILi128ELi96ELi256ELi128ELb1ELb1ELb1ELb1ELb0ELb1EEEEEEEEEvNT_6ParamsE:
        /* <DEDUP_REMOVED lines=18> */
.L_x_1123:
[----:B------:R-:W-:Y:S05]  /*0120*/  BSYNC B0 ;  /* 0x0000000000007941 */ /* 0x000fea0003800000 */
.L_x_1122:
        /* <DEDUP_REMOVED lines=41> */
.L_x_1124:
        /* <DEDUP_REMOVED lines=22> */
.L_x_1125:
        /* <DEDUP_REMOVED lines=18> */
.L_x_1126:
        /* <DEDUP_REMOVED lines=22> */
.L_x_1127:
        /* <DEDUP_REMOVED lines=22> */
.L_x_1128:
[----:B0-----:R-:W-:Y:S01]  /*0900*/  UMOV UR4, 0x1 ;  /* 0x0000000100047882 */ /* 0x001fe20000000000 */
[----:B------:R-:W-:Y:S01]  /*0910*/  PLOP3.LUT P0, PT, PT, PT, UP0, 0x80, 0x0 ;  /* 0x000000000000781c */ /* 0x000fe20003f0f008 */
[----:B------:R-:W-:Y:S01]  /*0920*/  USEL UR4, UR4, 0x2, !UP0 ;  /* 0x0000000204047887 */ /* 0x000fe2000c000000 */
[----:B------:R-:W-:-:S05]  /*0930*/  NOP ;  /* 0x0000000000007918 */ /* 0x000fca0000000000 */
[----:B------:R-:W-:-:S05]  /*0940*/  IMAD.U32 R2, RZ, RZ, UR4 ;  /* 0x00000004ff027e24 */ /* 0x000fca000f8e00ff */
[----:B------:R0:W-:Y:S01]  /*0950*/  STL [R1+0x5c], R2 ;  /* 0x00005c0201007387 */ /* 0x0001e20000100800 */
[----:B-12-4-:R-:W-:Y:S06]  /*0960*/  BAR.SYNC.DEFER_BLOCKING 0x0 ;  /* 0x0000000000007b1d */ /* 0x016fec0000010000 */
[----:B------:R-:W-:Y:S05]  /*0970*/  @!P0 BRA `(.L_x_1129) ;  /* 0x00000114000c8947 */ /* 0x000fea0003800000 */
.L_x_1130:
        /* <DEDUP_REMOVED lines=14> */
[----:B------:R-:W2:Y:S01]  /*0a60*/  LDL R0, [R1+0x5c] ;  /* 0x00005c0001007983 */ /* 0x000ea20000100800 */
[----:B------:R-:W-:Y:S01]  /*0a70*/  VIADD R205, R6, 0xffffff80 ;  /* 0xffffff8006cd7836 */ /* 0x000fe20000000000 */
[----:B------:R-:W-:Y:S01]  /*0a80*/  R2UR UR5, R13 ;  /* 0x000000000d0572ca */ /* 0x000fe200000e0000 */
[----:B------:R-:W-:Y:S01]  /*0a90*/  UMOV UR36, URZ ;  /* 0x0000003f00247c82 */ /* 0x000fe20008000000 */
[----:B------:R-:W-:Y:S01]  /*0aa0*/  R2UR UR6, R14 ;  /* 0x000000000e0672ca */ /* 0x000fe200000e0000 */
[----:B------:R-:W-:Y:S01]  /*0ab0*/  UMOV UR37, URZ ;  /* 0x0000003f00257c82 */ /* 0x000fe20008000000 */
[----:B------:R-:W-:Y:S02]  /*0ac0*/  R2UR UR7, R15 ;  /* 0x000000000f0772ca */ /* 0x000fe400000e0000 */
[----:B--2---:R-:W-:Y:S02]  /*0ad0*/  R2UR UR4, R0 ;  /* 0x00000000000472ca */ /* 0x004fe400000e0000 */
[----:B------:R-:W-:-:S04]  /*0ae0*/  SHF.R.S32.HI R0, RZ, 0x1f, R205 ;  /* 0x0000001fff007819 */ /* 0x000fc800000114cd */
[CC--:B0-----:R-:W-:Y:S02]  /*0af0*/  LEA.HI R2, R0.reuse, R205.reuse, RZ, 0x7 ;  /* 0x000000cd00027211 */ /* 0x0c1fe400078f38ff */
[-C--:B------:R-:W-:Y:S02]  /*0b00*/  LEA.HI R3, R0, R205.reuse, RZ, 0x4 ;  /* 0x000000cd00037211 */ /* 0x080fe400078f20ff */
[----:B------:R-:W-:Y:S02]  /*0b10*/  LOP3.LUT R4, R2, 0xffffff80, RZ, 0xc0, !PT ;  /* 0xffffff8002047812 */ /* 0x000fe400078ec0ff */
[----:B------:R-:W-:Y:S01]  /*0b20*/  SHF.R.S32.HI R6, RZ, 0x4, R3 ;  /* 0x00000004ff067819 */ /* 0x000fe20000011403 */
[----:B------:R-:W-:Y:S01]  /*0b30*/  ULOP3.LUT UR8, UR4, 0x1, URZ, 0xfc, !UPT ;  /* 0x0000000104087892 */ /* 0x000fe2000f8efc3f */
[----:B------:R-:W-:Y:S01]  /*0b40*/  SHF.R.S32.HI R199, RZ, 0x7, R2 ;  /* 0x00000007ffc77819 */ /* 0x000fe20000011402 */
[----:B------:R-:W-:Y:S01]  /*0b50*/  IMAD.IADD R183, R205, 0x1, -R4 ;  /* 0x00000001cdb77824 */ /* 0x000fe200078e0a04 */
[----:B------:R-:W-:Y:S01]  /*0b60*/  LEA.HI R4, R0, R205, RZ, 0x5 ;  /* 0x000000cd00047211 */ /* 0x000fe200078f28ff */
[----:B------:R-:W-:Y:S01]  /*0b70*/  UMOV UR4, URZ ;  /* 0x0000003f00047c82 */ /* 0x000fe20008000000 */
[----:B------:R-:W-:Y:S01]  /*0b80*/  LEA.HI R2, R2, R199, RZ, 0x1 ;  /* 0x000000c702027211 */ /* 0x000fe200078f08ff */
[----:B------:R-:W-:Y:S01]  /*0b90*/  IMAD.U32 R202, RZ, RZ, UR8 ;  /* 0x00000008ffca7e24 */ /* 0x000fe2000f8e00ff */
[----:B------:R-:W-:Y:S01]  /*0ba0*/  SHF.R.S32.HI R8, RZ, 0x1f, R183 ;  /* 0x0000001fff087819 */ /* 0x000fe200000114b7 */
[----:B------:R-:W-:Y:S01]  /*0bb0*/  IMAD.SHL.U32 R5, R4, 0x20, RZ ;  /* 0x0000002004057824 */ /* 0x000fe200078e00ff */
[C---:B------:R-:W-:Y:S01]  /*0bc0*/  LOP3.LUT R4, R3.reuse, 0x3fffff0, RZ, 0xc0, !PT ;  /* 0x03fffff003047812 */ /* 0x040fe200078ec0ff */
[----:B------:R-:W-:Y:S01]  /*0bd0*/  IMAD.U32 R182, RZ, RZ, UR4 ;  /* 0x00000004ffb67e24 */ /* 0x000fe2000f8e00ff */
[----:B------:R-:W-:-:S02]  /*0be0*/  LEA.HI R3, R3, R6, RZ, 0x1 ;  /* 0x0000000603037211 */ /* 0x000fc400078f08ff */
[----:B------:R-:W-:Y:S01]  /*0bf0*/  LOP3.LUT R5, R5, 0xfffffc00, RZ, 0xc0, !PT ;  /* 0xfffffc0005057812 */ /* 0x000fe200078ec0ff */
[----:B------:R-:W-:Y:S01]  /*0c00*/  IMAD.IADD R4, R205, 0x1, -R4 ;  /* 0x00000001cd047824 */ /* 0x000fe200078e0a04 */
[----:B------:R-:W-:Y:S02]  /*0c10*/  LOP3.LUT R3, R3, 0x1ffffffe, RZ, 0xc0, !PT ;  /* 0x1ffffffe03037812 */ /* 0x000fe400078ec0ff */
[----:B------:R-:W-:Y:S01]  /*0c20*/  LEA.HI R7, R8, R183, RZ, 0x2 ;  /* 0x000000b708077211 */ /* 0x000fe200078f10ff */
[----:B------:R-:W-:Y:S01]  /*0c30*/  IMAD R4, R4, 0x40, R5 ;  /* 0x0000004004047824 */ /* 0x000fe200078e0205 */
[-C--:B------:R-:W-:Y:S01]  /*0c40*/  LEA.HI R5, R0, R205.reuse, RZ, 0x2 ;  /* 0x000000cd00057211 */ /* 0x080fe200078f10ff */
[----:B------:R-:W-:Y:S01]  /*0c50*/  IMAD.IADD R3, R6, 0x1, -R3 ;  /* 0x0000000106037824 */ /* 0x000fe200078e0a03 */
[----:B------:R-:W-:Y:S02]  /*0c60*/  LEA.HI R0, R0, R205, RZ, 0x3 ;  /* 0x000000cd00007211 */ /* 0x000fe400078f18ff */
[----:B------:R-:W-:Y:S01]  /*0c70*/  SHF.R.S32.HI R9, RZ, 0x2, R7 ;  /* 0x00000002ff097819 */ /* 0x000fe20000011407 */
[----:B------:R-:W-:Y:S01]  /*0c80*/  IMAD R201, R3, 0x8, R4 ;  /* 0x0000000803c97824 */ /* 0x000fe200078e0204 */
[----:B------:R-:W-:-:S02]  /*0c90*/  LOP3.LUT R4, R5, 0xfffffffc, RZ, 0xc0, !PT ;  /* 0xfffffffc05047812 */ /* 0x000fc400078ec0ff */
[----:B------:R-:W-:Y:S02]  /*0ca0*/  SHF.R.S32.HI R10, RZ, 0x1f, R7 ;  /* 0x0000001fff0a7819 */ /* 0x000fe40000011407 */
[----:B------:R-:W-:Y:S01]  /*0cb0*/  LEA.HI R8, R8, R183, RZ, 0x5 ;  /* 0x000000b708087211 */ /* 0x000fe200078f28ff */
[----:B------:R-:W-:Y:S01]  /*0cc0*/  IMAD.IADD R3, R205, 0x1, -R4 ;  /* 0x00000001cd037824 */ /* 0x000fe200078e0a04 */
[----:B------:R-:W-:Y:S02]  /*0cd0*/  LOP3.LUT R4, R2, 0x3fffffe, RZ, 0xc0, !PT ;  /* 0x03fffffe02047812 */ /* 0x000fe400078ec0ff */
[----:B------:R-:W-:Y:S02]  /*0ce0*/  LOP3.LUT R2, R0, 0xfffffff8, RZ, 0xc0, !PT ;  /* 0xfffffff800027812 */ /* 0x000fe400078ec0ff */
[----:B------:R-:W-:Y:S01]  /*0cf0*/  LEA.HI R10, R10, R9, RZ, 0x3 ;  /* 0x000000090a0a7211 */ /* 0x000fe200078f18ff */
[----:B------:R-:W-:Y:S01]  /*0d00*/  IMAD.IADD R4, R199, 0x1, -R4 ;  /* 0x00000001c7047824 */ /* 0x000fe200078e0a04 */
[----:B------:R-:W-:Y:S01]  /*0d10*/  SHF.R.S32.HI R8, RZ, 0x5, R8 ;  /* 0x00000005ff087819 */ /* 0x000fe20000011408 */
[----:B------:R-:W-:Y:S01]  /*0d20*/  IMAD.IADD R161, R205, 0x1, -R2 ;  /* 0x00000001cda17824 */ /* 0x000fe200078e0a02 */
[----:B------:R-:W-:-:S02]  /*0d30*/  LOP3.LUT R2, R7, 0x7ffffffc, RZ, 0xc0, !PT ;  /* 0x7ffffffc07027812 */ /* 0x000fc400078ec0ff */
[----:B------:R-:W-:Y:S01]  /*0d40*/  LOP3.LUT R10, R10, 0xfffffff8, RZ, 0xc0, !PT ;  /* 0xfffffff80a0a7812 */ /* 0x000fe200078ec0ff */
[----:B------:R-:W-:Y:S01]  /*0d50*/  IMAD.SHL.U32 R22, R161, 0x8, RZ ;  /* 0x00000008a1167824 */ /* 0x000fe200078e00ff */
[----:B------:R-:W-:Y:S01]  /*0d60*/  LEA.HI R5, R3, R3, RZ, 0x1 ;  /* 0x0000000303057211 */ /* 0x000fe200078f08ff */
[----:B------:R-:W-:Y:S01]  /*0d70*/  IMAD.IADD R2, R183, 0x1, -R2 ;  /* 0x00000001b7027824 */ /* 0x000fe200078e0a02 */
[----:B------:R-:W-:Y:S01]  /*0d80*/  SHF.R.S32.HI R180, RZ, 0x3, R0 ;  /* 0x00000003ffb47819 */ /* 0x000fe20000011400 */
[----:B------:R-:W-:Y:S01]  /*0d90*/  IMAD.IADD R9, R9, 0x1, -R10 ;  /* 0x0000000109097824 */ /* 0x000fe200078e0a0a */
[----:B------:R-:W-:Y:S01]  /*0da0*/  LOP3.LUT R6, R5, 0x1ffffffe, RZ, 0xc0, !PT ;  /* 0x1ffffffe05067812 */ /* 0x000fe200078ec0ff */
[----:B------:R-:W-:Y:S01]  /*0db0*/  IMAD.SHL.U32 R18, R2, 0x2, RZ ;  /* 0x0000000202127824 */ /* 0x000fe200078e00ff */
[----:B------:R-:W-:Y:S01]  /*0dc0*/  SHF.R.S32.HI R204, RZ, 0x1f, R22 ;  /* 0x0000001fffcc7819 */ /* 0x000fe20000011416 */
[----:B------:R-:W-:Y:S02]  /*0dd0*/  IMAD R9, R8, 0x10, R9 ;  /* 0x0000001008097824 */ /* 0x000fe400078e0209 */
[----:B------:R-:W-:-:S02]  /*0de0*/  VIADD R160, R22, 0x40 ;  /* 0x0000004016a07836 */ /* 0x000fc40000000000 */
[C---:B------:R-:W-:Y:S02]  /*0df0*/  VIADD R179, R18.reuse, 0x8 ;  /* 0x0000000812b37836 */ /* 0x040fe40000000000 */
[C---:B------:R-:W-:Y:S01]  /*0e00*/  VIADD R178, R18.reuse, 0x10 ;  /* 0x0000001012b27836 */ /* 0x040fe20000000000 */
[----:B------:R-:W-:Y:S01]  /*0e10*/  SHF.R.S32.HI R203, RZ, 0x1f, R160 ;  /* 0x0000001fffcb7819 */ /* 0x000fe200000114a0 */
        /* <DEDUP_REMOVED lines=24> */
[----:B------:R-:W-:Y:S01]  /*0fa0*/  VIADD R165, R18, 0x78 ;  /* 0x0000007812a57836 */ /* 0x000fe20000000000 */
[----:B------:R-:W-:Y:S01]  /*0fb0*/  SHF.R.S32.HI R186, RZ, 0x1f, R167 ;  /* 0x0000001fffba7819 */ /* 0x000fe200000114a7 */
[----:B------:R-:W-:Y:S01]  /*0fc0*/  IMAD.IADD R19, R3, 0x1, -R6 ;  /* 0x0000000103137824 */ /* 0x000fe200078e0a06 */
[----:B------:R-:W-:Y:S01]  /*0fd0*/  SHF.R.S32.HI R185, RZ, 0x1f, R166 ;  /* 0x0000001fffb97819 */ /* 0x000fe200000114a6 */
[----:B------:R-:W-:Y:S01]  /*0fe0*/  IMAD R200, R4, 0x40, R9 ;  /* 0x0000004004c87824 */ /* 0x000fe200078e0209 */
[----:B------:R-:W-:-:S03]  /*0ff0*/  SHF.R.S32.HI R184, RZ, 0x1f, R165 ;  /* 0x0000001fffb87819 */ /* 0x000fc600000114a5 */
[----:B------:R-:W-:-:S07]  /*1000*/  IMAD R19, R19, 0x8, R200 ;  /* 0x0000000813137824 */ /* 0x000fce00078e02c8 */
.L_x_1234:
[----:B01234-:R-:W0:Y:S01]  /*1010*/  LDC.64 R2, c[0x0][0xa28] ;  /* 0x00028a00ff027b82 */ /* 0x01fe220000000a00 */
[----:B------:R-:W-:Y:S01]  /*1020*/  IMAD.U32 R9, RZ, RZ, UR7 ;  /* 0x00000007ff097e24 */ /* 0x000fe2000f8e00ff */
[----:B------:R-:W-:Y:S01]  /*1030*/  ULDC.64 UR8, c[0x0][0x208] ;  /* 0x0000820000087ab9 */ /* 0x000fe20000000a00 */
[----:B------:R-:W-:-:S05]  /*1040*/  IMAD.MOV.U32 R7, RZ, RZ, RZ ;  /* 0x000000ffff077224 */ /* 0x000fca00078e00ff */
[----:B------:R-:W1:Y:S08]  /*1050*/  LDC.64 R4, c[0x0][0xa18] ;  /* 0x00028600ff047b82 */ /* 0x000e700000000a00 */
[----:B------:R-:W2:Y:S01]  /*1060*/  LDC R17, c[0x0][0x288] ;  /* 0x0000a200ff117b82 */ /* 0x000ea20000000800 */
[----:B------:R-:W-:Y:S01]  /*1070*/  ULOP3.LUT UR4, UR6, 0xff000000, URZ, 0xc0, !UPT ;  /* 0xff00000006047892 */ /* 0x000fe2000f8ec03f */
[----:B------:R-:W-:Y:S01]  /*1080*/  ULDC.64 UR10, c[0x0][0xa20] ;  /* 0x00028800000a7ab9 */ /* 0x000fe20000000a00 */
[----:B0-----:R-:W-:-:S05]  /*1090*/  ISETP.NE.U32.AND P0, PT, R2, RZ, PT ;  /* 0x000000ff0200720c */ /* 0x001fca0003f05070 */
[----:B------:R-:W0:Y:S01]  /*10a0*/  LDC R0, c[0x0][0x424] ;  /* 0x00010900ff007b82 */ /* 0x000e220000000800 */
[----:B------:R-:W-:Y:S02]  /*10b0*/  ISETP.NE.AND.EX P0, PT, R3, RZ, PT, P0 ;  /* 0x000000ff0300720c */ /* 0x000fe40003f05300 */
[----:B-1----:R-:W-:-:S05]  /*10c0*/  ISETP.NE.U32.AND P1, PT, R4, RZ, PT ;  /* 0x000000ff0400720c */ /* 0x002fca0003f25070 */
[----:B------:R-:W1:Y:S01]  /*10d0*/  LDC R11, c[0x0][0x2f0] ;  /* 0x0000bc00ff0b7b82 */ /* 0x000e620000000800 */
[----:B------:R-:W-:-:S07]  /*10e0*/  ISETP.NE.AND.EX P1, PT, R5, RZ, PT, P1 ;  /* 0x000000ff0500720c */ /* 0x000fce0003f25310 */
[----:B------:R-:W3:Y:S08]  /*10f0*/  @P0 LDC.64 R2, c[0x0][0xa28] ;  /* 0x00028a00ff020b82 */ /* 0x000ef00000000a00 */
[----:B------:R-:W4:Y:S01]  /*1100*/  @P1 LDC.64 R4, c[0x0][0xa18] ;  /* 0x00028600ff041b82 */ /* 0x000f220000000a00 */
[----:B---3--:R-:W-:Y:S01]  /*1110*/  @P0 IMAD.WIDE R2, R9, 0x4, R2 ;  /* 0x0000000409020825 */ /* 0x008fe200078e0202 */
[----:B------:R-:W-:-:S04]  /*1120*/  USHF.R.U32.HI UR4, URZ, 0x8, UR4 ;  /* 0x000000083f047899 */ /* 0x000fc80008011604 */
[----:B------:R3:W5:Y:S01]  /*1130*/  @P0 LDG.E R7, desc[UR8][R2.64] ;  /* 0x0000000802070981 */ /* 0x000762000c1e1900 */
[----:B----4-:R-:W-:Y:S02]  /*1140*/  @P1 IMAD.WIDE R4, R9, 0x4, R4 ;  /* 0x0000000409041825 */ /* 0x010fe400078e0204 */
[----:B------:R-:W4:Y:S03]  /*1150*/  LDC.64 R8, c[0x0][0x418] ;  /* 0x00010600ff087b82 */ /* 0x000f260000000a00 */
[----:B--2---:R3:W5:Y:S01]  /*1160*/  @P1 LDG.E R17, desc[UR8][R4.64] ;  /* 0x0000000804111981 */ /* 0x004762000c1e1900 */
[----:B------:R-:W-:Y:S01]  /*1170*/  ULOP3.LUT UR8, UR6, 0xff0000, URZ, 0xc0, !UPT ;  /* 0x00ff000006087892 */ /* 0x000fe2000f8ec03f */
[----:B------:R-:W-:-:S03]  /*1180*/  ISETP.NE.U32.AND P2, PT, RZ, UR10, PT ;  /* 0x0000000aff007c0c */ /* 0x000fc6000bf45070 */
[----:B------:R-:W-:Y:S01]  /*1190*/  ULEA.HI UR8, UR8, UR4, URZ, 0x10 ;  /* 0x0000000408087291 */ /* 0x000fe2000f8f803f */
[----:B------:R-:W-:Y:S01]  /*11a0*/  ISETP.NE.AND.EX P2, PT, RZ, UR11, PT, P2 ;  /* 0x0000000bff007c0c */ /* 0x000fe2000bf45320 */
[----:B------:R-:W-:-:S06]  /*11b0*/  ULOP3.LUT UR4, UR6, 0xffff, URZ, 0xc0, !UPT ;  /* 0x0000ffff06047892 */ /* 0x000fcc000f8ec03f */
[----:B------:R-:W-:Y:S01]  /*11c0*/  IMAD.U32 R164, RZ, RZ, UR4 ;  /* 0x00000004ffa47e24 */ /* 0x000fe2000f8e00ff */
[----:B----4-:R-:W-:-:S04]  /*11d0*/  ISETP.NE.U32.AND P0, PT, R8, RZ, PT ;  /* 0x000000ff0800720c */ /* 0x010fc80003f05070 */
[----:B------:R-:W-:-:S04]  /*11e0*/  ISETP.NE.AND.EX P0, PT, R9, RZ, PT, P0 ;  /* 0x000000ff0900720c */ /* 0x000fc80003f05300 */
[----:B0-----:R-:W-:Y:S01]  /*11f0*/  SEL R0, R0, 0x1, P0 ;  /* 0x0000000100007807 */ /* 0x001fe20000000000 */
[----:B-1-3--:R-:W-:Y:S08]  /*1200*/  @P1 BRA `(.L_x_1131) ;  /* 0x00000000002c1947 */ /* 0x00aff00003800000 */
[----:B------:R-:W-:Y:S02]  /*1210*/  ULDC.64 UR10, c[0x0][0xa00] ;  /* 0x00028000000a7ab9 */ /* 0x000fe40000000a00 */
[----:B------:R-:W-:-:S04]  /*1220*/  ISETP.NE.U32.AND P0, PT, RZ, UR10, PT ;  /* 0x0000000aff007c0c */ /* 0x000fc8000bf05070 */
[----:B------:R-:W-:-:S13]  /*1230*/  ISETP.NE.AND.EX P0, PT, RZ, UR11, PT, P0 ;  /* 0x0000000bff007c0c */ /* 0x000fda000bf05300 */
[----:B------:R-:W-:Y:S05]  /*1240*/  @!P0 BRA `(.L_x_1131) ;  /* 0x00000000001c8947 */ /* 0x000fea0003800000 */
[----:B------:R-:W0:Y:S01]  /*1250*/  LDC.64 R2, c[0x0][0xa00] ;  /* 0x00028000ff027b82 */ /* 0x000e220000000a00 */
[----:B------:R-:W-:Y:S01]  /*1260*/  IMAD.U32 R5, RZ, RZ, UR7 ;  /* 0x00000007ff057e24 */ /* 0x000fe2000f8e00ff */
[----:B------:R-:W-:-:S03]  /*1270*/  ULDC.64 UR10, c[0x0][0x208] ;  /* 0x00008200000a7ab9 */ /* 0x000fc60000000a00 */
[----:B0-----:R-:W-:-:S05]  /*1280*/  IMAD.WIDE R2, R5, 0x4, R2 ;  /* 0x0000000405027825 */ /* 0x001fca00078e0202 */
[----:B-----5:R-:W2:Y:S04]  /*1290*/  LDG.E R17, desc[UR10][R2.64] ;  /* 0x0000000a02117981 */ /* 0x020ea8000c1e1900 */
[----:B------:R-:W2:Y:S02]  /*12a0*/  LDG.E R4, desc[UR10][R2.64+0x4] ;  /* 0x0000040a02047981 */ /* 0x000ea4000c1e1900 */
[----:B--2---:R-:W-:-:S07]  /*12b0*/  IMAD.IADD R17, R4, 0x1, -R17 ;  /* 0x0000000104117824 */ /* 0x004fce00078e0a11 */
.L_x_1131:
[----:B------:R-:W-:Y:S02]  /*12c0*/  IMAD R16, R0, R11, RZ ;  /* 0x0000000b00107224 */ /* 0x000fe400078e02ff */
[----:B------:R-:W-:Y:S01]  /*12d0*/  IMAD.U32 R181, RZ, RZ, UR7 ;  /* 0x00000007ffb57e24 */ /* 0x000fe2000f8e00ff */
[----:B------:R-:W-:Y:S06]  /*12e0*/  @!P2 BRA `(.L_x_1132) ;  /* 0x00000000001ca947 */ /* 0x000fec0003800000 */
[----:B------:R-:W-:Y:S01]  /*12f0*/  ULDC.64 UR10, c[0x0][0xa20] ;  /* 0x00028800000a7ab9 */ /* 0x000fe20000000a00 */
[----:B------:R-:W-:Y:S01]  /*1300*/  ULDC.64 UR12, c[0x0][0x208] ;  /* 0x00008200000c7ab9 */ /* 0x000fe20000000a00 */
[----:B------:R-:W-:-:S06]  /*1310*/  UIMAD.WIDE UR6, UR7, 0x4, UR10 ;  /* 0x00000004070678a5 */ /* 0x000fcc000f8e020a */
[----:B------:R-:W-:Y:S02]  /*1320*/  IMAD.U32 R2, RZ, RZ, UR6 ;  /* 0x00000006ff027e24 */ /* 0x000fe4000f8e00ff */
[----:B------:R-:W-:-:S05]  /*1330*/  IMAD.U32 R3, RZ, RZ, UR7 ;  /* 0x00000007ff037e24 */ /* 0x000fca000f8e00ff */
[----:B------:R0:W5:Y:S01]  /*1340*/  LDG.E R16, desc[UR12][R2.64] ;  /* 0x0000000c02107981 */ /* 0x000162000c1e1900 */
[----:B------:R-:W-:Y:S05]  /*1350*/  BRA `(.L_x_1133) ;  /* 0x00000000002c7947 */ /* 0x000fea0003800000 */
.L_x_1132:
        /* <DEDUP_REMOVED lines=8> */
[----:B------:R-:W2:Y:S04]  /*13e0*/  LDG.E R16, desc[UR10][R2.64] ;  /* 0x0000000a02107981 */ /* 0x000ea8000c1e1900 */
[----:B------:R-:W2:Y:S02]  /*13f0*/  LDG.E R5, desc[UR10][R2.64+0x4] ;  /* 0x0000040a02057981 */ /* 0x000ea4000c1e1900 */
[----:B--2---:R-:W-:-:S07]  /*1400*/  IMAD.IADD R16, R5, 0x1, -R16 ;  /* 0x0000000105107824 */ /* 0x004fce00078e0a10 */
.L_x_1133:
[----:B------:R-:W-:Y:S01]  /*1410*/  ULDC UR4, c[0x0][0x448] ;  /* 0x0001120000047ab9 */ /* 0x000fe20000000800 */
[----:B-----5:R-:W-:Y:S01]  /*1420*/  IMAD.IADD R16, R16, 0x1, -R7 ;  /* 0x0000000110107824 */ /* 0x020fe200078e0a07 */
[----:B------:R-:W-:Y:S02]  /*1430*/  UISETP.NE.AND UP0, UPT, UR4, 0x1, UPT ;  /* 0x000000010400788c */ /* 0x000fe4000bf05270 */
[----:B------:R-:W-:Y:S02]  /*1440*/  USHF.L.U32 UR60, UR5, 0x7, URZ ;  /* 0x00000007053c7899 */ /* 0x000fe4000800063f */
[----:B------:R-:W-:Y:S01]  /*1450*/  IADD3 R0, R16, 0x1, -R17 ;  /* 0x0000000110007810 */ /* 0x000fe20007ffe811 */
[----:B------:R-:W-:Y:S01]  /*1460*/  ULDC.64 UR4, c[0x0][0x9e0] ;  /* 0x0002780000047ab9 */ /* 0x000fe20000000a00 */
[----:B------:R-:W-:Y:S02]  /*1470*/  UIADD3 UR9, UR60, 0x7f, URZ ;  /* 0x0000007f3c097890 */ /* 0x000fe4000fffe03f */
[----:B------:R-:W-:Y:S01]  /*1480*/  R2UR UR10, R0 ;  /* 0x00000000000a72ca */ /* 0x000fe200000e0000 */
[----:B------:R-:W-:-:S02]  /*1490*/  UISETP.GE.AND UP1, UPT, UR5, 0x1, UPT ;  /* 0x000000010500788c */ /* 0x000fc4000bf26270 */
[----:B------:R-:W-:Y:S01]  /*14a0*/  @UP0 ULDC UR6, c[0x0][0x44c] ;  /* 0x0001130000060ab9 */ /* 0x000fe20000000800 */
[----:B------:R-:W-:Y:S01]  /*14b0*/  @UP0 ULDC UR11, c[0x0][0x450] ;  /* 0x00011400000b0ab9 */ /* 0x000fe20000000800 */
[----:B------:R-:W-:Y:S02]  /*14c0*/  UIMAD.WIDE.U32 UR6, UR9, UR6, URZ ;  /* 0x00000006090672a5 */ /* 0x000fe4000f8e003f */
[----:B------:R-:W-:Y:S02]  /*14d0*/  PLOP3.LUT P1, PT, PT, PT, UP1, 0x80, 0x0 ;  /* 0x000000000000781c */ /* 0x000fe40003f2f018 */
[----:B------:R-:W-:-:S04]  /*14e0*/  @UP0 USHF.R.U32.HI UR9, URZ, UR11, UR7 ;  /* 0x0000000b3f090299 */ /* 0x000fc80008011607 */
[----:B------:R-:W-:-:S04]  /*14f0*/  UIADD3 UR9, UR10, UR9, URZ ;  /* 0x000000090a097290 */ /* 0x000fc8000fffe03f */
[----:B------:R-:W-:-:S06]  /*1500*/  UIADD3 UR4, UR9, UR4, URZ ;  /* 0x0000000409047290 */ /* 0x000fcc000fffe03f */
[----:B------:R-:W-:Y:S01]  /*1510*/  IMAD.U32 R0, RZ, RZ, UR4 ;  /* 0x00000004ff007e24 */ /* 0x000fe2000f8e00ff */
[----:B------:R-:W-:Y:S06]  /*1520*/  @!P1 BRA `(.L_x_1134) ;  /* 0x0000000000409947 */ /* 0x000fec0003800000 */
        /* <DEDUP_REMOVED lines=10> */
.L_x_1135:
[----:B------:R-:W-:-:S11]  /*15d0*/  UISETP.NE.AND UP1, UPT, UR5, 0x1, UPT ;  /* 0x000000010500788c */ /* 0x000fd6000bf25270 */
[----:B------:R-:W-:Y:S02]  /*15e0*/  @UP1 ULDC.64 UR10, c[0x0][0x9e8] ;  /* 0x00027a00000a1ab9 */ /* 0x000fe40000000a00 */
[----:B------:R-:W-:-:S04]  /*15f0*/  UIMAD.WIDE.U32 UR6, UR4, UR10, URZ ;  /* 0x0000000a040672a5 */ /* 0x000fc8000f8e003f */
[----:B------:R-:W-:-:S12]  /*1600*/  @UP1 USHF.R.U32.HI UR4, URZ, UR11, UR7 ;  /* 0x0000000b3f041299 */ /* 0x000fd80008011607 */
.L_x_1136:
[----:B------:R-:W-:-:S06]  /*1610*/  UIMAD UR4, UR4, UR5, UR5 ;  /* 0x00000005040472a4 */ /* 0x000fcc000f8e0205 */
[----:B------:R-:W-:-:S07]  /*1620*/  VIMNMX R0, R0, UR4, PT ;  /* 0x0000000400007c48 */ /* 0x000fce000bfe0100 */
.L_x_1134:
[----:B------:R-:W-:Y:S01]  /*1630*/  IMAD.IADD R82, R16, 0x1, -R17 ;  /* 0x0000000110527824 */ /* 0x000fe200078e0a11 */
[----:B------:R-:W-:Y:S01]  /*1640*/  @UP0 ULDC UR6, c[0x0][0x44c] ;  /* 0x0001130000060ab9 */ /* 0x000fe20000000800 */
[----:B0-----:R-:W-:Y:S01]  /*1650*/  VIADD R2, R0, 0x5f ;  /* 0x0000005f00027836 */ /* 0x001fe20000000000 */
[----:B------:R-:W-:Y:S01]  /*1660*/  UIMAD.WIDE.U32 UR6, UR60, UR6, URZ ;  /* 0x000000063c0672a5 */ /* 0x000fe2000f8e003f */
[----:B------:R-:W-:Y:S01]  /*1670*/  VIADD R0, R16, 0x5f ;  /* 0x0000005f10007836 */ /* 0x000fe20000000000 */
[----:B------:R-:W-:Y:S01]  /*1680*/  R2UR UR9, R82 ;  /* 0x00000000520972ca */ /* 0x000fe200000e0000 */
[----:B------:R-:W-:Y:S01]  /*1690*/  @UP0 ULDC UR10, c[0x0][0x450] ;  /* 0x00011400000a0ab9 */ /* 0x000fe20000000800 */
[----:B------:R-:W-:Y:S01]  /*16a0*/  IMAD.HI R2, R2, 0x2aaaaaab, RZ ;  /* 0x2aaaaaab02027827 */ /* 0x000fe200078e02ff */
[----:B------:R-:W-:Y:S01]  /*16b0*/  UMOV UR4, UR60 ;  /* 0x0000003c00047c82 */ /* 0x000fe20008000000 */
[----:B------:R-:W-:Y:S02]  /*16c0*/  @UP0 USHF.R.U32.HI UR4, URZ, UR10, UR7 ;  /* 0x0000000a3f040299 */ /* 0x000fe40008011607 */
[----:B------:R-:W-:Y:S01]  /*16d0*/  IMAD.HI R0, R0, 0x2aaaaaab, RZ ;  /* 0x2aaaaaab00007827 */ /* 0x000fe200078e02ff */
[----:B------:R-:W-:-:S04]  /*16e0*/  SHF.R.U32.HI R5, RZ, 0x1f, R2 ;  /* 0x0000001fff057819 */ /* 0x000fc80000011602 */
[----:B------:R-:W-:Y:S02]  /*16f0*/  SHF.R.U32.HI R3, RZ, 0x1f, R0 ;  /* 0x0000001fff037819 */ /* 0x000fe40000011600 */
[----:B------:R-:W-:Y:S01]  /*1700*/  UIADD3 UR4, UR9, UR4, URZ ;  /* 0x0000000409047290 */ /* 0x000fe2000fffe03f */
[----:B------:R-:W-:Y:S02]  /*1710*/  LEA.HI.SX32 R2, R2, R5, 0x1c ;  /* 0x0000000502027211 */ /* 0x000fe400078fe2ff */
[----:B------:R-:W-:Y:S01]  /*1720*/  ULDC UR9, c[0x0][0x9dc] ;  /* 0x0002770000097ab9 */ /* 0x000fe20000000800 */
[----:B------:R-:W-:Y:S01]  /*1730*/  LEA.HI.SX32 R3, R0, R3, 0x1c ;  /* 0x0000000300037211 */ /* 0x000fe200078fe2ff */
[----:B------:R-:W-:-:S03]  /*1740*/  UIADD3 UR9, UR4, -UR9, URZ ;  /* 0x8000000904097290 */ /* 0x000fc6000fffe03f */
[----:B------:R-:W-:Y:S01]  /*1750*/  VIMNMX R83, R3, R2, PT ;  /* 0x0000000203537248 */ /* 0x000fe20003fe0100 */
[----:B------:R-:W-:Y:S08]  /*1760*/  @!P1 BRA `(.L_x_1137) ;  /* 0x0000000000449947 */ /* 0x000ff00003800000 */
        /* <DEDUP_REMOVED lines=10> */
.L_x_1138:
[----:B------:R-:W-:-:S11]  /*1810*/  UISETP.NE.AND UP0, UPT, UR5, 0x1, UPT ;  /* 0x000000010500788c */ /* 0x000fd6000bf05270 */
[----:B------:R-:W-:Y:S02]  /*1820*/  @UP0 ULDC.64 UR10, c[0x0][0x9e8] ;  /* 0x00027a00000a0ab9 */ /* 0x000fe40000000a00 */
[----:B------:R-:W-:-:S04]  /*1830*/  UIMAD.WIDE.U32 UR6, UR4, UR10, URZ ;  /* 0x0000000a040672a5 */ /* 0x000fc8000f8e003f */
[----:B------:R-:W-:-:S12]  /*1840*/  @UP0 USHF.R.U32.HI UR4, URZ, UR11, UR7 ;  /* 0x0000000b3f040299 */ /* 0x000fd80008011607 */
.L_x_1139:
[----:B------:R-:W-:-:S04]  /*1850*/  UIMAD UR4, UR4, UR5, URZ ;  /* 0x00000005040472a4 */ /* 0x000fc8000f8e023f */
[----:B------:R-:W-:-:S04]  /*1860*/  UISETP.LT.AND UP0, UPT, UR9, UR4, UPT ;  /* 0x000000040900728c */ /* 0x000fc8000bf01270 */
[----:B------:R-:W-:-:S12]  /*1870*/  USEL UR9, UR9, UR4, !UP0 ;  /* 0x0000000409097287 */ /* 0x000fd8000c000000 */
.L_x_1137:
[----:B------:R-:W-:Y:S02]  /*1880*/  UIMAD.WIDE UR4, UR9, 0x2aaaaaab, URZ ;  /* 0x2aaaaaab090478a5 */ /* 0x000fe4000f8e023f */
[----:B------:R-:W-:Y:S02]  /*1890*/  ULOP3.LUT UR6, UR8, 0xff, URZ, 0xc0, !UPT ;  /* 0x000000ff08067892 */ /* 0x000fe4000f8ec03f */
[----:B------:R-:W-:-:S04]  /*18a0*/  USHF.R.U32.HI UR4, URZ, 0x1f, UR5 ;  /* 0x0000001f3f047899 */ /* 0x000fc80008011605 */
[----:B------:R-:W-:Y:S01]  /*18b0*/  ULEA.HI.SX32 UR4, UR5, UR4, 0x1c ;  /* 0x0000000405047291 */ /* 0x000fe2000f8fe23f */
[----:B------:R-:W-:Y:S01]  /*18c0*/  IMAD.U32 R163, RZ, RZ, UR6 ;  /* 0x00000006ffa37e24 */ /* 0x000fe2000f8e00ff */
[----:B------:R-:W-:Y:S02]  /*18d0*/  USHF.R.U32.HI UR5, URZ, 0x10, UR8 ;  /* 0x000000103f057899 */ /* 0x000fe40008011608 */
[----:B------:R-:W-:-:S04]  /*18e0*/  UISETP.LT.AND UP0, UPT, URZ, UR4, UPT ;  /* 0x000000043f00728c */ /* 0x000fc8000bf01270 */
[----:B------:R-:W-:Y:S01]  /*18f0*/  USEL UR9, URZ, UR4, !UP0 ;  /* 0x000000043f097287 */ /* 0x000fe2000c000000 */
[----:B------:R-:W-:Y:S02]  /*1900*/  IMAD.U32 R162, RZ, RZ, UR5 ;  /* 0x00000005ffa27e24 */ /* 0x000fe4000f8e00ff */
[----:B------:R-:W-:-:S03]  /*1910*/  UMOV UR4, URZ ;  /* 0x0000003f00047c82 */ /* 0x000fc60008000000 */
[----:B------:R-:W-:-:S13]  /*1920*/  ISETP.GT.AND P0, PT, R83, UR9, PT ;  /* 0x0000000953007c0c */ /* 0x000fda000bf04270 */
[----:B------:R-:W-:Y:S05]  /*1930*/  @!P0 BRA `(.L_x_1140) ;  /* 0x00000000009c8947 */ /* 0x000fea0003800000 */
[----:B------:R-:W-:Y:S01]  /*1940*/  R2UR UR5, R162 ;  /* 0x00000000a20572ca */ /* 0x000fe200000e0000 */
[----:B------:R-:W-:-:S12]  /*1950*/  ULDC UR4, c[0x0][0x9f0] ;  /* 0x00027c0000047ab9 */ /* 0x000fd80000000800 */
[----:B------:R-:W-:-:S04]  /*1960*/  UISETP.NE.AND UP0, UPT, UR5, URZ, UPT ;  /* 0x0000003f0500728c */ /* 0x000fc8000bf05270 */
[----:B------:R-:W-:-:S03]  /*1970*/  USEL UR10, UR5, UR4, UP0 ;  /* 0x00000004050a7287 */ /* 0x000fc60008000000 */
[----:B------:R-:W-:-:S03]  /*1980*/  UMOV UR4, URZ ;  /* 0x0000003f00047c82 */ /* 0x000fc60008000000 */
[----:B------:R-:W-:-:S05]  /*1990*/  IMAD.U32 R4, RZ, RZ, UR10 ;  /* 0x0000000aff047e24 */ /* 0x000fca000f8e00ff */
[----:B------:R-:W-:-:S04]  /*19a0*/  IABS R0, R4 ;  /* 0x0000000400007213 */ /* 0x000fc80000000000 */
[----:B------:R-:W-:Y:S02]  /*19b0*/  R2UR UR11, R0 ;  /* 0x00000000000b72ca */ /* 0x000fe400000e0000 */
[----:B------:R-:W-:Y:S02]  /*19c0*/  IADD3 R0, R4, -0x1, R83 ;  /* 0xffffffff04007810 */ /* 0x000fe40007ffe053 */
[----:B------:R-:W-:Y:S02]  /*19d0*/  IABS R4, R4 ;  /* 0x0000000400047213 */ /* 0x000fe40000000000 */
[----:B------:R-:W-:-:S03]  /*19e0*/  R2UR UR6, R0 ;  /* 0x00000000000672ca */ /* 0x000fc600000e0000 */
[----:B------:R-:W-:-:S04]  /*19f0*/  IMAD.MOV R4, RZ, RZ, -R4 ;  /* 0x000000ffff047224 */ /* 0x000fc800078e0a04 */
[----:B------:R-:W0:Y:S06]  /*1a00*/  I2F.RP R2, UR11 ;  /* 0x0000000b00027d06 */ /* 0x000e2c0008209400 */
[----:B------:R-:W-:-:S06]  /*1a10*/  UIADD3 UR6, -UR9, UR6, URZ ;  /* 0x0000000609067290 */ /* 0x000fcc000fffe13f */
[----:B------:R-:W-:Y:S01]  /*1a20*/  IMAD.U32 R0, RZ, RZ, UR6 ;  /* 0x00000006ff007e24 */ /* 0x000fe2000f8e00ff */
[----:B------:R-:W-:Y:S01]  /*1a30*/  ULOP3.LUT UR6, UR6, UR10, URZ, 0x3c, !UPT ;  /* 0x0000000a06067292 */ /* 0x000fe2000f8e3c3f */
[----:B0-----:R-:W0:Y:S03]  /*1a40*/  MUFU.RCP R2, R2 ;  /* 0x0000000200027308 */ /* 0x001e260000001000 */
[----:B------:R-:W-:-:S04]  /*1a50*/  IABS R0, R0 ;  /* 0x0000000000007213 */ /* 0x000fc80000000000 */
[----:B------:R-:W-:Y:S01]  /*1a60*/  R2UR UR8, R0 ;  /* 0x00000000000872ca */ /* 0x000fe200000e0000 */
[----:B------:R-:W-:Y:S02]  /*1a70*/  IMAD.MOV.U32 R0, RZ, RZ, R4 ;  /* 0x000000ffff007224 */ /* 0x000fe400078e0004 */
[----:B0-----:R-:W-:-:S06]  /*1a80*/  VIADD R3, R2, 0xffffffe ;  /* 0x0ffffffe02037836 */ /* 0x001fcc0000000000 */
[----:B------:R-:W0:Y:S02]  /*1a90*/  F2I.FTZ.U32.TRUNC.NTZ R3, R3 ;  /* 0x0000000300037305 */ /* 0x000e24000021f000 */
[----:B0-----:R-:W-:-:S13]  /*1aa0*/  R2UR UR5, R3 ;  /* 0x00000000030572ca */ /* 0x001fda00000e0000 */
[----:B------:R-:W-:-:S04]  /*1ab0*/  UIADD3 UR7, URZ, -UR5, URZ ;  /* 0x800000053f077290 */ /* 0x000fc8000fffe03f */
[----:B------:R-:W-:-:S04]  /*1ac0*/  UIMAD UR7, UR7, UR11, URZ ;  /* 0x0000000b070772a4 */ /* 0x000fc8000f8e023f */
[----:B------:R-:W-:-:S03]  /*1ad0*/  UIMAD.WIDE.U32 UR4, UR5, UR7, UR4 ;  /* 0x00000007050472a5 */ /* 0x000fc6000f8e0004 */
[----:B------:R-:W-:Y:S01]  /*1ae0*/  R2UR UR7, R0 ;  /* 0x00000000000772ca */ /* 0x000fe200000e0000 */
[----:B------:R-:W-:-:S12]  /*1af0*/  UIMAD.WIDE.U32 UR4, UR5, UR8, URZ ;  /* 0x00000008050472a5 */ /* 0x000fd8000f8e003f */
[----:B------:R-:W-:-:S04]  /*1b00*/  UIMAD UR4, UR5, UR7, UR8 ;  /* 0x00000007050472a4 */ /* 0x000fc8000f8e0208 */
[----:B------:R-:W-:-:S11]  /*1b10*/  UISETP.GT.U32.AND UP1, UPT, UR11, UR4, UPT ;  /* 0x000000040b00728c */ /* 0x000fd6000bf24070 */
[----:B------:R-:W-:Y:S02]  /*1b20*/  @!UP1 UIADD3 UR4, UR4, -UR11, URZ ;  /* 0x8000000b04049290 */ /* 0x000fe4000fffe03f */
[----:B------:R-:W-:Y:S02]  /*1b30*/  @!UP1 UIADD3 UR5, UR5, 0x1, URZ ;  /* 0x0000000105059890 */ /* 0x000fe4000fffe03f */
[----:B------:R-:W-:Y:S02]  /*1b40*/  UISETP.GE.U32.AND UP0, UPT, UR4, UR11, UPT ;  /* 0x0000000b0400728c */ /* 0x000fe4000bf06070 */
[----:B------:R-:W-:-:S09]  /*1b50*/  UISETP.GE.AND UP1, UPT, UR6, URZ, UPT ;  /* 0x0000003f0600728c */ /* 0x000fd2000bf26270 */
[----:B------:R-:W-:Y:S02]  /*1b60*/  @UP0 UIADD3 UR5, UR5, 0x1, URZ ;  /* 0x0000000105050890 */ /* 0x000fe4000fffe03f */
[----:B------:R-:W-:-:S05]  /*1b70*/  UISETP.NE.AND UP0, UPT, UR10, URZ, UPT ;  /* 0x0000003f0a00728c */ /* 0x000fca000bf05270 */
[----:B------:R-:W-:Y:S02]  /*1b80*/  UMOV UR4, UR5 ;  /* 0x0000000500047c82 */ /* 0x000fe40008000000 */
[----:B------:R-:W-:-:S04]  /*1b90*/  @!UP1 UIADD3 UR4, -UR4, URZ, URZ ;  /* 0x0000003f04049290 */ /* 0x000fc8000fffe13f */
[----:B------:R-:W-:-:S12]  /*1ba0*/  @!UP0 ULOP3.LUT UR4, URZ, UR10, URZ, 0x33, !UPT ;  /* 0x0000000a3f048292 */ /* 0x000fd8000f8e333f */
.L_x_1140:
[----:B------:R-:W-:Y:S01]  /*1bb0*/  R2UR UR5, R163 ;  /* 0x00000000a30572ca */ /* 0x000fe200000e0000 */
[----:B------:R-:W-:Y:S01]  /*1bc0*/  IMAD.U32 R2, RZ, RZ, UR4 ;  /* 0x00000004ff027e24 */ /* 0x000fe2000f8e00ff */
[----:B------:R-:W-:Y:S01]  /*1bd0*/  PLOP3.LUT P0, PT, PT, PT, PT, 0x80, 0x0 ;  /* 0x000000000000781c */ /* 0x000fe20003f0f070 */
[----:B------:R-:W-:Y:S01]  /*1be0*/  IMAD.MOV.U32 R0, RZ, RZ, RZ ;  /* 0x000000ffff007224 */ /* 0x000fe200078e00ff */
[----:B------:R-:W-:Y:S01]  /*1bf0*/  CS2R R86, SRZ ;  /* 0x0000000000567805 */ /* 0x000fe2000001ff00 */
[----:B------:R-:W-:Y:S01]  /*1c00*/  IMAD.MOV.U32 R92, RZ, RZ, RZ ;  /* 0x000000ffff5c7224 */ /* 0x000fe200078e00ff */
[----:B------:R-:W-:Y:S02]  /*1c10*/  CS2R R84, SRZ ;  /* 0x0000000000547805 */ /* 0x000fe4000001ff00 */
[----:B------:R-:W-:Y:S02]  /*1c20*/  CS2R R94, SRZ ;  /* 0x00000000005e7805 */ /* 0x000fe4000001ff00 */
[----:B------:R-:W-:-:S02]  /*1c30*/  CS2R R80, SRZ ;  /* 0x0000000000507805 */ /* 0x000fc4000001ff00 */
[----:B------:R-:W-:Y:S02]  /*1c40*/  CS2R R78, SRZ ;  /* 0x00000000004e7805 */ /* 0x000fe4000001ff00 */
[----:B------:R-:W-:Y:S02]  /*1c50*/  CS2R R76, SRZ ;  /* 0x00000000004c7805 */ /* 0x000fe4000001ff00 */
[----:B------:R-:W-:Y:S02]  /*1c60*/  CS2R R74, SRZ ;  /* 0x00000000004a7805 */ /* 0x000fe4000001ff00 */
[----:B------:R-:W-:Y:S01]  /*1c70*/  CS2R R72, SRZ ;  /* 0x0000000000487805 */ /* 0x000fe2000001ff00 */
[----:B------:R-:W-:Y:S01]  /*1c80*/  UIMAD UR5, UR5, UR4, UR9 ;  /* 0x00000004050572a4 */ /* 0x000fe2000f8e0209 */
[----:B------:R-:W-:Y:S02]  /*1c90*/  CS2R R70, SRZ ;  /* 0x0000000000467805 */ /* 0x000fe4000001ff00 */
[----:B------:R-:W-:-:S02]  /*1ca0*/  CS2R R68, SRZ ;  /* 0x0000000000447805 */ /* 0x000fc4000001ff00 */
[----:B------:R-:W-:Y:S02]  /*1cb0*/  CS2R R66, SRZ ;  /* 0x0000000000427805 */ /* 0x000fe4000001ff00 */
[----:B------:R-:W-:Y:S02]  /*1cc0*/  CS2R R64, SRZ ;  /* 0x0000000000407805 */ /* 0x000fe4000001ff00 */
[----:B------:R-:W-:Y:S02]  /*1cd0*/  CS2R R62, SRZ ;  /* 0x00000000003e7805 */ /* 0x000fe4000001ff00 */
[----:B------:R-:W-:Y:S01]  /*1ce0*/  VIADDMNMX R83, R2, UR5, R83, PT ;  /* 0x0000000502537c46 */ /* 0x000fe2000b800153 */
[----:B------:R-:W-:Y:S01]  /*1cf0*/  IMAD.U32 R23, RZ, RZ, UR5 ;  /* 0x00000005ff177e24 */ /* 0x000fe2000f8e00ff */
[----:B------:R-:W-:Y:S02]  /*1d00*/  CS2R R60, SRZ ;  /* 0x00000000003c7805 */ /* 0x000fe4000001ff00 */
[----:B------:R-:W-:-:S02]  /*1d10*/  CS2R R58, SRZ ;  /* 0x00000000003a7805 */ /* 0x000fc4000001ff00 */
[----:B------:R-:W-:Y:S02]  /*1d20*/  ISETP.GT.AND P1, PT, R83, UR5, PT ;  /* 0x0000000553007c0c */ /* 0x000fe4000bf24270 */
        /* <DEDUP_REMOVED lines=49> */
.L_x_1142:
[----:B------:R-:W-:Y:S02]  /*2040*/  R2UR UR6, R182 ;  /* 0x00000000b60672ca */ /* 0x000fe400000e0000 */
[----:B------:R-:W-:-:S11]  /*2050*/  R2UR UR5, R202 ;  /* 0x00000000ca0572ca */ /* 0x000fd600000e0000 */
[----:B------:R-:W-:Y:S02]  /*2060*/  ULEA.HI UR4, UR6, UR6, URZ, 0x1 ;  /* 0x0000000606047291 */ /* 0x000fe4000f8f083f */
[----:B------:R-:W-:Y:S02]  /*2070*/  IMAD.U32 R2, RZ, RZ, UR5 ;  /* 0x00000005ff027e24 */ /* 0x000fe4000f8e00ff */
[----:B------:R-:W-:-:S03]  /*2080*/  ULOP3.LUT UR4, UR4, 0xfffffffe, URZ, 0xc0, !UPT ;  /* 0xfffffffe04047892 */ /* 0x000fc6000f8ec03f */
[----:B------:R-:W-:Y:S01]  /*2090*/  ISETP.NE.AND P0, PT, R2, 0x3, PT ;  /* 0x000000030200780c */ /* 0x000fe20003f05270 */
[----:B------:R-:W-:-:S06]  /*20a0*/  UIADD3 UR4, UR6, -UR4, URZ ;  /* 0x8000000406047290 */ /* 0x000fcc000fffe03f */
[----:B------:R-:W-:-:S05]  /*20b0*/  IMAD.U32 R0, RZ, RZ, UR4 ;  /* 0x00000004ff007e24 */ /* 0x000fca000f8e00ff */
[----:B------:R-:W-:-:S04]  /*20c0*/  SHF.L.U32 R0, R0, 0x1f, RZ ;  /* 0x0000001f00007819 */ /* 0x000fc800000006ff */
[----:B------:R-:W0:Y:S02]  /*20d0*/  SYNCS.PHASECHK.TRANS64.TRYWAIT P1, [UR38+0x2a800], R0 ;  /* 0x02a80000ff0075a7 */ /* 0x000e240008020166 */
[----:B0-----:R-:W-:Y:S05]  /*20e0*/  @!P1 BRA `(.L_x_1143) ;  /* 0x0000017000a09947 */ /* 0x001fea0003800000 */
.L_x_1369:
[----:B------:R-:W-:Y:S05]  /*20f0*/  @!P0 BRA `(.L_x_1144) ;  /* 0x0000000000048947 */ /* 0x000fea0003800000 */
[----:B------:R-:W-:Y:S01]  /*2100*/  BPT.TRAP 0x1 ;  /* 0x000000040000795c */ /* 0x000fe20000300000 */
.L_x_1144:
[----:B------:R-:W-:Y:S02]  /*2110*/  IMAD.U32 R21, RZ, RZ, UR37 ;  /* 0x00000025ff157e24 */ /* 0x000fe4000f8e00ff */
[----:B0-----:R-:W-:-:S03]  /*2120*/  IMAD.U32 R0, RZ, RZ, UR36 ;  /* 0x00000024ff007e24 */ /* 0x001fc6000f8e00ff */
[----:B------:R-:W-:Y:S02]  /*2130*/  LEA R21, R21, UR38, 0x3 ;  /* 0x0000002615157c11 */ /* 0x000fe4000f8e18ff */
[----:B------:R-:W-:-:S04]  /*2140*/  SHF.L.U32 R0, R0, 0x1f, RZ ;  /* 0x0000001f00007819 */ /* 0x000fc800000006ff */
[----:B------:R0:W1:Y:S01]  /*2150*/  SYNCS.PHASECHK.TRANS64.TRYWAIT P2, [R21+URZ+0x2a830], R0 ;  /* 0x02a83000150075a7 */ /* 0x000062000804017f */
[----:B------:R-:W-:Y:S05]  /*2160*/  @!P0 BRA `(.L_x_1145) ;  /* 0x0000000000048947 */ /* 0x000fea0003800000 */
[----:B------:R-:W-:Y:S01]  /*2170*/  BPT.TRAP 0x1 ;  /* 0x000000040000795c */ /* 0x000fe20000300000 */
.L_x_1145:
[----:B------:R-:W2:Y:S02]  /*2180*/  S2R R2, SR_TID.X ;  /* 0x0000000000027919 */ /* 0x000ea40000002100 */
[----:B--2---:R-:W-:-:S04]  /*2190*/  LOP3.LUT R2, R2, 0x7f, RZ, 0xc0, !PT ;  /* 0x0000007f02027812 */ /* 0x004fc800078ec0ff */
[----:B------:R-:W-:Y:S01]  /*21a0*/  ISETP.NE.AND P1, PT, R2, RZ, PT ;  /* 0x000000ff0200720c */ /* 0x000fe20003f25270 */
[----:B-1----:R-:W-:-:S12]  /*21b0*/  @P2 BRA `(.L_x_1146) ;  /* 0x0000000000082947 */ /* 0x002fd80003800000 */
[----:B------:R-:W1:Y:S02]  /*21c0*/  SYNCS.PHASECHK.TRANS64.TRYWAIT P2, [R21+URZ+0x2a830], R0 ;  /* 0x02a83000150075a7 */ /* 0x000e64000804017f */
[----:B-1----:R-:W-:Y:S05]  /*21d0*/  @!P2 BRA `(.L_x_1147) ;  /* 0x00000170007ca947 */ /* 0x002fea0003800000 */
.L_x_1146:
[----:B------:R-:W-:Y:S05]  /*21e0*/  WARPSYNC.ALL ;  /* 0x0000000000007948 */ /* 0x000fea0003800000 */
[----:B------:R-:W-:Y:S01]  /*21f0*/  UIADD3 UR4, UR38, 0x18400, URZ ;  /* 0x0001840026047890 */ /* 0x000fe2000fffe03f */
[----:B------:R-:W-:Y:S01]  /*2200*/  WARPGROUP.ARRIVE ;  /* 0x00000000000079c5 */ /* 0x000fe20000000000 */
[----:B------:R-:W-:Y:S01]  /*2210*/  UMOV UR9, 0x40000040 ;  /* 0x4000004000097882 */ /* 0x000fe20000000000 */
[----:B------:R-:W-:Y:S01]  /*2220*/  UMOV UR11, 0x40000040 ;  /* 0x40000040000b7882 */ /* 0x000fe20000000000 */
[----:B------:R-:W-:Y:S01]  /*2230*/  USHF.R.U32.HI UR4, URZ, 0x4, UR4 ;  /* 0x000000043f047899 */ /* 0x000fe20008011604 */
[----:B------:R-:W-:Y:S01]  /*2240*/  IMAD.U32 R5, RZ, RZ, UR9 ;  /* 0x00000009ff057e24 */ /* 0x000fe2000f8e00ff */
[----:B------:R-:W-:Y:S01]  /*2250*/  UMOV UR57, 0x40000040 ;  /* 0x4000004000397882 */ /* 0x000fe20000000000 */
[----:B------:R-:W-:Y:S01]  /*2260*/  UMOV UR59, 0x40000040 ;  /* 0x40000040003b7882 */ /* 0x000fe20000000000 */
[----:B------:R-:W-:Y:S01]  /*2270*/  ULOP3.LUT UR4, UR4, 0x3fff, URZ, 0xc0, !UPT ;  /* 0x00003fff04047892 */ /* 0x000fe2000f8ec03f */
[----:B------:R-:W-:Y:S01]  /*2280*/  VIADD R12, R19, UR60 ;  /* 0x0000003c130c7c36 */ /* 0x000fe20008000000 */
[----:B------:R-:W-:Y:S01]  /*2290*/  UMOV UR53, 0x40000040 ;  /* 0x4000004000357882 */ /* 0x000fe20000000000 */
[----:B------:R-:W-:Y:S01]  /*22a0*/  UMOV UR55, 0x40000040 ;  /* 0x4000004000377882 */ /* 0x000fe20000000000 */
[----:B------:R-:W-:-:S02]  /*22b0*/  ULOP3.LUT UR61, UR4, 0x10000, URZ, 0xfc, !UPT ;  /* 0x00010000043d7892 */ /* 0x000fc4000f8efc3f */
[----:B------:R-:W-:Y:S02]  /*22c0*/  ULOP3.LUT UR4, UR39, 0x10000, URZ, 0xfc, !UPT ;  /* 0x0001000027047892 */ /* 0x000fe4000f8efc3f */
[----:B------:R-:W-:Y:S02]  /*22d0*/  UIMAD UR5, UR37, 0x900, UR61 ;  /* 0x00000900250578a4 */ /* 0x000fe4000f8e023d */
[----:B------:R-:W-:Y:S02]  /*22e0*/  UIADD3 UR56, UR4, 0x2, URZ ;  /* 0x0000000204387890 */ /* 0x000fe4000fffe03f */
[----:B------:R-:W-:Y:S01]  /*22f0*/  UIADD3 UR58, UR5, 0x2, URZ ;  /* 0x00000002053a7890 */ /* 0x000fe2000fffe03f */
[----:B------:R-:W-:Y:S02]  /*2300*/  UMOV UR8, UR4 ;  /* 0x0000000400087c82 */ /* 0x000fe40008000000 */
[----:B------:R-:W-:Y:S01]  /*2310*/  UMOV UR10, UR5 ;  /* 0x00000005000a7c82 */ /* 0x000fe20008000000 */
[----:B------:R-:W-:Y:S01]  /*2320*/  UIADD3 UR52, UR4, 0x4, URZ ;  /* 0x0000000404347890 */ /* 0x000fe2000fffe03f */
[----:B------:R-:W-:Y:S01]  /*2330*/  HGMMA.64x96x16.F32 R24, gdesc[UR8], RZ, !UPT, gsb0 ;  /* 0x01600000081879f0 */ /* 0x000fe2000c0008ff */
[----:B------:R-:W-:Y:S01]  /*2340*/  UIADD3 UR54, UR5, 0x4, URZ ;  /* 0x0000000405367890 */ /* 0x000fe2000fffe03f */
[----:B------:R-:W-:Y:S01]  /*2350*/  IMAD.U32 R4, RZ, RZ, UR8 ;  /* 0x00000008ff047e24 */ /* 0x000fe2000f8e00ff */
        /* <DEDUP_REMOVED lines=38> */
[----:B------:R-:W-:-:S06]  /*25c0*/  UISETP.NE.AND UP0, UPT, UR5, 0x1, UPT ;  /* 0x000000010500788c */ /* 0x000fcc000bf05270 */
[----:B------:R-:W-:Y:S02]  /*25d0*/  PLOP3.LUT P2, PT, PT, PT, UP0, 0x80, 0x0 ;  /* 0x000000000000781c */ /* 0x000fe40003f4f008 */
[----:B------:R-:W-:-:S03]  /*25e0*/  PLOP3.LUT P3, PT, PT, PT, UP0, 0x80, 0x0 ;  /* 0x000000000000781c */ /* 0x000fc60003f6f008 */
[----:B------:R-:W-:-:S08]  /*25f0*/  @UP0 ULDC UR5, c[0x0][0x44c] ;  /* 0x0001130000050ab9 */ /* 0x000fd00000000800 */
[----:B------:R-:W-:Y:S01]  /*2600*/  @P2 IMAD.HI.U32 R14, R12, UR5, RZ ;  /* 0x000000050c0e2c27 */ /* 0x000fe2000f8e00ff */
[----:B------:R-:W-:Y:S01]  /*2610*/  @UP0 ULDC UR5, c[0x0][0x450] ;  /* 0x0001140000050ab9 */ /* 0x000fe20000000800 */
[----:B------:R-:W-:Y:S02]  /*2620*/  WARPGROUP.DEPBAR.LE gsb0, 0x0 ;  /* 0x00008000000079c5 */ /* 0x000fe40000010000 */
[----:B------:R-:W-:-:S06]  /*2630*/  WARPGROUP.ARRIVE ;  /* 0x00000000000079c5 */ /* 0x000fcc0000000000 */
[----:B------:R-:W-:Y:S03]  /*2640*/  HGMMA.64x96x16.F32 R24, gdesc[UR56], R24, gsb0 ;  /* 0x01600000381879f0 */ /* 0x000fe60008000818 */
[----:B------:R-:W-:Y:S02]  /*2650*/  WARPGROUP.DEPBAR.LE gsb0, 0x0 ;  /* 0x00008000000079c5 */ /* 0x000fe40000010000 */
[----:B------:R-:W-:-:S06]  /*2660*/  WARPGROUP.ARRIVE ;  /* 0x00000000000079c5 */ /* 0x000fcc0000000000 */
[----:B------:R-:W-:Y:S01]  /*2670*/  HGMMA.64x96x16.F32 R24, gdesc[UR52], R24, gsb0 ;  /* 0x01600000341879f0 */ /* 0x000fe20008000818 */
[----:B------:R-:W-:Y:S02]  /*2680*/  ULDC UR54, c[0x0][0x9dc] ;  /* 0x0002770000367ab9 */ /* 0x000fe40000000800 */
[----:B------:R-:W-:Y:S01]  /*2690*/  ULOP3.LUT UR54, URZ, UR54, URZ, 0x33, !UPT ;  /* 0x000000363f367292 */ /* 0x000fe2000f8e333f */
[----:B------:R-:W-:Y:S02]  /*26a0*/  WARPGROUP.DEPBAR.LE gsb0, 0x0 ;  /* 0x00008000000079c5 */ /* 0x000fe40000010000 */
[----:B------:R-:W-:-:S06]  /*26b0*/  WARPGROUP.ARRIVE ;  /* 0x00000000000079c5 */ /* 0x000fcc0000000000 */
[----:B------:R-:W-:Y:S01]  /*26c0*/  HGMMA.64x96x16.F32 R24, gdesc[UR8], R24, gsb0 ;  /* 0x01600000081879f0 */ /* 0x000fe20008000818 */
[----:B------:R-:W-:Y:S02]  /*26d0*/  ULDC.64 UR10, c[0x0][0x9e0] ;  /* 0x00027800000a7ab9 */ /* 0x000fe40000000a00 */
[----:B------:R-:W-:-:S06]  /*26e0*/  UISETP.GE.AND UP1, UPT, UR11, 0x1, UPT ;  /* 0x000000010b00788c */ /* 0x000fcc000bf26270 */
[----:B------:R-:W-:Y:S01]  /*26f0*/  PLOP3.LUT P2, PT, PT, PT, UP1, 0x40, 0x0 ;  /* 0x000000000000781c */ /* 0x000fe20003f4e818 */
        /* <DEDUP_REMOVED lines=26> */
[----:B------:R-:W-:Y:S01]  /*28a0*/  FMUL.FTZ R51, R51, UR4 ;  /* 0x0000000433337c20 */ /* 0x000fe20008410000 */
[----:B------:R-:W-:Y:S01]  /*28b0*/  FMUL.FTZ R64, R64, UR4 ;  /* 0x0000000440407c20 */ /* 0x000fe20008410000 */
[----:B------:R-:W-:Y:S01]  /*28c0*/  IMAD.MOV.U32 R24, RZ, RZ, R12 ;  /* 0x000000ffff187224 */ /* 0x000fe200078e000c */
[----:B------:R-:W-:Y:S01]  /*28d0*/  @P3 SHF.R.U32.HI R24, RZ, UR5, R14 ;  /* 0x00000005ff183c19 */ /* 0x000fe2000801160e */
[----:B------:R-:W-:-:S02]  /*28e0*/  @!P1 VIADD R12, R21, 0x2a840 ;  /* 0x0002a840150c9836 */ /* 0x000fc40000000000 */
[----:B------:R-:W-:Y:S01]  /*28f0*/  FMUL.FTZ R11, R34, UR4 ;  /* 0x00000004220b7c20 */ /* 0x000fe20008410000 */
[----:B------:R-:W-:Y:S01]  /*2900*/  FMUL.FTZ R25, R25, UR4 ;  /* 0x0000000419197c20 */ /* 0x000fe20008410000 */
[----:B------:R-:W2:Y:S01]  /*2910*/  MUFU.TANH R34, R51 ;  /* 0x0000003300227308 */ /* 0x000ea20000002400 */
[----:B01----:R-:W-:Y:S01]  /*2920*/  FMUL.FTZ R0, R26, UR4 ;  /* 0x000000041a007c20 */ /* 0x003fe20008410000 */
[----:B------:R-:W-:Y:S01]  /*2930*/  FMUL.FTZ R33, R33, UR4 ;  /* 0x0000000421217c20 */ /* 0x000fe20008410000 */
[----:B------:R-:W-:Y:S01]  /*2940*/  FMUL.FTZ R2, R37, UR4 ;  /* 0x0000000425027c20 */ /* 0x000fe20008410000 */
[----:B------:R-:W-:Y:S01]  /*2950*/  @!P1 PRMT R12, RZ, 0x654, R12 ;  /* 0x00000654ff0c9816 */ /* 0x000fe2000000000c */
[----:B------:R-:W-:Y:S02]  /*2960*/  IMAD.MOV.U32 R26, RZ, RZ, -0x60 ;  /* 0xffffffa0ff1a7424 */ /* 0x000fe400078e00ff */
[----:B------:R-:W-:Y:S01]  /*2970*/  FMUL.FTZ R3, R27, UR4 ;  /* 0x000000041b037c20 */ /* 0x000fe20008410000 */
[----:B------:R-:W-:Y:S01]  /*2980*/  FMUL.FTZ R9, R30, UR4 ;  /* 0x000000041e097c20 */ /* 0x000fe20008410000 */
[----:B------:R0:W1:Y:S01]  /*2990*/  MUFU.TANH R51, R64 ;  /* 0x0000004000337308 */ /* 0x0000620000002400 */
[----:B------:R-:W-:Y:S01]  /*29a0*/  FMUL.FTZ R10, R31, UR4 ;  /* 0x000000041f0a7c20 */ /* 0x000fe20008410000 */
[----:B------:R-:W-:Y:S01]  /*29b0*/  FMUL.FTZ R13, R35, UR4 ;  /* 0x00000004230d7c20 */ /* 0x000fe20008410000 */
[----:B------:R3:W-:Y:S01]  /*29c0*/  @!P1 SYNCS.ARRIVE.TRANS64.RED.A1T0 RZ, [R12+URZ], RZ ;  /* 0x000000ff0cff99a7 */ /* 0x0007e2000810043f */
[----:B------:R-:W-:Y:S01]  /*29d0*/  FMUL.FTZ R28, R28, UR4 ;  /* 0x000000041c1c7c20 */ /* 0x000fe20008410000 */
[----:B------:R-:W-:Y:S01]  /*29e0*/  FMUL.FTZ R29, R29, UR4 ;  /* 0x000000041d1d7c20 */ /* 0x000fe20008410000 */
[----:B------:R-:W-:Y:S01]  /*29f0*/  FMUL.FTZ R32, R32, UR4 ;  /* 0x0000000420207c20 */ /* 0x000fe20008410000 */
[----:B------:R-:W-:Y:S01]  /*2a00*/  FMUL.FTZ R36, R36, UR4 ;  /* 0x0000000424247c20 */ /* 0x000fe20008410000 */
[----:B------:R4:W1:Y:S01]  /*2a10*/  MUFU.TANH R72, R25 ;  /* 0x0000001900487308 */ /* 0x0008620000002400 */
[----:B0-----:R-:W0:Y:S01]  /*2a20*/  SHFL.IDX PT, R64, R24, RZ, 0x1c1f ;  /* 0x001c1fff18407589 */ /* 0x001e2200000e0000 */
[----:B------:R-:W-:Y:S01]  /*2a30*/  FMUL.FTZ R15, R38, UR4 ;  /* 0x00000004260f7c20 */ /* 0x000fe20008410000 */
[----:B------:R-:W-:Y:S01]  /*2a40*/  FMUL.FTZ R39, R39, UR4 ;  /* 0x0000000427277c20 */ /* 0x000fe20008410000 */
[----:B------:R-:W-:Y:S01]  /*2a50*/  FMUL.FTZ R40, R40, UR4 ;  /* 0x0000000428287c20 */ /* 0x000fe20008410000 */
[----:B------:R-:W-:Y:S01]  /*2a60*/  FMUL.FTZ R41, R41, UR4 ;  /* 0x0000000429297c20 */ /* 0x000fe20008410000 */
[----:B------:R-:W-:Y:S01]  /*2a70*/  FMUL.FTZ R37, R42, UR4 ;  /* 0x000000042a257c20 */ /* 0x000fe20008410000 */
[----:B------:R-:W-:Y:S01]  /*2a80*/  FMUL.FTZ R35, R43, UR4 ;  /* 0x000000042b237c20 */ /* 0x000fe20008410000 */
[----:B------:R5:W0:Y:S01]  /*2a90*/  MUFU.TANH R27, R33 ;  /* 0x00000021001b7308 */ /* 0x000a220000002400 */
[----:B----4-:R-:W-:-:S02]  /*2aa0*/  IMAD R25, R83, R26, 0x61 ;  /* 0x0000006153197424 */ /* 0x010fc400078e021a */
[----:B------:R-:W-:Y:S01]  /*2ab0*/  FMUL.FTZ R44, R44, UR4 ;  /* 0x000000042c2c7c20 */ /* 0x000fe20008410000 */
[----:B------:R-:W-:Y:S01]  /*2ac0*/  FMUL.FTZ R45, R45, UR4 ;  /* 0x000000042d2d7c20 */ /* 0x000fe20008410000 */
[----:B------:R-:W-:Y:S01]  /*2ad0*/  FMUL.FTZ R31, R47, UR4 ;  /* 0x000000042f1f7c20 */ /* 0x000fe20008410000 */
[----:B------:R-:W-:Y:S01]  /*2ae0*/  FMUL.FTZ R48, R48, UR4 ;  /* 0x0000000430307c20 */ /* 0x000fe20008410000 */
[----:B------:R-:W-:Y:S01]  /*2af0*/  FMUL.FTZ R49, R49, UR4 ;  /* 0x0000000431317c20 */ /* 0x000fe20008410000 */
[----:B------:R-:W-:Y:S01]  /*2b00*/  FMUL.FTZ R50, R50, UR4 ;  /* 0x0000000432327c20 */ /* 0x000fe20008410000 */
[----:B------:R4:W0:Y:S01]  /*2b10*/  MUFU.TANH R30, R2 ;  /* 0x00000002001e7308 */ /* 0x0008220000002400 */
[----:B-----5:R-:W-:Y:S01]  /*2b20*/  FMUL.FTZ R33, R46, UR4 ;  /* 0x000000042e217c20 */ /* 0x020fe20008410000 */
        /* <DEDUP_REMOVED lines=8> */
[----:B----4-:R-:W-:Y:S01]  /*2bb0*/  FMUL.FTZ R2, R63, UR4 ;  /* 0x000000043f027c20 */ /* 0x010fe20008410000 */
[----:B------:R-:W-:Y:S01]  /*2bc0*/  FMUL.FTZ R65, R65, UR4 ;  /* 0x0000000441417c20 */ /* 0x000fe20008410000 */
[----:B------:R-:W-:Y:S01]  /*2bd0*/  FMUL.FTZ R8, R66, UR4 ;  /* 0x0000000442087c20 */ /* 0x000fe20008410000 */
[----:B------:R-:W-:Y:S01]  /*2be0*/  FMUL.FTZ R6, R67, UR4 ;  /* 0x0000000443067c20 */ /* 0x000fe20008410000 */
[----:B------:R-:W-:Y:S01]  /*2bf0*/  FMUL.FTZ R68, R68, UR4 ;  /* 0x0000000444447c20 */ /* 0x000fe20008410000 */
[----:B------:R-:W-:Y:S01]  /*2c00*/  FMUL.FTZ R14, R70, UR4 ;  /* 0x00000004460e7c20 */ /* 0x000fe20008410000 */
[----:B---3--:R-:W-:Y:S01]  /*2c10*/  FMUL.FTZ R12, R71, UR4 ;  /* 0x00000004470c7c20 */ /* 0x008fe20008410000 */
[----:B------:R-:W-:Y:S01]  /*2c20*/  FMUL.FTZ R59, R59, UR4 ;  /* 0x000000043b3b7c20 */ /* 0x000fe20008410000 */
[----:B------:R-:W-:Y:S01]  /*2c30*/  FMUL.FTZ R69, R69, UR4 ;  /* 0x0000000445457c20 */ /* 0x000fe20008410000 */
[----:B------:R-:W-:Y:S01]  /*2c40*/  IADD3 R26, R16, R25, -R18 ;  /* 0x00000019101a7210 */ /* 0x000fe20007ffe812 */
[----:B------:R-:W3:Y:S01]  /*2c50*/  MUFU.TANH R7, R7 ;  /* 0x0000000700077308 */ /* 0x000ee20000002400 */
[----:B------:R-:W-:Y:S01]  /*2c60*/  FMUL.FTZ R55, R55, UR4 ;  /* 0x0000000437377c20 */ /* 0x000fe20008410000 */
[----:B------:R-:W-:Y:S01]  /*2c70*/  FMUL.FTZ R61, R61, UR4 ;  /* 0x000000043d3d7c20 */ /* 0x000fe20008410000 */
[----:B------:R-:W-:-:S02]  /*2c80*/  IMAD R21, R83, -0x60, R16 ;  /* 0xffffffa053157824 */ /* 0x000fc400078e0210 */
[----:B------:R-:W-:Y:S02]  /*2c90*/  IMAD.IADD R26, R26, 0x1, -R17 ;  /* 0x000000011a1a7824 */ /* 0x000fe400078e0a11 */
[----:B------:R-:W-:Y:S01]  /*2ca0*/  VIADD R63, R25, 0xffffffff ;  /* 0xffffffff193f7836 */ /* 0x000fe20000000000 */
[----:B------:R-:W4:Y:S01]  /*2cb0*/  MUFU.TANH R0, R0 ;  /* 0x0000000000007308 */ /* 0x000f220000002400 */
[----:B------:R-:W-:Y:S01]  /*2cc0*/  VIADD R46, R26, UR10 ;  /* 0x0000000a1a2e7c36 */ /* 0x000fe20008000000 */
[----:B------:R-:W-:Y:S01]  /*2cd0*/  IADD3 R43, -R18, 0x60, R21 ;  /* 0x00000060122b7810 */ /* 0x000fe20007ffe115 */
[----:B------:R-:W-:-:S03]  /*2ce0*/  IMAD.IADD R62, R63, 0x1, -R18 ;  /* 0x000000013f3e7824 */ /* 0x000fc600078e0a12 */
[----:B0-----:R-:W-:Y:S02]  /*2cf0*/  VIADDMNMX R21, R64, R46, R43, PT ;  /* 0x0000002e40157246 */ /* 0x001fe4000380012b */
        /* <DEDUP_REMOVED lines=40> */
[----:B------:R5:W0:Y:S02]  /*2f80*/  MUFU.TANH R55, R61 ;  /* 0x0000003d00377308 */ /* 0x000a240000002400 */
[----:B-----5:R-:W-:-:S04]  /*2f90*/  VIADD R61, R26, UR54 ;  /* 0x000000361a3d7c36 */ /* 0x020fc80008000000 */
[----:B------:R-:W-:Y:S01]  /*2fa0*/  IMAD.IADD R25, R61, 0x1, R64 ;  /* 0x000000013d197824 */ /* 0x000fe200078e0240 */
[----:B-1234-:R-:W-:Y:S06]  /*2fb0*/  @P2 BRA `(.L_x_1148) ;  /* 0x0000000000542947 */ /* 0x01efec0003800000 */
[----:B------:R-:W-:Y:S01]  /*2fc0*/  IADD3 R26, -R17, R16, R64 ;  /* 0x00000010111a7210 */ /* 0x000fe20007ffe140 */
[----:B------:R-:W-:Y:S03]  /*2fd0*/  BSSY B0, `(.L_x_1149) ;  /* 0x0000010000007945 */ /* 0x000fe60003800000 */
[----:B------:R-:W-:-:S13]  /*2fe0*/  ISETP.GT.AND P2, PT, R26, -0x1, PT ;  /* 0xffffffff1a00780c */ /* 0x000fda0003f44270 */
[----:B------:R-:W-:Y:S05]  /*2ff0*/  @P2 BRA `(.L_x_1150) ;  /* 0x0000000000202947 */ /* 0x000fea0003800000 */
[----:B------:R-:W-:Y:S01]  /*3000*/  UISETP.NE.AND UP2, UPT, UR11, 0x1, UPT ;  /* 0x000000010b00788c */ /* 0x000fe2000bf45270 */
[----:B------:R-:W-:-:S05]  /*3010*/  LOP3.LUT R26, RZ, R26, RZ, 0x33, !PT ;  /* 0x0000001aff1a7212 */ /* 0x000fca00078e33ff */
[----:B------:R-:W-:-:S05]  /*3020*/  PLOP3.LUT P2, PT, PT, PT, UP2, 0x80, 0x0 ;  /* 0x000000000000781c */ /* 0x000fca0003f4f028 */
[----:B------:R-:W-:-:S08]  /*3030*/  @UP2 ULDC.64 UR4, c[0x0][0x9e8] ;  /* 0x00027a0000042ab9 */ /* 0x000fd00000000a00 */
[----:B------:R-:W-:-:S05]  /*3040*/  @P2 IMAD.HI.U32 R59, R26, UR4, RZ ;  /* 0x000000041a3b2c27 */ /* 0x000fca000f8e00ff */
[----:B------:R-:W-:-:S04]  /*3050*/  @P2 SHF.R.U32.HI R26, RZ, UR5, R59 ;  /* 0x00000005ff1a2c19 */ /* 0x000fc8000801163b */
[----:B------:R-:W-:Y:S01]  /*3060*/  LOP3.LUT R26, RZ, R26, RZ, 0x33, !PT ;  /* 0x0000001aff1a7212 */ /* 0x000fe200078e33ff */
[----:B------:R-:W-:Y:S06]  /*3070*/  BRA `(.L_x_1151) ;  /* 0x0000000000147947 */ /* 0x000fec0003800000 */
.L_x_1150:
[----:B------:R-:W-:-:S06]  /*3080*/  UISETP.NE.AND UP2, UPT, UR11, 0x1, UPT ;  /* 0x000000010b00788c */ /* 0x000fcc000bf45270 */
[----:B------:R-:W-:-:S05]  /*3090*/  PLOP3.LUT P2, PT, PT, PT, UP2, 0x80, 0x0 ;  /* 0x000000000000781c */ /* 0x000fca0003f4f028 */
[----:B------:R-:W-:-:S08]  /*30a0*/  @UP2 ULDC.64 UR4, c[0x0][0x9e8] ;  /* 0x00027a0000042ab9 */ /* 0x000fd00000000a00 */
[----:B------:R-:W-:-:S05]  /*30b0*/  @P2 IMAD.HI.U32 R59, R26, UR4, RZ ;  /* 0x000000041a3b2c27 */ /* 0x000fca000f8e00ff */
[----:B------:R-:W-:-:S07]  /*30c0*/  @P2 SHF.R.U32.HI R26, RZ, UR5, R59 ;  /* 0x00000005ff1a2c19 */ /* 0x000fce000801163b */
.L_x_1151:
[----:B------:R-:W-:Y:S05]  /*30d0*/  BSYNC B0 ;  /* 0x0000000000007941 */ /* 0x000fea0003800000 */
.L_x_1149:
[----:B------:R-:W-:-:S05]  /*30e0*/  IMAD R26, R26, UR11, R62 ;  /* 0x0000000b1a1a7c24 */ /* 0x000fca000f8e023e */
[----:B------:R-:W-:Y:S02]  /*30f0*/  VIMNMX R25, R25, R26, !PT ;  /* 0x0000001a19197248 */ /* 0x000fe40007fe0100 */
[----:B------:R-:W-:-:S07]  /*3100*/  VIADDMNMX R21, R26, UR11, R21, PT ;  /* 0x0000000b1a157c46 */ /* 0x000fce000b800115 */
.L_x_1148:
        /* <DEDUP_REMOVED lines=8> */
[C---:B------:R-:W-:Y:S02]  /*3190*/  ISETP.GT.AND P4, PT, R25.reuse, 0x9, !P6 ;  /* 0x000000091900780c */ /* 0x040fe40007784270 */
[----:B------:R-:W-:Y:S02]  /*31a0*/  ISETP.GT.AND P5, PT, R25, 0x8, !P3 ;  /* 0x000000081900780c */ /* 0x000fe40005fa4270 */
[----:B------:R-:W-:Y:S02]  /*31b0*/  ISETP.LT.OR P4, PT, R21, 0xa, P4 ;  /* 0x0000000a1500780c */ /* 0x000fe40002781670 */
[----:B------:R-:W-:Y:S02]  /*31c0*/  ISETP.GE.AND P6, PT, R63, 0x11, PT ;  /* 0x000000113f00780c */ /* 0x000fe40003fc6270 */
[----:B0-----:R-:W-:-:S02]  /*31d0*/  FSEL R93, R29, -INF , !P4 ;  /* 0xff8000001d5d7808 */ /* 0x001fc40006000000 */
[----:B------:R-:W-:Y:S02]  /*31e0*/  ISETP.LT.OR P5, PT, R21, 0x9, P5 ;  /* 0x000000091500780c */ /* 0x000fe40002fa1670 */
[----:B------:R-:W-:Y:S02]  /*31f0*/  ISETP.GT.AND P4, PT, R25, 0x10, !P6 ;  /* 0x000000101900780c */ /* 0x000fe40007784270 */
[----:B------:R-:W-:Y:S01]  /*3200*/  FSEL R91, R28, -INF , !P5 ;  /* 0xff8000001c5b7808 */ /* 0x000fe20006800000 */
[----:B-1----:R-:W-:Y:S01]  /*3210*/  IMAD.IADD R28, R61, 0x1, R24 ;  /* 0x000000013d1c7824 */ /* 0x002fe200078e0218 */
        /* <DEDUP_REMOVED lines=81> */
[----:B------:R-:W-:Y:S02]  /*3730*/  P2R R66, PR, RZ, 0x40 ;  /* 0x00000040ff427803 */ /* 0x000fe40000000000 */
[----:B------:R-:W-:Y:S02]  /*3740*/  FSEL R51, R51, -INF , !P4 ;  /* 0xff80000033337808 */ /* 0x000fe40006000000 */
[----:B------:R-:W-:Y:S02]  /*3750*/  ISETP.GE.AND P4, PT, R63, 0x52, PT ;  /* 0x000000523f00780c */ /* 0x000fe40003f86270 */
[----:B------:R-:W-:Y:S02]  /*3760*/  VIADDMNMX R26, R24, R46, R43, PT ;  /* 0x0000002e181a7246 */ /* 0x000fe4000380012b */
        /* <DEDUP_REMOVED lines=12> */
[----:B------:R-:W-:-:S04]  /*3830*/  ISETP.GE.AND P6, PT, R63, 0x5a, PT ;  /* 0x0000005a3f00780c */ /* 0x000fc80003fc6270 */
[----:B------:R-:W-:Y:S02]  /*3840*/  P2R R63, PR, RZ, 0x40 ;  /* 0x00000040ff3f7803 */ /* 0x000fe40000000000 */
[----:B------:R-:W-:-:S04]  /*3850*/  ISETP.GT.AND P6, PT, R25, 0x59, !P6 ;  /* 0x000000591900780c */ /* 0x000fc800077c4270 */
[----:B------:R-:W-:-:S04]  /*3860*/  ISETP.LT.OR P6, PT, R21, 0x5a, P6 ;  /* 0x0000005a1500780c */ /* 0x000fc800037c1670 */
[----:B------:R-:W-:Y:S02]  /*3870*/  FSEL R47, R47, -INF , !P6 ;  /* 0xff8000002f2f7808 */ /* 0x000fe40007000000 */
[----:B------:R-:W-:-:S13]  /*3880*/  PLOP3.LUT P6, PT, PT, PT, UP1, 0x40, 0x0 ;  /* 0x000000000000781c */ /* 0x000fda0003fce818 */
[----:B------:R-:W-:Y:S05]  /*3890*/  @P6 BRA `(.L_x_1152) ;  /* 0x00000000005c6947 */ /* 0x000fea0003800000 */
        /* <DEDUP_REMOVED lines=8> */
[----:B------:R-:W-:Y:S01]  /*3920*/  @P6 IMAD.HI.U32 R21, R7, UR4, RZ ;  /* 0x0000000407156c27 */ /* 0x000fe2000f8e00ff */
[----:B------:R-:W-:-:S13]  /*3930*/  PLOP3.LUT P6, PT, PT, PT, UP2, 0x80, 0x0 ;  /* 0x000000000000781c */ /* 0x000fda0003fcf028 */
[----:B------:R-:W-:-:S04]  /*3940*/  @P6 SHF.R.U32.HI R7, RZ, UR5, R21 ;  /* 0x00000005ff076c19 */ /* 0x000fc80008011615 */
[----:B------:R-:W-:Y:S01]  /*3950*/  LOP3.LUT R7, RZ, R7, RZ, 0x33, !PT ;  /* 0x00000007ff077212 */ /* 0x000fe200078e33ff */
[----:B------:R-:W-:Y:S06]  /*3960*/  BRA `(.L_x_1155) ;  /* 0x0000000000187947 */ /* 0x000fec0003800000 */
.L_x_1154:
[----:B------:R-:W-:-:S06]  /*3970*/  UISETP.NE.AND UP2, UPT, UR11, 0x1, UPT ;  /* 0x000000010b00788c */ /* 0x000fcc000bf45270 */
[----:B------:R-:W-:-:S05]  /*3980*/  PLOP3.LUT P6, PT, PT, PT, UP2, 0x80, 0x0 ;  /* 0x000000000000781c */ /* 0x000fca0003fcf028 */
[----:B------:R-:W-:-:S08]  /*3990*/  @UP2 ULDC.64 UR4, c[0x0][0x9e8] ;  /* 0x00027a0000042ab9 */ /* 0x000fd00000000a00 */
[----:B------:R-:W-:Y:S01]  /*39a0*/  @P6 IMAD.HI.U32 R21, R7, UR4, RZ ;  /* 0x0000000407156c27 */ /* 0x000fe2000f8e00ff */
[----:B------:R-:W-:-:S13]  /*39b0*/  PLOP3.LUT P6, PT, PT, PT, UP2, 0x80, 0x0 ;  /* 0x000000000000781c */ /* 0x000fda0003fcf028 */
[----:B------:R-:W-:-:S07]  /*39c0*/  @P6 SHF.R.U32.HI R7, RZ, UR5, R21 ;  /* 0x00000005ff076c19 */ /* 0x000fce0008011615 */
.L_x_1155:
[----:B------:R-:W-:Y:S05]  /*39d0*/  BSYNC B0 ;  /* 0x0000000000007941 */ /* 0x000fea0003800000 */
.L_x_1153:
[----:B------:R-:W-:-:S05]  /*39e0*/  IMAD R7, R7, UR11, R62 ;  /* 0x0000000b07077c24 */ /* 0x000fca000f8e023e */
[----:B------:R-:W-:Y:S02]  /*39f0*/  VIMNMX R28, R28, R7, !PT ;  /* 0x000000071c1c7248 */ /* 0x000fe40007fe0100 */
[----:B------:R-:W-:-:S07]  /*3a00*/  VIADDMNMX R26, R7, UR11, R26, PT ;  /* 0x0000000b071a7c46 */ /* 0x000fce000b80011a */
.L_x_1152:
[C---:B------:R-:W-:Y:S01]  /*3a10*/  ISETP.GT.AND P2, PT, R28.reuse, 0x1, !P2 ;  /* 0x000000011c00780c */ /* 0x040fe20005744270 */
[----:B------:R-:W-:Y:S01]  /*3a20*/  ULDC UR4, c[0x0][0x988] ;  /* 0x0002620000047ab9 */ /* 0x000fe20000000800 */
[----:B------:R-:W-:Y:S01]  /*3a30*/  ISETP.GT.AND P3, PT, R28, 0x8, !P3 ;  /* 0x000000081c00780c */ /* 0x000fe20005f64270 */
[----:B------:R-:W-:Y:S01]  /*3a40*/  @UP0 ULDC UR14, c[0x0][0x450] ;  /* 0x00011400000e0ab9 */ /* 0x000fe20000000800 */
[C---:B------:R-:W-:Y:S01]  /*3a50*/  ISETP.LT.OR P2, PT, R26.reuse, 0x2, P2 ;  /* 0x000000021a00780c */ /* 0x040fe20001741670 */
[----:B------:R-:W-:Y:S01]  /*3a60*/  UMOV UR6, UR60 ;  /* 0x0000003c00067c82 */ /* 0x000fe20008000000 */
        /* <DEDUP_REMOVED lines=10> */
[----:B------:R-:W-:Y:S02]  /*3b10*/  ISETP.NE.AND P6, PT, R36, RZ, PT ;  /* 0x000000ff2400720c */ /* 0x000fe40003fc5270 */
        /* <DEDUP_REMOVED lines=17> */
[----:B------:R-:W-:Y:S02]  /*3c30*/  ISETP.GT.AND P2, PT, R28, 0x19, !P6 ;  /* 0x000000191c00780c */ /* 0x000fe40007744270 */
[----:B------:R-:W-:Y:S02]  /*3c40*/  FMNMX.FTZ R10, R85, R10, !PT ;  /* 0x0000000a550a7209 */ /* 0x000fe40007810000 */
        /* <DEDUP_REMOVED lines=34> */
[----:B------:R-:W-:Y:S01]  /*3e70*/  ISETP.NE.AND P3, PT, R56, RZ, PT ;  /* 0x000000ff3800720c */ /* 0x000fe20003f65270 */
[----:B------:R-:W0:Y:S01]  /*3e80*/  SHFL.BFLY PT, R7, R24, 0x2, 0x1f ;  /* 0x0c401f0018077f89 */ /* 0x000e2200000e0000 */
[----:B------:R-:W-:Y:S02]  /*3e90*/  ISETP.LT.OR P2, PT, R26, 0x31, P2 ;  /* 0x000000311a00780c */ /* 0x000fe40001741670 */
[----:B------:R-:W-:Y:S02]  /*3ea0*/  ISETP.NE.AND P6, PT, R27, RZ, PT ;  /* 0x000000ff1b00720c */ /* 0x000fe40003fc5270 */
[----:B------:R-:W-:Y:S02]  /*3eb0*/  FSEL R21, R50, -INF , !P2 ;  /* 0xff80000032157808 */ /* 0x000fe40005000000 */
[----:B------:R-:W-:-:S02]  /*3ec0*/  ISETP.NE.AND P2, PT, R48, RZ, PT ;  /* 0x000000ff3000720c */ /* 0x000fc40003f45270 */
[C---:B------:R-:W-:Y:S02]  /*3ed0*/  ISETP.GT.AND P4, PT, R28.reuse, 0x51, !P4 ;  /* 0x000000511c00780c */ /* 0x040fe40006784270 */
[C---:B------:R-:W-:Y:S02]  /*3ee0*/  ISETP.GT.AND P2, PT, R28.reuse, 0x31, !P2 ;  /* 0x000000311c00780c */ /* 0x040fe40005744270 */
[----:B------:R-:W-:Y:S02]  /*3ef0*/  ISETP.GT.AND P5, PT, R28, 0x58, !P5 ;  /* 0x000000581c00780c */ /* 0x000fe40006fa4270 */
[C---:B------:R-:W-:Y:S02]  /*3f00*/  ISETP.LT.OR P2, PT, R26.reuse, 0x32, P2 ;  /* 0x000000321a00780c */ /* 0x040fe40001741670 */
[----:B------:R-:W-:Y:S02]  /*3f10*/  ISETP.LT.OR P4, PT, R26, 0x52, P4 ;  /* 0x000000521a00780c */ /* 0x000fe40002781670 */
[----:B------:R-:W-:-:S02]  /*3f20*/  FSEL R11, R34, -INF , !P2 ;  /* 0xff800000220b7808 */ /* 0x000fc40005000000 */
[----:B------:R-:W-:Y:S02]  /*3f30*/  ISETP.NE.AND P2, PT, R76, RZ, PT ;  /* 0x000000ff4c00720c */ /* 0x000fe40003f45270 */
[----:B------:R-:W-:Y:S02]  /*3f40*/  ISETP.LT.OR P5, PT, R26, 0x59, P5 ;  /* 0x000000591a00780c */ /* 0x000fe40002fa1670 */
[----:B------:R-:W-:Y:S02]  /*3f50*/  ISETP.GT.AND P2, PT, R28, 0x38, !P2 ;  /* 0x000000381c00780c */ /* 0x000fe40005744270 */
[----:B0-----:R-:W-:Y:S02]  /*3f60*/  FMNMX.FTZ R25, R24, R7, !PT ;  /* 0x0000000718197209 */ /* 0x001fe40007810000 */
[----:B------:R-:W-:Y:S02]  /*3f70*/  ISETP.LT.OR P2, PT, R26, 0x39, P2 ;  /* 0x000000391a00780c */ /* 0x000fe40001741670 */
[----:B------:R-:W-:Y:S01]  /*3f80*/  R2UR UR7, R82 ;  /* 0x00000000520772ca */ /* 0x000fe200000e0000 */
[----:B------:R-:W0:Y:S01]  /*3f90*/  SHFL.BFLY PT, R10, R25, 0x1, 0x1f ;  /* 0x0c201f00190a7f89 */ /* 0x000e2200000e0000 */
[----:B------:R-:W-:-:S02]  /*3fa0*/  FSEL R9, R54, -INF , !P2 ;  /* 0xff80000036097808 */ /* 0x000fc40005000000 */
[----:B------:R-:W-:-:S04]  /*3fb0*/  ISETP.NE.AND P2, PT, R52, RZ, PT ;  /* 0x000000ff3400720c */ /* 0x000fc80003f45270 */
[----:B------:R-:W-:-:S04]  /*3fc0*/  ISETP.GT.AND P2, PT, R28, 0x39, !P2 ;  /* 0x000000391c00780c */ /* 0x000fc80005744270 */
[----:B------:R-:W-:-:S04]  /*3fd0*/  ISETP.LT.OR P2, PT, R26, 0x3a, P2 ;  /* 0x0000003a1a00780c */ /* 0x000fc80001741670 */
[----:B------:R-:W-:Y:S02]  /*3fe0*/  FSEL R15, R38, -INF , !P2 ;  /* 0xff800000260f7808 */ /* 0x000fe40005000000 */
[----:B------:R-:W-:-:S04]  /*3ff0*/  ISETP.NE.AND P2, PT, R78, RZ, PT ;  /* 0x000000ff4e00720c */ /* 0x000fc80003f45270 */
[----:B------:R-:W-:Y:S02]  /*4000*/  ISETP.GT.AND P2, PT, R28, 0x40, !P2 ;  /* 0x000000401c00780c */ /* 0x000fe40005744270 */
[----:B0-----:R-:W-:Y:S01]  /*4010*/  FMNMX.FTZ R7, R25, R10, !PT ;  /* 0x0000000a19077209 */ /* 0x001fe20007810000 */
[----:B------:R-:W-:Y:S01]  /*4020*/  IMAD.U32 R10, RZ, RZ, UR4 ;  /* 0x00000004ff0a7e24 */ /* 0x000fe2000f8e00ff */
[----:B------:R-:W-:Y:S01]  /*4030*/  ISETP.LT.OR P2, PT, R26, 0x41, P2 ;  /* 0x000000411a00780c */ /* 0x000fe20001741670 */
[----:B------:R-:W-:Y:S02]  /*4040*/  @UP0 ULDC UR4, c[0x0][0x44c] ;  /* 0x0001130000040ab9 */ /* 0x000fe40000000800 */
[----:B------:R-:W-:Y:S01]  /*4050*/  FMUL.FTZ R27, R7, R10 ;  /* 0x0000000a071b7220 */ /* 0x000fe20000410000 */
[----:B------:R-:W-:Y:S01]  /*4060*/  FSEL R3, R58, -INF , !P2 ;  /* 0xff8000003a037808 */ /* 0x000fe20005000000 */
[----:B------:R-:W-:Y:S01]  /*4070*/  UIMAD.WIDE.U32 UR4, UR60, UR4, URZ ;  /* 0x000000043c0472a5 */ /* 0x000fe2000f8e003f */
[----:B------:R-:W-:-:S02]  /*4080*/  ISETP.GT.AND P2, PT, R28, 0x41, !P3 ;  /* 0x000000411c00780c */ /* 0x000fc40005f44270 */
[----:B------:R-:W-:Y:S01]  /*4090*/  ISETP.NE.AND P3, PT, R84, RZ, PT ;  /* 0x000000ff5400720c */ /* 0x000fe20003f65270 */
[----:B------:R-:W-:Y:S01]  /*40a0*/  @UP0 USHF.R.U32.HI UR6, URZ, UR14, UR5 ;  /* 0x0000000e3f060299 */ /* 0x000fe20008011605 */
[----:B------:R-:W-:Y:S02]  /*40b0*/  ISETP.LT.OR P2, PT, R26, 0x42, P2 ;  /* 0x000000421a00780c */ /* 0x000fe40001741670 */
[----:B------:R-:W-:Y:S01]  /*40c0*/  ISETP.GT.AND P3, PT, R28, 0x50, !P3 ;  /* 0x000000501c00780c */ /* 0x000fe20005f64270 */
[----:B------:R-:W-:Y:S01]  /*40d0*/  UIADD3 UR4, UR7, UR6, URZ ;  /* 0x0000000607047290 */ /* 0x000fe2000fffe03f */
[----:B------:R-:W-:Y:S02]  /*40e0*/  FSEL R13, R42, -INF , !P2 ;  /* 0xff8000002a0d7808 */ /* 0x000fe40005000000 */
[----:B------:R-:W-:Y:S01]  /*40f0*/  ISETP.GT.AND P2, PT, R28, RZ, !P6 ;  /* 0x000000ff1c00720c */ /* 0x000fe20007744270 */
[----:B------:R-:W-:Y:S01]  /*4100*/  UIADD3 UR10, UR4, UR10, URZ ;  /* 0x0000000a040a7290 */ /* 0x000fe2000fffe03f */
[----:B------:R-:W-:-:S02]  /*4110*/  ISETP.NE.AND P6, PT, R80, RZ, PT ;  /* 0x000000ff5000720c */ /* 0x000fc40003fc5270 */
[C---:B------:R-:W-:Y:S02]  /*4120*/  ISETP.LT.OR P2, PT, R26.reuse, 0x1, P2 ;  /* 0x000000011a00780c */ /* 0x040fe40001741670 */
[----:B------:R-:W-:Y:S02]  /*4130*/  ISETP.LT.OR P3, PT, R26, 0x51, P3 ;  /* 0x000000511a00780c */ /* 0x000fe40001f61670 */
[----:B------:R-:W-:Y:S02]  /*4140*/  FSEL R0, R0, -INF , !P2 ;  /* 0xff80000000007808 */ /* 0x000fe40005000000 */
[----:B------:R-:W-:-:S04]  /*4150*/  FSETP.NEU.FTZ.AND P2, PT, R7, -INF , PT ;  /* 0xff8000000700780b */ /* 0x000fc80003f5d000 */
[----:B------:R-:W-:Y:S02]  /*4160*/  FSEL R30, R27, RZ, P2 ;  /* 0x000000ff1b1e7208 */ /* 0x000fe40001000000 */
[----:B------:R-:W-:Y:S02]  /*4170*/  ISETP.GT.AND P2, PT, R28, 0x48, !P6 ;  /* 0x000000481c00780c */ /* 0x000fe40007744270 */
[----:B------:R-:W-:Y:S01]  /*4180*/  ISETP.NE.AND P6, PT, R63, RZ, PT ;  /* 0x000000ff3f00720c */ /* 0x000fe20003fc5270 */
[-CC-:B------:R-:W-:Y:S01]  /*4190*/  FFMA.FTZ R25, R89, R10.reuse, -R30.reuse ;  /* 0x0000000a59197223 */ /* 0x180fe2000001081e */
[----:B------:R-:W-:Y:S01]  /*41a0*/  ISETP.LT.OR P2, PT, R26, 0x49, P2 ;  /* 0x000000491a00780c */ /* 0x000fe20001741670 */
[-CC-:B------:R-:W-:Y:S01]  /*41b0*/  FFMA.FTZ R158, R91, R10.reuse, -R30.reuse ;  /* 0x0000000a5b9e7223 */ /* 0x180fe2000001081e */
[----:B------:R-:W-:Y:S01]  /*41c0*/  ISETP.GT.AND P6, PT, R28, 0x59, !P6 ;  /* 0x000000591c00780c */ /* 0x000fe200077c4270 */
[-CC-:B------:R-:W-:Y:S01]  /*41d0*/  FFMA.FTZ R27, R93, R10.reuse, -R30.reuse ;  /* 0x0000000a5d1b7223 */ /* 0x180fe2000001081e */
[----:B------:R-:W-:Y:S01]  /*41e0*/  FSEL R63, R20, -INF , !P2 ;  /* 0xff800000143f7808 */ /* 0x000fe20005000000 */
[-CC-:B------:R-:W-:Y:S01]  /*41f0*/  FFMA.FTZ R156, R29, R10.reuse, -R30.reuse ;  /* 0x0000000a1d9c7223 */ /* 0x180fe2000001081e */
[----:B------:R-:W-:Y:S01]  /*4200*/  FMNMX.FTZ R20, R0, R65, !PT ;  /* 0x0000004100147209 */ /* 0x000fe20007810000 */
[----:B------:R-:W-:Y:S01]  /*4210*/  MUFU.EX2 R25, R25 ;  /* 0x0000001900197308 */ /* 0x000fe20000000800 */
[----:B------:R-:W-:Y:S01]  /*4220*/  ISETP.NE.AND P2, PT, R60, RZ, PT ;  /* 0x000000ff3c00720c */ /* 0x000fe20003f45270 */
[--C-:B------:R-:W-:Y:S01]  /*4230*/  FFMA.FTZ R152, R95, R10, -R30.reuse ;  /* 0x0000000a5f987223 */ /* 0x100fe2000001081e */
[----:B------:R-:W-:Y:S01]  /*4240*/  FMNMX.FTZ R20, R61, R20, !PT ;  /* 0x000000143d147209 */ /* 0x000fe20007810000 */
[-CC-:B------:R-:W-:Y:S01]  /*4250*/  FFMA.FTZ R29, R97, R10.reuse, -R30.reuse ;  /* 0x0000000a611d7223 */ /* 0x180fe2000001081e */
[----:B------:R-:W-:Y:S01]  /*4260*/  ISETP.GT.AND P2, PT, R28, 0x49, !P2 ;  /* 0x000000491c00780c */ /* 0x000fe20005744270 */
[--C-:B------:R-:W-:Y:S01]  /*4270*/  FFMA.FTZ R45, R45, R10, -R30.reuse ;  /* 0x0000000a2d2d7223 */ /* 0x100fe2000001081e */
[----:B------:R-:W-:Y:S01]  /*4280*/  FMNMX.FTZ R20, R57, R20, !PT ;  /* 0x0000001439147209 */ /* 0x000fe20007810000 */
[----:B------:R-:W0:Y:S01]  /*4290*/  MUFU.EX2 R156, R156 ;  /* 0x0000009c009c7308 */ /* 0x000e220000000800 */
[----:B------:R-:W-:Y:S01]  /*42a0*/  ISETP.LT.OR P2, PT, R26, 0x4a, P2 ;  /* 0x0000004a1a00780c */ /* 0x000fe20001741670 */
[--C-:B------:R-:W-:Y:S01]  /*42b0*/  FFMA.FTZ R154, R99, R10, -R30.reuse ;  /* 0x0000000a639a7223 */ /* 0x100fe2000001081e */
[----:B------:R-:W-:Y:S01]  /*42c0*/  FMNMX.FTZ R20, R53, R20, !PT ;  /* 0x0000001435147209 */ /* 0x000fe20007810000 */
[-CC-:B------:R-:W-:Y:S01]  /*42d0*/  FFMA.FTZ R24, R101, R10.reuse, -R30.reuse ;  /* 0x0000000a65187223 */ /* 0x180fe2000001081e */
[----:B------:R-:W-:Y:S01]  /*42e0*/  FSEL R89, R2, -INF , !P2 ;  /* 0xff80000002597808 */ /* 0x000fe20005000000 */
[--C-:B------:R-:W-:Y:S01]  /*42f0*/  FFMA.FTZ R2, R87, R10, -R30.reuse ;  /* 0x0000000a57027223 */ /* 0x100fe2000001081e */
[----:B------:R-:W-:Y:S01]  /*4300*/  FMNMX.FTZ R20, R49, R20, !PT ;  /* 0x0000001431147209 */ /* 0x000fe20007810000 */
[----:B------:R-:W1:Y:S01]  /*4310*/  MUFU.EX2 R158, R158 ;  /* 0x0000009e009e7308 */ /* 0x000e620000000800 */
[----:B------:R-:W-:Y:S01]  /*4320*/  FSEL R87, R8, -INF , !P3 ;  /* 0xff80000008577808 */ /* 0x000fe20005800000 */
[--C-:B------:R-:W-:Y:S01]  /*4330*/  FFMA.FTZ R8, R79, R10, -R30.reuse ;  /* 0x0000000a4f087223 */ /* 0x100fe2000001081e */
[----:B------:R-:W-:Y:S01]  /*4340*/  FMNMX.FTZ R20, R43, R20, !PT ;  /* 0x000000142b147209 */ /* 0x000fe20007810000 */
[-CC-:B------:R-:W-:Y:S01]  /*4350*/  FFMA.FTZ R81, R81, R10.reuse, -R30.reuse ;  /* 0x0000000a51517223 */ /* 0x180fe2000001081e */
[----:B------:R-:W-:Y:S01]  /*4360*/  FSEL R91, R6, -INF , !P4 ;  /* 0xff800000065b7808 */ /* 0x000fe20006000000 */
[--C-:B------:R-:W-:Y:S01]  /*4370*/  FFMA.FTZ R6, R85, R10, -R30.reuse ;  /* 0x0000000a55067223 */ /* 0x100fe2000001081e */
[----:B------:R-:W-:Y:S01]  /*4380*/  FMNMX.FTZ R20, R39, R20, !PT ;  /* 0x0000001427147209 */ /* 0x000fe20007810000 */
[----:B------:R-:W-:Y:S01]  /*4390*/  MUFU.EX2 R150, R8 ;  /* 0x0000000800967308 */ /* 0x000fe20000000800 */
[----:B------:R-:W-:Y:S01]  /*43a0*/  ISETP.LT.OR P6, PT, R26, 0x5a, P6 ;  /* 0x0000005a1a00780c */ /* 0x000fe200037c1670 */
[--C-:B------:R-:W-:Y:S01]  /*43b0*/  FFMA.FTZ R77, R77, R10, -R30.reuse ;  /* 0x0000000a4d4d7223 */ /* 0x100fe2000001081e */
[----:B------:R-:W-:Y:S01]  /*43c0*/  FMNMX.FTZ R20, R37, R20, !PT ;  /* 0x0000001425147209 */ /* 0x000fe20007810000 */
[-CC-:B------:R-:W-:Y:S01]  /*43d0*/  FFMA.FTZ R75, R75, R10.reuse, -R30.reuse ;  /* 0x0000000a4b4b7223 */ /* 0x180fe2000001081e */
[----:B------:R-:W-:Y:S01]  /*43e0*/  FSEL R85, R14, -INF , !P5 ;  /* 0xff8000000e557808 */ /* 0x000fe20006800000 */
[--C-:B------:R-:W-:Y:S01]  /*43f0*/  FFMA.FTZ R73, R73, R10, -R30.reuse ;  /* 0x0000000a49497223 */ /* 0x100fe2000001081e */
[----:B------:R-:W-:Y:S01]  /*4400*/  FMNMX.FTZ R20, R35, R20, !PT ;  /* 0x0000001423147209 */ /* 0x000fe20007810000 */
[----:B------:R-:W2:Y:S01]  /*4410*/  MUFU.EX2 R27, R27 ;  /* 0x0000001b001b7308 */ /* 0x000ea20000000800 */
[----:B------:R-:W-:Y:S01]  /*4420*/  FSEL R93, R12, -INF , !P6 ;  /* 0xff8000000c5d7808 */ /* 0x000fe20007000000 */
[--C-:B------:R-:W-:Y:S01]  /*4430*/  FFMA.FTZ R71, R71, R10, -R30.reuse ;  /* 0x0000000a47477223 */ /* 0x100fe2000001081e */
[----:B------:R-:W-:Y:S01]  /*4440*/  FMNMX.FTZ R20, R33, R20, !PT ;  /* 0x0000001421147209 */ /* 0x000fe20007810000 */
[-CC-:B------:R-:W-:Y:S01]  /*4450*/  FFMA.FTZ R69, R69, R10.reuse, -R30.reuse ;  /* 0x0000000a45457223 */ /* 0x180fe2000001081e */
[-CC-:B------:R-:W-:Y:S01]  /*4460*/  FFMA.FTZ R67, R67, R10.reuse, -R30.reuse ;  /* 0x0000000a43437223 */ /* 0x180fe2000001081e */
[--C-:B------:R-:W-:Y:S01]  /*4470*/  FFMA.FTZ R59, R59, R10, -R30.reuse ;  /* 0x0000000a3b3b7223 */ /* 0x100fe2000001081e */
[----:B------:R-:W-:Y:S01]  /*4480*/  FMNMX.FTZ R20, R31, R20, !PT ;  /* 0x000000141f147209 */ /* 0x000fe20007810000 */
[----:B------:R-:W-:Y:S01]  /*4490*/  MUFU.EX2 R97, R6 ;  /* 0x0000000600617308 */ /* 0x000fe20000000800 */
[-CC-:B------:R-:W-:Y:S01]  /*44a0*/  FFMA.FTZ R55, R55, R10.reuse, -R30.reuse ;  /* 0x0000000a37377223 */ /* 0x180fe2000001081e */
[--C-:B------:R-:W-:Y:S01]  /*44b0*/  FFMA.FTZ R51, R51, R10, -R30.reuse ;  /* 0x0000000a33337223 */ /* 0x100fe2000001081e */
[----:B------:R-:W-:Y:S01]  /*44c0*/  FMNMX.FTZ R20, R21, R20, !PT ;  /* 0x0000001415147209 */ /* 0x000fe20007810000 */
[-CC-:B------:R-:W-:Y:S01]  /*44d0*/  FFMA.FTZ R41, R41, R10.reuse, -R30.reuse ;  /* 0x0000000a29297223 */ /* 0x180fe2000001081e */
[----:B------:R-:W-:-:S02]  /*44e0*/  FFMA.FTZ R30, R47, R10, -R30 ;  /* 0x0000000a2f1e7223 */ /* 0x000fc4000001081e */
[----:B------:R-:W-:Y:S01]  /*44f0*/  FMNMX.FTZ R20, R11, R20, !PT ;  /* 0x000000140b147209 */ /* 0x000fe20007810000 */
[----:B------:R-:W-:Y:S03]  /*4500*/  MUFU.EX2 R152, R152 ;  /* 0x0000009800987308 */ /* 0x000fe60000000800 */
[----:B------:R-:W-:-:S04]  /*4510*/  FMNMX.FTZ R20, R9, R20, !PT ;  /* 0x0000001409147209 */ /* 0x000fc80007810000 */
[----:B------:R-:W-:Y:S01]  /*4520*/  FMNMX.FTZ R20, R15, R20, !PT ;  /* 0x000000140f147209 */ /* 0x000fe20007810000 */
[----:B------:R-:W-:Y:S03]  /*4530*/  MUFU.EX2 R29, R29 ;  /* 0x0000001d001d7308 */ /* 0x000fe60000000800 */
[----:B------:R-:W-:-:S04]  /*4540*/  FMNMX.FTZ R20, R3, R20, !PT ;  /* 0x0000001403147209 */ /* 0x000fc80007810000 */
[----:B------:R-:W-:Y:S01]  /*4550*/  FMNMX.FTZ R20, R13, R20, !PT ;  /* 0x000000140d147209 */ /* 0x000fe20007810000 */
[----:B------:R0:W-:Y:S03]  /*4560*/  MUFU.EX2 R136, R45 ;  /* 0x0000002d00887308 */ /* 0x0001e60000000800 */
[----:B------:R-:W-:-:S04]  /*4570*/  FMNMX.FTZ R20, R63, R20, !PT ;  /* 0x000000143f147209 */ /* 0x000fc80007810000 */
[----:B------:R-:W-:Y:S01]  /*4580*/  FMNMX.FTZ R20, R89, R20, !PT ;  /* 0x0000001459147209 */ /* 0x000fe20007810000 */
[----:B------:R-:W-:Y:S01]  /*4590*/  MUFU.EX2 R154, R154 ;  /* 0x0000009a009a7308 */ /* 0x000fe20000000800 */
[----:B0-----:R-:W-:Y:S01]  /*45a0*/  FADD.FTZ R45, R156, R25 ;  /* 0x000000199c2d7221 */ /* 0x001fe20000010000 */
[----:B------:R-:W-:Y:S02]  /*45b0*/  F2FP.F16.F32.PACK_AB R156, R25, R156 ;  /* 0x0000009c199c723e */ /* 0x000fe400000000ff */
[----:B------:R-:W-:Y:S01]  /*45c0*/  FMNMX.FTZ R20, R87, R20, !PT ;  /* 0x0000001457147209 */ /* 0x000fe20007810000 */
[----:B-1----:R-:W-:Y:S01]  /*45d0*/  FADD.FTZ R28, R158, R45 ;  /* 0x0000002d9e1c7221 */ /* 0x002fe20000010000 */
[----:B--2---:R-:W-:Y:S02]  /*45e0*/  F2FP.F16.F32.PACK_AB R158, R27, R158 ;  /* 0x0000009e1b9e723e */ /* 0x004fe400000000ff */
[----:B------:R-:W-:Y:S01]  /*45f0*/  FMNMX.FTZ R20, R91, R20, !PT ;  /* 0x000000145b147209 */ /* 0x000fe20007810000 */
[----:B------:R-:W-:Y:S03]  /*4600*/  MUFU.EX2 R95, R24 ;  /* 0x00000018005f7308 */ /* 0x000fe60000000800 */
[----:B------:R-:W-:-:S04]  /*4610*/  FMNMX.FTZ R20, R85, R20, !PT ;  /* 0x0000001455147209 */ /* 0x000fc80007810000 */
[----:B------:R-:W-:Y:S01]  /*4620*/  FMNMX.FTZ R20, R93, R20, !PT ;  /* 0x000000145d147209 */ /* 0x000fe20007810000 */
[----:B------:R-:W0:Y:S04]  /*4630*/  MUFU.EX2 R2, R2 ;  /* 0x0000000200027308 */ /* 0x000e280000000800 */
[----:B------:R-:W1:Y:S04]  /*4640*/  SHFL.BFLY PT, R79, R20, 0x2, 0x1f ;  /* 0x0c401f00144f7f89 */ /* 0x000e6800000e0000 */
[----:B------:R-:W-:Y:S08]  /*4650*/  MUFU.EX2 R81, R81 ;  /* 0x0000005100517308 */ /* 0x000ff00000000800 */
[----:B------:R-:W-:Y:S01]  /*4660*/  MUFU.EX2 R77, R77 ;  /* 0x0000004d004d7308 */ /* 0x000fe20000000800 */
[----:B0-----:R-:W-:-:S07]  /*4670*/  F2FP.F16.F32.PACK_AB R148, R97, R2 ;  /* 0x000000026194723e */ /* 0x001fce00000000ff */
[----:B------:R-:W-:Y:S01]  /*4680*/  MUFU.EX2 R144, R75 ;  /* 0x0000004b00907308 */ /* 0x000fe20000000800 */
[----:B-1----:R-:W-:-:S07]  /*4690*/  FMNMX.FTZ R79, R20, R79, !PT ;  /* 0x0000004f144f7209 */ /* 0x002fce0007810000 */
        /* <DEDUP_REMOVED lines=9> */
[----:B------:R-:W-:Y:S02]  /*4730*/  FSEL R6, R6, RZ, P2 ;  /* 0x000000ff06067208 */ /* 0x000fe40001000000 */
[----:B------:R-:W-:-:S03]  /*4740*/  PLOP3.LUT P2, PT, PT, PT, UP1, 0x40, 0x0 ;  /* 0x000000000000781c */ /* 0x000fc60003f4e818 */
        /* <DEDUP_REMOVED lines=13> */
[----:B0-----:R-:W-:Y:S01]  /*4820*/  FADD.FTZ R39, R27, R28 ;  /* 0x0000001c1b277221 */ /* 0x001fe20000010000 */
[-CC-:B------:R-:W-:Y:S01]  /*4830*/  FFMA.FTZ R11, R11, R10.reuse, -R6.reuse ;  /* 0x0000000a0b0b7223 */ /* 0x180fe20000010806 */
[-CC-:B------:R-:W-:Y:S01]  /*4840*/  FFMA.FTZ R33, R33, R10.reuse, -R6.reuse ;  /* 0x0000000a21217223 */ /* 0x180fe20000010806 */
[-CC-:B------:R-:W-:Y:S01]  /*4850*/  FFMA.FTZ R15, R15, R10.reuse, -R6.reuse ;  /* 0x0000000a0f0f7223 */ /* 0x180fe20000010806 */
[----:B------:R-:W-:Y:S01]  /*4860*/  FADD.FTZ R28, R152, R39 ;  /* 0x00000027981c7221 */ /* 0x000fe20000010000 */
        /* <DEDUP_REMOVED lines=11> */
[----:B------:R-:W-:Y:S01]  /*4920*/  FFMA.FTZ R93, R93, R10, -R6 ;  /* 0x0000000a5d5d7223 */ /* 0x000fe20000010806 */
[----:B------:R-:W-:-:S06]  /*4930*/  F2FP.F16.F32.PACK_AB R152, R29, R152 ;  /* 0x000000981d98723e */ /* 0x000fcc00000000ff */
[----:B------:R-:W-:Y:S01]  /*4940*/  MUFU.EX2 R61, R61 ;  /* 0x0000003d003d7308 */ /* 0x000fe20000000800 */
[----:B-1----:R-:W-:Y:S01]  /*4950*/  FADD.FTZ R35, R29, R28 ;  /* 0x0000001c1d237221 */ /* 0x002fe20000010000 */
[----:B0-----:R-:W-:-:S03]  /*4960*/  F2FP.F16.F32.PACK_AB R157, R65, R0 ;  /* 0x00000000419d723e */ /* 0x001fc600000000ff */
[----:B------:R-:W-:Y:S01]  /*4970*/  FADD.FTZ R32, R154, R35 ;  /* 0x000000239a207221 */ /* 0x000fe20000010000 */
[C---:B------:R-:W-:Y:S02]  /*4980*/  F2FP.F16.F32.PACK_AB R154, R95.reuse, R154 ;  /* 0x0000009a5f9a723e */ /* 0x040fe400000000ff */
[----:B------:R-:W0:Y:S01]  /*4990*/  MUFU.EX2 R12, R57 ;  /* 0x00000039000c7308 */ /* 0x000e220000000800 */
[----:B------:R-:W-:Y:S01]  /*49a0*/  FADD.FTZ R35, R95, R32 ;  /* 0x000000205f237221 */ /* 0x000fe20000010000 */
[----:B------:R-:W-:-:S03]  /*49b0*/  FADD.FTZ R32, R0, R65 ;  /* 0x0000004100207221 */ /* 0x000fc60000010000 */
[----:B------:R-:W-:-:S03]  /*49c0*/  FADD.FTZ R34, R2, R35 ;  /* 0x0000002302227221 */ /* 0x000fc60000010000 */
[----:B------:R-:W-:Y:S01]  /*49d0*/  MUFU.EX2 R53, R53 ;  /* 0x0000003500357308 */ /* 0x000fe20000000800 */
[----:B------:R-:W-:-:S04]  /*49e0*/  FADD.FTZ R34, R97, R34 ;  /* 0x0000002261227221 */ /* 0x000fc80000010000 */
[----:B------:R-:W-:-:S03]  /*49f0*/  FADD.FTZ R35, R81, R34 ;  /* 0x0000002251237221 */ /* 0x000fc60000010000 */
[----:B------:R-:W1:Y:S01]  /*4a00*/  MUFU.EX2 R14, R49 ;  /* 0x00000031000e7308 */ /* 0x000e620000000800 */
[----:B------:R-:W-:Y:S01]  /*4a10*/  FADD.FTZ R36, R150, R35 ;  /* 0x0000002396247221 */ /* 0x000fe20000010000 */
[----:B0-----:R-:W-:Y:S02]  /*4a20*/  F2FP.F16.F32.PACK_AB R159, R12, R61 ;  /* 0x0000003d0c9f723e */ /* 0x001fe400000000ff */
[----:B------:R-:W-:-:S04]  /*4a30*/  F2FP.F16.F32.PACK_AB R150, R150, R81 ;  /* 0x000000519696723e */ /* 0x000fc800000000ff */
[----:B------:R-:W0:Y:S08]  /*4a40*/  MUFU.EX2 R43, R43 ;  /* 0x0000002b002b7308 */ /* 0x000e300000000800 */
[----:B------:R2:W-:Y:S01]  /*4a50*/  MUFU.EX2 R26, R31 ;  /* 0x0000001f001a7308 */ /* 0x0005e20000000800 */
[----:B-1----:R-:W-:-:S07]  /*4a60*/  F2FP.F16.F32.PACK_AB R153, R14, R53 ;  /* 0x000000350e99723e */ /* 0x002fce00000000ff */
[----:B------:R-:W1:Y:S01]  /*4a70*/  MUFU.EX2 R37, R37 ;  /* 0x0000002500257308 */ /* 0x000e620000000800 */
[----:B--2---:R-:W-:Y:S01]  /*4a80*/  FADD.FTZ R31, R61, R32 ;  /* 0x000000203d1f7221 */ /* 0x004fe20000010000 */
[----:B0-----:R-:W-:-:S03]  /*4a90*/  F2FP.F16.F32.PACK_AB R155, R20, R43 ;  /* 0x0000002b149b723e */ /* 0x001fc600000000ff */
[----:B------:R-:W-:Y:S01]  /*4aa0*/  FADD.FTZ R34, R12, R31 ;  /* 0x0000001f0c227221 */ /* 0x000fe20000010000 */
[----:B------:R-:W-:Y:S02]  /*4ab0*/  FADD.FTZ R31, R77, R36 ;  /* 0x000000244d1f7221 */ /* 0x000fe40000010000 */
[----:B------:R0:W-:Y:S02]  /*4ac0*/  MUFU.EX2 R28, R11 ;  /* 0x0000000b001c7308 */ /* 0x0001e40000000800 */
[C---:B------:R-:W-:Y:S01]  /*4ad0*/  FADD.FTZ R36, R144.reuse, R31 ;  /* 0x0000001f90247221 */ /* 0x040fe20000010000 */
[----:B------:R-:W-:-:S05]  /*4ae0*/  F2FP.F16.F32.PACK_AB R144, R144, R77 ;  /* 0x0000004d9090723e */ /* 0x000fca00000000ff */
[----:B------:R-:W2:Y:S01]  /*4af0*/  MUFU.EX2 R33, R33 ;  /* 0x0000002100217308 */ /* 0x000ea20000000800 */
[----:B0-----:R-:W-:Y:S01]  /*4b00*/  FADD.FTZ R11, R53, R34 ;  /* 0x00000022350b7221 */ /* 0x001fe20000010000 */
[----:B-1----:R-:W-:-:S03]  /*4b10*/  F2FP.F16.F32.PACK_AB R149, R24, R37 ;  /* 0x000000251895723e */ /* 0x002fc600000000ff */
[----:B------:R-:W-:-:S03]  /*4b20*/  FADD.FTZ R34, R14, R11 ;  /* 0x0000000b0e227221 */ /* 0x000fc60000010000 */
[----:B------:R0:W-:Y:S01]  /*4b30*/  MUFU.EX2 R32, R15 ;  /* 0x0000000f00207308 */ /* 0x0001e20000000800 */
[----:B------:R-:W-:-:S07]  /*4b40*/  FADD.FTZ R11, R43, R34 ;  /* 0x000000222b0b7221 */ /* 0x000fce0000010000 */
[----:B------:R-:W1:Y:S01]  /*4b50*/  MUFU.EX2 R21, R21 ;  /* 0x0000001500157308 */ /* 0x000e620000000800 */
[----:B0-----:R-:W-:Y:S01]  /*4b60*/  FADD.FTZ R15, R73, R36 ;  /* 0x00000024490f7221 */ /* 0x001fe20000010000 */
[----:B------:R-:W-:Y:S01]  /*4b70*/  FADD.FTZ R36, R20, R11 ;  /* 0x0000000b14247221 */ /* 0x000fe20000010000 */
[----:B--2---:R-:W-:Y:S02]  /*4b80*/  F2FP.F16.F32.PACK_AB R151, R26, R33 ;  /* 0x000000211a97723e */ /* 0x004fe400000000ff */
[C---:B------:R-:W-:Y:S01]  /*4b90*/  FADD.FTZ R38, R146.reuse, R15 ;  /* 0x0000000f92267221 */ /* 0x040fe20000010000 */
[----:B------:R-:W-:Y:S01]  /*4ba0*/  FADD.FTZ R11, R37, R36 ;  /* 0x00000024250b7221 */ /* 0x000fe20000010000 */
[----:B------:R-:W-:Y:S01]  /*4bb0*/  F2FP.F16.F32.PACK_AB R146, R146, R73 ;  /* 0x000000499292723e */ /* 0x000fe200000000ff */
[----:B------:R-:W-:Y:S01]  /*4bc0*/  MUFU.EX2 R142, R55 ;  /* 0x00000037008e7308 */ /* 0x000fe20000000800 */
[----:B------:R-:W-:Y:S01]  /*4bd0*/  FADD.FTZ R15, R69, R38 ;  /* 0x00000026450f7221 */ /* 0x000fe20000010000 */
[----:B------:R-:W-:-:S03]  /*4be0*/  FADD.FTZ R6, R24, R11 ;  /* 0x0000000b18067221 */ /* 0x000fc60000010000 */
[C---:B------:R-:W-:Y:S01]  /*4bf0*/  FADD.FTZ R36, R140.reuse, R15 ;  /* 0x0000000f8c247221 */ /* 0x040fe20000010000 */
[----:B------:R-:W-:Y:S01]  /*4c00*/  FADD.FTZ R11, R33, R6 ;  /* 0x00000006210b7221 */ /* 0x000fe20000010000 */
[----:B------:R-:W-:Y:S01]  /*4c10*/  F2FP.F16.F32.PACK_AB R140, R140, R69 ;  /* 0x000000458c8c723e */ /* 0x000fe200000000ff */
[----:B------:R-:W0:Y:S01]  /*4c20*/  MUFU.EX2 R9, R9 ;  /* 0x0000000900097308 */ /* 0x000e220000000800 */
[----:B-1----:R-:W-:Y:S01]  /*4c30*/  F2FP.F16.F32.PACK_AB R145, R28, R21 ;  /* 0x000000151c91723e */ /* 0x002fe200000000ff */
[----:B------:R-:W-:-:S04]  /*4c40*/  FADD.FTZ R6, R26, R11 ;  /* 0x0000000b1a067221 */ /* 0x000fc80000010000 */
[----:B------:R-:W-:Y:S02]  /*4c50*/  FADD.FTZ R11, R21, R6 ;  /* 0x00000006150b7221 */ /* 0x000fe40000010000 */
[----:B------:R-:W-:Y:S02]  /*4c60*/  MUFU.EX2 R51, R51 ;  /* 0x0000003300337308 */ /* 0x000fe40000000800 */
[----:B------:R-:W-:-:S06]  /*4c70*/  FADD.FTZ R6, R28, R11 ;  /* 0x0000000b1c067221 */ /* 0x000fcc0000010000 */
[----:B------:R-:W1:Y:S01]  /*4c80*/  MUFU.EX2 R3, R3 ;  /* 0x0000000300037308 */ /* 0x000e620000000800 */
[----:B0-----:R-:W-:Y:S01]  /*4c90*/  FADD.FTZ R11, R9, R6 ;  /* 0x00000006090b7221 */ /* 0x001fe20000010000 */
[C---:B------:R-:W-:Y:S01]  /*4ca0*/  F2FP.F16.F32.PACK_AB R147, R32.reuse, R9 ;  /* 0x000000092093723e */ /* 0x040fe200000000ff */
[----:B------:R-:W-:Y:S02]  /*4cb0*/  VIADD R9, R83, 0xfffffffe ;  /* 0xfffffffe53097836 */ /* 0x000fe40000000000 */
[----:B------:R-:W-:-:S03]  /*4cc0*/  FADD.FTZ R38, R32, R11 ;  /* 0x0000000b20267221 */ /* 0x000fc60000010000 */
[----:B------:R0:W2:Y:S08]  /*4cd0*/  MUFU.EX2 R34, R13 ;  /* 0x0000000d00227308 */ /* 0x0000b00000000800 */
[----:B------:R-:W3:Y:S01]  /*4ce0*/  MUFU.EX2 R41, R41 ;  /* 0x0000002900297308 */ /* 0x000ee20000000800 */
[----:B0-----:R-:W-:Y:S01]  /*4cf0*/  FADD.FTZ R13, R59, R36 ;  /* 0x000000243b0d7221 */ /* 0x001fe20000010000 */
[----:B-1----:R-:W-:-:S03]  /*4d00*/  FADD.FTZ R11, R3, R38 ;  /* 0x00000026030b7221 */ /* 0x002fc60000010000 */
[C---:B------:R-:W-:Y:S01]  /*4d10*/  FADD.FTZ R36, R142.reuse, R13 ;  /* 0x0000000d8e247221 */ /* 0x040fe20000010000 */
[----:B------:R-:W-:Y:S02]  /*4d20*/  F2FP.F16.F32.PACK_AB R142, R142, R59 ;  /* 0x0000003b8e8e723e */ /* 0x000fe400000000ff */
[----:B------:R-:W0:Y:S01]  /*4d30*/  MUFU.EX2 R63, R63 ;  /* 0x0000003f003f7308 */ /* 0x000e220000000800 */
[----:B------:R-:W-:Y:S01]  /*4d40*/  FADD.FTZ R13, R51, R36 ;  /* 0x00000024330d7221 */ /* 0x000fe20000010000 */
[C---:B--2---:R-:W-:Y:S01]  /*4d50*/  FADD.FTZ R0, R34.reuse, R11 ;  /* 0x0000000b22007221 */ /* 0x044fe20000010000 */
[----:B------:R-:W-:Y:S02]  /*4d60*/  F2FP.F16.F32.PACK_AB R141, R34, R3 ;  /* 0x00000003228d723e */ /* 0x000fe400000000ff */
[C---:B------:R-:W-:Y:S01]  /*4d70*/  FADD.FTZ R36, R136.reuse, R13 ;  /* 0x0000000d88247221 */ /* 0x040fe20000010000 */
[----:B------:R-:W-:Y:S02]  /*4d80*/  F2FP.F16.F32.PACK_AB R136, R136, R51 ;  /* 0x000000338888723e */ /* 0x000fe400000000ff */
[----:B------:R-:W1:Y:S01]  /*4d90*/  MUFU.EX2 R2, R89 ;  /* 0x0000005900027308 */ /* 0x000e620000000800 */
[----:B---3--:R-:W-:-:S07]  /*4da0*/  FADD.FTZ R13, R41, R36 ;  /* 0x00000024290d7221 */ /* 0x008fce0000010000 */
        /* <DEDUP_REMOVED lines=11> */
[----:B-1----:R-:W-:Y:S01]  /*4e60*/  FADD.FTZ R3, R85, R12 ;  /* 0x0000000c55037221 */ /* 0x002fe20000010000 */
[C---:B--2---:R-:W-:Y:S01]  /*4e70*/  FADD.FTZ R6, R30.reuse, R13 ;  /* 0x0000000d1e067221 */ /* 0x044fe20000010000 */
[----:B------:R-:W-:Y:S02]  /*4e80*/  F2FP.F16.F32.PACK_AB R138, R30, R41 ;  /* 0x000000291e8a723e */ /* 0x000fe400000000ff */
[C---:B0-----:R-:W-:Y:S01]  /*4e90*/  FADD.FTZ R3, R0.reuse, R3 ;  /* 0x0000000300037221 */ /* 0x041fe20000010000 */
[----:B------:R-:W-:Y:S01]  /*4ea0*/  F2FP.F16.F32.PACK_AB R139, R0, R85 ;  /* 0x00000055008b723e */ /* 0x000fe200000000ff */
[----:B------:R-:W-:Y:S06]  /*4eb0*/  @P2 BRA `(.L_x_1156) ;  /* 0x0000000000442947 */ /* 0x000fec0003800000 */
        /* <DEDUP_REMOVED lines=10> */
.L_x_1157:
[----:B------:R-:W-:-:S11]  /*4f60*/  UISETP.NE.AND UP2, UPT, UR11, 0x1, UPT ;  /* 0x000000010b00788c */ /* 0x000fd6000bf45270 */
[----:B------:R-:W-:Y:S02]  /*4f70*/  @UP2 ULDC.64 UR4, c[0x0][0x9e8] ;  /* 0x00027a0000042ab9 */ /* 0x000fe40000000a00 */
[----:B------:R-:W-:-:S04]  /*4f80*/  UIMAD.WIDE.U32 UR6, UR14, UR4, URZ ;  /* 0x000000040e0672a5 */ /* 0x000fc8000f8e003f */
[----:B------:R-:W-:-:S12]  /*4f90*/  @UP2 USHF.R.U32.HI UR14, URZ, UR5, UR7 ;  /* 0x000000053f0e2299 */ /* 0x000fd80008011607 */
.L_x_1158:
[----:B------:R-:W-:-:S04]  /*4fa0*/  UIMAD UR11, UR14, UR11, UR11 ;  /* 0x0000000b0e0b72a4 */ /* 0x000fc8000f8e020b */
[----:B------:R-:W-:-:S04]  /*4fb0*/  UISETP.LT.AND UP2, UPT, UR10, UR11, UPT ;  /* 0x0000000b0a00728c */ /* 0x000fc8000bf41270 */
[----:B------:R-:W-:-:S12]  /*4fc0*/  USEL UR10, UR10, UR11, UP2 ;  /* 0x0000000b0a0a7287 */ /* 0x000fd80009000000 */
.L_x_1156:
[----:B------:R-:W-:Y:S01]  /*4fd0*/  R2UR UR6, R23 ;  /* 0x00000000170672ca */ /* 0x000fe200000e0000 */
[----:B------:R-:W-:Y:S01]  /*4fe0*/  UIMAD.WIDE UR4, UR10, 0x2aaaaaab, URZ ;  /* 0x2aaaaaab0a0478a5 */ /* 0x000fe2000f8e023f */
[----:B------:R-:W-:Y:S01]  /*4ff0*/  IMAD.MOV.U32 R2, RZ, RZ, 0x3f800000 ;  /* 0x3f800000ff027424 */ /* 0x000fe200078e00ff */
[----:B------:R-:W-:Y:S01]  /*5000*/  CS2R R86, SRZ ;  /* 0x0000000000567805 */ /* 0x000fe2000001ff00 */
[----:B------:R-:W-:Y:S01]  /*5010*/  IMAD.MOV.U32 R0, RZ, RZ, 0x3f800000 ;  /* 0x3f800000ff007424 */ /* 0x000fe200078e00ff */
[----:B------:R-:W-:Y:S01]  /*5020*/  USHF.R.U32.HI UR4, URZ, 0x1f, UR5 ;  /* 0x0000001f3f047899 */ /* 0x000fe20008011605 */
[----:B------:R-:W-:Y:S02]  /*5030*/  CS2R R84, SRZ ;  /* 0x0000000000547805 */ /* 0x000fe4000001ff00 */
[----:B------:R-:W-:Y:S02]  /*5040*/  CS2R R82, SRZ ;  /* 0x0000000000527805 */ /* 0x000fe4000001ff00 */
[----:B------:R-:W-:Y:S01]  /*5050*/  CS2R R80, SRZ ;  /* 0x0000000000507805 */ /* 0x000fe2000001ff00 */
[----:B------:R-:W-:Y:S01]  /*5060*/  ULEA.HI.SX32 UR4, UR5, UR4, 0x1c ;  /* 0x0000000405047291 */ /* 0x000fe2000f8fe23f */
[----:B------:R-:W-:-:S02]  /*5070*/  CS2R R78, SRZ ;  /* 0x00000000004e7805 */ /* 0x000fc4000001ff00 */
[----:B------:R-:W-:Y:S02]  /*5080*/  CS2R R76, SRZ ;  /* 0x00000000004c7805 */ /* 0x000fe4000001ff00 */
[----:B------:R-:W-:Y:S01]  /*5090*/  CS2R R74, SRZ ;  /* 0x00000000004a7805 */ /* 0x000fe2000001ff00 */
[----:B------:R-:W-:Y:S01]  /*50a0*/  UISETP.LT.AND UP2, UPT, UR6, UR4, UPT ;  /* 0x000000040600728c */ /* 0x000fe2000bf41270 */
[----:B------:R-:W-:Y:S02]  /*50b0*/  CS2R R72, SRZ ;  /* 0x0000000000487805 */ /* 0x000fe4000001ff00 */
[----:B------:R-:W-:Y:S02]  /*50c0*/  CS2R R70, SRZ ;  /* 0x0000000000467805 */ /* 0x000fe4000001ff00 */
[----:B------:R-:W-:Y:S01]  /*50d0*/  CS2R R68, SRZ ;  /* 0x0000000000447805 */ /* 0x000fe2000001ff00 */
[----:B------:R-:W-:Y:S01]  /*50e0*/  USEL UR50, UR6, UR4, !UP2 ;  /* 0x0000000406327287 */ /* 0x000fe2000d000000 */
[----:B------:R-:W-:-:S02]  /*50f0*/  CS2R R66, SRZ ;  /* 0x0000000000427805 */ /* 0x000fc4000001ff00 */
[----:B------:R-:W-:Y:S02]  /*5100*/  CS2R R64, SRZ ;  /* 0x0000000000407805 */ /* 0x000fe4000001ff00 */
[----:B------:R-:W-:Y:S02]  /*5110*/  CS2R R62, SRZ ;  /* 0x00000000003e7805 */ /* 0x000fe4000001ff00 */
[----:B------:R-:W-:Y:S02]  /*5120*/  CS2R R60, SRZ ;  /* 0x00000000003c7805 */ /* 0x000fe4000001ff00 */
[----:B------:R-:W-:Y:S02]  /*5130*/  CS2R R58, SRZ ;  /* 0x00000000003a7805 */ /* 0x000fe4000001ff00 */
[----:B------:R-:W-:Y:S02]  /*5140*/  ISETP.GE.AND P2, PT, R9, UR50, PT ;  /* 0x0000003209007c0c */ /* 0x000fe4000bf46270 */
        /* <DEDUP_REMOVED lines=16> */
[----:B------:R-:W-:Y:S01]  /*5250*/  CS2R R24, SRZ ;  /* 0x0000000000187805 */ /* 0x000fe2000001ff00 */
[----:B------:R-:W-:Y:S06]  /*5260*/  @!P2 BRA `(.L_x_1159) ;  /* 0x0000003000eca947 */ /* 0x000fec0003800000 */
[----:B------:R-:W-:Y:S01]  /*5270*/  IMAD.MOV.U32 R2, RZ, RZ, 0x3f800000 ;  /* 0x3f800000ff027424 */ /* 0x000fe200078e00ff */
[----:B------:R-:W-:Y:S01]  /*5280*/  ULDC UR51, c[0x0][0x9e4] ;  /* 0x0002790000337ab9 */ /* 0x000fe20000000800 */
[----:B------:R-:W-:Y:S01]  /*5290*/  IMAD.MOV.U32 R87, RZ, RZ, RZ ;  /* 0x000000ffff577224 */ /* 0x000fe200078e00ff */
[----:B------:R-:W-:Y:S01]  /*52a0*/  ULDC UR4, c[0x0][0x9d8] ;  /* 0x0002760000047ab9 */ /* 0x000fe20000000800 */
[----:B------:R-:W-:-:S05]  /*52b0*/  ULDC UR55, c[0x0][0x9e0] ;  /* 0x0002780000377ab9 */ /* 0x000fca0000000800 */
.L_x_1176:
[----:B------:R-:W-:-:S04]  /*52c0*/  UIADD3 UR5, UR37, 0x1, URZ ;  /* 0x0000000125057890 */ /* 0x000fc8000fffe03f */
[----:B------:R-:W-:-:S04]  /*52d0*/  UISETP.NE.AND UP2, UPT, UR5, 0x2, UPT ;  /* 0x000000020500788c */ /* 0x000fc8000bf45270 */
[----:B------:R-:W-:Y:S02]  /*52e0*/  USEL UR39, URZ, 0x1, UP2 ;  /* 0x000000013f277887 */ /* 0x000fe40009000000 */
[----:B------:R-:W-:Y:S02]  /*52f0*/  USEL UR5, UR5, URZ, UP2 ;  /* 0x0000003f05057287 */ /* 0x000fe40009000000 */
[----:B------:R-:W-:Y:S01]  /*5300*/  ULOP3.LUT UR39, UR36, UR39, URZ, 0x3c, !UPT ;  /* 0x0000002724277292 */ /* 0x000fe2000f8e3c3f */
[----:B------:R-:W-:Y:S11]  /*5310*/  @!P0 BRA `(.L_x_1160) ;  /* 0x0000000000048947 */ /* 0x000ff60003800000 */
[----:B------:R-:W-:Y:S01]  /*5320*/  BPT.TRAP 0x1 ;  /* 0x000000040000795c */ /* 0x000fe20000300000 */
.L_x_1160:
[----:B------:R-:W-:Y:S01]  /*5330*/  ULEA UR7, UR5, UR38, 0x3 ;  /* 0x0000002605077291 */ /* 0x000fe2000f8e183f */
[----:B------:R-:W-:-:S05]  /*5340*/  IMAD.U32 R10, RZ, RZ, UR39 ;  /* 0x00000027ff0a7e24 */ /* 0x000fca000f8e00ff */
[----:B------:R-:W-:-:S04]  /*5350*/  SHF.L.U32 R10, R10, 0x1f, RZ ;  /* 0x0000001f0a0a7819 */ /* 0x000fc800000006ff */
[----:B------:R0:W1:Y:S01]  /*5360*/  SYNCS.PHASECHK.TRANS64.TRYWAIT P2, [UR7+0x2a830], R10 ;  /* 0x02a8300aff0075a7 */ /* 0x0000620008040147 */
[----:B------:R-:W-:Y:S05]  /*5370*/  @!P0 BRA `(.L_x_1161) ;  /* 0x0000000000048947 */ /* 0x000fea0003800000 */
[----:B------:R-:W-:Y:S01]  /*5380*/  BPT.TRAP 0x1 ;  /* 0x000000040000795c */ /* 0x000fe20000300000 */
.L_x_1161:
[----:B-1----:R-:W-:Y:S05]  /*5390*/  @P2 BRA `(.L_x_1162) ;  /* 0x0000000000082947 */ /* 0x002fea0003800000 */
[----:B------:R-:W1:Y:S02]  /*53a0*/  SYNCS.PHASECHK.TRANS64.TRYWAIT P2, [UR7+0x2a830], R10 ;  /* 0x02a8300aff0075a7 */ /* 0x000e640008040147 */
[----:B-1----:R-:W-:Y:S05]  /*53b0*/  @!P2 BRA `(.L_x_1163) ;  /* 0x000001400018a947 */ /* 0x002fea0003800000 */
.L_x_1162:
        /* <DEDUP_REMOVED lines=18> */
[----:B------:R-:W-:Y:S01]  /*54e0*/  UMOV UR44, UR56 ;  /* 0x00000038002c7c82 */ /* 0x000fe20008000000 */
[----:B------:R-:W-:Y:S01]  /*54f0*/  UMOV UR45, UR57 ;  /* 0x00000039002d7c82 */ /* 0x000fe20008000000 */
        /* <DEDUP_REMOVED lines=73> */
[----:B------:R-:W-:Y:S01]  /*5990*/  HGMMA.64x96x16.F32 R88, gdesc[UR44], R88, gsb0 ;  /* 0x016000002c5879f0 */ /* 0x000fe20008000858 */
[----:B------:R-:W-:Y:S01]  /*59a0*/  UIADD3 UR46, UR6, 0x4, URZ ;  /* 0x00000004062e7890 */ /* 0x000fe2000fffe03f */
[----:B------:R-:W-:Y:S01]  /*59b0*/  UMOV UR44, UR52 ;  /* 0x00000034002c7c82 */ /* 0x000fe20008000000 */
[----:B------:R-:W-:Y:S01]  /*59c0*/  UMOV UR45, UR53 ;  /* 0x00000035002d7c82 */ /* 0x000fe20008000000 */
[----:B------:R-:W-:Y:S01]  /*59d0*/  UMOV UR47, 0x40000040 ;  /* 0x40000040002f7882 */ /* 0x000fe20000000000 */
[----:B------:R-:W-:Y:S02]  /*59e0*/  WARPGROUP.DEPBAR.LE gsb0, 0x0 ;  /* 0x00008000000079c5 */ /* 0x000fe40000010000 */
        /* <DEDUP_REMOVED lines=36> */
.L_x_1164:
[----:B------:R-:W-:Y:S01]  /*5c30*/  ULEA UR6, UR37, UR38, 0x3 ;  /* 0x0000002625067291 */ /* 0x000fe2000f8e183f */
[----:B------:R-:W-:-:S05]  /*5c40*/  IMAD.U32 R0, RZ, RZ, UR36 ;  /* 0x00000024ff007e24 */ /* 0x000fca000f8e00ff */
[----:B------:R-:W-:-:S04]  /*5c50*/  SHF.L.U32 R0, R0, 0x1f, RZ ;  /* 0x0000001f00007819 */ /* 0x000fc800000006ff */
[----:B------:R2:W3:Y:S01]  /*5c60*/  SYNCS.PHASECHK.TRANS64.TRYWAIT P2, [UR6+0x2a850], R0 ;  /* 0x02a85000ff0075a7 */ /* 0x0004e20008040146 */
[----:B------:R-:W-:Y:S05]  /*5c70*/  @!P0 BRA `(.L_x_1165) ;  /* 0x0000000000048947 */ /* 0x000fea0003800000 */
[----:B------:R-:W-:Y:S01]  /*5c80*/  BPT.TRAP 0x1 ;  /* 0x000000040000795c */ /* 0x000fe20000300000 */
.L_x_1165:
[----:B---3--:R-:W-:Y:S05]  /*5c90*/  @P2 BRA `(.L_x_1166) ;  /* 0x0000000000082947 */ /* 0x008fea0003800000 */
[----:B------:R-:W3:Y:S02]  /*5ca0*/  SYNCS.PHASECHK.TRANS64.TRYWAIT P2, [UR6+0x2a850], R0 ;  /* 0x02a85000ff0075a7 */ /* 0x000ee40008040146 */
[----:B---3--:R-:W-:Y:S05]  /*5cb0*/  @!P2 BRA `(.L_x_1167) ;  /* 0x0000013400f0a947 */ /* 0x008fea0003800000 */
.L_x_1166:
[----:B------:R-:W-:Y:S01]  /*5cc0*/  UIADD3 UR10, UR38, 0x400, URZ ;  /* 0x00000400260a7890 */ /* 0x000fe2000fffe03f */
[----:B------:R-:W-:Y:S01]  /*5cd0*/  WARPGROUP.ARRIVE ;  /* 0x00000000000079c5 */ /* 0x000fe20000000000 */
[----:B------:R-:W-:Y:S01]  /*5ce0*/  UMOV UR11, 0x40000040 ;  /* 0x40000040000b7882 */ /* 0x000fe20000000000 */
[----:B------:R-:W-:Y:S01]  /*5cf0*/  PLOP3.LUT P2, PT, PT, PT, UP0, 0x80, 0x0 ;  /* 0x000000000000781c */ /* 0x000fe20003f4f008 */
[----:B------:R-:W-:Y:S01]  /*5d00*/  USHF.R.U32.HI UR10, URZ, 0x4, UR10 ;  /* 0x000000043f0a7899 */ /* 0x000fe2000801160a */
[----:B------:R-:W-:Y:S01]  /*5d10*/  PLOP3.LUT P3, PT, PT, PT, UP0, 0x80, 0x0 ;  /* 0x000000000000781c */ /* 0x000fe20003f6f008 */
[----:B------:R-:W-:Y:S01]  /*5d20*/  FMUL.FTZ R14, R95, UR4 ;  /* 0x000000045f0e7c20 */ /* 0x000fe20008410000 */
[----:B------:R-:W-:Y:S01]  /*5d30*/  FMUL.FTZ R95, R115, UR4 ;  /* 0x00000004735f7c20 */ /* 0x000fe20008410000 */
[----:B------:R-:W-:Y:S01]  /*5d40*/  ULOP3.LUT UR10, UR10, 0x3fff, URZ, 0xc0, !UPT ;  /* 0x00003fff0a0a7892 */ /* 0x000fe2000f8ec03f */
[----:B-12---:R-:W-:Y:S01]  /*5d50*/  FMUL.FTZ R0, R90, UR4 ;  /* 0x000000045a007c20 */ /* 0x006fe20008410000 */
[----:B------:R-:W-:Y:S01]  /*5d60*/  FMUL.FTZ R90, R106, UR4 ;  /* 0x000000046a5a7c20 */ /* 0x000fe20008410000 */
[----:B------:R-:W-:Y:S01]  /*5d70*/  FMUL.FTZ R12, R88, UR4 ;  /* 0x00000004580c7c20 */ /* 0x000fe20008410000 */
[----:B------:R-:W-:Y:S01]  /*5d80*/  ULOP3.LUT UR10, UR10, 0x3000000, URZ, 0xfc, !UPT ;  /* 0x030000000a0a7892 */ /* 0x000fe2000f8efc3f */
[----:B------:R-:W-:Y:S01]  /*5d90*/  FMUL.FTZ R2, R91, UR4 ;  /* 0x000000045b027c20 */ /* 0x000fe20008410000 */
[----:B------:R-:W-:Y:S01]  /*5da0*/  FMUL.FTZ R20, R99, UR4 ;  /* 0x0000000463147c20 */ /* 0x000fe20008410000 */
[----:B------:R-:W-:Y:S01]  /*5db0*/  FMUL.FTZ R21, R102, UR4 ;  /* 0x0000000466157c20 */ /* 0x000fe20008410000 */
[----:B------:R-:W-:Y:S01]  /*5dc0*/  UIMAD UR14, UR37, 0x600, UR10 ;  /* 0x00000600250e78a4 */ /* 0x000fe2000f8e020a */
[----:B------:R-:W-:Y:S01]  /*5dd0*/  FMUL.FTZ R106, R108, UR4 ;  /* 0x000000046c6a7c20 */ /* 0x000fe20008410000 */
        /* <DEDUP_REMOVED lines=20> */
[----:B------:R-:W1:Y:S08]  /*5f20*/  MUFU.TANH R12, R12 ;  /* 0x0000000c000c7308 */ /* 0x000e700000002400 */
[----:B------:R-:W2:Y:S08]  /*5f30*/  MUFU.TANH R0, R0 ;  /* 0x0000000000007308 */ /* 0x000eb00000002400 */
[----:B------:R-:W3:Y:S08]  /*5f40*/  MUFU.TANH R2, R2 ;  /* 0x0000000200027308 */ /* 0x000ef00000002400 */
[----:B------:R-:W4:Y:S08]  /*5f50*/  MUFU.TANH R13, R13 ;  /* 0x0000000d000d7308 */ /* 0x000f300000002400 */
        /* <DEDUP_REMOVED lines=27> */
[----:B------:R-:W-:-:S06]  /*6110*/  WARPGROUP.ARRIVE ;  /* 0x00000000000079c5 */ /* 0x000fcc0000000000 */
[----:B------:R-:W-:Y:S01]  /*6120*/  HGMMA.64x128x16.F32 R24, R148, gdesc[UR8].tnspB, R24, gsb0 ;  /* 0x41e0000894187df0 */ /* 0x000fe20008000818 */
[----:B------:R-:W-:Y:S01]  /*6130*/  UIADD3 UR10, UR14, 0x180, URZ ;  /* 0x000001800e0a7890 */ /* 0x000fe2000fffe03f */
[----:B------:R-:W-:Y:S01]  /*6140*/  UMOV UR11, 0x40000040 ;  /* 0x40000040000b7882 */ /* 0x000fe20000000000 */
[----:B------:R-:W-:Y:S02]  /*6150*/  WARPGROUP.DEPBAR.LE gsb0, 0x0 ;  /* 0x00008000000079c5 */ /* 0x000fe40000010000 */
[----:B------:R-:W-:Y:S01]  /*6160*/  WARPGROUP.ARRIVE ;  /* 0x00000000000079c5 */ /* 0x000fe20000000000 */
[----:B------:R-:W-:Y:S01]  /*6170*/  FMUL.FTZ R148, R97, UR4 ;  /* 0x0000000461947c20 */ /* 0x000fe20008410000 */
[----:B------:R-:W-:Y:S01]  /*6180*/  FMUL.FTZ R149, R100, UR4 ;  /* 0x0000000464957c20 */ /* 0x000fe20008410000 */
[----:B------:R-:W-:Y:S01]  /*6190*/  FMUL.FTZ R150, R101, UR4 ;  /* 0x0000000465967c20 */ /* 0x000fe20008410000 */
[----:B------:R-:W-:Y:S01]  /*61a0*/  FMUL.FTZ R100, R118, UR4 ;  /* 0x0000000476647c20 */ /* 0x000fe20008410000 */
[----:B------:R-:W-:-:S02]  /*61b0*/  FMUL.FTZ R101, R122, UR4 ;  /* 0x000000047a657c20 */ /* 0x000fc40008410000 */
[----:B------:R-:W-:Y:S01]  /*61c0*/  HGMMA.64x128x16.F32 R24, R144, gdesc[UR8].tnspB, R24, gsb0 ;  /* 0x41e0000890187df0 */ /* 0x000fe20008000818 */
[----:B------:R-:W-:Y:S01]  /*61d0*/  UIADD3 UR10, UR14, 0x200, URZ ;  /* 0x000002000e0a7890 */ /* 0x000fe2000fffe03f */
[----:B------:R-:W-:Y:S01]  /*61e0*/  FMUL.FTZ R97, R134, UR4 ;  /* 0x0000000486617c20 */ /* 0x000fe20008410000 */
[----:B------:R-:W-:Y:S01]  /*61f0*/  UMOV UR11, 0x40000040 ;  /* 0x40000040000b7882 */ /* 0x000fe20000000000 */
[----:B------:R-:W-:Y:S01]  /*6200*/  IMAD R151, R9, -0x60, RZ ;  /* 0xffffffa009977824 */ /* 0x000fe200078e02ff */
        /* <DEDUP_REMOVED lines=10> */
[----:B------:R-:W-:Y:S02]  /*62b0*/  VIADD R114, R19, UR60 ;  /* 0x0000003c13727c36 */ /* 0x000fe40008000000 */
[----:B------:R-:W-:Y:S01]  /*62c0*/  FMUL.FTZ R144, R89, UR4 ;  /* 0x0000000459907c20 */ /* 0x000fe20008410000 */
        /* <DEDUP_REMOVED lines=14> */
[----:B------:R-:W0:Y:S01]  /*63b0*/  MUFU.TANH R144, R144 ;  /* 0x0000009000907308 */ /* 0x000e220000002400 */
[----:B------:R-:W-:-:S07]  /*63c0*/  IMAD.IADD R116, R151, 0x1, -R18 ;  /* 0x0000000197747824 */ /* 0x000fce00078e0a12 */
        /* <DEDUP_REMOVED lines=12> */
[----:B------:R-:W1:Y:S01]  /*6490*/  MUFU.TANH R93, R93 ;  /* 0x0000005d005d7308 */ /* 0x000e620000002400 */
[----:B------:R-:W-:-:S02]  /*64a0*/  WARPGROUP.DEPBAR.LE gsb0, 0x0 ;  /* 0x00008000000079c5 */ /* 0x000fc40000010000 */
[----:B------:R-:W-:Y:S01]  /*64b0*/  WARPGROUP.ARRIVE ;  /* 0x00000000000079c5 */ /* 0x000fe20000000000 */
[----:B------:R-:W-:Y:S01]  /*64c0*/  FMUL.FTZ R140, R104, UR4 ;  /* 0x00000004688c7c20 */ /* 0x000fe20008410000 */
[----:B------:R-:W-:Y:S01]  /*64d0*/  FMUL.FTZ R104, R127, UR4 ;  /* 0x000000047f687c20 */ /* 0x000fe20008410000 */
[----:B------:R-:W-:-:S03]  /*64e0*/  FMUL.FTZ R127, R132, UR4 ;  /* 0x00000004847f7c20 */ /* 0x000fc60008410000 */
[----:B------:R-:W-:Y:S01]  /*64f0*/  HGMMA.64x128x16.F32 R24, R136, gdesc[UR8].tnspB, R24, gsb0 ;  /* 0x41e0000888187df0 */ /* 0x000fe20008000818 */
[----:B------:R-:W-:Y:S01]  /*6500*/  @UP0 ULDC UR10, c[0x0][0x44c] ;  /* 0x00011300000a0ab9 */ /* 0x000fe20000000800 */
[----:B------:R-:W1:Y:S01]  /*6510*/  MUFU.TANH R140, R140 ;  /* 0x0000008c008c7308 */ /* 0x000e620000002400 */
[----:B0-----:R-:W-:Y:S01]  /*6520*/  @P2 IMAD.HI.U32 R10, R114, UR10, RZ ;  /* 0x0000000a720a2c27 */ /* 0x001fe2000f8e00ff */
[----:B------:R-:W-:Y:S01]  /*6530*/  @UP0 ULDC UR10, c[0x0][0x450] ;  /* 0x00011400000a0ab9 */ /* 0x000fe20000000800 */
[----:B------:R-:W-:-:S03]  /*6540*/  PLOP3.LUT P2, PT, PT, PT, UP1, 0x40, 0x0 ;  /* 0x000000000000781c */ /* 0x000fc60003f4e818 */
[----:B------:R-:W-:Y:S01]  /*6550*/  @P3 SHF.R.U32.HI R114, RZ, UR10, R10 ;  /* 0x0000000aff723c19 */ /* 0x000fe2000801160a */
[----:B------:R-:W-:Y:S01]  /*6560*/  IMAD.U32 R10, RZ, RZ, UR7 ;  /* 0x00000007ff0a7e24 */ /* 0x000fe2000f8e00ff */
[----:B------:R-:W0:Y:S03]  /*6570*/  MUFU.TANH R104, R104 ;  /* 0x0000006800687308 */ /* 0x000e260000002400 */
[----:B------:R-:W5:Y:S01]  /*6580*/  SHFL.IDX PT, R115, R114, RZ, 0x1c1f ;  /* 0x001c1fff72737589 */ /* 0x000f6200000e0000 */
[----:B------:R-:W-:-:S04]  /*6590*/  @!P1 VIADD R10, R10, 0x2a840 ;  /* 0x0002a8400a0a9836 */ /* 0x000fc80000000000 */
[----:B------:R-:W0:Y:S01]  /*65a0*/  MUFU.TANH R127, R127 ;  /* 0x0000007f007f7308 */ /* 0x000e220000002400 */
[----:B------:R-:W-:Y:S01]  /*65b0*/  @!P1 PRMT R10, RZ, 0x654, R10 ;  /* 0x00000654ff0a9816 */ /* 0x000fe2000000000a */
[----:B------:R-:W-:-:S03]  /*65c0*/  WARPGROUP.DEPBAR.LE gsb0, 0x0 ;  /* 0x00008000000079c5 */ /* 0x000fc60000010000 */
[----:B------:R2:W-:Y:S02]  /*65d0*/  @!P1 SYNCS.ARRIVE.TRANS64.RED.A1T0 RZ, [R10+URZ], RZ ;  /* 0x000000ff0aff99a7 */ /* 0x0005e4000810043f */
[----:B--2---:R-:W-:-:S04]  /*65e0*/  IADD3 R10, -R18, 0x1, R151 ;  /* 0x00000001120a7810 */ /* 0x004fc80007ffe197 */
[----:B------:R-:W-:-:S05]  /*65f0*/  IADD3 R10, -R17, R10, R16 ;  /* 0x0000000a110a7210 */ /* 0x000fca0007ffe110 */
[C---:B------:R-:W-:Y:S02]  /*6600*/  VIADD R122, R10.reuse, UR55 ;  /* 0x000000370a7a7c36 */ /* 0x040fe40008000000 */
[----:B------:R-:W-:Y:S02]  /*6610*/  VIADD R124, R10, UR54 ;  /* 0x000000360a7c7c36 */ /* 0x000fe40008000000 */
[--C-:B-----5:R-:W-:Y:S02]  /*6620*/  IMAD.IADD R118, R122, 0x1, R115.reuse ;  /* 0x000000017a767824 */ /* 0x120fe400078e0273 */
[----:B------:R-:W-:Y:S01]  /*6630*/  IMAD.IADD R120, R124, 0x1, R115 ;  /* 0x000000017c787824 */ /* 0x000fe200078e0273 */
[----:B01-34-:R-:W-:Y:S06]  /*6640*/  @P2 BRA `(.L_x_1168) ;  /* 0x0000000000542947 */ /* 0x01bfec0003800000 */
[----:B------:R-:W-:Y:S01]  /*6650*/  IADD3 R115, -R17, R16, R115 ;  /* 0x0000001011737210 */ /* 0x000fe20007ffe173 */
[----:B------:R-:W-:Y:S03]  /*6660*/  BSSY B0, `(.L_x_1169) ;  /* 0x0000010000007945 */ /* 0x000fe60003800000 */
        /* <DEDUP_REMOVED lines=10> */
.L_x_1170:
[----:B------:R-:W-:-:S05]  /*6710*/  IMAD.U32 R117, RZ, RZ, UR51 ;  /* 0x00000033ff757e24 */ /* 0x000fca000f8e00ff */
[----:B------:R-:W-:-:S13]  /*6720*/  ISETP.NE.AND P2, PT, R117, 0x1, PT ;  /* 0x000000017500780c */ /* 0x000fda0003f45270 */
[----:B------:R-:W0:Y:S02]  /*6730*/  @P2 LDC.64 R10, c[0x0][0x9e8] ;  /* 0x00027a00ff0a2b82 */ /* 0x000e240000000a00 */
[----:B0-----:R-:W-:-:S05]  /*6740*/  @P2 IMAD.HI.U32 R10, R115, R10, RZ ;  /* 0x0000000a730a2227 */ /* 0x001fca00078e00ff */
[----:B------:R-:W-:-:S07]  /*6750*/  @P2 SHF.R.U32.HI R115, RZ, R11, R10 ;  /* 0x0000000bff732219 */ /* 0x000fce000001160a */
.L_x_1171:
[----:B------:R-:W-:Y:S05]  /*6760*/  BSYNC B0 ;  /* 0x0000000000007941 */ /* 0x000fea0003800000 */
.L_x_1169:
[----:B------:R-:W-:-:S05]  /*6770*/  IMAD R115, R115, R117, R116 ;  /* 0x0000007573737224 */ /* 0x000fca00078e0274 */
[----:B------:R-:W-:Y:S02]  /*6780*/  VIADDMNMX R118, R115, R117, R118, PT ;  /* 0x0000007573767246 */ /* 0x000fe40003800176 */
[----:B------:R-:W-:-:S07]  /*6790*/  VIMNMX R120, R120, R115, !PT ;  /* 0x0000007378787248 */ /* 0x000fce0007fe0100 */
.L_x_1168:
[C---:B------:R-:W-:Y:S02]  /*67a0*/  ISETP.GE.AND P2, PT, R151.reuse, 0x2, PT ;  /* 0x000000029700780c */ /* 0x040fe40003f46270 */
[C---:B------:R-:W-:Y:S02]  /*67b0*/  ISETP.GE.AND P6, PT, R151.reuse, 0xa, PT ;  /* 0x0000000a9700780c */ /* 0x040fe40003fc6270 */
        /* <DEDUP_REMOVED lines=9> */
[----:B------:R-:W-:-:S02]  /*6850*/  FSEL R137, R146, -INF , !P4 ;  /* 0xff80000092897808 */ /* 0x000fc40006000000 */
[----:B------:R-:W-:Y:S02]  /*6860*/  ISETP.LT.OR P5, PT, R118, 0x9, P5 ;  /* 0x000000097600780c */ /* 0x000fe40002fa1670 */
[----:B------:R-:W-:Y:S02]  /*6870*/  ISETP.GT.AND P4, PT, R120, 0x10, !P6 ;  /* 0x000000107800780c */ /* 0x000fe40007784270 */
[----:B------:R-:W-:Y:S02]  /*6880*/  FSEL R145, R145, -INF , !P5 ;  /* 0xff80000091917808 */ /* 0x000fe40006800000 */
        /* <DEDUP_REMOVED lines=21> */
[C---:B------:R-:W-:Y:S02]  /*69e0*/  ISETP.GE.AND P5, PT, R151.reuse, 0x22, PT ;  /* 0x000000229700780c */ /* 0x040fe40003fa6270 */
        /* <DEDUP_REMOVED lines=74> */
[----:B------:R-:W-:Y:S02]  /*6e90*/  ISETP.GE.AND P6, PT, R151, 0x5a, PT ;  /* 0x0000005a9700780c */ /* 0x000fe40003fc6270 */
[----:B------:R-:W0:Y:S02]  /*6ea0*/  SHFL.IDX PT, R151, R114, 0x1, 0x1c1f ;  /* 0x003c1f0072977f89 */ /* 0x000e2400000e0000 */
[----:B------:R-:W-:Y:S02]  /*6eb0*/  P2R R112, PR, RZ, 0x40 ;  /* 0x00000040ff707803 */ /* 0x000fe40000000000 */
[----:B------:R-:W-:-:S04]  /*6ec0*/  ISETP.GT.AND P6, PT, R120, 0x59, !P6 ;  /* 0x000000597800780c */ /* 0x000fc800077c4270 */
[----:B------:R-:W-:-:S04]  /*6ed0*/  ISETP.LT.OR P6, PT, R118, 0x5a, P6 ;  /* 0x0000005a7600780c */ /* 0x000fc800037c1670 */
[----:B------:R-:W-:Y:S02]  /*6ee0*/  FSEL R133, R133, -INF , !P6 ;  /* 0xff80000085857808 */ /* 0x000fe40007000000 */
[----:B------:R-:W-:Y:S01]  /*6ef0*/  PLOP3.LUT P6, PT, PT, PT, UP1, 0x40, 0x0 ;  /* 0x000000000000781c */ /* 0x000fe20003fce818 */
[--C-:B0-----:R-:W-:Y:S02]  /*6f00*/  IMAD.IADD R12, R122, 0x1, R151.reuse ;  /* 0x000000017a0c7824 */ /* 0x101fe400078e0297 */
[----:B------:R-:W-:-:S10]  /*6f10*/  IMAD.IADD R106, R124, 0x1, R151 ;  /* 0x000000017c6a7824 */ /* 0x000fd400078e0297 */
[----:B------:R-:W-:Y:S05]  /*6f20*/  @P6 BRA `(.L_x_1172) ;  /* 0x0000000000546947 */ /* 0x000fea0003800000 */
        /* <DEDUP_REMOVED lines=12> */
.L_x_1174:
[----:B------:R-:W-:-:S05]  /*6ff0*/  IMAD.U32 R114, RZ, RZ, UR51 ;  /* 0x00000033ff727e24 */ /* 0x000fca000f8e00ff */
[----:B------:R-:W-:-:S13]  /*7000*/  ISETP.NE.AND P6, PT, R114, 0x1, PT ;  /* 0x000000017200780c */ /* 0x000fda0003fc5270 */
[----:B------:R-:W0:Y:S02]  /*7010*/  @P6 LDC.64 R10, c[0x0][0x9e8] ;  /* 0x00027a00ff0a6b82 */ /* 0x000e240000000a00 */
[----:B0-----:R-:W-:-:S05]  /*7020*/  @P6 IMAD.HI.U32 R10, R151, R10, RZ ;  /* 0x0000000a970a6227 */ /* 0x001fca00078e00ff */
[----:B------:R-:W-:-:S07]  /*7030*/  @P6 SHF.R.U32.HI R151, RZ, R11, R10 ;  /* 0x0000000bff976219 */ /* 0x000fce000001160a */
.L_x_1175:
[----:B------:R-:W-:Y:S05]  /*7040*/  BSYNC B0 ;  /* 0x0000000000007941 */ /* 0x000fea0003800000 */
.L_x_1173:
[----:B------:R-:W-:-:S05]  /*7050*/  IMAD R151, R151, R114, R116 ;  /* 0x0000007297977224 */ /* 0x000fca00078e0274 */
[----:B------:R-:W-:Y:S02]  /*7060*/  VIADDMNMX R12, R151, R114, R12, PT ;  /* 0x00000072970c7246 */ /* 0x000fe4000380010c */
[----:B------:R-:W-:-:S07]  /*7070*/  VIMNMX R106, R106, R151, !PT ;  /* 0x000000976a6a7248 */ /* 0x000fce0007fe0100 */
.L_x_1172:
[C---:B------:R-:W-:Y:S01]  /*7080*/  ISETP.GT.AND P2, PT, R106.reuse, 0x1, !P2 ;  /* 0x000000016a00780c */ /* 0x040fe20005744270 */
[----:B------:R-:W0:Y:S01]  /*7090*/  LDC R10, c[0x0][0x988] ;  /* 0x00026200ff0a7b82 */ /* 0x000e220000000800 */
[----:B------:R-:W-:Y:S01]  /*70a0*/  ISETP.GT.AND P3, PT, R106, 0x8, !P3 ;  /* 0x000000086a00780c */ /* 0x000fe20005f64270 */
[----:B------:R-:W-:Y:S01]  /*70b0*/  UMOV UR36, UR39 ;  /* 0x0000002700247c82 */ /* 0x000fe20008000000 */
        /* <DEDUP_REMOVED lines=33> */
[----:B------:R-:W-:Y:S02]  /*72d0*/  ISETP.NE.AND P3, PT, R155, RZ, PT ;  /* 0x000000ff9b00720c */ /* 0x000fe40003f65270 */
        /* <DEDUP_REMOVED lines=41> */
[----:B------:R-:W-:Y:S02]  /*7570*/  ISETP.LT.OR P2, PT, R12, 0x32, P2 ;  /* 0x000000320c00780c */ /* 0x000fe40001741670 */
[----:B------:R-:W-:Y:S02]  /*7580*/  ISETP.GT.AND P5, PT, R106, 0x58, !P5 ;  /* 0x000000586a00780c */ /* 0x000fe40006fa4270 */
[----:B------:R-:W-:Y:S02]  /*7590*/  FSEL R95, R95, -INF , !P2 ;  /* 0xff8000005f5f7808 */ /* 0x000fe40005000000 */
[----:B------:R-:W-:-:S02]  /*75a0*/  ISETP.NE.AND P2, PT, R150, RZ, PT ;  /* 0x000000ff9600720c */ /* 0x000fc40003f45270 */
[----:B------:R-:W-:Y:S02]  /*75b0*/  ISETP.LT.OR P4, PT, R12, 0x52, P4 ;  /* 0x000000520c00780c */ /* 0x000fe40002781670 */
[----:B------:R-:W-:Y:S02]  /*75c0*/  ISETP.GT.AND P2, PT, R106, 0x38, !P2 ;  /* 0x000000386a00780c */ /* 0x000fe40005744270 */
[C---:B------:R-:W-:Y:S02]  /*75d0*/  ISETP.LT.OR P5, PT, R12.reuse, 0x59, P5 ;  /* 0x000000590c00780c */ /* 0x040fe40002fa1670 */
[----:B------:R-:W-:Y:S02]  /*75e0*/  ISETP.LT.OR P2, PT, R12, 0x39, P2 ;  /* 0x000000390c00780c */ /* 0x000fe40001741670 */
[----:B------:R-:W-:Y:S02]  /*75f0*/  FSEL R97, R97, -INF , !P5 ;  /* 0xff80000061617808 */ /* 0x000fe40006800000 */
        /* <DEDUP_REMOVED lines=16> */
[----:B------:R-:W-:Y:S02]  /*7700*/  ISETP.GT.AND P2, PT, R106, 0x48, !P3 ;  /* 0x000000486a00780c */ /* 0x000fe40005f44270 */
[----:B------:R-:W-:Y:S02]  /*7710*/  ISETP.NE.AND P3, PT, R110, RZ, PT ;  /* 0x000000ff6e00720c */ /* 0x000fe40003f65270 */
[----:B------:R-:W-:Y:S02]  /*7720*/  ISETP.LT.OR P2, PT, R12, 0x49, P2 ;  /* 0x000000490c00780c */ /* 0x000fe40001741670 */
[----:B------:R-:W-:Y:S02]  /*7730*/  ISETP.GT.AND P3, PT, R106, 0x50, !P3 ;  /* 0x000000506a00780c */ /* 0x000fe40005f64270 */
[----:B------:R-:W-:-:S02]  /*7740*/  FSEL R103, R103, -INF , !P2 ;  /* 0xff80000067677808 */ /* 0x000fc40005000000 */
[----:B------:R-:W-:Y:S02]  /*7750*/  ISETP.GT.AND P2, PT, R106, 0x49, !P6 ;  /* 0x000000496a00780c */ /* 0x000fe40007744270 */
[----:B------:R-:W-:Y:S02]  /*7760*/  ISETP.NE.AND P6, PT, R126, RZ, PT ;  /* 0x000000ff7e00720c */ /* 0x000fe40003fc5270 */
[C---:B------:R-:W-:Y:S02]  /*7770*/  ISETP.LT.OR P2, PT, R12.reuse, 0x4a, P2 ;  /* 0x0000004a0c00780c */ /* 0x040fe40001741670 */
[----:B------:R-:W-:Y:S02]  /*7780*/  ISETP.LT.OR P3, PT, R12, 0x51, P3 ;  /* 0x000000510c00780c */ /* 0x000fe40001f61670 */
[----:B------:R-:W-:Y:S02]  /*7790*/  FSEL R215, R104, -INF , !P2 ;  /* 0xff80000068d77808 */ /* 0x000fe40005000000 */
[----:B------:R-:W-:-:S02]  /*77a0*/  ISETP.GT.AND P2, PT, R106, RZ, !P6 ;  /* 0x000000ff6a00720c */ /* 0x000fc40007744270 */
[----:B------:R-:W-:Y:S02]  /*77b0*/  ISETP.NE.AND P6, PT, R112, RZ, PT ;  /* 0x000000ff7000720c */ /* 0x000fe40003fc5270 */
[----:B------:R-:W-:Y:S02]  /*77c0*/  ISETP.LT.OR P2, PT, R12, 0x1, P2 ;  /* 0x000000010c00780c */ /* 0x000fe40001741670 */
[----:B------:R-:W-:Y:S02]  /*77d0*/  ISETP.GT.AND P6, PT, R106, 0x59, !P6 ;  /* 0x000000596a00780c */ /* 0x000fe400077c4270 */
[----:B------:R-:W-:Y:S01]  /*77e0*/  FSEL R219, R0, -INF , !P2 ;  /* 0xff80000000db7808 */ /* 0x000fe20005000000 */
[C---:B0-----:R-:W-:Y:S01]  /*77f0*/  FMUL.FTZ R0, R11.reuse, R10 ;  /* 0x0000000a0b007220 */ /* 0x041fe20000410000 */
[----:B------:R-:W-:Y:S02]  /*7800*/  FSETP.NEU.FTZ.AND P2, PT, R11, -INF , PT ;  /* 0xff8000000b00780b */ /* 0x000fe40003f5d000 */
[----:B------:R-:W-:-:S02]  /*7810*/  FMNMX.FTZ R2, R219, R8, !PT ;  /* 0x00000008db027209 */ /* 0x000fc40007810000 */
[----:B------:R-:W-:Y:S02]  /*7820*/  FSEL R0, R0, RZ, P2 ;  /* 0x000000ff00007208 */ /* 0x000fe40001000000 */
[----:B------:R-:W-:Y:S02]  /*7830*/  FMNMX.FTZ R2, R213, R2, !PT ;  /* 0x00000002d5027209 */ /* 0x000fe40007810000 */
[----:B------:R-:W-:Y:S01]  /*7840*/  ISETP.LT.OR P6, PT, R12, 0x5a, P6 ;  /* 0x0000005a0c00780c */ /* 0x000fe200037c1670 */
[--C-:B------:R-:W-:Y:S01]  /*7850*/  FFMA.FTZ R148, R141, R10, -R0.reuse ;  /* 0x0000000a8d947223 */ /* 0x100fe20000010800 */
[----:B------:R-:W-:Y:S01]  /*7860*/  FMNMX.FTZ R2, R151, R2, !PT ;  /* 0x0000000297027209 */ /* 0x000fe20007810000 */
[-CC-:B------:R-:W-:Y:S01]  /*7870*/  FFMA.FTZ R150, R129, R10.reuse, -R0.reuse ;  /* 0x0000000a81967223 */ /* 0x180fe20000010800 */
[----:B------:R-:W-:Y:S01]  /*7880*/  FSEL R141, R93, -INF , !P3 ;  /* 0xff8000005d8d7808 */ /* 0x000fe20005800000 */
        /* <DEDUP_REMOVED lines=11> */
[----:B------:R-:W-:Y:S01]  /*7940*/  FSEL R12, R11, RZ, P2 ;  /* 0x000000ff0b0c7208 */ /* 0x000fe20001000000 */
[--C-:B------:R-:W-:Y:S01]  /*7950*/  FFMA.FTZ R140, R117, R10, -R0.reuse ;  /* 0x0000000a758c7223 */ /* 0x100fe20000010800 */
[----:B------:R-:W-:Y:S01]  /*7960*/  FMNMX.FTZ R2, R153, R2, !PT ;  /* 0x0000000299027209 */ /* 0x000fe20007810000 */
[-CC-:B------:R-:W-:Y:S01]  /*7970*/  FFMA.FTZ R217, R108, R10.reuse, -R0.reuse ;  /* 0x0000000a6cd97223 */ /* 0x180fe20000010800 */
[--C-:B------:R-:W-:Y:S01]  /*7980*/  FFMA.FTZ R158, R145, R10, -R0.reuse ;  /* 0x0000000a919e7223 */ /* 0x100fe20000010800 */
[----:B------:R-:W-:Y:S01]  /*7990*/  FADD.FTZ R119, -R12, R7 ;  /* 0x000000070c777221 */ /* 0x000fe20000010100 */
[----:B------:R-:W-:Y:S01]  /*79a0*/  FMNMX.FTZ R2, R207, R2, !PT ;  /* 0x00000002cf027209 */ /* 0x000fe20007810000 */
[-CC-:B------:R-:W-:Y:S01]  /*79b0*/  FFMA.FTZ R137, R137, R10.reuse, -R0.reuse ;  /* 0x0000000a89897223 */ /* 0x180fe20000010800 */
[-CC-:B------:R-:W-:Y:S01]  /*79c0*/  FFMA.FTZ R152, R147, R10.reuse, -R0.reuse ;  /* 0x0000000a93987223 */ /* 0x180fe20000010800 */
[--C-:B------:R-:W-:Y:S01]  /*79d0*/  FFMA.FTZ R139, R139, R10, -R0.reuse ;  /* 0x0000000a8b8b7223 */ /* 0x100fe20000010800 */
        /* <DEDUP_REMOVED lines=13> */
[-C--:B------:R-:W-:Y:S01]  /*7ab0*/  FFMA.FTZ R7, R133, R10.reuse, -R0 ;  /* 0x0000000a85077223 */ /* 0x080fe20000010800 */
[----:B------:R-:W-:Y:S01]  /*7ac0*/  FMUL.FTZ R0, R119, R10 ;  /* 0x0000000a77007220 */ /* 0x000fe20000410000 */
[----:B------:R-:W-:Y:S01]  /*7ad0*/  MUFU.EX2 R217, R217 ;  /* 0x000000d900d97308 */ /* 0x000fe20000000800 */
[----:B------:R-:W-:-:S04]  /*7ae0*/  FMNMX.FTZ R2, R21, R2, !PT ;  /* 0x0000000215027209 */ /* 0x000fc80007810000 */
[----:B------:R-:W-:-:S03]  /*7af0*/  FMNMX.FTZ R2, R95, R2, !PT ;  /* 0x000000025f027209 */ /* 0x000fc60007810000 */
[----:B------:R-:W0:Y:S01]  /*7b00*/  MUFU.EX2 R0, R0 ;  /* 0x0000000000007308 */ /* 0x000e220000000800 */
[----:B------:R-:W-:-:S04]  /*7b10*/  FMNMX.FTZ R2, R15, R2, !PT ;  /* 0x000000020f027209 */ /* 0x000fc80007810000 */
[----:B------:R-:W-:-:S03]  /*7b20*/  FMNMX.FTZ R2, R99, R2, !PT ;  /* 0x0000000263027209 */ /* 0x000fc60007810000 */
[----:B------:R-:W1:Y:S01]  /*7b30*/  MUFU.EX2 R156, R156 ;  /* 0x0000009c009c7308 */ /* 0x000e620000000800 */
[----:B------:R-:W-:-:S04]  /*7b40*/  FMNMX.FTZ R2, R101, R2, !PT ;  /* 0x0000000265027209 */ /* 0x000fc80007810000 */
[----:B------:R-:W-:-:S03]  /*7b50*/  FMNMX.FTZ R2, R13, R2, !PT ;  /* 0x000000020d027209 */ /* 0x000fc60007810000 */
[----:B------:R-:W2:Y:S01]  /*7b60*/  MUFU.EX2 R158, R158 ;  /* 0x0000009e009e7308 */ /* 0x000ea20000000800 */
[----:B------:R-:W-:Y:S01]  /*7b70*/  FMNMX.FTZ R2, R103, R2, !PT ;  /* 0x0000000267027209 */ /* 0x000fe20007810000 */
[----:B0-----:R-:W-:-:S03]  /*7b80*/  FFMA.FTZ R127, R0, R6, R217 ;  /* 0x00000006007f7223 */ /* 0x001fc600000100d9 */
[----:B------:R-:W-:-:S03]  /*7b90*/  FMNMX.FTZ R2, R215, R2, !PT ;  /* 0x00000002d7027209 */ /* 0x000fc60007810000 */
[----:B------:R-:W0:Y:S01]  /*7ba0*/  MUFU.EX2 R137, R137 ;  /* 0x0000008900897308 */ /* 0x000e220000000800 */
[----:B------:R-:W-:Y:S01]  /*7bb0*/  FMNMX.FTZ R2, R141, R2, !PT ;  /* 0x000000028d027209 */ /* 0x000fe20007810000 */
[C---:B-1----:R-:W-:Y:S01]  /*7bc0*/  FADD.FTZ R127, R156.reuse, R127 ;  /* 0x0000007f9c7f7221 */ /* 0x042fe20000010000 */
[----:B------:R-:W-:Y:S02]  /*7bd0*/  F2FP.F16.F32.PACK_AB R156, R156, R217 ;  /* 0x000000d99c9c723e */ /* 0x000fe400000000ff */
[----:B------:R-:W-:-:S03]  /*7be0*/  FMNMX.FTZ R2, R131, R2, !PT ;  /* 0x0000000283027209 */ /* 0x000fc60007810000 */
[----:B------:R-:W1:Y:S01]  /*7bf0*/  MUFU.EX2 R152, R152 ;  /* 0x0000009800987308 */ /* 0x000e620000000800 */
[----:B------:R-:W-:Y:S01]  /*7c00*/  FMNMX.FTZ R2, R97, R2, !PT ;  /* 0x0000000261027209 */ /* 0x000fe20007810000 */
[----:B--2---:R-:W-:-:S03]  /*7c10*/  FADD.FTZ R6, R158, R127 ;  /* 0x0000007f9e067221 */ /* 0x004fc60000010000 */
[----:B------:R-:W-:-:S03]  /*7c20*/  FMNMX.FTZ R2, R129, R2, !PT ;  /* 0x0000000281027209 */ /* 0x000fc60007810000 */
[----:B------:R-:W2:Y:S01]  /*7c30*/  MUFU.EX2 R139, R139 ;  /* 0x0000008b008b7308 */ /* 0x000ea20000000800 */
[----:B0-----:R-:W-:Y:S01]  /*7c40*/  F2FP.F16.F32.PACK_AB R158, R137, R158 ;  /* 0x0000009e899e723e */ /* 0x001fe200000000ff */
[----:B------:R-:W0:Y:S06]  /*7c50*/  SHFL.BFLY PT, R143, R2, 0x2, 0x1f ;  /* 0x0c401f00028f7f89 */ /* 0x000e2c00000e0000 */
[----:B------:R-:W3:Y:S08]  /*7c60*/  MUFU.EX2 R154, R154 ;  /* 0x0000009a009a7308 */ /* 0x000ef00000000800 */
[----:B------:R-:W-:Y:S08]  /*7c70*/  MUFU.EX2 R135, R135 ;  /* 0x0000008700877308 */ /* 0x000ff00000000800 */
[----:B------:R-:W-:Y:S01]  /*7c80*/  MUFU.EX2 R148, R148 ;  /* 0x0000009400947308 */ /* 0x000fe20000000800 */
[----:B0-----:R-:W-:-:S05]  /*7c90*/  FMNMX.FTZ R143, R2, R143, !PT ;  /* 0x0000008f028f7209 */ /* 0x001fca0007810000 */
[----:B------:R-:W0:Y:S02]  /*7ca0*/  SHFL.BFLY PT, R2, R143, 0x1, 0x1f ;  /* 0x0c201f008f027f89 */ /* 0x000e2400000e0000 */
[----:B------:R-:W-:Y:S08]  /*7cb0*/  MUFU.EX2 R93, R93 ;  /* 0x0000005d005d7308 */ /* 0x000ff00000000800 */
[----:B------:R-:W-:Y:S08]  /*7cc0*/  MUFU.EX2 R150, R150 ;  /* 0x0000009600967308 */ /* 0x000ff00000000800 */
[----:B------:R-:W-:Y:S01]  /*7cd0*/  MUFU.EX2 R107, R107 ;  /* 0x0000006b006b7308 */ /* 0x000fe20000000800 */
[----:B0-----:R-:W-:-:S07]  /*7ce0*/  FMNMX.FTZ R109, R143, R2, !PT ;  /* 0x000000028f6d7209 */ /* 0x001fce0007810000 */
[----:B------:R-:W-:Y:S01]  /*7cf0*/  MUFU.EX2 R144, R144 ;  /* 0x0000009000907308 */ /* 0x000fe20000000800 */
[C---:B------:R-:W-:Y:S01]  /*7d00*/  FSETP.NEU.FTZ.AND P2, PT, R109.reuse, -INF , PT ;  /* 0xff8000006d00780b */ /* 0x040fe20003f5d000 */
[----:B------:R-:W-:-:S06]  /*7d10*/  FMUL.FTZ R90, R109, R10 ;  /* 0x0000000a6d5a7220 */ /* 0x000fcc0000410000 */
[----:B------:R-:W-:Y:S01]  /*7d20*/  MUFU.EX2 R105, R105 ;  /* 0x0000006900697308 */ /* 0x000fe20000000800 */
[----:B------:R-:W-:-:S05]  /*7d30*/  FSEL R90, R90, RZ, P2 ;  /* 0x000000ff5a5a7208 */ /* 0x000fca0001000000 */
[-CC-:B------:R-:W-:Y:S01]  /*7d40*/  FFMA.FTZ R14, R151, R10.reuse, -R90.reuse ;  /* 0x0000000a970e7223 */ /* 0x180fe2000001085a */
[-CC-:B------:R-:W-:Y:S01]  /*7d50*/  FFMA.FTZ R151, R89, R10.reuse, -R90.reuse ;  /* 0x0000000a59977223 */ /* 0x180fe2000001085a */
[----:B------:R-:W-:Y:S01]  /*7d60*/  FSEL R89, R109, RZ, P2 ;  /* 0x000000ff6d597208 */ /* 0x000fe20001000000 */
[-CC-:B------:R-:W-:Y:S01]  /*7d70*/  FFMA.FTZ R119, R219, R10.reuse, -R90.reuse ;  /* 0x0000000adb777223 */ /* 0x180fe2000001085a */
[-CC-:B------:R-:W-:Y:S01]  /*7d80*/  FFMA.FTZ R12, R213, R10.reuse, -R90.reuse ;  /* 0x0000000ad50c7223 */ /* 0x180fe2000001085a */
[-C--:B------:R-:W-:Y:S01]  /*7d90*/  FFMA.FTZ R121, R211, R10.reuse, -R90 ;  /* 0x0000000ad3797223 */ /* 0x080fe2000001085a */
[----:B------:R-:W-:Y:S01]  /*7da0*/  MUFU.EX2 R14, R14 ;  /* 0x0000000e000e7308 */ /* 0x000fe20000000800 */
[----:B------:R-:W-:Y:S01]  /*7db0*/  FADD.FTZ R89, -R89, R8 ;  /* 0x0000000859597221 */ /* 0x000fe20000010100 */
[-CC-:B------:R-:W-:Y:S01]  /*7dc0*/  FFMA.FTZ R20, R157, R10.reuse, -R90.reuse ;  /* 0x0000000a9d147223 */ /* 0x180fe2000001085a */
[-C--:B------:R-:W-:Y:S01]  /*7dd0*/  FFMA.FTZ R145, R21, R10.reuse, -R90 ;  /* 0x0000000a15917223 */ /* 0x080fe2000001085a */
[----:B------:R-:W-:Y:S01]  /*7de0*/  FADD.FTZ R21, R137, R6 ;  /* 0x0000000689157221 */ /* 0x000fe20000010000 */
[-C--:B------:R-:W-:Y:S01]  /*7df0*/  FMUL.FTZ R89, R89, R10.reuse ;  /* 0x0000000a59597220 */ /* 0x080fe20000410000 */
        /* <DEDUP_REMOVED lines=10> */
[----:B------:R0:W1:Y:S01]  /*7ea0*/  MUFU.EX2 R2, R89 ;  /* 0x0000005900027308 */ /* 0x0000620000000800 */
[----:B---3--:R-:W-:Y:S01]  /*7eb0*/  FADD.FTZ R98, R154, R15 ;  /* 0x0000000f9a627221 */ /* 0x008fe20000010000 */
[-CC-:B------:R-:W-:Y:S01]  /*7ec0*/  FFMA.FTZ R94, R95, R10.reuse, -R90.reuse ;  /* 0x0000000a5f5e7223 */ /* 0x180fe2000001085a */
[-CC-:B------:R-:W-:Y:S01]  /*7ed0*/  FFMA.FTZ R13, R13, R10.reuse, -R90.reuse ;  /* 0x0000000a0d0d7223 */ /* 0x180fe2000001085a */
[-CC-:B------:R-:W-:Y:S01]  /*7ee0*/  FFMA.FTZ R96, R99, R10.reuse, -R90.reuse ;  /* 0x0000000a63607223 */ /* 0x180fe2000001085a */
[-CC-:B------:R-:W-:Y:S01]  /*7ef0*/  FFMA.FTZ R103, R103, R10.reuse, -R90.reuse ;  /* 0x0000000a67677223 */ /* 0x180fe2000001085a */
[-CC-:B------:R-:W-:Y:S01]  /*7f00*/  FFMA.FTZ R215, R215, R10.reuse, -R90.reuse ;  /* 0x0000000ad7d77223 */ /* 0x180fe2000001085a */
[----:B------:R-:W-:Y:S01]  /*7f10*/  FFMA.FTZ R141, R141, R10, -R90 ;  /* 0x0000000a8d8d7223 */ /* 0x000fe2000001085a */
[----:B------:R-:W2:Y:S01]  /*7f20*/  MUFU.EX2 R12, R12 ;  /* 0x0000000c000c7308 */ /* 0x000ea20000000800 */
[----:B0-----:R-:W-:-:S02]  /*7f30*/  IMAD.U32 R89, RZ, RZ, UR6 ;  /* 0x00000006ff597e24 */ /* 0x001fc4000f8e00ff */
[-CC-:B------:R-:W-:Y:S01]  /*7f40*/  FFMA.FTZ R131, R131, R10.reuse, -R90.reuse ;  /* 0x0000000a83837223 */ /* 0x180fe2000001085a */
[----:B------:R-:W-:Y:S01]  /*7f50*/  FFMA.FTZ R97, R97, R10, -R90 ;  /* 0x0000000a61617223 */ /* 0x000fe2000001085a */
[----:B------:R-:W-:Y:S01]  /*7f60*/  ISETP.GT.AND P2, PT, R9, UR50, PT ;  /* 0x0000003209007c0c */ /* 0x000fe2000bf44270 */
[----:B------:R-:W-:Y:S01]  /*7f70*/  @!P1 VIADD R89, R89, 0x2a860 ;  /* 0x0002a86059599836 */ /* 0x000fe20000000000 */
[----:B------:R-:W-:Y:S01]  /*7f80*/  F2FP.F16.F32.PACK_AB R152, R139, R152 ;  /* 0x000000988b98723e */ /* 0x000fe200000000ff */
[----:B------:R-:W-:Y:S01]  /*7f90*/  VIADD R9, R9, 0xffffffff ;  /* 0xffffffff09097836 */ /* 0x000fe20000000000 */
[----:B------:R-:W0:Y:S01]  /*7fa0*/  MUFU.EX2 R121, R121 ;  /* 0x0000007900797308 */ /* 0x000e220000000800 */
[----:B-1----:R-:W-:Y:S01]  /*7fb0*/  FFMA.FTZ R3, R2, R3, R119 ;  /* 0x0000000302037223 */ /* 0x002fe20000010077 */
[----:B------:R-:W-:Y:S02]  /*7fc0*/  @!P1 PRMT R89, RZ, 0x654, R89 ;  /* 0x00000654ff599816 */ /* 0x000fe40000000059 */
[----:B------:R-:W-:-:S02]  /*7fd0*/  F2FP.F16.F32.PACK_AB R154, R135, R154 ;  /* 0x0000009a879a723e */ /* 0x000fc400000000ff */
[----:B------:R1:W-:Y:S02]  /*7fe0*/  @!P1 SYNCS.ARRIVE.TRANS64.RED.A1T0 RZ, [R89+URZ], RZ ;  /* 0x000000ff59ff99a7 */ /* 0x0003e4000810043f */
[----:B------:R-:W3:Y:S01]  /*7ff0*/  MUFU.EX2 R20, R20 ;  /* 0x0000001400147308 */ /* 0x000ee20000000800 */
[C---:B--2---:R-:W-:Y:S01]  /*8000*/  FADD.FTZ R3, R12.reuse, R3 ;  /* 0x000000030c037221 */ /* 0x044fe20000010000 */
[----:B------:R-:W-:-:S03]  /*8010*/  F2FP.F16.F32.PACK_AB R157, R12, R119 ;  /* 0x000000770c9d723e */ /* 0x000fc600000000ff */
[----:B------:R-:W-:Y:S01]  /*8020*/  FADD.FTZ R6, R14, R3 ;  /* 0x000000030e067221 */ /* 0x000fe20000010000 */
[----:B------:R-:W-:Y:S02]  /*8030*/  FADD.FTZ R3, R135, R98 ;  /* 0x0000006287037221 */ /* 0x000fe40000010000 */
[----:B------:R-:W2:Y:S01]  /*8040*/  MUFU.EX2 R123, R123 ;  /* 0x0000007b007b7308 */ /* 0x000ea20000000800 */
[----:B0-----:R-:W-:Y:S01]  /*8050*/  FADD.FTZ R15, R121, R6 ;  /* 0x00000006790f7221 */ /* 0x001fe20000010000 */
[----:B------:R-:W-:Y:S01]  /*8060*/  FADD.FTZ R98, R148, R3 ;  /* 0x0000000394627221 */ /* 0x000fe20000010000 */
[-CC-:B------:R-:W-:Y:S01]  /*8070*/  FFMA.FTZ R3, R101, R10.reuse, -R90.reuse ;  /* 0x0000000a65037223 */ /* 0x180fe2000001085a */
[----:B------:R-:W-:Y:S01]  /*8080*/  FFMA.FTZ R90, R129, R10, -R90 ;  /* 0x0000000a815a7223 */ /* 0x000fe2000001085a */
[C---:B------:R-:W-:Y:S01]  /*8090*/  F2FP.F16.F32.PACK_AB R148, R93.reuse, R148 ;  /* 0x000000945d94723e */ /* 0x040fe200000000ff */
[----:B------:R-:W-:Y:S01]  /*80a0*/  FADD.FTZ R21, R93, R98 ;  /* 0x000000625d157221 */ /* 0x000fe20000010000 */
[----:B------:R-:W-:Y:S01]  /*80b0*/  F2FP.F16.F32.PACK_AB R159, R121, R14 ;  /* 0x0000000e799f723e */ /* 0x000fe200000000ff */
[----:B------:R-:W0:Y:S01]  /*80c0*/  MUFU.EX2 R88, R88 ;  /* 0x0000005800587308 */ /* 0x000e220000000800 */
[----:B---3--:R-:W-:Y:S01]  /*80d0*/  FADD.FTZ R6, R20, R15 ;  /* 0x0000000f14067221 */ /* 0x008fe20000010000 */
[----:B------:R-:W-:Y:S01]  /*80e0*/  FADD.FTZ R98, R150, R21 ;  /* 0x0000001596627221 */ /* 0x000fe20000010000 */
[----:B------:R-:W-:-:S05]  /*80f0*/  F2FP.F16.F32.PACK_AB R150, R107, R150 ;  /* 0x000000966b96723e */ /* 0x000fca00000000ff */
[----:B------:R-:W3:Y:S01]  /*8100*/  MUFU.EX2 R125, R125 ;  /* 0x0000007d007d7308 */ /* 0x000ee20000000800 */
[C---:B--2---:R-:W-:Y:S01]  /*8110*/  FADD.FTZ R15, R123.reuse, R6 ;  /* 0x000000067b0f7221 */ /* 0x044fe20000010000 */
[----:B------:R-:W-:-:S06]  /*8120*/  F2FP.F16.F32.PACK_AB R153, R123, R20 ;  /* 0x000000147b99723e */ /* 0x000fcc00000000ff */
[----:B------:R-:W2:Y:S01]  /*8130*/  MUFU.EX2 R149, R149 ;  /* 0x0000009500957308 */ /* 0x000ea20000000800 */
[----:B0-----:R-:W-:Y:S01]  /*8140*/  FADD.FTZ R6, R88, R15 ;  /* 0x0000000f58067221 */ /* 0x001fe20000010000 */
[----:B------:R-:W-:-:S04]  /*8150*/  FADD.FTZ R15, R107, R98 ;  /* 0x000000626b0f7221 */ /* 0x000fc80000010000 */
[----:B------:R-:W-:Y:S01]  /*8160*/  FADD.FTZ R98, R144, R15 ;  /* 0x0000000f90627221 */ /* 0x000fe20000010000 */
[----:B------:R-:W-:Y:S01]  /*8170*/  F2FP.F16.F32.PACK_AB R144, R105, R144 ;  /* 0x000000906990723e */ /* 0x000fe200000000ff */
[----:B------:R-:W0:Y:S01]  /*8180*/  MUFU.EX2 R92, R92 ;  /* 0x0000005c005c7308 */ /* 0x000e220000000800 */
[----:B---3--:R-:W-:Y:S01]  /*8190*/  FADD.FTZ R6, R125, R6 ;  /* 0x000000067d067221 */ /* 0x008fe20000010000 */
[----:B------:R-:W-:Y:S01]  /*81a0*/  FADD.FTZ R21, R105, R98 ;  /* 0x0000006269157221 */ /* 0x000fe20000010000 */
[----:B------:R-:W-:-:S05]  /*81b0*/  F2FP.F16.F32.PACK_AB R155, R125, R88 ;  /* 0x000000587d9b723e */ /* 0x000fca00000000ff */
[----:B------:R-:W3:Y:S01]  /*81c0*/  MUFU.EX2 R146, R146 ;  /* 0x0000009200927308 */ /* 0x000ee20000000800 */
[----:B--2---:R-:W-:-:S07]  /*81d0*/  FADD.FTZ R15, R149, R6 ;  /* 0x00000006950f7221 */ /* 0x004fce0000010000 */
[----:B------:R-:W-:Y:S01]  /*81e0*/  MUFU.EX2 R151, R151 ;  /* 0x0000009700977308 */ /* 0x000fe20000000800 */
[C---:B0-----:R-:W-:Y:S01]  /*81f0*/  FADD.FTZ R6, R92.reuse, R15 ;  /* 0x0000000f5c067221 */ /* 0x041fe20000010000 */
[----:B------:R-:W-:-:S06]  /*8200*/  F2FP.F16.F32.PACK_AB R149, R92, R149 ;  /* 0x000000955c95723e */ /* 0x000fcc00000000ff */
[----:B------:R-:W0:Y:S01]  /*8210*/  MUFU.EX2 R111, R111 ;  /* 0x0000006f006f7308 */ /* 0x000e220000000800 */
[----:B---3--:R-:W-:-:S07]  /*8220*/  FADD.FTZ R98, R146, R21 ;  /* 0x0000001592627221 */ /* 0x008fce0000010000 */
[----:B------:R-:W-:Y:S08]  /*8230*/  MUFU.EX2 R8, R91 ;  /* 0x0000005b00087308 */ /* 0x000ff00000000800 */
[----:B------:R-:W2:Y:S01]  /*8240*/  MUFU.EX2 R140, R140 ;  /* 0x0000008c008c7308 */ /* 0x000ea20000000800 */
[C---:B0-----:R-:W-:Y:S01]  /*8250*/  FADD.FTZ R15, R111.reuse, R98 ;  /* 0x000000626f0f7221 */ /* 0x041fe20000010000 */
[----:B------:R-:W-:-:S06]  /*8260*/  F2FP.F16.F32.PACK_AB R146, R111, R146 ;  /* 0x000000926f92723e */ /* 0x000fcc00000000ff */
[----:B------:R-:W-:Y:S08]  /*8270*/  MUFU.EX2 R145, R145 ;  /* 0x0000009100917308 */ /* 0x000ff00000000800 */
[----:B------:R-:W0:Y:S01]  /*8280*/  MUFU.EX2 R113, R113 ;  /* 0x0000007100717308 */ /* 0x000e220000000800 */
[----:B--2---:R-:W-:-:S07]  /*8290*/  FADD.FTZ R98, R140, R15 ;  /* 0x0000000f8c627221 */ /* 0x004fce0000010000 */
[----:B------:R-:W-:Y:S08]  /*82a0*/  MUFU.EX2 R94, R94 ;  /* 0x0000005e005e7308 */ /* 0x000ff00000000800 */
[----:B------:R-:W2:Y:S01]  /*82b0*/  MUFU.EX2 R142, R142 ;  /* 0x0000008e008e7308 */ /* 0x000ea20000000800 */
[C---:B0-----:R-:W-:Y:S01]  /*82c0*/  FADD.FTZ R15, R113.reuse, R98 ;  /* 0x00000062710f7221 */ /* 0x041fe20000010000 */
[----:B------:R-:W-:-:S06]  /*82d0*/  F2FP.F16.F32.PACK_AB R140, R113, R140 ;  /* 0x0000008c718c723e */ /* 0x000fcc00000000ff */
[----:B------:R-:W0:Y:S08]  /*82e0*/  MUFU.EX2 R147, R147 ;  /* 0x0000009300937308 */ /* 0x000e300000000800 */
[----:B-1----:R1:W-:Y:S01]  /*82f0*/  MUFU.EX2 R89, R13 ;  /* 0x0000000d00597308 */ /* 0x0023e20000000800 */
[----:B--2---:R-:W-:-:S07]  /*8300*/  FADD.FTZ R98, R142, R15 ;  /* 0x0000000f8e627221 */ /* 0x004fce0000010000 */
[----:B------:R-:W2:Y:S01]  /*8310*/  MUFU.EX2 R115, R115 ;  /* 0x0000007300737308 */ /* 0x000ea20000000800 */
[----:B-1----:R-:W-:Y:S01]  /*8320*/  FADD.FTZ R13, R151, R6 ;  /* 0x00000006970d7221 */ /* 0x002fe20000010000 */
[----:B------:R-:W-:-:S03]  /*8330*/  F2FP.F16.F32.PACK_AB R151, R8, R151 ;  /* 0x000000970897723e */ /* 0x000fc600000000ff */
[----:B------:R-:W-:Y:S01]  /*8340*/  FADD.FTZ R6, R8, R13 ;  /* 0x0000000d08067221 */ /* 0x000fe20000010000 */
[----:B------:R-:W-:Y:S02]  /*8350*/  IMAD.MOV.U32 R8, RZ, RZ, R109 ;  /* 0x000000ffff087224 */ /* 0x000fe400078e006d */
[----:B------:R-:W1:Y:S01]  /*8360*/  MUFU.EX2 R96, R96 ;  /* 0x0000006000607308 */ /* 0x000e620000000800 */
[----:B------:R-:W-:Y:S01]  /*8370*/  FADD.FTZ R13, R145, R6 ;  /* 0x00000006910d7221 */ /* 0x000fe20000010000 */
[----:B------:R-:W-:-:S03]  /*8380*/  F2FP.F16.F32.PACK_AB R145, R94, R145 ;  /* 0x000000915e91723e */ /* 0x000fc600000000ff */
[----:B------:R-:W-:-:S03]  /*8390*/  FADD.FTZ R6, R94, R13 ;  /* 0x0000000d5e067221 */ /* 0x000fc60000010000 */
[----:B------:R-:W3:Y:S01]  /*83a0*/  MUFU.EX2 R136, R136 ;  /* 0x0000008800887308 */ /* 0x000ee20000000800 */
[----:B0-----:R-:W-:Y:S01]  /*83b0*/  FADD.FTZ R13, R147, R6 ;  /* 0x00000006930d7221 */ /* 0x001fe20000010000 */
[C---:B--2---:R-:W-:Y:S01]  /*83c0*/  FADD.FTZ R15, R115.reuse, R98 ;  /* 0x00000062730f7221 */ /* 0x044fe20000010000 */
[----:B------:R-:W-:-:S05]  /*83d0*/  F2FP.F16.F32.PACK_AB R142, R115, R142 ;  /* 0x0000008e738e723e */ /* 0x000fca00000000ff */
[----:B------:R-:W0:Y:S01]  /*83e0*/  MUFU.EX2 R3, R3 ;  /* 0x0000000300037308 */ /* 0x000e220000000800 */
[C---:B-1----:R-:W-:Y:S01]  /*83f0*/  FADD.FTZ R6, R96.reuse, R13 ;  /* 0x0000000d60067221 */ /* 0x042fe20000010000 */
[----:B------:R-:W-:-:S06]  /*8400*/  F2FP.F16.F32.PACK_AB R147, R96, R147 ;  /* 0x000000936093723e */ /* 0x000fcc00000000ff */
[----:B------:R-:W1:Y:S01]  /*8410*/  MUFU.EX2 R117, R117 ;  /* 0x0000007500757308 */ /* 0x000e620000000800 */
[----:B---3--:R-:W-:-:S07]  /*8420*/  FADD.FTZ R98, R136, R15 ;  /* 0x0000000f88627221 */ /* 0x008fce0000010000 */
[----:B------:R-:W2:Y:S01]  /*8430*/  MUFU.EX2 R138, R138 ;  /* 0x0000008a008a7308 */ /* 0x000ea20000000800 */
[----:B0-----:R-:W-:-:S04]  /*8440*/  FADD.FTZ R6, R3, R6 ;  /* 0x0000000603067221 */ /* 0x001fc80000010000 */
[----:B------:R-:W-:-:S03]  /*8450*/  FADD.FTZ R6, R89, R6 ;  /* 0x0000000659067221 */ /* 0x000fc60000010000 */
[----:B------:R-:W0:Y:S01]  /*8460*/  MUFU.EX2 R103, R103 ;  /* 0x0000006700677308 */ /* 0x000e220000000800 */
[C---:B-1----:R-:W-:Y:S01]  /*8470*/  FADD.FTZ R13, R117.reuse, R98 ;  /* 0x00000062750d7221 */ /* 0x042fe20000010000 */
[----:B------:R-:W-:-:S06]  /*8480*/  F2FP.F16.F32.PACK_AB R136, R117, R136 ;  /* 0x000000887588723e */ /* 0x000fcc00000000ff */
[----:B------:R-:W1:Y:S01]  /*8490*/  MUFU.EX2 R100, R215 ;  /* 0x000000d700647308 */ /* 0x000e620000000800 */
[----:B--2---:R-:W-:-:S07]  /*84a0*/  FADD.FTZ R98, R138, R13 ;  /* 0x0000000d8a627221 */ /* 0x004fce0000010000 */
[----:B------:R2:W3:Y:S01]  /*84b0*/  MUFU.EX2 R102, R141 ;  /* 0x0000008d00667308 */ /* 0x0004e20000000800 */
[----:B0-----:R-:W-:-:S07]  /*84c0*/  FADD.FTZ R13, R103, R6 ;  /* 0x00000006670d7221 */ /* 0x001fce0000010000 */
[----:B------:R-:W0:Y:S01]  /*84d0*/  MUFU.EX2 R131, R131 ;  /* 0x0000008300837308 */ /* 0x000e220000000800 */
[C---:B-1----:R-:W-:Y:S01]  /*84e0*/  FADD.FTZ R13, R100.reuse, R13 ;  /* 0x0000000d640d7221 */ /* 0x042fe20000010000 */
[----:B--2---:R-:W-:Y:S02]  /*84f0*/  F2FP.F16.F32.PACK_AB R141, R89, R3 ;  /* 0x00000003598d723e */ /* 0x004fe400000000ff */
[----:B------:R-:W-:-:S04]  /*8500*/  F2FP.F16.F32.PACK_AB R143, R100, R103 ;  /* 0x00000067648f723e */ /* 0x000fc800000000ff */
[----:B------:R-:W1:Y:S01]  /*8510*/  MUFU.EX2 R104, R97 ;  /* 0x0000006100687308 */ /* 0x000e620000000800 */
[----:B---3--:R-:W-:-:S07]  /*8520*/  FADD.FTZ R13, R102, R13 ;  /* 0x0000000d660d7221 */ /* 0x008fce0000010000 */
[----:B------:R-:W2:Y:S01]  /*8530*/  MUFU.EX2 R7, R7 ;  /* 0x0000000700077308 */ /* 0x000ea20000000800 */
[C---:B0-----:R-:W-:Y:S01]  /*8540*/  FADD.FTZ R13, R131.reuse, R13 ;  /* 0x0000000d830d7221 */ /* 0x041fe20000010000 */
[----:B------:R-:W-:-:S06]  /*8550*/  F2FP.F16.F32.PACK_AB R137, R131, R102 ;  /* 0x000000668389723e */ /* 0x000fcc00000000ff */
[----:B------:R-:W0:Y:S01]  /*8560*/  MUFU.EX2 R90, R90 ;  /* 0x0000005a005a7308 */ /* 0x000e220000000800 */
[----:B-1----:R-:W-:Y:S01]  /*8570*/  FADD.FTZ R13, R104, R13 ;  /* 0x0000000d680d7221 */ /* 0x002fe20000010000 */
[C---:B--2---:R-:W-:Y:S01]  /*8580*/  FADD.FTZ R6, R7.reuse, R98 ;  /* 0x0000006207067221 */ /* 0x044fe20000010000 */
[----:B------:R-:W-:Y:S01]  /*8590*/  F2FP.F16.F32.PACK_AB R138, R7, R138 ;  /* 0x0000008a078a723e */ /* 0x000fe200000000ff */
[----:B------:R-:W-:Y:S02]  /*85a0*/  IMAD.MOV.U32 R7, RZ, RZ, R11 ;  /* 0x000000ffff077224 */ /* 0x000fe400078e000b */
[C---:B0-----:R-:W-:Y:S01]  /*85b0*/  FADD.FTZ R3, R90.reuse, R13 ;  /* 0x0000000d5a037221 */ /* 0x041fe20000010000 */
[----:B------:R-:W-:Y:S01]  /*85c0*/  F2FP.F16.F32.PACK_AB R139, R90, R104 ;  /* 0x000000685a8b723e */ /* 0x000fe200000000ff */
[----:B------:R-:W-:Y:S06]  /*85d0*/  @P2 BRA `(.L_x_1176) ;  /* 0xffffffcc00382947 */ /* 0x000fec000383ffff */
[----:B------:R-:W-:Y:S01]  /*85e0*/  IMAD.MOV.U32 R8, RZ, RZ, R109 ;  /* 0x000000ffff087224 */ /* 0x000fe200078e006d */
[----:B------:R-:W-:Y:S01]  /*85f0*/  UMOV UR37, UR5 ;  /* 0x0000000500257c82 */ /* 0x000fe20008000000 */
[----:B------:R-:W-:Y:S01]  /*8600*/  IMAD.MOV.U32 R7, RZ, RZ, R11 ;  /* 0x000000ffff077224 */ /* 0x000fe200078e000b */
[----:B------:R-:W-:-:S06]  /*8610*/  UMOV UR36, UR39 ;  /* 0x0000002700247c82 */ /* 0x000fcc0008000000 */
.L_x_1159:
[----:B------:R-:W-:Y:S01]  /*8620*/  ULDC UR4, c[0x0][0x448] ;  /* 0x0001120000047ab9 */ /* 0x000fe20000000800 */
[----:B------:R-:W-:Y:S01]  /*8630*/  IADD3 R11, R16, 0x1, -R17 ;  /* 0x00000001100b7810 */ /* 0x000fe20007ffe811 */
[----:B------:R-:W-:Y:S01]  /*8640*/  UISETP.NE.AND UP0, UPT, UR4, 0x1, UPT ;  /* 0x000000010400788c */ /* 0x000fe2000bf05270 */
[----:B------:R-:W-:Y:S02]  /*8650*/  ULDC UR10, c[0x0][0x9e4] ;  /* 0x00027900000a7ab9 */ /* 0x000fe40000000800 */
[----:B------:R-:W-:Y:S01]  /*8660*/  R2UR UR7, R11 ;  /* 0x000000000b0772ca */ /* 0x000fe200000e0000 */
[----:B------:R-:W-:Y:S02]  /*8670*/  UISETP.GE.AND UP1, UPT, UR10, 0x1, UPT ;  /* 0x000000010a00788c */ /* 0x000fe4000bf26270 */
[----:B------:R-:W-:Y:S01]  /*8680*/  UIADD3 UR6, UR60, 0x7f, URZ ;  /* 0x0000007f3c067890 */ /* 0x000fe2000fffe03f */
[----:B------:R-:W-:-:S03]  /*8690*/  ULDC UR14, c[0x0][0x9dc] ;  /* 0x00027700000e7ab9 */ /* 0x000fc60000000800 */
[----:B------:R-:W-:Y:S01]  /*86a0*/  PLOP3.LUT P2, PT, PT, PT, UP1, 0x40, 0x0 ;  /* 0x000000000000781c */ /* 0x000fe20003f4e818 */
[----:B------:R-:W-:Y:S01]  /*86b0*/  @UP0 ULDC UR4, c[0x0][0x44c] ;  /* 0x0001130000040ab9 */ /* 0x000fe20000000800 */
[----:B------:R-:W-:Y:S01]  /*86c0*/  @UP0 ULDC UR11, c[0x0][0x450] ;  /* 0x00011400000b0ab9 */ /* 0x000fe20000000800 */
[----:B------:R-:W-:-:S04]  /*86d0*/  UIMAD.WIDE.U32 UR4, UR6, UR4, URZ ;  /* 0x00000004060472a5 */ /* 0x000fc8000f8e003f */
[----:B------:R-:W-:-:S04]  /*86e0*/  @UP0 USHF.R.U32.HI UR6, URZ, UR11, UR5 ;  /* 0x0000000b3f060299 */ /* 0x000fc80008011605 */
[----:B------:R-:W-:-:S04]  /*86f0*/  UIADD3 UR6, UR7, UR6, URZ ;  /* 0x0000000607067290 */ /* 0x000fc8000fffe03f */
[----:B------:R-:W-:Y:S01]  /*8700*/  UIADD3 UR14, UR6, -UR14, URZ ;  /* 0x8000000e060e7290 */ /* 0x000fe2000fffe03f */
[----:B------:R-:W-:Y:S11]  /*8710*/  @P2 BRA `(.L_x_1177) ;  /* 0x0000000000482947 */ /* 0x000ff60003800000 */
[----:B------:R-:W-:Y:S02]  /*8720*/  UMOV UR11, UR6 ;  /* 0x00000006000b7c82 */ /* 0x000fe40008000000 */
        /* <DEDUP_REMOVED lines=10> */
.L_x_1178:
[----:B------:R-:W-:-:S11]  /*87d0*/  UISETP.NE.AND UP2, UPT, UR10, 0x1, UPT ;  /* 0x000000010a00788c */ /* 0x000fd6000bf45270 */
[----:B------:R-:W-:Y:S02]  /*87e0*/  @UP2 ULDC.64 UR4, c[0x0][0x9e8] ;  /* 0x00027a0000042ab9 */ /* 0x000fe40000000a00 */
[----:B------:R-:W-:-:S04]  /*87f0*/  UIMAD.WIDE.U32 UR6, UR11, UR4, URZ ;  /* 0x000000040b0672a5 */ /* 0x000fc8000f8e003f */
[----:B------:R-:W-:-:S12]  /*8800*/  @UP2 USHF.R.U32.HI UR11, URZ, UR5, UR7 ;  /* 0x000000053f0b2299 */ /* 0x000fd80008011607 */
.L_x_1179:
[----:B------:R-:W-:-:S04]  /*8810*/  UIMAD UR10, UR11, UR10, URZ ;  /* 0x0000000a0b0a72a4 */ /* 0x000fc8000f8e023f */
[----:B------:R-:W-:-:S04]  /*8820*/  UISETP.LT.AND UP2, UPT, UR14, UR10, UPT ;  /* 0x0000000a0e00728c */ /* 0x000fc8000bf41270 */
[----:B------:R-:W-:-:S12]  /*8830*/  USEL UR14, UR14, UR10, !UP2 ;  /* 0x0000000a0e0e7287 */ /* 0x000fd8000d000000 */
.L_x_1177:
[----:B------:R-:W-:Y:S01]  /*8840*/  UIADD3 UR4, UR14, 0x5f, URZ ;  /* 0x0000005f0e047890 */ /* 0x000fe2000fffe03f */
[----:B------:R-:W-:-:S03]  /*8850*/  R2UR UR6, R23 ;  /* 0x00000000170672ca */ /* 0x000fc600000e0000 */
[----:B------:R-:W-:-:S04]  /*8860*/  UIMAD.WIDE UR4, UR4, 0x2aaaaaab, URZ ;  /* 0x2aaaaaab040478a5 */ /* 0x000fc8000f8e023f */
[----:B------:R-:W-:-:S04]  /*8870*/  USHF.R.U32.HI UR4, URZ, 0x1f, UR5 ;  /* 0x0000001f3f047899 */ /* 0x000fc80008011605 */
[----:B------:R-:W-:-:S04]  /*8880*/  ULEA.HI.SX32 UR4, UR5, UR4, 0x1c ;  /* 0x0000000405047291 */ /* 0x000fc8000f8fe23f */
[----:B------:R-:W-:-:S04]  /*8890*/  UISETP.LT.AND UP2, UPT, UR6, UR4, UPT ;  /* 0x000000040600728c */ /* 0x000fc8000bf41270 */
[----:B------:R-:W-:-:S06]  /*88a0*/  USEL UR39, UR6, UR4, !UP2 ;  /* 0x0000000406277287 */ /* 0x000fcc000d000000 */
[----:B------:R-:W-:-:S13]  /*88b0*/  ISETP.GE.AND P2, PT, R9, UR39, PT ;  /* 0x0000002709007c0c */ /* 0x000fda000bf46270 */
[----:B------:R-:W-:Y:S05]  /*88c0*/  @!P2 BRA `(.L_x_1180) ;  /* 0x000000200084a947 */ /* 0x000fea0003800000 */
[----:B------:R-:W-:Y:S01]  /*88d0*/  IMAD.MOV.U32 R11, RZ, RZ, R8 ;  /* 0x000000ffff0b7224 */ /* 0x000fe200078e0008 */
[----:B------:R-:W-:Y:S01]  /*88e0*/  UMOV UR7, UR36 ;  /* 0x0000002400077c82 */ /* 0x000fe20008000000 */
[----:B------:R-:W-:Y:S01]  /*88f0*/  IMAD.MOV.U32 R12, RZ, RZ, R7 ;  /* 0x000000ffff0c7224 */ /* 0x000fe200078e0007 */
[----:B------:R-:W-:Y:S01]  /*8900*/  UMOV UR4, UR37 ;  /* 0x0000002500047c82 */ /* 0x000fe20008000000 */
[----:B------:R-:W-:-:S05]  /*8910*/  ULDC UR5, c[0x0][0x9d8] ;  /* 0x0002760000057ab9 */ /* 0x000fca0000000800 */
.L_x_1189:
[----:B------:R-:W-:-:S04]  /*8920*/  UIADD3 UR37, UR4, 0x1, URZ ;  /* 0x0000000104257890 */ /* 0x000fc8000fffe03f */
[----:B------:R-:W-:-:S04]  /*8930*/  UISETP.NE.AND UP2, UPT, UR37, 0x2, UPT ;  /* 0x000000022500788c */ /* 0x000fc8000bf45270 */
[----:B------:R-:W-:Y:S02]  /*8940*/  USEL UR36, URZ, 0x1, UP2 ;  /* 0x000000013f247887 */ /* 0x000fe40009000000 */
[----:B------:R-:W-:Y:S02]  /*8950*/  USEL UR37, UR37, URZ, UP2 ;  /* 0x0000003f25257287 */ /* 0x000fe40009000000 */
[----:B------:R-:W-:Y:S01]  /*8960*/  ULOP3.LUT UR36, UR7, UR36, URZ, 0x3c, !UPT ;  /* 0x0000002407247292 */ /* 0x000fe2000f8e3c3f */
[----:B------:R-:W-:Y:S11]  /*8970*/  @!P0 BRA `(.L_x_1181) ;  /* 0x0000000000048947 */ /* 0x000ff60003800000 */
[----:B------:R-:W-:Y:S01]  /*8980*/  BPT.TRAP 0x1 ;  /* 0x000000040000795c */ /* 0x000fe20000300000 */
.L_x_1181:
[----:B------:R-:W-:Y:S01]  /*8990*/  ULEA UR6, UR37, UR38, 0x3 ;  /* 0x0000002625067291 */ /* 0x000fe2000f8e183f */
[----:B------:R-:W-:-:S05]  /*89a0*/  IMAD.U32 R7, RZ, RZ, UR36 ;  /* 0x00000024ff077e24 */ /* 0x000fca000f8e00ff */
[----:B------:R-:W-:-:S04]  /*89b0*/  SHF.L.U32 R7, R7, 0x1f, RZ ;  /* 0x0000001f07077819 */ /* 0x000fc800000006ff */
[----:B------:R0:W1:Y:S01]  /*89c0*/  SYNCS.PHASECHK.TRANS64.TRYWAIT P2, [UR6+0x2a830], R7 ;  /* 0x02a83007ff0075a7 */ /* 0x0000620008040146 */
[----:B------:R-:W-:Y:S05]  /*89d0*/  @!P0 BRA `(.L_x_1182) ;  /* 0x0000000000048947 */ /* 0x000fea0003800000 */
[----:B------:R-:W-:Y:S01]  /*89e0*/  BPT.TRAP 0x1 ;  /* 0x000000040000795c */ /* 0x000fe20000300000 */
.L_x_1182:
[----:B-1----:R-:W-:Y:S05]  /*89f0*/  @P2 BRA `(.L_x_1183) ;  /* 0x0000000000082947 */ /* 0x002fea0003800000 */
[----:B------:R-:W1:Y:S02]  /*8a00*/  SYNCS.PHASECHK.TRANS64.TRYWAIT P2, [UR6+0x2a830], R7 ;  /* 0x02a83007ff0075a7 */ /* 0x000e640008040146 */
[----:B-1----:R-:W-:Y:S05]  /*8a10*/  @!P2 BRA `(.L_x_1184) ;  /* 0x0000010800b0a947 */ /* 0x002fea0003800000 */
.L_x_1183:
        /* <DEDUP_REMOVED lines=135> */
.L_x_1185:
[----:B------:R-:W-:Y:S01]  /*9290*/  ULEA UR10, UR4, UR38, 0x3 ;  /* 0x00000026040a7291 */ /* 0x000fe2000f8e183f */
[----:B------:R-:W-:-:S05]  /*92a0*/  IMAD.U32 R0, RZ, RZ, UR7 ;  /* 0x00000007ff007e24 */ /* 0x000fca000f8e00ff */
[----:B------:R-:W-:-:S04]  /*92b0*/  SHF.L.U32 R0, R0, 0x1f, RZ ;  /* 0x0000001f00007819 */ /* 0x000fc800000006ff */
[----:B------:R2:W3:Y:S01]  /*92c0*/  SYNCS.PHASECHK.TRANS64.TRYWAIT P2, [UR10+0x2a850], R0 ;  /* 0x02a85000ff0075a7 */ /* 0x0004e2000804014a */
[----:B------:R-:W-:Y:S05]  /*92d0*/  @!P0 BRA `(.L_x_1186) ;  /* 0x0000000000048947 */ /* 0x000fea0003800000 */
[----:B------:R-:W-:Y:S01]  /*92e0*/  BPT.TRAP 0x1 ;  /* 0x000000040000795c */ /* 0x000fe20000300000 */
.L_x_1186:
[----:B---3--:R-:W-:Y:S05]  /*92f0*/  @P2 BRA `(.L_x_1187) ;  /* 0x0000000000082947 */ /* 0x008fea0003800000 */
[----:B------:R-:W3:Y:S02]  /*9300*/  SYNCS.PHASECHK.TRANS64.TRYWAIT P2, [UR10+0x2a850], R0 ;  /* 0x02a85000ff0075a7 */ /* 0x000ee4000804014a */
[----:B---3--:R-:W-:Y:S05]  /*9310*/  @!P2 BRA `(.L_x_1188) ;  /* 0x000001000088a947 */ /* 0x008fea0003800000 */
.L_x_1187:
[----:B------:R-:W-:Y:S01]  /*9320*/  UIADD3 UR6, UR38, 0x400, URZ ;  /* 0x0000040026067890 */ /* 0x000fe2000fffe03f */
[----:B------:R-:W-:Y:S01]  /*9330*/  WARPGROUP.ARRIVE ;  /* 0x00000000000079c5 */ /* 0x000fe20000000000 */
[----:B------:R-:W-:Y:S01]  /*9340*/  UMOV UR7, 0x40000040 ;  /* 0x4000004000077882 */ /* 0x000fe20000000000 */
[----:B------:R-:W-:Y:S01]  /*9350*/  FMUL.FTZ R15, R88, UR5 ;  /* 0x00000005580f7c20 */ /* 0x000fe20008410000 */
[----:B------:R-:W-:Y:S01]  /*9360*/  USHF.R.U32.HI UR6, URZ, 0x4, UR6 ;  /* 0x000000043f067899 */ /* 0x000fe20008011606 */
[----:B------:R-:W-:Y:S01]  /*9370*/  FMUL.FTZ R21, R89, UR5 ;  /* 0x0000000559157c20 */ /* 0x000fe20008410000 */
        /* <DEDUP_REMOVED lines=11> */
[----:B------:R-:W3:Y:S01]  /*9430*/  MUFU.TANH R21, R21 ;  /* 0x0000001500157308 */ /* 0x000ee20000002400 */
        /* <DEDUP_REMOVED lines=9> */
[----:B------:R-:W4:Y:S01]  /*94d0*/  MUFU.TANH R207, R207 ;  /* 0x000000cf00cf7308 */ /* 0x000f220000002400 */
[----:B------:R-:W-:Y:S01]  /*94e0*/  UMOV UR7, 0x40000040 ;  /* 0x4000004000077882 */ /* 0x000fe20000000000 */
[----:B0-2---:R-:W-:Y:S01]  /*94f0*/  FMNMX.FTZ R0, R15, R12, !PT ;  /* 0x0000000c0f007209 */ /* 0x005fe20007810000 */
[----:B------:R-:W-:Y:S01]  /*9500*/  FMUL.FTZ R89, R91, UR5 ;  /* 0x000000055b597c20 */ /* 0x000fe20008410000 */
[----:B------:R-:W-:Y:S01]  /*9510*/  FMUL.FTZ R229, R124, UR5 ;  /* 0x000000057ce57c20 */ /* 0x000fe20008410000 */
[----:B------:R-:W-:Y:S01]  /*9520*/  FMUL.FTZ R91, R94, UR5 ;  /* 0x000000055e5b7c20 */ /* 0x000fe20008410000 */
[----:B------:R-:W-:Y:S01]  /*9530*/  FMUL.FTZ R237, R125, UR5 ;  /* 0x000000057ded7c20 */ /* 0x000fe20008410000 */
[----:B---3--:R-:W-:Y:S01]  /*9540*/  FMNMX.FTZ R0, R21, R0, !PT ;  /* 0x0000000015007209 */ /* 0x008fe20007810000 */
        /* <DEDUP_REMOVED lines=9> */
[----:B----4-:R-:W-:Y:S01]  /*95e0*/  FMNMX.FTZ R0, R207, R0, !PT ;  /* 0x00000000cf007209 */ /* 0x010fe20007810000 */
        /* <DEDUP_REMOVED lines=15> */
[----:B--2---:R-:W-:Y:S01]  /*96e0*/  FMNMX.FTZ R0, R209, R0, !PT ;  /* 0x00000000d1007209 */ /* 0x004fe20007810000 */
[----:B------:R-:W-:Y:S01]  /*96f0*/  FMUL.FTZ R131, R131, UR5 ;  /* 0x0000000583837c20 */ /* 0x000fe20008410000 */
[----:B------:R-:W0:Y:S01]  /*9700*/  LDC R10, c[0x0][0x988] ;  /* 0x00026200ff0a7b82 */ /* 0x000e220000000800 */
[----:B------:R-:W-:Y:S01]  /*9710*/  FMUL.FTZ R135, R135, UR5 ;  /* 0x0000000587877c20 */ /* 0x000fe20008410000 */
[C---:B------:R-:W-:Y:S01]  /*9720*/  ISETP.GT.AND P2, PT, R9.reuse, UR39, PT ;  /* 0x0000002709007c0c */ /* 0x040fe2000bf44270 */
[----:B------:R-:W-:-:S02]  /*9730*/  VIADD R9, R9, 0xffffffff ;  /* 0xffffffff09097836 */ /* 0x000fc40000000000 */
        /* <DEDUP_REMOVED lines=8> */
[----:B------:R-:W2:Y:S08]  /*97c0*/  MUFU.TANH R89, R89 ;  /* 0x0000005900597308 */ /* 0x000eb00000002400 */
[----:B------:R-:W-:Y:S01]  /*97d0*/  MUFU.TANH R229, R229 ;  /* 0x000000e500e57308 */ /* 0x000fe20000002400 */
[----:B-1----:R-:W-:-:S07]  /*97e0*/  FMNMX.FTZ R8, R13, R11, !PT ;  /* 0x0000000b0d087209 */ /* 0x002fce0007810000 */
[----:B------:R-:W1:Y:S01]  /*97f0*/  MUFU.TANH R91, R91 ;  /* 0x0000005b005b7308 */ /* 0x000e620000002400 */
[----:B--2---:R-:W-:-:S07]  /*9800*/  FMNMX.FTZ R8, R89, R8, !PT ;  /* 0x0000000859087209 */ /* 0x004fce0007810000 */
[----:B------:R-:W-:Y:S08]  /*9810*/  MUFU.TANH R237, R237 ;  /* 0x000000ed00ed7308 */ /* 0x000ff00000002400 */
[----:B------:R-:W2:Y:S01]  /*9820*/  MUFU.TANH R95, R95 ;  /* 0x0000005f005f7308 */ /* 0x000ea20000002400 */
[----:B-1----:R-:W-:Y:S01]  /*9830*/  FMNMX.FTZ R8, R91, R8, !PT ;  /* 0x000000085b087209 */ /* 0x002fe20007810000 */
[----:B------:R-:W-:-:S02]  /*9840*/  WARPGROUP.DEPBAR.LE gsb0, 0x0 ;  /* 0x00008000000079c5 */ /* 0x000fc40000010000 */
[----:B------:R-:W-:Y:S01]  /*9850*/  WARPGROUP.ARRIVE ;  /* 0x00000000000079c5 */ /* 0x000fe20000000000 */
[----:B------:R-:W-:Y:S01]  /*9860*/  FMUL.FTZ R157, R97, UR5 ;  /* 0x00000005619d7c20 */ /* 0x000fe20008410000 */
[----:B------:R-:W-:Y:S01]  /*9870*/  FMUL.FTZ R159, R101, UR5 ;  /* 0x00000005659f7c20 */ /* 0x000fe20008410000 */
[----:B------:R-:W-:Y:S01]  /*9880*/  FMUL.FTZ R97, R98, UR5 ;  /* 0x0000000562617c20 */ /* 0x000fe20008410000 */
[----:B------:R-:W-:Y:S01]  /*9890*/  MUFU.TANH R231, R231 ;  /* 0x000000e700e77308 */ /* 0x000fe20000002400 */
[----:B------:R-:W-:Y:S01]  /*98a0*/  FMUL.FTZ R101, R102, UR5 ;  /* 0x0000000566657c20 */ /* 0x000fe20008410000 */
[----:B------:R-:W-:Y:S01]  /*98b0*/  HGMMA.64x128x16.F32 R24, R152, gdesc[UR4].tnspB, R24, gsb0 ;  /* 0x41e0000498187df0 */ /* 0x000fe20008000818 */
[----:B------:R-:W-:Y:S01]  /*98c0*/  UIADD3 UR6, UR4, 0x100, URZ ;  /* 0x0000010004067890 */ /* 0x000fe2000fffe03f */
[----:B------:R-:W-:Y:S01]  /*98d0*/  UMOV UR7, 0x40000040 ;  /* 0x4000004000077882 */ /* 0x000fe20000000000 */
[----:B--2---:R-:W-:-:S03]  /*98e0*/  FMNMX.FTZ R8, R95, R8, !PT ;  /* 0x000000085f087209 */ /* 0x004fc60007810000 */
[----:B------:R-:W1:Y:S08]  /*98f0*/  MUFU.TANH R157, R157 ;  /* 0x0000009d009d7308 */ /* 0x000e700000002400 */
[----:B------:R-:W2:Y:S08]  /*9900*/  MUFU.TANH R159, R159 ;  /* 0x0000009f009f7308 */ /* 0x000eb00000002400 */
[----:B------:R-:W3:Y:S01]  /*9910*/  MUFU.TANH R97, R97 ;  /* 0x0000006100617308 */ /* 0x000ee20000002400 */
[----:B-1----:R-:W-:-:S04]  /*9920*/  FMNMX.FTZ R0, R157, R0, !PT ;  /* 0x000000009d007209 */ /* 0x002fc80007810000 */
[----:B------:R-:W-:-:S03]  /*9930*/  FMNMX.FTZ R0, R211, R0, !PT ;  /* 0x00000000d3007209 */ /* 0x000fc60007810000 */
[----:B------:R-:W-:Y:S01]  /*9940*/  MUFU.TANH R235, R235 ;  /* 0x000000eb00eb7308 */ /* 0x000fe20000002400 */
[----:B--2---:R-:W-:-:S04]  /*9950*/  FMNMX.FTZ R0, R159, R0, !PT ;  /* 0x000000009f007209 */ /* 0x004fc80007810000 */
[----:B------:R-:W-:-:S03]  /*9960*/  FMNMX.FTZ R0, R213, R0, !PT ;  /* 0x00000000d5007209 */ /* 0x000fc60007810000 */
[----:B------:R-:W1:Y:S01]  /*9970*/  MUFU.TANH R99, R99 ;  /* 0x0000006300637308 */ /* 0x000e620000002400 */
[----:B------:R-:W-:Y:S02]  /*9980*/  FMNMX.FTZ R0, R215, R0, !PT ;  /* 0x00000000d7007209 */ /* 0x000fe40007810000 */
[----:B---3--:R-:W-:Y:S02]  /*9990*/  FMNMX.FTZ R8, R97, R8, !PT ;  /* 0x0000000861087209 */ /* 0x008fe40007810000 */
[----:B------:R-:W-:-:S03]  /*99a0*/  FMNMX.FTZ R0, R217, R0, !PT ;  /* 0x00000000d9007209 */ /* 0x000fc60007810000 */
[----:B------:R-:W-:Y:S01]  /*99b0*/  MUFU.TANH R233, R233 ;  /* 0x000000e900e97308 */ /* 0x000fe20000002400 */
[----:B------:R-:W-:-:S04]  /*99c0*/  FMNMX.FTZ R0, R219, R0, !PT ;  /* 0x00000000db007209 */ /* 0x000fc80007810000 */
[----:B------:R-:W-:-:S03]  /*99d0*/  FMNMX.FTZ R0, R221, R0, !PT ;  /* 0x00000000dd007209 */ /* 0x000fc60007810000 */
[----:B------:R-:W2:Y:S01]  /*99e0*/  MUFU.TANH R101, R101 ;  /* 0x0000006500657308 */ /* 0x000ea20000002400 */
[----:B------:R-:W-:Y:S02]  /*99f0*/  FMNMX.FTZ R0, R223, R0, !PT ;  /* 0x00000000df007209 */ /* 0x000fe40007810000 */
[----:B-1----:R-:W-:Y:S02]  /*9a00*/  FMNMX.FTZ R8, R99, R8, !PT ;  /* 0x0000000863087209 */ /* 0x002fe40007810000 */
[----:B------:R-:W-:-:S03]  /*9a10*/  FMNMX.FTZ R0, R225, R0, !PT ;  /* 0x00000000e1007209 */ /* 0x000fc60007810000 */
[----:B------:R-:W-:Y:S01]  /*9a20*/  MUFU.TANH R129, R129 ;  /* 0x0000008100817308 */ /* 0x000fe20000002400 */
[----:B------:R-:W-:-:S07]  /*9a30*/  FMNMX.FTZ R0, R227, R0, !PT ;  /* 0x00000000e3007209 */ /* 0x000fce0007810000 */
[----:B------:R-:W1:Y:S01]  /*9a40*/  MUFU.TANH R103, R103 ;  /* 0x0000006700677308 */ /* 0x000e620000002400 */
[----:B--2---:R-:W-:-:S07]  /*9a50*/  FMNMX.FTZ R8, R101, R8, !PT ;  /* 0x0000000865087209 */ /* 0x004fce0007810000 */
[----:B------:R-:W2:Y:S08]  /*9a60*/  MUFU.TANH R105, R105 ;  /* 0x0000006900697308 */ /* 0x000eb00000002400 */
[----:B------:R-:W3:Y:S01]  /*9a70*/  MUFU.TANH R107, R107 ;  /* 0x0000006b006b7308 */ /* 0x000ee20000002400 */
[----:B-1----:R-:W-:-:S07]  /*9a80*/  FMNMX.FTZ R8, R103, R8, !PT ;  /* 0x0000000867087209 */ /* 0x002fce0007810000 */
[----:B------:R-:W1:Y:S01]  /*9a90*/  MUFU.TANH R109, R109 ;  /* 0x0000006d006d7308 */ /* 0x000e620000002400 */
[----:B--2---:R-:W-:-:S07]  /*9aa0*/  FMNMX.FTZ R8, R105, R8, !PT ;  /* 0x0000000869087209 */ /* 0x004fce0007810000 */
[----:B------:R-:W2:Y:S01]  /*9ab0*/  MUFU.TANH R111, R111 ;  /* 0x0000006f006f7308 */ /* 0x000ea20000002400 */
[----:B---3--:R-:W-:-:S07]  /*9ac0*/  FMNMX.FTZ R8, R107, R8, !PT ;  /* 0x000000086b087209 */ /* 0x008fce0007810000 */
[----:B------:R-:W3:Y:S01]  /*9ad0*/  MUFU.TANH R113, R113 ;  /* 0x0000007100717308 */ /* 0x000ee20000002400 */
[----:B-1----:R-:W-:-:S07]  /*9ae0*/  FMNMX.FTZ R8, R109, R8, !PT ;  /* 0x000000086d087209 */ /* 0x002fce0007810000 */
[----:B------:R-:W1:Y:S01]  /*9af0*/  MUFU.TANH R115, R115 ;  /* 0x0000007300737308 */ /* 0x000e620000002400 */
[----:B--2---:R-:W-:-:S07]  /*9b00*/  FMNMX.FTZ R8, R111, R8, !PT ;  /* 0x000000086f087209 */ /* 0x004fce0007810000 */
[----:B------:R-:W2:Y:S01]  /*9b10*/  MUFU.TANH R117, R117 ;  /* 0x0000007500757308 */ /* 0x000ea20000002400 */
[----:B---3--:R-:W-:-:S07]  /*9b20*/  FMNMX.FTZ R8, R113, R8, !PT ;  /* 0x0000000871087209 */ /* 0x008fce0007810000 */
[----:B------:R-:W3:Y:S01]  /*9b30*/  MUFU.TANH R119, R119 ;  /* 0x0000007700777308 */ /* 0x000ee20000002400 */
[----:B-1----:R-:W-:Y:S01]  /*9b40*/  FMNMX.FTZ R8, R115, R8, !PT ;  /* 0x0000000873087209 */ /* 0x002fe20007810000 */
[----:B------:R-:W-:Y:S02]  /*9b50*/  WARPGROUP.DEPBAR.LE gsb0, 0x0 ;  /* 0x00008000000079c5 */ /* 0x000fe40000010000 */
[----:B------:R-:W-:Y:S01]  /*9b60*/  WARPGROUP.ARRIVE ;  /* 0x00000000000079c5 */ /* 0x000fe20000000000 */
[----:B------:R-:W-:Y:S01]  /*9b70*/  FMUL.FTZ R153, R120, UR5 ;  /* 0x0000000578997c20 */ /* 0x000fe20008410000 */
[----:B------:R-:W-:Y:S01]  /*9b80*/  FMUL.FTZ R155, R121, UR5 ;  /* 0x00000005799b7c20 */ /* 0x000fe20008410000 */
[----:B------:R-:W-:Y:S01]  /*9b90*/  FMUL.FTZ R121, R122, UR5 ;  /* 0x000000057a797c20 */ /* 0x000fe20008410000 */
[----:B------:R-:W-:Y:S01]  /*9ba0*/  MUFU.TANH R123, R123 ;  /* 0x0000007b007b7308 */ /* 0x000fe20000002400 */
[----:B--2---:R-:W-:Y:S01]  /*9bb0*/  FMNMX.FTZ R8, R117, R8, !PT ;  /* 0x0000000875087209 */ /* 0x004fe20007810000 */
[----:B------:R-:W-:Y:S01]  /*9bc0*/  HGMMA.64x128x16.F32 R24, R148, gdesc[UR4].tnspB, R24, gsb0 ;  /* 0x41e0000494187df0 */ /* 0x000fe20008000818 */
[----:B------:R-:W-:Y:S01]  /*9bd0*/  UIADD3 UR6, UR4, 0x180, URZ ;  /* 0x0000018004067890 */ /* 0x000fe2000fffe03f */
[----:B------:R-:W-:Y:S01]  /*9be0*/  UMOV UR7, 0x40000040 ;  /* 0x4000004000077882 */ /* 0x000fe20000000000 */
[----:B---3--:R-:W-:-:S03]  /*9bf0*/  FMNMX.FTZ R8, R119, R8, !PT ;  /* 0x0000000877087209 */ /* 0x008fc60007810000 */
[----:B------:R-:W1:Y:S08]  /*9c00*/  MUFU.TANH R153, R153 ;  /* 0x0000009900997308 */ /* 0x000e700000002400 */
[----:B------:R-:W2:Y:S08]  /*9c10*/  MUFU.TANH R155, R155 ;  /* 0x0000009b009b7308 */ /* 0x000eb00000002400 */
[----:B------:R-:W3:Y:S01]  /*9c20*/  MUFU.TANH R121, R121 ;  /* 0x0000007900797308 */ /* 0x000ee20000002400 */
[----:B-1----:R-:W-:-:S07]  /*9c30*/  FMNMX.FTZ R0, R153, R0, !PT ;  /* 0x0000000099007209 */ /* 0x002fce0007810000 */
[----:B------:R-:W1:Y:S01]  /*9c40*/  MUFU.TANH R125, R125 ;  /* 0x0000007d007d7308 */ /* 0x000e620000002400 */
[----:B--2---:R-:W-:-:S04]  /*9c50*/  FMNMX.FTZ R0, R155, R0, !PT ;  /* 0x000000009b007209 */ /* 0x004fc80007810000 */
[----:B------:R-:W-:-:S03]  /*9c60*/  FMNMX.FTZ R0, R229, R0, !PT ;  /* 0x00000000e5007209 */ /* 0x000fc60007810000 */
[----:B------:R-:W2:Y:S01]  /*9c70*/  MUFU.TANH R127, R127 ;  /* 0x0000007f007f7308 */ /* 0x000ea20000002400 */
[----:B------:R-:W-:Y:S02]  /*9c80*/  FMNMX.FTZ R0, R237, R0, !PT ;  /* 0x00000000ed007209 */ /* 0x000fe40007810000 */
[----:B---3--:R-:W-:Y:S02]  /*9c90*/  FMNMX.FTZ R8, R121, R8, !PT ;  /* 0x0000000879087209 */ /* 0x008fe40007810000 */
[----:B------:R-:W-:Y:S02]  /*9ca0*/  FMNMX.FTZ R0, R231, R0, !PT ;  /* 0x00000000e7007209 */ /* 0x000fe40007810000 */
[----:B------:R-:W-:Y:S01]  /*9cb0*/  FMNMX.FTZ R8, R123, R8, !PT ;  /* 0x000000087b087209 */ /* 0x000fe20007810000 */
[----:B------:R-:W3:Y:S01]  /*9cc0*/  MUFU.TANH R133, R133 ;  /* 0x0000008500857308 */ /* 0x000ee20000002400 */
[----:B------:R-:W-:Y:S02]  /*9cd0*/  FMNMX.FTZ R0, R235, R0, !PT ;  /* 0x00000000eb007209 */ /* 0x000fe40007810000 */
[----:B-1----:R-:W-:-:S02]  /*9ce0*/  FMNMX.FTZ R8, R125, R8, !PT ;  /* 0x000000087d087209 */ /* 0x002fc40007810000 */
[----:B------:R-:W-:-:S03]  /*9cf0*/  FMNMX.FTZ R0, R233, R0, !PT ;  /* 0x00000000e9007209 */ /* 0x000fc60007810000 */
[----:B------:R-:W1:Y:S01]  /*9d00*/  MUFU.TANH R131, R131 ;  /* 0x0000008300837308 */ /* 0x000e620000002400 */
[----:B------:R-:W-:Y:S02]  /*9d10*/  FMNMX.FTZ R0, R129, R0, !PT ;  /* 0x0000000081007209 */ /* 0x000fe40007810000 */
[----:B--2---:R-:W-:-:S03]  /*9d20*/  FMNMX.FTZ R8, R127, R8, !PT ;  /* 0x000000087f087209 */ /* 0x004fc60007810000 */
[----:B------:R-:W2:Y:S02]  /*9d30*/  SHFL.BFLY PT, R7, R0, 0x2, 0x1f ;  /* 0x0c401f0000077f89 */ /* 0x000ea400000e0000 */
[----:B------:R-:W-:Y:S01]  /*9d40*/  MUFU.TANH R135, R135 ;  /* 0x0000008700877308 */ /* 0x000fe20000002400 */
[----:B---3--:R-:W-:-:S04]  /*9d50*/  FMNMX.FTZ R8, R133, R8, !PT ;  /* 0x0000000885087209 */ /* 0x008fc80007810000 */
[----:B-1----:R-:W-:Y:S02]  /*9d60*/  FMNMX.FTZ R8, R131, R8, !PT ;  /* 0x0000000883087209 */ /* 0x002fe40007810000 */
[----:B--2---:R-:W-:-:S05]  /*9d70*/  FMNMX.FTZ R7, R0, R7, !PT ;  /* 0x0000000700077209 */ /* 0x004fca0007810000 */
[----:B------:R-:W1:Y:S02]  /*9d80*/  SHFL.BFLY PT, R0, R7, 0x1, 0x1f ;  /* 0x0c201f0007007f89 */ /* 0x000e6400000e0000 */
[----:B-1----:R-:W-:-:S05]  /*9d90*/  FMNMX.FTZ R7, R7, R0, !PT ;  /* 0x0000000007077209 */ /* 0x002fca0007810000 */
[----:B0-----:R-:W-:-:S04]  /*9da0*/  FMUL.FTZ R2, R7, R10 ;  /* 0x0000000a07027220 */ /* 0x001fc80000410000 */
        /* <DEDUP_REMOVED lines=14> */
[----:B------:R-:W-:-:S04]  /*9e90*/  FFMA.FTZ R88, R233, R10, -R2 ;  /* 0x0000000ae9587223 */ /* 0x000fc80000010802 */
[----:B------:R-:W-:Y:S01]  /*9ea0*/  MUFU.EX2 R156, R156 ;  /* 0x0000009c009c7308 */ /* 0x000fe20000000800 */
[----:B------:R-:W-:Y:S02]  /*9eb0*/  WARPGROUP.DEPBAR.LE gsb0, 0x0 ;  /* 0x00008000000079c5 */ /* 0x000fe40000010000 */
[----:B------:R-:W-:Y:S01]  /*9ec0*/  WARPGROUP.ARRIVE ;  /* 0x00000000000079c5 */ /* 0x000fe20000000000 */
[----:B------:R-:W-:Y:S01]  /*9ed0*/  FMUL.FTZ R149, R134, UR5 ;  /* 0x0000000586957c20 */ /* 0x000fe20008410000 */
[----:B------:R-:W-:Y:S01]  /*9ee0*/  FADD.FTZ R151, -R7, R12 ;  /* 0x0000000c07977221 */ /* 0x000fe20000010100 */
[-CC-:B------:R-:W-:Y:S01]  /*9ef0*/  FFMA.FTZ R148, R213, R10.reuse, -R2.reuse ;  /* 0x0000000ad5947223 */ /* 0x180fe20000010802 */
[-CC-:B------:R-:W-:Y:S01]  /*9f00*/  FFMA.FTZ R150, R217, R10.reuse, -R2.reuse ;  /* 0x0000000ad9967223 */ /* 0x180fe20000010802 */
[-CC-:B------:R-:W-:Y:S01]  /*9f10*/  FFMA.FTZ R12, R153, R10.reuse, -R2.reuse ;  /* 0x0000000a990c7223 */ /* 0x180fe20000010802 */
[----:B------:R-:W-:Y:S01]  /*9f20*/  HGMMA.64x128x16.F32 R24, R144, gdesc[UR4].tnspB, R24, gsb0 ;  /* 0x41e0000490187df0 */ /* 0x000fe20008000818 */
[----:B------:R-:W-:Y:S01]  /*9f30*/  UIADD3 UR6, UR4, 0x200, URZ ;  /* 0x0000020004067890 */ /* 0x000fe2000fffe03f */
[----:B------:R-:W0:Y:S01]  /*9f40*/  MUFU.TANH R149, R149 ;  /* 0x0000009500957308 */ /* 0x000e220000002400 */
[----:B------:R-:W-:Y:S01]  /*9f50*/  UMOV UR7, 0x40000040 ;  /* 0x4000004000077882 */ /* 0x000fe20000000000 */
[-C--:B------:R-:W-:Y:S01]  /*9f60*/  FMUL.FTZ R151, R151, R10.reuse ;  /* 0x0000000a97977220 */ /* 0x080fe20000410000 */
[----:B------:R-:W-:-:S05]  /*9f70*/  FFMA.FTZ R213, R237, R10, -R2 ;  /* 0x0000000aedd57223 */ /* 0x000fca0000010802 */
[----:B------:R1:W-:Y:S08]  /*9f80*/  MUFU.EX2 R0, R151 ;  /* 0x0000009700007308 */ /* 0x0003f00000000800 */
[----:B------:R-:W-:Y:S01]  /*9f90*/  MUFU.EX2 R158, R158 ;  /* 0x0000009e009e7308 */ /* 0x000fe20000000800 */
[----:B0-----:R-:W-:Y:S01]  /*9fa0*/  FMNMX.FTZ R8, R149, R8, !PT ;  /* 0x0000000895087209 */ /* 0x001fe20007810000 */
[----:B-1----:R-:W-:-:S03]  /*9fb0*/  FFMA.FTZ R151, R219, R10, -R2 ;  /* 0x0000000adb977223 */ /* 0x002fc60000010802 */
[----:B------:R-:W-:-:S03]  /*9fc0*/  FMNMX.FTZ R8, R135, R8, !PT ;  /* 0x0000000887087209 */ /* 0x000fc60007810000 */
[----:B------:R-:W-:Y:S02]  /*9fd0*/  MUFU.EX2 R21, R21 ;  /* 0x0000001500157308 */ /* 0x000fe40000000800 */
[----:B------:R-:W0:Y:S06]  /*9fe0*/  SHFL.BFLY PT, R157, R8, 0x2, 0x1f ;  /* 0x0c401f00089d7f89 */ /* 0x000e2c00000e0000 */
[----:B------:R-:W-:Y:S08]  /*9ff0*/  MUFU.EX2 R152, R152 ;  /* 0x0000009800987308 */ /* 0x000ff00000000800 */
        /* <DEDUP_REMOVED lines=9> */
[C---:B------:R-:W-:Y:S01]  /*a090*/  FMUL.FTZ R90, R8.reuse, R10 ;  /* 0x0000000a085a7220 */ /* 0x040fe20000410000 */
[----:B------:R-:W-:-:S03]  /*a0a0*/  FADD.FTZ R129, -R8, R11 ;  /* 0x0000000b08817221 */ /* 0x000fc60000010100 */
[----:B------:R-:W-:-:S03]  /*a0b0*/  FFMA.FTZ R95, R95, R10, -R90 ;  /* 0x0000000a5f5f7223 */ /* 0x000fc6000001085a */
[----:B------:R-:W-:Y:S01]  /*a0c0*/  MUFU.EX2 R11, R94 ;  /* 0x0000005e000b7308 */ /* 0x000fe20000000800 */
[-CC-:B------:R-:W-:Y:S01]  /*a0d0*/  FFMA.FTZ R157, R13, R10.reuse, -R90.reuse ;  /* 0x0000000a0d9d7223 */ /* 0x180fe2000001085a */
[-C--:B------:R-:W-:Y:S01]  /*a0e0*/  FMUL.FTZ R129, R129, R10.reuse ;  /* 0x0000000a81817220 */ /* 0x080fe20000410000 */
        /* <DEDUP_REMOVED lines=12> */
[----:B------:R-:W-:Y:S01]  /*a1b0*/  FFMA.FTZ R119, R119, R10, -R90 ;  /* 0x0000000a77777223 */ /* 0x000fe2000001085a */
[----:B------:R-:W-:Y:S01]  /*a1c0*/  MUFU.EX2 R157, R157 ;  /* 0x0000009d009d7308 */ /* 0x000fe20000000800 */
[----:B0-----:R-:W-:-:S02]  /*a1d0*/  IMAD.U32 R95, RZ, RZ, UR37 ;  /* 0x00000025ff5f7e24 */ /* 0x001fc4000f8e00ff */
[-CC-:B------:R-:W-:Y:S01]  /*a1e0*/  FFMA.FTZ R121, R121, R10.reuse, -R90.reuse ;  /* 0x0000000a79797223 */ /* 0x180fe2000001085a */
[-CC-:B------:R-:W-:Y:S01]  /*a1f0*/  FFMA.FTZ R123, R123, R10.reuse, -R90.reuse ;  /* 0x0000000a7b7b7223 */ /* 0x180fe2000001085a */
[-CC-:B------:R-:W-:Y:S01]  /*a200*/  FFMA.FTZ R125, R125, R10.reuse, -R90.reuse ;  /* 0x0000000a7d7d7223 */ /* 0x180fe2000001085a */
[-CC-:B------:R-:W-:Y:S01]  /*a210*/  FFMA.FTZ R127, R127, R10.reuse, -R90.reuse ;  /* 0x0000000a7f7f7223 */ /* 0x180fe2000001085a */
[----:B------:R-:W-:Y:S01]  /*a220*/  @!P1 LEA R95, R95, UR38, 0x3 ;  /* 0x000000265f5f9c11 */ /* 0x000fe2000f8e18ff */
[-CC-:B------:R-:W-:Y:S01]  /*a230*/  FFMA.FTZ R133, R133, R10.reuse, -R90.reuse ;  /* 0x0000000a85857223 */ /* 0x180fe2000001085a */
[----:B------:R-:W-:Y:S01]  /*a240*/  MUFU.EX2 R92, R92 ;  /* 0x0000005c005c7308 */ /* 0x000fe20000000800 */
[----:B------:R-:W-:Y:S01]  /*a250*/  FFMA.FTZ R131, R131, R10, -R90 ;  /* 0x0000000a83837223 */ /* 0x000fe2000001085a */
[----:B------:R-:W-:Y:S02]  /*a260*/  IMAD.U32 R99, RZ, RZ, UR10 ;  /* 0x0000000aff637e24 */ /* 0x000fe4000f8e00ff */
[----:B------:R-:W-:-:S02]  /*a270*/  @!P1 VIADD R95, R95, 0x2a840 ;  /* 0x0002a8405f5f9836 */ /* 0x000fc40000000000 */
[----:B------:R-:W-:Y:S02]  /*a280*/  @!P1 VIADD R99, R99, 0x2a860 ;  /* 0x0002a86063639836 */ /* 0x000fe40000000000 */
[----:B------:R-:W-:Y:S01]  /*a290*/  MUFU.EX2 R153, R153 ;  /* 0x0000009900997308 */ /* 0x000fe20000000800 */
[----:B------:R-:W-:Y:S02]  /*a2a0*/  @!P1 PRMT R95, RZ, 0x654, R95 ;  /* 0x00000654ff5f9816 */ /* 0x000fe4000000005f */
[----:B------:R-:W-:-:S05]  /*a2b0*/  @!P1 PRMT R99, RZ, 0x654, R99 ;  /* 0x00000654ff639816 */ /* 0x000fca0000000063 */
[----:B------:R-:W-:Y:S08]  /*a2c0*/  MUFU.EX2 R96, R96 ;  /* 0x0000006000607308 */ /* 0x000ff00000000800 */
[----:B------:R-:W-:Y:S01]  /*a2d0*/  MUFU.EX2 R155, R155 ;  /* 0x0000009b009b7308 */ /* 0x000fe20000000800 */
[----:B------:R-:W-:Y:S02]  /*a2e0*/  WARPGROUP.DEPBAR.LE gsb0, 0x0 ;  /* 0x00008000000079c5 */ /* 0x000fe40000010000 */
[----:B------:R-:W-:Y:S01]  /*a2f0*/  WARPGROUP.ARRIVE ;  /* 0x00000000000079c5 */ /* 0x000fe20000000000 */
[-CC-:B------:R-:W-:Y:S01]  /*a300*/  FFMA.FTZ R147, R215, R10.reuse, -R2.reuse ;  /* 0x0000000ad7937223 */ /* 0x180fe20000010802 */
[-CC-:B------:R-:W-:Y:S01]  /*a310*/  FFMA.FTZ R145, R159, R10.reuse, -R2.reuse ;  /* 0x0000000a9f917223 */ /* 0x180fe20000010802 */
[-CC-:B------:R-:W-:Y:S01]  /*a320*/  FFMA.FTZ R144, R221, R10.reuse, -R2.reuse ;  /* 0x0000000add907223 */ /* 0x180fe20000010802 */
[-CC-:B------:R-:W-:Y:S01]  /*a330*/  FFMA.FTZ R146, R225, R10.reuse, -R2.reuse ;  /* 0x0000000ae1927223 */ /* 0x180fe20000010802 */
[-C--:B------:R-:W-:Y:S01]  /*a340*/  FFMA.FTZ R215, R235, R10.reuse, -R2 ;  /* 0x0000000aebd77223 */ /* 0x080fe20000010802 */
[----:B------:R-:W-:Y:S01]  /*a350*/  HGMMA.64x128x16.F32 R24, R140, gdesc[UR4].tnspB, R24, gsb0 ;  /* 0x41e000048c187df0 */ /* 0x000fe20008000818 */
[----:B------:R-:W-:Y:S01]  /*a360*/  UIADD3 UR6, UR4, 0x280, URZ ;  /* 0x0000028004067890 */ /* 0x000fe2000fffe03f */
[----:B------:R-:W0:Y:S01]  /*a370*/  MUFU.EX2 R2, R129 ;  /* 0x0000008100027308 */ /* 0x000e220000000800 */
[----:B------:R-:W-:Y:S01]  /*a380*/  UMOV UR7, 0x40000040 ;  /* 0x4000004000077882 */ /* 0x000fe20000000000 */
[-CC-:B------:R-:W-:Y:S01]  /*a390*/  FFMA.FTZ R159, R91, R10.reuse, -R90.reuse ;  /* 0x0000000a5b9f7223 */ /* 0x180fe2000001085a */
[----:B------:R-:W-:Y:S01]  /*a3a0*/  FFMA.FTZ R91, R113, R10, -R90 ;  /* 0x0000000a715b7223 */ /* 0x000fe2000001085a */
[----:B------:R-:W-:-:S04]  /*a3b0*/  UMOV UR4, UR37 ;  /* 0x0000002500047c82 */ /* 0x000fc80008000000 */
[----:B------:R-:W-:Y:S08]  /*a3c0*/  MUFU.EX2 R159, R159 ;  /* 0x0000009f009f7308 */ /* 0x000ff00000000800 */
[----:B------:R-:W-:Y:S01]  /*a3d0*/  MUFU.EX2 R145, R145 ;  /* 0x0000009100917308 */ /* 0x000fe20000000800 */
[----:B0-----:R-:W-:Y:S01]  /*a3e0*/  FFMA.FTZ R97, R2, R3, R157 ;  /* 0x0000000302617223 */ /* 0x001fe2000001009d */
[----:B------:R-:W-:-:S06]  /*a3f0*/  F2FP.F16.F32.PACK_AB R157, R92, R157 ;  /* 0x0000009d5c9d723e */ /* 0x000fcc00000000ff */
        /* <DEDUP_REMOVED lines=17> */
[----:B------:R-:W0:Y:S01]  /*a510*/  MUFU.EX2 R211, R211 ;  /* 0x000000d300d37308 */ /* 0x000e220000000800 */
[----:B------:R-:W-:Y:S01]  /*a520*/  HGMMA.64x128x16.F32 R24, R136, gdesc[UR4].tnspB, R24, gsb0 ;  /* 0x41e0000488187df0 */ /* 0x000fe20008000818 */
[----:B------:R-:W-:-:S06]  /*a530*/  UMOV UR7, UR36 ;  /* 0x0000002400077c82 */ /* 0x000fcc0008000000 */
[----:B------:R-:W1:Y:S08]  /*a540*/  MUFU.EX2 R123, R123 ;  /* 0x0000007b007b7308 */ /* 0x000e700000000800 */
[----:B------:R-:W-:Y:S01]  /*a550*/  MUFU.EX2 R14, R14 ;  /* 0x0000000e000e7308 */ /* 0x000fe20000000800 */
[----:B0-----:R-:W-:-:S07]  /*a560*/  F2FP.F16.F32.PACK_AB R140, R211, R12 ;  /* 0x0000000cd38c723e */ /* 0x001fce00000000ff */
[----:B------:R-:W-:Y:S01]  /*a570*/  MUFU.EX2 R125, R125 ;  /* 0x0000007d007d7308 */ /* 0x000fe20000000800 */
[----:B-1----:R-:W-:-:S07]  /*a580*/  F2FP.F16.F32.PACK_AB R141, R123, R121 ;  /* 0x000000797b8d723e */ /* 0x002fce00000000ff */
[----:B------:R-:W0:Y:S08]  /*a590*/  MUFU.EX2 R213, R213 ;  /* 0x000000d500d57308 */ /* 0x000e300000000800 */
[----:B------:R-:W1:Y:S08]  /*a5a0*/  MUFU.EX2 R127, R127 ;  /* 0x0000007f007f7308 */ /* 0x000e700000000800 */
[----:B------:R-:W-:Y:S01]  /*a5b0*/  MUFU.EX2 R20, R20 ;  /* 0x0000001400147308 */ /* 0x000fe20000000800 */
[----:B0-----:R-:W-:-:S07]  /*a5c0*/  F2FP.F16.F32.PACK_AB R142, R213, R14 ;  /* 0x0000000ed58e723e */ /* 0x001fce00000000ff */
[----:B------:R-:W-:Y:S01]  /*a5d0*/  MUFU.EX2 R133, R133 ;  /* 0x0000008500857308 */ /* 0x000fe20000000800 */
[----:B-1----:R-:W-:-:S07]  /*a5e0*/  F2FP.F16.F32.PACK_AB R143, R127, R125 ;  /* 0x0000007d7f8f723e */ /* 0x002fce00000000ff */
[----:B------:R-:W-:Y:S08]  /*a5f0*/  MUFU.EX2 R215, R215 ;  /* 0x000000d700d77308 */ /* 0x000ff00000000800 */
[----:B------:R-:W-:Y:S08]  /*a600*/  MUFU.EX2 R131, R131 ;  /* 0x0000008300837308 */ /* 0x000ff00000000800 */
[----:B------:R-:W0:Y:S01]  /*a610*/  MUFU.EX2 R88, R88 ;  /* 0x0000005800587308 */ /* 0x000e220000000800 */
[----:B------:R-:W-:-:S02]  /*a620*/  WARPGROUP.DEPBAR.LE gsb0, 0x0 ;  /* 0x00008000000079c5 */ /* 0x000fc40000010000 */
[----:B------:R1:W-:Y:S01]  /*a630*/  @!P1 SYNCS.ARRIVE.TRANS64.RED.A1T0 RZ, [R95+URZ], RZ ;  /* 0x000000ff5fff99a7 */ /* 0x0003e2000810043f */
[----:B0-----:R-:W-:Y:S02]  /*a640*/  F2FP.F16.F32.PACK_AB R138, R11, R88 ;  /* 0x000000580b8a723e */ /* 0x001fe400000000ff */
[----:B------:R-:W-:Y:S02]  /*a650*/  F2FP.F16.F32.PACK_AB R136, R215, R20 ;  /* 0x00000014d788723e */ /* 0x000fe400000000ff */
[----:B------:R-:W-:Y:S01]  /*a660*/  F2FP.F16.F32.PACK_AB R137, R131, R133 ;  /* 0x000000858389723e */ /* 0x000fe200000000ff */
[----:B-1----:R-:W-:Y:S01]  /*a670*/  FFMA.FTZ R95, R0, R6, R15 ;  /* 0x00000006005f7223 */ /* 0x002fe2000001000f */
[----:B------:R-:W-:Y:S01]  /*a680*/  FADD.FTZ R6, R92, R97 ;  /* 0x000000615c067221 */ /* 0x000fe20000010000 */
[----:B------:R0:W-:Y:S02]  /*a690*/  @!P1 SYNCS.ARRIVE.TRANS64.RED.A1T0 RZ, [R99+URZ], RZ ;  /* 0x000000ff63ff99a7 */ /* 0x0001e4000810043f */
[C---:B------:R-:W-:Y:S01]  /*a6a0*/  FADD.FTZ R95, R156.reuse, R95 ;  /* 0x0000005f9c5f7221 */ /* 0x040fe20000010000 */
[----:B------:R-:W-:-:S03]  /*a6b0*/  F2FP.F16.F32.PACK_AB R156, R156, R15 ;  /* 0x0000000f9c9c723e */ /* 0x000fc600000000ff */
[----:B------:R-:W-:Y:S01]  /*a6c0*/  FADD.FTZ R106, R158, R95 ;  /* 0x0000005f9e6a7221 */ /* 0x000fe20000010000 */
[----:B------:R-:W-:Y:S01]  /*a6d0*/  FADD.FTZ R95, R159, R6 ;  /* 0x000000069f5f7221 */ /* 0x000fe20000010000 */
[C---:B------:R-:W-:Y:S02]  /*a6e0*/  F2FP.F16.F32.PACK_AB R158, R21.reuse, R158 ;  /* 0x0000009e159e723e */ /* 0x040fe400000000ff */
[----:B------:R-:W-:Y:S01]  /*a6f0*/  FADD.FTZ R97, R21, R106 ;  /* 0x0000006a15617221 */ /* 0x000fe20000010000 */
[C---:B------:R-:W-:Y:S01]  /*a700*/  FADD.FTZ R6, R94.reuse, R95 ;  /* 0x0000005f5e067221 */ /* 0x040fe20000010000 */
[----:B------:R-:W-:Y:S02]  /*a710*/  F2FP.F16.F32.PACK_AB R159, R94, R159 ;  /* 0x0000009f5e9f723e */ /* 0x000fe400000000ff */
[----:B------:R-:W-:Y:S01]  /*a720*/  FADD.FTZ R106, R152, R97 ;  /* 0x00000061986a7221 */ /* 0x000fe20000010000 */
[----:B------:R-:W-:Y:S01]  /*a730*/  FADD.FTZ R95, R153, R6 ;  /* 0x00000006995f7221 */ /* 0x000fe20000010000 */
[----:B------:R-:W-:-:S02]  /*a740*/  F2FP.F16.F32.PACK_AB R152, R93, R152 ;  /* 0x000000985d98723e */ /* 0x000fc400000000ff */
[----:B------:R-:W-:Y:S01]  /*a750*/  FADD.FTZ R97, R93, R106 ;  /* 0x0000006a5d617221 */ /* 0x000fe20000010000 */
[C---:B------:R-:W-:Y:S01]  /*a760*/  FADD.FTZ R6, R96.reuse, R95 ;  /* 0x0000005f60067221 */ /* 0x040fe20000010000 */
[----:B------:R-:W-:Y:S02]  /*a770*/  F2FP.F16.F32.PACK_AB R153, R96, R153 ;  /* 0x000000996099723e */ /* 0x000fe400000000ff */
[----:B------:R-:W-:Y:S01]  /*a780*/  FADD.FTZ R106, R154, R97 ;  /* 0x000000619a6a7221 */ /* 0x000fe20000010000 */
[----:B------:R-:W-:Y:S01]  /*a790*/  FADD.FTZ R95, R155, R6 ;  /* 0x000000069b5f7221 */ /* 0x000fe20000010000 */
[-C--:B------:R-:W-:Y:S01]  /*a7a0*/  FFMA.FTZ R6, R149, R10.reuse, -R90 ;  /* 0x0000000a95067223 */ /* 0x080fe2000001085a */
[----:B------:R-:W-:Y:S01]  /*a7b0*/  F2FP.F16.F32.PACK_AB R149, R100, R13 ;  /* 0x0000000d6495723e */ /* 0x000fe200000000ff */
[----:B------:R-:W-:Y:S01]  /*a7c0*/  FADD.FTZ R97, R145, R106 ;  /* 0x0000006a91617221 */ /* 0x000fe20000010000 */
[----:B------:R-:W-:Y:S01]  /*a7d0*/  FADD.FTZ R106, R98, R95 ;  /* 0x0000005f626a7221 */ /* 0x000fe20000010000 */
[----:B------:R-:W-:Y:S01]  /*a7e0*/  FFMA.FTZ R90, R135, R10, -R90 ;  /* 0x0000000a875a7223 */ /* 0x000fe2000001085a */
[----:B------:R1:W2:Y:S01]  /*a7f0*/  MUFU.EX2 R139, R6 ;  /* 0x00000006008b7308 */ /* 0x0002a20000000800 */
[----:B------:R-:W-:Y:S01]  /*a800*/  FADD.FTZ R108, R148, R97 ;  /* 0x00000061946c7221 */ /* 0x000fe20000010000 */
[----:B------:R-:W-:Y:S01]  /*a810*/  FADD.FTZ R15, R13, R106 ;  /* 0x0000006a0d0f7221 */ /* 0x000fe20000010000 */
[----:B------:R-:W-:-:S02]  /*a820*/  F2FP.F16.F32.PACK_AB R148, R147, R148 ;  /* 0x000000949394723e */ /* 0x000fc400000000ff */
[----:B------:R-:W-:Y:S01]  /*a830*/  FADD.FTZ R21, R147, R108 ;  /* 0x0000006c93157221 */ /* 0x000fe20000010000 */
[----:B------:R-:W-:Y:S01]  /*a840*/  FADD.FTZ R106, R100, R15 ;  /* 0x0000000f646a7221 */ /* 0x000fe20000010000 */
[----:B------:R-:W-:Y:S01]  /*a850*/  F2FP.F16.F32.PACK_AB R147, R119, R3 ;  /* 0x000000037793723e */ /* 0x000fe200000000ff */
[----:B------:R-:W3:Y:S01]  /*a860*/  MUFU.EX2 R90, R90 ;  /* 0x0000005a005a7308 */ /* 0x000ee20000000800 */
[----:B------:R-:W-:Y:S01]  /*a870*/  FADD.FTZ R108, R150, R21 ;  /* 0x00000015966c7221 */ /* 0x000fe20000010000 */
[----:B------:R-:W-:Y:S01]  /*a880*/  FADD.FTZ R15, R89, R106 ;  /* 0x0000006a590f7221 */ /* 0x000fe20000010000 */
[----:B------:R-:W-:Y:S02]  /*a890*/  F2FP.F16.F32.PACK_AB R154, R145, R154 ;  /* 0x0000009a919a723e */ /* 0x000fe400000000ff */
[C---:B------:R-:W-:Y:S01]  /*a8a0*/  FADD.FTZ R21, R151.reuse, R108 ;  /* 0x0000006c97157221 */ /* 0x040fe20000010000 */
        /* <DEDUP_REMOVED lines=16> */
[----:B------:R-:W-:Y:S01]  /*a9b0*/  F2FP.F16.F32.PACK_AB R146, R209, R146 ;  /* 0x00000092d192723e */ /* 0x000fe200000000ff */
[----:B------:R-:W-:Y:S02]  /*a9c0*/  IMAD.MOV.U32 R12, RZ, RZ, R7 ;  /* 0x000000ffff0c7224 */ /* 0x000fe400078e0007 */
[----:B------:R-:W-:Y:S01]  /*a9d0*/  FADD.FTZ R13, R211, R94 ;  /* 0x0000005ed30d7221 */ /* 0x000fe20000010000 */
[----:B------:R-:W-:-:S03]  /*a9e0*/  FADD.FTZ R92, R123, R92 ;  /* 0x0000005c7b5c7221 */ /* 0x000fc60000010000 */
[----:B------:R-:W-:Y:S01]  /*a9f0*/  FADD.FTZ R94, R14, R13 ;  /* 0x0000000d0e5e7221 */ /* 0x000fe20000010000 */
[----:B------:R-:W-:-:S03]  /*aa00*/  FADD.FTZ R92, R125, R92 ;  /* 0x0000005c7d5c7221 */ /* 0x000fc60000010000 */
[----:B------:R-:W-:Y:S01]  /*aa10*/  FADD.FTZ R3, R213, R94 ;  /* 0x0000005ed5037221 */ /* 0x000fe20000010000 */
[----:B------:R-:W-:-:S03]  /*aa20*/  FADD.FTZ R92, R127, R92 ;  /* 0x0000005c7f5c7221 */ /* 0x000fc60000010000 */
[----:B-1----:R-:W-:Y:S01]  /*aa30*/  FADD.FTZ R6, R20, R3 ;  /* 0x0000000314067221 */ /* 0x002fe20000010000 */
[----:B------:R-:W-:-:S03]  /*aa40*/  FADD.FTZ R92, R133, R92 ;  /* 0x0000005c855c7221 */ /* 0x000fc60000010000 */
[----:B------:R-:W-:Y:S01]  /*aa50*/  FADD.FTZ R3, R215, R6 ;  /* 0x00000006d7037221 */ /* 0x000fe20000010000 */
[----:B------:R-:W-:-:S03]  /*aa60*/  FADD.FTZ R92, R131, R92 ;  /* 0x0000005c835c7221 */ /* 0x000fc60000010000 */
[----:B------:R-:W-:Y:S01]  /*aa70*/  FADD.FTZ R6, R88, R3 ;  /* 0x0000000358067221 */ /* 0x000fe20000010000 */
[----:B--2---:R-:W-:Y:S01]  /*aa80*/  FADD.FTZ R92, R139, R92 ;  /* 0x0000005c8b5c7221 */ /* 0x004fe20000010000 */
[C---:B---3--:R-:W-:Y:S02]  /*aa90*/  F2FP.F16.F32.PACK_AB R139, R90.reuse, R139 ;  /* 0x0000008b5a8b723e */ /* 0x048fe400000000ff */
[----:B------:R-:W-:Y:S01]  /*aaa0*/  FADD.FTZ R6, R11, R6 ;  /* 0x000000060b067221 */ /* 0x000fe20000010000 */
[----:B------:R-:W-:Y:S01]  /*aab0*/  FADD.FTZ R3, R90, R92 ;  /* 0x0000005c5a037221 */ /* 0x000fe20000010000 */
[----:B------:R-:W-:Y:S01]  /*aac0*/  IMAD.MOV.U32 R11, RZ, RZ, R8 ;  /* 0x000000ffff0b7224 */ /* 0x000fe200078e0008 */
[----:B0-----:R-:W-:Y:S06]  /*aad0*/  @P2 BRA `(.L_x_1189) ;  /* 0xffffffdc00902947 */ /* 0x001fec000383ffff */
.L_x_1180:
[----:B------:R-:W-:-:S13]  /*aae0*/  R2UR UR4, R23 ;  /* 0x00000000170472ca */ /* 0x000fda00000e0000 */
[----:B------:R-:W-:-:S13]  /*aaf0*/  ISETP.GE.AND P2, PT, R9, UR4, PT ;  /* 0x0000000409007c0c */ /* 0x000fda000bf46270 */
[----:B------:R-:W-:Y:S05]  /*ab00*/  @!P2 BRA `(.L_x_1190) ;  /* 0x0000003000eca947 */ /* 0x000fea0003800000 */
[----:B------:R-:W-:Y:S01]  /*ab10*/  IMAD.MOV.U32 R13, RZ, RZ, R8 ;  /* 0x000000ffff0d7224 */ /* 0x000fe200078e0008 */
[----:B------:R-:W-:Y:S01]  /*ab20*/  UMOV UR7, UR36 ;  /* 0x0000002400077c82 */ /* 0x000fe20008000000 */
[----:B------:R-:W-:Y:S01]  /*ab30*/  IMAD.MOV.U32 R12, RZ, RZ, R7 ;  /* 0x000000ffff0c7224 */ /* 0x000fe200078e0007 */
[----:B------:R-:W-:Y:S01]  /*ab40*/  UMOV UR4, UR37 ;  /* 0x0000002500047c82 */ /* 0x000fe20008000000 */
[----:B------:R-:W-:Y:S01]  /*ab50*/  ULDC UR39, c[0x0][0x9e4] ;  /* 0x0002790000277ab9 */ /* 0x000fe20000000800 */
[----:B------:R-:W-:Y:S01]  /*ab60*/  ULDC UR5, c[0x0][0x9d8] ;  /* 0x0002760000057ab9 */ /* 0x000fe20000000800 */
[----:B------:R-:W-:-:S05]  /*ab70*/  ULDC UR50, c[0x0][0x9e0] ;  /* 0x0002780000327ab9 */ /* 0x000fca0000000800 */
.L_x_1207:
[----:B------:R-:W-:-:S04]  /*ab80*/  UIADD3 UR37, UR4, 0x1, URZ ;  /* 0x0000000104257890 */ /* 0x000fc8000fffe03f */
[----:B------:R-:W-:-:S04]  /*ab90*/  UISETP.NE.AND UP2, UPT, UR37, 0x2, UPT ;  /* 0x000000022500788c */ /* 0x000fc8000bf45270 */
[----:B------:R-:W-:Y:S02]  /*aba0*/  USEL UR36, URZ, 0x1, UP2 ;  /* 0x000000013f247887 */ /* 0x000fe40009000000 */
[----:B------:R-:W-:Y:S02]  /*abb0*/  USEL UR37, UR37, URZ, UP2 ;  /* 0x0000003f25257287 */ /* 0x000fe40009000000 */
[----:B------:R-:W-:Y:S01]  /*abc0*/  ULOP3.LUT UR36, UR7, UR36, URZ, 0x3c, !UPT ;  /* 0x0000002407247292 */ /* 0x000fe2000f8e3c3f */
[----:B------:R-:W-:Y:S11]  /*abd0*/  @!P0 BRA `(.L_x_1191) ;  /* 0x0000000000048947 */ /* 0x000ff60003800000 */
[----:B------:R-:W-:Y:S01]  /*abe0*/  BPT.TRAP 0x1 ;  /* 0x000000040000795c */ /* 0x000fe20000300000 */
.L_x_1191:
[----:B------:R-:W-:Y:S01]  /*abf0*/  ULEA UR6, UR37, UR38, 0x3 ;  /* 0x0000002625067291 */ /* 0x000fe2000f8e183f */
[----:B------:R-:W-:-:S05]  /*ac00*/  IMAD.U32 R7, RZ, RZ, UR36 ;  /* 0x00000024ff077e24 */ /* 0x000fca000f8e00ff */
[----:B------:R-:W-:-:S04]  /*ac10*/  SHF.L.U32 R7, R7, 0x1f, RZ ;  /* 0x0000001f07077819 */ /* 0x000fc800000006ff */
[----:B------:R0:W1:Y:S01]  /*ac20*/  SYNCS.PHASECHK.TRANS64.TRYWAIT P2, [UR6+0x2a830], R7 ;  /* 0x02a83007ff0075a7 */ /* 0x0000620008040146 */
[----:B------:R-:W-:Y:S05]  /*ac30*/  @!P0 BRA `(.L_x_1192) ;  /* 0x0000000000048947 */ /* 0x000fea0003800000 */
[----:B------:R-:W-:Y:S01]  /*ac40*/  BPT.TRAP 0x1 ;  /* 0x000000040000795c */ /* 0x000fe20000300000 */
.L_x_1192:
[----:B-1----:R-:W-:Y:S05]  /*ac50*/  @P2 BRA `(.L_x_1193) ;  /* 0x0000000000082947 */ /* 0x002fea0003800000 */
[----:B------:R-:W1:Y:S02]  /*ac60*/  SYNCS.PHASECHK.TRANS64.TRYWAIT P2, [UR6+0x2a830], R7 ;  /* 0x02a83007ff0075a7 */ /* 0x000e640008040146 */
[----:B-1----:R-:W-:Y:S05]  /*ac70*/  @!P2 BRA `(.L_x_1194) ;  /* 0x000000e80048a947 */ /* 0x002fea0003800000 */
.L_x_1193:
        /* <DEDUP_REMOVED lines=135> */
.L_x_1195:
[----:B------:R-:W-:Y:S01]  /*b4f0*/  ULEA UR10, UR4, UR38, 0x3 ;  /* 0x00000026040a7291 */ /* 0x000fe2000f8e183f */
[----:B------:R-:W-:-:S05]  /*b500*/  IMAD.U32 R0, RZ, RZ, UR7 ;  /* 0x00000007ff007e24 */ /* 0x000fca000f8e00ff */
[----:B------:R-:W-:-:S04]  /*b510*/  SHF.L.U32 R0, R0, 0x1f, RZ ;  /* 0x0000001f00007819 */ /* 0x000fc800000006ff */
[----:B------:R2:W3:Y:S01]  /*b520*/  SYNCS.PHASECHK.TRANS64.TRYWAIT P2, [UR10+0x2a850], R0 ;  /* 0x02a85000ff0075a7 */ /* 0x0004e2000804014a */
[----:B------:R-:W-:Y:S05]  /*b530*/  @!P0 BRA `(.L_x_1196) ;  /* 0x0000000000048947 */ /* 0x000fea0003800000 */
[----:B------:R-:W-:Y:S01]  /*b540*/  BPT.TRAP 0x1 ;  /* 0x000000040000795c */ /* 0x000fe20000300000 */
.L_x_1196:
[----:B---3--:R-:W-:Y:S05]  /*b550*/  @P2 BRA `(.L_x_1197) ;  /* 0x0000000000082947 */ /* 0x008fea0003800000 */
[----:B------:R-:W3:Y:S02]  /*b560*/  SYNCS.PHASECHK.TRANS64.TRYWAIT P2, [UR10+0x2a850], R0 ;  /* 0x02a85000ff0075a7 */ /* 0x000ee4000804014a */
[----:B---3--:R-:W-:Y:S05]  /*b570*/  @!P2 BRA `(.L_x_1198) ;  /* 0x000000e00020a947 */ /* 0x008fea0003800000 */
.L_x_1197:
[----:B------:R-:W-:Y:S01]  /*b580*/  UIADD3 UR6, UR38, 0x400, URZ ;  /* 0x0000040026067890 */ /* 0x000fe2000fffe03f */
[----:B------:R-:W-:Y:S01]  /*b590*/  WARPGROUP.ARRIVE ;  /* 0x00000000000079c5 */ /* 0x000fe20000000000 */
[----:B------:R-:W-:Y:S01]  /*b5a0*/  UMOV UR7, 0x40000040 ;  /* 0x4000004000077882 */ /* 0x000fe20000000000 */
[----:B------:R-:W-:Y:S01]  /*b5b0*/  PLOP3.LUT P2, PT, PT, PT, UP0, 0x80, 0x0 ;  /* 0x000000000000781c */ /* 0x000fe20003f4f008 */
[----:B------:R-:W-:Y:S01]  /*b5c0*/  USHF.R.U32.HI UR6, URZ, 0x4, UR6 ;  /* 0x000000043f067899 */ /* 0x000fe20008011606 */
[----:B------:R-:W-:Y:S01]  /*b5d0*/  PLOP3.LUT P3, PT, PT, PT, UP0, 0x80, 0x0 ;  /* 0x000000000000781c */ /* 0x000fe20003f6f008 */
[----:B------:R-:W-:Y:S02]  /*b5e0*/  IMAD.U32 R11, RZ, RZ, UR37 ;  /* 0x00000025ff0b7e24 */ /* 0x000fe4000f8e00ff */
[----:B------:R-:W-:Y:S01]  /*b5f0*/  FMUL.FTZ R14, R95, UR5 ;  /* 0x000000055f0e7c20 */ /* 0x000fe20008410000 */
[----:B------:R-:W-:Y:S01]  /*b600*/  ULOP3.LUT UR6, UR6, 0x3fff, URZ, 0xc0, !UPT ;  /* 0x00003fff06067892 */ /* 0x000fe2000f8ec03f */
[----:B------:R-:W-:Y:S01]  /*b610*/  FMUL.FTZ R95, R115, UR5 ;  /* 0x00000005735f7c20 */ /* 0x000fe20008410000 */
[----:B0-2---:R-:W-:Y:S01]  /*b620*/  FMUL.FTZ R0, R90, UR5 ;  /* 0x000000055a007c20 */ /* 0x005fe20008410000 */
[----:B------:R-:W-:Y:S01]  /*b630*/  FMUL.FTZ R90, R106, UR5 ;  /* 0x000000056a5a7c20 */ /* 0x000fe20008410000 */
[----:B------:R-:W-:Y:S01]  /*b640*/  ULOP3.LUT UR6, UR6, 0x3000000, URZ, 0xfc, !UPT ;  /* 0x0300000006067892 */ /* 0x000fe2000f8efc3f */
[----:B-1----:R-:W-:Y:S01]  /*b650*/  FMUL.FTZ R7, R88, UR5 ;  /* 0x0000000558077c20 */ /* 0x002fe20008410000 */
        /* <DEDUP_REMOVED lines=25> */
[----:B------:R-:W0:Y:S08]  /*b7f0*/  MUFU.TANH R7, R7 ;  /* 0x0000000700077308 */ /* 0x000e300000002400 */
        /* <DEDUP_REMOVED lines=63> */
[----:B------:R-:W-:Y:S01]  /*bbf0*/  @UP0 ULDC UR4, c[0x0][0x44c] ;  /* 0x0001130000040ab9 */ /* 0x000fe20000000800 */
[----:B------:R-:W-:Y:S01]  /*bc00*/  FMUL.FTZ R109, R113, UR5 ;  /* 0x00000005716d7c20 */ /* 0x000fe20008410000 */
[----:B------:R-:W-:Y:S01]  /*bc10*/  @P2 IMAD.HI.U32 R10, R114, UR4, RZ ;  /* 0x00000004720a2c27 */ /* 0x000fe2000f8e00ff */
[----:B------:R-:W-:-:S03]  /*bc20*/  @UP0 ULDC UR4, c[0x0][0x450] ;  /* 0x0001140000040ab9 */ /* 0x000fc60000000800 */
[----:B------:R-:W-:Y:S01]  /*bc30*/  FMUL.FTZ R145, R92, UR5 ;  /* 0x000000055c917c20 */ /* 0x000fe20008410000 */
[----:B------:R-:W-:Y:S01]  /*bc40*/  FMUL.FTZ R113, R121, UR5 ;  /* 0x0000000579717c20 */ /* 0x000fe20008410000 */
[----:B------:R-:W-:Y:S01]  /*bc50*/  FMUL.FTZ R146, R93, UR5 ;  /* 0x000000055d927c20 */ /* 0x000fe20008410000 */
[----:B------:R-:W-:Y:S01]  /*bc60*/  @P3 SHF.R.U32.HI R114, RZ, UR4, R10 ;  /* 0x00000004ff723c19 */ /* 0x000fe2000801160a */
[----:B------:R-:W-:Y:S01]  /*bc70*/  FMUL.FTZ R92, R110, UR5 ;  /* 0x000000056e5c7c20 */ /* 0x000fe20008410000 */
[----:B------:R-:W-:Y:S01]  /*bc80*/  @!P1 LEA R10, R11, UR38, 0x3 ;  /* 0x000000260b0a9c11 */ /* 0x000fe2000f8e18ff */
[----:B------:R-:W-:Y:S01]  /*bc90*/  FMUL.FTZ R121, R125, UR5 ;  /* 0x000000057d797c20 */ /* 0x000fe20008410000 */
[----:B------:R-:W-:Y:S01]  /*bca0*/  FMUL.FTZ R110, R116, UR5 ;  /* 0x00000005746e7c20 */ /* 0x000fe20008410000 */
[----:B------:R-:W5:Y:S01]  /*bcb0*/  SHFL.IDX PT, R115, R114, RZ, 0x1c1f ;  /* 0x001c1fff72737589 */ /* 0x000f6200000e0000 */
[----:B------:R-:W-:Y:S01]  /*bcc0*/  FMUL.FTZ R125, R129, UR5 ;  /* 0x00000005817d7c20 */ /* 0x000fe20008410000 */
[----:B------:R-:W-:-:S02]  /*bcd0*/  @!P1 VIADD R10, R10, 0x2a840 ;  /* 0x0002a8400a0a9836 */ /* 0x000fc40000000000 */
[----:B------:R-:W-:Y:S01]  /*bce0*/  FMUL.FTZ R93, R130, UR5 ;  /* 0x00000005825d7c20 */ /* 0x000fe20008410000 */
[----:B------:R-:W-:Y:S01]  /*bcf0*/  PLOP3.LUT P2, PT, PT, PT, UP1, 0x40, 0x0 ;  /* 0x000000000000781c */ /* 0x000fe20003f4e818 */
[----:B------:R-:W0:Y:S01]  /*bd00*/  MUFU.TANH R144, R144 ;  /* 0x0000009000907308 */ /* 0x000e220000002400 */
[----:B------:R-:W-:Y:S01]  /*bd10*/  IMAD.IADD R116, R151, 0x1, -R18 ;  /* 0x0000000197747824 */ /* 0x000fe200078e0a12 */
[----:B------:R-:W-:-:S06]  /*bd20*/  @!P1 PRMT R10, RZ, 0x654, R10 ;  /* 0x00000654ff0a9816 */ /* 0x000fcc000000000a */
        /* <DEDUP_REMOVED lines=17> */
[----:B------:R-:W-:-:S03]  /*be40*/  FMUL.FTZ R127, R132, UR5 ;  /* 0x00000005847f7c20 */ /* 0x000fc60008410000 */
[----:B------:R-:W-:Y:S01]  /*be50*/  HGMMA.64x128x16.F32 R24, R136, gdesc[UR4].tnspB, R24, gsb0 ;  /* 0x41e0000488187df0 */ /* 0x000fe20008000818 */
[----:B------:R-:W0:Y:S08]  /*be60*/  MUFU.TANH R140, R140 ;  /* 0x0000008c008c7308 */ /* 0x000e300000002400 */
[----:B------:R-:W0:Y:S08]  /*be70*/  MUFU.TANH R104, R104 ;  /* 0x0000006800687308 */ /* 0x000e300000002400 */
[----:B------:R-:W0:Y:S01]  /*be80*/  MUFU.TANH R127, R127 ;  /* 0x0000007f007f7308 */ /* 0x000e220000002400 */
[----:B------:R-:W-:-:S02]  /*be90*/  WARPGROUP.DEPBAR.LE gsb0, 0x0 ;  /* 0x00008000000079c5 */ /* 0x000fc40000010000 */
[----:B------:R1:W-:Y:S02]  /*bea0*/  @!P1 SYNCS.ARRIVE.TRANS64.RED.A1T0 RZ, [R10+URZ], RZ ;  /* 0x000000ff0aff99a7 */ /* 0x0003e4000810043f */
[----:B-1----:R-:W-:-:S04]  /*beb0*/  IADD3 R10, -R18, 0x1, R151 ;  /* 0x00000001120a7810 */ /* 0x002fc80007ffe197 */
        /* <DEDUP_REMOVED lines=18> */
.L_x_1201:
[----:B------:R-:W-:-:S05]  /*bfe0*/  IMAD.U32 R117, RZ, RZ, UR39 ;  /* 0x00000027ff757e24 */ /* 0x000fca000f8e00ff */
[----:B------:R-:W-:-:S13]  /*bff0*/  ISETP.NE.AND P2, PT, R117, 0x1, PT ;  /* 0x000000017500780c */ /* 0x000fda0003f45270 */
[----:B------:R-:W0:Y:S02]  /*c000*/  @P2 LDC.64 R10, c[0x0][0x9e8] ;  /* 0x00027a00ff0a2b82 */ /* 0x000e240000000a00 */
[----:B0-----:R-:W-:-:S05]  /*c010*/  @P2 IMAD.HI.U32 R10, R115, R10, RZ ;  /* 0x0000000a730a2227 */ /* 0x001fca00078e00ff */
[----:B------:R-:W-:-:S07]  /*c020*/  @P2 SHF.R.U32.HI R115, RZ, R11, R10 ;  /* 0x0000000bff732219 */ /* 0x000fce000001160a */
.L_x_1202:
[----:B------:R-:W-:Y:S05]  /*c030*/  BSYNC B0 ;  /* 0x0000000000007941 */ /* 0x000fea0003800000 */
.L_x_1200:
[----:B------:R-:W-:-:S05]  /*c040*/  IMAD R115, R115, R117, R116 ;  /* 0x0000007573737224 */ /* 0x000fca00078e0274 */
[----:B------:R-:W-:Y:S02]  /*c050*/  VIADDMNMX R118, R115, R117, R118, PT ;  /* 0x0000007573767246 */ /* 0x000fe40003800176 */
[----:B------:R-:W-:-:S07]  /*c060*/  VIMNMX R120, R120, R115, !PT ;  /* 0x0000007378787248 */ /* 0x000fce0007fe0100 */
.L_x_1199:
        /* <DEDUP_REMOVED lines=133> */
.L_x_1205:
[----:B------:R-:W-:-:S05]  /*c8c0*/  IMAD.U32 R114, RZ, RZ, UR39 ;  /* 0x00000027ff727e24 */ /* 0x000fca000f8e00ff */
[----:B------:R-:W-:-:S13]  /*c8d0*/  ISETP.NE.AND P6, PT, R114, 0x1, PT ;  /* 0x000000017200780c */ /* 0x000fda0003fc5270 */
[----:B------:R-:W0:Y:S02]  /*c8e0*/  @P6 LDC.64 R10, c[0x0][0x9e8] ;  /* 0x00027a00ff0a6b82 */ /* 0x000e240000000a00 */
[----:B0-----:R-:W-:-:S05]  /*c8f0*/  @P6 IMAD.HI.U32 R10, R7, R10, RZ ;  /* 0x0000000a070a6227 */ /* 0x001fca00078e00ff */
[----:B------:R-:W-:-:S07]  /*c900*/  @P6 SHF.R.U32.HI R7, RZ, R11, R10 ;  /* 0x0000000bff076219 */ /* 0x000fce000001160a */
.L_x_1206:
[----:B------:R-:W-:Y:S05]  /*c910*/  BSYNC B0 ;  /* 0x0000000000007941 */ /* 0x000fea0003800000 */
.L_x_1204:
[----:B------:R-:W-:-:S05]  /*c920*/  IMAD R7, R7, R114, R116 ;  /* 0x0000007207077224 */ /* 0x000fca00078e0274 */
[----:B------:R-:W-:Y:S02]  /*c930*/  VIADDMNMX R106, R7, R114, R106, PT ;  /* 0x00000072076a7246 */ /* 0x000fe4000380016a */
[----:B------:R-:W-:-:S07]  /*c940*/  VIMNMX R108, R108, R7, !PT ;  /* 0x000000076c6c7248 */ /* 0x000fce0007fe0100 */
.L_x_1203:
[C---:B------:R-:W-:Y:S01]  /*c950*/  ISETP.GT.AND P2, PT, R108.reuse, 0x1, !P2 ;  /* 0x000000016c00780c */ /* 0x040fe20005744270 */
[----:B------:R-:W0:Y:S01]  /*c960*/  LDC R10, c[0x0][0x988] ;  /* 0x00026200ff0a7b82 */ /* 0x000e220000000800 */
[----:B------:R-:W-:Y:S01]  /*c970*/  ISETP.GT.AND P3, PT, R108, 0x8, !P3 ;  /* 0x000000086c00780c */ /* 0x000fe20005f64270 */
[----:B------:R-:W-:Y:S01]  /*c980*/  UMOV UR7, UR36 ;  /* 0x0000002400077c82 */ /* 0x000fe20008000000 */
        /* <DEDUP_REMOVED lines=86> */
[----:B------:R-:W-:Y:S02]  /*cef0*/  ISETP.GT.AND P2, PT, R108, 0x39, !P2 ;  /* 0x000000396c00780c */ /* 0x000fe40005744270 */
[----:B------:R-:W-:Y:S01]  /*cf00*/  R2UR UR4, R23 ;  /* 0x00000000170472ca */ /* 0x000fe200000e0000 */
        /* <DEDUP_REMOVED lines=52> */
[----:B------:R-:W-:Y:S01]  /*d250*/  FFMA.FTZ R111, R113, R10, -R0 ;  /* 0x0000000a716f7223 */ /* 0x000fe20000010800 */
        /* <DEDUP_REMOVED lines=30> */
[----:B------:R-:W-:-:S04]  /*d440*/  FMNMX.FTZ R8, R103, R8, !PT ;  /* 0x0000000867087209 */ /* 0x000fc80007810000 */
[----:B------:R-:W-:-:S03]  /*d450*/  FMNMX.FTZ R8, R215, R8, !PT ;  /* 0x00000008d7087209 */ /* 0x000fc60007810000 */
[----:B------:R-:W3:Y:S01]  /*d460*/  MUFU.EX2 R135, R135 ;  /* 0x0000008700877308 */ /* 0x000ee20000000800 */
[----:B------:R-:W-:-:S04]  /*d470*/  FMNMX.FTZ R8, R139, R8, !PT ;  /* 0x000000088b087209 */ /* 0x000fc80007810000 */
[----:B------:R-:W-:-:S03]  /*d480*/  FMNMX.FTZ R8, R131, R8, !PT ;  /* 0x0000000883087209 */ /* 0x000fc60007810000 */
[----:B------:R-:W4:Y:S01]  /*d490*/  MUFU.EX2 R152, R152 ;  /* 0x0000009800987308 */ /* 0x000f220000000800 */
[----:B------:R-:W-:-:S04]  /*d4a0*/  FMNMX.FTZ R8, R97, R8, !PT ;  /* 0x0000000861087209 */ /* 0x000fc80007810000 */
[----:B------:R-:W-:-:S03]  /*d4b0*/  FMNMX.FTZ R8, R129, R8, !PT ;  /* 0x0000000881087209 */ /* 0x000fc60007810000 */
[----:B------:R-:W5:Y:S02]  /*d4c0*/  MUFU.EX2 R137, R137 ;  /* 0x0000008900897308 */ /* 0x000f640000000800 */
[----:B------:R-:W0:Y:S06]  /*d4d0*/  SHFL.BFLY PT, R143, R8, 0x2, 0x1f ;  /* 0x0c401f00088f7f89 */ /* 0x000e2c00000e0000 */
[----:B------:R-:W5:Y:S08]  /*d4e0*/  MUFU.EX2 R154, R154 ;  /* 0x0000009a009a7308 */ /* 0x000f700000000800 */
        /* <DEDUP_REMOVED lines=14> */
[----:B------:R-:W-:Y:S01]  /*d5d0*/  FSEL R2, R8, RZ, P2 ;  /* 0x000000ff08027208 */ /* 0x000fe20001000000 */
[-CC-:B------:R-:W-:Y:S01]  /*d5e0*/  FFMA.FTZ R12, R213, R10.reuse, -R90.reuse ;  /* 0x0000000ad50c7223 */ /* 0x180fe2000001085a */
[-CC-:B------:R-:W-:Y:S01]  /*d5f0*/  FFMA.FTZ R14, R151, R10.reuse, -R90.reuse ;  /* 0x0000000a970e7223 */ /* 0x180fe2000001085a */
[--C-:B------:R-:W-:Y:S01]  /*d600*/  FFMA.FTZ R151, R89, R10, -R90.reuse ;  /* 0x0000000a59977223 */ /* 0x100fe2000001085a */
[----:B------:R-:W-:Y:S01]  /*d610*/  FFMA.FTZ R89, R0, R6, R217 ;  /* 0x0000000600597223 */ /* 0x000fe200000100d9 */
[----:B------:R-:W-:Y:S01]  /*d620*/  FADD.FTZ R13, -R2, R13 ;  /* 0x0000000d020d7221 */ /* 0x000fe20000010100 */
[----:B------:R-:W-:Y:S01]  /*d630*/  MUFU.EX2 R119, R119 ;  /* 0x0000007700777308 */ /* 0x000fe20000000800 */
[-CC-:B------:R-:W-:Y:S01]  /*d640*/  FFMA.FTZ R121, R211, R10.reuse, -R90.reuse ;  /* 0x0000000ad3797223 */ /* 0x180fe2000001085a */
[----:B-1----:R-:W-:Y:S01]  /*d650*/  FADD.FTZ R89, R156, R89 ;  /* 0x000000599c597221 */ /* 0x002fe20000010000 */
[-C--:B------:R-:W-:Y:S01]  /*d660*/  FMUL.FTZ R13, R13, R10.reuse ;  /* 0x0000000a0d0d7220 */ /* 0x080fe20000410000 */
[-CC-:B------:R-:W-:Y:S01]  /*d670*/  FFMA.FTZ R20, R157, R10.reuse, -R90.reuse ;  /* 0x0000000a9d147223 */ /* 0x180fe2000001085a */
[-CC-:B------:R-:W-:Y:S01]  /*d680*/  FFMA.FTZ R145, R21, R10.reuse, -R90.reuse ;  /* 0x0000000a15917223 */ /* 0x180fe2000001085a */
[----:B--2---:R-:W-:Y:S01]  /*d690*/  FADD.FTZ R6, R158, R89 ;  /* 0x000000599e067221 */ /* 0x004fe20000010000 */
[-CC-:B------:R-:W-:Y:S01]  /*d6a0*/  FFMA.FTZ R123, R209, R10.reuse, -R90.reuse ;  /* 0x0000000ad17b7223 */ /* 0x180fe2000001085a */
[----:B------:R5:W0:Y:S01]  /*d6b0*/  MUFU.EX2 R2, R13 ;  /* 0x0000000d00027308 */ /* 0x000a220000000800 */
[-C--:B------:R-:W-:Y:S01]  /*d6c0*/  FFMA.FTZ R88, R153, R10.reuse, -R90 ;  /* 0x0000000a99587223 */ /* 0x080fe2000001085a */
[----:B---3--:R-:W-:Y:S01]  /*d6d0*/  FADD.FTZ R21, R135, R6 ;  /* 0x0000000687157221 */ /* 0x008fe20000010000 */
[-CC-:B------:R-:W-:Y:S01]  /*d6e0*/  FFMA.FTZ R125, R207, R10.reuse, -R90.reuse ;  /* 0x0000000acf7d7223 */ /* 0x180fe2000001085a */
[-CC-:B------:R-:W-:Y:S01]  /*d6f0*/  FFMA.FTZ R149, R155, R10.reuse, -R90.reuse ;  /* 0x0000000a9b957223 */ /* 0x180fe2000001085a */
[-CC-:B------:R-:W-:Y:S01]  /*d700*/  FFMA.FTZ R92, R159, R10.reuse, -R90.reuse ;  /* 0x0000000a9f5c7223 */ /* 0x180fe2000001085a */
[----:B----4-:R-:W-:Y:S01]  /*d710*/  FADD.FTZ R6, R152, R21 ;  /* 0x0000001598067221 */ /* 0x010fe20000010000 */
[-CC-:B------:R-:W-:Y:S01]  /*d720*/  FFMA.FTZ R147, R15, R10.reuse, -R90.reuse ;  /* 0x0000000a0f937223 */ /* 0x180fe2000001085a */
[----:B------:R-:W1:Y:S01]  /*d730*/  MUFU.EX2 R12, R12 ;  /* 0x0000000c000c7308 */ /* 0x000e620000000800 */
[----:B------:R-:W-:Y:S01]  /*d740*/  FFMA.FTZ R94, R91, R10, -R90 ;  /* 0x0000000a5b5e7223 */ /* 0x000fe2000001085a */
[----:B-----5:R-:W-:Y:S01]  /*d750*/  FADD.FTZ R13, R137, R6 ;  /* 0x00000006890d7221 */ /* 0x020fe20000010000 */
[----:B------:R-:W-:-:S02]  /*d760*/  IMAD.U32 R21, RZ, RZ, UR10 ;  /* 0x0000000aff157e24 */ /* 0x000fc4000f8e00ff */
[-CC-:B------:R-:W-:Y:S01]  /*d770*/  FFMA.FTZ R96, R95, R10.reuse, -R90.reuse ;  /* 0x0000000a5f607223 */ /* 0x180fe2000001085a */
[-CC-:B------:R-:W-:Y:S01]  /*d780*/  FFMA.FTZ R11, R11, R10.reuse, -R90.reuse ;  /* 0x0000000a0b0b7223 */ /* 0x180fe2000001085a */
[----:B------:R-:W-:Y:S01]  /*d790*/  FADD.FTZ R100, R154, R13 ;  /* 0x0000000d9a647221 */ /* 0x000fe20000010000 */
[----:B------:R-:W-:Y:S01]  /*d7a0*/  @!P1 VIADD R21, R21, 0x2a860 ;  /* 0x0002a86015159836 */ /* 0x000fe20000000000 */
[----:B------:R-:W2:Y:S01]  /*d7b0*/  MUFU.EX2 R14, R14 ;  /* 0x0000000e000e7308 */ /* 0x000ea20000000800 */
[----:B0-----:R-:W-:Y:S01]  /*d7c0*/  FFMA.FTZ R3, R2, R3, R119 ;  /* 0x0000000302037223 */ /* 0x001fe20000010077 */
[-CC-:B------:R-:W-:Y:S01]  /*d7d0*/  FFMA.FTZ R98, R99, R10.reuse, -R90.reuse ;  /* 0x0000000a63627223 */ /* 0x180fe2000001085a */
[-CC-:B------:R-:W-:Y:S01]  /*d7e0*/  FFMA.FTZ R103, R103, R10.reuse, -R90.reuse ;  /* 0x0000000a67677223 */ /* 0x180fe2000001085a */
[----:B------:R-:W-:Y:S01]  /*d7f0*/  @!P1 PRMT R21, RZ, 0x654, R21 ;  /* 0x00000654ff159816 */ /* 0x000fe20000000015 */
[-CC-:B------:R-:W-:Y:S01]  /*d800*/  FFMA.FTZ R215, R215, R10.reuse, -R90.reuse ;  /* 0x0000000ad7d77223 */ /* 0x180fe2000001085a */
[-CC-:B------:R-:W-:Y:S01]  /*d810*/  FFMA.FTZ R139, R139, R10.reuse, -R90.reuse ;  /* 0x0000000a8b8b7223 */ /* 0x180fe2000001085a */
[-CC-:B------:R-:W-:Y:S01]  /*d820*/  FFMA.FTZ R131, R131, R10.reuse, -R90.reuse ;  /* 0x0000000a83837223 */ /* 0x180fe2000001085a */
[----:B------:R-:W0:Y:S01]  /*d830*/  MUFU.EX2 R121, R121 ;  /* 0x0000007900797308 */ /* 0x000e220000000800 */
[----:B-1----:R-:W-:Y:S01]  /*d840*/  FADD.FTZ R3, R12, R3 ;  /* 0x000000030c037221 */ /* 0x002fe20000010000 */
[----:B------:R1:W-:Y:S01]  /*d850*/  @!P1 SYNCS.ARRIVE.TRANS64.RED.A1T0 RZ, [R21+URZ], RZ ;  /* 0x000000ff15ff99a7 */ /* 0x0003e2000810043f */
[----:B------:R-:W-:Y:S01]  /*d860*/  FFMA.FTZ R97, R97, R10, -R90 ;  /* 0x0000000a61617223 */ /* 0x000fe2000001085a */
[----:B------:R-:W-:Y:S01]  /*d870*/  ISETP.GT.AND P2, PT, R9, UR4, PT ;  /* 0x0000000409007c0c */ /* 0x000fe2000bf44270 */
[----:B------:R-:W-:Y:S01]  /*d880*/  UMOV UR4, UR37 ;  /* 0x0000002500047c82 */ /* 0x000fe20008000000 */
[----:B------:R-:W-:Y:S01]  /*d890*/  F2FP.F16.F32.PACK_AB R154, R141, R154 ;  /* 0x0000009a8d9a723e */ /* 0x000fe200000000ff */
[----:B------:R-:W-:Y:S01]  /*d8a0*/  VIADD R9, R9, 0xffffffff ;  /* 0xffffffff09097836 */ /* 0x000fe20000000000 */
[----:B------:R-:W3:Y:S01]  /*d8b0*/  MUFU.EX2 R20, R20 ;  /* 0x0000001400147308 */ /* 0x000ee20000000800 */
[----:B--2---:R-:W-:Y:S01]  /*d8c0*/  FADD.FTZ R6, R14, R3 ;  /* 0x000000030e067221 */ /* 0x004fe20000010000 */
[----:B------:R-:W-:Y:S01]  /*d8d0*/  FADD.FTZ R3, R141, R100 ;  /* 0x000000648d037221 */ /* 0x000fe20000010000 */
[----:B------:R-:W-:-:S02]  /*d8e0*/  F2FP.F16.F32.PACK_AB R152, R137, R152 ;  /* 0x000000988998723e */ /* 0x000fc400000000ff */
[----:B------:R-:W-:Y:S01]  /*d8f0*/  F2FP.F16.F32.PACK_AB R157, R12, R119 ;  /* 0x000000770c9d723e */ /* 0x000fe200000000ff */
[----:B------:R-:W-:Y:S01]  /*d900*/  FADD.FTZ R100, R148, R3 ;  /* 0x0000000394647221 */ /* 0x000fe20000010000 */
[-C--:B------:R-:W-:Y:S01]  /*d910*/  FFMA.FTZ R3, R101, R10.reuse, -R90 ;  /* 0x0000000a65037223 */ /* 0x080fe2000001085a */
[----:B------:R-:W2:Y:S01]  /*d920*/  MUFU.EX2 R123, R123 ;  /* 0x0000007b007b7308 */ /* 0x000ea20000000800 */
[----:B0-----:R-:W-:Y:S01]  /*d930*/  FADD.FTZ R13, R121, R6 ;  /* 0x00000006790d7221 */ /* 0x001fe20000010000 */
[----:B------:R-:W-:Y:S01]  /*d940*/  FADD.FTZ R15, R93, R100 ;  /* 0x000000645d0f7221 */ /* 0x000fe20000010000 */
[----:B------:R-:W-:Y:S01]  /*d950*/  FFMA.FTZ R90, R129, R10, -R90 ;  /* 0x0000000a815a7223 */ /* 0x000fe2000001085a */
[----:B------:R-:W-:Y:S01]  /*d960*/  F2FP.F16.F32.PACK_AB R156, R156, R217 ;  /* 0x000000d99c9c723e */ /* 0x000fe200000000ff */
[----:B------:R-:W-:Y:S02]  /*d970*/  IMAD.MOV.U32 R12, RZ, RZ, R7 ;  /* 0x000000ffff0c7224 */ /* 0x000fe400078e0007 */
[----:B------:R-:W-:Y:S01]  /*d980*/  FADD.FTZ R100, R150, R15 ;  /* 0x0000000f96647221 */ /* 0x000fe20000010000 */
[----:B------:R-:W-:Y:S01]  /*d990*/  F2FP.F16.F32.PACK_AB R158, R135, R158 ;  /* 0x0000009e879e723e */ /* 0x000fe200000000ff */
[----:B------:R-:W0:Y:S01]  /*d9a0*/  MUFU.EX2 R88, R88 ;  /* 0x0000005800587308 */ /* 0x000e220000000800 */
[----:B---3--:R-:W-:Y:S01]  /*d9b0*/  FADD.FTZ R6, R20, R13 ;  /* 0x0000000d14067221 */ /* 0x008fe20000010000 */
[----:B------:R-:W-:-:S02]  /*d9c0*/  F2FP.F16.F32.PACK_AB R148, R93, R148 ;  /* 0x000000945d94723e */ /* 0x000fc400000000ff */
[----:B------:R-:W-:Y:S02]  /*d9d0*/  F2FP.F16.F32.PACK_AB R150, R107, R150 ;  /* 0x000000966b96723e */ /* 0x000fe400000000ff */
[----:B------:R-:W-:Y:S02]  /*d9e0*/  F2FP.F16.F32.PACK_AB R159, R121, R14 ;  /* 0x0000000e799f723e */ /* 0x000fe400000000ff */
        /* <DEDUP_REMOVED lines=36> */
[----:B------:R-:W-:-:S03]  /*dc30*/  FADD.FTZ R6, R94, R11 ;  /* 0x0000000b5e067221 */ /* 0x000fc60000010000 */
        /* <DEDUP_REMOVED lines=12> */
[----:B---3--:R-:W-:Y:S01]  /*dd00*/  FADD.FTZ R100, R136, R13 ;  /* 0x0000000d88647221 */ /* 0x008fe20000010000 */
[----:B------:R-:W-:-:S06]  /*dd10*/  IMAD.MOV.U32 R13, RZ, RZ, R8 ;  /* 0x000000ffff0d7224 */ /* 0x000fcc00078e0008 */
[----:B------:R-:W2:Y:S01]  /*dd20*/  MUFU.EX2 R138, R138 ;  /* 0x0000008a008a7308 */ /* 0x000ea20000000800 */
[----:B0-----:R-:W-:Y:S01]  /*dd30*/  FADD.FTZ R6, R3, R6 ;  /* 0x0000000603067221 */ /* 0x001fe20000010000 */
[----:B------:R-:W-:-:S03]  /*dd40*/  F2FP.F16.F32.PACK_AB R141, R21, R3 ;  /* 0x00000003158d723e */ /* 0x000fc600000000ff */
[----:B------:R-:W-:-:S03]  /*dd50*/  FADD.FTZ R6, R21, R6 ;  /* 0x0000000615067221 */ /* 0x000fc60000010000 */
        /* <DEDUP_REMOVED lines=22> */
.L_x_1190:
        /* <DEDUP_REMOVED lines=67> */
.L_x_1208:
[----:B------:R-:W-:Y:S01]  /*e2f0*/  ULEA UR5, UR37, UR38, 0x3 ;  /* 0x0000002625057291 */ /* 0x000fe2000f8e183f */
[----:B------:R-:W-:-:S05]  /*e300*/  IMAD.U32 R0, RZ, RZ, UR36 ;  /* 0x00000024ff007e24 */ /* 0x000fca000f8e00ff */
[----:B------:R-:W-:-:S04]  /*e310*/  SHF.L.U32 R0, R0, 0x1f, RZ ;  /* 0x0000001f00007819 */ /* 0x000fc800000006ff */
[----:B------:R0:W1:Y:S01]  /*e320*/  SYNCS.PHASECHK.TRANS64.TRYWAIT P2, [UR5+0x2a850], R0 ;  /* 0x02a85000ff0075a7 */ /* 0x0000620008040145 */
[----:B------:R-:W-:Y:S05]  /*e330*/  @!P0 BRA `(.L_x_1209) ;  /* 0x0000000000048947 */ /* 0x000fea0003800000 */
[----:B------:R-:W-:Y:S01]  /*e340*/  BPT.TRAP 0x1 ;  /* 0x000000040000795c */ /* 0x000fe20000300000 */
.L_x_1209:
[----:B-1----:R-:W-:Y:S05]  /*e350*/  @P2 BRA `(.L_x_1210) ;  /* 0x0000000000082947 */ /* 0x002fea0003800000 */
[----:B------:R-:W1:Y:S02]  /*e360*/  SYNCS.PHASECHK.TRANS64.TRYWAIT P0, [UR5+0x2a850], R0 ;  /* 0x02a85000ff0075a7 */ /* 0x000e640008000145 */
[----:B-1----:R-:W-:Y:S05]  /*e370*/  @!P0 BRA `(.L_x_1211) ;  /* 0x000000b000b88947 */ /* 0x002fea0003800000 */
.L_x_1210:
[----:B------:R-:W-:Y:S01]  /*e380*/  UIADD3 UR38, UR38, 0x400, URZ ;  /* 0x0000040026267890 */ /* 0x000fe2000fffe03f */
[----:B------:R-:W-:Y:S01]  /*e390*/  WARPGROUP.ARRIVE ;  /* 0x00000000000079c5 */ /* 0x000fe20000000000 */
[----:B------:R-:W-:Y:S01]  /*e3a0*/  UMOV UR7, 0x40000040 ;  /* 0x4000004000077882 */ /* 0x000fe20000000000 */
[----:B-1----:R-:W1:Y:S01]  /*e3b0*/  SHFL.BFLY PT, R5, R6, 0x2, 0x1f ;  /* 0x0c401f0006057f89 */ /* 0x002e6200000e0000 */
[----:B------:R-:W-:Y:S01]  /*e3c0*/  USHF.R.U32.HI UR38, URZ, 0x4, UR38 ;  /* 0x000000043f267899 */ /* 0x000fe20008011626 */
[----:B------:R-:W-:Y:S01]  /*e3d0*/  IMAD.MOV.U32 R4, RZ, RZ, RZ ;  /* 0x000000ffff047224 */ /* 0x000fe200078e00ff */
[----:B------:R-:W-:Y:S01]  /*e3e0*/  R2UR UR8, R182 ;  /* 0x00000000b60872ca */ /* 0x000fe200000e0000 */
[----:B0-----:R-:W0:Y:S01]  /*e3f0*/  SHFL.BFLY PT, R0, R3, 0x2, 0x1f ;  /* 0x0c401f0003007f89 */ /* 0x001e2200000e0000 */
[----:B------:R-:W-:Y:S01]  /*e400*/  ULOP3.LUT UR38, UR38, 0x3fff, URZ, 0xc0, !UPT ;  /* 0x00003fff26267892 */ /* 0x000fe2000f8ec03f */
[----:B------:R-:W-:-:S03]  /*e410*/  IMAD.MOV.U32 R92, RZ, RZ, -0x800000 ;  /* 0xff800000ff5c7424 */ /* 0x000fc600078e00ff */
[----:B------:R-:W-:-:S04]  /*e420*/  ULOP3.LUT UR4, UR38, 0x3000000, URZ, 0xfc, !UPT ;  /* 0x0300000026047892 */ /* 0x000fc8000f8efc3f */
[----:B------:R-:W-:Y:S02]  /*e430*/  UIMAD UR4, UR37, 0x600, UR4 ;  /* 0x00000600250478a4 */ /* 0x000fe4000f8e0204 */
[----:B------:R-:W-:Y:S02]  /*e440*/  UIADD3 UR37, UR37, 0x1, URZ ;  /* 0x0000000125257890 */ /* 0x000fe4000fffe03f */
[----:B------:R-:W-:Y:S02]  /*e450*/  UIADD3 UR8, UR8, 0x1, URZ ;  /* 0x0000000108087890 */ /* 0x000fe4000fffe03f */
[----:B------:R-:W-:Y:S01]  /*e460*/  UISETP.NE.AND UP0, UPT, UR37, 0x2, UPT ;  /* 0x000000022500788c */ /* 0x000fe2000bf05270 */
[----:B------:R-:W-:Y:S02]  /*e470*/  UMOV UR6, UR4 ;  /* 0x0000000400067c82 */ /* 0x000fe40008000000 */
[----:B------:R-:W-:Y:S01]  /*e480*/  HGMMA.64x128x16.F32 R24, R156, gdesc[UR4].tnspB, R24, gsb0 ;  /* 0x41e000049c187df0 */ /* 0x000fe20008000818 */
[----:B------:R-:W-:Y:S01]  /*e490*/  UIADD3 UR6, UR4, 0x80, URZ ;  /* 0x0000008004067890 */ /* 0x000fe2000fffe03f */
[----:B-1----:R-:W-:Y:S01]  /*e4a0*/  FADD.FTZ R5, R5, R6 ;  /* 0x0000000605057221 */ /* 0x002fe20000010000 */
[----:B------:R-:W-:Y:S01]  /*e4b0*/  UMOV UR7, 0x40000040 ;  /* 0x4000004000077882 */ /* 0x000fe20000000000 */
[----:B------:R-:W-:-:S02]  /*e4c0*/  IMAD.U32 R182, RZ, RZ, UR8 ;  /* 0x00000008ffb67e24 */ /* 0x000fc4000f8e00ff */
[----:B0-----:R-:W-:Y:S01]  /*e4d0*/  FADD.FTZ R2, R0, R3 ;  /* 0x0000000300027221 */ /* 0x001fe20000010000 */
[----:B------:R-:W-:Y:S01]  /*e4e0*/  USEL UR37, UR37, URZ, UP0 ;  /* 0x0000003f25257287 */ /* 0x000fe20008000000 */
[----:B------:R-:W0:Y:S04]  /*e4f0*/  SHFL.BFLY PT, R0, R5, 0x1, 0x1f ;  /* 0x0c201f0005007f89 */ /* 0x000e2800000e0000 */
[----:B------:R-:W1:Y:S01]  /*e500*/  SHFL.BFLY PT, R9, R2, 0x1, 0x1f ;  /* 0x0c201f0002097f89 */ /* 0x000e6200000e0000 */
[----:B0-----:R-:W-:Y:S01]  /*e510*/  FADD.FTZ R12, R5, R0 ;  /* 0x00000000050c7221 */ /* 0x001fe20000010000 */
[----:B------:R-:W-:Y:S02]  /*e520*/  IMAD.U32 R5, RZ, RZ, UR5 ;  /* 0x00000005ff057e24 */ /* 0x000fe4000f8e00ff */
[----:B------:R-:W-:-:S02]  /*e530*/  IMAD.MOV.U32 R0, RZ, RZ, -0x800000 ;  /* 0xff800000ff007424 */ /* 0x000fc400078e00ff */
[----:B-1----:R-:W-:Y:S01]  /*e540*/  FADD.FTZ R13, R2, R9 ;  /* 0x00000009020d7221 */ /* 0x002fe20000010000 */
[----:B------:R-:W-:Y:S01]  /*e550*/  FSETP.NE.FTZ.AND P0, PT, R12, RZ, PT ;  /* 0x000000ff0c00720b */ /* 0x000fe20003f15000 */
[----:B------:R-:W-:Y:S02]  /*e560*/  @!P1 VIADD R5, R5, 0x2a860 ;  /* 0x0002a86005059836 */ /* 0x000fe40000000000 */
[----:B------:R-:W-:Y:S01]  /*e570*/  IMAD.MOV.U32 R9, RZ, RZ, RZ ;  /* 0x000000ffff097224 */ /* 0x000fe200078e00ff */
        /* <DEDUP_REMOVED lines=34> */
[----:B------:R-:W-:-:S04]  /*e7a0*/  USEL UR4, URZ, 0x1, UP0 ;  /* 0x000000013f047887 */ /* 0x000fc80008000000 */
[----:B------:R-:W-:Y:S01]  /*e7b0*/  ULOP3.LUT UR36, UR36, UR4, URZ, 0x3c, !UPT ;  /* 0x0000000424247292 */ /* 0x000fe2000f8e3c3f */
        /* <DEDUP_REMOVED lines=69> */
.L_x_1141:
[----:B------:R-:W0:Y:S01]  /*ec10*/  S2R R5, SR_CgaCtaId ;  /* 0x0000000000057919 */ /* 0x000e220000008800 */
[----:B------:R-:W-:Y:S01]  /*ec20*/  MOV R16, 0x400 ;  /* 0x0000040000107802 */ /* 0x000fe20000000f00 */
[----:B------:R-:W-:Y:S01]  /*ec30*/  BSSY B0, `(.L_x_1212) ;  /* 0x0000312000007945 */ /* 0x000fe20003800000 */
[----:B------:R-:W-:Y:S02]  /*ec40*/  BAR.SYNC.DEFER_BLOCKING 0x5, 0x180 ;  /* 0x0146000000007b1d */ /* 0x000fe40000010000 */
[----:B0-----:R-:W-:-:S05]  /*ec50*/  LEA R16, R5, R16, 0x18 ;  /* 0x0000001005107211 */ /* 0x001fca00078ec0ff */
[----:B------:R-:W0:Y:S02]  /*ec60*/  LDS.128 R4, [R16+0x2a8d0] ;  /* 0x02a8d00010047984 */ /* 0x000e240000000c00 */
[----:B0-----:R-:W-:Y:S02]  /*ec70*/  R2UR UR5, R5 ;  /* 0x00000000050572ca */ /* 0x001fe400000e0000 */
[----:B------:R-:W-:Y:S02]  /*ec80*/  R2UR UR6, R6 ;  /* 0x00000000060672ca */ /* 0x000fe400000e0000 */
[----:B------:R-:W-:Y:S01]  /*ec90*/  R2UR UR7, R7 ;  /* 0x00000000070772ca */ /* 0x000fe200000e0000 */
[----:B------:R-:W-:Y:S06]  /*eca0*/  BAR.ARV 0x4, 0x180 ;  /* 0x0106000000007b1d */ /* 0x000fec0000002000 */
[----:B------:R-:W-:Y:S08]  /*ecb0*/  @P0 BRA `(.L_x_1213) ;  /* 0x0000002000ac0947 */ /* 0x000ff00003800000 */
[----:B------:R-:W0:Y:S01]  /*ecc0*/  S2R R5, SR_SWINHI ;  /* 0x0000000000057919 */ /* 0x000e220000002f00 */
[----:B------:R-:W-:Y:S01]  /*ecd0*/  R2UR UR12, R181 ;  /* 0x00000000b50c72ca */ /* 0x000fe200000e0000 */
[----:B------:R-:W-:Y:S01]  /*ece0*/  ULDC.64 UR10, c[0x0][0xc00] ;  /* 0x00030000000a7ab9 */ /* 0x000fe20000000a00 */
[----:B------:R-:W-:Y:S01]  /*ecf0*/  ULDC.64 UR8, c[0x0][0xc00] ;  /* 0x0003000000087ab9 */ /* 0x000fe20000000a00 */
[----:B------:R-:W-:Y:S01]  /*ed00*/  ULDC.64 UR16, c[0x0][0x208] ;  /* 0x0000820000107ab9 */ /* 0x000fe20000000a00 */
[----:B------:R-:W-:Y:S02]  /*ed10*/  R2UR UR14, R162 ;  /* 0x00000000a20e72ca */ /* 0x000fe400000e0000 */
[----:B------:R-:W-:Y:S02]  /*ed20*/  R2UR UR13, R163 ;  /* 0x00000000a30d72ca */ /* 0x000fe400000e0000 */
[----:B------:R-:W-:-:S05]  /*ed30*/  R2UR UR20, R164 ;  /* 0x00000000a41472ca */ /* 0x000fca00000e0000 */
[----:B------:R-:W-:Y:S01]  /*ed40*/  UIMAD.WIDE UR8, UR12, 0x4, UR8 ;  /* 0x000000040c0878a5 */ /* 0x000fe2000f8e0208 */
[----:B------:R-:W-:Y:S02]  /*ed50*/  MOV R82, R16 ;  /* 0x0000001000527202 */ /* 0x000fe40000000f00 */
[----:B0-----:R-:W-:-:S03]  /*ed60*/  MOV R83, R5 ;  /* 0x0000000500537202 */ /* 0x001fc60000000f00 */
[----:B------:R-:W-:-:S03]  /*ed70*/  IMAD.WIDE R4, R201, 0x2, R82 ;  /* 0x00000002c9047825 */ /* 0x000fc600078e0252 */
[C---:B------:R-:W-:Y:S02]  /*ed80*/  LOP3.LUT R7, R4.reuse, 0x380, RZ, 0xc0, !PT ;  /* 0x0000038004077812 */ /* 0x040fe400078ec0ff */
[C---:B------:R-:W-:Y:S02]  /*ed90*/  IADD3 R8, P5, R4.reuse, 0x40, RZ ;  /* 0x0000004004087810 */ /* 0x040fe40007fbe0ff */
[----:B------:R-:W-:Y:S02]  /*eda0*/  SHF.R.U64 R7, R7, 0x3, RZ ;  /* 0x0000000307077819 */ /* 0x000fe400000012ff */
[C---:B------:R-:W-:Y:S01]  /*edb0*/  IADD3 R17, P6, R4.reuse, 0x20, RZ ;  /* 0x0000002004117810 */ /* 0x040fe20007fde0ff */
[--C-:B------:R-:W-:Y:S01]  /*edc0*/  IMAD.X R27, RZ, RZ, R5.reuse, P5 ;  /* 0x000000ffff1b7224 */ /* 0x100fe200028e0605 */
[C---:B------:R-:W-:Y:S02]  /*edd0*/  IADD3 R23, P4, R4.reuse, 0x60, RZ ;  /* 0x0000006004177810 */ /* 0x040fe40007f9e0ff */
[C---:B------:R-:W-:Y:S01]  /*ede0*/  IADD3 R31, P3, R4.reuse, 0x4000, RZ ;  /* 0x00004000041f7810 */ /* 0x040fe20007f7e0ff */
[--C-:B------:R-:W-:Y:S01]  /*edf0*/  IMAD.X R29, RZ, RZ, R5.reuse, P6 ;  /* 0x000000ffff1d7224 */ /* 0x100fe200030e0605 */
[C---:B------:R-:W-:Y:S01]  /*ee00*/  IADD3 R93, P2, R4.reuse, 0x4020, RZ ;  /* 0x00004020045d7810 */ /* 0x040fe20007f5e0ff */
[--C-:B------:R-:W-:Y:S01]  /*ee10*/  IMAD.X R25, RZ, RZ, R5.reuse, P4 ;  /* 0x000000ffff197224 */ /* 0x100fe200020e0605 */
[C---:B------:R-:W-:Y:S01]  /*ee20*/  IADD3 R97, P1, R4.reuse, 0x4040, RZ ;  /* 0x0000404004617810 */ /* 0x040fe20007f3e0ff */
[--C-:B------:R-:W-:Y:S01]  /*ee30*/  IMAD.X R15, RZ, RZ, R5.reuse, P3 ;  /* 0x000000ffff0f7224 */ /* 0x100fe200018e0605 */
[----:B------:R-:W-:Y:S01]  /*ee40*/  BAR.SYNC.DEFER_BLOCKING 0x1, 0x100 ;  /* 0x0044000000007b1d */ /* 0x000fe20000010000 */
[----:B------:R-:W-:Y:S01]  /*ee50*/  IADD3 R30, P0, R4, 0x4060, RZ ;  /* 0x00004060041e7810 */ /* 0x000fe20007f1e0ff */
[--C-:B------:R-:W-:Y:S01]  /*ee60*/  IMAD.X R13, RZ, RZ, R5.reuse, P2 ;  /* 0x000000ffff0d7224 */ /* 0x100fe200010e0605 */
[----:B------:R-:W-:Y:S01]  /*ee70*/  LOP3.LUT R4, R7, R4, RZ, 0x3c, !PT ;  /* 0x0000000407047212 */ /* 0x000fe200078e3cff */
[--C-:B------:R-:W-:Y:S01]  /*ee80*/  IMAD.X R11, RZ, RZ, R5.reuse, P1 ;  /* 0x000000ffff0b7224 */ /* 0x100fe200008e0605 */
[----:B------:R-:W-:Y:S01]  /*ee90*/  LOP3.LUT R7, R8, 0x380, RZ, 0xc0, !PT ;  /* 0x0000038008077812 */ /* 0x000fe200078ec0ff */
[----:B------:R-:W-:Y:S01]  /*eea0*/  IMAD.X R9, RZ, RZ, R5, P0 ;  /* 0x000000ffff097224 */ /* 0x000fe200000e0605 */
[----:B------:R-:W-:-:S02]  /*eeb0*/  LOP3.LUT R10, R23, 0x380, RZ, 0xc0, !PT ;  /* 0x00000380170a7812 */ /* 0x000fc400078ec0ff */
[----:B------:R-:W-:Y:S02]  /*eec0*/  LOP3.LUT R6, R17, 0x380, RZ, 0xc0, !PT ;  /* 0x0000038011067812 */ /* 0x000fe400078ec0ff */
[----:B------:R-:W-:Y:S02]  /*eed0*/  SHF.R.U64 R7, R7, 0x3, RZ ;  /* 0x0000000307077819 */ /* 0x000fe400000012ff */
[----:B------:R-:W-:Y:S02]  /*eee0*/  SHF.R.U64 R10, R10, 0x3, RZ ;  /* 0x000000030a0a7819 */ /* 0x000fe400000012ff */
[----:B------:R-:W-:Y:S02]  /*eef0*/  LOP3.LUT R12, R31, 0x380, RZ, 0xc0, !PT ;  /* 0x000003801f0c7812 */ /* 0x000fe400078ec0ff */
[----:B------:R-:W-:Y:S02]  /*ef00*/  SHF.R.U64 R6, R6, 0x3, RZ ;  /* 0x0000000306067819 */ /* 0x000fe400000012ff */
[----:B------:R-:W-:-:S02]  /*ef10*/  LOP3.LUT R26, R7, R8, RZ, 0x3c, !PT ;  /* 0x00000008071a7212 */ /* 0x000fc400078e3cff */
[----:B------:R-:W-:Y:S02]  /*ef20*/  LOP3.LUT R8, R93, 0x380, RZ, 0xc0, !PT ;  /* 0x000003805d087812 */ /* 0x000fe400078ec0ff */
[----:B------:R-:W-:Y:S02]  /*ef30*/  LOP3.LUT R24, R10, R23, RZ, 0x3c, !PT ;  /* 0x000000170a187212 */ /* 0x000fe400078e3cff */
[----:B------:R-:W-:Y:S02]  /*ef40*/  SHF.R.U64 R12, R12, 0x3, RZ ;  /* 0x000000030c0c7819 */ /* 0x000fe400000012ff */
[----:B------:R-:W-:Y:S02]  /*ef50*/  LOP3.LUT R28, R6, R17, RZ, 0x3c, !PT ;  /* 0x00000011061c7212 */ /* 0x000fe400078e3cff */
[----:B------:R-:W-:Y:S02]  /*ef60*/  LOP3.LUT R10, R97, 0x380, RZ, 0xc0, !PT ;  /* 0x00000380610a7812 */ /* 0x000fe400078ec0ff */
[----:B------:R-:W-:-:S02]  /*ef70*/  LOP3.LUT R17, R30, 0x380, RZ, 0xc0, !PT ;  /* 0x000003801e117812 */ /* 0x000fc400078ec0ff */
[----:B------:R-:W-:Y:S02]  /*ef80*/  SHF.R.U64 R8, R8, 0x3, RZ ;  /* 0x0000000308087819 */ /* 0x000fe400000012ff */
[----:B------:R-:W-:Y:S02]  /*ef90*/  LOP3.LUT R14, R12, R31, RZ, 0x3c, !PT ;  /* 0x0000001f0c0e7212 */ /* 0x000fe400078e3cff */
[----:B------:R-:W-:Y:S02]  /*efa0*/  SHF.R.U64 R10, R10, 0x3, RZ ;  /* 0x000000030a0a7819 */ /* 0x000fe400000012ff */
[----:B------:R-:W-:Y:S02]  /*efb0*/  SHF.R.U64 R17, R17, 0x3, RZ ;  /* 0x0000000311117819 */ /* 0x000fe400000012ff */
[----:B------:R-:W-:Y:S02]  /*efc0*/  LOP3.LUT R12, R8, R93, RZ, 0x3c, !PT ;  /* 0x0000005d080c7212 */ /* 0x000fe400078e3cff */
[----:B------:R-:W-:-:S02]  /*efd0*/  MOV R23, R4 ;  /* 0x0000000400177202 */ /* 0x000fc40000000f00 */
[----:B------:R-:W-:Y:S02]  /*efe0*/  F2FP.F16.F32.PACK_AB R4, R3, R2 ;  /* 0x000000020304723e */ /* 0x000fe400000000ff */
[----:B------:R-:W-:Y:S02]  /*eff0*/  F2FP.F16.F32.PACK_AB R5, R89, R88 ;  /* 0x000000585905723e */ /* 0x000fe400000000ff */
[----:B------:R-:W-:Y:S02]  /*f000*/  F2FP.F16.F32.PACK_AB R6, R21, R20 ;  /* 0x000000141506723e */ /* 0x000fe400000000ff */
[----:B------:R-:W-:Y:S02]  /*f010*/  F2FP.F16.F32.PACK_AB R7, R91, R90 ;  /* 0x0000005a5b07723e */ /* 0x000fe400000000ff */
[----:B------:R-:W-:Y:S02]  /*f020*/  LOP3.LUT R10, R10, R97, RZ, 0x3c, !PT ;  /* 0x000000610a0a7212 */ /* 0x000fe400078e3cff */
[----:B------:R-:W-:Y:S01]  /*f030*/  LOP3.LUT R8, R17, R30, RZ, 0x3c, !PT ;  /* 0x0000001e11087212 */ /* 0x000fe200078e3cff */
[----:B------:R0:W-:Y:S01]  /*f040*/  STSM.16.M88.4 [R23], R4 ;  /* 0x0000000417007844 */ /* 0x0001e20000000200 */
[----:B------:R-:W-:-:S02]  /*f050*/  MOV R97, R14 ;  /* 0x0000000e00617202 */ /* 0x000fc40000000f00 */
[----:B------:R-:W-:Y:S02]  /*f060*/  MOV R96, R12 ;  /* 0x0000000c00607202 */ /* 0x000fe40000000f00 */
[----:B------:R-:W-:Y:S02]  /*f070*/  MOV R99, R28 ;  /* 0x0000001c00637202 */ /* 0x000fe40000000f00 */
[----:B------:R-:W-:Y:S02]  /*f080*/  MOV R98, R26 ;  /* 0x0000001a00627202 */ /* 0x000fe40000000f00 */
[----:B------:R-:W-:Y:S02]  /*f090*/  MOV R17, R24 ;  /* 0x0000001800117202 */ /* 0x000fe40000000f00 */
[----:B------:R-:W-:Y:S02]  /*f0a0*/  F2FP.F16.F32.PACK_AB R12, R33, R32 ;  /* 0x00000020210c723e */ /* 0x000fe400000000ff */
[----:B------:R-:W-:-:S02]  /*f0b0*/  F2FP.F16.F32.PACK_AB R13, R35, R34 ;  /* 0x00000022230d723e */ /* 0x000fc400000000ff */
[----:B------:R-:W-:Y:S02]  /*f0c0*/  F2FP.F16.F32.PACK_AB R14, R37, R36 ;  /* 0x00000024250e723e */ /* 0x000fe400000000ff */
[----:B------:R-:W-:Y:S02]  /*f0d0*/  F2FP.F16.F32.PACK_AB R15, R39, R38 ;  /* 0x00000026270f723e */ /* 0x000fe400000000ff */
[----:B------:R-:W-:Y:S02]  /*f0e0*/  F2FP.F16.F32.PACK_AB R24, R41, R40 ;  /* 0x000000282918723e */ /* 0x000fe400000000ff */
[----:B------:R-:W-:Y:S01]  /*f0f0*/  F2FP.F16.F32.PACK_AB R25, R43, R42 ;  /* 0x0000002a2b19723e */ /* 0x000fe200000000ff */
[----:B------:R-:W-:Y:S01]  /*f100*/  STSM.16.M88.4 [R99], R12 ;  /* 0x0000000c63007844 */ /* 0x000fe20000000200 */
[----:B------:R-:W-:Y:S02]  /*f110*/  F2FP.F16.F32.PACK_AB R26, R45, R44 ;  /* 0x0000002c2d1a723e */ /* 0x000fe400000000ff */
[----:B------:R-:W-:-:S02]  /*f120*/  F2FP.F16.F32.PACK_AB R27, R47, R46 ;  /* 0x0000002e2f1b723e */ /* 0x000fc400000000ff */
[----:B------:R-:W-:Y:S02]  /*f130*/  F2FP.F16.F32.PACK_AB R28, R49, R48 ;  /* 0x00000030311c723e */ /* 0x000fe400000000ff */
[----:B------:R-:W-:Y:S01]  /*f140*/  F2FP.F16.F32.PACK_AB R29, R51, R50 ;  /* 0x00000032331d723e */ /* 0x000fe200000000ff */
[----:B------:R-:W-:Y:S01]  /*f150*/  STSM.16.M88.4 [R98], R24 ;  /* 0x0000001862007844 */ /* 0x000fe20000000200 */
[----:B------:R-:W-:Y:S02]  /*f160*/  F2FP.F16.F32.PACK_AB R30, R53, R52 ;  /* 0x00000034351e723e */ /* 0x000fe400000000ff */
[----:B------:R-:W-:Y:S02]  /*f170*/  F2FP.F16.F32.PACK_AB R31, R55, R54 ;  /* 0x00000036371f723e */ /* 0x000fe400000000ff */
[----:B------:R-:W-:Y:S02]  /*f180*/  MOV R93, R10 ;  /* 0x0000000a005d7202 */ /* 0x000fe40000000f00 */
[----:B0-----:R-:W-:Y:S01]  /*f190*/  MOV R23, R8 ;  /* 0x0000000800177202 */ /* 0x001fe20000000f00 */
[----:B------:R0:W-:Y:S01]  /*f1a0*/  STSM.16.M88.4 [R17], R28 ;  /* 0x0000001c11007844 */ /* 0x0001e20000000200 */
[----:B------:R-:W-:-:S02]  /*f1b0*/  F2FP.F16.F32.PACK_AB R4, R57, R56 ;  /* 0x000000383904723e */ /* 0x000fc400000000ff */
[----:B------:R-:W-:Y:S02]  /*f1c0*/  F2FP.F16.F32.PACK_AB R5, R59, R58 ;  /* 0x0000003a3b05723e */ /* 0x000fe400000000ff */
[----:B------:R-:W-:Y:S02]  /*f1d0*/  F2FP.F16.F32.PACK_AB R6, R61, R60 ;  /* 0x0000003c3d06723e */ /* 0x000fe400000000ff */
[----:B------:R-:W-:Y:S02]  /*f1e0*/  F2FP.F16.F32.PACK_AB R7, R63, R62 ;  /* 0x0000003e3f07723e */ /* 0x000fe400000000ff */
[----:B------:R-:W-:Y:S02]  /*f1f0*/  F2FP.F16.F32.PACK_AB R8, R65, R64 ;  /* 0x000000404108723e */ /* 0x000fe400000000ff */
[----:B------:R-:W-:Y:S01]  /*f200*/  F2FP.F16.F32.PACK_AB R9, R67, R66 ;  /* 0x000000424309723e */ /* 0x000fe200000000ff */
[----:B------:R-:W-:Y:S01]  /*f210*/  STSM.16.M88.4 [R97], R4 ;  /* 0x0000000461007844 */ /* 0x000fe20000000200 */
[----:B------:R-:W-:-:S02]  /*f220*/  F2FP.F16.F32.PACK_AB R10, R69, R68 ;  /* 0x00000044450a723e */ /* 0x000fc400000000ff */
[----:B------:R-:W-:Y:S01]  /*f230*/  F2FP.F16.F32.PACK_AB R11, R71, R70 ;  /* 0x00000046470b723e */ /* 0x000fe200000000ff */
[----:B0-----:R-:W-:Y:S01]  /*f240*/  IMAD.U32 R28, RZ, RZ, UR8 ;  /* 0x00000008ff1c7e24 */ /* 0x001fe2000f8e00ff */
[----:B------:R-:W-:Y:S01]  /*f250*/  F2FP.F16.F32.PACK_AB R12, R73, R72 ;  /* 0x00000048490c723e */ /* 0x000fe200000000ff */
[----:B------:R-:W-:Y:S01]  /*f260*/  IMAD.U32 R29, RZ, RZ, UR9 ;  /* 0x00000009ff1d7e24 */ /* 0x000fe2000f8e00ff */
[----:B------:R-:W-:Y:S01]  /*f270*/  F2FP.F16.F32.PACK_AB R13, R75, R74 ;  /* 0x0000004a4b0d723e */ /* 0x000fe200000000ff */
[----:B------:R-:W-:Y:S01]  /*f280*/  STSM.16.M88.4 [R96], R8 ;  /* 0x0000000860007844 */ /* 0x000fe20000000200 */
[----:B------:R-:W-:Y:S01]  /*f290*/  F2FP.F16.F32.PACK_AB R14, R77, R76 ;  /* 0x0000004c4d0e723e */ /* 0x000fe200000000ff */
[----:B------:R-:W0:Y:S01]  /*f2a0*/  LDC.64 R30, c[0x0][0xc08] ;  /* 0x00030200ff1e7b82 */ /* 0x000e220000000a00 */
[----:B------:R-:W-:Y:S02]  /*f2b0*/  F2FP.F16.F32.PACK_AB R15, R79, R78 ;  /* 0x0000004e4f0f723e */ /* 0x000fe400000000ff */
[----:B------:R-:W-:-:S02]  /*f2c0*/  F2FP.F16.F32.PACK_AB R24, R81, R80 ;  /* 0x000000505118723e */ /* 0x000fc400000000ff */
[----:B------:R-:W-:Y:S01]  /*f2d0*/  F2FP.F16.F32.PACK_AB R25, R95, R94 ;  /* 0x0000005e5f19723e */ /* 0x000fe200000000ff */
[----:B------:R-:W-:Y:S01]  /*f2e0*/  STSM.16.M88.4 [R93], R12 ;  /* 0x0000000c5d007844 */ /* 0x000fe20000000200 */
[----:B------:R-:W-:Y:S02]  /*f2f0*/  F2FP.F16.F32.PACK_AB R26, R85, R84 ;  /* 0x00000054551a723e */ /* 0x000fe400000000ff */
[----:B------:R-:W-:Y:S02]  /*f300*/  F2FP.F16.F32.PACK_AB R27, R87, R86 ;  /* 0x00000056571b723e */ /* 0x000fe400000000ff */
[----:B------:R-:W-:-:S03]  /*f310*/  ISETP.NE.U32.AND P0, PT, RZ, UR10, PT ;  /* 0x0000000aff007c0c */ /* 0x000fc6000bf05070 */
[----:B------:R1:W-:Y:S01]  /*f320*/  STSM.16.M88.4 [R23], R24 ;  /* 0x0000001817007844 */ /* 0x0003e20000000200 */
[----:B------:R-:W-:Y:S01]  /*f330*/  BAR.SYNC.DEFER_BLOCKING 0x1, 0x100 ;  /* 0x0044000000007b1d */ /* 0x000fe20000010000 */
[----:B------:R-:W-:-:S07]  /*f340*/  ISETP.NE.AND.EX P0, PT, RZ, UR11, PT, P0 ;  /* 0x0000000bff007c0c */ /* 0x000fce000bf05300 */
[----:B-1----:R-:W1:Y:S06]  /*f350*/  LDC R23, c[0x0][0xbe8] ;  /* 0x0002fa00ff177b82 */ /* 0x002e6c0000000800 */
[----:B------:R-:W2:Y:S01]  /*f360*/  @P0 LDG.E R17, desc[UR16][R28.64] ;  /* 0x000000101c110981 */ /* 0x000ea2000c1e1900 */
[----:B0-----:R-:W-:Y:S02]  /*f370*/  ISETP.NE.U32.AND P1, PT, R30, RZ, PT ;  /* 0x000000ff1e00720c */ /* 0x001fe40003f25070 */
[----:B------:R-:W-:-:S11]  /*f380*/  R2UR UR4, R31 ;  /* 0x000000001f0472ca */ /* 0x000fd600000e0000 */
[----:B------:R-:W-:Y:S02]  /*f390*/  VOTEU.ANY UP0, P1 ;  /* 0x00000000003f7886 */ /* 0x000fe40000800100 */
[----:B------:R-:W-:Y:S01]  /*f3a0*/  UISETP.NE.AND.EX UP0, UPT, UR4, URZ, UPT, UP0 ;  /* 0x0000003f0400728c */ /* 0x000fe2000bf05300 */
[----:B-1----:R-:W-:Y:S02]  /*f3b0*/  ISETP.NE.AND P1, PT, R23, 0x1, PT ;  /* 0x000000011700780c */ /* 0x002fe40003f25270 */
[----:B------:R-:W-:Y:S02]  /*f3c0*/  ULDC UR4, c[0x0][0xa88] ;  /* 0x0002a20000047ab9 */ /* 0x000fe40000000800 */
[----:B------:R-:W-:Y:S01]  /*f3d0*/  IMAD.U32 R8, RZ, RZ, UR4 ;  /* 0x00000004ff087e24 */ /* 0x000fe2000f8e00ff */
[----:B------:R-:W-:Y:S01]  /*f3e0*/  PLOP3.LUT P4, PT, PT, PT, UP0, 0x80, 0x0 ;  /* 0x000000000000781c */ /* 0x000fe20003f8f008 */
[----:B------:R-:W-:-:S04]  /*f3f0*/  ULDC UR4, c[0x0][0xad4] ;  /* 0x0002b50000047ab9 */ /* 0x000fc80000000800 */
[----:B------:R-:W-:Y:S02]  /*f400*/  @UP0 ULDC.64 UR8, c[0x0][0xc08] ;  /* 0x0003020000080ab9 */ /* 0x000fe40000000a00 */
[----:B------:R-:W-:Y:S01]  /*f410*/  @UP0 UIMAD.WIDE UR8, UR12, 0x4, UR8 ;  /* 0x000000040c0808a5 */ /* 0x000fe2000f8e0208 */
[----:B------:R-:W0:Y:S01]  /*f420*/  @P1 LDC R6, c[0x0][0xbec] ;  /* 0x0002fb00ff061b82 */ /* 0x000e220000000800 */
[----:B------:R-:W-:-:S04]  /*f430*/  UISETP.NE.AND UP0, UPT, UR14, URZ, UPT ;  /* 0x0000003f0e00728c */ /* 0x000fc8000bf05270 */
[----:B------:R-:W-:Y:S01]  /*f440*/  USEL UR4, UR14, UR4, UP0 ;  /* 0x000000040e047287 */ /* 0x000fe20008000000 */
[----:B------:R-:W-:Y:S02]  /*f450*/  IMAD.U32 R4, RZ, RZ, UR8 ;  /* 0x00000008ff047e24 */ /* 0x000fe4000f8e00ff */
[----:B------:R-:W1:Y:S01]  /*f460*/  @P1 LDC R9, c[0x0][0xbf0] ;  /* 0x0002fc00ff091b82 */ /* 0x000e620000000800 */
[----:B------:R-:W-:Y:S01]  /*f470*/  UISETP.GT.AND UP1, UPT, UR4, 0x1, UPT ;  /* 0x000000010400788c */ /* 0x000fe2000bf24270 */
[----:B------:R-:W-:Y:S01]  /*f480*/  IMAD.U32 R5, RZ, RZ, UR9 ;  /* 0x00000009ff057e24 */ /* 0x000fe2000f8e00ff */
[----:B------:R-:W-:Y:S02]  /*f490*/  UMOV UR19, 0x9b8 ;  /* 0x000009b800137882 */ /* 0x000fe40000000000 */
[----:B------:R-:W-:Y:S02]  /*f4a0*/  USEL UR19, UR19, 0x978, UP1 ;  /* 0x0000097813137887 */ /* 0x000fe40008800000 */
[----:B------:R-:W-:Y:S01]  /*f4b0*/  UISETP.NE.U32.AND UP0, UPT, UR10, URZ, UPT ;  /* 0x0000003f0a00728c */ /* 0x000fe2000bf05070 */
[----:B------:R-:W-:Y:S01]  /*f4c0*/  VIADD R11, R19, UR60 ;  /* 0x0000003c130b7c36 */ /* 0x000fe20008000000 */
[----:B------:R-:W-:Y:S01]  /*f4d0*/  USHF.R.S32.HI UR10, URZ, 0x1f, UR12 ;  /* 0x0000001f3f0a7899 */ /* 0x000fe2000801140c */
[----:B------:R0:W5:Y:S01]  /*f4e0*/  @P4 LDG.E R8, desc[UR16][R4.64] ;  /* 0x0000001004084981 */ /* 0x000162000c1e1900 */
[----:B------:R-:W-:Y:S01]  /*f4f0*/  UISETP.NE.AND.EX UP0, UPT, UR11, URZ, UPT, UP0 ;  /* 0x0000003f0b00728c */ /* 0x000fe2000bf05300 */
[----:B------:R-:W-:Y:S01]  /*f500*/  IMAD.MOV.U32 R7, RZ, RZ, R11 ;  /* 0x000000ffff077224 */ /* 0x000fe200078e000b */
[----:B------:R-:W-:Y:S01]  /*f510*/  UMOV UR4, URZ ;  /* 0x0000003f00047c82 */ /* 0x000fe20008000000 */
[----:B------:R-:W-:-:S02]  /*f520*/  USEL UR9, UR13, URZ, UP1 ;  /* 0x0000003f0d097287 */ /* 0x000fc40008800000 */
[----:B------:R-:W-:Y:S02]  /*f530*/  USEL UR8, UR12, URZ, !UP0 ;  /* 0x0000003f0c087287 */ /* 0x000fe4000c000000 */
[----:B------:R-:W-:Y:S01]  /*f540*/  USEL UR18, UR10, URZ, !UP0 ;  /* 0x0000003f0a127287 */ /* 0x000fe2000c000000 */
[----:B------:R-:W-:Y:S02]  /*f550*/  ULDC.64 UR12, c[0x0][UR19+0x220] ;  /* 0x00008800130c7abb */ /* 0x000fe40008000a00 */
[----:B------:R-:W-:Y:S01]  /*f560*/  ULDC.64 UR10, c[0x0][UR19+0x218] ;  /* 0x00008600130a7abb */ /* 0x000fe20008000a00 */
[----:B0-----:R-:W-:Y:S01]  /*f570*/  @P1 IMAD.HI.U32 R4, R11, R6, RZ ;  /* 0x000000060b041227 */ /* 0x001fe200078e00ff */
[----:B------:R-:W-:Y:S01]  /*f580*/  ULDC.64 UR14, c[0x0][UR19+0x228] ;  /* 0x00008a00130e7abb */ /* 0x000fe20008000a00 */
[----:B------:R-:W-:Y:S02]  /*f590*/  UIMAD.WIDE.U32 UR16, UR10, UR20, URZ ;  /* 0x000000140a1072a5 */ /* 0x000fe4000f8e003f */
[----:B------:R-:W-:Y:S01]  /*f5a0*/  UIMAD UR13, UR13, UR8, URZ ;  /* 0x000000080d0d72a4 */ /* 0x000fe2000f8e023f */
[----:B-1----:R-:W-:Y:S01]  /*f5b0*/  @P1 SHF.R.U32.HI R7, RZ, R9, R4 ;  /* 0x00000009ff071219 */ /* 0x002fe20000011604 */
[----:B------:R-:W-:-:S02]  /*f5c0*/  UIMAD UR20, UR11, UR20, URZ ;  /* 0x000000140b1472a4 */ /* 0x000fc4000f8e023f */
[----:B------:R-:W-:Y:S02]  /*f5d0*/  UIMAD.WIDE.U32 UR10, UR12, UR8, URZ ;  /* 0x000000080c0a72a5 */ /* 0x000fe4000f8e003f */
[----:B------:R-:W-:Y:S01]  /*f5e0*/  UIMAD.WIDE.U32 UR22, UR14, UR9, URZ ;  /* 0x000000090e1672a5 */ /* 0x000fe2000f8e003f */
[----:B------:R-:W-:Y:S01]  /*f5f0*/  IMAD.MOV R6, RZ, RZ, -R7 ;  /* 0x000000ffff067224 */ /* 0x000fe200078e0a07 */
[----:B------:R-:W-:Y:S02]  /*f600*/  UIMAD UR9, UR15, UR9, URZ ;  /* 0x000000090f0972a4 */ /* 0x000fe4000f8e023f */
[----:B------:R-:W-:Y:S01]  /*f610*/  UIMAD UR13, UR12, UR18, UR13 ;  /* 0x000000120c0d72a4 */ /* 0x000fe2000f8e020d */
[----:B------:R-:W-:Y:S01]  /*f620*/  IMAD R9, R23, R6, R11 ;  /* 0x0000000617097224 */ /* 0x000fe200078e020b */
[----:B------:R-:W-:Y:S01]  /*f630*/  UIADD3 UR20, UR17, UR20, URZ ;  /* 0x0000001411147290 */ /* 0x000fe2000fffe03f */
[----:B------:R-:W-:Y:S02]  /*f640*/  IMAD.U32 R4, RZ, RZ, UR22 ;  /* 0x00000016ff047e24 */ /* 0x000fe4000f8e00ff */
[----:B------:R-:W-:Y:S01]  /*f650*/  IMAD.U32 R5, RZ, RZ, UR23 ;  /* 0x00000017ff057e24 */ /* 0x000fe2000f8e00ff */
[----:B------:R-:W-:-:S02]  /*f660*/  SHF.R.S32.HI R5, RZ, 0x1f, R7 ;  /* 0x0000001fff057819 */ /* 0x000fc40000011407 */
[----:B------:R-:W-:Y:S02]  /*f670*/  SHF.R.S32.HI R6, RZ, 0x1f, R9 ;  /* 0x0000001fff067819 */ /* 0x000fe40000011409 */
[----:B--2---:R-:W-:-:S13]  /*f680*/  @P0 R2UR UR4, R17 ;  /* 0x00000000110402ca */ /* 0x004fda00000e0000 */
[----:B------:R-:W-:Y:S02]  /*f690*/  UIADD3 UR16, UP0, UP2, UR10, UR16, UR4 ;  /* 0x000000100a107290 */ /* 0x000fe4000fa1e004 */
[----:B------:R-:W-:Y:S02]  /*f6a0*/  UIADD3 UR10, UR23, UR9, URZ ;  /* 0x00000009170a7290 */ /* 0x000fe4000fffe03f */
[----:B------:R-:W-:Y:S02]  /*f6b0*/  UIADD3 UR9, UR11, UR13, URZ ;  /* 0x0000000d0b097290 */ /* 0x000fe4000fffe03f */
[----:B------:R-:W-:Y:S01]  /*f6c0*/  USHF.R.S32.HI UR14, URZ, 0x1f, UR4 ;  /* 0x0000001f3f0e7899 */ /* 0x000fe20008011404 */
[----:B------:R-:W-:Y:S01]  /*f6d0*/  IADD3 R4, P2, P3, R7, UR16, R4 ;  /* 0x0000001007047c10 */ /* 0x000fe2000fb5e004 */
[----:B------:R-:W-:Y:S01]  /*f6e0*/  IMAD.U32 R10, RZ, RZ, UR10 ;  /* 0x0000000aff0a7e24 */ /* 0x000fe2000f8e00ff */
[----:B------:R-:W-:Y:S01]  /*f6f0*/  ULDC.64 UR10, c[0x0][UR19+0x210] ;  /* 0x00008400130a7abb */ /* 0x000fe20008000a00 */
[----:B------:R-:W-:Y:S01]  /*f700*/  UIADD3.X UR9, UR9, UR20, UR14, UP0, UP2 ;  /* 0x0000001409097290 */ /* 0x000fe200087e440e */
[----:B------:R-:W-:Y:S01]  /*f710*/  IMAD R7, R9, UR11, RZ ;  /* 0x0000000b09077c24 */ /* 0x000fe2000f8e02ff */
[----:B------:R-:W-:Y:S01]  /*f720*/  ULDC.64 UR12, c[0x0][0xba8] ;  /* 0x0002ea00000c7ab9 */ /* 0x000fe20000000a00 */
[----:B------:R-:W-:Y:S01]  /*f730*/  @!UP1 ULDC UR12, c[0x0][0xb50] ;  /* 0x0002d400000c9ab9 */ /* 0x000fe20000000800 */
[----:B------:R-:W-:Y:S01]  /*f740*/  @!UP1 ULDC UR13, c[0x0][0xb54] ;  /* 0x0002d500000d9ab9 */ /* 0x000fe20000000800 */
[----:B------:R-:W-:Y:S01]  /*f750*/  IMAD R7, R6, UR10, R7 ;  /* 0x0000000a06077c24 */ /* 0x000fe2000f8e0207 */
[----:B------:R-:W-:-:S03]  /*f760*/  IADD3.X R5, R5, UR9, R10, P2, P3 ;  /* 0x0000000905057c10 */ /* 0x000fc600097e640a */
[----:B------:R-:W-:-:S04]  /*f770*/  IMAD.WIDE.U32 R4, R9, UR10, R4 ;  /* 0x0000000a09047c25 */ /* 0x000fc8000f8e0004 */
[----:B------:R-:W-:Y:S01]  /*f780*/  IMAD.IADD R5, R5, 0x1, R7 ;  /* 0x0000000105057824 */ /* 0x000fe200078e0207 */
[----:B------:R-:W-:-:S04]  /*f790*/  LEA R9, P2, R4, UR12, 0x2 ;  /* 0x0000000c04097c11 */ /* 0x000fc8000f8410ff */
[----:B------:R-:W-:Y:S01]  /*f7a0*/  LEA.HI.X R10, R4, UR13, R5, 0x2, P2 ;  /* 0x0000000d040a7c11 */ /* 0x000fe200090f1405 */
[----:B------:R-:W-:Y:S08]  /*f7b0*/  @P4 BRA `(.L_x_1214) ;  /* 0x0000000000144947 */ /* 0x000ff00003800000 */
[----:B------:R-:W-:Y:S05]  /*f7c0*/  @!P0 BRA `(.L_x_1214) ;  /* 0x0000000000108947 */ /* 0x000fea0003800000 */
[----:B------:R-:W-:Y:S02]  /*f7d0*/  ULDC.64 UR10, c[0x0][0x208] ;  /* 0x00008200000a7ab9 */ /* 0x000fe40000000a00 */
[----:B------:R-:W2:Y:S04]  /*f7e0*/  LDG.E R5, desc[UR10][R28.64] ;  /* 0x0000000a1c057981 */ /* 0x000ea8000c1e1900 */
[----:B-----5:R-:W2:Y:S02]  /*f7f0*/  LDG.E R8, desc[UR10][R28.64+0x4] ;  /* 0x0000040a1c087981 */ /* 0x020ea4000c1e1900 */
[----:B--2---:R-:W-:-:S07]  /*f800*/  IMAD.IADD R8, R8, 0x1, -R5 ;  /* 0x0000000108087824 */ /* 0x004fce00078e0a05 */
.L_x_1214:
[----:B------:R-:W-:Y:S01]  /*f810*/  SHFL.IDX PT, R4, R9, RZ, 0x1c1f ;  /* 0x001c1fff09047589 */ /* 0x000fe200000e0000 */
[----:B------:R-:W-:Y:S01]  /*f820*/  VIADD R12, R200, UR60 ;  /* 0x0000003cc80c7c36 */ /* 0x000fe20008000000 */
[----:B------:R-:W-:Y:S01]  /*f830*/  LOP3.LUT P0, RZ, R183, 0x3, RZ, 0xc0, !PT ;  /* 0x00000003b7ff7812 */ /* 0x000fe2000780c0ff */
[----:B-----5:R-:W-:Y:S01]  /*f840*/  IMAD R17, R8, R23, RZ ;  /* 0x0000001708117224 */ /* 0x020fe200078e02ff */
[----:B------:R-:W0:Y:S01]  /*f850*/  SHFL.IDX PT, R5, R10, RZ, 0x1c1f ;  /* 0x001c1fff0a057589 */ /* 0x000e2200000e0000 */
[C---:B------:R-:W-:Y:S01]  /*f860*/  VIADD R24, R12.reuse, 0x8 ;  /* 0x000000080c187836 */ /* 0x040fe20000000000 */
[----:B------:R-:W-:Y:S02]  /*f870*/  ULDC.64 UR10, c[0x0][0x208] ;  /* 0x00008200000a7ab9 */ /* 0x000fe40000000a00 */
[----:B------:R-:W-:Y:S01]  /*f880*/  SHFL.IDX PT, R6, R9, 0x1, 0x1c1f ;  /* 0x003c1f0009067f89 */ /* 0x000fe200000e0000 */
[-C--:B------:R-:W-:Y:S02]  /*f890*/  ISETP.GE.OR P2, PT, R12, R17.reuse, P0 ;  /* 0x000000110c00720c */ /* 0x080fe40000746670 */
[----:B------:R-:W-:Y:S01]  /*f8a0*/  ISETP.GE.OR P0, PT, R24, R17, P0 ;  /* 0x000000111800720c */ /* 0x000fe20000706670 */
[----:B------:R-:W1:Y:S10]  /*f8b0*/  SHFL.IDX PT, R7, R10, 0x1, 0x1c1f ;  /* 0x003c1f000a077f89 */ /* 0x000e7400000e0000 */
[----:B0-----:R0:W-:Y:S04]  /*f8c0*/  @!P2 ST.E desc[UR10][R4.64], R92 ;  /* 0x0000005c0400a985 */ /* 0x0011e8000c10190a */
[----:B-1----:R0:W-:Y:S01]  /*f8d0*/  @!P0 ST.E desc[UR10][R6.64], R0 ;  /* 0x0000000006008985 */ /* 0x0021e2000c10190a */
[----:B------:R-:W-:-:S13]  /*f8e0*/  PLOP3.LUT P0, PT, PT, PT, UP1, 0x80, 0x0 ;  /* 0x000000000000781c */ /* 0x000fda0003f0f018 */
[----:B0-----:R-:W-:Y:S05]  /*f8f0*/  @P0 BRA `(.L_x_1215) ;  /* 0x0000000800a40947 */ /* 0x001fea0003800000 */
[----:B------:R-:W-:Y:S01]  /*f900*/  IMAD R3, R180, 0x40, R22 ;  /* 0x00000040b4037824 */ /* 0x000fe200078e0216 */
[----:B------:R-:W-:Y:S01]  /*f910*/  ULDC.64 UR12, c[0x0][0xaa0] ;  /* 0x0002a800000c7ab9 */ /* 0x000fe20000000a00 */
[----:B------:R-:W-:Y:S01]  /*f920*/  R2UR UR15, R164 ;  /* 0x00000000a40f72ca */ /* 0x000fe200000e0000 */
[----:B------:R-:W0:Y:S01]  /*f930*/  @P1 LDC R45, c[0x0][0xbf0] ;  /* 0x0002fc00ff2d1b82 */ /* 0x000e220000000800 */
[----:B------:R-:W-:Y:S01]  /*f940*/  IMAD.WIDE R82, R3, 0x2, R82 ;  /* 0x0000000203527825 */ /* 0x000fe200078e0252 */
[----:B------:R-:W-:Y:S02]  /*f950*/  ULDC.64 UR10, c[0x0][0x208] ;  /* 0x00008200000a7ab9 */ /* 0x000fe40000000a00 */
[C---:B------:R-:W-:Y:S02]  /*f960*/  IADD3 R9, P6, R82.reuse, 0x1000, RZ ;  /* 0x0000100052097810 */ /* 0x040fe40007fde0ff */
[----:B------:R-:W-:Y:S02]  /*f970*/  IADD3 R13, P5, R82, 0x2000, RZ ;  /* 0x00002000520d7810 */ /* 0x000fe40007fbe0ff */
[----:B------:R-:W-:-:S02]  /*f980*/  LOP3.LUT R8, R9, 0x380, RZ, 0xc0, !PT ;  /* 0x0000038009087812 */ /* 0x000fc400078ec0ff */
[----:B------:R-:W-:Y:S02]  /*f990*/  IADD3 R25, P4, R82, 0x3000, RZ ;  /* 0x0000300052197810 */ /* 0x000fe40007f9e0ff */
[----:B------:R-:W-:Y:S02]  /*f9a0*/  SHF.R.U64 R8, R8, 0x3, RZ ;  /* 0x0000000308087819 */ /* 0x000fe400000012ff */
[----:B------:R-:W-:Y:S02]  /*f9b0*/  IADD3 R29, P3, R82, 0x4000, RZ ;  /* 0x00004000521d7810 */ /* 0x000fe40007f7e0ff */
[----:B------:R-:W-:Y:S01]  /*f9c0*/  LOP3.LUT R8, R8, R9, RZ, 0x3c, !PT ;  /* 0x0000000908087212 */ /* 0x000fe200078e3cff */
[----:B------:R-:W-:Y:S01]  /*f9d0*/  IMAD.X R9, RZ, RZ, R83, P6 ;  /* 0x000000ffff097224 */ /* 0x000fe200030e0653 */
[C---:B------:R-:W-:Y:S02]  /*f9e0*/  IADD3 R3, P6, R82.reuse, 0x7000, RZ ;  /* 0x0000700052037810 */ /* 0x040fe40007fde0ff */
[----:B------:R-:W-:-:S02]  /*f9f0*/  IADD3 R33, P2, R82, 0x5000, RZ ;  /* 0x0000500052217810 */ /* 0x000fc40007f5e0ff */
[----:B------:R-:W-:Y:S01]  /*fa00*/  IADD3 R37, P0, R82, 0x6000, RZ ;  /* 0x0000600052257810 */ /* 0x000fe20007f1e0ff */
[----:B------:R-:W-:Y:S01]  /*fa10*/  IMAD.X R41, RZ, RZ, R83, P6 ;  /* 0x000000ffff297224 */ /* 0x000fe200030e0653 */
[----:B------:R-:W-:Y:S01]  /*fa20*/  LOP3.LUT R0, R3, 0x380, RZ, 0xc0, !PT ;  /* 0x0000038003007812 */ /* 0x000fe200078ec0ff */
[----:B------:R-:W-:Y:S01]  /*fa30*/  UIMAD UR9, UR14, UR12, URZ ;  /* 0x0000000c0e0972a4 */ /* 0x000fe2000f8e023f */
[----:B------:R-:W-:Y:S01]  /*fa40*/  LOP3.LUT R12, R13, 0x380, RZ, 0xc0, !PT ;  /* 0x000003800d0c7812 */ /* 0x000fe200078ec0ff */
[----:B------:R-:W5:Y:S01]  /*fa50*/  LD.E.128 R8, desc[UR10][R8.64] ;  /* 0x0000000a08087980 */ /* 0x000f62000c101d00 */
[----:B------:R-:W-:Y:S02]  /*fa60*/  LOP3.LUT R24, R25, 0x380, RZ, 0xc0, !PT ;  /* 0x0000038019187812 */ /* 0x000fe400078ec0ff */
[----:B------:R-:W-:Y:S02]  /*fa70*/  LOP3.LUT R28, R29, 0x380, RZ, 0xc0, !PT ;  /* 0x000003801d1c7812 */ /* 0x000fe400078ec0ff */
[----:B------:R-:W-:-:S02]  /*fa80*/  LOP3.LUT R32, R33, 0x380, RZ, 0xc0, !PT ;  /* 0x0000038021207812 */ /* 0x000fc400078ec0ff */
[----:B------:R-:W-:Y:S02]  /*fa90*/  LOP3.LUT R36, R37, 0x380, RZ, 0xc0, !PT ;  /* 0x0000038025247812 */ /* 0x000fe400078ec0ff */
[----:B------:R-:W-:Y:S02]  /*faa0*/  SHF.R.U64 R0, R0, 0x3, RZ ;  /* 0x0000000300007819 */ /* 0x000fe400000012ff */
[----:B------:R-:W-:Y:S02]  /*fab0*/  LOP3.LUT R5, R82, 0x380, RZ, 0xc0, !PT ;  /* 0x0000038052057812 */ /* 0x000fe400078ec0ff */
[----:B------:R-:W-:Y:S02]  /*fac0*/  SHF.R.U64 R12, R12, 0x3, RZ ;  /* 0x000000030c0c7819 */ /* 0x000fe400000012ff */
[----:B------:R-:W-:Y:S02]  /*fad0*/  SHF.R.U64 R24, R24, 0x3, RZ ;  /* 0x0000000318187819 */ /* 0x000fe400000012ff */
[----:B------:R-:W-:-:S02]  /*fae0*/  SHF.R.U64 R28, R28, 0x3, RZ ;  /* 0x000000031c1c7819 */ /* 0x000fc400000012ff */
[----:B------:R-:W-:Y:S02]  /*faf0*/  SHF.R.U64 R32, R32, 0x3, RZ ;  /* 0x0000000320207819 */ /* 0x000fe400000012ff */
[----:B------:R-:W-:Y:S02]  /*fb00*/  SHF.R.U64 R36, R36, 0x3, RZ ;  /* 0x0000000324247819 */ /* 0x000fe400000012ff */
[----:B------:R-:W-:Y:S02]  /*fb10*/  LOP3.LUT R40, R0, R3, RZ, 0x3c, !PT ;  /* 0x0000000300287212 */ /* 0x000fe400078e3cff */
[----:B------:R-:W-:Y:S01]  /*fb20*/  SHF.R.U64 R5, R5, 0x3, RZ ;  /* 0x0000000305057819 */ /* 0x000fe200000012ff */
[----:B------:R-:W1:Y:S01]  /*fb30*/  @P1 LDC R3, c[0x0][0xbec] ;  /* 0x0002fb00ff031b82 */ /* 0x000e620000000800 */
        /* <DEDUP_REMOVED lines=10> */
[----:B------:R-:W-:Y:S01]  /*fbe0*/  LOP3.LUT R82, R5, R82, RZ, 0x3c, !PT ;  /* 0x0000005205527212 */ /* 0x000fe200078e3cff */
[----:B------:R-:W5:Y:S01]  /*fbf0*/  LD.E.128 R12, desc[UR10][R12.64] ;  /* 0x0000000a0c0c7980 */ /* 0x000f62000c101d00 */
[----:B------:R-:W-:-:S03]  /*fc00*/  UIMAD UR9, UR4, UR13, UR9 ;  /* 0x0000000d040972a4 */ /* 0x000fc6000f8e0209 */
[----:B------:R2:W5:Y:S04]  /*fc10*/  LD.E.128 R4, desc[UR10][R82.64] ;  /* 0x0000000a52047980 */ /* 0x000568000c101d00 */
[----:B------:R-:W5:Y:S04]  /*fc20*/  LD.E.128 R24, desc[UR10][R24.64] ;  /* 0x0000000a18187980 */ /* 0x000f68000c101d00 */
[----:B------:R-:W5:Y:S04]  /*fc30*/  LD.E.128 R28, desc[UR10][R28.64] ;  /* 0x0000000a1c1c7980 */ /* 0x000f68000c101d00 */
[----:B------:R-:W5:Y:S04]  /*fc40*/  LD.E.128 R32, desc[UR10][R32.64] ;  /* 0x0000000a20207980 */ /* 0x000f68000c101d00 */
[----:B------:R-:W5:Y:S04]  /*fc50*/  LD.E.128 R36, desc[UR10][R36.64] ;  /* 0x0000000a24247980 */ /* 0x000f68000c101d00 */
[----:B------:R-:W5:Y:S01]  /*fc60*/  LD.E.128 R40, desc[UR10][R40.64] ;  /* 0x0000000a28287980 */ /* 0x000f62000c101d00 */
[----:B------:R-:W-:Y:S01]  /*fc70*/  UIMAD.WIDE.U32 UR10, UR4, UR12, URZ ;  /* 0x0000000c040a72a5 */ /* 0x000fe2000f8e003f */
[----:B------:R-:W-:-:S02]  /*fc80*/  IMAD R0, R161, 0x20, R180 ;  /* 0x00000020a1007824 */ /* 0x000fc400078e02b4 */
[----:B------:R-:W-:Y:S01]  /*fc90*/  ULDC.64 UR12, c[0x0][0xae8] ;  /* 0x0002ba00000c7ab9 */ /* 0x000fe20000000a00 */
[----:B------:R-:W-:Y:S01]  /*fca0*/  UIADD3 UR11, UR11, UR9, URZ ;  /* 0x000000090b0b7290 */ /* 0x000fe2000fffe03f */
[----:B------:R-:W-:Y:S01]  /*fcb0*/  VIADD R44, R0, UR60 ;  /* 0x0000003c002c7c36 */ /* 0x000fe20008000000 */
[----:B------:R-:W-:Y:S01]  /*fcc0*/  @!PT LDS RZ, [RZ] ;  /* 0x00000000fffff984 */ /* 0x000fe20000000800 */
[----:B------:R-:W-:Y:S01]  /*fcd0*/  @!PT LDS RZ, [RZ] ;  /* 0x00000000fffff984 */ /* 0x000fe20000000800 */
[----:B------:R-:W-:Y:S01]  /*fce0*/  @!PT LDS RZ, [RZ] ;  /* 0x00000000fffff984 */ /* 0x000fe20000000800 */
[----:B------:R-:W-:Y:S01]  /*fcf0*/  @!PT LDS RZ, [RZ] ;  /* 0x00000000fffff984 */ /* 0x000fe20000000800 */
[----:B------:R3:W-:Y:S06]  /*fd00*/  MEMBAR.ALL.CTA ;  /* 0x0000000000007992 */ /* 0x0007ec0000008000 */
[----:B---3--:R-:W3:Y:S01]  /*fd10*/  FENCE.VIEW.ASYNC.S ;  /* 0x00000000000073c6 */ /* 0x008ee20000000000 */
[----:B------:R-:W-:-:S02]  /*fd20*/  UIMAD.WIDE.U32 UR10, UR15, UR12, UR10 ;  /* 0x0000000c0f0a72a5 */ /* 0x000fc4000f8e000a */
[----:B------:R-:W-:Y:S02]  /*fd30*/  USHF.R.S32.HI UR4, URZ, 0x1f, UR8 ;  /* 0x0000001f3f047899 */ /* 0x000fe40008011408 */
[----:B------:R-:W-:Y:S01]  /*fd40*/  UIMAD UR11, UR15, UR13, UR11 ;  /* 0x0000000d0f0b72a4 */ /* 0x000fe2000f8e020b */
[----:B-1----:R-:W-:Y:S02]  /*fd50*/  @P1 IMAD.HI.U32 R0, R44, R3, RZ ;  /* 0x000000032c001227 */ /* 0x002fe400078e00ff */
[----:B------:R-:W-:Y:S02]  /*fd60*/  ULDC.64 UR12, c[0x0][0xaf0] ;  /* 0x0002bc00000c7ab9 */ /* 0x000fe40000000a00 */
[----:B------:R-:W-:Y:S01]  /*fd70*/  UIMAD UR4, UR4, UR12, URZ ;  /* 0x0000000c040472a4 */ /* 0x000fe2000f8e023f */
[----:B------:R-:W-:Y:S01]  /*fd80*/  IMAD.MOV.U32 R21, RZ, RZ, R44 ;  /* 0x000000ffff157224 */ /* 0x000fe200078e002c */
[----:B0-----:R-:W-:Y:S02]  /*fd90*/  @P1 SHF.R.U32.HI R21, RZ, R45, R0 ;  /* 0x0000002dff151219 */ /* 0x001fe40000011600 */
[----:B------:R-:W-:-:S02]  /*fda0*/  UIMAD UR4, UR8, UR13, UR4 ;  /* 0x0000000d080472a4 */ /* 0x000fc4000f8e0204 */
[----:B------:R-:W-:Y:S01]  /*fdb0*/  UIMAD.WIDE.U32 UR8, UR8, UR12, UR10 ;  /* 0x0000000c080872a5 */ /* 0x000fe2000f8e000a */
[--C-:B------:R-:W-:Y:S01]  /*fdc0*/  SHF.R.S32.HI R0, RZ, 0x1f, R21.reuse ;  /* 0x0000001fff007819 */ /* 0x100fe20000011415 */
[----:B------:R-:W-:Y:S01]  /*fdd0*/  IMAD.MOV R20, RZ, RZ, -R21 ;  /* 0x000000ffff147224 */ /* 0x000fe200078e0a15 */
[----:B------:R-:W-:Y:S01]  /*fde0*/  ULDC.64 UR10, c[0x0][0xae0] ;  /* 0x0002b800000a7ab9 */ /* 0x000fe20000000a00 */
[----:B------:R-:W-:Y:S02]  /*fdf0*/  UIADD3 UR4, UR9, UR4, URZ ;  /* 0x0000000409047290 */ /* 0x000fe4000fffe03f */
[----:B------:R-:W-:Y:S02]  /*fe00*/  IMAD R0, R0, UR10, RZ ;  /* 0x0000000a00007c24 */ /* 0x000fe4000f8e02ff */
[----:B------:R-:W-:Y:S02]  /*fe10*/  IMAD R23, R23, R20, R44 ;  /* 0x0000001417177224 */ /* 0x000fe400078e022c */
[----:B------:R-:W-:-:S02]  /*fe20*/  IMAD.U32 R3, RZ, RZ, UR9 ;  /* 0x00000009ff037e24 */ /* 0x000fc4000f8e00ff */
[----:B------:R-:W-:Y:S01]  /*fe30*/  IMAD.U32 R2, RZ, RZ, UR8 ;  /* 0x00000008ff027e24 */ /* 0x000fe2000f8e00ff */
[----:B------:R-:W-:Y:S01]  /*fe40*/  ULDC.64 UR8, c[0x0][0xad8] ;  /* 0x0002b60000087ab9 */ /* 0x000fe20000000a00 */
[----:B------:R-:W-:Y:S02]  /*fe50*/  IMAD.U32 R3, RZ, RZ, UR4 ;  /* 0x00000004ff037e24 */ /* 0x000fe4000f8e00ff */
[C---:B------:R-:W-:Y:S01]  /*fe60*/  IMAD R45, R21.reuse, UR11, R0 ;  /* 0x0000000b152d7c24 */ /* 0x040fe2000f8e0200 */
[----:B------:R-:W-:Y:S01]  /*fe70*/  SHF.R.S32.HI R0, RZ, 0x1f, R23 ;  /* 0x0000001fff007819 */ /* 0x000fe20000011417 */
[----:B------:R-:W-:-:S04]  /*fe80*/  IMAD.WIDE.U32 R2, R21, UR10, R2 ;  /* 0x0000000a15027c25 */ /* 0x000fc8000f8e0002 */
[----:B------:R-:W-:Y:S02]  /*fe90*/  IMAD.IADD R3, R3, 0x1, R45 ;  /* 0x0000000103037824 */ /* 0x000fe400078e022d */
[----:B------:R-:W-:Y:S02]  /*fea0*/  IMAD R20, R0, UR8, RZ ;  /* 0x0000000800147c24 */ /* 0x000fe4000f8e02ff */
[----:B------:R-:W-:Y:S02]  /*feb0*/  VIADD R46, R180, UR60 ;  /* 0x0000003cb42e7c36 */ /* 0x000fe40008000000 */
[C---:B------:R-:W-:Y:S02]  /*fec0*/  IMAD R21, R23.reuse, UR9, R20 ;  /* 0x0000000917157c24 */ /* 0x040fe4000f8e0214 */
[----:B------:R-:W-:Y:S01]  /*fed0*/  IMAD.WIDE.U32 R2, R23, UR8, R2 ;  /* 0x0000000817027c25 */ /* 0x000fe2000f8e0002 */
[----:B------:R-:W-:Y:S01]  /*fee0*/  ISETP.GE.AND P2, PT, R46, R17, PT ;  /* 0x000000112e00720c */ /* 0x000fe20003f46270 */
[----:B------:R-:W-:-:S02]  /*fef0*/  ULDC.64 UR8, c[0x0][0xa80] ;  /* 0x0002a00000087ab9 */ /* 0x000fc40000000a00 */
[----:B------:R-:W-:Y:S01]  /*ff00*/  IMAD.IADD R3, R3, 0x1, R21 ;  /* 0x0000000103037824 */ /* 0x000fe200078e0215 */
[----:B------:R-:W-:Y:S01]  /*ff10*/  LEA R23, P3, R2, UR8, 0x1 ;  /* 0x0000000802177c11 */ /* 0x000fe2000f8608ff */
[----:B------:R-:W-:Y:S02]  /*ff20*/  VIADD R16, R16, 0x2a820 ;  /* 0x0002a82010107836 */ /* 0x000fe40000000000 */
[----:B------:R-:W-:Y:S01]  /*ff30*/  VIADD R0, R46, 0x20 ;  /* 0x000000202e007836 */ /* 0x000fe20000000000 */
[----:B------:R-:W-:Y:S02]  /*ff40*/  LEA.HI.X R44, R2, UR9, R3, 0x1, P3 ;  /* 0x00000009022c7c11 */ /* 0x000fe400098f0c03 */
[----:B------:R-:W-:Y:S02]  /*ff50*/  PRMT R16, RZ, 0x654, R16 ;  /* 0x00000654ff107816 */ /* 0x000fe40000000010 */
[-C--:B------:R-:W-:Y:S01]  /*ff60*/  ISETP.GE.AND P0, PT, R0, R17.reuse, PT ;  /* 0x000000110000720c */ /* 0x080fe20003f06270 */
[----:B------:R-:W-:Y:S01]  /*ff70*/  VIADD R0, R46, 0x40 ;  /* 0x000000402e007836 */ /* 0x000fe20000000000 */
[----:B---3--:R2:W-:Y:S01]  /*ff80*/  SYNCS.ARRIVE.TRANS64.RED.A1T0 RZ, [R16+URZ], RZ ;  /* 0x000000ff10ff79a7 */ /* 0x0085e2000810043f */
[----:B------:R2:W0:Y:S01]  /*ff90*/  SHFL.IDX PT, R3, R23, RZ, 0x181f ;  /* 0x00181fff17037589 */ /* 0x00042200000e0000 */
[----:B------:R-:W-:Y:S03]  /*ffa0*/  BSSY B1, `(.L_x_1216) ;  /* 0x000000e000017945 */ /* 0x000fe60003800000 */
[----:B------:R2:W1:Y:S01]  /*ffb0*/  SHFL.IDX PT, R21, R44, RZ, 0x181f ;  /* 0x00181fff2c157589 */ /* 0x00046200000e0000 */
[----:B------:R-:W-:Y:S01]  /*ffc0*/  ISETP.GE.AND P1, PT, R0, R17, PT ;  /* 0x000000110000720c */ /* 0x000fe20003f26270 */
[----:B------:R-:W-:-:S12]  /*ffd0*/  @P2 BRA `(.L_x_1217) ;  /* 0x0000000000282947 */ /* 0x000fd80003800000 */
[----:B------:R-:W-:Y:S01]  /*ffe0*/  ULDC UR4, c[0x0][0xac8] ;  /* 0x0002b20000047ab9 */ /* 0x000fe20000000800 */
[----:B------:R-:W-:Y:S01]  /*fff0*/  ULDC.64 UR8, c[0x0][0x208] ;  /* 0x0000820000087ab9 */ /* 0x000fe20000000a00 */
[----:B------:R-:W-:Y:S02]  /*10000*/  ISETP.GE.AND P2, PT, R22, UR4, PT ;  /* 0x0000000416007c0c */ /* 0x000fe4000bf46270 */
[----:B------:R-:W-:-:S11]  /*10010*/  ISETP.GE.AND P3, PT, R160, UR4, PT ;  /* 0x00000004a0007c0c */ /* 0x000fd6000bf66270 */
[-C--:B0-----:R-:W-:Y:S02]  /*10020*/  @!P2 LEA R2, P4, R22, R3.reuse, 0x1 ;  /* 0x000000031602a211 */ /* 0x081fe400078808ff */
[----:B------:R-:W-:Y:S02]  /*10030*/  @!P3 LEA R20, P5, R160, R3, 0x1 ;  /* 0x00000003a014b211 */ /* 0x000fe400078a08ff */
[-C--:B-1----:R-:W-:Y:S02]  /*10040*/  @!P2 LEA.HI.X R3, R22, R21.reuse, R204, 0x1, P4 ;  /* 0x000000151603a211 */ /* 0x082fe400020f0ccc */
[----:B------:R-:W-:-:S03]  /*10050*/  @!P3 LEA.HI.X R21, R160, R21, R203, 0x1, P5 ;  /* 0x00000015a015b211 */ /* 0x000fc600028f0ccb */
[----:B-----5:R3:W-:Y:S04]  /*10060*/  @!P2 ST.E.128 desc[UR8][R2.64], R4 ;  /* 0x000000040200a985 */ /* 0x0207e8000c101d08 */
[----:B------:R3:W-:Y:S02]  /*10070*/  @!P3 ST.E.128 desc[UR8][R20.64], R28 ;  /* 0x0000001c1400b985 */ /* 0x0007e4000c101d08 */
.L_x_1217:
[----:B------:R-:W-:Y:S05]  /*10080*/  BSYNC B1 ;  /* 0x0000000000017941 */ /* 0x000fea0003800000 */
.L_x_1216:
[----:B---3-5:R3:W4:Y:S01]  /*10090*/  SHFL.IDX PT, R5, R44, 0x1, 0x181f ;  /* 0x00381f002c057f89 */ /* 0x02872200000e0000 */
[----:B------:R-:W-:Y:S03]  /*100a0*/  BSSY B1, `(.L_x_1218) ;  /* 0x000000d000017945 */ /* 0x000fe60003800000 */
[----:B0-----:R3:W0:Y:S01]  /*100b0*/  SHFL.IDX PT, R3, R23, 0x1, 0x181f ;  /* 0x00381f0017037f89 */ /* 0x00162200000e0000 */
[----:B------:R-:W-:Y:S05]  /*100c0*/  @P0 BRA `(.L_x_1219) ;  /* 0x0000000000280947 */ /* 0x000fea0003800000 */
[----:B------:R-:W-:Y:S01]  /*100d0*/  ULDC UR4, c[0x0][0xac8] ;  /* 0x0002b20000047ab9 */ /* 0x000fe20000000800 */
[----:B------:R-:W-:Y:S01]  /*100e0*/  ULDC.64 UR8, c[0x0][0x208] ;  /* 0x0000820000087ab9 */ /* 0x000fe20000000a00 */
        /* <DEDUP_REMOVED lines=8> */
.L_x_1219:
[----:B------:R-:W-:Y:S05]  /*10170*/  BSYNC B1 ;  /* 0x0000000000017941 */ /* 0x000fea0003800000 */
.L_x_1218:
[----:B0---4-:R0:W4:Y:S01]  /*10180*/  SHFL.IDX PT, R5, R44, 0x2, 0x181f ;  /* 0x00581f002c057f89 */ /* 0x01112200000e0000 */
[----:B------:R-:W-:Y:S03]  /*10190*/  BSSY B1, `(.L_x_1220) ;  /* 0x000000d000017945 */ /* 0x000fe60003800000 */
[----:B------:R0:W0:Y:S01]  /*101a0*/  SHFL.IDX PT, R3, R23, 0x2, 0x181f ;  /* 0x00581f0017037f89 */ /* 0x00002200000e0000 */
        /* <DEDUP_REMOVED lines=11> */
.L_x_1221:
[----:B------:R-:W-:Y:S05]  /*10260*/  BSYNC B1 ;  /* 0x0000000000017941 */ /* 0x000fea0003800000 */
.L_x_1220:
[----:B------:R-:W-:Y:S01]  /*10270*/  VIADD R0, R46, 0x60 ;  /* 0x000000602e007836 */ /* 0x000fe20000000000 */
[----:B0---4-:R0:W4:Y:S04]  /*10280*/  SHFL.IDX PT, R5, R44, 0x3, 0x181f ;  /* 0x00781f002c057f89 */ /* 0x01112800000e0000 */
[----:B------:R-:W-:Y:S01]  /*10290*/  ISETP.GE.AND P0, PT, R0, R17, PT ;  /* 0x000000110000720c */ /* 0x000fe20003f06270 */
[----:B--23--:R-:W2:-:S12]  /*102a0*/  SHFL.IDX PT, R23, R23, 0x3, 0x181f ;  /* 0x00781f0017177f89 */ /* 0x00ce9800000e0000 */
[----:B0-----:R-:W-:Y:S05]  /*102b0*/  @P0 BRA `(.L_x_1222) ;  /* 0x0000001800a40947 */ /* 0x001fea0003800000 */
[----:B------:R-:W-:Y:S01]  /*102c0*/  ULDC UR4, c[0x0][0xac8] ;  /* 0x0002b20000047ab9 */ /* 0x000fe20000000800 */
[----:B------:R-:W-:Y:S01]  /*102d0*/  ULDC.64 UR8, c[0x0][0x208] ;  /* 0x0000820000087ab9 */ /* 0x000fe20000000a00 */
[----:B------:R-:W-:-:S13]  /*102e0*/  ISETP.GE.AND P1, PT, R22, UR4, PT ;  /* 0x0000000416007c0c */ /* 0x000fda000bf26270 */
[----:B--2---:R-:W-:-:S04]  /*102f0*/  @!P1 LEA R2, P0, R22, R23, 0x1 ;  /* 0x0000001716029211 */ /* 0x004fc800078008ff */
[----:B----4-:R-:W-:Y:S02]  /*10300*/  @!P1 LEA.HI.X R3, R22, R5, R204, 0x1, P0 ;  /* 0x0000000516039211 */ /* 0x010fe400000f0ccc */
[----:B------:R-:W-:-:S03]  /*10310*/  ISETP.GE.AND P0, PT, R160, UR4, PT ;  /* 0x00000004a0007c0c */ /* 0x000fc6000bf06270 */
[----:B------:R0:W-:Y:S10]  /*10320*/  @!P1 ST.E.128 desc[UR8][R2.64], R24 ;  /* 0x0000001802009985 */ /* 0x0001f4000c101d08 */
[----:B------:R-:W-:Y:S05]  /*10330*/  @P0 BRA `(.L_x_1222) ;  /* 0x0000001800840947 */ /* 0x000fea0003800000 */
[----:B0-----:R-:W-:Y:S01]  /*10340*/  LEA R2, P0, R160, R23, 0x1 ;  /* 0x00000017a0027211 */ /* 0x001fe200078008ff */
[----:B------:R-:W-:-:S03]  /*10350*/  ULDC.64 UR8, c[0x0][0x208] ;  /* 0x0000820000087ab9 */ /* 0x000fc60000000a00 */
[----:B------:R-:W-:-:S05]  /*10360*/  LEA.HI.X R3, R160, R5, R203, 0x1, P0 ;  /* 0x00000005a0037211 */ /* 0x000fca00000f0ccb */
[----:B------:R0:W-:Y:S01]  /*10370*/  ST.E.128 desc[UR8][R2.64], R40 ;  /* 0x0000002802007985 */ /* 0x0001e2000c101d08 */
[----:B------:R-:W-:Y:S05]  /*10380*/  BRA `(.L_x_1222) ;  /* 0x0000001800707947 */ /* 0x000fea0003800000 */
.L_x_1215:
[----:B------:R-:W-:Y:S01]  /*10390*/  ULDC.64 UR12, c[0x0][0xb08] ;  /* 0x0002c200000c7ab9 */ /* 0x000fe20000000a00 */
[----:B------:R-:W-:Y:S01]  /*103a0*/  R2UR UR16, R164 ;  /* 0x00000000a41072ca */ /* 0x000fe200000e0000 */
[----:B------:R-:W-:Y:S01]  /*103b0*/  UIMAD UR9, UR14, UR12, URZ ;  /* 0x0000000c0e0972a4 */ /* 0x000fe2000f8e023f */
[----:B------:R-:W0:Y:S01]  /*103c0*/  @P1 LDC R0, c[0x0][0xbec] ;  /* 0x0002fb00ff001b82 */ /* 0x000e220000000800 */
[----:B------:R-:W-:Y:S01]  /*103d0*/  UIMAD.WIDE.U32 UR10, UR4, UR12, URZ ;  /* 0x0000000c040a72a5 */ /* 0x000fe2000f8e003f */
[----:B------:R-:W-:Y:S01]  /*103e0*/  R2UR UR15, R163 ;  /* 0x00000000a30f72ca */ /* 0x000fe200000e0000 */
[----:B------:R-:W-:Y:S01]  /*103f0*/  UIMAD UR9, UR4, UR13, UR9 ;  /* 0x0000000d040972a4 */ /* 0x000fe2000f8e0209 */
[----:B------:R-:W-:Y:S01]  /*10400*/  IMAD.MOV.U32 R7, RZ, RZ, R11 ;  /* 0x000000ffff077224 */ /* 0x000fe200078e000b */
[----:B------:R-:W-:Y:S01]  /*10410*/  USHF.R.S32.HI UR4, URZ, 0x1f, UR8 ;  /* 0x0000001f3f047899 */ /* 0x000fe20008011408 */
[----:B------:R-:W-:Y:S01]  /*10420*/  ISETP.GE.AND P0, PT, R12, R17, PT ;  /* 0x000000110c00720c */ /* 0x000fe20003f06270 */
[----:B------:R-:W-:Y:S01]  /*10430*/  UIADD3 UR11, UR11, UR9, URZ ;  /* 0x000000090b0b7290 */ /* 0x000fe2000fffe03f */
[----:B------:R-:W1:Y:S01]  /*10440*/  @P1 LDC R5, c[0x0][0xbf0] ;  /* 0x0002fc00ff051b82 */ /* 0x000e620000000800 */
[----:B------:R-:W-:Y:S01]  /*10450*/  ULDC.64 UR12, c[0x0][0xb38] ;  /* 0x0002ce00000c7ab9 */ /* 0x000fe20000000a00 */
[----:B------:R-:W-:Y:S01]  /*10460*/  VIADD R16, R16, 0x2a820 ;  /* 0x0002a82010107836 */ /* 0x000fe20000000000 */
[----:B------:R-:W-:Y:S01]  /*10470*/  UIMAD.WIDE.U32 UR10, UR16, UR12, UR10 ;  /* 0x0000000c100a72a5 */ /* 0x000fe2000f8e000a */
[----:B------:R-:W-:Y:S03]  /*10480*/  BSSY B1, `(.L_x_1223) ;  /* 0x0000066000017945 */ /* 0x000fe60003800000 */
[----:B------:R-:W-:Y:S01]  /*10490*/  UIMAD UR11, UR16, UR13, UR11 ;  /* 0x0000000d100b72a4 */ /* 0x000fe2000f8e020b */
[----:B------:R-:W-:-:S02]  /*104a0*/  PRMT R6, RZ, 0x654, R16 ;  /* 0x00000654ff067816 */ /* 0x000fc40000000010 */
[----:B------:R-:W-:Y:S02]  /*104b0*/  ULDC.64 UR12, c[0x0][0xb40] ;  /* 0x0002d000000c7ab9 */ /* 0x000fe40000000a00 */
[----:B------:R-:W-:Y:S01]  /*104c0*/  UIMAD UR4, UR4, UR12, URZ ;  /* 0x0000000c040472a4 */ /* 0x000fe2000f8e023f */
[----:B------:R2:W-:Y:S03]  /*104d0*/  SYNCS.ARRIVE.TRANS64.RED.A1T0 RZ, [R6+URZ], RZ ;  /* 0x000000ff06ff79a7 */ /* 0x0005e6000810043f */
[----:B------:R-:W-:Y:S01]  /*104e0*/  UIMAD UR4, UR8, UR13, UR4 ;  /* 0x0000000d080472a4 */ /* 0x000fe2000f8e0204 */
[----:B0-----:R-:W-:Y:S01]  /*104f0*/  @P1 IMAD.HI.U32 R0, R11, R0, RZ ;  /* 0x000000000b001227 */ /* 0x001fe200078e00ff */
[----:B------:R-:W-:-:S03]  /*10500*/  UIMAD.WIDE.U32 UR8, UR8, UR12, UR10 ;  /* 0x0000000c080872a5 */ /* 0x000fc6000f8e000a */
[----:B------:R-:W-:Y:S01]  /*10510*/  ULDC.64 UR10, c[0x0][0xb48] ;  /* 0x0002d200000a7ab9 */ /* 0x000fe20000000a00 */
[----:B------:R-:W-:Y:S01]  /*10520*/  UIADD3 UR9, UR9, UR4, URZ ;  /* 0x0000000409097290 */ /* 0x000fe2000fffe03f */
[----:B-1----:R-:W-:-:S03]  /*10530*/  @P1 SHF.R.U32.HI R7, RZ, R5, R0 ;  /* 0x00000005ff071219 */ /* 0x002fc60000011600 */
[----:B------:R-:W-:Y:S01]  /*10540*/  UIMAD.WIDE.U32 UR8, UR15, UR10, UR8 ;  /* 0x0000000a0f0872a5 */ /* 0x000fe2000f8e0008 */
[--C-:B------:R-:W-:Y:S01]  /*10550*/  SHF.R.S32.HI R0, RZ, 0x1f, R7.reuse ;  /* 0x0000001fff007819 */ /* 0x100fe20000011407 */
[----:B------:R-:W-:Y:S02]  /*10560*/  IMAD.MOV R4, RZ, RZ, -R7 ;  /* 0x000000ffff047224 */ /* 0x000fe400078e0a07 */
[----:B------:R-:W-:Y:S02]  /*10570*/  UIMAD UR4, UR15, UR11, UR9 ;  /* 0x0000000b0f0472a4 */ /* 0x000fe4000f8e0209 */
[----:B------:R-:W-:Y:S01]  /*10580*/  IMAD.U32 R5, RZ, RZ, UR9 ;  /* 0x00000009ff057e24 */ /* 0x000fe2000f8e00ff */
[----:B------:R-:W-:Y:S01]  /*10590*/  ULDC.64 UR10, c[0x0][0xb30] ;  /* 0x0002cc00000a7ab9 */ /* 0x000fe20000000a00 */
[----:B------:R-:W-:Y:S02]  /*105a0*/  IMAD R23, R23, R4, R11 ;  /* 0x0000000417177224 */ /* 0x000fe400078e020b */
[----:B------:R-:W-:-:S02]  /*105b0*/  IMAD R0, R0, UR10, RZ ;  /* 0x0000000a00007c24 */ /* 0x000fc4000f8e02ff */
[----:B------:R-:W-:Y:S01]  /*105c0*/  IMAD.U32 R4, RZ, RZ, UR8 ;  /* 0x00000008ff047e24 */ /* 0x000fe2000f8e00ff */
[----:B------:R-:W-:Y:S01]  /*105d0*/  ULDC.64 UR8, c[0x0][0xb28] ;  /* 0x0002ca0000087ab9 */ /* 0x000fe20000000a00 */
[----:B------:R-:W-:Y:S02]  /*105e0*/  IMAD.U32 R5, RZ, RZ, UR4 ;  /* 0x00000004ff057e24 */ /* 0x000fe4000f8e00ff */
        /* <DEDUP_REMOVED lines=11> */
[----:B--2---:R0:W1:Y:S04]  /*106a0*/  SHFL.IDX PT, R6, R0, RZ, 0x1c1f ;  /* 0x001c1fff00067589 */ /* 0x00406800000e0000 */
[----:B------:R0:W2:Y:S01]  /*106b0*/  SHFL.IDX PT, R7, R16, RZ, 0x1c1f ;  /* 0x001c1fff10077589 */ /* 0x0000a200000e0000 */
[----:B------:R-:W-:Y:S05]  /*106c0*/  @P0 BRA `(.L_x_1224) ;  /* 0x0000000400040947 */ /* 0x000fea0003800000 */
[----:B------:R-:W-:Y:S01]  /*106d0*/  ULDC UR4, c[0x0][0xac8] ;  /* 0x0002b20000047ab9 */ /* 0x000fe20000000800 */
[----:B------:R-:W-:Y:S01]  /*106e0*/  ULDC.64 UR8, c[0x0][0x208] ;  /* 0x0000820000087ab9 */ /* 0x000fe20000000a00 */
[----:B------:R-:W-:Y:S02]  /*106f0*/  ISETP.GE.AND P3, PT, R18, UR4, PT ;  /* 0x0000000412007c0c */ /* 0x000fe4000bf66270 */
[----:B------:R-:W-:Y:S02]  /*10700*/  ISETP.GE.AND P2, PT, R179, UR4, PT ;  /* 0x00000004b3007c0c */ /* 0x000fe4000bf46270 */
[----:B------:R-:W-:Y:S02]  /*10710*/  ISETP.GE.AND P1, PT, R178, UR4, PT ;  /* 0x00000004b2007c0c */ /* 0x000fe4000bf26270 */
[----:B------:R-:W-:Y:S02]  /*10720*/  ISETP.GE.AND P0, PT, R177, UR4, PT ;  /* 0x00000004b1007c0c */ /* 0x000fe4000bf06270 */
[----:B------:R-:W-:-:S05]  /*10730*/  ISETP.GE.AND P4, PT, R175, UR4, PT ;  /* 0x00000004af007c0c */ /* 0x000fca000bf86270 */
[----:B-12---:R-:W-:Y:S02]  /*10740*/  @!P3 IMAD.WIDE R4, R18, 0x4, R6 ;  /* 0x000000041204b825 */ /* 0x006fe400078e0206 */
        /* <DEDUP_REMOVED lines=12> */
[-C--:B-1----:R-:W-:Y:S01]  /*10810*/  @!P3 LEA R2, P6, R176, R6.reuse, 0x2 ;  /* 0x00000006b002b211 */ /* 0x082fe200078c10ff */
        /* <DEDUP_REMOVED lines=11> */
[----:B--2---:R-:W-:-:S03]  /*108d0*/  @!P2 LEA R8, P4, R173, R6, 0x2 ;  /* 0x00000006ad08a211 */ /* 0x004fc600078810ff */
[----:B------:R-:W-:Y:S01]  /*108e0*/  @!P5 ST.E.64 desc[UR8][R14.64], R48 ;  /* 0x000000300e00d985 */ /* 0x000fe2000c101b08 */
[CC--:B---3--:R-:W-:Y:S02]  /*108f0*/  @!P1 LEA R10, P5, R172.reuse, R6.reuse, 0x2 ;  /* 0x00000006ac0a9211 */ /* 0x0c8fe400078a10ff */
[-C--:B------:R-:W-:Y:S02]  /*10900*/  @!P2 LEA.HI.X R9, R173, R7.reuse, R192, 0x2, P4 ;  /* 0x00000007ad09a211 */ /* 0x080fe400020f14c0 */
[----:B-1----:R-:W-:Y:S02]  /*10910*/  @!P0 LEA R12, P6, R171, R6, 0x2 ;  /* 0x00000006ab0c8211 */ /* 0x002fe400078c10ff */
        /* <DEDUP_REMOVED lines=14> */
[CC--:B-1----:R-:W-:Y:S02]  /*10a00*/  @!P2 LEA R8, P3, R168.reuse, R6.reuse, 0x2 ;  /* 0x00000006a808a211 */ /* 0x0c2fe400078610ff */
[-C--:B------:R-:W-:Y:S02]  /*10a10*/  @!P4 LEA.HI.X R5, R169, R7.reuse, R188, 0x2, P6 ;  /* 0x00000007a905c211 */ /* 0x080fe400030f14bc */
[-C--:B--2---:R-:W-:Y:S02]  /*10a20*/  @!P1 LEA R10, P6, R167, R6.reuse, 0x2 ;  /* 0x00000006a70a9211 */ /* 0x084fe400078c10ff */
        /* <DEDUP_REMOVED lines=11> */
.L_x_1224:
[----:B------:R-:W-:Y:S05]  /*10ae0*/  BSYNC B1 ;  /* 0x0000000000017941 */ /* 0x000fea0003800000 */
.L_x_1223:
[----:B------:R-:W-:Y:S01]  /*10af0*/  ISETP.GE.AND P0, PT, R24, R17, PT ;  /* 0x000000111800720c */ /* 0x000fe20003f06270 */
[----:B----4-:R3:W4:Y:S04]  /*10b00*/  SHFL.IDX PT, R5, R16, 0x1, 0x1c1f ;  /* 0x003c1f0010057f89 */ /* 0x01072800000e0000 */
[----:B------:R3:W0:Y:S08]  /*10b10*/  SHFL.IDX PT, R4, R0, 0x1, 0x1c1f ;  /* 0x003c1f0000047f89 */ /* 0x00063000000e0000 */
[----:B---3--:R-:W-:Y:S05]  /*10b20*/  @P0 BRA `(.L_x_1222) ;  /* 0x0000001000880947 */ /* 0x008fea0003800000 */
[----:B------:R-:W-:Y:S01]  /*10b30*/  ULDC UR4, c[0x0][0xac8] ;  /* 0x0002b20000047ab9 */ /* 0x000fe20000000800 */
[----:B------:R-:W-:Y:S01]  /*10b40*/  ULDC.64 UR8, c[0x0][0x208] ;  /* 0x0000820000087ab9 */ /* 0x000fe20000000a00 */
[----:B------:R-:W-:Y:S02]  /*10b50*/  ISETP.GE.AND P1, PT, R179, UR4, PT ;  /* 0x00000004b3007c0c */ /* 0x000fe4000bf26270 */
[----:B------:R-:W-:Y:S02]  /*10b60*/  ISETP.GE.AND P0, PT, R178, UR4, PT ;  /* 0x00000004b2007c0c */ /* 0x000fe4000bf06270 */
[----:B------:R-:W-:Y:S02]  /*10b70*/  ISETP.GE.AND P2, PT, R18, UR4, PT ;  /* 0x0000000412007c0c */ /* 0x000fe4000bf46270 */
[----:B------:R-:W-:Y:S02]  /*10b80*/  ISETP.GE.AND P4, PT, R176, UR4, PT ;  /* 0x00000004b0007c0c */ /* 0x000fe4000bf86270 */
[----:B------:R-:W-:-:S05]  /*10b90*/  ISETP.GE.AND P3, PT, R177, UR4, PT ;  /* 0x00000004b1007c0c */ /* 0x000fca000bf66270 */
[CC--:B01----:R-:W-:Y:S02]  /*10ba0*/  @!P1 LEA R6, P5, R179.reuse, R4.reuse, 0x2 ;  /* 0x00000004b3069211 */ /* 0x0c3fe400078a10ff */
[-C--:B------:R-:W-:Y:S02]  /*10bb0*/  @!P0 LEA R8, P6, R178, R4.reuse, 0x2 ;  /* 0x00000004b2088211 */ /* 0x080fe400078c10ff */
[-C--:B--2-4-:R-:W-:Y:S01]  /*10bc0*/  @!P1 LEA.HI.X R7, R179, R5.reuse, R198, 0x2, P5 ;  /* 0x00000005b3079211 */ /* 0x094fe200028f14c6 */
        /* <DEDUP_REMOVED lines=23> */
[----:B------:R-:W-:Y:S02]  /*10d40*/  ISETP.GE.AND P4, PT, R170, UR4, PT ;  /* 0x00000004aa007c0c */ /* 0x000fe4000bf86270 */
[-C--:B------:R-:W-:Y:S01]  /*10d50*/  @!P1 LEA.HI.X R7, R173, R5.reuse, R192, 0x2, P5 ;  /* 0x00000005ad079211 */ /* 0x080fe200028f14c0 */
[----:B------:R-:W-:Y:S01]  /*10d60*/  @!P0 ST.E.64 desc[UR8][R2.64], R50 ;  /* 0x0000003202008985 */ /* 0x000fe2000c101b08 */
[----:B------:R-:W-:Y:S02]  /*10d70*/  @!P2 LEA.HI.X R9, R172, R5, R191, 0x2, P6 ;  /* 0x00000005ac09a211 */ /* 0x000fe400030f14bf */
[----:B------:R-:W-:Y:S01]  /*10d80*/  ISETP.GE.AND P0, PT, R167, UR4, PT ;  /* 0x00000004a7007c0c */ /* 0x000fe2000bf06270 */
[----:B------:R0:W-:Y:S01]  /*10d90*/  @!P1 ST.E.64 desc[UR8][R6.64], R54 ;  /* 0x0000003606009985 */ /* 0x0001e2000c101b08 */
[----:B------:R-:W-:Y:S02]  /*10da0*/  ISETP.GE.AND P1, PT, R168, UR4, PT ;  /* 0x00000004a8007c0c */ /* 0x000fe4000bf26270 */
[----:B--2---:R-:W-:Y:S01]  /*10db0*/  @!P3 LEA R10, P5, R171, R4, 0x2 ;  /* 0x00000004ab0ab211 */ /* 0x004fe200078a10ff */
[----:B------:R1:W-:Y:S01]  /*10dc0*/  @!P2 ST.E.64 desc[UR8][R8.64], R58 ;  /* 0x0000003a0800a985 */ /* 0x0003e2000c101b08 */
[----:B------:R-:W-:-:S02]  /*10dd0*/  ISETP.GE.AND P2, PT, R169, UR4, PT ;  /* 0x00000004a9007c0c */ /* 0x000fc4000bf46270 */
[CC--:B---3--:R-:W-:Y:S02]  /*10de0*/  @!P4 LEA R12, P6, R170.reuse, R4.reuse, 0x2 ;  /* 0x00000004aa0cc211 */ /* 0x0c8fe400078c10ff */
[-C--:B------:R-:W-:Y:S02]  /*10df0*/  @!P3 LEA.HI.X R11, R171, R5.reuse, R190, 0x2, P5 ;  /* 0x00000005ab0bb211 */ /* 0x080fe400028f14be */
[----:B------:R-:W-:Y:S02]  /*10e00*/  @!P4 LEA.HI.X R13, R170, R5, R189, 0x2, P6 ;  /* 0x00000005aa0dc211 */ /* 0x000fe400030f14bd */
[----:B------:R-:W-:Y:S01]  /*10e10*/  ISETP.GE.AND P5, PT, R166, UR4, PT ;  /* 0x00000004a6007c0c */ /* 0x000fe2000bfa6270 */
[----:B------:R2:W-:Y:S01]  /*10e20*/  @!P3 ST.E.64 desc[UR8][R10.64], R62 ;  /* 0x0000003e0a00b985 */ /* 0x0005e2000c101b08 */
[----:B0-----:R-:W-:-:S03]  /*10e30*/  @!P1 LEA R6, P6, R168, R4, 0x2 ;  /* 0x00000004a8069211 */ /* 0x001fc600078c10ff */
[-C--:B------:R-:W-:Y:S01]  /*10e40*/  @!P2 LEA R2, P3, R169, R4.reuse, 0x2 ;  /* 0x00000004a902a211 */ /* 0x080fe200078610ff */
[----:B------:R2:W-:Y:S01]  /*10e50*/  @!P4 ST.E.64 desc[UR8][R12.64], R66 ;  /* 0x000000420c00c985 */ /* 0x0005e2000c101b08 */
[-C--:B-1----:R-:W-:Y:S02]  /*10e60*/  @!P0 LEA R8, P4, R167, R4.reuse, 0x2 ;  /* 0x00000004a7088211 */ /* 0x082fe400078810ff */
[-C--:B------:R-:W-:Y:S02]  /*10e70*/  @!P2 LEA.HI.X R3, R169, R5.reuse, R188, 0x2, P3 ;  /* 0x00000005a903a211 */ /* 0x080fe400018f14bc */
[-C--:B------:R-:W-:Y:S02]  /*10e80*/  @!P1 LEA.HI.X R7, R168, R5.reuse, R187, 0x2, P6 ;  /* 0x00000005a8079211 */ /* 0x080fe400030f14bb */
[----:B------:R-:W-:Y:S01]  /*10e90*/  @!P0 LEA.HI.X R9, R167, R5, R186, 0x2, P4 ;  /* 0x00000005a7098211 */ /* 0x000fe200020f14ba */
[----:B------:R2:W-:Y:S01]  /*10ea0*/  @!P2 ST.E.64 desc[UR8][R2.64], R70 ;  /* 0x000000460200a985 */ /* 0x0005e2000c101b08 */
[----:B------:R-:W-:-:S03]  /*10eb0*/  @!P5 LEA R14, P3, R166, R4, 0x2 ;  /* 0x00000004a60ed211 */ /* 0x000fc600078610ff */
[----:B------:R2:W-:Y:S01]  /*10ec0*/  @!P1 ST.E.64 desc[UR8][R6.64], R74 ;  /* 0x0000004a06009985 */ /* 0x0005e2000c101b08 */
[----:B------:R-:W-:-:S03]  /*10ed0*/  @!P5 LEA.HI.X R15, R166, R5, R185, 0x2, P3 ;  /* 0x00000005a60fd211 */ /* 0x000fc600018f14b9 */
[----:B------:R2:W-:Y:S01]  /*10ee0*/  @!P0 ST.E.64 desc[UR8][R8.64], R78 ;  /* 0x0000004e08008985 */ /* 0x0005e2000c101b08 */
[----:B------:R-:W-:-:S03]  /*10ef0*/  ISETP.GE.AND P0, PT, R165, UR4, PT ;  /* 0x00000004a5007c0c */ /* 0x000fc6000bf06270 */
[----:B------:R2:W-:Y:S10]  /*10f00*/  @!P5 ST.E.64 desc[UR8][R14.64], R94 ;  /* 0x0000005e0e00d985 */ /* 0x0005f4000c101b08 */
[----:B------:R-:W-:Y:S05]  /*10f10*/  @P0 BRA `(.L_x_1222) ;  /* 0x0000000c008c0947 */ /* 0x000fea0003800000 */
[----:B--2---:R-:W-:Y:S01]  /*10f20*/  LEA R2, P0, R165, R4, 0x2 ;  /* 0x00000004a5027211 */ /* 0x004fe200078010ff */
[----:B------:R-:W-:-:S03]  /*10f30*/  ULDC.64 UR8, c[0x0][0x208] ;  /* 0x0000820000087ab9 */ /* 0x000fc60000000a00 */
[----:B------:R-:W-:-:S05]  /*10f40*/  LEA.HI.X R3, R165, R5, R184, 0x2, P0 ;  /* 0x00000005a5037211 */ /* 0x000fca00000f14b8 */
[----:B------:R0:W-:Y:S01]  /*10f50*/  ST.E.64 desc[UR8][R2.64], R86 ;  /* 0x0000005602007985 */ /* 0x0001e2000c101b08 */
[----:B------:R-:W-:Y:S05]  /*10f60*/  BRA `(.L_x_1222) ;  /* 0x0000000c00787947 */ /* 0x000fea0003800000 */
.L_x_1213:
[----:B------:R-:W0:Y:S01]  /*10f70*/  LDC.64 R2, c[0x0][0xc00] ;  /* 0x00030000ff027b82 */ /* 0x000e220000000a00 */
[----:B------:R-:W-:Y:S01]  /*10f80*/  R2UR UR11, R181 ;  /* 0x00000000b50b72ca */ /* 0x000fe200000e0000 */
[----:B------:R-:W-:Y:S01]  /*10f90*/  ULDC.64 UR8, c[0x0][0xc00] ;  /* 0x0003000000087ab9 */ /* 0x000fe20000000a00 */
[----:B------:R-:W-:Y:S01]  /*10fa0*/  R2UR UR10, R162 ;  /* 0x00000000a20a72ca */ /* 0x000fe200000e0000 */
[----:B------:R-:W-:Y:S01]  /*10fb0*/  IMAD.MOV.U32 R7, RZ, RZ, RZ ;  /* 0x000000ffff077224 */ /* 0x000fe200078e00ff */
[----:B------:R-:W-:-:S03]  /*10fc0*/  ULDC.64 UR12, c[0x0][0x208] ;  /* 0x00008200000c7ab9 */ /* 0x000fc60000000a00 */
[----:B------:R-:W1:Y:S06]  /*10fd0*/  LDC.64 R4, c[0x0][0xc08] ;  /* 0x00030200ff047b82 */ /* 0x000e6c0000000a00 */
[----:B------:R-:W-:Y:S01]  /*10fe0*/  UIMAD.WIDE UR8, UR11, 0x4, UR8 ;  /* 0x000000040b0878a5 */ /* 0x000fe2000f8e0208 */
[----:B0-----:R-:W-:-:S05]  /*10ff0*/  ISETP.NE.U32.AND P0, PT, R2, RZ, PT ;  /* 0x000000ff0200720c */ /* 0x001fca0003f05070 */
[----:B------:R-:W-:Y:S01]  /*11000*/  IMAD.U32 R2, RZ, RZ, UR8 ;  /* 0x00000008ff027e24 */ /* 0x000fe2000f8e00ff */
[----:B------:R-:W-:Y:S01]  /*11010*/  R2UR UR4, R3 ;  /* 0x00000000030472ca */ /* 0x000fe200000e0000 */
[----:B------:R-:W-:Y:S01]  /*11020*/  IMAD.U32 R3, RZ, RZ, UR9 ;  /* 0x00000009ff037e24 */ /* 0x000fe2000f8e00ff */
[----:B-1----:R-:W-:-:S05]  /*11030*/  ISETP.NE.U32.AND P1, PT, R4, RZ, PT ;  /* 0x000000ff0400720c */ /* 0x002fca0003f25070 */
[----:B------:R-:W-:-:S06]  /*11040*/  VOTEU.ANY UP0, P0 ;  /* 0x00000000003f7886 */ /* 0x000fcc0000000100 */
[----:B------:R-:W-:Y:S01]  /*11050*/  UISETP.NE.AND.EX UP0, UPT, UR4, URZ, UPT, UP0 ;  /* 0x0000003f0400728c */ /* 0x000fe2000bf05300 */
[----:B------:R-:W-:Y:S01]  /*11060*/  R2UR UR4, R5 ;  /* 0x00000000050472ca */ /* 0x000fe200000e0000 */
[----:B------:R-:W-:-:S04]  /*11070*/  VOTEU.ANY UP1, P1 ;  /* 0x00000000003f7886 */ /* 0x000fc80000820100 */
[----:B------:R-:W-:-:S08]  /*11080*/  PLOP3.LUT P0, PT, PT, PT, UP0, 0x80, 0x0 ;  /* 0x000000000000781c */ /* 0x000fd00003f0f008 */
[----:B------:R-:W-:-:S06]  /*11090*/  UISETP.NE.AND.EX UP1, UPT, UR4, URZ, UPT, UP1 ;  /* 0x0000003f0400728c */ /* 0x000fcc000bf25310 */
[----:B------:R-:W-:Y:S01]  /*110a0*/  PLOP3.LUT P1, PT, PT, PT, UP1, 0x80, 0x0 ;  /* 0x000000000000781c */ /* 0x000fe20003f2f018 */
[----:B------:R0:W5:Y:S01]  /*110b0*/  @P0 LDG.E R7, desc[UR12][R2.64] ;  /* 0x0000000c02070981 */ /* 0x000162000c1e1900 */
[----:B------:R-:W-:Y:S02]  /*110c0*/  ULDC UR4, c[0x0][0xa88] ;  /* 0x0002a20000047ab9 */ /* 0x000fe40000000800 */
[----:B------:R-:W-:Y:S01]  /*110d0*/  IMAD.U32 R0, RZ, RZ, UR4 ;  /* 0x00000004ff007e24 */ /* 0x000fe2000f8e00ff */
[----:B------:R-:W-:Y:S02]  /*110e0*/  @UP1 ULDC.64 UR8, c[0x0][0xc08] ;  /* 0x0003020000081ab9 */ /* 0x000fe40000000a00 */
[----:B------:R-:W-:Y:S02]  /*110f0*/  @UP1 UIMAD.WIDE UR8, UR11, 0x4, UR8 ;  /* 0x000000040b0818a5 */ /* 0x000fe4000f8e0208 */
[----:B------:R-:W-:-:S04]  /*11100*/  UISETP.NE.AND UP1, UPT, UR10, URZ, UPT ;  /* 0x0000003f0a00728c */ /* 0x000fc8000bf25270 */
[----:B------:R-:W-:Y:S02]  /*11110*/  IMAD.U32 R4, RZ, RZ, UR8 ;  /* 0x00000008ff047e24 */ /* 0x000fe4000f8e00ff */
[----:B------:R-:W-:-:S05]  /*11120*/  IMAD.U32 R5, RZ, RZ, UR9 ;  /* 0x00000009ff057e24 */ /* 0x000fca000f8e00ff */
[----:B------:R-:W-:Y:S01]  /*11130*/  @!UP1 ULDC UR10, c[0x0][0xad4] ;  /* 0x0002b500000a9ab9 */ /* 0x000fe20000000800 */
[----:B------:R0:W5:Y:S01]  /*11140*/  @P1 LDG.E R0, desc[UR12][R4.64] ;  /* 0x0000000c04001981 */ /* 0x000162000c1e1900 */
[----:B------:R-:W-:Y:S01]  /*11150*/  IMAD.U32 R162, RZ, RZ, UR10 ;  /* 0x0000000affa27e24 */ /* 0x000fe2000f8e00ff */
[----:B------:R-:W-:Y:S06]  /*11160*/  @P1 BRA `(.L_x_1225) ;  /* 0x0000000000141947 */ /* 0x000fec0003800000 */
[----:B------:R-:W-:Y:S05]  /*11170*/  @!P0 BRA `(.L_x_1225) ;  /* 0x0000000000108947 */ /* 0x000fea0003800000 */
[----:B------:R-:W-:Y:S02]  /*11180*/  ULDC.64 UR8, c[0x0][0x208] ;  /* 0x0000820000087ab9 */ /* 0x000fe40000000a00 */
[----:B0-----:R-:W2:Y:S04]  /*11190*/  LDG.E R5, desc[UR8][R2.64] ;  /* 0x0000000802057981 */ /* 0x001ea8000c1e1900 */
[----:B-----5:R-:W2:Y:S02]  /*111a0*/  LDG.E R0, desc[UR8][R2.64+0x4] ;  /* 0x0000040802007981 */ /* 0x020ea4000c1e1900 */
[----:B--2---:R-:W-:-:S07]  /*111b0*/  IMAD.IADD R0, R0, 0x1, -R5 ;  /* 0x0000000100007824 */ /* 0x004fce00078e0a05 */
.L_x_1225:
[----:B------:R-:W-:Y:S01]  /*111c0*/  R2UR UR4, R181 ;  /* 0x00000000b50472ca */ /* 0x000fe200000e0000 */
[----:B------:R-:W-:Y:S01]  /*111d0*/  BSSY B1, `(.L_x_1226) ;  /* 0x0000042000017945 */ /* 0x000fe20003800000 */
[----:B-----5:R-:W-:Y:S02]  /*111e0*/  R2UR UR20, R7 ;  /* 0x00000000071472ca */ /* 0x020fe400000e0000 */
[----:B------:R-:W-:-:S09]  /*111f0*/  ISETP.GT.AND P0, PT, R205, 0x7f, PT ;  /* 0x0000007fcd00780c */ /* 0x000fd20003f04270 */
[----:B------:R-:W-:Y:S02]  /*11200*/  USHF.R.S32.HI UR8, URZ, 0x1f, UR4 ;  /* 0x0000001f3f087899 */ /* 0x000fe40008011404 */
[----:B------:R-:W-:Y:S02]  /*11210*/  USEL UR4, UR4, URZ, !UP0 ;  /* 0x0000003f04047287 */ /* 0x000fe4000c000000 */
[----:B------:R-:W-:Y:S02]  /*11220*/  USEL UR8, UR8, URZ, !UP0 ;  /* 0x0000003f08087287 */ /* 0x000fe4000c000000 */
[----:B------:R-:W-:Y:S01]  /*11230*/  USHF.R.S32.HI UR20, URZ, 0x1f, UR20 ;  /* 0x0000001f3f147899 */ /* 0x000fe20008011414 */
[----:B------:R-:W-:Y:S11]  /*11240*/  @P0 BRA `(.L_x_1227) ;  /* 0x0000000000e80947 */ /* 0x000ff60003800000 */
[----:B------:R-:W1:Y:S01]  /*11250*/  S2R R6, SR_TID.X ;  /* 0x0000000000067919 */ /* 0x000e620000002100 */
[----:B------:R-:W2:Y:S01]  /*11260*/  LDC R9, c[0x0][0xbe8] ;  /* 0x0002fa00ff097b82 */ /* 0x000ea20000000800 */
[----:B0-----:R-:W-:Y:S02]  /*11270*/  IMAD.U32 R3, RZ, RZ, UR60 ;  /* 0x0000003cff037e24 */ /* 0x001fe4000f8e00ff */
[----:B--2---:R-:W-:-:S03]  /*11280*/  IMAD R2, R0, R9, RZ ;  /* 0x0000000900027224 */ /* 0x004fc600078e02ff */
[----:B-1----:R-:W-:-:S04]  /*11290*/  IADD3 R6, R3, -0x80, R6 ;  /* 0xffffff8003067810 */ /* 0x002fc80007ffe006 */
[----:B------:R-:W-:-:S13]  /*112a0*/  ISETP.GE.AND P0, PT, R6, R2, PT ;  /* 0x000000020600720c */ /* 0x000fda0003f06270 */
[----:B------:R-:W-:Y:S05]  /*112b0*/  @P0 BRA `(.L_x_1227) ;  /* 0x0000000000cc0947 */ /* 0x000fea0003800000 */
[----:B------:R-:W-:Y:S01]  /*112c0*/  ISETP.NE.AND P0, PT, R9, 0x1, PT ;  /* 0x000000010900780c */ /* 0x000fe20003f05270 */
[----:B------:R-:W-:Y:S01]  /*112d0*/  UMOV UR18, 0x9b8 ;  /* 0x000009b800127882 */ /* 0x000fe20000000000 */
[----:B------:R-:W-:Y:S01]  /*112e0*/  R2UR UR10, R162 ;  /* 0x00000000a20a72ca */ /* 0x000fe200000e0000 */
[----:B------:R-:W-:Y:S01]  /*112f0*/  IMAD.MOV.U32 R4, RZ, RZ, R6 ;  /* 0x000000ffff047224 */ /* 0x000fe200078e0006 */
[----:B------:R-:W-:Y:S01]  /*11300*/  R2UR UR19, R164 ;  /* 0x00000000a41372ca */ /* 0x000fe200000e0000 */
[----:B------:R-:W-:Y:S01]  /*11310*/  ULDC.64 UR22, c[0x0][0x208] ;  /* 0x0000820000167ab9 */ /* 0x000fe20000000a00 */
[----:B------:R-:W-:-:S07]  /*11320*/  R2UR UR9, R163 ;  /* 0x00000000a30972ca */ /* 0x000fce00000e0000 */
[----:B------:R-:W0:Y:S02]  /*11330*/  @P0 LDC R5, c[0x0][0xbec] ;  /* 0x0002fb00ff050b82 */ /* 0x000e240000000800 */
[----:B------:R-:W-:-:S04]  /*11340*/  UISETP.GT.AND UP0, UPT, UR10, 0x1, UPT ;  /* 0x000000010a00788c */ /* 0x000fc8000bf04270 */
[----:B------:R-:W-:Y:S02]  /*11350*/  USEL UR18, UR18, 0x978, UP0 ;  /* 0x0000097812127887 */ /* 0x000fe40008000000 */
[----:B------:R-:W1:Y:S01]  /*11360*/  @P0 LDC R8, c[0x0][0xbf0] ;  /* 0x0002fc00ff080b82 */ /* 0x000e620000000800 */
[----:B------:R-:W-:-:S09]  /*11370*/  USEL UR9, UR9, URZ, UP0 ;  /* 0x0000003f09097287 */ /* 0x000fd20008000000 */
[----:B------:R-:W-:Y:S01]  /*11380*/  ULDC.64 UR10, c[0x0][UR18+0x218] ;  /* 0x00008600120a7abb */ /* 0x000fe20008000a00 */
[----:B------:R-:W-:Y:S01]  /*11390*/  ULDC.64 UR12, c[0x0][UR18+0x220] ;  /* 0x00008800120c7abb */ /* 0x000fe20008000a00 */
[----:B------:R-:W-:Y:S02]  /*113a0*/  UIMAD.WIDE.U32 UR16, UR10, UR19, URZ ;  /* 0x000000130a1072a5 */ /* 0x000fe4000f8e003f */
[----:B------:R-:W-:Y:S01]  /*113b0*/  UIMAD UR19, UR11, UR19, URZ ;  /* 0x000000130b1372a4 */ /* 0x000fe2000f8e023f */
[----:B0-----:R-:W-:Y:S01]  /*113c0*/  @P0 IMAD.HI.U32 R5, R6, R5, RZ ;  /* 0x0000000506050227 */ /* 0x001fe200078e00ff */
[----:B------:R-:W-:Y:S02]  /*113d0*/  UIMAD UR13, UR13, UR4, URZ ;  /* 0x000000040d0d72a4 */ /* 0x000fe4000f8e023f */
[----:B------:R-:W-:Y:S01]  /*113e0*/  UIMAD.WIDE.U32 UR10, UR12, UR4, URZ ;  /* 0x000000040c0a72a5 */ /* 0x000fe2000f8e003f */
[----:B------:R-:W-:Y:S01]  /*113f0*/  IMAD.U32 R2, RZ, RZ, UR16 ;  /* 0x00000010ff027e24 */ /* 0x000fe2000f8e00ff */
[----:B------:R-:W-:-:S02]  /*11400*/  UIADD3 UR19, UR17, UR19, URZ ;  /* 0x0000001311137290 */ /* 0x000fc4000fffe03f */
[----:B------:R-:W-:Y:S01]  /*11410*/  IMAD.U32 R3, RZ, RZ, UR17 ;  /* 0x00000011ff037e24 */ /* 0x000fe2000f8e00ff */
[----:B------:R-:W-:Y:S01]  /*11420*/  UIMAD UR13, UR12, UR8, UR13 ;  /* 0x000000080c0d72a4 */ /* 0x000fe2000f8e020d */
[----:B-1----:R-:W-:Y:S01]  /*11430*/  @P0 SHF.R.U32.HI R4, RZ, R8, R5 ;  /* 0x00000008ff040219 */ /* 0x002fe20000011605 */
[----:B------:R-:W-:Y:S01]  /*11440*/  ULDC.64 UR14, c[0x0][UR18+0x228] ;  /* 0x00008a00120e7abb */ /* 0x000fe20008000a00 */
[----:B------:R-:W-:Y:S01]  /*11450*/  IADD3 R3, P0, P1, R2, UR10, R7 ;  /* 0x0000000a02037c10 */ /* 0x000fe2000f91e007 */
[----:B------:R-:W-:Y:S01]  /*11460*/  UIADD3 UR13, UR11, UR13, URZ ;  /* 0x0000000d0b0d7290 */ /* 0x000fe2000fffe03f */
[----:B------:R-:W-:Y:S01]  /*11470*/  IMAD.U32 R2, RZ, RZ, UR20 ;  /* 0x00000014ff027e24 */ /* 0x000fe2000f8e00ff */
[----:B------:R-:W-:Y:S01]  /*11480*/  UIMAD.WIDE.U32 UR16, UR14, UR9, URZ ;  /* 0x000000090e1072a5 */ /* 0x000fe2000f8e003f */
[----:B------:R-:W-:Y:S01]  /*11490*/  IMAD.MOV R5, RZ, RZ, -R4 ;  /* 0x000000ffff057224 */ /* 0x000fe200078e0a04 */
[----:B------:R-:W-:Y:S01]  /*114a0*/  UIMAD UR9, UR15, UR9, URZ ;  /* 0x000000090f0972a4 */ /* 0x000fe2000f8e023f */
[----:B------:R-:W-:Y:S01]  /*114b0*/  IMAD.U32 R11, RZ, RZ, UR19 ;  /* 0x00000013ff0b7e24 */ /* 0x000fe2000f8e00ff */
[----:B------:R-:W-:Y:S01]  /*114c0*/  ULDC.64 UR10, c[0x0][UR18+0x210] ;  /* 0x00008400120a7abb */ /* 0x000fe20008000a00 */
[----:B------:R-:W-:Y:S01]  /*114d0*/  IMAD R5, R9, R5, R6 ;  /* 0x0000000509057224 */ /* 0x000fe200078e0206 */
[----:B------:R-:W-:-:S02]  /*114e0*/  UIADD3 UR9, UR17, UR9, URZ ;  /* 0x0000000911097290 */ /* 0x000fc4000fffe03f */
[----:B------:R-:W-:Y:S01]  /*114f0*/  IADD3.X R6, R11, UR13, R2, P0, P1 ;  /* 0x0000000d0b067c10 */ /* 0x000fe200087e2402 */
[----:B------:R-:W-:Y:S01]  /*11500*/  IMAD R9, R5, UR11, RZ ;  /* 0x0000000b05097c24 */ /* 0x000fe2000f8e02ff */
[----:B------:R-:W-:Y:S01]  /*11510*/  IADD3 R2, P0, P1, R4, UR16, R3 ;  /* 0x0000001004027c10 */ /* 0x000fe2000f91e003 */
[----:B------:R-:W-:Y:S01]  /*11520*/  ULDC.64 UR12, c[0x0][0xba8] ;  /* 0x0002ea00000c7ab9 */ /* 0x000fe20000000a00 */
[----:B------:R-:W-:Y:S01]  /*11530*/  SHF.R.S32.HI R3, RZ, 0x1f, R4 ;  /* 0x0000001fff037819 */ /* 0x000fe20000011404 */
[----:B------:R-:W-:Y:S01]  /*11540*/  @!UP0 ULDC UR12, c[0x0][0xb50] ;  /* 0x0002d400000c8ab9 */ /* 0x000fe20000000800 */
[----:B------:R-:W-:Y:S01]  /*11550*/  SHF.R.S32.HI R4, RZ, 0x1f, R5 ;  /* 0x0000001fff047819 */ /* 0x000fe20000011405 */
[----:B------:R-:W-:Y:S01]  /*11560*/  @!UP0 ULDC UR13, c[0x0][0xb54] ;  /* 0x0002d500000d8ab9 */ /* 0x000fe20000000800 */
[----:B------:R-:W-:-:S03]  /*11570*/  IADD3.X R3, R3, UR9, R6, P0, P1 ;  /* 0x0000000903037c10 */ /* 0x000fc600087e2406 */
[----:B------:R-:W-:Y:S02]  /*11580*/  IMAD R9, R4, UR10, R9 ;  /* 0x0000000a04097c24 */ /* 0x000fe4000f8e0209 */
[----:B------:R-:W-:-:S04]  /*11590*/  IMAD.WIDE.U32 R2, R5, UR10, R2 ;  /* 0x0000000a05027c25 */ /* 0x000fc8000f8e0002 */
[----:B------:R-:W-:Y:S01]  /*115a0*/  IMAD.IADD R3, R3, 0x1, R9 ;  /* 0x0000000103037824 */ /* 0x000fe200078e0209 */
[----:B------:R-:W-:-:S04]  /*115b0*/  LEA R4, P0, R2, UR12, 0x2 ;  /* 0x0000000c02047c11 */ /* 0x000fc8000f8010ff */
[----:B------:R-:W-:Y:S01]  /*115c0*/  LEA.HI.X R5, R2, UR13, R3, 0x2, P0 ;  /* 0x0000000d02057c11 */ /* 0x000fe200080f1403 */
[----:B------:R-:W-:-:S05]  /*115d0*/  IMAD.MOV.U32 R3, RZ, RZ, -0x800000 ;  /* 0xff800000ff037424 */ /* 0x000fca00078e00ff */
[----:B------:R1:W-:Y:S03]  /*115e0*/  STG.E desc[UR22][R4.64], R3 ;  /* 0x0000000304007986 */ /* 0x0003e6000c101916 */
.L_x_1227:
[----:B------:R-:W-:Y:S05]  /*115f0*/  BSYNC B1 ;  /* 0x0000000000017941 */ /* 0x000fea0003800000 */
.L_x_1226:
[----:B------:R-:W-:-:S13]  /*11600*/  R2UR UR9, R162 ;  /* 0x00000000a20972ca */ /* 0x000fda00000e0000 */
[----:B------:R-:W-:-:S06]  /*11610*/  UISETP.GT.AND UP0, UPT, UR9, 0x1, UPT ;  /* 0x000000010900788c */ /* 0x000fcc000bf04270 */
[----:B------:R-:W-:-:S13]  /*11620*/  PLOP3.LUT P0, PT, PT, PT, UP0, 0x80, 0x0 ;  /* 0x000000000000781c */ /* 0x000fda0003f0f008 */
[----:B------:R-:W-:Y:S05]  /*11630*/  @P0 BRA `(.L_x_1222) ;  /* 0x0000000400c40947 */ /* 0x000fea0003800000 */
[----:B------:R-:W2:Y:S01]  /*11640*/  LDC R11, c[0x0][0xbe8] ;  /* 0x0002fa00ff0b7b82 */ /* 0x000ea20000000800 */
[C---:B------:R-:W-:Y:S01]  /*11650*/  R2UR UR10, R7.reuse ;  /* 0x00000000070a72ca */ /* 0x040fe200000e0000 */
[----:B------:R-:W-:Y:S01]  /*11660*/  ULDC.64 UR12, c[0x0][0xaa0] ;  /* 0x0002a800000c7ab9 */ /* 0x000fe20000000a00 */
[----:B------:R-:W-:Y:S01]  /*11670*/  R2UR UR14, R7 ;  /* 0x00000000070e72ca */ /* 0x000fe200000e0000 */
[----:B------:R-:W-:Y:S01]  /*11680*/  UIMAD UR9, UR20, UR12, URZ ;  /* 0x0000000c140972a4 */ /* 0x000fe2000f8e023f */
[----:B------:R-:W-:Y:S01]  /*11690*/  R2UR UR15, R164 ;  /* 0x00000000a40f72ca */ /* 0x000fe200000e0000 */
[----:B0-----:R-:W-:Y:S01]  /*116a0*/  IMAD R2, R161, 0x20, R180 ;  /* 0x00000020a1027824 */ /* 0x001fe200078e02b4 */
[----:B------:R-:W-:Y:S03]  /*116b0*/  BSSY B1, `(.L_x_1228) ;  /* 0x000003c000017945 */ /* 0x000fe60003800000 */
[----:B------:R-:W-:-:S04]  /*116c0*/  VIADD R6, R2, UR60 ;  /* 0x0000003c02067c36 */ /* 0x000fc80008000000 */
[----:B------:R-:W-:Y:S01]  /*116d0*/  UIMAD.WIDE.U32 UR10, UR10, UR12, URZ ;  /* 0x0000000c0a0a72a5 */ /* 0x000fe2000f8e003f */
[----:B-1----:R-:W-:Y:S01]  /*116e0*/  IMAD.MOV.U32 R5, RZ, RZ, R6 ;  /* 0x000000ffff057224 */ /* 0x002fe200078e0006 */
[----:B------:R-:W-:-:S03]  /*116f0*/  UIMAD UR9, UR14, UR13, UR9 ;  /* 0x0000000d0e0972a4 */ /* 0x000fc6000f8e0209 */
[----:B------:R-:W-:Y:S01]  /*11700*/  ULDC.64 UR12, c[0x0][0xae8] ;  /* 0x0002ba00000c7ab9 */ /* 0x000fe20000000a00 */
[----:B------:R-:W-:Y:S01]  /*11710*/  UIADD3 UR11, UR11, UR9, URZ ;  /* 0x000000090b0b7290 */ /* 0x000fe2000fffe03f */
[----:B--2---:R-:W-:-:S03]  /*11720*/  ISETP.NE.AND P0, PT, R11, 0x1, PT ;  /* 0x000000010b00780c */ /* 0x004fc60003f05270 */
[----:B------:R-:W-:-:S04]  /*11730*/  UIMAD.WIDE.U32 UR10, UR15, UR12, UR10 ;  /* 0x0000000c0f0a72a5 */ /* 0x000fc8000f8e000a */
[----:B------:R-:W-:-:S03]  /*11740*/  UIMAD UR9, UR15, UR13, UR11 ;  /* 0x0000000d0f0972a4 */ /* 0x000fc6000f8e020b */
[----:B------:R-:W-:Y:S02]  /*11750*/  ULDC.64 UR12, c[0x0][0xaf0] ;  /* 0x0002bc00000c7ab9 */ /* 0x000fe40000000a00 */
[----:B------:R-:W-:Y:S01]  /*11760*/  UIMAD UR8, UR8, UR12, URZ ;  /* 0x0000000c080872a4 */ /* 0x000fe2000f8e023f */
[----:B------:R-:W0:Y:S03]  /*11770*/  @P0 LDC R3, c[0x0][0xbec] ;  /* 0x0002fb00ff030b82 */ /* 0x000e260000000800 */
[----:B------:R-:W-:-:S03]  /*11780*/  UIMAD UR11, UR4, UR13, UR8 ;  /* 0x0000000d040b72a4 */ /* 0x000fc6000f8e0208 */
[----:B------:R-:W-:Y:S02]  /*11790*/  UMOV UR8, UR10 ;  /* 0x0000000a00087c82 */ /* 0x000fe40008000000 */
[----:B------:R-:W-:Y:S01]  /*117a0*/  UIMAD.WIDE.U32 UR8, UR4, UR12, UR8 ;  /* 0x0000000c040872a5 */ /* 0x000fe2000f8e0008 */
[----:B------:R-:W1:Y:S03]  /*117b0*/  @P0 LDC R7, c[0x0][0xbf0] ;  /* 0x0002fc00ff070b82 */ /* 0x000e660000000800 */
[----:B------:R-:W-:-:S03]  /*117c0*/  UIADD3 UR4, UR9, UR11, URZ ;  /* 0x0000000b09047290 */ /* 0x000fc6000fffe03f */
[----:B------:R-:W-:Y:S01]  /*117d0*/  ULDC.64 UR10, c[0x0][0xae0] ;  /* 0x0002b800000a7ab9 */ /* 0x000fe20000000a00 */
[----:B0-----:R-:W-:-:S04]  /*117e0*/  @P0 IMAD.HI.U32 R2, R6, R3, RZ ;  /* 0x0000000306020227 */ /* 0x001fc800078e00ff */
[----:B------:R-:W-:Y:S02]  /*117f0*/  IMAD.U32 R3, RZ, RZ, UR9 ;  /* 0x00000009ff037e24 */ /* 0x000fe4000f8e00ff */
[----:B------:R-:W-:Y:S01]  /*11800*/  IMAD.U32 R3, RZ, RZ, UR4 ;  /* 0x00000004ff037e24 */ /* 0x000fe2000f8e00ff */
[----:B-1----:R-:W-:-:S04]  /*11810*/  @P0 SHF.R.U32.HI R5, RZ, R7, R2 ;  /* 0x00000007ff050219 */ /* 0x002fc80000011602 */
[--C-:B------:R-:W-:Y:S01]  /*11820*/  SHF.R.S32.HI R2, RZ, 0x1f, R5.reuse ;  /* 0x0000001fff027819 */ /* 0x100fe20000011405 */
[----:B------:R-:W-:-:S04]  /*11830*/  IMAD.MOV R7, RZ, RZ, -R5 ;  /* 0x000000ffff077224 */ /* 0x000fc800078e0a05 */
[----:B------:R-:W-:Y:S02]  /*11840*/  IMAD R4, R2, UR10, RZ ;  /* 0x0000000a02047c24 */ /* 0x000fe4000f8e02ff */
[----:B------:R-:W-:Y:S02]  /*11850*/  IMAD R7, R11, R7, R6 ;  /* 0x000000070b077224 */ /* 0x000fe400078e0206 */
[----:B------:R-:W-:Y:S01]  /*11860*/  IMAD.U32 R2, RZ, RZ, UR8 ;  /* 0x00000008ff027e24 */ /* 0x000fe2000f8e00ff */
[----:B------:R-:W-:Y:S01]  /*11870*/  ULDC.64 UR8, c[0x0][0xad8] ;  /* 0x0002b60000087ab9 */ /* 0x000fe20000000a00 */
[C---:B------:R-:W-:Y:S01]  /*11880*/  IMAD R9, R5.reuse, UR11, R4 ;  /* 0x0000000b05097c24 */ /* 0x040fe2000f8e0204 */
[----:B------:R-:W-:Y:S01]  /*11890*/  SHF.R.S32.HI R4, RZ, 0x1f, R7 ;  /* 0x0000001fff047819 */ /* 0x000fe20000011407 */
[----:B------:R-:W-:-:S04]  /*118a0*/  IMAD.WIDE.U32 R2, R5, UR10, R2 ;  /* 0x0000000a05027c25 */ /* 0x000fc8000f8e0002 */
[----:B------:R-:W-:Y:S02]  /*118b0*/  IMAD.IADD R3, R3, 0x1, R9 ;  /* 0x0000000103037824 */ /* 0x000fe400078e0209 */
[----:B------:R-:W-:Y:S02]  /*118c0*/  IMAD R4, R4, UR8, RZ ;  /* 0x0000000804047c24 */ /* 0x000fe4000f8e02ff */
[----:B------:R-:W-:Y:S02]  /*118d0*/  VIADD R6, R180, UR60 ;  /* 0x0000003cb4067c36 */ /* 0x000fe40008000000 */
[----:B------:R-:W-:Y:S02]  /*118e0*/  IMAD R11, R0, R11, RZ ;  /* 0x0000000b000b7224 */ /* 0x000fe400078e02ff */
[C---:B------:R-:W-:Y:S02]  /*118f0*/  IMAD R5, R7.reuse, UR9, R4 ;  /* 0x0000000907057c24 */ /* 0x040fe4000f8e0204 */
[----:B------:R-:W-:Y:S01]  /*11900*/  IMAD.WIDE.U32 R2, R7, UR8, R2 ;  /* 0x0000000807027c25 */ /* 0x000fe2000f8e0002 */
[----:B------:R-:W-:Y:S01]  /*11910*/  ISETP.GE.AND P2, PT, R6, R11, PT ;  /* 0x0000000b0600720c */ /* 0x000fe20003f46270 */
[----:B------:R-:W-:-:S02]  /*11920*/  ULDC.64 UR8, c[0x0][0xa80] ;  /* 0x0002a00000087ab9 */ /* 0x000fc40000000a00 */
[----:B------:R-:W-:Y:S01]  /*11930*/  IMAD.IADD R3, R3, 0x1, R5 ;  /* 0x0000000103037824 */ /* 0x000fe200078e0205 */
[----:B------:R-:W-:Y:S01]  /*11940*/  LEA R4, P3, R2, UR8, 0x1 ;  /* 0x0000000802047c11 */ /* 0x000fe2000f8608ff */
[----:B------:R-:W-:-:S03]  /*11950*/  VIADD R0, R6, 0x20 ;  /* 0x0000002006007836 */ /* 0x000fc60000000000 */
[----:B------:R-:W-:Y:S01]  /*11960*/  LEA.HI.X R5, R2, UR9, R3, 0x1, P3 ;  /* 0x0000000902057c11 */ /* 0x000fe200098f0c03 */
[----:B------:R0:W1:Y:S01]  /*11970*/  SHFL.IDX PT, R7, R4, RZ, 0x181f ;  /* 0x00181fff04077589 */ /* 0x00006200000e0000 */
[-C--:B------:R-:W-:Y:S01]  /*11980*/  ISETP.GE.AND P1, PT, R0, R11.reuse, PT ;  /* 0x0000000b0000720c */ /* 0x080fe20003f26270 */
[----:B------:R-:W-:Y:S02]  /*11990*/  VIADD R0, R6, 0x40 ;  /* 0x0000004006007836 */ /* 0x000fe40000000000 */
[----:B------:R0:W2:Y:S03]  /*119a0*/  SHFL.IDX PT, R3, R5, RZ, 0x181f ;  /* 0x00181fff05037589 */ /* 0x0000a600000e0000 */
[----:B------:R-:W-:Y:S01]  /*119b0*/  ISETP.GE.AND P0, PT, R0, R11, PT ;  /* 0x0000000b0000720c */ /* 0x000fe20003f06270 */
[----:B------:R-:W-:-:S12]  /*119c0*/  @P2 BRA `(.L_x_1229) ;  /* 0x0000000000282947 */ /* 0x000fd80003800000 */
[----:B------:R-:W-:Y:S01]  /*119d0*/  ULDC UR4, c[0x0][0xac8] ;  /* 0x0002b20000047ab9 */ /* 0x000fe20000000800 */
[----:B------:R-:W-:Y:S01]  /*119e0*/  ULDC.64 UR8, c[0x0][0x208] ;  /* 0x0000820000087ab9 */ /* 0x000fe20000000a00 */
        /* <DEDUP_REMOVED lines=8> */
.L_x_1229:
[----:B------:R-:W-:Y:S05]  /*11a70*/  BSYNC B1 ;  /* 0x0000000000017941 */ /* 0x000fea0003800000 */
.L_x_1228:
[----:B--23--:R2:W3:Y:S01]  /*11a80*/  SHFL.IDX PT, R3, R5, 0x1, 0x181f ;  /* 0x00381f0005037f89 */ /* 0x00c4e200000e0000 */
[----:B------:R-:W-:Y:S03]  /*11a90*/  BSSY B1, `(.L_x_1230) ;  /* 0x000000d000017945 */ /* 0x000fe60003800000 */
[----:B-1----:R2:W1:Y:S01]  /*11aa0*/  SHFL.IDX PT, R7, R4, 0x1, 0x181f ;  /* 0x00381f0004077f89 */ /* 0x00246200000e0000 */
[----:B------:R-:W-:Y:S05]  /*11ab0*/  @P1 BRA `(.L_x_1231) ;  /* 0x0000000000281947 */ /* 0x000fea0003800000 */
[----:B------:R-:W-:Y:S01]  /*11ac0*/  ULDC UR4, c[0x0][0xac8] ;  /* 0x0002b20000047ab9 */ /* 0x000fe20000000800 */
[----:B------:R-:W-:Y:S01]  /*11ad0*/  ULDC.64 UR8, c[0x0][0x208] ;  /* 0x0000820000087ab9 */ /* 0x000fe20000000a00 */
        /* <DEDUP_REMOVED lines=8> */
.L_x_1231:
[----:B------:R-:W-:Y:S05]  /*11b60*/  BSYNC B1 ;  /* 0x0000000000017941 */ /* 0x000fea0003800000 */
.L_x_1230:
[----:B---34-:R3:W4:Y:S01]  /*11b70*/  SHFL.IDX PT, R3, R5, 0x2, 0x181f ;  /* 0x00581f0005037f89 */ /* 0x01872200000e0000 */
        /* <DEDUP_REMOVED lines=13> */
.L_x_1233:
[----:B------:R-:W-:Y:S05]  /*11c50*/  BSYNC B1 ;  /* 0x0000000000017941 */ /* 0x000fea0003800000 */
.L_x_1232:
[----:B------:R-:W-:Y:S01]  /*11c60*/  VIADD R0, R6, 0x60 ;  /* 0x0000006006007836 */ /* 0x000fe20000000000 */
[----:B0-23--:R-:W2:Y:S04]  /*11c70*/  SHFL.IDX PT, R5, R5, 0x3, 0x181f ;  /* 0x00781f0005057f89 */ /* 0x00dea800000e0000 */
[----:B------:R-:W-:Y:S01]  /*11c80*/  ISETP.GE.AND P0, PT, R0, R11, PT ;  /* 0x0000000b0000720c */ /* 0x000fe20003f06270 */
[----:B-1--4-:R3:W4:-:S12]  /*11c90*/  SHFL.IDX PT, R3, R4, 0x3, 0x181f ;  /* 0x00781f0004037f89 */ /* 0x01271800000e0000 */
[----:B---3--:R-:W-:Y:S05]  /*11ca0*/  @P0 BRA `(.L_x_1222) ;  /* 0x0000000000280947 */ /* 0x008fea0003800000 */
[----:B------:R-:W-:Y:S01]  /*11cb0*/  ULDC UR4, c[0x0][0xac8] ;  /* 0x0002b20000047ab9 */ /* 0x000fe20000000800 */
[----:B------:R-:W-:Y:S01]  /*11cc0*/  ULDC.64 UR8, c[0x0][0x208] ;  /* 0x0000820000087ab9 */ /* 0x000fe20000000a00 */
[----:B------:R-:W-:Y:S02]  /*11cd0*/  ISETP.GE.AND P2, PT, R22, UR4, PT ;  /* 0x0000000416007c0c */ /* 0x000fe4000bf46270 */
[----:B------:R-:W-:-:S11]  /*11ce0*/  ISETP.GE.AND P3, PT, R160, UR4, PT ;  /* 0x00000004a0007c0c */ /* 0x000fd6000bf66270 */
[-C--:B----4-:R-:W-:Y:S02]  /*11cf0*/  @!P2 LEA R6, P0, R22, R3.reuse, 0x1 ;  /* 0x000000031606a211 */ /* 0x090fe400078008ff */
[----:B------:R-:W-:Y:S02]  /*11d00*/  @!P3 LEA R2, P1, R160, R3, 0x1 ;  /* 0x00000003a002b211 */ /* 0x000fe400078208ff */
[-C--:B--2---:R-:W-:Y:S02]  /*11d10*/  @!P2 LEA.HI.X R7, R22, R5.reuse, R204, 0x1, P0 ;  /* 0x000000051607a211 */ /* 0x084fe400000f0ccc */
[----:B------:R-:W-:-:S03]  /*11d20*/  @!P3 LEA.HI.X R3, R160, R5, R203, 0x1, P1 ;  /* 0x00000005a003b211 */ /* 0x000fc600008f0ccb */
[----:B------:R3:W-:Y:S04]  /*11d30*/  @!P2 ST.E.128 desc[UR8][R6.64], RZ ;  /* 0x000000ff0600a985 */ /* 0x0007e8000c101d08 */
[----:B------:R3:W-:Y:S02]  /*11d40*/  @!P3 ST.E.128 desc[UR8][R2.64], RZ ;  /* 0x000000ff0200b985 */ /* 0x0007e4000c101d08 */
.L_x_1222:
[----:B------:R-:W-:Y:S05]  /*11d50*/  BSYNC B0 ;  /* 0x0000000000007941 */ /* 0x000fea0003800000 */
.L_x_1212:
[----:B------:R-:W-:Y:S02]  /*11d60*/  ULDC UR4, c[0x0][0xc3c] ;  /* 0x00030f0000047ab9 */ /* 0x000fe40000000800 */
[----:B------:R-:W-:-:S06]  /*11d70*/  UISETP.GE.AND UP0, UPT, UR7, UR4, UPT ;  /* 0x000000040700728c */ /* 0x000fcc000bf06270 */
[----:B------:R-:W-:-:S13]  /*11d80*/  PLOP3.LUT P0, PT, PT, PT, UP0, 0x80, 0x0 ;  /* 0x000000000000781c */ /* 0x000fda0003f0f008 */
[----:B------:R-:W-:Y:S05]  /*11d90*/  @!P0 BRA `(.L_x_1234) ;  /* 0xfffffef0009c8947 */ /* 0x000fea000383ffff */
[----:B------:R-:W-:Y:S05]  /*11da0*/  EXIT ;  /* 0x000000000000794d */ /* 0x000fea0003800000 */
.L_x_1129:
        /* <DEDUP_REMOVED lines=20> */
.L_x_1235:
[----:B------:R-:W-:Y:S01]  /*11ef0*/  LOP3.LUT R0, R6, 0x1f, RZ, 0xc0, !PT ;  /* 0x0000001f06007812 */ /* 0x000fe200078ec0ff */
[----:B------:R-:W-:Y:S01]  /*11f00*/  ULDC UR4, c[0x0][0xc3c] ;  /* 0x00030f0000047ab9 */ /* 0x000fe20000000800 */
[----:B------:R-:W-:Y:S01]  /*11f10*/  ULDC.64 UR6, c[0x0][0x208] ;  /* 0x0000820000067ab9 */ /* 0x000fe20000000a00 */
[----:B------:R-:W-:Y:S01]  /*11f20*/  IMAD.MOV.U32 R8, RZ, RZ, RZ ;  /* 0x000000ffff087224 */ /* 0x000fe200078e00ff */
[----:B------:R-:W-:Y:S01]  /*11f30*/  ISETP.NE.AND P0, PT, R0, 0x1f, PT ;  /* 0x0000001f0000780c */ /* 0x000fe20003f05270 */
[----:B------:R-:W-:-:S03]  /*11f40*/  ULDC UR5, c[0x0][0xc38] ;  /* 0x00030e0000057ab9 */ /* 0x000fc60000000800 */
[----:B------:R-:W-:-:S13]  /*11f50*/  ISETP.GE.OR P1, PT, R0, UR4, !P0 ;  /* 0x0000000400007c0c */ /* 0x000fda000c726670 */
[----:B0-----:R-:W0:Y:S08]  /*11f60*/  @!P1 LDC.64 R2, c[0x0][0xc80] ;  /* 0x00032000ff029b82 */ /* 0x001e300000000a00 */
[----:B------:R-:W1:Y:S01]  /*11f70*/  @!P1 LDC.64 R4, c[0x0][0xc78] ;  /* 0x00031e00ff049b82 */ /* 0x000e620000000a00 */
[----:B0-----:R-:W-:-:S05]  /*11f80*/  @!P1 IMAD.WIDE.U32 R2, R0, 0x4, R2 ;  /* 0x0000000400029825 */ /* 0x001fca00078e0002 */
[----:B------:R1:W2:Y:S02]  /*11f90*/  @!P1 LDG.E R7, desc[UR6][R2.64] ;  /* 0x0000000602079981 */ /* 0x0002a4000c1e1900 */
[----:B-1----:R-:W-:-:S05]  /*11fa0*/  @!P1 IMAD.WIDE.U32 R2, R0, 0x4, R4 ;  /* 0x0000000400029825 */ /* 0x002fca00078e0004 */
[----:B------:R-:W2:Y:S01]  /*11fb0*/  @!P1 LDG.E R8, desc[UR6][R2.64] ;  /* 0x0000000602089981 */ /* 0x000ea2000c1e1900 */
[C---:B------:R-:W-:Y:S01]  /*11fc0*/  ISETP.NE.AND P1, PT, R0.reuse, RZ, PT ;  /* 0x000000ff0000720c */ /* 0x040fe20003f25270 */
[----:B------:R-:W0:Y:S01]  /*11fd0*/  S2UR UR6, SR_CTAID.X ;  /* 0x00000000000679c3 */ /* 0x000e220000002500 */
[C---:B------:R-:W-:Y:S01]  /*11fe0*/  ISETP.GE.U32.AND P2, PT, R0.reuse, 0x2, PT ;  /* 0x000000020000780c */ /* 0x040fe20003f46070 */
[----:B------:R-:W-:Y:S01]  /*11ff0*/  UMOV UR4, URZ ;  /* 0x0000003f00047c82 */ /* 0x000fe20008000000 */
[C---:B------:R-:W-:Y:S02]  /*12000*/  ISETP.GE.U32.AND P3, PT, R0.reuse, 0x4, PT ;  /* 0x000000040000780c */ /* 0x040fe40003f66070 */
[C---:B------:R-:W-:Y:S02]  /*12010*/  ISETP.GE.U32.AND P4, PT, R0.reuse, 0x8, PT ;  /* 0x000000080000780c */ /* 0x040fe40003f86070 */
[----:B------:R-:W-:Y:S01]  /*12020*/  ISETP.GE.U32.AND P5, PT, R0, 0x10, PT ;  /* 0x000000100000780c */ /* 0x000fe20003fa6070 */
[----:B--2---:R-:W-:-:S05]  /*12030*/  IMAD R4, R7, R8, RZ ;  /* 0x0000000807047224 */ /* 0x004fca00078e02ff */
        /* <DEDUP_REMOVED lines=15> */
[----:B------:R-:W1:Y:S02]  /*12130*/  SHFL.IDX PT, R3, R5, 0x1f, 0x1f ;  /* 0x03e01f0005037f89 */ /* 0x000e6400000e0000 */
[----:B-1----:R-:W-:-:S04]  /*12140*/  IMAD R9, R3, UR5, RZ ;  /* 0x0000000503097c24 */ /* 0x002fc8000f8e02ff */
[----:B------:R-:W-:Y:S01]  /*12150*/  IMAD.MOV.U32 R4, RZ, RZ, R9 ;  /* 0x000000ffff047224 */ /* 0x000fe200078e0009 */
[----:B0-----:R-:W-:-:S13]  /*12160*/  ISETP.GT.AND P6, PT, R9, UR6, PT ;  /* 0x0000000609007c0c */ /* 0x001fda000bfc4270 */
[----:B------:R-:W-:Y:S05]  /*12170*/  @P6 BRA `(.L_x_1237) ;  /* 0x0000000000ac6947 */ /* 0x000fea0003800000 */
[----:B------:R-:W-:Y:S01]  /*12180*/  IMAD.MOV.U32 R9, RZ, RZ, R4 ;  /* 0x000000ffff097224 */ /* 0x000fe200078e0004 */
[----:B------:R-:W-:Y:S01]  /*12190*/  UMOV UR4, URZ ;  /* 0x0000003f00047c82 */ /* 0x000fe20008000000 */
[----:B------:R-:W-:-:S05]  /*121a0*/  ULDC UR5, c[0x0][0xc38] ;  /* 0x00030e0000057ab9 */ /* 0x000fca0000000800 */
.L_x_1239:
        /* <DEDUP_REMOVED lines=8> */
[----:B------:R-:W-:Y:S01]  /*12230*/  ULDC.64 UR8, c[0x0][0x208] ;  /* 0x0000820000087ab9 */ /* 0x000fe20000000a00 */
[----:B------:R-:W-:-:S03]  /*12240*/  IMAD.MOV.U32 R7, RZ, RZ, RZ ;  /* 0x000000ffff077224 */ /* 0x000fc600078e00ff */
        /* <DEDUP_REMOVED lines=29> */
[----:B------:R-:W-:-:S07]  /*12420*/  IMAD.MOV.U32 R5, RZ, RZ, R2 ;  /* 0x000000ffff057224 */ /* 0x000fce00078e0002 */
.L_x_1237:
[----:B------:R-:W-:Y:S02]  /*12430*/  IMAD.IADD R10, R9, 0x1, -R4 ;  /* 0x00000001090a7824 */ /* 0x000fe400078e0a04 */
[----:B------:R-:W-:Y:S02]  /*12440*/  IMAD.MOV.U32 R3, RZ, RZ, RZ ;  /* 0x000000ffff037224 */ /* 0x000fe400078e00ff */
[----:B------:R-:W-:-:S05]  /*12450*/  IMAD R2, R5, UR5, R10 ;  /* 0x0000000505027c24 */ /* 0x000fca000f8e020a */
[----:B------:R-:W-:-:S13]  /*12460*/  ISETP.GT.AND P0, PT, R2, UR6, PT ;  /* 0x0000000602007c0c */ /* 0x000fda000bf04270 */
[----:B------:R-:W-:-:S04]  /*12470*/  VOTE.ANY R2, PT, !P0 ;  /* 0x0000000000027806 */ /* 0x000fc800040e0100 */
[----:B------:R-:W0:Y:S01]  /*12480*/  POPC R9, R2 ;  /* 0x0000000200097309 */ /* 0x000e220000000000 */
[----:B------:R-:W-:Y:S01]  /*12490*/  ISETP.NE.AND P0, PT, R2, RZ, PT ;  /* 0x000000ff0200720c */ /* 0x000fe20003f05270 */
[----:B0-----:R0:W1:Y:S04]  /*124a0*/  SHFL.IDX PT, R8, R8, R9, 0x1f ;  /* 0x00001f0908087589 */ /* 0x00106800000e0000 */
[----:B------:R0:W2:Y:S08]  /*124b0*/  SHFL.IDX PT, R4, R7, R9, 0x1f ;  /* 0x00001f0907047589 */ /* 0x0000b000000e0000 */
[----:B------:R-:W-:Y:S05]  /*124c0*/  @!P0 BRA `(.L_x_1240) ;  /* 0x0000000000088947 */ /* 0x000fea0003800000 */
[----:B------:R-:W-:-:S05]  /*124d0*/  VIADD R2, R9, 0xffffffff ;  /* 0xffffffff09027836 */ /* 0x000fca0000000000 */
[----:B------:R3:W4:Y:S02]  /*124e0*/  SHFL.IDX PT, R3, R5, R2, 0x1f ;  /* 0x00001f0205037589 */ /* 0x00072400000e0000 */
.L_x_1240:
[----:B----4-:R-:W-:Y:S01]  /*124f0*/  IMAD R3, R3, UR5, R10 ;  /* 0x0000000503037c24 */ /* 0x010fe2000f8e020a */
[----:B-1----:R-:W-:Y:S01]  /*12500*/  ISETP.NE.AND P0, PT, R8, 0x1, PT ;  /* 0x000000010800780c */ /* 0x002fe20003f05270 */
[----:B------:R-:W-:-:S03]  /*12510*/  VIADD R14, R9, UR4 ;  /* 0x00000004090e7c36 */ /* 0x000fc60008000000 */
[----:B------:R1:W-:Y:S01]  /*12520*/  STL [R1], R3 ;  /* 0x0000000301007387 */ /* 0x0003e20000100800 */
[----:B---3--:R-:W-:-:S03]  /*12530*/  IADD3 R5, -R3, UR6, RZ ;  /* 0x0000000603057c10 */ /* 0x008fc6000fffe1ff */
[----:B------:R1:W-:Y:S05]  /*12540*/  STL [R1+0xc], R14 ;  /* 0x00000c0e01007387 */ /* 0x0003ea0000100800 */
[----:B------:R-:W-:Y:S05]  /*12550*/  @!P0 BRA `(.L_x_1241) ;  /* 0x0000000000e08947 */ /* 0x000fea0003800000 */
[----:B0-2---:R-:W-:Y:S02]  /*12560*/  IABS R7, R4 ;  /* 0x0000000400077213 */ /* 0x005fe40000000000 */
[----:B------:R-:W-:Y:S02]  /*12570*/  IABS R9, R8 ;  /* 0x0000000800097213 */ /* 0x000fe40000000000 */
[----:B------:R-:W0:Y:S01]  /*12580*/  I2F.RP R10, R7 ;  /* 0x00000007000a7306 */ /* 0x000e220000209400 */
[----:B------:R-:W-:-:S07]  /*12590*/  IABS R12, R5 ;  /* 0x00000005000c7213 */ /* 0x000fce0000000000 */
[----:B------:R-:W-:Y:S08]  /*125a0*/  I2F.RP R13, R9 ;  /* 0x00000009000d7306 */ /* 0x000ff00000209400 */
[----:B0-----:R-:W1:Y:S02]  /*125b0*/  MUFU.RCP R10, R10 ;  /* 0x0000000a000a7308 */ /* 0x001e640000001000 */
[----:B-1----:R-:W-:-:S06]  /*125c0*/  VIADD R3, R10, 0xffffffe ;  /* 0x0ffffffe0a037836 */ /* 0x002fcc0000000000 */
[----:B------:R-:W0:Y:S02]  /*125d0*/  F2I.FTZ.U32.TRUNC.NTZ R3, R3 ;  /* 0x0000000300037305 */ /* 0x000e24000021f000 */
[----:B0-----:R-:W-:-:S04]  /*125e0*/  IMAD.MOV R2, RZ, RZ, -R3 ;  /* 0x000000ffff027224 */ /* 0x001fc800078e0a03 */
[----:B------:R-:W-:Y:S02]  /*125f0*/  IMAD R11, R2, R7, RZ ;  /* 0x00000007020b7224 */ /* 0x000fe400078e02ff */
[----:B------:R-:W-:-:S04]  /*12600*/  IMAD.MOV.U32 R2, RZ, RZ, RZ ;  /* 0x000000ffff027224 */ /* 0x000fc800078e00ff */
[----:B------:R-:W-:Y:S01]  /*12610*/  IMAD.HI.U32 R11, R3, R11, R2 ;  /* 0x0000000b030b7227 */ /* 0x000fe200078e0002 */
[----:B------:R-:W-:Y:S01]  /*12620*/  IABS R3, R4 ;  /* 0x0000000400037213 */ /* 0x000fe20000000000 */
[----:B------:R-:W0:Y:S04]  /*12630*/  MUFU.RCP R2, R13 ;  /* 0x0000000d00027308 */ /* 0x000e280000001000 */
[----:B------:R-:W-:Y:S02]  /*12640*/  IMAD.MOV R3, RZ, RZ, -R3 ;  /* 0x000000ffff037224 */ /* 0x000fe400078e0a03 */
[----:B------:R-:W-:-:S04]  /*12650*/  IMAD.HI.U32 R10, R11, R12, RZ ;  /* 0x0000000c0b0a7227 */ /* 0x000fc800078e00ff */
[----:B------:R-:W-:-:S05]  /*12660*/  IMAD R12, R10, R3, R12 ;  /* 0x000000030a0c7224 */ /* 0x000fca00078e020c */
[----:B------:R-:W-:Y:S01]  /*12670*/  ISETP.GT.U32.AND P1, PT, R7, R12, PT ;  /* 0x0000000c0700720c */ /* 0x000fe20003f24070 */
[----:B0-----:R-:W-:-:S06]  /*12680*/  VIADD R3, R2, 0xffffffe ;  /* 0x0ffffffe02037836 */ /* 0x001fcc0000000000 */
[----:B------:R-:W0:Y:S06]  /*12690*/  F2I.FTZ.U32.TRUNC.NTZ R3, R3 ;  /* 0x0000000300037305 */ /* 0x000e2c000021f000 */
[----:B------:R-:W-:Y:S02]  /*126a0*/  @!P1 IMAD.IADD R12, R12, 0x1, -R7 ;  /* 0x000000010c0c9824 */ /* 0x000fe400078e0a07 */
[----:B------:R-:W-:Y:S01]  /*126b0*/  @!P1 VIADD R10, R10, 0x1 ;  /* 0x000000010a0a9836 */ /* 0x000fe20000000000 */
[----:B------:R-:W-:Y:S02]  /*126c0*/  ISETP.NE.AND P1, PT, R4, RZ, PT ;  /* 0x000000ff0400720c */ /* 0x000fe40003f25270 */
[----:B------:R-:W-:Y:S01]  /*126d0*/  ISETP.GE.U32.AND P0, PT, R12, R7, PT ;  /* 0x000000070c00720c */ /* 0x000fe20003f06070 */
[----:B0-----:R-:W-:-:S04]  /*126e0*/  IMAD.MOV R2, RZ, RZ, -R3 ;  /* 0x000000ffff027224 */ /* 0x001fc800078e0a03 */
[----:B------:R-:W-:Y:S02]  /*126f0*/  IMAD R7, R2, R9, RZ ;  /* 0x0000000902077224 */ /* 0x000fe400078e02ff */
[----:B------:R-:W-:-:S06]  /*12700*/  IMAD.MOV.U32 R2, RZ, RZ, RZ ;  /* 0x000000ffff027224 */ /* 0x000fcc00078e00ff */
[----:B------:R-:W-:Y:S02]  /*12710*/  @P0 VIADD R10, R10, 0x1 ;  /* 0x000000010a0a0836 */ /* 0x000fe40000000000 */
[----:B------:R-:W-:Y:S01]  /*12720*/  IMAD.HI.U32 R7, R3, R7, R2 ;  /* 0x0000000703077227 */ /* 0x000fe200078e0002 */
[----:B------:R-:W-:Y:S02]  /*12730*/  LOP3.LUT R2, R5, R4, RZ, 0x3c, !PT ;  /* 0x0000000405027212 */ /* 0x000fe400078e3cff */
[----:B------:R-:W-:Y:S02]  /*12740*/  IABS R3, R8 ;  /* 0x0000000800037213 */ /* 0x000fe40000000000 */
[----:B------:R-:W-:-:S03]  /*12750*/  ISETP.GE.AND P2, PT, R2, RZ, PT ;  /* 0x000000ff0200720c */ /* 0x000fc60003f46270 */
[----:B------:R-:W-:-:S10]  /*12760*/  IMAD.MOV R3, RZ, RZ, -R3 ;  /* 0x000000ffff037224 */ /* 0x000fd400078e0a03 */
[----:B------:R-:W-:Y:S01]  /*12770*/  @!P2 IMAD.MOV R10, RZ, RZ, -R10 ;  /* 0x000000ffff0aa224 */ /* 0x000fe200078e0a0a */
[----:B------:R-:W-:-:S04]  /*12780*/  @!P1 LOP3.LUT R10, RZ, R4, RZ, 0x33, !PT ;  /* 0x00000004ff0a9212 */ /* 0x000fc800078e33ff */
        /* <DEDUP_REMOVED lines=8> */
[----:B------:R-:W-:-:S04]  /*12810*/  LOP3.LUT R2, R10, R8, RZ, 0x3c, !PT ;  /* 0x000000080a027212 */ /* 0x000fc800078e3cff */
[----:B------:R-:W-:Y:S01]  /*12820*/  ISETP.GE.AND P2, PT, R2, RZ, PT ;  /* 0x000000ff0200720c */ /* 0x000fe20003f46270 */
[----:B------:R-:W-:-:S04]  /*12830*/  IMAD.MOV R2, RZ, RZ, -R10 ;  /* 0x000000ffff027224 */ /* 0x000fc800078e0a0a */
[----:B------:R-:W-:Y:S02]  /*12840*/  IMAD R2, R4, R2, R5 ;  /* 0x0000000204027224 */ /* 0x000fe400078e0205 */
        /* <DEDUP_REMOVED lines=8> */
[----:B------:R-:W-:Y:S05]  /*128d0*/  BRA `(.L_x_1242) ;  /* 0x0000000000f87947 */ /* 0x000fea0003800000 */
.L_x_1241:
[----:B-1----:R-:W1:Y:S01]  /*128e0*/  LDC.64 R2, c[0x0][0xc90] ;  /* 0x00032400ff027b82 */ /* 0x002e620000000a00 */
[----:B------:R-:W-:Y:S01]  /*128f0*/  ULDC.64 UR6, c[0x0][0x208] ;  /* 0x0000820000067ab9 */ /* 0x000fe20000000a00 */
[----:B-1----:R-:W-:-:S05]  /*12900*/  IMAD.WIDE R2, R14, 0x4, R2 ;  /* 0x000000040e027825 */ /* 0x002fca00078e0202 */
[----:B0-----:R0:W2:Y:S02]  /*12910*/  LDG.E R7, desc[UR6][R2.64] ;  /* 0x0000000602077981 */ /* 0x0010a4000c1e1900 */
[----:B0-----:R-:W-:Y:S02]  /*12920*/  IMAD.MOV.U32 R2, RZ, RZ, RZ ;  /* 0x000000ffff027224 */ /* 0x001fe400078e00ff */
[----:B--2---:R-:W-:-:S05]  /*12930*/  IMAD R8, R4, R7, RZ ;  /* 0x0000000704087224 */ /* 0x004fca00078e02ff */
[----:B------:R-:W-:-:S04]  /*12940*/  IABS R9, R8 ;  /* 0x0000000800097213 */ /* 0x000fc80000000000 */
[----:B------:R-:W0:Y:S08]  /*12950*/  I2F.RP R10, R9 ;  /* 0x00000009000a7306 */ /* 0x000e300000209400 */
[----:B0-----:R-:W0:Y:S02]  /*12960*/  MUFU.RCP R10, R10 ;  /* 0x0000000a000a7308 */ /* 0x001e240000001000 */
[----:B0-----:R-:W-:-:S06]  /*12970*/  VIADD R11, R10, 0xffffffe ;  /* 0x0ffffffe0a0b7836 */ /* 0x001fcc0000000000 */
[----:B------:R-:W0:Y:S02]  /*12980*/  F2I.FTZ.U32.TRUNC.NTZ R3, R11 ;  /* 0x0000000b00037305 */ /* 0x000e24000021f000 */
[----:B0-----:R-:W-:-:S04]  /*12990*/  IMAD.MOV R12, RZ, RZ, -R3 ;  /* 0x000000ffff0c7224 */ /* 0x001fc800078e0a03 */
[----:B------:R-:W-:-:S04]  /*129a0*/  IMAD R13, R12, R9, RZ ;  /* 0x000000090c0d7224 */ /* 0x000fc800078e02ff */
[----:B------:R-:W-:Y:S01]  /*129b0*/  IMAD.HI.U32 R2, R3, R13, R2 ;  /* 0x0000000d03027227 */ /* 0x000fe200078e0002 */
[----:B------:R-:W-:Y:S02]  /*129c0*/  IABS R13, R5 ;  /* 0x00000005000d7213 */ /* 0x000fe40000000000 */
[----:B------:R-:W-:-:S03]  /*129d0*/  IABS R3, R8 ;  /* 0x0000000800037213 */ /* 0x000fc60000000000 */
[----:B------:R-:W-:-:S04]  /*129e0*/  IMAD.HI.U32 R2, R2, R13, RZ ;  /* 0x0000000d02027227 */ /* 0x000fc800078e00ff */
[----:B------:R-:W-:-:S04]  /*129f0*/  IMAD.MOV R3, RZ, RZ, -R3 ;  /* 0x000000ffff037224 */ /* 0x000fc800078e0a03 */
[----:B------:R-:W-:Y:S01]  /*12a00*/  IMAD R10, R2, R3, R13 ;  /* 0x00000003020a7224 */ /* 0x000fe200078e020d */
[----:B------:R-:W-:-:S04]  /*12a10*/  LOP3.LUT R3, R5, R8, RZ, 0x3c, !PT ;  /* 0x0000000805037212 */ /* 0x000fc800078e3cff */
[----:B------:R-:W-:Y:S02]  /*12a20*/  ISETP.GT.U32.AND P1, PT, R9, R10, PT ;  /* 0x0000000a0900720c */ /* 0x000fe40003f24070 */
[----:B------:R-:W-:-:S11]  /*12a30*/  ISETP.GE.AND P2, PT, R3, RZ, PT ;  /* 0x000000ff0300720c */ /* 0x000fd60003f46270 */
[----:B------:R-:W-:Y:S02]  /*12a40*/  @!P1 IMAD.IADD R10, R10, 0x1, -R9 ;  /* 0x000000010a0a9824 */ /* 0x000fe400078e0a09 */
[----:B------:R-:W-:Y:S01]  /*12a50*/  @!P1 VIADD R2, R2, 0x1 ;  /* 0x0000000102029836 */ /* 0x000fe20000000000 */
[----:B------:R-:W-:Y:S02]  /*12a60*/  ISETP.NE.AND P1, PT, R8, RZ, PT ;  /* 0x000000ff0800720c */ /* 0x000fe40003f25270 */
[----:B------:R-:W-:-:S13]  /*12a70*/  ISETP.GE.U32.AND P0, PT, R10, R9, PT ;  /* 0x000000090a00720c */ /* 0x000fda0003f06070 */
[----:B------:R-:W-:-:S04]  /*12a80*/  @P0 VIADD R2, R2, 0x1 ;  /* 0x0000000102020836 */ /* 0x000fc80000000000 */
[----:B------:R-:W-:Y:S01]  /*12a90*/  @!P2 IMAD.MOV R2, RZ, RZ, -R2 ;  /* 0x000000ffff02a224 */ /* 0x000fe200078e0a02 */
[----:B------:R-:W-:-:S05]  /*12aa0*/  @!P1 LOP3.LUT R2, RZ, R8, RZ, 0x33, !PT ;  /* 0x00000008ff029212 */ /* 0x000fca00078e33ff */
[----:B------:R-:W-:Y:S02]  /*12ab0*/  IMAD R9, R7, R2, RZ ;  /* 0x0000000207097224 */ /* 0x000fe400078e02ff */
[----:B------:R-:W-:Y:S02]  /*12ac0*/  IMAD.MOV R2, RZ, RZ, -R2 ;  /* 0x000000ffff027224 */ /* 0x000fe400078e0a02 */
[----:B------:R-:W-:Y:S02]  /*12ad0*/  IMAD.MOV R10, RZ, RZ, -R9 ;  /* 0x000000ffff0a7224 */ /* 0x000fe400078e0a09 */
[----:B------:R-:W-:Y:S02]  /*12ae0*/  IMAD R8, R8, R2, R5 ;  /* 0x0000000208087224 */ /* 0x000fe400078e0205 */
[----:B------:R-:W-:Y:S01]  /*12af0*/  IMAD.MOV.U32 R2, RZ, RZ, RZ ;  /* 0x000000ffff027224 */ /* 0x000fe200078e00ff */
[----:B------:R-:W-:Y:S02]  /*12b00*/  VIADDMNMX R7, R10, UR5, R7, PT ;  /* 0x000000050a077c46 */ /* 0x000fe4000b800107 */
[----:B------:R-:W-:-:S02]  /*12b10*/  IADD3 R9, R9, 0x1000000, R8 ;  /* 0x0100000009097810 */ /* 0x000fc40007ffe008 */
[----:B------:R-:W-:-:S04]  /*12b20*/  IABS R10, R7 ;  /* 0x00000007000a7213 */ /* 0x000fc80000000000 */
[----:B------:R-:W0:Y:S08]  /*12b30*/  I2F.RP R11, R10 ;  /* 0x0000000a000b7306 */ /* 0x000e300000209400 */
[----:B0-----:R-:W0:Y:S02]  /*12b40*/  MUFU.RCP R11, R11 ;  /* 0x0000000b000b7308 */ /* 0x001e240000001000 */
[----:B0-----:R-:W-:Y:S01]  /*12b50*/  VIADD R3, R11, 0xffffffe ;  /* 0x0ffffffe0b037836 */ /* 0x001fe20000000000 */
[----:B------:R-:W-:-:S05]  /*12b60*/  IABS R11, R7 ;  /* 0x00000007000b7213 */ /* 0x000fca0000000000 */
[----:B------:R-:W0:Y:S02]  /*12b70*/  F2I.FTZ.U32.TRUNC.NTZ R3, R3 ;  /* 0x0000000300037305 */ /* 0x000e24000021f000 */
[----:B0-----:R-:W-:-:S04]  /*12b80*/  IMAD.MOV R5, RZ, RZ, -R3 ;  /* 0x000000ffff057224 */ /* 0x001fc800078e0a03 */
[----:B------:R-:W-:-:S04]  /*12b90*/  IMAD R5, R5, R10, RZ ;  /* 0x0000000a05057224 */ /* 0x000fc800078e02ff */
[----:B------:R-:W-:Y:S01]  /*12ba0*/  IMAD.HI.U32 R2, R3, R5, R2 ;  /* 0x0000000503027227 */ /* 0x000fe200078e0002 */
[----:B------:R-:W-:-:S03]  /*12bb0*/  IABS R5, R8 ;  /* 0x0000000800057213 */ /* 0x000fc60000000000 */
[----:B------:R-:W-:Y:S02]  /*12bc0*/  IMAD.MOV R3, RZ, RZ, -R11 ;  /* 0x000000ffff037224 */ /* 0x000fe400078e0a0b */
        /* <DEDUP_REMOVED lines=8> */
[----:B------:R-:W-:-:S07]  /*12c50*/  ISETP.GE.AND P2, PT, R3, RZ, PT ;  /* 0x000000ff0300720c */ /* 0x000fce0003f46270 */
[----:B------:R-:W-:-:S06]  /*12c60*/  @P0 VIADD R2, R2, 0x1 ;  /* 0x0000000102020836 */ /* 0x000fcc0000000000 */
[----:B------:R-:W-:Y:S01]  /*12c70*/  @!P2 IMAD.MOV R2, RZ, RZ, -R2 ;  /* 0x000000ffff02a224 */ /* 0x000fe200078e0a02 */
[----:B------:R-:W-:Y:S01]  /*12c80*/  @!P1 LOP3.LUT R2, RZ, R7, RZ, 0x33, !PT ;  /* 0x00000007ff029212 */ /* 0x000fe200078e33ff */
[----:B------:R-:W-:-:S04]  /*12c90*/  IMAD.MOV R7, RZ, RZ, -R7 ;  /* 0x000000ffff077224 */ /* 0x000fc800078e0a07 */
[----:B------:R-:W-:-:S05]  /*12ca0*/  IMAD R3, R2, R7, R9 ;  /* 0x0000000702037224 */ /* 0x000fca00078e0209 */
[----:B------:R1:W-:Y:S02]  /*12cb0*/  STL [R1+0x8], R3 ;  /* 0x0000080301007387 */ /* 0x0003e40000100800 */
.L_x_1242:
[----:B01----:R-:W-:-:S05]  /*12cc0*/  LOP3.LUT R3, RZ, R2, RZ, 0x33, !PT ;  /* 0x00000002ff037212 */ /* 0x003fca00078e33ff */
[----:B------:R-:W-:-:S05]  /*12cd0*/  IMAD.IADD R2, R4, 0x1, R3 ;  /* 0x0000000104027824 */ /* 0x000fca00078e0203 */
[----:B------:R1:W-:Y:S01]  /*12ce0*/  STL [R1+0x4], R2 ;  /* 0x0000040201007387 */ /* 0x0003e20000100800 */
[----:B------:R-:W-:Y:S05]  /*12cf0*/  BRA `(.L_x_1243) ;  /* 0x0000000000107947 */ /* 0x000fea0003800000 */
.L_x_1238:
[----:B------:R-:W-:Y:S01]  /*12d00*/  IMAD.U32 R2, RZ, RZ, UR6 ;  /* 0x00000006ff027e24 */ /* 0x000fe2000f8e00ff */
[----:B------:R0:W-:Y:S04]  /*12d10*/  STL [R1+0x4], RZ ;  /* 0x000004ff01007387 */ /* 0x0001e80000100800 */
[----:B------:R0:W-:Y:S04]  /*12d20*/  STL [R1+0x8], RZ ;  /* 0x000008ff01007387 */ /* 0x0001e80000100800 */
[----:B------:R0:W-:Y:S02]  /*12d30*/  STL [R1], R2 ;  /* 0x0000000201007387 */ /* 0x0001e40000100800 */
.L_x_1243:
[----:B------:R-:W2:Y:S04]  /*12d40*/  LDL R8, [R1] ;  /* 0x0000000001087983 */ /* 0x000ea80000100800 */
[----:B------:R-:W2:Y:S04]  /*12d50*/  LDL R9, [R1+0x4] ;  /* 0x0000040001097983 */ /* 0x000ea80000100800 */
[----:B------:R-:W2:Y:S04]  /*12d60*/  LDL R10, [R1+0x8] ;  /* 0x00000800010a7983 */ /* 0x000ea80000100800 */
[----:B------:R-:W2:Y:S01]  /*12d70*/  LDL R11, [R1+0xc] ;  /* 0x00000c00010b7983 */ /* 0x000ea20000100800 */
[----:B------:R-:W-:-:S13]  /*12d80*/  ISETP.NE.AND P0, PT, R0, RZ, PT ;  /* 0x000000ff0000720c */ /* 0x000fda0003f05270 */
[----:B------:R-:W3:Y:S01]  /*12d90*/  @!P0 S2R R3, SR_CgaCtaId ;  /* 0x0000000000038919 */ /* 0x000ee20000008800 */
[----:B------:R-:W-:-:S04]  /*12da0*/  @!P0 MOV R0, 0x400 ;  /* 0x0000040000008802 */ /* 0x000fc80000000f00 */
[----:B---3--:R-:W-:-:S05]  /*12db0*/  @!P0 LEA R0, R3, R0, 0x18 ;  /* 0x0000000003008211 */ /* 0x008fca00078ec0ff */
[----:B--2---:R2:W-:Y:S01]  /*12dc0*/  @!P0 STS.128 [R0+0x2a8d0], R8 ;  /* 0x02a8d00800008388 */ /* 0x0045e20000000c00 */
[----:B------:R-:W-:Y:S06]  /*12dd0*/  BAR.ARV 0x5, 0x180 ;  /* 0x0146000000007b1d */ /* 0x000fec0000002000 */
.L_x_1236:
[----:B--2---:R-:W2:Y:S01]  /*12de0*/  LDL R0, [R1+0xc] ;  /* 0x00000c0001007983 */ /* 0x004ea20000100800 */
[----:B------:R-:W-:Y:S01]  /*12df0*/  ULDC UR4, c[0x0][0xc3c] ;  /* 0x00030f0000047ab9 */ /* 0x000fe20000000800 */
[----:B------:R-:W-:Y:S01]  /*12e00*/  IMAD.MOV.U32 R19, RZ, RZ, RZ ;  /* 0x000000ffff137224 */ /* 0x000fe200078e00ff */
[----:B--2---:R-:W-:Y:S01]  /*12e10*/  ISETP.GE.AND P0, PT, R0, UR4, PT ;  /* 0x0000000400007c0c */ /* 0x004fe2000bf06270 */
[----:B------:R-:W-:-:S05]  /*12e20*/  IMAD.MOV.U32 R0, RZ, RZ, 0x1 ;  /* 0x00000001ff007424 */ /* 0x000fca00078e00ff */
[----:B------:R2:W-:Y:S04]  /*12e30*/  STL [R1+0x10], R0 ;  /* 0x0000100001007387 */ /* 0x0005e80000100800 */
[----:B------:R2:W-:Y:S03]  /*12e40*/  STL [R1+0x50], RZ ;  /* 0x000050ff01007387 */ /* 0x0005e60000100800 */
[----:B------:R-:W-:Y:S05]  /*12e50*/  @P0 BRA `(.L_x_1244) ;  /* 0x0000006000500947 */ /* 0x000fea0003800000 */
[----:B------:R-:W4:Y:S01]  /*12e60*/  S2UR UR5, SR_CgaCtaId ;  /* 0x00000000000579c3 */ /* 0x000f220000008800 */
[C---:B--2---:R-:W-:Y:S01]  /*12e70*/  IMAD.SHL.U32 R0, R6.reuse, 0x8, RZ ;  /* 0x0000000806007824 */ /* 0x044fe200078e00ff */
[----:B------:R-:W-:Y:S01]  /*12e80*/  LOP3.LUT R4, R6, 0x7f, RZ, 0xc0, !PT ;  /* 0x0000007f06047812 */ /* 0x000fe200078ec0ff */
[----:B------:R-:W-:Y:S01]  /*12e90*/  UMOV UR4, 0x400 ;  /* 0x0000040000047882 */ /* 0x000fe20000000000 */
[----:B------:R-:W-:Y:S01]  /*12ea0*/  BSSY B8, `(.L_x_1244) ;  /* 0x000060f000087945 */ /* 0x000fe20003800000 */
[----:B------:R-:W-:Y:S01]  /*12eb0*/  IMAD.MOV.U32 R19, RZ, RZ, RZ ;  /* 0x000000ffff137224 */ /* 0x000fe200078e00ff */
[----:B------:R-:W-:Y:S01]  /*12ec0*/  LOP3.LUT R3, R0, 0x1f8, RZ, 0xc0, !PT ;  /* 0x000001f800037812 */ /* 0x000fe200078ec0ff */
[----:B01----:R-:W-:Y:S01]  /*12ed0*/  IMAD.SHL.U32 R2, R4, 0x8, RZ ;  /* 0x0000000804027824 */ /* 0x003fe200078e00ff */
[----:B------:R-:W-:Y:S01]  /*12ee0*/  LOP3.LUT R0, R0, 0x38, RZ, 0xc0, !PT ;  /* 0x0000003800007812 */ /* 0x000fe200078ec0ff */
[----:B------:R-:W-:Y:S01]  /*12ef0*/  ULDC UR38, c[0x0][0xc] ;  /* 0x0000030000267ab9 */ /* 0x000fe20000000800 */
[----:B------:R-:W-:Y:S01]  /*12f00*/  LOP3.LUT R3, R3, 0x38, R6, 0x78, !PT ;  /* 0x0000003803037812 */ /* 0x000fe200078e7806 */
[----:B------:R-:W-:Y:S01]  /*12f10*/  IMAD.SHL.U32 R6, R6, 0x10, RZ ;  /* 0x0000001006067824 */ /* 0x000fe200078e00ff */
[----:B------:R-:W-:-:S02]  /*12f20*/  ULDC.64 UR36, c[0x0][0x198] ;  /* 0x0000660000247ab9 */ /* 0x000fc40000000a00 */
[----:B------:R-:W-:Y:S02]  /*12f30*/  LOP3.LUT R3, R3, 0x200, R2, 0xf8, !PT ;  /* 0x0000020003037812 */ /* 0x000fe400078ef802 */
[----:B------:R-:W-:-:S04]  /*12f40*/  SHF.R.U32.HI R2, RZ, 0x3, R4 ;  /* 0x00000003ff027819 */ /* 0x000fc80000011604 */
[----:B------:R-:W-:Y:S01]  /*12f50*/  LOP3.LUT R4, R2, 0x70, R6, 0xf8, !PT ;  /* 0x0000007002047812 */ /* 0x000fe200078ef806 */
[----:B------:R-:W-:Y:S01]  /*12f60*/  IMAD.MOV.U32 R2, RZ, RZ, 0x1 ;  /* 0x00000001ff027424 */ /* 0x000fe200078e00ff */
[----:B----4-:R-:W-:-:S06]  /*12f70*/  ULEA UR4, UR5, UR4, 0x18 ;  /* 0x0000000405047291 */ /* 0x010fcc000f8ec03f */
[----:B------:R-:W-:-:S04]  /*12f80*/  IMAD.U32 R18, RZ, RZ, UR4 ;  /* 0x00000004ff127e24 */ /* 0x000fc8000f8e00ff */
[----:B------:R-:W-:-:S05]  /*12f90*/  IMAD R3, R3, 0x2, R18 ;  /* 0x0000000203037824 */ /* 0x000fca00078e0212 */
[----:B------:R-:W-:Y:S04]  /*12fa0*/  STL [R1+0x20], R3 ;  /* 0x0000200301007387 */ /* 0x000fe80000100800 */
[----:B------:R-:W-:Y:S04]  /*12fb0*/  STL [R1+0x50], RZ ;  /* 0x000050ff01007387 */ /* 0x000fe80000100800 */
[----:B------:R0:W-:Y:S02]  /*12fc0*/  STL [R1+0x10], R2 ;  /* 0x0000100201007387 */ /* 0x0001e40000100800 */
[----:B0-----:R-:W-:-:S02]  /*12fd0*/  LOP3.LUT R2, R0, 0x40, RZ, 0xfc, !PT ;  /* 0x0000004000027812 */ /* 0x001fc400078efcff */
[----:B------:R-:W-:-:S07]  /*12fe0*/  LOP3.LUT R0, R0, 0x80, RZ, 0xfc, !PT ;  /* 0x0000008000007812 */ /* 0x000fce00078efcff */
.L_x_1356:
[----:B---3--:R-:W2:Y:S01]  /*12ff0*/  LDL R9, [R1+0xc] ;  /* 0x00000c0001097983 */ /* 0x008ea20000100800 */
[----:B------:R-:W-:Y:S05]  /*13000*/  YIELD ;  /* 0x0000000000007946 */ /* 0x000fea0003800000 */
[----:B------:R-:W-:Y:S01]  /*13010*/  ULDC.64 UR4, c[0x0][0xa28] ;  /* 0x00028a0000047ab9 */ /* 0x000fe20000000a00 */
[----:B------:R-:W-:Y:S01]  /*13020*/  IMAD.MOV.U32 R0, RZ, RZ, RZ ;  /* 0x000000ffff007224 */ /* 0x000fe200078e00ff */
[----:B------:R-:W-:Y:S01]  /*13030*/  ISETP.NE.U32.AND P0, PT, RZ, UR4, PT ;  /* 0x00000004ff007c0c */ /* 0x000fe2000bf05070 */
[----:B01----:R-:W0:Y:S01]  /*13040*/  LDC.64 R4, c[0x0][0xa00] ;  /* 0x00028000ff047b82 */ /* 0x003e220000000a00 */
[----:B------:R-:W-:Y:S01]  /*13050*/  ULDC.64 UR8, c[0x0][0x208] ;  /* 0x0000820000087ab9 */ /* 0x000fe20000000a00 */
[----:B------:R-:W-:Y:S01]  /*13060*/  IMAD.MOV.U32 R10, RZ, RZ, RZ ;  /* 0x000000ffff0a7224 */ /* 0x000fe200078e00ff */
[----:B------:R-:W-:Y:S01]  /*13070*/  ISETP.NE.AND.EX P0, PT, RZ, UR5, PT, P0 ;  /* 0x00000005ff007c0c */ /* 0x000fe2000bf05300 */
[----:B------:R-:W-:Y:S01]  /*13080*/  ULDC.64 UR4, c[0x0][0xa18] ;  /* 0x0002860000047ab9 */ /* 0x000fe20000000a00 */
[----:B------:R-:W-:-:S11]  /*13090*/  ULDC.64 UR6, c[0x0][0xa08] ;  /* 0x0002820000067ab9 */ /* 0x000fd60000000a00 */
[----:B------:R-:W2:Y:S02]  /*130a0*/  @P0 LDC.64 R2, c[0x0][0xa28] ;  /* 0x00028a00ff020b82 */ /* 0x000ea40000000a00 */
[----:B--2---:R-:W-:-:S05]  /*130b0*/  @P0 IMAD.WIDE R2, R9, 0x4, R2 ;  /* 0x0000000409020825 */ /* 0x004fca00078e0202 */
[----:B------:R1:W5:Y:S01]  /*130c0*/  @P0 LDG.E R0, desc[UR8][R2.64] ;  /* 0x0000000802000981 */ /* 0x000362000c1e1900 */
[----:B------:R-:W-:Y:S01]  /*130d0*/  ISETP.NE.U32.AND P0, PT, RZ, UR4, PT ;  /* 0x00000004ff007c0c */ /* 0x000fe2000bf05070 */
[----:B0-----:R-:W-:Y:S01]  /*130e0*/  IMAD.WIDE R4, R9, 0x4, R4 ;  /* 0x0000000409047825 */ /* 0x001fe200078e0204 */
[----:B------:R-:W-:Y:S02]  /*130f0*/  ISETP.NE.U32.AND P1, PT, RZ, UR6, PT ;  /* 0x00000006ff007c0c */ /* 0x000fe4000bf25070 */
[----:B------:R-:W-:Y:S01]  /*13100*/  ISETP.NE.AND.EX P2, PT, RZ, UR5, PT, P0 ;  /* 0x00000005ff007c0c */ /* 0x000fe2000bf45300 */
[----:B------:R-:W-:Y:S01]  /*13110*/  ULDC.64 UR4, c[0x0][0xa00] ;  /* 0x0002800000047ab9 */ /* 0x000fe20000000a00 */
[----:B------:R-:W-:Y:S01]  /*13120*/  ISETP.NE.AND.EX P1, PT, RZ, UR7, PT, P1 ;  /* 0x00000007ff007c0c */ /* 0x000fe2000bf25310 */
[----:B------:R-:W-:Y:S01]  /*13130*/  IMAD.MOV.U32 R8, RZ, RZ, RZ ;  /* 0x000000ffff087224 */ /* 0x000fe200078e00ff */
[----:B------:R-:W-:Y:S01]  /*13140*/  ISETP.NE.U32.AND P0, PT, RZ, UR4, PT ;  /* 0x00000004ff007c0c */ /* 0x000fe2000bf05070 */
[----:B-1----:R-:W0:Y:S03]  /*13150*/  LDC.64 R2, c[0x0][0xa08] ;  /* 0x00028200ff027b82 */ /* 0x002e260000000a00 */
[----:B------:R-:W-:-:S05]  /*13160*/  ISETP.NE.AND.EX P0, PT, RZ, UR5, PT, P0 ;  /* 0x00000005ff007c0c */ /* 0x000fca000bf05300 */
[----:B------:R-:W1:Y:S08]  /*13170*/  @P2 LDC.64 R6, c[0x0][0xa18] ;  /* 0x00028600ff062b82 */ /* 0x000e700000000a00 */
[----:B------:R-:W2:Y:S01]  /*13180*/  @P0 LDG.E R10, desc[UR8][R4.64] ;  /* 0x00000008040a0981 */ /* 0x000ea2000c1e1900 */
[----:B------:R-:W-:Y:S01]  /*13190*/  ULDC UR4, c[0x0][0x288] ;  /* 0x0000a20000047ab9 */ /* 0x000fe20000000800 */
[----:B0-----:R-:W-:-:S05]  /*131a0*/  IMAD.WIDE R2, R9, 0x4, R2 ;  /* 0x0000000409027825 */ /* 0x001fca00078e0202 */
[----:B------:R-:W5:Y:S01]  /*131b0*/  @P1 LDG.E R8, desc[UR8][R2.64] ;  /* 0x0000000802081981 */ /* 0x000f62000c1e1900 */
[----:B-1----:R-:W-:-:S03]  /*131c0*/  @P2 IMAD.WIDE R6, R9, 0x4, R6 ;  /* 0x0000000409062825 */ /* 0x002fc600078e0206 */
        /* <DEDUP_REMOVED lines=14> */
[----:B------:R-:W-:Y:S02]  /*132b0*/  ULDC.64 UR4, c[0x0][0x208] ;  /* 0x0000820000047ab9 */ /* 0x000fe40000000a00 */
[----:B------:R-:W0:Y:S04]  /*132c0*/  LDG.E R7, desc[UR4][R4.64] ;  /* 0x0000000404077981 */ /* 0x000e28000c1e1900 */
[----:B------:R-:W0:Y:S02]  /*132d0*/  LDG.E R4, desc[UR4][R4.64+0x4] ;  /* 0x0000040404047981 */ /* 0x000e24000c1e1900 */
[----:B0-----:R-:W-:-:S05]  /*132e0*/  IMAD.IADD R10, R4, 0x1, -R7 ;  /* 0x00000001040a7824 */ /* 0x001fca00078e0a07 */
[----:B------:R1:W-:Y:S02]  /*132f0*/  STL [R1+0x2c], R10 ;  /* 0x00002c0a01007387 */ /* 0x0003e40000100800 */
.L_x_1245:
[----:B------:R-:W2:Y:S01]  /*13300*/  LDL.LU R5, [R1+0x8] ;  /* 0x0000080001057983 */ /* 0x000ea20000300800 */
[----:B------:R-:W-:Y:S02]  /*13310*/  ULDC.64 UR4, c[0x0][0xa20] ;  /* 0x0002880000047ab9 */ /* 0x000fe40000000a00 */
[----:B------:R-:W-:-:S04]  /*13320*/  ISETP.NE.U32.AND P0, PT, RZ, UR4, PT ;  /* 0x00000004ff007c0c */ /* 0x000fc8000bf05070 */
[----:B------:R-:W-:Y:S02]  /*13330*/  ISETP.NE.AND.EX P0, PT, RZ, UR5, PT, P0 ;  /* 0x00000005ff007c0c */ /* 0x000fe4000bf05300 */
[C---:B--2---:R-:W-:Y:S02]  /*13340*/  LOP3.LUT R7, R5.reuse, 0xff000000, RZ, 0xc0, !PT ;  /* 0xff00000005077812 */ /* 0x044fe400078ec0ff */
[C---:B------:R-:W-:Y:S02]  /*13350*/  LOP3.LUT R4, R5.reuse, 0xff0000, RZ, 0xc0, !PT ;  /* 0x00ff000005047812 */ /* 0x040fe400078ec0ff */
[----:B------:R-:W-:Y:S02]  /*13360*/  SHF.R.U32.HI R7, RZ, 0x8, R7 ;  /* 0x00000008ff077819 */ /* 0x000fe40000011607 */
[----:B------:R-:W-:Y:S02]  /*13370*/  LOP3.LUT R16, R5, 0xffff, RZ, 0xc0, !PT ;  /* 0x0000ffff05107812 */ /* 0x000fe400078ec0ff */
[----:B------:R-:W-:Y:S01]  /*13380*/  LEA.HI R7, R4, R7, RZ, 0x10 ;  /* 0x0000000704077211 */ /* 0x000fe200078f80ff */
[----:B-----5:R-:W-:-:S05]  /*13390*/  IMAD.IADD R4, R8, 0x1, R0 ;  /* 0x0000000108047824 */ /* 0x020fca00078e0200 */
[----:B------:R2:W-:Y:S01]  /*133a0*/  STL [R1+0x14], R4 ;  /* 0x0000140401007387 */ /* 0x0005e20000100800 */
[----:B------:R-:W-:Y:S05]  /*133b0*/  @!P0 BRA `(.L_x_1246) ;  /* 0x0000000000148947 */ /* 0x000fea0003800000 */
[----:B------:R-:W3:Y:S01]  /*133c0*/  LDC.64 R2, c[0x0][0xa20] ;  /* 0x00028800ff027b82 */ /* 0x000ee20000000a00 */
[----:B------:R-:W-:Y:S01]  /*133d0*/  ULDC.64 UR4, c[0x0][0x208] ;  /* 0x0000820000047ab9 */ /* 0x000fe20000000a00 */
[----:B---3--:R-:W-:-:S05]  /*133e0*/  IMAD.WIDE R2, R9, 0x4, R2 ;  /* 0x0000000409027825 */ /* 0x008fca00078e0202 */
[----:B------:R3:W5:Y:S01]  /*133f0*/  LDG.E R6, desc[UR4][R2.64] ;  /* 0x0000000402067981 */ /* 0x000762000c1e1900 */
[----:B------:R-:W-:Y:S05]  /*13400*/  BRA `(.L_x_1247) ;  /* 0x0000000000147947 */ /* 0x000fea0003800000 */
.L_x_1246:
[----:B------:R-:W-:Y:S05]  /*13410*/  @!P1 BRA `(.L_x_1247) ;  /* 0x0000000000109947 */ /* 0x000fea0003800000 */
[----:B------:R-:W-:Y:S02]  /*13420*/  ULDC.64 UR4, c[0x0][0x208] ;  /* 0x0000820000047ab9 */ /* 0x000fe40000000a00 */
[----:B------:R-:W3:Y:S04]  /*13430*/  LDG.E R6, desc[UR4][R2.64] ;  /* 0x0000000402067981 */ /* 0x000ee8000c1e1900 */
[----:B------:R-:W3:Y:S02]  /*13440*/  LDG.E R2, desc[UR4][R2.64+0x4] ;  /* 0x0000040402027981 */ /* 0x000ee4000c1e1900 */
[----:B---3--:R-:W-:-:S07]  /*13450*/  IMAD.IADD R6, R2, 0x1, -R6 ;  /* 0x0000000102067824 */ /* 0x008fce00078e0a06 */
.L_x_1247:
[----:B--2---:R-:W2:Y:S01]  /*13460*/  LDL.LU R4, [R1+0x4] ;  /* 0x0000040001047983 */ /* 0x004ea20000300800 */
[----:B---3--:R-:W3:Y:S01]  /*13470*/  LDC R2, c[0x0][0x448] ;  /* 0x00011200ff027b82 */ /* 0x008ee20000000800 */
[----:B-----5:R-:W-:Y:S01]  /*13480*/  IMAD.IADD R0, R6, 0x1, -R0 ;  /* 0x0000000106007824 */ /* 0x020fe200078e0a00 */
[----:B---3--:R-:W-:-:S13]  /*13490*/  ISETP.NE.AND P1, PT, R2, 0x1, PT ;  /* 0x000000010200780c */ /* 0x008fda0003f25270 */
[----:B------:R-:W3:Y:S08]  /*134a0*/  @P1 LDC R3, c[0x0][0x44c] ;  /* 0x00011300ff031b82 */ /* 0x000ef00000000800 */
[----:B------:R-:W4:Y:S01]  /*134b0*/  @P1 LDC R2, c[0x0][0x450] ;  /* 0x00011400ff021b82 */ /* 0x000f220000000800 */
[----:B--2---:R-:W-:-:S04]  /*134c0*/  IMAD.SHL.U32 R11, R4, 0x80, RZ ;  /* 0x00000080040b7824 */ /* 0x004fc800078e00ff */
[----:B------:R-:W-:Y:S01]  /*134d0*/  VIADD R4, R11, 0x7f ;  /* 0x0000007f0b047836 */ /* 0x000fe20000000000 */
[----:B------:R2:W-:Y:S03]  /*134e0*/  STL [R1+0x28], R11 ;  /* 0x0000280b01007387 */ /* 0x0005e60000100800 */
[----:B---3--:R-:W-:-:S04]  /*134f0*/  @P1 IMAD.HI.U32 R3, R4, R3, RZ ;  /* 0x0000000304031227 */ /* 0x008fc800078e00ff */
[----:B------:R-:W-:Y:S01]  /*13500*/  IMAD.MOV.U32 R6, RZ, RZ, R4 ;  /* 0x000000ffff067224 */ /* 0x000fe200078e0004 */
[----:B----4-:R-:W-:Y:S01]  /*13510*/  @P1 SHF.R.U32.HI R6, RZ, R2, R3 ;  /* 0x00000002ff061219 */ /* 0x010fe20000011603 */
[----:B------:R-:W-:-:S04]  /*13520*/  VIADD R2, R0, 0x5f ;  /* 0x0000005f00027836 */ /* 0x000fc80000000000 */
[----:B------:R-:W-:-:S05]  /*13530*/  IMAD.HI R2, R2, 0x2aaaaaab, RZ ;  /* 0x2aaaaaab02027827 */ /* 0x000fca00078e02ff */
[----:B------:R-:W-:-:S04]  /*13540*/  SHF.R.U32.HI R3, RZ, 0x1f, R2 ;  /* 0x0000001fff037819 */ /* 0x000fc80000011602 */
[----:B------:R-:W-:Y:S02]  /*13550*/  LEA.HI.SX32 R9, R2, R3, 0x1c ;  /* 0x0000000302097211 */ /* 0x000fe400078fe2ff */
[----:B------:R-:W-:-:S03]  /*13560*/  IADD3 R2, R0, 0x1, -R10 ;  /* 0x0000000100027810 */ /* 0x000fc60007ffe80a */
[----:B------:R2:W-:Y:S02]  /*13570*/  STL [R1+0x58], R9 ;  /* 0x0000580901007387 */ /* 0x0005e40000100800 */
[----:B------:R-:W-:Y:S02]  /*13580*/  IMAD.IADD R6, R2, 0x1, R6 ;  /* 0x0000000102067824 */ /* 0x000fe400078e0206 */
[----:B------:R-:W3:Y:S02]  /*13590*/  LDC.64 R2, c[0x0][0x9e0] ;  /* 0x00027800ff027b82 */ /* 0x000ee40000000a00 */
[----:B---3--:R-:W-:Y:S01]  /*135a0*/  ISETP.GE.AND P2, PT, R3, 0x1, PT ;  /* 0x000000010300780c */ /* 0x008fe20003f46270 */
[----:B------:R-:W-:-:S12]  /*135b0*/  IMAD.IADD R2, R6, 0x1, R2 ;  /* 0x0000000106027824 */ /* 0x000fd800078e0202 */
[----:B--2---:R-:W-:Y:S05]  /*135c0*/  @!P2 BRA `(.L_x_1248) ;  /* 0x000000000048a947 */ /* 0x004fea0003800000 */
[C---:B------:R-:W-:Y:S01]  /*135d0*/  ISETP.GT.AND P0, PT, R6.reuse, RZ, PT ;  /* 0x000000ff0600720c */ /* 0x040fe20003f04270 */
[----:B------:R-:W-:Y:S01]  /*135e0*/  BSSY B0, `(.L_x_1249) ;  /* 0x000000e000007945 */ /* 0x000fe20003800000 */
[----:B------:R-:W-:-:S11]  /*135f0*/  VIADD R8, R6, 0xffffffff ;  /* 0xffffffff06087836 */ /* 0x000fd60000000000 */
[----:B------:R-:W-:Y:S05]  /*13600*/  @P0 BRA `(.L_x_1250) ;  /* 0x00000000001c0947 */ /* 0x000fea0003800000 */
[----:B------:R-:W-:Y:S01]  /*13610*/  ISETP.NE.AND P0, PT, R3, 0x1, PT ;  /* 0x000000010300780c */ /* 0x000fe20003f05270 */
[----:B------:R-:W-:-:S12]  /*13620*/  IMAD.MOV R6, RZ, RZ, -R6 ;  /* 0x000000ffff067224 */ /* 0x000fd800078e0a06 */
[----:B------:R-:W2:Y:S02]  /*13630*/  @P0 LDC.64 R4, c[0x0][0x9e8] ;  /* 0x00027a00ff040b82 */ /* 0x000ea40000000a00 */
[----:B--2---:R-:W-:-:S05]  /*13640*/  @P0 IMAD.HI.U32 R4, R6, R4, RZ ;  /* 0x0000000406040227 */ /* 0x004fca00078e00ff */
[----:B------:R-:W-:-:S04]  /*13650*/  @P0 SHF.R.U32.HI R6, RZ, R5, R4 ;  /* 0x00000005ff060219 */ /* 0x000fc80000011604 */
[----:B------:R-:W-:Y:S01]  /*13660*/  LOP3.LUT R8, RZ, R6, RZ, 0x33, !PT ;  /* 0x00000006ff087212 */ /* 0x000fe200078e33ff */
[----:B------:R-:W-:Y:S06]  /*13670*/  BRA `(.L_x_1251) ;  /* 0x0000000000107947 */ /* 0x000fec0003800000 */
.L_x_1250:
[----:B------:R-:W-:-:S13]  /*13680*/  ISETP.NE.AND P0, PT, R3, 0x1, PT ;  /* 0x000000010300780c */ /* 0x000fda0003f05270 */
[----:B------:R-:W2:Y:S02]  /*13690*/  @P0 LDC.64 R4, c[0x0][0x9e8] ;  /* 0x00027a00ff040b82 */ /* 0x000ea40000000a00 */
[----:B--2---:R-:W-:-:S05]  /*136a0*/  @P0 IMAD.HI.U32 R4, R8, R4, RZ ;  /* 0x0000000408040227 */ /* 0x004fca00078e00ff */
[----:B------:R-:W-:-:S07]  /*136b0*/  @P0 SHF.R.U32.HI R8, RZ, R5, R4 ;  /* 0x00000005ff080219 */ /* 0x000fce0000011604 */
.L_x_1251:
[----:B------:R-:W-:Y:S05]  /*136c0*/  BSYNC B0 ;  /* 0x0000000000007941 */ /* 0x000fea0003800000 */
.L_x_1249:
[----:B------:R-:W-:-:S05]  /*136d0*/  IMAD R8, R8, R3, R3 ;  /* 0x0000000308087224 */ /* 0x000fca00078e0203 */
[----:B------:R-:W-:-:S07]  /*136e0*/  VIMNMX R2, R2, R8, PT ;  /* 0x0000000802027248 */ /* 0x000fce0003fe0100 */
.L_x_1248:
[----:B------:R-:W2:Y:S01]  /*136f0*/  @P1 LDC R4, c[0x0][0x44c] ;  /* 0x00011300ff041b82 */ /* 0x000ea20000000800 */
[----:B------:R-:W-:Y:S01]  /*13700*/  VIADD R2, R2, 0x5f ;  /* 0x0000005f02027836 */ /* 0x000fe20000000000 */
[----:B------:R-:W-:Y:S01]  /*13710*/  ULDC UR4, c[0x0][0x9dc] ;  /* 0x0002770000047ab9 */ /* 0x000fe20000000800 */
[----:B------:R-:W-:Y:S02]  /*13720*/  IMAD.MOV.U32 R5, RZ, RZ, R11 ;  /* 0x000000ffff057224 */ /* 0x000fe400078e000b */
[----:B------:R-:W-:-:S03]  /*13730*/  IMAD.HI R2, R2, 0x2aaaaaab, RZ ;  /* 0x2aaaaaab02027827 */ /* 0x000fc600078e02ff */
[----:B------:R-:W3:Y:S01]  /*13740*/  @P1 LDC R6, c[0x0][0x450] ;  /* 0x00011400ff061b82 */ /* 0x000ee20000000800 */
[----:B--2---:R-:W-:-:S05]  /*13750*/  @P1 IMAD.HI.U32 R4, R11, R4, RZ ;  /* 0x000000040b041227 */ /* 0x004fca00078e00ff */
[----:B---3--:R-:W-:-:S04]  /*13760*/  @P1 SHF.R.U32.HI R5, RZ, R6, R4 ;  /* 0x00000006ff051219 */ /* 0x008fc80000011604 */
[----:B------:R-:W-:Y:S02]  /*13770*/  IADD3 R6, R5, R0, -R10 ;  /* 0x0000000005067210 */ /* 0x000fe40007ffe80a */
[----:B------:R-:W-:-:S04]  /*13780*/  SHF.R.U32.HI R0, RZ, 0x1f, R2 ;  /* 0x0000001fff007819 */ /* 0x000fc80000011602 */
[----:B------:R-:W-:Y:S01]  /*13790*/  LEA.HI.SX32 R4, R2, R0, 0x1c ;  /* 0x0000000002047211 */ /* 0x000fe200078fe2ff */
[----:B------:R-:W-:-:S03]  /*137a0*/  VIADD R2, R6, -UR4 ;  /* 0x8000000406027c36 */ /* 0x000fc60008000000 */
[----:B------:R-:W-:Y:S01]  /*137b0*/  VIMNMX R0, R9, R4, PT ;  /* 0x0000000409007248 */ /* 0x000fe20003fe0100 */
[----:B------:R2:W-:Y:S01]  /*137c0*/  STL [R1+0x54], R4 ;  /* 0x0000540401007387 */ /* 0x0005e20000100800 */
[----:B------:R-:W-:Y:S05]  /*137d0*/  @!P2 BRA `(.L_x_1252) ;  /* 0x000000000044a947 */ /* 0x000fea0003800000 */
[----:B------:R-:W-:Y:S01]  /*137e0*/  ISETP.GT.AND P0, PT, R6, -0x1, PT ;  /* 0xffffffff0600780c */ /* 0x000fe20003f04270 */
[----:B------:R-:W-:-:S12]  /*137f0*/  BSSY B0, `(.L_x_1253) ;  /* 0x000000d000007945 */ /* 0x000fd80003800000 */
[----:B------:R-:W-:Y:S05]  /*13800*/  @P0 BRA `(.L_x_1254) ;  /* 0x00000000001c0947 */ /* 0x000fea0003800000 */
[----:B------:R-:W-:Y:S02]  /*13810*/  ISETP.NE.AND P0, PT, R3, 0x1, PT ;  /* 0x000000010300780c */ /* 0x000fe40003f05270 */
[----:B------:R-:W-:-:S11]  /*13820*/  LOP3.LUT R6, RZ, R6, RZ, 0x33, !PT ;  /* 0x00000006ff067212 */ /* 0x000fd600078e33ff */
[----:B--2---:R-:W2:Y:S02]  /*13830*/  @P0 LDC.64 R4, c[0x0][0x9e8] ;  /* 0x00027a00ff040b82 */ /* 0x004ea40000000a00 */
[----:B--2---:R-:W-:-:S05]  /*13840*/  @P0 IMAD.HI.U32 R4, R6, R4, RZ ;  /* 0x0000000406040227 */ /* 0x004fca00078e00ff */
[----:B------:R-:W-:-:S04]  /*13850*/  @P0 SHF.R.U32.HI R6, RZ, R5, R4 ;  /* 0x00000005ff060219 */ /* 0x000fc80000011604 */
[----:B------:R-:W-:Y:S01]  /*13860*/  LOP3.LUT R6, RZ, R6, RZ, 0x33, !PT ;  /* 0x00000006ff067212 */ /* 0x000fe200078e33ff */
[----:B------:R-:W-:Y:S06]  /*13870*/  BRA `(.L_x_1255) ;  /* 0x0000000000107947 */ /* 0x000fec0003800000 */
.L_x_1254:
[----:B------:R-:W-:-:S13]  /*13880*/  ISETP.NE.AND P0, PT, R3, 0x1, PT ;  /* 0x000000010300780c */ /* 0x000fda0003f05270 */
[----:B--2---:R-:W2:Y:S02]  /*13890*/  @P0 LDC.64 R4, c[0x0][0x9e8] ;  /* 0x00027a00ff040b82 */ /* 0x004ea40000000a00 */
[----:B--2---:R-:W-:-:S05]  /*138a0*/  @P0 IMAD.HI.U32 R4, R6, R4, RZ ;  /* 0x0000000406040227 */ /* 0x004fca00078e00ff */
[----:B------:R-:W-:-:S07]  /*138b0*/  @P0 SHF.R.U32.HI R6, RZ, R5, R4 ;  /* 0x00000005ff060219 */ /* 0x000fce0000011604 */
.L_x_1255:
[----:B------:R-:W-:Y:S05]  /*138c0*/  BSYNC B0 ;  /* 0x0000000000007941 */ /* 0x000fea0003800000 */
.L_x_1253:
[----:B------:R-:W-:-:S05]  /*138d0*/  IMAD R3, R6, R3, RZ ;  /* 0x0000000306037224 */ /* 0x000fca00078e02ff */
[----:B------:R-:W-:-:S07]  /*138e0*/  VIMNMX R2, R2, R3, !PT ;  /* 0x0000000302027248 */ /* 0x000fce0007fe0100 */
.L_x_1252:
[----:B------:R-:W-:Y:S01]  /*138f0*/  IMAD.HI R2, R2, 0x2aaaaaab, RZ ;  /* 0x2aaaaaab02027827 */ /* 0x000fe200078e02ff */
[----:B--2---:R-:W-:Y:S01]  /*13900*/  SHF.R.U32.HI R4, RZ, 0x10, R7 ;  /* 0x00000010ff047819 */ /* 0x004fe20000011607 */
[----:B------:R-:W-:Y:S01]  /*13910*/  BSSY B0, `(.L_x_1256) ;  /* 0x000002a000007945 */ /* 0x000fe20003800000 */
[----:B------:R-:W-:Y:S01]  /*13920*/  LOP3.LUT R8, R7, 0xff, RZ, 0xc0, !PT ;  /* 0x000000ff07087812 */ /* 0x000fe200078ec0ff */
[----:B------:R-:W-:Y:S01]  /*13930*/  IMAD.MOV.U32 R5, RZ, RZ, RZ ;  /* 0x000000ffff057224 */ /* 0x000fe200078e00ff */
[----:B------:R-:W-:Y:S02]  /*13940*/  SHF.R.U32.HI R3, RZ, 0x1f, R2 ;  /* 0x0000001fff037819 */ /* 0x000fe40000011602 */
[----:B------:R-:W-:Y:S01]  /*13950*/  ISETP.NE.AND P0, PT, R4, RZ, PT ;  /* 0x000000ff0400720c */ /* 0x000fe20003f05270 */
[----:B01----:R-:W-:Y:S01]  /*13960*/  IMAD.MOV.U32 R10, RZ, RZ, R5 ;  /* 0x000000ffff0a7224 */ /* 0x003fe200078e0005 */
[----:B------:R-:W-:-:S04]  /*13970*/  LEA.HI.SX32 R3, R2, R3, 0x1c ;  /* 0x0000000302037211 */ /* 0x000fc800078fe2ff */
[----:B------:R-:W-:-:S04]  /*13980*/  VIMNMX R9, RZ, R3, !PT ;  /* 0x00000003ff097248 */ /* 0x000fc80007fe0100 */
[----:B------:R-:W-:Y:S01]  /*13990*/  ISETP.GT.AND P1, PT, R0, R9, PT ;  /* 0x000000090000720c */ /* 0x000fe20003f24270 */
[----:B------:R0:W-:Y:S02]  /*139a0*/  STL [R1+0x34], R9 ;  /* 0x0000340901007387 */ /* 0x0001e40000100800 */
[----:B------:R-:W1:Y:S02]  /*139b0*/  @!P0 LDC R4, c[0x0][0x9f0] ;  /* 0x00027c00ff048b82 */ /* 0x000e640000000800 */
[----:B------:R0:W-:Y:S04]  /*139c0*/  STL [R1+0x38], R5 ;  /* 0x0000380501007387 */ /* 0x0001e80000100800 */
[----:B------:R0:W-:Y:S04]  /*139d0*/  STL [R1+0x40], R8 ;  /* 0x0000400801007387 */ /* 0x0001e80000100800 */
[----:B------:R-:W-:Y:S05]  /*139e0*/  @!P1 BRA `(.L_x_1257) ;  /* 0x0000000000709947 */ /* 0x000fea0003800000 */
[-C--:B01----:R-:W-:Y:S02]  /*139f0*/  IABS R5, R4.reuse ;  /* 0x0000000400057213 */ /* 0x083fe40000000000 */
[----:B------:R-:W-:Y:S02]  /*13a00*/  IABS R7, R4 ;  /* 0x0000000400077213 */ /* 0x000fe40000000000 */
[----:B------:R-:W0:Y:S03]  /*13a10*/  I2F.RP R2, R5 ;  /* 0x0000000500027306 */ /* 0x000e260000209400 */
[----:B------:R-:W-:-:S05]  /*13a20*/  IMAD.MOV R7, RZ, RZ, -R7 ;  /* 0x000000ffff077224 */ /* 0x000fca00078e0a07 */
[----:B0-----:R-:W0:Y:S02]  /*13a30*/  MUFU.RCP R2, R2 ;  /* 0x0000000200027308 */ /* 0x001e240000001000 */
[----:B0-----:R-:W-:-:S06]  /*13a40*/  VIADD R2, R2, 0xffffffe ;  /* 0x0ffffffe02027836 */ /* 0x001fcc0000000000 */
[----:B------:R-:W0:Y:S02]  /*13a50*/  F2I.FTZ.U32.TRUNC.NTZ R3, R2 ;  /* 0x0000000200037305 */ /* 0x000e24000021f000 */
[----:B0-----:R-:W-:-:S04]  /*13a60*/  IMAD.MOV R2, RZ, RZ, -R3 ;  /* 0x000000ffff027224 */ /* 0x001fc800078e0a03 */
[----:B------:R-:W-:Y:S02]  /*13a70*/  IMAD R6, R2, R5, RZ ;  /* 0x0000000502067224 */ /* 0x000fe400078e02ff */
[----:B------:R-:W-:-:S04]  /*13a80*/  IMAD.MOV.U32 R2, RZ, RZ, RZ ;  /* 0x000000ffff027224 */ /* 0x000fc800078e00ff */
[----:B------:R-:W-:Y:S01]  /*13a90*/  IMAD.HI.U32 R6, R3, R6, R2 ;  /* 0x0000000603067227 */ /* 0x000fe200078e0002 */
[----:B------:R-:W-:-:S05]  /*13aa0*/  IADD3 R3, R4, -0x1, R0 ;  /* 0xffffffff04037810 */ /* 0x000fca0007ffe000 */
[----:B------:R-:W-:-:S05]  /*13ab0*/  IMAD.IADD R3, R3, 0x1, -R9 ;  /* 0x0000000103037824 */ /* 0x000fca00078e0a09 */
[----:B------:R-:W-:Y:S02]  /*13ac0*/  IABS R2, R3 ;  /* 0x0000000300027213 */ /* 0x000fe40000000000 */
[----:B------:R-:W-:-:S03]  /*13ad0*/  LOP3.LUT R3, R3, R4, RZ, 0x3c, !PT ;  /* 0x0000000403037212 */ /* 0x000fc600078e3cff */
        /* <DEDUP_REMOVED lines=13> */
.L_x_1257:
[----:B------:R-:W-:Y:S05]  /*13bb0*/  BSYNC B0 ;  /* 0x0000000000007941 */ /* 0x000fea0003800000 */
.L_x_1256:
[----:B------:R-:W-:Y:S01]  /*13bc0*/  IMAD.MOV.U32 R3, RZ, RZ, R10 ;  /* 0x000000ffff037224 */ /* 0x000fe200078e000a */
[----:B------:R-:W-:Y:S03]  /*13bd0*/  BSSY B7, `(.L_x_1258) ;  /* 0x000041a000077945 */ /* 0x000fe60003800000 */
[----:B------:R-:W-:-:S05]  /*13be0*/  IMAD R2, R8, R3, R9 ;  /* 0x0000000308027224 */ /* 0x000fca00078e0209 */
[----:B------:R-:W-:Y:S01]  /*13bf0*/  VIADDMNMX R0, R2, R3, R0, PT ;  /* 0x0000000302007246 */ /* 0x000fe20003800100 */
[----:B------:R3:W-:Y:S03]  /*13c00*/  STL [R1+0x24], R2 ;  /* 0x0000240201007387 */ /* 0x0007e60000100800 */
[----:B------:R-:W-:Y:S01]  /*13c10*/  ISETP.GT.AND P0, PT, R0, R2, PT ;  /* 0x000000020000720c */ /* 0x000fe20003f04270 */
[----:B------:R3:W-:-:S12]  /*13c20*/  STL [R1+0x3c], R0 ;  /* 0x00003c0001007387 */ /* 0x0007d80000100800 */
[----:B---3--:R-:W-:Y:S05]  /*13c30*/  @P0 BRA `(.L_x_1259) ;  /* 0x00000000004c0947 */ /* 0x008fea0003800000 */
[----:B------:R-:W3:Y:S02]  /*13c40*/  S2R R2, SR_TID.X ;  /* 0x0000000000027919 */ /* 0x000ee40000002100 */
[----:B---3--:R-:W-:-:S04]  /*13c50*/  LOP3.LUT R2, R2, 0x7f, RZ, 0xc0, !PT ;  /* 0x0000007f02027812 */ /* 0x008fc800078ec0ff */
[----:B------:R-:W-:-:S13]  /*13c60*/  ISETP.NE.AND P0, PT, R2, RZ, PT ;  /* 0x000000ff0200720c */ /* 0x000fda0003f05270 */
[----:B------:R-:W-:Y:S05]  /*13c70*/  @P0 BRA `(.L_x_1260) ;  /* 0x00000040003c0947 */ /* 0x000fea0003800000 */
[----:B0-----:R-:W0:Y:S01]  /*13c80*/  S2R R5, SR_LANEID ;  /* 0x0000000000057919 */ /* 0x001e220000000000 */
[----:B------:R-:W-:Y:S01]  /*13c90*/  VOTEU.ANY UR4, UPT, PT ;  /* 0x0000000000047886 */ /* 0x000fe200038e0100 */
[----:B------:R-:W3:Y:S01]  /*13ca0*/  LDC.64 R2, c[0x0][0xc60] ;  /* 0x00031800ff027b82 */ /* 0x000ee20000000a00 */
[----:B------:R-:W0:Y:S01]  /*13cb0*/  FLO.U32 R0, UR4 ;  /* 0x0000000400007d00 */ /* 0x000e2200080e0000 */
[----:B------:R-:W-:Y:S01]  /*13cc0*/  ULDC.64 UR6, c[0x0][0x208] ;  /* 0x0000820000067ab9 */ /* 0x000fe20000000a00 */
[----:B0-----:R-:W-:-:S06]  /*13cd0*/  ISETP.EQ.U32.AND P0, PT, R0, R5, PT ;  /* 0x000000050000720c */ /* 0x001fcc0003f02070 */
[----:B------:R-:W3:Y:S07]  /*13ce0*/  POPC R5, UR4 ;  /* 0x0000000400057d09 */ /* 0x000eee0008000000 */
[----:B---3--:R-:W3:Y:S01]  /*13cf0*/  @P0 ATOMG.E.ADD.STRONG.GPU PT, R3, desc[UR6][R2.64], R5 ;  /* 0x00000005020309a8 */ /* 0x008ee200081ee1c6 */
[----:B-1----:R-:W0:Y:S02]  /*13d00*/  S2R R4, SR_LTMASK ;  /* 0x0000000000047919 */ /* 0x002e240000003900 */
[----:B0-----:R-:W-:-:S04]  /*13d10*/  LOP3.LUT R4, R4, UR4, RZ, 0xc0, !PT ;  /* 0x0000000404047c12 */ /* 0x001fc8000f8ec0ff */
[----:B------:R-:W0:Y:S01]  /*13d20*/  POPC R7, R4 ;  /* 0x0000000400077309 */ /* 0x000e220000000000 */
[----:B---3--:R-:W0:Y:S02]  /*13d30*/  SHFL.IDX PT, R0, R3, R0, 0x1f ;  /* 0x00001f0003007589 */ /* 0x008e2400000e0000 */
[----:B0-----:R-:W-:-:S05]  /*13d40*/  IADD3 R0, R0, UR38, R7 ;  /* 0x0000002600007c10 */ /* 0x001fca000fffe007 */
[----:B------:R3:W-:Y:S01]  /*13d50*/  STL [R1], R0 ;  /* 0x0000000001007387 */ /* 0x0007e20000100800 */
[----:B------:R-:W-:Y:S05]  /*13d60*/  BRA `(.L_x_1260) ;  /* 0x0000004000007947 */ /* 0x000fea0003800000 */
.L_x_1259:
        /* <DEDUP_REMOVED lines=8> */
[----:B-1----:R-:W-:Y:S02]  /*13df0*/  IMAD.U32 R4, RZ, RZ, UR6 ;  /* 0x00000006ff047e24 */ /* 0x002fe4000f8e00ff */
[----:B------:R-:W1:Y:S01]  /*13e00*/  LDC.64 R2, c[0x4][R2] ;  /* 0x0100000002027b82 */ /* 0x000e620000000a00 */
[----:B0-----:R-:W-:Y:S02]  /*13e10*/  IMAD.U32 R5, RZ, RZ, UR7 ;  /* 0x00000007ff057e24 */ /* 0x001fe4000f8e00ff */
[----:B------:R-:W-:Y:S02]  /*13e20*/  IMAD.U32 R6, RZ, RZ, UR8 ;  /* 0x00000008ff067e24 */ /* 0x000fe4000f8e00ff */
[----:B------:R-:W-:-:S02]  /*13e30*/  IMAD.U32 R7, RZ, RZ, UR9 ;  /* 0x00000009ff077e24 */ /* 0x000fc4000f8e00ff */
[----:B--2---:R-:W-:Y:S02]  /*13e40*/  IMAD.U32 R10, RZ, RZ, UR4 ;  /* 0x00000004ff0a7e24 */ /* 0x004fe4000f8e00ff */
[----:B------:R-:W-:Y:S02]  /*13e50*/  IMAD.U32 R11, RZ, RZ, UR5 ;  /* 0x00000005ff0b7e24 */ /* 0x000fe4000f8e00ff */
[----:B------:R-:W-:Y:S02]  /*13e60*/  IMAD.MOV.U32 R8, RZ, RZ, 0x70 ;  /* 0x00000070ff087424 */ /* 0x000fe400078e00ff */
[----:B------:R-:W-:Y:S02]  /*13e70*/  IMAD.MOV.U32 R12, RZ, RZ, 0x1 ;  /* 0x00000001ff0c7424 */ /* 0x000fe400078e00ff */
[----:B------:R-:W-:-:S07]  /*13e80*/  IMAD.MOV.U32 R13, RZ, RZ, RZ ;  /* 0x000000ffff0d7224 */ /* 0x000fce00078e00ff */
[----:B------:R-:W-:-:S07]  /*13e90*/  LEPC R20, `(.L_x_1262) ;  /* 0x000000001014794e */ /* 0x000fce0000000000 */
[----:B-1----:R-:W-:Y:S05]  /*13ea0*/  CALL.ABS.NOINC R2 ;  /* 0x0000000002007343 */ /* 0x002fea0003c00000 */
.L_x_1262:
[----:B------:R-:W-:Y:S05]  /*13eb0*/  BSYNC B6 ;  /* 0x0000000000067941 */ /* 0x000fea0003800000 */
.L_x_1261:
        /* <DEDUP_REMOVED lines=9> */
[----:B-1----:R-:W-:Y:S02]  /*13f50*/  IMAD.U32 R4, RZ, RZ, UR6 ;  /* 0x00000006ff047e24 */ /* 0x002fe4000f8e00ff */
[----:B0-----:R-:W-:Y:S02]  /*13f60*/  IMAD.U32 R5, RZ, RZ, UR7 ;  /* 0x00000007ff057e24 */ /* 0x001fe4000f8e00ff */
[----:B------:R-:W-:Y:S02]  /*13f70*/  IMAD.U32 R6, RZ, RZ, UR8 ;  /* 0x00000008ff067e24 */ /* 0x000fe4000f8e00ff */
[----:B------:R-:W-:-:S02]  /*13f80*/  IMAD.U32 R7, RZ, RZ, UR9 ;  /* 0x00000009ff077e24 */ /* 0x000fc4000f8e00ff */
[----:B--2---:R-:W-:Y:S02]  /*13f90*/  IMAD.U32 R10, RZ, RZ, UR4 ;  /* 0x00000004ff0a7e24 */ /* 0x004fe4000f8e00ff */
[----:B------:R-:W-:Y:S02]  /*13fa0*/  IMAD.U32 R11, RZ, RZ, UR5 ;  /* 0x00000005ff0b7e24 */ /* 0x000fe4000f8e00ff */
[----:B------:R-:W-:Y:S02]  /*13fb0*/  IMAD.MOV.U32 R8, RZ, RZ, 0x70 ;  /* 0x00000070ff087424 */ /* 0x000fe400078e00ff */
[----:B------:R-:W-:Y:S02]  /*13fc0*/  IMAD.MOV.U32 R12, RZ, RZ, 0x1 ;  /* 0x00000001ff0c7424 */ /* 0x000fe400078e00ff */
[----:B---3--:R-:W-:-:S07]  /*13fd0*/  IMAD.MOV.U32 R13, RZ, RZ, RZ ;  /* 0x000000ffff0d7224 */ /* 0x008fce00078e00ff */
[----:B------:R-:W-:-:S07]  /*13fe0*/  LEPC R20, `(.L_x_1265) ;  /* 0x000000001014794e */ /* 0x000fce0000000000 */
[----:B----4-:R-:W-:Y:S05]  /*13ff0*/  CALL.ABS.NOINC R2 ;  /* 0x0000000002007343 */ /* 0x010fea0003c00000 */
.L_x_1265:
        /* <DEDUP_REMOVED lines=15> */
.L_x_1264:
[----:B------:R-:W-:Y:S05]  /*140f0*/  BSYNC B6 ;  /* 0x0000000000067941 */ /* 0x000fea0003800000 */
.L_x_1263:
[----:B------:R-:W3:Y:S01]  /*14100*/  LDL R0, [R1+0xc] ;  /* 0x00000c0001007983 */ /* 0x000ee20000100800 */
[----:B------:R-:W-:Y:S02]  /*14110*/  ULDC.64 UR4, c[0x0][0x9f8] ;  /* 0x00027e0000047ab9 */ /* 0x000fe40000000a00 */
[----:B------:R-:W-:Y:S01]  /*14120*/  ISETP.NE.U32.AND P0, PT, RZ, UR4, PT ;  /* 0x00000004ff007c0c */ /* 0x000fe2000bf05070 */
[----:B------:R-:W4:Y:S01]  /*14130*/  LDL R17, [R1+0x3c] ;  /* 0x00003c0001117983 */ /* 0x000f220000100800 */
[----:B------:R-:W-:Y:S02]  /*14140*/  ULDC.64 UR6, c[0x0][0x208] ;  /* 0x0000820000067ab9 */ /* 0x000fe40000000a00 */
[----:B------:R-:W-:Y:S01]  /*14150*/  ISETP.NE.AND.EX P0, PT, RZ, UR5, PT, P0 ;  /* 0x00000005ff007c0c */ /* 0x000fe2000bf05300 */
[----:B------:R-:W-:-:S12]  /*14160*/  ULDC.64 UR4, c[0x0][0xa08] ;  /* 0x0002820000047ab9 */ /* 0x000fd80000000a00 */
[----:B------:R-:W5:Y:S01]  /*14170*/  @P0 LDC.64 R2, c[0x0][0x9f8] ;  /* 0x00027e00ff020b82 */ /* 0x000f620000000a00 */
[----:B---3--:R-:W-:Y:S02]  /*14180*/  IMAD.MOV.U32 R7, RZ, RZ, R0 ;  /* 0x000000ffff077224 */ /* 0x008fe400078e0000 */
[----:B-----5:R-:W-:-:S05]  /*14190*/  @P0 IMAD.WIDE R2, R0, 0x4, R2 ;  /* 0x0000000400020825 */ /* 0x020fca00078e0202 */
[----:B------:R3:W0:Y:S01]  /*141a0*/  @P0 LDG.E R7, desc[UR6][R2.64] ;  /* 0x0000000602070981 */ /* 0x000622000c1e1900 */
[----:B----4-:R-:W-:Y:S01]  /*141b0*/  VIADD R0, R17, 0xffffffff ;  /* 0xffffffff11007836 */ /* 0x010fe20000000000 */
[----:B---3--:R-:W3:Y:S02]  /*141c0*/  LDC.64 R2, c[0x0][0x418] ;  /* 0x00010600ff027b82 */ /* 0x008ee40000000a00 */
[----:B---3--:R-:W-:Y:S01]  /*141d0*/  LOP3.LUT P0, RZ, R2, UR4, RZ, 0xfc, !PT ;  /* 0x0000000402ff7c12 */ /* 0x008fe2000f80fcff */
[----:B------:R-:W-:-:S03]  /*141e0*/  UMOV UR4, 0xffffffff ;  /* 0xffffffff00047882 */ /* 0x000fc60000000000 */
[----:B------:R-:W-:Y:S02]  /*141f0*/  LOP3.LUT P0, RZ, R3, UR5, RZ, 0xfc, P0 ;  /* 0x0000000503ff7c12 */ /* 0x000fe4000800fcff */
[----:B0-----:R-:W-:Y:S01]  /*14200*/  SHF.R.S32.HI R8, RZ, 0x1f, R7 ;  /* 0x0000001fff087819 */ /* 0x001fe20000011407 */
[----:B------:R0:W-:Y:S01]  /*14210*/  STL [R1+0x8], R7 ;  /* 0x0000080701007387 */ /* 0x0001e20000100800 */
[----:B------:R-:W-:-:S03]  /*14220*/  SEL R17, R7, RZ, !P0 ;  /* 0x000000ff07117207 */ /* 0x000fc60004000000 */
[----:B------:R0:W-:Y:S01]  /*14230*/  STL [R1+0x1c], R8 ;  /* 0x00001c0801007387 */ /* 0x0001e20000100800 */
[----:B------:R-:W-:Y:S05]  /*14240*/  BRA.DIV UR4, `(.L_x_1266) ;  /* 0x00000056041c7947 */ /* 0x000fea000b800000 */
[----:B-1----:R-:W1:Y:S02]  /*14250*/  S2R R4, SR_TID.X ;  /* 0x0000000000047919 */ /* 0x002e640000002100 */
[----:B-1----:R-:W-:-:S04]  /*14260*/  SHF.R.U32.HI R4, RZ, 0x5, R4 ;  /* 0x00000005ff047819 */ /* 0x002fc80000011604 */
[----:B------:R-:W-:-:S05]  /*14270*/  LOP3.LUT R4, R4, 0x3, RZ, 0xc0, !PT ;  /* 0x0000000304047812 */ /* 0x000fca00078ec0ff */
[----:B------:R1:W3:Y:S02]  /*14280*/  SHFL.IDX PT, R14, R4, RZ, 0x1f ;  /* 0x00001fff040e7589 */ /* 0x0002e400000e0000 */
.L_x_1372:
[----:B-1----:R-:W4:Y:S01]  /*14290*/  LDL.LU R4, [R1+0x18] ;  /* 0x0000180001047983 */ /* 0x002f220000300800 */
[----:B------:R-:W-:Y:S02]  /*142a0*/  PLOP3.LUT P1, PT, PT, PT, PT, 0x8, 0x0 ;  /* 0x000000000000781c */ /* 0x000fe40003f2e170 */
[----:B---3--:R-:W-:Y:S01]  /*142b0*/  ISETP.NE.AND P0, PT, R14, RZ, PT ;  /* 0x000000ff0e00720c */ /* 0x008fe20003f05270 */
[----:B------:R1:W-:Y:S01]  /*142c0*/  STL [R1+0x4], R0 ;  /* 0x0000040001007387 */ /* 0x0003e20000100800 */
[----:B----4-:R-:W-:-:S09]  /*142d0*/  LOP3.LUT R4, R4, 0xfffffffe, RZ, 0xc0, !PT ;  /* 0xfffffffe04047812 */ /* 0x010fd200078ec0ff */
[----:B------:R-:W-:-:S05]  /*142e0*/  @P1 LOP3.LUT R4, R4, 0x1, RZ, 0xfc, !PT ;  /* 0x0000000104041812 */ /* 0x000fca00078efcff */
[----:B------:R1:W-:Y:S01]  /*142f0*/  STL [R1+0x18], R4 ;  /* 0x0000180401007387 */ /* 0x0003e20000100800 */
[----:B------:R-:W-:Y:S05]  /*14300*/  @P0 BRA `(.L_x_1267) ;  /* 0x00000004003c0947 */ /* 0x000fea0003800000 */
[----:B------:R-:W-:-:S03]  /*14310*/  UMOV UR4, 0xffffffff ;  /* 0xffffffff00047882 */ /* 0x000fc60000000000 */
[----:B------:R-:W-:Y:S05]  /*14320*/  BRA.DIV UR4, `(.L_x_1268) ;  /* 0x0000005604187947 */ /* 0x000fea000b800000 */
[----:B------:R-:W-:-:S13]  /*14330*/  ELECT P6, URZ, PT ;  /* 0x00000000003f782f */ /* 0x000fda00038c0000 */
.L_x_1375:
[----:B------:R-:W-:Y:S05]  /*14340*/  @!P6 BRA `(.L_x_1267) ;  /* 0x00000004002ce947 */ /* 0x000fea0003800000 */
[----:B------:R-:W-:-:S04]  /*14350*/  ISETP.NE.U32.AND P0, PT, R2, RZ, PT ;  /* 0x000000ff0200720c */ /* 0x000fc80003f05070 */
[----:B------:R-:W-:-:S13]  /*14360*/  ISETP.NE.AND.EX P0, PT, R3, RZ, PT, P0 ;  /* 0x000000ff0300720c */ /* 0x000fda0003f05300 */
[----:B------:R-:W-:Y:S05]  /*14370*/  @!P0 BRA `(.L_x_1269) ;  /* 0x0000000000548947 */ /* 0x000fea0003800000 */
[----:B------:R-:W3:Y:S01]  /*14380*/  LDC R6, c[0x0][0x43c] ;  /* 0x00010f00ff067b82 */ /* 0x000ee20000000800 */
[----:B------:R-:W-:Y:S01]  /*14390*/  IMAD.MOV.U32 R9, RZ, RZ, R0 ;  /* 0x000000ffff097224 */ /* 0x000fe200078e0000 */
[----:B------:R-:W-:Y:S01]  /*143a0*/  ULDC.64 UR4, c[0x0][0x428] ;  /* 0x00010a0000047ab9 */ /* 0x000fe20000000a00 */
[----:B------:R-:W-:Y:S02]  /*143b0*/  ULDC.64 UR6, c[0x0][0x208] ;  /* 0x0000820000067ab9 */ /* 0x000fe40000000a00 */
[----:B-1----:R-:W-:Y:S01]  /*143c0*/  IMAD.MOV.U32 R0, RZ, RZ, R9 ;  /* 0x000000ffff007224 */ /* 0x002fe200078e0009 */
[----:B---3--:R-:W-:-:S13]  /*143d0*/  ISETP.NE.AND P0, PT, R6, 0x1, PT ;  /* 0x000000010600780c */ /* 0x008fda0003f05270 */
[----:B------:R-:W1:Y:S02]  /*143e0*/  @P0 LDC.64 R4, c[0x0][0x440] ;  /* 0x00011000ff040b82 */ /* 0x000e640000000a00 */
[----:B-1----:R-:W-:-:S05]  /*143f0*/  @P0 IMAD.HI.U32 R4, R9, R4, RZ ;  /* 0x0000000409040227 */ /* 0x002fca00078e00ff */
        /* <DEDUP_REMOVED lines=13> */
.L_x_1269:
[----:B---3--:R-:W3:Y:S01]  /*144d0*/  LDL R2, [R1+0x10] ;  /* 0x0000100001027983 */ /* 0x008ee20000100800 */
[----:B-1----:R-:W-:Y:S01]  /*144e0*/  IMAD R0, R19, 0x8, R18 ;  /* 0x0000000813007824 */ /* 0x002fe200078e0212 */
[----:B---3--:R-:W-:-:S04]  /*144f0*/  SHF.L.U32 R2, R2, 0x1f, RZ ;  /* 0x0000001f02027819 */ /* 0x008fc800000006ff */
[----:B------:R-:W1:Y:S02]  /*14500*/  SYNCS.PHASECHK.TRANS64.TRYWAIT P0, [R0+URZ+0x2a840], R2 ;  /* 0x02a84002000075a7 */ /* 0x000e64000800017f */
[----:B-1----:R-:W-:Y:S05]  /*14510*/  @!P0 BRA `(.L_x_1270) ;  /* 0x0000005000bc8947 */ /* 0x002fea0003800000 */
.L_x_1376:
[----:B------:R-:W3:Y:S02]  /*14520*/  S2R R3, SR_TID.X ;  /* 0x0000000000037919 */ /* 0x000ee40000002100 */
[----:B---3--:R-:W-:-:S04]  /*14530*/  LOP3.LUT R3, R3, 0x7f, RZ, 0xc0, !PT ;  /* 0x0000007f03037812 */ /* 0x008fc800078ec0ff */
[----:B------:R-:W-:-:S13]  /*14540*/  ISETP.NE.AND P0, PT, R3, RZ, PT ;  /* 0x000000ff0300720c */ /* 0x000fda0003f05270 */
[----:B------:R-:W-:Y:S05]  /*14550*/  @P0 BRA `(.L_x_1271) ;  /* 0x00000000001c0947 */ /* 0x000fea0003800000 */
[----:B------:R-:W3:Y:S01]  /*14560*/  S2R R3, SR_TID.X ;  /* 0x0000000000037919 */ /* 0x000ee20000002100 */
[----:B-1----:R-:W-:-:S04]  /*14570*/  IMAD.MOV.U32 R2, RZ, RZ, 0x9000 ;  /* 0x00009000ff027424 */ /* 0x002fc800078e00ff */
[----:B------:R4:W-:Y:S01]  /*14580*/  SYNCS.ARRIVE.TRANS64 RZ, [R0+URZ+0x2a830], R2 ;  /* 0x02a8300200ff79a7 */ /* 0x0009e2000800003f */
[----:B---3--:R-:W-:-:S04]  /*14590*/  LOP3.LUT R3, R3, 0x1f, RZ, 0xc0, !PT ;  /* 0x0000001f03037812 */ /* 0x008fc800078ec0ff */
[----:B------:R-:W-:-:S13]  /*145a0*/  ISETP.NE.AND P0, PT, R3, RZ, PT ;  /* 0x000000ff0300720c */ /* 0x000fda0003f05270 */
[----:B----4-:R-:W-:Y:S05]  /*145b0*/  @!P0 BRA `(.L_x_1271) ;  /* 0x0000000000048947 */ /* 0x010fea0003800000 */
[----:B------:R-:W-:Y:S01]  /*145c0*/  BPT.TRAP 0x1 ;  /* 0x000000040000795c */ /* 0x000fe20000300000 */
.L_x_1271:
[----:B------:R-:W3:Y:S04]  /*145d0*/  LDL R4, [R1+0x4] ;  /* 0x0000040001047983 */ /* 0x000ee80000100800 */
[----:B------:R-:W4:Y:S04]  /*145e0*/  LDL R3, [R1+0x14] ;  /* 0x0000140001037983 */ /* 0x000f280000100800 */
[----:B-1----:R-:W2:Y:S01]  /*145f0*/  LDL.LU R2, [R1+0x18] ;  /* 0x0000180001027983 */ /* 0x002ea20000300800 */
        /* <DEDUP_REMOVED lines=11> */
[----:B------:R-:W-:-:S07]  /*146b0*/  UIADD3 UR9, UR9, 0x2a830, URZ ;  /* 0x0002a83009097890 */ /* 0x000fce000fffe03f */
[----:B------:R-:W-:Y:S02]  /*146c0*/  UIADD3 UR14, UR8, 0x18400, URZ ;  /* 0x00018400080e7890 */ /* 0x000fe4000fffe03f */
[----:B------:R-:W-:Y:S02]  /*146d0*/  UIADD3 UR15, UR8, 0x1b400, URZ ;  /* 0x0001b400080f7890 */ /* 0x000fe4000fffe03f */
[----:B------:R-:W-:-:S03]  /*146e0*/  UIADD3 UR17, UR8, 0x1e400, URZ ;  /* 0x0001e40008117890 */ /* 0x000fc6000fffe03f */
[----:B------:R-:W-:Y:S01]  /*146f0*/  UMOV UR8, UR14 ;  /* 0x0000000e00087c82 */ /* 0x000fe20008000000 */
[----:B------:R-:W-:Y:S01]  /*14700*/  UMOV UR14, 0x80 ;  /* 0x00000080000e7882 */ /* 0x000fe20000000000 */
[----:B---3--:R-:W-:Y:S02]  /*14710*/  R2UR UR11, R4 ;  /* 0x00000000040b72ca */ /* 0x008fe400000e0000 */
[----:B----4-:R-:W-:Y:S02]  /*14720*/  R2UR UR5, R3 ;  /* 0x00000000030572ca */ /* 0x010fe400000e0000 */
[----:B--2---:R-:W-:-:S04]  /*14730*/  LOP3.LUT R2, R2, 0xfffffffe, RZ, 0xc0, !PT ;  /* 0xfffffffe02027812 */ /* 0x004fc800078ec0ff */
[----:B------:R-:W-:-:S07]  /*14740*/  @P0 LOP3.LUT R2, R2, 0x1, RZ, 0xfc, !PT ;  /* 0x0000000102020812 */ /* 0x000fce00078efcff */
[----:B------:R-:W-:Y:S01]  /*14750*/  UIMAD UR11, UR11, 0x60, UR5 ;  /* 0x000000600b0b78a4 */ /* 0x000fe2000f8e0205 */
[----:B------:R3:W-:Y:S01]  /*14760*/  STL [R1+0x18], R2 ;  /* 0x0000180201007387 */ /* 0x0007e20000100800 */
[----:B------:R-:W-:-:S09]  /*14770*/  UIADD3.X UR5, URZ, UR37, URZ, UP0, !UPT ;  /* 0x000000253f057290 */ /* 0x000fd200087fe43f */
[----:B------:R1:W-:Y:S02]  /*14780*/  UTMALDG.4D [UR8], [UR4], desc[UR6] ;  /* 0x00000608040075b4 */ /* 0x0003e40008019000 */
[----:B-1----:R-:W-:Y:S01]  /*14790*/  UMOV UR8, UR15 ;  /* 0x0000000f00087c82 */ /* 0x002fe20008000000 */
[----:B------:R-:W-:Y:S02]  /*147a0*/  UMOV UR10, UR16 ;  /* 0x00000010000a7c82 */ /* 0x000fe40008000000 */
[----:B------:R1:W-:Y:S02]  /*147b0*/  UTMALDG.4D [UR8], [UR4], desc[UR6] ;  /* 0x00000608040075b4 */ /* 0x0003e40008019000 */
[----:B-1----:R-:W-:Y:S01]  /*147c0*/  UMOV UR8, UR17 ;  /* 0x0000001100087c82 */ /* 0x002fe20008000000 */
[----:B------:R-:W-:Y:S02]  /*147d0*/  UMOV UR10, UR14 ;  /* 0x0000000e000a7c82 */ /* 0x000fe40008000000 */
[----:B------:R3:W-:Y:S02]  /*147e0*/  UTMALDG.4D [UR8], [UR4], desc[UR6] ;  /* 0x00000608040075b4 */ /* 0x0007e40008019000 */
[----:B---3--:R-:W-:Y:S01]  /*147f0*/  NOP ;  /* 0x0000000000007918 */ /* 0x008fe20000000000 */
.L_x_1267:
[----:B------:R-:W1:Y:S01]  /*14800*/  LDL.LU R3, [R1+0x30] ;  /* 0x0000300001037983 */ /* 0x000e620000300800 */
[----:B------:R-:W-:Y:S05]  /*14810*/  WARPSYNC.ALL ;  /* 0x0000000000007948 */ /* 0x000fea0003800000 */
[----:B------:R-:W-:Y:S01]  /*14820*/  ULDC.64 UR4, c[0x0][0x298] ;  /* 0x0000a60000047ab9 */ /* 0x000fe20000000a00 */
[----:B------:R-:W-:Y:S01]  /*14830*/  BSSY B6, `(.L_x_1272) ;  /* 0x000001c000067945 */ /* 0x000fe20003800000 */
[----:B------:R-:W-:Y:S01]  /*14840*/  BAR.SYNC.DEFER_BLOCKING 0x8, 0x180 ;  /* 0x0206000000007b1d */ /* 0x000fe20000010000 */
[----:B-1----:R-:W-:Y:S01]  /*14850*/  SHF.R.S32.HI R0, RZ, 0x1f, R3 ;  /* 0x0000001fff007819 */ /* 0x002fe20000011403 */
[----:B------:R-:W-:-:S04]  /*14860*/  IMAD.WIDE.U32 R4, R3, UR4, RZ ;  /* 0x0000000403047c25 */ /* 0x000fc8000f8e00ff */
[----:B------:R-:W-:Y:S01]  /*14870*/  IMAD R2, R0, UR4, RZ ;  /* 0x0000000400027c24 */ /* 0x000fe2000f8e02ff */
[----:B------:R1:W-:Y:S01]  /*14880*/  STL.64 [R1+0x48], R4 ;  /* 0x0000480401007387 */ /* 0x0003e20000100a00 */
[----:B------:R-:W-:Y:S02]  /*14890*/  VIADD R0, R18, 0xc400 ;  /* 0x0000c40012007836 */ /* 0x000fe40000000000 */
[----:B------:R-:W-:-:S03]  /*148a0*/  IMAD R2, R3, UR5, R2 ;  /* 0x0000000503027c24 */ /* 0x000fc6000f8e0202 */
[----:B------:R-:W-:Y:S01]  /*148b0*/  LOP3.LUT P0, RZ, R0, 0x3ff, RZ, 0xc0, !PT ;  /* 0x000003ff00ff7812 */ /* 0x000fe2000780c0ff */
[----:B------:R-:W-:-:S05]  /*148c0*/  IMAD.IADD R0, R5, 0x1, R2 ;  /* 0x0000000105007824 */ /* 0x000fca00078e0202 */
[----:B------:R1:W-:Y:S07]  /*148d0*/  STL [R1+0x30], R0 ;  /* 0x0000300001007387 */ /* 0x0003ee0000100800 */
[----:B------:R-:W-:Y:S05]  /*148e0*/  @!P0 BRA `(.L_x_1273) ;  /* 0x0000000000408947 */ /* 0x000fea0003800000 */
[----:B------:R-:W-:Y:S01]  /*148f0*/  MOV R2, 0x0 ;  /* 0x0000000000027802 */ /* 0x000fe20000000f00 */
[----:B------:R-:W-:Y:S01]  /*14900*/  ULDC.64 UR6, c[0x4][0x118] ;  /* 0x0100460000067ab9 */ /* 0x000fe20000000a00 */
[----:B------:R-:W-:Y:S01]  /*14910*/  ULDC.64 UR8, c[0x4][0x120] ;  /* 0x0100480000087ab9 */ /* 0x000fe20000000a00 */
[----:B------:R-:W-:Y:S01]  /*14920*/  ULDC.64 UR4, c[0x4][0x88] ;  /* 0x0100220000047ab9 */ /* 0x000fe20000000a00 */
[----:B-1----:R-:W-:Y:S02]  /*14930*/  IMAD.U32 R4, RZ, RZ, UR6 ;  /* 0x00000006ff047e24 */ /* 0x002fe4000f8e00ff */
[----:B------:R-:W1:Y:S01]  /*14940*/  LDC.64 R2, c[0x4][R2] ;  /* 0x0100000002027b82 */ /* 0x000e620000000a00 */
[----:B------:R-:W-:Y:S02]  /*14950*/  IMAD.U32 R5, RZ, RZ, UR7 ;  /* 0x00000007ff057e24 */ /* 0x000fe4000f8e00ff */
[----:B------:R-:W-:Y:S02]  /*14960*/  IMAD.U32 R6, RZ, RZ, UR8 ;  /* 0x00000008ff067e24 */ /* 0x000fe4000f8e00ff */
[----:B0-----:R-:W-:-:S02]  /*14970*/  IMAD.U32 R7, RZ, RZ, UR9 ;  /* 0x00000009ff077e24 */ /* 0x001fc4000f8e00ff */
[----:B--2---:R-:W-:Y:S02]  /*14980*/  IMAD.U32 R10, RZ, RZ, UR4 ;  /* 0x00000004ff0a7e24 */ /* 0x004fe4000f8e00ff */
[----:B------:R-:W-:Y:S02]  /*14990*/  IMAD.U32 R11, RZ, RZ, UR5 ;  /* 0x00000005ff0b7e24 */ /* 0x000fe4000f8e00ff */
[----:B------:R-:W-:Y:S02]  /*149a0*/  IMAD.MOV.U32 R8, RZ, RZ, 0x70 ;  /* 0x00000070ff087424 */ /* 0x000fe400078e00ff */
[----:B------:R-:W-:Y:S02]  /*149b0*/  IMAD.MOV.U32 R12, RZ, RZ, 0x1 ;  /* 0x00000001ff0c7424 */ /* 0x000fe400078e00ff */
[----:B------:R-:W-:-:S07]  /*149c0*/  IMAD.MOV.U32 R13, RZ, RZ, RZ ;  /* 0x000000ffff0d7224 */ /* 0x000fce00078e00ff */
[----:B------:R-:W-:-:S07]  /*149d0*/  LEPC R20, `(.L_x_1273) ;  /* 0x000000001014794e */ /* 0x000fce0000000000 */
[----:B-1----:R-:W-:Y:S05]  /*149e0*/  CALL.ABS.NOINC R2 ;  /* 0x0000000002007343 */ /* 0x002fea0003c00000 */
.L_x_1273:
[----:B------:R-:W-:Y:S05]  /*149f0*/  BSYNC B6 ;  /* 0x0000000000067941 */ /* 0x000fea0003800000 */
.L_x_1272:
[----:B-1----:R-:W3:Y:S01]  /*14a00*/  LDL.LU R0, [R1+0x30] ;  /* 0x0000300001007983 */ /* 0x002ee20000300800 */
[----:B------:R-:W-:Y:S01]  /*14a10*/  ULDC.64 UR6, c[0x0][0xa00] ;  /* 0x0002800000067ab9 */ /* 0x000fe20000000a00 */
[----:B0-----:R-:W0:Y:S01]  /*14a20*/  LDC R7, c[0x0][0x448] ;  /* 0x00011200ff077b82 */ /* 0x001e220000000800 */
[----:B------:R-:W-:Y:S01]  /*14a30*/  ULDC.64 UR4, c[0x0][0x2d8] ;  /* 0x0000b60000047ab9 */ /* 0x000fe20000000a00 */
[----:B------:R-:W3:Y:S04]  /*14a40*/  LDL.LU.64 R2, [R1+0x48] ;  /* 0x0000480001027983 */ /* 0x000ee80000300a00 */
[----:B------:R-:W4:Y:S04]  /*14a50*/  LDL R5, [R1+0xc] ;  /* 0x00000c0001057983 */ /* 0x000f280000100800 */
[----:B------:R-:W4:Y:S01]  /*14a60*/  LDL R9, [R1+0x28] ;  /* 0x0000280001097983 */ /* 0x000f220000100800 */
[----:B------:R-:W-:-:S04]  /*14a70*/  ISETP.NE.U32.AND P0, PT, RZ, UR6, PT ;  /* 0x00000006ff007c0c */ /* 0x000fc8000bf05070 */
[----:B------:R-:W-:Y:S01]  /*14a80*/  ISETP.NE.AND.EX P0, PT, RZ, UR7, PT, P0 ;  /* 0x00000007ff007c0c */ /* 0x000fe2000bf05300 */
[----:B------:R-:W1:Y:S01]  /*14a90*/  S2R R8, SR_TID.X ;  /* 0x0000000000087919 */ /* 0x000e620000002100 */
[----:B------:R-:W-:Y:S01]  /*14aa0*/  ULDC.64 UR6, c[0x0][0x280] ;  /* 0x0000a00000067ab9 */ /* 0x000fe20000000a00 */
[----:B--2---:R-:W2:Y:S01]  /*14ab0*/  S2R R10, SR_TID.X ;  /* 0x00000000000a7919 */ /* 0x004ea20000002100 */
[----:B-1----:R-:W-:Y:S02]  /*14ac0*/  IMAD.SHL.U32 R8, R8, 0x10, RZ ;  /* 0x0000001008087824 */ /* 0x002fe400078e00ff */
[----:B--2---:R-:W-:-:S05]  /*14ad0*/  IMAD.SHL.U32 R10, R10, 0x8, RZ ;  /* 0x000000080a0a7824 */ /* 0x004fca00078e00ff */
[----:B------:R-:W-:-:S04]  /*14ae0*/  LOP3.LUT R10, R10, 0x38, RZ, 0xc0, !PT ;  /* 0x000000380a0a7812 */ /* 0x000fc800078ec0ff */
[C---:B------:R-:W-:Y:S02]  /*14af0*/  LOP3.LUT R11, R10.reuse, 0x40, RZ, 0xfc, !PT ;  /* 0x000000400a0b7812 */ /* 0x040fe400078efcff */
[----:B------:R-:W-:Y:S01]  /*14b00*/  LOP3.LUT R10, R10, 0x80, RZ, 0xfc, !PT ;  /* 0x000000800a0a7812 */ /* 0x000fe200078efcff */
[----:B---3--:R-:W-:Y:S01]  /*14b10*/  IMAD.MOV.U32 R3, RZ, RZ, R0 ;  /* 0x000000ffff037224 */ /* 0x008fe200078e0000 */
[----:B----4-:R-:W-:-:S04]  /*14b20*/  SHF.R.S32.HI R0, RZ, 0x1f, R5 ;  /* 0x0000001fff007819 */ /* 0x010fc80000011405 */
[----:B------:R-:W-:Y:S02]  /*14b30*/  SEL R4, R0, RZ, !P0 ;  /* 0x000000ff00047207 */ /* 0x000fe40004000000 */
[----:B------:R-:W-:Y:S02]  /*14b40*/  SEL R0, R5, RZ, !P0 ;  /* 0x000000ff05007207 */ /* 0x000fe40004000000 */
[----:B------:R-:W1:Y:S01]  /*14b50*/  S2R R5, SR_TID.X ;  /* 0x0000000000057919 */ /* 0x000e620000002100 */
[----:B0-----:R-:W-:Y:S01]  /*14b60*/  ISETP.NE.AND P0, PT, R7, 0x1, PT ;  /* 0x000000010700780c */ /* 0x001fe20003f05270 */
[----:B------:R-:W-:-:S04]  /*14b70*/  IMAD.WIDE.U32 R2, R16, UR4, R2 ;  /* 0x0000000410027c25 */ /* 0x000fc8000f8e0002 */
[----:B------:R-:W-:Y:S01]  /*14b80*/  IMAD R3, R16, UR5, R3 ;  /* 0x0000000510037c24 */ /* 0x000fe2000f8e0203 */
[----:B------:R-:W-:-:S07]  /*14b90*/  ULDC.64 UR4, c[0x0][0x2e0] ;  /* 0x0000b80000047ab9 */ /* 0x000fce0000000a00 */
[----:B------:R-:W0:Y:S01]  /*14ba0*/  @P0 LDC R6, c[0x0][0x450] ;  /* 0x00011400ff060b82 */ /* 0x000e220000000800 */
[----:B-1----:R-:W-:-:S04]  /*14bb0*/  LOP3.LUT R5, R5, 0x7f, RZ, 0xc0, !PT ;  /* 0x0000007f05057812 */ /* 0x002fc800078ec0ff */
[----:B------:R-:W-:-:S04]  /*14bc0*/  SHF.R.U32.HI R5, RZ, 0x3, R5 ;  /* 0x00000003ff057819 */ /* 0x000fc80000011605 */
[----:B------:R-:W-:Y:S02]  /*14bd0*/  LOP3.LUT R8, R5, 0x70, R8, 0xf8, !PT ;  /* 0x0000007005087812 */ /* 0x000fe400078ef808 */
[----:B------:R-:W1:Y:S01]  /*14be0*/  @P0 LDC R5, c[0x0][0x44c] ;  /* 0x00011300ff050b82 */ /* 0x000e620000000800 */
[----:B------:R-:W-:Y:S02]  /*14bf0*/  IMAD R4, R4, UR4, RZ ;  /* 0x0000000404047c24 */ /* 0x000fe4000f8e02ff */
[----:B------:R-:W-:-:S04]  /*14c00*/  IMAD.WIDE.U32 R2, R0, UR4, R2 ;  /* 0x0000000400027c25 */ /* 0x000fc8000f8e0002 */
[----:B------:R-:W-:Y:S01]  /*14c10*/  IMAD R0, R0, UR5, R4 ;  /* 0x0000000500007c24 */ /* 0x000fe2000f8e0204 */
[----:B------:R-:W-:Y:S01]  /*14c20*/  ULDC.64 UR4, c[0x0][0x2d0] ;  /* 0x0000b40000047ab9 */ /* 0x000fe20000000a00 */
[----:B------:R-:W-:Y:S02]  /*14c30*/  IMAD.IADD R4, R8, 0x1, R9 ;  /* 0x0000000108047824 */ /* 0x000fe400078e0209 */
[----:B------:R-:W-:Y:S02]  /*14c40*/  IMAD.IADD R3, R3, 0x1, R0 ;  /* 0x0000000103037824 */ /* 0x000fe400078e0200 */
[----:B------:R-:W-:Y:S02]  /*14c50*/  IMAD.MOV.U32 R0, RZ, RZ, R4 ;  /* 0x000000ffff007224 */ /* 0x000fe400078e0004 */
[----:B-1----:R-:W-:-:S05]  /*14c60*/  @P0 IMAD.HI.U32 R5, R4, R5, RZ ;  /* 0x0000000504050227 */ /* 0x002fca00078e00ff */
[----:B0-----:R-:W-:-:S05]  /*14c70*/  @P0 SHF.R.U32.HI R0, RZ, R6, R5 ;  /* 0x00000006ff000219 */ /* 0x001fca0000011605 */
        /* <DEDUP_REMOVED lines=14> */
[----:B------:R-:W1:Y:S01]  /*14d60*/  S2R R8, SR_TID.X ;  /* 0x0000000000087919 */ /* 0x000e620000002100 */
[----:B------:R-:W-:Y:S01]  /*14d70*/  IMAD R0, R4, UR5, R0 ;  /* 0x0000000504007c24 */ /* 0x000fe2000f8e0200 */
[----:B------:R-:W-:-:S03]  /*14d80*/  LEA R4, P3, R2, UR6, 0x1 ;  /* 0x0000000602047c11 */ /* 0x000fc6000f8608ff */
[----:B------:R-:W-:Y:S01]  /*14d90*/  IMAD.IADD R0, R3, 0x1, R0 ;  /* 0x0000000103007824 */ /* 0x000fe200078e0200 */
[----:B------:R-:W-:-:S04]  /*14da0*/  ISETP.GE.AND P1, PT, R11, UR4, PT ;  /* 0x000000040b007c0c */ /* 0x000fc8000bf26270 */
[----:B------:R-:W-:Y:S01]  /*14db0*/  LEA.HI.X R3, R2, UR7, R0, 0x1, P3 ;  /* 0x0000000702037c11 */ /* 0x000fe200098f0c00 */
[----:B-1----:R-:W-:-:S05]  /*14dc0*/  IMAD.SHL.U32 R8, R8, 0x8, RZ ;  /* 0x0000000808087824 */ /* 0x002fca00078e00ff */
[----:B------:R-:W-:-:S04]  /*14dd0*/  LOP3.LUT R8, R8, 0x38, RZ, 0xc0, !PT ;  /* 0x0000003808087812 */ /* 0x000fc800078ec0ff */
[----:B------:R-:W-:Y:S01]  /*14de0*/  ISETP.GE.AND P2, PT, R8, UR4, PT ;  /* 0x0000000408007c0c */ /* 0x000fe2000bf46270 */
[----:B------:R-:W-:-:S03]  /*14df0*/  UMOV UR4, 0xffffffff ;  /* 0xffffffff00047882 */ /* 0x000fc60000000000 */
[----:B0-----:R-:W-:Y:S09]  /*14e00*/  BRA.DIV UR4, `(.L_x_1274) ;  /* 0x0000004a04947947 */ /* 0x001ff2000b800000 */
[----:B------:R-:W0:Y:S01]  /*14e10*/  S2R R6, SR_TID.X ;  /* 0x0000000000067919 */ /* 0x000e220000002100 */
[----:B------:R-:W2:Y:S01]  /*14e20*/  LDL.LU R9, [R1+0x28] ;  /* 0x0000280001097983 */ /* 0x000ea20000300800 */
[----:B0-----:R-:W-:-:S04]  /*14e30*/  LOP3.LUT R6, R6, 0x7f, RZ, 0xc0, !PT ;  /* 0x0000007f06067812 */ /* 0x001fc800078ec0ff */
[----:B------:R-:W-:Y:S02]  /*14e40*/  SHF.R.U32.HI R8, RZ, 0x3, R6 ;  /* 0x00000003ff087819 */ /* 0x000fe40000011606 */
[----:B------:R-:W3:Y:S01]  /*14e50*/  LDL.LU R6, [R1+0x2c] ;  /* 0x00002c0001067983 */ /* 0x000ee20000300800 */
[----:B------:R-:W0:Y:S01]  /*14e60*/  S2R R11, SR_TID.X ;  /* 0x00000000000b7919 */ /* 0x000e220000002100 */
[----:B------:R-:W-:Y:S01]  /*14e70*/  ULDC.64 UR4, c[0x0][0x208] ;  /* 0x0000820000047ab9 */ /* 0x000fe20000000a00 */
[----:B0-----:R-:W-:-:S05]  /*14e80*/  IMAD.SHL.U32 R11, R11, 0x8, RZ ;  /* 0x000000080b0b7824 */ /* 0x001fca00078e00ff */
[----:B------:R-:W-:Y:S01]  /*14e90*/  LOP3.LUT R11, R11, 0x38, RZ, 0xc0, !PT ;  /* 0x000000380b0b7812 */ /* 0x000fe200078ec0ff */
[----:B--2---:R-:W-:-:S04]  /*14ea0*/  IMAD.IADD R0, R8, 0x1, R9 ;  /* 0x0000000108007824 */ /* 0x004fc800078e0209 */
[----:B------:R-:W-:Y:S01]  /*14eb0*/  VIADD R5, R0, 0x10 ;  /* 0x0000001000057836 */ /* 0x000fe20000000000 */
[----:B------:R-:W-:Y:S01]  /*14ec0*/  SHFL.IDX PT, R9, R3, 0x1, 0x181f ;  /* 0x00381f0003097f89 */ /* 0x000fe200000e0000 */
[----:B---3--:R-:W-:-:S03]  /*14ed0*/  IMAD R2, R6, R7, RZ ;  /* 0x0000000706027224 */ /* 0x008fc600078e02ff */
[----:B------:R-:W0:Y:S04]  /*14ee0*/  SHFL.IDX PT, R7, R4, RZ, 0x181f ;  /* 0x00181fff04077589 */ /* 0x000e2800000e0000 */
[----:B------:R-:W1:Y:S01]  /*14ef0*/  SHFL.IDX PT, R6, R3, RZ, 0x181f ;  /* 0x00181fff03067589 */ /* 0x000e6200000e0000 */
[-C--:B------:R-:W-:Y:S02]  /*14f00*/  ISETP.GE.AND P4, PT, R0, R2.reuse, PT ;  /* 0x000000020000720c */ /* 0x080fe40003f86270 */
[----:B------:R-:W-:Y:S02]  /*14f10*/  ISETP.GE.AND P3, PT, R5, R2, PT ;  /* 0x000000020500720c */ /* 0x000fe40003f66270 */
[----:B------:R-:W2:Y:S09]  /*14f20*/  SHFL.IDX PT, R5, R4, 0x1, 0x181f ;  /* 0x00381f0004057f89 */ /* 0x000eb200000e0000 */
[----:B0-----:R-:W-:-:S05]  /*14f30*/  @!P4 LEA R7, P5, R11, R7, 0x1 ;  /* 0x000000070b07c211 */ /* 0x001fca00078a08ff */
[----:B-1----:R-:W-:-:S05]  /*14f40*/  @!P4 IMAD.X R6, RZ, RZ, R6, P5 ;  /* 0x000000ffff06c224 */ /* 0x002fca00028e0606 */
[----:B------:R-:W-:-:S04]  /*14f50*/  @!P4 LOP3.LUT R7, R7, R6, RZ, 0x3c, !PT ;  /* 0x000000060707c212 */ /* 0x000fc800078e3cff */
[----:B------:R-:W-:Y:S02]  /*14f60*/  @!P4 LOP3.LUT R6, R7, R6, RZ, 0x3c, !PT ;  /* 0x000000060706c212 */ /* 0x000fe400078e3cff */
[----:B--2---:R-:W-:Y:S02]  /*14f70*/  @!P3 LEA R8, P5, R11, R5, 0x1 ;  /* 0x000000050b08b211 */ /* 0x004fe400078a08ff */
        /* <DEDUP_REMOVED lines=62> */
[----:B------:R0:W1:Y:S04]  /*15360*/  SHFL.IDX PT, R5, R3, 0x7, 0x181f ;  /* 0x00f81f0003057f89 */ /* 0x00006800000e0000 */
[----:B------:R0:W-:Y:S04]  /*15370*/  @!P4 LDGSTS.E.BYPASS.LTC128B.128 [R10+0xf400], desc[UR4][R6.64], !P2 ;  /* 0x0f400000060acfae */ /* 0x0001e8000d101d44 */
[----:B------:R0:W-:Y:S04]  /*15380*/  @!P4 LDGSTS.E.BYPASS.LTC128B.128 [R10+0x13400], desc[UR4][R6.64+0x80], !P1 ;  /* 0x13400080060acfae */ /* 0x0001e8000c901d44 */
[----:B------:R0:W-:Y:S04]  /*15390*/  @!P4 LDGSTS.E.BYPASS.LTC128B.128 [R10+0x17400], desc[UR4][R6.64+0x100], !P0 ;  /* 0x17400100060acfae */ /* 0x0001e8000c101d44 */
[----:B------:R0:W2:Y:S02]  /*153a0*/  SHFL.IDX PT, R3, R4, 0x7, 0x181f ;  /* 0x00f81f0004037f89 */ /* 0x0000a400000e0000 */
.L_x_1393:
[----:B------:R-:W-:Y:S01]  /*153b0*/  VIADD R0, R0, 0x70 ;  /* 0x0000007000007836 */ /* 0x000fe20000000000 */
[----:B------:R-:W-:Y:S04]  /*153c0*/  BSSY B0, `(.L_x_1275) ;  /* 0x000000f000007945 */ /* 0x000fe80003800000 */
[----:B------:R-:W-:-:S13]  /*153d0*/  ISETP.GE.AND P3, PT, R0, R2, PT ;  /* 0x000000020000720c */ /* 0x000fda0003f66270 */
[----:B------:R-:W-:Y:S05]  /*153e0*/  @P3 BRA `(.L_x_1276) ;  /* 0x0000000000303947 */ /* 0x000fea0003800000 */
[----:B0-----:R-:W0:Y:S01]  /*153f0*/  S2R R4, SR_TID.X ;  /* 0x0000000000047919 */ /* 0x001e220000002100 */
[----:B------:R-:W-:Y:S01]  /*15400*/  ULDC.64 UR4, c[0x0][0x208] ;  /* 0x0000820000047ab9 */ /* 0x000fe20000000a00 */
[----:B0-----:R-:W-:-:S05]  /*15410*/  IMAD.SHL.U32 R4, R4, 0x8, RZ ;  /* 0x0000000804047824 */ /* 0x001fca00078e00ff */
[----:B------:R-:W-:-:S04]  /*15420*/  LOP3.LUT R4, R4, 0x38, RZ, 0xc0, !PT ;  /* 0x0000003804047812 */ /* 0x000fc800078ec0ff */
[----:B--2---:R-:W-:-:S05]  /*15430*/  LEA R2, P3, R4, R3, 0x1 ;  /* 0x0000000304027211 */ /* 0x004fca00078608ff */
[----:B-1----:R-:W-:-:S05]  /*15440*/  IMAD.X R3, RZ, RZ, R5, P3 ;  /* 0x000000ffff037224 */ /* 0x002fca00018e0605 */
[----:B------:R-:W-:Y:S01]  /*15450*/  @!PT LDS RZ, [RZ] ;  /* 0x00000000fffff984 */ /* 0x000fe20000000800 */
[----:B------:R-:W-:Y:S01]  /*15460*/  @!PT LDS RZ, [RZ] ;  /* 0x00000000fffff984 */ /* 0x000fe20000000800 */
[----:B------:R-:W-:Y:S01]  /*15470*/  @!PT LDS RZ, [RZ] ;  /* 0x00000000fffff984 */ /* 0x000fe20000000800 */
[----:B------:R3:W-:Y:S04]  /*15480*/  LDGSTS.E.BYPASS.LTC128B.128 [R10+0xfc00], desc[UR4][R2.64], !P2 ;  /* 0x0fc00000020a7fae */ /* 0x0007e8000d101d44 */
[----:B------:R3:W-:Y:S04]  /*15490*/  LDGSTS.E.BYPASS.LTC128B.128 [R10+0x13c00], desc[UR4][R2.64+0x80], !P1 ;  /* 0x13c00080020a7fae */ /* 0x0007e8000c901d44 */
[----:B------:R3:W-:Y:S02]  /*154a0*/  LDGSTS.E.BYPASS.LTC128B.128 [R10+0x17c00], desc[UR4][R2.64+0x100], !P0 ;  /* 0x17c00100020a7fae */ /* 0x0007e4000c101d44 */
.L_x_1276:
[----:B------:R-:W-:Y:S05]  /*154b0*/  BSYNC B0 ;  /* 0x0000000000007941 */ /* 0x000fea0003800000 */
.L_x_1275:
[----:B------:R-:W-:Y:S01]  /*154c0*/  NOP ;  /* 0x0000000000007918 */ /* 0x000fe20000000000 */
[----:B------:R-:W-:Y:S01]  /*154d0*/  PLOP3.LUT P0, PT, PT, PT, PT, 0x80, 0x0 ;  /* 0x000000000000781c */ /* 0x000fe20003f0f070 */
[----:B0-----:R-:W-:-:S12]  /*154e0*/  VIADD R6, R18, 0x2a800 ;  /* 0x0002a80012067836 */ /* 0x001fd80000000000 */
.L_x_1277:
[----:B------:R-:W-:Y:S02]  /*154f0*/  PLOP3.LUT P1, PT, P1, P0, PT, 0xa2, 0x0 ;  /* 0x000000000000781c */ /* 0x000fe40000f21472 */
[----:B------:R-:W-:-:S08]  /*15500*/  @P0 R2UR P1, UR4, R18 ;  /* 0x00000000120402ca */ /* 0x000fd00000020000 */
[----:B------:R-:W-:-:S05]  /*15510*/  @P0 PLOP3.LUT P0, PT, P1, PT, PT, 0x80, 0x0 ;  /* 0x000000000000081c */ /* 0x000fca0000f0f070 */
[----:B------:R-:W-:Y:S01]  /*15520*/  @!P1 SYNCS.ARRIVE.TRANS64.RED.A0T1 RZ, [UR4+0x2a800], RZ ;  /* 0x02a800ffffff99a7 */ /* 0x000fe20008200404 */
[----:B------:R-:W-:Y:S07]  /*15530*/  @!P1 ARRIVES.LDGSTSBAR.64.TRANSCNT [UR4+0x2a800] ;  /* 0x02a80000ff0099b0 */ /* 0x000fee0008000a84 */
[----:B------:R-:W-:Y:S05]  /*15540*/  @P0 BRA.U.ANY `(.L_x_1277) ;  /* 0xfffffffd00e80947 */ /* 0x000fea000393ffff */
[----:B---3--:R-:W3:Y:S02]  /*15550*/  LDL.LU R2, [R1+0x50] ;  /* 0x0000500001027983 */ /* 0x008ee40000300800 */
[----:B---3--:R-:W-:-:S05]  /*15560*/  VIADD R2, R2, 0x1 ;  /* 0x0000000102027836 */ /* 0x008fca0000000000 */
[----:B------:R0:W-:Y:S01]  /*15570*/  STL [R1+0x50], R2 ;  /* 0x0000500201007387 */ /* 0x0001e20000100800 */
[----:B------:R-:W-:-:S04]  /*15580*/  LEA.HI R0, R2, R2, RZ, 0x1 ;  /* 0x0000000202007211 */ /* 0x000fc800078f08ff */
[----:B------:R-:W-:-:S05]  /*15590*/  LOP3.LUT R0, R0, 0xfffffffe, RZ, 0xc0, !PT ;  /* 0xfffffffe00007812 */ /* 0x000fca00078ec0ff */
[----:B------:R-:W-:-:S05]  /*155a0*/  IMAD.IADD R0, R2, 0x1, -R0 ;  /* 0x0000000102007824 */ /* 0x000fca00078e0a00 */
[----:B------:R-:W-:Y:S01]  /*155b0*/  SHF.L.U32 R0, R0, 0x1f, RZ ;  /* 0x0000001f00007819 */ /* 0x000fe200000006ff */
[----:B------:R-:W-:Y:S01]  /*155c0*/  NOP ;  /* 0x0000000000007918 */ /* 0x000fe20000000000 */
[----:B------:R0:W-:Y:S01]  /*155d0*/  SYNCS.ARRIVE.TRANS64.A1T0 RZ, [R18+URZ+0x2a800], RZ ;  /* 0x02a800ff12ff79a7 */ /* 0x0001e2000810003f */
[----:B------:R-:W-:Y:S01]  /*155e0*/  BSSY B0, `(.L_x_1278) ;  /* 0x0000003000007945 */ /* 0x000fe20003800000 */
[----:B------:R-:W3:Y:S03]  /*155f0*/  SYNCS.PHASECHK.TRANS64.TRYWAIT P0, [R18+URZ+0x2a820], R0 ;  /* 0x02a82000120075a7 */ /* 0x000ee6000800017f */
[----:B0--3--:R-:W-:Y:S05]  /*15600*/  @!P0 BRA `(.L_x_1279) ;  /* 0x0000004c00908947 */ /* 0x009fea0003800000 */
.L_x_1394:
[----:B------:R-:W-:Y:S05]  /*15610*/  BSYNC B0 ;  /* 0x0000000000007941 */ /* 0x000fea0003800000 */
.L_x_1278:
[----:B------:R-:W0:Y:S04]  /*15620*/  LDL R2, [R1+0x3c] ;  /* 0x00003c0001027983 */ /* 0x000e280000100800 */
[----:B------:R-:W3:Y:S01]  /*15630*/  LDL R4, [R1+0x24] ;  /* 0x0000240001047983 */ /* 0x000ee20000100800 */
[----:B------:R-:W-:Y:S01]  /*15640*/  BSSY B0, `(.L_x_1280) ;  /* 0x000021b000007945 */ /* 0x000fe20003800000 */
[----:B0-----:R-:W-:-:S05]  /*15650*/  VIADD R0, R2, 0xfffffffe ;  /* 0xfffffffe02007836 */ /* 0x001fca0000000000 */
[----:B---3--:R-:W-:-:S13]  /*15660*/  ISETP.GE.AND P0, PT, R0, R4, PT ;  /* 0x000000040000720c */ /* 0x008fda0003f06270 */
[----:B------:R-:W-:Y:S05]  /*15670*/  @!P0 BRA `(.L_x_1281) ;  /* 0x00000020005c8947 */ /* 0x000fea0003800000 */
[----:B------:R-:W3:Y:S04]  /*15680*/  LDL.LU R2, [R1+0x40] ;  /* 0x0000400001027983 */ /* 0x000ee80000300800 */
[----:B------:R-:W4:Y:S04]  /*15690*/  LDL.LU R8, [R1+0x38] ;  /* 0x0000380001087983 */ /* 0x000f280000300800 */
[----:B--2---:R-:W2:Y:S04]  /*156a0*/  LDL.LU R3, [R1+0x54] ;  /* 0x0000540001037983 */ /* 0x004ea80000300800 */
[----:B------:R-:W5:Y:S04]  /*156b0*/  LDL.LU R7, [R1+0x34] ;  /* 0x0000340001077983 */ /* 0x000f680000300800 */
[----:B-1----:R-:W5:Y:S01]  /*156c0*/  LDL.LU R5, [R1+0x58] ;  /* 0x0000580001057983 */ /* 0x002f620000300800 */
[----:B------:R-:W-:Y:S01]  /*156d0*/  LOP3.LUT R11, RZ, R4, RZ, 0x33, !PT ;  /* 0x00000004ff0b7212 */ /* 0x000fe200078e33ff */
[----:B------:R-:W-:Y:S01]  /*156e0*/  BSSY B2, `(.L_x_1282) ;  /* 0x00000ba000027945 */ /* 0x000fe20003800000 */
[----:B---3--:R-:W-:-:S04]  /*156f0*/  VIADD R2, R2, 0x1 ;  /* 0x0000000102027836 */ /* 0x008fc80000000000 */
[----:B----4-:R-:W-:Y:S01]  /*15700*/  IMAD R2, R2, R8, RZ ;  /* 0x0000000802027224 */ /* 0x010fe200078e02ff */
[----:B--2---:R-:W-:-:S04]  /*15710*/  LOP3.LUT R3, RZ, R3, RZ, 0x33, !PT ;  /* 0x00000003ff037212 */ /* 0x004fc800078e33ff */
[----:B------:R-:W-:-:S04]  /*15720*/  LOP3.LUT R2, RZ, R2, RZ, 0x33, !PT ;  /* 0x00000002ff027212 */ /* 0x000fc800078e33ff */
[----:B-----5:R-:W-:Y:S02]  /*15730*/  VIADDMNMX R2, R2, -R7, R3, !PT ;  /* 0x8000000702027246 */ /* 0x020fe40007800103 */
[----:B------:R-:W-:-:S04]  /*15740*/  LOP3.LUT R8, RZ, R5, RZ, 0x33, !PT ;  /* 0x00000005ff087212 */ /* 0x000fc800078e33ff */
[----:B------:R-:W-:-:S04]  /*15750*/  VIMNMX R8, R2, R8, !PT ;  /* 0x0000000802087248 */ /* 0x000fc80007fe0100 */
[----:B------:R-:W-:Y:S02]  /*15760*/  VIADDMNMX R11, R8, 0x2, R11, !PT ;  /* 0x00000002080b7846 */ /* 0x000fe4000780010b */
[----:B------:R-:W-:-:S05]  /*15770*/  LOP3.LUT R2, RZ, R8, RZ, 0x33, !PT ;  /* 0x00000008ff027212 */ /* 0x000fca00078e33ff */
        /* <DEDUP_REMOVED lines=37> */
[----:B------:R-:W-:-:S06]  /*159d0*/  LEA.HI.X R5, R2, UR5, R3, 0x2, P0 ;  /* 0x0000000502057c11 */ /* 0x000fcc00080f1403 */
[----:B------:R0:W5:Y:S03]  /*159e0*/  LDG.E R5, desc[UR8][R4.64] ;  /* 0x0000000804057981 */ /* 0x000166000c1e1900 */
.L_x_1286:
[----:B------:R-:W-:Y:S01]  /*159f0*/  IMAD R3, R9, 0x8, R18 ;  /* 0x0000000809037824 */ /* 0x000fe200078e0212 */
[----:B------:R-:W-:Y:S01]  /*15a00*/  SHF.L.U32 R2, R10, 0x1f, RZ ;  /* 0x0000001f0a027819 */ /* 0x000fe200000006ff */
[----:B------:R-:W-:Y:S03]  /*15a10*/  BSSY B3, `(.L_x_1287) ;  /* 0x0000003000037945 */ /* 0x000fe60003800000 */
[----:B------:R-:W1:Y:S02]  /*15a20*/  SYNCS.PHASECHK.TRANS64.TRYWAIT P0, [R3+URZ+0x2a840], R2 ;  /* 0x02a84002030075a7 */ /* 0x000e64000800017f */
[----:B-1----:R-:W-:Y:S05]  /*15a30*/  @!P0 BRA `(.L_x_1288) ;  /* 0x0000004800988947 */ /* 0x002fea0003800000 */
.L_x_1395:
[----:B------:R-:W-:Y:S05]  /*15a40*/  BSYNC B3 ;  /* 0x0000000000037941 */ /* 0x000fea0003800000 */
.L_x_1287:
        /* <DEDUP_REMOVED lines=12> */
.L_x_1290:
[----:B------:R-:W-:Y:S05]  /*15b10*/  BSYNC B3 ;  /* 0x0000000000037941 */ /* 0x000fea0003800000 */
.L_x_1289:
        /* <DEDUP_REMOVED lines=12> */
.L_x_1291:
        /* <DEDUP_REMOVED lines=16> */
.L_x_1292:
        /* <DEDUP_REMOVED lines=15> */
.L_x_1293:
        /* <DEDUP_REMOVED lines=16> */
.L_x_1396:
[----:B------:R-:W-:Y:S05]  /*15ed0*/  BSYNC B3 ;  /* 0x0000000000037941 */ /* 0x000fea0003800000 */
.L_x_1294:
[----:B------:R-:W-:Y:S01]  /*15ee0*/  BSSY B3, `(.L_x_1296) ;  /* 0x000000c000037945 */ /* 0x000fe20003800000 */
[----:B------:R-:W-:Y:S02]  /*15ef0*/  IMAD.MOV.U32 R12, RZ, RZ, 0x0 ;  /* 0x00000000ff0c7424 */ /* 0x000fe400078e00ff */
[----:B------:R-:W-:Y:S01]  /*15f00*/  IMAD.MOV.U32 R13, RZ, RZ, 0x14f00000 ;  /* 0x14f00000ff0d7424 */ /* 0x000fe200078e00ff */
[----:B------:R-:W-:Y:S06]  /*15f10*/  @P1 BRA `(.L_x_1297) ;  /* 0x0000000000201947 */ /* 0x000fec0003800000 */
[----:B------:R-:W1:Y:S01]  /*15f20*/  S2R R4, SR_TID.X ;  /* 0x0000000000047919 */ /* 0x000e620000002100 */
[----:B0-----:R-:W-:Y:S02]  /*15f30*/  IMAD R2, R19, 0x8, R18 ;  /* 0x0000000813027824 */ /* 0x001fe400078e0212 */
[----:B------:R-:W-:-:S04]  /*15f40*/  IMAD.MOV.U32 R3, RZ, RZ, 0x6000 ;  /* 0x00006000ff037424 */ /* 0x000fc800078e00ff */
[----:B------:R2:W-:Y:S01]  /*15f50*/  SYNCS.ARRIVE.TRANS64 RZ, [R2+URZ+0x2a850], R3 ;  /* 0x02a8500302ff79a7 */ /* 0x0005e2000800003f */
[----:B-1----:R-:W-:-:S04]  /*15f60*/  LOP3.LUT R4, R4, 0x1f, RZ, 0xc0, !PT ;  /* 0x0000001f04047812 */ /* 0x002fc800078ec0ff */
[----:B------:R-:W-:-:S13]  /*15f70*/  ISETP.NE.AND P0, PT, R4, RZ, PT ;  /* 0x000000ff0400720c */ /* 0x000fda0003f05270 */
[----:B--2---:R-:W-:Y:S05]  /*15f80*/  @!P0 BRA `(.L_x_1297) ;  /* 0x0000000000048947 */ /* 0x004fea0003800000 */
[----:B------:R-:W-:Y:S01]  /*15f90*/  BPT.TRAP 0x1 ;  /* 0x000000040000795c */ /* 0x000fe20000300000 */
.L_x_1297:
[----:B------:R-:W-:Y:S05]  /*15fa0*/  BSYNC B3 ;  /* 0x0000000000037941 */ /* 0x000fea0003800000 */
.L_x_1296:
[----:B------:R-:W2:Y:S04]  /*15fb0*/  LDL R4, [R1+0x14] ;  /* 0x0000140001047983 */ /* 0x000ea80000100800 */
[----:B0-----:R-:W2:Y:S01]  /*15fc0*/  LDL.LU R2, [R1+0x4] ;  /* 0x0000040001027983 */ /* 0x001ea20000300800 */
        /* <DEDUP_REMOVED lines=11> */
.L_x_1298:
        /* <DEDUP_REMOVED lines=15> */
.L_x_1299:
        /* <DEDUP_REMOVED lines=12> */
.L_x_1285:
[----:B------:R-:W-:Y:S05]  /*16230*/  BSYNC B1 ;  /* 0x0000000000017941 */ /* 0x000fea0003800000 */
.L_x_1284:
[----:B0-----:R-:W2:Y:S01]  /*16240*/  LDL.LU R0, [R1+0x3c] ;  /* 0x00003c0001007983 */ /* 0x001ea20000300800 */
[----:B------:R-:W-:-:S03]  /*16250*/  IMAD.MOV.U32 R19, RZ, RZ, R9 ;  /* 0x000000ffff137224 */ /* 0x000fc600078e0009 */
[----:B------:R0:W-:Y:S02]  /*16260*/  STL [R1+0x10], R10 ;  /* 0x0000100a01007387 */ /* 0x0001e40000100800 */
[----:B0-2---:R-:W-:-:S07]  /*16270*/  VIADD R0, R0, 0xfffffffd ;  /* 0xfffffffd00007836 */ /* 0x005fce0000000000 */
.L_x_1283:
[----:B------:R-:W-:Y:S05]  /*16280*/  BSYNC B2 ;  /* 0x0000000000027941 */ /* 0x000fea0003800000 */
.L_x_1282:
[----:B------:R-:W-:-:S05]  /*16290*/  VIADD R11, R11, 0xfffffffe ;  /* 0xfffffffe0b0b7836 */ /* 0x000fca0000000000 */
[----:B------:R-:W-:-:S13]  /*162a0*/  ISETP.NE.AND P0, PT, R11, R8, PT ;  /* 0x000000080b00720c */ /* 0x000fda0003f05270 */
[----:B------:R-:W-:Y:S05]  /*162b0*/  @!P0 BRA `(.L_x_1281) ;  /* 0x00000014004c8947 */ /* 0x000fea0003800000 */
[----:B------:R-:W-:-:S07]  /*162c0*/  IMAD.MOV.U32 R9, RZ, RZ, R17 ;  /* 0x000000ffff097224 */ /* 0x000fce00078e0011 */
.L_x_1332:
        /* <DEDUP_REMOVED lines=36> */
.L_x_1302:
[----:B------:R-:W-:Y:S01]  /*16510*/  IMAD R3, R4, 0x8, R18 ;  /* 0x0000000804037824 */ /* 0x000fe200078e0212 */
[----:B------:R-:W-:Y:S01]  /*16520*/  SHF.L.U32 R2, R5, 0x1f, RZ ;  /* 0x0000001f05027819 */ /* 0x000fe200000006ff */
[----:B------:R-:W-:Y:S03]  /*16530*/  BSSY B2, `(.L_x_1303) ;  /* 0x0000003000027945 */ /* 0x000fe60003800000 */
[----:B------:R-:W1:Y:S02]  /*16540*/  SYNCS.PHASECHK.TRANS64.TRYWAIT P0, [R3+URZ+0x2a840], R2 ;  /* 0x02a84002030075a7 */ /* 0x000e64000800017f */
[----:B-1----:R-:W-:Y:S05]  /*16550*/  @!P0 BRA `(.L_x_1304) ;  /* 0x0000003c00f88947 */ /* 0x002fea0003800000 */
.L_x_1397:
[----:B------:R-:W-:Y:S05]  /*16560*/  BSYNC B2 ;  /* 0x0000000000027941 */ /* 0x000fea0003800000 */
.L_x_1303:
        /* <DEDUP_REMOVED lines=12> */
.L_x_1306:
[----:B------:R-:W-:Y:S05]  /*16630*/  BSYNC B2 ;  /* 0x0000000000027941 */ /* 0x000fea0003800000 */
.L_x_1305:
        /* <DEDUP_REMOVED lines=12> */
.L_x_1307:
        /* <DEDUP_REMOVED lines=16> */
.L_x_1308:
        /* <DEDUP_REMOVED lines=15> */
.L_x_1309:
        /* <DEDUP_REMOVED lines=16> */
.L_x_1398:
[----:B------:R-:W-:Y:S05]  /*169f0*/  BSYNC B2 ;  /* 0x0000000000027941 */ /* 0x000fea0003800000 */
.L_x_1310:
        /* <DEDUP_REMOVED lines=11> */
.L_x_1313:
[----:B------:R-:W-:Y:S05]  /*16ab0*/  BSYNC B2 ;  /* 0x0000000000027941 */ /* 0x000fea0003800000 */
.L_x_1312:
        /* <DEDUP_REMOVED lines=12> */
.L_x_1314:
        /* <DEDUP_REMOVED lines=15> */
.L_x_1315:
        /* <DEDUP_REMOVED lines=12> */
.L_x_1301:
[----:B------:R-:W-:Y:S05]  /*16d30*/  BSYNC B1 ;  /* 0x0000000000017941 */ /* 0x000fea0003800000 */
.L_x_1300:
[----:B------:R-:W2:Y:S01]  /*16d40*/  LDL R2, [R1+0x18] ;  /* 0x0000180001027983 */ /* 0x000ea20000100800 */
[----:B------:R-:W-:Y:S01]  /*16d50*/  VIADD R19, R4, 0x1 ;  /* 0x0000000104137836 */ /* 0x000fe20000000000 */
[----:B------:R-:W-:Y:S01]  /*16d60*/  BSSY B1, `(.L_x_1316) ;  /* 0x00000a4000017945 */ /* 0x000fe20003800000 */
[----:B0-----:R-:W-:-:S03]  /*16d70*/  VIADD R7, R0, 0xffffffff ;  /* 0xffffffff00077836 */ /* 0x001fc60000000000 */
        /* <DEDUP_REMOVED lines=16> */
[----:B------:R-:W-:Y:S01]  /*16e80*/  ULDC.64 UR8, c[0x0][0x208] ;  /* 0x0000820000087ab9 */ /* 0x000fe20000000a00 */
        /* <DEDUP_REMOVED lines=15> */
.L_x_1318:
[----:B------:R-:W-:Y:S01]  /*16f80*/  IMAD R2, R19, 0x8, R18 ;  /* 0x0000000813027824 */ /* 0x000fe200078e0212 */
[----:B------:R-:W-:Y:S01]  /*16f90*/  SHF.L.U32 R3, R12, 0x1f, RZ ;  /* 0x0000001f0c037819 */ /* 0x000fe200000006ff */
[----:B------:R-:W-:Y:S03]  /*16fa0*/  BSSY B2, `(.L_x_1319) ;  /* 0x0000003000027945 */ /* 0x000fe60003800000 */
[----:B------:R-:W2:Y:S02]  /*16fb0*/  SYNCS.PHASECHK.TRANS64.TRYWAIT P0, [R2+URZ+0x2a840], R3 ;  /* 0x02a84003020075a7 */ /* 0x000ea4000800017f */
[----:B--2---:R-:W-:Y:S05]  /*16fc0*/  @!P0 BRA `(.L_x_1320) ;  /* 0x0000003400848947 */ /* 0x004fea0003800000 */
.L_x_1399:
[----:B------:R-:W-:Y:S05]  /*16fd0*/  BSYNC B2 ;  /* 0x0000000000027941 */ /* 0x000fea0003800000 */
.L_x_1319:
        /* <DEDUP_REMOVED lines=12> */
.L_x_1322:
[----:B------:R-:W-:Y:S05]  /*170a0*/  BSYNC B2 ;  /* 0x0000000000027941 */ /* 0x000fea0003800000 */
.L_x_1321:
        /* <DEDUP_REMOVED lines=13> */
.L_x_1323:
        /* <DEDUP_REMOVED lines=16> */
.L_x_1324:
        /* <DEDUP_REMOVED lines=15> */
.L_x_1325:
        /* <DEDUP_REMOVED lines=15> */
.L_x_1400:
[----:B------:R-:W-:Y:S05]  /*17460*/  BSYNC B2 ;  /* 0x0000000000027941 */ /* 0x000fea0003800000 */
.L_x_1326:
[----:B------:R-:W-:Y:S01]  /*17470*/  BSSY B2, `(.L_x_1328) ;  /* 0x000000b000027945 */ /* 0x000fe20003800000 */
[----:B------:R-:W-:Y:S02]  /*17480*/  IMAD.MOV.U32 R10, RZ, RZ, 0x0 ;  /* 0x00000000ff0a7424 */ /* 0x000fe400078e00ff */
[----:B------:R-:W-:Y:S01]  /*17490*/  IMAD.MOV.U32 R11, RZ, RZ, 0x14f00000 ;  /* 0x14f00000ff0b7424 */ /* 0x000fe200078e00ff */
[----:B------:R-:W-:Y:S06]  /*174a0*/  @P1 BRA `(.L_x_1329) ;  /* 0x00000000001c1947 */ /* 0x000fec0003800000 */
[----:B------:R-:W1:Y:S01]  /*174b0*/  S2R R14, SR_TID.X ;  /* 0x00000000000e7919 */ /* 0x000e620000002100 */
[----:B------:R-:W-:-:S04]  /*174c0*/  IMAD.MOV.U32 R3, RZ, RZ, 0x6000 ;  /* 0x00006000ff037424 */ /* 0x000fc800078e00ff */
[----:B------:R2:W-:Y:S01]  /*174d0*/  SYNCS.ARRIVE.TRANS64 RZ, [R2+URZ+0x50], R3 ;  /* 0x0000500302ff79a7 */ /* 0x0005e2000800003f */
[----:B-1----:R-:W-:-:S04]  /*174e0*/  LOP3.LUT R14, R14, 0x1f, RZ, 0xc0, !PT ;  /* 0x0000001f0e0e7812 */ /* 0x002fc800078ec0ff */
[----:B------:R-:W-:-:S13]  /*174f0*/  ISETP.NE.AND P0, PT, R14, RZ, PT ;  /* 0x000000ff0e00720c */ /* 0x000fda0003f05270 */
[----:B--2---:R-:W-:Y:S05]  /*17500*/  @!P0 BRA `(.L_x_1329) ;  /* 0x0000000000048947 */ /* 0x004fea0003800000 */
[----:B------:R-:W-:Y:S01]  /*17510*/  BPT.TRAP 0x1 ;  /* 0x000000040000795c */ /* 0x000fe20000300000 */
.L_x_1329:
[----:B------:R-:W-:Y:S05]  /*17520*/  BSYNC B2 ;  /* 0x0000000000027941 */ /* 0x000fea0003800000 */
.L_x_1328:
[----:B0-----:R-:W2:Y:S04]  /*17530*/  LDL R5, [R1+0x14] ;  /* 0x0000140001057983 */ /* 0x001ea80000100800 */
[----:B------:R-:W2:Y:S01]  /*17540*/  LDL.LU R3, [R1+0x4] ;  /* 0x0000040001037983 */ /* 0x000ea20000300800 */
        /* <DEDUP_REMOVED lines=10> */
.L_x_1330:
        /* <DEDUP_REMOVED lines=15> */
.L_x_1331:
        /* <DEDUP_REMOVED lines=12> */
.L_x_1317:
[----:B------:R-:W-:Y:S05]  /*177a0*/  BSYNC B1 ;  /* 0x0000000000017941 */ /* 0x000fea0003800000 */
.L_x_1316:
[----:B------:R-:W2:Y:S01]  /*177b0*/  LDL R2, [R1+0x24] ;  /* 0x0000240001027983 */ /* 0x000ea20000100800 */
[----:B------:R-:W-:Y:S01]  /*177c0*/  VIADD R0, R0, 0xfffffffe ;  /* 0xfffffffe00007836 */ /* 0x000fe20000000000 */
[----:B--2---:R-:W-:-:S13]  /*177d0*/  ISETP.GT.AND P0, PT, R7, R2, PT ;  /* 0x000000020700720c */ /* 0x004fda0003f04270 */
[----:B------:R-:W-:Y:S05]  /*177e0*/  @P0 BRA `(.L_x_1332) ;  /* 0xffffffe800b80947 */ /* 0x000fea000383ffff */
.L_x_1281:
[----:B------:R-:W-:Y:S05]  /*177f0*/  BSYNC B0 ;  /* 0x0000000000007941 */ /* 0x000fea0003800000 */
.L_x_1280:
[----:B--2---:R-:W2:Y:S01]  /*17800*/  S2R R3, SR_TID.X ;  /* 0x0000000000037919 */ /* 0x004ea20000002100 */
[----:B------:R-:W-:Y:S01]  /*17810*/  BSSY B0, `(.L_x_1333) ;  /* 0x0000012000007945 */ /* 0x000fe20003800000 */
[----:B--2---:R-:W-:-:S04]  /*17820*/  LOP3.LUT R3, R3, 0x7f, RZ, 0xc0, !PT ;  /* 0x0000007f03037812 */ /* 0x004fc800078ec0ff */
[----:B------:R-:W-:-:S13]  /*17830*/  ISETP.NE.AND P0, PT, R3, RZ, PT ;  /* 0x000000ff0300720c */ /* 0x000fda0003f05270 */
[----:B------:R-:W-:Y:S05]  /*17840*/  @P0 BRA `(.L_x_1334) ;  /* 0x0000000000380947 */ /* 0x000fea0003800000 */
[----:B------:R-:W2:Y:S01]  /*17850*/  S2R R2, SR_LANEID ;  /* 0x0000000000027919 */ /* 0x000ea20000000000 */
[----:B------:R-:W-:Y:S01]  /*17860*/  VOTEU.ANY UR4, UPT, PT ;  /* 0x0000000000047886 */ /* 0x000fe200038e0100 */
[----:B-1----:R-:W1:Y:S01]  /*17870*/  LDC.64 R4, c[0x0][0xc60] ;  /* 0x00031800ff047b82 */ /* 0x002e620000000a00 */
[----:B------:R-:W2:Y:S01]  /*17880*/  FLO.U32 R0, UR4 ;  /* 0x0000000400007d00 */ /* 0x000ea200080e0000 */
[----:B------:R-:W-:Y:S01]  /*17890*/  ULDC.64 UR6, c[0x0][0x208] ;  /* 0x0000820000067ab9 */ /* 0x000fe20000000a00 */
[----:B--2---:R-:W-:-:S06]  /*178a0*/  ISETP.EQ.U32.AND P0, PT, R0, R2, PT ;  /* 0x000000020000720c */ /* 0x004fcc0003f02070 */
[----:B------:R-:W1:Y:S07]  /*178b0*/  POPC R2, UR4 ;  /* 0x0000000400027d09 */ /* 0x000e6e0008000000 */
[----:B-1----:R-:W2:Y:S04]  /*178c0*/  @P0 ATOMG.E.ADD.STRONG.GPU PT, R2, desc[UR6][R4.64], R2 ;  /* 0x00000002040209a8 */ /* 0x002ea800081ee1c6 */
[----:B--2---:R1:W2:Y:S02]  /*178d0*/  SHFL.IDX PT, R2, R2, R0, 0x1f ;  /* 0x00001f0002027589 */ /* 0x0042a400000e0000 */
[----:B-1----:R-:W1:Y:S02]  /*178e0*/  S2R R0, SR_LTMASK ;  /* 0x0000000000007919 */ /* 0x002e640000003900 */
[----:B-1----:R-:W-:-:S06]  /*178f0*/  LOP3.LUT R0, R0, UR4, RZ, 0xc0, !PT ;  /* 0x0000000400007c12 */ /* 0x002fcc000f8ec0ff */
[----:B------:R-:W2:Y:S02]  /*17900*/  POPC R0, R0 ;  /* 0x0000000000007309 */ /* 0x000ea40000000000 */
[----:B--2---:R-:W-:-:S05]  /*17910*/  IADD3 R0, R2, UR38, R0 ;  /* 0x0000002602007c10 */ /* 0x004fca000fffe000 */
[----:B------:R2:W-:Y:S02]  /*17920*/  STL [R1], R0 ;  /* 0x0000000001007387 */ /* 0x0005e40000100800 */
.L_x_1334:
[----:B------:R-:W-:Y:S05]  /*17930*/  BSYNC B0 ;  /* 0x0000000000007941 */ /* 0x000fea0003800000 */
.L_x_1333:
[----:B--2---:R-:W2:Y:S01]  /*17940*/  LDL R0, [R1+0x18] ;  /* 0x0000180001007983 */ /* 0x004ea20000100800 */
[----:B------:R-:W-:Y:S01]  /*17950*/  BSSY B0, `(.L_x_1335) ;  /* 0x000003a000007945 */ /* 0x000fe20003800000 */
[----:B--2---:R-:W-:-:S13]  /*17960*/  LOP3.LUT P0, RZ, R0, 0x1, RZ, 0xc0, !PT ;  /* 0x0000000100ff7812 */ /* 0x004fda000780c0ff */
[----:B------:R-:W-:Y:S05]  /*17970*/  @!P0 BRA `(.L_x_1336) ;  /* 0x0000000000dc8947 */ /* 0x000fea0003800000 */
[----:B------:R-:W2:Y:S01]  /*17980*/  LDL R2, [R1+0x10] ;  /* 0x0000100001027983 */ /* 0x000ea20000100800 */
[----:B------:R-:W-:Y:S01]  /*17990*/  IMAD R0, R19, 0x8, R18 ;  /* 0x0000000813007824 */ /* 0x000fe200078e0212 */
[----:B------:R-:W-:Y:S01]  /*179a0*/  BSSY B1, `(.L_x_1337) ;  /* 0x0000005000017945 */ /* 0x000fe20003800000 */
[----:B------:R-:W-:Y:S02]  /*179b0*/  ISETP.NE.AND P1, PT, R3, RZ, PT ;  /* 0x000000ff0300720c */ /* 0x000fe40003f25270 */
[----:B--2---:R-:W-:-:S04]  /*179c0*/  SHF.L.U32 R2, R2, 0x1f, RZ ;  /* 0x0000001f02027819 */ /* 0x004fc800000006ff */
[----:B------:R-:W2:Y:S02]  /*179d0*/  SYNCS.PHASECHK.TRANS64.TRYWAIT P0, [R0+URZ+0x2a860], R2 ;  /* 0x02a86002000075a7 */ /* 0x000ea4000800017f */
[----:B--2---:R-:W-:Y:S05]  /*179e0*/  @!P0 BRA `(.L_x_1338) ;  /* 0x0000002c00248947 */ /* 0x004fea0003800000 */
.L_x_1401:
[----:B------:R-:W-:Y:S05]  /*179f0*/  BSYNC B1 ;  /* 0x0000000000017941 */ /* 0x000fea0003800000 */
.L_x_1337:
[----:B------:R-:W-:Y:S04]  /*17a00*/  BSSY B1, `(.L_x_1339) ;  /* 0x0000009000017945 */ /* 0x000fe80003800000 */
        /* <DEDUP_REMOVED lines=8> */
.L_x_1340:
[----:B------:R-:W-:Y:S05]  /*17a90*/  BSYNC B1 ;  /* 0x0000000000017941 */ /* 0x000fea0003800000 */
.L_x_1339:
[----:B------:R-:W3:Y:S04]  /*17aa0*/  LDL.LU R3, [R1+0x14] ;  /* 0x0000140001037983 */ /* 0x000ee80000300800 */
[----:B--2---:R-:W3:Y:S01]  /*17ab0*/  LDL.LU R2, [R1+0x4] ;  /* 0x0000040001027983 */ /* 0x004ee20000300800 */
[----:B------:R-:W-:Y:S01]  /*17ac0*/  UIADD3 UR4, UP0, UR36, 0x470, URZ ;  /* 0x0000047024047890 */ /* 0x000fe2000ff1e03f */
[----:B------:R-:W-:Y:S01]  /*17ad0*/  PLOP3.LUT P0, PT, PT, PT, PT, 0x80, 0x0 ;  /* 0x000000000000781c */ /* 0x000fe20003f0f070 */
[----:B------:R-:W-:Y:S01]  /*17ae0*/  VIADD R0, R0, 0x2a850 ;  /* 0x0002a85000007836 */ /* 0x000fe20000000000 */
[----:B------:R-:W-:Y:S01]  /*17af0*/  UMOV UR6, 0x0 ;  /* 0x0000000000067882 */ /* 0x000fe20000000000 */
[----:B------:R-:W-:Y:S01]  /*17b00*/  UIADD3.X UR5, URZ, UR37, URZ, UP0, !UPT ;  /* 0x000000253f057290 */ /* 0x000fe200087fe43f */
[----:B------:R-:W-:Y:S01]  /*17b10*/  UMOV UR7, 0x14f00000 ;  /* 0x14f0000000077882 */ /* 0x000fe20000000000 */
[----:B------:R-:W-:Y:S01]  /*17b20*/  UMOV UR10, URZ ;  /* 0x0000003f000a7c82 */ /* 0x000fe20008000000 */
[----:B---3--:R-:W-:-:S02]  /*17b30*/  IMAD R3, R2, 0x60, R3 ;  /* 0x0000006002037824 */ /* 0x008fc400078e0203 */
[----:B------:R-:W-:-:S04]  /*17b40*/  IMAD R2, R19, 0x6000, R18 ;  /* 0x0000600013027824 */ /* 0x000fc800078e0212 */
[----:B------:R-:W-:-:S07]  /*17b50*/  VIADD R4, R2, 0x400 ;  /* 0x0000040002047836 */ /* 0x000fce0000000000 */
.L_x_1341:
        /* <DEDUP_REMOVED lines=9> */
[----:B--2---:R-:W-:Y:S05]  /*17bf0*/  @P0 BRA.U.ANY `(.L_x_1341) ;  /* 0xfffffffd00d80947 */ /* 0x004fea000393ffff */
[----:B------:R-:W-:Y:S01]  /*17c00*/  PLOP3.LUT P0, PT, PT, PT, PT, 0x80, 0x0 ;  /* 0x000000000000781c */ /* 0x000fe20003f0f070 */
[----:B------:R-:W-:Y:S01]  /*17c10*/  VIADD R2, R2, 0x3400 ;  /* 0x0000340002027836 */ /* 0x000fe20000000000 */
[----:B------:R-:W-:Y:S01]  /*17c20*/  UMOV UR6, 0x0 ;  /* 0x0000000000067882 */ /* 0x000fe20000000000 */
[----:B------:R-:W-:Y:S01]  /*17c30*/  UMOV UR7, 0x14f00000 ;  /* 0x14f0000000077882 */ /* 0x000fe20000000000 */
[----:B------:R-:W-:-:S09]  /*17c40*/  UMOV UR10, 0x40 ;  /* 0x00000040000a7882 */ /* 0x000fd20000000000 */
.L_x_1342:
        /* <DEDUP_REMOVED lines=10> */
.L_x_1336:
[----:B------:R-:W-:Y:S05]  /*17cf0*/  BSYNC B0 ;  /* 0x0000000000007941 */ /* 0x000fea0003800000 */
.L_x_1335:
[----:B------:R-:W2:Y:S01]  /*17d00*/  LDL.LU R4, [R1+0x10] ;  /* 0x0000100001047983 */ /* 0x000ea20000300800 */
[----:B------:R-:W-:-:S05]  /*17d10*/  VIADD R19, R19, 0x1 ;  /* 0x0000000113137836 */ /* 0x000fca0000000000 */
[----:B------:R-:W-:-:S04]  /*17d20*/  ISETP.NE.AND P0, PT, R19, 0x2, PT ;  /* 0x000000021300780c */ /* 0x000fc80003f05270 */
[----:B------:R-:W-:Y:S02]  /*17d30*/  SEL R0, RZ, 0x1, P0 ;  /* 0x00000001ff007807 */ /* 0x000fe40000000000 */
[----:B------:R-:W-:Y:S02]  /*17d40*/  SEL R19, R19, RZ, P0 ;  /* 0x000000ff13137207 */ /* 0x000fe40000000000 */
[----:B--2---:R-:W-:-:S05]  /*17d50*/  LOP3.LUT R4, R4, R0, RZ, 0x3c, !PT ;  /* 0x0000000004047212 */ /* 0x004fca00078e3cff */
[----:B------:R2:W-:Y:S02]  /*17d60*/  STL [R1+0x10], R4 ;  /* 0x0000100401007387 */ /* 0x0005e40000100800 */
.L_x_1260:
[----:B------:R-:W-:Y:S05]  /*17d70*/  BSYNC B7 ;  /* 0x0000000000077941 */ /* 0x000fea0003800000 */
.L_x_1258:
[----:B---3--:R-:W3:Y:S02]  /*17d80*/  LDL R0, [R1+0x18] ;  /* 0x0000180001007983 */ /* 0x008ee40000100800 */
[----:B---3--:R-:W-:-:S13]  /*17d90*/  LOP3.LUT P0, RZ, R0, 0x2, RZ, 0xc0, !PT ;  /* 0x0000000200ff7812 */ /* 0x008fda000780c0ff */
[----:B------:R-:W-:Y:S05]  /*17da0*/  @!P0 BRA `(.L_x_1343) ;  /* 0x00000000002c8947 */ /* 0x000fea0003800000 */
[----:B------:R-:W-:Y:S05]  /*17db0*/  WARPSYNC.ALL ;  /* 0x0000000000007948 */ /* 0x000fea0003800000 */
[----:B------:R-:W3:Y:S08]  /*17dc0*/  S2UR UR5, SR_CgaCtaId ;  /* 0x00000000000579c3 */ /* 0x000ef00000008800 */
[----:B------:R-:W-:Y:S06]  /*17dd0*/  BAR.SYNC.DEFER_BLOCKING 0x5, 0x180 ;  /* 0x0146000000007b1d */ /* 0x000fec0000010000 */
[----:B------:R-:W-:-:S02]  /*17de0*/  UMOV UR4, 0x400 ;  /* 0x0000040000047882 */ /* 0x000fc40000000000 */
[----:B---3--:R-:W-:-:S06]  /*17df0*/  ULEA UR4, UR5, UR4, 0x18 ;  /* 0x0000000405047291 */ /* 0x008fcc000f8ec03f */
[----:B------:R-:W-:-:S05]  /*17e00*/  IMAD.U32 R18, RZ, RZ, UR4 ;  /* 0x00000004ff127e24 */ /* 0x000fca000f8e00ff */
[----:B012---:R-:W0:Y:S04]  /*17e10*/  LDS.128 R4, [R18+0x2a8d0] ;  /* 0x02a8d00012047984 */ /* 0x007e280000000c00 */
[----:B0-----:R0:W-:Y:S04]  /*17e20*/  STL.64 [R1], R4 ;  /* 0x0000000401007387 */ /* 0x0011e80000100a00 */
[----:B------:R0:W-:Y:S01]  /*17e30*/  STL.64 [R1+0x8], R6 ;  /* 0x0000080601007387 */ /* 0x0001e20000100a00 */
[----:B------:R-:W-:Y:S06]  /*17e40*/  BAR.ARV 0x4, 0x180 ;  /* 0x0106000000007b1d */ /* 0x000fec0000002000 */
[----:B------:R-:W-:Y:S05]  /*17e50*/  BRA `(.L_x_1344) ;  /* 0x00000010003c7947 */ /* 0x000fea0003800000 */
.L_x_1343:
[----:B------:R-:W3:Y:S01]  /*17e60*/  S2R R16, SR_TID.X ;  /* 0x0000000000107919 */ /* 0x000ee20000002100 */
[----:B------:R-:W-:Y:S01]  /*17e70*/  UMOV UR4, 0xffffffff ;  /* 0xffffffff00047882 */ /* 0x000fe20000000000 */
[----:B---3--:R-:W-:-:S04]  /*17e80*/  LOP3.LUT R16, R16, 0x1f, RZ, 0xc0, !PT ;  /* 0x0000001f10107812 */ /* 0x008fc800078ec0ff */
[----:B------:R-:W-:Y:S01]  /*17e90*/  ISETP.NE.AND P0, PT, R16, 0x1f, PT ;  /* 0x0000001f1000780c */ /* 0x000fe20003f05270 */
[----:B------:R-:W-:-:S12]  /*17ea0*/  BRA.DIV UR4, `(.L_x_1345) ;  /* 0x0000002a04087947 */ /* 0x000fd8000b800000 */
[----:B------:R-:W0:Y:S01]  /*17eb0*/  LDL.LU R3, [R1] ;  /* 0x0000000001037983 */ /* 0x000e220000300800 */
[----:B------:R-:W-:-:S03]  /*17ec0*/  ULDC UR4, c[0x0][0xc3c] ;  /* 0x00030f0000047ab9 */ /* 0x000fc60000000800 */
[----:B-12---:R-:W2:Y:S01]  /*17ed0*/  LDL R4, [R1+0xc] ;  /* 0x00000c0001047983 */ /* 0x006ea20000100800 */
[----:B------:R-:W-:Y:S01]  /*17ee0*/  ULDC.64 UR6, c[0x0][0x208] ;  /* 0x0000820000067ab9 */ /* 0x000fe20000000a00 */
[----:B0-----:R-:W-:Y:S02]  /*17ef0*/  IMAD.MOV.U32 R8, RZ, RZ, R3 ;  /* 0x000000ffff087224 */ /* 0x001fe400078e0003 */
[----:B--2---:R-:W-:-:S05]  /*17f00*/  IMAD.IADD R0, R4, 0x1, R16 ;  /* 0x0000000104007824 */ /* 0x004fca00078e0210 */
        /* <DEDUP_REMOVED lines=9> */
[C---:B------:R-:W-:Y:S01]  /*17fa0*/  ISETP.GE.U32.AND P3, PT, R16.reuse, 0x4, PT ;  /* 0x000000041000780c */ /* 0x040fe20003f66070 */
[----:B------:R-:W-:Y:S01]  /*17fb0*/  SHFL.IDX PT, R0, R8, RZ, 0x1f ;  /* 0x00001fff08007589 */ /* 0x000fe200000e0000 */
[C---:B------:R-:W-:Y:S02]  /*17fc0*/  ISETP.GE.U32.AND P4, PT, R16.reuse, 0x8, PT ;  /* 0x000000081000780c */ /* 0x040fe40003f86070 */
[----:B------:R-:W-:Y:S01]  /*17fd0*/  ISETP.GE.U32.AND P5, PT, R16, 0x10, PT ;  /* 0x000000101000780c */ /* 0x000fe20003fa6070 */
[----:B--2---:R-:W-:Y:S01]  /*17fe0*/  @!P1 IMAD.MOV.U32 R5, RZ, RZ, R6 ;  /* 0x000000ffff059224 */ /* 0x004fe200078e0006 */
[----:B------:R-:W-:-:S02]  /*17ff0*/  CS2R R6, SRZ ;  /* 0x0000000000067805 */ /* 0x000fc4000001ff00 */
[----:B---3--:R-:W-:Y:S01]  /*18000*/  @!P1 IMAD.MOV.U32 R7, RZ, RZ, R2 ;  /* 0x000000ffff079224 */ /* 0x008fe200078e0002 */
[----:B------:R-:W-:-:S03]  /*18010*/  ISETP.NE.AND P1, PT, R16, RZ, PT ;  /* 0x000000ff1000720c */ /* 0x000fc60003f25270 */
[----:B------:R-:W-:-:S05]  /*18020*/  IMAD R2, R7, R5, RZ ;  /* 0x0000000507027224 */ /* 0x000fca00078e02ff */
[----:B------:R-:W0:Y:S02]  /*18030*/  SHFL.UP PT, R3, R2, 0x1, RZ ;  /* 0x0420000002037989 */ /* 0x000e2400000e00ff */
[----:B0-----:R-:W-:-:S05]  /*18040*/  SEL R9, R3, RZ, P1 ;  /* 0x000000ff03097207 */ /* 0x001fca0000800000 */
[----:B------:R-:W-:Y:S02]  /*18050*/  IMAD.IADD R2, R2, 0x1, R9 ;  /* 0x0000000102027824 */ /* 0x000fe400078e0209 */
[----:B------:R-:W-:Y:S04]  /*18060*/  SHFL.IDX PT, R9, R8, 0x1, 0x1f ;  /* 0x00201f0008097f89 */ /* 0x000fe800000e0000 */
        /* <DEDUP_REMOVED lines=12> */
[----:B------:R0:W1:Y:S02]  /*18130*/  SHFL.IDX PT, R10, R2, 0x1f, 0x1f ;  /* 0x03e01f00020a7f89 */ /* 0x00006400000e0000 */
.L_x_1411:
[----:B------:R-:W-:Y:S02]  /*18140*/  ULDC UR4, c[0x0][0xc38] ;  /* 0x00030e0000047ab9 */ /* 0x000fe40000000800 */
[----:B------:R-:W-:-:S04]  /*18150*/  IMAD.U32 R8, RZ, RZ, UR4 ;  /* 0x00000004ff087e24 */ /* 0x000fc8000f8e00ff */
[----:B-1----:R-:W-:-:S04]  /*18160*/  IMAD R10, R10, R8, RZ ;  /* 0x000000080a0a7224 */ /* 0x002fc800078e02ff */
[----:B------:R-:W-:-:S05]  /*18170*/  IMAD.IADD R4, R9, 0x1, R10 ;  /* 0x0000000109047824 */ /* 0x000fca00078e020a */
[----:B------:R-:W-:-:S13]  /*18180*/  ISETP.GT.AND P6, PT, R4, R0, PT ;  /* 0x000000000400720c */ /* 0x000fda0003fc4270 */
[----:B------:R-:W-:Y:S05]  /*18190*/  @P6 BRA `(.L_x_1346) ;  /* 0x0000000000b06947 */ /* 0x000fea0003800000 */
.L_x_1349:
[----:B------:R-:W2:Y:S01]  /*181a0*/  LDL.LU R3, [R1+0xc] ;  /* 0x00000c0001037983 */ /* 0x000ea20000300800 */
[----:B0-----:R-:W0:Y:S01]  /*181b0*/  LDC R2, c[0x0][0xc3c] ;  /* 0x00030f00ff027b82 */ /* 0x001e220000000800 */
[----:B--2---:R-:W-:-:S05]  /*181c0*/  VIADD R3, R3, 0x1f ;  /* 0x0000001f03037836 */ /* 0x004fca0000000000 */
[----:B0-----:R-:W-:-:S13]  /*181d0*/  ISETP.GE.AND P6, PT, R3, R2, PT ;  /* 0x000000020300720c */ /* 0x001fda0003fc6270 */
[----:B------:R-:W-:Y:S05]  /*181e0*/  @P6 BRA `(.L_x_1347) ;  /* 0x0000000800f06947 */ /* 0x000fea0003800000 */
[----:B------:R-:W0:Y:S01]  /*181f0*/  S2R R5, SR_TID.X ;  /* 0x0000000000057919 */ /* 0x000e220000002100 */
[----:B------:R-:W-:Y:S01]  /*18200*/  ULDC.64 UR4, c[0x0][0x208] ;  /* 0x0000820000047ab9 */ /* 0x000fe20000000a00 */
[----:B------:R1:W-:Y:S01]  /*18210*/  STL [R1+0xc], R3 ;  /* 0x00000c0301007387 */ /* 0x0003e20000100800 */
[----:B0-----:R-:W-:-:S05]  /*18220*/  LOP3.LUT R5, R5, 0x1f, RZ, 0xc0, !PT ;  /* 0x0000001f05057812 */ /* 0x001fca00078ec0ff */
[----:B------:R-:W-:Y:S02]  /*18230*/  IMAD.IADD R7, R3, 0x1, R5 ;  /* 0x0000000103077824 */ /* 0x000fe400078e0205 */
[----:B------:R-:W-:-:S03]  /*18240*/  IMAD.MOV.U32 R5, RZ, RZ, RZ ;  /* 0x000000ffff057224 */ /* 0x000fc600078e00ff */
[----:B------:R-:W-:-:S13]  /*18250*/  ISETP.GE.OR P6, PT, R7, R2, !P0 ;  /* 0x000000020700720c */ /* 0x000fda00047c6670 */
[----:B-1----:R-:W0:Y:S02]  /*18260*/  @!P6 LDC.64 R2, c[0x0][0xc80] ;  /* 0x00032000ff02eb82 */ /* 0x002e240000000a00 */
[----:B0-----:R-:W-:-:S05]  /*18270*/  @!P6 IMAD.WIDE R2, R7, 0x4, R2 ;  /* 0x000000040702e825 */ /* 0x001fca00078e0202 */
[----:B------:R0:W2:Y:S02]  /*18280*/  @!P6 LDG.E R5, desc[UR4][R2.64] ;  /* 0x000000040205e981 */ /* 0x0000a4000c1e1900 */
[----:B0-----:R-:W0:Y:S02]  /*18290*/  @!P6 LDC.64 R2, c[0x0][0xc78] ;  /* 0x00031e00ff02eb82 */ /* 0x001e240000000a00 */
[----:B0-----:R-:W-:-:S04]  /*182a0*/  @!P6 IMAD.WIDE R2, R7, 0x4, R2 ;  /* 0x000000040702e825 */ /* 0x001fc800078e0202 */
[----:B------:R-:W-:-:S06]  /*182b0*/  IMAD.MOV.U32 R7, RZ, RZ, RZ ;  /* 0x000000ffff077224 */ /* 0x000fcc00078e00ff */
[----:B------:R-:W2:Y:S01]  /*182c0*/  @!P6 LDG.E R7, desc[UR4][R2.64] ;  /* 0x000000040207e981 */ /* 0x000ea2000c1e1900 */
[----:B------:R-:W-:Y:S01]  /*182d0*/  UMOV UR4, 0xffffffff ;  /* 0xffffffff00047882 */ /* 0x000fe20000000000 */
[----:B--2---:R-:W-:Y:S02]  /*182e0*/  IMAD R2, R7, R5, RZ ;  /* 0x0000000507027224 */ /* 0x004fe400078e02ff */
[----:B------:R-:W-:Y:S05]  /*182f0*/  BRA.DIV UR4, `(.L_x_1348) ;  /* 0x0000002a04547947 */ /* 0x000fea000b800000 */
        /* <DEDUP_REMOVED lines=16> */
.L_x_1419:
[----:B------:R-:W-:Y:S02]  /*18400*/  ULDC UR4, c[0x0][0xc38] ;  /* 0x00030e0000047ab9 */ /* 0x000fe40000000800 */
[----:B------:R-:W-:-:S04]  /*18410*/  IMAD.U32 R8, RZ, RZ, UR4 ;  /* 0x00000004ff087e24 */ /* 0x000fc8000f8e00ff */
[----:B-1----:R-:W-:-:S04]  /*18420*/  IMAD R10, R10, R8, RZ ;  /* 0x000000080a0a7224 */ /* 0x002fc800078e02ff */
[----:B------:R-:W-:-:S05]  /*18430*/  IMAD.IADD R4, R10, 0x1, R4 ;  /* 0x000000010a047824 */ /* 0x000fca00078e0204 */
[----:B------:R-:W-:-:S13]  /*18440*/  ISETP.GT.AND P6, PT, R4, R0, PT ;  /* 0x000000000400720c */ /* 0x000fda0003fc4270 */
[----:B------:R-:W-:Y:S05]  /*18450*/  @!P6 BRA `(.L_x_1349) ;  /* 0xfffffffc0050e947 */ /* 0x000fea000383ffff */
.L_x_1346:
[----:B------:R-:W-:Y:S01]  /*18460*/  IMAD.IADD R10, R4, 0x1, -R10 ;  /* 0x00000001040a7824 */ /* 0x000fe200078e0a0a */
[----:B------:R-:W-:-:S03]  /*18470*/  UMOV UR4, 0xffffffff ;  /* 0xffffffff00047882 */ /* 0x000fc60000000000 */
[----:B------:R-:W-:-:S05]  /*18480*/  IMAD R3, R2, R8, R10 ;  /* 0x0000000802037224 */ /* 0x000fca00078e020a */
[----:B------:R-:W-:Y:S01]  /*18490*/  ISETP.GT.AND P6, PT, R3, R0, PT ;  /* 0x000000000300720c */ /* 0x000fe20003fc4270 */
[----:B------:R-:W-:-:S12]  /*184a0*/  BRA.DIV UR4, `(.L_x_1350) ;  /* 0x0000002a04c07947 */ /* 0x000fd8000b800000 */
[----:B------:R-:W2:Y:S01]  /*184b0*/  LDL.LU R11, [R1+0xc] ;  /* 0x00000c00010b7983 */ /* 0x000ea20000300800 */
[----:B------:R-:W-:-:S04]  /*184c0*/  VOTE.ANY R3, PT, !P6 ;  /* 0x0000000000037806 */ /* 0x000fc800070e0100 */
[----:B------:R-:W1:Y:S02]  /*184d0*/  POPC R9, R3 ;  /* 0x0000000300097309 */ /* 0x000e640000000000 */
[----:B-1----:R2:W1:Y:S04]  /*184e0*/  SHFL.IDX PT, R4, R5, R9, 0x1f ;  /* 0x00001f0905047589 */ /* 0x00246800000e0000 */
[----:B------:R3:W4:Y:S01]  /*184f0*/  SHFL.IDX PT, R7, R7, R9, 0x1f ;  /* 0x00001f0907077589 */ /* 0x00072200000e0000 */
[----:B--2---:R-:W-:-:S05]  /*18500*/  IMAD.IADD R5, R9, 0x1, R11 ;  /* 0x0000000109057824 */ /* 0x004fca00078e020b */
[----:B-1--4-:R3:W-:Y:S02]  /*18510*/  STL [R1+0xc], R5 ;  /* 0x00000c0501007387 */ /* 0x0127e40000100800 */
.L_x_1424:
[----:B------:R-:W-:-:S13]  /*18520*/  ISETP.NE.AND P0, PT, R3, RZ, PT ;  /* 0x000000ff0300720c */ /* 0x000fda0003f05270 */
[----:B------:R-:W-:Y:S05]  /*18530*/  @!P0 BRA `(.L_x_1351) ;  /* 0x0000000000148947 */ /* 0x000fea0003800000 */
[----:B------:R-:W-:Y:S01]  /*18540*/  UMOV UR4, 0xffffffff ;  /* 0xffffffff00047882 */ /* 0x000fe20000000000 */
[----:B---3--:R-:W-:Y:S02]  /*18550*/  VIADD R9, R9, 0xffffffff ;  /* 0xffffffff09097836 */ /* 0x008fe40000000000 */
[----:B------:R-:W-:Y:S05]  /*18560*/  BRA.DIV UR4, `(.L_x_1352) ;  /* 0x0000002a04f87947 */ /* 0x000fea000b800000 */
[----:B0-----:R0:W1:Y:S02]  /*18570*/  SHFL.IDX PT, R2, R2, R9, 0x1f ;  /* 0x00001f0902027589 */ /* 0x00106400000e0000 */
.L_x_1427:
[----:B-1----:R-:W-:-:S07]  /*18580*/  IMAD.MOV.U32 R6, RZ, RZ, R2 ;  /* 0x000000ffff067224 */ /* 0x002fce00078e0002 */
.L_x_1351:
[----:B0-----:R-:W-:Y:S01]  /*18590*/  IMAD R2, R6, R8, R10 ;  /* 0x0000000806027224 */ /* 0x001fe200078e020a */
[----:B------:R-:W-:-:S03]  /*185a0*/  ISETP.NE.AND P0, PT, R7, 0x1, PT ;  /* 0x000000010700780c */ /* 0x000fc60003f05270 */
[----:B------:R-:W-:Y:S01]  /*185b0*/  IMAD.IADD R0, R0, 0x1, -R2 ;  /* 0x0000000100007824 */ /* 0x000fe200078e0a02 */
[----:B------:R0:W-:Y:S09]  /*185c0*/  STL [R1], R2 ;  /* 0x0000000201007387 */ /* 0x0001f20000100800 */
[----:B------:R-:W-:Y:S05]  /*185d0*/  @!P0 BRA `(.L_x_1353) ;  /* 0x0000000000e48947 */ /* 0x000fea0003800000 */
[----:B---3--:R-:W-:-:S04]  /*185e0*/  IABS R5, R4 ;  /* 0x0000000400057213 */ /* 0x008fc80000000000 */
[----:B0-----:R-:W0:Y:S08]  /*185f0*/  I2F.RP R2, R5 ;  /* 0x0000000500027306 */ /* 0x001e300000209400 */
[----:B0-----:R-:W0:Y:S02]  /*18600*/  MUFU.RCP R2, R2 ;  /* 0x0000000200027308 */ /* 0x001e240000001000 */
[----:B0-----:R-:W-:-:S06]  /*18610*/  VIADD R2, R2, 0xffffffe ;  /* 0x0ffffffe02027836 */ /* 0x001fcc0000000000 */
[----:B------:R-:W0:Y:S02]  /*18620*/  F2I.FTZ.U32.TRUNC.NTZ R3, R2 ;  /* 0x0000000200037305 */ /* 0x000e24000021f000 */
[----:B0-----:R-:W-:-:S04]  /*18630*/  IMAD.MOV R2, RZ, RZ, -R3 ;  /* 0x000000ffff027224 */ /* 0x001fc800078e0a03 */
[----:B------:R-:W-:Y:S02]  /*18640*/  IMAD R8, R2, R5, RZ ;  /* 0x0000000502087224 */ /* 0x000fe400078e02ff */
[----:B------:R-:W-:-:S04]  /*18650*/  IMAD.MOV.U32 R2, RZ, RZ, RZ ;  /* 0x000000ffff027224 */ /* 0x000fc800078e00ff */
[----:B------:R-:W-:Y:S01]  /*18660*/  IMAD.HI.U32 R8, R3, R8, R2 ;  /* 0x0000000803087227 */ /* 0x000fe200078e0002 */
[----:B------:R-:W-:Y:S02]  /*18670*/  IABS R2, R0 ;  /* 0x0000000000027213 */ /* 0x000fe40000000000 */
[----:B------:R-:W-:-:S03]  /*18680*/  IABS R3, R4 ;  /* 0x0000000400037213 */ /* 0x000fc60000000000 */
[----:B------:R-:W-:-:S04]  /*18690*/  IMAD.HI.U32 R8, R8, R2, RZ ;  /* 0x0000000208087227 */ /* 0x000fc800078e00ff */
[----:B------:R-:W-:-:S04]  /*186a0*/  IMAD.MOV R3, RZ, RZ, -R3 ;  /* 0x000000ffff037224 */ /* 0x000fc800078e0a03 */
[----:B------:R-:W-:-:S05]  /*186b0*/  IMAD R2, R8, R3, R2 ;  /* 0x0000000308027224 */ /* 0x000fca00078e0202 */
[----:B------:R-:W-:-:S13]  /*186c0*/  ISETP.GT.U32.AND P1, PT, R5, R2, PT ;  /* 0x000000020500720c */ /* 0x000fda0003f24070 */
[----:B------:R-:W-:Y:S02]  /*186d0*/  @!P1 IMAD.IADD R2, R2, 0x1, -R5 ;  /* 0x0000000102029824 */ /* 0x000fe400078e0a05 */
[----:B------:R-:W-:Y:S01]  /*186e0*/  @!P1 VIADD R8, R8, 0x1 ;  /* 0x0000000108089836 */ /* 0x000fe20000000000 */
[----:B------:R-:W-:Y:S02]  /*186f0*/  ISETP.NE.AND P1, PT, R4, RZ, PT ;  /* 0x000000ff0400720c */ /* 0x000fe40003f25270 */
[----:B------:R-:W-:Y:S02]  /*18700*/  ISETP.GE.U32.AND P0, PT, R2, R5, PT ;  /* 0x000000050200720c */ /* 0x000fe40003f06070 */
[----:B------:R-:W-:-:S04]  /*18710*/  IABS R5, R7 ;  /* 0x0000000700057213 */ /* 0x000fc80000000000 */
[----:B------:R-:W0:Y:S07]  /*18720*/  I2F.RP R2, R5 ;  /* 0x0000000500027306 */ /* 0x000e2e0000209400 */
[----:B------:R-:W-:Y:S01]  /*18730*/  @P0 VIADD R8, R8, 0x1 ;  /* 0x0000000108080836 */ /* 0x000fe20000000000 */
[----:B0-----:R-:W0:Y:S02]  /*18740*/  MUFU.RCP R2, R2 ;  /* 0x0000000200027308 */ /* 0x001e240000001000 */
[----:B0-----:R-:W-:-:S06]  /*18750*/  VIADD R2, R2, 0xffffffe ;  /* 0x0ffffffe02027836 */ /* 0x001fcc0000000000 */
[----:B------:R-:W0:Y:S02]  /*18760*/  F2I.FTZ.U32.TRUNC.NTZ R3, R2 ;  /* 0x0000000200037305 */ /* 0x000e24000021f000 */
[----:B0-----:R-:W-:-:S04]  /*18770*/  IMAD.MOV R2, RZ, RZ, -R3 ;  /* 0x000000ffff027224 */ /* 0x001fc800078e0a03 */
[----:B------:R-:W-:Y:S02]  /*18780*/  IMAD R6, R2, R5, RZ ;  /* 0x0000000502067224 */ /* 0x000fe400078e02ff */
[----:B------:R-:W-:-:S04]  /*18790*/  IMAD.MOV.U32 R2, RZ, RZ, RZ ;  /* 0x000000ffff027224 */ /* 0x000fc800078e00ff */
[----:B------:R-:W-:Y:S01]  /*187a0*/  IMAD.HI.U32 R6, R3, R6, R2 ;  /* 0x0000000603067227 */ /* 0x000fe200078e0002 */
[----:B------:R-:W-:-:S03]  /*187b0*/  LOP3.LUT R2, R0, R4, RZ, 0x3c, !PT ;  /* 0x0000000400027212 */ /* 0x000fc600078e3cff */
[----:B------:R-:W-:Y:S01]  /*187c0*/  IMAD.MOV.U32 R3, RZ, RZ, R8 ;  /* 0x000000ffff037224 */ /* 0x000fe200078e0008 */
[----:B------:R-:W-:Y:S02]  /*187d0*/  ISETP.GE.AND P2, PT, R2, RZ, PT ;  /* 0x000000ff0200720c */ /* 0x000fe40003f46270 */
[----:B------:R-:W-:-:S05]  /*187e0*/  IABS R8, R7 ;  /* 0x0000000700087213 */ /* 0x000fca0000000000 */
[----:B------:R-:W-:-:S06]  /*187f0*/  IMAD.MOV R8, RZ, RZ, -R8 ;  /* 0x000000ffff087224 */ /* 0x000fcc00078e0a08 */
        /* <DEDUP_REMOVED lines=9> */
[----:B------:R-:W-:Y:S01]  /*18890*/  ISETP.GE.U32.AND P0, PT, R2, R5, PT ;  /* 0x000000050200720c */ /* 0x000fe20003f06070 */
[----:B------:R-:W-:-:S04]  /*188a0*/  IMAD.MOV R2, RZ, RZ, -R3 ;  /* 0x000000ffff027224 */ /* 0x000fc800078e0a03 */
[----:B------:R-:W-:Y:S01]  /*188b0*/  IMAD R0, R4, R2, R0 ;  /* 0x0000000204007224 */ /* 0x000fe200078e0200 */
[----:B------:R-:W-:-:S04]  /*188c0*/  LOP3.LUT R2, R3, R7, RZ, 0x3c, !PT ;  /* 0x0000000703027212 */ /* 0x000fc800078e3cff */
[----:B------:R-:W-:-:S03]  /*188d0*/  ISETP.GE.AND P2, PT, R2, RZ, PT ;  /* 0x000000ff0200720c */ /* 0x000fc60003f46270 */
[----:B------:R-:W-:-:S10]  /*188e0*/  @P0 VIADD R6, R6, 0x1 ;  /* 0x0000000106060836 */ /* 0x000fd40000000000 */
[----:B------:R-:W-:Y:S01]  /*188f0*/  @!P2 IMAD.MOV R6, RZ, RZ, -R6 ;  /* 0x000000ffff06a224 */ /* 0x000fe200078e0a06 */
[----:B------:R-:W-:-:S05]  /*18900*/  @!P1 LOP3.LUT R6, RZ, R7, RZ, 0x33, !PT ;  /* 0x00000007ff069212 */ /* 0x000fca00078e33ff */
[----:B------:R-:W-:-:S04]  /*18910*/  IMAD.MOV R2, RZ, RZ, -R6 ;  /* 0x000000ffff027224 */ /* 0x000fc800078e0a06 */
[C---:B------:R-:W-:Y:S02]  /*18920*/  IMAD R2, R7.reuse, R2, R3 ;  /* 0x0000000207027224 */ /* 0x040fe400078e0203 */
[----:B------:R-:W-:-:S04]  /*18930*/  IMAD R7, R7, 0x1000000, R6 ;  /* 0x0100000007077824 */ /* 0x000fc800078e0206 */
[----:B------:R-:W-:-:S05]  /*18940*/  IMAD R2, R2, 0x10000, R7 ;  /* 0x0001000002027824 */ /* 0x000fca00078e0207 */
[----:B------:R0:W-:Y:S01]  /*18950*/  STL [R1+0x8], R2 ;  /* 0x0000080201007387 */ /* 0x0001e20000100800 */
[----:B------:R-:W-:Y:S05]  /*18960*/  BRA `(.L_x_1354) ;  /* 0x0000000400007947 */ /* 0x000fea0003800000 */
.L_x_1353:
[----:B---3--:R-:W2:Y:S01]  /*18970*/  LDL R5, [R1+0xc] ;  /* 0x00000c0001057983 */ /* 0x008ea20000100800 */
[----:B0-----:R-:W2:Y:S01]  /*18980*/  LDC.64 R2, c[0x0][0xc90] ;  /* 0x00032400ff027b82 */ /* 0x001ea20000000a00 */
[----:B------:R-:W-:Y:S01]  /*18990*/  ULDC.64 UR4, c[0x0][0x208] ;  /* 0x0000820000047ab9 */ /* 0x000fe20000000a00 */
[----:B--2---:R-:W-:-:S05]  /*189a0*/  IMAD.WIDE R2, R5, 0x4, R2 ;  /* 0x0000000405027825 */ /* 0x004fca00078e0202 */
[----:B------:R-:W2:Y:S02]  /*189b0*/  LDG.E R6, desc[UR4][R2.64] ;  /* 0x0000000402067981 */ /* 0x000ea4000c1e1900 */
[----:B--2---:R-:W-:-:S05]  /*189c0*/  IMAD R5, R4, R6, RZ ;  /* 0x0000000604057224 */ /* 0x004fca00078e02ff */
[----:B------:R-:W-:-:S04]  /*189d0*/  IABS R7, R5 ;  /* 0x0000000500077213 */ /* 0x000fc80000000000 */
[----:B------:R-:W0:Y:S08]  /*189e0*/  I2F.RP R2, R7 ;  /* 0x0000000700027306 */ /* 0x000e300000209400 */
        /* <DEDUP_REMOVED lines=22> */
[----:B------:R-:W-:Y:S02]  /*18b50*/  IMAD R7, R6, R2, RZ ;  /* 0x0000000206077224 */ /* 0x000fe400078e02ff */
[----:B------:R-:W-:Y:S02]  /*18b60*/  IMAD.MOV R2, RZ, RZ, -R2 ;  /* 0x000000ffff027224 */ /* 0x000fe400078e0a02 */
[----:B------:R-:W-:Y:S02]  /*18b70*/  IMAD.MOV R3, RZ, RZ, -R7 ;  /* 0x000000ffff037224 */ /* 0x000fe400078e0a07 */
[----:B------:R-:W-:-:S03]  /*18b80*/  IMAD R0, R5, R2, R0 ;  /* 0x0000000205007224 */ /* 0x000fc600078e0200 */
[----:B------:R-:W-:Y:S02]  /*18b90*/  VIADDMNMX R6, R3, R8, R6, PT ;  /* 0x0000000803067246 */ /* 0x000fe40003800106 */
[----:B------:R-:W-:Y:S02]  /*18ba0*/  IADD3 R7, R7, 0x1000000, R0 ;  /* 0x0100000007077810 */ /* 0x000fe40007ffe000 */
        /* <DEDUP_REMOVED lines=25> */
[----:B------:R-:W-:Y:S02]  /*18d40*/  IMAD R3, R2, R6, R7 ;  /* 0x0000000602037224 */ /* 0x000fe400078e0207 */
[----:B------:R-:W-:-:S03]  /*18d50*/  IMAD.MOV.U32 R0, RZ, RZ, R2 ;  /* 0x000000ffff007224 */ /* 0x000fc600078e0002 */
[----:B------:R1:W-:Y:S04]  /*18d60*/  STL [R1+0x8], R3 ;  /* 0x0000080301007387 */ /* 0x0003e80000100800 */
.L_x_1354:
[----:B-1----:R-:W-:-:S05]  /*18d70*/  LOP3.LUT R3, RZ, R0, RZ, 0x33, !PT ;  /* 0x00000000ff037212 */ /* 0x002fca00078e33ff */
[----:B------:R-:W-:-:S05]  /*18d80*/  IMAD.IADD R0, R4, 0x1, R3 ;  /* 0x0000000104007824 */ /* 0x000fca00078e0203 */
[----:B------:R2:W-:Y:S01]  /*18d90*/  STL [R1+0x4], R0 ;  /* 0x0000040001007387 */ /* 0x0005e20000100800 */
[----:B------:R-:W-:Y:S05]  /*18da0*/  BRA `(.L_x_1355) ;  /* 0x0000000000287947 */ /* 0x000fea0003800000 */
.L_x_1347:
[----:B------:R-:W-:Y:S01]  /*18db0*/  UMOV UR4, URZ ;  /* 0x0000003f00047c82 */ /* 0x000fe20008000000 */
[----:B------:R-:W-:Y:S01]  /*18dc0*/  ULDC UR6, c[0x0][0xc3c] ;  /* 0x00030f0000067ab9 */ /* 0x000fe20000000800 */
[----:B------:R-:W-:Y:S01]  /*18dd0*/  UMOV UR5, URZ ;  /* 0x0000003f00057c82 */ /* 0x000fe20008000000 */
[----:B------:R0:W-:Y:S01]  /*18de0*/  STL [R1], R0 ;  /* 0x0000000001007387 */ /* 0x0001e20000100800 */
[----:B------:R-:W-:Y:S02]  /*18df0*/  IMAD.U32 R3, RZ, RZ, UR4 ;  /* 0x00000004ff037e24 */ /* 0x000fe4000f8e00ff */
[----:B------:R-:W-:-:S03]  /*18e00*/  IMAD.U32 R2, RZ, RZ, UR5 ;  /* 0x00000005ff027e24 */ /* 0x000fc6000f8e00ff */
[----:B------:R1:W-:Y:S01]  /*18e10*/  STL [R1+0x4], R3 ;  /* 0x0000040301007387 */ /* 0x0003e20000100800 */
[----:B0-----:R-:W-:-:S05]  /*18e20*/  IMAD.U32 R0, RZ, RZ, UR6 ;  /* 0x00000006ff007e24 */ /* 0x001fca000f8e00ff */
[----:B------:R1:W-:Y:S04]  /*18e30*/  STL [R1+0xc], R0 ;  /* 0x00000c0001007387 */ /* 0x0003e80000100800 */
[----:B------:R1:W-:Y:S02]  /*18e40*/  STL [R1+0x8], R2 ;  /* 0x0000080201007387 */ /* 0x0003e40000100800 */
.L_x_1355:
[----:B-1----:R-:W3:Y:S04]  /*18e50*/  LDL R3, [R1+0x8] ;  /* 0x0000080001037983 */ /* 0x002ee80000100800 */
[----:B0-----:R-:W4:Y:S04]  /*18e60*/  LDL R2, [R1+0xc] ;  /* 0x00000c0001027983 */ /* 0x001f280000100800 */
[----:B------:R-:W5:Y:S04]  /*18e70*/  LDL R5, [R1+0x4] ;  /* 0x0000040001057983 */ /* 0x000f680000100800 */
[----:B------:R-:W5:Y:S01]  /*18e80*/  LDL R4, [R1] ;  /* 0x0000000001047983 */ /* 0x000f620000100800 */
[----:B--2---:R-:W0:Y:S01]  /*18e90*/  S2R R0, SR_TID.X ;  /* 0x0000000000007919 */ /* 0x004e220000002100 */
[----:B------:R-:W-:Y:S05]  /*18ea0*/  WARPSYNC.ALL ;  /* 0x0000000000007948 */ /* 0x000fea0003800000 */
[----:B0-----:R-:W-:Y:S01]  /*18eb0*/  LOP3.LUT R0, R0, 0x1f, RZ, 0xc0, !PT ;  /* 0x0000001f00007812 */ /* 0x001fe200078ec0ff */
[----:B------:R-:W-:Y:S03]  /*18ec0*/  BAR.SYNC.DEFER_BLOCKING 0x4, 0x180 ;  /* 0x0106000000007b1d */ /* 0x000fe60000010000 */
[----:B------:R-:W-:-:S13]  /*18ed0*/  ISETP.NE.AND P0, PT, R0, RZ, PT ;  /* 0x000000ff0000720c */ /* 0x000fda0003f05270 */
[----:B------:R-:W-:Y:S01]  /*18ee0*/  @!P0 MOV R0, 0x400 ;  /* 0x0000040000008802 */ /* 0x000fe20000000f00 */
[----:B---3--:R-:W-:Y:S02]  /*18ef0*/  IMAD.MOV.U32 R6, RZ, RZ, R3 ;  /* 0x000000ffff067224 */ /* 0x008fe400078e0003 */
[----:B------:R-:W0:Y:S01]  /*18f00*/  @!P0 S2R R3, SR_CgaCtaId ;  /* 0x0000000000038919 */ /* 0x000e220000008800 */
[----:B----4-:R-:W-:Y:S01]  /*18f10*/  IMAD.MOV.U32 R7, RZ, RZ, R2 ;  /* 0x000000ffff077224 */ /* 0x010fe200078e0002 */
[----:B0-----:R-:W-:-:S05]  /*18f20*/  @!P0 LEA R18, R3, R0, 0x18 ;  /* 0x0000000003128211 */ /* 0x001fca00078ec0ff */
[----:B-----5:R1:W-:Y:S01]  /*18f30*/  @!P0 STS.128 [R18+0x2a8d0], R4 ;  /* 0x02a8d00412008388 */ /* 0x0203e20000000c00 */
[----:B------:R-:W-:Y:S06]  /*18f40*/  BAR.ARV 0x5, 0x180 ;  /* 0x0146000000007b1d */ /* 0x000fec0000002000 */
.L_x_1344:
[----:B------:R-:W2:Y:S01]  /*18f50*/  LDL R0, [R1+0xc] ;  /* 0x00000c0001007983 */ /* 0x000ea20000100800 */
[----:B------:R-:W-:Y:S02]  /*18f60*/  ULDC UR4, c[0x0][0xc3c] ;  /* 0x00030f0000047ab9 */ /* 0x000fe40000000800 */
[----:B--2---:R-:W-:-:S13]  /*18f70*/  ISETP.GE.AND P0, PT, R0, UR4, PT ;  /* 0x0000000400007c0c */ /* 0x004fda000bf06270 */
[----:B------:R-:W-:Y:S05]  /*18f80*/  @!P0 BRA `(.L_x_1356) ;  /* 0xffffffa000188947 */ /* 0x000fea000383ffff */
[----:B------:R-:W-:Y:S05]  /*18f90*/  BSYNC B8 ;  /* 0x0000000000087941 */ /* 0x000fea0003800000 */
.L_x_1244:
[----:B--2---:R-:W2:Y:S01]  /*18fa0*/  LDL.LU R0, [R1+0x50] ;  /* 0x0000500001007983 */ /* 0x004ea20000300800 */
[----:B------:R-:W-:Y:S01]  /*18fb0*/  BSSY B0, `(.L_x_1357) ;  /* 0x000000b000007945 */ /* 0x000fe20003800000 */
[----:B01----:R-:W0:Y:S01]  /*18fc0*/  S2R R5, SR_CgaCtaId ;  /* 0x0000000000057919 */ /* 0x003e220000008800 */
[----:B--2---:R-:W-:-:S05]  /*18fd0*/  VIADD R0, R0, 0x1 ;  /* 0x0000000100007836 */ /* 0x004fca0000000000 */
        /* <DEDUP_REMOVED lines=8> */
.L_x_1428:
[----:B------:R-:W-:Y:S05]  /*19060*/  BSYNC B0 ;  /* 0x0000000000007941 */ /* 0x000fea0003800000 */
.L_x_1357:
[----:B------:R-:W-:-:S03]  /*19070*/  UMOV UR4, 0xffffffff ;  /* 0xffffffff00047882 */ /* 0x000fc60000000000 */
[----:B------:R-:W-:Y:S05]  /*19080*/  BRA.DIV UR4, `(.L_x_1359) ;  /* 0x0000002204707947 */ /* 0x000fea000b800000 */
[----:B------:R-:W1:Y:S02]  /*19090*/  S2R R2, SR_TID.X ;  /* 0x0000000000027919 */ /* 0x000e640000002100 */
[----:B-1----:R-:W-:-:S04]  /*190a0*/  SHF.R.U32.HI R2, RZ, 0x5, R2 ;  /* 0x00000005ff027819 */ /* 0x002fc80000011602 */
[----:B------:R-:W-:-:S05]  /*190b0*/  LOP3.LUT R2, R2, 0x3, RZ, 0xc0, !PT ;  /* 0x0000000302027812 */ /* 0x000fca00078ec0ff */
[----:B------:R1:W2:Y:S02]  /*190c0*/  SHFL.IDX PT, R14, R2, RZ, 0x1f ;  /* 0x00001fff020e7589 */ /* 0x0002a400000e0000 */
.L_x_1431:
[----:B--2---:R-:W-:Y:S01]  /*190d0*/  ISETP.NE.AND P0, PT, R14, RZ, PT ;  /* 0x000000ff0e00720c */ /* 0x004fe20003f05270 */
[----:B------:R-:W-:-:S12]  /*190e0*/  BSSY B0, `(.L_x_1360) ;  /* 0x0000027000007945 */ /* 0x000fd80003800000 */
[----:B------:R-:W-:Y:S05]  /*190f0*/  @P0 BRA `(.L_x_1361) ;  /* 0x0000000000940947 */ /* 0x000fea0003800000 */
[----:B------:R-:W-:-:S03]  /*19100*/  UMOV UR4, 0xffffffff ;  /* 0xffffffff00047882 */ /* 0x000fc60000000000 */
[----:B------:R-:W-:Y:S05]  /*19110*/  BRA.DIV UR4, `(.L_x_1362) ;  /* 0x0000002204807947 */ /* 0x000fea000b800000 */
[----:B------:R-:W-:-:S13]  /*19120*/  ELECT P6, URZ, PT ;  /* 0x00000000003f782f */ /* 0x000fda00038c0000 */
.L_x_1434:
        /* <DEDUP_REMOVED lines=8> */
.L_x_1363:
        /* <DEDUP_REMOVED lines=13> */
.L_x_1435:
[----:B------:R-:W1:Y:S02]  /*19280*/  SYNCS.PHASECHK.TRANS64.TRYWAIT P0, [R7+URZ], R2 ;  /* 0x00000002070075a7 */ /* 0x000e64000800017f */
[----:B-1----:R-:W-:Y:S05]  /*19290*/  @!P0 BRA `(.L_x_1365) ;  /* 0x0000002000548947 */ /* 0x002fea0003800000 */
.L_x_1436:
[----:B------:R-:W-:Y:S05]  /*192a0*/  @!P2 BRA `(.L_x_1366) ;  /* 0x000000000004a947 */ /* 0x000fea0003800000 */
[----:B------:R-:W-:Y:S01]  /*192b0*/  BPT.TRAP 0x1 ;  /* 0x000000040000795c */ /* 0x000fe20000300000 */
.L_x_1366:
[----:B------:R-:W-:-:S04]  /*192c0*/  VIADD R0, R0, 0x2a860 ;  /* 0x0002a86000007836 */ /* 0x000fc80000000000 */
[----:B------:R-:W-:-:S04]  /*192d0*/  IMAD R4, R19, 0x8, R0 ;  /* 0x0000000813047824 */ /* 0x000fc800078e0200 */
[----:B------:R-:W2:Y:S02]  /*192e0*/  SYNCS.PHASECHK.TRANS64.TRYWAIT P0, [R4+URZ], R5 ;  /* 0x00000005040075a7 */ /* 0x000ea4000800017f */
[----:B--2---:R-:W-:Y:S05]  /*192f0*/  @!P0 BRA `(.L_x_1367) ;  /* 0x0000002000508947 */ /* 0x004fea0003800000 */
.L_x_1437:
[----:B------:R-:W-:-:S07]  /*19300*/  IMAD R3, R3, 0x8, R0 ;  /* 0x0000000803037824 */ /* 0x000fce00078e0200 */
.L_x_1368:
[----:B----4-:R4:W0:Y:S02]  /*19310*/  SYNCS.PHASECHK.TRANS64.TRYWAIT P0, [R3+URZ], R2 ;  /* 0x00000002030075a7 */ /* 0x010824000800017f */
[----:B0-----:R-:W-:Y:S05]  /*19320*/  @!P0 NANOSLEEP.SYNCS 0x989680 ;  /* 0x009896800000895d */ /* 0x001fea0003900000 */
[----:B------:R-:W0:Y:S02]  /*19330*/  @!P0 SYNCS.PHASECHK.TRANS64 P0, [R3+URZ], R2 ;  /* 0x00000002030085a7 */ /* 0x000e24000800007f */
[----:B0-----:R-:W-:Y:S05]  /*19340*/  @!P0 BRA `(.L_x_1368) ;  /* 0xfffffffc00f08947 */ /* 0x001fea000383ffff */
.L_x_1361:
[----:B------:R-:W-:Y:S05]  /*19350*/  BSYNC B0 ;  /* 0x0000000000007941 */ /* 0x000fea0003800000 */
.L_x_1360:
[----:B------:R-:W-:Y:S05]  /*19360*/  EXIT ;  /* 0x000000000000794d */ /* 0x000fea0003800000 */
.L_x_1143:
[----:B0-----:R-:W-:-:S04]  /*19370*/  IMAD.U32 R3, RZ, RZ, UR38 ;  /* 0x00000026ff037e24 */ /* 0x001fc8000f8e00ff */
[----:B------:R0:W1:Y:S03]  /*19380*/  SYNCS.PHASECHK.TRANS64.TRYWAIT P1, [R3+URZ+0x2a800], R0 ;  /* 0x02a80000030075a7 */ /* 0x000066000802017f */
[----:B-1----:R-:W-:Y:S05]  /*19390*/  @!P1 NANOSLEEP.SYNCS 0x989680 ;  /* 0x009896800000995d */ /* 0x002fea0003900000 */
[----:B------:R-:W1:Y:S02]  /*193a0*/  @!P1 SYNCS.PHASECHK.TRANS64 P1, [R3+URZ+0x2a800], R0 ;  /* 0x02a80000030095a7 */ /* 0x000e64000802007f */
[----:B-1----:R-:W-:Y:S05]  /*193b0*/  @!P1 BRA `(.L_x_1143) ;  /* 0xfffffffc00ec9947 */ /* 0x002fea000383ffff */
[----:B------:R-:W-:Y:S05]  /*193c0*/  BRA `(.L_x_1369) ;  /* 0xfffffe8c00487947 */ /* 0x000fea000383ffff */
.L_x_1147:
[----:B-1----:R1:W2:Y:S02]  /*193d0*/  SYNCS.PHASECHK.TRANS64.TRYWAIT P2, [R21+URZ+0x2a830], R0 ;  /* 0x02a83000150075a7 */ /* 0x0022a4000804017f */
[----:B--2---:R-:W-:Y:S05]  /*193e0*/  @!P2 NANOSLEEP.SYNCS 0x989680 ;  /* 0x009896800000a95d */ /* 0x004fea0003900000 */
[----:B------:R-:W2:Y:S02]  /*193f0*/  @!P2 SYNCS.PHASECHK.TRANS64 P2, [R21+URZ+0x2a830], R0 ;  /* 0x02a830001500a5a7 */ /* 0x000ea4000804007f */
[----:B--2---:R-:W-:Y:S05]  /*19400*/  @!P2 BRA `(.L_x_1147) ;  /* 0xfffffffc00f0a947 */ /* 0x004fea000383ffff */
[----:B------:R-:W-:Y:S05]  /*19410*/  BRA `(.L_x_1146) ;  /* 0xfffffe8c00707947 */ /* 0x000fea000383ffff */
.L_x_1163:
[----:B-1----:R-:W-:-:S04]  /*19420*/  IMAD.U32 R11, RZ, RZ, UR7 ;  /* 0x00000007ff0b7e24 */ /* 0x002fc8000f8e00ff */
[----:B------:R1:W2:Y:S03]  /*19430*/  SYNCS.PHASECHK.TRANS64.TRYWAIT P2, [R11+URZ+0x2a830], R10 ;  /* 0x02a8300a0b0075a7 */ /* 0x0002a6000804017f */
[----:B--2---:R-:W-:Y:S05]  /*19440*/  @!P2 NANOSLEEP.SYNCS 0x989680 ;  /* 0x009896800000a95d */ /* 0x004fea0003900000 */
[----:B------:R-:W2:Y:S02]  /*19450*/  @!P2 SYNCS.PHASECHK.TRANS64 P2, [R11+URZ+0x2a830], R10 ;  /* 0x02a8300a0b00a5a7 */ /* 0x000ea4000804007f */
[----:B--2---:R-:W-:Y:S05]  /*19460*/  @!P2 BRA `(.L_x_1163) ;  /* 0xfffffffc00eca947 */ /* 0x004fea000383ffff */
[----:B------:R-:W-:Y:S05]  /*19470*/  BRA `(.L_x_1162) ;  /* 0xfffffebc00d07947 */ /* 0x000fea000383ffff */
.L_x_1167:
[----:B-1----:R-:W-:-:S04]  /*19480*/  IMAD.U32 R11, RZ, RZ, UR6 ;  /* 0x00000006ff0b7e24 */ /* 0x002fc8000f8e00ff */
[----:B------:R1:W3:Y:S03]  /*19490*/  SYNCS.PHASECHK.TRANS64.TRYWAIT P2, [R11+URZ+0x2a850], R0 ;  /* 0x02a850000b0075a7 */ /* 0x0002e6000804017f */
[----:B---3--:R-:W-:Y:S05]  /*194a0*/  @!P2 NANOSLEEP.SYNCS 0x989680 ;  /* 0x009896800000a95d */ /* 0x008fea0003900000 */
[----:B------:R-:W3:Y:S02]  /*194b0*/  @!P2 SYNCS.PHASECHK.TRANS64 P2, [R11+URZ+0x2a850], R0 ;  /* 0x02a850000b00a5a7 */ /* 0x000ee4000804007f */
[----:B---3--:R-:W-:Y:S05]  /*194c0*/  @!P2 BRA `(.L_x_1167) ;  /* 0xfffffffc00eca947 */ /* 0x008fea000383ffff */
[----:B------:R-:W-:Y:S05]  /*194d0*/  BRA `(.L_x_1166) ;  /* 0xfffffec400f87947 */ /* 0x000fea000383ffff */
.L_x_1184:
[----:B-1----:R-:W-:-:S04]  /*194e0*/  IMAD.U32 R8, RZ, RZ, UR6 ;  /* 0x00000006ff087e24 */ /* 0x002fc8000f8e00ff */
[----:B------:R1:W2:Y:S03]  /*194f0*/  SYNCS.PHASECHK.TRANS64.TRYWAIT P2, [R8+URZ+0x2a830], R7 ;  /* 0x02a83007080075a7 */ /* 0x0002a6000804017f */
[----:B--2---:R-:W-:Y:S05]  /*19500*/  @!P2 NANOSLEEP.SYNCS 0x989680 ;  /* 0x009896800000a95d */ /* 0x004fea0003900000 */
[----:B------:R-:W2:Y:S02]  /*19510*/  @!P2 SYNCS.PHASECHK.TRANS64 P2, [R8+URZ+0x2a830], R7 ;  /* 0x02a830070800a5a7 */ /* 0x000ea4000804007f */
[----:B--2---:R-:W-:Y:S05]  /*19520*/  @!P2 BRA `(.L_x_1184) ;  /* 0xfffffffc00eca947 */ /* 0x004fea000383ffff */
[----:B------:R-:W-:Y:S05]  /*19530*/  BRA `(.L_x_1183) ;  /* 0xfffffef400387947 */ /* 0x000fea000383ffff */
.L_x_1188:
[----:B01----:R-:W-:-:S04]  /*19540*/  IMAD.U32 R7, RZ, RZ, UR10 ;  /* 0x0000000aff077e24 */ /* 0x003fc8000f8e00ff */
[----:B------:R0:W1:Y:S03]  /*19550*/  SYNCS.PHASECHK.TRANS64.TRYWAIT P2, [R7+URZ+0x2a850], R0 ;  /* 0x02a85000070075a7 */ /* 0x000066000804017f */
[----:B-1----:R-:W-:Y:S05]  /*19560*/  @!P2 NANOSLEEP.SYNCS 0x989680 ;  /* 0x009896800000a95d */ /* 0x002fea0003900000 */
[----:B------:R-:W1:Y:S02]  /*19570*/  @!P2 SYNCS.PHASECHK.TRANS64 P2, [R7+URZ+0x2a850], R0 ;  /* 0x02a850000700a5a7 */ /* 0x000e64000804007f */
[----:B-1----:R-:W-:Y:S05]  /*19580*/  @!P2 BRA `(.L_x_1188) ;  /* 0xfffffffc00eca947 */ /* 0x002fea000383ffff */
[----:B------:R-:W-:Y:S05]  /*19590*/  BRA `(.L_x_1187) ;  /* 0xfffffefc00607947 */ /* 0x000fea000383ffff */
.L_x_1194:
[----:B-1----:R-:W-:-:S04]  /*195a0*/  IMAD.U32 R8, RZ, RZ, UR6 ;  /* 0x00000006ff087e24 */ /* 0x002fc8000f8e00ff */
[----:B------:R1:W2:Y:S03]  /*195b0*/  SYNCS.PHASECHK.TRANS64.TRYWAIT P2, [R8+URZ+0x2a830], R7 ;  /* 0x02a83007080075a7 */ /* 0x0002a6000804017f */
[----:B--2---:R-:W-:Y:S05]  /*195c0*/  @!P2 NANOSLEEP.SYNCS 0x989680 ;  /* 0x009896800000a95d */ /* 0x004fea0003900000 */
[----:B------:R-:W2:Y:S02]  /*195d0*/  @!P2 SYNCS.PHASECHK.TRANS64 P2, [R8+URZ+0x2a830], R7 ;  /* 0x02a830070800a5a7 */ /* 0x000ea4000804007f */
[----:B--2---:R-:W-:Y:S05]  /*195e0*/  @!P2 BRA `(.L_x_1194) ;  /* 0xfffffffc00eca947 */ /* 0x004fea000383ffff */
[----:B------:R-:W-:Y:S05]  /*195f0*/  BRA `(.L_x_1193) ;  /* 0xffffff1400a07947 */ /* 0x000fea000383ffff */
.L_x_1198:
[----:B01----:R-:W-:-:S04]  /*19600*/  IMAD.U32 R7, RZ, RZ, UR10 ;  /* 0x0000000aff077e24 */ /* 0x003fc8000f8e00ff */
[----:B------:R0:W1:Y:S03]  /*19610*/  SYNCS.PHASECHK.TRANS64.TRYWAIT P2, [R7+URZ+0x2a850], R0 ;  /* 0x02a85000070075a7 */ /* 0x000066000804017f */
[----:B-1----:R-:W-:Y:S05]  /*19620*/  @!P2 NANOSLEEP.SYNCS 0x989680 ;  /* 0x009896800000a95d */ /* 0x002fea0003900000 */
[----:B------:R-:W1:Y:S02]  /*19630*/  @!P2 SYNCS.PHASECHK.TRANS64 P2, [R7+URZ+0x2a850], R0 ;  /* 0x02a850000700a5a7 */ /* 0x000e64000804007f */
[----:B-1----:R-:W-:Y:S05]  /*19640*/  @!P2 BRA `(.L_x_1198) ;  /* 0xfffffffc00eca947 */ /* 0x002fea000383ffff */
[----:B------:R-:W-:Y:S05]  /*19650*/  BRA `(.L_x_1197) ;  /* 0xffffff1c00c87947 */ /* 0x000fea000383ffff */
.L_x_1211:
[----:B-1----:R-:W-:-:S04]  /*19660*/  IMAD.U32 R5, RZ, RZ, UR5 ;  /* 0x00000005ff057e24 */ /* 0x002fc8000f8e00ff */
[----:B------:R1:W2:Y:S03]  /*19670*/  SYNCS.PHASECHK.TRANS64.TRYWAIT P0, [R5+URZ+0x2a850], R0 ;  /* 0x02a85000050075a7 */ /* 0x0002a6000800017f */
[----:B--2---:R-:W-:Y:S05]  /*19680*/  @!P0 NANOSLEEP.SYNCS 0x989680 ;  /* 0x009896800000895d */ /* 0x004fea0003900000 */
[----:B------:R-:W2:Y:S02]  /*19690*/  @!P0 SYNCS.PHASECHK.TRANS64 P0, [R5+URZ+0x2a850], R0 ;  /* 0x02a85000050085a7 */ /* 0x000ea4000800007f */
[----:B--2---:R-:W-:Y:S05]  /*196a0*/  @!P0 BRA `(.L_x_1211) ;  /* 0xfffffffc00ec8947 */ /* 0x004fea000383ffff */
[----:B------:R-:W-:Y:S05]  /*196b0*/  BRA `(.L_x_1210) ;  /* 0xffffff4c00307947 */ /* 0x000fea000383ffff */
.L_x_1266:
[----:B-1----:R-:W1:Y:S01]  /*196c0*/  S2R R4, SR_TID.X ;  /* 0x0000000000047919 */ /* 0x002e620000002100 */
[----:B------:R-:W-:Y:S01]  /*196d0*/  BSSY B0, `(.L_x_1370) ;  /* 0x000000a000007945 */ /* 0x000fe20003800000 */
[----:B------:R-:W-:Y:S02]  /*196e0*/  IMAD.MOV.U32 R12, RZ, RZ, RZ ;  /* 0x000000ffff0c7224 */ /* 0x000fe400078e00ff */
[----:B------:R-:W-:Y:S02]  /*196f0*/  IMAD.MOV.U32 R11, RZ, RZ, 0x1f ;  /* 0x0000001fff0b7424 */ /* 0x000fe400078e00ff */
[----:B------:R-:W-:Y:S01]  /*19700*/  IMAD.MOV.U32 R15, RZ, RZ, -0x1 ;  /* 0xffffffffff0f7424 */ /* 0x000fe200078e00ff */
[----:B-1----:R-:W-:-:S04]  /*19710*/  SHF.R.U32.HI R4, RZ, 0x5, R4 ;  /* 0x00000005ff047819 */ /* 0x002fc80000011604 */
[----:B------:R-:W-:-:S05]  /*19720*/  LOP3.LUT R4, R4, 0x3, RZ, 0xc0, !PT ;  /* 0x0000000304047812 */ /* 0x000fca00078ec0ff */
[----:B------:R-:W-:-:S07]  /*19730*/  IMAD.MOV.U32 R13, RZ, RZ, R4 ;  /* 0x000000ffff0d7224 */ /* 0x000fce00078e0004 */
[----:B0-2---:R-:W-:Y:S05]  /*19740*/  WARPSYNC.COLLECTIVE R15, `(.L_x_1371) ;  /* 0x000000000f087348 */ /* 0x005fea0003c00000 */
[----:B------:R1:W3:Y:S02]  /*19750*/  SHFL.IDX P6, R14, R13, R12, R11 ;  /* 0x0000000c0d0e7389 */ /* 0x0002e400000c000b */
[----:B0123--:R-:W-:Y:S01]  /*19760*/  ENDCOLLECTIVE ;  /* 0x000000000000791b */ /* 0x00ffe20003800000 */
.L_x_1371:
[----:B------:R-:W-:Y:S05]  /*19770*/  BSYNC B0 ;  /* 0x0000000000007941 */ /* 0x000fea0003800000 */
.L_x_1370:
[----:B------:R-:W-:Y:S05]  /*19780*/  BRA `(.L_x_1372) ;  /* 0xffffffa800c07947 */ /* 0x000fea000383ffff */
.L_x_1268:
[----:B------:R-:W-:Y:S01]  /*19790*/  BSSY B0, `(.L_x_1373) ;  /* 0x0000006000007945 */ /* 0x000fe20003800000 */
[----:B------:R-:W-:-:S07]  /*197a0*/  IMAD.MOV.U32 R15, RZ, RZ, -0x1 ;  /* 0xffffffffff0f7424 */ /* 0x000fce00078e00ff */
[----:B012---:R-:W-:Y:S05]  /*197b0*/  WARPSYNC.COLLECTIVE R15, `(.L_x_1374) ;  /* 0x000000000f0c7348 */ /* 0x007fea0003c00000 */
[----:B------:R-:W-:Y:S02]  /*197c0*/  ELECT P6, UR62, PT ;  /* 0x00000000003e782f */ /* 0x000fe400038c0000 */
[----:B------:R-:W-:Y:S01]  /*197d0*/  MOV R14, UR62 ;  /* 0x0000003e000e7c02 */ /* 0x000fe20008000f00 */
[----:B012---:R-:W-:Y:S10]  /*197e0*/  ENDCOLLECTIVE ;  /* 0x000000000000791b */ /* 0x007ff40003800000 */
.L_x_1374:
[----:B------:R-:W-:Y:S05]  /*197f0*/  BSYNC B0 ;  /* 0x0000000000007941 */ /* 0x000fea0003800000 */
.L_x_1373:
[----:B------:R-:W-:Y:S05]  /*19800*/  BRA `(.L_x_1375) ;  /* 0xffffffa800cc7947 */ /* 0x000fea000383ffff */
.L_x_1270:
[----:B-1----:R1:W3:Y:S02]  /*19810*/  SYNCS.PHASECHK.TRANS64.TRYWAIT P0, [R0+URZ+0x2a840], R2 ;  /* 0x02a84002000075a7 */ /* 0x0022e4000800017f */
[----:B---3--:R-:W-:Y:S05]  /*19820*/  @!P0 NANOSLEEP.SYNCS 0x989680 ;  /* 0x009896800000895d */ /* 0x008fea0003900000 */
[----:B------:R-:W3:Y:S02]  /*19830*/  @!P0 SYNCS.PHASECHK.TRANS64 P0, [R0+URZ+0x2a840], R2 ;  /* 0x02a84002000085a7 */ /* 0x000ee4000800007f */
[----:B---3--:R-:W-:Y:S05]  /*19840*/  @!P0 BRA `(.L_x_1270) ;  /* 0xfffffffc00f08947 */ /* 0x008fea000383ffff */
[----:B------:R-:W-:Y:S05]  /*19850*/  BRA `(.L_x_1376) ;  /* 0xffffffac00307947 */ /* 0x000fea000383ffff */
.L_x_1274:
[----:B------:R-:W2:Y:S01]  /*19860*/  LDL.LU R11, [R1+0x2c] ;  /* 0x00002c00010b7983 */ /* 0x000ea20000300800 */
[----:B------:R-:W-:Y:S02]  /*19870*/  IMAD.MOV.U32 R13, RZ, RZ, R3 ;  /* 0x000000ffff0d7224 */ /* 0x000fe400078e0003 */
[----:B------:R-:W-:Y:S01]  /*19880*/  IMAD.MOV.U32 R12, RZ, RZ, RZ ;  /* 0x000000ffff0c7224 */ /* 0x000fe200078e00ff */
[----:B------:R-:W0:Y:S01]  /*19890*/  S2R R5, SR_TID.X ;  /* 0x0000000000057919 */ /* 0x000e220000002100 */
[----:B------:R-:W-:Y:S01]  /*198a0*/  IMAD.MOV.U32 R15, RZ, RZ, -0x1 ;  /* 0xffffffffff0f7424 */ /* 0x000fe200078e00ff */
[----:B0-----:R-:W-:-:S04]  /*198b0*/  LOP3.LUT R5, R5, 0x7f, RZ, 0xc0, !PT ;  /* 0x0000007f05057812 */ /* 0x001fc800078ec0ff */
[----:B------:R-:W-:-:S05]  /*198c0*/  SHF.R.U32.HI R5, RZ, 0x3, R5 ;  /* 0x00000003ff057819 */ /* 0x000fca0000011605 */
[----:B------:R-:W-:-:S04]  /*198d0*/  IMAD.IADD R0, R5, 0x1, R9 ;  /* 0x0000000105007824 */ /* 0x000fc800078e0209 */
[----:B------:R-:W-:Y:S02]  /*198e0*/  VIADD R5, R0, 0x10 ;  /* 0x0000001000057836 */ /* 0x000fe40000000000 */
[----:B--2---:R-:W-:Y:S02]  /*198f0*/  IMAD R2, R11, R7, RZ ;  /* 0x000000070b027224 */ /* 0x004fe400078e02ff */
[----:B------:R-:W-:-:S03]  /*19900*/  IMAD.MOV.U32 R11, RZ, RZ, 0x181f ;  /* 0x0000181fff0b7424 */ /* 0x000fc600078e00ff */
[----:B------:R-:W-:-:S13]  /*19910*/  ISETP.GE.AND P3, PT, R0, R2, PT ;  /* 0x000000020000720c */ /* 0x000fda0003f66270 */
[----:B-----5:R-:W-:Y:S05]  /*19920*/  WARPSYNC.COLLECTIVE R15, `(.L_x_1377) ;  /* 0x000000000f087348 */ /* 0x020fea0003c00000 */
[----:B------:R0:W1:Y:S02]  /*19930*/  SHFL.IDX P6, R14, R13, R12, R11 ;  /* 0x0000000c0d0e7389 */ /* 0x00006400000c000b */
[----:B01---5:R-:W-:Y:S01]  /*19940*/  ENDCOLLECTIVE ;  /* 0x000000000000791b */ /* 0x023fe20003800000 */
.L_x_1377:
[----:B------:R-:W-:Y:S02]  /*19950*/  IMAD.MOV.U32 R13, RZ, RZ, R4 ;  /* 0x000000ffff0d7224 */ /* 0x000fe400078e0004 */
[----:B------:R-:W-:-:S07]  /*19960*/  IMAD.MOV.U32 R6, RZ, RZ, R14 ;  /* 0x000000ffff067224 */ /* 0x000fce00078e000e */
[----:B------:R-:W-:Y:S05]  /*19970*/  WARPSYNC.COLLECTIVE R15, `(.L_x_1378) ;  /* 0x000000000f087348 */ /* 0x000fea0003c00000 */
[----:B------:R0:W1:Y:S02]  /*19980*/  SHFL.IDX P6, R14, R13, R12, R11 ;  /* 0x0000000c0d0e7389 */ /* 0x00006400000c000b */
[----:B01----:R-:W-:Y:S01]  /*19990*/  ENDCOLLECTIVE ;  /* 0x000000000000791b */ /* 0x003fe20003800000 */
.L_x_1378:
[----:B------:R-:W-:Y:S01]  /*199a0*/  ULDC.64 UR4, c[0x0][0x208] ;  /* 0x0000820000047ab9 */ /* 0x000fe20000000a00 */
[----:B------:R-:W-:Y:S02]  /*199b0*/  IMAD.MOV.U32 R13, RZ, RZ, R3 ;  /* 0x000000ffff0d7224 */ /* 0x000fe400078e0003 */
[----:B------:R-:W-:Y:S02]  /*199c0*/  IMAD.MOV.U32 R12, RZ, RZ, 0x1 ;  /* 0x00000001ff0c7424 */ /* 0x000fe400078e00ff */
[----:B------:R-:W-:-:S05]  /*199d0*/  IMAD.MOV.U32 R7, RZ, RZ, R14 ;  /* 0x000000ffff077224 */ /* 0x000fca00078e000e */
[----:B------:R-:W-:-:S05]  /*199e0*/  @!P3 LEA R7, P5, R8, R7, 0x1 ;  /* 0x000000070807b211 */ /* 0x000fca00078a08ff */
        /* <DEDUP_REMOVED lines=14> */
.L_x_1379:
[----:B------:R-:W-:Y:S02]  /*19ad0*/  IMAD.MOV.U32 R13, RZ, RZ, R4 ;  /* 0x000000ffff0d7224 */ /* 0x000fe400078e0004 */
[----:B------:R-:W-:-:S07]  /*19ae0*/  IMAD.MOV.U32 R9, RZ, RZ, R14 ;  /* 0x000000ffff097224 */ /* 0x000fce00078e000e */
[----:B------:R-:W-:Y:S05]  /*19af0*/  WARPSYNC.COLLECTIVE R15, `(.L_x_1380) ;  /* 0x000000000f087348 */ /* 0x000fea0003c00000 */
[----:B------:R0:W1:Y:S02]  /*19b00*/  SHFL.IDX P6, R14, R13, R12, R11 ;  /* 0x0000000c0d0e7389 */ /* 0x00006400000c000b */
[----:B01----:R-:W-:Y:S01]  /*19b10*/  ENDCOLLECTIVE ;  /* 0x000000000000791b */ /* 0x003fe20003800000 */
.L_x_1380:
[----:B------:R-:W-:Y:S01]  /*19b20*/  ULDC.64 UR4, c[0x0][0x208] ;  /* 0x0000820000047ab9 */ /* 0x000fe20000000a00 */
[----:B------:R-:W-:Y:S02]  /*19b30*/  IMAD.MOV.U32 R13, RZ, RZ, R3 ;  /* 0x000000ffff0d7224 */ /* 0x000fe400078e0003 */
[----:B------:R-:W-:Y:S02]  /*19b40*/  IMAD.MOV.U32 R12, RZ, RZ, 0x2 ;  /* 0x00000002ff0c7424 */ /* 0x000fe400078e00ff */
[----:B------:R-:W-:-:S05]  /*19b50*/  IMAD.MOV.U32 R5, RZ, RZ, R14 ;  /* 0x000000ffff057224 */ /* 0x000fca00078e000e */
[----:B------:R-:W-:-:S05]  /*19b60*/  @!P3 LEA R8, P5, R8, R5, 0x1 ;  /* 0x000000050808b211 */ /* 0x000fca00078a08ff */
[----:B------:R-:W-:Y:S02]  /*19b70*/  @!P3 IMAD.X R5, RZ, RZ, R9, P5 ;  /* 0x000000ffff05b224 */ /* 0x000fe400028e0609 */
[----:B------:R-:W-:Y:S01]  /*19b80*/  @!P3 IMAD.MOV.U32 R6, RZ, RZ, R8 ;  /* 0x000000ffff06b224 */ /* 0x000fe200078e0008 */
[----:B------:R-:W0:Y:S01]  /*19b90*/  S2R R9, SR_TID.X ;  /* 0x0000000000097919 */ /* 0x000e220000002100 */
[----:B------:R-:W-:Y:S02]  /*19ba0*/  @!P3 IMAD.MOV.U32 R7, RZ, RZ, R5 ;  /* 0x000000ffff07b224 */ /* 0x000fe400078e0005 */
[----:B------:R-:W-:-:S03]  /*19bb0*/  VIADD R5, R0, 0x20 ;  /* 0x0000002000057836 */ /* 0x000fc60000000000 */
[----:B------:R-:W-:Y:S01]  /*19bc0*/  @!PT LDS RZ, [RZ] ;  /* 0x00000000fffff984 */ /* 0x000fe20000000800 */
[----:B------:R-:W-:Y:S01]  /*19bd0*/  @!PT LDS RZ, [RZ] ;  /* 0x00000000fffff984 */ /* 0x000fe20000000800 */
[----:B------:R-:W-:Y:S01]  /*19be0*/  @!PT LDS RZ, [RZ] ;  /* 0x00000000fffff984 */ /* 0x000fe20000000800 */
[----:B------:R1:W-:Y:S04]  /*19bf0*/  @!P3 LDGSTS.E.BYPASS.LTC128B.128 [R10+0xcc00], desc[UR4][R6.64], !P2 ;  /* 0x0cc00000060abfae */ /* 0x0003e8000d101d44 */
[----:B------:R1:W-:Y:S04]  /*19c00*/  @!P3 LDGSTS.E.BYPASS.LTC128B.128 [R10+0x10c00], desc[UR4][R6.64+0x80], !P1 ;  /* 0x10c00080060abfae */ /* 0x0003e8000c901d44 */
[----:B------:R1:W-:Y:S01]  /*19c10*/  @!P3 LDGSTS.E.BYPASS.LTC128B.128 [R10+0x14c00], desc[UR4][R6.64+0x100], !P0 ;  /* 0x14c00100060abfae */ /* 0x0003e2000c101d44 */
[----:B------:R-:W-:-:S13]  /*19c20*/  ISETP.GE.AND P3, PT, R5, R2, PT ;  /* 0x000000020500720c */ /* 0x000fda0003f66270 */
[----:B01----:R-:W-:Y:S05]  /*19c30*/  WARPSYNC.COLLECTIVE R15, `(.L_x_1381) ;  /* 0x000000000f087348 */ /* 0x003fea0003c00000 */
[----:B------:R2:W3:Y:S02]  /*19c40*/  SHFL.IDX P6, R14, R13, R12, R11 ;  /* 0x0000000c0d0e7389 */ /* 0x0004e400000c000b */
[----:B0123--:R-:W-:Y:S01]  /*19c50*/  ENDCOLLECTIVE ;  /* 0x000000000000791b */ /* 0x00ffe20003800000 */
.L_x_1381:
[----:B------:R-:W-:Y:S02]  /*19c60*/  IMAD.MOV.U32 R13, RZ, RZ, R4 ;  /* 0x000000ffff0d7224 */ /* 0x000fe400078e0004 */
[----:B------:R-:W-:-:S05]  /*19c70*/  IMAD.SHL.U32 R9, R9, 0x8, RZ ;  /* 0x0000000809097824 */ /* 0x000fca00078e00ff */
[----:B------:R-:W-:Y:S01]  /*19c80*/  LOP3.LUT R9, R9, 0x38, RZ, 0xc0, !PT ;  /* 0x0000003809097812 */ /* 0x000fe200078ec0ff */
[----:B------:R-:W-:-:S07]  /*19c90*/  IMAD.MOV.U32 R8, RZ, RZ, R14 ;  /* 0x000000ffff087224 */ /* 0x000fce00078e000e */
[----:B------:R-:W-:Y:S05]  /*19ca0*/  WARPSYNC.COLLECTIVE R15, `(.L_x_1382) ;  /* 0x000000000f087348 */ /* 0x000fea0003c00000 */
[----:B------:R0:W1:Y:S02]  /*19cb0*/  SHFL.IDX P6, R14, R13, R12, R11 ;  /* 0x0000000c0d0e7389 */ /* 0x00006400000c000b */
[----:B01----:R-:W-:Y:S01]  /*19cc0*/  ENDCOLLECTIVE ;  /* 0x000000000000791b */ /* 0x003fe20003800000 */
.L_x_1382:
[----:B------:R-:W-:Y:S01]  /*19cd0*/  ULDC.64 UR4, c[0x0][0x208] ;  /* 0x0000820000047ab9 */ /* 0x000fe20000000a00 */
[----:B------:R-:W-:Y:S02]  /*19ce0*/  IMAD.MOV.U32 R13, RZ, RZ, R3 ;  /* 0x000000ffff0d7224 */ /* 0x000fe400078e0003 */
[----:B------:R-:W-:Y:S02]  /*19cf0*/  IMAD.MOV.U32 R12, RZ, RZ, 0x3 ;  /* 0x00000003ff0c7424 */ /* 0x000fe400078e00ff */
[----:B------:R-:W-:-:S05]  /*19d00*/  IMAD.MOV.U32 R5, RZ, RZ, R14 ;  /* 0x000000ffff057224 */ /* 0x000fca00078e000e */
[----:B------:R-:W-:-:S05]  /*19d10*/  @!P3 LEA R5, P4, R9, R5, 0x1 ;  /* 0x000000050905b211 */ /* 0x000fca00078808ff */
[----:B------:R-:W-:-:S04]  /*19d20*/  @!P3 IMAD.X R6, RZ, RZ, R8, P4 ;  /* 0x000000ffff06b224 */ /* 0x000fc800020e0608 */
[----:B------:R-:W-:Y:S02]  /*19d30*/  @!P3 IMAD.MOV.U32 R7, RZ, RZ, R6 ;  /* 0x000000ffff07b224 */ /* 0x000fe400078e0006 */
        /* <DEDUP_REMOVED lines=12> */
.L_x_1383:
[----:B------:R-:W-:Y:S02]  /*19e00*/  IMAD.MOV.U32 R13, RZ, RZ, R4 ;  /* 0x000000ffff0d7224 */ /* 0x000fe400078e0004 */
[----:B------:R-:W-:-:S07]  /*19e10*/  IMAD.MOV.U32 R6, RZ, RZ, R14 ;  /* 0x000000ffff067224 */ /* 0x000fce00078e000e */
[----:B------:R-:W-:Y:S05]  /*19e20*/  WARPSYNC.COLLECTIVE R15, `(.L_x_1384) ;  /* 0x000000000f087348 */ /* 0x000fea0003c00000 */
[----:B------:R0:W1:Y:S02]  /*19e30*/  SHFL.IDX P6, R14, R13, R12, R11 ;  /* 0x0000000c0d0e7389 */ /* 0x00006400000c000b */
[----:B01----:R-:W-:Y:S01]  /*19e40*/  ENDCOLLECTIVE ;  /* 0x000000000000791b */ /* 0x003fe20003800000 */
.L_x_1384:
        /* <DEDUP_REMOVED lines=19> */
.L_x_1385:
[----:B------:R-:W-:Y:S02]  /*19f80*/  IMAD.MOV.U32 R13, RZ, RZ, R4 ;  /* 0x000000ffff0d7224 */ /* 0x000fe400078e0004 */
[----:B------:R-:W-:-:S07]  /*19f90*/  IMAD.MOV.U32 R6, RZ, RZ, R14 ;  /* 0x000000ffff067224 */ /* 0x000fce00078e000e */
[----:B------:R-:W-:Y:S05]  /*19fa0*/  WARPSYNC.COLLECTIVE R15, `(.L_x_1386) ;  /* 0x000000000f087348 */ /* 0x000fea0003c00000 */
[----:B------:R0:W1:Y:S02]  /*19fb0*/  SHFL.IDX P6, R14, R13, R12, R11 ;  /* 0x0000000c0d0e7389 */ /* 0x00006400000c000b */
[----:B01----:R-:W-:Y:S01]  /*19fc0*/  ENDCOLLECTIVE ;  /* 0x000000000000791b */ /* 0x003fe20003800000 */
.L_x_1386:
        /* <DEDUP_REMOVED lines=19> */
.L_x_1387:
[----:B------:R-:W-:Y:S02]  /*1a100*/  IMAD.MOV.U32 R13, RZ, RZ, R4 ;  /* 0x000000ffff0d7224 */ /* 0x000fe400078e0004 */
[----:B------:R-:W-:-:S07]  /*1a110*/  IMAD.MOV.U32 R6, RZ, RZ, R14 ;  /* 0x000000ffff067224 */ /* 0x000fce00078e000e */
[----:B------:R-:W-:Y:S05]  /*1a120*/  WARPSYNC.COLLECTIVE R15, `(.L_x_1388) ;  /* 0x000000000f087348 */ /* 0x000fea0003c00000 */
[----:B------:R0:W1:Y:S02]  /*1a130*/  SHFL.IDX P6, R14, R13, R12, R11 ;  /* 0x0000000c0d0e7389 */ /* 0x00006400000c000b */
[----:B01----:R-:W-:Y:S01]  /*1a140*/  ENDCOLLECTIVE ;  /* 0x000000000000791b */ /* 0x003fe20003800000 */
.L_x_1388:
[----:B------:R-:W-:Y:S01]  /*1a150*/  ULDC.64 UR4, c[0x0][0x208] ;  /* 0x0000820000047ab9 */ /* 0x000fe20000000a00 */
[----:B------:R-:W-:Y:S02]  /*1a160*/  IMAD.MOV.U32 R13, RZ, RZ, R3 ;  /* 0x000000ffff0d7224 */ /* 0x000fe400078e0003 */
[----:B------:R-:W-:Y:S02]  /*1a170*/  IMAD.MOV.U32 R12, RZ, RZ, 0x6 ;  /* 0x00000006ff0c7424 */ /* 0x000fe400078e00ff */
[----:B------:R-:W-:-:S05]  /*1a180*/  IMAD.MOV.U32 R5, RZ, RZ, R14 ;  /* 0x000000ffff057224 */ /* 0x000fca00078e000e */
[----:B------:R-:W-:-:S05]  /*1a190*/  @!P3 LEA R5, P4, R9, R5, 0x1 ;  /* 0x000000050905b211 */ /* 0x000fca00078808ff */
[----:B------:R-:W-:-:S04]  /*1a1a0*/  @!P3 IMAD.X R6, RZ, RZ, R6, P4 ;  /* 0x000000ffff06b224 */ /* 0x000fc800020e0606 */
[----:B------:R-:W-:Y:S02]  /*1a1b0*/  @!P3 IMAD.MOV.U32 R7, RZ, RZ, R6 ;  /* 0x000000ffff07b224 */ /* 0x000fe400078e0006 */
[----:B------:R-:W-:-:S05]  /*1a1c0*/  @!P3 IMAD.MOV.U32 R6, RZ, RZ, R5 ;  /* 0x000000ffff06b224 */ /* 0x000fca00078e0005 */
        /* <DEDUP_REMOVED lines=9> */
.L_x_1389:
[----:B------:R-:W-:-:S05]  /*1a260*/  VIADD R7, R0, 0x60 ;  /* 0x0000006000077836 */ /* 0x000fca0000000000 */
[----:B------:R-:W-:Y:S01]  /*1a270*/  ISETP.GE.AND P4, PT, R7, R2, PT ;  /* 0x000000020700720c */ /* 0x000fe20003f86270 */
[----:B------:R-:W-:Y:S02]  /*1a280*/  IMAD.MOV.U32 R13, RZ, RZ, R4 ;  /* 0x000000ffff0d7224 */ /* 0x000fe400078e0004 */
[----:B------:R-:W-:-:S10]  /*1a290*/  IMAD.MOV.U32 R6, RZ, RZ, R14 ;  /* 0x000000ffff067224 */ /* 0x000fd400078e000e */
[----:B------:R-:W-:Y:S05]  /*1a2a0*/  WARPSYNC.COLLECTIVE R15, `(.L_x_1390) ;  /* 0x000000000f087348 */ /* 0x000fea0003c00000 */
[----:B------:R0:W1:Y:S02]  /*1a2b0*/  SHFL.IDX P6, R14, R13, R12, R11 ;  /* 0x0000000c0d0e7389 */ /* 0x00006400000c000b */
[----:B01----:R-:W-:Y:S01]  /*1a2c0*/  ENDCOLLECTIVE ;  /* 0x000000000000791b */ /* 0x003fe20003800000 */
.L_x_1390:
        /* <DEDUP_REMOVED lines=17> */
.L_x_1391:
[----:B------:R-:W-:Y:S02]  /*1a3e0*/  IMAD.MOV.U32 R13, RZ, RZ, R4 ;  /* 0x000000ffff0d7224 */ /* 0x000fe400078e0004 */
[----:B------:R-:W-:-:S07]  /*1a3f0*/  IMAD.MOV.U32 R5, RZ, RZ, R14 ;  /* 0x000000ffff057224 */ /* 0x000fce00078e000e */
[----:B------:R-:W-:Y:S05]  /*1a400*/  WARPSYNC.COLLECTIVE R15, `(.L_x_1392) ;  /* 0x000000000f087348 */ /* 0x000fea0003c00000 */
[----:B------:R0:W1:Y:S02]  /*1a410*/  SHFL.IDX P6, R14, R13, R12, R11 ;  /* 0x0000000c0d0e7389 */ /* 0x00006400000c000b */
[----:B01----:R-:W-:Y:S01]  /*1a420*/  ENDCOLLECTIVE ;  /* 0x000000000000791b */ /* 0x003fe20003800000 */
.L_x_1392:
[----:B------:R-:W-:Y:S01]  /*1a430*/  IMAD.MOV.U32 R3, RZ, RZ, R14 ;  /* 0x000000ffff037224 */ /* 0x000fe200078e000e */
[----:B------:R-:W-:Y:S06]  /*1a440*/  BRA `(.L_x_1393) ;  /* 0xffffffac00d87947 */ /* 0x000fec000383ffff */
.L_x_1279:
[----:B0-----:R0:W3:Y:S02]  /*1a450*/  SYNCS.PHASECHK.TRANS64.TRYWAIT P0, [R18+URZ+0x2a820], R0 ;  /* 0x02a82000120075a7 */ /* 0x0010e4000800017f */
[----:B---3--:R-:W-:Y:S05]  /*1a460*/  @!P0 NANOSLEEP.SYNCS 0x989680 ;  /* 0x009896800000895d */ /* 0x008fea0003900000 */
[----:B------:R-:W3:Y:S02]  /*1a470*/  @!P0 SYNCS.PHASECHK.TRANS64 P0, [R18+URZ+0x2a820], R0 ;  /* 0x02a82000120085a7 */ /* 0x000ee4000800007f */
[----:B---3--:R-:W-:Y:S05]  /*1a480*/  @!P0 BRA `(.L_x_1279) ;  /* 0xfffffffc00f08947 */ /* 0x008fea000383ffff */
[----:B------:R-:W-:Y:S05]  /*1a490*/  BRA `(.L_x_1394) ;  /* 0xffffffb0005c7947 */ /* 0x000fea000383ffff */
.L_x_1288:
[----:B-1----:R1:W2:Y:S02]  /*1a4a0*/  SYNCS.PHASECHK.TRANS64.TRYWAIT P0, [R3+URZ+0x2a840], R2 ;  /* 0x02a84002030075a7 */ /* 0x0022a4000800017f */
[----:B--2---:R-:W-:Y:S05]  /*1a4b0*/  @!P0 NANOSLEEP.SYNCS 0x989680 ;  /* 0x009896800000895d */ /* 0x004fea0003900000 */
[----:B------:R-:W2:Y:S02]  /*1a4c0*/  @!P0 SYNCS.PHASECHK.TRANS64 P0, [R3+URZ+0x2a840], R2 ;  /* 0x02a84002030085a7 */ /* 0x000ea4000800007f */
[----:B--2---:R-:W-:Y:S05]  /*1a4d0*/  @!P0 BRA `(.L_x_1288) ;  /* 0xfffffffc00f08947 */ /* 0x004fea000383ffff */
[----:B------:R-:W-:Y:S05]  /*1a4e0*/  BRA `(.L_x_1395) ;  /* 0xffffffb400547947 */ /* 0x000fea000383ffff */
.L_x_1295:
[----:B0-----:R0:W1:Y:S02]  /*1a4f0*/  SYNCS.PHASECHK.TRANS64.TRYWAIT P0, [R3+URZ+0x60], R2 ;  /* 0x00006002030075a7 */ /* 0x001064000800017f */
[----:B-1----:R-:W-:Y:S05]  /*1a500*/  @!P0 NANOSLEEP.SYNCS 0x989680 ;  /* 0x009896800000895d */ /* 0x002fea0003900000 */
[----:B------:R-:W1:Y:S02]  /*1a510*/  @!P0 SYNCS.PHASECHK.TRANS64 P0, [R3+URZ+0x60], R2 ;  /* 0x00006002030085a7 */ /* 0x000e64000800007f */
[----:B-1----:R-:W-:Y:S05]  /*1a520*/  @!P0 BRA `(.L_x_1295) ;  /* 0xfffffffc00f08947 */ /* 0x002fea000383ffff */
[----:B------:R-:W-:Y:S05]  /*1a530*/  BRA `(.L_x_1396) ;  /* 0xffffffb800647947 */ /* 0x000fea000383ffff */
.L_x_1304:
[----:B-1----:R1:W2:Y:S02]  /*1a540*/  SYNCS.PHASECHK.TRANS64.TRYWAIT P0, [R3+URZ+0x2a840], R2 ;  /* 0x02a84002030075a7 */ /* 0x0022a4000800017f */
[----:B--2---:R-:W-:Y:S05]  /*1a550*/  @!P0 NANOSLEEP.SYNCS 0x989680 ;  /* 0x009896800000895d */ /* 0x004fea0003900000 */
[----:B------:R-:W2:Y:S02]  /*1a560*/  @!P0 SYNCS.PHASECHK.TRANS64 P0, [R3+URZ+0x2a840], R2 ;  /* 0x02a84002030085a7 */ /* 0x000ea4000800007f */
[----:B--2---:R-:W-:Y:S05]  /*1a570*/  @!P0 BRA `(.L_x_1304) ;  /* 0xfffffffc00f08947 */ /* 0x004fea000383ffff */
[----:B------:R-:W-:Y:S05]  /*1a580*/  BRA `(.L_x_1397) ;  /* 0xffffffbc00f47947 */ /* 0x000fea000383ffff */
.L_x_1311:
[----:B0-----:R0:W1:Y:S02]  /*1a590*/  SYNCS.PHASECHK.TRANS64.TRYWAIT P0, [R2+URZ+0x60], R3 ;  /* 0x00006003020075a7 */ /* 0x001064000800017f */
[----:B-1----:R-:W-:Y:S05]  /*1a5a0*/  @!P0 NANOSLEEP.SYNCS 0x989680 ;  /* 0x009896800000895d */ /* 0x002fea0003900000 */
[----:B------:R-:W1:Y:S02]  /*1a5b0*/  @!P0 SYNCS.PHASECHK.TRANS64 P0, [R2+URZ+0x60], R3 ;  /* 0x00006003020085a7 */ /* 0x000e64000800007f */
[----:B-1----:R-:W-:Y:S05]  /*1a5c0*/  @!P0 BRA `(.L_x_1311) ;  /* 0xfffffffc00f08947 */ /* 0x002fea000383ffff */
[----:B------:R-:W-:Y:S05]  /*1a5d0*/  BRA `(.L_x_1398) ;  /* 0xffffffc400047947 */ /* 0x000fea000383ffff */
.L_x_1320:
[----:B--2---:R2:W3:Y:S02]  /*1a5e0*/  SYNCS.PHASECHK.TRANS64.TRYWAIT P0, [R2+URZ+0x2a840], R3 ;  /* 0x02a84003020075a7 */ /* 0x0044e4000800017f */
[----:B---3--:R-:W-:Y:S05]  /*1a5f0*/  @!P0 NANOSLEEP.SYNCS 0x989680 ;  /* 0x009896800000895d */ /* 0x008fea0003900000 */
[----:B------:R-:W3:Y:S02]  /*1a600*/  @!P0 SYNCS.PHASECHK.TRANS64 P0, [R2+URZ+0x2a840], R3 ;  /* 0x02a84003020085a7 */ /* 0x000ee4000800007f */
[----:B---3--:R-:W-:Y:S05]  /*1a610*/  @!P0 BRA `(.L_x_1320) ;  /* 0xfffffffc00f08947 */ /* 0x008fea000383ffff */
[----:B------:R-:W-:Y:S05]  /*1a620*/  BRA `(.L_x_1399) ;  /* 0xffffffc800687947 */ /* 0x000fea000383ffff */
.L_x_1327:
[----:B0-----:R0:W1:Y:S02]  /*1a630*/  SYNCS.PHASECHK.TRANS64.TRYWAIT P0, [R2+URZ+0x60], R5 ;  /* 0x00006005020075a7 */ /* 0x001064000800017f */
[----:B-1----:R-:W-:Y:S05]  /*1a640*/  @!P0 NANOSLEEP.SYNCS 0x989680 ;  /* 0x009896800000895d */ /* 0x002fea0003900000 */
[----:B------:R-:W1:Y:S02]  /*1a650*/  @!P0 SYNCS.PHASECHK.TRANS64 P0, [R2+URZ+0x60], R5 ;  /* 0x00006005020085a7 */ /* 0x000e64000800007f */
[----:B-1----:R-:W-:Y:S05]  /*1a660*/  @!P0 BRA `(.L_x_1327) ;  /* 0xfffffffc00f08947 */ /* 0x002fea000383ffff */
[----:B------:R-:W-:Y:S05]  /*1a670*/  BRA `(.L_x_1400) ;  /* 0xffffffcc00787947 */ /* 0x000fea000383ffff */
.L_x_1338:
[----:B--2---:R2:W3:Y:S02]  /*1a680*/  SYNCS.PHASECHK.TRANS64.TRYWAIT P0, [R0+URZ+0x2a860], R2 ;  /* 0x02a86002000075a7 */ /* 0x0044e4000800017f */
[----:B---3--:R-:W-:Y:S05]  /*1a690*/  @!P0 NANOSLEEP.SYNCS 0x989680 ;  /* 0x009896800000895d */ /* 0x008fea0003900000 */
[----:B------:R-:W3:Y:S02]  /*1a6a0*/  @!P0 SYNCS.PHASECHK.TRANS64 P0, [R0+URZ+0x2a860], R2 ;  /* 0x02a86002000085a7 */ /* 0x000ee4000800007f */
[----:B---3--:R-:W-:Y:S05]  /*1a6b0*/  @!P0 BRA `(.L_x_1338) ;  /* 0xfffffffc00f08947 */ /* 0x008fea000383ffff */
[----:B------:R-:W-:Y:S05]  /*1a6c0*/  BRA `(.L_x_1401) ;  /* 0xffffffd000c87947 */ /* 0x000fea000383ffff */
.L_x_1345:
[----:B------:R-:W3:Y:S01]  /*1a6d0*/  LDL R3, [R1] ;  /* 0x0000000001037983 */ /* 0x000ee20000100800 */
[----:B------:R-:W-:Y:S01]  /*1a6e0*/  BSSY B0, `(.L_x_1402) ;  /* 0x0000008000007945 */ /* 0x000fe20003800000 */
[----:B0-----:R-:W-:Y:S02]  /*1a6f0*/  IMAD.MOV.U32 R12, RZ, RZ, RZ ;  /* 0x000000ffff0c7224 */ /* 0x001fe400078e00ff */
[----:B------:R-:W-:Y:S02]  /*1a700*/  IMAD.MOV.U32 R11, RZ, RZ, 0x1f ;  /* 0x0000001fff0b7424 */ /* 0x000fe400078e00ff */
[----:B------:R-:W-:Y:S02]  /*1a710*/  IMAD.MOV.U32 R15, RZ, RZ, -0x1 ;  /* 0xffffffffff0f7424 */ /* 0x000fe400078e00ff */
[----:B---3--:R-:W-:-:S07]  /*1a720*/  IMAD.MOV.U32 R13, RZ, RZ, R3 ;  /* 0x000000ffff0d7224 */ /* 0x008fce00078e0003 */
[----:B-12---:R-:W-:Y:S05]  /*1a730*/  WARPSYNC.COLLECTIVE R15, `(.L_x_1403) ;  /* 0x000000000f087348 */ /* 0x006fea0003c00000 */
[----:B------:R0:W3:Y:S02]  /*1a740*/  SHFL.IDX P6, R14, R13, R12, R11 ;  /* 0x0000000c0d0e7389 */ /* 0x0000e400000c000b */
[----:B0123--:R-:W-:Y:S01]  /*1a750*/  ENDCOLLECTIVE ;  /* 0x000000000000791b */ /* 0x00ffe20003800000 */
.L_x_1403:
[----:B------:R-:W-:Y:S05]  /*1a760*/  BSYNC B0 ;  /* 0x0000000000007941 */ /* 0x000fea0003800000 */
.L_x_1402:
[----:B------:R0:W5:Y:S01]  /*1a770*/  LDL R2, [R1+0xc] ;  /* 0x00000c0001027983 */ /* 0x0001620000100800 */
[----:B------:R-:W-:Y:S02]  /*1a780*/  IMAD.MOV.U32 R13, RZ, RZ, R3 ;  /* 0x000000ffff0d7224 */ /* 0x000fe400078e0003 */
[----:B------:R-:W-:Y:S02]  /*1a790*/  IMAD.MOV.U32 R12, RZ, RZ, 0x1 ;  /* 0x00000001ff0c7424 */ /* 0x000fe400078e00ff */
[----:B------:R-:W-:Y:S02]  /*1a7a0*/  IMAD.MOV.U32 R11, RZ, RZ, 0x1f ;  /* 0x0000001fff0b7424 */ /* 0x000fe400078e00ff */
[----:B------:R-:W-:Y:S02]  /*1a7b0*/  IMAD.MOV.U32 R15, RZ, RZ, -0x1 ;  /* 0xffffffffff0f7424 */ /* 0x000fe400078e00ff */
[----:B0-----:R-:W-:-:S07]  /*1a7c0*/  IMAD.MOV.U32 R0, RZ, RZ, R14 ;  /* 0x000000ffff007224 */ /* 0x001fce00078e000e */
[----:B-----5:R-:W-:Y:S05]  /*1a7d0*/  WARPSYNC.COLLECTIVE R15, `(.L_x_1404) ;  /* 0x000000000f087348 */ /* 0x020fea0003c00000 */
[----:B------:R0:W1:Y:S02]  /*1a7e0*/  SHFL.IDX P6, R14, R13, R12, R11 ;  /* 0x0000000c0d0e7389 */ /* 0x00006400000c000b */
[----:B01---5:R-:W-:Y:S01]  /*1a7f0*/  ENDCOLLECTIVE ;  /* 0x000000000000791b */ /* 0x023fe20003800000 */
.L_x_1404:
[----:B------:R-:W-:Y:S01]  /*1a800*/  ULDC UR4, c[0x0][0xc3c] ;  /* 0x00030f0000047ab9 */ /* 0x000fe20000000800 */
[----:B------:R-:W-:Y:S01]  /*1a810*/  ULDC.64 UR6, c[0x0][0x208] ;  /* 0x0000820000067ab9 */ /* 0x000fe20000000a00 */
        /* <DEDUP_REMOVED lines=14> */
[----:B------:R-:W-:Y:S01]  /*1a900*/  ISETP.GE.U32.AND P5, PT, R16, 0x10, PT ;  /* 0x000000101000780c */ /* 0x000fe20003fa6070 */
[----:B--2---:R-:W-:Y:S01]  /*1a910*/  @!P1 IMAD.MOV.U32 R5, RZ, RZ, R6 ;  /* 0x000000ffff059224 */ /* 0x004fe200078e0006 */
[----:B------:R-:W-:-:S02]  /*1a920*/  CS2R R6, SRZ ;  /* 0x0000000000067805 */ /* 0x000fc4000001ff00 */
[----:B---3--:R-:W-:Y:S01]  /*1a930*/  @!P1 IMAD.MOV.U32 R7, RZ, RZ, R2 ;  /* 0x000000ffff079224 */ /* 0x008fe200078e0002 */
[----:B------:R-:W-:-:S03]  /*1a940*/  ISETP.NE.AND P1, PT, R16, RZ, PT ;  /* 0x000000ff1000720c */ /* 0x000fc60003f25270 */
[----:B------:R-:W-:-:S04]  /*1a950*/  IMAD R2, R7, R5, RZ ;  /* 0x0000000507027224 */ /* 0x000fc800078e02ff */
[----:B------:R-:W-:-:S07]  /*1a960*/  IMAD.MOV.U32 R13, RZ, RZ, R2 ;  /* 0x000000ffff0d7224 */ /* 0x000fce00078e0002 */
[----:B------:R-:W-:Y:S05]  /*1a970*/  WARPSYNC.COLLECTIVE R15, `(.L_x_1405) ;  /* 0x000000000f087348 */ /* 0x000fea0003c00000 */
[----:B------:R0:W1:Y:S02]  /*1a980*/  SHFL.UP P6, R14, R13, R12, R11 ;  /* 0x0400000c0d0e7389 */ /* 0x00006400000c000b */
[----:B01----:R-:W-:Y:S01]  /*1a990*/  ENDCOLLECTIVE ;  /* 0x000000000000791b */ /* 0x003fe20003800000 */
.L_x_1405:
        /* <DEDUP_REMOVED lines=8> */
.L_x_1406:
        /* <DEDUP_REMOVED lines=8> */
.L_x_1407:
        /* <DEDUP_REMOVED lines=8> */
.L_x_1408:
        /* <DEDUP_REMOVED lines=8> */
.L_x_1409:
        /* <DEDUP_REMOVED lines=9> */
.L_x_1410:
[----:B------:R-:W-:Y:S01]  /*1ac30*/  IMAD.MOV.U32 R10, RZ, RZ, R14 ;  /* 0x000000ffff0a7224 */ /* 0x000fe200078e000e */
[----:B------:R-:W-:Y:S06]  /*1ac40*/  BRA `(.L_x_1411) ;  /* 0xffffffd4003c7947 */ /* 0x000fec000383ffff */
.L_x_1348:
[----:B------:R-:W-:Y:S01]  /*1ac50*/  BSSY B0, `(.L_x_1412) ;  /* 0x0000008000007945 */ /* 0x000fe20003800000 */
[----:B------:R-:W-:Y:S02]  /*1ac60*/  IMAD.MOV.U32 R13, RZ, RZ, R2 ;  /* 0x000000ffff0d7224 */ /* 0x000fe400078e0002 */
[----:B------:R-:W-:Y:S02]  /*1ac70*/  IMAD.MOV.U32 R12, RZ, RZ, 0x1 ;  /* 0x00000001ff0c7424 */ /* 0x000fe400078e00ff */
[----:B------:R-:W-:Y:S02]  /*1ac80*/  IMAD.MOV.U32 R11, RZ, RZ, RZ ;  /* 0x000000ffff0b7224 */ /* 0x000fe400078e00ff */
[----:B------:R-:W-:-:S07]  /*1ac90*/  IMAD.MOV.U32 R15, RZ, RZ, -0x1 ;  /* 0xffffffffff0f7424 */ /* 0x000fce00078e00ff */
[----:B------:R-:W-:Y:S05]  /*1aca0*/  WARPSYNC.COLLECTIVE R15, `(.L_x_1413) ;  /* 0x000000000f087348 */ /* 0x000fea0003c00000 */
[----:B------:R0:W1:Y:S02]  /*1acb0*/  SHFL.UP P6, R14, R13, R12, R11 ;  /* 0x0400000c0d0e7389 */ /* 0x00006400000c000b */
[----:B01----:R-:W-:Y:S01]  /*1acc0*/  ENDCOLLECTIVE ;  /* 0x000000000000791b */ /* 0x003fe20003800000 */
.L_x_1413:
[----:B------:R-:W-:Y:S05]  /*1acd0*/  BSYNC B0 ;  /* 0x0000000000007941 */ /* 0x000fea0003800000 */
.L_x_1412:
        /* <DEDUP_REMOVED lines=10> */
.L_x_1414:
        /* <DEDUP_REMOVED lines=8> */
.L_x_1415:
        /* <DEDUP_REMOVED lines=8> */
.L_x_1416:
        /* <DEDUP_REMOVED lines=8> */
.L_x_1417:
        /* <DEDUP_REMOVED lines=9> */
.L_x_1418:
[----:B------:R-:W-:Y:S01]  /*1af90*/  IMAD.MOV.U32 R10, RZ, RZ, R14 ;  /* 0x000000ffff0a7224 */ /* 0x000fe200078e000e */
[----:B------:R-:W-:Y:S06]  /*1afa0*/  BRA `(.L_x_1419) ;  /* 0xffffffd400147947 */ /* 0x000fec000383ffff */
.L_x_1350:
[----:B------:R-:W-:Y:S01]  /*1afb0*/  BSSY B0, `(.L_x_1420) ;  /* 0x0000006000007945 */ /* 0x000fe20003800000 */
[----:B------:R-:W-:Y:S01]  /*1afc0*/  PLOP3.LUT P6, PT, P6, PT, PT, 0x8, 0x0 ;  /* 0x000000000000781c */ /* 0x000fe200037ce170 */
[----:B------:R-:W-:-:S12]  /*1afd0*/  IMAD.MOV.U32 R15, RZ, RZ, -0x1 ;  /* 0xffffffffff0f7424 */ /* 0x000fd800078e00ff */
[----:B0-----:R-:W-:Y:S05]  /*1afe0*/  WARPSYNC.COLLECTIVE R15, `(.L_x_1421) ;  /* 0x000000000f087348 */ /* 0x001fea0003c00000 */
[----:B------:R-:W-:Y:S01]  /*1aff0*/  VOTE.ANY R14, PT, P6 ;  /* 0x00000000000e7806 */ /* 0x000fe200030e0100 */
[----:B0-----:R-:W-:Y:S06]  /*1b000*/  ENDCOLLECTIVE ;  /* 0x000000000000791b */ /* 0x001fec0003800000 */
.L_x_1421:
[----:B------:R-:W-:Y:S05]  /*1b010*/  BSYNC B0 ;  /* 0x0000000000007941 */ /* 0x000fea0003800000 */
.L_x_1420:
[----:B------:R0:W5:Y:S01]  /*1b020*/  LDL.LU R16, [R1+0xc] ;  /* 0x00000c0001107983 */ /* 0x0001620000300800 */
[----:B------:R-:W-:Y:S02]  /*1b030*/  IMAD.MOV.U32 R3, RZ, RZ, R14 ;  /* 0x000000ffff037224 */ /* 0x000fe400078e000e */
[----:B------:R-:W-:Y:S02]  /*1b040*/  IMAD.MOV.U32 R13, RZ, RZ, R5 ;  /* 0x000000ffff0d7224 */ /* 0x000fe400078e0005 */
[----:B------:R-:W1:Y:S01]  /*1b050*/  POPC R9, R3 ;  /* 0x0000000300097309 */ /* 0x000e620000000000 */
[----:B------:R-:W-:Y:S02]  /*1b060*/  IMAD.MOV.U32 R11, RZ, RZ, 0x1f ;  /* 0x0000001fff0b7424 */ /* 0x000fe400078e00ff */
[----:B------:R-:W-:Y:S02]  /*1b070*/  IMAD.MOV.U32 R15, RZ, RZ, -0x1 ;  /* 0xffffffffff0f7424 */ /* 0x000fe400078e00ff */
[----:B01----:R-:W-:-:S07]  /*1b080*/  IMAD.MOV.U32 R12, RZ, RZ, R9 ;  /* 0x000000ffff0c7224 */ /* 0x003fce00078e0009 */
[----:B-----5:R-:W-:Y:S05]  /*1b090*/  WARPSYNC.COLLECTIVE R15, `(.L_x_1422) ;  /* 0x000000000f087348 */ /* 0x020fea0003c00000 */
[----:B------:R0:W1:Y:S02]  /*1b0a0*/  SHFL.IDX P6, R14, R13, R12, R11 ;  /* 0x0000000c0d0e7389 */ /* 0x00006400000c000b */
[----:B01---5:R-:W-:Y:S01]  /*1b0b0*/  ENDCOLLECTIVE ;  /* 0x000000000000791b */ /* 0x023fe20003800000 */
.L_x_1422:
[----:B------:R-:W-:Y:S02]  /*1b0c0*/  IMAD.MOV.U32 R13, RZ, RZ, R7 ;  /* 0x000000ffff0d7224 */ /* 0x000fe400078e0007 */
[----:B------:R-:W-:-:S07]  /*1b0d0*/  IMAD.MOV.U32 R4, RZ, RZ, R14 ;  /* 0x000000ffff047224 */ /* 0x000fce00078e000e */
[----:B------:R-:W-:Y:S05]  /*1b0e0*/  WARPSYNC.COLLECTIVE R15, `(.L_x_1423) ;  /* 0x000000000f087348 */ /* 0x000fea0003c00000 */
[----:B------:R0:W1:Y:S02]  /*1b0f0*/  SHFL.IDX P6, R14, R13, R12, R11 ;  /* 0x0000000c0d0e7389 */ /* 0x00006400000c000b */
[----:B01----:R-:W-:Y:S01]  /*1b100*/  ENDCOLLECTIVE ;  /* 0x000000000000791b */ /* 0x003fe20003800000 */
.L_x_1423:
[----:B------:R-:W-:Y:S02]  /*1b110*/  IMAD.MOV.U32 R7, RZ, RZ, R14 ;  /* 0x000000ffff077224 */ /* 0x000fe400078e000e */
[----:B------:R-:W-:-:S05]  /*1b120*/  IMAD.IADD R5, R9, 0x1, R16 ;  /* 0x0000000109057824 */ /* 0x000fca00078e0210 */
[----:B------:R0:W-:Y:S01]  /*1b130*/  STL [R1+0xc], R5 ;  /* 0x00000c0501007387 */ /* 0x0001e20000100800 */
[----:B------:R-:W-:Y:S05]  /*1b140*/  BRA `(.L_x_1424) ;  /* 0xffffffd000f47947 */ /* 0x000fea000383ffff */
.L_x_1352:
[----:B------:R-:W-:Y:S01]  /*1b150*/  BSSY B0, `(.L_x_1425) ;  /* 0x0000008000007945 */ /* 0x000fe20003800000 */
[----:B------:R-:W-:Y:S02]  /*1b160*/  IMAD.MOV.U32 R13, RZ, RZ, R2 ;  /* 0x000000ffff0d7224 */ /* 0x000fe400078e0002 */
[----:B------:R-:W-:Y:S02]  /*1b170*/  IMAD.MOV.U32 R12, RZ, RZ, R9 ;  /* 0x000000ffff0c7224 */ /* 0x000fe400078e0009 */
[----:B------:R-:W-:Y:S02]  /*1b180*/  IMAD.MOV.U32 R11, RZ, RZ, 0x1f ;  /* 0x0000001fff0b7424 */ /* 0x000fe400078e00ff */
[----:B------:R-:W-:-:S07]  /*1b190*/  IMAD.MOV.U32 R15, RZ, RZ, -0x1 ;  /* 0xffffffffff0f7424 */ /* 0x000fce00078e00ff */
[----:B0-----:R-:W-:Y:S05]  /*1b1a0*/  WARPSYNC.COLLECTIVE R15, `(.L_x_1426) ;  /* 0x000000000f087348 */ /* 0x001fea0003c00000 */
[----:B------:R1:W2:Y:S02]  /*1b1b0*/  SHFL.IDX P6, R14, R13, R12, R11 ;  /* 0x0000000c0d0e7389 */ /* 0x0002a400000c000b */
[----:B012---:R-:W-:Y:S01]  /*1b1c0*/  ENDCOLLECTIVE ;  /* 0x000000000000791b */ /* 0x007fe20003800000 */
.L_x_1426:
[----:B------:R-:W-:Y:S05]  /*1b1d0*/  BSYNC B0 ;  /* 0x0000000000007941 */ /* 0x000fea0003800000 */
.L_x_1425:
[----:B------:R-:W-:Y:S01]  /*1b1e0*/  IMAD.MOV.U32 R2, RZ, RZ, R14 ;  /* 0x000000ffff027224 */ /* 0x000fe200078e000e */
[----:B------:R-:W-:Y:S06]  /*1b1f0*/  BRA `(.L_x_1427) ;  /* 0xffffffd000e07947 */ /* 0x000fec000383ffff */
.L_x_1358:
[----:B0-----:R0:W1:Y:S02]  /*1b200*/  SYNCS.PHASECHK.TRANS64.TRYWAIT P0, [R0+URZ+0x2a820], R3 ;  /* 0x02a82003000075a7 */ /* 0x001064000800017f */
[----:B-1----:R-:W-:Y:S05]  /*1b210*/  @!P0 NANOSLEEP.SYNCS 0x989680 ;  /* 0x009896800000895d */ /* 0x002fea0003900000 */
[----:B------:R-:W1:Y:S02]  /*1b220*/  @!P0 SYNCS.PHASECHK.TRANS64 P0, [R0+URZ+0x2a820], R3 ;  /* 0x02a82003000085a7 */ /* 0x000e64000800007f */
[----:B-1----:R-:W-:Y:S05]  /*1b230*/  @!P0 BRA `(.L_x_1358) ;  /* 0xfffffffc00f08947 */ /* 0x002fea000383ffff */
[----:B------:R-:W-:Y:S05]  /*1b240*/  BRA `(.L_x_1428) ;  /* 0xffffffdc00847947 */ /* 0x000fea000383ffff */
.L_x_1359:
[----:B------:R-:W1:Y:S01]  /*1b250*/  S2R R2, SR_TID.X ;  /* 0x0000000000027919 */ /* 0x000e620000002100 */
[----:B------:R-:W-:Y:S01]  /*1b260*/  BSSY B0, `(.L_x_1429) ;  /* 0x000000a000007945 */ /* 0x000fe20003800000 */
[----:B------:R-:W-:Y:S02]  /*1b270*/  IMAD.MOV.U32 R12, RZ, RZ, RZ ;  /* 0x000000ffff0c7224 */ /* 0x000fe400078e00ff */
[----:B---3--:R-:W-:Y:S02]  /*1b280*/  IMAD.MOV.U32 R11, RZ, RZ, 0x1f ;  /* 0x0000001fff0b7424 */ /* 0x008fe400078e00ff */
[----:B------:R-:W-:Y:S01]  /*1b290*/  IMAD.MOV.U32 R15, RZ, RZ, -0x1 ;  /* 0xffffffffff0f7424 */ /* 0x000fe200078e00ff */
[----:B-1----:R-:W-:-:S04]  /*1b2a0*/  SHF.R.U32.HI R2, RZ, 0x5, R2 ;  /* 0x00000005ff027819 */ /* 0x002fc80000011602 */
[----:B------:R-:W-:-:S05]  /*1b2b0*/  LOP3.LUT R2, R2, 0x3, RZ, 0xc0, !PT ;  /* 0x0000000302027812 */ /* 0x000fca00078ec0ff */
[----:B------:R-:W-:-:S07]  /*1b2c0*/  IMAD.MOV.U32 R13, RZ, RZ, R2 ;  /* 0x000000ffff0d7224 */ /* 0x000fce00078e0002 */
[----:B0-----:R-:W-:Y:S05]  /*1b2d0*/  WARPSYNC.COLLECTIVE R15, `(.L_x_1430) ;  /* 0x000000000f087348 */ /* 0x001fea0003c00000 */
[----:B------:R1:W2:Y:S02]  /*1b2e0*/  SHFL.IDX P6, R14, R13, R12, R11 ;  /* 0x0000000c0d0e7389 */ /* 0x0002a400000c000b */
[----:B012---:R-:W-:Y:S01]  /*1b2f0*/  ENDCOLLECTIVE ;  /* 0x000000000000791b */ /* 0x007fe20003800000 */
.L_x_1430:
[----:B------:R-:W-:Y:S05]  /*1b300*/  BSYNC B0 ;  /* 0x0000000000007941 */ /* 0x000fea0003800000 */
.L_x_1429:
[----:B------:R-:W-:Y:S05]  /*1b310*/  BRA `(.L_x_1431) ;  /* 0xffffffdc006c7947 */ /* 0x000fea000383ffff */
.L_x_1362:
[----:B------:R-:W-:Y:S01]  /*1b320*/  BSSY B1, `(.L_x_1432) ;  /* 0x0000006000017945 */ /* 0x000fe20003800000 */
[----:B------:R-:W-:-:S07]  /*1b330*/  IMAD.MOV.U32 R15, RZ, RZ, -0x1 ;  /* 0xffffffffff0f7424 */ /* 0x000fce00078e00ff */
[----:B01-3--:R-:W-:Y:S05]  /*1b340*/  WARPSYNC.COLLECTIVE R15, `(.L_x_1433) ;  /* 0x000000000f0c7348 */ /* 0x00bfea0003c00000 */
[----:B------:R-:W-:Y:S02]  /*1b350*/  ELECT P6, UR62, PT ;  /* 0x00000000003e782f */ /* 0x000fe400038c0000 */
[----:B------:R-:W-:Y:S01]  /*1b360*/  MOV R14, UR62 ;  /* 0x0000003e000e7c02 */ /* 0x000fe20008000f00 */
[----:B01-3--:R-:W-:Y:S10]  /*1b370*/  ENDCOLLECTIVE ;  /* 0x000000000000791b */ /* 0x00bff40003800000 */
.L_x_1433:
[----:B------:R-:W-:Y:S05]  /*1b380*/  BSYNC B1 ;  /* 0x0000000000017941 */ /* 0x000fea0003800000 */
.L_x_1432:
[----:B------:R-:W-:Y:S05]  /*1b390*/  BRA `(.L_x_1434) ;  /* 0xffffffdc00647947 */ /* 0x000fea000383ffff */
.L_x_1364:
[----:B0-----:R0:W1:Y:S02]  /*1b3a0*/  SYNCS.PHASECHK.TRANS64.TRYWAIT P0, [R6+URZ], R5 ;  /* 0x00000005060075a7 */ /* 0x001064000800017f */
[----:B-1----:R-:W-:Y:S05]  /*1b3b0*/  @!P0 NANOSLEEP.SYNCS 0x989680 ;  /* 0x009896800000895d */ /* 0x002fea0003900000 */
[----:B------:R-:W1:Y:S02]  /*1b3c0*/  @!P0 SYNCS.PHASECHK.TRANS64 P0, [R6+URZ], R5 ;  /* 0x00000005060085a7 */ /* 0x000e64000800007f */
[----:B-1----:R-:W-:Y:S05]  /*1b3d0*/  @!P0 BRA `(.L_x_1364) ;  /* 0xfffffffc00f08947 */ /* 0x002fea000383ffff */
[----:B------:R-:W-:Y:S05]  /*1b3e0*/  BRA `(.L_x_1435) ;  /* 0xffffffdc00a47947 */ /* 0x000fea000383ffff */
.L_x_1365:
[----:B-1----:R1:W2:Y:S02]  /*1b3f0*/  SYNCS.PHASECHK.TRANS64.TRYWAIT P0, [R7+URZ], R2 ;  /* 0x00000002070075a7 */ /* 0x0022a4000800017f */
[----:B--2---:R-:W-:Y:S05]  /*1b400*/  @!P0 NANOSLEEP.SYNCS 0x989680 ;  /* 0x009896800000895d */ /* 0x004fea0003900000 */
[----:B------:R-:W2:Y:S02]  /*1b410*/  @!P0 SYNCS.PHASECHK.TRANS64 P0, [R7+URZ], R2 ;  /* 0x00000002070085a7 */ /* 0x000ea4000800007f */
[----:B--2---:R-:W-:Y:S05]  /*1b420*/  @!P0 BRA `(.L_x_1365) ;  /* 0xfffffffc00f08947 */ /* 0x004fea000383ffff */
[----:B------:R-:W-:Y:S05]  /*1b430*/  BRA `(.L_x_1436) ;  /* 0xffffffdc00987947 */ /* 0x000fea000383ffff */
.L_x_1367:
[----:B--2---:R2:W4:Y:S02]  /*1b440*/  SYNCS.PHASECHK.TRANS64.TRYWAIT P0, [R4+URZ], R5 ;  /* 0x00000005040075a7 */ /* 0x004524000800017f */
[----:B----4-:R-:W-:Y:S05]  /*1b450*/  @!P0 NANOSLEEP.SYNCS 0x989680 ;  /* 0x009896800000895d */ /* 0x010fea0003900000 */
[----:B------:R-:W4:Y:S02]  /*1b460*/  @!P0 SYNCS.PHASECHK.TRANS64 P0, [R4+URZ], R5 ;  /* 0x00000005040085a7 */ /* 0x000f24000800007f */
[----:B----4-:R-:W-:Y:S05]  /*1b470*/  @!P0 BRA `(.L_x_1367) ;  /* 0xfffffffc00f08947 */ /* 0x010fea000383ffff */
[----:B------:R-:W-:Y:S05]  /*1b480*/  BRA `(.L_x_1437) ;  /* 0xffffffdc009c7947 */ /* 0x000fea000383ffff */
.L_x_1438:
        /* <DEDUP_REMOVED lines=15> */
.L_x_15162:


//--------------------- .text._ZN7cutlass13device_kernelIN5flash11enable_sm90INS1_16FlashAttnFwdSm90INS1_25CollectiveMainloopFwdSm90ILi2EN4cute5tupleIJNS5_1CILi1EEES8_S8_EEENS6_IJNS7_ILi128EEENS7_ILi96EEENS7_ILi192EEEEEELi128ENS_6half_tEfNS_4arch4Sm90ELb0ELb1ELb1ELb1ELb0ELb1ELb0ELb1ELb1ELb1ELb1ELb0EEENS1_21CollectiveEpilogueFwdINS6_IJSA_SA_SB_EEES9_SE_SG_Li256ELb1ELb1ELb1ELb0EEENS1_36VarlenDynamicPersistentTileSchedulerILi128ELi96ELi256ELi128ELb1ELb1ELb1ELb1ELb0ELb1EEEEEEEEEvNT_6ParamsE --------------------------
	.section	.text._ZN7cutlass13device_kernelIN5flash11enable_sm90INS1_16FlashAttnFwdSm90INS1_25CollectiveMainloopFwdSm90ILi2EN4cute5tupleIJNS5_1CILi1EEES8_S8_EEENS6_IJNS7_ILi128EEENS7_ILi96EEENS7_ILi192EEEEEELi128ENS_6half_tEfNS_4arch4Sm90ELb0ELb1ELb1ELb1ELb0ELb1ELb0ELb1ELb1ELb1ELb1ELb0EEENS1_21CollectiveEpilogueFwdINS6_IJSA_SA_SB_EEES9_SE_SG_Li256ELb1ELb1ELb1ELb0EEENS1_36VarlenDynamicPersistentTileSchedulerILi128ELi96ELi256ELi128ELb1ELb1ELb1ELb1ELb0ELb1EEEEEEEEEvNT_6ParamsE,"ax",@progbits
	.align	128
.text._ZN7cutlass13device_kernelIN5flash11enable_sm90INS1_16FlashAttnFwdSm90INS1_25CollectiveMainloopFwdSm90ILi2EN4cute5tupleIJNS5_1CILi1EEES8_S8_EEENS6_IJNS7_ILi128EEENS7_ILi96EEENS7_ILi192EEEEEELi128ENS_6half_tEfNS_4arch4Sm90ELb0ELb1ELb1ELb1ELb0ELb1ELb0ELb1ELb1ELb1ELb1ELb0EEENS1_21CollectiveEpilogueFwdINS6_IJSA_SA_SB_EEES9_SE_SG_Li256ELb1ELb1ELb1ELb0EEENS1_36VarlenDynamicPersistentTileSchedulerILi128ELi96ELi256ELi128ELb1ELb1ELb1ELb1ELb0ELb1EEEEEEEEEvNT_6ParamsE:
        .type           _ZN7cutlass13device_kernelIN5flash11enable_sm90INS1_16FlashAttnFwdSm90INS1_25CollectiveMainloopFwdSm90ILi2EN4cute5tupleIJNS5_1CILi1EEES8_S8_EEENS6_IJNS7_ILi128EEENS7_ILi96EEENS7_ILi192EEEEEELi128ENS_6half_tEfNS_4arch4Sm90ELb0ELb1ELb1ELb1ELb0ELb1ELb0ELb1ELb1ELb1ELb1ELb0EEENS1_21CollectiveEpilogueFwdINS6_IJSA_SA_SB_EEES9_SE_SG_Li256ELb1ELb1ELb1ELb0EEENS1_36VarlenDynamicPersistentTileSchedulerILi128ELi96ELi256ELi128ELb1ELb1ELb1ELb1ELb0ELb1EEEEEEEEEvNT_6ParamsE,@function
        .size           _ZN7cutlass13device_kernelIN5flash11enable_sm90INS1_16FlashAttnFwdSm90INS1_25CollectiveMainloopFwdSm90ILi2EN4cute5tupleIJNS5_1CILi1EEES8_S8_EEENS6_IJNS7_ILi128EEENS7_ILi96EEENS7_ILi192EEEEEELi128ENS_6half_tEfNS_4arch4Sm90ELb0ELb1ELb1ELb1ELb0ELb1ELb0ELb1ELb1ELb1ELb1ELb0EEENS1_21CollectiveEpilogueFwdINS6_IJSA_SA_SB_EEES9_SE_SG_Li256ELb1ELb1ELb1ELb0EEENS1_36VarlenDynamicPersistentTileSchedulerILi128ELi96ELi256ELi128ELb1ELb1ELb1ELb1ELb0ELb1EEEEEEEEEvNT_6ParamsE,(.L_x_15163 - _ZN7cutlass13device_kernelIN5flash11enable_sm90INS1_16FlashAttnFwdSm90INS1_25CollectiveMainloopFwdSm90ILi2EN4cute5tupleIJNS5_1CILi1EEES8_S8_EEENS6_IJNS7_ILi128EEENS7_ILi96EEENS7_ILi192EEEEEELi128ENS_6half_tEfNS_4arch4Sm90ELb0ELb1ELb1ELb1ELb0ELb1ELb0ELb1ELb1ELb1ELb1ELb0EEENS1_21CollectiveEpilogueFwdINS6_IJSA_SA_SB_EEES9_SE_SG_Li256ELb1ELb1ELb1ELb0EEENS1_36VarlenDynamicPersistentTileSchedulerILi128ELi96ELi256ELi128ELb1ELb1ELb1ELb1ELb0ELb1EEEEEEEEEvNT_6ParamsE)
        .other          _ZN7cutlass13device_kernelIN5flash11enable_sm90INS1_16FlashAttnFwdSm90INS1_25CollectiveMainloopFwdSm90ILi2EN4cute5tupleIJNS5_1CILi1EEES8_S8_EEENS6_IJNS7_ILi128EEENS7_ILi96EEENS7_ILi192EEEEEELi128ENS_6half_tEfNS_4arch4Sm90ELb0ELb1ELb1ELb1ELb0ELb1ELb0ELb1ELb1ELb1ELb1ELb0EEENS1_21CollectiveEpilogueFwdINS6_IJSA_SA_SB_EEES9_SE_SG_Li256ELb1ELb1ELb1ELb0EEENS1_36VarlenDynamicPersistentTileSchedulerILi128ELi96ELi256ELi128ELb1ELb1ELb1ELb1ELb0ELb1EEEEEEEEEvNT_6ParamsE,@"STO_CUDA_ENTRY STV_DEFAULT"
_ZN7cutlass13device_kernelIN5flash11enable_sm90INS1_16FlashAttnFwdSm90INS1_25CollectiveMainloopFwdSm90ILi2EN4cute5tupleIJNS5_1CILi1EEES8_S8_EEENS6_IJNS7_ILi128EEENS7_ILi96EEENS7_ILi192EEEEEELi128ENS_6half_tEfNS_4arch4Sm90ELb0ELb1ELb1ELb1ELb0ELb1ELb0ELb1ELb1ELb1ELb1ELb0EEENS1_21CollectiveEpilogueFwdINS6_IJSA_SA_SB_EEES9_SE_SG_Li256ELb1ELb1ELb1ELb0EEENS1_36VarlenDynamicPersistentTileSchedulerILi128ELi96ELi256ELi128ELb1ELb1ELb1ELb1ELb0ELb1EEEEEEEEEvNT_6ParamsE:
        /* <DEDUP_REMOVED lines=24> */
.L_x_1440:
[----:B------:R-:W-:Y:S05]  /*0180*/  BSYNC B0 ;  /* 0x0000000000007941 */ /* 0x000fea0003800000 */
.L_x_1439:
        /* <DEDUP_REMOVED lines=41> */
.L_x_1441:
        /* <DEDUP_REMOVED lines=22> */
.L_x_1442:
        /* <DEDUP_REMOVED lines=18> */
.L_x_1443:
        /* <DEDUP_REMOVED lines=22> */
.L_x_1444:
        /* <DEDUP_REMOVED lines=22> */
.L_x_1445:
        /* <DEDUP_REMOVED lines=10> */
.L_x_1448:
        /* <DEDUP_REMOVED lines=16> */
[----:B------:R-:W-:Y:S01]  /*0b00*/  VIADD R6, R6, 0xffffff80 ;  /* 0xffffff8006067836 */ /* 0x000fe20000000000 */
[----:B------:R-:W-:Y:S01]  /*0b10*/  R2UR UR4, R2 ;  /* 0x00000000020472ca */ /* 0x000fe200000e0000 */
[----:B------:R-:W-:Y:S01]  /*0b20*/  IMAD.MOV.U32 R188, RZ, RZ, RZ ;  /* 0x000000ffffbc7224 */ /* 0x000fe200078e00ff */
[----:B------:R-:W-:Y:S01]  /*0b30*/  CS2R R22, SRZ ;  /* 0x0000000000167805 */ /* 0x000fe2000001ff00 */
[----:B------:R-:W-:Y:S01]  /*0b40*/  IMAD.MOV.U32 R16, RZ, RZ, RZ ;  /* 0x000000ffff107224 */ /* 0x000fe200078e00ff */
[----:B------:R-:W-:Y:S01]  /*0b50*/  SHF.R.S32.HI R3, RZ, 0x1f, R6 ;  /* 0x0000001fff037819 */ /* 0x000fe20000011406 */
[----:B------:R-:W-:-:S03]  /*0b60*/  IMAD.MOV.U32 R167, RZ, RZ, RZ ;  /* 0x000000ffffa77224 */ /* 0x000fc600078e00ff */
[CC--:B------:R-:W-:Y:S02]  /*0b70*/  LEA.HI R4, R3.reuse, R6.reuse, RZ, 0x4 ;  /* 0x0000000603047211 */ /* 0x0c0fe400078f20ff */
[----:B------:R-:W-:-:S03]  /*0b80*/  LEA.HI R209, R3, R6, RZ, 0x3 ;  /* 0x0000000603d17211 */ /* 0x000fc600078f18ff */
[----:B------:R-:W-:Y:S01]  /*0b90*/  UIADD3 UR4, UR4, 0xc400, URZ ;  /* 0x0000c40004047890 */ /* 0x000fe2000fffe03f */
[----:B------:R-:W-:Y:S02]  /*0ba0*/  LOP3.LUT R185, R209, 0xfffffff8, RZ, 0xc0, !PT ;  /* 0xfffffff8d1b97812 */ /* 0x000fe400078ec0ff */
[----:B------:R-:W-:-:S03]  /*0bb0*/  SHF.R.S32.HI R209, RZ, 0x3, R209 ;  /* 0x00000003ffd17819 */ /* 0x000fc600000114d1 */
[----:B------:R-:W-:-:S04]  /*0bc0*/  IMAD.IADD R185, R6, 0x1, -R185 ;  /* 0x0000000106b97824 */ /* 0x000fc800078e0ab9 */
[----:B------:R-:W-:-:S04]  /*0bd0*/  IMAD.SHL.U32 R182, R185, 0x8, RZ ;  /* 0x00000008b9b67824 */ /* 0x000fc800078e00ff */
[----:B------:R-:W-:Y:S01]  /*0be0*/  VIADD R184, R182, 0x40 ;  /* 0x00000040b6b87836 */ /* 0x000fe20000000000 */
[----:B--2---:R-:W-:Y:S02]  /*0bf0*/  R2UR UR5, R0 ;  /* 0x00000000000572ca */ /* 0x004fe400000e0000 */
[----:B------:R-:W-:-:S04]  /*0c00*/  LEA.HI R0, R3, R6, RZ, 0x7 ;  /* 0x0000000603007211 */ /* 0x000fc800078f38ff */
[----:B------:R-:W-:Y:S02]  /*0c10*/  LOP3.LUT R5, R0, 0xffffff80, RZ, 0xc0, !PT ;  /* 0xffffff8000057812 */ /* 0x000fe400078ec0ff */
[----:B------:R-:W-:-:S03]  /*0c20*/  SHF.R.S32.HI R13, RZ, 0x7, R0 ;  /* 0x00000007ff0d7819 */ /* 0x000fc60000011400 */
[----:B------:R-:W-:Y:S01]  /*0c30*/  IMAD.IADD R230, R6, 0x1, -R5 ;  /* 0x0000000106e67824 */ /* 0x000fe200078e0a05 */
[----:B------:R-:W-:Y:S01]  /*0c40*/  SHF.R.S32.HI R5, RZ, 0x4, R4 ;  /* 0x00000004ff057819 */ /* 0x000fe20000011404 */
[----:B------:R0:W-:Y:S01]  /*0c50*/  STL [R1+0x80], R13 ;  /* 0x0000800d01007387 */ /* 0x0001e20000100800 */
[----:B------:R-:W-:Y:S01]  /*0c60*/  LEA.HI R0, R0, R13, RZ, 0x1 ;  /* 0x0000000d00007211 */ /* 0x000fe200078f08ff */
[----:B------:R-:W-:Y:S01]  /*0c70*/  ULOP3.LUT UR5, UR5, 0x1, URZ, 0xfc, !UPT ;  /* 0x0000000105057892 */ /* 0x000fe2000f8efc3f */
[----:B------:R-:W-:Y:S02]  /*0c80*/  SHF.R.S32.HI R9, RZ, 0x1f, R230 ;  /* 0x0000001fff097819 */ /* 0x000fe400000114e6 */
[----:B------:R-:W-:Y:S02]  /*0c90*/  LEA.HI R7, R4, R5, RZ, 0x1 ;  /* 0x0000000504077211 */ /* 0x000fe400078f08ff */
[CC--:B------:R-:W-:Y:S02]  /*0ca0*/  LEA.HI R10, R9.reuse, R230.reuse, RZ, 0x2 ;  /* 0x000000e6090a7211 */ /* 0x0c0fe400078f10ff */
[----:B------:R-:W-:-:S02]  /*0cb0*/  LEA.HI R9, R9, R230, RZ, 0x5 ;  /* 0x000000e609097211 */ /* 0x000fc400078f28ff */
[--C-:B------:R-:W-:Y:S02]  /*0cc0*/  SHF.R.S32.HI R11, RZ, 0x2, R10.reuse ;  /* 0x00000002ff0b7819 */ /* 0x100fe4000001140a */
[----:B------:R-:W-:Y:S02]  /*0cd0*/  SHF.R.S32.HI R8, RZ, 0x1f, R10 ;  /* 0x0000001fff087819 */ /* 0x000fe4000001140a */
[----:B------:R-:W-:Y:S02]  /*0ce0*/  SHF.R.S32.HI R9, RZ, 0x5, R9 ;  /* 0x00000005ff097819 */ /* 0x000fe40000011409 */
[----:B------:R-:W-:Y:S02]  /*0cf0*/  LEA.HI R8, R8, R11, RZ, 0x3 ;  /* 0x0000000b08087211 */ /* 0x000fe400078f18ff */
[----:B------:R-:W-:Y:S02]  /*0d00*/  LOP3.LUT R0, R0, 0x3fffffe, RZ, 0xc0, !PT ;  /* 0x03fffffe00007812 */ /* 0x000fe400078ec0ff */
[----:B------:R-:W-:-:S02]  /*0d10*/  LOP3.LUT R12, R8, 0xfffffff8, RZ, 0xc0, !PT ;  /* 0xfffffff8080c7812 */ /* 0x000fc400078ec0ff */
[----:B------:R-:W-:Y:S01]  /*0d20*/  LOP3.LUT R8, R7, 0x1ffffffe, RZ, 0xc0, !PT ;  /* 0x1ffffffe07087812 */ /* 0x000fe200078ec0ff */
[----:B------:R-:W-:Y:S01]  /*0d30*/  IMAD.IADD R0, R13, 0x1, -R0 ;  /* 0x000000010d007824 */ /* 0x000fe200078e0a00 */
[----:B------:R-:W-:Y:S01]  /*0d40*/  LEA.HI R7, R3, R6, RZ, 0x2 ;  /* 0x0000000603077211 */ /* 0x000fe200078f10ff */
[----:B------:R-:W-:Y:S01]  /*0d50*/  IMAD.IADD R12, R11, 0x1, -R12 ;  /* 0x000000010b0c7824 */ /* 0x000fe200078e0a0c */
[----:B------:R-:W-:Y:S02]  /*0d60*/  IADD3 R8, R5, -R8, RZ ;  /* 0x8000000805087210 */ /* 0x000fe40007ffe0ff */
[----:B------:R-:W-:Y:S01]  /*0d70*/  LOP3.LUT R191, R7, 0xfffffffc, RZ, 0xc0, !PT ;  /* 0xfffffffc07bf7812 */ /* 0x000fe200078ec0ff */
[----:B------:R-:W-:Y:S01]  /*0d80*/  IMAD R9, R9, 0x10, R12 ;  /* 0x0000001009097824 */ /* 0x000fe200078e020c */
[--C-:B------:R-:W-:Y:S02]  /*0d90*/  SHF.R.S32.HI R162, RZ, 0x2, R7.reuse ;  /* 0x00000002ffa27819 */ /* 0x100fe40000011407 */
[----:B------:R-:W-:Y:S01]  /*0da0*/  SHF.R.S32.HI R7, RZ, 0x1f, R7 ;  /* 0x0000001fff077819 */ /* 0x000fe20000011407 */
[----:B------:R-:W-:Y:S01]  /*0db0*/  IMAD.IADD R191, R6, 0x1, -R191 ;  /* 0x0000000106bf7824 */ /* 0x000fe200078e0abf */
[----:B------:R-:W-:Y:S01]  /*0dc0*/  LEA.HI R5, R3, R6, RZ, 0x5 ;  /* 0x0000000603057211 */ /* 0x000fe200078f28ff */
[----:B------:R-:W-:Y:S01]  /*0dd0*/  VIADD R189, R162, 0x40 ;  /* 0x00000040a2bd7836 */ /* 0x000fe20000000000 */
[----:B------:R-:W-:Y:S01]  /*0de0*/  LEA.HI R7, R7, R162, RZ, 0x3 ;  /* 0x000000a207077211 */ /* 0x000fe200078f18ff */
[----:B------:R-:W-:Y:S01]  /*0df0*/  IMAD.SHL.U32 R160, R191, 0x4, RZ ;  /* 0x00000004bfa07824 */ /* 0x000fe200078e00ff */
[----:B------:R-:W-:Y:S01]  /*0e00*/  LOP3.LUT R3, R4, 0x3fffff0, RZ, 0xc0, !PT ;  /* 0x03fffff004037812 */ /* 0x000fe200078ec0ff */
[----:B------:R-:W-:Y:S01]  /*0e10*/  IMAD R12, R0, 0x40, R9 ;  /* 0x00000040000c7824 */ /* 0x000fe200078e0209 */
[----:B------:R-:W-:Y:S01]  /*0e20*/  SHF.R.S32.HI R0, RZ, 0x1f, R189 ;  /* 0x0000001fff007819 */ /* 0x000fe200000114bd */
[C---:B------:R-:W-:Y:S01]  /*0e30*/  VIADD R168, R160.reuse, 0x40 ;  /* 0x00000040a0a87836 */ /* 0x040fe20000000000 */
[----:B------:R-:W-:Y:S01]  /*0e40*/  IADD3 R169, R160, 0x20, RZ ;  /* 0x00000020a0a97810 */ /* 0x000fe20007ffe0ff */
[----:B------:R-:W-:Y:S01]  /*0e50*/  IMAD.IADD R3, R6, 0x1, -R3 ;  /* 0x0000000106037824 */ /* 0x000fe200078e0a03 */
[----:B------:R-:W-:Y:S01]  /*0e60*/  LOP3.LUT R7, R7, 0xfffffff8, RZ, 0xc0, !PT ;  /* 0xfffffff807077812 */ /* 0x000fe200078ec0ff */
[C---:B------:R-:W-:Y:S01]  /*0e70*/  IMAD.IADD R166, R160.reuse, 0x1, R168 ;  /* 0x00000001a0a67824 */ /* 0x040fe200078e02a8 */
[----:B------:R-:W-:Y:S01]  /*0e80*/  SHF.R.S32.HI R4, RZ, 0x5, R5 ;  /* 0x00000005ff047819 */ /* 0x000fe20000011405 */
[----:B------:R-:W-:Y:S01]  /*0e90*/  IMAD.IADD R165, R160, 0x1, R169 ;  /* 0x00000001a0a57824 */ /* 0x000fe200078e02a9 */
[----:B------:R-:W-:Y:S01]  /*0ea0*/  LEA.HI R0, R0, R189, RZ, 0x3 ;  /* 0x000000bd00007211 */ /* 0x000fe200078f18ff */
[----:B------:R-:W-:Y:S01]  /*0eb0*/  IMAD.IADD R229, R162, 0x1, -R7 ;  /* 0x00000001a2e57824 */ /* 0x000fe200078e0a07 */
[----:B------:R-:W-:Y:S01]  /*0ec0*/  STL [R1+0x84], R12 ;  /* 0x0000840c01007387 */ /* 0x000fe20000100800 */
[----:B------:R-:W-:Y:S01]  /*0ed0*/  IMAD R3, R4, 0x10, R3 ;  /* 0x0000001004037824 */ /* 0x000fe200078e0203 */
[----:B------:R-:W-:Y:S01]  /*0ee0*/  SHF.L.U32 R18, R191, 0x3, RZ ;  /* 0x00000003bf127819 */ /* 0x000fe200000006ff */
[----:B------:R-:W-:Y:S01]  /*0ef0*/  IMAD.SHL.U32 R0, R0, 0x40, RZ ;  /* 0x0000004000007824 */ /* 0x000fe200078e00ff */
[----:B------:R-:W-:Y:S01]  /*0f00*/  SHF.R.S32.HI R227, RZ, 0x1f, R169 ;  /* 0x0000001fffe37819 */ /* 0x000fe200000114a9 */
[----:B------:R-:W-:Y:S01]  /*0f10*/  IMAD.SHL.U32 R177, R4, 0x200, RZ ;  /* 0x0000020004b17824 */ /* 0x000fe200078e00ff */
[----:B------:R-:W-:Y:S01]  /*0f20*/  SHF.R.S32.HI R4, RZ, 0x1f, R165 ;  /* 0x0000001fff047819 */ /* 0x000fe200000114a5 */
[----:B------:R-:W-:Y:S01]  /*0f30*/  IMAD.SHL.U32 R173, R189, 0x40, RZ ;  /* 0x00000040bdad7824 */ /* 0x000fe200078e00ff */
[----:B------:R-:W-:Y:S01]  /*0f40*/  LEA R11, R3, R8, 0x3 ;  /* 0x00000008030b7211 */ /* 0x000fe200078e18ff */
[----:B------:R-:W-:Y:S01]  /*0f50*/  IMAD.SHL.U32 R175, R229, 0x40, RZ ;  /* 0x00000040e5af7824 */ /* 0x000fe200078e00ff */
[----:B------:R-:W-:Y:S01]  /*0f60*/  LOP3.LUT R179, R0, 0xfffffe00, RZ, 0xc0, !PT ;  /* 0xfffffe0000b37812 */ /* 0x000fe200078ec0ff */
[C---:B------:R-:W-:Y:S01]  /*0f70*/  VIADD R171, R160.reuse, 0x10 ;  /* 0x00000010a0ab7836 */ /* 0x040fe20000000000 */
[----:B------:R-:W-:Y:S01]  /*0f80*/  SHF.R.S32.HI R3, RZ, 0x1f, R166 ;  /* 0x0000001fff037819 */ /* 0x000fe200000114a6 */
[----:B------:R-:W-:Y:S01]  /*0f90*/  VIADD R170, R160, 0x30 ;  /* 0x00000030a0aa7836 */ /* 0x000fe20000000000 */
[----:B------:R-:W-:Y:S01]  /*0fa0*/  LEA.HI R0, R4, R165, RZ, 0x6 ;  /* 0x000000a504007211 */ /* 0x000fe200078f30ff */
[----:B------:R-:W-:Y:S01]  /*0fb0*/  VIADD R172, R160, 0x50 ;  /* 0x00000050a0ac7836 */ /* 0x000fe20000000000 */
[----:B------:R-:W-:-:S02]  /*0fc0*/  LOP3.LUT R173, R173, 0x1c0, RZ, 0xc0, !PT ;  /* 0x000001c0adad7812 */ /* 0x000fc400078ec0ff */
[----:B------:R-:W-:Y:S01]  /*0fd0*/  LOP3.LUT R175, R175, 0x1c0, RZ, 0xc0, !PT ;  /* 0x000001c0afaf7812 */ /* 0x000fe200078ec0ff */
[----:B------:R-:W-:Y:S01]  /*0fe0*/  IMAD.SHL.U32 R0, R0, 0x80, RZ ;  /* 0x0000008000007824 */ /* 0x000fe200078e00ff */
[----:B------:R-:W-:Y:S02]  /*0ff0*/  LEA.HI R222, R4, R165, RZ, 0x3 ;  /* 0x000000a504de7211 */ /* 0x000fe400078f18ff */
[CC--:B------:R-:W-:Y:S02]  /*1000*/  LEA.HI R5, R3.reuse, R166.reuse, RZ, 0x6 ;  /* 0x000000a603057211 */ /* 0x0c0fe400078f30ff */
[----:B------:R-:W-:Y:S02]  /*1010*/  LEA.HI R4, R3, R166, RZ, 0x3 ;  /* 0x000000a603047211 */ /* 0x000fe400078f18ff */
[----:B0-----:R-:W-:Y:S02]  /*1020*/  SHF.R.U32.HI R13, RZ, 0x3, R173 ;  /* 0x00000003ff0d7819 */ /* 0x001fe400000116ad */
[----:B------:R-:W-:-:S02]  /*1030*/  SHF.R.U32.HI R176, RZ, 0x3, R175 ;  /* 0x00000003ffb07819 */ /* 0x000fc400000116af */
[--C-:B------:R-:W-:Y:S02]  /*1040*/  LOP3.LUT R3, R175, 0x38, R222.reuse, 0xf8, !PT ;  /* 0x00000038af037812 */ /* 0x100fe400078ef8de */
[----:B------:R-:W-:Y:S02]  /*1050*/  LOP3.LUT R7, R173, 0x38, R222, 0xf8, !PT ;  /* 0x00000038ad077812 */ /* 0x000fe400078ef8de */
[----:B------:R-:W-:Y:S02]  /*1060*/  SHF.L.U32 R6, R5, 0x7, RZ ;  /* 0x0000000705067819 */ /* 0x000fe400000006ff */
[----:B------:R-:W-:Y:S02]  /*1070*/  LOP3.LUT R5, R175, 0x38, R4, 0xf8, !PT ;  /* 0x00000038af057812 */ /* 0x000fe400078ef804 */
[----:B------:R-:W-:Y:S02]  /*1080*/  LOP3.LUT R0, R0, 0xffffe000, RZ, 0xc0, !PT ;  /* 0xffffe00000007812 */ /* 0x000fe400078ec0ff */
[----:B------:R-:W-:-:S02]  /*1090*/  LOP3.LUT R3, R3, R176, RZ, 0x3c, !PT ;  /* 0x000000b003037212 */ /* 0x000fc400078e3cff */
[----:B------:R-:W-:Y:S02]  /*10a0*/  LOP3.LUT R8, R7, R13, RZ, 0x3c, !PT ;  /* 0x0000000d07087212 */ /* 0x000fe400078e3cff */
[----:B------:R-:W-:Y:S02]  /*10b0*/  LOP3.LUT R7, R5, R176, RZ, 0x3c, !PT ;  /* 0x000000b005077212 */ /* 0x000fe400078e3cff */
[-C--:B------:R-:W-:Y:S01]  /*10c0*/  IADD3 R5, R3, R0.reuse, R177 ;  /* 0x0000000003057210 */ /* 0x080fe20007ffe0b1 */
[----:B------:R-:W-:Y:S01]  /*10d0*/  IMAD.U32 R3, RZ, RZ, UR4 ;  /* 0x00000004ff037e24 */ /* 0x000fe2000f8e00ff */
[----:B------:R-:W-:Y:S01]  /*10e0*/  IADD3 R8, R8, R0, R179 ;  /* 0x0000000008087210 */ /* 0x000fe20007ffe0b3 */
[----:B------:R-:W-:Y:S01]  /*10f0*/  IMAD.U32 R0, RZ, RZ, UR5 ;  /* 0x00000005ff007e24 */ /* 0x000fe2000f8e00ff */
[----:B------:R-:W-:Y:S02]  /*1100*/  LOP3.LUT R9, R173, 0x38, R4, 0xf8, !PT ;  /* 0x00000038ad097812 */ /* 0x000fe400078ef804 */
[----:B------:R-:W-:-:S02]  /*1110*/  LOP3.LUT R6, R6, 0xffffe000, RZ, 0xc0, !PT ;  /* 0xffffe00006067812 */ /* 0x000fc400078ec0ff */
[----:B------:R0:W-:Y:S01]  /*1120*/  STL [R1+0x3c], R0 ;  /* 0x00003c0001007387 */ /* 0x0001e20000100800 */
[----:B------:R-:W-:Y:S02]  /*1130*/  LOP3.LUT R9, R9, R13, RZ, 0x3c, !PT ;  /* 0x0000000d09097212 */ /* 0x000fe400078e3cff */
[-C--:B------:R-:W-:Y:S01]  /*1140*/  IADD3 R7, R7, R6.reuse, R177 ;  /* 0x0000000607077210 */ /* 0x080fe20007ffe0b1 */
[----:B------:R1:W-:Y:S01]  /*1150*/  STL [R1+0x7c], R3 ;  /* 0x00007c0301007387 */ /* 0x0003e20000100800 */
[----:B------:R-:W-:Y:S02]  /*1160*/  IADD3 R9, R9, R6, R179 ;  /* 0x0000000609097210 */ /* 0x000fe40007ffe0b3 */
[----:B------:R-:W-:Y:S02]  /*1170*/  LOP3.LUT R6, R173, 0x38, R18, 0xf8, !PT ;  /* 0x00000038ad067812 */ /* 0x000fe400078ef812 */
[----:B------:R-:W-:Y:S02]  /*1180*/  SHF.R.S32.HI R223, RZ, 0x3, R4 ;  /* 0x00000003ffdf7819 */ /* 0x000fe40000011404 */
[----:B------:R-:W-:-:S02]  /*1190*/  LOP3.LUT R6, R179, R6, R13, 0xf6, !PT ;  /* 0x00000006b3067212 */ /* 0x000fc400078ef60d */
[----:B0-----:R-:W-:Y:S02]  /*11a0*/  LEA.HI R0, R191, R191, RZ, 0x1 ;  /* 0x000000bfbf007211 */ /* 0x001fe400078f08ff */
[----:B-1----:R-:W-:Y:S02]  /*11b0*/  SHF.R.S32.HI R3, RZ, 0x1f, R182 ;  /* 0x0000001fff037819 */ /* 0x002fe400000114b6 */
[----:B------:R-:W-:Y:S02]  /*11c0*/  LOP3.LUT R3, R10, 0x7ffffffc, RZ, 0xc0, !PT ;  /* 0x7ffffffc0a037812 */ /* 0x000fe400078ec0ff */
[----:B------:R-:W-:Y:S02]  /*11d0*/  SHF.R.S32.HI R10, RZ, 0x1f, R184 ;  /* 0x0000001fff0a7819 */ /* 0x000fe400000114b8 */
[----:B------:R-:W-:Y:S01]  /*11e0*/  SHF.L.U32 R10, R11, 0x3, RZ ;  /* 0x000000030b0a7819 */ /* 0x000fe200000006ff */
[----:B------:R-:W-:Y:S01]  /*11f0*/  IMAD.IADD R3, R230, 0x1, -R3 ;  /* 0x00000001e6037824 */ /* 0x000fe200078e0a03 */
[----:B------:R-:W-:-:S02]  /*1200*/  LOP3.LUT R0, R0, 0x1ffffffe, RZ, 0xc0, !PT ;  /* 0x1ffffffe00007812 */ /* 0x000fc400078ec0ff */
[----:B------:R-:W-:Y:S01]  /*1210*/  SHF.R.S32.HI R228, RZ, 0x1f, R171 ;  /* 0x0000001fffe47819 */ /* 0x000fe200000114ab */
[----:B------:R-:W-:Y:S01]  /*1220*/  IMAD.SHL.U32 R174, R3, 0x2, RZ ;  /* 0x0000000203ae7824 */ /* 0x000fe200078e00ff */
[----:B------:R-:W-:Y:S01]  /*1230*/  LEA R3, R6, UR4, 0x1 ;  /* 0x0000000406037c11 */ /* 0x000fe2000f8e08ff */
[----:B------:R-:W-:Y:S01]  /*1240*/  STL [R1+0x88], R10 ;  /* 0x0000880a01007387 */ /* 0x000fe20000100800 */
[----:B------:R-:W-:Y:S01]  /*1250*/  IMAD.IADD R0, R191, 0x1, -R0 ;  /* 0x00000001bf007824 */ /* 0x000fe200078e0a00 */
[----:B------:R-:W-:Y:S01]  /*1260*/  SHF.R.S32.HI R226, RZ, 0x1f, R170 ;  /* 0x0000001fffe27819 */ /* 0x000fe200000114aa */
[C---:B------:R-:W-:Y:S01]  /*1270*/  VIADD R204, R174.reuse, 0x18 ;  /* 0x00000018aecc7836 */ /* 0x040fe20000000000 */
[C---:B------:R-:W-:Y:S01]  /*1280*/  IADD3 R201, R174.reuse, 0x30, RZ ;  /* 0x00000030aec97810 */ /* 0x040fe20007ffe0ff */
[C---:B------:R-:W-:Y:S01]  /*1290*/  VIADD R198, R174.reuse, 0x48 ;  /* 0x00000048aec67836 */ /* 0x040fe20000000000 */
[----:B------:R0:W-:Y:S01]  /*12a0*/  STL [R1+0x74], R3 ;  /* 0x0000740301007387 */ /* 0x0001e20000100800 */
[C---:B------:R-:W-:Y:S01]  /*12b0*/  VIADD R206, R174.reuse, 0x10 ;  /* 0x00000010aece7836 */ /* 0x040fe20000000000 */
[C---:B------:R-:W-:Y:S01]  /*12c0*/  IADD3 R194, R174.reuse, 0x68, RZ ;  /* 0x00000068aec27810 */ /* 0x040fe20007ffe0ff */
[C---:B------:R-:W-:Y:S01]  /*12d0*/  VIADD R202, R174.reuse, 0x28 ;  /* 0x00000028aeca7836 */ /* 0x040fe20000000000 */
[----:B------:R-:W-:Y:S01]  /*12e0*/  SHF.R.S32.HI R225, RZ, 0x1f, R168 ;  /* 0x0000001fffe17819 */ /* 0x000fe200000114a8 */
[C---:B------:R-:W-:Y:S01]  /*12f0*/  VIADD R199, R174.reuse, 0x40 ;  /* 0x00000040aec77836 */ /* 0x040fe20000000000 */
[----:B------:R-:W-:Y:S01]  /*1300*/  SHF.R.S32.HI R4, RZ, 0x1f, R206 ;  /* 0x0000001fff047819 */ /* 0x000fe200000114ce */
[C---:B------:R-:W-:Y:S01]  /*1310*/  VIADD R208, R174.reuse, 0x8 ;  /* 0x00000008aed07836 */ /* 0x040fe20000000000 */
[----:B------:R-:W-:Y:S01]  /*1320*/  SHF.R.S32.HI R4, RZ, 0x1f, R202 ;  /* 0x0000001fff047819 */ /* 0x000fe200000114ca */
[C---:B------:R-:W-:Y:S01]  /*1330*/  VIADD R203, R174.reuse, 0x20 ;  /* 0x00000020aecb7836 */ /* 0x040fe20000000000 */
[----:B0-----:R-:W-:Y:S01]  /*1340*/  SHF.R.S32.HI R3, RZ, 0x1f, R204 ;  /* 0x0000001fff037819 */ /* 0x001fe200000114cc */
[C---:B------:R-:W-:Y:S01]  /*1350*/  VIADD R200, R174.reuse, 0x38 ;  /* 0x00000038aec87836 */ /* 0x040fe20000000000 */
[----:B------:R-:W-:Y:S01]  /*1360*/  SHF.R.S32.HI R3, RZ, 0x1f, R201 ;  /* 0x0000001fff037819 */ /* 0x000fe200000114c9 */
[C---:B------:R-:W-:Y:S01]  /*1370*/  VIADD R197, R174.reuse, 0x50 ;  /* 0x00000050aec57836 */ /* 0x040fe20000000000 */
[----:B------:R-:W-:Y:S01]  /*1380*/  SHF.R.S32.HI R3, RZ, 0x1f, R198 ;  /* 0x0000001fff037819 */ /* 0x000fe200000114c6 */
[C---:B------:R-:W-:Y:S01]  /*1390*/  VIADD R196, R174.reuse, 0x58 ;  /* 0x00000058aec47836 */ /* 0x040fe20000000000 */
[----:B------:R-:W-:Y:S01]  /*13a0*/  LEA R3, R5, UR4, 0x1 ;  /* 0x0000000405037c11 */ /* 0x000fe2000f8e08ff */
[C---:B------:R-:W-:Y:S01]  /*13b0*/  VIADD R195, R174.reuse, 0x60 ;  /* 0x00000060aec37836 */ /* 0x040fe20000000000 */
[----:B------:R-:W-:Y:S01]  /*13c0*/  SHF.R.S32.HI R4, RZ, 0x1f, R199 ;  /* 0x0000001fff047819 */ /* 0x000fe200000114c7 */
[----:B------:R-:W-:Y:S01]  /*13d0*/  VIADD R193, R174, 0x70 ;  /* 0x00000070aec17836 */ /* 0x000fe20000000000 */
[----:B------:R-:W-:Y:S01]  /*13e0*/  LEA R5, R8, UR4, 0x1 ;  /* 0x0000000408057c11 */ /* 0x000fe2000f8e08ff */
[----:B------:R0:W-:Y:S01]  /*13f0*/  STL [R1+0x78], R3 ;  /* 0x0000780301007387 */ /* 0x0001e20000100800 */
[----:B------:R-:W-:Y:S01]  /*1400*/  LEA R4, R7, UR4, 0x1 ;  /* 0x0000000407047c11 */ /* 0x000fe2000f8e08ff */
[----:B------:R-:W-:Y:S01]  /*1410*/  VIADD R192, R174, 0x78 ;  /* 0x00000078aec07836 */ /* 0x000fe20000000000 */
[----:B------:R-:W-:Y:S01]  /*1420*/  SHF.R.S32.HI R6, RZ, 0x1f, R208 ;  /* 0x0000001fff067819 */ /* 0x000fe200000114d0 */
[----:B------:R1:W-:Y:S01]  /*1430*/  STL [R1+0x6c], R5 ;  /* 0x00006c0501007387 */ /* 0x0003e20000100800 */
[----:B------:R-:W-:Y:S01]  /*1440*/  SHF.R.S32.HI R6, RZ, 0x1f, R203 ;  /* 0x0000001fff067819 */ /* 0x000fe200000114cb */
[----:B------:R-:W-:Y:S01]  /*1450*/  IMAD R181, R0, 0x8, R12 ;  /* 0x0000000800b57824 */ /* 0x000fe200078e020c */
[----:B------:R-:W-:Y:S01]  /*1460*/  SHF.R.S32.HI R224, RZ, 0x1f, R172 ;  /* 0x0000001fffe07819 */ /* 0x000fe200000114ac */
[----:B------:R1:W-:Y:S01]  /*1470*/  STL [R1+0x70], R4 ;  /* 0x0000700401007387 */ /* 0x0003e20000100800 */
[----:B------:R-:W-:-:S02]  /*1480*/  SHF.R.S32.HI R222, RZ, 0x3, R222 ;  /* 0x00000003ffde7819 */ /* 0x000fc400000114de */
[----:B0-----:R-:W-:Y:S02]  /*1490*/  LEA R3, R9, UR4, 0x1 ;  /* 0x0000000409037c11 */ /* 0x001fe4000f8e08ff */
[----:B------:R-:W-:Y:S02]  /*14a0*/  SHF.R.S32.HI R6, RZ, 0x1f, R200 ;  /* 0x0000001fff067819 */ /* 0x000fe400000114c8 */
[----:B------:R-:W-:Y:S01]  /*14b0*/  SHF.R.S32.HI R237, RZ, 0x1f, R197 ;  /* 0x0000001fffed7819 */ /* 0x000fe200000114c5 */
[----:B------:R1:W-:Y:S01]  /*14c0*/  STL [R1+0x68], R3 ;  /* 0x0000680301007387 */ /* 0x0003e20000100800 */
[----:B------:R-:W-:Y:S02]  /*14d0*/  SHF.R.S32.HI R236, RZ, 0x1f, R196 ;  /* 0x0000001fffec7819 */ /* 0x000fe400000114c4 */
[----:B------:R-:W-:Y:S02]  /*14e0*/  SHF.R.S32.HI R235, RZ, 0x1f, R195 ;  /* 0x0000001fffeb7819 */ /* 0x000fe400000114c3 */
[----:B------:R-:W-:-:S02]  /*14f0*/  SHF.R.S32.HI R234, RZ, 0x1f, R194 ;  /* 0x0000001fffea7819 */ /* 0x000fc400000114c2 */
[----:B------:R-:W-:Y:S02]  /*1500*/  SHF.R.S32.HI R233, RZ, 0x1f, R193 ;  /* 0x0000001fffe97819 */ /* 0x000fe400000114c1 */
[----:B------:R-:W-:-:S07]  /*1510*/  SHF.R.S32.HI R231, RZ, 0x1f, R192 ;  /* 0x0000001fffe77819 */ /* 0x000fce00000114c0 */
.L_x_1742:
[----:B------:R-:W-:Y:S01]  /*1520*/  ULDC.64 UR4, c[0x0][0xa28] ;  /* 0x00028a0000047ab9 */ /* 0x000fe20000000a00 */
[----:B0123--:R-:W0:Y:S01]  /*1530*/  LDC.64 R6, c[0x0][0xa08] ;  /* 0x00028200ff067b82 */ /* 0x00fe220000000a00 */
[----:B------:R-:W-:Y:S01]  /*1540*/  ISETP.NE.U32.AND P0, PT, RZ, UR4, PT ;  /* 0x00000004ff007c0c */ /* 0x000fe2000bf05070 */
[----:B------:R-:W-:Y:S01]  /*1550*/  IMAD.MOV.U32 R12, RZ, RZ, RZ ;  /* 0x000000ffff0c7224 */ /* 0x000fe200078e00ff */
[----:B------:R-:W-:Y:S01]  /*1560*/  ULDC.64 UR6, c[0x0][0xa20] ;  /* 0x0002880000067ab9 */ /* 0x000fe20000000a00 */
[----:B------:R-:W-:Y:S01]  /*1570*/  IMAD.MOV.U32 R26, RZ, RZ, RZ ;  /* 0x000000ffff1a7224 */ /* 0x000fe200078e00ff */
[----:B------:R-:W-:Y:S01]  /*1580*/  ISETP.NE.AND.EX P0, PT, RZ, UR5, PT, P0 ;  /* 0x00000005ff007c0c */ /* 0x000fe2000bf05300 */
[----:B------:R-:W-:Y:S02]  /*1590*/  ULDC.64 UR4, c[0x0][0xa18] ;  /* 0x0002860000047ab9 */ /* 0x000fe40000000a00 */
[----:B------:R-:W-:-:S04]  /*15a0*/  ISETP.NE.U32.AND P1, PT, RZ, UR4, PT ;  /* 0x00000004ff007c0c */ /* 0x000fc8000bf25070 */
[----:B------:R-:W-:Y:S01]  /*15b0*/  ISETP.NE.AND.EX P1, PT, RZ, UR5, PT, P1 ;  /* 0x00000005ff007c0c */ /* 0x000fe2000bf25310 */
[----:B------:R-:W-:Y:S02]  /*15c0*/  ULDC.64 UR4, c[0x0][0xa08] ;  /* 0x0002820000047ab9 */ /* 0x000fe40000000a00 */
[----:B------:R-:W-:-:S03]  /*15d0*/  ISETP.NE.U32.AND P3, PT, RZ, UR4, PT ;  /* 0x00000004ff007c0c */ /* 0x000fc6000bf65070 */
[----:B-1--4-:R-:W1:Y:S01]  /*15e0*/  @P0 LDC.64 R4, c[0x0][0xa28] ;  /* 0x00028a00ff040b82 */ /* 0x012e620000000a00 */
[----:B------:R-:W-:Y:S01]  /*15f0*/  ISETP.NE.AND.EX P3, PT, RZ, UR5, PT, P3 ;  /* 0x00000005ff007c0c */ /* 0x000fe2000bf65330 */
[----:B0-----:R-:W-:-:S06]  /*1600*/  IMAD.WIDE R10, R31, 0x4, R6 ;  /* 0x000000041f0a7825 */ /* 0x001fcc00078e0206 */
[----:B------:R-:W0:Y:S01]  /*1610*/  @P1 LDC.64 R8, c[0x0][0xa18] ;  /* 0x00028600ff081b82 */ /* 0x000e220000000a00 */
[----:B------:R-:W-:Y:S02]  /*1620*/  ULDC UR4, c[0x0][0x288] ;  /* 0x0000a20000047ab9 */ /* 0x000fe40000000800 */
[----:B------:R-:W-:Y:S01]  /*1630*/  IMAD.U32 R163, RZ, RZ, UR4 ;  /* 0x00000004ffa37e24 */ /* 0x000fe2000f8e00ff */
[----:B------:R-:W-:Y:S02]  /*1640*/  ULDC.64 UR4, c[0x0][0x418] ;  /* 0x0001060000047ab9 */ /* 0x000fe40000000a00 */
[----:B------:R2:W5:Y:S01]  /*1650*/  @P3 LDG.E R26, desc[UR46][R10.64] ;  /* 0x0000002e0a1a3981 */ /* 0x000562000c1e1900 */
[----:B-1----:R-:W-:-:S05]  /*1660*/  @P0 IMAD.WIDE R4, R31, 0x4, R4 ;  /* 0x000000041f040825 */ /* 0x002fca00078e0204 */
[----:B------:R2:W5:Y:S01]  /*1670*/  @P0 LDG.E R12, desc[UR46][R4.64] ;  /* 0x0000002e040c0981 */ /* 0x000562000c1e1900 */
[----:B0-----:R-:W-:-:S05]  /*1680*/  @P1 IMAD.WIDE R6, R31, 0x4, R8 ;  /* 0x000000041f061825 */ /* 0x001fca00078e0208 */
[----:B------:R2:W5:Y:S01]  /*1690*/  @P1 LDG.E R163, desc[UR46][R6.64] ;  /* 0x0000002e06a31981 */ /* 0x000562000c1e1900 */
[----:B------:R-:W-:Y:S01]  /*16a0*/  UISETP.NE.U32.AND UP0, UPT, UR4, URZ, UPT ;  /* 0x0000003f0400728c */ /* 0x000fe2000bf05070 */
[----:B------:R-:W-:Y:S01]  /*16b0*/  ISETP.NE.U32.AND P2, PT, RZ, UR6, PT ;  /* 0x00000006ff007c0c */ /* 0x000fe2000bf45070 */
[----:B------:R-:W-:Y:S01]  /*16c0*/  ULDC UR6, c[0x0][0x2f0] ;  /* 0x0000bc0000067ab9 */ /* 0x000fe20000000800 */
[----:B------:R-:W-:Y:S01]  /*16d0*/  ULDC UR4, c[0x0][0x424] ;  /* 0x0001090000047ab9 */ /* 0x000fe20000000800 */
[----:B------:R-:W-:Y:S01]  /*16e0*/  UISETP.NE.AND.EX UP0, UPT, UR5, URZ, UPT, UP0 ;  /* 0x0000003f0500728c */ /* 0x000fe2000bf05300 */
[----:B------:R-:W-:-:S03]  /*16f0*/  LOP3.LUT R3, R30, 0xff000000, RZ, 0xc0, !PT ;  /* 0xff0000001e037812 */ /* 0x000fc600078ec0ff */
[----:B------:R-:W-:Y:S01]  /*1700*/  USEL UR4, UR4, 0x1, UP0 ;  /* 0x0000000104047887 */ /* 0x000fe20008000000 */
[----:B------:R-:W-:Y:S01]  /*1710*/  ISETP.NE.AND.EX P2, PT, RZ, UR7, PT, P2 ;  /* 0x00000007ff007c0c */ /* 0x000fe2000bf45320 */
[----:B------:R-:W-:Y:S01]  /*1720*/  ULDC UR7, c[0x0][0x348] ;  /* 0x0000d20000077ab9 */ /* 0x000fe20000000800 */
[C---:B------:R-:W-:Y:S01]  /*1730*/  LOP3.LUT R0, R30.reuse, 0xff0000, RZ, 0xc0, !PT ;  /* 0x00ff00001e007812 */ /* 0x040fe200078ec0ff */
[----:B------:R-:W-:Y:S01]  /*1740*/  UIMAD UR6, UR4, UR6, URZ ;  /* 0x00000006040672a4 */ /* 0x000fe2000f8e023f */
[----:B------:R-:W-:Y:S02]  /*1750*/  SHF.R.U32.HI R3, RZ, 0x8, R3 ;  /* 0x00000008ff037819 */ /* 0x000fe40000011603 */
[----:B------:R-:W-:Y:S02]  /*1760*/  LOP3.LUT R183, R30, 0xffff, RZ, 0xc0, !PT ;  /* 0x0000ffff1eb77812 */ /* 0x000fe400078ec0ff */
[----:B------:R-:W-:Y:S02]  /*1770*/  LEA.HI R186, R0, R3, RZ, 0x10 ;  /* 0x0000000300ba7211 */ /* 0x000fe400078f80ff */
[----:B------:R-:W-:Y:S01]  /*1780*/  MOV R187, R31 ;  /* 0x0000001f00bb7202 */ /* 0x000fe20000000f00 */
[----:B--2---:R-:W-:Y:S06]  /*1790*/  @P1 BRA `(.L_x_1450) ;  /* 0x0000000000241947 */ /* 0x004fec0003800000 */
        /* <DEDUP_REMOVED lines=9> */
.L_x_1450:
[----:B------:R-:W-:Y:S02]  /*1830*/  IMAD.U32 R25, RZ, RZ, UR7 ;  /* 0x00000007ff197e24 */ /* 0x000fe4000f8e00ff */
[----:B------:R-:W-:Y:S01]  /*1840*/  IMAD.U32 R27, RZ, RZ, UR6 ;  /* 0x00000006ff1b7e24 */ /* 0x000fe2000f8e00ff */
[----:B------:R-:W-:Y:S06]  /*1850*/  @!P2 BRA `(.L_x_1451) ;  /* 0x000000000010a947 */ /* 0x000fec0003800000 */
[----:B------:R-:W0:Y:S02]  /*1860*/  LDC.64 R4, c[0x0][0xa20] ;  /* 0x00028800ff047b82 */ /* 0x000e240000000a00 */
[----:B0-----:R-:W-:-:S05]  /*1870*/  IMAD.WIDE R4, R31, 0x4, R4 ;  /* 0x000000041f047825 */ /* 0x001fca00078e0204 */
[----:B------:R0:W5:Y:S01]  /*1880*/  LDG.E R27, desc[UR46][R4.64] ;  /* 0x0000002e041b7981 */ /* 0x000162000c1e1900 */
[----:B------:R-:W-:Y:S05]  /*1890*/  BRA `(.L_x_1452) ;  /* 0x0000000000107947 */ /* 0x000fea0003800000 */
.L_x_1451:
[----:B------:R-:W-:Y:S05]  /*18a0*/  @!P3 BRA `(.L_x_1452) ;  /* 0x00000000000cb947 */ /* 0x000fea0003800000 */
[----:B------:R-:W2:Y:S04]  /*18b0*/  LDG.E R0, desc[UR46][R10.64] ;  /* 0x0000002e0a007981 */ /* 0x000ea8000c1e1900 */
[----:B------:R-:W2:Y:S02]  /*18c0*/  LDG.E R27, desc[UR46][R10.64+0x4] ;  /* 0x0000042e0a1b7981 */ /* 0x000ea4000c1e1900 */
[----:B--2---:R-:W-:-:S07]  /*18d0*/  IMAD.IADD R27, R27, 0x1, -R0 ;  /* 0x000000011b1b7824 */ /* 0x004fce00078e0a00 */
.L_x_1452:
[----:B------:R-:W-:Y:S01]  /*18e0*/  ULDC.64 UR4, c[0x0][0xa10] ;  /* 0x0002840000047ab9 */ /* 0x000fe20000000a00 */
[----:B0-----:R-:W0:Y:S01]  /*18f0*/  LDC R4, c[0x0][0x448] ;  /* 0x00011200ff047b82 */ /* 0x001e220000000800 */
[----:B------:R-:W-:-:S04]  /*1900*/  ISETP.NE.U32.AND P0, PT, RZ, UR4, PT ;  /* 0x00000004ff007c0c */ /* 0x000fc8000bf05070 */
[----:B------:R-:W-:Y:S01]  /*1910*/  ISETP.NE.AND.EX P0, PT, RZ, UR5, PT, P0 ;  /* 0x00000005ff007c0c */ /* 0x000fe2000bf05300 */
[----:B------:R-:W-:Y:S02]  /*1920*/  ULDC.64 UR4, c[0x0][0xa30] ;  /* 0x00028c0000047ab9 */ /* 0x000fe40000000a00 */
[----:B------:R-:W-:-:S04]  /*1930*/  ISETP.NE.U32.AND P1, PT, RZ, UR4, PT ;  /* 0x00000004ff007c0c */ /* 0x000fc8000bf25070 */
[----:B------:R-:W-:-:S06]  /*1940*/  ISETP.NE.AND.EX P1, PT, RZ, UR5, PT, P1 ;  /* 0x00000005ff007c0c */ /* 0x000fcc000bf25310 */
[----:B------:R-:W1:Y:S08]  /*1950*/  @P0 LDC.64 R6, c[0x0][0xa10] ;  /* 0x00028400ff060b82 */ /* 0x000e700000000a00 */
[----:B------:R-:W2:Y:S01]  /*1960*/  @P1 LDC.64 R8, c[0x0][0xa30] ;  /* 0x00028c00ff081b82 */ /* 0x000ea20000000a00 */
[----:B-1----:R-:W-:-:S05]  /*1970*/  @P0 IMAD.WIDE R6, R31, 0x4, R6 ;  /* 0x000000041f060825 */ /* 0x002fca00078e0206 */
[----:B------:R-:W3:Y:S04]  /*1980*/  @P0 LDG.E R0, desc[UR46][R6.64] ;  /* 0x0000002e06000981 */ /* 0x000ee8000c1e1900 */
[----:B------:R-:W3:Y:S01]  /*1990*/  @P0 LDG.E R3, desc[UR46][R6.64+0x4] ;  /* 0x0000042e06030981 */ /* 0x000ee2000c1e1900 */
[----:B-----5:R-:W-:Y:S02]  /*19a0*/  IMAD.MOV.U32 R145, RZ, RZ, R27 ;  /* 0x000000ffff917224 */ /* 0x020fe400078e001b */
[----:B--2---:R-:W-:-:S05]  /*19b0*/  @P1 IMAD.WIDE R8, R31, 0x4, R8 ;  /* 0x000000041f081825 */ /* 0x004fca00078e0208 */
[----:B------:R1:W5:Y:S01]  /*19c0*/  @P1 LDG.E R145, desc[UR46][R8.64] ;  /* 0x0000002e08911981 */ /* 0x000362000c1e1900 */
[----:B0-----:R-:W-:Y:S01]  /*19d0*/  ISETP.NE.AND P1, PT, R4, 0x1, PT ;  /* 0x000000010400780c */ /* 0x001fe20003f25270 */
[----:B------:R-:W-:Y:S01]  /*19e0*/  IMAD.IADD R12, R27, 0x1, -R12 ;  /* 0x000000011b0c7824 */ /* 0x000fe200078e0a0c */
[----:B------:R-:W0:Y:S01]  /*19f0*/  LDC.64 R4, c[0x0][0x9e0] ;  /* 0x00027800ff047b82 */ /* 0x000e220000000a00 */
[----:B------:R-:W-:-:S10]  /*1a00*/  SHF.L.U32 R178, R29, 0x7, RZ ;  /* 0x000000071db27819 */ /* 0x000fd400000006ff */
[----:B------:R-:W2:Y:S08]  /*1a10*/  @P1 LDC R10, c[0x0][0x44c] ;  /* 0x00011300ff0a1b82 */ /* 0x000eb00000000800 */
[----:B------:R-:W4:Y:S01]  /*1a20*/  @P1 LDC R11, c[0x0][0x450] ;  /* 0x00011400ff0b1b82 */ /* 0x000f220000000800 */
[----:B0-----:R-:W-:Y:S01]  /*1a30*/  ISETP.GE.AND P2, PT, R5, 0x1, PT ;  /* 0x000000010500780c */ /* 0x001fe20003f46270 */
[----:B---3--:R-:W-:-:S02]  /*1a40*/  @P0 IMAD.IADD R25, R3, 0x1, -R0 ;  /* 0x0000000103190824 */ /* 0x008fc400078e0a00 */
[----:B------:R-:W-:Y:S02]  /*1a50*/  VIADD R3, R178, 0x7f ;  /* 0x0000007fb2037836 */ /* 0x000fe40000000000 */
[----:B------:R-:W-:Y:S02]  /*1a60*/  IMAD.IADD R164, R12, 0x1, R25 ;  /* 0x000000010ca47824 */ /* 0x000fe400078e0219 */
[----:B--2---:R-:W-:-:S04]  /*1a70*/  @P1 IMAD.HI.U32 R6, R3, R10, RZ ;  /* 0x0000000a03061227 */ /* 0x004fc800078e00ff */
[C---:B------:R-:W-:Y:S01]  /*1a80*/  VIADD R0, R164.reuse, 0x5f ;  /* 0x0000005fa4007836 */ /* 0x040fe20000000000 */
[----:B----4-:R-:W-:Y:S02]  /*1a90*/  @P1 SHF.R.U32.HI R3, RZ, R11, R6 ;  /* 0x0000000bff031219 */ /* 0x010fe40000011606 */
[----:B------:R-:W-:Y:S01]  /*1aa0*/  IADD3 R6, R164, 0x1, -R163 ;  /* 0x00000001a4067810 */ /* 0x000fe20007ffe8a3 */
[----:B------:R-:W-:-:S04]  /*1ab0*/  IMAD.HI R0, R0, 0x2aaaaaab, RZ ;  /* 0x2aaaaaab00007827 */ /* 0x000fc800078e02ff */
[----:B------:R-:W-:Y:S01]  /*1ac0*/  IMAD.IADD R3, R6, 0x1, R3 ;  /* 0x0000000106037824 */ /* 0x000fe200078e0203 */
[----:B------:R-:W-:-:S03]  /*1ad0*/  SHF.R.U32.HI R149, RZ, 0x1f, R0 ;  /* 0x0000001fff957819 */ /* 0x000fc60000011600 */
[----:B------:R-:W-:Y:S01]  /*1ae0*/  IMAD.IADD R4, R3, 0x1, R4 ;  /* 0x0000000103047824 */ /* 0x000fe200078e0204 */
[----:B------:R-:W-:Y:S01]  /*1af0*/  LEA.HI.SX32 R149, R0, R149, 0x1c ;  /* 0x0000009500957211 */ /* 0x000fe200078fe2ff */
[----:B-1----:R-:W-:Y:S06]  /*1b00*/  @!P2 BRA `(.L_x_1453) ;  /* 0x000000000048a947 */ /* 0x002fec0003800000 */
[C---:B------:R-:W-:Y:S01]  /*1b10*/  ISETP.GT.AND P0, PT, R3.reuse, RZ, PT ;  /* 0x000000ff0300720c */ /* 0x040fe20003f04270 */
[----:B------:R-:W-:Y:S01]  /*1b20*/  BSSY B0, `(.L_x_1454) ;  /* 0x000000e000007945 */ /* 0x000fe20003800000 */
[----:B------:R-:W-:-:S11]  /*1b30*/  IADD3 R0, R3, -0x1, RZ ;  /* 0xffffffff03007810 */ /* 0x000fd60007ffe0ff */
        /* <DEDUP_REMOVED lines=8> */
.L_x_1455:
[----:B------:R-:W-:-:S13]  /*1bc0*/  ISETP.NE.AND P0, PT, R5, 0x1, PT ;  /* 0x000000010500780c */ /* 0x000fda0003f05270 */
[----:B------:R-:W0:Y:S02]  /*1bd0*/  @P0 LDC.64 R6, c[0x0][0x9e8] ;  /* 0x00027a00ff060b82 */ /* 0x000e240000000a00 */
[----:B0-----:R-:W-:-:S05]  /*1be0*/  @P0 IMAD.HI.U32 R6, R0, R6, RZ ;  /* 0x0000000600060227 */ /* 0x001fca00078e00ff */
[----:B------:R-:W-:-:S07]  /*1bf0*/  @P0 SHF.R.U32.HI R0, RZ, R7, R6 ;  /* 0x00000007ff000219 */ /* 0x000fce0000011606 */
.L_x_1456:
[----:B------:R-:W-:Y:S05]  /*1c00*/  BSYNC B0 ;  /* 0x0000000000007941 */ /* 0x000fea0003800000 */
.L_x_1454:
[----:B------:R-:W-:-:S05]  /*1c10*/  IMAD R3, R0, R5, R5 ;  /* 0x0000000500037224 */ /* 0x000fca00078e0205 */
[----:B------:R-:W-:-:S07]  /*1c20*/  VIMNMX R4, R4, R3, PT ;  /* 0x0000000304047248 */ /* 0x000fce0003fe0100 */
.L_x_1453:
[----:B------:R-:W0:Y:S01]  /*1c30*/  @P1 LDC R3, c[0x0][0x44c] ;  /* 0x00011300ff031b82 */ /* 0x000e220000000800 */
[----:B------:R-:W-:Y:S01]  /*1c40*/  VIADD R4, R4, 0x5f ;  /* 0x0000005f04047836 */ /* 0x000fe20000000000 */
[----:B------:R-:W-:Y:S01]  /*1c50*/  ULDC UR4, c[0x0][0x9dc] ;  /* 0x0002770000047ab9 */ /* 0x000fe20000000800 */
[----:B------:R-:W-:Y:S02]  /*1c60*/  IMAD.MOV.U32 R7, RZ, RZ, R178 ;  /* 0x000000ffff077224 */ /* 0x000fe400078e00b2 */
[----:B------:R-:W-:-:S03]  /*1c70*/  IMAD.HI R4, R4, 0x2aaaaaab, RZ ;  /* 0x2aaaaaab04047827 */ /* 0x000fc600078e02ff */
[----:B------:R-:W1:Y:S01]  /*1c80*/  @P1 LDC R9, c[0x0][0x450] ;  /* 0x00011400ff091b82 */ /* 0x000e620000000800 */
[----:B------:R-:W-:Y:S02]  /*1c90*/  IMAD.IADD R150, R164, 0x1, -R163 ;  /* 0x00000001a4967824 */ /* 0x000fe400078e0aa3 */
        /* <DEDUP_REMOVED lines=8> */
[----:B------:R-:W-:Y:S01]  /*1d20*/  ISETP.GT.AND P0, PT, R0, -0x1, PT ;  /* 0xffffffff0000780c */ /* 0x000fe20003f04270 */
[----:B------:R-:W-:-:S12]  /*1d30*/  BSSY B0, `(.L_x_1458) ;  /* 0x000000d000007945 */ /* 0x000fd80003800000 */
        /* <DEDUP_REMOVED lines=8> */
.L_x_1459:
[----:B------:R-:W-:-:S13]  /*1dc0*/  ISETP.NE.AND P0, PT, R5, 0x1, PT ;  /* 0x000000010500780c */ /* 0x000fda0003f05270 */
[----:B------:R-:W0:Y:S02]  /*1dd0*/  @P0 LDC.64 R6, c[0x0][0x9e8] ;  /* 0x00027a00ff060b82 */ /* 0x000e240000000a00 */
[----:B0-----:R-:W-:-:S05]  /*1de0*/  @P0 IMAD.HI.U32 R4, R0, R6, RZ ;  /* 0x0000000600040227 */ /* 0x001fca00078e00ff */
[----:B------:R-:W-:-:S07]  /*1df0*/  @P0 SHF.R.U32.HI R0, RZ, R7, R4 ;  /* 0x00000007ff000219 */ /* 0x000fce0000011604 */
.L_x_1460:
[----:B------:R-:W-:Y:S05]  /*1e00*/  BSYNC B0 ;  /* 0x0000000000007941 */ /* 0x000fea0003800000 */
.L_x_1458:
[----:B------:R-:W-:-:S05]  /*1e10*/  IMAD R0, R0, R5, RZ ;  /* 0x0000000500007224 */ /* 0x000fca00078e02ff */
[----:B------:R-:W-:-:S07]  /*1e20*/  VIMNMX R3, R3, R0, !PT ;  /* 0x0000000003037248 */ /* 0x000fce0007fe0100 */
.L_x_1457:
[----:B------:R-:W-:Y:S01]  /*1e30*/  IMAD.HI R3, R3, 0x2aaaaaab, RZ ;  /* 0x2aaaaaab03037827 */ /* 0x000fe200078e02ff */
[----:B------:R-:W-:Y:S01]  /*1e40*/  BSSY B0, `(.L_x_1461) ;  /* 0x0000028000007945 */ /* 0x000fe20003800000 */
[----:B------:R-:W-:Y:S02]  /*1e50*/  LOP3.LUT R190, R186, 0xff, RZ, 0xc0, !PT ;  /* 0x000000ffbabe7812 */ /* 0x000fe400078ec0ff */
[----:B------:R-:W-:Y:S02]  /*1e60*/  SHF.R.U32.HI R186, RZ, 0x10, R186 ;  /* 0x00000010ffba7819 */ /* 0x000fe400000116ba */
[----:B------:R-:W-:-:S04]  /*1e70*/  SHF.R.U32.HI R0, RZ, 0x1f, R3 ;  /* 0x0000001fff007819 */ /* 0x000fc80000011603 */
[----:B------:R-:W-:Y:S02]  /*1e80*/  LEA.HI.SX32 R0, R3, R0, 0x1c ;  /* 0x0000000003007211 */ /* 0x000fe400078fe2ff */
[----:B------:R-:W-:Y:S02]  /*1e90*/  MOV R3, RZ ;  /* 0x000000ff00037202 */ /* 0x000fe40000000f00 */
[----:B------:R-:W-:-:S04]  /*1ea0*/  VIMNMX R9, RZ, R0, !PT ;  /* 0x00000000ff097248 */ /* 0x000fc80007fe0100 */
[----:B------:R-:W-:-:S13]  /*1eb0*/  ISETP.GT.AND P0, PT, R8, R9, PT ;  /* 0x000000090800720c */ /* 0x000fda0003f04270 */
[----:B------:R-:W-:Y:S05]  /*1ec0*/  @!P0 BRA `(.L_x_1462) ;  /* 0x00000000007c8947 */ /* 0x000fea0003800000 */
[----:B------:R-:W-:Y:S01]  /*1ed0*/  ISETP.NE.AND P0, PT, R186, RZ, PT ;  /* 0x000000ffba00720c */ /* 0x000fe20003f05270 */
[----:B------:R-:W-:-:S03]  /*1ee0*/  ULDC UR4, c[0x0][0x9f0] ;  /* 0x00027c0000047ab9 */ /* 0x000fc60000000800 */
[----:B------:R-:W-:-:S04]  /*1ef0*/  SEL R11, R186, UR4, P0 ;  /* 0x00000004ba0b7c07 */ /* 0x000fc80008000000 */
[-C--:B------:R-:W-:Y:S02]  /*1f00*/  IABS R6, R11.reuse ;  /* 0x0000000b00067213 */ /* 0x080fe40000000000 */
[----:B------:R-:W-:Y:S02]  /*1f10*/  IADD3 R0, R11, -0x1, R8 ;  /* 0xffffffff0b007810 */ /* 0x000fe40007ffe008 */
[----:B------:R-:W0:Y:S01]  /*1f20*/  I2F.RP R3, R6 ;  /* 0x0000000600037306 */ /* 0x000e220000209400 */
[----:B------:R-:W-:Y:S02]  /*1f30*/  IABS R13, R11 ;  /* 0x0000000b000d7213 */ /* 0x000fe40000000000 */
[----:B------:R-:W-:-:S05]  /*1f40*/  IMAD.IADD R0, R0, 0x1, -R9 ;  /* 0x0000000100007824 */ /* 0x000fca00078e0a09 */
[----:B------:R-:W-:Y:S02]  /*1f50*/  IABS R10, R0 ;  /* 0x00000000000a7213 */ /* 0x000fe40000000000 */
[----:B------:R-:W-:-:S04]  /*1f60*/  LOP3.LUT R0, R0, R11, RZ, 0x3c, !PT ;  /* 0x0000000b00007212 */ /* 0x000fc800078e3cff */
[----:B------:R-:W-:Y:S01]  /*1f70*/  ISETP.GE.AND P2, PT, R0, RZ, PT ;  /* 0x000000ff0000720c */ /* 0x000fe20003f46270 */
[----:B0-----:R-:W0:Y:S02]  /*1f80*/  MUFU.RCP R3, R3 ;  /* 0x0000000300037308 */ /* 0x001e240000001000 */
[----:B0-----:R-:W-:Y:S02]  /*1f90*/  VIADD R4, R3, 0xffffffe ;  /* 0x0ffffffe03047836 */ /* 0x001fe40000000000 */
[----:B------:R-:W-:-:S04]  /*1fa0*/  IMAD.MOV R3, RZ, RZ, -R13 ;  /* 0x000000ffff037224 */ /* 0x000fc800078e0a0d */
[----:B------:R0:W1:Y:S02]  /*1fb0*/  F2I.FTZ.U32.TRUNC.NTZ R5, R4 ;  /* 0x0000000400057305 */ /* 0x000064000021f000 */
[----:B0-----:R-:W-:Y:S02]  /*1fc0*/  IMAD.MOV.U32 R4, RZ, RZ, RZ ;  /* 0x000000ffff047224 */ /* 0x001fe400078e00ff */
[----:B-1----:R-:W-:-:S04]  /*1fd0*/  IMAD.MOV R7, RZ, RZ, -R5 ;  /* 0x000000ffff077224 */ /* 0x002fc800078e0a05 */
[----:B------:R-:W-:-:S04]  /*1fe0*/  IMAD R7, R7, R6, RZ ;  /* 0x0000000607077224 */ /* 0x000fc800078e02ff */
[----:B------:R-:W-:-:S04]  /*1ff0*/  IMAD.HI.U32 R5, R5, R7, R4 ;  /* 0x0000000705057227 */ /* 0x000fc800078e0004 */
[----:B------:R-:W-:-:S04]  /*2000*/  IMAD.MOV.U32 R4, RZ, RZ, R10 ;  /* 0x000000ffff047224 */ /* 0x000fc800078e000a */
        /* <DEDUP_REMOVED lines=8> */
[----:B------:R-:W-:-:S04]  /*2090*/  IMAD.MOV.U32 R3, RZ, RZ, R5 ;  /* 0x000000ffff037224 */ /* 0x000fc800078e0005 */
[----:B------:R-:W-:Y:S01]  /*20a0*/  @!P2 IMAD.MOV R3, RZ, RZ, -R3 ;  /* 0x000000ffff03a224 */ /* 0x000fe200078e0a03 */
[----:B------:R-:W-:-:S07]  /*20b0*/  @!P1 LOP3.LUT R3, RZ, R11, RZ, 0x33, !PT ;  /* 0x0000000bff039212 */ /* 0x000fce00078e33ff */
.L_x_1462:
[----:B------:R-:W-:Y:S05]  /*20c0*/  BSYNC B0 ;  /* 0x0000000000007941 */ /* 0x000fea0003800000 */
.L_x_1461:
[----:B------:R-:W-:Y:S01]  /*20d0*/  IMAD R0, R190, R3, R9 ;  /* 0x00000003be007224 */ /* 0x000fe200078e0209 */
[----:B------:R-:W-:-:S04]  /*20e0*/  PLOP3.LUT P2, PT, PT, PT, PT, 0x80, 0x0 ;  /* 0x000000000000781c */ /* 0x000fc80003f4f070 */
[C---:B------:R-:W-:Y:S01]  /*20f0*/  VIADDMNMX R3, R0.reuse, R3, R8, PT ;  /* 0x0000000300037246 */ /* 0x040fe20003800108 */
[----:B------:R-:W-:-:S04]  /*2100*/  IMAD R0, R0, 0x60, -R12 ;  /* 0x0000006000007824 */ /* 0x000fc800078e0a0c */
[----:B------:R-:W-:Y:S01]  /*2110*/  IMAD R4, R3, 0x60, -R12 ;  /* 0x0000006003047824 */ /* 0x000fe200078e0a0c */
[----:B------:R-:W-:-:S04]  /*2120*/  VIMNMX R0, RZ, R0, !PT ;  /* 0x00000000ff007248 */ /* 0x000fc80007fe0100 */
[----:B------:R-:W-:Y:S01]  /*2130*/  VIMNMX R3, R4, R25, PT ;  /* 0x0000001904037248 */ /* 0x000fe20003fe0100 */
[----:B------:R-:W-:-:S03]  /*2140*/  IMAD.WIDE.U32 R128, R0, -0x55555555, RZ ;  /* 0xaaaaaaab00807825 */ /* 0x000fc600078e00ff */
[----:B------:R-:W-:Y:S02]  /*2150*/  ISETP.GT.AND P0, PT, R3, R0, PT ;  /* 0x000000000300720c */ /* 0x000fe40003f04270 */
[----:B------:R-:W-:-:S05]  /*2160*/  SHF.R.U32.HI R128, RZ, 0x6, R129 ;  /* 0x00000006ff807819 */ /* 0x000fca0000011681 */
[----:B------:R-:W-:-:S06]  /*2170*/  IMAD.MOV.U32 R24, RZ, RZ, R128 ;  /* 0x000000ffff187224 */ /* 0x000fcc00078e0080 */
[----:B------:R-:W-:-:S04]  /*2180*/  @P0 VIADD R0, R3, 0x5f ;  /* 0x0000005f03000836 */ /* 0x000fc80000000000 */
[----:B------:R-:W-:-:S05]  /*2190*/  @P0 IMAD.HI R0, R0, 0x2aaaaaab, RZ ;  /* 0x2aaaaaab00000827 */ /* 0x000fca00078e02ff */
[----:B------:R-:W-:-:S04]  /*21a0*/  @P0 SHF.R.U32.HI R3, RZ, 0x1f, R0 ;  /* 0x0000001fff030819 */ /* 0x000fc80000011600 */
[----:B------:R-:W-:-:S04]  /*21b0*/  @P0 LEA.HI.SX32 R24, R0, R3, 0x1c ;  /* 0x0000000300180211 */ /* 0x000fc800078fe2ff */
        /* <DEDUP_REMOVED lines=10> */
[----:B------:R-:W-:Y:S01]  /*2260*/  MOV R8, 0x70 ;  /* 0x0000007000087802 */ /* 0x000fe20000000f00 */
[----:B------:R-:W-:Y:S01]  /*2270*/  IMAD.U32 R5, RZ, RZ, UR5 ;  /* 0x00000005ff057e24 */ /* 0x000fe2000f8e00ff */
[----:B------:R-:W0:Y:S01]  /*2280*/  LDC.64 R14, c[0x4][R14] ;  /* 0x010000000e0e7b82 */ /* 0x000e220000000a00 */
[----:B------:R-:W-:Y:S01]  /*2290*/  ULDC.64 UR4, c[0x4][0x120] ;  /* 0x0100480000047ab9 */ /* 0x000fe20000000a00 */
[----:B------:R-:W-:Y:S02]  /*22a0*/  IMAD.U32 R10, RZ, RZ, UR6 ;  /* 0x00000006ff0a7e24 */ /* 0x000fe4000f8e00ff */
[----:B------:R-:W-:-:S02]  /*22b0*/  IMAD.U32 R6, RZ, RZ, UR4 ;  /* 0x00000004ff067e24 */ /* 0x000fc4000f8e00ff */
[----:B------:R-:W-:Y:S02]  /*22c0*/  IMAD.U32 R7, RZ, RZ, UR5 ;  /* 0x00000005ff077e24 */ /* 0x000fe4000f8e00ff */
[----:B------:R-:W-:Y:S02]  /*22d0*/  IMAD.U32 R11, RZ, RZ, UR7 ;  /* 0x00000007ff0b7e24 */ /* 0x000fe4000f8e00ff */
[----:B------:R-:W-:Y:S02]  /*22e0*/  IMAD.MOV.U32 R12, RZ, RZ, 0x1 ;  /* 0x00000001ff0c7424 */ /* 0x000fe400078e00ff */
[----:B------:R-:W-:-:S07]  /*22f0*/  IMAD.MOV.U32 R13, RZ, RZ, RZ ;  /* 0x000000ffff0d7224 */ /* 0x000fce00078e00ff */
[----:B------:R-:W-:-:S07]  /*2300*/  LEPC R20, `(.L_x_1465) ;  /* 0x000000001014794e */ /* 0x000fce0000000000 */
[----:B0----5:R-:W-:Y:S05]  /*2310*/  CALL.ABS.NOINC R14 ;  /* 0x000000000e007343 */ /* 0x021fea0003c00000 */
.L_x_1465:
[----:B------:R-:W-:Y:S05]  /*2320*/  BSYNC B6 ;  /* 0x0000000000067941 */ /* 0x000fea0003800000 */
.L_x_1464:
[----:B------:R-:W-:Y:S01]  /*2330*/  VIADD R118, R2, 0x400 ;  /* 0x0000040002767836 */ /* 0x000fe20000000000 */
[----:B------:R-:W-:Y:S04]  /*2340*/  BSSY B6, `(.L_x_1466) ;  /* 0x0000013000067945 */ /* 0x000fe80003800000 */
[----:B------:R-:W-:-:S13]  /*2350*/  LOP3.LUT P0, RZ, R118, 0x3ff, RZ, 0xc0, !PT ;  /* 0x000003ff76ff7812 */ /* 0x000fda000780c0ff */
[----:B------:R-:W-:Y:S05]  /*2360*/  @!P0 BRA `(.L_x_1467) ;  /* 0x0000000000408947 */ /* 0x000fea0003800000 */
[----:B------:R-:W-:Y:S01]  /*2370*/  MOV R14, 0x0 ;  /* 0x00000000000e7802 */ /* 0x000fe20000000f00 */
[----:B------:R-:W-:Y:S01]  /*2380*/  ULDC.64 UR4, c[0x4][0x118] ;  /* 0x0100460000047ab9 */ /* 0x000fe20000000a00 */
[----:B------:R-:W-:Y:S01]  /*2390*/  ULDC.64 UR6, c[0x4][0xb0] ;  /* 0x01002c0000067ab9 */ /* 0x000fe20000000a00 */
[----:B------:R-:W-:Y:S02]  /*23a0*/  IMAD.U32 R4, RZ, RZ, UR4 ;  /* 0x00000004ff047e24 */ /* 0x000fe4000f8e00ff */
[----:B------:R-:W-:Y:S01]  /*23b0*/  IMAD.U32 R5, RZ, RZ, UR5 ;  /* 0x00000005ff057e24 */ /* 0x000fe2000f8e00ff */
[----:B------:R-:W0:Y:S01]  /*23c0*/  LDC.64 R14, c[0x4][R14] ;  /* 0x010000000e0e7b82 */ /* 0x000e220000000a00 */
[----:B------:R-:W-:Y:S01]  /*23d0*/  ULDC.64 UR4, c[0x4][0x120] ;  /* 0x0100480000047ab9 */ /* 0x000fe20000000a00 */
[----:B------:R-:W-:Y:S01]  /*23e0*/  IMAD.U32 R10, RZ, RZ, UR6 ;  /* 0x00000006ff0a7e24 */ /* 0x000fe2000f8e00ff */
[----:B------:R-:W-:Y:S01]  /*23f0*/  MOV R7, UR5 ;  /* 0x0000000500077c02 */ /* 0x000fe20008000f00 */
[----:B------:R-:W-:-:S02]  /*2400*/  IMAD.U32 R6, RZ, RZ, UR4 ;  /* 0x00000004ff067e24 */ /* 0x000fc4000f8e00ff */
[----:B------:R-:W-:Y:S02]  /*2410*/  IMAD.U32 R11, RZ, RZ, UR7 ;  /* 0x00000007ff0b7e24 */ /* 0x000fe4000f8e00ff */
[----:B------:R-:W-:Y:S02]  /*2420*/  IMAD.MOV.U32 R8, RZ, RZ, 0x70 ;  /* 0x00000070ff087424 */ /* 0x000fe400078e00ff */
[----:B------:R-:W-:Y:S02]  /*2430*/  IMAD.MOV.U32 R12, RZ, RZ, 0x1 ;  /* 0x00000001ff0c7424 */ /* 0x000fe400078e00ff */
[----:B------:R-:W-:-:S07]  /*2440*/  IMAD.MOV.U32 R13, RZ, RZ, RZ ;  /* 0x000000ffff0d7224 */ /* 0x000fce00078e00ff */
[----:B------:R-:W-:-:S07]  /*2450*/  LEPC R20, `(.L_x_1467) ;  /* 0x000000001014794e */ /* 0x000fce0000000000 */
[----:B0----5:R-:W-:Y:S05]  /*2460*/  CALL.ABS.NOINC R14 ;  /* 0x000000000e007343 */ /* 0x021fea0003c00000 */
.L_x_1467:
[----:B------:R-:W-:Y:S05]  /*2470*/  BSYNC B6 ;  /* 0x0000000000067941 */ /* 0x000fea0003800000 */
.L_x_1466:
[----:B------:R-:W-:Y:S01]  /*2480*/  ULDC.64 UR4, c[0x0][0x9f8] ;  /* 0x00027e0000047ab9 */ /* 0x000fe20000000a00 */
[----:B------:R-:W0:Y:S01]  /*2490*/  LDC.64 R90, c[0x0][0x300] ;  /* 0x0000c000ff5a7b82 */ /* 0x000e220000000a00 */
[----:B------:R-:W-:Y:S01]  /*24a0*/  ISETP.NE.U32.AND P0, PT, RZ, UR4, PT ;  /* 0x00000004ff007c0c */ /* 0x000fe2000bf05070 */
[----:B------:R-:W-:-:S03]  /*24b0*/  ULDC UR6, c[0x0][0x2f4] ;  /* 0x0000bd0000067ab9 */ /* 0x000fc60000000800 */
[----:B------:R-:W-:Y:S01]  /*24c0*/  ISETP.NE.AND.EX P0, PT, RZ, UR5, PT, P0 ;  /* 0x00000005ff007c0c */ /* 0x000fe2000bf05300 */
[----:B------:R-:W-:Y:S01]  /*24d0*/  IMAD.IADD R121, R26, 0x1, R27 ;  /* 0x000000011a797824 */ /* 0x000fe200078e021b */
[----:B------:R-:W-:Y:S01]  /*24e0*/  ISETP.GE.AND P1, PT, R165, UR6, PT ;  /* 0x00000006a5007c0c */ /* 0x000fe2000bf26270 */
[C---:B------:R-:W-:Y:S01]  /*24f0*/  VIADD R104, R18.reuse, 0x60 ;  /* 0x0000006012687836 */ /* 0x040fe20000000000 */
[----:B------:R-:W-:Y:S01]  /*2500*/  SHF.R.S32.HI R19, RZ, 0x1f, R18 ;  /* 0x0000001fff137819 */ /* 0x000fe20000011412 */
[----:B------:R-:W-:Y:S01]  /*2510*/  ULDC.64 UR4, c[0x0][0x330] ;  /* 0x0000cc0000047ab9 */ /* 0x000fe20000000a00 */
[C---:B------:R-:W-:Y:S01]  /*2520*/  IADD3 R3, R18.reuse, 0x80, RZ ;  /* 0x0000008012037810 */ /* 0x040fe20007ffe0ff */
[----:B------:R-:W-:Y:S01]  /*2530*/  VIADD R8, R18, 0xa0 ;  /* 0x000000a012087836 */ /* 0x000fe20000000000 */
[----:B------:R-:W1:Y:S08]  /*2540*/  LDC.64 R96, c[0x0][0x3f8] ;  /* 0x0000fe00ff607b82 */ /* 0x000e700000000a00 */
[----:B------:R-:W2:Y:S01]  /*2550*/  @P0 LDC.64 R4, c[0x0][0x9f8] ;  /* 0x00027e00ff040b82 */ /* 0x000ea20000000a00 */
[----:B------:R-:W-:-:S07]  /*2560*/  SHF.R.S32.HI R147, RZ, 0x1f, R162 ;  /* 0x0000001fff937819 */ /* 0x000fce00000114a2 */
[----:B------:R-:W3:Y:S08]  /*2570*/  LDC R123, c[0x0][0x3f4] ;  /* 0x0000fd00ff7b7b82 */ /* 0x000ef00000000800 */
[----:B------:R-:W4:Y:S01]  /*2580*/  LDC.64 R102, c[0x0][0x408] ;  /* 0x00010200ff667b82 */ /* 0x000f220000000a00 */
[----:B--2---:R-:W-:-:S05]  /*2590*/  @P0 IMAD.WIDE R4, R31, 0x4, R4 ;  /* 0x000000041f040825 */ /* 0x004fca00078e0204 */
[----:B------:R2:W3:Y:S01]  /*25a0*/  @P0 LDG.E R31, desc[UR46][R4.64] ;  /* 0x0000002e041f0981 */ /* 0x0004e2000c1e1900 */
[----:B------:R-:W-:Y:S01]  /*25b0*/  SEL R6, RZ, 0xffffffff, P1 ;  /* 0xffffffffff067807 */ /* 0x000fe20000800000 */
[C---:B------:R-:W-:Y:S01]  /*25c0*/  IMAD.WIDE.U32 R88, R183.reuse, UR4, R18 ;  /* 0x00000004b7587c25 */ /* 0x040fe2000f8e0012 */
[----:B------:R-:W-:Y:S01]  /*25d0*/  ISETP.GE.AND P0, PT, R18, UR6, PT ;  /* 0x0000000612007c0c */ /* 0x000fe2000bf06270 */
[----:B------:R-:W3:Y:S01]  /*25e0*/  S2R R221, SR_TID.X ;  /* 0x0000000000dd7919 */ /* 0x000ee20000002100 */
[----:B------:R-:W-:Y:S01]  /*25f0*/  SHF.R.S32.HI R0, RZ, 0x1f, R121 ;  /* 0x0000001fff007819 */ /* 0x000fe20000011479 */
[----:B------:R-:W-:Y:S01]  /*2600*/  IMAD R89, R183, UR5, R89 ;  /* 0x00000005b7597c24 */ /* 0x000fe2000f8e0259 */
[----:B------:R-:W-:Y:S01]  /*2610*/  ISETP.GE.AND P1, PT, R104, UR6, PT ;  /* 0x0000000668007c0c */ /* 0x000fe2000bf26270 */
[----:B------:R-:W-:Y:S01]  /*2620*/  ULDC.64 UR4, c[0x0][0xa08] ;  /* 0x0002820000047ab9 */ /* 0x000fe20000000a00 */
[----:B------:R-:W-:Y:S01]  /*2630*/  ISETP.GE.AND P3, PT, R3, UR6, PT ;  /* 0x0000000603007c0c */ /* 0x000fe2000bf66270 */
[----:B--2---:R-:W-:Y:S01]  /*2640*/  IMAD.SHL.U32 R5, R6, 0x2, RZ ;  /* 0x0000000206057824 */ /* 0x004fe200078e00ff */
[----:B------:R-:W-:Y:S01]  /*2650*/  SEL R4, RZ, 0x1, P0 ;  /* 0x00000001ff047807 */ /* 0x000fe20000000000 */
[----:B0-----:R-:W-:Y:S01]  /*2660*/  IMAD R6, R0, R90, RZ ;  /* 0x0000005a00067224 */ /* 0x001fe200078e02ff */
[----:B------:R-:W-:Y:S01]  /*2670*/  ISETP.GE.AND P0, PT, R166, UR6, PT ;  /* 0x00000006a6007c0c */ /* 0x000fe2000bf06270 */
[----:B-1----:R-:W-:Y:S01]  /*2680*/  IMAD.WIDE.U32 R94, R162, R96, R18 ;  /* 0x00000060a25e7225 */ /* 0x002fe200078e0012 */
[----:B------:R-:W-:-:S02]  /*2690*/  LOP3.LUT R3, R5, 0x2, R4, 0xe2, !PT ;  /* 0x0000000205037812 */ /* 0x000fc400078ee204 */
[----:B------:R-:W-:Y:S01]  /*26a0*/  SEL R7, RZ, 0x8, P1 ;  /* 0x00000008ff077807 */ /* 0x000fe20000800000 */
[C---:B------:R-:W-:Y:S01]  /*26b0*/  IMAD.WIDE.U32 R4, R121.reuse, R90, RZ ;  /* 0x0000005a79047225 */ /* 0x040fe200078e00ff */
[----:B------:R-:W-:Y:S01]  /*26c0*/  ISETP.GE.AND P2, PT, R8, UR6, PT ;  /* 0x0000000608007c0c */ /* 0x000fe2000bf46270 */
[----:B------:R-:W-:Y:S01]  /*26d0*/  ULDC.64 UR6, c[0x0][0x308] ;  /* 0x0000c20000067ab9 */ /* 0x000fe20000000a00 */
[----:B------:R-:W-:Y:S01]  /*26e0*/  SHF.R.S32.HI R161, RZ, 0x1f, R160 ;  /* 0x0000001fffa17819 */ /* 0x000fe200000114a0 */
[----:B------:R-:W-:Y:S01]  /*26f0*/  IMAD R9, R121, R91, R6 ;  /* 0x0000005b79097224 */ /* 0x000fe200078e0206 */
[----:B------:R-:W-:Y:S01]  /*2700*/  SEL R6, RZ, 0x4, P0 ;  /* 0x00000004ff067807 */ /* 0x000fe20000000000 */
[C---:B----4-:R-:W-:Y:S01]  /*2710*/  IMAD.WIDE.U32 R100, R162.reuse, R102, R18 ;  /* 0x00000066a2647225 */ /* 0x050fe200078e0012 */
[----:B------:R-:W-:Y:S02]  /*2720*/  ISETP.NE.U32.AND P0, PT, RZ, UR4, PT ;  /* 0x00000004ff007c0c */ /* 0x000fe4000bf05070 */
[----:B------:R-:W-:Y:S01]  /*2730*/  LOP3.LUT R3, R7, R3, R6, 0xfe, !PT ;  /* 0x0000000307037212 */ /* 0x000fe200078efe06 */
[----:B------:R-:W-:Y:S01]  /*2740*/  IMAD.IADD R5, R5, 0x1, R9 ;  /* 0x0000000105057824 */ /* 0x000fe200078e0209 */
[----:B------:R-:W-:Y:S01]  /*2750*/  SEL R6, RZ, 0x10, P3 ;  /* 0x00000010ff067807 */ /* 0x000fe20001800000 */
[----:B------:R-:W-:Y:S01]  /*2760*/  IMAD.WIDE.U32 R92, R162, R96, R160 ;  /* 0x00000060a25c7225 */ /* 0x000fe200078e00a0 */
[----:B------:R-:W-:Y:S01]  /*2770*/  ISETP.NE.AND.EX P0, PT, RZ, UR5, PT, P0 ;  /* 0x00000005ff007c0c */ /* 0x000fe2000bf05300 */
[----:B------:R-:W-:Y:S01]  /*2780*/  ULDC.64 UR4, c[0x0][0x310] ;  /* 0x0000c40000047ab9 */ /* 0x000fe20000000a00 */
[----:B------:R-:W-:Y:S01]  /*2790*/  LOP3.LUT R11, R3, R6, RZ, 0xfc, !PT ;  /* 0x00000006030b7212 */ /* 0x000fe200078efcff */
[----:B------:R-:W-:Y:S01]  /*27a0*/  IMAD.WIDE.U32 R4, R183, UR6, R4 ;  /* 0x00000006b7047c25 */ /* 0x000fe2000f8e0004 */
[----:B---3--:R-:W-:-:S02]  /*27b0*/  ISETP.GE.AND P1, PT, R165, R123, PT ;  /* 0x0000007ba500720c */ /* 0x008fc40003f26270 */
[----:B------:R-:W-:Y:S01]  /*27c0*/  ISETP.GE.AND P4, PT, R166, R123, PT ;  /* 0x0000007ba600720c */ /* 0x000fe20003f86270 */
[----:B------:R-:W-:Y:S01]  /*27d0*/  IMAD R5, R183, UR7, R5 ;  /* 0x00000007b7057c24 */ /* 0x000fe2000f8e0205 */
[----:B------:R-:W-:Y:S01]  /*27e0*/  SHF.R.U32.HI R20, RZ, 0x3, R173 ;  /* 0x00000003ff147819 */ /* 0x000fe200000116ad */
[----:B------:R-:W-:Y:S01]  /*27f0*/  IMAD R6, R147, R96, RZ ;  /* 0x0000006093067224 */ /* 0x000fe200078e02ff */
[----:B------:R-:W-:Y:S01]  /*2800*/  LOP3.LUT R17, R17, 0xfffffffe, RZ, 0xc0, !PT ;  /* 0xfffffffe11117812 */ /* 0x000fe200078ec0ff */
[----:B------:R-:W-:Y:S01]  /*2810*/  IMAD.WIDE.U32 R98, R162, R102, R160 ;  /* 0x00000066a2627225 */ /* 0x000fe200078e00a0 */
[----:B------:R-:W-:Y:S02]  /*2820*/  LOP3.LUT P3, RZ, R229, 0x4, RZ, 0xc0, !PT ;  /* 0x00000004e5ff7812 */ /* 0x000fe4000786c0ff */
[----:B------:R-:W-:Y:S01]  /*2830*/  SHF.L.U64.HI R106, R102, 0x6, R103 ;  /* 0x00000006666a7819 */ /* 0x000fe20000010267 */
[----:B------:R-:W-:Y:S01]  /*2840*/  IMAD R9, R162, R97, R6 ;  /* 0x00000061a2097224 */ /* 0x000fe200078e0206 */
[----:B------:R-:W-:Y:S01]  /*2850*/  SHF.L.U32 R107, R102, 0x6, RZ ;  /* 0x00000006666b7819 */ /* 0x000fe200000006ff */
[----:B------:R-:W-:Y:S01]  /*2860*/  IMAD.MOV.U32 R129, RZ, RZ, 0x20 ;  /* 0x00000020ff817424 */ /* 0x000fe200078e00ff */
[C---:B------:R-:W-:Y:S01]  /*2870*/  SHF.L.U64.HI R135, R90.reuse, 0x6, R91 ;  /* 0x000000065a877819 */ /* 0x040fe2000001025b */
[----:B------:R-:W-:Y:S01]  /*2880*/  IMAD.IADD R93, R93, 0x1, R9 ;  /* 0x000000015d5d7824 */ /* 0x000fe200078e0209 */
[----:B------:R-:W-:Y:S01]  /*2890*/  IADD3 R95, R9, R95, RZ ;  /* 0x0000005f095f7210 */ /* 0x000fe20007ffe0ff */
[----:B------:R-:W-:Y:S01]  /*28a0*/  IMAD.SHL.U32 R136, R90, 0x40, RZ ;  /* 0x000000405a887824 */ /* 0x000fe200078e00ff */
[----:B------:R-:W-:Y:S01]  /*28b0*/  @P4 LOP3.LUT R17, R17, 0x1, RZ, 0xfc, !PT ;  /* 0x0000000111114812 */ /* 0x000fe200078efcff */
[----:B------:R-:W-:Y:S01]  /*28c0*/  IMAD R133, R97, 0x60, RZ ;  /* 0x0000006061857824 */ /* 0x000fe200078e02ff */
[C---:B------:R-:W-:Y:S01]  /*28d0*/  SHF.L.U64.HI R108, R96.reuse, 0x6, R97 ;  /* 0x00000006606c7819 */ /* 0x040fe20000010261 */
[----:B------:R-:W-:Y:S01]  /*28e0*/  IMAD.SHL.U32 R109, R96, 0x40, RZ ;  /* 0x00000040606d7824 */ /* 0x000fe200078e00ff */
[----:B------:R-:W-:Y:S01]  /*28f0*/  SEL R129, R129, 0xffffffe0, !P3 ;  /* 0xffffffe081817807 */ /* 0x000fe20005800000 */
[----:B-----5:R-:W-:Y:S01]  /*2900*/  IMAD.WIDE.U32 R92, R145, R96, R92 ;  /* 0x00000060915c7225 */ /* 0x020fe200078e005c */
[----:B------:R-:W-:-:S02]  /*2910*/  SHF.R.S32.HI R148, RZ, 0x1f, R189 ;  /* 0x0000001fff947819 */ /* 0x000fc400000114bd */
[----:B------:R-:W-:Y:S01]  /*2920*/  LEA.HI R221, R221, 0x8, RZ, 0x19 ;  /* 0x00000008dddd7811 */ /* 0x000fe200078fc8ff */
[----:B------:R-:W-:Y:S01]  /*2930*/  IMAD.WIDE.U32 R94, R145, R96, R94 ;  /* 0x00000060915e7225 */ /* 0x000fe200078e005e */
[----:B------:R-:W-:Y:S02]  /*2940*/  SHF.R.S32.HI R7, RZ, 0x1f, R31 ;  /* 0x0000001fff077819 */ /* 0x000fe4000001141f */
[----:B------:R-:W-:Y:S02]  /*2950*/  SEL R3, R31, RZ, !P0 ;  /* 0x000000ff1f037207 */ /* 0x000fe40004000000 */
[----:B------:R-:W-:-:S03]  /*2960*/  SEL R7, R7, RZ, !P0 ;  /* 0x000000ff07077207 */ /* 0x000fc60004000000 */
[----:B------:R-:W-:-:S04]  /*2970*/  IMAD.WIDE.U32 R86, R3, UR4, R4 ;  /* 0x0000000403567c25 */ /* 0x000fc8000f8e0004 */
[-C--:B------:R-:W-:Y:S02]  /*2980*/  IMAD R4, R147, R90.reuse, RZ ;  /* 0x0000005a93047224 */ /* 0x080fe400078e02ff */
[----:B------:R-:W-:Y:S02]  /*2990*/  IMAD R8, R7, UR4, RZ ;  /* 0x0000000407087c24 */ /* 0x000fe4000f8e02ff */
[C---:B------:R-:W-:Y:S02]  /*29a0*/  IMAD R27, R162.reuse, R91, R4 ;  /* 0x0000005ba21b7224 */ /* 0x040fe400078e0204 */
[----:B------:R-:W-:Y:S01]  /*29b0*/  IMAD R85, R3, UR5, R8 ;  /* 0x0000000503557c24 */ /* 0x000fe2000f8e0208 */
[----:B------:R-:W-:Y:S01]  /*29c0*/  ULDC.64 UR4, c[0x0][0x338] ;  /* 0x0000ce0000047ab9 */ /* 0x000fe20000000a00 */
[----:B------:R-:W-:-:S04]  /*29d0*/  IMAD.WIDE.U32 R4, R162, R90, R18 ;  /* 0x0000005aa2047225 */ /* 0x000fc800078e0012 */
[----:B------:R-:W-:Y:S01]  /*29e0*/  IMAD.IADD R85, R87, 0x1, R85 ;  /* 0x0000000157557824 */ /* 0x000fe200078e0255 */
[----:B------:R-:W-:Y:S01]  /*29f0*/  IADD3 R84, P0, R86, R4, RZ ;  /* 0x0000000456547210 */ /* 0x000fe20007f1e0ff */
[----:B------:R-:W-:Y:S02]  /*2a00*/  IMAD R4, R147, R102, RZ ;  /* 0x0000006693047224 */ /* 0x000fe400078e02ff */
[----:B------:R-:W-:Y:S01]  /*2a10*/  IMAD R6, R7, UR4, RZ ;  /* 0x0000000407067c24 */ /* 0x000fe2000f8e02ff */
[----:B------:R-:W-:Y:S01]  /*2a20*/  IADD3.X R27, R85, R5, R27, P0, !PT ;  /* 0x00000005551b7210 */ /* 0x000fe200007fe41b */
[----:B------:R-:W-:Y:S01]  /*2a30*/  IMAD R9, R162, R103, R4 ;  /* 0x00000067a2097224 */ /* 0x000fe200078e0204 */
[----:B------:R-:W-:Y:S01]  /*2a40*/  ISETP.GE.AND P0, PT, R18, R123, PT ;  /* 0x0000007b1200720c */ /* 0x000fe20003f06270 */
[----:B------:R-:W-:Y:S01]  /*2a50*/  IMAD.WIDE.U32 R88, R3, UR4, R88 ;  /* 0x0000000403587c25 */ /* 0x000fe2000f8e0058 */
[C---:B------:R-:W-:Y:S02]  /*2a60*/  SEL R4, R123.reuse, RZ, P1 ;  /* 0x000000ff7b047207 */ /* 0x040fe40000800000 */
[----:B------:R-:W-:Y:S01]  /*2a70*/  SEL R5, R123, RZ, P0 ;  /* 0x000000ff7b057207 */ /* 0x000fe20000000000 */
[----:B------:R-:W-:Y:S01]  /*2a80*/  IMAD R3, R3, UR5, R6 ;  /* 0x0000000503037c24 */ /* 0x000fe2000f8e0206 */
[----:B------:R-:W-:Y:S01]  /*2a90*/  SEL R7, R123, RZ, P4 ;  /* 0x000000ff7b077207 */ /* 0x000fe20002000000 */
[----:B------:R-:W-:Y:S01]  /*2aa0*/  IMAD.IADD R6, R165, 0x1, R4 ;  /* 0x00000001a5067824 */ /* 0x000fe200078e0204 */
[----:B------:R-:W-:Y:S01]  /*2ab0*/  IADD3 R120, P4, R162, R121, RZ ;  /* 0x00000079a2787210 */ /* 0x000fe20007f9e0ff */
[----:B------:R-:W-:-:S02]  /*2ac0*/  IMAD.IADD R5, R18, 0x1, R5 ;  /* 0x0000000112057824 */ /* 0x000fc400078e0205 */
[----:B------:R-:W-:Y:S01]  /*2ad0*/  IMAD.IADD R12, R166, 0x1, R7 ;  /* 0x00000001a60c7824 */ /* 0x000fe200078e0207 */
[----:B------:R-:W-:Y:S01]  /*2ae0*/  SHF.R.S32.HI R7, RZ, 0x1f, R6 ;  /* 0x0000001fff077819 */ /* 0x000fe20000011406 */
[----:B------:R-:W-:Y:S01]  /*2af0*/  IMAD.IADD R99, R99, 0x1, R9 ;  /* 0x0000000163637824 */ /* 0x000fe200078e0209 */
[----:B------:R-:W-:Y:S01]  /*2b00*/  SHF.R.S32.HI R4, RZ, 0x1f, R5 ;  /* 0x0000001fff047819 */ /* 0x000fe20000011405 */
[----:B------:R-:W-:Y:S01]  /*2b10*/  IMAD.IADD R101, R9, 0x1, R101 ;  /* 0x0000000109657824 */ /* 0x000fe200078e0265 */
[----:B------:R-:W-:Y:S01]  /*2b20*/  SHF.R.S32.HI R13, RZ, 0x1f, R12 ;  /* 0x0000001fff0d7819 */ /* 0x000fe2000001140c */
[----:B------:R-:W-:Y:S01]  /*2b30*/  IMAD.X R121, R0, 0x1, R147, P4 ;  /* 0x0000000100797824 */ /* 0x000fe200020e0693 */
[CC--:B------:R-:W-:Y:S01]  /*2b40*/  LEA.HI R14, R4.reuse, R5.reuse, RZ, 0x3 ;  /* 0x00000005040e7211 */ /* 0x0c0fe200078f18ff */
[----:B------:R-:W-:Y:S01]  /*2b50*/  IMAD.WIDE.U32 R98, R145, R102, R98 ;  /* 0x0000006691627225 */ /* 0x000fe200078e0062 */
[----:B------:R-:W-:Y:S02]  /*2b60*/  LEA.HI R4, R4, R5, RZ, 0x6 ;  /* 0x0000000504047211 */ /* 0x000fe400078f30ff */
[----:B------:R-:W-:Y:S01]  /*2b70*/  LEA.HI R5, R7, R6, RZ, 0x6 ;  /* 0x0000000607057211 */ /* 0x000fe200078f30ff */
[----:B------:R-:W-:Y:S01]  /*2b80*/  IMAD.WIDE.U32 R100, R145, R102, R100 ;  /* 0x0000006691647225 */ /* 0x000fe200078e0064 */
[----:B------:R-:W-:-:S02]  /*2b90*/  SHF.R.S32.HI R4, RZ, 0x6, R4 ;  /* 0x00000006ff047819 */ /* 0x000fc40000011404 */
[----:B------:R-:W-:Y:S01]  /*2ba0*/  SHF.R.S32.HI R8, RZ, 0x6, R5 ;  /* 0x00000006ff087819 */ /* 0x000fe20000011405 */
[----:B------:R-:W-:Y:S01]  /*2bb0*/  IMAD.SHL.U32 R123, R123, 0x2, RZ ;  /* 0x000000027b7b7824 */ /* 0x000fe200078e00ff */
[----:B------:R-:W-:Y:S01]  /*2bc0*/  LOP3.LUT R5, R175, 0x38, R14, 0xf8, !PT ;  /* 0x00000038af057812 */ /* 0x000fe200078ef80e */
[C---:B------:R-:W-:Y:S01]  /*2bd0*/  IMAD R143, R4.reuse, 0x1800, R177 ;  /* 0x00001800048f7824 */ /* 0x040fe200078e02b1 */
[----:B------:R-:W-:Y:S01]  /*2be0*/  LEA.HI R6, R7, R6, RZ, 0x3 ;  /* 0x0000000607067211 */ /* 0x000fe200078f18ff */
[----:B------:R-:W-:Y:S01]  /*2bf0*/  IMAD R141, R4, 0x1800, R179 ;  /* 0x00001800048d7824 */ /* 0x000fe200078e02b3 */
[----:B------:R-:W-:Y:S01]  /*2c00*/  LOP3.LUT R4, R5, R176, RZ, 0x3c, !PT ;  /* 0x000000b005047212 */ /* 0x000fe200078e3cff */
[C---:B------:R-:W-:Y:S01]  /*2c10*/  IMAD R142, R8.reuse, 0x1800, R177 ;  /* 0x00001800088e7824 */ /* 0x040fe200078e02b1 */
[CC--:B------:R-:W-:Y:S01]  /*2c20*/  LEA.HI R28, R13.reuse, R12.reuse, RZ, 0x3 ;  /* 0x0000000c0d1c7211 */ /* 0x0c0fe200078f18ff */
[----:B------:R-:W-:Y:S01]  /*2c30*/  IMAD R139, R8, 0x1800, R179 ;  /* 0x00001800088b7824 */ /* 0x000fe200078e02b3 */
[----:B------:R-:W-:Y:S01]  /*2c40*/  LEA.HI R12, R13, R12, RZ, 0x6 ;  /* 0x0000000c0d0c7211 */ /* 0x000fe200078f30ff */
[----:B------:R-:W-:Y:S01]  /*2c50*/  IMAD.IADD R143, R143, 0x1, R4 ;  /* 0x000000018f8f7824 */ /* 0x000fe200078e0204 */
[----:B------:R-:W-:-:S02]  /*2c60*/  LOP3.LUT R9, R173, 0x38, R14, 0xf8, !PT ;  /* 0x00000038ad097812 */ /* 0x000fc400078ef80e */
[--C-:B------:R-:W-:Y:S02]  /*2c70*/  LOP3.LUT R7, R175, 0x38, R6.reuse, 0xf8, !PT ;  /* 0x00000038af077812 */ /* 0x100fe400078ef806 */
[----:B------:R-:W-:Y:S02]  /*2c80*/  LOP3.LUT R4, R173, 0x38, R6, 0xf8, !PT ;  /* 0x00000038ad047812 */ /* 0x000fe400078ef806 */
[----:B------:R-:W-:Y:S02]  /*2c90*/  SHF.R.S32.HI R12, RZ, 0x6, R12 ;  /* 0x00000006ff0c7819 */ /* 0x000fe4000001140c */
[----:B------:R-:W-:Y:S02]  /*2ca0*/  LOP3.LUT R5, R175, 0x38, R28, 0xf8, !PT ;  /* 0x00000038af057812 */ /* 0x000fe400078ef81c */
[----:B------:R-:W-:Y:S01]  /*2cb0*/  LOP3.LUT R10, R9, R20, RZ, 0x3c, !PT ;  /* 0x00000014090a7212 */ /* 0x000fe200078e3cff */
[C---:B------:R-:W-:Y:S01]  /*2cc0*/  IMAD R140, R12.reuse, 0x1800, R177 ;  /* 0x000018000c8c7824 */ /* 0x040fe200078e02b1 */
[----:B------:R-:W-:Y:S01]  /*2cd0*/  LOP3.LUT R7, R7, R176, RZ, 0x3c, !PT ;  /* 0x000000b007077212 */ /* 0x000fe200078e3cff */
[----:B------:R-:W-:Y:S01]  /*2ce0*/  IMAD R138, R12, 0x1800, R179 ;  /* 0x000018000c8a7824 */ /* 0x000fe200078e02b3 */
[----:B------:R-:W-:-:S02]  /*2cf0*/  LOP3.LUT R4, R4, R20, RZ, 0x3c, !PT ;  /* 0x0000001404047212 */ /* 0x000fc400078e3cff */
[----:B------:R-:W-:Y:S01]  /*2d00*/  SHF.R.S32.HI R9, RZ, 0x1f, R145 ;  /* 0x0000001fff097819 */ /* 0x000fe20000011491 */
[----:B------:R-:W-:Y:S01]  /*2d10*/  IMAD.IADD R142, R142, 0x1, R7 ;  /* 0x000000018e8e7824 */ /* 0x000fe200078e0207 */
[----:B------:R-:W-:Y:S01]  /*2d20*/  LOP3.LUT R5, R5, R176, RZ, 0x3c, !PT ;  /* 0x000000b005057212 */ /* 0x000fe200078e3cff */
[----:B------:R-:W-:Y:S01]  /*2d30*/  IMAD.IADD R139, R139, 0x1, R4 ;  /* 0x000000018b8b7824 */ /* 0x000fe200078e0204 */
[----:B------:R-:W-:Y:S01]  /*2d40*/  LOP3.LUT R7, R173, 0x38, R28, 0xf8, !PT ;  /* 0x00000038ad077812 */ /* 0x000fe200078ef81c */
[----:B------:R-:W-:Y:S01]  /*2d50*/  IMAD R4, R9, R96, RZ ;  /* 0x0000006009047224 */ /* 0x000fe200078e02ff */
[----:B------:R-:W-:Y:S01]  /*2d60*/  SEL R0, RZ, 0x20, P2 ;  /* 0x00000020ff007807 */ /* 0x000fe20001000000 */
[----:B------:R-:W-:Y:S01]  /*2d70*/  IMAD.IADD R140, R140, 0x1, R5 ;  /* 0x000000018c8c7824 */ /* 0x000fe200078e0205 */
[----:B------:R-:W-:Y:S01]  /*2d80*/  LOP3.LUT R5, R175, 0x18, R18, 0xf8, !PT ;  /* 0x00000018af057812 */ /* 0x000fe200078ef812 */
[----:B------:R-:W-:Y:S01]  /*2d90*/  IMAD R21, R145, R97, R4 ;  /* 0x0000006191157224 */ /* 0x000fe200078e0204 */
[----:B------:R-:W-:Y:S01]  /*2da0*/  LOP3.LUT R7, R7, R20, RZ, 0x3c, !PT ;  /* 0x0000001407077212 */ /* 0x000fe200078e3cff */
[----:B------:R-:W-:Y:S01]  /*2db0*/  IMAD R4, R9, R102, RZ ;  /* 0x0000006609047224 */ /* 0x000fe200078e02ff */
[----:B------:R-:W-:Y:S01]  /*2dc0*/  LOP3.LUT R26, R5, R176, RZ, 0x3c, !PT ;  /* 0x000000b0051a7212 */ /* 0x000fe200078e3cff */
[----:B------:R-:W-:Y:S01]  /*2dd0*/  IMAD R9, R103, 0x60, RZ ;  /* 0x0000006067097824 */ /* 0x000fe200078e02ff */
[----:B------:R-:W-:Y:S01]  /*2de0*/  SHF.R.S32.HI R117, RZ, 0x3, R14 ;  /* 0x00000003ff757819 */ /* 0x000fe2000001140e */
[----:B------:R-:W-:Y:S01]  /*2df0*/  IMAD.IADD R138, R138, 0x1, R7 ;  /* 0x000000018a8a7824 */ /* 0x000fe200078e0207 */
[----:B------:R-:W-:Y:S01]  /*2e00*/  LOP3.LUT R14, R14, 0xfffffff8, RZ, 0xc0, !PT ;  /* 0xfffffff80e0e7812 */ /* 0x000fe200078ec0ff */
[----:B------:R-:W-:Y:S01]  /*2e10*/  IMAD R15, R145, R103, R4 ;  /* 0x00000067910f7224 */ /* 0x000fe200078e0204 */
[----:B------:R-:W-:Y:S01]  /*2e20*/  LOP3.LUT R13, R6, 0xfffffff8, RZ, 0xc0, !PT ;  /* 0xfffffff8060d7812 */ /* 0x000fe200078ec0ff */
[----:B------:R-:W-:Y:S01]  /*2e30*/  IMAD R7, R91, 0x60, RZ ;  /* 0x000000605b077824 */ /* 0x000fe200078e02ff */
[----:B------:R-:W-:Y:S01]  /*2e40*/  LOP3.LUT R12, R28, 0xfffffff8, RZ, 0xc0, !PT ;  /* 0xfffffff81c0c7812 */ /* 0x000fe200078ec0ff */
[----:B------:R-:W-:Y:S01]  /*2e50*/  IMAD.WIDE.U32 R102, R102, 0x60, RZ ;  /* 0x0000006066667825 */ /* 0x000fe200078e00ff */
[----:B------:R-:W-:-:S02]  /*2e60*/  LOP3.LUT R0, R11, R0, RZ, 0xfc, !PT ;  /* 0x000000000b007212 */ /* 0x000fc400078efcff */
[----:B------:R-:W-:Y:S01]  /*2e70*/  IADD3 R141, R141, R10, RZ ;  /* 0x0000000a8d8d7210 */ /* 0x000fe20007ffe0ff */
[----:B------:R-:W-:Y:S01]  /*2e80*/  IMAD.WIDE.U32 R90, R90, 0x60, RZ ;  /* 0x000000605a5a7825 */ /* 0x000fe200078e00ff */
[----:B------:R-:W-:Y:S02]  /*2e90*/  IADD3 R134, R103, R9, RZ ;  /* 0x0000000967867210 */ /* 0x000fe40007ffe0ff */
[----:B------:R-:W-:Y:S01]  /*2ea0*/  SHF.R.S32.HI R116, RZ, 0x3, R6 ;  /* 0x00000003ff747819 */ /* 0x000fe20000011406 */
[----:B------:R-:W-:Y:S01]  /*2eb0*/  IMAD.WIDE.U32 R96, R96, 0x60, RZ ;  /* 0x0000006060607825 */ /* 0x000fe200078e00ff */
[----:B------:R-:W-:Y:S02]  /*2ec0*/  SHF.R.S32.HI R113, RZ, 0x3, R28 ;  /* 0x00000003ff717819 */ /* 0x000fe4000001141c */
[----:B------:R-:W-:Y:S01]  /*2ed0*/  LOP3.LUT R11, R11, 0x1, RZ, 0xc0, !PT ;  /* 0x000000010b0b7812 */ /* 0x000fe200078ec0ff */
[----:B------:R-:W-:Y:S01]  /*2ee0*/  IMAD.IADD R26, R177, 0x1, R26 ;  /* 0x00000001b11a7824 */ /* 0x000fe200078e021a */
[----:B------:R-:W-:Y:S01]  /*2ef0*/  SHF.R.S32.HI R112, RZ, 0x1f, R14 ;  /* 0x0000001fff707819 */ /* 0x000fe2000001140e */
[----:B------:R-:W-:Y:S01]  /*2f00*/  IMAD.IADD R132, R91, 0x1, R7 ;  /* 0x000000015b847824 */ /* 0x000fe200078e0207 */
[----:B------:R-:W-:Y:S01]  /*2f10*/  SHF.R.S32.HI R111, RZ, 0x1f, R13 ;  /* 0x0000001fff6f7819 */ /* 0x000fe2000001140d */
[----:B------:R-:W-:Y:S01]  /*2f20*/  IMAD.IADD R105, R93, 0x1, R21 ;  /* 0x000000015d697824 */ /* 0x000fe200078e0215 */
[----:B------:R-:W-:Y:S01]  /*2f30*/  SHF.R.S32.HI R110, RZ, 0x1f, R12 ;  /* 0x0000001fff6e7819 */ /* 0x000fe2000001140c */
[----:B------:R-:W-:Y:S01]  /*2f40*/  IMAD.IADD R20, R99, 0x1, R15 ;  /* 0x0000000163147824 */ /* 0x000fe200078e020f */
[C---:B------:R-:W-:Y:S01]  /*2f50*/  LOP3.LUT R10, R0.reuse, 0x2, RZ, 0xc0, !PT ;  /* 0x00000002000a7812 */ /* 0x040fe200078ec0ff */
[----:B------:R-:W-:Y:S01]  /*2f60*/  IMAD.IADD R133, R97, 0x1, R133 ;  /* 0x0000000161857824 */ /* 0x000fe200078e0285 */
[C---:B------:R-:W-:Y:S01]  /*2f70*/  LOP3.LUT R9, R0.reuse, 0x4, RZ, 0xc0, !PT ;  /* 0x0000000400097812 */ /* 0x040fe200078ec0ff */
[----:B------:R-:W-:Y:S01]  /*2f80*/  IMAD.IADD R137, R129, 0x1, R26 ;  /* 0x0000000181897824 */ /* 0x000fe200078e021a */
[C---:B------:R-:W-:Y:S01]  /*2f90*/  LOP3.LUT R8, R0.reuse, 0x8, RZ, 0xc0, !PT ;  /* 0x0000000800087812 */ /* 0x040fe200078ec0ff */
[----:B------:R-:W-:Y:S01]  /*2fa0*/  IMAD.IADD R21, R21, 0x1, R95 ;  /* 0x0000000115157824 */ /* 0x000fe200078e025f */
[C---:B------:R-:W-:Y:S01]  /*2fb0*/  LOP3.LUT R7, R0.reuse, 0x10, RZ, 0xc0, !PT ;  /* 0x0000001000077812 */ /* 0x040fe200078ec0ff */
[----:B------:R-:W-:Y:S01]  /*2fc0*/  IMAD.IADD R15, R15, 0x1, R101 ;  /* 0x000000010f0f7824 */ /* 0x000fe200078e0265 */
[----:B------:R-:W-:Y:S01]  /*2fd0*/  LOP3.LUT R6, R0, 0x20, RZ, 0xc0, !PT ;  /* 0x0000002000067812 */ /* 0x000fe200078ec0ff */
[----:B------:R-:W-:-:S07]  /*2fe0*/  IMAD.IADD R5, R89, 0x1, R3 ;  /* 0x0000000159057824 */ /* 0x000fce00078e0203 */
.L_x_1567:
[----:B0-----:R-:W0:Y:S01]  /*2ff0*/  LDC.64 R114, c[0x0][0x2e8] ;  /* 0x0000ba00ff727b82 */ /* 0x001e220000000a00 */
[----:B--2---:R-:W-:Y:S01]  /*3000*/  IADD3 R31, R24, -0x1, RZ ;  /* 0xffffffff181f7810 */ /* 0x004fe20007ffe0ff */
[----:B------:R-:W-:Y:S01]  /*3010*/  IMAD R38, R16, 0x4800, R137 ;  /* 0x0000480010267824 */ /* 0x000fe200078e0289 */
[----:B------:R-:W-:Y:S05]  /*3020*/  YIELD ;  /* 0x0000000000007946 */ /* 0x000fea0003800000 */
[----:B-1----:R-:W1:Y:S01]  /*3030*/  LDC R122, c[0x0][0x3f4] ;  /* 0x0000fd00ff7a7b82 */ /* 0x002e620000000800 */
[----:B------:R-:W-:Y:S01]  /*3040*/  SHF.R.S32.HI R28, RZ, 0x1f, R31 ;  /* 0x0000001fff1c7819 */ /* 0x000fe2000001141f */
[-C--:B------:R-:W-:Y:S01]  /*3050*/  IMAD R3, R132, R31.reuse, RZ ;  /* 0x0000001f84037224 */ /* 0x080fe200078e02ff */
[----:B------:R-:W-:Y:S01]  /*3060*/  LOP3.LUT R17, R17, 0xfffffffd, RZ, 0xc0, !PT ;  /* 0xfffffffd11117812 */ /* 0x000fe200078ec0ff */
[----:B------:R-:W-:Y:S01]  /*3070*/  IMAD.WIDE.U32 R124, R90, R31, RZ ;  /* 0x0000001f5a7c7225 */ /* 0x000fe200078e00ff */
[----:B------:R-:W-:Y:S03]  /*3080*/  BSSY B0, `(.L_x_1468) ;  /* 0x000076c000007945 */ /* 0x000fe60003800000 */
[----:B------:R-:W-:Y:S01]  /*3090*/  IMAD R3, R28, R90, R3 ;  /* 0x0000005a1c037224 */ /* 0x000fe200078e0203 */
[-C--:B------:R-:W-:Y:S01]  /*30a0*/  IADD3 R4, P5, R84, R124.reuse, RZ ;  /* 0x0000007c54047210 */ /* 0x080fe20007fbe0ff */
[----:B------:R-:W-:Y:S01]  /*30b0*/  IMAD R38, R38, 0x2, R119 ;  /* 0x0000000226267824 */ /* 0x000fe200078e0277 */
[----:B------:R-:W-:Y:S01]  /*30c0*/  IADD3 R0, P3, P4, R84, R124, R136 ;  /* 0x0000007c54007210 */ /* 0x000fe20007c7e088 */
[----:B------:R-:W-:-:S04]  /*30d0*/  IMAD.IADD R80, R125, 0x1, R3 ;  /* 0x000000017d507824 */ /* 0x000fc800078e0203 */
[----:B------:R-:W-:Y:S01]  /*30e0*/  IMAD.X R24, R80, 0x1, R27, P5 ;  /* 0x0000000150187824 */ /* 0x000fe200028e061b */
[C---:B0-----:R-:W-:Y:S02]  /*30f0*/  LEA R40, P2, R4.reuse, R114, 0x1 ;  /* 0x0000007204287211 */ /* 0x041fe400078408ff */
[----:B------:R-:W-:Y:S02]  /*3100*/  IADD3.X R3, R27, R80, R135, P3, P4 ;  /* 0x000000501b037210 */ /* 0x000fe40001fe8487 */
[----:B------:R-:W-:Y:S01]  /*3110*/  LEA.HI.X R41, R4, R115, R24, 0x1, P2 ;  /* 0x0000007304297211 */ /* 0x000fe200010f0c18 */
[----:B------:R-:W-:Y:S01]  /*3120*/  IMAD.MOV.U32 R24, RZ, RZ, R31 ;  /* 0x000000ffff187224 */ /* 0x000fe200078e001f */
[----:B------:R-:W-:Y:S02]  /*3130*/  ISETP.GT.AND P3, PT, R31, R128, PT ;  /* 0x000000801f00720c */ /* 0x000fe40003f64270 */
[----:B-1----:R-:W-:Y:S02]  /*3140*/  ISETP.GE.AND P2, PT, R122, 0x1, PT ;  /* 0x000000017a00780c */ /* 0x002fe40003f46270 */
[----:B------:R-:W-:-:S04]  /*3150*/  LEA R36, P5, R0, R114, 0x1 ;  /* 0x0000007200247211 */ /* 0x000fc800078a08ff */
[----:B------:R-:W-:Y:S01]  /*3160*/  LEA.HI.X R37, R0, R115, R3, 0x1, P5 ;  /* 0x0000007300257211 */ /* 0x000fe200028f0c03 */
[----:B------:R-:W-:-:S04]  /*3170*/  IMAD R0, R16, 0x4800, R26 ;  /* 0x0000480010007824 */ /* 0x000fc800078e021a */
[----:B------:R-:W-:Y:S01]  /*3180*/  @P3 LOP3.LUT R17, R17, 0x2, RZ, 0xfc, !PT ;  /* 0x0000000211113812 */ /* 0x000fe200078efcff */
[----:B------:R-:W-:Y:S01]  /*3190*/  IMAD R39, R0, 0x2, R119 ;  /* 0x0000000200277824 */ /* 0x000fe200078e0277 */
[----:B------:R-:W-:Y:S06]  /*31a0*/  @!P2 BRA `(.L_x_1469) ;  /* 0x000000700084a947 */ /* 0x000fec0003800000 */
[----:B------:R-:W-:Y:S01]  /*31b0*/  ULDC.U8 UR4, c[0x0][0x410] ;  /* 0x0001040000047ab9 */ /* 0x000fe20000000000 */
[-C--:B------:R-:W-:Y:S01]  /*31c0*/  IMAD R3, R133, R31.reuse, RZ ;  /* 0x0000001f85037224 */ /* 0x080fe200078e02ff */
[----:B------:R-:W-:Y:S01]  /*31d0*/  ISETP.NE.AND P2, PT, RZ, UR4, PT ;  /* 0x00000004ff007c0c */ /* 0x000fe2000bf45270 */
[-C--:B------:R-:W-:Y:S02]  /*31e0*/  IMAD R29, R134, R31.reuse, RZ ;  /* 0x0000001f861d7224 */ /* 0x080fe400078e02ff */
[C---:B------:R-:W-:Y:S02]  /*31f0*/  IMAD R3, R28.reuse, R96, R3 ;  /* 0x000000601c037224 */ /* 0x040fe400078e0203 */
[----:B------:R-:W-:Y:S02]  /*3200*/  IMAD R29, R28, R102, R29 ;  /* 0x000000661c1d7224 */ /* 0x000fe400078e021d */
[----:B------:R-:W-:Y:S02]  /*3210*/  IMAD R4, R24, -0x60, R25 ;  /* 0xffffffa018047824 */ /* 0x000fe400078e0219 */
[----:B------:R-:W-:-:S03]  /*3220*/  IMAD.WIDE.U32 R78, R96, R31, RZ ;  /* 0x0000001f604e7225 */ /* 0x000fc600078e00ff */
[----:B------:R-:W-:Y:S01]  /*3230*/  VIMNMX R4, R4, 0x60, PT ;  /* 0x0000006004047848 */ /* 0x000fe20003fe0100 */
[----:B------:R-:W-:-:S04]  /*3240*/  IMAD.WIDE.U32 R76, R102, R31, RZ ;  /* 0x0000001f664c7225 */ /* 0x000fc800078e00ff */
[----:B------:R-:W-:Y:S01]  /*3250*/  IMAD.IADD R0, R79, 0x1, R3 ;  /* 0x000000014f007824 */ /* 0x000fe200078e0203 */
[----:B------:R-:W-:Y:S01]  /*3260*/  IADD3 R3, R77, R29, RZ ;  /* 0x0000001d4d037210 */ /* 0x000fe20007ffe0ff */
        /* <DEDUP_REMOVED lines=19> */
[----:B------:R-:W-:Y:S01]  /*33a0*/  IADD3 R31, P2, R98, R76, RZ ;  /* 0x0000004c621f7210 */ /* 0x000fe20007f5e0ff */
[----:B------:R-:W-:Y:S01]  /*33b0*/  ULDC.64 UR6, c[0x0][0x400] ;  /* 0x0001000000067ab9 */ /* 0x000fe20000000a00 */
[----:B------:R-:W-:Y:S01]  /*33c0*/  CS2R R124, SRZ ;  /* 0x00000000007c7805 */ /* 0x000fe2000001ff00 */
[----:B------:R-:W-:Y:S01]  /*33d0*/  IMAD.X R30, R0, 0x1, R105, P4 ;  /* 0x00000001001e7824 */ /* 0x000fe200020e0669 */
[----:B------:R-:W-:Y:S01]  /*33e0*/  LEA R28, P4, R29, UR4, 0x1 ;  /* 0x000000041d1c7c11 */ /* 0x000fe2000f8808ff */
[----:B------:R-:W-:Y:S01]  /*33f0*/  IMAD.X R34, R3, 0x1, R20, P2 ;  /* 0x0000000103227824 */ /* 0x000fe200010e0614 */
[----:B------:R-:W-:Y:S02]  /*3400*/  ISETP.GE.AND P2, PT, R160, R122, PT ;  /* 0x0000007aa000720c */ /* 0x000fe40003f46270 */
[----:B------:R-:W-:-:S02]  /*3410*/  CS2R R82, SRZ ;  /* 0x0000000000527805 */ /* 0x000fc4000001ff00 */
[----:B------:R-:W-:Y:S02]  /*3420*/  LEA.HI.X R29, R29, UR5, R30, 0x1, P4 ;  /* 0x000000051d1d7c11 */ /* 0x000fe4000a0f0c1e */
[----:B------:R-:W-:Y:S02]  /*3430*/  CS2R R126, SRZ ;  /* 0x00000000007e7805 */ /* 0x000fe4000001ff00 */
[C---:B------:R-:W-:Y:S02]  /*3440*/  LEA R30, P4, R31.reuse, UR6, 0x1 ;  /* 0x000000061f1e7c11 */ /* 0x040fe4000f8808ff */
[----:B------:R-:W-:Y:S02]  /*3450*/  CS2R R114, SRZ ;  /* 0x0000000000727805 */ /* 0x000fe4000001ff00 */
[----:B------:R-:W-:Y:S02]  /*3460*/  LEA.HI.X R31, R31, UR7, R34, 0x1, P4 ;  /* 0x000000071f1f7c11 */ /* 0x000fe4000a0f0c22 */
[-C--:B------:R-:W-:Y:S01]  /*3470*/  ISETP.GE.AND P4, PT, R171, R122.reuse, PT ;  /* 0x0000007aab00720c */ /* 0x080fe20003f86270 */
[----:B------:R0:W5:Y:S04]  /*3480*/  @!P2 LDG.E.64 R124, desc[UR46][R28.64] ;  /* 0x0000002e1c7ca981 */ /* 0x000168000c1e1b00 */
[----:B------:R0:W5:Y:S01]  /*3490*/  @!P2 LDG.E.64 R126, desc[UR46][R30.64] ;  /* 0x0000002e1e7ea981 */ /* 0x000162000c1e1b00 */
[----:B------:R-:W-:-:S07]  /*34a0*/  ISETP.GE.AND P2, PT, R169, R122, PT ;  /* 0x0000007aa900720c */ /* 0x000fce0003f46270 */
[----:B------:R0:W5:Y:S04]  /*34b0*/  @!P4 LDG.E.64 R82, desc[UR46][R28.64+0x20] ;  /* 0x0000202e1c52c981 */ /* 0x000168000c1e1b00 */
[----:B------:R0:W5:Y:S01]  /*34c0*/  @!P4 LDG.E.64 R114, desc[UR46][R30.64+0x20] ;  /* 0x0000202e1e72c981 */ /* 0x000162000c1e1b00 */
[----:B------:R-:W-:Y:S02]  /*34d0*/  ISETP.GE.AND P4, PT, R170, R122, PT ;  /* 0x0000007aaa00720c */ /* 0x000fe40003f86270 */
[----:B------:R-:W-:Y:S02]  /*34e0*/  CS2R R74, SRZ ;  /* 0x00000000004a7805 */ /* 0x000fe4000001ff00 */
[----:B------:R-:W-:Y:S02]  /*34f0*/  CS2R R80, SRZ ;  /* 0x0000000000507805 */ /* 0x000fe4000001ff00 */
[----:B------:R-:W-:-:S02]  /*3500*/  CS2R R70, SRZ ;  /* 0x0000000000467805 */ /* 0x000fc4000001ff00 */
[----:B------:R-:W-:Y:S01]  /*3510*/  CS2R R72, SRZ ;  /* 0x0000000000487805 */ /* 0x000fe2000001ff00 */
[----:B------:R0:W5:Y:S04]  /*3520*/  @!P2 LDG.E.64 R74, desc[UR46][R28.64+0x40] ;  /* 0x0000402e1c4aa981 */ /* 0x000168000c1e1b00 */
[----:B------:R0:W5:Y:S01]  /*3530*/  @!P2 LDG.E.64 R80, desc[UR46][R30.64+0x40] ;  /* 0x0000402e1e50a981 */ /* 0x000162000c1e1b00 */
[----:B------:R-:W-:-:S03]  /*3540*/  ISETP.GE.AND P2, PT, R168, R122, PT ;  /* 0x0000007aa800720c */ /* 0x000fc60003f46270 */
        /* <DEDUP_REMOVED lines=8> */
[----:B------:R0:W5:Y:S04]  /*35d0*/  @!P2 LDG.E.64 R68, desc[UR46][R30.64+0x80] ;  /* 0x0000802e1e44a981 */ /* 0x000168000c1e1b00 */
[----:B------:R0:W5:Y:S04]  /*35e0*/  @!P4 LDG.E.64 R62, desc[UR46][R28.64+0xa0] ;  /* 0x0000a02e1c3ec981 */ /* 0x000168000c1e1b00 */
[----:B------:R0:W5:Y:S02]  /*35f0*/  @!P4 LDG.E.64 R64, desc[UR46][R30.64+0xa0] ;  /* 0x0000a02e1e40c981 */ /* 0x000164000c1e1b00 */
.L_x_1472:
[----:B------:R-:W-:Y:S05]  /*3600*/  BSYNC B1 ;  /* 0x0000000000017941 */ /* 0x000fea0003800000 */
.L_x_1471:
        /* <DEDUP_REMOVED lines=16> */
[----:B------:R-:W-:Y:S01]  /*3710*/  ULDC.64 UR6, c[0x0][0x400] ;  /* 0x0001000000067ab9 */ /* 0x000fe20000000a00 */
[----:B------:R-:W-:Y:S02]  /*3720*/  CS2R R58, SRZ ;  /* 0x00000000003a7805 */ /* 0x000fe4000001ff00 */
[----:B0-----:R-:W-:Y:S02]  /*3730*/  IADD3.X R29, R105, R0, R108, P2, P5 ;  /* 0x00000000691d7210 */ /* 0x001fe400017ea46c */
[----:B------:R-:W-:Y:S02]  /*3740*/  CS2R R60, SRZ ;  /* 0x00000000003c7805 */ /* 0x000fe4000001ff00 */
[----:B------:R-:W-:-:S04]  /*3750*/  IADD3 R76, P2, P5, R98, R76, R107 ;  /* 0x0000004c624c7210 */ /* 0x000fc80007d5e06b */
[----:B------:R-:W-:Y:S02]  /*3760*/  IADD3.X R3, R20, R3, R106, P2, P5 ;  /* 0x0000000314037210 */ /* 0x000fe400017ea46a */
[----:B------:R-:W-:-:S04]  /*3770*/  LEA R28, P2, R78, UR4, 0x1 ;  /* 0x000000044e1c7c11 */ /* 0x000fc8000f8408ff */
[----:B------:R-:W-:Y:S02]  /*3780*/  LEA.HI.X R29, R78, UR5, R29, 0x1, P2 ;  /* 0x000000054e1d7c11 */ /* 0x000fe400090f0c1d */
        /* <DEDUP_REMOVED lines=30> */
.L_x_1474:
[----:B------:R-:W-:Y:S05]  /*3970*/  BSYNC B1 ;  /* 0x0000000000017941 */ /* 0x000fea0003800000 */
.L_x_1473:
[----:B------:R-:W2:Y:S01]  /*3980*/  LDL R0, [R1+0x3c] ;  /* 0x00003c0001007983 */ /* 0x000ea20000100800 */
[----:B-----5:R-:W-:Y:S02]  /*3990*/  IMAD.MOV.U32 R3, RZ, RZ, R62 ;  /* 0x000000ffff037224 */ /* 0x020fe400078e003e */
[----:B01----:R-:W-:Y:S02]  /*39a0*/  IMAD.MOV.U32 R29, RZ, RZ, R66 ;  /* 0x000000ffff1d7224 */ /* 0x003fe400078e0042 */
[----:B------:R-:W-:Y:S01]  /*39b0*/  IMAD.MOV.U32 R28, RZ, RZ, R67 ;  /* 0x000000ffff1c7224 */ /* 0x000fe200078e0043 */
[----:B------:R-:W-:Y:S02]  /*39c0*/  PRMT R156, R156, 0x5410, R3 ;  /* 0x000054109c9c7816 */ /* 0x000fe40000000003 */
[----:B------:R-:W-:Y:S02]  /*39d0*/  MOV R3, R70 ;  /* 0x0000004600037202 */ /* 0x000fe40000000f00 */
[----:B------:R-:W-:Y:S01]  /*39e0*/  PRMT R159, R28, 0x5410, R29 ;  /* 0x000054101c9f7816 */ /* 0x000fe2000000001d */
[----:B------:R-:W-:Y:S01]  /*39f0*/  IMAD.MOV.U32 R28, RZ, RZ, R82 ;  /* 0x000000ffff1c7224 */ /* 0x000fe200078e0052 */
[----:B------:R-:W-:Y:S01]  /*3a00*/  PRMT R210, R3, 0x7610, R210 ;  /* 0x0000761003d27816 */ /* 0x000fe200000000d2 */
[----:B------:R-:W-:-:S02]  /*3a10*/  IMAD.MOV.U32 R3, RZ, RZ, R75 ;  /* 0x000000ffff037224 */ /* 0x000fc400078e004b */
[----:B------:R-:W-:-:S05]  /*3a20*/  IMAD.MOV.U32 R29, RZ, RZ, R83 ;  /* 0x000000ffff1d7224 */ /* 0x000fca00078e0053 */
[----:B------:R-:W-:Y:S02]  /*3a30*/  PRMT R212, R28, 0x5410, R29 ;  /* 0x000054101cd47816 */ /* 0x000fe4000000001d */
[----:B--2---:R-:W-:Y:S01]  /*3a40*/  R2UR UR4, R0 ;  /* 0x00000000000472ca */ /* 0x004fe200000e0000 */
[----:B------:R-:W-:-:S05]  /*3a50*/  IMAD.MOV.U32 R0, RZ, RZ, R63 ;  /* 0x000000ffff007224 */ /* 0x000fca00078e003f */
[----:B------:R-:W-:Y:S01]  /*3a60*/  PRMT R157, R0, 0x7610, R157 ;  /* 0x00007610009d7816 */ /* 0x000fe2000000009d */
[----:B------:R-:W-:-:S05]  /*3a70*/  IMAD.MOV.U32 R0, RZ, RZ, R71 ;  /* 0x000000ffff007224 */ /* 0x000fca00078e0047 */
[----:B------:R-:W-:Y:S01]  /*3a80*/  PRMT R207, R0, 0x7610, R207 ;  /* 0x0000761000cf7816 */ /* 0x000fe200000000cf */
[----:B------:R-:W-:Y:S01]  /*3a90*/  IMAD.MOV.U32 R0, RZ, RZ, R74 ;  /* 0x000000ffff007224 */ /* 0x000fe200078e004a */
[----:B------:R-:W-:-:S04]  /*3aa0*/  UISETP.NE.AND UP0, UPT, UR4, 0x3, UPT ;  /* 0x000000030400788c */ /* 0x000fc8000bf05270 */
[----:B------:R-:W-:Y:S01]  /*3ab0*/  PRMT R211, R0, 0x5410, R3 ;  /* 0x0000541000d37816 */ /* 0x000fe20000000003 */
[----:B------:R-:W-:Y:S01]  /*3ac0*/  IMAD.MOV.U32 R0, RZ, RZ, R124 ;  /* 0x000000ffff007224 */ /* 0x000fe200078e007c */
[----:B------:R-:W-:Y:S02]  /*3ad0*/  MOV R3, R125 ;  /* 0x0000007d00037202 */ /* 0x000fe40000000f00 */
[----:B------:R-:W-:Y:S02]  /*3ae0*/  PLOP3.LUT P2, PT, PT, PT, UP0, 0x80, 0x0 ;  /* 0x000000000000781c */ /* 0x000fe40003f4f008 */
[----:B------:R-:W-:Y:S01]  /*3af0*/  PRMT R152, R0, 0x5410, R3 ;  /* 0x0000541000987816 */ /* 0x000fe20000000003 */
[----:B------:R-:W-:Y:S02]  /*3b00*/  IMAD.MOV.U32 R3, RZ, RZ, R64 ;  /* 0x000000ffff037224 */ /* 0x000fe400078e0040 */
[----:B------:R-:W-:-:S03]  /*3b10*/  IMAD.MOV.U32 R0, RZ, RZ, R65 ;  /* 0x000000ffff007224 */ /* 0x000fc600078e0041 */
[----:B------:R-:W-:Y:S01]  /*3b20*/  PRMT R157, R157, 0x5410, R3 ;  /* 0x000054109d9d7816 */ /* 0x000fe20000000003 */
[----:B------:R-:W-:Y:S01]  /*3b30*/  IMAD.MOV.U32 R3, RZ, RZ, R68 ;  /* 0x000000ffff037224 */ /* 0x000fe200078e0044 */
[----:B------:R-:W-:Y:S01]  /*3b40*/  PRMT R158, R0, 0x7610, R158 ;  /* 0x00007610009e7816 */ /* 0x000fe2000000009e */
[----:B------:R-:W-:-:S05]  /*3b50*/  IMAD.MOV.U32 R0, RZ, RZ, R69 ;  /* 0x000000ffff007224 */ /* 0x000fca00078e0045 */
[----:B------:R-:W-:Y:S01]  /*3b60*/  PRMT R180, R0, 0x5410, R3 ;  /* 0x0000541000b47816 */ /* 0x000fe20000000003 */
[----:B------:R-:W-:Y:S02]  /*3b70*/  IMAD.MOV.U32 R3, RZ, RZ, R73 ;  /* 0x000000ffff037224 */ /* 0x000fe400078e0049 */
[----:B------:R-:W-:-:S03]  /*3b80*/  IMAD.MOV.U32 R0, RZ, RZ, R72 ;  /* 0x000000ffff007224 */ /* 0x000fc600078e0048 */
        /* <DEDUP_REMOVED lines=8> */
[----:B------:R-:W-:Y:S02]  /*3c10*/  IMAD.MOV.U32 R0, RZ, RZ, R126 ;  /* 0x000000ffff007224 */ /* 0x000fe400078e007e */
[----:B------:R-:W-:-:S05]  /*3c20*/  IMAD.MOV.U32 R3, RZ, RZ, R127 ;  /* 0x000000ffff037224 */ /* 0x000fca00078e007f */
[----:B------:R-:W-:Y:S01]  /*3c30*/  PRMT R215, R0, 0x5410, R3 ;  /* 0x0000541000d77816 */ /* 0x000fe20000000003 */
[----:B------:R-:W-:Y:S01]  /*3c40*/  IMAD.MOV.U32 R3, RZ, RZ, R32 ;  /* 0x000000ffff037224 */ /* 0x000fe200078e0020 */
        /* <DEDUP_REMOVED lines=28> */
[----:B------:R-:W-:-:S04]  /*3e10*/  PRMT R144, R3, 0x7610, R144 ;  /* 0x0000761003907816 */ /* 0x000fc80000000090 */
[----:B------:R-:W-:Y:S01]  /*3e20*/  PRMT R154, R0, 0x7610, R154 ;  /* 0x00007610009a7816 */ /* 0x000fe2000000009a */
[----:B------:R-:W-:-:S05]  /*3e30*/  IMAD.MOV.U32 R0, RZ, RZ, R53 ;  /* 0x000000ffff007224 */ /* 0x000fca00078e0035 */
        /* <DEDUP_REMOVED lines=9> */
[----:B------:R-:W-:Y:S06]  /*3ed0*/  @!P2 BRA `(.L_x_1475) ;  /* 0x000000000004a947 */ /* 0x000fec0003800000 */
[----:B------:R-:W-:Y:S01]  /*3ee0*/  BPT.TRAP 0x1 ;  /* 0x000000040000795c */ /* 0x000fe20000300000 */
.L_x_1475:
[----:B------:R-:W-:Y:S01]  /*3ef0*/  IMAD R3, R16, 0x8, R2 ;  /* 0x0000000810037824 */ /* 0x000fe200078e0202 */
[----:B------:R-:W-:Y:S01]  /*3f00*/  SHF.L.U32 R0, R167, 0x1f, RZ ;  /* 0x0000001fa7007819 */ /* 0x000fe200000006ff */
[----:B------:R-:W-:Y:S03]  /*3f10*/  BSSY B1, `(.L_x_1476) ;  /* 0x0000003000017945 */ /* 0x000fe60003800000 */
[----:B------:R-:W0:Y:S02]  /*3f20*/  SYNCS.PHASECHK.TRANS64.TRYWAIT P5, [R3+URZ+0x2a890], R0 ;  /* 0x02a89000030075a7 */ /* 0x000e2400080a017f */
[----:B0-----:R-:W-:Y:S05]  /*3f30*/  @!P5 BRA `(.L_x_1477) ;  /* 0x0000027c00d4d947 */ /* 0x001fea0003800000 */
.L_x_1927:
[----:B------:R-:W-:Y:S05]  /*3f40*/  BSYNC B1 ;  /* 0x0000000000017941 */ /* 0x000fea0003800000 */
.L_x_1476:
        /* <DEDUP_REMOVED lines=17> */
[----:B------:R-:W-:-:S03]  /*4060*/  HADD2.F32 R126, -RZ, R126.H0_H0 ;  /* 0x2000007eff7e7230 */ /* 0x000fc60000004100 */
[-C--:B------:R-:W-:Y:S01]  /*4070*/  FMUL.FTZ R29, R127, R125.reuse ;  /* 0x0000007d7f1d7220 */ /* 0x080fe20000410000 */
[----:B------:R-:W-:-:S03]  /*4080*/  FMUL.FTZ R125, R151, R125 ;  /* 0x0000007d977d7220 */ /* 0x000fc60000410000 */
[-C--:B------:R-:W-:Y:S01]  /*4090*/  FFMA.FTZ R29, R151, R130.reuse, -R29 ;  /* 0x00000082971d7223 */ /* 0x080fe2000001081d */
[----:B------:R-:W-:Y:S01]  /*40a0*/  FFMA.FTZ R125, R127, R130, R125 ;  /* 0x000000827f7d7223 */ /* 0x000fe2000001007d */
[----:B------:R-:W-:Y:S02]  /*40b0*/  IMAD.MOV.U32 R127, RZ, RZ, R31 ;  /* 0x000000ffff7f7224 */ /* 0x000fe400078e001f */
[----:B------:R-:W-:Y:S02]  /*40c0*/  HADD2.F32 R130, -RZ, R124.H0_H0 ;  /* 0x2000007cff827230 */ /* 0x000fe40000004100 */
[----:B------:R-:W-:Y:S01]  /*40d0*/  IMAD.MOV.U32 R151, RZ, RZ, R28 ;  /* 0x000000ffff977224 */ /* 0x000fe200078e001c */
[----:B------:R-:W-:Y:S01]  /*40e0*/  F2FP.F16.F32.PACK_AB R29, R125, R29 ;  /* 0x0000001d7d1d723e */ /* 0x000fe200000000ff */
[--C-:B------:R-:W-:Y:S02]  /*40f0*/  HADD2.F32 R31, -RZ, R127.reuse.H1_H1 ;  /* 0x3000007fff1f7230 */ /* 0x100fe40000004100 */
[----:B------:R-:W-:-:S02]  /*4100*/  HADD2.F32 R127, -RZ, R127.H0_H0 ;  /* 0x2000007fff7f7230 */ /* 0x000fc40000004100 */
[--C-:B------:R-:W-:Y:S02]  /*4110*/  HADD2.F32 R28, -RZ, R151.reuse.H1_H1 ;  /* 0x30000097ff1c7230 */ /* 0x100fe40000004100 */
[-C--:B------:R-:W-:Y:S01]  /*4120*/  FMUL.FTZ R124, R31, R126.reuse ;  /* 0x0000007e1f7c7220 */ /* 0x080fe20000410000 */
[----:B------:R-:W-:Y:S02]  /*4130*/  HADD2.F32 R151, -RZ, R151.H0_H0 ;  /* 0x20000097ff977230 */ /* 0x000fe40000004100 */
[C---:B------:R-:W-:Y:S01]  /*4140*/  FMUL.FTZ R126, R127.reuse, R126 ;  /* 0x0000007e7f7e7220 */ /* 0x040fe20000410000 */
[----:B------:R-:W-:-:S03]  /*4150*/  FFMA.FTZ R124, R127, R130, -R124 ;  /* 0x000000827f7c7223 */ /* 0x000fc6000001087c */
        /* <DEDUP_REMOVED lines=18> */
.L_x_1483:
[----:B------:R-:W-:Y:S05]  /*4280*/  BSYNC B3 ;  /* 0x0000000000037941 */ /* 0x000fea0003800000 */
.L_x_1482:
[----:B--2---:R1:W-:Y:S02]  /*4290*/  STG.E.128 desc[UR46][R40.64], R28 ;  /* 0x0000001c28007986 */ /* 0x0043e4000c101d2e */
.L_x_1481:
[----:B------:R-:W-:Y:S05]  /*42a0*/  BSYNC B2 ;  /* 0x0000000000027941 */ /* 0x000fea0003800000 */
.L_x_1480:
[----:B------:R-:W-:Y:S01]  /*42b0*/  ISETP.NE.AND P3, PT, R10, RZ, PT ;  /* 0x000000ff0a00720c */ /* 0x000fe20003f65270 */
[----:B------:R-:W-:-:S12]  /*42c0*/  BSSY B2, `(.L_x_1484) ;  /* 0x0000033000027945 */ /* 0x000fd80003800000 */
[----:B------:R-:W-:Y:S05]  /*42d0*/  @!P3 BRA `(.L_x_1485) ;  /* 0x0000000000c4b947 */ /* 0x000fea0003800000 */
[----:B-1----:R1:W2:Y:S01]  /*42e0*/  LDS.128 R28, [R38] ;  /* 0x00000000261c7984 */ /* 0x0022a20000000c00 */
        /* <DEDUP_REMOVED lines=15> */
[----:B------:R-:W-:Y:S01]  /*43e0*/  FFMA.FTZ R83, R125, R124, -R83 ;  /* 0x0000007c7d537223 */ /* 0x000fe20000010853 */
[----:B------:R-:W-:Y:S01]  /*43f0*/  MOV R125, R28 ;  /* 0x0000001c007d7202 */ /* 0x000fe20000000f00 */
[----:B------:R-:W-:Y:S01]  /*4400*/  FFMA.FTZ R29, R115, R124, R29 ;  /* 0x0000007c731d7223 */ /* 0x000fe2000001001d */
[----:B------:R-:W-:Y:S02]  /*4410*/  IMAD.MOV.U32 R115, RZ, RZ, R31 ;  /* 0x000000ffff737224 */ /* 0x000fe400078e001f */
        /* <DEDUP_REMOVED lines=27> */
.L_x_1487:
[----:B------:R-:W-:Y:S05]  /*45d0*/  BSYNC B3 ;  /* 0x0000000000037941 */ /* 0x000fea0003800000 */
.L_x_1486:
[----:B--2---:R2:W-:Y:S02]  /*45e0*/  STG.E.128 desc[UR46][R40.64+0x40], R28 ;  /* 0x0000401c28007986 */ /* 0x0045e4000c101d2e */
.L_x_1485:
[----:B------:R-:W-:Y:S05]  /*45f0*/  BSYNC B2 ;  /* 0x0000000000027941 */ /* 0x000fea0003800000 */
.L_x_1484:
        /* <DEDUP_REMOVED lines=22> */
[----:B------:R-:W-:Y:S02]  /*4760*/  IMAD.MOV.U32 R81, RZ, RZ, R31 ;  /* 0x000000ffff517224 */ /* 0x000fe400078e001f */
[----:B------:R-:W-:Y:S02]  /*4770*/  HADD2.F32 R82, -RZ, R74.H0_H0 ;  /* 0x2000004aff527230 */ /* 0x000fe40000004100 */
[----:B------:R-:W-:Y:S01]  /*4780*/  HADD2.F32 R28, -RZ, R83.H1_H1 ;  /* 0x30000053ff1c7230 */ /* 0x000fe20000004100 */
[----:B------:R-:W-:Y:S01]  /*4790*/  F2FP.F16.F32.PACK_AB R29, R29, R75 ;  /* 0x0000004b1d1d723e */ /* 0x000fe200000000ff */
[----:B------:R-:W-:-:S02]  /*47a0*/  HADD2.F32 R31, -RZ, R81.H1_H1 ;  /* 0x30000051ff1f7230 */ /* 0x000fc40000004100 */
[----:B------:R-:W-:Y:S02]  /*47b0*/  HADD2.F32 R81, -RZ, R81.H0_H0 ;  /* 0x20000051ff517230 */ /* 0x000fe40000004100 */
        /* <DEDUP_REMOVED lines=22> */
.L_x_1491:
[----:B------:R-:W-:Y:S05]  /*4920*/  BSYNC B3 ;  /* 0x0000000000037941 */ /* 0x000fea0003800000 */
.L_x_1490:
[----:B--2---:R3:W-:Y:S02]  /*4930*/  STG.E.128 desc[UR46][R40.64+0x80], R28 ;  /* 0x0000801c28007986 */ /* 0x0047e4000c101d2e */
.L_x_1489:
[----:B------:R-:W-:Y:S05]  /*4940*/  BSYNC B2 ;  /* 0x0000000000027941 */ /* 0x000fea0003800000 */
.L_x_1488:
[----:B------:R-:W-:Y:S01]  /*4950*/  ISETP.NE.AND P3, PT, R8, RZ, PT ;  /* 0x000000ff0800720c */ /* 0x000fe20003f65270 */
[----:B------:R-:W-:-:S12]  /*4960*/  BSSY B2, `(.L_x_1492) ;  /* 0x0000038000027945 */ /* 0x000fd80003800000 */
[----:B------:R-:W-:Y:S05]  /*4970*/  @!P3 BRA `(.L_x_1493) ;  /* 0x0000000000d8b947 */ /* 0x000fea0003800000 */
[----:B-123--:R1:W2:Y:S01]  /*4980*/  LDS.128 R28, [R38+0x3000] ;  /* 0x00300000261c7984 */ /* 0x00e2a20000000c00 */
[----:B------:R-:W-:Y:S01]  /*4990*/  ISETP.GE.AND P3, PT, R170, R122, PT ;  /* 0x0000007aaa00720c */ /* 0x000fe20003f66270 */
[----:B------:R-:W-:-:S12]  /*49a0*/  BSSY B3, `(.L_x_1494) ;  /* 0x0000032000037945 */ /* 0x000fd80003800000 */
[----:B-1----:R-:W-:Y:S05]  /*49b0*/  @P3 BRA `(.L_x_1495) ;  /* 0x0000000000c03947 */ /* 0x002fea0003800000 */
[----:B------:R-:W-:Y:S01]  /*49c0*/  SHF.R.U64 R75, R72, 0x10, R73 ;  /* 0x00000010484b7819 */ /* 0x000fe20000001249 */
[----:B--2---:R-:W-:Y:S01]  /*49d0*/  IMAD.MOV.U32 R72, RZ, RZ, R29 ;  /* 0x000000ffff487224 */ /* 0x004fe200078e001d */
[----:B------:R-:W-:Y:S01]  /*49e0*/  SHF.R.U64 R70, R70, 0x10, R71 ;  /* 0x0000001046467819 */ /* 0x000fe20000001247 */
[----:B------:R-:W-:Y:S02]  /*49f0*/  HADD2.F32 R80, -RZ, R207.H1_H1 ;  /* 0x300000cfff507230 */ /* 0x000fe40000004100 */
[----:B------:R-:W-:Y:S02]  /*4a00*/  HADD2.F32 R75, -RZ, R75.H0_H0 ;  /* 0x2000004bff4b7230 */ /* 0x000fe40000004100 */
[--C-:B------:R-:W-:Y:S02]  /*4a10*/  HADD2.F32 R29, -RZ, R72.reuse.H1_H1 ;  /* 0x30000048ff1d7230 */ /* 0x100fe40000004100 */
[----:B------:R-:W-:Y:S02]  /*4a20*/  HADD2.F32 R72, -RZ, R72.H0_H0 ;  /* 0x20000048ff487230 */ /* 0x000fe40000004100 */
[----:B------:R-:W-:-:S02]  /*4a30*/  HADD2.F32 R70, -RZ, R70.H0_H0 ;  /* 0x20000046ff467230 */ /* 0x000fc40000004100 */
[-C--:B------:R-:W-:Y:S01]  /*4a40*/  FMUL.FTZ R74, R29, R75.reuse ;  /* 0x0000004b1d4a7220 */ /* 0x080fe20000410000 */
[----:B------:R-:W-:-:S03]  /*4a50*/  FMUL.FTZ R75, R72, R75 ;  /* 0x0000004b484b7220 */ /* 0x000fc60000410000 */
[-C--:B------:R-:W-:Y:S01]  /*4a60*/  FFMA.FTZ R74, R72, R70.reuse, -R74 ;  /* 0x00000046484a7223 */ /* 0x080fe2000001084a */
[----:B------:R-:W-:Y:S01]  /*4a70*/  SHF.R.U32.HI R72, RZ, 0x10, R73 ;  /* 0x00000010ff487819 */ /* 0x000fe20000011649 */
[----:B------:R-:W-:Y:S01]  /*4a80*/  FFMA.FTZ R75, R29, R70, R75 ;  /* 0x000000461d4b7223 */ /* 0x000fe2000001004b */
[----:B------:R-:W-:Y:S01]  /*4a90*/  SHF.R.U32.HI R70, RZ, 0x10, R71 ;  /* 0x00000010ff467819 */ /* 0x000fe20000011647 */
[----:B------:R-:W-:Y:S02]  /*4aa0*/  IMAD.MOV.U32 R71, RZ, RZ, R28 ;  /* 0x000000ffff477224 */ /* 0x000fe400078e001c */
[----:B------:R-:W-:Y:S01]  /*4ab0*/  IMAD.MOV.U32 R28, RZ, RZ, R31 ;  /* 0x000000ffff1c7224 */ /* 0x000fe200078e001f */
[----:B------:R-:W-:Y:S01]  /*4ac0*/  F2FP.F16.F32.PACK_AB R74, R75, R74 ;  /* 0x0000004a4b4a723e */ /* 0x000fe200000000ff */
[----:B------:R-:W-:Y:S02]  /*4ad0*/  HADD2.F32 R31, -RZ, R72.H0_H0 ;  /* 0x20000048ff1f7230 */ /* 0x000fe40000004100 */
[----:B------:R-:W-:-:S02]  /*4ae0*/  HADD2.F32 R70, -RZ, R70.H0_H0 ;  /* 0x20000046ff467230 */ /* 0x000fc40000004100 */
[--C-:B------:R-:W-:Y:S02]  /*4af0*/  HADD2.F32 R29, -RZ, R28.reuse.H1_H1 ;  /* 0x3000001cff1d7230 */ /* 0x100fe40000004100 */
[----:B------:R-:W-:-:S03]  /*4b00*/  HADD2.F32 R28, -RZ, R28.H0_H0 ;  /* 0x2000001cff1c7230 */ /* 0x000fc60000004100 */
[CC--:B------:R-:W-:Y:S02]  /*4b10*/  FMUL.FTZ R72, R29.reuse, R31.reuse ;  /* 0x0000001f1d487220 */ /* 0x0c0fe40000410000 */
[C---:B------:R-:W-:Y:S02]  /*4b20*/  FMUL.FTZ R31, R28.reuse, R31 ;  /* 0x0000001f1c1f7220 */ /* 0x040fe40000410000 */
[-C--:B------:R-:W-:Y:S01]  /*4b30*/  FFMA.FTZ R28, R28, R70.reuse, -R72 ;  /* 0x000000461c1c7223 */ /* 0x080fe20000010848 */
[----:B------:R-:W-:Y:S02]  /*4b40*/  HADD2.F32 R72, -RZ, R210.H1_H1 ;  /* 0x300000d2ff487230 */ /* 0x000fe40000004100 */
[----:B------:R-:W-:Y:S01]  /*4b50*/  FFMA.FTZ R29, R29, R70, R31 ;  /* 0x000000461d1d7223 */ /* 0x000fe2000001001f */
[----:B------:R-:W-:Y:S01]  /*4b60*/  MOV R70, R30 ;  /* 0x0000001e00467202 */ /* 0x000fe20000000f00 */
[--C-:B------:R-:W-:Y:S02]  /*4b70*/  HADD2.F32 R30, -RZ, R71.reuse.H1_H1 ;  /* 0x30000047ff1e7230 */ /* 0x100fe40000004100 */
[----:B------:R-:W-:-:S02]  /*4b80*/  HADD2.F32 R31, -RZ, R71.H0_H0 ;  /* 0x20000047ff1f7230 */ /* 0x000fc40000004100 */
[----:B------:R-:W-:Y:S02]  /*4b90*/  HADD2.F32 R71, -RZ, R210.H0_H0 ;  /* 0x200000d2ff477230 */ /* 0x000fe40000004100 */
[-C--:B------:R-:W-:Y:S01]  /*4ba0*/  FMUL.FTZ R73, R30, R72.reuse ;  /* 0x000000481e497220 */ /* 0x080fe20000410000 */
[----:B------:R-:W-:-:S03]  /*4bb0*/  FMUL.FTZ R72, R31, R72 ;  /* 0x000000481f487220 */ /* 0x000fc60000410000 */
[-C--:B------:R-:W-:Y:S01]  /*4bc0*/  FFMA.FTZ R31, R31, R71.reuse, -R73 ;  /* 0x000000471f1f7223 */ /* 0x080fe20000010849 */
[----:B------:R-:W-:Y:S01]  /*4bd0*/  FFMA.FTZ R30, R30, R71, R72 ;  /* 0x000000471e1e7223 */ /* 0x000fe20000010048 */
[--C-:B------:R-:W-:Y:S02]  /*4be0*/  HADD2.F32 R72, -RZ, R70.reuse.H0_H0 ;  /* 0x20000046ff487230 */ /* 0x100fe40000004100 */
[----:B------:R-:W-:Y:S02]  /*4bf0*/  HADD2.F32 R70, -RZ, R70.H1_H1 ;  /* 0x30000046ff467230 */ /* 0x000fe40000004100 */
[----:B------:R-:W-:Y:S01]  /*4c00*/  HADD2.F32 R71, -RZ, R207.H0_H0 ;  /* 0x200000cfff477230 */ /* 0x000fe20000004100 */
[----:B------:R-:W-:Y:S02]  /*4c10*/  F2FP.F16.F32.PACK_AB R30, R30, R31 ;  /* 0x0000001f1e1e723e */ /* 0x000fe400000000ff */
[-C--:B------:R-:W-:Y:S01]  /*4c20*/  FMUL.FTZ R73, R70, R80.reuse ;  /* 0x0000005046497220 */ /* 0x080fe20000410000 */
[----:B------:R-:W-:-:S03]  /*4c30*/  FMUL.FTZ R80, R72, R80 ;  /* 0x0000005048507220 */ /* 0x000fc60000410000 */
[-C--:B------:R-:W-:Y:S01]  /*4c40*/  FFMA.FTZ R73, R72, R71.reuse, -R73 ;  /* 0x0000004748497223 */ /* 0x080fe20000010849 */
[----:B------:R-:W-:Y:S01]  /*4c50*/  FFMA.FTZ R80, R70, R71, R80 ;  /* 0x0000004746507223 */ /* 0x000fe20000010050 */
[----:B------:R-:W-:Y:S01]  /*4c60*/  F2FP.F16.F32.PACK_AB R70, R29, R28 ;  /* 0x0000001c1d46723e */ /* 0x000fe200000000ff */
[----:B------:R-:W-:Y:S02]  /*4c70*/  IMAD.MOV.U32 R28, RZ, RZ, R30 ;  /* 0x000000ffff1c7224 */ /* 0x000fe400078e001e */
[----:B------:R-:W-:Y:S01]  /*4c80*/  IMAD.MOV.U32 R29, RZ, RZ, R74 ;  /* 0x000000ffff1d7224 */ /* 0x000fe200078e004a */
[----:B------:R-:W-:Y:S01]  /*4c90*/  F2FP.F16.F32.PACK_AB R73, R80, R73 ;  /* 0x000000495049723e */ /* 0x000fe200000000ff */
[----:B------:R-:W-:-:S04]  /*4ca0*/  IMAD.MOV.U32 R31, RZ, RZ, R70 ;  /* 0x000000ffff1f7224 */ /* 0x000fc800078e0046 */
[----:B------:R-:W-:-:S07]  /*4cb0*/  IMAD.MOV.U32 R30, RZ, RZ, R73 ;  /* 0x000000ffff1e7224 */ /* 0x000fce00078e0049 */
.L_x_1495:
[----:B------:R-:W-:Y:S05]  /*4cc0*/  BSYNC B3 ;  /* 0x0000000000037941 */ /* 0x000fea0003800000 */
.L_x_1494:
[----:B--2---:R4:W-:Y:S02]  /*4cd0*/  STG.E.128 desc[UR46][R40.64+0xc0], R28 ;  /* 0x0000c01c28007986 */ /* 0x0049e4000c101d2e */
.L_x_1493:
[----:B------:R-:W-:Y:S05]  /*4ce0*/  BSYNC B2 ;  /* 0x0000000000027941 */ /* 0x000fea0003800000 */
.L_x_1492:
        /* <DEDUP_REMOVED lines=52> */
.L_x_1499:
[----:B------:R-:W-:Y:S05]  /*5030*/  BSYNC B3 ;  /* 0x0000000000037941 */ /* 0x000fea0003800000 */
.L_x_1498:
[----:B--2---:R1:W-:Y:S02]  /*5040*/  STG.E.128 desc[UR46][R40.64+0x100], R28 ;  /* 0x0001001c28007986 */ /* 0x0043e4000c101d2e */
.L_x_1497:
[----:B------:R-:W-:Y:S05]  /*5050*/  BSYNC B2 ;  /* 0x0000000000027941 */ /* 0x000fea0003800000 */
.L_x_1496:
        /* <DEDUP_REMOVED lines=14> */
[CC--:B------:R-:W-:Y:S01]  /*5140*/  FMUL.FTZ R66, R29.reuse, R67.reuse ;  /* 0x000000431d427220 */ /* 0x0c0fe20000410000 */
[----:B------:R-:W-:Y:S02]  /*5150*/  HADD2.F32 R30, -RZ, R30.H0_H0 ;  /* 0x2000001eff1e7230 */ /* 0x000fe40000004100 */
[C---:B------:R-:W-:Y:S01]  /*5160*/  FMUL.FTZ R67, R64.reuse, R67 ;  /* 0x0000004340437220 */ /* 0x040fe20000410000 */
[-C--:B------:R-:W-:Y:S01]  /*5170*/  FFMA.FTZ R66, R64, R62.reuse, -R66 ;  /* 0x0000003e40427223 */ /* 0x080fe20000010842 */
[----:B------:R-:W-:Y:S02]  /*5180*/  SHF.R.U32.HI R64, RZ, 0x10, R65 ;  /* 0x00000010ff407819 */ /* 0x000fe40000011641 */
[----:B------:R-:W-:Y:S01]  /*5190*/  FFMA.FTZ R67, R29, R62, R67 ;  /* 0x0000003e1d437223 */ /* 0x000fe20000010043 */
[----:B------:R-:W-:Y:S01]  /*51a0*/  IMAD.MOV.U32 R29, RZ, RZ, R31 ;  /* 0x000000ffff1d7224 */ /* 0x000fe200078e001f */
[----:B------:R-:W-:Y:S01]  /*51b0*/  SHF.R.U32.HI R62, RZ, 0x10, R63 ;  /* 0x00000010ff3e7819 */ /* 0x000fe2000001163f */
[----:B------:R-:W-:-:S02]  /*51c0*/  HADD2.F32 R65, -RZ, R157.H1_H1 ;  /* 0x3000009dff417230 */ /* 0x000fc40000004100 */
[----:B------:R-:W-:Y:S01]  /*51d0*/  HADD2.F32 R64, -RZ, R64.H0_H0 ;  /* 0x20000040ff407230 */ /* 0x000fe20000004100 */
[----:B------:R-:W-:Y:S01]  /*51e0*/  F2FP.F16.F32.PACK_AB R66, R67, R66 ;  /* 0x000000424342723e */ /* 0x000fe200000000ff */
[--C-:B------:R-:W-:Y:S02]  /*51f0*/  HADD2.F32 R31, -RZ, R29.reuse.H1_H1 ;  /* 0x3000001dff1f7230 */ /* 0x100fe40000004100 */
[----:B------:R-:W-:Y:S02]  /*5200*/  HADD2.F32 R29, -RZ, R29.H0_H0 ;  /* 0x2000001dff1d7230 */ /* 0x000fe40000004100 */
[----:B------:R-:W-:Y:S02]  /*5210*/  HADD2.F32 R62, -RZ, R62.H0_H0 ;  /* 0x2000003eff3e7230 */ /* 0x000fe40000004100 */
[-C--:B------:R-:W-:Y:S01]  /*5220*/  FMUL.FTZ R63, R31, R64.reuse ;  /* 0x000000401f3f7220 */ /* 0x080fe20000410000 */
[----:B------:R-:W-:Y:S02]  /*5230*/  HADD2.F32 R157, -RZ, R157.H0_H0 ;  /* 0x2000009dff9d7230 */ /* 0x000fe40000004100 */
[C---:B------:R-:W-:Y:S01]  /*5240*/  FMUL.FTZ R64, R29.reuse, R64 ;  /* 0x000000401d407220 */ /* 0x040fe20000410000 */
[----:B------:R-:W-:Y:S01]  /*5250*/  FFMA.FTZ R63, R29, R62, -R63 ;  /* 0x0000003e1d3f7223 */ /* 0x000fe2000001083f */
[----:B------:R-:W-:-:S02]  /*5260*/  HADD2.F32 R29, -RZ, R28.H1_H1 ;  /* 0x3000001cff1d7230 */ /* 0x000fc40000004100 */
[----:B------:R-:W-:Y:S01]  /*5270*/  FFMA.FTZ R64, R31, R62, R64 ;  /* 0x0000003e1f407223 */ /* 0x000fe20000010040 */
[----:B------:R-:W-:Y:S02]  /*5280*/  HADD2.F32 R31, -RZ, R156.H1_H1 ;  /* 0x3000009cff1f7230 */ /* 0x000fe40000004100 */
[----:B------:R-:W-:Y:S02]  /*5290*/  HADD2.F32 R28, -RZ, R28.H0_H0 ;  /* 0x2000001cff1c7230 */ /* 0x000fe40000004100 */
[----:B------:R-:W-:Y:S01]  /*52a0*/  FMUL.FTZ R68, R29, R65 ;  /* 0x000000411d447220 */ /* 0x000fe20000410000 */
[----:B------:R-:W-:Y:S01]  /*52b0*/  HADD2.F32 R62, -RZ, R158.H0_H0 ;  /* 0x2000009eff3e7230 */ /* 0x000fe20000004100 */
[----:B------:R-:W-:Y:S01]  /*52c0*/  F2FP.F16.F32.PACK_AB R63, R64, R63 ;  /* 0x0000003f403f723e */ /* 0x000fe200000000ff */
[C---:B------:R-:W-:Y:S01]  /*52d0*/  FMUL.FTZ R65, R28.reuse, R65 ;  /* 0x000000411c417220 */ /* 0x040fe20000410000 */
[-C--:B------:R-:W-:Y:S02]  /*52e0*/  FFMA.FTZ R68, R28, R31.reuse, -R68 ;  /* 0x0000001f1c447223 */ /* 0x080fe40000010844 */
[-C--:B------:R-:W-:Y:S01]  /*52f0*/  FMUL.FTZ R28, R69, R62.reuse ;  /* 0x0000003e451c7220 */ /* 0x080fe20000410000 */
[----:B------:R-:W-:Y:S01]  /*5300*/  FMUL.FTZ R62, R30, R62 ;  /* 0x0000003e1e3e7220 */ /* 0x000fe20000410000 */
[----:B------:R-:W-:Y:S01]  /*5310*/  FFMA.FTZ R65, R29, R31, R65 ;  /* 0x0000001f1d417223 */ /* 0x000fe20000010041 */
[----:B------:R-:W-:-:S02]  /*5320*/  IMAD.MOV.U32 R29, RZ, RZ, R66 ;  /* 0x000000ffff1d7224 */ /* 0x000fc400078e0042 */
[-C--:B------:R-:W-:Y:S01]  /*5330*/  FFMA.FTZ R28, R30, R157.reuse, -R28 ;  /* 0x0000009d1e1c7223 */ /* 0x080fe2000001081c */
[----:B------:R-:W-:Y:S01]  /*5340*/  FFMA.FTZ R62, R69, R157, R62 ;  /* 0x0000009d453e7223 */ /* 0x000fe2000001003e */
[----:B------:R-:W-:Y:S01]  /*5350*/  IMAD.MOV.U32 R31, RZ, RZ, R63 ;  /* 0x000000ffff1f7224 */ /* 0x000fe200078e003f */
[----:B------:R-:W-:-:S03]  /*5360*/  F2FP.F16.F32.PACK_AB R65, R65, R68 ;  /* 0x000000444141723e */ /* 0x000fc600000000ff */
[----:B------:R-:W-:Y:S02]  /*5370*/  F2FP.F16.F32.PACK_AB R62, R62, R28 ;  /* 0x0000001c3e3e723e */ /* 0x000fe400000000ff */
[----:B------:R-:W-:Y:S02]  /*5380*/  IMAD.MOV.U32 R28, RZ, RZ, R65 ;  /* 0x000000ffff1c7224 */ /* 0x000fe400078e0041 */
[----:B------:R-:W-:-:S07]  /*5390*/  MOV R30, R62 ;  /* 0x0000003e001e7202 */ /* 0x000fce0000000f00 */
.L_x_1501:
[----:B------:R-:W-:Y:S05]  /*53a0*/  BSYNC B2 ;  /* 0x0000000000027941 */ /* 0x000fea0003800000 */
.L_x_1500:
[----:B--2---:R1:W-:Y:S02]  /*53b0*/  STG.E.128 desc[UR46][R40.64+0x140], R28 ;  /* 0x0001401c28007986 */ /* 0x0043e4000c101d2e */
.L_x_1479:
[----:B------:R-:W-:Y:S05]  /*53c0*/  BSYNC B1 ;  /* 0x0000000000017941 */ /* 0x000fea0003800000 */
.L_x_1478:
        /* <DEDUP_REMOVED lines=48> */
[----:B------:R-:W-:Y:S01]  /*56d0*/  F2FP.F16.F32.PACK_AB R30, R205, R31 ;  /* 0x0000001fcd1e723e */ /* 0x000fe200000000ff */
[----:B------:R-:W-:-:S07]  /*56e0*/  IMAD.MOV.U32 R31, RZ, RZ, R41 ;  /* 0x000000ffff1f7224 */ /* 0x000fce00078e0029 */
.L_x_1506:
[----:B------:R-:W-:Y:S05]  /*56f0*/  BSYNC B2 ;  /* 0x0000000000027941 */ /* 0x000fea0003800000 */
.L_x_1505:
[----:B--2---:R1:W-:Y:S02]  /*5700*/  STG.E.128 desc[UR46][R36.64], R28 ;  /* 0x0000001c24007986 */ /* 0x0043e4000c101d2e */
.L_x_1504:
[----:B------:R-:W-:Y:S05]  /*5710*/  BSYNC B1 ;  /* 0x0000000000017941 */ /* 0x000fea0003800000 */
.L_x_1503:
        /* <DEDUP_REMOVED lines=24> */
[----:B------:R-:W-:-:S02]  /*58a0*/  HADD2.F32 R158, -RZ, R158.H1_H1 ;  /* 0x3000009eff9e7230 */ /* 0x000fc40000004100 */
[----:B------:R-:W-:Y:S01]  /*58b0*/  FFMA.FTZ R59, R55, R40, R59 ;  /* 0x00000028373b7223 */ /* 0x000fe2000001003b */
[-C--:B------:R-:W-:Y:S01]  /*58c0*/  FFMA.FTZ R41, R31, R58.reuse, -R41 ;  /* 0x0000003a1f297223 */ /* 0x080fe20000010829 */
[----:B------:R-:W-:Y:S01]  /*58d0*/  FFMA.FTZ R56, R57, R58, R56 ;  /* 0x0000003a39387223 */ /* 0x000fe20000010038 */
[----:B------:R-:W-:Y:S02]  /*58e0*/  HADD2.F32 R31, -RZ, R28.H1_H1 ;  /* 0x3000001cff1f7230 */ /* 0x000fe40000004100 */
[----:B------:R-:W-:Y:S01]  /*58f0*/  FFMA.FTZ R54, R29, R40, -R54 ;  /* 0x000000281d367223 */ /* 0x000fe20000010836 */
[----:B------:R-:W-:Y:S02]  /*5900*/  HADD2.F32 R55, -RZ, R30.H1_H1 ;  /* 0x3000001eff377230 */ /* 0x000fe40000004100 */
[----:B------:R-:W-:Y:S02]  /*5910*/  HADD2.F32 R28, -RZ, R28.H0_H0 ;  /* 0x2000001cff1c7230 */ /* 0x000fe40000004100 */
[----:B------:R-:W-:Y:S01]  /*5920*/  FMUL.FTZ R61, R31, R156 ;  /* 0x0000009c1f3d7220 */ /* 0x000fe20000410000 */
[----:B------:R-:W-:-:S02]  /*5930*/  HADD2.F32 R57, -RZ, R30.H0_H0 ;  /* 0x2000001eff397230 */ /* 0x000fc40000004100 */
[----:B------:R-:W-:Y:S01]  /*5940*/  FMUL.FTZ R40, R55, R158 ;  /* 0x0000009e37287220 */ /* 0x000fe20000410000 */
[--C-:B------:R-:W-:Y:S02]  /*5950*/  HADD2.F32 R29, -RZ, R153.reuse.H0_H0 ;  /* 0x20000099ff1d7230 */ /* 0x100fe40000004100 */
[C---:B------:R-:W-:Y:S01]  /*5960*/  FMUL.FTZ R156, R28.reuse, R156 ;  /* 0x0000009c1c9c7220 */ /* 0x040fe20000410000 */
[----:B------:R-:W-:Y:S02]  /*5970*/  HADD2.F32 R30, -RZ, R153.H1_H1 ;  /* 0x30000099ff1e7230 */ /* 0x000fe40000004100 */
        /* <DEDUP_REMOVED lines=9> */
.L_x_1510:
[----:B------:R-:W-:Y:S05]  /*5a10*/  BSYNC B2 ;  /* 0x0000000000027941 */ /* 0x000fea0003800000 */
.L_x_1509:
[----:B--2---:R1:W-:Y:S02]  /*5a20*/  STG.E.128 desc[UR46][R36.64+0x40], R28 ;  /* 0x0000401c24007986 */ /* 0x0043e4000c101d2e */
.L_x_1508:
[----:B------:R-:W-:Y:S05]  /*5a30*/  BSYNC B1 ;  /* 0x0000000000017941 */ /* 0x000fea0003800000 */
.L_x_1507:
        /* <DEDUP_REMOVED lines=16> */
[----:B------:R-:W-:Y:S01]  /*5b40*/  FMUL.FTZ R56, R31, R52 ;  /* 0x000000341f387220 */ /* 0x000fe20000410000 */
[----:B------:R-:W-:-:S02]  /*5b50*/  HADD2.F32 R51, -RZ, R41.H1_H1 ;  /* 0x30000029ff337230 */ /* 0x000fc40000004100 */
[----:B------:R-:W-:Y:S01]  /*5b60*/  FMUL.FTZ R52, R29, R52 ;  /* 0x000000341d347220 */ /* 0x000fe20000410000 */
[----:B------:R-:W-:Y:S02]  /*5b70*/  HADD2.F32 R41, -RZ, R41.H0_H0 ;  /* 0x20000029ff297230 */ /* 0x000fe40000004100 */
[----:B------:R-:W-:Y:S02]  /*5b80*/  HADD2.F32 R40, -RZ, R40.H0_H0 ;  /* 0x20000028ff287230 */ /* 0x000fe40000004100 */
[-C--:B------:R-:W-:Y:S01]  /*5b90*/  FMUL.FTZ R58, R51, R54.reuse ;  /* 0x00000036333a7220 */ /* 0x080fe20000410000 */
[----:B------:R-:W-:Y:S02]  /*5ba0*/  HADD2.F32 R50, -RZ, R50.H0_H0 ;  /* 0x20000032ff327230 */ /* 0x000fe40000004100 */
[----:B------:R-:W-:Y:S01]  /*5bb0*/  FMUL.FTZ R54, R41, R54 ;  /* 0x0000003629367220 */ /* 0x000fe20000410000 */
[----:B------:R-:W-:Y:S02]  /*5bc0*/  HADD2.F32 R53, -RZ, R146.H0_H0 ;  /* 0x20000092ff357230 */ /* 0x000fe40000004100 */
[-C--:B------:R-:W-:Y:S01]  /*5bd0*/  FFMA.FTZ R29, R29, R40.reuse, -R56 ;  /* 0x000000281d1d7223 */ /* 0x080fe20000010838 */
[----:B------:R-:W-:Y:S01]  /*5be0*/  FFMA.FTZ R40, R31, R40, R52 ;  /* 0x000000281f287223 */ /* 0x000fe20000010034 */
[-C--:B------:R-:W-:Y:S01]  /*5bf0*/  FFMA.FTZ R31, R41, R50.reuse, -R58 ;  /* 0x00000032291f7223 */ /* 0x080fe2000001083a */
[----:B------:R-:W-:Y:S01]  /*5c00*/  FFMA.FTZ R50, R51, R50, R54 ;  /* 0x0000003233327223 */ /* 0x000fe20000010036 */
[----:B------:R-:W-:-:S02]  /*5c10*/  HADD2.F32 R54, -RZ, R154.H0_H0 ;  /* 0x2000009aff367230 */ /* 0x000fc40000004100 */
[----:B------:R-:W-:Y:S01]  /*5c20*/  HADD2.F32 R154, -RZ, R154.H1_H1 ;  /* 0x3000009aff9a7230 */ /* 0x000fe20000004100 */
[----:B------:R-:W-:Y:S01]  /*5c30*/  F2FP.F16.F32.PACK_AB R29, R40, R29 ;  /* 0x0000001d281d723e */ /* 0x000fe200000000ff */
[----:B------:R-:W-:Y:S01]  /*5c40*/  HADD2.F32 R41, -RZ, R28.H1_H1 ;  /* 0x3000001cff297230 */ /* 0x000fe20000004100 */
[----:B------:R-:W-:Y:S01]  /*5c50*/  F2FP.F16.F32.PACK_AB R31, R50, R31 ;  /* 0x0000001f321f723e */ /* 0x000fe200000000ff */
[----:B------:R-:W-:Y:S02]  /*5c60*/  HADD2.F32 R51, -RZ, R30.H1_H1 ;  /* 0x3000001eff337230 */ /* 0x000fe40000004100 */
[----:B------:R-:W-:Y:S02]  /*5c70*/  HADD2.F32 R28, -RZ, R28.H0_H0 ;  /* 0x2000001cff1c7230 */ /* 0x000fe40000004100 */
[----:B------:R-:W-:Y:S01]  /*5c80*/  FMUL.FTZ R55, R41, R54 ;  /* 0x0000003629377220 */ /* 0x000fe20000410000 */
[----:B------:R-:W-:Y:S02]  /*5c90*/  HADD2.F32 R30, -RZ, R30.H0_H0 ;  /* 0x2000001eff1e7230 */ /* 0x000fe40000004100 */
[----:B------:R-:W-:Y:S01]  /*5ca0*/  FMUL.FTZ R57, R51, R154 ;  /* 0x0000009a33397220 */ /* 0x000fe20000410000 */
[----:B------:R-:W-:-:S02]  /*5cb0*/  HADD2.F32 R52, -RZ, R144.H1_H1 ;  /* 0x30000090ff347230 */ /* 0x000fc40000004100 */
[----:B------:R-:W-:Y:S01]  /*5cc0*/  FMUL.FTZ R54, R28, R54 ;  /* 0x000000361c367220 */ /* 0x000fe20000410000 */
[C---:B------:R-:W-:Y:S01]  /*5cd0*/  FMUL.FTZ R154, R30.reuse, R154 ;  /* 0x0000009a1e9a7220 */ /* 0x040fe20000410000 */
[-C--:B------:R-:W-:Y:S01]  /*5ce0*/  FFMA.FTZ R57, R30, R53.reuse, -R57 ;  /* 0x000000351e397223 */ /* 0x080fe20000010839 */
[-C--:B------:R-:W-:Y:S01]  /*5cf0*/  FFMA.FTZ R55, R28, R52.reuse, -R55 ;  /* 0x000000341c377223 */ /* 0x080fe20000010837 */
[----:B------:R-:W-:Y:S01]  /*5d00*/  FFMA.FTZ R54, R41, R52, R54 ;  /* 0x0000003429367223 */ /* 0x000fe20000010036 */
[----:B------:R-:W-:-:S04]  /*5d10*/  FFMA.FTZ R154, R51, R53, R154 ;  /* 0x00000035339a7223 */ /* 0x000fc8000001009a */
[----:B------:R-:W-:Y:S02]  /*5d20*/  F2FP.F16.F32.PACK_AB R28, R54, R55 ;  /* 0x00000037361c723e */ /* 0x000fe400000000ff */
[----:B------:R-:W-:-:S07]  /*5d30*/  F2FP.F16.F32.PACK_AB R30, R154, R57 ;  /* 0x000000399a1e723e */ /* 0x000fce00000000ff */
.L_x_1514:
[----:B------:R-:W-:Y:S05]  /*5d40*/  BSYNC B2 ;  /* 0x0000000000027941 */ /* 0x000fea0003800000 */
.L_x_1513:
[----:B--2---:R1:W-:Y:S02]  /*5d50*/  STG.E.128 desc[UR46][R36.64+0x80], R28 ;  /* 0x0000801c24007986 */ /* 0x0043e4000c101d2e */
.L_x_1512:
[----:B------:R-:W-:Y:S05]  /*5d60*/  BSYNC B1 ;  /* 0x0000000000017941 */ /* 0x000fea0003800000 */
.L_x_1511:
        /* <DEDUP_REMOVED lines=10> */
[----:B------:R-:W-:Y:S01]  /*5e10*/  IMAD.MOV.U32 R40, RZ, RZ, R28 ;  /* 0x000000ffff287224 */ /* 0x000fe200078e001c */
[--C-:B------:R-:W-:Y:S01]  /*5e20*/  SHF.R.U64 R47, R48, 0x10, R49.reuse ;  /* 0x00000010302f7819 */ /* 0x100fe20000001231 */
[--C-:B------:R-:W-:Y:S01]  /*5e30*/  HADD2.F32 R31, -RZ, R29.reuse.H1_H1 ;  /* 0x3000001dff1f7230 */ /* 0x100fe20000004100 */
        /* <DEDUP_REMOVED lines=9> */
[-C--:B------:R-:W-:Y:S01]  /*5ed0*/  FMUL.FTZ R54, R29, R50.reuse ;  /* 0x000000321d367220 */ /* 0x080fe20000410000 */
[----:B------:R-:W-:Y:S02]  /*5ee0*/  HADD2.F32 R48, -RZ, R51.H0_H0 ;  /* 0x20000033ff307230 */ /* 0x000fe40000004100 */
[----:B------:R-:W-:Y:S01]  /*5ef0*/  FMUL.FTZ R50, R41, R50 ;  /* 0x0000003229327220 */ /* 0x000fe20000410000 */
[----:B------:R-:W-:-:S02]  /*5f00*/  HADD2.F32 R144, -RZ, R144.H0_H0 ;  /* 0x20000090ff907230 */ /* 0x000fc40000004100 */
[-C--:B------:R-:W-:Y:S01]  /*5f10*/  FFMA.FTZ R28, R28, R46.reuse, -R49 ;  /* 0x0000002e1c1c7223 */ /* 0x080fe20000010831 */
[----:B------:R-:W-:Y:S01]  /*5f20*/  FFMA.FTZ R49, R31, R46, R52 ;  /* 0x0000002e1f317223 */ /* 0x000fe20000010034 */
[-C--:B------:R-:W-:Y:S01]  /*5f30*/  FFMA.FTZ R53, R29, R48.reuse, R50 ;  /* 0x000000301d357223 */ /* 0x080fe20000010032 */
[----:B------:R-:W-:Y:S02]  /*5f40*/  HADD2.F32 R146, -RZ, R146.H1_H1 ;  /* 0x30000092ff927230 */ /* 0x000fe40000004100 */
[----:B------:R-:W-:Y:S01]  /*5f50*/  FFMA.FTZ R54, R41, R48, -R54 ;  /* 0x0000003029367223 */ /* 0x000fe20000010836 */
[----:B------:R-:W-:Y:S02]  /*5f60*/  HADD2.F32 R29, -RZ, R40.H1_H1 ;  /* 0x30000028ff1d7230 */ /* 0x000fe40000004100 */
[----:B------:R-:W-:Y:S02]  /*5f70*/  HADD2.F32 R31, -RZ, R30.H1_H1 ;  /* 0x3000001eff1f7230 */ /* 0x000fe40000004100 */
[----:B------:R-:W-:-:S02]  /*5f80*/  HADD2.F32 R40, -RZ, R40.H0_H0 ;  /* 0x20000028ff287230 */ /* 0x000fc40000004100 */
[----:B------:R-:W-:Y:S01]  /*5f90*/  FMUL.FTZ R47, R29, R144 ;  /* 0x000000901d2f7220 */ /* 0x000fe20000410000 */
[----:B------:R-:W-:Y:S02]  /*5fa0*/  HADD2.F32 R30, -RZ, R30.H0_H0 ;  /* 0x2000001eff1e7230 */ /* 0x000fe40000004100 */
[----:B------:R-:W-:Y:S01]  /*5fb0*/  FMUL.FTZ R51, R31, R146 ;  /* 0x000000921f337220 */ /* 0x000fe20000410000 */
[--C-:B------:R-:W-:Y:S02]  /*5fc0*/  HADD2.F32 R41, -RZ, R131.reuse.H0_H0 ;  /* 0x20000083ff297230 */ /* 0x100fe40000004100 */
[----:B------:R-:W-:Y:S01]  /*5fd0*/  FMUL.FTZ R144, R40, R144 ;  /* 0x0000009028907220 */ /* 0x000fe20000410000 */
        /* <DEDUP_REMOVED lines=10> */
.L_x_1518:
[----:B------:R-:W-:Y:S05]  /*6080*/  BSYNC B2 ;  /* 0x0000000000027941 */ /* 0x000fea0003800000 */
.L_x_1517:
[----:B--2---:R1:W-:Y:S02]  /*6090*/  STG.E.128 desc[UR46][R36.64+0xc0], R28 ;  /* 0x0000c01c24007986 */ /* 0x0043e4000c101d2e */
.L_x_1516:
[----:B------:R-:W-:Y:S05]  /*60a0*/  BSYNC B1 ;  /* 0x0000000000017941 */ /* 0x000fea0003800000 */
.L_x_1515:
        /* <DEDUP_REMOVED lines=8> */
[--C-:B--2---:R-:W-:Y:S01]  /*6130*/  HADD2.F32 R40, -RZ, R31.reuse.H1_H1 ;  /* 0x3000001fff287230 */ /* 0x104fe20000004100 */
[----:B------:R-:W-:Y:S01]  /*6140*/  SHF.R.U32.HI R42, RZ, 0x10, R43 ;  /* 0x00000010ff2a7819 */ /* 0x000fe2000001162b */
[----:B------:R-:W-:Y:S01]  /*6150*/  HADD2.F32 R31, -RZ, R31.H0_H0 ;  /* 0x2000001fff1f7230 */ /* 0x000fe20000004100 */
[--C-:B------:R-:W-:Y:S01]  /*6160*/  SHF.R.U64 R43, R44, 0x10, R45.reuse ;  /* 0x000000102c2b7819 */ /* 0x100fe2000000122d */
[----:B------:R-:W-:Y:S01]  /*6170*/  HADD2.F32 R41, -RZ, R41.H0_H0 ;  /* 0x20000029ff297230 */ /* 0x000fe20000004100 */
[----:B------:R-:W-:Y:S01]  /*6180*/  SHF.R.U32.HI R44, RZ, 0x10, R45 ;  /* 0x00000010ff2c7819 */ /* 0x000fe2000001162d */
[----:B------:R-:W-:Y:S01]  /*6190*/  HADD2.F32 R42, -RZ, R42.H0_H0 ;  /* 0x2000002aff2a7230 */ /* 0x000fe20000004100 */
[----:B------:R-:W-:Y:S01]  /*61a0*/  MOV R39, R30 ;  /* 0x0000001e00277202 */ /* 0x000fe20000000f00 */
[----:B------:R-:W-:Y:S02]  /*61b0*/  HADD2.F32 R43, -RZ, R43.H0_H0 ;  /* 0x2000002bff2b7230 */ /* 0x000fe40000004100 */
[----:B------:R-:W-:-:S02]  /*61c0*/  HADD2.F32 R44, -RZ, R44.H0_H0 ;  /* 0x2000002cff2c7230 */ /* 0x000fc40000004100 */
[--C-:B------:R-:W-:Y:S02]  /*61d0*/  HADD2.F32 R30, -RZ, R29.reuse.H1_H1 ;  /* 0x3000001dff1e7230 */ /* 0x100fe40000004100 */
[----:B------:R-:W-:Y:S02]  /*61e0*/  HADD2.F32 R29, -RZ, R29.H0_H0 ;  /* 0x2000001dff1d7230 */ /* 0x000fe40000004100 */
[-C--:B------:R-:W-:Y:S01]  /*61f0*/  FMUL.FTZ R45, R31, R44.reuse ;  /* 0x0000002c1f2d7220 */ /* 0x080fe20000410000 */
[----:B------:R-:W-:Y:S01]  /*6200*/  FMUL.FTZ R48, R40, R44 ;  /* 0x0000002c28307220 */ /* 0x000fe20000410000 */
[-C--:B------:R-:W-:Y:S01]  /*6210*/  FMUL.FTZ R46, R30, R43.reuse ;  /* 0x0000002b1e2e7220 */ /* 0x080fe20000410000 */
[C---:B------:R-:W-:Y:S01]  /*6220*/  FMUL.FTZ R43, R29.reuse, R43 ;  /* 0x0000002b1d2b7220 */ /* 0x040fe20000410000 */
[----:B------:R-:W-:Y:S02]  /*6230*/  FFMA.FTZ R45, R40, R42, R45 ;  /* 0x0000002a282d7223 */ /* 0x000fe4000001002d */
[----:B------:R-:W-:Y:S01]  /*6240*/  FFMA.FTZ R46, R29, R41, -R46 ;  /* 0x000000291d2e7223 */ /* 0x000fe2000001082e */
[----:B------:R-:W-:-:S02]  /*6250*/  HADD2.F32 R40, -RZ, R79.H0_H0 ;  /* 0x2000004fff287230 */ /* 0x000fc40000004100 */
[----:B------:R-:W-:Y:S01]  /*6260*/  FFMA.FTZ R43, R30, R41, R43 ;  /* 0x000000291e2b7223 */ /* 0x000fe2000001002b */
[----:B------:R-:W-:Y:S02]  /*6270*/  HADD2.F32 R79, -RZ, R79.H1_H1 ;  /* 0x3000004fff4f7230 */ /* 0x000fe40000004100 */
[----:B------:R-:W-:Y:S01]  /*6280*/  FFMA.FTZ R48, R31, R42, -R48 ;  /* 0x0000002a1f307223 */ /* 0x000fe20000010830 */
[--C-:B------:R-:W-:Y:S02]  /*6290*/  HADD2.F32 R29, -RZ, R28.reuse.H1_H1 ;  /* 0x3000001cff1d7230 */ /* 0x100fe40000004100 */
[--C-:B------:R-:W-:Y:S02]  /*62a0*/  HADD2.F32 R30, -RZ, R39.reuse.H1_H1 ;  /* 0x30000027ff1e7230 */ /* 0x100fe40000004100 */
[----:B------:R-:W-:Y:S02]  /*62b0*/  HADD2.F32 R28, -RZ, R28.H0_H0 ;  /* 0x2000001cff1c7230 */ /* 0x000fe40000004100 */
[----:B------:R-:W-:Y:S01]  /*62c0*/  FMUL.FTZ R41, R29, R40 ;  /* 0x000000281d297220 */ /* 0x000fe20000410000 */
[----:B------:R-:W-:-:S02]  /*62d0*/  HADD2.F32 R39, -RZ, R39.H0_H0 ;  /* 0x20000027ff277230 */ /* 0x000fc40000004100 */
[-C--:B------:R-:W-:Y:S01]  /*62e0*/  FMUL.FTZ R42, R30, R79.reuse ;  /* 0x0000004f1e2a7220 */ /* 0x080fe20000410000 */
        /* <DEDUP_REMOVED lines=12> */
.L_x_1522:
[----:B------:R-:W-:Y:S05]  /*63b0*/  BSYNC B2 ;  /* 0x0000000000027941 */ /* 0x000fea0003800000 */
.L_x_1521:
[----:B--2---:R1:W-:Y:S02]  /*63c0*/  STG.E.128 desc[UR46][R36.64+0x100], R28 ;  /* 0x0001001c24007986 */ /* 0x0043e4000c101d2e */
.L_x_1520:
[----:B------:R-:W-:Y:S05]  /*63d0*/  BSYNC B1 ;  /* 0x0000000000017941 */ /* 0x000fea0003800000 */
.L_x_1519:
[----:B------:R-:W-:-:S13]  /*63e0*/  ISETP.NE.AND P3, PT, R6, RZ, PT ;  /* 0x000000ff0600720c */ /* 0x000fda0003f65270 */
        /* <DEDUP_REMOVED lines=16> */
[CC--:B------:R-:W-:Y:S01]  /*64f0*/  FMUL.FTZ R42, R30.reuse, R35.reuse ;  /* 0x000000231e2a7220 */ /* 0x0c0fe20000410000 */
[C---:B------:R-:W-:Y:S01]  /*6500*/  FMUL.FTZ R35, R29.reuse, R35 ;  /* 0x000000231d237220 */ /* 0x040fe20000410000 */
[----:B------:R-:W-:Y:S02]  /*6510*/  HADD2.F32 R31, -RZ, R31.H0_H0 ;  /* 0x2000001fff1f7230 */ /* 0x000fe40000004100 */
[-C--:B------:R-:W-:Y:S01]  /*6520*/  FFMA.FTZ R42, R29, R34.reuse, -R42 ;  /* 0x000000221d2a7223 */ /* 0x080fe2000001082a */
[----:B------:R-:W-:Y:S01]  /*6530*/  FFMA.FTZ R39, R30, R34, R35 ;  /* 0x000000221e277223 */ /* 0x000fe20000010023 */
[----:B------:R-:W-:Y:S02]  /*6540*/  HADD2.F32 R38, -RZ, R38.H0_H0 ;  /* 0x20000026ff267230 */ /* 0x000fe40000004100 */
[----:B------:R-:W-:Y:S01]  /*6550*/  FMUL.FTZ R44, R33, R40 ;  /* 0x00000028212c7220 */ /* 0x000fe20000410000 */
[----:B------:R-:W-:-:S02]  /*6560*/  HADD2.F32 R34, -RZ, R77.H0_H0 ;  /* 0x2000004dff227230 */ /* 0x000fc40000004100 */
[C---:B------:R-:W-:Y:S01]  /*6570*/  FMUL.FTZ R40, R31.reuse, R40 ;  /* 0x000000281f287220 */ /* 0x040fe20000410000 */
[----:B------:R-:W-:Y:S02]  /*6580*/  HADD2.F32 R77, -RZ, R77.H1_H1 ;  /* 0x3000004dff4d7230 */ /* 0x000fe40000004100 */
[-C--:B------:R-:W-:Y:S01]  /*6590*/  FFMA.FTZ R44, R31, R38.reuse, -R44 ;  /* 0x000000261f2c7223 */ /* 0x080fe2000001082c */
[----:B------:R-:W-:Y:S02]  /*65a0*/  HADD2.F32 R29, -RZ, R28.H1_H1 ;  /* 0x3000001cff1d7230 */ /* 0x000fe40000004100 */
[----:B------:R-:W-:Y:S01]  /*65b0*/  FFMA.FTZ R43, R33, R38, R40 ;  /* 0x00000026212b7223 */ /* 0x000fe20000010028 */
[----:B------:R-:W-:Y:S02]  /*65c0*/  HADD2.F32 R30, -RZ, R32.H1_H1 ;  /* 0x30000020ff1e7230 */ /* 0x000fe40000004100 */
[----:B------:R-:W-:Y:S02]  /*65d0*/  HADD2.F32 R28, -RZ, R28.H0_H0 ;  /* 0x2000001cff1c7230 */ /* 0x000fe40000004100 */
[----:B------:R-:W-:Y:S01]  /*65e0*/  FMUL.FTZ R35, R29, R34 ;  /* 0x000000221d237220 */ /* 0x000fe20000410000 */
[----:B------:R-:W-:-:S02]  /*65f0*/  HADD2.F32 R32, -RZ, R32.H0_H0 ;  /* 0x20000020ff207230 */ /* 0x000fc40000004100 */
[-C--:B------:R-:W-:Y:S01]  /*6600*/  FMUL.FTZ R41, R30, R77.reuse ;  /* 0x0000004d1e297220 */ /* 0x080fe20000410000 */
        /* <DEDUP_REMOVED lines=12> */
.L_x_1524:
[----:B------:R-:W-:Y:S05]  /*66d0*/  BSYNC B1 ;  /* 0x0000000000017941 */ /* 0x000fea0003800000 */
.L_x_1523:
[----:B--2---:R1:W-:Y:S01]  /*66e0*/  STG.E.128 desc[UR46][R36.64+0x140], R28 ;  /* 0x0001401c24007986 */ /* 0x0043e2000c101d2e */
[----:B------:R-:W-:Y:S05]  /*66f0*/  BRA `(.L_x_1502) ;  /* 0x0000004000107947 */ /* 0x000fea0003800000 */
.L_x_1470:
        /* <DEDUP_REMOVED lines=18> */
[----:B------:R-:W-:Y:S02]  /*6820*/  IADD3 R28, P3, R100, R76, RZ ;  /* 0x0000004c641c7210 */ /* 0x000fe40007f7e0ff */
[----:B------:R-:W-:Y:S02]  /*6830*/  CS2R R38, SRZ ;  /* 0x0000000000267805 */ /* 0x000fe4000001ff00 */
[----:B------:R-:W-:Y:S01]  /*6840*/  CS2R R36, SRZ ;  /* 0x0000000000247805 */ /* 0x000fe2000001ff00 */
[----:B------:R-:W-:Y:S01]  /*6850*/  IMAD.X R30, R0, 0x1, R21, P2 ;  /* 0x00000001001e7824 */ /* 0x000fe200010e0615 */
[----:B------:R-:W-:Y:S02]  /*6860*/  LEA R52, P2, R29, UR4, 0x1 ;  /* 0x000000041d347c11 */ /* 0x000fe4000f8408ff */
[----:B------:R-:W-:-:S02]  /*6870*/  CS2R R50, SRZ ;  /* 0x0000000000327805 */ /* 0x000fc4000001ff00 */
[----:B------:R-:W-:Y:S02]  /*6880*/  CS2R R48, SRZ ;  /* 0x0000000000307805 */ /* 0x000fe4000001ff00 */
[----:B------:R-:W-:Y:S01]  /*6890*/  LEA.HI.X R53, R29, UR5, R30, 0x1, P2 ;  /* 0x000000051d357c11 */ /* 0x000fe200090f0c1e */
[----:B------:R-:W-:Y:S01]  /*68a0*/  ULDC.64 UR4, c[0x0][0x400] ;  /* 0x0001000000047ab9 */ /* 0x000fe20000000a00 */
[----:B------:R-:W-:Y:S01]  /*68b0*/  ISETP.GE.AND P2, PT, R18, R122, PT ;  /* 0x0000007a1200720c */ /* 0x000fe20003f46270 */
[----:B------:R-:W-:Y:S01]  /*68c0*/  IMAD.X R29, R3, 0x1, R15, P3 ;  /* 0x00000001031d7824 */ /* 0x000fe200018e060f */
[----:B------:R-:W-:-:S04]  /*68d0*/  LEA R56, P3, R28, UR4, 0x1 ;  /* 0x000000041c387c11 */ /* 0x000fc8000f8608ff */
[----:B------:R-:W-:Y:S02]  /*68e0*/  LEA.HI.X R57, R28, UR5, R29, 0x1, P3 ;  /* 0x000000051c397c11 */ /* 0x000fe400098f0c1d */
[----:B------:R-:W-:-:S05]  /*68f0*/  ISETP.GE.AND P3, PT, R165, R122, PT ;  /* 0x0000007aa500720c */ /* 0x000fca0003f66270 */
[----:B------:R0:W5:Y:S04]  /*6900*/  @!P2 LDG.E.128 R36, desc[UR46][R52.64] ;  /* 0x0000002e3424a981 */ /* 0x000168000c1e1d00 */
[----:B------:R0:W5:Y:S01]  /*6910*/  @!P2 LDG.E.128 R48, desc[UR46][R56.64] ;  /* 0x0000002e3830a981 */ /* 0x000162000c1e1d00 */
[----:B------:R-:W-:Y:S02]  /*6920*/  ISETP.GE.AND P2, PT, R166, R122, PT ;  /* 0x0000007aa600720c */ /* 0x000fe40003f46270 */
        /* <DEDUP_REMOVED lines=8> */
[----:B------:R0:W5:Y:S04]  /*69b0*/  @!P3 LDG.E.128 R32, desc[UR46][R52.64+0x40] ;  /* 0x0000402e3420b981 */ /* 0x000168000c1e1d00 */
[----:B------:R0:W5:Y:S04]  /*69c0*/  @!P2 LDG.E.128 R28, desc[UR46][R52.64+0x80] ;  /* 0x0000802e341ca981 */ /* 0x000168000c1e1d00 */
[----:B------:R0:W5:Y:S04]  /*69d0*/  @!P3 LDG.E.128 R44, desc[UR46][R56.64+0x40] ;  /* 0x0000402e382cb981 */ /* 0x000168000c1e1d00 */
[----:B------:R0:W5:Y:S02]  /*69e0*/  @!P2 LDG.E.128 R40, desc[UR46][R56.64+0x80] ;  /* 0x0000802e3828a981 */ /* 0x000164000c1e1d00 */
.L_x_1526:
[----:B------:R-:W-:Y:S05]  /*69f0*/  BSYNC B1 ;  /* 0x0000000000017941 */ /* 0x000fea0003800000 */
.L_x_1525:
        /* <DEDUP_REMOVED lines=18> */
[----:B------:R-:W-:Y:S02]  /*6b20*/  IADD3.X R53, R21, R0, R108, P2, P5 ;  /* 0x0000000015357210 */ /* 0x000fe400017ea46c */
[----:B------:R-:W-:Y:S02]  /*6b30*/  CS2R R60, SRZ ;  /* 0x00000000003c7805 */ /* 0x000fe4000001ff00 */
[----:B------:R-:W-:Y:S02]  /*6b40*/  IADD3 R0, P2, P5, R100, R76, R107 ;  /* 0x0000004c64007210 */ /* 0x000fe40007d5e06b */
[----:B------:R-:W-:-:S02]  /*6b50*/  CS2R R74, SRZ ;  /* 0x00000000004a7805 */ /* 0x000fc4000001ff00 */
[----:B------:R-:W-:Y:S02]  /*6b60*/  CS2R R72, SRZ ;  /* 0x0000000000487805 */ /* 0x000fe4000001ff00 */
[----:B------:R-:W-:Y:S02]  /*6b70*/  IADD3.X R3, R15, R3, R106, P2, P5 ;  /* 0x000000030f037210 */ /* 0x000fe400017ea46a */
[----:B------:R-:W-:-:S04]  /*6b80*/  LEA R76, P2, R78, UR4, 0x1 ;  /* 0x000000044e4c7c11 */ /* 0x000fc8000f8408ff */
[----:B------:R-:W-:Y:S02]  /*6b90*/  LEA.HI.X R77, R78, UR5, R53, 0x1, P2 ;  /* 0x000000054e4d7c11 */ /* 0x000fe400090f0c35 */
        /* <DEDUP_REMOVED lines=19> */
.L_x_1528:
[----:B------:R-:W-:Y:S05]  /*6cd0*/  BSYNC B1 ;  /* 0x0000000000017941 */ /* 0x000fea0003800000 */
.L_x_1527:
[----:B------:R-:W2:Y:S01]  /*6ce0*/  LDL R0, [R1+0x3c] ;  /* 0x00003c0001007983 */ /* 0x000ea20000100800 */
[----:B-----5:R-:W-:Y:S01]  /*6cf0*/  IMAD.MOV.U32 R3, RZ, RZ, R30 ;  /* 0x000000ffff037224 */ /* 0x020fe200078e001e */
[----:B0-----:R-:W-:Y:S01]  /*6d00*/  MOV R76, R29 ;  /* 0x0000001d004c7202 */ /* 0x001fe20000000f00 */
[----:B------:R-:W-:-:S05]  /*6d10*/  IMAD.MOV.U32 R77, RZ, RZ, R28 ;  /* 0x000000ffff4d7224 */ /* 0x000fca00078e001c */
[----:B------:R-:W-:Y:S01]  /*6d20*/  PRMT R218, R77, 0x5410, R76 ;  /* 0x000054104dda7816 */ /* 0x000fe2000000004c */
[----:B------:R-:W-:Y:S02]  /*6d30*/  IMAD.MOV.U32 R77, RZ, RZ, R32 ;  /* 0x000000ffff4d7224 */ /* 0x000fe400078e0020 */
[----:B------:R-:W-:Y:S01]  /*6d40*/  IMAD.MOV.U32 R76, RZ, RZ, R39 ;  /* 0x000000ffff4c7224 */ /* 0x000fe200078e0027 */
[----:B--2---:R-:W-:Y:S01]  /*6d50*/  R2UR UR4, R0 ;  /* 0x00000000000472ca */ /* 0x004fe200000e0000 */
[----:B------:R-:W-:-:S05]  /*6d60*/  IMAD.MOV.U32 R0, RZ, RZ, R31 ;  /* 0x000000ffff007224 */ /* 0x000fca00078e001f */
[----:B------:R-:W-:Y:S01]  /*6d70*/  PRMT R217, R3, 0x5410, R0 ;  /* 0x0000541003d97816 */ /* 0x000fe20000000000 */
[----:B------:R-:W-:Y:S02]  /*6d80*/  IMAD.MOV.U32 R0, RZ, RZ, R35 ;  /* 0x000000ffff007224 */ /* 0x000fe400078e0023 */
[----:B------:R-:W-:-:S03]  /*6d90*/  IMAD.MOV.U32 R3, RZ, RZ, R34 ;  /* 0x000000ffff037224 */ /* 0x000fc600078e0022 */
[----:B------:R0:W-:Y:S01]  /*6da0*/  STL.S16 [R1+0x64], R0 ;  /* 0x0000640001007387 */ /* 0x0001e20000100600 */
[----:B------:R-:W-:Y:S01]  /*6db0*/  UISETP.NE.AND UP0, UPT, UR4, 0x3, UPT ;  /* 0x000000030400788c */ /* 0x000fe2000bf05270 */
[----:B------:R-:W-:Y:S01]  /*6dc0*/  PRMT R232, R3, 0x7610, R232 ;  /* 0x0000761003e87816 */ /* 0x000fe200000000e8 */
[----:B------:R-:W-:Y:S01]  /*6dd0*/  IMAD.MOV.U32 R3, RZ, RZ, R38 ;  /* 0x000000ffff037224 */ /* 0x000fe200078e0026 */
[----:B------:R-:W-:Y:S03]  /*6de0*/  STL.S16 [R1+0x48], R77 ;  /* 0x0000484d01007387 */ /* 0x000fe60000100600 */
[----:B------:R-:W-:Y:S01]  /*6df0*/  PLOP3.LUT P2, PT, PT, PT, UP0, 0x80, 0x0 ;  /* 0x000000000000781c */ /* 0x000fe20003f4f008 */
[----:B0-----:R-:W-:-:S05]  /*6e00*/  IMAD.MOV.U32 R0, RZ, RZ, R33 ;  /* 0x000000ffff007224 */ /* 0x001fca00078e0021 */
[----:B------:R0:W-:Y:S04]  /*6e10*/  STL.S16 [R1+0x8c], R0 ;  /* 0x00008c0001007387 */ /* 0x0001e80000100600 */
[----:B------:R1:W-:Y:S04]  /*6e20*/  STL.S16 [R1+0x8e], R3 ;  /* 0x00008e0301007387 */ /* 0x0003e80000100600 */
[----:B------:R-:W-:Y:S01]  /*6e30*/  STL.S16 [R1+0x94], R76 ;  /* 0x0000944c01007387 */ /* 0x000fe20000100600 */
[----:B0-----:R-:W-:Y:S01]  /*6e40*/  MOV R0, R36 ;  /* 0x0000002400007202 */ /* 0x001fe20000000f00 */
[----:B-1----:R-:W-:-:S04]  /*6e50*/  IMAD.MOV.U32 R3, RZ, RZ, R37 ;  /* 0x000000ffff037224 */ /* 0x002fc800078e0025 */
[----:B------:R0:W-:Y:S01]  /*6e60*/  STL.S16 [R1+0x96], R0 ;  /* 0x0000960001007387 */ /* 0x0001e20000100600 */
[----:B------:R-:W-:Y:S01]  /*6e70*/  PRMT R210, R3, 0x7610, R210 ;  /* 0x0000761003d27816 */ /* 0x000fe200000000d2 */
[----:B------:R-:W-:Y:S02]  /*6e80*/  IMAD.MOV.U32 R3, RZ, RZ, R42 ;  /* 0x000000ffff037224 */ /* 0x000fe400078e002a */
[----:B0-----:R-:W-:-:S05]  /*6e90*/  IMAD.MOV.U32 R0, RZ, RZ, R43 ;  /* 0x000000ffff007224 */ /* 0x001fca00078e002b */
[----:B------:R-:W-:Y:S01]  /*6ea0*/  PRMT R219, R3, 0x5410, R0 ;  /* 0x0000541003db7816 */ /* 0x000fe20000000000 */
[----:B------:R-:W-:Y:S02]  /*6eb0*/  IMAD.MOV.U32 R3, RZ, RZ, R40 ;  /* 0x000000ffff037224 */ /* 0x000fe400078e0028 */
[----:B------:R-:W-:-:S05]  /*6ec0*/  IMAD.MOV.U32 R0, RZ, RZ, R41 ;  /* 0x000000ffff007224 */ /* 0x000fca00078e0029 */
[----:B------:R-:W-:Y:S01]  /*6ed0*/  PRMT R220, R3, 0x5410, R0 ;  /* 0x0000541003dc7816 */ /* 0x000fe20000000000 */
[----:B------:R-:W-:Y:S01]  /*6ee0*/  IMAD.MOV.U32 R3, RZ, RZ, R46 ;  /* 0x000000ffff037224 */ /* 0x000fe200078e002e */
[----:B------:R-:W-:-:S04]  /*6ef0*/  MOV R0, R47 ;  /* 0x0000002f00007202 */ /* 0x000fc80000000f00 */
[----:B------:R-:W-:Y:S01]  /*6f00*/  PRMT R232, R232, 0x5410, R3 ;  /* 0x00005410e8e87816 */ /* 0x000fe20000000003 */
[----:B------:R0:W-:Y:S01]  /*6f10*/  STL.S16 [R1+0x66], R0 ;  /* 0x0000660001007387 */ /* 0x0001e20000100600 */
[----:B------:R-:W-:-:S05]  /*6f20*/  IMAD.MOV.U32 R3, RZ, RZ, R44 ;  /* 0x000000ffff037224 */ /* 0x000fca00078e002c */
[----:B------:R1:W-:Y:S01]  /*6f30*/  STL.S16 [R1+0x4a], R3 ;  /* 0x00004a0301007387 */ /* 0x0003e20000100600 */
[----:B0-----:R-:W-:-:S05]  /*6f40*/  IMAD.MOV.U32 R0, RZ, RZ, R45 ;  /* 0x000000ffff007224 */ /* 0x001fca00078e002d */
[----:B------:R0:W-:Y:S01]  /*6f50*/  STL.S16 [R1+0x98], R0 ;  /* 0x0000980001007387 */ /* 0x0001e20000100600 */
[----:B-1----:R-:W-:Y:S02]  /*6f60*/  IMAD.MOV.U32 R3, RZ, RZ, R51 ;  /* 0x000000ffff037224 */ /* 0x002fe400078e0033 */
[----:B0-----:R-:W-:-:S05]  /*6f70*/  IMAD.MOV.U32 R0, RZ, RZ, R50 ;  /* 0x000000ffff007224 */ /* 0x001fca00078e0032 */
[----:B------:R0:W-:Y:S04]  /*6f80*/  STL.S16 [R1+0x9a], R0 ;  /* 0x00009a0001007387 */ /* 0x0001e80000100600 */
[----:B------:R1:W-:Y:S01]  /*6f90*/  STL.S16 [R1+0x9c], R3 ;  /* 0x00009c0301007387 */ /* 0x0003e20000100600 */
[----:B0-----:R-:W-:Y:S02]  /*6fa0*/  IMAD.MOV.U32 R0, RZ, RZ, R48 ;  /* 0x000000ffff007224 */ /* 0x001fe400078e0030 */
[----:B-1----:R-:W-:-:S03]  /*6fb0*/  IMAD.MOV.U32 R3, RZ, RZ, R49 ;  /* 0x000000ffff037224 */ /* 0x002fc600078e0031 */
[----:B------:R0:W-:Y:S02]  /*6fc0*/  STL.S16 [R1+0x9e], R0 ;  /* 0x00009e0001007387 */ /* 0x0001e40000100600 */
[----:B------:R-:W-:Y:S02]  /*6fd0*/  PRMT R180, R3, 0x7610, R180 ;  /* 0x0000761003b47816 */ /* 0x000fe400000000b4 */
[----:B------:R-:W-:Y:S01]  /*6fe0*/  MOV R3, R54 ;  /* 0x0000003600037202 */ /* 0x000fe20000000f00 */
[----:B0-----:R-:W-:-:S03]  /*6ff0*/  IMAD.MOV.U32 R0, RZ, RZ, R55 ;  /* 0x000000ffff007224 */ /* 0x001fc600078e0037 */
[----:B------:R-:W-:Y:S01]  /*7000*/  PRMT R152, R3, 0x7610, R152 ;  /* 0x0000761003987816 */ /* 0x000fe20000000098 */
[----:B------:R-:W-:Y:S01]  /*7010*/  IMAD.MOV.U32 R3, RZ, RZ, R52 ;  /* 0x000000ffff037224 */ /* 0x000fe200078e0034 */
[----:B------:R-:W-:Y:S01]  /*7020*/  PRMT R151, R151, 0x5410, R0 ;  /* 0x0000541097977816 */ /* 0x000fe20000000000 */
[----:B------:R-:W-:-:S03]  /*7030*/  IMAD.MOV.U32 R0, RZ, RZ, R53 ;  /* 0x000000ffff007224 */ /* 0x000fc600078e0035 */
        /* <DEDUP_REMOVED lines=37> */
.L_x_1529:
[----:B------:R-:W-:Y:S01]  /*7290*/  IMAD R3, R16, 0x8, R2 ;  /* 0x0000000810037824 */ /* 0x000fe200078e0202 */
[----:B------:R-:W-:Y:S01]  /*72a0*/  SHF.L.U32 R0, R167, 0x1f, RZ ;  /* 0x0000001fa7007819 */ /* 0x000fe200000006ff */
[----:B------:R-:W0:Y:S01]  /*72b0*/  LDC R144, c[0x0][0x2f4] ;  /* 0x0000bd00ff907b82 */ /* 0x000e220000000800 */
[----:B------:R-:W-:Y:S01]  /*72c0*/  BSSY B1, `(.L_x_1530) ;  /* 0x0000004000017945 */ /* 0x000fe20003800000 */
[----:B------:R-:W-:Y:S01]  /*72d0*/  IMAD.MOV.U32 R125, RZ, RZ, R80 ;  /* 0x000000ffff7d7224 */ /* 0x000fe200078e0050 */
[----:B------:R-:W1:Y:S02]  /*72e0*/  SYNCS.PHASECHK.TRANS64.TRYWAIT P5, [R3+URZ+0x2a890], R0 ;  /* 0x02a89000030075a7 */ /* 0x000e6400080a017f */
[----:B-1----:R-:W-:Y:S05]  /*72f0*/  @!P5 BRA `(.L_x_1531) ;  /* 0x0000024800f8d947 */ /* 0x002fea0003800000 */
.L_x_1928:
[----:B------:R-:W-:Y:S05]  /*7300*/  BSYNC B1 ;  /* 0x0000000000017941 */ /* 0x000fea0003800000 */
.L_x_1530:
        /* <DEDUP_REMOVED lines=8> */
[----:B------:R-:W-:-:S04]  /*7390*/  IMAD R155, R162, R127, R155 ;  /* 0x0000007fa29b7224 */ /* 0x000fc800078e029b */
[----:B------:R-:W-:Y:S02]  /*73a0*/  IMAD.IADD R155, R155, 0x1, R131 ;  /* 0x000000019b9b7824 */ /* 0x000fe400078e0283 */
[----:B------:R-:W-:Y:S05]  /*73b0*/  @!P4 BRA `(.L_x_1535) ;  /* 0x000000080008c947 */ /* 0x000fea0003800000 */
[----:B------:R-:W-:Y:S01]  /*73c0*/  SEL R76, R123, R146, !P0 ;  /* 0x000000927b4c7207 */ /* 0x000fe20004000000 */
[----:B------:R-:W-:Y:S01]  /*73d0*/  BSSY B3, `(.L_x_1536) ;  /* 0x0000074000037945 */ /* 0x000fe20003800000 */
[----:B------:R-:W-:Y:S02]  /*73e0*/  ISETP.GE.AND P4, PT, R18, R122, PT ;  /* 0x0000007a1200720c */ /* 0x000fe40003f86270 */
[----:B------:R-:W-:-:S04]  /*73f0*/  SHF.R.S32.HI R77, RZ, 0x1f, R76 ;  /* 0x0000001fff4d7819 */ /* 0x000fc8000001144c */
[----:B------:R-:W-:-:S04]  /*7400*/  LEA.HI R77, R77, R76, RZ, 0x4 ;  /* 0x0000004c4d4d7211 */ /* 0x000fc800078f20ff */
[----:B------:R-:W-:-:S04]  /*7410*/  LEA.HI.SX32 R159, R77, R117, 0x1c ;  /* 0x000000754d9f7211 */ /* 0x000fc800078fe2ff */
[----:B------:R-:W-:-:S04]  /*7420*/  SHF.R.S32.HI R77, RZ, 0x1f, R159 ;  /* 0x0000001fff4d7819 */ /* 0x000fc8000001149f */
[----:B------:R-:W-:Y:S02]  /*7430*/  LEA.HI R77, R77, R159, RZ, 0x3 ;  /* 0x0000009f4d4d7211 */ /* 0x000fe400078f18ff */
[----:B------:R-:W-:Y:S02]  /*7440*/  SHF.L.U32 R159, R159, 0x3, RZ ;  /* 0x000000039f9f7819 */ /* 0x000fe400000006ff */
[----:B------:R-:W-:Y:S02]  /*7450*/  SHF.R.S32.HI R77, RZ, 0x3, R77 ;  /* 0x00000003ff4d7819 */ /* 0x000fe4000001144d */
[----:B------:R-:W-:-:S03]  /*7460*/  LOP3.LUT R76, R175, 0x38, R159, 0xf8, !PT ;  /* 0x00000038af4c7812 */ /* 0x000fc600078ef89f */
[----:B------:R-:W-:Y:S01]  /*7470*/  IMAD R77, R77, 0x1800, R177 ;  /* 0x000018004d4d7824 */ /* 0x000fe200078e02b1 */
[----:B------:R-:W-:-:S05]  /*7480*/  LOP3.LUT R76, R76, R176, RZ, 0x3c, !PT ;  /* 0x000000b04c4c7212 */ /* 0x000fca00078e3cff */
[----:B------:R-:W-:-:S04]  /*7490*/  IMAD.IADD R76, R77, 0x1, R76 ;  /* 0x000000014d4c7824 */ /* 0x000fc800078e024c */
[C---:B------:R-:W-:Y:S02]  /*74a0*/  IMAD R80, R16.reuse, 0x4800, R76 ;  /* 0x0000480010507824 */ /* 0x040fe400078e024c */
[----:B------:R-:W-:Y:S02]  /*74b0*/  IMAD R76, R16, 0x4800, R143 ;  /* 0x00004800104c7824 */ /* 0x000fe400078e028f */
[--C-:B------:R-:W-:Y:S02]  /*74c0*/  IMAD R80, R80, 0x2, R2.reuse ;  /* 0x0000000250507824 */ /* 0x100fe400078e0202 */
[----:B------:R-:W-:-:S04]  /*74d0*/  IMAD R76, R76, 0x2, R2 ;  /* 0x000000024c4c7824 */ /* 0x000fc800078e0202 */
[----:B------:R-:W0:Y:S04]  /*74e0*/  LDS.128 R80, [R80+0x18400] ;  /* 0x0184000050507984 */ /* 0x000e280000000c00 */
[----:B------:R-:W2:Y:S01]  /*74f0*/  LDS.128 R76, [R76+0x18400] ;  /* 0x018400004c4c7984 */ /* 0x000ea20000000c00 */
[----:B------:R-:W-:Y:S05]  /*7500*/  @P4 BRA `(.L_x_1537) ;  /* 0x0000000400804947 */ /* 0x000fea0003800000 */
[----:B0-----:R-:W-:Y:S02]  /*7510*/  IMAD.MOV.U32 R207, RZ, RZ, R81 ;  /* 0x000000ffffcf7224 */ /* 0x001fe400078e0051 */
[----:B--2---:R-:W-:Y:S02]  /*7520*/  IMAD.MOV.U32 R205, RZ, RZ, R77 ;  /* 0x000000ffffcd7224 */ /* 0x004fe400078e004d */
[----:B------:R-:W-:Y:S02]  /*7530*/  HADD2.F32 R180, -RZ, R180.H0_H0 ;  /* 0x200000b4ffb47230 */ /* 0x000fe40000004100 */
[----:B------:R-:W-:Y:S02]  /*7540*/  HADD2.F32 R77, -RZ, R207.H0_H0 ;  /* 0x200000cfff4d7230 */ /* 0x000fe40000004100 */
[----:B------:R-:W-:Y:S02]  /*7550*/  HADD2.F32 R211, -RZ, R205.H0_H0 ;  /* 0x200000cdffd37230 */ /* 0x000fe40000004100 */
[----:B------:R-:W-:-:S02]  /*7560*/  HADD2.F32 R210, -RZ, R210.H0_H0 ;  /* 0x200000d2ffd27230 */ /* 0x000fc40000004100 */
[-C--:B------:R-:W-:Y:S01]  /*7570*/  FMUL.FTZ R81, R77, R180.reuse ;  /* 0x000000b44d517220 */ /* 0x080fe20000410000 */
[----:B------:R-:W-:-:S03]  /*7580*/  FMUL.FTZ R180, R211, R180 ;  /* 0x000000b4d3b47220 */ /* 0x000fc60000410000 */
[-C--:B------:R-:W-:Y:S01]  /*7590*/  FFMA.FTZ R81, R211, R210.reuse, -R81 ;  /* 0x000000d2d3517223 */ /* 0x080fe20000010851 */
[----:B------:R-:W-:Y:S01]  /*75a0*/  FFMA.FTZ R77, R77, R210, R180 ;  /* 0x000000d24d4d7223 */ /* 0x000fe200000100b4 */
[--C-:B------:R-:W-:Y:S01]  /*75b0*/  SHF.R.U64 R180, R48, 0x10, R49.reuse ;  /* 0x0000001030b47819 */ /* 0x100fe20000001231 */
[----:B------:R-:W-:Y:S01]  /*75c0*/  HADD2.F32 R48, -RZ, R207.H1_H1 ;  /* 0x300000cfff307230 */ /* 0x000fe20000004100 */
[----:B------:R-:W2:Y:S01]  /*75d0*/  LDL.S16 R211, [R1+0x94] ;  /* 0x0000940001d37983 */ /* 0x000ea20000100600 */
[----:B------:R-:W-:Y:S02]  /*75e0*/  SHF.R.U32.HI R210, RZ, 0x10, R49 ;  /* 0x00000010ffd27819 */ /* 0x000fe40000011631 */
[--C-:B------:R-:W-:Y:S01]  /*75f0*/  SHF.R.U64 R36, R36, 0x10, R37.reuse ;  /* 0x0000001024247819 */ /* 0x100fe20000001225 */
[----:B------:R-:W3:Y:S01]  /*7600*/  LDL.S16 R207, [R1+0x9c] ;  /* 0x00009c0001cf7983 */ /* 0x000ee20000100600 */
[----:B------:R-:W-:Y:S01]  /*7610*/  SHF.R.U32.HI R37, RZ, 0x10, R37 ;  /* 0x00000010ff257819 */ /* 0x000fe20000011625 */
[----:B------:R-:W-:-:S02]  /*7620*/  HADD2.F32 R210, -RZ, R210.H0_H0 ;  /* 0x200000d2ffd27230 */ /* 0x000fc40000004100 */
[----:B------:R-:W-:Y:S02]  /*7630*/  HADD2.F32 R49, -RZ, R205.H1_H1 ;  /* 0x300000cdff317230 */ /* 0x000fe40000004100 */
[----:B------:R-:W-:Y:S02]  /*7640*/  HADD2.F32 R37, -RZ, R37.H0_H0 ;  /* 0x20000025ff257230 */ /* 0x000fe40000004100 */
[-C--:B------:R-:W-:Y:S01]  /*7650*/  FMUL.FTZ R205, R48, R210.reuse ;  /* 0x000000d230cd7220 */ /* 0x080fe20000410000 */
[----:B------:R-:W-:-:S03]  /*7660*/  FMUL.FTZ R210, R49, R210 ;  /* 0x000000d231d27220 */ /* 0x000fc60000410000 */
[-C--:B------:R-:W-:Y:S01]  /*7670*/  FFMA.FTZ R49, R49, R37.reuse, -R205 ;  /* 0x0000002531317223 */ /* 0x080fe200000108cd */
[----:B------:R-:W-:Y:S01]  /*7680*/  FFMA.FTZ R37, R48, R37, R210 ;  /* 0x0000002530257223 */ /* 0x000fe200000100d2 */
[----:B------:R-:W-:Y:S02]  /*7690*/  IMAD.MOV.U32 R48, RZ, RZ, R79 ;  /* 0x000000ffff307224 */ /* 0x000fe400078e004f */
[----:B------:R-:W-:Y:S02]  /*76a0*/  HADD2.F32 R79, -RZ, R83.H0_H0 ;  /* 0x20000053ff4f7230 */ /* 0x000fe40000004100 */
[----:B--2---:R-:W-:Y:S02]  /*76b0*/  HADD2.F32 R205, -RZ, R211.H0_H0 ;  /* 0x200000d3ffcd7230 */ /* 0x004fe40000004100 */
[----:B---3--:R-:W-:Y:S02]  /*76c0*/  HADD2.F32 R210, -RZ, R207.H0_H0 ;  /* 0x200000cfffd27230 */ /* 0x008fe40000004100 */
[----:B------:R-:W-:-:S03]  /*76d0*/  HADD2.F32 R207, -RZ, R48.H0_H0 ;  /* 0x20000030ffcf7230 */ /* 0x000fc60000004100 */
[----:B------:R-:W-:-:S04]  /*76e0*/  FMUL.FTZ R211, R79, R210 ;  /* 0x000000d24fd37220 */ /* 0x000fc80000410000 */
[CC--:B------:R-:W-:Y:S01]  /*76f0*/  FFMA.FTZ R211, R207.reuse, R205.reuse, -R211 ;  /* 0x000000cdcfd37223 */ /* 0x0c0fe200000108d3 */
[----:B------:R-:W-:Y:S02]  /*7700*/  FMUL.FTZ R207, R207, R210 ;  /* 0x000000d2cfcf7220 */ /* 0x000fe40000410000 */
[----:B------:R-:W2:Y:S02]  /*7710*/  LDL.LU.S16 R210, [R1+0x9e] ;  /* 0x00009e0001d27983 */ /* 0x000ea40000300600 */
[----:B------:R-:W-:Y:S02]  /*7720*/  FFMA.FTZ R207, R79, R205, R207 ;  /* 0x000000cd4fcf7223 */ /* 0x000fe400000100cf */
[----:B------:R-:W3:Y:S01]  /*7730*/  LDL.LU.S16 R205, [R1+0x96] ;  /* 0x0000960001cd7983 */ /* 0x000ee20000300600 */
[--C-:B------:R-:W-:Y:S02]  /*7740*/  SHF.R.U64 R38, R38, 0x10, R39.reuse ;  /* 0x0000001026267819 */ /* 0x100fe40000001227 */
[----:B------:R-:W-:-:S02]  /*7750*/  SHF.R.U32.HI R79, RZ, 0x10, R39 ;  /* 0x00000010ff4f7819 */ /* 0x000fc40000011627 */
[--C-:B------:R-:W-:Y:S02]  /*7760*/  SHF.R.U64 R39, R50, 0x10, R51.reuse ;  /* 0x0000001032277819 */ /* 0x100fe40000001233 */
[----:B------:R-:W-:Y:S01]  /*7770*/  SHF.R.U32.HI R51, RZ, 0x10, R51 ;  /* 0x00000010ff337819 */ /* 0x000fe20000011633 */
[----:B------:R-:W-:-:S04]  /*7780*/  HADD2.F32 R50, -RZ, R83.H1_H1 ;  /* 0x30000053ff327230 */ /* 0x000fc80000004100 */
[----:B------:R-:W-:Y:S02]  /*7790*/  HADD2.F32 R51, -RZ, R51.H0_H0 ;  /* 0x20000033ff337230 */ /* 0x000fe40000004100 */
[----:B------:R-:W-:Y:S02]  /*77a0*/  HADD2.F32 R48, -RZ, R48.H1_H1 ;  /* 0x30000030ff307230 */ /* 0x000fe40000004100 */
[----:B------:R-:W-:Y:S02]  /*77b0*/  HADD2.F32 R83, -RZ, R79.H0_H0 ;  /* 0x2000004fff537230 */ /* 0x000fe40000004100 */
[----:B------:R-:W-:-:S04]  /*77c0*/  FMUL.FTZ R79, R50, R51 ;  /* 0x00000033324f7220 */ /* 0x000fc80000410000 */
[C---:B------:R-:W-:Y:S01]  /*77d0*/  FFMA.FTZ R79, R48.reuse, R83, -R79 ;  /* 0x00000053304f7223 */ /* 0x040fe2000001084f */
[----:B------:R-:W-:-:S04]  /*77e0*/  FMUL.FTZ R48, R48, R51 ;  /* 0x0000003330307220 */ /* 0x000fc80000410000 */
[----:B------:R-:W-:Y:S01]  /*77f0*/  FFMA.FTZ R48, R50, R83, R48 ;  /* 0x0000005332307223 */ /* 0x000fe20000010030 */
[----:B------:R-:W-:Y:S02]  /*7800*/  HADD2.F32 R50, -RZ, R80.H0_H0 ;  /* 0x20000050ff327230 */ /* 0x000fe40000004100 */
[----:B------:R-:W-:Y:S02]  /*7810*/  HADD2.F32 R83, -RZ, R76.H0_H0 ;  /* 0x2000004cff537230 */ /* 0x000fe40000004100 */
[----:B--2---:R-:W-:Y:S02]  /*7820*/  HADD2.F32 R210, -RZ, R210.H0_H0 ;  /* 0x200000d2ffd27230 */ /* 0x004fe40000004100 */
[----:B---3--:R-:W-:-:S03]  /*7830*/  HADD2.F32 R51, -RZ, R205.H0_H0 ;  /* 0x200000cdff337230 */ /* 0x008fc60000004100 */
[-C--:B------:R-:W-:Y:S01]  /*7840*/  FMUL.FTZ R205, R50, R210.reuse ;  /* 0x000000d232cd7220 */ /* 0x080fe20000410000 */
[----:B------:R-:W-:-:S04]  /*7850*/  FMUL.FTZ R210, R83, R210 ;  /* 0x000000d253d27220 */ /* 0x000fc80000410000 */
[-C--:B------:R-:W-:Y:S01]  /*7860*/  FFMA.FTZ R210, R50, R51.reuse, R210 ;  /* 0x0000003332d27223 */ /* 0x080fe200000100d2 */
[----:B------:R-:W-:Y:S02]  /*7870*/  HADD2.F32 R50, -RZ, R80.H1_H1 ;  /* 0x30000050ff327230 */ /* 0x000fe40000004100 */
[----:B------:R-:W2:Y:S01]  /*7880*/  LDL.S16 R80, [R1+0x9a] ;  /* 0x00009a0001507983 */ /* 0x000ea20000100600 */
[----:B------:R-:W-:-:S03]  /*7890*/  FFMA.FTZ R205, R83, R51, -R205 ;  /* 0x0000003353cd7223 */ /* 0x000fc600000108cd */
[----:B------:R-:W3:Y:S01]  /*78a0*/  LDL.S16 R83, [R1+0x8e] ;  /* 0x00008e0001537983 */ /* 0x000ee20000100600 */
[----:B------:R-:W-:Y:S02]  /*78b0*/  HADD2.F32 R180, -RZ, R180.H0_H0 ;  /* 0x200000b4ffb47230 */ /* 0x000fe40000004100 */
[----:B------:R-:W-:Y:S02]  /*78c0*/  HADD2.F32 R76, -RZ, R76.H1_H1 ;  /* 0x3000004cff4c7230 */ /* 0x000fe40000004100 */
[----:B------:R-:W-:Y:S02]  /*78d0*/  HADD2.F32 R51, -RZ, R36.H0_H0 ;  /* 0x20000024ff337230 */ /* 0x000fe40000004100 */
[-C--:B------:R-:W-:Y:S01]  /*78e0*/  FMUL.FTZ R36, R50, R180.reuse ;  /* 0x000000b432247220 */ /* 0x080fe20000410000 */
[----:B------:R-:W-:-:S03]  /*78f0*/  FMUL.FTZ R180, R76, R180 ;  /* 0x000000b44cb47220 */ /* 0x000fc60000410000 */
[-C--:B------:R-:W-:Y:S01]  /*7900*/  FFMA.FTZ R36, R76, R51.reuse, -R36 ;  /* 0x000000334c247223 */ /* 0x080fe20000010824 */
[----:B------:R-:W-:Y:S01]  /*7910*/  FFMA.FTZ R50, R50, R51, R180 ;  /* 0x0000003332327223 */ /* 0x000fe200000100b4 */
[--C-:B------:R-:W-:Y:S02]  /*7920*/  HADD2.F32 R51, -RZ, R82.reuse.H0_H0 ;  /* 0x20000052ff337230 */ /* 0x100fe40000004100 */
[----:B------:R-:W-:Y:S02]  /*7930*/  HADD2.F32 R39, -RZ, R39.H0_H0 ;  /* 0x20000027ff277230 */ /* 0x000fe40000004100 */
[----:B------:R-:W-:Y:S02]  /*7940*/  HADD2.F32 R82, -RZ, R82.H1_H1 ;  /* 0x30000052ff527230 */ /* 0x000fe40000004100 */
[----:B------:R-:W-:Y:S01]  /*7950*/  HADD2.F32 R38, -RZ, R38.H0_H0 ;  /* 0x20000026ff267230 */ /* 0x000fe20000004100 */
[----:B------:R-:W-:Y:S02]  /*7960*/  F2FP.F16.F32.PACK_AB R49, R49, R81 ;  /* 0x000000513131723e */ /* 0x000fe400000000ff */
[----:B------:R-:W-:-:S02]  /*7970*/  F2FP.F16.F32.PACK_AB R37, R37, R77 ;  /* 0x0000004d2525723e */ /* 0x000fc400000000ff */
[----:B------:R-:W-:Y:S02]  /*7980*/  F2FP.F16.F32.PACK_AB R48, R48, R207 ;  /* 0x000000cf3030723e */ /* 0x000fe400000000ff */
[----:B------:R-:W-:Y:S02]  /*7990*/  F2FP.F16.F32.PACK_AB R50, R50, R210 ;  /* 0x000000d23232723e */ /* 0x000fe400000000ff */
[----:B------:R-:W-:Y:S01]  /*79a0*/  F2FP.F16.F32.PACK_AB R36, R36, R205 ;  /* 0x000000cd2424723e */ /* 0x000fe200000000ff */
[----:B------:R-:W-:Y:S01]  /*79b0*/  IMAD.MOV.U32 R77, RZ, RZ, R49 ;  /* 0x000000ffff4d7224 */ /* 0x000fe200078e0031 */
[----:B------:R-:W-:Y:S01]  /*79c0*/  F2FP.F16.F32.PACK_AB R79, R79, R211 ;  /* 0x000000d34f4f723e */ /* 0x000fe200000000ff */
[----:B------:R-:W-:Y:S02]  /*79d0*/  IMAD.MOV.U32 R81, RZ, RZ, R37 ;  /* 0x000000ffff517224 */ /* 0x000fe400078e0025 */
[----:B--2---:R-:W-:Y:S02]  /*79e0*/  HADD2.F32 R180, -RZ, R80.H0_H0 ;  /* 0x20000050ffb47230 */ /* 0x004fe40000004100 */
[----:B------:R-:W-:-:S02]  /*79f0*/  HADD2.F32 R80, -RZ, R78.H0_H0 ;  /* 0x2000004eff507230 */ /* 0x000fc40000004100 */
[----:B---3--:R-:W-:Y:S02]  /*7a00*/  HADD2.F32 R76, -RZ, R83.H0_H0 ;  /* 0x20000053ff4c7230 */ /* 0x008fe40000004100 */
[-C--:B------:R-:W-:Y:S01]  /*7a10*/  FMUL.FTZ R83, R51, R180.reuse ;  /* 0x000000b433537220 */ /* 0x080fe20000410000 */
[----:B------:R-:W-:Y:S02]  /*7a20*/  HADD2.F32 R78, -RZ, R78.H1_H1 ;  /* 0x3000004eff4e7230 */ /* 0x000fe40000004100 */
[----:B------:R-:W-:-:S04]  /*7a30*/  FMUL.FTZ R180, R80, R180 ;  /* 0x000000b450b47220 */ /* 0x000fc80000410000 */
[-C--:B------:R-:W-:Y:S01]  /*7a40*/  FFMA.FTZ R180, R51, R76.reuse, R180 ;  /* 0x0000004c33b47223 */ /* 0x080fe200000100b4 */
[-C--:B------:R-:W-:Y:S01]  /*7a50*/  FMUL.FTZ R51, R82, R39.reuse ;  /* 0x0000002752337220 */ /* 0x080fe20000410000 */
[----:B------:R-:W-:Y:S01]  /*7a60*/  FMUL.FTZ R39, R78, R39 ;  /* 0x000000274e277220 */ /* 0x000fe20000410000 */
[----:B------:R-:W-:Y:S02]  /*7a70*/  FFMA.FTZ R83, R80, R76, -R83 ;  /* 0x0000004c50537223 */ /* 0x000fe40000010853 */
[-C--:B------:R-:W-:Y:S01]  /*7a80*/  FFMA.FTZ R51, R78, R38.reuse, -R51 ;  /* 0x000000264e337223 */ /* 0x080fe20000010833 */
[----:B------:R-:W-:-:S04]  /*7a90*/  FFMA.FTZ R39, R82, R38, R39 ;  /* 0x0000002652277223 */ /* 0x000fc80000010027 */
[----:B------:R-:W-:Y:S02]  /*7aa0*/  F2FP.F16.F32.PACK_AB R51, R51, R83 ;  /* 0x000000533333723e */ /* 0x000fe400000000ff */
[----:B------:R-:W-:Y:S01]  /*7ab0*/  F2FP.F16.F32.PACK_AB R39, R39, R180 ;  /* 0x000000b42727723e */ /* 0x000fe200000000ff */
[----:B------:R-:W-:Y:S01]  /*7ac0*/  IMAD.MOV.U32 R80, RZ, RZ, R50 ;  /* 0x000000ffff507224 */ /* 0x000fe200078e0032 */
[----:B------:R-:W-:Y:S01]  /*7ad0*/  MOV R76, R36 ;  /* 0x00000024004c7202 */ /* 0x000fe20000000f00 */
[----:B------:R-:W-:Y:S02]  /*7ae0*/  IMAD.MOV.U32 R78, RZ, RZ, R51 ;  /* 0x000000ffff4e7224 */ /* 0x000fe400078e0033 */
[----:B------:R-:W-:Y:S02]  /*7af0*/  IMAD.MOV.U32 R82, RZ, RZ, R39 ;  /* 0x000000ffff527224 */ /* 0x000fe400078e0027 */
[----:B------:R-:W-:-:S07]  /*7b00*/  IMAD.MOV.U32 R83, RZ, RZ, R48 ;  /* 0x000000ffff537224 */ /* 0x000fce00078e0030 */
.L_x_1537:
[----:B------:R-:W-:Y:S05]  /*7b10*/  BSYNC B3 ;  /* 0x0000000000037941 */ /* 0x000fea0003800000 */
.L_x_1536:
        /* <DEDUP_REMOVED lines=12> */
.L_x_1535:
[----:B------:R-:W-:Y:S05]  /*7be0*/  BSYNC B2 ;  /* 0x0000000000027941 */ /* 0x000fea0003800000 */
.L_x_1534:
        /* <DEDUP_REMOVED lines=24> */
[----:B------:R-:W3:Y:S04]  /*7d70*/  LDL.LU.S16 R77, [R1+0x98] ;  /* 0x00009800014d7983 */ /* 0x000ee80000300600 */
[----:B------:R-:W4:Y:S04]  /*7d80*/  LDL.LU.S16 R80, [R1+0x8c] ;  /* 0x00008c0001507983 */ /* 0x000f280000300600 */
[----:B------:R-:W5:Y:S04]  /*7d90*/  LDL.S16 R180, [R1+0x66] ;  /* 0x0000660001b47983 */ /* 0x000f680000100600 */
[----:B------:R-:W5:Y:S01]  /*7da0*/  LDL.LU.S16 R159, [R1+0x64] ;  /* 0x00006400019f7983 */ /* 0x000f620000300600 */
[----:B0-----:R-:W-:-:S03]  /*7db0*/  IMAD.MOV.U32 R78, RZ, RZ, R49 ;  /* 0x000000ffff4e7224 */ /* 0x001fc600078e0031 */
[----:B------:R-:W5:Y:S04]  /*7dc0*/  LDL.S16 R83, [R1+0x4a] ;  /* 0x00004a0001537983 */ /* 0x000f680000100600 */
[----:B------:R-:W5:Y:S01]  /*7dd0*/  LDL.LU.S16 R82, [R1+0x48] ;  /* 0x0000480001527983 */ /* 0x000f620000300600 */
[--C-:B------:R-:W-:Y:S02]  /*7de0*/  SHF.R.U64 R32, R32, 0x10, R33.reuse ;  /* 0x0000001020207819 */ /* 0x100fe40000001221 */
[----:B------:R-:W-:-:S05]  /*7df0*/  SHF.R.U32.HI R33, RZ, 0x10, R33 ;  /* 0x00000010ff217819 */ /* 0x000fca0000011621 */
[----:B------:R-:W-:Y:S01]  /*7e00*/  HADD2.F32 R33, -RZ, R33.H0_H0 ;  /* 0x20000021ff217230 */ /* 0x000fe20000004100 */
[----:B------:R-:W-:-:S05]  /*7e10*/  SHF.R.U64 R34, R34, 0x10, R35 ;  /* 0x0000001022227819 */ /* 0x000fca0000001223 */
[----:B------:R-:W-:Y:S02]  /*7e20*/  HADD2.F32 R34, -RZ, R34.H0_H0 ;  /* 0x20000022ff227230 */ /* 0x000fe40000004100 */
[----:B---3--:R-:W-:Y:S02]  /*7e30*/  HADD2.F32 R79, -RZ, R77.H0_H0 ;  /* 0x2000004dff4f7230 */ /* 0x008fe40000004100 */
[----:B--2---:R-:W-:Y:S02]  /*7e40*/  IMAD.MOV.U32 R77, RZ, RZ, R37 ;  /* 0x000000ffff4d7224 */ /* 0x004fe400078e0025 */
[----:B------:R-:W-:Y:S02]  /*7e50*/  HADD2.F32 R37, -RZ, R78.H0_H0 ;  /* 0x2000004eff257230 */ /* 0x000fe40000004100 */
[----:B----4-:R-:W-:Y:S02]  /*7e60*/  HADD2.F32 R80, -RZ, R80.H0_H0 ;  /* 0x20000050ff507230 */ /* 0x010fe40000004100 */
[----:B------:R-:W-:-:S02]  /*7e70*/  HADD2.F32 R81, -RZ, R77.H0_H0 ;  /* 0x2000004dff517230 */ /* 0x000fc40000004100 */
[----:B------:R-:W-:-:S03]  /*7e80*/  FMUL.FTZ R49, R37, R79 ;  /* 0x0000004f25317220 */ /* 0x000fc60000410000 */
[----:B------:R-:W-:-:S04]  /*7e90*/  FMUL.FTZ R79, R81, R79 ;  /* 0x0000004f514f7220 */ /* 0x000fc80000410000 */
[----:B------:R-:W-:Y:S01]  /*7ea0*/  FFMA.FTZ R37, R37, R80, R79 ;  /* 0x0000005025257223 */ /* 0x000fe2000001004f */
[--C-:B------:R-:W-:Y:S01]  /*7eb0*/  SHF.R.U32.HI R79, RZ, 0x10, R45.reuse ;  /* 0x00000010ff4f7819 */ /* 0x100fe2000001162d */
[----:B------:R-:W-:Y:S01]  /*7ec0*/  HADD2.F32 R78, -RZ, R78.H1_H1 ;  /* 0x3000004eff4e7230 */ /* 0x000fe20000004100 */
[----:B------:R-:W-:-:S03]  /*7ed0*/  SHF.R.U64 R45, R44, 0x10, R45 ;  /* 0x000000102c2d7819 */ /* 0x000fc6000000122d */
[----:B------:R-:W-:Y:S02]  /*7ee0*/  HADD2.F32 R79, -RZ, R79.H0_H0 ;  /* 0x2000004fff4f7230 */ /* 0x000fe40000004100 */
[----:B------:R-:W-:-:S03]  /*7ef0*/  HADD2.F32 R44, -RZ, R77.H1_H1 ;  /* 0x3000004dff2c7230 */ /* 0x000fc60000004100 */
[-C--:B------:R-:W-:Y:S01]  /*7f00*/  FMUL.FTZ R77, R78, R79.reuse ;  /* 0x0000004f4e4d7220 */ /* 0x080fe20000410000 */
[----:B------:R-:W-:Y:S01]  /*7f10*/  FFMA.FTZ R49, R81, R80, -R49 ;  /* 0x0000005051317223 */ /* 0x000fe20000010831 */
[C---:B------:R-:W-:Y:S01]  /*7f20*/  FMUL.FTZ R79, R44.reuse, R79 ;  /* 0x0000004f2c4f7220 */ /* 0x040fe20000410000 */
[----:B-----5:R-:W-:Y:S02]  /*7f30*/  HADD2.F32 R80, -RZ, R180.H0_H0 ;  /* 0x200000b4ff507230 */ /* 0x020fe40000004100 */
[-C--:B------:R-:W-:Y:S01]  /*7f40*/  FFMA.FTZ R44, R44, R33.reuse, -R77 ;  /* 0x000000212c2c7223 */ /* 0x080fe2000001084d */
[----:B------:R-:W-:Y:S02]  /*7f50*/  HADD2.F32 R77, -RZ, R51.H0_H0 ;  /* 0x20000033ff4d7230 */ /* 0x000fe40000004100 */
[----:B------:R-:W-:Y:S01]  /*7f60*/  FFMA.FTZ R33, R78, R33, R79 ;  /* 0x000000214e217223 */ /* 0x000fe2000001004f */
[----:B------:R-:W-:Y:S02]  /*7f70*/  HADD2.F32 R78, -RZ, R159.H0_H0 ;  /* 0x2000009fff4e7230 */ /* 0x000fe40000004100 */
[----:B------:R-:W-:-:S02]  /*7f80*/  HADD2.F32 R79, -RZ, R39.H0_H0 ;  /* 0x20000027ff4f7230 */ /* 0x000fc40000004100 */
[----:B------:R-:W-:-:S04]  /*7f90*/  FMUL.FTZ R81, R77, R80 ;  /* 0x000000504d517220 */ /* 0x000fc80000410000 */
[C---:B------:R-:W-:Y:S01]  /*7fa0*/  FFMA.FTZ R81, R79.reuse, R78, -R81 ;  /* 0x0000004e4f517223 */ /* 0x040fe20000010851 */
[----:B------:R-:W-:-:S04]  /*7fb0*/  FMUL.FTZ R79, R79, R80 ;  /* 0x000000504f4f7220 */ /* 0x000fc80000410000 */
[----:B------:R-:W-:Y:S01]  /*7fc0*/  FFMA.FTZ R79, R77, R78, R79 ;  /* 0x0000004e4d4f7223 */ /* 0x000fe2000001004f */
[----:B------:R-:W-:Y:S02]  /*7fd0*/  SHF.R.U32.HI R77, RZ, 0x10, R35 ;  /* 0x00000010ff4d7819 */ /* 0x000fe40000011623 */
        /* <DEDUP_REMOVED lines=8> */
[----:B------:R-:W-:Y:S01]  /*8060*/  FMUL.FTZ R39, R39, R47 ;  /* 0x0000002f27277220 */ /* 0x000fe20000410000 */
[----:B------:R-:W-:-:S03]  /*8070*/  HADD2.F32 R80, -RZ, R83.H0_H0 ;  /* 0x20000053ff507230 */ /* 0x000fc60000004100 */
[----:B------:R-:W-:Y:S01]  /*8080*/  FFMA.FTZ R39, R46, R77, R39 ;  /* 0x0000004d2e277223 */ /* 0x000fe20000010027 */
[----:B------:R-:W-:Y:S02]  /*8090*/  HADD2.F32 R46, -RZ, R48.H0_H0 ;  /* 0x20000030ff2e7230 */ /* 0x000fe40000004100 */
[----:B------:R-:W-:Y:S02]  /*80a0*/  HADD2.F32 R77, -RZ, R36.H0_H0 ;  /* 0x20000024ff4d7230 */ /* 0x000fe40000004100 */
[----:B------:R-:W-:Y:S02]  /*80b0*/  HADD2.F32 R47, -RZ, R82.H0_H0 ;  /* 0x20000052ff2f7230 */ /* 0x000fe40000004100 */
[-C--:B------:R-:W-:Y:S01]  /*80c0*/  FMUL.FTZ R78, R46, R80.reuse ;  /* 0x000000502e4e7220 */ /* 0x080fe20000410000 */
[----:B------:R-:W-:Y:S01]  /*80d0*/  FMUL.FTZ R80, R77, R80 ;  /* 0x000000504d507220 */ /* 0x000fe20000410000 */
[----:B------:R-:W-:Y:S02]  /*80e0*/  HADD2.F32 R45, -RZ, R45.H0_H0 ;  /* 0x2000002dff2d7230 */ /* 0x000fe40000004100 */
[----:B------:R-:W-:-:S02]  /*80f0*/  HADD2.F32 R48, -RZ, R48.H1_H1 ;  /* 0x30000030ff307230 */ /* 0x000fc40000004100 */
[----:B------:R-:W-:Y:S01]  /*8100*/  FFMA.FTZ R80, R46, R47, R80 ;  /* 0x0000002f2e507223 */ /* 0x000fe20000010050 */
[----:B------:R-:W-:Y:S02]  /*8110*/  HADD2.F32 R46, -RZ, R36.H1_H1 ;  /* 0x30000024ff2e7230 */ /* 0x000fe40000004100 */
[----:B------:R-:W-:Y:S02]  /*8120*/  HADD2.F32 R36, -RZ, R32.H0_H0 ;  /* 0x20000020ff247230 */ /* 0x000fe40000004100 */
[-C--:B------:R-:W-:Y:S01]  /*8130*/  FMUL.FTZ R32, R48, R45.reuse ;  /* 0x0000002d30207220 */ /* 0x080fe20000410000 */
[C---:B------:R-:W-:Y:S01]  /*8140*/  FMUL.FTZ R45, R46.reuse, R45 ;  /* 0x0000002d2e2d7220 */ /* 0x040fe20000410000 */
[----:B------:R-:W-:Y:S02]  /*8150*/  FFMA.FTZ R78, R77, R47, -R78 ;  /* 0x0000002f4d4e7223 */ /* 0x000fe4000001084e */
[----:B------:R-:W-:Y:S01]  /*8160*/  FFMA.FTZ R32, R46, R36, -R32 ;  /* 0x000000242e207223 */ /* 0x000fe20000010820 */
[----:B------:R-:W-:-:S02]  /*8170*/  HADD2.F32 R77, -RZ, R232.H1_H1 ;  /* 0x300000e8ff4d7230 */ /* 0x000fc40000004100 */
[----:B------:R-:W-:Y:S01]  /*8180*/  FFMA.FTZ R36, R48, R36, R45 ;  /* 0x0000002430247223 */ /* 0x000fe2000001002d */
[----:B------:R-:W-:Y:S02]  /*8190*/  HADD2.F32 R45, -RZ, R50.H0_H0 ;  /* 0x20000032ff2d7230 */ /* 0x000fe40000004100 */
[----:B------:R-:W-:Y:S02]  /*81a0*/  HADD2.F32 R47, -RZ, R38.H0_H0 ;  /* 0x20000026ff2f7230 */ /* 0x000fe40000004100 */
[----:B------:R-:W-:Y:S02]  /*81b0*/  HADD2.F32 R46, -RZ, R232.H0_H0 ;  /* 0x200000e8ff2e7230 */ /* 0x000fe40000004100 */
[-C--:B------:R-:W-:Y:S01]  /*81c0*/  FMUL.FTZ R48, R45, R77.reuse ;  /* 0x0000004d2d307220 */ /* 0x080fe20000410000 */
[----:B------:R-:W-:Y:S02]  /*81d0*/  HADD2.F32 R35, -RZ, R35.H0_H0 ;  /* 0x20000023ff237230 */ /* 0x000fe40000004100 */
[----:B------:R-:W-:Y:S01]  /*81e0*/  FMUL.FTZ R77, R47, R77 ;  /* 0x0000004d2f4d7220 */ /* 0x000fe20000410000 */
[----:B------:R-:W-:-:S02]  /*81f0*/  HADD2.F32 R50, -RZ, R50.H1_H1 ;  /* 0x30000032ff327230 */ /* 0x000fc40000004100 */
[----:B------:R-:W-:Y:S02]  /*8200*/  HADD2.F32 R38, -RZ, R38.H1_H1 ;  /* 0x30000026ff267230 */ /* 0x000fe40000004100 */
[-C--:B------:R-:W-:Y:S01]  /*8210*/  FFMA.FTZ R77, R45, R46.reuse, R77 ;  /* 0x0000002e2d4d7223 */ /* 0x080fe2000001004d */
[-C--:B------:R-:W-:Y:S02]  /*8220*/  FMUL.FTZ R45, R50, R35.reuse ;  /* 0x00000023322d7220 */ /* 0x080fe40000410000 */
[C---:B------:R-:W-:Y:S01]  /*8230*/  FMUL.FTZ R35, R38.reuse, R35 ;  /* 0x0000002326237220 */ /* 0x040fe20000410000 */
[----:B------:R-:W-:Y:S01]  /*8240*/  FFMA.FTZ R48, R47, R46, -R48 ;  /* 0x0000002e2f307223 */ /* 0x000fe20000010830 */
[-C--:B------:R-:W-:Y:S02]  /*8250*/  FFMA.FTZ R45, R38, R34.reuse, -R45 ;  /* 0x00000022262d7223 */ /* 0x080fe4000001082d */
[----:B------:R-:W-:Y:S01]  /*8260*/  FFMA.FTZ R35, R50, R34, R35 ;  /* 0x0000002232237223 */ /* 0x000fe20000010023 */
[----:B------:R-:W-:-:S02]  /*8270*/  F2FP.F16.F32.PACK_AB R51, R51, R81 ;  /* 0x000000513333723e */ /* 0x000fc400000000ff */
[----:B------:R-:W-:Y:S02]  /*8280*/  F2FP.F16.F32.PACK_AB R33, R33, R37 ;  /* 0x000000252121723e */ /* 0x000fe400000000ff */
[----:B------:R-:W-:Y:S02]  /*8290*/  F2FP.F16.F32.PACK_AB R79, R39, R79 ;  /* 0x0000004f274f723e */ /* 0x000fe400000000ff */
[----:B------:R-:W-:Y:S02]  /*82a0*/  F2FP.F16.F32.PACK_AB R32, R32, R78 ;  /* 0x0000004e2020723e */ /* 0x000fe400000000ff */
[----:B------:R-:W-:Y:S02]  /*82b0*/  F2FP.F16.F32.PACK_AB R80, R36, R80 ;  /* 0x000000502450723e */ /* 0x000fe400000000ff */
[----:B------:R-:W-:Y:S02]  /*82c0*/  F2FP.F16.F32.PACK_AB R45, R45, R48 ;  /* 0x000000302d2d723e */ /* 0x000fe400000000ff */
[----:B------:R-:W-:-:S02]  /*82d0*/  F2FP.F16.F32.PACK_AB R35, R35, R77 ;  /* 0x0000004d2323723e */ /* 0x000fc400000000ff */
[----:B------:R-:W-:Y:S01]  /*82e0*/  F2FP.F16.F32.PACK_AB R44, R44, R49 ;  /* 0x000000312c2c723e */ /* 0x000fe200000000ff */
[----:B------:R-:W-:Y:S02]  /*82f0*/  IMAD.MOV.U32 R39, RZ, RZ, R51 ;  /* 0x000000ffff277224 */ /* 0x000fe400078e0033 */
[----:B------:R-:W-:Y:S01]  /*8300*/  IMAD.MOV.U32 R36, RZ, RZ, R32 ;  /* 0x000000ffff247224 */ /* 0x000fe200078e0020 */
[----:B------:R-:W-:Y:S01]  /*8310*/  MOV R37, R44 ;  /* 0x0000002c00257202 */ /* 0x000fe20000000f00 */
[----:B------:R-:W-:Y:S02]  /*8320*/  IMAD.MOV.U32 R48, RZ, RZ, R80 ;  /* 0x000000ffff307224 */ /* 0x000fe400078e0050 */
[----:B------:R-:W-:Y:S02]  /*8330*/  IMAD.MOV.U32 R49, RZ, RZ, R33 ;  /* 0x000000ffff317224 */ /* 0x000fe400078e0021 */
[----:B------:R-:W-:Y:S02]  /*8340*/  IMAD.MOV.U32 R38, RZ, RZ, R45 ;  /* 0x000000ffff267224 */ /* 0x000fe400078e002d */
[----:B------:R-:W-:-:S02]  /*8350*/  IMAD.MOV.U32 R50, RZ, RZ, R35 ;  /* 0x000000ffff327224 */ /* 0x000fc400078e0023 */
[----:B------:R-:W-:-:S07]  /*8360*/  IMAD.MOV.U32 R51, RZ, RZ, R79 ;  /* 0x000000ffff337224 */ /* 0x000fce00078e004f */
.L_x_1541:
[----:B------:R-:W-:Y:S05]  /*8370*/  BSYNC B3 ;  /* 0x0000000000037941 */ /* 0x000fea0003800000 */
.L_x_1540:
        /* <DEDUP_REMOVED lines=12> */
.L_x_1539:
[----:B------:R-:W-:Y:S05]  /*8440*/  BSYNC B2 ;  /* 0x0000000000027941 */ /* 0x000fea0003800000 */
.L_x_1538:
[----:B------:R-:W-:-:S13]  /*8450*/  ISETP.NE.AND P4, PT, R9, RZ, PT ;  /* 0x000000ff0900720c */ /* 0x000fda0003f85270 */
[----:B------:R-:W-:Y:S05]  /*8460*/  @!P4 BRA `(.L_x_1533) ;  /* 0x0000000400e8c947 */ /* 0x000fea0003800000 */
[----:B------:R-:W-:Y:S01]  /*8470*/  LOP3.LUT P5, RZ, R17, 0x1, RZ, 0xc0, !PT ;  /* 0x0000000111ff7812 */ /* 0x000fe200078ac0ff */
[----:B------:R-:W-:Y:S03]  /*8480*/  BSSY B2, `(.L_x_1542) ;  /* 0x0000076000027945 */ /* 0x000fe60003800000 */
[----:B---3--:R-:W-:-:S04]  /*8490*/  SEL R32, R123, R146, !P5 ;  /* 0x000000927b207207 */ /* 0x008fc80006800000 */
[----:B------:R-:W-:-:S04]  /*84a0*/  SHF.R.S32.HI R33, RZ, 0x1f, R32 ;  /* 0x0000001fff217819 */ /* 0x000fc80000011420 */
[----:B------:R-:W-:-:S04]  /*84b0*/  LEA.HI R32, R33, R32, RZ, 0x4 ;  /* 0x0000002021207211 */ /* 0x000fc800078f20ff */
[----:B------:R-:W-:-:S04]  /*84c0*/  LEA.HI.SX32 R32, R32, R113, 0x1c ;  /* 0x0000007120207211 */ /* 0x000fc800078fe2ff */
[----:B------:R-:W-:-:S04]  /*84d0*/  SHF.L.U32 R33, R32, 0x3, RZ ;  /* 0x0000000320217819 */ /* 0x000fc800000006ff */
[----:B------:R-:W-:-:S13]  /*84e0*/  ISETP.GE.AND P4, PT, R33, R144, PT ;  /* 0x000000902100720c */ /* 0x000fda0003f86270 */
[--C-:B------:R-:W-:Y:S02]  /*84f0*/  @!P4 SHF.R.S32.HI R35, RZ, 0x1f, R33.reuse ;  /* 0x0000001fff23c819 */ /* 0x100fe40000011421 */
[CCC-:B------:R-:W-:Y:S02]  /*8500*/  @!P4 IADD3 R34, P5, P6, R86.reuse, R130.reuse, R33.reuse ;  /* 0x000000825622c210 */ /* 0x1c0fe40007ebe021 */
[----:B------:R-:W-:Y:S02]  /*8510*/  LOP3.LUT R33, R175, 0x38, R33, 0xf8, !PT ;  /* 0x00000038af217812 */ /* 0x000fe400078ef821 */
[----:B------:R-:W-:Y:S02]  /*8520*/  @!P4 IADD3.X R35, R85, R155, R35, P5, P6 ;  /* 0x0000009b5523c210 */ /* 0x000fe40002fec423 */
[----:B------:R-:W-:Y:S02]  /*8530*/  IADD3 R130, P5, P6, R86, R130, R12 ;  /* 0x0000008256827210 */ /* 0x000fe40007ebe00c */
[----:B------:R-:W-:-:S02]  /*8540*/  LOP3.LUT R33, R33, R176, RZ, 0x3c, !PT ;  /* 0x000000b021217212 */ /* 0x000fc400078e3cff */
[----:B------:R-:W-:Y:S02]  /*8550*/  IADD3.X R155, R85, R155, R110, P5, P6 ;  /* 0x0000009b559b7210 */ /* 0x000fe40002fec46e */
[----:B------:R-:W-:-:S04]  /*8560*/  LEA R44, P5, R130, R114, 0x1 ;  /* 0x00000072822c7211 */ /* 0x000fc800078a08ff */
[----:B------:R-:W-:Y:S02]  /*8570*/  LEA.HI.X R45, R130, R115, R155, 0x1, P5 ;  /* 0x00000073822d7211 */ /* 0x000fe400028f0c9b */
[----:B------:R-:W-:-:S04]  /*8580*/  @!P4 LEA R46, P5, R34, R114, 0x1 ;  /* 0x00000072222ec211 */ /* 0x000fc800078a08ff */
[----:B------:R-:W-:Y:S02]  /*8590*/  @!P4 LEA.HI.X R47, R34, R115, R35, 0x1, P5 ;  /* 0x00000073222fc211 */ /* 0x000fe400028f0c23 */
[----:B------:R-:W-:Y:S02]  /*85a0*/  SHF.R.S32.HI R34, RZ, 0x1f, R32 ;  /* 0x0000001fff227819 */ /* 0x000fe40000011420 */
[----:B------:R-:W-:Y:S02]  /*85b0*/  ISETP.GE.AND P5, PT, R166, R122, PT ;  /* 0x0000007aa600720c */ /* 0x000fe40003fa6270 */
[----:B------:R-:W-:-:S04]  /*85c0*/  LEA.HI R32, R34, R32, RZ, 0x3 ;  /* 0x0000002022207211 */ /* 0x000fc800078f18ff */
[----:B------:R-:W-:-:S05]  /*85d0*/  SHF.R.S32.HI R32, RZ, 0x3, R32 ;  /* 0x00000003ff207819 */ /* 0x000fca0000011420 */
[----:B------:R-:W-:-:S04]  /*85e0*/  IMAD R32, R32, 0x1800, R177 ;  /* 0x0000180020207824 */ /* 0x000fc800078e02b1 */
[----:B------:R-:W-:-:S04]  /*85f0*/  IMAD.IADD R32, R32, 0x1, R33 ;  /* 0x0000000120207824 */ /* 0x000fc800078e0221 */
        /* <DEDUP_REMOVED lines=33> */
[----:B------:R-:W-:Y:S02]  /*8810*/  IMAD.MOV.U32 R37, RZ, RZ, R39 ;  /* 0x000000ffff257224 */ /* 0x000fe400078e0027 */
[----:B------:R-:W-:Y:S01]  /*8820*/  HADD2.F32 R39, -RZ, R219.H1_H1 ;  /* 0x300000dbff277230 */ /* 0x000fe20000004100 */
[----:B------:R-:W-:Y:S01]  /*8830*/  F2FP.F16.F32.PACK_AB R33, R33, R76 ;  /* 0x0000004c2121723e */ /* 0x000fe200000000ff */
[----:B------:R-:W-:Y:S01]  /*8840*/  HADD2.F32 R49, -RZ, R217.H1_H1 ;  /* 0x300000d9ff317230 */ /* 0x000fe20000004100 */
[----:B------:R-:W-:Y:S01]  /*8850*/  F2FP.F16.F32.PACK_AB R29, R29, R48 ;  /* 0x000000301d1d723e */ /* 0x000fe200000000ff */
[----:B------:R-:W-:-:S02]  /*8860*/  HADD2.F32 R41, -RZ, R37.H0_H0 ;  /* 0x20000025ff297230 */ /* 0x000fc40000004100 */
[----:B------:R-:W-:Y:S02]  /*8870*/  HADD2.F32 R37, -RZ, R37.H1_H1 ;  /* 0x30000025ff257230 */ /* 0x000fe40000004100 */
[----:B------:R-:W-:Y:S02]  /*8880*/  HADD2.F32 R28, -RZ, R28.H0_H0 ;  /* 0x2000001cff1c7230 */ /* 0x000fe40000004100 */
[CC--:B------:R-:W-:Y:S01]  /*8890*/  FMUL.FTZ R51, R41.reuse, R39.reuse ;  /* 0x0000002729337220 */ /* 0x0c0fe20000410000 */
[----:B------:R-:W-:Y:S01]  /*88a0*/  FMUL.FTZ R39, R50, R39 ;  /* 0x0000002732277220 */ /* 0x000fe20000410000 */
[----:B------:R-:W-:Y:S02]  /*88b0*/  HADD2.F32 R219, -RZ, R219.H0_H0 ;  /* 0x200000dbffdb7230 */ /* 0x000fe40000004100 */
[----:B------:R-:W-:Y:S02]  /*88c0*/  HADD2.F32 R217, -RZ, R217.H0_H0 ;  /* 0x200000d9ffd97230 */ /* 0x000fe40000004100 */
[-C--:B------:R-:W-:Y:S01]  /*88d0*/  FFMA.FTZ R39, R41, R49.reuse, R39 ;  /* 0x0000003129277223 */ /* 0x080fe20000010027 */
[----:B------:R-:W-:Y:S01]  /*88e0*/  SHF.R.U32.HI R41, RZ, 0x10, R31 ;  /* 0x00000010ff297819 */ /* 0x000fe2000001161f */
[----:B------:R-:W-:Y:S01]  /*88f0*/  HADD2.F32 R30, -RZ, R30.H0_H0 ;  /* 0x2000001eff1e7230 */ /* 0x000fe20000004100 */
[----:B------:R-:W-:Y:S01]  /*8900*/  SHF.R.U64 R31, R42, 0x10, R43 ;  /* 0x000000102a1f7819 */ /* 0x000fe2000000122b */
        /* <DEDUP_REMOVED lines=43> */
[----:B------:R-:W-:Y:S02]  /*8bc0*/  IMAD.MOV.U32 R34, RZ, RZ, R28 ;  /* 0x000000ffff227224 */ /* 0x000fe400078e001c */
[----:B------:R-:W-:-:S07]  /*8bd0*/  IMAD.MOV.U32 R38, RZ, RZ, R31 ;  /* 0x000000ffff267224 */ /* 0x000fce00078e001f */
.L_x_1543:
[----:B------:R-:W-:Y:S05]  /*8be0*/  BSYNC B2 ;  /* 0x0000000000027941 */ /* 0x000fea0003800000 */
.L_x_1542:
[----:B--2---:R4:W-:Y:S04]  /*8bf0*/  STG.E.128 desc[UR46][R44.64], R32 ;  /* 0x000000202c007986 */ /* 0x0049e8000c101d2e */
[----:B0-----:R4:W-:Y:S02]  /*8c00*/  @!P4 STG.E.128 desc[UR46][R46.64], R36 ;  /* 0x000000242e00c986 */ /* 0x0019e4000c101d2e */
.L_x_1533:
[----:B------:R-:W-:Y:S05]  /*8c10*/  BSYNC B1 ;  /* 0x0000000000017941 */ /* 0x000fea0003800000 */
.L_x_1532:
[-C--:B--2---:R-:W-:Y:S02]  /*8c20*/  IMAD R28, R148, R126.reuse, RZ ;  /* 0x0000007e941c7224 */ /* 0x084fe400078e02ff */
        /* <DEDUP_REMOVED lines=9> */
[----:B------:R-:W-:Y:S02]  /*8cc0*/  IADD3 R31, P3, P4, R86, R124, R14 ;  /* 0x0000007c561f7210 */ /* 0x000fe40007c7e00e */
[----:B------:R-:W-:Y:S02]  /*8cd0*/  SHF.R.S32.HI R29, RZ, 0x1f, R28 ;  /* 0x0000001fff1d7819 */ /* 0x000fe4000001141c */
[----:B---34-:R-:W-:Y:S02]  /*8ce0*/  IADD3.X R33, R85, R40, R112, P3, P4 ;  /* 0x0000002855217210 */ /* 0x018fe40001fe8470 */
[----:B------:R-:W-:Y:S02]  /*8cf0*/  LEA.HI R29, R29, R28, RZ, 0x4 ;  /* 0x0000001c1d1d7211 */ /* 0x000fe400078f20ff */
[----:B------:R-:W-:-:S02]  /*8d00*/  SHF.R.U32.HI R35, RZ, 0x3, R173 ;  /* 0x00000003ff237819 */ /* 0x000fc400000116ad */
[----:B------:R-:W-:-:S04]  /*8d10*/  LEA.HI.SX32 R30, R29, R117, 0x1c ;  /* 0x000000751d1e7211 */ /* 0x000fc800078fe2ff */
[----:B------:R-:W-:Y:S01]  /*8d20*/  SHF.R.S32.HI R34, RZ, 0x1f, R30 ;  /* 0x0000001fff227819 */ /* 0x000fe2000001141e */
[----:B------:R-:W-:-:S03]  /*8d30*/  IMAD.SHL.U32 R32, R30, 0x8, RZ ;  /* 0x000000081e207824 */ /* 0x000fc600078e00ff */
[----:B------:R-:W-:Y:S02]  /*8d40*/  LEA.HI R30, R34, R30, RZ, 0x3 ;  /* 0x0000001e221e7211 */ /* 0x000fe400078f18ff */
[----:B------:R-:W-:Y:S02]  /*8d50*/  ISETP.GE.AND P3, PT, R32, R144, PT ;  /* 0x000000902000720c */ /* 0x000fe40003f66270 */
[----:B------:R-:W-:-:S05]  /*8d60*/  SHF.R.S32.HI R30, RZ, 0x3, R30 ;  /* 0x00000003ff1e7819 */ /* 0x000fca000001141e */
[----:B------:R-:W-:-:S06]  /*8d70*/  IMAD R30, R30, 0x1800, R179 ;  /* 0x000018001e1e7824 */ /* 0x000fcc00078e02b3 */
[--C-:B------:R-:W-:Y:S02]  /*8d80*/  @!P3 SHF.R.S32.HI R28, RZ, 0x1f, R32.reuse ;  /* 0x0000001fff1cb819 */ /* 0x100fe40000011420 */
[--C-:B------:R-:W-:Y:S02]  /*8d90*/  @!P3 IADD3 R29, P4, P5, R86, R124, R32.reuse ;  /* 0x0000007c561db210 */ /* 0x100fe40007d9e020 */
[----:B------:R-:W-:Y:S02]  /*8da0*/  LOP3.LUT R32, R173, 0x38, R32, 0xf8, !PT ;  /* 0x00000038ad207812 */ /* 0x000fe400078ef820 */
[----:B------:R-:W-:Y:S02]  /*8db0*/  @!P3 IADD3.X R28, R85, R40, R28, P4, P5 ;  /* 0x00000028551cb210 */ /* 0x000fe400027ea41c */
[----:B------:R-:W-:Y:S02]  /*8dc0*/  LOP3.LUT R32, R32, R35, RZ, 0x3c, !PT ;  /* 0x0000002320207212 */ /* 0x000fe400078e3cff */
[----:B------:R-:W-:-:S03]  /*8dd0*/  LEA R36, P4, R31, R114, 0x1 ;  /* 0x000000721f247211 */ /* 0x000fc600078808ff */
[----:B------:R-:W-:Y:S01]  /*8de0*/  IMAD.IADD R32, R30, 0x1, R32 ;  /* 0x000000011e207824 */ /* 0x000fe200078e0220 */
[----:B------:R-:W-:Y:S01]  /*8df0*/  LEA.HI.X R37, R31, R115, R33, 0x1, P4 ;  /* 0x000000731f257211 */ /* 0x000fe200020f0c21 */
[C---:B------:R-:W-:Y:S01]  /*8e00*/  IMAD R30, R16.reuse, 0x4800, R141 ;  /* 0x00004800101e7824 */ /* 0x040fe200078e028d */
[----:B------:R-:W-:Y:S01]  /*8e10*/  @!P3 LEA R38, P4, R29, R114, 0x1 ;  /* 0x000000721d26b211 */ /* 0x000fe200078808ff */
[----:B------:R-:W-:-:S03]  /*8e20*/  IMAD R32, R16, 0x4800, R32 ;  /* 0x0000480010207824 */ /* 0x000fc600078e0220 */
[----:B------:R-:W-:Y:S01]  /*8e30*/  LEA R30, R30, R2, 0x1 ;  /* 0x000000021e1e7211 */ /* 0x000fe200078e08ff */
[----:B------:R-:W-:Y:S01]  /*8e40*/  IMAD R32, R32, 0x2, R2 ;  /* 0x0000000220207824 */ /* 0x000fe200078e0202 */
[----:B------:R-:W-:Y:S02]  /*8e50*/  @!P3 LEA.HI.X R39, R29, R115, R28, 0x1, P4 ;  /* 0x000000731d27b211 */ /* 0x000fe400020f0c1c */
[----:B------:R-:W-:Y:S02]  /*8e60*/  ISETP.GE.AND P4, PT, R18, R122, PT ;  /* 0x0000007a1200720c */ /* 0x000fe40003f86270 */
[----:B------:R-:W0:Y:S04]  /*8e70*/  LDS.128 R28, [R30+0x18400] ;  /* 0x018400001e1c7984 */ /* 0x000e280000000c00 */
[----:B------:R-:W2:Y:S07]  /*8e80*/  LDS.128 R32, [R32+0x18400] ;  /* 0x0184000020207984 */ /* 0x000eae0000000c00 */
        /* <DEDUP_REMOVED lines=49> */
[----:B------:R-:W-:Y:S02]  /*91a0*/  IMAD.MOV.U32 R29, RZ, RZ, R33 ;  /* 0x000000ffff1d7224 */ /* 0x000fe400078e0021 */
        /* <DEDUP_REMOVED lines=32> */
[----:B------:R-:W-:Y:S01]  /*93b0*/  F2FP.F16.F32.PACK_AB R35, R28, R35 ;  /* 0x000000231c23723e */ /* 0x000fe200000000ff */
[----:B------:R-:W-:Y:S01]  /*93c0*/  IMAD.MOV.U32 R28, RZ, RZ, R31 ;  /* 0x000000ffff1c7224 */ /* 0x000fe200078e001f */
[----:B------:R-:W-:Y:S02]  /*93d0*/  F2FP.F16.F32.PACK_AB R74, R74, R215 ;  /* 0x000000d74a4a723e */ /* 0x000fe400000000ff */
[----:B------:R-:W-:Y:S01]  /*93e0*/  MOV R31, R46 ;  /* 0x0000002e001f7202 */ /* 0x000fe20000000f00 */
[----:B------:R-:W-:Y:S02]  /*93f0*/  IMAD.MOV.U32 R30, RZ, RZ, R35 ;  /* 0x000000ffff1e7224 */ /* 0x000fe400078e0023 */
[----:B------:R-:W-:Y:S02]  /*9400*/  IMAD.MOV.U32 R34, RZ, RZ, R74 ;  /* 0x000000ffff227224 */ /* 0x000fe400078e004a */
[----:B------:R-:W-:-:S07]  /*9410*/  IMAD.MOV.U32 R35, RZ, RZ, R43 ;  /* 0x000000ffff237224 */ /* 0x000fce00078e002b */
.L_x_1547:
[----:B------:R-:W-:Y:S05]  /*9420*/  BSYNC B2 ;  /* 0x0000000000027941 */ /* 0x000fea0003800000 */
.L_x_1546:
[----:B0-----:R0:W-:Y:S04]  /*9430*/  STG.E.128 desc[UR46][R36.64], R28 ;  /* 0x0000001c24007986 */ /* 0x0011e8000c101d2e */
[----:B--2---:R0:W-:Y:S02]  /*9440*/  @!P3 STG.E.128 desc[UR46][R38.64], R32 ;  /* 0x000000202600b986 */ /* 0x0041e4000c101d2e */
.L_x_1545:
[----:B------:R-:W-:Y:S05]  /*9450*/  BSYNC B1 ;  /* 0x0000000000017941 */ /* 0x000fea0003800000 */
.L_x_1544:
[----:B------:R-:W-:Y:S01]  /*9460*/  ISETP.NE.AND P3, PT, R10, RZ, PT ;  /* 0x000000ff0a00720c */ /* 0x000fe20003f65270 */
[----:B------:R-:W-:-:S12]  /*9470*/  BSSY B1, `(.L_x_1548) ;  /* 0x0000079000017945 */ /* 0x000fd80003800000 */
[----:B------:R-:W-:Y:S05]  /*9480*/  @!P3 BRA `(.L_x_1549) ;  /* 0x0000000400dcb947 */ /* 0x000fea0003800000 */
[----:B0-----:R-:W-:Y:S01]  /*9490*/  SEL R28, R123, R146, !P1 ;  /* 0x000000927b1c7207 */ /* 0x001fe20004800000 */
[----:B------:R-:W-:Y:S01]  /*94a0*/  BSSY B2, `(.L_x_1550) ;  /* 0x0000073000027945 */ /* 0x000fe20003800000 */
[----:B------:R-:W-:Y:S02]  /*94b0*/  IADD3 R30, P3, P4, R86, R124, R13 ;  /* 0x0000007c561e7210 */ /* 0x000fe40007c7e00d */
[----:B------:R-:W-:Y:S02]  /*94c0*/  SHF.R.S32.HI R29, RZ, 0x1f, R28 ;  /* 0x0000001fff1d7819 */ /* 0x000fe4000001141c */
[----:B------:R-:W-:Y:S02]  /*94d0*/  IADD3.X R31, R85, R40, R111, P3, P4 ;  /* 0x00000028551f7210 */ /* 0x000fe40001fe846f */
[----:B------:R-:W-:Y:S02]  /*94e0*/  LEA.HI R29, R29, R28, RZ, 0x4 ;  /* 0x0000001c1d1d7211 */ /* 0x000fe400078f20ff */
[----:B---34-:R-:W-:-:S02]  /*94f0*/  SHF.R.U32.HI R36, RZ, 0x3, R173 ;  /* 0x00000003ff247819 */ /* 0x018fc400000116ad */
[----:B------:R-:W-:-:S04]  /*9500*/  LEA.HI.SX32 R32, R29, R116, 0x1c ;  /* 0x000000741d207211 */ /* 0x000fc800078fe2ff */
[----:B------:R-:W-:Y:S01]  /*9510*/  SHF.R.S32.HI R35, RZ, 0x1f, R32 ;  /* 0x0000001fff237819 */ /* 0x000fe20000011420 */
[----:B------:R-:W-:-:S03]  /*9520*/  IMAD.SHL.U32 R33, R32, 0x8, RZ ;  /* 0x0000000820217824 */ /* 0x000fc600078e00ff */
[----:B------:R-:W-:Y:S02]  /*9530*/  LEA.HI R35, R35, R32, RZ, 0x3 ;  /* 0x0000002023237211 */ /* 0x000fe400078f18ff */
[----:B------:R-:W-:Y:S02]  /*9540*/  ISETP.GE.AND P3, PT, R33, R144, PT ;  /* 0x000000902100720c */ /* 0x000fe40003f66270 */
[----:B------:R-:W-:Y:S02]  /*9550*/  SHF.R.S32.HI R34, RZ, 0x3, R35 ;  /* 0x00000003ff227819 */ /* 0x000fe40000011423 */
[----:B------:R-:W-:-:S04]  /*9560*/  LOP3.LUT R32, R173, 0x38, R33, 0xf8, !PT ;  /* 0x00000038ad207812 */ /* 0x000fc800078ef821 */
[----:B------:R-:W-:-:S05]  /*9570*/  LOP3.LUT R32, R32, R36, RZ, 0x3c, !PT ;  /* 0x0000002420207212 */ /* 0x000fca00078e3cff */
[--C-:B------:R-:W-:Y:S02]  /*9580*/  @!P3 SHF.R.S32.HI R28, RZ, 0x1f, R33.reuse ;  /* 0x0000001fff1cb819 */ /* 0x100fe40000011421 */
[----:B------:R-:W-:Y:S01]  /*9590*/  @!P3 IADD3 R29, P4, P5, R86, R124, R33 ;  /* 0x0000007c561db210 */ /* 0x000fe20007d9e021 */
[----:B------:R-:W-:-:S03]  /*95a0*/  IMAD R33, R34, 0x1800, R179 ;  /* 0x0000180022217824 */ /* 0x000fc600078e02b3 */
[----:B------:R-:W-:Y:S01]  /*95b0*/  @!P3 IADD3.X R28, R85, R40, R28, P4, P5 ;  /* 0x00000028551cb210 */ /* 0x000fe200027ea41c */
[----:B------:R-:W-:Y:S01]  /*95c0*/  IMAD.IADD R35, R33, 0x1, R32 ;  /* 0x0000000121237824 */ /* 0x000fe200078e0220 */
[-C--:B------:R-:W-:Y:S01]  /*95d0*/  LEA R36, P4, R30, R114.reuse, 0x1 ;  /* 0x000000721e247211 */ /* 0x080fe200078808ff */
[C---:B------:R-:W-:Y:S02]  /*95e0*/  IMAD R33, R16.reuse, 0x4800, R139 ;  /* 0x0000480010217824 */ /* 0x040fe400078e028b */
[----:B------:R-:W-:Y:S01]  /*95f0*/  IMAD R35, R16, 0x4800, R35 ;  /* 0x0000480010237824 */ /* 0x000fe200078e0223 */
[----:B------:R-:W-:Y:S01]  /*9600*/  LEA.HI.X R37, R30, R115, R31, 0x1, P4 ;  /* 0x000000731e257211 */ /* 0x000fe200020f0c1f */
[--C-:B------:R-:W-:Y:S01]  /*9610*/  IMAD R30, R33, 0x2, R2.reuse ;  /* 0x00000002211e7824 */ /* 0x100fe200078e0202 */
[----:B------:R-:W-:Y:S01]  /*9620*/  @!P3 LEA R38, P4, R29, R114, 0x1 ;  /* 0x000000721d26b211 */ /* 0x000fe200078808ff */
[----:B------:R-:W-:-:S03]  /*9630*/  IMAD R35, R35, 0x2, R2 ;  /* 0x0000000223237824 */ /* 0x000fc600078e0202 */
[----:B------:R-:W-:Y:S02]  /*9640*/  @!P3 LEA.HI.X R39, R29, R115, R28, 0x1, P4 ;  /* 0x000000731d27b211 */ /* 0x000fe400020f0c1c */
[----:B------:R-:W0:Y:S01]  /*9650*/  LDS.128 R28, [R30+0x18400] ;  /* 0x018400001e1c7984 */ /* 0x000e220000000c00 */
[----:B------:R-:W-:-:S03]  /*9660*/  ISETP.GE.AND P4, PT, R165, R122, PT ;  /* 0x0000007aa500720c */ /* 0x000fc60003f86270 */
[----:B------:R-:W2:Y:S10]  /*9670*/  LDS.128 R32, [R35+0x18400] ;  /* 0x0184000023207984 */ /* 0x000eb40000000c00 */
        /* <DEDUP_REMOVED lines=10> */
[----:B------:R-:W-:Y:S02]  /*9720*/  HADD2.F32 R45, -RZ, R156.H0_H0 ;  /* 0x2000009cff2d7230 */ /* 0x000fe40000004100 */
        /* <DEDUP_REMOVED lines=16> */
[----:B------:R-:W-:Y:S02]  /*9830*/  HADD2.F32 R35, -RZ, R31.H0_H0 ;  /* 0x2000001fff237230 */ /* 0x000fe40000004100 */
[----:B------:R-:W-:Y:S01]  /*9840*/  FFMA.FTZ R68, R48, R56, R68 ;  /* 0x0000003830447223 */ /* 0x000fe20000010044 */
[----:B------:R-:W-:Y:S02]  /*9850*/  HADD2.F32 R70, -RZ, R70.H0_H0 ;  /* 0x20000046ff467230 */ /* 0x000fe40000004100 */
[----:B------:R-:W-:Y:S01]  /*9860*/  FMUL.FTZ R48, R45, R33 ;  /* 0x000000212d307220 */ /* 0x000fe20000410000 */
[----:B------:R-:W-:-:S02]  /*9870*/  HADD2.F32 R29, -RZ, R157.H0_H0 ;  /* 0x2000009dff1d7230 */ /* 0x000fc40000004100 */
[----:B------:R-:W-:Y:S01]  /*9880*/  FMUL.FTZ R51, R35, R33 ;  /* 0x0000002123337220 */ /* 0x000fe20000410000 */
[----:B------:R-:W-:Y:S02]  /*9890*/  HADD2.F32 R31, -RZ, R31.H1_H1 ;  /* 0x3000001fff1f7230 */ /* 0x000fe40000004100 */
[-C--:B------:R-:W-:Y:S01]  /*98a0*/  FMUL.FTZ R33, R47, R70.reuse ;  /* 0x000000462f217220 */ /* 0x080fe20000410000 */
[----:B------:R-:W-:Y:S02]  /*98b0*/  HADD2.F32 R58, -RZ, R58.H0_H0 ;  /* 0x2000003aff3a7230 */ /* 0x000fe40000004100 */
[-C--:B------:R-:W-:Y:S01]  /*98c0*/  FFMA.FTZ R48, R35, R29.reuse, -R48 ;  /* 0x0000001d23307223 */ /* 0x080fe20000010830 */
[----:B------:R-:W-:Y:S01]  /*98d0*/  FFMA.FTZ R51, R45, R29, R51 ;  /* 0x0000001d2d337223 */ /* 0x000fe20000010033 */
[C---:B------:R-:W-:Y:S01]  /*98e0*/  FMUL.FTZ R70, R31.reuse, R70 ;  /* 0x000000461f467220 */ /* 0x040fe20000410000 */
[----:B------:R-:W-:Y:S02]  /*98f0*/  HADD2.F32 R212, -RZ, R212.H0_H0 ;  /* 0x200000d4ffd47230 */ /* 0x000fe40000004100 */
[----:B------:R-:W-:Y:S01]  /*9900*/  FFMA.FTZ R33, R31, R58, -R33 ;  /* 0x0000003a1f217223 */ /* 0x000fe20000010821 */
[----:B------:R-:W-:-:S02]  /*9910*/  HADD2.F32 R42, -RZ, R42.H0_H0 ;  /* 0x2000002aff2a7230 */ /* 0x000fc40000004100 */
[----:B------:R-:W-:Y:S01]  /*9920*/  FFMA.FTZ R70, R47, R58, R70 ;  /* 0x0000003a2f467223 */ /* 0x000fe20000010046 */
[--C-:B------:R-:W-:Y:S01]  /*9930*/  HADD2.F32 R31, -RZ, R32.reuse.H0_H0 ;  /* 0x20000020ff1f7230 */ /* 0x100fe20000004100 */
[----:B------:R-:W-:Y:S01]  /*9940*/  F2FP.F16.F32.PACK_AB R46, R46, R49 ;  /* 0x000000312e2e723e */ /* 0x000fe200000000ff */
[----:B------:R-:W-:Y:S01]  /*9950*/  HADD2.F32 R35, -RZ, R32.H1_H1 ;  /* 0x30000020ff237230 */ /* 0x000fe20000004100 */
[----:B------:R-:W-:Y:S01]  /*9960*/  F2FP.F16.F32.PACK_AB R48, R33, R48 ;  /* 0x000000302130723e */ /* 0x000fe200000000ff */
[--C-:B------:R-:W-:Y:S01]  /*9970*/  HADD2.F32 R29, -RZ, R28.reuse.H0_H0 ;  /* 0x2000001cff1d7230 */ /* 0x100fe20000004100 */
[----:B------:R-:W-:Y:S01]  /*9980*/  F2FP.F16.F32.PACK_AB R51, R70, R51 ;  /* 0x000000334633723e */ /* 0x000fe200000000ff */
[----:B------:R-:W-:Y:S02]  /*9990*/  HADD2.F32 R45, -RZ, R28.H1_H1 ;  /* 0x3000001cff2d7230 */ /* 0x000fe40000004100 */
[----:B------:R-:W-:Y:S01]  /*99a0*/  FMUL.FTZ R28, R31, R212 ;  /* 0x000000d41f1c7220 */ /* 0x000fe20000410000 */
[----:B------:R-:W-:-:S02]  /*99b0*/  HADD2.F32 R156, -RZ, R156.H1_H1 ;  /* 0x3000009cff9c7230 */ /* 0x000fc40000004100 */
[----:B------:R-:W-:Y:S01]  /*99c0*/  FMUL.FTZ R56, R35, R42 ;  /* 0x0000002a23387220 */ /* 0x000fe20000410000 */
[----:B------:R-:W-:Y:S02]  /*99d0*/  HADD2.F32 R32, -RZ, R41.H0_H0 ;  /* 0x20000029ff207230 */ /* 0x000fe40000004100 */
[----:B------:R-:W-:Y:S01]  /*99e0*/  FMUL.FTZ R212, R29, R212 ;  /* 0x000000d41dd47220 */ /* 0x000fe20000410000 */
[----:B------:R-:W-:Y:S01]  /*99f0*/  FMUL.FTZ R42, R45, R42 ;  /* 0x0000002a2d2a7220 */ /* 0x000fe20000410000 */
[-C--:B------:R-:W-:Y:S01]  /*9a00*/  FFMA.FTZ R28, R29, R156.reuse, -R28 ;  /* 0x0000009c1d1c7223 */ /* 0x080fe2000001081c */
[----:B------:R-:W-:Y:S02]  /*9a10*/  HADD2.F32 R29, -RZ, R44.H0_H0 ;  /* 0x2000002cff1d7230 */ /* 0x000fe40000004100 */
        /* <DEDUP_REMOVED lines=9> */
[----:B------:R-:W-:-:S02]  /*9ab0*/  HADD2.F32 R34, -RZ, R34.H1_H1 ;  /* 0x30000022ff227230 */ /* 0x000fc40000004100 */
[-C--:B------:R-:W-:Y:S01]  /*9ac0*/  FMUL.FTZ R41, R32, R31.reuse ;  /* 0x0000001f20297220 */ /* 0x080fe20000410000 */
[----:B------:R-:W-:Y:S02]  /*9ad0*/  HADD2.F32 R30, -RZ, R30.H1_H1 ;  /* 0x3000001eff1e7230 */ /* 0x000fe40000004100 */
[----:B------:R-:W-:Y:S01]  /*9ae0*/  FMUL.FTZ R47, R42, R31 ;  /* 0x0000001f2a2f7220 */ /* 0x000fe20000410000 */
[----:B------:R-:W-:Y:S02]  /*9af0*/  HADD2.F32 R157, -RZ, R157.H1_H1 ;  /* 0x3000009dff9d7230 */ /* 0x000fe40000004100 */
[-C--:B------:R-:W-:Y:S01]  /*9b00*/  FMUL.FTZ R31, R34, R29.reuse ;  /* 0x0000001d221f7220 */ /* 0x080fe20000410000 */
[----:B------:R-:W-:Y:S02]  /*9b10*/  HADD2.F32 R43, -RZ, R43.H0_H0 ;  /* 0x2000002bff2b7230 */ /* 0x000fe40000004100 */
[----:B------:R-:W-:Y:S01]  /*9b20*/  FMUL.FTZ R29, R30, R29 ;  /* 0x0000001d1e1d7220 */ /* 0x000fe20000410000 */
[----:B------:R-:W-:-:S02]  /*9b30*/  IMAD.MOV.U32 R35, RZ, RZ, R51 ;  /* 0x000000ffff237224 */ /* 0x000fc400078e0033 */
[-C--:B------:R-:W-:Y:S01]  /*9b40*/  FFMA.FTZ R42, R42, R157.reuse, -R41 ;  /* 0x0000009d2a2a7223 */ /* 0x080fe20000010829 */
[----:B------:R-:W-:Y:S01]  /*9b50*/  FFMA.FTZ R32, R32, R157, R47 ;  /* 0x0000009d20207223 */ /* 0x000fe2000001002f */
[-C--:B------:R-:W-:Y:S01]  /*9b60*/  FFMA.FTZ R31, R30, R43.reuse, -R31 ;  /* 0x0000002b1e1f7223 */ /* 0x080fe2000001081f */
[----:B------:R-:W-:-:S04]  /*9b70*/  FFMA.FTZ R29, R34, R43, R29 ;  /* 0x0000002b221d7223 */ /* 0x000fc8000001001d */
[----:B------:R-:W-:Y:S01]  /*9b80*/  F2FP.F16.F32.PACK_AB R30, R31, R42 ;  /* 0x0000002a1f1e723e */ /* 0x000fe200000000ff */
[----:B------:R-:W-:Y:S01]  /*9b90*/  IMAD.MOV.U32 R31, RZ, RZ, R48 ;  /* 0x000000ffff1f7224 */ /* 0x000fe200078e0030 */
[----:B------:R-:W-:Y:S01]  /*9ba0*/  F2FP.F16.F32.PACK_AB R34, R29, R32 ;  /* 0x000000201d22723e */ /* 0x000fe200000000ff */
[----:B------:R-:W-:Y:S01]  /*9bb0*/  IMAD.MOV.U32 R32, RZ, RZ, R212 ;  /* 0x000000ffff207224 */ /* 0x000fe200078e00d4 */
[----:B------:R-:W-:-:S07]  /*9bc0*/  MOV R29, R46 ;  /* 0x0000002e001d7202 */ /* 0x000fce0000000f00 */
.L_x_1551:
[----:B------:R-:W-:Y:S05]  /*9bd0*/  BSYNC B2 ;  /* 0x0000000000027941 */ /* 0x000fea0003800000 */
.L_x_1550:
[----:B0-----:R0:W-:Y:S04]  /*9be0*/  STG.E.128 desc[UR46][R36.64], R28 ;  /* 0x0000001c24007986 */ /* 0x0011e8000c101d2e */
[----:B--2---:R0:W-:Y:S02]  /*9bf0*/  @!P3 STG.E.128 desc[UR46][R38.64], R32 ;  /* 0x000000202600b986 */ /* 0x0041e4000c101d2e */
.L_x_1549:
[----:B------:R-:W-:Y:S05]  /*9c00*/  BSYNC B1 ;  /* 0x0000000000017941 */ /* 0x000fea0003800000 */
.L_x_1548:
[----:B------:R-:W-:-:S13]  /*9c10*/  ISETP.NE.AND P3, PT, R9, RZ, PT ;  /* 0x000000ff0900720c */ /* 0x000fda0003f65270 */
[----:B------:R-:W-:Y:S05]  /*9c20*/  @!P3 BRA `(.L_x_1502) ;  /* 0x0000000800c4b947 */ /* 0x000fea0003800000 */
[----:B------:R-:W-:Y:S01]  /*9c30*/  LOP3.LUT P4, RZ, R17, 0x1, RZ, 0xc0, !PT ;  /* 0x0000000111ff7812 */ /* 0x000fe2000788c0ff */
[----:B------:R-:W-:Y:S01]  /*9c40*/  BSSY B1, `(.L_x_1552) ;  /* 0x000006d000017945 */ /* 0x000fe20003800000 */
[----:B0-----:R-:W-:Y:S02]  /*9c50*/  SHF.R.U32.HI R31, RZ, 0x3, R173 ;  /* 0x00000003ff1f7819 */ /* 0x001fe400000116ad */
[----:B------:R-:W-:Y:S02]  /*9c60*/  SEL R146, R123, R146, !P4 ;  /* 0x000000927b927207 */ /* 0x000fe40006000000 */
[----:B---34-:R-:W-:Y:S02]  /*9c70*/  IADD3 R37, P3, P4, R86, R124, R12 ;  /* 0x0000007c56257210 */ /* 0x018fe40007c7e00c */
[----:B------:R-:W-:Y:S02]  /*9c80*/  SHF.R.S32.HI R29, RZ, 0x1f, R146 ;  /* 0x0000001fff1d7819 */ /* 0x000fe40000011492 */
[----:B------:R-:W-:-:S02]  /*9c90*/  IADD3.X R38, R85, R40, R110, P3, P4 ;  /* 0x0000002855267210 */ /* 0x000fc40001fe846e */
[----:B------:R-:W-:Y:S02]  /*9ca0*/  LEA.HI R146, R29, R146, RZ, 0x4 ;  /* 0x000000921d927211 */ /* 0x000fe400078f20ff */
[----:B------:R-:W-:Y:S02]  /*9cb0*/  ISETP.GE.AND P4, PT, R166, R122, PT ;  /* 0x0000007aa600720c */ /* 0x000fe40003f86270 */
[----:B------:R-:W-:Y:S02]  /*9cc0*/  LEA.HI.SX32 R146, R146, R113, 0x1c ;  /* 0x0000007192927211 */ /* 0x000fe400078fe2ff */
[C---:B------:R-:W-:Y:S02]  /*9cd0*/  LEA R36, P3, R37.reuse, R114, 0x1 ;  /* 0x0000007225247211 */ /* 0x040fe400078608ff */
[----:B------:R-:W-:Y:S01]  /*9ce0*/  SHF.R.S32.HI R29, RZ, 0x1f, R146 ;  /* 0x0000001fff1d7819 */ /* 0x000fe20000011492 */
[----:B------:R-:W-:Y:S01]  /*9cf0*/  IMAD.SHL.U32 R39, R146, 0x8, RZ ;  /* 0x0000000892277824 */ /* 0x000fe200078e00ff */
[----:B------:R-:W-:-:S02]  /*9d00*/  LEA.HI.X R37, R37, R115, R38, 0x1, P3 ;  /* 0x0000007325257211 */ /* 0x000fc400018f0c26 */
[----:B------:R-:W-:Y:S02]  /*9d10*/  LEA.HI R29, R29, R146, RZ, 0x3 ;  /* 0x000000921d1d7211 */ /* 0x000fe400078f18ff */
[----:B------:R-:W-:Y:S02]  /*9d20*/  LOP3.LUT R28, R173, 0x38, R39, 0xf8, !PT ;  /* 0x00000038ad1c7812 */ /* 0x000fe400078ef827 */
[----:B------:R-:W-:Y:S02]  /*9d30*/  SHF.R.S32.HI R30, RZ, 0x3, R29 ;  /* 0x00000003ff1e7819 */ /* 0x000fe4000001141d */
[----:B------:R-:W-:-:S03]  /*9d40*/  LOP3.LUT R28, R28, R31, RZ, 0x3c, !PT ;  /* 0x0000001f1c1c7212 */ /* 0x000fc600078e3cff */
[----:B------:R-:W-:-:S04]  /*9d50*/  IMAD R29, R30, 0x1800, R179 ;  /* 0x000018001e1d7824 */ /* 0x000fc800078e02b3 */
[----:B------:R-:W-:Y:S02]  /*9d60*/  IMAD.IADD R31, R29, 0x1, R28 ;  /* 0x000000011d1f7824 */ /* 0x000fe400078e021c */
[C---:B------:R-:W-:Y:S02]  /*9d70*/  IMAD R29, R16.reuse, 0x4800, R138 ;  /* 0x00004800101d7824 */ /* 0x040fe400078e028a */
[----:B------:R-:W-:Y:S02]  /*9d80*/  IMAD R31, R16, 0x4800, R31 ;  /* 0x00004800101f7824 */ /* 0x000fe400078e021f */
[----:B------:R-:W-:-:S03]  /*9d90*/  IMAD R29, R29, 0x2, R2 ;  /* 0x000000021d1d7824 */ /* 0x000fc600078e0202 */
[----:B------:R-:W-:-:S03]  /*9da0*/  LEA R32, R31, R2, 0x1 ;  /* 0x000000021f207211 */ /* 0x000fc600078e08ff */
[----:B------:R-:W0:Y:S04]  /*9db0*/  LDS.128 R28, [R29+0x18400] ;  /* 0x018400001d1c7984 */ /* 0x000e280000000c00 */
[----:B------:R-:W2:Y:S01]  /*9dc0*/  LDS.128 R32, [R32+0x18400] ;  /* 0x0184000020207984 */ /* 0x000ea20000000c00 */
[----:B------:R-:W-:Y:S05]  /*9dd0*/  @P4 BRA `(.L_x_1553) ;  /* 0x00000004004c4947 */ /* 0x000fea0003800000 */
[----:B------:R-:W-:Y:S01]  /*9de0*/  SHF.R.U32.HI R49, RZ, 0x10, R65 ;  /* 0x00000010ff317819 */ /* 0x000fe20000011641 */
[----:B--2---:R-:W-:Y:S01]  /*9df0*/  IMAD.MOV.U32 R44, RZ, RZ, R33 ;  /* 0x000000ffff2c7224 */ /* 0x004fe200078e0021 */
[----:B------:R-:W-:Y:S01]  /*9e00*/  SHF.R.U64 R38, R52, 0x10, R53 ;  /* 0x0000001034267819 */ /* 0x000fe20000001235 */
[----:B0-----:R-:W-:Y:S01]  /*9e10*/  IMAD.MOV.U32 R33, RZ, RZ, R31 ;  /* 0x000000ffff217224 */ /* 0x001fe200078e001f */
[----:B------:R-:W-:Y:S01]  /*9e20*/  SHF.R.U32.HI R52, RZ, 0x10, R53 ;  /* 0x00000010ff347819 */ /* 0x000fe20000011635 */
[----:B------:R-:W-:Y:S01]  /*9e30*/  HADD2.F32 R50, -RZ, R154.H1_H1 ;  /* 0x3000009aff327230 */ /* 0x000fe20000004100 */
[--C-:B------:R-:W-:Y:S01]  /*9e40*/  SHF.R.U64 R43, R66, 0x10, R67.reuse ;  /* 0x00000010422b7819 */ /* 0x100fe20000001243 */
[--C-:B------:R-:W-:Y:S01]  /*9e50*/  HADD2.F32 R45, -RZ, R44.reuse.H0_H0 ;  /* 0x2000002cff2d7230 */ /* 0x100fe20000004100 */
[----:B------:R-:W-:Y:S01]  /*9e60*/  SHF.R.U32.HI R66, RZ, 0x10, R67 ;  /* 0x00000010ff427819 */ /* 0x000fe20000011643 */
[----:B------:R-:W-:Y:S01]  /*9e70*/  HADD2.F32 R46, -RZ, R44.H1_H1 ;  /* 0x3000002cff2e7230 */ /* 0x000fe20000004100 */
[--C-:B------:R-:W-:Y:S01]  /*9e80*/  SHF.R.U64 R42, R54, 0x10, R55.reuse ;  /* 0x00000010362a7819 */ /* 0x100fe20000001237 */
[----:B------:R-:W-:Y:S01]  /*9e90*/  HADD2.F32 R49, -RZ, R49.H0_H0 ;  /* 0x20000031ff317230 */ /* 0x000fe20000004100 */
[----:B------:R-:W-:Y:S01]  /*9ea0*/  SHF.R.U32.HI R54, RZ, 0x10, R55 ;  /* 0x00000010ff367819 */ /* 0x000fe20000011637 */
[--C-:B------:R-:W-:Y:S01]  /*9eb0*/  HADD2.F32 R31, -RZ, R29.reuse.H0_H0 ;  /* 0x2000001dff1f7230 */ /* 0x100fe20000004100 */
[----:B------:R-:W-:Y:S01]  /*9ec0*/  SHF.R.U64 R41, R64, 0x10, R65 ;  /* 0x0000001040297819 */ /* 0x000fe20000001241 */
[----:B------:R-:W-:-:S02]  /*9ed0*/  HADD2.F32 R44, -RZ, R29.H1_H1 ;  /* 0x3000001dff2c7230 */ /* 0x000fc40000004100 */
[-C--:B------:R-:W-:Y:S01]  /*9ee0*/  FMUL.FTZ R51, R46, R49.reuse ;  /* 0x000000312e337220 */ /* 0x080fe20000410000 */
[----:B------:R-:W-:Y:S02]  /*9ef0*/  HADD2.F32 R48, -RZ, R152.H1_H1 ;  /* 0x30000098ff307230 */ /* 0x000fe40000004100 */
[----:B------:R-:W-:Y:S02]  /*9f00*/  HADD2.F32 R47, -RZ, R52.H0_H0 ;  /* 0x20000034ff2f7230 */ /* 0x000fe40000004100 */
[-C--:B------:R-:W-:Y:S01]  /*9f10*/  FMUL.FTZ R52, R45, R50.reuse ;  /* 0x000000322d347220 */ /* 0x080fe20000410000 */
[C---:B------:R-:W-:Y:S01]  /*9f20*/  FMUL.FTZ R50, R31.reuse, R50 ;  /* 0x000000321f327220 */ /* 0x040fe20000410000 */
[----:B------:R-:W-:Y:S01]  /*9f30*/  FMUL.FTZ R49, R44, R49 ;  /* 0x000000312c317220 */ /* 0x000fe20000410000 */
[----:B------:R-:W-:Y:S02]  /*9f40*/  HADD2.F32 R56, -RZ, R153.H1_H1 ;  /* 0x30000099ff387230 */ /* 0x000fe40000004100 */
[-C--:B------:R-:W-:Y:S01]  /*9f50*/  FFMA.FTZ R29, R31, R48.reuse, -R52 ;  /* 0x000000301f1d7223 */ /* 0x080fe20000010834 */
[----:B------:R-:W-:Y:S01]  /*9f60*/  FFMA.FTZ R31, R45, R48, R50 ;  /* 0x000000302d1f7223 */ /* 0x000fe20000010032 */
[----:B------:R-:W-:Y:S01]  /*9f70*/  FFMA.FTZ R46, R46, R47, R49 ;  /* 0x0000002f2e2e7223 */ /* 0x000fe20000010031 */
[----:B------:R-:W-:-:S02]  /*9f80*/  HADD2.F32 R45, -RZ, R35.H0_H0 ;  /* 0x20000023ff2d7230 */ /* 0x000fc40000004100 */
[----:B------:R-:W-:Y:S01]  /*9f90*/  FFMA.FTZ R44, R44, R47, -R51 ;  /* 0x0000002f2c2c7223 */ /* 0x000fe20000010833 */
[----:B------:R-:W-:Y:S02]  /*9fa0*/  HADD2.F32 R50, -RZ, R35.H1_H1 ;  /* 0x30000023ff327230 */ /* 0x000fe40000004100 */
[----:B------:R-:W-:Y:S02]  /*9fb0*/  HADD2.F32 R49, -RZ, R66.H0_H0 ;  /* 0x20000042ff317230 */ /* 0x000fe40000004100 */
[--C-:B------:R-:W-:Y:S01]  /*9fc0*/  HADD2.F32 R48, -RZ, R33.reuse.H1_H1 ;  /* 0x30000021ff307230 */ /* 0x100fe20000004100 */
[----:B------:R-:W-:Y:S01]  /*9fd0*/  F2FP.F16.F32.PACK_AB R29, R44, R29 ;  /* 0x0000001d2c1d723e */ /* 0x000fe200000000ff */
[----:B------:R-:W-:Y:S02]  /*9fe0*/  HADD2.F32 R35, -RZ, R33.H0_H0 ;  /* 0x20000021ff237230 */ /* 0x000fe40000004100 */
[----:B------:R-:W-:Y:S01]  /*9ff0*/  FMUL.FTZ R51, R50, R49 ;  /* 0x0000003132337220 */ /* 0x000fe20000410000 */
[----:B------:R-:W-:-:S02]  /*a000*/  HADD2.F32 R52, -RZ, R151.H1_H1 ;  /* 0x30000097ff347230 */ /* 0x000fc40000004100 */
[C---:B------:R-:W-:Y:S01]  /*a010*/  FMUL.FTZ R49, R48.reuse, R49 ;  /* 0x0000003130317220 */ /* 0x040fe20000410000 */
[----:B------:R-:W-:Y:S02]  /*a020*/  HADD2.F32 R47, -RZ, R54.H0_H0 ;  /* 0x20000036ff2f7230 */ /* 0x000fe40000004100 */
[-C--:B------:R-:W-:Y:S01]  /*a030*/  FMUL.FTZ R54, R45, R56.reuse ;  /* 0x000000382d367220 */ /* 0x080fe20000410000 */
[C---:B------:R-:W-:Y:S01]  /*a040*/  FMUL.FTZ R56, R35.reuse, R56 ;  /* 0x0000003823387220 */ /* 0x040fe20000410000 */
[----:B------:R-:W-:Y:S02]  /*a050*/  HADD2.F32 R154, -RZ, R154.H0_H0 ;  /* 0x2000009aff9a7230 */ /* 0x000fe40000004100 */
[----:B------:R-:W-:Y:S01]  /*a060*/  FFMA.FTZ R33, R35, R52, -R54 ;  /* 0x0000003423217223 */ /* 0x000fe20000010836 */
[-C--:B------:R-:W-:Y:S01]  /*a070*/  FFMA.FTZ R48, R48, R47.reuse, -R51 ;  /* 0x0000002f30307223 */ /* 0x080fe20000010833 */
[----:B------:R-:W-:Y:S01]  /*a080*/  FFMA.FTZ R50, R50, R47, R49 ;  /* 0x0000002f32327223 */ /* 0x000fe20000010031 */
[----:B------:R-:W-:-:S02]  /*a090*/  HADD2.F32 R54, -RZ, R41.H0_H0 ;  /* 0x20000029ff367230 */ /* 0x000fc40000004100 */
[----:B------:R-:W-:Y:S01]  /*a0a0*/  FFMA.FTZ R35, R45, R52, R56 ;  /* 0x000000342d237223 */ /* 0x000fe20000010038 */
[----:B------:R-:W-:Y:S01]  /*a0b0*/  HADD2.F32 R47, -RZ, R32.H0_H0 ;  /* 0x20000020ff2f7230 */ /* 0x000fe20000004100 */
[----:B------:R-:W-:Y:S01]  /*a0c0*/  F2FP.F16.F32.PACK_AB R48, R48, R33 ;  /* 0x000000213030723e */ /* 0x000fe200000000ff */
[----:B------:R-:W-:Y:S01]  /*a0d0*/  HADD2.F32 R41, -RZ, R28.H0_H0 ;  /* 0x2000001cff297230 */ /* 0x000fe20000004100 */
[----:B------:R-:W-:Y:S01]  /*a0e0*/  F2FP.F16.F32.PACK_AB R33, R46, R31 ;  /* 0x0000001f2e21723e */ /* 0x000fe200000000ff */
[----:B------:R-:W-:Y:S01]  /*a0f0*/  HADD2.F32 R49, -RZ, R32.H1_H1 ;  /* 0x30000020ff317230 */ /* 0x000fe20000004100 */
[----:B------:R-:W-:Y:S01]  /*a100*/  F2FP.F16.F32.PACK_AB R35, R50, R35 ;  /* 0x000000233223723e */ /* 0x000fe200000000ff */
[----:B------:R-:W-:Y:S02]  /*a110*/  HADD2.F32 R45, -RZ, R28.H1_H1 ;  /* 0x3000001cff2d7230 */ /* 0x000fe40000004100 */
[----:B------:R-:W-:Y:S01]  /*a120*/  FMUL.FTZ R28, R47, R154 ;  /* 0x0000009a2f1c7220 */ /* 0x000fe20000410000 */
[----:B------:R-:W-:-:S02]  /*a130*/  HADD2.F32 R52, -RZ, R151.H0_H0 ;  /* 0x20000097ff347230 */ /* 0x000fc40000004100 */
[----:B------:R-:W-:Y:S01]  /*a140*/  FMUL.FTZ R32, R41, R154 ;  /* 0x0000009a29207220 */ /* 0x000fe20000410000 */
[----:B------:R-:W-:Y:S02]  /*a150*/  HADD2.F32 R38, -RZ, R38.H0_H0 ;  /* 0x20000026ff267230 */ /* 0x000fe40000004100 */
[-C--:B------:R-:W-:Y:S01]  /*a160*/  FMUL.FTZ R56, R49, R54.reuse ;  /* 0x0000003631387220 */ /* 0x080fe20000410000 */
[----:B------:R-:W-:Y:S01]  /*a170*/  FMUL.FTZ R54, R45, R54 ;  /* 0x000000362d367220 */ /* 0x000fe20000410000 */
[-C--:B------:R-:W-:Y:S01]  /*a180*/  FFMA.FTZ R28, R41, R52.reuse, -R28 ;  /* 0x00000034291c7223 */ /* 0x080fe2000001081c */
[----:B------:R-:W-:Y:S01]  /*a190*/  FFMA.FTZ R32, R47, R52, R32 ;  /* 0x000000342f207223 */ /* 0x000fe20000010020 */
[-C--:B------:R-:W-:Y:S01]  /*a1a0*/  FFMA.FTZ R47, R45, R38.reuse, -R56 ;  /* 0x000000262d2f7223 */ /* 0x080fe20000010838 */
[----:B------:R-:W-:Y:S01]  /*a1b0*/  FFMA.FTZ R49, R49, R38, R54 ;  /* 0x0000002631317223 */ /* 0x000fe20000010036 */
[----:B------:R-:W-:Y:S02]  /*a1c0*/  HADD2.F32 R41, -RZ, R34.H0_H0 ;  /* 0x20000022ff297230 */ /* 0x000fe40000004100 */
[----:B------:R-:W-:Y:S01]  /*a1d0*/  HADD2.F32 R45, -RZ, R43.H0_H0 ;  /* 0x2000002bff2d7230 */ /* 0x000fe20000004100 */
[----:B------:R-:W-:Y:S01]  /*a1e0*/  F2FP.F16.F32.PACK_AB R28, R47, R28 ;  /* 0x0000001c2f1c723e */ /* 0x000fe200000000ff */
[----:B------:R-:W-:Y:S01]  /*a1f0*/  HADD2.F32 R38, -RZ, R30.H0_H0 ;  /* 0x2000001eff267230 */ /* 0x000fe20000004100 */
[----:B------:R-:W-:Y:S01]  /*a200*/  F2FP.F16.F32.PACK_AB R32, R49, R32 ;  /* 0x000000203120723e */ /* 0x000fe200000000ff */
[----:B------:R-:W-:-:S02]  /*a210*/  HADD2.F32 R34, -RZ, R34.H1_H1 ;  /* 0x30000022ff227230 */ /* 0x000fc40000004100 */
[----:B------:R-:W-:Y:S02]  /*a220*/  HADD2.F32 R153, -RZ, R153.H0_H0 ;  /* 0x20000099ff997230 */ /* 0x000fe40000004100 */
[----:B------:R-:W-:Y:S02]  /*a230*/  HADD2.F32 R30, -RZ, R30.H1_H1 ;  /* 0x3000001eff1e7230 */ /* 0x000fe40000004100 */
[----:B------:R-:W-:Y:S01]  /*a240*/  FMUL.FTZ R53, R34, R45 ;  /* 0x0000002d22357220 */ /* 0x000fe20000410000 */
[----:B------:R-:W-:Y:S02]  /*a250*/  HADD2.F32 R152, -RZ, R152.H0_H0 ;  /* 0x20000098ff987230 */ /* 0x000fe40000004100 */
[-C--:B------:R-:W-:Y:S01]  /*a260*/  FMUL.FTZ R51, R41, R153.reuse ;  /* 0x0000009929337220 */ /* 0x080fe20000410000 */
[----:B------:R-:W-:Y:S02]  /*a270*/  HADD2.F32 R43, -RZ, R42.H0_H0 ;  /* 0x2000002aff2b7230 */ /* 0x000fe40000004100 */
[----:B------:R-:W-:Y:S01]  /*a280*/  FMUL.FTZ R42, R38, R153 ;  /* 0x00000099262a7220 */ /* 0x000fe20000410000 */
[----:B------:R-:W-:Y:S01]  /*a290*/  FMUL.FTZ R45, R30, R45 ;  /* 0x0000002d1e2d7220 */ /* 0x000fe20000410000 */
[----:B------:R-:W-:Y:S01]  /*a2a0*/  FFMA.FTZ R51, R38, R152, -R51 ;  /* 0x0000009826337223 */ /* 0x000fe20000010833 */
[----:B------:R-:W-:-:S02]  /*a2b0*/  IMAD.MOV.U32 R31, RZ, RZ, R48 ;  /* 0x000000ffff1f7224 */ /* 0x000fc400078e0030 */
[----:B------:R-:W-:Y:S01]  /*a2c0*/  FFMA.FTZ R42, R41, R152, R42 ;  /* 0x00000098292a7223 */ /* 0x000fe2000001002a */
[-C--:B------:R-:W-:Y:S01]  /*a2d0*/  FFMA.FTZ R30, R30, R43.reuse, -R53 ;  /* 0x0000002b1e1e7223 */ /* 0x080fe20000010835 */
[----:B------:R-:W-:-:S04]  /*a2e0*/  FFMA.FTZ R45, R34, R43, R45 ;  /* 0x0000002b222d7223 */ /* 0x000fc8000001002d */
[----:B------:R-:W-:Y:S02]  /*a2f0*/  F2FP.F16.F32.PACK_AB R30, R30, R51 ;  /* 0x000000331e1e723e */ /* 0x000fe400000000ff */
[----:B------:R-:W-:-:S07]  /*a300*/  F2FP.F16.F32.PACK_AB R34, R45, R42 ;  /* 0x0000002a2d22723e */ /* 0x000fce00000000ff */
.L_x_1553:
[----:B------:R-:W-:Y:S05]  /*a310*/  BSYNC B1 ;  /* 0x0000000000017941 */ /* 0x000fea0003800000 */
.L_x_1552:
[----:B0-----:R0:W-:Y:S01]  /*a320*/  STG.E.128 desc[UR46][R36.64], R28 ;  /* 0x0000001c24007986 */ /* 0x0011e2000c101d2e */
[----:B------:R-:W-:-:S13]  /*a330*/  ISETP.GE.AND P3, PT, R39, R144, PT ;  /* 0x000000902700720c */ /* 0x000fda0003f66270 */
[----:B------:R-:W-:Y:S05]  /*a340*/  @P3 BRA `(.L_x_1502) ;  /* 0x0000000000fc3947 */ /* 0x000fea0003800000 */
[--C-:B------:R-:W-:Y:S02]  /*a350*/  IADD3 R124, P3, P4, R86, R124, R39.reuse ;  /* 0x0000007c567c7210 */ /* 0x100fe40007c7e027 */
[----:B------:R-:W-:-:S04]  /*a360*/  SHF.R.S32.HI R39, RZ, 0x1f, R39 ;  /* 0x0000001fff277819 */ /* 0x000fc80000011427 */
[----:B------:R-:W-:Y:S02]  /*a370*/  IADD3.X R40, R85, R40, R39, P3, P4 ;  /* 0x0000002855287210 */ /* 0x000fe40001fe8427 */
[----:B------:R-:W-:-:S04]  /*a380*/  LEA R114, P3, R124, R114, 0x1 ;  /* 0x000000727c727211 */ /* 0x000fc800078608ff */
[----:B------:R-:W-:-:S05]  /*a390*/  LEA.HI.X R115, R124, R115, R40, 0x1, P3 ;  /* 0x000000737c737211 */ /* 0x000fca00018f0c28 */
[----:B--2---:R2:W-:Y:S01]  /*a3a0*/  STG.E.128 desc[UR46][R114.64], R32 ;  /* 0x0000002072007986 */ /* 0x0045e2000c101d2e */
[----:B------:R-:W-:Y:S05]  /*a3b0*/  BRA `(.L_x_1502) ;  /* 0x0000000000e07947 */ /* 0x000fea0003800000 */
.L_x_1469:
[----:B------:R-:W2:Y:S02]  /*a3c0*/  LDL R28, [R1+0x3c] ;  /* 0x00003c00011c7983 */ /* 0x000ea40000100800 */
[----:B--2---:R-:W-:-:S13]  /*a3d0*/  R2UR UR4, R28 ;  /* 0x000000001c0472ca */ /* 0x004fda00000e0000 */
[----:B------:R-:W-:-:S06]  /*a3e0*/  UISETP.NE.AND UP0, UPT, UR4, 0x3, UPT ;  /* 0x000000030400788c */ /* 0x000fcc000bf05270 */
[----:B------:R-:W-:-:S13]  /*a3f0*/  PLOP3.LUT P2, PT, PT, PT, UP0, 0x80, 0x0 ;  /* 0x000000000000781c */ /* 0x000fda0003f4f008 */
[----:B------:R-:W-:Y:S05]  /*a400*/  @!P2 BRA `(.L_x_1554) ;  /* 0x000000000004a947 */ /* 0x000fea0003800000 */
[----:B------:R-:W-:Y:S01]  /*a410*/  BPT.TRAP 0x1 ;  /* 0x000000040000795c */ /* 0x000fe20000300000 */
.L_x_1554:
[----:B------:R-:W-:Y:S01]  /*a420*/  IMAD R3, R16, 0x8, R2 ;  /* 0x0000000810037824 */ /* 0x000fe200078e0202 */
[----:B------:R-:W-:Y:S01]  /*a430*/  SHF.L.U32 R0, R167, 0x1f, RZ ;  /* 0x0000001fa7007819 */ /* 0x000fe200000006ff */
[----:B------:R-:W-:Y:S01]  /*a440*/  IMAD R4, R24, -0x60, R25 ;  /* 0xffffffa018047824 */ /* 0x000fe200078e0219 */
[----:B------:R-:W-:Y:S02]  /*a450*/  BSSY B1, `(.L_x_1555) ;  /* 0x0000005000017945 */ /* 0x000fe40003800000 */
[----:B------:R-:W0:Y:S02]  /*a460*/  SYNCS.PHASECHK.TRANS64.TRYWAIT P4, [R3+URZ+0x2a890], R0 ;  /* 0x02a89000030075a7 */ /* 0x000e24000808017f */
[----:B------:R-:W-:-:S04]  /*a470*/  VIMNMX R4, R4, 0x60, PT ;  /* 0x0000006004047848 */ /* 0x000fc80003fe0100 */
[----:B------:R-:W-:Y:S01]  /*a480*/  ISETP.GE.AND P3, PT, R162, R4, PT ;  /* 0x00000004a200720c */ /* 0x000fe20003f66270 */
[----:B0-----:R-:W-:-:S12]  /*a490*/  @!P4 BRA `(.L_x_1556) ;  /* 0x0000021800a4c947 */ /* 0x001fd80003800000 */
.L_x_1929:
[----:B------:R-:W-:Y:S05]  /*a4a0*/  BSYNC B1 ;  /* 0x0000000000017941 */ /* 0x000fea0003800000 */
.L_x_1555:
[----:B------:R-:W-:Y:S04]  /*a4b0*/  BSSY B1, `(.L_x_1557) ;  /* 0x0000014000017945 */ /* 0x000fe80003800000 */
[----:B------:R-:W-:Y:S05]  /*a4c0*/  @P3 BRA `(.L_x_1558) ;  /* 0x0000000000483947 */ /* 0x000fea0003800000 */
[----:B------:R-:W-:Y:S02]  /*a4d0*/  ISETP.NE.AND P4, PT, R11, RZ, PT ;  /* 0x000000ff0b00720c */ /* 0x000fe40003f85270 */
[----:B------:R-:W-:-:S11]  /*a4e0*/  ISETP.NE.AND P3, PT, R10, RZ, PT ;  /* 0x000000ff0a00720c */ /* 0x000fd60003f65270 */
[----:B------:R-:W1:Y:S04]  /*a4f0*/  @P4 LDS.128 R28, [R39] ;  /* 0x00000000271c4984 */ /* 0x000e680000000c00 */
[----:B------:R-:W2:Y:S04]  /*a500*/  @P3 LDS.128 R32, [R38] ;  /* 0x0000000026203984 */ /* 0x000ea80000000c00 */
[----:B-1----:R-:W-:Y:S01]  /*a510*/  @P4 STG.E.128 desc[UR46][R40.64], R28 ;  /* 0x0000001c28004986 */ /* 0x002fe2000c101d2e */
[----:B------:R-:W-:-:S03]  /*a520*/  ISETP.NE.AND P4, PT, R9, RZ, PT ;  /* 0x000000ff0900720c */ /* 0x000fc60003f85270 */
[----:B--2---:R-:W-:Y:S01]  /*a530*/  @P3 STG.E.128 desc[UR46][R40.64+0x40], R32 ;  /* 0x0000402028003986 */ /* 0x004fe2000c101d2e */
[----:B------:R-:W-:-:S09]  /*a540*/  ISETP.NE.AND P3, PT, R8, RZ, PT ;  /* 0x000000ff0800720c */ /* 0x000fd20003f65270 */
[----:B------:R-:W1:Y:S04]  /*a550*/  @P4 LDS.128 R28, [R39+0x3000] ;  /* 0x00300000271c4984 */ /* 0x000e680000000c00 */
[----:B------:R-:W2:Y:S04]  /*a560*/  @P3 LDS.128 R32, [R38+0x3000] ;  /* 0x0030000026203984 */ /* 0x000ea80000000c00 */
[----:B-1----:R-:W-:Y:S01]  /*a570*/  @P4 STG.E.128 desc[UR46][R40.64+0x80], R28 ;  /* 0x0000801c28004986 */ /* 0x002fe2000c101d2e */
[----:B------:R-:W-:-:S03]  /*a580*/  ISETP.NE.AND P4, PT, R6, RZ, PT ;  /* 0x000000ff0600720c */ /* 0x000fc60003f85270 */
[----:B--2---:R-:W-:Y:S01]  /*a590*/  @P3 STG.E.128 desc[UR46][R40.64+0xc0], R32 ;  /* 0x0000c02028003986 */ /* 0x004fe2000c101d2e */
[----:B------:R-:W-:-:S09]  /*a5a0*/  ISETP.NE.AND P3, PT, R7, RZ, PT ;  /* 0x000000ff0700720c */ /* 0x000fd20003f65270 */
[----:B------:R-:W1:Y:S04]  /*a5b0*/  @P4 LDS.128 R32, [R38+0x6000] ;  /* 0x0060000026204984 */ /* 0x000e680000000c00 */
[----:B------:R-:W2:Y:S04]  /*a5c0*/  @P3 LDS.128 R28, [R39+0x6000] ;  /* 0x00600000271c3984 */ /* 0x000ea80000000c00 */
[----:B-1----:R1:W-:Y:S04]  /*a5d0*/  @P4 STG.E.128 desc[UR46][R40.64+0x140], R32 ;  /* 0x0001402028004986 */ /* 0x0023e8000c101d2e */
[----:B--2---:R1:W-:Y:S02]  /*a5e0*/  @P3 STG.E.128 desc[UR46][R40.64+0x100], R28 ;  /* 0x0001001c28003986 */ /* 0x0043e4000c101d2e */
.L_x_1558:
[----:B------:R-:W-:Y:S05]  /*a5f0*/  BSYNC B1 ;  /* 0x0000000000017941 */ /* 0x000fea0003800000 */
.L_x_1557:
[----:B------:R-:W-:-:S13]  /*a600*/  ISETP.GE.AND P3, PT, R189, R4, PT ;  /* 0x00000004bd00720c */ /* 0x000fda0003f66270 */
[----:B------:R-:W-:Y:S05]  /*a610*/  @P3 BRA `(.L_x_1502) ;  /* 0x0000000000483947 */ /* 0x000fea0003800000 */
[----:B------:R-:W-:Y:S02]  /*a620*/  ISETP.NE.AND P4, PT, R11, RZ, PT ;  /* 0x000000ff0b00720c */ /* 0x000fe40003f85270 */
[----:B------:R-:W-:-:S11]  /*a630*/  ISETP.NE.AND P3, PT, R9, RZ, PT ;  /* 0x000000ff0900720c */ /* 0x000fd60003f65270 */
[----:B-1----:R-:W1:Y:S04]  /*a640*/  @P4 LDS.128 R28, [R39+0x2000] ;  /* 0x00200000271c4984 */ /* 0x002e680000000c00 */
[----:B------:R-:W2:Y:S04]  /*a650*/  @P3 LDS.128 R32, [R39+0x5000] ;  /* 0x0050000027203984 */ /* 0x000ea80000000c00 */
        /* <DEDUP_REMOVED lines=14> */
.L_x_1502:
[----:B------:R-:W-:Y:S05]  /*a740*/  BSYNC B0 ;  /* 0x0000000000007941 */ /* 0x000fea0003800000 */
.L_x_1468:
        /* <DEDUP_REMOVED lines=12> */
[----:B------:R-:W-:-:S05]  /*a810*/  @!P3 VIADD R28, R3, 0x2a8a0 ;  /* 0x0002a8a0031cb836 */ /* 0x000fca0000000000 */
[----:B------:R-:W-:-:S04]  /*a820*/  @!P3 PRMT R28, RZ, 0x654, R28 ;  /* 0x00000654ff1cb816 */ /* 0x000fc8000000001c */
[----:B------:R0:W-:Y:S01]  /*a830*/  @!P3 SYNCS.ARRIVE.TRANS64.RED.A1T0 RZ, [R28+URZ], RZ ;  /* 0x000000ff1cffb9a7 */ /* 0x0001e2000810043f */
[----:B------:R-:W-:Y:S05]  /*a840*/  @!P2 BRA `(.L_x_1560) ;  /* 0x000000000004a947 */ /* 0x000fea0003800000 */
[----:B------:R-:W-:Y:S01]  /*a850*/  BPT.TRAP 0x1 ;  /* 0x000000040000795c */ /* 0x000fe20000300000 */
.L_x_1560:
[----:B------:R-:W-:Y:S05]  /*a860*/  BSYNC B0 ;  /* 0x0000000000007941 */ /* 0x000fea0003800000 */
.L_x_1559:
[----:B------:R-:W1:Y:S01]  /*a870*/  SYNCS.PHASECHK.TRANS64.TRYWAIT P4, [R3+URZ+0x2a8b0], R0 ;  /* 0x02a8b000030075a7 */ /* 0x000e62000808017f */
[----:B0-----:R-:W-:Y:S01]  /*a880*/  IMAD R28, R16, 0x3000, R26 ;  /* 0x00003000101c7824 */ /* 0x001fe200078e021a */
[----:B------:R-:W-:Y:S01]  /*a890*/  ULDC.64 UR44, c[0x0][0x328] ;  /* 0x0000ca00002c7ab9 */ /* 0x000fe20000000a00 */
[----:B------:R-:W-:Y:S01]  /*a8a0*/  ULDC.64 UR60, c[0x0][0x318] ;  /* 0x0000c600003c7ab9 */ /* 0x000fe20000000a00 */
[----:B------:R-:W-:Y:S01]  /*a8b0*/  BSSY B0, `(.L_x_1561) ;  /* 0x0000004000007945 */ /* 0x000fe20003800000 */
[----:B------:R-:W-:Y:S01]  /*a8c0*/  ISETP.GE.AND P2, PT, R162, R4, PT ;  /* 0x00000004a200720c */ /* 0x000fe20003f46270 */
[----:B------:R-:W-:Y:S02]  /*a8d0*/  IMAD.IADD R29, R129, 0x1, R28 ;  /* 0x00000001811d7824 */ /* 0x000fe400078e021c */
[----:B-1----:R-:W-:Y:S10]  /*a8e0*/  @!P4 BRA `(.L_x_1562) ;  /* 0x0000021400a4c947 */ /* 0x002ff40003800000 */
.L_x_1930:
[----:B------:R-:W-:Y:S05]  /*a8f0*/  BSYNC B0 ;  /* 0x0000000000007941 */ /* 0x000fea0003800000 */
.L_x_1561:
[----:B------:R-:W-:Y:S01]  /*a900*/  BSSY B0, `(.L_x_1563) ;  /* 0x000001a000007945 */ /* 0x000fe20003800000 */
[----:B0-----:R-:W-:Y:S01]  /*a910*/  LEA R0, R28, R118, 0x1 ;  /* 0x000000761c007211 */ /* 0x001fe200078e08ff */
[----:B------:R-:W-:-:S04]  /*a920*/  IMAD.WIDE R36, R24, 0x60, R120 ;  /* 0x0000006018247825 */ /* 0x000fc800078e0278 */
[----:B------:R-:W-:Y:S01]  /*a930*/  IMAD R40, R29, 0x2, R118 ;  /* 0x000000021d287824 */ /* 0x000fe200078e0276 */
[----:B------:R-:W-:Y:S06]  /*a940*/  @P2 BRA `(.L_x_1564) ;  /* 0x0000000000542947 */ /* 0x000fec0003800000 */
[----:B------:R-:W-:Y:S01]  /*a950*/  IMAD R31, R37, UR44, RZ ;  /* 0x0000002c251f7c24 */ /* 0x000fe2000f8e02ff */
[----:B------:R-:W-:Y:S01]  /*a960*/  ULDC UR4, c[0x0][0x320] ;  /* 0x0000c80000047ab9 */ /* 0x000fe20000000800 */
[----:B------:R-:W-:Y:S01]  /*a970*/  IMAD.MOV.U32 R28, RZ, RZ, R88 ;  /* 0x000000ffff1c7224 */ /* 0x000fe200078e0058 */
[----:B------:R-:W-:Y:S01]  /*a980*/  ISETP.GE.AND P4, PT, R18, UR4, PT ;  /* 0x0000000412007c0c */ /* 0x000fe2000bf86270 */
[----:B------:R-:W-:Y:S02]  /*a990*/  IMAD.MOV.U32 R29, RZ, RZ, R5 ;  /* 0x000000ffff1d7224 */ /* 0x000fe400078e0005 */
[C---:B------:R-:W-:Y:S02]  /*a9a0*/  IMAD R31, R36.reuse, UR45, R31 ;  /* 0x0000002d241f7c24 */ /* 0x040fe4000f8e021f */
[----:B------:R-:W-:-:S04]  /*a9b0*/  IMAD.WIDE.U32 R28, R36, UR44, R28 ;  /* 0x0000002c241c7c25 */ /* 0x000fc8000f8e001c */
[----:B------:R-:W-:Y:S01]  /*a9c0*/  IMAD.IADD R29, R29, 0x1, R31 ;  /* 0x000000011d1d7824 */ /* 0x000fe200078e021f */
[----:B------:R-:W-:-:S04]  /*a9d0*/  LEA R38, P2, R28, UR60, 0x1 ;  /* 0x0000003c1c267c11 */ /* 0x000fc8000f8408ff */
[----:B------:R-:W-:Y:S02]  /*a9e0*/  LEA.HI.X R39, R28, UR61, R29, 0x1, P2 ;  /* 0x0000003d1c277c11 */ /* 0x000fe400090f0c1d */
[----:B------:R-:W-:Y:S01]  /*a9f0*/  ISETP.GE.AND P2, PT, R165, UR4, PT ;  /* 0x00000004a5007c0c */ /* 0x000fe2000bf46270 */
[----:B------:R-:W0:-:S12]  /*aa00*/  @!P4 LDS.128 R28, [R0] ;  /* 0x00000000001cc984 */ /* 0x000e180000000c00 */
[----:B------:R-:W1:Y:S04]  /*aa10*/  @!P2 LDS.128 R32, [R40] ;  /* 0x000000002820a984 */ /* 0x000e680000000c00 */
[----:B0-----:R-:W-:Y:S01]  /*aa20*/  @!P4 STG.E.128 desc[UR46][R38.64], R28 ;  /* 0x0000001c2600c986 */ /* 0x001fe2000c101d2e */
[----:B------:R-:W-:-:S03]  /*aa30*/  ISETP.GE.AND P4, PT, R166, UR4, PT ;  /* 0x00000004a6007c0c */ /* 0x000fc6000bf86270 */
[----:B-1----:R-:W-:Y:S01]  /*aa40*/  @!P2 STG.E.128 desc[UR46][R38.64+0x40], R32 ;  /* 0x000040202600a986 */ /* 0x002fe2000c101d2e */
[----:B------:R-:W-:-:S09]  /*aa50*/  ISETP.GE.AND P2, PT, R104, UR4, PT ;  /* 0x0000000468007c0c */ /* 0x000fd2000bf46270 */
[----:B------:R-:W0:Y:S04]  /*aa60*/  @!P4 LDS.128 R28, [R0+0x3000] ;  /* 0x00300000001cc984 */ /* 0x000e280000000c00 */
[----:B------:R-:W1:Y:S04]  /*aa70*/  @!P2 LDS.128 R32, [R40+0x3000] ;  /* 0x003000002820a984 */ /* 0x000e680000000c00 */
[----:B0-----:R0:W-:Y:S04]  /*aa80*/  @!P4 STG.E.128 desc[UR46][R38.64+0x80], R28 ;  /* 0x0000801c2600c986 */ /* 0x0011e8000c101d2e */
[----:B-1----:R0:W-:Y:S02]  /*aa90*/  @!P2 STG.E.128 desc[UR46][R38.64+0xc0], R32 ;  /* 0x0000c0202600a986 */ /* 0x0021e4000c101d2e */
.L_x_1564:
[----:B------:R-:W-:Y:S05]  /*aaa0*/  BSYNC B0 ;  /* 0x0000000000007941 */ /* 0x000fea0003800000 */
.L_x_1563:
[----:B------:R-:W-:Y:S01]  /*aab0*/  ISETP.GE.AND P2, PT, R189, R4, PT ;  /* 0x00000004bd00720c */ /* 0x000fe20003f46270 */
[----:B------:R-:W-:-:S12]  /*aac0*/  BSSY B0, `(.L_x_1565) ;  /* 0x0000018000007945 */ /* 0x000fd80003800000 */
[----:B------:R-:W-:Y:S05]  /*aad0*/  @P2 BRA `(.L_x_1566) ;  /* 0x0000000000582947 */ /* 0x000fea0003800000 */
[----:B0-----:R-:W-:Y:S01]  /*aae0*/  IADD3 R31, P2, R36, 0x40, RZ ;  /* 0x00000040241f7810 */ /* 0x001fe20007f5e0ff */
[----:B------:R-:W-:Y:S01]  /*aaf0*/  IMAD.MOV.U32 R4, RZ, RZ, R88 ;  /* 0x000000ffff047224 */ /* 0x000fe200078e0058 */
[----:B------:R-:W-:Y:S02]  /*ab00*/  ULDC UR4, c[0x0][0x320] ;  /* 0x0000c80000047ab9 */ /* 0x000fe40000000800 */
[----:B------:R-:W-:Y:S01]  /*ab10*/  ISETP.GE.AND P4, PT, R18, UR4, PT ;  /* 0x0000000412007c0c */ /* 0x000fe2000bf86270 */
[----:B------:R-:W-:Y:S02]  /*ab20*/  IMAD.X R36, RZ, RZ, R37, P2 ;  /* 0x000000ffff247224 */ /* 0x000fe400010e0625 */
[----:B------:R-:W-:-:S04]  /*ab30*/  IMAD.WIDE.U32 R28, R31, UR44, R4 ;  /* 0x0000002c1f1c7c25 */ /* 0x000fc8000f8e0004 */
[----:B------:R-:W-:-:S04]  /*ab40*/  IMAD R36, R36, UR44, RZ ;  /* 0x0000002c24247c24 */ /* 0x000fc8000f8e02ff */
[----:B------:R-:W-:Y:S01]  /*ab50*/  IMAD R31, R31, UR45, R36 ;  /* 0x0000002d1f1f7c24 */ /* 0x000fe2000f8e0224 */
[----:B------:R-:W-:-:S04]  /*ab60*/  LEA R36, P2, R28, UR60, 0x1 ;  /* 0x0000003c1c247c11 */ /* 0x000fc8000f8408ff */
[----:B------:R-:W-:-:S04]  /*ab70*/  IADD3 R29, R29, R31, RZ ;  /* 0x0000001f1d1d7210 */ /* 0x000fc80007ffe0ff */
[----:B------:R-:W-:Y:S02]  /*ab80*/  LEA.HI.X R37, R28, UR61, R29, 0x1, P2 ;  /* 0x0000003d1c257c11 */ /* 0x000fe400090f0c1d */
[----:B------:R-:W-:Y:S01]  /*ab90*/  ISETP.GE.AND P2, PT, R166, UR4, PT ;  /* 0x00000004a6007c0c */ /* 0x000fe2000bf46270 */
[----:B------:R-:W0:-:S12]  /*aba0*/  @!P4 LDS.128 R28, [R0+0x2000] ;  /* 0x00200000001cc984 */ /* 0x000e180000000c00 */
[----:B------:R-:W1:Y:S04]  /*abb0*/  @!P2 LDS.128 R32, [R0+0x5000] ;  /* 0x005000000020a984 */ /* 0x000e680000000c00 */
        /* <DEDUP_REMOVED lines=8> */
.L_x_1566:
[----:B------:R-:W-:Y:S05]  /*ac40*/  BSYNC B0 ;  /* 0x0000000000007941 */ /* 0x000fea0003800000 */
.L_x_1565:
[----:B------:R-:W-:Y:S01]  /*ac50*/  @!PT LDS RZ, [RZ] ;  /* 0x00000000fffff984 */ /* 0x000fe20000000800 */
[----:B------:R-:W-:Y:S01]  /*ac60*/  @!PT LDS RZ, [RZ] ;  /* 0x00000000fffff984 */ /* 0x000fe20000000800 */
[----:B------:R-:W-:Y:S01]  /*ac70*/  @!PT LDS RZ, [RZ] ;  /* 0x00000000fffff984 */ /* 0x000fe20000000800 */
[----:B------:R-:W-:Y:S01]  /*ac80*/  @!PT LDS RZ, [RZ] ;  /* 0x00000000fffff984 */ /* 0x000fe20000000800 */
[----:B------:R1:W-:Y:S06]  /*ac90*/  MEMBAR.ALL.CTA ;  /* 0x0000000000007992 */ /* 0x0003ec0000008000 */
[----:B-1----:R-:W1:Y:S01]  /*aca0*/  FENCE.VIEW.ASYNC.S ;  /* 0x00000000000073c6 */ /* 0x002e620000000000 */
[----:B------:R-:W-:Y:S01]  /*acb0*/  @!P3 VIADD R3, R3, 0x2a8c0 ;  /* 0x0002a8c00303b836 */ /* 0x000fe20000000000 */
[----:B-1----:R1:W-:Y:S01]  /*acc0*/  BAR.SYNC.DEFER_BLOCKING R221, 0x80 ;  /* 0x000200dd0000751d */ /* 0x0023e20000010000 */
[----:B------:R-:W-:Y:S01]  /*acd0*/  LOP3.LUT P4, RZ, R17, 0x2, RZ, 0xc0, !PT ;  /* 0x0000000211ff7812 */ /* 0x000fe2000788c0ff */
[----:B------:R-:W-:-:S02]  /*ace0*/  VIADD R16, R16, 0x1 ;  /* 0x0000000110107836 */ /* 0x000fc40000000000 */
[----:B------:R-:W-:Y:S02]  /*acf0*/  @!P3 PRMT R3, RZ, 0x654, R3 ;  /* 0x00000654ff03b816 */ /* 0x000fe40000000003 */
[----:B------:R-:W-:Y:S02]  /*ad00*/  PLOP3.LUT P2, PT, PT, PT, PT, 0x8, 0x0 ;  /* 0x000000000000781c */ /* 0x000fe40003f4e170 */
[----:B------:R1:W-:Y:S01]  /*ad10*/  @!P3 SYNCS.ARRIVE.TRANS64.RED.A1T0 RZ, [R3+URZ], RZ ;  /* 0x000000ff03ffb9a7 */ /* 0x0003e2000810043f */
[----:B------:R-:W-:-:S04]  /*ad20*/  ISETP.NE.AND P3, PT, R16, 0x2, PT ;  /* 0x000000021000780c */ /* 0x000fc80003f65270 */
[----:B------:R-:W-:Y:S02]  /*ad30*/  SEL R0, RZ, 0x1, P3 ;  /* 0x00000001ff007807 */ /* 0x000fe40001800000 */
[----:B------:R-:W-:Y:S02]  /*ad40*/  SEL R16, R16, RZ, P3 ;  /* 0x000000ff10107207 */ /* 0x000fe40001800000 */
[----:B------:R-:W-:Y:S01]  /*ad50*/  LOP3.LUT R167, R167, R0, RZ, 0x3c, !PT ;  /* 0x00000000a7a77212 */ /* 0x000fe200078e3cff */
[----:B------:R-:W-:Y:S06]  /*ad60*/  @P4 BRA `(.L_x_1567) ;  /* 0xffffff8000a04947 */ /* 0x000fec000383ffff */
.L_x_1463:
[----:B------:R-:W3:Y:S01]  /*ad70*/  LDC R0, c[0x0][0x448] ;  /* 0x00011200ff007b82 */ /* 0x000ee20000000800 */
[----:B------:R-:W-:Y:S01]  /*ad80*/  IADD3 R7, R164, 0x1, -R163 ;  /* 0x00000001a4077810 */ /* 0x000fe20007ffe8a3 */
[----:B------:R-:W-:Y:S06]  /*ad90*/  BSSY B0, `(.L_x_1568) ;  /* 0x000000d000007945 */ /* 0x000fec0003800000 */
[----:B------:R-:W4:Y:S01]  /*ada0*/  LDC.64 R4, c[0x0][0x9e0] ;  /* 0x00027800ff047b82 */ /* 0x000f220000000a00 */
[----:B---3--:R-:W-:Y:S01]  /*adb0*/  ISETP.NE.AND P1, PT, R0, 0x1, PT ;  /* 0x000000010000780c */ /* 0x008fe20003f25270 */
[----:B------:R-:W-:Y:S01]  /*adc0*/  VIADD R0, R178, 0x7f ;  /* 0x0000007fb2007836 */ /* 0x000fe20000000000 */
[----:B----4-:R-:W-:-:S11]  /*add0*/  ISETP.GE.AND P3, PT, R5, 0x1, PT ;  /* 0x000000010500780c */ /* 0x010fd60003f66270 */
[----:B-1----:R-:W1:Y:S08]  /*ade0*/  @P1 LDC R3, c[0x0][0x44c] ;  /* 0x00011300ff031b82 */ /* 0x002e700000000800 */
[----:B------:R-:W3:Y:S01]  /*adf0*/  @P1 LDC R6, c[0x0][0x450] ;  /* 0x00011400ff061b82 */ /* 0x000ee20000000800 */
[----:B-1----:R-:W-:-:S05]  /*ae00*/  @P1 IMAD.HI.U32 R3, R0, R3, RZ ;  /* 0x0000000300031227 */ /* 0x002fca00078e00ff */
[----:B---3--:R-:W-:-:S05]  /*ae10*/  @P1 SHF.R.U32.HI R0, RZ, R6, R3 ;  /* 0x00000006ff001219 */ /* 0x008fca0000011603 */
[----:B------:R-:W-:Y:S01]  /*ae20*/  IMAD.IADD R3, R7, 0x1, R0 ;  /* 0x0000000107037824 */ /* 0x000fe200078e0200 */
[----:B------:R-:W-:Y:S06]  /*ae30*/  @P2 BRA `(.L_x_1569) ;  /* 0x0000000000082947 */ /* 0x000fec0003800000 */
[----:B------:R-:W1:Y:S02]  /*ae40*/  FENCE.VIEW.ASYNC.G ;  /* 0x00000000000073c6 */ /* 0x000e640000000100 */
[----:B-1----:R-:W-:Y:S06]  /*ae50*/  BAR.ARV 0xc, 0x180 ;  /* 0x0306000000007b1d */ /* 0x002fec0000002000 */
.L_x_1569:
[----:B------:R-:W-:Y:S05]  /*ae60*/  BSYNC B0 ;  /* 0x0000000000007941 */ /* 0x000fea0003800000 */
.L_x_1568:
[----:B------:R-:W-:Y:S01]  /*ae70*/  IMAD.IADD R4, R3, 0x1, R4 ;  /* 0x0000000103047824 */ /* 0x000fe200078e0204 */
[----:B------:R-:W-:Y:S06]  /*ae80*/  @!P3 BRA `(.L_x_1570) ;  /* 0x000000000048b947 */ /* 0x000fec0003800000 */
[C---:B------:R-:W-:Y:S01]  /*ae90*/  ISETP.GT.AND P0, PT, R3.reuse, RZ, PT ;  /* 0x000000ff0300720c */ /* 0x040fe20003f04270 */
[----:B------:R-:W-:Y:S01]  /*aea0*/  BSSY B0, `(.L_x_1571) ;  /* 0x000000e000007945 */ /* 0x000fe20003800000 */
[----:B------:R-:W-:-:S11]  /*aeb0*/  VIADD R0, R3, 0xffffffff ;  /* 0xffffffff03007836 */ /* 0x000fd60000000000 */
[----:B------:R-:W-:Y:S05]  /*aec0*/  @P0 BRA `(.L_x_1572) ;  /* 0x00000000001c0947 */ /* 0x000fea0003800000 */
[----:B------:R-:W-:Y:S02]  /*aed0*/  ISETP.NE.AND P0, PT, R5, 0x1, PT ;  /* 0x000000010500780c */ /* 0x000fe40003f05270 */
[----:B------:R-:W-:-:S11]  /*aee0*/  IADD3 R3, -R3, RZ, RZ ;  /* 0x000000ff03037210 */ /* 0x000fd60007ffe1ff */
[----:B------:R-:W1:Y:S02]  /*aef0*/  @P0 LDC.64 R6, c[0x0][0x9e8] ;  /* 0x00027a00ff060b82 */ /* 0x000e640000000a00 */
[----:B-1----:R-:W-:-:S05]  /*af00*/  @P0 IMAD.HI.U32 R0, R3, R6, RZ ;  /* 0x0000000603000227 */ /* 0x002fca00078e00ff */
[----:B------:R-:W-:-:S04]  /*af10*/  @P0 SHF.R.U32.HI R3, RZ, R7, R0 ;  /* 0x00000007ff030219 */ /* 0x000fc80000011600 */
[----:B------:R-:W-:Y:S01]  /*af20*/  LOP3.LUT R0, RZ, R3, RZ, 0x33, !PT ;  /* 0x00000003ff007212 */ /* 0x000fe200078e33ff */
[----:B------:R-:W-:Y:S06]  /*af30*/  BRA `(.L_x_1573) ;  /* 0x0000000000107947 */ /* 0x000fec0003800000 */
.L_x_1572:
[----:B------:R-:W-:-:S13]  /*af40*/  ISETP.NE.AND P0, PT, R5, 0x1, PT ;  /* 0x000000010500780c */ /* 0x000fda0003f05270 */
[----:B------:R-:W1:Y:S02]  /*af50*/  @P0 LDC.64 R6, c[0x0][0x9e8] ;  /* 0x00027a00ff060b82 */ /* 0x000e640000000a00 */
[----:B-1----:R-:W-:-:S05]  /*af60*/  @P0 IMAD.HI.U32 R6, R0, R6, RZ ;  /* 0x0000000600060227 */ /* 0x002fca00078e00ff */
[----:B------:R-:W-:-:S07]  /*af70*/  @P0 SHF.R.U32.HI R0, RZ, R7, R6 ;  /* 0x00000007ff000219 */ /* 0x000fce0000011606 */
.L_x_1573:
[----:B------:R-:W-:Y:S05]  /*af80*/  BSYNC B0 ;  /* 0x0000000000007941 */ /* 0x000fea0003800000 */
.L_x_1571:
[----:B------:R-:W-:-:S05]  /*af90*/  IMAD R3, R0, R5, R5 ;  /* 0x0000000500037224 */ /* 0x000fca00078e0205 */
[----:B------:R-:W-:-:S07]  /*afa0*/  VIMNMX R4, R4, R3, PT ;  /* 0x0000000304047248 */ /* 0x000fce0003fe0100 */
.L_x_1570:
[----:B------:R-:W1:Y:S01]  /*afb0*/  @P1 LDC R3, c[0x0][0x44c] ;  /* 0x00011300ff031b82 */ /* 0x000e620000000800 */
[----:B------:R-:W-:Y:S01]  /*afc0*/  VIADD R4, R4, 0x5f ;  /* 0x0000005f04047836 */ /* 0x000fe20000000000 */
[----:B------:R-:W-:Y:S01]  /*afd0*/  ULDC UR4, c[0x0][0x9dc] ;  /* 0x0002770000047ab9 */ /* 0x000fe20000000800 */
[----:B------:R-:W-:Y:S02]  /*afe0*/  IMAD.MOV.U32 R7, RZ, RZ, R178 ;  /* 0x000000ffff077224 */ /* 0x000fe400078e00b2 */
[----:B------:R-:W-:-:S03]  /*aff0*/  IMAD.HI R4, R4, 0x2aaaaaab, RZ ;  /* 0x2aaaaaab04047827 */ /* 0x000fc600078e02ff */
[----:B------:R-:W3:Y:S01]  /*b000*/  @P1 LDC R9, c[0x0][0x450] ;  /* 0x00011400ff091b82 */ /* 0x000ee20000000800 */
[----:B-1----:R-:W-:Y:S01]  /*b010*/  @P1 IMAD.HI.U32 R0, R178, R3, RZ ;  /* 0x00000003b2001227 */ /* 0x002fe200078e00ff */
[----:B------:R-:W-:-:S04]  /*b020*/  SHF.R.U32.HI R3, RZ, 0x1f, R4 ;  /* 0x0000001fff037819 */ /* 0x000fc80000011604 */
[----:B------:R-:W-:Y:S02]  /*b030*/  LEA.HI.SX32 R4, R4, R3, 0x1c ;  /* 0x0000000304047211 */ /* 0x000fe400078fe2ff */
[----:B---3--:R-:W-:Y:S02]  /*b040*/  @P1 SHF.R.U32.HI R7, RZ, R9, R0 ;  /* 0x00000009ff071219 */ /* 0x008fe40000011600 */
        /* <DEDUP_REMOVED lines=14> */
.L_x_1576:
[----:B------:R-:W-:-:S13]  /*b130*/  ISETP.NE.AND P0, PT, R5, 0x1, PT ;  /* 0x000000010500780c */ /* 0x000fda0003f05270 */
[----:B------:R-:W1:Y:S02]  /*b140*/  @P0 LDC.64 R6, c[0x0][0x9e8] ;  /* 0x00027a00ff060b82 */ /* 0x000e640000000a00 */
[----:B-1----:R-:W-:-:S05]  /*b150*/  @P0 IMAD.HI.U32 R4, R0, R6, RZ ;  /* 0x0000000600040227 */ /* 0x002fca00078e00ff */
[----:B------:R-:W-:-:S07]  /*b160*/  @P0 SHF.R.U32.HI R0, RZ, R7, R4 ;  /* 0x00000007ff000219 */ /* 0x000fce0000011604 */
.L_x_1577:
[----:B------:R-:W-:Y:S05]  /*b170*/  BSYNC B0 ;  /* 0x0000000000007941 */ /* 0x000fea0003800000 */
.L_x_1575:
[----:B------:R-:W-:-:S05]  /*b180*/  IMAD R0, R0, R5, RZ ;  /* 0x0000000500007224 */ /* 0x000fca00078e02ff */
[----:B------:R-:W-:-:S07]  /*b190*/  VIMNMX R3, R3, R0, !PT ;  /* 0x0000000003037248 */ /* 0x000fce0007fe0100 */
.L_x_1574:
[----:B------:R-:W-:Y:S01]  /*b1a0*/  IMAD.HI R3, R3, 0x2aaaaaab, RZ ;  /* 0x2aaaaaab03037827 */ /* 0x000fe200078e02ff */
[----:B------:R-:W-:Y:S03]  /*b1b0*/  BSSY B0, `(.L_x_1578) ;  /* 0x0000025000007945 */ /* 0x000fe60003800000 */
[----:B------:R-:W-:Y:S01]  /*b1c0*/  IMAD.MOV.U32 R5, RZ, RZ, RZ ;  /* 0x000000ffff057224 */ /* 0x000fe200078e00ff */
[----:B------:R-:W-:-:S04]  /*b1d0*/  SHF.R.U32.HI R0, RZ, 0x1f, R3 ;  /* 0x0000001fff007819 */ /* 0x000fc80000011603 */
[----:B------:R-:W-:-:S04]  /*b1e0*/  LEA.HI.SX32 R0, R3, R0, 0x1c ;  /* 0x0000000003007211 */ /* 0x000fc800078fe2ff */
        /* <DEDUP_REMOVED lines=8> */
[----:B------:R-:W1:Y:S01]  /*b270*/  I2F.RP R3, R6 ;  /* 0x0000000600037306 */ /* 0x000e620000209400 */
[----:B------:R-:W-:Y:S02]  /*b280*/  IABS R10, R11 ;  /* 0x0000000b000a7213 */ /* 0x000fe40000000000 */
[----:B------:R-:W-:-:S05]  /*b290*/  IMAD.IADD R0, R0, 0x1, -R9 ;  /* 0x0000000100007824 */ /* 0x000fca00078e0a09 */
[----:B------:R-:W-:Y:S02]  /*b2a0*/  IABS R8, R0 ;  /* 0x0000000000087213 */ /* 0x000fe40000000000 */
[----:B------:R-:W-:-:S04]  /*b2b0*/  LOP3.LUT R0, R0, R11, RZ, 0x3c, !PT ;  /* 0x0000000b00007212 */ /* 0x000fc800078e3cff */
[----:B------:R-:W-:Y:S01]  /*b2c0*/  ISETP.GE.AND P2, PT, R0, RZ, PT ;  /* 0x000000ff0000720c */ /* 0x000fe20003f46270 */
[----:B-1----:R-:W1:Y:S02]  /*b2d0*/  MUFU.RCP R3, R3 ;  /* 0x0000000300037308 */ /* 0x002e640000001000 */
[----:B-1----:R-:W-:Y:S02]  /*b2e0*/  VIADD R4, R3, 0xffffffe ;  /* 0x0ffffffe03047836 */ /* 0x002fe40000000000 */
[----:B------:R-:W-:-:S04]  /*b2f0*/  IMAD.MOV R3, RZ, RZ, -R10 ;  /* 0x000000ffff037224 */ /* 0x000fc800078e0a0a */
[----:B------:R1:W3:Y:S02]  /*b300*/  F2I.FTZ.U32.TRUNC.NTZ R5, R4 ;  /* 0x0000000400057305 */ /* 0x0002e4000021f000 */
[----:B-1----:R-:W-:Y:S01]  /*b310*/  IMAD.MOV.U32 R4, RZ, RZ, RZ ;  /* 0x000000ffff047224 */ /* 0x002fe200078e00ff */
[----:B---3--:R-:W-:-:S05]  /*b320*/  IADD3 R7, RZ, -R5, RZ ;  /* 0x80000005ff077210 */ /* 0x008fca0007ffe0ff */
        /* <DEDUP_REMOVED lines=11> */
[----:B------:R-:W-:Y:S01]  /*b3e0*/  @!P2 IMAD.MOV R5, RZ, RZ, -R5 ;  /* 0x000000ffff05a224 */ /* 0x000fe200078e0a05 */
[----:B------:R-:W-:-:S07]  /*b3f0*/  @!P1 LOP3.LUT R5, RZ, R11, RZ, 0x33, !PT ;  /* 0x0000000bff059212 */ /* 0x000fce00078e33ff */
.L_x_1579:
[----:B------:R-:W-:Y:S05]  /*b400*/  BSYNC B0 ;  /* 0x0000000000007941 */ /* 0x000fea0003800000 */
.L_x_1578:
[-C--:B------:R-:W-:Y:S01]  /*b410*/  IMAD R180, R190, R5.reuse, R9 ;  /* 0x00000005beb47224 */ /* 0x080fe200078e0209 */
[----:B------:R-:W-:Y:S01]  /*b420*/  PLOP3.LUT P0, PT, PT, PT, PT, 0x80, 0x0 ;  /* 0x000000000000781c */ /* 0x000fe20003f0f070 */
[----:B------:R-:W-:Y:S01]  /*b430*/  IMAD.MOV.U32 R3, RZ, RZ, RZ ;  /* 0x000000ffff037224 */ /* 0x000fe200078e00ff */
        /* <DEDUP_REMOVED lines=27> */
[----:B0-----:R-:W-:Y:S02]  /*b5f0*/  CS2R R38, SRZ ;  /* 0x0000000000267805 */ /* 0x001fe4000001ff00 */
[----:B--2---:R-:W-:Y:S02]  /*b600*/  CS2R R36, SRZ ;  /* 0x0000000000247805 */ /* 0x004fe4000001ff00 */
[----:B------:R-:W-:-:S02]  /*b610*/  CS2R R98, SRZ ;  /* 0x0000000000627805 */ /* 0x000fc4000001ff00 */
[----:B------:R-:W-:Y:S02]  /*b620*/  CS2R R90, SRZ ;  /* 0x00000000005a7805 */ /* 0x000fe4000001ff00 */
[----:B------:R-:W-:Y:S02]  /*b630*/  CS2R R96, SRZ ;  /* 0x0000000000607805 */ /* 0x000fe4000001ff00 */
[----:B------:R-:W-:Y:S02]  /*b640*/  CS2R R88, SRZ ;  /* 0x0000000000587805 */ /* 0x000fe4000001ff00 */
[----:B------:R-:W-:Y:S02]  /*b650*/  CS2R R94, SRZ ;  /* 0x00000000005e7805 */ /* 0x000fe4000001ff00 */
[----:B------:R-:W-:Y:S01]  /*b660*/  CS2R R20, SRZ ;  /* 0x0000000000147805 */ /* 0x000fe2000001ff00 */
[----:B------:R-:W-:Y:S06]  /*b670*/  @!P1 BRA `(.L_x_1580) ;  /* 0x0000014800709947 */ /* 0x000fec0003800000 */
[----:B------:R-:W2:Y:S04]  /*b680*/  LDL R4, [R1+0x80] ;  /* 0x0000800001047983 */ /* 0x000ea80000100800 */
[----:B------:R-:W3:Y:S04]  /*b690*/  LDL R6, [R1+0x7c] ;  /* 0x00007c0001067983 */ /* 0x000ee80000100800 */
[----:B--2---:R-:W0:Y:S01]  /*b6a0*/  SHFL.IDX PT, R0, R4, RZ, 0x1f ;  /* 0x00001fff04007589 */ /* 0x004e2200000e0000 */
[----:B---3--:R-:W-:-:S13]  /*b6b0*/  R2UR UR4, R6 ;  /* 0x00000000060472ca */ /* 0x008fda00000e0000 */
[----:B------:R-:W-:Y:S01]  /*b6c0*/  ULOP3.LUT UP0, URZ, UR4, 0x1bf, URZ, 0xc0, !UPT ;  /* 0x000001bf043f7892 */ /* 0x000fe2000f80c03f */
[----:B0-----:R-:W-:-:S04]  /*b6d0*/  LEA.HI R3, R0, R0, RZ, 0x1 ;  /* 0x0000000000037211 */ /* 0x001fc800078f08ff */
[----:B------:R-:W-:Y:S02]  /*b6e0*/  LOP3.LUT R3, R3, 0x1e, RZ, 0xc0, !PT ;  /* 0x0000001e03037812 */ /* 0x000fe400078ec0ff */
[----:B------:R-:W-:-:S03]  /*b6f0*/  PLOP3.LUT P0, PT, PT, PT, UP0, 0x80, 0x0 ;  /* 0x000000000000781c */ /* 0x000fc60003f0f008 */
[----:B------:R-:W-:-:S05]  /*b700*/  IMAD.IADD R3, R0, 0x1, -R3 ;  /* 0x0000000100037824 */ /* 0x000fca00078e0a03 */
[----:B------:R-:W-:-:S04]  /*b710*/  LEA R3, R3, UR4, 0xd ;  /* 0x0000000403037c11 */ /* 0x000fc8000f8e68ff */
[----:B------:R-:W-:-:S04]  /*b720*/  SHF.R.U32.HI R3, RZ, 0x4, R3 ;  /* 0x00000004ff037819 */ /* 0x000fc80000011603 */
[----:B------:R-:W-:Y:S01]  /*b730*/  LOP3.LUT R68, R3, 0x3fff, RZ, 0xc0, !PT ;  /* 0x00003fff03447812 */ /* 0x000fe200078ec0ff */
[----:B------:R-:W-:Y:S06]  /*b740*/  @!P0 BRA `(.L_x_1581) ;  /* 0x0000000000408947 */ /* 0x000fec0003800000 */
        /* <DEDUP_REMOVED lines=8> */
[----:B------:R-:W-:Y:S01]  /*b7d0*/  MOV R6, UR4 ;  /* 0x0000000400067c02 */ /* 0x000fe20008000f00 */
[----:B------:R-:W-:Y:S02]  /*b7e0*/  IMAD.U32 R7, RZ, RZ, UR5 ;  /* 0x00000005ff077e24 */ /* 0x000fe4000f8e00ff */
[----:B------:R-:W-:-:S02]  /*b7f0*/  IMAD.U32 R11, RZ, RZ, UR7 ;  /* 0x00000007ff0b7e24 */ /* 0x000fc4000f8e00ff */
[----:B------:R-:W-:Y:S02]  /*b800*/  IMAD.MOV.U32 R8, RZ, RZ, 0x70 ;  /* 0x00000070ff087424 */ /* 0x000fe400078e00ff */
[----:B------:R-:W-:Y:S02]  /*b810*/  IMAD.MOV.U32 R12, RZ, RZ, 0x1 ;  /* 0x00000001ff0c7424 */ /* 0x000fe400078e00ff */
[----:B0-----:R-:W-:-:S07]  /*b820*/  IMAD.MOV.U32 R13, RZ, RZ, RZ ;  /* 0x000000ffff0d7224 */ /* 0x001fce00078e00ff */
[----:B------:R-:W-:-:S07]  /*b830*/  LEPC R20, `(.L_x_1581) ;  /* 0x000000001014794e */ /* 0x000fce0000000000 */
[----:B-1---5:R-:W-:Y:S05]  /*b840*/  CALL.ABS.NOINC R14 ;  /* 0x000000000e007343 */ /* 0x022fea0003c00000 */
.L_x_1581:
[----:B------:R-:W-:Y:S02]  /*b850*/  ULDC UR4, c[0x0][0x3f4] ;  /* 0x0000fd0000047ab9 */ /* 0x000fe40000000800 */
[----:B------:R-:W-:-:S13]  /*b860*/  ISETP.LT.AND P0, PT, RZ, UR4, PT ;  /* 0x00000004ff007c0c */ /* 0x000fda000bf01270 */
[----:B------:R-:W-:Y:S05]  /*b870*/  @P0 BRA `(.L_x_1582) ;  /* 0x00000000003c0947 */ /* 0x000fea0003800000 */
[----:B------:R-:W-:-:S04]  /*b880*/  LEA.HI R0, R188, R188, RZ, 0x1 ;  /* 0x000000bcbc007211 */ /* 0x000fc800078f08ff */
[----:B------:R-:W-:-:S04]  /*b890*/  LOP3.LUT R3, R0, 0xfffffffe, RZ, 0xc0, !PT ;  /* 0xfffffffe00037812 */ /* 0x000fc800078ec0ff */
[----:B------:R-:W-:-:S04]  /*b8a0*/  IADD3 R3, R188, -R3, RZ ;  /* 0x80000003bc037210 */ /* 0x000fc80007ffe0ff */
[----:B------:R-:W-:-:S04]  /*b8b0*/  SHF.L.U32 R3, R3, 0x1f, RZ ;  /* 0x0000001f03037819 */ /* 0x000fc800000006ff */
[----:B------:R0:W1:Y:S03]  /*b8c0*/  SYNCS.PHASECHK.TRANS64.TRYWAIT P0, [R2+URZ+0x2a800], R3 ;  /* 0x02a80003020075a7 */ /* 0x000066000800017f */
[----:B-1----:R-:W-:Y:S05]  /*b8d0*/  @!P0 NANOSLEEP.SYNCS 0x989680 ;  /* 0x009896800000895d */ /* 0x002fea0003900000 */
[----:B------:R-:W1:Y:S01]  /*b8e0*/  @!P0 SYNCS.PHASECHK.TRANS64 P0, [R2+URZ+0x2a800], R3 ;  /* 0x02a80003020085a7 */ /* 0x000e62000800007f */
[----:B------:R-:W-:Y:S04]  /*b8f0*/  BSSY B0, `(.L_x_1583) ;  /* 0x0000006000007945 */ /* 0x000fe80003800000 */
[----:B-1----:R-:W-:Y:S05]  /*b900*/  @P0 BRA `(.L_x_1584) ;  /* 0x0000000000100947 */ /* 0x002fea0003800000 */
.L_x_1585:
[----:B-1----:R1:W2:Y:S02]  /*b910*/  SYNCS.PHASECHK.TRANS64.TRYWAIT P0, [R2+URZ+0x2a800], R3 ;  /* 0x02a80003020075a7 */ /* 0x0022a4000800017f */
[----:B--2---:R-:W-:Y:S05]  /*b920*/  @!P0 NANOSLEEP.SYNCS 0x989680 ;  /* 0x009896800000895d */ /* 0x004fea0003900000 */
[----:B------:R-:W2:Y:S02]  /*b930*/  @!P0 SYNCS.PHASECHK.TRANS64 P0, [R2+URZ+0x2a800], R3 ;  /* 0x02a80003020085a7 */ /* 0x000ea4000800007f */
[----:B--2---:R-:W-:Y:S05]  /*b940*/  @!P0 BRA `(.L_x_1585) ;  /* 0xfffffffc00f08947 */ /* 0x004fea000383ffff */
.L_x_1584:
[----:B------:R-:W-:Y:S05]  /*b950*/  BSYNC B0 ;  /* 0x0000000000007941 */ /* 0x000fea0003800000 */
.L_x_1583:
[----:B------:R-:W-:Y:S05]  /*b960*/  BRA `(.L_x_1586) ;  /* 0x0000006c00087947 */ /* 0x000fea0003800000 */
.L_x_1582:
[----:B------:R-:W2:Y:S01]  /*b970*/  LDL R0, [R1+0x7c] ;  /* 0x00007c0001007983 */ /* 0x000ea20000100800 */
[----:B------:R-:W-:Y:S02]  /*b980*/  ULDC.64 UR6, c[0x0][0x408] ;  /* 0x0001020000067ab9 */ /* 0x000fe40000000a00 */
[----:B-----5:R-:W-:Y:S01]  /*b990*/  IMAD.WIDE.U32 R26, R145, UR6, RZ ;  /* 0x00000006911a7c25 */ /* 0x020fe2000f8e00ff */
[----:B--2---:R-:W-:Y:S02]  /*b9a0*/  R2UR UR4, R0 ;  /* 0x00000000000472ca */ /* 0x004fe400000e0000 */
[----:B------:R-:W-:-:S11]  /*b9b0*/  SHF.R.S32.HI R0, RZ, 0x1f, R145 ;  /* 0x0000001fff007819 */ /* 0x000fd60000011491 */
[----:B------:R-:W-:-:S03]  /*b9c0*/  ULOP3.LUT UP0, URZ, UR4, 0x3ff, URZ, 0xc0, !UPT ;  /* 0x000003ff043f7892 */ /* 0x000fc6000f80c03f */
[----:B------:R-:W-:Y:S02]  /*b9d0*/  ULDC.64 UR4, c[0x0][0x3f8] ;  /* 0x0000fe0000047ab9 */ /* 0x000fe40000000a00 */
[C---:B------:R-:W-:Y:S01]  /*b9e0*/  IMAD R4, R0.reuse, UR4, RZ ;  /* 0x0000000400047c24 */ /* 0x040fe2000f8e02ff */
[----:B------:R-:W-:Y:S01]  /*b9f0*/  PLOP3.LUT P0, PT, PT, PT, UP0, 0x80, 0x0 ;  /* 0x000000000000781c */ /* 0x000fe20003f0f008 */
[----:B------:R-:W-:Y:S02]  /*ba00*/  IMAD R0, R0, UR6, RZ ;  /* 0x0000000600007c24 */ /* 0x000fe4000f8e02ff */
[----:B------:R-:W-:-:S04]  /*ba10*/  IMAD.WIDE.U32 R24, R145, UR4, RZ ;  /* 0x0000000491187c25 */ /* 0x000fc8000f8e00ff */
[C---:B------:R-:W-:Y:S02]  /*ba20*/  IMAD R29, R145.reuse, UR5, R4 ;  /* 0x00000005911d7c24 */ /* 0x040fe4000f8e0204 */
[----:B------:R-:W-:Y:S02]  /*ba30*/  IMAD R31, R145, UR7, R0 ;  /* 0x00000007911f7c24 */ /* 0x000fe4000f8e0200 */
[----:B------:R-:W-:Y:S02]  /*ba40*/  IMAD.IADD R29, R29, 0x1, R25 ;  /* 0x000000011d1d7824 */ /* 0x000fe400078e0219 */
[----:B------:R-:W-:Y:S01]  /*ba50*/  IMAD.IADD R31, R31, 0x1, R27 ;  /* 0x000000011f1f7824 */ /* 0x000fe200078e021b */
[----:B------:R-:W-:Y:S06]  /*ba60*/  @!P0 BRA `(.L_x_1587) ;  /* 0x0000000000408947 */ /* 0x000fec0003800000 */
[----:B------:R-:W-:Y:S01]  /*ba70*/  MOV R14, 0x0 ;  /* 0x00000000000e7802 */ /* 0x000fe20000000f00 */
[----:B------:R-:W-:Y:S01]  /*ba80*/  ULDC.64 UR4, c[0x4][0x118] ;  /* 0x0100460000047ab9 */ /* 0x000fe20000000a00 */
[----:B------:R-:W-:Y:S01]  /*ba90*/  ULDC.64 UR6, c[0x4][0x88] ;  /* 0x0100220000067ab9 */ /* 0x000fe20000000a00 */
[----:B------:R-:W-:Y:S01]  /*baa0*/  IMAD.U32 R4, RZ, RZ, UR4 ;  /* 0x00000004ff047e24 */ /* 0x000fe2000f8e00ff */
[----:B------:R-:W-:Y:S01]  /*bab0*/  MOV R10, UR6 ;  /* 0x00000006000a7c02 */ /* 0x000fe20008000f00 */
[----:B------:R-:W-:Y:S01]  /*bac0*/  IMAD.U32 R5, RZ, RZ, UR5 ;  /* 0x00000005ff057e24 */ /* 0x000fe2000f8e00ff */
[----:B------:R-:W0:Y:S01]  /*bad0*/  LDC.64 R14, c[0x4][R14] ;  /* 0x010000000e0e7b82 */ /* 0x000e220000000a00 */
[----:B------:R-:W-:Y:S01]  /*bae0*/  ULDC.64 UR4, c[0x4][0x120] ;  /* 0x0100480000047ab9 */ /* 0x000fe20000000a00 */
        /* <DEDUP_REMOVED lines=8> */
.L_x_1587:
[----:B------:R-:W-:Y:S01]  /*bb70*/  ULDC.U8 UR4, c[0x0][0x410] ;  /* 0x0001040000047ab9 */ /* 0x000fe20000000000 */
[----:B------:R-:W-:Y:S01]  /*bb80*/  BSSY B0, `(.L_x_1588) ;  /* 0x0000698000007945 */ /* 0x000fe20003800000 */
[----:B------:R-:W-:Y:S01]  /*bb90*/  ISETP.NE.AND P0, PT, RZ, UR4, PT ;  /* 0x00000004ff007c0c */ /* 0x000fe2000bf05270 */
[----:B------:R-:W-:-:S12]  /*bba0*/  IMAD.IADD R64, R162, 0x1, R178 ;  /* 0x00000001a2407824 */ /* 0x000fd800078e02b2 */
[----:B------:R-:W-:Y:S05]  /*bbb0*/  @!P0 BRA `(.L_x_1589) ;  /* 0x0000003400688947 */ /* 0x000fea0003800000 */
[----:B------:R-:W0:Y:S01]  /*bbc0*/  LDC R10, c[0x0][0x448] ;  /* 0x00011200ff0a7b82 */ /* 0x000e220000000800 */
[----:B------:R-:W-:Y:S01]  /*bbd0*/  IMAD R3, R191, 0x40, R64 ;  /* 0x00000040bf037824 */ /* 0x000fe200078e0240 */
[----:B------:R-:W-:Y:S01]  /*bbe0*/  ULDC.64 UR4, c[0x0][0x3f8] ;  /* 0x0000fe0000047ab9 */ /* 0x000fe20000000a00 */
[----:B------:R-:W-:Y:S01]  /*bbf0*/  ULDC.64 UR6, c[0x0][0x408] ;  /* 0x0001020000067ab9 */ /* 0x000fe20000000a00 */
[----:B------:R-:W-:Y:S01]  /*bc00*/  MOV R4, R24 ;  /* 0x0000001800047202 */ /* 0x000fe20000000f00 */
[----:B------:R-:W-:Y:S02]  /*bc10*/  IMAD.MOV.U32 R6, RZ, RZ, R26 ;  /* 0x000000ffff067224 */ /* 0x000fe400078e001a */
[----:B------:R-:W-:Y:S01]  /*bc20*/  IMAD.MOV.U32 R7, RZ, RZ, R31 ;  /* 0x000000ffff077224 */ /* 0x000fe200078e001f */
[----:B0-----:R-:W-:-:S13]  /*bc30*/  ISETP.NE.AND P0, PT, R10, 0x1, PT ;  /* 0x000000010a00780c */ /* 0x001fda0003f05270 */
[----:B------:R-:W0:Y:S08]  /*bc40*/  @P0 LDC R0, c[0x0][0x44c] ;  /* 0x00011300ff000b82 */ /* 0x000e300000000800 */
[----:B------:R-:W1:Y:S01]  /*bc50*/  @P0 LDC R5, c[0x0][0x450] ;  /* 0x00011400ff050b82 */ /* 0x000e620000000800 */
[----:B0-----:R-:W-:-:S05]  /*bc60*/  @P0 IMAD.HI.U32 R0, R3, R0, RZ ;  /* 0x0000000003000227 */ /* 0x001fca00078e00ff */
[----:B-1----:R-:W-:Y:S01]  /*bc70*/  @P0 SHF.R.U32.HI R3, RZ, R5, R0 ;  /* 0x00000005ff030219 */ /* 0x002fe20000011600 */
[----:B------:R-:W-:-:S03]  /*bc80*/  IMAD.MOV.U32 R5, RZ, RZ, R29 ;  /* 0x000000ffff057224 */ /* 0x000fc600078e001d */
[----:B------:R-:W-:Y:S01]  /*bc90*/  SHF.R.S32.HI R0, RZ, 0x1f, R3 ;  /* 0x0000001fff007819 */ /* 0x000fe20000011403 */
[----:B------:R-:W-:-:S04]  /*bca0*/  IMAD.WIDE.U32 R4, R3, UR4, R4 ;  /* 0x0000000403047c25 */ /* 0x000fc8000f8e0004 */
[C---:B------:R-:W-:Y:S02]  /*bcb0*/  IMAD R8, R0.reuse, UR4, RZ ;  /* 0x0000000400087c24 */ /* 0x040fe4000f8e02ff */
[----:B------:R-:W-:Y:S02]  /*bcc0*/  IMAD R0, R0, UR6, RZ ;  /* 0x0000000600007c24 */ /* 0x000fe4000f8e02ff */
[C---:B------:R-:W-:Y:S01]  /*bcd0*/  IMAD R9, R3.reuse, UR5, R8 ;  /* 0x0000000503097c24 */ /* 0x040fe2000f8e0208 */
[----:B------:R-:W-:Y:S01]  /*bce0*/  ULDC.64 UR4, c[0x0][0x3e8] ;  /* 0x0000fa0000047ab9 */ /* 0x000fe20000000a00 */
[C---:B------:R-:W-:Y:S01]  /*bcf0*/  IMAD.WIDE.U32 R6, R3.reuse, UR6, R6 ;  /* 0x0000000603067c25 */ /* 0x040fe2000f8e0006 */
[----:B------:R-:W-:Y:S01]  /*bd00*/  LEA R32, P0, R4, UR4, 0x1 ;  /* 0x0000000404207c11 */ /* 0x000fe2000f8008ff */
[----:B------:R-:W-:Y:S02]  /*bd10*/  UMOV UR4, 0xffffffff ;  /* 0xffffffff00047882 */ /* 0x000fe40000000000 */
[----:B------:R-:W-:Y:S01]  /*bd20*/  IMAD R63, R3, UR7, R0 ;  /* 0x00000007033f7c24 */ /* 0x000fe2000f8e0200 */
[----:B------:R-:W-:Y:S01]  /*bd30*/  ULDC.64 UR6, c[0x0][0x400] ;  /* 0x0001000000067ab9 */ /* 0x000fe20000000a00 */
[----:B------:R-:W-:Y:S01]  /*bd40*/  IMAD.IADD R5, R5, 0x1, R9 ;  /* 0x0000000105057824 */ /* 0x000fe200078e0209 */
[----:B------:R-:W-:Y:S01]  /*bd50*/  LEA R3, P1, R6, UR6, 0x1 ;  /* 0x0000000606037c11 */ /* 0x000fe2000f8208ff */
[----:B------:R-:W-:-:S03]  /*bd60*/  IMAD.IADD R63, R7, 0x1, R63 ;  /* 0x00000001073f7824 */ /* 0x000fc600078e023f */
[----:B------:R-:W-:Y:S02]  /*bd70*/  LEA.HI.X R0, R4, UR5, R5, 0x1, P0 ;  /* 0x0000000504007c11 */ /* 0x000fe400080f0c05 */
[----:B------:R-:W-:Y:S01]  /*bd80*/  LEA.HI.X R63, R6, UR7, R63, 0x1, P1 ;  /* 0x00000007063f7c11 */ /* 0x000fe200088f0c3f */
[----:B------:R-:W-:Y:S06]  /*bd90*/  BRA.DIV UR4, `(.L_x_1590) ;  /* 0x00000202048c7947 */ /* 0x000fec000b800000 */
[----:B------:R0:W1:Y:S04]  /*bda0*/  SHFL.IDX PT, R7, R0, RZ, 0x1c1f ;  /* 0x001c1fff00077589 */ /* 0x00006800000e0000 */
[----:B------:R0:W2:Y:S04]  /*bdb0*/  SHFL.IDX PT, R6, R32, RZ, 0x1c1f ;  /* 0x001c1fff20067589 */ /* 0x0000a800000e0000 */
[----:B------:R0:W3:Y:S04]  /*bdc0*/  SHFL.IDX PT, R9, R63, RZ, 0x1c1f ;  /* 0x001c1fff3f097589 */ /* 0x0000e800000e0000 */
[----:B------:R0:W4:Y:S02]  /*bdd0*/  SHFL.IDX PT, R8, R3, RZ, 0x1c1f ;  /* 0x001c1fff03087589 */ /* 0x00012400000e0000 */
.L_x_1936:
[----:B------:R-:W-:Y:S01]  /*bde0*/  IMAD R67, R163, R10, RZ ;  /* 0x0000000aa3437224 */ /* 0x000fe200078e02ff */
[----:B------:R-:W-:Y:S01]  /*bdf0*/  BSSY B1, `(.L_x_1591) ;  /* 0x0000050000017945 */ /* 0x000fe20003800000 */
[----:B------:R-:W-:Y:S02]  /*be00*/  CS2R R58, SRZ ;  /* 0x00000000003a7805 */ /* 0x000fe4000001ff00 */
[----:B------:R-:W-:Y:S02]  /*be10*/  CS2R R54, SRZ ;  /* 0x0000000000367805 */ /* 0x000fe4000001ff00 */
[----:B------:R-:W-:Y:S02]  /*be20*/  CS2R R50, SRZ ;  /* 0x0000000000327805 */ /* 0x000fe4000001ff00 */
[----:B------:R-:W-:Y:S02]  /*be30*/  ISETP.GE.AND P0, PT, R64, R67, PT ;  /* 0x000000434000720c */ /* 0x000fe40003f06270 */
        /* <DEDUP_REMOVED lines=10> */
[----:B------:R-:W-:Y:S01]  /*bee0*/  ULDC UR4, c[0x0][0x3f4] ;  /* 0x0000fd0000047ab9 */ /* 0x000fe20000000800 */
[----:B------:R-:W-:Y:S02]  /*bef0*/  CS2R R60, SRZ ;  /* 0x00000000003c7805 */ /* 0x000fe4000001ff00 */
[----:B------:R-:W-:Y:S02]  /*bf00*/  ISETP.GE.AND P3, PT, R171, UR4, PT ;  /* 0x00000004ab007c0c */ /* 0x000fe4000bf66270 */
[----:B------:R-:W-:Y:S02]  /*bf10*/  CS2R R58, SRZ ;  /* 0x00000000003a7805 */ /* 0x000fe4000001ff00 */
[----:B------:R-:W-:Y:S02]  /*bf20*/  ISETP.GE.AND P2, PT, R169, UR4, PT ;  /* 0x00000004a9007c0c */ /* 0x000fe4000bf46270 */
[----:B------:R-:W-:Y:S02]  /*bf30*/  ISETP.GE.AND P1, PT, R170, UR4, PT ;  /* 0x00000004aa007c0c */ /* 0x000fe4000bf26270 */
[----:B------:R-:W-:-:S02]  /*bf40*/  ISETP.GE.AND P0, PT, R168, UR4, PT ;  /* 0x00000004a8007c0c */ /* 0x000fc4000bf06270 */
[----:B------:R-:W-:-:S03]  /*bf50*/  ISETP.GE.AND P4, PT, R160, UR4, PT ;  /* 0x00000004a0007c0c */ /* 0x000fc6000bf86270 */
[C---:B------:R-:W-:Y:S01]  /*bf60*/  @!P3 IMAD.SHL.U32 R27, R171.reuse, 0x2, RZ ;  /* 0x00000002ab1bb824 */ /* 0x040fe200078e00ff */
[----:B------:R-:W-:-:S03]  /*bf70*/  @!P3 SHF.L.U64.HI R4, R171, 0x1, R228 ;  /* 0x00000001ab04b819 */ /* 0x000fc600000102e4 */
[C---:B------:R-:W-:Y:S02]  /*bf80*/  @!P2 SHF.L.U32 R21, R169.reuse, 0x1, RZ ;  /* 0x00000001a915a819 */ /* 0x040fe400000006ff */
[----:B------:R-:W-:Y:S01]  /*bf90*/  @!P1 IMAD.SHL.U32 R13, R170, 0x2, RZ ;  /* 0x00000002aa0d9824 */ /* 0x000fe200078e00ff */
[-C--:B--2---:R-:W-:Y:S02]  /*bfa0*/  @!P3 IADD3 R28, P6, R6, R27.reuse, RZ ;  /* 0x0000001b061cb210 */ /* 0x084fe40007fde0ff */
[----:B------:R-:W-:Y:S01]  /*bfb0*/  @!P2 SHF.L.U64.HI R10, R169, 0x1, R227 ;  /* 0x00000001a90aa819 */ /* 0x000fe200000102e3 */
[----:B---3--:R-:W-:Y:S01]  /*bfc0*/  @!P4 IMAD.MOV.U32 R5, RZ, RZ, R9 ;  /* 0x000000ffff05c224 */ /* 0x008fe200078e0009 */
[----:B----4-:R-:W-:Y:S01]  /*bfd0*/  @!P3 IADD3 R26, P5, R8, R27, RZ ;  /* 0x0000001b081ab210 */ /* 0x010fe20007fbe0ff */
[----:B-1----:R-:W-:Y:S01]  /*bfe0*/  @!P3 IMAD.X R29, R7, 0x1, R4, P6 ;  /* 0x00000001071db824 */ /* 0x002fe200030e0604 */
[----:B------:R-:W-:Y:S01]  /*bff0*/  @!P2 IADD3 R24, P6, R6, R21, RZ ;  /* 0x000000150618a210 */ /* 0x000fe20007fde0ff */
[----:B------:R-:W-:Y:S01]  /*c000*/  @!P4 IMAD.WIDE R34, R160, 0x2, R6 ;  /* 0x00000002a022c825 */ /* 0x000fe200078e0206 */
[----:B------:R-:W-:-:S02]  /*c010*/  @!P0 SHF.L.U32 R33, R168, 0x1, RZ ;  /* 0x00000001a8218819 */ /* 0x000fc400000006ff */
[----:B------:R-:W-:Y:S01]  /*c020*/  @!P0 SHF.L.U64.HI R38, R168, 0x1, R225 ;  /* 0x00000001a8268819 */ /* 0x000fe200000102e1 */
[----:B------:R-:W-:Y:S01]  /*c030*/  @!P3 IMAD.X R27, R9, 0x1, R4, P5 ;  /* 0x00000001091bb824 */ /* 0x000fe200028e0604 */
[----:B------:R-:W-:Y:S01]  /*c040*/  @!P2 IADD3 R20, P5, R8, R21, RZ ;  /* 0x000000150814a210 */ /* 0x000fe20007fbe0ff */
[----:B------:R-:W-:Y:S01]  /*c050*/  @!P2 IMAD.X R25, R7, 0x1, R10, P6 ;  /* 0x000000010719a824 */ /* 0x000fe200030e060a */
[----:B------:R-:W-:Y:S01]  /*c060*/  @!P1 SHF.L.U64.HI R4, R170, 0x1, R226 ;  /* 0x00000001aa049819 */ /* 0x000fe200000102e2 */
[----:B------:R1:W5:Y:S01]  /*c070*/  @!P4 LD.E.64 R60, desc[UR46][R34.64] ;  /* 0x0000002e223cc980 */ /* 0x000362000c101b00 */
[----:B------:R-:W-:Y:S01]  /*c080*/  @!P1 IADD3 R14, P6, R6, R13, RZ ;  /* 0x0000000d060e9210 */ /* 0x000fe20007fde0ff */
[----:B------:R-:W-:Y:S01]  /*c090*/  @!P2 IMAD.X R21, R9, 0x1, R10, P5 ;  /* 0x000000010915a824 */ /* 0x000fe200028e060a */
[----:B------:R-:W-:-:S03]  /*c0a0*/  ISETP.GE.AND P5, PT, R172, UR4, PT ;  /* 0x00000004ac007c0c */ /* 0x000fc6000bfa6270 */
[----:B------:R-:W-:Y:S01]  /*c0b0*/  @!P1 IMAD.X R15, R7, 0x1, R4, P6 ;  /* 0x00000001070f9824 */ /* 0x000fe200030e0604 */
[----:B------:R-:W-:-:S05]  /*c0c0*/  @!P1 IADD3 R12, P6, R8, R13, RZ ;  /* 0x0000000d080c9210 */ /* 0x000fca0007fde0ff */
[----:B------:R-:W-:Y:S01]  /*c0d0*/  @!P1 IMAD.X R13, R9, 0x1, R4, P6 ;  /* 0x00000001090d9824 */ /* 0x000fe200030e0604 */
[----:B------:R-:W-:Y:S01]  /*c0e0*/  @!P0 IADD3 R10, P6, R6, R33, RZ ;  /* 0x00000021060a8210 */ /* 0x000fe20007fde0ff */
[----:B------:R-:W-:-:S04]  /*c0f0*/  @!P4 IMAD.MOV.U32 R4, RZ, RZ, R8 ;  /* 0x000000ffff04c224 */ /* 0x000fc800078e0008 */
[----:B------:R-:W-:-:S04]  /*c100*/  @!P4 IMAD.WIDE R30, R160, 0x2, R4 ;  /* 0x00000002a01ec825 */ /* 0x000fc800078e0204 */
[----:B------:R-:W-:Y:S01]  /*c110*/  @!P0 IMAD.X R11, R7, 0x1, R38, P6 ;  /* 0x00000001070b8824 */ /* 0x000fe200030e0626 */
[----:B------:R-:W-:Y:S01]  /*c120*/  @!P0 IADD3 R4, P6, R8, R33, RZ ;  /* 0x0000002108048210 */ /* 0x000fe20007fde0ff */
[C---:B------:R-:W-:Y:S01]  /*c130*/  @!P5 IMAD.SHL.U32 R33, R172.reuse, 0x2, RZ ;  /* 0x00000002ac21d824 */ /* 0x040fe200078e00ff */
[----:B------:R1:W5:Y:S01]  /*c140*/  @!P4 LD.E.64 R58, desc[UR46][R30.64] ;  /* 0x0000002e1e3ac980 */ /* 0x000362000c101b00 */
[----:B------:R-:W-:Y:S02]  /*c150*/  @!P5 SHF.L.U64.HI R36, R172, 0x1, R224 ;  /* 0x00000001ac24d819 */ /* 0x000fe400000102e0 */
[----:B------:R-:W-:Y:S01]  /*c160*/  @!P0 IMAD.X R5, R9, 0x1, R38, P6 ;  /* 0x0000000109058824 */ /* 0x000fe200030e0626 */
[-C--:B------:R-:W-:Y:S02]  /*c170*/  @!P5 IADD3 R8, P6, R8, R33.reuse, RZ ;  /* 0x000000210808d210 */ /* 0x080fe40007fde0ff */
[----:B------:R-:W-:Y:S02]  /*c180*/  @!P5 IADD3 R6, P4, R6, R33, RZ ;  /* 0x000000210606d210 */ /* 0x000fe40007f9e0ff */
[----:B------:R-:W-:-:S02]  /*c190*/  CS2R R56, SRZ ;  /* 0x0000000000387805 */ /* 0x000fc4000001ff00 */
[----:B------:R-:W-:Y:S01]  /*c1a0*/  CS2R R54, SRZ ;  /* 0x0000000000367805 */ /* 0x000fe2000001ff00 */
[----:B------:R-:W-:Y:S01]  /*c1b0*/  @!P5 IMAD.X R9, R9, 0x1, R36, P6 ;  /* 0x000000010909d824 */ /* 0x000fe200030e0624 */
[----:B------:R-:W-:Y:S02]  /*c1c0*/  @!P5 IADD3.X R7, R7, R36, RZ, P4, !PT ;  /* 0x000000240707d210 */ /* 0x000fe400027fe4ff */
        /* <DEDUP_REMOVED lines=8> */
[----:B------:R1:W5:Y:S04]  /*c250*/  @!P3 LD.E.64 R56, desc[UR46][R28.64] ;  /* 0x0000002e1c38b980 */ /* 0x000368000c101b00 */
        /* <DEDUP_REMOVED lines=8> */
[----:B------:R1:W5:Y:S02]  /*c2e0*/  @!P5 LD.E.64 R38, desc[UR46][R8.64] ;  /* 0x0000002e0826d980 */ /* 0x000364000c101b00 */
.L_x_1592:
[----:B------:R-:W-:Y:S05]  /*c2f0*/  BSYNC B1 ;  /* 0x0000000000017941 */ /* 0x000fea0003800000 */
.L_x_1591:
[----:B-1---5:R-:W-:Y:S01]  /*c300*/  IMAD.MOV.U32 R4, RZ, RZ, R58 ;  /* 0x000000ffff047224 */ /* 0x022fe200078e003a */
[----:B------:R-:W-:Y:S01]  /*c310*/  UMOV UR4, 0xffffffff ;  /* 0xffffffff00047882 */ /* 0x000fe20000000000 */
[----:B--2---:R-:W-:Y:S01]  /*c320*/  IMAD.MOV.U32 R6, RZ, RZ, R54 ;  /* 0x000000ffff067224 */ /* 0x004fe200078e0036 */
[----:B------:R-:W-:Y:S01]  /*c330*/  CS2R R30, SRZ ;  /* 0x00000000001e7805 */ /* 0x000fe2000001ff00 */
[----:B------:R-:W-:Y:S01]  /*c340*/  IMAD.MOV.U32 R7, RZ, RZ, R55 ;  /* 0x000000ffff077224 */ /* 0x000fe200078e0037 */
[----:B------:R-:W-:Y:S01]  /*c350*/  PRMT R88, R4, 0x7610, R88 ;  /* 0x0000761004587816 */ /* 0x000fe20000000058 */
[----:B------:R-:W-:Y:S02]  /*c360*/  IMAD.MOV.U32 R5, RZ, RZ, R59 ;  /* 0x000000ffff057224 */ /* 0x000fe400078e003b */
[----:B------:R-:W-:Y:S01]  /*c370*/  IMAD.MOV.U32 R4, RZ, RZ, R50 ;  /* 0x000000ffff047224 */ /* 0x000fe200078e0032 */
[----:B------:R-:W-:Y:S01]  /*c380*/  PRMT R83, R6, 0x5410, R7 ;  /* 0x0000541006537816 */ /* 0x000fe20000000007 */
[----:B------:R-:W-:Y:S01]  /*c390*/  IMAD.MOV.U32 R6, RZ, RZ, R46 ;  /* 0x000000ffff067224 */ /* 0x000fe200078e002e */
[----:B------:R-:W-:Y:S01]  /*c3a0*/  PRMT R87, R87, 0x5410, R5 ;  /* 0x0000541057577816 */ /* 0x000fe20000000005 */
[----:B------:R-:W-:Y:S01]  /*c3b0*/  IMAD.MOV.U32 R7, RZ, RZ, R47 ;  /* 0x000000ffff077224 */ /* 0x000fe200078e002f */
[----:B------:R-:W-:-:S04]  /*c3c0*/  MOV R5, R51 ;  /* 0x0000003300057202 */ /* 0x000fc80000000f00 */
[----:B------:R-:W-:Y:S01]  /*c3d0*/  PRMT R79, R4, 0x5410, R5 ;  /* 0x00005410044f7816 */ /* 0x000fe20000000005 */
[----:B------:R-:W-:Y:S01]  /*c3e0*/  IMAD.MOV.U32 R4, RZ, RZ, R42 ;  /* 0x000000ffff047224 */ /* 0x000fe200078e002a */
[----:B------:R-:W-:Y:S01]  /*c3f0*/  PRMT R75, R6, 0x5410, R7 ;  /* 0x00005410064b7816 */ /* 0x000fe20000000007 */
[----:B------:R-:W-:Y:S02]  /*c400*/  IMAD.MOV.U32 R5, RZ, RZ, R43 ;  /* 0x000000ffff057224 */ /* 0x000fe400078e002b */
[----:B------:R-:W-:Y:S02]  /*c410*/  IMAD.MOV.U32 R6, RZ, RZ, R38 ;  /* 0x000000ffff067224 */ /* 0x000fe400078e0026 */
        /* <DEDUP_REMOVED lines=8> */
[----:B------:R-:W-:Y:S01]  /*c4a0*/  PRMT R87, R5, 0x7610, R87 ;  /* 0x0000761005577816 */ /* 0x000fe20000000057 */
        /* <DEDUP_REMOVED lines=8> */
[----:B------:R-:W-:Y:S02]  /*c530*/  IMAD.MOV.U32 R5, RZ, RZ, R45 ;  /* 0x000000ffff057224 */ /* 0x000fe400078e002d */
[----:B------:R-:W-:Y:S02]  /*c540*/  IMAD.MOV.U32 R6, RZ, RZ, R36 ;  /* 0x000000ffff067224 */ /* 0x000fe400078e0024 */
[----:B------:R-:W-:Y:S01]  /*c550*/  IMAD.MOV.U32 R7, RZ, RZ, R37 ;  /* 0x000000ffff077224 */ /* 0x000fe200078e0025 */
[----:B------:R-:W-:-:S04]  /*c560*/  PRMT R70, R5, 0x5410, R4 ;  /* 0x0000541005467816 */ /* 0x000fc80000000004 */
[----:B------:R-:W-:Y:S01]  /*c570*/  PRMT R66, R7, 0x5410, R6 ;  /* 0x0000541007427816 */ /* 0x000fe20000000006 */
[----:B------:R-:W-:Y:S06]  /*c580*/  BRA.DIV UR4, `(.L_x_1593) ;  /* 0x000001fe04047947 */ /* 0x000fec000b800000 */
[----:B0-----:R-:W0:Y:S04]  /*c590*/  SHFL.IDX PT, R0, R0, 0x1, 0x1c1f ;  /* 0x003c1f0000007f89 */ /* 0x001e2800000e0000 */
[----:B------:R1:W2:Y:S04]  /*c5a0*/  SHFL.IDX PT, R65, R32, 0x1, 0x1c1f ;  /* 0x003c1f0020417f89 */ /* 0x0002a800000e0000 */
[----:B------:R-:W0:Y:S04]  /*c5b0*/  SHFL.IDX PT, R63, R63, 0x1, 0x1c1f ;  /* 0x003c1f003f3f7f89 */ /* 0x000e2800000e0000 */
[----:B------:R1:W0:Y:S02]  /*c5c0*/  SHFL.IDX PT, R62, R3, 0x1, 0x1c1f ;  /* 0x003c1f00033e7f89 */ /* 0x00022400000e0000 */
.L_x_1942:
[----:B------:R-:W-:Y:S01]  /*c5d0*/  VIADD R64, R64, 0x40 ;  /* 0x0000004040407836 */ /* 0x000fe20000000000 */
[----:B-1----:R-:W-:Y:S01]  /*c5e0*/  LOP3.LUT R3, R175, 0x18, R18, 0xf8, !PT ;  /* 0x00000018af037812 */ /* 0x002fe200078ef812 */
[----:B------:R-:W-:Y:S01]  /*c5f0*/  BSSY B1, `(.L_x_1594) ;  /* 0x0000055000017945 */ /* 0x000fe20003800000 */
[----:B------:R-:W-:Y:S02]  /*c600*/  LOP3.LUT P0, RZ, R229, 0x4, RZ, 0xc0, !PT ;  /* 0x00000004e5ff7812 */ /* 0x000fe4000780c0ff */
[----:B------:R-:W-:Y:S02]  /*c610*/  CS2R R32, SRZ ;  /* 0x0000000000207805 */ /* 0x000fe4000001ff00 */
[----:B------:R-:W-:Y:S02]  /*c620*/  ISETP.GE.AND P1, PT, R64, R67, PT ;  /* 0x000000434000720c */ /* 0x000fe40003f26270 */
[----:B------:R-:W-:Y:S02]  /*c630*/  CS2R R26, SRZ ;  /* 0x00000000001a7805 */ /* 0x000fe4000001ff00 */
[----:B------:R-:W-:-:S02]  /*c640*/  LOP3.LUT R4, R3, R176, RZ, 0x3c, !PT ;  /* 0x000000b003047212 */ /* 0x000fc400078e3cff */
[----:B------:R-:W-:Y:S02]  /*c650*/  CS2R R20, SRZ ;  /* 0x0000000000147805 */ /* 0x000fe4000001ff00 */
[----:B------:R-:W-:Y:S02]  /*c660*/  CS2R R12, SRZ ;  /* 0x00000000000c7805 */ /* 0x000fe4000001ff00 */
[----:B---34-:R-:W-:Y:S02]  /*c670*/  CS2R R8, SRZ ;  /* 0x0000000000087805 */ /* 0x018fe4000001ff00 */
[----:B------:R-:W-:Y:S01]  /*c680*/  CS2R R40, SRZ ;  /* 0x0000000000287805 */ /* 0x000fe2000001ff00 */
[----:B------:R-:W-:Y:S01]  /*c690*/  IMAD.IADD R3, R177, 0x1, R4 ;  /* 0x00000001b1037824 */ /* 0x000fe200078e0204 */
[----:B------:R-:W-:Y:S02]  /*c6a0*/  CS2R R34, SRZ ;  /* 0x0000000000227805 */ /* 0x000fe4000001ff00 */
[----:B------:R-:W-:-:S02]  /*c6b0*/  CS2R R28, SRZ ;  /* 0x00000000001c7805 */ /* 0x000fc4000001ff00 */
[----:B------:R-:W-:Y:S02]  /*c6c0*/  CS2R R24, SRZ ;  /* 0x0000000000187805 */ /* 0x000fe4000001ff00 */
[----:B------:R-:W-:Y:S02]  /*c6d0*/  CS2R R14, SRZ ;  /* 0x00000000000e7805 */ /* 0x000fe4000001ff00 */
[----:B------:R-:W-:Y:S02]  /*c6e0*/  LEA R3, R3, R2, 0x1 ;  /* 0x0000000203037211 */ /* 0x000fe400078e08ff */
        /* <DEDUP_REMOVED lines=8> */
[----:B------:R-:W-:-:S05]  /*c770*/  ISETP.GE.AND P1, PT, R168, UR4, PT ;  /* 0x00000004a8007c0c */ /* 0x000fca000bf26270 */
[C---:B------:R-:W-:Y:S01]  /*c780*/  @!P4 IMAD.SHL.U32 R24, R171.reuse, 0x2, RZ ;  /* 0x00000002ab18c824 */ /* 0x040fe200078e00ff */
[----:B------:R-:W-:-:S03]  /*c790*/  @!P4 SHF.L.U64.HI R4, R171, 0x1, R228 ;  /* 0x00000001ab04c819 */ /* 0x000fc600000102e4 */
[C---:B------:R-:W-:Y:S01]  /*c7a0*/  @!P3 IMAD.SHL.U32 R14, R169.reuse, 0x2, RZ ;  /* 0x00000002a90eb824 */ /* 0x040fe200078e00ff */
[----:B------:R-:W-:Y:S01]  /*c7b0*/  @!P3 SHF.L.U64.HI R5, R169, 0x1, R227 ;  /* 0x00000001a905b819 */ /* 0x000fe200000102e3 */
[----:B------:R-:W-:Y:S01]  /*c7c0*/  @!P2 IMAD.SHL.U32 R10, R170, 0x2, RZ ;  /* 0x00000002aa0aa824 */ /* 0x000fe200078e00ff */
[CC--:B--2---:R-:W-:Y:S02]  /*c7d0*/  @!P4 IADD3 R26, P5, R65.reuse, R24.reuse, RZ ;  /* 0x00000018411ac210 */ /* 0x0c4fe40007fbe0ff */
[----:B0-----:R-:W-:Y:S02]  /*c7e0*/  @!P4 IADD3 R24, P6, R62, R24, RZ ;  /* 0x000000183e18c210 */ /* 0x001fe40007fde0ff */
[----:B------:R-:W-:Y:S01]  /*c7f0*/  @!P2 SHF.L.U64.HI R6, R170, 0x1, R226 ;  /* 0x00000001aa06a819 */ /* 0x000fe200000102e2 */
[--C-:B------:R-:W-:Y:S01]  /*c800*/  @!P4 IMAD.X R27, R0, 0x1, R4.reuse, P5 ;  /* 0x00000001001bc824 */ /* 0x100fe200028e0604 */
[-C--:B------:R-:W-:Y:S01]  /*c810*/  @!P3 IADD3 R20, P5, R65, R14.reuse, RZ ;  /* 0x0000000e4114b210 */ /* 0x080fe20007fbe0ff */
[----:B------:R-:W-:Y:S01]  /*c820*/  @!P4 IMAD.X R25, R63, 0x1, R4, P6 ;  /* 0x000000013f19c824 */ /* 0x000fe200030e0604 */
[----:B------:R-:W-:-:S02]  /*c830*/  @!P3 IADD3 R14, P6, R62, R14, RZ ;  /* 0x0000000e3e0eb210 */ /* 0x000fc40007fde0ff */
[----:B------:R-:W-:Y:S01]  /*c840*/  @!P1 SHF.L.U32 R4, R168, 0x1, RZ ;  /* 0x00000001a8049819 */ /* 0x000fe200000006ff */
[--C-:B------:R-:W-:Y:S01]  /*c850*/  @!P3 IMAD.X R21, R0, 0x1, R5.reuse, P5 ;  /* 0x000000010015b824 */ /* 0x100fe200028e0605 */
[-C--:B------:R-:W-:Y:S01]  /*c860*/  @!P2 IADD3 R12, P5, R65, R10.reuse, RZ ;  /* 0x0000000a410ca210 */ /* 0x080fe20007fbe0ff */
[----:B------:R-:W-:Y:S01]  /*c870*/  @!P3 IMAD.X R15, R63, 0x1, R5, P6 ;  /* 0x000000013f0fb824 */ /* 0x000fe200030e0605 */
[----:B------:R-:W-:Y:S02]  /*c880*/  @!P1 SHF.L.U64.HI R7, R168, 0x1, R225 ;  /* 0x00000001a8079819 */ /* 0x000fe400000102e1 */
[----:B------:R-:W-:Y:S01]  /*c890*/  @!P2 IADD3 R10, P6, R62, R10, RZ ;  /* 0x0000000a3e0aa210 */ /* 0x000fe20007fde0ff */
[----:B------:R-:W-:Y:S01]  /*c8a0*/  @!P2 IMAD.X R13, R0, 0x1, R6, P5 ;  /* 0x00000001000da824 */ /* 0x000fe200028e0606 */
[----:B------:R-:W-:-:S03]  /*c8b0*/  @!P1 IADD3 R8, P5, R65, R4, RZ ;  /* 0x0000000441089210 */ /* 0x000fc60007fbe0ff */
[----:B------:R-:W-:Y:S01]  /*c8c0*/  @!P2 IMAD.X R11, R63, 0x1, R6, P6 ;  /* 0x000000013f0ba824 */ /* 0x000fe200030e0606 */
[----:B------:R-:W-:Y:S01]  /*c8d0*/  ISETP.GE.AND P6, PT, R160, UR4, PT ;  /* 0x00000004a0007c0c */ /* 0x000fe2000bfc6270 */
[----:B------:R-:W-:Y:S01]  /*c8e0*/  @!P1 IMAD.X R9, R0, 0x1, R7, P5 ;  /* 0x0000000100099824 */ /* 0x000fe200028e0607 */
[----:B------:R-:W-:-:S05]  /*c8f0*/  @!P1 IADD3 R4, P5, R62, R4, RZ ;  /* 0x000000043e049210 */ /* 0x000fca0007fbe0ff */
[----:B------:R-:W-:Y:S01]  /*c900*/  @!P1 IMAD.X R5, R63, 0x1, R7, P5 ;  /* 0x000000013f059824 */ /* 0x000fe200028e0607 */
[----:B------:R-:W-:-:S05]  /*c910*/  ISETP.GE.AND P5, PT, R172, UR4, PT ;  /* 0x00000004ac007c0c */ /* 0x000fca000bfa6270 */
[----:B------:R-:W-:Y:S01]  /*c920*/  @!P6 MOV R29, R0 ;  /* 0x00000000001de202 */ /* 0x000fe20000000f00 */
[----:B------:R-:W-:Y:S02]  /*c930*/  @!P6 IMAD.MOV.U32 R28, RZ, RZ, R65 ;  /* 0x000000ffff1ce224 */ /* 0x000fe400078e0041 */
[----:B------:R-:W-:Y:S02]  /*c940*/  @!P6 IMAD.MOV.U32 R6, RZ, RZ, R62 ;  /* 0x000000ffff06e224 */ /* 0x000fe400078e003e */
[----:B------:R-:W-:Y:S02]  /*c950*/  @!P6 IMAD.MOV.U32 R7, RZ, RZ, R63 ;  /* 0x000000ffff07e224 */ /* 0x000fe400078e003f */
[----:B------:R-:W-:-:S04]  /*c960*/  @!P6 IMAD.WIDE R28, R160, 0x2, R28 ;  /* 0x00000002a01ce825 */ /* 0x000fc800078e021c */
[----:B------:R-:W-:Y:S01]  /*c970*/  @!P6 IMAD.WIDE R6, R160, 0x2, R6 ;  /* 0x00000002a006e825 */ /* 0x000fe200078e0206 */
[----:B------:R0:W5:Y:S03]  /*c980*/  @!P6 LD.E.64 R40, desc[UR46][R28.64] ;  /* 0x0000002e1c28e980 */ /* 0x000166000c101b00 */
[C---:B------:R-:W-:Y:S01]  /*c990*/  @!P5 IMAD.SHL.U32 R33, R172.reuse, 0x2, RZ ;  /* 0x00000002ac21d824 */ /* 0x040fe200078e00ff */
[----:B------:R1:W5:Y:S01]  /*c9a0*/  @!P6 LD.E.64 R30, desc[UR46][R6.64] ;  /* 0x0000002e061ee980 */ /* 0x000362000c101b00 */
[----:B------:R-:W-:Y:S02]  /*c9b0*/  @!P5 SHF.L.U64.HI R32, R172, 0x1, R224 ;  /* 0x00000001ac20d819 */ /* 0x000fe400000102e0 */
[----:B------:R-:W-:Y:S02]  /*c9c0*/  CS2R R34, SRZ ;  /* 0x0000000000227805 */ /* 0x000fe4000001ff00 */
[----:B0-----:R-:W-:-:S04]  /*c9d0*/  CS2R R28, SRZ ;  /* 0x00000000001c7805 */ /* 0x001fc8000001ff00 */
[----:B------:R0:W5:Y:S01]  /*c9e0*/  @!P4 LD.E.64 R34, desc[UR46][R26.64] ;  /* 0x0000002e1a22c980 */ /* 0x000162000c101b00 */
[----:B-1----:R-:W-:-:S03]  /*c9f0*/  @!P5 IADD3 R6, P6, R65, R33, RZ ;  /* 0x000000214106d210 */ /* 0x002fc60007fde0ff */
[----:B------:R1:W5:Y:S02]  /*ca00*/  @!P3 LD.E.64 R28, desc[UR46][R20.64] ;  /* 0x0000002e141cb980 */ /* 0x000364000c101b00 */
[----:B------:R-:W-:Y:S01]  /*ca10*/  @!P5 IMAD.X R7, R0, 0x1, R32, P6 ;  /* 0x000000010007d824 */ /* 0x000fe200030e0620 */
[----:B------:R-:W-:Y:S02]  /*ca20*/  @!P5 IADD3 R62, P6, R62, R33, RZ ;  /* 0x000000213e3ed210 */ /* 0x000fe40007fde0ff */
[----:B0-----:R-:W-:-:S03]  /*ca30*/  CS2R R26, SRZ ;  /* 0x00000000001a7805 */ /* 0x001fc6000001ff00 */
[----:B------:R-:W-:Y:S01]  /*ca40*/  @!P5 IMAD.X R63, R63, 0x1, R32, P6 ;  /* 0x000000013f3fd824 */ /* 0x000fe200030e0620 */
[----:B------:R-:W-:Y:S02]  /*ca50*/  CS2R R32, SRZ ;  /* 0x0000000000207805 */ /* 0x000fe4000001ff00 */
[----:B-1----:R-:W-:Y:S01]  /*ca60*/  CS2R R20, SRZ ;  /* 0x0000000000147805 */ /* 0x002fe2000001ff00 */
[----:B------:R0:W5:Y:S04]  /*ca70*/  @!P3 LD.E.64 R26, desc[UR46][R14.64] ;  /* 0x0000002e0e1ab980 */ /* 0x000168000c101b00 */
[----:B------:R1:W5:Y:S04]  /*ca80*/  @!P4 LD.E.64 R32, desc[UR46][R24.64] ;  /* 0x0000002e1820c980 */ /* 0x000368000c101b00 */
[----:B------:R2:W5:Y:S01]  /*ca90*/  @!P2 LD.E.64 R20, desc[UR46][R10.64] ;  /* 0x0000002e0a14a980 */ /* 0x000562000c101b00 */
[----:B0-----:R-:W-:-:S02]  /*caa0*/  CS2R R14, SRZ ;  /* 0x00000000000e7805 */ /* 0x001fc4000001ff00 */
[----:B-1----:R-:W-:-:S04]  /*cab0*/  CS2R R24, SRZ ;  /* 0x0000000000187805 */ /* 0x002fc8000001ff00 */
[----:B------:R0:W5:Y:S01]  /*cac0*/  @!P1 LD.E.64 R14, desc[UR46][R8.64] ;  /* 0x0000002e080e9980 */ /* 0x000162000c101b00 */
[----:B--2---:R-:W-:-:S03]  /*cad0*/  CS2R R10, SRZ ;  /* 0x00000000000a7805 */ /* 0x004fc6000001ff00 */
[----:B------:R1:W5:Y:S04]  /*cae0*/  @!P2 LD.E.64 R24, desc[UR46][R12.64] ;  /* 0x0000002e0c18a980 */ /* 0x000368000c101b00 */
[----:B------:R3:W5:Y:S01]  /*caf0*/  @!P5 LD.E.64 R10, desc[UR46][R6.64] ;  /* 0x0000002e060ad980 */ /* 0x000762000c101b00 */
[----:B0-----:R-:W-:Y:S02]  /*cb00*/  CS2R R8, SRZ ;  /* 0x0000000000087805 */ /* 0x001fe4000001ff00 */
[----:B-1----:R-:W-:-:S04]  /*cb10*/  CS2R R12, SRZ ;  /* 0x00000000000c7805 */ /* 0x002fc8000001ff00 */
[----:B------:R3:W5:Y:S04]  /*cb20*/  @!P5 LD.E.64 R8, desc[UR46][R62.64] ;  /* 0x0000002e3e08d980 */ /* 0x000768000c101b00 */
[----:B------:R3:W5:Y:S02]  /*cb30*/  @!P1 LD.E.64 R12, desc[UR46][R4.64] ;  /* 0x0000002e040c9980 */ /* 0x000764000c101b00 */
.L_x_1595:
[----:B------:R-:W-:Y:S05]  /*cb40*/  BSYNC B1 ;  /* 0x0000000000017941 */ /* 0x000fea0003800000 */
.L_x_1594:
[----:B---3-5:R-:W-:Y:S01]  /*cb50*/  IMAD.MOV.U32 R5, RZ, RZ, R30 ;  /* 0x000000ffff057224 */ /* 0x028fe200078e001e */
[----:B------:R-:W-:Y:S01]  /*cb60*/  LEA.HI R4, R188, R188, RZ, 0x1 ;  /* 0x000000bcbc047211 */ /* 0x000fe200078f08ff */
[C---:B------:R-:W-:Y:S01]  /*cb70*/  VIADD R6, R3.reuse, 0xc400 ;  /* 0x0000c40003067836 */ /* 0x040fe20000000000 */
[----:B0-----:R-:W-:Y:S01]  /*cb80*/  IADD3 R0, R3, 0xc440, RZ ;  /* 0x0000c44003007810 */ /* 0x001fe20007ffe0ff */
[----:B------:R-:W-:Y:S01]  /*cb90*/  IMAD.MOV.U32 R7, RZ, RZ, R32 ;  /* 0x000000ffff077224 */ /* 0x000fe200078e0020 */
[----:B------:R-:W-:Y:S01]  /*cba0*/  PRMT R85, R5, 0x7610, R85 ;  /* 0x0000761005557816 */ /* 0x000fe20000000055 */
[----:B------:R-:W-:Y:S01]  /*cbb0*/  @P0 VIADD R0, R6, 0xffffffc0 ;  /* 0xffffffc006000836 */ /* 0x000fe20000000000 */
[----:B------:R-:W-:Y:S01]  /*cbc0*/  LOP3.LUT R5, R4, 0xfffffffe, RZ, 0xc0, !PT ;  /* 0xfffffffe04057812 */ /* 0x000fe200078ec0ff */
[----:B------:R-:W-:Y:S01]  /*cbd0*/  IMAD.MOV.U32 R6, RZ, RZ, R31 ;  /* 0x000000ffff067224 */ /* 0x000fe200078e001f */
[----:B------:R-:W-:Y:S01]  /*cbe0*/  MOV R4, R26 ;  /* 0x0000001a00047202 */ /* 0x000fe20000000f00 */
[----:B------:R-:W-:Y:S01]  /*cbf0*/  IMAD.MOV.U32 R62, RZ, RZ, R33 ;  /* 0x000000ffff3e7224 */ /* 0x000fe200078e0021 */
[----:B------:R-:W-:Y:S01]  /*cc00*/  VIADDMNMX R67, R67, -R178, 0x80, PT ;  /* 0x0000008043437446 */ /* 0x000fe200038009b2 */
[----:B------:R-:W-:Y:S01]  /*cc10*/  IMAD.IADD R5, R188, 0x1, -R5 ;  /* 0x00000001bc057824 */ /* 0x000fe200078e0a05 */
[----:B------:R-:W-:Y:S01]  /*cc20*/  PRMT R85, R85, 0x5410, R6 ;  /* 0x0000541055557816 */ /* 0x000fe20000000006 */
[----:B------:R-:W-:Y:S01]  /*cc30*/  IMAD.MOV.U32 R6, RZ, RZ, R27 ;  /* 0x000000ffff067224 */ /* 0x000fe200078e001b */
[----:B------:R-:W-:Y:S01]  /*cc40*/  PRMT R81, R7, 0x5410, R62 ;  /* 0x0000541007517816 */ /* 0x000fe2000000003e */
[----:B------:R-:W-:Y:S01]  /*cc50*/  IMAD.MOV.U32 R7, RZ, RZ, R20 ;  /* 0x000000ffff077224 */ /* 0x000fe200078e0014 */
[----:B------:R-:W-:Y:S01]  /*cc60*/  SHF.L.U32 R5, R5, 0x1f, RZ ;  /* 0x0000001f05057819 */ /* 0x000fe200000006ff */
[----:B------:R-:W-:Y:S01]  /*cc70*/  IMAD.MOV.U32 R62, RZ, RZ, R8 ;  /* 0x000000ffff3e7224 */ /* 0x000fe200078e0008 */
[----:B------:R-:W-:Y:S01]  /*cc80*/  PRMT R77, R4, 0x5410, R6 ;  /* 0x00005410044d7816 */ /* 0x000fe20000000006 */
[----:B------:R-:W-:Y:S01]  /*cc90*/  IMAD.MOV.U32 R6, RZ, RZ, R12 ;  /* 0x000000ffff067224 */ /* 0x000fe200078e000c */
[----:B------:R-:W0:Y:S01]  /*cca0*/  SYNCS.PHASECHK.TRANS64.TRYWAIT P0, [R2+URZ+0x2a800], R5 ;  /* 0x02a80005020075a7 */ /* 0x000e22000800017f */
[----:B------:R-:W-:Y:S01]  /*ccb0*/  PRMT R73, R73, 0x5410, R7 ;  /* 0x0000541049497816 */ /* 0x000fe20000000007 */
[----:B------:R-:W-:Y:S01]  /*ccc0*/  IMAD.MOV.U32 R7, RZ, RZ, R13 ;  /* 0x000000ffff077224 */ /* 0x000fe200078e000d */
[----:B------:R-:W-:Y:S01]  /*ccd0*/  PRMT R62, R62, 0x5410, R62 ;  /* 0x000054103e3e7816 */ /* 0x000fe2000000003e */
[----:B------:R-:W-:Y:S01]  /*cce0*/  IMAD.MOV.U32 R4, RZ, RZ, R21 ;  /* 0x000000ffff047224 */ /* 0x000fe200078e0015 */
[----:B------:R-:W-:Y:S01]  /*ccf0*/  BSSY B1, `(.L_x_1596) ;  /* 0x0000019000017945 */ /* 0x000fe20003800000 */
[----:B------:R-:W-:Y:S01]  /*cd00*/  IMAD.MOV.U32 R63, RZ, RZ, R34 ;  /* 0x000000ffff3f7224 */ /* 0x000fe200078e0022 */
        /* <DEDUP_REMOVED lines=10> */
[----:B------:R-:W-:Y:S01]  /*cdb0*/  IMAD.MOV.U32 R7, RZ, RZ, R29 ;  /* 0x000000ffff077224 */ /* 0x000fe200078e001d */
[----:B------:R-:W-:Y:S01]  /*cdc0*/  ISETP.GE.AND P1, PT, R162, R67, PT ;  /* 0x00000043a200720c */ /* 0x000fe20003f26270 */
[----:B------:R-:W-:-:S03]  /*cdd0*/  IMAD.MOV.U32 R4, RZ, RZ, R35 ;  /* 0x000000ffff047224 */ /* 0x000fc600078e0023 */
[----:B------:R-:W-:Y:S01]  /*cde0*/  PRMT R78, R6, 0x5410, R7 ;  /* 0x00005410064e7816 */ /* 0x000fe20000000007 */
[----:B------:R-:W-:Y:S01]  /*cdf0*/  IMAD.MOV.U32 R6, RZ, RZ, R25 ;  /* 0x000000ffff067224 */ /* 0x000fe200078e0019 */
[----:B------:R-:W-:Y:S01]  /*ce00*/  PRMT R82, R82, 0x5410, R4 ;  /* 0x0000541052527816 */ /* 0x000fe20000000004 */
[----:B------:R-:W-:Y:S01]  /*ce10*/  IMAD.MOV.U32 R7, RZ, RZ, R14 ;  /* 0x000000ffff077224 */ /* 0x000fe200078e000e */
[----:B------:R-:W-:-:S04]  /*ce20*/  MOV R4, R24 ;  /* 0x0000001800047202 */ /* 0x000fc80000000f00 */
[----:B------:R-:W-:Y:S01]  /*ce30*/  PRMT R74, R4, 0x5410, R6 ;  /* 0x00005410044a7816 */ /* 0x000fe20000000006 */
[----:B------:R-:W-:Y:S01]  /*ce40*/  IMAD.MOV.U32 R4, RZ, RZ, R10 ;  /* 0x000000ffff047224 */ /* 0x000fe200078e000a */
[----:B--2---:R-:W-:Y:S01]  /*ce50*/  PRMT R65, R7, 0x5410, R63 ;  /* 0x0000541007417816 */ /* 0x004fe2000000003f */
[----:B------:R-:W-:Y:S01]  /*ce60*/  IMAD.MOV.U32 R6, RZ, RZ, R11 ;  /* 0x000000ffff067224 */ /* 0x000fe200078e000b */
[----:B0-----:R-:W-:Y:S06]  /*ce70*/  @!P0 BRA `(.L_x_1597) ;  /* 0x000001f4003c8947 */ /* 0x001fec0003800000 */
.L_x_1943:
[----:B------:R-:W-:Y:S05]  /*ce80*/  BSYNC B1 ;  /* 0x0000000000017941 */ /* 0x000fea0003800000 */
.L_x_1596:
        /* <DEDUP_REMOVED lines=13> */
[----:B------:R-:W-:Y:S01]  /*cf60*/  SHF.R.U32.HI R91, RZ, 0x10, R61 ;  /* 0x00000010ff5b7819 */ /* 0x000fe2000001163d */
[--C-:B------:R-:W-:Y:S01]  /*cf70*/  HADD2.F32 R90, -RZ, R88.reuse.H1_H1 ;  /* 0x30000058ff5a7230 */ /* 0x100fe20000004100 */
[----:B------:R-:W-:Y:S01]  /*cf80*/  SHF.R.U32.HI R93, RZ, 0x10, R59 ;  /* 0x00000010ff5d7819 */ /* 0x000fe2000001163b */
[----:B------:R-:W-:Y:S01]  /*cf90*/  HADD2.F32 R92, -RZ, R88.H0_H0 ;  /* 0x20000058ff5c7230 */ /* 0x000fe20000004100 */
[----:B------:R-:W-:Y:S01]  /*cfa0*/  SHF.R.U64 R60, R60, 0x10, R61 ;  /* 0x000000103c3c7819 */ /* 0x000fe2000000123d */
[----:B------:R-:W-:Y:S01]  /*cfb0*/  HADD2.F32 R91, -RZ, R91.H0_H0 ;  /* 0x2000005bff5b7230 */ /* 0x000fe20000004100 */
[----:B------:R-:W-:Y:S01]  /*cfc0*/  SHF.R.U64 R58, R58, 0x10, R59 ;  /* 0x000000103a3a7819 */ /* 0x000fe2000000123b */
[----:B------:R-:W-:Y:S02]  /*cfd0*/  HADD2.F32 R93, -RZ, R93.H0_H0 ;  /* 0x2000005dff5d7230 */ /* 0x000fe40000004100 */
[----:B------:R-:W-:-:S02]  /*cfe0*/  HADD2.F32 R60, -RZ, R60.H0_H0 ;  /* 0x2000003cff3c7230 */ /* 0x000fc40000004100 */
[----:B------:R-:W-:Y:S02]  /*cff0*/  HADD2.F32 R58, -RZ, R58.H0_H0 ;  /* 0x2000003aff3a7230 */ /* 0x000fe40000004100 */
[--C-:B0-----:R-:W-:Y:S02]  /*d000*/  HADD2.F32 R89, -RZ, R7.reuse.H1_H1 ;  /* 0x30000007ff597230 */ /* 0x101fe40000004100 */
[----:B------:R-:W-:Y:S02]  /*d010*/  HADD2.F32 R88, -RZ, R7.H0_H0 ;  /* 0x20000007ff587230 */ /* 0x000fe40000004100 */
[--C-:B------:R-:W-:Y:S02]  /*d020*/  HADD2.F32 R61, -RZ, R4.reuse.H1_H1 ;  /* 0x30000004ff3d7230 */ /* 0x100fe40000004100 */
[C---:B------:R-:W-:Y:S01]  /*d030*/  FMUL.FTZ R95, R89.reuse, R93 ;  /* 0x0000005d595f7220 */ /* 0x040fe20000410000 */
[----:B------:R-:W-:Y:S01]  /*d040*/  FMUL.FTZ R96, R89, R91 ;  /* 0x0000005b59607220 */ /* 0x000fe20000410000 */
[----:B------:R-:W-:-:S02]  /*d050*/  HADD2.F32 R59, -RZ, R4.H0_H0 ;  /* 0x20000004ff3b7230 */ /* 0x000fc40000004100 */
[C---:B------:R-:W-:Y:S01]  /*d060*/  FFMA.FTZ R95, R88.reuse, R91, -R95 ;  /* 0x0000005b585f7223 */ /* 0x040fe2000001085f */
[----:B------:R-:W-:Y:S01]  /*d070*/  FFMA.FTZ R96, R88, R93, R96 ;  /* 0x0000005d58607223 */ /* 0x000fe20000010060 */
[C---:B------:R-:W-:Y:S01]  /*d080*/  FMUL.FTZ R94, R61.reuse, R92 ;  /* 0x0000005c3d5e7220 */ /* 0x040fe20000410000 */
[-C--:B------:R-:W-:Y:S01]  /*d090*/  FMUL.FTZ R88, R61, R90.reuse ;  /* 0x0000005a3d587220 */ /* 0x080fe20000410000 */
[--C-:B------:R-:W-:Y:S02]  /*d0a0*/  HADD2.F32 R7, -RZ, R6.reuse.H0_H0 ;  /* 0x20000006ff077230 */ /* 0x100fe40000004100 */
[----:B------:R-:W-:Y:S02]  /*d0b0*/  HADD2.F32 R4, -RZ, R5.H0_H0 ;  /* 0x20000005ff047230 */ /* 0x000fe40000004100 */
[C---:B------:R-:W-:Y:S01]  /*d0c0*/  FFMA.FTZ R94, R59.reuse, R90, -R94 ;  /* 0x0000005a3b5e7223 */ /* 0x040fe2000001085e */
[----:B------:R-:W-:Y:S02]  /*d0d0*/  HADD2.F32 R61, -RZ, R87.H1_H1 ;  /* 0x30000057ff3d7230 */ /* 0x000fe40000004100 */
[----:B------:R-:W-:Y:S01]  /*d0e0*/  FFMA.FTZ R59, R59, R92, R88 ;  /* 0x0000005c3b3b7223 */ /* 0x000fe20000010058 */
[----:B------:R-:W-:-:S02]  /*d0f0*/  HADD2.F32 R6, -RZ, R6.H1_H1 ;  /* 0x30000006ff067230 */ /* 0x000fc40000004100 */
[----:B------:R-:W-:Y:S02]  /*d100*/  HADD2.F32 R5, -RZ, R5.H1_H1 ;  /* 0x30000005ff057230 */ /* 0x000fe40000004100 */
[----:B------:R-:W-:Y:S02]  /*d110*/  HADD2.F32 R87, -RZ, R87.H0_H0 ;  /* 0x20000057ff577230 */ /* 0x000fe40000004100 */
[C---:B------:R-:W-:Y:S01]  /*d120*/  FMUL.FTZ R88, R6.reuse, R61 ;  /* 0x0000003d06587220 */ /* 0x040fe20000410000 */
[C---:B------:R-:W-:Y:S01]  /*d130*/  FMUL.FTZ R89, R5.reuse, R58 ;  /* 0x0000003a05597220 */ /* 0x040fe20000410000 */
[-C--:B------:R-:W-:Y:S01]  /*d140*/  FMUL.FTZ R91, R5, R60.reuse ;  /* 0x0000003c055b7220 */ /* 0x080fe20000410000 */
[-C--:B------:R-:W-:Y:S01]  /*d150*/  FMUL.FTZ R90, R6, R87.reuse ;  /* 0x00000057065a7220 */ /* 0x080fe20000410000 */
[C---:B------:R-:W-:Y:S01]  /*d160*/  FFMA.FTZ R6, R7.reuse, R87, -R88 ;  /* 0x0000005707067223 */ /* 0x040fe20000010858 */
[C---:B------:R-:W-:Y:S01]  /*d170*/  FFMA.FTZ R5, R4.reuse, R60, -R89 ;  /* 0x0000003c04057223 */ /* 0x040fe20000010859 */
[----:B------:R-:W-:Y:S01]  /*d180*/  FFMA.FTZ R58, R4, R58, R91 ;  /* 0x0000003a043a7223 */ /* 0x000fe2000001005b */
[----:B------:R-:W-:Y:S01]  /*d190*/  FFMA.FTZ R61, R7, R61, R90 ;  /* 0x0000003d073d7223 */ /* 0x000fe2000001005a */
[----:B------:R-:W-:-:S02]  /*d1a0*/  F2FP.F16.F32.PACK_AB R7, R96, R95 ;  /* 0x0000005f6007723e */ /* 0x000fc400000000ff */
[----:B------:R-:W-:Y:S02]  /*d1b0*/  F2FP.F16.F32.PACK_AB R4, R59, R94 ;  /* 0x0000005e3b04723e */ /* 0x000fe400000000ff */
[----:B------:R-:W-:Y:S02]  /*d1c0*/  F2FP.F16.F32.PACK_AB R6, R61, R6 ;  /* 0x000000063d06723e */ /* 0x000fe400000000ff */
[----:B------:R-:W-:-:S05]  /*d1d0*/  F2FP.F16.F32.PACK_AB R5, R58, R5 ;  /* 0x000000053a05723e */ /* 0x000fca00000000ff */
[----:B------:R0:W-:Y:S02]  /*d1e0*/  STS.128 [R3+0xc400], R4 ;  /* 0x00c4000403007388 */ /* 0x0001e40000000c00 */
.L_x_1601:
[----:B------:R-:W-:Y:S05]  /*d1f0*/  BSYNC B2 ;  /* 0x0000000000027941 */ /* 0x000fea0003800000 */
.L_x_1600:
[----:B------:R-:W-:Y:S04]  /*d200*/  BSSY B2, `(.L_x_1602) ;  /* 0x000002c000027945 */ /* 0x000fe80003800000 */
[----:B------:R-:W-:Y:S05]  /*d210*/  @P1 BRA `(.L_x_1603) ;  /* 0x0000000000a81947 */ /* 0x000fea0003800000 */
[----:B0-----:R-:W0:Y:S01]  /*d220*/  LDS.128 R4, [R0] ;  /* 0x0000000000047984 */ /* 0x001e220000000c00 */
[----:B------:R-:W-:Y:S01]  /*d230*/  SHF.R.U32.HI R59, RZ, 0x10, R57 ;  /* 0x00000010ff3b7819 */ /* 0x000fe20000011639 */
[----:B------:R-:W-:Y:S01]  /*d240*/  HADD2.F32 R58, -RZ, R84.H0_H0 ;  /* 0x20000054ff3a7230 */ /* 0x000fe20000004100 */
[----:B------:R-:W-:Y:S01]  /*d250*/  SHF.R.U32.HI R61, RZ, 0x10, R55 ;  /* 0x00000010ff3d7819 */ /* 0x000fe20000011637 */
[----:B------:R-:W-:Y:S01]  /*d260*/  HADD2.F32 R60, -RZ, R83.H0_H0 ;  /* 0x20000053ff3c7230 */ /* 0x000fe20000004100 */
[----:B------:R-:W-:Y:S01]  /*d270*/  SHF.R.U64 R91, R56, 0x10, R57 ;  /* 0x00000010385b7819 */ /* 0x000fe20000001239 */
[----:B------:R-:W-:Y:S01]  /*d280*/  HADD2.F32 R59, -RZ, R59.H0_H0 ;  /* 0x2000003bff3b7230 */ /* 0x000fe20000004100 */
[----:B------:R-:W-:Y:S01]  /*d290*/  SHF.R.U64 R89, R54, 0x10, R55 ;  /* 0x0000001036597819 */ /* 0x000fe20000001237 */
[----:B------:R-:W-:Y:S02]  /*d2a0*/  HADD2.F32 R61, -RZ, R61.H0_H0 ;  /* 0x2000003dff3d7230 */ /* 0x000fe40000004100 */
[----:B------:R-:W-:-:S02]  /*d2b0*/  HADD2.F32 R83, -RZ, R83.H1_H1 ;  /* 0x30000053ff537230 */ /* 0x000fc40000004100 */
[----:B------:R-:W-:Y:S02]  /*d2c0*/  HADD2.F32 R84, -RZ, R84.H1_H1 ;  /* 0x30000054ff547230 */ /* 0x000fe40000004100 */
[--C-:B0-----:R-:W-:Y:S02]  /*d2d0*/  HADD2.F32 R57, -RZ, R7.reuse.H1_H1 ;  /* 0x30000007ff397230 */ /* 0x101fe40000004100 */
[----:B------:R-:W-:Y:S02]  /*d2e0*/  HADD2.F32 R56, -RZ, R7.H0_H0 ;  /* 0x20000007ff387230 */ /* 0x000fe40000004100 */
[--C-:B------:R-:W-:Y:S02]  /*d2f0*/  HADD2.F32 R7, -RZ, R4.reuse.H0_H0 ;  /* 0x20000004ff077230 */ /* 0x100fe40000004100 */
[C---:B------:R-:W-:Y:S01]  /*d300*/  FMUL.FTZ R90, R57.reuse, R59 ;  /* 0x0000003b395a7220 */ /* 0x040fe20000410000 */
[----:B------:R-:W-:Y:S02]  /*d310*/  HADD2.F32 R4, -RZ, R4.H1_H1 ;  /* 0x30000004ff047230 */ /* 0x000fe40000004100 */
[----:B------:R-:W-:Y:S01]  /*d320*/  FMUL.FTZ R87, R57, R61 ;  /* 0x0000003d39577220 */ /* 0x000fe20000410000 */
[----:B------:R-:W-:-:S02]  /*d330*/  HADD2.F32 R54, -RZ, R6.H0_H0 ;  /* 0x20000006ff367230 */ /* 0x000fc40000004100 */
[----:B------:R-:W-:Y:S01]  /*d340*/  FFMA.FTZ R92, R56, R61, R90 ;  /* 0x0000003d385c7223 */ /* 0x000fe2000001005a */
[----:B------:R-:W-:Y:S02]  /*d350*/  HADD2.F32 R55, -RZ, R6.H1_H1 ;  /* 0x30000006ff377230 */ /* 0x000fe40000004100 */
[----:B------:R-:W-:Y:S01]  /*d360*/  FMUL.FTZ R88, R4, R60 ;  /* 0x0000003c04587220 */ /* 0x000fe20000410000 */
[--C-:B------:R-:W-:Y:S02]  /*d370*/  HADD2.F32 R6, -RZ, R5.reuse.H0_H0 ;  /* 0x20000005ff067230 */ /* 0x100fe40000004100 */
[----:B------:R-:W-:Y:S01]  /*d380*/  FFMA.FTZ R87, R56, R59, -R87 ;  /* 0x0000003b38577223 */ /* 0x000fe20000010857 */
[-C--:B------:R-:W-:Y:S01]  /*d390*/  FMUL.FTZ R90, R4, R58.reuse ;  /* 0x0000003a045a7220 */ /* 0x080fe20000410000 */
[----:B------:R-:W-:Y:S02]  /*d3a0*/  HADD2.F32 R5, -RZ, R5.H1_H1 ;  /* 0x30000005ff057230 */ /* 0x000fe40000004100 */
[----:B------:R-:W-:Y:S01]  /*d3b0*/  FFMA.FTZ R88, R7, R58, -R88 ;  /* 0x0000003a07587223 */ /* 0x000fe20000010858 */
[----:B------:R-:W-:-:S02]  /*d3c0*/  HADD2.F32 R56, -RZ, R89.H0_H0 ;  /* 0x20000059ff387230 */ /* 0x000fc40000004100 */
[----:B------:R-:W-:Y:S01]  /*d3d0*/  FFMA.FTZ R57, R7, R60, R90 ;  /* 0x0000003c07397223 */ /* 0x000fe2000001005a */
[----:B------:R-:W-:Y:S02]  /*d3e0*/  HADD2.F32 R4, -RZ, R91.H0_H0 ;  /* 0x2000005bff047230 */ /* 0x000fe40000004100 */
[CC--:B------:R-:W-:Y:S01]  /*d3f0*/  FMUL.FTZ R59, R55.reuse, R83.reuse ;  /* 0x00000053373b7220 */ /* 0x0c0fe20000410000 */
[----:B------:R-:W-:Y:S01]  /*d400*/  FMUL.FTZ R58, R55, R84 ;  /* 0x00000054373a7220 */ /* 0x000fe20000410000 */
[C---:B------:R-:W-:Y:S01]  /*d410*/  FMUL.FTZ R7, R5.reuse, R56 ;  /* 0x0000003805077220 */ /* 0x040fe20000410000 */
[----:B------:R-:W-:Y:S01]  /*d420*/  FMUL.FTZ R55, R5, R4 ;  /* 0x0000000405377220 */ /* 0x000fe20000410000 */
[C---:B------:R-:W-:Y:S01]  /*d430*/  FFMA.FTZ R59, R54.reuse, R84, -R59 ;  /* 0x00000054363b7223 */ /* 0x040fe2000001083b */
[----:B------:R-:W-:Y:S01]  /*d440*/  FFMA.FTZ R58, R54, R83, R58 ;  /* 0x00000053363a7223 */ /* 0x000fe2000001003a */
[C---:B------:R-:W-:Y:S01]  /*d450*/  FFMA.FTZ R5, R6.reuse, R4, -R7 ;  /* 0x0000000406057223 */ /* 0x040fe20000010807 */
[----:B------:R-:W-:Y:S01]  /*d460*/  FFMA.FTZ R56, R6, R56, R55 ;  /* 0x0000003806387223 */ /* 0x000fe20000010037 */
[----:B------:R-:W-:-:S02]  /*d470*/  F2FP.F16.F32.PACK_AB R7, R92, R87 ;  /* 0x000000575c07723e */ /* 0x000fc400000000ff */
[----:B------:R-:W-:Y:S02]  /*d480*/  F2FP.F16.F32.PACK_AB R6, R58, R59 ;  /* 0x0000003b3a06723e */ /* 0x000fe400000000ff */
[----:B------:R-:W-:Y:S02]  /*d490*/  F2FP.F16.F32.PACK_AB R4, R57, R88 ;  /* 0x000000583904723e */ /* 0x000fe400000000ff */
[----:B------:R-:W-:-:S05]  /*d4a0*/  F2FP.F16.F32.PACK_AB R5, R56, R5 ;  /* 0x000000053805723e */ /* 0x000fca00000000ff */
[----:B------:R1:W-:Y:S02]  /*d4b0*/  STS.128 [R0], R4 ;  /* 0x0000000400007388 */ /* 0x0003e40000000c00 */
.L_x_1603:
[----:B------:R-:W-:Y:S05]  /*d4c0*/  BSYNC B2 ;  /* 0x0000000000027941 */ /* 0x000fea0003800000 */
.L_x_1602:
[----:B------:R-:W-:Y:S04]  /*d4d0*/  BSSY B2, `(.L_x_1604) ;  /* 0x000002c000027945 */ /* 0x000fe80003800000 */
[----:B------:R-:W-:Y:S05]  /*d4e0*/  @P2 BRA `(.L_x_1605) ;  /* 0x0000000000a82947 */ /* 0x000fea0003800000 */
[----:B01----:R-:W0:Y:S01]  /*d4f0*/  LDS.128 R4, [R3+0x10400] ;  /* 0x0104000003047984 */ /* 0x003e220000000c00 */
        /* <DEDUP_REMOVED lines=40> */
[----:B------:R2:W-:Y:S02]  /*d780*/  STS.128 [R3+0x10400], R4 ;  /* 0x0104000403007388 */ /* 0x0005e40000000c00 */
.L_x_1605:
[----:B------:R-:W-:Y:S05]  /*d790*/  BSYNC B2 ;  /* 0x0000000000027941 */ /* 0x000fea0003800000 */
.L_x_1604:
[----:B------:R-:W-:Y:S04]  /*d7a0*/  BSSY B2, `(.L_x_1606) ;  /* 0x000002c000027945 */ /* 0x000fe80003800000 */
[----:B------:R-:W-:Y:S05]  /*d7b0*/  @P3 BRA `(.L_x_1607) ;  /* 0x0000000000a83947 */ /* 0x000fea0003800000 */
[----:B012---:R-:W0:Y:S01]  /*d7c0*/  LDS.128 R4, [R0+0x4000] ;  /* 0x0040000000047984 */ /* 0x007e220000000c00 */
        /* <DEDUP_REMOVED lines=41> */
.L_x_1607:
[----:B------:R-:W-:Y:S05]  /*da60*/  BSYNC B2 ;  /* 0x0000000000027941 */ /* 0x000fea0003800000 */
.L_x_1606:
[----:B------:R-:W-:Y:S04]  /*da70*/  BSSY B2, `(.L_x_1608) ;  /* 0x000002c000027945 */ /* 0x000fe80003800000 */
[----:B------:R-:W-:Y:S05]  /*da80*/  @P4 BRA `(.L_x_1609) ;  /* 0x0000000000a84947 */ /* 0x000fea0003800000 */
[----:B0123--:R-:W0:Y:S01]  /*da90*/  LDS.128 R4, [R3+0x14400] ;  /* 0x0144000003047984 */ /* 0x00fe220000000c00 */
[----:B------:R-:W-:Y:S01]  /*daa0*/  SHF.R.U32.HI R47, RZ, 0x10, R45 ;  /* 0x00000010ff2f7819 */ /* 0x000fe2000001162d */
[----:B------:R-:W-:Y:S01]  /*dab0*/  HADD2.F32 R46, -RZ, R70.H1_H1 ;  /* 0x30000046ff2e7230 */ /* 0x000fe20000004100 */
[----:B------:R-:W-:Y:S01]  /*dac0*/  SHF.R.U32.HI R49, RZ, 0x10, R43 ;  /* 0x00000010ff317819 */ /* 0x000fe2000001162b */
[----:B------:R-:W-:Y:S01]  /*dad0*/  HADD2.F32 R48, -RZ, R71.H1_H1 ;  /* 0x30000047ff307230 */ /* 0x000fe20000004100 */
        /* <DEDUP_REMOVED lines=37> */
.L_x_1609:
[----:B------:R-:W-:Y:S05]  /*dd30*/  BSYNC B2 ;  /* 0x0000000000027941 */ /* 0x000fea0003800000 */
.L_x_1608:
[----:B------:R-:W-:Y:S05]  /*dd40*/  @P5 BRA `(.L_x_1599) ;  /* 0x0000000000a85947 */ /* 0x000fea0003800000 */
[----:B01234-:R-:W0:Y:S01]  /*dd50*/  LDS.128 R4, [R0+0x8000] ;  /* 0x0080000000047984 */ /* 0x01fe220000000c00 */
[----:B------:R-:W-:Y:S01]  /*dd60*/  SHF.R.U32.HI R43, RZ, 0x10, R37 ;  /* 0x00000010ff2b7819 */ /* 0x000fe20000011625 */
[----:B------:R-:W-:Y:S01]  /*dd70*/  HADD2.F32 R42, -RZ, R66.H1_H1 ;  /* 0x30000042ff2a7230 */ /* 0x000fe20000004100 */
[--C-:B------:R-:W-:Y:S01]  /*dd80*/  SHF.R.U32.HI R45, RZ, 0x10, R39.reuse ;  /* 0x00000010ff2d7819 */ /* 0x100fe20000011627 */
        /* <DEDUP_REMOVED lines=38> */
.L_x_1599:
[----:B------:R-:W-:Y:S05]  /*dff0*/  BSYNC B1 ;  /* 0x0000000000017941 */ /* 0x000fea0003800000 */
.L_x_1598:
        /* <DEDUP_REMOVED lines=12> */
[--C-:B------:R-:W-:Y:S01]  /*e0c0*/  SHF.R.U64 R47, R40, 0x10, R41.reuse ;  /* 0x00000010282f7819 */ /* 0x100fe20000001229 */
[----:B------:R-:W-:Y:S01]  /*e0d0*/  HADD2.F32 R38, -RZ, R86.H0_H0 ;  /* 0x20000056ff267230 */ /* 0x000fe20000004100 */
[----:B------:R-:W-:Y:S01]  /*e0e0*/  SHF.R.U32.HI R39, RZ, 0x10, R41 ;  /* 0x00000010ff277819 */ /* 0x000fe20000011629 */
[--C-:B------:R-:W-:Y:S01]  /*e0f0*/  HADD2.F32 R40, -RZ, R85.reuse.H0_H0 ;  /* 0x20000055ff287230 */ /* 0x100fe20000004100 */
[--C-:B------:R-:W-:Y:S01]  /*e100*/  SHF.R.U32.HI R41, RZ, 0x10, R31.reuse ;  /* 0x00000010ff297819 */ /* 0x100fe2000001161f */
[----:B------:R-:W-:Y:S01]  /*e110*/  HADD2.F32 R85, -RZ, R85.H1_H1 ;  /* 0x30000055ff557230 */ /* 0x000fe20000004100 */
[----:B------:R-:W-:Y:S01]  /*e120*/  SHF.R.U64 R45, R30, 0x10, R31 ;  /* 0x000000101e2d7819 */ /* 0x000fe2000000121f */
[----:B------:R-:W-:Y:S02]  /*e130*/  HADD2.F32 R39, -RZ, R39.H0_H0 ;  /* 0x20000027ff277230 */ /* 0x000fe40000004100 */
[----:B------:R-:W-:-:S02]  /*e140*/  HADD2.F32 R41, -RZ, R41.H0_H0 ;  /* 0x20000029ff297230 */ /* 0x000fc40000004100 */
        /* <DEDUP_REMOVED lines=32> */
.L_x_1612:
[----:B------:R-:W-:Y:S05]  /*e350*/  BSYNC B1 ;  /* 0x0000000000017941 */ /* 0x000fea0003800000 */
.L_x_1611:
[----:B------:R-:W-:Y:S04]  /*e360*/  BSSY B1, `(.L_x_1613) ;  /* 0x000002c000017945 */ /* 0x000fe80003800000 */
[----:B------:R-:W-:Y:S05]  /*e370*/  @P1 BRA `(.L_x_1614) ;  /* 0x0000000000a81947 */ /* 0x000fea0003800000 */
[----:B0-----:R-:W0:Y:S01]  /*e380*/  LDS.128 R4, [R0+0x2000] ;  /* 0x0020000000047984 */ /* 0x001e220000000c00 */
        /* <DEDUP_REMOVED lines=41> */
.L_x_1614:
[----:B------:R-:W-:Y:S05]  /*e620*/  BSYNC B1 ;  /* 0x0000000000017941 */ /* 0x000fea0003800000 */
.L_x_1613:
        /* <DEDUP_REMOVED lines=44> */
.L_x_1616:
[----:B------:R-:W-:Y:S05]  /*e8f0*/  BSYNC B1 ;  /* 0x0000000000017941 */ /* 0x000fea0003800000 */
.L_x_1615:
[----:B------:R-:W-:Y:S04]  /*e900*/  BSSY B1, `(.L_x_1617) ;  /* 0x000002c000017945 */ /* 0x000fe80003800000 */
[----:B------:R-:W-:Y:S05]  /*e910*/  @P3 BRA `(.L_x_1618) ;  /* 0x0000000000a83947 */ /* 0x000fea0003800000 */
[----:B012---:R-:W0:Y:S01]  /*e920*/  LDS.128 R4, [R0+0x6000] ;  /* 0x0060000000047984 */ /* 0x007e220000000c00 */
[----:B------:R-:W-:Y:S01]  /*e930*/  SHF.R.U32.HI R27, RZ, 0x10, R25 ;  /* 0x00000010ff1b7819 */ /* 0x000fe20000011619 */
[----:B------:R-:W-:Y:S01]  /*e940*/  HADD2.F32 R26, -RZ, R74.H0_H0 ;  /* 0x2000004aff1a7230 */ /* 0x000fe20000004100 */
[----:B------:R-:W-:Y:S01]  /*e950*/  SHF.R.U32.HI R29, RZ, 0x10, R21 ;  /* 0x00000010ff1d7819 */ /* 0x000fe20000011615 */
[----:B------:R-:W-:Y:S01]  /*e960*/  HADD2.F32 R28, -RZ, R73.H1_H1 ;  /* 0x30000049ff1c7230 */ /* 0x000fe20000004100 */
[----:B------:R-:W-:Y:S01]  /*e970*/  SHF.R.U64 R35, R24, 0x10, R25 ;  /* 0x0000001018237819 */ /* 0x000fe20000001219 */
[----:B------:R-:W-:Y:S01]  /*e980*/  HADD2.F32 R27, -RZ, R27.H0_H0 ;  /* 0x2000001bff1b7230 */ /* 0x000fe20000004100 */
        /* <DEDUP_REMOVED lines=35> */
.L_x_1618:
[----:B------:R-:W-:Y:S05]  /*ebc0*/  BSYNC B1 ;  /* 0x0000000000017941 */ /* 0x000fea0003800000 */
.L_x_1617:
[----:B------:R-:W-:Y:S04]  /*ebd0*/  BSSY B1, `(.L_x_1619) ;  /* 0x000002c000017945 */ /* 0x000fe80003800000 */
[----:B------:R-:W-:Y:S05]  /*ebe0*/  @P4 BRA `(.L_x_1620) ;  /* 0x0000000000a84947 */ /* 0x000fea0003800000 */
[----:B0123--:R-:W0:Y:S01]  /*ebf0*/  LDS.128 R4, [R3+0x16400] ;  /* 0x0164000003047984 */ /* 0x00fe220000000c00 */
[----:B------:R-:W-:Y:S01]  /*ec00*/  SHF.R.U32.HI R21, RZ, 0x10, R15 ;  /* 0x00000010ff157819 */ /* 0x000fe2000001160f */
[----:B------:R-:W-:Y:S01]  /*ec10*/  HADD2.F32 R20, -RZ, R65.H0_H0 ;  /* 0x20000041ff147230 */ /* 0x000fe20000004100 */
[----:B------:R-:W-:Y:S01]  /*ec20*/  SHF.R.U32.HI R25, RZ, 0x10, R13 ;  /* 0x00000010ff197819 */ /* 0x000fe2000001160d */
[--C-:B------:R-:W-:Y:S01]  /*ec30*/  HADD2.F32 R24, -RZ, R64.reuse.H1_H1 ;  /* 0x30000040ff187230 */ /* 0x100fe20000004100 */
        /* <DEDUP_REMOVED lines=24> */
[C---:B------:R-:W-:Y:S01]  /*edc0*/  FMUL.FTZ R21, R13.reuse, R64 ;  /* 0x000000400d157220 */ /* 0x040fe20000410000 */
[-C--:B------:R-:W-:Y:S01]  /*edd0*/  FMUL.FTZ R25, R13, R65.reuse ;  /* 0x000000410d197220 */ /* 0x080fe20000410000 */
        /* <DEDUP_REMOVED lines=11> */
.L_x_1620:
[----:B------:R-:W-:Y:S05]  /*ee90*/  BSYNC B1 ;  /* 0x0000000000017941 */ /* 0x000fea0003800000 */
.L_x_1619:
[----:B------:R-:W-:Y:S05]  /*eea0*/  @P5 BRA `(.L_x_1610) ;  /* 0x0000003400945947 */ /* 0x000fea0003800000 */
[----:B01234-:R-:W0:Y:S01]  /*eeb0*/  LDS.128 R4, [R0+0xa000] ;  /* 0x00a0000000047984 */ /* 0x01fe220000000c00 */
[----:B------:R-:W-:Y:S01]  /*eec0*/  SHF.R.U32.HI R14, RZ, 0x10, R9 ;  /* 0x00000010ff0e7819 */ /* 0x000fe20000011609 */
[--C-:B------:R-:W-:Y:S01]  /*eed0*/  HADD2.F32 R13, -RZ, R62.reuse.H1_H1 ;  /* 0x3000003eff0d7230 */ /* 0x100fe20000004100 */
[--C-:B------:R-:W-:Y:S01]  /*eee0*/  SHF.R.U32.HI R12, RZ, 0x10, R11.reuse ;  /* 0x00000010ff0c7819 */ /* 0x100fe2000001160b */
[----:B------:R-:W-:Y:S01]  /*eef0*/  HADD2.F32 R62, -RZ, R62.H0_H0 ;  /* 0x2000003eff3e7230 */ /* 0x000fe20000004100 */
[----:B------:R-:W-:Y:S01]  /*ef00*/  SHF.R.U64 R24, R10, 0x10, R11 ;  /* 0x000000100a187819 */ /* 0x000fe2000000120b */
[----:B------:R-:W-:Y:S01]  /*ef10*/  HADD2.F32 R14, -RZ, R14.H0_H0 ;  /* 0x2000000eff0e7230 */ /* 0x000fe20000004100 */
[----:B------:R-:W-:Y:S01]  /*ef20*/  SHF.R.U64 R21, R8, 0x10, R9 ;  /* 0x0000001008157819 */ /* 0x000fe20000001209 */
[----:B------:R-:W-:Y:S02]  /*ef30*/  HADD2.F32 R12, -RZ, R12.H0_H0 ;  /* 0x2000000cff0c7230 */ /* 0x000fe40000004100 */
[----:B------:R-:W-:-:S02]  /*ef40*/  HADD2.F32 R11, -RZ, R63.H0_H0 ;  /* 0x2000003fff0b7230 */ /* 0x000fc40000004100 */
[----:B------:R-:W-:Y:S02]  /*ef50*/  HADD2.F32 R63, -RZ, R63.H1_H1 ;  /* 0x3000003fff3f7230 */ /* 0x000fe40000004100 */
[--C-:B0-----:R-:W-:Y:S02]  /*ef60*/  HADD2.F32 R10, -RZ, R7.reuse.H1_H1 ;  /* 0x30000007ff0a7230 */ /* 0x101fe40000004100 */
[--C-:B------:R-:W-:Y:S02]  /*ef70*/  HADD2.F32 R3, -RZ, R4.reuse.H0_H0 ;  /* 0x20000004ff037230 */ /* 0x100fe40000004100 */
[----:B------:R-:W-:Y:S02]  /*ef80*/  HADD2.F32 R9, -RZ, R7.H0_H0 ;  /* 0x20000007ff097230 */ /* 0x000fe40000004100 */
[C---:B------:R-:W-:Y:S01]  /*ef90*/  FMUL.FTZ R20, R10.reuse, R14 ;  /* 0x0000000e0a147220 */ /* 0x040fe20000410000 */
[----:B------:R-:W-:Y:S02]  /*efa0*/  HADD2.F32 R4, -RZ, R4.H1_H1 ;  /* 0x30000004ff047230 */ /* 0x000fe40000004100 */
[----:B------:R-:W-:Y:S01]  /*efb0*/  FMUL.FTZ R15, R10, R12 ;  /* 0x0000000c0a0f7220 */ /* 0x000fe20000410000 */
[----:B------:R-:W-:-:S02]  /*efc0*/  HADD2.F32 R7, -RZ, R6.H0_H0 ;  /* 0x20000006ff077230 */ /* 0x000fc40000004100 */
[C---:B------:R-:W-:Y:S01]  /*efd0*/  FFMA.FTZ R20, R9.reuse, R12, -R20 ;  /* 0x0000000c09147223 */ /* 0x040fe20000010814 */
[----:B------:R-:W-:Y:S02]  /*efe0*/  HADD2.F32 R8, -RZ, R6.H1_H1 ;  /* 0x30000006ff087230 */ /* 0x000fe40000004100 */
[C---:B------:R-:W-:Y:S01]  /*eff0*/  FMUL.FTZ R10, R4.reuse, R13 ;  /* 0x0000000d040a7220 */ /* 0x040fe20000410000 */
[--C-:B------:R-:W-:Y:S02]  /*f000*/  HADD2.F32 R6, -RZ, R5.reuse.H0_H0 ;  /* 0x20000005ff067230 */ /* 0x100fe40000004100 */
[----:B------:R-:W-:Y:S01]  /*f010*/  FFMA.FTZ R15, R9, R14, R15 ;  /* 0x0000000e090f7223 */ /* 0x000fe2000001000f */
[-C--:B------:R-:W-:Y:S01]  /*f020*/  FMUL.FTZ R12, R4, R11.reuse ;  /* 0x0000000b040c7220 */ /* 0x080fe20000410000 */
[----:B------:R-:W-:Y:S02]  /*f030*/  HADD2.F32 R5, -RZ, R5.H1_H1 ;  /* 0x30000005ff057230 */ /* 0x000fe40000004100 */
[----:B------:R-:W-:Y:S01]  /*f040*/  FFMA.FTZ R10, R3, R11, -R10 ;  /* 0x0000000b030a7223 */ /* 0x000fe2000001080a */
[----:B------:R-:W-:-:S02]  /*f050*/  HADD2.F32 R9, -RZ, R21.H0_H0 ;  /* 0x20000015ff097230 */ /* 0x000fc40000004100 */
[----:B------:R-:W-:Y:S01]  /*f060*/  FFMA.FTZ R3, R3, R13, R12 ;  /* 0x0000000d03037223 */ /* 0x000fe2000001000c */
[----:B------:R-:W-:Y:S02]  /*f070*/  HADD2.F32 R4, -RZ, R24.H0_H0 ;  /* 0x20000018ff047230 */ /* 0x000fe40000004100 */
[C---:B------:R-:W-:Y:S01]  /*f080*/  FMUL.FTZ R12, R8.reuse, R62 ;  /* 0x0000003e080c7220 */ /* 0x040fe20000410000 */
        /* <DEDUP_REMOVED lines=11> */
[----:B------:R0:W-:Y:S01]  /*f140*/  STS.128 [R0+0xa000], R4 ;  /* 0x00a0000400007388 */ /* 0x0001e20000000c00 */
[----:B------:R-:W-:Y:S05]  /*f150*/  BRA `(.L_x_1610) ;  /* 0x0000003000e87947 */ /* 0x000fea0003800000 */
.L_x_1589:
        /* <DEDUP_REMOVED lines=19> */
[----:B------:R-:W-:-:S04]  /*f290*/  IMAD.WIDE.U32 R6, R3, UR6, R6 ;  /* 0x0000000603067c25 */ /* 0x000fc8000f8e0006 */
[----:B------:R-:W-:Y:S01]  /*f2a0*/  IMAD R67, R3, UR7, R0 ;  /* 0x0000000703437c24 */ /* 0x000fe2000f8e0200 */
[----:B------:R-:W-:Y:S01]  /*f2b0*/  ULDC.64 UR6, c[0x0][0x400] ;  /* 0x0001000000067ab9 */ /* 0x000fe20000000a00 */
[----:B------:R-:W-:Y:S01]  /*f2c0*/  IMAD.IADD R61, R5, 0x1, R61 ;  /* 0x00000001053d7824 */ /* 0x000fe200078e023d */
[----:B------:R-:W-:Y:S01]  /*f2d0*/  LEA R3, P0, R4, UR4, 0x1 ;  /* 0x0000000404037c11 */ /* 0x000fe2000f8008ff */
[----:B------:R-:W-:Y:S01]  /*f2e0*/  IMAD.IADD R67, R7, 0x1, R67 ;  /* 0x0000000107437824 */ /* 0x000fe200078e0243 */
[----:B------:R-:W-:Y:S01]  /*f2f0*/  LEA R0, P1, R6, UR6, 0x1 ;  /* 0x0000000606007c11 */ /* 0x000fe2000f8208ff */
[----:B------:R-:W-:Y:S01]  /*f300*/  UMOV UR4, 0xffffffff ;  /* 0xffffffff00047882 */ /* 0x000fe20000000000 */
[----:B------:R-:W-:Y:S02]  /*f310*/  LEA.HI.X R61, R4, UR5, R61, 0x1, P0 ;  /* 0x00000005043d7c11 */ /* 0x000fe400080f0c3d */
[----:B------:R-:W-:Y:S01]  /*f320*/  LEA.HI.X R67, R6, UR7, R67, 0x1, P1 ;  /* 0x0000000706437c11 */ /* 0x000fe200088f0c43 */
[----:B------:R-:W-:Y:S08]  /*f330*/  BRA.DIV UR4, `(.L_x_1621) ;  /* 0x000001d204207947 */ /* 0x000ff0000b800000 */
[----:B------:R0:W1:Y:S04]  /*f340*/  SHFL.IDX PT, R7, R61, RZ, 0x1c1f ;  /* 0x001c1fff3d077589 */ /* 0x00006800000e0000 */
[----:B------:R0:W2:Y:S04]  /*f350*/  SHFL.IDX PT, R6, R3, RZ, 0x1c1f ;  /* 0x001c1fff03067589 */ /* 0x0000a800000e0000 */
[----:B------:R0:W3:Y:S04]  /*f360*/  SHFL.IDX PT, R4, R67, RZ, 0x1c1f ;  /* 0x001c1fff43047589 */ /* 0x0000e800000e0000 */
[----:B------:R0:W4:Y:S02]  /*f370*/  SHFL.IDX PT, R14, R0, RZ, 0x1c1f ;  /* 0x001c1fff000e7589 */ /* 0x00012400000e0000 */
.L_x_1949:
[----:B------:R-:W-:Y:S01]  /*f380*/  IMAD R69, R163, R10, RZ ;  /* 0x0000000aa3457224 */ /* 0x000fe200078e02ff */
[----:B------:R-:W-:Y:S01]  /*f390*/  BSSY B1, `(.L_x_1622) ;  /* 0x000002f000017945 */ /* 0x000fe20003800000 */
[----:B----4-:R-:W-:Y:S01]  /*f3a0*/  IMAD.MOV.U32 R12, RZ, RZ, R14 ;  /* 0x000000ffff0c7224 */ /* 0x010fe200078e000e */
[----:B---3--:R-:W-:Y:S02]  /*f3b0*/  MOV R13, R4 ;  /* 0x00000004000d7202 */ /* 0x008fe40000000f00 */
[----:B------:R-:W-:Y:S02]  /*f3c0*/  CS2R R44, SRZ ;  /* 0x00000000002c7805 */ /* 0x000fe4000001ff00 */
[----:B------:R-:W-:Y:S02]  /*f3d0*/  ISETP.GE.AND P0, PT, R64, R69, PT ;  /* 0x000000454000720c */ /* 0x000fe40003f06270 */
        /* <DEDUP_REMOVED lines=18> */
[----:B------:R-:W-:-:S02]  /*f500*/  CS2R R44, SRZ ;  /* 0x00000000002c7805 */ /* 0x000fc4000001ff00 */
[----:B------:R-:W-:-:S03]  /*f510*/  CS2R R46, SRZ ;  /* 0x00000000002e7805 */ /* 0x000fc6000001ff00 */
[----:B-12---:R-:W-:-:S04]  /*f520*/  @!P0 IMAD.WIDE R8, R18, 0x2, R6 ;  /* 0x0000000212088825 */ /* 0x006fc800078e0206 */
[----:B------:R-:W-:Y:S01]  /*f530*/  @!P1 IMAD.SHL.U32 R11, R222, 0x8, RZ ;  /* 0x00000008de0b9824 */ /* 0x000fe200078e00ff */
[----:B------:R1:W5:Y:S01]  /*f540*/  @!P0 LD.E.128 R32, desc[UR46][R8.64] ;  /* 0x0000002e08208980 */ /* 0x000362000c101d00 */
[----:B------:R-:W-:Y:S01]  /*f550*/  @!P2 IMAD.SHL.U32 R15, R223, 0x8, RZ ;  /* 0x00000008df0fa824 */ /* 0x000fe200078e00ff */
[----:B------:R-:W-:Y:S01]  /*f560*/  CS2R R28, SRZ ;  /* 0x00000000001c7805 */ /* 0x000fe2000001ff00 */
[----:B------:R-:W-:Y:S01]  /*f570*/  @!P1 IMAD.WIDE R4, R11, 0x2, R6 ;  /* 0x000000020b049825 */ /* 0x000fe200078e0206 */
[----:B------:R-:W-:Y:S02]  /*f580*/  CS2R R30, SRZ ;  /* 0x00000000001e7805 */ /* 0x000fe4000001ff00 */
[----:B------:R-:W-:Y:S02]  /*f590*/  CS2R R40, SRZ ;  /* 0x0000000000287805 */ /* 0x000fe4000001ff00 */
[----:B------:R-:W-:Y:S02]  /*f5a0*/  CS2R R42, SRZ ;  /* 0x00000000002a7805 */ /* 0x000fe4000001ff00 */
[----:B------:R-:W-:-:S02]  /*f5b0*/  CS2R R24, SRZ ;  /* 0x0000000000187805 */ /* 0x000fc4000001ff00 */
[----:B------:R-:W-:Y:S02]  /*f5c0*/  CS2R R26, SRZ ;  /* 0x00000000001a7805 */ /* 0x000fe4000001ff00 */
[----:B------:R-:W-:Y:S01]  /*f5d0*/  CS2R R36, SRZ ;  /* 0x0000000000247805 */ /* 0x000fe2000001ff00 */
[--C-:B-1----:R-:W-:Y:S01]  /*f5e0*/  @!P1 IMAD.WIDE R8, R11, 0x2, R12.reuse ;  /* 0x000000020b089825 */ /* 0x102fe200078e020c */
[----:B------:R-:W-:Y:S01]  /*f5f0*/  CS2R R38, SRZ ;  /* 0x0000000000267805 */ /* 0x000fe2000001ff00 */
[----:B------:R3:W5:Y:S02]  /*f600*/  @!P1 LD.E.128 R28, desc[UR46][R4.64] ;  /* 0x0000002e041c9980 */ /* 0x000764000c101d00 */
[C---:B------:R-:W-:Y:S02]  /*f610*/  @!P2 IMAD.WIDE R10, R15.reuse, 0x2, R12 ;  /* 0x000000020f0aa825 */ /* 0x040fe400078e020c */
[----:B------:R3:W5:Y:S02]  /*f620*/  @!P1 LD.E.128 R40, desc[UR46][R8.64] ;  /* 0x0000002e08289980 */ /* 0x000764000c101d00 */
[----:B------:R-:W-:-:S02]  /*f630*/  @!P2 IMAD.WIDE R6, R15, 0x2, R6 ;  /* 0x000000020f06a825 */ /* 0x000fc400078e0206 */
[----:B------:R3:W5:Y:S02]  /*f640*/  @!P2 LD.E.128 R36, desc[UR46][R10.64] ;  /* 0x0000002e0a24a980 */ /* 0x000764000c101d00 */
[----:B------:R-:W-:Y:S02]  /*f650*/  @!P0 IMAD.WIDE R12, R18, 0x2, R12 ;  /* 0x00000002120c8825 */ /* 0x000fe400078e020c */
[----:B------:R3:W5:Y:S04]  /*f660*/  @!P2 LD.E.128 R24, desc[UR46][R6.64] ;  /* 0x0000002e0618a980 */ /* 0x000768000c101d00 */
[----:B------:R3:W5:Y:S02]  /*f670*/  @!P0 LD.E.128 R44, desc[UR46][R12.64] ;  /* 0x0000002e0c2c8980 */ /* 0x000764000c101d00 */
.L_x_1623:
[----:B------:R-:W-:Y:S05]  /*f680*/  BSYNC B1 ;  /* 0x0000000000017941 */ /* 0x000fea0003800000 */
.L_x_1622:
[----:B---3-5:R-:W-:Y:S01]  /*f690*/  IMAD.MOV.U32 R5, RZ, RZ, R45 ;  /* 0x000000ffff057224 */ /* 0x028fe200078e002d */
[----:B------:R-:W-:Y:S01]  /*f6a0*/  UMOV UR4, 0xffffffff ;  /* 0xffffffff00047882 */ /* 0x000fe20000000000 */
[----:B------:R-:W-:Y:S02]  /*f6b0*/  IMAD.MOV.U32 R4, RZ, RZ, R44 ;  /* 0x000000ffff047224 */ /* 0x000fe400078e002c */
[----:B--2---:R-:W-:Y:S01]  /*f6c0*/  IMAD.MOV.U32 R6, RZ, RZ, R46 ;  /* 0x000000ffff067224 */ /* 0x004fe200078e002e */
[----:B------:R-:W-:Y:S01]  /*f6d0*/  PRMT R101, R5, 0x7610, R101 ;  /* 0x0000761005657816 */ /* 0x000fe20000000065 */
[----:B-1----:R-:W-:Y:S01]  /*f6e0*/  IMAD.MOV.U32 R7, RZ, RZ, R47 ;  /* 0x000000ffff077224 */ /* 0x002fe200078e002f */
[----:B------:R-:W-:Y:S01]  /*f6f0*/  PRMT R96, R96, 0x5410, R4 ;  /* 0x0000541060607816 */ /* 0x000fe20000000004 */
        /* <DEDUP_REMOVED lines=9> */
[----:B------:R-:W-:Y:S01]  /*f790*/  IMAD.MOV.U32 R5, RZ, RZ, R37 ;  /* 0x000000ffff057224 */ /* 0x000fe200078e0025 */
[----:B------:R-:W-:Y:S01]  /*f7a0*/  MOV R7, R39 ;  /* 0x0000002700077202 */ /* 0x000fe20000000f00 */
[----:B------:R-:W-:-:S03]  /*f7b0*/  IMAD.MOV.U32 R6, RZ, RZ, R38 ;  /* 0x000000ffff067224 */ /* 0x000fc600078e0026 */
[----:B------:R-:W-:Y:S01]  /*f7c0*/  PRMT R76, R4, 0x5410, R5 ;  /* 0x00005410044c7816 */ /* 0x000fe20000000005 */
        /* <DEDUP_REMOVED lines=19> */
[----:B------:R-:W-:Y:S02]  /*f900*/  PRMT R78, R4, 0x5410, R5 ;  /* 0x00005410044e7816 */ /* 0x000fe40000000005 */
[----:B------:R-:W-:-:S02]  /*f910*/  CS2R R4, SRZ ;  /* 0x0000000000047805 */ /* 0x000fc4000001ff00 */
[----:B------:R-:W-:Y:S01]  /*f920*/  PRMT R79, R6, 0x5410, R7 ;  /* 0x00005410064f7816 */ /* 0x000fe20000000007 */
[----:B------:R-:W-:Y:S06]  /*f930*/  BRA.DIV UR4, `(.L_x_1624) ;  /* 0x000001ce04107947 */ /* 0x000fec000b800000 */
[----:B0-----:R-:W0:Y:S04]  /*f940*/  SHFL.IDX PT, R61, R61, 0x1, 0x1c1f ;  /* 0x003c1f003d3d7f89 */ /* 0x001e2800000e0000 */
[----:B------:R1:W2:Y:S04]  /*f950*/  SHFL.IDX PT, R60, R3, 0x1, 0x1c1f ;  /* 0x003c1f00033c7f89 */ /* 0x0002a800000e0000 */
[----:B------:R-:W3:Y:S04]  /*f960*/  SHFL.IDX PT, R67, R67, 0x1, 0x1c1f ;  /* 0x003c1f0043437f89 */ /* 0x000ee800000e0000 */
[----:B------:R1:W4:Y:S02]  /*f970*/  SHFL.IDX PT, R66, R0, 0x1, 0x1c1f ;  /* 0x003c1f0000427f89 */ /* 0x00032400000e0000 */
.L_x_1955:
[----:B------:R-:W-:Y:S01]  /*f980*/  VIADD R64, R64, 0x40 ;  /* 0x0000004040407836 */ /* 0x000fe20000000000 */
        /* <DEDUP_REMOVED lines=22> */
[----:B------:R-:W-:-:S04]  /*faf0*/  @!P1 SHF.L.U32 R63, R222, 0x3, RZ ;  /* 0x00000003de3f9819 */ /* 0x000fc800000006ff */
[----:B0-2---:R-:W-:-:S04]  /*fb00*/  @!P0 IMAD.WIDE R4, R18, 0x2, R60 ;  /* 0x0000000212048825 */ /* 0x005fc800078e023c */
[----:B------:R-:W-:Y:S01]  /*fb10*/  @!P2 IMAD.SHL.U32 R65, R223, 0x8, RZ ;  /* 0x00000008df41a824 */ /* 0x000fe200078e00ff */
[----:B------:R0:W5:Y:S01]  /*fb20*/  @!P0 LD.E.128 R48, desc[UR46][R4.64] ;  /* 0x0000002e04308980 */ /* 0x000162000c101d00 */
[--C-:B------:R-:W-:Y:S01]  /*fb30*/  @!P1 IMAD.WIDE R20, R63, 0x2, R60.reuse ;  /* 0x000000023f149825 */ /* 0x100fe200078e023c */
[----:B------:R-:W-:Y:S02]  /*fb40*/  CS2R R54, SRZ ;  /* 0x0000000000367805 */ /* 0x000fe4000001ff00 */
[----:B------:R-:W-:Y:S02]  /*fb50*/  CS2R R8, SRZ ;  /* 0x0000000000087805 */ /* 0x000fe4000001ff00 */
[----:B------:R-:W-:Y:S01]  /*fb60*/  CS2R R10, SRZ ;  /* 0x00000000000a7805 */ /* 0x000fe2000001ff00 */
[----:B------:R-:W-:Y:S01]  /*fb70*/  @!P2 IMAD.WIDE R60, R65, 0x2, R60 ;  /* 0x00000002413ca825 */ /* 0x000fe200078e023c */
[----:B------:R-:W-:Y:S02]  /*fb80*/  CS2R R56, SRZ ;  /* 0x0000000000387805 */ /* 0x000fe4000001ff00 */
[----:B------:R-:W-:-:S02]  /*fb90*/  CS2R R58, SRZ ;  /* 0x00000000003a7805 */ /* 0x000fc4000001ff00 */
[----:B------:R-:W-:Y:S01]  /*fba0*/  CS2R R12, SRZ ;  /* 0x00000000000c7805 */ /* 0x000fe2000001ff00 */
[--C-:B---34-:R-:W-:Y:S01]  /*fbb0*/  @!P1 IMAD.WIDE R62, R63, 0x2, R66.reuse ;  /* 0x000000023f3e9825 */ /* 0x118fe200078e0242 */
[----:B0-----:R-:W-:Y:S02]  /*fbc0*/  CS2R R4, SRZ ;  /* 0x0000000000047805 */ /* 0x001fe4000001ff00 */
[----:B------:R-:W-:Y:S01]  /*fbd0*/  CS2R R14, SRZ ;  /* 0x00000000000e7805 */ /* 0x000fe2000001ff00 */
[----:B------:R0:W5:Y:S01]  /*fbe0*/  @!P1 LD.E.128 R52, desc[UR46][R20.64] ;  /* 0x0000002e14349980 */ /* 0x000162000c101d00 */
[----:B------:R-:W-:-:S03]  /*fbf0*/  @!P2 IMAD.WIDE R64, R65, 0x2, R66 ;  /* 0x000000024140a825 */ /* 0x000fc600078e0242 */
[----:B------:R0:W5:Y:S01]  /*fc00*/  @!P1 LD.E.128 R8, desc[UR46][R62.64] ;  /* 0x0000002e3e089980 */ /* 0x000162000c101d00 */
[----:B------:R-:W-:-:S03]  /*fc10*/  @!P0 IMAD.WIDE R66, R18, 0x2, R66 ;  /* 0x0000000212428825 */ /* 0x000fc600078e0242 */
[----:B------:R0:W5:Y:S04]  /*fc20*/  @!P2 LD.E.128 R56, desc[UR46][R60.64] ;  /* 0x0000002e3c38a980 */ /* 0x000168000c101d00 */
[----:B------:R0:W5:Y:S04]  /*fc30*/  @!P0 LD.E.128 R4, desc[UR46][R66.64] ;  /* 0x0000002e42048980 */ /* 0x000168000c101d00 */
[----:B------:R0:W5:Y:S02]  /*fc40*/  @!P2 LD.E.128 R12, desc[UR46][R64.64] ;  /* 0x0000002e400ca980 */ /* 0x000164000c101d00 */
.L_x_1626:
[----:B------:R-:W-:Y:S05]  /*fc50*/  BSYNC B1 ;  /* 0x0000000000017941 */ /* 0x000fea0003800000 */
.L_x_1625:
[----:B-1---5:R-:W-:Y:S01]  /*fc60*/  IMAD.MOV.U32 R3, RZ, RZ, R4 ;  /* 0x000000ffff037224 */ /* 0x022fe200078e0004 */
[----:B------:R-:W-:Y:S01]  /*fc70*/  LEA.HI R0, R188, R188, RZ, 0x1 ;  /* 0x000000bcbc007211 */ /* 0x000fe200078f08ff */
[----:B0-----:R-:W-:Y:S01]  /*fc80*/  IMAD.MOV.U32 R20, RZ, RZ, R5 ;  /* 0x000000ffff147224 */ /* 0x001fe200078e0005 */
[----:B------:R-:W-:Y:S01]  /*fc90*/  BSSY B1, `(.L_x_1627) ;  /* 0x000002c000017945 */ /* 0x000fe20003800000 */
[----:B------:R-:W-:Y:S02]  /*fca0*/  IMAD.MOV.U32 R21, RZ, RZ, R6 ;  /* 0x000000ffff157224 */ /* 0x000fe400078e0006 */
[----:B--2---:R-:W-:Y:S01]  /*fcb0*/  IMAD.MOV.U32 R60, RZ, RZ, R7 ;  /* 0x000000ffff3c7224 */ /* 0x004fe200078e0007 */
[----:B------:R-:W-:Y:S01]  /*fcc0*/  PRMT R82, R3, 0x5410, R20 ;  /* 0x0000541003527816 */ /* 0x000fe20000000014 */
[----:B------:R-:W-:Y:S01]  /*fcd0*/  IMAD.MOV.U32 R20, RZ, RZ, R9 ;  /* 0x000000ffff147224 */ /* 0x000fe200078e0009 */
[----:B------:R-:W-:Y:S01]  /*fce0*/  LOP3.LUT R3, R0, 0xfffffffe, RZ, 0xc0, !PT ;  /* 0xfffffffe00037812 */ /* 0x000fe200078ec0ff */
[----:B------:R-:W-:Y:S01]  /*fcf0*/  IMAD.MOV.U32 R62, RZ, RZ, R50 ;  /* 0x000000ffff3e7224 */ /* 0x000fe200078e0032 */
[----:B------:R-:W-:Y:S01]  /*fd00*/  PRMT R83, R21, 0x5410, R60 ;  /* 0x0000541015537816 */ /* 0x000fe2000000003c */
[----:B------:R-:W-:Y:S01]  /*fd10*/  IMAD.MOV.U32 R21, RZ, RZ, R10 ;  /* 0x000000ffff157224 */ /* 0x000fe200078e000a */
[----:B------:R-:W-:Y:S01]  /*fd20*/  MOV R0, R8 ;  /* 0x0000000800007202 */ /* 0x000fe20000000f00 */
        /* <DEDUP_REMOVED lines=22> */
[----:B------:R-:W-:Y:S02]  /*fe90*/  VIADDMNMX R0, R69, -R178, 0x80, PT ;  /* 0x0000008045007446 */ /* 0x000fe400038009b2 */
[----:B------:R-:W-:Y:S01]  /*fea0*/  PRMT R74, R60, 0x5410, R62 ;  /* 0x000054103c4a7816 */ /* 0x000fe2000000003e */
[----:B------:R-:W-:Y:S01]  /*feb0*/  IMAD.MOV.U32 R60, RZ, RZ, R55 ;  /* 0x000000ffff3c7224 */ /* 0x000fe200078e0037 */
[----:B------:R-:W-:Y:S01]  /*fec0*/  PRMT R85, R85, 0x5410, R21 ;  /* 0x0000541055557816 */ /* 0x000fe20000000015 */
[----:B------:R-:W-:Y:S01]  /*fed0*/  IMAD.MOV.U32 R62, RZ, RZ, R56 ;  /* 0x000000ffff3e7224 */ /* 0x000fe200078e0038 */
[----:B------:R-:W-:-:S02]  /*fee0*/  MOV R21, R54 ;  /* 0x0000003600157202 */ /* 0x000fc40000000f00 */
[----:B------:R-:W-:Y:S02]  /*fef0*/  ISETP.GE.AND P1, PT, R162, R0, PT ;  /* 0x00000000a200720c */ /* 0x000fe40003f26270 */
[----:B------:R-:W-:Y:S01]  /*ff00*/  PRMT R75, R21, 0x5410, R60 ;  /* 0x00005410154b7816 */ /* 0x000fe2000000003c */
[----:B------:R-:W-:Y:S01]  /*ff10*/  IMAD.MOV.U32 R60, RZ, RZ, R58 ;  /* 0x000000ffff3c7224 */ /* 0x000fe200078e003a */
[----:B------:R-:W-:Y:S01]  /*ff20*/  PRMT R21, R62, 0x5410, R63 ;  /* 0x000054103e157816 */ /* 0x000fe2000000003f */
[----:B------:R-:W-:Y:S01]  /*ff30*/  IMAD.MOV.U32 R62, RZ, RZ, R59 ;  /* 0x000000ffff3e7224 */ /* 0x000fe200078e003b */
[----:B0-----:R-:W-:Y:S07]  /*ff40*/  @!P0 BRA `(.L_x_1628) ;  /* 0x000001c800008947 */ /* 0x001fee0003800000 */
.L_x_1956:
[----:B------:R-:W-:Y:S05]  /*ff50*/  BSYNC B1 ;  /* 0x0000000000017941 */ /* 0x000fea0003800000 */
.L_x_1627:
[----:B------:R-:W-:Y:S01]  /*ff60*/  BSSY B1, `(.L_x_1629) ;  /* 0x000012e000017945 */ /* 0x000fe20003800000 */
[----:B------:R-:W-:-:S03]  /*ff70*/  PRMT R69, R60, 0x5410, R62 ;  /* 0x000054103c457816 */ /* 0x000fc6000000003e */
[----:B------:R-:W-:Y:S05]  /*ff80*/  @P1 BRA `(.L_x_1630) ;  /* 0x0000001000ac1947 */ /* 0x000fea0003800000 */
[----:B------:R-:W1:Y:S01]  /*ff90*/  LDC R70, c[0x0][0x3f4] ;  /* 0x0000fd00ff467b82 */ /* 0x000e620000000800 */
[----:B------:R-:W-:Y:S01]  /*ffa0*/  BSSY B2, `(.L_x_1631) ;  /* 0x0000067000027945 */ /* 0x000fe20003800000 */
[-C--:B-1----:R-:W-:Y:S02]  /*ffb0*/  ISETP.GE.AND P0, PT, R18, R70.reuse, PT ;  /* 0x000000461200720c */ /* 0x082fe40003f06270 */
[-C--:B------:R-:W-:Y:S02]  /*ffc0*/  ISETP.GE.AND P1, PT, R165, R70.reuse, PT ;  /* 0x00000046a500720c */ /* 0x080fe40003f26270 */
[----:B------:R-:W-:-:S09]  /*ffd0*/  ISETP.GE.AND P2, PT, R166, R70, PT ;  /* 0x00000046a600720c */ /* 0x000fd20003f46270 */
[----:B------:R-:W-:Y:S05]  /*ffe0*/  @P0 BRA `(.L_x_1632) ;  /* 0x0000000400880947 */ /* 0x000fea0003800000 */
[----:B------:R-:W-:Y:S01]  /*fff0*/  LEA.HI R62, R70, R191, RZ, 0x1d ;  /* 0x000000bf463e7211 */ /* 0x000fe200078fe8ff */
[----:B------:R-:W-:Y:S01]  /*10000*/  HADD2.F32 R101, -RZ, R101.H0_H0 ;  /* 0x20000065ff657230 */ /* 0x000fe20000004100 */
[----:B0-----:R-:W-:Y:S01]  /*10010*/  LOP3.LUT R61, R175, 0x38, R18, 0xf8, !PT ;  /* 0x00000038af3d7812 */ /* 0x001fe200078ef812 */
[----:B------:R-:W-:Y:S01]  /*10020*/  HADD2.F32 R103, -RZ, R97.H0_H0 ;  /* 0x20000061ff677230 */ /* 0x000fe20000004100 */
[----:B------:R-:W-:Y:S01]  /*10030*/  SHF.R.S32.HI R63, RZ, 0x1f, R62 ;  /* 0x0000001fff3f7819 */ /* 0x000fe2000001143e */
[----:B------:R-:W-:Y:S01]  /*10040*/  IMAD.SHL.U32 R64, R62, 0x8, RZ ;  /* 0x000000083e407824 */ /* 0x000fe200078e00ff */
[----:B------:R-:W-:Y:S02]  /*10050*/  LOP3.LUT R60, R61, R176, RZ, 0x3c, !PT ;  /* 0x000000b03d3c7212 */ /* 0x000fe400078e3cff */
[----:B------:R-:W-:Y:S02]  /*10060*/  LEA.HI R62, R63, R62, RZ, 0x3 ;  /* 0x0000003e3f3e7211 */ /* 0x000fe400078f18ff */
[----:B------:R-:W-:-:S02]  /*10070*/  LOP3.LUT R63, R175, 0x38, R64, 0xf8, !PT ;  /* 0x00000038af3f7812 */ /* 0x000fc400078ef840 */
[----:B------:R-:W-:Y:S01]  /*10080*/  IADD3 R61, R177, R60, RZ ;  /* 0x0000003cb13d7210 */ /* 0x000fe20007ffe0ff */
[----:B------:R-:W-:Y:S01]  /*10090*/  IMAD.SHL.U32 R62, R62, 0x400, RZ ;  /* 0x000004003e3e7824 */ /* 0x000fe200078e00ff */
[----:B------:R-:W-:Y:S02]  /*100a0*/  LOP3.LUT R65, R63, R176, RZ, 0x3c, !PT ;  /* 0x000000b03f417212 */ /* 0x000fe400078e3cff */
[----:B------:R-:W-:Y:S01]  /*100b0*/  SHF.R.U32.HI R91, RZ, 0x10, R45 ;  /* 0x00000010ff5b7819 */ /* 0x000fe2000001162d */
[--C-:B------:R-:W-:Y:S01]  /*100c0*/  IMAD R80, R61, 0x2, R2.reuse ;  /* 0x000000023d507824 */ /* 0x100fe200078e0202 */
[----:B------:R-:W-:Y:S02]  /*100d0*/  LOP3.LUT R64, R62, 0x7fffe000, RZ, 0xc0, !PT ;  /* 0x7fffe0003e407812 */ /* 0x000fe400078ec0ff */
[----:B------:R-:W-:Y:S01]  /*100e0*/  SHF.R.U32.HI R90, RZ, 0x10, R33 ;  /* 0x00000010ff5a7819 */ /* 0x000fe20000011621 */
[----:B------:R-:W-:Y:S01]  /*100f0*/  HADD2.F32 R100, -RZ, R91.H0_H0 ;  /* 0x2000005bff647230 */ /* 0x000fe20000004100 */
[----:B------:R-:W-:Y:S01]  /*10100*/  IADD3 R65, R65, R64, R177 ;  /* 0x0000004041417210 */ /* 0x000fe20007ffe0b1 */
[----:B------:R-:W0:Y:S01]  /*10110*/  LDS.128 R60, [R80+0xc400] ;  /* 0x00c40000503c7984 */ /* 0x000e220000000c00 */
[----:B------:R-:W-:Y:S01]  /*10120*/  SHF.R.U64 R32, R32, 0x10, R33 ;  /* 0x0000001020207819 */ /* 0x000fe20000001221 */
[----:B------:R-:W-:Y:S01]  /*10130*/  HADD2.F32 R90, -RZ, R90.H0_H0 ;  /* 0x2000005aff5a7230 */ /* 0x000fe20000004100 */
[----:B------:R-:W-:Y:S01]  /*10140*/  SHF.R.U64 R33, R44, 0x10, R45 ;  /* 0x000000102c217819 */ /* 0x000fe2000000122d */
[----:B------:R-:W-:Y:S01]  /*10150*/  IMAD R81, R65, 0x2, R2 ;  /* 0x0000000241517824 */ /* 0x000fe200078e0202 */
[----:B------:R-:W-:-:S02]  /*10160*/  SHF.R.U64 R34, R34, 0x10, R35 ;  /* 0x0000001022227819 */ /* 0x000fc40000001223 */
[----:B------:R-:W-:Y:S02]  /*10170*/  SHF.R.U32.HI R44, RZ, 0x10, R35 ;  /* 0x00000010ff2c7819 */ /* 0x000fe40000011623 */
[----:B---34-:R-:W1:Y:S01]  /*10180*/  LDS.128 R64, [R81+0xc400] ;  /* 0x00c4000051407984 */ /* 0x018e620000000c00 */
[--C-:B------:R-:W-:Y:S02]  /*10190*/  SHF.R.U64 R35, R46, 0x10, R47.reuse ;  /* 0x000000102e237819 */ /* 0x100fe4000000122f */
[----:B------:R-:W-:Y:S01]  /*101a0*/  SHF.R.U32.HI R46, RZ, 0x10, R47 ;  /* 0x00000010ff2e7819 */ /* 0x000fe2000001162f */
[----:B------:R-:W-:Y:S02]  /*101b0*/  HADD2.F32 R44, -RZ, R44.H0_H0 ;  /* 0x2000002cff2c7230 */ /* 0x000fe40000004100 */
[--C-:B0-----:R-:W-:Y:S02]  /*101c0*/  HADD2.F32 R94, -RZ, R61.reuse.H0_H0 ;  /* 0x2000003dff5e7230 */ /* 0x101fe40000004100 */
[----:B------:R-:W-:-:S02]  /*101d0*/  HADD2.F32 R92, -RZ, R61.H1_H1 ;  /* 0x3000003dff5c7230 */ /* 0x000fc40000004100 */
[----:B------:R-:W-:Y:S02]  /*101e0*/  HADD2.F32 R61, -RZ, R60.H0_H0 ;  /* 0x2000003cff3d7230 */ /* 0x000fe40000004100 */
[----:B------:R-:W-:Y:S02]  /*101f0*/  HADD2.F32 R45, -RZ, R62.H0_H0 ;  /* 0x2000003eff2d7230 */ /* 0x000fe40000004100 */
[----:B------:R-:W-:Y:S02]  /*10200*/  HADD2.F32 R47, -RZ, R63.H0_H0 ;  /* 0x2000003fff2f7230 */ /* 0x000fe40000004100 */
[--C-:B-1----:R-:W-:Y:S02]  /*10210*/  HADD2.F32 R102, -RZ, R65.reuse.H0_H0 ;  /* 0x20000041ff667230 */ /* 0x102fe40000004100 */
[----:B------:R-:W-:Y:S02]  /*10220*/  HADD2.F32 R99, -RZ, R65.H1_H1 ;  /* 0x30000041ff637230 */ /* 0x000fe40000004100 */
[----:B------:R-:W-:-:S02]  /*10230*/  HADD2.F32 R98, -RZ, R64.H0_H0 ;  /* 0x20000040ff627230 */ /* 0x000fc40000004100 */
[C---:B------:R-:W-:Y:S01]  /*10240*/  FMUL.FTZ R105, R102.reuse, R101 ;  /* 0x0000006566697220 */ /* 0x040fe20000410000 */
[-C--:B------:R-:W-:Y:S01]  /*10250*/  FMUL.FTZ R107, R102, R103.reuse ;  /* 0x00000067666b7220 */ /* 0x080fe20000410000 */
[--C-:B------:R-:W-:Y:S02]  /*10260*/  HADD2.F32 R102, -RZ, R96.reuse.H1_H1 ;  /* 0x30000060ff667230 */ /* 0x100fe40000004100 */
[C---:B------:R-:W-:Y:S01]  /*10270*/  FFMA.FTZ R91, R94.reuse, R103, -R105 ;  /* 0x000000675e5b7223 */ /* 0x040fe20000010869 */
[----:B------:R-:W-:Y:S01]  /*10280*/  FFMA.FTZ R94, R94, R101, R107 ;  /* 0x000000655e5e7223 */ /* 0x000fe2000001006b */
[C---:B------:R-:W-:Y:S01]  /*10290*/  FMUL.FTZ R103, R99.reuse, R100 ;  /* 0x0000006463677220 */ /* 0x040fe20000410000 */
[----:B------:R-:W-:Y:S02]  /*102a0*/  HADD2.F32 R101, -RZ, R96.H0_H0 ;  /* 0x20000060ff657230 */ /* 0x000fe40000004100 */
[----:B------:R-:W-:Y:S01]  /*102b0*/  FMUL.FTZ R99, R99, R90 ;  /* 0x0000005a63637220 */ /* 0x000fe20000410000 */
[----:B------:R-:W-:Y:S01]  /*102c0*/  FMUL.FTZ R104, R98, R102 ;  /* 0x0000006662687220 */ /* 0x000fe20000410000 */
[----:B------:R-:W-:Y:S01]  /*102d0*/  FFMA.FTZ R90, R92, R90, -R103 ;  /* 0x0000005a5c5a7223 */ /* 0x000fe20000010867 */
[----:B------:R-:W-:-:S02]  /*102e0*/  HADD2.F32 R65, -RZ, R66.H0_H0 ;  /* 0x20000042ff417230 */ /* 0x000fc40000004100 */
[-C--:B------:R-:W-:Y:S01]  /*102f0*/  FMUL.FTZ R103, R98, R101.reuse ;  /* 0x0000006562677220 */ /* 0x080fe20000410000 */
[--C-:B------:R-:W-:Y:S02]  /*10300*/  HADD2.F32 R96, -RZ, R95.reuse.H1_H1 ;  /* 0x3000005fff607230 */ /* 0x100fe40000004100 */
[----:B------:R-:W-:Y:S01]  /*10310*/  FFMA.FTZ R99, R92, R100, R99 ;  /* 0x000000645c637223 */ /* 0x000fe20000010063 */
[C---:B------:R-:W-:Y:S01]  /*10320*/  FFMA.FTZ R92, R61.reuse, R101, -R104 ;  /* 0x000000653d5c7223 */ /* 0x040fe20000010868 */
[----:B------:R-:W-:Y:S02]  /*10330*/  HADD2.F32 R98, -RZ, R95.H0_H0 ;  /* 0x2000005fff627230 */ /* 0x000fe40000004100 */
[----:B------:R-:W-:Y:S01]  /*10340*/  FFMA.FTZ R61, R61, R102, R103 ;  /* 0x000000663d3d7223 */ /* 0x000fe20000010067 */
[----:B------:R-:W-:Y:S02]  /*10350*/  HADD2.F32 R97, -RZ, R67.H0_H0 ;  /* 0x20000043ff617230 */ /* 0x000fe40000004100 */
[----:B------:R-:W-:Y:S01]  /*10360*/  FMUL.FTZ R104, R65, R96 ;  /* 0x0000006041687220 */ /* 0x000fe20000410000 */
[----:B------:R-:W-:-:S02]  /*10370*/  HADD2.F32 R102, -RZ, R93.H0_H0 ;  /* 0x2000005dff667230 */ /* 0x000fc40000004100 */
[-C--:B------:R-:W-:Y:S01]  /*10380*/  FMUL.FTZ R106, R65, R98.reuse ;  /* 0x00000062416a7220 */ /* 0x080fe20000410000 */
[----:B------:R-:W-:Y:S02]  /*10390*/  HADD2.F32 R100, -RZ, R93.H1_H1 ;  /* 0x3000005dff647230 */ /* 0x000fe40000004100 */
[----:B------:R-:W-:Y:S01]  /*103a0*/  FFMA.FTZ R65, R45, R98, -R104 ;  /* 0x000000622d417223 */ /* 0x000fe20000010868 */
[----:B------:R-:W-:Y:S02]  /*103b0*/  HADD2.F32 R67, -RZ, R67.H1_H1 ;  /* 0x30000043ff437230 */ /* 0x000fe40000004100 */
[C---:B------:R-:W-:Y:S01]  /*103c0*/  FMUL.FTZ R104, R97.reuse, R102 ;  /* 0x0000006661687220 */ /* 0x040fe20000410000 */
[----:B------:R-:W-:Y:S02]  /*103d0*/  HADD2.F32 R98, -RZ, R46.H0_H0 ;  /* 0x2000002eff627230 */ /* 0x000fe40000004100 */
[----:B------:R-:W-:Y:S01]  /*103e0*/  FMUL.FTZ R97, R97, R100 ;  /* 0x0000006461617220 */ /* 0x000fe20000410000 */
[----:B------:R-:W-:-:S02]  /*103f0*/  HADD2.F32 R63, -RZ, R63.H1_H1 ;  /* 0x3000003fff3f7230 */ /* 0x000fc40000004100 */
[----:B------:R-:W-:Y:S01]  /*10400*/  FFMA.FTZ R46, R45, R96, R106 ;  /* 0x000000602d2e7223 */ /* 0x000fe2000001006a */
[C---:B------:R-:W-:Y:S01]  /*10410*/  FFMA.FTZ R104, R47.reuse, R100, -R104 ;  /* 0x000000642f687223 */ /* 0x040fe20000010868 */
[----:B------:R-:W-:Y:S01]  /*10420*/  FFMA.FTZ R97, R47, R102, R97 ;  /* 0x000000662f617223 */ /* 0x000fe20000010061 */
[----:B------:R-:W-:Y:S02]  /*10430*/  HADD2.F32 R64, -RZ, R64.H1_H1 ;  /* 0x30000040ff407230 */ /* 0x000fe40000004100 */
[C---:B------:R-:W-:Y:S01]  /*10440*/  FMUL.FTZ R96, R67.reuse, R98 ;  /* 0x0000006243607220 */ /* 0x040fe20000410000 */
[----:B------:R-:W-:Y:S02]  /*10450*/  HADD2.F32 R66, -RZ, R66.H1_H1 ;  /* 0x30000042ff427230 */ /* 0x000fe40000004100 */
[-C--:B------:R-:W-:Y:S01]  /*10460*/  FMUL.FTZ R100, R67, R44.reuse ;  /* 0x0000002c43647220 */ /* 0x080fe20000410000 */
[----:B------:R-:W-:Y:S02]  /*10470*/  HADD2.F32 R45, -RZ, R33.H0_H0 ;  /* 0x20000021ff2d7230 */ /* 0x000fe40000004100 */
[----:B------:R-:W-:Y:S01]  /*10480*/  FFMA.FTZ R93, R63, R44, -R96 ;  /* 0x0000002c3f5d7223 */ /* 0x000fe20000010860 */
[----:B------:R-:W-:-:S02]  /*10490*/  HADD2.F32 R47, -RZ, R35.H0_H0 ;  /* 0x20000023ff2f7230 */ /* 0x000fc40000004100 */
[----:B------:R-:W-:Y:S01]  /*104a0*/  FFMA.FTZ R100, R63, R98, R100 ;  /* 0x000000623f647223 */ /* 0x000fe20000010064 */
[----:B------:R-:W-:Y:S02]  /*104b0*/  HADD2.F32 R33, -RZ, R32.H0_H0 ;  /* 0x20000020ff217230 */ /* 0x000fe40000004100 */
[----:B------:R-:W-:Y:S01]  /*104c0*/  FMUL.FTZ R63, R64, R45 ;  /* 0x0000002d403f7220 */ /* 0x000fe20000410000 */
[----:B------:R-:W-:Y:S02]  /*104d0*/  HADD2.F32 R35, -RZ, R34.H0_H0 ;  /* 0x20000022ff237230 */ /* 0x000fe40000004100 */
[----:B------:R-:W-:Y:S01]  /*104e0*/  FMUL.FTZ R67, R66, R47 ;  /* 0x0000002f42437220 */ /* 0x000fe20000410000 */
[----:B------:R-:W-:Y:S02]  /*104f0*/  HADD2.F32 R60, -RZ, R60.H1_H1 ;  /* 0x3000003cff3c7230 */ /* 0x000fe40000004100 */
[----:B------:R-:W-:Y:S01]  /*10500*/  FMUL.FTZ R64, R64, R33 ;  /* 0x0000002140407220 */ /* 0x000fe20000410000 */
[----:B------:R-:W-:-:S02]  /*10510*/  HADD2.F32 R62, -RZ, R62.H1_H1 ;  /* 0x3000003eff3e7230 */ /* 0x000fc40000004100 */
[----:B------:R-:W-:Y:S01]  /*10520*/  FMUL.FTZ R66, R66, R35 ;  /* 0x0000002342427220 */ /* 0x000fe20000410000 */
[C---:B------:R-:W-:Y:S01]  /*10530*/  FFMA.FTZ R63, R60.reuse, R33, -R63 ;  /* 0x000000213c3f7223 */ /* 0x040fe2000001083f */
[----:B------:R-:W-:Y:S01]  /*10540*/  FFMA.FTZ R44, R60, R45, R64 ;  /* 0x0000002d3c2c7223 */ /* 0x000fe20000010040 */
[C---:B------:R-:W-:Y:S01]  /*10550*/  FFMA.FTZ R34, R62.reuse, R35, -R67 ;  /* 0x000000233e227223 */ /* 0x040fe20000010843 */
[----:B------:R-:W-:Y:S01]  /*10560*/  FFMA.FTZ R67, R62, R47, R66 ;  /* 0x0000002f3e437223 */ /* 0x000fe20000010042 */
[----:B------:R-:W-:Y:S02]  /*10570*/  F2FP.F16.F32.PACK_AB R35, R93, R104 ;  /* 0x000000685d23723e */ /* 0x000fe400000000ff */
[----:B------:R-:W-:Y:S02]  /*10580*/  F2FP.F16.F32.PACK_AB R33, R90, R91 ;  /* 0x0000005b5a21723e */ /* 0x000fe400000000ff */
[----:B------:R-:W-:Y:S02]  /*10590*/  F2FP.F16.F32.PACK_AB R32, R63, R92 ;  /* 0x0000005c3f20723e */ /* 0x000fe400000000ff */
[----:B------:R-:W-:-:S02]  /*105a0*/  F2FP.F16.F32.PACK_AB R34, R34, R65 ;  /* 0x000000412222723e */ /* 0x000fc400000000ff */
[----:B------:R-:W-:Y:S02]  /*105b0*/  F2FP.F16.F32.PACK_AB R47, R100, R97 ;  /* 0x00000061642f723e */ /* 0x000fe400000000ff */
[----:B------:R-:W-:Y:S01]  /*105c0*/  F2FP.F16.F32.PACK_AB R45, R99, R94 ;  /* 0x0000005e632d723e */ /* 0x000fe200000000ff */
[----:B------:R1:W-:Y:S01]  /*105d0*/  STS.128 [R80+0xc400], R32 ;  /* 0x00c4002050007388 */ /* 0x0003e20000000c00 */
[----:B------:R-:W-:Y:S02]  /*105e0*/  F2FP.F16.F32.PACK_AB R44, R44, R61 ;  /* 0x0000003d2c2c723e */ /* 0x000fe400000000ff */
[----:B------:R-:W-:-:S05]  /*105f0*/  F2FP.F16.F32.PACK_AB R46, R67, R46 ;  /* 0x0000002e432e723e */ /* 0x000fca00000000ff */
[----:B------:R1:W-:Y:S02]  /*10600*/  STS.128 [R81+0xc400], R44 ;  /* 0x00c4002c51007388 */ /* 0x0003e40000000c00 */
.L_x_1632:
[----:B------:R-:W-:Y:S05]  /*10610*/  BSYNC B2 ;  /* 0x0000000000027941 */ /* 0x000fea0003800000 */
.L_x_1631:
[----:B------:R-:W-:Y:S04]  /*10620*/  BSSY B2, `(.L_x_1633) ;  /* 0x0000061000027945 */ /* 0x000fe80003800000 */
[----:B------:R-:W-:Y:S05]  /*10630*/  @P1 BRA `(.L_x_1634) ;  /* 0x00000004007c1947 */ /* 0x000fea0003800000 */
[----:B------:R-:W2:Y:S01]  /*10640*/  LDL R95, [R1+0x78] ;  /* 0x00007800015f7983 */ /* 0x000ea20000100800 */
[----:B-1----:R-:W-:Y:S01]  /*10650*/  LEA.HI R32, R70, R222, RZ, 0x1d ;  /* 0x000000de46207211 */ /* 0x002fe200078fe8ff */
[----:B------:R-:W-:Y:S01]  /*10660*/  HADD2.F32 R80, -RZ, R88.H1_H1 ;  /* 0x30000058ff507230 */ /* 0x000fe20000004100 */
[--C-:B------:R-:W-:Y:S01]  /*10670*/  SHF.R.U64 R28, R28, 0x10, R29.reuse ;  /* 0x000000101c1c7819 */ /* 0x100fe2000000121d */
[--C-:B------:R-:W-:Y:S01]  /*10680*/  HADD2.F32 R90, -RZ, R86.reuse.H1_H1 ;  /* 0x30000056ff5a7230 */ /* 0x100fe20000004100 */
[----:B------:R-:W-:Y:S01]  /*10690*/  SHF.R.S32.HI R33, RZ, 0x1f, R32 ;  /* 0x0000001fff217819 */ /* 0x000fe20000011420 */
[----:B------:R-:W-:Y:S01]  /*106a0*/  IMAD.SHL.U32 R34, R32, 0x8, RZ ;  /* 0x0000000820227824 */ /* 0x000fe200078e00ff */
[----:B------:R-:W-:Y:S01]  /*106b0*/  SHF.R.U32.HI R81, RZ, 0x10, R29 ;  /* 0x00000010ff517819 */ /* 0x000fe2000001161d */
[----:B------:R-:W-:Y:S01]  /*106c0*/  HADD2.F32 R86, -RZ, R86.H0_H0 ;  /* 0x20000056ff567230 */ /* 0x000fe20000004100 */
[----:B------:R-:W-:Y:S01]  /*106d0*/  LEA.HI R32, R33, R32, RZ, 0x3 ;  /* 0x0000002021207211 */ /* 0x000fe200078f18ff */
[----:B------:R-:W-:Y:S01]  /*106e0*/  HADD2.F32 R88, -RZ, R88.H0_H0 ;  /* 0x20000058ff587230 */ /* 0x000fe20000004100 */
[----:B------:R-:W-:Y:S01]  /*106f0*/  LOP3.LUT R33, R175, 0x38, R34, 0xf8, !PT ;  /* 0x00000038af217812 */ /* 0x000fe200078ef822 */
[----:B------:R-:W-:Y:S01]  /*10700*/  HADD2.F32 R81, -RZ, R81.H0_H0 ;  /* 0x20000051ff517230 */ /* 0x000fe20000004100 */
[----:B------:R-:W-:Y:S01]  /*10710*/  SHF.R.U64 R29, R40, 0x10, R41 ;  /* 0x00000010281d7819 */ /* 0x000fe20000001229 */
[----:B------:R-:W-:Y:S01]  /*10720*/  IMAD.SHL.U32 R32, R32, 0x400, RZ ;  /* 0x0000040020207824 */ /* 0x000fe200078e00ff */
[----:B------:R-:W-:-:S02]  /*10730*/  LOP3.LUT R45, R33, R176, RZ, 0x3c, !PT ;  /* 0x000000b0212d7212 */ /* 0x000fc400078e3cff */
[----:B------:R-:W-:Y:S02]  /*10740*/  SHF.R.U32.HI R91, RZ, 0x10, R41 ;  /* 0x00000010ff5b7819 */ /* 0x000fe40000011629 */
[----:B------:R-:W-:Y:S02]  /*10750*/  LOP3.LUT R44, R32, 0x7fffe000, RZ, 0xc0, !PT ;  /* 0x7fffe000202c7812 */ /* 0x000fe400078ec0ff */
[----:B------:R-:W-:Y:S01]  /*10760*/  SHF.R.U64 R30, R30, 0x10, R31 ;  /* 0x000000101e1e7819 */ /* 0x000fe2000000121f */
[----:B------:R-:W-:Y:S01]  /*10770*/  HADD2.F32 R91, -RZ, R91.H0_H0 ;  /* 0x2000005bff5b7230 */ /* 0x000fe20000004100 */
[----:B------:R-:W-:Y:S02]  /*10780*/  IADD3 R45, R45, R44, R177 ;  /* 0x0000002c2d2d7210 */ /* 0x000fe40007ffe0b1 */
[----:B------:R-:W-:Y:S02]  /*10790*/  SHF.R.U32.HI R40, RZ, 0x10, R31 ;  /* 0x00000010ff287819 */ /* 0x000fe4000001161f */
[--C-:B------:R-:W-:Y:S01]  /*107a0*/  SHF.R.U64 R31, R42, 0x10, R43.reuse ;  /* 0x000000102a1f7819 */ /* 0x100fe2000000122b */
[----:B------:R-:W-:Y:S01]  /*107b0*/  IMAD R60, R45, 0x2, R2 ;  /* 0x000000022d3c7824 */ /* 0x000fe200078e0202 */
[----:B------:R-:W-:Y:S01]  /*107c0*/  SHF.R.U32.HI R42, RZ, 0x10, R43 ;  /* 0x00000010ff2a7819 */ /* 0x000fe2000001162b */
[----:B------:R-:W-:-:S03]  /*107d0*/  HADD2.F32 R40, -RZ, R40.H0_H0 ;  /* 0x20000028ff287230 */ /* 0x000fc60000004100 */
[----:B------:R-:W1:Y:S01]  /*107e0*/  LDS.128 R44, [R60+0xc400] ;  /* 0x00c400003c2c7984 */ /* 0x000e620000000c00 */
[----:B------:R-:W-:Y:S02]  /*107f0*/  HADD2.F32 R42, -RZ, R42.H0_H0 ;  /* 0x2000002aff2a7230 */ /* 0x000fe40000004100 */
[--C-:B-1----:R-:W-:Y:S02]  /*10800*/  HADD2.F32 R43, -RZ, R45.reuse.H0_H0 ;  /* 0x2000002dff2b7230 */ /* 0x102fe40000004100 */
[----:B------:R-:W-:Y:S02]  /*10810*/  HADD2.F32 R62, -RZ, R45.H1_H1 ;  /* 0x3000002dff3e7230 */ /* 0x000fe40000004100 */
[----:B----4-:R-:W-:Y:S02]  /*10820*/  HADD2.F32 R66, -RZ, R44.H0_H0 ;  /* 0x2000002cff427230 */ /* 0x010fe40000004100 */
[C---:B------:R-:W-:Y:S01]  /*10830*/  FMUL.FTZ R92, R43.reuse, R90 ;  /* 0x0000005a2b5c7220 */ /* 0x040fe20000410000 */
[----:B------:R-:W-:Y:S01]  /*10840*/  FMUL.FTZ R94, R43, R80 ;  /* 0x000000502b5e7220 */ /* 0x000fe20000410000 */
[----:B------:R-:W-:Y:S01]  /*10850*/  FMUL.FTZ R93, R62, R91 ;  /* 0x0000005b3e5d7220 */ /* 0x000fe20000410000 */
[----:B---3--:R-:W-:-:S02]  /*10860*/  HADD2.F32 R67, -RZ, R46.H0_H0 ;  /* 0x2000002eff437230 */ /* 0x008fc40000004100 */
[--C-:B------:R-:W-:Y:S02]  /*10870*/  HADD2.F32 R65, -RZ, R47.reuse.H0_H0 ;  /* 0x2000002fff417230 */ /* 0x100fe40000004100 */
[----:B------:R-:W-:Y:S02]  /*10880*/  HADD2.F32 R47, -RZ, R47.H1_H1 ;  /* 0x3000002fff2f7230 */ /* 0x000fe40000004100 */
[----:B------:R-:W-:Y:S02]  /*10890*/  HADD2.F32 R44, -RZ, R44.H1_H1 ;  /* 0x3000002cff2c7230 */ /* 0x000fe40000004100 */
[----:B------:R-:W-:Y:S01]  /*108a0*/  HADD2.F32 R46, -RZ, R46.H1_H1 ;  /* 0x3000002eff2e7230 */ /* 0x000fe20000004100 */
[----:B--2---:R-:W0:Y:S02]  /*108b0*/  LDS.128 R32, [R95] ;  /* 0x000000005f207984 */ /* 0x004e240000000c00 */
[--C-:B0-----:R-:W-:Y:S02]  /*108c0*/  HADD2.F32 R61, -RZ, R33.reuse.H0_H0 ;  /* 0x20000021ff3d7230 */ /* 0x101fe40000004100 */
[----:B------:R-:W-:-:S02]  /*108d0*/  HADD2.F32 R64, -RZ, R33.H1_H1 ;  /* 0x30000021ff407230 */ /* 0x000fc40000004100 */
[----:B------:R-:W-:Y:S02]  /*108e0*/  HADD2.F32 R63, -RZ, R32.H0_H0 ;  /* 0x20000020ff3f7230 */ /* 0x000fe40000004100 */
[C---:B------:R-:W-:Y:S01]  /*108f0*/  FFMA.FTZ R43, R61.reuse, R80, -R92 ;  /* 0x000000503d2b7223 */ /* 0x040fe2000001085c */
[----:B------:R-:W-:Y:S01]  /*10900*/  FFMA.FTZ R45, R61, R90, R94 ;  /* 0x0000005a3d2d7223 */ /* 0x000fe2000001005e */
[-C--:B------:R-:W-:Y:S01]  /*10910*/  FMUL.FTZ R61, R62, R81.reuse ;  /* 0x000000513e3d7220 */ /* 0x080fe20000410000 */
[----:B------:R-:W-:Y:S01]  /*10920*/  FFMA.FTZ R62, R64, R81, -R93 ;  /* 0x00000051403e7223 */ /* 0x000fe2000001085d */
[C---:B------:R-:W-:Y:S01]  /*10930*/  FMUL.FTZ R80, R66.reuse, R86 ;  /* 0x0000005642507220 */ /* 0x040fe20000410000 */
[----:B------:R-:W-:Y:S02]  /*10940*/  HADD2.F32 R90, -RZ, R87.H0_H0 ;  /* 0x20000057ff5a7230 */ /* 0x000fe40000004100 */
[-C--:B------:R-:W-:Y:S01]  /*10950*/  FMUL.FTZ R81, R66, R88.reuse ;  /* 0x0000005842517220 */ /* 0x080fe20000410000 */
[----:B------:R-:W-:Y:S01]  /*10960*/  FFMA.FTZ R64, R64, R91, R61 ;  /* 0x0000005b40407223 */ /* 0x000fe2000001003d */
[----:B------:R-:W-:Y:S01]  /*10970*/  FFMA.FTZ R61, R63, R88, -R80 ;  /* 0x000000583f3d7223 */ /* 0x000fe20000010850 */
[----:B------:R-:W-:-:S02]  /*10980*/  HADD2.F32 R33, -RZ, R34.H0_H0 ;  /* 0x20000022ff217230 */ /* 0x000fc40000004100 */
[----:B------:R-:W-:Y:S01]  /*10990*/  FFMA.FTZ R63, R63, R86, R81 ;  /* 0x000000563f3f7223 */ /* 0x000fe20000010051 */
[----:B------:R-:W-:Y:S02]  /*109a0*/  HADD2.F32 R66, -RZ, R89.H0_H0 ;  /* 0x20000059ff427230 */ /* 0x000fe40000004100 */
[C---:B------:R-:W-:Y:S01]  /*109b0*/  FMUL.FTZ R88, R67.reuse, R90 ;  /* 0x0000005a43587220 */ /* 0x040fe20000410000 */
[----:B------:R-:W-:Y:S02]  /*109c0*/  HADD2.F32 R86, -RZ, R87.H1_H1 ;  /* 0x30000057ff567230 */ /* 0x000fe40000004100 */
[----:B------:R-:W-:Y:S02]  /*109d0*/  HADD2.F32 R80, -RZ, R89.H1_H1 ;  /* 0x30000059ff507230 */ /* 0x000fe40000004100 */
[-C--:B------:R-:W-:Y:S01]  /*109e0*/  FMUL.FTZ R92, R67, R66.reuse ;  /* 0x00000042435c7220 */ /* 0x080fe20000410000 */
[----:B------:R-:W-:Y:S01]  /*109f0*/  FFMA.FTZ R88, R33, R66, -R88 ;  /* 0x0000004221587223 */ /* 0x000fe20000010858 */
[----:B------:R-:W-:-:S02]  /*10a00*/  HADD2.F32 R41, -RZ, R35.H0_H0 ;  /* 0x20000023ff297230 */ /* 0x000fc40000004100 */
[C---:B------:R-:W-:Y:S01]  /*10a10*/  FMUL.FTZ R66, R65.reuse, R86 ;  /* 0x0000005641427220 */ /* 0x040fe20000410000 */
[----:B------:R-:W-:Y:S01]  /*10a20*/  FMUL.FTZ R65, R65, R80 ;  /* 0x0000005041417220 */ /* 0x000fe20000410000 */
[----:B------:R-:W-:Y:S02]  /*10a30*/  HADD2.F32 R35, -RZ, R35.H1_H1 ;  /* 0x30000023ff237230 */ /* 0x000fe40000004100 */
[----:B------:R-:W-:Y:S01]  /*10a40*/  FFMA.FTZ R92, R33, R90, R92 ;  /* 0x0000005a215c7223 */ /* 0x000fe2000001005c */
[C---:B------:R-:W-:Y:S01]  /*10a50*/  FFMA.FTZ R66, R41.reuse, R80, -R66 ;  /* 0x0000005029427223 */ /* 0x040fe20000010842 */
[----:B------:R-:W-:Y:S01]  /*10a60*/  FFMA.FTZ R65, R41, R86, R65 ;  /* 0x0000005629417223 */ /* 0x000fe20000010041 */
[C---:B------:R-:W-:Y:S01]  /*10a70*/  FMUL.FTZ R90, R47.reuse, R42 ;  /* 0x0000002a2f5a7220 */ /* 0x040fe20000410000 */
[----:B------:R-:W-:Y:S01]  /*10a80*/  FMUL.FTZ R80, R47, R40 ;  /* 0x000000282f507220 */ /* 0x000fe20000410000 */
[----:B------:R-:W-:Y:S02]  /*10a90*/  HADD2.F32 R33, -RZ, R29.H0_H0 ;  /* 0x2000001dff217230 */ /* 0x000fe40000004100 */
[----:B------:R-:W-:-:S02]  /*10aa0*/  HADD2.F32 R41, -RZ, R31.H0_H0 ;  /* 0x2000001fff297230 */ /* 0x000fc40000004100 */
[C---:B------:R-:W-:Y:S01]  /*10ab0*/  FFMA.FTZ R67, R35.reuse, R40, -R90 ;  /* 0x0000002823437223 */ /* 0x040fe2000001085a */
[----:B------:R-:W-:Y:S02]  /*10ac0*/  HADD2.F32 R29, -RZ, R28.H0_H0 ;  /* 0x2000001cff1d7230 */ /* 0x000fe40000004100 */
[----:B------:R-:W-:Y:S01]  /*10ad0*/  FFMA.FTZ R80, R35, R42, R80 ;  /* 0x0000002a23507223 */ /* 0x000fe20000010050 */
[----:B------:R-:W-:Y:S02]  /*10ae0*/  HADD2.F32 R31, -RZ, R30.H0_H0 ;  /* 0x2000001eff1f7230 */ /* 0x000fe40000004100 */
[----:B------:R-:W-:Y:S01]  /*10af0*/  FMUL.FTZ R35, R44, R33 ;  /* 0x000000212c237220 */ /* 0x000fe20000410000 */
[----:B------:R-:W-:Y:S02]  /*10b00*/  HADD2.F32 R32, -RZ, R32.H1_H1 ;  /* 0x30000020ff207230 */ /* 0x000fe40000004100 */
[----:B------:R-:W-:Y:S01]  /*10b10*/  FMUL.FTZ R47, R46, R41 ;  /* 0x000000292e2f7220 */ /* 0x000fe20000410000 */
[----:B------:R-:W-:-:S02]  /*10b20*/  HADD2.F32 R34, -RZ, R34.H1_H1 ;  /* 0x30000022ff227230 */ /* 0x000fc40000004100 */
[----:B------:R-:W-:Y:S01]  /*10b30*/  FMUL.FTZ R44, R44, R29 ;  /* 0x0000001d2c2c7220 */ /* 0x000fe20000410000 */
[----:B------:R-:W-:Y:S01]  /*10b40*/  FMUL.FTZ R46, R46, R31 ;  /* 0x0000001f2e2e7220 */ /* 0x000fe20000410000 */
[----:B------:R-:W-:Y:S01]  /*10b50*/  FFMA.FTZ R28, R32, R29, -R35 ;  /* 0x0000001d201c7223 */ /* 0x000fe20000010823 */
[----:B------:R-:W-:Y:S01]  /*10b60*/  F2FP.F16.F32.PACK_AB R29, R62, R43 ;  /* 0x0000002b3e1d723e */ /* 0x000fe200000000ff */
[----:B------:R-:W-:Y:S01]  /*10b70*/  FFMA.FTZ R47, R34, R31, -R47 ;  /* 0x0000001f222f7223 */ /* 0x000fe2000001082f */
[----:B------:R-:W-:Y:S01]  /*10b80*/  FFMA.FTZ R32, R32, R33, R44 ;  /* 0x0000002120207223 */ /* 0x000fe2000001002c */
[----:B------:R-:W-:Y:S01]  /*10b90*/  FFMA.FTZ R41, R34, R41, R46 ;  /* 0x0000002922297223 */ /* 0x000fe2000001002e */
[----:B------:R-:W-:Y:S02]  /*10ba0*/  F2FP.F16.F32.PACK_AB R31, R67, R66 ;  /* 0x00000042431f723e */ /* 0x000fe400000000ff */
[----:B------:R-:W-:Y:S02]  /*10bb0*/  F2FP.F16.F32.PACK_AB R28, R28, R61 ;  /* 0x0000003d1c1c723e */ /* 0x000fe400000000ff */
[----:B------:R-:W-:-:S02]  /*10bc0*/  F2FP.F16.F32.PACK_AB R30, R47, R88 ;  /* 0x000000582f1e723e */ /* 0x000fc400000000ff */
[----:B------:R-:W-:Y:S02]  /*10bd0*/  F2FP.F16.F32.PACK_AB R35, R80, R65 ;  /* 0x000000415023723e */ /* 0x000fe400000000ff */
[----:B------:R-:W-:Y:S01]  /*10be0*/  F2FP.F16.F32.PACK_AB R33, R64, R45 ;  /* 0x0000002d4021723e */ /* 0x000fe200000000ff */
[----:B------:R2:W-:Y:S01]  /*10bf0*/  STS.128 [R95], R28 ;  /* 0x0000001c5f007388 */ /* 0x0005e20000000c00 */
[----:B------:R-:W-:Y:S02]  /*10c00*/  F2FP.F16.F32.PACK_AB R32, R32, R63 ;  /* 0x0000003f2020723e */ /* 0x000fe400000000ff */
[----:B------:R-:W-:-:S05]  /*10c10*/  F2FP.F16.F32.PACK_AB R34, R41, R92 ;  /* 0x0000005c2922723e */ /* 0x000fca00000000ff */
[----:B------:R2:W-:Y:S02]  /*10c20*/  STS.128 [R60+0xc400], R32 ;  /* 0x00c400203c007388 */ /* 0x0005e40000000c00 */
.L_x_1634:
[----:B------:R-:W-:Y:S05]  /*10c30*/  BSYNC B2 ;  /* 0x0000000000027941 */ /* 0x000fea0003800000 */
.L_x_1633:
[----:B------:R-:W-:Y:S05]  /*10c40*/  @P2 BRA `(.L_x_1630) ;  /* 0x00000004007c2947 */ /* 0x000fea0003800000 */
[----:B------:R-:W5:Y:S01]  /*10c50*/  LDL R65, [R1+0x70] ;  /* 0x0000700001417983 */ /* 0x000f620000100800 */
[----:B------:R-:W-:Y:S01]  /*10c60*/  LEA.HI R70, R70, R223, RZ, 0x1d ;  /* 0x000000df46467211 */ /* 0x000fe200078fe8ff */
[----:B-1----:R-:W-:Y:S01]  /*10c70*/  HADD2.F32 R46, -RZ, R78.H1_H1 ;  /* 0x3000004eff2e7230 */ /* 0x002fe20000004100 */
[----:B------:R-:W-:Y:S01]  /*10c80*/  SHF.R.U32.HI R63, RZ, 0x10, R25 ;  /* 0x00000010ff3f7819 */ /* 0x000fe20000011619 */
[--C-:B--2---:R-:W-:Y:S01]  /*10c90*/  HADD2.F32 R60, -RZ, R76.reuse.H1_H1 ;  /* 0x3000004cff3c7230 */ /* 0x104fe20000004100 */
[----:B------:R-:W-:Y:S01]  /*10ca0*/  SHF.R.S32.HI R29, RZ, 0x1f, R70 ;  /* 0x0000001fff1d7819 */ /* 0x000fe20000011446 */
[----:B------:R-:W-:Y:S01]  /*10cb0*/  HADD2.F32 R76, -RZ, R76.H0_H0 ;  /* 0x2000004cff4c7230 */ /* 0x000fe20000004100 */
[----:B------:R-:W-:Y:S01]  /*10cc0*/  SHF.L.U32 R28, R70, 0x3, RZ ;  /* 0x00000003461c7819 */ /* 0x000fe200000006ff */
[----:B------:R-:W-:Y:S01]  /*10cd0*/  HADD2.F32 R78, -RZ, R78.H0_H0 ;  /* 0x2000004eff4e7230 */ /* 0x000fe20000004100 */
[----:B------:R-:W-:Y:S02]  /*10ce0*/  LEA.HI R70, R29, R70, RZ, 0x3 ;  /* 0x000000461d467211 */ /* 0x000fe400078f18ff */
[----:B------:R-:W-:-:S02]  /*10cf0*/  LOP3.LUT R29, R175, 0x38, R28, 0xf8, !PT ;  /* 0x00000038af1d7812 */ /* 0x000fc400078ef81c */
[--C-:B------:R-:W-:Y:S01]  /*10d00*/  SHF.R.U32.HI R45, RZ, 0x10, R37.reuse ;  /* 0x00000010ff2d7819 */ /* 0x100fe20000011625 */
[----:B------:R-:W-:Y:S01]  /*10d10*/  IMAD.SHL.U32 R70, R70, 0x400, RZ ;  /* 0x0000040046467824 */ /* 0x000fe200078e00ff */
[----:B------:R-:W-:Y:S02]  /*10d20*/  LOP3.LUT R32, R29, R176, RZ, 0x3c, !PT ;  /* 0x000000b01d207212 */ /* 0x000fe400078e3cff */
[----:B------:R-:W-:Y:S01]  /*10d30*/  SHF.R.U64 R36, R36, 0x10, R37 ;  /* 0x0000001024247819 */ /* 0x000fe20000001225 */
[----:B------:R-:W-:Y:S01]  /*10d40*/  HADD2.F32 R45, -RZ, R45.H0_H0 ;  /* 0x2000002dff2d7230 */ /* 0x000fe20000004100 */
[----:B------:R-:W-:Y:S02]  /*10d50*/  LOP3.LUT R70, R70, 0x7fffe000, RZ, 0xc0, !PT ;  /* 0x7fffe00046467812 */ /* 0x000fe400078ec0ff */
[----:B------:R-:W-:Y:S02]  /*10d60*/  SHF.R.U64 R24, R24, 0x10, R25 ;  /* 0x0000001018187819 */ /* 0x000fe40000001219 */
[----:B------:R-:W-:-:S02]  /*10d70*/  IADD3 R33, R32, R70, R177 ;  /* 0x0000004620217210 */ /* 0x000fc40007ffe0b1 */
[--C-:B------:R-:W-:Y:S02]  /*10d80*/  SHF.R.U64 R25, R26, 0x10, R27.reuse ;  /* 0x000000101a197819 */ /* 0x100fe4000000121b */
[----:B0-----:R-:W-:Y:S01]  /*10d90*/  SHF.R.U32.HI R61, RZ, 0x10, R27 ;  /* 0x00000010ff3d7819 */ /* 0x001fe2000001161b */
[----:B------:R-:W-:Y:S01]  /*10da0*/  IMAD R40, R33, 0x2, R2 ;  /* 0x0000000221287824 */ /* 0x000fe200078e0202 */
[--C-:B------:R-:W-:Y:S01]  /*10db0*/  SHF.R.U32.HI R47, RZ, 0x10, R39.reuse ;  /* 0x00000010ff2f7819 */ /* 0x100fe20000011627 */
[----:B------:R-:W-:Y:S01]  /*10dc0*/  HADD2.F32 R25, -RZ, R25.H0_H0 ;  /* 0x20000019ff197230 */ /* 0x000fe20000004100 */
[----:B------:R-:W-:Y:S02]  /*10dd0*/  SHF.R.U64 R26, R38, 0x10, R39 ;  /* 0x00000010261a7819 */ /* 0x000fe40000001227 */
[----:B------:R-:W0:Y:S02]  /*10de0*/  LDS.128 R32, [R40+0xc400] ;  /* 0x00c4000028207984 */ /* 0x000e240000000c00 */
[----:B0-----:R-:W-:-:S02]  /*10df0*/  HADD2.F32 R41, -RZ, R33.H0_H0 ;  /* 0x20000021ff297230 */ /* 0x001fc40000004100 */
[----:B------:R-:W-:Y:S02]  /*10e00*/  HADD2.F32 R42, -RZ, R33.H1_H1 ;  /* 0x30000021ff2a7230 */ /* 0x000fe40000004100 */
[----:B------:R-:W-:Y:S02]  /*10e10*/  HADD2.F32 R33, -RZ, R32.H0_H0 ;  /* 0x20000020ff217230 */ /* 0x000fe40000004100 */
[C---:B------:R-:W-:Y:S01]  /*10e20*/  FMUL.FTZ R62, R41.reuse, R60 ;  /* 0x0000003c293e7220 */ /* 0x040fe20000410000 */
[----:B------:R-:W-:Y:S01]  /*10e30*/  FMUL.FTZ R64, R41, R46 ;  /* 0x0000002e29407220 */ /* 0x000fe20000410000 */
[----:B------:R-:W-:Y:S02]  /*10e40*/  HADD2.F32 R41, -RZ, R63.H0_H0 ;  /* 0x2000003fff297230 */ /* 0x000fe40000004100 */
[----:B------:R-:W-:Y:S02]  /*10e50*/  HADD2.F32 R43, -RZ, R34.H0_H0 ;  /* 0x20000022ff2b7230 */ /* 0x000fe40000004100 */
[----:B------:R-:W-:-:S02]  /*10e60*/  HADD2.F32 R44, -RZ, R35.H0_H0 ;  /* 0x20000023ff2c7230 */ /* 0x000fc40000004100 */
[----:B------:R-:W-:Y:S02]  /*10e70*/  HADD2.F32 R35, -RZ, R35.H1_H1 ;  /* 0x30000023ff237230 */ /* 0x000fe40000004100 */
[----:B------:R-:W-:Y:S02]  /*10e80*/  HADD2.F32 R32, -RZ, R32.H1_H1 ;  /* 0x30000020ff207230 */ /* 0x000fe40000004100 */
[----:B------:R-:W-:Y:S01]  /*10e90*/  HADD2.F32 R34, -RZ, R34.H1_H1 ;  /* 0x30000022ff227230 */ /* 0x000fe20000004100 */
[----:B-----5:R-:W0:Y:S02]  /*10ea0*/  LDS.128 R28, [R65] ;  /* 0x00000000411c7984 */ /* 0x020e240000000c00 */
[--C-:B0-----:R-:W-:Y:S02]  /*10eb0*/  HADD2.F32 R37, -RZ, R29.reuse.H0_H0 ;  /* 0x2000001dff257230 */ /* 0x101fe40000004100 */
[----:B------:R-:W-:Y:S02]  /*10ec0*/  HADD2.F32 R29, -RZ, R29.H1_H1 ;  /* 0x3000001dff1d7230 */ /* 0x000fe40000004100 */
[----:B------:R-:W-:-:S02]  /*10ed0*/  HADD2.F32 R27, -RZ, R28.H0_H0 ;  /* 0x2000001cff1b7230 */ /* 0x000fc40000004100 */
[C---:B------:R-:W-:Y:S01]  /*10ee0*/  FFMA.FTZ R62, R37.reuse, R46, -R62 ;  /* 0x0000002e253e7223 */ /* 0x040fe2000001083e */
[----:B------:R-:W-:Y:S01]  /*10ef0*/  FFMA.FTZ R64, R37, R60, R64 ;  /* 0x0000003c25407223 */ /* 0x000fe20000010040 */
[C---:B------:R-:W-:Y:S01]  /*10f00*/  FMUL.FTZ R46, R42.reuse, R45 ;  /* 0x0000002d2a2e7220 */ /* 0x040fe20000410000 */
[-C--:B------:R-:W-:Y:S01]  /*10f10*/  FMUL.FTZ R60, R42, R41.reuse ;  /* 0x000000292a3c7220 */ /* 0x080fe20000410000 */
[----:B------:R-:W-:Y:S01]  /*10f20*/  FMUL.FTZ R42, R33, R76 ;  /* 0x0000004c212a7220 */ /* 0x000fe20000410000 */
[----:B------:R-:W-:Y:S02]  /*10f30*/  HADD2.F32 R37, -RZ, R77.H0_H0 ;  /* 0x2000004dff257230 */ /* 0x000fe40000004100 */
[----:B------:R-:W-:Y:S01]  /*10f40*/  FFMA.FTZ R41, R29, R41, -R46 ;  /* 0x000000291d297223 */ /* 0x000fe2000001082e */
[----:B------:R-:W-:Y:S01]  /*10f50*/  FMUL.FTZ R33, R33, R78 ;  /* 0x0000004e21217220 */ /* 0x000fe20000410000 */
[----:B------:R-:W-:Y:S01]  /*10f60*/  FFMA.FTZ R45, R29, R45, R60 ;  /* 0x0000002d1d2d7223 */ /* 0x000fe2000001003c */
[----:B------:R-:W-:-:S02]  /*10f70*/  HADD2.F32 R29, -RZ, R79.H0_H0 ;  /* 0x2000004fff1d7230 */ /* 0x000fc40000004100 */
[C---:B------:R-:W-:Y:S01]  /*10f80*/  FFMA.FTZ R78, R27.reuse, R78, -R42 ;  /* 0x0000004e1b4e7223 */ /* 0x040fe2000001082a */
[----:B------:R-:W-:Y:S02]  /*10f90*/  HADD2.F32 R38, -RZ, R30.H0_H0 ;  /* 0x2000001eff267230 */ /* 0x000fe40000004100 */
[----:B------:R-:W-:Y:S01]  /*10fa0*/  FFMA.FTZ R76, R27, R76, R33 ;  /* 0x0000004c1b4c7223 */ /* 0x000fe20000010021 */
[C---:B------:R-:W-:Y:S01]  /*10fb0*/  FMUL.FTZ R27, R43.reuse, R37 ;  /* 0x000000252b1b7220 */ /* 0x040fe20000410000 */
[----:B------:R-:W-:Y:S02]  /*10fc0*/  HADD2.F32 R77, -RZ, R77.H1_H1 ;  /* 0x3000004dff4d7230 */ /* 0x000fe40000004100 */
[-C--:B------:R-:W-:Y:S01]  /*10fd0*/  FMUL.FTZ R33, R43, R29.reuse ;  /* 0x0000001d2b217220 */ /* 0x080fe20000410000 */
[----:B------:R-:W-:Y:S02]  /*10fe0*/  HADD2.F32 R79, -RZ, R79.H1_H1 ;  /* 0x3000004fff4f7230 */ /* 0x000fe40000004100 */
[----:B------:R-:W-:Y:S01]  /*10ff0*/  FFMA.FTZ R43, R38, R29, -R27 ;  /* 0x0000001d262b7223 */ /* 0x000fe2000001081b */
[----:B------:R-:W-:-:S02]  /*11000*/  HADD2.F32 R46, -RZ, R47.H0_H0 ;  /* 0x2000002fff2e7230 */ /* 0x000fc40000004100 */
[----:B------:R-:W-:Y:S01]  /*11010*/  FMUL.FTZ R60, R44, R77 ;  /* 0x0000004d2c3c7220 */ /* 0x000fe20000410000 */
[----:B------:R-:W-:Y:S02]  /*11020*/  HADD2.F32 R42, -RZ, R61.H0_H0 ;  /* 0x2000003dff2a7230 */ /* 0x000fe40000004100 */
[----:B------:R-:W-:Y:S01]  /*11030*/  FFMA.FTZ R38, R38, R37, R33 ;  /* 0x0000002526267223 */ /* 0x000fe20000010021 */
[--C-:B------:R-:W-:Y:S02]  /*11040*/  HADD2.F32 R39, -RZ, R31.reuse.H0_H0 ;  /* 0x2000001fff277230 */ /* 0x100fe40000004100 */
[----:B------:R-:W-:Y:S01]  /*11050*/  FMUL.FTZ R44, R44, R79 ;  /* 0x0000004f2c2c7220 */ /* 0x000fe20000410000 */
[----:B------:R-:W-:Y:S02]  /*11060*/  HADD2.F32 R31, -RZ, R31.H1_H1 ;  /* 0x3000001fff1f7230 */ /* 0x000fe40000004100 */
[C---:B----4-:R-:W-:Y:S01]  /*11070*/  FMUL.FTZ R66, R35.reuse, R46 ;  /* 0x0000002e23427220 */ /* 0x050fe20000410000 */
[----:B------:R-:W-:Y:S01]  /*11080*/  FMUL.FTZ R70, R35, R42 ;  /* 0x0000002a23467220 */ /* 0x000fe20000410000 */
[----:B------:R-:W-:-:S02]  /*11090*/  HADD2.F32 R29, -RZ, R36.H0_H0 ;  /* 0x20000024ff1d7230 */ /* 0x000fc40000004100 */
[C---:B------:R-:W-:Y:S01]  /*110a0*/  FFMA.FTZ R60, R39.reuse, R79, -R60 ;  /* 0x0000004f273c7223 */ /* 0x040fe2000001083c */
[----:B------:R-:W-:Y:S02]  /*110b0*/  HADD2.F32 R33, -RZ, R26.H0_H0 ;  /* 0x2000001aff217230 */ /* 0x000fe40000004100 */
[----:B------:R-:W-:Y:S01]  /*110c0*/  FFMA.FTZ R44, R39, R77, R44 ;  /* 0x0000004d272c7223 */ /* 0x000fe2000001002c */
[----:B------:R-:W-:Y:S02]  /*110d0*/  HADD2.F32 R27, -RZ, R24.H0_H0 ;  /* 0x20000018ff1b7230 */ /* 0x000fe40000004100 */
[C---:B------:R-:W-:Y:S01]  /*110e0*/  FFMA.FTZ R47, R31.reuse, R42, -R66 ;  /* 0x0000002a1f2f7223 */ /* 0x040fe20000010842 */
[----:B------:R-:W-:Y:S02]  /*110f0*/  HADD2.F32 R28, -RZ, R28.H1_H1 ;  /* 0x3000001cff1c7230 */ /* 0x000fe40000004100 */
[----:B------:R-:W-:Y:S01]  /*11100*/  FFMA.FTZ R61, R31, R46, R70 ;  /* 0x0000002e1f3d7223 */ /* 0x000fe20000010046 */
[----:B------:R-:W-:-:S02]  /*11110*/  HADD2.F32 R30, -RZ, R30.H1_H1 ;  /* 0x3000001eff1e7230 */ /* 0x000fc40000004100 */
[----:B------:R-:W-:Y:S01]  /*11120*/  FMUL.FTZ R31, R32, R29 ;  /* 0x0000001d201f7220 */ /* 0x000fe20000410000 */
[----:B------:R-:W-:Y:S01]  /*11130*/  FMUL.FTZ R39, R34, R33 ;  /* 0x0000002122277220 */ /* 0x000fe20000410000 */
[----:B------:R-:W-:Y:S01]  /*11140*/  FMUL.FTZ R32, R32, R27 ;  /* 0x0000001b20207220 */ /* 0x000fe20000410000 */
[----:B------:R-:W-:Y:S01]  /*11150*/  FMUL.FTZ R34, R34, R25 ;  /* 0x0000001922227220 */ /* 0x000fe20000410000 */
[----:B------:R-:W-:Y:S01]  /*11160*/  FFMA.FTZ R35, R28, R27, -R31 ;  /* 0x0000001b1c237223 */ /* 0x000fe2000001081f */
[----:B------:R-:W-:Y:S01]  /*11170*/  FFMA.FTZ R26, R30, R25, -R39 ;  /* 0x000000191e1a7223 */ /* 0x000fe20000010827 */
[----:B------:R-:W-:Y:S01]  /*11180*/  FFMA.FTZ R37, R28, R29, R32 ;  /* 0x0000001d1c257223 */ /* 0x000fe20000010020 */
[----:B------:R-:W-:Y:S01]  /*11190*/  FFMA.FTZ R33, R30, R33, R34 ;  /* 0x000000211e217223 */ /* 0x000fe20000010022 */
[----:B------:R-:W-:Y:S02]  /*111a0*/  F2FP.F16.F32.PACK_AB R27, R47, R60 ;  /* 0x0000003c2f1b723e */ /* 0x000fe400000000ff */
        /* <DEDUP_REMOVED lines=9> */
.L_x_1630:
[----:B------:R-:W-:Y:S05]  /*11240*/  BSYNC B1 ;  /* 0x0000000000017941 */ /* 0x000fea0003800000 */
.L_x_1629:
[----:B------:R-:W-:-:S13]  /*11250*/  ISETP.GE.AND P0, PT, R189, R0, PT ;  /* 0x00000000bd00720c */ /* 0x000fda0003f06270 */
[----:B------:R-:W-:Y:S05]  /*11260*/  @P0 BRA `(.L_x_1610) ;  /* 0x0000001000a40947 */ /* 0x000fea0003800000 */
[----:B------:R-:W5:Y:S01]  /*11270*/  LDC R0, c[0x0][0x3f4] ;  /* 0x0000fd00ff007b82 */ /* 0x000f620000000800 */
[----:B------:R-:W-:Y:S01]  /*11280*/  BSSY B1, `(.L_x_1635) ;  /* 0x0000065000017945 */ /* 0x000fe20003800000 */
[----:B0-----:R-:W-:Y:S02]  /*11290*/  SHF.R.U32.HI R61, RZ, 0x3, R173 ;  /* 0x00000003ff3d7819 */ /* 0x001fe400000116ad */
[-C--:B-----5:R-:W-:Y:S02]  /*112a0*/  ISETP.GE.AND P0, PT, R18, R0.reuse, PT ;  /* 0x000000001200720c */ /* 0x0a0fe40003f06270 */
[-C--:B------:R-:W-:Y:S02]  /*112b0*/  ISETP.GE.AND P1, PT, R165, R0.reuse, PT ;  /* 0x00000000a500720c */ /* 0x080fe40003f26270 */
[----:B------:R-:W-:-:S09]  /*112c0*/  ISETP.GE.AND P2, PT, R166, R0, PT ;  /* 0x00000000a600720c */ /* 0x000fd20003f46270 */
[----:B------:R-:W-:Y:S05]  /*112d0*/  @P0 BRA `(.L_x_1636) ;  /* 0x00000004007c0947 */ /* 0x000fea0003800000 */
[----:B------:R-:W5:Y:S01]  /*112e0*/  LDL R62, [R1+0x74] ;  /* 0x00007400013e7983 */ /* 0x000f620000100800 */
[----:B------:R-:W-:Y:S01]  /*112f0*/  LEA.HI R24, R0, R191, RZ, 0x1d ;  /* 0x000000bf00187211 */ /* 0x000fe200078fe8ff */
[----:B------:R-:W-:Y:S01]  /*11300*/  HADD2.F32 R38, -RZ, R84.H1_H1 ;  /* 0x30000054ff267230 */ /* 0x000fe20000004100 */
[----:B------:R-:W-:Y:S01]  /*11310*/  SHF.R.U32.HI R37, RZ, 0x10, R5 ;  /* 0x00000010ff257819 */ /* 0x000fe20000011605 */
[--C-:B------:R-:W-:Y:S01]  /*11320*/  HADD2.F32 R40, -RZ, R82.reuse.H1_H1 ;  /* 0x30000052ff287230 */ /* 0x100fe20000004100 */
[----:B------:R-:W-:Y:S01]  /*11330*/  SHF.R.S32.HI R25, RZ, 0x1f, R24 ;  /* 0x0000001fff197819 */ /* 0x000fe20000011418 */
[----:B------:R-:W-:Y:S01]  /*11340*/  IMAD.SHL.U32 R26, R24, 0x8, RZ ;  /* 0x00000008181a7824 */ /* 0x000fe200078e00ff */
[----:B--2---:R-:W-:Y:S01]  /*11350*/  SHF.R.U64 R60, R48, 0x10, R49 ;  /* 0x00000010303c7819 */ /* 0x004fe20000001231 */
[----:B------:R-:W-:Y:S01]  /*11360*/  HADD2.F32 R37, -RZ, R37.H0_H0 ;  /* 0x20000025ff257230 */ /* 0x000fe20000004100 */
[----:B------:R-:W-:Y:S01]  /*11370*/  LEA.HI R25, R25, R24, RZ, 0x3 ;  /* 0x0000001819197211 */ /* 0x000fe200078f18ff */
[----:B------:R-:W-:Y:S01]  /*11380*/  HADD2.F32 R82, -RZ, R82.H0_H0 ;  /* 0x20000052ff527230 */ /* 0x000fe20000004100 */
[----:B------:R-:W-:Y:S01]  /*11390*/  LOP3.LUT R24, R173, 0x38, R26, 0xf8, !PT ;  /* 0x00000038ad187812 */ /* 0x000fe200078ef81a */
[----:B------:R-:W-:Y:S01]  /*113a0*/  HADD2.F32 R84, -RZ, R84.H0_H0 ;  /* 0x20000054ff547230 */ /* 0x000fe20000004100 */
[----:B-1----:R-:W-:Y:S01]  /*113b0*/  SHF.R.U64 R47, R4, 0x10, R5 ;  /* 0x00000010042f7819 */ /* 0x002fe20000001205 */
[----:B------:R-:W-:Y:S01]  /*113c0*/  IMAD.SHL.U32 R25, R25, 0x400, RZ ;  /* 0x0000040019197824 */ /* 0x000fe200078e00ff */
[----:B------:R-:W-:-:S02]  /*113d0*/  LOP3.LUT R28, R24, R61, RZ, 0x3c, !PT ;  /* 0x0000003d181c7212 */ /* 0x000fc400078e3cff */
[----:B------:R-:W-:Y:S02]  /*113e0*/  SHF.R.U32.HI R49, RZ, 0x10, R49 ;  /* 0x00000010ff317819 */ /* 0x000fe40000011631 */
[----:B------:R-:W-:Y:S02]  /*113f0*/  LOP3.LUT R29, R25, 0x7fffe000, RZ, 0xc0, !PT ;  /* 0x7fffe000191d7812 */ /* 0x000fe400078ec0ff */
[----:B------:R-:W-:Y:S02]  /*11400*/  SHF.R.U64 R48, R50, 0x10, R51 ;  /* 0x0000001032307819 */ /* 0x000fe40000001233 */
[----:B------:R-:W-:Y:S02]  /*11410*/  IADD3 R29, R28, R29, R179 ;  /* 0x0000001d1c1d7210 */ /* 0x000fe40007ffe0b3 */
[----:B------:R-:W-:Y:S02]  /*11420*/  SHF.R.U32.HI R50, RZ, 0x10, R51 ;  /* 0x00000010ff327819 */ /* 0x000fe40000011633 */
[--C-:B------:R-:W-:Y:S01]  /*11430*/  SHF.R.U32.HI R41, RZ, 0x10, R7.reuse ;  /* 0x00000010ff297819 */ /* 0x100fe20000011607 */
[----:B------:R-:W-:Y:S01]  /*11440*/  IMAD R32, R29, 0x2, R2 ;  /* 0x000000021d207824 */ /* 0x000fe200078e0202 */
[----:B------:R-:W-:-:S04]  /*11450*/  SHF.R.U64 R45, R6, 0x10, R7 ;  /* 0x00000010062d7819 */ /* 0x000fc80000001207 */
[----:B------:R-:W0:Y:S02]  /*11460*/  LDS.128 R28, [R32+0xc400] ;  /* 0x00c40000201c7984 */ /* 0x000e240000000c00 */
[--C-:B0-----:R-:W-:Y:S02]  /*11470*/  HADD2.F32 R33, -RZ, R29.reuse.H0_H0 ;  /* 0x2000001dff217230 */ /* 0x101fe40000004100 */
[----:B------:R-:W-:Y:S02]  /*11480*/  HADD2.F32 R34, -RZ, R29.H1_H1 ;  /* 0x3000001dff227230 */ /* 0x000fe40000004100 */
[----:B------:R-:W-:Y:S02]  /*11490*/  HADD2.F32 R29, -RZ, R28.H0_H0 ;  /* 0x2000001cff1d7230 */ /* 0x000fe40000004100 */
[C---:B------:R-:W-:Y:S01]  /*114a0*/  FMUL.FTZ R42, R33.reuse, R40 ;  /* 0x00000028212a7220 */ /* 0x040fe20000410000 */
[----:B------:R-:W-:Y:S01]  /*114b0*/  FMUL.FTZ R44, R33, R38 ;  /* 0x00000026212c7220 */ /* 0x000fe20000410000 */
[----:B------:R-:W-:-:S02]  /*114c0*/  HADD2.F32 R33, -RZ, R49.H0_H0 ;  /* 0x20000031ff217230 */ /* 0x000fc40000004100 */
[----:B------:R-:W-:Y:S02]  /*114d0*/  HADD2.F32 R35, -RZ, R30.H0_H0 ;  /* 0x2000001eff237230 */ /* 0x000fe40000004100 */
[--C-:B------:R-:W-:Y:S02]  /*114e0*/  HADD2.F32 R36, -RZ, R31.reuse.H0_H0 ;  /* 0x2000001fff247230 */ /* 0x100fe40000004100 */
[----:B------:R-:W-:Y:S02]  /*114f0*/  HADD2.F32 R31, -RZ, R31.H1_H1 ;  /* 0x3000001fff1f7230 */ /* 0x000fe40000004100 */
[----:B------:R-:W-:Y:S02]  /*11500*/  HADD2.F32 R28, -RZ, R28.H1_H1 ;  /* 0x3000001cff1c7230 */ /* 0x000fe40000004100 */
[----:B------:R-:W-:Y:S01]  /*11510*/  HADD2.F32 R30, -RZ, R30.H1_H1 ;  /* 0x3000001eff1e7230 */ /* 0x000fe20000004100 */
[----:B-----5:R-:W0:Y:S02]  /*11520*/  LDS.128 R24, [R62] ;  /* 0x000000003e187984 */ /* 0x020e240000000c00 */
[----:B0-----:R-:W-:-:S02]  /*11530*/  HADD2.F32 R5, -RZ, R25.H0_H0 ;  /* 0x20000019ff057230 */ /* 0x001fc40000004100 */
[----:B------:R-:W-:Y:S02]  /*11540*/  HADD2.F32 R25, -RZ, R25.H1_H1 ;  /* 0x30000019ff197230 */ /* 0x000fe40000004100 */
[----:B------:R-:W-:Y:S02]  /*11550*/  HADD2.F32 R4, -RZ, R24.H0_H0 ;  /* 0x20000018ff047230 */ /* 0x000fe40000004100 */
[C---:B------:R-:W-:Y:S01]  /*11560*/  FFMA.FTZ R42, R5.reuse, R38, -R42 ;  /* 0x00000026052a7223 */ /* 0x040fe2000001082a */
[----:B------:R-:W-:Y:S01]  /*11570*/  FFMA.FTZ R44, R5, R40, R44 ;  /* 0x00000028052c7223 */ /* 0x000fe2000001002c */
[C---:B------:R-:W-:Y:S01]  /*11580*/  FMUL.FTZ R38, R34.reuse, R37 ;  /* 0x0000002522267220 */ /* 0x040fe20000410000 */
[C---:B------:R-:W-:Y:S01]  /*11590*/  FMUL.FTZ R5, R29.reuse, R82 ;  /* 0x000000521d057220 */ /* 0x040fe20000410000 */
[-C--:B------:R-:W-:Y:S01]  /*115a0*/  FMUL.FTZ R29, R29, R84.reuse ;  /* 0x000000541d1d7220 */ /* 0x080fe20000410000 */
[-C--:B------:R-:W-:Y:S01]  /*115b0*/  FMUL.FTZ R34, R34, R33.reuse ;  /* 0x0000002122227220 */ /* 0x080fe20000410000 */
[----:B------:R-:W-:Y:S01]  /*115c0*/  FFMA.FTZ R39, R25, R33, -R38 ;  /* 0x0000002119277223 */ /* 0x000fe20000010826 */
[----:B------:R-:W-:Y:S01]  /*115d0*/  FFMA.FTZ R84, R4, R84, -R5 ;  /* 0x0000005404547223 */ /* 0x000fe20000010805 */
[----:B------:R-:W-:-:S02]  /*115e0*/  HADD2.F32 R33, -RZ, R83.H0_H0 ;  /* 0x20000053ff217230 */ /* 0x000fc40000004100 */
[----:B------:R-:W-:Y:S01]  /*115f0*/  FFMA.FTZ R37, R25, R37, R34 ;  /* 0x0000002519257223 */ /* 0x000fe20000010022 */
[--C-:B------:R-:W-:Y:S02]  /*11600*/  HADD2.F32 R5, -RZ, R85.reuse.H0_H0 ;  /* 0x20000055ff057230 */ /* 0x100fe40000004100 */
[----:B------:R-:W-:Y:S01]  /*11610*/  FFMA.FTZ R82, R4, R82, R29 ;  /* 0x0000005204527223 */ /* 0x000fe2000001001d */
[----:B------:R-:W-:Y:S02]  /*11620*/  HADD2.F32 R85, -RZ, R85.H1_H1 ;  /* 0x30000055ff557230 */ /* 0x000fe40000004100 */
[C---:B------:R-:W-:Y:S01]  /*11630*/  FMUL.FTZ R25, R35.reuse, R33 ;  /* 0x0000002123197220 */ /* 0x040fe20000410000 */
[----:B------:R-:W-:Y:S02]  /*11640*/  HADD2.F32 R83, -RZ, R83.H1_H1 ;  /* 0x30000053ff537230 */ /* 0x000fe40000004100 */
[----:B------:R-:W-:Y:S01]  /*11650*/  FMUL.FTZ R29, R35, R5 ;  /* 0x00000005231d7220 */ /* 0x000fe20000410000 */
[----:B------:R-:W-:-:S02]  /*11660*/  HADD2.F32 R6, -RZ, R26.H0_H0 ;  /* 0x2000001aff067230 */ /* 0x000fc40000004100 */
[C---:B------:R-:W-:Y:S01]  /*11670*/  FMUL.FTZ R40, R36.reuse, R85 ;  /* 0x0000005524287220 */ /* 0x040fe20000410000 */
[----:B------:R-:W-:Y:S02]  /*11680*/  HADD2.F32 R7, -RZ, R27.H0_H0 ;  /* 0x2000001bff077230 */ /* 0x000fe40000004100 */
[----:B------:R-:W-:Y:S01]  /*11690*/  FMUL.FTZ R38, R36, R83 ;  /* 0x0000005324267220 */ /* 0x000fe20000410000 */
[----:B------:R-:W-:Y:S02]  /*116a0*/  HADD2.F32 R34, -RZ, R41.H0_H0 ;  /* 0x20000029ff227230 */ /* 0x000fe40000004100 */
[C---:B------:R-:W-:Y:S01]  /*116b0*/  FFMA.FTZ R35, R6.reuse, R5, -R25 ;  /* 0x0000000506237223 */ /* 0x040fe20000010819 */
[----:B------:R-:W-:Y:S02]  /*116c0*/  HADD2.F32 R4, -RZ, R50.H0_H0 ;  /* 0x20000032ff047230 */ /* 0x000fe40000004100 */
[----:B------:R-:W-:Y:S01]  /*116d0*/  FFMA.FTZ R36, R6, R33, R29 ;  /* 0x0000002106247223 */ /* 0x000fe2000001001d */
[----:B------:R-:W-:-:S02]  /*116e0*/  HADD2.F32 R27, -RZ, R27.H1_H1 ;  /* 0x3000001bff1b7230 */ /* 0x000fc40000004100 */
[----:B------:R-:W-:Y:S01]  /*116f0*/  FMUL.FTZ R6, R31, R34 ;  /* 0x000000221f067220 */ /* 0x000fe20000410000 */
[C---:B------:R-:W-:Y:S01]  /*11700*/  FFMA.FTZ R38, R7.reuse, R85, -R38 ;  /* 0x0000005507267223 */ /* 0x040fe20000010826 */
[----:B------:R-:W-:Y:S01]  /*11710*/  FFMA.FTZ R40, R7, R83, R40 ;  /* 0x0000005307287223 */ /* 0x000fe20000010028 */
[-C--:B------:R-:W-:Y:S01]  /*11720*/  FMUL.FTZ R46, R31, R4.reuse ;  /* 0x000000041f2e7220 */ /* 0x080fe20000410000 */
[----:B------:R-:W-:Y:S02]  /*11730*/  HADD2.F32 R25, -RZ, R47.H0_H0 ;  /* 0x2000002fff197230 */ /* 0x000fe40000004100 */
[C---:B------:R-:W-:Y:S01]  /*11740*/  FFMA.FTZ R43, R27.reuse, R4, -R6 ;  /* 0x000000041b2b7223 */ /* 0x040fe20000010806 */
[----:B------:R-:W-:Y:S02]  /*11750*/  HADD2.F32 R29, -RZ, R45.H0_H0 ;  /* 0x2000002dff1d7230 */ /* 0x000fe40000004100 */
[----:B------:R-:W-:Y:S01]  /*11760*/  FFMA.FTZ R45, R27, R34, R46 ;  /* 0x000000221b2d7223 */ /* 0x000fe2000001002e */
[----:B------:R-:W-:-:S02]  /*11770*/  HADD2.F32 R5, -RZ, R60.H0_H0 ;  /* 0x2000003cff057230 */ /* 0x000fc40000004100 */
[----:B------:R-:W-:Y:S01]  /*11780*/  FMUL.FTZ R27, R28, R25 ;  /* 0x000000191c1b7220 */ /* 0x000fe20000410000 */
[----:B------:R-:W-:Y:S02]  /*11790*/  HADD2.F32 R7, -RZ, R48.H0_H0 ;  /* 0x20000030ff077230 */ /* 0x000fe40000004100 */
[----:B------:R-:W-:Y:S01]  /*117a0*/  FMUL.FTZ R41, R30, R29 ;  /* 0x0000001d1e297220 */ /* 0x000fe20000410000 */
[----:B------:R-:W-:Y:S02]  /*117b0*/  HADD2.F32 R24, -RZ, R24.H1_H1 ;  /* 0x30000018ff187230 */ /* 0x000fe40000004100 */
[----:B------:R-:W-:Y:S01]  /*117c0*/  FMUL.FTZ R28, R28, R5 ;  /* 0x000000051c1c7220 */ /* 0x000fe20000410000 */
[----:B------:R-:W-:Y:S02]  /*117d0*/  HADD2.F32 R26, -RZ, R26.H1_H1 ;  /* 0x3000001aff1a7230 */ /* 0x000fe40000004100 */
        /* <DEDUP_REMOVED lines=15> */
.L_x_1636:
[----:B------:R-:W-:Y:S05]  /*118d0*/  BSYNC B1 ;  /* 0x0000000000017941 */ /* 0x000fea0003800000 */
.L_x_1635:
[----:B------:R-:W-:Y:S04]  /*118e0*/  BSSY B1, `(.L_x_1637) ;  /* 0x0000061000017945 */ /* 0x000fe80003800000 */
[----:B------:R-:W-:Y:S05]  /*118f0*/  @P1 BRA `(.L_x_1638) ;  /* 0x00000004007c1947 */ /* 0x000fea0003800000 */
[----:B-1----:R-:W5:Y:S01]  /*11900*/  LDL R47, [R1+0x6c] ;  /* 0x00006c00012f7983 */ /* 0x002f620000100800 */
[----:B0-----:R-:W-:Y:S01]  /*11910*/  LEA.HI R4, R0, R222, RZ, 0x1d ;  /* 0x000000de00047211 */ /* 0x001fe200078fe8ff */
[----:B--2---:R-:W-:Y:S01]  /*11920*/  HADD2.F32 R33, -RZ, R74.H1_H1 ;  /* 0x3000004aff217230 */ /* 0x004fe20000004100 */
[----:B------:R-:W-:Y:S01]  /*11930*/  SHF.R.U32.HI R36, RZ, 0x10, R9 ;  /* 0x00000010ff247819 */ /* 0x000fe20000011609 */
[--C-:B------:R-:W-:Y:S01]  /*11940*/  HADD2.F32 R35, -RZ, R71.reuse.H1_H1 ;  /* 0x30000047ff237230 */ /* 0x100fe20000004100 */
[----:B------:R-:W-:Y:S01]  /*11950*/  SHF.R.S32.HI R5, RZ, 0x1f, R4 ;  /* 0x0000001fff057819 */ /* 0x000fe20000011404 */
[----:B------:R-:W-:Y:S01]  /*11960*/  IMAD.SHL.U32 R6, R4, 0x8, RZ ;  /* 0x0000000804067824 */ /* 0x000fe200078e00ff */
[----:B------:R-:W-:Y:S01]  /*11970*/  SHF.R.U64 R46, R52, 0x10, R53 ;  /* 0x00000010342e7819 */ /* 0x000fe20000001235 */
[----:B------:R-:W-:Y:S01]  /*11980*/  HADD2.F32 R36, -RZ, R36.H0_H0 ;  /* 0x20000024ff247230 */ /* 0x000fe20000004100 */
[----:B------:R-:W-:Y:S01]  /*11990*/  LEA.HI R5, R5, R4, RZ, 0x3 ;  /* 0x0000000405057211 */ /* 0x000fe200078f18ff */
[----:B------:R-:W-:Y:S01]  /*119a0*/  HADD2.F32 R34, -RZ, R71.H0_H0 ;  /* 0x20000047ff227230 */ /* 0x000fe20000004100 */
[----:B------:R-:W-:Y:S01]  /*119b0*/  LOP3.LUT R4, R173, 0x38, R6, 0xf8, !PT ;  /* 0x00000038ad047812 */ /* 0x000fe200078ef806 */
[----:B------:R-:W-:Y:S01]  /*119c0*/  HADD2.F32 R74, -RZ, R74.H0_H0 ;  /* 0x2000004aff4a7230 */ /* 0x000fe20000004100 */
[----:B------:R-:W-:-:S02]  /*119d0*/  SHF.L.U32 R5, R5, 0xa, RZ ;  /* 0x0000000a05057819 */ /* 0x000fc400000006ff */
[----:B------:R-:W-:Y:S02]  /*119e0*/  LOP3.LUT R24, R4, R61, RZ, 0x3c, !PT ;  /* 0x0000003d04187212 */ /* 0x000fe400078e3cff */
[----:B------:R-:W-:Y:S02]  /*119f0*/  LOP3.LUT R25, R5, 0x7fffe000, RZ, 0xc0, !PT ;  /* 0x7fffe00005197812 */ /* 0x000fe400078ec0ff */
[----:B------:R-:W-:Y:S02]  /*11a00*/  SHF.R.U32.HI R52, RZ, 0x10, R53 ;  /* 0x00000010ff347819 */ /* 0x000fe40000011635 */
[----:B------:R-:W-:Y:S02]  /*11a10*/  IADD3 R25, R24, R25, R179 ;  /* 0x0000001918197210 */ /* 0x000fe40007ffe0b3 */
[----:B------:R-:W-:Y:S02]  /*11a20*/  SHF.R.U64 R43, R8, 0x10, R9 ;  /* 0x00000010082b7819 */ /* 0x000fe40000001209 */
[--C-:B------:R-:W-:Y:S01]  /*11a30*/  SHF.R.U64 R41, R10, 0x10, R11.reuse ;  /* 0x000000100a297819 */ /* 0x100fe2000000120b */
[----:B------:R-:W-:Y:S01]  /*11a40*/  IMAD R28, R25, 0x2, R2 ;  /* 0x00000002191c7824 */ /* 0x000fe200078e0202 */
[----:B------:R-:W-:-:S02]  /*11a50*/  SHF.R.U32.HI R40, RZ, 0x10, R11 ;  /* 0x00000010ff287819 */ /* 0x000fc4000001160b */
[--C-:B------:R-:W-:Y:S02]  /*11a60*/  SHF.R.U64 R45, R54, 0x10, R55.reuse ;  /* 0x00000010362d7819 */ /* 0x100fe40000001237 */
[----:B------:R-:W0:Y:S01]  /*11a70*/  LDS.128 R24, [R28+0xc400] ;  /* 0x00c400001c187984 */ /* 0x000e220000000c00 */
[----:B------:R-:W-:Y:S01]  /*11a80*/  SHF.R.U32.HI R54, RZ, 0x10, R55 ;  /* 0x00000010ff367819 */ /* 0x000fe20000011637 */
[--C-:B0-----:R-:W-:Y:S02]  /*11a90*/  HADD2.F32 R29, -RZ, R25.reuse.H0_H0 ;  /* 0x20000019ff1d7230 */ /* 0x101fe40000004100 */
[----:B------:R-:W-:Y:S02]  /*11aa0*/  HADD2.F32 R30, -RZ, R25.H1_H1 ;  /* 0x30000019ff1e7230 */ /* 0x000fe40000004100 */
[----:B------:R-:W-:Y:S02]  /*11ab0*/  HADD2.F32 R25, -RZ, R24.H0_H0 ;  /* 0x20000018ff197230 */ /* 0x000fe40000004100 */
[C---:B------:R-:W-:Y:S01]  /*11ac0*/  FMUL.FTZ R37, R29.reuse, R35 ;  /* 0x000000231d257220 */ /* 0x040fe20000410000 */
[----:B------:R-:W-:Y:S01]  /*11ad0*/  FMUL.FTZ R39, R29, R33 ;  /* 0x000000211d277220 */ /* 0x000fe20000410000 */
[----:B------:R-:W-:-:S02]  /*11ae0*/  HADD2.F32 R29, -RZ, R52.H0_H0 ;  /* 0x20000034ff1d7230 */ /* 0x000fc40000004100 */
[C---:B------:R-:W-:Y:S01]  /*11af0*/  FMUL.FTZ R38, R30.reuse, R36 ;  /* 0x000000241e267220 */ /* 0x040fe20000410000 */
[----:B------:R-:W-:Y:S02]  /*11b00*/  HADD2.F32 R31, -RZ, R26.H0_H0 ;  /* 0x2000001aff1f7230 */ /* 0x000fe40000004100 */
[--C-:B------:R-:W-:Y:S02]  /*11b10*/  HADD2.F32 R32, -RZ, R27.reuse.H0_H0 ;  /* 0x2000001bff207230 */ /* 0x100fe40000004100 */
[----:B------:R-:W-:Y:S01]  /*11b20*/  FMUL.FTZ R30, R30, R29 ;  /* 0x0000001d1e1e7220 */ /* 0x000fe20000410000 */
        /* <DEDUP_REMOVED lines=9> */
[----:B------:R-:W-:Y:S01]  /*11bc0*/  FMUL.FTZ R8, R25, R34 ;  /* 0x0000002219087220 */ /* 0x000fe20000410000 */
[----:B------:R-:W-:Y:S01]  /*11bd0*/  FFMA.FTZ R38, R9, R29, -R38 ;  /* 0x0000001d09267223 */ /* 0x000fe20000010826 */
[----:B------:R-:W-:Y:S02]  /*11be0*/  HADD2.F32 R29, -RZ, R73.H0_H0 ;  /* 0x20000049ff1d7230 */ /* 0x000fe40000004100 */
[-C--:B------:R-:W-:Y:S01]  /*11bf0*/  FMUL.FTZ R25, R25, R74.reuse ;  /* 0x0000004a19197220 */ /* 0x080fe20000410000 */
[----:B------:R-:W-:Y:S01]  /*11c00*/  FFMA.FTZ R74, R5, R74, -R8 ;  /* 0x0000004a054a7223 */ /* 0x000fe20000010808 */
[----:B------:R-:W-:-:S02]  /*11c10*/  HADD2.F32 R8, -RZ, R75.H0_H0 ;  /* 0x2000004bff087230 */ /* 0x000fc40000004100 */
[----:B------:R-:W-:Y:S01]  /*11c20*/  FFMA.FTZ R36, R9, R36, R30 ;  /* 0x0000002409247223 */ /* 0x000fe2000001001e */
[----:B------:R-:W-:Y:S02]  /*11c30*/  HADD2.F32 R10, -RZ, R6.H0_H0 ;  /* 0x20000006ff0a7230 */ /* 0x000fe40000004100 */
[----:B------:R-:W-:Y:S01]  /*11c40*/  FFMA.FTZ R34, R5, R34, R25 ;  /* 0x0000002205227223 */ /* 0x000fe20000010019 */
[----:B------:R-:W-:Y:S02]  /*11c50*/  HADD2.F32 R73, -RZ, R73.H1_H1 ;  /* 0x30000049ff497230 */ /* 0x000fe40000004100 */
[C---:B------:R-:W-:Y:S01]  /*11c60*/  FMUL.FTZ R5, R31.reuse, R29 ;  /* 0x0000001d1f057220 */ /* 0x040fe20000410000 */
[----:B------:R-:W-:Y:S02]  /*11c70*/  HADD2.F32 R75, -RZ, R75.H1_H1 ;  /* 0x3000004bff4b7230 */ /* 0x000fe40000004100 */
[----:B------:R-:W-:Y:S01]  /*11c80*/  FMUL.FTZ R9, R31, R8 ;  /* 0x000000081f097220 */ /* 0x000fe20000410000 */
[----:B------:R-:W-:-:S02]  /*11c90*/  HADD2.F32 R30, -RZ, R40.H0_H0 ;  /* 0x20000028ff1e7230 */ /* 0x000fc40000004100 */
[----:B------:R-:W-:Y:S01]  /*11ca0*/  FFMA.FTZ R31, R10, R8, -R5 ;  /* 0x000000080a1f7223 */ /* 0x000fe20000010805 */
[--C-:B------:R-:W-:Y:S02]  /*11cb0*/  HADD2.F32 R11, -RZ, R7.reuse.H0_H0 ;  /* 0x20000007ff0b7230 */ /* 0x100fe40000004100 */
[C---:B------:R-:W-:Y:S01]  /*11cc0*/  FMUL.FTZ R40, R32.reuse, R73 ;  /* 0x0000004920287220 */ /* 0x040fe20000410000 */
[----:B------:R-:W-:Y:S02]  /*11cd0*/  HADD2.F32 R8, -RZ, R54.H0_H0 ;  /* 0x20000036ff087230 */ /* 0x000fe40000004100 */
[-C--:B------:R-:W-:Y:S01]  /*11ce0*/  FMUL.FTZ R32, R32, R75.reuse ;  /* 0x0000004b20207220 */ /* 0x080fe20000410000 */
[----:B------:R-:W-:Y:S02]  /*11cf0*/  HADD2.F32 R7, -RZ, R7.H1_H1 ;  /* 0x30000007ff077230 */ /* 0x000fe40000004100 */
[----:B------:R-:W-:Y:S01]  /*11d00*/  FFMA.FTZ R40, R11, R75, -R40 ;  /* 0x0000004b0b287223 */ /* 0x000fe20000010828 */
[----:B------:R-:W-:Y:S01]  /*11d10*/  FMUL.FTZ R42, R27, R30 ;  /* 0x0000001e1b2a7220 */ /* 0x000fe20000410000 */
[----:B------:R-:W-:Y:S01]  /*11d20*/  FFMA.FTZ R32, R11, R73, R32 ;  /* 0x000000490b207223 */ /* 0x000fe20000010020 */
[----:B------:R-:W-:Y:S01]  /*11d30*/  FMUL.FTZ R44, R27, R8 ;  /* 0x000000081b2c7220 */ /* 0x000fe20000410000 */
[----:B------:R-:W-:-:S02]  /*11d40*/  HADD2.F32 R11, -RZ, R43.H0_H0 ;  /* 0x2000002bff0b7230 */ /* 0x000fc40000004100 */
[----:B------:R-:W-:Y:S01]  /*11d50*/  FFMA.FTZ R10, R10, R29, R9 ;  /* 0x0000001d0a0a7223 */ /* 0x000fe20000010009 */
[----:B------:R-:W-:Y:S02]  /*11d60*/  HADD2.F32 R5, -RZ, R46.H0_H0 ;  /* 0x2000002eff057230 */ /* 0x000fe40000004100 */
[C---:B------:R-:W-:Y:S01]  /*11d70*/  FFMA.FTZ R35, R7.reuse, R8, -R42 ;  /* 0x0000000807237223 */ /* 0x040fe2000001082a */
[----:B------:R-:W-:Y:S02]  /*11d80*/  HADD2.F32 R25, -RZ, R41.H0_H0 ;  /* 0x20000029ff197230 */ /* 0x000fe40000004100 */
[----:B------:R-:W-:Y:S01]  /*11d90*/  FFMA.FTZ R41, R7, R30, R44 ;  /* 0x0000001e07297223 */ /* 0x000fe2000001002c */
[----:B------:R-:W-:Y:S02]  /*11da0*/  HADD2.F32 R9, -RZ, R45.H0_H0 ;  /* 0x2000002dff097230 */ /* 0x000fe40000004100 */
[----:B------:R-:W-:Y:S01]  /*11db0*/  FMUL.FTZ R7, R24, R11 ;  /* 0x0000000b18077220 */ /* 0x000fe20000410000 */
[----:B------:R-:W-:-:S02]  /*11dc0*/  HADD2.F32 R4, -RZ, R4.H1_H1 ;  /* 0x30000004ff047230 */ /* 0x000fc40000004100 */
[----:B------:R-:W-:Y:S01]  /*11dd0*/  FMUL.FTZ R24, R24, R5 ;  /* 0x0000000518187220 */ /* 0x000fe20000410000 */
[----:B------:R-:W-:Y:S02]  /*11de0*/  HADD2.F32 R6, -RZ, R6.H1_H1 ;  /* 0x30000006ff067230 */ /* 0x000fe40000004100 */
[C---:B------:R-:W-:Y:S01]  /*11df0*/  FMUL.FTZ R33, R26.reuse, R25 ;  /* 0x000000191a217220 */ /* 0x040fe20000410000 */
[----:B------:R-:W-:Y:S01]  /*11e00*/  FMUL.FTZ R26, R26, R9 ;  /* 0x000000091a1a7220 */ /* 0x000fe20000410000 */
[C---:B------:R-:W-:Y:S01]  /*11e10*/  FFMA.FTZ R29, R4.reuse, R11, R24 ;  /* 0x0000000b041d7223 */ /* 0x040fe20000010018 */
[----:B------:R-:W-:Y:S01]  /*11e20*/  FFMA.FTZ R27, R4, R5, -R7 ;  /* 0x00000005041b7223 */ /* 0x000fe20000010807 */
[C---:B------:R-:W-:Y:S01]  /*11e30*/  FFMA.FTZ R24, R6.reuse, R9, -R33 ;  /* 0x0000000906187223 */ /* 0x040fe20000010821 */
        /* <DEDUP_REMOVED lines=11> */
.L_x_1638:
[----:B------:R-:W-:Y:S05]  /*11ef0*/  BSYNC B1 ;  /* 0x0000000000017941 */ /* 0x000fea0003800000 */
.L_x_1637:
[----:B------:R-:W-:Y:S05]  /*11f00*/  @P2 BRA `(.L_x_1610) ;  /* 0x00000004007c2947 */ /* 0x000fea0003800000 */
[----:B------:R-:W5:Y:S01]  /*11f10*/  LDL R41, [R1+0x68] ;  /* 0x0000680001297983 */ /* 0x000f620000100800 */
[----:B------:R-:W-:Y:S01]  /*11f20*/  LEA.HI R0, R0, R223, RZ, 0x1d ;  /* 0x000000df00007211 */ /* 0x000fe200078fe8ff */
[----:B--2---:R-:W-:Y:S01]  /*11f30*/  HADD2.F32 R29, -RZ, R21.H1_H1 ;  /* 0x30000015ff1d7230 */ /* 0x004fe20000004100 */
[----:B0-----:R-:W-:Y:S01]  /*11f40*/  SHF.R.U32.HI R28, RZ, 0x10, R13 ;  /* 0x00000010ff1c7819 */ /* 0x001fe2000001160d */
[----:B------:R-:W-:Y:S01]  /*11f50*/  HADD2.F32 R31, -RZ, R20.H0_H0 ;  /* 0x20000014ff1f7230 */ /* 0x000fe20000004100 */
[----:B------:R-:W-:Y:S01]  /*11f60*/  SHF.R.S32.HI R5, RZ, 0x1f, R0 ;  /* 0x0000001fff057819 */ /* 0x000fe20000011400 */
[----:B------:R-:W-:Y:S01]  /*11f70*/  IMAD.SHL.U32 R4, R0, 0x8, RZ ;  /* 0x0000000800047824 */ /* 0x000fe200078e00ff */
[----:B------:R-:W-:Y:S01]  /*11f80*/  SHF.R.U64 R40, R56, 0x10, R57 ;  /* 0x0000001038287819 */ /* 0x000fe20000001239 */
[----:B------:R-:W-:Y:S01]  /*11f90*/  HADD2.F32 R28, -RZ, R28.H0_H0 ;  /* 0x2000001cff1c7230 */ /* 0x000fe20000004100 */
[----:B------:R-:W-:Y:S01]  /*11fa0*/  LEA.HI R5, R5, R0, RZ, 0x3 ;  /* 0x0000000005057211 */ /* 0x000fe200078f18ff */
[----:B------:R-:W-:Y:S01]  /*11fb0*/  HADD2.F32 R20, -RZ, R20.H1_H1 ;  /* 0x30000014ff147230 */ /* 0x000fe20000004100 */
[----:B------:R-:W-:-:S02]  /*11fc0*/  LOP3.LUT R0, R173, 0x38, R4, 0xf8, !PT ;  /* 0x00000038ad007812 */ /* 0x000fc400078ef804 */
[----:B------:R-:W-:Y:S01]  /*11fd0*/  SHF.R.U32.HI R56, RZ, 0x10, R57 ;  /* 0x00000010ff387819 */ /* 0x000fe20000011639 */
[----:B------:R-:W-:Y:S01]  /*11fe0*/  IMAD.SHL.U32 R5, R5, 0x400, RZ ;  /* 0x0000040005057824 */ /* 0x000fe200078e00ff */
[----:B------:R-:W-:Y:S02]  /*11ff0*/  LOP3.LUT R0, R0, R61, RZ, 0x3c, !PT ;  /* 0x0000003d00007212 */ /* 0x000fe400078e3cff */
[----:B------:R-:W-:Y:S02]  /*12000*/  SHF.R.U64 R38, R12, 0x10, R13 ;  /* 0x000000100c267819 */ /* 0x000fe4000000120d */
[----:B------:R-:W-:Y:S02]  /*12010*/  LOP3.LUT R9, R5, 0x7fffe000, RZ, 0xc0, !PT ;  /* 0x7fffe00005097812 */ /* 0x000fe400078ec0ff */
[----:B------:R-:W-:Y:S02]  /*12020*/  SHF.R.U64 R39, R58, 0x10, R59 ;  /* 0x000000103a277819 */ /* 0x000fe4000000123b */
[----:B------:R-:W-:-:S02]  /*12030*/  IADD3 R9, R0, R9, R179 ;  /* 0x0000000900097210 */ /* 0x000fc40007ffe0b3 */
[----:B-1----:R-:W-:Y:S02]  /*12040*/  SHF.R.U32.HI R34, RZ, 0x10, R15 ;  /* 0x00000010ff227819 */ /* 0x002fe4000001160f */
[----:B------:R-:W-:Y:S01]  /*12050*/  SHF.R.U32.HI R58, RZ, 0x10, R59 ;  /* 0x00000010ff3a7819 */ /* 0x000fe2000001163b */
        /* <DEDUP_REMOVED lines=22> */
[----:B------:R-:W-:Y:S02]  /*121c0*/  HADD2.F32 R12, -RZ, R21.H0_H0 ;  /* 0x20000015ff0c7230 */ /* 0x000fe40000004100 */
[----:B------:R-:W-:Y:S01]  /*121d0*/  FFMA.FTZ R30, R13, R24, -R30 ;  /* 0x000000180d1e7223 */ /* 0x000fe2000001081e */
[----:B------:R-:W-:Y:S01]  /*121e0*/  FMUL.FTZ R24, R9, R20 ;  /* 0x0000001409187220 */ /* 0x000fe20000410000 */
[----:B------:R-:W-:-:S02]  /*121f0*/  HADD2.F32 R21, -RZ, R3.H1_H1 ;  /* 0x30000003ff157230 */ /* 0x000fc40000004100 */
[----:B------:R-:W-:Y:S01]  /*12200*/  FFMA.FTZ R32, R13, R28, R32 ;  /* 0x0000001c0d207223 */ /* 0x000fe20000010020 */
[-C--:B------:R-:W-:Y:S01]  /*12210*/  FMUL.FTZ R25, R9, R12.reuse ;  /* 0x0000000c09197220 */ /* 0x080fe20000410000 */
[----:B------:R-:W-:Y:S02]  /*12220*/  HADD2.F32 R9, -RZ, R69.H0_H0 ;  /* 0x20000045ff097230 */ /* 0x000fe40000004100 */
[C---:B------:R-:W-:Y:S01]  /*12230*/  FFMA.FTZ R13, R5.reuse, R12, -R24 ;  /* 0x0000000c050d7223 */ /* 0x040fe20000010818 */
[----:B------:R-:W-:Y:S02]  /*12240*/  HADD2.F32 R24, -RZ, R3.H0_H0 ;  /* 0x20000003ff187230 */ /* 0x000fe40000004100 */
[----:B------:R-:W-:Y:S01]  /*12250*/  FFMA.FTZ R25, R5, R20, R25 ;  /* 0x0000001405197223 */ /* 0x000fe20000010019 */
[C---:B------:R-:W-:Y:S01]  /*12260*/  FMUL.FTZ R5, R26.reuse, R21 ;  /* 0x000000151a057220 */ /* 0x040fe20000410000 */
[----:B------:R-:W-:Y:S01]  /*12270*/  FMUL.FTZ R3, R26, R9 ;  /* 0x000000091a037220 */ /* 0x000fe20000410000 */
[----:B------:R-:W-:-:S02]  /*12280*/  HADD2.F32 R15, -RZ, R7.H0_H0 ;  /* 0x20000007ff0f7230 */ /* 0x000fc40000004100 */
[----:B------:R-:W-:Y:S02]  /*12290*/  HADD2.F32 R12, -RZ, R69.H1_H1 ;  /* 0x30000045ff0c7230 */ /* 0x000fe40000004100 */
[----:B------:R-:W-:Y:S02]  /*122a0*/  HADD2.F32 R26, -RZ, R34.H0_H0 ;  /* 0x20000022ff1a7230 */ /* 0x000fe40000004100 */
[C---:B------:R-:W-:Y:S01]  /*122b0*/  FMUL.FTZ R34, R27.reuse, R24 ;  /* 0x000000181b227220 */ /* 0x040fe20000410000 */
[----:B------:R-:W-:Y:S02]  /*122c0*/  HADD2.F32 R14, -RZ, R6.H0_H0 ;  /* 0x20000006ff0e7230 */ /* 0x000fe40000004100 */
[-C--:B------:R-:W-:Y:S01]  /*122d0*/  FMUL.FTZ R27, R27, R12.reuse ;  /* 0x0000000c1b1b7220 */ /* 0x080fe20000410000 */
[----:B------:R-:W-:Y:S02]  /*122e0*/  HADD2.F32 R20, -RZ, R58.H0_H0 ;  /* 0x2000003aff147230 */ /* 0x000fe40000004100 */
[----:B------:R-:W-:Y:S01]  /*122f0*/  FFMA.FTZ R34, R15, R12, -R34 ;  /* 0x0000000c0f227223 */ /* 0x000fe20000010822 */
[----:B------:R-:W-:-:S02]  /*12300*/  HADD2.F32 R7, -RZ, R7.H1_H1 ;  /* 0x30000007ff077230 */ /* 0x000fc40000004100 */
[C---:B------:R-:W-:Y:S01]  /*12310*/  FFMA.FTZ R28, R14.reuse, R9, -R5 ;  /* 0x000000090e1c7223 */ /* 0x040fe20000010805 */
[C---:B------:R-:W-:Y:S01]  /*12320*/  FMUL.FTZ R36, R11.reuse, R26 ;  /* 0x0000001a0b247220 */ /* 0x040fe20000410000 */
[----:B------:R-:W-:Y:S01]  /*12330*/  FMUL.FTZ R12, R11, R20 ;  /* 0x000000140b0c7220 */ /* 0x000fe20000410000 */
[----:B------:R-:W-:Y:S01]  /*12340*/  FFMA.FTZ R14, R14, R21, R3 ;  /* 0x000000150e0e7223 */ /* 0x000fe20000010003 */
[----:B------:R-:W-:Y:S02]  /*12350*/  HADD2.F32 R9, -RZ, R38.H0_H0 ;  /* 0x20000026ff097230 */ /* 0x000fe40000004100 */
[----:B------:R-:W-:Y:S01]  /*12360*/  FFMA.FTZ R27, R15, R24, R27 ;  /* 0x000000180f1b7223 */ /* 0x000fe2000001001b */
[----:B------:R-:W-:Y:S02]  /*12370*/  HADD2.F32 R11, -RZ, R37.H0_H0 ;  /* 0x20000025ff0b7230 */ /* 0x000fe40000004100 */
[----:B------:R-:W-:Y:S01]  /*12380*/  FFMA.FTZ R21, R7, R20, -R36 ;  /* 0x0000001407157223 */ /* 0x000fe20000010824 */
[----:B------:R-:W-:-:S02]  /*12390*/  HADD2.F32 R3, -RZ, R40.H0_H0 ;  /* 0x20000028ff037230 */ /* 0x000fc40000004100 */
[----:B------:R-:W-:Y:S01]  /*123a0*/  FFMA.FTZ R26, R7, R26, R12 ;  /* 0x0000001a071a7223 */ /* 0x000fe2000001000c */
[----:B------:R-:W-:Y:S02]  /*123b0*/  HADD2.F32 R5, -RZ, R39.H0_H0 ;  /* 0x20000027ff057230 */ /* 0x000fe40000004100 */
[----:B------:R-:W-:Y:S01]  /*123c0*/  FMUL.FTZ R7, R8, R9 ;  /* 0x0000000908077220 */ /* 0x000fe20000410000 */
[----:B------:R-:W-:Y:S02]  /*123d0*/  HADD2.F32 R4, -RZ, R4.H1_H1 ;  /* 0x30000004ff047230 */ /* 0x000fe40000004100 */
        /* <DEDUP_REMOVED lines=18> */
.L_x_1610:
[----:B------:R-:W-:Y:S05]  /*12500*/  BSYNC B0 ;  /* 0x0000000000007941 */ /* 0x000fea0003800000 */
.L_x_1588:
        /* <DEDUP_REMOVED lines=8> */
.L_x_1586:
[----:B01-3--:R-:W3:Y:S02]  /*12590*/  LDL R0, [R1+0x3c] ;  /* 0x00003c0001007983 */ /* 0x00bee40000100800 */
[----:B---3--:R-:W-:-:S13]  /*125a0*/  R2UR UR4, R0 ;  /* 0x00000000000472ca */ /* 0x008fda00000e0000 */
[----:B------:R-:W-:-:S05]  /*125b0*/  IMAD.U32 R0, RZ, RZ, UR4 ;  /* 0x00000004ff007e24 */ /* 0x000fca000f8e00ff */
[----:B------:R-:W-:-:S13]  /*125c0*/  ISETP.NE.AND P0, PT, R0, 0x3, PT ;  /* 0x000000030000780c */ /* 0x000fda0003f05270 */
[----:B------:R-:W-:Y:S05]  /*125d0*/  @!P0 BRA `(.L_x_1639) ;  /* 0x0000000000048947 */ /* 0x000fea0003800000 */
[----:B------:R-:W-:Y:S01]  /*125e0*/  BPT.TRAP 0x1 ;  /* 0x000000040000795c */ /* 0x000fe20000300000 */
.L_x_1639:
[----:B------:R-:W-:Y:S01]  /*125f0*/  IMAD R14, R22, 0x8, R2 ;  /* 0x00000008160e7824 */ /* 0x000fe200078e0202 */
[----:B--2-4-:R-:W-:-:S04]  /*12600*/  SHF.L.U32 R3, R23, 0x1f, RZ ;  /* 0x0000001f17037819 */ /* 0x014fc800000006ff */
[----:B------:R0:W1:Y:S01]  /*12610*/  SYNCS.PHASECHK.TRANS64.TRYWAIT P2, [R14+URZ+0x2a830], R3 ;  /* 0x02a830030e0075a7 */ /* 0x000062000804017f */
[----:B------:R-:W-:Y:S05]  /*12620*/  @!P0 BRA `(.L_x_1640) ;  /* 0x0000000000048947 */ /* 0x000fea0003800000 */
[----:B------:R-:W-:Y:S01]  /*12630*/  BPT.TRAP 0x1 ;  /* 0x000000040000795c */ /* 0x000fe20000300000 */
.L_x_1640:
[----:B------:R-:W2:Y:S02]  /*12640*/  S2R R0, SR_TID.X ;  /* 0x0000000000007919 */ /* 0x000ea40000002100 */
[----:B--2---:R-:W-:-:S04]  /*12650*/  LOP3.LUT R0, R0, 0x7f, RZ, 0xc0, !PT ;  /* 0x0000007f00007812 */ /* 0x004fc800078ec0ff */
[----:B------:R-:W-:Y:S01]  /*12660*/  ISETP.NE.AND P1, PT, R0, RZ, PT ;  /* 0x000000ff0000720c */ /* 0x000fe20003f25270 */
[----:B-1----:R-:W-:-:S12]  /*12670*/  @P2 BRA `(.L_x_1641) ;  /* 0x0000000000082947 */ /* 0x002fd80003800000 */
[----:B------:R-:W1:Y:S02]  /*12680*/  SYNCS.PHASECHK.TRANS64.TRYWAIT P2, [R14+URZ+0x2a830], R3 ;  /* 0x02a830030e0075a7 */ /* 0x000e64000804017f */
[----:B-1----:R-:W-:Y:S05]  /*12690*/  @!P2 BRA `(.L_x_1642) ;  /* 0x000001a00040a947 */ /* 0x002fea0003800000 */
.L_x_1641:
[----:B------:R-:W-:Y:S05]  /*126a0*/  WARPSYNC.ALL ;  /* 0x0000000000007948 */ /* 0x000fea0003800000 */
[----:B------:R-:W-:Y:S01]  /*126b0*/  IADD3 R0, R2, 0x18400, RZ ;  /* 0x0001840002007810 */ /* 0x000fe20007ffe0ff */
[----:B------:R-:W-:Y:S01]  /*126c0*/  IMAD.MOV.U32 R5, RZ, RZ, 0x40000040 ;  /* 0x40000040ff057424 */ /* 0x000fe200078e00ff */
[----:B------:R-:W-:Y:S01]  /*126d0*/  R2UR UR52, R68 ;  /* 0x00000000443472ca */ /* 0x000fe200000e0000 */
[----:B------:R-:W-:Y:S01]  /*126e0*/  UMOV UR53, 0x40000040 ;  /* 0x4000004000357882 */ /* 0x000fe20000000000 */
[----:B------:R-:W-:Y:S01]  /*126f0*/  SHF.R.U32.HI R0, RZ, 0x4, R0 ;  /* 0x00000004ff007819 */ /* 0x000fe20000011600 */
[----:B------:R-:W-:Y:S01]  /*12700*/  WARPGROUP.ARRIVE ;  /* 0x00000000000079c5 */ /* 0x000fe20000000000 */
[----:B------:R-:W-:Y:S01]  /*12710*/  R2UR UR55, R5 ;  /* 0x00000000053772ca */ /* 0x000fe200000e0000 */
[----:B------:R-:W-:Y:S01]  /*12720*/  IMAD.MOV.U32 R9, RZ, RZ, 0x40000040 ;  /* 0x40000040ff097424 */ /* 0x000fe200078e00ff */
[----:B------:R-:W-:Y:S01]  /*12730*/  LOP3.LUT R0, R0, 0x3fff, RZ, 0xc0, !PT ;  /* 0x00003fff00007812 */ /* 0x000fe200078ec0ff */
[----:B------:R-:W-:Y:S01]  /*12740*/  UMOV UR49, 0x40000040 ;  /* 0x4000004000317882 */ /* 0x000fe20000000000 */
[----:B------:R-:W-:Y:S01]  /*12750*/  UMOV UR9, 0x40000040 ;  /* 0x4000004000097882 */ /* 0x000fe20000000000 */
[----:B------:R-:W-:Y:S01]  /*12760*/  UMOV UR57, 0x40000040 ;  /* 0x4000004000397882 */ /* 0x000fe20000000000 */
[----:B------:R-:W-:Y:S01]  /*12770*/  LOP3.LUT R6, R0, 0x10000, RZ, 0xfc, !PT ;  /* 0x0001000000067812 */ /* 0x000fe200078efcff */
[----:B------:R-:W-:Y:S01]  /*12780*/  UMOV UR41, 0x40000040 ;  /* 0x4000004000297882 */ /* 0x000fe20000000000 */
[----:B------:R-:W-:Y:S01]  /*12790*/  R2UR UR51, R9 ;  /* 0x00000000093372ca */ /* 0x000fe200000e0000 */
[----:B------:R-:W-:Y:S01]  /*127a0*/  ULOP3.LUT UR52, UR52, 0x10000, URZ, 0xfc, !UPT ;  /* 0x0001000034347892 */ /* 0x000fe2000f8efc3f */
[----:B------:R-:W-:Y:S01]  /*127b0*/  IMAD.MOV.U32 R9, RZ, RZ, 0x40000040 ;  /* 0x40000040ff097424 */ /* 0x000fe200078e00ff */
[----:B------:R-:W-:Y:S01]  /*127c0*/  MOV R11, UR9 ;  /* 0x00000009000b7c02 */ /* 0x000fe20008000f00 */
[----:B------:R-:W-:Y:S01]  /*127d0*/  IMAD R4, R22, 0x900, R6 ;  /* 0x0000090016047824 */ /* 0x000fe200078e0206 */
[----:B------:R-:W-:Y:S01]  /*127e0*/  UIADD3 UR48, UR52, 0x2, URZ ;  /* 0x0000000234307890 */ /* 0x000fe2000fffe03f */
[----:B------:R-:W-:Y:S01]  /*127f0*/  IMAD.MOV.U32 R5, RZ, RZ, 0x40000040 ;  /* 0x40000040ff057424 */ /* 0x000fe200078e00ff */
[----:B------:R-:W-:Y:S01]  /*12800*/  R2UR UR11, R9 ;  /* 0x00000000090b72ca */ /* 0x000fe200000e0000 */
[C---:B------:R-:W-:Y:S01]  /*12810*/  VIADD R8, R4.reuse, 0x2 ;  /* 0x0000000204087836 */ /* 0x040fe20000000000 */
[----:B------:R-:W-:Y:S01]  /*12820*/  R2UR UR54, R4 ;  /* 0x00000000043672ca */ /* 0x000fe200000e0000 */
[----:B------:R-:W-:Y:S01]  /*12830*/  UIADD3 UR4, UR52, 0x4, URZ ;  /* 0x0000000434047890 */ /* 0x000fe2000fffe03f */
[----:B------:R-:W-:Y:S01]  /*12840*/  IMAD.MOV.U32 R9, RZ, RZ, 0x40000040 ;  /* 0x40000040ff097424 */ /* 0x000fe200078e00ff */
[----:B------:R-:W-:Y:S01]  /*12850*/  UIADD3 UR56, UR52, 0x802, URZ ;  /* 0x0000080234387890 */ /* 0x000fe2000fffe03f */
[----:B------:R-:W-:Y:S01]  /*12860*/  R2UR UR50, R8 ;  /* 0x00000000083272ca */ /* 0x000fe200000e0000 */
[----:B------:R-:W-:Y:S01]  /*12870*/  VIADD R8, R4, 0x4 ;  /* 0x0000000404087836 */ /* 0x000fe20000000000 */
[----:B------:R-:W-:Y:S01]  /*12880*/  UIADD3 UR40, UR52, 0x804, URZ ;  /* 0x0000080434287890 */ /* 0x000fe2000fffe03f */
[----:B------:R-:W-:Y:S01]  /*12890*/  R2UR UR39, R5 ;  /* 0x00000000052772ca */ /* 0x000fe200000e0000 */
[----:B------:R-:W-:Y:S01]  /*128a0*/  UMOV UR8, UR4 ;  /* 0x0000000400087c82 */ /* 0x000fe20008000000 */
[----:B------:R-:W-:Y:S01]  /*128b0*/  UIADD3 UR4, UR52, 0x6, URZ ;  /* 0x0000000634047890 */ /* 0x000fe2000fffe03f */
[----:B------:R-:W-:Y:S01]  /*128c0*/  R2UR UR10, R8 ;  /* 0x00000000080a72ca */ /* 0x000fe200000e0000 */
[----:B------:R-:W-:Y:S01]  /*128d0*/  VIADD R8, R4, 0x6 ;  /* 0x0000000604087836 */ /* 0x000fe20000000000 */
[----:B------:R-:W-:-:S02]  /*128e0*/  UIADD3 UR36, UR52, 0x806, URZ ;  /* 0x0000080634247890 */ /* 0x000fc4000fffe03f */
[----:B------:R-:W-:Y:S01]  /*128f0*/  HGMMA.64x96x16.F32 R24, gdesc[UR52], RZ, !UPT, gsb0 ;  /* 0x01600000341879f0 */ /* 0x000fe2000c0008ff */
[----:B------:R-:W-:Y:S01]  /*12900*/  IMAD.U32 R10, RZ, RZ, UR8 ;  /* 0x00000008ff0a7e24 */ /* 0x000fe2000f8e00ff */
[----:B------:R-:W-:Y:S01]  /*12910*/  UMOV UR37, 0x40000040 ;  /* 0x4000004000257882 */ /* 0x000fe20000000000 */
[----:B------:R-:W2:Y:S01]  /*12920*/  LDC R207, c[0x0][0x448] ;  /* 0x00011200ffcf7b82 */ /* 0x000ea20000000800 */
[----:B01----:R-:W-:Y:S01]  /*12930*/  @!P1 VIADD R14, R14, 0x2a840 ;  /* 0x0002a8400e0e9836 */ /* 0x003fe20000000000 */
[----:B------:R-:W-:Y:S01]  /*12940*/  LOP3.LUT R17, R17, 0xffdfffff, RZ, 0xc0, !PT ;  /* 0xffdfffff11117812 */ /* 0x000fe200078ec0ff */
[----:B------:R0:W-:Y:S01]  /*12950*/  STL.64 [R1+0x30], R10 ;  /* 0x0000300a01007387 */ /* 0x0001e20000100a00 */
[----:B--2---:R-:W-:-:S13]  /*12960*/  ISETP.NE.AND P2, PT, R207, 0x1, PT ;  /* 0x00000001cf00780c */ /* 0x004fda0003f45270 */
[----:B------:R-:W1:Y:S01]  /*12970*/  @P2 LDC R5, c[0x0][0x44c] ;  /* 0x00011300ff052b82 */ /* 0x000e620000000800 */
[----:B------:R-:W-:-:S04]  /*12980*/  @P2 LOP3.LUT R17, R17, 0x200000, RZ, 0xfc, !PT ;  /* 0x0020000011112812 */ /* 0x000fc800078efcff */
[----:B------:R-:W-:-:S03]  /*12990*/  LOP3.LUT R17, R17, 0xffefffff, RZ, 0xc0, !PT ;  /* 0xffefffff11117812 */ /* 0x000fc600078ec0ff */
[----:B------:R-:W2:Y:S01]  /*129a0*/  @P2 LDC R13, c[0x0][0x450] ;  /* 0x00011400ff0d2b82 */ /* 0x000ea20000000800 */
[----:B------:R-:W-:Y:S02]  /*129b0*/  WARPGROUP.DEPBAR.LE gsb0, 0x0 ;  /* 0x00008000000079c5 */ /* 0x000fe40000010000 */
[----:B------:R-:W-:-:S06]  /*129c0*/  WARPGROUP.ARRIVE ;  /* 0x00000000000079c5 */ /* 0x000fcc0000000000 */
[----:B------:R-:W-:Y:S03]  /*129d0*/  HGMMA.64x96x16.F32 R24, gdesc[UR48], R24, gsb0 ;  /* 0x01600000301879f0 */ /* 0x000fe60008000818 */
[----:B------:R-:W-:Y:S02]  /*129e0*/  WARPGROUP.DEPBAR.LE gsb0, 0x0 ;  /* 0x00008000000079c5 */ /* 0x000fe40000010000 */
[----:B------:R-:W-:-:S06]  /*129f0*/  WARPGROUP.ARRIVE ;  /* 0x00000000000079c5 */ /* 0x000fcc0000000000 */
[----:B------:R-:W-:Y:S01]  /*12a00*/  HGMMA.64x96x16.F32 R24, gdesc[UR8], R24, gsb0 ;  /* 0x01600000081879f0 */ /* 0x000fe20008000818 */
[----:B------:R-:W-:Y:S01]  /*12a10*/  R2UR UR10, R8 ;  /* 0x00000000080a72ca */ /* 0x000fe200000e0000 */
[----:B------:R-:W-:Y:S01]  /*12a20*/  UMOV UR8, UR4 ;  /* 0x0000000400087c82 */ /* 0x000fe20008000000 */
[----:B------:R-:W-:Y:S01]  /*12a30*/  R2UR UR11, R9 ;  /* 0x00000000090b72ca */ /* 0x000fe200000e0000 */
[----:B------:R-:W-:Y:S01]  /*12a40*/  UMOV UR9, 0x40000040 ;  /* 0x4000004000097882 */ /* 0x000fe20000000000 */
[----:B------:R-:W-:Y:S01]  /*12a50*/  VIADD R8, R4, 0x300 ;  /* 0x0000030004087836 */ /* 0x000fe20000000000 */
[----:B------:R-:W-:Y:S01]  /*12a60*/  UIADD3 UR4, UR52, 0x400, URZ ;  /* 0x0000040034047890 */ /* 0x000fe2000fffe03f */
[----:B------:R-:W-:Y:S02]  /*12a70*/  IMAD.MOV.U32 R9, RZ, RZ, 0x40000040 ;  /* 0x40000040ff097424 */ /* 0x000fe400078e00ff */
[----:B0-----:R-:W-:Y:S02]  /*12a80*/  IMAD.U32 R10, RZ, RZ, UR8 ;  /* 0x00000008ff0a7e24 */ /* 0x001fe4000f8e00ff */
[----:B------:R-:W-:-:S05]  /*12a90*/  IMAD.U32 R11, RZ, RZ, UR9 ;  /* 0x00000009ff0b7e24 */ /* 0x000fca000f8e00ff */
[----:B------:R0:W-:Y:S01]  /*12aa0*/  STL.64 [R1+0x28], R10 ;  /* 0x0000280a01007387 */ /* 0x0001e20000100a00 */
        /* <DEDUP_REMOVED lines=21> */
[----:B------:R-:W-:Y:S01]  /*12c00*/  MOV R9, 0x40000040 ;  /* 0x4000004000097802 */ /* 0x000fe20000000f00 */
[----:B------:R-:W-:Y:S01]  /*12c10*/  UIADD3 UR4, UR52, 0x404, URZ ;  /* 0x0000040434047890 */ /* 0x000fe2000fffe03f */
        /* <DEDUP_REMOVED lines=37> */
[----:B------:R-:W-:Y:S01]  /*12e70*/  ULDC UR4, c[0x0][0x9d8] ;  /* 0x0002760000047ab9 */ /* 0x000fe20000000800 */
[----:B------:R-:W-:Y:S02]  /*12e80*/  IMAD.MOV.U32 R9, RZ, RZ, 0x40000040 ;  /* 0x40000040ff097424 */ /* 0x000fe400078e00ff */
[----:B0-----:R-:W-:Y:S01]  /*12e90*/  IMAD.U32 R10, RZ, RZ, UR8 ;  /* 0x00000008ff0a7e24 */ /* 0x001fe2000f8e00ff */
[----:B------:R-:W-:Y:S01]  /*12ea0*/  R2UR UR58, R8 ;  /* 0x00000000083a72ca */ /* 0x000fe200000e0000 */
[C---:B------:R-:W-:Y:S01]  /*12eb0*/  VIADD R8, R4.reuse, 0x604 ;  /* 0x0000060404087836 */ /* 0x040fe20000000000 */
[----:B------:R-:W-:Y:S01]  /*12ec0*/  R2UR UR59, R9 ;  /* 0x00000000093b72ca */ /* 0x000fe200000e0000 */
[----:B------:R-:W-:Y:S01]  /*12ed0*/  VIADD R4, R4, 0x606 ;  /* 0x0000060604047836 */ /* 0x000fe20000000000 */
[----:B------:R-:W-:Y:S01]  /*12ee0*/  MOV R9, 0x40000040 ;  /* 0x4000004000097802 */ /* 0x000fe20000000f00 */
[----:B------:R-:W-:Y:S01]  /*12ef0*/  IMAD.U32 R11, RZ, RZ, UR9 ;  /* 0x00000009ff0b7e24 */ /* 0x000fe2000f8e00ff */
[----:B------:R-:W-:-:S02]  /*12f00*/  R2UR UR42, R8 ;  /* 0x00000000082a72ca */ /* 0x000fc400000e0000 */
[----:B------:R-:W-:Y:S02]  /*12f10*/  R2UR UR43, R9 ;  /* 0x00000000092b72ca */ /* 0x000fe400000e0000 */
[----:B------:R-:W-:Y:S01]  /*12f20*/  R2UR UR38, R4 ;  /* 0x00000000042672ca */ /* 0x000fe200000e0000 */
[----:B------:R0:W-:Y:S01]  /*12f30*/  STL.64 [R1], R10 ;  /* 0x0000000a01007387 */ /* 0x0001e20000100a00 */
        /* <DEDUP_REMOVED lines=15> */
[----:B------:R-:W-:Y:S02]  /*13030*/  IMAD.IADD R58, R181, 0x1, R178 ;  /* 0x00000001b53a7824 */ /* 0x000fe400078e02b2 */
[----:B------:R-:W-:Y:S01]  /*13040*/  FMUL.FTZ R7, R31, UR4 ;  /* 0x000000041f077c20 */ /* 0x000fe20008410000 */
[----:B------:R-:W-:Y:S01]  /*13050*/  FMUL.FTZ R31, R51, UR4 ;  /* 0x00000004331f7c20 */ /* 0x000fe20008410000 */
[----:B------:R-:W-:Y:S01]  /*13060*/  FMUL.FTZ R3, R27, UR4 ;  /* 0x000000041b037c20 */ /* 0x000fe20008410000 */
[----:B-1----:R-:W-:-:S04]  /*13070*/  @P2 IMAD.HI.U32 R4, R58, R5, RZ ;  /* 0x000000053a042227 */ /* 0x002fc800078e00ff */
[----:B------:R-:W-:Y:S01]  /*13080*/  FMUL.FTZ R27, R47, UR4 ;  /* 0x000000042f1b7c20 */ /* 0x000fe20008410000 */
[----:B------:R-:W-:Y:S01]  /*13090*/  FMUL.FTZ R47, R48, UR4 ;  /* 0x00000004302f7c20 */ /* 0x000fe20008410000 */
[----:B------:R-:W-:Y:S01]  /*130a0*/  FMUL.FTZ R8, R30, UR4 ;  /* 0x000000041e087c20 */ /* 0x000fe20008410000 */
[----:B------:R-:W-:Y:S01]  /*130b0*/  IMAD.MOV.U32 R51, RZ, RZ, -0x60 ;  /* 0xffffffa0ff337424 */ /* 0x000fe200078e00ff */
[----:B--2---:R-:W-:Y:S01]  /*130c0*/  @P2 SHF.R.U32.HI R58, RZ, R13, R4 ;  /* 0x0000000dff3a2219 */ /* 0x004fe20000011604 */
[----:B------:R-:W-:Y:S01]  /*130d0*/  FMUL.FTZ R48, R49, UR4 ;  /* 0x0000000431307c20 */ /* 0x000fe20008410000 */
[----:B------:R-:W1:Y:S01]  /*130e0*/  LDC.64 R12, c[0x0][0x9e0] ;  /* 0x00027800ff0c7b82 */ /* 0x000e620000000a00 */
[----:B0-----:R-:W-:Y:S01]  /*130f0*/  FMUL.FTZ R11, R24, UR4 ;  /* 0x00000004180b7c20 */ /* 0x001fe20008410000 */
[----:B------:R-:W-:Y:S01]  /*13100*/  FMUL.FTZ R0, R26, UR4 ;  /* 0x000000041a007c20 */ /* 0x000fe20008410000 */
[----:B------:R-:W-:Y:S01]  /*13110*/  FMUL.FTZ R9, R34, UR4 ;  /* 0x0000000422097c20 */ /* 0x000fe20008410000 */
[----:B------:R-:W-:Y:S01]  /*13120*/  FMUL.FTZ R10, R35, UR4 ;  /* 0x00000004230a7c20 */ /* 0x000fe20008410000 */
[----:B------:R-:W-:Y:S01]  /*13130*/  FMUL.FTZ R30, R50, UR4 ;  /* 0x00000004321e7c20 */ /* 0x000fe20008410000 */
[----:B------:R-:W-:Y:S01]  /*13140*/  FMUL.FTZ R49, R52, UR4 ;  /* 0x0000000434317c20 */ /* 0x000fe20008410000 */
[----:B------:R-:W-:Y:S01]  /*13150*/  @!P1 PRMT R4, RZ, 0x654, R14 ;  /* 0x00000654ff049816 */ /* 0x000fe2000000000e */
        /* <DEDUP_REMOVED lines=34> */
[----:B------:R-:W-:Y:S01]  /*13380*/  ULDC UR4, c[0x0][0x9dc] ;  /* 0x0002770000047ab9 */ /* 0x000fe20000000800 */
[----:B------:R0:W-:Y:S01]  /*13390*/  @!P1 SYNCS.ARRIVE.TRANS64.RED.A1T0 RZ, [R4+URZ], RZ ;  /* 0x000000ff04ff99a7 */ /* 0x0001e2000810043f */
[----:B------:R-:W-:Y:S01]  /*133a0*/  ULOP3.LUT UR5, URZ, UR4, URZ, 0x33, !UPT ;  /* 0x000000043f057292 */ /* 0x000fe2000f8e333f */
[----:B------:R-:W2:Y:S01]  /*133b0*/  SHFL.IDX PT, R61, R58, RZ, 0x1c1f ;  /* 0x001c1fff3a3d7589 */ /* 0x000ea200000e0000 */
[----:B-1----:R-:W-:Y:S01]  /*133c0*/  ISETP.GE.AND P2, PT, R13, 0x1, PT ;  /* 0x000000010d00780c */ /* 0x002fe20003f46270 */
[----:B------:R-:W1:Y:S01]  /*133d0*/  MUFU.TANH R11, R11 ;  /* 0x0000000b000b7308 */ /* 0x000e620000002400 */
[----:B------:R-:W-:-:S02]  /*133e0*/  IMAD R5, R72, -0x60, R164 ;  /* 0xffffffa048057824 */ /* 0x000fc400078e02a4 */
[----:B------:R-:W-:Y:S01]  /*133f0*/  VIADD R81, R51, 0xffffffff ;  /* 0xffffffff33517836 */ /* 0x000fe20000000000 */
[--C-:B0-----:R-:W-:Y:S02]  /*13400*/  IADD3 R4, R164, R51, -R174.reuse ;  /* 0x00000033a4047210 */ /* 0x101fe40007ffe8ae */
[----:B------:R-:W-:Y:S01]  /*13410*/  IADD3 R66, -R174, 0x60, R5 ;  /* 0x00000060ae427810 */ /* 0x000fe20007ffe105 */
[----:B------:R-:W-:Y:S01]  /*13420*/  IMAD.IADD R76, R81, 0x1, -R174 ;  /* 0x00000001514c7824 */ /* 0x000fe200078e0aae */
[----:B------:R-:W0:Y:S01]  /*13430*/  MUFU.TANH R25, R25 ;  /* 0x0000001900197308 */ /* 0x000e220000002400 */
[----:B------:R-:W-:Y:S01]  /*13440*/  IMAD.IADD R59, R4, 0x1, -R163 ;  /* 0x00000001043b7824 */ /* 0x000fe200078e0aa3 */
[----:B------:R-:W-:Y:S02]  /*13450*/  MOV R4, UR5 ;  /* 0x0000000500047c02 */ /* 0x000fe40008000f00 */
[----:B------:R-:W-:Y:S01]  /*13460*/  @P2 LOP3.LUT R17, R17, 0x100000, RZ, 0xfc, !PT ;  /* 0x0010000011112812 */ /* 0x000fe200078efcff */
[----:B------:R-:W-:-:S02]  /*13470*/  IMAD.IADD R79, R59, 0x1, R12 ;  /* 0x000000013b4f7824 */ /* 0x000fc400078e020c */
[----:B------:R3:W-:Y:S01]  /*13480*/  STL [R1+0x38], R4 ;  /* 0x0000380401007387 */ /* 0x0007e20000100800 */
[----:B------:R-:W4:Y:S02]  /*13490*/  MUFU.TANH R0, R0 ;  /* 0x0000000000007308 */ /* 0x000f240000002400 */
[----:B--2---:R-:W-:-:S06]  /*134a0*/  VIADDMNMX R60, R61, R79, R66, PT ;  /* 0x0000004f3d3c7246 */ /* 0x004fcc0003800142 */
[----:B------:R-:W2:Y:S08]  /*134b0*/  MUFU.TANH R3, R3 ;  /* 0x0000000300037308 */ /* 0x000eb00000002400 */
        /* <DEDUP_REMOVED lines=44> */
[----:B-1----:R-:W-:-:S04]  /*13780*/  VIADD R70, R59, UR5 ;  /* 0x000000053b467c36 */ /* 0x002fc80008000000 */
[----:B------:R-:W-:Y:S01]  /*13790*/  IMAD.IADD R62, R70, 0x1, R61 ;  /* 0x00000001463e7824 */ /* 0x000fe200078e023d */
[----:B--234-:R-:W-:Y:S06]  /*137a0*/  @!P2 BRA `(.L_x_1643) ;  /* 0x00000000004ca947 */ /* 0x01cfec0003800000 */
[----:B------:R-:W-:Y:S01]  /*137b0*/  IADD3 R51, -R163, R164, R61 ;  /* 0x000000a4a3337210 */ /* 0x000fe20007ffe13d */
        /* <DEDUP_REMOVED lines=10> */
.L_x_1645:
[----:B------:R-:W-:-:S13]  /*13860*/  ISETP.NE.AND P2, PT, R13, 0x1, PT ;  /* 0x000000010d00780c */ /* 0x000fda0003f45270 */
[----:B------:R-:W1:Y:S02]  /*13870*/  @P2 LDC.64 R4, c[0x0][0x9e8] ;  /* 0x00027a00ff042b82 */ /* 0x000e640000000a00 */
[----:B-1----:R-:W-:-:S05]  /*13880*/  @P2 IMAD.HI.U32 R4, R51, R4, RZ ;  /* 0x0000000433042227 */ /* 0x002fca00078e00ff */
[----:B------:R-:W-:-:S07]  /*13890*/  @P2 SHF.R.U32.HI R51, RZ, R5, R4 ;  /* 0x00000005ff332219 */ /* 0x000fce0000011604 */
.L_x_1646:
[----:B------:R-:W-:Y:S05]  /*138a0*/  BSYNC B0 ;  /* 0x0000000000007941 */ /* 0x000fea0003800000 */
.L_x_1644:
[----:B------:R-:W-:-:S05]  /*138b0*/  IMAD R51, R51, R13, R76 ;  /* 0x0000000d33337224 */ /* 0x000fca00078e024c */
[----:B------:R-:W-:Y:S02]  /*138c0*/  VIMNMX R62, R62, R51, !PT ;  /* 0x000000333e3e7248 */ /* 0x000fe40007fe0100 */
[----:B------:R-:W-:-:S07]  /*138d0*/  VIADDMNMX R60, R51, R13, R60, PT ;  /* 0x0000000d333c7246 */ /* 0x000fce000380013c */
.L_x_1643:
[C---:B------:R-:W-:Y:S01]  /*138e0*/  ISETP.GE.AND P2, PT, R81.reuse, 0x2, PT ;  /* 0x000000025100780c */ /* 0x040fe20003f46270 */
[----:B------:R-:W1:Y:S01]  /*138f0*/  SHFL.IDX PT, R5, R58, 0x1, 0x1c1f ;  /* 0x003c1f003a057f89 */ /* 0x000e6200000e0000 */
[C---:B------:R-:W-:Y:S02]  /*13900*/  ISETP.GE.AND P6, PT, R81.reuse, 0x9, PT ;  /* 0x000000095100780c */ /* 0x040fe40003fc6270 */
[----:B------:R-:W-:Y:S02]  /*13910*/  ISETP.GT.AND P3, PT, R62, 0x1, !P2 ;  /* 0x000000013e00780c */ /* 0x000fe40005764270 */
[----:B------:R-:W-:Y:S02]  /*13920*/  ISETP.GE.AND P4, PT, R81, 0xa, PT ;  /* 0x0000000a5100780c */ /* 0x000fe40003f86270 */
[----:B------:R-:W-:Y:S02]  /*13930*/  ISETP.LT.OR P3, PT, R60, 0x2, P3 ;  /* 0x000000023c00780c */ /* 0x000fe40001f61670 */
[----:B------:R-:W-:-:S02]  /*13940*/  P2R R78, PR, RZ, 0x10 ;  /* 0x00000010ff4e7803 */ /* 0x000fc40000000000 */
        /* <DEDUP_REMOVED lines=13> */
[----:B------:R-:W-:Y:S01]  /*13a20*/  FSEL R75, R32, -INF , !P3 ;  /* 0xff800000204b7808 */ /* 0x000fe20005800000 */
[----:B-1----:R-:W-:Y:S01]  /*13a30*/  IMAD.IADD R32, R70, 0x1, R5 ;  /* 0x0000000146207824 */ /* 0x002fe200078e0205 */
        /* <DEDUP_REMOVED lines=33> */
[----:B------:R-:W-:Y:S02]  /*13c50*/  VIADDMNMX R28, R5, R79, R66, PT ;  /* 0x0000004f051c7246 */ /* 0x000fe40003800142 */
        /* <DEDUP_REMOVED lines=63> */
[----:B------:R-:W-:-:S13]  /*14050*/  ISETP.GE.AND P5, PT, R13, 0x1, PT ;  /* 0x000000010d00780c */ /* 0x000fda0003fa6270 */
[----:B------:R-:W-:Y:S05]  /*14060*/  @!P5 BRA `(.L_x_1647) ;  /* 0x00000000004cd947 */ /* 0x000fea0003800000 */
[----:B------:R-:W-:Y:S01]  /*14070*/  IADD3 R36, -R163, R164, R5 ;  /* 0x000000a4a3247210 */ /* 0x000fe20007ffe105 */
        /* <DEDUP_REMOVED lines=10> */
.L_x_1649:
[----:B------:R-:W-:-:S13]  /*14120*/  ISETP.NE.AND P5, PT, R13, 0x1, PT ;  /* 0x000000010d00780c */ /* 0x000fda0003fa5270 */
[----:B------:R-:W0:Y:S02]  /*14130*/  @P5 LDC.64 R4, c[0x0][0x9e8] ;  /* 0x00027a00ff045b82 */ /* 0x000e240000000a00 */
[----:B0-----:R-:W-:-:S05]  /*14140*/  @P5 IMAD.HI.U32 R4, R36, R4, RZ ;  /* 0x0000000424045227 */ /* 0x001fca00078e00ff */
[----:B------:R-:W-:-:S07]  /*14150*/  @P5 SHF.R.U32.HI R36, RZ, R5, R4 ;  /* 0x00000005ff245219 */ /* 0x000fce0000011604 */
.L_x_1650:
[----:B------:R-:W-:Y:S05]  /*14160*/  BSYNC B0 ;  /* 0x0000000000007941 */ /* 0x000fea0003800000 */
.L_x_1648:
[----:B------:R-:W-:-:S05]  /*14170*/  IMAD R5, R36, R13, R76 ;  /* 0x0000000d24057224 */ /* 0x000fca00078e024c */
[----:B------:R-:W-:Y:S02]  /*14180*/  VIMNMX R32, R32, R5, !PT ;  /* 0x0000000520207248 */ /* 0x000fe40007fe0100 */
[----:B------:R-:W-:-:S07]  /*14190*/  VIADDMNMX R28, R5, R13, R28, PT ;  /* 0x0000000d051c7246 */ /* 0x000fce000380011c */
.L_x_1647:
[----:B------:R-:W-:Y:S01]  /*141a0*/  ISETP.GT.AND P2, PT, R32, 0x1, !P2 ;  /* 0x000000012000780c */ /* 0x000fe20005744270 */
[----:B------:R-:W-:Y:S01]  /*141b0*/  ULDC UR4, c[0x0][0x988] ;  /* 0x0002620000047ab9 */ /* 0x000fe20000000800 */
[----:B------:R-:W-:Y:S02]  /*141c0*/  FMNMX.FTZ R4, R101, R99, !PT ;  /* 0x0000006365047209 */ /* 0x000fe40007810000 */
[----:B------:R-:W-:Y:S02]  /*141d0*/  ISETP.LT.OR P2, PT, R28, 0x2, P2 ;  /* 0x000000021c00780c */ /* 0x000fe40001741670 */
[----:B------:R-:W-:Y:S02]  /*141e0*/  FMNMX.FTZ R4, R77, R4, !PT ;  /* 0x000000044d047209 */ /* 0x000fe40007810000 */
[----:B------:R-:W-:Y:S02]  /*141f0*/  FSEL R95, R3, -INF , !P2 ;  /* 0xff800000035f7808 */ /* 0x000fe40005000000 */
[----:B------:R-:W-:-:S02]  /*14200*/  ISETP.NE.AND P2, PT, R78, RZ, PT ;  /* 0x000000ff4e00720c */ /* 0x000fc40003f45270 */
[C---:B------:R-:W-:Y:S02]  /*14210*/  ISETP.GT.AND P6, PT, R32.reuse, 0x8, !P6 ;  /* 0x000000082000780c */ /* 0x040fe400077c4270 */
[----:B------:R-:W-:Y:S02]  /*14220*/  ISETP.GT.AND P2, PT, R32, 0x9, !P2 ;  /* 0x000000092000780c */ /* 0x000fe40005744270 */
[----:B------:R-:W-:Y:S02]  /*14230*/  FMNMX.FTZ R4, R67, R4, !PT ;  /* 0x0000000443047209 */ /* 0x000fe40007810000 */
[C---:B------:R-:W-:Y:S02]  /*14240*/  ISETP.LT.OR P2, PT, R28.reuse, 0xa, P2 ;  /* 0x0000000a1c00780c */ /* 0x040fe40001741670 */
[----:B------:R-:W-:Y:S02]  /*14250*/  ISETP.LT.OR P6, PT, R28, 0x9, P6 ;  /* 0x000000091c00780c */ /* 0x000fe400037c1670 */
[----:B------:R-:W-:-:S02]  /*14260*/  FSEL R93, R7, -INF , !P2 ;  /* 0xff800000075d7808 */ /* 0x000fc40005000000 */
[----:B------:R-:W-:Y:S02]  /*14270*/  ISETP.NE.AND P2, PT, R80, RZ, PT ;  /* 0x000000ff5000720c */ /* 0x000fe40003f45270 */
[----:B------:R-:W-:Y:S02]  /*14280*/  FMNMX.FTZ R4, R75, R4, !PT ;  /* 0x000000044b047209 */ /* 0x000fe40007810000 */
[----:B------:R-:W-:Y:S02]  /*14290*/  ISETP.GT.AND P2, PT, R32, 0x10, !P2 ;  /* 0x000000102000780c */ /* 0x000fe40005744270 */
[----:B------:R-:W-:Y:S02]  /*142a0*/  FSEL R3, R8, -INF , !P6 ;  /* 0xff80000008037808 */ /* 0x000fe40007000000 */
[----:B------:R-:W-:Y:S02]  /*142b0*/  ISETP.LT.OR P2, PT, R28, 0x11, P2 ;  /* 0x000000111c00780c */ /* 0x000fe40001741670 */
[----:B------:R-:W-:-:S02]  /*142c0*/  ISETP.NE.AND P6, PT, R84, RZ, PT ;  /* 0x000000ff5400720c */ /* 0x000fc40003fc5270 */
[----:B------:R-:W-:Y:S02]  /*142d0*/  FSEL R9, R9, -INF , !P2 ;  /* 0xff80000009097808 */ /* 0x000fe40005000000 */
[----:B------:R-:W-:Y:S02]  /*142e0*/  ISETP.NE.AND P2, PT, R82, RZ, PT ;  /* 0x000000ff5200720c */ /* 0x000fe40003f45270 */
[----:B------:R-:W-:Y:S02]  /*142f0*/  FMNMX.FTZ R4, R69, R4, !PT ;  /* 0x0000000445047209 */ /* 0x000fe40007810000 */
[----:B------:R-:W-:Y:S02]  /*14300*/  ISETP.GT.AND P2, PT, R32, 0x11, !P2 ;  /* 0x000000112000780c */ /* 0x000fe40005744270 */
[----:B------:R-:W-:Y:S02]  /*14310*/  FMNMX.FTZ R4, R71, R4, !PT ;  /* 0x0000000447047209 */ /* 0x000fe40007810000 */
[----:B------:R-:W-:-:S02]  /*14320*/  ISETP.LT.OR P2, PT, R28, 0x12, P2 ;  /* 0x000000121c00780c */ /* 0x000fc40001741670 */
[----:B------:R-:W-:Y:S02]  /*14330*/  ISETP.NE.AND P5, PT, R85, RZ, PT ;  /* 0x000000ff5500720c */ /* 0x000fe40003fa5270 */
        /* <DEDUP_REMOVED lines=44> */
[----:B------:R-:W-:Y:S01]  /*14600*/  ISETP.GT.AND P4, PT, R32, RZ, !P4 ;  /* 0x000000ff2000720c */ /* 0x000fe20006784270 */
[----:B------:R-:W0:Y:S01]  /*14610*/  SHFL.BFLY PT, R5, R4, 0x2, 0x1f ;  /* 0x0c401f0004057f89 */ /* 0x000e2200000e0000 */
[----:B------:R-:W-:Y:S02]  /*14620*/  FSEL R27, R30, -INF , !P2 ;  /* 0xff8000001e1b7808 */ /* 0x000fe40005000000 */
[----:B------:R-:W-:-:S02]  /*14630*/  ISETP.NE.AND P2, PT, R92, RZ, PT ;  /* 0x000000ff5c00720c */ /* 0x000fc40003f45270 */
[----:B------:R-:W-:Y:S02]  /*14640*/  ISETP.LT.OR P4, PT, R28, 0x1, P4 ;  /* 0x000000011c00780c */ /* 0x000fe40002781670 */
[----:B------:R-:W-:Y:S02]  /*14650*/  ISETP.GT.AND P2, PT, R32, 0x31, !P2 ;  /* 0x000000312000780c */ /* 0x000fe40005744270 */
[----:B------:R-:W-:Y:S02]  /*14660*/  FSEL R0, R0, -INF , !P4 ;  /* 0xff80000000007808 */ /* 0x000fe40006000000 */
[----:B------:R-:W-:Y:S02]  /*14670*/  ISETP.LT.OR P2, PT, R28, 0x32, P2 ;  /* 0x000000321c00780c */ /* 0x000fe40001741670 */
[----:B------:R-:W-:Y:S02]  /*14680*/  ISETP.NE.AND P5, PT, R97, RZ, PT ;  /* 0x000000ff6100720c */ /* 0x000fe40003fa5270 */
[----:B------:R-:W-:-:S02]  /*14690*/  FSEL R31, R31, -INF , !P2 ;  /* 0xff8000001f1f7808 */ /* 0x000fc40005000000 */
[----:B------:R-:W-:Y:S02]  /*146a0*/  ISETP.NE.AND P2, PT, R94, RZ, PT ;  /* 0x000000ff5e00720c */ /* 0x000fe40003f45270 */
[----:B------:R-:W-:Y:S02]  /*146b0*/  MOV R10, UR4 ;  /* 0x00000004000a7c02 */ /* 0x000fe40008000f00 */
[C---:B------:R-:W-:Y:S02]  /*146c0*/  ISETP.GT.AND P2, PT, R32.reuse, 0x38, !P2 ;  /* 0x000000382000780c */ /* 0x040fe40005744270 */
[----:B------:R-:W-:Y:S02]  /*146d0*/  ISETP.GT.AND P3, PT, R32, 0x58, !P3 ;  /* 0x000000582000780c */ /* 0x000fe40005f64270 */
[----:B------:R-:W-:Y:S02]  /*146e0*/  ISETP.LT.OR P2, PT, R28, 0x39, P2 ;  /* 0x000000391c00780c */ /* 0x000fe40001741670 */
[----:B0-----:R-:W-:-:S02]  /*146f0*/  FMNMX.FTZ R20, R4, R5, !PT ;  /* 0x0000000504147209 */ /* 0x001fc40007810000 */
[----:B------:R-:W-:Y:S02]  /*14700*/  FSEL R79, R34, -INF , !P2 ;  /* 0xff800000224f7808 */ /* 0x000fe40005000000 */
[----:B------:R-:W-:Y:S01]  /*14710*/  ISETP.NE.AND P2, PT, R96, RZ, PT ;  /* 0x000000ff6000720c */ /* 0x000fe20003f45270 */
[----:B------:R-:W0:Y:S01]  /*14720*/  SHFL.BFLY PT, R5, R20, 0x1, 0x1f ;  /* 0x0c201f0014057f89 */ /* 0x000e2200000e0000 */
        /* <DEDUP_REMOVED lines=21> */
[----:B------:R-:W-:-:S02]  /*14880*/  FMNMX.FTZ R4, R7, R4, !PT ;  /* 0x0000000407047209 */ /* 0x000fc40007810000 */
[----:B------:R-:W-:Y:S02]  /*14890*/  ISETP.LT.OR P2, PT, R28, 0x49, P2 ;  /* 0x000000491c00780c */ /* 0x000fe40001741670 */
[----:B------:R-:W-:Y:S02]  /*148a0*/  FMNMX.FTZ R4, R85, R4, !PT ;  /* 0x0000000455047209 */ /* 0x000fe40007810000 */
[----:B------:R-:W-:Y:S02]  /*148b0*/  FSEL R97, R42, -INF , !P2 ;  /* 0xff8000002a617808 */ /* 0x000fe40005000000 */
[----:B------:R-:W-:Y:S02]  /*148c0*/  FMNMX.FTZ R4, R27, R4, !PT ;  /* 0x000000041b047209 */ /* 0x000fe40007810000 */
[----:B------:R-:W-:Y:S02]  /*148d0*/  ISETP.GT.AND P2, PT, R32, 0x49, !P5 ;  /* 0x000000492000780c */ /* 0x000fe40006f44270 */
[----:B0-----:R-:W-:-:S02]  /*148e0*/  FMNMX.FTZ R5, R20, R5, !PT ;  /* 0x0000000514057209 */ /* 0x001fc40007810000 */
[----:B------:R-:W-:Y:S02]  /*148f0*/  FMNMX.FTZ R4, R31, R4, !PT ;  /* 0x000000041f047209 */ /* 0x000fe40007810000 */
[----:B------:R-:W-:Y:S01]  /*14900*/  ISETP.LT.OR P2, PT, R28, 0x4a, P2 ;  /* 0x0000004a1c00780c */ /* 0x000fe20001741670 */
[----:B------:R-:W-:Y:S01]  /*14910*/  FMUL.FTZ R8, R5, R10 ;  /* 0x0000000a05087220 */ /* 0x000fe20000410000 */
[----:B------:R-:W-:Y:S02]  /*14920*/  FMNMX.FTZ R4, R79, R4, !PT ;  /* 0x000000044f047209 */ /* 0x000fe40007810000 */
[----:B------:R-:W-:Y:S02]  /*14930*/  FSEL R43, R43, -INF , !P2 ;  /* 0xff8000002b2b7808 */ /* 0x000fe40005000000 */
[----:B------:R-:W-:Y:S02]  /*14940*/  FSETP.NEU.FTZ.AND P2, PT, R5, -INF , PT ;  /* 0xff8000000500780b */ /* 0x000fe40003f5d000 */
[----:B------:R-:W-:-:S02]  /*14950*/  ISETP.NE.AND P5, PT, R98, RZ, PT ;  /* 0x000000ff6200720c */ /* 0x000fc40003fa5270 */
[----:B------:R-:W-:Y:S02]  /*14960*/  FMNMX.FTZ R4, R35, R4, !PT ;  /* 0x0000000423047209 */ /* 0x000fe40007810000 */
[----:B------:R-:W-:Y:S02]  /*14970*/  FSEL R8, R8, RZ, P2 ;  /* 0x000000ff08087208 */ /* 0x000fe40001000000 */
[----:B------:R-:W-:Y:S02]  /*14980*/  ISETP.GT.AND P2, PT, R32, 0x50, !P5 ;  /* 0x000000502000780c */ /* 0x000fe40006f44270 */
[----:B------:R-:W-:Y:S01]  /*14990*/  FMNMX.FTZ R4, R81, R4, !PT ;  /* 0x0000000451047209 */ /* 0x000fe20007810000 */
[-CC-:B------:R-:W-:Y:S01]  /*149a0*/  FFMA.FTZ R154, R71, R10.reuse, -R8.reuse ;  /* 0x0000000a479a7223 */ /* 0x180fe20000010808 */
[----:B------:R-:W-:Y:S01]  /*149b0*/  ISETP.LT.OR P2, PT, R28, 0x51, P2 ;  /* 0x000000511c00780c */ /* 0x000fe20001741670 */
[-CC-:B------:R-:W-:Y:S01]  /*149c0*/  FFMA.FTZ R148, R73, R10.reuse, -R8.reuse ;  /* 0x0000000a49947223 */ /* 0x180fe20000010808 */
[----:B------:R-:W-:Y:S01]  /*149d0*/  ISETP.NE.AND P6, PT, R44, RZ, PT ;  /* 0x000000ff2c00720c */ /* 0x000fe20003fc5270 */
[--C-:B------:R-:W-:Y:S01]  /*149e0*/  FFMA.FTZ R156, R101, R10, -R8.reuse ;  /* 0x0000000a659c7223 */ /* 0x100fe20000010808 */
[----:B------:R-:W-:Y:S01]  /*149f0*/  FMNMX.FTZ R4, R83, R4, !PT ;  /* 0x0000000453047209 */ /* 0x000fe20007810000 */
[-CC-:B------:R-:W-:Y:S01]  /*14a00*/  FFMA.FTZ R99, R99, R10.reuse, -R8.reuse ;  /* 0x0000000a63637223 */ /* 0x180fe20000010808 */
[----:B------:R-:W-:Y:S01]  /*14a10*/  FSEL R45, R45, -INF , !P2 ;  /* 0xff8000002d2d7808 */ /* 0x000fe20005000000 */
[--C-:B------:R-:W-:Y:S01]  /*14a20*/  FFMA.FTZ R158, R77, R10, -R8.reuse ;  /* 0x0000000a4d9e7223 */ /* 0x100fe20000010808 */
[----:B------:R-:W-:Y:S01]  /*14a30*/  ISETP.GT.AND P2, PT, R32, 0x51, !P6 ;  /* 0x000000512000780c */ /* 0x000fe20007744270 */
[----:B------:R-:W-:Y:S01]  /*14a40*/  MUFU.EX2 R156, R156 ;  /* 0x0000009c009c7308 */ /* 0x000fe20000000800 */
[----:B------:R-:W-:Y:S01]  /*14a50*/  FMNMX.FTZ R4, R97, R4, !PT ;  /* 0x0000000461047209 */ /* 0x000fe20007810000 */
[-CC-:B------:R-:W-:Y:S01]  /*14a60*/  FFMA.FTZ R67, R67, R10.reuse, -R8.reuse ;  /* 0x0000000a43437223 */ /* 0x180fe20000010808 */
[----:B------:R-:W-:Y:S01]  /*14a70*/  ISETP.NE.AND P5, PT, R48, RZ, PT ;  /* 0x000000ff3000720c */ /* 0x000fe20003fa5270 */
[-CC-:B------:R-:W-:Y:S01]  /*14a80*/  FFMA.FTZ R152, R75, R10.reuse, -R8.reuse ;  /* 0x0000000a4b987223 */ /* 0x180fe20000010808 */
[----:B------:R-:W-:Y:S01]  /*14a90*/  ISETP.LT.OR P2, PT, R28, 0x52, P2 ;  /* 0x000000521c00780c */ /* 0x000fe20001741670 */
[--C-:B------:R-:W-:Y:S01]  /*14aa0*/  FFMA.FTZ R144, R47, R10, -R8.reuse ;  /* 0x0000000a2f907223 */ /* 0x100fe20000010808 */
[----:B------:R-:W-:Y:S01]  /*14ab0*/  FMNMX.FTZ R4, R43, R4, !PT ;  /* 0x000000042b047209 */ /* 0x000fe20007810000 */
[----:B------:R-:W0:Y:S01]  /*14ac0*/  MUFU.EX2 R99, R99 ;  /* 0x0000006300637308 */ /* 0x000e220000000800 */
[----:B------:R-:W-:Y:S01]  /*14ad0*/  ISETP.GT.AND P4, PT, R32, 0x59, !P5 ;  /* 0x000000592000780c */ /* 0x000fe20006f84270 */
[-CC-:B------:R-:W-:Y:S01]  /*14ae0*/  FFMA.FTZ R146, R33, R10.reuse, -R8.reuse ;  /* 0x0000000a21927223 */ /* 0x180fe20000010808 */
[C---:B------:R-:W-:Y:S01]  /*14af0*/  ISETP.LT.OR P3, PT, R28.reuse, 0x59, P3 ;  /* 0x000000591c00780c */ /* 0x040fe20001f61670 */
[-CC-:B------:R-:W-:Y:S01]  /*14b00*/  FFMA.FTZ R140, R41, R10.reuse, -R8.reuse ;  /* 0x0000000a298c7223 */ /* 0x180fe20000010808 */
[----:B------:R-:W-:Y:S01]  /*14b10*/  FSEL R39, R39, -INF , !P2 ;  /* 0xff80000027277808 */ /* 0x000fe20005000000 */
[--C-:B------:R-:W-:Y:S01]  /*14b20*/  FFMA.FTZ R142, R49, R10, -R8.reuse ;  /* 0x0000000a318e7223 */ /* 0x100fe20000010808 */
[----:B------:R-:W-:Y:S01]  /*14b30*/  FMNMX.FTZ R4, R45, R4, !PT ;  /* 0x000000042d047209 */ /* 0x000fe20007810000 */
[----:B------:R-:W1:Y:S01]  /*14b40*/  MUFU.EX2 R158, R158 ;  /* 0x0000009e009e7308 */ /* 0x000e620000000800 */
[----:B------:R-:W-:Y:S01]  /*14b50*/  ISETP.LT.OR P4, PT, R28, 0x5a, P4 ;  /* 0x0000005a1c00780c */ /* 0x000fe20002781670 */
[-CC-:B------:R-:W-:Y:S01]  /*14b60*/  FFMA.FTZ R136, R37, R10.reuse, -R8.reuse ;  /* 0x0000000a25887223 */ /* 0x180fe20000010808 */
[----:B------:R-:W-:Y:S01]  /*14b70*/  FSEL R71, R14, -INF , !P3 ;  /* 0xff8000000e477808 */ /* 0x000fe20005800000 */
[--C-:B------:R-:W-:Y:S01]  /*14b80*/  FFMA.FTZ R14, R29, R10, -R8.reuse ;  /* 0x0000000a1d0e7223 */ /* 0x100fe20000010808 */
[----:B------:R-:W-:Y:S01]  /*14b90*/  FMNMX.FTZ R4, R39, R4, !PT ;  /* 0x0000000427047209 */ /* 0x000fe20007810000 */
[--C-:B------:R-:W-:Y:S01]  /*14ba0*/  FFMA.FTZ R29, R51, R10, -R8.reuse ;  /* 0x0000000a331d7223 */ /* 0x100fe20000010808 */
[----:B------:R-:W-:Y:S01]  /*14bb0*/  FSEL R73, R46, -INF , !P4 ;  /* 0xff8000002e497808 */ /* 0x000fe20006000000 */
[----:B------:R-:W2:Y:S01]  /*14bc0*/  MUFU.EX2 R67, R67 ;  /* 0x0000004300437308 */ /* 0x000ea20000000800 */
[----:B------:R-:W-:Y:S01]  /*14bd0*/  FMNMX.FTZ R4, R71, R4, !PT ;  /* 0x0000000447047209 */ /* 0x000fe20007810000 */
[-CC-:B------:R-:W-:Y:S01]  /*14be0*/  FFMA.FTZ R69, R69, R10.reuse, -R8.reuse ;  /* 0x0000000a45457223 */ /* 0x180fe20000010808 */
[-CC-:B------:R-:W-:Y:S01]  /*14bf0*/  FFMA.FTZ R65, R65, R10.reuse, -R8.reuse ;  /* 0x0000000a41417223 */ /* 0x180fe20000010808 */
[--C-:B------:R-:W-:Y:S01]  /*14c00*/  FFMA.FTZ R63, R63, R10, -R8.reuse ;  /* 0x0000000a3f3f7223 */ /* 0x100fe20000010808 */
[----:B------:R-:W-:Y:S01]  /*14c10*/  FMNMX.FTZ R4, R73, R4, !PT ;  /* 0x0000000449047209 */ /* 0x000fe20007810000 */
[-CC-:B------:R-:W-:Y:S01]  /*14c20*/  FFMA.FTZ R47, R61, R10.reuse, -R8.reuse ;  /* 0x0000000a3d2f7223 */ /* 0x180fe20000010808 */
[-CC-:B------:R-:W-:Y:S01]  /*14c30*/  FFMA.FTZ R33, R59, R10.reuse, -R8.reuse ;  /* 0x0000000a3b217223 */ /* 0x180fe20000010808 */
[-CC-:B------:R-:W-:Y:S01]  /*14c40*/  FFMA.FTZ R41, R57, R10.reuse, -R8.reuse ;  /* 0x0000000a39297223 */ /* 0x180fe20000010808 */
[-CC-:B------:R-:W-:Y:S01]  /*14c50*/  FFMA.FTZ R49, R55, R10.reuse, -R8.reuse ;  /* 0x0000000a37317223 */ /* 0x180fe20000010808 */
[----:B------:R-:W3:Y:S01]  /*14c60*/  SHFL.BFLY PT, R51, R4, 0x2, 0x1f ;  /* 0x0c401f0004337f89 */ /* 0x000ee200000e0000 */
[-CC-:B------:R-:W-:Y:S01]  /*14c70*/  FFMA.FTZ R37, R53, R10.reuse, -R8.reuse ;  /* 0x0000000a35257223 */ /* 0x180fe20000010808 */
[-CC-:B------:R-:W-:Y:S01]  /*14c80*/  FFMA.FTZ R138, R25, R10.reuse, -R8.reuse ;  /* 0x0000000a198a7223 */ /* 0x180fe20000010808 */
[----:B------:R-:W-:Y:S01]  /*14c90*/  FFMA.FTZ R11, R11, R10, -R8 ;  /* 0x0000000a0b0b7223 */ /* 0x000fe20000010808 */
[----:B------:R-:W4:Y:S01]  /*14ca0*/  MUFU.EX2 R152, R152 ;  /* 0x0000009800987308 */ /* 0x000f220000000800 */
[----:B------:R-:W-:-:S07]  /*14cb0*/  ISETP.NE.AND P5, PT, R207, 0x1, PT ;  /* 0x00000001cf00780c */ /* 0x000fce0003fa5270 */
[----:B------:R-:W4:Y:S06]  /*14cc0*/  MUFU.EX2 R69, R69 ;  /* 0x0000004500457308 */ /* 0x000f2c0000000800 */
[----:B------:R-:W4:Y:S02]  /*14cd0*/  @P5 LDC R42, c[0x0][0x450] ;  /* 0x00011400ff2a5b82 */ /* 0x000f240000000800 */
[----:B------:R-:W4:Y:S01]  /*14ce0*/  MUFU.EX2 R154, R154 ;  /* 0x0000009a009a7308 */ /* 0x000f220000000800 */
[----:B---3--:R-:W-:-:S07]  /*14cf0*/  FMNMX.FTZ R51, R4, R51, !PT ;  /* 0x0000003304337209 */ /* 0x008fce0007810000 */
[----:B------:R-:W3:Y:S01]  /*14d00*/  MUFU.EX2 R65, R65 ;  /* 0x0000004100417308 */ /* 0x000ee20000000800 */
        /* <DEDUP_REMOVED lines=13> */
[-CC-:B------:R-:W-:Y:S01]  /*14de0*/  FFMA.FTZ R153, R9, R10.reuse, -R34.reuse ;  /* 0x0000000a09997223 */ /* 0x180fe20000010822 */
[----:B------:R-:W-:Y:S01]  /*14df0*/  FADD.FTZ R3, R156, R99 ;  /* 0x000000639c037221 */ /* 0x000fe20000010000 */
[----:B------:R-:W-:Y:S01]  /*14e00*/  MUFU.EX2 R157, R157 ;  /* 0x0000009d009d7308 */ /* 0x000fe20000000800 */
[-CC-:B------:R-:W-:Y:S01]  /*14e10*/  FFMA.FTZ R20, R91, R10.reuse, -R34.reuse ;  /* 0x0000000a5b147223 */ /* 0x180fe20000010822 */
[-CC-:B------:R-:W-:Y:S01]  /*14e20*/  FFMA.FTZ R155, R15, R10.reuse, -R34.reuse ;  /* 0x0000000a0f9b7223 */ /* 0x180fe20000010822 */
[----:B-1----:R-:W-:Y:S01]  /*14e30*/  FADD.FTZ R32, R158, R3 ;  /* 0x000000039e207221 */ /* 0x002fe20000010000 */
[-CC-:B------:R-:W-:Y:S01]  /*14e40*/  FFMA.FTZ R24, R89, R10.reuse, -R34.reuse ;  /* 0x0000000a59187223 */ /* 0x180fe20000010822 */
[-CC-:B------:R-:W-:Y:S01]  /*14e50*/  FFMA.FTZ R149, R21, R10.reuse, -R34.reuse ;  /* 0x0000000a15957223 */ /* 0x180fe20000010822 */
[-C--:B------:R-:W-:Y:S01]  /*14e60*/  FFMA.FTZ R151, R7, R10.reuse, -R34 ;  /* 0x0000000a07977223 */ /* 0x080fe20000010822 */
[----:B--2---:R-:W-:Y:S01]  /*14e70*/  FADD.FTZ R3, R67, R32 ;  /* 0x0000002043037221 */ /* 0x004fe20000010000 */
[----:B------:R-:W0:Y:S01]  /*14e80*/  MUFU.EX2 R0, R0 ;  /* 0x0000000000007308 */ /* 0x000e220000000800 */
[-CC-:B------:R-:W-:Y:S01]  /*14e90*/  FFMA.FTZ R26, R87, R10.reuse, -R34.reuse ;  /* 0x0000000a571a7223 */ /* 0x180fe20000010822 */
[-CC-:B------:R-:W-:Y:S01]  /*14ea0*/  FFMA.FTZ R28, R85, R10.reuse, -R34.reuse ;  /* 0x0000000a551c7223 */ /* 0x180fe20000010822 */
[----:B----4-:R-:W-:Y:S01]  /*14eb0*/  FADD.FTZ R32, R152, R3 ;  /* 0x0000000398207221 */ /* 0x010fe20000010000 */
[-CC-:B-----5:R-:W-:Y:S01]  /*14ec0*/  FFMA.FTZ R145, R27, R10.reuse, -R34.reuse ;  /* 0x0000000a1b917223 */ /* 0x1a0fe20000010822 */
[-C--:B------:R-:W-:Y:S01]  /*14ed0*/  FFMA.FTZ R30, R31, R10.reuse, -R34 ;  /* 0x0000000a1f1e7223 */ /* 0x080fe20000010822 */
[----:B------:R-:W1:Y:S01]  /*14ee0*/  @P5 LDC R15, c[0x0][0x44c] ;  /* 0x00011300ff0f5b82 */ /* 0x000e620000000800 */
[----:B------:R-:W-:Y:S01]  /*14ef0*/  FADD.FTZ R7, R69, R32 ;  /* 0x0000002045077221 */ /* 0x000fe20000010000 */
[----:B------:R-:W2:Y:S01]  /*14f00*/  MUFU.EX2 R159, R159 ;  /* 0x0000009f009f7308 */ /* 0x000ea20000000800 */
[-CC-:B------:R-:W-:Y:S01]  /*14f10*/  FFMA.FTZ R147, R79, R10.reuse, -R34.reuse ;  /* 0x0000000a4f937223 */ /* 0x180fe20000010822 */
[-CC-:B------:R-:W-:Y:S01]  /*14f20*/  FFMA.FTZ R32, R35, R10.reuse, -R34.reuse ;  /* 0x0000000a23207223 */ /* 0x180fe20000010822 */
[----:B------:R-:W-:Y:S01]  /*14f30*/  FADD.FTZ R38, R154, R7 ;  /* 0x000000079a267221 */ /* 0x000fe20000010000 */
[-CC-:B------:R-:W-:Y:S01]  /*14f40*/  FFMA.FTZ R141, R81, R10.reuse, -R34.reuse ;  /* 0x0000000a518d7223 */ /* 0x180fe20000010822 */
[-CC-:B------:R-:W-:Y:S01]  /*14f50*/  FFMA.FTZ R83, R83, R10.reuse, -R34.reuse ;  /* 0x0000000a53537223 */ /* 0x180fe20000010822 */
[-C--:B------:R-:W-:Y:S01]  /*14f60*/  FFMA.FTZ R97, R97, R10.reuse, -R34 ;  /* 0x0000000a61617223 */ /* 0x080fe20000010822 */
[----:B---3--:R-:W-:Y:S01]  /*14f70*/  FADD.FTZ R7, R65, R38 ;  /* 0x0000002641077221 */ /* 0x008fe20000010000 */
[----:B------:R-:W3:Y:S01]  /*14f80*/  MUFU.EX2 R8, R8 ;  /* 0x0000000800087308 */ /* 0x000ee20000000800 */
[----:B0-----:R-:W-:Y:S01]  /*14f90*/  FADD.FTZ R36, R157, R0 ;  /* 0x000000009d247221 */ /* 0x001fe20000010000 */
[-CC-:B------:R-:W-:Y:S01]  /*14fa0*/  FFMA.FTZ R43, R43, R10.reuse, -R34.reuse ;  /* 0x0000000a2b2b7223 */ /* 0x180fe20000010822 */
[----:B------:R-:W-:Y:S01]  /*14fb0*/  FADD.FTZ R38, R148, R7 ;  /* 0x0000000794267221 */ /* 0x000fe20000010000 */
[-CC-:B------:R-:W-:Y:S01]  /*14fc0*/  FFMA.FTZ R45, R45, R10.reuse, -R34.reuse ;  /* 0x0000000a2d2d7223 */ /* 0x180fe20000010822 */
[-CC-:B------:R-:W-:Y:S01]  /*14fd0*/  FFMA.FTZ R39, R39, R10.reuse, -R34.reuse ;  /* 0x0000000a27277223 */ /* 0x180fe20000010822 */
[-C--:B------:R-:W-:Y:S01]  /*14fe0*/  FFMA.FTZ R71, R71, R10.reuse, -R34 ;  /* 0x0000000a47477223 */ /* 0x080fe20000010822 */
[----:B------:R-:W-:Y:S01]  /*14ff0*/  FADD.FTZ R7, R63, R38 ;  /* 0x000000263f077221 */ /* 0x000fe20000010000 */
[----:B------:R-:W0:Y:S01]  /*15000*/  MUFU.EX2 R153, R153 ;  /* 0x0000009900997308 */ /* 0x000e220000000800 */
[----:B--2---:R-:W-:Y:S01]  /*15010*/  FADD.FTZ R3, R159, R36 ;  /* 0x000000249f037221 */ /* 0x004fe20000010000 */
[----:B------:R-:W-:Y:S01]  /*15020*/  FFMA.FTZ R73, R73, R10, -R34 ;  /* 0x0000000a49497223 */ /* 0x000fe20000010822 */
[----:B------:R-:W-:Y:S01]  /*15030*/  FADD.FTZ R40, R14, R7 ;  /* 0x000000070e287221 */ /* 0x000fe20000010000 */
[----:B------:R-:W-:Y:S01]  /*15040*/  IMAD.MOV.U32 R9, RZ, RZ, R178 ;  /* 0x000000ffff097224 */ /* 0x000fe200078e00b2 */
[----:B------:R-:W-:Y:S01]  /*15050*/  F2FP.F16.F32.PACK_AB R157, R0, R157 ;  /* 0x0000009d009d723e */ /* 0x000fe200000000ff */
[----:B-1----:R-:W-:-:S04]  /*15060*/  @P5 IMAD.HI.U32 R15, R178, R15, RZ ;  /* 0x0000000fb20f5227 */ /* 0x002fc800078e00ff */
[----:B------:R-:W-:Y:S01]  /*15070*/  FADD.FTZ R7, R29, R40 ;  /* 0x000000281d077221 */ /* 0x000fe20000010000 */
[----:B------:R-:W1:Y:S01]  /*15080*/  MUFU.EX2 R20, R20 ;  /* 0x0000001400147308 */ /* 0x000e620000000800 */
[C---:B---3--:R-:W-:Y:S01]  /*15090*/  FADD.FTZ R36, R8.reuse, R3 ;  /* 0x0000000308247221 */ /* 0x048fe20000010000 */
[----:B------:R-:W-:Y:S01]  /*150a0*/  F2FP.F16.F32.PACK_AB R159, R8, R159 ;  /* 0x0000009f089f723e */ /* 0x000fe200000000ff */
[----:B------:R-:W-:Y:S01]  /*150b0*/  VIADD R8, R72, 0xfffffffe ;  /* 0xfffffffe48087836 */ /* 0x000fe20000000000 */
[----:B------:R-:W-:Y:S02]  /*150c0*/  @P5 SHF.R.U32.HI R9, RZ, R42, R15 ;  /* 0x0000002aff095219 */ /* 0x000fe4000001160f */
[----:B------:R-:W-:Y:S02]  /*150d0*/  ISETP.GE.AND P5, PT, R13, 0x1, PT ;  /* 0x000000010d00780c */ /* 0x000fe40003fa6270 */
[----:B------:R-:W2:Y:S01]  /*150e0*/  MUFU.EX2 R155, R155 ;  /* 0x0000009b009b7308 */ /* 0x000ea20000000800 */
[----:B0-----:R-:W-:Y:S01]  /*150f0*/  FADD.FTZ R3, R153, R36 ;  /* 0x0000002499037221 */ /* 0x001fe20000010000 */
[----:B------:R-:W-:Y:S01]  /*15100*/  IMAD.IADD R9, R150, 0x1, R9 ;  /* 0x0000000196097824 */ /* 0x000fe200078e0209 */
[----:B------:R-:W-:-:S02]  /*15110*/  F2FP.F16.F32.PACK_AB R150, R29, R14 ;  /* 0x0000000e1d96723e */ /* 0x000fc400000000ff */
[----:B------:R-:W-:Y:S01]  /*15120*/  F2FP.F16.F32.PACK_AB R156, R99, R156 ;  /* 0x0000009c639c723e */ /* 0x000fe200000000ff */
[----:B------:R-:W-:Y:S01]  /*15130*/  IMAD.IADD R12, R9, 0x1, R12 ;  /* 0x00000001090c7824 */ /* 0x000fe200078e020c */
[----:B------:R-:W-:Y:S01]  /*15140*/  F2FP.F16.F32.PACK_AB R158, R67, R158 ;  /* 0x0000009e439e723e */ /* 0x000fe200000000ff */
[----:B------:R-:W0:Y:S01]  /*15150*/  MUFU.EX2 R24, R24 ;  /* 0x0000001800187308 */ /* 0x000e220000000800 */
[C---:B-1----:R-:W-:Y:S01]  /*15160*/  FADD.FTZ R36, R20.reuse, R3 ;  /* 0x0000000314247221 */ /* 0x042fe20000010000 */
[----:B------:R-:W-:Y:S02]  /*15170*/  F2FP.F16.F32.PACK_AB R152, R69, R152 ;  /* 0x000000984598723e */ /* 0x000fe400000000ff */
        /* <DEDUP_REMOVED lines=19> */
[----:B------:R-:W-:-:S06]  /*152b0*/  F2FP.F16.F32.PACK_AB R144, R47, R144 ;  /* 0x000000902f90723e */ /* 0x000fcc00000000ff */
        /* <DEDUP_REMOVED lines=9> */
[----:B------:R-:W-:-:S06]  /*15350*/  F2FP.F16.F32.PACK_AB R146, R33, R146 ;  /* 0x000000922192723e */ /* 0x000fcc00000000ff */
        /* <DEDUP_REMOVED lines=41> */
[----:B--2---:R-:W-:Y:S01]  /*155f0*/  FADD.FTZ R7, R71, R0 ;  /* 0x0000000047077221 */ /* 0x004fe20000010000 */
[C---:B0-----:R-:W-:Y:S01]  /*15600*/  FADD.FTZ R3, R11.reuse, R42 ;  /* 0x0000002a0b037221 */ /* 0x041fe20000010000 */
[----:B------:R-:W-:Y:S02]  /*15610*/  F2FP.F16.F32.PACK_AB R138, R11, R138 ;  /* 0x0000008a0b8a723e */ /* 0x000fe400000000ff */
[C---:B-1----:R-:W-:Y:S01]  /*15620*/  FADD.FTZ R0, R14.reuse, R7 ;  /* 0x000000070e007221 */ /* 0x042fe20000010000 */
[----:B------:R-:W-:Y:S01]  /*15630*/  F2FP.F16.F32.PACK_AB R139, R14, R71 ;  /* 0x000000470e8b723e */ /* 0x000fe200000000ff */
[----:B------:R-:W-:Y:S06]  /*15640*/  @!P5 BRA `(.L_x_1651) ;  /* 0x000000000048d947 */ /* 0x000fec0003800000 */
[C---:B------:R-:W-:Y:S01]  /*15650*/  ISETP.GT.AND P2, PT, R9.reuse, RZ, PT ;  /* 0x000000ff0900720c */ /* 0x040fe20003f44270 */
[----:B------:R-:W-:Y:S01]  /*15660*/  BSSY B0, `(.L_x_1652) ;  /* 0x000000e000007945 */ /* 0x000fe20003800000 */
[----:B------:R-:W-:-:S11]  /*15670*/  VIADD R7, R9, 0xffffffff ;  /* 0xffffffff09077836 */ /* 0x000fd60000000000 */
        /* <DEDUP_REMOVED lines=8> */
.L_x_1653:
[----:B------:R-:W-:-:S13]  /*15700*/  ISETP.NE.AND P2, PT, R13, 0x1, PT ;  /* 0x000000010d00780c */ /* 0x000fda0003f45270 */
[----:B------:R-:W0:Y:S02]  /*15710*/  @P2 LDC.64 R14, c[0x0][0x9e8] ;  /* 0x00027a00ff0e2b82 */ /* 0x000e240000000a00 */
[----:B0-----:R-:W-:-:S05]  /*15720*/  @P2 IMAD.HI.U32 R14, R7, R14, RZ ;  /* 0x0000000e070e2227 */ /* 0x001fca00078e00ff */
[----:B------:R-:W-:-:S07]  /*15730*/  @P2 SHF.R.U32.HI R7, RZ, R15, R14 ;  /* 0x0000000fff072219 */ /* 0x000fce000001160e */
.L_x_1654:
[----:B------:R-:W-:Y:S05]  /*15740*/  BSYNC B0 ;  /* 0x0000000000007941 */ /* 0x000fea0003800000 */
.L_x_1652:
[----:B------:R-:W-:-:S05]  /*15750*/  IMAD R7, R7, R13, R13 ;  /* 0x0000000d07077224 */ /* 0x000fca00078e020d */
[----:B------:R-:W-:-:S07]  /*15760*/  VIMNMX R12, R12, R7, PT ;  /* 0x000000070c0c7248 */ /* 0x000fce0003fe0100 */
.L_x_1651:
[----:B------:R-:W-:Y:S01]  /*15770*/  IMAD.HI R12, R12, 0x2aaaaaab, RZ ;  /* 0x2aaaaaab0c0c7827 */ /* 0x000fe200078e02ff */
[----:B------:R-:W-:Y:S01]  /*15780*/  ULDC UR58, c[0x0][0x9d8] ;  /* 0x00027600003a7ab9 */ /* 0x000fe20000000800 */
[----:B------:R-:W-:Y:S01]  /*15790*/  ULDC UR59, c[0x0][0x9d8] ;  /* 0x00027600003b7ab9 */ /* 0x000fe20000000800 */
[----:B------:R-:W-:Y:S01]  /*157a0*/  BSSY B0, `(.L_x_1655) ;  /* 0x00003aa000007945 */ /* 0x000fe20003800000 */
[----:B------:R-:W-:Y:S01]  /*157b0*/  IMAD.MOV.U32 R88, RZ, RZ, 0x3f800000 ;  /* 0x3f800000ff587424 */ /* 0x000fe200078e00ff */
[----:B------:R-:W-:Y:S02]  /*157c0*/  SHF.R.U32.HI R7, RZ, 0x1f, R12 ;  /* 0x0000001fff077819 */ /* 0x000fe4000001160c */
[----:B------:R-:W-:Y:S02]  /*157d0*/  CS2R R86, SRZ ;  /* 0x0000000000567805 */ /* 0x000fe4000001ff00 */
[----:B------:R-:W-:Y:S02]  /*157e0*/  CS2R R84, SRZ ;  /* 0x0000000000547805 */ /* 0x000fe4000001ff00 */
[----:B------:R-:W-:-:S02]  /*157f0*/  CS2R R82, SRZ ;  /* 0x0000000000527805 */ /* 0x000fc4000001ff00 */
[----:B------:R-:W-:Y:S02]  /*15800*/  LEA.HI.SX32 R9, R12, R7, 0x1c ;  /* 0x000000070c097211 */ /* 0x000fe400078fe2ff */
[----:B------:R-:W-:Y:S02]  /*15810*/  CS2R R80, SRZ ;  /* 0x0000000000507805 */ /* 0x000fe4000001ff00 */
[----:B------:R-:W-:Y:S02]  /*15820*/  MOV R7, 0x3f800000 ;  /* 0x3f80000000077802 */ /* 0x000fe40000000f00 */
[----:B------:R-:W-:Y:S02]  /*15830*/  CS2R R78, SRZ ;  /* 0x00000000004e7805 */ /* 0x000fe4000001ff00 */
[----:B------:R-:W-:Y:S02]  /*15840*/  VIMNMX R9, R180, R9, !PT ;  /* 0x00000009b4097248 */ /* 0x000fe40007fe0100 */
[----:B------:R-:W-:-:S02]  /*15850*/  CS2R R76, SRZ ;  /* 0x00000000004c7805 */ /* 0x000fc4000001ff00 */
[----:B------:R-:W-:Y:S02]  /*15860*/  CS2R R74, SRZ ;  /* 0x00000000004a7805 */ /* 0x000fe4000001ff00 */
[----:B------:R-:W-:Y:S02]  /*15870*/  CS2R R72, SRZ ;  /* 0x0000000000487805 */ /* 0x000fe4000001ff00 */
        /* <DEDUP_REMOVED lines=25> */
[----:B------:R-:W-:Y:S06]  /*15a10*/  @!P2 BRA `(.L_x_1656) ;  /* 0x000000380008a947 */ /* 0x000fec0003800000 */
[----:B------:R-:W-:Y:S01]  /*15a20*/  BSSY B1, `(.L_x_1657) ;  /* 0x000037d000017945 */ /* 0x000fe20003800000 */
[----:B------:R-:W-:Y:S02]  /*15a30*/  IMAD.MOV.U32 R7, RZ, RZ, 0x3f800000 ;  /* 0x3f800000ff077424 */ /* 0x000fe400078e00ff */
[----:B------:R-:W-:-:S07]  /*15a40*/  IMAD.MOV.U32 R87, RZ, RZ, RZ ;  /* 0x000000ffff577224 */ /* 0x000fce00078e00ff */
.L_x_1676:
[----:B------:R-:W-:-:S05]  /*15a50*/  VIADD R14, R22, 0x1 ;  /* 0x00000001160e7836 */ /* 0x000fca0000000000 */
[----:B------:R-:W-:-:S04]  /*15a60*/  ISETP.NE.AND P2, PT, R14, 0x2, PT ;  /* 0x000000020e00780c */ /* 0x000fc80003f45270 */
[----:B------:R-:W-:Y:S02]  /*15a70*/  SEL R10, RZ, 0x1, P2 ;  /* 0x00000001ff0a7807 */ /* 0x000fe40001000000 */
[----:B------:R-:W-:Y:S02]  /*15a80*/  SEL R14, R14, RZ, P2 ;  /* 0x000000ff0e0e7207 */ /* 0x000fe40001000000 */
[----:B------:R-:W-:Y:S01]  /*15a90*/  LOP3.LUT R15, R23, R10, RZ, 0x3c, !PT ;  /* 0x0000000a170f7212 */ /* 0x000fe200078e3cff */
[----:B------:R-:W-:Y:S06]  /*15aa0*/  @!P0 BRA `(.L_x_1658) ;  /* 0x0000000000048947 */ /* 0x000fec0003800000 */
[----:B------:R-:W-:Y:S01]  /*15ab0*/  BPT.TRAP 0x1 ;  /* 0x000000040000795c */ /* 0x000fe20000300000 */
.L_x_1658:
[----:B------:R-:W-:Y:S01]  /*15ac0*/  IMAD R205, R14, 0x8, R2 ;  /* 0x000000080ecd7824 */ /* 0x000fe200078e0202 */
[----:B------:R-:W-:-:S04]  /*15ad0*/  SHF.L.U32 R10, R15, 0x1f, RZ ;  /* 0x0000001f0f0a7819 */ /* 0x000fc800000006ff */
[----:B------:R0:W1:Y:S01]  /*15ae0*/  SYNCS.PHASECHK.TRANS64.TRYWAIT P2, [R205+URZ+0x2a830], R10 ;  /* 0x02a8300acd0075a7 */ /* 0x000062000804017f */
[----:B------:R-:W-:Y:S05]  /*15af0*/  @!P0 BRA `(.L_x_1659) ;  /* 0x0000000000048947 */ /* 0x000fea0003800000 */
[----:B------:R-:W-:Y:S01]  /*15b00*/  BPT.TRAP 0x1 ;  /* 0x000000040000795c */ /* 0x000fe20000300000 */
.L_x_1659:
[----:B------:R-:W-:Y:S01]  /*15b10*/  IMAD R92, R14, 0x900, R6 ;  /* 0x000009000e5c7824 */ /* 0x000fe200078e0206 */
[----:B------:R-:W-:Y:S03]  /*15b20*/  BSSY B2, `(.L_x_1660) ;  /* 0x0000006000027945 */ /* 0x000fe60003800000 */
[C---:B------:R-:W-:Y:S01]  /*15b30*/  VIADD R12, R92.reuse, 0x2 ;  /* 0x000000025c0c7836 */ /* 0x040fe20000000000 */
[----:B------:R-:W-:Y:S01]  /*15b40*/  IADD3 R20, R92, 0x4, RZ ;  /* 0x000000045c147810 */ /* 0x000fe20007ffe0ff */
[----:B-1----:R-:W-:Y:S06]  /*15b50*/  @P2 BRA `(.L_x_1661) ;  /* 0x0000000000082947 */ /* 0x002fec0003800000 */
[----:B------:R-:W1:Y:S02]  /*15b60*/  SYNCS.PHASECHK.TRANS64.TRYWAIT P2, [R205+URZ+0x2a830], R10 ;  /* 0x02a8300acd0075a7 */ /* 0x000e64000804017f */
[----:B-1----:R-:W-:Y:S05]  /*15b70*/  @!P2 BRA `(.L_x_1662) ;  /* 0x0000016c001ca947 */ /* 0x002fea0003800000 */
.L_x_1661:
[----:B------:R-:W-:Y:S05]  /*15b80*/  BSYNC B2 ;  /* 0x0000000000027941 */ /* 0x000fea0003800000 */
.L_x_1660:
[----:B01----:R-:W-:Y:S01]  /*15b90*/  IMAD.MOV.U32 R10, RZ, RZ, R92 ;  /* 0x000000ffff0a7224 */ /* 0x003fe200078e005c */
[----:B------:R-:W2:Y:S04]  /*15ba0*/  LDL.64 R220, [R1+0x28] ;  /* 0x0000280001dc7983 */ /* 0x000ea80000100a00 */
[----:B------:R-:W-:Y:S01]  /*15bb0*/  R2UR UR54, R10 ;  /* 0x000000000a3672ca */ /* 0x000fe200000e0000 */
[----:B------:R-:W-:Y:S01]  /*15bc0*/  VIADD R10, R92, 0x300 ;  /* 0x000003005c0a7836 */ /* 0x000fe20000000000 */
[----:B------:R-:W3:Y:S01]  /*15bd0*/  LDL.64 R218, [R1+0x20] ;  /* 0x0000200001da7983 */ /* 0x000ee20000100a00 */
[----:B------:R-:W-:-:S03]  /*15be0*/  IMAD.MOV.U32 R11, RZ, RZ, 0x40000040 ;  /* 0x40000040ff0b7424 */ /* 0x000fc600078e00ff */
[----:B------:R-:W-:Y:S01]  /*15bf0*/  R2UR UR26, R10 ;  /* 0x000000000a1a72ca */ /* 0x000fe200000e0000 */
[----:B------:R-:W-:Y:S01]  /*15c00*/  VIADD R10, R92, 0x304 ;  /* 0x000003045c0a7836 */ /* 0x000fe20000000000 */
[C---:B------:R-:W-:Y:S01]  /*15c10*/  R2UR UR55, R11.reuse ;  /* 0x000000000b3772ca */ /* 0x040fe200000e0000 */
[----:B------:R-:W4:Y:S01]  /*15c20*/  LDL.64 R216, [R1+0x18] ;  /* 0x0000180001d87983 */ /* 0x000f220000100a00 */
[C---:B------:R-:W-:Y:S02]  /*15c30*/  R2UR UR27, R11.reuse ;  /* 0x000000000b1b72ca */ /* 0x040fe400000e0000 */
[----:B------:R-:W-:Y:S01]  /*15c40*/  R2UR UR18, R10 ;  /* 0x000000000a1272ca */ /* 0x000fe200000e0000 */
[----:B------:R-:W5:Y:S01]  /*15c50*/  LDL.64 R214, [R1+0x10] ;  /* 0x0000100001d67983 */ /* 0x000f620000100a00 */
[----:B------:R-:W-:-:S03]  /*15c60*/  R2UR UR19, R11 ;  /* 0x000000000b1372ca */ /* 0x000fc600000e0000 */
[----:B------:R-:W2:Y:S01]  /*15c70*/  LDL.64 R10, [R1+0x30] ;  /* 0x00003000010a7983 */ /* 0x000ea20000100a00 */
[----:B------:R-:W-:Y:S01]  /*15c80*/  R2UR UR50, R12 ;  /* 0x000000000c3272ca */ /* 0x000fe200000e0000 */
[----:B------:R-:W-:Y:S01]  /*15c90*/  VIADD R12, R92, 0x6 ;  /* 0x000000065c0c7836 */ /* 0x000fe20000000000 */
[----:B------:R-:W-:Y:S01]  /*15ca0*/  R2UR UR34, R20 ;  /* 0x00000000142272ca */ /* 0x000fe200000e0000 */
[----:B------:R-:W5:Y:S01]  /*15cb0*/  LDL.64 R212, [R1+0x8] ;  /* 0x0000080001d47983 */ /* 0x000f620000100a00 */
[----:B------:R-:W-:Y:S01]  /*15cc0*/  IADD3 R20, R92, 0x302, RZ ;  /* 0x000003025c147810 */ /* 0x000fe20007ffe0ff */
[-C--:B------:R-:W-:Y:S01]  /*15cd0*/  FMUL.FTZ R24, R24, R88.reuse ;  /* 0x0000005818187220 */ /* 0x080fe20000410000 */
[----:B------:R-:W-:Y:S01]  /*15ce0*/  R2UR UR30, R12 ;  /* 0x000000000c1e72ca */ /* 0x000fe200000e0000 */
[-C--:B------:R-:W-:Y:S01]  /*15cf0*/  FMUL.FTZ R25, R25, R88.reuse ;  /* 0x0000005819197220 */ /* 0x080fe20000410000 */
[----:B------:R-:W-:Y:S01]  /*15d00*/  R2UR UR22, R20 ;  /* 0x00000000141672ca */ /* 0x000fe200000e0000 */
        /* <DEDUP_REMOVED lines=30> */
[C---:B------:R-:W-:Y:S01]  /*15ef0*/  VIADD R12, R92.reuse, 0x306 ;  /* 0x000003065c0c7836 */ /* 0x040fe20000000000 */
[----:B------:R-:W-:Y:S01]  /*15f00*/  MOV R89, 0x40000040 ;  /* 0x4000004000597802 */ /* 0x000fe20000000f00 */
[C---:B------:R-:W-:Y:S01]  /*15f10*/  VIADD R20, R92.reuse, 0x600 ;  /* 0x000006005c147836 */ /* 0x040fe20000000000 */
[----:B------:R-:W5:Y:S01]  /*15f20*/  LDL.64 R210, [R1] ;  /* 0x0000000001d27983 */ /* 0x000f620000100a00 */
[----:B------:R-:W-:-:S02]  /*15f30*/  VIADD R88, R92, 0x602 ;  /* 0x000006025c587836 */ /* 0x000fc40000000000 */
[-C--:B------:R-:W-:Y:S01]  /*15f40*/  FMUL.FTZ R26, R26, R7.reuse ;  /* 0x000000071a1a7220 */ /* 0x080fe20000410000 */
[C---:B------:R-:W-:Y:S02]  /*15f50*/  VIADD R90, R92.reuse, 0x604 ;  /* 0x000006045c5a7836 */ /* 0x040fe40000000000 */
[-C--:B------:R-:W-:Y:S01]  /*15f60*/  FMUL.FTZ R27, R27, R7.reuse ;  /* 0x000000071b1b7220 */ /* 0x080fe20000410000 */
[----:B------:R-:W-:Y:S02]  /*15f70*/  VIADD R92, R92, 0x606 ;  /* 0x000006065c5c7836 */ /* 0x000fe40000000000 */
[-C--:B------:R-:W-:Y:S01]  /*15f80*/  FMUL.FTZ R30, R30, R7.reuse ;  /* 0x000000071e1e7220 */ /* 0x080fe20000410000 */
[----:B------:R-:W-:Y:S02]  /*15f90*/  IMAD.MOV.U32 R91, RZ, RZ, 0x40000040 ;  /* 0x40000040ff5b7424 */ /* 0x000fe400078e00ff */
[-C--:B------:R-:W-:Y:S01]  /*15fa0*/  FMUL.FTZ R31, R31, R7.reuse ;  /* 0x000000071f1f7220 */ /* 0x080fe20000410000 */
[----:B------:R-:W-:Y:S01]  /*15fb0*/  IMAD.MOV.U32 R93, RZ, RZ, 0x40000040 ;  /* 0x40000040ff5d7424 */ /* 0x000fe200078e00ff */
[----:B------:R-:W-:Y:S01]  /*15fc0*/  R2UR UR6, R88 ;  /* 0x00000000580672ca */ /* 0x000fe200000e0000 */
[----:B------:R-:W-:Y:S01]  /*15fd0*/  IMAD.MOV.U32 R13, RZ, RZ, 0x40000040 ;  /* 0x40000040ff0d7424 */ /* 0x000fe200078e00ff */
[----:B------:R-:W-:Y:S01]  /*15fe0*/  R2UR UR7, R89 ;  /* 0x00000000590772ca */ /* 0x000fe200000e0000 */
[----:B------:R-:W-:Y:S01]  /*15ff0*/  IMAD.MOV.U32 R21, RZ, RZ, 0x40000040 ;  /* 0x40000040ff157424 */ /* 0x000fe200078e00ff */
[----:B------:R-:W-:Y:S01]  /*16000*/  R2UR UR42, R90 ;  /* 0x000000005a2a72ca */ /* 0x000fe200000e0000 */
[-C--:B------:R-:W-:Y:S01]  /*16010*/  FMUL.FTZ R34, R34, R7.reuse ;  /* 0x0000000722227220 */ /* 0x080fe20000410000 */
[----:B------:R-:W-:Y:S01]  /*16020*/  R2UR UR43, R91 ;  /* 0x000000005b2b72ca */ /* 0x000fe200000e0000 */
[-C--:B------:R-:W-:Y:S01]  /*16030*/  FMUL.FTZ R35, R35, R7.reuse ;  /* 0x0000000723237220 */ /* 0x080fe20000410000 */
[----:B------:R-:W-:Y:S01]  /*16040*/  R2UR UR38, R92 ;  /* 0x000000005c2672ca */ /* 0x000fe200000e0000 */
[-C--:B------:R-:W-:Y:S01]  /*16050*/  FMUL.FTZ R38, R38, R7.reuse ;  /* 0x0000000726267220 */ /* 0x080fe20000410000 */
[----:B------:R-:W-:Y:S01]  /*16060*/  R2UR UR39, R93 ;  /* 0x000000005d2772ca */ /* 0x000fe200000e0000 */
[-C--:B------:R-:W-:Y:S01]  /*16070*/  FMUL.FTZ R39, R39, R7.reuse ;  /* 0x0000000727277220 */ /* 0x080fe20000410000 */
[----:B------:R-:W-:Y:S01]  /*16080*/  WARPGROUP.ARRIVE ;  /* 0x00000000000079c5 */ /* 0x000fe20000000000 */
[----:B------:R-:W-:Y:S01]  /*16090*/  R2UR UR51, R13 ;  /* 0x000000000d3372ca */ /* 0x000fe200000e0000 */
[-C--:B------:R-:W-:Y:S01]  /*160a0*/  FMUL.FTZ R42, R42, R7.reuse ;  /* 0x000000072a2a7220 */ /* 0x080fe20000410000 */
[----:B------:R-:W-:Y:S01]  /*160b0*/  R2UR UR35, R21 ;  /* 0x00000000152372ca */ /* 0x000fe200000e0000 */
[-C--:B------:R-:W-:Y:S01]  /*160c0*/  FMUL.FTZ R43, R43, R7.reuse ;  /* 0x000000072b2b7220 */ /* 0x080fe20000410000 */
[----:B------:R-:W-:Y:S01]  /*160d0*/  R2UR UR31, R13 ;  /* 0x000000000d1f72ca */ /* 0x000fe200000e0000 */
[----:B------:R-:W-:Y:S01]  /*160e0*/  HGMMA.64x96x16.F32 R88, gdesc[UR52], RZ, !UPT, gsb0 ;  /* 0x01600000345879f0 */ /* 0x000fe2000c0008ff */
        /* <DEDUP_REMOVED lines=27> */
[----:B------:R-:W-:Y:S01]  /*162a0*/  WARPGROUP.ARRIVE ;  /* 0x00000000000079c5 */ /* 0x000fe20000000000 */
[----:B--2---:R-:W-:Y:S02]  /*162b0*/  R2UR UR32, R10 ;  /* 0x000000000a2072ca */ /* 0x004fe400000e0000 */
[----:B------:R-:W-:-:S13]  /*162c0*/  R2UR UR33, R11 ;  /* 0x000000000b2172ca */ /* 0x000fda00000e0000 */
[----:B------:R-:W-:Y:S01]  /*162d0*/  HGMMA.64x96x16.F32 R88, gdesc[UR32], R88, gsb0 ;  /* 0x01600000205879f0 */ /* 0x000fe20008000858 */
[----:B------:R-:W-:Y:S02]  /*162e0*/  R2UR UR28, R220 ;  /* 0x00000000dc1c72ca */ /* 0x000fe400000e0000 */
[----:B------:R-:W-:Y:S02]  /*162f0*/  R2UR UR29, R221 ;  /* 0x00000000dd1d72ca */ /* 0x000fe400000e0000 */
[----:B---3--:R-:W-:Y:S02]  /*16300*/  R2UR UR24, R218 ;  /* 0x00000000da1872ca */ /* 0x008fe400000e0000 */
[----:B------:R-:W-:Y:S01]  /*16310*/  R2UR UR25, R219 ;  /* 0x00000000db1972ca */ /* 0x000fe200000e0000 */
[----:B------:R-:W-:Y:S02]  /*16320*/  WARPGROUP.DEPBAR.LE gsb0, 0x0 ;  /* 0x00008000000079c5 */ /* 0x000fe40000010000 */
[----:B------:R-:W-:-:S06]  /*16330*/  WARPGROUP.ARRIVE ;  /* 0x00000000000079c5 */ /* 0x000fcc0000000000 */
[----:B------:R-:W-:Y:S01]  /*16340*/  HGMMA.64x96x16.F32 R88, gdesc[UR28], R88, gsb0 ;  /* 0x016000001c5879f0 */ /* 0x000fe20008000858 */
[----:B----4-:R-:W-:Y:S02]  /*16350*/  R2UR UR20, R216 ;  /* 0x00000000d81472ca */ /* 0x010fe400000e0000 */
[----:B------:R-:W-:Y:S01]  /*16360*/  R2UR UR21, R217 ;  /* 0x00000000d91572ca */ /* 0x000fe200000e0000 */
[----:B------:R-:W-:Y:S02]  /*16370*/  WARPGROUP.DEPBAR.LE gsb0, 0x0 ;  /* 0x00008000000079c5 */ /* 0x000fe40000010000 */
[----:B------:R-:W-:-:S06]  /*16380*/  WARPGROUP.ARRIVE ;  /* 0x00000000000079c5 */ /* 0x000fcc0000000000 */
[----:B------:R-:W-:Y:S01]  /*16390*/  HGMMA.64x96x16.F32 R88, gdesc[UR24], R88, gsb0 ;  /* 0x01600000185879f0 */ /* 0x000fe20008000858 */
[----:B-----5:R-:W-:Y:S02]  /*163a0*/  R2UR UR16, R214 ;  /* 0x00000000d61072ca */ /* 0x020fe400000e0000 */
[----:B------:R-:W-:Y:S01]  /*163b0*/  R2UR UR17, R215 ;  /* 0x00000000d71172ca */ /* 0x000fe200000e0000 */
[----:B------:R-:W-:Y:S02]  /*163c0*/  WARPGROUP.DEPBAR.LE gsb0, 0x0 ;  /* 0x00008000000079c5 */ /* 0x000fe40000010000 */
[----:B------:R-:W-:-:S06]  /*163d0*/  WARPGROUP.ARRIVE ;  /* 0x00000000000079c5 */ /* 0x000fcc0000000000 */
[----:B------:R-:W-:Y:S01]  /*163e0*/  HGMMA.64x96x16.F32 R88, gdesc[UR20], R88, gsb0 ;  /* 0x01600000145879f0 */ /* 0x000fe20008000858 */
[----:B------:R-:W-:Y:S02]  /*163f0*/  R2UR UR14, R12 ;  /* 0x000000000c0e72ca */ /* 0x000fe400000e0000 */
[----:B------:R-:W-:Y:S02]  /*16400*/  R2UR UR15, R13 ;  /* 0x000000000d0f72ca */ /* 0x000fe400000e0000 */
[----:B------:R-:W-:Y:S02]  /*16410*/  R2UR UR12, R212 ;  /* 0x00000000d40c72ca */ /* 0x000fe400000e0000 */
        /* <DEDUP_REMOVED lines=10> */
[----:B------:R-:W-:Y:S03]  /*164c0*/  HGMMA.64x96x16.F32 R88, gdesc[UR12], R88, gsb0 ;  /* 0x016000000c5879f0 */ /* 0x000fe60008000858 */
[----:B------:R-:W-:Y:S02]  /*164d0*/  WARPGROUP.DEPBAR.LE gsb0, 0x0 ;  /* 0x00008000000079c5 */ /* 0x000fe40000010000 */
[----:B------:R-:W-:-:S06]  /*164e0*/  WARPGROUP.ARRIVE ;  /* 0x00000000000079c5 */ /* 0x000fcc0000000000 */
[----:B------:R-:W-:Y:S01]  /*164f0*/  HGMMA.64x96x16.F32 R88, gdesc[UR8], R88, gsb0 ;  /* 0x01600000085879f0 */ /* 0x000fe20008000858 */
[----:B------:R-:W-:Y:S01]  /*16500*/  UMOV UR4, UR56 ;  /* 0x0000003800047c82 */ /* 0x000fe20008000000 */
[----:B------:R-:W-:Y:S01]  /*16510*/  UMOV UR5, UR57 ;  /* 0x0000003900057c82 */ /* 0x000fe20008000000 */
        /* <DEDUP_REMOVED lines=12> */
.L_x_1663:
[----:B------:R-:W-:Y:S01]  /*165e0*/  SHF.L.U32 R7, R23, 0x1f, RZ ;  /* 0x0000001f17077819 */ /* 0x000fe200000006ff */
[----:B------:R-:W-:-:S04]  /*165f0*/  IMAD R20, R22, 0x8, R2 ;  /* 0x0000000816147824 */ /* 0x000fc800078e0202 */
[----:B------:R0:W1:Y:S01]  /*16600*/  SYNCS.PHASECHK.TRANS64.TRYWAIT P2, [R20+URZ+0x2a850], R7 ;  /* 0x02a85007140075a7 */ /* 0x000062000804017f */
[----:B------:R-:W-:Y:S05]  /*16610*/  @!P0 BRA `(.L_x_1664) ;  /* 0x0000000000048947 */ /* 0x000fea0003800000 */
[----:B------:R-:W-:Y:S01]  /*16620*/  BPT.TRAP 0x1 ;  /* 0x000000040000795c */ /* 0x000fe20000300000 */
.L_x_1664:
[----:B------:R-:W-:Y:S04]  /*16630*/  BSSY B2, `(.L_x_1665) ;  /* 0x0000004000027945 */ /* 0x000fe80003800000 */
[----:B-1----:R-:W-:Y:S05]  /*16640*/  @P2 BRA `(.L_x_1666) ;  /* 0x0000000000082947 */ /* 0x002fea0003800000 */
[----:B------:R-:W1:Y:S02]  /*16650*/  SYNCS.PHASECHK.TRANS64.TRYWAIT P2, [R20+URZ+0x2a850], R7 ;  /* 0x02a85007140075a7 */ /* 0x000e64000804017f */
[----:B-1----:R-:W-:Y:S05]  /*16660*/  @!P2 BRA `(.L_x_1667) ;  /* 0x000001600074a947 */ /* 0x002fea0003800000 */
.L_x_1666:
[----:B------:R-:W-:Y:S05]  /*16670*/  BSYNC B2 ;  /* 0x0000000000027941 */ /* 0x000fea0003800000 */
.L_x_1665:
[----:B------:R-:W2:Y:S01]  /*16680*/  LDL R10, [R1+0x38] ;  /* 0x00003800010a7983 */ /* 0x000ea20000100800 */
[----:B01----:R-:W-:Y:S01]  /*16690*/  VIADD R7, R2, 0x400 ;  /* 0x0000040002077836 */ /* 0x003fe20000000000 */
[----:B------:R-:W-:Y:S01]  /*166a0*/  WARPGROUP.ARRIVE ;  /* 0x00000000000079c5 */ /* 0x000fe20000000000 */
[----:B------:R-:W-:Y:S01]  /*166b0*/  IMAD.MOV.U32 R11, RZ, RZ, 0x40000040 ;  /* 0x40000040ff0b7424 */ /* 0x000fe200078e00ff */
[----:B------:R-:W-:Y:S01]  /*166c0*/  MOV R13, 0x40000040 ;  /* 0x40000040000d7802 */ /* 0x000fe20000000f00 */
[----:B------:R-:W-:Y:S01]  /*166d0*/  ULDC UR5, c[0x0][0x9d8] ;  /* 0x0002760000057ab9 */ /* 0x000fe20000000800 */
[----:B------:R-:W-:Y:S01]  /*166e0*/  SHF.R.U32.HI R7, RZ, 0x4, R7 ;  /* 0x00000004ff077819 */ /* 0x000fe20000011607 */
[----:B------:R-:W-:Y:S01]  /*166f0*/  FMUL.FTZ R23, R89, UR5 ;  /* 0x0000000559177c20 */ /* 0x000fe20008410000 */
[----:B------:R-:W-:Y:S01]  /*16700*/  R2UR UR7, R11 ;  /* 0x000000000b0772ca */ /* 0x000fe200000e0000 */
[----:B------:R-:W-:Y:S01]  /*16710*/  IMAD.MOV.U32 R11, RZ, RZ, 0x40000040 ;  /* 0x40000040ff0b7424 */ /* 0x000fe200078e00ff */
[----:B------:R-:W-:Y:S01]  /*16720*/  LOP3.LUT R7, R7, 0x3fff, RZ, 0xc0, !PT ;  /* 0x00003fff07077812 */ /* 0x000fe200078ec0ff */
[----:B------:R-:W-:Y:S01]  /*16730*/  FMUL.FTZ R21, R91, UR5 ;  /* 0x000000055b157c20 */ /* 0x000fe20008410000 */
[----:B------:R-:W-:Y:S01]  /*16740*/  ISETP.NE.AND P3, PT, R207, 0x1, PT ;  /* 0x00000001cf00780c */ /* 0x000fe20003f65270 */
[----:B------:R-:W-:Y:S01]  /*16750*/  FMUL.FTZ R91, R93, UR5 ;  /* 0x000000055d5b7c20 */ /* 0x000fe20008410000 */
[----:B------:R-:W-:Y:S01]  /*16760*/  LOP3.LUT R7, R7, 0x3000000, RZ, 0xfc, !PT ;  /* 0x0300000007077812 */ /* 0x000fe200078efcff */
        /* <DEDUP_REMOVED lines=16> */
[----:B------:R-:W-:-:S02]  /*16870*/  IMAD R132, R8, -0x60, RZ ;  /* 0xffffffa008847824 */ /* 0x000fc400078e02ff */
[----:B------:R-:W-:Y:S01]  /*16880*/  FMUL.FTZ R131, R133, UR5 ;  /* 0x0000000585837c20 */ /* 0x000fe20008410000 */
[----:B------:R-:W-:Y:S01]  /*16890*/  LOP3.LUT P2, RZ, R17, 0x100000, RZ, 0xc0, !PT ;  /* 0x0010000011ff7812 */ /* 0x000fe2000784c0ff */
[----:B------:R-:W0:Y:S01]  /*168a0*/  MUFU.TANH R23, R23 ;  /* 0x0000001700177308 */ /* 0x000e220000002400 */
[----:B------:R-:W-:-:S05]  /*168b0*/  @!P1 VIADD R205, R205, 0x2a840 ;  /* 0x0002a840cdcd9836 */ /* 0x000fca0000000000 */
[----:B------:R-:W-:Y:S02]  /*168c0*/  @!P1 PRMT R205, RZ, 0x654, R205 ;  /* 0x00000654ffcd9816 */ /* 0x000fe400000000cd */
[----:B------:R-:W1:Y:S08]  /*168d0*/  MUFU.TANH R21, R21 ;  /* 0x0000001500157308 */ /* 0x000e700000002400 */
        /* <DEDUP_REMOVED lines=18> */
[----:B--2---:R-:W-:Y:S01]  /*16a00*/  R2UR UR4, R10 ;  /* 0x000000000a0472ca */ /* 0x004fe200000e0000 */
[----:B------:R-:W-:-:S02]  /*16a10*/  IMAD R10, R22, 0x600, R7 ;  /* 0x00000600160a7824 */ /* 0x000fc400078e0207 */
[----:B------:R-:W-:Y:S01]  /*16a20*/  FMUL.FTZ R22, R88, UR5 ;  /* 0x0000000558167c20 */ /* 0x000fe20008410000 */
[----:B------:R-:W-:Y:S01]  /*16a30*/  FMUL.FTZ R88, R94, UR5 ;  /* 0x000000055e587c20 */ /* 0x000fe20008410000 */
[----:B------:R-:W-:Y:S01]  /*16a40*/  FMUL.FTZ R7, R90, UR5 ;  /* 0x000000055a077c20 */ /* 0x000fe20008410000 */
[C---:B------:R-:W-:Y:S01]  /*16a50*/  VIADD R12, R10.reuse, 0x80 ;  /* 0x000000800a0c7836 */ /* 0x040fe20000000000 */
[----:B------:R-:W-:Y:S01]  /*16a60*/  R2UR UR6, R10 ;  /* 0x000000000a0672ca */ /* 0x000fe200000e0000 */
        /* <DEDUP_REMOVED lines=12> */
[----:B------:R-:W-:Y:S01]  /*16b30*/  HGMMA.64x128x16.F32 R24, R156, gdesc[UR4].tnspB, R24, gsb0 ;  /* 0x41e000049c187df0 */ /* 0x000fe20008000818 */
[----:B------:R-:W-:Y:S01]  /*16b40*/  R2UR UR6, R12 ;  /* 0x000000000c0672ca */ /* 0x000fe200000e0000 */
[----:B------:R-:W-:Y:S01]  /*16b50*/  VIADD R12, R10, 0x100 ;  /* 0x000001000a0c7836 */ /* 0x000fe20000000000 */
[----:B------:R-:W-:Y:S01]  /*16b60*/  R2UR UR7, R13 ;  /* 0x000000000d0772ca */ /* 0x000fe200000e0000 */
[----:B------:R-:W-:-:S02]  /*16b70*/  IMAD.MOV.U32 R13, RZ, RZ, 0x40000040 ;  /* 0x40000040ff0d7424 */ /* 0x000fc400078e00ff */
[----:B------:R-:W-:Y:S01]  /*16b80*/  FMUL.FTZ R119, R127, UR5 ;  /* 0x000000057f777c20 */ /* 0x000fe20008410000 */
[----:B------:R-:W-:Y:S01]  /*16b90*/  FMUL.FTZ R124, R128, UR5 ;  /* 0x00000005807c7c20 */ /* 0x000fe20008410000 */
[----:B------:R-:W-:Y:S01]  /*16ba0*/  FMUL.FTZ R127, R135, UR5 ;  /* 0x00000005877f7c20 */ /* 0x000fe20008410000 */
[----:B------:R-:W2:Y:S01]  /*16bb0*/  MUFU.TANH R22, R22 ;  /* 0x0000001600167308 */ /* 0x000ea20000002400 */
        /* <DEDUP_REMOVED lines=29> */
[C---:B------:R-:W-:Y:S01]  /*16d90*/  VIADD R12, R10.reuse, 0x200 ;  /* 0x000002000a0c7836 */ /* 0x040fe20000000000 */
[----:B------:R-:W-:Y:S01]  /*16da0*/  R2UR UR7, R13 ;  /* 0x000000000d0772ca */ /* 0x000fe200000e0000 */
[----:B------:R-:W-:Y:S01]  /*16db0*/  IMAD.MOV.U32 R13, RZ, RZ, 0x40000040 ;  /* 0x40000040ff0d7424 */ /* 0x000fe200078e00ff */
[----:B------:R-:W-:Y:S01]  /*16dc0*/  IADD3 R10, R10, 0x280, RZ ;  /* 0x000002800a0a7810 */ /* 0x000fe20007ffe0ff */
[----:B------:R-:W-:Y:S02]  /*16dd0*/  WARPGROUP.DEPBAR.LE gsb0, 0x0 ;  /* 0x00008000000079c5 */ /* 0x000fe40000010000 */
[----:B------:R-:W-:-:S08]  /*16de0*/  WARPGROUP.ARRIVE ;  /* 0x00000000000079c5 */ /* 0x000fd00000000000 */
[----:B------:R-:W-:Y:S01]  /*16df0*/  HGMMA.64x128x16.F32 R24, R144, gdesc[UR4].tnspB, R24, gsb0 ;  /* 0x41e0000490187df0 */ /* 0x000fe20008000818 */
[----:B------:R-:W-:Y:S01]  /*16e00*/  R2UR UR6, R12 ;  /* 0x000000000c0672ca */ /* 0x000fe200000e0000 */
[----:B------:R-:W-:Y:S01]  /*16e10*/  FMUL.FTZ R12, R102, UR5 ;  /* 0x00000005660c7c20 */ /* 0x000fe20008410000 */
[----:B------:R-:W-:Y:S01]  /*16e20*/  R2UR UR7, R13 ;  /* 0x000000000d0772ca */ /* 0x000fe200000e0000 */
[----:B------:R-:W-:Y:S01]  /*16e30*/  FMUL.FTZ R13, R103, UR5 ;  /* 0x00000005670d7c20 */ /* 0x000fe20008410000 */
[----:B------:R-:W-:Y:S01]  /*16e40*/  FMUL.FTZ R103, R111, UR5 ;  /* 0x000000056f677c20 */ /* 0x000fe20008410000 */
[----:B------:R-:W-:Y:S01]  /*16e50*/  FMUL.FTZ R111, R116, UR5 ;  /* 0x00000005746f7c20 */ /* 0x000fe20008410000 */
[----:B------:R-:W-:Y:S01]  /*16e60*/  FMUL.FTZ R116, R122, UR5 ;  /* 0x000000057a747c20 */ /* 0x000fe20008410000 */
[----:B------:R-:W-:Y:S01]  /*16e70*/  FMUL.FTZ R122, R130, UR5 ;  /* 0x00000005827a7c20 */ /* 0x000fe20008410000 */
[----:B------:R-:W-:Y:S02]  /*16e80*/  IMAD.IADD R130, R181, 0x1, R178 ;  /* 0x00000001b5827824 */ /* 0x000fe400078e02b2 */
[----:B------:R-:W-:Y:S01]  /*16e90*/  FMUL.FTZ R102, R110, UR5 ;  /* 0x000000056e667c20 */ /* 0x000fe20008410000 */
[----:B------:R-:W-:Y:S01]  /*16ea0*/  FMUL.FTZ R110, R118, UR5 ;  /* 0x00000005766e7c20 */ /* 0x000fe20008410000 */
[----:B------:R-:W-:Y:S01]  /*16eb0*/  FMUL.FTZ R118, R126, UR5 ;  /* 0x000000057e767c20 */ /* 0x000fe20008410000 */
[----:B------:R-:W-:Y:S01]  /*16ec0*/  FMUL.FTZ R126, R134, UR5 ;  /* 0x00000005867e7c20 */ /* 0x000fe20008410000 */
[----:B------:R-:W0:Y:S01]  /*16ed0*/  MUFU.TANH R12, R12 ;  /* 0x0000000c000c7308 */ /* 0x000e220000002400 */
[----:B------:R-:W-:-:S07]  /*16ee0*/  ULDC UR5, c[0x0][0x9e0] ;  /* 0x0002780000057ab9 */ /* 0x000fce0000000800 */
        /* <DEDUP_REMOVED lines=12> */
[----:B------:R-:W-:Y:S02]  /*16fb0*/  R2UR UR6, R10 ;  /* 0x000000000a0672ca */ /* 0x000fe400000e0000 */
[----:B------:R-:W-:Y:S01]  /*16fc0*/  R2UR UR7, R11 ;  /* 0x000000000b0772ca */ /* 0x000fe200000e0000 */
[----:B------:R-:W5:Y:S08]  /*16fd0*/  @P3 LDC R10, c[0x0][0x450] ;  /* 0x00011400ff0a3b82 */ /* 0x000f700000000800 */
[----:B------:R-:W1:Y:S02]  /*16fe0*/  @P3 LDC R11, c[0x0][0x44c] ;  /* 0x00011300ff0b3b82 */ /* 0x000e640000000800 */
[----:B-1----:R-:W-:-:S05]  /*16ff0*/  @P3 IMAD.HI.U32 R11, R130, R11, RZ ;  /* 0x0000000b820b3227 */ /* 0x002fca00078e00ff */
[----:B-----5:R-:W-:Y:S02]  /*17000*/  @P3 SHF.R.U32.HI R130, RZ, R10, R11 ;  /* 0x0000000aff823219 */ /* 0x020fe4000001160b */
[----:B------:R-:W-:-:S04]  /*17010*/  IADD3 R10, -R174, 0x1, R132 ;  /* 0x00000001ae0a7810 */ /* 0x000fc80007ffe184 */
[----:B------:R-:W-:-:S05]  /*17020*/  IADD3 R10, -R163, R10, R164 ;  /* 0x0000000aa30a7210 */ /* 0x000fca0007ffe1a4 */
[----:B------:R-:W-:Y:S01]  /*17030*/  VIADD R135, R10, UR4 ;  /* 0x000000040a877c36 */ /* 0x000fe20008000000 */
[----:B------:R-:W-:Y:S02]  /*17040*/  WARPGROUP.DEPBAR.LE gsb0, 0x0 ;  /* 0x00008000000079c5 */ /* 0x000fe40000010000 */
[----:B------:R-:W-:-:S06]  /*17050*/  WARPGROUP.ARRIVE ;  /* 0x00000000000079c5 */ /* 0x000fcc0000000000 */
[----:B------:R-:W-:Y:S03]  /*17060*/  HGMMA.64x128x16.F32 R24, R136, gdesc[UR4].tnspB, R24, gsb0 ;  /* 0x41e0000488187df0 */ /* 0x000fe60008000818 */
[----:B------:R-:W-:Y:S02]  /*17070*/  WARPGROUP.DEPBAR.LE gsb0, 0x0 ;  /* 0x00008000000079c5 */ /* 0x000fe40000010000 */
[----:B------:R-:W1:Y:S01]  /*17080*/  SHFL.IDX PT, R137, R130, RZ, 0x1c1f ;  /* 0x001c1fff82897589 */ /* 0x000e6200000e0000 */
[----:B------:R-:W-:Y:S01]  /*17090*/  VIADD R136, R10, UR5 ;  /* 0x000000050a887c36 */ /* 0x000fe20008000000 */
[----:B------:R0:W-:Y:S04]  /*170a0*/  @!P1 SYNCS.ARRIVE.TRANS64.RED.A1T0 RZ, [R205+URZ], RZ ;  /* 0x000000ffcdff99a7 */ /* 0x0001e8000810043f */
[----:B-1----:R-:W-:Y:S01]  /*170b0*/  IADD3 R134, R136, R137, RZ ;  /* 0x0000008988867210 */ /* 0x002fe20007ffe0ff */
[----:B------:R-:W-:Y:S01]  /*170c0*/  IMAD.IADD R133, R135, 0x1, R137 ;  /* 0x0000000187857824 */ /* 0x000fe200078e0289 */
[----:B0-234-:R-:W-:Y:S06]  /*170d0*/  @!P2 BRA `(.L_x_1668) ;  /* 0x00000000005ca947 */ /* 0x01dfec0003800000 */
[----:B------:R-:W-:Y:S01]  /*170e0*/  IADD3 R137, -R163, R164, R137 ;  /* 0x000000a4a3897210 */ /* 0x000fe20007ffe189 */
[----:B------:R-:W-:Y:S03]  /*170f0*/  BSSY B2, `(.L_x_1669) ;  /* 0x0000012000027945 */ /* 0x000fe60003800000 */
[----:B------:R-:W-:-:S13]  /*17100*/  ISETP.GT.AND P2, PT, R137, -0x1, PT ;  /* 0xffffffff8900780c */ /* 0x000fda0003f44270 */
[----:B------:R-:W-:Y:S05]  /*17110*/  @P2 BRA `(.L_x_1670) ;  /* 0x0000000000242947 */ /* 0x000fea0003800000 */
[----:B------:R-:W-:Y:S01]  /*17120*/  ULDC UR4, c[0x0][0x9e4] ;  /* 0x0002790000047ab9 */ /* 0x000fe20000000800 */
[----:B------:R-:W-:Y:S01]  /*17130*/  LOP3.LUT R137, RZ, R137, RZ, 0x33, !PT ;  /* 0x00000089ff897212 */ /* 0x000fe200078e33ff */
[----:B------:R-:W-:-:S05]  /*17140*/  IMAD.U32 R138, RZ, RZ, UR4 ;  /* 0x00000004ff8a7e24 */ /* 0x000fca000f8e00ff */
[----:B------:R-:W-:-:S13]  /*17150*/  ISETP.NE.AND P2, PT, R138, 0x1, PT ;  /* 0x000000018a00780c */ /* 0x000fda0003f45270 */
[----:B------:R-:W0:Y:S02]  /*17160*/  @P2 LDC.64 R10, c[0x0][0x9e8] ;  /* 0x00027a00ff0a2b82 */ /* 0x000e240000000a00 */
[----:B0-----:R-:W-:-:S05]  /*17170*/  @P2 IMAD.HI.U32 R10, R137, R10, RZ ;  /* 0x0000000a890a2227 */ /* 0x001fca00078e00ff */
[----:B------:R-:W-:-:S04]  /*17180*/  @P2 SHF.R.U32.HI R137, RZ, R11, R10 ;  /* 0x0000000bff892219 */ /* 0x000fc8000001160a */
[----:B------:R-:W-:Y:S01]  /*17190*/  LOP3.LUT R137, RZ, R137, RZ, 0x33, !PT ;  /* 0x00000089ff897212 */ /* 0x000fe200078e33ff */
[----:B------:R-:W-:Y:S06]  /*171a0*/  BRA `(.L_x_1671) ;  /* 0x0000000000187947 */ /* 0x000fec0003800000 */
.L_x_1670:
[----:B------:R-:W-:Y:S02]  /*171b0*/  ULDC UR4, c[0x0][0x9e4] ;  /* 0x0002790000047ab9 */ /* 0x000fe40000000800 */
[----:B------:R-:W-:-:S05]  /*171c0*/  IMAD.U32 R138, RZ, RZ, UR4 ;  /* 0x00000004ff8a7e24 */ /* 0x000fca000f8e00ff */
[----:B------:R-:W-:-:S13]  /*171d0*/  ISETP.NE.AND P2, PT, R138, 0x1, PT ;  /* 0x000000018a00780c */ /* 0x000fda0003f45270 */
[----:B------:R-:W0:Y:S02]  /*171e0*/  @P2 LDC.64 R10, c[0x0][0x9e8] ;  /* 0x00027a00ff0a2b82 */ /* 0x000e240000000a00 */
[----:B0-----:R-:W-:-:S05]  /*171f0*/  @P2 IMAD.HI.U32 R10, R137, R10, RZ ;  /* 0x0000000a890a2227 */ /* 0x001fca00078e00ff */
[----:B------:R-:W-:-:S07]  /*17200*/  @P2 SHF.R.U32.HI R137, RZ, R11, R10 ;  /* 0x0000000bff892219 */ /* 0x000fce000001160a */
.L_x_1671:
[----:B------:R-:W-:Y:S05]  /*17210*/  BSYNC B2 ;  /* 0x0000000000027941 */ /* 0x000fea0003800000 */
.L_x_1669:
[----:B------:R-:W-:-:S05]  /*17220*/  IMAD R137, R137, R138, R128 ;  /* 0x0000008a89897224 */ /* 0x000fca00078e0280 */
[----:B------:R-:W-:Y:S02]  /*17230*/  VIADDMNMX R134, R137, R138, R134, PT ;  /* 0x0000008a89867246 */ /* 0x000fe40003800186 */
[----:B------:R-:W-:-:S07]  /*17240*/  VIMNMX R133, R133, R137, !PT ;  /* 0x0000008985857248 */ /* 0x000fce0007fe0100 */
.L_x_1668:
[C---:B------:R-:W-:Y:S01]  /*17250*/  ISETP.GE.AND P2, PT, R132.reuse, 0x2, PT ;  /* 0x000000028400780c */ /* 0x040fe20003f46270 */
[----:B------:R-:W0:Y:S01]  /*17260*/  SHFL.IDX PT, R130, R130, 0x1, 0x1c1f ;  /* 0x003c1f0082827f89 */ /* 0x000e2200000e0000 */
[----:B------:R-:W-:Y:S02]  /*17270*/  ISETP.GE.AND P5, PT, R132, 0xa, PT ;  /* 0x0000000a8400780c */ /* 0x000fe40003fa6270 */
[----:B------:R-:W-:Y:S02]  /*17280*/  ISETP.GT.AND P3, PT, R133, 0x1, !P2 ;  /* 0x000000018500780c */ /* 0x000fe40005764270 */
[----:B------:R-:W-:Y:S02]  /*17290*/  LOP3.LUT R17, R17, 0xfffffffb, RZ, 0xc0, !PT ;  /* 0xfffffffb11117812 */ /* 0x000fe400078ec0ff */
[----:B------:R-:W-:Y:S02]  /*172a0*/  ISETP.LT.OR P4, PT, R134, 0x2, P3 ;  /* 0x000000028600780c */ /* 0x000fe40001f81670 */
[----:B------:R-:W-:-:S02]  /*172b0*/  ISETP.GE.AND P3, PT, R132, 0x9, PT ;  /* 0x000000098400780c */ /* 0x000fc40003f66270 */
[----:B------:R-:W-:Y:S02]  /*172c0*/  FSEL R23, R23, -INF , !P4 ;  /* 0xff80000017177808 */ /* 0x000fe40006000000 */
[----:B------:R-:W-:Y:S02]  /*172d0*/  ISETP.GT.AND P4, PT, R133, 0x8, !P3 ;  /* 0x000000088500780c */ /* 0x000fe40005f84270 */
[----:B------:R-:W-:Y:S02]  /*172e0*/  @P5 LOP3.LUT R17, R17, 0x4, RZ, 0xfc, !PT ;  /* 0x0000000411115812 */ /* 0x000fe400078efcff */
[----:B------:R-:W-:Y:S02]  /*172f0*/  ISETP.LT.OR P4, PT, R134, 0x9, P4 ;  /* 0x000000098600780c */ /* 0x000fe40002781670 */
[----:B------:R-:W-:Y:S02]  /*17300*/  LOP3.LUT R17, R17, 0xfffffff7, RZ, 0xc0, !PT ;  /* 0xfffffff711117812 */ /* 0x000fe400078ec0ff */
[----:B------:R-:W-:-:S02]  /*17310*/  FSEL R90, R90, -INF , !P4 ;  /* 0xff8000005a5a7808 */ /* 0x000fc40006000000 */
[----:B------:R-:W-:Y:S01]  /*17320*/  ISETP.GT.AND P4, PT, R133, 0x9, !P5 ;  /* 0x000000098500780c */ /* 0x000fe20006f84270 */
[--C-:B0-----:R-:W-:Y:S01]  /*17330*/  IMAD.IADD R136, R136, 0x1, R130.reuse ;  /* 0x0000000188887824 */ /* 0x101fe200078e0282 */
[----:B------:R-:W-:Y:S01]  /*17340*/  ISETP.GE.AND P5, PT, R132, 0x11, PT ;  /* 0x000000118400780c */ /* 0x000fe20003fa6270 */
[----:B------:R-:W-:Y:S01]  /*17350*/  IMAD.IADD R135, R135, 0x1, R130 ;  /* 0x0000000187877824 */ /* 0x000fe200078e0282 */
[----:B------:R-:W-:-:S04]  /*17360*/  ISETP.LT.OR P4, PT, R134, 0xa, P4 ;  /* 0x0000000a8600780c */ /* 0x000fc80002781670 */
[----:B------:R-:W-:Y:S02]  /*17370*/  FSEL R91, R91, -INF , !P4 ;  /* 0xff8000005b5b7808 */ /* 0x000fe40006000000 */
[----:B------:R-:W-:-:S04]  /*17380*/  ISETP.GT.AND P4, PT, R133, 0x10, !P5 ;  /* 0x000000108500780c */ /* 0x000fc80006f84270 */
[----:B------:R-:W-:Y:S02]  /*17390*/  ISETP.LT.OR P4, PT, R134, 0x11, P4 ;  /* 0x000000118600780c */ /* 0x000fe40002781670 */
[----:B------:R-:W-:Y:S02]  /*173a0*/  @P5 LOP3.LUT R17, R17, 0x8, RZ, 0xfc, !PT ;  /* 0x0000000811115812 */ /* 0x000fe400078efcff */
[----:B------:R-:W-:Y:S02]  /*173b0*/  ISETP.GE.AND P5, PT, R132, 0x12, PT ;  /* 0x000000128400780c */ /* 0x000fe40003fa6270 */
[----:B------:R-:W-:Y:S02]  /*173c0*/  LOP3.LUT R17, R17, 0xfff7ffff, RZ, 0xc0, !PT ;  /* 0xfff7ffff11117812 */ /* 0x000fe400078ec0ff */
[----:B------:R-:W-:Y:S02]  /*173d0*/  FSEL R94, R94, -INF , !P4 ;  /* 0xff8000005e5e7808 */ /* 0x000fe40006000000 */
[----:B------:R-:W-:-:S04]  /*173e0*/  ISETP.GT.AND P4, PT, R133, 0x11, !P5 ;  /* 0x000000118500780c */ /* 0x000fc80006f84270 */
[----:B------:R-:W-:-:S03]  /*173f0*/  ISETP.LT.OR P4, PT, R134, 0x12, P4 ;  /* 0x000000128600780c */ /* 0x000fc60002781670 */
        /* <DEDUP_REMOVED lines=80> */
[----:B------:R-:W-:Y:S02]  /*17900*/  FSEL R120, R120, -INF , !P4 ;  /* 0xff80000078787808 */ /* 0x000fe40006000000 */
[----:B------:R-:W-:Y:S02]  /*17910*/  LOP3.LUT R17, R17, 0xffffffdf, RZ, 0xc0, !PT ;  /* 0xffffffdf11117812 */ /* 0x000fe400078ec0ff */
[----:B------:R-:W-:-:S04]  /*17920*/  ISETP.GT.AND P4, PT, R133, 0x49, !P5 ;  /* 0x000000498500780c */ /* 0x000fc80006f84270 */
[----:B------:R-:W-:-:S03]  /*17930*/  ISETP.LT.OR P4, PT, R134, 0x4a, P4 ;  /* 0x0000004a8600780c */ /* 0x000fc60002781670 */
[----:B------:R-:W-:Y:S02]  /*17940*/  @P5 LOP3.LUT R17, R17, 0x20, RZ, 0xfc, !PT ;  /* 0x0000002011115812 */ /* 0x000fe400078efcff */
[----:B------:R-:W-:Y:S02]  /*17950*/  ISETP.GE.AND P5, PT, R132, 0x51, PT ;  /* 0x000000518400780c */ /* 0x000fe40003fa6270 */
[----:B------:R-:W-:Y:S02]  /*17960*/  FSEL R121, R121, -INF , !P4 ;  /* 0xff80000079797808 */ /* 0x000fe40006000000 */
[----:B------:R-:W-:Y:S02]  /*17970*/  ISETP.GT.AND P4, PT, R133, 0x50, !P5 ;  /* 0x000000508500780c */ /* 0x000fe40006f84270 */
[----:B------:R-:W-:Y:S02]  /*17980*/  LOP3.LUT R17, R17, 0xffffffef, RZ, 0xc0, !PT ;  /* 0xffffffef11117812 */ /* 0x000fe400078ec0ff */
[----:B------:R-:W-:-:S04]  /*17990*/  ISETP.LT.OR P4, PT, R134, 0x51, P4 ;  /* 0x000000518600780c */ /* 0x000fc80002781670 */
[----:B------:R-:W-:Y:S02]  /*179a0*/  FSEL R124, R124, -INF , !P4 ;  /* 0xff8000007c7c7808 */ /* 0x000fe40006000000 */
[----:B------:R-:W-:Y:S02]  /*179b0*/  ISETP.GE.AND P4, PT, R132, 0x52, PT ;  /* 0x000000528400780c */ /* 0x000fe40003f86270 */
[----:B------:R-:W-:Y:S02]  /*179c0*/  @P5 LOP3.LUT R17, R17, 0x10, RZ, 0xfc, !PT ;  /* 0x0000001011115812 */ /* 0x000fe400078efcff */
[----:B------:R-:W-:Y:S02]  /*179d0*/  ISETP.GT.AND P5, PT, R133, 0x51, !P4 ;  /* 0x000000518500780c */ /* 0x000fe400067a4270 */
[----:B------:R-:W-:Y:S02]  /*179e0*/  LOP3.LUT R17, R17, 0xfffffffd, RZ, 0xc0, !PT ;  /* 0xfffffffd11117812 */ /* 0x000fe400078ec0ff */
[----:B------:R-:W-:-:S04]  /*179f0*/  ISETP.LT.OR P5, PT, R134, 0x52, P5 ;  /* 0x000000528600780c */ /* 0x000fc80002fa1670 */
[----:B------:R-:W-:Y:S02]  /*17a00*/  FSEL R125, R125, -INF , !P5 ;  /* 0xff8000007d7d7808 */ /* 0x000fe40006800000 */
[----:B------:R-:W-:-:S04]  /*17a10*/  ISETP.GE.AND P5, PT, R132, 0x59, PT ;  /* 0x000000598400780c */ /* 0x000fc80003fa6270 */
[----:B------:R-:W-:-:S04]  /*17a20*/  ISETP.GT.AND P6, PT, R133, 0x58, !P5 ;  /* 0x000000588500780c */ /* 0x000fc80006fc4270 */
[----:B------:R-:W-:-:S04]  /*17a30*/  ISETP.LT.OR P6, PT, R134, 0x59, P6 ;  /* 0x000000598600780c */ /* 0x000fc800037c1670 */
[----:B------:R-:W-:Y:S02]  /*17a40*/  FSEL R129, R129, -INF , !P6 ;  /* 0xff80000081817808 */ /* 0x000fe40007000000 */
[----:B------:R-:W-:-:S13]  /*17a50*/  ISETP.GE.AND P6, PT, R132, 0x1, PT ;  /* 0x000000018400780c */ /* 0x000fda0003fc6270 */
[----:B------:R-:W-:Y:S02]  /*17a60*/  @P6 LOP3.LUT R17, R17, 0x2, RZ, 0xfc, !PT ;  /* 0x0000000211116812 */ /* 0x000fe400078efcff */
[----:B------:R-:W-:Y:S02]  /*17a70*/  ISETP.GT.AND P6, PT, R133, RZ, !P6 ;  /* 0x000000ff8500720c */ /* 0x000fe400077c4270 */
[----:B------:R-:W-:Y:S02]  /*17a80*/  LOP3.LUT R17, R17, 0xfffffffe, RZ, 0xc0, !PT ;  /* 0xfffffffe11117812 */ /* 0x000fe400078ec0ff */
[----:B------:R-:W-:-:S04]  /*17a90*/  ISETP.LT.OR P6, PT, R134, 0x1, P6 ;  /* 0x000000018600780c */ /* 0x000fc800037c1670 */
[----:B------:R-:W-:Y:S02]  /*17aa0*/  FSEL R22, R22, -INF , !P6 ;  /* 0xff80000016167808 */ /* 0x000fe40007000000 */
[----:B------:R-:W-:-:S13]  /*17ab0*/  ISETP.GE.AND P6, PT, R132, 0x5a, PT ;  /* 0x0000005a8400780c */ /* 0x000fda0003fc6270 */
[----:B------:R-:W-:Y:S02]  /*17ac0*/  @P6 LOP3.LUT R17, R17, 0x1, RZ, 0xfc, !PT ;  /* 0x0000000111116812 */ /* 0x000fe400078efcff */
[----:B------:R-:W-:-:S04]  /*17ad0*/  ISETP.GT.AND P6, PT, R133, 0x59, !P6 ;  /* 0x000000598500780c */ /* 0x000fc800077c4270 */
[----:B------:R-:W-:-:S04]  /*17ae0*/  ISETP.LT.OR P6, PT, R134, 0x5a, P6 ;  /* 0x0000005a8600780c */ /* 0x000fc800037c1670 */
[----:B------:R-:W-:Y:S02]  /*17af0*/  FSEL R131, R131, -INF , !P6 ;  /* 0xff80000083837808 */ /* 0x000fe40007000000 */
[----:B------:R-:W-:-:S13]  /*17b00*/  LOP3.LUT P6, RZ, R17, 0x100000, RZ, 0xc0, !PT ;  /* 0x0010000011ff7812 */ /* 0x000fda00078cc0ff */
[----:B------:R-:W-:Y:S05]  /*17b10*/  @!P6 BRA `(.L_x_1672) ;  /* 0x00000000005ce947 */ /* 0x000fea0003800000 */
        /* <DEDUP_REMOVED lines=13> */
.L_x_1674:
[----:B------:R-:W-:Y:S02]  /*17bf0*/  ULDC UR4, c[0x0][0x9e4] ;  /* 0x0002790000047ab9 */ /* 0x000fe40000000800 */
[----:B------:R-:W-:-:S04]  /*17c00*/  MOV R132, UR4 ;  /* 0x0000000400847c02 */ /* 0x000fc80008000f00 */
[----:B------:R-:W-:-:S13]  /*17c10*/  ISETP.NE.AND P6, PT, R132, 0x1, PT ;  /* 0x000000018400780c */ /* 0x000fda0003fc5270 */
[----:B------:R-:W0:Y:S02]  /*17c20*/  @P6 LDC.64 R10, c[0x0][0x9e8] ;  /* 0x00027a00ff0a6b82 */ /* 0x000e240000000a00 */
[----:B0-----:R-:W-:-:S05]  /*17c30*/  @P6 IMAD.HI.U32 R10, R130, R10, RZ ;  /* 0x0000000a820a6227 */ /* 0x001fca00078e00ff */
[----:B------:R-:W-:-:S07]  /*17c40*/  @P6 SHF.R.U32.HI R130, RZ, R11, R10 ;  /* 0x0000000bff826219 */ /* 0x000fce000001160a */
.L_x_1675:
[----:B------:R-:W-:Y:S05]  /*17c50*/  BSYNC B2 ;  /* 0x0000000000027941 */ /* 0x000fea0003800000 */
.L_x_1673:
[----:B------:R-:W-:-:S05]  /*17c60*/  IMAD R11, R130, R132, R128 ;  /* 0x00000084820b7224 */ /* 0x000fca00078e0280 */
[----:B------:R-:W-:Y:S02]  /*17c70*/  VIADDMNMX R136, R11, R132, R136, PT ;  /* 0x000000840b887246 */ /* 0x000fe40003800188 */
[----:B------:R-:W-:-:S07]  /*17c80*/  VIMNMX R135, R135, R11, !PT ;  /* 0x0000000b87877248 */ /* 0x000fce0007fe0100 */
.L_x_1672:
[C---:B------:R-:W-:Y:S01]  /*17c90*/  ISETP.GT.AND P2, PT, R135.reuse, 0x1, !P2 ;  /* 0x000000018700780c */ /* 0x040fe20005744270 */
[----:B------:R-:W-:Y:S01]  /*17ca0*/  ULDC UR4, c[0x0][0x988] ;  /* 0x0002620000047ab9 */ /* 0x000fe20000000800 */
[----:B------:R-:W-:Y:S01]  /*17cb0*/  ISETP.GT.AND P3, PT, R135, 0x8, !P3 ;  /* 0x000000088700780c */ /* 0x000fe20005f64270 */
[----:B------:R-:W-:Y:S01]  /*17cc0*/  @!P1 VIADD R20, R20, 0x2a860 ;  /* 0x0002a86014149836 */ /* 0x000fe20000000000 */
[C---:B------:R-:W-:Y:S02]  /*17cd0*/  ISETP.LT.OR P2, PT, R136.reuse, 0x2, P2 ;  /* 0x000000028800780c */ /* 0x040fe40001741670 */
[----:B------:R-:W-:Y:S02]  /*17ce0*/  ISETP.LT.OR P3, PT, R136, 0x9, P3 ;  /* 0x000000098800780c */ /* 0x000fe40001f61670 */
[----:B------:R-:W-:Y:S02]  /*17cf0*/  FSEL R21, R21, -INF , !P2 ;  /* 0xff80000015157808 */ /* 0x000fe40005000000 */
[----:B------:R-:W-:-:S02]  /*17d00*/  LOP3.LUT P2, RZ, R17, 0x4, RZ, 0xc0, !PT ;  /* 0x0000000411ff7812 */ /* 0x000fc4000784c0ff */
[----:B------:R-:W-:Y:S02]  /*17d10*/  FSEL R128, R88, -INF , !P3 ;  /* 0xff80000058807808 */ /* 0x000fe40005800000 */
[----:B------:R-:W-:Y:S02]  /*17d20*/  ISETP.GT.AND P2, PT, R135, 0x9, !P2 ;  /* 0x000000098700780c */ /* 0x000fe40005744270 */
[C---:B------:R-:W-:Y:S02]  /*17d30*/  LOP3.LUT P3, RZ, R17.reuse, 0x10000, RZ, 0xc0, !PT ;  /* 0x0001000011ff7812 */ /* 0x040fe4000786c0ff */
[----:B------:R-:W-:Y:S02]  /*17d40*/  ISETP.LT.OR P2, PT, R136, 0xa, P2 ;  /* 0x0000000a8800780c */ /* 0x000fe40001741670 */
[----:B------:R-:W-:Y:S02]  /*17d50*/  LOP3.LUT P6, RZ, R17, 0x8000, RZ, 0xc0, !PT ;  /* 0x0000800011ff7812 */ /* 0x000fe400078cc0ff */
[----:B------:R-:W-:-:S02]  /*17d60*/  FSEL R89, R89, -INF , !P2 ;  /* 0xff80000059597808 */ /* 0x000fc40005000000 */
[----:B------:R-:W-:Y:S02]  /*17d70*/  LOP3.LUT P2, RZ, R17, 0x8, RZ, 0xc0, !PT ;  /* 0x0000000811ff7812 */ /* 0x000fe4000784c0ff */
[----:B------:R-:W-:Y:S02]  /*17d80*/  FMNMX.FTZ R10, R22, R5, !PT ;  /* 0x00000005160a7209 */ /* 0x000fe40007810000 */
[----:B------:R-:W-:Y:S02]  /*17d90*/  ISETP.GT.AND P2, PT, R135, 0x10, !P2 ;  /* 0x000000108700780c */ /* 0x000fe40005744270 */
[----:B------:R-:W-:Y:S02]  /*17da0*/  FMNMX.FTZ R11, R23, R10, !PT ;  /* 0x0000000a170b7209 */ /* 0x000fe40007810000 */
[----:B------:R-:W-:Y:S02]  /*17db0*/  ISETP.LT.OR P2, PT, R136, 0x11, P2 ;  /* 0x000000118800780c */ /* 0x000fe40001741670 */
[----:B------:R-:W-:-:S02]  /*17dc0*/  FMNMX.FTZ R10, R90, R11, !PT ;  /* 0x0000000b5a0a7209 */ /* 0x000fc40007810000 */
[----:B------:R-:W-:Y:S02]  /*17dd0*/  FSEL R92, R92, -INF , !P2 ;  /* 0xff8000005c5c7808 */ /* 0x000fe40005000000 */
[----:B------:R-:W-:Y:S02]  /*17de0*/  LOP3.LUT P2, RZ, R17, 0x80000, RZ, 0xc0, !PT ;  /* 0x0008000011ff7812 */ /* 0x000fe4000784c0ff */
[----:B------:R-:W-:Y:S02]  /*17df0*/  FMNMX.FTZ R11, R91, R10, !PT ;  /* 0x0000000a5b0b7209 */ /* 0x000fe40007810000 */
[----:B------:R-:W-:Y:S02]  /*17e00*/  ISETP.GT.AND P2, PT, R135, 0x11, !P2 ;  /* 0x000000118700780c */ /* 0x000fe40005744270 */
[----:B------:R-:W-:Y:S02]  /*17e10*/  FMNMX.FTZ R10, R94, R11, !PT ;  /* 0x0000000b5e0a7209 */ /* 0x000fe40007810000 */
[----:B------:R-:W-:-:S02]  /*17e20*/  ISETP.LT.OR P2, PT, R136, 0x12, P2 ;  /* 0x000000128800780c */ /* 0x000fc40001741670 */
[----:B------:R-:W-:Y:S02]  /*17e30*/  FMNMX.FTZ R11, R95, R10, !PT ;  /* 0x0000000a5f0b7209 */ /* 0x000fe40007810000 */
[----:B------:R-:W-:Y:S02]  /*17e40*/  FSEL R93, R93, -INF , !P2 ;  /* 0xff8000005d5d7808 */ /* 0x000fe40005000000 */
[----:B------:R-:W-:Y:S02]  /*17e50*/  LOP3.LUT P2, RZ, R17, 0x40000, RZ, 0xc0, !PT ;  /* 0x0004000011ff7812 */ /* 0x000fe4000784c0ff */
[----:B------:R-:W-:Y:S02]  /*17e60*/  FMNMX.FTZ R10, R96, R11, !PT ;  /* 0x0000000b600a7209 */ /* 0x000fe40007810000 */
[----:B------:R-:W-:Y:S02]  /*17e70*/  ISETP.GT.AND P2, PT, R135, 0x18, !P2 ;  /* 0x000000188700780c */ /* 0x000fe40005744270 */
[----:B------:R-:W-:-:S02]  /*17e80*/  FMNMX.FTZ R11, R97, R10, !PT ;  /* 0x0000000a610b7209 */ /* 0x000fc40007810000 */
[----:B------:R-:W-:Y:S02]  /*17e90*/  ISETP.LT.OR P2, PT, R136, 0x19, P2 ;  /* 0x000000198800780c */ /* 0x000fe40001741670 */
[----:B------:R-:W-:Y:S02]  /*17ea0*/  FMNMX.FTZ R10, R100, R11, !PT ;  /* 0x0000000b640a7209 */ /* 0x000fe40007810000 */
[----:B------:R-:W-:Y:S02]  /*17eb0*/  FSEL R12, R12, -INF , !P2 ;  /* 0xff8000000c0c7808 */ /* 0x000fe40005000000 */
[----:B------:R-:W-:Y:S02]  /*17ec0*/  LOP3.LUT P2, RZ, R17, 0x20000, RZ, 0xc0, !PT ;  /* 0x0002000011ff7812 */ /* 0x000fe4000784c0ff */
        /* <DEDUP_REMOVED lines=30> */
[----:B------:R-:W-:Y:S02]  /*180b0*/  LOP3.LUT P2, RZ, R17, 0x1000, RZ, 0xc0, !PT ;  /* 0x0000100011ff7812 */ /* 0x000fe4000784c0ff */
[----:B------:R-:W-:-:S02]  /*180c0*/  FMNMX.FTZ R10, R129, R10, !PT ;  /* 0x0000000a810a7209 */ /* 0x000fc40007810000 */
[----:B------:R-:W-:Y:S02]  /*180d0*/  ISETP.GT.AND P2, PT, R135, 0x30, !P2 ;  /* 0x000000308700780c */ /* 0x000fe40005744270 */
[----:B------:R-:W-:Y:S01]  /*180e0*/  FMNMX.FTZ R88, R131, R10, !PT ;  /* 0x0000000a83587209 */ /* 0x000fe20007810000 */
[----:B------:R-:W-:Y:S01]  /*180f0*/  IMAD.U32 R10, RZ, RZ, UR4 ;  /* 0x00000004ff0a7e24 */ /* 0x000fe2000f8e00ff */
[----:B------:R-:W-:Y:S02]  /*18100*/  ISETP.LT.OR P2, PT, R136, 0x31, P2 ;  /* 0x000000318800780c */ /* 0x000fe40001741670 */
[C---:B------:R-:W-:Y:S01]  /*18110*/  LOP3.LUT P3, RZ, R17.reuse, 0x20, RZ, 0xc0, !PT ;  /* 0x0000002011ff7812 */ /* 0x040fe2000786c0ff */
[----:B------:R-:W0:Y:S01]  /*18120*/  SHFL.BFLY PT, R11, R88, 0x2, 0x1f ;  /* 0x0c401f00580b7f89 */ /* 0x000e2200000e0000 */
[----:B------:R-:W-:Y:S02]  /*18130*/  FSEL R106, R106, -INF , !P2 ;  /* 0xff8000006a6a7808 */ /* 0x000fe40005000000 */
[----:B------:R-:W-:-:S02]  /*18140*/  LOP3.LUT P2, RZ, R17, 0x800, RZ, 0xc0, !PT ;  /* 0x0000080011ff7812 */ /* 0x000fc4000784c0ff */
[----:B------:R-:W-:Y:S02]  /*18150*/  LOP3.LUT P6, RZ, R17, 0x10, RZ, 0xc0, !PT ;  /* 0x0000001011ff7812 */ /* 0x000fe400078cc0ff */
[C---:B------:R-:W-:Y:S02]  /*18160*/  ISETP.GT.AND P2, PT, R135.reuse, 0x31, !P2 ;  /* 0x000000318700780c */ /* 0x040fe40005744270 */
[----:B------:R-:W-:Y:S02]  /*18170*/  ISETP.GT.AND P4, PT, R135, 0x51, !P4 ;  /* 0x000000518700780c */ /* 0x000fe40006784270 */
[C---:B------:R-:W-:Y:S02]  /*18180*/  ISETP.LT.OR P2, PT, R136.reuse, 0x32, P2 ;  /* 0x000000328800780c */ /* 0x040fe40001741670 */
[----:B------:R-:W-:Y:S02]  /*18190*/  ISETP.LT.OR P4, PT, R136, 0x52, P4 ;  /* 0x000000528800780c */ /* 0x000fe40002781670 */
[----:B------:R-:W-:-:S02]  /*181a0*/  FSEL R107, R107, -INF , !P2 ;  /* 0xff8000006b6b7808 */ /* 0x000fc40005000000 */
[----:B------:R-:W-:Y:S02]  /*181b0*/  LOP3.LUT P2, RZ, R17, 0x400, RZ, 0xc0, !PT ;  /* 0x0000040011ff7812 */ /* 0x000fe4000784c0ff */
[C---:B------:R-:W-:Y:S02]  /*181c0*/  ISETP.GT.AND P5, PT, R135.reuse, 0x58, !P5 ;  /* 0x000000588700780c */ /* 0x040fe40006fa4270 */
[----:B------:R-:W-:Y:S02]  /*181d0*/  ISETP.GT.AND P2, PT, R135, 0x38, !P2 ;  /* 0x000000388700780c */ /* 0x000fe40005744270 */
[----:B------:R-:W-:Y:S02]  /*181e0*/  FSEL R123, R123, -INF , !P4 ;  /* 0xff8000007b7b7808 */ /* 0x000fe40006000000 */
[----:B------:R-:W-:Y:S02]  /*181f0*/  ISETP.LT.OR P2, PT, R136, 0x39, P2 ;  /* 0x000000398800780c */ /* 0x000fe40001741670 */
[----:B0-----:R-:W-:-:S02]  /*18200*/  FMNMX.FTZ R130, R88, R11, !PT ;  /* 0x0000000b58827209 */ /* 0x001fc40007810000 */
[----:B------:R-:W-:Y:S02]  /*18210*/  FSEL R110, R110, -INF , !P2 ;  /* 0xff8000006e6e7808 */ /* 0x000fe40005000000 */
[----:B------:R-:W-:Y:S01]  /*18220*/  LOP3.LUT P2, RZ, R17, 0x200, RZ, 0xc0, !PT ;  /* 0x0000020011ff7812 */ /* 0x000fe2000784c0ff */
[----:B------:R-:W0:Y:S01]  /*18230*/  SHFL.BFLY PT, R11, R130, 0x1, 0x1f ;  /* 0x0c201f00820b7f89 */ /* 0x000e2200000e0000 */
[----:B------:R-:W-:Y:S02]  /*18240*/  ISETP.LT.OR P5, PT, R136, 0x59, P5 ;  /* 0x000000598800780c */ /* 0x000fe40002fa1670 */
[----:B------:R-:W-:Y:S02]  /*18250*/  ISETP.GT.AND P2, PT, R135, 0x39, !P2 ;  /* 0x000000398700780c */ /* 0x000fe40005744270 */
[----:B------:R-:W-:Y:S02]  /*18260*/  FSEL R126, R126, -INF , !P5 ;  /* 0xff8000007e7e7808 */ /* 0x000fe40006800000 */
[----:B------:R-:W-:-:S04]  /*18270*/  ISETP.LT.OR P2, PT, R136, 0x3a, P2 ;  /* 0x0000003a8800780c */ /* 0x000fc80001741670 */
[----:B------:R-:W-:Y:S02]  /*18280*/  FSEL R112, R112, -INF , !P2 ;  /* 0xff80000070707808 */ /* 0x000fe40005000000 */
[----:B------:R-:W-:-:S04]  /*18290*/  LOP3.LUT P2, RZ, R17, 0x100, RZ, 0xc0, !PT ;  /* 0x0000010011ff7812 */ /* 0x000fc8000784c0ff */
[----:B------:R-:W-:-:S04]  /*182a0*/  ISETP.GT.AND P2, PT, R135, 0x40, !P2 ;  /* 0x000000408700780c */ /* 0x000fc80005744270 */
[----:B------:R-:W-:Y:S02]  /*182b0*/  ISETP.LT.OR P2, PT, R136, 0x41, P2 ;  /* 0x000000418800780c */ /* 0x000fe40001741670 */
[----:B0-----:R-:W-:Y:S02]  /*182c0*/  FMNMX.FTZ R11, R130, R11, !PT ;  /* 0x0000000b820b7209 */ /* 0x001fe40007810000 */
[----:B------:R-:W-:Y:S02]  /*182d0*/  FSEL R116, R116, -INF , !P2 ;  /* 0xff80000074747808 */ /* 0x000fe40005000000 */
[----:B------:R-:W-:Y:S01]  /*182e0*/  LOP3.LUT P2, RZ, R17, 0x80, RZ, 0xc0, !PT ;  /* 0x0000008011ff7812 */ /* 0x000fe2000784c0ff */
[----:B------:R-:W-:-:S03]  /*182f0*/  FMUL.FTZ R133, R11, R10 ;  /* 0x0000000a0b857220 */ /* 0x000fc60000410000 */
[----:B------:R-:W-:-:S04]  /*18300*/  ISETP.GT.AND P2, PT, R135, 0x41, !P2 ;  /* 0x000000418700780c */ /* 0x000fc80005744270 */
[----:B------:R-:W-:-:S04]  /*18310*/  ISETP.LT.OR P2, PT, R136, 0x42, P2 ;  /* 0x000000428800780c */ /* 0x000fc80001741670 */
[----:B------:R-:W-:Y:S02]  /*18320*/  FSEL R117, R117, -INF , !P2 ;  /* 0xff80000075757808 */ /* 0x000fe40005000000 */
[----:B------:R-:W-:-:S04]  /*18330*/  LOP3.LUT P2, RZ, R17, 0x40, RZ, 0xc0, !PT ;  /* 0x0000004011ff7812 */ /* 0x000fc8000784c0ff */
[----:B------:R-:W-:-:S04]  /*18340*/  ISETP.GT.AND P2, PT, R135, 0x48, !P2 ;  /* 0x000000488700780c */ /* 0x000fc80005744270 */
[----:B------:R-:W-:-:S04]  /*18350*/  ISETP.LT.OR P2, PT, R136, 0x49, P2 ;  /* 0x000000498800780c */ /* 0x000fc80001741670 */
[----:B------:R-:W-:Y:S02]  /*18360*/  FSEL R118, R118, -INF , !P2 ;  /* 0xff80000076767808 */ /* 0x000fe40005000000 */
[----:B------:R-:W-:-:S04]  /*18370*/  ISETP.GT.AND P2, PT, R135, 0x49, !P3 ;  /* 0x000000498700780c */ /* 0x000fc80005f44270 */
[----:B------:R-:W-:-:S04]  /*18380*/  ISETP.LT.OR P2, PT, R136, 0x4a, P2 ;  /* 0x0000004a8800780c */ /* 0x000fc80001741670 */
[----:B------:R-:W-:Y:S02]  /*18390*/  FSEL R119, R119, -INF , !P2 ;  /* 0xff80000077777808 */ /* 0x000fe40005000000 */
[----:B------:R-:W-:Y:S02]  /*183a0*/  ISETP.GT.AND P2, PT, R135, 0x50, !P6 ;  /* 0x000000508700780c */ /* 0x000fe40007744270 */
[----:B------:R-:W-:Y:S02]  /*183b0*/  LOP3.LUT P6, RZ, R17, 0x2, RZ, 0xc0, !PT ;  /* 0x0000000211ff7812 */ /* 0x000fe400078cc0ff */
[----:B------:R-:W-:-:S04]  /*183c0*/  ISETP.LT.OR P2, PT, R136, 0x51, P2 ;  /* 0x000000518800780c */ /* 0x000fc80001741670 */
[----:B------:R-:W-:Y:S02]  /*183d0*/  FSEL R122, R122, -INF , !P2 ;  /* 0xff8000007a7a7808 */ /* 0x000fe40005000000 */
[----:B------:R-:W-:Y:S02]  /*183e0*/  ISETP.GT.AND P2, PT, R135, RZ, !P6 ;  /* 0x000000ff8700720c */ /* 0x000fe40007744270 */
[----:B------:R-:W-:Y:S02]  /*183f0*/  LOP3.LUT P6, RZ, R17, 0x1, RZ, 0xc0, !PT ;  /* 0x0000000111ff7812 */ /* 0x000fe400078cc0ff */
[----:B------:R-:W-:Y:S02]  /*18400*/  ISETP.LT.OR P2, PT, R136, 0x1, P2 ;  /* 0x000000018800780c */ /* 0x000fe40001741670 */
[----:B------:R-:W-:Y:S02]  /*18410*/  ISETP.GT.AND P3, PT, R135, 0x59, !P6 ;  /* 0x000000598700780c */ /* 0x000fe40007764270 */
[----:B------:R-:W-:-:S02]  /*18420*/  FSEL R7, R7, -INF , !P2 ;  /* 0xff80000007077808 */ /* 0x000fc40005000000 */
[----:B------:R-:W-:Y:S02]  /*18430*/  FSETP.NEU.FTZ.AND P2, PT, R11, -INF , PT ;  /* 0xff8000000b00780b */ /* 0x000fe40003f5d000 */
[----:B------:R-:W-:Y:S02]  /*18440*/  ISETP.LT.OR P3, PT, R136, 0x5a, P3 ;  /* 0x0000005a8800780c */ /* 0x000fe40001f61670 */
[----:B------:R-:W-:Y:S02]  /*18450*/  FSEL R133, R133, RZ, P2 ;  /* 0x000000ff85857208 */ /* 0x000fe40001000000 */
[----:B------:R-:W-:-:S03]  /*18460*/  FSEL R127, R127, -INF , !P3 ;  /* 0xff8000007f7f7808 */ /* 0x000fc60005800000 */
        /* <DEDUP_REMOVED lines=8> */
[----:B------:R-:W-:Y:S01]  /*184f0*/  FSEL R108, R11, RZ, P2 ;  /* 0x000000ff0b6c7208 */ /* 0x000fe20001000000 */
[----:B------:R-:W-:Y:S01]  /*18500*/  MUFU.EX2 R156, R156 ;  /* 0x0000009c009c7308 */ /* 0x000fe20000000800 */
[----:B------:R-:W-:Y:S01]  /*18510*/  FMNMX.FTZ R88, R128, R23, !PT ;  /* 0x0000001780587209 */ /* 0x000fe20007810000 */
[-CC-:B------:R-:W-:Y:S01]  /*18520*/  FFMA.FTZ R154, R96, R10.reuse, -R133.reuse ;  /* 0x0000000a609a7223 */ /* 0x180fe20000010885 */
[-CC-:B------:R-:W-:Y:S01]  /*18530*/  FFMA.FTZ R148, R100, R10.reuse, -R133.reuse ;  /* 0x0000000a64947223 */ /* 0x180fe20000010885 */
[--C-:B------:R-:W-:Y:S01]  /*18540*/  FFMA.FTZ R150, R104, R10, -R133.reuse ;  /* 0x0000000a68967223 */ /* 0x100fe20000010885 */
[----:B------:R-:W-:Y:S01]  /*18550*/  FMNMX.FTZ R23, R89, R88, !PT ;  /* 0x0000005859177209 */ /* 0x000fe20007810000 */
[-CC-:B------:R-:W-:Y:S01]  /*18560*/  FFMA.FTZ R96, R105, R10.reuse, -R133.reuse ;  /* 0x0000000a69607223 */ /* 0x180fe20000010885 */
[-CC-:B------:R-:W-:Y:S01]  /*18570*/  FFMA.FTZ R146, R111, R10.reuse, -R133.reuse ;  /* 0x0000000a6f927223 */ /* 0x180fe20000010885 */
        /* <DEDUP_REMOVED lines=16> */
[----:B------:R-:W-:Y:S01]  /*18680*/  FMNMX.FTZ R88, R98, R91, !PT ;  /* 0x0000005b62587209 */ /* 0x000fe20007810000 */
[----:B------:R-:W-:-:S03]  /*18690*/  FFMA.FTZ R91, R95, R10, -R133 ;  /* 0x0000000a5f5b7223 */ /* 0x000fc60000010885 */
        /* <DEDUP_REMOVED lines=11> */
[----:B------:R-:W-:Y:S01]  /*18750*/  FMNMX.FTZ R88, R116, R95, !PT ;  /* 0x0000005f74587209 */ /* 0x000fe20007810000 */
[-CC-:B------:R-:W-:Y:S01]  /*18760*/  FFMA.FTZ R95, R101, R10.reuse, -R133.reuse ;  /* 0x0000000a655f7223 */ /* 0x180fe20000010885 */
[----:B------:R-:W-:Y:S02]  /*18770*/  FFMA.FTZ R101, R115, R10, -R133 ;  /* 0x0000000a73657223 */ /* 0x000fe40000010885 */
        /* <DEDUP_REMOVED lines=9> */
[----:B------:R-:W-:Y:S01]  /*18810*/  FFMA.FTZ R97, R109, R10, -R133 ;  /* 0x0000000a6d617223 */ /* 0x000fe20000010885 */
[----:B------:R-:W-:Y:S02]  /*18820*/  FADD.FTZ R109, -R108, R5 ;  /* 0x000000056c6d7221 */ /* 0x000fe40000010100 */
        /* <DEDUP_REMOVED lines=11> */
[----:B0-----:R-:W-:Y:S01]  /*188e0*/  FMNMX.FTZ R90, R88, R90, !PT ;  /* 0x0000005a585a7209 */ /* 0x001fe20007810000 */
[----:B------:R-:W-:-:S06]  /*188f0*/  FMUL.FTZ R88, R109, R10 ;  /* 0x0000000a6d587220 */ /* 0x000fcc0000410000 */
[----:B------:R-:W-:Y:S01]  /*18900*/  MUFU.EX2 R142, R142 ;  /* 0x0000008e008e7308 */ /* 0x000fe20000000800 */
[C---:B------:R-:W-:Y:S01]  /*18910*/  FSETP.NEU.FTZ.AND P2, PT, R90.reuse, -INF , PT ;  /* 0xff8000005a00780b */ /* 0x040fe20003f5d000 */
[----:B------:R-:W-:-:S05]  /*18920*/  FMUL.FTZ R108, R90, R10 ;  /* 0x0000000a5a6c7220 */ /* 0x000fca0000410000 */
[----:B------:R-:W-:Y:S01]  /*18930*/  FSEL R109, R108, RZ, P2 ;  /* 0x000000ff6c6d7208 */ /* 0x000fe20001000000 */
[----:B------:R-:W0:Y:S04]  /*18940*/  MUFU.EX2 R88, R88 ;  /* 0x0000005800587308 */ /* 0x000e280000000800 */
[-CC-:B------:R-:W-:Y:S01]  /*18950*/  FFMA.FTZ R157, R7, R10.reuse, -R109.reuse ;  /* 0x0000000a079d7223 */ /* 0x180fe2000001086d */
[----:B------:R-:W-:Y:S01]  /*18960*/  FSEL R7, R90, RZ, P2 ;  /* 0x000000ff5a077208 */ /* 0x000fe20001000000 */
[-CC-:B------:R-:W-:Y:S01]  /*18970*/  FFMA.FTZ R21, R21, R10.reuse, -R109.reuse ;  /* 0x0000000a15157223 */ /* 0x180fe2000001086d */
[-CC-:B------:R-:W-:Y:S01]  /*18980*/  FFMA.FTZ R159, R128, R10.reuse, -R109.reuse ;  /* 0x0000000a809f7223 */ /* 0x180fe2000001086d */
[-CC-:B------:R-:W-:Y:S01]  /*18990*/  FFMA.FTZ R89, R89, R10.reuse, -R109.reuse ;  /* 0x0000000a59597223 */ /* 0x180fe2000001086d */
[-CC-:B------:R-:W-:Y:S01]  /*189a0*/  FFMA.FTZ R149, R98, R10.reuse, -R109.reuse ;  /* 0x0000000a62957223 */ /* 0x180fe2000001086d */
[----:B------:R-:W-:Y:S01]  /*189b0*/  FADD.FTZ R7, -R7, R4 ;  /* 0x0000000407077221 */ /* 0x000fe20000010100 */
[----:B------:R-:W-:Y:S01]  /*189c0*/  MUFU.EX2 R157, R157 ;  /* 0x0000009d009d7308 */ /* 0x000fe20000000800 */
[-CC-:B------:R-:W-:Y:S01]  /*189d0*/  FFMA.FTZ R153, R92, R10.reuse, -R109.reuse ;  /* 0x0000000a5c997223 */ /* 0x180fe2000001086d */
[-CC-:B------:R-:W-:Y:S01]  /*189e0*/  FFMA.FTZ R92, R93, R10.reuse, -R109.reuse ;  /* 0x0000000a5d5c7223 */ /* 0x180fe2000001086d */
[-C--:B------:R-:W-:Y:S01]  /*189f0*/  FMUL.FTZ R7, R7, R10.reuse ;  /* 0x0000000a07077220 */ /* 0x080fe20000410000 */
[-CC-:B------:R-:W-:Y:S01]  /*18a00*/  FFMA.FTZ R155, R12, R10.reuse, -R109.reuse ;  /* 0x0000000a0c9b7223 */ /* 0x180fe2000001086d */
[-CC-:B------:R-:W-:Y:S01]  /*18a10*/  FFMA.FTZ R12, R13, R10.reuse, -R109.reuse ;  /* 0x0000000a0d0c7223 */ /* 0x180fe2000001086d */
[----:B0-----:R-:W-:Y:S01]  /*18a20*/  FFMA.FTZ R3, R88, R3, R156 ;  /* 0x0000000358037223 */ /* 0x001fe2000001009c */
[-CC-:B------:R-:W-:Y:S01]  /*18a30*/  FFMA.FTZ R13, R99, R10.reuse, -R109.reuse ;  /* 0x0000000a630d7223 */ /* 0x180fe2000001086d */
[----:B------:R-:W-:Y:S01]  /*18a40*/  MUFU.EX2 R21, R21 ;  /* 0x0000001500157308 */ /* 0x000fe20000000800 */
[-C--:B------:R-:W-:Y:S01]  /*18a50*/  FFMA.FTZ R151, R102, R10.reuse, -R109 ;  /* 0x0000000a66977223 */ /* 0x080fe2000001086d */
[----:B------:R-:W-:Y:S01]  /*18a60*/  FADD.FTZ R3, R22, R3 ;  /* 0x0000000316037221 */ /* 0x000fe20000010000 */
[-CC-:B------:R-:W-:Y:S01]  /*18a70*/  FFMA.FTZ R103, R103, R10.reuse, -R109.reuse ;  /* 0x0000000a67677223 */ /* 0x180fe2000001086d */
[-CC-:B------:R-:W-:Y:S01]  /*18a80*/  FFMA.FTZ R145, R106, R10.reuse, -R109.reuse ;  /* 0x0000000a6a917223 */ /* 0x180fe2000001086d */
[-C--:B------:R-:W-:Y:S01]  /*18a90*/  FFMA.FTZ R93, R107, R10.reuse, -R109 ;  /* 0x0000000a6b5d7223 */ /* 0x080fe2000001086d */
[----:B------:R-:W-:Y:S01]  /*18aa0*/  FADD.FTZ R98, R158, R3 ;  /* 0x000000039e627221 */ /* 0x000fe20000010000 */
[-CC-:B------:R-:W-:Y:S01]  /*18ab0*/  FFMA.FTZ R147, R110, R10.reuse, -R109.reuse ;  /* 0x0000000a6e937223 */ /* 0x180fe2000001086d */
[----:B------:R-:W0:Y:S01]  /*18ac0*/  MUFU.EX2 R7, R7 ;  /* 0x0000000700077308 */ /* 0x000e220000000800 */
[-CC-:B------:R-:W-:Y:S01]  /*18ad0*/  FFMA.FTZ R141, R116, R10.reuse, -R109.reuse ;  /* 0x0000000a748d7223 */ /* 0x180fe2000001086d */
[C---:B------:R-:W-:Y:S01]  /*18ae0*/  FADD.FTZ R3, R23.reuse, R98 ;  /* 0x0000006217037221 */ /* 0x040fe20000010000 */
[--C-:B------:R-:W-:Y:S01]  /*18af0*/  FFMA.FTZ R143, R118, R10, -R109.reuse ;  /* 0x0000000a768f7223 */ /* 0x100fe2000001086d */
[----:B------:R-:W-:Y:S01]  /*18b00*/  F2FP.F16.F32.PACK_AB R158, R23, R158 ;  /* 0x0000009e179e723e */ /* 0x000fe200000000ff */
[-C--:B------:R-:W-:Y:S01]  /*18b10*/  FFMA.FTZ R137, R122, R10.reuse, -R109 ;  /* 0x0000000a7a897223 */ /* 0x080fe2000001086d */
[----:B------:R-:W-:Y:S01]  /*18b20*/  FADD.FTZ R98, R152, R3 ;  /* 0x0000000398627221 */ /* 0x000fe20000010000 */
[-CC-:B------:R-:W-:Y:S01]  /*18b30*/  FFMA.FTZ R123, R123, R10.reuse, -R109.reuse ;  /* 0x0000000a7b7b7223 */ /* 0x180fe2000001086d */
[----:B------:R-:W1:Y:S01]  /*18b40*/  MUFU.EX2 R159, R159 ;  /* 0x0000009f009f7308 */ /* 0x000e620000000800 */
[----:B------:R-:W-:Y:S01]  /*18b50*/  FFMA.FTZ R126, R126, R10, -R109 ;  /* 0x0000000a7e7e7223 */ /* 0x000fe2000001086d */
[----:B------:R-:W-:Y:S01]  /*18b60*/  FADD.FTZ R3, R91, R98 ;  /* 0x000000625b037221 */ /* 0x000fe20000010000 */
[----:B------:R-:W-:-:S02]  /*18b70*/  F2FP.F16.F32.PACK_AB R156, R22, R156 ;  /* 0x0000009c169c723e */ /* 0x000fc400000000ff */
[----:B------:R-:W-:Y:S01]  /*18b80*/  ISETP.GT.AND P2, PT, R8, R9, PT ;  /* 0x000000090800720c */ /* 0x000fe20003f44270 */
[----:B------:R-:W-:Y:S01]  /*18b90*/  FADD.FTZ R3, R154, R3 ;  /* 0x000000039a037221 */ /* 0x000fe20000010000 */
[C---:B------:R-:W-:Y:S01]  /*18ba0*/  F2FP.F16.F32.PACK_AB R154, R94.reuse, R154 ;  /* 0x0000009a5e9a723e */ /* 0x040fe200000000ff */
[----:B------:R-:W2:Y:S01]  /*18bb0*/  MUFU.EX2 R89, R89 ;  /* 0x0000005900597308 */ /* 0x000ea20000000800 */
[----:B0-----:R-:W-:Y:S01]  /*18bc0*/  FFMA.FTZ R0, R7, R0, R157 ;  /* 0x0000000007007223 */ /* 0x001fe2000001009d */
[----:B------:R-:W-:Y:S01]  /*18bd0*/  FADD.FTZ R3, R94, R3 ;  /* 0x000000035e037221 */ /* 0x000fe20000010000 */
[----:B------:R-:W-:Y:S01]  /*18be0*/  F2FP.F16.F32.PACK_AB R152, R91, R152 ;  /* 0x000000985b98723e */ /* 0x000fe200000000ff */
[----:B------:R-:W-:Y:S02]  /*18bf0*/  VIADD R8, R8, 0xffffffff ;  /* 0xffffffff08087836 */ /* 0x000fe40000000000 */
[----:B------:R-:W-:Y:S01]  /*18c00*/  FADD.FTZ R98, R21, R0 ;  /* 0x0000000015627221 */ /* 0x000fe20000010000 */
[----:B------:R-:W-:Y:S01]  /*18c10*/  FADD.FTZ R102, R148, R3 ;  /* 0x0000000394667221 */ /* 0x000fe20000010000 */
[-CC-:B------:R-:W-:Y:S01]  /*18c20*/  FFMA.FTZ R0, R112, R10.reuse, -R109.reuse ;  /* 0x0000000a70007223 */ /* 0x180fe2000001086d */
[----:B------:R-:W0:Y:S01]  /*18c30*/  MUFU.EX2 R153, R153 ;  /* 0x0000009900997308 */ /* 0x000e220000000800 */
[----:B-1----:R-:W-:Y:S01]  /*18c40*/  FADD.FTZ R98, R159, R98 ;  /* 0x000000629f627221 */ /* 0x002fe20000010000 */
[----:B------:R-:W-:Y:S01]  /*18c50*/  FADD.FTZ R99, R95, R102 ;  /* 0x000000665f637221 */ /* 0x000fe20000010000 */
[----:B------:R-:W-:Y:S01]  /*18c60*/  @!P1 PRMT R102, RZ, 0x654, R20 ;  /* 0x00000654ff669816 */ /* 0x000fe20000000014 */
[----:B------:R-:W-:Y:S01]  /*18c70*/  FFMA.FTZ R20, R117, R10, -R109 ;  /* 0x0000000a75147223 */ /* 0x000fe2000001086d */
[----:B------:R-:W-:Y:S01]  /*18c80*/  F2FP.F16.F32.PACK_AB R148, R95, R148 ;  /* 0x000000945f94723e */ /* 0x000fe200000000ff */
[----:B------:R-:W-:Y:S01]  /*18c90*/  FADD.FTZ R99, R150, R99 ;  /* 0x0000006396637221 */ /* 0x000fe20000010000 */
[----:B------:R1:W-:Y:S01]  /*18ca0*/  @!P1 SYNCS.ARRIVE.TRANS64.RED.A1T0 RZ, [R102+URZ], RZ ;  /* 0x000000ff66ff99a7 */ /* 0x0003e2000810043f */
[----:B------:R-:W3:Y:S01]  /*18cb0*/  MUFU.EX2 R92, R92 ;  /* 0x0000005c005c7308 */ /* 0x000ee20000000800 */
[----:B--2---:R-:W-:Y:S01]  /*18cc0*/  FADD.FTZ R98, R89, R98 ;  /* 0x0000006259627221 */ /* 0x004fe20000010000 */
[C---:B------:R-:W-:Y:S01]  /*18cd0*/  FADD.FTZ R99, R96.reuse, R99 ;  /* 0x0000006360637221 */ /* 0x040fe20000010000 */
[----:B------:R-:W-:-:S02]  /*18ce0*/  F2FP.F16.F32.PACK_AB R150, R96, R150 ;  /* 0x000000966096723e */ /* 0x000fc400000000ff */
[----:B------:R-:W-:Y:S01]  /*18cf0*/  F2FP.F16.F32.PACK_AB R157, R21, R157 ;  /* 0x0000009d159d723e */ /* 0x000fe200000000ff */
[----:B------:R-:W-:Y:S01]  /*18d00*/  FADD.FTZ R106, R144, R99 ;  /* 0x00000063906a7221 */ /* 0x000fe20000010000 */
[----:B------:R-:W-:Y:S01]  /*18d10*/  F2FP.F16.F32.PACK_AB R144, R97, R144 ;  /* 0x000000906190723e */ /* 0x000fe200000000ff */
[----:B------:R-:W2:Y:S01]  /*18d20*/  MUFU.EX2 R155, R155 ;  /* 0x0000009b009b7308 */ /* 0x000ea20000000800 */
[----:B0-----:R-:W-:Y:S01]  /*18d30*/  FADD.FTZ R3, R153, R98 ;  /* 0x0000006299037221 */ /* 0x001fe20000010000 */
[----:B------:R-:W-:-:S06]  /*18d40*/  F2FP.F16.F32.PACK_AB R159, R89, R159 ;  /* 0x0000009f599f723e */ /* 0x000fcc00000000ff */
[----:B------:R-:W1:Y:S01]  /*18d50*/  MUFU.EX2 R12, R12 ;  /* 0x0000000c000c7308 */ /* 0x000e620000000800 */
[C---:B---3--:R-:W-:Y:S01]  /*18d60*/  FADD.FTZ R98, R92.reuse, R3 ;  /* 0x000000035c627221 */ /* 0x048fe20000010000 */
[----:B------:R-:W-:-:S06]  /*18d70*/  F2FP.F16.F32.PACK_AB R153, R92, R153 ;  /* 0x000000995c99723e */ /* 0x000fcc00000000ff */
[----:B------:R-:W0:Y:S01]  /*18d80*/  MUFU.EX2 R149, R149 ;  /* 0x0000009500957308 */ /* 0x000e220000000800 */
[----:B--2---:R-:W-:Y:S01]  /*18d90*/  FADD.FTZ R3, R155, R98 ;  /* 0x000000629b037221 */ /* 0x004fe20000010000 */
[-CC-:B------:R-:W-:Y:S01]  /*18da0*/  FFMA.FTZ R98, R119, R10.reuse, -R109.reuse ;  /* 0x0000000a77627223 */ /* 0x180fe2000001086d */
[----:B------:R-:W-:-:S05]  /*18db0*/  FFMA.FTZ R109, R127, R10, -R109 ;  /* 0x0000000a7f6d7223 */ /* 0x000fca000001086d */
[----:B------:R-:W2:Y:S01]  /*18dc0*/  MUFU.EX2 R13, R13 ;  /* 0x0000000d000d7308 */ /* 0x000ea20000000800 */
[C---:B-1----:R-:W-:Y:S01]  /*18dd0*/  FADD.FTZ R102, R12.reuse, R3 ;  /* 0x000000030c667221 */ /* 0x042fe20000010000 */
[----:B------:R-:W-:Y:S01]  /*18de0*/  FADD.FTZ R3, R97, R106 ;  /* 0x0000006a61037221 */ /* 0x000fe20000010000 */
[----:B------:R-:W-:-:S03]  /*18df0*/  F2FP.F16.F32.PACK_AB R155, R12, R155 ;  /* 0x0000009b0c9b723e */ /* 0x000fc600000000ff */
[----:B------:R-:W-:Y:S01]  /*18e00*/  FADD.FTZ R99, R146, R3 ;  /* 0x0000000392637221 */ /* 0x000fe20000010000 */
[C---:B------:R-:W-:Y:S01]  /*18e10*/  F2FP.F16.F32.PACK_AB R146, R100.reuse, R146 ;  /* 0x000000926492723e */ /* 0x040fe200000000ff */
[----:B------:R-:W1:Y:S01]  /*18e20*/  MUFU.EX2 R151, R151 ;  /* 0x0000009700977308 */ /* 0x000e620000000800 */
[----:B0-----:R-:W-:Y:S01]  /*18e30*/  FADD.FTZ R102, R149, R102 ;  /* 0x0000006695667221 */ /* 0x001fe20000010000 */
[----:B------:R-:W-:-:S04]  /*18e40*/  FADD.FTZ R99, R100, R99 ;  /* 0x0000006364637221 */ /* 0x000fc80000010000 */
[----:B------:R-:W-:Y:S01]  /*18e50*/  FADD.FTZ R106, R140, R99 ;  /* 0x000000638c6a7221 */ /* 0x000fe20000010000 */
[----:B------:R-:W-:Y:S01]  /*18e60*/  F2FP.F16.F32.PACK_AB R140, R101, R140 ;  /* 0x0000008c658c723e */ /* 0x000fe200000000ff */
[----:B------:R-:W0:Y:S01]  /*18e70*/  MUFU.EX2 R4, R103 ;  /* 0x0000006700047308 */ /* 0x000e220000000800 */
[C---:B--2---:R-:W-:Y:S01]  /*18e80*/  FADD.FTZ R102, R13.reuse, R102 ;  /* 0x000000660d667221 */ /* 0x044fe20000010000 */
[----:B------:R-:W-:-:S06]  /*18e90*/  F2FP.F16.F32.PACK_AB R149, R13, R149 ;  /* 0x000000950d95723e */ /* 0x000fcc00000000ff */
[----:B------:R-:W2:Y:S01]  /*18ea0*/  MUFU.EX2 R145, R145 ;  /* 0x0000009100917308 */ /* 0x000ea20000000800 */
[----:B-1----:R-:W-:-:S07]  /*18eb0*/  FADD.FTZ R3, R151, R102 ;  /* 0x0000006697037221 */ /* 0x002fce0000010000 */
[----:B------:R-:W1:Y:S01]  /*18ec0*/  MUFU.EX2 R93, R93 ;  /* 0x0000005d005d7308 */ /* 0x000e620000000800 */
[C---:B0-----:R-:W-:Y:S01]  /*18ed0*/  FADD.FTZ R102, R4.reuse, R3 ;  /* 0x0000000304667221 */ /* 0x041fe20000010000 */
[----:B------:R-:W-:Y:S01]  /*18ee0*/  FADD.FTZ R3, R101, R106 ;  /* 0x0000006a65037221 */ /* 0x000fe20000010000 */
[----:B------:R-:W-:Y:S02]  /*18ef0*/  F2FP.F16.F32.PACK_AB R151, R4, R151 ;  /* 0x000000970497723e */ /* 0x000fe400000000ff */
[----:B------:R-:W-:Y:S01]  /*18f00*/  MOV R4, R90 ;  /* 0x0000005a00047202 */ /* 0x000fe20000000f00 */
[----:B------:R-:W-:Y:S02]  /*18f10*/  FADD.FTZ R23, R142, R3 ;  /* 0x000000038e177221 */ /* 0x000fe40000010000 */
[----:B------:R-:W0:Y:S01]  /*18f20*/  MUFU.EX2 R147, R147 ;  /* 0x0000009300937308 */ /* 0x000e220000000800 */
[----:B--2---:R-:W-:-:S07]  /*18f30*/  FADD.FTZ R102, R145, R102 ;  /* 0x0000006691667221 */ /* 0x004fce0000010000 */
        /* <DEDUP_REMOVED lines=9> */
[C---:B-1----:R-:W-:Y:S01]  /*18fd0*/  FADD.FTZ R94, R0.reuse, R3 ;  /* 0x00000003005e7221 */ /* 0x042fe20000010000 */
[----:B------:R-:W-:-:S06]  /*18fe0*/  F2FP.F16.F32.PACK_AB R147, R0, R147 ;  /* 0x000000930093723e */ /* 0x000fcc00000000ff */
[----:B------:R-:W1:Y:S01]  /*18ff0*/  MUFU.EX2 R105, R105 ;  /* 0x0000006900697308 */ /* 0x000e620000000800 */
[----:B0-----:R-:W-:-:S07]  /*19000*/  FADD.FTZ R96, R136, R23 ;  /* 0x0000001788607221 */ /* 0x001fce0000010000 */
[----:B------:R-:W0:Y:S01]  /*19010*/  MUFU.EX2 R20, R20 ;  /* 0x0000001400147308 */ /* 0x000e220000000800 */
[----:B--2---:R-:W-:-:S07]  /*19020*/  FADD.FTZ R3, R141, R94 ;  /* 0x0000005e8d037221 */ /* 0x004fce0000010000 */
[----:B------:R-:W2:Y:S01]  /*19030*/  MUFU.EX2 R138, R138 ;  /* 0x0000008a008a7308 */ /* 0x000ea20000000800 */
[C---:B-1----:R-:W-:Y:S01]  /*19040*/  FADD.FTZ R23, R105.reuse, R96 ;  /* 0x0000006069177221 */ /* 0x042fe20000010000 */
[----:B------:R-:W-:-:S06]  /*19050*/  F2FP.F16.F32.PACK_AB R136, R105, R136 ;  /* 0x000000886988723e */ /* 0x000fcc00000000ff */
[----:B------:R-:W1:Y:S01]  /*19060*/  MUFU.EX2 R143, R143 ;  /* 0x0000008f008f7308 */ /* 0x000e620000000800 */
[C---:B0-----:R-:W-:Y:S01]  /*19070*/  FADD.FTZ R94, R20.reuse, R3 ;  /* 0x00000003145e7221 */ /* 0x041fe20000010000 */
[----:B------:R-:W-:-:S06]  /*19080*/  F2FP.F16.F32.PACK_AB R141, R20, R141 ;  /* 0x0000008d148d723e */ /* 0x000fcc00000000ff */
[----:B------:R-:W0:Y:S01]  /*19090*/  MUFU.EX2 R98, R98 ;  /* 0x0000006200627308 */ /* 0x000e220000000800 */
[----:B--2---:R-:W-:-:S07]  /*190a0*/  FADD.FTZ R96, R138, R23 ;  /* 0x000000178a607221 */ /* 0x004fce0000010000 */
[----:B------:R-:W2:Y:S01]  /*190b0*/  MUFU.EX2 R5, R131 ;  /* 0x0000008300057308 */ /* 0x000ea20000000800 */
[----:B-1----:R-:W-:-:S07]  /*190c0*/  FADD.FTZ R23, R143, R94 ;  /* 0x0000005e8f177221 */ /* 0x002fce0000010000 */
[----:B------:R-:W1:Y:S01]  /*190d0*/  MUFU.EX2 R137, R137 ;  /* 0x0000008900897308 */ /* 0x000e620000000800 */
[C---:B0-----:R-:W-:Y:S01]  /*190e0*/  FADD.FTZ R94, R98.reuse, R23 ;  /* 0x00000017625e7221 */ /* 0x041fe20000010000 */
[----:B------:R-:W-:Y:S01]  /*190f0*/  F2FP.F16.F32.PACK_AB R143, R98, R143 ;  /* 0x0000008f628f723e */ /* 0x000fe200000000ff */
[----:B------:R-:W-:-:S05]  /*19100*/  IMAD.MOV.U32 R23, RZ, RZ, R15 ;  /* 0x000000ffff177224 */ /* 0x000fca00078e000f */
[----:B------:R-:W0:Y:S01]  /*19110*/  MUFU.EX2 R22, R123 ;  /* 0x0000007b00167308 */ /* 0x000e220000000800 */
[C---:B--2---:R-:W-:Y:S01]  /*19120*/  FADD.FTZ R3, R5.reuse, R96 ;  /* 0x0000006005037221 */ /* 0x044fe20000010000 */
[----:B------:R-:W-:-:S06]  /*19130*/  F2FP.F16.F32.PACK_AB R138, R5, R138 ;  /* 0x0000008a058a723e */ /* 0x000fcc00000000ff */
[----:B------:R-:W2:Y:S01]  /*19140*/  MUFU.EX2 R126, R126 ;  /* 0x0000007e007e7308 */ /* 0x000ea20000000800 */
[----:B-1----:R-:W-:-:S07]  /*19150*/  FADD.FTZ R5, R137, R94 ;  /* 0x0000005e89057221 */ /* 0x002fce0000010000 */
[----:B------:R-:W1:Y:S01]  /*19160*/  MUFU.EX2 R109, R109 ;  /* 0x0000006d006d7308 */ /* 0x000e620000000800 */
[C---:B0-----:R-:W-:Y:S01]  /*19170*/  FADD.FTZ R5, R22.reuse, R5 ;  /* 0x0000000516057221 */ /* 0x041fe20000010000 */
[----:B------:R-:W-:Y:S01]  /*19180*/  F2FP.F16.F32.PACK_AB R137, R22, R137 ;  /* 0x000000891689723e */ /* 0x000fe200000000ff */
[----:B------:R-:W-:Y:S02]  /*19190*/  IMAD.MOV.U32 R22, RZ, RZ, R14 ;  /* 0x000000ffff167224 */ /* 0x000fe400078e000e */
[----:B--2---:R-:W-:-:S04]  /*191a0*/  FADD.FTZ R5, R126, R5 ;  /* 0x000000057e057221 */ /* 0x004fc80000010000 */
[C---:B-1----:R-:W-:Y:S01]  /*191b0*/  FADD.FTZ R0, R109.reuse, R5 ;  /* 0x000000056d007221 */ /* 0x042fe20000010000 */
[----:B------:R-:W-:Y:S01]  /*191c0*/  F2FP.F16.F32.PACK_AB R139, R109, R126 ;  /* 0x0000007e6d8b723e */ /* 0x000fe200000000ff */
[----:B------:R-:W-:Y:S01]  /*191d0*/  IMAD.MOV.U32 R5, RZ, RZ, R11 ;  /* 0x000000ffff057224 */ /* 0x000fe200078e000b */
[----:B------:R-:W-:Y:S06]  /*191e0*/  @P2 BRA `(.L_x_1676) ;  /* 0xffffffc800182947 */ /* 0x000fec000383ffff */
[----:B------:R-:W-:Y:S05]  /*191f0*/  BSYNC B1 ;  /* 0x0000000000017941 */ /* 0x000fea0003800000 */
.L_x_1657:
[----:B------:R-:W-:Y:S02]  /*19200*/  IMAD.MOV.U32 R4, RZ, RZ, R90 ;  /* 0x000000ffff047224 */ /* 0x000fe400078e005a */
[----:B------:R-:W-:Y:S02]  /*19210*/  IMAD.MOV.U32 R5, RZ, RZ, R11 ;  /* 0x000000ffff057224 */ /* 0x000fe400078e000b */
[----:B------:R-:W-:Y:S02]  /*19220*/  IMAD.MOV.U32 R22, RZ, RZ, R14 ;  /* 0x000000ffff167224 */ /* 0x000fe400078e000e */
[----:B------:R-:W-:-:S07]  /*19230*/  IMAD.MOV.U32 R23, RZ, RZ, R15 ;  /* 0x000000ffff177224 */ /* 0x000fce00078e000f */
.L_x_1656:
[----:B------:R-:W-:Y:S05]  /*19240*/  BSYNC B0 ;  /* 0x0000000000007941 */ /* 0x000fea0003800000 */
.L_x_1655:
[----:B------:R-:W0:Y:S01]  /*19250*/  LDC R211, c[0x0][0x448] ;  /* 0x00011200ffd37b82 */ /* 0x000e220000000800 */
[----:B------:R-:W-:Y:S01]  /*19260*/  VIADD R9, R178, 0x7f ;  /* 0x0000007fb2097836 */ /* 0x000fe20000000000 */
[----:B------:R-:W-:Y:S01]  /*19270*/  LOP3.LUT R17, R17, 0xffefffff, RZ, 0xc0, !PT ;  /* 0xffefffff11117812 */ /* 0x000fe200078ec0ff */
[----:B------:R-:W-:Y:S01]  /*19280*/  ULDC UR4, c[0x0][0x9dc] ;  /* 0x0002770000047ab9 */ /* 0x000fe20000000800 */
[----:B------:R-:W-:-:S04]  /*19290*/  IADD3 R14, R164, 0x1, -R163 ;  /* 0x00000001a40e7810 */ /* 0x000fc80007ffe8a3 */
[----:B------:R-:W1:Y:S01]  /*192a0*/  LDC R210, c[0x0][0x9e4] ;  /* 0x00027900ffd27b82 */ /* 0x000e620000000800 */
[----:B0-----:R-:W-:-:S13]  /*192b0*/  ISETP.NE.AND P2, PT, R211, 0x1, PT ;  /* 0x00000001d300780c */ /* 0x001fda0003f45270 */
[----:B------:R-:W0:Y:S01]  /*192c0*/  @P2 LDC R12, c[0x0][0x44c] ;  /* 0x00011300ff0c2b82 */ /* 0x000e220000000800 */
[----:B------:R-:W-:-:S04]  /*192d0*/  @P2 LOP3.LUT R17, R17, 0x100000, RZ, 0xfc, !PT ;  /* 0x0010000011112812 */ /* 0x000fc800078efcff */
[----:B------:R-:W-:-:S03]  /*192e0*/  LOP3.LUT R17, R17, 0xffdfffff, RZ, 0xc0, !PT ;  /* 0xffdfffff11117812 */ /* 0x000fc600078ec0ff */
[----:B------:R-:W2:Y:S01]  /*192f0*/  @P2 LDC R11, c[0x0][0x450] ;  /* 0x00011400ff0b2b82 */ /* 0x000ea20000000800 */
[----:B0-----:R-:W-:-:S05]  /*19300*/  @P2 IMAD.HI.U32 R12, R9, R12, RZ ;  /* 0x0000000c090c2227 */ /* 0x001fca00078e00ff */
[----:B--2---:R-:W-:Y:S02]  /*19310*/  @P2 SHF.R.U32.HI R9, RZ, R11, R12 ;  /* 0x0000000bff092219 */ /* 0x004fe4000001160c */
[----:B-1----:R-:W-:-:S03]  /*19320*/  ISETP.GE.AND P2, PT, R210, 0x1, PT ;  /* 0x00000001d200780c */ /* 0x002fc60003f46270 */
[----:B------:R-:W-:-:S05]  /*19330*/  IMAD.IADD R9, R14, 0x1, R9 ;  /* 0x000000010e097824 */ /* 0x000fca00078e0209 */
[----:B------:R-:W-:-:S05]  /*19340*/  IADD3 R11, R9, -UR4, RZ ;  /* 0x80000004090b7c10 */ /* 0x000fca000fffe0ff */
[----:B------:R-:W-:Y:S01]  /*19350*/  @P2 LOP3.LUT R17, R17, 0x200000, RZ, 0xfc, !PT ;  /* 0x0020000011112812 */ /* 0x000fe200078efcff */
        /* <DEDUP_REMOVED lines=11> */
.L_x_1679:
[----:B------:R-:W-:-:S13]  /*19410*/  ISETP.NE.AND P2, PT, R210, 0x1, PT ;  /* 0x00000001d200780c */ /* 0x000fda0003f45270 */
[----:B------:R-:W0:Y:S02]  /*19420*/  @P2 LDC.64 R12, c[0x0][0x9e8] ;  /* 0x00027a00ff0c2b82 */ /* 0x000e240000000a00 */
[----:B0-----:R-:W-:-:S05]  /*19430*/  @P2 IMAD.HI.U32 R12, R9, R12, RZ ;  /* 0x0000000c090c2227 */ /* 0x001fca00078e00ff */
[----:B------:R-:W-:-:S07]  /*19440*/  @P2 SHF.R.U32.HI R9, RZ, R13, R12 ;  /* 0x0000000dff092219 */ /* 0x000fce000001160c */
.L_x_1680:
[----:B------:R-:W-:Y:S05]  /*19450*/  BSYNC B0 ;  /* 0x0000000000007941 */ /* 0x000fea0003800000 */
.L_x_1678:
[----:B------:R-:W-:-:S05]  /*19460*/  IMAD R12, R9, R210, RZ ;  /* 0x000000d2090c7224 */ /* 0x000fca00078e02ff */
[----:B------:R-:W-:-:S07]  /*19470*/  VIMNMX R11, R11, R12, !PT ;  /* 0x0000000c0b0b7248 */ /* 0x000fce0007fe0100 */
.L_x_1677:
[----:B------:R-:W-:Y:S01]  /*19480*/  VIADD R11, R11, 0x5f ;  /* 0x0000005f0b0b7836 */ /* 0x000fe20000000000 */
[----:B------:R-:W-:Y:S03]  /*19490*/  BSSY B0, `(.L_x_1681) ;  /* 0x0000259000007945 */ /* 0x000fe60003800000 */
[----:B------:R-:W-:-:S05]  /*194a0*/  IMAD.HI R11, R11, 0x2aaaaaab, RZ ;  /* 0x2aaaaaab0b0b7827 */ /* 0x000fca00078e02ff */
[----:B------:R-:W-:-:S04]  /*194b0*/  SHF.R.U32.HI R12, RZ, 0x1f, R11 ;  /* 0x0000001fff0c7819 */ /* 0x000fc8000001160b */
[----:B------:R-:W-:-:S04]  /*194c0*/  LEA.HI.SX32 R11, R11, R12, 0x1c ;  /* 0x0000000c0b0b7211 */ /* 0x000fc800078fe2ff */
[----:B------:R-:W-:-:S04]  /*194d0*/  VIMNMX R11, R180, R11, !PT ;  /* 0x0000000bb40b7248 */ /* 0x000fc80007fe0100 */
[----:B------:R-:W-:-:S13]  /*194e0*/  ISETP.GE.AND P2, PT, R8, R11, PT ;  /* 0x0000000b0800720c */ /* 0x000fda0003f46270 */
[----:B------:R-:W-:Y:S05]  /*194f0*/  @!P2 BRA `(.L_x_1682) ;  /* 0x000000240048a947 */ /* 0x000fea0003800000 */
[----:B------:R-:W-:Y:S01]  /*19500*/  BSSY B1, `(.L_x_1682) ;  /* 0x0000251000017945 */ /* 0x000fe20003800000 */
[----:B------:R-:W-:Y:S02]  /*19510*/  IMAD.MOV.U32 R12, RZ, RZ, R4 ;  /* 0x000000ffff0c7224 */ /* 0x000fe400078e0004 */
[----:B------:R-:W-:Y:S02]  /*19520*/  IMAD.MOV.U32 R13, RZ, RZ, R5 ;  /* 0x000000ffff0d7224 */ /* 0x000fe400078e0005 */
[----:B------:R-:W-:Y:S02]  /*19530*/  IMAD.MOV.U32 R14, RZ, RZ, R8 ;  /* 0x000000ffff0e7224 */ /* 0x000fe400078e0008 */
[----:B------:R-:W-:Y:S02]  /*19540*/  IMAD.MOV.U32 R205, RZ, RZ, R23 ;  /* 0x000000ffffcd7224 */ /* 0x000fe400078e0017 */
[----:B------:R-:W-:-:S07]  /*19550*/  IMAD.MOV.U32 R207, RZ, RZ, R22 ;  /* 0x000000ffffcf7224 */ /* 0x000fce00078e0016 */
.L_x_1693:
[----:B------:R-:W-:-:S04]  /*19560*/  IADD3 R15, R207, 0x1, RZ ;  /* 0x00000001cf0f7810 */ /* 0x000fc80007ffe0ff */
[----:B------:R-:W-:-:S04]  /*19570*/  ISETP.NE.AND P2, PT, R15, 0x2, PT ;  /* 0x000000020f00780c */ /* 0x000fc80003f45270 */
[----:B------:R-:W-:Y:S02]  /*19580*/  SEL R15, R15, RZ, P2 ;  /* 0x000000ff0f0f7207 */ /* 0x000fe40001000000 */
[----:B------:R-:W-:-:S03]  /*19590*/  SEL R4, RZ, 0x1, P2 ;  /* 0x00000001ff047807 */ /* 0x000fc60001000000 */
[----:B------:R-:W-:Y:S01]  /*195a0*/  IMAD.MOV.U32 R22, RZ, RZ, R15 ;  /* 0x000000ffff167224 */ /* 0x000fe200078e000f */
[----:B------:R-:W-:Y:S01]  /*195b0*/  LOP3.LUT R23, R205, R4, RZ, 0x3c, !PT ;  /* 0x00000004cd177212 */ /* 0x000fe200078e3cff */
[----:B------:R-:W-:Y:S06]  /*195c0*/  @!P0 BRA `(.L_x_1683) ;  /* 0x0000000000048947 */ /* 0x000fec0003800000 */
[----:B------:R-:W-:Y:S01]  /*195d0*/  BPT.TRAP 0x1 ;  /* 0x000000040000795c */ /* 0x000fe20000300000 */
.L_x_1683:
[----:B------:R-:W-:Y:S01]  /*195e0*/  IMAD R4, R22, 0x8, R2 ;  /* 0x0000000816047824 */ /* 0x000fe200078e0202 */
[----:B------:R-:W-:-:S04]  /*195f0*/  SHF.L.U32 R5, R23, 0x1f, RZ ;  /* 0x0000001f17057819 */ /* 0x000fc800000006ff */
[----:B------:R0:W1:Y:S01]  /*19600*/  SYNCS.PHASECHK.TRANS64.TRYWAIT P2, [R4+URZ+0x2a830], R5 ;  /* 0x02a83005040075a7 */ /* 0x000062000804017f */
[----:B------:R-:W-:Y:S05]  /*19610*/  @!P0 BRA `(.L_x_1684) ;  /* 0x0000000000048947 */ /* 0x000fea0003800000 */
[----:B------:R-:W-:Y:S01]  /*19620*/  BPT.TRAP 0x1 ;  /* 0x000000040000795c */ /* 0x000fe20000300000 */
.L_x_1684:
[----:B------:R-:W-:Y:S01]  /*19630*/  IMAD R92, R22, 0x900, R6 ;  /* 0x00000900165c7824 */ /* 0x000fe200078e0206 */
[----:B------:R-:W-:Y:S03]  /*19640*/  BSSY B2, `(.L_x_1685) ;  /* 0x0000006000027945 */ /* 0x000fe60003800000 */
[C---:B------:R-:W-:Y:S02]  /*19650*/  VIADD R8, R92.reuse, 0x2 ;  /* 0x000000025c087836 */ /* 0x040fe40000000000 */
[----:B------:R-:W-:Y:S01]  /*19660*/  VIADD R20, R92, 0x4 ;  /* 0x000000045c147836 */ /* 0x000fe20000000000 */
[----:B-1----:R-:W-:Y:S06]  /*19670*/  @P2 BRA `(.L_x_1686) ;  /* 0x0000000000082947 */ /* 0x002fec0003800000 */
[----:B------:R-:W1:Y:S02]  /*19680*/  SYNCS.PHASECHK.TRANS64.TRYWAIT P2, [R4+URZ+0x2a830], R5 ;  /* 0x02a83005040075a7 */ /* 0x000e64000804017f */
[----:B-1----:R-:W-:Y:S05]  /*19690*/  @!P2 BRA `(.L_x_1687) ;  /* 0x00000130007ca947 */ /* 0x002fea0003800000 */
.L_x_1686:
[----:B------:R-:W-:Y:S05]  /*196a0*/  BSYNC B2 ;  /* 0x0000000000027941 */ /* 0x000fea0003800000 */
.L_x_1685:
[----:B------:R-:W-:Y:S01]  /*196b0*/  R2UR UR50, R8 ;  /* 0x00000000083272ca */ /* 0x000fe200000e0000 */
[----:B------:R-:W-:Y:S01]  /*196c0*/  VIADD R8, R92, 0x6 ;  /* 0x000000065c087836 */ /* 0x000fe20000000000 */
[----:B------:R-:W-:Y:S01]  /*196d0*/  MOV R9, 0x40000040 ;  /* 0x4000004000097802 */ /* 0x000fe20000000f00 */
[----:B------:R-:W2:Y:S03]  /*196e0*/  LDL.64 R220, [R1+0x20] ;  /* 0x0000200001dc7983 */ /* 0x000ea60000100a00 */
[----:B------:R-:W-:Y:S01]  /*196f0*/  R2UR UR30, R8 ;  /* 0x00000000081e72ca */ /* 0x000fe200000e0000 */
[----:B------:R-:W-:Y:S01]  /*19700*/  VIADD R8, R92, 0x306 ;  /* 0x000003065c087836 */ /* 0x000fe20000000000 */
[C---:B------:R-:W-:Y:S01]  /*19710*/  R2UR UR51, R9.reuse ;  /* 0x00000000093372ca */ /* 0x040fe200000e0000 */
[----:B------:R-:W3:Y:S01]  /*19720*/  LDL.64 R218, [R1+0x18] ;  /* 0x0000180001da7983 */ /* 0x000ee20000100a00 */
[----:B------:R-:W-:-:S02]  /*19730*/  R2UR UR31, R9 ;  /* 0x00000000091f72ca */ /* 0x000fc400000e0000 */
[----:B------:R-:W-:Y:S01]  /*19740*/  R2UR UR14, R8 ;  /* 0x00000000080e72ca */ /* 0x000fe200000e0000 */
[----:B------:R-:W4:Y:S01]  /*19750*/  LDL.64 R216, [R1+0x10] ;  /* 0x0000100001d87983 */ /* 0x000f220000100a00 */
[----:B------:R-:W-:-:S03]  /*19760*/  R2UR UR15, R9 ;  /* 0x00000000090f72ca */ /* 0x000fc600000e0000 */
[----:B------:R-:W5:Y:S01]  /*19770*/  LDL.64 R8, [R1+0x30] ;  /* 0x0000300001087983 */ /* 0x000f620000100a00 */
[----:B01----:R-:W-:-:S03]  /*19780*/  IMAD.MOV.U32 R4, RZ, RZ, R92 ;  /* 0x000000ffff047224 */ /* 0x003fc600078e005c */
[----:B------:R-:W4:Y:S02]  /*19790*/  LDL.64 R214, [R1+0x8] ;  /* 0x0000080001d67983 */ /* 0x000f240000100a00 */
[----:B------:R-:W-:Y:S01]  /*197a0*/  R2UR UR54, R4 ;  /* 0x00000000043672ca */ /* 0x000fe200000e0000 */
[----:B------:R-:W-:Y:S01]  /*197b0*/  VIADD R4, R92, 0x300 ;  /* 0x000003005c047836 */ /* 0x000fe20000000000 */
[----:B------:R-:W4:Y:S01]  /*197c0*/  LDL.64 R212, [R1] ;  /* 0x0000000001d47983 */ /* 0x000f220000100a00 */
[----:B------:R-:W-:Y:S01]  /*197d0*/  IMAD.MOV.U32 R5, RZ, RZ, 0x40000040 ;  /* 0x40000040ff057424 */ /* 0x000fe200078e00ff */
[----:B------:R-:W-:Y:S01]  /*197e0*/  R2UR UR34, R20 ;  /* 0x00000000142272ca */ /* 0x000fe200000e0000 */
[----:B------:R-:W-:Y:S01]  /*197f0*/  VIADD R20, R92, 0x302 ;  /* 0x000003025c147836 */ /* 0x000fe20000000000 */
[----:B------:R-:W-:Y:S01]  /*19800*/  R2UR UR26, R4 ;  /* 0x00000000041a72ca */ /* 0x000fe200000e0000 */
[----:B------:R-:W-:Y:S01]  /*19810*/  VIADD R4, R92, 0x304 ;  /* 0x000003045c047836 */ /* 0x000fe20000000000 */
[C---:B------:R-:W-:Y:S01]  /*19820*/  R2UR UR55, R5.reuse ;  /* 0x00000000053772ca */ /* 0x040fe200000e0000 */
[-C--:B------:R-:W-:Y:S01]  /*19830*/  FMUL.FTZ R24, R24, R88.reuse ;  /* 0x0000005818187220 */ /* 0x080fe20000410000 */
[----:B------:R-:W-:Y:S01]  /*19840*/  R2UR UR27, R5 ;  /* 0x00000000051b72ca */ /* 0x000fe200000e0000 */
[-C--:B------:R-:W-:Y:S01]  /*19850*/  FMUL.FTZ R25, R25, R88.reuse ;  /* 0x0000005819197220 */ /* 0x080fe20000410000 */
[----:B------:R-:W-:Y:S01]  /*19860*/  R2UR UR18, R4 ;  /* 0x00000000041272ca */ /* 0x000fe200000e0000 */
[-C--:B------:R-:W-:Y:S01]  /*19870*/  FMUL.FTZ R28, R28, R88.reuse ;  /* 0x000000581c1c7220 */ /* 0x080fe20000410000 */
[----:B------:R-:W-:Y:S01]  /*19880*/  R2UR UR19, R5 ;  /* 0x00000000051372ca */ /* 0x000fe200000e0000 */
[-C--:B------:R-:W-:Y:S01]  /*19890*/  FMUL.FTZ R29, R29, R88.reuse ;  /* 0x000000581d1d7220 */ /* 0x080fe20000410000 */
[----:B------:R-:W2:Y:S01]  /*198a0*/  LDL.64 R4, [R1+0x28] ;  /* 0x0000280001047983 */ /* 0x000ea20000100a00 */
        /* <DEDUP_REMOVED lines=29> */
[C---:B------:R-:W-:Y:S01]  /*19a80*/  IADD3 R20, R92.reuse, 0x600, RZ ;  /* 0x000006005c147810 */ /* 0x040fe20007ffe0ff */
[----:B------:R-:W-:-:S02]  /*19a90*/  VIADD R88, R92, 0x602 ;  /* 0x000006025c587836 */ /* 0x000fc40000000000 */
[-C--:B------:R-:W-:Y:S01]  /*19aa0*/  FMUL.FTZ R26, R26, R7.reuse ;  /* 0x000000071a1a7220 */ /* 0x080fe20000410000 */
[C---:B------:R-:W-:Y:S02]  /*19ab0*/  VIADD R90, R92.reuse, 0x604 ;  /* 0x000006045c5a7836 */ /* 0x040fe40000000000 */
[-C--:B------:R-:W-:Y:S01]  /*19ac0*/  FMUL.FTZ R27, R27, R7.reuse ;  /* 0x000000071b1b7220 */ /* 0x080fe20000410000 */
[----:B------:R-:W-:Y:S02]  /*19ad0*/  VIADD R92, R92, 0x606 ;  /* 0x000006065c5c7836 */ /* 0x000fe40000000000 */
[-C--:B------:R-:W-:Y:S01]  /*19ae0*/  FMUL.FTZ R30, R30, R7.reuse ;  /* 0x000000071e1e7220 */ /* 0x080fe20000410000 */
[----:B------:R-:W-:Y:S02]  /*19af0*/  IMAD.MOV.U32 R89, RZ, RZ, 0x40000040 ;  /* 0x40000040ff597424 */ /* 0x000fe400078e00ff */
[----:B------:R-:W-:Y:S01]  /*19b00*/  FMUL.FTZ R31, R31, R7 ;  /* 0x000000071f1f7220 */ /* 0x000fe20000410000 */
[----:B------:R-:W-:-:S02]  /*19b10*/  IMAD.MOV.U32 R91, RZ, RZ, 0x40000040 ;  /* 0x40000040ff5b7424 */ /* 0x000fc400078e00ff */
[-C--:B------:R-:W-:Y:S01]  /*19b20*/  FMUL.FTZ R34, R34, R7.reuse ;  /* 0x0000000722227220 */ /* 0x080fe20000410000 */
        /* <DEDUP_REMOVED lines=14> */
[C---:B------:R-:W-:Y:S01]  /*19c10*/  R2UR UR35, R21.reuse ;  /* 0x00000000152372ca */ /* 0x040fe200000e0000 */
[-C--:B------:R-:W-:Y:S01]  /*19c20*/  FMUL.FTZ R46, R46, R7.reuse ;  /* 0x000000072e2e7220 */ /* 0x080fe20000410000 */
[----:B------:R-:W-:Y:S01]  /*19c30*/  R2UR UR23, R21 ;  /* 0x00000000151772ca */ /* 0x000fe200000e0000 */
[-C--:B------:R-:W-:Y:S01]  /*19c40*/  FMUL.FTZ R47, R47, R7.reuse ;  /* 0x000000072f2f7220 */ /* 0x080fe20000410000 */
[-C--:B------:R-:W-:Y:S01]  /*19c50*/  FMUL.FTZ R50, R50, R7.reuse ;  /* 0x0000000732327220 */ /* 0x080fe20000410000 */
[----:B------:R-:W-:Y:S01]  /*19c60*/  HGMMA.64x96x16.F32 R88, gdesc[UR52], RZ, !UPT, gsb0 ;  /* 0x01600000345879f0 */ /* 0x000fe2000c0008ff */
        /* <DEDUP_REMOVED lines=23> */
[----:B-----5:R-:W-:Y:S02]  /*19de0*/  R2UR UR32, R8 ;  /* 0x00000000082072ca */ /* 0x020fe400000e0000 */
[----:B------:R-:W-:Y:S01]  /*19df0*/  R2UR UR33, R9 ;  /* 0x00000000092172ca */ /* 0x000fe200000e0000 */
[----:B------:R-:W-:-:S12]  /*19e00*/  WARPGROUP.ARRIVE ;  /* 0x00000000000079c5 */ /* 0x000fd80000000000 */
[----:B------:R-:W-:Y:S01]  /*19e10*/  HGMMA.64x96x16.F32 R88, gdesc[UR32], R88, gsb0 ;  /* 0x01600000205879f0 */ /* 0x000fe20008000858 */
[----:B--2---:R-:W-:Y:S02]  /*19e20*/  R2UR UR28, R4 ;  /* 0x00000000041c72ca */ /* 0x004fe400000e0000 */
[----:B------:R-:W-:Y:S01]  /*19e30*/  R2UR UR29, R5 ;  /* 0x00000000051d72ca */ /* 0x000fe200000e0000 */
[----:B------:R-:W-:Y:S02]  /*19e40*/  WARPGROUP.DEPBAR.LE gsb0, 0x0 ;  /* 0x00008000000079c5 */ /* 0x000fe40000010000 */
[----:B------:R-:W-:-:S10]  /*19e50*/  WARPGROUP.ARRIVE ;  /* 0x00000000000079c5 */ /* 0x000fd40000000000 */
        /* <DEDUP_REMOVED lines=42> */
.L_x_1688:
[----:B------:R-:W-:Y:S02]  /*1a100*/  SHF.L.U32 R4, R205, 0x1f, RZ ;  /* 0x0000001fcd047819 */ /* 0x000fe400000006ff */
[----:B------:R-:W-:-:S04]  /*1a110*/  LEA R20, R207, R2, 0x3 ;  /* 0x00000002cf147211 */ /* 0x000fc800078e18ff */
[----:B------:R0:W1:Y:S01]  /*1a120*/  SYNCS.PHASECHK.TRANS64.TRYWAIT P2, [R20+URZ+0x2a850], R4 ;  /* 0x02a85004140075a7 */ /* 0x000062000804017f */
[----:B------:R-:W-:Y:S05]  /*1a130*/  @!P0 BRA `(.L_x_1689) ;  /* 0x0000000000048947 */ /* 0x000fea0003800000 */
[----:B------:R-:W-:Y:S01]  /*1a140*/  BPT.TRAP 0x1 ;  /* 0x000000040000795c */ /* 0x000fe20000300000 */
.L_x_1689:
[----:B------:R-:W-:Y:S04]  /*1a150*/  BSSY B2, `(.L_x_1690) ;  /* 0x0000004000027945 */ /* 0x000fe80003800000 */
[----:B-1----:R-:W-:Y:S05]  /*1a160*/  @P2 BRA `(.L_x_1691) ;  /* 0x0000000000082947 */ /* 0x002fea0003800000 */
[----:B------:R-:W1:Y:S02]  /*1a170*/  SYNCS.PHASECHK.TRANS64.TRYWAIT P2, [R20+URZ+0x2a850], R4 ;  /* 0x02a85004140075a7 */ /* 0x000e64000804017f */
[----:B-1----:R-:W-:Y:S05]  /*1a180*/  @!P2 BRA `(.L_x_1692) ;  /* 0x0000012400d4a947 */ /* 0x002fea0003800000 */
.L_x_1691:
[----:B------:R-:W-:Y:S05]  /*1a190*/  BSYNC B2 ;  /* 0x0000000000027941 */ /* 0x000fea0003800000 */
.L_x_1690:
[----:B01----:R-:W-:Y:S01]  /*1a1a0*/  VIADD R4, R2, 0x400 ;  /* 0x0000040002047836 */ /* 0x003fe20000000000 */
[----:B------:R-:W-:Y:S01]  /*1a1b0*/  WARPGROUP.ARRIVE ;  /* 0x00000000000079c5 */ /* 0x000fe20000000000 */
[----:B------:R-:W-:Y:S02]  /*1a1c0*/  IMAD.MOV.U32 R9, RZ, RZ, 0x40000040 ;  /* 0x40000040ff097424 */ /* 0x000fe400078e00ff */
[----:B------:R-:W-:Y:S01]  /*1a1d0*/  FMUL.FTZ R7, R88, UR59 ;  /* 0x0000003b58077c20 */ /* 0x000fe20008410000 */
[----:B------:R-:W-:Y:S01]  /*1a1e0*/  IMAD.MOV.U32 R5, RZ, RZ, 0x40000040 ;  /* 0x40000040ff057424 */ /* 0x000fe200078e00ff */
[----:B------:R-:W-:Y:S01]  /*1a1f0*/  SHF.R.U32.HI R4, RZ, 0x4, R4 ;  /* 0x00000004ff047819 */ /* 0x000fe20000011604 */
[----:B------:R-:W-:Y:S01]  /*1a200*/  FMUL.FTZ R21, R89, UR59 ;  /* 0x0000003b59157c20 */ /* 0x000fe20008410000 */
[----:B------:R-:W-:Y:S01]  /*1a210*/  R2UR UR7, R9 ;  /* 0x00000000090772ca */ /* 0x000fe200000e0000 */
[----:B------:R-:W-:Y:S01]  /*1a220*/  FMUL.FTZ R89, R91, UR59 ;  /* 0x0000003b5b597c20 */ /* 0x000fe20008410000 */
[----:B------:R-:W-:Y:S01]  /*1a230*/  LOP3.LUT R4, R4, 0x3fff, RZ, 0xc0, !PT ;  /* 0x00003fff04047812 */ /* 0x000fe200078ec0ff */
[----:B------:R-:W0:Y:S01]  /*1a240*/  MUFU.TANH R7, R7 ;  /* 0x0000000700077308 */ /* 0x000e220000002400 */
        /* <DEDUP_REMOVED lines=8> */
[----:B------:R-:W1:Y:S01]  /*1a2d0*/  MUFU.TANH R21, R21 ;  /* 0x0000001500157308 */ /* 0x000e620000002400 */
[----:B------:R-:W-:Y:S01]  /*1a2e0*/  FMUL.FTZ R99, R100, UR59 ;  /* 0x0000003b64637c20 */ /* 0x000fe20008410000 */
[----:B------:R-:W-:Y:S01]  /*1a2f0*/  FMUL.FTZ R100, R101, UR59 ;  /* 0x0000003b65647c20 */ /* 0x000fe20008410000 */
[C---:B------:R-:W-:Y:S01]  /*1a300*/  VIADD R4, R8.reuse, 0x80 ;  /* 0x0000008008047836 */ /* 0x040fe20000000000 */
[----:B------:R-:W-:Y:S01]  /*1a310*/  R2UR UR6, R8 ;  /* 0x00000000080672ca */ /* 0x000fe200000e0000 */
        /* <DEDUP_REMOVED lines=12> */
[----:B------:R-:W-:Y:S01]  /*1a3e0*/  HGMMA.64x128x16.F32 R24, R156, gdesc[UR4].tnspB, R24, gsb0 ;  /* 0x41e000049c187df0 */ /* 0x000fe20008000818 */
[----:B------:R-:W-:Y:S01]  /*1a3f0*/  R2UR UR6, R4 ;  /* 0x00000000040672ca */ /* 0x000fe200000e0000 */
[----:B------:R-:W-:Y:S01]  /*1a400*/  VIADD R4, R8, 0x100 ;  /* 0x0000010008047836 */ /* 0x000fe20000000000 */
[----:B------:R-:W-:Y:S01]  /*1a410*/  R2UR UR7, R5 ;  /* 0x00000000050772ca */ /* 0x000fe200000e0000 */
[----:B------:R-:W-:-:S02]  /*1a420*/  IMAD.MOV.U32 R5, RZ, RZ, 0x40000040 ;  /* 0x40000040ff057424 */ /* 0x000fc400078e00ff */
[----:B------:R-:W-:Y:S01]  /*1a430*/  FMUL.FTZ R98, R102, UR59 ;  /* 0x0000003b66627c20 */ /* 0x000fe20008410000 */
[----:B------:R-:W-:Y:S01]  /*1a440*/  FMUL.FTZ R102, R106, UR59 ;  /* 0x0000003b6a667c20 */ /* 0x000fe20008410000 */
[----:B------:R-:W4:Y:S01]  /*1a450*/  MUFU.TANH R95, R95 ;  /* 0x0000005f005f7308 */ /* 0x000f220000002400 */
[----:B------:R-:W-:Y:S01]  /*1a460*/  FMUL.FTZ R106, R110, UR59 ;  /* 0x0000003b6e6a7c20 */ /* 0x000fe20008410000 */
[----:B------:R-:W-:Y:S01]  /*1a470*/  FMUL.FTZ R110, R113, UR59 ;  /* 0x0000003b716e7c20 */ /* 0x000fe20008410000 */
[----:B------:R-:W-:Y:S01]  /*1a480*/  FMUL.FTZ R116, R116, UR59 ;  /* 0x0000003b74747c20 */ /* 0x000fe20008410000 */
[----:B------:R-:W-:Y:S01]  /*1a490*/  FMUL.FTZ R112, R117, UR59 ;  /* 0x0000003b75707c20 */ /* 0x000fe20008410000 */
[----:B------:R-:W-:Y:S01]  /*1a4a0*/  FMUL.FTZ R113, R120, UR59 ;  /* 0x0000003b78717c20 */ /* 0x000fe20008410000 */
[----:B------:R-:W-:Y:S01]  /*1a4b0*/  FMUL.FTZ R117, R124, UR59 ;  /* 0x0000003b7c757c20 */ /* 0x000fe20008410000 */
[----:B------:R-:W-:Y:S01]  /*1a4c0*/  FMUL.FTZ R120, R125, UR59 ;  /* 0x0000003b7d787c20 */ /* 0x000fe20008410000 */
[----:B------:R-:W5:Y:S01]  /*1a4d0*/  MUFU.TANH R96, R96 ;  /* 0x0000006000607308 */ /* 0x000f620000002400 */
        /* <DEDUP_REMOVED lines=17> */
[----:B------:R-:W-:Y:S01]  /*1a5f0*/  ULDC UR4, c[0x0][0x988] ;  /* 0x0002620000047ab9 */ /* 0x000fe20000000800 */
[----:B------:R-:W-:Y:S01]  /*1a600*/  @!P1 VIADD R20, R20, 0x2a860 ;  /* 0x0002a86014149836 */ /* 0x000fe20000000000 */
[----:B------:R-:W-:Y:S01]  /*1a610*/  ISETP.GT.AND P2, PT, R14, R11, PT ;  /* 0x0000000b0e00720c */ /* 0x000fe20003f44270 */
[----:B------:R-:W-:-:S02]  /*1a620*/  IMAD.MOV.U32 R205, RZ, RZ, R23 ;  /* 0x000000ffffcd7224 */ /* 0x000fc400078e0017 */
[----:B------:R-:W-:Y:S01]  /*1a630*/  IMAD.MOV.U32 R207, RZ, RZ, R22 ;  /* 0x000000ffffcf7224 */ /* 0x000fe200078e0016 */
[----:B------:R-:W5:Y:S01]  /*1a640*/  MUFU.TANH R103, R103 ;  /* 0x0000006700677308 */ /* 0x000f620000002400 */
[----:B------:R-:W-:-:S07]  /*1a650*/  @!P1 PRMT R20, RZ, 0x654, R20 ;  /* 0x00000654ff149816 */ /* 0x000fce0000000014 */
[----:B------:R-:W5:Y:S08]  /*1a660*/  MUFU.TANH R104, R104 ;  /* 0x0000006800687308 */ /* 0x000f700000002400 */
[----:B------:R-:W5:Y:S08]  /*1a670*/  MUFU.TANH R107, R107 ;  /* 0x0000006b006b7308 */ /* 0x000f700000002400 */
[----:B------:R-:W5:Y:S08]  /*1a680*/  MUFU.TANH R108, R108 ;  /* 0x0000006c006c7308 */ /* 0x000f700000002400 */
[----:B------:R-:W5:Y:S08]  /*1a690*/  MUFU.TANH R109, R109 ;  /* 0x0000006d006d7308 */ /* 0x000f700000002400 */
[----:B------:R-:W5:Y:S08]  /*1a6a0*/  MUFU.TANH R110, R110 ;  /* 0x0000006e006e7308 */ /* 0x000f700000002400 */
        /* <DEDUP_REMOVED lines=11> */
[----:B------:R-:W-:Y:S02]  /*1a760*/  R2UR UR6, R4 ;  /* 0x00000000040672ca */ /* 0x000fe400000e0000 */
[----:B------:R-:W-:Y:S01]  /*1a770*/  R2UR UR7, R5 ;  /* 0x00000000050772ca */ /* 0x000fe200000e0000 */
[----:B------:R-:W-:Y:S01]  /*1a780*/  IMAD.MOV.U32 R5, RZ, RZ, 0x40000040 ;  /* 0x40000040ff057424 */ /* 0x000fe200078e00ff */
[----:B------:R-:W-:Y:S02]  /*1a790*/  IADD3 R4, R8, 0x180, RZ ;  /* 0x0000018008047810 */ /* 0x000fe40007ffe0ff */
        /* <DEDUP_REMOVED lines=25> */
[----:B------:R-:W-:Y:S01]  /*1a930*/  MUFU.TANH R129, R129 ;  /* 0x0000008100817308 */ /* 0x000fe20000002400 */
[----:B------:R-:W-:-:S07]  /*1a940*/  VIADD R8, R8, 0x280 ;  /* 0x0000028008087836 */ /* 0x000fce0000000000 */
[----:B------:R-:W-:Y:S08]  /*1a950*/  MUFU.TANH R130, R130 ;  /* 0x0000008200827308 */ /* 0x000ff00000002400 */
[----:B------:R-:W-:Y:S08]  /*1a960*/  MUFU.TANH R131, R131 ;  /* 0x0000008300837308 */ /* 0x000ff00000002400 */
[----:B------:R-:W-:Y:S01]  /*1a970*/  MUFU.TANH R132, R132 ;  /* 0x0000008400847308 */ /* 0x000fe20000002400 */
[----:B------:R-:W-:-:S02]  /*1a980*/  WARPGROUP.DEPBAR.LE gsb0, 0x0 ;  /* 0x00008000000079c5 */ /* 0x000fc40000010000 */
[----:B------:R-:W-:-:S06]  /*1a990*/  WARPGROUP.ARRIVE ;  /* 0x00000000000079c5 */ /* 0x000fcc0000000000 */
[----:B------:R-:W-:Y:S01]  /*1a9a0*/  HGMMA.64x128x16.F32 R24, R144, gdesc[UR4].tnspB, R24, gsb0 ;  /* 0x41e0000490187df0 */ /* 0x000fe20008000818 */
[----:B------:R-:W-:Y:S02]  /*1a9b0*/  R2UR UR7, R5 ;  /* 0x00000000050772ca */ /* 0x000fe400000e0000 */
[----:B0-----:R-:W-:Y:S02]  /*1a9c0*/  FMNMX.FTZ R5, R7, R13, !PT ;  /* 0x0000000d07057209 */ /* 0x001fe40007810000 */
[----:B------:R-:W-:Y:S02]  /*1a9d0*/  R2UR UR6, R4 ;  /* 0x00000000040672ca */ /* 0x000fe400000e0000 */
[----:B-1----:R-:W-:Y:S01]  /*1a9e0*/  FMNMX.FTZ R5, R21, R5, !PT ;  /* 0x0000000515057209 */ /* 0x002fe20007810000 */
[----:B------:R0:W1:Y:S03]  /*1a9f0*/  MUFU.TANH R4, R116 ;  /* 0x0000007400047308 */ /* 0x0000660000002400 */
[----:B--2---:R-:W-:-:S04]  /*1aa00*/  FMNMX.FTZ R5, R91, R5, !PT ;  /* 0x000000055b057209 */ /* 0x004fc80007810000 */
[----:B---3--:R-:W-:Y:S01]  /*1aa10*/  FMNMX.FTZ R5, R92, R5, !PT ;  /* 0x000000055c057209 */ /* 0x008fe20007810000 */
[----:B0-----:R-:W-:Y:S01]  /*1aa20*/  FMUL.FTZ R116, R121, UR59 ;  /* 0x0000003b79747c20 */ /* 0x001fe20008410000 */
[----:B------:R-:W-:Y:S02]  /*1aa30*/  FMUL.FTZ R121, R128, UR59 ;  /* 0x0000003b80797c20 */ /* 0x000fe40008410000 */
[----:B----4-:R-:W-:Y:S01]  /*1aa40*/  FMNMX.FTZ R5, R95, R5, !PT ;  /* 0x000000055f057209 */ /* 0x010fe20007810000 */
[----:B------:R-:W-:-:S03]  /*1aa50*/  FMUL.FTZ R128, R133, UR59 ;  /* 0x0000003b85807c20 */ /* 0x000fc60008410000 */
[----:B-----5:R-:W-:Y:S01]  /*1aa60*/  FMNMX.FTZ R5, R96, R5, !PT ;  /* 0x0000000560057209 */ /* 0x020fe20007810000 */
[----:B------:R-:W0:Y:S03]  /*1aa70*/  MUFU.TANH R116, R116 ;  /* 0x0000007400747308 */ /* 0x000e260000002400 */
[----:B------:R-:W-:-:S04]  /*1aa80*/  FMNMX.FTZ R5, R99, R5, !PT ;  /* 0x0000000563057209 */ /* 0x000fc80007810000 */
[----:B------:R-:W-:Y:S01]  /*1aa90*/  FMNMX.FTZ R5, R100, R5, !PT ;  /* 0x0000000564057209 */ /* 0x000fe20007810000 */
[----:B------:R-:W2:Y:S03]  /*1aaa0*/  MUFU.TANH R121, R121 ;  /* 0x0000007900797308 */ /* 0x000ea60000002400 */
[----:B------:R-:W-:-:S04]  /*1aab0*/  FMNMX.FTZ R5, R103, R5, !PT ;  /* 0x0000000567057209 */ /* 0x000fc80007810000 */
[----:B------:R-:W-:Y:S01]  /*1aac0*/  FMNMX.FTZ R5, R104, R5, !PT ;  /* 0x0000000568057209 */ /* 0x000fe20007810000 */
[----:B------:R-:W3:Y:S03]  /*1aad0*/  MUFU.TANH R128, R128 ;  /* 0x0000008000807308 */ /* 0x000ee60000002400 */
[----:B------:R-:W-:-:S04]  /*1aae0*/  FMNMX.FTZ R5, R107, R5, !PT ;  /* 0x000000056b057209 */ /* 0x000fc80007810000 */
[----:B------:R-:W-:-:S04]  /*1aaf0*/  FMNMX.FTZ R5, R108, R5, !PT ;  /* 0x000000056c057209 */ /* 0x000fc80007810000 */
[----:B------:R-:W-:-:S04]  /*1ab00*/  FMNMX.FTZ R5, R109, R5, !PT ;  /* 0x000000056d057209 */ /* 0x000fc80007810000 */
[----:B------:R-:W-:-:S04]  /*1ab10*/  FMNMX.FTZ R5, R110, R5, !PT ;  /* 0x000000056e057209 */ /* 0x000fc80007810000 */
[----:B-1----:R-:W-:-:S04]  /*1ab20*/  FMNMX.FTZ R5, R4, R5, !PT ;  /* 0x0000000504057209 */ /* 0x002fc80007810000 */
[----:B------:R-:W-:-:S04]  /*1ab30*/  FMNMX.FTZ R5, R112, R5, !PT ;  /* 0x0000000570057209 */ /* 0x000fc80007810000 */
[----:B------:R-:W-:-:S04]  /*1ab40*/  FMNMX.FTZ R5, R113, R5, !PT ;  /* 0x0000000571057209 */ /* 0x000fc80007810000 */
[----:B0-----:R-:W-:-:S04]  /*1ab50*/  FMNMX.FTZ R5, R116, R5, !PT ;  /* 0x0000000574057209 */ /* 0x001fc80007810000 */
[----:B------:R-:W-:-:S04]  /*1ab60*/  FMNMX.FTZ R5, R117, R5, !PT ;  /* 0x0000000575057209 */ /* 0x000fc80007810000 */
[----:B------:R-:W-:-:S04]  /*1ab70*/  FMNMX.FTZ R5, R120, R5, !PT ;  /* 0x0000000578057209 */ /* 0x000fc80007810000 */
[----:B--2---:R-:W-:-:S04]  /*1ab80*/  FMNMX.FTZ R5, R121, R5, !PT ;  /* 0x0000000579057209 */ /* 0x004fc80007810000 */
[----:B------:R-:W-:-:S04]  /*1ab90*/  FMNMX.FTZ R5, R124, R5, !PT ;  /* 0x000000057c057209 */ /* 0x000fc80007810000 */
[----:B------:R-:W-:-:S04]  /*1aba0*/  FMNMX.FTZ R5, R125, R5, !PT ;  /* 0x000000057d057209 */ /* 0x000fc80007810000 */
[----:B---3--:R-:W-:-:S05]  /*1abb0*/  FMNMX.FTZ R5, R128, R5, !PT ;  /* 0x0000000580057209 */ /* 0x008fca0007810000 */
[----:B------:R-:W0:Y:S02]  /*1abc0*/  SHFL.BFLY PT, R10, R5, 0x2, 0x1f ;  /* 0x0c401f00050a7f89 */ /* 0x000e2400000e0000 */
[----:B0-----:R-:W-:-:S05]  /*1abd0*/  FMNMX.FTZ R5, R5, R10, !PT ;  /* 0x0000000a05057209 */ /* 0x001fca0007810000 */
[----:B------:R-:W0:Y:S01]  /*1abe0*/  SHFL.BFLY PT, R10, R5, 0x1, 0x1f ;  /* 0x0c201f00050a7f89 */ /* 0x000e2200000e0000 */
[----:B------:R-:W-:Y:S02]  /*1abf0*/  WARPGROUP.DEPBAR.LE gsb0, 0x0 ;  /* 0x00008000000079c5 */ /* 0x000fe40000010000 */
[----:B------:R-:W-:-:S06]  /*1ac00*/  WARPGROUP.ARRIVE ;  /* 0x00000000000079c5 */ /* 0x000fcc0000000000 */
[----:B------:R-:W-:Y:S01]  /*1ac10*/  HGMMA.64x128x16.F32 R24, R140, gdesc[UR4].tnspB, R24, gsb0 ;  /* 0x41e000048c187df0 */ /* 0x000fe20008000818 */
[----:B------:R-:W-:Y:S02]  /*1ac20*/  R2UR UR6, R8 ;  /* 0x00000000080672ca */ /* 0x000fe400000e0000 */
[----:B0-----:R-:W-:Y:S01]  /*1ac30*/  FMNMX.FTZ R5, R5, R10, !PT ;  /* 0x0000000a05057209 */ /* 0x001fe20007810000 */
[----:B------:R-:W-:Y:S01]  /*1ac40*/  IMAD.U32 R10, RZ, RZ, UR4 ;  /* 0x00000004ff0a7e24 */ /* 0x000fe2000f8e00ff */
[----:B------:R-:W-:-:S03]  /*1ac50*/  @!P1 LEA R8, R15, R2, 0x3 ;  /* 0x000000020f089211 */ /* 0x000fc600078e18ff */
[----:B------:R-:W-:Y:S01]  /*1ac60*/  FADD.FTZ R88, -R5, R13 ;  /* 0x0000000d05587221 */ /* 0x000fe20000010100 */
[----:B------:R-:W-:Y:S01]  /*1ac70*/  FMNMX.FTZ R13, R9, R12, !PT ;  /* 0x0000000c090d7209 */ /* 0x000fe20007810000 */
[-C--:B------:R-:W-:Y:S01]  /*1ac80*/  FMUL.FTZ R135, R5, R10.reuse ;  /* 0x0000000a05877220 */ /* 0x080fe20000410000 */
[----:B------:R-:W-:Y:S02]  /*1ac90*/  @!P1 VIADD R8, R8, 0x2a840 ;  /* 0x0002a84008089836 */ /* 0x000fe40000000000 */
[-C--:B------:R-:W-:Y:S01]  /*1aca0*/  FMUL.FTZ R88, R88, R10.reuse ;  /* 0x0000000a58587220 */ /* 0x080fe20000410000 */
[----:B------:R-:W-:Y:S01]  /*1acb0*/  FMNMX.FTZ R13, R89, R13, !PT ;  /* 0x0000000d590d7209 */ /* 0x000fe20007810000 */
[-CC-:B------:R-:W-:Y:S01]  /*1acc0*/  FFMA.FTZ R156, R7, R10.reuse, -R135.reuse ;  /* 0x0000000a079c7223 */ /* 0x180fe20000010887 */
[-CC-:B------:R-:W-:Y:S01]  /*1acd0*/  FFMA.FTZ R146, R4, R10.reuse, -R135.reuse ;  /* 0x0000000a04927223 */ /* 0x180fe20000010887 */
[-CC-:B------:R-:W-:Y:S01]  /*1ace0*/  FFMA.FTZ R150, R107, R10.reuse, -R135.reuse ;  /* 0x0000000a6b967223 */ /* 0x180fe20000010887 */
[----:B------:R-:W-:Y:S01]  /*1acf0*/  FMNMX.FTZ R13, R90, R13, !PT ;  /* 0x0000000d5a0d7209 */ /* 0x000fe20007810000 */
[-CC-:B------:R-:W-:Y:S01]  /*1ad00*/  FFMA.FTZ R133, R21, R10.reuse, -R135.reuse ;  /* 0x0000000a15857223 */ /* 0x180fe20000010887 */
[----:B------:R-:W-:Y:S01]  /*1ad10*/  MUFU.EX2 R88, R88 ;  /* 0x0000005800587308 */ /* 0x000fe20000000800 */
[-CC-:B------:R-:W-:Y:S01]  /*1ad20*/  FFMA.FTZ R158, R91, R10.reuse, -R135.reuse ;  /* 0x0000000a5b9e7223 */ /* 0x180fe20000010887 */
[----:B------:R-:W-:Y:S01]  /*1ad30*/  FMNMX.FTZ R13, R93, R13, !PT ;  /* 0x0000000d5d0d7209 */ /* 0x000fe20007810000 */
[-CC-:B------:R-:W-:Y:S01]  /*1ad40*/  FFMA.FTZ R152, R95, R10.reuse, -R135.reuse ;  /* 0x0000000a5f987223 */ /* 0x180fe20000010887 */
[-CC-:B------:R-:W-:Y:S01]  /*1ad50*/  FFMA.FTZ R134, R96, R10.reuse, -R135.reuse ;  /* 0x0000000a60867223 */ /* 0x180fe20000010887 */
[-CC-:B------:R-:W-:Y:S01]  /*1ad60*/  FFMA.FTZ R154, R99, R10.reuse, -R135.reuse ;  /* 0x0000000a639a7223 */ /* 0x180fe20000010887 */
[----:B------:R-:W-:Y:S01]  /*1ad70*/  FMNMX.FTZ R13, R94, R13, !PT ;  /* 0x0000000d5e0d7209 */ /* 0x000fe20007810000 */
[-CC-:B------:R-:W-:Y:S01]  /*1ad80*/  FFMA.FTZ R21, R100, R10.reuse, -R135.reuse ;  /* 0x0000000a64157223 */ /* 0x180fe20000010887 */
[----:B------:R-:W0:Y:S01]  /*1ad90*/  MUFU.EX2 R156, R156 ;  /* 0x0000009c009c7308 */ /* 0x000e220000000800 */
[-CC-:B------:R-:W-:Y:S01]  /*1ada0*/  FFMA.FTZ R148, R103, R10.reuse, -R135.reuse ;  /* 0x0000000a67947223 */ /* 0x180fe20000010887 */
[----:B------:R-:W-:Y:S01]  /*1adb0*/  FMNMX.FTZ R13, R97, R13, !PT ;  /* 0x0000000d610d7209 */ /* 0x000fe20007810000 */
[-CC-:B------:R-:W-:Y:S01]  /*1adc0*/  FFMA.FTZ R103, R108, R10.reuse, -R135.reuse ;  /* 0x0000000a6c677223 */ /* 0x180fe20000010887 */
[-CC-:B------:R-:W-:Y:S01]  /*1add0*/  FFMA.FTZ R144, R109, R10.reuse, -R135.reuse ;  /* 0x0000000a6d907223 */ /* 0x180fe20000010887 */
[-CC-:B------:R-:W-:Y:S01]  /*1ade0*/  FFMA.FTZ R91, R110, R10.reuse, -R135.reuse ;  /* 0x0000000a6e5b7223 */ /* 0x180fe20000010887 */
[----:B------:R-:W-:Y:S01]  /*1adf0*/  FMNMX.FTZ R13, R98, R13, !PT ;  /* 0x0000000d620d7209 */ /* 0x000fe20007810000 */
[-CC-:B------:R-:W-:Y:S01]  /*1ae00*/  FFMA.FTZ R95, R112, R10.reuse, -R135.reuse ;  /* 0x0000000a705f7223 */ /* 0x180fe20000010887 */
[----:B------:R-:W1:Y:S01]  /*1ae10*/  MUFU.EX2 R133, R133 ;  /* 0x0000008500857308 */ /* 0x000e620000000800 */
[-CC-:B------:R-:W-:Y:S01]  /*1ae20*/  FFMA.FTZ R96, R116, R10.reuse, -R135.reuse ;  /* 0x0000000a74607223 */ /* 0x180fe20000010887 */
[----:B------:R-:W-:Y:S01]  /*1ae30*/  FMNMX.FTZ R13, R101, R13, !PT ;  /* 0x0000000d650d7209 */ /* 0x000fe20007810000 */
[-CC-:B------:R-:W-:Y:S01]  /*1ae40*/  FFMA.FTZ R99, R120, R10.reuse, -R135.reuse ;  /* 0x0000000a78637223 */ /* 0x180fe20000010887 */
[-CC-:B------:R-:W-:Y:S01]  /*1ae50*/  FFMA.FTZ R100, R124, R10.reuse, -R135.reuse ;  /* 0x0000000a7c647223 */ /* 0x180fe20000010887 */
[----:B------:R-:W-:Y:S01]  /*1ae60*/  FFMA.FTZ R128, R128, R10, -R135 ;  /* 0x0000000a80807223 */ /* 0x000fe20000010887 */
[----:B------:R-:W-:-:S02]  /*1ae70*/  FMNMX.FTZ R13, R102, R13, !PT ;  /* 0x0000000d660d7209 */ /* 0x000fc40007810000 */
[----:B------:R-:W2:Y:S02]  /*1ae80*/  MUFU.EX2 R158, R158 ;  /* 0x0000009e009e7308 */ /* 0x000ea40000000800 */
[----:B------:R-:W-:-:S04]  /*1ae90*/  FMNMX.FTZ R13, R105, R13, !PT ;  /* 0x0000000d690d7209 */ /* 0x000fc80007810000 */
[----:B------:R-:W-:Y:S02]  /*1aea0*/  FMNMX.FTZ R13, R106, R13, !PT ;  /* 0x0000000d6a0d7209 */ /* 0x000fe40007810000 */
[----:B------:R-:W-:Y:S02]  /*1aeb0*/  MUFU.EX2 R152, R152 ;  /* 0x0000009800987308 */ /* 0x000fe40000000800 */
        /* <DEDUP_REMOVED lines=18> */
[----:B------:R-:W-:-:S05]  /*1afe0*/  FMNMX.FTZ R7, R132, R7, !PT ;  /* 0x0000000784077209 */ /* 0x000fca0007810000 */
[----:B------:R-:W3:Y:S01]  /*1aff0*/  SHFL.BFLY PT, R13, R7, 0x2, 0x1f ;  /* 0x0c401f00070d7f89 */ /* 0x000ee200000e0000 */
[----:B------:R-:W-:Y:S08]  /*1b000*/  MUFU.EX2 R144, R144 ;  /* 0x0000009000907308 */ /* 0x000ff00000000800 */
[----:B------:R-:W-:Y:S08]  /*1b010*/  MUFU.EX2 R91, R91 ;  /* 0x0000005b005b7308 */ /* 0x000ff00000000800 */
[----:B------:R-:W-:Y:S01]  /*1b020*/  MUFU.EX2 R146, R146 ;  /* 0x0000009200927308 */ /* 0x000fe20000000800 */
[----:B---3--:R-:W-:-:S07]  /*1b030*/  FMNMX.FTZ R4, R7, R13, !PT ;  /* 0x0000000d07047209 */ /* 0x008fce0007810000 */
[----:B------:R-:W-:Y:S01]  /*1b040*/  MUFU.EX2 R95, R95 ;  /* 0x0000005f005f7308 */ /* 0x000fe20000000800 */
[-CC-:B------:R-:W-:Y:S01]  /*1b050*/  FFMA.FTZ R13, R121, R10.reuse, -R135.reuse ;  /* 0x0000000a790d7223 */ /* 0x180fe20000010887 */
[----:B------:R-:W3:Y:S06]  /*1b060*/  SHFL.BFLY PT, R7, R4, 0x1, 0x1f ;  /* 0x0c201f0004077f89 */ /* 0x000eec00000e0000 */
[----:B------:R-:W-:Y:S01]  /*1b070*/  MUFU.EX2 R96, R96 ;  /* 0x0000006000607308 */ /* 0x000fe20000000800 */
[----:B------:R-:W-:Y:S02]  /*1b080*/  WARPGROUP.DEPBAR.LE gsb0, 0x0 ;  /* 0x00008000000079c5 */ /* 0x000fe40000010000 */
[----:B------:R-:W-:Y:S01]  /*1b090*/  WARPGROUP.ARRIVE ;  /* 0x00000000000079c5 */ /* 0x000fe20000000000 */
[-CC-:B------:R-:W-:Y:S01]  /*1b0a0*/  FFMA.FTZ R141, R92, R10.reuse, -R135.reuse ;  /* 0x0000000a5c8d7223 */ /* 0x180fe20000010887 */
[-CC-:B------:R-:W-:Y:S01]  /*1b0b0*/  FFMA.FTZ R92, R104, R10.reuse, -R135.reuse ;  /* 0x0000000a685c7223 */ /* 0x180fe20000010887 */
[-CC-:B------:R-:W-:Y:S01]  /*1b0c0*/  FFMA.FTZ R140, R113, R10.reuse, -R135.reuse ;  /* 0x0000000a718c7223 */ /* 0x180fe20000010887 */
[-CC-:B------:R-:W-:Y:S01]  /*1b0d0*/  FFMA.FTZ R142, R117, R10.reuse, -R135.reuse ;  /* 0x0000000a758e7223 */ /* 0x180fe20000010887 */
[----:B------:R-:W-:Y:S01]  /*1b0e0*/  MUFU.EX2 R99, R99 ;  /* 0x0000006300637308 */ /* 0x000fe20000000800 */
[----:B------:R-:W-:-:S07]  /*1b0f0*/  FFMA.FTZ R104, R125, R10, -R135 ;  /* 0x0000000a7d687223 */ /* 0x000fce0000010887 */
[----:B------:R-:W-:Y:S01]  /*1b100*/  MUFU.EX2 R141, R141 ;  /* 0x0000008d008d7308 */ /* 0x000fe20000000800 */
[----:B---3--:R-:W-:-:S05]  /*1b110*/  FMNMX.FTZ R4, R4, R7, !PT ;  /* 0x0000000704047209 */ /* 0x008fca0007810000 */
[CC--:B------:R-:W-:Y:S01]  /*1b120*/  FMUL.FTZ R107, R4.reuse, R10.reuse ;  /* 0x0000000a046b7220 */ /* 0x0c0fe20000410000 */
[----:B------:R-:W-:Y:S01]  /*1b130*/  FADD.FTZ R7, -R4, R12 ;  /* 0x0000000c04077221 */ /* 0x000fe20000010100 */
[----:B------:R-:W-:Y:S02]  /*1b140*/  MUFU.EX2 R92, R92 ;  /* 0x0000005c005c7308 */ /* 0x000fe40000000800 */
[-CC-:B------:R-:W-:Y:S01]  /*1b150*/  FFMA.FTZ R157, R9, R10.reuse, -R107.reuse ;  /* 0x0000000a099d7223 */ /* 0x180fe2000001086b */
[----:B------:R-:W-:Y:S02]  /*1b160*/  IMAD.MOV.U32 R9, RZ, RZ, 0x40000040 ;  /* 0x40000040ff097424 */ /* 0x000fe400078e00ff */
[-C--:B------:R-:W-:Y:S01]  /*1b170*/  FMUL.FTZ R7, R7, R10.reuse ;  /* 0x0000000a07077220 */ /* 0x080fe20000410000 */
[-CC-:B------:R-:W-:Y:S01]  /*1b180*/  FFMA.FTZ R89, R89, R10.reuse, -R107.reuse ;  /* 0x0000000a59597223 */ /* 0x180fe2000001086b */
[-CC-:B------:R-:W-:Y:S01]  /*1b190*/  FFMA.FTZ R159, R90, R10.reuse, -R107.reuse ;  /* 0x0000000a5a9f7223 */ /* 0x180fe2000001086b */
[-CC-:B------:R-:W-:Y:S01]  /*1b1a0*/  FFMA.FTZ R90, R93, R10.reuse, -R107.reuse ;  /* 0x0000000a5d5a7223 */ /* 0x180fe2000001086b */
[----:B------:R-:W-:Y:S01]  /*1b1b0*/  R2UR UR7, R9 ;  /* 0x00000000090772ca */ /* 0x000fe200000e0000 */
[----:B------:R-:W-:Y:S01]  /*1b1c0*/  MUFU.EX2 R157, R157 ;  /* 0x0000009d009d7308 */ /* 0x000fe20000000800 */
[-CC-:B------:R-:W-:Y:S01]  /*1b1d0*/  FFMA.FTZ R153, R94, R10.reuse, -R107.reuse ;  /* 0x0000000a5e997223 */ /* 0x180fe2000001086b */
[-CC-:B------:R-:W-:Y:S01]  /*1b1e0*/  FFMA.FTZ R93, R97, R10.reuse, -R107.reuse ;  /* 0x0000000a615d7223 */ /* 0x180fe2000001086b */
[-CC-:B------:R-:W-:Y:S01]  /*1b1f0*/  FFMA.FTZ R149, R102, R10.reuse, -R107.reuse ;  /* 0x0000000a66957223 */ /* 0x180fe2000001086b */
[----:B0-----:R-:W-:Y:S01]  /*1b200*/  FFMA.FTZ R102, R88, R3, R156 ;  /* 0x0000000358667223 */ /* 0x001fe2000001009c */
[-CC-:B------:R-:W-:Y:S01]  /*1b210*/  FFMA.FTZ R155, R98, R10.reuse, -R107.reuse ;  /* 0x0000000a629b7223 */ /* 0x180fe2000001086b */
[-CC-:B------:R-:W-:Y:S01]  /*1b220*/  FFMA.FTZ R94, R101, R10.reuse, -R107.reuse ;  /* 0x0000000a655e7223 */ /* 0x180fe2000001086b */
[----:B------:R-:W-:Y:S01]  /*1b230*/  @!P1 PRMT R9, RZ, 0x654, R8 ;  /* 0x00000654ff099816 */ /* 0x000fe20000000008 */
[----:B------:R-:W0:Y:S01]  /*1b240*/  MUFU.EX2 R7, R7 ;  /* 0x0000000700077308 */ /* 0x000e220000000800 */
[----:B-1----:R-:W-:Y:S01]  /*1b250*/  FADD.FTZ R3, R133, R102 ;  /* 0x0000006685037221 */ /* 0x002fe20000010000 */
[-CC-:B------:R-:W-:Y:S01]  /*1b260*/  FFMA.FTZ R97, R105, R10.reuse, -R107.reuse ;  /* 0x0000000a69617223 */ /* 0x180fe2000001086b */
[-C--:B------:R-:W-:Y:S01]  /*1b270*/  FFMA.FTZ R151, R106, R10.reuse, -R107 ;  /* 0x0000000a6a977223 */ /* 0x080fe2000001086b */
[----:B------:R-:W-:Y:S01]  /*1b280*/  HGMMA.64x128x16.F32 R24, R136, gdesc[UR4].tnspB, R24, gsb0 ;  /* 0x41e0000488187df0 */ /* 0x000fe20008000818 */
[----:B--2---:R-:W-:Y:S01]  /*1b290*/  FADD.FTZ R102, R158, R3 ;  /* 0x000000039e667221 */ /* 0x004fe20000010000 */
        /* <DEDUP_REMOVED lines=9> */
[----:B------:R-:W-:Y:S01]  /*1b330*/  FFMA.FTZ R131, R131, R10, -R107 ;  /* 0x0000000a83837223 */ /* 0x000fe2000001086b */
[----:B------:R-:W2:Y:S01]  /*1b340*/  MUFU.EX2 R159, R159 ;  /* 0x0000009f009f7308 */ /* 0x000ea20000000800 */
[----:B0-----:R-:W-:Y:S01]  /*1b350*/  FFMA.FTZ R0, R7, R0, R157 ;  /* 0x0000000007007223 */ /* 0x001fe2000001009d */
[----:B------:R-:W-:-:S02]  /*1b360*/  F2FP.F16.F32.PACK_AB R158, R141, R158 ;  /* 0x0000009e8d9e723e */ /* 0x000fc400000000ff */
[----:B------:R-:W-:-:S04]  /*1b370*/  F2FP.F16.F32.PACK_AB R156, R133, R156 ;  /* 0x0000009c859c723e */ /* 0x000fc800000000ff */
[----:B------:R-:W0:Y:S01]  /*1b380*/  MUFU.EX2 R90, R90 ;  /* 0x0000005a005a7308 */ /* 0x000e220000000800 */
[C---:B-1----:R-:W-:Y:S01]  /*1b390*/  FADD.FTZ R0, R89.reuse, R0 ;  /* 0x0000000059007221 */ /* 0x042fe20000010000 */
[----:B------:R-:W-:-:S06]  /*1b3a0*/  F2FP.F16.F32.PACK_AB R157, R89, R157 ;  /* 0x0000009d599d723e */ /* 0x000fcc00000000ff */
[----:B------:R-:W1:Y:S01]  /*1b3b0*/  MUFU.EX2 R153, R153 ;  /* 0x0000009900997308 */ /* 0x000e620000000800 */
[----:B--2---:R-:W-:-:S07]  /*1b3c0*/  FADD.FTZ R3, R159, R0 ;  /* 0x000000009f037221 */ /* 0x004fce0000010000 */
[----:B------:R-:W2:Y:S01]  /*1b3d0*/  MUFU.EX2 R93, R93 ;  /* 0x0000005d005d7308 */ /* 0x000ea20000000800 */
[----:B0-----:R-:W-:-:S07]  /*1b3e0*/  F2FP.F16.F32.PACK_AB R159, R90, R159 ;  /* 0x0000009f5a9f723e */ /* 0x001fce00000000ff */
[----:B------:R-:W0:Y:S08]  /*1b3f0*/  MUFU.EX2 R155, R155 ;  /* 0x0000009b009b7308 */ /* 0x000e300000000800 */
[----:B------:R-:W3:Y:S08]  /*1b400*/  MUFU.EX2 R94, R94 ;  /* 0x0000005e005e7308 */ /* 0x000ef00000000800 */
[----:B------:R-:W4:Y:S08]  /*1b410*/  MUFU.EX2 R149, R149 ;  /* 0x0000009500957308 */ /* 0x000f300000000800 */
[----:B------:R-:W5:Y:S08]  /*1b420*/  MUFU.EX2 R97, R97 ;  /* 0x0000006100617308 */ /* 0x000f700000000800 */
[----:B------:R-:W5:Y:S08]  /*1b430*/  MUFU.EX2 R151, R151 ;  /* 0x0000009700977308 */ /* 0x000f700000000800 */
[----:B------:R-:W5:Y:S08]  /*1b440*/  MUFU.EX2 R98, R98 ;  /* 0x0000006200627308 */ /* 0x000f700000000800 */
        /* <DEDUP_REMOVED lines=8> */
[----:B------:R1:W-:Y:S05]  /*1b4d0*/  @!P1 SYNCS.ARRIVE.TRANS64.RED.A1T0 RZ, [R9+URZ], RZ ;  /* 0x000000ff09ff99a7 */ /* 0x0003ea000810043f */
[----:B------:R-:W-:Y:S01]  /*1b4e0*/  MUFU.EX2 R13, R13 ;  /* 0x0000000d000d7308 */ /* 0x000fe20000000800 */
[----:B-1----:R-:W-:Y:S01]  /*1b4f0*/  FADD.FTZ R9, R141, R102 ;  /* 0x000000668d097221 */ /* 0x002fe20000010000 */
[----:B------:R1:W-:Y:S03]  /*1b500*/  @!P1 SYNCS.ARRIVE.TRANS64.RED.A1T0 RZ, [R20+URZ], RZ ;  /* 0x000000ff14ff99a7 */ /* 0x0003e6000810043f */
[----:B------:R-:W-:Y:S01]  /*1b510*/  FADD.FTZ R15, R152, R9 ;  /* 0x00000009980f7221 */ /* 0x000fe20000010000 */
[----:B------:R-:W-:-:S02]  /*1b520*/  FFMA.FTZ R9, R123, R10, -R107 ;  /* 0x0000000a7b097223 */ /* 0x000fc4000001086b */
[----:B------:R-:W-:Y:S01]  /*1b530*/  MUFU.EX2 R129, R129 ;  /* 0x0000008100817308 */ /* 0x000fe20000000800 */
[C---:B------:R-:W-:Y:S01]  /*1b540*/  F2FP.F16.F32.PACK_AB R152, R134.reuse, R152 ;  /* 0x000000988698723e */ /* 0x040fe200000000ff */
[----:B------:R-:W-:Y:S01]  /*1b550*/  FADD.FTZ R15, R134, R15 ;  /* 0x0000000f860f7221 */ /* 0x000fe20000010000 */
[----:B-1----:R-:W-:Y:S01]  /*1b560*/  FADD.FTZ R20, R90, R3 ;  /* 0x000000035a147221 */ /* 0x002fe20000010000 */
[-C--:B------:R-:W-:Y:S02]  /*1b570*/  FFMA.FTZ R3, R122, R10.reuse, -R107 ;  /* 0x0000000a7a037223 */ /* 0x080fe4000001086b */
[----:B------:R-:W-:Y:S01]  /*1b580*/  FADD.FTZ R102, R154, R15 ;  /* 0x0000000f9a667221 */ /* 0x000fe20000010000 */
[----:B------:R-:W-:Y:S01]  /*1b590*/  FADD.FTZ R20, R153, R20 ;  /* 0x0000001499147221 */ /* 0x000fe20000010000 */
[----:B--2---:R-:W-:Y:S01]  /*1b5a0*/  F2FP.F16.F32.PACK_AB R153, R93, R153 ;  /* 0x000000995d99723e */ /* 0x004fe200000000ff */
[----:B------:R-:W-:Y:S01]  /*1b5b0*/  MUFU.EX2 R9, R9 ;  /* 0x0000000900097308 */ /* 0x000fe20000000800 */
[----:B------:R-:W-:Y:S01]  /*1b5c0*/  FADD.FTZ R105, R21, R102 ;  /* 0x0000006615697221 */ /* 0x000fe20000010000 */
[----:B------:R-:W-:Y:S01]  /*1b5d0*/  FADD.FTZ R20, R93, R20 ;  /* 0x000000145d147221 */ /* 0x000fe20000010000 */
[----:B------:R-:W-:Y:S01]  /*1b5e0*/  FFMA.FTZ R15, R127, R10, -R107 ;  /* 0x0000000a7f0f7223 */ /* 0x000fe2000001086b */
[----:B------:R-:W-:Y:S01]  /*1b5f0*/  F2FP.F16.F32.PACK_AB R154, R21, R154 ;  /* 0x0000009a159a723e */ /* 0x000fe200000000ff */
[----:B------:R-:W-:Y:S01]  /*1b600*/  FADD.FTZ R105, R148, R105 ;  /* 0x0000006994697221 */ /* 0x000fe20000010000 */
[----:B0-----:R-:W-:Y:S01]  /*1b610*/  FADD.FTZ R101, R155, R20 ;  /* 0x000000149b657221 */ /* 0x001fe20000010000 */
[----:B------:R-:W-:Y:S01]  /*1b620*/  FFMA.FTZ R107, R132, R10, -R107 ;  /* 0x0000000a846b7223 */ /* 0x000fe2000001086b */
[----:B------:R-:W0:Y:S01]  /*1b630*/  MUFU.EX2 R3, R3 ;  /* 0x0000000300037308 */ /* 0x000e220000000800 */
[----:B------:R-:W-:Y:S01]  /*1b640*/  FADD.FTZ R105, R92, R105 ;  /* 0x000000695c697221 */ /* 0x000fe20000010000 */
[C---:B---3--:R-:W-:Y:S01]  /*1b650*/  FADD.FTZ R20, R94.reuse, R101 ;  /* 0x000000655e147221 */ /* 0x048fe20000010000 */
[----:B------:R-:W-:-:S02]  /*1b660*/  F2FP.F16.F32.PACK_AB R155, R94, R155 ;  /* 0x0000009b5e9b723e */ /* 0x000fc400000000ff */
[----:B------:R-:W-:Y:S01]  /*1b670*/  FADD.FTZ R102, R150, R105 ;  /* 0x0000006996667221 */ /* 0x000fe20000010000 */
[----:B----4-:R-:W-:Y:S01]  /*1b680*/  FADD.FTZ R20, R149, R20 ;  /* 0x0000001495147221 */ /* 0x010fe20000010000 */
[----:B------:R-:W-:Y:S01]  /*1b690*/  F2FP.F16.F32.PACK_AB R148, R92, R148 ;  /* 0x000000945c94723e */ /* 0x000fe200000000ff */
[----:B------:R-:W-:Y:S01]  /*1b6a0*/  MUFU.EX2 R15, R15 ;  /* 0x0000000f000f7308 */ /* 0x000fe20000000800 */
[----:B------:R-:W-:Y:S01]  /*1b6b0*/  FADD.FTZ R101, R103, R102 ;  /* 0x0000006667657221 */ /* 0x000fe20000010000 */
[C---:B-----5:R-:W-:Y:S01]  /*1b6c0*/  FADD.FTZ R20, R97.reuse, R20 ;  /* 0x0000001461147221 */ /* 0x060fe20000010000 */
[----:B------:R-:W-:Y:S02]  /*1b6d0*/  F2FP.F16.F32.PACK_AB R149, R97, R149 ;  /* 0x000000956195723e */ /* 0x000fe400000000ff */
[----:B------:R-:W-:Y:S01]  /*1b6e0*/  FADD.FTZ R90, R144, R101 ;  /* 0x00000065905a7221 */ /* 0x000fe20000010000 */
[----:B------:R-:W-:Y:S01]  /*1b6f0*/  FADD.FTZ R89, R151, R20 ;  /* 0x0000001497597221 */ /* 0x000fe20000010000 */
[----:B------:R-:W-:Y:S01]  /*1b700*/  F2FP.F16.F32.PACK_AB R150, R103, R150 ;  /* 0x000000966796723e */ /* 0x000fe200000000ff */
[----:B------:R-:W1:Y:S01]  /*1b710*/  MUFU.EX2 R100, R100 ;  /* 0x0000006400647308 */ /* 0x000e620000000800 */
[----:B------:R-:W-:Y:S01]  /*1b720*/  FADD.FTZ R93, R91, R90 ;  /* 0x0000005a5b5d7221 */ /* 0x000fe20000010000 */
[----:B------:R-:W-:Y:S01]  /*1b730*/  FADD.FTZ R20, R98, R89 ;  /* 0x0000005962147221 */ /* 0x000fe20000010000 */
[----:B0-----:R-:W-:-:S02]  /*1b740*/  F2FP.F16.F32.PACK_AB R141, R9, R3 ;  /* 0x00000003098d723e */ /* 0x001fc400000000ff */
[----:B------:R-:W-:Y:S01]  /*1b750*/  FADD.FTZ R90, R146, R93 ;  /* 0x0000005d925a7221 */ /* 0x000fe20000010000 */
[----:B------:R-:W-:Y:S01]  /*1b760*/  FADD.FTZ R89, R145, R20 ;  /* 0x0000001491597221 */ /* 0x000fe20000010000 */
[----:B------:R-:W-:Y:S01]  /*1b770*/  F2FP.F16.F32.PACK_AB R145, R8, R145 ;  /* 0x000000910891723e */ /* 0x000fe200000000ff */
[----:B------:R-:W-:Y:S01]  /*1b780*/  MUFU.EX2 R130, R130 ;  /* 0x0000008200827308 */ /* 0x000fe20000000800 */
[----:B------:R-:W-:Y:S01]  /*1b790*/  F2FP.F16.F32.PACK_AB R151, R98, R151 ;  /* 0x000000976297723e */ /* 0x000fe200000000ff */
[----:B------:R-:W-:Y:S01]  /*1b7a0*/  FADD.FTZ R20, R8, R89 ;  /* 0x0000005908147221 */ /* 0x000fe20000010000 */
[----:B------:R-:W-:Y:S01]  /*1b7b0*/  FADD.FTZ R89, R95, R90 ;  /* 0x0000005a5f597221 */ /* 0x000fe20000010000 */
[----:B------:R-:W-:Y:S01]  /*1b7c0*/  VIADD R8, R14, 0xffffffff ;  /* 0xffffffff0e087836 */ /* 0x000fe20000000000 */
[----:B------:R-:W-:Y:S01]  /*1b7d0*/  F2FP.F16.F32.PACK_AB R144, R91, R144 ;  /* 0x000000905b90723e */ /* 0x000fe200000000ff */
[----:B------:R-:W-:Y:S01]  /*1b7e0*/  FADD.FTZ R21, R147, R20 ;  /* 0x0000001493157221 */ /* 0x000fe20000010000 */
[----:B------:R-:W-:Y:S01]  /*1b7f0*/  FADD.FTZ R89, R140, R89 ;  /* 0x000000598c597221 */ /* 0x000fe20000010000 */
[----:B------:R-:W0:Y:S01]  /*1b800*/  MUFU.EX2 R104, R104 ;  /* 0x0000006800687308 */ /* 0x000e220000000800 */
[C---:B------:R-:W-:Y:S01]  /*1b810*/  F2FP.F16.F32.PACK_AB R147, R0.reuse, R147 ;  /* 0x000000930093723e */ /* 0x040fe200000000ff */
[----:B------:R-:W-:Y:S01]  /*1b820*/  FADD.FTZ R20, R0, R21 ;  /* 0x0000001500147221 */ /* 0x000fe20000010000 */
[----:B------:R-:W-:Y:S01]  /*1b830*/  FADD.FTZ R89, R96, R89 ;  /* 0x0000005960597221 */ /* 0x000fe20000010000 */
[----:B-1----:R-:W-:Y:S01]  /*1b840*/  F2FP.F16.F32.PACK_AB R136, R100, R13 ;  /* 0x0000000d6488723e */ /* 0x002fe200000000ff */
[----:B------:R-:W-:-:S02]  /*1b850*/  IMAD.MOV.U32 R14, RZ, RZ, R8 ;  /* 0x000000ffff0e7224 */ /* 0x000fc400078e0008 */
[----:B------:R-:W-:Y:S01]  /*1b860*/  FADD.FTZ R20, R3, R20 ;  /* 0x0000001403147221 */ /* 0x000fe20000010000 */
[----:B------:R-:W-:Y:S01]  /*1b870*/  FADD.FTZ R90, R142, R89 ;  /* 0x000000598e5a7221 */ /* 0x000fe20000010000 */
[----:B------:R-:W1:Y:S01]  /*1b880*/  MUFU.EX2 R131, R131 ;  /* 0x0000008300837308 */ /* 0x000e620000000800 */
[----:B------:R-:W-:Y:S01]  /*1b890*/  F2FP.F16.F32.PACK_AB R146, R95, R146 ;  /* 0x000000925f92723e */ /* 0x000fe200000000ff */
[----:B------:R-:W-:Y:S01]  /*1b8a0*/  FADD.FTZ R20, R9, R20 ;  /* 0x0000001409147221 */ /* 0x000fe20000010000 */
[----:B------:R-:W-:Y:S01]  /*1b8b0*/  FADD.FTZ R90, R99, R90 ;  /* 0x0000005a635a7221 */ /* 0x000fe20000010000 */
[----:B------:R-:W-:Y:S02]  /*1b8c0*/  F2FP.F16.F32.PACK_AB R140, R96, R140 ;  /* 0x0000008c608c723e */ /* 0x000fe400000000ff */
[----:B------:R-:W-:Y:S01]  /*1b8d0*/  FADD.FTZ R20, R143, R20 ;  /* 0x000000148f147221 */ /* 0x000fe20000010000 */
[----:B------:R-:W-:Y:S01]  /*1b8e0*/  FADD.FTZ R21, R13, R90 ;  /* 0x0000005a0d157221 */ /* 0x000fe20000010000 */
[----:B------:R-:W2:Y:S01]  /*1b8f0*/  MUFU.EX2 R12, R128 ;  /* 0x00000080000c7308 */ /* 0x000ea20000000800 */
[----:B------:R-:W-:Y:S01]  /*1b900*/  F2FP.F16.F32.PACK_AB R142, R99, R142 ;  /* 0x0000008e638e723e */ /* 0x000fe200000000ff */
[C---:B------:R-:W-:Y:S01]  /*1b910*/  FADD.FTZ R20, R15.reuse, R20 ;  /* 0x000000140f147221 */ /* 0x040fe20000010000 */
[----:B------:R-:W-:Y:S01]  /*1b920*/  FADD.FTZ R21, R100, R21 ;  /* 0x0000001564157221 */ /* 0x000fe20000010000 */
[----:B------:R-:W-:Y:S01]  /*1b930*/  F2FP.F16.F32.PACK_AB R143, R15, R143 ;  /* 0x0000008f0f8f723e */ /* 0x000fe200000000ff */
[----:B------:R-:W-:-:S02]  /*1b940*/  IMAD.MOV.U32 R13, RZ, RZ, R5 ;  /* 0x000000ffff0d7224 */ /* 0x000fc400078e0005 */
[----:B------:R-:W-:Y:S01]  /*1b950*/  FADD.FTZ R3, R129, R20 ;  /* 0x0000001481037221 */ /* 0x000fe20000010000 */
[----:B0-----:R-:W-:Y:S01]  /*1b960*/  FADD.FTZ R21, R104, R21 ;  /* 0x0000001568157221 */ /* 0x001fe20000010000 */
[----:B------:R-:W0:Y:S01]  /*1b970*/  MUFU.EX2 R107, R107 ;  /* 0x0000006b006b7308 */ /* 0x000e220000000800 */
[C---:B------:R-:W-:Y:S01]  /*1b980*/  F2FP.F16.F32.PACK_AB R137, R130.reuse, R129 ;  /* 0x000000818289723e */ /* 0x040fe200000000ff */
[----:B------:R-:W-:-:S04]  /*1b990*/  FADD.FTZ R0, R130, R3 ;  /* 0x0000000382007221 */ /* 0x000fc80000010000 */
[----:B-1----:R-:W-:Y:S01]  /*1b9a0*/  FADD.FTZ R0, R131, R0 ;  /* 0x0000000083007221 */ /* 0x002fe20000010000 */
[C---:B--2---:R-:W-:Y:S01]  /*1b9b0*/  FADD.FTZ R3, R12.reuse, R21 ;  /* 0x000000150c037221 */ /* 0x044fe20000010000 */
[----:B------:R-:W-:Y:S02]  /*1b9c0*/  F2FP.F16.F32.PACK_AB R138, R12, R104 ;  /* 0x000000680c8a723e */ /* 0x000fe400000000ff */
[----:B------:R-:W-:Y:S01]  /*1b9d0*/  MOV R12, R4 ;  /* 0x00000004000c7202 */ /* 0x000fe20000000f00 */
[C---:B0-----:R-:W-:Y:S01]  /*1b9e0*/  FADD.FTZ R0, R107.reuse, R0 ;  /* 0x000000006b007221 */ /* 0x041fe20000010000 */
[----:B------:R-:W-:Y:S01]  /*1b9f0*/  F2FP.F16.F32.PACK_AB R139, R107, R131 ;  /* 0x000000836b8b723e */ /* 0x000fe200000000ff */
[----:B------:R-:W-:Y:S06]  /*1ba00*/  @P2 BRA `(.L_x_1693) ;  /* 0xffffffd800d42947 */ /* 0x000fec000383ffff */
[----:B------:R-:W-:Y:S05]  /*1ba10*/  BSYNC B1 ;  /* 0x0000000000017941 */ /* 0x000fea0003800000 */
.L_x_1682:
[----:B------:R-:W-:Y:S05]  /*1ba20*/  BSYNC B0 ;  /* 0x0000000000007941 */ /* 0x000fea0003800000 */
.L_x_1681:
[----:B------:R-:W-:Y:S01]  /*1ba30*/  ISETP.GE.AND P2, PT, R8, R180, PT ;  /* 0x000000b40800720c */ /* 0x000fe20003f46270 */
[----:B------:R-:W-:-:S12]  /*1ba40*/  BSSY B0, `(.L_x_1694) ;  /* 0x0000381000007945 */ /* 0x000fd80003800000 */
[----:B------:R-:W-:Y:S05]  /*1ba50*/  @!P2 BRA `(.L_x_1695) ;  /* 0x0000003400fca947 */ /* 0x000fea0003800000 */
[----:B------:R-:W-:Y:S02]  /*1ba60*/  IMAD.MOV.U32 R9, RZ, RZ, R4 ;  /* 0x000000ffff097224 */ /* 0x000fe400078e0004 */
[----:B------:R-:W-:Y:S02]  /*1ba70*/  IMAD.MOV.U32 R12, RZ, RZ, R5 ;  /* 0x000000ffff0c7224 */ /* 0x000fe400078e0005 */
[----:B------:R-:W-:Y:S02]  /*1ba80*/  IMAD.MOV.U32 R205, RZ, RZ, R23 ;  /* 0x000000ffffcd7224 */ /* 0x000fe400078e0017 */
[----:B------:R-:W-:-:S07]  /*1ba90*/  IMAD.MOV.U32 R207, RZ, RZ, R22 ;  /* 0x000000ffffcf7224 */ /* 0x000fce00078e0016 */
.L_x_1714:
[----:B------:R-:W-:-:S05]  /*1baa0*/  VIADD R13, R207, 0x1 ;  /* 0x00000001cf0d7836 */ /* 0x000fca0000000000 */
[----:B------:R-:W-:-:S04]  /*1bab0*/  ISETP.NE.AND P2, PT, R13, 0x2, PT ;  /* 0x000000020d00780c */ /* 0x000fc80003f45270 */
[----:B------:R-:W-:Y:S02]  /*1bac0*/  SEL R4, RZ, 0x1, P2 ;  /* 0x00000001ff047807 */ /* 0x000fe40001000000 */
[----:B------:R-:W-:Y:S02]  /*1bad0*/  SEL R13, R13, RZ, P2 ;  /* 0x000000ff0d0d7207 */ /* 0x000fe40001000000 */
[----:B------:R-:W-:Y:S02]  /*1bae0*/  LOP3.LUT R23, R205, R4, RZ, 0x3c, !PT ;  /* 0x00000004cd177212 */ /* 0x000fe400078e3cff */
[----:B------:R-:W-:Y:S01]  /*1baf0*/  MOV R22, R13 ;  /* 0x0000000d00167202 */ /* 0x000fe20000000f00 */
[----:B------:R-:W-:Y:S06]  /*1bb00*/  @!P0 BRA `(.L_x_1696) ;  /* 0x0000000000048947 */ /* 0x000fec0003800000 */
[----:B------:R-:W-:Y:S01]  /*1bb10*/  BPT.TRAP 0x1 ;  /* 0x000000040000795c */ /* 0x000fe20000300000 */
.L_x_1696:
[----:B------:R-:W-:Y:S01]  /*1bb20*/  IMAD R4, R22, 0x8, R2 ;  /* 0x0000000816047824 */ /* 0x000fe200078e0202 */
[----:B------:R-:W-:-:S04]  /*1bb30*/  SHF.L.U32 R5, R23, 0x1f, RZ ;  /* 0x0000001f17057819 */ /* 0x000fc800000006ff */
[----:B------:R0:W1:Y:S01]  /*1bb40*/  SYNCS.PHASECHK.TRANS64.TRYWAIT P2, [R4+URZ+0x2a830], R5 ;  /* 0x02a83005040075a7 */ /* 0x000062000804017f */
[----:B------:R-:W-:Y:S05]  /*1bb50*/  @!P0 BRA `(.L_x_1697) ;  /* 0x0000000000048947 */ /* 0x000fea0003800000 */
[----:B------:R-:W-:Y:S01]  /*1bb60*/  BPT.TRAP 0x1 ;  /* 0x000000040000795c */ /* 0x000fe20000300000 */
.L_x_1697:
[----:B------:R-:W-:Y:S01]  /*1bb70*/  IMAD R90, R22, 0x900, R6 ;  /* 0x00000900165a7824 */ /* 0x000fe200078e0206 */
[----:B------:R-:W-:Y:S03]  /*1bb80*/  BSSY B1, `(.L_x_1698) ;  /* 0x0000006000017945 */ /* 0x000fe60003800000 */
[C---:B------:R-:W-:Y:S02]  /*1bb90*/  VIADD R10, R90.reuse, 0x2 ;  /* 0x000000025a0a7836 */ /* 0x040fe40000000000 */
[----:B------:R-:W-:Y:S01]  /*1bba0*/  VIADD R14, R90, 0x4 ;  /* 0x000000045a0e7836 */ /* 0x000fe20000000000 */
[----:B-1----:R-:W-:Y:S06]  /*1bbb0*/  @P2 BRA `(.L_x_1699) ;  /* 0x0000000000082947 */ /* 0x002fec0003800000 */
[----:B------:R-:W1:Y:S02]  /*1bbc0*/  SYNCS.PHASECHK.TRANS64.TRYWAIT P2, [R4+URZ+0x2a830], R5 ;  /* 0x02a83005040075a7 */ /* 0x000e64000804017f */
[----:B-1----:R-:W-:Y:S05]  /*1bbd0*/  @!P2 BRA `(.L_x_1700) ;  /* 0x0000010c0054a947 */ /* 0x002fea0003800000 */
.L_x_1699:
[----:B------:R-:W-:Y:S05]  /*1bbe0*/  BSYNC B1 ;  /* 0x0000000000017941 */ /* 0x000fea0003800000 */
.L_x_1698:
[----:B------:R-:W-:Y:S01]  /*1bbf0*/  R2UR UR50, R10 ;  /* 0x000000000a3272ca */ /* 0x000fe200000e0000 */
[----:B------:R-:W2:Y:S01]  /*1bc00*/  LDL.64 R220, [R1+0x20] ;  /* 0x0000200001dc7983 */ /* 0x000ea20000100a00 */
[----:B------:R-:W-:Y:S01]  /*1bc10*/  IADD3 R10, R90, 0x6, RZ ;  /* 0x000000065a0a7810 */ /* 0x000fe20007ffe0ff */
[----:B------:R-:W-:Y:S02]  /*1bc20*/  IMAD.MOV.U32 R11, RZ, RZ, 0x40000040 ;  /* 0x40000040ff0b7424 */ /* 0x000fe400078e00ff */
[----:B------:R-:W3:Y:S01]  /*1bc30*/  LDL.64 R218, [R1+0x18] ;  /* 0x0000180001da7983 */ /* 0x000ee20000100a00 */
[----:B------:R-:W-:Y:S01]  /*1bc40*/  R2UR UR30, R10 ;  /* 0x000000000a1e72ca */ /* 0x000fe200000e0000 */
[----:B------:R-:W-:Y:S01]  /*1bc50*/  VIADD R10, R90, 0x306 ;  /* 0x000003065a0a7836 */ /* 0x000fe20000000000 */
[C---:B------:R-:W-:Y:S01]  /*1bc60*/  R2UR UR51, R11.reuse ;  /* 0x000000000b3372ca */ /* 0x040fe200000e0000 */
[----:B------:R-:W4:Y:S01]  /*1bc70*/  LDL.64 R216, [R1+0x10] ;  /* 0x0000100001d87983 */ /* 0x000f220000100a00 */
[----:B------:R-:W-:-:S02]  /*1bc80*/  R2UR UR31, R11 ;  /* 0x000000000b1f72ca */ /* 0x000fc400000e0000 */
[----:B------:R-:W-:Y:S01]  /*1bc90*/  R2UR UR14, R10 ;  /* 0x000000000a0e72ca */ /* 0x000fe200000e0000 */
[----:B------:R-:W5:Y:S01]  /*1bca0*/  LDL.64 R214, [R1+0x8] ;  /* 0x0000080001d67983 */ /* 0x000f620000100a00 */
[----:B------:R-:W-:-:S03]  /*1bcb0*/  R2UR UR15, R11 ;  /* 0x000000000b0f72ca */ /* 0x000fc600000e0000 */
[----:B------:R-:W2:Y:S01]  /*1bcc0*/  LDL.64 R10, [R1+0x30] ;  /* 0x00003000010a7983 */ /* 0x000ea20000100a00 */
[----:B01----:R-:W-:-:S03]  /*1bcd0*/  IMAD.MOV.U32 R4, RZ, RZ, R90 ;  /* 0x000000ffff047224 */ /* 0x003fc600078e005a */
[----:B------:R-:W5:Y:S01]  /*1bce0*/  LDL.64 R212, [R1] ;  /* 0x0000000001d47983 */ /* 0x000f620000100a00 */
        /* <DEDUP_REMOVED lines=8> */
[----:B------:R-:W-:Y:S01]  /*1bd70*/  VIADD R4, R90, 0x304 ;  /* 0x000003045a047836 */ /* 0x000fe20000000000 */
[----:B------:R-:W-:Y:S01]  /*1bd80*/  R2UR UR27, R5 ;  /* 0x00000000051b72ca */ /* 0x000fe200000e0000 */
[-C--:B------:R-:W-:Y:S01]  /*1bd90*/  FMUL.FTZ R25, R25, R88.reuse ;  /* 0x0000005819197220 */ /* 0x080fe20000410000 */
[----:B------:R-:W-:Y:S01]  /*1bda0*/  R2UR UR19, R5 ;  /* 0x00000000051372ca */ /* 0x000fe200000e0000 */
[-C--:B------:R-:W-:Y:S01]  /*1bdb0*/  FMUL.FTZ R28, R28, R88.reuse ;  /* 0x000000581c1c7220 */ /* 0x080fe20000410000 */
[----:B------:R-:W-:Y:S01]  /*1bdc0*/  R2UR UR18, R4 ;  /* 0x00000000041272ca */ /* 0x000fe200000e0000 */
[-C--:B------:R-:W-:Y:S01]  /*1bdd0*/  FMUL.FTZ R29, R29, R88.reuse ;  /* 0x000000581d1d7220 */ /* 0x080fe20000410000 */
[----:B------:R-:W3:Y:S01]  /*1bde0*/  LDL.64 R4, [R1+0x28] ;  /* 0x0000280001047983 */ /* 0x000ee20000100a00 */
        /* <DEDUP_REMOVED lines=30> */
[C---:B------:R-:W-:Y:S01]  /*1bfd0*/  IADD3 R20, R90.reuse, 0x602, RZ ;  /* 0x000006025a147810 */ /* 0x040fe20007ffe0ff */
[----:B------:R-:W-:-:S02]  /*1bfe0*/  VIADD R88, R90, 0x604 ;  /* 0x000006045a587836 */ /* 0x000fc40000000000 */
[----:B------:R-:W-:Y:S02]  /*1bff0*/  VIADD R90, R90, 0x606 ;  /* 0x000006065a5a7836 */ /* 0x000fe40000000000 */
[----:B------:R-:W-:Y:S02]  /*1c000*/  IMAD.MOV.U32 R89, RZ, RZ, 0x40000040 ;  /* 0x40000040ff597424 */ /* 0x000fe400078e00ff */
[----:B------:R-:W-:Y:S01]  /*1c010*/  IMAD.MOV.U32 R91, RZ, RZ, 0x40000040 ;  /* 0x40000040ff5b7424 */ /* 0x000fe200078e00ff */
[----:B------:R-:W-:Y:S01]  /*1c020*/  R2UR UR42, R88 ;  /* 0x00000000582a72ca */ /* 0x000fe200000e0000 */
[----:B------:R-:W-:Y:S01]  /*1c030*/  IMAD.MOV.U32 R15, RZ, RZ, 0x40000040 ;  /* 0x40000040ff0f7424 */ /* 0x000fe200078e00ff */
[----:B------:R-:W-:Y:S01]  /*1c040*/  R2UR UR43, R89 ;  /* 0x00000000592b72ca */ /* 0x000fe200000e0000 */
[----:B------:R-:W-:Y:S01]  /*1c050*/  IMAD.MOV.U32 R21, RZ, RZ, 0x40000040 ;  /* 0x40000040ff157424 */ /* 0x000fe200078e00ff */
[----:B------:R-:W-:Y:S02]  /*1c060*/  R2UR UR38, R90 ;  /* 0x000000005a2672ca */ /* 0x000fe400000e0000 */
[----:B------:R-:W-:-:S02]  /*1c070*/  R2UR UR39, R91 ;  /* 0x000000005b2772ca */ /* 0x000fc400000e0000 */
[----:B------:R-:W-:Y:S01]  /*1c080*/  WARPGROUP.ARRIVE ;  /* 0x00000000000079c5 */ /* 0x000fe20000000000 */
[C---:B------:R-:W-:Y:S02]  /*1c090*/  R2UR UR35, R15.reuse ;  /* 0x000000000f2372ca */ /* 0x040fe400000e0000 */
[----:B------:R-:W-:-:S03]  /*1c0a0*/  R2UR UR23, R15 ;  /* 0x000000000f1772ca */ /* 0x000fc600000e0000 */
[----:B------:R-:W-:Y:S03]  /*1c0b0*/  HGMMA.64x96x16.F32 R88, gdesc[UR52], RZ, !UPT, gsb0 ;  /* 0x01600000345879f0 */ /* 0x000fe6000c0008ff */
[----:B------:R-:W-:Y:S02]  /*1c0c0*/  WARPGROUP.DEPBAR.LE gsb0, 0x0 ;  /* 0x00008000000079c5 */ /* 0x000fe40000010000 */
[----:B------:R-:W-:-:S06]  /*1c0d0*/  WARPGROUP.ARRIVE ;  /* 0x00000000000079c5 */ /* 0x000fcc0000000000 */
[----:B------:R-:W-:Y:S03]  /*1c0e0*/  HGMMA.64x96x16.F32 R88, gdesc[UR48], R88, gsb0 ;  /* 0x01600000305879f0 */ /* 0x000fe60008000858 */
[----:B------:R-:W-:Y:S02]  /*1c0f0*/  WARPGROUP.DEPBAR.LE gsb0, 0x0 ;  /* 0x00008000000079c5 */ /* 0x000fe40000010000 */
[----:B------:R-:W-:Y:S01]  /*1c100*/  WARPGROUP.ARRIVE ;  /* 0x00000000000079c5 */ /* 0x000fe20000000000 */
[----:B--2---:R-:W-:Y:S02]  /*1c110*/  R2UR UR32, R10 ;  /* 0x000000000a2072ca */ /* 0x004fe400000e0000 */
[----:B------:R-:W-:-:S13]  /*1c120*/  R2UR UR33, R11 ;  /* 0x000000000b2172ca */ /* 0x000fda00000e0000 */
[----:B------:R-:W-:Y:S01]  /*1c130*/  HGMMA.64x96x16.F32 R88, gdesc[UR32], R88, gsb0 ;  /* 0x01600000205879f0 */ /* 0x000fe20008000858 */
[----:B---3--:R-:W-:Y:S02]  /*1c140*/  R2UR UR28, R4 ;  /* 0x00000000041c72ca */ /* 0x008fe400000e0000 */
[----:B------:R-:W-:Y:S02]  /*1c150*/  R2UR UR29, R5 ;  /* 0x00000000051d72ca */ /* 0x000fe400000e0000 */
[----:B------:R-:W-:Y:S01]  /*1c160*/  R2UR UR24, R220 ;  /* 0x00000000dc1872ca */ /* 0x000fe200000e0000 */
[----:B------:R-:W-:Y:S02]  /*1c170*/  WARPGROUP.DEPBAR.LE gsb0, 0x0 ;  /* 0x00008000000079c5 */ /* 0x000fe40000010000 */
[----:B------:R-:W-:-:S08]  /*1c180*/  WARPGROUP.ARRIVE ;  /* 0x00000000000079c5 */ /* 0x000fd00000000000 */
[----:B------:R-:W-:Y:S01]  /*1c190*/  HGMMA.64x96x16.F32 R88, gdesc[UR28], R88, gsb0 ;  /* 0x016000001c5879f0 */ /* 0x000fe20008000858 */
[----:B------:R-:W-:Y:S02]  /*1c1a0*/  R2UR UR25, R221 ;  /* 0x00000000dd1972ca */ /* 0x000fe400000e0000 */
[----:B------:R-:W-:Y:S02]  /*1c1b0*/  R2UR UR20, R218 ;  /* 0x00000000da1472ca */ /* 0x000fe400000e0000 */
        /* <DEDUP_REMOVED lines=36> */
[----:B------:R-:W-:Y:S01]  /*1c400*/  HGMMA.64x96x16.F32 R88, gdesc[UR36], R88, gsb0 ;  /* 0x01600000245879f0 */ /* 0x000fe20008000858 */
        /* <DEDUP_REMOVED lines=33> */
[----:B------:R-:W-:Y:S05]  /*1c620*/  @!P0 BRA `(.L_x_1701) ;  /* 0x0000000000048947 */ /* 0x000fea0003800000 */
[----:B------:R-:W-:Y:S01]  /*1c630*/  BPT.TRAP 0x1 ;  /* 0x000000040000795c */ /* 0x000fe20000300000 */
.L_x_1701:
[----:B------:R-:W-:Y:S01]  /*1c640*/  SHF.L.U32 R4, R205, 0x1f, RZ ;  /* 0x0000001fcd047819 */ /* 0x000fe200000006ff */
[----:B------:R-:W-:-:S04]  /*1c650*/  IMAD R14, R207, 0x8, R2 ;  /* 0x00000008cf0e7824 */ /* 0x000fc800078e0202 */
[----:B------:R0:W1:Y:S01]  /*1c660*/  SYNCS.PHASECHK.TRANS64.TRYWAIT P2, [R14+URZ+0x2a850], R4 ;  /* 0x02a850040e0075a7 */ /* 0x000062000804017f */
[----:B------:R-:W-:Y:S05]  /*1c670*/  @!P0 BRA `(.L_x_1702) ;  /* 0x0000000000048947 */ /* 0x000fea0003800000 */
[----:B------:R-:W-:Y:S01]  /*1c680*/  BPT.TRAP 0x1 ;  /* 0x000000040000795c */ /* 0x000fe20000300000 */
.L_x_1702:
[----:B------:R-:W-:Y:S04]  /*1c690*/  BSSY B1, `(.L_x_1703) ;  /* 0x0000004000017945 */ /* 0x000fe80003800000 */
[----:B-1----:R-:W-:Y:S05]  /*1c6a0*/  @P2 BRA `(.L_x_1704) ;  /* 0x0000000000082947 */ /* 0x002fea0003800000 */
[----:B------:R-:W1:Y:S02]  /*1c6b0*/  SYNCS.PHASECHK.TRANS64.TRYWAIT P2, [R14+URZ+0x2a850], R4 ;  /* 0x02a850040e0075a7 */ /* 0x000e64000804017f */
[----:B-1----:R-:W-:Y:S05]  /*1c6c0*/  @!P2 BRA `(.L_x_1705) ;  /* 0x0000010000aca947 */ /* 0x002fea0003800000 */
.L_x_1704:
[----:B------:R-:W-:Y:S05]  /*1c6d0*/  BSYNC B1 ;  /* 0x0000000000017941 */ /* 0x000fea0003800000 */
.L_x_1703:
[----:B01----:R-:W-:Y:S01]  /*1c6e0*/  IADD3 R4, R2, 0x400, RZ ;  /* 0x0000040002047810 */ /* 0x003fe20007ffe0ff */
[----:B------:R-:W-:Y:S01]  /*1c6f0*/  IMAD.MOV.U32 R5, RZ, RZ, 0x40000040 ;  /* 0x40000040ff057424 */ /* 0x000fe200078e00ff */
[----:B------:R-:W-:Y:S01]  /*1c700*/  WARPGROUP.ARRIVE ;  /* 0x00000000000079c5 */ /* 0x000fe20000000000 */
[----:B------:R-:W-:Y:S01]  /*1c710*/  IMAD.MOV.U32 R11, RZ, RZ, 0x40000040 ;  /* 0x40000040ff0b7424 */ /* 0x000fe200078e00ff */
[----:B------:R-:W-:Y:S01]  /*1c720*/  SHF.R.U32.HI R4, RZ, 0x4, R4 ;  /* 0x00000004ff047819 */ /* 0x000fe20000011604 */
[----:B------:R-:W2:Y:S01]  /*1c730*/  LDL R7, [R1+0x38] ;  /* 0x0000380001077983 */ /* 0x000ea20000100800 */
        /* <DEDUP_REMOVED lines=11> */
[----:B------:R-:W-:-:S02]  /*1c7f0*/  IMAD R4, R207, 0x600, R4 ;  /* 0x00000600cf047824 */ /* 0x000fc400078e0204 */
[----:B------:R-:W-:Y:S01]  /*1c800*/  FMUL.FTZ R121, R125, UR58 ;  /* 0x0000003a7d797c20 */ /* 0x000fe20008410000 */
[----:B------:R-:W-:Y:S01]  /*1c810*/  FMUL.FTZ R125, R129, UR58 ;  /* 0x0000003a817d7c20 */ /* 0x000fe20008410000 */
[----:B------:R-:W-:Y:S02]  /*1c820*/  IMAD.IADD R129, R181, 0x1, R178 ;  /* 0x00000001b5817824 */ /* 0x000fe400078e02b2 */
[----:B------:R-:W-:Y:S01]  /*1c830*/  FMUL.FTZ R21, R89, UR58 ;  /* 0x0000003a59157c20 */ /* 0x000fe20008410000 */
[C---:B------:R-:W-:Y:S01]  /*1c840*/  R2UR UR6, R4.reuse ;  /* 0x00000000040672ca */ /* 0x040fe200000e0000 */
[----:B------:R-:W-:Y:S02]  /*1c850*/  VIADD R10, R4, 0x80 ;  /* 0x00000080040a7836 */ /* 0x000fe40000000000 */
        /* <DEDUP_REMOVED lines=19> */
[----:B------:R-:W-:Y:S01]  /*1c990*/  FMUL.FTZ R117, R123, UR58 ;  /* 0x0000003a7b757c20 */ /* 0x000fe20008410000 */
[----:B------:R-:W-:Y:S01]  /*1c9a0*/  FMUL.FTZ R112, R119, UR58 ;  /* 0x0000003a77707c20 */ /* 0x000fe20008410000 */
[----:B------:R-:W-:Y:S01]  /*1c9b0*/  FMUL.FTZ R123, R131, UR58 ;  /* 0x0000003a837b7c20 */ /* 0x000fe20008410000 */
[----:B------:R-:W-:Y:S01]  /*1c9c0*/  FMUL.FTZ R119, R127, UR58 ;  /* 0x0000003a7f777c20 */ /* 0x000fe20008410000 */
[----:B------:R-:W-:Y:S01]  /*1c9d0*/  IMAD R131, R8, -0x60, RZ ;  /* 0xffffffa008837824 */ /* 0x000fe200078e02ff */
[----:B------:R-:W0:Y:S01]  /*1c9e0*/  MUFU.TANH R20, R20 ;  /* 0x0000001400147308 */ /* 0x000e220000002400 */
[----:B------:R-:W-:Y:S02]  /*1c9f0*/  ULDC UR5, c[0x0][0x9e0] ;  /* 0x0002780000057ab9 */ /* 0x000fe40000000800 */
[----:B------:R-:W-:-:S05]  /*1ca00*/  IMAD.IADD R127, R131, 0x1, -R174 ;  /* 0x00000001837f7824 */ /* 0x000fca00078e0aae */
        /* <DEDUP_REMOVED lines=22> */
[----:B------:R-:W-:Y:S02]  /*1cb70*/  R2UR UR7, R11 ;  /* 0x000000000b0772ca */ /* 0x000fe400000e0000 */
[----:B------:R-:W-:Y:S02]  /*1cb80*/  MOV R11, 0x40000040 ;  /* 0x40000040000b7802 */ /* 0x000fe40000000f00 */
        /* <DEDUP_REMOVED lines=19> */
[----:B------:R-:W2:Y:S08]  /*1ccc0*/  MUFU.TANH R7, R7 ;  /* 0x0000000700077308 */ /* 0x000eb00000002400 */
        /* <DEDUP_REMOVED lines=8> */
[----:B------:R-:W-:-:S03]  /*1cd50*/  IMAD.MOV.U32 R11, RZ, RZ, 0x40000040 ;  /* 0x40000040ff0b7424 */ /* 0x000fc600078e00ff */
[----:B------:R-:W0:Y:S01]  /*1cd60*/  MUFU.TANH R98, R98 ;  /* 0x0000006200627308 */ /* 0x000e220000002400 */
[----:B------:R-:W-:-:S07]  /*1cd70*/  VIADD R4, R4, 0x280 ;  /* 0x0000028004047836 */ /* 0x000fce0000000000 */
        /* <DEDUP_REMOVED lines=40> */
[----:B-----5:R-:W-:Y:S01]  /*1d000*/  @P2 SHF.R.U32.HI R129, RZ, R4, R5 ;  /* 0x00000004ff812219 */ /* 0x020fe20000011605 */
[----:B------:R-:W-:Y:S02]  /*1d010*/  @!P1 IMAD R4, R13, 0x8, R2 ;  /* 0x000000080d049824 */ /* 0x000fe400078e0202 */
[----:B------:R-:W-:Y:S01]  /*1d020*/  FMUL.FTZ R13, R134, UR58 ;  /* 0x0000003a860d7c20 */ /* 0x000fe20008410000 */
[----:B------:R-:W-:Y:S02]  /*1d030*/  ISETP.GE.AND P2, PT, R210, 0x1, PT ;  /* 0x00000001d200780c */ /* 0x000fe40003f46270 */
[----:B------:R-:W-:-:S03]  /*1d040*/  @!P1 IADD3 R4, R4, 0x2a840, RZ ;  /* 0x0002a84004049810 */ /* 0x000fc60007ffe0ff */
[----:B------:R-:W1:Y:S01]  /*1d050*/  MUFU.TANH R13, R13 ;  /* 0x0000000d000d7308 */ /* 0x000e620000002400 */
[----:B------:R-:W-:Y:S01]  /*1d060*/  @!P1 PRMT R4, RZ, 0x654, R4 ;  /* 0x00000654ff049816 */ /* 0x000fe20000000004 */
[----:B------:R-:W-:Y:S02]  /*1d070*/  WARPGROUP.DEPBAR.LE gsb0, 0x0 ;  /* 0x00008000000079c5 */ /* 0x000fe40000010000 */
[----:B------:R-:W-:-:S06]  /*1d080*/  WARPGROUP.ARRIVE ;  /* 0x00000000000079c5 */ /* 0x000fcc0000000000 */
[----:B------:R-:W-:Y:S03]  /*1d090*/  HGMMA.64x128x16.F32 R24, R136, gdesc[UR4].tnspB, R24, gsb0 ;  /* 0x41e0000488187df0 */ /* 0x000fe60008000818 */
[----:B------:R-:W-:Y:S02]  /*1d0a0*/  WARPGROUP.DEPBAR.LE gsb0, 0x0 ;  /* 0x00008000000079c5 */ /* 0x000fe40000010000 */
[----:B------:R-:W5:Y:S01]  /*1d0b0*/  SHFL.IDX PT, R136, R129, RZ, 0x1c1f ;  /* 0x001c1fff81887589 */ /* 0x000f6200000e0000 */
[----:B------:R3:W-:Y:S02]  /*1d0c0*/  @!P1 SYNCS.ARRIVE.TRANS64.RED.A1T0 RZ, [R4+URZ], RZ ;  /* 0x000000ff04ff99a7 */ /* 0x0007e4000810043f */
[----:B---3--:R-:W-:-:S04]  /*1d0d0*/  IADD3 R4, -R174, 0x1, R131 ;  /* 0x00000001ae047810 */ /* 0x008fc80007ffe183 */
[----:B------:R-:W-:-:S05]  /*1d0e0*/  IADD3 R4, -R163, R4, R164 ;  /* 0x00000004a3047210 */ /* 0x000fca0007ffe1a4 */
[C---:B------:R-:W-:Y:S02]  /*1d0f0*/  VIADD R135, R4.reuse, UR5 ;  /* 0x0000000504877c36 */ /* 0x040fe40008000000 */
[----:B------:R-:W-:Y:S02]  /*1d100*/  VIADD R134, R4, UR4 ;  /* 0x0000000404867c36 */ /* 0x000fe40008000000 */
[--C-:B-----5:R-:W-:Y:S02]  /*1d110*/  IMAD.IADD R133, R135, 0x1, R136.reuse ;  /* 0x0000000187857824 */ /* 0x120fe400078e0288 */
        /* <DEDUP_REMOVED lines=15> */
.L_x_1708:
[----:B------:R-:W-:Y:S02]  /*1d210*/  ULDC UR4, c[0x0][0x9e4] ;  /* 0x0002790000047ab9 */ /* 0x000fe40000000800 */
[----:B------:R-:W-:-:S04]  /*1d220*/  MOV R137, UR4 ;  /* 0x0000000400897c02 */ /* 0x000fc80008000f00 */
[----:B------:R-:W-:-:S13]  /*1d230*/  ISETP.NE.AND P2, PT, R137, 0x1, PT ;  /* 0x000000018900780c */ /* 0x000fda0003f45270 */
[----:B------:R-:W0:Y:S02]  /*1d240*/  @P2 LDC.64 R4, c[0x0][0x9e8] ;  /* 0x00027a00ff042b82 */ /* 0x000e240000000a00 */
[----:B0-----:R-:W-:-:S05]  /*1d250*/  @P2 IMAD.HI.U32 R4, R136, R4, RZ ;  /* 0x0000000488042227 */ /* 0x001fca00078e00ff */
[----:B------:R-:W-:-:S07]  /*1d260*/  @P2 SHF.R.U32.HI R136, RZ, R5, R4 ;  /* 0x00000005ff882219 */ /* 0x000fce0000011604 */
.L_x_1709:
[----:B------:R-:W-:Y:S05]  /*1d270*/  BSYNC B1 ;  /* 0x0000000000017941 */ /* 0x000fea0003800000 */
.L_x_1707:
[----:B------:R-:W-:-:S05]  /*1d280*/  IMAD R136, R136, R137, R127 ;  /* 0x0000008988887224 */ /* 0x000fca00078e027f */
[----:B------:R-:W-:Y:S02]  /*1d290*/  VIADDMNMX R133, R136, R137, R133, PT ;  /* 0x0000008988857246 */ /* 0x000fe40003800185 */
[----:B------:R-:W-:-:S07]  /*1d2a0*/  VIMNMX R132, R132, R136, !PT ;  /* 0x0000008884847248 */ /* 0x000fce0007fe0100 */
.L_x_1706:
        /* <DEDUP_REMOVED lines=154> */
.L_x_1712:
[----:B------:R-:W-:Y:S02]  /*1dc50*/  ULDC UR4, c[0x0][0x9e4] ;  /* 0x0002790000047ab9 */ /* 0x000fe40000000800 */
[----:B------:R-:W-:-:S05]  /*1dc60*/  IMAD.U32 R131, RZ, RZ, UR4 ;  /* 0x00000004ff837e24 */ /* 0x000fca000f8e00ff */
[----:B------:R-:W-:-:S13]  /*1dc70*/  ISETP.NE.AND P6, PT, R131, 0x1, PT ;  /* 0x000000018300780c */ /* 0x000fda0003fc5270 */
[----:B------:R-:W0:Y:S02]  /*1dc80*/  @P6 LDC.64 R4, c[0x0][0x9e8] ;  /* 0x00027a00ff046b82 */ /* 0x000e240000000a00 */
[----:B0-----:R-:W-:-:S05]  /*1dc90*/  @P6 IMAD.HI.U32 R4, R129, R4, RZ ;  /* 0x0000000481046227 */ /* 0x001fca00078e00ff */
[----:B------:R-:W-:-:S07]  /*1dca0*/  @P6 SHF.R.U32.HI R129, RZ, R5, R4 ;  /* 0x00000005ff816219 */ /* 0x000fce0000011604 */
.L_x_1713:
[----:B------:R-:W-:Y:S05]  /*1dcb0*/  BSYNC B1 ;  /* 0x0000000000017941 */ /* 0x000fea0003800000 */
.L_x_1711:
[----:B------:R-:W-:-:S05]  /*1dcc0*/  IMAD R4, R129, R131, R127 ;  /* 0x0000008381047224 */ /* 0x000fca00078e027f */
[----:B------:R-:W-:Y:S02]  /*1dcd0*/  VIADDMNMX R135, R4, R131, R135, PT ;  /* 0x0000008304877246 */ /* 0x000fe40003800187 */
[----:B------:R-:W-:-:S07]  /*1dce0*/  VIMNMX R134, R134, R4, !PT ;  /* 0x0000000486867248 */ /* 0x000fce0007fe0100 */
.L_x_1710:
[C---:B------:R-:W-:Y:S01]  /*1dcf0*/  ISETP.GT.AND P2, PT, R134.reuse, 0x1, !P2 ;  /* 0x000000018600780c */ /* 0x040fe20005744270 */
[----:B------:R-:W-:Y:S01]  /*1dd00*/  ULDC UR4, c[0x0][0x988] ;  /* 0x0002620000047ab9 */ /* 0x000fe20000000800 */
[----:B------:R-:W-:Y:S01]  /*1dd10*/  ISETP.GT.AND P3, PT, R134, 0x8, !P3 ;  /* 0x000000088600780c */ /* 0x000fe20005f64270 */
[----:B------:R-:W-:Y:S01]  /*1dd20*/  @!P1 VIADD R14, R14, 0x2a860 ;  /* 0x0002a8600e0e9836 */ /* 0x000fe20000000000 */
[C---:B------:R-:W-:Y:S01]  /*1dd30*/  ISETP.LT.OR P2, PT, R135.reuse, 0x2, P2 ;  /* 0x000000028700780c */ /* 0x040fe20001741670 */
[----:B------:R-:W-:Y:S01]  /*1dd40*/  IMAD.MOV.U32 R205, RZ, RZ, R23 ;  /* 0x000000ffffcd7224 */ /* 0x000fe200078e0017 */
[----:B------:R-:W-:Y:S01]  /*1dd50*/  ISETP.LT.OR P3, PT, R135, 0x9, P3 ;  /* 0x000000098700780c */ /* 0x000fe20001f61670 */
[----:B------:R-:W-:Y:S01]  /*1dd60*/  IMAD.MOV.U32 R207, RZ, RZ, R22 ;  /* 0x000000ffffcf7224 */ /* 0x000fe200078e0016 */
[----:B------:R-:W-:Y:S02]  /*1dd70*/  FSEL R15, R15, -INF , !P2 ;  /* 0xff8000000f0f7808 */ /* 0x000fe40005000000 */
[----:B------:R-:W-:-:S02]  /*1dd80*/  LOP3.LUT P2, RZ, R17, 0x4, RZ, 0xc0, !PT ;  /* 0x0000000411ff7812 */ /* 0x000fc4000784c0ff */
[----:B------:R-:W-:Y:S02]  /*1dd90*/  FSEL R127, R88, -INF , !P3 ;  /* 0xff800000587f7808 */ /* 0x000fe40005800000 */
[----:B------:R-:W-:Y:S02]  /*1dda0*/  ISETP.GT.AND P2, PT, R134, 0x9, !P2 ;  /* 0x000000098600780c */ /* 0x000fe40005744270 */
[----:B------:R-:W-:Y:S02]  /*1ddb0*/  LOP3.LUT P3, RZ, R17, 0x10000, RZ, 0xc0, !PT ;  /* 0x0001000011ff7812 */ /* 0x000fe4000786c0ff */
        /* <DEDUP_REMOVED lines=23> */
[----:B------:R-:W-:Y:S01]  /*1df30*/  FSEL R129, R10, -INF , !P2 ;  /* 0xff8000000a817808 */ /* 0x000fe20005000000 */
[----:B------:R-:W-:Y:S01]  /*1df40*/  IMAD.U32 R10, RZ, RZ, UR4 ;  /* 0x00000004ff0a7e24 */ /* 0x000fe2000f8e00ff */
        /* <DEDUP_REMOVED lines=34> */
[----:B------:R-:W-:Y:S02]  /*1e170*/  FMNMX.FTZ R4, R130, R5, !PT ;  /* 0x0000000582047209 */ /* 0x000fe40007810000 */
        /* <DEDUP_REMOVED lines=21> */
[----:B------:R-:W-:-:S04]  /*1e2d0*/  ISETP.GT.AND P2, PT, R134, 0x39, !P2 ;  /* 0x000000398600780c */ /* 0x000fc80005744270 */
        /* <DEDUP_REMOVED lines=23> */
[C---:B------:R-:W-:Y:S02]  /*1e450*/  ISETP.GT.AND P2, PT, R134.reuse, RZ, !P6 ;  /* 0x000000ff8600720c */ /* 0x040fe40007744270 */
[----:B------:R-:W-:Y:S02]  /*1e460*/  LOP3.LUT P6, RZ, R17, 0x1, RZ, 0xc0, !PT ;  /* 0x0000000111ff7812 */ /* 0x000fe400078cc0ff */
[----:B------:R-:W-:Y:S02]  /*1e470*/  ISETP.LT.OR P2, PT, R135, 0x1, P2 ;  /* 0x000000018700780c */ /* 0x000fe40001741670 */
[----:B------:R-:W-:Y:S02]  /*1e480*/  ISETP.GT.AND P3, PT, R134, 0x59, !P6 ;  /* 0x000000598600780c */ /* 0x000fe40007764270 */
[----:B------:R-:W-:-:S02]  /*1e490*/  FSEL R7, R7, -INF , !P2 ;  /* 0xff80000007077808 */ /* 0x000fc40005000000 */
[----:B------:R-:W-:Y:S02]  /*1e4a0*/  FSETP.NEU.FTZ.AND P2, PT, R5, -INF , PT ;  /* 0xff8000000500780b */ /* 0x000fe40003f5d000 */
[----:B------:R-:W-:Y:S02]  /*1e4b0*/  FMNMX.FTZ R4, R7, R9, !PT ;  /* 0x0000000907047209 */ /* 0x000fe40007810000 */
[----:B------:R-:W-:Y:S02]  /*1e4c0*/  FSEL R131, R131, RZ, P2 ;  /* 0x000000ff83837208 */ /* 0x000fe40001000000 */
[----:B------:R-:W-:Y:S02]  /*1e4d0*/  FMNMX.FTZ R4, R15, R4, !PT ;  /* 0x000000040f047209 */ /* 0x000fe40007810000 */
[----:B------:R-:W-:Y:S01]  /*1e4e0*/  ISETP.LT.OR P3, PT, R135, 0x5a, P3 ;  /* 0x0000005a8700780c */ /* 0x000fe20001f61670 */
[--C-:B------:R-:W-:Y:S01]  /*1e4f0*/  FFMA.FTZ R156, R20, R10, -R131.reuse ;  /* 0x0000000a149c7223 */ /* 0x100fe20000010883 */
[----:B------:R-:W-:Y:S01]  /*1e500*/  FMNMX.FTZ R4, R127, R4, !PT ;  /* 0x000000047f047209 */ /* 0x000fe20007810000 */
[-CC-:B------:R-:W-:Y:S01]  /*1e510*/  FFMA.FTZ R20, R21, R10.reuse, -R131.reuse ;  /* 0x0000000a15147223 */ /* 0x180fe20000010883 */
[-CC-:B------:R-:W-:Y:S01]  /*1e520*/  FFMA.FTZ R158, R90, R10.reuse, -R131.reuse ;  /* 0x0000000a5a9e7223 */ /* 0x180fe20000010883 */
[--C-:B------:R-:W-:Y:S01]  /*1e530*/  FFMA.FTZ R90, R95, R10, -R131.reuse ;  /* 0x0000000a5f5a7223 */ /* 0x100fe20000010883 */
[----:B------:R-:W-:Y:S01]  /*1e540*/  FMNMX.FTZ R21, R89, R4, !PT ;  /* 0x0000000459157209 */ /* 0x000fe20007810000 */
[-CC-:B------:R-:W-:Y:S01]  /*1e550*/  FFMA.FTZ R144, R108, R10.reuse, -R131.reuse ;  /* 0x0000000a6c907223 */ /* 0x180fe20000010883 */
[----:B------:R-:W-:Y:S01]  /*1e560*/  FSEL R126, R126, -INF , !P3 ;  /* 0xff8000007e7e7808 */ /* 0x000fe20005800000 */
        /* <DEDUP_REMOVED lines=26> */
[----:B------:R-:W-:-:S03]  /*1e710*/  FFMA.FTZ R130, R130, R10, -R131 ;  /* 0x0000000a82827223 */ /* 0x000fc60000010883 */
[----:B------:R-:W-:-:S03]  /*1e720*/  FMNMX.FTZ R91, R103, R4, !PT ;  /* 0x00000004675b7209 */ /* 0x000fc60007810000 */
[----:B------:R-:W-:Y:S01]  /*1e730*/  MUFU.EX2 R152, R152 ;  /* 0x0000009800987308 */ /* 0x000fe20000000800 */
[----:B------:R-:W-:Y:S01]  /*1e740*/  FMNMX.FTZ R4, R106, R91, !PT ;  /* 0x0000005b6a047209 */ /* 0x000fe20007810000 */
[-CC-:B------:R-:W-:Y:S01]  /*1e750*/  FFMA.FTZ R91, R97, R10.reuse, -R131.reuse ;  /* 0x0000000a615b7223 */ /* 0x180fe20000010883 */
[----:B------:R-:W-:Y:S01]  /*1e760*/  FSEL R97, R13, -INF , !P5 ;  /* 0xff8000000d617808 */ /* 0x000fe20006800000 */
[----:B------:R-:W-:Y:S01]  /*1e770*/  FFMA.FTZ R13, R105, R10, -R131 ;  /* 0x0000000a690d7223 */ /* 0x000fe20000010883 */
[----:B------:R-:W-:Y:S02]  /*1e780*/  FMNMX.FTZ R95, R107, R4, !PT ;  /* 0x000000046b5f7209 */ /* 0x000fe40007810000 */
[----:B------:R-:W-:Y:S01]  /*1e790*/  FSEL R105, R5, RZ, P2 ;  /* 0x000000ff05697208 */ /* 0x000fe20001000000 */
[----:B------:R-:W-:Y:S01]  /*1e7a0*/  MUFU.EX2 R90, R90 ;  /* 0x0000005a005a7308 */ /* 0x000fe20000000800 */
[----:B------:R-:W-:-:S03]  /*1e7b0*/  FMNMX.FTZ R95, R110, R95, !PT ;  /* 0x0000005f6e5f7209 */ /* 0x000fc60007810000 */
[----:B------:R-:W-:Y:S01]  /*1e7c0*/  FADD.FTZ R105, -R105, R12 ;  /* 0x0000000c69697221 */ /* 0x000fe20000010100 */
        /* <DEDUP_REMOVED lines=12> */
[----:B------:R-:W-:Y:S01]  /*1e890*/  FMNMX.FTZ R4, R126, R95, !PT ;  /* 0x0000005f7e047209 */ /* 0x000fe20007810000 */
[----:B------:R-:W-:Y:S02]  /*1e8a0*/  FFMA.FTZ R95, R109, R10, -R131 ;  /* 0x0000000a6d5f7223 */ /* 0x000fe40000010883 */
        /* <DEDUP_REMOVED lines=22> */
[-C--:B------:R-:W-:Y:S01]  /*1ea10*/  FFMA.FTZ R89, R89, R10.reuse, -R105 ;  /* 0x0000000a59597223 */ /* 0x080fe20000010869 */
[----:B------:R-:W-:Y:S01]  /*1ea20*/  FADD.FTZ R7, -R98, R9 ;  /* 0x0000000962077221 */ /* 0x000fe20000010100 */
[-CC-:B------:R-:W-:Y:S01]  /*1ea30*/  FFMA.FTZ R151, R102, R10.reuse, -R105.reuse ;  /* 0x0000000a66977223 */ /* 0x180fe20000010869 */
[----:B------:R-:W-:Y:S01]  /*1ea40*/  MUFU.EX2 R157, R157 ;  /* 0x0000009d009d7308 */ /* 0x000fe20000000800 */
[-CC-:B------:R-:W-:Y:S01]  /*1ea50*/  FFMA.FTZ R153, R92, R10.reuse, -R105.reuse ;  /* 0x0000000a5c997223 */ /* 0x180fe20000010869 */
[-C--:B------:R-:W-:Y:S01]  /*1ea60*/  FMUL.FTZ R7, R7, R10.reuse ;  /* 0x0000000a07077220 */ /* 0x080fe20000410000 */
[-CC-:B------:R-:W-:Y:S01]  /*1ea70*/  FFMA.FTZ R92, R93, R10.reuse, -R105.reuse ;  /* 0x0000000a5d5c7223 */ /* 0x180fe20000010869 */
[-CC-:B------:R-:W-:Y:S01]  /*1ea80*/  FFMA.FTZ R155, R129, R10.reuse, -R105.reuse ;  /* 0x0000000a819b7223 */ /* 0x180fe20000010869 */
[----:B0-----:R-:W-:Y:S01]  /*1ea90*/  FFMA.FTZ R3, R88, R3, R156 ;  /* 0x0000000358037223 */ /* 0x001fe2000001009c */
[-CC-:B------:R-:W-:Y:S01]  /*1eaa0*/  FFMA.FTZ R11, R11, R10.reuse, -R105.reuse ;  /* 0x0000000a0b0b7223 */ /* 0x180fe20000010869 */
[-C--:B------:R-:W-:Y:S01]  /*1eab0*/  FFMA.FTZ R145, R106, R10.reuse, -R105 ;  /* 0x0000000a6a917223 */ /* 0x080fe20000010869 */
[----:B------:R-:W0:Y:S01]  /*1eac0*/  MUFU.EX2 R7, R7 ;  /* 0x0000000700077308 */ /* 0x000e220000000800 */
[----:B------:R-:W-:Y:S01]  /*1ead0*/  FADD.FTZ R3, R20, R3 ;  /* 0x0000000314037221 */ /* 0x000fe20000010000 */
[-CC-:B------:R-:W-:Y:S01]  /*1eae0*/  FFMA.FTZ R93, R99, R10.reuse, -R105.reuse ;  /* 0x0000000a635d7223 */ /* 0x180fe20000010869 */
[-CC-:B------:R-:W-:Y:S01]  /*1eaf0*/  FFMA.FTZ R103, R103, R10.reuse, -R105.reuse ;  /* 0x0000000a67677223 */ /* 0x180fe20000010869 */
[-C--:B------:R-:W-:Y:S01]  /*1eb00*/  FFMA.FTZ R98, R107, R10.reuse, -R105 ;  /* 0x0000000a6b627223 */ /* 0x080fe20000010869 */
[----:B------:R-:W-:Y:S01]  /*1eb10*/  FADD.FTZ R102, R158, R3 ;  /* 0x000000039e667221 */ /* 0x000fe20000010000 */
[-CC-:B------:R-:W-:Y:S01]  /*1eb20*/  FFMA.FTZ R147, R110, R10.reuse, -R105.reuse ;  /* 0x0000000a6e937223 */ /* 0x180fe20000010869 */
[--C-:B------:R-:W-:Y:S01]  /*1eb30*/  FFMA.FTZ R141, R116, R10, -R105.reuse ;  /* 0x0000000a748d7223 */ /* 0x100fe20000010869 */
[----:B------:R-:W1:Y:S01]  /*1eb40*/  MUFU.EX2 R15, R15 ;  /* 0x0000000f000f7308 */ /* 0x000e620000000800 */
[C---:B------:R-:W-:Y:S01]  /*1eb50*/  FADD.FTZ R3, R21.reuse, R102 ;  /* 0x0000006615037221 */ /* 0x040fe20000010000 */
[----:B------:R-:W-:Y:S01]  /*1eb60*/  F2FP.F16.F32.PACK_AB R158, R21, R158 ;  /* 0x0000009e159e723e */ /* 0x000fe200000000ff */
[----:B------:R-:W-:Y:S01]  /*1eb70*/  FFMA.FTZ R143, R118, R10, -R105 ;  /* 0x0000000a768f7223 */ /* 0x000fe20000010869 */
[----:B------:R-:W-:Y:S01]  /*1eb80*/  F2FP.F16.F32.PACK_AB R156, R20, R156 ;  /* 0x0000009c149c723e */ /* 0x000fe200000000ff */
[----:B------:R-:W-:Y:S01]  /*1eb90*/  FADD.FTZ R3, R152, R3 ;  /* 0x0000000398037221 */ /* 0x000fe20000010000 */
[-CC-:B------:R-:W-:Y:S01]  /*1eba0*/  FFMA.FTZ R119, R119, R10.reuse, -R105.reuse ;  /* 0x0000000a77777223 */ /* 0x180fe20000010869 */
[----:B------:R-:W-:Y:S01]  /*1ebb0*/  FFMA.FTZ R137, R122, R10, -R105 ;  /* 0x0000000a7a897223 */ /* 0x000fe20000010869 */
[----:B------:R-:W2:Y:S01]  /*1ebc0*/  MUFU.EX2 R159, R159 ;  /* 0x0000009f009f7308 */ /* 0x000ea20000000800 */
[----:B0-----:R-:W-:Y:S01]  /*1ebd0*/  FFMA.FTZ R0, R7, R0, R157 ;  /* 0x0000000007007223 */ /* 0x001fe2000001009d */
[C---:B------:R-:W-:Y:S01]  /*1ebe0*/  FADD.FTZ R3, R90.reuse, R3 ;  /* 0x000000035a037221 */ /* 0x040fe20000010000 */
[----:B------:R-:W-:Y:S01]  /*1ebf0*/  FFMA.FTZ R123, R123, R10, -R105 ;  /* 0x0000000a7b7b7223 */ /* 0x000fe20000010869 */
[----:B------:R-:W-:-:S02]  /*1ec00*/  F2FP.F16.F32.PACK_AB R152, R90, R152 ;  /* 0x000000985a98723e */ /* 0x000fc400000000ff */
[----:B------:R-:W-:Y:S01]  /*1ec10*/  FADD.FTZ R106, R154, R3 ;  /* 0x000000039a6a7221 */ /* 0x000fe20000010000 */
[----:B------:R-:W-:Y:S01]  /*1ec20*/  F2FP.F16.F32.PACK_AB R154, R91, R154 ;  /* 0x0000009a5b9a723e */ /* 0x000fe200000000ff */
[----:B------:R-:W0:Y:S01]  /*1ec30*/  MUFU.EX2 R89, R89 ;  /* 0x0000005900597308 */ /* 0x000e220000000800 */
[----:B-1----:R-:W-:Y:S01]  /*1ec40*/  FADD.FTZ R102, R15, R0 ;  /* 0x000000000f667221 */ /* 0x002fe20000010000 */
[----:B------:R-:W-:Y:S01]  /*1ec50*/  FADD.FTZ R3, R91, R106 ;  /* 0x0000006a5b037221 */ /* 0x000fe20000010000 */
[----:B------:R-:W-:Y:S01]  /*1ec60*/  FFMA.FTZ R0, R112, R10, -R105 ;  /* 0x0000000a70007223 */ /* 0x000fe20000010869 */
[----:B------:R-:W-:Y:S02]  /*1ec70*/  ISETP.GT.AND P2, PT, R8, R180, PT ;  /* 0x000000b40800720c */ /* 0x000fe40003f44270 */
[----:B------:R-:W-:Y:S01]  /*1ec80*/  FADD.FTZ R99, R148, R3 ;  /* 0x0000000394637221 */ /* 0x000fe20000010000 */
[C---:B------:R-:W-:Y:S01]  /*1ec90*/  F2FP.F16.F32.PACK_AB R148, R94.reuse, R148 ;  /* 0x000000945e94723e */ /* 0x040fe200000000ff */
[----:B------:R-:W1:Y:S01]  /*1eca0*/  MUFU.EX2 R153, R153 ;  /* 0x0000009900997308 */ /* 0x000e620000000800 */
[----:B--2---:R-:W-:Y:S01]  /*1ecb0*/  FADD.FTZ R102, R159, R102 ;  /* 0x000000669f667221 */ /* 0x004fe20000010000 */
[----:B------:R-:W-:Y:S01]  /*1ecc0*/  FADD.FTZ R99, R94, R99 ;  /* 0x000000635e637221 */ /* 0x000fe20000010000 */
[----:B------:R-:W-:-:S02]  /*1ecd0*/  F2FP.F16.F32.PACK_AB R157, R15, R157 ;  /* 0x0000009d0f9d723e */ /* 0x000fc400000000ff */
[----:B------:R-:W-:Y:S01]  /*1ece0*/  IADD3 R8, R8, -0x1, RZ ;  /* 0xffffffff08087810 */ /* 0x000fe20007ffe0ff */
[----:B------:R-:W-:Y:S01]  /*1ecf0*/  FADD.FTZ R106, R150, R99 ;  /* 0x00000063966a7221 */ /* 0x000fe20000010000 */
[----:B------:R-:W-:Y:S01]  /*1ed00*/  @!P1 PRMT R99, RZ, 0x654, R14 ;  /* 0x00000654ff639816 */ /* 0x000fe2000000000e */
[----:B------:R-:W2:Y:S01]  /*1ed10*/  MUFU.EX2 R92, R92 ;  /* 0x0000005c005c7308 */ /* 0x000ea20000000800 */
[----:B0-----:R-:W-:Y:S01]  /*1ed20*/  FADD.FTZ R102, R89, R102 ;  /* 0x0000006659667221 */ /* 0x001fe20000010000 */
[----:B------:R-:W-:Y:S01]  /*1ed30*/  FFMA.FTZ R14, R117, R10, -R105 ;  /* 0x0000000a750e7223 */ /* 0x000fe20000010869 */
[----:B------:R0:W-:Y:S01]  /*1ed40*/  @!P1 SYNCS.ARRIVE.TRANS64.RED.A1T0 RZ, [R99+URZ], RZ ;  /* 0x000000ff63ff99a7 */ /* 0x0001e2000810043f */
[----:B------:R-:W-:Y:S02]  /*1ed50*/  F2FP.F16.F32.PACK_AB R150, R13, R150 ;  /* 0x000000960d96723e */ /* 0x000fe400000000ff */
[----:B------:R-:W-:Y:S02]  /*1ed60*/  F2FP.F16.F32.PACK_AB R159, R89, R159 ;  /* 0x0000009f599f723e */ /* 0x000fe400000000ff */
[----:B------:R-:W3:Y:S01]  /*1ed70*/  MUFU.EX2 R155, R155 ;  /* 0x0000009b009b7308 */ /* 0x000ee20000000800 */
        /* <DEDUP_REMOVED lines=8> */
[----:B---3--:R-:W-:Y:S01]  /*1ee00*/  FADD.FTZ R102, R155, R102 ;  /* 0x000000669b667221 */ /* 0x008fe20000010000 */
[----:B------:R-:W-:-:S04]  /*1ee10*/  FADD.FTZ R3, R95, R106 ;  /* 0x0000006a5f037221 */ /* 0x000fc80000010000 */
[----:B0-----:R-:W-:Y:S01]  /*1ee20*/  FADD.FTZ R99, R146, R3 ;  /* 0x0000000392637221 */ /* 0x001fe20000010000 */
[-C--:B------:R-:W-:Y:S01]  /*1ee30*/  FFMA.FTZ R3, R97, R10.reuse, -R105 ;  /* 0x0000000a61037223 */ /* 0x080fe20000010869 */
[----:B------:R-:W0:Y:S01]  /*1ee40*/  MUFU.EX2 R93, R93 ;  /* 0x0000005d005d7308 */ /* 0x000e220000000800 */
[----:B-1----:R-:W-:Y:S01]  /*1ee50*/  FADD.FTZ R102, R11, R102 ;  /* 0x000000660b667221 */ /* 0x002fe20000010000 */
[----:B------:R-:W-:Y:S01]  /*1ee60*/  FADD.FTZ R99, R96, R99 ;  /* 0x0000006360637221 */ /* 0x000fe20000010000 */
[----:B------:R-:W-:Y:S01]  /*1ee70*/  FFMA.FTZ R105, R126, R10, -R105 ;  /* 0x0000000a7e697223 */ /* 0x000fe20000010869 */
[----:B------:R-:W-:Y:S02]  /*1ee80*/  F2FP.F16.F32.PACK_AB R146, R96, R146 ;  /* 0x000000926092723e */ /* 0x000fe400000000ff */
[----:B------:R-:W-:Y:S01]  /*1ee90*/  FADD.FTZ R99, R140, R99 ;  /* 0x000000638c637221 */ /* 0x000fe20000010000 */
[C---:B------:R-:W-:Y:S01]  /*1eea0*/  F2FP.F16.F32.PACK_AB R140, R100.reuse, R140 ;  /* 0x0000008c648c723e */ /* 0x040fe200000000ff */
[----:B------:R-:W1:Y:S01]  /*1eeb0*/  MUFU.EX2 R151, R151 ;  /* 0x0000009700977308 */ /* 0x000e620000000800 */
[----:B--2---:R-:W-:Y:S01]  /*1eec0*/  FADD.FTZ R102, R149, R102 ;  /* 0x0000006695667221 */ /* 0x004fe20000010000 */
[----:B------:R-:W-:Y:S01]  /*1eed0*/  FADD.FTZ R99, R100, R99 ;  /* 0x0000006364637221 */ /* 0x000fe20000010000 */
[----:B------:R-:W-:-:S05]  /*1eee0*/  F2FP.F16.F32.PACK_AB R155, R11, R155 ;  /* 0x0000009b0b9b723e */ /* 0x000fca00000000ff */
[----:B------:R-:W2:Y:S01]  /*1eef0*/  MUFU.EX2 R9, R103 ;  /* 0x0000006700097308 */ /* 0x000ea20000000800 */
[C---:B0-----:R-:W-:Y:S01]  /*1ef00*/  FADD.FTZ R102, R93.reuse, R102 ;  /* 0x000000665d667221 */ /* 0x041fe20000010000 */
[----:B------:R-:W-:-:S06]  /*1ef10*/  F2FP.F16.F32.PACK_AB R149, R93, R149 ;  /* 0x000000955d95723e */ /* 0x000fcc00000000ff */
[----:B------:R-:W0:Y:S01]  /*1ef20*/  MUFU.EX2 R145, R145 ;  /* 0x0000009100917308 */ /* 0x000e220000000800 */
[----:B-1----:R-:W-:-:S07]  /*1ef30*/  FADD.FTZ R102, R151, R102 ;  /* 0x0000006697667221 */ /* 0x002fce0000010000 */
[----:B------:R-:W1:Y:S01]  /*1ef40*/  MUFU.EX2 R98, R98 ;  /* 0x0000006200627308 */ /* 0x000e620000000800 */
[C---:B--2---:R-:W-:Y:S01]  /*1ef50*/  FADD.FTZ R102, R9.reuse, R102 ;  /* 0x0000006609667221 */ /* 0x044fe20000010000 */
[----:B------:R-:W-:Y:S01]  /*1ef60*/  F2FP.F16.F32.PACK_AB R151, R9, R151 ;  /* 0x000000970997723e */ /* 0x000fe200000000ff */
[----:B------:R-:W-:-:S05]  /*1ef70*/  IMAD.MOV.U32 R9, RZ, RZ, R4 ;  /* 0x000000ffff097224 */ /* 0x000fca00078e0004 */
        /* <DEDUP_REMOVED lines=38> */
[----:B0-----:R-:W-:Y:S01]  /*1f1e0*/  FADD.FTZ R20, R139, R20 ;  /* 0x000000148b147221 */ /* 0x001fe20000010000 */
[C---:B-1----:R-:W-:Y:S01]  /*1f1f0*/  FADD.FTZ R3, R12.reuse, R91 ;  /* 0x0000005b0c037221 */ /* 0x042fe20000010000 */
[----:B------:R-:W-:Y:S01]  /*1f200*/  F2FP.F16.F32.PACK_AB R138, R12, R138 ;  /* 0x0000008a0c8a723e */ /* 0x000fe200000000ff */
[----:B------:R-:W-:Y:S02]  /*1f210*/  IMAD.MOV.U32 R12, RZ, RZ, R5 ;  /* 0x000000ffff0c7224 */ /* 0x000fe400078e0005 */
[C---:B--2---:R-:W-:Y:S01]  /*1f220*/  FADD.FTZ R0, R105.reuse, R20 ;  /* 0x0000001469007221 */ /* 0x044fe20000010000 */
[----:B------:R-:W-:Y:S01]  /*1f230*/  F2FP.F16.F32.PACK_AB R139, R105, R139 ;  /* 0x0000008b698b723e */ /* 0x000fe200000000ff */
[----:B------:R-:W-:Y:S06]  /*1f240*/  @P2 BRA `(.L_x_1714) ;  /* 0xffffffc800142947 */ /* 0x000fec000383ffff */
.L_x_1695:
[----:B------:R-:W-:Y:S05]  /*1f250*/  BSYNC B0 ;  /* 0x0000000000007941 */ /* 0x000fea0003800000 */
.L_x_1694:
        /* <DEDUP_REMOVED lines=67> */
.L_x_1715:
[----:B------:R-:W-:Y:S01]  /*1f690*/  IMAD R13, R22, 0x8, R2 ;  /* 0x00000008160d7824 */ /* 0x000fe200078e0202 */
[----:B------:R-:W-:-:S04]  /*1f6a0*/  SHF.L.U32 R6, R23, 0x1f, RZ ;  /* 0x0000001f17067819 */ /* 0x000fc800000006ff */
[----:B------:R0:W1:Y:S01]  /*1f6b0*/  SYNCS.PHASECHK.TRANS64.TRYWAIT P2, [R13+URZ+0x2a850], R6 ;  /* 0x02a850060d0075a7 */ /* 0x000062000804017f */
[----:B------:R-:W-:Y:S05]  /*1f6c0*/  @!P0 BRA `(.L_x_1716) ;  /* 0x0000000000048947 */ /* 0x000fea0003800000 */
[----:B------:R-:W-:Y:S01]  /*1f6d0*/  BPT.TRAP 0x1 ;  /* 0x000000040000795c */ /* 0x000fe20000300000 */
.L_x_1716:
[----:B------:R-:W-:Y:S01]  /*1f6e0*/  VIADD R2, R2, 0x400 ;  /* 0x0000040002027836 */ /* 0x000fe20000000000 */
[----:B------:R-:W-:Y:S04]  /*1f6f0*/  BSSY B0, `(.L_x_1717) ;  /* 0x0000008000007945 */ /* 0x000fe80003800000 */
[----:B------:R-:W-:-:S04]  /*1f700*/  SHF.R.U32.HI R2, RZ, 0x4, R2 ;  /* 0x00000004ff027819 */ /* 0x000fc80000011602 */
[----:B------:R-:W-:-:S04]  /*1f710*/  LOP3.LUT R2, R2, 0x3fff, RZ, 0xc0, !PT ;  /* 0x00003fff02027812 */ /* 0x000fc800078ec0ff */
[----:B------:R-:W-:-:S05]  /*1f720*/  LOP3.LUT R7, R2, 0x3000000, RZ, 0xfc, !PT ;  /* 0x0300000002077812 */ /* 0x000fca00078efcff */
[----:B------:R-:W-:Y:S01]  /*1f730*/  IMAD R2, R22, 0x600, R7 ;  /* 0x0000060016027824 */ /* 0x000fe200078e0207 */
[----:B-1----:R-:W-:Y:S06]  /*1f740*/  @P2 BRA `(.L_x_1718) ;  /* 0x0000000000082947 */ /* 0x002fec0003800000 */
[----:B------:R-:W1:Y:S02]  /*1f750*/  SYNCS.PHASECHK.TRANS64.TRYWAIT P0, [R13+URZ+0x2a850], R6 ;  /* 0x02a850060d0075a7 */ /* 0x000e64000800017f */
[----:B-1----:R-:W-:Y:S05]  /*1f760*/  @!P0 BRA `(.L_x_1719) ;  /* 0x000000d000988947 */ /* 0x002fea0003800000 */
.L_x_1718:
[----:B------:R-:W-:Y:S05]  /*1f770*/  BSYNC B0 ;  /* 0x0000000000007941 */ /* 0x000fea0003800000 */
.L_x_1717:
[----:B------:R-:W-:Y:S01]  /*1f780*/  IMAD.MOV.U32 R7, RZ, RZ, 0x40000040 ;  /* 0x40000040ff077424 */ /* 0x000fe200078e00ff */
[----:B01----:R-:W-:Y:S01]  /*1f790*/  MOV R6, R2 ;  /* 0x0000000200067202 */ /* 0x003fe20000000f00 */
[----:B------:R-:W-:Y:S01]  /*1f7a0*/  WARPGROUP.ARRIVE ;  /* 0x00000000000079c5 */ /* 0x000fe20000000000 */
[----:B------:R-:W-:Y:S01]  /*1f7b0*/  @!P1 IADD3 R12, R13, 0x2a860, RZ ;  /* 0x0002a8600d0c9810 */ /* 0x000fe20007ffe0ff */
[----:B------:R-:W-:Y:S01]  /*1f7c0*/  VIADD R22, R22, 0x1 ;  /* 0x0000000116167836 */ /* 0x000fe20000000000 */
[----:B------:R-:W-:Y:S01]  /*1f7d0*/  R2UR UR6, R6 ;  /* 0x00000000060672ca */ /* 0x000fe200000e0000 */
[----:B------:R-:W-:Y:S01]  /*1f7e0*/  VIADD R6, R2, 0x80 ;  /* 0x0000008002067836 */ /* 0x000fe20000000000 */
[----:B------:R-:W-:Y:S01]  /*1f7f0*/  R2UR UR7, R7 ;  /* 0x00000000070772ca */ /* 0x000fe200000e0000 */
[----:B------:R-:W-:Y:S01]  /*1f800*/  IMAD.MOV.U32 R7, RZ, RZ, 0x40000040 ;  /* 0x40000040ff077424 */ /* 0x000fe200078e00ff */
[----:B------:R-:W-:Y:S01]  /*1f810*/  @!P1 PRMT R12, RZ, 0x654, R12 ;  /* 0x00000654ff0c9816 */ /* 0x000fe2000000000c */
[----:B------:R-:W-:Y:S01]  /*1f820*/  VIADD R188, R188, 0x1 ;  /* 0x00000001bcbc7836 */ /* 0x000fe20000000000 */
[----:B------:R-:W-:-:S04]  /*1f830*/  ISETP.NE.AND P2, PT, R22, 0x2, PT ;  /* 0x000000021600780c */ /* 0x000fc80003f45270 */
[----:B------:R-:W-:-:S05]  /*1f840*/  SEL R22, R22, RZ, P2 ;  /* 0x000000ff16167207 */ /* 0x000fca0001000000 */
        /* <DEDUP_REMOVED lines=26> */
[----:B------:R-:W0:Y:S02]  /*1f9f0*/  SHFL.BFLY PT, R2, R3, 0x2, 0x1f ;  /* 0x0c401f0003027f89 */ /* 0x000e2400000e0000 */
[----:B0-----:R-:W-:Y:S01]  /*1fa00*/  FADD.FTZ R2, R2, R3 ;  /* 0x0000000302027221 */ /* 0x001fe20000010000 */
[----:B------:R-:W-:Y:S01]  /*1fa10*/  IMAD.MOV.U32 R3, RZ, RZ, -0x800000 ;  /* 0xff800000ff037424 */ /* 0x000fe200078e00ff */
[----:B------:R-:W-:Y:S02]  /*1fa20*/  WARPGROUP.DEPBAR.LE gsb0, 0x0 ;  /* 0x00008000000079c5 */ /* 0x000fe40000010000 */
[----:B------:R-:W-:-:S06]  /*1fa30*/  WARPGROUP.ARRIVE ;  /* 0x00000000000079c5 */ /* 0x000fcc0000000000 */
[----:B------:R-:W-:Y:S01]  /*1fa40*/  HGMMA.64x128x16.F32 R24, R140, gdesc[UR4].tnspB, R24, gsb0 ;  /* 0x41e000048c187df0 */ /* 0x000fe20008000818 */
[----:B------:R-:W-:Y:S02]  /*1fa50*/  R2UR UR6, R6 ;  /* 0x00000000060672ca */ /* 0x000fe400000e0000 */
[----:B------:R-:W-:Y:S02]  /*1fa60*/  R2UR UR7, R7 ;  /* 0x00000000070772ca */ /* 0x000fe400000e0000 */
[----:B------:R-:W0:Y:S02]  /*1fa70*/  SHFL.BFLY PT, R7, R0, 0x2, 0x1f ;  /* 0x0c401f0000077f89 */ /* 0x000e2400000e0000 */
[----:B0-----:R-:W-:Y:S01]  /*1fa80*/  FADD.FTZ R6, R7, R0 ;  /* 0x0000000007067221 */ /* 0x001fe20000010000 */
[----:B------:R-:W-:Y:S01]  /*1fa90*/  SEL R0, RZ, 0x1, P2 ;  /* 0x00000001ff007807 */ /* 0x000fe20001000000 */
[----:B------:R-:W0:Y:S03]  /*1faa0*/  SHFL.BFLY PT, R7, R2, 0x1, 0x1f ;  /* 0x0c201f0002077f89 */ /* 0x000e2600000e0000 */
[----:B------:R-:W-:Y:S01]  /*1fab0*/  LOP3.LUT R23, R23, R0, RZ, 0x3c, !PT ;  /* 0x0000000017177212 */ /* 0x000fe200078e3cff */
[----:B------:R-:W1:Y:S01]  /*1fac0*/  SHFL.BFLY PT, R9, R6, 0x1, 0x1f ;  /* 0x0c201f0006097f89 */ /* 0x000e6200000e0000 */
[----:B------:R-:W-:-:S02]  /*1fad0*/  IMAD.MOV.U32 R0, RZ, RZ, -0x800000 ;  /* 0xff800000ff007424 */ /* 0x000fc400078e00ff */
[----:B0-----:R-:W-:Y:S01]  /*1fae0*/  FADD.FTZ R14, R2, R7 ;  /* 0x00000007020e7221 */ /* 0x001fe20000010000 */
[----:B------:R-:W-:Y:S02]  /*1faf0*/  IMAD.MOV.U32 R7, RZ, RZ, RZ ;  /* 0x000000ffff077224 */ /* 0x000fe400078e00ff */
        /* <DEDUP_REMOVED lines=84> */
.L_x_1580:
[----:B------:R-:W0:Y:S08]  /*20040*/  S2UR UR5, SR_CgaCtaId ;  /* 0x00000000000579c3 */ /* 0x000e300000008800 */
[----:B------:R-:W-:Y:S06]  /*20050*/  BAR.SYNC.DEFER_BLOCKING 0x5, 0x180 ;  /* 0x0146000000007b1d */ /* 0x000fec0000010000 */
[----:B------:R-:W-:Y:S01]  /*20060*/  UMOV UR4, 0x400 ;  /* 0x0000040000047882 */ /* 0x000fe20000000000 */
[----:B------:R-:W-:Y:S01]  /*20070*/  BSSY B0, `(.L_x_1720) ;  /* 0x00002d3000007945 */ /* 0x000fe20003800000 */
[----:B0-----:R-:W-:-:S06]  /*20080*/  ULEA UR4, UR5, UR4, 0x18 ;  /* 0x0000000405047291 */ /* 0x001fcc000f8ec03f */
[----:B------:R-:W-:-:S05]  /*20090*/  IMAD.U32 R2, RZ, RZ, UR4 ;  /* 0x00000004ff027e24 */ /* 0x000fca000f8e00ff */
[----:B------:R0:W1:Y:S01]  /*200a0*/  LDS.128 R28, [R2+0x2a8d0] ;  /* 0x02a8d000021c7984 */ /* 0x0000620000000c00 */
[----:B------:R-:W-:Y:S06]  /*200b0*/  BAR.ARV 0x4, 0x180 ;  /* 0x0106000000007b1d */ /* 0x000fec0000002000 */
[----:B------:R-:W-:Y:S05]  /*200c0*/  @P0 BRA `(.L_x_1721) ;  /* 0x00000020004c0947 */ /* 0x000fea0003800000 */
[----:B------:R-:W2:Y:S01]  /*200d0*/  LDL R4, [R1+0x88] ;  /* 0x0000880001047983 */ /* 0x000ea20000100800 */
[----:B------:R-:W-:Y:S01]  /*200e0*/  ULDC.64 UR4, c[0x0][0xc00] ;  /* 0x0003000000047ab9 */ /* 0x000fe20000000a00 */
[----:B------:R-:W-:Y:S01]  /*200f0*/  ULDC.64 UR6, c[0x0][0xc08] ;  /* 0x0003020000067ab9 */ /* 0x000fe20000000a00 */
[----:B------:R-:W3:Y:S01]  /*20100*/  S2R R5, SR_SWINHI ;  /* 0x0000000000057919 */ /* 0x000ee20000002f00 */
[----:B------:R-:W-:Y:S02]  /*20110*/  MOV R72, R2 ;  /* 0x0000000200487202 */ /* 0x000fe40000000f00 */
[----:B---3--:R-:W-:Y:S01]  /*20120*/  MOV R73, R5 ;  /* 0x0000000500497202 */ /* 0x008fe20000000f00 */
[----:B------:R-:W-:Y:S02]  /*20130*/  BAR.SYNC.DEFER_BLOCKING 0x1, 0x100 ;  /* 0x0044000000007b1d */ /* 0x000fe40000010000 */
[----:B--2---:R-:W-:-:S03]  /*20140*/  IMAD.WIDE R4, R4, 0x2, R72 ;  /* 0x0000000204047825 */ /* 0x004fc600078e0248 */
[C---:B------:R-:W-:Y:S02]  /*20150*/  LOP3.LUT R7, R4.reuse, 0x380, RZ, 0xc0, !PT ;  /* 0x0000038004077812 */ /* 0x040fe400078ec0ff */
[C---:B------:R-:W-:Y:S02]  /*20160*/  IADD3 R35, P6, R4.reuse, 0x20, RZ ;  /* 0x0000002004237810 */ /* 0x040fe40007fde0ff */
[----:B------:R-:W-:Y:S02]  /*20170*/  SHF.R.U64 R7, R7, 0x3, RZ ;  /* 0x0000000307077819 */ /* 0x000fe400000012ff */
[C---:B------:R-:W-:Y:S01]  /*20180*/  IADD3 R10, P5, R4.reuse, 0x40, RZ ;  /* 0x00000040040a7810 */ /* 0x040fe20007fbe0ff */
[----:B------:R-:W-:Y:S01]  /*20190*/  IMAD.X R9, RZ, RZ, R5, P6 ;  /* 0x000000ffff097224 */ /* 0x000fe200030e0605 */
[C---:B------:R-:W-:Y:S02]  /*201a0*/  IADD3 R101, P4, R4.reuse, 0x60, RZ ;  /* 0x0000006004657810 */ /* 0x040fe40007f9e0ff */
[----:B------:R-:W-:-:S02]  /*201b0*/  IADD3 R103, P3, R4, 0x4000, RZ ;  /* 0x0000400004677810 */ /* 0x000fc40007f7e0ff */
[C---:B------:R-:W-:Y:S01]  /*201c0*/  IADD3 R105, P2, R4.reuse, 0x4020, RZ ;  /* 0x0000402004697810 */ /* 0x040fe20007f5e0ff */
[--C-:B------:R-:W-:Y:S01]  /*201d0*/  IMAD.X R13, RZ, RZ, R5.reuse, P4 ;  /* 0x000000ffff0d7224 */ /* 0x100fe200020e0605 */
[C---:B------:R-:W-:Y:S01]  /*201e0*/  IADD3 R107, P1, R4.reuse, 0x4040, RZ ;  /* 0x00004040046b7810 */ /* 0x040fe20007f3e0ff */
[--C-:B------:R-:W-:Y:S01]  /*201f0*/  IMAD.X R15, RZ, RZ, R5.reuse, P3 ;  /* 0x000000ffff0f7224 */ /* 0x100fe200018e0605 */
[----:B------:R-:W-:Y:S01]  /*20200*/  IADD3 R109, P0, R4, 0x4060, RZ ;  /* 0x00004060046d7810 */ /* 0x000fe20007f1e0ff */
[--C-:B------:R-:W-:Y:S01]  /*20210*/  IMAD.X R25, RZ, RZ, R5.reuse, P2 ;  /* 0x000000ffff197224 */ /* 0x100fe200010e0605 */
[----:B------:R-:W-:Y:S01]  /*20220*/  LOP3.LUT R4, R7, R4, RZ, 0x3c, !PT ;  /* 0x0000000407047212 */ /* 0x000fe200078e3cff */
[--C-:B------:R-:W-:Y:S01]  /*20230*/  IMAD.X R27, RZ, RZ, R5.reuse, P1 ;  /* 0x000000ffff1b7224 */ /* 0x100fe200008e0605 */
[----:B------:R-:W-:Y:S01]  /*20240*/  LOP3.LUT R6, R35, 0x380, RZ, 0xc0, !PT ;  /* 0x0000038023067812 */ /* 0x000fe200078ec0ff */
[----:B------:R-:W-:Y:S01]  /*20250*/  IMAD.X R33, RZ, RZ, R5, P0 ;  /* 0x000000ffff217224 */ /* 0x000fe200000e0605 */
[----:B------:R-:W-:-:S02]  /*20260*/  LOP3.LUT R7, R10, 0x380, RZ, 0xc0, !PT ;  /* 0x000003800a077812 */ /* 0x000fc400078ec0ff */
[----:B------:R-:W-:Y:S02]  /*20270*/  SHF.R.U64 R6, R6, 0x3, RZ ;  /* 0x0000000306067819 */ /* 0x000fe400000012ff */
[----:B------:R-:W-:Y:S02]  /*20280*/  SHF.R.U64 R7, R7, 0x3, RZ ;  /* 0x0000000307077819 */ /* 0x000fe400000012ff */
[----:B------:R-:W-:Y:S02]  /*20290*/  LOP3.LUT R12, R101, 0x380, RZ, 0xc0, !PT ;  /* 0x00000380650c7812 */ /* 0x000fe400078ec0ff */
[----:B------:R-:W-:Y:S02]  /*202a0*/  LOP3.LUT R14, R103, 0x380, RZ, 0xc0, !PT ;  /* 0x00000380670e7812 */ /* 0x000fe400078ec0ff */
[----:B------:R-:W-:Y:S02]  /*202b0*/  LOP3.LUT R24, R105, 0x380, RZ, 0xc0, !PT ;  /* 0x0000038069187812 */ /* 0x000fe400078ec0ff */
[----:B------:R-:W-:-:S02]  /*202c0*/  LOP3.LUT R26, R107, 0x380, RZ, 0xc0, !PT ;  /* 0x000003806b1a7812 */ /* 0x000fc400078ec0ff */
[----:B-1----:R-:W-:Y:S02]  /*202d0*/  LOP3.LUT R28, R109, 0x380, RZ, 0xc0, !PT ;  /* 0x000003806d1c7812 */ /* 0x002fe400078ec0ff */
[----:B------:R-:W-:Y:S02]  /*202e0*/  IADD3.X R11, RZ, R5, RZ, P5, !PT ;  /* 0x00000005ff0b7210 */ /* 0x000fe40002ffe4ff */
[----:B------:R-:W-:Y:S02]  /*202f0*/  LOP3.LUT R8, R6, R35, RZ, 0x3c, !PT ;  /* 0x0000002306087212 */ /* 0x000fe400078e3cff */
[----:B------:R-:W-:Y:S02]  /*20300*/  LOP3.LUT R10, R7, R10, RZ, 0x3c, !PT ;  /* 0x0000000a070a7212 */ /* 0x000fe400078e3cff */
[----:B------:R-:W-:Y:S02]  /*20310*/  MOV R34, R4 ;  /* 0x0000000400227202 */ /* 0x000fe40000000f00 */
[----:B------:R-:W-:-:S02]  /*20320*/  SHF.R.U64 R12, R12, 0x3, RZ ;  /* 0x000000030c0c7819 */ /* 0x000fc400000012ff */
[----:B------:R-:W-:Y:S02]  /*20330*/  SHF.R.U64 R14, R14, 0x3, RZ ;  /* 0x000000030e0e7819 */ /* 0x000fe400000012ff */
[----:B------:R-:W-:Y:S02]  /*20340*/  F2FP.F16.F32.PACK_AB R4, R21, R20 ;  /* 0x000000141504723e */ /* 0x000fe400000000ff */
[----:B------:R-:W-:Y:S02]  /*20350*/  F2FP.F16.F32.PACK_AB R5, R95, R94 ;  /* 0x0000005e5f05723e */ /* 0x000fe400000000ff */
[----:B------:R-:W-:Y:S02]  /*20360*/  F2FP.F16.F32.PACK_AB R6, R89, R88 ;  /* 0x000000585906723e */ /* 0x000fe400000000ff */
[----:B------:R-:W-:Y:S02]  /*20370*/  F2FP.F16.F32.PACK_AB R7, R97, R96 ;  /* 0x000000606107723e */ /* 0x000fe400000000ff */
[----:B------:R-:W-:-:S02]  /*20380*/  SHF.R.U64 R24, R24, 0x3, RZ ;  /* 0x0000000318187819 */ /* 0x000fc400000012ff */
[----:B------:R-:W-:Y:S01]  /*20390*/  SHF.R.U64 R26, R26, 0x3, RZ ;  /* 0x000000031a1a7819 */ /* 0x000fe200000012ff */
[----:B------:R1:W-:Y:S01]  /*203a0*/  STSM.16.M88.4 [R34], R4 ;  /* 0x0000000422007844 */ /* 0x0003e20000000200 */
[----:B------:R-:W-:Y:S02]  /*203b0*/  SHF.R.U64 R28, R28, 0x3, RZ ;  /* 0x000000031c1c7819 */ /* 0x000fe400000012ff */
[----:B------:R-:W-:Y:S02]  /*203c0*/  LOP3.LUT R12, R12, R101, RZ, 0x3c, !PT ;  /* 0x000000650c0c7212 */ /* 0x000fe400078e3cff */
[----:B------:R-:W-:Y:S01]  /*203d0*/  LOP3.LUT R14, R14, R103, RZ, 0x3c, !PT ;  /* 0x000000670e0e7212 */ /* 0x000fe200078e3cff */
[----:B------:R-:W2:Y:S01]  /*203e0*/  LDC.64 R100, c[0x0][0xc00] ;  /* 0x00030000ff647b82 */ /* 0x000ea20000000a00 */
[----:B------:R-:W-:Y:S02]  /*203f0*/  LOP3.LUT R24, R24, R105, RZ, 0x3c, !PT ;  /* 0x0000006918187212 */ /* 0x000fe400078e3cff */
[----:B------:R-:W-:-:S02]  /*20400*/  LOP3.LUT R26, R26, R107, RZ, 0x3c, !PT ;  /* 0x0000006b1a1a7212 */ /* 0x000fc400078e3cff */
[----:B------:R-:W-:Y:S02]  /*20410*/  LOP3.LUT R32, R28, R109, RZ, 0x3c, !PT ;  /* 0x0000006d1c207212 */ /* 0x000fe400078e3cff */
[----:B------:R-:W-:Y:S02]  /*20420*/  MOV R107, R8 ;  /* 0x00000008006b7202 */ /* 0x000fe40000000f00 */
[----:B------:R-:W-:Y:S02]  /*20430*/  MOV R106, R10 ;  /* 0x0000000a006a7202 */ /* 0x000fe40000000f00 */
[----:B-1----:R-:W-:Y:S02]  /*20440*/  F2FP.F16.F32.PACK_AB R4, R91, R90 ;  /* 0x0000005a5b04723e */ /* 0x002fe400000000ff */
[----:B------:R-:W-:Y:S02]  /*20450*/  F2FP.F16.F32.PACK_AB R5, R99, R98 ;  /* 0x000000626305723e */ /* 0x000fe400000000ff */
[----:B------:R-:W-:-:S02]  /*20460*/  F2FP.F16.F32.PACK_AB R6, R37, R36 ;  /* 0x000000242506723e */ /* 0x000fc400000000ff */
[----:B------:R-:W-:Y:S02]  /*20470*/  F2FP.F16.F32.PACK_AB R7, R39, R38 ;  /* 0x000000262707723e */ /* 0x000fe400000000ff */
[----:B------:R-:W-:Y:S02]  /*20480*/  F2FP.F16.F32.PACK_AB R8, R41, R40 ;  /* 0x000000282908723e */ /* 0x000fe400000000ff */
[----:B------:R-:W-:Y:S01]  /*20490*/  F2FP.F16.F32.PACK_AB R9, R43, R42 ;  /* 0x0000002a2b09723e */ /* 0x000fe200000000ff */
[----:B------:R1:W-:Y:S01]  /*204a0*/  STSM.16.M88.4 [R107], R4 ;  /* 0x000000046b007844 */ /* 0x0003e20000000200 */
[----:B------:R-:W-:Y:S02]  /*204b0*/  F2FP.F16.F32.PACK_AB R10, R45, R44 ;  /* 0x0000002c2d0a723e */ /* 0x000fe400000000ff */
[----:B------:R-:W-:Y:S02]  /*204c0*/  F2FP.F16.F32.PACK_AB R11, R47, R46 ;  /* 0x0000002e2f0b723e */ /* 0x000fe400000000ff */
[----:B------:R-:W-:-:S02]  /*204d0*/  MOV R105, R12 ;  /* 0x0000000c00697202 */ /* 0x000fc40000000f00 */
[----:B------:R-:W-:Y:S01]  /*204e0*/  MOV R28, R14 ;  /* 0x0000000e001c7202 */ /* 0x000fe20000000f00 */
[----:B------:R-:W-:Y:S01]  /*204f0*/  STSM.16.M88.4 [R106], R8 ;  /* 0x000000086a007844 */ /* 0x000fe20000000200 */
[----:B------:R-:W-:Y:S02]  /*20500*/  MOV R104, R24 ;  /* 0x0000001800687202 */ /* 0x000fe40000000f00 */
[----:B------:R-:W-:Y:S02]  /*20510*/  MOV R103, R26 ;  /* 0x0000001a00677202 */ /* 0x000fe40000000f00 */
[----:B------:R-:W-:Y:S02]  /*20520*/  F2FP.F16.F32.PACK_AB R12, R49, R48 ;  /* 0x00000030310c723e */ /* 0x000fe400000000ff */
        /* <DEDUP_REMOVED lines=9> */
[----:B------:R-:W-:Y:S01]  /*205c0*/  F2FP.F16.F32.PACK_AB R32, R65, R64 ;  /* 0x000000404120723e */ /* 0x000fe200000000ff */
[----:B------:R3:W-:Y:S01]  /*205d0*/  STSM.16.M88.4 [R28], R24 ;  /* 0x000000181c007844 */ /* 0x0007e20000000200 */
[----:B------:R-:W-:Y:S02]  /*205e0*/  F2FP.F16.F32.PACK_AB R33, R67, R66 ;  /* 0x000000424321723e */ /* 0x000fe400000000ff */
[----:B------:R-:W-:Y:S02]  /*205f0*/  F2FP.F16.F32.PACK_AB R34, R69, R68 ;  /* 0x000000444522723e */ /* 0x000fe400000000ff */
[----:B------:R-:W-:Y:S02]  /*20600*/  F2FP.F16.F32.PACK_AB R35, R71, R70 ;  /* 0x000000464723723e */ /* 0x000fe400000000ff */
[----:B-1----:R-:W-:Y:S01]  /*20610*/  F2FP.F16.F32.PACK_AB R4, R93, R92 ;  /* 0x0000005c5d04723e */ /* 0x002fe200000000ff */
[----:B--2---:R-:W-:Y:S01]  /*20620*/  IMAD.WIDE R12, R187, 0x4, R100 ;  /* 0x00000004bb0c7825 */ /* 0x004fe200078e0264 */
[----:B------:R-:W-:Y:S01]  /*20630*/  F2FP.F16.F32.PACK_AB R5, R75, R74 ;  /* 0x0000004a4b05723e */ /* 0x000fe200000000ff */
[----:B------:R-:W-:Y:S01]  /*20640*/  STSM.16.M88.4 [R104], R32 ;  /* 0x0000002068007844 */ /* 0x000fe20000000200 */
[----:B------:R-:W-:Y:S01]  /*20650*/  F2FP.F16.F32.PACK_AB R6, R77, R76 ;  /* 0x0000004c4d06723e */ /* 0x000fe200000000ff */
[----:B------:R-:W1:Y:S01]  /*20660*/  LDC R101, c[0x0][0xbe8] ;  /* 0x0002fa00ff657b82 */ /* 0x000e620000000800 */
[----:B------:R-:W-:-:S02]  /*20670*/  F2FP.F16.F32.PACK_AB R7, R79, R78 ;  /* 0x0000004e4f07723e */ /* 0x000fc400000000ff */
[----:B------:R-:W-:Y:S01]  /*20680*/  F2FP.F16.F32.PACK_AB R8, R81, R80 ;  /* 0x000000505108723e */ /* 0x000fe200000000ff */
[----:B---3--:R-:W-:Y:S01]  /*20690*/  IMAD.MOV.U32 R28, RZ, RZ, RZ ;  /* 0x000000ffff1c7224 */ /* 0x008fe200078e00ff */
[----:B------:R-:W-:Y:S01]  /*206a0*/  F2FP.F16.F32.PACK_AB R9, R83, R82 ;  /* 0x000000525309723e */ /* 0x000fe200000000ff */
[----:B------:R2:W-:Y:S01]  /*206b0*/  STSM.16.M88.4 [R103], R4 ;  /* 0x0000000467007844 */ /* 0x0005e20000000200 */
[----:B------:R-:W-:Y:S02]  /*206c0*/  F2FP.F16.F32.PACK_AB R10, R85, R84 ;  /* 0x00000054550a723e */ /* 0x000fe400000000ff */
[----:B------:R-:W-:Y:S01]  /*206d0*/  F2FP.F16.F32.PACK_AB R11, R87, R86 ;  /* 0x00000056570b723e */ /* 0x000fe200000000ff */
[----:B------:R-:W3:Y:S01]  /*206e0*/  LDC.64 R14, c[0x0][0xba8] ;  /* 0x0002ea00ff0e7b82 */ /* 0x000ee20000000a00 */
[----:B------:R-:W-:-:S03]  /*206f0*/  ISETP.NE.U32.AND P0, PT, RZ, UR4, PT ;  /* 0x00000004ff007c0c */ /* 0x000fc6000bf05070 */
[----:B------:R4:W-:Y:S04]  /*20700*/  STSM.16.M88.4 [R102], R8 ;  /* 0x0000000866007844 */ /* 0x0009e80000000200 */
[----:B------:R-:W-:Y:S01]  /*20710*/  BAR.SYNC.DEFER_BLOCKING 0x1, 0x100 ;  /* 0x0044000000007b1d */ /* 0x000fe20000010000 */
[----:B------:R-:W-:-:S13]  /*20720*/  ISETP.NE.AND.EX P0, PT, RZ, UR5, PT, P0 ;  /* 0x00000005ff007c0c */ /* 0x000fda000bf05300 */
[----:B------:R-:W3:Y:S01]  /*20730*/  @P0 LDG.E R28, desc[UR46][R12.64] ;  /* 0x0000002e0c1c0981 */ /* 0x000ee2000c1e1900 */
[----:B------:R-:W-:Y:S01]  /*20740*/  ISETP.NE.U32.AND P1, PT, RZ, UR6, PT ;  /* 0x00000006ff007c0c */ /* 0x000fe2000bf25070 */
[----:B------:R-:W-:Y:S01]  /*20750*/  ULDC UR6, c[0x0][0xa88] ;  /* 0x0002a20000067ab9 */ /* 0x000fe20000000800 */
[C---:B------:R-:W-:Y:S02]  /*20760*/  ISETP.NE.AND P2, PT, R186.reuse, RZ, PT ;  /* 0x000000ffba00720c */ /* 0x040fe40003f45270 */
[----:B------:R-:W-:Y:S01]  /*20770*/  MOV R100, UR6 ;  /* 0x0000000600647c02 */ /* 0x000fe20008000f00 */
[----:B------:R-:W-:Y:S01]  /*20780*/  ULDC UR6, c[0x0][0xad4] ;  /* 0x0002b50000067ab9 */ /* 0x000fe20000000800 */
[----:B------:R-:W-:Y:S02]  /*20790*/  ISETP.NE.AND.EX P1, PT, RZ, UR7, PT, P1 ;  /* 0x00000007ff007c0c */ /* 0x000fe4000bf25310 */
[----:B------:R-:W-:Y:S01]  /*207a0*/  SEL R186, R186, UR6, P2 ;  /* 0x00000006baba7c07 */ /* 0x000fe20009000000 */
[----:B------:R-:W-:-:S03]  /*207b0*/  IMAD.MOV.U32 R26, RZ, RZ, 0x9b8 ;  /* 0x000009b8ff1a7424 */ /* 0x000fc600078e00ff */
[----:B------:R-:W-:-:S04]  /*207c0*/  ISETP.GT.AND P3, PT, R186, 0x1, PT ;  /* 0x00000001ba00780c */ /* 0x000fc80003f64270 */
[----:B------:R-:W-:-:S03]  /*207d0*/  SEL R26, R26, 0x978, P3 ;  /* 0x000009781a1a7807 */ /* 0x000fc60001800000 */
[----:B--2---:R-:W2:Y:S08]  /*207e0*/  @P1 LDC.64 R4, c[0x0][0xc08] ;  /* 0x00030200ff041b82 */ /* 0x004eb00000000a00 */
[----:B------:R-:W0:Y:S08]  /*207f0*/  LDC.64 R6, c[0x0][R26+0x220] ;  /* 0x000088001a067b82 */ /* 0x000e300000000a00 */
[----:B----4-:R-:W4:Y:S01]  /*20800*/  LDC.64 R8, c[0x0][R26+0x218] ;  /* 0x000086001a087b82 */ /* 0x010f220000000a00 */
[----:B-1----:R-:W-:-:S07]  /*20810*/  ISETP.NE.AND P4, PT, R101, 0x1, PT ;  /* 0x000000016500780c */ /* 0x002fce0003f85270 */
[----:B------:R-:W1:Y:S01]  /*20820*/  LDC.64 R10, c[0x0][R26+0x228] ;  /* 0x00008a001a0a7b82 */ /* 0x000e620000000a00 */
[----:B--2---:R-:W-:-:S05]  /*20830*/  @P1 IMAD.WIDE R4, R187, 0x4, R4 ;  /* 0x00000004bb041825 */ /* 0x004fca00078e0204 */
[----:B------:R2:W5:Y:S01]  /*20840*/  @P1 LDG.E R100, desc[UR46][R4.64] ;  /* 0x0000002e04641981 */ /* 0x000562000c1e1900 */
[----:B------:R-:W-:Y:S01]  /*20850*/  ISETP.NE.U32.AND P2, PT, RZ, UR4, PT ;  /* 0x00000004ff007c0c */ /* 0x000fe2000bf45070 */
[----:B------:R-:W1:Y:S01]  /*20860*/  @P4 LDC R35, c[0x0][0xbec] ;  /* 0x0002fb00ff234b82 */ /* 0x000e620000000800 */
[----:B------:R-:W-:Y:S02]  /*20870*/  SHF.R.S32.HI R24, RZ, 0x1f, R187 ;  /* 0x0000001fff187819 */ /* 0x000fe400000114bb */
[----:B------:R-:W-:-:S04]  /*20880*/  ISETP.NE.AND.EX P2, PT, RZ, UR5, PT, P2 ;  /* 0x00000005ff007c0c */ /* 0x000fc8000bf45320 */
[----:B------:R-:W-:Y:S01]  /*20890*/  SEL R102, R187, RZ, !P2 ;  /* 0x000000ffbb667207 */ /* 0x000fe20005000000 */
[----:B--2---:R-:W2:Y:S01]  /*208a0*/  LDC.64 R4, c[0x0][R26+0x210] ;  /* 0x000084001a047b82 */ /* 0x004ea20000000a00 */
[----:B------:R-:W-:Y:S01]  /*208b0*/  SEL R25, R24, RZ, !P2 ;  /* 0x000000ff18197207 */ /* 0x000fe20005000000 */
[----:B------:R-:W-:-:S06]  /*208c0*/  IMAD.IADD R24, R181, 0x1, R178 ;  /* 0x00000001b5187824 */ /* 0x000fcc00078e02b2 */
[----:B------:R-:W2:Y:S01]  /*208d0*/  @P4 LDC R105, c[0x0][0xbf0] ;  /* 0x0002fc00ff694b82 */ /* 0x000ea20000000800 */
[----:B0-----:R-:W-:-:S07]  /*208e0*/  IMAD R7, R7, R102, RZ ;  /* 0x0000006607077224 */ /* 0x001fce00078e02ff */
[----:B---3--:R-:W0:Y:S01]  /*208f0*/  @!P3 LDC R14, c[0x0][0xb50] ;  /* 0x0002d400ff0ebb82 */ /* 0x008e220000000800 */
[----:B------:R-:W-:Y:S01]  /*20900*/  IMAD R33, R6, R25, R7 ;  /* 0x0000001906217224 */ /* 0x000fe200078e0207 */
[----:B------:R-:W-:Y:S01]  /*20910*/  SEL R25, R190, RZ, P3 ;  /* 0x000000ffbe197207 */ /* 0x000fe20001800000 */
[----:B------:R-:W-:-:S05]  /*20920*/  IMAD.WIDE.U32 R6, R6, R102, RZ ;  /* 0x0000006606067225 */ /* 0x000fca00078e00ff */
[----:B------:R-:W3:Y:S01]  /*20930*/  @!P3 LDC R15, c[0x0][0xb54] ;  /* 0x0002d500ff0fbb82 */ /* 0x000ee20000000800 */
[-C--:B----4-:R-:W-:Y:S02]  /*20940*/  IMAD R27, R9, R183.reuse, RZ ;  /* 0x000000b7091b7224 */ /* 0x090fe400078e02ff */
[----:B------:R-:W-:-:S04]  /*20950*/  IMAD.WIDE.U32 R8, R8, R183, RZ ;  /* 0x000000b708087225 */ /* 0x000fc800078e00ff */
[----:B------:R-:W-:Y:S02]  /*20960*/  IMAD.IADD R32, R9, 0x1, R27 ;  /* 0x0000000109207824 */ /* 0x000fe400078e021b */
[----:B------:R-:W-:Y:S02]  /*20970*/  IMAD.IADD R9, R7, 0x1, R33 ;  /* 0x0000000107097824 */ /* 0x000fe400078e0221 */
[----:B------:R-:W-:Y:S02]  /*20980*/  IMAD.MOV.U32 R7, RZ, RZ, R24 ;  /* 0x000000ffff077224 */ /* 0x000fe400078e0018 */
[-C--:B-1----:R-:W-:Y:S02]  /*20990*/  IMAD R27, R11, R25.reuse, RZ ;  /* 0x000000190b1b7224 */ /* 0x082fe400078e02ff */
[----:B------:R-:W-:-:S05]  /*209a0*/  IMAD.WIDE.U32 R10, R10, R25, RZ ;  /* 0x000000190a0a7225 */ /* 0x000fca00078e00ff */
[----:B------:R-:W-:Y:S02]  /*209b0*/  IADD3 R27, R11, R27, RZ ;  /* 0x0000001b0b1b7210 */ /* 0x000fe40007ffe0ff */
[--C-:B------:R-:W-:Y:S01]  /*209c0*/  IADD3 R8, P2, P5, R6, R8, R28.reuse ;  /* 0x0000000806087210 */ /* 0x100fe20007d5e01c */
[----:B------:R-:W-:Y:S01]  /*209d0*/  @P4 IMAD.HI.U32 R6, R24, R35, RZ ;  /* 0x0000002318064227 */ /* 0x000fe200078e00ff */
[----:B------:R-:W-:-:S04]  /*209e0*/  SHF.R.S32.HI R103, RZ, 0x1f, R28 ;  /* 0x0000001fff677819 */ /* 0x000fc8000001141c */
[----:B--2---:R-:W-:Y:S02]  /*209f0*/  @P4 SHF.R.U32.HI R7, RZ, R105, R6 ;  /* 0x00000069ff074219 */ /* 0x004fe40000011606 */
[----:B------:R-:W-:Y:S02]  /*20a00*/  IADD3.X R9, R9, R32, R103, P2, P5 ;  /* 0x0000002009097210 */ /* 0x000fe400017ea467 */
[----:B------:R-:W-:Y:S01]  /*20a10*/  IADD3 R10, P2, P5, R7, R8, R10 ;  /* 0x00000008070a7210 */ /* 0x000fe20007d5e00a */
[--C-:B------:R-:W-:Y:S01]  /*20a20*/  IMAD.MOV R25, RZ, RZ, -R7.reuse ;  /* 0x000000ffff197224 */ /* 0x100fe200078e0a07 */
[----:B------:R-:W-:-:S03]  /*20a30*/  SHF.R.S32.HI R6, RZ, 0x1f, R7 ;  /* 0x0000001fff067819 */ /* 0x000fc60000011407 */
[----:B------:R-:W-:Y:S01]  /*20a40*/  IMAD R7, R101, R25, R24 ;  /* 0x0000001965077224 */ /* 0x000fe200078e0218 */
[----:B------:R-:W-:-:S03]  /*20a50*/  IADD3.X R11, R6, R9, R27, P2, P5 ;  /* 0x00000009060b7210 */ /* 0x000fc600017ea41b */
[-C--:B------:R-:W-:Y:S01]  /*20a60*/  IMAD R5, R5, R7.reuse, RZ ;  /* 0x0000000705057224 */ /* 0x080fe200078e02ff */
[----:B------:R-:W-:Y:S01]  /*20a70*/  SHF.R.S32.HI R9, RZ, 0x1f, R7 ;  /* 0x0000001fff097819 */ /* 0x000fe20000011407 */
[----:B------:R-:W-:-:S04]  /*20a80*/  IMAD.WIDE.U32 R10, R4, R7, R10 ;  /* 0x00000007040a7225 */ /* 0x000fc800078e000a */
[----:B------:R-:W-:Y:S01]  /*20a90*/  IMAD R5, R4, R9, R5 ;  /* 0x0000000904057224 */ /* 0x000fe200078e0205 */
[----:B0-----:R-:W-:-:S03]  /*20aa0*/  LEA R14, P2, R10, R14, 0x2 ;  /* 0x0000000e0a0e7211 */ /* 0x001fc600078410ff */
[----:B------:R-:W-:-:S05]  /*20ab0*/  IMAD.IADD R4, R11, 0x1, R5 ;  /* 0x000000010b047824 */ /* 0x000fca00078e0205 */
[----:B---3--:R-:W-:Y:S01]  /*20ac0*/  LEA.HI.X R15, R10, R15, R4, 0x2, P2 ;  /* 0x0000000f0a0f7211 */ /* 0x008fe200010f1404 */
[----:B------:R-:W-:Y:S06]  /*20ad0*/  @P1 BRA `(.L_x_1722) ;  /* 0x0000000000101947 */ /* 0x000fec0003800000 */
[----:B------:R-:W-:Y:S05]  /*20ae0*/  @!P0 BRA `(.L_x_1722) ;  /* 0x00000000000c8947 */ /* 0x000fea0003800000 */
[----:B------:R-:W2:Y:S04]  /*20af0*/  LDG.E R5, desc[UR46][R12.64] ;  /* 0x0000002e0c057981 */ /* 0x000ea8000c1e1900 */
[----:B-----5:R-:W2:Y:S02]  /*20b00*/  LDG.E R100, desc[UR46][R12.64+0x4] ;  /* 0x0000042e0c647981 */ /* 0x020ea4000c1e1900 */
[----:B--2---:R-:W-:-:S07]  /*20b10*/  IMAD.IADD R100, R100, 0x1, -R5 ;  /* 0x0000000164647824 */ /* 0x004fce00078e0a05 */
.L_x_1722:
[----:B------:R-:W2:Y:S01]  /*20b20*/  LDL R8, [R1+0x84] ;  /* 0x0000840001087983 */ /* 0x000ea20000100800 */
[----:B-----5:R-:W-:Y:S01]  /*20b30*/  IMAD R100, R100, R101, RZ ;  /* 0x0000006564647224 */ /* 0x020fe200078e02ff */
[----:B------:R-:W-:Y:S02]  /*20b40*/  LOP3.LUT P0, RZ, R230, 0x3, RZ, 0xc0, !PT ;  /* 0x00000003e6ff7812 */ /* 0x000fe4000780c0ff */
[----:B------:R-:W-:Y:S04]  /*20b50*/  SHFL.IDX PT, R4, R14, RZ, 0x1c1f ;  /* 0x001c1fff0e047589 */ /* 0x000fe800000e0000 */
[----:B------:R-:W0:Y:S04]  /*20b60*/  SHFL.IDX PT, R5, R15, RZ, 0x1c1f ;  /* 0x001c1fff0f057589 */ /* 0x000e2800000e0000 */
[----:B------:R-:W-:Y:S04]  /*20b70*/  SHFL.IDX PT, R6, R14, 0x1, 0x1c1f ;  /* 0x003c1f000e067f89 */ /* 0x000fe800000e0000 */
[----:B------:R-:W1:Y:S01]  /*20b80*/  SHFL.IDX PT, R7, R15, 0x1, 0x1c1f ;  /* 0x003c1f000f077f89 */ /* 0x000e6200000e0000 */
[----:B--2---:R-:W-:-:S04]  /*20b90*/  IMAD.IADD R9, R8, 0x1, R178 ;  /* 0x0000000108097824 */ /* 0x004fc800078e02b2 */
[C---:B------:R-:W-:Y:S01]  /*20ba0*/  VIADD R12, R9.reuse, 0x8 ;  /* 0x00000008090c7836 */ /* 0x040fe20000000000 */
[----:B------:R-:W-:-:S04]  /*20bb0*/  ISETP.GE.OR P1, PT, R9, R100, P0 ;  /* 0x000000640900720c */ /* 0x000fc80000726670 */
[----:B------:R-:W-:-:S09]  /*20bc0*/  ISETP.GE.OR P0, PT, R12, R100, P0 ;  /* 0x000000640c00720c */ /* 0x000fd20000706670 */
        /* <DEDUP_REMOVED lines=16> */
[----:B------:R-:W-:Y:S01]  /*20cd0*/  IADD3 R33, P2, R72, 0x4000, RZ ;  /* 0x0000400048217810 */ /* 0x000fe20007f5e0ff */
[----:B------:R-:W-:Y:S01]  /*20ce0*/  ULDC.64 UR4, c[0x0][0xae8] ;  /* 0x0002ba0000047ab9 */ /* 0x000fe20000000a00 */
[----:B------:R-:W-:Y:S01]  /*20cf0*/  LOP3.LUT R8, R8, R9, RZ, 0x3c, !PT ;  /* 0x0000000908087212 */ /* 0x000fe200078e3cff */
[----:B------:R-:W-:Y:S01]  /*20d00*/  IMAD.X R9, RZ, RZ, R73, P6 ;  /* 0x000000ffff097224 */ /* 0x000fe200030e0649 */
[C---:B------:R-:W-:Y:S01]  /*20d10*/  IADD3 R3, P6, R72.reuse, 0x7000, RZ ;  /* 0x0000700048037810 */ /* 0x040fe20007fde0ff */
[----:B------:R-:W-:Y:S01]  /*20d20*/  IMAD.IADD R21, R21, 0x1, R103 ;  /* 0x0000000115157824 */ /* 0x000fe200078e0267 */
[----:B------:R-:W-:-:S02]  /*20d30*/  IADD3 R37, P1, R72, 0x5000, RZ ;  /* 0x0000500048257810 */ /* 0x000fc40007f3e0ff */
[----:B------:R-:W-:Y:S02]  /*20d40*/  LOP3.LUT R0, R3, 0x380, RZ, 0xc0, !PT ;  /* 0x0000038003007812 */ /* 0x000fe400078ec0ff */
[----:B------:R-:W-:Y:S01]  /*20d50*/  IADD3 R41, P0, R72, 0x6000, RZ ;  /* 0x0000600048297810 */ /* 0x000fe20007f1e0ff */
[----:B------:R-:W-:Y:S01]  /*20d60*/  IMAD.X R45, RZ, RZ, R73, P6 ;  /* 0x000000ffff2d7224 */ /* 0x000fe200030e0649 */
[----:B------:R-:W-:Y:S01]  /*20d70*/  SHF.R.U64 R0, R0, 0x3, RZ ;  /* 0x0000000300007819 */ /* 0x000fe200000012ff */
[----:B------:R-:W-:Y:S01]  /*20d80*/  IMAD.WIDE.U32 R20, R183, UR4, R20 ;  /* 0x00000004b7147c25 */ /* 0x000fe2000f8e0014 */
[----:B------:R-:W-:Y:S01]  /*20d90*/  LOP3.LUT R12, R13, 0x380, RZ, 0xc0, !PT ;  /* 0x000003800d0c7812 */ /* 0x000fe200078ec0ff */
[----:B------:R-:W5:Y:S01]  /*20da0*/  LD.E.128 R8, desc[UR46][R8.64] ;  /* 0x0000002e08087980 */ /* 0x000f62000c101d00 */
[----:B------:R-:W-:Y:S02]  /*20db0*/  LOP3.LUT R44, R0, R3, RZ, 0x3c, !PT ;  /* 0x00000003002c7212 */ /* 0x000fe400078e3cff */
[----:B------:R-:W-:-:S02]  /*20dc0*/  LEA R3, R185, R209, 0x5 ;  /* 0x000000d1b9037211 */ /* 0x000fc400078e28ff */
[----:B------:R-:W-:Y:S02]  /*20dd0*/  LOP3.LUT R24, R25, 0x380, RZ, 0xc0, !PT ;  /* 0x0000038019187812 */ /* 0x000fe400078ec0ff */
[----:B------:R-:W-:Y:S01]  /*20de0*/  LOP3.LUT R32, R33, 0x380, RZ, 0xc0, !PT ;  /* 0x0000038021207812 */ /* 0x000fe200078ec0ff */
[----:B------:R-:W-:Y:S01]  /*20df0*/  IMAD.IADD R48, R178, 0x1, R3 ;  /* 0x00000001b2307824 */ /* 0x000fe200078e0203 */
[----:B------:R-:W-:Y:S02]  /*20e00*/  LOP3.LUT R36, R37, 0x380, RZ, 0xc0, !PT ;  /* 0x0000038025247812 */ /* 0x000fe400078ec0ff */
[----:B------:R-:W-:Y:S01]  /*20e10*/  LOP3.LUT R40, R41, 0x380, RZ, 0xc0, !PT ;  /* 0x0000038029287812 */ /* 0x000fe200078ec0ff */
[----:B0-----:R-:W-:Y:S01]  /*20e20*/  @P4 IMAD.HI.U32 R0, R48, R51, RZ ;  /* 0x0000003330004227 */ /* 0x001fe200078e00ff */
[----:B------:R-:W-:Y:S01]  /*20e30*/  SHF.R.S32.HI R49, RZ, 0x1f, R102 ;  /* 0x0000001fff317819 */ /* 0x000fe20000011466 */
[----:B------:R-:W5:Y:S01]  /*20e40*/  LD.E.128 R44, desc[UR46][R44.64] ;  /* 0x0000002e2c2c7980 */ /* 0x000f62000c101d00 */
[----:B------:R-:W-:Y:S01]  /*20e50*/  LOP3.LUT R5, R72, 0x380, RZ, 0xc0, !PT ;  /* 0x0000038048057812 */ /* 0x000fe200078ec0ff */
[----:B------:R-:W-:Y:S01]  /*20e60*/  IMAD R21, R183, UR5, R21 ;  /* 0x00000005b7157c24 */ /* 0x000fe2000f8e0215 */
[----:B------:R-:W-:Y:S01]  /*20e70*/  ULDC.64 UR4, c[0x0][0xaf0] ;  /* 0x0002bc0000047ab9 */ /* 0x000fe20000000a00 */
[----:B------:R-:W-:Y:S01]  /*20e80*/  IMAD.MOV.U32 R3, RZ, RZ, R48 ;  /* 0x000000ffff037224 */ /* 0x000fe200078e0030 */
[----:B-1----:R-:W-:Y:S01]  /*20e90*/  @P4 SHF.R.U32.HI R3, RZ, R53, R0 ;  /* 0x00000035ff034219 */ /* 0x002fe20000011600 */
[----:B------:R-:W-:Y:S01]  /*20ea0*/  IMAD R49, R49, UR4, RZ ;  /* 0x0000000431317c24 */ /* 0x000fe2000f8e02ff */
[----:B------:R-:W-:-:S02]  /*20eb0*/  SHF.R.U64 R12, R12, 0x3, RZ ;  /* 0x000000030c0c7819 */ /* 0x000fc400000012ff */
[----:B------:R-:W-:Y:S02]  /*20ec0*/  SHF.R.U64 R24, R24, 0x3, RZ ;  /* 0x0000000318187819 */ /* 0x000fe400000012ff */
[----:B------:R-:W-:Y:S02]  /*20ed0*/  SHF.R.U64 R32, R32, 0x3, RZ ;  /* 0x0000000320207819 */ /* 0x000fe400000012ff */
[----:B------:R-:W-:Y:S02]  /*20ee0*/  SHF.R.U64 R36, R36, 0x3, RZ ;  /* 0x0000000324247819 */ /* 0x000fe400000012ff */
[----:B------:R-:W-:Y:S02]  /*20ef0*/  SHF.R.U64 R40, R40, 0x3, RZ ;  /* 0x0000000328287819 */ /* 0x000fe400000012ff */
[----:B------:R-:W-:Y:S01]  /*20f00*/  SHF.R.U64 R5, R5, 0x3, RZ ;  /* 0x0000000305057819 */ /* 0x000fe200000012ff */
[--C-:B------:R-:W-:Y:S01]  /*20f10*/  IMAD.MOV R28, RZ, RZ, -R3.reuse ;  /* 0x000000ffff1c7224 */ /* 0x100fe200078e0a03 */
[----:B------:R-:W-:Y:S01]  /*20f20*/  SHF.R.S32.HI R0, RZ, 0x1f, R3 ;  /* 0x0000001fff007819 */ /* 0x000fe20000011403 */
[----:B------:R-:W-:Y:S01]  /*20f30*/  IMAD R49, R102, UR5, R49 ;  /* 0x0000000566317c24 */ /* 0x000fe2000f8e0231 */
[----:B------:R-:W-:Y:S01]  /*20f40*/  LOP3.LUT R12, R12, R13, RZ, 0x3c, !PT ;  /* 0x0000000d0c0c7212 */ /* 0x000fe200078e3cff */
[----:B------:R-:W-:Y:S01]  /*20f50*/  IMAD.WIDE.U32 R20, R102, UR4, R20 ;  /* 0x0000000466147c25 */ /* 0x000fe2000f8e0014 */
[----:B------:R-:W-:Y:S01]  /*20f60*/  LOP3.LUT R24, R24, R25, RZ, 0x3c, !PT ;  /* 0x0000001918187212 */ /* 0x000fe200078e3cff */
[----:B------:R-:W-:Y:S01]  /*20f70*/  ULDC.64 UR4, c[0x0][0xae0] ;  /* 0x0002b80000047ab9 */ /* 0x000fe20000000a00 */
[----:B------:R-:W-:Y:S01]  /*20f80*/  LOP3.LUT R32, R32, R33, RZ, 0x3c, !PT ;  /* 0x0000002120207212 */ /* 0x000fe200078e3cff */
[--C-:B------:R-:W-:Y:S01]  /*20f90*/  IMAD.X R25, RZ, RZ, R73.reuse, P3 ;  /* 0x000000ffff197224 */ /* 0x100fe200018e0649 */
[----:B------:R-:W-:Y:S01]  /*20fa0*/  LOP3.LUT R36, R36, R37, RZ, 0x3c, !PT ;  /* 0x0000002524247212 */ /* 0x000fe200078e3cff */
[--C-:B------:R-:W-:Y:S01]  /*20fb0*/  IMAD.X R33, RZ, RZ, R73.reuse, P2 ;  /* 0x000000ffff217224 */ /* 0x100fe200010e0649 */
[----:B------:R-:W-:Y:S01]  /*20fc0*/  LOP3.LUT R40, R40, R41, RZ, 0x3c, !PT ;  /* 0x0000002928287212 */ /* 0x000fe200078e3cff */
[--C-:B------:R-:W-:Y:S01]  /*20fd0*/  IMAD.X R37, RZ, RZ, R73.reuse, P1 ;  /* 0x000000ffff257224 */ /* 0x100fe200008e0649 */
[----:B------:R-:W-:Y:S01]  /*20fe0*/  IADD3.X R13, RZ, R73, RZ, P5, !PT ;  /* 0x00000049ff0d7210 */ /* 0x000fe20002ffe4ff */
[----:B------:R-:W-:Y:S01]  /*20ff0*/  IMAD.X R41, RZ, RZ, R73, P0 ;  /* 0x000000ffff297224 */ /* 0x000fe200000e0649 */
[----:B------:R-:W-:Y:S01]  /*21000*/  LOP3.LUT R72, R5, R72, RZ, 0x3c, !PT ;  /* 0x0000004805487212 */ /* 0x000fe200078e3cff */
[----:B------:R-:W-:Y:S01]  /*21010*/  IMAD R0, R0, UR4, RZ ;  /* 0x0000000400007c24 */ /* 0x000fe2000f8e02ff */
[----:B------:R-:W5:Y:S01]  /*21020*/  LD.E.128 R24, desc[UR46][R24.64] ;  /* 0x0000002e18187980 */ /* 0x000f62000c101d00 */
[----:B------:R-:W-:-:S02]  /*21030*/  IMAD R101, R101, R28, R48 ;  /* 0x0000001c65657224 */ /* 0x000fc400078e0230 */
[----:B------:R-:W-:Y:S01]  /*21040*/  IMAD.IADD R21, R21, 0x1, R49 ;  /* 0x0000000115157824 */ /* 0x000fe200078e0231 */
[----:B------:R0:W5:Y:S01]  /*21050*/  LD.E.128 R4, desc[UR46][R72.64] ;  /* 0x0000002e48047980 */ /* 0x000162000c101d00 */
[C---:B------:R-:W-:Y:S01]  /*21060*/  IMAD R49, R3.reuse, UR5, R0 ;  /* 0x0000000503317c24 */ /* 0x040fe2000f8e0200 */
[----:B------:R-:W-:Y:S02]  /*21070*/  SHF.R.S32.HI R0, RZ, 0x1f, R101 ;  /* 0x0000001fff007819 */ /* 0x000fe40000011465 */
[----:B------:R-:W5:Y:S01]  /*21080*/  LD.E.128 R12, desc[UR46][R12.64] ;  /* 0x0000002e0c0c7980 */ /* 0x000f62000c101d00 */
[----:B------:R-:W-:Y:S01]  /*21090*/  IMAD.WIDE.U32 R20, R3, UR4, R20 ;  /* 0x0000000403147c25 */ /* 0x000fe2000f8e0014 */
[----:B------:R-:W-:Y:S02]  /*210a0*/  ULDC.64 UR4, c[0x0][0xad8] ;  /* 0x0002b60000047ab9 */ /* 0x000fe40000000a00 */
        /* <DEDUP_REMOVED lines=11> */
[----:B------:R-:W-:Y:S02]  /*21160*/  IMAD.IADD R51, R209, 0x1, R178 ;  /* 0x00000001d1337824 */ /* 0x000fe400078e02b2 */
[C---:B------:R-:W-:Y:S02]  /*21170*/  IMAD R49, R101.reuse, UR5, R0 ;  /* 0x0000000565317c24 */ /* 0x040fe4000f8e0200 */
[----:B------:R-:W-:Y:S01]  /*21180*/  IMAD.WIDE.U32 R20, R101, UR4, R20 ;  /* 0x0000000465147c25 */ /* 0x000fe2000f8e0014 */
[CC--:B------:R-:W-:Y:S01]  /*21190*/  ISETP.GE.AND P2, PT, R51.reuse, R100.reuse, PT ;  /* 0x000000643300720c */ /* 0x0c0fe20003f46270 */
[----:B------:R-:W-:Y:S01]  /*211a0*/  ULDC.64 UR4, c[0x0][0xa80] ;  /* 0x0002a00000047ab9 */ /* 0x000fe20000000a00 */
[----:B------:R-:W-:Y:S01]  /*211b0*/  IADD3 R3, R51, 0x20, RZ ;  /* 0x0000002033037810 */ /* 0x000fe20007ffe0ff */
[----:B------:R-:W-:Y:S01]  /*211c0*/  IMAD.IADD R21, R21, 0x1, R49 ;  /* 0x0000000115157824 */ /* 0x000fe200078e0231 */
[----:B------:R-:W-:Y:S01]  /*211d0*/  LEA R28, P3, R20, UR4, 0x1 ;  /* 0x00000004141c7c11 */ /* 0x000fe2000f8608ff */
        /* <DEDUP_REMOVED lines=9> */
[----:B------:R0:W2:Y:S01]  /*21270*/  SHFL.IDX PT, R3, R50, RZ, 0x181f ;  /* 0x00181fff32037589 */ /* 0x0000a200000e0000 */
[----:B------:R-:W-:Y:S02]  /*21280*/  SHF.R.S32.HI R104, RZ, 0x1f, R184 ;  /* 0x0000001fff687819 */ /* 0x000fe400000114b8 */
[----:B------:R-:W-:Y:S01]  /*21290*/  SHF.R.S32.HI R105, RZ, 0x1f, R182 ;  /* 0x0000001fff697819 */ /* 0x000fe200000114b6 */
[----:B------:R-:W-:Y:S06]  /*212a0*/  @P2 BRA `(.L_x_1725) ;  /* 0x0000000000242947 */ /* 0x000fec0003800000 */
        /* <DEDUP_REMOVED lines=9> */
.L_x_1725:
[----:B------:R-:W-:Y:S05]  /*21340*/  BSYNC B1 ;  /* 0x0000000000017941 */ /* 0x000fea0003800000 */
.L_x_1724:
        /* <DEDUP_REMOVED lines=13> */
.L_x_1727:
[----:B------:R-:W-:Y:S05]  /*21420*/  BSYNC B1 ;  /* 0x0000000000017941 */ /* 0x000fea0003800000 */
.L_x_1726:
        /* <DEDUP_REMOVED lines=13> */
.L_x_1729:
[----:B------:R-:W-:Y:S05]  /*21500*/  BSYNC B1 ;  /* 0x0000000000017941 */ /* 0x000fea0003800000 */
.L_x_1728:
[----:B0-----:R-:W-:Y:S01]  /*21510*/  VIADD R3, R51, 0x60 ;  /* 0x0000006033037836 */ /* 0x001fe20000000000 */
[----:B---3--:R0:W3:Y:S04]  /*21520*/  SHFL.IDX PT, R7, R50, 0x3, 0x181f ;  /* 0x00781f0032077f89 */ /* 0x0080e800000e0000 */
[----:B------:R-:W-:Y:S01]  /*21530*/  ISETP.GE.AND P0, PT, R3, R100, PT ;  /* 0x000000640300720c */ /* 0x000fe20003f06270 */
[----:B------:R0:W0:-:S12]  /*21540*/  SHFL.IDX PT, R9, R28, 0x3, 0x181f ;  /* 0x00781f001c097f89 */ /* 0x00001800000e0000 */
[----:B------:R-:W-:Y:S05]  /*21550*/  @P0 BRA `(.L_x_1730) ;  /* 0x0000001800100947 */ /* 0x000fea0003800000 */
[----:B------:R-:W-:Y:S02]  /*21560*/  ULDC UR4, c[0x0][0xac8] ;  /* 0x0002b20000047ab9 */ /* 0x000fe40000000800 */
[----:B------:R-:W-:-:S13]  /*21570*/  ISETP.GE.AND P1, PT, R182, UR4, PT ;  /* 0x00000004b6007c0c */ /* 0x000fda000bf26270 */
[----:B0-----:R-:W-:-:S04]  /*21580*/  @!P1 LEA R4, P0, R182, R9, 0x1 ;  /* 0x00000009b6049211 */ /* 0x001fc800078008ff */
[----:B---3--:R-:W-:Y:S02]  /*21590*/  @!P1 LEA.HI.X R5, R182, R7, R105, 0x1, P0 ;  /* 0x00000007b6059211 */ /* 0x008fe400000f0c69 */
[----:B------:R-:W-:-:S03]  /*215a0*/  ISETP.GE.AND P0, PT, R184, UR4, PT ;  /* 0x00000004b8007c0c */ /* 0x000fc6000bf06270 */
[----:B------:R0:W-:Y:S10]  /*215b0*/  @!P1 ST.E.128 desc[UR46][R4.64], R24 ;  /* 0x0000001804009985 */ /* 0x0001f4000c101d2e */
[----:B------:R-:W-:Y:S05]  /*215c0*/  @P0 BRA `(.L_x_1730) ;  /* 0x0000001400f40947 */ /* 0x000fea0003800000 */
[----:B0-----:R-:W-:-:S04]  /*215d0*/  LEA R4, P0, R184, R9, 0x1 ;  /* 0x00000009b8047211 */ /* 0x001fc800078008ff */
[----:B------:R-:W-:-:S05]  /*215e0*/  LEA.HI.X R5, R184, R7, R104, 0x1, P0 ;  /* 0x00000007b8057211 */ /* 0x000fca00000f0c68 */
[----:B------:R0:W-:Y:S01]  /*215f0*/  ST.E.128 desc[UR46][R4.64], R44 ;  /* 0x0000002c04007985 */ /* 0x0001e2000c101d2e */
[----:B------:R-:W-:Y:S05]  /*21600*/  BRA `(.L_x_1730) ;  /* 0x0000001400e47947 */ /* 0x000fea0003800000 */
.L_x_1723:
[----:B------:R-:W1:Y:S01]  /*21610*/  @P4 LDC R11, c[0x0][0xbec] ;  /* 0x0002fb00ff0b4b82 */ /* 0x000e620000000800 */
[----:B------:R-:W-:Y:S01]  /*21620*/  ULDC.64 UR4, c[0x0][0xb08] ;  /* 0x0002c20000047ab9 */ /* 0x000fe20000000a00 */
[----:B0-----:R-:W-:Y:S01]  /*21630*/  SHF.R.S32.HI R3, RZ, 0x1f, R102 ;  /* 0x0000001fff037819 */ /* 0x001fe20000011466 */
[----:B------:R-:W-:Y:S01]  /*21640*/  IMAD R103, R103, UR4, RZ ;  /* 0x0000000467677c24 */ /* 0x000fe2000f8e02ff */
[----:B------:R-:W-:Y:S01]  /*21650*/  ULDC.64 UR6, c[0x0][0xb30] ;  /* 0x0002cc0000067ab9 */ /* 0x000fe20000000a00 */
[C---:B------:R-:W-:Y:S01]  /*21660*/  IMAD.WIDE.U32 R4, R28.reuse, UR4, RZ ;  /* 0x000000041c047c25 */ /* 0x040fe2000f8e00ff */
[----:B------:R-:W-:Y:S01]  /*21670*/  ISETP.GE.AND P0, PT, R9, R100, PT ;  /* 0x000000640900720c */ /* 0x000fe20003f06270 */
[----:B------:R-:W-:Y:S01]  /*21680*/  BSSY B1, `(.L_x_1731) ;  /* 0x0000071000017945 */ /* 0x000fe20003800000 */
[----:B------:R-:W0:Y:S01]  /*21690*/  @P4 LDC R0, c[0x0][0xbf0] ;  /* 0x0002fc00ff004b82 */ /* 0x000e220000000800 */
[----:B------:R-:W-:Y:S01]  /*216a0*/  IMAD R103, R28, UR5, R103 ;  /* 0x000000051c677c24 */ /* 0x000fe2000f8e0267 */
[----:B------:R-:W-:Y:S01]  /*216b0*/  ULDC.64 UR4, c[0x0][0xb38] ;  /* 0x0002ce0000047ab9 */ /* 0x000fe20000000a00 */
[----:B------:R-:W-:-:S02]  /*216c0*/  SHF.R.S32.HI R25, RZ, 0x1f, R198 ;  /* 0x0000001fff197819 */ /* 0x000fc400000114c6 */
[----:B------:R-:W-:Y:S01]  /*216d0*/  IMAD.IADD R5, R5, 0x1, R103 ;  /* 0x0000000105057824 */ /* 0x000fe200078e0267 */
[----:B------:R-:W-:Y:S02]  /*216e0*/  SHF.R.S32.HI R26, RZ, 0x1f, R199 ;  /* 0x0000001fff1a7819 */ /* 0x000fe400000114c7 */
        /* <DEDUP_REMOVED lines=9> */
[----:B-1----:R-:W-:Y:S01]  /*21780*/  @P4 IMAD.HI.U32 R11, R24, R11, RZ ;  /* 0x0000000b180b4227 */ /* 0x002fe200078e00ff */
[----:B------:R-:W-:-:S02]  /*21790*/  SHF.R.S32.HI R13, RZ, 0x1f, R206 ;  /* 0x0000001fff0d7819 */ /* 0x000fc400000114ce */
[----:B------:R-:W-:Y:S01]  /*217a0*/  SHF.R.S32.HI R14, RZ, 0x1f, R208 ;  /* 0x0000001fff0e7819 */ /* 0x000fe200000114d0 */
[C---:B------:R-:W-:Y:S02]  /*217b0*/  IMAD R7, R102.reuse, UR5, R3 ;  /* 0x0000000566077c24 */ /* 0x040fe4000f8e0203 */
[----:B------:R-:W-:Y:S01]  /*217c0*/  IMAD.WIDE.U32 R4, R102, UR4, R4 ;  /* 0x0000000466047c25 */ /* 0x000fe2000f8e0004 */
[----:B------:R-:W-:-:S03]  /*217d0*/  ULDC.64 UR4, c[0x0][0xb48] ;  /* 0x0002d20000047ab9 */ /* 0x000fc60000000a00 */
[----:B------:R-:W-:Y:S01]  /*217e0*/  IMAD.MOV.U32 R3, RZ, RZ, R24 ;  /* 0x000000ffff037224 */ /* 0x000fe200078e0018 */
[----:B0-----:R-:W-:Y:S02]  /*217f0*/  @P4 SHF.R.U32.HI R3, RZ, R0, R11 ;  /* 0x00000000ff034219 */ /* 0x001fe4000001160b */
[----:B------:R-:W-:Y:S02]  /*21800*/  IADD3 R5, R5, R7, RZ ;  /* 0x0000000705057210 */ /* 0x000fe40007ffe0ff */
        /* <DEDUP_REMOVED lines=16> */
[----:B------:R-:W-:Y:S01]  /*21910*/  LEA R0, P1, R4, UR4, 0x2 ;  /* 0x0000000404007c11 */ /* 0x000fe2000f8210ff */
[----:B------:R-:W-:-:S03]  /*21920*/  VIADD R6, R2, 0x2a820 ;  /* 0x0002a82002067836 */ /* 0x000fc60000000000 */
[----:B------:R-:W-:Y:S02]  /*21930*/  LEA.HI.X R3, R4, UR5, R3, 0x2, P1 ;  /* 0x0000000504037c11 */ /* 0x000fe400088f1403 */
[----:B------:R-:W-:Y:S01]  /*21940*/  PRMT R6, RZ, 0x654, R6 ;  /* 0x00000654ff067816 */ /* 0x000fe20000000006 */
[----:B------:R0:W1:Y:S03]  /*21950*/  SHFL.IDX PT, R4, R0, RZ, 0x1c1f ;  /* 0x001c1fff00047589 */ /* 0x00006600000e0000 */
[----:B------:R0:W-:Y:S01]  /*21960*/  SYNCS.ARRIVE.TRANS64.RED.A1T0 RZ, [R6+URZ], RZ ;  /* 0x000000ff06ff79a7 */ /* 0x0001e2000810043f */
        /* <DEDUP_REMOVED lines=9> */
[CC--:B------:R-:W-:Y:S01]  /*21a00*/  @!P1 LEA R8, P5, R206.reuse, R4.reuse, 0x2 ;  /* 0x00000004ce089211 */ /* 0x0c0fe200078a10ff */
        /* <DEDUP_REMOVED lines=56> */
.L_x_1732:
[----:B------:R-:W-:Y:S05]  /*21d90*/  BSYNC B1 ;  /* 0x0000000000017941 */ /* 0x000fea0003800000 */
.L_x_1731:
        /* <DEDUP_REMOVED lines=70> */
.L_x_1721:
[----:B------:R-:W-:Y:S01]  /*22200*/  ULDC.64 UR4, c[0x0][0xc08] ;  /* 0x0003020000047ab9 */ /* 0x000fe20000000a00 */
[----:B------:R-:W2:Y:S01]  /*22210*/  LDC.64 R4, c[0x0][0xc00] ;  /* 0x00030000ff047b82 */ /* 0x000ea20000000a00 */
[----:B------:R-:W-:Y:S01]  /*22220*/  ISETP.NE.U32.AND P0, PT, RZ, UR4, PT ;  /* 0x00000004ff007c0c */ /* 0x000fe2000bf05070 */
[----:B------:R-:W-:-:S03]  /*22230*/  IMAD.MOV.U32 R3, RZ, RZ, RZ ;  /* 0x000000ffff037224 */ /* 0x000fc600078e00ff */
[----:B------:R-:W-:Y:S01]  /*22240*/  ISETP.NE.AND.EX P1, PT, RZ, UR5, PT, P0 ;  /* 0x00000005ff007c0c */ /* 0x000fe2000bf25300 */
[----:B------:R-:W-:Y:S02]  /*22250*/  ULDC.64 UR4, c[0x0][0xc00] ;  /* 0x0003000000047ab9 */ /* 0x000fe40000000a00 */
[----:B------:R-:W-:-:S04]  /*22260*/  ISETP.NE.U32.AND P0, PT, RZ, UR4, PT ;  /* 0x00000004ff007c0c */ /* 0x000fc8000bf05070 */
[----:B------:R-:W-:-:S06]  /*22270*/  ISETP.NE.AND.EX P0, PT, RZ, UR5, PT, P0 ;  /* 0x00000005ff007c0c */ /* 0x000fcc000bf05300 */
[----:B------:R-:W3:Y:S01]  /*22280*/  @P1 LDC.64 R6, c[0x0][0xc08] ;  /* 0x00030200ff061b82 */ /* 0x000ee20000000a00 */
[----:B------:R-:W-:Y:S02]  /*22290*/  ULDC UR4, c[0x0][0xa88] ;  /* 0x0002a20000047ab9 */ /* 0x000fe40000000800 */
[----:B------:R-:W-:Y:S02]  /*222a0*/  IMAD.U32 R0, RZ, RZ, UR4 ;  /* 0x00000004ff007e24 */ /* 0x000fe4000f8e00ff */
[----:B--2---:R-:W-:-:S05]  /*222b0*/  IMAD.WIDE R4, R187, 0x4, R4 ;  /* 0x00000004bb047825 */ /* 0x004fca00078e0204 */
[----:B------:R2:W5:Y:S01]  /*222c0*/  @P0 LDG.E R3, desc[UR46][R4.64] ;  /* 0x0000002e04030981 */ /* 0x000562000c1e1900 */
[----:B---3--:R-:W-:-:S05]  /*222d0*/  @P1 IMAD.WIDE R6, R187, 0x4, R6 ;  /* 0x00000004bb061825 */ /* 0x008fca00078e0206 */
[----:B------:R2:W5:Y:S01]  /*222e0*/  @P1 LDG.E R0, desc[UR46][R6.64] ;  /* 0x0000002e06001981 */ /* 0x000562000c1e1900 */
[----:B------:R-:W-:Y:S02]  /*222f0*/  ISETP.NE.AND P2, PT, R186, RZ, PT ;  /* 0x000000ffba00720c */ /* 0x000fe40003f45270 */
[----:B-1----:R-:W-:Y:S01]  /*22300*/  SHF.R.S32.HI R28, RZ, 0x1f, R187 ;  /* 0x0000001fff1c7819 */ /* 0x002fe200000114bb */
[----:B------:R-:W1:Y:S10]  /*22310*/  S2R R35, SR_TID.X ;  /* 0x0000000000237919 */ /* 0x000e740000002100 */
[----:B------:R-:W3:Y:S01]  /*22320*/  @!P2 LDC R186, c[0x0][0xad4] ;  /* 0x0002b500ffbaab82 */ /* 0x000ee20000000800 */
[----:B-1----:R-:W-:-:S02]  /*22330*/  IADD3 R8, R35, -0x80, RZ ;  /* 0xffffff8023087810 */ /* 0x002fc40007ffe0ff */
[----:B---3--:R-:W-:Y:S02]  /*22340*/  ISETP.GT.AND P2, PT, R186, 0x1, PT ;  /* 0x00000001ba00780c */ /* 0x008fe40003f44270 */
[----:B------:R-:W-:Y:S01]  /*22350*/  ISETP.GT.AND P3, PT, R8, 0x7f, PT ;  /* 0x0000007f0800780c */ /* 0x000fe20003f64270 */
[----:B--2---:R-:W-:-:S12]  /*22360*/  @P1 BRA `(.L_x_1733) ;  /* 0x0000000000101947 */ /* 0x004fd80003800000 */
[----:B------:R-:W-:Y:S05]  /*22370*/  @!P0 BRA `(.L_x_1733) ;  /* 0x00000000000c8947 */ /* 0x000fea0003800000 */
[----:B------:R-:W2:Y:S04]  /*22380*/  LDG.E R7, desc[UR46][R4.64] ;  /* 0x0000002e04077981 */ /* 0x000ea8000c1e1900 */
[----:B-----5:R-:W2:Y:S02]  /*22390*/  LDG.E R0, desc[UR46][R4.64+0x4] ;  /* 0x0000042e04007981 */ /* 0x020ea4000c1e1900 */
[----:B--2---:R-:W-:-:S07]  /*223a0*/  IMAD.IADD R0, R0, 0x1, -R7 ;  /* 0x0000000100007824 */ /* 0x004fce00078e0a07 */
.L_x_1733:
[----:B------:R-:W-:Y:S01]  /*223b0*/  BSSY B1, `(.L_x_1734) ;  /* 0x0000035000017945 */ /* 0x000fe20003800000 */
[----:B------:R-:W-:Y:S02]  /*223c0*/  SEL R33, R187, RZ, !P0 ;  /* 0x000000ffbb217207 */ /* 0x000fe40004000000 */
[----:B------:R-:W-:Y:S02]  /*223d0*/  SEL R28, R28, RZ, !P0 ;  /* 0x000000ff1c1c7207 */ /* 0x000fe40004000000 */
[----:B-----5:R-:W-:Y:S01]  /*223e0*/  SHF.R.S32.HI R26, RZ, 0x1f, R3 ;  /* 0x0000001fff1a7819 */ /* 0x020fe20000011403 */
[----:B------:R-:W-:Y:S06]  /*223f0*/  @P3 BRA `(.L_x_1735) ;  /* 0x0000000000c03947 */ /* 0x000fec0003800000 */
[----:B------:R-:W1:Y:S01]  /*22400*/  LDC R37, c[0x0][0xbe8] ;  /* 0x0002fa00ff257b82 */ /* 0x000e620000000800 */
[----:B------:R-:W-:Y:S01]  /*22410*/  IADD3 R35, R178, -0x80, R35 ;  /* 0xffffff80b2237810 */ /* 0x000fe20007ffe023 */
[----:B-1----:R-:W-:-:S05]  /*22420*/  IMAD R4, R0, R37, RZ ;  /* 0x0000002500047224 */ /* 0x002fca00078e02ff */
[----:B------:R-:W-:-:S13]  /*22430*/  ISETP.GE.AND P0, PT, R35, R4, PT ;  /* 0x000000042300720c */ /* 0x000fda0003f06270 */
[----:B------:R-:W-:Y:S05]  /*22440*/  @P0 BRA `(.L_x_1735) ;  /* 0x0000000000ac0947 */ /* 0x000fea0003800000 */
[----:B------:R-:W-:Y:S01]  /*22450*/  IMAD.MOV.U32 R24, RZ, RZ, 0x9b8 ;  /* 0x000009b8ff187424 */ /* 0x000fe200078e00ff */
[----:B------:R-:W-:Y:S01]  /*22460*/  ISETP.GT.AND P0, PT, R186, 0x1, PT ;  /* 0x00000001ba00780c */ /* 0x000fe20003f04270 */
[----:B------:R-:W1:Y:S01]  /*22470*/  LDC.64 R4, c[0x0][0xba8] ;  /* 0x0002ea00ff047b82 */ /* 0x000e620000000a00 */
[----:B------:R-:W-:Y:S01]  /*22480*/  ISETP.NE.AND P1, PT, R37, 0x1, PT ;  /* 0x000000012500780c */ /* 0x000fe20003f25270 */
[----:B------:R-:W-:Y:S01]  /*22490*/  IMAD.MOV.U32 R21, RZ, RZ, R35 ;  /* 0x000000ffff157224 */ /* 0x000fe200078e0023 */
[----:B------:R-:W-:-:S05]  /*224a0*/  SEL R24, R24, 0x978, P0 ;  /* 0x0000097818187807 */ /* 0x000fca0000000000 */
[----:B------:R-:W2:Y:S08]  /*224b0*/  LDC.64 R12, c[0x0][R24+0x220] ;  /* 0x00008800180c7b82 */ /* 0x000eb00000000a00 */
[----:B------:R-:W3:Y:S08]  /*224c0*/  LDC.64 R10, c[0x0][R24+0x218] ;  /* 0x00008600180a7b82 */ /* 0x000ef00000000a00 */
[----:B------:R-:W4:Y:S08]  /*224d0*/  LDC.64 R8, c[0x0][R24+0x228] ;  /* 0x00008a0018087b82 */ /* 0x000f300000000a00 */
[----:B------:R-:W5:Y:S08]  /*224e0*/  LDC.64 R6, c[0x0][R24+0x210] ;  /* 0x0000840018067b82 */ /* 0x000f700000000a00 */
[----:B------:R-:W0:Y:S08]  /*224f0*/  @P1 LDC R20, c[0x0][0xbec] ;  /* 0x0002fb00ff141b82 */ /* 0x000e300000000800 */
[----:B------:R-:W4:Y:S01]  /*22500*/  @P1 LDC R27, c[0x0][0xbf0] ;  /* 0x0002fc00ff1b1b82 */ /* 0x000f220000000800 */
[----:B--2---:R-:W-:-:S07]  /*22510*/  IMAD R13, R13, R33, RZ ;  /* 0x000000210d0d7224 */ /* 0x004fce00078e02ff */
[----:B-1----:R-:W1:Y:S01]  /*22520*/  @!P0 LDC R4, c[0x0][0xb50] ;  /* 0x0002d400ff048b82 */ /* 0x002e620000000800 */
[----:B0-----:R-:W-:-:S07]  /*22530*/  @P1 IMAD.HI.U32 R20, R35, R20, RZ ;  /* 0x0000001423141227 */ /* 0x001fce00078e00ff */
[----:B------:R-:W0:Y:S01]  /*22540*/  @!P0 LDC R5, c[0x0][0xb54] ;  /* 0x0002d500ff058b82 */ /* 0x000e220000000800 */
[-C--:B---3--:R-:W-:Y:S02]  /*22550*/  IMAD R25, R11, R183.reuse, RZ ;  /* 0x000000b70b197224 */ /* 0x088fe400078e02ff */
[----:B------:R-:W-:Y:S01]  /*22560*/  IMAD.WIDE.U32 R14, R10, R183, RZ ;  /* 0x000000b70a0e7225 */ /* 0x000fe200078e00ff */
[----:B----4-:R-:W-:-:S03]  /*22570*/  @P1 SHF.R.U32.HI R21, RZ, R27, R20 ;  /* 0x0000001bff151219 */ /* 0x010fc60000011614 */
[----:B------:R-:W-:-:S04]  /*22580*/  IMAD.WIDE.U32 R10, R12, R33, RZ ;  /* 0x000000210c0a7225 */ /* 0x000fc800078e00ff */
[----:B------:R-:W-:Y:S01]  /*22590*/  IMAD R27, R12, R28, R13 ;  /* 0x0000001c0c1b7224 */ /* 0x000fe200078e020d */
[----:B------:R-:W-:Y:S01]  /*225a0*/  SEL R13, R190, RZ, P0 ;  /* 0x000000ffbe0d7207 */ /* 0x000fe20000000000 */
[----:B------:R-:W-:Y:S01]  /*225b0*/  IMAD.IADD R25, R15, 0x1, R25 ;  /* 0x000000010f197824 */ /* 0x000fe200078e0219 */
[----:B------:R-:W-:Y:S01]  /*225c0*/  IADD3 R14, P1, P3, R10, R14, R3 ;  /* 0x0000000e0a0e7210 */ /* 0x000fe20007b3e003 */
[----:B------:R-:W-:Y:S02]  /*225d0*/  IMAD.MOV R10, RZ, RZ, -R21 ;  /* 0x000000ffff0a7224 */ /* 0x000fe400078e0a15 */
[----:B------:R-:W-:Y:S02]  /*225e0*/  IMAD.IADD R27, R11, 0x1, R27 ;  /* 0x000000010b1b7824 */ /* 0x000fe400078e021b */
[-C--:B------:R-:W-:Y:S02]  /*225f0*/  IMAD R15, R9, R13.reuse, RZ ;  /* 0x0000000d090f7224 */ /* 0x080fe400078e02ff */
[----:B------:R-:W-:-:S04]  /*22600*/  IMAD.WIDE.U32 R8, R8, R13, RZ ;  /* 0x0000000d08087225 */ /* 0x000fc800078e00ff */
[----:B------:R-:W-:Y:S01]  /*22610*/  IMAD R11, R37, R10, R35 ;  /* 0x0000000a250b7224 */ /* 0x000fe200078e0223 */
[----:B------:R-:W-:Y:S02]  /*22620*/  IADD3.X R10, R27, R25, R26, P1, P3 ;  /* 0x000000191b0a7210 */ /* 0x000fe40000fe641a */
[----:B------:R-:W-:Y:S01]  /*22630*/  IADD3 R8, P0, P1, R21, R14, R8 ;  /* 0x0000000e15087210 */ /* 0x000fe2000791e008 */
[----:B-----5:R-:W-:Y:S01]  /*22640*/  IMAD R7, R7, R11, RZ ;  /* 0x0000000b07077224 */ /* 0x020fe200078e02ff */
[----:B------:R-:W-:Y:S02]  /*22650*/  IADD3 R15, R9, R15, RZ ;  /* 0x0000000f090f7210 */ /* 0x000fe40007ffe0ff */
[----:B------:R-:W-:Y:S02]  /*22660*/  SHF.R.S32.HI R21, RZ, 0x1f, R21 ;  /* 0x0000001fff157819 */ /* 0x000fe40000011415 */
[----:B------:R-:W-:Y:S02]  /*22670*/  SHF.R.S32.HI R13, RZ, 0x1f, R11 ;  /* 0x0000001fff0d7819 */ /* 0x000fe4000001140b */
[----:B------:R-:W-:-:S03]  /*22680*/  IADD3.X R9, R21, R10, R15, P0, P1 ;  /* 0x0000000a15097210 */ /* 0x000fc600007e240f */
[C---:B------:R-:W-:Y:S02]  /*22690*/  IMAD R13, R6.reuse, R13, R7 ;  /* 0x0000000d060d7224 */ /* 0x040fe400078e0207 */
[----:B------:R-:W-:-:S04]  /*226a0*/  IMAD.WIDE.U32 R6, R6, R11, R8 ;  /* 0x0000000b06067225 */ /* 0x000fc800078e0008 */
[----:B------:R-:W-:Y:S01]  /*226b0*/  IMAD.IADD R7, R7, 0x1, R13 ;  /* 0x0000000107077824 */ /* 0x000fe200078e020d */
[----:B-1----:R-:W-:-:S04]  /*226c0*/  LEA R4, P0, R6, R4, 0x2 ;  /* 0x0000000406047211 */ /* 0x002fc800078010ff */
[----:B0-----:R-:W-:Y:S01]  /*226d0*/  LEA.HI.X R5, R6, R5, R7, 0x2, P0 ;  /* 0x0000000506057211 */ /* 0x001fe200000f1407 */
[----:B------:R-:W-:-:S05]  /*226e0*/  IMAD.MOV.U32 R7, RZ, RZ, -0x800000 ;  /* 0xff800000ff077424 */ /* 0x000fca00078e00ff */
[----:B------:R1:W-:Y:S03]  /*226f0*/  STG.E desc[UR46][R4.64], R7 ;  /* 0x0000000704007986 */ /* 0x0003e6000c10192e */
.L_x_1735:
[----:B------:R-:W-:Y:S05]  /*22700*/  BSYNC B1 ;  /* 0x0000000000017941 */ /* 0x000fea0003800000 */
.L_x_1734:
[----:B------:R-:W-:Y:S05]  /*22710*/  @P2 BRA `(.L_x_1730) ;  /* 0x0000000400a02947 */ /* 0x000fea0003800000 */
[----:B------:R-:W2:Y:S01]  /*22720*/  LDC R11, c[0x0][0xbe8] ;  /* 0x0002fa00ff0b7b82 */ /* 0x000ea20000000800 */
[----:B------:R-:W-:Y:S01]  /*22730*/  ULDC.64 UR4, c[0x0][0xaa0] ;  /* 0x0002a80000047ab9 */ /* 0x000fe20000000a00 */
[----:B------:R-:W-:Y:S01]  /*22740*/  ULDC.64 UR6, c[0x0][0xaf0] ;  /* 0x0002bc0000067ab9 */ /* 0x000fe20000000a00 */
[----:B-1----:R-:W-:Y:S01]  /*22750*/  IMAD R4, R26, UR4, RZ ;  /* 0x000000041a047c24 */ /* 0x002fe2000f8e02ff */
        /* <DEDUP_REMOVED lines=8> */
[----:B------:R-:W-:Y:S02]  /*227e0*/  IMAD.IADD R9, R178, 0x1, R3 ;  /* 0x00000001b2097824 */ /* 0x000fe400078e0203 */
[----:B------:R-:W-:-:S04]  /*227f0*/  IMAD.WIDE.U32 R4, R183, UR4, R4 ;  /* 0x00000004b7047c25 */ /* 0x000fc8000f8e0004 */
[----:B------:R-:W-:Y:S01]  /*22800*/  IMAD.MOV.U32 R3, RZ, RZ, R9 ;  /* 0x000000ffff037224 */ /* 0x000fe200078e0009 */
[----:B--2---:R-:W-:Y:S01]  /*22810*/  ISETP.NE.AND P0, PT, R11, 0x1, PT ;  /* 0x000000010b00780c */ /* 0x004fe20003f05270 */
[----:B------:R-:W-:Y:S02]  /*22820*/  IMAD R7, R28, UR6, RZ ;  /* 0x000000061c077c24 */ /* 0x000fe4000f8e02ff */
[----:B------:R-:W-:Y:S01]  /*22830*/  IMAD R5, R183, UR5, R5 ;  /* 0x00000005b7057c24 */ /* 0x000fe2000f8e0205 */
[----:B------:R-:W-:Y:S01]  /*22840*/  ULDC.64 UR4, c[0x0][0xae0] ;  /* 0x0002b80000047ab9 */ /* 0x000fe20000000a00 */
[C---:B------:R-:W-:Y:S02]  /*22850*/  IMAD R7, R33.reuse, UR7, R7 ;  /* 0x0000000721077c24 */ /* 0x040fe4000f8e0207 */
[----:B------:R-:W-:-:S04]  /*22860*/  IMAD.WIDE.U32 R4, R33, UR6, R4 ;  /* 0x0000000621047c25 */ /* 0x000fc8000f8e0004 */
[----:B------:R-:W-:Y:S02]  /*22870*/  IMAD.IADD R5, R5, 0x1, R7 ;  /* 0x0000000105057824 */ /* 0x000fe400078e0207 */
[----:B------:R-:W1:Y:S01]  /*22880*/  @P0 LDC R6, c[0x0][0xbec] ;  /* 0x0002fb00ff060b82 */ /* 0x000e620000000800 */
[----:B------:R-:W-:-:S07]  /*22890*/  IMAD.IADD R178, R209, 0x1, R178 ;  /* 0x00000001d1b27824 */ /* 0x000fce00078e02b2 */
[----:B------:R-:W2:Y:S01]  /*228a0*/  @P0 LDC R13, c[0x0][0xbf0] ;  /* 0x0002fc00ff0d0b82 */ /* 0x000ea20000000800 */
[----:B-1----:R-:W-:-:S05]  /*228b0*/  @P0 IMAD.HI.U32 R6, R9, R6, RZ ;  /* 0x0000000609060227 */ /* 0x002fca00078e00ff */
[----:B--2---:R-:W-:-:S04]  /*228c0*/  @P0 SHF.R.U32.HI R3, RZ, R13, R6 ;  /* 0x0000000dff030219 */ /* 0x004fc80000011606 */
[----:B------:R-:W-:Y:S01]  /*228d0*/  SHF.R.S32.HI R6, RZ, 0x1f, R3 ;  /* 0x0000001fff067819 */ /* 0x000fe20000011403 */
[C---:B------:R-:W-:Y:S01]  /*228e0*/  IMAD.WIDE.U32 R4, R3.reuse, UR4, R4 ;  /* 0x0000000403047c25 */ /* 0x040fe2000f8e0004 */
[----:B------:R-:W-:-:S03]  /*228f0*/  IADD3 R8, -R3, RZ, RZ ;  /* 0x000000ff03087210 */ /* 0x000fc60007ffe1ff */
[----:B------:R-:W-:Y:S02]  /*22900*/  IMAD R6, R6, UR4, RZ ;  /* 0x0000000406067c24 */ /* 0x000fe4000f8e02ff */
[----:B------:R-:W-:Y:S02]  /*22910*/  IMAD R7, R11, R8, R9 ;  /* 0x000000080b077224 */ /* 0x000fe400078e0209 */
[----:B------:R-:W-:Y:S01]  /*22920*/  IMAD R9, R3, UR5, R6 ;  /* 0x0000000503097c24 */ /* 0x000fe2000f8e0206 */
[----:B------:R-:W-:Y:S01]  /*22930*/  ULDC.64 UR4, c[0x0][0xad8] ;  /* 0x0002b60000047ab9 */ /* 0x000fe20000000a00 */
[----:B------:R-:W-:Y:S01]  /*22940*/  IMAD R11, R0, R11, RZ ;  /* 0x0000000b000b7224 */ /* 0x000fe200078e02ff */
[----:B------:R-:W-:Y:S01]  /*22950*/  SHF.R.S32.HI R3, RZ, 0x1f, R7 ;  /* 0x0000001fff037819 */ /* 0x000fe20000011407 */
[----:B------:R-:W-:Y:S02]  /*22960*/  IMAD.IADD R5, R5, 0x1, R9 ;  /* 0x0000000105057824 */ /* 0x000fe400078e0209 */
[C---:B------:R-:W-:Y:S01]  /*22970*/  VIADD R0, R178.reuse, 0x20 ;  /* 0x00000020b2007836 */ /* 0x040fe20000000000 */
[----:B------:R-:W-:Y:S01]  /*22980*/  ISETP.GE.AND P2, PT, R178, R11, PT ;  /* 0x0000000bb200720c */ /* 0x000fe20003f46270 */
[----:B------:R-:W-:-:S02]  /*22990*/  IMAD R6, R3, UR4, RZ ;  /* 0x0000000403067c24 */ /* 0x000fc4000f8e02ff */
[----:B------:R-:W-:Y:S01]  /*229a0*/  IMAD.WIDE.U32 R4, R7, UR4, R4 ;  /* 0x0000000407047c25 */ /* 0x000fe2000f8e0004 */
[----:B------:R-:W-:-:S03]  /*229b0*/  ISETP.GE.AND P1, PT, R0, R11, PT ;  /* 0x0000000b0000720c */ /* 0x000fc60003f26270 */
[----:B------:R-:W-:Y:S01]  /*229c0*/  IMAD R3, R7, UR5, R6 ;  /* 0x0000000507037c24 */ /* 0x000fe2000f8e0206 */
[----:B------:R-:W-:Y:S01]  /*229d0*/  ULDC.64 UR4, c[0x0][0xa80] ;  /* 0x0002a00000047ab9 */ /* 0x000fe20000000a00 */
[----:B------:R-:W-:Y:S01]  /*229e0*/  VIADD R0, R178, 0x40 ;  /* 0x00000040b2007836 */ /* 0x000fe20000000000 */
[----:B------:R-:W-:Y:S01]  /*229f0*/  LEA R6, P3, R4, UR4, 0x1 ;  /* 0x0000000404067c11 */ /* 0x000fe2000f8608ff */
[----:B------:R-:W-:-:S03]  /*22a00*/  IMAD.IADD R3, R5, 0x1, R3 ;  /* 0x0000000105037824 */ /* 0x000fc600078e0203 */
[----:B------:R-:W-:Y:S01]  /*22a10*/  ISETP.GE.AND P0, PT, R0, R11, PT ;  /* 0x0000000b0000720c */ /* 0x000fe20003f06270 */
[----:B------:R1:W2:Y:S01]  /*22a20*/  SHFL.IDX PT, R7, R6, RZ, 0x181f ;  /* 0x00181fff06077589 */ /* 0x0002a200000e0000 */
[----:B------:R-:W-:-:S05]  /*22a30*/  LEA.HI.X R3, R4, UR5, R3, 0x1, P3 ;  /* 0x0000000504037c11 */ /* 0x000fca00098f0c03 */
[----:B------:R1:W3:Y:S01]  /*22a40*/  SHFL.IDX PT, R5, R3, RZ, 0x181f ;  /* 0x00181fff03057589 */ /* 0x0002e200000e0000 */
[----:B------:R-:W-:Y:S05]  /*22a50*/  @P2 BRA `(.L_x_1737) ;  /* 0x0000000000242947 */ /* 0x000fea0003800000 */
[----:B------:R-:W-:Y:S02]  /*22a60*/  ULDC UR4, c[0x0][0xac8] ;  /* 0x0002b20000047ab9 */ /* 0x000fe40000000800 */
[----:B------:R-:W-:Y:S02]  /*22a70*/  ISETP.GE.AND P4, PT, R182, UR4, PT ;  /* 0x00000004b6007c0c */ /* 0x000fe4000bf86270 */
[----:B------:R-:W-:-:S11]  /*22a80*/  ISETP.GE.AND P5, PT, R184, UR4, PT ;  /* 0x00000004b8007c0c */ /* 0x000fd6000bfa6270 */
[-C--:B--2---:R-:W-:Y:S02]  /*22a90*/  @!P4 LEA R8, P2, R182, R7.reuse, 0x1 ;  /* 0x00000007b608c211 */ /* 0x084fe400078408ff */
[----:B------:R-:W-:Y:S02]  /*22aa0*/  @!P5 LEA R4, P3, R184, R7, 0x1 ;  /* 0x00000007b804d211 */ /* 0x000fe400078608ff */
[-C--:B---3--:R-:W-:Y:S02]  /*22ab0*/  @!P4 LEA.HI.X R9, R182, R5.reuse, R12, 0x1, P2 ;  /* 0x00000005b609c211 */ /* 0x088fe400010f0c0c */
[----:B------:R-:W-:-:S03]  /*22ac0*/  @!P5 LEA.HI.X R5, R184, R5, R10, 0x1, P3 ;  /* 0x00000005b805d211 */ /* 0x000fc600018f0c0a */
[----:B------:R4:W-:Y:S04]  /*22ad0*/  @!P4 ST.E.128 desc[UR46][R8.64], RZ ;  /* 0x000000ff0800c985 */ /* 0x0009e8000c101d2e */
[----:B------:R4:W-:Y:S02]  /*22ae0*/  @!P5 ST.E.128 desc[UR46][R4.64], RZ ;  /* 0x000000ff0400d985 */ /* 0x0009e4000c101d2e */
.L_x_1737:
[----:B------:R-:W-:Y:S05]  /*22af0*/  BSYNC B1 ;  /* 0x0000000000017941 */ /* 0x000fea0003800000 */
.L_x_1736:
[----:B---34-:R3:W4:Y:S01]  /*22b00*/  SHFL.IDX PT, R5, R3, 0x1, 0x181f ;  /* 0x00381f0003057f89 */ /* 0x01872200000e0000 */
[----:B------:R-:W-:Y:S03]  /*22b10*/  BSSY B1, `(.L_x_1738) ;  /* 0x000000c000017945 */ /* 0x000fe60003800000 */
[----:B--2---:R3:W2:Y:S01]  /*22b20*/  SHFL.IDX PT, R7, R6, 0x1, 0x181f ;  /* 0x00381f0006077f89 */ /* 0x0046a200000e0000 */
[----:B------:R-:W-:Y:S05]  /*22b30*/  @P1 BRA `(.L_x_1739) ;  /* 0x0000000000241947 */ /* 0x000fea0003800000 */
[----:B------:R-:W-:Y:S02]  /*22b40*/  ULDC UR4, c[0x0][0xac8] ;  /* 0x0002b20000047ab9 */ /* 0x000fe40000000800 */
[----:B------:R-:W-:Y:S02]  /*22b50*/  ISETP.GE.AND P3, PT, R182, UR4, PT ;  /* 0x00000004b6007c0c */ /* 0x000fe4000bf66270 */
[----:B------:R-:W-:-:S11]  /*22b60*/  ISETP.GE.AND P4, PT, R184, UR4, PT ;  /* 0x00000004b8007c0c */ /* 0x000fd6000bf86270 */
[-C--:B--2---:R-:W-:Y:S02]  /*22b70*/  @!P3 LEA R8, P1, R182, R7.reuse, 0x1 ;  /* 0x00000007b608b211 */ /* 0x084fe400078208ff */
[----:B------:R-:W-:Y:S02]  /*22b80*/  @!P4 LEA R4, P2, R184, R7, 0x1 ;  /* 0x00000007b804c211 */ /* 0x000fe400078408ff */
[-C--:B----4-:R-:W-:Y:S02]  /*22b90*/  @!P3 LEA.HI.X R9, R182, R5.reuse, R12, 0x1, P1 ;  /* 0x00000005b609b211 */ /* 0x090fe400008f0c0c */
[----:B------:R-:W-:-:S03]  /*22ba0*/  @!P4 LEA.HI.X R5, R184, R5, R10, 0x1, P2 ;  /* 0x00000005b805c211 */ /* 0x000fc600010f0c0a */
[----:B------:R2:W-:Y:S04]  /*22bb0*/  @!P3 ST.E.128 desc[UR46][R8.64], RZ ;  /* 0x000000ff0800b985 */ /* 0x0005e8000c101d2e */
[----:B------:R2:W-:Y:S02]  /*22bc0*/  @!P4 ST.E.128 desc[UR46][R4.64], RZ ;  /* 0x000000ff0400c985 */ /* 0x0005e4000c101d2e */
.L_x_1739:
[----:B------:R-:W-:Y:S05]  /*22bd0*/  BSYNC B1 ;  /* 0x0000000000017941 */ /* 0x000fea0003800000 */
.L_x_1738:
[----:B--2-4-:R2:W4:Y:S01]  /*22be0*/  SHFL.IDX PT, R5, R3, 0x2, 0x181f ;  /* 0x00581f0003057f89 */ /* 0x01452200000e0000 */
        /* <DEDUP_REMOVED lines=12> */
.L_x_1741:
[----:B------:R-:W-:Y:S05]  /*22cb0*/  BSYNC B1 ;  /* 0x0000000000017941 */ /* 0x000fea0003800000 */
.L_x_1740:
[----:B------:R-:W-:Y:S01]  /*22cc0*/  IADD3 R0, R178, 0x60, RZ ;  /* 0x00000060b2007810 */ /* 0x000fe20007ffe0ff */
[----:B-123--:R-:W2:Y:S03]  /*22cd0*/  SHFL.IDX PT, R3, R3, 0x3, 0x181f ;  /* 0x00781f0003037f89 */ /* 0x00eea600000e0000 */
[----:B------:R-:W-:Y:S01]  /*22ce0*/  ISETP.GE.AND P0, PT, R0, R11, PT ;  /* 0x0000000b0000720c */ /* 0x000fe20003f06270 */
[----:B0---4-:R3:W4:-:S12]  /*22cf0*/  SHFL.IDX PT, R5, R6, 0x3, 0x181f ;  /* 0x00781f0006057f89 */ /* 0x01171800000e0000 */
[----:B---3--:R-:W-:Y:S05]  /*22d00*/  @P0 BRA `(.L_x_1730) ;  /* 0x0000000000240947 */ /* 0x008fea0003800000 */
[----:B------:R-:W-:Y:S02]  /*22d10*/  ULDC UR4, c[0x0][0xac8] ;  /* 0x0002b20000047ab9 */ /* 0x000fe40000000800 */
        /* <DEDUP_REMOVED lines=8> */
.L_x_1730:
[----:B------:R-:W-:Y:S05]  /*22da0*/  BSYNC B0 ;  /* 0x0000000000007941 */ /* 0x000fea0003800000 */
.L_x_1720:
[----:B------:R-:W-:Y:S02]  /*22db0*/  ULDC UR4, c[0x0][0xc3c] ;  /* 0x00030f0000047ab9 */ /* 0x000fe40000000800 */
[----:B------:R-:W-:-:S13]  /*22dc0*/  ISETP.GE.AND P0, PT, R31, UR4, PT ;  /* 0x000000041f007c0c */ /* 0x000fda000bf06270 */
[----:B------:R-:W-:Y:S05]  /*22dd0*/  @!P0 BRA `(.L_x_1742) ;  /* 0xfffffde400d08947 */ /* 0x000fea000383ffff */
[----:B------:R-:W-:Y:S05]  /*22de0*/  BRA `(.L_x_1449) ;  /* 0x0000009000207947 */ /* 0x000fea0003800000 */
.L_x_1447:
[----:B------:R-:W-:-:S08]  /*22df0*/  NOP ;  /* 0x0000000000007918 */ /* 0x000fd00000000000 */
[----:B0-----:R-:W0:-:S00]  /*22e00*/  USETMAXREG.DEALLOC.CTAPOOL 0x18 ;  /* 0x00000018000079c8 */ /* 0x001e0000080e0500 */
[----:B0-----:R-:W-:Y:S01]  /*22e10*/  LOP3.LUT R0, R0, 0x3, RZ, 0xc0, !PT ;  /* 0x0000000300007812 */ /* 0x001fe200078ec0ff */
[----:B------:R-:W-:Y:S01]  /*22e20*/  IMAD.MOV.U32 R7, RZ, RZ, RZ ;  /* 0x000000ffff077224 */ /* 0x000fe200078e00ff */
[----:B------:R-:W-:-:S04]  /*22e30*/  LOP3.LUT R17, R17, 0xffffffef, RZ, 0xc0, !PT ;  /* 0xffffffef11117812 */ /* 0x000fc800078ec0ff */
[----:B------:R-:W0:Y:S02]  /*22e40*/  SHFL.IDX PT, R0, R0, RZ, 0x1f ;  /* 0x00001fff00007589 */ /* 0x000e2400000e0000 */
[----:B0-----:R-:W-:-:S13]  /*22e50*/  ISETP.NE.AND P0, PT, R0, RZ, PT ;  /* 0x000000ff0000720c */ /* 0x001fda0003f05270 */
[----:B------:R-:W-:Y:S01]  /*22e60*/  @P0 LOP3.LUT R17, R17, 0x10, RZ, 0xfc, !PT ;  /* 0x0000001011110812 */ /* 0x000fe200078efcff */
[----:B------:R-:W-:Y:S06]  /*22e70*/  @!P0 BRA `(.L_x_1743) ;  /* 0x0000000000248947 */ /* 0x000fec0003800000 */
[----:B------:R-:W0:Y:S08]  /*22e80*/  S2UR UR5, SR_CgaCtaId ;  /* 0x00000000000579c3 */ /* 0x000e300000008800 */
[----:B------:R-:W-:Y:S06]  /*22e90*/  BAR.SYNC.DEFER_BLOCKING 0x5, 0x180 ;  /* 0x0146000000007b1d */ /* 0x000fec0000010000 */
[----:B------:R-:W-:-:S02]  /*22ea0*/  UMOV UR4, 0x400 ;  /* 0x0000040000047882 */ /* 0x000fc40000000000 */
[----:B0-----:R-:W-:-:S09]  /*22eb0*/  ULEA UR4, UR5, UR4, 0x18 ;  /* 0x0000000405047291 */ /* 0x001fd2000f8ec03f */
[----:B------:R-:W0:Y:S04]  /*22ec0*/  LDS.128 R8, [UR4+0x2a8d0] ;  /* 0x02a8d004ff087984 */ /* 0x000e280008000c00 */
[----:B0-----:R3:W-:Y:S04]  /*22ed0*/  STL.64 [R1], R8 ;  /* 0x0000000801007387 */ /* 0x0017e80000100a00 */
[----:B------:R3:W-:Y:S01]  /*22ee0*/  STL.64 [R1+0x8], R10 ;  /* 0x0000080a01007387 */ /* 0x0007e20000100a00 */
[----:B------:R-:W-:Y:S06]  /*22ef0*/  BAR.ARV 0x4, 0x180 ;  /* 0x0106000000007b1d */ /* 0x000fec0000002000 */
[----:B------:R-:W-:Y:S05]  /*22f00*/  BRA `(.L_x_1744) ;  /* 0x0000000c00b07947 */ /* 0x000fea0003800000 */
.L_x_1743:
[----:B------:R-:W-:Y:S01]  /*22f10*/  LOP3.LUT R0, R6, 0x1f, RZ, 0xc0, !PT ;  /* 0x0000001f06007812 */ /* 0x000fe200078ec0ff */
[----:B------:R-:W-:Y:S01]  /*22f20*/  ULDC UR4, c[0x0][0xc3c] ;  /* 0x00030f0000047ab9 */ /* 0x000fe20000000800 */
[----:B------:R-:W-:Y:S01]  /*22f30*/  IMAD.MOV.U32 R8, RZ, RZ, RZ ;  /* 0x000000ffff087224 */ /* 0x000fe200078e00ff */
[----:B------:R-:W0:Y:S01]  /*22f40*/  S2UR UR6, SR_CTAID.X ;  /* 0x00000000000679c3 */ /* 0x000e220000002500 */
[----:B------:R-:W-:Y:S01]  /*22f50*/  ISETP.NE.AND P0, PT, R0, 0x1f, PT ;  /* 0x0000001f0000780c */ /* 0x000fe20003f05270 */
[----:B------:R-:W-:-:S03]  /*22f60*/  ULDC UR5, c[0x0][0xc38] ;  /* 0x00030e0000057ab9 */ /* 0x000fc60000000800 */
[----:B------:R-:W-:-:S13]  /*22f70*/  ISETP.GE.OR P1, PT, R0, UR4, !P0 ;  /* 0x0000000400007c0c */ /* 0x000fda000c726670 */
[----:B------:R-:W1:Y:S08]  /*22f80*/  @!P1 LDC.64 R2, c[0x0][0xc80] ;  /* 0x00032000ff029b82 */ /* 0x000e700000000a00 */
[----:B------:R-:W2:Y:S01]  /*22f90*/  @!P1 LDC.64 R4, c[0x0][0xc78] ;  /* 0x00031e00ff049b82 */ /* 0x000ea20000000a00 */
[----:B-1----:R-:W-:-:S05]  /*22fa0*/  @!P1 IMAD.WIDE.U32 R2, R0, 0x4, R2 ;  /* 0x0000000400029825 */ /* 0x002fca00078e0002 */
        /* <DEDUP_REMOVED lines=24> */
[----:B------:R-:W-:-:S05]  /*23130*/  IADD3 R5, R2, R3, RZ ;  /* 0x0000000302057210 */ /* 0x000fca0007ffe0ff */
        /* <DEDUP_REMOVED lines=8> */
.L_x_1747:
        /* <DEDUP_REMOVED lines=39> */
.L_x_1745:
[----:B------:R-:W-:Y:S01]  /*23430*/  IADD3 R10, -R4, R9, RZ ;  /* 0x00000009040a7210 */ /* 0x000fe20007ffe1ff */
[----:B------:R-:W-:-:S04]  /*23440*/  IMAD.MOV.U32 R3, RZ, RZ, RZ ;  /* 0x000000ffff037224 */ /* 0x000fc800078e00ff */
        /* <DEDUP_REMOVED lines=10> */
.L_x_1748:
        /* <DEDUP_REMOVED lines=20> */
[----:B------:R-:W0:Y:S03]  /*23630*/  MUFU.RCP R2, R13 ;  /* 0x0000000d00027308 */ /* 0x000e260000001000 */
[----:B------:R-:W-:Y:S01]  /*23640*/  IADD3 R3, RZ, -R3, RZ ;  /* 0x80000003ff037210 */ /* 0x000fe20007ffe0ff */
        /* <DEDUP_REMOVED lines=18> */
[----:B------:R-:W-:Y:S02]  /*23770*/  @!P2 IADD3 R10, -R10, RZ, RZ ;  /* 0x000000ff0a0aa210 */ /* 0x000fe40007ffe1ff */
        /* <DEDUP_REMOVED lines=15> */
[----:B------:R-:W-:-:S04]  /*23870*/  @!P1 LOP3.LUT R7, RZ, R8, RZ, 0x33, !PT ;  /* 0x00000008ff079212 */ /* 0x000fc800078e33ff */
[----:B------:R-:W-:Y:S01]  /*23880*/  IADD3 R3, -R7, RZ, RZ ;  /* 0x000000ff07037210 */ /* 0x000fe20007ffe1ff */
[----:B------:R-:W-:-:S04]  /*23890*/  IMAD R7, R8, 0x1000000, R7 ;  /* 0x0100000008077824 */ /* 0x000fc800078e0207 */
[----:B------:R-:W-:-:S04]  /*238a0*/  IMAD R8, R8, R3, R10 ;  /* 0x0000000308087224 */ /* 0x000fc800078e020a */
[----:B------:R-:W-:-:S05]  /*238b0*/  IMAD R3, R8, 0x10000, R7 ;  /* 0x0001000008037824 */ /* 0x000fca00078e0207 */
[----:B------:R0:W-:Y:S01]  /*238c0*/  STL [R1+0x8], R3 ;  /* 0x0000080301007387 */ /* 0x0001e20000100800 */
[----:B------:R-:W-:Y:S05]  /*238d0*/  BRA `(.L_x_1750) ;  /* 0x0000000000f47947 */ /* 0x000fea0003800000 */
.L_x_1749:
[----:B-1----:R-:W1:Y:S02]  /*238e0*/  LDC.64 R2, c[0x0][0xc90] ;  /* 0x00032400ff027b82 */ /* 0x002e640000000a00 */
[----:B-1----:R-:W-:-:S05]  /*238f0*/  IMAD.WIDE R2, R14, 0x4, R2 ;  /* 0x000000040e027825 */ /* 0x002fca00078e0202 */
[----:B0-----:R0:W2:Y:S02]  /*23900*/  LDG.E R7, desc[UR46][R2.64] ;  /* 0x0000002e02077981 */ /* 0x0010a4000c1e1900 */
[----:B0-----:R-:W-:Y:S01]  /*23910*/  MOV R2, RZ ;  /* 0x000000ff00027202 */ /* 0x001fe20000000f00 */
        /* <DEDUP_REMOVED lines=25> */
[----:B------:R-:W-:-:S03]  /*23ab0*/  IMAD.MOV R2, RZ, RZ, -R2 ;  /* 0x000000ffff027224 */ /* 0x000fc600078e0a02 */
[C---:B------:R-:W-:Y:S01]  /*23ac0*/  IADD3 R10, -R9.reuse, RZ, RZ ;  /* 0x000000ff090a7210 */ /* 0x040fe20007ffe1ff */
[----:B------:R-:W-:Y:S02]  /*23ad0*/  IMAD R8, R8, R2, R5 ;  /* 0x0000000208087224 */ /* 0x000fe400078e0205 */
[----:B------:R-:W-:Y:S01]  /*23ae0*/  IMAD.MOV.U32 R2, RZ, RZ, RZ ;  /* 0x000000ffff027224 */ /* 0x000fe200078e00ff */
[----:B------:R-:W-:Y:S02]  /*23af0*/  VIADDMNMX R7, R10, UR5, R7, PT ;  /* 0x000000050a077c46 */ /* 0x000fe4000b800107 */
[----:B------:R-:W-:Y:S02]  /*23b00*/  IADD3 R9, R9, 0x1000000, R8 ;  /* 0x0100000009097810 */ /* 0x000fe40007ffe008 */
        /* <DEDUP_REMOVED lines=14> */
[-C--:B------:R-:W-:Y:S01]  /*23bf0*/  @!P1 IADD3 R3, R3, -R10.reuse, RZ ;  /* 0x8000000a03039210 */ /* 0x080fe20007ffe0ff */
        /* <DEDUP_REMOVED lines=11> */
.L_x_1750:
[----:B01----:R-:W-:-:S05]  /*23cb0*/  LOP3.LUT R3, RZ, R2, RZ, 0x33, !PT ;  /* 0x00000002ff037212 */ /* 0x003fca00078e33ff */
[----:B------:R-:W-:-:S05]  /*23cc0*/  IMAD.IADD R2, R4, 0x1, R3 ;  /* 0x0000000104027824 */ /* 0x000fca00078e0203 */
[----:B------:R1:W-:Y:S01]  /*23cd0*/  STL [R1+0x4], R2 ;  /* 0x0000040201007387 */ /* 0x0003e20000100800 */
[----:B------:R-:W-:Y:S05]  /*23ce0*/  BRA `(.L_x_1751) ;  /* 0x0000000000107947 */ /* 0x000fea0003800000 */
.L_x_1746:
[----:B------:R-:W-:Y:S01]  /*23cf0*/  MOV R2, UR6 ;  /* 0x0000000600027c02 */ /* 0x000fe20008000f00 */
[----:B------:R0:W-:Y:S04]  /*23d00*/  STL [R1+0x4], RZ ;  /* 0x000004ff01007387 */ /* 0x0001e80000100800 */
[----:B------:R0:W-:Y:S04]  /*23d10*/  STL [R1+0x8], RZ ;  /* 0x000008ff01007387 */ /* 0x0001e80000100800 */
[----:B------:R0:W-:Y:S02]  /*23d20*/  STL [R1], R2 ;  /* 0x0000000201007387 */ /* 0x0001e40000100800 */
.L_x_1751:
        /* <DEDUP_REMOVED lines=10> */
.L_x_1744:
[----:B--2---:R-:W2:Y:S01]  /*23dd0*/  LDL R0, [R1+0xc] ;  /* 0x00000c0001007983 */ /* 0x004ea20000100800 */
[----:B------:R-:W-:-:S03]  /*23de0*/  ULDC UR4, c[0x0][0xc3c] ;  /* 0x00030f0000047ab9 */ /* 0x000fc60000000800 */
[----:B------:R4:W-:Y:S01]  /*23df0*/  STL [R1+0x10], RZ ;  /* 0x000010ff01007387 */ /* 0x0009e20000100800 */
[----:B--2---:R-:W-:Y:S01]  /*23e00*/  ISETP.GE.AND P0, PT, R0, UR4, PT ;  /* 0x0000000400007c0c */ /* 0x004fe2000bf06270 */
[----:B------:R-:W-:-:S05]  /*23e10*/  IMAD.MOV.U32 R0, RZ, RZ, 0x1 ;  /* 0x00000001ff007424 */ /* 0x000fca00078e00ff */
[----:B------:R4:W-:Y:S04]  /*23e20*/  STL [R1+0x18], R0 ;  /* 0x0000180001007387 */ /* 0x0009e80000100800 */
[----:B------:R4:W-:Y:S03]  /*23e30*/  STL [R1+0x58], RZ ;  /* 0x000058ff01007387 */ /* 0x0009e60000100800 */
[----:B------:R-:W-:Y:S05]  /*23e40*/  @P0 BRA `(.L_x_1752) ;  /* 0x0000007c00180947 */ /* 0x000fea0003800000 */
[----:B----4-:R-:W2:Y:S01]  /*23e50*/  LDL R0, [R1+0x90] ;  /* 0x0000900001007983 */ /* 0x010ea20000100800 */
[----:B------:R-:W4:Y:S01]  /*23e60*/  S2UR UR5, SR_CgaCtaId ;  /* 0x00000000000579c3 */ /* 0x000f220000008800 */
[----:B------:R-:W-:Y:S01]  /*23e70*/  LOP3.LUT R4, R6, 0x7f, RZ, 0xc0, !PT ;  /* 0x0000007f06047812 */ /* 0x000fe200078ec0ff */
[----:B------:R-:W-:Y:S01]  /*23e80*/  UMOV UR4, 0x400 ;  /* 0x0000040000047882 */ /* 0x000fe20000000000 */
[----:B------:R-:W-:Y:S01]  /*23e90*/  LOP3.LUT R17, R17, 0xfffffffd, RZ, 0xc0, !PT ;  /* 0xfffffffd11117812 */ /* 0x000fe200078ec0ff */
[----:B------:R-:W-:Y:S01]  /*23ea0*/  BSSY B8, `(.L_x_1752) ;  /* 0x00007c0000087945 */ /* 0x000fe20003800000 */
[C---:B------:R-:W-:Y:S01]  /*23eb0*/  ISETP.NE.AND P1, PT, R4.reuse, RZ, PT ;  /* 0x000000ff0400720c */ /* 0x040fe20003f25270 */
[----:B01----:R-:W-:Y:S01]  /*23ec0*/  IMAD.SHL.U32 R2, R4, 0x8, RZ ;  /* 0x0000000804027824 */ /* 0x003fe200078e00ff */
[----:B------:R-:W-:Y:S01]  /*23ed0*/  ULDC.64 UR36, c[0x0][0x198] ;  /* 0x0000660000247ab9 */ /* 0x000fe20000000a00 */
[----:B------:R-:W-:-:S10]  /*23ee0*/  ULDC UR39, c[0x0][0xc] ;  /* 0x0000030000277ab9 */ /* 0x000fd40000000800 */
[----:B------:R-:W-:-:S04]  /*23ef0*/  @P1 LOP3.LUT R17, R17, 0x2, RZ, 0xfc, !PT ;  /* 0x0000000211111812 */ /* 0x000fc800078efcff */
[----:B------:R-:W-:Y:S01]  /*23f00*/  LOP3.LUT R17, R17, 0xfffffffe, RZ, 0xc0, !PT ;  /* 0xfffffffe11117812 */ /* 0x000fe200078ec0ff */
[----:B----4-:R-:W-:-:S06]  /*23f10*/  ULEA UR4, UR5, UR4, 0x18 ;  /* 0x0000000405047291 */ /* 0x010fcc000f8ec03f */
[----:B------:R-:W-:Y:S01]  /*23f20*/  IMAD.U32 R19, RZ, RZ, UR4 ;  /* 0x00000004ff137e24 */ /* 0x000fe2000f8e00ff */
[----:B--2---:R-:W-:Y:S01]  /*23f30*/  R2UR UR6, R0 ;  /* 0x00000000000672ca */ /* 0x004fe200000e0000 */
[----:B------:R-:W-:-:S05]  /*23f40*/  IMAD.SHL.U32 R0, R6, 0x8, RZ ;  /* 0x0000000806007824 */ /* 0x000fca00078e00ff */
[C---:B------:R-:W-:Y:S02]  /*23f50*/  LOP3.LUT R3, R0.reuse, 0x1f8, RZ, 0xc0, !PT ;  /* 0x000001f800037812 */ /* 0x040fe400078ec0ff */
[----:B------:R-:W-:Y:S02]  /*23f60*/  LOP3.LUT R0, R0, 0x38, RZ, 0xc0, !PT ;  /* 0x0000003800007812 */ /* 0x000fe400078ec0ff */
[----:B------:R-:W-:-:S03]  /*23f70*/  LOP3.LUT R3, R3, 0x38, R6, 0x78, !PT ;  /* 0x0000003803037812 */ /* 0x000fc600078e7806 */
[----:B------:R-:W-:Y:S01]  /*23f80*/  ULOP3.LUT UR38, UR6, 0x2, URZ, 0xfc, !UPT ;  /* 0x0000000206267892 */ /* 0x000fe2000f8efc3f */
[----:B------:R-:W-:Y:S02]  /*23f90*/  LOP3.LUT R2, R3, 0x200, R2, 0xf8, !PT ;  /* 0x0000020003027812 */ /* 0x000fe400078ef802 */
[C---:B------:R-:W-:Y:S01]  /*23fa0*/  LOP3.LUT P0, R3, R6.reuse, 0x1f, RZ, 0xc0, !PT ;  /* 0x0000001f06037812 */ /* 0x040fe2000780c0ff */
[----:B------:R-:W-:Y:S01]  /*23fb0*/  IMAD.SHL.U32 R6, R6, 0x10, RZ ;  /* 0x0000001006067824 */ /* 0x000fe200078e00ff */
[----:B------:R-:W-:-:S03]  /*23fc0*/  LEA R2, R2, R19, 0x1 ;  /* 0x0000001302027211 */ /* 0x000fc600078e08ff */
[----:B------:R0:W-:Y:S04]  /*23fd0*/  STL [R1+0x28], R3 ;  /* 0x0000280301007387 */ /* 0x0001e80000100800 */
[----:B------:R1:W-:Y:S04]  /*23fe0*/  STL [R1+0x2c], R2 ;  /* 0x00002c0201007387 */ /* 0x0003e80000100800 */
[----:B------:R-:W-:Y:S01]  /*23ff0*/  STL [R1+0x58], RZ ;  /* 0x000058ff01007387 */ /* 0x000fe20000100800 */
[----:B------:R-:W-:Y:S02]  /*24000*/  @P0 LOP3.LUT R17, R17, 0x1, RZ, 0xfc, !PT ;  /* 0x0000000111110812 */ /* 0x000fe400078efcff */
[----:B0-----:R-:W-:-:S02]  /*24010*/  SHF.R.U32.HI R3, RZ, 0x3, R4 ;  /* 0x00000003ff037819 */ /* 0x001fc40000011604 */
[----:B------:R-:W-:Y:S01]  /*24020*/  ISETP.NE.OR P0, PT, R4, RZ, !P0 ;  /* 0x000000ff0400720c */ /* 0x000fe20004705670 */
[----:B-1----:R-:W-:Y:S01]  /*24030*/  IMAD.MOV.U32 R2, RZ, RZ, 0x1 ;  /* 0x00000001ff027424 */ /* 0x002fe200078e00ff */
[----:B------:R-:W-:Y:S01]  /*24040*/  LOP3.LUT R3, R3, 0x70, R6, 0xf8, !PT ;  /* 0x0000007003037812 */ /* 0x000fe200078ef806 */
[----:B------:R-:W-:Y:S01]  /*24050*/  IMAD.MOV.U32 R3, RZ, RZ, 0x1 ;  /* 0x00000001ff037424 */ /* 0x000fe200078e00ff */
[----:B------:R-:W-:Y:S02]  /*24060*/  LOP3.LUT R17, R17, 0xfffffff7, RZ, 0xc0, !PT ;  /* 0xfffffff711117812 */ /* 0x000fe400078ec0ff */
[----:B------:R0:W-:Y:S04]  /*24070*/  STL [R1+0x20], R2 ;  /* 0x0000200201007387 */ /* 0x0001e80000100800 */
[----:B------:R1:W-:Y:S03]  /*24080*/  STL [R1+0x14], RZ ;  /* 0x000014ff01007387 */ /* 0x0003e60000100800 */
[----:B------:R-:W-:Y:S01]  /*24090*/  @P0 LOP3.LUT R17, R17, 0x8, RZ, 0xfc, !PT ;  /* 0x0000000811110812 */ /* 0x000fe200078efcff */
[----:B------:R1:W-:Y:S01]  /*240a0*/  STL [R1+0x10], RZ ;  /* 0x000010ff01007387 */ /* 0x0003e20000100800 */
[----:B0-----:R-:W-:-:S03]  /*240b0*/  LOP3.LUT R2, R0, 0x40, RZ, 0xfc, !PT ;  /* 0x0000004000027812 */ /* 0x001fc600078efcff */
[----:B------:R1:W-:Y:S01]  /*240c0*/  STL [R1+0x18], R3 ;  /* 0x0000180301007387 */ /* 0x0003e20000100800 */
[----:B------:R-:W-:-:S07]  /*240d0*/  LOP3.LUT R0, R0, 0x80, RZ, 0xfc, !PT ;  /* 0x0000008000007812 */ /* 0x000fce00078efcff */
.L_x_1916:
[----:B------:R-:W2:Y:S01]  /*240e0*/  LDL R14, [R1+0xc] ;  /* 0x00000c00010e7983 */ /* 0x000ea20000100800 */
[----:B------:R-:W2:Y:S01]  /*240f0*/  LDC.64 R12, c[0x0][0xa00] ;  /* 0x00028000ff0c7b82 */ /* 0x000ea20000000a00 */
[----:B------:R-:W-:Y:S05]  /*24100*/  YIELD ;  /* 0x0000000000007946 */ /* 0x000fea0003800000 */
[----:B------:R-:W-:Y:S01]  /*24110*/  ULDC.64 UR4, c[0x0][0xa28] ;  /* 0x00028a0000047ab9 */ /* 0x000fe20000000a00 */
[----:B01----:R-:W-:Y:S02]  /*24120*/  CS2R R6, SRZ ;  /* 0x0000000000067805 */ /* 0x003fe4000001ff00 */
[----:B------:R-:W-:Y:S01]  /*24130*/  ISETP.NE.U32.AND P0, PT, RZ, UR4, PT ;  /* 0x00000004ff007c0c */ /* 0x000fe2000bf05070 */
[----:B------:R-:W-:Y:S01]  /*24140*/  ULDC.64 UR8, c[0x0][0xa18] ;  /* 0x0002860000087ab9 */ /* 0x000fe20000000a00 */
[----:B------:R-:W0:Y:S01]  /*24150*/  LDC.64 R4, c[0x0][0xa08] ;  /* 0x00028200ff047b82 */ /* 0x000e220000000a00 */
[----:B------:R-:W-:Y:S01]  /*24160*/  ULDC.64 UR6, c[0x0][0xa08] ;  /* 0x0002820000067ab9 */ /* 0x000fe20000000a00 */
[----:B------:R-:W-:Y:S01]  /*24170*/  ISETP.NE.AND.EX P0, PT, RZ, UR5, PT, P0 ;  /* 0x00000005ff007c0c */ /* 0x000fe2000bf05300 */
[----:B------:R-:W-:-:S02]  /*24180*/  ULDC.64 UR4, c[0x0][0xa00] ;  /* 0x0002800000047ab9 */ /* 0x000fc40000000a00 */
[----:B------:R-:W-:-:S04]  /*24190*/  ISETP.NE.U32.AND P1, PT, RZ, UR4, PT ;  /* 0x00000004ff007c0c */ /* 0x000fc8000bf25070 */
[----:B------:R-:W-:Y:S01]  /*241a0*/  ISETP.NE.AND.EX P1, PT, RZ, UR5, PT, P1 ;  /* 0x00000005ff007c0c */ /* 0x000fe2000bf25310 */
[----:B------:R-:W-:Y:S01]  /*241b0*/  ULDC.64 UR4, c[0x0][0xa10] ;  /* 0x0002840000047ab9 */ /* 0x000fe20000000a00 */
[----:B------:R-:W-:-:S04]  /*241c0*/  ISETP.NE.U32.AND P3, PT, RZ, UR8, PT ;  /* 0x00000008ff007c0c */ /* 0x000fc8000bf65070 */
[----:B------:R-:W-:Y:S01]  /*241d0*/  ISETP.NE.AND.EX P3, PT, RZ, UR9, PT, P3 ;  /* 0x00000009ff007c0c */ /* 0x000fe2000bf65330 */
[----:B-1-3--:R-:W1:-:S12]  /*241e0*/  @P0 LDC.64 R2, c[0x0][0xa28] ;  /* 0x00028a00ff020b82 */ /* 0x00ae580000000a00 */
[----:B---3--:R-:W3:Y:S01]  /*241f0*/  @P3 LDC.64 R10, c[0x0][0xa18] ;  /* 0x00028600ff0a3b82 */ /* 0x008ee20000000a00 */
[----:B--2---:R-:W-:-:S04]  /*24200*/  IMAD.WIDE R12, R14, 0x4, R12 ;  /* 0x000000040e0c7825 */ /* 0x004fc800078e020c */
[C---:B-1----:R-:W-:Y:S01]  /*24210*/  @P0 IMAD.WIDE R2, R14.reuse, 0x4, R2 ;  /* 0x000000040e020825 */ /* 0x042fe200078e0202 */
[----:B------:R-:W2:Y:S04]  /*24220*/  @P1 LDG.E R7, desc[UR46][R12.64] ;  /* 0x0000002e0c071981 */ /* 0x000ea8000c1e1900 */
[----:B------:R1:W5:Y:S01]  /*24230*/  @P0 LDG.E R6, desc[UR46][R2.64] ;  /* 0x0000002e02060981 */ /* 0x000362000c1e1900 */
[----:B------:R-:W-:Y:S01]  /*24240*/  ISETP.NE.U32.AND P0, PT, RZ, UR4, PT ;  /* 0x00000004ff007c0c */ /* 0x000fe2000bf05070 */
[----:B------:R-:W-:Y:S01]  /*24250*/  ULDC UR4, c[0x0][0x288] ;  /* 0x0000a20000047ab9 */ /* 0x000fe20000000800 */
[C---:B---3--:R-:W-:Y:S01]  /*24260*/  @P3 IMAD.WIDE R10, R14.reuse, 0x4, R10 ;  /* 0x000000040e0a3825 */ /* 0x048fe200078e020a */
[----:B------:R-:W-:Y:S02]  /*24270*/  ISETP.NE.U32.AND P2, PT, RZ, UR6, PT ;  /* 0x00000006ff007c0c */ /* 0x000fe4000bf45070 */
[----:B------:R-:W-:Y:S01]  /*24280*/  ISETP.NE.AND.EX P0, PT, RZ, UR5, PT, P0 ;  /* 0x00000005ff007c0c */ /* 0x000fe2000bf05300 */
[----:B------:R-:W-:Y:S01]  /*24290*/  IMAD.MOV.U32 R8, RZ, RZ, RZ ;  /* 0x000000ffff087224 */ /* 0x000fe200078e00ff */
[----:B------:R-:W-:Y:S01]  /*242a0*/  ISETP.NE.AND.EX P2, PT, RZ, UR7, PT, P2 ;  /* 0x00000007ff007c0c */ /* 0x000fe2000bf45320 */
[----:B------:R-:W-:Y:S01]  /*242b0*/  IMAD.MOV.U32 R0, RZ, RZ, RZ ;  /* 0x000000ffff007224 */ /* 0x000fe200078e00ff */
[----:B-1----:R-:W1:Y:S01]  /*242c0*/  LDC.64 R2, c[0x0][0xa10] ;  /* 0x00028400ff027b82 */ /* 0x002e620000000a00 */
[----:B0-----:R-:W-:-:S10]  /*242d0*/  IMAD.WIDE R4, R14, 0x4, R4 ;  /* 0x000000040e047825 */ /* 0x001fd400078e0204 */
[----:B------:R0:W5:Y:S01]  /*242e0*/  @P2 LDG.E R8, desc[UR46][R4.64] ;  /* 0x0000002e04082981 */ /* 0x000162000c1e1900 */
[----:B-1----:R-:W-:-:S05]  /*242f0*/  IMAD.WIDE R2, R14, 0x4, R2 ;  /* 0x000000040e027825 */ /* 0x002fca00078e0202 */
[----:B------:R0:W5:Y:S04]  /*24300*/  @P0 LDG.E R0, desc[UR46][R2.64] ;  /* 0x0000002e02000981 */ /* 0x000168000c1e1900 */
[----:B--2---:R1:W-:Y:S02]  /*24310*/  STL [R1+0x48], R7 ;  /* 0x0000480701007387 */ /* 0x0043e40000100800 */
[----:B-1----:R-:W-:Y:S01]  /*24320*/  IMAD.U32 R7, RZ, RZ, UR4 ;  /* 0x00000004ff077e24 */ /* 0x002fe2000f8e00ff */
[----:B------:R-:W-:-:S05]  /*24330*/  ULDC.64 UR4, c[0x0][0x418] ;  /* 0x0001060000047ab9 */ /* 0x000fca0000000a00 */
[----:B------:R-:W2:Y:S01]  /*24340*/  @P3 LDG.E R7, desc[UR46][R10.64] ;  /* 0x0000002e0a073981 */ /* 0x000ea2000c1e1900 */
[----:B------:R-:W-:-:S03]  /*24350*/  UISETP.NE.U32.AND UP0, UPT, UR4, URZ, UPT ;  /* 0x0000003f0400728c */ /* 0x000fc6000bf05070 */
[----:B------:R-:W-:Y:S01]  /*24360*/  ULDC UR4, c[0x0][0x424] ;  /* 0x0001090000047ab9 */ /* 0x000fe20000000800 */
[----:B------:R-:W-:-:S03]  /*24370*/  UISETP.NE.AND.EX UP0, UPT, UR5, URZ, UPT, UP0 ;  /* 0x0000003f0500728c */ /* 0x000fc6000bf05300 */
[----:B------:R-:W-:Y:S01]  /*24380*/  ULDC UR5, c[0x0][0x2f0] ;  /* 0x0000bc0000057ab9 */ /* 0x000fe20000000800 */
[----:B------:R-:W-:Y:S01]  /*24390*/  USEL UR4, UR4, 0x1, UP0 ;  /* 0x0000000104047887 */ /* 0x000fe20008000000 */
[----:B--2---:R1:W-:Y:S04]  /*243a0*/  STL [R1+0x38], R7 ;  /* 0x0000380701007387 */ /* 0x0043e80000100800 */
[----:B------:R0:W5:Y:S01]  /*243b0*/  LDL R15, [R1+0x38] ;  /* 0x00003800010f7983 */ /* 0x0001620000100800 */
[----:B------:R-:W-:-:S03]  /*243c0*/  UIMAD UR4, UR4, UR5, URZ ;  /* 0x00000005040472a4 */ /* 0x000fc6000f8e023f */
[----:B------:R-:W-:Y:S02]  /*243d0*/  ULDC UR5, c[0x0][0x348] ;  /* 0x0000d20000057ab9 */ /* 0x000fe40000000800 */
[----:B------:R-:W-:Y:S01]  /*243e0*/  MOV R10, UR5 ;  /* 0x00000005000a7c02 */ /* 0x000fe20008000f00 */
[----:B-1----:R-:W-:Y:S01]  /*243f0*/  IMAD.U32 R7, RZ, RZ, UR4 ;  /* 0x00000004ff077e24 */ /* 0x002fe2000f8e00ff */
[----:B0-----:R-:W-:Y:S06]  /*24400*/  @P3 BRA `(.L_x_1753) ;  /* 0x0000000000143947 */ /* 0x001fec0003800000 */
[----:B------:R-:W-:Y:S05]  /*24410*/  @!P1 BRA `(.L_x_1753) ;  /* 0x0000000000109947 */ /* 0x000fea0003800000 */
[----:B------:R-:W2:Y:S04]  /*24420*/  LDG.E R9, desc[UR46][R12.64] ;  /* 0x0000002e0c097981 */ /* 0x000ea8000c1e1900 */
[----:B------:R-:W2:Y:S02]  /*24430*/  LDG.E R12, desc[UR46][R12.64+0x4] ;  /* 0x0000042e0c0c7981 */ /* 0x000ea4000c1e1900 */
[----:B--2--5:R-:W-:-:S05]  /*24440*/  IMAD.IADD R15, R12, 0x1, -R9 ;  /* 0x000000010c0f7824 */ /* 0x024fca00078e0a09 */
[----:B------:R0:W-:Y:S02]  /*24450*/  STL [R1+0x38], R15 ;  /* 0x0000380f01007387 */ /* 0x0001e40000100800 */
.L_x_1753:
[----:B------:R-:W2:Y:S01]  /*24460*/  LDL.LU R11, [R1+0x8] ;  /* 0x00000800010b7983 */ /* 0x000ea20000300800 */
[----:B-----5:R-:W-:Y:S01]  /*24470*/  IMAD.IADD R8, R8, 0x1, R6 ;  /* 0x0000000108087824 */ /* 0x020fe200078e0206 */
[----:B------:R-:W-:Y:S02]  /*24480*/  ULDC.64 UR4, c[0x0][0xa20] ;  /* 0x0002880000047ab9 */ /* 0x000fe40000000a00 */
[----:B------:R-:W-:Y:S02]  /*24490*/  ISETP.NE.U32.AND P1, PT, RZ, UR4, PT ;  /* 0x00000004ff007c0c */ /* 0x000fe4000bf25070 */
[----:B------:R1:W-:Y:S02]  /*244a0*/  STL [R1+0x1c], R8 ;  /* 0x00001c0801007387 */ /* 0x0003e40000100800 */
[----:B------:R-:W-:Y:S02]  /*244b0*/  ISETP.NE.AND.EX P1, PT, RZ, UR5, PT, P1 ;  /* 0x00000005ff007c0c */ /* 0x000fe4000bf25310 */
[----:B--2---:R-:W-:-:S02]  /*244c0*/  LOP3.LUT R18, R11, 0xff000000, RZ, 0xc0, !PT ;  /* 0xff0000000b127812 */ /* 0x004fc400078ec0ff */
[C---:B------:R-:W-:Y:S02]  /*244d0*/  LOP3.LUT R9, R11.reuse, 0xff0000, RZ, 0xc0, !PT ;  /* 0x00ff00000b097812 */ /* 0x040fe400078ec0ff */
[----:B------:R-:W-:Y:S02]  /*244e0*/  SHF.R.U32.HI R18, RZ, 0x8, R18 ;  /* 0x00000008ff127819 */ /* 0x000fe40000011612 */
[----:B------:R-:W-:Y:S02]  /*244f0*/  LOP3.LUT R16, R11, 0xffff, RZ, 0xc0, !PT ;  /* 0x0000ffff0b107812 */ /* 0x000fe400078ec0ff */
[----:B------:R-:W-:-:S03]  /*24500*/  LEA.HI R18, R9, R18, RZ, 0x10 ;  /* 0x0000001209127211 */ /* 0x000fc600078f80ff */
[----:B-1----:R-:W-:Y:S05]  /*24510*/  @!P1 BRA `(.L_x_1754) ;  /* 0x0000000000109947 */ /* 0x002fea0003800000 */
[----:B------:R-:W1:Y:S02]  /*24520*/  LDC.64 R4, c[0x0][0xa20] ;  /* 0x00028800ff047b82 */ /* 0x000e640000000a00 */
[----:B-1----:R-:W-:-:S05]  /*24530*/  IMAD.WIDE R4, R14, 0x4, R4 ;  /* 0x000000040e047825 */ /* 0x002fca00078e0204 */
[----:B------:R1:W5:Y:S01]  /*24540*/  LDG.E R7, desc[UR46][R4.64] ;  /* 0x0000002e04077981 */ /* 0x000362000c1e1900 */
[----:B------:R-:W-:Y:S05]  /*24550*/  BRA `(.L_x_1755) ;  /* 0x0000000000107947 */ /* 0x000fea0003800000 */
.L_x_1754:
[----:B------:R-:W-:Y:S05]  /*24560*/  @!P2 BRA `(.L_x_1755) ;  /* 0x00000000000ca947 */ /* 0x000fea0003800000 */
[----:B------:R-:W2:Y:S04]  /*24570*/  LDG.E R7, desc[UR46][R4.64] ;  /* 0x0000002e04077981 */ /* 0x000ea8000c1e1900 */
[----:B------:R-:W2:Y:S02]  /*24580*/  LDG.E R4, desc[UR46][R4.64+0x4] ;  /* 0x0000042e04047981 */ /* 0x000ea4000c1e1900 */
[----:B--2---:R-:W-:-:S07]  /*24590*/  IMAD.IADD R7, R4, 0x1, -R7 ;  /* 0x0000000104077824 */ /* 0x004fce00078e0a07 */
.L_x_1755:
[----:B------:R-:W2:Y:S04]  /*245a0*/  LDL.LU R8, [R1+0x4] ;  /* 0x0000040001087983 */ /* 0x000ea80000300800 */
[----:B-1----:R-:W3:Y:S04]  /*245b0*/  @P0 LDG.E R4, desc[UR46][R2.64] ;  /* 0x0000002e02040981 */ /* 0x002ee8000c1e1900 */
[----:B------:R1:W3:Y:S01]  /*245c0*/  @P0 LDG.E R2, desc[UR46][R2.64+0x4] ;  /* 0x0000042e02020981 */ /* 0x0002e2000c1e1900 */
[----:B-----5:R-:W-:Y:S01]  /*245d0*/  IMAD.IADD R9, R7, 0x1, -R6 ;  /* 0x0000000107097824 */ /* 0x020fe200078e0a06 */
[----:B-1----:R-:W1:Y:S02]  /*245e0*/  LDC R3, c[0x0][0x448] ;  /* 0x00011200ff037b82 */ /* 0x002e640000000800 */
[----:B-1----:R-:W-:-:S13]  /*245f0*/  ISETP.NE.AND P1, PT, R3, 0x1, PT ;  /* 0x000000010300780c */ /* 0x002fda0003f25270 */
[----:B------:R-:W1:Y:S08]  /*24600*/  @P1 LDC R3, c[0x0][0x44c] ;  /* 0x00011300ff031b82 */ /* 0x000e700000000800 */
[----:B------:R-:W4:Y:S01]  /*24610*/  @P1 LDC R5, c[0x0][0x450] ;  /* 0x00011400ff051b82 */ /* 0x000f220000000800 */
[----:B--2---:R-:W-:-:S05]  /*24620*/  SHF.L.U32 R12, R8, 0x7, RZ ;  /* 0x00000007080c7819 */ /* 0x004fca00000006ff */
[----:B------:R-:W-:Y:S01]  /*24630*/  VIADD R7, R12, 0x7f ;  /* 0x0000007f0c077836 */ /* 0x000fe20000000000 */
[----:B------:R2:W-:Y:S01]  /*24640*/  STL [R1+0x34], R12 ;  /* 0x0000340c01007387 */ /* 0x0005e20000100800 */
[----:B---3--:R-:W-:Y:S02]  /*24650*/  @P0 IMAD.IADD R10, R2, 0x1, -R4 ;  /* 0x00000001020a0824 */ /* 0x008fe400078e0a04 */
[----:B-1----:R-:W-:-:S04]  /*24660*/  @P1 IMAD.HI.U32 R2, R7, R3, RZ ;  /* 0x0000000307021227 */ /* 0x002fc800078e00ff */
[----:B------:R-:W-:Y:S01]  /*24670*/  IMAD.IADD R6, R9, 0x1, R10 ;  /* 0x0000000109067824 */ /* 0x000fe200078e020a */
[----:B----4-:R-:W-:-:S03]  /*24680*/  @P1 SHF.R.U32.HI R7, RZ, R5, R2 ;  /* 0x00000005ff071219 */ /* 0x010fc60000011602 */
[C---:B------:R-:W-:Y:S01]  /*24690*/  VIADD R2, R6.reuse, 0x5f ;  /* 0x0000005f06027836 */ /* 0x040fe20000000000 */
[----:B------:R-:W-:-:S03]  /*246a0*/  IADD3 R21, R6, 0x1, -R15 ;  /* 0x0000000106157810 */ /* 0x000fc60007ffe80f */
[----:B------:R-:W-:-:S04]  /*246b0*/  IMAD.HI R2, R2, 0x2aaaaaab, RZ ;  /* 0x2aaaaaab02027827 */ /* 0x000fc800078e02ff */
[----:B------:R-:W-:Y:S01]  /*246c0*/  IMAD.IADD R7, R21, 0x1, R7 ;  /* 0x0000000115077824 */ /* 0x000fe200078e0207 */
[----:B------:R-:W-:-:S04]  /*246d0*/  SHF.R.U32.HI R3, RZ, 0x1f, R2 ;  /* 0x0000001fff037819 */ /* 0x000fc80000011602 */
[----:B------:R-:W-:Y:S02]  /*246e0*/  LEA.HI.SX32 R11, R2, R3, 0x1c ;  /* 0x00000003020b7211 */ /* 0x000fe400078fe2ff */
[----:B------:R-:W1:Y:S03]  /*246f0*/  LDC.64 R2, c[0x0][0x9e0] ;  /* 0x00027800ff027b82 */ /* 0x000e660000000a00 */
[----:B------:R2:W-:Y:S01]  /*24700*/  STL [R1+0x5c], R11 ;  /* 0x00005c0b01007387 */ /* 0x0005e20000100800 */
[----:B-1----:R-:W-:Y:S02]  /*24710*/  ISETP.GE.AND P2, PT, R3, 0x1, PT ;  /* 0x000000010300780c */ /* 0x002fe40003f46270 */
[----:B------:R-:W-:-:S11]  /*24720*/  IADD3 R8, R7, R2, RZ ;  /* 0x0000000207087210 */ /* 0x000fd60007ffe0ff */
[----:B--2---:R-:W-:Y:S05]  /*24730*/  @!P2 BRA `(.L_x_1756) ;  /* 0x000000000048a947 */ /* 0x004fea0003800000 */
[C---:B------:R-:W-:Y:S01]  /*24740*/  ISETP.GT.AND P3, PT, R7.reuse, RZ, PT ;  /* 0x000000ff0700720c */ /* 0x040fe20003f64270 */
[----:B------:R-:W-:Y:S01]  /*24750*/  BSSY B0, `(.L_x_1757) ;  /* 0x000000e000007945 */ /* 0x000fe20003800000 */
[----:B------:R-:W-:-:S11]  /*24760*/  VIADD R2, R7, 0xffffffff ;  /* 0xffffffff07027836 */ /* 0x000fd60000000000 */
[----:B------:R-:W-:Y:S05]  /*24770*/  @P3 BRA `(.L_x_1758) ;  /* 0x00000000001c3947 */ /* 0x000fea0003800000 */
[----:B------:R-:W-:Y:S01]  /*24780*/  ISETP.NE.AND P3, PT, R3, 0x1, PT ;  /* 0x000000010300780c */ /* 0x000fe20003f65270 */
[----:B------:R-:W-:-:S12]  /*24790*/  IMAD.MOV R2, RZ, RZ, -R7 ;  /* 0x000000ffff027224 */ /* 0x000fd800078e0a07 */
[----:B------:R-:W1:Y:S02]  /*247a0*/  @P3 LDC.64 R4, c[0x0][0x9e8] ;  /* 0x00027a00ff043b82 */ /* 0x000e640000000a00 */
[----:B-1----:R-:W-:-:S05]  /*247b0*/  @P3 IMAD.HI.U32 R4, R2, R4, RZ ;  /* 0x0000000402043227 */ /* 0x002fca00078e00ff */
[----:B------:R-:W-:-:S04]  /*247c0*/  @P3 SHF.R.U32.HI R2, RZ, R5, R4 ;  /* 0x00000005ff023219 */ /* 0x000fc80000011604 */
[----:B------:R-:W-:Y:S01]  /*247d0*/  LOP3.LUT R2, RZ, R2, RZ, 0x33, !PT ;  /* 0x00000002ff027212 */ /* 0x000fe200078e33ff */
[----:B------:R-:W-:Y:S06]  /*247e0*/  BRA `(.L_x_1759) ;  /* 0x0000000000107947 */ /* 0x000fec0003800000 */
.L_x_1758:
[----:B------:R-:W-:-:S13]  /*247f0*/  ISETP.NE.AND P3, PT, R3, 0x1, PT ;  /* 0x000000010300780c */ /* 0x000fda0003f65270 */
[----:B------:R-:W1:Y:S02]  /*24800*/  @P3 LDC.64 R4, c[0x0][0x9e8] ;  /* 0x00027a00ff043b82 */ /* 0x000e640000000a00 */
[----:B-1----:R-:W-:-:S05]  /*24810*/  @P3 IMAD.HI.U32 R4, R2, R4, RZ ;  /* 0x0000000402043227 */ /* 0x002fca00078e00ff */
[----:B------:R-:W-:-:S07]  /*24820*/  @P3 SHF.R.U32.HI R2, RZ, R5, R4 ;  /* 0x00000005ff023219 */ /* 0x000fce0000011604 */
.L_x_1759:
[----:B------:R-:W-:Y:S05]  /*24830*/  BSYNC B0 ;  /* 0x0000000000007941 */ /* 0x000fea0003800000 */
.L_x_1757:
[----:B------:R-:W-:-:S05]  /*24840*/  IMAD R2, R2, R3, R3 ;  /* 0x0000000302027224 */ /* 0x000fca00078e0203 */
[----:B------:R-:W-:-:S07]  /*24850*/  VIMNMX R8, R8, R2, PT ;  /* 0x0000000208087248 */ /* 0x000fce0003fe0100 */
.L_x_1756:
[----:B------:R-:W1:Y:S01]  /*24860*/  @P1 LDC R4, c[0x0][0x44c] ;  /* 0x00011300ff041b82 */ /* 0x000e620000000800 */
[----:B------:R-:W-:Y:S01]  /*24870*/  VIADD R8, R8, 0x5f ;  /* 0x0000005f08087836 */ /* 0x000fe20000000000 */
[----:B------:R-:W-:Y:S01]  /*24880*/  ULDC UR4, c[0x0][0x9dc] ;  /* 0x0002770000047ab9 */ /* 0x000fe20000000800 */
[----:B------:R-:W-:Y:S02]  /*24890*/  IMAD.MOV.U32 R2, RZ, RZ, R12 ;  /* 0x000000ffff027224 */ /* 0x000fe400078e000c */
[----:B------:R-:W-:-:S03]  /*248a0*/  IMAD.HI R8, R8, 0x2aaaaaab, RZ ;  /* 0x2aaaaaab08087827 */ /* 0x000fc600078e02ff */
[----:B------:R-:W2:Y:S01]  /*248b0*/  @P1 LDC R5, c[0x0][0x450] ;  /* 0x00011400ff051b82 */ /* 0x000ea20000000800 */
[----:B------:R-:W-:Y:S01]  /*248c0*/  IMAD.IADD R20, R6, 0x1, -R15 ;  /* 0x0000000106147824 */ /* 0x000fe200078e0a0f */
[----:B------:R-:W-:-:S04]  /*248d0*/  SHF.R.U32.HI R7, RZ, 0x1f, R8 ;  /* 0x0000001fff077819 */ /* 0x000fc80000011608 */
[----:B------:R-:W-:-:S04]  /*248e0*/  LEA.HI.SX32 R7, R8, R7, 0x1c ;  /* 0x0000000708077211 */ /* 0x000fc800078fe2ff */
[----:B------:R-:W-:Y:S01]  /*248f0*/  VIMNMX R7, R11, R7, PT ;  /* 0x000000070b077248 */ /* 0x000fe20003fe0100 */
[----:B-1----:R-:W-:-:S05]  /*24900*/  @P1 IMAD.HI.U32 R4, R12, R4, RZ ;  /* 0x000000040c041227 */ /* 0x002fca00078e00ff */
[----:B--2---:R-:W-:-:S04]  /*24910*/  @P1 SHF.R.U32.HI R2, RZ, R5, R4 ;  /* 0x00000005ff021219 */ /* 0x004fc80000011604 */
[----:B------:R-:W-:-:S05]  /*24920*/  IADD3 R2, R20, R2, RZ ;  /* 0x0000000214027210 */ /* 0x000fca0007ffe0ff */
        /* <DEDUP_REMOVED lines=12> */
.L_x_1762:
[----:B------:R-:W-:-:S13]  /*249f0*/  ISETP.NE.AND P1, PT, R3, 0x1, PT ;  /* 0x000000010300780c */ /* 0x000fda0003f25270 */
[----:B------:R-:W1:Y:S02]  /*24a00*/  @P1 LDC.64 R4, c[0x0][0x9e8] ;  /* 0x00027a00ff041b82 */ /* 0x000e640000000a00 */
[----:B-1----:R-:W-:-:S05]  /*24a10*/  @P1 IMAD.HI.U32 R4, R2, R4, RZ ;  /* 0x0000000402041227 */ /* 0x002fca00078e00ff */
[----:B------:R-:W-:-:S07]  /*24a20*/  @P1 SHF.R.U32.HI R2, RZ, R5, R4 ;  /* 0x00000005ff021219 */ /* 0x000fce0000011604 */
.L_x_1763:
[----:B------:R-:W-:Y:S05]  /*24a30*/  BSYNC B0 ;  /* 0x0000000000007941 */ /* 0x000fea0003800000 */
.L_x_1761:
[----:B------:R-:W-:-:S05]  /*24a40*/  IMAD R2, R2, R3, RZ ;  /* 0x0000000302027224 */ /* 0x000fca00078e02ff */
[----:B------:R-:W-:-:S07]  /*24a50*/  VIMNMX R6, R6, R2, !PT ;  /* 0x0000000206067248 */ /* 0x000fce0007fe0100 */
.L_x_1760:
[----:B------:R-:W-:Y:S01]  /*24a60*/  IMAD.HI R6, R6, 0x2aaaaaab, RZ ;  /* 0x2aaaaaab06067827 */ /* 0x000fe200078e02ff */
[----:B------:R-:W-:Y:S01]  /*24a70*/  LOP3.LUT R12, R18, 0xff, RZ, 0xc0, !PT ;  /* 0x000000ff120c7812 */ /* 0x000fe200078ec0ff */
[----:B------:R-:W-:Y:S01]  /*24a80*/  BSSY B0, `(.L_x_1764) ;  /* 0x0000027000007945 */ /* 0x000fe20003800000 */
[----:B------:R-:W-:Y:S01]  /*24a90*/  SHF.R.U32.HI R18, RZ, 0x10, R18 ;  /* 0x00000010ff127819 */ /* 0x000fe20000011612 */
[----:B------:R-:W-:Y:S01]  /*24aa0*/  IMAD.MOV.U32 R2, RZ, RZ, RZ ;  /* 0x000000ffff027224 */ /* 0x000fe200078e00ff */
[----:B------:R-:W-:Y:S01]  /*24ab0*/  SHF.R.U32.HI R4, RZ, 0x1f, R6 ;  /* 0x0000001fff047819 */ /* 0x000fe20000011606 */
[----:B------:R1:W-:Y:S03]  /*24ac0*/  STL [R1+0x50], R12 ;  /* 0x0000500c01007387 */ /* 0x0003e60000100800 */
[----:B------:R-:W-:-:S04]  /*24ad0*/  LEA.HI.SX32 R4, R6, R4, 0x1c ;  /* 0x0000000406047211 */ /* 0x000fc800078fe2ff */
[----:B------:R-:W-:-:S04]  /*24ae0*/  VIMNMX R4, RZ, R4, !PT ;  /* 0x00000004ff047248 */ /* 0x000fc80007fe0100 */
[----:B------:R-:W-:-:S13]  /*24af0*/  ISETP.GT.AND P1, PT, R7, R4, PT ;  /* 0x000000040700720c */ /* 0x000fda0003f24270 */
[----:B-1----:R-:W-:Y:S05]  /*24b00*/  @!P1 BRA `(.L_x_1765) ;  /* 0x0000000000789947 */ /* 0x002fea0003800000 */
[----:B------:R-:W-:Y:S01]  /*24b10*/  ISETP.NE.AND P1, PT, R18, RZ, PT ;  /* 0x000000ff1200720c */ /* 0x000fe20003f25270 */
[----:B------:R-:W-:-:S03]  /*24b20*/  ULDC UR4, c[0x0][0x9f0] ;  /* 0x00027c0000047ab9 */ /* 0x000fc60000000800 */
[----:B------:R-:W-:-:S04]  /*24b30*/  SEL R5, R18, UR4, P1 ;  /* 0x0000000412057c07 */ /* 0x000fc80008800000 */
[----:B------:R-:W-:Y:S02]  /*24b40*/  IABS R6, R5 ;  /* 0x0000000500067213 */ /* 0x000fe40000000000 */
[----:B------:R-:W-:Y:S02]  /*24b50*/  IADD3 R8, R5, -0x1, R7 ;  /* 0xffffffff05087810 */ /* 0x000fe40007ffe007 */
[----:B------:R-:W1:Y:S03]  /*24b60*/  I2F.RP R2, R6 ;  /* 0x0000000600027306 */ /* 0x000e660000209400 */
[----:B------:R-:W-:-:S05]  /*24b70*/  IMAD.IADD R8, R8, 0x1, -R4 ;  /* 0x0000000108087824 */ /* 0x000fca00078e0a04 */
[----:B-1----:R-:W1:Y:S02]  /*24b80*/  MUFU.RCP R2, R2 ;  /* 0x0000000200027308 */ /* 0x002e640000001000 */
[----:B-1----:R-:W-:-:S06]  /*24b90*/  VIADD R2, R2, 0xffffffe ;  /* 0x0ffffffe02027836 */ /* 0x002fcc0000000000 */
[----:B------:R1:W2:Y:S02]  /*24ba0*/  F2I.FTZ.U32.TRUNC.NTZ R3, R2 ;  /* 0x0000000200037305 */ /* 0x0002a4000021f000 */
[----:B-1----:R-:W-:-:S04]  /*24bb0*/  LOP3.LUT R2, R8, R5, RZ, 0x3c, !PT ;  /* 0x0000000508027212 */ /* 0x002fc800078e3cff */
[----:B------:R-:W-:Y:S01]  /*24bc0*/  ISETP.GE.AND P1, PT, R2, RZ, PT ;  /* 0x000000ff0200720c */ /* 0x000fe20003f26270 */
[----:B--2---:R-:W-:-:S04]  /*24bd0*/  IMAD.MOV R2, RZ, RZ, -R3 ;  /* 0x000000ffff027224 */ /* 0x004fc800078e0a03 */
[----:B------:R-:W-:Y:S01]  /*24be0*/  IMAD R11, R2, R6, RZ ;  /* 0x00000006020b7224 */ /* 0x000fe200078e02ff */
[----:B------:R-:W-:-:S05]  /*24bf0*/  MOV R2, RZ ;  /* 0x000000ff00027202 */ /* 0x000fca0000000f00 */
[----:B------:R-:W-:Y:S01]  /*24c00*/  IMAD.HI.U32 R11, R3, R11, R2 ;  /* 0x0000000b030b7227 */ /* 0x000fe200078e0002 */
[----:B------:R-:W-:Y:S02]  /*24c10*/  IABS R2, R5 ;  /* 0x0000000500027213 */ /* 0x000fe40000000000 */
[----:B------:R-:W-:-:S03]  /*24c20*/  IABS R3, R8 ;  /* 0x0000000800037213 */ /* 0x000fc60000000000 */
[----:B------:R-:W-:-:S04]  /*24c30*/  IMAD.MOV R2, RZ, RZ, -R2 ;  /* 0x000000ffff027224 */ /* 0x000fc800078e0a02 */
[----:B------:R-:W-:Y:S02]  /*24c40*/  IMAD.MOV.U32 R8, RZ, RZ, R2 ;  /* 0x000000ffff087224 */ /* 0x000fe400078e0002 */
[----:B------:R-:W-:-:S04]  /*24c50*/  IMAD.HI.U32 R2, R11, R3, RZ ;  /* 0x000000030b027227 */ /* 0x000fc800078e00ff */
[----:B------:R-:W-:-:S05]  /*24c60*/  IMAD R3, R2, R8, R3 ;  /* 0x0000000802037224 */ /* 0x000fca00078e0203 */
[----:B------:R-:W-:-:S13]  /*24c70*/  ISETP.GT.U32.AND P2, PT, R6, R3, PT ;  /* 0x000000030600720c */ /* 0x000fda0003f44070 */
[----:B------:R-:W-:Y:S02]  /*24c80*/  @!P2 IMAD.IADD R3, R3, 0x1, -R6 ;  /* 0x000000010303a824 */ /* 0x000fe400078e0a06 */
[----:B------:R-:W-:-:S03]  /*24c90*/  @!P2 VIADD R2, R2, 0x1 ;  /* 0x000000010202a836 */ /* 0x000fc60000000000 */
[----:B------:R-:W-:-:S13]  /*24ca0*/  ISETP.GE.U32.AND P2, PT, R3, R6, PT ;  /* 0x000000060300720c */ /* 0x000fda0003f46070 */
[----:B------:R-:W-:Y:S01]  /*24cb0*/  @P2 VIADD R2, R2, 0x1 ;  /* 0x0000000102022836 */ /* 0x000fe20000000000 */
[----:B------:R-:W-:-:S04]  /*24cc0*/  ISETP.NE.AND P2, PT, R5, RZ, PT ;  /* 0x000000ff0500720c */ /* 0x000fc80003f45270 */
[----:B------:R-:W-:-:S09]  /*24cd0*/  @!P1 IADD3 R2, -R2, RZ, RZ ;  /* 0x000000ff02029210 */ /* 0x000fd20007ffe1ff */
[----:B------:R-:W-:-:S07]  /*24ce0*/  @!P2 LOP3.LUT R2, RZ, R5, RZ, 0x33, !PT ;  /* 0x00000005ff02a212 */ /* 0x000fce00078e33ff */
.L_x_1765:
[----:B------:R-:W-:Y:S05]  /*24cf0*/  BSYNC B0 ;  /* 0x0000000000007941 */ /* 0x000fea0003800000 */
.L_x_1764:
[----:B------:R-:W-:Y:S01]  /*24d00*/  IMAD R4, R12, R2, R4 ;  /* 0x000000020c047224 */ /* 0x000fe200078e0204 */
[----:B------:R-:W-:Y:S01]  /*24d10*/  BSSY B0, `(.L_x_1766) ;  /* 0x000013b000007945 */ /* 0x000fe20003800000 */
[----:B------:R-:W-:-:S03]  /*24d20*/  PLOP3.LUT P5, PT, PT, PT, PT, 0x80, 0x0 ;  /* 0x000000000000781c */ /* 0x000fc60003faf070 */
        /* <DEDUP_REMOVED lines=22> */
.L_x_1959:
[----:B--2---:R-:W-:Y:S02]  /*24e90*/  ISETP.NE.AND P0, PT, R14, RZ, PT ;  /* 0x000000ff0e00720c */ /* 0x004fe40003f05270 */
[----:B------:R-:W-:-:S11]  /*24ea0*/  PLOP3.LUT P2, PT, PT, PT, PT, 0x8, 0x0 ;  /* 0x000000000000781c */ /* 0x000fd60003f4e170 */
[----:B------:R-:W-:Y:S05]  /*24eb0*/  @P0 BRA `(.L_x_1769) ;  /* 0x00000000000c0947 */ /* 0x000fea0003800000 */
[----:B------:R-:W-:-:S03]  /*24ec0*/  UMOV UR4, 0xffffffff ;  /* 0xffffffff00047882 */ /* 0x000fc60000000000 */
[----:B------:R-:W-:Y:S05]  /*24ed0*/  BRA.DIV UR4, `(.L_x_1770) ;  /* 0x0000007e04047947 */ /* 0x000fea000b800000 */
[----:B------:R-:W-:-:S13]  /*24ee0*/  ELECT P2, URZ, PT ;  /* 0x00000000003f782f */ /* 0x000fda0003840000 */
.L_x_1769:
[----:B-1----:R-:W2:Y:S01]  /*24ef0*/  LDL R4, [R1+0x58] ;  /* 0x0000580001047983 */ /* 0x002ea20000100800 */
[----:B------:R-:W-:Y:S01]  /*24f00*/  BSSY B1, `(.L_x_1771) ;  /* 0x0000008000017945 */ /* 0x000fe20003800000 */
[----:B--2---:R-:W-:-:S05]  /*24f10*/  VIADD R4, R4, 0x1 ;  /* 0x0000000104047836 */ /* 0x004fca0000000000 */
[----:B------:R-:W-:-:S04]  /*24f20*/  LEA.HI R5, R4, R4, RZ, 0x1 ;  /* 0x0000000404057211 */ /* 0x000fc800078f08ff */
[----:B------:R-:W-:-:S05]  /*24f30*/  LOP3.LUT R5, R5, 0xfffffffe, RZ, 0xc0, !PT ;  /* 0xfffffffe05057812 */ /* 0x000fca00078ec0ff */
[----:B------:R-:W-:-:S05]  /*24f40*/  IMAD.IADD R4, R4, 0x1, -R5 ;  /* 0x0000000104047824 */ /* 0x000fca00078e0a05 */
[----:B------:R-:W-:-:S04]  /*24f50*/  SHF.L.U32 R4, R4, 0x1f, RZ ;  /* 0x0000001f04047819 */ /* 0x000fc800000006ff */
[----:B------:R-:W1:Y:S02]  /*24f60*/  SYNCS.PHASECHK.TRANS64.TRYWAIT P0, [R19+URZ+0x2a820], R4 ;  /* 0x02a82004130075a7 */ /* 0x000e64000800017f */
[----:B-1----:R-:W-:Y:S05]  /*24f70*/  @!P0 BRA `(.L_x_1772) ;  /* 0x0000007c00008947 */ /* 0x002fea0003800000 */
.L_x_1962:
[----:B------:R-:W-:Y:S05]  /*24f80*/  BSYNC B1 ;  /* 0x0000000000017941 */ /* 0x000fea0003800000 */
.L_x_1771:
[----:B------:R-:W-:Y:S04]  /*24f90*/  BSSY B1, `(.L_x_1773) ;  /* 0x000007c000017945 */ /* 0x000fe80003800000 */
[----:B------:R-:W-:Y:S05]  /*24fa0*/  @!P2 BRA `(.L_x_1774) ;  /* 0x0000000400e8a947 */ /* 0x000fea0003800000 */
[----:B------:R-:W2:Y:S04]  /*24fb0*/  LDL R6, [R1+0x14] ;  /* 0x0000140001067983 */ /* 0x000ea80000100800 */
[----:B------:R-:W3:Y:S01]  /*24fc0*/  LDL R7, [R1+0x20] ;  /* 0x0000200001077983 */ /* 0x000ee20000100800 */
[----:B------:R-:W-:Y:S01]  /*24fd0*/  BSSY B2, `(.L_x_1775) ;  /* 0x0000008000027945 */ /* 0x000fe20003800000 */
[----:B------:R-:W4:Y:S02]  /*24fe0*/  S2R R5, SR_TID.X ;  /* 0x0000000000057919 */ /* 0x000f240000002100 */
[----:B----4-:R-:W-:-:S04]  /*24ff0*/  LOP3.LUT R5, R5, 0x7f, RZ, 0xc0, !PT ;  /* 0x0000007f05057812 */ /* 0x010fc800078ec0ff */
[----:B------:R-:W-:Y:S01]  /*25000*/  ISETP.NE.AND P4, PT, R5, RZ, PT ;  /* 0x000000ff0500720c */ /* 0x000fe20003f85270 */
[----:B--2---:R-:W-:Y:S01]  /*25010*/  IMAD R6, R6, 0x8, R19 ;  /* 0x0000000806067824 */ /* 0x004fe200078e0213 */
[----:B---3--:R-:W-:-:S04]  /*25020*/  SHF.L.U32 R10, R7, 0x1f, RZ ;  /* 0x0000001f070a7819 */ /* 0x008fc800000006ff */
[----:B------:R-:W2:Y:S02]  /*25030*/  SYNCS.PHASECHK.TRANS64.TRYWAIT P0, [R6+URZ+0x2a8a0], R10 ;  /* 0x02a8a00a060075a7 */ /* 0x000ea4000800017f */
[----:B--2---:R-:W-:Y:S05]  /*25040*/  @!P0 BRA `(.L_x_1776) ;  /* 0x0000007800e08947 */ /* 0x004fea0003800000 */
.L_x_1963:
[----:B------:R-:W-:Y:S05]  /*25050*/  BSYNC B2 ;  /* 0x0000000000027941 */ /* 0x000fea0003800000 */
.L_x_1775:
[----:B------:R-:W-:Y:S04]  /*25060*/  BSSY B2, `(.L_x_1777) ;  /* 0x0000007000027945 */ /* 0x000fe80003800000 */
[----:B------:R-:W-:Y:S05]  /*25070*/  @P4 BRA `(.L_x_1778) ;  /* 0x0000000000144947 */ /* 0x000fea0003800000 */
[----:B------:R-:W-:Y:S02]  /*25080*/  LOP3.LUT P0, RZ, R17, 0x1, RZ, 0xc0, !PT ;  /* 0x0000000111ff7812 */ /* 0x000fe4000780c0ff */
[----:B-1----:R-:W-:-:S04]  /*25090*/  MOV R4, 0x9000 ;  /* 0x0000900000047802 */ /* 0x002fc80000000f00 */
[----:B------:R3:W-:Y:S07]  /*250a0*/  SYNCS.ARRIVE.TRANS64 RZ, [R6+URZ+0x2a890], R4 ;  /* 0x02a8900406ff79a7 */ /* 0x0007ee000800003f */
[----:B------:R-:W-:Y:S05]  /*250b0*/  @!P0 BRA `(.L_x_1778) ;  /* 0x0000000000048947 */ /* 0x000fea0003800000 */
[----:B------:R-:W-:Y:S01]  /*250c0*/  BPT.TRAP 0x1 ;  /* 0x000000040000795c */ /* 0x000fe20000300000 */
.L_x_1778:
[----:B------:R-:W-:Y:S05]  /*250d0*/  BSYNC B2 ;  /* 0x0000000000027941 */ /* 0x000fea0003800000 */
.L_x_1777:
[----:B-1-3--:R-:W3:Y:S01]  /*250e0*/  LDL R4, [R1+0x14] ;  /* 0x0000140001047983 */ /* 0x00aee20000100800 */
[----:B------:R-:W-:Y:S01]  /*250f0*/  IMAD.MOV.U32 R12, RZ, RZ, RZ ;  /* 0x000000ffff0c7224 */ /* 0x000fe200078e00ff */
[----:B------:R-:W-:Y:S01]  /*25100*/  UIADD3 UR4, UP0, UR36, 0x570, URZ ;  /* 0x0000057024047890 */ /* 0x000fe2000ff1e03f */
[----:B------:R-:W-:Y:S01]  /*25110*/  IMAD R5, R8, 0x60, R0 ;  /* 0x0000006008057824 */ /* 0x000fe200078e0200 */
[----:B------:R-:W-:Y:S01]  /*25120*/  PLOP3.LUT P0, PT, PT, PT, PT, 0x80, 0x0 ;  /* 0x000000000000781c */ /* 0x000fe20003f0f070 */
[----:B------:R-:W-:Y:S01]  /*25130*/  UMOV UR6, 0x0 ;  /* 0x0000000000067882 */ /* 0x000fe20000000000 */
[----:B------:R-:W-:Y:S01]  /*25140*/  R2UR UR10, R12 ;  /* 0x000000000c0a72ca */ /* 0x000fe200000e0000 */
[----:B------:R-:W-:Y:S01]  /*25150*/  VIADD R5, R5, 0xffffffa0 ;  /* 0xffffffa005057836 */ /* 0x000fe20000000000 */
[----:B------:R-:W-:Y:S01]  /*25160*/  UIADD3.X UR5, URZ, UR37, URZ, UP0, !UPT ;  /* 0x000000253f057290 */ /* 0x000fe200087fe43f */
[----:B------:R-:W-:Y:S01]  /*25170*/  UMOV UR7, 0x12f00000 ;  /* 0x12f0000000077882 */ /* 0x000fe20000000000 */
[----:B---3--:R-:W-:-:S02]  /*25180*/  IMAD R9, R4, 0x9000, R19 ;  /* 0x0000900004097824 */ /* 0x008fc400078e0213 */
[----:B------:R-:W-:Y:S02]  /*25190*/  VIADD R4, R6, 0x2a890 ;  /* 0x0002a89006047836 */ /* 0x000fe40000000000 */
[----:B------:R-:W-:-:S07]  /*251a0*/  VIADD R7, R9, 0x18400 ;  /* 0x0001840009077836 */ /* 0x000fce0000000000 */
.L_x_1779:
        /* <DEDUP_REMOVED lines=16> */
.L_x_1780:
        /* <DEDUP_REMOVED lines=15> */
.L_x_1781:
        /* <DEDUP_REMOVED lines=13> */
.L_x_1964:
[----:B------:R-:W-:Y:S05]  /*25470*/  BSYNC B2 ;  /* 0x0000000000027941 */ /* 0x000fea0003800000 */
.L_x_1782:
[----:B------:R-:W-:Y:S01]  /*25480*/  BSSY B2, `(.L_x_1784) ;  /* 0x0000009000027945 */ /* 0x000fe20003800000 */
[----:B-12---:R-:W-:Y:S02]  /*25490*/  IMAD.MOV.U32 R10, RZ, RZ, 0x0 ;  /* 0x00000000ff0a7424 */ /* 0x006fe400078e00ff */
[----:B------:R-:W-:Y:S01]  /*254a0*/  IMAD.MOV.U32 R11, RZ, RZ, 0x12f00000 ;  /* 0x12f00000ff0b7424 */ /* 0x000fe200078e00ff */
[----:B------:R-:W-:Y:S06]  /*254b0*/  @P4 BRA `(.L_x_1785) ;  /* 0x0000000000144947 */ /* 0x000fec0003800000 */
[----:B------:R-:W-:Y:S01]  /*254c0*/  LOP3.LUT P0, RZ, R17, 0x1, RZ, 0xc0, !PT ;  /* 0x0000000111ff7812 */ /* 0x000fe2000780c0ff */
[----:B------:R-:W-:-:S04]  /*254d0*/  IMAD.MOV.U32 R4, RZ, RZ, 0x6000 ;  /* 0x00006000ff047424 */ /* 0x000fc800078e00ff */
[----:B------:R1:W-:Y:S08]  /*254e0*/  SYNCS.ARRIVE.TRANS64 RZ, [R6+URZ+0x2a8b0], R4 ;  /* 0x02a8b00406ff79a7 */ /* 0x0003f0000800003f */
[----:B------:R-:W-:Y:S05]  /*254f0*/  @!P0 BRA `(.L_x_1785) ;  /* 0x0000000000048947 */ /* 0x000fea0003800000 */
[----:B------:R-:W-:Y:S01]  /*25500*/  BPT.TRAP 0x1 ;  /* 0x000000040000795c */ /* 0x000fe20000300000 */
.L_x_1785:
[----:B------:R-:W-:Y:S05]  /*25510*/  BSYNC B2 ;  /* 0x0000000000027941 */ /* 0x000fea0003800000 */
.L_x_1784:
[----:B-1----:R-:W2:Y:S01]  /*25520*/  LDL R4, [R1+0x14] ;  /* 0x0000140001047983 */ /* 0x002ea20000100800 */
[----:B------:R-:W-:Y:S01]  /*25530*/  R2UR UR10, R12 ;  /* 0x000000000c0a72ca */ /* 0x000fe200000e0000 */
[----:B------:R-:W-:Y:S01]  /*25540*/  UIADD3 UR4, UP0, UR36, 0x670, URZ ;  /* 0x0000067024047890 */ /* 0x000fe2000ff1e03f */
[----:B------:R-:W-:Y:S01]  /*25550*/  R2UR UR6, R10 ;  /* 0x000000000a0672ca */ /* 0x000fe200000e0000 */
[----:B------:R-:W-:Y:S01]  /*25560*/  VIADD R6, R6, 0x2a8b0 ;  /* 0x0002a8b006067836 */ /* 0x000fe20000000000 */
[----:B------:R-:W-:Y:S01]  /*25570*/  R2UR UR7, R11 ;  /* 0x000000000b0772ca */ /* 0x000fe200000e0000 */
[----:B------:R-:W-:Y:S01]  /*25580*/  UIADD3.X UR5, URZ, UR37, URZ, UP0, !UPT ;  /* 0x000000253f057290 */ /* 0x000fe200087fe43f */
[----:B------:R-:W-:Y:S01]  /*25590*/  PLOP3.LUT P0, PT, PT, PT, PT, 0x80, 0x0 ;  /* 0x000000000000781c */ /* 0x000fe20003f0f070 */
[----:B--2---:R-:W-:-:S05]  /*255a0*/  IMAD R7, R4, 0x6000, R19 ;  /* 0x0000600004077824 */ /* 0x004fca00078e0213 */
[----:B------:R-:W-:-:S07]  /*255b0*/  IADD3 R4, R7, 0x400, RZ ;  /* 0x0000040007047810 */ /* 0x000fce0007ffe0ff */
.L_x_1786:
        /* <DEDUP_REMOVED lines=10> */
[----:B------:R-:W-:Y:S01]  /*25660*/  R2UR UR10, R13 ;  /* 0x000000000d0a72ca */ /* 0x000fe200000e0000 */
[----:B------:R-:W-:Y:S01]  /*25670*/  VIADD R4, R7, 0x3400 ;  /* 0x0000340007047836 */ /* 0x000fe20000000000 */
[----:B------:R-:W-:Y:S02]  /*25680*/  R2UR UR6, R10 ;  /* 0x000000000a0672ca */ /* 0x000fe400000e0000 */
[----:B------:R-:W-:Y:S02]  /*25690*/  R2UR UR7, R11 ;  /* 0x000000000b0772ca */ /* 0x000fe400000e0000 */
[----:B------:R-:W-:-:S13]  /*256a0*/  PLOP3.LUT P0, PT, PT, PT, PT, 0x80, 0x0 ;  /* 0x000000000000781c */ /* 0x000fda0003f0f070 */
.L_x_1787:
        /* <DEDUP_REMOVED lines=10> */
.L_x_1774:
[----:B------:R-:W-:Y:S05]  /*25750*/  BSYNC B1 ;  /* 0x0000000000017941 */ /* 0x000fea0003800000 */
.L_x_1773:
[----:B------:R-:W1:Y:S04]  /*25760*/  LDL.LU R9, [R1+0x14] ;  /* 0x0000140001097983 */ /* 0x000e680000300800 */
[----:B------:R-:W2:Y:S01]  /*25770*/  LDL.LU R7, [R1+0x20] ;  /* 0x0000200001077983 */ /* 0x000ea20000300800 */
[----:B------:R-:W-:Y:S01]  /*25780*/  PLOP3.LUT P5, PT, PT, PT, PT, 0x8, 0x0 ;  /* 0x000000000000781c */ /* 0x000fe20003fae170 */
[----:B-1----:R-:W-:Y:S02]  /*25790*/  VIADD R4, R9, 0x1 ;  /* 0x0000000109047836 */ /* 0x002fe40000000000 */
        /* <DEDUP_REMOVED lines=9> */
.L_x_1803:
[----:B------:R-:W-:Y:S05]  /*25830*/  YIELD ;  /* 0x0000000000007946 */ /* 0x000fea0003800000 */
[----:B------:R-:W-:Y:S04]  /*25840*/  BSSY B1, `(.L_x_1788) ;  /* 0x000007b000017945 */ /* 0x000fe80003800000 */
[----:B--2---:R-:W-:Y:S05]  /*25850*/  @!P2 BRA `(.L_x_1789) ;  /* 0x0000000400e4a947 */ /* 0x004fea0003800000 */
[----:B------:R-:W2:Y:S04]  /*25860*/  LDL R6, [R1+0x14] ;  /* 0x0000140001067983 */ /* 0x000ea80000100800 */
[----:B------:R-:W3:Y:S01]  /*25870*/  LDL R5, [R1+0x20] ;  /* 0x0000200001057983 */ /* 0x000ee20000100800 */
[----:B------:R-:W-:Y:S01]  /*25880*/  BSSY B2, `(.L_x_1790) ;  /* 0x0000008000027945 */ /* 0x000fe20003800000 */
[----:B-1----:R-:W1:Y:S02]  /*25890*/  S2R R4, SR_TID.X ;  /* 0x0000000000047919 */ /* 0x002e640000002100 */
[----:B-1----:R-:W-:-:S04]  /*258a0*/  LOP3.LUT R4, R4, 0x7f, RZ, 0xc0, !PT ;  /* 0x0000007f04047812 */ /* 0x002fc800078ec0ff */
[----:B------:R-:W-:Y:S01]  /*258b0*/  ISETP.NE.AND P1, PT, R4, RZ, PT ;  /* 0x000000ff0400720c */ /* 0x000fe20003f25270 */
[----:B--2---:R-:W-:Y:S01]  /*258c0*/  IMAD R8, R6, 0x8, R19 ;  /* 0x0000000806087824 */ /* 0x004fe200078e0213 */
[----:B---3--:R-:W-:-:S04]  /*258d0*/  SHF.L.U32 R7, R5, 0x1f, RZ ;  /* 0x0000001f05077819 */ /* 0x008fc800000006ff */
[----:B------:R-:W1:Y:S02]  /*258e0*/  SYNCS.PHASECHK.TRANS64.TRYWAIT P0, [R8+URZ+0x2a8a0], R7 ;  /* 0x02a8a007080075a7 */ /* 0x000e64000800017f */
[----:B-1----:R-:W-:Y:S05]  /*258f0*/  @!P0 BRA `(.L_x_1791) ;  /* 0x0000007000dc8947 */ /* 0x002fea0003800000 */
.L_x_1965:
[----:B------:R-:W-:Y:S05]  /*25900*/  BSYNC B2 ;  /* 0x0000000000027941 */ /* 0x000fea0003800000 */
.L_x_1790:
[----:B------:R-:W-:Y:S04]  /*25910*/  BSSY B2, `(.L_x_1792) ;  /* 0x0000007000027945 */ /* 0x000fe80003800000 */
[----:B------:R-:W-:Y:S05]  /*25920*/  @P1 BRA `(.L_x_1793) ;  /* 0x0000000000141947 */ /* 0x000fea0003800000 */
[----:B------:R-:W-:Y:S01]  /*25930*/  LOP3.LUT P0, RZ, R17, 0x1, RZ, 0xc0, !PT ;  /* 0x0000000111ff7812 */ /* 0x000fe2000780c0ff */
[----:B------:R-:W-:-:S04]  /*25940*/  IMAD.MOV.U32 R4, RZ, RZ, 0x9000 ;  /* 0x00009000ff047424 */ /* 0x000fc800078e00ff */
[----:B------:R2:W-:Y:S08]  /*25950*/  SYNCS.ARRIVE.TRANS64 RZ, [R8+URZ+0x2a890], R4 ;  /* 0x02a8900408ff79a7 */ /* 0x0005f0000800003f */
[----:B------:R-:W-:Y:S05]  /*25960*/  @!P0 BRA `(.L_x_1793) ;  /* 0x0000000000048947 */ /* 0x000fea0003800000 */
[----:B------:R-:W-:Y:S01]  /*25970*/  BPT.TRAP 0x1 ;  /* 0x000000040000795c */ /* 0x000fe20000300000 */
.L_x_1793:
[----:B------:R-:W-:Y:S05]  /*25980*/  BSYNC B2 ;  /* 0x0000000000027941 */ /* 0x000fea0003800000 */
.L_x_1792:
[----:B--2---:R-:W2:Y:S01]  /*25990*/  LDL R4, [R1+0x14] ;  /* 0x0000140001047983 */ /* 0x004ea20000100800 */
[----:B------:R-:W-:Y:S01]  /*259a0*/  MOV R12, RZ ;  /* 0x000000ff000c7202 */ /* 0x000fe20000000f00 */
[----:B------:R-:W-:Y:S01]  /*259b0*/  UIADD3 UR4, UP0, UR36, 0x570, URZ ;  /* 0x0000057024047890 */ /* 0x000fe2000ff1e03f */
[----:B------:R-:W-:Y:S01]  /*259c0*/  IMAD R5, R9, 0x60, R0 ;  /* 0x0000006009057824 */ /* 0x000fe200078e0200 */
[----:B------:R-:W-:Y:S01]  /*259d0*/  PLOP3.LUT P0, PT, PT, PT, PT, 0x80, 0x0 ;  /* 0x000000000000781c */ /* 0x000fe20003f0f070 */
[----:B------:R-:W-:Y:S01]  /*259e0*/  UMOV UR6, 0x0 ;  /* 0x0000000000067882 */ /* 0x000fe20000000000 */
[----:B------:R-:W-:Y:S01]  /*259f0*/  R2UR UR10, R12 ;  /* 0x000000000c0a72ca */ /* 0x000fe200000e0000 */
[----:B------:R-:W-:Y:S01]  /*25a00*/  UIADD3.X UR5, URZ, UR37, URZ, UP0, !UPT ;  /* 0x000000253f057290 */ /* 0x000fe200087fe43f */
[----:B------:R-:W-:Y:S01]  /*25a10*/  UMOV UR7, 0x12f00000 ;  /* 0x12f0000000077882 */ /* 0x000fe20000000000 */
[----:B--2---:R-:W-:Y:S02]  /*25a20*/  IMAD R6, R4, 0x9000, R19 ;  /* 0x0000900004067824 */ /* 0x004fe400078e0213 */
[----:B------:R-:W-:-:S02]  /*25a30*/  VIADD R4, R8, 0x2a890 ;  /* 0x0002a89008047836 */ /* 0x000fc40000000000 */
[----:B------:R-:W-:-:S08]  /*25a40*/  VIADD R10, R6, 0x18400 ;  /* 0x00018400060a7836 */ /* 0x000fd00000000000 */
.L_x_1794:
        /* <DEDUP_REMOVED lines=10> */
[----:B------:R-:W-:Y:S01]  /*25af0*/  IMAD.MOV.U32 R13, RZ, RZ, 0x40 ;  /* 0x00000040ff0d7424 */ /* 0x000fe200078e00ff */
[----:B------:R-:W-:Y:S01]  /*25b00*/  PLOP3.LUT P0, PT, PT, PT, PT, 0x80, 0x0 ;  /* 0x000000000000781c */ /* 0x000fe20003f0f070 */
[----:B------:R-:W-:Y:S01]  /*25b10*/  VIADD R10, R6, 0x1b400 ;  /* 0x0001b400060a7836 */ /* 0x000fe20000000000 */
[----:B------:R-:W-:Y:S01]  /*25b20*/  UMOV UR6, 0x0 ;  /* 0x0000000000067882 */ /* 0x000fe20000000000 */
[----:B------:R-:W-:Y:S01]  /*25b30*/  UMOV UR7, 0x12f00000 ;  /* 0x12f0000000077882 */ /* 0x000fe20000000000 */
[----:B------:R-:W-:-:S15]  /*25b40*/  R2UR UR10, R13 ;  /* 0x000000000d0a72ca */ /* 0x000fde00000e0000 */
.L_x_1795:
        /* <DEDUP_REMOVED lines=10> */
[----:B------:R-:W-:Y:S01]  /*25bf0*/  VIADD R6, R6, 0x1e400 ;  /* 0x0001e40006067836 */ /* 0x000fe20000000000 */
[----:B------:R-:W-:Y:S01]  /*25c00*/  PLOP3.LUT P0, PT, PT, PT, PT, 0x80, 0x0 ;  /* 0x000000000000781c */ /* 0x000fe20003f0f070 */
[----:B------:R-:W-:Y:S01]  /*25c10*/  UMOV UR6, 0x0 ;  /* 0x0000000000067882 */ /* 0x000fe20000000000 */
[----:B------:R-:W-:Y:S01]  /*25c20*/  UMOV UR7, 0x12f00000 ;  /* 0x12f0000000077882 */ /* 0x000fe20000000000 */
[----:B------:R-:W-:-:S10]  /*25c30*/  UMOV UR10, 0x80 ;  /* 0x00000080000a7882 */ /* 0x000fd40000000000 */
.L_x_1796:
        /* <DEDUP_REMOVED lines=10> */
[----:B------:R-:W2:Y:S01]  /*25ce0*/  SYNCS.PHASECHK.TRANS64.TRYWAIT P0, [R8+URZ+0x2a8c0], R7 ;  /* 0x02a8c007080075a7 */ /* 0x000ea2000800017f */
[----:B------:R-:W-:Y:S04]  /*25cf0*/  BSSY B2, `(.L_x_1797) ;  /* 0x0000002000027945 */ /* 0x000fe80003800000 */
[----:B--2---:R-:W-:Y:S05]  /*25d00*/  @!P0 BRA `(.L_x_1798) ;  /* 0x0000006c00ec8947 */ /* 0x004fea0003800000 */
.L_x_1966:
[----:B------:R-:W-:Y:S05]  /*25d10*/  BSYNC B2 ;  /* 0x0000000000027941 */ /* 0x000fea0003800000 */
.L_x_1797:
[----:B------:R-:W-:Y:S01]  /*25d20*/  BSSY B2, `(.L_x_1799) ;  /* 0x0000009000027945 */ /* 0x000fe20003800000 */
[----:B------:R-:W-:Y:S01]  /*25d30*/  MOV R10, 0x0 ;  /* 0x00000000000a7802 */ /* 0x000fe20000000f00 */
[----:B------:R-:W-:Y:S02]  /*25d40*/  IMAD.MOV.U32 R11, RZ, RZ, 0x12f00000 ;  /* 0x12f00000ff0b7424 */ /* 0x000fe400078e00ff */
[----:B------:R-:W-:Y:S05]  /*25d50*/  @P1 BRA `(.L_x_1800) ;  /* 0x0000000000141947 */ /* 0x000fea0003800000 */
[----:B------:R-:W-:Y:S01]  /*25d60*/  LOP3.LUT P0, RZ, R17, 0x1, RZ, 0xc0, !PT ;  /* 0x0000000111ff7812 */ /* 0x000fe2000780c0ff */
[----:B------:R-:W-:-:S04]  /*25d70*/  IMAD.MOV.U32 R4, RZ, RZ, 0x6000 ;  /* 0x00006000ff047424 */ /* 0x000fc800078e00ff */
[----:B------:R3:W-:Y:S08]  /*25d80*/  SYNCS.ARRIVE.TRANS64 RZ, [R8+URZ+0x2a8b0], R4 ;  /* 0x02a8b00408ff79a7 */ /* 0x0007f0000800003f */
[----:B------:R-:W-:Y:S05]  /*25d90*/  @!P0 BRA `(.L_x_1800) ;  /* 0x0000000000048947 */ /* 0x000fea0003800000 */
[----:B------:R-:W-:Y:S01]  /*25da0*/  BPT.TRAP 0x1 ;  /* 0x000000040000795c */ /* 0x000fe20000300000 */
.L_x_1800:
[----:B------:R-:W-:Y:S05]  /*25db0*/  BSYNC B2 ;  /* 0x0000000000027941 */ /* 0x000fea0003800000 */
.L_x_1799:
[----:B---3--:R-:W3:Y:S01]  /*25dc0*/  LDL R4, [R1+0x14] ;  /* 0x0000140001047983 */ /* 0x008ee20000100800 */
[----:B------:R-:W-:Y:S01]  /*25dd0*/  R2UR UR10, R12 ;  /* 0x000000000c0a72ca */ /* 0x000fe200000e0000 */
[----:B------:R-:W-:Y:S01]  /*25de0*/  UIADD3 UR4, UP0, UR36, 0x670, URZ ;  /* 0x0000067024047890 */ /* 0x000fe2000ff1e03f */
[----:B------:R-:W-:Y:S01]  /*25df0*/  R2UR UR6, R10 ;  /* 0x000000000a0672ca */ /* 0x000fe200000e0000 */
[----:B-12---:R-:W-:Y:S01]  /*25e00*/  VIADD R8, R8, 0x2a8b0 ;  /* 0x0002a8b008087836 */ /* 0x006fe20000000000 */
[----:B------:R-:W-:Y:S01]  /*25e10*/  R2UR UR7, R11 ;  /* 0x000000000b0772ca */ /* 0x000fe200000e0000 */
[----:B------:R-:W-:Y:S01]  /*25e20*/  UIADD3.X UR5, URZ, UR37, URZ, UP0, !UPT ;  /* 0x000000253f057290 */ /* 0x000fe200087fe43f */
[----:B------:R-:W-:Y:S01]  /*25e30*/  PLOP3.LUT P0, PT, PT, PT, PT, 0x80, 0x0 ;  /* 0x000000000000781c */ /* 0x000fe20003f0f070 */
[----:B---3--:R-:W-:-:S04]  /*25e40*/  IMAD R4, R4, 0x6000, R19 ;  /* 0x0000600004047824 */ /* 0x008fc800078e0213 */
[----:B------:R-:W-:-:S08]  /*25e50*/  VIADD R6, R4, 0x400 ;  /* 0x0000040004067836 */ /* 0x000fd00000000000 */
.L_x_1801:
        /* <DEDUP_REMOVED lines=15> */
.L_x_1802:
        /* <DEDUP_REMOVED lines=10> */
.L_x_1789:
[----:B------:R-:W-:Y:S05]  /*25ff0*/  BSYNC B1 ;  /* 0x0000000000017941 */ /* 0x000fea0003800000 */
.L_x_1788:
[----:B-1----:R-:W2:Y:S04]  /*26000*/  LDL.LU R7, [R1+0x14] ;  /* 0x0000140001077983 */ /* 0x002ea80000300800 */
[----:B------:R-:W3:Y:S01]  /*26010*/  LDL.LU R6, [R1+0x20] ;  /* 0x0000200001067983 */ /* 0x000ee20000300800 */
[----:B--2---:R-:W-:-:S04]  /*26020*/  IADD3 R4, R7, 0x1, RZ ;  /* 0x0000000107047810 */ /* 0x004fc80007ffe0ff */
        /* <DEDUP_REMOVED lines=9> */
.L_x_1767:
[----:B------:R-:W-:Y:S05]  /*260c0*/  BSYNC B0 ;  /* 0x0000000000007941 */ /* 0x000fea0003800000 */
.L_x_1766:
[----:B-1----:R-:W3:Y:S01]  /*260d0*/  LDL R7, [R1+0x34] ;  /* 0x0000340001077983 */ /* 0x002ee20000100800 */
[----:B------:R-:W1:Y:S01]  /*260e0*/  LDC R0, c[0x0][0x448] ;  /* 0x00011200ff007b82 */ /* 0x000e620000000800 */
[----:B------:R-:W-:Y:S07]  /*260f0*/  @!P5 WARPSYNC.ALL ;  /* 0x000000000000d948 */ /* 0x000fee0003800000 */
[----:B------:R-:W-:Y:S01]  /*26100*/  @!P5 BAR.SYNC.DEFER_BLOCKING 0xc, 0x180 ;  /* 0x030600000000db1d */ /* 0x000fe20000010000 */
[----:B-1----:R-:W-:-:S13]  /*26110*/  ISETP.NE.AND P0, PT, R0, 0x1, PT ;  /* 0x000000010000780c */ /* 0x002fda0003f05270 */
[----:B------:R-:W1:Y:S08]  /*26120*/  @P0 LDC R0, c[0x0][0x44c] ;  /* 0x00011300ff000b82 */ /* 0x000e700000000800 */
[----:B------:R-:W4:Y:S01]  /*26130*/  @P0 LDC R3, c[0x0][0x450] ;  /* 0x00011400ff030b82 */ /* 0x000f220000000800 */
[----:B---3--:R-:W-:-:S04]  /*26140*/  VIADD R2, R7, 0x7f ;  /* 0x0000007f07027836 */ /* 0x008fc80000000000 */
[----:B-1----:R-:W-:-:S05]  /*26150*/  @P0 IMAD.HI.U32 R0, R2, R0, RZ ;  /* 0x0000000002000227 */ /* 0x002fca00078e00ff */
[----:B----4-:R-:W-:-:S05]  /*26160*/  @P0 SHF.R.U32.HI R2, RZ, R3, R0 ;  /* 0x00000003ff020219 */ /* 0x010fca0000011600 */
[----:B------:R-:W-:Y:S02]  /*26170*/  IMAD.IADD R0, R21, 0x1, R2 ;  /* 0x0000000115007824 */ /* 0x000fe400078e0202 */
[----:B------:R-:W1:Y:S02]  /*26180*/  LDC.64 R2, c[0x0][0x9e0] ;  /* 0x00027800ff027b82 */ /* 0x000e640000000a00 */
[----:B-1----:R-:W-:Y:S01]  /*26190*/  ISETP.GE.AND P1, PT, R3, 0x1, PT ;  /* 0x000000010300780c */ /* 0x002fe20003f26270 */
[----:B------:R-:W-:-:S12]  /*261a0*/  IMAD.IADD R2, R0, 0x1, R2 ;  /* 0x0000000100027824 */ /* 0x000fd800078e0202 */
[----:B------:R-:W-:Y:S05]  /*261b0*/  @!P1 BRA `(.L_x_1804) ;  /* 0x0000000000489947 */ /* 0x000fea0003800000 */
[C---:B------:R-:W-:Y:S01]  /*261c0*/  ISETP.GT.AND P2, PT, R0.reuse, RZ, PT ;  /* 0x000000ff0000720c */ /* 0x040fe20003f44270 */
[----:B------:R-:W-:Y:S01]  /*261d0*/  BSSY B0, `(.L_x_1805) ;  /* 0x000000e000007945 */ /* 0x000fe20003800000 */
[----:B--2---:R-:W-:-:S11]  /*261e0*/  VIADD R6, R0, 0xffffffff ;  /* 0xffffffff00067836 */ /* 0x004fd60000000000 */
        /* <DEDUP_REMOVED lines=8> */
.L_x_1806:
[----:B------:R-:W-:-:S13]  /*26270*/  ISETP.NE.AND P2, PT, R3, 0x1, PT ;  /* 0x000000010300780c */ /* 0x000fda0003f45270 */
[----:B------:R-:W1:Y:S02]  /*26280*/  @P2 LDC.64 R4, c[0x0][0x9e8] ;  /* 0x00027a00ff042b82 */ /* 0x000e640000000a00 */
[----:B-1----:R-:W-:-:S05]  /*26290*/  @P2 IMAD.HI.U32 R4, R6, R4, RZ ;  /* 0x0000000406042227 */ /* 0x002fca00078e00ff */
[----:B------:R-:W-:-:S07]  /*262a0*/  @P2 SHF.R.U32.HI R6, RZ, R5, R4 ;  /* 0x00000005ff062219 */ /* 0x000fce0000011604 */
.L_x_1807:
[----:B------:R-:W-:Y:S05]  /*262b0*/  BSYNC B0 ;  /* 0x0000000000007941 */ /* 0x000fea0003800000 */
.L_x_1805:
[----:B------:R-:W-:-:S05]  /*262c0*/  IMAD R6, R6, R3, R3 ;  /* 0x0000000306067224 */ /* 0x000fca00078e0203 */
[----:B------:R-:W-:-:S07]  /*262d0*/  VIMNMX R2, R2, R6, PT ;  /* 0x0000000602027248 */ /* 0x000fce0003fe0100 */
.L_x_1804:
[----:B--2---:R-:W2:Y:S01]  /*262e0*/  LDL R6, [R1+0x5c] ;  /* 0x00005c0001067983 */ /* 0x004ea20000100800 */
[----:B------:R-:W1:Y:S01]  /*262f0*/  @P0 LDC R0, c[0x0][0x44c] ;  /* 0x00011300ff000b82 */ /* 0x000e620000000800 */
[----:B------:R-:W-:Y:S01]  /*26300*/  VIADD R2, R2, 0x5f ;  /* 0x0000005f02027836 */ /* 0x000fe20000000000 */
[----:B------:R-:W-:Y:S01]  /*26310*/  ULDC UR4, c[0x0][0x9dc] ;  /* 0x0002770000047ab9 */ /* 0x000fe20000000800 */
[----:B------:R-:W-:Y:S02]  /*26320*/  IMAD.MOV.U32 R4, RZ, RZ, R7 ;  /* 0x000000ffff047224 */ /* 0x000fe400078e0007 */
[----:B------:R-:W-:-:S03]  /*26330*/  IMAD.HI R2, R2, 0x2aaaaaab, RZ ;  /* 0x2aaaaaab02027827 */ /* 0x000fc600078e02ff */
[----:B------:R-:W3:Y:S01]  /*26340*/  @P0 LDC R5, c[0x0][0x450] ;  /* 0x00011400ff050b82 */ /* 0x000ee20000000800 */
[----:B-1----:R-:W-:-:S05]  /*26350*/  @P0 IMAD.HI.U32 R0, R7, R0, RZ ;  /* 0x0000000007000227 */ /* 0x002fca00078e00ff */
[----:B---3--:R-:W-:-:S05]  /*26360*/  @P0 SHF.R.U32.HI R4, RZ, R5, R0 ;  /* 0x00000005ff040219 */ /* 0x008fca0000011600 */
[----:B------:R-:W-:Y:S01]  /*26370*/  IMAD.IADD R0, R20, 0x1, R4 ;  /* 0x0000000114007824 */ /* 0x000fe200078e0204 */
[----:B------:R-:W-:-:S04]  /*26380*/  SHF.R.U32.HI R4, RZ, 0x1f, R2 ;  /* 0x0000001fff047819 */ /* 0x000fc80000011602 */
[----:B------:R-:W-:Y:S01]  /*26390*/  LEA.HI.SX32 R7, R2, R4, 0x1c ;  /* 0x0000000402077211 */ /* 0x000fe200078fe2ff */
[----:B------:R-:W-:-:S04]  /*263a0*/  VIADD R2, R0, -UR4 ;  /* 0x8000000400027c36 */ /* 0x000fc80008000000 */
[----:B------:R1:W-:Y:S01]  /*263b0*/  STL [R1+0x60], R7 ;  /* 0x0000600701007387 */ /* 0x0003e20000100800 */
[----:B--2---:R-:W-:Y:S01]  /*263c0*/  VIMNMX R6, R6, R7, PT ;  /* 0x0000000706067248 */ /* 0x004fe20003fe0100 */
[----:B-1----:R-:W-:Y:S06]  /*263d0*/  @!P1 BRA `(.L_x_1808) ;  /* 0x0000000000449947 */ /* 0x002fec0003800000 */
        /* <DEDUP_REMOVED lines=10> */
.L_x_1810:
[----:B------:R-:W-:-:S13]  /*26480*/  ISETP.NE.AND P0, PT, R3, 0x1, PT ;  /* 0x000000010300780c */ /* 0x000fda0003f05270 */
[----:B------:R-:W1:Y:S02]  /*26490*/  @P0 LDC.64 R4, c[0x0][0x9e8] ;  /* 0x00027a00ff040b82 */ /* 0x000e640000000a00 */
[----:B-1----:R-:W-:-:S05]  /*264a0*/  @P0 IMAD.HI.U32 R4, R0, R4, RZ ;  /* 0x0000000400040227 */ /* 0x002fca00078e00ff */
[----:B------:R-:W-:-:S07]  /*264b0*/  @P0 SHF.R.U32.HI R0, RZ, R5, R4 ;  /* 0x00000005ff000219 */ /* 0x000fce0000011604 */
.L_x_1811:
[----:B------:R-:W-:Y:S05]  /*264c0*/  BSYNC B0 ;  /* 0x0000000000007941 */ /* 0x000fea0003800000 */
.L_x_1809:
[----:B------:R-:W-:-:S05]  /*264d0*/  IMAD R0, R0, R3, RZ ;  /* 0x0000000300007224 */ /* 0x000fca00078e02ff */
[----:B------:R-:W-:-:S07]  /*264e0*/  VIMNMX R2, R2, R0, !PT ;  /* 0x0000000002027248 */ /* 0x000fce0007fe0100 */
.L_x_1808:
[----:B------:R-:W-:Y:S01]  /*264f0*/  IMAD.HI R2, R2, 0x2aaaaaab, RZ ;  /* 0x2aaaaaab02027827 */ /* 0x000fe200078e02ff */
[----:B------:R-:W-:Y:S01]  /*26500*/  ISETP.NE.AND P1, PT, R18, RZ, PT ;  /* 0x000000ff1200720c */ /* 0x000fe20003f25270 */
[----:B------:R-:W-:Y:S03]  /*26510*/  BSSY B0, `(.L_x_1812) ;  /* 0x0000025000007945 */ /* 0x000fe60003800000 */
[----:B------:R-:W-:-:S04]  /*26520*/  SHF.R.U32.HI R0, RZ, 0x1f, R2 ;  /* 0x0000001fff007819 */ /* 0x000fc80000011602 */
[----:B------:R-:W-:-:S04]  /*26530*/  LEA.HI.SX32 R0, R2, R0, 0x1c ;  /* 0x0000000002007211 */ /* 0x000fc800078fe2ff */
[----:B------:R-:W-:Y:S01]  /*26540*/  VIMNMX R8, RZ, R0, !PT ;  /* 0x00000000ff087248 */ /* 0x000fe20007fe0100 */
[----:B------:R-:W1:Y:S03]  /*26550*/  @!P1 LDC R18, c[0x0][0x9f0] ;  /* 0x00027c00ff129b82 */ /* 0x000e660000000800 */
[----:B------:R-:W-:Y:S01]  /*26560*/  ISETP.GT.AND P0, PT, R6, R8, PT ;  /* 0x000000080600720c */ /* 0x000fe20003f04270 */
[----:B------:R2:W-:Y:S04]  /*26570*/  STL [R1+0x3c], R8 ;  /* 0x00003c0801007387 */ /* 0x0005e80000100800 */
[----:B------:R2:W-:Y:S08]  /*26580*/  STL [R1+0x40], RZ ;  /* 0x000040ff01007387 */ /* 0x0005f00000100800 */
[----:B--2---:R-:W-:Y:S05]  /*26590*/  @!P0 BRA `(.L_x_1813) ;  /* 0x0000000000708947 */ /* 0x004fea0003800000 */
[----:B-1----:R-:W-:-:S04]  /*265a0*/  IABS R0, R18 ;  /* 0x0000001200007213 */ /* 0x002fc80000000000 */
[----:B------:R-:W1:Y:S08]  /*265b0*/  I2F.RP R2, R0 ;  /* 0x0000000000027306 */ /* 0x000e700000209400 */
[----:B-1----:R-:W1:Y:S02]  /*265c0*/  MUFU.RCP R2, R2 ;  /* 0x0000000200027308 */ /* 0x002e640000001000 */
[----:B-1----:R-:W-:-:S06]  /*265d0*/  VIADD R2, R2, 0xffffffe ;  /* 0x0ffffffe02027836 */ /* 0x002fcc0000000000 */
[----:B------:R-:W1:Y:S02]  /*265e0*/  F2I.FTZ.U32.TRUNC.NTZ R3, R2 ;  /* 0x0000000200037305 */ /* 0x000e64000021f000 */
[----:B-1----:R-:W-:-:S05]  /*265f0*/  IADD3 R2, RZ, -R3, RZ ;  /* 0x80000003ff027210 */ /* 0x002fca0007ffe0ff */
[----:B------:R-:W-:Y:S02]  /*26600*/  IMAD R4, R2, R0, RZ ;  /* 0x0000000002047224 */ /* 0x000fe400078e02ff */
[----:B------:R-:W-:-:S04]  /*26610*/  IMAD.MOV.U32 R2, RZ, RZ, RZ ;  /* 0x000000ffff027224 */ /* 0x000fc800078e00ff */
[----:B------:R-:W-:Y:S01]  /*26620*/  IMAD.HI.U32 R7, R3, R4, R2 ;  /* 0x0000000403077227 */ /* 0x000fe200078e0002 */
[----:B------:R-:W-:Y:S02]  /*26630*/  IADD3 R4, R18, -0x1, R6 ;  /* 0xffffffff12047810 */ /* 0x000fe40007ffe006 */
[----:B------:R-:W-:-:S03]  /*26640*/  IABS R2, R18 ;  /* 0x0000001200027213 */ /* 0x000fc60000000000 */
[----:B------:R-:W-:Y:S02]  /*26650*/  IMAD.IADD R4, R4, 0x1, -R8 ;  /* 0x0000000104047824 */ /* 0x000fe400078e0a08 */
[----:B------:R-:W-:-:S03]  /*26660*/  IMAD.MOV R2, RZ, RZ, -R2 ;  /* 0x000000ffff027224 */ /* 0x000fc600078e0a02 */
[----:B------:R-:W-:Y:S01]  /*26670*/  IABS R3, R4 ;  /* 0x0000000400037213 */ /* 0x000fe20000000000 */
[----:B------:R-:W-:Y:S01]  /*26680*/  IMAD.MOV.U32 R5, RZ, RZ, R2 ;  /* 0x000000ffff057224 */ /* 0x000fe200078e0002 */
[----:B------:R-:W-:-:S03]  /*26690*/  LOP3.LUT R4, R4, R18, RZ, 0x3c, !PT ;  /* 0x0000001204047212 */ /* 0x000fc600078e3cff */
        /* <DEDUP_REMOVED lines=12> */
.L_x_1813:
[----:B------:R-:W-:Y:S05]  /*26760*/  BSYNC B0 ;  /* 0x0000000000007941 */ /* 0x000fea0003800000 */
.L_x_1812:
[----:B------:R-:W3:Y:S04]  /*26770*/  LDL R0, [R1+0x40] ;  /* 0x0000400001007983 */ /* 0x000ee80000100800 */
[----:B--2---:R-:W3:Y:S01]  /*26780*/  LDL R2, [R1+0x50] ;  /* 0x0000500001027983 */ /* 0x004ee20000100800 */
[----:B------:R-:W-:Y:S01]  /*26790*/  BSSY B7, `(.L_x_1814) ;  /* 0x0000414000077945 */ /* 0x000fe20003800000 */
[----:B---3--:R-:W-:-:S05]  /*267a0*/  IMAD R2, R2, R0, R8 ;  /* 0x0000000002027224 */ /* 0x008fca00078e0208 */
[----:B------:R-:W-:Y:S01]  /*267b0*/  VIADDMNMX R0, R2, R0, R6, PT ;  /* 0x0000000002007246 */ /* 0x000fe20003800106 */
[----:B------:R2:W-:Y:S03]  /*267c0*/  STL [R1+0x30], R2 ;  /* 0x0000300201007387 */ /* 0x0005e60000100800 */
[----:B------:R-:W-:Y:S01]  /*267d0*/  ISETP.GT.AND P0, PT, R0, R2, PT ;  /* 0x000000020000720c */ /* 0x000fe20003f04270 */
[----:B------:R2:W-:-:S12]  /*267e0*/  STL [R1+0x44], R0 ;  /* 0x0000440001007387 */ /* 0x0005d80000100800 */
[----:B--2---:R-:W-:Y:S05]  /*267f0*/  @P0 BRA `(.L_x_1815) ;  /* 0x0000000000480947 */ /* 0x004fea0003800000 */
[----:B------:R-:W2:Y:S02]  /*26800*/  S2R R0, SR_TID.X ;  /* 0x0000000000007919 */ /* 0x000ea40000002100 */
[----:B--2---:R-:W-:-:S04]  /*26810*/  LOP3.LUT R0, R0, 0x7f, RZ, 0xc0, !PT ;  /* 0x0000007f00007812 */ /* 0x004fc800078ec0ff */
[----:B------:R-:W-:-:S13]  /*26820*/  ISETP.NE.AND P1, PT, R0, RZ, PT ;  /* 0x000000ff0000720c */ /* 0x000fda0003f25270 */
[----:B------:R-:W-:Y:S05]  /*26830*/  @P1 BRA `(.L_x_1816) ;  /* 0x0000004000241947 */ /* 0x000fea0003800000 */
[----:B------:R-:W2:Y:S01]  /*26840*/  S2R R3, SR_LANEID ;  /* 0x0000000000037919 */ /* 0x000ea20000000000 */
[----:B------:R-:W-:Y:S02]  /*26850*/  VOTEU.ANY UR4, UPT, PT ;  /* 0x0000000000047886 */ /* 0x000fe400038e0100 */
[----:B------:R-:W2:Y:S08]  /*26860*/  FLO.U32 R0, UR4 ;  /* 0x0000000400007d00 */ /* 0x000eb000080e0000 */
[----:B------:R-:W3:Y:S01]  /*26870*/  POPC R4, UR4 ;  /* 0x0000000400047d09 */ /* 0x000ee20008000000 */
[----:B--2---:R-:W-:-:S02]  /*26880*/  ISETP.EQ.U32.AND P0, PT, R0, R3, PT ;  /* 0x000000030000720c */ /* 0x004fc40003f02070 */
[----:B------:R-:W3:Y:S11]  /*26890*/  LDC.64 R2, c[0x0][0xc60] ;  /* 0x00031800ff027b82 */ /* 0x000ef60000000a00 */
[----:B---3--:R-:W2:Y:S01]  /*268a0*/  @P0 ATOMG.E.ADD.STRONG.GPU PT, R3, desc[UR46][R2.64], R4 ;  /* 0x00000004020309a8 */ /* 0x008ea200081ee1ee */
[----:B------:R-:W3:Y:S02]  /*268b0*/  S2R R5, SR_LTMASK ;  /* 0x0000000000057919 */ /* 0x000ee40000003900 */
[----:B---3--:R-:W-:-:S06]  /*268c0*/  LOP3.LUT R5, R5, UR4, RZ, 0xc0, !PT ;  /* 0x0000000405057c12 */ /* 0x008fcc000f8ec0ff */
[----:B------:R-:W3:Y:S01]  /*268d0*/  POPC R5, R5 ;  /* 0x0000000500057309 */ /* 0x000ee20000000000 */
[----:B--2---:R-:W3:Y:S02]  /*268e0*/  SHFL.IDX PT, R0, R3, R0, 0x1f ;  /* 0x00001f0003007589 */ /* 0x004ee400000e0000 */
[----:B---3--:R-:W-:-:S05]  /*268f0*/  IADD3 R0, R0, UR39, R5 ;  /* 0x0000002700007c10 */ /* 0x008fca000fffe005 */
[----:B------:R2:W-:Y:S01]  /*26900*/  STL [R1], R0 ;  /* 0x0000000001007387 */ /* 0x0005e20000100800 */
[----:B------:R-:W-:Y:S05]  /*26910*/  BRA `(.L_x_1816) ;  /* 0x0000003c00ec7947 */ /* 0x000fea0003800000 */
.L_x_1815:
        /* <DEDUP_REMOVED lines=10> */
[----:B------:R-:W2:Y:S01]  /*269c0*/  LDC.64 R2, c[0x4][R2] ;  /* 0x0100000002027b82 */ /* 0x000ea20000000a00 */
[----:B------:R-:W-:Y:S01]  /*269d0*/  IMAD.U32 R5, RZ, RZ, UR7 ;  /* 0x00000007ff057e24 */ /* 0x000fe2000f8e00ff */
[----:B------:R-:W-:Y:S01]  /*269e0*/  MOV R13, RZ ;  /* 0x000000ff000d7202 */ /* 0x000fe20000000f00 */
[----:B------:R-:W-:Y:S02]  /*269f0*/  IMAD.U32 R7, RZ, RZ, UR9 ;  /* 0x00000009ff077e24 */ /* 0x000fe4000f8e00ff */
[----:B------:R-:W-:-:S02]  /*26a00*/  IMAD.U32 R10, RZ, RZ, UR4 ;  /* 0x00000004ff0a7e24 */ /* 0x000fc4000f8e00ff */
[----:B------:R-:W-:Y:S02]  /*26a10*/  IMAD.U32 R11, RZ, RZ, UR5 ;  /* 0x00000005ff0b7e24 */ /* 0x000fe4000f8e00ff */
[----:B------:R-:W-:Y:S02]  /*26a20*/  IMAD.MOV.U32 R8, RZ, RZ, 0x70 ;  /* 0x00000070ff087424 */ /* 0x000fe400078e00ff */
[----:B------:R-:W-:-:S07]  /*26a30*/  IMAD.MOV.U32 R12, RZ, RZ, 0x1 ;  /* 0x00000001ff0c7424 */ /* 0x000fce00078e00ff */
[----:B------:R-:W-:-:S07]  /*26a40*/  LEPC R20, `(.L_x_1818) ;  /* 0x000000001014794e */ /* 0x000fce0000000000 */
[----:B012---:R-:W-:Y:S05]  /*26a50*/  CALL.ABS.NOINC R2 ;  /* 0x0000000002007343 */ /* 0x007fea0003c00000 */
.L_x_1818:
[----:B------:R-:W-:Y:S05]  /*26a60*/  BSYNC B6 ;  /* 0x0000000000067941 */ /* 0x000fea0003800000 */
.L_x_1817:
[----:B------:R-:W-:Y:S01]  /*26a70*/  VIADD R0, R19, 0x400 ;  /* 0x0000040013007836 */ /* 0x000fe20000000000 */
[----:B------:R-:W-:Y:S04]  /*26a80*/  BSSY B6, `(.L_x_1819) ;  /* 0x0000022000067945 */ /* 0x000fe80003800000 */
[----:B------:R-:W-:-:S13]  /*26a90*/  LOP3.LUT P0, RZ, R0, 0x3ff, RZ, 0xc0, !PT ;  /* 0x000003ff00ff7812 */ /* 0x000fda000780c0ff */
[----:B------:R-:W-:Y:S05]  /*26aa0*/  @!P0 BRA `(.L_x_1820) ;  /* 0x00000000007c8947 */ /* 0x000fea0003800000 */
[----:B-1----:R-:W-:Y:S01]  /*26ab0*/  MOV R18, 0x0 ;  /* 0x0000000000127802 */ /* 0x002fe20000000f00 */
[----:B------:R-:W-:Y:S01]  /*26ac0*/  ULDC.64 UR6, c[0x4][0x118] ;  /* 0x0100460000067ab9 */ /* 0x000fe20000000a00 */
[----:B------:R-:W-:Y:S01]  /*26ad0*/  ULDC.64 UR8, c[0x4][0x120] ;  /* 0x0100480000087ab9 */ /* 0x000fe20000000a00 */
[----:B------:R-:W-:Y:S01]  /*26ae0*/  ULDC.64 UR4, c[0x4][0xa8] ;  /* 0x01002a0000047ab9 */ /* 0x000fe20000000a00 */
[----:B------:R1:W2:Y:S01]  /*26af0*/  LDC.64 R2, c[0x4][R18] ;  /* 0x0100000012027b82 */ /* 0x0002a20000000a00 */
[----:B------:R-:W-:Y:S01]  /*26b00*/  IMAD.U32 R4, RZ, RZ, UR6 ;  /* 0x00000006ff047e24 */ /* 0x000fe2000f8e00ff */
[----:B------:R-:W-:Y:S01]  /*26b10*/  MOV R10, UR4 ;  /* 0x00000004000a7c02 */ /* 0x000fe20008000f00 */
[----:B------:R-:W-:Y:S02]  /*26b20*/  IMAD.U32 R5, RZ, RZ, UR7 ;  /* 0x00000007ff057e24 */ /* 0x000fe4000f8e00ff */
[----:B------:R-:W-:Y:S02]  /*26b30*/  IMAD.U32 R6, RZ, RZ, UR8 ;  /* 0x00000008ff067e24 */ /* 0x000fe4000f8e00ff */
[----:B------:R-:W-:-:S02]  /*26b40*/  IMAD.U32 R7, RZ, RZ, UR9 ;  /* 0x00000009ff077e24 */ /* 0x000fc4000f8e00ff */
[----:B------:R-:W-:Y:S02]  /*26b50*/  IMAD.U32 R11, RZ, RZ, UR5 ;  /* 0x00000005ff0b7e24 */ /* 0x000fe4000f8e00ff */
[----:B------:R-:W-:Y:S02]  /*26b60*/  IMAD.MOV.U32 R8, RZ, RZ, 0x70 ;  /* 0x00000070ff087424 */ /* 0x000fe400078e00ff */
[----:B------:R-:W-:Y:S02]  /*26b70*/  IMAD.MOV.U32 R12, RZ, RZ, 0x1 ;  /* 0x00000001ff0c7424 */ /* 0x000fe400078e00ff */
[----:B-1----:R-:W-:-:S07]  /*26b80*/  IMAD.MOV.U32 R13, RZ, RZ, RZ ;  /* 0x000000ffff0d7224 */ /* 0x002fce00078e00ff */
[----:B------:R-:W-:-:S07]  /*26b90*/  LEPC R20, `(.L_x_1821) ;  /* 0x000000001014794e */ /* 0x000fce0000000000 */
[----:B0-2---:R-:W-:Y:S05]  /*26ba0*/  CALL.ABS.NOINC R2 ;  /* 0x0000000002007343 */ /* 0x005fea0003c00000 */
.L_x_1821:
[----:B------:R0:W1:Y:S01]  /*26bb0*/  LDC.64 R2, c[0x4][R18] ;  /* 0x0100000012027b82 */ /* 0x0000620000000a00 */
[----:B------:R-:W-:Y:S01]  /*26bc0*/  ULDC.64 UR4, c[0x4][0x118] ;  /* 0x0100460000047ab9 */ /* 0x000fe20000000a00 */
[----:B------:R-:W-:Y:S01]  /*26bd0*/  ULDC.64 UR6, c[0x4][0x120] ;  /* 0x0100480000067ab9 */ /* 0x000fe20000000a00 */
[----:B------:R-:W-:Y:S01]  /*26be0*/  ULDC.64 UR8, c[0x4][0xb0] ;  /* 0x01002c0000087ab9 */ /* 0x000fe20000000a00 */
[----:B------:R-:W-:Y:S01]  /*26bf0*/  IMAD.U32 R4, RZ, RZ, UR4 ;  /* 0x00000004ff047e24 */ /* 0x000fe2000f8e00ff */
[----:B------:R-:W-:Y:S01]  /*26c00*/  MOV R5, UR5 ;  /* 0x0000000500057c02 */ /* 0x000fe20008000f00 */
[----:B------:R-:W-:Y:S01]  /*26c10*/  IMAD.U32 R6, RZ, RZ, UR6 ;  /* 0x00000006ff067e24 */ /* 0x000fe2000f8e00ff */
[----:B------:R-:W-:Y:S01]  /*26c20*/  MOV R12, 0x1 ;  /* 0x00000001000c7802 */ /* 0x000fe20000000f00 */
[----:B------:R-:W-:Y:S02]  /*26c30*/  IMAD.U32 R7, RZ, RZ, UR7 ;  /* 0x00000007ff077e24 */ /* 0x000fe4000f8e00ff */
[----:B------:R-:W-:-:S02]  /*26c40*/  IMAD.U32 R10, RZ, RZ, UR8 ;  /* 0x00000008ff0a7e24 */ /* 0x000fc4000f8e00ff */
[----:B------:R-:W-:Y:S02]  /*26c50*/  IMAD.U32 R11, RZ, RZ, UR9 ;  /* 0x00000009ff0b7e24 */ /* 0x000fe4000f8e00ff */
[----:B------:R-:W-:Y:S02]  /*26c60*/  IMAD.MOV.U32 R8, RZ, RZ, 0x70 ;  /* 0x00000070ff087424 */ /* 0x000fe400078e00ff */
[----:B0-----:R-:W-:-:S07]  /*26c70*/  IMAD.MOV.U32 R13, RZ, RZ, RZ ;  /* 0x000000ffff0d7224 */ /* 0x001fce00078e00ff */
[----:B------:R-:W-:-:S07]  /*26c80*/  LEPC R20, `(.L_x_1820) ;  /* 0x000000001014794e */ /* 0x000fce0000000000 */
[----:B-1----:R-:W-:Y:S05]  /*26c90*/  CALL.ABS.NOINC R2 ;  /* 0x0000000002007343 */ /* 0x002fea0003c00000 */
.L_x_1820:
[----:B------:R-:W-:Y:S05]  /*26ca0*/  BSYNC B6 ;  /* 0x0000000000067941 */ /* 0x000fea0003800000 */
.L_x_1819:
[----:B------:R-:W2:Y:S01]  /*26cb0*/  LDL R0, [R1+0xc] ;  /* 0x00000c0001007983 */ /* 0x000ea20000100800 */
[----:B------:R-:W-:Y:S02]  /*26cc0*/  ULDC.64 UR4, c[0x0][0x9f8] ;  /* 0x00027e0000047ab9 */ /* 0x000fe40000000a00 */
[----:B------:R-:W-:Y:S01]  /*26cd0*/  ISETP.NE.U32.AND P0, PT, RZ, UR4, PT ;  /* 0x00000004ff007c0c */ /* 0x000fe2000bf05070 */
[----:B-1----:R-:W3:Y:S03]  /*26ce0*/  LDL R18, [R1+0x44] ;  /* 0x0000440001127983 */ /* 0x002ee60000100800 */
[----:B------:R-:W-:Y:S01]  /*26cf0*/  ISETP.NE.AND.EX P0, PT, RZ, UR5, PT, P0 ;  /* 0x00000005ff007c0c */ /* 0x000fe2000bf05300 */
[----:B------:R-:W-:-:S12]  /*26d00*/  ULDC.64 UR4, c[0x0][0xa08] ;  /* 0x0002820000047ab9 */ /* 0x000fd80000000a00 */
[----:B------:R-:W1:Y:S01]  /*26d10*/  @P0 LDC.64 R2, c[0x0][0x9f8] ;  /* 0x00027e00ff020b82 */ /* 0x000e620000000a00 */
[----:B--2---:R-:W-:Y:S02]  /*26d20*/  IMAD.MOV.U32 R7, RZ, RZ, R0 ;  /* 0x000000ffff077224 */ /* 0x004fe400078e0000 */
[----:B-1----:R-:W-:-:S05]  /*26d30*/  @P0 IMAD.WIDE R2, R0, 0x4, R2 ;  /* 0x0000000400020825 */ /* 0x002fca00078e0202 */
[----:B------:R1:W2:Y:S01]  /*26d40*/  @P0 LDG.E R7, desc[UR46][R2.64] ;  /* 0x0000002e02070981 */ /* 0x0002a2000c1e1900 */
[----:B---3--:R-:W-:Y:S01]  /*26d50*/  VIADD R0, R18, 0xffffffff ;  /* 0xffffffff12007836 */ /* 0x008fe20000000000 */
[----:B-1----:R-:W1:Y:S02]  /*26d60*/  LDC.64 R2, c[0x0][0x418] ;  /* 0x00010600ff027b82 */ /* 0x002e640000000a00 */
[----:B-1----:R-:W-:Y:S01]  /*26d70*/  LOP3.LUT P0, RZ, R2, UR4, RZ, 0xfc, !PT ;  /* 0x0000000402ff7c12 */ /* 0x002fe2000f80fcff */
[----:B------:R-:W-:-:S03]  /*26d80*/  UMOV UR4, 0xffffffff ;  /* 0xffffffff00047882 */ /* 0x000fc60000000000 */
[----:B------:R-:W-:Y:S02]  /*26d90*/  LOP3.LUT P0, RZ, R3, UR5, RZ, 0xfc, P0 ;  /* 0x0000000503ff7c12 */ /* 0x000fe4000800fcff */
[----:B--2---:R-:W-:Y:S01]  /*26da0*/  SHF.R.S32.HI R8, RZ, 0x1f, R7 ;  /* 0x0000001fff087819 */ /* 0x004fe20000011407 */
[----:B------:R1:W-:Y:S01]  /*26db0*/  STL [R1+0x8], R7 ;  /* 0x0000080701007387 */ /* 0x0003e20000100800 */
[----:B------:R-:W-:-:S03]  /*26dc0*/  SEL R18, R7, RZ, !P0 ;  /* 0x000000ff07127207 */ /* 0x000fc60004000000 */
[----:B------:R1:W-:Y:S01]  /*26dd0*/  STL [R1+0x24], R8 ;  /* 0x0000240801007387 */ /* 0x0003e20000100800 */
[----:B------:R-:W-:Y:S05]  /*26de0*/  BRA.DIV UR4, `(.L_x_1822) ;  /* 0x0000005e04c87947 */ /* 0x000fea000b800000 */
[----:B------:R-:W2:Y:S02]  /*26df0*/  S2R R4, SR_TID.X ;  /* 0x0000000000047919 */ /* 0x000ea40000002100 */
[----:B--2---:R-:W-:-:S04]  /*26e00*/  SHF.R.U32.HI R4, RZ, 0x5, R4 ;  /* 0x00000005ff047819 */ /* 0x004fc80000011604 */
[----:B------:R-:W-:-:S05]  /*26e10*/  LOP3.LUT R4, R4, 0x3, RZ, 0xc0, !PT ;  /* 0x0000000304047812 */ /* 0x000fca00078ec0ff */
[----:B------:R2:W3:Y:S02]  /*26e20*/  SHFL.IDX PT, R14, R4, RZ, 0x1f ;  /* 0x00001fff040e7589 */ /* 0x0004e400000e0000 */
.L_x_1969:
[----:B------:R4:W-:Y:S01]  /*26e30*/  STL [R1+0x4], R0 ;  /* 0x0000040001007387 */ /* 0x0009e20000100800 */
[----:B---3--:R-:W-:Y:S02]  /*26e40*/  ISETP.NE.AND P0, PT, R14, RZ, PT ;  /* 0x000000ff0e00720c */ /* 0x008fe40003f05270 */
[----:B------:R-:W-:Y:S02]  /*26e50*/  PLOP3.LUT P1, PT, PT, PT, PT, 0x8, 0x0 ;  /* 0x000000000000781c */ /* 0x000fe40003f2e170 */
[----:B------:R-:W-:-:S11]  /*26e60*/  LOP3.LUT R17, R17, 0xfffffffb, RZ, 0xc0, !PT ;  /* 0xfffffffb11117812 */ /* 0x000fd600078ec0ff */
[----:B------:R-:W-:Y:S01]  /*26e70*/  @P1 LOP3.LUT R17, R17, 0x4, RZ, 0xfc, !PT ;  /* 0x0000000411111812 */ /* 0x000fe200078efcff */
[----:B----4-:R-:W-:Y:S06]  /*26e80*/  @P0 BRA `(.L_x_1823) ;  /* 0x0000000400300947 */ /* 0x010fec0003800000 */
[----:B------:R-:W-:-:S03]  /*26e90*/  UMOV UR4, 0xffffffff ;  /* 0xffffffff00047882 */ /* 0x000fc60000000000 */
[----:B------:R-:W-:Y:S05]  /*26ea0*/  BRA.DIV UR4, `(.L_x_1824) ;  /* 0x0000005e04cc7947 */ /* 0x000fea000b800000 */
[----:B------:R-:W-:-:S13]  /*26eb0*/  ELECT P6, URZ, PT ;  /* 0x00000000003f782f */ /* 0x000fda00038c0000 */
.L_x_1972:
[----:B------:R-:W-:Y:S05]  /*26ec0*/  @!P6 BRA `(.L_x_1823) ;  /* 0x000000040020e947 */ /* 0x000fea0003800000 */
[----:B------:R-:W-:-:S04]  /*26ed0*/  ISETP.NE.U32.AND P0, PT, R2, RZ, PT ;  /* 0x000000ff0200720c */ /* 0x000fc80003f05070 */
[----:B------:R-:W-:-:S13]  /*26ee0*/  ISETP.NE.AND.EX P0, PT, R3, RZ, PT, P0 ;  /* 0x000000ff0300720c */ /* 0x000fda0003f05300 */
[----:B------:R-:W-:Y:S05]  /*26ef0*/  @!P0 BRA `(.L_x_1825) ;  /* 0x0000000000508947 */ /* 0x000fea0003800000 */
[----:B------:R-:W3:Y:S01]  /*26f00*/  LDC R6, c[0x0][0x43c] ;  /* 0x00010f00ff067b82 */ /* 0x000ee20000000800 */
[----:B------:R-:W-:Y:S01]  /*26f10*/  IMAD.MOV.U32 R9, RZ, RZ, R0 ;  /* 0x000000ffff097224 */ /* 0x000fe200078e0000 */
[----:B------:R-:W-:-:S03]  /*26f20*/  ULDC.64 UR4, c[0x0][0x428] ;  /* 0x00010a0000047ab9 */ /* 0x000fc60000000a00 */
[----:B------:R-:W-:Y:S01]  /*26f30*/  IMAD.MOV.U32 R0, RZ, RZ, R9 ;  /* 0x000000ffff007224 */ /* 0x000fe200078e0009 */
[----:B---3--:R-:W-:-:S13]  /*26f40*/  ISETP.NE.AND P0, PT, R6, 0x1, PT ;  /* 0x000000010600780c */ /* 0x008fda0003f05270 */
[----:B--2---:R-:W2:Y:S02]  /*26f50*/  @P0 LDC.64 R4, c[0x0][0x440] ;  /* 0x00011000ff040b82 */ /* 0x004ea40000000a00 */
[----:B--2---:R-:W-:-:S05]  /*26f60*/  @P0 IMAD.HI.U32 R4, R9, R4, RZ ;  /* 0x0000000409040227 */ /* 0x004fca00078e00ff */
[----:B------:R-:W-:-:S04]  /*26f70*/  @P0 SHF.R.U32.HI R0, RZ, R5, R4 ;  /* 0x00000005ff000219 */ /* 0x000fc80000011604 */
[----:B------:R-:W-:Y:S02]  /*26f80*/  IADD3 R4, -R0, RZ, RZ ;  /* 0x000000ff00047210 */ /* 0x000fe40007ffe1ff */
[----:B------:R-:W-:-:S03]  /*26f90*/  SHF.R.S32.HI R5, RZ, 0x1f, R0 ;  /* 0x0000001fff057819 */ /* 0x000fc60000011400 */
        /* <DEDUP_REMOVED lines=10> */
.L_x_1825:
[----:B------:R-:W4:Y:S04]  /*27040*/  LDL R0, [R1+0x10] ;  /* 0x0000100001007983 */ /* 0x000f280000100800 */
[----:B---3--:R-:W3:Y:S01]  /*27050*/  LDL R2, [R1+0x18] ;  /* 0x0000180001027983 */ /* 0x008ee20000100800 */
[----:B----4-:R-:W-:Y:S01]  /*27060*/  IMAD R0, R0, 0x8, R19 ;  /* 0x0000000800007824 */ /* 0x010fe200078e0213 */
[----:B---3--:R-:W-:-:S04]  /*27070*/  SHF.L.U32 R2, R2, 0x1f, RZ ;  /* 0x0000001f02027819 */ /* 0x008fc800000006ff */
[----:B------:R-:W3:Y:S02]  /*27080*/  SYNCS.PHASECHK.TRANS64.TRYWAIT P0, [R0+URZ+0x2a840], R2 ;  /* 0x02a84002000075a7 */ /* 0x000ee4000800017f */
[----:B---3--:R-:W-:Y:S05]  /*27090*/  @!P0 BRA `(.L_x_1826) ;  /* 0x0000005c00708947 */ /* 0x008fea0003800000 */
.L_x_1973:
[----:B------:R-:W4:Y:S02]  /*270a0*/  S2R R3, SR_TID.X ;  /* 0x0000000000037919 */ /* 0x000f240000002100 */
[----:B----4-:R-:W-:-:S04]  /*270b0*/  LOP3.LUT R3, R3, 0x7f, RZ, 0xc0, !PT ;  /* 0x0000007f03037812 */ /* 0x010fc800078ec0ff */
[----:B------:R-:W-:-:S13]  /*270c0*/  ISETP.NE.AND P0, PT, R3, RZ, PT ;  /* 0x000000ff0300720c */ /* 0x000fda0003f05270 */
[----:B------:R-:W-:Y:S05]  /*270d0*/  @P0 BRA `(.L_x_1827) ;  /* 0x0000000000140947 */ /* 0x000fea0003800000 */
[----:B------:R-:W-:Y:S01]  /*270e0*/  LOP3.LUT P1, RZ, R17, 0x1, RZ, 0xc0, !PT ;  /* 0x0000000111ff7812 */ /* 0x000fe2000782c0ff */
[----:B---3--:R-:W-:-:S04]  /*270f0*/  IMAD.MOV.U32 R2, RZ, RZ, 0x9000 ;  /* 0x00009000ff027424 */ /* 0x008fc800078e00ff */
[----:B------:R4:W-:Y:S08]  /*27100*/  SYNCS.ARRIVE.TRANS64 RZ, [R0+URZ+0x2a830], R2 ;  /* 0x02a8300200ff79a7 */ /* 0x0009f0000800003f */
[----:B------:R-:W-:Y:S05]  /*27110*/  @!P1 BRA `(.L_x_1827) ;  /* 0x0000000000049947 */ /* 0x000fea0003800000 */
[----:B------:R-:W-:Y:S01]  /*27120*/  BPT.TRAP 0x1 ;  /* 0x000000040000795c */ /* 0x000fe20000300000 */
.L_x_1827:
[----:B--2---:R-:W2:Y:S04]  /*27130*/  LDL R4, [R1+0x10] ;  /* 0x0000100001047983 */ /* 0x004ea80000100800 */
[----:B------:R-:W2:Y:S04]  /*27140*/  LDL R3, [R1+0x4] ;  /* 0x0000040001037983 */ /* 0x000ea80000100800 */
[----:B---34-:R-:W3:Y:S01]  /*27150*/  LDL R2, [R1+0x1c] ;  /* 0x00001c0001027983 */ /* 0x018ee20000100800 */
[----:B------:R-:W-:Y:S01]  /*27160*/  R2UR UR9, R0 ;  /* 0x00000000000972ca */ /* 0x000fe200000e0000 */
[----:B------:R-:W-:Y:S01]  /*27170*/  UIADD3 UR4, UP0, UR36, 0x370, URZ ;  /* 0x0000037024047890 */ /* 0x000fe2000ff1e03f */
[----:B------:R-:W-:Y:S01]  /*27180*/  R2UR UR12, R16 ;  /* 0x00000000100c72ca */ /* 0x000fe200000e0000 */
[----:B------:R-:W-:Y:S01]  /*27190*/  UMOV UR10, URZ ;  /* 0x0000003f000a7c82 */ /* 0x000fe20008000000 */
[----:B-----5:R-:W-:Y:S01]  /*271a0*/  R2UR UR13, R18 ;  /* 0x00000000120d72ca */ /* 0x020fe200000e0000 */
[----:B------:R-:W-:Y:S01]  /*271b0*/  UMOV UR6, 0x0 ;  /* 0x0000000000067882 */ /* 0x000fe20000000000 */
[----:B------:R-:W-:Y:S01]  /*271c0*/  UMOV UR7, 0x14f00000 ;  /* 0x14f0000000077882 */ /* 0x000fe20000000000 */
[----:B------:R-:W-:Y:S01]  /*271d0*/  UMOV UR17, 0x40 ;  /* 0x0000004000117882 */ /* 0x000fe20000000000 */
[----:B------:R-:W-:-:S02]  /*271e0*/  PLOP3.LUT P0, PT, PT, PT, PT, 0x80, 0x0 ;  /* 0x000000000000781c */ /* 0x000fc40003f0f070 */
[----:B------:R-:W-:-:S03]  /*271f0*/  LOP3.LUT R17, R17, 0xfffffffb, RZ, 0xc0, !PT ;  /* 0xfffffffb11117812 */ /* 0x000fc600078ec0ff */
[----:B------:R-:W-:-:S08]  /*27200*/  UIADD3 UR9, UR9, 0x2a830, URZ ;  /* 0x0002a83009097890 */ /* 0x000fd0000fffe03f */
[----:B------:R-:W-:Y:S01]  /*27210*/  @P0 LOP3.LUT R17, R17, 0x4, RZ, 0xfc, !PT ;  /* 0x0000000411110812 */ /* 0x000fe200078efcff */
[----:B--2---:R-:W-:Y:S01]  /*27220*/  IMAD R0, R4, 0x9000, R19 ;  /* 0x0000900004007824 */ /* 0x004fe200078e0213 */
[----:B------:R-:W-:-:S04]  /*27230*/  R2UR UR11, R3 ;  /* 0x00000000030b72ca */ /* 0x000fc800000e0000 */
[----:B------:R-:W-:Y:S02]  /*27240*/  R2UR UR8, R0 ;  /* 0x00000000000872ca */ /* 0x000fe400000e0000 */
[----:B---3--:R-:W-:-:S11]  /*27250*/  R2UR UR5, R2 ;  /* 0x00000000020572ca */ /* 0x008fd600000e0000 */
[----:B------:R-:W-:Y:S02]  /*27260*/  UIADD3 UR14, UR8, 0x18400, URZ ;  /* 0x00018400080e7890 */ /* 0x000fe4000fffe03f */
[----:B------:R-:W-:Y:S02]  /*27270*/  UIMAD UR11, UR11, 0x60, UR5 ;  /* 0x000000600b0b78a4 */ /* 0x000fe4000f8e0205 */
[----:B------:R-:W-:Y:S02]  /*27280*/  UIADD3.X UR5, URZ, UR37, URZ, UP0, !UPT ;  /* 0x000000253f057290 */ /* 0x000fe400087fe43f */
[----:B------:R-:W-:Y:S02]  /*27290*/  UIADD3 UR15, UR8, 0x1b400, URZ ;  /* 0x0001b400080f7890 */ /* 0x000fe4000fffe03f */
[----:B------:R-:W-:-:S03]  /*272a0*/  UIADD3 UR16, UR8, 0x1e400, URZ ;  /* 0x0001e40008107890 */ /* 0x000fc6000fffe03f */
[----:B------:R-:W-:Y:S01]  /*272b0*/  UMOV UR8, UR14 ;  /* 0x0000000e00087c82 */ /* 0x000fe20008000000 */
[----:B------:R-:W-:Y:S01]  /*272c0*/  UMOV UR14, 0x80 ;  /* 0x00000080000e7882 */ /* 0x000fe20000000000 */
[----:B------:R2:W-:Y:S02]  /*272d0*/  UTMALDG.4D [UR8], [UR4], desc[UR6] ;  /* 0x00000608040075b4 */ /* 0x0005e40008019000 */
[----:B--2---:R-:W-:Y:S01]  /*272e0*/  UMOV UR8, UR15 ;  /* 0x0000000f00087c82 */ /* 0x004fe20008000000 */
[----:B------:R-:W-:Y:S02]  /*272f0*/  UMOV UR10, UR17 ;  /* 0x00000011000a7c82 */ /* 0x000fe40008000000 */
[----:B------:R2:W-:Y:S02]  /*27300*/  UTMALDG.4D [UR8], [UR4], desc[UR6] ;  /* 0x00000608040075b4 */ /* 0x0005e40008019000 */
[----:B--2---:R-:W-:Y:S01]  /*27310*/  UMOV UR8, UR16 ;  /* 0x0000001000087c82 */ /* 0x004fe20008000000 */
[----:B------:R-:W-:-:S02]  /*27320*/  UMOV UR10, UR14 ;  /* 0x0000000e000a7c82 */ /* 0x000fc40008000000 */
[----:B------:R3:W-:Y:S02]  /*27330*/  UTMALDG.4D [UR8], [UR4], desc[UR6] ;  /* 0x00000608040075b4 */ /* 0x0007e40008019000 */
[----:B---3--:R-:W-:Y:S01]  /*27340*/  NOP ;  /* 0x0000000000007918 */ /* 0x008fe20000000000 */
.L_x_1823:
[----:B------:R-:W3:Y:S01]  /*27350*/  LDL.LU R3, [R1+0x48] ;  /* 0x0000480001037983 */ /* 0x000ee20000300800 */
[----:B------:R-:W-:Y:S05]  /*27360*/  WARPSYNC.ALL ;  /* 0x0000000000007948 */ /* 0x000fea0003800000 */
[----:B------:R-:W-:Y:S01]  /*27370*/  ULDC.64 UR4, c[0x0][0x298] ;  /* 0x0000a60000047ab9 */ /* 0x000fe20000000a00 */
[----:B------:R-:W-:Y:S01]  /*27380*/  BSSY B6, `(.L_x_1828) ;  /* 0x000001c000067945 */ /* 0x000fe20003800000 */
[----:B------:R-:W-:Y:S01]  /*27390*/  BAR.SYNC.DEFER_BLOCKING 0x8, 0x180 ;  /* 0x0206000000007b1d */ /* 0x000fe20000010000 */
[----:B---3--:R-:W-:Y:S01]  /*273a0*/  SHF.R.S32.HI R0, RZ, 0x1f, R3 ;  /* 0x0000001fff007819 */ /* 0x008fe20000011403 */
[----:B--2---:R-:W-:-:S04]  /*273b0*/  IMAD.WIDE.U32 R4, R3, UR4, RZ ;  /* 0x0000000403047c25 */ /* 0x004fc8000f8e00ff */
[----:B------:R-:W-:Y:S01]  /*273c0*/  IMAD R2, R0, UR4, RZ ;  /* 0x0000000400027c24 */ /* 0x000fe2000f8e02ff */
[----:B------:R2:W-:Y:S01]  /*273d0*/  STL.64 [R1+0x48], R4 ;  /* 0x0000480401007387 */ /* 0x0005e20000100a00 */
[----:B------:R-:W-:Y:S02]  /*273e0*/  VIADD R0, R19, 0xc400 ;  /* 0x0000c40013007836 */ /* 0x000fe40000000000 */
[----:B------:R-:W-:-:S03]  /*273f0*/  IMAD R2, R3, UR5, R2 ;  /* 0x0000000503027c24 */ /* 0x000fc6000f8e0202 */
[----:B------:R-:W-:Y:S02]  /*27400*/  LOP3.LUT P0, RZ, R0, 0x3ff, RZ, 0xc0, !PT ;  /* 0x000003ff00ff7812 */ /* 0x000fe4000780c0ff */
[----:B------:R-:W-:-:S05]  /*27410*/  IADD3 R0, R5, R2, RZ ;  /* 0x0000000205007210 */ /* 0x000fca0007ffe0ff */
[----:B------:R2:W-:Y:S06]  /*27420*/  STL [R1+0x54], R0 ;  /* 0x0000540001007387 */ /* 0x0005ec0000100800 */
[----:B------:R-:W-:Y:S05]  /*27430*/  @!P0 BRA `(.L_x_1829) ;  /* 0x0000000000408947 */ /* 0x000fea0003800000 */
[----:B------:R-:W-:Y:S01]  /*27440*/  MOV R2, 0x0 ;  /* 0x0000000000027802 */ /* 0x000fe20000000f00 */
[----:B------:R-:W-:Y:S01]  /*27450*/  ULDC.64 UR4, c[0x4][0x118] ;  /* 0x0100460000047ab9 */ /* 0x000fe20000000a00 */
[----:B------:R-:W-:Y:S01]  /*27460*/  ULDC.64 UR6, c[0x4][0x120] ;  /* 0x0100480000067ab9 */ /* 0x000fe20000000a00 */
[----:B------:R-:W-:Y:S01]  /*27470*/  ULDC.64 UR8, c[0x4][0x88] ;  /* 0x0100220000087ab9 */ /* 0x000fe20000000a00 */
[----:B--2---:R-:W-:Y:S01]  /*27480*/  IMAD.U32 R4, RZ, RZ, UR4 ;  /* 0x00000004ff047e24 */ /* 0x004fe2000f8e00ff */
[----:B------:R-:W-:Y:S01]  /*27490*/  MOV R11, UR9 ;  /* 0x00000009000b7c02 */ /* 0x000fe20008000f00 */
[----:B------:R-:W2:Y:S01]  /*274a0*/  LDC.64 R2, c[0x4][R2] ;  /* 0x0100000002027b82 */ /* 0x000ea20000000a00 */
[----:B------:R-:W-:Y:S02]  /*274b0*/  IMAD.U32 R5, RZ, RZ, UR5 ;  /* 0x00000005ff057e24 */ /* 0x000fe4000f8e00ff */
[----:B------:R-:W-:Y:S02]  /*274c0*/  IMAD.U32 R6, RZ, RZ, UR6 ;  /* 0x00000006ff067e24 */ /* 0x000fe4000f8e00ff */
[----:B-1----:R-:W-:-:S02]  /*274d0*/  IMAD.U32 R7, RZ, RZ, UR7 ;  /* 0x00000007ff077e24 */ /* 0x002fc4000f8e00ff */
[----:B------:R-:W-:Y:S02]  /*274e0*/  IMAD.U32 R10, RZ, RZ, UR8 ;  /* 0x00000008ff0a7e24 */ /* 0x000fe4000f8e00ff */
[----:B------:R-:W-:Y:S02]  /*274f0*/  IMAD.MOV.U32 R8, RZ, RZ, 0x70 ;  /* 0x00000070ff087424 */ /* 0x000fe400078e00ff */
[----:B------:R-:W-:Y:S02]  /*27500*/  IMAD.MOV.U32 R12, RZ, RZ, 0x1 ;  /* 0x00000001ff0c7424 */ /* 0x000fe400078e00ff */
[----:B------:R-:W-:-:S07]  /*27510*/  IMAD.MOV.U32 R13, RZ, RZ, RZ ;  /* 0x000000ffff0d7224 */ /* 0x000fce00078e00ff */
[----:B------:R-:W-:-:S07]  /*27520*/  LEPC R20, `(.L_x_1829) ;  /* 0x000000001014794e */ /* 0x000fce0000000000 */
[----:B0-2---:R-:W-:Y:S05]  /*27530*/  CALL.ABS.NOINC R2 ;  /* 0x0000000002007343 */ /* 0x005fea0003c00000 */
.L_x_1829:
[----:B------:R-:W-:Y:S05]  /*27540*/  BSYNC B6 ;  /* 0x0000000000067941 */ /* 0x000fea0003800000 */
.L_x_1828:
[----:B--2---:R-:W2:Y:S01]  /*27550*/  LDL.LU R0, [R1+0x54] ;  /* 0x0000540001007983 */ /* 0x004ea20000300800 */
[----:B------:R-:W-:Y:S01]  /*27560*/  ULDC.64 UR6, c[0x0][0xa00] ;  /* 0x0002800000067ab9 */ /* 0x000fe20000000a00 */
[----:B-1----:R-:W1:Y:S01]  /*27570*/  LDC R7, c[0x0][0x448] ;  /* 0x00011200ff077b82 */ /* 0x002e620000000800 */
[----:B------:R-:W-:Y:S01]  /*27580*/  ULDC.64 UR4, c[0x0][0x2d8] ;  /* 0x0000b60000047ab9 */ /* 0x000fe20000000a00 */
[----:B------:R-:W2:Y:S04]  /*27590*/  LDL.LU.64 R2, [R1+0x48] ;  /* 0x0000480001027983 */ /* 0x000ea80000300a00 */
[----:B------:R-:W3:Y:S04]  /*275a0*/  LDL R5, [R1+0xc] ;  /* 0x00000c0001057983 */ /* 0x000ee80000100800 */
[----:B------:R-:W4:Y:S01]  /*275b0*/  LDL R11, [R1+0x34] ;  /* 0x00003400010b7983 */ /* 0x000f220000100800 */
[----:B------:R-:W-:-:S04]  /*275c0*/  ISETP.NE.U32.AND P0, PT, RZ, UR6, PT ;  /* 0x00000006ff007c0c */ /* 0x000fc8000bf05070 */
[----:B------:R-:W-:Y:S01]  /*275d0*/  ISETP.NE.AND.EX P0, PT, RZ, UR7, PT, P0 ;  /* 0x00000007ff007c0c */ /* 0x000fe2000bf05300 */
[----:B------:R-:W5:Y:S02]  /*275e0*/  S2R R8, SR_TID.X ;  /* 0x0000000000087919 */ /* 0x000f640000002100 */
[----:B-----5:R-:W-:Y:S01]  /*275f0*/  SHF.L.U32 R8, R8, 0x4, RZ ;  /* 0x0000000408087819 */ /* 0x020fe200000006ff */
[----:B------:R-:W5:Y:S01]  /*27600*/  S2R R9, SR_TID.X ;  /* 0x0000000000097919 */ /* 0x000f620000002100 */
[----:B------:R-:W0:Y:S01]  /*27610*/  S2R R10, SR_TID.X ;  /* 0x00000000000a7919 */ /* 0x000e220000002100 */
[----:B-----5:R-:W-:-:S05]  /*27620*/  IMAD.SHL.U32 R9, R9, 0x8, RZ ;  /* 0x0000000809097824 */ /* 0x020fca00078e00ff */
[----:B------:R-:W-:-:S04]  /*27630*/  LOP3.LUT R9, R9, 0x38, RZ, 0xc0, !PT ;  /* 0x0000003809097812 */ /* 0x000fc800078ec0ff */
[C---:B------:R-:W-:Y:S02]  /*27640*/  LOP3.LUT R12, R9.reuse, 0x40, RZ, 0xfc, !PT ;  /* 0x00000040090c7812 */ /* 0x040fe400078efcff */
[----:B------:R-:W-:Y:S02]  /*27650*/  LOP3.LUT R9, R9, 0x80, RZ, 0xfc, !PT ;  /* 0x0000008009097812 */ /* 0x000fe400078efcff */
[----:B0-----:R-:W-:-:S04]  /*27660*/  LOP3.LUT R10, R10, 0x7f, RZ, 0xc0, !PT ;  /* 0x0000007f0a0a7812 */ /* 0x001fc800078ec0ff */
[----:B------:R-:W-:Y:S01]  /*27670*/  SHF.R.U32.HI R10, RZ, 0x3, R10 ;  /* 0x00000003ff0a7819 */ /* 0x000fe2000001160a */
[----:B--2---:R-:W-:Y:S01]  /*27680*/  IMAD.MOV.U32 R3, RZ, RZ, R0 ;  /* 0x000000ffff037224 */ /* 0x004fe200078e0000 */
[----:B---3--:R-:W-:-:S04]  /*27690*/  SHF.R.S32.HI R0, RZ, 0x1f, R5 ;  /* 0x0000001fff007819 */ /* 0x008fc80000011405 */
[----:B------:R-:W-:Y:S02]  /*276a0*/  SEL R4, R0, RZ, !P0 ;  /* 0x000000ff00047207 */ /* 0x000fe40004000000 */
[----:B------:R-:W-:Y:S02]  /*276b0*/  SEL R0, R5, RZ, !P0 ;  /* 0x000000ff05007207 */ /* 0x000fe40004000000 */
[----:B------:R-:W0:Y:S01]  /*276c0*/  S2R R5, SR_TID.X ;  /* 0x0000000000057919 */ /* 0x000e220000002100 */
[----:B-1----:R-:W-:Y:S01]  /*276d0*/  ISETP.NE.AND P0, PT, R7, 0x1, PT ;  /* 0x000000010700780c */ /* 0x002fe20003f05270 */
[----:B------:R-:W-:-:S04]  /*276e0*/  IMAD.WIDE.U32 R2, R16, UR4, R2 ;  /* 0x0000000410027c25 */ /* 0x000fc8000f8e0002 */
[----:B------:R-:W-:Y:S01]  /*276f0*/  IMAD R3, R16, UR5, R3 ;  /* 0x0000000510037c24 */ /* 0x000fe2000f8e0203 */
[----:B------:R-:W-:-:S07]  /*27700*/  ULDC.64 UR4, c[0x0][0x2e0] ;  /* 0x0000b80000047ab9 */ /* 0x000fce0000000a00 */
[----:B------:R-:W1:Y:S01]  /*27710*/  @P0 LDC R6, c[0x0][0x450] ;  /* 0x00011400ff060b82 */ /* 0x000e620000000800 */
[----:B0-----:R-:W-:-:S04]  /*27720*/  LOP3.LUT R5, R5, 0x7f, RZ, 0xc0, !PT ;  /* 0x0000007f05057812 */ /* 0x001fc800078ec0ff */
[----:B------:R-:W-:-:S04]  /*27730*/  SHF.R.U32.HI R5, RZ, 0x3, R5 ;  /* 0x00000003ff057819 */ /* 0x000fc80000011605 */
[----:B------:R-:W-:Y:S02]  /*27740*/  LOP3.LUT R8, R5, 0x70, R8, 0xf8, !PT ;  /* 0x0000007005087812 */ /* 0x000fe400078ef808 */
[----:B------:R-:W0:Y:S01]  /*27750*/  @P0 LDC R5, c[0x0][0x44c] ;  /* 0x00011300ff050b82 */ /* 0x000e220000000800 */
[----:B------:R-:W-:Y:S02]  /*27760*/  IMAD R4, R4, UR4, RZ ;  /* 0x0000000404047c24 */ /* 0x000fe4000f8e02ff */
[----:B------:R-:W-:-:S04]  /*27770*/  IMAD.WIDE.U32 R2, R0, UR4, R2 ;  /* 0x0000000400027c25 */ /* 0x000fc8000f8e0002 */
[----:B------:R-:W-:Y:S01]  /*27780*/  IMAD R0, R0, UR5, R4 ;  /* 0x0000000500007c24 */ /* 0x000fe2000f8e0204 */
[----:B------:R-:W-:Y:S01]  /*27790*/  ULDC.64 UR4, c[0x0][0x2d0] ;  /* 0x0000b40000047ab9 */ /* 0x000fe20000000a00 */
[----:B----4-:R-:W-:Y:S02]  /*277a0*/  IMAD.IADD R4, R8, 0x1, R11 ;  /* 0x0000000108047824 */ /* 0x010fe400078e020b */
[----:B------:R-:W-:Y:S02]  /*277b0*/  IMAD.IADD R3, R3, 0x1, R0 ;  /* 0x0000000103037824 */ /* 0x000fe400078e0200 */
[----:B------:R-:W-:Y:S01]  /*277c0*/  IMAD.MOV.U32 R0, RZ, RZ, R4 ;  /* 0x000000ffff007224 */ /* 0x000fe200078e0004 */
[----:B------:R-:W2:Y:S01]  /*277d0*/  S2R R8, SR_TID.X ;  /* 0x0000000000087919 */ /* 0x000ea20000002100 */
[----:B0-----:R-:W-:-:S05]  /*277e0*/  @P0 IMAD.HI.U32 R5, R4, R5, RZ ;  /* 0x0000000504050227 */ /* 0x001fca00078e00ff */
[----:B-1----:R-:W-:-:S05]  /*277f0*/  @P0 SHF.R.U32.HI R0, RZ, R6, R5 ;  /* 0x00000006ff000219 */ /* 0x002fca0000011605 */
        /* <DEDUP_REMOVED lines=8> */
[----:B------:R-:W-:-:S05]  /*27880*/  SHF.R.S32.HI R0, RZ, 0x1f, R4 ;  /* 0x0000001fff007819 */ /* 0x000fca0000011404 */
[----:B------:R-:W-:Y:S02]  /*27890*/  IMAD R0, R0, UR4, RZ ;  /* 0x0000000400007c24 */ /* 0x000fe4000f8e02ff */
[----:B------:R-:W-:-:S04]  /*278a0*/  IMAD.WIDE.U32 R2, R4, UR4, R2 ;  /* 0x0000000404027c25 */ /* 0x000fc8000f8e0002 */
[----:B------:R-:W-:Y:S01]  /*278b0*/  IMAD R4, R4, UR5, R0 ;  /* 0x0000000504047c24 */ /* 0x000fe2000f8e0200 */
[----:B------:R-:W-:Y:S01]  /*278c0*/  ULDC.64 UR4, c[0x0][0x280] ;  /* 0x0000a00000047ab9 */ /* 0x000fe20000000a00 */
[----:B--2---:R-:W-:Y:S02]  /*278d0*/  SHF.L.U32 R8, R8, 0x3, RZ ;  /* 0x0000000308087819 */ /* 0x004fe400000006ff */
[----:B------:R-:W-:Y:S01]  /*278e0*/  IMAD.IADD R3, R3, 0x1, R4 ;  /* 0x0000000103037824 */ /* 0x000fe200078e0204 */
[----:B------:R-:W-:Y:S01]  /*278f0*/  LEA R4, P0, R2, UR4, 0x1 ;  /* 0x0000000402047c11 */ /* 0x000fe2000f8008ff */
[----:B------:R-:W-:Y:S01]  /*27900*/  ULDC UR4, c[0x0][0x2b8] ;  /* 0x0000ae0000047ab9 */ /* 0x000fe20000000800 */
[----:B------:R-:W-:Y:S02]  /*27910*/  LOP3.LUT R8, R8, 0x38, RZ, 0xc0, !PT ;  /* 0x0000003808087812 */ /* 0x000fe400078ec0ff */
[----:B------:R-:W-:Y:S01]  /*27920*/  LEA.HI.X R3, R2, UR5, R3, 0x1, P0 ;  /* 0x0000000502037c11 */ /* 0x000fe200080f0c03 */
[----:B------:R-:W-:Y:S01]  /*27930*/  UMOV UR5, 0xffffffff ;  /* 0xffffffff00057882 */ /* 0x000fe20000000000 */
[----:B------:R-:W-:-:S02]  /*27940*/  ISETP.GE.AND P3, PT, R8, UR4, PT ;  /* 0x0000000408007c0c */ /* 0x000fc4000bf66270 */
[----:B------:R-:W-:Y:S02]  /*27950*/  ISETP.GE.AND P0, PT, R12, UR4, PT ;  /* 0x000000040c007c0c */ /* 0x000fe4000bf06270 */
[----:B------:R-:W-:Y:S01]  /*27960*/  ISETP.GE.AND P1, PT, R9, UR4, PT ;  /* 0x0000000409007c0c */ /* 0x000fe2000bf26270 */
[----:B------:R-:W-:-:S12]  /*27970*/  BRA.DIV UR5, `(.L_x_1830) ;  /* 0x00000056054c7947 */ /* 0x000fd8000b800000 */
[----:B------:R-:W2:Y:S04]  /*27980*/  LDL.LU R6, [R1+0x38] ;  /* 0x0000380001067983 */ /* 0x000ea80000300800 */
[----:B------:R-:W3:Y:S04]  /*27990*/  LDL.LU R11, [R1+0x34] ;  /* 0x00003400010b7983 */ /* 0x000ee80000300800 */
[----:B------:R-:W4:Y:S01]  /*279a0*/  LDL R9, [R1+0x2c] ;  /* 0x00002c0001097983 */ /* 0x000f220000100800 */
[----:B--2---:R-:W-:-:S03]  /*279b0*/  IMAD R2, R6, R7, RZ ;  /* 0x0000000706027224 */ /* 0x004fc600078e02ff */
[----:B------:R-:W0:Y:S01]  /*279c0*/  SHFL.IDX PT, R7, R4, RZ, 0x181f ;  /* 0x00181fff04077589 */ /* 0x000e2200000e0000 */
[----:B---3--:R-:W-:-:S03]  /*279d0*/  IMAD.IADD R0, R10, 0x1, R11 ;  /* 0x000000010a007824 */ /* 0x008fc600078e020b */
[----:B------:R-:W1:Y:S01]  /*279e0*/  SHFL.IDX PT, R6, R3, RZ, 0x181f ;  /* 0x00181fff03067589 */ /* 0x000e6200000e0000 */
[C---:B------:R-:W-:Y:S01]  /*279f0*/  VIADD R5, R0.reuse, 0x10 ;  /* 0x0000001000057836 */ /* 0x040fe20000000000 */
[----:B------:R-:W-:-:S13]  /*27a00*/  ISETP.GE.AND P2, PT, R0, R2, PT ;  /* 0x000000020000720c */ /* 0x000fda0003f46270 */
[----:B0-----:R-:W-:-:S05]  /*27a10*/  @!P2 LEA R7, P4, R8, R7, 0x1 ;  /* 0x000000070807a211 */ /* 0x001fca00078808ff */
[----:B-1----:R-:W-:-:S05]  /*27a20*/  @!P2 IMAD.X R6, RZ, RZ, R6, P4 ;  /* 0x000000ffff06a224 */ /* 0x002fca00020e0606 */
[----:B------:R-:W-:-:S04]  /*27a30*/  @!P2 LOP3.LUT R7, R7, R6, RZ, 0x3c, !PT ;  /* 0x000000060707a212 */ /* 0x000fc800078e3cff */
[----:B------:R-:W-:-:S04]  /*27a40*/  @!P2 LOP3.LUT R6, R7, R6, RZ, 0x3c, !PT ;  /* 0x000000060706a212 */ /* 0x000fc800078e3cff */
[----:B------:R-:W-:-:S05]  /*27a50*/  @!P2 LOP3.LUT R7, R7, R6, RZ, 0x3c, !PT ;  /* 0x000000060707a212 */ /* 0x000fca00078e3cff */
[----:B------:R-:W-:Y:S01]  /*27a60*/  @!PT LDS RZ, [RZ] ;  /* 0x00000000fffff984 */ /* 0x000fe20000000800 */
[----:B----4-:R-:W-:Y:S04]  /*27a70*/  @!P2 LDGSTS.E.BYPASS.LTC128B.128 [R9+0xc400], desc[UR46][R6.64], !P3 ;  /* 0x0c4000000609afae */ /* 0x010fe8000d901d6e */
        /* <DEDUP_REMOVED lines=64> */
[----:B------:R1:W2:Y:S04]  /*27e80*/  SHFL.IDX PT, R5, R3, 0x7, 0x181f ;  /* 0x00f81f0003057f89 */ /* 0x0002a800000e0000 */
[----:B------:R1:W-:Y:S04]  /*27e90*/  @!P2 LDGSTS.E.BYPASS.LTC128B.128 [R9+0xf400], desc[UR46][R6.64], !P3 ;  /* 0x0f4000000609afae */ /* 0x0003e8000d901d6e */
[----:B------:R1:W-:Y:S04]  /*27ea0*/  @!P2 LDGSTS.E.BYPASS.LTC128B.128 [R9+0x13400], desc[UR46][R6.64+0x80], !P0 ;  /* 0x134000800609afae */ /* 0x0003e8000c101d6e */
[----:B------:R1:W-:Y:S04]  /*27eb0*/  @!P2 LDGSTS.E.BYPASS.LTC128B.128 [R9+0x17400], desc[UR46][R6.64+0x100], !P1 ;  /* 0x174001000609afae */ /* 0x0003e8000c901d6e */
[----:B------:R1:W3:Y:S02]  /*27ec0*/  SHFL.IDX PT, R3, R4, 0x7, 0x181f ;  /* 0x00f81f0004037f89 */ /* 0x0002e400000e0000 */
.L_x_1990:
[----:B------:R-:W-:Y:S01]  /*27ed0*/  VIADD R0, R0, 0x70 ;  /* 0x0000007000007836 */ /* 0x000fe20000000000 */
[----:B------:R-:W-:Y:S04]  /*27ee0*/  BSSY B0, `(.L_x_1831) ;  /* 0x000000c000007945 */ /* 0x000fe80003800000 */
        /* <DEDUP_REMOVED lines=11> */
.L_x_1832:
[----:B------:R-:W-:Y:S05]  /*27fa0*/  BSYNC B0 ;  /* 0x0000000000007941 */ /* 0x000fea0003800000 */
.L_x_1831:
[----:B------:R-:W-:Y:S01]  /*27fb0*/  NOP ;  /* 0x0000000000007918 */ /* 0x000fe20000000000 */
[----:B------:R-:W-:-:S13]  /*27fc0*/  PLOP3.LUT P0, PT, PT, PT, PT, 0x80, 0x0 ;  /* 0x000000000000781c */ /* 0x000fda0003f0f070 */
.L_x_1833:
[----:B------:R-:W-:Y:S02]  /*27fd0*/  PLOP3.LUT P1, PT, P1, P0, PT, 0xa2, 0x0 ;  /* 0x000000000000781c */ /* 0x000fe40000f21472 */
[----:B------:R-:W-:-:S08]  /*27fe0*/  @P0 R2UR P1, UR4, R19 ;  /* 0x00000000130402ca */ /* 0x000fd00000020000 */
[----:B------:R-:W-:-:S05]  /*27ff0*/  @P0 PLOP3.LUT P0, PT, P1, PT, PT, 0x80, 0x0 ;  /* 0x000000000000081c */ /* 0x000fca0000f0f070 */
[----:B------:R-:W-:Y:S01]  /*28000*/  @!P1 SYNCS.ARRIVE.TRANS64.RED.A0T1 RZ, [UR4+0x2a800], RZ ;  /* 0x02a800ffffff99a7 */ /* 0x000fe20008200404 */
[----:B------:R-:W-:Y:S07]  /*28010*/  @!P1 ARRIVES.LDGSTSBAR.64.TRANSCNT [UR4+0x2a800] ;  /* 0x02a80000ff0099b0 */ /* 0x000fee0008000a84 */
[----:B------:R-:W-:Y:S05]  /*28020*/  @P0 BRA.U.ANY `(.L_x_1833) ;  /* 0xfffffffd00e80947 */ /* 0x000fea000393ffff */
[----:B----4-:R-:W4:Y:S02]  /*28030*/  LDL.LU R2, [R1+0x58] ;  /* 0x0000580001027983 */ /* 0x010f240000300800 */
[----:B----4-:R-:W-:-:S04]  /*28040*/  IADD3 R2, R2, 0x1, RZ ;  /* 0x0000000102027810 */ /* 0x010fc80007ffe0ff */
[----:B------:R-:W-:Y:S01]  /*28050*/  LEA.HI R0, R2, R2, RZ, 0x1 ;  /* 0x0000000202007211 */ /* 0x000fe200078f08ff */
[----:B------:R4:W-:Y:S03]  /*28060*/  STL [R1+0x58], R2 ;  /* 0x0000580201007387 */ /* 0x0009e60000100800 */
[----:B------:R-:W-:-:S05]  /*28070*/  LOP3.LUT R0, R0, 0xfffffffe, RZ, 0xc0, !PT ;  /* 0xfffffffe00007812 */ /* 0x000fca00078ec0ff */
[----:B------:R-:W-:-:S05]  /*28080*/  IMAD.IADD R0, R2, 0x1, -R0 ;  /* 0x0000000102007824 */ /* 0x000fca00078e0a00 */
[----:B------:R-:W-:Y:S01]  /*28090*/  SHF.L.U32 R0, R0, 0x1f, RZ ;  /* 0x0000001f00007819 */ /* 0x000fe200000006ff */
[----:B------:R-:W-:Y:S01]  /*280a0*/  NOP ;  /* 0x0000000000007918 */ /* 0x000fe20000000000 */
[----:B------:R4:W-:Y:S01]  /*280b0*/  SYNCS.ARRIVE.TRANS64.A1T0 RZ, [R19+URZ+0x2a800], RZ ;  /* 0x02a800ff13ff79a7 */ /* 0x0009e2000810003f */
[----:B------:R-:W-:Y:S01]  /*280c0*/  BSSY B0, `(.L_x_1834) ;  /* 0x0000003000007945 */ /* 0x000fe20003800000 */
[----:B------:R-:W5:Y:S03]  /*280d0*/  SYNCS.PHASECHK.TRANS64.TRYWAIT P0, [R19+URZ+0x2a820], R0 ;  /* 0x02a82000130075a7 */ /* 0x000f66000800017f */
[----:B----45:R-:W-:Y:S05]  /*280e0*/  @!P0 BRA `(.L_x_1835) ;  /* 0x00000058004c8947 */ /* 0x030fea0003800000 */
.L_x_1991:
[----:B------:R-:W-:Y:S05]  /*280f0*/  BSYNC B0 ;  /* 0x0000000000007941 */ /* 0x000fea0003800000 */
.L_x_1834:
[----:B------:R-:W4:Y:S04]  /*28100*/  LDL R2, [R1+0x44] ;  /* 0x0000440001027983 */ /* 0x000f280000100800 */
[----:B-1----:R-:W5:Y:S01]  /*28110*/  LDL R4, [R1+0x30] ;  /* 0x0000300001047983 */ /* 0x002f620000100800 */
[----:B------:R-:W-:Y:S01]  /*28120*/  BSSY B0, `(.L_x_1836) ;  /* 0x000021d000007945 */ /* 0x000fe20003800000 */
[----:B----4-:R-:W-:-:S05]  /*28130*/  VIADD R0, R2, 0xfffffffe ;  /* 0xfffffffe02007836 */ /* 0x010fca0000000000 */
[----:B-----5:R-:W-:-:S13]  /*28140*/  ISETP.GE.AND P0, PT, R0, R4, PT ;  /* 0x000000040000720c */ /* 0x020fda0003f06270 */
[----:B------:R-:W-:Y:S05]  /*28150*/  @!P0 BRA `(.L_x_1837) ;  /* 0x0000002000648947 */ /* 0x000fea0003800000 */
[----:B---3--:R-:W3:Y:S04]  /*28160*/  LDL.LU R3, [R1+0x50] ;  /* 0x0000500001037983 */ /* 0x008ee80000300800 */
[----:B0-----:R-:W4:Y:S04]  /*28170*/  LDL.LU R7, [R1+0x40] ;  /* 0x0000400001077983 */ /* 0x001f280000300800 */
[----:B------:R-:W5:Y:S04]  /*28180*/  LDL.LU R2, [R1+0x60] ;  /* 0x0000600001027983 */ /* 0x000f680000300800 */
[----:B------:R-:W5:Y:S04]  /*28190*/  LDL.LU R6, [R1+0x3c] ;  /* 0x00003c0001067983 */ /* 0x000f680000300800 */
[----:B--2---:R-:W2:Y:S01]  /*281a0*/  LDL.LU R5, [R1+0x5c] ;  /* 0x00005c0001057983 */ /* 0x004ea20000300800 */
[----:B------:R-:W-:Y:S01]  /*281b0*/  LOP3.LUT R10, RZ, R4, RZ, 0x33, !PT ;  /* 0x00000004ff0a7212 */ /* 0x000fe200078e33ff */
[----:B------:R-:W-:Y:S01]  /*281c0*/  BSSY B2, `(.L_x_1838) ;  /* 0x00000ba000027945 */ /* 0x000fe20003800000 */
[----:B---3--:R-:W-:-:S04]  /*281d0*/  VIADD R3, R3, 0x1 ;  /* 0x0000000103037836 */ /* 0x008fc80000000000 */
[----:B----4-:R-:W-:Y:S01]  /*281e0*/  IMAD R3, R3, R7, RZ ;  /* 0x0000000703037224 */ /* 0x010fe200078e02ff */
[----:B-----5:R-:W-:-:S04]  /*281f0*/  LOP3.LUT R2, RZ, R2, RZ, 0x33, !PT ;  /* 0x00000002ff027212 */ /* 0x020fc800078e33ff */
[----:B------:R-:W-:-:S04]  /*28200*/  LOP3.LUT R3, RZ, R3, RZ, 0x33, !PT ;  /* 0x00000003ff037212 */ /* 0x000fc800078e33ff */
[----:B------:R-:W-:Y:S02]  /*28210*/  VIADDMNMX R2, R3, -R6, R2, !PT ;  /* 0x8000000603027246 */ /* 0x000fe40007800102 */
[----:B--2---:R-:W-:-:S04]  /*28220*/  LOP3.LUT R7, RZ, R5, RZ, 0x33, !PT ;  /* 0x00000005ff077212 */ /* 0x004fc800078e33ff */
        /* <DEDUP_REMOVED lines=9> */
[----:B------:R-:W-:Y:S01]  /*282c0*/  LOP3.LUT P1, RZ, R17, 0x4, RZ, 0xc0, !PT ;  /* 0x0000000411ff7812 */ /* 0x000fe2000782c0ff */
[----:B------:R-:W-:Y:S01]  /*282d0*/  BSSY B1, `(.L_x_1840) ;  /* 0x00000a4000017945 */ /* 0x000fe20003800000 */
[----:B--2---:R-:W-:-:S05]  /*282e0*/  VIADD R8, R5, 0x1 ;  /* 0x0000000105087836 */ /* 0x004fca0000000000 */
[----:B------:R-:W-:-:S04]  /*282f0*/  ISETP.NE.AND P0, PT, R8, 0x2, PT ;  /* 0x000000020800780c */ /* 0x000fc80003f05270 */
[----:B------:R-:W-:Y:S02]  /*28300*/  SEL R9, RZ, 0x1, P0 ;  /* 0x00000001ff097807 */ /* 0x000fe40000000000 */
[----:B------:R-:W-:Y:S02]  /*28310*/  SEL R8, R8, RZ, P0 ;  /* 0x000000ff08087207 */ /* 0x000fe40000000000 */
[----:B---3--:R-:W-:Y:S01]  /*28320*/  LOP3.LUT R9, R4, R9, RZ, 0x3c, !PT ;  /* 0x0000000904097212 */ /* 0x008fe200078e3cff */
[----:B------:R-:W-:Y:S06]  /*28330*/  @!P1 BRA `(.L_x_1841) ;  /* 0x0000000800749947 */ /* 0x000fec0003800000 */
        /* <DEDUP_REMOVED lines=24> */
.L_x_1842:
[----:B------:R-:W-:Y:S01]  /*284c0*/  IMAD R3, R8, 0x8, R19 ;  /* 0x0000000808037824 */ /* 0x000fe200078e0213 */
[----:B------:R-:W-:Y:S01]  /*284d0*/  SHF.L.U32 R2, R9, 0x1f, RZ ;  /* 0x0000001f09027819 */ /* 0x000fe200000006ff */
[----:B------:R-:W-:Y:S03]  /*284e0*/  BSSY B3, `(.L_x_1843) ;  /* 0x0000003000037945 */ /* 0x000fe60003800000 */
[----:B------:R-:W1:Y:S02]  /*284f0*/  SYNCS.PHASECHK.TRANS64.TRYWAIT P0, [R3+URZ+0x2a840], R2 ;  /* 0x02a84002030075a7 */ /* 0x000e64000800017f */
[----:B-1----:R-:W-:Y:S05]  /*28500*/  @!P0 BRA `(.L_x_1844) ;  /* 0x0000005400588947 */ /* 0x002fea0003800000 */
.L_x_1992:
[----:B------:R-:W-:Y:S05]  /*28510*/  BSYNC B3 ;  /* 0x0000000000037941 */ /* 0x000fea0003800000 */
.L_x_1843:
[----:B0-----:R-:W0:Y:S01]  /*28520*/  S2R R5, SR_TID.X ;  /* 0x0000000000057919 */ /* 0x001e220000002100 */
[----:B------:R-:W-:Y:S01]  /*28530*/  BSSY B3, `(.L_x_1845) ;  /* 0x0000009000037945 */ /* 0x000fe20003800000 */
[----:B0-----:R-:W-:-:S04]  /*28540*/  LOP3.LUT R5, R5, 0x7f, RZ, 0xc0, !PT ;  /* 0x0000007f05057812 */ /* 0x001fc800078ec0ff */
[----:B------:R-:W-:-:S13]  /*28550*/  ISETP.NE.AND P0, PT, R5, RZ, PT ;  /* 0x000000ff0500720c */ /* 0x000fda0003f05270 */
[----:B------:R-:W-:Y:S05]  /*28560*/  @P0 BRA `(.L_x_1846) ;  /* 0x0000000000140947 */ /* 0x000fea0003800000 */
[----:B------:R-:W-:Y:S01]  /*28570*/  LOP3.LUT P1, RZ, R17, 0x1, RZ, 0xc0, !PT ;  /* 0x0000000111ff7812 */ /* 0x000fe2000782c0ff */
[----:B-1----:R-:W-:-:S04]  /*28580*/  IMAD.MOV.U32 R2, RZ, RZ, 0x9000 ;  /* 0x00009000ff027424 */ /* 0x002fc800078e00ff */
[----:B------:R0:W-:Y:S08]  /*28590*/  SYNCS.ARRIVE.TRANS64 RZ, [R3+URZ+0x2a830], R2 ;  /* 0x02a8300203ff79a7 */ /* 0x0001f0000800003f */
[----:B------:R-:W-:Y:S05]  /*285a0*/  @!P1 BRA `(.L_x_1846) ;  /* 0x0000000000049947 */ /* 0x000fea0003800000 */
[----:B------:R-:W-:Y:S01]  /*285b0*/  BPT.TRAP 0x1 ;  /* 0x000000040000795c */ /* 0x000fe20000300000 */
.L_x_1846:
[----:B------:R-:W-:Y:S05]  /*285c0*/  BSYNC B3 ;  /* 0x0000000000037941 */ /* 0x000fea0003800000 */
.L_x_1845:
[----:B01----:R-:W2:Y:S01]  /*285d0*/  LDL R2, [R1+0x1c] ;  /* 0x00001c0001027983 */ /* 0x003ea20000100800 */
[----:B------:R-:W-:Y:S01]  /*285e0*/  MOV R11, RZ ;  /* 0x000000ff000b7202 */ /* 0x000fe20000000f00 */
[----:B------:R-:W-:Y:S01]  /*285f0*/  IMAD R6, R8, 0x9000, R19 ;  /* 0x0000900008067824 */ /* 0x000fe200078e0213 */
[----:B------:R-:W-:Y:S01]  /*28600*/  UIADD3 UR4, UP0, UR36, 0x370, URZ ;  /* 0x0000037024047890 */ /* 0x000fe2000ff1e03f */
        /* <DEDUP_REMOVED lines=8> */
.L_x_1847:
        /* <DEDUP_REMOVED lines=16> */
.L_x_1848:
        /* <DEDUP_REMOVED lines=15> */
.L_x_1849:
        /* <DEDUP_REMOVED lines=10> */
[----:B------:R-:W2:Y:S04]  /*28920*/  LDL.LU R13, [R1+0x18] ;  /* 0x00001800010d7983 */ /* 0x000ea80000300800 */
[----:B------:R-:W3:Y:S01]  /*28930*/  LDL R6, [R1+0x10] ;  /* 0x0000100001067983 */ /* 0x000ee20000100800 */
[----:B------:R-:W-:Y:S01]  /*28940*/  BSSY B3, `(.L_x_1850) ;  /* 0x0000005000037945 */ /* 0x000fe20003800000 */
[----:B--2---:R-:W-:Y:S02]  /*28950*/  SHF.L.U32 R3, R13, 0x1f, RZ ;  /* 0x0000001f0d037819 */ /* 0x004fe400000006ff */
[----:B---3--:R-:W-:-:S04]  /*28960*/  LEA R2, R6, R19, 0x3 ;  /* 0x0000001306027211 */ /* 0x008fc800078e18ff */
[----:B------:R-:W0:Y:S02]  /*28970*/  SYNCS.PHASECHK.TRANS64.TRYWAIT P0, [R2+URZ+0x2a860], R3 ;  /* 0x02a86003020075a7 */ /* 0x000e24000800017f */
[----:B0-----:R-:W-:Y:S05]  /*28980*/  @!P0 BRA `(.L_x_1851) ;  /* 0x00000050004c8947 */ /* 0x001fea0003800000 */
.L_x_1993:
[----:B------:R-:W-:Y:S05]  /*28990*/  BSYNC B3 ;  /* 0x0000000000037941 */ /* 0x000fea0003800000 */
.L_x_1850:
        /* <DEDUP_REMOVED lines=10> */
.L_x_1852:
[----:B------:R-:W-:Y:S01]  /*28a40*/  LOP3.LUT P0, RZ, R17, 0x8, RZ, 0xc0, !PT ;  /* 0x0000000811ff7812 */ /* 0x000fe2000780c0ff */
[----:B------:R-:W-:-:S12]  /*28a50*/  BSSY B3, `(.L_x_1853) ;  /* 0x0000003000037945 */ /* 0x000fd80003800000 */
[----:B------:R-:W-:Y:S05]  /*28a60*/  @P0 BRA `(.L_x_1854) ;  /* 0x0000000000040947 */ /* 0x000fea0003800000 */
[----:B------:R-:W-:Y:S01]  /*28a70*/  BPT.TRAP 0x1 ;  /* 0x000000040000795c */ /* 0x000fe20000300000 */
.L_x_1854:
[----:B------:R-:W-:Y:S05]  /*28a80*/  BSYNC B3 ;  /* 0x0000000000037941 */ /* 0x000fea0003800000 */
.L_x_1853:
[----:B------:R-:W2:Y:S04]  /*28a90*/  LDL.LU R6, [R1+0x10] ;  /* 0x0000100001067983 */ /* 0x000ea80000300800 */
[----:B------:R-:W3:Y:S04]  /*28aa0*/  LDL R5, [R1+0x1c] ;  /* 0x00001c0001057983 */ /* 0x000ee80000100800 */
[----:B------:R-:W3:Y:S01]  /*28ab0*/  LDL.LU R3, [R1+0x4] ;  /* 0x0000040001037983 */ /* 0x000ee20000300800 */
[----:B------:R-:W-:Y:S01]  /*28ac0*/  R2UR UR10, R11 ;  /* 0x000000000b0a72ca */ /* 0x000fe200000e0000 */
[----:B------:R-:W-:Y:S01]  /*28ad0*/  UIADD3 UR4, UP0, UR36, 0x470, URZ ;  /* 0x0000047024047890 */ /* 0x000fe2000ff1e03f */
[----:B------:R-:W-:Y:S01]  /*28ae0*/  PLOP3.LUT P0, PT, PT, PT, PT, 0x80, 0x0 ;  /* 0x000000000000781c */ /* 0x000fe20003f0f070 */
[----:B------:R-:W-:Y:S01]  /*28af0*/  VIADD R2, R2, 0x2a850 ;  /* 0x0002a85002027836 */ /* 0x000fe20000000000 */
[----:B------:R-:W-:Y:S01]  /*28b00*/  UMOV UR6, 0x0 ;  /* 0x0000000000067882 */ /* 0x000fe20000000000 */
[----:B------:R-:W-:Y:S01]  /*28b10*/  UIADD3.X UR5, URZ, UR37, URZ, UP0, !UPT ;  /* 0x000000253f057290 */ /* 0x000fe200087fe43f */
[----:B------:R-:W-:Y:S01]  /*28b20*/  UMOV UR7, 0x14f00000 ;  /* 0x14f0000000077882 */ /* 0x000fe20000000000 */
[----:B--2---:R-:W-:-:S02]  /*28b30*/  IMAD R6, R6, 0x6000, R19 ;  /* 0x0000600006067824 */ /* 0x004fc400078e0213 */
[----:B---3--:R-:W-:Y:S02]  /*28b40*/  IMAD R3, R3, 0x60, R5 ;  /* 0x0000006003037824 */ /* 0x008fe400078e0205 */
[----:B------:R-:W-:-:S07]  /*28b50*/  VIADD R5, R6, 0x400 ;  /* 0x0000040006057836 */ /* 0x000fce0000000000 */
.L_x_1855:
        /* <DEDUP_REMOVED lines=15> */
.L_x_1856:
        /* <DEDUP_REMOVED lines=12> */
.L_x_1841:
[----:B------:R-:W-:Y:S05]  /*28d10*/  BSYNC B1 ;  /* 0x0000000000017941 */ /* 0x000fea0003800000 */
.L_x_1840:
[----:B0-----:R-:W2:Y:S04]  /*28d20*/  LDL.LU R0, [R1+0x44] ;  /* 0x0000440001007983 */ /* 0x001ea80000300800 */
[----:B------:R0:W-:Y:S04]  /*28d30*/  STL [R1+0x10], R8 ;  /* 0x0000100801007387 */ /* 0x0001e80000100800 */
[----:B------:R0:W-:Y:S02]  /*28d40*/  STL [R1+0x18], R9 ;  /* 0x0000180901007387 */ /* 0x0001e40000100800 */
[----:B0-2---:R-:W-:-:S07]  /*28d50*/  IADD3 R0, R0, -0x3, RZ ;  /* 0xfffffffd00007810 */ /* 0x005fce0007ffe0ff */
.L_x_1839:
[----:B------:R-:W-:Y:S05]  /*28d60*/  BSYNC B2 ;  /* 0x0000000000027941 */ /* 0x000fea0003800000 */
.L_x_1838:
[----:B------:R-:W-:-:S05]  /*28d70*/  VIADD R10, R10, 0xfffffffe ;  /* 0xfffffffe0a0a7836 */ /* 0x000fca0000000000 */
[----:B------:R-:W-:-:S13]  /*28d80*/  ISETP.NE.AND P0, PT, R10, R7, PT ;  /* 0x000000070a00720c */ /* 0x000fda0003f05270 */
[----:B------:R-:W-:Y:S05]  /*28d90*/  @!P0 BRA `(.L_x_1837) ;  /* 0x0000001400548947 */ /* 0x000fea0003800000 */
[----:B------:R-:W-:-:S07]  /*28da0*/  IMAD.MOV.U32 R9, RZ, RZ, R18 ;  /* 0x000000ffff097224 */ /* 0x000fce00078e0012 */
.L_x_1891:
[----:B------:R-:W2:Y:S04]  /*28db0*/  LDL R3, [R1+0x10] ;  /* 0x0000100001037983 */ /* 0x000ea80000100800 */
[----:B------:R-:W3:Y:S01]  /*28dc0*/  LDL R2, [R1+0x18] ;  /* 0x0000180001027983 */ /* 0x000ee20000100800 */
[----:B------:R-:W-:Y:S01]  /*28dd0*/  LOP3.LUT P1, RZ, R17, 0x4, RZ, 0xc0, !PT ;  /* 0x0000000411ff7812 */ /* 0x000fe2000782c0ff */
[----:B------:R-:W-:Y:S05]  /*28de0*/  YIELD ;  /* 0x0000000000007946 */ /* 0x000fea0003800000 */
[----:B------:R-:W-:Y:S01]  /*28df0*/  BSSY B1, `(.L_x_1857) ;  /* 0x00000a4000017945 */ /* 0x000fe20003800000 */
[----:B--2---:R-:W-:-:S05]  /*28e00*/  VIADD R4, R3, 0x1 ;  /* 0x0000000103047836 */ /* 0x004fca0000000000 */
[----:B------:R-:W-:-:S04]  /*28e10*/  ISETP.NE.AND P0, PT, R4, 0x2, PT ;  /* 0x000000020400780c */ /* 0x000fc80003f05270 */
[----:B------:R-:W-:Y:S02]  /*28e20*/  SEL R5, RZ, 0x1, P0 ;  /* 0x00000001ff057807 */ /* 0x000fe40000000000 */
[----:B------:R-:W-:Y:S02]  /*28e30*/  SEL R4, R4, RZ, P0 ;  /* 0x000000ff04047207 */ /* 0x000fe40000000000 */
[----:B---3--:R-:W-:Y:S01]  /*28e40*/  LOP3.LUT R5, R2, R5, RZ, 0x3c, !PT ;  /* 0x0000000502057212 */ /* 0x008fe200078e3cff */
[----:B01----:R-:W-:Y:S06]  /*28e50*/  @!P1 BRA `(.L_x_1858) ;  /* 0x0000000800749947 */ /* 0x003fec0003800000 */
        /* <DEDUP_REMOVED lines=24> */
.L_x_1859:
[----:B------:R-:W-:Y:S01]  /*28fe0*/  IMAD R3, R4, 0x8, R19 ;  /* 0x0000000804037824 */ /* 0x000fe200078e0213 */
[----:B------:R-:W-:Y:S01]  /*28ff0*/  SHF.L.U32 R2, R5, 0x1f, RZ ;  /* 0x0000001f05027819 */ /* 0x000fe200000006ff */
[----:B------:R-:W-:Y:S03]  /*29000*/  BSSY B2, `(.L_x_1860) ;  /* 0x0000003000027945 */ /* 0x000fe60003800000 */
[----:B------:R-:W1:Y:S02]  /*29010*/  SYNCS.PHASECHK.TRANS64.TRYWAIT P0, [R3+URZ+0x2a840], R2 ;  /* 0x02a84002030075a7 */ /* 0x000e64000800017f */
[----:B-1----:R-:W-:Y:S05]  /*29020*/  @!P0 BRA `(.L_x_1861) ;  /* 0x0000004800b88947 */ /* 0x002fea0003800000 */
.L_x_1994:
[----:B------:R-:W-:Y:S05]  /*29030*/  BSYNC B2 ;  /* 0x0000000000027941 */ /* 0x000fea0003800000 */
.L_x_1860:
[----:B------:R-:W2:Y:S01]  /*29040*/  S2R R7, SR_TID.X ;  /* 0x0000000000077919 */ /* 0x000ea20000002100 */
[----:B------:R-:W-:Y:S01]  /*29050*/  BSSY B2, `(.L_x_1862) ;  /* 0x0000009000027945 */ /* 0x000fe20003800000 */
[----:B--2---:R-:W-:-:S04]  /*29060*/  LOP3.LUT R7, R7, 0x7f, RZ, 0xc0, !PT ;  /* 0x0000007f07077812 */ /* 0x004fc800078ec0ff */
[----:B------:R-:W-:-:S13]  /*29070*/  ISETP.NE.AND P0, PT, R7, RZ, PT ;  /* 0x000000ff0700720c */ /* 0x000fda0003f05270 */
[----:B------:R-:W-:Y:S05]  /*29080*/  @P0 BRA `(.L_x_1863) ;  /* 0x0000000000140947 */ /* 0x000fea0003800000 */
[----:B------:R-:W-:Y:S01]  /*29090*/  LOP3.LUT P1, RZ, R17, 0x1, RZ, 0xc0, !PT ;  /* 0x0000000111ff7812 */ /* 0x000fe2000782c0ff */
[----:B-1----:R-:W-:-:S04]  /*290a0*/  IMAD.MOV.U32 R2, RZ, RZ, 0x9000 ;  /* 0x00009000ff027424 */ /* 0x002fc800078e00ff */
[----:B------:R2:W-:Y:S08]  /*290b0*/  SYNCS.ARRIVE.TRANS64 RZ, [R3+URZ+0x2a830], R2 ;  /* 0x02a8300203ff79a7 */ /* 0x0005f0000800003f */
[----:B------:R-:W-:Y:S05]  /*290c0*/  @!P1 BRA `(.L_x_1863) ;  /* 0x0000000000049947 */ /* 0x000fea0003800000 */
[----:B------:R-:W-:Y:S01]  /*290d0*/  BPT.TRAP 0x1 ;  /* 0x000000040000795c */ /* 0x000fe20000300000 */
.L_x_1863:
[----:B------:R-:W-:Y:S05]  /*290e0*/  BSYNC B2 ;  /* 0x0000000000027941 */ /* 0x000fea0003800000 */
.L_x_1862:
[----:B-12---:R-:W2:Y:S01]  /*290f0*/  LDL R2, [R1+0x1c] ;  /* 0x00001c0001027983 */ /* 0x006ea20000100800 */
[----:B------:R-:W-:Y:S01]  /*29100*/  IMAD.MOV.U32 R10, RZ, RZ, RZ ;  /* 0x000000ffff0a7224 */ /* 0x000fe200078e00ff */
[----:B------:R-:W-:Y:S01]  /*29110*/  UIADD3 UR4, UP0, UR36, 0x370, URZ ;  /* 0x0000037024047890 */ /* 0x000fe2000ff1e03f */
[----:B------:R-:W-:Y:S01]  /*29120*/  IMAD R7, R4, 0x9000, R19 ;  /* 0x0000900004077824 */ /* 0x000fe200078e0213 */
[----:B------:R-:W-:Y:S01]  /*29130*/  PLOP3.LUT P0, PT, PT, PT, PT, 0x80, 0x0 ;  /* 0x000000000000781c */ /* 0x000fe20003f0f070 */
[----:B------:R-:W-:Y:S01]  /*29140*/  VIADD R3, R3, 0x2a830 ;  /* 0x0002a83003037836 */ /* 0x000fe20000000000 */
[----:B------:R-:W-:Y:S01]  /*29150*/  R2UR UR10, R10 ;  /* 0x000000000a0a72ca */ /* 0x000fe200000e0000 */
[----:B------:R-:W-:Y:S01]  /*29160*/  UIADD3.X UR5, URZ, UR37, URZ, UP0, !UPT ;  /* 0x000000253f057290 */ /* 0x000fe200087fe43f */
[----:B0-----:R-:W-:Y:S01]  /*29170*/  IADD3 R8, R7, 0x18400, RZ ;  /* 0x0001840007087810 */ /* 0x001fe20007ffe0ff */
[----:B------:R-:W-:Y:S01]  /*29180*/  UMOV UR6, 0x0 ;  /* 0x0000000000067882 */ /* 0x000fe20000000000 */
[----:B------:R-:W-:Y:S01]  /*29190*/  UMOV UR7, 0x14f00000 ;  /* 0x14f0000000077882 */ /* 0x000fe20000000000 */
[----:B--2---:R-:W-:-:S10]  /*291a0*/  IMAD R2, R6, 0x60, R2 ;  /* 0x0000006006027824 */ /* 0x004fd400078e0202 */
.L_x_1864:
        /* <DEDUP_REMOVED lines=16> */
.L_x_1865:
        /* <DEDUP_REMOVED lines=15> */
.L_x_1866:
        /* <DEDUP_REMOVED lines=13> */
[----:B--2---:R-:W-:Y:S01]  /*29470*/  SHF.L.U32 R3, R12, 0x1f, RZ ;  /* 0x0000001f0c037819 */ /* 0x004fe200000006ff */
[----:B---3--:R-:W-:-:S04]  /*29480*/  IMAD R2, R8, 0x8, R19 ;  /* 0x0000000808027824 */ /* 0x008fc800078e0213 */
[----:B------:R-:W0:Y:S02]  /*29490*/  SYNCS.PHASECHK.TRANS64.TRYWAIT P0, [R2+URZ+0x2a860], R3 ;  /* 0x02a86003020075a7 */ /* 0x000e24000800017f */
[----:B0-----:R-:W-:Y:S05]  /*294a0*/  @!P0 BRA `(.L_x_1868) ;  /* 0x0000004400ac8947 */ /* 0x001fea0003800000 */
.L_x_1995:
[----:B------:R-:W-:Y:S05]  /*294b0*/  BSYNC B2 ;  /* 0x0000000000027941 */ /* 0x000fea0003800000 */
.L_x_1867:
        /* <DEDUP_REMOVED lines=10> */
.L_x_1869:
[----:B------:R-:W-:Y:S01]  /*29560*/  LOP3.LUT P0, RZ, R17, 0x8, RZ, 0xc0, !PT ;  /* 0x0000000811ff7812 */ /* 0x000fe2000780c0ff */
[----:B------:R-:W-:-:S12]  /*29570*/  BSSY B2, `(.L_x_1870) ;  /* 0x0000003000027945 */ /* 0x000fd80003800000 */
[----:B------:R-:W-:Y:S05]  /*29580*/  @P0 BRA `(.L_x_1871) ;  /* 0x0000000000040947 */ /* 0x000fea0003800000 */
[----:B------:R-:W-:Y:S01]  /*29590*/  BPT.TRAP 0x1 ;  /* 0x000000040000795c */ /* 0x000fe20000300000 */
.L_x_1871:
[----:B------:R-:W-:Y:S05]  /*295a0*/  BSYNC B2 ;  /* 0x0000000000027941 */ /* 0x000fea0003800000 */
.L_x_1870:
[----:B------:R-:W2:Y:S04]  /*295b0*/  LDL.LU R3, [R1+0x10] ;  /* 0x0000100001037983 */ /* 0x000ea80000300800 */
[----:B------:R-:W3:Y:S04]  /*295c0*/  LDL R8, [R1+0x1c] ;  /* 0x00001c0001087983 */ /* 0x000ee80000100800 */
[----:B------:R-:W3:Y:S01]  /*295d0*/  LDL.LU R7, [R1+0x4] ;  /* 0x0000040001077983 */ /* 0x000ee20000300800 */
[----:B------:R-:W-:Y:S01]  /*295e0*/  R2UR UR10, R10 ;  /* 0x000000000a0a72ca */ /* 0x000fe200000e0000 */
[----:B------:R-:W-:Y:S01]  /*295f0*/  UIADD3 UR4, UP0, UR36, 0x470, URZ ;  /* 0x0000047024047890 */ /* 0x000fe2000ff1e03f */
[----:B------:R-:W-:Y:S01]  /*29600*/  PLOP3.LUT P0, PT, PT, PT, PT, 0x80, 0x0 ;  /* 0x000000000000781c */ /* 0x000fe20003f0f070 */
[----:B------:R-:W-:Y:S01]  /*29610*/  UMOV UR6, 0x0 ;  /* 0x0000000000067882 */ /* 0x000fe20000000000 */
[----:B------:R-:W-:Y:S01]  /*29620*/  IADD3 R2, R2, 0x2a850, RZ ;  /* 0x0002a85002027810 */ /* 0x000fe20007ffe0ff */
[----:B------:R-:W-:Y:S01]  /*29630*/  UIADD3.X UR5, URZ, UR37, URZ, UP0, !UPT ;  /* 0x000000253f057290 */ /* 0x000fe200087fe43f */
[----:B------:R-:W-:Y:S01]  /*29640*/  UMOV UR7, 0x14f00000 ;  /* 0x14f0000000077882 */ /* 0x000fe20000000000 */
[----:B--2---:R-:W-:-:S02]  /*29650*/  IMAD R3, R3, 0x6000, R19 ;  /* 0x0000600003037824 */ /* 0x004fc400078e0213 */
[----:B---3--:R-:W-:Y:S02]  /*29660*/  IMAD R7, R7, 0x60, R8 ;  /* 0x0000006007077824 */ /* 0x008fe400078e0208 */
[----:B------:R-:W-:-:S07]  /*29670*/  VIADD R8, R3, 0x400 ;  /* 0x0000040003087836 */ /* 0x000fce0000000000 */
.L_x_1872:
        /* <DEDUP_REMOVED lines=15> */
.L_x_1873:
        /* <DEDUP_REMOVED lines=12> */
.L_x_1858:
[----:B------:R-:W-:Y:S05]  /*29830*/  BSYNC B1 ;  /* 0x0000000000017941 */ /* 0x000fea0003800000 */
.L_x_1857:
[----:B------:R-:W-:Y:S01]  /*29840*/  VIADD R3, R4, 0x1 ;  /* 0x0000000104037836 */ /* 0x000fe20000000000 */
[----:B------:R-:W-:Y:S01]  /*29850*/  LOP3.LUT P1, RZ, R17, 0x4, RZ, 0xc0, !PT ;  /* 0x0000000411ff7812 */ /* 0x000fe2000782c0ff */
[----:B------:R-:W-:Y:S01]  /*29860*/  BSSY B1, `(.L_x_1874) ;  /* 0x00000a4000017945 */ /* 0x000fe20003800000 */
[----:B0-----:R-:W-:Y:S02]  /*29870*/  VIADD R6, R0, 0xffffffff ;  /* 0xffffffff00067836 */ /* 0x001fe40000000000 */
[----:B------:R-:W-:-:S04]  /*29880*/  ISETP.NE.AND P0, PT, R3, 0x2, PT ;  /* 0x000000020300780c */ /* 0x000fc80003f05270 */
[----:B------:R-:W-:Y:S02]  /*29890*/  SEL R2, RZ, 0x1, P0 ;  /* 0x00000001ff027807 */ /* 0x000fe40000000000 */
[----:B------:R-:W-:Y:S02]  /*298a0*/  SEL R11, R3, RZ, P0 ;  /* 0x000000ff030b7207 */ /* 0x000fe40000000000 */
[----:B------:R-:W-:-:S05]  /*298b0*/  LOP3.LUT R10, R5, R2, RZ, 0x3c, !PT ;  /* 0x00000002050a7212 */ /* 0x000fca00078e3cff */
[----:B------:R0:W-:Y:S04]  /*298c0*/  STL [R1+0x18], R10 ;  /* 0x0000180a01007387 */ /* 0x0001e80000100800 */
[----:B------:R0:W-:Y:S01]  /*298d0*/  STL [R1+0x10], R11 ;  /* 0x0000100b01007387 */ /* 0x0001e20000100800 */
[----:B------:R-:W-:Y:S05]  /*298e0*/  @!P1 BRA `(.L_x_1875) ;  /* 0x00000008006c9947 */ /* 0x000fea0003800000 */
[----:B------:R-:W-:Y:S01]  /*298f0*/  ULDC.64 UR4, c[0x0][0x418] ;  /* 0x0001060000047ab9 */ /* 0x000fe20000000a00 */
[----:B------:R-:W-:Y:S02]  /*29900*/  MOV R7, R6 ;  /* 0x0000000600077202 */ /* 0x000fe40000000f00 */
        /* <DEDUP_REMOVED lines=22> */
.L_x_1876:
[----:B------:R-:W-:Y:S01]  /*29a70*/  IMAD R3, R11, 0x8, R19 ;  /* 0x000000080b037824 */ /* 0x000fe200078e0213 */
[----:B------:R-:W-:Y:S01]  /*29a80*/  SHF.L.U32 R2, R10, 0x1f, RZ ;  /* 0x0000001f0a027819 */ /* 0x000fe200000006ff */
[----:B------:R-:W-:Y:S03]  /*29a90*/  BSSY B2, `(.L_x_1877) ;  /* 0x0000003000027945 */ /* 0x000fe60003800000 */
[----:B------:R-:W2:Y:S02]  /*29aa0*/  SYNCS.PHASECHK.TRANS64.TRYWAIT P0, [R3+URZ+0x2a840], R2 ;  /* 0x02a84002030075a7 */ /* 0x000ea4000800017f */
[----:B--2---:R-:W-:Y:S05]  /*29ab0*/  @!P0 BRA `(.L_x_1878) ;  /* 0x00000040003c8947 */ /* 0x004fea0003800000 */
.L_x_1996:
[----:B------:R-:W-:Y:S05]  /*29ac0*/  BSYNC B2 ;  /* 0x0000000000027941 */ /* 0x000fea0003800000 */
.L_x_1877:
[----:B-1----:R-:W1:Y:S01]  /*29ad0*/  S2R R8, SR_TID.X ;  /* 0x0000000000087919 */ /* 0x002e620000002100 */
[----:B------:R-:W-:Y:S01]  /*29ae0*/  BSSY B2, `(.L_x_1879) ;  /* 0x0000009000027945 */ /* 0x000fe20003800000 */
[----:B-1----:R-:W-:-:S04]  /*29af0*/  LOP3.LUT R8, R8, 0x7f, RZ, 0xc0, !PT ;  /* 0x0000007f08087812 */ /* 0x002fc800078ec0ff */
[----:B------:R-:W-:-:S13]  /*29b00*/  ISETP.NE.AND P0, PT, R8, RZ, PT ;  /* 0x000000ff0800720c */ /* 0x000fda0003f05270 */
[----:B------:R-:W-:Y:S05]  /*29b10*/  @P0 BRA `(.L_x_1880) ;  /* 0x0000000000140947 */ /* 0x000fea0003800000 */
[----:B------:R-:W-:Y:S01]  /*29b20*/  LOP3.LUT P1, RZ, R17, 0x1, RZ, 0xc0, !PT ;  /* 0x0000000111ff7812 */ /* 0x000fe2000782c0ff */
[----:B--2---:R-:W-:-:S04]  /*29b30*/  IMAD.MOV.U32 R2, RZ, RZ, 0x9000 ;  /* 0x00009000ff027424 */ /* 0x004fc800078e00ff */
[----:B------:R1:W-:Y:S08]  /*29b40*/  SYNCS.ARRIVE.TRANS64 RZ, [R3+URZ+0x2a830], R2 ;  /* 0x02a8300203ff79a7 */ /* 0x0003f0000800003f */
[----:B------:R-:W-:Y:S05]  /*29b50*/  @!P1 BRA `(.L_x_1880) ;  /* 0x0000000000049947 */ /* 0x000fea0003800000 */
[----:B------:R-:W-:Y:S01]  /*29b60*/  BPT.TRAP 0x1 ;  /* 0x000000040000795c */ /* 0x000fe20000300000 */
.L_x_1880:
[----:B------:R-:W-:Y:S05]  /*29b70*/  BSYNC B2 ;  /* 0x0000000000027941 */ /* 0x000fea0003800000 */
.L_x_1879:
[----:B------:R-:W3:Y:S04]  /*29b80*/  LDL R8, [R1+0x10] ;  /* 0x0000100001087983 */ /* 0x000ee80000100800 */
[----:B-12---:R-:W2:Y:S01]  /*29b90*/  LDL R2, [R1+0x1c] ;  /* 0x00001c0001027983 */ /* 0x006ea20000100800 */
[----:B0-----:R-:W-:Y:S01]  /*29ba0*/  MOV R11, RZ ;  /* 0x000000ff000b7202 */ /* 0x001fe20000000f00 */
[----:B------:R-:W-:Y:S01]  /*29bb0*/  UIADD3 UR4, UP0, UR36, 0x370, URZ ;  /* 0x0000037024047890 */ /* 0x000fe2000ff1e03f */
[----:B------:R-:W-:Y:S01]  /*29bc0*/  PLOP3.LUT P0, PT, PT, PT, PT, 0x80, 0x0 ;  /* 0x000000000000781c */ /* 0x000fe20003f0f070 */
[----:B------:R-:W-:Y:S01]  /*29bd0*/  VIADD R3, R3, 0x2a830 ;  /* 0x0002a83003037836 */ /* 0x000fe20000000000 */
[----:B------:R-:W-:Y:S01]  /*29be0*/  R2UR UR10, R11 ;  /* 0x000000000b0a72ca */ /* 0x000fe200000e0000 */
[----:B------:R-:W-:Y:S01]  /*29bf0*/  UIADD3.X UR5, URZ, UR37, URZ, UP0, !UPT ;  /* 0x000000253f057290 */ /* 0x000fe200087fe43f */
[----:B------:R-:W-:Y:S01]  /*29c00*/  UMOV UR6, 0x0 ;  /* 0x0000000000067882 */ /* 0x000fe20000000000 */
[----:B------:R-:W-:Y:S01]  /*29c10*/  UMOV UR7, 0x14f00000 ;  /* 0x14f0000000077882 */ /* 0x000fe20000000000 */
[----:B---3--:R-:W-:-:S02]  /*29c20*/  IMAD R8, R8, 0x9000, R19 ;  /* 0x0000900008087824 */ /* 0x008fc400078e0213 */
[----:B--2---:R-:W-:Y:S02]  /*29c30*/  IMAD R2, R7, 0x60, R2 ;  /* 0x0000006007027824 */ /* 0x004fe400078e0202 */
[----:B------:R-:W-:-:S07]  /*29c40*/  VIADD R10, R8, 0x18400 ;  /* 0x00018400080a7836 */ /* 0x000fce0000000000 */
.L_x_1881:
        /* <DEDUP_REMOVED lines=16> */
.L_x_1882:
        /* <DEDUP_REMOVED lines=15> */
.L_x_1883:
        /* <DEDUP_REMOVED lines=11> */
[----:B------:R-:W-:Y:S01]  /*29ef0*/  BSSY B2, `(.L_x_1884) ;  /* 0x0000004000027945 */ /* 0x000fe20003800000 */
[----:B------:R-:W-:-:S04]  /*29f00*/  LEA R2, R4, R19, 0x3 ;  /* 0x0000001304027211 */ /* 0x000fc800078e18ff */
[----:B------:R-:W0:Y:S02]  /*29f10*/  SYNCS.PHASECHK.TRANS64.TRYWAIT P0, [R2+URZ+0x2a860], R5 ;  /* 0x02a86005020075a7 */ /* 0x000e24000800017f */
[----:B0-----:R-:W-:Y:S05]  /*29f20*/  @!P0 BRA `(.L_x_1885) ;  /* 0x0000003c00348947 */ /* 0x001fea0003800000 */
.L_x_1997:
[----:B------:R-:W-:Y:S05]  /*29f30*/  BSYNC B2 ;  /* 0x0000000000027941 */ /* 0x000fea0003800000 */
.L_x_1884:
[----:B------:R-:W1:Y:S01]  /*29f40*/  S2R R3, SR_TID.X ;  /* 0x0000000000037919 */ /* 0x000e620000002100 */
[----:B------:R-:W-:-:S04]  /*29f50*/  UPRMT UR4, UR38, 0x9910, URZ ;  /* 0x0000991026047896 */ /* 0x000fc8000800003f */
[----:B------:R-:W-:Y:S01]  /*29f60*/  UISETP.NE.AND UP0, UPT, UR4, 0x2, UPT ;  /* 0x000000020400788c */ /* 0x000fe2000bf05270 */
[----:B-1----:R-:W-:-:S04]  /*29f70*/  LOP3.LUT R3, R3, 0x7f, RZ, 0xc0, !PT ;  /* 0x0000007f03037812 */ /* 0x002fc800078ec0ff */
[----:B------:R-:W-:-:S13]  /*29f80*/  ISETP.NE.AND P0, PT, R3, RZ, PT ;  /* 0x000000ff0300720c */ /* 0x000fda0003f05270 */
[----:B------:R-:W-:-:S04]  /*29f90*/  @!P0 IMAD.MOV.U32 R3, RZ, RZ, 0x6000 ;  /* 0x00006000ff038424 */ /* 0x000fc800078e00ff */
[----:B------:R1:W-:Y:S01]  /*29fa0*/  @!P0 SYNCS.ARRIVE.TRANS64 RZ, [R2+URZ+0x2a850], R3 ;  /* 0x02a8500302ff89a7 */ /* 0x0003e2000800003f */
[----:B------:R-:W-:-:S13]  /*29fb0*/  PLOP3.LUT P0, PT, PT, PT, UP0, 0x80, 0x0 ;  /* 0x000000000000781c */ /* 0x000fda0003f0f008 */
[----:B-1----:R-:W-:Y:S05]  /*29fc0*/  @P0 BRA `(.L_x_1886) ;  /* 0x0000000000040947 */ /* 0x002fea0003800000 */
[----:B------:R-:W-:Y:S01]  /*29fd0*/  BPT.TRAP 0x1 ;  /* 0x000000040000795c */ /* 0x000fe20000300000 */
.L_x_1886:
[----:B------:R-:W-:Y:S01]  /*29fe0*/  LOP3.LUT P0, RZ, R17, 0x8, RZ, 0xc0, !PT ;  /* 0x0000000811ff7812 */ /* 0x000fe2000780c0ff */
[----:B------:R-:W-:-:S12]  /*29ff0*/  BSSY B2, `(.L_x_1887) ;  /* 0x0000003000027945 */ /* 0x000fd80003800000 */
[----:B------:R-:W-:Y:S05]  /*2a000*/  @P0 BRA `(.L_x_1888) ;  /* 0x0000000000040947 */ /* 0x000fea0003800000 */
[----:B------:R-:W-:Y:S01]  /*2a010*/  BPT.TRAP 0x1 ;  /* 0x000000040000795c */ /* 0x000fe20000300000 */
.L_x_1888:
[----:B------:R-:W-:Y:S05]  /*2a020*/  BSYNC B2 ;  /* 0x0000000000027941 */ /* 0x000fea0003800000 */
.L_x_1887:
[----:B0-----:R-:W2:Y:S04]  /*2a030*/  LDL R5, [R1+0x1c] ;  /* 0x00001c0001057983 */ /* 0x001ea80000100800 */
        /* <DEDUP_REMOVED lines=9> */
[----:B--2---:R-:W-:-:S02]  /*2a0d0*/  IMAD R3, R3, 0x60, R5 ;  /* 0x0000006003037824 */ /* 0x004fc400078e0205 */
[----:B------:R-:W-:-:S08]  /*2a0e0*/  VIADD R5, R4, 0x400 ;  /* 0x0000040004057836 */ /* 0x000fd00000000000 */
.L_x_1889:
        /* <DEDUP_REMOVED lines=15> */
.L_x_1890:
        /* <DEDUP_REMOVED lines=12> */
.L_x_1875:
[----:B------:R-:W-:Y:S05]  /*2a2a0*/  BSYNC B1 ;  /* 0x0000000000017941 */ /* 0x000fea0003800000 */
.L_x_1874:
[----:B------:R-:W2:Y:S01]  /*2a2b0*/  LDL R2, [R1+0x30] ;  /* 0x0000300001027983 */ /* 0x000ea20000100800 */
[----:B------:R-:W-:Y:S02]  /*2a2c0*/  IADD3 R0, R0, -0x2, RZ ;  /* 0xfffffffe00007810 */ /* 0x000fe40007ffe0ff */
[----:B--2---:R-:W-:-:S13]  /*2a2d0*/  ISETP.GT.AND P0, PT, R6, R2, PT ;  /* 0x000000020600720c */ /* 0x004fda0003f04270 */
[----:B------:R-:W-:Y:S05]  /*2a2e0*/  @P0 BRA `(.L_x_1891) ;  /* 0xffffffe800b00947 */ /* 0x000fea000383ffff */
.L_x_1837:
[----:B------:R-:W-:Y:S05]  /*2a2f0*/  BSYNC B0 ;  /* 0x0000000000007941 */ /* 0x000fea0003800000 */
.L_x_1836:
[----:B------:R-:W4:Y:S01]  /*2a300*/  S2R R2, SR_TID.X ;  /* 0x0000000000027919 */ /* 0x000f220000002100 */
[----:B------:R-:W-:Y:S01]  /*2a310*/  BSSY B0, `(.L_x_1892) ;  /* 0x0000011000007945 */ /* 0x000fe20003800000 */
[----:B----4-:R-:W-:-:S04]  /*2a320*/  LOP3.LUT R2, R2, 0x7f, RZ, 0xc0, !PT ;  /* 0x0000007f02027812 */ /* 0x010fc800078ec0ff */
[----:B------:R-:W-:-:S13]  /*2a330*/  ISETP.NE.AND P0, PT, R2, RZ, PT ;  /* 0x000000ff0200720c */ /* 0x000fda0003f05270 */
[----:B------:R-:W-:Y:S05]  /*2a340*/  @P0 BRA `(.L_x_1893) ;  /* 0x0000000000340947 */ /* 0x000fea0003800000 */
[----:B------:R-:W4:Y:S01]  /*2a350*/  S2R R2, SR_LANEID ;  /* 0x0000000000027919 */ /* 0x000f220000000000 */
[----:B------:R-:W-:Y:S01]  /*2a360*/  VOTEU.ANY UR4, UPT, PT ;  /* 0x0000000000047886 */ /* 0x000fe200038e0100 */
[----:B--2---:R-:W2:Y:S01]  /*2a370*/  LDC.64 R4, c[0x0][0xc60] ;  /* 0x00031800ff047b82 */ /* 0x004ea20000000a00 */
[----:B------:R-:W4:Y:S02]  /*2a380*/  FLO.U32 R0, UR4 ;  /* 0x0000000400007d00 */ /* 0x000f2400080e0000 */
[----:B----4-:R-:W-:-:S06]  /*2a390*/  ISETP.EQ.U32.AND P0, PT, R0, R2, PT ;  /* 0x000000020000720c */ /* 0x010fcc0003f02070 */
[----:B------:R-:W2:Y:S07]  /*2a3a0*/  POPC R2, UR4 ;  /* 0x0000000400027d09 */ /* 0x000eae0008000000 */
[----:B--2---:R-:W2:Y:S04]  /*2a3b0*/  @P0 ATOMG.E.ADD.STRONG.GPU PT, R2, desc[UR46][R4.64], R2 ;  /* 0x00000002040209a8 */ /* 0x004ea800081ee1ee */
[----:B--2---:R2:W4:Y:S02]  /*2a3c0*/  SHFL.IDX PT, R2, R2, R0, 0x1f ;  /* 0x00001f0002027589 */ /* 0x00452400000e0000 */
[----:B--2---:R-:W2:Y:S02]  /*2a3d0*/  S2R R0, SR_LTMASK ;  /* 0x0000000000007919 */ /* 0x004ea40000003900 */
[----:B--2---:R-:W-:-:S06]  /*2a3e0*/  LOP3.LUT R0, R0, UR4, RZ, 0xc0, !PT ;  /* 0x0000000400007c12 */ /* 0x004fcc000f8ec0ff */
[----:B------:R-:W4:Y:S02]  /*2a3f0*/  POPC R0, R0 ;  /* 0x0000000000007309 */ /* 0x000f240000000000 */
[----:B----4-:R-:W-:-:S05]  /*2a400*/  IADD3 R0, R2, UR39, R0 ;  /* 0x0000002702007c10 */ /* 0x010fca000fffe000 */
[----:B------:R4:W-:Y:S02]  /*2a410*/  STL [R1], R0 ;  /* 0x0000000001007387 */ /* 0x0009e40000100800 */
.L_x_1893:
[----:B------:R-:W-:Y:S05]  /*2a420*/  BSYNC B0 ;  /* 0x0000000000007941 */ /* 0x000fea0003800000 */
.L_x_1892:
[----:B------:R-:W-:Y:S01]  /*2a430*/  LOP3.LUT P0, RZ, R17, 0x4, RZ, 0xc0, !PT ;  /* 0x0000000411ff7812 */ /* 0x000fe2000780c0ff */
[----:B------:R-:W-:-:S12]  /*2a440*/  BSSY B0, `(.L_x_1894) ;  /* 0x000003f000007945 */ /* 0x000fd80003800000 */
[----:B------:R-:W-:Y:S05]  /*2a450*/  @!P0 BRA `(.L_x_1895) ;  /* 0x0000000000f48947 */ /* 0x000fea0003800000 */
[----:B----4-:R-:W4:Y:S04]  /*2a460*/  LDL R0, [R1+0x10] ;  /* 0x0000100001007983 */ /* 0x010f280000100800 */
[----:B------:R-:W5:Y:S01]  /*2a470*/  LDL R2, [R1+0x18] ;  /* 0x0000180001027983 */ /* 0x000f620000100800 */
[----:B------:R-:W-:Y:S01]  /*2a480*/  BSSY B1, `(.L_x_1896) ;  /* 0x0000005000017945 */ /* 0x000fe20003800000 */
[----:B----4-:R-:W-:Y:S01]  /*2a490*/  IMAD R0, R0, 0x8, R19 ;  /* 0x0000000800007824 */ /* 0x010fe200078e0213 */
[----:B-----5:R-:W-:-:S04]  /*2a4a0*/  SHF.L.U32 R2, R2, 0x1f, RZ ;  /* 0x0000001f02027819 */ /* 0x020fc800000006ff */
[----:B------:R-:W4:Y:S02]  /*2a4b0*/  SYNCS.PHASECHK.TRANS64.TRYWAIT P0, [R0+URZ+0x2a860], R2 ;  /* 0x02a86002000075a7 */ /* 0x000f24000800017f */
[----:B----4-:R-:W-:Y:S05]  /*2a4c0*/  @!P0 BRA `(.L_x_1897) ;  /* 0x0000003400e08947 */ /* 0x010fea0003800000 */
.L_x_1998:
[----:B------:R-:W-:Y:S05]  /*2a4d0*/  BSYNC B1 ;  /* 0x0000000000017941 */ /* 0x000fea0003800000 */
.L_x_1896:
[----:B---3--:R-:W3:Y:S01]  /*2a4e0*/  S2R R3, SR_TID.X ;  /* 0x0000000000037919 */ /* 0x008ee20000002100 */
[----:B------:R-:W-:-:S04]  /*2a4f0*/  UPRMT UR4, UR38, 0x9910, URZ ;  /* 0x0000991026047896 */ /* 0x000fc8000800003f */
[----:B------:R-:W-:Y:S01]  /*2a500*/  UISETP.NE.AND UP0, UPT, UR4, 0x2, UPT ;  /* 0x000000020400788c */ /* 0x000fe2000bf05270 */
[----:B---3--:R-:W-:-:S04]  /*2a510*/  LOP3.LUT R3, R3, 0x7f, RZ, 0xc0, !PT ;  /* 0x0000007f03037812 */ /* 0x008fc800078ec0ff */
[----:B------:R-:W-:-:S13]  /*2a520*/  ISETP.NE.AND P0, PT, R3, RZ, PT ;  /* 0x000000ff0300720c */ /* 0x000fda0003f05270 */
[----:B----4-:R-:W-:-:S04]  /*2a530*/  @!P0 IMAD.MOV.U32 R2, RZ, RZ, 0x6000 ;  /* 0x00006000ff028424 */ /* 0x010fc800078e00ff */
[----:B------:R3:W-:Y:S01]  /*2a540*/  @!P0 SYNCS.ARRIVE.TRANS64 RZ, [R0+URZ+0x2a850], R2 ;  /* 0x02a8500200ff89a7 */ /* 0x0007e2000800003f */
[----:B------:R-:W-:-:S13]  /*2a550*/  PLOP3.LUT P0, PT, PT, PT, UP0, 0x80, 0x0 ;  /* 0x000000000000781c */ /* 0x000fda0003f0f008 */
[----:B---3--:R-:W-:Y:S05]  /*2a560*/  @P0 BRA `(.L_x_1898) ;  /* 0x0000000000040947 */ /* 0x008fea0003800000 */
[----:B------:R-:W-:Y:S01]  /*2a570*/  BPT.TRAP 0x1 ;  /* 0x000000040000795c */ /* 0x000fe20000300000 */
.L_x_1898:
[----:B------:R-:W-:Y:S01]  /*2a580*/  LOP3.LUT P0, RZ, R17, 0x8, RZ, 0xc0, !PT ;  /* 0x0000000811ff7812 */ /* 0x000fe2000780c0ff */
[----:B------:R-:W-:-:S12]  /*2a590*/  BSSY B1, `(.L_x_1899) ;  /* 0x0000003000017945 */ /* 0x000fd80003800000 */
[----:B------:R-:W-:Y:S05]  /*2a5a0*/  @P0 BRA `(.L_x_1900) ;  /* 0x0000000000040947 */ /* 0x000fea0003800000 */
[----:B------:R-:W-:Y:S01]  /*2a5b0*/  BPT.TRAP 0x1 ;  /* 0x000000040000795c */ /* 0x000fe20000300000 */
.L_x_1900:
[----:B------:R-:W-:Y:S05]  /*2a5c0*/  BSYNC B1 ;  /* 0x0000000000017941 */ /* 0x000fea0003800000 */
.L_x_1899:
[----:B------:R-:W3:Y:S04]  /*2a5d0*/  LDL.LU R4, [R1+0x1c] ;  /* 0x00001c0001047983 */ /* 0x000ee80000300800 */
[----:B------:R-:W3:Y:S04]  /*2a5e0*/  LDL.LU R3, [R1+0x4] ;  /* 0x0000040001037983 */ /* 0x000ee80000300800 */
[----:B------:R-:W4:Y:S01]  /*2a5f0*/  LDL R2, [R1+0x10] ;  /* 0x0000100001027983 */ /* 0x000f220000100800 */
        /* <DEDUP_REMOVED lines=8> */
[----:B----4-:R-:W-:-:S04]  /*2a680*/  IMAD R2, R2, 0x6000, R19 ;  /* 0x0000600002027824 */ /* 0x010fc800078e0213 */
[----:B------:R-:W-:-:S07]  /*2a690*/  VIADD R4, R2, 0x400 ;  /* 0x0000040002047836 */ /* 0x000fce0000000000 */
.L_x_1901:
        /* <DEDUP_REMOVED lines=15> */
.L_x_1902:
        /* <DEDUP_REMOVED lines=10> */
.L_x_1895:
[----:B------:R-:W-:Y:S05]  /*2a830*/  BSYNC B0 ;  /* 0x0000000000007941 */ /* 0x000fea0003800000 */
.L_x_1894:
[----:B--2---:R-:W4:Y:S04]  /*2a840*/  LDL.LU R5, [R1+0x10] ;  /* 0x0000100001057983 */ /* 0x004f280000300800 */
[----:B------:R-:W2:Y:S01]  /*2a850*/  LDL.LU R4, [R1+0x18] ;  /* 0x0000180001047983 */ /* 0x000ea20000300800 */
[----:B----4-:R-:W-:-:S04]  /*2a860*/  IADD3 R0, R5, 0x1, RZ ;  /* 0x0000000105007810 */ /* 0x010fc80007ffe0ff */
[----:B------:R-:W-:-:S04]  /*2a870*/  ISETP.NE.AND P0, PT, R0, 0x2, PT ;  /* 0x000000020000780c */ /* 0x000fc80003f05270 */
[----:B------:R-:W-:Y:S02]  /*2a880*/  SEL R2, RZ, 0x1, P0 ;  /* 0x00000001ff027807 */ /* 0x000fe40000000000 */
[----:B------:R-:W-:Y:S02]  /*2a890*/  SEL R0, R0, RZ, P0 ;  /* 0x000000ff00007207 */ /* 0x000fe40000000000 */
[----:B--2---:R-:W-:-:S03]  /*2a8a0*/  LOP3.LUT R4, R4, R2, RZ, 0x3c, !PT ;  /* 0x0000000204047212 */ /* 0x004fc600078e3cff */
[----:B------:R4:W-:Y:S04]  /*2a8b0*/  STL [R1+0x10], R0 ;  /* 0x0000100001007387 */ /* 0x0009e80000100800 */
[----:B------:R4:W-:Y:S02]  /*2a8c0*/  STL [R1+0x18], R4 ;  /* 0x0000180401007387 */ /* 0x0009e40000100800 */
.L_x_1816:
[----:B------:R-:W-:Y:S05]  /*2a8d0*/  BSYNC B7 ;  /* 0x0000000000077941 */ /* 0x000fea0003800000 */
.L_x_1814:
[----:B------:R-:W-:-:S13]  /*2a8e0*/  LOP3.LUT P0, RZ, R17, 0x10, RZ, 0xc0, !PT ;  /* 0x0000001011ff7812 */ /* 0x000fda000780c0ff */
[----:B------:R-:W-:Y:S05]  /*2a8f0*/  @!P0 BRA `(.L_x_1903) ;  /* 0x00000000002c8947 */ /* 0x000fea0003800000 */
[----:B------:R-:W-:Y:S05]  /*2a900*/  WARPSYNC.ALL ;  /* 0x0000000000007948 */ /* 0x000fea0003800000 */
[----:B------:R-:W5:Y:S08]  /*2a910*/  S2UR UR5, SR_CgaCtaId ;  /* 0x00000000000579c3 */ /* 0x000f700000008800 */
[----:B------:R-:W-:Y:S06]  /*2a920*/  BAR.SYNC.DEFER_BLOCKING 0x5, 0x180 ;  /* 0x0146000000007b1d */ /* 0x000fec0000010000 */
[----:B------:R-:W-:-:S02]  /*2a930*/  UMOV UR4, 0x400 ;  /* 0x0000040000047882 */ /* 0x000fc40000000000 */
[----:B-----5:R-:W-:-:S06]  /*2a940*/  ULEA UR4, UR5, UR4, 0x18 ;  /* 0x0000000405047291 */ /* 0x020fcc000f8ec03f */
[----:B------:R-:W-:-:S05]  /*2a950*/  IMAD.U32 R19, RZ, RZ, UR4 ;  /* 0x00000004ff137e24 */ /* 0x000fca000f8e00ff */
[----:B01--4-:R-:W0:Y:S04]  /*2a960*/  LDS.128 R4, [R19+0x2a8d0] ;  /* 0x02a8d00013047984 */ /* 0x013e280000000c00 */
[----:B0-----:R0:W-:Y:S04]  /*2a970*/  STL.64 [R1], R4 ;  /* 0x0000000401007387 */ /* 0x0011e80000100a00 */
[----:B------:R0:W-:Y:S01]  /*2a980*/  STL.64 [R1+0x8], R6 ;  /* 0x0000080601007387 */ /* 0x0001e20000100a00 */
[----:B------:R-:W-:Y:S06]  /*2a990*/  BAR.ARV 0x4, 0x180 ;  /* 0x0106000000007b1d */ /* 0x000fec0000002000 */
[----:B------:R-:W-:Y:S05]  /*2a9a0*/  BRA `(.L_x_1904) ;  /* 0x00000010002c7947 */ /* 0x000fea0003800000 */
.L_x_1903:
[----:B------:R-:W5:Y:S01]  /*2a9b0*/  LDL R16, [R1+0x28] ;  /* 0x0000280001107983 */ /* 0x000f620000100800 */
[----:B------:R-:W-:Y:S01]  /*2a9c0*/  UMOV UR4, 0xffffffff ;  /* 0xffffffff00047882 */ /* 0x000fe20000000000 */
[----:B-----5:R-:W-:Y:S02]  /*2a9d0*/  ISETP.NE.AND P5, PT, R16, 0x1f, PT ;  /* 0x0000001f1000780c */ /* 0x020fe40003fa5270 */
[----:B------:R-:W-:Y:S11]  /*2a9e0*/  BRA.DIV UR4, `(.L_x_1905) ;  /* 0x0000003204ac7947 */ /* 0x000ff6000b800000 */
[----:B---3--:R-:W2:Y:S01]  /*2a9f0*/  LDL R3, [R1+0xc] ;  /* 0x00000c0001037983 */ /* 0x008ea20000100800 */
[----:B------:R-:W-:-:S03]  /*2aa00*/  ULDC UR4, c[0x0][0xc3c] ;  /* 0x00030f0000047ab9 */ /* 0x000fc60000000800 */
[----:B------:R-:W0:Y:S01]  /*2aa10*/  LDL.LU R2, [R1] ;  /* 0x0000000001027983 */ /* 0x000e220000300800 */
[----:B------:R-:W-:Y:S01]  /*2aa20*/  LOP3.LUT P4, RZ, R17, 0x1, RZ, 0xc0, !PT ;  /* 0x0000000111ff7812 */ /* 0x000fe2000788c0ff */
[----:B--2-4-:R-:W-:Y:S02]  /*2aa30*/  IMAD.IADD R0, R3, 0x1, R16 ;  /* 0x0000000103007824 */ /* 0x014fe400078e0210 */
[----:B0-----:R-:W-:-:S03]  /*2aa40*/  IMAD.MOV.U32 R10, RZ, RZ, R2 ;  /* 0x000000ffff0a7224 */ /* 0x001fc600078e0002 */
[----:B------:R-:W-:-:S13]  /*2aa50*/  ISETP.GE.OR P0, PT, R0, UR4, !P5 ;  /* 0x0000000400007c0c */ /* 0x000fda000ef06670 */
[----:B------:R-:W0:Y:S08]  /*2aa60*/  @!P0 LDC.64 R2, c[0x0][0xc80] ;  /* 0x00032000ff028b82 */ /* 0x000e300000000a00 */
[----:B-1----:R-:W1:Y:S01]  /*2aa70*/  @!P0 LDC.64 R6, c[0x0][0xc78] ;  /* 0x00031e00ff068b82 */ /* 0x002e620000000a00 */
[----:B0-----:R-:W-:-:S05]  /*2aa80*/  @!P0 IMAD.WIDE R2, R0, 0x4, R2 ;  /* 0x0000000400028825 */ /* 0x001fca00078e0202 */
[----:B------:R1:W2:Y:S02]  /*2aa90*/  @!P0 LDG.E R8, desc[UR46][R2.64] ;  /* 0x0000002e02088981 */ /* 0x0002a4000c1e1900 */
[----:B-1----:R-:W-:-:S06]  /*2aaa0*/  @!P0 IMAD.WIDE R2, R0, 0x4, R6 ;  /* 0x0000000400028825 */ /* 0x002fcc00078e0206 */
[----:B------:R-:W3:Y:S01]  /*2aab0*/  @!P0 LDG.E R2, desc[UR46][R2.64] ;  /* 0x0000002e02028981 */ /* 0x000ee2000c1e1900 */
[----:B------:R-:W-:Y:S01]  /*2aac0*/  IMAD.MOV.U32 R4, RZ, RZ, RZ ;  /* 0x000000ffff047224 */ /* 0x000fe200078e00ff */
[----:B------:R-:W-:Y:S02]  /*2aad0*/  MOV R6, RZ ;  /* 0x000000ff00067202 */ /* 0x000fe40000000f00 */
[C---:B------:R-:W-:Y:S01]  /*2aae0*/  ISETP.GE.U32.AND P1, PT, R16.reuse, 0x4, PT ;  /* 0x000000041000780c */ /* 0x040fe20003f26070 */
[----:B------:R-:W-:Y:S01]  /*2aaf0*/  SHFL.IDX PT, R5, R10, RZ, 0x1f ;  /* 0x00001fff0a057589 */ /* 0x000fe200000e0000 */
[C---:B------:R-:W-:Y:S02]  /*2ab00*/  ISETP.GE.U32.AND P2, PT, R16.reuse, 0x8, PT ;  /* 0x000000081000780c */ /* 0x040fe40003f46070 */
[----:B------:R-:W-:Y:S01]  /*2ab10*/  ISETP.GE.U32.AND P3, PT, R16, 0x10, PT ;  /* 0x000000101000780c */ /* 0x000fe20003f66070 */
[----:B------:R-:W-:Y:S01]  /*2ab20*/  SHFL.IDX PT, R0, R10, 0x1, 0x1f ;  /* 0x00201f000a007f89 */ /* 0x000fe200000e0000 */
[----:B--2---:R-:W-:-:S02]  /*2ab30*/  @!P0 IMAD.MOV.U32 R4, RZ, RZ, R8 ;  /* 0x000000ffff048224 */ /* 0x004fc400078e0008 */
[----:B------:R-:W-:Y:S02]  /*2ab40*/  IMAD.MOV.U32 R8, RZ, RZ, RZ ;  /* 0x000000ffff087224 */ /* 0x000fe400078e00ff */
[----:B---3--:R-:W-:Y:S01]  /*2ab50*/  @!P0 IMAD.MOV.U32 R6, RZ, RZ, R2 ;  /* 0x000000ffff068224 */ /* 0x008fe200078e0002 */
[----:B------:R-:W-:-:S03]  /*2ab60*/  ISETP.GE.U32.AND P0, PT, R16, 0x2, PT ;  /* 0x000000021000780c */ /* 0x000fc60003f06070 */
[----:B------:R-:W-:-:S05]  /*2ab70*/  IMAD R2, R6, R4, RZ ;  /* 0x0000000406027224 */ /* 0x000fca00078e02ff */
        /* <DEDUP_REMOVED lines=16> */
.L_x_2008:
[----:B------:R-:W-:Y:S02]  /*2ac80*/  ULDC UR4, c[0x0][0xc38] ;  /* 0x00030e0000047ab9 */ /* 0x000fe40000000800 */
[----:B------:R-:W-:-:S04]  /*2ac90*/  IMAD.U32 R2, RZ, RZ, UR4 ;  /* 0x00000004ff027e24 */ /* 0x000fc8000f8e00ff */
[----:B-1----:R-:W-:-:S04]  /*2aca0*/  IMAD R9, R9, R2, RZ ;  /* 0x0000000209097224 */ /* 0x002fc800078e02ff */
[----:B------:R-:W-:-:S05]  /*2acb0*/  IMAD.IADD R0, R0, 0x1, R9 ;  /* 0x0000000100007824 */ /* 0x000fca00078e0209 */
[----:B------:R-:W-:-:S13]  /*2acc0*/  ISETP.GT.AND P4, PT, R0, R5, PT ;  /* 0x000000050000720c */ /* 0x000fda0003f84270 */
[----:B------:R-:W-:Y:S05]  /*2acd0*/  @P4 BRA `(.L_x_1906) ;  /* 0x0000000000ac4947 */ /* 0x000fea0003800000 */
.L_x_1909:
        /* <DEDUP_REMOVED lines=20> */
[----:B------:R-:W1:Y:S01]  /*2ae20*/  SHFL.UP PT, R3, R2, 0x1, RZ ;  /* 0x0420000002037989 */ /* 0x000e6200000e00ff */
[----:B------:R-:W-:-:S04]  /*2ae30*/  LOP3.LUT P4, RZ, R17, 0x1, RZ, 0xc0, !PT ;  /* 0x0000000111ff7812 */ /* 0x000fc8000788c0ff */
        /* <DEDUP_REMOVED lines=15> */
.L_x_2016:
[----:B------:R-:W-:Y:S02]  /*2af30*/  ULDC UR4, c[0x0][0xc38] ;  /* 0x00030e0000047ab9 */ /* 0x000fe40000000800 */
[----:B------:R-:W-:-:S04]  /*2af40*/  IMAD.U32 R2, RZ, RZ, UR4 ;  /* 0x00000004ff027e24 */ /* 0x000fc8000f8e00ff */
[----:B-1----:R-:W-:-:S04]  /*2af50*/  IMAD R9, R9, R2, RZ ;  /* 0x0000000209097224 */ /* 0x002fc800078e02ff */
[----:B------:R-:W-:-:S05]  /*2af60*/  IMAD.IADD R0, R9, 0x1, R0 ;  /* 0x0000000109007824 */ /* 0x000fca00078e0200 */
[----:B------:R-:W-:-:S13]  /*2af70*/  ISETP.GT.AND P4, PT, R0, R5, PT ;  /* 0x000000050000720c */ /* 0x000fda0003f84270 */
[----:B------:R-:W-:Y:S05]  /*2af80*/  @!P4 BRA `(.L_x_1909) ;  /* 0xfffffffc0054c947 */ /* 0x000fea000383ffff */
.L_x_1906:
        /* <DEDUP_REMOVED lines=8> */
[----:B-1----:R1:W3:Y:S04]  /*2b010*/  SHFL.IDX PT, R4, R4, R3, 0x1f ;  /* 0x00001f0304047589 */ /* 0x0022e800000e0000 */
[----:B------:R1:W4:Y:S01]  /*2b020*/  SHFL.IDX PT, R6, R6, R3, 0x1f ;  /* 0x00001f0306067589 */ /* 0x00032200000e0000 */
[----:B--2---:R-:W-:-:S05]  /*2b030*/  IMAD.IADD R10, R3, 0x1, R10 ;  /* 0x00000001030a7824 */ /* 0x004fca00078e020a */
[----:B---34-:R1:W-:Y:S02]  /*2b040*/  STL [R1+0xc], R10 ;  /* 0x00000c0a01007387 */ /* 0x0183e40000100800 */
.L_x_2021:
[----:B------:R-:W-:-:S13]  /*2b050*/  ISETP.NE.AND P0, PT, R0, RZ, PT ;  /* 0x000000ff0000720c */ /* 0x000fda0003f05270 */
[----:B------:R-:W-:Y:S05]  /*2b060*/  @!P0 BRA `(.L_x_1911) ;  /* 0x0000000000148947 */ /* 0x000fea0003800000 */
[----:B------:R-:W-:Y:S01]  /*2b070*/  UMOV UR4, 0xffffffff ;  /* 0xffffffff00047882 */ /* 0x000fe20000000000 */
[----:B-1----:R-:W-:Y:S02]  /*2b080*/  VIADD R3, R3, 0xffffffff ;  /* 0xffffffff03037836 */ /* 0x002fe40000000000 */
[----:B------:R-:W-:Y:S05]  /*2b090*/  BRA.DIV UR4, `(.L_x_1912) ;  /* 0x0000003604a47947 */ /* 0x000fea000b800000 */
[----:B------:R1:W2:Y:S02]  /*2b0a0*/  SHFL.IDX PT, R3, R7, R3, 0x1f ;  /* 0x00001f0307037589 */ /* 0x0002a400000e0000 */
.L_x_2024:
[----:B--2---:R-:W-:-:S07]  /*2b0b0*/  MOV R8, R3 ;  /* 0x0000000300087202 */ /* 0x004fce0000000f00 */
.L_x_1911:
[----:B------:R-:W-:Y:S01]  /*2b0c0*/  ISETP.NE.AND P0, PT, R6, 0x1, PT ;  /* 0x000000010600780c */ /* 0x000fe20003f05270 */
[----:B------:R-:W-:-:S05]  /*2b0d0*/  IMAD R0, R8, R2, R9 ;  /* 0x0000000208007224 */ /* 0x000fca00078e0209 */
[----:B------:R2:W-:Y:S02]  /*2b0e0*/  STL [R1], R0 ;  /* 0x0000000001007387 */ /* 0x0005e40000100800 */
[----:B--2---:R-:W-:-:S05]  /*2b0f0*/  IMAD.IADD R0, R5, 0x1, -R0 ;  /* 0x0000000105007824 */ /* 0x004fca00078e0a00 */
[----:B------:R-:W-:Y:S05]  /*2b100*/  @!P0 BRA `(.L_x_1913) ;  /* 0x0000000000e48947 */ /* 0x000fea0003800000 */
[----:B------:R-:W-:-:S04]  /*2b110*/  IABS R5, R4 ;  /* 0x0000000400057213 */ /* 0x000fc80000000000 */
[----:B------:R-:W2:Y:S08]  /*2b120*/  I2F.RP R2, R5 ;  /* 0x0000000500027306 */ /* 0x000eb00000209400 */
[----:B--2---:R-:W2:Y:S02]  /*2b130*/  MUFU.RCP R2, R2 ;  /* 0x0000000200027308 */ /* 0x004ea40000001000 */
[----:B--2---:R-:W-:-:S06]  /*2b140*/  VIADD R2, R2, 0xffffffe ;  /* 0x0ffffffe02027836 */ /* 0x004fcc0000000000 */
[----:B-1----:R-:W1:Y:S02]  /*2b150*/  F2I.FTZ.U32.TRUNC.NTZ R3, R2 ;  /* 0x0000000200037305 */ /* 0x002e64000021f000 */
[----:B-1----:R-:W-:-:S04]  /*2b160*/  IMAD.MOV R2, RZ, RZ, -R3 ;  /* 0x000000ffff027224 */ /* 0x002fc800078e0a03 */
        /* <DEDUP_REMOVED lines=9> */
[-C--:B------:R-:W-:Y:S01]  /*2b200*/  @!P2 IADD3 R2, R2, -R5.reuse, RZ ;  /* 0x800000050202a210 */ /* 0x080fe20007ffe0ff */
[----:B------:R-:W-:Y:S01]  /*2b210*/  @!P2 VIADD R8, R8, 0x1 ;  /* 0x000000010808a836 */ /* 0x000fe20000000000 */
[----:B------:R-:W-:Y:S02]  /*2b220*/  ISETP.NE.AND P2, PT, R4, RZ, PT ;  /* 0x000000ff0400720c */ /* 0x000fe40003f45270 */
[----:B------:R-:W-:Y:S02]  /*2b230*/  ISETP.GE.U32.AND P0, PT, R2, R5, PT ;  /* 0x000000050200720c */ /* 0x000fe40003f06070 */
[----:B------:R-:W-:-:S04]  /*2b240*/  IABS R5, R6 ;  /* 0x0000000600057213 */ /* 0x000fc80000000000 */
[----:B------:R-:W1:Y:S07]  /*2b250*/  I2F.RP R2, R5 ;  /* 0x0000000500027306 */ /* 0x000e6e0000209400 */
[----:B------:R-:W-:Y:S01]  /*2b260*/  @P0 VIADD R8, R8, 0x1 ;  /* 0x0000000108080836 */ /* 0x000fe20000000000 */
[----:B-1----:R-:W1:Y:S02]  /*2b270*/  MUFU.RCP R2, R2 ;  /* 0x0000000200027308 */ /* 0x002e640000001000 */
[----:B-1----:R-:W-:-:S06]  /*2b280*/  VIADD R2, R2, 0xffffffe ;  /* 0x0ffffffe02027836 */ /* 0x002fcc0000000000 */
[----:B------:R-:W1:Y:S02]  /*2b290*/  F2I.FTZ.U32.TRUNC.NTZ R3, R2 ;  /* 0x0000000200037305 */ /* 0x000e64000021f000 */
[----:B-1----:R-:W-:-:S04]  /*2b2a0*/  IMAD.MOV R2, RZ, RZ, -R3 ;  /* 0x000000ffff027224 */ /* 0x002fc800078e0a03 */
[----:B0-----:R-:W-:Y:S02]  /*2b2b0*/  IMAD R7, R2, R5, RZ ;  /* 0x0000000502077224 */ /* 0x001fe400078e02ff */
[----:B------:R-:W-:-:S04]  /*2b2c0*/  IMAD.MOV.U32 R2, RZ, RZ, RZ ;  /* 0x000000ffff027224 */ /* 0x000fc800078e00ff */
[----:B------:R-:W-:Y:S01]  /*2b2d0*/  IMAD.HI.U32 R7, R3, R7, R2 ;  /* 0x0000000703077227 */ /* 0x000fe200078e0002 */
[----:B------:R-:W-:Y:S02]  /*2b2e0*/  LOP3.LUT R2, R0, R4, RZ, 0x3c, !PT ;  /* 0x0000000400027212 */ /* 0x000fe400078e3cff */
[----:B------:R-:W-:Y:S02]  /*2b2f0*/  MOV R3, R8 ;  /* 0x0000000800037202 */ /* 0x000fe40000000f00 */
        /* <DEDUP_REMOVED lines=17> */
[----:B------:R-:W-:-:S10]  /*2b410*/  @P0 IADD3 R7, R7, 0x1, RZ ;  /* 0x0000000107070810 */ /* 0x000fd40007ffe0ff */
        /* <DEDUP_REMOVED lines=8> */
.L_x_1913:
[----:B-1----:R-:W2:Y:S01]  /*2b4a0*/  LDL R3, [R1+0xc] ;  /* 0x00000c0001037983 */ /* 0x002ea20000100800 */
[----:B0-----:R-:W2:Y:S02]  /*2b4b0*/  LDC.64 R6, c[0x0][0xc90] ;  /* 0x00032400ff067b82 */ /* 0x001ea40000000a00 */
        /* <DEDUP_REMOVED lines=8> */
[----:B0-----:R-:W-:-:S05]  /*2b540*/  IADD3 R6, RZ, -R7, RZ ;  /* 0x80000007ff067210 */ /* 0x001fca0007ffe0ff */
        /* <DEDUP_REMOVED lines=16> */
[----:B------:R-:W-:Y:S02]  /*2b650*/  @!P1 IADD3 R6, -R6, RZ, RZ ;  /* 0x000000ff06069210 */ /* 0x000fe40007ffe1ff */
[----:B------:R-:W-:-:S05]  /*2b660*/  @!P2 LOP3.LUT R6, RZ, R5, RZ, 0x33, !PT ;  /* 0x00000005ff06a212 */ /* 0x000fca00078e33ff */
[----:B------:R-:W-:Y:S02]  /*2b670*/  IMAD R7, R3, R6, RZ ;  /* 0x0000000603077224 */ /* 0x000fe400078e02ff */
[----:B------:R-:W-:Y:S02]  /*2b680*/  IMAD.MOV R6, RZ, RZ, -R6 ;  /* 0x000000ffff067224 */ /* 0x000fe400078e0a06 */
[----:B------:R-:W-:Y:S02]  /*2b690*/  IMAD.MOV R8, RZ, RZ, -R7 ;  /* 0x000000ffff087224 */ /* 0x000fe400078e0a07 */
[----:B------:R-:W-:-:S03]  /*2b6a0*/  IMAD R6, R5, R6, R0 ;  /* 0x0000000605067224 */ /* 0x000fc600078e0200 */
[----:B------:R-:W-:-:S04]  /*2b6b0*/  VIADDMNMX R8, R8, R2, R3, PT ;  /* 0x0000000208087246 */ /* 0x000fc80003800103 */
[----:B------:R-:W-:-:S04]  /*2b6c0*/  IABS R9, R8 ;  /* 0x0000000800097213 */ /* 0x000fc80000000000 */
[----:B------:R-:W0:Y:S08]  /*2b6d0*/  I2F.RP R2, R9 ;  /* 0x0000000900027306 */ /* 0x000e300000209400 */
[----:B0-----:R-:W0:Y:S02]  /*2b6e0*/  MUFU.RCP R2, R2 ;  /* 0x0000000200027308 */ /* 0x001e240000001000 */
[----:B0-----:R-:W-:-:S06]  /*2b6f0*/  VIADD R2, R2, 0xffffffe ;  /* 0x0ffffffe02027836 */ /* 0x001fcc0000000000 */
[----:B------:R0:W1:Y:S02]  /*2b700*/  F2I.FTZ.U32.TRUNC.NTZ R3, R2 ;  /* 0x0000000200037305 */ /* 0x000064000021f000 */
[----:B0-----:R-:W-:Y:S02]  /*2b710*/  IMAD.MOV.U32 R2, RZ, RZ, RZ ;  /* 0x000000ffff027224 */ /* 0x001fe400078e00ff */
[----:B-1----:R-:W-:-:S04]  /*2b720*/  IMAD.MOV R0, RZ, RZ, -R3 ;  /* 0x000000ffff007224 */ /* 0x002fc800078e0a03 */
[----:B------:R-:W-:-:S04]  /*2b730*/  IMAD R0, R0, R9, RZ ;  /* 0x0000000900007224 */ /* 0x000fc800078e02ff */
[----:B------:R-:W-:Y:S01]  /*2b740*/  IMAD.HI.U32 R2, R3, R0, R2 ;  /* 0x0000000003027227 */ /* 0x000fe200078e0002 */
[----:B------:R-:W-:Y:S02]  /*2b750*/  IABS R0, R6 ;  /* 0x0000000600007213 */ /* 0x000fe40000000000 */
[----:B------:R-:W-:-:S03]  /*2b760*/  IABS R3, R8 ;  /* 0x0000000800037213 */ /* 0x000fc60000000000 */
[----:B------:R-:W-:Y:S01]  /*2b770*/  IMAD.HI.U32 R2, R2, R0, RZ ;  /* 0x0000000002027227 */ /* 0x000fe200078e00ff */
[----:B------:R-:W-:-:S05]  /*2b780*/  IADD3 R3, RZ, -R3, RZ ;  /* 0x80000003ff037210 */ /* 0x000fca0007ffe0ff */
[----:B------:R-:W-:-:S05]  /*2b790*/  IMAD R0, R2, R3, R0 ;  /* 0x0000000302007224 */ /* 0x000fca00078e0200 */
[----:B------:R-:W-:-:S13]  /*2b7a0*/  ISETP.GT.U32.AND P2, PT, R9, R0, PT ;  /* 0x000000000900720c */ /* 0x000fda0003f44070 */
[----:B------:R-:W-:Y:S02]  /*2b7b0*/  @!P2 IMAD.IADD R0, R0, 0x1, -R9 ;  /* 0x000000010000a824 */ /* 0x000fe400078e0a09 */
[----:B------:R-:W-:Y:S01]  /*2b7c0*/  @!P2 VIADD R2, R2, 0x1 ;  /* 0x000000010202a836 */ /* 0x000fe20000000000 */
[----:B------:R-:W-:Y:S02]  /*2b7d0*/  ISETP.NE.AND P2, PT, R8, RZ, PT ;  /* 0x000000ff0800720c */ /* 0x000fe40003f45270 */
[----:B------:R-:W-:Y:S02]  /*2b7e0*/  ISETP.GE.U32.AND P0, PT, R0, R9, PT ;  /* 0x000000090000720c */ /* 0x000fe40003f06070 */
[----:B------:R-:W-:Y:S02]  /*2b7f0*/  LOP3.LUT R0, R6, R8, RZ, 0x3c, !PT ;  /* 0x0000000806007212 */ /* 0x000fe400078e3cff */
[----:B------:R-:W-:Y:S02]  /*2b800*/  IADD3 R6, R7, 0x1000000, R6 ;  /* 0x0100000007067810 */ /* 0x000fe40007ffe006 */
[----:B------:R-:W-:-:S07]  /*2b810*/  ISETP.GE.AND P1, PT, R0, RZ, PT ;  /* 0x000000ff0000720c */ /* 0x000fce0003f26270 */
[----:B------:R-:W-:-:S04]  /*2b820*/  @P0 VIADD R2, R2, 0x1 ;  /* 0x0000000102020836 */ /* 0x000fc80000000000 */
[----:B------:R-:W-:-:S04]  /*2b830*/  IMAD.MOV.U32 R0, RZ, RZ, R2 ;  /* 0x000000ffff007224 */ /* 0x000fc800078e0002 */
[----:B------:R-:W-:Y:S01]  /*2b840*/  @!P1 IMAD.MOV R0, RZ, RZ, -R0 ;  /* 0x000000ffff009224 */ /* 0x000fe200078e0a00 */
[----:B------:R-:W-:Y:S02]  /*2b850*/  @!P2 LOP3.LUT R0, RZ, R8, RZ, 0x33, !PT ;  /* 0x00000008ff00a212 */ /* 0x000fe400078e33ff */
[----:B------:R-:W-:-:S05]  /*2b860*/  IADD3 R8, -R8, RZ, RZ ;  /* 0x000000ff08087210 */ /* 0x000fca0007ffe1ff */
[----:B------:R-:W-:-:S05]  /*2b870*/  IMAD R2, R0, R8, R6 ;  /* 0x0000000800027224 */ /* 0x000fca00078e0206 */
[----:B------:R1:W-:Y:S02]  /*2b880*/  STL [R1+0x8], R2 ;  /* 0x0000080201007387 */ /* 0x0003e40000100800 */
.L_x_1914:
[----:B------:R-:W-:-:S05]  /*2b890*/  LOP3.LUT R0, RZ, R0, RZ, 0x33, !PT ;  /* 0x00000000ff007212 */ /* 0x000fca00078e33ff */
[----:B------:R-:W-:-:S05]  /*2b8a0*/  IMAD.IADD R0, R4, 0x1, R0 ;  /* 0x0000000104007824 */ /* 0x000fca00078e0200 */
[----:B------:R2:W-:Y:S01]  /*2b8b0*/  STL [R1+0x4], R0 ;  /* 0x0000040001007387 */ /* 0x0005e20000100800 */
[----:B------:R-:W-:Y:S05]  /*2b8c0*/  BRA `(.L_x_1915) ;  /* 0x0000000000287947 */ /* 0x000fea0003800000 */
.L_x_1907:
[----:B------:R-:W-:Y:S01]  /*2b8d0*/  UMOV UR4, URZ ;  /* 0x0000003f00047c82 */ /* 0x000fe20008000000 */
[----:B------:R-:W-:Y:S01]  /*2b8e0*/  ULDC UR6, c[0x0][0xc3c] ;  /* 0x00030f0000067ab9 */ /* 0x000fe20000000800 */
[----:B------:R-:W-:Y:S01]  /*2b8f0*/  UMOV UR5, URZ ;  /* 0x0000003f00057c82 */ /* 0x000fe20008000000 */
[----:B------:R-:W-:Y:S01]  /*2b900*/  IMAD.U32 R3, RZ, RZ, UR4 ;  /* 0x00000004ff037e24 */ /* 0x000fe2000f8e00ff */
[----:B------:R3:W-:Y:S01]  /*2b910*/  STL [R1], R5 ;  /* 0x0000000501007387 */ /* 0x0007e20000100800 */
[----:B------:R-:W-:Y:S02]  /*2b920*/  IMAD.U32 R0, RZ, RZ, UR6 ;  /* 0x00000006ff007e24 */ /* 0x000fe4000f8e00ff */
[----:B------:R-:W-:Y:S01]  /*2b930*/  IMAD.U32 R2, RZ, RZ, UR5 ;  /* 0x00000005ff027e24 */ /* 0x000fe2000f8e00ff */
[----:B------:R3:W-:Y:S04]  /*2b940*/  STL [R1+0x4], R3 ;  /* 0x0000040301007387 */ /* 0x0007e80000100800 */
[----:B------:R3:W-:Y:S04]  /*2b950*/  STL [R1+0xc], R0 ;  /* 0x00000c0001007387 */ /* 0x0007e80000100800 */
[----:B------:R3:W-:Y:S02]  /*2b960*/  STL [R1+0x8], R2 ;  /* 0x0000080201007387 */ /* 0x0007e40000100800 */
.L_x_1915:
[----:B--23--:R-:W2:Y:S04]  /*2b970*/  LDL R0, [R1+0x28] ;  /* 0x0000280001007983 */ /* 0x00cea80000100800 */
[----:B01----:R-:W3:Y:S04]  /*2b980*/  LDL R2, [R1+0xc] ;  /* 0x00000c0001027983 */ /* 0x003ee80000100800 */
[----:B------:R-:W4:Y:S04]  /*2b990*/  LDL R3, [R1+0x8] ;  /* 0x0000080001037983 */ /* 0x000f280000100800 */
[----:B------:R-:W5:Y:S04]  /*2b9a0*/  LDL R4, [R1] ;  /* 0x0000000001047983 */ /* 0x000f680000100800 */
[----:B------:R-:W5:Y:S01]  /*2b9b0*/  LDL R5, [R1+0x4] ;  /* 0x0000040001057983 */ /* 0x000f620000100800 */
[----:B------:R-:W-:Y:S05]  /*2b9c0*/  WARPSYNC.ALL ;  /* 0x0000000000007948 */ /* 0x000fea0003800000 */
[----:B------:R-:W-:Y:S01]  /*2b9d0*/  BAR.SYNC.DEFER_BLOCKING 0x4, 0x180 ;  /* 0x0106000000007b1d */ /* 0x000fe20000010000 */
[----:B--2---:R-:W-:-:S13]  /*2b9e0*/  ISETP.NE.AND P0, PT, R0, RZ, PT ;  /* 0x000000ff0000720c */ /* 0x004fda0003f05270 */
[----:B------:R-:W0:Y:S01]  /*2b9f0*/  @!P0 S2R R0, SR_CgaCtaId ;  /* 0x0000000000008919 */ /* 0x000e220000008800 */
[----:B---3--:R-:W-:Y:S02]  /*2ba00*/  MOV R7, R2 ;  /* 0x0000000200077202 */ /* 0x008fe40000000f00 */
[----:B------:R-:W-:Y:S01]  /*2ba10*/  @!P0 MOV R2, 0x400 ;  /* 0x0000040000028802 */ /* 0x000fe20000000f00 */
[----:B----4-:R-:W-:-:S03]  /*2ba20*/  IMAD.MOV.U32 R6, RZ, RZ, R3 ;  /* 0x000000ffff067224 */ /* 0x010fc600078e0003 */
[----:B0-----:R-:W-:-:S05]  /*2ba30*/  @!P0 LEA R19, R0, R2, 0x18 ;  /* 0x0000000200138211 */ /* 0x001fca00078ec0ff */
[----:B-----5:R1:W-:Y:S01]  /*2ba40*/  @!P0 STS.128 [R19+0x2a8d0], R4 ;  /* 0x02a8d00413008388 */ /* 0x0203e20000000c00 */
[----:B------:R-:W-:Y:S06]  /*2ba50*/  BAR.ARV 0x5, 0x180 ;  /* 0x0146000000007b1d */ /* 0x000fec0000002000 */
.L_x_1904:
[----:B--2---:R-:W2:Y:S01]  /*2ba60*/  LDL R0, [R1+0xc] ;  /* 0x00000c0001007983 */ /* 0x004ea20000100800 */
[----:B------:R-:W-:Y:S02]  /*2ba70*/  ULDC UR4, c[0x0][0xc3c] ;  /* 0x00030f0000047ab9 */ /* 0x000fe40000000800 */
[----:B--2---:R-:W-:-:S13]  /*2ba80*/  ISETP.GE.AND P0, PT, R0, UR4, PT ;  /* 0x0000000400007c0c */ /* 0x004fda000bf06270 */
[----:B------:R-:W-:Y:S05]  /*2ba90*/  @!P0 BRA `(.L_x_1916) ;  /* 0xffffff8400908947 */ /* 0x000fea000383ffff */
[----:B------:R-:W-:Y:S05]  /*2baa0*/  BSYNC B8 ;  /* 0x0000000000087941 */ /* 0x000fea0003800000 */
.L_x_1752:
[----:B----4-:R-:W2:Y:S01]  /*2bab0*/  LDL.LU R0, [R1+0x58] ;  /* 0x0000580001007983 */ /* 0x010ea20000300800 */
[----:B------:R-:W-:Y:S01]  /*2bac0*/  BSSY B0, `(.L_x_1917) ;  /* 0x000000b000007945 */ /* 0x000fe20003800000 */
[----:B01----:R-:W0:Y:S01]  /*2bad0*/  S2R R5, SR_CgaCtaId ;  /* 0x0000000000057919 */ /* 0x003e220000008800 */
[----:B--2---:R-:W-:-:S05]  /*2bae0*/  VIADD R0, R0, 0x1 ;  /* 0x0000000100007836 */ /* 0x004fca0000000000 */
[----:B------:R-:W-:-:S04]  /*2baf0*/  LEA.HI R2, R0, R0, RZ, 0x1 ;  /* 0x0000000000027211 */ /* 0x000fc800078f08ff */
[----:B---3--:R-:W-:-:S05]  /*2bb00*/  LOP3.LUT R3, R2, 0xfffffffe, RZ, 0xc0, !PT ;  /* 0xfffffffe02037812 */ /* 0x008fca00078ec0ff */
[----:B------:R-:W-:Y:S01]  /*2bb10*/  IMAD.IADD R3, R0, 0x1, -R3 ;  /* 0x0000000100037824 */ /* 0x000fe200078e0a03 */
[----:B------:R-:W-:-:S04]  /*2bb20*/  MOV R0, 0x400 ;  /* 0x0000040000007802 */ /* 0x000fc80000000f00 */
[----:B0-----:R-:W-:Y:S02]  /*2bb30*/  LEA R0, R5, R0, 0x18 ;  /* 0x0000000005007211 */ /* 0x001fe400078ec0ff */
[----:B------:R-:W-:-:S04]  /*2bb40*/  SHF.L.U32 R3, R3, 0x1f, RZ ;  /* 0x0000001f03037819 */ /* 0x000fc800000006ff */
[----:B------:R-:W0:Y:S02]  /*2bb50*/  SYNCS.PHASECHK.TRANS64.TRYWAIT P0, [R0+URZ+0x2a820], R3 ;  /* 0x02a82003000075a7 */ /* 0x000e24000800017f */
[----:B0-----:R-:W-:Y:S05]  /*2bb60*/  @!P0 BRA `(.L_x_1918) ;  /* 0x0000002c001c8947 */ /* 0x001fea0003800000 */
.L_x_2025:
[----:B------:R-:W-:Y:S05]  /*2bb70*/  BSYNC B0 ;  /* 0x0000000000007941 */ /* 0x000fea0003800000 */
.L_x_1917:
[----:B------:R-:W-:-:S03]  /*2bb80*/  UMOV UR4, 0xffffffff ;  /* 0xffffffff00047882 */ /* 0x000fc60000000000 */
[----:B------:R-:W-:Y:S05]  /*2bb90*/  BRA.DIV UR4, `(.L_x_1919) ;  /* 0x0000002e04247947 */ /* 0x000fea000b800000 */
[----:B------:R-:W1:Y:S02]  /*2bba0*/  S2R R2, SR_TID.X ;  /* 0x0000000000027919 */ /* 0x000e640000002100 */
[----:B-1----:R-:W-:-:S04]  /*2bbb0*/  SHF.R.U32.HI R2, RZ, 0x5, R2 ;  /* 0x00000005ff027819 */ /* 0x002fc80000011602 */
[----:B------:R-:W-:-:S05]  /*2bbc0*/  LOP3.LUT R2, R2, 0x3, RZ, 0xc0, !PT ;  /* 0x0000000302027812 */ /* 0x000fca00078ec0ff */
[----:B------:R1:W2:Y:S02]  /*2bbd0*/  SHFL.IDX PT, R14, R2, RZ, 0x1f ;  /* 0x00001fff020e7589 */ /* 0x0002a400000e0000 */
.L_x_2028:
[----:B--2---:R-:W-:-:S13]  /*2bbe0*/  ISETP.NE.AND P0, PT, R14, RZ, PT ;  /* 0x000000ff0e00720c */ /* 0x004fda0003f05270 */
[----:B------:R-:W-:Y:S05]  /*2bbf0*/  @P0 BRA `(.L_x_1449) ;  /* 0x00000000009c0947 */ /* 0x000fea0003800000 */
[----:B------:R-:W-:-:S03]  /*2bc00*/  UMOV UR4, 0xffffffff ;  /* 0xffffffff00047882 */ /* 0x000fc60000000000 */
[----:B------:R-:W-:Y:S05]  /*2bc10*/  BRA.DIV UR4, `(.L_x_1920) ;  /* 0x0000002e04387947 */ /* 0x000fea000b800000 */
[----:B------:R-:W-:-:S13]  /*2bc20*/  ELECT P6, URZ, PT ;  /* 0x00000000003f782f */ /* 0x000fda00038c0000 */
.L_x_2031:
        /* <DEDUP_REMOVED lines=8> */
.L_x_1921:
[----:B0-----:R-:W2:Y:S04]  /*2bcb0*/  LDL R3, [R1+0x10] ;  /* 0x0000100001037983 */ /* 0x001ea80000100800 */
[----:B------:R-:W3:Y:S01]  /*2bcc0*/  LDL.LU R7, [R1+0x18] ;  /* 0x0000180001077983 */ /* 0x000ee20000300800 */
[----:B------:R-:W-:-:S04]  /*2bcd0*/  VIADD R2, R0, 0x2a840 ;  /* 0x0002a84000027836 */ /* 0x000fc80000000000 */
[C---:B--2---:R-:W-:Y:S01]  /*2bce0*/  IMAD R6, R3.reuse, 0x8, R2 ;  /* 0x0000000803067824 */ /* 0x044fe200078e0202 */
[----:B------:R-:W-:Y:S02]  /*2bcf0*/  IADD3 R3, R3, 0x1, RZ ;  /* 0x0000000103037810 */ /* 0x000fe40007ffe0ff */
[----:B---3--:R-:W-:Y:S02]  /*2bd00*/  SHF.L.U32 R5, R7, 0x1f, RZ ;  /* 0x0000001f07057819 */ /* 0x008fe400000006ff */
[C---:B------:R-:W-:Y:S02]  /*2bd10*/  ISETP.NE.AND P1, PT, R3.reuse, 0x2, PT ;  /* 0x000000020300780c */ /* 0x040fe40003f25270 */
[----:B------:R-:W0:Y:S02]  /*2bd20*/  SYNCS.PHASECHK.TRANS64.TRYWAIT P0, [R6+URZ], R5 ;  /* 0x00000005060075a7 */ /* 0x000e24000800017f */
[----:B------:R-:W-:Y:S02]  /*2bd30*/  SEL R4, RZ, 0x1, P1 ;  /* 0x00000001ff047807 */ /* 0x000fe40000800000 */
[----:B------:R-:W-:-:S02]  /*2bd40*/  SEL R3, R3, RZ, P1 ;  /* 0x000000ff03037207 */ /* 0x000fc40000800000 */
[----:B------:R-:W-:-:S03]  /*2bd50*/  LOP3.LUT R4, R7, R4, RZ, 0x3c, !PT ;  /* 0x0000000407047212 */ /* 0x000fc600078e3cff */
[----:B------:R-:W-:Y:S01]  /*2bd60*/  IMAD R7, R3, 0x8, R2 ;  /* 0x0000000803077824 */ /* 0x000fe200078e0202 */
[----:B------:R-:W-:Y:S01]  /*2bd70*/  SHF.L.U32 R2, R4, 0x1f, RZ ;  /* 0x0000001f04027819 */ /* 0x000fe200000006ff */
[----:B0-----:R-:W-:Y:S06]  /*2bd80*/  @!P0 BRA `(.L_x_1922) ;  /* 0x0000002800fc8947 */ /* 0x001fec0003800000 */
.L_x_2032:
[----:B------:R-:W1:Y:S02]  /*2bd90*/  SYNCS.PHASECHK.TRANS64.TRYWAIT P0, [R7+URZ], R2 ;  /* 0x00000002070075a7 */ /* 0x000e64000800017f */
[----:B-1----:R-:W-:Y:S05]  /*2bda0*/  @!P0 BRA `(.L_x_1923) ;  /* 0x0000002c00088947 */ /* 0x002fea0003800000 */
.L_x_2033:
[----:B------:R-:W-:Y:S05]  /*2bdb0*/  @!P2 BRA `(.L_x_1924) ;  /* 0x000000000004a947 */ /* 0x000fea0003800000 */
[----:B------:R-:W-:Y:S01]  /*2bdc0*/  BPT.TRAP 0x1 ;  /* 0x000000040000795c */ /* 0x000fe20000300000 */
.L_x_1924:
[----:B------:R-:W2:Y:S01]  /*2bdd0*/  LDL.LU R4, [R1+0x10] ;  /* 0x0000100001047983 */ /* 0x000ea20000300800 */
[----:B------:R-:W-:-:S04]  /*2bde0*/  VIADD R0, R0, 0x2a860 ;  /* 0x0002a86000007836 */ /* 0x000fc80000000000 */
[----:B--2---:R-:W-:-:S04]  /*2bdf0*/  IMAD R4, R4, 0x8, R0 ;  /* 0x0000000804047824 */ /* 0x004fc800078e0200 */
[----:B------:R-:W2:Y:S02]  /*2be00*/  SYNCS.PHASECHK.TRANS64.TRYWAIT P0, [R4+URZ], R5 ;  /* 0x00000005040075a7 */ /* 0x000ea4000800017f */
[----:B--2---:R-:W-:Y:S05]  /*2be10*/  @!P0 BRA `(.L_x_1925) ;  /* 0x0000002c00008947 */ /* 0x004fea0003800000 */
.L_x_2034:
[----:B------:R-:W-:-:S07]  /*2be20*/  IMAD R3, R3, 0x8, R0 ;  /* 0x0000000803037824 */ /* 0x000fce00078e0200 */
.L_x_1926:
[----:B---3--:R3:W4:Y:S02]  /*2be30*/  SYNCS.PHASECHK.TRANS64.TRYWAIT P0, [R3+URZ], R2 ;  /* 0x00000002030075a7 */ /* 0x008724000800017f */
[----:B----4-:R-:W-:Y:S05]  /*2be40*/  @!P0 NANOSLEEP.SYNCS 0x989680 ;  /* 0x009896800000895d */ /* 0x010fea0003900000 */
[----:B------:R-:W4:Y:S02]  /*2be50*/  @!P0 SYNCS.PHASECHK.TRANS64 P0, [R3+URZ], R2 ;  /* 0x00000002030085a7 */ /* 0x000f24000800007f */
[----:B----4-:R-:W-:Y:S05]  /*2be60*/  @!P0 BRA `(.L_x_1926) ;  /* 0xfffffffc00f08947 */ /* 0x010fea000383ffff */
.L_x_1449:
[----:B------:R-:W-:Y:S05]  /*2be70*/  BSYNC B9 ;  /* 0x0000000000097941 */ /* 0x000fea0003800000 */
.L_x_1446:
[----:B------:R-:W-:Y:S05]  /*2be80*/  EXIT ;  /* 0x000000000000794d */ /* 0x000fea0003800000 */
.L_x_1477:
[----:B0-----:R0:W1:Y:S02]  /*2be90*/  SYNCS.PHASECHK.TRANS64.TRYWAIT P5, [R3+URZ+0x2a890], R0 ;  /* 0x02a89000030075a7 */ /* 0x00106400080a017f */
[----:B-1----:R-:W-:Y:S05]  /*2bea0*/  @!P5 NANOSLEEP.SYNCS 0x989680 ;  /* 0x009896800000d95d */ /* 0x002fea0003900000 */
[----:B------:R-:W1:Y:S02]  /*2beb0*/  @!P5 SYNCS.PHASECHK.TRANS64 P5, [R3+URZ+0x2a890], R0 ;  /* 0x02a890000300d5a7 */ /* 0x000e6400080a007f */
[----:B-1----:R-:W-:Y:S05]  /*2bec0*/  @!P5 BRA `(.L_x_1477) ;  /* 0xfffffffc00f0d947 */ /* 0x002fea000383ffff */
[----:B------:R-:W-:Y:S05]  /*2bed0*/  BRA `(.L_x_1927) ;  /* 0xfffffd8000187947 */ /* 0x000fea000383ffff */
.L_x_1531:
[----:B-1----:R1:W2:Y:S02]  /*2bee0*/  SYNCS.PHASECHK.TRANS64.TRYWAIT P5, [R3+URZ+0x2a890], R0 ;  /* 0x02a89000030075a7 */ /* 0x0022a400080a017f */
[----:B--2---:R-:W-:Y:S05]  /*2bef0*/  @!P5 NANOSLEEP.SYNCS 0x989680 ;  /* 0x009896800000d95d */ /* 0x004fea0003900000 */
[----:B------:R-:W2:Y:S02]  /*2bf00*/  @!P5 SYNCS.PHASECHK.TRANS64 P5, [R3+URZ+0x2a890], R0 ;  /* 0x02a890000300d5a7 */ /* 0x000ea400080a007f */
[----:B--2---:R-:W-:Y:S05]  /*2bf10*/  @!P5 BRA `(.L_x_1531) ;  /* 0xfffffffc00f0d947 */ /* 0x004fea000383ffff */
[----:B------:R-:W-:Y:S05]  /*2bf20*/  BRA `(.L_x_1928) ;  /* 0xfffffdb000f47947 */ /* 0x000fea000383ffff */
.L_x_1556:
[----:B0-----:R0:W1:Y:S02]  /*2bf30*/  SYNCS.PHASECHK.TRANS64.TRYWAIT P4, [R3+URZ+0x2a890], R0 ;  /* 0x02a89000030075a7 */ /* 0x001064000808017f */
[----:B-1----:R-:W-:Y:S05]  /*2bf40*/  @!P4 NANOSLEEP.SYNCS 0x989680 ;  /* 0x009896800000c95d */ /* 0x002fea0003900000 */
[----:B------:R-:W1:Y:S02]  /*2bf50*/  @!P4 SYNCS.PHASECHK.TRANS64 P4, [R3+URZ+0x2a890], R0 ;  /* 0x02a890000300c5a7 */ /* 0x000e64000808007f */
[----:B-1----:R-:W-:Y:S05]  /*2bf60*/  @!P4 BRA `(.L_x_1556) ;  /* 0xfffffffc00f0c947 */ /* 0x002fea000383ffff */
[----:B------:R-:W-:Y:S05]  /*2bf70*/  BRA `(.L_x_1929) ;  /* 0xfffffde400487947 */ /* 0x000fea000383ffff */
.L_x_1562:
[----:B0-----:R0:W1:Y:S02]  /*2bf80*/  SYNCS.PHASECHK.TRANS64.TRYWAIT P4, [R3+URZ+0x2a8b0], R0 ;  /* 0x02a8b000030075a7 */ /* 0x001064000808017f */
[----:B-1----:R-:W-:Y:S05]  /*2bf90*/  @!P4 NANOSLEEP.SYNCS 0x989680 ;  /* 0x009896800000c95d */ /* 0x002fea0003900000 */
[----:B------:R-:W1:Y:S02]  /*2bfa0*/  @!P4 SYNCS.PHASECHK.TRANS64 P4, [R3+URZ+0x2a8b0], R0 ;  /* 0x02a8b0000300c5a7 */ /* 0x000e64000808007f */
[----:B-1----:R-:W-:Y:S05]  /*2bfb0*/  @!P4 BRA `(.L_x_1562) ;  /* 0xfffffffc00f0c947 */ /* 0x002fea000383ffff */
[----:B------:R-:W-:Y:S05]  /*2bfc0*/  BRA `(.L_x_1930) ;  /* 0xfffffde800487947 */ /* 0x000fea000383ffff */
.L_x_1590:
[----:B------:R-:W-:Y:S01]  /*2bfd0*/  BSSY B1, `(.L_x_1931) ;  /* 0x0000008000017945 */ /* 0x000fe20003800000 */
[----:B------:R-:W-:Y:S01]  /*2bfe0*/  IMAD.MOV.U32 R13, RZ, RZ, R0 ;  /* 0x000000ffff0d7224 */ /* 0x000fe200078e0000 */
[----:B------:R-:W-:Y:S01]  /*2bff0*/  MOV R12, RZ ;  /* 0x000000ff000c7202 */ /* 0x000fe20000000f00 */
[----:B------:R-:W-:Y:S02]  /*2c000*/  IMAD.MOV.U32 R11, RZ, RZ, 0x1c1f ;  /* 0x00001c1fff0b7424 */ /* 0x000fe400078e00ff */
[----:B------:R-:W-:-:S07]  /*2c010*/  IMAD.MOV.U32 R15, RZ, RZ, -0x1 ;  /* 0xffffffffff0f7424 */ /* 0x000fce00078e00ff */
[----:B------:R-:W-:Y:S05]  /*2c020*/  WARPSYNC.COLLECTIVE R15, `(.L_x_1932) ;  /* 0x000000000f087348 */ /* 0x000fea0003c00000 */
[----:B------:R0:W1:Y:S02]  /*2c030*/  SHFL.IDX P6, R14, R13, R12, R11 ;  /* 0x0000000c0d0e7389 */ /* 0x00006400000c000b */
[----:B01----:R-:W-:Y:S01]  /*2c040*/  ENDCOLLECTIVE ;  /* 0x000000000000791b */ /* 0x003fe20003800000 */
.L_x_1932:
[----:B------:R-:W-:Y:S05]  /*2c050*/  BSYNC B1 ;  /* 0x0000000000017941 */ /* 0x000fea0003800000 */
.L_x_1931:
[----:B------:R-:W-:Y:S01]  /*2c060*/  IMAD.MOV.U32 R13, RZ, RZ, R32 ;  /* 0x000000ffff0d7224 */ /* 0x000fe200078e0020 */
[----:B------:R-:W-:Y:S01]  /*2c070*/  MOV R11, 0x1c1f ;  /* 0x00001c1f000b7802 */ /* 0x000fe20000000f00 */
[----:B------:R-:W-:Y:S02]  /*2c080*/  IMAD.MOV.U32 R12, RZ, RZ, RZ ;  /* 0x000000ffff0c7224 */ /* 0x000fe400078e00ff */
[----:B------:R-:W-:Y:S02]  /*2c090*/  IMAD.MOV.U32 R15, RZ, RZ, -0x1 ;  /* 0xffffffffff0f7424 */ /* 0x000fe400078e00ff */
[----:B------:R-:W-:-:S07]  /*2c0a0*/  IMAD.MOV.U32 R7, RZ, RZ, R14 ;  /* 0x000000ffff077224 */ /* 0x000fce00078e000e */
[----:B------:R-:W-:Y:S05]  /*2c0b0*/  WARPSYNC.COLLECTIVE R15, `(.L_x_1933) ;  /* 0x000000000f087348 */ /* 0x000fea0003c00000 */
[----:B------:R0:W1:Y:S02]  /*2c0c0*/  SHFL.IDX P6, R14, R13, R12, R11 ;  /* 0x0000000c0d0e7389 */ /* 0x00006400000c000b */
[----:B01----:R-:W-:Y:S01]  /*2c0d0*/  ENDCOLLECTIVE ;  /* 0x000000000000791b */ /* 0x003fe20003800000 */
.L_x_1933:
[----:B------:R-:W-:Y:S02]  /*2c0e0*/  IMAD.MOV.U32 R13, RZ, RZ, R63 ;  /* 0x000000ffff0d7224 */ /* 0x000fe400078e003f */
[----:B------:R-:W-:-:S07]  /*2c0f0*/  IMAD.MOV.U32 R6, RZ, RZ, R14 ;  /* 0x000000ffff067224 */ /* 0x000fce00078e000e */
[----:B------:R-:W-:Y:S05]  /*2c100*/  WARPSYNC.COLLECTIVE R15, `(.L_x_1934) ;  /* 0x000000000f087348 */ /* 0x000fea0003c00000 */
[----:B------:R0:W1:Y:S02]  /*2c110*/  SHFL.IDX P6, R14, R13, R12, R11 ;  /* 0x0000000c0d0e7389 */ /* 0x00006400000c000b */
[----:B01----:R-:W-:Y:S01]  /*2c120*/  ENDCOLLECTIVE ;  /* 0x000000000000791b */ /* 0x003fe20003800000 */
.L_x_1934:
[----:B------:R-:W-:Y:S02]  /*2c130*/  IMAD.MOV.U32 R13, RZ, RZ, R3 ;  /* 0x000000ffff0d7224 */ /* 0x000fe400078e0003 */
[----:B------:R-:W-:-:S07]  /*2c140*/  IMAD.MOV.U32 R9, RZ, RZ, R14 ;  /* 0x000000ffff097224 */ /* 0x000fce00078e000e */
[----:B------:R-:W-:Y:S05]  /*2c150*/  WARPSYNC.COLLECTIVE R15, `(.L_x_1935) ;  /* 0x000000000f087348 */ /* 0x000fea0003c00000 */
[----:B------:R0:W1:Y:S02]  /*2c160*/  SHFL.IDX P6, R14, R13, R12, R11 ;  /* 0x0000000c0d0e7389 */ /* 0x00006400000c000b */
[----:B01----:R-:W-:Y:S01]  /*2c170*/  ENDCOLLECTIVE ;  /* 0x000000000000791b */ /* 0x003fe20003800000 */
.L_x_1935:
[----:B------:R-:W-:Y:S01]  /*2c180*/  MOV R8, R14 ;  /* 0x0000000e00087202 */ /* 0x000fe20000000f00 */
[----:B------:R-:W-:Y:S06]  /*2c190*/  BRA `(.L_x_1936) ;  /* 0xfffffdfc00107947 */ /* 0x000fec000383ffff */
.L_x_1593:
[----:B------:R-:W-:Y:S01]  /*2c1a0*/  BSSY B1, `(.L_x_1937) ;  /* 0x0000008000017945 */ /* 0x000fe20003800000 */
[----:B------:R-:W-:Y:S02]  /*2c1b0*/  IMAD.MOV.U32 R13, RZ, RZ, R0 ;  /* 0x000000ffff0d7224 */ /* 0x000fe400078e0000 */
[----:B------:R-:W-:Y:S02]  /*2c1c0*/  IMAD.MOV.U32 R12, RZ, RZ, 0x1 ;  /* 0x00000001ff0c7424 */ /* 0x000fe400078e00ff */
[----:B------:R-:W-:Y:S02]  /*2c1d0*/  IMAD.MOV.U32 R11, RZ, RZ, 0x1c1f ;  /* 0x00001c1fff0b7424 */ /* 0x000fe400078e00ff */
[----:B------:R-:W-:-:S07]  /*2c1e0*/  IMAD.MOV.U32 R15, RZ, RZ, -0x1 ;  /* 0xffffffffff0f7424 */ /* 0x000fce00078e00ff */
[----:B0--34-:R-:W-:Y:S05]  /*2c1f0*/  WARPSYNC.COLLECTIVE R15, `(.L_x_1938) ;  /* 0x000000000f087348 */ /* 0x019fea0003c00000 */
[----:B------:R1:W2:Y:S02]  /*2c200*/  SHFL.IDX P6, R14, R13, R12, R11 ;  /* 0x0000000c0d0e7389 */ /* 0x0002a400000c000b */
[----:B01234-:R-:W-:Y:S01]  /*2c210*/  ENDCOLLECTIVE ;  /* 0x000000000000791b */ /* 0x01ffe20003800000 */
.L_x_1938:
[----:B------:R-:W-:Y:S05]  /*2c220*/  BSYNC B1 ;  /* 0x0000000000017941 */ /* 0x000fea0003800000 */
.L_x_1937:
[----:B------:R-:W-:Y:S01]  /*2c230*/  MOV R13, R32 ;  /* 0x00000020000d7202 */ /* 0x000fe20000000f00 */
[----:B------:R-:W-:Y:S02]  /*2c240*/  IMAD.MOV.U32 R12, RZ, RZ, 0x1 ;  /* 0x00000001ff0c7424 */ /* 0x000fe400078e00ff */
[----:B------:R-:W-:Y:S02]  /*2c250*/  IMAD.MOV.U32 R11, RZ, RZ, 0x1c1f ;  /* 0x00001c1fff0b7424 */ /* 0x000fe400078e00ff */
[----:B------:R-:W-:Y:S02]  /*2c260*/  IMAD.MOV.U32 R15, RZ, RZ, -0x1 ;  /* 0xffffffffff0f7424 */ /* 0x000fe400078e00ff */
[----:B------:R-:W-:-:S07]  /*2c270*/  IMAD.MOV.U32 R0, RZ, RZ, R14 ;  /* 0x000000ffff007224 */ /* 0x000fce00078e000e */
[----:B------:R-:W-:Y:S05]  /*2c280*/  WARPSYNC.COLLECTIVE R15, `(.L_x_1939) ;  /* 0x000000000f087348 */ /* 0x000fea0003c00000 */
[----:B------:R0:W1:Y:S02]  /*2c290*/  SHFL.IDX P6, R14, R13, R12, R11 ;  /* 0x0000000c0d0e7389 */ /* 0x00006400000c000b */
[----:B01----:R-:W-:Y:S01]  /*2c2a0*/  ENDCOLLECTIVE ;  /* 0x000000000000791b */ /* 0x003fe20003800000 */
.L_x_1939:
[----:B------:R-:W-:Y:S02]  /*2c2b0*/  IMAD.MOV.U32 R13, RZ, RZ, R63 ;  /* 0x000000ffff0d7224 */ /* 0x000fe400078e003f */
[----:B------:R-:W-:-:S07]  /*2c2c0*/  IMAD.MOV.U32 R65, RZ, RZ, R14 ;  /* 0x000000ffff417224 */ /* 0x000fce00078e000e */
[----:B------:R-:W-:Y:S05]  /*2c2d0*/  WARPSYNC.COLLECTIVE R15, `(.L_x_1940) ;  /* 0x000000000f087348 */ /* 0x000fea0003c00000 */
[----:B------:R0:W1:Y:S02]  /*2c2e0*/  SHFL.IDX P6, R14, R13, R12, R11 ;  /* 0x0000000c0d0e7389 */ /* 0x00006400000c000b */
[----:B01----:R-:W-:Y:S01]  /*2c2f0*/  ENDCOLLECTIVE ;  /* 0x000000000000791b */ /* 0x003fe20003800000 */
.L_x_1940:
[----:B------:R-:W-:Y:S01]  /*2c300*/  IMAD.MOV.U32 R13, RZ, RZ, R3 ;  /* 0x000000ffff0d7224 */ /* 0x000fe200078e0003 */
[----:B------:R-:W-:-:S07]  /*2c310*/  MOV R63, R14 ;  /* 0x0000000e003f7202 */ /* 0x000fce0000000f00 */
[----:B------:R-:W-:Y:S05]  /*2c320*/  WARPSYNC.COLLECTIVE R15, `(.L_x_1941) ;  /* 0x000000000f087348 */ /* 0x000fea0003c00000 */
[----:B------:R0:W1:Y:S02]  /*2c330*/  SHFL.IDX P6, R14, R13, R12, R11 ;  /* 0x0000000c0d0e7389 */ /* 0x00006400000c000b */
[----:B01----:R-:W-:Y:S01]  /*2c340*/  ENDCOLLECTIVE ;  /* 0x000000000000791b */ /* 0x003fe20003800000 */
.L_x_1941:
[----:B------:R-:W-:Y:S01]  /*2c350*/  IMAD.MOV.U32 R62, RZ, RZ, R14 ;  /* 0x000000ffff3e7224 */ /* 0x000fe200078e000e */
[----:B------:R-:W-:Y:S06]  /*2c360*/  BRA `(.L_x_1942) ;  /* 0xfffffe0000987947 */ /* 0x000fec000383ffff */
.L_x_1597:
[----:B0-----:R0:W1:Y:S02]  /*2c370*/  SYNCS.PHASECHK.TRANS64.TRYWAIT P0, [R2+URZ+0x2a800], R5 ;  /* 0x02a80005020075a7 */ /* 0x001064000800017f */
[----:B-1----:R-:W-:Y:S05]  /*2c380*/  @!P0 NANOSLEEP.SYNCS 0x989680 ;  /* 0x009896800000895d */ /* 0x002fea0003900000 */
[----:B------:R-:W1:Y:S02]  /*2c390*/  @!P0 SYNCS.PHASECHK.TRANS64 P0, [R2+URZ+0x2a800], R5 ;  /* 0x02a80005020085a7 */ /* 0x000e64000800007f */
[----:B-1----:R-:W-:Y:S05]  /*2c3a0*/  @!P0 BRA `(.L_x_1597) ;  /* 0xfffffffc00f08947 */ /* 0x002fea000383ffff */
[----:B------:R-:W-:Y:S05]  /*2c3b0*/  BRA `(.L_x_1943) ;  /* 0xfffffe0800b07947 */ /* 0x000fea000383ffff */
.L_x_1621:
[----:B------:R-:W-:Y:S01]  /*2c3c0*/  BSSY B1, `(.L_x_1944) ;  /* 0x0000008000017945 */ /* 0x000fe20003800000 */
[----:B------:R-:W-:Y:S01]  /*2c3d0*/  IMAD.MOV.U32 R13, RZ, RZ, R61 ;  /* 0x000000ffff0d7224 */ /* 0x000fe200078e003d */
[----:B------:R-:W-:Y:S01]  /*2c3e0*/  MOV R15, 0xffffffff ;  /* 0xffffffff000f7802 */ /* 0x000fe20000000f00 */
[----:B------:R-:W-:Y:S02]  /*2c3f0*/  IMAD.MOV.U32 R12, RZ, RZ, RZ ;  /* 0x000000ffff0c7224 */ /* 0x000fe400078e00ff */
[----:B------:R-:W-:-:S07]  /*2c400*/  IMAD.MOV.U32 R11, RZ, RZ, 0x1c1f ;  /* 0x00001c1fff0b7424 */ /* 0x000fce00078e00ff */
[----:B------:R-:W-:Y:S05]  /*2c410*/  WARPSYNC.COLLECTIVE R15, `(.L_x_1945) ;  /* 0x000000000f087348 */ /* 0x000fea0003c00000 */
[----:B------:R0:W1:Y:S02]  /*2c420*/  SHFL.IDX P6, R14, R13, R12, R11 ;  /* 0x0000000c0d0e7389 */ /* 0x00006400000c000b */
[----:B01----:R-:W-:Y:S01]  /*2c430*/  ENDCOLLECTIVE ;  /* 0x000000000000791b */ /* 0x003fe20003800000 */
.L_x_1945:
[----:B------:R-:W-:Y:S05]  /*2c440*/  BSYNC B1 ;  /* 0x0000000000017941 */ /* 0x000fea0003800000 */
.L_x_1944:
[----:B------:R-:W-:Y:S02]  /*2c450*/  IMAD.MOV.U32 R13, RZ, RZ, R3 ;  /* 0x000000ffff0d7224 */ /* 0x000fe400078e0003 */
[----:B------:R-:W-:Y:S02]  /*2c460*/  IMAD.MOV.U32 R12, RZ, RZ, RZ ;  /* 0x000000ffff0c7224 */ /* 0x000fe400078e00ff */
[----:B------:R-:W-:Y:S02]  /*2c470*/  IMAD.MOV.U32 R11, RZ, RZ, 0x1c1f ;  /* 0x00001c1fff0b7424 */ /* 0x000fe400078e00ff */
[----:B------:R-:W-:Y:S02]  /*2c480*/  IMAD.MOV.U32 R15, RZ, RZ, -0x1 ;  /* 0xffffffffff0f7424 */ /* 0x000fe400078e00ff */
[----:B------:R-:W-:-:S07]  /*2c490*/  IMAD.MOV.U32 R7, RZ, RZ, R14 ;  /* 0x000000ffff077224 */ /* 0x000fce00078e000e */
[----:B------:R-:W-:Y:S05]  /*2c4a0*/  WARPSYNC.COLLECTIVE R15, `(.L_x_1946) ;  /* 0x000000000f087348 */ /* 0x000fea0003c00000 */
[----:B------:R0:W1:Y:S02]  /*2c4b0*/  SHFL.IDX P6, R14, R13, R12, R11 ;  /* 0x0000000c0d0e7389 */ /* 0x00006400000c000b */
[----:B01----:R-:W-:Y:S01]  /*2c4c0*/  ENDCOLLECTIVE ;  /* 0x000000000000791b */ /* 0x003fe20003800000 */
.L_x_1946:
[----:B------:R-:W-:Y:S01]  /*2c4d0*/  IMAD.MOV.U32 R13, RZ, RZ, R67 ;  /* 0x000000ffff0d7224 */ /* 0x000fe200078e0043 */
[----:B------:R-:W-:-:S07]  /*2c4e0*/  MOV R6, R14 ;  /* 0x0000000e00067202 */ /* 0x000fce0000000f00 */
[----:B------:R-:W-:Y:S05]  /*2c4f0*/  WARPSYNC.COLLECTIVE R15, `(.L_x_1947) ;  /* 0x000000000f087348 */ /* 0x000fea0003c00000 */
[----:B------:R0:W1:Y:S02]  /*2c500*/  SHFL.IDX P6, R14, R13, R12, R11 ;  /* 0x0000000c0d0e7389 */ /* 0x00006400000c000b */
[----:B01----:R-:W-:Y:S01]  /*2c510*/  ENDCOLLECTIVE ;  /* 0x000000000000791b */ /* 0x003fe20003800000 */
.L_x_1947:
[----:B------:R-:W-:Y:S02]  /*2c520*/  IMAD.MOV.U32 R13, RZ, RZ, R0 ;  /* 0x000000ffff0d7224 */ /* 0x000fe400078e0000 */
[----:B------:R-:W-:-:S07]  /*2c530*/  IMAD.MOV.U32 R4, RZ, RZ, R14 ;  /* 0x000000ffff047224 */ /* 0x000fce00078e000e */
[----:B------:R-:W-:Y:S05]  /*2c540*/  WARPSYNC.COLLECTIVE R15, `(.L_x_1948) ;  /* 0x000000000f087348 */ /* 0x000fea0003c00000 */
[----:B------:R0:W1:Y:S02]  /*2c550*/  SHFL.IDX P6, R14, R13, R12, R11 ;  /* 0x0000000c0d0e7389 */ /* 0x00006400000c000b */
[----:B01----:R-:W-:Y:S01]  /*2c560*/  ENDCOLLECTIVE ;  /* 0x000000000000791b */ /* 0x003fe20003800000 */
.L_x_1948:
[----:B------:R-:W-:Y:S05]  /*2c570*/  BRA `(.L_x_1949) ;  /* 0xfffffe2c00807947 */ /* 0x000fea000383ffff */
.L_x_1624:
[----:B------:R-:W-:Y:S01]  /*2c580*/  BSSY B1, `(.L_x_1950) ;  /* 0x0000008000017945 */ /* 0x000fe20003800000 */
[----:B------:R-:W-:Y:S01]  /*2c590*/  IMAD.MOV.U32 R13, RZ, RZ, R61 ;  /* 0x000000ffff0d7224 */ /* 0x000fe200078e003d */
[----:B------:R-:W-:Y:S01]  /*2c5a0*/  MOV R11, 0x1c1f ;  /* 0x00001c1f000b7802 */ /* 0x000fe20000000f00 */
[----:B------:R-:W-:Y:S02]  /*2c5b0*/  IMAD.MOV.U32 R12, RZ, RZ, 0x1 ;  /* 0x00000001ff0c7424 */ /* 0x000fe400078e00ff */
[----:B------:R-:W-:-:S07]  /*2c5c0*/  IMAD.MOV.U32 R15, RZ, RZ, -0x1 ;  /* 0xffffffffff0f7424 */ /* 0x000fce00078e00ff */
[----:B0-----:R-:W-:Y:S05]  /*2c5d0*/  WARPSYNC.COLLECTIVE R15, `(.L_x_1951) ;  /* 0x000000000f087348 */ /* 0x001fea0003c00000 */
[----:B------:R1:W2:Y:S02]  /*2c5e0*/  SHFL.IDX P6, R14, R13, R12, R11 ;  /* 0x0000000c0d0e7389 */ /* 0x0002a400000c000b */
[----:B012---:R-:W-:Y:S01]  /*2c5f0*/  ENDCOLLECTIVE ;  /* 0x000000000000791b */ /* 0x007fe20003800000 */
.L_x_1951:
[----:B------:R-:W-:Y:S05]  /*2c600*/  BSYNC B1 ;  /* 0x0000000000017941 */ /* 0x000fea0003800000 */
.L_x_1950:
[----:B------:R-:W-:Y:S01]  /*2c610*/  IMAD.MOV.U32 R13, RZ, RZ, R3 ;  /* 0x000000ffff0d7224 */ /* 0x000fe200078e0003 */
[----:B------:R-:W-:Y:S01]  /*2c620*/  MOV R15, 0xffffffff ;  /* 0xffffffff000f7802 */ /* 0x000fe20000000f00 */
[----:B------:R-:W-:Y:S02]  /*2c630*/  IMAD.MOV.U32 R12, RZ, RZ, 0x1 ;  /* 0x00000001ff0c7424 */ /* 0x000fe400078e00ff */
[----:B------:R-:W-:Y:S02]  /*2c640*/  IMAD.MOV.U32 R11, RZ, RZ, 0x1c1f ;  /* 0x00001c1fff0b7424 */ /* 0x000fe400078e00ff */
[----:B------:R-:W-:-:S07]  /*2c650*/  IMAD.MOV.U32 R61, RZ, RZ, R14 ;  /* 0x000000ffff3d7224 */ /* 0x000fce00078e000e */
[----:B------:R-:W-:Y:S05]  /*2c660*/  WARPSYNC.COLLECTIVE R15, `(.L_x_1952) ;  /* 0x000000000f087348 */ /* 0x000fea0003c00000 */
[----:B------:R0:W1:Y:S02]  /*2c670*/  SHFL.IDX P6, R14, R13, R12, R11 ;  /* 0x0000000c0d0e7389 */ /* 0x00006400000c000b */
[----:B01----:R-:W-:Y:S01]  /*2c680*/  ENDCOLLECTIVE ;  /* 0x000000000000791b */ /* 0x003fe20003800000 */
.L_x_1952:
[----:B------:R-:W-:Y:S02]  /*2c690*/  IMAD.MOV.U32 R13, RZ, RZ, R67 ;  /* 0x000000ffff0d7224 */ /* 0x000fe400078e0043 */
[----:B------:R-:W-:-:S07]  /*2c6a0*/  IMAD.MOV.U32 R60, RZ, RZ, R14 ;  /* 0x000000ffff3c7224 */ /* 0x000fce00078e000e */
[----:B------:R-:W-:Y:S05]  /*2c6b0*/  WARPSYNC.COLLECTIVE R15, `(.L_x_1953) ;  /* 0x000000000f087348 */ /* 0x000fea0003c00000 */
[----:B------:R0:W1:Y:S02]  /*2c6c0*/  SHFL.IDX P6, R14, R13, R12, R11 ;  /* 0x0000000c0d0e7389 */ /* 0x00006400000c000b */
[----:B01----:R-:W-:Y:S01]  /*2c6d0*/  ENDCOLLECTIVE ;  /* 0x000000000000791b */ /* 0x003fe20003800000 */
.L_x_1953:
[----:B------:R-:W-:Y:S02]  /*2c6e0*/  IMAD.MOV.U32 R13, RZ, RZ, R0 ;  /* 0x000000ffff0d7224 */ /* 0x000fe400078e0000 */
[----:B------:R-:W-:-:S07]  /*2c6f0*/  IMAD.MOV.U32 R67, RZ, RZ, R14 ;  /* 0x000000ffff437224 */ /* 0x000fce00078e000e */
[----:B------:R-:W-:Y:S05]  /*2c700*/  WARPSYNC.COLLECTIVE R15, `(.L_x_1954) ;  /* 0x000000000f087348 */ /* 0x000fea0003c00000 */
[----:B------:R0:W1:Y:S02]  /*2c710*/  SHFL.IDX P6, R14, R13, R12, R11 ;  /* 0x0000000c0d0e7389 */ /* 0x00006400000c000b */
[----:B01----:R-:W-:Y:S01]  /*2c720*/  ENDCOLLECTIVE ;  /* 0x000000000000791b */ /* 0x003fe20003800000 */
.L_x_1954:
[----:B------:R-:W-:Y:S01]  /*2c730*/  IMAD.MOV.U32 R66, RZ, RZ, R14 ;  /* 0x000000ffff427224 */ /* 0x000fe200078e000e */
[----:B------:R-:W-:Y:S06]  /*2c740*/  BRA `(.L_x_1955) ;  /* 0xfffffe30008c7947 */ /* 0x000fec000383ffff */
.L_x_1628:
[----:B0-----:R0:W1:Y:S02]  /*2c750*/  SYNCS.PHASECHK.TRANS64.TRYWAIT P0, [R2+URZ+0x2a800], R61 ;  /* 0x02a8003d020075a7 */ /* 0x001064000800017f */
[----:B-1----:R-:W-:Y:S05]  /*2c760*/  @!P0 NANOSLEEP.SYNCS 0x989680 ;  /* 0x009896800000895d */ /* 0x002fea0003900000 */
[----:B------:R-:W1:Y:S02]  /*2c770*/  @!P0 SYNCS.PHASECHK.TRANS64 P0, [R2+URZ+0x2a800], R61 ;  /* 0x02a8003d020085a7 */ /* 0x000e64000800007f */
[----:B-1----:R-:W-:Y:S05]  /*2c780*/  @!P0 BRA `(.L_x_1628) ;  /* 0xfffffffc00f08947 */ /* 0x002fea000383ffff */
[----:B------:R-:W-:Y:S05]  /*2c790*/  BRA `(.L_x_1956) ;  /* 0xfffffe3400ec7947 */ /* 0x000fea000383ffff */
.L_x_1642:
[----:B-1----:R1:W2:Y:S02]  /*2c7a0*/  SYNCS.PHASECHK.TRANS64.TRYWAIT P2, [R14+URZ+0x2a830], R3 ;  /* 0x02a830030e0075a7 */ /* 0x0022a4000804017f */
[----:B--2---:R-:W-:Y:S05]  /*2c7b0*/  @!P2 NANOSLEEP.SYNCS 0x989680 ;  /* 0x009896800000a95d */ /* 0x004fea0003900000 */
[----:B------:R-:W2:Y:S02]  /*2c7c0*/  @!P2 SYNCS.PHASECHK.TRANS64 P2, [R14+URZ+0x2a830], R3 ;  /* 0x02a830030e00a5a7 */ /* 0x000ea4000804007f */
[----:B--2---:R-:W-:Y:S05]  /*2c7d0*/  @!P2 BRA `(.L_x_1642) ;  /* 0xfffffffc00f0a947 */ /* 0x004fea000383ffff */
[----:B------:R-:W-:Y:S05]  /*2c7e0*/  BRA `(.L_x_1641) ;  /* 0xfffffe5c00ac7947 */ /* 0x000fea000383ffff */
.L_x_1662:
[----:B-1----:R1:W2:Y:S02]  /*2c7f0*/  SYNCS.PHASECHK.TRANS64.TRYWAIT P2, [R205+URZ+0x2a830], R10 ;  /* 0x02a8300acd0075a7 */ /* 0x0022a4000804017f */
[----:B--2---:R-:W-:Y:S05]  /*2c800*/  @!P2 NANOSLEEP.SYNCS 0x989680 ;  /* 0x009896800000a95d */ /* 0x004fea0003900000 */
[----:B------:R-:W2:Y:S02]  /*2c810*/  @!P2 SYNCS.PHASECHK.TRANS64 P2, [R205+URZ+0x2a830], R10 ;  /* 0x02a8300acd00a5a7 */ /* 0x000ea4000804007f */
[----:B--2---:R-:W-:Y:S05]  /*2c820*/  @!P2 BRA `(.L_x_1662) ;  /* 0xfffffffc00f0a947 */ /* 0x004fea000383ffff */
[----:B------:R-:W-:Y:S05]  /*2c830*/  BRA `(.L_x_1661) ;  /* 0xfffffe9000d07947 */ /* 0x000fea000383ffff */
.L_x_1667:
[----:B-1----:R1:W2:Y:S02]  /*2c840*/  SYNCS.PHASECHK.TRANS64.TRYWAIT P2, [R20+URZ+0x2a850], R7 ;  /* 0x02a85007140075a7 */ /* 0x0022a4000804017f */
[----:B--2---:R-:W-:Y:S05]  /*2c850*/  @!P2 NANOSLEEP.SYNCS 0x989680 ;  /* 0x009896800000a95d */ /* 0x004fea0003900000 */
[----:B------:R-:W2:Y:S02]  /*2c860*/  @!P2 SYNCS.PHASECHK.TRANS64 P2, [R20+URZ+0x2a850], R7 ;  /* 0x02a850071400a5a7 */ /* 0x000ea4000804007f */
[----:B--2---:R-:W-:Y:S05]  /*2c870*/  @!P2 BRA `(.L_x_1667) ;  /* 0xfffffffc00f0a947 */ /* 0x004fea000383ffff */
[----:B------:R-:W-:Y:S05]  /*2c880*/  BRA `(.L_x_1666) ;  /* 0xfffffe9c00787947 */ /* 0x000fea000383ffff */
.L_x_1687:
[----:B-1----:R1:W2:Y:S02]  /*2c890*/  SYNCS.PHASECHK.TRANS64.TRYWAIT P2, [R4+URZ+0x2a830], R5 ;  /* 0x02a83005040075a7 */ /* 0x0022a4000804017f */
[----:B--2---:R-:W-:Y:S05]  /*2c8a0*/  @!P2 NANOSLEEP.SYNCS 0x989680 ;  /* 0x009896800000a95d */ /* 0x004fea0003900000 */
[----:B------:R-:W2:Y:S02]  /*2c8b0*/  @!P2 SYNCS.PHASECHK.TRANS64 P2, [R4+URZ+0x2a830], R5 ;  /* 0x02a830050400a5a7 */ /* 0x000ea4000804007f */
[----:B--2---:R-:W-:Y:S05]  /*2c8c0*/  @!P2 BRA `(.L_x_1687) ;  /* 0xfffffffc00f0a947 */ /* 0x004fea000383ffff */
[----:B------:R-:W-:Y:S05]  /*2c8d0*/  BRA `(.L_x_1686) ;  /* 0xfffffecc00707947 */ /* 0x000fea000383ffff */
.L_x_1692:
[----:B-1----:R1:W2:Y:S02]  /*2c8e0*/  SYNCS.PHASECHK.TRANS64.TRYWAIT P2, [R20+URZ+0x2a850], R4 ;  /* 0x02a85004140075a7 */ /* 0x0022a4000804017f */
[----:B--2---:R-:W-:Y:S05]  /*2c8f0*/  @!P2 NANOSLEEP.SYNCS 0x989680 ;  /* 0x009896800000a95d */ /* 0x004fea0003900000 */
[----:B------:R-:W2:Y:S02]  /*2c900*/  @!P2 SYNCS.PHASECHK.TRANS64 P2, [R20+URZ+0x2a850], R4 ;  /* 0x02a850041400a5a7 */ /* 0x000ea4000804007f */
[----:B--2---:R-:W-:Y:S05]  /*2c910*/  @!P2 BRA `(.L_x_1692) ;  /* 0xfffffffc00f0a947 */ /* 0x004fea000383ffff */
[----:B------:R-:W-:Y:S05]  /*2c920*/  BRA `(.L_x_1691) ;  /* 0xfffffed800187947 */ /* 0x000fea000383ffff */
.L_x_1700:
[----:B-1----:R1:W2:Y:S02]  /*2c930*/  SYNCS.PHASECHK.TRANS64.TRYWAIT P2, [R4+URZ+0x2a830], R5 ;  /* 0x02a83005040075a7 */ /* 0x0022a4000804017f */
[----:B--2---:R-:W-:Y:S05]  /*2c940*/  @!P2 NANOSLEEP.SYNCS 0x989680 ;  /* 0x009896800000a95d */ /* 0x004fea0003900000 */
[----:B------:R-:W2:Y:S02]  /*2c950*/  @!P2 SYNCS.PHASECHK.TRANS64 P2, [R4+URZ+0x2a830], R5 ;  /* 0x02a830050400a5a7 */ /* 0x000ea4000804007f */
[----:B--2---:R-:W-:Y:S05]  /*2c960*/  @!P2 BRA `(.L_x_1700) ;  /* 0xfffffffc00f0a947 */ /* 0x004fea000383ffff */
[----:B------:R-:W-:Y:S05]  /*2c970*/  BRA `(.L_x_1699) ;  /* 0xfffffef000987947 */ /* 0x000fea000383ffff */
.L_x_1705:
[----:B-1----:R1:W2:Y:S02]  /*2c980*/  SYNCS.PHASECHK.TRANS64.TRYWAIT P2, [R14+URZ+0x2a850], R4 ;  /* 0x02a850040e0075a7 */ /* 0x0022a4000804017f */
[----:B--2---:R-:W-:Y:S05]  /*2c990*/  @!P2 NANOSLEEP.SYNCS 0x989680 ;  /* 0x009896800000a95d */ /* 0x004fea0003900000 */
[----:B------:R-:W2:Y:S02]  /*2c9a0*/  @!P2 SYNCS.PHASECHK.TRANS64 P2, [R14+URZ+0x2a850], R4 ;  /* 0x02a850040e00a5a7 */ /* 0x000ea4000804007f */
[----:B--2---:R-:W-:Y:S05]  /*2c9b0*/  @!P2 BRA `(.L_x_1705) ;  /* 0xfffffffc00f0a947 */ /* 0x004fea000383ffff */
[----:B------:R-:W-:Y:S05]  /*2c9c0*/  BRA `(.L_x_1704) ;  /* 0xfffffefc00407947 */ /* 0x000fea000383ffff */
.L_x_1719:
[----:B-1----:R1:W2:Y:S02]  /*2c9d0*/  SYNCS.PHASECHK.TRANS64.TRYWAIT P0, [R13+URZ+0x2a850], R6 ;  /* 0x02a850060d0075a7 */ /* 0x0022a4000800017f */
[----:B--2---:R-:W-:Y:S05]  /*2c9e0*/  @!P0 NANOSLEEP.SYNCS 0x989680 ;  /* 0x009896800000895d */ /* 0x004fea0003900000 */
[----:B------:R-:W2:Y:S02]  /*2c9f0*/  @!P0 SYNCS.PHASECHK.TRANS64 P0, [R13+URZ+0x2a850], R6 ;  /* 0x02a850060d0085a7 */ /* 0x000ea4000800007f */
[----:B--2---:R-:W-:Y:S05]  /*2ca00*/  @!P0 BRA `(.L_x_1719) ;  /* 0xfffffffc00f08947 */ /* 0x004fea000383ffff */
[----:B------:R-:W-:Y:S05]  /*2ca10*/  BRA `(.L_x_1718) ;  /* 0xffffff2c00547947 */ /* 0x000fea000383ffff */
.L_x_1768:
[----:B------:R-:W1:Y:S01]  /*2ca20*/  S2R R6, SR_TID.X ;  /* 0x0000000000067919 */ /* 0x000e620000002100 */
[----:B------:R-:W-:Y:S01]  /*2ca30*/  BSSY B1, `(.L_x_1957) ;  /* 0x000000a000017945 */ /* 0x000fe20003800000 */
[----:B------:R-:W-:Y:S02]  /*2ca40*/  IMAD.MOV.U32 R12, RZ, RZ, RZ ;  /* 0x000000ffff0c7224 */ /* 0x000fe400078e00ff */
[----:B------:R-:W-:Y:S02]  /*2ca50*/  IMAD.MOV.U32 R11, RZ, RZ, 0x1f ;  /* 0x0000001fff0b7424 */ /* 0x000fe400078e00ff */
[----:B0-----:R-:W-:Y:S01]  /*2ca60*/  IMAD.MOV.U32 R15, RZ, RZ, -0x1 ;  /* 0xffffffffff0f7424 */ /* 0x001fe200078e00ff */
[----:B-1----:R-:W-:-:S04]  /*2ca70*/  SHF.R.U32.HI R6, RZ, 0x5, R6 ;  /* 0x00000005ff067819 */ /* 0x002fc80000011606 */
[----:B------:R-:W-:-:S04]  /*2ca80*/  LOP3.LUT R6, R6, 0x3, RZ, 0xc0, !PT ;  /* 0x0000000306067812 */ /* 0x000fc800078ec0ff */
[----:B------:R-:W-:-:S07]  /*2ca90*/  MOV R13, R6 ;  /* 0x00000006000d7202 */ /* 0x000fce0000000f00 */
[----:B------:R-:W-:Y:S05]  /*2caa0*/  WARPSYNC.COLLECTIVE R15, `(.L_x_1958) ;  /* 0x000000000f087348 */ /* 0x000fea0003c00000 */
[----:B------:R0:W1:Y:S02]  /*2cab0*/  SHFL.IDX P6, R14, R13, R12, R11 ;  /* 0x0000000c0d0e7389 */ /* 0x00006400000c000b */
[----:B01----:R-:W-:Y:S01]  /*2cac0*/  ENDCOLLECTIVE ;  /* 0x000000000000791b */ /* 0x003fe20003800000 */
.L_x_1958:
[----:B------:R-:W-:Y:S05]  /*2cad0*/  BSYNC B1 ;  /* 0x0000000000017941 */ /* 0x000fea0003800000 */
.L_x_1957:
[----:B------:R-:W-:Y:S05]  /*2cae0*/  BRA `(.L_x_1959) ;  /* 0xffffff8000e87947 */ /* 0x000fea000383ffff */
.L_x_1770:
[----:B------:R-:W-:Y:S01]  /*2caf0*/  BSSY B1, `(.L_x_1960) ;  /* 0x0000006000017945 */ /* 0x000fe20003800000 */
[----:B0-----:R-:W-:-:S07]  /*2cb00*/  IMAD.MOV.U32 R15, RZ, RZ, -0x1 ;  /* 0xffffffffff0f7424 */ /* 0x001fce00078e00ff */
[----:B-1----:R-:W-:Y:S05]  /*2cb10*/  WARPSYNC.COLLECTIVE R15, `(.L_x_1961) ;  /* 0x000000000f0c7348 */ /* 0x002fea0003c00000 */
[----:B------:R-:W-:Y:S02]  /*2cb20*/  ELECT P6, UR62, PT ;  /* 0x00000000003e782f */ /* 0x000fe400038c0000 */
[----:B------:R-:W-:Y:S01]  /*2cb30*/  MOV R14, UR62 ;  /* 0x0000003e000e7c02 */ /* 0x000fe20008000f00 */
[----:B-1----:R-:W-:Y:S10]  /*2cb40*/  ENDCOLLECTIVE ;  /* 0x000000000000791b */ /* 0x002ff40003800000 */
.L_x_1961:
[----:B------:R-:W-:Y:S05]  /*2cb50*/  BSYNC B1 ;  /* 0x0000000000017941 */ /* 0x000fea0003800000 */
.L_x_1960:
[----:B------:R-:W-:Y:S01]  /*2cb60*/  PLOP3.LUT P2, PT, P6, PT, PT, 0x80, 0x0 ;  /* 0x000000000000781c */ /* 0x000fe2000374f070 */
[----:B------:R-:W-:-:S12]  /*2cb70*/  BRA `(.L_x_1769) ;  /* 0xffffff8000dc7947 */ /* 0x000fd8000383ffff */
.L_x_1772:
[----:B-1----:R1:W2:Y:S02]  /*2cb80*/  SYNCS.PHASECHK.TRANS64.TRYWAIT P0, [R19+URZ+0x2a820], R4 ;  /* 0x02a82004130075a7 */ /* 0x0022a4000800017f */
[----:B--2---:R-:W-:Y:S05]  /*2cb90*/  @!P0 NANOSLEEP.SYNCS 0x989680 ;  /* 0x009896800000895d */ /* 0x004fea0003900000 */
[----:B------:R-:W2:Y:S02]  /*2cba0*/  @!P0 SYNCS.PHASECHK.TRANS64 P0, [R19+URZ+0x2a820], R4 ;  /* 0x02a82004130085a7 */ /* 0x000ea4000800007f */
[----:B--2---:R-:W-:Y:S05]  /*2cbb0*/  @!P0 BRA `(.L_x_1772) ;  /* 0xfffffffc00f08947 */ /* 0x004fea000383ffff */
[----:B------:R-:W-:Y:S05]  /*2cbc0*/  BRA `(.L_x_1962) ;  /* 0xffffff8000ec7947 */ /* 0x000fea000383ffff */
.L_x_1776:
[----:B--2---:R2:W3:Y:S02]  /*2cbd0*/  SYNCS.PHASECHK.TRANS64.TRYWAIT P0, [R6+URZ+0x2a8a0], R10 ;  /* 0x02a8a00a060075a7 */ /* 0x0044e4000800017f */
[----:B---3--:R-:W-:Y:S05]  /*2cbe0*/  @!P0 NANOSLEEP.SYNCS 0x989680 ;  /* 0x009896800000895d */ /* 0x008fea0003900000 */
[----:B------:R-:W3:Y:S02]  /*2cbf0*/  @!P0 SYNCS.PHASECHK.TRANS64 P0, [R6+URZ+0x2a8a0], R10 ;  /* 0x02a8a00a060085a7 */ /* 0x000ee4000800007f */
[----:B---3--:R-:W-:Y:S05]  /*2cc00*/  @!P0 BRA `(.L_x_1776) ;  /* 0xfffffffc00f08947 */ /* 0x008fea000383ffff */
[----:B------:R-:W-:Y:S05]  /*2cc10*/  BRA `(.L_x_1963) ;  /* 0xffffff84000c7947 */ /* 0x000fea000383ffff */
.L_x_1783:
[----:B-1----:R1:W3:Y:S02]  /*2cc20*/  SYNCS.PHASECHK.TRANS64.TRYWAIT P0, [R6+URZ+0x2a8c0], R10 ;  /* 0x02a8c00a060075a7 */ /* 0x0022e4000800017f */
[----:B---3--:R-:W-:Y:S05]  /*2cc30*/  @!P0 NANOSLEEP.SYNCS 0x989680 ;  /* 0x009896800000895d */ /* 0x008fea0003900000 */
[----:B------:R-:W3:Y:S02]  /*2cc40*/  @!P0 SYNCS.PHASECHK.TRANS64 P0, [R6+URZ+0x2a8c0], R10 ;  /* 0x02a8c00a060085a7 */ /* 0x000ee4000800007f */
[----:B---3--:R-:W-:Y:S05]  /*2cc50*/  @!P0 BRA `(.L_x_1783) ;  /* 0xfffffffc00f08947 */ /* 0x008fea000383ffff */
[----:B------:R-:W-:Y:S05]  /*2cc60*/  BRA `(.L_x_1964) ;  /* 0xffffff8800007947 */ /* 0x000fea000383ffff */
.L_x_1791:
[----:B-1----:R1:W2:Y:S02]  /*2cc70*/  SYNCS.PHASECHK.TRANS64.TRYWAIT P0, [R8+URZ+0x2a8a0], R7 ;  /* 0x02a8a007080075a7 */ /* 0x0022a4000800017f */
[----:B--2---:R-:W-:Y:S05]  /*2cc80*/  @!P0 NANOSLEEP.SYNCS 0x989680 ;  /* 0x009896800000895d */ /* 0x004fea0003900000 */
[----:B------:R-:W2:Y:S02]  /*2cc90*/  @!P0 SYNCS.PHASECHK.TRANS64 P0, [R8+URZ+0x2a8a0], R7 ;  /* 0x02a8a007080085a7 */ /* 0x000ea4000800007f */
[----:B--2---:R-:W-:Y:S05]  /*2cca0*/  @!P0 BRA `(.L_x_1791) ;  /* 0xfffffffc00f08947 */ /* 0x004fea000383ffff */
[----:B------:R-:W-:Y:S05]  /*2ccb0*/  BRA `(.L_x_1965) ;  /* 0xffffff8c00107947 */ /* 0x000fea000383ffff */
.L_x_1798:
[----:B--2---:R2:W3:Y:S02]  /*2ccc0*/  SYNCS.PHASECHK.TRANS64.TRYWAIT P0, [R8+URZ+0x2a8c0], R7 ;  /* 0x02a8c007080075a7 */ /* 0x0044e4000800017f */
[----:B---3--:R-:W-:Y:S05]  /*2ccd0*/  @!P0 NANOSLEEP.SYNCS 0x989680 ;  /* 0x009896800000895d */ /* 0x008fea0003900000 */
[----:B------:R-:W3:Y:S02]  /*2cce0*/  @!P0 SYNCS.PHASECHK.TRANS64 P0, [R8+URZ+0x2a8c0], R7 ;  /* 0x02a8c007080085a7 */ /* 0x000ee4000800007f */
[----:B---3--:R-:W-:Y:S05]  /*2ccf0*/  @!P0 BRA `(.L_x_1798) ;  /* 0xfffffffc00f08947 */ /* 0x008fea000383ffff */
[----:B------:R-:W-:Y:S05]  /*2cd00*/  BRA `(.L_x_1966) ;  /* 0xffffff9000007947 */ /* 0x000fea000383ffff */
.L_x_1822:
[----:B------:R-:W2:Y:S01]  /*2cd10*/  S2R R4, SR_TID.X ;  /* 0x0000000000047919 */ /* 0x000ea20000002100 */
[----:B------:R-:W-:Y:S01]  /*2cd20*/  BSSY B0, `(.L_x_1967) ;  /* 0x000000a000007945 */ /* 0x000fe20003800000 */
[----:B------:R-:W-:Y:S01]  /*2cd30*/  MOV R12, RZ ;  /* 0x000000ff000c7202 */ /* 0x000fe20000000f00 */
[----:B------:R-:W-:Y:S02]  /*2cd40*/  IMAD.MOV.U32 R11, RZ, RZ, 0x1f ;  /* 0x0000001fff0b7424 */ /* 0x000fe400078e00ff */
[----:B0-----:R-:W-:Y:S01]  /*2cd50*/  IMAD.MOV.U32 R15, RZ, RZ, -0x1 ;  /* 0xffffffffff0f7424 */ /* 0x001fe200078e00ff */
[----:B--2---:R-:W-:-:S04]  /*2cd60*/  SHF.R.U32.HI R4, RZ, 0x5, R4 ;  /* 0x00000005ff047819 */ /* 0x004fc80000011604 */
[----:B------:R-:W-:-:S05]  /*2cd70*/  LOP3.LUT R4, R4, 0x3, RZ, 0xc0, !PT ;  /* 0x0000000304047812 */ /* 0x000fca00078ec0ff */
[----:B------:R-:W-:-:S07]  /*2cd80*/  IMAD.MOV.U32 R13, RZ, RZ, R4 ;  /* 0x000000ffff0d7224 */ /* 0x000fce00078e0004 */
[----:B-1----:R-:W-:Y:S05]  /*2cd90*/  WARPSYNC.COLLECTIVE R15, `(.L_x_1968) ;  /* 0x000000000f087348 */ /* 0x002fea0003c00000 */
[----:B------:R0:W2:Y:S02]  /*2cda0*/  SHFL.IDX P6, R14, R13, R12, R11 ;  /* 0x0000000c0d0e7389 */ /* 0x0000a400000c000b */
[----:B012---:R-:W-:Y:S01]  /*2cdb0*/  ENDCOLLECTIVE ;  /* 0x000000000000791b */ /* 0x007fe20003800000 */
.L_x_1968:
[----:B------:R-:W-:Y:S05]  /*2cdc0*/  BSYNC B0 ;  /* 0x0000000000007941 */ /* 0x000fea0003800000 */
.L_x_1967:
[----:B------:R-:W-:Y:S05]  /*2cdd0*/  BRA `(.L_x_1969) ;  /* 0xffffffa000147947 */ /* 0x000fea000383ffff */
.L_x_1824:
[----:B------:R-:W-:Y:S01]  /*2cde0*/  BSSY B0, `(.L_x_1970) ;  /* 0x0000006000007945 */ /* 0x000fe20003800000 */
[----:B0-----:R-:W-:-:S07]  /*2cdf0*/  IMAD.MOV.U32 R15, RZ, RZ, -0x1 ;  /* 0xffffffffff0f7424 */ /* 0x001fce00078e00ff */
[----:B-12---:R-:W-:Y:S05]  /*2ce00*/  WARPSYNC.COLLECTIVE R15, `(.L_x_1971) ;  /* 0x000000000f0c7348 */ /* 0x006fea0003c00000 */
[----:B------:R-:W-:Y:S02]  /*2ce10*/  ELECT P6, UR62, PT ;  /* 0x00000000003e782f */ /* 0x000fe400038c0000 */
[----:B------:R-:W-:Y:S01]  /*2ce20*/  MOV R14, UR62 ;  /* 0x0000003e000e7c02 */ /* 0x000fe20008000f00 */
[----:B-12---:R-:W-:Y:S10]  /*2ce30*/  ENDCOLLECTIVE ;  /* 0x000000000000791b */ /* 0x006ff40003800000 */
.L_x_1971:
[----:B------:R-:W-:Y:S05]  /*2ce40*/  BSYNC B0 ;  /* 0x0000000000007941 */ /* 0x000fea0003800000 */
.L_x_1970:
[----:B------:R-:W-:Y:S05]  /*2ce50*/  BRA `(.L_x_1972) ;  /* 0xffffffa000187947 */ /* 0x000fea000383ffff */
.L_x_1826:
[----:B---3--:R3:W4:Y:S02]  /*2ce60*/  SYNCS.PHASECHK.TRANS64.TRYWAIT P0, [R0+URZ+0x2a840], R2 ;  /* 0x02a84002000075a7 */ /* 0x008724000800017f */
[----:B----4-:R-:W-:Y:S05]  /*2ce70*/  @!P0 NANOSLEEP.SYNCS 0x989680 ;  /* 0x009896800000895d */ /* 0x010fea0003900000 */
[----:B------:R-:W4:Y:S02]  /*2ce80*/  @!P0 SYNCS.PHASECHK.TRANS64 P0, [R0+URZ+0x2a840], R2 ;  /* 0x02a84002000085a7 */ /* 0x000f24000800007f */
[----:B----4-:R-:W-:Y:S05]  /*2ce90*/  @!P0 BRA `(.L_x_1826) ;  /* 0xfffffffc00f08947 */ /* 0x010fea000383ffff */
[----:B------:R-:W-:Y:S05]  /*2cea0*/  BRA `(.L_x_1973) ;  /* 0xffffffa0007c7947 */ /* 0x000fea000383ffff */
.L_x_1830:
[----:B------:R0:W5:Y:S01]  /*2ceb0*/  LDL.LU R9, [R1+0x38] ;  /* 0x0000380001097983 */ /* 0x0001620000300800 */
[----:B------:R-:W-:Y:S01]  /*2cec0*/  IMAD.MOV.U32 R5, RZ, RZ, R11 ;  /* 0x000000ffff057224 */ /* 0x000fe200078e000b */
[----:B------:R-:W-:Y:S01]  /*2ced0*/  MOV R12, RZ ;  /* 0x000000ff000c7202 */ /* 0x000fe20000000f00 */
[----:B------:R-:W-:Y:S02]  /*2cee0*/  IMAD.MOV.U32 R13, RZ, RZ, R3 ;  /* 0x000000ffff0d7224 */ /* 0x000fe400078e0003 */
[----:B------:R-:W-:Y:S02]  /*2cef0*/  IMAD.MOV.U32 R11, RZ, RZ, 0x181f ;  /* 0x0000181fff0b7424 */ /* 0x000fe400078e00ff */
[----:B------:R-:W-:-:S07]  /*2cf00*/  IMAD.MOV.U32 R15, RZ, RZ, -0x1 ;  /* 0xffffffffff0f7424 */ /* 0x000fce00078e00ff */
[----:B0----5:R-:W-:Y:S05]  /*2cf10*/  WARPSYNC.COLLECTIVE R15, `(.L_x_1974) ;  /* 0x000000000f087348 */ /* 0x021fea0003c00000 */
[----:B------:R1:W2:Y:S02]  /*2cf20*/  SHFL.IDX P6, R14, R13, R12, R11 ;  /* 0x0000000c0d0e7389 */ /* 0x0002a400000c000b */
[----:B012--5:R-:W-:Y:S01]  /*2cf30*/  ENDCOLLECTIVE ;  /* 0x000000000000791b */ /* 0x027fe20003800000 */
.L_x_1974:
[----:B------:R-:W-:Y:S02]  /*2cf40*/  IMAD.MOV.U32 R13, RZ, RZ, R4 ;  /* 0x000000ffff0d7224 */ /* 0x000fe400078e0004 */
[----:B------:R-:W-:-:S07]  /*2cf50*/  IMAD.MOV.U32 R6, RZ, RZ, R14 ;  /* 0x000000ffff067224 */ /* 0x000fce00078e000e */
[----:B------:R-:W-:Y:S05]  /*2cf60*/  WARPSYNC.COLLECTIVE R15, `(.L_x_1975) ;  /* 0x000000000f087348 */ /* 0x000fea0003c00000 */
[----:B------:R0:W1:Y:S02]  /*2cf70*/  SHFL.IDX P6, R14, R13, R12, R11 ;  /* 0x0000000c0d0e7389 */ /* 0x00006400000c000b */
[----:B01----:R-:W-:Y:S01]  /*2cf80*/  ENDCOLLECTIVE ;  /* 0x000000000000791b */ /* 0x003fe20003800000 */
.L_x_1975:
[----:B------:R-:W-:Y:S01]  /*2cf90*/  IADD3 R0, R10, R5, RZ ;  /* 0x000000050a007210 */ /* 0x000fe20007ffe0ff */
[----:B------:R-:W-:Y:S02]  /*2cfa0*/  IMAD R2, R9, R7, RZ ;  /* 0x0000000709027224 */ /* 0x000fe400078e02ff */
[----:B------:R0:W5:Y:S01]  /*2cfb0*/  LDL R9, [R1+0x2c] ;  /* 0x00002c0001097983 */ /* 0x0001620000100800 */
[----:B------:R-:W-:Y:S02]  /*2cfc0*/  IMAD.MOV.U32 R7, RZ, RZ, R14 ;  /* 0x000000ffff077224 */ /* 0x000fe400078e000e */
[C---:B------:R-:W-:Y:S01]  /*2cfd0*/  ISETP.GE.AND P2, PT, R0.reuse, R2, PT ;  /* 0x000000020000720c */ /* 0x040fe20003f46270 */
[----:B------:R-:W-:Y:S02]  /*2cfe0*/  IMAD.MOV.U32 R13, RZ, RZ, R3 ;  /* 0x000000ffff0d7224 */ /* 0x000fe400078e0003 */
[----:B------:R-:W-:Y:S02]  /*2cff0*/  IMAD.MOV.U32 R12, RZ, RZ, 0x1 ;  /* 0x00000001ff0c7424 */ /* 0x000fe400078e00ff */
[----:B0-----:R-:W-:-:S08]  /*2d000*/  VIADD R5, R0, 0x10 ;  /* 0x0000001000057836 */ /* 0x001fd00000000000 */
[----:B-----5:R-:W-:Y:S05]  /*2d010*/  WARPSYNC.COLLECTIVE R15, `(.L_x_1976) ;  /* 0x000000000f087348 */ /* 0x020fea0003c00000 */
[----:B------:R0:W1:Y:S02]  /*2d020*/  SHFL.IDX P6, R14, R13, R12, R11 ;  /* 0x0000000c0d0e7389 */ /* 0x00006400000c000b */
[----:B01---5:R-:W-:Y:S01]  /*2d030*/  ENDCOLLECTIVE ;  /* 0x000000000000791b */ /* 0x023fe20003800000 */
.L_x_1976:
[----:B------:R-:W-:-:S05]  /*2d040*/  @!P2 LEA R7, P4, R8, R7, 0x1 ;  /* 0x000000070807a211 */ /* 0x000fca00078808ff */
[----:B------:R-:W-:Y:S01]  /*2d050*/  @!P2 IMAD.X R6, RZ, RZ, R6, P4 ;  /* 0x000000ffff06a224 */ /* 0x000fe200020e0606 */
[----:B------:R-:W-:-:S04]  /*2d060*/  MOV R13, R4 ;  /* 0x00000004000d7202 */ /* 0x000fc80000000f00 */
        /* <DEDUP_REMOVED lines=14> */
.L_x_1977:
[----:B------:R-:W-:Y:S01]  /*2d150*/  MOV R13, R3 ;  /* 0x00000003000d7202 */ /* 0x000fe20000000f00 */
[----:B------:R-:W-:Y:S02]  /*2d160*/  IMAD.MOV.U32 R12, RZ, RZ, 0x2 ;  /* 0x00000002ff0c7424 */ /* 0x000fe400078e00ff */
[----:B------:R-:W-:-:S07]  /*2d170*/  IMAD.MOV.U32 R5, RZ, RZ, R14 ;  /* 0x000000ffff057224 */ /* 0x000fce00078e000e */
[----:B------:R-:W-:Y:S05]  /*2d180*/  WARPSYNC.COLLECTIVE R15, `(.L_x_1978) ;  /* 0x000000000f087348 */ /* 0x000fea0003c00000 */
[----:B------:R0:W1:Y:S02]  /*2d190*/  SHFL.IDX P6, R14, R13, R12, R11 ;  /* 0x0000000c0d0e7389 */ /* 0x00006400000c000b */
[----:B01----:R-:W-:Y:S01]  /*2d1a0*/  ENDCOLLECTIVE ;  /* 0x000000000000791b */ /* 0x003fe20003800000 */
.L_x_1978:
        /* <DEDUP_REMOVED lines=17> */
.L_x_1979:
[----:B------:R-:W-:Y:S02]  /*2d2c0*/  IMAD.MOV.U32 R13, RZ, RZ, R3 ;  /* 0x000000ffff0d7224 */ /* 0x000fe400078e0003 */
[----:B------:R-:W-:Y:S02]  /*2d2d0*/  IMAD.MOV.U32 R12, RZ, RZ, 0x3 ;  /* 0x00000003ff0c7424 */ /* 0x000fe400078e00ff */
[----:B------:R-:W-:-:S07]  /*2d2e0*/  IMAD.MOV.U32 R5, RZ, RZ, R14 ;  /* 0x000000ffff057224 */ /* 0x000fce00078e000e */
[----:B------:R-:W-:Y:S05]  /*2d2f0*/  WARPSYNC.COLLECTIVE R15, `(.L_x_1980) ;  /* 0x000000000f087348 */ /* 0x000fea0003c00000 */
[----:B------:R0:W1:Y:S02]  /*2d300*/  SHFL.IDX P6, R14, R13, R12, R11 ;  /* 0x0000000c0d0e7389 */ /* 0x00006400000c000b */
[----:B01----:R-:W-:Y:S01]  /*2d310*/  ENDCOLLECTIVE ;  /* 0x000000000000791b */ /* 0x003fe20003800000 */
.L_x_1980:
[----:B------:R-:W-:-:S05]  /*2d320*/  @!P2 LEA R5, P4, R8, R5, 0x1 ;  /* 0x000000050805a211 */ /* 0x000fca00078808ff */
[----:B------:R-:W-:-:S05]  /*2d330*/  @!P2 IMAD.X R6, RZ, RZ, R6, P4 ;  /* 0x000000ffff06a224 */ /* 0x000fca00020e0606 */
[----:B------:R-:W-:Y:S01]  /*2d340*/  @!P2 MOV R7, R6 ;  /* 0x000000060007a202 */ /* 0x000fe20000000f00 */
[----:B------:R-:W-:Y:S01]  /*2d350*/  @!P2 IMAD.MOV.U32 R6, RZ, RZ, R5 ;  /* 0x000000ffff06a224 */ /* 0x000fe200078e0005 */
[----:B------:R-:W-:Y:S01]  /*2d360*/  MOV R13, R4 ;  /* 0x00000004000d7202 */ /* 0x000fe20000000f00 */
[----:B------:R-:W-:-:S03]  /*2d370*/  VIADD R5, R0, 0x30 ;  /* 0x0000003000057836 */ /* 0x000fc60000000000 */
        /* <DEDUP_REMOVED lines=11> */
.L_x_1981:
[----:B------:R-:W-:Y:S01]  /*2d430*/  MOV R13, R3 ;  /* 0x00000003000d7202 */ /* 0x000fe20000000f00 */
[----:B------:R-:W-:Y:S02]  /*2d440*/  IMAD.MOV.U32 R12, RZ, RZ, 0x4 ;  /* 0x00000004ff0c7424 */ /* 0x000fe400078e00ff */
[----:B------:R-:W-:-:S07]  /*2d450*/  IMAD.MOV.U32 R5, RZ, RZ, R14 ;  /* 0x000000ffff057224 */ /* 0x000fce00078e000e */
[----:B------:R-:W-:Y:S05]  /*2d460*/  WARPSYNC.COLLECTIVE R15, `(.L_x_1982) ;  /* 0x000000000f087348 */ /* 0x000fea0003c00000 */
[----:B------:R0:W1:Y:S02]  /*2d470*/  SHFL.IDX P6, R14, R13, R12, R11 ;  /* 0x0000000c0d0e7389 */ /* 0x00006400000c000b */
[----:B01----:R-:W-:Y:S01]  /*2d480*/  ENDCOLLECTIVE ;  /* 0x000000000000791b */ /* 0x003fe20003800000 */
.L_x_1982:
        /* <DEDUP_REMOVED lines=17> */
.L_x_1983:
[----:B------:R-:W-:Y:S02]  /*2d5a0*/  IMAD.MOV.U32 R13, RZ, RZ, R3 ;  /* 0x000000ffff0d7224 */ /* 0x000fe400078e0003 */
[----:B------:R-:W-:Y:S02]  /*2d5b0*/  IMAD.MOV.U32 R12, RZ, RZ, 0x5 ;  /* 0x00000005ff0c7424 */ /* 0x000fe400078e00ff */
[----:B------:R-:W-:-:S07]  /*2d5c0*/  IMAD.MOV.U32 R5, RZ, RZ, R14 ;  /* 0x000000ffff057224 */ /* 0x000fce00078e000e */
[----:B------:R-:W-:Y:S05]  /*2d5d0*/  WARPSYNC.COLLECTIVE R15, `(.L_x_1984) ;  /* 0x000000000f087348 */ /* 0x000fea0003c00000 */
[----:B------:R0:W1:Y:S02]  /*2d5e0*/  SHFL.IDX P6, R14, R13, R12, R11 ;  /* 0x0000000c0d0e7389 */ /* 0x00006400000c000b */
[----:B01----:R-:W-:Y:S01]  /*2d5f0*/  ENDCOLLECTIVE ;  /* 0x000000000000791b */ /* 0x003fe20003800000 */
.L_x_1984:
        /* <DEDUP_REMOVED lines=17> */
.L_x_1985:
[----:B------:R-:W-:Y:S01]  /*2d710*/  MOV R13, R3 ;  /* 0x00000003000d7202 */ /* 0x000fe20000000f00 */
[----:B------:R-:W-:Y:S02]  /*2d720*/  IMAD.MOV.U32 R12, RZ, RZ, 0x6 ;  /* 0x00000006ff0c7424 */ /* 0x000fe400078e00ff */
[----:B------:R-:W-:-:S07]  /*2d730*/  IMAD.MOV.U32 R5, RZ, RZ, R14 ;  /* 0x000000ffff057224 */ /* 0x000fce00078e000e */
[----:B------:R-:W-:Y:S05]  /*2d740*/  WARPSYNC.COLLECTIVE R15, `(.L_x_1986) ;  /* 0x000000000f087348 */ /* 0x000fea0003c00000 */
[----:B------:R0:W1:Y:S02]  /*2d750*/  SHFL.IDX P6, R14, R13, R12, R11 ;  /* 0x0000000c0d0e7389 */ /* 0x00006400000c000b */
[----:B01----:R-:W-:Y:S01]  /*2d760*/  ENDCOLLECTIVE ;  /* 0x000000000000791b */ /* 0x003fe20003800000 */
.L_x_1986:
        /* <DEDUP_REMOVED lines=17> */
.L_x_1987:
[----:B------:R-:W-:Y:S02]  /*2d880*/  IMAD.MOV.U32 R13, RZ, RZ, R3 ;  /* 0x000000ffff0d7224 */ /* 0x000fe400078e0003 */
[----:B------:R-:W-:Y:S02]  /*2d890*/  IMAD.MOV.U32 R12, RZ, RZ, 0x7 ;  /* 0x00000007ff0c7424 */ /* 0x000fe400078e00ff */
[----:B------:R-:W-:-:S07]  /*2d8a0*/  IMAD.MOV.U32 R5, RZ, RZ, R14 ;  /* 0x000000ffff057224 */ /* 0x000fce00078e000e */
[----:B------:R-:W-:Y:S05]  /*2d8b0*/  WARPSYNC.COLLECTIVE R15, `(.L_x_1988) ;  /* 0x000000000f087348 */ /* 0x000fea0003c00000 */
[----:B------:R0:W1:Y:S02]  /*2d8c0*/  SHFL.IDX P6, R14, R13, R12, R11 ;  /* 0x0000000c0d0e7389 */ /* 0x00006400000c000b */
[----:B01----:R-:W-:Y:S01]  /*2d8d0*/  ENDCOLLECTIVE ;  /* 0x000000000000791b */ /* 0x003fe20003800000 */
.L_x_1988:
[----:B------:R-:W-:-:S05]  /*2d8e0*/  @!P2 LEA R5, P4, R8, R5, 0x1 ;  /* 0x000000050805a211 */ /* 0x000fca00078808ff */
[----:B------:R-:W-:-:S05]  /*2d8f0*/  @!P2 IMAD.X R6, RZ, RZ, R6, P4 ;  /* 0x000000ffff06a224 */ /* 0x000fca00020e0606 */
[----:B------:R-:W-:Y:S01]  /*2d900*/  @!P2 MOV R7, R6 ;  /* 0x000000060007a202 */ /* 0x000fe20000000f00 */
        /* <DEDUP_REMOVED lines=11> */
.L_x_1989:
[----:B------:R-:W-:Y:S01]  /*2d9c0*/  @!PT LDS RZ, [RZ] ;  /* 0x00000000fffff984 */ /* 0x000fe20000000800 */
[----:B------:R-:W-:Y:S01]  /*2d9d0*/  @!PT LDS RZ, [RZ] ;  /* 0x00000000fffff984 */ /* 0x000fe20000000800 */
[----:B------:R-:W-:Y:S01]  /*2d9e0*/  @!PT LDS RZ, [RZ] ;  /* 0x00000000fffff984 */ /* 0x000fe20000000800 */
[----:B------:R0:W-:Y:S01]  /*2d9f0*/  @!P2 LDGSTS.E.BYPASS.LTC128B.128 [R9+0x17400], desc[UR46][R6.64+0x100], !P1 ;  /* 0x174001000609afae */ /* 0x0001e2000c901d6e */
[----:B------:R-:W-:Y:S01]  /*2da00*/  MOV R3, R14 ;  /* 0x0000000e00037202 */ /* 0x000fe20000000f00 */
[----:B------:R-:W-:Y:S06]  /*2da10*/  BRA `(.L_x_1990) ;  /* 0xffffffa4002c7947 */ /* 0x000fec000383ffff */
.L_x_1835:
[----:B----4-:R4:W0:Y:S02]  /*2da20*/  SYNCS.PHASECHK.TRANS64.TRYWAIT P0, [R19+URZ+0x2a820], R0 ;  /* 0x02a82000130075a7 */ /* 0x010824000800017f */
[----:B0-----:R-:W-:Y:S05]  /*2da30*/  @!P0 NANOSLEEP.SYNCS 0x989680 ;  /* 0x009896800000895d */ /* 0x001fea0003900000 */
[----:B------:R-:W0:Y:S02]  /*2da40*/  @!P0 SYNCS.PHASECHK.TRANS64 P0, [R19+URZ+0x2a820], R0 ;  /* 0x02a82000130085a7 */ /* 0x000e24000800007f */
[----:B0-----:R-:W-:Y:S05]  /*2da50*/  @!P0 BRA `(.L_x_1835) ;  /* 0xfffffffc00f08947 */ /* 0x001fea000383ffff */
[----:B------:R-:W-:Y:S05]  /*2da60*/  BRA `(.L_x_1991) ;  /* 0xffffffa400a07947 */ /* 0x000fea000383ffff */
.L_x_1844:
[----:B-1----:R1:W2:Y:S02]  /*2da70*/  SYNCS.PHASECHK.TRANS64.TRYWAIT P0, [R3+URZ+0x2a840], R2 ;  /* 0x02a84002030075a7 */ /* 0x0022a4000800017f */
[----:B--2---:R-:W-:Y:S05]  /*2da80*/  @!P0 NANOSLEEP.SYNCS 0x989680 ;  /* 0x009896800000895d */ /* 0x004fea0003900000 */
[----:B------:R-:W2:Y:S02]  /*2da90*/  @!P0 SYNCS.PHASECHK.TRANS64 P0, [R3+URZ+0x2a840], R2 ;  /* 0x02a84002030085a7 */ /* 0x000ea4000800007f */
[----:B--2---:R-:W-:Y:S05]  /*2daa0*/  @!P0 BRA `(.L_x_1844) ;  /* 0xfffffffc00f08947 */ /* 0x004fea000383ffff */
[----:B------:R-:W-:Y:S05]  /*2dab0*/  BRA `(.L_x_1992) ;  /* 0xffffffa800947947 */ /* 0x000fea000383ffff */
.L_x_1851:
[----:B0-----:R0:W1:Y:S02]  /*2dac0*/  SYNCS.PHASECHK.TRANS64.TRYWAIT P0, [R2+URZ+0x2a860], R3 ;  /* 0x02a86003020075a7 */ /* 0x001064000800017f */
[----:B-1----:R-:W-:Y:S05]  /*2dad0*/  @!P0 NANOSLEEP.SYNCS 0x989680 ;  /* 0x009896800000895d */ /* 0x002fea0003900000 */
[----:B------:R-:W1:Y:S02]  /*2dae0*/  @!P0 SYNCS.PHASECHK.TRANS64 P0, [R2+URZ+0x2a860], R3 ;  /* 0x02a86003020085a7 */ /* 0x000e64000800007f */
[----:B-1----:R-:W-:Y:S05]  /*2daf0*/  @!P0 BRA `(.L_x_1851) ;  /* 0xfffffffc00f08947 */ /* 0x002fea000383ffff */
[----:B------:R-:W-:Y:S05]  /*2db00*/  BRA `(.L_x_1993) ;  /* 0xffffffac00a07947 */ /* 0x000fea000383ffff */
.L_x_1861:
[----:B-1----:R1:W2:Y:S02]  /*2db10*/  SYNCS.PHASECHK.TRANS64.TRYWAIT P0, [R3+URZ+0x2a840], R2 ;  /* 0x02a84002030075a7 */ /* 0x0022a4000800017f */
[----:B--2---:R-:W-:Y:S05]  /*2db20*/  @!P0 NANOSLEEP.SYNCS 0x989680 ;  /* 0x009896800000895d */ /* 0x004fea0003900000 */
[----:B------:R-:W2:Y:S02]  /*2db30*/  @!P0 SYNCS.PHASECHK.TRANS64 P0, [R3+URZ+0x2a840], R2 ;  /* 0x02a84002030085a7 */ /* 0x000ea4000800007f */
[----:B--2---:R-:W-:Y:S05]  /*2db40*/  @!P0 BRA `(.L_x_1861) ;  /* 0xfffffffc00f08947 */ /* 0x004fea000383ffff */
[----:B------:R-:W-:Y:S05]  /*2db50*/  BRA `(.L_x_1994) ;  /* 0xffffffb400347947 */ /* 0x000fea000383ffff */
.L_x_1868:
[----:B0-----:R0:W1:Y:S02]  /*2db60*/  SYNCS.PHASECHK.TRANS64.TRYWAIT P0, [R2+URZ+0x2a860], R3 ;  /* 0x02a86003020075a7 */ /* 0x001064000800017f */
[----:B-1----:R-:W-:Y:S05]  /*2db70*/  @!P0 NANOSLEEP.SYNCS 0x989680 ;  /* 0x009896800000895d */ /* 0x002fea0003900000 */
[----:B------:R-:W1:Y:S02]  /*2db80*/  @!P0 SYNCS.PHASECHK.TRANS64 P0, [R2+URZ+0x2a860], R3 ;  /* 0x02a86003020085a7 */ /* 0x000e64000800007f */
[----:B-1----:R-:W-:Y:S05]  /*2db90*/  @!P0 BRA `(.L_x_1868) ;  /* 0xfffffffc00f08947 */ /* 0x002fea000383ffff */
[----:B------:R-:W-:Y:S05]  /*2dba0*/  BRA `(.L_x_1995) ;  /* 0xffffffb800407947 */ /* 0x000fea000383ffff */
.L_x_1878:
[----:B--2---:R2:W3:Y:S02]  /*2dbb0*/  SYNCS.PHASECHK.TRANS64.TRYWAIT P0, [R3+URZ+0x2a840], R2 ;  /* 0x02a84002030075a7 */ /* 0x0044e4000800017f */
[----:B---3--:R-:W-:Y:S05]  /*2dbc0*/  @!P0 NANOSLEEP.SYNCS 0x989680 ;  /* 0x009896800000895d */ /* 0x008fea0003900000 */
[----:B------:R-:W3:Y:S02]  /*2dbd0*/  @!P0 SYNCS.PHASECHK.TRANS64 P0, [R3+URZ+0x2a840], R2 ;  /* 0x02a84002030085a7 */ /* 0x000ee4000800007f */
[----:B---3--:R-:W-:Y:S05]  /*2dbe0*/  @!P0 BRA `(.L_x_1878) ;  /* 0xfffffffc00f08947 */ /* 0x008fea000383ffff */
[----:B------:R-:W-:Y:S05]  /*2dbf0*/  BRA `(.L_x_1996) ;  /* 0xffffffbc00b07947 */ /* 0x000fea000383ffff */
.L_x_1885:
[----:B0-----:R0:W1:Y:S02]  /*2dc00*/  SYNCS.PHASECHK.TRANS64.TRYWAIT P0, [R2+URZ+0x2a860], R5 ;  /* 0x02a86005020075a7 */ /* 0x001064000800017f */
[----:B-1----:R-:W-:Y:S05]  /*2dc10*/  @!P0 NANOSLEEP.SYNCS 0x989680 ;  /* 0x009896800000895d */ /* 0x002fea0003900000 */
[----:B------:R-:W1:Y:S02]  /*2dc20*/  @!P0 SYNCS.PHASECHK.TRANS64 P0, [R2+URZ+0x2a860], R5 ;  /* 0x02a86005020085a7 */ /* 0x000e64000800007f */
[----:B-1----:R-:W-:Y:S05]  /*2dc30*/  @!P0 BRA `(.L_x_1885) ;  /* 0xfffffffc00f08947 */ /* 0x002fea000383ffff */
[----:B------:R-:W-:Y:S05]  /*2dc40*/  BRA `(.L_x_1997) ;  /* 0xffffffc000b87947 */ /* 0x000fea000383ffff */
.L_x_1897:
[----:B----4-:R4:W0:Y:S02]  /*2dc50*/  SYNCS.PHASECHK.TRANS64.TRYWAIT P0, [R0+URZ+0x2a860], R2 ;  /* 0x02a86002000075a7 */ /* 0x010824000800017f */
[----:B0-----:R-:W-:Y:S05]  /*2dc60*/  @!P0 NANOSLEEP.SYNCS 0x989680 ;  /* 0x009896800000895d */ /* 0x001fea0003900000 */
[----:B------:R-:W0:Y:S02]  /*2dc70*/  @!P0 SYNCS.PHASECHK.TRANS64 P0, [R0+URZ+0x2a860], R2 ;  /* 0x02a86002000085a7 */ /* 0x000e24000800007f */
[----:B0-----:R-:W-:Y:S05]  /*2dc80*/  @!P0 BRA `(.L_x_1897) ;  /* 0xfffffffc00f08947 */ /* 0x001fea000383ffff */
[----:B------:R-:W-:Y:S05]  /*2dc90*/  BRA `(.L_x_1998) ;  /* 0xffffffc8000c7947 */ /* 0x000fea000383ffff */
.L_x_1905:
[----:B--2-4-:R-:W2:Y:S01]  /*2dca0*/  LDL R0, [R1] ;  /* 0x0000000001007983 */ /* 0x014ea20000100800 */
[----:B------:R-:W-:Y:S01]  /*2dcb0*/  BSSY B0, `(.L_x_1999) ;  /* 0x0000008000007945 */ /* 0x000fe20003800000 */
[----:B------:R-:W-:Y:S02]  /*2dcc0*/  IMAD.MOV.U32 R12, RZ, RZ, RZ ;  /* 0x000000ffff0c7224 */ /* 0x000fe400078e00ff */
[----:B0-----:R-:W-:Y:S02]  /*2dcd0*/  IMAD.MOV.U32 R11, RZ, RZ, 0x1f ;  /* 0x0000001fff0b7424 */ /* 0x001fe400078e00ff */
[----:B------:R-:W-:Y:S02]  /*2dce0*/  IMAD.MOV.U32 R15, RZ, RZ, -0x1 ;  /* 0xffffffffff0f7424 */ /* 0x000fe400078e00ff */
[----:B--2---:R-:W-:-:S07]  /*2dcf0*/  IMAD.MOV.U32 R13, RZ, RZ, R0 ;  /* 0x000000ffff0d7224 */ /* 0x004fce00078e0000 */
[----:B-1-3--:R-:W-:Y:S05]  /*2dd00*/  WARPSYNC.COLLECTIVE R15, `(.L_x_2000) ;  /* 0x000000000f087348 */ /* 0x00afea0003c00000 */
[----:B------:R0:W2:Y:S02]  /*2dd10*/  SHFL.IDX P6, R14, R13, R12, R11 ;  /* 0x0000000c0d0e7389 */ /* 0x0000a400000c000b */
[----:B0123--:R-:W-:Y:S01]  /*2dd20*/  ENDCOLLECTIVE ;  /* 0x000000000000791b */ /* 0x00ffe20003800000 */
.L_x_2000:
[----:B------:R-:W-:Y:S05]  /*2dd30*/  BSYNC B0 ;  /* 0x0000000000007941 */ /* 0x000fea0003800000 */
.L_x_1999:
[----:B------:R0:W5:Y:S01]  /*2dd40*/  LDL R2, [R1+0xc] ;  /* 0x00000c0001027983 */ /* 0x0001620000100800 */
[----:B------:R-:W-:Y:S01]  /*2dd50*/  MOV R13, R0 ;  /* 0x00000000000d7202 */ /* 0x000fe20000000f00 */
[----:B------:R-:W-:Y:S01]  /*2dd60*/  IMAD.MOV.U32 R12, RZ, RZ, 0x1 ;  /* 0x00000001ff0c7424 */ /* 0x000fe200078e00ff */
[----:B------:R-:W-:Y:S01]  /*2dd70*/  LOP3.LUT P1, RZ, R17, 0x1, RZ, 0xc0, !PT ;  /* 0x0000000111ff7812 */ /* 0x000fe2000782c0ff */
[----:B------:R-:W-:Y:S02]  /*2dd80*/  IMAD.MOV.U32 R11, RZ, RZ, 0x1f ;  /* 0x0000001fff0b7424 */ /* 0x000fe400078e00ff */
[----:B------:R-:W-:Y:S02]  /*2dd90*/  IMAD.MOV.U32 R15, RZ, RZ, -0x1 ;  /* 0xffffffffff0f7424 */ /* 0x000fe400078e00ff */
[----:B0-----:R-:W-:-:S08]  /*2dda0*/  IMAD.MOV.U32 R5, RZ, RZ, R14 ;  /* 0x000000ffff057224 */ /* 0x001fd000078e000e */
[----:B-----5:R-:W-:Y:S05]  /*2ddb0*/  WARPSYNC.COLLECTIVE R15, `(.L_x_2001) ;  /* 0x000000000f087348 */ /* 0x020fea0003c00000 */
[----:B------:R0:W1:Y:S02]  /*2ddc0*/  SHFL.IDX P6, R14, R13, R12, R11 ;  /* 0x0000000c0d0e7389 */ /* 0x00006400000c000b */
[----:B01---5:R-:W-:Y:S01]  /*2ddd0*/  ENDCOLLECTIVE ;  /* 0x000000000000791b */ /* 0x023fe20003800000 */
.L_x_2001:
        /* <DEDUP_REMOVED lines=11> */
[----:B------:R-:W-:Y:S01]  /*2de90*/  MOV R4, RZ ;  /* 0x000000ff00047202 */ /* 0x000fe20000000f00 */
[----:B------:R-:W-:Y:S01]  /*2dea0*/  IMAD.MOV.U32 R6, RZ, RZ, RZ ;  /* 0x000000ffff067224 */ /* 0x000fe200078e00ff */
[C---:B------:R-:W-:Y:S02]  /*2deb0*/  ISETP.GE.U32.AND P2, PT, R16.reuse, 0x8, PT ;  /* 0x000000081000780c */ /* 0x040fe40003f46070 */
[C---:B------:R-:W-:Y:S01]  /*2dec0*/  ISETP.GE.U32.AND P3, PT, R16.reuse, 0x10, PT ;  /* 0x000000101000780c */ /* 0x040fe20003f66070 */
[----:B--2---:R-:W-:Y:S02]  /*2ded0*/  @!P0 IMAD.MOV.U32 R4, RZ, RZ, R8 ;  /* 0x000000ffff048224 */ /* 0x004fe400078e0008 */
[----:B------:R-:W-:Y:S02]  /*2dee0*/  IMAD.MOV.U32 R8, RZ, RZ, RZ ;  /* 0x000000ffff087224 */ /* 0x000fe400078e00ff */
[----:B---3--:R-:W-:Y:S01]  /*2def0*/  @!P0 IMAD.MOV.U32 R6, RZ, RZ, R2 ;  /* 0x000000ffff068224 */ /* 0x008fe200078e0002 */
[----:B------:R-:W-:-:S03]  /*2df00*/  ISETP.GE.U32.AND P0, PT, R16, 0x2, PT ;  /* 0x000000021000780c */ /* 0x000fc60003f06070 */
[----:B------:R-:W-:-:S04]  /*2df10*/  IMAD R2, R6, R4, RZ ;  /* 0x0000000406027224 */ /* 0x000fc800078e02ff */
[----:B------:R-:W-:-:S07]  /*2df20*/  IMAD.MOV.U32 R13, RZ, RZ, R2 ;  /* 0x000000ffff0d7224 */ /* 0x000fce00078e0002 */
[----:B------:R-:W-:Y:S05]  /*2df30*/  WARPSYNC.COLLECTIVE R15, `(.L_x_2002) ;  /* 0x000000000f087348 */ /* 0x000fea0003c00000 */
[----:B------:R0:W1:Y:S02]  /*2df40*/  SHFL.UP P6, R14, R13, R12, R11 ;  /* 0x0400000c0d0e7389 */ /* 0x00006400000c000b */
[----:B01----:R-:W-:Y:S01]  /*2df50*/  ENDCOLLECTIVE ;  /* 0x000000000000791b */ /* 0x003fe20003800000 */
.L_x_2002:
[----:B------:R-:W-:Y:S01]  /*2df60*/  IMAD.MOV.U32 R12, RZ, RZ, 0x2 ;  /* 0x00000002ff0c7424 */ /* 0x000fe200078e00ff */
        /* <DEDUP_REMOVED lines=8> */
.L_x_2003:
        /* <DEDUP_REMOVED lines=8> */
.L_x_2004:
        /* <DEDUP_REMOVED lines=8> */
.L_x_2005:
[----:B------:R-:W-:Y:S01]  /*2e0f0*/  IMAD.MOV.U32 R12, RZ, RZ, 0x10 ;  /* 0x00000010ff0c7424 */ /* 0x000fe200078e00ff */
[----:B------:R-:W-:-:S04]  /*2e100*/  MOV R3, R14 ;  /* 0x0000000e00037202 */ /* 0x000fc80000000f00 */
[----:B------:R-:W-:-:S05]  /*2e110*/  SEL R3, R3, RZ, P2 ;  /* 0x000000ff03037207 */ /* 0x000fca0001000000 */
[----:B------:R-:W-:-:S04]  /*2e120*/  IMAD.IADD R2, R2, 0x1, R3 ;  /* 0x0000000102027824 */ /* 0x000fc800078e0203 */
[----:B------:R-:W-:-:S07]  /*2e130*/  IMAD.MOV.U32 R13, RZ, RZ, R2 ;  /* 0x000000ffff0d7224 */ /* 0x000fce00078e0002 */
[----:B------:R-:W-:Y:S05]  /*2e140*/  WARPSYNC.COLLECTIVE R15, `(.L_x_2006) ;  /* 0x000000000f087348 */ /* 0x000fea0003c00000 */
[----:B------:R0:W1:Y:S02]  /*2e150*/  SHFL.UP P6, R14, R13, R12, R11 ;  /* 0x0400000c0d0e7389 */ /* 0x00006400000c000b */
[----:B01----:R-:W-:Y:S01]  /*2e160*/  ENDCOLLECTIVE ;  /* 0x000000000000791b */ /* 0x003fe20003800000 */
.L_x_2006:
        /* <DEDUP_REMOVED lines=9> */
.L_x_2007:
[----:B------:R-:W-:Y:S01]  /*2e200*/  IMAD.MOV.U32 R9, RZ, RZ, R14 ;  /* 0x000000ffff097224 */ /* 0x000fe200078e000e */
[----:B------:R-:W-:Y:S06]  /*2e210*/  BRA `(.L_x_2008) ;  /* 0xffffffc800987947 */ /* 0x000fec000383ffff */
.L_x_1908:
[----:B------:R-:W-:Y:S01]  /*2e220*/  BSSY B0, `(.L_x_2009) ;  /* 0x0000008000007945 */ /* 0x000fe20003800000 */
[----:B------:R-:W-:Y:S01]  /*2e230*/  IMAD.MOV.U32 R13, RZ, RZ, R2 ;  /* 0x000000ffff0d7224 */ /* 0x000fe200078e0002 */
[----:B------:R-:W-:Y:S01]  /*2e240*/  MOV R12, 0x1 ;  /* 0x00000001000c7802 */ /* 0x000fe20000000f00 */
[----:B------:R-:W-:Y:S02]  /*2e250*/  IMAD.MOV.U32 R11, RZ, RZ, RZ ;  /* 0x000000ffff0b7224 */ /* 0x000fe400078e00ff */
[----:B------:R-:W-:-:S07]  /*2e260*/  IMAD.MOV.U32 R15, RZ, RZ, -0x1 ;  /* 0xffffffffff0f7424 */ /* 0x000fce00078e00ff */
[----:B0-----:R-:W-:Y:S05]  /*2e270*/  WARPSYNC.COLLECTIVE R15, `(.L_x_2010) ;  /* 0x000000000f087348 */ /* 0x001fea0003c00000 */
[----:B------:R1:W2:Y:S02]  /*2e280*/  SHFL.UP P6, R14, R13, R12, R11 ;  /* 0x0400000c0d0e7389 */ /* 0x0002a400000c000b */
[----:B012---:R-:W-:Y:S01]  /*2e290*/  ENDCOLLECTIVE ;  /* 0x000000000000791b */ /* 0x007fe20003800000 */
.L_x_2010:
[----:B------:R-:W-:Y:S05]  /*2e2a0*/  BSYNC B0 ;  /* 0x0000000000007941 */ /* 0x000fea0003800000 */
.L_x_2009:
[----:B------:R-:W-:Y:S01]  /*2e2b0*/  IMAD.MOV.U32 R3, RZ, RZ, R14 ;  /* 0x000000ffff037224 */ /* 0x000fe200078e000e */
[----:B------:R-:W-:Y:S01]  /*2e2c0*/  LOP3.LUT P4, RZ, R17, 0x1, RZ, 0xc0, !PT ;  /* 0x0000000111ff7812 */ /* 0x000fe2000788c0ff */
[----:B------:R-:W-:Y:S01]  /*2e2d0*/  IMAD.MOV.U32 R11, RZ, RZ, RZ ;  /* 0x000000ffff0b7224 */ /* 0x000fe200078e00ff */
[----:B------:R-:W-:Y:S01]  /*2e2e0*/  MOV R12, 0x2 ;  /* 0x00000002000c7802 */ /* 0x000fe20000000f00 */
[----:B------:R-:W-:Y:S01]  /*2e2f0*/  IMAD.MOV.U32 R15, RZ, RZ, -0x1 ;  /* 0xffffffffff0f7424 */ /* 0x000fe200078e00ff */
[----:B------:R-:W-:-:S05]  /*2e300*/  SEL R3, R3, RZ, P4 ;  /* 0x000000ff03037207 */ /* 0x000fca0002000000 */
[----:B------:R-:W-:-:S04]  /*2e310*/  IMAD.IADD R2, R2, 0x1, R3 ;  /* 0x0000000102027824 */ /* 0x000fc800078e0203 */
[----:B------:R-:W-:-:S07]  /*2e320*/  IMAD.MOV.U32 R13, RZ, RZ, R2 ;  /* 0x000000ffff0d7224 */ /* 0x000fce00078e0002 */
[----:B------:R-:W-:Y:S05]  /*2e330*/  WARPSYNC.COLLECTIVE R15, `(.L_x_2011) ;  /* 0x000000000f087348 */ /* 0x000fea0003c00000 */
[----:B------:R0:W1:Y:S02]  /*2e340*/  SHFL.UP P6, R14, R13, R12, R11 ;  /* 0x0400000c0d0e7389 */ /* 0x00006400000c000b */
[----:B01----:R-:W-:Y:S01]  /*2e350*/  ENDCOLLECTIVE ;  /* 0x000000000000791b */ /* 0x003fe20003800000 */
.L_x_2011:
[----:B------:R-:W-:Y:S01]  /*2e360*/  MOV R12, 0x4 ;  /* 0x00000004000c7802 */ /* 0x000fe20000000f00 */
[----:B------:R-:W-:-:S05]  /*2e370*/  IMAD.MOV.U32 R3, RZ, RZ, R14 ;  /* 0x000000ffff037224 */ /* 0x000fca00078e000e */
[----:B------:R-:W-:-:S05]  /*2e380*/  SEL R3, R3, RZ, P0 ;  /* 0x000000ff03037207 */ /* 0x000fca0000000000 */
[----:B------:R-:W-:-:S04]  /*2e390*/  IMAD.IADD R2, R2, 0x1, R3 ;  /* 0x0000000102027824 */ /* 0x000fc800078e0203 */
[----:B------:R-:W-:-:S07]  /*2e3a0*/  IMAD.MOV.U32 R13, RZ, RZ, R2 ;  /* 0x000000ffff0d7224 */ /* 0x000fce00078e0002 */
[----:B------:R-:W-:Y:S05]  /*2e3b0*/  WARPSYNC.COLLECTIVE R15, `(.L_x_2012) ;  /* 0x000000000f087348 */ /* 0x000fea0003c00000 */
[----:B------:R0:W1:Y:S02]  /*2e3c0*/  SHFL.UP P6, R14, R13, R12, R11 ;  /* 0x0400000c0d0e7389 */ /* 0x00006400000c000b */
[----:B01----:R-:W-:Y:S01]  /*2e3d0*/  ENDCOLLECTIVE ;  /* 0x000000000000791b */ /* 0x003fe20003800000 */
.L_x_2012:
        /* <DEDUP_REMOVED lines=8> */
.L_x_2013:
        /* <DEDUP_REMOVED lines=8> */
.L_x_2014:
[----:B------:R-:W-:Y:S01]  /*2e4e0*/  MOV R12, 0x1f ;  /* 0x0000001f000c7802 */ /* 0x000fe20000000f00 */
        /* <DEDUP_REMOVED lines=8> */
.L_x_2015:
[----:B------:R-:W-:Y:S01]  /*2e570*/  IMAD.MOV.U32 R9, RZ, RZ, R14 ;  /* 0x000000ffff097224 */ /* 0x000fe200078e000e */
[----:B------:R-:W-:Y:S06]  /*2e580*/  BRA `(.L_x_2016) ;  /* 0xffffffc800687947 */ /* 0x000fec000383ffff */
.L_x_1910:
[----:B------:R-:W-:Y:S01]  /*2e590*/  BSSY B0, `(.L_x_2017) ;  /* 0x0000006000007945 */ /* 0x000fe20003800000 */
[----:B------:R-:W-:Y:S01]  /*2e5a0*/  PLOP3.LUT P6, PT, P6, PT, PT, 0x8, 0x0 ;  /* 0x000000000000781c */ /* 0x000fe200037ce170 */
[----:B------:R-:W-:-:S12]  /*2e5b0*/  IMAD.MOV.U32 R15, RZ, RZ, -0x1 ;  /* 0xffffffffff0f7424 */ /* 0x000fd800078e00ff */
[----:B0-----:R-:W-:Y:S05]  /*2e5c0*/  WARPSYNC.COLLECTIVE R15, `(.L_x_2018) ;  /* 0x000000000f087348 */ /* 0x001fea0003c00000 */
[----:B------:R-:W-:Y:S01]  /*2e5d0*/  VOTE.ANY R14, PT, P6 ;  /* 0x00000000000e7806 */ /* 0x000fe200030e0100 */
[----:B0-----:R-:W-:Y:S06]  /*2e5e0*/  ENDCOLLECTIVE ;  /* 0x000000000000791b */ /* 0x001fec0003800000 */
.L_x_2018:
[----:B------:R-:W-:Y:S05]  /*2e5f0*/  BSYNC B0 ;  /* 0x0000000000007941 */ /* 0x000fea0003800000 */
.L_x_2017:
[----:B------:R0:W5:Y:S01]  /*2e600*/  LDL.LU R10, [R1+0xc] ;  /* 0x00000c00010a7983 */ /* 0x0001620000300800 */
[----:B------:R-:W-:Y:S02]  /*2e610*/  IMAD.MOV.U32 R0, RZ, RZ, R14 ;  /* 0x000000ffff007224 */ /* 0x000fe400078e000e */
[----:B------:R-:W-:Y:S02]  /*2e620*/  IMAD.MOV.U32 R13, RZ, RZ, R4 ;  /* 0x000000ffff0d7224 */ /* 0x000fe400078e0004 */
[----:B------:R-:W1:Y:S01]  /*2e630*/  POPC R3, R0 ;  /* 0x0000000000037309 */ /* 0x000e620000000000 */
[----:B------:R-:W-:Y:S02]  /*2e640*/  IMAD.MOV.U32 R11, RZ, RZ, 0x1f ;  /* 0x0000001fff0b7424 */ /* 0x000fe400078e00ff */
[----:B------:R-:W-:Y:S01]  /*2e650*/  IMAD.MOV.U32 R15, RZ, RZ, -0x1 ;  /* 0xffffffffff0f7424 */ /* 0x000fe200078e00ff */
[----:B01----:R-:W-:-:S07]  /*2e660*/  MOV R12, R3 ;  /* 0x00000003000c7202 */ /* 0x003fce0000000f00 */
[----:B-----5:R-:W-:Y:S05]  /*2e670*/  WARPSYNC.COLLECTIVE R15, `(.L_x_2019) ;  /* 0x000000000f087348 */ /* 0x020fea0003c00000 */
[----:B------:R0:W1:Y:S02]  /*2e680*/  SHFL.IDX P6, R14, R13, R12, R11 ;  /* 0x0000000c0d0e7389 */ /* 0x00006400000c000b */
[----:B01---5:R-:W-:Y:S01]  /*2e690*/  ENDCOLLECTIVE ;  /* 0x000000000000791b */ /* 0x023fe20003800000 */
.L_x_2019:
[----:B------:R-:W-:Y:S02]  /*2e6a0*/  IMAD.MOV.U32 R13, RZ, RZ, R6 ;  /* 0x000000ffff0d7224 */ /* 0x000fe400078e0006 */
[----:B------:R-:W-:-:S07]  /*2e6b0*/  IMAD.MOV.U32 R4, RZ, RZ, R14 ;  /* 0x000000ffff047224 */ /* 0x000fce00078e000e */
[----:B------:R-:W-:Y:S05]  /*2e6c0*/  WARPSYNC.COLLECTIVE R15, `(.L_x_2020) ;  /* 0x000000000f087348 */ /* 0x000fea0003c00000 */
[----:B------:R0:W1:Y:S02]  /*2e6d0*/  SHFL.IDX P6, R14, R13, R12, R11 ;  /* 0x0000000c0d0e7389 */ /* 0x00006400000c000b */
[----:B01----:R-:W-:Y:S01]  /*2e6e0*/  ENDCOLLECTIVE ;  /* 0x000000000000791b */ /* 0x003fe20003800000 */
.L_x_2020:
[----:B------:R-:W-:Y:S01]  /*2e6f0*/  IMAD.MOV.U32 R6, RZ, RZ, R14 ;  /* 0x000000ffff067224 */ /* 0x000fe200078e000e */
[----:B------:R-:W-:-:S05]  /*2e700*/  IADD3 R10, R3, R10, RZ ;  /* 0x0000000a030a7210 */ /* 0x000fca0007ffe0ff */
[----:B------:R0:W-:Y:S01]  /*2e710*/  STL [R1+0xc], R10 ;  /* 0x00000c0a01007387 */ /* 0x0001e20000100800 */
[----:B------:R-:W-:Y:S05]  /*2e720*/  BRA `(.L_x_2021) ;  /* 0xffffffc800487947 */ /* 0x000fea000383ffff */
.L_x_1912:
        /* <DEDUP_REMOVED lines=8> */
.L_x_2023:
[----:B------:R-:W-:Y:S05]  /*2e7b0*/  BSYNC B0 ;  /* 0x0000000000007941 */ /* 0x000fea0003800000 */
.L_x_2022:
[----:B------:R-:W-:Y:S01]  /*2e7c0*/  IMAD.MOV.U32 R3, RZ, RZ, R14 ;  /* 0x000000ffff037224 */ /* 0x000fe200078e000e */
[----:B------:R-:W-:Y:S06]  /*2e7d0*/  BRA `(.L_x_2024) ;  /* 0xffffffc800347947 */ /* 0x000fec000383ffff */
.L_x_1918:
[----:B0-----:R0:W1:Y:S02]  /*2e7e0*/  SYNCS.PHASECHK.TRANS64.TRYWAIT P0, [R0+URZ+0x2a820], R3 ;  /* 0x02a82003000075a7 */ /* 0x001064000800017f */
[----:B-1----:R-:W-:Y:S05]  /*2e7f0*/  @!P0 NANOSLEEP.SYNCS 0x989680 ;  /* 0x009896800000895d */ /* 0x002fea0003900000 */
[----:B------:R-:W1:Y:S02]  /*2e800*/  @!P0 SYNCS.PHASECHK.TRANS64 P0, [R0+URZ+0x2a820], R3 ;  /* 0x02a82003000085a7 */ /* 0x000e64000800007f */
[----:B-1----:R-:W-:Y:S05]  /*2e810*/  @!P0 BRA `(.L_x_1918) ;  /* 0xfffffffc00f08947 */ /* 0x002fea000383ffff */
[----:B------:R-:W-:Y:S05]  /*2e820*/  BRA `(.L_x_2025) ;  /* 0xffffffd000d07947 */ /* 0x000fea000383ffff */
.L_x_1919:
[----:B------:R-:W1:Y:S01]  /*2e830*/  S2R R2, SR_TID.X ;  /* 0x0000000000027919 */ /* 0x000e620000002100 */
[----:B------:R-:W-:Y:S01]  /*2e840*/  BSSY B0, `(.L_x_2026) ;  /* 0x000000a000007945 */ /* 0x000fe20003800000 */
[----:B------:R-:W-:Y:S02]  /*2e850*/  IMAD.MOV.U32 R12, RZ, RZ, RZ ;  /* 0x000000ffff0c7224 */ /* 0x000fe400078e00ff */
[----:B------:R-:W-:Y:S02]  /*2e860*/  IMAD.MOV.U32 R11, RZ, RZ, 0x1f ;  /* 0x0000001fff0b7424 */ /* 0x000fe400078e00ff */
[----:B------:R-:W-:Y:S01]  /*2e870*/  IMAD.MOV.U32 R15, RZ, RZ, -0x1 ;  /* 0xffffffffff0f7424 */ /* 0x000fe200078e00ff */
[----:B-1----:R-:W-:-:S04]  /*2e880*/  SHF.R.U32.HI R2, RZ, 0x5, R2 ;  /* 0x00000005ff027819 */ /* 0x002fc80000011602 */
[----:B------:R-:W-:-:S04]  /*2e890*/  LOP3.LUT R2, R2, 0x3, RZ, 0xc0, !PT ;  /* 0x0000000302027812 */ /* 0x000fc800078ec0ff */
[----:B------:R-:W-:-:S07]  /*2e8a0*/  MOV R13, R2 ;  /* 0x00000002000d7202 */ /* 0x000fce0000000f00 */
[----:B0-----:R-:W-:Y:S05]  /*2e8b0*/  WARPSYNC.COLLECTIVE R15, `(.L_x_2027) ;  /* 0x000000000f087348 */ /* 0x001fea0003c00000 */
[----:B------:R1:W2:Y:S02]  /*2e8c0*/  SHFL.IDX P6, R14, R13, R12, R11 ;  /* 0x0000000c0d0e7389 */ /* 0x0002a400000c000b */
[----:B012---:R-:W-:Y:S01]  /*2e8d0*/  ENDCOLLECTIVE ;  /* 0x000000000000791b */ /* 0x007fe20003800000 */
.L_x_2027:
[----:B------:R-:W-:Y:S05]  /*2e8e0*/  BSYNC B0 ;  /* 0x0000000000007941 */ /* 0x000fea0003800000 */
.L_x_2026:
[----:B------:R-:W-:Y:S05]  /*2e8f0*/  BRA `(.L_x_2028) ;  /* 0xffffffd000b87947 */ /* 0x000fea000383ffff */
.L_x_1920:
[----:B------:R-:W-:Y:S01]  /*2e900*/  BSSY B0, `(.L_x_2029) ;  /* 0x0000006000007945 */ /* 0x000fe20003800000 */
[----:B------:R-:W-:-:S07]  /*2e910*/  IMAD.MOV.U32 R15, RZ, RZ, -0x1 ;  /* 0xffffffffff0f7424 */ /* 0x000fce00078e00ff */
[----:B01----:R-:W-:Y:S05]  /*2e920*/  WARPSYNC.COLLECTIVE R15, `(.L_x_2030) ;  /* 0x000000000f0c7348 */ /* 0x003fea0003c00000 */
[----:B------:R-:W-:Y:S02]  /*2e930*/  ELECT P6, UR62, PT ;  /* 0x00000000003e782f */ /* 0x000fe400038c0000 */
[----:B------:R-:W-:Y:S01]  /*2e940*/  MOV R14, UR62 ;  /* 0x0000003e000e7c02 */ /* 0x000fe20008000f00 */
[----:B01----:R-:W-:Y:S10]  /*2e950*/  ENDCOLLECTIVE ;  /* 0x000000000000791b */ /* 0x003ff40003800000 */
.L_x_2030:
[----:B------:R-:W-:Y:S05]  /*2e960*/  BSYNC B0 ;  /* 0x0000000000007941 */ /* 0x000fea0003800000 */
.L_x_2029:
[----:B------:R-:W-:Y:S05]  /*2e970*/  BRA `(.L_x_2031) ;  /* 0xffffffd000ac7947 */ /* 0x000fea000383ffff */
.L_x_1922:
[----:B0-----:R0:W1:Y:S02]  /*2e980*/  SYNCS.PHASECHK.TRANS64.TRYWAIT P0, [R6+URZ], R5 ;  /* 0x00000005060075a7 */ /* 0x001064000800017f */
[----:B-1----:R-:W-:Y:S05]  /*2e990*/  @!P0 NANOSLEEP.SYNCS 0x989680 ;  /* 0x009896800000895d */ /* 0x002fea0003900000 */
[----:B------:R-:W1:Y:S02]  /*2e9a0*/  @!P0 SYNCS.PHASECHK.TRANS64 P0, [R6+URZ], R5 ;  /* 0x00000005060085a7 */ /* 0x000e64000800007f */
[----:B-1----:R-:W-:Y:S05]  /*2e9b0*/  @!P0 BRA `(.L_x_1922) ;  /* 0xfffffffc00f08947 */ /* 0x002fea000383ffff */
[----:B------:R-:W-:Y:S05]  /*2e9c0*/  BRA `(.L_x_2032) ;  /* 0xffffffd000f07947 */ /* 0x000fea000383ffff */
.L_x_1923:
[----:B-1----:R1:W2:Y:S02]  /*2e9d0*/  SYNCS.PHASECHK.TRANS64.TRYWAIT P0, [R7+URZ], R2 ;  /* 0x00000002070075a7 */ /* 0x0022a4000800017f */
[----:B--2---:R-:W-:Y:S05]  /*2e9e0*/  @!P0 NANOSLEEP.SYNCS 0x989680 ;  /* 0x009896800000895d */ /* 0x004fea0003900000 */
[----:B------:R-:W2:Y:S02]  /*2e9f0*/  @!P0 SYNCS.PHASECHK.TRANS64 P0, [R7+URZ], R2 ;  /* 0x00000002070085a7 */ /* 0x000ea4000800007f */
[----:B--2---:R-:W-:Y:S05]  /*2ea00*/  @!P0 BRA `(.L_x_1923) ;  /* 0xfffffffc00f08947 */ /* 0x004fea000383ffff */
[----:B------:R-:W-:Y:S05]  /*2ea10*/  BRA `(.L_x_2033) ;  /* 0xffffffd000e47947 */ /* 0x000fea000383ffff */
.L_x_1925:
[----:B--2---:R2:W3:Y:S02]  /*2ea20*/  SYNCS.PHASECHK.TRANS64.TRYWAIT P0, [R4+URZ], R5 ;  /* 0x00000005040075a7 */ /* 0x0044e4000800017f */
[----:B---3--:R-:W-:Y:S05]  /*2ea30*/  @!P0 NANOSLEEP.SYNCS 0x989680 ;  /* 0x009896800000895d */ /* 0x008fea0003900000 */
[----:B------:R-:W3:Y:S02]  /*2ea40*/  @!P0 SYNCS.PHASECHK.TRANS64 P0, [R4+URZ], R5 ;  /* 0x00000005040085a7 */ /* 0x000ee4000800007f */
[----:B---3--:R-:W-:Y:S05]  /*2ea50*/  @!P0 BRA `(.L_x_1925) ;  /* 0xfffffffc00f08947 */ /* 0x008fea000383ffff */
[----:B------:R-:W-:Y:S05]  /*2ea60*/  BRA `(.L_x_2034) ;  /* 0xffffffd000ec7947 */ /* 0x000fea000383ffff */
.L_x_2035:
        /* <DEDUP_REMOVED lines=9> */
.L_x_15163:


//--------------------- .text._ZN7cutlass13device_kernelIN5flash11enable_sm90INS1_16FlashAttnFwdSm90INS1_25CollectiveMainloopFwdSm90ILi2EN4cute5tupleIJNS5_1CILi1EEES8_S8_EEENS6_IJNS7_ILi128EEESA_NS7_ILi192EEEEEELi128ENS_6half_tEfNS_4arch4Sm90ELb1ELb0ELb1ELb0ELb0ELb0ELb0ELb1ELb1ELb1ELb1ELb0EEENS1_21CollectiveEpilogueFwdINS6_IJSA_SA_SA_EEES9_SD_SF_Li256ELb0ELb1ELb1ELb0EEENS1_19SingleTileSchedulerILb0ELb1ELb1ELi128EEEEEEEEEvNT_6ParamsE --------------------------
	.section	.text._ZN7cutlass13device_kernelIN5flash11enable_sm90INS1_16FlashAttnFwdSm90INS1_25CollectiveMainloopFwdSm90ILi2EN4cute5tupleIJNS5_1CILi1EEES8_S8_EEENS6_IJNS7_ILi128EEESA_NS7_ILi192EEEEEELi128ENS_6half_tEfNS_4arch4Sm90ELb1ELb0ELb1ELb0ELb0ELb0ELb0ELb1ELb1ELb1ELb1ELb0EEENS1_21CollectiveEpilogueFwdINS6_IJSA_SA_SA_EEES9_SD_SF_Li256ELb0ELb1ELb1ELb0EEENS1_19SingleTileSchedulerILb0ELb1ELb1ELi128EEEEEEEEEvNT_6ParamsE,"ax",@progbits
	.align	128
.text._ZN7cutlass13device_kernelIN5flash11enable_sm90INS1_16FlashAttnFwdSm90INS1_25CollectiveMainloopFwdSm90ILi2EN4cute5tupleIJNS5_1CILi1EEES8_S8_EEENS6_IJNS7_ILi128EEESA_NS7_ILi192EEEEEELi128ENS_6half_tEfNS_4arch4Sm90ELb1ELb0ELb1ELb0ELb0ELb0ELb0ELb1ELb1ELb1ELb1ELb0EEENS1_21CollectiveEpilogueFwdINS6_IJSA_SA_SA_EEES9_SD_SF_Li256ELb0ELb1ELb1ELb0EEENS1_19SingleTileSchedulerILb0ELb1ELb1ELi128EEEEEEEEEvNT_6ParamsE:
        .type           _ZN7cutlass13device_kernelIN5flash11enable_sm90INS1_16FlashAttnFwdSm90INS1_25CollectiveMainloopFwdSm90ILi2EN4cute5tupleIJNS5_1CILi1EEES8_S8_EEENS6_IJNS7_ILi128EEESA_NS7_ILi192EEEEEELi128ENS_6half_tEfNS_4arch4Sm90ELb1ELb0ELb1ELb0ELb0ELb0ELb0ELb1ELb1ELb1ELb1ELb0EEENS1_21CollectiveEpilogueFwdINS6_IJSA_SA_SA_EEES9_SD_SF_Li256ELb0ELb1ELb1ELb0EEENS1_19SingleTileSchedulerILb0ELb1ELb1ELi128EEEEEEEEEvNT_6ParamsE,@function
        .size           _ZN7cutlass13device_kernelIN5flash11enable_sm90INS1_16FlashAttnFwdSm90INS1_25CollectiveMainloopFwdSm90ILi2EN4cute5tupleIJNS5_1CILi1EEES8_S8_EEENS6_IJNS7_ILi128EEESA_NS7_ILi192EEEEEELi128ENS_6half_tEfNS_4arch4Sm90ELb1ELb0ELb1ELb0ELb0ELb0ELb0ELb1ELb1ELb1ELb1ELb0EEENS1_21CollectiveEpilogueFwdINS6_IJSA_SA_SA_EEES9_SD_SF_Li256ELb0ELb1ELb1ELb0EEENS1_19SingleTileSchedulerILb0ELb1ELb1ELi128EEEEEEEEEvNT_6ParamsE,(.L_x_15164 - _ZN7cutlass13device_kernelIN5flash11enable_sm90INS1_16FlashAttnFwdSm90INS1_25CollectiveMainloopFwdSm90ILi2EN4cute5tupleIJNS5_1CILi1EEES8_S8_EEENS6_IJNS7_ILi128EEESA_NS7_ILi192EEEEEELi128ENS_6half_tEfNS_4arch4Sm90ELb1ELb0ELb1ELb0ELb0ELb0ELb0ELb1ELb1ELb1ELb1ELb0EEENS1_21CollectiveEpilogueFwdINS6_IJSA_SA_SA_EEES9_SD_SF_Li256ELb0ELb1ELb1ELb0EEENS1_19SingleTileSchedulerILb0ELb1ELb1ELi128EEEEEEEEEvNT_6ParamsE)
        .other          _ZN7cutlass13device_kernelIN5flash11enable_sm90INS1_16FlashAttnFwdSm90INS1_25CollectiveMainloopFwdSm90ILi2EN4cute5tupleIJNS5_1CILi1EEES8_S8_EEENS6_IJNS7_ILi128EEESA_NS7_ILi192EEEEEELi128ENS_6half_tEfNS_4arch4Sm90ELb1ELb0ELb1ELb0ELb0ELb0ELb0ELb1ELb1ELb1ELb1ELb0EEENS1_21CollectiveEpilogueFwdINS6_IJSA_SA_SA_EEES9_SD_SF_Li256ELb0ELb1ELb1ELb0EEENS1_19SingleTileSchedulerILb0ELb1ELb1ELi128EEEEEEEEEvNT_6ParamsE,@"STO_CUDA_ENTRY STV_DEFAULT"
_ZN7cutlass13device_kernelIN5flash11enable_sm90INS1_16FlashAttnFwdSm90INS1_25CollectiveMainloopFwdSm90ILi2EN4cute5tupleIJNS5_1CILi1EEES8_S8_EEENS6_IJNS7_ILi128EEESA_NS7_ILi192EEEEEELi128ENS_6half_tEfNS_4arch4Sm90ELb1ELb0ELb1ELb0ELb0ELb0ELb0ELb1ELb1ELb1ELb1ELb0EEENS1_21CollectiveEpilogueFwdINS6_IJSA_SA_SA_EEES9_SD_SF_Li256ELb0ELb1ELb1ELb0EEENS1_19SingleTileSchedulerILb0ELb1ELb1ELi128EEEEEEEEEvNT_6ParamsE:
        /* <DEDUP_REMOVED lines=17> */
.L_x_2037:
[----:B------:R-:W-:Y:S05]  /*0110*/  BSYNC B0 ;  /* 0x0000000000007941 */ /* 0x000fea0003800000 */
.L_x_2036:
        /* <DEDUP_REMOVED lines=40> */
.L_x_2038:
        /* <DEDUP_REMOVED lines=22> */
.L_x_2039:
        /* <DEDUP_REMOVED lines=18> */
.L_x_2040:
        /* <DEDUP_REMOVED lines=22> */
.L_x_2041:
        /* <DEDUP_REMOVED lines=22> */
.L_x_2042:
        /* <DEDUP_REMOVED lines=9> */
.L_x_2045:
        /* <DEDUP_REMOVED lines=18> */
[----:B------:R-:W0:Y:S01]  /*0a90*/  LDC R0, c[0x0][0x448] ;  /* 0x00011200ff007b82 */ /* 0x000e220000000800 */
[----:B------:R-:W1:Y:S01]  /*0aa0*/  S2R R23, SR_CTAID.X ;  /* 0x0000000000177919 */ /* 0x000e620000002500 */
[----:B------:R-:W-:Y:S01]  /*0ab0*/  SHF.R.U32.HI R4, RZ, 0x10, R17 ;  /* 0x00000010ff047819 */ /* 0x000fe20000011611 */
[----:B------:R-:W-:Y:S01]  /*0ac0*/  IMAD.MOV.U32 R22, RZ, RZ, RZ ;  /* 0x000000ffff167224 */ /* 0x000fe200078e00ff */
[----:B------:R-:W-:-:S04]  /*0ad0*/  LOP3.LUT R17, R17, 0xffff, RZ, 0xc0, !PT ;  /* 0x0000ffff11117812 */ /* 0x000fc800078ec0ff */
[----:B------:R-:W2:Y:S08]  /*0ae0*/  LDC.64 R10, c[0x0][0x418] ;  /* 0x00010600ff0a7b82 */ /* 0x000eb00000000a00 */
[----:B------:R-:W3:Y:S01]  /*0af0*/  LDC R3, c[0x0][0x288] ;  /* 0x0000a200ff037b82 */ /* 0x000ee20000000800 */
[----:B0-----:R-:W-:-:S07]  /*0b00*/  ISETP.NE.AND P1, PT, R0, 0x1, PT ;  /* 0x000000010000780c */ /* 0x001fce0003f25270 */
[----:B------:R-:W0:Y:S01]  /*0b10*/  LDC R16, c[0x0][0x424] ;  /* 0x00010900ff107b82 */ /* 0x000e220000000800 */
[----:B--2---:R-:W-:-:S07]  /*0b20*/  ISETP.NE.U32.AND P0, PT, R10, RZ, PT ;  /* 0x000000ff0a00720c */ /* 0x004fce0003f05070 */
[----:B------:R-:W2:Y:S01]  /*0b30*/  LDC R9, c[0x0][0x2f0] ;  /* 0x0000bc00ff097b82 */ /* 0x000ea20000000800 */
[----:B-1----:R-:W-:Y:S01]  /*0b40*/  IMAD.SHL.U32 R23, R23, 0x80, RZ ;  /* 0x0000008017177824 */ /* 0x002fe200078e00ff */
[----:B------:R-:W-:-:S03]  /*0b50*/  ISETP.NE.AND.EX P0, PT, R11, RZ, PT, P0 ;  /* 0x000000ff0b00720c */ /* 0x000fc60003f05300 */
[----:B------:R-:W-:Y:S01]  /*0b60*/  @P1 VIADD R0, R23, 0x7f ;  /* 0x0000007f17001836 */ /* 0x000fe20000000000 */
[----:B---3--:R-:W-:Y:S02]  /*0b70*/  IADD3 R3, -R3, 0x80, RZ ;  /* 0x0000008003037810 */ /* 0x008fe40007ffe1ff */
[----:B------:R-:W1:Y:S08]  /*0b80*/  @P1 LDC R5, c[0x0][0x44c] ;  /* 0x00011300ff051b82 */ /* 0x000e700000000800 */
[----:B------:R-:W3:Y:S01]  /*0b90*/  @P1 LDC R7, c[0x0][0x450] ;  /* 0x00011400ff071b82 */ /* 0x000ee20000000800 */
[----:B0-----:R-:W-:-:S02]  /*0ba0*/  SEL R16, R16, 0x1, P0 ;  /* 0x0000000110107807 */ /* 0x001fc40000000000 */
[----:B------:R-:W-:-:S03]  /*0bb0*/  ISETP.NE.AND P0, PT, R4, RZ, PT ;  /* 0x000000ff0400720c */ /* 0x000fc60003f05270 */
[----:B--2---:R-:W-:Y:S02]  /*0bc0*/  IMAD R3, R16, R9, R3 ;  /* 0x0000000910037224 */ /* 0x004fe400078e0203 */
[----:B-1----:R-:W-:-:S08]  /*0bd0*/  @P1 IMAD.HI.U32 R2, R0, R5, RZ ;  /* 0x0000000500021227 */ /* 0x002fd000078e00ff */
[----:B------:R-:W0:Y:S01]  /*0be0*/  @!P0 LDC R4, c[0x0][0x9f0] ;  /* 0x00027c00ff048b82 */ /* 0x000e220000000800 */
[----:B------:R-:W-:Y:S01]  /*0bf0*/  VIADD R0, R23, 0x7f ;  /* 0x0000007f17007836 */ /* 0x000fe20000000000 */
[----:B---3--:R-:W-:Y:S01]  /*0c00*/  @P1 SHF.R.U32.HI R0, RZ, R7, R2 ;  /* 0x00000007ff001219 */ /* 0x008fe20000011602 */
[----:B------:R-:W-:-:S03]  /*0c10*/  IMAD R2, R16, R9, 0x7f ;  /* 0x0000007f10027424 */ /* 0x000fc600078e0209 */
[----:B------:R-:W-:Y:S02]  /*0c20*/  IADD3 R0, R3, R0, RZ ;  /* 0x0000000003007210 */ /* 0x000fe40007ffe0ff */
[----:B------:R-:W-:Y:S02]  /*0c30*/  SHF.R.S32.HI R3, RZ, 0x1f, R2 ;  /* 0x0000001fff037819 */ /* 0x000fe40000011402 */
[----:B------:R-:W-:Y:S02]  /*0c40*/  SHF.R.S32.HI R5, RZ, 0x1f, R0 ;  /* 0x0000001fff057819 */ /* 0x000fe40000011400 */
[----:B------:R-:W-:Y:S02]  /*0c50*/  LEA.HI R3, R3, R2, RZ, 0x7 ;  /* 0x0000000203037211 */ /* 0x000fe400078f38ff */
[----:B------:R-:W-:Y:S02]  /*0c60*/  LEA.HI R5, R5, R0, RZ, 0x7 ;  /* 0x0000000005057211 */ /* 0x000fe400078f38ff */
[----:B------:R-:W-:-:S02]  /*0c70*/  SHF.R.S32.HI R3, RZ, 0x7, R3 ;  /* 0x00000007ff037819 */ /* 0x000fc40000011403 */
[----:B------:R-:W-:-:S04]  /*0c80*/  SHF.R.S32.HI R0, RZ, 0x7, R5 ;  /* 0x00000007ff007819 */ /* 0x000fc80000011405 */
[----:B------:R-:W-:-:S04]  /*0c90*/  VIMNMX R11, R3, R0, PT ;  /* 0x00000000030b7248 */ /* 0x000fc80003fe0100 */
[----:B------:R-:W-:-:S13]  /*0ca0*/  ISETP.GE.AND P1, PT, R11, 0x1, PT ;  /* 0x000000010b00780c */ /* 0x000fda0003f26270 */
[----:B------:R-:W-:Y:S05]  /*0cb0*/  @!P1 BRA `(.L_x_2047) ;  /* 0x00000000006c9947 */ /* 0x000fea0003800000 */
[-C--:B0-----:R-:W-:Y:S02]  /*0cc0*/  IABS R7, R4.reuse ;  /* 0x0000000400077213 */ /* 0x081fe40000000000 */
[----:B------:R-:W-:Y:S02]  /*0cd0*/  IADD3 R5, R4, -0x1, R11 ;  /* 0xffffffff04057810 */ /* 0x000fe40007ffe00b */
[----:B------:R-:W0:Y:S01]  /*0ce0*/  I2F.RP R0, R7 ;  /* 0x0000000700007306 */ /* 0x000e220000209400 */
[----:B------:R-:W-:-:S04]  /*0cf0*/  IABS R8, R4 ;  /* 0x0000000400087213 */ /* 0x000fc80000000000 */
[----:B------:R-:W-:-:S03]  /*0d00*/  IADD3 R8, RZ, -R8, RZ ;  /* 0x80000008ff087210 */ /* 0x000fc60007ffe0ff */
[----:B0-----:R-:W0:Y:S02]  /*0d10*/  MUFU.RCP R0, R0 ;  /* 0x0000000000007308 */ /* 0x001e240000001000 */
[----:B0-----:R-:W-:Y:S01]  /*0d20*/  VIADD R2, R0, 0xffffffe ;  /* 0x0ffffffe00027836 */ /* 0x001fe20000000000 */
[----:B------:R-:W-:Y:S02]  /*0d30*/  IABS R0, R5 ;  /* 0x0000000500007213 */ /* 0x000fe40000000000 */
[----:B------:R-:W-:-:S03]  /*0d40*/  LOP3.LUT R5, R5, R4, RZ, 0x3c, !PT ;  /* 0x0000000405057212 */ /* 0x000fc600078e3cff */
[----:B------:R0:W1:Y:S01]  /*0d50*/  F2I.FTZ.U32.TRUNC.NTZ R3, R2 ;  /* 0x0000000200037305 */ /* 0x000062000021f000 */
[----:B------:R-:W-:Y:S01]  /*0d60*/  ISETP.GE.AND P2, PT, R5, RZ, PT ;  /* 0x000000ff0500720c */ /* 0x000fe20003f46270 */
[----:B0-----:R-:W-:Y:S02]  /*0d70*/  IMAD.MOV.U32 R2, RZ, RZ, RZ ;  /* 0x000000ffff027224 */ /* 0x001fe400078e00ff */
[----:B-1----:R-:W-:-:S04]  /*0d80*/  IMAD.MOV R6, RZ, RZ, -R3 ;  /* 0x000000ffff067224 */ /* 0x002fc800078e0a03 */
[----:B------:R-:W-:-:S04]  /*0d90*/  IMAD R9, R6, R7, RZ ;  /* 0x0000000706097224 */ /* 0x000fc800078e02ff */
[----:B------:R-:W-:-:S04]  /*0da0*/  IMAD.HI.U32 R3, R3, R9, R2 ;  /* 0x0000000903037227 */ /* 0x000fc800078e0002 */
[----:B------:R-:W-:Y:S02]  /*0db0*/  IMAD.MOV.U32 R2, RZ, RZ, R8 ;  /* 0x000000ffff027224 */ /* 0x000fe400078e0008 */
[----:B------:R-:W-:-:S04]  /*0dc0*/  IMAD.HI.U32 R3, R3, R0, RZ ;  /* 0x0000000003037227 */ /* 0x000fc800078e00ff */
        /* <DEDUP_REMOVED lines=9> */
[----:B------:R-:W-:-:S07]  /*0e60*/  IMAD.MOV.U32 R22, RZ, RZ, R3 ;  /* 0x000000ffff167224 */ /* 0x000fce00078e0003 */
.L_x_2047:
[----:B------:R-:W1:Y:S01]  /*0e70*/  S2R R0, SR_TID.X ;  /* 0x0000000000007919 */ /* 0x000e620000002100 */
[-C--:B------:R-:W-:Y:S01]  /*0e80*/  IMAD R17, R17, R22.reuse, RZ ;  /* 0x0000001611117224 */ /* 0x080fe200078e02ff */
[----:B------:R-:W-:Y:S01]  /*0e90*/  PLOP3.LUT P0, PT, PT, PT, PT, 0x80, 0x0 ;  /* 0x000000000000781c */ /* 0x000fe20003f0f070 */
[----:B------:R-:W-:Y:S01]  /*0ea0*/  IMAD.MOV.U32 R2, RZ, RZ, RZ ;  /* 0x000000ffff027224 */ /* 0x000fe200078e00ff */
[----:B------:R-:W-:Y:S02]  /*0eb0*/  CS2R R86, SRZ ;  /* 0x0000000000567805 */ /* 0x000fe4000001ff00 */
[----:B------:R-:W-:Y:S02]  /*0ec0*/  CS2R R84, SRZ ;  /* 0x0000000000547805 */ /* 0x000fe4000001ff00 */
[----:B------:R-:W-:Y:S02]  /*0ed0*/  VIADDMNMX R22, R17, R22, R11, PT ;  /* 0x0000001611167246 */ /* 0x000fe4000380010b */
[----:B------:R-:W-:-:S02]  /*0ee0*/  CS2R R82, SRZ ;  /* 0x0000000000527805 */ /* 0x000fc4000001ff00 */
[----:B------:R-:W-:Y:S02]  /*0ef0*/  CS2R R80, SRZ ;  /* 0x0000000000507805 */ /* 0x000fe4000001ff00 */
[----:B------:R-:W-:Y:S02]  /*0f00*/  CS2R R78, SRZ ;  /* 0x00000000004e7805 */ /* 0x000fe4000001ff00 */
[----:B------:R-:W-:Y:S02]  /*0f10*/  ISETP.GT.AND P1, PT, R22, R17, PT ;  /* 0x000000111600720c */ /* 0x000fe40003f24270 */
        /* <DEDUP_REMOVED lines=21> */
[----:B-1----:R-:W-:Y:S01]  /*1070*/  IADD3 R89, R0, -0x80, RZ ;  /* 0xffffff8000597810 */ /* 0x002fe20007ffe0ff */
[----:B------:R-:W-:Y:S01]  /*1080*/  IMAD.MOV.U32 R0, RZ, RZ, RZ ;  /* 0x000000ffff007224 */ /* 0x000fe200078e00ff */
[----:B------:R-:W-:Y:S02]  /*1090*/  CS2R R34, SRZ ;  /* 0x0000000000227805 */ /* 0x000fe4000001ff00 */
[----:B------:R-:W-:Y:S02]  /*10a0*/  CS2R R32, SRZ ;  /* 0x0000000000207805 */ /* 0x000fe4000001ff00 */
[----:B------:R-:W-:Y:S02]  /*10b0*/  CS2R R30, SRZ ;  /* 0x00000000001e7805 */ /* 0x000fe4000001ff00 */
[----:B------:R-:W-:Y:S02]  /*10c0*/  CS2R R28, SRZ ;  /* 0x00000000001c7805 */ /* 0x000fe4000001ff00 */
[----:B------:R-:W-:-:S02]  /*10d0*/  CS2R R26, SRZ ;  /* 0x00000000001a7805 */ /* 0x000fc4000001ff00 */
[----:B------:R-:W-:Y:S01]  /*10e0*/  CS2R R24, SRZ ;  /* 0x0000000000187805 */ /* 0x000fe2000001ff00 */
[----:B------:R-:W-:Y:S06]  /*10f0*/  @!P1 BRA `(.L_x_2048) ;  /* 0x0000009800989947 */ /* 0x000fec0003800000 */
[----:B------:R-:W-:Y:S01]  /*1100*/  SHF.R.S32.HI R90, RZ, 0x1f, R89 ;  /* 0x0000001fff5a7819 */ /* 0x000fe20000011459 */
[----:B------:R-:W1:Y:S01]  /*1110*/  S2UR UR6, SR_CgaCtaId ;  /* 0x00000000000679c3 */ /* 0x000e620000008800 */
[----:B------:R-:W-:Y:S02]  /*1120*/  UMOV UR36, 0x400 ;  /* 0x0000040000247882 */ /* 0x000fe40000000000 */
[----:B------:R-:W-:-:S04]  /*1130*/  LEA.HI R91, R90, R89, RZ, 0x7 ;  /* 0x000000595a5b7211 */ /* 0x000fc800078f38ff */
[----:B------:R-:W-:-:S05]  /*1140*/  SHF.R.S32.HI R92, RZ, 0x7, R91 ;  /* 0x00000007ff5c7819 */ /* 0x000fca000001145b */
[----:B------:R-:W2:Y:S01]  /*1150*/  SHFL.IDX PT, R0, R92, RZ, 0x1f ;  /* 0x00001fff5c007589 */ /* 0x000ea200000e0000 */
[----:B-1----:R-:W-:-:S04]  /*1160*/  ULEA UR36, UR6, UR36, 0x18 ;  /* 0x0000002406247291 */ /* 0x002fc8000f8ec03f */
[----:B------:R-:W-:-:S04]  /*1170*/  UIADD3 UR6, UR36, 0x10400, URZ ;  /* 0x0001040024067890 */ /* 0x000fc8000fffe03f */
[----:B------:R-:W-:Y:S01]  /*1180*/  ULOP3.LUT UP0, URZ, UR6, 0x3ff, URZ, 0xc0, !UPT ;  /* 0x000003ff063f7892 */ /* 0x000fe2000f80c03f */
[----:B--2---:R-:W-:-:S05]  /*1190*/  R2UR UR4, R0 ;  /* 0x00000000000472ca */ /* 0x004fca00000e0000 */
        /* <DEDUP_REMOVED lines=11> */
[----:B0-----:R-:W-:Y:S01]  /*1250*/  IMAD.U32 R4, RZ, RZ, UR4 ;  /* 0x00000004ff047e24 */ /* 0x001fe2000f8e00ff */
[----:B------:R0:W1:Y:S01]  /*1260*/  LDC.64 R2, c[0x4][R0] ;  /* 0x0100000000027b82 */ /* 0x0000620000000a00 */
[----:B------:R-:W-:Y:S01]  /*1270*/  MOV R5, UR5 ;  /* 0x0000000500057c02 */ /* 0x000fe20008000f00 */
        /* <DEDUP_REMOVED lines=9> */
[----:B-1----:R-:W-:Y:S05]  /*1310*/  CALL.ABS.NOINC R2 ;  /* 0x0000000002007343 */ /* 0x002fea0003c00000 */
.L_x_2049:
[----:B------:R-:W2:Y:S01]  /*1320*/  LDL.LU R19, [R1+0x14] ;  /* 0x0000140001137983 */ /* 0x000ea20000300800 */
[----:B------:R-:W-:-:S04]  /*1330*/  SHF.L.U32 R2, RZ, 0x1f, RZ ;  /* 0x0000001fff027819 */ /* 0x000fc800000006ff */
[----:B------:R-:W1:Y:S01]  /*1340*/  SYNCS.PHASECHK.TRANS64.TRYWAIT P1, [UR36+0x34800], R2 ;  /* 0x03480002ff0075a7 */ /* 0x000e620008020164 */
[----:B--2---:R-:W-:-:S04]  /*1350*/  LOP3.LUT R0, R19, 0x1, RZ, 0xfc, !PT ;  /* 0x0000000113007812 */ /* 0x004fc800078efcff */
[----:B------:R-:W-:Y:S01]  /*1360*/  ISETP.NE.AND P0, PT, R0, 0x3, PT ;  /* 0x000000030000780c */ /* 0x000fe20003f05270 */
[----:B-1----:R-:W-:-:S12]  /*1370*/  @!P1 BRA `(.L_x_2050) ;  /* 0x000000ec00c89947 */ /* 0x002fd80003800000 */
.L_x_2167:
[----:B------:R-:W-:Y:S05]  /*1380*/  @!P0 BRA `(.L_x_2051) ;  /* 0x0000000000048947 */ /* 0x000fea0003800000 */
[----:B------:R-:W-:Y:S01]  /*1390*/  BPT.TRAP 0x1 ;  /* 0x000000040000795c */ /* 0x000fe20000300000 */
.L_x_2051:
[----:B------:R2:W3:Y:S01]  /*13a0*/  SYNCS.PHASECHK.TRANS64.TRYWAIT P2, [UR36+0x34830], R2 ;  /* 0x03483002ff0075a7 */ /* 0x0004e20008040164 */
[----:B------:R-:W-:Y:S05]  /*13b0*/  @!P0 BRA `(.L_x_2052) ;  /* 0x0000000000048947 */ /* 0x000fea0003800000 */
[----:B------:R-:W-:Y:S01]  /*13c0*/  BPT.TRAP 0x1 ;  /* 0x000000040000795c */ /* 0x000fe20000300000 */
.L_x_2052:
[----:B------:R-:W4:Y:S01]  /*13d0*/  S2R R0, SR_TID.X ;  /* 0x0000000000007919 */ /* 0x000f220000002100 */
[----:B0-----:R-:W-:-:S04]  /*13e0*/  MOV R4, UR37 ;  /* 0x0000002500047c02 */ /* 0x001fc80008000f00 */
[----:B------:R-:W-:Y:S02]  /*13f0*/  LOP3.LUT R4, R4, 0x10000, RZ, 0xfc, !PT ;  /* 0x0001000004047812 */ /* 0x000fe400078efcff */
[----:B----4-:R-:W-:-:S04]  /*1400*/  LOP3.LUT R0, R0, 0x7f, RZ, 0xc0, !PT ;  /* 0x0000007f00007812 */ /* 0x010fc800078ec0ff */
[----:B------:R-:W-:Y:S01]  /*1410*/  ISETP.NE.AND P1, PT, R0, RZ, PT ;  /* 0x000000ff0000720c */ /* 0x000fe20003f25270 */
[----:B---3--:R-:W-:-:S12]  /*1420*/  @P2 BRA `(.L_x_2053) ;  /* 0x0000000000082947 */ /* 0x008fd80003800000 */
[----:B------:R-:W0:Y:S02]  /*1430*/  SYNCS.PHASECHK.TRANS64.TRYWAIT P2, [UR36+0x34830], R2 ;  /* 0x03483002ff0075a7 */ /* 0x000e240008040164 */
[----:B0-----:R-:W-:Y:S05]  /*1440*/  @!P2 BRA `(.L_x_2054) ;  /* 0x000000ec00aca947 */ /* 0x001fea0003800000 */
.L_x_2053:
[----:B------:R-:W-:Y:S05]  /*1450*/  WARPSYNC.ALL ;  /* 0x0000000000007948 */ /* 0x000fea0003800000 */
[----:B------:R-:W-:Y:S01]  /*1460*/  IMAD.MOV.U32 R5, RZ, RZ, 0x40000040 ;  /* 0x40000040ff057424 */ /* 0x000fe200078e00ff */
[----:B------:R-:W-:Y:S01]  /*1470*/  UIADD3 UR4, UR36, 0x1c400, URZ ;  /* 0x0001c40024047890 */ /* 0x000fe2000fffe03f */
[C---:B------:R-:W-:Y:S01]  /*1480*/  R2UR UR8, R4.reuse ;  /* 0x00000000040872ca */ /* 0x040fe200000e0000 */
[----:B------:R-:W-:Y:S02]  /*1490*/  WARPGROUP.ARRIVE ;  /* 0x00000000000079c5 */ /* 0x000fe40000000000 */
[----:B------:R-:W-:Y:S01]  /*14a0*/  R2UR UR9, R5 ;  /* 0x00000000050972ca */ /* 0x000fe200000e0000 */
[----:B------:R-:W-:Y:S01]  /*14b0*/  USHF.R.U32.HI UR4, URZ, 0x4, UR4 ;  /* 0x000000043f047899 */ /* 0x000fe20008011604 */
[----:B------:R-:W-:Y:S01]  /*14c0*/  R2UR UR6, R4 ;  /* 0x00000000040672ca */ /* 0x000fe200000e0000 */
[----:B------:R-:W-:Y:S01]  /*14d0*/  UMOV UR11, 0x40000040 ;  /* 0x40000040000b7882 */ /* 0x000fe20000000000 */
[----:B------:R-:W-:Y:S01]  /*14e0*/  UMOV UR5, 0x40000040 ;  /* 0x4000004000057882 */ /* 0x000fe20000000000 */
[----:B------:R-:W-:Y:S01]  /*14f0*/  ULOP3.LUT UR4, UR4, 0x3fff, URZ, 0xc0, !UPT ;  /* 0x00003fff04047892 */ /* 0x000fe2000f8ec03f */
[----:B------:R-:W3:Y:S01]  /*1500*/  LDC R8, c[0x0][0x448] ;  /* 0x00011200ff087b82 */ /* 0x000ee20000000800 */
[----:B------:R-:W-:Y:S01]  /*1510*/  UMOV UR13, 0x40000040 ;  /* 0x40000040000d7882 */ /* 0x000fe20000000000 */
[----:B------:R-:W-:Y:S01]  /*1520*/  UMOV UR15, 0x40000040 ;  /* 0x40000040000f7882 */ /* 0x000fe20000000000 */
[----:B------:R-:W-:Y:S01]  /*1530*/  ULOP3.LUT UR38, UR4, 0x10000, URZ, 0xfc, !UPT ;  /* 0x0001000004267892 */ /* 0x000fe2000f8efc3f */
[----:B------:R-:W-:Y:S01]  /*1540*/  LEA.HI R10, R92, R92, RZ, 0x1 ;  /* 0x0000005c5c0a7211 */ /* 0x000fe200078f08ff */
[----:B------:R-:W-:Y:S01]  /*1550*/  UMOV UR17, 0x40000040 ;  /* 0x4000004000117882 */ /* 0x000fe20000000000 */
[----:B------:R-:W-:Y:S01]  /*1560*/  UMOV UR19, 0x40000040 ;  /* 0x4000004000137882 */ /* 0x000fe20000000000 */
[----:B------:R-:W-:Y:S01]  /*1570*/  UIADD3 UR14, UR38, 0x6, URZ ;  /* 0x00000006260e7890 */ /* 0x000fe2000fffe03f */
[----:B------:R-:W-:Y:S01]  /*1580*/  LEA.HI R90, R90, R89, RZ, 0x2 ;  /* 0x000000595a5a7211 */ /* 0x000fe200078f10ff */
[----:B------:R-:W-:Y:S01]  /*1590*/  UIADD3 UR4, UR6, 0x2, URZ ;  /* 0x0000000206047890 */ /* 0x000fe2000fffe03f */
[----:B------:R-:W-:Y:S01]  /*15a0*/  CS2R R150, SRZ ;  /* 0x0000000000967805 */ /* 0x000fe2000001ff00 */
[----:B------:R-:W-:Y:S01]  /*15b0*/  UMOV UR10, UR38 ;  /* 0x00000026000a7c82 */ /* 0x000fe20008000000 */
[----:B------:R-:W-:Y:S01]  /*15c0*/  UIADD3 UR12, UR6, 0x6, URZ ;  /* 0x00000006060c7890 */ /* 0x000fe2000fffe03f */
[----:B------:R-:W-:Y:S01]  /*15d0*/  HGMMA.64x128x16.F32 R24, gdesc[UR8], RZ, !UPT, gsb0 ;  /* 0x01e00000081879f0 */ /* 0x000fe2000c0008ff */
[----:B------:R-:W-:Y:S01]  /*15e0*/  UIADD3 UR10, UR38, 0x2, URZ ;  /* 0x00000002260a7890 */ /* 0x000fe2000fffe03f */
[----:B------:R-:W-:Y:S01]  /*15f0*/  LOP3.LUT R90, R90, 0xfffffffc, RZ, 0xc0, !PT ;  /* 0xfffffffc5a5a7812 */ /* 0x000fe200078ec0ff */
[----:B------:R-:W-:Y:S01]  /*1600*/  UMOV UR8, UR4 ;  /* 0x0000000400087c82 */ /* 0x000fe20008000000 */
[----:B------:R-:W-:Y:S01]  /*1610*/  UMOV UR9, UR5 ;  /* 0x0000000500097c82 */ /* 0x000fe20008000000 */
[----:B------:R-:W-:Y:S01]  /*1620*/  UMOV UR11, 0x40000040 ;  /* 0x40000040000b7882 */ /* 0x000fe20000000000 */
[----:B------:R-:W-:Y:S01]  /*1630*/  UIADD3 UR16, UR6, 0x400, URZ ;  /* 0x0000040006107890 */ /* 0x000fe2000fffe03f */
[----:B------:R-:W-:Y:S01]  /*1640*/  IMAD.IADD R90, R89, 0x1, -R90 ;  /* 0x00000001595a7824 */ /* 0x000fe200078e0a5a */
[----:B------:R-:W-:Y:S01]  /*1650*/  UIADD3 UR18, UR38, 0x400, URZ ;  /* 0x0000040026127890 */ /* 0x000fe2000fffe03f */
[----:B------:R-:W-:Y:S01]  /*1660*/  CS2R R148, SRZ ;  /* 0x0000000000947805 */ /* 0x000fe2000001ff00 */
[----:B------:R-:W-:Y:S01]  /*1670*/  UIADD3 UR20, UR6, 0x402, URZ ;  /* 0x0000040206147890 */ /* 0x000fe2000fffe03f */
[----:B---3--:R-:W-:Y:S01]  /*1680*/  ISETP.NE.AND P2, PT, R8, 0x1, PT ;  /* 0x000000010800780c */ /* 0x008fe20003f45270 */
[----:B------:R-:W-:Y:S01]  /*1690*/  UIADD3 UR22, UR38, 0x402, URZ ;  /* 0x0000040226167890 */ /* 0x000fe2000fffe03f */
[----:B------:R-:W-:Y:S01]  /*16a0*/  LOP3.LUT R8, R91, 0xffffff80, RZ, 0xc0, !PT ;  /* 0xffffff805b087812 */ /* 0x000fe200078ec0ff */
[----:B------:R-:W-:Y:S01]  /*16b0*/  UMOV UR21, 0x40000040 ;  /* 0x4000004000157882 */ /* 0x000fe20000000000 */
[----:B------:R-:W-:Y:S01]  /*16c0*/  UMOV UR23, 0x40000040 ;  /* 0x4000004000177882 */ /* 0x000fe20000000000 */
[----:B------:R-:W-:Y:S01]  /*16d0*/  UIADD3 UR24, UR6, 0x404, URZ ;  /* 0x0000040406187890 */ /* 0x000fe2000fffe03f */
[----:B------:R-:W-:Y:S01]  /*16e0*/  CS2R R146, SRZ ;  /* 0x0000000000927805 */ /* 0x000fe2000001ff00 */
[----:B------:R-:W-:Y:S01]  /*16f0*/  UIADD3 UR26, UR38, 0x404, URZ ;  /* 0x00000404261a7890 */ /* 0x000fe2000fffe03f */
[----:B------:R-:W-:Y:S01]  /*1700*/  IMAD.IADD R9, R89, 0x1, -R8 ;  /* 0x0000000159097824 */ /* 0x000fe200078e0a08 */
[----:B------:R-:W-:Y:S01]  /*1710*/  UMOV UR25, 0x40000040 ;  /* 0x4000004000197882 */ /* 0x000fe20000000000 */
[----:B------:R-:W-:Y:S01]  /*1720*/  UMOV UR27, 0x40000040 ;  /* 0x40000040001b7882 */ /* 0x000fe20000000000 */
[----:B------:R-:W-:Y:S01]  /*1730*/  UIADD3 UR28, UR6, 0x406, URZ ;  /* 0x00000406061c7890 */ /* 0x000fe2000fffe03f */
[----:B------:R-:W-:Y:S01]  /*1740*/  CS2R R144, SRZ ;  /* 0x0000000000907805 */ /* 0x000fe2000001ff00 */
[----:B------:R-:W-:Y:S01]  /*1750*/  UIADD3 UR30, UR38, 0x406, URZ ;  /* 0x00000406261e7890 */ /* 0x000fe2000fffe03f */
[----:B------:R-:W-:Y:S01]  /*1760*/  SHF.R.S32.HI R8, RZ, 0x1f, R9 ;  /* 0x0000001fff087819 */ /* 0x000fe20000011409 */
[----:B------:R-:W-:Y:S01]  /*1770*/  UMOV UR29, 0x40000040 ;  /* 0x40000040001d7882 */ /* 0x000fe20000000000 */
[----:B------:R-:W-:Y:S01]  /*1780*/  UMOV UR31, 0x40000040 ;  /* 0x40000040001f7882 */ /* 0x000fe20000000000 */
[----:B------:R-:W-:Y:S01]  /*1790*/  UIADD3 UR32, UR6, 0x800, URZ ;  /* 0x0000080006207890 */ /* 0x000fe2000fffe03f */
[----:B------:R-:W-:Y:S01]  /*17a0*/  LEA.HI R11, R8, R9, RZ, 0x5 ;  /* 0x00000009080b7211 */ /* 0x000fe200078f28ff */
[----:B------:R-:W-:Y:S01]  /*17b0*/  UIADD3 UR34, UR38, 0x800, URZ ;  /* 0x0000080026227890 */ /* 0x000fe2000fffe03f */
[----:B------:R-:W-:Y:S01]  /*17c0*/  CS2R R142, SRZ ;  /* 0x00000000008e7805 */ /* 0x000fe2000001ff00 */
[----:B------:R-:W-:Y:S01]  /*17d0*/  UMOV UR33, 0x40000040 ;  /* 0x4000004000217882 */ /* 0x000fe20000000000 */
[----:B------:R-:W-:Y:S01]  /*17e0*/  UMOV UR35, 0x40000040 ;  /* 0x4000004000237882 */ /* 0x000fe20000000000 */
[----:B------:R-:W-:Y:S01]  /*17f0*/  UIADD3 UR44, UR6, 0x802, URZ ;  /* 0x00000802062c7890 */ /* 0x000fe2000fffe03f */
[----:B------:R-:W-:Y:S01]  /*1800*/  CS2R R140, SRZ ;  /* 0x00000000008c7805 */ /* 0x000fe2000001ff00 */
        /* <DEDUP_REMOVED lines=16> */
[----:B------:R-:W-:Y:S01]  /*1910*/  ULDC UR7, c[0x0][0x2f0] ;  /* 0x0000bc0000077ab9 */ /* 0x000fe20000000800 */
[----:B------:R-:W-:Y:S01]  /*1920*/  UMOV UR37, URZ ;  /* 0x0000003f00257c82 */ /* 0x000fe20008000000 */
        /* <DEDUP_REMOVED lines=18> */
[----:B------:R-:W-:Y:S01]  /*1a50*/  HGMMA.64x128x16.F32 R24, gdesc[UR8], R24, gsb0 ;  /* 0x01e00000081879f0 */ /* 0x000fe20008000818 */
[----:B------:R-:W-:Y:S02]  /*1a60*/  ULDC UR10, c[0x0][0x988] ;  /* 0x00026200000a7ab9 */ /* 0x000fe40000000800 */
        /* <DEDUP_REMOVED lines=30> */
[----:B012---:R-:W-:Y:S01]  /*1c50*/  FMUL.FTZ R2, R37, UR6 ;  /* 0x0000000625027c20 */ /* 0x007fe20008410000 */
[----:B------:R-:W-:Y:S01]  /*1c60*/  FMUL.FTZ R26, R26, UR6 ;  /* 0x000000061a1a7c20 */ /* 0x000fe20008410000 */
[----:B------:R0:W-:Y:S01]  /*1c70*/  MUFU.TANH R95, R31 ;  /* 0x0000001f005f7308 */ /* 0x0001e20000002400 */
[----:B------:R-:W-:Y:S01]  /*1c80*/  FMUL.FTZ R21, R33, UR6 ;  /* 0x0000000621157c20 */ /* 0x000fe20008410000 */
[----:B------:R-:W-:Y:S01]  /*1c90*/  FMUL.FTZ R6, R36, UR6 ;  /* 0x0000000624067c20 */ /* 0x000fe20008410000 */
[----:B------:R-:W-:Y:S01]  /*1ca0*/  FMUL.FTZ R30, R30, UR6 ;  /* 0x000000061e1e7c20 */ /* 0x000fe20008410000 */
[----:B------:R-:W1:Y:S01]  /*1cb0*/  @P2 LDC R33, c[0x0][0x44c] ;  /* 0x00011300ff212b82 */ /* 0x000e620000000800 */
[----:B------:R-:W-:Y:S01]  /*1cc0*/  FMUL.FTZ R34, R34, UR6 ;  /* 0x0000000622227c20 */ /* 0x000fe20008410000 */
[----:B------:R-:W-:Y:S01]  /*1cd0*/  FMUL.FTZ R35, R35, UR6 ;  /* 0x0000000623237c20 */ /* 0x000fe20008410000 */
[----:B------:R-:W-:Y:S01]  /*1ce0*/  FMUL.FTZ R38, R38, UR6 ;  /* 0x0000000626267c20 */ /* 0x000fe20008410000 */
[----:B------:R2:W-:Y:S01]  /*1cf0*/  MUFU.TANH R37, R27 ;  /* 0x0000001b00257308 */ /* 0x0005e20000002400 */
[----:B0-----:R-:W-:Y:S01]  /*1d00*/  LOP3.LUT R31, R10, 0x3fffffe, RZ, 0xc0, !PT ;  /* 0x03fffffe0a1f7812 */ /* 0x001fe200078ec0ff */
[----:B------:R-:W-:Y:S01]  /*1d10*/  FMUL.FTZ R39, R39, UR6 ;  /* 0x0000000627277c20 */ /* 0x000fe20008410000 */
[----:B------:R-:W-:Y:S01]  /*1d20*/  LEA.HI R10, R8, R9, RZ, 0x2 ;  /* 0x00000009080a7211 */ /* 0x000fe200078f10ff */
[----:B------:R-:W-:Y:S01]  /*1d30*/  FMUL.FTZ R42, R42, UR6 ;  /* 0x000000062a2a7c20 */ /* 0x000fe20008410000 */
[----:B------:R-:W-:Y:S01]  /*1d40*/  FMUL.FTZ R43, R43, UR6 ;  /* 0x000000062b2b7c20 */ /* 0x000fe20008410000 */
[----:B------:R-:W-:Y:S01]  /*1d50*/  IMAD.IADD R31, R92, 0x1, -R31 ;  /* 0x000000015c1f7824 */ /* 0x000fe200078e0a1f */
[--C-:B------:R-:W-:Y:S01]  /*1d60*/  SHF.R.S32.HI R8, RZ, 0x2, R10.reuse ;  /* 0x00000002ff087819 */ /* 0x100fe2000001140a */
[----:B------:R0:W3:Y:S01]  /*1d70*/  MUFU.TANH R36, R26 ;  /* 0x0000001a00247308 */ /* 0x0000e20000002400 */
[----:B--2---:R-:W-:Y:S01]  /*1d80*/  SHF.R.S32.HI R27, RZ, 0x1f, R10 ;  /* 0x0000001fff1b7819 */ /* 0x004fe2000001140a */
[----:B------:R-:W-:Y:S01]  /*1d90*/  FMUL.FTZ R46, R46, UR6 ;  /* 0x000000062e2e7c20 */ /* 0x000fe20008410000 */
[----:B------:R-:W-:Y:S01]  /*1da0*/  LOP3.LUT R10, R10, 0x7ffffffc, RZ, 0xc0, !PT ;  /* 0x7ffffffc0a0a7812 */ /* 0x000fe200078ec0ff */
[----:B------:R-:W-:Y:S01]  /*1db0*/  FMUL.FTZ R47, R47, UR6 ;  /* 0x000000062f2f7c20 */ /* 0x000fe20008410000 */
[----:B------:R-:W-:Y:S01]  /*1dc0*/  LEA.HI R27, R27, R8, RZ, 0x3 ;  /* 0x000000081b1b7211 */ /* 0x000fe200078f18ff */
[----:B------:R-:W-:Y:S01]  /*1dd0*/  FMUL.FTZ R50, R50, UR6 ;  /* 0x0000000632327c20 */ /* 0x000fe20008410000 */
[----:B------:R-:W-:Y:S01]  /*1de0*/  FMUL.FTZ R51, R51, UR6 ;  /* 0x0000000633337c20 */ /* 0x000fe20008410000 */
[----:B------:R2:W4:Y:S01]  /*1df0*/  MUFU.TANH R93, R30 ;  /* 0x0000001e005d7308 */ /* 0x0005220000002400 */
[----:B0-----:R-:W-:Y:S01]  /*1e00*/  SHF.R.S32.HI R26, RZ, 0x5, R11 ;  /* 0x00000005ff1a7819 */ /* 0x001fe2000001140b */
[----:B------:R-:W-:Y:S01]  /*1e10*/  IMAD.IADD R9, R9, 0x1, -R10 ;  /* 0x0000000109097824 */ /* 0x000fe200078e0a0a */
[----:B------:R-:W-:Y:S01]  /*1e20*/  LEA.HI R11, R90, R90, RZ, 0x1 ;  /* 0x0000005a5a0b7211 */ /* 0x000fe200078f08ff */
[----:B------:R-:W-:Y:S01]  /*1e30*/  FMUL.FTZ R54, R54, UR6 ;  /* 0x0000000636367c20 */ /* 0x000fe20008410000 */
[----:B------:R-:W-:Y:S01]  /*1e40*/  LEA R26, R26, R23, 0x4 ;  /* 0x000000171a1a7211 */ /* 0x000fe200078e20ff */
[----:B------:R-:W-:Y:S01]  /*1e50*/  FMUL.FTZ R55, R55, UR6 ;  /* 0x0000000637377c20 */ /* 0x000fe20008410000 */
[----:B------:R-:W-:Y:S01]  /*1e60*/  LOP3.LUT R27, R27, 0xfffffff8, RZ, 0xc0, !PT ;  /* 0xfffffff81b1b7812 */ /* 0x000fe200078ec0ff */
[----:B------:R0:W5:Y:S01]  /*1e70*/  MUFU.TANH R97, R34 ;  /* 0x0000002200617308 */ /* 0x0001620000002400 */
[----:B--2---:R-:W2:Y:S01]  /*1e80*/  @P2 LDC R30, c[0x0][0x450] ;  /* 0x00011400ff1e2b82 */ /* 0x004ea20000000800 */
[----:B------:R-:W-:Y:S01]  /*1e90*/  LOP3.LUT R11, R11, 0x1ffffffe, RZ, 0xc0, !PT ;  /* 0x1ffffffe0b0b7812 */ /* 0x000fe200078ec0ff */
[----:B------:R-:W-:Y:S01]  /*1ea0*/  FMUL.FTZ R58, R58, UR6 ;  /* 0x000000063a3a7c20 */ /* 0x000fe20008410000 */
[----:B------:R-:W-:Y:S01]  /*1eb0*/  IADD3 R26, R26, R8, -R27 ;  /* 0x000000081a1a7210 */ /* 0x000fe20007ffe81b */
[----:B------:R-:W-:Y:S01]  /*1ec0*/  FMUL.FTZ R59, R59, UR6 ;  /* 0x000000063b3b7c20 */ /* 0x000fe20008410000 */
[----:B------:R-:W-:Y:S01]  /*1ed0*/  FMUL.FTZ R7, R41, UR6 ;  /* 0x0000000629077c20 */ /* 0x000fe20008410000 */
[----:B------:R-:W-:Y:S01]  /*1ee0*/  IMAD.IADD R8, R90, 0x1, -R11 ;  /* 0x000000015a087824 */ /* 0x000fe200078e0a0b */
[----:B------:R-:W5:Y:S01]  /*1ef0*/  MUFU.TANH R35, R35 ;  /* 0x0000002300237308 */ /* 0x000f620000002400 */
[----:B------:R-:W-:Y:S01]  /*1f00*/  IMAD R31, R31, 0x40, R26 ;  /* 0x000000401f1f7824 */ /* 0x000fe200078e021a */
[----:B------:R-:W3:Y:S01]  /*1f10*/  LDC R27, c[0x0][0x288] ;  /* 0x0000a200ff1b7b82 */ /* 0x000ee20000000800 */
[----:B------:R-:W-:Y:S01]  /*1f20*/  FMUL.FTZ R62, R62, UR6 ;  /* 0x000000063e3e7c20 */ /* 0x000fe20008410000 */
[----:B------:R-:W-:Y:S01]  /*1f30*/  FMUL.FTZ R71, R71, UR6 ;  /* 0x0000000647477c20 */ /* 0x000fe20008410000 */
[----:B------:R-:W-:Y:S01]  /*1f40*/  FMUL.FTZ R63, R63, UR6 ;  /* 0x000000063f3f7c20 */ /* 0x000fe20008410000 */
[----:B------:R-:W-:Y:S01]  /*1f50*/  LEA R8, R8, R31, 0x3 ;  /* 0x0000001f08087211 */ /* 0x000fe200078e18ff */
[----:B------:R-:W-:Y:S01]  /*1f60*/  FMUL.FTZ R67, R67, UR6 ;  /* 0x0000000643437c20 */ /* 0x000fe20008410000 */
[----:B------:R-:W5:Y:S01]  /*1f70*/  MUFU.TANH R38, R38 ;  /* 0x0000002600267308 */ /* 0x000f620000002400 */
[----:B------:R-:W-:Y:S01]  /*1f80*/  FMUL.FTZ R66, R66, UR6 ;  /* 0x0000000642427c20 */ /* 0x000fe20008410000 */
[----:B------:R-:W-:Y:S01]  /*1f90*/  FMUL.FTZ R70, R70, UR6 ;  /* 0x0000000646467c20 */ /* 0x000fe20008410000 */
[----:B-1----:R-:W-:-:S04]  /*1fa0*/  @P2 IMAD.HI.U32 R11, R8, R33, RZ ;  /* 0x00000021080b2227 */ /* 0x002fc800078e00ff */
[----:B------:R-:W-:Y:S01]  /*1fb0*/  FMUL.FTZ R74, R74, UR6 ;  /* 0x000000064a4a7c20 */ /* 0x000fe20008410000 */
[----:B------:R-:W-:Y:S01]  /*1fc0*/  FMUL.FTZ R19, R32, UR6 ;  /* 0x0000000620137c20 */ /* 0x000fe20008410000 */
[----:B------:R-:W-:Y:S01]  /*1fd0*/  FMUL.FTZ R32, R57, UR6 ;  /* 0x0000000639207c20 */ /* 0x000fe20008410000 */
[----:B------:R-:W-:Y:S01]  /*1fe0*/  IMAD.MOV.U32 R26, RZ, RZ, R8 ;  /* 0x000000ffff1a7224 */ /* 0x000fe200078e0008 */
[----:B------:R-:W1:Y:S01]  /*1ff0*/  MUFU.TANH R39, R39 ;  /* 0x0000002700277308 */ /* 0x000e620000002400 */
[----:B--2---:R-:W-:Y:S01]  /*2000*/  @P2 SHF.R.U32.HI R26, RZ, R30, R11 ;  /* 0x0000001eff1a2219 */ /* 0x004fe2000001160b */
[----:B------:R-:W-:Y:S02]  /*2010*/  IMAD.MOV.U32 R11, RZ, RZ, -0x80 ;  /* 0xffffff80ff0b7424 */ /* 0x000fe400078e00ff */
[----:B------:R-:W-:Y:S01]  /*2020*/  FMUL.FTZ R75, R75, UR6 ;  /* 0x000000064b4b7c20 */ /* 0x000fe20008410000 */
[----:B------:R-:W-:Y:S01]  /*2030*/  FMUL.FTZ R12, R45, UR6 ;  /* 0x000000062d0c7c20 */ /* 0x000fe20008410000 */
[----:B------:R-:W-:Y:S01]  /*2040*/  FMUL.FTZ R78, R78, UR6 ;  /* 0x000000064e4e7c20 */ /* 0x000fe20008410000 */
[----:B------:R-:W3:Y:S01]  /*2050*/  SHFL.IDX PT, R33, R26, 0x1, 0x1c1f ;  /* 0x003c1f001a217f89 */ /* 0x000ee200000e0000 */
[----:B------:R-:W-:Y:S01]  /*2060*/  IMAD R11, R22, R11, 0x80 ;  /* 0x00000080160b7424 */ /* 0x000fe200078e020b */
[----:B------:R-:W2:Y:S01]  /*2070*/  MUFU.TANH R42, R42 ;  /* 0x0000002a002a7308 */ /* 0x000ea20000002400 */
[----:B------:R-:W-:Y:S01]  /*2080*/  FMUL.FTZ R79, R79, UR6 ;  /* 0x000000064f4f7c20 */ /* 0x000fe20008410000 */
[----:B------:R-:W-:Y:S01]  /*2090*/  FMUL.FTZ R82, R82, UR6 ;  /* 0x0000000652527c20 */ /* 0x000fe20008410000 */
[----:B------:R-:W-:Y:S01]  /*20a0*/  FMUL.FTZ R83, R83, UR6 ;  /* 0x0000000653537c20 */ /* 0x000fe20008410000 */
[----:B------:R-:W-:Y:S01]  /*20b0*/  IADD3 R10, R11, 0x1, RZ ;  /* 0x000000010b0a7810 */ /* 0x000fe20007ffe0ff */
[----:B------:R-:W-:Y:S01]  /*20c0*/  FMUL.FTZ R14, R24, UR6 ;  /* 0x00000006180e7c20 */ /* 0x000fe20008410000 */
[----:B------:R-:W-:Y:S01]  /*20d0*/  FMUL.FTZ R24, R25, UR6 ;  /* 0x0000000619187c20 */ /* 0x000fe20008410000 */
[----:B------:R-:W-:Y:S01]  /*20e0*/  FMUL.FTZ R25, R53, UR6 ;  /* 0x0000000635197c20 */ /* 0x000fe20008410000 */
[----:B------:R-:W2:Y:S01]  /*20f0*/  MUFU.TANH R43, R43 ;  /* 0x0000002b002b7308 */ /* 0x000ea20000002400 */
[----:B------:R-:W-:-:S02]  /*2100*/  IMAD R31, R9, -0x2, R10 ;  /* 0xfffffffe091f7824 */ /* 0x000fc400078e020a */
[----:B------:R-:W-:Y:S01]  /*2110*/  FMUL.FTZ R86, R86, UR6 ;  /* 0x0000000656567c20 */ /* 0x000fe20008410000 */
[C---:B------:R-:W-:Y:S02]  /*2120*/  IMAD R10, R16.reuse, UR7, R11 ;  /* 0x00000007100a7c24 */ /* 0x040fe4000f8e020b */
[----:B------:R-:W-:Y:S01]  /*2130*/  FMUL.FTZ R87, R87, UR6 ;  /* 0x0000000657577c20 */ /* 0x000fe20008410000 */
[----:B0-----:R-:W-:Y:S02]  /*2140*/  IMAD R34, R16, UR7, R31 ;  /* 0x0000000710227c24 */ /* 0x001fe4000f8e021f */
[----:B------:R-:W-:Y:S01]  /*2150*/  FMUL.FTZ R20, R49, UR6 ;  /* 0x0000000631147c20 */ /* 0x000fe20008410000 */
[----:B------:R-:W-:Y:S01]  /*2160*/  IMAD R30, R9, -0x2, R10 ;  /* 0xfffffffe091e7824 */ /* 0x000fe200078e020a */
[----:B------:R-:W0:Y:S01]  /*2170*/  MUFU.TANH R46, R46 ;  /* 0x0000002e002e7308 */ /* 0x000e220000002400 */
[----:B------:R-:W0:Y:S01]  /*2180*/  SHFL.IDX PT, R26, R26, RZ, 0x1c1f ;  /* 0x001c1fff1a1a7589 */ /* 0x000e2200000e0000 */
[----:B------:R-:W-:Y:S01]  /*2190*/  FMUL.FTZ R88, R28, UR6 ;  /* 0x000000061c587c20 */ /* 0x000fe20008410000 */
[----:B------:R-:W-:Y:S01]  /*21a0*/  FMUL.FTZ R61, R61, UR6 ;  /* 0x000000063d3d7c20 */ /* 0x000fe20008410000 */
[----:B------:R-:W-:Y:S01]  /*21b0*/  FMUL.FTZ R29, R29, UR6 ;  /* 0x000000061d1d7c20 */ /* 0x000fe20008410000 */
[----:B------:R-:W-:Y:S01]  /*21c0*/  FMUL.FTZ R0, R40, UR6 ;  /* 0x0000000628007c20 */ /* 0x000fe20008410000 */
[----:B---3--:R-:W-:Y:S01]  /*21d0*/  IADD3 R33, R33, -R27, R34 ;  /* 0x8000001b21217210 */ /* 0x008fe20007ffe022 */
[----:B------:R-:W-:Y:S01]  /*21e0*/  FMUL.FTZ R65, R65, UR6 ;  /* 0x0000000641417c20 */ /* 0x000fe20008410000 */
[----:B------:R-:W3:Y:S01]  /*21f0*/  MUFU.TANH R47, R47 ;  /* 0x0000002f002f7308 */ /* 0x000ee20000002400 */
[----:B------:R-:W-:Y:S01]  /*2200*/  FMUL.FTZ R69, R69, UR6 ;  /* 0x0000000645457c20 */ /* 0x000fe20008410000 */
[----:B------:R-:W-:Y:S01]  /*2210*/  VIMNMX R33, R30, R33, PT ;  /* 0x000000211e217248 */ /* 0x000fe20003fe0100 */
[----:B------:R-:W-:Y:S01]  /*2220*/  FMUL.FTZ R3, R44, UR6 ;  /* 0x000000062c037c20 */ /* 0x000fe20008410000 */
[----:B------:R-:W-:Y:S01]  /*2230*/  FMUL.FTZ R73, R73, UR6 ;  /* 0x0000000649497c20 */ /* 0x000fe20008410000 */
[----:B------:R-:W-:Y:S01]  /*2240*/  FMUL.FTZ R77, R77, UR6 ;  /* 0x000000064d4d7c20 */ /* 0x000fe20008410000 */
[C---:B------:R-:W-:Y:S01]  /*2250*/  ISETP.GT.AND P3, PT, R33.reuse, RZ, PT ;  /* 0x000000ff2100720c */ /* 0x040fe20003f64270 */
[----:B------:R-:W-:Y:S01]  /*2260*/  FMUL.FTZ R13, R48, UR6 ;  /* 0x00000006300d7c20 */ /* 0x000fe20008410000 */
[C---:B------:R-:W-:Y:S01]  /*2270*/  ISETP.GT.AND P4, PT, R33.reuse, 0x1, PT ;  /* 0x000000012100780c */ /* 0x040fe20003f84270 */
[----:B------:R-:W3:Y:S01]  /*2280*/  MUFU.TANH R50, R50 ;  /* 0x0000003200327308 */ /* 0x000ee20000002400 */
[----:B------:R-:W-:Y:S01]  /*2290*/  FSEL R91, R36, -INF , P3 ;  /* 0xff800000245b7808 */ /* 0x000fe20001800000 */
[----:B------:R-:W-:Y:S01]  /*22a0*/  FMUL.FTZ R15, R52, UR6 ;  /* 0x00000006340f7c20 */ /* 0x000fe20008410000 */
[----:B------:R-:W-:Y:S01]  /*22b0*/  ISETP.GT.AND P5, PT, R33, 0x8, PT ;  /* 0x000000082100780c */ /* 0x000fe20003fa4270 */
[----:B------:R-:W-:Y:S01]  /*22c0*/  FMUL.FTZ R81, R81, UR6 ;  /* 0x0000000651517c20 */ /* 0x000fe20008410000 */
[----:B------:R-:W-:Y:S01]  /*22d0*/  FSEL R36, R37, -INF , P4 ;  /* 0xff80000025247808 */ /* 0x000fe20002000000 */
[----:B------:R-:W-:Y:S01]  /*22e0*/  FMUL.FTZ R28, R56, UR6 ;  /* 0x00000006381c7c20 */ /* 0x000fe20008410000 */
[----:B------:R-:W-:Y:S01]  /*22f0*/  ISETP.GT.AND P3, PT, R33, 0x9, PT ;  /* 0x000000092100780c */ /* 0x000fe20003f64270 */
[----:B------:R-:W3:Y:S01]  /*2300*/  MUFU.TANH R51, R51 ;  /* 0x0000003300337308 */ /* 0x000ee20000002400 */
[----:B----4-:R-:W-:Y:S01]  /*2310*/  FSEL R93, R93, -INF , P5 ;  /* 0xff8000005d5d7808 */ /* 0x010fe20002800000 */
[----:B------:R-:W-:Y:S01]  /*2320*/  FMUL.FTZ R60, R60, UR6 ;  /* 0x000000063c3c7c20 */ /* 0x000fe20008410000 */
[----:B------:R-:W-:Y:S01]  /*2330*/  FMNMX.FTZ R10, R91, R36, !PT ;  /* 0x000000245b0a7209 */ /* 0x000fe20007810000 */
[----:B------:R-:W-:Y:S01]  /*2340*/  FMUL.FTZ R64, R64, UR6 ;  /* 0x0000000640407c20 */ /* 0x000fe20008410000 */
[----:B------:R-:W-:Y:S01]  /*2350*/  ISETP.GT.AND P4, PT, R33, 0x10, PT ;  /* 0x000000102100780c */ /* 0x000fe20003f84270 */
[----:B------:R-:W-:Y:S01]  /*2360*/  FMUL.FTZ R85, R85, UR6 ;  /* 0x0000000655557c20 */ /* 0x000fe20008410000 */
[----:B------:R-:W-:Y:S01]  /*2370*/  FSEL R95, R95, -INF , P3 ;  /* 0xff8000005f5f7808 */ /* 0x000fe20001800000 */
[----:B------:R-:W4:Y:S01]  /*2380*/  MUFU.TANH R54, R54 ;  /* 0x0000003600367308 */ /* 0x000f220000002400 */
[----:B------:R-:W-:Y:S01]  /*2390*/  FMNMX.FTZ R10, R93, R10, !PT ;  /* 0x0000000a5d0a7209 */ /* 0x000fe20007810000 */
[----:B------:R-:W-:Y:S01]  /*23a0*/  FMUL.FTZ R68, R68, UR6 ;  /* 0x0000000644447c20 */ /* 0x000fe20008410000 */
[----:B------:R-:W-:Y:S01]  /*23b0*/  ISETP.GT.AND P3, PT, R33, 0x11, PT ;  /* 0x000000112100780c */ /* 0x000fe20003f64270 */
[----:B------:R-:W-:Y:S01]  /*23c0*/  FMUL.FTZ R72, R72, UR6 ;  /* 0x0000000648487c20 */ /* 0x000fe20008410000 */
[----:B-----5:R-:W-:Y:S01]  /*23d0*/  FSEL R97, R97, -INF , P4 ;  /* 0xff80000061617808 */ /* 0x020fe20002000000 */
[----:B------:R-:W-:Y:S01]  /*23e0*/  FMUL.FTZ R76, R76, UR6 ;  /* 0x000000064c4c7c20 */ /* 0x000fe20008410000 */
[----:B------:R-:W-:Y:S01]  /*23f0*/  FMNMX.FTZ R10, R95, R10, !PT ;  /* 0x0000000a5f0a7209 */ /* 0x000fe20007810000 */
[----:B------:R-:W5:Y:S01]  /*2400*/  MUFU.TANH R55, R55 ;  /* 0x0000003700377308 */ /* 0x000f620000002400 */
[----:B------:R-:W-:Y:S01]  /*2410*/  ISETP.GT.AND P4, PT, R33, 0x18, PT ;  /* 0x000000182100780c */ /* 0x000fe20003f84270 */
[----:B------:R-:W-:Y:S01]  /*2420*/  FMUL.FTZ R80, R80, UR6 ;  /* 0x0000000650507c20 */ /* 0x000fe20008410000 */
[----:B------:R-:W-:Y:S01]  /*2430*/  FSEL R99, R35, -INF , P3 ;  /* 0xff80000023637808 */ /* 0x000fe20001800000 */
[----:B------:R-:W-:Y:S01]  /*2440*/  FMUL.FTZ R84, R84, UR6 ;  /* 0x0000000654547c20 */ /* 0x000fe20008410000 */
[----:B------:R-:W-:-:S02]  /*2450*/  FMNMX.FTZ R10, R97, R10, !PT ;  /* 0x0000000a610a7209 */ /* 0x000fc40007810000 */
[----:B------:R-:W-:Y:S01]  /*2460*/  ISETP.GT.AND P3, PT, R33, 0x19, PT ;  /* 0x000000192100780c */ /* 0x000fe20003f64270 */
[----:B------:R-:W5:Y:S01]  /*2470*/  MUFU.TANH R58, R58 ;  /* 0x0000003a003a7308 */ /* 0x000f620000002400 */
[----:B------:R-:W-:Y:S02]  /*2480*/  FSEL R101, R38, -INF , P4 ;  /* 0xff80000026657808 */ /* 0x000fe40002000000 */
[----:B------:R-:W-:Y:S02]  /*2490*/  FMNMX.FTZ R10, R99, R10, !PT ;  /* 0x0000000a630a7209 */ /* 0x000fe40007810000 */
[----:B------:R-:W-:Y:S02]  /*24a0*/  ISETP.GT.AND P4, PT, R33, 0x20, PT ;  /* 0x000000202100780c */ /* 0x000fe40003f84270 */
[----:B-1----:R-:W-:Y:S01]  /*24b0*/  FSEL R103, R39, -INF , P3 ;  /* 0xff80000027677808 */ /* 0x002fe20001800000 */
[----:B------:R-:W1:Y:S01]  /*24c0*/  MUFU.TANH R41, R59 ;  /* 0x0000003b00297308 */ /* 0x000e620000002400 */
[----:B------:R-:W-:-:S02]  /*24d0*/  FMNMX.FTZ R10, R101, R10, !PT ;  /* 0x0000000a650a7209 */ /* 0x000fc40007810000 */
[----:B------:R-:W-:Y:S02]  /*24e0*/  ISETP.GT.AND P3, PT, R33, 0x21, PT ;  /* 0x000000212100780c */ /* 0x000fe40003f64270 */
[----:B--2---:R-:W-:Y:S02]  /*24f0*/  FSEL R105, R42, -INF , P4 ;  /* 0xff8000002a697808 */ /* 0x004fe40002000000 */
[----:B------:R-:W-:Y:S01]  /*2500*/  FMNMX.FTZ R10, R103, R10, !PT ;  /* 0x0000000a670a7209 */ /* 0x000fe20007810000 */
[----:B------:R-:W2:Y:S01]  /*2510*/  MUFU.TANH R31, R62 ;  /* 0x0000003e001f7308 */ /* 0x000ea20000002400 */
[----:B------:R-:W-:Y:S02]  /*2520*/  ISETP.GT.AND P4, PT, R33, 0x28, PT ;  /* 0x000000282100780c */ /* 0x000fe40003f84270 */
[----:B------:R-:W-:Y:S02]  /*2530*/  FSEL R107, R43, -INF , P3 ;  /* 0xff8000002b6b7808 */ /* 0x000fe40001800000 */
[----:B------:R-:W-:-:S02]  /*2540*/  FMNMX.FTZ R10, R105, R10, !PT ;  /* 0x0000000a690a7209 */ /* 0x000fc40007810000 */
[----:B------:R-:W-:Y:S01]  /*2550*/  ISETP.GT.AND P3, PT, R33, 0x29, PT ;  /* 0x000000292100780c */ /* 0x000fe20003f64270 */
[----:B------:R4:W-:Y:S01]  /*2560*/  MUFU.TANH R59, R71 ;  /* 0x00000047003b7308 */ /* 0x0009e20000002400 */
[----:B0-----:R-:W-:Y:S02]  /*2570*/  FSEL R109, R46, -INF , P4 ;  /* 0xff8000002e6d7808 */ /* 0x001fe40002000000 */
[----:B------:R-:W-:Y:S02]  /*2580*/  FMNMX.FTZ R10, R107, R10, !PT ;  /* 0x0000000a6b0a7209 */ /* 0x000fe40007810000 */
[----:B------:R-:W-:Y:S02]  /*2590*/  ISETP.GT.AND P4, PT, R33, 0x30, PT ;  /* 0x000000302100780c */ /* 0x000fe40003f84270 */
[----:B---3--:R-:W-:Y:S01]  /*25a0*/  FSEL R111, R47, -INF , P3 ;  /* 0xff8000002f6f7808 */ /* 0x008fe20001800000 */
[----:B------:R-:W0:Y:S01]  /*25b0*/  MUFU.TANH R37, R63 ;  /* 0x0000003f00257308 */ /* 0x000e220000002400 */
[----:B------:R-:W-:-:S02]  /*25c0*/  FMNMX.FTZ R10, R109, R10, !PT ;  /* 0x0000000a6d0a7209 */ /* 0x000fc40007810000 */
[----:B------:R-:W-:Y:S02]  /*25d0*/  ISETP.GT.AND P3, PT, R33, 0x31, PT ;  /* 0x000000312100780c */ /* 0x000fe40003f64270 */
[----:B------:R-:W-:Y:S02]  /*25e0*/  FSEL R113, R50, -INF , P4 ;  /* 0xff80000032717808 */ /* 0x000fe40002000000 */
[----:B------:R-:W-:Y:S01]  /*25f0*/  FMNMX.FTZ R10, R111, R10, !PT ;  /* 0x0000000a6f0a7209 */ /* 0x000fe20007810000 */
[----:B------:R5:W-:Y:S01]  /*2600*/  MUFU.TANH R11, R67 ;  /* 0x00000043000b7308 */ /* 0x000be20000002400 */
[----:B------:R-:W-:Y:S02]  /*2610*/  ISETP.GT.AND P4, PT, R33, 0x38, PT ;  /* 0x000000382100780c */ /* 0x000fe40003f84270 */
[----:B------:R-:W-:Y:S02]  /*2620*/  FSEL R89, R51, -INF , P3 ;  /* 0xff80000033597808 */ /* 0x000fe40001800000 */
[----:B------:R-:W-:-:S02]  /*2630*/  FMNMX.FTZ R10, R113, R10, !PT ;  /* 0x0000000a710a7209 */ /* 0x000fc40007810000 */
[----:B------:R-:W-:Y:S01]  /*2640*/  ISETP.GT.AND P3, PT, R33, 0x39, PT ;  /* 0x000000392100780c */ /* 0x000fe20003f64270 */
[----:B------:R-:W3:Y:S01]  /*2650*/  MUFU.TANH R66, R66 ;  /* 0x0000004200427308 */ /* 0x000ee20000002400 */
[----:B----4-:R-:W-:Y:S02]  /*2660*/  FSEL R71, R54, -INF , P4 ;  /* 0xff80000036477808 */ /* 0x010fe40002000000 */
[----:B------:R-:W-:Y:S01]  /*2670*/  FMNMX.FTZ R10, R89, R10, !PT ;  /* 0x0000000a590a7209 */ /* 0x000fe20007810000 */
[----:B------:R-:W4:Y:S01]  /*2680*/  @P2 LDC R54, c[0x0][0x450] ;  /* 0x00011400ff362b82 */ /* 0x000f220000000800 */
[----:B------:R-:W-:Y:S02]  /*2690*/  ISETP.GT.AND P4, PT, R33, 0x40, PT ;  /* 0x000000402100780c */ /* 0x000fe40003f84270 */
[----:B-----5:R-:W-:Y:S01]  /*26a0*/  FSEL R67, R55, -INF , P3 ;  /* 0xff80000037437808 */ /* 0x020fe20001800000 */
[----:B------:R-:W5:Y:S01]  /*26b0*/  MUFU.TANH R70, R70 ;  /* 0x0000004600467308 */ /* 0x000f620000002400 */
[----:B------:R-:W-:-:S02]  /*26c0*/  FMNMX.FTZ R10, R71, R10, !PT ;  /* 0x0000000a470a7209 */ /* 0x000fc40007810000 */
[----:B------:R-:W-:Y:S02]  /*26d0*/  ISETP.GT.AND P3, PT, R33, 0x41, PT ;  /* 0x000000412100780c */ /* 0x000fe40003f64270 */
[----:B------:R-:W-:Y:S02]  /*26e0*/  FSEL R63, R58, -INF , P4 ;  /* 0xff8000003a3f7808 */ /* 0x000fe40002000000 */
[----:B------:R-:W-:Y:S01]  /*26f0*/  FMNMX.FTZ R10, R67, R10, !PT ;  /* 0x0000000a430a7209 */ /* 0x000fe20007810000 */
[----:B------:R-:W5:Y:S01]  /*2700*/  MUFU.TANH R57, R74 ;  /* 0x0000004a00397308 */ /* 0x000f620000002400 */
[----:B------:R-:W-:Y:S02]  /*2710*/  ISETP.GT.AND P4, PT, R33, 0x48, PT ;  /* 0x000000482100780c */ /* 0x000fe40003f84270 */
[----:B-1----:R-:W-:Y:S02]  /*2720*/  FSEL R41, R41, -INF , P3 ;  /* 0xff80000029297808 */ /* 0x002fe40001800000 */
[----:B------:R-:W-:-:S02]  /*2730*/  FMNMX.FTZ R10, R63, R10, !PT ;  /* 0x0000000a3f0a7209 */ /* 0x000fc40007810000 */
[----:B------:R-:W-:Y:S01]  /*2740*/  ISETP.GT.AND P3, PT, R33, 0x49, PT ;  /* 0x000000492100780c */ /* 0x000fe20003f64270 */
[----:B------:R-:W1:Y:S01]  /*2750*/  MUFU.TANH R45, R75 ;  /* 0x0000004b002d7308 */ /* 0x000e620000002400 */
[----:B--2---:R-:W-:Y:S02]  /*2760*/  FSEL R31, R31, -INF , P4 ;  /* 0xff8000001f1f7808 */ /* 0x004fe40002000000 */
[----:B------:R-:W-:Y:S02]  /*2770*/  FMNMX.FTZ R10, R41, R10, !PT ;  /* 0x0000000a290a7209 */ /* 0x000fe40007810000 */
[----:B------:R-:W-:Y:S02]  /*2780*/  ISETP.GT.AND P4, PT, R33, 0x50, PT ;  /* 0x000000502100780c */ /* 0x000fe40003f84270 */
[----:B0-----:R-:W-:Y:S01]  /*2790*/  FSEL R37, R37, -INF , P3 ;  /* 0xff80000025257808 */ /* 0x001fe20001800000 */
[----:B------:R-:W0:Y:S01]  /*27a0*/  MUFU.TANH R51, R78 ;  /* 0x0000004e00337308 */ /* 0x000e220000002400 */
[----:B------:R-:W-:-:S02]  /*27b0*/  FMNMX.FTZ R10, R31, R10, !PT ;  /* 0x0000000a1f0a7209 */ /* 0x000fc40007810000 */
[----:B------:R-:W-:Y:S02]  /*27c0*/  ISETP.GT.AND P3, PT, R33, 0x51, PT ;  /* 0x000000512100780c */ /* 0x000fe40003f64270 */
[----:B---3--:R-:W-:Y:S02]  /*27d0*/  FSEL R35, R66, -INF , P4 ;  /* 0xff80000042237808 */ /* 0x008fe40002000000 */
[----:B------:R-:W-:Y:S01]  /*27e0*/  FMNMX.FTZ R10, R37, R10, !PT ;  /* 0x0000000a250a7209 */ /* 0x000fe20007810000 */
[----:B------:R-:W2:Y:S01]  /*27f0*/  MUFU.TANH R55, R79 ;  /* 0x0000004f00377308 */ /* 0x000ea20000002400 */
[----:B------:R-:W-:Y:S02]  /*2800*/  ISETP.GT.AND P4, PT, R33, 0x58, PT ;  /* 0x000000582100780c */ /* 0x000fe40003f84270 */
[----:B------:R-:W-:Y:S02]  /*2810*/  FSEL R39, R11, -INF , P3 ;  /* 0xff8000000b277808 */ /* 0x000fe40001800000 */
[----:B------:R-:W-:-:S02]  /*2820*/  FMNMX.FTZ R10, R35, R10, !PT ;  /* 0x0000000a230a7209 */ /* 0x000fc40007810000 */
[----:B------:R-:W-:Y:S01]  /*2830*/  ISETP.GT.AND P3, PT, R33, 0x59, PT ;  /* 0x000000592100780c */ /* 0x000fe20003f64270 */
[----:B------:R-:W3:Y:S01]  /*2840*/  MUFU.TANH R47, R82 ;  /* 0x00000052002f7308 */ /* 0x000ee20000002400 */
[----:B-----5:R-:W-:Y:S02]  /*2850*/  FSEL R43, R70, -INF , P4 ;  /* 0xff800000462b7808 */ /* 0x020fe40002000000 */
[----:B------:R-:W-:Y:S02]  /*2860*/  FMNMX.FTZ R10, R39, R10, !PT ;  /* 0x0000000a270a7209 */ /* 0x000fe40007810000 */
[----:B------:R-:W-:Y:S02]  /*2870*/  ISETP.GT.AND P4, PT, R33, 0x60, PT ;  /* 0x000000602100780c */ /* 0x000fe40003f84270 */
[----:B------:R-:W-:Y:S01]  /*2880*/  FSEL R59, R59, -INF , P3 ;  /* 0xff8000003b3b7808 */ /* 0x000fe20001800000 */
[----:B------:R-:W5:Y:S01]  /*2890*/  MUFU.TANH R53, R83 ;  /* 0x0000005300357308 */ /* 0x000f620000002400 */
[----:B------:R-:W-:-:S02]  /*28a0*/  FMNMX.FTZ R10, R43, R10, !PT ;  /* 0x0000000a2b0a7209 */ /* 0x000fc40007810000 */
[----:B------:R-:W-:Y:S02]  /*28b0*/  ISETP.GT.AND P3, PT, R33, 0x61, PT ;  /* 0x000000612100780c */ /* 0x000fe40003f64270 */
[----:B------:R-:W-:Y:S02]  /*28c0*/  FSEL R57, R57, -INF , P4 ;  /* 0xff80000039397808 */ /* 0x000fe40002000000 */
[----:B------:R-:W-:Y:S01]  /*28d0*/  FMNMX.FTZ R10, R59, R10, !PT ;  /* 0x0000000a3b0a7209 */ /* 0x000fe20007810000 */
[----:B------:R-:W4:Y:S01]  /*28e0*/  MUFU.TANH R49, R86 ;  /* 0x0000005600317308 */ /* 0x000f220000002400 */
[----:B------:R-:W-:Y:S02]  /*28f0*/  ISETP.GT.AND P4, PT, R33, 0x68, PT ;  /* 0x000000682100780c */ /* 0x000fe40003f84270 */
[----:B-1----:R-:W-:Y:S02]  /*2900*/  FSEL R45, R45, -INF , P3 ;  /* 0xff8000002d2d7808 */ /* 0x002fe40001800000 */
[----:B------:R-:W-:-:S02]  /*2910*/  FMNMX.FTZ R10, R57, R10, !PT ;  /* 0x0000000a390a7209 */ /* 0x000fc40007810000 */
[----:B------:R-:W-:Y:S01]  /*2920*/  ISETP.GT.AND P3, PT, R33, 0x69, PT ;  /* 0x000000692100780c */ /* 0x000fe20003f64270 */
[----:B------:R-:W1:Y:S01]  /*2930*/  MUFU.TANH R87, R87 ;  /* 0x0000005700577308 */ /* 0x000e620000002400 */
[----:B0-----:R-:W-:Y:S02]  /*2940*/  FSEL R51, R51, -INF , P4 ;  /* 0xff80000033337808 */ /* 0x001fe40002000000 */
[----:B------:R-:W-:Y:S02]  /*2950*/  FMNMX.FTZ R10, R45, R10, !PT ;  /* 0x0000000a2d0a7209 */ /* 0x000fe40007810000 */
[----:B------:R-:W-:Y:S02]  /*2960*/  ISETP.GT.AND P4, PT, R33, 0x70, PT ;  /* 0x000000702100780c */ /* 0x000fe40003f84270 */
[----:B--2---:R-:W-:Y:S01]  /*2970*/  FSEL R55, R55, -INF , P3 ;  /* 0xff80000037377808 */ /* 0x004fe20001800000 */
[----:B------:R-:W-:Y:S01]  /*2980*/  MUFU.TANH R14, R14 ;  /* 0x0000000e000e7308 */ /* 0x000fe20000002400 */
[----:B------:R-:W-:-:S02]  /*2990*/  FMNMX.FTZ R10, R51, R10, !PT ;  /* 0x0000000a330a7209 */ /* 0x000fc40007810000 */
[----:B------:R-:W-:Y:S02]  /*29a0*/  ISETP.GT.AND P3, PT, R33, 0x71, PT ;  /* 0x000000712100780c */ /* 0x000fe40003f64270 */
[----:B---3--:R-:W-:Y:S02]  /*29b0*/  FSEL R47, R47, -INF , P4 ;  /* 0xff8000002f2f7808 */ /* 0x008fe40002000000 */
[----:B------:R-:W-:Y:S01]  /*29c0*/  FMNMX.FTZ R10, R55, R10, !PT ;  /* 0x0000000a370a7209 */ /* 0x000fe20007810000 */
[----:B------:R-:W0:Y:S01]  /*29d0*/  MUFU.TANH R24, R24 ;  /* 0x0000001800187308 */ /* 0x000e220000002400 */
[----:B------:R-:W-:Y:S02]  /*29e0*/  ISETP.GT.AND P4, PT, R33, 0x78, PT ;  /* 0x000000782100780c */ /* 0x000fe40003f84270 */
[----:B-----5:R-:W-:Y:S02]  /*29f0*/  FSEL R53, R53, -INF , P3 ;  /* 0xff80000035357808 */ /* 0x020fe40001800000 */
[----:B------:R-:W-:-:S02]  /*2a00*/  FMNMX.FTZ R10, R47, R10, !PT ;  /* 0x0000000a2f0a7209 */ /* 0x000fc40007810000 */
[----:B------:R-:W-:Y:S01]  /*2a10*/  ISETP.GT.AND P3, PT, R33, 0x79, PT ;  /* 0x000000792100780c */ /* 0x000fe20003f64270 */
[----:B------:R2:W-:Y:S01]  /*2a20*/  MUFU.TANH R40, R61 ;  /* 0x0000003d00287308 */ /* 0x0005e20000002400 */
[----:B----4-:R-:W-:Y:S02]  /*2a30*/  FSEL R49, R49, -INF , P4 ;  /* 0xff80000031317808 */ /* 0x010fe40002000000 */
[----:B------:R-:W-:Y:S02]  /*2a40*/  FMNMX.FTZ R10, R53, R10, !PT ;  /* 0x0000000a350a7209 */ /* 0x000fe40007810000 */
[----:B-1----:R-:W-:Y:S02]  /*2a50*/  FSEL R33, R87, -INF , P3 ;  /* 0xff80000057217808 */ /* 0x002fe40001800000 */
[----:B------:R-:W-:Y:S01]  /*2a60*/  FMNMX.FTZ R10, R49, R10, !PT ;  /* 0x0000000a310a7209 */ /* 0x000fe20007810000 */
[----:B------:R-:W1:Y:S01]  /*2a70*/  MUFU.TANH R88, R88 ;  /* 0x0000005800587308 */ /* 0x000e620000002400 */
[----:B--2---:R-:W-:-:S02]  /*2a80*/  IMAD.IADD R61, R34, 0x1, -R27 ;  /* 0x00000001223d7824 */ /* 0x004fc400078e0a1b */
[----:B------:R-:W-:-:S03]  /*2a90*/  FMNMX.FTZ R10, R33, R10, !PT ;  /* 0x0000000a210a7209 */ /* 0x000fc60007810000 */
[----:B------:R-:W-:Y:S02]  /*2aa0*/  VIADDMNMX R61, R26, R61, R30, PT ;  /* 0x0000003d1a3d7246 */ /* 0x000fe4000380011e */
[----:B------:R-:W2:Y:S01]  /*2ab0*/  SHFL.BFLY PT, R11, R10, 0x2, 0x1f ;  /* 0x0c401f000a0b7f89 */ /* 0x000ea200000e0000 */
[----:B------:R-:W3:Y:S01]  /*2ac0*/  MUFU.TANH R29, R29 ;  /* 0x0000001d001d7308 */ /* 0x000ee20000002400 */
[C---:B------:R-:W-:Y:S02]  /*2ad0*/  ISETP.GT.AND P4, PT, R61.reuse, 0x1, PT ;  /* 0x000000013d00780c */ /* 0x040fe40003f84270 */
[C---:B------:R-:W-:Y:S02]  /*2ae0*/  ISETP.GT.AND P5, PT, R61.reuse, 0x8, PT ;  /* 0x000000083d00780c */ /* 0x040fe40003fa4270 */
[----:B0-----:R-:W-:Y:S02]  /*2af0*/  FSEL R30, R24, -INF , P4 ;  /* 0xff800000181e7808 */ /* 0x001fe40002000000 */
[----:B------:R-:W-:Y:S01]  /*2b00*/  ISETP.GT.AND P4, PT, R61, 0x10, PT ;  /* 0x000000103d00780c */ /* 0x000fe20003f84270 */
[----:B------:R-:W0:Y:S08]  /*2b10*/  MUFU.TANH R19, R19 ;  /* 0x0000001300137308 */ /* 0x000e300000002400 */
[----:B------:R-:W4:Y:S01]  /*2b20*/  MUFU.TANH R21, R21 ;  /* 0x0000001500157308 */ /* 0x000f220000002400 */
[----:B--2---:R-:W-:Y:S01]  /*2b30*/  FMNMX.FTZ R38, R10, R11, !PT ;  /* 0x0000000b0a267209 */ /* 0x004fe20007810000 */
[----:B------:R-:W-:-:S06]  /*2b40*/  IMAD.U32 R10, RZ, RZ, UR10 ;  /* 0x0000000aff0a7e24 */ /* 0x000fcc000f8e00ff */
[----:B------:R-:W-:Y:S01]  /*2b50*/  MUFU.TANH R42, R65 ;  /* 0x00000041002a7308 */ /* 0x000fe20000002400 */
[----:B------:R-:W2:Y:S07]  /*2b60*/  SHFL.BFLY PT, R11, R38, 0x1, 0x1f ;  /* 0x0c201f00260b7f89 */ /* 0x000eae00000e0000 */
[----:B------:R-:W5:Y:S08]  /*2b70*/  MUFU.TANH R6, R6 ;  /* 0x0000000600067308 */ /* 0x000f700000002400 */
[----:B------:R1:W-:Y:S08]  /*2b80*/  MUFU.TANH R44, R69 ;  /* 0x00000045002c7308 */ /* 0x0003f00000002400 */
[----:B------:R-:W-:Y:S01]  /*2b90*/  MUFU.TANH R2, R2 ;  /* 0x0000000200027308 */ /* 0x000fe20000002400 */
[----:B-1----:R-:W-:-:S02]  /*2ba0*/  FSEL R69, R88, -INF , P5 ;  /* 0xff80000058457808 */ /* 0x002fc40002800000 */
[----:B--2---:R-:W-:-:S04]  /*2bb0*/  FMNMX.FTZ R11, R38, R11, !PT ;  /* 0x0000000b260b7209 */ /* 0x004fc80007810000 */
[C---:B------:R-:W-:Y:S01]  /*2bc0*/  FSETP.NEU.FTZ.AND P3, PT, R11.reuse, -INF , PT ;  /* 0xff8000000b00780b */ /* 0x040fe20003f7d000 */
[-C--:B------:R-:W-:Y:S01]  /*2bd0*/  FMUL.FTZ R38, R11, R10.reuse ;  /* 0x0000000a0b267220 */ /* 0x080fe20000410000 */
[----:B------:R-:W1:Y:S04]  /*2be0*/  MUFU.TANH R0, R0 ;  /* 0x0000000000007308 */ /* 0x000e680000002400 */
[----:B------:R-:W-:Y:S02]  /*2bf0*/  FSEL R38, R38, RZ, P3 ;  /* 0x000000ff26267208 */ /* 0x000fe40001800000 */
[----:B------:R-:W-:Y:S02]  /*2c00*/  ISETP.GT.AND P3, PT, R61, RZ, PT ;  /* 0x000000ff3d00720c */ /* 0x000fe40003f64270 */
[----:B------:R0:W-:Y:S01]  /*2c10*/  MUFU.TANH R46, R73 ;  /* 0x00000049002e7308 */ /* 0x0001e20000002400 */
[-CC-:B------:R-:W-:Y:S01]  /*2c20*/  FFMA.FTZ R181, R91, R10.reuse, -R38.reuse ;  /* 0x0000000a5bb57223 */ /* 0x180fe20000010826 */
[----:B------:R-:W-:Y:S01]  /*2c30*/  FSEL R65, R14, -INF , P3 ;  /* 0xff8000000e417808 */ /* 0x000fe20001800000 */
[-CC-:B------:R-:W-:Y:S01]  /*2c40*/  FFMA.FTZ R183, R93, R10.reuse, -R38.reuse ;  /* 0x0000000a5db77223 */ /* 0x180fe20000010826 */
[----:B------:R-:W-:Y:S01]  /*2c50*/  ISETP.GT.AND P3, PT, R61, 0x9, PT ;  /* 0x000000093d00780c */ /* 0x000fe20003f64270 */
[--C-:B------:R-:W-:Y:S01]  /*2c60*/  FFMA.FTZ R14, R95, R10, -R38.reuse ;  /* 0x0000000a5f0e7223 */ /* 0x100fe20000010826 */
[----:B------:R-:W-:Y:S01]  /*2c70*/  FMNMX.FTZ R24, R65, R30, !PT ;  /* 0x0000001e41187209 */ /* 0x000fe20007810000 */
[--C-:B------:R-:W-:Y:S01]  /*2c80*/  FFMA.FTZ R177, R97, R10, -R38.reuse ;  /* 0x0000000a61b17223 */ /* 0x100fe20000010826 */
[----:B---3--:R-:W-:Y:S01]  /*2c90*/  FSEL R29, R29, -INF , P3 ;  /* 0xff8000001d1d7808 */ /* 0x008fe20001800000 */
[----:B------:R-:W-:Y:S01]  /*2ca0*/  MUFU.TANH R7, R7 ;  /* 0x0000000700077308 */ /* 0x000fe20000002400 */
[----:B------:R-:W-:Y:S01]  /*2cb0*/  FMNMX.FTZ R24, R69, R24, !PT ;  /* 0x0000001845187209 */ /* 0x000fe20007810000 */
[-CC-:B------:R-:W-:Y:S01]  /*2cc0*/  FFMA.FTZ R99, R99, R10.reuse, -R38.reuse ;  /* 0x0000000a63637223 */ /* 0x180fe20000010826 */
[----:B------:R-:W-:Y:S01]  /*2cd0*/  ISETP.GT.AND P3, PT, R61, 0x11, PT ;  /* 0x000000113d00780c */ /* 0x000fe20003f64270 */
[-CC-:B------:R-:W-:Y:S01]  /*2ce0*/  FFMA.FTZ R179, R101, R10.reuse, -R38.reuse ;  /* 0x0000000a65b37223 */ /* 0x180fe20000010826 */
[----:B0-----:R-:W-:Y:S01]  /*2cf0*/  FSEL R73, R19, -INF , P4 ;  /* 0xff80000013497808 */ /* 0x001fe20002000000 */
[--C-:B------:R-:W-:Y:S01]  /*2d00*/  FFMA.FTZ R171, R71, R10, -R38.reuse ;  /* 0x0000000a47ab7223 */ /* 0x100fe20000010826 */
[----:B------:R-:W-:Y:S01]  /*2d10*/  FMNMX.FTZ R24, R29, R24, !PT ;  /* 0x000000181d187209 */ /* 0x000fe20007810000 */
[----:B------:R-:W0:Y:S01]  /*2d20*/  MUFU.TANH R3, R3 ;  /* 0x0000000300037308 */ /* 0x000e220000002400 */
[----:B------:R-:W-:Y:S01]  /*2d30*/  ISETP.GT.AND P4, PT, R61, 0x18, PT ;  /* 0x000000183d00780c */ /* 0x000fe20003f84270 */
[-CC-:B------:R-:W-:Y:S01]  /*2d40*/  FFMA.FTZ R19, R67, R10.reuse, -R38.reuse ;  /* 0x0000000a43137223 */ /* 0x180fe20000010826 */
[----:B----4-:R-:W-:Y:S01]  /*2d50*/  FSEL R21, R21, -INF , P3 ;  /* 0xff80000015157808 */ /* 0x010fe20001800000 */
[--C-:B------:R-:W-:Y:S01]  /*2d60*/  FFMA.FTZ R173, R105, R10, -R38.reuse ;  /* 0x0000000a69ad7223 */ /* 0x100fe20000010826 */
[----:B------:R-:W-:Y:S01]  /*2d70*/  FMNMX.FTZ R24, R73, R24, !PT ;  /* 0x0000001849187209 */ /* 0x000fe20007810000 */
[-CC-:B------:R-:W-:Y:S01]  /*2d80*/  FFMA.FTZ R165, R63, R10.reuse, -R38.reuse ;  /* 0x0000000a3fa57223 */ /* 0x180fe20000010826 */
[----:B------:R-:W-:Y:S01]  /*2d90*/  ISETP.GT.AND P3, PT, R61, 0x19, PT ;  /* 0x000000193d00780c */ /* 0x000fe20003f64270 */
[----:B------:R-:W-:Y:S01]  /*2da0*/  MUFU.TANH R12, R12 ;  /* 0x0000000c000c7308 */ /* 0x000fe20000002400 */
[----:B-----5:R-:W-:Y:S01]  /*2db0*/  FSEL R75, R6, -INF , P4 ;  /* 0xff800000064b7808 */ /* 0x020fe20002000000 */
[--C-:B------:R-:W-:Y:S01]  /*2dc0*/  FFMA.FTZ R34, R41, R10, -R38.reuse ;  /* 0x0000000a29227223 */ /* 0x100fe20000010826 */
[----:B------:R-:W-:Y:S01]  /*2dd0*/  FMNMX.FTZ R24, R21, R24, !PT ;  /* 0x0000001815187209 */ /* 0x000fe20007810000 */
[-CC-:B------:R-:W-:Y:S01]  /*2de0*/  FFMA.FTZ R167, R31, R10.reuse, -R38.reuse ;  /* 0x0000000a1fa77223 */ /* 0x180fe20000010826 */
[----:B------:R-:W-:Y:S01]  /*2df0*/  ISETP.GT.AND P4, PT, R61, 0x20, PT ;  /* 0x000000203d00780c */ /* 0x000fe20003f84270 */
[--C-:B------:R-:W-:Y:S01]  /*2e00*/  FFMA.FTZ R36, R36, R10, -R38.reuse ;  /* 0x0000000a24247223 */ /* 0x100fe20000010826 */
[----:B------:R-:W-:Y:S01]  /*2e10*/  FMNMX.FTZ R24, R75, R24, !PT ;  /* 0x000000184b187209 */ /* 0x000fe20007810000 */
[----:B------:R2:W-:Y:S01]  /*2e20*/  MUFU.TANH R48, R77 ;  /* 0x0000004d00307308 */ /* 0x0005e20000002400 */
[----:B-1----:R-:W-:Y:S01]  /*2e30*/  FSEL R79, R0, -INF , P4 ;  /* 0xff800000004f7808 */ /* 0x002fe20002000000 */
[-CC-:B------:R-:W-:Y:S01]  /*2e40*/  FFMA.FTZ R0, R103, R10.reuse, -R38.reuse ;  /* 0x0000000a67007223 */ /* 0x180fe20000010826 */
[----:B------:R-:W-:Y:S01]  /*2e50*/  ISETP.GT.AND P4, PT, R61, 0x28, PT ;  /* 0x000000283d00780c */ /* 0x000fe20003f84270 */
[-CC-:B------:R-:W-:Y:S01]  /*2e60*/  FFMA.FTZ R6, R107, R10.reuse, -R38.reuse ;  /* 0x0000000a6b067223 */ /* 0x180fe20000010826 */
[-CC-:B------:R-:W-:Y:S01]  /*2e70*/  FFMA.FTZ R175, R109, R10.reuse, -R38.reuse ;  /* 0x0000000a6daf7223 */ /* 0x180fe20000010826 */
[-CC-:B------:R-:W-:Y:S01]  /*2e80*/  FFMA.FTZ R169, R113, R10.reuse, -R38.reuse ;  /* 0x0000000a71a97223 */ /* 0x180fe20000010826 */
[----:B0-----:R-:W-:Y:S01]  /*2e90*/  FSEL R3, R3, -INF , P4 ;  /* 0xff80000003037808 */ /* 0x001fe20002000000 */
[----:B------:R-:W0:Y:S01]  /*2ea0*/  MUFU.TANH R13, R13 ;  /* 0x0000000d000d7308 */ /* 0x000e220000002400 */
[----:B--2---:R-:W-:Y:S01]  /*2eb0*/  FSEL R77, R2, -INF , P3 ;  /* 0xff800000024d7808 */ /* 0x004fe20001800000 */
[-CC-:B------:R-:W-:Y:S01]  /*2ec0*/  FFMA.FTZ R37, R37, R10.reuse, -R38.reuse ;  /* 0x0000000a25257223 */ /* 0x180fe20000010826 */
[----:B------:R-:W-:Y:S01]  /*2ed0*/  ISETP.GT.AND P3, PT, R61, 0x21, PT ;  /* 0x000000213d00780c */ /* 0x000fe20003f64270 */
[--C-:B------:R-:W-:Y:S01]  /*2ee0*/  FFMA.FTZ R35, R35, R10, -R38.reuse ;  /* 0x0000000a23237223 */ /* 0x100fe20000010826 */
[----:B------:R-:W-:Y:S01]  /*2ef0*/  FMNMX.FTZ R24, R77, R24, !PT ;  /* 0x000000184d187209 */ /* 0x000fe20007810000 */
[--C-:B------:R-:W-:Y:S01]  /*2f00*/  FFMA.FTZ R39, R39, R10, -R38.reuse ;  /* 0x0000000a27277223 */ /* 0x100fe20000010826 */
[----:B------:R-:W-:Y:S01]  /*2f10*/  FSEL R7, R7, -INF , P3 ;  /* 0xff80000007077808 */ /* 0x000fe20001800000 */
[----:B------:R-:W-:Y:S01]  /*2f20*/  MUFU.TANH R20, R20 ;  /* 0x0000001400147308 */ /* 0x000fe20000002400 */
[----:B------:R-:W-:Y:S01]  /*2f30*/  FMNMX.FTZ R24, R79, R24, !PT ;  /* 0x000000184f187209 */ /* 0x000fe20007810000 */
[-CC-:B------:R-:W-:Y:S01]  /*2f40*/  FFMA.FTZ R43, R43, R10.reuse, -R38.reuse ;  /* 0x0000000a2b2b7223 */ /* 0x180fe20000010826 */
[----:B------:R-:W-:Y:S01]  /*2f50*/  ISETP.GT.AND P3, PT, R61, 0x29, PT ;  /* 0x000000293d00780c */ /* 0x000fe20003f64270 */
[--C-:B------:R-:W-:Y:S01]  /*2f60*/  FFMA.FTZ R59, R59, R10, -R38.reuse ;  /* 0x0000000a3b3b7223 */ /* 0x100fe20000010826 */
[----:B------:R-:W-:Y:S01]  /*2f70*/  FMNMX.FTZ R24, R7, R24, !PT ;  /* 0x0000001807187209 */ /* 0x000fe20007810000 */
[--C-:B------:R-:W-:Y:S01]  /*2f80*/  FFMA.FTZ R57, R57, R10, -R38.reuse ;  /* 0x0000000a39397223 */ /* 0x100fe20000010826 */
[----:B------:R-:W-:Y:S01]  /*2f90*/  ISETP.GT.AND P4, PT, R61, 0x30, PT ;  /* 0x000000303d00780c */ /* 0x000fe20003f84270 */
[----:B------:R-:W1:Y:S01]  /*2fa0*/  MUFU.TANH R15, R15 ;  /* 0x0000000f000f7308 */ /* 0x000e620000002400 */
[----:B------:R-:W-:Y:S01]  /*2fb0*/  FMNMX.FTZ R24, R3, R24, !PT ;  /* 0x0000001803187209 */ /* 0x000fe20007810000 */
[-CC-:B------:R-:W-:Y:S01]  /*2fc0*/  FFMA.FTZ R45, R45, R10.reuse, -R38.reuse ;  /* 0x0000000a2d2d7223 */ /* 0x180fe20000010826 */
[----:B0-----:R-:W-:Y:S01]  /*2fd0*/  FSEL R13, R13, -INF , P4 ;  /* 0xff8000000d0d7808 */ /* 0x001fe20002000000 */
[-CC-:B------:R-:W-:Y:S01]  /*2fe0*/  FFMA.FTZ R51, R51, R10.reuse, -R38.reuse ;  /* 0x0000000a33337223 */ /* 0x180fe20000010826 */
[----:B------:R-:W-:Y:S01]  /*2ff0*/  ISETP.GT.AND P4, PT, R61, 0x38, PT ;  /* 0x000000383d00780c */ /* 0x000fe20003f84270 */
[-CC-:B------:R-:W-:Y:S01]  /*3000*/  FFMA.FTZ R55, R55, R10.reuse, -R38.reuse ;  /* 0x0000000a37377223 */ /* 0x180fe20000010826 */
[-CC-:B------:R-:W-:Y:S01]  /*3010*/  FFMA.FTZ R47, R47, R10.reuse, -R38.reuse ;  /* 0x0000000a2f2f7223 */ /* 0x180fe20000010826 */
[----:B------:R-:W0:Y:S01]  /*3020*/  MUFU.TANH R25, R25 ;  /* 0x0000001900197308 */ /* 0x000e220000002400 */
[-CC-:B------:R-:W-:Y:S01]  /*3030*/  FFMA.FTZ R53, R53, R10.reuse, -R38.reuse ;  /* 0x0000000a35357223 */ /* 0x180fe20000010826 */
[-CC-:B------:R-:W-:Y:S01]  /*3040*/  FFMA.FTZ R49, R49, R10.reuse, -R38.reuse ;  /* 0x0000000a31317223 */ /* 0x180fe20000010826 */
[----:B------:R-:W-:Y:S01]  /*3050*/  FFMA.FTZ R33, R33, R10, -R38 ;  /* 0x0000000a21217223 */ /* 0x000fe20000010826 */
[----:B------:R-:W-:-:S02]  /*3060*/  CS2R R112, SRZ ;  /* 0x0000000000707805 */ /* 0x000fc4000001ff00 */
[----:B------:R-:W-:Y:S02]  /*3070*/  CS2R R108, SRZ ;  /* 0x00000000006c7805 */ /* 0x000fe4000001ff00 */
[----:B------:R-:W-:Y:S01]  /*3080*/  CS2R R106, SRZ ;  /* 0x00000000006a7805 */ /* 0x000fe2000001ff00 */
[----:B------:R2:W-:Y:S01]  /*3090*/  MUFU.TANH R50, R81 ;  /* 0x0000005100327308 */ /* 0x0005e20000002400 */
[----:B-1----:R-:W-:Y:S02]  /*30a0*/  FSEL R15, R15, -INF , P4 ;  /* 0xff8000000f0f7808 */ /* 0x002fe40002000000 */
[----:B------:R-:W-:-:S05]  /*30b0*/  ISETP.GT.AND P4, PT, R61, 0x40, PT ;  /* 0x000000403d00780c */ /* 0x000fca0003f84270 */
[----:B------:R-:W-:Y:S01]  /*30c0*/  MUFU.TANH R28, R28 ;  /* 0x0000001c001c7308 */ /* 0x000fe20000002400 */
[----:B--2---:R-:W-:Y:S01]  /*30d0*/  FSEL R81, R12, -INF , P3 ;  /* 0xff8000000c517808 */ /* 0x004fe20001800000 */
[--C-:B------:R-:W-:Y:S01]  /*30e0*/  FFMA.FTZ R12, R111, R10, -R38.reuse ;  /* 0x0000000a6f0c7223 */ /* 0x100fe20000010826 */
[----:B------:R-:W-:Y:S02]  /*30f0*/  ISETP.GT.AND P3, PT, R61, 0x31, PT ;  /* 0x000000313d00780c */ /* 0x000fe40003f64270 */
[----:B------:R-:W-:Y:S02]  /*3100*/  CS2R R110, SRZ ;  /* 0x00000000006e7805 */ /* 0x000fe4000001ff00 */
[----:B------:R-:W-:Y:S02]  /*3110*/  FMNMX.FTZ R24, R81, R24, !PT ;  /* 0x0000001851187209 */ /* 0x000fe40007810000 */
[----:B------:R-:W-:Y:S01]  /*3120*/  FSEL R83, R20, -INF , P3 ;  /* 0xff80000014537808 */ /* 0x000fe20001800000 */
[----:B------:R-:W1:Y:S01]  /*3130*/  MUFU.TANH R32, R32 ;  /* 0x0000002000207308 */ /* 0x000e620000002400 */
[----:B------:R-:W-:Y:S01]  /*3140*/  FMNMX.FTZ R24, R13, R24, !PT ;  /* 0x000000180d187209 */ /* 0x000fe20007810000 */
[----:B------:R-:W-:Y:S01]  /*3150*/  FFMA.FTZ R20, R89, R10, -R38 ;  /* 0x0000000a59147223 */ /* 0x000fe20000010826 */
[----:B------:R-:W-:-:S02]  /*3160*/  ISETP.GT.AND P3, PT, R61, 0x39, PT ;  /* 0x000000393d00780c */ /* 0x000fc40003f64270 */
[----:B------:R-:W-:Y:S02]  /*3170*/  FMNMX.FTZ R24, R83, R24, !PT ;  /* 0x0000001853187209 */ /* 0x000fe40007810000 */
[----:B0-----:R-:W-:Y:S01]  /*3180*/  FSEL R25, R25, -INF , P3 ;  /* 0xff80000019197808 */ /* 0x001fe20001800000 */
[----:B------:R-:W0:Y:S01]  /*3190*/  MUFU.TANH R60, R60 ;  /* 0x0000003c003c7308 */ /* 0x000e220000002400 */
[----:B------:R-:W-:Y:S02]  /*31a0*/  FMNMX.FTZ R24, R15, R24, !PT ;  /* 0x000000180f187209 */ /* 0x000fe40007810000 */
[----:B------:R-:W-:Y:S02]  /*31b0*/  ISETP.GT.AND P3, PT, R61, 0x41, PT ;  /* 0x000000413d00780c */ /* 0x000fe40003f64270 */
[----:B------:R-:W-:-:S03]  /*31c0*/  FMNMX.FTZ R24, R25, R24, !PT ;  /* 0x0000001819187209 */ /* 0x000fc60007810000 */
[----:B------:R-:W2:Y:S01]  /*31d0*/  MUFU.TANH R64, R64 ;  /* 0x0000004000407308 */ /* 0x000ea20000002400 */
[----:B-1----:R-:W-:Y:S02]  /*31e0*/  FSEL R87, R32, -INF , P3 ;  /* 0xff80000020577808 */ /* 0x002fe40001800000 */
[----:B------:R-:W-:-:S04]  /*31f0*/  ISETP.GT.AND P3, PT, R61, 0x49, PT ;  /* 0x000000493d00780c */ /* 0x000fc80003f64270 */
[----:B------:R-:W-:Y:S01]  /*3200*/  FSEL R93, R40, -INF , P3 ;  /* 0xff800000285d7808 */ /* 0x000fe20001800000 */
[----:B------:R1:W-:Y:S01]  /*3210*/  MUFU.TANH R52, R85 ;  /* 0x0000005500347308 */ /* 0x0003e20000002400 */
[----:B------:R-:W-:-:S04]  /*3220*/  ISETP.GT.AND P3, PT, R61, 0x51, PT ;  /* 0x000000513d00780c */ /* 0x000fc80003f64270 */
[----:B------:R-:W-:Y:S02]  /*3230*/  FSEL R97, R42, -INF , P3 ;  /* 0xff8000002a617808 */ /* 0x000fe40001800000 */
[C---:B------:R-:W-:Y:S01]  /*3240*/  ISETP.GT.AND P3, PT, R61.reuse, 0x59, PT ;  /* 0x000000593d00780c */ /* 0x040fe20003f64270 */
[----:B------:R-:W3:Y:S01]  /*3250*/  MUFU.TANH R68, R68 ;  /* 0x0000004400447308 */ /* 0x000ee20000002400 */
[----:B-1----:R-:W-:Y:S02]  /*3260*/  FSEL R85, R28, -INF , P4 ;  /* 0xff8000001c557808 */ /* 0x002fe40002000000 */
[----:B------:R-:W-:Y:S02]  /*3270*/  ISETP.GT.AND P4, PT, R61, 0x48, PT ;  /* 0x000000483d00780c */ /* 0x000fe40003f84270 */
[----:B------:R-:W-:Y:S02]  /*3280*/  FMNMX.FTZ R24, R85, R24, !PT ;  /* 0x0000001855187209 */ /* 0x000fe40007810000 */
[----:B0-----:R-:W-:Y:S01]  /*3290*/  FSEL R91, R60, -INF , P4 ;  /* 0xff8000003c5b7808 */ /* 0x001fe20002000000 */
[----:B------:R-:W0:Y:S01]  /*32a0*/  MUFU.TANH R72, R72 ;  /* 0x0000004800487308 */ /* 0x000e220000002400 */
[----:B------:R-:W-:-:S02]  /*32b0*/  FMNMX.FTZ R24, R87, R24, !PT ;  /* 0x0000001857187209 */ /* 0x000fc40007810000 */
[----:B------:R-:W-:Y:S02]  /*32c0*/  ISETP.GT.AND P4, PT, R61, 0x50, PT ;  /* 0x000000503d00780c */ /* 0x000fe40003f84270 */
[----:B------:R-:W-:Y:S02]  /*32d0*/  FMNMX.FTZ R24, R91, R24, !PT ;  /* 0x000000185b187209 */ /* 0x000fe40007810000 */
[----:B--2---:R-:W-:Y:S01]  /*32e0*/  FSEL R95, R64, -INF , P4 ;  /* 0xff800000405f7808 */ /* 0x004fe20002000000 */
[----:B------:R-:W1:Y:S01]  /*32f0*/  MUFU.TANH R76, R76 ;  /* 0x0000004c004c7308 */ /* 0x000e620000002400 */
[----:B------:R-:W-:Y:S02]  /*3300*/  FMNMX.FTZ R24, R93, R24, !PT ;  /* 0x000000185d187209 */ /* 0x000fe40007810000 */
[----:B------:R-:W-:Y:S02]  /*3310*/  ISETP.GT.AND P4, PT, R61, 0x58, PT ;  /* 0x000000583d00780c */ /* 0x000fe40003f84270 */
[----:B------:R-:W-:-:S02]  /*3320*/  FMNMX.FTZ R24, R95, R24, !PT ;  /* 0x000000185f187209 */ /* 0x000fc40007810000 */
[----:B------:R-:W-:Y:S01]  /*3330*/  FSEL R89, R44, -INF , P3 ;  /* 0xff8000002c597808 */ /* 0x000fe20001800000 */
[----:B------:R3:W-:Y:S01]  /*3340*/  MUFU.EX2 R2, R99 ;  /* 0x0000006300027308 */ /* 0x0007e20000000800 */
[----:B------:R-:W-:Y:S02]  /*3350*/  FMNMX.FTZ R24, R97, R24, !PT ;  /* 0x0000001861187209 */ /* 0x000fe40007810000 */
[----:B------:R-:W-:-:S04]  /*3360*/  ISETP.GT.AND P3, PT, R61, 0x61, PT ;  /* 0x000000613d00780c */ /* 0x000fc80003f64270 */
[----:B------:R-:W-:Y:S01]  /*3370*/  FSEL R71, R46, -INF , P3 ;  /* 0xff8000002e477808 */ /* 0x000fe20001800000 */
[----:B------:R-:W2:Y:S01]  /*3380*/  MUFU.TANH R80, R80 ;  /* 0x0000005000507308 */ /* 0x000ea20000002400 */
[----:B---3--:R-:W-:Y:S02]  /*3390*/  FSEL R99, R68, -INF , P4 ;  /* 0xff80000044637808 */ /* 0x008fe40002000000 */
[----:B------:R-:W-:Y:S02]  /*33a0*/  ISETP.GT.AND P4, PT, R61, 0x60, PT ;  /* 0x000000603d00780c */ /* 0x000fe40003f84270 */
[----:B------:R-:W-:Y:S02]  /*33b0*/  FMNMX.FTZ R24, R99, R24, !PT ;  /* 0x0000001863187209 */ /* 0x000fe40007810000 */
[----:B0-----:R-:W-:Y:S01]  /*33c0*/  FSEL R101, R72, -INF , P4 ;  /* 0xff80000048657808 */ /* 0x001fe20002000000 */
[----:B------:R-:W0:Y:S01]  /*33d0*/  MUFU.TANH R84, R84 ;  /* 0x0000005400547308 */ /* 0x000e220000002400 */
[----:B------:R-:W-:-:S02]  /*33e0*/  FMNMX.FTZ R24, R89, R24, !PT ;  /* 0x0000001859187209 */ /* 0x000fc40007810000 */
[----:B------:R-:W-:Y:S02]  /*33f0*/  ISETP.GT.AND P4, PT, R61, 0x68, PT ;  /* 0x000000683d00780c */ /* 0x000fe40003f84270 */
[----:B------:R-:W-:Y:S02]  /*3400*/  FMNMX.FTZ R24, R101, R24, !PT ;  /* 0x0000001865187209 */ /* 0x000fe40007810000 */
[----:B------:R-:W-:Y:S01]  /*3410*/  ISETP.GT.AND P3, PT, R61, 0x69, PT ;  /* 0x000000693d00780c */ /* 0x000fe20003f64270 */
[----:B------:R-:W-:Y:S01]  /*3420*/  MUFU.EX2 R181, R181 ;  /* 0x000000b500b57308 */ /* 0x000fe20000000800 */
[----:B-1----:R-:W-:Y:S02]  /*3430*/  FSEL R103, R76, -INF , P4 ;  /* 0xff8000004c677808 */ /* 0x002fe40002000000 */
[----:B------:R-:W-:Y:S02]  /*3440*/  FMNMX.FTZ R28, R71, R24, !PT ;  /* 0x00000018471c7209 */ /* 0x000fe40007810000 */
[----:B------:R-:W-:-:S02]  /*3450*/  ISETP.GT.AND P4, PT, R61, 0x70, PT ;  /* 0x000000703d00780c */ /* 0x000fc40003f84270 */
[----:B------:R-:W-:Y:S01]  /*3460*/  FSEL R67, R48, -INF , P3 ;  /* 0xff80000030437808 */ /* 0x000fe20001800000 */
[----:B------:R-:W-:Y:S01]  /*3470*/  MUFU.EX2 R24, R19 ;  /* 0x0000001300187308 */ /* 0x000fe20000000800 */
[----:B------:R-:W-:Y:S02]  /*3480*/  FMNMX.FTZ R28, R103, R28, !PT ;  /* 0x0000001c671c7209 */ /* 0x000fe40007810000 */
[----:B------:R-:W-:Y:S02]  /*3490*/  ISETP.GT.AND P3, PT, R61, 0x71, PT ;  /* 0x000000713d00780c */ /* 0x000fe40003f64270 */
[----:B--2---:R-:W-:Y:S02]  /*34a0*/  FSEL R105, R80, -INF , P4 ;  /* 0xff80000050697808 */ /* 0x004fe40002000000 */
[----:B------:R-:W-:Y:S01]  /*34b0*/  FMNMX.FTZ R28, R67, R28, !PT ;  /* 0x0000001c431c7209 */ /* 0x000fe20007810000 */
[----:B------:R-:W1:Y:S01]  /*34c0*/  MUFU.EX2 R26, R36 ;  /* 0x00000024001a7308 */ /* 0x000e620000000800 */
[----:B------:R-:W-:-:S02]  /*34d0*/  ISETP.GT.AND P4, PT, R61, 0x78, PT ;  /* 0x000000783d00780c */ /* 0x000fc40003f84270 */
[----:B------:R-:W-:Y:S02]  /*34e0*/  FSEL R63, R50, -INF , P3 ;  /* 0xff800000323f7808 */ /* 0x000fe40001800000 */
[----:B------:R-:W-:Y:S02]  /*34f0*/  FMNMX.FTZ R28, R105, R28, !PT ;  /* 0x0000001c691c7209 */ /* 0x000fe40007810000 */
[----:B------:R-:W-:Y:S01]  /*3500*/  ISETP.GT.AND P3, PT, R61, 0x79, PT ;  /* 0x000000793d00780c */ /* 0x000fe20003f64270 */
[----:B------:R-:W2:Y:S01]  /*3510*/  MUFU.EX2 R183, R183 ;  /* 0x000000b700b77308 */ /* 0x000ea20000000800 */
[----:B0-----:R-:W-:Y:S02]  /*3520*/  FSEL R61, R84, -INF , P4 ;  /* 0xff800000543d7808 */ /* 0x001fe40002000000 */
[----:B------:R-:W-:Y:S02]  /*3530*/  FMNMX.FTZ R32, R63, R28, !PT ;  /* 0x0000001c3f207209 */ /* 0x000fe40007810000 */
[----:B------:R-:W-:-:S02]  /*3540*/  FSEL R41, R52, -INF , P3 ;  /* 0xff80000034297808 */ /* 0x000fc40001800000 */
[----:B------:R-:W-:Y:S01]  /*3550*/  FMNMX.FTZ R32, R61, R32, !PT ;  /* 0x000000203d207209 */ /* 0x000fe20007810000 */
[----:B------:R-:W0:Y:S01]  /*3560*/  MUFU.EX2 R14, R14 ;  /* 0x0000000e000e7308 */ /* 0x000e220000000800 */
[----:B-1----:R-:W-:Y:S01]  /*3570*/  FADD.FTZ R48, R181, R26 ;  /* 0x0000001ab5307221 */ /* 0x002fe20000010000 */
[----:B------:R-:W1:Y:S01]  /*3580*/  @P2 LDC R52, c[0x0][0x44c] ;  /* 0x00011300ff342b82 */ /* 0x000e620000000800 */
[----:B------:R-:W-:Y:S02]  /*3590*/  FMNMX.FTZ R32, R41, R32, !PT ;  /* 0x0000002029207209 */ /* 0x000fe40007810000 */
[----:B------:R-:W-:-:S03]  /*35a0*/  F2FP.F16.F32.PACK_AB R181, R26, R181 ;  /* 0x000000b51ab5723e */ /* 0x000fc600000000ff */
[----:B------:R-:W3:Y:S01]  /*35b0*/  SHFL.BFLY PT, R19, R32, 0x2, 0x1f ;  /* 0x0c401f0020137f89 */ /* 0x000ee200000e0000 */
[----:B------:R-:W4:Y:S08]  /*35c0*/  MUFU.EX2 R177, R177 ;  /* 0x000000b100b17308 */ /* 0x000f300000000800 */
[----:B------:R-:W-:Y:S08]  /*35d0*/  MUFU.EX2 R179, R179 ;  /* 0x000000b300b37308 */ /* 0x000ff00000000800 */
[----:B------:R-:W-:Y:S01]  /*35e0*/  MUFU.EX2 R0, R0 ;  /* 0x0000000000007308 */ /* 0x000fe20000000800 */
[----:B---3--:R-:W-:-:S07]  /*35f0*/  FMNMX.FTZ R31, R32, R19, !PT ;  /* 0x00000013201f7209 */ /* 0x008fce0007810000 */
[----:B------:R-:W-:Y:S01]  /*3600*/  MUFU.EX2 R173, R173 ;  /* 0x000000ad00ad7308 */ /* 0x000fe20000000800 */
[----:B------:R-:W3:Y:S07]  /*3610*/  SHFL.BFLY PT, R32, R31, 0x1, 0x1f ;  /* 0x0c201f001f207f89 */ /* 0x000eee00000e0000 */
[----:B------:R-:W-:Y:S08]  /*3620*/  MUFU.EX2 R6, R6 ;  /* 0x0000000600067308 */ /* 0x000ff00000000800 */
[----:B------:R-:W-:Y:S08]  /*3630*/  MUFU.EX2 R175, R175 ;  /* 0x000000af00af7308 */ /* 0x000ff00000000800 */
[----:B------:R-:W-:Y:S01]  /*3640*/  MUFU.EX2 R12, R12 ;  /* 0x0000000c000c7308 */ /* 0x000fe20000000800 */
[----:B---3--:R-:W-:-:S04]  /*3650*/  FMNMX.FTZ R19, R31, R32, !PT ;  /* 0x000000201f137209 */ /* 0x008fc80007810000 */
        /* <DEDUP_REMOVED lines=21> */
[----:B--2---:R-:W-:Y:S01]  /*37b0*/  FADD.FTZ R3, R183, R48 ;  /* 0x00000030b7037221 */ /* 0x004fe20000010000 */
[-CC-:B------:R-:W-:Y:S01]  /*37c0*/  FFMA.FTZ R15, R15, R10.reuse, -R32.reuse ;  /* 0x0000000a0f0f7223 */ /* 0x180fe20000010820 */
[-CC-:B------:R-:W-:Y:S01]  /*37d0*/  FFMA.FTZ R25, R25, R10.reuse, -R32.reuse ;  /* 0x0000000a19197223 */ /* 0x180fe20000010820 */
[-CC-:B------:R-:W-:Y:S01]  /*37e0*/  FFMA.FTZ R85, R85, R10.reuse, -R32.reuse ;  /* 0x0000000a55557223 */ /* 0x180fe20000010820 */
[----:B0-----:R-:W-:Y:S01]  /*37f0*/  FADD.FTZ R48, R14, R3 ;  /* 0x000000030e307221 */ /* 0x001fe20000010000 */
[-CC-:B------:R-:W-:Y:S01]  /*3800*/  FFMA.FTZ R87, R87, R10.reuse, -R32.reuse ;  /* 0x0000000a57577223 */ /* 0x180fe20000010820 */
[-C--:B------:R-:W-:Y:S01]  /*3810*/  FFMA.FTZ R91, R91, R10.reuse, -R32 ;  /* 0x0000000a5b5b7223 */ /* 0x080fe20000010820 */
[----:B------:R-:W0:Y:S01]  /*3820*/  MUFU.EX2 R30, R30 ;  /* 0x0000001e001e7308 */ /* 0x000e220000000800 */
[----:B----4-:R-:W-:Y:S01]  /*3830*/  FADD.FTZ R3, R177, R48 ;  /* 0x00000030b1037221 */ /* 0x010fe20000010000 */
[-CC-:B------:R-:W-:Y:S01]  /*3840*/  FFMA.FTZ R93, R93, R10.reuse, -R32.reuse ;  /* 0x0000000a5d5d7223 */ /* 0x180fe20000010820 */
[-CC-:B------:R-:W-:Y:S01]  /*3850*/  FFMA.FTZ R95, R95, R10.reuse, -R32.reuse ;  /* 0x0000000a5f5f7223 */ /* 0x180fe20000010820 */
[-CC-:B------:R-:W-:Y:S01]  /*3860*/  FFMA.FTZ R97, R97, R10.reuse, -R32.reuse ;  /* 0x0000000a61617223 */ /* 0x180fe20000010820 */
[C---:B------:R-:W-:Y:S01]  /*3870*/  FADD.FTZ R48, R2.reuse, R3 ;  /* 0x0000000302307221 */ /* 0x040fe20000010000 */
[-CC-:B------:R-:W-:Y:S01]  /*3880*/  FFMA.FTZ R99, R99, R10.reuse, -R32.reuse ;  /* 0x0000000a63637223 */ /* 0x180fe20000010820 */
[----:B------:R-:W-:Y:S01]  /*3890*/  F2FP.F16.F32.PACK_AB R177, R2, R177 ;  /* 0x000000b102b1723e */ /* 0x000fe200000000ff */
[----:B------:R-:W2:Y:S01]  /*38a0*/  MUFU.EX2 R69, R69 ;  /* 0x0000004500457308 */ /* 0x000ea20000000800 */
[-CC-:B------:R-:W-:Y:S01]  /*38b0*/  FFMA.FTZ R89, R89, R10.reuse, -R32.reuse ;  /* 0x0000000a59597223 */ /* 0x180fe20000010820 */
[-CC-:B------:R-:W-:Y:S01]  /*38c0*/  FFMA.FTZ R101, R101, R10.reuse, -R32.reuse ;  /* 0x0000000a65657223 */ /* 0x180fe20000010820 */
[-CC-:B------:R-:W-:Y:S01]  /*38d0*/  FFMA.FTZ R71, R71, R10.reuse, -R32.reuse ;  /* 0x0000000a47477223 */ /* 0x180fe20000010820 */
[-CC-:B------:R-:W-:Y:S01]  /*38e0*/  FFMA.FTZ R103, R103, R10.reuse, -R32.reuse ;  /* 0x0000000a67677223 */ /* 0x180fe20000010820 */
[----:B------:R-:W-:Y:S01]  /*38f0*/  F2FP.F16.F32.PACK_AB R183, R14, R183 ;  /* 0x000000b70eb7723e */ /* 0x000fe200000000ff */
[-CC-:B------:R-:W-:Y:S01]  /*3900*/  FFMA.FTZ R67, R67, R10.reuse, -R32.reuse ;  /* 0x0000000a43437223 */ /* 0x180fe20000010820 */
[-CC-:B------:R-:W-:Y:S01]  /*3910*/  FFMA.FTZ R105, R105, R10.reuse, -R32.reuse ;  /* 0x0000000a69697223 */ /* 0x180fe20000010820 */
[----:B------:R-:W3:Y:S01]  /*3920*/  MUFU.EX2 R182, R29 ;  /* 0x0000001d00b67308 */ /* 0x000ee20000000800 */
[-CC-:B------:R-:W-:Y:S01]  /*3930*/  FFMA.FTZ R63, R63, R10.reuse, -R32.reuse ;  /* 0x0000000a3f3f7223 */ /* 0x180fe20000010820 */
[-CC-:B------:R-:W-:Y:S01]  /*3940*/  FFMA.FTZ R61, R61, R10.reuse, -R32.reuse ;  /* 0x0000000a3d3d7223 */ /* 0x180fe20000010820 */
[----:B------:R-:W-:Y:S01]  /*3950*/  FFMA.FTZ R32, R41, R10, -R32 ;  /* 0x0000000a29207223 */ /* 0x000fe20000010820 */
[----:B0-----:R-:W-:-:S04]  /*3960*/  F2FP.F16.F32.PACK_AB R180, R30, R65 ;  /* 0x000000411eb4723e */ /* 0x001fc800000000ff */
[----:B------:R-:W0:Y:S08]  /*3970*/  MUFU.EX2 R73, R73 ;  /* 0x0000004900497308 */ /* 0x000e300000000800 */
[----:B------:R4:W5:Y:S08]  /*3980*/  MUFU.EX2 R176, R21 ;  /* 0x0000001500b07308 */ /* 0x0009700000000800 */
[----:B------:R1:W-:Y:S01]  /*3990*/  MUFU.EX2 R172, R7 ;  /* 0x0000000700ac7308 */ /* 0x0003e20000000800 */
[----:B----4-:R-:W-:-:S05]  /*39a0*/  IMAD.U32 R21, RZ, RZ, UR36 ;  /* 0x00000024ff157e24 */ /* 0x010fca000f8e00ff */
[----:B------:R-:W-:Y:S02]  /*39b0*/  @!P1 IADD3 R3, R21, 0x34840, RZ ;  /* 0x0003484015039810 */ /* 0x000fe40007ffe0ff */
[----:B------:R-:W4:Y:S01]  /*39c0*/  MUFU.EX2 R75, R75 ;  /* 0x0000004b004b7308 */ /* 0x000f220000000800 */
[----:B-1----:R-:W-:Y:S01]  /*39d0*/  FADD.FTZ R7, R179, R48 ;  /* 0x00000030b3077221 */ /* 0x002fe20000010000 */
[----:B------:R-:W-:Y:S01]  /*39e0*/  FADD.FTZ R48, R65, R30 ;  /* 0x0000001e41307221 */ /* 0x000fe20000010000 */
[----:B------:R-:W-:Y:S02]  /*39f0*/  @!P1 PRMT R3, RZ, 0x654, R3 ;  /* 0x00000654ff039816 */ /* 0x000fe40000000003 */
[----:B------:R-:W-:Y:S01]  /*3a00*/  FADD.FTZ R50, R0, R7 ;  /* 0x0000000700327221 */ /* 0x000fe20000010000 */
[----:B--2---:R-:W-:Y:S01]  /*3a10*/  FADD.FTZ R7, R69, R48 ;  /* 0x0000003045077221 */ /* 0x004fe20000010000 */
[----:B------:R0:W-:Y:S01]  /*3a20*/  @!P1 SYNCS.ARRIVE.TRANS64.RED.A1T0 RZ, [R3+URZ], RZ ;  /* 0x000000ff03ff99a7 */ /* 0x0001e2000810043f */
[----:B------:R-:W1:Y:S01]  /*3a30*/  MUFU.EX2 R178, R77 ;  /* 0x0000004d00b27308 */ /* 0x000e620000000800 */
[----:B------:R-:W-:Y:S01]  /*3a40*/  FADD.FTZ R21, R173, R50 ;  /* 0x00000032ad157221 */ /* 0x000fe20000010000 */
[----:B---3--:R-:W-:Y:S01]  /*3a50*/  FADD.FTZ R48, R182, R7 ;  /* 0x00000007b6307221 */ /* 0x008fe20000010000 */
[----:B------:R-:W-:-:S02]  /*3a60*/  F2FP.F16.F32.PACK_AB R179, R0, R179 ;  /* 0x000000b300b3723e */ /* 0x000fc400000000ff */
[----:B------:R-:W-:Y:S01]  /*3a70*/  FADD.FTZ R50, R6, R21 ;  /* 0x0000001506327221 */ /* 0x000fe20000010000 */
[----:B------:R-:W-:-:S04]  /*3a80*/  @P2 IMAD.HI.U32 R21, R23, R52, RZ ;  /* 0x0000003417152227 */ /* 0x000fc800078e00ff */
[----:B0-----:R-:W-:Y:S01]  /*3a90*/  FADD.FTZ R3, R73, R48 ;  /* 0x0000003049037221 */ /* 0x001fe20000010000 */
[----:B------:R-:W0:Y:S01]  /*3aa0*/  MUFU.EX2 R79, R79 ;  /* 0x0000004f004f7308 */ /* 0x000e220000000800 */
[----:B------:R-:W-:Y:S01]  /*3ab0*/  FADD.FTZ R7, R175, R50 ;  /* 0x00000032af077221 */ /* 0x000fe20000010000 */
[----:B------:R-:W-:Y:S02]  /*3ac0*/  IMAD R52, R16, UR7, -R27 ;  /* 0x0000000710347c24 */ /* 0x000fe4000f8e0a1b */
[----:B-----5:R-:W-:Y:S01]  /*3ad0*/  FADD.FTZ R48, R176, R3 ;  /* 0x00000003b0307221 */ /* 0x020fe20000010000 */
[----:B------:R-:W-:Y:S01]  /*3ae0*/  @P2 SHF.R.U32.HI R23, RZ, R54, R21 ;  /* 0x00000036ff172219 */ /* 0x000fe20000011615 */
[----:B------:R-:W-:Y:S01]  /*3af0*/  FADD.FTZ R50, R12, R7 ;  /* 0x000000070c327221 */ /* 0x000fe20000010000 */
[----:B------:R-:W-:Y:S01]  /*3b00*/  F2FP.F16.F32.PACK_AB R173, R6, R173 ;  /* 0x000000ad06ad723e */ /* 0x000fe200000000ff */
[----:B----4-:R-:W-:Y:S01]  /*3b10*/  FADD.FTZ R3, R75, R48 ;  /* 0x000000304b037221 */ /* 0x010fe20000010000 */
[----:B------:R-:W2:Y:S01]  /*3b20*/  MUFU.EX2 R171, R171 ;  /* 0x000000ab00ab7308 */ /* 0x000ea20000000800 */
[----:B------:R-:W-:Y:S01]  /*3b30*/  FADD.FTZ R7, R169, R50 ;  /* 0x00000032a9077221 */ /* 0x000fe20000010000 */
[----:B------:R-:W-:-:S02]  /*3b40*/  IMAD.IADD R52, R52, 0x1, R23 ;  /* 0x0000000134347824 */ /* 0x000fc400078e0217 */
[----:B-1----:R-:W-:Y:S01]  /*3b50*/  FADD.FTZ R48, R178, R3 ;  /* 0x00000003b2307221 */ /* 0x002fe20000010000 */
[----:B------:R-:W-:Y:S01]  /*3b60*/  F2FP.F16.F32.PACK_AB R175, R12, R175 ;  /* 0x000000af0caf723e */ /* 0x000fe200000000ff */
[C---:B------:R-:W-:Y:S01]  /*3b70*/  FADD.FTZ R50, R20.reuse, R7 ;  /* 0x0000000714327221 */ /* 0x040fe20000010000 */
[----:B------:R-:W-:Y:S01]  /*3b80*/  F2FP.F16.F32.PACK_AB R169, R20, R169 ;  /* 0x000000a914a9723e */ /* 0x000fe200000000ff */
[----:B------:R-:W1:Y:S01]  /*3b90*/  MUFU.EX2 R165, R165 ;  /* 0x000000a500a57308 */ /* 0x000e620000000800 */
[----:B0-----:R-:W-:Y:S01]  /*3ba0*/  FADD.FTZ R3, R79, R48 ;  /* 0x000000304f037221 */ /* 0x001fe20000010000 */
[----:B------:R-:W-:Y:S02]  /*3bb0*/  SHF.R.S32.HI R21, RZ, 0x1f, R52 ;  /* 0x0000001fff157819 */ /* 0x000fe40000011434 */
[----:B------:R-:W-:Y:S01]  /*3bc0*/  F2FP.F16.F32.PACK_AB R182, R182, R69 ;  /* 0x00000045b6b6723e */ /* 0x000fe200000000ff */
[----:B------:R-:W-:Y:S01]  /*3bd0*/  FADD.FTZ R3, R172, R3 ;  /* 0x00000003ac037221 */ /* 0x000fe20000010000 */
[----:B------:R-:W-:-:S02]  /*3be0*/  LEA.HI R21, R21, R52, RZ, 0x7 ;  /* 0x0000003415157211 */ /* 0x000fc400078f38ff */
[----:B------:R-:W0:Y:S01]  /*3bf0*/  MUFU.EX2 R81, R81 ;  /* 0x0000005100517308 */ /* 0x000e220000000800 */
[----:B--2---:R-:W-:Y:S01]  /*3c00*/  FADD.FTZ R7, R171, R50 ;  /* 0x00000032ab077221 */ /* 0x004fe20000010000 */
[----:B------:R-:W-:Y:S01]  /*3c10*/  FADD.FTZ R48, R174, R3 ;  /* 0x00000003ae307221 */ /* 0x000fe20000010000 */
[C---:B------:R-:W-:Y:S02]  /*3c20*/  F2FP.F16.F32.PACK_AB R171, R24.reuse, R171 ;  /* 0x000000ab18ab723e */ /* 0x040fe400000000ff */
[----:B------:R-:W-:Y:S01]  /*3c30*/  FADD.FTZ R50, R24, R7 ;  /* 0x0000000718327221 */ /* 0x000fe20000010000 */
[----:B------:R-:W-:Y:S02]  /*3c40*/  F2FP.F16.F32.PACK_AB R176, R176, R73 ;  /* 0x00000049b0b0723e */ /* 0x000fe400000000ff */
[----:B------:R-:W2:Y:S01]  /*3c50*/  MUFU.EX2 R28, R34 ;  /* 0x00000022001c7308 */ /* 0x000ea20000000800 */
[----:B-1----:R-:W-:Y:S01]  /*3c60*/  FADD.FTZ R3, R165, R50 ;  /* 0x00000032a5037221 */ /* 0x002fe20000010000 */
[----:B------:R-:W-:-:S02]  /*3c70*/  F2FP.F16.F32.PACK_AB R178, R178, R75 ;  /* 0x0000004bb2b2723e */ /* 0x000fc400000000ff */
[----:B------:R-:W-:-:S04]  /*3c80*/  F2FP.F16.F32.PACK_AB R172, R172, R79 ;  /* 0x0000004facac723e */ /* 0x000fc800000000ff */
[----:B------:R-:W1:Y:S01]  /*3c90*/  MUFU.EX2 R13, R13 ;  /* 0x0000000d000d7308 */ /* 0x000e620000000800 */
[C---:B0-----:R-:W-:Y:S01]  /*3ca0*/  FADD.FTZ R48, R81.reuse, R48 ;  /* 0x0000003051307221 */ /* 0x041fe20000010000 */
[----:B------:R-:W-:-:S06]  /*3cb0*/  F2FP.F16.F32.PACK_AB R174, R81, R174 ;  /* 0x000000ae51ae723e */ /* 0x000fcc00000000ff */
        /* <DEDUP_REMOVED lines=8> */
[----:B------:R-:W0:Y:S01]  /*3d40*/  MUFU.EX2 R85, R85 ;  /* 0x0000005500557308 */ /* 0x000e220000000800 */
[----:B--2---:R-:W-:-:S07]  /*3d50*/  FADD.FTZ R3, R15, R48 ;  /* 0x000000300f037221 */ /* 0x004fce0000010000 */
[----:B------:R-:W2:Y:S01]  /*3d60*/  MUFU.EX2 R167, R167 ;  /* 0x000000a700a77308 */ /* 0x000ea20000000800 */
[C---:B-1----:R-:W-:Y:S01]  /*3d70*/  FADD.FTZ R48, R170.reuse, R3 ;  /* 0x00000003aa307221 */ /* 0x042fe20000010000 */
[----:B------:R-:W-:Y:S01]  /*3d80*/  F2FP.F16.F32.PACK_AB R170, R170, R15 ;  /* 0x0000000faaaa723e */ /* 0x000fe200000000ff */
[----:B------:R-:W-:-:S05]  /*3d90*/  VIADD R15, R22, 0xfffffffe ;  /* 0xfffffffe160f7836 */ /* 0x000fca0000000000 */
        /* <DEDUP_REMOVED lines=10> */
[----:B------:R0:W3:Y:S01]  /*3e40*/  MUFU.EX2 R166, R93 ;  /* 0x0000005d00a67308 */ /* 0x0000e20000000800 */
[----:B--2---:R-:W-:-:S07]  /*3e50*/  FADD.FTZ R3, R91, R2 ;  /* 0x000000025b037221 */ /* 0x004fce0000010000 */
[----:B------:R-:W2:Y:S01]  /*3e60*/  MUFU.EX2 R34, R39 ;  /* 0x0000002700227308 */ /* 0x000ea20000000800 */
[----:B-1----:R-:W-:Y:S01]  /*3e70*/  FADD.FTZ R7, R35, R50 ;  /* 0x0000003223077221 */ /* 0x002fe20000010000 */
[----:B0-----:R-:W-:-:S06]  /*3e80*/  CS2R R92, SRZ ;  /* 0x00000000005c7805 */ /* 0x001fcc000001ff00 */
[----:B------:R-:W0:Y:S01]  /*3e90*/  MUFU.EX2 R95, R95 ;  /* 0x0000005f005f7308 */ /* 0x000e220000000800 */
[C---:B---3--:R-:W-:Y:S01]  /*3ea0*/  FADD.FTZ R0, R166.reuse, R3 ;  /* 0x00000003a6007221 */ /* 0x048fe20000010000 */
[----:B------:R-:W-:Y:S02]  /*3eb0*/  F2FP.F16.F32.PACK_AB R166, R166, R91 ;  /* 0x0000005ba6a6723e */ /* 0x000fe400000000ff */
[----:B------:R-:W-:-:S04]  /*3ec0*/  CS2R R90, SRZ ;  /* 0x00000000005a7805 */ /* 0x000fc8000001ff00 */
[----:B------:R-:W1:Y:S01]  /*3ed0*/  MUFU.EX2 R43, R43 ;  /* 0x0000002b002b7308 */ /* 0x000e620000000800 */
[C---:B--2---:R-:W-:Y:S01]  /*3ee0*/  FADD.FTZ R50, R34.reuse, R7 ;  /* 0x0000000722327221 */ /* 0x044fe20000010000 */
[----:B------:R-:W-:-:S06]  /*3ef0*/  F2FP.F16.F32.PACK_AB R161, R34, R35 ;  /* 0x0000002322a1723e */ /* 0x000fcc00000000ff */
[----:B------:R2:W3:Y:S01]  /*3f00*/  MUFU.EX2 R160, R97 ;  /* 0x0000006100a07308 */ /* 0x0004e20000000800 */
[----:B0-----:R-:W-:-:S07]  /*3f10*/  FADD.FTZ R3, R95, R0 ;  /* 0x000000005f037221 */ /* 0x001fce0000010000 */
[----:B------:R-:W0:Y:S01]  /*3f20*/  MUFU.EX2 R40, R59 ;  /* 0x0000003b00287308 */ /* 0x000e220000000800 */
[----:B-1----:R-:W-:Y:S01]  /*3f30*/  FADD.FTZ R7, R43, R50 ;  /* 0x000000322b077221 */ /* 0x002fe20000010000 */
[----:B--2---:R-:W-:-:S06]  /*3f40*/  CS2R R96, SRZ ;  /* 0x0000000000607805 */ /* 0x004fcc000001ff00 */
[----:B------:R-:W1:Y:S01]  /*3f50*/  MUFU.EX2 R99, R99 ;  /* 0x0000006300637308 */ /* 0x000e620000000800 */
[C---:B---3--:R-:W-:Y:S01]  /*3f60*/  FADD.FTZ R0, R160.reuse, R3 ;  /* 0x00000003a0007221 */ /* 0x048fe20000010000 */
[----:B------:R-:W-:Y:S02]  /*3f70*/  F2FP.F16.F32.PACK_AB R160, R160, R95 ;  /* 0x0000005fa0a0723e */ /* 0x000fe400000000ff */
[----:B------:R-:W-:-:S04]  /*3f80*/  CS2R R94, SRZ ;  /* 0x00000000005e7805 */ /* 0x000fc8000001ff00 */
[----:B------:R-:W2:Y:S01]  /*3f90*/  MUFU.EX2 R57, R57 ;  /* 0x0000003900397308 */ /* 0x000ea20000000800 */
[C---:B0-----:R-:W-:Y:S01]  /*3fa0*/  FADD.FTZ R14, R40.reuse, R7 ;  /* 0x00000007280e7221 */ /* 0x041fe20000010000 */
[----:B------:R-:W-:-:S06]  /*3fb0*/  F2FP.F16.F32.PACK_AB R163, R40, R43 ;  /* 0x0000002b28a3723e */ /* 0x000fcc00000000ff */
[----:B------:R0:W3:Y:S01]  /*3fc0*/  MUFU.EX2 R162, R89 ;  /* 0x0000005900a27308 */ /* 0x0000e20000000800 */
[----:B-1----:R-:W-:-:S07]  /*3fd0*/  FADD.FTZ R3, R99, R0 ;  /* 0x0000000063037221 */ /* 0x002fce0000010000 */
[----:B------:R-:W1:Y:S01]  /*3fe0*/  MUFU.EX2 R42, R45 ;  /* 0x0000002d002a7308 */ /* 0x000e620000000800 */
[----:B--2---:R-:W-:Y:S01]  /*3ff0*/  FADD.FTZ R7, R57, R14 ;  /* 0x0000000e39077221 */ /* 0x004fe20000010000 */
[----:B------:R-:W-:Y:S02]  /*4000*/  SHF.R.S32.HI R14, RZ, 0x7, R21 ;  /* 0x00000007ff0e7819 */ /* 0x000fe40000011415 */
[----:B0-----:R-:W-:Y:S02]  /*4010*/  CS2R R88, SRZ ;  /* 0x0000000000587805 */ /* 0x001fe4000001ff00 */
[----:B------:R-:W-:Y:S02]  /*4020*/  VIMNMX R14, R17, R14, !PT ;  /* 0x0000000e110e7248 */ /* 0x000fe40007fe0100 */
[----:B------:R-:W0:Y:S01]  /*4030*/  MUFU.EX2 R101, R101 ;  /* 0x0000006500657308 */ /* 0x000e220000000800 */
[----:B---3--:R-:W-:Y:S01]  /*4040*/  FADD.FTZ R0, R162, R3 ;  /* 0x00000003a2007221 */ /* 0x008fe20000010000 */
[----:B------:R-:W-:-:S02]  /*4050*/  ISETP.GE.AND P3, PT, R15, R14, PT ;  /* 0x0000000e0f00720c */ /* 0x000fc40003f66270 */
[----:B------:R-:W-:Y:S02]  /*4060*/  F2FP.F16.F32.PACK_AB R162, R162, R99 ;  /* 0x00000063a2a2723e */ /* 0x000fe400000000ff */
[----:B------:R-:W-:Y:S02]  /*4070*/  CS2R R98, SRZ ;  /* 0x0000000000627805 */ /* 0x000fe4000001ff00 */
        /* <DEDUP_REMOVED lines=9> */
[----:B------:R-:W-:Y:S02]  /*4110*/  F2FP.F16.F32.PACK_AB R156, R156, R101 ;  /* 0x000000659c9c723e */ /* 0x000fe400000000ff */
[----:B------:R-:W-:-:S04]  /*4120*/  CS2R R100, SRZ ;  /* 0x0000000000647805 */ /* 0x000fc8000001ff00 */
        /* <DEDUP_REMOVED lines=9> */
[----:B------:R-:W-:Y:S02]  /*41c0*/  F2FP.F16.F32.PACK_AB R158, R158, R103 ;  /* 0x000000679e9e723e */ /* 0x000fe400000000ff */
[----:B------:R-:W-:-:S04]  /*41d0*/  CS2R R102, SRZ ;  /* 0x0000000000667805 */ /* 0x000fc8000001ff00 */
[----:B------:R-:W0:Y:S01]  /*41e0*/  MUFU.EX2 R49, R49 ;  /* 0x0000003100317308 */ /* 0x000e220000000800 */
[C---:B--2---:R-:W-:Y:S01]  /*41f0*/  FADD.FTZ R2, R46.reuse, R7 ;  /* 0x000000072e027221 */ /* 0x044fe20000010000 */
[----:B------:R-:W-:-:S06]  /*4200*/  F2FP.F16.F32.PACK_AB R153, R46, R47 ;  /* 0x0000002f2e99723e */ /* 0x000fcc00000000ff */
[----:B------:R-:W2:Y:S01]  /*4210*/  MUFU.EX2 R152, R63 ;  /* 0x0000003f00987308 */ /* 0x000ea20000000800 */
[----:B-1----:R-:W-:-:S07]  /*4220*/  FADD.FTZ R3, R105, R0 ;  /* 0x0000000069037221 */ /* 0x002fce0000010000 */
[----:B------:R-:W1:Y:S01]  /*4230*/  MUFU.EX2 R38, R33 ;  /* 0x0000002100267308 */ /* 0x000e620000000800 */
[----:B0-----:R-:W-:Y:S01]  /*4240*/  FADD.FTZ R7, R49, R2 ;  /* 0x0000000231077221 */ /* 0x001fe20000010000 */
[----:B------:R-:W-:-:S06]  /*4250*/  MOV R2, 0x3f800000 ;  /* 0x3f80000000027802 */ /* 0x000fcc0000000f00 */
[----:B------:R-:W0:Y:S01]  /*4260*/  MUFU.EX2 R61, R61 ;  /* 0x0000003d003d7308 */ /* 0x000e220000000800 */
[C---:B--2---:R-:W-:Y:S01]  /*4270*/  FADD.FTZ R0, R152.reuse, R3 ;  /* 0x0000000398007221 */ /* 0x044fe20000010000 */
[----:B------:R-:W-:Y:S01]  /*4280*/  F2FP.F16.F32.PACK_AB R152, R152, R105 ;  /* 0x000000699898723e */ /* 0x000fe200000000ff */
[----:B------:R-:W-:Y:S01]  /*4290*/  IMAD.MOV.U32 R3, RZ, RZ, RZ ;  /* 0x000000ffff037224 */ /* 0x000fe200078e00ff */
[----:B------:R-:W-:-:S04]  /*42a0*/  CS2R R104, SRZ ;  /* 0x0000000000687805 */ /* 0x000fc8000001ff00 */
[----:B------:R-:W2:Y:S01]  /*42b0*/  MUFU.EX2 R32, R32 ;  /* 0x0000002000207308 */ /* 0x000ea20000000800 */
[C---:B-1----:R-:W-:Y:S01]  /*42c0*/  FADD.FTZ R6, R38.reuse, R7 ;  /* 0x0000000726067221 */ /* 0x042fe20000010000 */
[----:B------:R-:W-:Y:S01]  /*42d0*/  F2FP.F16.F32.PACK_AB R155, R38, R49 ;  /* 0x00000031269b723e */ /* 0x000fe200000000ff */
[----:B0-----:R-:W-:Y:S01]  /*42e0*/  FADD.FTZ R7, R61, R0 ;  /* 0x000000003d077221 */ /* 0x001fe20000010000 */
[----:B------:R-:W-:-:S03]  /*42f0*/  IMAD.MOV.U32 R0, RZ, RZ, 0x3f800000 ;  /* 0x3f800000ff007424 */ /* 0x000fc600078e00ff */
[C---:B--2---:R-:W-:Y:S01]  /*4300*/  FADD.FTZ R7, R32.reuse, R7 ;  /* 0x0000000720077221 */ /* 0x044fe20000010000 */
[----:B------:R-:W-:Y:S01]  /*4310*/  F2FP.F16.F32.PACK_AB R154, R32, R61 ;  /* 0x0000003d209a723e */ /* 0x000fe200000000ff */
[----:B------:R-:W-:Y:S06]  /*4320*/  @!P3 BRA `(.L_x_2055) ;  /* 0x000000300084b947 */ /* 0x000fec0003800000 */
[----:B------:R-:W-:Y:S01]  /*4330*/  IMAD.MOV.U32 R12, RZ, RZ, R11 ;  /* 0x000000ffff0c7224 */ /* 0x000fe200078e000b */
[----:B------:R-:W-:Y:S01]  /*4340*/  MOV R20, RZ ;  /* 0x000000ff00147202 */ /* 0x000fe20000000f00 */
[----:B------:R-:W-:Y:S01]  /*4350*/  IMAD.MOV.U32 R13, RZ, RZ, R19 ;  /* 0x000000ffff0d7224 */ /* 0x000fe200078e0013 */
[----:B------:R-:W-:Y:S01]  /*4360*/  UMOV UR39, URZ ;  /* 0x0000003f00277c82 */ /* 0x000fe20008000000 */
[----:B------:R-:W-:Y:S01]  /*4370*/  IMAD.MOV.U32 R0, RZ, RZ, 0x3f800000 ;  /* 0x3f800000ff007424 */ /* 0x000fe200078e00ff */
[----:B------:R-:W-:Y:S01]  /*4380*/  ULDC UR40, c[0x0][0x288] ;  /* 0x0000a20000287ab9 */ /* 0x000fe20000000800 */
[----:B------:R-:W-:Y:S01]  /*4390*/  IMAD.MOV.U32 R151, RZ, RZ, RZ ;  /* 0x000000ffff977224 */ /* 0x000fe200078e00ff */
[----:B------:R-:W-:Y:S01]  /*43a0*/  ULDC UR41, c[0x0][0x2f0] ;  /* 0x0000bc0000297ab9 */ /* 0x000fe20000000800 */
[----:B------:R-:W-:-:S05]  /*43b0*/  ULDC UR60, c[0x0][0x9d8] ;  /* 0x00027600003c7ab9 */ /* 0x000fca0000000800 */
.L_x_2064:
[----:B------:R-:W-:-:S04]  /*43c0*/  UIADD3 UR6, UR39, 0x1, URZ ;  /* 0x0000000127067890 */ /* 0x000fc8000fffe03f */
[----:B------:R-:W-:-:S04]  /*43d0*/  UISETP.NE.AND UP0, UPT, UR6, 0x2, UPT ;  /* 0x000000020600788c */ /* 0x000fc8000bf05270 */
[----:B------:R-:W-:Y:S02]  /*43e0*/  USEL UR7, URZ, 0x1, UP0 ;  /* 0x000000013f077887 */ /* 0x000fe40008000000 */
[----:B------:R-:W-:-:S04]  /*43f0*/  USEL UR37, UR6, URZ, UP0 ;  /* 0x0000003f06257287 */ /* 0x000fc80008000000 */
[----:B------:R-:W-:Y:S01]  /*4400*/  LOP3.LUT R3, R20, UR7, RZ, 0x3c, !PT ;  /* 0x0000000714037c12 */ /* 0x000fe2000f8e3cff */
[----:B------:R-:W-:Y:S07]  /*4410*/  @!P0 BRA `(.L_x_2056) ;  /* 0x0000000000048947 */ /* 0x000fee0003800000 */
[----:B------:R-:W-:Y:S01]  /*4420*/  BPT.TRAP 0x1 ;  /* 0x000000040000795c */ /* 0x000fe20000300000 */
.L_x_2056:
[----:B------:R-:W-:Y:S01]  /*4430*/  ULEA UR61, UR37, UR36, 0x3 ;  /* 0x00000024253d7291 */ /* 0x000fe2000f8e183f */
[----:B------:R-:W-:-:S08]  /*4440*/  SHF.L.U32 R10, R3, 0x1f, RZ ;  /* 0x0000001f030a7819 */ /* 0x000fd000000006ff */
[----:B------:R0:W1:Y:S01]  /*4450*/  SYNCS.PHASECHK.TRANS64.TRYWAIT P3, [UR61+0x34830], R10 ;  /* 0x0348300aff0075a7 */ /* 0x000062000806017d */
[----:B------:R-:W-:Y:S05]  /*4460*/  @!P0 BRA `(.L_x_2057) ;  /* 0x0000000000048947 */ /* 0x000fea0003800000 */
[----:B------:R-:W-:Y:S01]  /*4470*/  BPT.TRAP 0x1 ;  /* 0x000000040000795c */ /* 0x000fe20000300000 */
.L_x_2057:
[----:B-1----:R-:W-:Y:S05]  /*4480*/  @P3 BRA `(.L_x_2058) ;  /* 0x0000000000083947 */ /* 0x002fea0003800000 */
[----:B------:R-:W1:Y:S02]  /*4490*/  SYNCS.PHASECHK.TRANS64.TRYWAIT P3, [UR61+0x34830], R10 ;  /* 0x0348300aff0075a7 */ /* 0x000e64000806017d */
[----:B-1----:R-:W-:Y:S05]  /*44a0*/  @!P3 BRA `(.L_x_2059) ;  /* 0x000000bc00acb947 */ /* 0x002fea0003800000 */
.L_x_2058:
        /* <DEDUP_REMOVED lines=12> */
[----:B------:R-:W-:Y:S01]  /*4570*/  FMUL.FTZ R92, R92, R2 ;  /* 0x000000025c5c7220 */ /* 0x000fe20000410000 */
[----:B------:R-:W-:Y:S01]  /*4580*/  UMOV UR15, 0x40000040 ;  /* 0x40000040000f7882 */ /* 0x000fe20000000000 */
[----:B------:R-:W-:-:S02]  /*4590*/  UIADD3 UR18, UR58, 0x400, URZ ;  /* 0x000004003a127890 */ /* 0x000fc4000fffe03f */
[----:B------:R-:W-:Y:S01]  /*45a0*/  HGMMA.64x128x16.F32 R24, gdesc[UR56], RZ, !UPT, gsb0 ;  /* 0x01e00000381879f0 */ /* 0x000fe2000c0008ff */
        /* <DEDUP_REMOVED lines=112> */
.L_x_2060:
[----:B------:R-:W-:Y:S01]  /*4cb0*/  ULEA UR7, UR39, UR36, 0x3 ;  /* 0x0000002427077291 */ /* 0x000fe2000f8e183f */
[----:B------:R-:W-:-:S08]  /*4cc0*/  SHF.L.U32 R0, R20, 0x1f, RZ ;  /* 0x0000001f14007819 */ /* 0x000fd000000006ff */
[----:B------:R2:W3:Y:S01]  /*4cd0*/  SYNCS.PHASECHK.TRANS64.TRYWAIT P3, [UR7+0x34850], R0 ;  /* 0x03485000ff0075a7 */ /* 0x0004e20008060147 */
[----:B------:R-:W-:Y:S05]  /*4ce0*/  @!P0 BRA `(.L_x_2061) ;  /* 0x0000000000048947 */ /* 0x000fea0003800000 */
[----:B------:R-:W-:Y:S01]  /*4cf0*/  BPT.TRAP 0x1 ;  /* 0x000000040000795c */ /* 0x000fe20000300000 */
.L_x_2061:
[----:B---3--:R-:W-:Y:S05]  /*4d00*/  @P3 BRA `(.L_x_2062) ;  /* 0x0000000000083947 */ /* 0x008fea0003800000 */
[----:B------:R-:W3:Y:S02]  /*4d10*/  SYNCS.PHASECHK.TRANS64.TRYWAIT P3, [UR7+0x34850], R0 ;  /* 0x03485000ff0075a7 */ /* 0x000ee40008060147 */
[----:B---3--:R-:W-:Y:S05]  /*4d20*/  @!P3 BRA `(.L_x_2063) ;  /* 0x000000b400a4b947 */ /* 0x008fea0003800000 */
.L_x_2062:
[----:B------:R-:W-:Y:S01]  /*4d30*/  UIADD3 UR6, UR36, 0x400, URZ ;  /* 0x0000040024067890 */ /* 0x000fe2000fffe03f */
[----:B------:R-:W-:Y:S01]  /*4d40*/  WARPGROUP.ARRIVE ;  /* 0x00000000000079c5 */ /* 0x000fe20000000000 */
[----:B------:R-:W-:Y:S01]  /*4d50*/  UMOV UR11, 0x40000040 ;  /* 0x40000040000b7882 */ /* 0x000fe20000000000 */
[----:B-1----:R-:W1:Y:S01]  /*4d60*/  @P2 LDC R11, c[0x0][0x44c] ;  /* 0x00011300ff0b2b82 */ /* 0x002e620000000800 */
[----:B------:R-:W-:Y:S01]  /*4d70*/  USHF.R.U32.HI UR6, URZ, 0x4, UR6 ;  /* 0x000000043f067899 */ /* 0x000fe20008011606 */
[----:B------:R-:W-:Y:S01]  /*4d80*/  FMUL.FTZ R20, R29, UR60 ;  /* 0x0000003c1d147c20 */ /* 0x000fe20008410000 */
[----:B------:R-:W-:Y:S02]  /*4d90*/  IMAD.MOV.U32 R29, RZ, RZ, R8 ;  /* 0x000000ffff1d7224 */ /* 0x000fe400078e0008 */
[----:B------:R-:W-:Y:S01]  /*4da0*/  FMUL.FTZ R192, R26, UR60 ;  /* 0x0000003c1ac07c20 */ /* 0x000fe20008410000 */
[----:B------:R-:W-:Y:S01]  /*4db0*/  ULOP3.LUT UR6, UR6, 0x3fff, URZ, 0xc0, !UPT ;  /* 0x00003fff06067892 */ /* 0x000fe2000f8ec03f */
[----:B------:R-:W-:Y:S01]  /*4dc0*/  FMUL.FTZ R43, R43, UR60 ;  /* 0x0000003c2b2b7c20 */ /* 0x000fe20008410000 */
[----:B------:R-:W-:Y:S01]  /*4dd0*/  FMUL.FTZ R190, R27, UR60 ;  /* 0x0000003c1bbe7c20 */ /* 0x000fe20008410000 */
[----:B------:R-:W3:Y:S01]  /*4de0*/  @P2 LDC R2, c[0x0][0x450] ;  /* 0x00011400ff022b82 */ /* 0x000ee20000000800 */
[----:B------:R-:W-:Y:S01]  /*4df0*/  ULOP3.LUT UR6, UR6, 0x4000000, URZ, 0xfc, !UPT ;  /* 0x0400000006067892 */ /* 0x000fe2000f8efc3f */
[----:B------:R4:W-:Y:S01]  /*4e00*/  MUFU.TANH R21, R43 ;  /* 0x0000002b00157308 */ /* 0x0009e20000002400 */
[----:B------:R-:W-:Y:S01]  /*4e10*/  FMUL.FTZ R188, R30, UR60 ;  /* 0x0000003c1ebc7c20 */ /* 0x000fe20008410000 */
[----:B------:R-:W-:Y:S01]  /*4e20*/  FMUL.FTZ R186, R31, UR60 ;  /* 0x0000003c1fba7c20 */ /* 0x000fe20008410000 */
[----:B------:R-:W-:Y:S01]  /*4e30*/  ULEA UR6, UR39, UR6, 0xb ;  /* 0x0000000627067291 */ /* 0x000fe2000f8e583f */
[----:B------:R-:W-:Y:S01]  /*4e40*/  FMUL.FTZ R184, R34, UR60 ;  /* 0x0000003c22b87c20 */ /* 0x000fe20008410000 */
[----:B------:R-:W-:Y:S01]  /*4e50*/  FMUL.FTZ R38, R38, UR60 ;  /* 0x0000003c26267c20 */ /* 0x000fe20008410000 */
[----:B------:R-:W-:Y:S01]  /*4e60*/  FMUL.FTZ R39, R39, UR60 ;  /* 0x0000003c27277c20 */ /* 0x000fe20008410000 */
[----:B------:R-:W-:Y:S01]  /*4e70*/  FMUL.FTZ R42, R42, UR60 ;  /* 0x0000003c2a2a7c20 */ /* 0x000fe20008410000 */
[----:B------:R-:W5:Y:S01]  /*4e80*/  MUFU.TANH R192, R192 ;  /* 0x000000c000c07308 */ /* 0x000f620000002400 */
[----:B------:R-:W-:Y:S01]  /*4e90*/  FMUL.FTZ R46, R46, UR60 ;  /* 0x0000003c2e2e7c20 */ /* 0x000fe20008410000 */
[----:B------:R-:W-:Y:S01]  /*4ea0*/  UMOV UR10, UR6 ;  /* 0x00000006000a7c82 */ /* 0x000fe20008000000 */
[----:B------:R-:W-:Y:S01]  /*4eb0*/  FMUL.FTZ R47, R47, UR60 ;  /* 0x0000003c2f2f7c20 */ /* 0x000fe20008410000 */
[----:B------:R-:W-:Y:S01]  /*4ec0*/  HGMMA.64x128x16.F32 R88, R180, gdesc[UR8].tnspB, R88, gsb0 ;  /* 0x41e00008b4587df0 */ /* 0x000fe20008000858 */
[----:B------:R-:W-:Y:S01]  /*4ed0*/  UIADD3 UR10, UR6, 0x80, URZ ;  /* 0x00000080060a7890 */ /* 0x000fe2000fffe03f */
[----:B-1----:R-:W-:Y:S01]  /*4ee0*/  @P2 IMAD.HI.U32 R11, R8, R11, RZ ;  /* 0x0000000b080b2227 */ /* 0x002fe200078e00ff */
[----:B------:R-:W-:Y:S01]  /*4ef0*/  UMOV UR11, 0x40000040 ;  /* 0x40000040000b7882 */ /* 0x000fe20000000000 */
[----:B------:R-:W1:Y:S02]  /*4f00*/  MUFU.TANH R190, R190 ;  /* 0x000000be00be7308 */ /* 0x000e640000002400 */
[----:B------:R-:W-:Y:S01]  /*4f10*/  FMUL.FTZ R50, R50, UR60 ;  /* 0x0000003c32327c20 */ /* 0x000fe20008410000 */
[----:B------:R-:W-:Y:S01]  /*4f20*/  FMUL.FTZ R51, R51, UR60 ;  /* 0x0000003c33337c20 */ /* 0x000fe20008410000 */
[----:B------:R-:W-:Y:S01]  /*4f30*/  FMUL.FTZ R54, R54, UR60 ;  /* 0x0000003c36367c20 */ /* 0x000fe20008410000 */
[----:B------:R-:W-:Y:S01]  /*4f40*/  FMUL.FTZ R55, R55, UR60 ;  /* 0x0000003c37377c20 */ /* 0x000fe20008410000 */
[----:B------:R-:W-:Y:S01]  /*4f50*/  FMUL.FTZ R58, R58, UR60 ;  /* 0x0000003c3a3a7c20 */ /* 0x000fe20008410000 */
[----:B---3--:R-:W-:Y:S01]  /*4f60*/  @P2 SHF.R.U32.HI R29, RZ, R2, R11 ;  /* 0x00000002ff1d2219 */ /* 0x008fe2000001160b */
[----:B------:R-:W-:Y:S01]  /*4f70*/  FMUL.FTZ R59, R59, UR60 ;  /* 0x0000003c3b3b7c20 */ /* 0x000fe20008410000 */
[----:B------:R-:W-:Y:S01]  /*4f80*/  MOV R2, 0xffffff80 ;  /* 0xffffff8000027802 */ /* 0x000fe20000000f00 */
[----:B------:R-:W3:Y:S01]  /*4f90*/  MUFU.TANH R188, R188 ;  /* 0x000000bc00bc7308 */ /* 0x000ee20000002400 */
[----:B------:R-:W-:Y:S01]  /*4fa0*/  FMUL.FTZ R62, R62, UR60 ;  /* 0x0000003c3e3e7c20 */ /* 0x000fe20008410000 */
[----:B0-----:R-:W0:Y:S01]  /*4fb0*/  SHFL.IDX PT, R10, R29, 0x1, 0x1c1f ;  /* 0x003c1f001d0a7f89 */ /* 0x001e2200000e0000 */
[----:B------:R-:W-:Y:S01]  /*4fc0*/  FMUL.FTZ R70, R70, UR60 ;  /* 0x0000003c46467c20 */ /* 0x000fe20008410000 */
[----:B------:R-:W-:-:S02]  /*4fd0*/  IMAD R2, R15, R2, 0x1 ;  /* 0x000000010f027424 */ /* 0x000fc400078e0202 */
[----:B------:R-:W-:Y:S01]  /*4fe0*/  FMUL.FTZ R30, R36, UR60 ;  /* 0x0000003c241e7c20 */ /* 0x000fe20008410000 */
[----:B------:R-:W-:Y:S01]  /*4ff0*/  FMUL.FTZ R63, R63, UR60 ;  /* 0x0000003c3f3f7c20 */ /* 0x000fe20008410000 */
[----:B------:R-:W-:Y:S01]  /*5000*/  FMUL.FTZ R36, R48, UR60 ;  /* 0x0000003c30247c20 */ /* 0x000fe20008410000 */
[----:B----4-:R-:W-:Y:S01]  /*5010*/  IMAD R43, R9, -0x2, R2 ;  /* 0xfffffffe092b7824 */ /* 0x010fe200078e0202 */
[----:B------:R-:W4:Y:S01]  /*5020*/  MUFU.TANH R186, R186 ;  /* 0x000000ba00ba7308 */ /* 0x000f220000002400 */
[----:B------:R-:W-:Y:S01]  /*5030*/  FMUL.FTZ R2, R74, UR60 ;  /* 0x0000003c4a027c20 */ /* 0x000fe20008410000 */
[----:B------:R-:W-:Y:S01]  /*5040*/  FMUL.FTZ R66, R66, UR60 ;  /* 0x0000003c42427c20 */ /* 0x000fe20008410000 */
[----:B------:R-:W-:Y:S02]  /*5050*/  IMAD R43, R16, UR41, R43 ;  /* 0x00000029102b7c24 */ /* 0x000fe4000f8e022b */
[----:B------:R-:W-:Y:S01]  /*5060*/  FMUL.FTZ R22, R28, UR60 ;  /* 0x0000003c1c167c20 */ /* 0x000fe20008410000 */
[----:B------:R-:W-:Y:S01]  /*5070*/  FMUL.FTZ R28, R37, UR60 ;  /* 0x0000003c251c7c20 */ /* 0x000fe20008410000 */
        /* <DEDUP_REMOVED lines=11> */
[----:B0-----:R-:W-:Y:S01]  /*5130*/  IADD3 R10, R10, -UR40, R43 ;  /* 0x800000280a0a7c10 */ /* 0x001fe2000fffe02b */
[----:B------:R-:W-:Y:S01]  /*5140*/  FMUL.FTZ R34, R44, UR60 ;  /* 0x0000003c2c227c20 */ /* 0x000fe20008410000 */
[----:B------:R-:W-:Y:S01]  /*5150*/  FMUL.FTZ R83, R83, UR60 ;  /* 0x0000003c53537c20 */ /* 0x000fe20008410000 */
[----:B------:R-:W-:Y:S01]  /*5160*/  FMUL.FTZ R19, R25, UR60 ;  /* 0x0000003c19137c20 */ /* 0x000fe20008410000 */
[----:B------:R-:W-:Y:S01]  /*5170*/  ISETP.GT.AND P3, PT, R10, RZ, PT ;  /* 0x000000ff0a00720c */ /* 0x000fe20003f64270 */
[----:B------:R-:W-:Y:S01]  /*5180*/  FMUL.FTZ R86, R86, UR60 ;  /* 0x0000003c56567c20 */ /* 0x000fe20008410000 */
[----:B------:R-:W-:Y:S01]  /*5190*/  ISETP.GT.AND P4, PT, R10, 0x1, PT ;  /* 0x000000010a00780c */ /* 0x000fe20003f84270 */
[----:B------:R-:W-:Y:S01]  /*51a0*/  MUFU.TANH R46, R46 ;  /* 0x0000002e002e7308 */ /* 0x000fe20000002400 */
[----:B-----5:R-:W-:Y:S01]  /*51b0*/  FSEL R192, R192, -INF , P3 ;  /* 0xff800000c0c07808 */ /* 0x020fe20001800000 */
[----:B------:R-:W-:Y:S01]  /*51c0*/  FMUL.FTZ R87, R87, UR60 ;  /* 0x0000003c57577c20 */ /* 0x000fe20008410000 */
[----:B------:R-:W-:Y:S01]  /*51d0*/  ISETP.GT.AND P3, PT, R10, 0x8, PT ;  /* 0x000000080a00780c */ /* 0x000fe20003f64270 */
[----:B------:R-:W-:Y:S01]  /*51e0*/  FMUL.FTZ R31, R41, UR60 ;  /* 0x0000003c291f7c20 */ /* 0x000fe20008410000 */
[----:B-1----:R-:W-:Y:S01]  /*51f0*/  FSEL R190, R190, -INF , P4 ;  /* 0xff800000bebe7808 */ /* 0x002fe20002000000 */
[----:B------:R-:W-:Y:S01]  /*5200*/  FMUL.FTZ R41, R57, UR60 ;  /* 0x0000003c39297c20 */ /* 0x000fe20008410000 */
[----:B------:R-:W-:Y:S01]  /*5210*/  FMNMX.FTZ R11, R192, R12, !PT ;  /* 0x0000000cc00b7209 */ /* 0x000fe20007810000 */
[----:B------:R-:W-:Y:S01]  /*5220*/  MUFU.TANH R47, R47 ;  /* 0x0000002f002f7308 */ /* 0x000fe20000002400 */
[----:B------:R-:W-:Y:S01]  /*5230*/  ISETP.GT.AND P4, PT, R10, 0x9, PT ;  /* 0x000000090a00780c */ /* 0x000fe20003f84270 */
[----:B------:R-:W-:Y:S01]  /*5240*/  FMUL.FTZ R57, R72, UR60 ;  /* 0x0000003c48397c20 */ /* 0x000fe20008410000 */
[----:B---3--:R-:W-:Y:S01]  /*5250*/  FSEL R188, R188, -INF , P3 ;  /* 0xff800000bcbc7808 */ /* 0x008fe20001800000 */
[----:B------:R-:W0:Y:S01]  /*5260*/  SHFL.IDX PT, R72, R29, RZ, 0x1c1f ;  /* 0x001c1fff1d487589 */ /* 0x000e2200000e0000 */
[----:B------:R-:W-:Y:S01]  /*5270*/  FMNMX.FTZ R11, R190, R11, !PT ;  /* 0x0000000bbe0b7209 */ /* 0x000fe20007810000 */
[----:B--2---:R-:W-:Y:S01]  /*5280*/  FMUL.FTZ R0, R24, UR60 ;  /* 0x0000003c18007c20 */ /* 0x004fe20008410000 */
[----:B------:R-:W-:Y:S01]  /*5290*/  ISETP.GT.AND P3, PT, R10, 0x10, PT ;  /* 0x000000100a00780c */ /* 0x000fe20003f64270 */
[----:B------:R-:W-:Y:S01]  /*52a0*/  MUFU.TANH R50, R50 ;  /* 0x0000003200327308 */ /* 0x000fe20000002400 */
[----:B----4-:R-:W-:Y:S01]  /*52b0*/  FSEL R186, R186, -INF , P4 ;  /* 0xff800000baba7808 */ /* 0x010fe20002000000 */
[----:B------:R-:W-:Y:S01]  /*52c0*/  FMUL.FTZ R24, R33, UR60 ;  /* 0x0000003c21187c20 */ /* 0x000fe20008410000 */
[----:B------:R-:W-:Y:S01]  /*52d0*/  FMNMX.FTZ R11, R188, R11, !PT ;  /* 0x0000000bbc0b7209 */ /* 0x000fe20007810000 */
[----:B------:R-:W-:Y:S01]  /*52e0*/  FMUL.FTZ R33, R45, UR60 ;  /* 0x0000003c2d217c20 */ /* 0x000fe20008410000 */
[----:B------:R-:W-:Y:S01]  /*52f0*/  ISETP.GT.AND P4, PT, R10, 0x11, PT ;  /* 0x000000110a00780c */ /* 0x000fe20003f84270 */
[----:B------:R-:W-:Y:S01]  /*5300*/  UMOV UR39, UR37 ;  /* 0x0000002500277c82 */ /* 0x000fe20008000000 */
[----:B------:R-:W-:Y:S01]  /*5310*/  FSEL R184, R184, -INF , P3 ;  /* 0xff800000b8b87808 */ /* 0x000fe20001800000 */
[----:B------:R-:W-:Y:S01]  /*5320*/  MUFU.TANH R51, R51 ;  /* 0x0000003300337308 */ /* 0x000fe20000002400 */
[----:B------:R-:W-:-:S02]  /*5330*/  FMNMX.FTZ R11, R186, R11, !PT ;  /* 0x0000000bba0b7209 */ /* 0x000fc40007810000 */
[----:B------:R-:W-:Y:S02]  /*5340*/  ISETP.GT.AND P3, PT, R10, 0x18, PT ;  /* 0x000000180a00780c */ /* 0x000fe40003f64270 */
[----:B------:R-:W-:-:S03]  /*5350*/  FMNMX.FTZ R11, R184, R11, !PT ;  /* 0x0000000bb80b7209 */ /* 0x000fc60007810000 */
[----:B------:R-:W-:Y:S01]  /*5360*/  MUFU.TANH R54, R54 ;  /* 0x0000003600367308 */ /* 0x000fe20000002400 */
[----:B0-----:R-:W-:-:S07]  /*5370*/  IADD3 R72, R72, -UR40, R43 ;  /* 0x8000002848487c10 */ /* 0x001fce000fffe02b */
[----:B------:R-:W-:Y:S01]  /*5380*/  MUFU.TANH R55, R55 ;  /* 0x0000003700377308 */ /* 0x000fe20000002400 */
[----:B------:R-:W-:-:S07]  /*5390*/  ISETP.GT.AND P5, PT, R72, 0x1, PT ;  /* 0x000000014800780c */ /* 0x000fce0003fa4270 */
        /* <DEDUP_REMOVED lines=11> */
[----:B------:R-:W-:Y:S01]  /*5450*/  HGMMA.64x128x16.F32 R88, R176, gdesc[UR8].tnspB, R88, gsb0 ;  /* 0x41e00008b0587df0 */ /* 0x000fe20008000858 */
[----:B------:R-:W-:Y:S01]  /*5460*/  UIADD3 UR10, UR6, 0x100, URZ ;  /* 0x00000100060a7890 */ /* 0x000fe2000fffe03f */
[----:B------:R-:W-:-:S04]  /*5470*/  UMOV UR11, 0x40000040 ;  /* 0x40000040000b7882 */ /* 0x000fc80000000000 */
[----:B------:R-:W2:Y:S01]  /*5480*/  MUFU.TANH R182, R182 ;  /* 0x000000b600b67308 */ /* 0x000ea20000002400 */
[----:B0-----:R-:W-:Y:S01]  /*5490*/  FMUL.FTZ R38, R53, UR60 ;  /* 0x0000003c35267c20 */ /* 0x001fe20008410000 */
[----:B------:R-:W-:Y:S01]  /*54a0*/  FMUL.FTZ R53, R69, UR60 ;  /* 0x0000003c45357c20 */ /* 0x000fe20008410000 */
[----:B------:R-:W-:-:S05]  /*54b0*/  FMUL.FTZ R69, R84, UR60 ;  /* 0x0000003c54457c20 */ /* 0x000fca0008410000 */
[----:B------:R-:W-:Y:S01]  /*54c0*/  MUFU.TANH R2, R2 ;  /* 0x0000000200027308 */ /* 0x000fe20000002400 */
[----:B-1----:R-:W-:Y:S02]  /*54d0*/  FSEL R180, R180, -INF , P3 ;  /* 0xff800000b4b47808 */ /* 0x002fe40001800000 */
[----:B------:R-:W-:-:S05]  /*54e0*/  ISETP.GT.AND P3, PT, R10, 0x20, PT ;  /* 0x000000200a00780c */ /* 0x000fca0003f64270 */
[----:B------:R0:W-:Y:S01]  /*54f0*/  MUFU.TANH R40, R78 ;  /* 0x0000004e00287308 */ /* 0x0001e20000002400 */
[----:B--2---:R-:W-:Y:S02]  /*5500*/  FSEL R182, R182, -INF , P4 ;  /* 0xff800000b6b67808 */ /* 0x004fe40002000000 */
[----:B------:R-:W-:Y:S02]  /*5510*/  ISETP.GT.AND P4, PT, R10, 0x19, PT ;  /* 0x000000190a00780c */ /* 0x000fe40003f84270 */
[----:B------:R-:W-:-:S03]  /*5520*/  FMNMX.FTZ R11, R182, R11, !PT ;  /* 0x0000000bb60b7209 */ /* 0x000fc60007810000 */
[----:B------:R-:W-:Y:S01]  /*5530*/  MUFU.TANH R79, R79 ;  /* 0x0000004f004f7308 */ /* 0x000fe20000002400 */
[----:B------:R-:W-:Y:S01]  /*5540*/  FMNMX.FTZ R11, R180, R11, !PT ;  /* 0x0000000bb40b7209 */ /* 0x000fe20007810000 */
[----:B0-----:R-:W-:Y:S01]  /*5550*/  FMUL.FTZ R78, R65, UR60 ;  /* 0x0000003c414e7c20 */ /* 0x001fe20008410000 */
[----:B------:R-:W-:-:S05]  /*5560*/  FMUL.FTZ R65, R80, UR60 ;  /* 0x0000003c50417c20 */ /* 0x000fca0008410000 */
[----:B------:R0:W-:Y:S08]  /*5570*/  MUFU.TANH R27, R82 ;  /* 0x00000052001b7308 */ /* 0x0001f00000002400 */
[----:B------:R-:W-:Y:S01]  /*5580*/  MUFU.TANH R25, R83 ;  /* 0x0000005300197308 */ /* 0x000fe20000002400 */
[----:B0-----:R-:W-:Y:S01]  /*5590*/  FMUL.FTZ R82, R64, UR60 ;  /* 0x0000003c40527c20 */ /* 0x001fe20008410000 */
[----:B------:R-:W-:-:S06]  /*55a0*/  FMUL.FTZ R64, R81, UR60 ;  /* 0x0000003c51407c20 */ /* 0x000fcc0008410000 */
[----:B------:R-:W-:Y:S08]  /*55b0*/  MUFU.TANH R0, R0 ;  /* 0x0000000000007308 */ /* 0x000ff00000002400 */
[----:B------:R-:W0:Y:S08]  /*55c0*/  MUFU.TANH R19, R19 ;  /* 0x0000001300137308 */ /* 0x000e300000002400 */
[----:B------:R-:W-:Y:S08]  /*55d0*/  MUFU.TANH R22, R22 ;  /* 0x0000001600167308 */ /* 0x000ff00000002400 */
[----:B------:R-:W-:Y:S01]  /*55e0*/  MUFU.TANH R20, R20 ;  /* 0x0000001400147308 */ /* 0x000fe20000002400 */
[----:B0-----:R-:W-:-:S02]  /*55f0*/  FSEL R43, R19, -INF , P5 ;  /* 0xff800000132b7808 */ /* 0x001fc40002800000 */
[----:B------:R-:W-:-:S05]  /*5600*/  ISETP.GT.AND P5, PT, R72, 0x9, PT ;  /* 0x000000094800780c */ /* 0x000fca0003fa4270 */
        /* <DEDUP_REMOVED lines=10> */
[----:B------:R-:W-:Y:S02]  /*56b0*/  FSEL R176, R42, -INF , P3 ;  /* 0xff8000002ab07808 */ /* 0x000fe40001800000 */
[----:B------:R-:W-:Y:S02]  /*56c0*/  ISETP.GT.AND P3, PT, R10, 0x28, PT ;  /* 0x000000280a00780c */ /* 0x000fe40003f64270 */
[----:B------:R0:W1:Y:S01]  /*56d0*/  MUFU.TANH R178, R39 ;  /* 0x0000002700b27308 */ /* 0x0000620000002400 */
[----:B------:R-:W-:Y:S01]  /*56e0*/  HGMMA.64x128x16.F32 R88, R172, gdesc[UR8].tnspB, R88, gsb0 ;  /* 0x41e00008ac587df0 */ /* 0x000fe20008000858 */
[----:B------:R-:W-:Y:S01]  /*56f0*/  UIADD3 UR10, UR6, 0x180, URZ ;  /* 0x00000180060a7890 */ /* 0x000fe2000fffe03f */
[----:B------:R-:W-:-:S05]  /*5700*/  UMOV UR11, 0x40000040 ;  /* 0x40000040000b7882 */ /* 0x000fca0000000000 */
[----:B------:R2:W-:Y:S01]  /*5710*/  MUFU.TANH R42, R75 ;  /* 0x0000004b002a7308 */ /* 0x0005e20000002400 */
[----:B0-----:R-:W-:-:S07]  /*5720*/  FMUL.FTZ R39, R56, UR60 ;  /* 0x0000003c38277c20 */ /* 0x001fce0008410000 */
[----:B------:R-:W0:Y:S01]  /*5730*/  MUFU.TANH R56, R59 ;  /* 0x0000003b00387308 */ /* 0x000e220000002400 */
[----:B-1----:R-:W-:Y:S01]  /*5740*/  FSEL R178, R178, -INF , P4 ;  /* 0xff800000b2b27808 */ /* 0x002fe20002000000 */
[----:B--2---:R-:W-:Y:S01]  /*5750*/  FMUL.FTZ R75, R61, UR60 ;  /* 0x0000003c3d4b7c20 */ /* 0x004fe20008410000 */
[----:B------:R-:W-:Y:S01]  /*5760*/  ISETP.GT.AND P4, PT, R10, 0x21, PT ;  /* 0x000000210a00780c */ /* 0x000fe20003f84270 */
[----:B------:R-:W-:Y:S01]  /*5770*/  FMUL.FTZ R61, R76, UR60 ;  /* 0x0000003c4c3d7c20 */ /* 0x000fe20008410000 */
        /* <DEDUP_REMOVED lines=21> */
[----:B------:R-:W-:Y:S01]  /*58d0*/  MUFU.TANH R21, R87 ;  /* 0x0000005700157308 */ /* 0x000fe20000002400 */
[----:B------:R-:W-:Y:S01]  /*58e0*/  FSEL R172, R46, -INF , P3 ;  /* 0xff8000002eac7808 */ /* 0x000fe20001800000 */
[----:B------:R-:W-:Y:S01]  /*58f0*/  HGMMA.64x128x16.F32 R88, R168, gdesc[UR8].tnspB, R88, gsb0 ;  /* 0x41e00008a8587df0 */ /* 0x000fe20008000858 */
[----:B------:R-:W-:Y:S01]  /*5900*/  UIADD3 UR10, UR6, 0x200, URZ ;  /* 0x00000200060a7890 */ /* 0x000fe2000fffe03f */
[----:B------:R-:W-:Y:S01]  /*5910*/  FMNMX.FTZ R11, R174, R11, !PT ;  /* 0x0000000bae0b7209 */ /* 0x000fe20007810000 */
[----:B------:R-:W-:Y:S01]  /*5920*/  UMOV UR11, 0x40000040 ;  /* 0x40000040000b7882 */ /* 0x000fe20000000000 */
[----:B------:R-:W-:-:S02]  /*5930*/  ISETP.GT.AND P3, PT, R10, 0x30, PT ;  /* 0x000000300a00780c */ /* 0x000fc40003f64270 */
[----:B------:R-:W-:Y:S01]  /*5940*/  FMNMX.FTZ R11, R172, R11, !PT ;  /* 0x0000000bac0b7209 */ /* 0x000fe20007810000 */
[----:B------:R1:W2:Y:S02]  /*5950*/  MUFU.TANH R46, R71 ;  /* 0x00000047002e7308 */ /* 0x0002a40000002400 */
[----:B-1----:R-:W-:-:S06]  /*5960*/  FMUL.FTZ R71, R60, UR60 ;  /* 0x0000003c3c477c20 */ /* 0x002fcc0008410000 */
[----:B------:R-:W-:Y:S01]  /*5970*/  MUFU.TANH R71, R71 ;  /* 0x0000004700477308 */ /* 0x000fe20000002400 */
[----:B------:R-:W-:Y:S02]  /*5980*/  WARPGROUP.DEPBAR.LE gsb0, 0x0 ;  /* 0x00008000000079c5 */ /* 0x000fe40000010000 */
[----:B------:R-:W-:Y:S01]  /*5990*/  WARPGROUP.ARRIVE ;  /* 0x00000000000079c5 */ /* 0x000fe20000000000 */
[----:B------:R-:W-:Y:S02]  /*59a0*/  FSEL R170, R47, -INF , P4 ;  /* 0xff8000002faa7808 */ /* 0x000fe40002000000 */
[----:B------:R-:W-:Y:S02]  /*59b0*/  ISETP.GT.AND P4, PT, R10, 0x31, PT ;  /* 0x000000310a00780c */ /* 0x000fe40003f84270 */
[----:B------:R-:W-:Y:S01]  /*59c0*/  FSEL R168, R50, -INF , P3 ;  /* 0xff80000032a87808 */ /* 0x000fe20001800000 */
[----:B------:R-:W-:Y:S01]  /*59d0*/  HGMMA.64x128x16.F32 R88, R164, gdesc[UR8].tnspB, R88, gsb0 ;  /* 0x41e00008a4587df0 */ /* 0x000fe20008000858 */
[----:B------:R-:W-:Y:S01]  /*59e0*/  FMNMX.FTZ R11, R170, R11, !PT ;  /* 0x0000000baa0b7209 */ /* 0x000fe20007810000 */
[----:B------:R-:W-:Y:S01]  /*59f0*/  UIADD3 UR10, UR6, 0x280, URZ ;  /* 0x00000280060a7890 */ /* 0x000fe2000fffe03f */
[----:B------:R-:W-:Y:S01]  /*5a00*/  ISETP.GT.AND P3, PT, R10, 0x38, PT ;  /* 0x000000380a00780c */ /* 0x000fe20003f64270 */
[----:B------:R-:W-:Y:S01]  /*5a10*/  UMOV UR11, 0x40000040 ;  /* 0x40000040000b7882 */ /* 0x000fe20000000000 */
[----:B------:R-:W-:-:S02]  /*5a20*/  FSEL R74, R51, -INF , P4 ;  /* 0xff800000334a7808 */ /* 0x000fc40002000000 */
[----:B------:R-:W-:Y:S02]  /*5a30*/  FMNMX.FTZ R11, R168, R11, !PT ;  /* 0x0000000ba80b7209 */ /* 0x000fe40007810000 */
[----:B------:R-:W-:Y:S02]  /*5a40*/  ISETP.GT.AND P4, PT, R10, 0x39, PT ;  /* 0x000000390a00780c */ /* 0x000fe40003f84270 */
[----:B------:R-:W-:Y:S02]  /*5a50*/  FSEL R70, R54, -INF , P3 ;  /* 0xff80000036467808 */ /* 0x000fe40001800000 */
[----:B------:R-:W-:Y:S02]  /*5a60*/  FMNMX.FTZ R11, R74, R11, !PT ;  /* 0x0000000b4a0b7209 */ /* 0x000fe40007810000 */
[----:B------:R-:W-:Y:S02]  /*5a70*/  ISETP.GT.AND P3, PT, R10, 0x40, PT ;  /* 0x000000400a00780c */ /* 0x000fe40003f64270 */
[----:B------:R-:W-:Y:S01]  /*5a80*/  FSEL R66, R55, -INF , P4 ;  /* 0xff80000037427808 */ /* 0x000fe20002000000 */
[----:B------:R-:W-:Y:S01]  /*5a90*/  FMUL.FTZ R55, R73, UR60 ;  /* 0x0000003c49377c20 */ /* 0x000fe20008410000 */
[----:B------:R-:W-:-:S02]  /*5aa0*/  FMNMX.FTZ R11, R70, R11, !PT ;  /* 0x0000000b460b7209 */ /* 0x000fc40007810000 */
[----:B------:R-:W-:Y:S02]  /*5ab0*/  ISETP.GT.AND P4, PT, R10, 0x41, PT ;  /* 0x000000410a00780c */ /* 0x000fe40003f84270 */
[----:B------:R-:W-:Y:S01]  /*5ac0*/  FSEL R62, R58, -INF , P3 ;  /* 0xff8000003a3e7808 */ /* 0x000fe20001800000 */
[----:B------:R-:W-:Y:S01]  /*5ad0*/  MUFU.TANH R55, R55 ;  /* 0x0000003700377308 */ /* 0x000fe20000002400 */
[----:B------:R-:W-:Y:S02]  /*5ae0*/  FMNMX.FTZ R11, R66, R11, !PT ;  /* 0x0000000b420b7209 */ /* 0x000fe40007810000 */
[----:B------:R-:W-:Y:S02]  /*5af0*/  ISETP.GT.AND P3, PT, R10, 0x48, PT ;  /* 0x000000480a00780c */ /* 0x000fe40003f64270 */
[----:B0-----:R-:W-:Y:S02]  /*5b00*/  FSEL R56, R56, -INF , P4 ;  /* 0xff80000038387808 */ /* 0x001fe40002000000 */
[----:B------:R-:W-:-:S02]  /*5b10*/  FMNMX.FTZ R11, R62, R11, !PT ;  /* 0x0000000b3e0b7209 */ /* 0x000fc40007810000 */
[----:B------:R-:W-:Y:S02]  /*5b20*/  ISETP.GT.AND P4, PT, R10, 0x49, PT ;  /* 0x000000490a00780c */ /* 0x000fe40003f84270 */
[----:B------:R-:W-:Y:S02]  /*5b30*/  FSEL R58, R23, -INF , P3 ;  /* 0xff800000173a7808 */ /* 0x000fe40001800000 */
[----:B------:R-:W-:Y:S01]  /*5b40*/  FMNMX.FTZ R11, R56, R11, !PT ;  /* 0x0000000b380b7209 */ /* 0x000fe20007810000 */
[----:B------:R-:W0:Y:S01]  /*5b50*/  MUFU.TANH R23, R86 ;  /* 0x0000005600177308 */ /* 0x000e220000002400 */
[----:B------:R-:W-:Y:S02]  /*5b60*/  ISETP.GT.AND P3, PT, R10, 0x50, PT ;  /* 0x000000500a00780c */ /* 0x000fe40003f64270 */
[----:B------:R-:W-:Y:S02]  /*5b70*/  FSEL R54, R63, -INF , P4 ;  /* 0xff8000003f367808 */ /* 0x000fe40002000000 */
[----:B------:R-:W-:-:S02]  /*5b80*/  FMNMX.FTZ R11, R58, R11, !PT ;  /* 0x0000000b3a0b7209 */ /* 0x000fc40007810000 */
[----:B------:R-:W-:Y:S02]  /*5b90*/  ISETP.GT.AND P4, PT, R10, 0x51, PT ;  /* 0x000000510a00780c */ /* 0x000fe40003f84270 */
[----:B------:R-:W-:Y:S02]  /*5ba0*/  FSEL R52, R52, -INF , P3 ;  /* 0xff80000034347808 */ /* 0x000fe40001800000 */
[----:B------:R-:W-:Y:S02]  /*5bb0*/  FMNMX.FTZ R11, R54, R11, !PT ;  /* 0x0000000b360b7209 */ /* 0x000fe40007810000 */
[----:B------:R-:W-:Y:S02]  /*5bc0*/  ISETP.GT.AND P3, PT, R10, 0x58, PT ;  /* 0x000000580a00780c */ /* 0x000fe40003f64270 */
[----:B------:R-:W-:Y:S02]  /*5bd0*/  FSEL R50, R67, -INF , P4 ;  /* 0xff80000043327808 */ /* 0x000fe40002000000 */
[----:B------:R-:W-:-:S02]  /*5be0*/  FMNMX.FTZ R11, R52, R11, !PT ;  /* 0x0000000b340b7209 */ /* 0x000fc40007810000 */
[----:B------:R-:W-:Y:S02]  /*5bf0*/  ISETP.GT.AND P4, PT, R10, 0x59, PT ;  /* 0x000000590a00780c */ /* 0x000fe40003f84270 */
[----:B------:R-:W-:Y:S02]  /*5c00*/  FSEL R48, R48, -INF , P3 ;  /* 0xff80000030307808 */ /* 0x000fe40001800000 */
[----:B------:R-:W-:Y:S02]  /*5c10*/  FMNMX.FTZ R11, R50, R11, !PT ;  /* 0x0000000b320b7209 */ /* 0x000fe40007810000 */
[----:B------:R-:W-:Y:S02]  /*5c20*/  ISETP.GT.AND P3, PT, R10, 0x60, PT ;  /* 0x000000600a00780c */ /* 0x000fe40003f64270 */
[----:B--2---:R-:W-:Y:S02]  /*5c30*/  FSEL R46, R46, -INF , P4 ;  /* 0xff8000002e2e7808 */ /* 0x004fe40002000000 */
        /* <DEDUP_REMOVED lines=16> */
[----:B------:R-:W1:Y:S01]  /*5d40*/  MUFU.TANH R79, R79 ;  /* 0x0000004f004f7308 */ /* 0x000e620000002400 */
[----:B------:R-:W-:Y:S02]  /*5d50*/  FMNMX.FTZ R60, R2, R11, !PT ;  /* 0x0000000b023c7209 */ /* 0x000fe40007810000 */
[----:B------:R-:W-:Y:S02]  /*5d60*/  ISETP.GT.AND P3, PT, R10, 0x78, PT ;  /* 0x000000780a00780c */ /* 0x000fe40003f64270 */
[----:B------:R-:W-:Y:S02]  /*5d70*/  FSEL R25, R25, -INF , P4 ;  /* 0xff80000019197808 */ /* 0x000fe40002000000 */
[----:B------:R-:W-:-:S02]  /*5d80*/  FMNMX.FTZ R60, R27, R60, !PT ;  /* 0x0000003c1b3c7209 */ /* 0x000fc40007810000 */
[----:B------:R-:W-:Y:S02]  /*5d90*/  ISETP.GT.AND P4, PT, R10, 0x79, PT ;  /* 0x000000790a00780c */ /* 0x000fe40003f84270 */
[----:B0-----:R-:W-:Y:S01]  /*5da0*/  FSEL R23, R23, -INF , P3 ;  /* 0xff80000017177808 */ /* 0x001fe20001800000 */
[----:B------:R-:W0:Y:S01]  /*5db0*/  LDC R10, c[0x0][0x988] ;  /* 0x00026200ff0a7b82 */ /* 0x000e220000000800 */
[----:B------:R-:W-:Y:S02]  /*5dc0*/  FMNMX.FTZ R60, R25, R60, !PT ;  /* 0x0000003c193c7209 */ /* 0x000fe40007810000 */
[----:B------:R-:W-:Y:S02]  /*5dd0*/  FSEL R21, R21, -INF , P4 ;  /* 0xff80000015157808 */ /* 0x000fe40002000000 */
[----:B------:R-:W-:Y:S02]  /*5de0*/  FMNMX.FTZ R60, R23, R60, !PT ;  /* 0x0000003c173c7209 */ /* 0x000fe40007810000 */
[----:B------:R-:W-:-:S02]  /*5df0*/  ISETP.GT.AND P4, PT, R72, RZ, PT ;  /* 0x000000ff4800720c */ /* 0x000fc40003f84270 */
[----:B------:R-:W-:Y:S02]  /*5e00*/  FMNMX.FTZ R60, R21, R60, !PT ;  /* 0x0000003c153c7209 */ /* 0x000fe40007810000 */
[----:B------:R-:W-:Y:S02]  /*5e10*/  FSEL R0, R0, -INF , P4 ;  /* 0xff80000000007808 */ /* 0x000fe40002000000 */
[----:B------:R-:W-:Y:S01]  /*5e20*/  ISETP.GT.AND P4, PT, R72, 0x8, PT ;  /* 0x000000084800780c */ /* 0x000fe20003f84270 */
[----:B------:R-:W2:Y:S01]  /*5e30*/  SHFL.BFLY PT, R11, R60, 0x2, 0x1f ;  /* 0x0c401f003c0b7f89 */ /* 0x000ea200000e0000 */
[----:B------:R-:W-:Y:S02]  /*5e40*/  FMNMX.FTZ R76, R0, R13, !PT ;  /* 0x0000000d004c7209 */ /* 0x000fe40007810000 */
[----:B------:R-:W-:Y:S02]  /*5e50*/  FSEL R47, R20, -INF , P5 ;  /* 0xff800000142f7808 */ /* 0x000fe40002800000 */
[----:B------:R-:W-:-:S02]  /*5e60*/  FMNMX.FTZ R76, R43, R76, !PT ;  /* 0x0000004c2b4c7209 */ /* 0x000fc40007810000 */
[----:B------:R-:W-:-:S04]  /*5e70*/  ISETP.GT.AND P5, PT, R72, 0x11, PT ;  /* 0x000000114800780c */ /* 0x000fc80003fa4270 */
[----:B------:R-:W-:Y:S02]  /*5e80*/  FSEL R51, R24, -INF , P5 ;  /* 0xff80000018337808 */ /* 0x000fe40002800000 */
[----:B------:R-:W-:-:S04]  /*5e90*/  ISETP.GT.AND P5, PT, R72, 0x19, PT ;  /* 0x000000194800780c */ /* 0x000fc80003fa4270 */
[----:B------:R-:W-:Y:S02]  /*5ea0*/  FSEL R63, R28, -INF , P5 ;  /* 0xff8000001c3f7808 */ /* 0x000fe40002800000 */
[----:B------:R-:W-:Y:S01]  /*5eb0*/  ISETP.GT.AND P5, PT, R72, 0x21, PT ;  /* 0x000000214800780c */ /* 0x000fe20003fa4270 */
[----:B------:R-:W-:Y:S02]  /*5ec0*/  WARPGROUP.DEPBAR.LE gsb0, 0x0 ;  /* 0x00008000000079c5 */ /* 0x000fe40000010000 */
[----:B------:R-:W-:Y:S01]  /*5ed0*/  WARPGROUP.ARRIVE ;  /* 0x00000000000079c5 */ /* 0x000fe20000000000 */
[----:B------:R-:W-:Y:S02]  /*5ee0*/  FSEL R31, R31, -INF , P5 ;  /* 0xff8000001f1f7808 */ /* 0x000fe40002800000 */
[----:B--2---:R-:W-:Y:S01]  /*5ef0*/  FMNMX.FTZ R11, R60, R11, !PT ;  /* 0x0000000b3c0b7209 */ /* 0x004fe20007810000 */
[----:B------:R-:W-:Y:S01]  /*5f00*/  FMUL.FTZ R60, R77, UR60 ;  /* 0x0000003c4d3c7c20 */ /* 0x000fe20008410000 */
[C---:B------:R-:W-:Y:S01]  /*5f10*/  ISETP.GT.AND P5, PT, R72.reuse, 0x29, PT ;  /* 0x000000294800780c */ /* 0x040fe20003fa4270 */
[----:B------:R-:W-:Y:S01]  /*5f20*/  HGMMA.64x128x16.F32 R88, R160, gdesc[UR8].tnspB, R88, gsb0 ;  /* 0x41e00008a0587df0 */ /* 0x000fe20008000858 */
[----:B------:R-:W-:Y:S01]  /*5f30*/  UIADD3 UR10, UR6, 0x300, URZ ;  /* 0x00000300060a7890 */ /* 0x000fe2000fffe03f */
[----:B------:R-:W2:Y:S01]  /*5f40*/  SHFL.BFLY PT, R68, R11, 0x1, 0x1f ;  /* 0x0c201f000b447f89 */ /* 0x000ea200000e0000 */
[----:B------:R-:W-:Y:S01]  /*5f50*/  UMOV UR11, 0x40000040 ;  /* 0x40000040000b7882 */ /* 0x000fe20000000000 */
[----:B------:R-:W-:Y:S01]  /*5f60*/  FSEL R33, R33, -INF , P5 ;  /* 0xff80000021217808 */ /* 0x000fe20002800000 */
[----:B------:R-:W3:Y:S01]  /*5f70*/  MUFU.TANH R60, R60 ;  /* 0x0000003c003c7308 */ /* 0x000ee20000002400 */
[----:B------:R-:W-:Y:S01]  /*5f80*/  ISETP.GT.AND P5, PT, R72, 0x31, PT ;  /* 0x000000314800780c */ /* 0x000fe20003fa4270 */
[----:B------:R-:W-:-:S03]  /*5f90*/  UIADD3 UR6, UR6, 0x380, URZ ;  /* 0x0000038006067890 */ /* 0x000fc6000fffe03f */
[----:B------:R-:W-:Y:S02]  /*5fa0*/  FSEL R35, R35, -INF , P5 ;  /* 0xff80000023237808 */ /* 0x000fe40002800000 */
[----:B------:R-:W-:-:S04]  /*5fb0*/  ISETP.GT.AND P5, PT, R72, 0x39, PT ;  /* 0x000000394800780c */ /* 0x000fc80003fa4270 */
[----:B------:R-:W-:Y:S02]  /*5fc0*/  FSEL R83, R38, -INF , P5 ;  /* 0xff80000026537808 */ /* 0x000fe40002800000 */
[----:B------:R-:W-:-:S04]  /*5fd0*/  ISETP.GT.AND P5, PT, R72, 0x41, PT ;  /* 0x000000414800780c */ /* 0x000fc80003fa4270 */
[----:B------:R-:W-:Y:S02]  /*5fe0*/  FSEL R41, R41, -INF , P5 ;  /* 0xff80000029297808 */ /* 0x000fe40002800000 */
[C---:B------:R-:W-:Y:S02]  /*5ff0*/  ISETP.GT.AND P5, PT, R72.reuse, 0x49, PT ;  /* 0x000000494800780c */ /* 0x040fe40003fa4270 */
[----:B--2---:R-:W-:Y:S01]  /*6000*/  FMNMX.FTZ R11, R11, R68, !PT ;  /* 0x000000440b0b7209 */ /* 0x004fe20007810000 */
[----:B------:R-:W-:Y:S01]  /*6010*/  FMUL.FTZ R68, R85, UR60 ;  /* 0x0000003c55447c20 */ /* 0x000fe20008410000 */
[----:B------:R-:W-:Y:S02]  /*6020*/  FSEL R75, R75, -INF , P5 ;  /* 0xff8000004b4b7808 */ /* 0x000fe40002800000 */
[C---:B------:R-:W-:Y:S01]  /*6030*/  FSETP.NEU.FTZ.AND P3, PT, R11.reuse, -INF , PT ;  /* 0xff8000000b00780b */ /* 0x040fe20003f7d000 */
[----:B0-----:R-:W-:Y:S01]  /*6040*/  FMUL.FTZ R45, R11, R10 ;  /* 0x0000000a0b2d7220 */ /* 0x001fe20000410000 */
[----:B------:R-:W-:Y:S01]  /*6050*/  ISETP.GT.AND P5, PT, R72, 0x51, PT ;  /* 0x000000514800780c */ /* 0x000fe20003fa4270 */
[----:B------:R-:W0:Y:S03]  /*6060*/  MUFU.TANH R68, R68 ;  /* 0x0000004400447308 */ /* 0x000e260000002400 */
[----:B------:R-:W-:-:S02]  /*6070*/  FSEL R29, R45, RZ, P3 ;  /* 0x000000ff2d1d7208 */ /* 0x000fc40001800000 */
[----:B------:R-:W-:Y:S02]  /*6080*/  FSEL R45, R22, -INF , P4 ;  /* 0xff800000162d7808 */ /* 0x000fe40002000000 */
[----:B------:R-:W-:Y:S01]  /*6090*/  ISETP.GT.AND P4, PT, R72, 0x10, PT ;  /* 0x000000104800780c */ /* 0x000fe20003f84270 */
[--C-:B------:R-:W-:Y:S01]  /*60a0*/  FFMA.FTZ R24, R182, R10, -R29.reuse ;  /* 0x0000000ab6187223 */ /* 0x100fe2000001081d */
[----:B------:R-:W-:Y:S01]  /*60b0*/  FMNMX.FTZ R76, R45, R76, !PT ;  /* 0x0000004c2d4c7209 */ /* 0x000fe20007810000 */
[-CC-:B------:R-:W-:Y:S01]  /*60c0*/  FFMA.FTZ R187, R2, R10.reuse, -R29.reuse ;  /* 0x0000000a02bb7223 */ /* 0x180fe2000001081d */
[----:B------:R-:W-:Y:S01]  /*60d0*/  FSEL R49, R26, -INF , P4 ;  /* 0xff8000001a317808 */ /* 0x000fe20002000000 */
[--C-:B------:R-:W-:Y:S01]  /*60e0*/  FFMA.FTZ R181, R192, R10, -R29.reuse ;  /* 0x0000000ac0b57223 */ /* 0x100fe2000001081d */
[----:B------:R-:W-:Y:S01]  /*60f0*/  FMNMX.FTZ R76, R47, R76, !PT ;  /* 0x0000004c2f4c7209 */ /* 0x000fe20007810000 */
[-CC-:B------:R-:W-:Y:S01]  /*6100*/  FFMA.FTZ R179, R180, R10.reuse, -R29.reuse ;  /* 0x0000000ab4b37223 */ /* 0x180fe2000001081d */
[----:B------:R-:W-:Y:S01]  /*6110*/  ISETP.GT.AND P4, PT, R72, 0x18, PT ;  /* 0x000000184800780c */ /* 0x000fe20003f84270 */
[--C-:B------:R-:W-:Y:S01]  /*6120*/  FFMA.FTZ R190, R190, R10, -R29.reuse ;  /* 0x0000000abebe7223 */ /* 0x100fe2000001081d */
[----:B------:R-:W-:Y:S01]  /*6130*/  FMNMX.FTZ R76, R49, R76, !PT ;  /* 0x0000004c314c7209 */ /* 0x000fe20007810000 */
[----:B------:R-:W-:Y:S01]  /*6140*/  MUFU.EX2 R181, R181 ;  /* 0x000000b500b57308 */ /* 0x000fe20000000800 */
        /* <DEDUP_REMOVED lines=59> */
[----:B------:R-:W-:Y:S01]  /*6500*/  FFMA.FTZ R21, R21, R10, -R29 ;  /* 0x0000000a15157223 */ /* 0x000fe2000001081d */
[----:B------:R-:W-:-:S02]  /*6510*/  ISETP.GT.AND P4, PT, R72, 0x58, PT ;  /* 0x000000584800780c */ /* 0x000fc40003f84270 */
[----:B------:R-:W-:Y:S01]  /*6520*/  FSEL R39, R78, -INF , P5 ;  /* 0xff8000004e277808 */ /* 0x000fe20002800000 */
[----:B------:R-:W-:Y:S01]  /*6530*/  MUFU.EX2 R173, R173 ;  /* 0x000000ad00ad7308 */ /* 0x000fe20000000800 */
[----:B------:R-:W-:Y:S02]  /*6540*/  FMNMX.FTZ R76, R37, R76, !PT ;  /* 0x0000004c254c7209 */ /* 0x000fe40007810000 */
[C---:B------:R-:W-:Y:S02]  /*6550*/  ISETP.GT.AND P5, PT, R72.reuse, 0x59, PT ;  /* 0x000000594800780c */ /* 0x040fe40003fa4270 */
[----:B-1----:R-:W-:Y:S02]  /*6560*/  FSEL R79, R79, -INF , P4 ;  /* 0xff8000004f4f7808 */ /* 0x002fe40002000000 */
[----:B------:R-:W-:Y:S01]  /*6570*/  FMNMX.FTZ R76, R39, R76, !PT ;  /* 0x0000004c274c7209 */ /* 0x000fe20007810000 */
[----:B------:R-:W-:Y:S01]  /*6580*/  MUFU.EX2 R28, R28 ;  /* 0x0000001c001c7308 */ /* 0x000fe20000000800 */
[----:B------:R-:W-:-:S02]  /*6590*/  ISETP.GT.AND P4, PT, R72, 0x60, PT ;  /* 0x000000604800780c */ /* 0x000fc40003f84270 */
[----:B------:R-:W-:Y:S02]  /*65a0*/  FSEL R53, R53, -INF , P5 ;  /* 0xff80000035357808 */ /* 0x000fe40002800000 */
[----:B------:R-:W-:Y:S02]  /*65b0*/  FMNMX.FTZ R76, R79, R76, !PT ;  /* 0x0000004c4f4c7209 */ /* 0x000fe40007810000 */
[C---:B------:R-:W-:Y:S01]  /*65c0*/  ISETP.GT.AND P5, PT, R72.reuse, 0x61, PT ;  /* 0x000000614800780c */ /* 0x040fe20003fa4270 */
[----:B------:R-:W-:Y:S01]  /*65d0*/  MUFU.EX2 R175, R175 ;  /* 0x000000af00af7308 */ /* 0x000fe20000000800 */
[----:B------:R-:W-:Y:S02]  /*65e0*/  FSEL R57, R57, -INF , P4 ;  /* 0xff80000039397808 */ /* 0x000fe40002000000 */
[----:B------:R-:W-:Y:S02]  /*65f0*/  FMNMX.FTZ R76, R53, R76, !PT ;  /* 0x0000004c354c7209 */ /* 0x000fe40007810000 */
[----:B------:R-:W-:-:S02]  /*6600*/  ISETP.GT.AND P4, PT, R72, 0x68, PT ;  /* 0x000000684800780c */ /* 0x000fc40003f84270 */
[----:B------:R-:W-:Y:S01]  /*6610*/  FSEL R55, R55, -INF , P5 ;  /* 0xff80000037377808 */ /* 0x000fe20002800000 */
[----:B------:R-:W-:Y:S01]  /*6620*/  MUFU.EX2 R30, R30 ;  /* 0x0000001e001e7308 */ /* 0x000fe20000000800 */
[----:B------:R-:W-:Y:S01]  /*6630*/  FMNMX.FTZ R76, R57, R76, !PT ;  /* 0x0000004c394c7209 */ /* 0x000fe20007810000 */
[----:B------:R-:W-:Y:S02]  /*6640*/  WARPGROUP.DEPBAR.LE gsb0, 0x0 ;  /* 0x00008000000079c5 */ /* 0x000fe40000010000 */
[----:B------:R-:W-:Y:S01]  /*6650*/  WARPGROUP.ARRIVE ;  /* 0x00000000000079c5 */ /* 0x000fe20000000000 */
[----:B------:R-:W-:Y:S01]  /*6660*/  ISETP.GT.AND P5, PT, R72, 0x69, PT ;  /* 0x000000694800780c */ /* 0x000fe20003fa4270 */
[-CC-:B------:R-:W-:Y:S01]  /*6670*/  FFMA.FTZ R163, R48, R10.reuse, -R29.reuse ;  /* 0x0000000a30a37223 */ /* 0x180fe2000001081d */
[----:B------:R-:W-:Y:S01]  /*6680*/  FSEL R61, R61, -INF , P4 ;  /* 0xff8000003d3d7808 */ /* 0x000fe20002000000 */
[----:B------:R-:W-:Y:S01]  /*6690*/  FFMA.FTZ R161, R52, R10, -R29 ;  /* 0x0000000a34a17223 */ /* 0x000fe2000001081d */
[----:B------:R-:W-:Y:S01]  /*66a0*/  FMNMX.FTZ R76, R55, R76, !PT ;  /* 0x0000004c374c7209 */ /* 0x000fe20007810000 */
[----:B------:R-:W-:Y:S01]  /*66b0*/  HGMMA.64x128x16.F32 R88, R156, gdesc[UR8].tnspB, R88, gsb0 ;  /* 0x41e000089c587df0 */ /* 0x000fe20008000858 */
[----:B------:R-:W-:Y:S01]  /*66c0*/  ISETP.GT.AND P4, PT, R72, 0x70, PT ;  /* 0x000000704800780c */ /* 0x000fe20003f84270 */
[----:B------:R-:W-:Y:S01]  /*66d0*/  UMOV UR10, UR6 ;  /* 0x00000006000a7c82 */ /* 0x000fe20008000000 */
[----:B---3--:R-:W-:Y:S01]  /*66e0*/  FSEL R87, R60, -INF , P5 ;  /* 0xff8000003c577808 */ /* 0x008fe20002800000 */
[----:B------:R-:W-:Y:S01]  /*66f0*/  UMOV UR11, 0x40000040 ;  /* 0x40000040000b7882 */ /* 0x000fe20000000000 */
[----:B------:R-:W-:Y:S01]  /*6700*/  FMNMX.FTZ R76, R61, R76, !PT ;  /* 0x0000004c3d4c7209 */ /* 0x000fe20007810000 */
[----:B------:R-:W-:Y:S01]  /*6710*/  MUFU.EX2 R169, R169 ;  /* 0x000000a900a97308 */ /* 0x000fe20000000800 */
[----:B------:R-:W-:-:S02]  /*6720*/  ISETP.GT.AND P5, PT, R72, 0x71, PT ;  /* 0x000000714800780c */ /* 0x000fc40003fa4270 */
[----:B------:R-:W-:Y:S02]  /*6730*/  FSEL R65, R65, -INF , P4 ;  /* 0xff80000041417808 */ /* 0x000fe40002000000 */
[----:B------:R-:W-:Y:S02]  /*6740*/  FMNMX.FTZ R76, R87, R76, !PT ;  /* 0x0000004c574c7209 */ /* 0x000fe40007810000 */
[----:B------:R-:W-:Y:S01]  /*6750*/  ISETP.GT.AND P4, PT, R72, 0x78, PT ;  /* 0x000000784800780c */ /* 0x000fe20003f84270 */
[----:B------:R-:W-:Y:S01]  /*6760*/  MUFU.EX2 R32, R32 ;  /* 0x0000002000207308 */ /* 0x000fe20000000800 */
[----:B------:R-:W-:Y:S02]  /*6770*/  FSEL R185, R64, -INF , P5 ;  /* 0xff80000040b97808 */ /* 0x000fe40002800000 */
[----:B------:R-:W-:Y:S02]  /*6780*/  FMNMX.FTZ R76, R65, R76, !PT ;  /* 0x0000004c414c7209 */ /* 0x000fe40007810000 */
[----:B------:R-:W-:-:S02]  /*6790*/  ISETP.GT.AND P5, PT, R72, 0x79, PT ;  /* 0x000000794800780c */ /* 0x000fc40003fa4270 */
[----:B------:R-:W-:Y:S01]  /*67a0*/  FSEL R189, R69, -INF , P4 ;  /* 0xff80000045bd7808 */ /* 0x000fe20002000000 */
[--C-:B------:R-:W-:Y:S01]  /*67b0*/  FFMA.FTZ R69, R42, R10, -R29.reuse ;  /* 0x0000000a2a457223 */ /* 0x100fe2000001081d */
[----:B------:R-:W-:Y:S01]  /*67c0*/  FMNMX.FTZ R76, R185, R76, !PT ;  /* 0x0000004cb94c7209 */ /* 0x000fe20007810000 */
[----:B------:R-:W-:Y:S01]  /*67d0*/  FFMA.FTZ R42, R25, R10, -R29 ;  /* 0x0000000a192a7223 */ /* 0x000fe2000001081d */
[----:B0-----:R-:W-:Y:S01]  /*67e0*/  FSEL R191, R68, -INF , P5 ;  /* 0xff80000044bf7808 */ /* 0x001fe20002800000 */
[----:B------:R-:W-:Y:S01]  /*67f0*/  MUFU.EX2 R171, R171 ;  /* 0x000000ab00ab7308 */ /* 0x000fe20000000800 */
[----:B------:R-:W-:-:S04]  /*6800*/  FMNMX.FTZ R76, R189, R76, !PT ;  /* 0x0000004cbd4c7209 */ /* 0x000fc80007810000 */
        /* <DEDUP_REMOVED lines=19> */
[-CC-:B------:R-:W-:Y:S01]  /*6940*/  FFMA.FTZ R45, R51, R10.reuse, -R48.reuse ;  /* 0x0000000a332d7223 */ /* 0x180fe20000010830 */
[----:B------:R-:W-:Y:S01]  /*6950*/  FSEL R0, R19, RZ, P4 ;  /* 0x000000ff13007208 */ /* 0x000fe20002000000 */
[-CC-:B------:R-:W-:Y:S01]  /*6960*/  FFMA.FTZ R51, R31, R10.reuse, -R48.reuse ;  /* 0x0000000a1f337223 */ /* 0x180fe20000010830 */
[-CC-:B------:R-:W-:Y:S01]  /*6970*/  FFMA.FTZ R31, R35, R10.reuse, -R48.reuse ;  /* 0x0000000a231f7223 */ /* 0x180fe20000010830 */
[----:B------:R-:W-:Y:S01]  /*6980*/  FSEL R35, R11, RZ, P3 ;  /* 0x000000ff0b237208 */ /* 0x000fe20001800000 */
[-CC-:B------:R-:W-:Y:S01]  /*6990*/  FFMA.FTZ R180, R43, R10.reuse, -R48.reuse ;  /* 0x0000000a2bb47223 */ /* 0x180fe20000010830 */
[----:B------:R-:W-:Y:S01]  /*69a0*/  FADD.FTZ R13, -R0, R13 ;  /* 0x0000000d000d7221 */ /* 0x000fe20000010100 */
[----:B------:R-:W-:Y:S01]  /*69b0*/  MUFU.EX2 R25, R25 ;  /* 0x0000001900197308 */ /* 0x000fe20000000800 */
[-C--:B------:R-:W-:Y:S01]  /*69c0*/  FFMA.FTZ R43, R47, R10.reuse, -R48 ;  /* 0x0000000a2f2b7223 */ /* 0x080fe20000010830 */
[----:B------:R-:W-:Y:S01]  /*69d0*/  FADD.FTZ R35, -R35, R12 ;  /* 0x0000000c23237221 */ /* 0x000fe20000010100 */
[-C--:B------:R-:W-:Y:S01]  /*69e0*/  FMUL.FTZ R2, R13, R10.reuse ;  /* 0x0000000a0d027220 */ /* 0x080fe20000410000 */
[----:B------:R-:W-:Y:S01]  /*69f0*/  FFMA.FTZ R176, R49, R10, -R48 ;  /* 0x0000000a31b07223 */ /* 0x000fe20000010830 */
[----:B------:R-:W-:-:S02]  /*6a00*/  IMAD.U32 R12, RZ, RZ, UR61 ;  /* 0x0000003dff0c7e24 */ /* 0x000fc4000f8e00ff */
[-C--:B------:R-:W-:Y:S01]  /*6a10*/  FMUL.FTZ R35, R35, R10.reuse ;  /* 0x0000000a23237220 */ /* 0x080fe20000410000 */
[-CC-:B------:R-:W-:Y:S01]  /*6a20*/  FFMA.FTZ R178, R59, R10.reuse, -R48.reuse ;  /* 0x0000000a3bb27223 */ /* 0x180fe20000010830 */
[----:B------:R-:W-:Y:S01]  /*6a30*/  MUFU.EX2 R180, R180 ;  /* 0x000000b400b47308 */ /* 0x000fe20000000800 */
[----:B------:R-:W-:Y:S02]  /*6a40*/  @!P1 VIADD R12, R12, 0x34840 ;  /* 0x000348400c0c9836 */ /* 0x000fe40000000000 */
[-CC-:B------:R-:W-:Y:S01]  /*6a50*/  FFMA.FTZ R49, R63, R10.reuse, -R48.reuse ;  /* 0x0000000a3f317223 */ /* 0x180fe20000010830 */
[-CC-:B------:R-:W-:Y:S01]  /*6a60*/  FFMA.FTZ R172, R67, R10.reuse, -R48.reuse ;  /* 0x0000000a43ac7223 */ /* 0x180fe20000010830 */
[-CC-:B------:R-:W-:Y:S01]  /*6a70*/  FFMA.FTZ R174, R73, R10.reuse, -R48.reuse ;  /* 0x0000000a49ae7223 */ /* 0x180fe20000010830 */
[-C--:B------:R-:W-:Y:S01]  /*6a80*/  FFMA.FTZ R47, R33, R10.reuse, -R48 ;  /* 0x0000000a212f7223 */ /* 0x080fe20000010830 */
[----:B------:R-:W-:Y:S01]  /*6a90*/  @!P1 PRMT R12, RZ, 0x654, R12 ;  /* 0x00000654ff0c9816 */ /* 0x000fe2000000000c */
        /* <DEDUP_REMOVED lines=13> */
[----:B------:R-:W-:Y:S01]  /*6b70*/  FFMA.FTZ R57, R57, R10, -R48 ;  /* 0x0000000a39397223 */ /* 0x000fe20000010830 */
[----:B------:R-:W-:-:S02]  /*6b80*/  WARPGROUP.DEPBAR.LE gsb0, 0x0 ;  /* 0x00008000000079c5 */ /* 0x000fc40000010000 */
[----:B------:R-:W-:Y:S01]  /*6b90*/  WARPGROUP.ARRIVE ;  /* 0x00000000000079c5 */ /* 0x000fe20000000000 */
[----:B------:R-:W2:Y:S01]  /*6ba0*/  MUFU.EX2 R182, R182 ;  /* 0x000000b600b67308 */ /* 0x000ea20000000800 */
[----:B0-----:R-:W-:Y:S01]  /*6bb0*/  FFMA.FTZ R7, R2, R7, R25 ;  /* 0x0000000702077223 */ /* 0x001fe20000010019 */
[-CC-:B------:R-:W-:Y:S01]  /*6bc0*/  FFMA.FTZ R55, R55, R10.reuse, -R48.reuse ;  /* 0x0000000a37377223 */ /* 0x180fe20000010830 */
[-CC-:B------:R-:W-:Y:S01]  /*6bd0*/  FFMA.FTZ R61, R61, R10.reuse, -R48.reuse ;  /* 0x0000000a3d3d7223 */ /* 0x180fe20000010830 */
[--C-:B------:R-:W-:Y:S01]  /*6be0*/  FFMA.FTZ R87, R87, R10, -R48.reuse ;  /* 0x0000000a57577223 */ /* 0x100fe20000010830 */
[----:B------:R-:W-:Y:S01]  /*6bf0*/  HGMMA.64x128x16.F32 R88, R152, gdesc[UR8].tnspB, R88, gsb0 ;  /* 0x41e0000898587df0 */ /* 0x000fe20008000858 */
[C---:B------:R-:W-:Y:S01]  /*6c00*/  FADD.FTZ R7, R180.reuse, R7 ;  /* 0x00000007b4077221 */ /* 0x040fe20000010000 */
[----:B------:R-:W-:Y:S01]  /*6c10*/  F2FP.F16.F32.PACK_AB R180, R180, R25 ;  /* 0x00000019b4b4723e */ /* 0x000fe200000000ff */
[----:B------:R-:W0:Y:S01]  /*6c20*/  MUFU.EX2 R43, R43 ;  /* 0x0000002b002b7308 */ /* 0x000e220000000800 */
[----:B-1----:R-:W-:Y:S01]  /*6c30*/  FFMA.FTZ R35, R0, R6, R181 ;  /* 0x0000000600237223 */ /* 0x002fe200000100b5 */
[-CC-:B------:R-:W-:Y:S01]  /*6c40*/  FFMA.FTZ R65, R65, R10.reuse, -R48.reuse ;  /* 0x0000000a41417223 */ /* 0x180fe20000010830 */
[-CC-:B------:R-:W-:Y:S01]  /*6c50*/  FFMA.FTZ R185, R185, R10.reuse, -R48.reuse ;  /* 0x0000000ab9b97223 */ /* 0x180fe20000010830 */
[-CC-:B------:R-:W-:Y:S01]  /*6c60*/  FFMA.FTZ R189, R189, R10.reuse, -R48.reuse ;  /* 0x0000000abdbd7223 */ /* 0x180fe20000010830 */
[C---:B------:R-:W-:Y:S01]  /*6c70*/  FADD.FTZ R6, R22.reuse, R35 ;  /* 0x0000002316067221 */ /* 0x040fe20000010000 */
[----:B------:R-:W-:Y:S01]  /*6c80*/  FFMA.FTZ R48, R191, R10, -R48 ;  /* 0x0000000abf307223 */ /* 0x000fe20000010830 */
[----:B------:R-:W-:Y:S01]  /*6c90*/  IMAD.U32 R41, RZ, RZ, UR7 ;  /* 0x00000007ff297e24 */ /* 0x000fe2000f8e00ff */
[----:B------:R-:W1:Y:S01]  /*6ca0*/  MUFU.EX2 R176, R176 ;  /* 0x000000b000b07308 */ /* 0x000e620000000800 */
[C---:B------:R-:W-:Y:S01]  /*6cb0*/  ISETP.GT.AND P3, PT, R15.reuse, R14, PT ;  /* 0x0000000e0f00720c */ /* 0x040fe20003f64270 */
[----:B------:R-:W-:Y:S01]  /*6cc0*/  VIADD R15, R15, 0xffffffff ;  /* 0xffffffff0f0f7836 */ /* 0x000fe20000000000 */
[----:B------:R-:W-:-:S02]  /*6cd0*/  F2FP.F16.F32.PACK_AB R181, R22, R181 ;  /* 0x000000b516b5723e */ /* 0x000fc400000000ff */
[----:B------:R-:W-:-:S03]  /*6ce0*/  @!P1 IADD3 R41, R41, 0x34860, RZ ;  /* 0x0003486029299810 */ /* 0x000fc60007ffe0ff */
[----:B------:R-:W3:Y:S01]  /*6cf0*/  MUFU.EX2 R45, R45 ;  /* 0x0000002d002d7308 */ /* 0x000ee20000000800 */
[----:B------:R-:W-:-:S07]  /*6d00*/  @!P1 PRMT R41, RZ, 0x654, R41 ;  /* 0x00000654ff299816 */ /* 0x000fce0000000029 */
[----:B------:R-:W4:Y:S08]  /*6d10*/  MUFU.EX2 R178, R178 ;  /* 0x000000b200b27308 */ /* 0x000f300000000800 */
[----:B------:R-:W5:Y:S08]  /*6d20*/  MUFU.EX2 R49, R49 ;  /* 0x0000003100317308 */ /* 0x000f700000000800 */
        /* <DEDUP_REMOVED lines=12> */
[----:B------:R-:W5:Y:S01]  /*6df0*/  MUFU.EX2 R160, R37 ;  /* 0x0000002500a07308 */ /* 0x000f620000000800 */
[----:B------:R-:W-:-:S02]  /*6e00*/  WARPGROUP.DEPBAR.LE gsb0, 0x0 ;  /* 0x00008000000079c5 */ /* 0x000fc40000010000 */
[----:B------:R2:W-:Y:S05]  /*6e10*/  @!P1 SYNCS.ARRIVE.TRANS64.RED.A1T0 RZ, [R12+URZ], RZ ;  /* 0x000000ff0cff99a7 */ /* 0x0005ea000810043f */
[----:B------:R-:W5:Y:S01]  /*6e20*/  MUFU.EX2 R39, R39 ;  /* 0x0000002700277308 */ /* 0x000f620000000800 */
[----:B--2---:R-:W-:Y:S01]  /*6e30*/  FADD.FTZ R12, R182, R7 ;  /* 0x00000007b60c7221 */ /* 0x004fe20000010000 */
[----:B------:R-:W-:Y:S01]  /*6e40*/  FADD.FTZ R7, R183, R6 ;  /* 0x00000006b7077221 */ /* 0x000fe20000010000 */
[----:B------:R2:W-:Y:S05]  /*6e50*/  @!P1 SYNCS.ARRIVE.TRANS64.RED.A1T0 RZ, [R41+URZ], RZ ;  /* 0x000000ff29ff99a7 */ /* 0x0005ea000810043f */
[----:B------:R-:W2:Y:S01]  /*6e60*/  MUFU.EX2 R162, R79 ;  /* 0x0000004f00a27308 */ /* 0x000ea20000000800 */
[----:B0-----:R-:W-:Y:S01]  /*6e70*/  FADD.FTZ R35, R43, R12 ;  /* 0x0000000c2b237221 */ /* 0x001fe20000010000 */
[C---:B------:R-:W-:Y:S01]  /*6e80*/  FADD.FTZ R6, R20.reuse, R7 ;  /* 0x0000000714067221 */ /* 0x040fe20000010000 */
[----:B------:R-:W-:Y:S01]  /*6e90*/  F2FP.F16.F32.PACK_AB R183, R20, R183 ;  /* 0x000000b714b7723e */ /* 0x000fe200000000ff */
[----:B------:R-:W-:-:S02]  /*6ea0*/  IMAD.MOV.U32 R20, RZ, RZ, R3 ;  /* 0x000000ffff147224 */ /* 0x000fc400078e0003 */
[----:B-1----:R-:W-:Y:S01]  /*6eb0*/  FADD.FTZ R12, R176, R35 ;  /* 0x00000023b00c7221 */ /* 0x002fe20000010000 */
[----:B------:R-:W-:Y:S01]  /*6ec0*/  FADD.FTZ R7, R177, R6 ;  /* 0x00000006b1077221 */ /* 0x000fe20000010000 */
[C---:B------:R-:W-:Y:S01]  /*6ed0*/  F2FP.F16.F32.PACK_AB R177, R24.reuse, R177 ;  /* 0x000000b118b1723e */ /* 0x040fe200000000ff */
[----:B------:R-:W0:Y:S01]  /*6ee0*/  MUFU.EX2 R53, R53 ;  /* 0x0000003500357308 */ /* 0x000e220000000800 */
[----:B---3--:R-:W-:Y:S01]  /*6ef0*/  FADD.FTZ R29, R45, R12 ;  /* 0x0000000c2d1d7221 */ /* 0x008fe20000010000 */
[----:B------:R-:W-:Y:S01]  /*6f00*/  FADD.FTZ R6, R24, R7 ;  /* 0x0000000718067221 */ /* 0x000fe20000010000 */
[----:B------:R-:W-:Y:S02]  /*6f10*/  F2FP.F16.F32.PACK_AB R182, R43, R182 ;  /* 0x000000b62bb6723e */ /* 0x000fe400000000ff */
[----:B----4-:R-:W-:Y:S01]  /*6f20*/  FADD.FTZ R12, R178, R29 ;  /* 0x0000001db20c7221 */ /* 0x010fe20000010000 */
[----:B------:R-:W-:Y:S01]  /*6f30*/  FADD.FTZ R7, R179, R6 ;  /* 0x00000006b3077221 */ /* 0x000fe20000010000 */
[----:B------:R-:W-:Y:S01]  /*6f40*/  F2FP.F16.F32.PACK_AB R176, R45, R176 ;  /* 0x000000b02db0723e */ /* 0x000fe200000000ff */
[----:B------:R-:W-:Y:S01]  /*6f50*/  MUFU.EX2 R44, R44 ;  /* 0x0000002c002c7308 */ /* 0x000fe20000000800 */
[C---:B-----5:R-:W-:Y:S01]  /*6f60*/  FADD.FTZ R29, R49.reuse, R12 ;  /* 0x0000000c311d7221 */ /* 0x060fe20000010000 */
[----:B------:R-:W-:Y:S01]  /*6f70*/  FADD.FTZ R6, R26, R7 ;  /* 0x000000071a067221 */ /* 0x000fe20000010000 */
[----:B------:R-:W-:-:S02]  /*6f80*/  F2FP.F16.F32.PACK_AB R178, R49, R178 ;  /* 0x000000b231b2723e */ /* 0x000fc400000000ff */
[----:B------:R-:W-:Y:S01]  /*6f90*/  FADD.FTZ R12, R172, R29 ;  /* 0x0000001dac0c7221 */ /* 0x000fe20000010000 */
[----:B------:R-:W-:Y:S01]  /*6fa0*/  FADD.FTZ R7, R173, R6 ;  /* 0x00000006ad077221 */ /* 0x000fe20000010000 */
[----:B------:R-:W-:Y:S01]  /*6fb0*/  F2FP.F16.F32.PACK_AB R179, R26, R179 ;  /* 0x000000b31ab3723e */ /* 0x000fe200000000ff */
[----:B------:R-:W1:Y:S01]  /*6fc0*/  MUFU.EX2 R156, R57 ;  /* 0x00000039009c7308 */ /* 0x000e620000000800 */
[C---:B------:R-:W-:Y:S01]  /*6fd0*/  FADD.FTZ R29, R51.reuse, R12 ;  /* 0x0000000c331d7221 */ /* 0x040fe20000010000 */
[----:B------:R-:W-:Y:S01]  /*6fe0*/  FADD.FTZ R6, R28, R7 ;  /* 0x000000071c067221 */ /* 0x000fe20000010000 */
[----:B------:R-:W-:Y:S02]  /*6ff0*/  F2FP.F16.F32.PACK_AB R172, R51, R172 ;  /* 0x000000ac33ac723e */ /* 0x000fe400000000ff */
[----:B------:R-:W-:Y:S01]  /*7000*/  FADD.FTZ R12, R174, R29 ;  /* 0x0000001dae0c7221 */ /* 0x000fe20000010000 */
[----:B------:R-:W-:Y:S01]  /*7010*/  FADD.FTZ R7, R175, R6 ;  /* 0x00000006af077221 */ /* 0x000fe20000010000 */
[----:B------:R-:W-:Y:S01]  /*7020*/  F2FP.F16.F32.PACK_AB R173, R28, R173 ;  /* 0x000000ad1cad723e */ /* 0x000fe200000000ff */
[----:B------:R-:W-:Y:S01]  /*7030*/  MUFU.EX2 R69, R69 ;  /* 0x0000004500457308 */ /* 0x000fe20000000800 */
[C---:B------:R-:W-:Y:S01]  /*7040*/  FADD.FTZ R29, R47.reuse, R12 ;  /* 0x0000000c2f1d7221 */ /* 0x040fe20000010000 */
[----:B------:R-:W-:Y:S01]  /*7050*/  FADD.FTZ R6, R30, R7 ;  /* 0x000000071e067221 */ /* 0x000fe20000010000 */
[----:B------:R-:W-:-:S02]  /*7060*/  F2FP.F16.F32.PACK_AB R174, R47, R174 ;  /* 0x000000ae2fae723e */ /* 0x000fc400000000ff */
[----:B------:R-:W-:Y:S01]  /*7070*/  FADD.FTZ R12, R168, R29 ;  /* 0x0000001da80c7221 */ /* 0x000fe20000010000 */
[----:B------:R-:W-:Y:S01]  /*7080*/  FADD.FTZ R7, R169, R6 ;  /* 0x00000006a9077221 */ /* 0x000fe20000010000 */
[----:B------:R-:W-:Y:S01]  /*7090*/  F2FP.F16.F32.PACK_AB R175, R30, R175 ;  /* 0x000000af1eaf723e */ /* 0x000fe200000000ff */
[----:B------:R-:W3:Y:S01]  /*70a0*/  MUFU.EX2 R55, R55 ;  /* 0x0000003700377308 */ /* 0x000ee20000000800 */
        /* <DEDUP_REMOVED lines=12> */
[C---:B------:R-:W-:Y:S01]  /*7170*/  F2FP.F16.F32.PACK_AB R164, R13.reuse, R164 ;  /* 0x000000a40da4723e */ /* 0x040fe200000000ff */
[----:B------:R-:W4:Y:S01]  /*7180*/  MUFU.EX2 R158, R61 ;  /* 0x0000003d009e7308 */ /* 0x000f220000000800 */
[----:B------:R-:W-:Y:S01]  /*7190*/  FADD.FTZ R25, R13, R12 ;  /* 0x0000000c0d197221 */ /* 0x000fe20000010000 */
[----:B------:R-:W-:Y:S01]  /*71a0*/  FADD.FTZ R6, R36, R7 ;  /* 0x0000000724067221 */ /* 0x000fe20000010000 */
[----:B------:R-:W-:Y:S01]  /*71b0*/  F2FP.F16.F32.PACK_AB R171, R34, R171 ;  /* 0x000000ab22ab723e */ /* 0x000fe200000000ff */
[----:B------:R-:W-:Y:S02]  /*71c0*/  IMAD.MOV.U32 R12, RZ, RZ, R11 ;  /* 0x000000ffff0c7224 */ /* 0x000fe400078e000b */
        /* <DEDUP_REMOVED lines=10> */
[----:B------:R-:W5:Y:S01]  /*7270*/  MUFU.EX2 R87, R87 ;  /* 0x0000005700577308 */ /* 0x000f620000000800 */
[C---:B------:R-:W-:Y:S01]  /*7280*/  FADD.FTZ R25, R39.reuse, R25 ;  /* 0x0000001927197221 */ /* 0x040fe20000010000 */
[----:B------:R-:W-:Y:S01]  /*7290*/  FADD.FTZ R6, R38, R7 ;  /* 0x0000000726067221 */ /* 0x000fe20000010000 */
[----:B------:R-:W-:Y:S02]  /*72a0*/  F2FP.F16.F32.PACK_AB R160, R39, R160 ;  /* 0x000000a027a0723e */ /* 0x000fe400000000ff */
[----:B--2---:R-:W-:Y:S01]  /*72b0*/  FADD.FTZ R25, R162, R25 ;  /* 0x00000019a2197221 */ /* 0x004fe20000010000 */
[----:B------:R-:W-:Y:S01]  /*72c0*/  FADD.FTZ R7, R163, R6 ;  /* 0x00000006a3077221 */ /* 0x000fe20000010000 */
[----:B------:R-:W-:Y:S01]  /*72d0*/  F2FP.F16.F32.PACK_AB R161, R38, R161 ;  /* 0x000000a126a1723e */ /* 0x000fe200000000ff */
[----:B------:R-:W2:Y:S01]  /*72e0*/  MUFU.EX2 R27, R27 ;  /* 0x0000001b001b7308 */ /* 0x000ea20000000800 */
[C---:B0-----:R-:W-:Y:S01]  /*72f0*/  FADD.FTZ R25, R53.reuse, R25 ;  /* 0x0000001935197221 */ /* 0x041fe20000010000 */
[----:B------:R-:W-:Y:S01]  /*7300*/  FADD.FTZ R7, R46, R7 ;  /* 0x000000072e077221 */ /* 0x000fe20000010000 */
[----:B------:R-:W-:-:S02]  /*7310*/  F2FP.F16.F32.PACK_AB R162, R53, R162 ;  /* 0x000000a235a2723e */ /* 0x000fc400000000ff */
[----:B-1----:R-:W-:Y:S01]  /*7320*/  FADD.FTZ R25, R156, R25 ;  /* 0x000000199c197221 */ /* 0x002fe20000010000 */
[----:B------:R-:W-:Y:S01]  /*7330*/  FADD.FTZ R6, R44, R7 ;  /* 0x000000072c067221 */ /* 0x000fe20000010000 */
[----:B------:R-:W-:Y:S01]  /*7340*/  F2FP.F16.F32.PACK_AB R163, R46, R163 ;  /* 0x000000a32ea3723e */ /* 0x000fe200000000ff */
[----:B------:R-:W0:Y:S01]  /*7350*/  MUFU.EX2 R152, R65 ;  /* 0x0000004100987308 */ /* 0x000e220000000800 */
[----:B---3--:R-:W-:Y:S01]  /*7360*/  FADD.FTZ R25, R55, R25 ;  /* 0x0000001937197221 */ /* 0x008fe20000010000 */
[----:B------:R-:W-:Y:S01]  /*7370*/  FADD.FTZ R7, R69, R6 ;  /* 0x0000000645077221 */ /* 0x000fe20000010000 */
[----:B------:R-:W-:Y:S02]  /*7380*/  F2FP.F16.F32.PACK_AB R156, R55, R156 ;  /* 0x0000009c379c723e */ /* 0x000fe400000000ff */
[----:B----4-:R-:W-:Y:S01]  /*7390*/  FADD.FTZ R25, R158, R25 ;  /* 0x000000199e197221 */ /* 0x010fe20000010000 */
[----:B------:R-:W-:Y:S01]  /*73a0*/  FADD.FTZ R6, R40, R7 ;  /* 0x0000000728067221 */ /* 0x000fe20000010000 */
[----:B------:R-:W-:Y:S01]  /*73b0*/  F2FP.F16.F32.PACK_AB R157, R69, R44 ;  /* 0x0000002c459d723e */ /* 0x000fe200000000ff */
[----:B------:R-:W1:Y:S01]  /*73c0*/  MUFU.EX2 R42, R42 ;  /* 0x0000002a002a7308 */ /* 0x000e620000000800 */
[----:B-----5:R-:W-:Y:S01]  /*73d0*/  FADD.FTZ R25, R87, R25 ;  /* 0x0000001957197221 */ /* 0x020fe20000010000 */
[----:B------:R-:W-:Y:S01]  /*73e0*/  FADD.FTZ R6, R187, R6 ;  /* 0x00000006bb067221 */ /* 0x000fe20000010000 */
[----:B------:R-:W-:-:S02]  /*73f0*/  F2FP.F16.F32.PACK_AB R158, R87, R158 ;  /* 0x0000009e579e723e */ /* 0x000fc400000000ff */
[----:B------:R-:W-:Y:S01]  /*7400*/  F2FP.F16.F32.PACK_AB R159, R187, R40 ;  /* 0x00000028bb9f723e */ /* 0x000fe200000000ff */
[----:B--2---:R-:W-:Y:S01]  /*7410*/  FADD.FTZ R7, R27, R6 ;  /* 0x000000061b077221 */ /* 0x004fe20000010000 */
[----:B------:R-:W-:Y:S01]  /*7420*/  MOV R13, R19 ;  /* 0x00000013000d7202 */ /* 0x000fe20000000f00 */
        /* <DEDUP_REMOVED lines=11> */
[----:B-1----:R-:W-:-:S04]  /*74e0*/  FADD.FTZ R25, R154, R25 ;  /* 0x000000199a197221 */ /* 0x002fc80000010000 */
[C---:B--2---:R-:W-:Y:S01]  /*74f0*/  FADD.FTZ R7, R48.reuse, R25 ;  /* 0x0000001930077221 */ /* 0x044fe20000010000 */
[----:B------:R-:W-:Y:S01]  /*7500*/  F2FP.F16.F32.PACK_AB R154, R48, R154 ;  /* 0x0000009a309a723e */ /* 0x000fe200000000ff */
[C---:B0-----:R-:W-:Y:S01]  /*7510*/  FADD.FTZ R6, R21.reuse, R6 ;  /* 0x0000000615067221 */ /* 0x041fe20000010000 */
[----:B------:R-:W-:Y:S01]  /*7520*/  F2FP.F16.F32.PACK_AB R155, R21, R23 ;  /* 0x00000017159b723e */ /* 0x000fe200000000ff */
[----:B------:R-:W-:Y:S06]  /*7530*/  @P3 BRA `(.L_x_2064) ;  /* 0xffffffcc00a03947 */ /* 0x000fec000383ffff */
.L_x_2055:
[----:B------:R-:W-:-:S13]  /*7540*/  ISETP.GE.AND P2, PT, R15, R17, PT ;  /* 0x000000110f00720c */ /* 0x000fda0003f46270 */
[----:B------:R-:W-:Y:S05]  /*7550*/  @!P2 BRA `(.L_x_2065) ;  /* 0x000000280028a947 */ /* 0x000fea0003800000 */
[----:B------:R-:W-:Y:S01]  /*7560*/  IMAD.MOV.U32 R8, RZ, RZ, R11 ;  /* 0x000000ffff087224 */ /* 0x000fe200078e000b */
[----:B------:R-:W-:Y:S01]  /*7570*/  UMOV UR41, UR37 ;  /* 0x0000002500297c82 */ /* 0x000fe20008000000 */
[----:B------:R-:W-:Y:S01]  /*7580*/  IMAD.MOV.U32 R12, RZ, RZ, R19 ;  /* 0x000000ffff0c7224 */ /* 0x000fe200078e0013 */
[----:B------:R-:W-:Y:S01]  /*7590*/  ULDC UR39, c[0x0][0x9d8] ;  /* 0x0002760000277ab9 */ /* 0x000fe20000000800 */
[----:B------:R-:W-:-:S07]  /*75a0*/  IMAD.MOV.U32 R9, RZ, RZ, R3 ;  /* 0x000000ffff097224 */ /* 0x000fce00078e0003 */
.L_x_2074:
[----:B------:R-:W-:-:S04]  /*75b0*/  UIADD3 UR37, UR41, 0x1, URZ ;  /* 0x0000000129257890 */ /* 0x000fc8000fffe03f */
[----:B------:R-:W-:-:S04]  /*75c0*/  UISETP.NE.AND UP0, UPT, UR37, 0x2, UPT ;  /* 0x000000022500788c */ /* 0x000fc8000bf05270 */
[----:B------:R-:W-:Y:S02]  /*75d0*/  USEL UR6, URZ, 0x1, UP0 ;  /* 0x000000013f067887 */ /* 0x000fe40008000000 */
[----:B------:R-:W-:-:S04]  /*75e0*/  USEL UR37, UR37, URZ, UP0 ;  /* 0x0000003f25257287 */ /* 0x000fc80008000000 */
[----:B------:R-:W-:Y:S01]  /*75f0*/  LOP3.LUT R3, R9, UR6, RZ, 0x3c, !PT ;  /* 0x0000000609037c12 */ /* 0x000fe2000f8e3cff */
[----:B------:R-:W-:Y:S07]  /*7600*/  @!P0 BRA `(.L_x_2066) ;  /* 0x0000000000048947 */ /* 0x000fee0003800000 */
[----:B------:R-:W-:Y:S01]  /*7610*/  BPT.TRAP 0x1 ;  /* 0x000000040000795c */ /* 0x000fe20000300000 */
.L_x_2066:
[----:B------:R-:W-:Y:S01]  /*7620*/  ULEA UR40, UR37, UR36, 0x3 ;  /* 0x0000002425287291 */ /* 0x000fe2000f8e183f */
[----:B------:R-:W-:-:S08]  /*7630*/  SHF.L.U32 R10, R3, 0x1f, RZ ;  /* 0x0000001f030a7819 */ /* 0x000fd000000006ff */
[----:B------:R0:W1:Y:S01]  /*7640*/  SYNCS.PHASECHK.TRANS64.TRYWAIT P2, [UR40+0x34830], R10 ;  /* 0x0348300aff0075a7 */ /* 0x0000620008040168 */
[----:B------:R-:W-:Y:S05]  /*7650*/  @!P0 BRA `(.L_x_2067) ;  /* 0x0000000000048947 */ /* 0x000fea0003800000 */
[----:B------:R-:W-:Y:S01]  /*7660*/  BPT.TRAP 0x1 ;  /* 0x000000040000795c */ /* 0x000fe20000300000 */
.L_x_2067:
[----:B-1----:R-:W-:Y:S05]  /*7670*/  @P2 BRA `(.L_x_2068) ;  /* 0x0000000000082947 */ /* 0x002fea0003800000 */
[----:B------:R-:W1:Y:S02]  /*7680*/  SYNCS.PHASECHK.TRANS64.TRYWAIT P2, [UR40+0x34830], R10 ;  /* 0x0348300aff0075a7 */ /* 0x000e640008040168 */
[----:B-1----:R-:W-:Y:S05]  /*7690*/  @!P2 BRA `(.L_x_2069) ;  /* 0x0000008c0060a947 */ /* 0x002fea0003800000 */
.L_x_2068:
        /* <DEDUP_REMOVED lines=128> */
.L_x_2070:
[----:B------:R-:W-:Y:S01]  /*7ea0*/  ULEA UR7, UR41, UR36, 0x3 ;  /* 0x0000002429077291 */ /* 0x000fe2000f8e183f */
[----:B------:R-:W-:-:S08]  /*7eb0*/  SHF.L.U32 R0, R9, 0x1f, RZ ;  /* 0x0000001f09007819 */ /* 0x000fd000000006ff */
[----:B------:R2:W3:Y:S01]  /*7ec0*/  SYNCS.PHASECHK.TRANS64.TRYWAIT P2, [UR7+0x34850], R0 ;  /* 0x03485000ff0075a7 */ /* 0x0004e20008040147 */
[----:B------:R-:W-:Y:S05]  /*7ed0*/  @!P0 BRA `(.L_x_2071) ;  /* 0x0000000000048947 */ /* 0x000fea0003800000 */
[----:B------:R-:W-:Y:S01]  /*7ee0*/  BPT.TRAP 0x1 ;  /* 0x000000040000795c */ /* 0x000fe20000300000 */
.L_x_2071:
[----:B---3--:R-:W-:Y:S05]  /*7ef0*/  @P2 BRA `(.L_x_2072) ;  /* 0x0000000000082947 */ /* 0x008fea0003800000 */
[----:B------:R-:W3:Y:S02]  /*7f00*/  SYNCS.PHASECHK.TRANS64.TRYWAIT P2, [UR7+0x34850], R0 ;  /* 0x03485000ff0075a7 */ /* 0x000ee40008040147 */
[----:B---3--:R-:W-:Y:S05]  /*7f10*/  @!P2 BRA `(.L_x_2073) ;  /* 0x000000840058a947 */ /* 0x008fea0003800000 */
.L_x_2072:
[----:B------:R-:W-:Y:S01]  /*7f20*/  UIADD3 UR6, UR36, 0x400, URZ ;  /* 0x0000040024067890 */ /* 0x000fe2000fffe03f */
[----:B------:R-:W-:Y:S01]  /*7f30*/  WARPGROUP.ARRIVE ;  /* 0x00000000000079c5 */ /* 0x000fe20000000000 */
[----:B------:R-:W-:Y:S01]  /*7f40*/  UMOV UR11, 0x40000040 ;  /* 0x40000040000b7882 */ /* 0x000fe20000000000 */
[----:B-1----:R-:W-:Y:S01]  /*7f50*/  FMUL.FTZ R11, R24, UR39 ;  /* 0x00000027180b7c20 */ /* 0x002fe20008410000 */
[----:B------:R-:W-:Y:S01]  /*7f60*/  USHF.R.U32.HI UR6, URZ, 0x4, UR6 ;  /* 0x000000043f067899 */ /* 0x000fe20008011606 */
[----:B------:R-:W-:Y:S01]  /*7f70*/  FMUL.FTZ R185, R25, UR39 ;  /* 0x0000002719b97c20 */ /* 0x000fe20008410000 */
[----:B------:R-:W-:Y:S01]  /*7f80*/  FMUL.FTZ R187, R32, UR39 ;  /* 0x0000002720bb7c20 */ /* 0x000fe20008410000 */
[----:B------:R-:W-:Y:S01]  /*7f90*/  FMUL.FTZ R189, R33, UR39 ;  /* 0x0000002721bd7c20 */ /* 0x000fe20008410000 */
[----:B------:R-:W-:Y:S01]  /*7fa0*/  ULOP3.LUT UR6, UR6, 0x3fff, URZ, 0xc0, !UPT ;  /* 0x00003fff06067892 */ /* 0x000fe2000f8ec03f */
[----:B------:R-:W2:Y:S01]  /*7fb0*/  MUFU.TANH R11, R11 ;  /* 0x0000000b000b7308 */ /* 0x000ea20000002400 */
        /* <DEDUP_REMOVED lines=19> */
[----:B--23--:R-:W-:Y:S01]  /*80f0*/  FMNMX.FTZ R0, R11, R12, !PT ;  /* 0x0000000c0b007209 */ /* 0x00cfe20007810000 */
        /* <DEDUP_REMOVED lines=42> */
[----:B0-----:R-:W0:Y:S01]  /*83a0*/  LDC R10, c[0x0][0x988] ;  /* 0x00026200ff0a7b82 */ /* 0x001e220000000800 */
[----:B------:R-:W-:Y:S01]  /*83b0*/  FMUL.FTZ R221, R86, UR39 ;  /* 0x0000002756dd7c20 */ /* 0x000fe20008410000 */
[----:B------:R-:W-:Y:S01]  /*83c0*/  FMUL.FTZ R87, R87, UR39 ;  /* 0x0000002757577c20 */ /* 0x000fe20008410000 */
[----:B------:R-:W-:Y:S01]  /*83d0*/  MUFU.TANH R199, R199 ;  /* 0x000000c700c77308 */ /* 0x000fe20000002400 */
[C---:B------:R-:W-:Y:S01]  /*83e0*/  ISETP.GT.AND P2, PT, R15.reuse, R17, PT ;  /* 0x000000110f00720c */ /* 0x040fe20003f44270 */
[----:B------:R-:W-:Y:S01]  /*83f0*/  UMOV UR41, UR37 ;  /* 0x0000002500297c82 */ /* 0x000fe20008000000 */
[----:B------:R-:W-:-:S05]  /*8400*/  IADD3 R15, R15, -0x1, RZ ;  /* 0xffffffff0f0f7810 */ /* 0x000fca0007ffe0ff */
        /* <DEDUP_REMOVED lines=16> */
[----:B------:R-:W-:Y:S01]  /*8510*/  FMUL.FTZ R29, R38, UR39 ;  /* 0x00000027261d7c20 */ /* 0x000fe20008410000 */
[----:B------:R-:W-:Y:S01]  /*8520*/  HGMMA.64x128x16.F32 R88, R176, gdesc[UR8].tnspB, R88, gsb0 ;  /* 0x41e00008b0587df0 */ /* 0x000fe20008000858 */
[----:B------:R-:W-:Y:S01]  /*8530*/  UIADD3 UR10, UR6, 0x100, URZ ;  /* 0x00000100060a7890 */ /* 0x000fe2000fffe03f */
[----:B------:R-:W-:-:S04]  /*8540*/  UMOV UR11, 0x40000040 ;  /* 0x40000040000b7882 */ /* 0x000fc80000000000 */
[----:B------:R-:W1:Y:S08]  /*8550*/  MUFU.TANH R181, R181 ;  /* 0x000000b500b57308 */ /* 0x000e700000002400 */
[----:B------:R-:W2:Y:S08]  /*8560*/  MUFU.TANH R183, R183 ;  /* 0x000000b700b77308 */ /* 0x000eb00000002400 */
        /* <DEDUP_REMOVED lines=32> */
[----:B------:R-:W-:Y:S01]  /*8770*/  MUFU.TANH R41, R41 ;  /* 0x0000002900297308 */ /* 0x000fe20000002400 */
[----:B------:R-:W-:Y:S01]  /*8780*/  HGMMA.64x128x16.F32 R88, R172, gdesc[UR8].tnspB, R88, gsb0 ;  /* 0x41e00008ac587df0 */ /* 0x000fe20008000858 */
[----:B------:R-:W-:Y:S01]  /*8790*/  UIADD3 UR10, UR6, 0x180, URZ ;  /* 0x00000180060a7890 */ /* 0x000fe2000fffe03f */
[----:B------:R-:W-:-:S05]  /*87a0*/  UMOV UR11, 0x40000040 ;  /* 0x40000040000b7882 */ /* 0x000fca0000000000 */
[----:B------:R-:W1:Y:S08]  /*87b0*/  MUFU.TANH R177, R177 ;  /* 0x000000b100b17308 */ /* 0x000e700000002400 */
[----:B------:R-:W2:Y:S08]  /*87c0*/  MUFU.TANH R179, R179 ;  /* 0x000000b300b37308 */ /* 0x000eb00000002400 */
[----:B------:R-:W3:Y:S01]  /*87d0*/  MUFU.TANH R59, R59 ;  /* 0x0000003b003b7308 */ /* 0x000ee20000002400 */
        /* <DEDUP_REMOVED lines=9> */
[----:B---3--:R-:W-:-:S03]  /*8870*/  FMNMX.FTZ R0, R59, R0, !PT ;  /* 0x000000003b007209 */ /* 0x008fc60007810000 */
        /* <DEDUP_REMOVED lines=22> */
[----:B------:R-:W1:Y:S08]  /*89e0*/  MUFU.TANH R173, R173 ;  /* 0x000000ad00ad7308 */ /* 0x000e700000002400 */
[----:B------:R-:W2:Y:S08]  /*89f0*/  MUFU.TANH R175, R175 ;  /* 0x000000af00af7308 */ /* 0x000eb00000002400 */
[----:B------:R-:W-:Y:S01]  /*8a00*/  MUFU.TANH R221, R221 ;  /* 0x000000dd00dd7308 */ /* 0x000fe20000002400 */
[----:B-1----:R-:W-:-:S04]  /*8a10*/  FMNMX.FTZ R0, R173, R0, !PT ;  /* 0x00000000ad007209 */ /* 0x002fc80007810000 */
[----:B------:R-:W-:-:S03]  /*8a20*/  FMNMX.FTZ R0, R69, R0, !PT ;  /* 0x0000000045007209 */ /* 0x000fc60007810000 */
[----:B------:R-:W-:Y:S01]  /*8a30*/  MUFU.TANH R87, R87 ;  /* 0x0000005700577308 */ /* 0x000fe20000002400 */
[----:B--2---:R-:W-:-:S04]  /*8a40*/  FMNMX.FTZ R0, R175, R0, !PT ;  /* 0x00000000af007209 */ /* 0x004fc80007810000 */
[----:B------:R-:W-:-:S04]  /*8a50*/  FMNMX.FTZ R0, R73, R0, !PT ;  /* 0x0000000049007209 */ /* 0x000fc80007810000 */
[----:B------:R-:W-:-:S04]  /*8a60*/  FMNMX.FTZ R0, R209, R0, !PT ;  /* 0x00000000d1007209 */ /* 0x000fc80007810000 */
[----:B------:R-:W-:-:S04]  /*8a70*/  FMNMX.FTZ R0, R211, R0, !PT ;  /* 0x00000000d3007209 */ /* 0x000fc80007810000 */
[----:B------:R-:W-:-:S04]  /*8a80*/  FMNMX.FTZ R0, R213, R0, !PT ;  /* 0x00000000d5007209 */ /* 0x000fc80007810000 */
[----:B------:R-:W-:-:S04]  /*8a90*/  FMNMX.FTZ R0, R81, R0, !PT ;  /* 0x0000000051007209 */ /* 0x000fc80007810000 */
[----:B------:R-:W-:-:S04]  /*8aa0*/  FMNMX.FTZ R0, R217, R0, !PT ;  /* 0x00000000d9007209 */ /* 0x000fc80007810000 */
[----:B------:R-:W-:-:S05]  /*8ab0*/  FMNMX.FTZ R0, R215, R0, !PT ;  /* 0x00000000d7007209 */ /* 0x000fca0007810000 */
[----:B------:R-:W1:Y:S02]  /*8ac0*/  SHFL.BFLY PT, R19, R0, 0x2, 0x1f ;  /* 0x0c401f0000137f89 */ /* 0x000e6400000e0000 */
[----:B-1----:R-:W-:-:S05]  /*8ad0*/  FMNMX.FTZ R19, R0, R19, !PT ;  /* 0x0000001300137209 */ /* 0x002fca0007810000 */
[----:B------:R-:W1:Y:S02]  /*8ae0*/  SHFL.BFLY PT, R0, R19, 0x1, 0x1f ;  /* 0x0c201f0013007f89 */ /* 0x000e6400000e0000 */
[----:B-1----:R-:W-:-:S05]  /*8af0*/  FMNMX.FTZ R19, R19, R0, !PT ;  /* 0x0000000013137209 */ /* 0x002fca0007810000 */
        /* <DEDUP_REMOVED lines=18> */
[-CC-:B------:R-:W-:Y:S01]  /*8c20*/  FFMA.FTZ R174, R199, R10.reuse, -R0.reuse ;  /* 0x0000000ac7ae7223 */ /* 0x180fe20000010800 */
[----:B------:R-:W-:Y:S01]  /*8c30*/  FFMA.FTZ R191, R179, R10, -R0 ;  /* 0x0000000ab3bf7223 */ /* 0x000fe20000010800 */
[----:B------:R-:W-:-:S02]  /*8c40*/  WARPGROUP.DEPBAR.LE gsb0, 0x0 ;  /* 0x00008000000079c5 */ /* 0x000fc40000010000 */
[----:B------:R-:W-:Y:S01]  /*8c50*/  WARPGROUP.ARRIVE ;  /* 0x00000000000079c5 */ /* 0x000fe20000000000 */
[----:B------:R-:W-:Y:S01]  /*8c60*/  FMNMX.FTZ R12, R27, R12, !PT ;  /* 0x0000000c1b0c7209 */ /* 0x000fe20007810000 */
[----:B------:R-:W-:Y:S01]  /*8c70*/  FMUL.FTZ R169, R74, UR39 ;  /* 0x000000274aa97c20 */ /* 0x000fe20008410000 */
[----:B------:R-:W-:Y:S01]  /*8c80*/  FMUL.FTZ R171, R78, UR39 ;  /* 0x000000274eab7c20 */ /* 0x000fe20008410000 */
[----:B------:R-:W0:Y:S01]  /*8c90*/  MUFU.EX2 R223, R223 ;  /* 0x000000df00df7308 */ /* 0x000e220000000800 */
[----:B------:R-:W-:Y:S01]  /*8ca0*/  FMNMX.FTZ R12, R29, R12, !PT ;  /* 0x0000000c1d0c7209 */ /* 0x000fe20007810000 */
[----:B------:R-:W-:Y:S01]  /*8cb0*/  HGMMA.64x128x16.F32 R88, R164, gdesc[UR8].tnspB, R88, gsb0 ;  /* 0x41e00008a4587df0 */ /* 0x000fe20008000858 */
[----:B------:R-:W-:Y:S01]  /*8cc0*/  UIADD3 UR10, UR6, 0x280, URZ ;  /* 0x00000280060a7890 */ /* 0x000fe2000fffe03f */
[--C-:B------:R-:W-:Y:S01]  /*8cd0*/  FFMA.FTZ R168, R177, R10, -R0.reuse ;  /* 0x0000000ab1a87223 */ /* 0x100fe20000010800 */
[----:B------:R-:W-:Y:S01]  /*8ce0*/  UMOV UR11, 0x40000040 ;  /* 0x40000040000b7882 */ /* 0x000fe20000000000 */
[----:B------:R-:W-:Y:S01]  /*8cf0*/  FMNMX.FTZ R12, R31, R12, !PT ;  /* 0x0000000c1f0c7209 */ /* 0x000fe20007810000 */
[-CC-:B------:R-:W-:Y:S01]  /*8d00*/  FFMA.FTZ R170, R203, R10.reuse, -R0.reuse ;  /* 0x0000000acbaa7223 */ /* 0x180fe20000010800 */
[----:B------:R-:W-:Y:S01]  /*8d10*/  MUFU.TANH R169, R169 ;  /* 0x000000a900a97308 */ /* 0x000fe20000002400 */
[--C-:B------:R-:W-:Y:S01]  /*8d20*/  FFMA.FTZ R193, R205, R10, -R0.reuse ;  /* 0x0000000acdc17223 */ /* 0x100fe20000010800 */
[----:B------:R-:W-:Y:S01]  /*8d30*/  FMNMX.FTZ R12, R33, R12, !PT ;  /* 0x0000000c210c7209 */ /* 0x000fe20007810000 */
[-CC-:B------:R-:W-:Y:S01]  /*8d40*/  FFMA.FTZ R16, R213, R10.reuse, -R0.reuse ;  /* 0x0000000ad5107223 */ /* 0x180fe20000010800 */
[----:B------:R-:W-:-:S02]  /*8d50*/  FFMA.FTZ R20, R217, R10, -R0 ;  /* 0x0000000ad9147223 */ /* 0x000fc40000010800 */
[----:B------:R-:W-:Y:S02]  /*8d60*/  FMNMX.FTZ R12, R35, R12, !PT ;  /* 0x0000000c230c7209 */ /* 0x000fe40007810000 */
[----:B------:R-:W-:Y:S01]  /*8d70*/  MUFU.TANH R171, R171 ;  /* 0x000000ab00ab7308 */ /* 0x000fe20000002400 */
[----:B0-----:R-:W-:Y:S01]  /*8d80*/  FFMA.FTZ R7, R2, R7, R223 ;  /* 0x0000000702077223 */ /* 0x001fe200000100df */
[----:B------:R-:W-:-:S04]  /*8d90*/  FMNMX.FTZ R12, R37, R12, !PT ;  /* 0x0000000c250c7209 */ /* 0x000fc80007810000 */
[----:B------:R-:W-:Y:S02]  /*8da0*/  FMNMX.FTZ R12, R39, R12, !PT ;  /* 0x0000000c270c7209 */ /* 0x000fe40007810000 */
[----:B------:R-:W0:Y:S02]  /*8db0*/  MUFU.EX2 R180, R180 ;  /* 0x000000b400b47308 */ /* 0x000e240000000800 */
[----:B------:R-:W-:-:S04]  /*8dc0*/  FMNMX.FTZ R12, R41, R12, !PT ;  /* 0x0000000c290c7209 */ /* 0x000fc80007810000 */
[----:B------:R-:W-:Y:S02]  /*8dd0*/  FMNMX.FTZ R12, R43, R12, !PT ;  /* 0x0000000c2b0c7209 */ /* 0x000fe40007810000 */
[----:B------:R-:W1:Y:S02]  /*8de0*/  MUFU.EX2 R182, R182 ;  /* 0x000000b600b67308 */ /* 0x000e640000000800 */
[----:B------:R-:W-:-:S04]  /*8df0*/  FMNMX.FTZ R12, R47, R12, !PT ;  /* 0x0000000c2f0c7209 */ /* 0x000fc80007810000 */
[----:B------:R-:W-:Y:S02]  /*8e00*/  FMNMX.FTZ R12, R45, R12, !PT ;  /* 0x0000000c2d0c7209 */ /* 0x000fe40007810000 */
[----:B------:R-:W-:Y:S01]  /*8e10*/  MUFU.EX2 R176, R176 ;  /* 0x000000b000b07308 */ /* 0x000fe20000000800 */
[C---:B0-----:R-:W-:Y:S01]  /*8e20*/  FADD.FTZ R7, R180.reuse, R7 ;  /* 0x00000007b4077221 */ /* 0x041fe20000010000 */
[----:B------:R-:W-:Y:S02]  /*8e30*/  FMNMX.FTZ R12, R51, R12, !PT ;  /* 0x0000000c330c7209 */ /* 0x000fe40007810000 */
[----:B------:R-:W-:Y:S02]  /*8e40*/  F2FP.F16.F32.PACK_AB R180, R180, R223 ;  /* 0x000000dfb4b4723e */ /* 0x000fe400000000ff */
[----:B------:R-:W-:Y:S02]  /*8e50*/  FMNMX.FTZ R12, R49, R12, !PT ;  /* 0x0000000c310c7209 */ /* 0x000fe40007810000 */
[----:B------:R-:W-:Y:S01]  /*8e60*/  MUFU.EX2 R178, R178 ;  /* 0x000000b200b27308 */ /* 0x000fe20000000800 */
[----:B-1----:R-:W-:Y:S01]  /*8e70*/  FADD.FTZ R28, R182, R7 ;  /* 0x00000007b61c7221 */ /* 0x002fe20000010000 */
        /* <DEDUP_REMOVED lines=19> */
[----:B------:R-:W-:Y:S01]  /*8fb0*/  FMNMX.FTZ R11, R87, R12, !PT ;  /* 0x0000000c570b7209 */ /* 0x000fe20007810000 */
[--C-:B------:R-:W-:Y:S01]  /*8fc0*/  FFMA.FTZ R12, R175, R10, -R0.reuse ;  /* 0x0000000aaf0c7223 */ /* 0x100fe20000010800 */
[----:B------:R-:W-:Y:S03]  /*8fd0*/  MUFU.EX2 R170, R170 ;  /* 0x000000aa00aa7308 */ /* 0x000fe60000000800 */
[----:B------:R-:W0:Y:S05]  /*8fe0*/  SHFL.BFLY PT, R14, R11, 0x2, 0x1f ;  /* 0x0c401f000b0e7f89 */ /* 0x000e2a00000e0000 */
[----:B------:R-:W-:Y:S08]  /*8ff0*/  MUFU.EX2 R193, R193 ;  /* 0x000000c100c17308 */ /* 0x000ff00000000800 */
[----:B------:R-:W-:Y:S08]  /*9000*/  MUFU.EX2 R12, R12 ;  /* 0x0000000c000c7308 */ /* 0x000ff00000000800 */
[----:B------:R-:W-:Y:S01]  /*9010*/  MUFU.EX2 R16, R16 ;  /* 0x0000001000107308 */ /* 0x000fe20000000800 */
[----:B0-----:R-:W-:Y:S01]  /*9020*/  FMNMX.FTZ R22, R11, R14, !PT ;  /* 0x0000000e0b167209 */ /* 0x001fe20007810000 */
[----:B------:R-:W-:-:S04]  /*9030*/  FFMA.FTZ R14, R209, R10, -R0 ;  /* 0x0000000ad10e7223 */ /* 0x000fc80000010800 */
[----:B------:R-:W0:Y:S02]  /*9040*/  SHFL.BFLY PT, R11, R22, 0x1, 0x1f ;  /* 0x0c201f00160b7f89 */ /* 0x000e2400000e0000 */
[----:B------:R-:W-:Y:S01]  /*9050*/  MUFU.EX2 R20, R20 ;  /* 0x0000001400147308 */ /* 0x000fe20000000800 */
        /* <DEDUP_REMOVED lines=9> */
[-CC-:B------:R-:W-:Y:S01]  /*90f0*/  FFMA.FTZ R65, R73, R10.reuse, -R0.reuse ;  /* 0x0000000a49417223 */ /* 0x180fe20000010800 */
[----:B------:R-:W-:Y:S01]  /*9100*/  UMOV UR11, 0x40000040 ;  /* 0x40000040000b7882 */ /* 0x000fe20000000000 */
[----:B------:R-:W-:Y:S01]  /*9110*/  UIADD3 UR6, UR6, 0x380, URZ ;  /* 0x0000038006067890 */ /* 0x000fe2000fffe03f */
[-CC-:B------:R-:W-:Y:S01]  /*9120*/  FFMA.FTZ R167, R189, R10.reuse, -R0.reuse ;  /* 0x0000000abda77223 */ /* 0x180fe20000010800 */
[-CC-:B------:R-:W-:Y:S01]  /*9130*/  FFMA.FTZ R61, R69, R10.reuse, -R0.reuse ;  /* 0x0000000a453d7223 */ /* 0x180fe20000010800 */
[-CC-:B------:R-:W-:Y:S01]  /*9140*/  FFMA.FTZ R73, R81, R10.reuse, -R0.reuse ;  /* 0x0000000a51497223 */ /* 0x180fe20000010800 */
[----:B0-----:R-:W-:Y:S01]  /*9150*/  FMNMX.FTZ R11, R22, R11, !PT ;  /* 0x0000000b160b7209 */ /* 0x001fe20007810000 */
[-CC-:B------:R-:W-:Y:S01]  /*9160*/  FFMA.FTZ R189, R201, R10.reuse, -R0.reuse ;  /* 0x0000000ac9bd7223 */ /* 0x180fe20000010800 */
[-CC-:B------:R-:W-:Y:S01]  /*9170*/  FFMA.FTZ R69, R211, R10.reuse, -R0.reuse ;  /* 0x0000000ad3457223 */ /* 0x180fe20000010800 */
[-C--:B------:R-:W-:Y:S01]  /*9180*/  FFMA.FTZ R81, R215, R10.reuse, -R0 ;  /* 0x0000000ad7517223 */ /* 0x080fe20000010800 */
[----:B------:R-:W0:Y:S01]  /*9190*/  MUFU.EX2 R165, R183 ;  /* 0x000000b700a57308 */ /* 0x000e220000000800 */
[----:B------:R-:W-:-:S04]  /*91a0*/  FMUL.FTZ R26, R11, R10 ;  /* 0x0000000a0b1a7220 */ /* 0x000fc80000410000 */
        /* <DEDUP_REMOVED lines=11> */
[-C--:B------:R-:W-:Y:S01]  /*9260*/  FFMA.FTZ R39, R39, R10.reuse, -R26 ;  /* 0x0000000a27277223 */ /* 0x080fe2000001081a */
[----:B0-----:R-:W-:Y:S01]  /*9270*/  FADD.FTZ R7, R165, R28 ;  /* 0x0000001ca5077221 */ /* 0x001fe20000010000 */
[----:B------:R-:W-:Y:S01]  /*9280*/  MUFU.EX2 R181, R181 ;  /* 0x000000b500b57308 */ /* 0x000fe20000000800 */
[-CC-:B-1----:R-:W-:Y:S01]  /*9290*/  FFMA.FTZ R13, R41, R10.reuse, -R26.reuse ;  /* 0x0000000a290d7223 */ /* 0x182fe2000001081a */
[-CC-:B------:R-:W-:Y:S01]  /*92a0*/  FFMA.FTZ R24, R43, R10.reuse, -R26.reuse ;  /* 0x0000000a2b187223 */ /* 0x180fe2000001081a */
[----:B------:R-:W-:Y:S01]  /*92b0*/  FADD.FTZ R28, R176, R7 ;  /* 0x00000007b01c7221 */ /* 0x000fe20000010000 */
        /* <DEDUP_REMOVED lines=13> */
[----:B0-----:R-:W-:Y:S01]  /*9390*/  MOV R21, UR40 ;  /* 0x0000002800157c02 */ /* 0x001fe20008000f00 */
[-CC-:B------:R-:W-:Y:S01]  /*93a0*/  FFMA.FTZ R171, R171, R10.reuse, -R26.reuse ;  /* 0x0000000aabab7223 */ /* 0x180fe2000001081a */
[-CC-:B------:R-:W-:Y:S01]  /*93b0*/  FFMA.FTZ R79, R79, R10.reuse, -R26.reuse ;  /* 0x0000000a4f4f7223 */ /* 0x180fe2000001081a */
[-CC-:B------:R-:W-:Y:S01]  /*93c0*/  FFMA.FTZ R219, R219, R10.reuse, -R26.reuse ;  /* 0x0000000adbdb7223 */ /* 0x180fe2000001081a */
[----:B------:R-:W-:Y:S01]  /*93d0*/  FFMA.FTZ R83, R83, R10, -R26 ;  /* 0x0000000a53537223 */ /* 0x000fe2000001081a */
[----:B------:R-:W-:-:S02]  /*93e0*/  @!P1 VIADD R21, R21, 0x34840 ;  /* 0x0003484015159836 */ /* 0x000fc40000000000 */
[----:B------:R-:W-:Y:S01]  /*93f0*/  FFMA.FTZ R221, R221, R10, -R26 ;  /* 0x0000000adddd7223 */ /* 0x000fe2000001081a */
[----:B------:R-:W-:Y:S01]  /*9400*/  MUFU.EX2 R25, R25 ;  /* 0x0000001900197308 */ /* 0x000fe20000000800 */
[----:B------:R-:W-:Y:S02]  /*9410*/  F2FP.F16.F32.PACK_AB R182, R165, R182 ;  /* 0x000000b6a5b6723e */ /* 0x000fe400000000ff */
[----:B------:R-:W-:-:S05]  /*9420*/  @!P1 PRMT R21, RZ, 0x654, R21 ;  /* 0x00000654ff159816 */ /* 0x000fca0000000015 */
[----:B------:R-:W0:Y:S08]  /*9430*/  MUFU.EX2 R167, R167 ;  /* 0x000000a700a77308 */ /* 0x000e300000000800 */
[----:B------:R-:W1:Y:S08]  /*9440*/  MUFU.EX2 R27, R27 ;  /* 0x0000001b001b7308 */ /* 0x000e700000000800 */
[----:B------:R-:W-:Y:S01]  /*9450*/  MUFU.EX2 R29, R29 ;  /* 0x0000001d001d7308 */ /* 0x000fe20000000800 */
[C---:B0-----:R-:W-:Y:S01]  /*9460*/  FADD.FTZ R7, R167.reuse, R28 ;  /* 0x0000001ca7077221 */ /* 0x041fe20000010000 */
[----:B------:R-:W-:-:S03]  /*9470*/  F2FP.F16.F32.PACK_AB R176, R167, R176 ;  /* 0x000000b0a7b0723e */ /* 0x000fc600000000ff */
[----:B------:R-:W-:Y:S01]  /*9480*/  FADD.FTZ R28, R178, R7 ;  /* 0x00000007b21c7221 */ /* 0x000fe20000010000 */
[C---:B------:R-:W-:Y:S02]  /*9490*/  F2FP.F16.F32.PACK_AB R178, R185.reuse, R178 ;  /* 0x000000b2b9b2723e */ /* 0x040fe400000000ff */
[----:B------:R-:W0:Y:S01]  /*94a0*/  MUFU.EX2 R31, R31 ;  /* 0x0000001f001f7308 */ /* 0x000e220000000800 */
[----:B------:R-:W-:Y:S01]  /*94b0*/  FADD.FTZ R7, R185, R28 ;  /* 0x0000001cb9077221 */ /* 0x000fe20000010000 */
[----:B-1----:R-:W-:-:S03]  /*94c0*/  F2FP.F16.F32.PACK_AB R177, R27, R25 ;  /* 0x000000191bb1723e */ /* 0x002fc600000000ff */
[----:B------:R-:W-:Y:S01]  /*94d0*/  FADD.FTZ R28, R172, R7 ;  /* 0x00000007ac1c7221 */ /* 0x000fe20000010000 */
[C---:B------:R-:W-:Y:S02]  /*94e0*/  F2FP.F16.F32.PACK_AB R172, R187.reuse, R172 ;  /* 0x000000acbbac723e */ /* 0x040fe400000000ff */
[----:B------:R-:W-:Y:S01]  /*94f0*/  MUFU.EX2 R35, R35 ;  /* 0x0000002300237308 */ /* 0x000fe20000000800 */
[----:B------:R-:W-:-:S04]  /*9500*/  FADD.FTZ R7, R187, R28 ;  /* 0x0000001cbb077221 */ /* 0x000fc80000010000 */
[----:B------:R-:W-:-:S03]  /*9510*/  FADD.FTZ R28, R174, R7 ;  /* 0x00000007ae1c7221 */ /* 0x000fc60000010000 */
[----:B------:R-:W-:Y:S01]  /*9520*/  MUFU.EX2 R175, R175 ;  /* 0x000000af00af7308 */ /* 0x000fe20000000800 */
[----:B0-----:R-:W-:-:S07]  /*9530*/  F2FP.F16.F32.PACK_AB R179, R31, R29 ;  /* 0x0000001d1fb3723e */ /* 0x001fce00000000ff */
[----:B------:R-:W0:Y:S08]  /*9540*/  MUFU.EX2 R189, R189 ;  /* 0x000000bd00bd7308 */ /* 0x000e300000000800 */
[----:B------:R-:W-:Y:S08]  /*9550*/  MUFU.EX2 R39, R39 ;  /* 0x0000002700277308 */ /* 0x000ff00000000800 */
[----:B------:R-:W-:Y:S01]  /*9560*/  MUFU.EX2 R13, R13 ;  /* 0x0000000d000d7308 */ /* 0x000fe20000000800 */
[C---:B0-----:R-:W-:Y:S01]  /*9570*/  FADD.FTZ R7, R189.reuse, R28 ;  /* 0x0000001cbd077221 */ /* 0x041fe20000010000 */
[----:B------:R-:W-:-:S03]  /*9580*/  F2FP.F16.F32.PACK_AB R174, R189, R174 ;  /* 0x000000aebdae723e */ /* 0x000fc600000000ff */
[----:B------:R-:W-:Y:S01]  /*9590*/  FADD.FTZ R28, R168, R7 ;  /* 0x00000007a81c7221 */ /* 0x000fe20000010000 */
[----:B------:R-:W-:Y:S02]  /*95a0*/  F2FP.F16.F32.PACK_AB R168, R191, R168 ;  /* 0x000000a8bfa8723e */ /* 0x000fe400000000ff */
[----:B------:R-:W-:Y:S01]  /*95b0*/  MUFU.EX2 R24, R24 ;  /* 0x0000001800187308 */ /* 0x000fe20000000800 */
[----:B------:R-:W-:Y:S02]  /*95c0*/  WARPGROUP.DEPBAR.LE gsb0, 0x0 ;  /* 0x00008000000079c5 */ /* 0x000fe40000010000 */
[----:B------:R-:W-:Y:S01]  /*95d0*/  WARPGROUP.ARRIVE ;  /* 0x00000000000079c5 */ /* 0x000fe20000000000 */
[----:B------:R-:W-:Y:S01]  /*95e0*/  FADD.FTZ R161, -R11, R8 ;  /* 0x000000080ba17221 */ /* 0x000fe20000010100 */
[-CC-:B------:R-:W-:Y:S01]  /*95f0*/  FFMA.FTZ R160, R207, R10.reuse, -R0.reuse ;  /* 0x0000000acfa07223 */ /* 0x180fe20000010800 */
[-C--:B------:R-:W-:Y:S01]  /*9600*/  FFMA.FTZ R162, R173, R10.reuse, -R0 ;  /* 0x0000000aada27223 */ /* 0x080fe20000010800 */
[-CC-:B------:R-:W-:Y:S01]  /*9610*/  FFMA.FTZ R173, R33, R10.reuse, -R26.reuse ;  /* 0x0000000a21ad7223 */ /* 0x180fe2000001081a */
[-C--:B------:R-:W-:Y:S01]  /*9620*/  FMUL.FTZ R161, R161, R10.reuse ;  /* 0x0000000aa1a17220 */ /* 0x080fe20000410000 */
[----:B------:R-:W-:Y:S01]  /*9630*/  HGMMA.64x128x16.F32 R88, R156, gdesc[UR8].tnspB, R88, gsb0 ;  /* 0x41e000089c587df0 */ /* 0x000fe20008000858 */
[----:B------:R-:W-:Y:S01]  /*9640*/  UMOV UR10, UR6 ;  /* 0x00000006000a7c82 */ /* 0x000fe20008000000 */
[----:B------:R-:W-:Y:S01]  /*9650*/  UMOV UR11, 0x40000040 ;  /* 0x40000040000b7882 */ /* 0x000fe20000000000 */
[----:B------:R-:W0:Y:S01]  /*9660*/  MUFU.EX2 R0, R161 ;  /* 0x000000a100007308 */ /* 0x000e220000000800 */
[-CC-:B------:R-:W-:Y:S01]  /*9670*/  FFMA.FTZ R8, R51, R10.reuse, -R26.reuse ;  /* 0x0000000a33087223 */ /* 0x180fe2000001081a */
[----:B------:R-:W-:-:S06]  /*9680*/  FFMA.FTZ R26, R87, R10, -R26 ;  /* 0x0000000a571a7223 */ /* 0x000fcc000001081a */
[----:B------:R-:W1:Y:S08]  /*9690*/  MUFU.EX2 R173, R173 ;  /* 0x000000ad00ad7308 */ /* 0x000e700000000800 */
[----:B------:R-:W2:Y:S01]  /*96a0*/  MUFU.EX2 R9, R9 ;  /* 0x0000000900097308 */ /* 0x000ea20000000800 */
[----:B0-----:R-:W-:Y:S01]  /*96b0*/  FFMA.FTZ R6, R0, R6, R181 ;  /* 0x0000000600067223 */ /* 0x001fe200000100b5 */
[----:B------:R-:W-:-:S03]  /*96c0*/  F2FP.F16.F32.PACK_AB R181, R30, R181 ;  /* 0x000000b51eb5723e */ /* 0x000fc600000000ff */
[----:B------:R-:W-:-:S03]  /*96d0*/  FADD.FTZ R6, R30, R6 ;  /* 0x000000061e067221 */ /* 0x000fc60000010000 */
[----:B------:R-:W-:Y:S01]  /*96e0*/  MUFU.EX2 R22, R22 ;  /* 0x0000001600167308 */ /* 0x000fe20000000800 */
[----:B------:R-:W-:Y:S01]  /*96f0*/  FADD.FTZ R6, R183, R6 ;  /* 0x00000006b7067221 */ /* 0x000fe20000010000 */
[----:B------:R-:W-:-:S03]  /*9700*/  F2FP.F16.F32.PACK_AB R183, R23, R183 ;  /* 0x000000b717b7723e */ /* 0x000fc600000000ff */
[----:B------:R-:W-:-:S03]  /*9710*/  FADD.FTZ R6, R23, R6 ;  /* 0x0000000617067221 */ /* 0x000fc60000010000 */
[----:B------:R-:W-:Y:S01]  /*9720*/  MUFU.EX2 R164, R164 ;  /* 0x000000a400a47308 */ /* 0x000fe20000000800 */
[----:B------:R-:W-:-:S04]  /*9730*/  FADD.FTZ R6, R25, R6 ;  /* 0x0000000619067221 */ /* 0x000fc80000010000 */
[----:B------:R-:W-:-:S03]  /*9740*/  FADD.FTZ R6, R27, R6 ;  /* 0x000000061b067221 */ /* 0x000fc60000010000 */
[----:B------:R-:W-:Y:S01]  /*9750*/  MUFU.EX2 R8, R8 ;  /* 0x0000000800087308 */ /* 0x000fe20000000800 */
[----:B------:R-:W-:-:S04]  /*9760*/  FADD.FTZ R6, R29, R6 ;  /* 0x000000061d067221 */ /* 0x000fc80000010000 */
[----:B------:R-:W-:-:S03]  /*9770*/  FADD.FTZ R6, R31, R6 ;  /* 0x000000061f067221 */ /* 0x000fc60000010000 */
[----:B------:R-:W-:Y:S01]  /*9780*/  MUFU.EX2 R55, R55 ;  /* 0x0000003700377308 */ /* 0x000fe20000000800 */
[----:B-1----:R-:W-:Y:S01]  /*9790*/  FADD.FTZ R6, R173, R6 ;  /* 0x00000006ad067221 */ /* 0x002fe20000010000 */
[----:B------:R-:W-:-:S03]  /*97a0*/  F2FP.F16.F32.PACK_AB R173, R35, R173 ;  /* 0x000000ad23ad723e */ /* 0x000fc600000000ff */
[----:B------:R-:W-:-:S03]  /*97b0*/  FADD.FTZ R6, R35, R6 ;  /* 0x0000000623067221 */ /* 0x000fc60000010000 */
[----:B------:R-:W0:Y:S01]  /*97c0*/  MUFU.EX2 R49, R49 ;  /* 0x0000003100317308 */ /* 0x000e220000000800 */
[----:B------:R-:W-:Y:S01]  /*97d0*/  FADD.FTZ R6, R175, R6 ;  /* 0x00000006af067221 */ /* 0x000fe20000010000 */
[----:B------:R-:W-:-:S03]  /*97e0*/  F2FP.F16.F32.PACK_AB R175, R39, R175 ;  /* 0x000000af27af723e */ /* 0x000fc600000000ff */
[----:B------:R-:W-:-:S03]  /*97f0*/  FADD.FTZ R6, R39, R6 ;  /* 0x0000000627067221 */ /* 0x000fc60000010000 */
[----:B------:R-:W-:Y:S01]  /*9800*/  MUFU.EX2 R166, R166 ;  /* 0x000000a600a67308 */ /* 0x000fe20000000800 */
[----:B------:R-:W-:-:S04]  /*9810*/  FADD.FTZ R7, R13, R6 ;  /* 0x000000060d077221 */ /* 0x000fc80000010000 */
[----:B------:R-:W-:-:S03]  /*9820*/  FADD.FTZ R6, R24, R7 ;  /* 0x0000000718067221 */ /* 0x000fc60000010000 */
[----:B------:R-:W1:Y:S01]  /*9830*/  MUFU.EX2 R32, R53 ;  /* 0x0000003500207308 */ /* 0x000e620000000800 */
[----:B--2---:R-:W-:Y:S01]  /*9840*/  FADD.FTZ R7, R9, R6 ;  /* 0x0000000609077221 */ /* 0x004fe20000010000 */
[----:B0-----:R-:W-:-:S03]  /*9850*/  F2FP.F16.F32.PACK_AB R165, R49, R8 ;  /* 0x0000000831a5723e */ /* 0x001fc600000000ff */
[----:B------:R-:W-:-:S03]  /*9860*/  FADD.FTZ R7, R22, R7 ;  /* 0x0000000716077221 */ /* 0x000fc60000010000 */
[----:B------:R-:W-:Y:S01]  /*9870*/  MUFU.EX2 R57, R57 ;  /* 0x0000003900397308 */ /* 0x000fe20000000800 */
[----:B------:R-:W-:-:S04]  /*9880*/  FADD.FTZ R7, R8, R7 ;  /* 0x0000000708077221 */ /* 0x000fc80000010000 */
[----:B------:R-:W-:-:S03]  /*9890*/  FADD.FTZ R7, R49, R7 ;  /* 0x0000000731077221 */ /* 0x000fc60000010000 */
[----:B------:R-:W0:Y:S01]  /*98a0*/  MUFU.EX2 R63, R63 ;  /* 0x0000003f003f7308 */ /* 0x000e220000000800 */
[----:B-1----:R-:W-:-:S07]  /*98b0*/  FADD.FTZ R7, R32, R7 ;  /* 0x0000000720077221 */ /* 0x002fce0000010000 */
[----:B------:R-:W-:Y:S08]  /*98c0*/  MUFU.EX2 R160, R160 ;  /* 0x000000a000a07308 */ /* 0x000ff00000000800 */
[----:B------:R-:W1:Y:S01]  /*98d0*/  MUFU.EX2 R34, R77 ;  /* 0x0000004d00227308 */ /* 0x000e620000000800 */
[C---:B0-----:R-:W-:Y:S01]  /*98e0*/  FADD.FTZ R7, R63.reuse, R7 ;  /* 0x000000073f077221 */ /* 0x041fe20000010000 */
[----:B------:R-:W-:-:S06]  /*98f0*/  F2FP.F16.F32.PACK_AB R167, R63, R32 ;  /* 0x000000203fa7723e */ /* 0x000fcc00000000ff */
[----:B------:R-:W-:Y:S08]  /*9900*/  MUFU.EX2 R59, R59 ;  /* 0x0000003b003b7308 */ /* 0x000ff00000000800 */
[----:B------:R-:W0:Y:S01]  /*9910*/  MUFU.EX2 R67, R67 ;  /* 0x0000004300437308 */ /* 0x000e220000000800 */
[----:B-1----:R-:W-:-:S07]  /*9920*/  FADD.FTZ R7, R34, R7 ;  /* 0x0000000722077221 */ /* 0x002fce0000010000 */
[----:B------:R-:W-:Y:S08]  /*9930*/  MUFU.EX2 R162, R162 ;  /* 0x000000a200a27308 */ /* 0x000ff00000000800 */
[----:B------:R-:W1:Y:S01]  /*9940*/  MUFU.EX2 R36, R85 ;  /* 0x0000005500247308 */ /* 0x000e620000000800 */
[C---:B0-----:R-:W-:Y:S01]  /*9950*/  FADD.FTZ R7, R67.reuse, R7 ;  /* 0x0000000743077221 */ /* 0x041fe20000010000 */
[----:B------:R-:W-:Y:S01]  /*9960*/  F2FP.F16.F32.PACK_AB R161, R67, R34 ;  /* 0x0000002243a1723e */ /* 0x000fe200000000ff */
[----:B------:R-:W-:-:S02]  /*9970*/  WARPGROUP.DEPBAR.LE gsb0, 0x0 ;  /* 0x00008000000079c5 */ /* 0x000fc40000010000 */
[----:B------:R-:W-:-:S03]  /*9980*/  WARPGROUP.ARRIVE ;  /* 0x00000000000079c5 */ /* 0x000fc60000000000 */
[----:B------:R-:W-:Y:S03]  /*9990*/  MUFU.EX2 R61, R61 ;  /* 0x0000003d003d7308 */ /* 0x000fe60000000800 */
[----:B------:R-:W-:Y:S05]  /*99a0*/  HGMMA.64x128x16.F32 R88, R152, gdesc[UR8].tnspB, R88, gsb0 ;  /* 0x41e0000898587df0 */ /* 0x000fea0008000858 */
[----:B------:R-:W0:Y:S01]  /*99b0*/  MUFU.EX2 R71, R71 ;  /* 0x0000004700477308 */ /* 0x000e220000000800 */
[----:B-1----:R-:W-:-:S07]  /*99c0*/  FADD.FTZ R7, R36, R7 ;  /* 0x0000000724077221 */ /* 0x002fce0000010000 */
[----:B------:R1:W2:Y:S08]  /*99d0*/  MUFU.EX2 R38, R169 ;  /* 0x000000a900267308 */ /* 0x0002b00000000800 */
[----:B------:R-:W3:Y:S01]  /*99e0*/  MUFU.EX2 R65, R65 ;  /* 0x0000004100417308 */ /* 0x000ee20000000800 */
[----:B-1----:R-:W-:Y:S01]  /*99f0*/  F2FP.F16.F32.PACK_AB R169, R24, R13 ;  /* 0x0000000d18a9723e */ /* 0x002fe200000000ff */
[C---:B0-----:R-:W-:Y:S01]  /*9a00*/  FADD.FTZ R7, R71.reuse, R7 ;  /* 0x0000000747077221 */ /* 0x041fe20000010000 */
[----:B------:R-:W-:-:S05]  /*9a10*/  F2FP.F16.F32.PACK_AB R163, R71, R36 ;  /* 0x0000002447a3723e */ /* 0x000fca00000000ff */
[----:B------:R-:W0:Y:S01]  /*9a20*/  MUFU.EX2 R75, R75 ;  /* 0x0000004b004b7308 */ /* 0x000e220000000800 */
[----:B--2---:R-:W-:-:S07]  /*9a30*/  FADD.FTZ R7, R38, R7 ;  /* 0x0000000726077221 */ /* 0x004fce0000010000 */
[----:B------:R-:W-:Y:S01]  /*9a40*/  MUFU.EX2 R14, R14 ;  /* 0x0000000e000e7308 */ /* 0x000fe20000000800 */
[----:B---3--:R-:W-:-:S07]  /*9a50*/  F2FP.F16.F32.PACK_AB R156, R65, R12 ;  /* 0x0000000c419c723e */ /* 0x008fce00000000ff */
[----:B------:R-:W1:Y:S01]  /*9a60*/  MUFU.EX2 R69, R69 ;  /* 0x0000004500457308 */ /* 0x000e620000000800 */
[C---:B0-----:R-:W-:Y:S01]  /*9a70*/  FADD.FTZ R7, R75.reuse, R7 ;  /* 0x000000074b077221 */ /* 0x041fe20000010000 */
[----:B------:R-:W-:-:S06]  /*9a80*/  F2FP.F16.F32.PACK_AB R157, R75, R38 ;  /* 0x000000264b9d723e */ /* 0x000fcc00000000ff */
[----:B------:R-:W-:Y:S08]  /*9a90*/  MUFU.EX2 R79, R79 ;  /* 0x0000004f004f7308 */ /* 0x000ff00000000800 */
[----:B------:R-:W-:Y:S01]  /*9aa0*/  MUFU.EX2 R24, R219 ;  /* 0x000000db00187308 */ /* 0x000fe20000000800 */
[----:B-1----:R-:W-:-:S07]  /*9ab0*/  F2FP.F16.F32.PACK_AB R158, R69, R14 ;  /* 0x0000000e459e723e */ /* 0x002fce00000000ff */
[----:B------:R-:W0:Y:S08]  /*9ac0*/  MUFU.EX2 R73, R73 ;  /* 0x0000004900497308 */ /* 0x000e300000000800 */
[----:B------:R-:W1:Y:S08]  /*9ad0*/  MUFU.EX2 R83, R83 ;  /* 0x0000005300537308 */ /* 0x000e700000000800 */
[----:B------:R-:W2:Y:S01]  /*9ae0*/  MUFU.EX2 R81, R81 ;  /* 0x0000005100517308 */ /* 0x000ea20000000800 */
[----:B------:R-:W-:-:S02]  /*9af0*/  WARPGROUP.DEPBAR.LE gsb0, 0x0 ;  /* 0x00008000000079c5 */ /* 0x000fc40000010000 */
[----:B------:R3:W-:Y:S05]  /*9b00*/  @!P1 SYNCS.ARRIVE.TRANS64.RED.A1T0 RZ, [R21+URZ], RZ ;  /* 0x000000ff15ff99a7 */ /* 0x0007ea000810043f */
[----:B------:R-:W-:Y:S01]  /*9b10*/  MUFU.EX2 R155, R26 ;  /* 0x0000001a009b7308 */ /* 0x000fe20000000800 */
[----:B0-----:R-:W-:Y:S02]  /*9b20*/  F2FP.F16.F32.PACK_AB R152, R73, R16 ;  /* 0x000000104998723e */ /* 0x001fe400000000ff */
[----:B-1----:R-:W-:Y:S02]  /*9b30*/  F2FP.F16.F32.PACK_AB R153, R83, R24 ;  /* 0x000000185399723e */ /* 0x002fe400000000ff */
[----:B--2---:R-:W-:Y:S01]  /*9b40*/  F2FP.F16.F32.PACK_AB R154, R81, R20 ;  /* 0x00000014519a723e */ /* 0x004fe200000000ff */
[----:B---3--:R-:W-:-:S04]  /*9b50*/  IMAD.U32 R21, RZ, RZ, UR7 ;  /* 0x00000007ff157e24 */ /* 0x008fc8000f8e00ff */
[----:B------:R-:W-:-:S05]  /*9b60*/  @!P1 VIADD R21, R21, 0x34860 ;  /* 0x0003486015159836 */ /* 0x000fca0000000000 */
[----:B------:R-:W-:-:S04]  /*9b70*/  @!P1 PRMT R21, RZ, 0x654, R21 ;  /* 0x00000654ff159816 */ /* 0x000fc80000000015 */
[----:B------:R0:W-:Y:S02]  /*9b80*/  @!P1 SYNCS.ARRIVE.TRANS64.RED.A1T0 RZ, [R21+URZ], RZ ;  /* 0x000000ff15ff99a7 */ /* 0x0001e4000810043f */
[----:B0-----:R-:W-:-:S04]  /*9b90*/  FADD.FTZ R21, R191, R28 ;  /* 0x0000001cbf157221 */ /* 0x001fc80000010000 */
[----:B------:R-:W-:Y:S01]  /*9ba0*/  FADD.FTZ R28, R170, R21 ;  /* 0x00000015aa1c7221 */ /* 0x000fe20000010000 */
[----:B------:R-:W-:-:S03]  /*9bb0*/  F2FP.F16.F32.PACK_AB R170, R193, R170 ;  /* 0x000000aac1aa723e */ /* 0x000fc600000000ff */
[----:B------:R-:W-:Y:S02]  /*9bc0*/  FADD.FTZ R21, R193, R28 ;  /* 0x0000001cc1157221 */ /* 0x000fe40000010000 */
[----:B------:R0:W1:Y:S02]  /*9bd0*/  MUFU.EX2 R28, R171 ;  /* 0x000000ab001c7308 */ /* 0x0000640000000800 */
[----:B------:R-:W-:Y:S01]  /*9be0*/  FADD.FTZ R6, R164, R21 ;  /* 0x00000015a4067221 */ /* 0x000fe20000010000 */
[----:B------:R-:W-:-:S03]  /*9bf0*/  F2FP.F16.F32.PACK_AB R164, R55, R164 ;  /* 0x000000a437a4723e */ /* 0x000fc600000000ff */
[----:B------:R-:W-:Y:S01]  /*9c00*/  FADD.FTZ R21, R55, R6 ;  /* 0x0000000637157221 */ /* 0x000fe20000010000 */
[----:B0-----:R-:W-:-:S03]  /*9c10*/  F2FP.F16.F32.PACK_AB R171, R22, R9 ;  /* 0x0000000916ab723e */ /* 0x001fc600000000ff */
[----:B------:R-:W-:Y:S01]  /*9c20*/  FADD.FTZ R6, R166, R21 ;  /* 0x00000015a6067221 */ /* 0x000fe20000010000 */
[----:B------:R-:W0:Y:S01]  /*9c30*/  MUFU.EX2 R22, R221 ;  /* 0x000000dd00167308 */ /* 0x000e220000000800 */
[C---:B------:R-:W-:Y:S02]  /*9c40*/  F2FP.F16.F32.PACK_AB R166, R57.reuse, R166 ;  /* 0x000000a639a6723e */ /* 0x040fe400000000ff */
[----:B------:R-:W-:Y:S01]  /*9c50*/  FADD.FTZ R21, R57, R6 ;  /* 0x0000000639157221 */ /* 0x000fe20000010000 */
[----:B-1----:R-:W-:-:S03]  /*9c60*/  FADD.FTZ R7, R28, R7 ;  /* 0x000000071c077221 */ /* 0x002fc60000010000 */
[----:B------:R-:W-:Y:S01]  /*9c70*/  FADD.FTZ R6, R160, R21 ;  /* 0x00000015a0067221 */ /* 0x000fe20000010000 */
[----:B------:R-:W-:Y:S01]  /*9c80*/  F2FP.F16.F32.PACK_AB R160, R59, R160 ;  /* 0x000000a03ba0723e */ /* 0x000fe200000000ff */
[----:B------:R-:W-:Y:S02]  /*9c90*/  FADD.FTZ R7, R79, R7 ;  /* 0x000000074f077221 */ /* 0x000fe40000010000 */
[----:B------:R-:W-:Y:S01]  /*9ca0*/  FADD.FTZ R13, R59, R6 ;  /* 0x000000063b0d7221 */ /* 0x000fe20000010000 */
[----:B------:R-:W-:Y:S01]  /*9cb0*/  F2FP.F16.F32.PACK_AB R159, R79, R28 ;  /* 0x0000001c4f9f723e */ /* 0x000fe200000000ff */
[----:B------:R-:W-:Y:S02]  /*9cc0*/  FADD.FTZ R7, R24, R7 ;  /* 0x0000000718077221 */ /* 0x000fe40000010000 */
[----:B------:R-:W-:Y:S01]  /*9cd0*/  FADD.FTZ R6, R162, R13 ;  /* 0x0000000da2067221 */ /* 0x000fe20000010000 */
[----:B------:R-:W-:Y:S01]  /*9ce0*/  F2FP.F16.F32.PACK_AB R162, R61, R162 ;  /* 0x000000a23da2723e */ /* 0x000fe200000000ff */
[----:B------:R-:W-:-:S02]  /*9cf0*/  FADD.FTZ R7, R83, R7 ;  /* 0x0000000753077221 */ /* 0x000fc40000010000 */
[----:B------:R-:W-:Y:S02]  /*9d00*/  FADD.FTZ R9, R61, R6 ;  /* 0x000000063d097221 */ /* 0x000fe40000010000 */
[----:B0-----:R-:W-:Y:S02]  /*9d10*/  FADD.FTZ R8, R22, R7 ;  /* 0x0000000716087221 */ /* 0x001fe40000010000 */
        /* <DEDUP_REMOVED lines=10> */
[C---:B------:R-:W-:Y:S01]  /*9dc0*/  FADD.FTZ R6, R155.reuse, R8 ;  /* 0x000000089b067221 */ /* 0x040fe20000010000 */
[----:B------:R-:W-:Y:S01]  /*9dd0*/  F2FP.F16.F32.PACK_AB R155, R155, R22 ;  /* 0x000000169b9b723e */ /* 0x000fe200000000ff */
[----:B------:R-:W-:Y:S01]  /*9de0*/  IMAD.MOV.U32 R8, RZ, RZ, R11 ;  /* 0x000000ffff087224 */ /* 0x000fe200078e000b */
[----:B------:R-:W-:Y:S06]  /*9df0*/  @P2 BRA `(.L_x_2074) ;  /* 0xffffffd400ec2947 */ /* 0x000fec000383ffff */
.L_x_2065:
        /* <DEDUP_REMOVED lines=67> */
.L_x_2075:
[----:B------:R-:W-:Y:S01]  /*a230*/  ULEA UR5, UR37, UR36, 0x3 ;  /* 0x0000002425057291 */ /* 0x000fe2000f8e183f */
[----:B------:R-:W-:-:S08]  /*a240*/  SHF.L.U32 R3, R3, 0x1f, RZ ;  /* 0x0000001f03037819 */ /* 0x000fd000000006ff */
[----:B------:R0:W1:Y:S01]  /*a250*/  SYNCS.PHASECHK.TRANS64.TRYWAIT P2, [UR5+0x34850], R3 ;  /* 0x03485003ff0075a7 */ /* 0x0000620008040145 */
[----:B------:R-:W-:Y:S05]  /*a260*/  @!P0 BRA `(.L_x_2076) ;  /* 0x0000000000048947 */ /* 0x000fea0003800000 */
[----:B------:R-:W-:Y:S01]  /*a270*/  BPT.TRAP 0x1 ;  /* 0x000000040000795c */ /* 0x000fe20000300000 */
.L_x_2076:
[----:B-1----:R-:W-:Y:S05]  /*a280*/  @P2 BRA `(.L_x_2077) ;  /* 0x0000000000082947 */ /* 0x002fea0003800000 */
[----:B------:R-:W1:Y:S02]  /*a290*/  SYNCS.PHASECHK.TRANS64.TRYWAIT P0, [UR5+0x34850], R3 ;  /* 0x03485003ff0075a7 */ /* 0x000e640008000145 */
[----:B-1----:R-:W-:Y:S05]  /*a2a0*/  @!P0 BRA `(.L_x_2078) ;  /* 0x00000060008c8947 */ /* 0x002fea0003800000 */
.L_x_2077:
        /* <DEDUP_REMOVED lines=9> */
[----:B------:R-:W-:Y:S01]  /*a340*/  IMAD.MOV.U32 R2, RZ, RZ, -0x800000 ;  /* 0xff800000ff027424 */ /* 0x000fe200078e00ff */
[----:B------:R-:W-:-:S02]  /*a350*/  ULOP3.LUT UR4, UR36, 0x4000000, URZ, 0xfc, !UPT ;  /* 0x0400000024047892 */ /* 0x000fc4000f8efc3f */
[----:B------:R-:W-:Y:S02]  /*a360*/  @!P1 PRMT R9, RZ, 0x654, R9 ;  /* 0x00000654ff099816 */ /* 0x000fe40000000009 */
[----:B------:R-:W-:-:S07]  /*a370*/  ULEA UR4, UR37, UR4, 0xb ;  /* 0x0000000425047291 */ /* 0x000fce000f8e583f */
[----:B------:R-:W-:Y:S02]  /*a380*/  UMOV UR6, UR4 ;  /* 0x0000000400067c82 */ /* 0x000fe40008000000 */
[----:B------:R-:W-:Y:S01]  /*a390*/  HGMMA.64x128x16.F32 R24, R180, gdesc[UR4].tnspB, R24, gsb0 ;  /* 0x41e00004b4187df0 */ /* 0x000fe20008000818 */
[----:B------:R-:W-:Y:S01]  /*a3a0*/  UIADD3 UR6, UR4, 0x80, URZ ;  /* 0x0000008004067890 */ /* 0x000fe2000fffe03f */
[----:B-1----:R-:W-:Y:S01]  /*a3b0*/  FADD.FTZ R0, R0, R7 ;  /* 0x0000000700007221 */ /* 0x002fe20000010000 */
[----:B------:R-:W-:Y:S01]  /*a3c0*/  UMOV UR7, 0x40000040 ;  /* 0x4000004000077882 */ /* 0x000fe20000000000 */
[----:B0-----:R-:W-:Y:S01]  /*a3d0*/  FADD.FTZ R4, R3, R6 ;  /* 0x0000000603047221 */ /* 0x001fe20000010000 */
[----:B------:R-:W-:Y:S02]  /*a3e0*/  IMAD.MOV.U32 R6, RZ, RZ, RZ ;  /* 0x000000ffff067224 */ /* 0x000fe400078e00ff */
[----:B------:R-:W0:Y:S04]  /*a3f0*/  SHFL.BFLY PT, R3, R0, 0x1, 0x1f ;  /* 0x0c201f0000037f89 */ /* 0x000e2800000e0000 */
[----:B------:R-:W1:Y:S01]  /*a400*/  SHFL.BFLY PT, R5, R4, 0x1, 0x1f ;  /* 0x0c201f0004057f89 */ /* 0x000e6200000e0000 */
[----:B0-----:R-:W-:Y:S01]  /*a410*/  FADD.FTZ R12, R0, R3 ;  /* 0x00000003000c7221 */ /* 0x001fe20000010000 */
[----:B------:R-:W-:-:S02]  /*a420*/  MOV R3, RZ ;  /* 0x000000ff00037202 */ /* 0x000fc40000000f00 */
[----:B------:R-:W-:Y:S01]  /*a430*/  MOV R0, 0xff800000 ;  /* 0xff80000000007802 */ /* 0x000fe20000000f00 */
        /* <DEDUP_REMOVED lines=114> */
.L_x_2048:
[----:B------:R-:W-:Y:S05]  /*ab60*/  @P0 BRA `(.L_x_2079) ;  /* 0x0000001400340947 */ /* 0x000fea0003800000 */
[----:B------:R-:W1:Y:S01]  /*ab70*/  S2R R3, SR_TID.X ;  /* 0x0000000000037919 */ /* 0x000e620000002100 */
[----:B------:R-:W2:Y:S01]  /*ab80*/  LDC R17, c[0x0][0xbe8] ;  /* 0x0002fa00ff117b82 */ /* 0x000ea20000000800 */
[----:B------:R-:W-:Y:S01]  /*ab90*/  SHF.R.S32.HI R11, RZ, 0x1f, R18 ;  /* 0x0000001fff0b7819 */ /* 0x000fe20000011412 */
[----:B------:R-:W-:Y:S01]  /*aba0*/  ULDC.64 UR4, c[0x0][0xbd0] ;  /* 0x0002f40000047ab9 */ /* 0x000fe20000000a00 */
[----:B------:R-:W3:Y:S01]  /*abb0*/  S2R R16, SR_CTAID.X ;  /* 0x0000000000107919 */ /* 0x000ee20000002500 */
[----:B------:R-:W-:Y:S01]  /*abc0*/  ULDC.64 UR6, c[0x0][0xb38] ;  /* 0x0002ce0000067ab9 */ /* 0x000fe20000000a00 */
[----:B------:R-:W-:Y:S03]  /*abd0*/  BSSY B0, `(.L_x_2080) ;  /* 0x00000e2000007945 */ /* 0x000fe60003800000 */
[----:B------:R-:W4:Y:S08]  /*abe0*/  S2UR UR9, SR_CTAID.Z ;  /* 0x00000000000979c3 */ /* 0x000f300000002700 */
[----:B------:R-:W5:Y:S08]  /*abf0*/  LDC.64 R20, c[0x0][0xbd8] ;  /* 0x0002f600ff147b82 */ /* 0x000f700000000a00 */
[----:B------:R-:W-:Y:S01]  /*ac00*/  BAR.SYNC.DEFER_BLOCKING 0x1, 0x100 ;  /* 0x0044000000007b1d */ /* 0x000fe20000010000 */
[----:B--2---:R-:W-:-:S07]  /*ac10*/  ISETP.NE.AND P0, PT, R17, 0x1, PT ;  /* 0x000000011100780c */ /* 0x004fce0003f05270 */
[----:B------:R-:W2:Y:S01]  /*ac20*/  S2UR UR8, SR_CTAID.Y ;  /* 0x00000000000879c3 */ /* 0x000ea20000002600 */
[----:B-1----:R-:W-:-:S07]  /*ac30*/  VIADD R3, R3, 0xffffff80 ;  /* 0xffffff8003037836 */ /* 0x002fce0000000000 */
[----:B------:R-:W2:Y:S01]  /*ac40*/  LDC R19, c[0x0][0xc50] ;  /* 0x00031400ff137b82 */ /* 0x000ea20000000800 */
[----:B0-----:R-:W-:-:S04]  /*ac50*/  SHF.R.S32.HI R4, RZ, 0x1f, R3 ;  /* 0x0000001fff047819 */ /* 0x001fc80000011403 */
[----:B------:R-:W-:-:S03]  /*ac60*/  LEA.HI R5, R4, R3, RZ, 0x7 ;  /* 0x0000000304057211 */ /* 0x000fc600078f38ff */
[----:B------:R-:W0:Y:S01]  /*ac70*/  LDC.64 R22, c[0x0][0xb40] ;  /* 0x0002d000ff167b82 */ /* 0x000e220000000a00 */
[----:B------:R-:W-:Y:S02]  /*ac80*/  LEA.HI R4, R4, R3, RZ, 0x2 ;  /* 0x0000000304047211 */ /* 0x000fe400078f10ff */
[----:B------:R-:W-:Y:S02]  /*ac90*/  LOP3.LUT R6, R5, 0xffffff80, RZ, 0xc0, !PT ;  /* 0xffffff8005067812 */ /* 0x000fe400078ec0ff */
[----:B------:R-:W-:-:S03]  /*aca0*/  LOP3.LUT R4, R4, 0xfffffffc, RZ, 0xc0, !PT ;  /* 0xfffffffc04047812 */ /* 0x000fc600078ec0ff */
[C---:B------:R-:W-:Y:S01]  /*acb0*/  IMAD.IADD R88, R3.reuse, 0x1, -R6 ;  /* 0x0000000103587824 */ /* 0x040fe200078e0a06 */
[----:B------:R-:W-:Y:S01]  /*acc0*/  SHF.R.S32.HI R6, RZ, 0x7, R5 ;  /* 0x00000007ff067819 */ /* 0x000fe20000011405 */
[----:B------:R-:W1:Y:S01]  /*acd0*/  @P0 LDC R13, c[0x0][0xbec] ;  /* 0x0002fb00ff0d0b82 */ /* 0x000e620000000800 */
[----:B------:R-:W-:Y:S02]  /*ace0*/  IADD3 R10, R3, -R4, RZ ;  /* 0x80000004030a7210 */ /* 0x000fe40007ffe0ff */
[----:B------:R-:W-:Y:S02]  /*acf0*/  SHF.R.S32.HI R7, RZ, 0x1f, R88 ;  /* 0x0000001fff077819 */ /* 0x000fe40000011458 */
[----:B------:R-:W-:Y:S02]  /*ad00*/  LEA.HI R3, R5, R6, RZ, 0x1 ;  /* 0x0000000605037211 */ /* 0x000fe400078f08ff */
[CC--:B------:R-:W-:Y:S01]  /*ad10*/  LEA.HI R89, R7.reuse, R88.reuse, RZ, 0x2 ;  /* 0x0000005807597211 */ /* 0x0c0fe200078f10ff */
[----:B------:R-:W1:Y:S01]  /*ad20*/  @P0 LDC R91, c[0x0][0xbec] ;  /* 0x0002fb00ff5b0b82 */ /* 0x000e620000000800 */
[----:B------:R-:W-:-:S02]  /*ad30*/  LEA.HI R7, R7, R88, RZ, 0x5 ;  /* 0x0000005807077211 */ /* 0x000fc400078f28ff */
[--C-:B------:R-:W-:Y:S02]  /*ad40*/  SHF.R.S32.HI R8, RZ, 0x2, R89.reuse ;  /* 0x00000002ff087819 */ /* 0x100fe40000011459 */
[----:B------:R-:W-:Y:S02]  /*ad50*/  SHF.R.S32.HI R9, RZ, 0x1f, R89 ;  /* 0x0000001fff097819 */ /* 0x000fe40000011459 */
[----:B------:R-:W-:Y:S01]  /*ad60*/  LOP3.LUT R3, R3, 0x3fffffe, RZ, 0xc0, !PT ;  /* 0x03fffffe03037812 */ /* 0x000fe200078ec0ff */
[----:B------:R-:W1:Y:S01]  /*ad70*/  @P0 LDC R15, c[0x0][0xbf0] ;  /* 0x0002fc00ff0f0b82 */ /* 0x000e620000000800 */
[----:B------:R-:W-:Y:S02]  /*ad80*/  LEA.HI R9, R9, R8, RZ, 0x3 ;  /* 0x0000000809097211 */ /* 0x000fe400078f18ff */
[----:B------:R-:W-:Y:S01]  /*ad90*/  SHF.R.S32.HI R7, RZ, 0x5, R7 ;  /* 0x00000005ff077819 */ /* 0x000fe20000011407 */
[----:B------:R-:W-:Y:S01]  /*ada0*/  IMAD.IADD R3, R6, 0x1, -R3 ;  /* 0x0000000106037824 */ /* 0x000fe200078e0a03 */
[----:B------:R-:W-:-:S02]  /*adb0*/  LOP3.LUT R9, R9, 0xfffffff8, RZ, 0xc0, !PT ;  /* 0xfffffff809097812 */ /* 0x000fc400078ec0ff */
[----:B------:R-:W-:Y:S01]  /*adc0*/  LEA.HI R5, R10, R10, RZ, 0x1 ;  /* 0x0000000a0a057211 */ /* 0x000fe200078f08ff */
[----:B------:R-:W1:Y:S01]  /*add0*/  @P0 LDC R14, c[0x0][0xbf0] ;  /* 0x0002fc00ff0e0b82 */ /* 0x000e620000000800 */
[----:B------:R-:W-:Y:S01]  /*ade0*/  LOP3.LUT R89, R89, 0x7ffffffc, RZ, 0xc0, !PT ;  /* 0x7ffffffc59597812 */ /* 0x000fe200078ec0ff */
[----:B------:R-:W-:Y:S01]  /*adf0*/  IMAD.IADD R4, R8, 0x1, -R9 ;  /* 0x0000000108047824 */ /* 0x000fe200078e0a09 */
[----:B------:R-:W-:-:S03]  /*ae00*/  LOP3.LUT R5, R5, 0x1ffffffe, RZ, 0xc0, !PT ;  /* 0x1ffffffe05057812 */ /* 0x000fc600078ec0ff */
[----:B------:R-:W-:Y:S01]  /*ae10*/  IMAD R4, R7, 0x10, R4 ;  /* 0x0000001007047824 */ /* 0x000fe200078e0204 */
[----:B------:R-:W-:Y:S01]  /*ae20*/  IADD3 R8, R10, -R5, RZ ;  /* 0x800000050a087210 */ /* 0x000fe20007ffe0ff */
[----:B------:R-:W-:Y:S02]  /*ae30*/  IMAD R7, R11, UR4, RZ ;  /* 0x000000040b077c24 */ /* 0x000fe4000f8e02ff */
[----:B------:R-:W-:Y:S02]  /*ae40*/  IMAD R3, R3, 0x40, R4 ;  /* 0x0000004003037824 */ /* 0x000fe400078e0204 */
[----:B------:R-:W-:Y:S01]  /*ae50*/  IMAD.WIDE.U32 R4, R18, UR4, RZ ;  /* 0x0000000412047c25 */ /* 0x000fe2000f8e00ff */
[----:B----4-:R-:W-:-:S03]  /*ae60*/  USHF.R.S32.HI UR4, URZ, 0x1f, UR9 ;  /* 0x0000001f3f047899 */ /* 0x010fc60008011409 */
[----:B------:R-:W-:Y:S02]  /*ae70*/  IMAD R9, R18, UR5, R7 ;  /* 0x0000000512097c24 */ /* 0x000fe4000f8e0207 */
[----:B------:R-:W-:Y:S02]  /*ae80*/  IMAD R11, R11, UR6, RZ ;  /* 0x000000060b0b7c24 */ /* 0x000fe4000f8e02ff */
[----:B------:R-:W-:Y:S02]  /*ae90*/  IMAD R8, R8, 0x8, R3 ;  /* 0x0000000808087824 */ /* 0x000fe400078e0203 */
[----:B------:R-:W-:Y:S02]  /*aea0*/  IMAD.IADD R5, R5, 0x1, R9 ;  /* 0x0000000105057824 */ /* 0x000fe400078e0209 */
[----:B------:R-:W-:Y:S01]  /*aeb0*/  IMAD.WIDE.U32 R6, R18, UR6, RZ ;  /* 0x0000000612067c25 */ /* 0x000fe2000f8e00ff */
[----:B---3--:R-:W-:-:S03]  /*aec0*/  LEA R8, R16, R8, 0x7 ;  /* 0x0000000810087211 */ /* 0x008fc600078e38ff */
[----:B------:R-:W-:Y:S01]  /*aed0*/  IMAD R9, R18, UR7, R11 ;  /* 0x0000000712097c24 */ /* 0x000fe2000f8e020b */
[----:B------:R-:W-:Y:S01]  /*aee0*/  ULDC.64 UR6, c[0x0][0xb48] ;  /* 0x0002d20000067ab9 */ /* 0x000fe20000000a00 */
[C---:B-----5:R-:W-:Y:S02]  /*aef0*/  IMAD R10, R20.reuse, UR4, RZ ;  /* 0x00000004140a7c24 */ /* 0x060fe4000f8e02ff */
[----:B------:R-:W-:Y:S02]  /*af00*/  IMAD.MOV R18, RZ, RZ, -R18 ;  /* 0x000000ffff127224 */ /* 0x000fe400078e0a12 */
[----:B------:R-:W-:Y:S02]  /*af10*/  IMAD R11, R21, UR9, R10 ;  /* 0x00000009150b7c24 */ /* 0x000fe4000f8e020a */
[----:B------:R-:W-:-:S04]  /*af20*/  IMAD.WIDE.U32 R4, R20, UR9, R4 ;  /* 0x0000000914047c25 */ /* 0x000fc8000f8e0004 */
[----:B0-----:R-:W-:Y:S01]  /*af30*/  IMAD R12, R22, UR4, RZ ;  /* 0x00000004160c7c24 */ /* 0x001fe2000f8e02ff */
[----:B------:R-:W-:Y:S01]  /*af40*/  IADD3 R5, R5, R11, RZ ;  /* 0x0000000b05057210 */ /* 0x000fe20007ffe0ff */
[----:B--2---:R-:W-:Y:S01]  /*af50*/  IMAD R19, R19, R18, UR8 ;  /* 0x0000000813137e24 */ /* 0x004fe2000f8e0212 */
[----:B------:R-:W-:Y:S01]  /*af60*/  ULDC.64 UR4, c[0x0][0xbe0] ;  /* 0x0002f80000047ab9 */ /* 0x000fe20000000a00 */
[----:B------:R-:W-:Y:S02]  /*af70*/  IMAD.IADD R7, R7, 0x1, R9 ;  /* 0x0000000107077824 */ /* 0x000fe400078e0209 */
[----:B-1----:R-:W-:-:S04]  /*af80*/  @P0 IMAD.HI.U32 R10, R8, R13, RZ ;  /* 0x0000000d080a0227 */ /* 0x002fc800078e00ff */
[----:B------:R-:W-:Y:S01]  /*af90*/  IMAD R13, R23, UR9, R12 ;  /* 0x00000009170d7c24 */ /* 0x000fe2000f8e020c */
[----:B------:R-:W-:Y:S01]  /*afa0*/  SHF.R.S32.HI R12, RZ, 0x1f, R19 ;  /* 0x0000001fff0c7819 */ /* 0x000fe20000011413 */
[----:B------:R-:W-:Y:S01]  /*afb0*/  IMAD.WIDE.U32 R6, R22, UR9, R6 ;  /* 0x0000000916067c25 */ /* 0x000fe2000f8e0006 */
[----:B------:R-:W-:-:S03]  /*afc0*/  ULDC.64 UR8, c[0x0][0xb28] ;  /* 0x0002ca0000087ab9 */ /* 0x000fc60000000a00 */
        /* <DEDUP_REMOVED lines=10> */
[----:B------:R-:W-:Y:S01]  /*b070*/  IMAD R15, R19, UR7, R13 ;  /* 0x00000007130f7c24 */ /* 0x000fe2000f8e020d */
[--C-:B------:R-:W-:Y:S01]  /*b080*/  SHF.R.S32.HI R13, RZ, 0x1f, R9.reuse ;  /* 0x0000001fff0d7819 */ /* 0x100fe20000011409 */
[----:B------:R-:W-:Y:S01]  /*b090*/  IMAD.MOV R9, RZ, RZ, -R9 ;  /* 0x000000ffff097224 */ /* 0x000fe200078e0a09 */
[----:B------:R-:W-:Y:S01]  /*b0a0*/  IADD3 R14, -R11, RZ, RZ ;  /* 0x000000ff0b0e7210 */ /* 0x000fe20007ffe1ff */
[----:B------:R-:W-:Y:S01]  /*b0b0*/  IMAD R12, R19, UR5, R10 ;  /* 0x00000005130c7c24 */ /* 0x000fe2000f8e020a */
[----:B------:R-:W-:Y:S01]  /*b0c0*/  SHF.R.S32.HI R10, RZ, 0x1f, R11 ;  /* 0x0000001fff0a7819 */ /* 0x000fe2000001140b */
[----:B------:R-:W-:Y:S01]  /*b0d0*/  IMAD R9, R17, R9, R8 ;  /* 0x0000000911097224 */ /* 0x000fe200078e0208 */
[----:B------:R-:W-:Y:S01]  /*b0e0*/  ULDC.64 UR4, c[0x0][0xb30] ;  /* 0x0002cc0000047ab9 */ /* 0x000fe20000000a00 */
[----:B------:R-:W-:Y:S01]  /*b0f0*/  IMAD.WIDE.U32 R6, R19, UR6, R6 ;  /* 0x0000000613067c25 */ /* 0x000fe2000f8e0006 */
[----:B------:R-:W-:Y:S01]  /*b100*/  IADD3.X R5, R13, R5, R12, P0, !PT ;  /* 0x000000050d057210 */ /* 0x000fe200007fe40c */
[----:B------:R-:W-:-:S02]  /*b110*/  ULDC.64 UR6, c[0x0][0xbc8] ;  /* 0x0002f20000067ab9 */ /* 0x000fc40000000a00 */
        /* <DEDUP_REMOVED lines=21> */
[----:B------:R-:W-:Y:S01]  /*b270*/  IADD3 R5, R7, R15, RZ ;  /* 0x0000000f07057210 */ /* 0x000fe20007ffe0ff */
[----:B------:R-:W-:Y:S01]  /*b280*/  IMAD R3, R16, 0x80, R3 ;  /* 0x0000008010037824 */ /* 0x000fe200078e0203 */
[----:B------:R-:W-:Y:S01]  /*b290*/  LEA R20, P1, R6, UR8, 0x2 ;  /* 0x0000000806147c11 */ /* 0x000fe2000f8210ff */
[----:B0-----:R-:W-:Y:S01]  /*b2a0*/  ULEA UR4, UR5, UR4, 0x18 ;  /* 0x0000000405047291 */ /* 0x001fe2000f8ec03f */
[----:B------:R-:W-:Y:S01]  /*b2b0*/  LEA.HI.X R9, R4, UR7, R9, 0x2, P0 ;  /* 0x0000000704097c11 */ /* 0x000fe200080f1409 */
[----:B------:R-:W-:Y:S01]  /*b2c0*/  IMAD R16, R17, UR6, RZ ;  /* 0x0000000611107c24 */ /* 0x000fe2000f8e02ff */
[----:B------:R-:W-:Y:S01]  /*b2d0*/  LEA.HI.X R22, R6, UR9, R5, 0x2, P1 ;  /* 0x0000000906167c11 */ /* 0x000fe200088f1405 */
[----:B------:R-:W-:Y:S01]  /*b2e0*/  SHFL.IDX PT, R4, R8, RZ, 0x1c1f ;  /* 0x001c1fff08047589 */ /* 0x000fe200000e0000 */
[C---:B------:R-:W-:Y:S01]  /*b2f0*/  LOP3.LUT P0, RZ, R88.reuse, 0x3, RZ, 0xc0, !PT ;  /* 0x0000000358ff7812 */ /* 0x040fe2000780c0ff */
        /* <DEDUP_REMOVED lines=24> */
[----:B------:R-:W-:Y:S01]  /*b480*/  ISETP.GE.AND P0, PT, R6, UR4, PT ;  /* 0x0000000406007c0c */ /* 0x000fe2000bf06270 */
[----:B------:R-:W-:Y:S01]  /*b490*/  VIADD R9, R19, 0x30 ;  /* 0x0000003013097836 */ /* 0x000fe20000000000 */
[----:B------:R-:W-:Y:S01]  /*b4a0*/  ISETP.GE.AND P1, PT, R7, UR4, PT ;  /* 0x0000000407007c0c */ /* 0x000fe2000bf26270 */
[C---:B------:R-:W-:Y:S01]  /*b4b0*/  VIADD R10, R19.reuse, 0x38 ;  /* 0x00000038130a7836 */ /* 0x040fe20000000000 */
[C---:B------:R-:W-:Y:S01]  /*b4c0*/  IADD3 R11, R19.reuse, 0x40, RZ ;  /* 0x00000040130b7810 */ /* 0x040fe20007ffe0ff */
[----:B------:R-:W-:Y:S01]  /*b4d0*/  VIADD R12, R19, 0x50 ;  /* 0x00000050130c7836 */ /* 0x000fe20000000000 */
[----:B------:R-:W-:-:S02]  /*b4e0*/  ISETP.GE.AND P4, PT, R9, UR4, PT ;  /* 0x0000000409007c0c */ /* 0x000fc4000bf86270 */
[----:B------:R-:W-:Y:S01]  /*b4f0*/  ISETP.GE.AND P5, PT, R10, UR4, PT ;  /* 0x000000040a007c0c */ /* 0x000fe2000bfa6270 */
[----:B---34-:R-:W-:Y:S01]  /*b500*/  @!P2 IMAD.WIDE R2, R19, 0x4, R14 ;  /* 0x000000041302a825 */ /* 0x018fe200078e020e */
[----:B------:R-:W-:Y:S02]  /*b510*/  ISETP.GE.AND P6, PT, R11, UR4, PT ;  /* 0x000000040b007c0c */ /* 0x000fe4000bfc6270 */
[----:B------:R-:W-:Y:S02]  /*b520*/  @!P3 LEA.HI R0, R0, R0, RZ, 0x1 ;  /* 0x000000000000b211 */ /* 0x000fe400078f08ff */
[----:B------:R0:W-:Y:S01]  /*b530*/  @!P2 ST.E.64 desc[UR42][R2.64], R24 ;  /* 0x000000180200a985 */ /* 0x0001e2000c101b2a */
[----:B------:R-:W-:Y:S02]  /*b540*/  @!P0 LEA.HI R6, R6, R6, RZ, 0x1 ;  /* 0x0000000606068211 */ /* 0x000fe400078f08ff */
[----:B------:R-:W-:Y:S02]  /*b550*/  @!P3 LOP3.LUT R5, R0, 0xfffffffe, RZ, 0xc0, !PT ;  /* 0xfffffffe0005b812 */ /* 0x000fe400078ec0ff */
[----:B------:R-:W-:-:S02]  /*b560*/  IADD3 R0, R19, 0x20, RZ ;  /* 0x0000002013007810 */ /* 0x000fc40007ffe0ff */
        /* <DEDUP_REMOVED lines=10> */
[----:B------:R-:W-:Y:S02]  /*b610*/  @!P2 LEA.HI R0, R0, R0, RZ, 0x1 ;  /* 0x000000000000a211 */ /* 0x000fe400078f08ff */
[----:B------:R-:W-:Y:S02]  /*b620*/  IADD3 R18, R19, 0x60, RZ ;  /* 0x0000006013127810 */ /* 0x000fe40007ffe0ff */
[----:B------:R0:W-:Y:S01]  /*b630*/  @!P0 ST.E.64 desc[UR42][R2.64], R32 ;  /* 0x0000002002008985 */ /* 0x0001e2000c101b2a */
[----:B------:R-:W-:Y:S02]  /*b640*/  @!P3 LEA.HI R8, R8, R8, RZ, 0x1 ;  /* 0x000000080808b211 */ /* 0x000fe400078f08ff */
[----:B-1----:R-:W-:Y:S02]  /*b650*/  @!P1 LOP3.LUT R5, R7, 0xfffffffe, RZ, 0xc0, !PT ;  /* 0xfffffffe07059812 */ /* 0x002fe400078ec0ff */
[----:B------:R-:W-:-:S02]  /*b660*/  @!P2 LOP3.LUT R7, R0, 0xfffffffe, RZ, 0xc0, !PT ;  /* 0xfffffffe0007a812 */ /* 0x000fc400078ec0ff */
        /* <DEDUP_REMOVED lines=8> */
[----:B0-----:R-:W-:Y:S02]  /*b6f0*/  @!P3 IMAD.WIDE R2, R9, 0x4, R14 ;  /* 0x000000040902b825 */ /* 0x001fe400078e020e */
[----:B------:R0:W-:Y:S02]  /*b700*/  @!P2 ST.E.64 desc[UR42][R6.64], R40 ;  /* 0x000000280600a985 */ /* 0x0001e4000c101b2a */
[----:B------:R-:W-:-:S02]  /*b710*/  VIADD R0, R19, 0x48 ;  /* 0x0000004813007836 */ /* 0x000fc40000000000 */
[--C-:B------:R-:W-:Y:S01]  /*b720*/  @!P5 IMAD.WIDE R8, R13, 0x4, R14.reuse ;  /* 0x000000040d08d825 */ /* 0x100fe200078e020e */
[----:B------:R2:W-:Y:S01]  /*b730*/  @!P3 ST.E.64 desc[UR42][R2.64], R44 ;  /* 0x0000002c0200b985 */ /* 0x0005e2000c101b2a */
[----:B------:R-:W-:Y:S02]  /*b740*/  ISETP.GE.AND P3, PT, R18, UR4, PT ;  /* 0x0000000412007c0c */ /* 0x000fe4000bf66270 */
[----:B------:R-:W-:Y:S01]  /*b750*/  VIADD R13, R19, 0x58 ;  /* 0x00000058130d7836 */ /* 0x000fe20000000000 */
[----:B------:R-:W-:Y:S01]  /*b760*/  ISETP.GE.AND P0, PT, R0, UR4, PT ;  /* 0x0000000400007c0c */ /* 0x000fe2000bf06270 */
[--C-:B-1----:R-:W-:Y:S01]  /*b770*/  @!P4 IMAD.WIDE R4, R11, 0x4, R14.reuse ;  /* 0x000000040b04c825 */ /* 0x102fe200078e020e */
[----:B------:R-:W-:Y:S02]  /*b780*/  @!P1 LEA.HI R12, R12, R12, RZ, 0x1 ;  /* 0x0000000c0c0c9211 */ /* 0x000fe400078f08ff */
        /* <DEDUP_REMOVED lines=38> */
.L_x_2081:
[----:B------:R-:W-:Y:S05]  /*b9f0*/  BSYNC B0 ;  /* 0x0000000000007941 */ /* 0x000fea0003800000 */
.L_x_2080:
[----:B------:R-:W-:Y:S01]  /*ba00*/  ISETP.GE.AND P0, PT, R17, R16, PT ;  /* 0x000000101100720c */ /* 0x000fe20003f06270 */
[----:B0-----:R0:W1:Y:S04]  /*ba10*/  SHFL.IDX PT, R13, R22, 0x1, 0x1c1f ;  /* 0x003c1f00160d7f89 */ /* 0x00106800000e0000 */
[----:B------:R0:W0:Y:S08]  /*ba20*/  SHFL.IDX PT, R12, R20, 0x1, 0x1c1f ;  /* 0x003c1f00140c7f89 */ /* 0x00003000000e0000 */
[----:B------:R-:W-:Y:S05]  /*ba30*/  @P0 BRA `(.L_x_2046) ;  /* 0x0000004800100947 */ /* 0x000fea0003800000 */
[----:B------:R-:W-:Y:S01]  /*ba40*/  ULDC UR4, c[0x0][0xac8] ;  /* 0x0002b20000047ab9 */ /* 0x000fe20000000800 */
[C---:B--2---:R-:W-:Y:S01]  /*ba50*/  IADD3 R0, R19.reuse, 0x8, RZ ;  /* 0x0000000813007810 */ /* 0x044fe20007ffe0ff */
[C---:B------:R-:W-:Y:S01]  /*ba60*/  VIADD R4, R19.reuse, 0x10 ;  /* 0x0000001013047836 */ /* 0x040fe20000000000 */
[C---:B------:R-:W-:Y:S01]  /*ba70*/  ISETP.GE.AND P0, PT, R19.reuse, UR4, PT ;  /* 0x0000000413007c0c */ /* 0x040fe2000bf06270 */
        /* <DEDUP_REMOVED lines=8> */
[----:B------:R-:W-:Y:S01]  /*bb00*/  VIADD R16, R19, 0x40 ;  /* 0x0000004013107836 */ /* 0x000fe20000000000 */
[----:B------:R-:W-:Y:S01]  /*bb10*/  ISETP.GE.AND P3, PT, R9, UR4, PT ;  /* 0x0000000409007c0c */ /* 0x000fe2000bf66270 */
[C---:B0-----:R-:W-:Y:S01]  /*bb20*/  VIADD R20, R19.reuse, 0x70 ;  /* 0x0000007013147836 */ /* 0x041fe20000000000 */
[----:B------:R-:W-:Y:S01]  /*bb30*/  ISETP.GE.AND P2, PT, R10, UR4, PT ;  /* 0x000000040a007c0c */ /* 0x000fe2000bf46270 */
[----:B-1----:R-:W-:Y:S01]  /*bb40*/  @!P0 IMAD.WIDE R2, R19, 0x4, R12 ;  /* 0x0000000413028825 */ /* 0x002fe200078e020c */
[----:B------:R-:W-:-:S02]  /*bb50*/  ISETP.GE.AND P1, PT, R11, UR4, PT ;  /* 0x000000040b007c0c */ /* 0x000fc4000bf26270 */
[----:B------:R-:W-:Y:S02]  /*bb60*/  @!P5 LEA.HI R0, R0, R0, RZ, 0x1 ;  /* 0x000000000000d211 */ /* 0x000fe400078f08ff */
[----:B------:R0:W-:Y:S01]  /*bb70*/  @!P0 ST.E.64 desc[UR42][R2.64], R26 ;  /* 0x0000001a02008985 */ /* 0x0001e2000c101b2a */
[----:B------:R-:W-:Y:S02]  /*bb80*/  ISETP.GE.AND P0, PT, R6, UR4, PT ;  /* 0x0000000406007c0c */ /* 0x000fe4000bf06270 */
[----:B------:R-:W-:Y:S02]  /*bb90*/  @!P6 LEA.HI R4, R4, R4, RZ, 0x1 ;  /* 0x000000040404e211 */ /* 0x000fe400078f08ff */
[----:B------:R-:W-:Y:S02]  /*bba0*/  @!P5 LOP3.LUT R5, R0, 0xfffffffe, RZ, 0xc0, !PT ;  /* 0xfffffffe0005d812 */ /* 0x000fe400078ec0ff */
[----:B------:R-:W-:Y:S02]  /*bbb0*/  @!P6 LOP3.LUT R7, R4, 0xfffffffe, RZ, 0xc0, !PT ;  /* 0xfffffffe0407e812 */ /* 0x000fe400078ec0ff */
[----:B------:R-:W-:-:S02]  /*bbc0*/  @!P4 LEA.HI R8, R8, R8, RZ, 0x1 ;  /* 0x000000080808c211 */ /* 0x000fc400078f08ff */
[----:B------:R-:W-:Y:S02]  /*bbd0*/  @!P3 LEA.HI R0, R9, R9, RZ, 0x1 ;  /* 0x000000090900b211 */ /* 0x000fe400078f08ff */
[----:B------:R-:W-:Y:S01]  /*bbe0*/  @!P2 LEA.HI R10, R10, R10, RZ, 0x1 ;  /* 0x0000000a0a0aa211 */ /* 0x000fe200078f08ff */
[--C-:B0-----:R-:W-:Y:S01]  /*bbf0*/  @!P5 IMAD.WIDE R2, R5, 0x4, R12.reuse ;  /* 0x000000040502d825 */ /* 0x101fe200078e020c */
[----:B------:R-:W-:Y:S02]  /*bc00*/  @!P0 LEA.HI R6, R6, R6, RZ, 0x1 ;  /* 0x0000000606068211 */ /* 0x000fe400078f08ff */
[----:B---3--:R-:W-:Y:S01]  /*bc10*/  @!P1 LEA.HI R14, R11, R11, RZ, 0x1 ;  /* 0x0000000b0b0e9211 */ /* 0x008fe200078f08ff */
[----:B------:R-:W-:Y:S01]  /*bc20*/  @!P6 IMAD.WIDE R4, R7, 0x4, R12 ;  /* 0x000000040704e825 */ /* 0x000fe200078e020c */
[----:B------:R-:W-:Y:S01]  /*bc30*/  @!P0 LOP3.LUT R7, R6, 0xfffffffe, RZ, 0xc0, !PT ;  /* 0xfffffffe06078812 */ /* 0x000fe200078ec0ff */
[----:B------:R0:W-:Y:S01]  /*bc40*/  @!P5 ST.E.64 desc[UR42][R2.64], R30 ;  /* 0x0000001e0200d985 */ /* 0x0001e2000c101b2a */
[----:B------:R-:W-:-:S02]  /*bc50*/  @!P4 LOP3.LUT R9, R8, 0xfffffffe, RZ, 0xc0, !PT ;  /* 0xfffffffe0809c812 */ /* 0x000fc400078ec0ff */
[----:B------:R-:W-:Y:S01]  /*bc60*/  @!P3 LOP3.LUT R11, R0, 0xfffffffe, RZ, 0xc0, !PT ;  /* 0xfffffffe000bb812 */ /* 0x000fe200078ec0ff */
[----:B------:R1:W-:Y:S01]  /*bc70*/  @!P6 ST.E.64 desc[UR42][R4.64], R34 ;  /* 0x000000220400e985 */ /* 0x0003e2000c101b2a */
[----:B----4-:R-:W-:Y:S01]  /*bc80*/  @!P2 LOP3.LUT R15, R10, 0xfffffffe, RZ, 0xc0, !PT ;  /* 0xfffffffe0a0fa812 */ /* 0x010fe200078ec0ff */
[C---:B------:R-:W-:Y:S01]  /*bc90*/  VIADD R0, R19.reuse, 0x50 ;  /* 0x0000005013007836 */ /* 0x040fe20000000000 */
[----:B------:R-:W-:Y:S01]  /*bca0*/  @!P1 LOP3.LUT R17, R14, 0xfffffffe, RZ, 0xc0, !PT ;  /* 0xfffffffe0e119812 */ /* 0x000fe200078ec0ff */
[C---:B------:R-:W-:Y:S01]  /*bcb0*/  VIADD R14, R19.reuse, 0x58 ;  /* 0x00000058130e7836 */ /* 0x040fe20000000000 */
[----:B------:R-:W-:Y:S02]  /*bcc0*/  IADD3 R18, R19, 0x48, RZ ;  /* 0x0000004813127810 */ /* 0x000fe40007ffe0ff */
[----:B------:R-:W-:Y:S02]  /*bcd0*/  ISETP.GE.AND P5, PT, R16, UR4, PT ;  /* 0x0000000410007c0c */ /* 0x000fe4000bfa6270 */
[----:B------:R-:W-:Y:S01]  /*bce0*/  ISETP.GE.AND P6, PT, R18, UR4, PT ;  /* 0x0000000412007c0c */ /* 0x000fe2000bfc6270 */
[----:B0-----:R-:W-:-:S04]  /*bcf0*/  @!P0 IMAD.WIDE R2, R7, 0x4, R12 ;  /* 0x0000000407028825 */ /* 0x001fc800078e020c */
        /* <DEDUP_REMOVED lines=8> */
[----:B------:R-:W-:-:S02]  /*bd80*/  @!P5 LEA.HI R16, R16, R16, RZ, 0x1 ;  /* 0x000000101010d211 */ /* 0x000fc400078f08ff */
[----:B------:R-:W-:Y:S01]  /*bd90*/  @!P1 IMAD.WIDE R10, R17, 0x4, R12 ;  /* 0x00000004110a9825 */ /* 0x000fe200078e020c */
[----:B------:R3:W-:Y:S01]  /*bda0*/  @!P2 ST.E.64 desc[UR42][R8.64], R50 ;  /* 0x000000320800a985 */ /* 0x0007e2000c101b2a */
[C---:B------:R-:W-:Y:S02]  /*bdb0*/  IADD3 R17, R19.reuse, 0x68, RZ ;  /* 0x0000006813117810 */ /* 0x040fe40007ffe0ff */
[C---:B------:R-:W-:Y:S01]  /*bdc0*/  VIADD R15, R19.reuse, 0x60 ;  /* 0x00000060130f7836 */ /* 0x040fe20000000000 */
[----:B------:R4:W-:Y:S01]  /*bdd0*/  @!P1 ST.E.64 desc[UR42][R10.64], R54 ;  /* 0x000000360a009985 */ /* 0x0009e2000c101b2a */
[----:B------:R-:W-:Y:S01]  /*bde0*/  ISETP.GE.AND P1, PT, R14, UR4, PT ;  /* 0x000000040e007c0c */ /* 0x000fe2000bf26270 */
[----:B------:R-:W-:Y:S01]  /*bdf0*/  VIADD R19, R19, 0x78 ;  /* 0x0000007813137836 */ /* 0x000fe20000000000 */
[----:B------:R-:W-:Y:S02]  /*be00*/  ISETP.GE.AND P3, PT, R17, UR4, PT ;  /* 0x0000000411007c0c */ /* 0x000fe4000bf66270 */
        /* <DEDUP_REMOVED lines=17> */
[----:B----4-:R-:W-:Y:S01]  /*bf20*/  @!P4 LOP3.LUT R11, R20, 0xfffffffe, RZ, 0xc0, !PT ;  /* 0xfffffffe140bc812 */ /* 0x010fe200078ec0ff */
        /* <DEDUP_REMOVED lines=17> */
.L_x_2079:
[----:B------:R-:W1:Y:S02]  /*c040*/  S2R R0, SR_TID.X ;  /* 0x0000000000007919 */ /* 0x000e640000002100 */
[----:B-1----:R-:W-:-:S05]  /*c050*/  VIADD R2, R0, 0xffffff80 ;  /* 0xffffff8000027836 */ /* 0x002fca0000000000 */
[----:B------:R-:W-:-:S13]  /*c060*/  ISETP.GT.AND P0, PT, R2, 0x7f, PT ;  /* 0x0000007f0200780c */ /* 0x000fda0003f04270 */
[----:B------:R-:W-:Y:S05]  /*c070*/  @P0 BRA `(.L_x_2046) ;  /* 0x0000004000800947 */ /* 0x000fea0003800000 */
[----:B------:R-:W1:Y:S01]  /*c080*/  S2R R3, SR_CTAID.X ;  /* 0x0000000000037919 */ /* 0x000e620000002500 */
[----:B------:R-:W2:Y:S01]  /*c090*/  LDC R6, c[0x0][0xbe8] ;  /* 0x0002fa00ff067b82 */ /* 0x000ea20000000800 */
[----:B------:R-:W-:Y:S01]  /*c0a0*/  ULDC UR4, c[0x0][0xa88] ;  /* 0x0002a20000047ab9 */ /* 0x000fe20000000800 */
[----:B-1----:R-:W-:Y:S01]  /*c0b0*/  LEA R0, R3, R0, 0x7 ;  /* 0x0000000003007211 */ /* 0x002fe200078e38ff */
[----:B--2---:R-:W-:-:S04]  /*c0c0*/  IMAD R3, R6, UR4, RZ ;  /* 0x0000000406037c24 */ /* 0x004fc8000f8e02ff */
[----:B------:R-:W-:-:S05]  /*c0d0*/  VIADD R0, R0, 0xffffff80 ;  /* 0xffffff8000007836 */ /* 0x000fca0000000000 */
[----:B------:R-:W-:-:S13]  /*c0e0*/  ISETP.GE.AND P0, PT, R0, R3, PT ;  /* 0x000000030000720c */ /* 0x000fda0003f06270 */
[----:B------:R-:W-:Y:S05]  /*c0f0*/  @P0 BRA `(.L_x_2046) ;  /* 0x0000004000600947 */ /* 0x000fea0003800000 */
[----:B------:R-:W-:Y:S01]  /*c100*/  ISETP.NE.AND P0, PT, R6, 0x1, PT ;  /* 0x000000010600780c */ /* 0x000fe20003f05270 */
[----:B------:R-:W1:Y:S01]  /*c110*/  S2UR UR4, SR_CTAID.Z ;  /* 0x00000000000479c3 */ /* 0x000e620000002700 */
[----:B------:R-:W-:Y:S01]  /*c120*/  SHF.R.S32.HI R5, RZ, 0x1f, R18 ;  /* 0x0000001fff057819 */ /* 0x000fe20000011412 */
[----:B------:R-:W-:Y:S02]  /*c130*/  ULDC.64 UR6, c[0x0][0xbd0] ;  /* 0x0002f40000067ab9 */ /* 0x000fe40000000a00 */
[----:B------:R-:W-:-:S04]  /*c140*/  IMAD.WIDE.U32 R2, R18, UR6, RZ ;  /* 0x0000000612027c25 */ /* 0x000fc8000f8e00ff */
[----:B------:R-:W2:Y:S01]  /*c150*/  LDC.64 R12, c[0x0][0xbd8] ;  /* 0x0002f600ff0c7b82 */ /* 0x000ea20000000a00 */
[----:B------:R-:W-:-:S04]  /*c160*/  IMAD R5, R5, UR6, RZ ;  /* 0x0000000605057c24 */ /* 0x000fc8000f8e02ff */
[----:B------:R-:W-:Y:S02]  /*c170*/  IMAD R5, R18, UR7, R5 ;  /* 0x0000000712057c24 */ /* 0x000fe4000f8e0205 */
[----:B------:R-:W-:Y:S01]  /*c180*/  IMAD.MOV R18, RZ, RZ, -R18 ;  /* 0x000000ffff127224 */ /* 0x000fe200078e0a12 */
[----:B------:R-:W0:Y:S01]  /*c190*/  @P0 LDC R9, c[0x0][0xbec] ;  /* 0x0002fb00ff090b82 */ /* 0x000e220000000800 */
[----:B------:R-:W-:Y:S01]  /*c1a0*/  IMAD.IADD R3, R3, 0x1, R5 ;  /* 0x0000000103037824 */ /* 0x000fe200078e0205 */
[----:B------:R-:W-:-:S06]  /*c1b0*/  MOV R5, R0 ;  /* 0x0000000000057202 */ /* 0x000fcc0000000f00 */
[----:B------:R-:W3:Y:S01]  /*c1c0*/  S2UR UR8, SR_CTAID.Y ;  /* 0x00000000000879c3 */ /* 0x000ee20000002600 */
[----:B-1----:R-:W-:-:S07]  /*c1d0*/  USHF.R.S32.HI UR5, URZ, 0x1f, UR4 ;  /* 0x0000001f3f057899 */ /* 0x002fce0008011404 */
[----:B------:R-:W3:Y:S01]  /*c1e0*/  LDC R7, c[0x0][0xc50] ;  /* 0x00031400ff077b82 */ /* 0x000ee20000000800 */
[C---:B--2---:R-:W-:Y:S02]  /*c1f0*/  IMAD R8, R12.reuse, UR5, RZ ;  /* 0x000000050c087c24 */ /* 0x044fe4000f8e02ff */
[----:B------:R-:W-:-:S04]  /*c200*/  IMAD.WIDE.U32 R2, R12, UR4, R2 ;  /* 0x000000040c027c25 */ /* 0x000fc8000f8e0002 */
[----:B------:R-:W-:Y:S01]  /*c210*/  IMAD R13, R13, UR4, R8 ;  /* 0x000000040d0d7c24 */ /* 0x000fe2000f8e0208 */
[----:B------:R-:W1:Y:S01]  /*c220*/  @P0 LDC R11, c[0x0][0xbf0] ;  /* 0x0002fc00ff0b0b82 */ /* 0x000e620000000800 */
[----:B0-----:R-:W-:Y:S01]  /*c230*/  @P0 IMAD.HI.U32 R4, R0, R9, RZ ;  /* 0x0000000900040227 */ /* 0x001fe200078e00ff */
[----:B------:R-:W-:-:S03]  /*c240*/  ULDC.64 UR4, c[0x0][0xbe0] ;  /* 0x0002f80000047ab9 */ /* 0x000fc60000000a00 */
[----:B------:R-:W-:Y:S02]  /*c250*/  IMAD.IADD R3, R13, 0x1, R3 ;  /* 0x000000010d037824 */ /* 0x000fe400078e0203 */
[----:B---3--:R-:W-:-:S04]  /*c260*/  IMAD R9, R7, R18, UR8 ;  /* 0x0000000807097e24 */ /* 0x008fc8000f8e0212 */
[----:B------:R-:W-:Y:S01]  /*c270*/  IMAD.WIDE.U32 R2, R9, UR4, R2 ;  /* 0x0000000409027c25 */ /* 0x000fe2000f8e0002 */
[----:B-1----:R-:W-:Y:S02]  /*c280*/  @P0 SHF.R.U32.HI R5, RZ, R11, R4 ;  /* 0x0000000bff050219 */ /* 0x002fe40000011604 */
        /* <DEDUP_REMOVED lines=16> */
[----:B------:R-:W-:Y:S02]  /*c390*/  LEA.HI.X R5, R2, UR5, R3, 0x2, P0 ;  /* 0x0000000502057c11 */ /* 0x000fe400080f1403 */
[----:B------:R-:W-:-:S05]  /*c3a0*/  MOV R3, 0xff800000 ;  /* 0xff80000000037802 */ /* 0x000fca0000000f00 */
[----:B------:R1:W-:Y:S01]  /*c3b0*/  STG.E desc[UR42][R4.64], R3 ;  /* 0x0000000304007986 */ /* 0x0003e2000c10192a */
[----:B------:R-:W-:Y:S05]  /*c3c0*/  BRA `(.L_x_2046) ;  /* 0x0000003c00ac7947 */ /* 0x000fea0003800000 */
.L_x_2044:
        /* <DEDUP_REMOVED lines=18> */
.L_x_2082:
[----:B------:R-:W-:Y:S01]  /*c4f0*/  ULDC UR39, c[0x0][0xc50] ;  /* 0x0003140000277ab9 */ /* 0x000fe20000000800 */
[----:B------:R-:W-:Y:S01]  /*c500*/  UMOV UR36, UR6 ;  /* 0x0000000600247c82 */ /* 0x000fe20008000000 */
[----:B------:R-:W-:-:S11]  /*c510*/  UISETP.NE.AND UP0, UPT, UR39, 0x1, UPT ;  /* 0x000000012700788c */ /* 0x000fd6000bf05270 */
[----:B------:R-:W-:Y:S01]  /*c520*/  @UP0 ULDC UR4, c[0x0][0xc54] ;  /* 0x0003150000040ab9 */ /* 0x000fe20000000800 */
[----:B------:R-:W-:Y:S01]  /*c530*/  @UP0 ULDC UR7, c[0x0][0xc58] ;  /* 0x0003160000070ab9 */ /* 0x000fe20000000800 */
[----:B------:R-:W-:-:S04]  /*c540*/  UIMAD.WIDE.U32 UR4, UR6, UR4, URZ ;  /* 0x00000004060472a5 */ /* 0x000fc8000f8e003f */
[----:B------:R-:W-:-:S12]  /*c550*/  @UP0 USHF.R.U32.HI UR36, URZ, UR7, UR5 ;  /* 0x000000073f240299 */ /* 0x000fd80008011605 */
.L_x_2083:
        /* <DEDUP_REMOVED lines=10> */
[----:B------:R-:W-:Y:S01]  /*c600*/  UISETP.NE.AND UP1, UPT, UR5, 0x1, UPT ;  /* 0x000000010500788c */ /* 0x000fe2000bf25270 */
[----:B------:R1:W-:Y:S01]  /*c610*/  STL [R1+0xc], RZ ;  /* 0x00000cff01007387 */ /* 0x0003e20000100800 */
[----:B------:R-:W-:Y:S01]  /*c620*/  UISETP.NE.U32.AND UP0, UPT, UR6, URZ, UPT ;  /* 0x0000003f0600728c */ /* 0x000fe2000bf05070 */
[----:B------:R-:W-:Y:S02]  /*c630*/  ULDC UR5, c[0x0][0x288] ;  /* 0x0000a20000057ab9 */ /* 0x000fe40000000800 */
[----:B------:R-:W-:Y:S01]  /*c640*/  ULDC UR6, c[0x0][0x424] ;  /* 0x0001090000067ab9 */ /* 0x000fe20000000800 */
[----:B------:R-:W-:Y:S02]  /*c650*/  UISETP.NE.AND.EX UP0, UPT, UR7, URZ, UPT, UP0 ;  /* 0x0000003f0700728c */ /* 0x000fe4000bf05300 */
[----:B------:R-:W-:-:S02]  /*c660*/  UIADD3 UR10, -UR5, 0x80, URZ ;  /* 0x00000080050a7890 */ /* 0x000fc4000fffe13f */
[----:B------:R-:W-:Y:S01]  /*c670*/  USEL UR7, UR6, 0x1, UP0 ;  /* 0x0000000106077887 */ /* 0x000fe20008000000 */
[----:B------:R-:W-:-:S03]  /*c680*/  ULDC UR9, c[0x0][0x2f0] ;  /* 0x0000bc0000097ab9 */ /* 0x000fc60000000800 */
[----:B------:R-:W-:Y:S02]  /*c690*/  UIMAD UR10, UR7, UR9, UR10 ;  /* 0x00000009070a72a4 */ /* 0x000fe4000f8e020a */
[----:B------:R-:W-:Y:S02]  /*c6a0*/  UIMAD UR7, UR7, UR9, 0x7f ;  /* 0x0000007f070774a4 */ /* 0x000fe4000f8e0209 */
[----:B0-----:R-:W-:-:S03]  /*c6b0*/  ULEA UR8, UR4, 0x7f, 0x7 ;  /* 0x0000007f04087891 */ /* 0x001fc6000f8e383f */
[----:B------:R-:W-:Y:S02]  /*c6c0*/  @UP1 ULDC UR4, c[0x0][0x44c] ;  /* 0x0001130000041ab9 */ /* 0x000fe40000000800 */
[----:B------:R-:W-:Y:S02]  /*c6d0*/  UIMAD.WIDE.U32 UR4, UR8, UR4, URZ ;  /* 0x00000004080472a5 */ /* 0x000fe4000f8e003f */
[----:B------:R-:W-:Y:S01]  /*c6e0*/  UMOV UR6, UR8 ;  /* 0x0000000800067c82 */ /* 0x000fe20008000000 */
[----:B------:R-:W-:Y:S02]  /*c6f0*/  @UP1 ULDC UR8, c[0x0][0x450] ;  /* 0x0001140000081ab9 */ /* 0x000fe40000000800 */
[----:B------:R-:W-:Y:S02]  /*c700*/  @UP1 USHF.R.U32.HI UR6, URZ, UR8, UR5 ;  /* 0x000000083f061299 */ /* 0x000fe40008011605 */
[----:B------:R-:W-:Y:S02]  /*c710*/  USHF.R.S32.HI UR5, URZ, 0x1f, UR7 ;  /* 0x0000001f3f057899 */ /* 0x000fe40008011407 */
[----:B------:R-:W-:-:S02]  /*c720*/  UIADD3 UR6, UR10, UR6, URZ ;  /* 0x000000060a067290 */ /* 0x000fc4000fffe03f */
[----:B------:R-:W-:Y:S02]  /*c730*/  ULEA.HI UR5, UR5, UR7, URZ, 0x7 ;  /* 0x0000000705057291 */ /* 0x000fe4000f8f383f */
[----:B------:R-:W-:Y:S02]  /*c740*/  USHF.R.S32.HI UR4, URZ, 0x1f, UR6 ;  /* 0x0000001f3f047899 */ /* 0x000fe40008011406 */
[----:B------:R-:W-:Y:S02]  /*c750*/  USHF.R.S32.HI UR5, URZ, 0x7, UR5 ;  /* 0x000000073f057899 */ /* 0x000fe40008011405 */
[----:B------:R-:W-:-:S04]  /*c760*/  ULEA.HI UR4, UR4, UR6, URZ, 0x7 ;  /* 0x0000000604047291 */ /* 0x000fc8000f8f383f */
[----:B------:R-:W-:-:S04]  /*c770*/  USHF.R.S32.HI UR4, URZ, 0x7, UR4 ;  /* 0x000000073f047899 */ /* 0x000fc80008011404 */
[----:B------:R-:W-:-:S04]  /*c780*/  UISETP.LT.AND UP0, UPT, UR5, UR4, UPT ;  /* 0x000000040500728c */ /* 0x000fc8000bf01270 */
[----:B------:R-:W-:Y:S02]  /*c790*/  USEL UR40, UR5, UR4, UP0 ;  /* 0x0000000405287287 */ /* 0x000fe40008000000 */
[----:B------:R-:W-:Y:S02]  /*c7a0*/  USHF.R.U32.HI UR5, URZ, 0x10, UR39 ;  /* 0x000000103f057899 */ /* 0x000fe40008011627 */
[----:B------:R-:W-:Y:S02]  /*c7b0*/  UISETP.GE.AND UP1, UPT, UR40, 0x1, UPT ;  /* 0x000000012800788c */ /* 0x000fe4000bf26270 */
[----:B------:R-:W-:Y:S02]  /*c7c0*/  UISETP.NE.AND UP0, UPT, UR5, URZ, UPT ;  /* 0x0000003f0500728c */ /* 0x000fe4000bf05270 */
[----:B------:R-:W-:Y:S02]  /*c7d0*/  ULOP3.LUT UR39, UR39, 0xffff, URZ, 0xc0, !UPT ;  /* 0x0000ffff27277892 */ /* 0x000fe4000f8ec03f */
[----:B------:R-:W-:-:S07]  /*c7e0*/  PLOP3.LUT P0, PT, PT, PT, UP1, 0x80, 0x0 ;  /* 0x000000000000781c */ /* 0x000fce0003f0f018 */
[----:B------:R-:W-:-:S06]  /*c7f0*/  @!UP0 ULDC UR5, c[0x0][0x9f0] ;  /* 0x00027c0000058ab9 */ /* 0x000fcc0000000800 */
[----:B-1----:R-:W-:Y:S05]  /*c800*/  @!P0 BRA `(.L_x_2085) ;  /* 0x0000000000708947 */ /* 0x002fea0003800000 */
[----:B------:R-:W-:Y:S01]  /*c810*/  MOV R6, UR5 ;  /* 0x0000000500067c02 */ /* 0x000fe20008000f00 */
[----:B------:R-:W-:-:S03]  /*c820*/  UIADD3 UR4, UR5, -0x1, UR40 ;  /* 0xffffffff05047890 */ /* 0x000fc6000fffe028 */
[-C--:B------:R-:W-:Y:S02]  /*c830*/  IABS R0, R6.reuse ;  /* 0x0000000600007213 */ /* 0x080fe40000000000 */
[----:B------:R-:W-:Y:S02]  /*c840*/  IABS R6, R6 ;  /* 0x0000000600067213 */ /* 0x000fe40000000000 */
        /* <DEDUP_REMOVED lines=16> */
[----:B------:R-:W-:Y:S02]  /*c950*/  @!P1 IMAD.IADD R5, R5, 0x1, -R0 ;  /* 0x0000000105059824 */ /* 0x000fe400078e0a00 */
[----:B------:R-:W-:Y:S01]  /*c960*/  @!P1 VIADD R3, R3, 0x1 ;  /* 0x0000000103039836 */ /* 0x000fe20000000000 */
[----:B------:R-:W-:Y:S02]  /*c970*/  ISETP.NE.AND P1, PT, RZ, UR5, PT ;  /* 0x00000005ff007c0c */ /* 0x000fe4000bf25270 */
[----:B------:R-:W-:-:S13]  /*c980*/  ISETP.GE.U32.AND P0, PT, R5, R0, PT ;  /* 0x000000000500720c */ /* 0x000fda0003f06070 */
[----:B------:R-:W-:-:S05]  /*c990*/  @P0 IADD3 R3, R3, 0x1, RZ ;  /* 0x0000000103030810 */ /* 0x000fca0007ffe0ff */
[----:B------:R-:W-:Y:S01]  /*c9a0*/  @!P2 IMAD.MOV R3, RZ, RZ, -R3 ;  /* 0x000000ffff03a224 */ /* 0x000fe200078e0a03 */
[----:B------:R-:W-:-:S05]  /*c9b0*/  @!P1 LOP3.LUT R3, RZ, UR5, RZ, 0x33, !PT ;  /* 0x00000005ff039c12 */ /* 0x000fca000f8e33ff */
[----:B------:R0:W-:Y:S02]  /*c9c0*/  STL [R1+0xc], R3 ;  /* 0x00000c0301007387 */ /* 0x0001e40000100800 */
.L_x_2085:
[----:B------:R-:W2:Y:S01]  /*c9d0*/  LDL R2, [R1+0xc] ;  /* 0x00000c0001027983 */ /* 0x000ea20000100800 */
[----:B0-----:R-:W-:Y:S02]  /*c9e0*/  IMAD.MOV.U32 R3, RZ, RZ, 0x1 ;  /* 0x00000001ff037424 */ /* 0x001fe400078e00ff */
[----:B--2---:R-:W-:-:S05]  /*c9f0*/  IMAD R0, R2, UR39, RZ ;  /* 0x0000002702007c24 */ /* 0x004fca000f8e02ff */
[----:B------:R-:W-:Y:S01]  /*ca00*/  VIADDMNMX R17, R0, R2, UR40, PT ;  /* 0x0000002800117e46 */ /* 0x000fe2000b800102 */
[----:B------:R0:W-:Y:S03]  /*ca10*/  STL [R1+0x8], R0 ;  /* 0x0000080001007387 */ /* 0x0001e60000100800 */
[----:B------:R-:W-:Y:S01]  /*ca20*/  ISETP.GT.AND P0, PT, R17, R0, PT ;  /* 0x000000001100720c */ /* 0x000fe20003f04270 */
[----:B------:R1:W-:Y:S01]  /*ca30*/  STL [R1+0x10], R17 ;  /* 0x0000101101007387 */ /* 0x0003e20000100800 */
[----:B0-----:R-:W-:-:S11]  /*ca40*/  IMAD.MOV.U32 R0, RZ, RZ, RZ ;  /* 0x000000ffff007224 */ /* 0x001fd600078e00ff */
        /* <DEDUP_REMOVED lines=24> */
.L_x_2086:
        /* <DEDUP_REMOVED lines=20> */
.L_x_2088:
        /* <DEDUP_REMOVED lines=15> */
.L_x_2087:
        /* <DEDUP_REMOVED lines=20> */
.L_x_2169:
        /* <DEDUP_REMOVED lines=8> */
.L_x_2172:
[----:B------:R-:W-:Y:S05]  /*cfc0*/  @!P6 BRA `(.L_x_2090) ;  /* 0x000000040000e947 */ /* 0x000fea0003800000 */
[----:B------:R-:W-:Y:S01]  /*cfd0*/  MOV R16, R18 ;  /* 0x0000001200107202 */ /* 0x000fe20000000f00 */
[----:B------:R-:W-:Y:S06]  /*cfe0*/  @!P1 BRA `(.L_x_2092) ;  /* 0x0000000000489947 */ /* 0x000fec0003800000 */
[----:B------:R-:W1:Y:S01]  /*cff0*/  LDC R6, c[0x0][0x43c] ;  /* 0x00010f00ff067b82 */ /* 0x000e620000000800 */
[----:B0-----:R-:W-:Y:S01]  /*d000*/  IMAD.MOV.U32 R0, RZ, RZ, R17 ;  /* 0x000000ffff007224 */ /* 0x001fe200078e0011 */
[----:B------:R-:W-:Y:S02]  /*d010*/  ULDC.64 UR4, c[0x0][0x428] ;  /* 0x00010a0000047ab9 */ /* 0x000fe40000000a00 */
[----:B------:R-:W-:-:S04]  /*d020*/  IMAD R7, R19, UR4, RZ ;  /* 0x0000000413077c24 */ /* 0x000fc8000f8e02ff */
[----:B------:R-:W-:Y:S01]  /*d030*/  IMAD R7, R18, UR5, R7 ;  /* 0x0000000512077c24 */ /* 0x000fe2000f8e0207 */
[----:B-1----:R-:W-:-:S13]  /*d040*/  ISETP.NE.AND P0, PT, R6, 0x1, PT ;  /* 0x000000010600780c */ /* 0x002fda0003f05270 */
[----:B------:R-:W0:Y:S02]  /*d050*/  @P0 LDC.64 R4, c[0x0][0x440] ;  /* 0x00011000ff040b82 */ /* 0x000e240000000a00 */
[----:B0-----:R-:W-:-:S05]  /*d060*/  @P0 IMAD.HI.U32 R4, R17, R4, RZ ;  /* 0x0000000411040227 */ /* 0x001fca00078e00ff */
[----:B------:R-:W-:-:S04]  /*d070*/  @P0 SHF.R.U32.HI R0, RZ, R5, R4 ;  /* 0x00000005ff000219 */ /* 0x000fc80000011604 */
[--C-:B------:R-:W-:Y:S01]  /*d080*/  SHF.R.S32.HI R5, RZ, 0x1f, R0.reuse ;  /* 0x0000001fff057819 */ /* 0x100fe20000011400 */
[----:B------:R-:W-:-:S04]  /*d090*/  IMAD.MOV.U32 R4, RZ, RZ, R0 ;  /* 0x000000ffff047224 */ /* 0x000fc800078e0000 */
[----:B------:R-:W-:-:S04]  /*d0a0*/  IMAD.WIDE.U32 R4, R18, UR4, R4 ;  /* 0x0000000412047c25 */ /* 0x000fc8000f8e0004 */
[----:B------:R-:W-:Y:S01]  /*d0b0*/  IMAD.IADD R5, R5, 0x1, R7 ;  /* 0x0000000105057824 */ /* 0x000fe200078e0207 */
[----:B------:R-:W-:-:S04]  /*d0c0*/  LEA R2, P0, R4, R2, 0x2 ;  /* 0x0000000204027211 */ /* 0x000fc800078010ff */
[----:B------:R-:W-:-:S05]  /*d0d0*/  LEA.HI.X R3, R4, R3, R5, 0x2, P0 ;  /* 0x0000000304037211 */ /* 0x000fca00000f1405 */
[----:B------:R1:W5:Y:S01]  /*d0e0*/  LDG.E R16, desc[UR42][R2.64] ;  /* 0x0000002a02107981 */ /* 0x000362000c1e1900 */
[----:B------:R-:W-:-:S05]  /*d0f0*/  IADD3 R0, -R0, RZ, RZ ;  /* 0x000000ff00007210 */ /* 0x000fca0007ffe1ff */
[----:B------:R-:W-:-:S07]  /*d100*/  IMAD R17, R6, R0, R17 ;  /* 0x0000000006117224 */ /* 0x000fce00078e0211 */
.L_x_2092:
[----:B0-----:R-:W-:Y:S01]  /*d110*/  IMAD.MOV.U32 R0, RZ, RZ, 0x1 ;  /* 0x00000001ff007424 */ /* 0x001fe200078e00ff */
[----:B------:R-:W1:Y:S04]  /*d120*/  S2R R8, SR_TID.X ;  /* 0x0000000000087919 */ /* 0x000e680000002100 */
[----:B------:R-:W-:-:S04]  /*d130*/  SHF.L.U32 R0, R0, 0x1f, RZ ;  /* 0x0000001f00007819 */ /* 0x000fc800000006ff */
[----:B------:R-:W0:Y:S01]  /*d140*/  SYNCS.PHASECHK.TRANS64.TRYWAIT P0, [UR38+0x34840], R0 ;  /* 0x03484000ff0075a7 */ /* 0x000e220008000166 */
[----:B-1----:R-:W-:-:S04]  /*d150*/  LOP3.LUT R2, R8, 0x7f, RZ, 0xc0, !PT ;  /* 0x0000007f08027812 */ /* 0x002fc800078ec0ff */
[----:B------:R-:W-:Y:S01]  /*d160*/  ISETP.NE.AND P1, PT, R2, RZ, PT ;  /* 0x000000ff0200720c */ /* 0x000fe20003f25270 */
[----:B0-----:R-:W-:-:S12]  /*d170*/  @!P0 BRA `(.L_x_2093) ;  /* 0x0000003400308947 */ /* 0x001fd80003800000 */
.L_x_2173:
[----:B------:R-:W-:Y:S05]  /*d180*/  @P1 BRA `(.L_x_2094) ;  /* 0x0000000000181947 */ /* 0x000fea0003800000 */
[----:B------:R-:W1:Y:S01]  /*d190*/  S2R R2, SR_TID.X ;  /* 0x0000000000027919 */ /* 0x000e620000002100 */
[----:B0-----:R-:W-:-:S04]  /*d1a0*/  IMAD.MOV.U32 R0, RZ, RZ, 0xc000 ;  /* 0x0000c000ff007424 */ /* 0x001fc800078e00ff */
[----:B------:R2:W-:Y:S01]  /*d1b0*/  SYNCS.ARRIVE.TRANS64 RZ, [UR38+0x34830], R0 ;  /* 0x03483000ffff79a7 */ /* 0x0005e20008000026 */
[----:B-1----:R-:W-:-:S13]  /*d1c0*/  LOP3.LUT P0, RZ, R2, 0x1f, RZ, 0xc0, !PT ;  /* 0x0000001f02ff7812 */ /* 0x002fda000780c0ff */
[----:B--2---:R-:W-:Y:S05]  /*d1d0*/  @!P0 BRA `(.L_x_2094) ;  /* 0x0000000000048947 */ /* 0x004fea0003800000 */
[----:B------:R-:W-:Y:S01]  /*d1e0*/  BPT.TRAP 0x1 ;  /* 0x000000040000795c */ /* 0x000fe20000300000 */
.L_x_2094:
        /* <DEDUP_REMOVED lines=30> */
.L_x_2090:
        /* <DEDUP_REMOVED lines=12> */
[----:B------:R-:W1:Y:S01]  /*d490*/  LDC.64 R2, c[0x4][R2] ;  /* 0x0100000002027b82 */ /* 0x000e620000000a00 */
[----:B------:R-:W-:Y:S01]  /*d4a0*/  IMAD.U32 R6, RZ, RZ, UR8 ;  /* 0x00000008ff067e24 */ /* 0x000fe2000f8e00ff */
[----:B------:R-:W-:Y:S01]  /*d4b0*/  MOV R11, UR5 ;  /* 0x00000005000b7c02 */ /* 0x000fe20008000f00 */
[----:B------:R-:W-:Y:S02]  /*d4c0*/  IMAD.U32 R7, RZ, RZ, UR9 ;  /* 0x00000009ff077e24 */ /* 0x000fe4000f8e00ff */
[----:B------:R-:W-:-:S02]  /*d4d0*/  IMAD.U32 R10, RZ, RZ, UR4 ;  /* 0x00000004ff0a7e24 */ /* 0x000fc4000f8e00ff */
[----:B------:R-:W-:Y:S02]  /*d4e0*/  IMAD.MOV.U32 R8, RZ, RZ, 0x70 ;  /* 0x00000070ff087424 */ /* 0x000fe400078e00ff */
[----:B------:R-:W-:Y:S02]  /*d4f0*/  IMAD.MOV.U32 R12, RZ, RZ, 0x1 ;  /* 0x00000001ff0c7424 */ /* 0x000fe400078e00ff */
[----:B------:R-:W-:-:S07]  /*d500*/  IMAD.MOV.U32 R13, RZ, RZ, RZ ;  /* 0x000000ffff0d7224 */ /* 0x000fce00078e00ff */
[----:B------:R-:W-:-:S07]  /*d510*/  LEPC R20, `(.L_x_2095) ;  /* 0x000000001014794e */ /* 0x000fce0000000000 */
[----:B01----:R-:W-:Y:S05]  /*d520*/  CALL.ABS.NOINC R2 ;  /* 0x0000000002007343 */ /* 0x003fea0003c00000 */
.L_x_2095:
        /* <DEDUP_REMOVED lines=25> */
[----:B-1----:R-:W-:-:S04]  /*d6c0*/  @P0 IMAD.HI.U32 R7, R5, R4, RZ ;  /* 0x0000000405070227 */ /* 0x002fc800078e00ff */
[----:B------:R-:W-:Y:S01]  /*d6d0*/  IMAD.MOV.U32 R4, RZ, RZ, R5 ;  /* 0x000000ffff047224 */ /* 0x000fe200078e0005 */
[----:B0-----:R-:W-:Y:S02]  /*d6e0*/  @P0 SHF.R.U32.HI R4, RZ, R0, R7 ;  /* 0x00000000ff040219 */ /* 0x001fe40000011607 */
[----:B------:R-:W-:Y:S02]  /*d6f0*/  SHF.L.U32 R7, R11, 0x3, RZ ;  /* 0x000000030b077819 */ /* 0x000fe400000006ff */
[C---:B------:R-:W-:Y:S01]  /*d700*/  IADD3 R0, -R4.reuse, RZ, RZ ;  /* 0x000000ff04007210 */ /* 0x040fe20007ffe1ff */
        /* <DEDUP_REMOVED lines=31> */
[----:B------:R-:W-:Y:S02]  /*d900*/  IMAD R6, R9, 0x80, R6 ;  /* 0x0000008009067824 */ /* 0x000fe400078e0206 */
[----:B------:R-:W0:Y:S01]  /*d910*/  SHFL.IDX PT, R3, R0, RZ, 0x181f ;  /* 0x00181fff00037589 */ /* 0x000e2200000e0000 */
[----:B------:R-:W-:Y:S02]  /*d920*/  IMAD R4, R8, UR4, RZ ;  /* 0x0000000408047c24 */ /* 0x000fe4000f8e02ff */
[C---:B------:R-:W-:Y:S01]  /*d930*/  VIADD R9, R6.reuse, 0x10 ;  /* 0x0000001006097836 */ /* 0x040fe20000000000 */
[----:B------:R-:W1:Y:S02]  /*d940*/  SHFL.IDX PT, R8, R5, 0x1, 0x181f ;  /* 0x00381f0005087f89 */ /* 0x000e6400000e0000 */
[----:B------:R-:W-:-:S02]  /*d950*/  ISETP.GE.AND P3, PT, R6, R4, PT ;  /* 0x000000040600720c */ /* 0x000fc40003f66270 */
[----:B------:R-:W2:Y:S11]  /*d960*/  SHFL.IDX PT, R14, R0, 0x1, 0x181f ;  /* 0x00381f00000e7f89 */ /* 0x000eb600000e0000 */
[----:B------:R-:W-:-:S02]  /*d970*/  @!P3 LEA R21, R7, UR38, 0x1 ;  /* 0x000000260715bc11 */ /* 0x000fc4000f8e08ff */
        /* <DEDUP_REMOVED lines=8> */
[----:B-1----:R-:W-:Y:S01]  /*da00*/  IMAD.MOV.U32 R9, RZ, RZ, R8 ;  /* 0x000000ffff097224 */ /* 0x002fe200078e0008 */
[----:B--2---:R-:W-:-:S02]  /*da10*/  MOV R8, R14 ;  /* 0x0000000e00087202 */ /* 0x004fc40000000f00 */
        /* <DEDUP_REMOVED lines=9> */
[----:B0-----:R-:W-:-:S02]  /*dab0*/  IMAD.MOV.U32 R3, RZ, RZ, R2 ;  /* 0x000000ffff037224 */ /* 0x001fc400078e0002 */
[----:B------:R-:W-:Y:S01]  /*dac0*/  IMAD.MOV.U32 R2, RZ, RZ, R14 ;  /* 0x000000ffff027224 */ /* 0x000fe200078e000e */
[----:B-1----:R-:W0:Y:S01]  /*dad0*/  SHFL.IDX PT, R8, R5, 0x3, 0x181f ;  /* 0x00781f0005087f89 */ /* 0x002e2200000e0000 */
[----:B------:R-:W-:-:S08]  /*dae0*/  IADD3 R9, R6, 0x30, RZ ;  /* 0x0000003006097810 */ /* 0x000fd00007ffe0ff */
[----:B------:R-:W-:Y:S01]  /*daf0*/  @!P3 IMAD.WIDE.U32 R2, R10, 0x2, R2 ;  /* 0x000000020a02b825 */ /* 0x000fe200078e0002 */
[----:B------:R-:W-:Y:S01]  /*db00*/  @!P3 LEA R21, R7, UR38, 0x1 ;  /* 0x000000260715bc11 */ /* 0x000fe2000f8e08ff */
[----:B------:R-:W1:Y:S04]  /*db10*/  SHFL.IDX PT, R14, R0, 0x3, 0x181f ;  /* 0x00781f00000e7f89 */ /* 0x000e6800000e0000 */
[----:B------:R-:W-:Y:S04]  /*db20*/  @!P3 LDGSTS.E.BYPASS.LTC128B.128 [R21+0x11400], desc[UR42][R2.64], !P2 ;  /* 0x114000000215bfae */ /* 0x000fe8000d101d6a */
[----:B------:R-:W-:Y:S04]  /*db30*/  @!P3 LDGSTS.E.BYPASS.LTC128B.128 [R21+0x15400], desc[UR42][R2.64+0x80], !P0 ;  /* 0x154000800215bfae */ /* 0x000fe8000c101d6a */
[----:B------:R2:W-:Y:S01]  /*db40*/  @!P3 LDGSTS.E.BYPASS.LTC128B.128 [R21+0x19400], desc[UR42][R2.64+0x100], !P1 ;  /* 0x194001000215bfae */ /* 0x0005e2000c901d6a */
[----:B------:R-:W-:Y:S01]  /*db50*/  ISETP.GE.AND P3, PT, R9, R4, PT ;  /* 0x000000040900720c */ /* 0x000fe20003f66270 */
[----:B0-----:R-:W-:-:S02]  /*db60*/  IMAD.MOV.U32 R9, RZ, RZ, R8 ;  /* 0x000000ffff097224 */ /* 0x001fc400078e0008 */
[----:B-1----:R-:W-:Y:S01]  /*db70*/  IMAD.MOV.U32 R8, RZ, RZ, R14 ;  /* 0x000000ffff087224 */ /* 0x002fe200078e000e */
[----:B--2---:R-:W0:Y:S09]  /*db80*/  SHFL.IDX PT, R2, R5, 0x4, 0x181f ;  /* 0x00981f0005027f89 */ /* 0x004e3200000e0000 */
[----:B------:R-:W-:Y:S01]  /*db90*/  @!P3 LEA R20, R7, UR38, 0x1 ;  /* 0x000000260714bc11 */ /* 0x000fe2000f8e08ff */
[----:B------:R-:W-:Y:S01]  /*dba0*/  VIADD R3, R6, 0x40 ;  /* 0x0000004006037836 */ /* 0x000fe20000000000 */
[----:B------:R-:W1:Y:S01]  /*dbb0*/  SHFL.IDX PT, R14, R0, 0x4, 0x181f ;  /* 0x00981f00000e7f89 */ /* 0x000e6200000e0000 */
[----:B------:R-:W-:-:S05]  /*dbc0*/  @!P3 IMAD.WIDE.U32 R8, R10, 0x2, R8 ;  /* 0x000000020a08b825 */ /* 0x000fca00078e0008 */
[----:B------:R-:W-:Y:S04]  /*dbd0*/  @!P3 LDGSTS.E.BYPASS.LTC128B.128 [R20+0x11c00], desc[UR42][R8.64], !P2 ;  /* 0x11c000000814bfae */ /* 0x000fe8000d101d6a */
[----:B------:R-:W-:Y:S04]  /*dbe0*/  @!P3 LDGSTS.E.BYPASS.LTC128B.128 [R20+0x15c00], desc[UR42][R8.64+0x80], !P0 ;  /* 0x15c000800814bfae */ /* 0x000fe8000c101d6a */
[----:B------:R2:W-:Y:S01]  /*dbf0*/  @!P3 LDGSTS.E.BYPASS.LTC128B.128 [R20+0x19c00], desc[UR42][R8.64+0x100], !P1 ;  /* 0x19c001000814bfae */ /* 0x0005e2000c901d6a */
[----:B------:R-:W-:Y:S02]  /*dc00*/  ISETP.GE.AND P3, PT, R3, R4, PT ;  /* 0x000000040300720c */ /* 0x000fe40003f66270 */
[----:B0-----:R-:W-:Y:S01]  /*dc10*/  MOV R3, R2 ;  /* 0x0000000200037202 */ /* 0x001fe20000000f00 */
[----:B-1----:R-:W-:Y:S01]  /*dc20*/  IMAD.MOV.U32 R2, RZ, RZ, R14 ;  /* 0x000000ffff027224 */ /* 0x002fe200078e000e */
[----:B--2---:R-:W0:Y:S01]  /*dc30*/  SHFL.IDX PT, R8, R5, 0x5, 0x181f ;  /* 0x00b81f0005087f89 */ /* 0x004e2200000e0000 */
[----:B------:R-:W-:-:S08]  /*dc40*/  VIADD R9, R6, 0x50 ;  /* 0x0000005006097836 */ /* 0x000fd00000000000 */
        /* <DEDUP_REMOVED lines=18> */
[----:B0-----:R-:W-:-:S02]  /*dd70*/  IMAD.MOV.U32 R3, RZ, RZ, R2 ;  /* 0x000000ffff037224 */ /* 0x001fc400078e0002 */
[----:B-1----:R-:W-:Y:S01]  /*dd80*/  IMAD.MOV.U32 R2, RZ, RZ, R14 ;  /* 0x000000ffff027224 */ /* 0x002fe200078e000e */
[----:B--2---:R0:W1:Y:S09]  /*dd90*/  SHFL.IDX PT, R8, R5, 0x7, 0x181f ;  /* 0x00f81f0005087f89 */ /* 0x00407200000e0000 */
[----:B------:R-:W-:Y:S01]  /*dda0*/  @!P3 IMAD.WIDE.U32 R2, R10, 0x2, R2 ;  /* 0x000000020a02b825 */ /* 0x000fe200078e0002 */
[----:B------:R-:W-:Y:S01]  /*ddb0*/  @!P3 LEA R21, R7, UR38, 0x1 ;  /* 0x000000260715bc11 */ /* 0x000fe2000f8e08ff */
[----:B------:R0:W2:Y:S04]  /*ddc0*/  SHFL.IDX PT, R14, R0, 0x7, 0x181f ;  /* 0x00f81f00000e7f89 */ /* 0x0000a800000e0000 */
[----:B------:R0:W-:Y:S04]  /*ddd0*/  @!P3 LDGSTS.E.BYPASS.LTC128B.128 [R21+0x13400], desc[UR42][R2.64], !P2 ;  /* 0x134000000215bfae */ /* 0x0001e8000d101d6a */
[----:B------:R0:W-:Y:S04]  /*dde0*/  @!P3 LDGSTS.E.BYPASS.LTC128B.128 [R21+0x17400], desc[UR42][R2.64+0x80], !P0 ;  /* 0x174000800215bfae */ /* 0x0001e8000c101d6a */
[----:B------:R0:W-:Y:S02]  /*ddf0*/  @!P3 LDGSTS.E.BYPASS.LTC128B.128 [R21+0x1b400], desc[UR42][R2.64+0x100], !P1 ;  /* 0x1b4001000215bfae */ /* 0x0001e4000c901d6a */
.L_x_2190:
[----:B0-----:R-:W-:Y:S01]  /*de00*/  IADD3 R3, R6, 0x70, RZ ;  /* 0x0000007006037810 */ /* 0x001fe20007ffe0ff */
[----:B------:R-:W-:Y:S01]  /*de10*/  BSSY B0, `(.L_x_2097) ;  /* 0x000000d000007945 */ /* 0x000fe20003800000 */
[----:B--2---:R-:W-:Y:S02]  /*de20*/  IMAD.MOV.U32 R2, RZ, RZ, R14 ;  /* 0x000000ffff027224 */ /* 0x004fe400078e000e */
[----:B------:R-:W-:Y:S01]  /*de30*/  ISETP.GE.AND P3, PT, R3, R4, PT ;  /* 0x000000040300720c */ /* 0x000fe20003f66270 */
[----:B-1----:R-:W-:-:S12]  /*de40*/  IMAD.MOV.U32 R3, RZ, RZ, R8 ;  /* 0x000000ffff037224 */ /* 0x002fd800078e0008 */
        /* <DEDUP_REMOVED lines=9> */
.L_x_2098:
[----:B------:R-:W-:Y:S05]  /*dee0*/  BSYNC B0 ;  /* 0x0000000000007941 */ /* 0x000fea0003800000 */
.L_x_2097:
        /* <DEDUP_REMOVED lines=10> */
[----:B--2---:R-:W-:-:S04]  /*df90*/  IADD3 R0, R4, -0x2, RZ ;  /* 0xfffffffe04007810 */ /* 0x004fc80007ffe0ff */
[----:B---3--:R-:W-:Y:S01]  /*dfa0*/  ISETP.GE.AND P1, PT, R0, R3, PT ;  /* 0x000000030000720c */ /* 0x008fe20003f26270 */
[----:B-1----:R-:W-:-:S12]  /*dfb0*/  @!P0 BRA `(.L_x_2099) ;  /* 0x0000003000708947 */ /* 0x002fd80003800000 */
.L_x_2191:
[----:B------:R-:W-:Y:S02]  /*dfc0*/  IMAD.MOV.U32 R9, RZ, RZ, 0x1 ;  /* 0x00000001ff097424 */ /* 0x000fe400078e00ff */
        /* <DEDUP_REMOVED lines=16> */
[----:B------:R-:W-:Y:S01]  /*e0d0*/  ISETP.NE.AND P0, PT, R4, R3, PT ;  /* 0x000000030400720c */ /* 0x000fe20003f05270 */
[----:B------:R-:W-:Y:S01]  /*e0e0*/  IMAD.MOV.U32 R4, RZ, RZ, R16 ;  /* 0x000000ffff047224 */ /* 0x000fe200078e0010 */
[----:B------:R-:W-:-:S11]  /*e0f0*/  LOP3.LUT R12, R5, 0x1, RZ, 0xc0, !PT ;  /* 0x00000001050c7812 */ /* 0x000fd600078ec0ff */
[----:B------:R-:W-:Y:S05]  /*e100*/  @!P0 BRA `(.L_x_2101) ;  /* 0x0000001000748947 */ /* 0x000fea0003800000 */
[----:B------:R-:W-:Y:S01]  /*e110*/  BSSY B0, `(.L_x_2101) ;  /* 0x000011c000007945 */ /* 0x000fe20003800000 */
[----:B------:R-:W-:Y:S01]  /*e120*/  IADD3 R6, R5, -R12, RZ ;  /* 0x8000000c05067210 */ /* 0x000fe20007ffe0ff */
[----:B------:R-:W-:Y:S02]  /*e130*/  IMAD.MOV.U32 R7, RZ, RZ, 0x1 ;  /* 0x00000001ff077424 */ /* 0x000fe400078e00ff */
[----:B------:R-:W-:-:S07]  /*e140*/  IMAD.MOV.U32 R4, RZ, RZ, R16 ;  /* 0x000000ffff047224 */ /* 0x000fce00078e0010 */
.L_x_2134:
[----:B------:R-:W2:Y:S01]  /*e150*/  LDL R2, [R1] ;  /* 0x0000000001027983 */ /* 0x000ea20000100800 */
[----:B------:R-:W-:Y:S01]  /*e160*/  VIADD R6, R6, 0xfffffffe ;  /* 0xfffffffe06067836 */ /* 0x000fe20000000000 */
[----:B------:R-:W-:Y:S04]  /*e170*/  BSSY B1, `(.L_x_2102) ;  /* 0x0000088000017945 */ /* 0x000fe80003800000 */
[----:B------:R-:W-:Y:S02]  /*e180*/  ISETP.NE.AND P1, PT, R6, RZ, PT ;  /* 0x000000ff0600720c */ /* 0x000fe40003f25270 */
[----:B--2---:R-:W-:-:S13]  /*e190*/  ISETP.NE.AND P0, PT, R2, RZ, PT ;  /* 0x000000ff0200720c */ /* 0x004fda0003f05270 */
[----:B------:R-:W-:Y:S05]  /*e1a0*/  @!P0 BRA `(.L_x_2103) ;  /* 0x0000000800108947 */ /* 0x000fea0003800000 */
[----:B------:R-:W2:Y:S01]  /*e1b0*/  LDL R2, [R1+0x4] ;  /* 0x0000040001027983 */ /* 0x000ea20000100800 */
[----:B------:R-:W-:Y:S02]  /*e1c0*/  MOV R9, R0 ;  /* 0x0000000000097202 */ /* 0x000fe40000000f00 */
[----:B--2---:R-:W-:-:S13]  /*e1d0*/  ISETP.NE.AND P0, PT, R2, RZ, PT ;  /* 0x000000ff0200720c */ /* 0x004fda0003f05270 */
[----:B------:R-:W-:Y:S05]  /*e1e0*/  @!P0 BRA `(.L_x_2104) ;  /* 0x0000000000488947 */ /* 0x000fea0003800000 */
[----:B------:R-:W0:Y:S01]  /*e1f0*/  LDC R9, c[0x0][0x43c] ;  /* 0x00010f00ff097b82 */ /* 0x000e220000000800 */
[----:B------:R-:W-:Y:S02]  /*e200*/  ULDC.64 UR4, c[0x0][0x428] ;  /* 0x00010a0000047ab9 */ /* 0x000fe40000000a00 */
[----:B------:R-:W-:Y:S01]  /*e210*/  IMAD R5, R19, UR4, RZ ;  /* 0x0000000413057c24 */ /* 0x000fe2000f8e02ff */
[----:B0-----:R-:W-:-:S13]  /*e220*/  ISETP.NE.AND P0, PT, R9, 0x1, PT ;  /* 0x000000010900780c */ /* 0x001fda0003f05270 */
[----:B------:R-:W0:Y:S02]  /*e230*/  @P0 LDC.64 R2, c[0x0][0x440] ;  /* 0x00011000ff020b82 */ /* 0x000e240000000a00 */
[----:B0-----:R-:W-:-:S04]  /*e240*/  @P0 IMAD.HI.U32 R4, R0, R2, RZ ;  /* 0x0000000200040227 */ /* 0x001fc800078e00ff */
[----:B------:R-:W-:Y:S01]  /*e250*/  IMAD.MOV.U32 R2, RZ, RZ, R0 ;  /* 0x000000ffff027224 */ /* 0x000fe200078e0000 */
        /* <DEDUP_REMOVED lines=11> */
.L_x_2104:
[----:B------:R-:W1:Y:S01]  /*e310*/  S2R R2, SR_TID.X ;  /* 0x0000000000027919 */ /* 0x000e620000002100 */
[----:B------:R-:W-:Y:S01]  /*e320*/  BSSY B2, `(.L_x_2105) ;  /* 0x0000006000027945 */ /* 0x000fe20003800000 */
[----:B-1----:R-:W-:Y:S02]  /*e330*/  LOP3.LUT R3, R2, 0x7f, RZ, 0xc0, !PT ;  /* 0x0000007f02037812 */ /* 0x002fe400078ec0ff */
[----:B------:R-:W-:Y:S02]  /*e340*/  SHF.L.U32 R2, R7, 0x1f, RZ ;  /* 0x0000001f07027819 */ /* 0x000fe400000006ff */
[----:B------:R-:W-:Y:S02]  /*e350*/  ISETP.NE.AND P2, PT, R3, RZ, PT ;  /* 0x000000ff0300720c */ /* 0x000fe40003f45270 */
[----:B------:R-:W1:Y:S02]  /*e360*/  SYNCS.PHASECHK.TRANS64.TRYWAIT P0, [UR38+0x34848], R2 ;  /* 0x03484802ff0075a7 */ /* 0x000e640008000166 */
[----:B-1----:R-:W-:Y:S09]  /*e370*/  @!P0 BRA `(.L_x_2106) ;  /* 0x0000002c00988947 */ /* 0x002ff20003800000 */
.L_x_2192:
[----:B------:R-:W-:Y:S05]  /*e380*/  BSYNC B2 ;  /* 0x0000000000027941 */ /* 0x000fea0003800000 */
.L_x_2105:
[----:B------:R-:W-:Y:S04]  /*e390*/  BSSY B2, `(.L_x_2107) ;  /* 0x0000007000027945 */ /* 0x000fe80003800000 */
[----:B------:R-:W-:Y:S05]  /*e3a0*/  @P2 BRA `(.L_x_2108) ;  /* 0x0000000000142947 */ /* 0x000fea0003800000 */
[----:B------:R-:W-:Y:S02]  /*e3b0*/  ISETP.NE.AND P0, PT, R10, RZ, PT ;  /* 0x000000ff0a00720c */ /* 0x000fe40003f05270 */
[----:B-1----:R-:W-:-:S04]  /*e3c0*/  MOV R3, 0xc000 ;  /* 0x0000c00000037802 */ /* 0x002fc80000000f00 */
[----:B------:R2:W-:Y:S07]  /*e3d0*/  SYNCS.ARRIVE.TRANS64 RZ, [UR38+0x34838], R3 ;  /* 0x03483803ffff79a7 */ /* 0x0005ee0008000026 */
[----:B------:R-:W-:Y:S05]  /*e3e0*/  @!P0 BRA `(.L_x_2108) ;  /* 0x0000000000048947 */ /* 0x000fea0003800000 */
[----:B------:R-:W-:Y:S01]  /*e3f0*/  BPT.TRAP 0x1 ;  /* 0x000000040000795c */ /* 0x000fe20000300000 */
.L_x_2108:
[----:B------:R-:W-:Y:S05]  /*e400*/  BSYNC B2 ;  /* 0x0000000000027941 */ /* 0x000fea0003800000 */
.L_x_2107:
        /* <DEDUP_REMOVED lines=11> */
.L_x_2109:
        /* <DEDUP_REMOVED lines=13> */
.L_x_2110:
        /* <DEDUP_REMOVED lines=14> */
.L_x_2111:
        /* <DEDUP_REMOVED lines=12> */
.L_x_2193:
[----:B------:R-:W-:Y:S05]  /*e730*/  BSYNC B2 ;  /* 0x0000000000027941 */ /* 0x000fea0003800000 */
.L_x_2112:
        /* <DEDUP_REMOVED lines=9> */
.L_x_2115:
[----:B------:R-:W-:Y:S05]  /*e7d0*/  BSYNC B2 ;  /* 0x0000000000027941 */ /* 0x000fea0003800000 */
.L_x_2114:
        /* <DEDUP_REMOVED lines=10> */
.L_x_2116:
        /* <DEDUP_REMOVED lines=13> */
.L_x_2117:
        /* <DEDUP_REMOVED lines=8> */
[----:B------:R-:W-:Y:S01]  /*e9d0*/  MOV R17, R9 ;  /* 0x0000000900117202 */ /* 0x000fe20000000f00 */
[----:B------:R-:W-:-:S07]  /*e9e0*/  IMAD.MOV.U32 R16, RZ, RZ, R4 ;  /* 0x000000ffff107224 */ /* 0x000fce00078e0004 */
.L_x_2103:
[----:B------:R-:W-:Y:S05]  /*e9f0*/  BSYNC B1 ;  /* 0x0000000000017941 */ /* 0x000fea0003800000 */
.L_x_2102:
        /* <DEDUP_REMOVED lines=9> */
[----:B------:R-:W0:Y:S01]  /*ea90*/  LDC R4, c[0x0][0x43c] ;  /* 0x00010f00ff047b82 */ /* 0x000e220000000800 */
[----:B------:R-:W-:Y:S01]  /*eaa0*/  ULDC.64 UR4, c[0x0][0x428] ;  /* 0x00010a0000047ab9 */ /* 0x000fe20000000a00 */
[----:B0-----:R-:W-:-:S13]  /*eab0*/  ISETP.NE.AND P0, PT, R4, 0x1, PT ;  /* 0x000000010400780c */ /* 0x001fda0003f05270 */
[----:B------:R-:W0:Y:S02]  /*eac0*/  @P0 LDC.64 R2, c[0x0][0x440] ;  /* 0x00011000ff020b82 */ /* 0x000e240000000a00 */
[----:B0-----:R-:W-:-:S04]  /*ead0*/  @P0 IMAD.HI.U32 R5, R11, R2, RZ ;  /* 0x000000020b050227 */ /* 0x001fc800078e00ff */
        /* <DEDUP_REMOVED lines=13> */
.L_x_2120:
[----:B------:R-:W1:Y:S01]  /*ebb0*/  S2R R2, SR_TID.X ;  /* 0x0000000000027919 */ /* 0x000e620000002100 */
[----:B------:R-:W-:Y:S01]  /*ebc0*/  BSSY B2, `(.L_x_2121) ;  /* 0x0000006000027945 */ /* 0x000fe20003800000 */
[----:B-1----:R-:W-:Y:S02]  /*ebd0*/  LOP3.LUT R3, R2, 0x7f, RZ, 0xc0, !PT ;  /* 0x0000007f02037812 */ /* 0x002fe400078ec0ff */
[----:B------:R-:W-:Y:S02]  /*ebe0*/  SHF.L.U32 R2, R9, 0x1f, RZ ;  /* 0x0000001f09027819 */ /* 0x000fe400000006ff */
[----:B------:R-:W-:Y:S02]  /*ebf0*/  ISETP.NE.AND P2, PT, R3, RZ, PT ;  /* 0x000000ff0300720c */ /* 0x000fe40003f45270 */
[----:B------:R-:W1:Y:S02]  /*ec00*/  SYNCS.PHASECHK.TRANS64.TRYWAIT P0, [UR38+0x34840], R2 ;  /* 0x03484002ff0075a7 */ /* 0x000e640008000166 */
[----:B-1----:R-:W-:Y:S09]  /*ec10*/  @!P0 BRA `(.L_x_2122) ;  /* 0x0000002400a08947 */ /* 0x002ff20003800000 */
.L_x_2194:
[----:B------:R-:W-:Y:S05]  /*ec20*/  BSYNC B2 ;  /* 0x0000000000027941 */ /* 0x000fea0003800000 */
.L_x_2121:
[----:B------:R-:W-:Y:S04]  /*ec30*/  BSSY B2, `(.L_x_2123) ;  /* 0x0000007000027945 */ /* 0x000fe80003800000 */
[----:B------:R-:W-:Y:S05]  /*ec40*/  @P2 BRA `(.L_x_2124) ;  /* 0x0000000000142947 */ /* 0x000fea0003800000 */
[----:B------:R-:W-:Y:S01]  /*ec50*/  ISETP.NE.AND P0, PT, R10, RZ, PT ;  /* 0x000000ff0a00720c */ /* 0x000fe20003f05270 */
[----:B-1----:R-:W-:-:S04]  /*ec60*/  IMAD.MOV.U32 R2, RZ, RZ, 0xc000 ;  /* 0x0000c000ff027424 */ /* 0x002fc800078e00ff */
[----:B------:R2:W-:Y:S08]  /*ec70*/  SYNCS.ARRIVE.TRANS64 RZ, [UR38+0x34830], R2 ;  /* 0x03483002ffff79a7 */ /* 0x0005f00008000026 */
[----:B--2---:R-:W-:Y:S05]  /*ec80*/  @!P0 BRA `(.L_x_2124) ;  /* 0x0000000000048947 */ /* 0x004fea0003800000 */
[----:B------:R-:W-:Y:S01]  /*ec90*/  BPT.TRAP 0x1 ;  /* 0x000000040000795c */ /* 0x000fe20000300000 */
.L_x_2124:
[----:B------:R-:W-:Y:S05]  /*eca0*/  BSYNC B2 ;  /* 0x0000000000027941 */ /* 0x000fea0003800000 */
.L_x_2123:
[----:B0-----:R-:W-:Y:S01]  /*ecb0*/  IMAD.MOV.U32 R5, RZ, RZ, RZ ;  /* 0x000000ffff057224 */ /* 0x001fe200078e00ff */
[----:B------:R-:W-:Y:S01]  /*ecc0*/  ULDC.64 UR4, c[0x0][0x198] ;  /* 0x0000660000047ab9 */ /* 0x000fe20000000a00 */
[----:B------:R-:W-:Y:S01]  /*ecd0*/  PLOP3.LUT P0, PT, PT, PT, PT, 0x80, 0x0 ;  /* 0x000000000000781c */ /* 0x000fe20003f0f070 */
[----:B------:R-:W-:Y:S01]  /*ece0*/  UIADD3 UR4, UP0, UR4, 0x370, URZ ;  /* 0x0000037004047890 */ /* 0x000fe2000ff1e03f */
[----:B-1----:R-:W-:Y:S01]  /*ecf0*/  SHF.L.U32 R2, R11, 0x7, RZ ;  /* 0x000000070b027819 */ /* 0x002fe200000006ff */
[----:B------:R-:W-:Y:S01]  /*ed00*/  UIADD3 UR8, UR38, 0x1c400, URZ ;  /* 0x0001c40026087890 */ /* 0x000fe2000fffe03f */
[----:B------:R-:W-:Y:S01]  /*ed10*/  R2UR UR10, R5 ;  /* 0x00000000050a72ca */ /* 0x000fe200000e0000 */
[----:B------:R-:W-:Y:S02]  /*ed20*/  UIADD3 UR9, UR38, 0x34830, URZ ;  /* 0x0003483026097890 */ /* 0x000fe4000fffe03f */
[----:B------:R-:W-:Y:S01]  /*ed30*/  UIADD3.X UR5, URZ, UR5, URZ, UP0, !UPT ;  /* 0x000000053f057290 */ /* 0x000fe200087fe43f */
[----:B------:R-:W-:Y:S01]  /*ed40*/  UMOV UR6, 0x0 ;  /* 0x0000000000067882 */ /* 0x000fe20000000000 */
[----:B------:R-:W-:-:S10]  /*ed50*/  UMOV UR7, 0x14f00000 ;  /* 0x14f0000000077882 */ /* 0x000fd40000000000 */
.L_x_2125:
        /* <DEDUP_REMOVED lines=14> */
.L_x_2126:
        /* <DEDUP_REMOVED lines=13> */
.L_x_2127:
        /* <DEDUP_REMOVED lines=12> */
.L_x_2195:
[----:B------:R-:W-:Y:S05]  /*efd0*/  BSYNC B2 ;  /* 0x0000000000027941 */ /* 0x000fea0003800000 */
.L_x_2128:
        /* <DEDUP_REMOVED lines=9> */
.L_x_2131:
[----:B------:R-:W-:Y:S05]  /*f070*/  BSYNC B2 ;  /* 0x0000000000027941 */ /* 0x000fea0003800000 */
.L_x_2130:
        /* <DEDUP_REMOVED lines=10> */
.L_x_2132:
        /* <DEDUP_REMOVED lines=13> */
.L_x_2133:
        /* <DEDUP_REMOVED lines=8> */
[----:B------:R-:W-:Y:S02]  /*f270*/  IMAD.MOV.U32 R17, RZ, RZ, R11 ;  /* 0x000000ffff117224 */ /* 0x000fe400078e000b */
[----:B------:R-:W-:-:S07]  /*f280*/  IMAD.MOV.U32 R16, RZ, RZ, R4 ;  /* 0x000000ffff107224 */ /* 0x000fce00078e0004 */
.L_x_2119:
[----:B------:R-:W-:Y:S05]  /*f290*/  BSYNC B1 ;  /* 0x0000000000017941 */ /* 0x000fea0003800000 */
.L_x_2118:
[----:B------:R-:W-:Y:S01]  /*f2a0*/  IADD3 R0, R0, -0x2, RZ ;  /* 0xfffffffe00007810 */ /* 0x000fe20007ffe0ff */
[----:B0-----:R-:W-:Y:S01]  /*f2b0*/  IMAD.MOV.U32 R7, RZ, RZ, R9 ;  /* 0x000000ffff077224 */ /* 0x001fe200078e0009 */
[----:B------:R-:W-:Y:S06]  /*f2c0*/  @P1 BRA `(.L_x_2134) ;  /* 0xffffffec00a01947 */ /* 0x000fec000383ffff */
[----:B------:R-:W-:Y:S05]  /*f2d0*/  BSYNC B0 ;  /* 0x0000000000007941 */ /* 0x000fea0003800000 */
.L_x_2101:
        /* <DEDUP_REMOVED lines=10> */
[----:B------:R-:W0:Y:S01]  /*f380*/  LDC R7, c[0x0][0x43c] ;  /* 0x00010f00ff077b82 */ /* 0x000e220000000800 */
[----:B------:R-:W-:Y:S01]  /*f390*/  IMAD.MOV.U32 R6, RZ, RZ, R0 ;  /* 0x000000ffff067224 */ /* 0x000fe200078e0000 */
[----:B------:R-:W-:Y:S02]  /*f3a0*/  ULDC.64 UR4, c[0x0][0x428] ;  /* 0x00010a0000047ab9 */ /* 0x000fe40000000a00 */
[----:B------:R-:W-:-:S04]  /*f3b0*/  IMAD R19, R19, UR4, RZ ;  /* 0x0000000413137c24 */ /* 0x000fc8000f8e02ff */
[----:B------:R-:W-:Y:S01]  /*f3c0*/  IMAD R19, R18, UR5, R19 ;  /* 0x0000000512137c24 */ /* 0x000fe2000f8e0213 */
[----:B0-----:R-:W-:-:S13]  /*f3d0*/  ISETP.NE.AND P0, PT, R7, 0x1, PT ;  /* 0x000000010700780c */ /* 0x001fda0003f05270 */
[----:B------:R-:W0:Y:S02]  /*f3e0*/  @P0 LDC.64 R2, c[0x0][0x440] ;  /* 0x00011000ff020b82 */ /* 0x000e240000000a00 */
[----:B0-----:R-:W-:-:S05]  /*f3f0*/  @P0 IMAD.HI.U32 R2, R0, R2, RZ ;  /* 0x0000000200020227 */ /* 0x001fca00078e00ff */
[----:B------:R-:W-:-:S04]  /*f400*/  @P0 SHF.R.U32.HI R6, RZ, R3, R2 ;  /* 0x00000003ff060219 */ /* 0x000fc80000011602 */
[----:B------:R-:W-:Y:S02]  /*f410*/  SHF.R.S32.HI R3, RZ, 0x1f, R6 ;  /* 0x0000001fff037819 */ /* 0x000fe40000011406 */
[----:B------:R-:W-:-:S05]  /*f420*/  MOV R2, R6 ;  /* 0x0000000600027202 */ /* 0x000fca0000000f00 */
        /* <DEDUP_REMOVED lines=8> */
.L_x_2136:
[----:B------:R-:W1:Y:S01]  /*f4b0*/  S2R R2, SR_TID.X ;  /* 0x0000000000027919 */ /* 0x000e620000002100 */
[----:B------:R-:W-:Y:S01]  /*f4c0*/  BSSY B1, `(.L_x_2137) ;  /* 0x0000006000017945 */ /* 0x000fe20003800000 */
[----:B-1----:R-:W-:Y:S02]  /*f4d0*/  LOP3.LUT R3, R2, 0x7f, RZ, 0xc0, !PT ;  /* 0x0000007f02037812 */ /* 0x002fe400078ec0ff */
[----:B------:R-:W-:Y:S02]  /*f4e0*/  SHF.L.U32 R2, R9, 0x1f, RZ ;  /* 0x0000001f09027819 */ /* 0x000fe400000006ff */
[----:B------:R-:W-:Y:S02]  /*f4f0*/  ISETP.NE.AND P1, PT, R3, RZ, PT ;  /* 0x000000ff0300720c */ /* 0x000fe40003f25270 */
[----:B------:R-:W1:Y:S02]  /*f500*/  SYNCS.PHASECHK.TRANS64.TRYWAIT P0, [UR38+0x34848], R2 ;  /* 0x03484802ff0075a7 */ /* 0x000e640008000166 */
[----:B-1----:R-:W-:Y:S09]  /*f510*/  @!P0 BRA `(.L_x_2138) ;  /* 0x0000001c00908947 */ /* 0x002ff20003800000 */
.L_x_2196:
[----:B------:R-:W-:Y:S05]  /*f520*/  BSYNC B1 ;  /* 0x0000000000017941 */ /* 0x000fea0003800000 */
.L_x_2137:
[----:B------:R-:W-:Y:S04]  /*f530*/  BSSY B1, `(.L_x_2139) ;  /* 0x0000007000017945 */ /* 0x000fe80003800000 */
[----:B------:R-:W-:Y:S05]  /*f540*/  @P1 BRA `(.L_x_2140) ;  /* 0x0000000000141947 */ /* 0x000fea0003800000 */
[----:B------:R-:W-:Y:S01]  /*f550*/  ISETP.NE.AND P0, PT, R10, RZ, PT ;  /* 0x000000ff0a00720c */ /* 0x000fe20003f05270 */
[----:B-1----:R-:W-:-:S04]  /*f560*/  IMAD.MOV.U32 R3, RZ, RZ, 0xc000 ;  /* 0x0000c000ff037424 */ /* 0x002fc800078e00ff */
[----:B------:R2:W-:Y:S08]  /*f570*/  SYNCS.ARRIVE.TRANS64 RZ, [UR38+0x34838], R3 ;  /* 0x03483803ffff79a7 */ /* 0x0005f00008000026 */
[----:B--2---:R-:W-:Y:S05]  /*f580*/  @!P0 BRA `(.L_x_2140) ;  /* 0x0000000000048947 */ /* 0x004fea0003800000 */
[----:B------:R-:W-:Y:S01]  /*f590*/  BPT.TRAP 0x1 ;  /* 0x000000040000795c */ /* 0x000fe20000300000 */
.L_x_2140:
[----:B------:R-:W-:Y:S05]  /*f5a0*/  BSYNC B1 ;  /* 0x0000000000017941 */ /* 0x000fea0003800000 */
.L_x_2139:
[----:B0-----:R-:W-:Y:S01]  /*f5b0*/  MOV R5, RZ ;  /* 0x000000ff00057202 */ /* 0x001fe20000000f00 */
[----:B------:R-:W-:Y:S01]  /*f5c0*/  ULDC.64 UR4, c[0x0][0x198] ;  /* 0x0000660000047ab9 */ /* 0x000fe20000000a00 */
[----:B------:R-:W-:Y:S01]  /*f5d0*/  PLOP3.LUT P0, PT, PT, PT, PT, 0x80, 0x0 ;  /* 0x000000000000781c */ /* 0x000fe20003f0f070 */
[----:B------:R-:W-:Y:S01]  /*f5e0*/  UIADD3 UR4, UP0, UR4, 0x370, URZ ;  /* 0x0000037004047890 */ /* 0x000fe2000ff1e03f */
[----:B------:R-:W-:Y:S01]  /*f5f0*/  R2UR UR10, R5 ;  /* 0x00000000050a72ca */ /* 0x000fe200000e0000 */
[----:B-1----:R-:W-:Y:S01]  /*f600*/  IMAD.SHL.U32 R3, R0, 0x80, RZ ;  /* 0x0000008000037824 */ /* 0x002fe200078e00ff */
[----:B------:R-:W-:Y:S02]  /*f610*/  UIADD3 UR8, UR38, 0x28400, URZ ;  /* 0x0002840026087890 */ /* 0x000fe4000fffe03f */
[----:B------:R-:W-:Y:S02]  /*f620*/  UIADD3 UR9, UR38, 0x34838, URZ ;  /* 0x0003483826097890 */ /* 0x000fe4000fffe03f */
[----:B------:R-:W-:Y:S01]  /*f630*/  UIADD3.X UR5, URZ, UR5, URZ, UP0, !UPT ;  /* 0x000000053f057290 */ /* 0x000fe200087fe43f */
[----:B------:R-:W-:Y:S01]  /*f640*/  UMOV UR6, 0x0 ;  /* 0x0000000000067882 */ /* 0x000fe20000000000 */
[----:B------:R-:W-:-:S10]  /*f650*/  UMOV UR7, 0x14f00000 ;  /* 0x14f0000000077882 */ /* 0x000fd40000000000 */
.L_x_2141:
        /* <DEDUP_REMOVED lines=14> */
.L_x_2142:
        /* <DEDUP_REMOVED lines=13> */
.L_x_2143:
        /* <DEDUP_REMOVED lines=11> */
.L_x_2197:
[----:B------:R-:W-:Y:S05]  /*f8c0*/  BSYNC B1 ;  /* 0x0000000000017941 */ /* 0x000fea0003800000 */
.L_x_2144:
[----:B------:R-:W-:Y:S01]  /*f8d0*/  BSSY B1, `(.L_x_2146) ;  /* 0x0000009000017945 */ /* 0x000fe20003800000 */
[----:B0-----:R-:W-:Y:S01]  /*f8e0*/  IMAD.MOV.U32 R2, RZ, RZ, 0x0 ;  /* 0x00000000ff027424 */ /* 0x001fe200078e00ff */
[----:B------:R-:W-:Y:S02]  /*f8f0*/  MOV R3, 0x14f00000 ;  /* 0x14f0000000037802 */ /* 0x000fe40000000f00 */
[----:B------:R-:W-:Y:S05]  /*f900*/  @P1 BRA `(.L_x_2147) ;  /* 0x0000000000141947 */ /* 0x000fea0003800000 */
[----:B------:R-:W-:Y:S01]  /*f910*/  ISETP.NE.AND P0, PT, R10, RZ, PT ;  /* 0x000000ff0a00720c */ /* 0x000fe20003f05270 */
[----:B------:R-:W-:-:S04]  /*f920*/  IMAD.MOV.U32 R7, RZ, RZ, 0x8000 ;  /* 0x00008000ff077424 */ /* 0x000fc800078e00ff */
[----:B------:R0:W-:Y:S08]  /*f930*/  SYNCS.ARRIVE.TRANS64 RZ, [UR38+0x34850], R7 ;  /* 0x03485007ffff79a7 */ /* 0x0001f00008000026 */
[----:B0-----:R-:W-:Y:S05]  /*f940*/  @!P0 BRA `(.L_x_2147) ;  /* 0x0000000000048947 */ /* 0x001fea0003800000 */
[----:B------:R-:W-:Y:S01]  /*f950*/  BPT.TRAP 0x1 ;  /* 0x000000040000795c */ /* 0x000fe20000300000 */
.L_x_2147:
[----:B------:R-:W-:Y:S05]  /*f960*/  BSYNC B1 ;  /* 0x0000000000017941 */ /* 0x000fea0003800000 */
.L_x_2146:
        /* <DEDUP_REMOVED lines=10> */
.L_x_2148:
        /* <DEDUP_REMOVED lines=13> */
.L_x_2149:
        /* <DEDUP_REMOVED lines=8> */
[----:B------:R-:W-:Y:S01]  /*fb60*/  IMAD.MOV.U32 R17, RZ, RZ, R0 ;  /* 0x000000ffff117224 */ /* 0x000fe200078e0000 */
[----:B------:R-:W-:-:S07]  /*fb70*/  MOV R16, R4 ;  /* 0x0000000400107202 */ /* 0x000fce0000000f00 */
.L_x_2135:
[----:B------:R-:W-:Y:S05]  /*fb80*/  BSYNC B0 ;  /* 0x0000000000007941 */ /* 0x000fea0003800000 */
.L_x_2100:
        /* <DEDUP_REMOVED lines=12> */
.L_x_2198:
[----:B------:R-:W-:Y:S05]  /*fc50*/  BSYNC B1 ;  /* 0x0000000000017941 */ /* 0x000fea0003800000 */
.L_x_2152:
        /* <DEDUP_REMOVED lines=8> */
.L_x_2155:
[----:B------:R-:W-:Y:S05]  /*fce0*/  BSYNC B1 ;  /* 0x0000000000017941 */ /* 0x000fea0003800000 */
.L_x_2154:
[----:B------:R-:W-:Y:S01]  /*fcf0*/  R2UR UR4, R8 ;  /* 0x00000000080472ca */ /* 0x000fe200000e0000 */
[----:B------:R-:W-:Y:S01]  /*fd00*/  ULDC.64 UR6, c[0x0][0x198] ;  /* 0x0000660000067ab9 */ /* 0x000fe20000000a00 */
[----:B------:R-:W-:Y:S01]  /*fd10*/  R2UR UR9, R3 ;  /* 0x00000000030972ca */ /* 0x000fe200000e0000 */
[----:B------:R-:W-:Y:S01]  /*fd20*/  UIADD3 UR6, UP0, UR6, 0x470, URZ ;  /* 0x0000047006067890 */ /* 0x000fe2000ff1e03f */
[----:B------:R-:W-:Y:S01]  /*fd30*/  PLOP3.LUT P0, PT, PT, PT, PT, 0x80, 0x0 ;  /* 0x000000000000781c */ /* 0x000fe20003f0f070 */
[----:B------:R-:W-:Y:S01]  /*fd40*/  IMAD.SHL.U32 R17, R17, 0x80, RZ ;  /* 0x0000008011117824 */ /* 0x000fe200078e00ff */
[----:B------:R-:W-:Y:S01]  /*fd50*/  UMOV UR14, 0x0 ;  /* 0x00000000000e7882 */ /* 0x000fe20000000000 */
[----:B------:R-:W-:Y:S01]  /*fd60*/  UIADD3.X UR7, URZ, UR7, URZ, UP0, !UPT ;  /* 0x000000073f077290 */ /* 0x000fe200087fe43f */
[----:B------:R-:W-:Y:S01]  /*fd70*/  UMOV UR15, 0x14f00000 ;  /* 0x14f00000000f7882 */ /* 0x000fe20000000000 */
[----:B------:R-:W-:-:S04]  /*fd80*/  UMOV UR10, URZ ;  /* 0x0000003f000a7c82 */ /* 0x000fc80008000000 */
[----:B------:R-:W-:Y:S02]  /*fd90*/  ULEA UR4, UR4, UR38, 0xf ;  /* 0x0000002604047291 */ /* 0x000fe4000f8e783f */
[----:B------:R-:W-:Y:S02]  /*fda0*/  UIADD3 UR9, UR9, 0x34850, URZ ;  /* 0x0003485009097890 */ /* 0x000fe4000fffe03f */
[----:B------:R-:W-:-:S12]  /*fdb0*/  UIADD3 UR8, UR4, 0x400, URZ ;  /* 0x0000040004087890 */ /* 0x000fd8000fffe03f */
.L_x_2156:
        /* <DEDUP_REMOVED lines=13> */
.L_x_2157:
        /* <DEDUP_REMOVED lines=8> */
.L_x_2151:
[----:B------:R-:W-:Y:S05]  /*ff10*/  BSYNC B0 ;  /* 0x0000000000007941 */ /* 0x000fea0003800000 */
.L_x_2150:
[----:B-1----:R-:W-:Y:S01]  /*ff20*/  VIADD R0, R8, 0x1 ;  /* 0x0000000108007836 */ /* 0x002fe20000000000 */
[----:B------:R-:W-:-:S04]  /*ff30*/  MOV R3, RZ ;  /* 0x000000ff00037202 */ /* 0x000fc80000000f00 */
[----:B------:R-:W-:-:S04]  /*ff40*/  ISETP.NE.AND P0, PT, R0, 0x2, PT ;  /* 0x000000020000780c */ /* 0x000fc80003f05270 */
[----:B------:R-:W-:Y:S02]  /*ff50*/  SEL R2, RZ, 0x1, P0 ;  /* 0x00000001ff027807 */ /* 0x000fe40000000000 */
[----:B------:R-:W-:Y:S02]  /*ff60*/  SEL R0, R0, RZ, P0 ;  /* 0x000000ff00007207 */ /* 0x000fe40000000000 */
[----:B------:R-:W-:-:S07]  /*ff70*/  LOP3.LUT R9, R9, R2, RZ, 0x3c, !PT ;  /* 0x0000000209097212 */ /* 0x000fce00078e3cff */
.L_x_2084:
[----:B------:R-:W1:Y:S01]  /*ff80*/  S2R R5, SR_CgaCtaId ;  /* 0x0000000000057919 */ /* 0x000e620000008800 */
[----:B------:R-:W-:Y:S02]  /*ff90*/  MOV R2, 0x400 ;  /* 0x0000040000027802 */ /* 0x000fe40000000f00 */
[----:B------:R-:W-:Y:S02]  /*ffa0*/  SHF.L.U32 R3, R3, 0x1f, RZ ;  /* 0x0000001f03037819 */ /* 0x000fe400000006ff */
[----:B-1----:R-:W-:-:S04]  /*ffb0*/  LEA R2, R5, R2, 0x18 ;  /* 0x0000000205027211 */ /* 0x002fc800078ec0ff */
[----:B------:R-:W1:Y:S02]  /*ffc0*/  SYNCS.PHASECHK.TRANS64.TRYWAIT P0, [R2+URZ+0x34820], R3 ;  /* 0x03482003020075a7 */ /* 0x000e64000800017f */
[----:B-1----:R-:W-:Y:S05]  /*ffd0*/  @!P0 BRA `(.L_x_2158) ;  /* 0x0000001400248947 */ /* 0x002fea0003800000 */
.L_x_2199:
[----:B------:R-:W-:-:S03]  /*ffe0*/  UMOV UR4, 0xffffffff ;  /* 0xffffffff00047882 */ /* 0x000fc60000000000 */
[----:B------:R-:W-:Y:S05]  /*fff0*/  BRA.DIV UR4, `(.L_x_2159) ;  /* 0x0000001604307947 */ /* 0x000fea000b800000 */
[----:B-1----:R-:W1:Y:S02]  /*10000*/  S2R R3, SR_TID.X ;  /* 0x0000000000037919 */ /* 0x002e640000002100 */
[----:B-1----:R-:W-:-:S04]  /*10010*/  SHF.R.U32.HI R3, RZ, 0x5, R3 ;  /* 0x00000005ff037819 */ /* 0x002fc80000011603 */
[----:B------:R-:W-:-:S05]  /*10020*/  LOP3.LUT R3, R3, 0x3, RZ, 0xc0, !PT ;  /* 0x0000000303037812 */ /* 0x000fca00078ec0ff */
[----:B------:R1:W2:Y:S02]  /*10030*/  SHFL.IDX PT, R14, R3, RZ, 0x1f ;  /* 0x00001fff030e7589 */ /* 0x0002a400000e0000 */
.L_x_2202:
[----:B--2---:R-:W-:-:S13]  /*10040*/  ISETP.NE.AND P0, PT, R14, RZ, PT ;  /* 0x000000ff0e00720c */ /* 0x004fda0003f05270 */
[----:B------:R-:W-:Y:S05]  /*10050*/  @P0 BRA `(.L_x_2046) ;  /* 0x0000000000880947 */ /* 0x000fea0003800000 */
[----:B------:R-:W-:-:S03]  /*10060*/  UMOV UR4, 0xffffffff ;  /* 0xffffffff00047882 */ /* 0x000fc60000000000 */
[----:B------:R-:W-:Y:S05]  /*10070*/  BRA.DIV UR4, `(.L_x_2160) ;  /* 0x0000001604447947 */ /* 0x000fea000b800000 */
[----:B------:R-:W-:-:S13]  /*10080*/  ELECT P6, URZ, PT ;  /* 0x00000000003f782f */ /* 0x000fda00038c0000 */
.L_x_2205:
[----:B------:R-:W-:Y:S05]  /*10090*/  @!P6 BRA `(.L_x_2046) ;  /* 0x000000000078e947 */ /* 0x000fea0003800000 */
[----:B-1----:R-:W2:Y:S02]  /*100a0*/  LDL.LU R3, [R1+0x14] ;  /* 0x0000140001037983 */ /* 0x002ea40000300800 */
[----:B--2---:R-:W-:-:S04]  /*100b0*/  LOP3.LUT R3, R3, 0x2, RZ, 0xfc, !PT ;  /* 0x0000000203037812 */ /* 0x004fc800078efcff */
[----:B------:R-:W-:-:S13]  /*100c0*/  ISETP.NE.AND P2, PT, R3, 0x3, PT ;  /* 0x000000030300780c */ /* 0x000fda0003f45270 */
[----:B------:R-:W-:Y:S05]  /*100d0*/  @!P2 BRA `(.L_x_2161) ;  /* 0x000000000004a947 */ /* 0x000fea0003800000 */
[----:B------:R-:W-:Y:S01]  /*100e0*/  BPT.TRAP 0x1 ;  /* 0x000000040000795c */ /* 0x000fe20000300000 */
.L_x_2161:
[----:B0-----:R-:W-:Y:S01]  /*100f0*/  VIADD R7, R2, 0x34840 ;  /* 0x0003484002077836 */ /* 0x001fe20000000000 */
[----:B------:R-:W-:Y:S01]  /*10100*/  SHF.L.U32 R5, R9, 0x1f, RZ ;  /* 0x0000001f09057819 */ /* 0x000fe200000006ff */
[C---:B------:R-:W-:Y:S02]  /*10110*/  VIADD R3, R0.reuse, 0x1 ;  /* 0x0000000100037836 */ /* 0x040fe40000000000 */
[----:B------:R-:W-:-:S03]  /*10120*/  IMAD R6, R0, 0x8, R7 ;  /* 0x0000000800067824 */ /* 0x000fc600078e0207 */
[C---:B------:R-:W-:Y:S01]  /*10130*/  ISETP.NE.AND P1, PT, R3.reuse, 0x2, PT ;  /* 0x000000020300780c */ /* 0x040fe20003f25270 */
[----:B------:R-:W0:Y:S03]  /*10140*/  SYNCS.PHASECHK.TRANS64.TRYWAIT P0, [R6+URZ], R5 ;  /* 0x00000005060075a7 */ /* 0x000e26000800017f */
[----:B------:R-:W-:Y:S02]  /*10150*/  SEL R4, RZ, 0x1, P1 ;  /* 0x00000001ff047807 */ /* 0x000fe40000800000 */
[----:B------:R-:W-:Y:S02]  /*10160*/  SEL R8, R3, RZ, P1 ;  /* 0x000000ff03087207 */ /* 0x000fe40000800000 */
[----:B------:R-:W-:Y:S02]  /*10170*/  LOP3.LUT R4, R9, R4, RZ, 0x3c, !PT ;  /* 0x0000000409047212 */ /* 0x000fe400078e3cff */
[----:B------:R-:W-:-:S02]  /*10180*/  LEA R3, R8, R7, 0x3 ;  /* 0x0000000708037211 */ /* 0x000fc400078e18ff */
[----:B------:R-:W-:Y:S01]  /*10190*/  SHF.L.U32 R4, R4, 0x1f, RZ ;  /* 0x0000001f04047819 */ /* 0x000fe200000006ff */
[----:B0-----:R-:W-:Y:S06]  /*101a0*/  @!P0 BRA `(.L_x_2162) ;  /* 0x0000001400188947 */ /* 0x001fec0003800000 */
.L_x_2206:
[----:B------:R-:W1:Y:S02]  /*101b0*/  SYNCS.PHASECHK.TRANS64.TRYWAIT P0, [R3+URZ], R4 ;  /* 0x00000004030075a7 */ /* 0x000e64000800017f */
[----:B-1----:R-:W-:Y:S05]  /*101c0*/  @!P0 BRA `(.L_x_2163) ;  /* 0x0000001400248947 */ /* 0x002fea0003800000 */
.L_x_2207:
[----:B------:R-:W-:Y:S05]  /*101d0*/  @!P2 BRA `(.L_x_2164) ;  /* 0x000000000004a947 */ /* 0x000fea0003800000 */
[----:B------:R-:W-:Y:S01]  /*101e0*/  BPT.TRAP 0x1 ;  /* 0x000000040000795c */ /* 0x000fe20000300000 */
.L_x_2164:
[----:B-1----:R-:W-:-:S04]  /*101f0*/  VIADD R3, R2, 0x34860 ;  /* 0x0003486002037836 */ /* 0x002fc80000000000 */
[----:B------:R-:W-:-:S04]  /*10200*/  IMAD R0, R0, 0x8, R3 ;  /* 0x0000000800007824 */ /* 0x000fc800078e0203 */
[----:B------:R-:W1:Y:S02]  /*10210*/  SYNCS.PHASECHK.TRANS64.TRYWAIT P0, [R0+URZ], R5 ;  /* 0x00000005000075a7 */ /* 0x000e64000800017f */
[----:B-1----:R-:W-:Y:S05]  /*10220*/  @!P0 BRA `(.L_x_2165) ;  /* 0x0000001400208947 */ /* 0x002fea0003800000 */
.L_x_2208:
[----:B------:R-:W-:-:S07]  /*10230*/  IMAD R3, R8, 0x8, R3 ;  /* 0x0000000808037824 */ /* 0x000fce00078e0203 */
.L_x_2166:
[----:B--2---:R2:W3:Y:S02]  /*10240*/  SYNCS.PHASECHK.TRANS64.TRYWAIT P0, [R3+URZ], R4 ;  /* 0x00000004030075a7 */ /* 0x0044e4000800017f */
[----:B---3--:R-:W-:Y:S05]  /*10250*/  @!P0 NANOSLEEP.SYNCS 0x989680 ;  /* 0x009896800000895d */ /* 0x008fea0003900000 */
[----:B------:R-:W3:Y:S02]  /*10260*/  @!P0 SYNCS.PHASECHK.TRANS64 P0, [R3+URZ], R4 ;  /* 0x00000004030085a7 */ /* 0x000ee4000800007f */
[----:B---3--:R-:W-:Y:S05]  /*10270*/  @!P0 BRA `(.L_x_2166) ;  /* 0xfffffffc00f08947 */ /* 0x008fea000383ffff */
.L_x_2046:
[----:B------:R-:W-:Y:S05]  /*10280*/  BSYNC B6 ;  /* 0x0000000000067941 */ /* 0x000fea0003800000 */
.L_x_2043:
[----:B------:R-:W-:Y:S05]  /*10290*/  EXIT ;  /* 0x000000000000794d */ /* 0x000fea0003800000 */
.L_x_2050:
[----:B-1----:R-:W-:-:S04]  /*102a0*/  MOV R3, UR36 ;  /* 0x0000002400037c02 */ /* 0x002fc80008000f00 */
[----:B------:R1:W2:Y:S03]  /*102b0*/  SYNCS.PHASECHK.TRANS64.TRYWAIT P1, [R3+URZ+0x34800], R2 ;  /* 0x03480002030075a7 */ /* 0x0002a6000802017f */
[----:B--2---:R-:W-:Y:S05]  /*102c0*/  @!P1 NANOSLEEP.SYNCS 0x989680 ;  /* 0x009896800000995d */ /* 0x004fea0003900000 */
[----:B------:R-:W2:Y:S02]  /*102d0*/  @!P1 SYNCS.PHASECHK.TRANS64 P1, [R3+URZ+0x34800], R2 ;  /* 0x03480002030095a7 */ /* 0x000ea4000802007f */
[----:B--2---:R-:W-:Y:S05]  /*102e0*/  @!P1 BRA `(.L_x_2050) ;  /* 0xfffffffc00ec9947 */ /* 0x004fea000383ffff */
[----:B------:R-:W-:Y:S05]  /*102f0*/  BRA `(.L_x_2167) ;  /* 0xffffff1000207947 */ /* 0x000fea000383ffff */
.L_x_2054:
[----:B01----:R-:W-:-:S04]  /*10300*/  IMAD.U32 R3, RZ, RZ, UR36 ;  /* 0x00000024ff037e24 */ /* 0x003fc8000f8e00ff */
[----:B------:R0:W1:Y:S03]  /*10310*/  SYNCS.PHASECHK.TRANS64.TRYWAIT P2, [R3+URZ+0x34830], R2 ;  /* 0x03483002030075a7 */ /* 0x000066000804017f */
[----:B-1----:R-:W-:Y:S05]  /*10320*/  @!P2 NANOSLEEP.SYNCS 0x989680 ;  /* 0x009896800000a95d */ /* 0x002fea0003900000 */
[----:B------:R-:W1:Y:S02]  /*10330*/  @!P2 SYNCS.PHASECHK.TRANS64 P2, [R3+URZ+0x34830], R2 ;  /* 0x034830020300a5a7 */ /* 0x000e64000804007f */
[----:B-1----:R-:W-:Y:S05]  /*10340*/  @!P2 BRA `(.L_x_2054) ;  /* 0xfffffffc00eca947 */ /* 0x002fea000383ffff */
[----:B------:R-:W-:Y:S05]  /*10350*/  BRA `(.L_x_2053) ;  /* 0xffffff10003c7947 */ /* 0x000fea000383ffff */
.L_x_2059:
[----:B-1----:R-:W-:-:S04]  /*10360*/  IMAD.U32 R11, RZ, RZ, UR61 ;  /* 0x0000003dff0b7e24 */ /* 0x002fc8000f8e00ff */
[----:B------:R1:W2:Y:S03]  /*10370*/  SYNCS.PHASECHK.TRANS64.TRYWAIT P3, [R11+URZ+0x34830], R10 ;  /* 0x0348300a0b0075a7 */ /* 0x0002a6000806017f */
[----:B--2---:R-:W-:Y:S05]  /*10380*/  @!P3 NANOSLEEP.SYNCS 0x989680 ;  /* 0x009896800000b95d */ /* 0x004fea0003900000 */
[----:B------:R-:W2:Y:S02]  /*10390*/  @!P3 SYNCS.PHASECHK.TRANS64 P3, [R11+URZ+0x34830], R10 ;  /* 0x0348300a0b00b5a7 */ /* 0x000ea4000806007f */
[----:B--2---:R-:W-:Y:S05]  /*103a0*/  @!P3 BRA `(.L_x_2059) ;  /* 0xfffffffc00ecb947 */ /* 0x004fea000383ffff */
[----:B------:R-:W-:Y:S05]  /*103b0*/  BRA `(.L_x_2058) ;  /* 0xffffff40003c7947 */ /* 0x000fea000383ffff */
.L_x_2063:
[----:B-1----:R-:W-:-:S04]  /*103c0*/  IMAD.U32 R11, RZ, RZ, UR7 ;  /* 0x00000007ff0b7e24 */ /* 0x002fc8000f8e00ff */
[----:B------:R1:W3:Y:S03]  /*103d0*/  SYNCS.PHASECHK.TRANS64.TRYWAIT P3, [R11+URZ+0x34850], R0 ;  /* 0x034850000b0075a7 */ /* 0x0002e6000806017f */
[----:B---3--:R-:W-:Y:S05]  /*103e0*/  @!P3 NANOSLEEP.SYNCS 0x989680 ;  /* 0x009896800000b95d */ /* 0x008fea0003900000 */
[----:B------:R-:W3:Y:S02]  /*103f0*/  @!P3 SYNCS.PHASECHK.TRANS64 P3, [R11+URZ+0x34850], R0 ;  /* 0x034850000b00b5a7 */ /* 0x000ee4000806007f */
[----:B---3--:R-:W-:Y:S05]  /*10400*/  @!P3 BRA `(.L_x_2063) ;  /* 0xfffffffc00ecb947 */ /* 0x008fea000383ffff */
[----:B------:R-:W-:Y:S05]  /*10410*/  BRA `(.L_x_2062) ;  /* 0xffffff4800447947 */ /* 0x000fea000383ffff */
.L_x_2069:
[----:B-1----:R-:W-:-:S04]  /*10420*/  MOV R11, UR40 ;  /* 0x00000028000b7c02 */ /* 0x002fc80008000f00 */
[----:B------:R1:W2:Y:S03]  /*10430*/  SYNCS.PHASECHK.TRANS64.TRYWAIT P2, [R11+URZ+0x34830], R10 ;  /* 0x0348300a0b0075a7 */ /* 0x0002a6000804017f */
[----:B--2---:R-:W-:Y:S05]  /*10440*/  @!P2 NANOSLEEP.SYNCS 0x989680 ;  /* 0x009896800000a95d */ /* 0x004fea0003900000 */
[----:B------:R-:W2:Y:S02]  /*10450*/  @!P2 SYNCS.PHASECHK.TRANS64 P2, [R11+URZ+0x34830], R10 ;  /* 0x0348300a0b00a5a7 */ /* 0x000ea4000804007f */
[----:B--2---:R-:W-:Y:S05]  /*10460*/  @!P2 BRA `(.L_x_2069) ;  /* 0xfffffffc00eca947 */ /* 0x004fea000383ffff */
[----:B------:R-:W-:Y:S05]  /*10470*/  BRA `(.L_x_2068) ;  /* 0xffffff7000887947 */ /* 0x000fea000383ffff */
.L_x_2073:
[----:B---3--:R-:W-:-:S04]  /*10480*/  IMAD.U32 R9, RZ, RZ, UR7 ;  /* 0x00000007ff097e24 */ /* 0x008fc8000f8e00ff */
[----:B------:R3:W4:Y:S03]  /*10490*/  SYNCS.PHASECHK.TRANS64.TRYWAIT P2, [R9+URZ+0x34850], R0 ;  /* 0x03485000090075a7 */ /* 0x000726000804017f */
[----:B----4-:R-:W-:Y:S05]  /*104a0*/  @!P2 NANOSLEEP.SYNCS 0x989680 ;  /* 0x009896800000a95d */ /* 0x010fea0003900000 */
[----:B------:R-:W4:Y:S02]  /*104b0*/  @!P2 SYNCS.PHASECHK.TRANS64 P2, [R9+URZ+0x34850], R0 ;  /* 0x034850000900a5a7 */ /* 0x000f24000804007f */
[----:B----4-:R-:W-:Y:S05]  /*104c0*/  @!P2 BRA `(.L_x_2073) ;  /* 0xfffffffc00eca947 */ /* 0x010fea000383ffff */
[----:B------:R-:W-:Y:S05]  /*104d0*/  BRA `(.L_x_2072) ;  /* 0xffffff7800907947 */ /* 0x000fea000383ffff */
.L_x_2078:
[----:B-1----:R-:W-:-:S04]  /*104e0*/  IMAD.U32 R0, RZ, RZ, UR5 ;  /* 0x00000005ff007e24 */ /* 0x002fc8000f8e00ff */
[----:B------:R1:W2:Y:S03]  /*104f0*/  SYNCS.PHASECHK.TRANS64.TRYWAIT P0, [R0+URZ+0x34850], R3 ;  /* 0x03485003000075a7 */ /* 0x0002a6000800017f */
[----:B--2---:R-:W-:Y:S05]  /*10500*/  @!P0 NANOSLEEP.SYNCS 0x989680 ;  /* 0x009896800000895d */ /* 0x004fea0003900000 */
[----:B------:R-:W2:Y:S02]  /*10510*/  @!P0 SYNCS.PHASECHK.TRANS64 P0, [R0+URZ+0x34850], R3 ;  /* 0x03485003000085a7 */ /* 0x000ea4000800007f */
[----:B--2---:R-:W-:Y:S05]  /*10520*/  @!P0 BRA `(.L_x_2078) ;  /* 0xfffffffc00ec8947 */ /* 0x004fea000383ffff */
[----:B------:R-:W-:Y:S05]  /*10530*/  BRA `(.L_x_2077) ;  /* 0xffffff9c005c7947 */ /* 0x000fea000383ffff */
.L_x_2089:
[----:B------:R-:W-:Y:S01]  /*10540*/  IMAD.MOV.U32 R13, RZ, RZ, R0 ;  /* 0x000000ffff0d7224 */ /* 0x000fe200078e0000 */
[----:B------:R-:W-:Y:S01]  /*10550*/  MOV R12, RZ ;  /* 0x000000ff000c7202 */ /* 0x000fe20000000f00 */
[----:B------:R-:W-:Y:S02]  /*10560*/  IMAD.MOV.U32 R11, RZ, RZ, 0x1f ;  /* 0x0000001fff0b7424 */ /* 0x000fe400078e00ff */
[----:B------:R-:W-:-:S07]  /*10570*/  IMAD.MOV.U32 R15, RZ, RZ, -0x1 ;  /* 0xffffffffff0f7424 */ /* 0x000fce00078e00ff */
[----:B------:R-:W-:Y:S05]  /*10580*/  WARPSYNC.COLLECTIVE R15, `(.L_x_2168) ;  /* 0x000000000f087348 */ /* 0x000fea0003c00000 */
[----:B------:R0:W1:Y:S02]  /*10590*/  SHFL.IDX P6, R14, R13, R12, R11 ;  /* 0x0000000c0d0e7389 */ /* 0x00006400000c000b */
[----:B01----:R-:W-:Y:S01]  /*105a0*/  ENDCOLLECTIVE ;  /* 0x000000000000791b */ /* 0x003fe20003800000 */
.L_x_2168:
[----:B------:R-:W-:Y:S05]  /*105b0*/  BRA `(.L_x_2169) ;  /* 0xffffffc800607947 */ /* 0x000fea000383ffff */
.L_x_2091:
[----:B------:R-:W-:Y:S01]  /*105c0*/  BSSY B0, `(.L_x_2170) ;  /* 0x0000006000007945 */ /* 0x000fe20003800000 */
[----:B------:R-:W-:-:S07]  /*105d0*/  IMAD.MOV.U32 R15, RZ, RZ, -0x1 ;  /* 0xffffffffff0f7424 */ /* 0x000fce00078e00ff */
[----:B0-----:R-:W-:Y:S05]  /*105e0*/  WARPSYNC.COLLECTIVE R15, `(.L_x_2171) ;  /* 0x000000000f0c7348 */ /* 0x001fea0003c00000 */
[----:B------:R-:W-:Y:S02]  /*105f0*/  ELECT P6, UR62, PT ;  /* 0x00000000003e782f */ /* 0x000fe400038c0000 */
[----:B------:R-:W-:Y:S01]  /*10600*/  MOV R14, UR62 ;  /* 0x0000003e000e7c02 */ /* 0x000fe20008000f00 */
[----:B0-----:R-:W-:Y:S10]  /*10610*/  ENDCOLLECTIVE ;  /* 0x000000000000791b */ /* 0x001ff40003800000 */
.L_x_2171:
[----:B------:R-:W-:Y:S05]  /*10620*/  BSYNC B0 ;  /* 0x0000000000007941 */ /* 0x000fea0003800000 */
.L_x_2170:
[----:B------:R-:W-:Y:S05]  /*10630*/  BRA `(.L_x_2172) ;  /* 0xffffffc800607947 */ /* 0x000fea000383ffff */
.L_x_2093:
[----:B0-----:R-:W-:-:S04]  /*10640*/  MOV R3, UR38 ;  /* 0x0000002600037c02 */ /* 0x001fc80008000f00 */
[----:B------:R0:W1:Y:S03]  /*10650*/  SYNCS.PHASECHK.TRANS64.TRYWAIT P0, [R3+URZ+0x34840], R0 ;  /* 0x03484000030075a7 */ /* 0x000066000800017f */
[----:B-1----:R-:W-:Y:S05]  /*10660*/  @!P0 NANOSLEEP.SYNCS 0x989680 ;  /* 0x009896800000895d */ /* 0x002fea0003900000 */
[----:B------:R-:W1:Y:S02]  /*10670*/  @!P0 SYNCS.PHASECHK.TRANS64 P0, [R3+URZ+0x34840], R0 ;  /* 0x03484000030085a7 */ /* 0x000e64000800007f */
[----:B-1----:R-:W-:Y:S05]  /*10680*/  @!P0 BRA `(.L_x_2093) ;  /* 0xfffffffc00ec8947 */ /* 0x002fea000383ffff */
[----:B------:R-:W-:Y:S05]  /*10690*/  BRA `(.L_x_2173) ;  /* 0xffffffc800b87947 */ /* 0x000fea000383ffff */
.L_x_2096:
[----:B------:R-:W-:Y:S01]  /*106a0*/  IMAD.MOV.U32 R13, RZ, RZ, R5 ;  /* 0x000000ffff0d7224 */ /* 0x000fe200078e0005 */
[----:B------:R-:W-:Y:S01]  /*106b0*/  MOV R11, 0x181f ;  /* 0x0000181f000b7802 */ /* 0x000fe20000000f00 */
[----:B------:R-:W-:Y:S02]  /*106c0*/  IMAD.MOV.U32 R12, RZ, RZ, RZ ;  /* 0x000000ffff0c7224 */ /* 0x000fe400078e00ff */
[----:B------:R-:W-:Y:S02]  /*106d0*/  IMAD.MOV.U32 R15, RZ, RZ, -0x1 ;  /* 0xffffffffff0f7424 */ /* 0x000fe400078e00ff */
[----:B------:R-:W-:-:S07]  /*106e0*/  IMAD R6, R9, 0x80, R6 ;  /* 0x0000008009067824 */ /* 0x000fce00078e0206 */
[----:B------:R-:W-:Y:S05]  /*106f0*/  WARPSYNC.COLLECTIVE R15, `(.L_x_2174) ;  /* 0x000000000f087348 */ /* 0x000fea0003c00000 */
[----:B------:R0:W1:Y:S02]  /*10700*/  SHFL.IDX P6, R14, R13, R12, R11 ;  /* 0x0000000c0d0e7389 */ /* 0x00006400000c000b */
[----:B01----:R-:W-:Y:S01]  /*10710*/  ENDCOLLECTIVE ;  /* 0x000000000000791b */ /* 0x003fe20003800000 */
.L_x_2174:
[----:B------:R-:W-:Y:S02]  /*10720*/  VIADD R9, R6, 0x10 ;  /* 0x0000001006097836 */ /* 0x000fe40000000000 */
[----:B------:R-:W-:Y:S02]  /*10730*/  IMAD.MOV.U32 R13, RZ, RZ, R0 ;  /* 0x000000ffff0d7224 */ /* 0x000fe400078e0000 */
[----:B------:R-:W-:-:S07]  /*10740*/  IMAD.MOV.U32 R2, RZ, RZ, R14 ;  /* 0x000000ffff027224 */ /* 0x000fce00078e000e */
[----:B------:R-:W-:Y:S05]  /*10750*/  WARPSYNC.COLLECTIVE R15, `(.L_x_2175) ;  /* 0x000000000f087348 */ /* 0x000fea0003c00000 */
[----:B------:R0:W1:Y:S02]  /*10760*/  SHFL.IDX P6, R14, R13, R12, R11 ;  /* 0x0000000c0d0e7389 */ /* 0x00006400000c000b */
[----:B01----:R-:W-:Y:S01]  /*10770*/  ENDCOLLECTIVE ;  /* 0x000000000000791b */ /* 0x003fe20003800000 */
.L_x_2175:
[----:B------:R-:W-:Y:S02]  /*10780*/  ULDC UR4, c[0x0][0x288] ;  /* 0x0000a20000047ab9 */ /* 0x000fe40000000800 */
[----:B------:R-:W-:-:S05]  /*10790*/  IMAD R4, R8, UR4, RZ ;  /* 0x0000000408047c24 */ /* 0x000fca000f8e02ff */
[----:B------:R-:W-:Y:S01]  /*107a0*/  ISETP.GE.AND P3, PT, R6, R4, PT ;  /* 0x000000040600720c */ /* 0x000fe20003f66270 */
[----:B------:R-:W-:Y:S02]  /*107b0*/  IMAD.MOV.U32 R13, RZ, RZ, R5 ;  /* 0x000000ffff0d7224 */ /* 0x000fe400078e0005 */
[----:B------:R-:W-:-:S10]  /*107c0*/  IMAD.MOV.U32 R12, RZ, RZ, 0x1 ;  /* 0x00000001ff0c7424 */ /* 0x000fd400078e00ff */
[----:B------:R-:W-:Y:S02]  /*107d0*/  @!P3 LEA R21, R7, UR38, 0x1 ;  /* 0x000000260715bc11 */ /* 0x000fe4000f8e08ff */
[----:B------:R-:W-:-:S07]  /*107e0*/  MOV R3, R14 ;  /* 0x0000000e00037202 */ /* 0x000fce0000000f00 */
[----:B------:R-:W-:Y:S05]  /*107f0*/  WARPSYNC.COLLECTIVE R15, `(.L_x_2176) ;  /* 0x000000000f087348 */ /* 0x000fea0003c00000 */
[----:B------:R0:W1:Y:S02]  /*10800*/  SHFL.IDX P6, R14, R13, R12, R11 ;  /* 0x0000000c0d0e7389 */ /* 0x00006400000c000b */
[----:B01----:R-:W-:Y:S01]  /*10810*/  ENDCOLLECTIVE ;  /* 0x000000000000791b */ /* 0x003fe20003800000 */
.L_x_2176:
        /* <DEDUP_REMOVED lines=9> */
[----:B------:R-:W-:-:S03]  /*108b0*/  MOV R8, R14 ;  /* 0x0000000e00087202 */ /* 0x000fc60000000f00 */
[----:B------:R0:W-:Y:S04]  /*108c0*/  @!P3 LDGSTS.E.BYPASS.LTC128B.128 [R21+0x14400], desc[UR42][R2.64+0x80], !P0 ;  /* 0x144000800215bfae */ /* 0x0001e8000c101d6a */
[----:B0-----:R-:W-:Y:S05]  /*108d0*/  WARPSYNC.COLLECTIVE R15, `(.L_x_2177) ;  /* 0x000000000f087348 */ /* 0x001fea0003c00000 */
[----:B------:R1:W2:Y:S02]  /*108e0*/  SHFL.IDX P6, R14, R13, R12, R11 ;  /* 0x0000000c0d0e7389 */ /* 0x0002a400000c000b */
[----:B012---:R-:W-:Y:S01]  /*108f0*/  ENDCOLLECTIVE ;  /* 0x000000000000791b */ /* 0x007fe20003800000 */
.L_x_2177:
[----:B------:R-:W-:Y:S01]  /*10900*/  @!PT LDS RZ, [RZ] ;  /* 0x00000000fffff984 */ /* 0x000fe20000000800 */
[----:B------:R-:W-:Y:S01]  /*10910*/  @!PT LDS RZ, [RZ] ;  /* 0x00000000fffff984 */ /* 0x000fe20000000800 */
[----:B------:R-:W-:Y:S01]  /*10920*/  @!PT LDS RZ, [RZ] ;  /* 0x00000000fffff984 */ /* 0x000fe20000000800 */
[----:B------:R0:W-:Y:S01]  /*10930*/  @!P3 LDGSTS.E.BYPASS.LTC128B.128 [R21+0x18400], desc[UR42][R2.64+0x100], !P1 ;  /* 0x184001000215bfae */ /* 0x0001e2000c901d6a */
[----:B------:R-:W-:Y:S01]  /*10940*/  ISETP.GE.AND P3, PT, R9, R4, PT ;  /* 0x000000040900720c */ /* 0x000fe20003f66270 */
[----:B------:R-:W-:Y:S02]  /*10950*/  IMAD.MOV.U32 R9, RZ, RZ, R8 ;  /* 0x000000ffff097224 */ /* 0x000fe400078e0008 */
[----:B------:R-:W-:Y:S02]  /*10960*/  IMAD.MOV.U32 R13, RZ, RZ, R5 ;  /* 0x000000ffff0d7224 */ /* 0x000fe400078e0005 */
[----:B------:R-:W-:Y:S01]  /*10970*/  IMAD.MOV.U32 R12, RZ, RZ, 0x2 ;  /* 0x00000002ff0c7424 */ /* 0x000fe200078e00ff */
[----:B0-----:R-:W-:-:S07]  /*10980*/  IADD3 R3, R6, 0x20, RZ ;  /* 0x0000002006037810 */ /* 0x001fce0007ffe0ff */
[----:B------:R-:W-:Y:S01]  /*10990*/  @!P3 LEA R20, R7, UR38, 0x1 ;  /* 0x000000260714bc11 */ /* 0x000fe2000f8e08ff */
[----:B------:R-:W-:-:S07]  /*109a0*/  IMAD.MOV.U32 R8, RZ, RZ, R14 ;  /* 0x000000ffff087224 */ /* 0x000fce00078e000e */
[----:B------:R-:W-:Y:S05]  /*109b0*/  WARPSYNC.COLLECTIVE R15, `(.L_x_2178) ;  /* 0x000000000f087348 */ /* 0x000fea0003c00000 */
[----:B------:R0:W1:Y:S02]  /*109c0*/  SHFL.IDX P6, R14, R13, R12, R11 ;  /* 0x0000000c0d0e7389 */ /* 0x00006400000c000b */
[----:B01----:R-:W-:Y:S01]  /*109d0*/  ENDCOLLECTIVE ;  /* 0x000000000000791b */ /* 0x003fe20003800000 */
.L_x_2178:
        /* <DEDUP_REMOVED lines=13> */
.L_x_2179:
[----:B------:R-:W-:Y:S02]  /*10ab0*/  VIADD R9, R6, 0x30 ;  /* 0x0000003006097836 */ /* 0x000fe40000000000 */
[----:B------:R-:W-:Y:S01]  /*10ac0*/  IMAD.MOV.U32 R3, RZ, RZ, R2 ;  /* 0x000000ffff037224 */ /* 0x000fe200078e0002 */
[----:B------:R-:W-:Y:S02]  /*10ad0*/  @!P3 LEA R21, R7, UR38, 0x1 ;  /* 0x000000260715bc11 */ /* 0x000fe4000f8e08ff */
[----:B------:R-:W-:Y:S01]  /*10ae0*/  MOV R13, R5 ;  /* 0x00000005000d7202 */ /* 0x000fe20000000f00 */
[----:B------:R-:W-:Y:S02]  /*10af0*/  IMAD.MOV.U32 R12, RZ, RZ, 0x3 ;  /* 0x00000003ff0c7424 */ /* 0x000fe400078e00ff */
[----:B------:R-:W-:-:S07]  /*10b00*/  IMAD.MOV.U32 R2, RZ, RZ, R14 ;  /* 0x000000ffff027224 */ /* 0x000fce00078e000e */
[----:B------:R-:W-:Y:S05]  /*10b10*/  WARPSYNC.COLLECTIVE R15, `(.L_x_2180) ;  /* 0x000000000f087348 */ /* 0x000fea0003c00000 */
[----:B------:R0:W1:Y:S02]  /*10b20*/  SHFL.IDX P6, R14, R13, R12, R11 ;  /* 0x0000000c0d0e7389 */ /* 0x00006400000c000b */
[----:B01----:R-:W-:Y:S01]  /*10b30*/  ENDCOLLECTIVE ;  /* 0x000000000000791b */ /* 0x003fe20003800000 */
.L_x_2180:
        /* <DEDUP_REMOVED lines=13> */
.L_x_2181:
[----:B------:R-:W-:Y:S01]  /*10c10*/  VIADD R3, R6, 0x40 ;  /* 0x0000004006037836 */ /* 0x000fe20000000000 */
[----:B------:R-:W-:Y:S02]  /*10c20*/  MOV R9, R8 ;  /* 0x0000000800097202 */ /* 0x000fe40000000f00 */
[----:B------:R-:W-:Y:S01]  /*10c30*/  @!P3 LEA R20, R7, UR38, 0x1 ;  /* 0x000000260714bc11 */ /* 0x000fe2000f8e08ff */
[----:B------:R-:W-:Y:S01]  /*10c40*/  IMAD.MOV.U32 R13, RZ, RZ, R5 ;  /* 0x000000ffff0d7224 */ /* 0x000fe200078e0005 */
[----:B------:R-:W-:Y:S01]  /*10c50*/  MOV R12, 0x4 ;  /* 0x00000004000c7802 */ /* 0x000fe20000000f00 */
[----:B------:R-:W-:-:S07]  /*10c60*/  IMAD.MOV.U32 R8, RZ, RZ, R14 ;  /* 0x000000ffff087224 */ /* 0x000fce00078e000e */
[----:B------:R-:W-:Y:S05]  /*10c70*/  WARPSYNC.COLLECTIVE R15, `(.L_x_2182) ;  /* 0x000000000f087348 */ /* 0x000fea0003c00000 */
[----:B------:R0:W1:Y:S02]  /*10c80*/  SHFL.IDX P6, R14, R13, R12, R11 ;  /* 0x0000000c0d0e7389 */ /* 0x00006400000c000b */
[----:B01----:R-:W-:Y:S01]  /*10c90*/  ENDCOLLECTIVE ;  /* 0x000000000000791b */ /* 0x003fe20003800000 */
.L_x_2182:
        /* <DEDUP_REMOVED lines=13> */
.L_x_2183:
        /* <DEDUP_REMOVED lines=9> */
.L_x_2184:
        /* <DEDUP_REMOVED lines=13> */
.L_x_2185:
        /* <DEDUP_REMOVED lines=9> */
.L_x_2186:
        /* <DEDUP_REMOVED lines=13> */
.L_x_2187:
        /* <DEDUP_REMOVED lines=8> */
.L_x_2188:
        /* <DEDUP_REMOVED lines=12> */
.L_x_2189:
[----:B------:R-:W-:Y:S05]  /*11170*/  BRA `(.L_x_2190) ;  /* 0xffffffcc00207947 */ /* 0x000fea000383ffff */
.L_x_2099:
[----:B-1----:R-:W-:-:S04]  /*11180*/  IMAD.U32 R3, RZ, RZ, UR38 ;  /* 0x00000026ff037e24 */ /* 0x002fc8000f8e00ff */
[----:B------:R1:W2:Y:S03]  /*11190*/  SYNCS.PHASECHK.TRANS64.TRYWAIT P0, [R3+URZ+0x34820], R2 ;  /* 0x03482002030075a7 */ /* 0x0002a6000800017f */
[----:B--2---:R-:W-:Y:S05]  /*111a0*/  @!P0 NANOSLEEP.SYNCS 0x989680 ;  /* 0x009896800000895d */ /* 0x004fea0003900000 */
[----:B------:R-:W2:Y:S02]  /*111b0*/  @!P0 SYNCS.PHASECHK.TRANS64 P0, [R3+URZ+0x34820], R2 ;  /* 0x03482002030085a7 */ /* 0x000ea4000800007f */
[----:B--2---:R-:W-:Y:S05]  /*111c0*/  @!P0 BRA `(.L_x_2099) ;  /* 0xfffffffc00ec8947 */ /* 0x004fea000383ffff */
[----:B------:R-:W-:Y:S05]  /*111d0*/  BRA `(.L_x_2191) ;  /* 0xffffffcc00787947 */ /* 0x000fea000383ffff */
.L_x_2106:
[----:B-1----:R-:W-:-:S04]  /*111e0*/  MOV R3, UR38 ;  /* 0x0000002600037c02 */ /* 0x002fc80008000f00 */
[----:B------:R1:W2:Y:S03]  /*111f0*/  SYNCS.PHASECHK.TRANS64.TRYWAIT P0, [R3+URZ+0x34848], R2 ;  /* 0x03484802030075a7 */ /* 0x0002a6000800017f */
[----:B--2---:R-:W-:Y:S05]  /*11200*/  @!P0 NANOSLEEP.SYNCS 0x989680 ;  /* 0x009896800000895d */ /* 0x004fea0003900000 */
[----:B------:R-:W2:Y:S02]  /*11210*/  @!P0 SYNCS.PHASECHK.TRANS64 P0, [R3+URZ+0x34848], R2 ;  /* 0x03484802030085a7 */ /* 0x000ea4000800007f */
[----:B--2---:R-:W-:Y:S05]  /*11220*/  @!P0 BRA `(.L_x_2106) ;  /* 0xfffffffc00ec8947 */ /* 0x004fea000383ffff */
[----:B------:R-:W-:Y:S05]  /*11230*/  BRA `(.L_x_2192) ;  /* 0xffffffd000507947 */ /* 0x000fea000383ffff */
.L_x_2113:
[----:B0-----:R-:W-:-:S04]  /*11240*/  IMAD.U32 R3, RZ, RZ, UR38 ;  /* 0x00000026ff037e24 */ /* 0x001fc8000f8e00ff */
[----:B------:R0:W1:Y:S03]  /*11250*/  SYNCS.PHASECHK.TRANS64.TRYWAIT P0, [R3+URZ+0x34860], R2 ;  /* 0x03486002030075a7 */ /* 0x000066000800017f */
[----:B-1----:R-:W-:Y:S05]  /*11260*/  @!P0 NANOSLEEP.SYNCS 0x989680 ;  /* 0x009896800000895d */ /* 0x002fea0003900000 */
[----:B------:R-:W1:Y:S02]  /*11270*/  @!P0 SYNCS.PHASECHK.TRANS64 P0, [R3+URZ+0x34860], R2 ;  /* 0x03486002030085a7 */ /* 0x000e64000800007f */
[----:B-1----:R-:W-:Y:S05]  /*11280*/  @!P0 BRA `(.L_x_2113) ;  /* 0xfffffffc00ec8947 */ /* 0x002fea000383ffff */
[----:B------:R-:W-:Y:S05]  /*11290*/  BRA `(.L_x_2193) ;  /* 0xffffffd400247947 */ /* 0x000fea000383ffff */
.L_x_2122:
[----:B-1----:R-:W-:-:S04]  /*112a0*/  IMAD.U32 R3, RZ, RZ, UR38 ;  /* 0x00000026ff037e24 */ /* 0x002fc8000f8e00ff */
[----:B------:R1:W2:Y:S03]  /*112b0*/  SYNCS.PHASECHK.TRANS64.TRYWAIT P0, [R3+URZ+0x34840], R2 ;  /* 0x03484002030075a7 */ /* 0x0002a6000800017f */
[----:B--2---:R-:W-:Y:S05]  /*112c0*/  @!P0 NANOSLEEP.SYNCS 0x989680 ;  /* 0x009896800000895d */ /* 0x004fea0003900000 */
[----:B------:R-:W2:Y:S02]  /*112d0*/  @!P0 SYNCS.PHASECHK.TRANS64 P0, [R3+URZ+0x34840], R2 ;  /* 0x03484002030085a7 */ /* 0x000ea4000800007f */
[----:B--2---:R-:W-:Y:S05]  /*112e0*/  @!P0 BRA `(.L_x_2122) ;  /* 0xfffffffc00ec8947 */ /* 0x004fea000383ffff */
[----:B------:R-:W-:Y:S05]  /*112f0*/  BRA `(.L_x_2194) ;  /* 0xffffffd800487947 */ /* 0x000fea000383ffff */
.L_x_2129:
[----:B0-----:R-:W-:-:S04]  /*11300*/  MOV R3, UR38 ;  /* 0x0000002600037c02 */ /* 0x001fc80008000f00 */
[----:B------:R0:W1:Y:S03]  /*11310*/  SYNCS.PHASECHK.TRANS64.TRYWAIT P0, [R3+URZ+0x34868], R2 ;  /* 0x03486802030075a7 */ /* 0x000066000800017f */
[----:B-1----:R-:W-:Y:S05]  /*11320*/  @!P0 NANOSLEEP.SYNCS 0x989680 ;  /* 0x009896800000895d */ /* 0x002fea0003900000 */
[----:B------:R-:W1:Y:S02]  /*11330*/  @!P0 SYNCS.PHASECHK.TRANS64 P0, [R3+URZ+0x34868], R2 ;  /* 0x03486802030085a7 */ /* 0x000e64000800007f */
[----:B-1----:R-:W-:Y:S05]  /*11340*/  @!P0 BRA `(.L_x_2129) ;  /* 0xfffffffc00ec8947 */ /* 0x002fea000383ffff */
[----:B------:R-:W-:Y:S05]  /*11350*/  BRA `(.L_x_2195) ;  /* 0xffffffdc001c7947 */ /* 0x000fea000383ffff */
.L_x_2138:
[----:B-1----:R-:W-:-:S04]  /*11360*/  IMAD.U32 R3, RZ, RZ, UR38 ;  /* 0x00000026ff037e24 */ /* 0x002fc8000f8e00ff */
[----:B------:R1:W2:Y:S03]  /*11370*/  SYNCS.PHASECHK.TRANS64.TRYWAIT P0, [R3+URZ+0x34848], R2 ;  /* 0x03484802030075a7 */ /* 0x0002a6000800017f */
[----:B--2---:R-:W-:Y:S05]  /*11380*/  @!P0 NANOSLEEP.SYNCS 0x989680 ;  /* 0x009896800000895d */ /* 0x004fea0003900000 */
[----:B------:R-:W2:Y:S02]  /*11390*/  @!P0 SYNCS.PHASECHK.TRANS64 P0, [R3+URZ+0x34848], R2 ;  /* 0x03484802030085a7 */ /* 0x000ea4000800007f */
[----:B--2---:R-:W-:Y:S05]  /*113a0*/  @!P0 BRA `(.L_x_2138) ;  /* 0xfffffffc00ec8947 */ /* 0x004fea000383ffff */
[----:B------:R-:W-:Y:S05]  /*113b0*/  BRA `(.L_x_2196) ;  /* 0xffffffe000587947 */ /* 0x000fea000383ffff */
.L_x_2145:
[----:B0-----:R-:W-:-:S04]  /*113c0*/  IMAD.U32 R3, RZ, RZ, UR38 ;  /* 0x00000026ff037e24 */ /* 0x001fc8000f8e00ff */
[----:B------:R0:W1:Y:S03]  /*113d0*/  SYNCS.PHASECHK.TRANS64.TRYWAIT P0, [R3+URZ+0x34860], R2 ;  /* 0x03486002030075a7 */ /* 0x000066000800017f */
[----:B-1----:R-:W-:Y:S05]  /*113e0*/  @!P0 NANOSLEEP.SYNCS 0x989680 ;  /* 0x009896800000895d */ /* 0x002fea0003900000 */
[----:B------:R-:W1:Y:S02]  /*113f0*/  @!P0 SYNCS.PHASECHK.TRANS64 P0, [R3+URZ+0x34860], R2 ;  /* 0x03486002030085a7 */ /* 0x000e64000800007f */
[----:B-1----:R-:W-:Y:S05]  /*11400*/  @!P0 BRA `(.L_x_2145) ;  /* 0xfffffffc00ec8947 */ /* 0x002fea000383ffff */
[----:B------:R-:W-:Y:S05]  /*11410*/  BRA `(.L_x_2197) ;  /* 0xffffffe400287947 */ /* 0x000fea000383ffff */
.L_x_2153:
[----:B-1----:R1:W2:Y:S02]  /*11420*/  SYNCS.PHASECHK.TRANS64.TRYWAIT P0, [R3+URZ+0x34860], R0 ;  /* 0x03486000030075a7 */ /* 0x0022a4000800017f */
[----:B--2---:R-:W-:Y:S05]  /*11430*/  @!P0 NANOSLEEP.SYNCS 0x989680 ;  /* 0x009896800000895d */ /* 0x004fea0003900000 */
[----:B------:R-:W2:Y:S02]  /*11440*/  @!P0 SYNCS.PHASECHK.TRANS64 P0, [R3+URZ+0x34860], R0 ;  /* 0x03486000030085a7 */ /* 0x000ea4000800007f */
[----:B--2---:R-:W-:Y:S05]  /*11450*/  @!P0 BRA `(.L_x_2153) ;  /* 0xfffffffc00f08947 */ /* 0x004fea000383ffff */
[----:B------:R-:W-:Y:S05]  /*11460*/  BRA `(.L_x_2198) ;  /* 0xffffffe400f87947 */ /* 0x000fea000383ffff */
.L_x_2158:
[----:B-1----:R1:W2:Y:S02]  /*11470*/  SYNCS.PHASECHK.TRANS64.TRYWAIT P0, [R2+URZ+0x34820], R3 ;  /* 0x03482003020075a7 */ /* 0x0022a4000800017f */
[----:B--2---:R-:W-:Y:S05]  /*11480*/  @!P0 NANOSLEEP.SYNCS 0x989680 ;  /* 0x009896800000895d */ /* 0x004fea0003900000 */
[----:B------:R-:W2:Y:S02]  /*11490*/  @!P0 SYNCS.PHASECHK.TRANS64 P0, [R2+URZ+0x34820], R3 ;  /* 0x03482003020085a7 */ /* 0x000ea4000800007f */
[----:B--2---:R-:W-:Y:S05]  /*114a0*/  @!P0 BRA `(.L_x_2158) ;  /* 0xfffffffc00f08947 */ /* 0x004fea000383ffff */
[----:B------:R-:W-:Y:S05]  /*114b0*/  BRA `(.L_x_2199) ;  /* 0xffffffe800c87947 */ /* 0x000fea000383ffff */
.L_x_2159:
        /* <DEDUP_REMOVED lines=11> */
.L_x_2201:
[----:B------:R-:W-:Y:S05]  /*11570*/  BSYNC B0 ;  /* 0x0000000000007941 */ /* 0x000fea0003800000 */
.L_x_2200:
[----:B------:R-:W-:Y:S05]  /*11580*/  BRA `(.L_x_2202) ;  /* 0xffffffe800ac7947 */ /* 0x000fea000383ffff */
.L_x_2160:
[----:B------:R-:W-:Y:S01]  /*11590*/  BSSY B0, `(.L_x_2203) ;  /* 0x0000006000007945 */ /* 0x000fe20003800000 */
[----:B------:R-:W-:-:S07]  /*115a0*/  IMAD.MOV.U32 R15, RZ, RZ, -0x1 ;  /* 0xffffffffff0f7424 */ /* 0x000fce00078e00ff */
[----:B01----:R-:W-:Y:S05]  /*115b0*/  WARPSYNC.COLLECTIVE R15, `(.L_x_2204) ;  /* 0x000000000f0c7348 */ /* 0x003fea0003c00000 */
[----:B------:R-:W-:Y:S02]  /*115c0*/  ELECT P6, UR62, PT ;  /* 0x00000000003e782f */ /* 0x000fe400038c0000 */
[----:B------:R-:W-:Y:S01]  /*115d0*/  MOV R14, UR62 ;  /* 0x0000003e000e7c02 */ /* 0x000fe20008000f00 */
[----:B01----:R-:W-:Y:S10]  /*115e0*/  ENDCOLLECTIVE ;  /* 0x000000000000791b */ /* 0x003ff40003800000 */
.L_x_2204:
[----:B------:R-:W-:Y:S05]  /*115f0*/  BSYNC B0 ;  /* 0x0000000000007941 */ /* 0x000fea0003800000 */
.L_x_2203:
[----:B------:R-:W-:Y:S05]  /*11600*/  BRA `(.L_x_2205) ;  /* 0xffffffe800a07947 */ /* 0x000fea000383ffff */
.L_x_2162:
[----:B0-----:R0:W1:Y:S02]  /*11610*/  SYNCS.PHASECHK.TRANS64.TRYWAIT P0, [R6+URZ], R5 ;  /* 0x00000005060075a7 */ /* 0x001064000800017f */
[----:B-1----:R-:W-:Y:S05]  /*11620*/  @!P0 NANOSLEEP.SYNCS 0x989680 ;  /* 0x009896800000895d */ /* 0x002fea0003900000 */
[----:B------:R-:W1:Y:S02]  /*11630*/  @!P0 SYNCS.PHASECHK.TRANS64 P0, [R6+URZ], R5 ;  /* 0x00000005060085a7 */ /* 0x000e64000800007f */
[----:B-1----:R-:W-:Y:S05]  /*11640*/  @!P0 BRA `(.L_x_2162) ;  /* 0xfffffffc00f08947 */ /* 0x002fea000383ffff */
[----:B------:R-:W-:Y:S05]  /*11650*/  BRA `(.L_x_2206) ;  /* 0xffffffe800d47947 */ /* 0x000fea000383ffff */
.L_x_2163:
[----:B-1----:R1:W2:Y:S02]  /*11660*/  SYNCS.PHASECHK.TRANS64.TRYWAIT P0, [R3+URZ], R4 ;  /* 0x00000004030075a7 */ /* 0x0022a4000800017f */
[----:B--2---:R-:W-:Y:S05]  /*11670*/  @!P0 NANOSLEEP.SYNCS 0x989680 ;  /* 0x009896800000895d */ /* 0x004fea0003900000 */
[----:B------:R-:W2:Y:S02]  /*11680*/  @!P0 SYNCS.PHASECHK.TRANS64 P0, [R3+URZ], R4 ;  /* 0x00000004030085a7 */ /* 0x000ea4000800007f */
[----:B--2---:R-:W-:Y:S05]  /*11690*/  @!P0 BRA `(.L_x_2163) ;  /* 0xfffffffc00f08947 */ /* 0x004fea000383ffff */
[----:B------:R-:W-:Y:S05]  /*116a0*/  BRA `(.L_x_2207) ;  /* 0xffffffe800c87947 */ /* 0x000fea000383ffff */
.L_x_2165:
[----:B-1----:R1:W2:Y:S02]  /*116b0*/  SYNCS.PHASECHK.TRANS64.TRYWAIT P0, [R0+URZ], R5 ;  /* 0x00000005000075a7 */ /* 0x0022a4000800017f */
[----:B--2---:R-:W-:Y:S05]  /*116c0*/  @!P0 NANOSLEEP.SYNCS 0x989680 ;  /* 0x009896800000895d */ /* 0x004fea0003900000 */
[----:B------:R-:W2:Y:S02]  /*116d0*/  @!P0 SYNCS.PHASECHK.TRANS64 P0, [R0+URZ], R5 ;  /* 0x00000005000085a7 */ /* 0x000ea4000800007f */
[----:B--2---:R-:W-:Y:S05]  /*116e0*/  @!P0 BRA `(.L_x_2165) ;  /* 0xfffffffc00f08947 */ /* 0x004fea000383ffff */
[----:B------:R-:W-:Y:S05]  /*116f0*/  BRA `(.L_x_2208) ;  /* 0xffffffe800cc7947 */ /* 0x000fea000383ffff */
.L_x_2209:
        /* <DEDUP_REMOVED lines=16> */
.L_x_15164:


//--------------------- .text._ZN7cutlass13device_kernelIN5flash11enable_sm90INS1_16FlashAttnFwdSm90INS1_25CollectiveMainloopFwdSm90ILi2EN4cute5tupleIJNS5_1CILi1EEES8_S8_EEENS6_IJNS7_ILi128EEESA_NS7_ILi192EEEEEELi128ENS_6half_tEfNS_4arch4Sm90ELb1ELb0ELb1ELb1ELb0ELb0ELb0ELb1ELb1ELb1ELb1ELb0EEENS1_21CollectiveEpilogueFwdINS6_IJSA_SA_SA_EEES9_SD_SF_Li256ELb1ELb1ELb1ELb0EEENS1_36VarlenDynamicPersistentTileSchedulerILi128ELi128ELi256ELi128ELb1ELb1ELb1ELb1ELb1ELb1EEEEEEEEEvNT_6ParamsE --------------------------
	.section	.text._ZN7cutlass13device_kernelIN5flash11enable_sm90INS1_16FlashAttnFwdSm90INS1_25CollectiveMainloopFwdSm90ILi2EN4cute5tupleIJNS5_1CILi1EEES8_S8_EEENS6_IJNS7_ILi128EEESA_NS7_ILi192EEEEEELi128ENS_6half_tEfNS_4arch4Sm90ELb1ELb0ELb1ELb1ELb0ELb0ELb0ELb1ELb1ELb1ELb1ELb0EEENS1_21CollectiveEpilogueFwdINS6_IJSA_SA_SA_EEES9_SD_SF_Li256ELb1ELb1ELb1ELb0EEENS1_36VarlenDynamicPersistentTileSchedulerILi128ELi128ELi256ELi128ELb1ELb1ELb1ELb1ELb1ELb1EEEEEEEEEvNT_6ParamsE,"ax",@progbits
	.align	128
.text._ZN7cutlass13device_kernelIN5flash11enable_sm90INS1_16FlashAttnFwdSm90INS1_25CollectiveMainloopFwdSm90ILi2EN4cute5tupleIJNS5_1CILi1EEES8_S8_EEENS6_IJNS7_ILi128EEESA_NS7_ILi192EEEEEELi128ENS_6half_tEfNS_4arch4Sm90ELb1ELb0ELb1ELb1ELb0ELb0ELb0ELb1ELb1ELb1ELb1ELb0EEENS1_21CollectiveEpilogueFwdINS6_IJSA_SA_SA_EEES9_SD_SF_Li256ELb1ELb1ELb1ELb0EEENS1_36VarlenDynamicPersistentTileSchedulerILi128ELi128ELi256ELi128ELb1ELb1ELb1ELb1ELb1ELb1EEEEEEEEEvNT_6ParamsE:
        .type           _ZN7cutlass13device_kernelIN5flash11enable_sm90INS1_16FlashAttnFwdSm90INS1_25CollectiveMainloopFwdSm90ILi2EN4cute5tupleIJNS5_1CILi1EEES8_S8_EEENS6_IJNS7_ILi128EEESA_NS7_ILi192EEEEEELi128ENS_6half_tEfNS_4arch4Sm90ELb1ELb0ELb1ELb1ELb0ELb0ELb0ELb1ELb1ELb1ELb1ELb0EEENS1_21CollectiveEpilogueFwdINS6_IJSA_SA_SA_EEES9_SD_SF_Li256ELb1ELb1ELb1ELb0EEENS1_36VarlenDynamicPersistentTileSchedulerILi128ELi128ELi256ELi128ELb1ELb1ELb1ELb1ELb1ELb1EEEEEEEEEvNT_6ParamsE,@function
        .size           _ZN7cutlass13device_kernelIN5flash11enable_sm90INS1_16FlashAttnFwdSm90INS1_25CollectiveMainloopFwdSm90ILi2EN4cute5tupleIJNS5_1CILi1EEES8_S8_EEENS6_IJNS7_ILi128EEESA_NS7_ILi192EEEEEELi128ENS_6half_tEfNS_4arch4Sm90ELb1ELb0ELb1ELb1ELb0ELb0ELb0ELb1ELb1ELb1ELb1ELb0EEENS1_21CollectiveEpilogueFwdINS6_IJSA_SA_SA_EEES9_SD_SF_Li256ELb1ELb1ELb1ELb0EEENS1_36VarlenDynamicPersistentTileSchedulerILi128ELi128ELi256ELi128ELb1ELb1ELb1ELb1ELb1ELb1EEEEEEEEEvNT_6ParamsE,(.L_x_15165 - _ZN7cutlass13device_kernelIN5flash11enable_sm90INS1_16FlashAttnFwdSm90INS1_25CollectiveMainloopFwdSm90ILi2EN4cute5tupleIJNS5_1CILi1EEES8_S8_EEENS6_IJNS7_ILi128EEESA_NS7_ILi192EEEEEELi128ENS_6half_tEfNS_4arch4Sm90ELb1ELb0ELb1ELb1ELb0ELb0ELb0ELb1ELb1ELb1ELb1ELb0EEENS1_21CollectiveEpilogueFwdINS6_IJSA_SA_SA_EEES9_SD_SF_Li256ELb1ELb1ELb1ELb0EEENS1_36VarlenDynamicPersistentTileSchedulerILi128ELi128ELi256ELi128ELb1ELb1ELb1ELb1ELb1ELb1EEEEEEEEEvNT_6ParamsE)
        .other          _ZN7cutlass13device_kernelIN5flash11enable_sm90INS1_16FlashAttnFwdSm90INS1_25CollectiveMainloopFwdSm90ILi2EN4cute5tupleIJNS5_1CILi1EEES8_S8_EEENS6_IJNS7_ILi128EEESA_NS7_ILi192EEEEEELi128ENS_6half_tEfNS_4arch4Sm90ELb1ELb0ELb1ELb1ELb0ELb0ELb0ELb1ELb1ELb1ELb1ELb0EEENS1_21CollectiveEpilogueFwdINS6_IJSA_SA_SA_EEES9_SD_SF_Li256ELb1ELb1ELb1ELb0EEENS1_36VarlenDynamicPersistentTileSchedulerILi128ELi128ELi256ELi128ELb1ELb1ELb1ELb1ELb1ELb1EEEEEEEEEvNT_6ParamsE,@"STO_CUDA_ENTRY STV_DEFAULT"
_ZN7cutlass13device_kernelIN5flash11enable_sm90INS1_16FlashAttnFwdSm90INS1_25CollectiveMainloopFwdSm90ILi2EN4cute5tupleIJNS5_1CILi1EEES8_S8_EEENS6_IJNS7_ILi128EEESA_NS7_ILi192EEEEEELi128ENS_6half_tEfNS_4arch4Sm90ELb1ELb0ELb1ELb1ELb0ELb0ELb0ELb1ELb1ELb1ELb1ELb0EEENS1_21CollectiveEpilogueFwdINS6_IJSA_SA_SA_EEES9_SD_SF_Li256ELb1ELb1ELb1ELb0EEENS1_36VarlenDynamicPersistentTileSchedulerILi128ELi128ELi256ELi128ELb1ELb1ELb1ELb1ELb1ELb1EEEEEEEEEvNT_6ParamsE:
        /* <DEDUP_REMOVED lines=17> */
.L_x_2211:
[----:B------:R-:W-:Y:S05]  /*0110*/  BSYNC B0 ;  /* 0x0000000000007941 */ /* 0x000fea0003800000 */
.L_x_2210:
        /* <DEDUP_REMOVED lines=40> */
.L_x_2212:
        /* <DEDUP_REMOVED lines=22> */
.L_x_2213:
        /* <DEDUP_REMOVED lines=18> */
.L_x_2214:
        /* <DEDUP_REMOVED lines=22> */
.L_x_2215:
        /* <DEDUP_REMOVED lines=22> */
.L_x_2216:
        /* <DEDUP_REMOVED lines=8> */
.L_x_2218:
        /* <DEDUP_REMOVED lines=24> */
[----:B------:R-:W-:Y:S02]  /*0ae0*/  SHF.R.S32.HI R7, RZ, 0x1f, R6 ;  /* 0x0000001fff077819 */ /* 0x000fe40000011406 */
[----:B------:R-:W-:Y:S02]  /*0af0*/  SHF.R.S32.HI R226, RZ, 0x7, R3 ;  /* 0x00000007ffe27819 */ /* 0x000fe40000011403 */
[----:B------:R-:W-:Y:S02]  /*0b00*/  LEA.HI R10, R7, R8, RZ, 0x3 ;  /* 0x00000008070a7211 */ /* 0x000fe400078f18ff */
[----:B------:R-:W-:Y:S02]  /*0b10*/  LEA.HI R4, R0, R231, RZ, 0x5 ;  /* 0x000000e700047211 */ /* 0x000fe400078f28ff */
[----:B------:R-:W-:-:S02]  /*0b20*/  LOP3.LUT R11, R10, 0xfffffff8, RZ, 0xc0, !PT ;  /* 0xfffffff80a0b7812 */ /* 0x000fc400078ec0ff */
[----:B------:R-:W-:Y:S02]  /*0b30*/  LEA.HI R9, R9, R210, RZ, 0x5 ;  /* 0x000000d209097211 */ /* 0x000fe400078f28ff */
[----:B------:R-:W-:Y:S01]  /*0b40*/  LEA.HI R3, R3, R226, RZ, 0x1 ;  /* 0x000000e203037211 */ /* 0x000fe200078f08ff */
[----:B------:R-:W-:Y:S01]  /*0b50*/  IMAD.SHL.U32 R5, R4, 0x20, RZ ;  /* 0x0000002004057824 */ /* 0x000fe200078e00ff */
[----:B------:R-:W-:Y:S01]  /*0b60*/  SHF.R.S32.HI R9, RZ, 0x5, R9 ;  /* 0x00000005ff097819 */ /* 0x000fe20000011409 */
[----:B------:R-:W-:Y:S01]  /*0b70*/  IMAD.IADD R8, R8, 0x1, -R11 ;  /* 0x0000000108087824 */ /* 0x000fe200078e0a0b */
[----:B------:R-:W-:Y:S02]  /*0b80*/  LOP3.LUT R3, R3, 0x3fffffe, RZ, 0xc0, !PT ;  /* 0x03fffffe03037812 */ /* 0x000fe400078ec0ff */
[CC--:B0-----:R-:W-:Y:S02]  /*0b90*/  LEA.HI R2, R0.reuse, R231.reuse, RZ, 0x4 ;  /* 0x000000e700027211 */ /* 0x0c1fe400078f20ff */
[----:B------:R-:W-:Y:S01]  /*0ba0*/  LEA.HI R10, R0, R231, RZ, 0x2 ;  /* 0x000000e7000a7211 */ /* 0x000fe200078f10ff */
[----:B------:R-:W-:Y:S01]  /*0bb0*/  IMAD R8, R9, 0x10, R8 ;  /* 0x0000001009087824 */ /* 0x000fe200078e0208 */
[----:B------:R-:W-:Y:S01]  /*0bc0*/  LOP3.LUT R7, R5, 0xfffffc00, RZ, 0xc0, !PT ;  /* 0xfffffc0005077812 */ /* 0x000fe200078ec0ff */
[----:B------:R-:W-:Y:S01]  /*0bd0*/  IMAD.IADD R3, R226, 0x1, -R3 ;  /* 0x00000001e2037824 */ /* 0x000fe200078e0a03 */
[----:B------:R-:W-:-:S02]  /*0be0*/  LOP3.LUT R4, R2, 0x3fffff0, RZ, 0xc0, !PT ;  /* 0x03fffff002047812 */ /* 0x000fc400078ec0ff */
[----:B------:R-:W-:Y:S02]  /*0bf0*/  SHF.R.S32.HI R5, RZ, 0x4, R2 ;  /* 0x00000004ff057819 */ /* 0x000fe40000011402 */
[----:B------:R-:W-:Y:S02]  /*0c00*/  LOP3.LUT R10, R10, 0xfffffffc, RZ, 0xc0, !PT ;  /* 0xfffffffc0a0a7812 */ /* 0x000fe400078ec0ff */
[----:B------:R-:W-:Y:S01]  /*0c10*/  LEA.HI R0, R0, R231, RZ, 0x3 ;  /* 0x000000e700007211 */ /* 0x000fe200078f18ff */
[----:B------:R-:W-:Y:S01]  /*0c20*/  IMAD R227, R3, 0x40, R8 ;  /* 0x0000004003e37824 */ /* 0x000fe200078e0208 */
[----:B------:R-:W-:Y:S01]  /*0c30*/  LEA.HI R2, R2, R5, RZ, 0x1 ;  /* 0x0000000502027211 */ /* 0x000fe200078f08ff */
[C---:B------:R-:W-:Y:S01]  /*0c40*/  IMAD.IADD R4, R231.reuse, 0x1, -R4 ;  /* 0x00000001e7047824 */ /* 0x040fe200078e0a04 */
[----:B------:R-:W-:Y:S01]  /*0c50*/  LOP3.LUT R188, R0, 0xfffffff8, RZ, 0xc0, !PT ;  /* 0xfffffff800bc7812 */ /* 0x000fe200078ec0ff */
[C---:B------:R-:W-:Y:S01]  /*0c60*/  IMAD.IADD R10, R231.reuse, 0x1, -R10 ;  /* 0x00000001e70a7824 */ /* 0x040fe200078e0a0a */
[----:B------:R-:W-:Y:S01]  /*0c70*/  LOP3.LUT R3, R6, 0x7ffffffc, RZ, 0xc0, !PT ;  /* 0x7ffffffc06037812 */ /* 0x000fe200078ec0ff */
[----:B------:R-:W-:Y:S01]  /*0c80*/  IMAD R7, R4, 0x40, R7 ;  /* 0x0000004004077824 */ /* 0x000fe200078e0207 */
[----:B------:R-:W-:Y:S01]  /*0c90*/  LOP3.LUT R2, R2, 0x1ffffffe, RZ, 0xc0, !PT ;  /* 0x1ffffffe02027812 */ /* 0x000fe200078ec0ff */
[----:B------:R-:W-:Y:S01]  /*0ca0*/  IMAD.IADD R188, R231, 0x1, -R188 ;  /* 0x00000001e7bc7824 */ /* 0x000fe200078e0abc */
[----:B------:R-:W-:Y:S01]  /*0cb0*/  LEA.HI R4, R10, R10, RZ, 0x1 ;  /* 0x0000000a0a047211 */ /* 0x000fe200078f08ff */
[----:B------:R-:W-:-:S02]  /*0cc0*/  IMAD.IADD R3, R210, 0x1, -R3 ;  /* 0x00000001d2037824 */ /* 0x000fc400078e0a03 */
[----:B------:R-:W-:Y:S01]  /*0cd0*/  IMAD.IADD R2, R5, 0x1, -R2 ;  /* 0x0000000105027824 */ /* 0x000fe200078e0a02 */
[----:B------:R-:W-:Y:S01]  /*0ce0*/  LOP3.LUT R5, R4, 0x1ffffffe, RZ, 0xc0, !PT ;  /* 0x1ffffffe04057812 */ /* 0x000fe200078ec0ff */
[----:B------:R-:W-:Y:S02]  /*0cf0*/  IMAD.SHL.U32 R23, R188, 0x8, RZ ;  /* 0x00000008bc177824 */ /* 0x000fe400078e00ff */
[----:B------:R-:W-:Y:S02]  /*0d00*/  IMAD.SHL.U32 R184, R3, 0x2, RZ ;  /* 0x0000000203b87824 */ /* 0x000fe400078e00ff */
[----:B------:R-:W-:Y:S02]  /*0d10*/  VIADD R187, R23, 0x40 ;  /* 0x0000004017bb7836 */ /* 0x000fe40000000000 */
[C---:B------:R-:W-:Y:S01]  /*0d20*/  VIADD R206, R184.reuse, 0x8 ;  /* 0x00000008b8ce7836 */ /* 0x040fe20000000000 */
        /* <DEDUP_REMOVED lines=14> */
[----:B------:R-:W-:Y:S01]  /*0e10*/  IMAD.IADD R10, R10, 0x1, -R5 ;  /* 0x000000010a0a7824 */ /* 0x000fe200078e0a05 */
[----:B------:R-:W-:Y:S01]  /*0e20*/  SHF.R.S32.HI R208, RZ, 0x3, R0 ;  /* 0x00000003ffd07819 */ /* 0x000fe20000011400 */
[----:B------:R-:W-:Y:S01]  /*0e30*/  IMAD R228, R2, 0x8, R7 ;  /* 0x0000000802e47824 */ /* 0x000fe200078e0207 */
[----:B------:R-:W-:Y:S01]  /*0e40*/  SHF.R.S32.HI R230, RZ, 0x1f, R23 ;  /* 0x0000001fffe67819 */ /* 0x000fe20000011417 */
[----:B------:R-:W-:Y:S01]  /*0e50*/  IMAD.MOV.U32 R209, RZ, RZ, RZ ;  /* 0x000000ffffd17224 */ /* 0x000fe200078e00ff */
[----:B------:R-:W-:Y:S01]  /*0e60*/  SHF.R.S32.HI R229, RZ, 0x1f, R187 ;  /* 0x0000001fffe57819 */ /* 0x000fe200000114bb */
[----:B------:R-:W-:Y:S01]  /*0e70*/  IMAD R185, R10, 0x8, R227 ;  /* 0x000000080ab97824 */ /* 0x000fe200078e02e3 */
        /* <DEDUP_REMOVED lines=14> */
[----:B------:R-:W-:Y:S01]  /*0f60*/  SHF.R.S32.HI R211, RZ, 0x1f, R192 ;  /* 0x0000001fffd37819 */ /* 0x000fe200000114c0 */
[----:B------:R-:W-:Y:S01]  /*0f70*/  UMOV UR38, URZ ;  /* 0x0000003f00267c82 */ /* 0x000fe20008000000 */
[----:B------:R-:W-:Y:S01]  /*0f80*/  UMOV UR36, URZ ;  /* 0x0000003f00247c82 */ /* 0x000fe20008000000 */
[----:B--2---:R-:W-:-:S07]  /*0f90*/  LOP3.LUT R19, R12, 0x1, RZ, 0xfc, !PT ;  /* 0x000000010c137812 */ /* 0x004fce00078efcff */
.L_x_2276:
[----:B0-23--:R-:W0:Y:S01]  /*0fa0*/  LDC.64 R2, c[0x0][0xc88] ;  /* 0x00032200ff027b82 */ /* 0x00de220000000a00 */
[----:B------:R-:W-:Y:S01]  /*0fb0*/  ULDC.64 UR4, c[0x0][0xa28] ;  /* 0x00028a0000047ab9 */ /* 0x000fe20000000a00 */
[----:B------:R-:W-:-:S06]  /*0fc0*/  ULDC.64 UR6, c[0x0][0xa18] ;  /* 0x0002860000067ab9 */ /* 0x000fcc0000000a00 */
[----:B------:R-:W1:Y:S08]  /*0fd0*/  LDC R17, c[0x0][0x288] ;  /* 0x0000a200ff117b82 */ /* 0x000e700000000800 */
[----:B------:R-:W2:Y:S01]  /*0fe0*/  LDC.64 R8, c[0x0][0x418] ;  /* 0x00010600ff087b82 */ /* 0x000ea20000000a00 */
[----:B0-----:R-:W-:-:S07]  /*0ff0*/  IMAD.WIDE R2, R27, 0x4, R2 ;  /* 0x000000041b027825 */ /* 0x001fce00078e0202 */
[----:B------:R-:W0:Y:S01]  /*1000*/  LDC R10, c[0x0][0x424] ;  /* 0x00010900ff0a7b82 */ /* 0x000e220000000800 */
[----:B------:R-:W3:Y:S01]  /*1010*/  LDG.E R186, desc[UR56][R2.64] ;  /* 0x0000003802ba7981 */ /* 0x000ee2000c1e1900 */
[----:B------:R-:W-:Y:S01]  /*1020*/  ISETP.NE.U32.AND P1, PT, RZ, UR4, PT ;  /* 0x00000004ff007c0c */ /* 0x000fe2000bf25070 */
[----:B------:R-:W-:Y:S01]  /*1030*/  IMAD.MOV.U32 R7, RZ, RZ, RZ ;  /* 0x000000ffff077224 */ /* 0x000fe200078e00ff */
[----:B------:R-:W-:-:S04]  /*1040*/  ISETP.NE.U32.AND P0, PT, RZ, UR6, PT ;  /* 0x00000006ff007c0c */ /* 0x000fc8000bf05070 */
[----:B----4-:R-:W4:Y:S01]  /*1050*/  LDC R11, c[0x0][0x2f0] ;  /* 0x0000bc00ff0b7b82 */ /* 0x010f220000000800 */
[----:B------:R-:W-:Y:S02]  /*1060*/  ISETP.NE.AND.EX P1, PT, RZ, UR5, PT, P1 ;  /* 0x00000005ff007c0c */ /* 0x000fe4000bf25310 */
[----:B------:R-:W-:Y:S02]  /*1070*/  ISETP.NE.AND.EX P0, PT, RZ, UR7, PT, P0 ;  /* 0x00000007ff007c0c */ /* 0x000fe4000bf05300 */
[----:B---3--:R-:W-:-:S09]  /*1080*/  SHF.R.S32.HI R191, RZ, 0x1f, R186 ;  /* 0x0000001fffbf7819 */ /* 0x008fd200000114ba */
[----:B------:R-:W-:-:S04]  /*1090*/  @P1 LEA R4, P2, R186, UR4, 0x2 ;  /* 0x00000004ba041c11 */ /* 0x000fc8000f8410ff */
[C-C-:B------:R-:W-:Y:S02]  /*10a0*/  @P1 LEA.HI.X R5, R186.reuse, UR5, R191.reuse, 0x2, P2 ;  /* 0x00000005ba051c11 */ /* 0x140fe400090f14bf */
[----:B------:R-:W-:Y:S02]  /*10b0*/  @P0 LEA R2, P2, R186, UR6, 0x2 ;  /* 0x00000006ba020c11 */ /* 0x000fe4000f8410ff */
[----:B------:R-:W-:Y:S01]  /*10c0*/  LOP3.LUT R6, R26, 0xff000000, RZ, 0xc0, !PT ;  /* 0xff0000001a067812 */ /* 0x000fe200078ec0ff */
[----:B------:R3:W5:Y:S01]  /*10d0*/  @P1 LDG.E R7, desc[UR56][R4.64] ;  /* 0x0000003804071981 */ /* 0x000762000c1e1900 */
[----:B------:R-:W-:Y:S01]  /*10e0*/  @P0 LEA.HI.X R3, R186, UR7, R191, 0x2, P2 ;  /* 0x00000007ba030c11 */ /* 0x000fe200090f14bf */
[----:B------:R-:W-:-:S04]  /*10f0*/  ULDC.64 UR6, c[0x0][0xa20] ;  /* 0x0002880000067ab9 */ /* 0x000fc80000000a00 */
[----:B-1----:R1:W5:Y:S01]  /*1100*/  @P0 LDG.E R17, desc[UR56][R2.64] ;  /* 0x0000003802110981 */ /* 0x002362000c1e1900 */
[----:B--2---:R-:W-:Y:S02]  /*1110*/  ISETP.NE.U32.AND P1, PT, R8, RZ, PT ;  /* 0x000000ff0800720c */ /* 0x004fe40003f25070 */
[----:B------:R-:W-:Y:S02]  /*1120*/  ISETP.NE.U32.AND P2, PT, RZ, UR6, PT ;  /* 0x00000006ff007c0c */ /* 0x000fe4000bf45070 */
[----:B------:R-:W-:Y:S02]  /*1130*/  LOP3.LUT R0, R26, 0xff0000, RZ, 0xc0, !PT ;  /* 0x00ff00001a007812 */ /* 0x000fe400078ec0ff */
[----:B---3--:R-:W-:Y:S02]  /*1140*/  SHF.R.U32.HI R5, RZ, 0x8, R6 ;  /* 0x00000008ff057819 */ /* 0x008fe40000011606 */
[----:B------:R-:W-:Y:S02]  /*1150*/  ISETP.NE.AND.EX P1, PT, R9, RZ, PT, P1 ;  /* 0x000000ff0900720c */ /* 0x000fe40003f25310 */
[----:B------:R-:W-:-:S02]  /*1160*/  ISETP.NE.AND.EX P2, PT, RZ, UR7, PT, P2 ;  /* 0x00000007ff007c0c */ /* 0x000fc4000bf45320 */
[----:B------:R-:W-:Y:S02]  /*1170*/  LEA.HI R190, R0, R5, RZ, 0x10 ;  /* 0x0000000500be7211 */ /* 0x000fe400078f80ff */
[----:B0-----:R-:W-:Y:S01]  /*1180*/  SEL R0, R10, 0x1, P1 ;  /* 0x000000010a007807 */ /* 0x001fe20000800000 */
[----:B-1--4-:R-:W-:Y:S08]  /*1190*/  @P0 BRA `(.L_x_2219) ;  /* 0x0000000000240947 */ /* 0x012ff00003800000 */
        /* <DEDUP_REMOVED lines=9> */
.L_x_2219:
[----:B------:R-:W-:Y:S01]  /*1230*/  IMAD R16, R0, R11, RZ ;  /* 0x0000000b00107224 */ /* 0x000fe200078e02ff */
[----:B------:R-:W-:Y:S01]  /*1240*/  LOP3.LUT R189, R26, 0xffff, RZ, 0xc0, !PT ;  /* 0x0000ffff1abd7812 */ /* 0x000fe200078ec0ff */
[----:B------:R-:W-:Y:S06]  /*1250*/  @!P2 BRA `(.L_x_2220) ;  /* 0x000000000010a947 */ /* 0x000fec0003800000 */
[----:B------:R-:W-:-:S04]  /*1260*/  LEA R2, P0, R186, UR6, 0x2 ;  /* 0x00000006ba027c11 */ /* 0x000fc8000f8010ff */
[----:B------:R-:W-:-:S05]  /*1270*/  LEA.HI.X R3, R186, UR7, R191, 0x2, P0 ;  /* 0x00000007ba037c11 */ /* 0x000fca00080f14bf */
[----:B------:R0:W5:Y:S01]  /*1280*/  LDG.E R16, desc[UR56][R2.64] ;  /* 0x0000003802107981 */ /* 0x000162000c1e1900 */
[----:B------:R-:W-:Y:S05]  /*1290*/  BRA `(.L_x_2221) ;  /* 0x0000000000247947 */ /* 0x000fea0003800000 */
.L_x_2220:
[----:B------:R-:W-:Y:S02]  /*12a0*/  ULDC.64 UR4, c[0x0][0xa08] ;  /* 0x0002820000047ab9 */ /* 0x000fe40000000a00 */
[----:B------:R-:W-:-:S04]  /*12b0*/  ISETP.NE.U32.AND P0, PT, RZ, UR4, PT ;  /* 0x00000004ff007c0c */ /* 0x000fc8000bf05070 */
[----:B------:R-:W-:-:S13]  /*12c0*/  ISETP.NE.AND.EX P0, PT, RZ, UR5, PT, P0 ;  /* 0x00000005ff007c0c */ /* 0x000fda000bf05300 */
[----:B------:R-:W-:Y:S05]  /*12d0*/  @!P0 BRA `(.L_x_2221) ;  /* 0x0000000000148947 */ /* 0x000fea0003800000 */
[----:B------:R-:W0:Y:S02]  /*12e0*/  LDC.64 R2, c[0x0][0xa08] ;  /* 0x00028200ff027b82 */ /* 0x000e240000000a00 */
[----:B0-----:R-:W-:-:S05]  /*12f0*/  IMAD.WIDE R2, R186, 0x4, R2 ;  /* 0x00000004ba027825 */ /* 0x001fca00078e0202 */
[----:B------:R-:W2:Y:S04]  /*1300*/  LDG.E R16, desc[UR56][R2.64] ;  /* 0x0000003802107981 */ /* 0x000ea8000c1e1900 */
[----:B------:R-:W2:Y:S02]  /*1310*/  LDG.E R5, desc[UR56][R2.64+0x4] ;  /* 0x0000043802057981 */ /* 0x000ea4000c1e1900 */
[----:B--2---:R-:W-:-:S07]  /*1320*/  IMAD.IADD R16, R5, 0x1, -R16 ;  /* 0x0000000105107824 */ /* 0x004fce00078e0a10 */
.L_x_2221:
[----:B------:R-:W1:Y:S01]  /*1330*/  LDC R0, c[0x0][0x448] ;  /* 0x00011200ff007b82 */ /* 0x000e620000000800 */
[----:B------:R-:W-:Y:S01]  /*1340*/  IMAD.SHL.U32 R18, R25, 0x80, RZ ;  /* 0x0000008019127824 */ /* 0x000fe200078e00ff */
[----:B------:R-:W-:Y:S01]  /*1350*/  LOP3.LUT R207, R190, 0xff, RZ, 0xc0, !PT ;  /* 0x000000ffbecf7812 */ /* 0x000fe200078ec0ff */
[----:B-----5:R-:W-:Y:S01]  /*1360*/  IMAD.IADD R16, R16, 0x1, -R7 ;  /* 0x0000000110107824 */ /* 0x020fe200078e0a07 */
[----:B------:R-:W-:Y:S01]  /*1370*/  SHF.R.U32.HI R190, RZ, 0x10, R190 ;  /* 0x00000010ffbe7819 */ /* 0x000fe200000116be */
[----:B------:R-:W-:Y:S01]  /*1380*/  IMAD.MOV.U32 R95, RZ, RZ, RZ ;  /* 0x000000ffff5f7224 */ /* 0x000fe200078e00ff */
[----:B-1----:R-:W-:Y:S01]  /*1390*/  ISETP.NE.AND P0, PT, R0, 0x1, PT ;  /* 0x000000010000780c */ /* 0x002fe20003f05270 */
[----:B------:R-:W-:-:S12]  /*13a0*/  VIADD R0, R18, 0x7f ;  /* 0x0000007f12007836 */ /* 0x000fd80000000000 */
[----:B0-----:R-:W0:Y:S08]  /*13b0*/  @P0 LDC R3, c[0x0][0x44c] ;  /* 0x00011300ff030b82 */ /* 0x001e300000000800 */
[----:B------:R-:W1:Y:S01]  /*13c0*/  @P0 LDC R5, c[0x0][0x450] ;  /* 0x00011400ff050b82 */ /* 0x000e620000000800 */
[----:B0-----:R-:W-:Y:S01]  /*13d0*/  @P0 IMAD.HI.U32 R2, R0, R3, RZ ;  /* 0x0000000300020227 */ /* 0x001fe200078e00ff */
[----:B------:R-:W-:-:S04]  /*13e0*/  IADD3 R3, R16, 0x80, -R17 ;  /* 0x0000008010037810 */ /* 0x000fc80007ffe811 */
[----:B-1----:R-:W-:Y:S01]  /*13f0*/  @P0 SHF.R.U32.HI R0, RZ, R5, R2 ;  /* 0x00000005ff000219 */ /* 0x002fe20000011602 */
[----:B------:R-:W-:-:S04]  /*1400*/  VIADD R2, R16, 0x7f ;  /* 0x0000007f10027836 */ /* 0x000fc80000000000 */
[----:B------:R-:W-:Y:S01]  /*1410*/  IMAD.IADD R0, R3, 0x1, R0 ;  /* 0x0000000103007824 */ /* 0x000fe200078e0200 */
[----:B------:R-:W-:-:S04]  /*1420*/  SHF.R.S32.HI R3, RZ, 0x1f, R2 ;  /* 0x0000001fff037819 */ /* 0x000fc80000011402 */
[----:B------:R-:W-:Y:S02]  /*1430*/  SHF.R.S32.HI R5, RZ, 0x1f, R0 ;  /* 0x0000001fff057819 */ /* 0x000fe40000011400 */
[----:B------:R-:W-:Y:S02]  /*1440*/  LEA.HI R3, R3, R2, RZ, 0x7 ;  /* 0x0000000203037211 */ /* 0x000fe400078f38ff */
[----:B------:R-:W-:Y:S02]  /*1450*/  LEA.HI R5, R5, R0, RZ, 0x7 ;  /* 0x0000000005057211 */ /* 0x000fe400078f38ff */
[----:B------:R-:W-:Y:S02]  /*1460*/  SHF.R.S32.HI R3, RZ, 0x7, R3 ;  /* 0x00000007ff037819 */ /* 0x000fe40000011403 */
[----:B------:R-:W-:-:S04]  /*1470*/  SHF.R.S32.HI R0, RZ, 0x7, R5 ;  /* 0x00000007ff007819 */ /* 0x000fc80000011405 */
[----:B------:R-:W-:-:S04]  /*1480*/  VIMNMX R6, R3, R0, PT ;  /* 0x0000000003067248 */ /* 0x000fc80003fe0100 */
[----:B------:R-:W-:-:S13]  /*1490*/  ISETP.GE.AND P0, PT, R6, 0x1, PT ;  /* 0x000000010600780c */ /* 0x000fda0003f06270 */
[----:B------:R-:W-:Y:S05]  /*14a0*/  @!P0 BRA `(.L_x_2222) ;  /* 0x0000000000788947 */ /* 0x000fea0003800000 */
[----:B------:R-:W0:Y:S01]  /*14b0*/  LDC R3, c[0x0][0x9f0] ;  /* 0x00027c00ff037b82 */ /* 0x000e220000000800 */
[----:B------:R-:W-:-:S04]  /*14c0*/  ISETP.NE.AND P0, PT, R190, RZ, PT ;  /* 0x000000ffbe00720c */ /* 0x000fc80003f05270 */
[----:B0-----:R-:W-:-:S04]  /*14d0*/  SEL R9, R190, R3, P0 ;  /* 0x00000003be097207 */ /* 0x001fc80000000000 */
[-C--:B------:R-:W-:Y:S02]  /*14e0*/  IABS R5, R9.reuse ;  /* 0x0000000900057213 */ /* 0x080fe40000000000 */
        /* <DEDUP_REMOVED lines=26> */
.L_x_2222:
[-C--:B------:R-:W-:Y:S01]  /*1690*/  IMAD R22, R207, R95.reuse, RZ ;  /* 0x0000005fcf167224 */ /* 0x080fe200078e02ff */
        /* <DEDUP_REMOVED lines=69> */
.L_x_2224:
[----:B------:R-:W-:Y:S02]  /*1af0*/  LEA.HI R0, R209, R209, RZ, 0x1 ;  /* 0x000000d1d1007211 */ /* 0x000fe400078f08ff */
[----:B------:R-:W-:Y:S02]  /*1b00*/  ISETP.NE.AND P0, PT, R19, 0x3, PT ;  /* 0x000000031300780c */ /* 0x000fe40003f05270 */
[----:B------:R-:W-:-:S05]  /*1b10*/  LOP3.LUT R0, R0, 0xfffffffe, RZ, 0xc0, !PT ;  /* 0xfffffffe00007812 */ /* 0x000fca00078ec0ff */
[----:B------:R-:W-:-:S05]  /*1b20*/  IMAD.IADD R0, R209, 0x1, -R0 ;  /* 0x00000001d1007824 */ /* 0x000fca00078e0a00 */
[----:B------:R-:W-:-:S04]  /*1b30*/  SHF.L.U32 R0, R0, 0x1f, RZ ;  /* 0x0000001f00007819 */ /* 0x000fc800000006ff */
[----:B------:R-:W0:Y:S02]  /*1b40*/  SYNCS.PHASECHK.TRANS64.TRYWAIT P1, [UR37+0x34800], R0 ;  /* 0x03480000ff0075a7 */ /* 0x000e240008020165 */
[----:B0-----:R-:W-:Y:S05]  /*1b50*/  @!P1 BRA `(.L_x_2225) ;  /* 0x0000013000e89947 */ /* 0x001fea0003800000 */
.L_x_2403:
[----:B------:R-:W-:Y:S05]  /*1b60*/  @!P0 BRA `(.L_x_2226) ;  /* 0x0000000000048947 */ /* 0x000fea0003800000 */
[----:B------:R-:W-:Y:S01]  /*1b70*/  BPT.TRAP 0x1 ;  /* 0x000000040000795c */ /* 0x000fe20000300000 */
.L_x_2226:
[----:B0-----:R-:W-:Y:S02]  /*1b80*/  IMAD.U32 R0, RZ, RZ, UR36 ;  /* 0x00000024ff007e24 */ /* 0x001fe4000f8e00ff */
[----:B------:R-:W-:-:S03]  /*1b90*/  IMAD.U32 R3, RZ, RZ, UR38 ;  /* 0x00000026ff037e24 */ /* 0x000fc6000f8e00ff */
[----:B------:R-:W-:Y:S02]  /*1ba0*/  LEA R0, R0, UR37, 0x3 ;  /* 0x0000002500007c11 */ /* 0x000fe4000f8e18ff */
[----:B------:R-:W-:-:S04]  /*1bb0*/  SHF.L.U32 R3, R3, 0x1f, RZ ;  /* 0x0000001f03037819 */ /* 0x000fc800000006ff */
[----:B------:R0:W1:Y:S01]  /*1bc0*/  SYNCS.PHASECHK.TRANS64.TRYWAIT P2, [R0+URZ+0x34830], R3 ;  /* 0x03483003000075a7 */ /* 0x000062000804017f */
[----:B------:R-:W-:Y:S05]  /*1bd0*/  @!P0 BRA `(.L_x_2227) ;  /* 0x0000000000048947 */ /* 0x000fea0003800000 */
[----:B------:R-:W-:Y:S01]  /*1be0*/  BPT.TRAP 0x1 ;  /* 0x000000040000795c */ /* 0x000fe20000300000 */
.L_x_2227:
[----:B------:R-:W2:Y:S02]  /*1bf0*/  S2R R2, SR_TID.X ;  /* 0x0000000000027919 */ /* 0x000ea40000002100 */
[----:B--2---:R-:W-:Y:S01]  /*1c00*/  LOP3.LUT P1, RZ, R2, 0x7f, RZ, 0xc0, !PT ;  /* 0x0000007f02ff7812 */ /* 0x004fe2000782c0ff */
[----:B-1----:R-:W-:-:S12]  /*1c10*/  @P2 BRA `(.L_x_2228) ;  /* 0x0000000000082947 */ /* 0x002fd80003800000 */
[----:B------:R-:W1:Y:S02]  /*1c20*/  SYNCS.PHASECHK.TRANS64.TRYWAIT P2, [R0+URZ+0x34830], R3 ;  /* 0x03483003000075a7 */ /* 0x000e64000804017f */
[----:B-1----:R-:W-:Y:S05]  /*1c30*/  @!P2 BRA `(.L_x_2229) ;  /* 0x0000013000c8a947 */ /* 0x002fea0003800000 */
.L_x_2228:
[----:B------:R-:W-:Y:S05]  /*1c40*/  WARPSYNC.ALL ;  /* 0x0000000000007948 */ /* 0x000fea0003800000 */
[----:B------:R-:W-:Y:S01]  /*1c50*/  UIADD3 UR4, UR37, 0x1c400, URZ ;  /* 0x0001c40025047890 */ /* 0x000fe2000fffe03f */
[----:B------:R-:W-:Y:S01]  /*1c60*/  WARPGROUP.ARRIVE ;  /* 0x00000000000079c5 */ /* 0x000fe20000000000 */
[----:B------:R-:W-:Y:S01]  /*1c70*/  ULOP3.LUT UR52, UR52, 0x10000, URZ, 0xfc, !UPT ;  /* 0x0001000034347892 */ /* 0x000fe2000f8efc3f */
[----:B------:R-:W2:Y:S01]  /*1c80*/  LDC R5, c[0x0][0x448] ;  /* 0x00011200ff057b82 */ /* 0x000ea20000000800 */
[----:B------:R-:W-:Y:S01]  /*1c90*/  USHF.R.U32.HI UR4, URZ, 0x4, UR4 ;  /* 0x000000043f047899 */ /* 0x000fe20008011604 */
[----:B01----:R-:W-:Y:S01]  /*1ca0*/  @!P1 VIADD R0, R0, 0x34840 ;  /* 0x0003484000009836 */ /* 0x003fe20000000000 */
[----:B------:R-:W-:Y:S01]  /*1cb0*/  UMOV UR53, 0x40000040 ;  /* 0x4000004000357882 */ /* 0x000fe20000000000 */
[----:B------:R-:W-:Y:S01]  /*1cc0*/  UMOV UR55, 0x40000040 ;  /* 0x4000004000377882 */ /* 0x000fe20000000000 */
[----:B------:R-:W-:Y:S01]  /*1cd0*/  ULOP3.LUT UR4, UR4, 0x3fff, URZ, 0xc0, !UPT ;  /* 0x00003fff04047892 */ /* 0x000fe2000f8ec03f */
[----:B------:R-:W-:Y:S01]  /*1ce0*/  CS2R R150, SRZ ;  /* 0x0000000000967805 */ /* 0x000fe2000001ff00 */
[----:B------:R-:W-:Y:S01]  /*1cf0*/  UMOV UR5, 0x40000040 ;  /* 0x4000004000057882 */ /* 0x000fe20000000000 */
[----:B------:R-:W-:Y:S01]  /*1d00*/  UMOV UR7, 0x40000040 ;  /* 0x4000004000077882 */ /* 0x000fe20000000000 */
[----:B------:R-:W-:Y:S01]  /*1d10*/  ULOP3.LUT UR39, UR4, 0x10000, URZ, 0xfc, !UPT ;  /* 0x0001000004277892 */ /* 0x000fe2000f8efc3f */
[----:B------:R-:W-:Y:S01]  /*1d20*/  @!P1 PRMT R0, RZ, 0x654, R0 ;  /* 0x00000654ff009816 */ /* 0x000fe20000000000 */
[----:B------:R-:W-:Y:S01]  /*1d30*/  UIADD3 UR4, UR52, 0x2, URZ ;  /* 0x0000000234047890 */ /* 0x000fe2000fffe03f */
[----:B------:R-:W-:Y:S01]  /*1d40*/  CS2R R148, SRZ ;  /* 0x0000000000947805 */ /* 0x000fe2000001ff00 */
[----:B------:R-:W-:Y:S01]  /*1d50*/  UIMAD UR54, UR36, 0xc00, UR39 ;  /* 0x00000c00243678a4 */ /* 0x000fe2000f8e0227 */
[----:B------:R-:W-:Y:S01]  /*1d60*/  CS2R R146, SRZ ;  /* 0x0000000000927805 */ /* 0x000fe2000001ff00 */
[----:B------:R-:W-:Y:S01]  /*1d70*/  UIADD3 UR8, UR52, 0x4, URZ ;  /* 0x0000000434087890 */ /* 0x000fe2000fffe03f */
[----:B------:R-:W-:Y:S01]  /*1d80*/  CS2R R144, SRZ ;  /* 0x0000000000907805 */ /* 0x000fe2000001ff00 */
[----:B------:R-:W-:Y:S01]  /*1d90*/  UIADD3 UR6, UR54, 0x2, URZ ;  /* 0x0000000236067890 */ /* 0x000fe2000fffe03f */
[----:B------:R-:W-:Y:S01]  /*1da0*/  CS2R R142, SRZ ;  /* 0x00000000008e7805 */ /* 0x000fe2000001ff00 */
[----:B------:R-:W-:Y:S01]  /*1db0*/  UIADD3 UR10, UR54, 0x4, URZ ;  /* 0x00000004360a7890 */ /* 0x000fe2000fffe03f */
[----:B------:R-:W-:Y:S01]  /*1dc0*/  CS2R R140, SRZ ;  /* 0x00000000008c7805 */ /* 0x000fe2000001ff00 */
[----:B------:R-:W-:Y:S01]  /*1dd0*/  UMOV UR9, 0x40000040 ;  /* 0x4000004000097882 */ /* 0x000fe20000000000 */
[----:B------:R-:W-:Y:S01]  /*1de0*/  HGMMA.64x128x16.F32 R24, gdesc[UR52], RZ, !UPT, gsb0 ;  /* 0x01e00000341879f0 */ /* 0x000fe2000c0008ff */
[----:B------:R-:W-:Y:S01]  /*1df0*/  UMOV UR11, 0x40000040 ;  /* 0x40000040000b7882 */ /* 0x000fe20000000000 */
[----:B------:R-:W-:Y:S01]  /*1e00*/  UIADD3 UR12, UR52, 0x6, URZ ;  /* 0x00000006340c7890 */ /* 0x000fe2000fffe03f */
[----:B--2---:R-:W-:Y:S01]  /*1e10*/  ISETP.NE.AND P2, PT, R5, 0x1, PT ;  /* 0x000000010500780c */ /* 0x004fe20003f45270 */
        /* <DEDUP_REMOVED lines=13> */
[----:B------:R-:W0:Y:S01]  /*1ef0*/  @P2 LDC R6, c[0x0][0x44c] ;  /* 0x00011300ff062b82 */ /* 0x000e220000000800 */
        /* <DEDUP_REMOVED lines=30> */
[----:B------:R-:W-:Y:S02]  /*20e0*/  WARPGROUP.DEPBAR.LE gsb0, 0x0 ;  /* 0x00008000000079c5 */ /* 0x000fe40000010000 */
[----:B------:R-:W-:-:S06]  /*20f0*/  WARPGROUP.ARRIVE ;  /* 0x00000000000079c5 */ /* 0x000fcc0000000000 */
[----:B------:R-:W-:Y:S01]  /*2100*/  HGMMA.64x128x16.F32 R24, gdesc[UR4], R24, gsb0 ;  /* 0x01e00000041879f0 */ /* 0x000fe20008000818 */
[----:B------:R-:W-:Y:S01]  /*2110*/  ULDC UR6, c[0x0][0x9d8] ;  /* 0x0002760000067ab9 */ /* 0x000fe20000000800 */
[----:B------:R-:W-:Y:S01]  /*2120*/  ULDC UR7, c[0x0][0x988] ;  /* 0x0002620000077ab9 */ /* 0x000fe20000000800 */
        /* <DEDUP_REMOVED lines=33> */
[----:B------:R-:W1:Y:S01]  /*2340*/  @P2 LDC R32, c[0x0][0x450] ;  /* 0x00011400ff202b82 */ /* 0x000e620000000800 */
        /* <DEDUP_REMOVED lines=11> */
[----:B--2---:R-:W-:-:S02]  /*2400*/  IMAD.IADD R31, R185, 0x1, R18 ;  /* 0x00000001b91f7824 */ /* 0x004fc400078e0212 */
[----:B------:R-:W-:Y:S01]  /*2410*/  FMUL.FTZ R43, R43, UR6 ;  /* 0x000000062b2b7c20 */ /* 0x000fe20008410000 */
[----:B------:R-:W-:Y:S01]  /*2420*/  FMUL.FTZ R46, R46, UR6 ;  /* 0x000000062e2e7c20 */ /* 0x000fe20008410000 */
[----:B------:R-:W-:Y:S01]  /*2430*/  FMUL.FTZ R47, R47, UR6 ;  /* 0x000000062f2f7c20 */ /* 0x000fe20008410000 */
[----:B0-----:R-:W-:-:S04]  /*2440*/  @P2 IMAD.HI.U32 R5, R31, R6, RZ ;  /* 0x000000061f052227 */ /* 0x001fc800078e00ff */
[----:B------:R-:W-:Y:S01]  /*2450*/  FMUL.FTZ R50, R50, UR6 ;  /* 0x0000000632327c20 */ /* 0x000fe20008410000 */
[----:B------:R-:W-:Y:S01]  /*2460*/  FMUL.FTZ R51, R51, UR6 ;  /* 0x0000000633337c20 */ /* 0x000fe20008410000 */
[----:B------:R-:W0:Y:S01]  /*2470*/  MUFU.TANH R27, R27 ;  /* 0x0000001b001b7308 */ /* 0x000e220000002400 */
[----:B------:R-:W-:Y:S02]  /*2480*/  IMAD.MOV.U32 R6, RZ, RZ, -0x80 ;  /* 0xffffff80ff067424 */ /* 0x000fe400078e00ff */
[----:B------:R-:W-:Y:S01]  /*2490*/  FMUL.FTZ R54, R54, UR6 ;  /* 0x0000000636367c20 */ /* 0x000fe20008410000 */
[----:B------:R-:W-:Y:S01]  /*24a0*/  FMUL.FTZ R55, R55, UR6 ;  /* 0x0000000637377c20 */ /* 0x000fe20008410000 */
[----:B------:R-:W-:Y:S01]  /*24b0*/  FMUL.FTZ R13, R44, UR6 ;  /* 0x000000062c0d7c20 */ /* 0x000fe20008410000 */
[----:B-1----:R-:W-:Y:S01]  /*24c0*/  @P2 SHF.R.U32.HI R31, RZ, R32, R5 ;  /* 0x00000020ff1f2219 */ /* 0x002fe20000011605 */
[----:B------:R-:W-:Y:S02]  /*24d0*/  IMAD R33, R95, R6, 0x80 ;  /* 0x000000805f217424 */ /* 0x000fe400078e0206 */
[----:B------:R-:W-:Y:S01]  /*24e0*/  FMUL.FTZ R58, R58, UR6 ;  /* 0x000000063a3a7c20 */ /* 0x000fe20008410000 */
[----:B------:R-:W1:Y:S01]  /*24f0*/  MUFU.TANH R30, R30 ;  /* 0x0000001e001e7308 */ /* 0x000e620000002400 */
[----:B------:R-:W-:Y:S01]  /*2500*/  FMUL.FTZ R70, R70, UR6 ;  /* 0x0000000646467c20 */ /* 0x000fe20008410000 */
[----:B------:R-:W2:Y:S01]  /*2510*/  SHFL.IDX PT, R5, R31, 0x1, 0x1c1f ;  /* 0x003c1f001f057f89 */ /* 0x000ea200000e0000 */
[C-C-:B------:R-:W-:Y:S01]  /*2520*/  IADD3 R100, -R184.reuse, 0x1, R33.reuse ;  /* 0x00000001b8647810 */ /* 0x140fe20007ffe121 */
[----:B------:R-:W-:Y:S01]  /*2530*/  FMUL.FTZ R59, R59, UR6 ;  /* 0x000000063b3b7c20 */ /* 0x000fe20008410000 */
[----:B------:R-:W-:Y:S01]  /*2540*/  IADD3 R33, -R184, R16, R33 ;  /* 0x00000010b8217210 */ /* 0x000fe20007ffe121 */
[----:B------:R-:W-:Y:S01]  /*2550*/  FMUL.FTZ R12, R40, UR6 ;  /* 0x00000006280c7c20 */ /* 0x000fe20008410000 */
[----:B------:R-:W-:Y:S01]  /*2560*/  IADD3 R100, -R17, R100, R16 ;  /* 0x0000006411647210 */ /* 0x000fe20007ffe110 */
        /* <DEDUP_REMOVED lines=18> */
[----:B--2---:R-:W-:Y:S01]  /*2690*/  VIADDMNMX R6, R5, R100, R33, PT ;  /* 0x0000006405067246 */ /* 0x004fe20003800121 */
[----:B------:R-:W-:Y:S01]  /*26a0*/  FMUL.FTZ R28, R56, UR6 ;  /* 0x00000006381c7c20 */ /* 0x000fe20008410000 */
[----:B------:R-:W-:Y:S01]  /*26b0*/  FMUL.FTZ R86, R86, UR6 ;  /* 0x0000000656567c20 */ /* 0x000fe20008410000 */
[----:B------:R-:W-:Y:S01]  /*26c0*/  FMUL.FTZ R87, R87, UR6 ;  /* 0x0000000657577c20 */ /* 0x000fe20008410000 */
[C---:B------:R-:W-:Y:S01]  /*26d0*/  ISETP.GT.AND P3, PT, R6.reuse, RZ, PT ;  /* 0x000000ff0600720c */ /* 0x040fe20003f64270 */
[----:B------:R-:W2:Y:S01]  /*26e0*/  SHFL.IDX PT, R31, R31, RZ, 0x1c1f ;  /* 0x001c1fff1f1f7589 */ /* 0x000ea200000e0000 */
[C---:B------:R-:W-:Y:S01]  /*26f0*/  ISETP.GT.AND P4, PT, R6.reuse, 0x1, PT ;  /* 0x000000010600780c */ /* 0x040fe20003f84270 */
[----:B------:R-:W2:Y:S01]  /*2700*/  MUFU.TANH R39, R39 ;  /* 0x0000002700277308 */ /* 0x000ea20000002400 */
[----:B------:R-:W-:Y:S01]  /*2710*/  ISETP.GT.AND P5, PT, R6, 0x8, PT ;  /* 0x000000080600780c */ /* 0x000fe20003fa4270 */
[----:B------:R-:W-:Y:S01]  /*2720*/  FMUL.FTZ R2, R24, UR6 ;  /* 0x0000000618027c20 */ /* 0x000fe20008410000 */
[----:B---3--:R-:W-:Y:S01]  /*2730*/  FSEL R112, R26, -INF , P3 ;  /* 0xff8000001a707808 */ /* 0x008fe20001800000 */
[----:B------:R-:W-:Y:S01]  /*2740*/  FMUL.FTZ R3, R25, UR6 ;  /* 0x0000000619037c20 */ /* 0x000fe20008410000 */
[----:B0-----:R-:W-:Y:S01]  /*2750*/  FSEL R110, R27, -INF , P4 ;  /* 0xff8000001b6e7808 */ /* 0x001fe20002000000 */
[----:B------:R-:W-:Y:S01]  /*2760*/  FMUL.FTZ R7, R29, UR6 ;  /* 0x000000061d077c20 */ /* 0x000fe20008410000 */
[----:B------:R-:W-:Y:S01]  /*2770*/  ISETP.GT.AND P3, PT, R6, 0x9, PT ;  /* 0x000000090600780c */ /* 0x000fe20003f64270 */
[----:B------:R-:W0:Y:S01]  /*2780*/  MUFU.TANH R42, R42 ;  /* 0x0000002a002a7308 */ /* 0x000e220000002400 */
[----:B-1----:R-:W-:Y:S01]  /*2790*/  FSEL R108, R30, -INF , P5 ;  /* 0xff8000001e6c7808 */ /* 0x002fe20002800000 */
[----:B------:R-:W-:Y:S01]  /*27a0*/  FMUL.FTZ R68, R68, UR6 ;  /* 0x0000000644447c20 */ /* 0x000fe20008410000 */
[----:B------:R-:W-:Y:S01]  /*27b0*/  FMNMX.FTZ R5, R112, R110, !PT ;  /* 0x0000006e70057209 */ /* 0x000fe20007810000 */
[----:B------:R-:W-:Y:S01]  /*27c0*/  FMUL.FTZ R11, R37, UR6 ;  /* 0x00000006250b7c20 */ /* 0x000fe20008410000 */
[----:B------:R-:W-:Y:S01]  /*27d0*/  ISETP.GT.AND P4, PT, R6, 0x10, PT ;  /* 0x000000100600780c */ /* 0x000fe20003f84270 */
[----:B------:R-:W-:Y:S01]  /*27e0*/  FMUL.FTZ R72, R72, UR6 ;  /* 0x0000000648487c20 */ /* 0x000fe20008410000 */
[----:B------:R-:W-:Y:S01]  /*27f0*/  FSEL R106, R106, -INF , P3 ;  /* 0xff8000006a6a7808 */ /* 0x000fe20001800000 */
[----:B------:R-:W1:Y:S01]  /*2800*/  MUFU.TANH R43, R43 ;  /* 0x0000002b002b7308 */ /* 0x000e620000002400 */
[----:B------:R-:W-:Y:S01]  /*2810*/  FMNMX.FTZ R5, R108, R5, !PT ;  /* 0x000000056c057209 */ /* 0x000fe20007810000 */
[----:B------:R-:W-:Y:S01]  /*2820*/  FMUL.FTZ R76, R76, UR6 ;  /* 0x000000064c4c7c20 */ /* 0x000fe20008410000 */
[----:B------:R-:W-:Y:S01]  /*2830*/  ISETP.GT.AND P3, PT, R6, 0x11, PT ;  /* 0x000000110600780c */ /* 0x000fe20003f64270 */
[----:B------:R-:W-:Y:S01]  /*2840*/  FMUL.FTZ R14, R41, UR6 ;  /* 0x00000006290e7c20 */ /* 0x000fe20008410000 */
[----:B----4-:R-:W-:Y:S01]  /*2850*/  FSEL R98, R34, -INF , P4 ;  /* 0xff80000022627808 */ /* 0x010fe20002000000 */
[----:B------:R-:W-:Y:S01]  /*2860*/  FMUL.FTZ R15, R45, UR6 ;  /* 0x000000062d0f7c20 */ /* 0x000fe20008410000 */
[----:B------:R-:W-:Y:S01]  /*2870*/  FMNMX.FTZ R5, R106, R5, !PT ;  /* 0x000000056a057209 */ /* 0x000fe20007810000 */
[----:B------:R-:W3:Y:S01]  /*2880*/  MUFU.TANH R46, R46 ;  /* 0x0000002e002e7308 */ /* 0x000ee20000002400 */
[----:B------:R-:W-:Y:S01]  /*2890*/  ISETP.GT.AND P4, PT, R6, 0x18, PT ;  /* 0x000000180600780c */ /* 0x000fe20003f84270 */
[----:B------:R-:W-:Y:S01]  /*28a0*/  FMUL.FTZ R24, R49, UR6 ;  /* 0x0000000631187c20 */ /* 0x000fe20008410000 */
[----:B-----5:R-:W-:Y:S01]  /*28b0*/  FSEL R104, R35, -INF , P3 ;  /* 0xff80000023687808 */ /* 0x020fe20001800000 */
[----:B------:R-:W-:Y:S01]  /*28c0*/  FMUL.FTZ R25, R53, UR6 ;  /* 0x0000000635197c20 */ /* 0x000fe20008410000 */
[----:B------:R-:W-:Y:S01]  /*28d0*/  FMNMX.FTZ R5, R98, R5, !PT ;  /* 0x0000000562057209 */ /* 0x000fe20007810000 */
[----:B------:R-:W-:Y:S01]  /*28e0*/  FMUL.FTZ R64, R64, UR6 ;  /* 0x0000000640407c20 */ /* 0x000fe20008410000 */
[----:B------:R-:W-:Y:S01]  /*28f0*/  ISETP.GT.AND P3, PT, R6, 0x19, PT ;  /* 0x000000190600780c */ /* 0x000fe20003f64270 */
[----:B------:R-:W4:Y:S01]  /*2900*/  MUFU.TANH R47, R47 ;  /* 0x0000002f002f7308 */ /* 0x000f220000002400 */
[----:B------:R-:W-:Y:S01]  /*2910*/  FSEL R102, R38, -INF , P4 ;  /* 0xff80000026667808 */ /* 0x000fe20002000000 */
[----:B------:R-:W-:Y:S01]  /*2920*/  FMUL.FTZ R29, R57, UR6 ;  /* 0x00000006391d7c20 */ /* 0x000fe20008410000 */
[----:B------:R-:W-:Y:S01]  /*2930*/  FMNMX.FTZ R5, R104, R5, !PT ;  /* 0x0000000568057209 */ /* 0x000fe20007810000 */
[----:B------:R-:W-:Y:S01]  /*2940*/  FMUL.FTZ R61, R61, UR6 ;  /* 0x000000063d3d7c20 */ /* 0x000fe20008410000 */
[----:B------:R-:W-:Y:S01]  /*2950*/  ISETP.GT.AND P4, PT, R6, 0x20, PT ;  /* 0x000000200600780c */ /* 0x000fe20003f84270 */
[----:B------:R-:W-:Y:S01]  /*2960*/  FMUL.FTZ R65, R65, UR6 ;  /* 0x0000000641417c20 */ /* 0x000fe20008410000 */
[----:B--2---:R-:W-:Y:S01]  /*2970*/  FSEL R96, R39, -INF , P3 ;  /* 0xff80000027607808 */ /* 0x004fe20001800000 */
[----:B------:R-:W2:Y:S01]  /*2980*/  MUFU.TANH R50, R50 ;  /* 0x0000003200327308 */ /* 0x000ea20000002400 */
[----:B------:R-:W-:Y:S01]  /*2990*/  FMNMX.FTZ R5, R102, R5, !PT ;  /* 0x0000000566057209 */ /* 0x000fe20007810000 */
[----:B------:R-:W-:Y:S01]  /*29a0*/  FMUL.FTZ R69, R69, UR6 ;  /* 0x0000000645457c20 */ /* 0x000fe20008410000 */
[----:B------:R-:W-:Y:S01]  /*29b0*/  ISETP.GT.AND P3, PT, R6, 0x21, PT ;  /* 0x000000210600780c */ /* 0x000fe20003f64270 */
[----:B------:R-:W-:Y:S01]  /*29c0*/  FMUL.FTZ R73, R73, UR6 ;  /* 0x0000000649497c20 */ /* 0x000fe20008410000 */
[----:B0-----:R-:W-:Y:S01]  /*29d0*/  FSEL R94, R42, -INF , P4 ;  /* 0xff8000002a5e7808 */ /* 0x001fe20002000000 */
[----:B------:R-:W-:Y:S01]  /*29e0*/  FMUL.FTZ R80, R80, UR6 ;  /* 0x0000000650507c20 */ /* 0x000fe20008410000 */
[----:B------:R-:W-:Y:S01]  /*29f0*/  FMNMX.FTZ R5, R96, R5, !PT ;  /* 0x0000000560057209 */ /* 0x000fe20007810000 */
[----:B------:R-:W0:Y:S01]  /*2a00*/  MUFU.TANH R51, R51 ;  /* 0x0000003300337308 */ /* 0x000e220000002400 */
[----:B------:R-:W-:Y:S01]  /*2a10*/  ISETP.GT.AND P4, PT, R6, 0x28, PT ;  /* 0x000000280600780c */ /* 0x000fe20003f84270 */
[----:B------:R-:W-:Y:S01]  /*2a20*/  FMUL.FTZ R77, R77, UR6 ;  /* 0x000000064d4d7c20 */ /* 0x000fe20008410000 */
[----:B-1----:R-:W-:Y:S01]  /*2a30*/  FSEL R92, R43, -INF , P3 ;  /* 0xff8000002b5c7808 */ /* 0x002fe20001800000 */
[----:B------:R-:W-:Y:S01]  /*2a40*/  FMUL.FTZ R81, R81, UR6 ;  /* 0x0000000651517c20 */ /* 0x000fe20008410000 */
[----:B------:R-:W-:Y:S01]  /*2a50*/  FMNMX.FTZ R5, R94, R5, !PT ;  /* 0x000000055e057209 */ /* 0x000fe20007810000 */
[----:B------:R-:W-:Y:S01]  /*2a60*/  FMUL.FTZ R84, R84, UR6 ;  /* 0x0000000654547c20 */ /* 0x000fe20008410000 */
[----:B------:R-:W-:Y:S01]  /*2a70*/  ISETP.GT.AND P3, PT, R6, 0x29, PT ;  /* 0x000000290600780c */ /* 0x000fe20003f64270 */
[----:B------:R-:W-:Y:S01]  /*2a80*/  MUFU.TANH R54, R54 ;  /* 0x0000003600367308 */ /* 0x000fe20000002400 */
[----:B---3--:R-:W-:Y:S01]  /*2a90*/  FSEL R90, R46, -INF , P4 ;  /* 0xff8000002e5a7808 */ /* 0x008fe20002000000 */
[----:B------:R-:W-:Y:S01]  /*2aa0*/  FMUL.FTZ R85, R85, UR6 ;  /* 0x0000000655557c20 */ /* 0x000fe20008410000 */
[----:B------:R-:W-:Y:S01]  /*2ab0*/  FMNMX.FTZ R5, R92, R5, !PT ;  /* 0x000000055c057209 */ /* 0x000fe20007810000 */
[----:B------:R1:W-:Y:S01]  /*2ac0*/  @!P1 SYNCS.ARRIVE.TRANS64.RED.A1T0 RZ, [R0+URZ], RZ ;  /* 0x000000ff00ff99a7 */ /* 0x0003e2000810043f */
[----:B------:R-:W-:-:S02]  /*2ad0*/  ISETP.GT.AND P4, PT, R6, 0x30, PT ;  /* 0x000000300600780c */ /* 0x000fc40003f84270 */
[----:B----4-:R-:W-:Y:S01]  /*2ae0*/  FSEL R88, R47, -INF , P3 ;  /* 0xff8000002f587808 */ /* 0x010fe20001800000 */
[----:B------:R-:W3:Y:S01]  /*2af0*/  MUFU.TANH R44, R55 ;  /* 0x00000037002c7308 */ /* 0x000ee20000002400 */
[----:B------:R-:W-:Y:S02]  /*2b00*/  FMNMX.FTZ R5, R90, R5, !PT ;  /* 0x000000055a057209 */ /* 0x000fe40007810000 */
[----:B------:R-:W-:Y:S02]  /*2b10*/  ISETP.GT.AND P3, PT, R6, 0x31, PT ;  /* 0x000000310600780c */ /* 0x000fe40003f64270 */
[----:B------:R-:W-:Y:S02]  /*2b20*/  FMNMX.FTZ R5, R88, R5, !PT ;  /* 0x0000000558057209 */ /* 0x000fe40007810000 */
[----:B------:R-:W-:Y:S01]  /*2b30*/  VIADDMNMX R31, R31, R100, R33, PT ;  /* 0x000000641f1f7246 */ /* 0x000fe20003800121 */
[----:B------:R-:W4:Y:S03]  /*2b40*/  MUFU.TANH R32, R58 ;  /* 0x0000003a00207308 */ /* 0x000f260000002400 */
[----:B------:R-:W-:-:S05]  /*2b50*/  ISETP.GT.AND P5, PT, R31, 0x8, PT ;  /* 0x000000081f00780c */ /* 0x000fca0003fa4270 */
[----:B------:R2:W-:Y:S08]  /*2b60*/  MUFU.TANH R40, R70 ;  /* 0x0000004600287308 */ /* 0x0005f00000002400 */
[----:B------:R-:W5:Y:S01]  /*2b70*/  MUFU.TANH R59, R59 ;  /* 0x0000003b003b7308 */ /* 0x000f620000002400 */
[----:B--2---:R-:W-:Y:S02]  /*2b80*/  FSEL R70, R50, -INF , P4 ;  /* 0xff80000032467808 */ /* 0x004fe40002000000 */
[----:B------:R-:W-:-:S02]  /*2b90*/  ISETP.GT.AND P4, PT, R6, 0x38, PT ;  /* 0x000000380600780c */ /* 0x000fc40003f84270 */
[----:B------:R-:W-:-:S03]  /*2ba0*/  FMNMX.FTZ R5, R70, R5, !PT ;  /* 0x0000000546057209 */ /* 0x000fc60007810000 */
[----:B------:R0:W-:Y:S08]  /*2bb0*/  MUFU.TANH R27, R66 ;  /* 0x00000042001b7308 */ /* 0x0001f00000002400 */
[----:B------:R2:W1:Y:S01]  /*2bc0*/  MUFU.TANH R36, R62 ;  /* 0x0000003e00247308 */ /* 0x0004620000002400 */
[----:B0-----:R-:W-:Y:S02]  /*2bd0*/  FSEL R66, R51, -INF , P3 ;  /* 0xff80000033427808 */ /* 0x001fe40001800000 */
[----:B------:R-:W-:-:S02]  /*2be0*/  ISETP.GT.AND P3, PT, R6, 0x39, PT ;  /* 0x000000390600780c */ /* 0x000fc40003f64270 */
[----:B------:R-:W-:Y:S02]  /*2bf0*/  FMNMX.FTZ R5, R66, R5, !PT ;  /* 0x0000000542057209 */ /* 0x000fe40007810000 */
[----:B---3--:R-:W-:Y:S01]  /*2c00*/  FSEL R44, R44, -INF , P3 ;  /* 0xff8000002c2c7808 */ /* 0x008fe20001800000 */
[----:B------:R-:W0:Y:S01]  /*2c10*/  MUFU.TANH R63, R63 ;  /* 0x0000003f003f7308 */ /* 0x000e220000002400 */
[----:B--2---:R-:W-:Y:S02]  /*2c20*/  FSEL R62, R54, -INF , P4 ;  /* 0xff800000363e7808 */ /* 0x004fe40002000000 */
[----:B------:R-:W-:Y:S02]  /*2c30*/  ISETP.GT.AND P4, PT, R6, 0x40, PT ;  /* 0x000000400600780c */ /* 0x000fe40003f84270 */
[----:B------:R-:W-:Y:S02]  /*2c40*/  FMNMX.FTZ R5, R62, R5, !PT ;  /* 0x000000053e057209 */ /* 0x000fe40007810000 */
[----:B------:R-:W-:Y:S01]  /*2c50*/  ISETP.GT.AND P3, PT, R6, 0x41, PT ;  /* 0x000000410600780c */ /* 0x000fe20003f64270 */
[----:B------:R-:W2:Y:S01]  /*2c60*/  MUFU.TANH R38, R67 ;  /* 0x0000004300267308 */ /* 0x000ea20000002400 */
[----:B----4-:R-:W-:-:S02]  /*2c70*/  FSEL R32, R32, -INF , P4 ;  /* 0xff80000020207808 */ /* 0x010fc40002000000 */
[----:B------:R-:W-:Y:S02]  /*2c80*/  FMNMX.FTZ R5, R44, R5, !PT ;  /* 0x000000052c057209 */ /* 0x000fe40007810000 */
[----:B------:R-:W-:Y:S02]  /*2c90*/  ISETP.GT.AND P4, PT, R6, 0x48, PT ;  /* 0x000000480600780c */ /* 0x000fe40003f84270 */
[----:B-----5:R-:W-:Y:S01]  /*2ca0*/  FSEL R30, R59, -INF , P3 ;  /* 0xff8000003b1e7808 */ /* 0x020fe20001800000 */
[----:B------:R-:W3:Y:S01]  /*2cb0*/  MUFU.TANH R42, R71 ;  /* 0x00000047002a7308 */ /* 0x000ee20000002400 */
[----:B------:R-:W-:Y:S02]  /*2cc0*/  FMNMX.FTZ R5, R32, R5, !PT ;  /* 0x0000000520057209 */ /* 0x000fe40007810000 */
[----:B------:R-:W-:Y:S02]  /*2cd0*/  ISETP.GT.AND P3, PT, R6, 0x49, PT ;  /* 0x000000490600780c */ /* 0x000fe40003f64270 */
[----:B-1----:R-:W-:-:S02]  /*2ce0*/  FSEL R26, R36, -INF , P4 ;  /* 0xff800000241a7808 */ /* 0x002fc40002000000 */
[----:B------:R-:W-:Y:S01]  /*2cf0*/  FMNMX.FTZ R5, R30, R5, !PT ;  /* 0x000000051e057209 */ /* 0x000fe20007810000 */
[----:B------:R-:W1:Y:S01]  /*2d00*/  MUFU.TANH R46, R74 ;  /* 0x0000004a002e7308 */ /* 0x000e620000002400 */
[----:B------:R-:W-:Y:S02]  /*2d10*/  ISETP.GT.AND P4, PT, R6, 0x50, PT ;  /* 0x000000500600780c */ /* 0x000fe40003f84270 */
[----:B0-----:R-:W-:Y:S02]  /*2d20*/  FSEL R34, R63, -INF , P3 ;  /* 0xff8000003f227808 */ /* 0x001fe40001800000 */
[----:B------:R-:W-:Y:S02]  /*2d30*/  FMNMX.FTZ R5, R26, R5, !PT ;  /* 0x000000051a057209 */ /* 0x000fe40007810000 */
[----:B------:R-:W-:Y:S01]  /*2d40*/  ISETP.GT.AND P3, PT, R6, 0x51, PT ;  /* 0x000000510600780c */ /* 0x000fe20003f64270 */
[----:B------:R-:W0:Y:S01]  /*2d50*/  MUFU.TANH R48, R75 ;  /* 0x0000004b00307308 */ /* 0x000e220000002400 */
[----:B------:R-:W-:-:S02]  /*2d60*/  FSEL R36, R27, -INF , P4 ;  /* 0xff8000001b247808 */ /* 0x000fc40002000000 */
[----:B------:R-:W-:Y:S02]  /*2d70*/  FMNMX.FTZ R5, R34, R5, !PT ;  /* 0x0000000522057209 */ /* 0x000fe40007810000 */
[----:B------:R-:W-:Y:S02]  /*2d80*/  ISETP.GT.AND P4, PT, R6, 0x58, PT ;  /* 0x000000580600780c */ /* 0x000fe40003f84270 */
[----:B--2---:R-:W-:Y:S01]  /*2d90*/  FSEL R38, R38, -INF , P3 ;  /* 0xff80000026267808 */ /* 0x004fe20001800000 */
[----:B------:R-:W2:Y:S01]  /*2da0*/  MUFU.TANH R50, R78 ;  /* 0x0000004e00327308 */ /* 0x000ea20000002400 */
[----:B------:R-:W-:Y:S02]  /*2db0*/  FMNMX.FTZ R5, R36, R5, !PT ;  /* 0x0000000524057209 */ /* 0x000fe40007810000 */
[----:B------:R-:W-:Y:S02]  /*2dc0*/  ISETP.GT.AND P3, PT, R6, 0x59, PT ;  /* 0x000000590600780c */ /* 0x000fe40003f64270 */
[----:B------:R-:W-:-:S02]  /*2dd0*/  FSEL R40, R40, -INF , P4 ;  /* 0xff80000028287808 */ /* 0x000fc40002000000 */
[----:B------:R-:W-:Y:S01]  /*2de0*/  FMNMX.FTZ R5, R38, R5, !PT ;  /* 0x0000000526057209 */ /* 0x000fe20007810000 */
[----:B------:R-:W4:Y:S01]  /*2df0*/  MUFU.TANH R52, R79 ;  /* 0x0000004f00347308 */ /* 0x000f220000002400 */
[----:B------:R-:W-:Y:S02]  /*2e00*/  ISETP.GT.AND P4, PT, R6, 0x60, PT ;  /* 0x000000600600780c */ /* 0x000fe40003f84270 */
[----:B---3--:R-:W-:Y:S02]  /*2e10*/  FSEL R42, R42, -INF , P3 ;  /* 0xff8000002a2a7808 */ /* 0x008fe40001800000 */
[----:B------:R-:W-:Y:S02]  /*2e20*/  FMNMX.FTZ R5, R40, R5, !PT ;  /* 0x0000000528057209 */ /* 0x000fe40007810000 */
[----:B------:R-:W-:Y:S01]  /*2e30*/  ISETP.GT.AND P3, PT, R6, 0x61, PT ;  /* 0x000000610600780c */ /* 0x000fe20003f64270 */
[----:B------:R-:W3:Y:S01]  /*2e40*/  MUFU.TANH R54, R82 ;  /* 0x0000005200367308 */ /* 0x000ee20000002400 */
[----:B-1----:R-:W-:-:S02]  /*2e50*/  FSEL R46, R46, -INF , P4 ;  /* 0xff8000002e2e7808 */ /* 0x002fc40002000000 */
[----:B------:R-:W-:Y:S02]  /*2e60*/  FMNMX.FTZ R5, R42, R5, !PT ;  /* 0x000000052a057209 */ /* 0x000fe40007810000 */
[----:B------:R-:W-:Y:S02]  /*2e70*/  ISETP.GT.AND P4, PT, R6, 0x68, PT ;  /* 0x000000680600780c */ /* 0x000fe40003f84270 */
[----:B0-----:R-:W-:Y:S01]  /*2e80*/  FSEL R48, R48, -INF , P3 ;  /* 0xff80000030307808 */ /* 0x001fe20001800000 */
[----:B------:R-:W0:Y:S01]  /*2e90*/  MUFU.TANH R56, R83 ;  /* 0x0000005300387308 */ /* 0x000e220000002400 */
[----:B------:R-:W-:Y:S02]  /*2ea0*/  FMNMX.FTZ R5, R46, R5, !PT ;  /* 0x000000052e057209 */ /* 0x000fe40007810000 */
[----:B------:R-:W-:Y:S02]  /*2eb0*/  ISETP.GT.AND P3, PT, R6, 0x69, PT ;  /* 0x000000690600780c */ /* 0x000fe40003f64270 */
[----:B--2---:R-:W-:-:S02]  /*2ec0*/  FSEL R50, R50, -INF , P4 ;  /* 0xff80000032327808 */ /* 0x004fc40002000000 */
[----:B------:R-:W-:Y:S01]  /*2ed0*/  FMNMX.FTZ R5, R48, R5, !PT ;  /* 0x0000000530057209 */ /* 0x000fe20007810000 */
[----:B------:R-:W1:Y:S01]  /*2ee0*/  MUFU.TANH R58, R86 ;  /* 0x00000056003a7308 */ /* 0x000e620000002400 */
[----:B------:R-:W-:Y:S02]  /*2ef0*/  ISETP.GT.AND P4, PT, R6, 0x70, PT ;  /* 0x000000700600780c */ /* 0x000fe40003f84270 */
[----:B----4-:R-:W-:Y:S02]  /*2f00*/  FSEL R52, R52, -INF , P3 ;  /* 0xff80000034347808 */ /* 0x010fe40001800000 */
[----:B------:R-:W-:Y:S01]  /*2f10*/  FMNMX.FTZ R27, R50, R5, !PT ;  /* 0x00000005321b7209 */ /* 0x000fe20007810000 */
[----:B------:R-:W-:Y:S01]  /*2f20*/  FMUL.FTZ R5, R60, UR6 ;  /* 0x000000063c057c20 */ /* 0x000fe20008410000 */
[----:B------:R-:W-:Y:S01]  /*2f30*/  ISETP.GT.AND P3, PT, R6, 0x71, PT ;  /* 0x000000710600780c */ /* 0x000fe20003f64270 */
[----:B------:R-:W2:Y:S01]  /*2f40*/  MUFU.TANH R87, R87 ;  /* 0x0000005700577308 */ /* 0x000ea20000002400 */
[----:B---3--:R-:W-:-:S02]  /*2f50*/  FSEL R54, R54, -INF , P4 ;  /* 0xff80000036367808 */ /* 0x008fc40002000000 */
[----:B------:R-:W-:Y:S02]  /*2f60*/  FMNMX.FTZ R27, R52, R27, !PT ;  /* 0x0000001b341b7209 */ /* 0x000fe40007810000 */
[----:B------:R-:W-:Y:S02]  /*2f70*/  ISETP.GT.AND P4, PT, R6, 0x78, PT ;  /* 0x000000780600780c */ /* 0x000fe40003f84270 */
[----:B0-----:R-:W-:Y:S01]  /*2f80*/  FSEL R56, R56, -INF , P3 ;  /* 0xff80000038387808 */ /* 0x001fe20001800000 */
[----:B------:R-:W-:Y:S01]  /*2f90*/  MUFU.TANH R114, R5 ;  /* 0x0000000500727308 */ /* 0x000fe20000002400 */
[----:B------:R-:W-:Y:S02]  /*2fa0*/  FMNMX.FTZ R27, R54, R27, !PT ;  /* 0x0000001b361b7209 */ /* 0x000fe40007810000 */
[----:B------:R-:W-:Y:S02]  /*2fb0*/  ISETP.GT.AND P3, PT, R6, 0x79, PT ;  /* 0x000000790600780c */ /* 0x000fe40003f64270 */
[----:B-1----:R-:W-:-:S02]  /*2fc0*/  FSEL R58, R58, -INF , P4 ;  /* 0xff8000003a3a7808 */ /* 0x002fc40002000000 */
[----:B------:R-:W-:Y:S01]  /*2fd0*/  FMNMX.FTZ R27, R56, R27, !PT ;  /* 0x0000001b381b7209 */ /* 0x000fe20007810000 */
[----:B------:R-:W-:Y:S01]  /*2fe0*/  MUFU.TANH R2, R2 ;  /* 0x0000000200027308 */ /* 0x000fe20000002400 */
[----:B--2---:R-:W-:Y:S02]  /*2ff0*/  FSEL R60, R87, -INF , P3 ;  /* 0xff800000573c7808 */ /* 0x004fe40001800000 */
[----:B------:R-:W-:Y:S02]  /*3000*/  FMNMX.FTZ R27, R58, R27, !PT ;  /* 0x0000001b3a1b7209 */ /* 0x000fe40007810000 */
[----:B------:R-:W-:Y:S02]  /*3010*/  ISETP.GT.AND P4, PT, R31, 0x1, PT ;  /* 0x000000011f00780c */ /* 0x000fe40003f84270 */
[----:B------:R-:W-:Y:S01]  /*3020*/  FMNMX.FTZ R27, R60, R27, !PT ;  /* 0x0000001b3c1b7209 */ /* 0x000fe20007810000 */
[----:B------:R-:W0:Y:S04]  /*3030*/  MUFU.TANH R3, R3 ;  /* 0x0000000300037308 */ /* 0x000e280000002400 */
[----:B------:R-:W1:Y:S04]  /*3040*/  SHFL.BFLY PT, R6, R27, 0x2, 0x1f ;  /* 0x0c401f001b067f89 */ /* 0x000e6800000e0000 */
[----:B------:R-:W2:Y:S08]  /*3050*/  MUFU.TANH R4, R4 ;  /* 0x0000000400047308 */ /* 0x000eb00000002400 */
[----:B------:R-:W3:Y:S01]  /*3060*/  MUFU.TANH R7, R7 ;  /* 0x0000000700077308 */ /* 0x000ee20000002400 */
[----:B0-----:R-:W-:-:S02]  /*3070*/  FSEL R3, R3, -INF , P4 ;  /* 0xff80000003037808 */ /* 0x001fc40002000000 */
[----:B------:R-:W-:-:S05]  /*3080*/  ISETP.GT.AND P4, PT, R31, 0x10, PT ;  /* 0x000000101f00780c */ /* 0x000fca0003f84270 */
[----:B------:R-:W-:Y:S01]  /*3090*/  MUFU.TANH R8, R8 ;  /* 0x0000000800087308 */ /* 0x000fe20000002400 */
[----:B-1----:R-:W-:-:S07]  /*30a0*/  FMNMX.FTZ R6, R27, R6, !PT ;  /* 0x000000061b067209 */ /* 0x002fce0007810000 */
[----:B------:R-:W0:Y:S01]  /*30b0*/  MUFU.TANH R10, R10 ;  /* 0x0000000a000a7308 */ /* 0x000e220000002400 */
[----:B------:R-:W1:Y:S07]  /*30c0*/  SHFL.BFLY PT, R5, R6, 0x1, 0x1f ;  /* 0x0c201f0006057f89 */ /* 0x000e6e00000e0000 */
[----:B------:R-:W4:Y:S08]  /*30d0*/  MUFU.TANH R9, R9 ;  /* 0x0000000900097308 */ /* 0x000f300000002400 */
[----:B------:R2:W-:Y:S08]  /*30e0*/  MUFU.TANH R35, R68 ;  /* 0x0000004400237308 */ /* 0x0005f00000002400 */
[----:B------:R-:W5:Y:S01]  /*30f0*/  MUFU.TANH R11, R11 ;  /* 0x0000000b000b7308 */ /* 0x000f620000002400 */
[----:B-1----:R-:W-:Y:S01]  /*3100*/  FMNMX.FTZ R6, R6, R5, !PT ;  /* 0x0000000506067209 */ /* 0x002fe20007810000 */
[----:B------:R-:W-:Y:S01]  /*3110*/  IMAD.U32 R5, RZ, RZ, UR7 ;  /* 0x00000007ff057e24 */ /* 0x000fe2000f8e00ff */
[----:B--2---:R-:W-:-:S02]  /*3120*/  FSEL R68, R4, -INF , P5 ;  /* 0xff80000004447808 */ /* 0x004fc40002800000 */
[C---:B------:R-:W-:Y:S01]  /*3130*/  FSETP.NEU.FTZ.AND P3, PT, R6.reuse, -INF , PT ;  /* 0xff8000000600780b */ /* 0x040fe20003f7d000 */
[----:B------:R-:W-:Y:S02]  /*3140*/  FMUL.FTZ R27, R6, R5 ;  /* 0x00000005061b7220 */ /* 0x000fe40000410000 */
[----:B------:R3:W-:Y:S03]  /*3150*/  MUFU.TANH R37, R72 ;  /* 0x0000004800257308 */ /* 0x0007e60000002400 */
[----:B------:R-:W-:Y:S02]  /*3160*/  FSEL R27, R27, RZ, P3 ;  /* 0x000000ff1b1b7208 */ /* 0x000fe40001800000 */
[----:B------:R-:W-:-:S03]  /*3170*/  ISETP.GT.AND P3, PT, R31, RZ, PT ;  /* 0x000000ff1f00720c */ /* 0x000fc60003f64270 */
[----:B------:R-:W1:Y:S01]  /*3180*/  MUFU.TANH R12, R12 ;  /* 0x0000000c000c7308 */ /* 0x000e620000002400 */
[----:B------:R-:W-:Y:S01]  /*3190*/  FSEL R74, R2, -INF , P3 ;  /* 0xff800000024a7808 */ /* 0x000fe20001800000 */
[-CC-:B------:R-:W-:Y:S01]  /*31a0*/  FFMA.FTZ R177, R98, R5.reuse, -R27.reuse ;  /* 0x0000000562b17223 */ /* 0x180fe2000001081b */
[----:B------:R-:W-:Y:S01]  /*31b0*/  ISETP.GT.AND P3, PT, R31, 0x9, PT ;  /* 0x000000091f00780c */ /* 0x000fe20003f64270 */
[--C-:B------:R-:W-:Y:S01]  /*31c0*/  FFMA.FTZ R4, R104, R5, -R27.reuse ;  /* 0x0000000568047223 */ /* 0x100fe2000001081b */
[----:B------:R-:W-:Y:S01]  /*31d0*/  FMNMX.FTZ R33, R74, R3, !PT ;  /* 0x000000034a217209 */ /* 0x000fe20007810000 */
[--C-:B------:R-:W-:Y:S01]  /*31e0*/  FFMA.FTZ R2, R106, R5, -R27.reuse ;  /* 0x000000056a027223 */ /* 0x100fe2000001081b */
[----:B---3--:R-:W-:Y:S01]  /*31f0*/  FSEL R72, R7, -INF , P3 ;  /* 0xff80000007487808 */ /* 0x008fe20001800000 */
[----:B------:R2:W-:Y:S01]  /*3200*/  MUFU.TANH R82, R76 ;  /* 0x0000004c00527308 */ /* 0x0005e20000002400 */
[----:B------:R-:W-:Y:S01]  /*3210*/  FMNMX.FTZ R33, R68, R33, !PT ;  /* 0x0000002144217209 */ /* 0x000fe20007810000 */
[-CC-:B------:R-:W-:Y:S01]  /*3220*/  FFMA.FTZ R179, R102, R5.reuse, -R27.reuse ;  /* 0x0000000566b37223 */ /* 0x180fe2000001081b */
[C---:B------:R-:W-:Y:S01]  /*3230*/  ISETP.GT.AND P3, PT, R31.reuse, 0x11, PT ;  /* 0x000000111f00780c */ /* 0x040fe20003f64270 */
[--C-:B------:R-:W-:Y:S01]  /*3240*/  FFMA.FTZ R183, R108, R5, -R27.reuse ;  /* 0x000000056cb77223 */ /* 0x100fe2000001081b */
[----:B------:R-:W-:Y:S01]  /*3250*/  FMNMX.FTZ R33, R72, R33, !PT ;  /* 0x0000002148217209 */ /* 0x000fe20007810000 */
[-CC-:B------:R-:W-:Y:S01]  /*3260*/  FFMA.FTZ R181, R112, R5.reuse, -R27.reuse ;  /* 0x0000000570b57223 */ /* 0x180fe2000001081b */
[----:B0-----:R-:W-:Y:S01]  /*3270*/  FSEL R98, R10, -INF , P3 ;  /* 0xff8000000a627808 */ /* 0x001fe20001800000 */
[----:B------:R-:W0:Y:S01]  /*3280*/  MUFU.TANH R14, R14 ;  /* 0x0000000e000e7308 */ /* 0x000e220000002400 */
[----:B--2---:R-:W-:Y:S01]  /*3290*/  FSEL R76, R8, -INF , P4 ;  /* 0xff800000084c7808 */ /* 0x004fe20002000000 */
[-CC-:B------:R-:W-:Y:S01]  /*32a0*/  FFMA.FTZ R8, R96, R5.reuse, -R27.reuse ;  /* 0x0000000560087223 */ /* 0x180fe2000001081b */
[C---:B------:R-:W-:Y:S01]  /*32b0*/  ISETP.GT.AND P4, PT, R31.reuse, 0x18, PT ;  /* 0x000000181f00780c */ /* 0x040fe20003f84270 */
[--C-:B------:R-:W-:Y:S01]  /*32c0*/  FFMA.FTZ R173, R94, R5, -R27.reuse ;  /* 0x000000055ead7223 */ /* 0x100fe2000001081b */
[----:B------:R-:W-:Y:S01]  /*32d0*/  FMNMX.FTZ R33, R76, R33, !PT ;  /* 0x000000214c217209 */ /* 0x000fe20007810000 */
[-CC-:B------:R-:W-:Y:S01]  /*32e0*/  FFMA.FTZ R169, R70, R5.reuse, -R27.reuse ;  /* 0x0000000546a97223 */ /* 0x180fe2000001081b */
[----:B------:R-:W-:Y:S01]  /*32f0*/  ISETP.GT.AND P3, PT, R31, 0x19, PT ;  /* 0x000000191f00780c */ /* 0x000fe20003f64270 */
[----:B------:R-:W2:Y:S01]  /*3300*/  MUFU.TANH R13, R13 ;  /* 0x0000000d000d7308 */ /* 0x000ea20000002400 */
[----:B----4-:R-:W-:Y:S01]  /*3310*/  FSEL R100, R9, -INF , P4 ;  /* 0xff80000009647808 */ /* 0x010fe20002000000 */
[--C-:B------:R-:W-:Y:S01]  /*3320*/  FFMA.FTZ R171, R62, R5, -R27.reuse ;  /* 0x000000053eab7223 */ /* 0x100fe2000001081b */
[----:B------:R-:W-:Y:S01]  /*3330*/  FMNMX.FTZ R33, R98, R33, !PT ;  /* 0x0000002162217209 */ /* 0x000fe20007810000 */
[-CC-:B------:R-:W-:Y:S01]  /*3340*/  FFMA.FTZ R175, R90, R5.reuse, -R27.reuse ;  /* 0x000000055aaf7223 */ /* 0x180fe2000001081b */
[----:B------:R-:W-:Y:S01]  /*3350*/  ISETP.GT.AND P4, PT, R31, 0x20, PT ;  /* 0x000000201f00780c */ /* 0x000fe20003f84270 */
[--C-:B------:R-:W-:Y:S01]  /*3360*/  FFMA.FTZ R10, R92, R5, -R27.reuse ;  /* 0x000000055c0a7223 */ /* 0x100fe2000001081b */
[----:B-----5:R-:W-:Y:S01]  /*3370*/  FSEL R104, R11, -INF , P3 ;  /* 0xff8000000b687808 */ /* 0x020fe20001800000 */
[----:B------:R-:W3:Y:S01]  /*3380*/  MUFU.TANH R15, R15 ;  /* 0x0000000f000f7308 */ /* 0x000ee20000002400 */
[----:B------:R-:W-:Y:S01]  /*3390*/  FMNMX.FTZ R33, R100, R33, !PT ;  /* 0x0000002164217209 */ /* 0x000fe20007810000 */
[-CC-:B------:R-:W-:Y:S01]  /*33a0*/  FFMA.FTZ R165, R32, R5.reuse, -R27.reuse ;  /* 0x0000000520a57223 */ /* 0x180fe2000001081b */
[C---:B------:R-:W-:Y:S01]  /*33b0*/  ISETP.GT.AND P3, PT, R31.reuse, 0x21, PT ;  /* 0x000000211f00780c */ /* 0x040fe20003f64270 */
[-CC-:B------:R-:W-:Y:S01]  /*33c0*/  FFMA.FTZ R32, R42, R5.reuse, -R27.reuse ;  /* 0x000000052a207223 */ /* 0x180fe2000001081b */
[----:B-1----:R-:W-:Y:S01]  /*33d0*/  FSEL R106, R12, -INF , P4 ;  /* 0xff8000000c6a7808 */ /* 0x002fe20002000000 */
[--C-:B------:R-:W-:Y:S01]  /*33e0*/  FFMA.FTZ R167, R26, R5, -R27.reuse ;  /* 0x000000051aa77223 */ /* 0x100fe2000001081b */
[----:B------:R-:W-:Y:S01]  /*33f0*/  FMNMX.FTZ R33, R104, R33, !PT ;  /* 0x0000002168217209 */ /* 0x000fe20007810000 */
[----:B------:R-:W-:Y:S01]  /*3400*/  MUFU.TANH R20, R20 ;  /* 0x0000001400147308 */ /* 0x000fe20000002400 */
[C---:B------:R-:W-:Y:S01]  /*3410*/  ISETP.GT.AND P4, PT, R31.reuse, 0x28, PT ;  /* 0x000000281f00780c */ /* 0x040fe20003f84270 */
[-CC-:B------:R-:W-:Y:S01]  /*3420*/  FFMA.FTZ R26, R34, R5.reuse, -R27.reuse ;  /* 0x00000005221a7223 */ /* 0x180fe2000001081b */
[----:B0-----:R-:W-:Y:S01]  /*3430*/  FSEL R102, R14, -INF , P3 ;  /* 0xff8000000e667808 */ /* 0x001fe20001800000 */
[--C-:B------:R-:W-:Y:S01]  /*3440*/  FFMA.FTZ R14, R88, R5, -R27.reuse ;  /* 0x00000005580e7223 */ /* 0x100fe2000001081b */
[----:B------:R-:W-:Y:S01]  /*3450*/  FMNMX.FTZ R33, R106, R33, !PT ;  /* 0x000000216a217209 */ /* 0x000fe20007810000 */
[--C-:B------:R-:W-:Y:S01]  /*3460*/  FFMA.FTZ R34, R48, R5, -R27.reuse ;  /* 0x0000000530227223 */ /* 0x100fe2000001081b */
[----:B------:R-:W-:Y:S01]  /*3470*/  ISETP.GT.AND P3, PT, R31, 0x29, PT ;  /* 0x000000291f00780c */ /* 0x000fe20003f64270 */
[----:B------:R-:W0:Y:S01]  /*3480*/  MUFU.TANH R24, R24 ;  /* 0x0000001800187308 */ /* 0x000e220000002400 */
[----:B--2---:R-:W-:Y:S01]  /*3490*/  FSEL R108, R13, -INF , P4 ;  /* 0xff8000000d6c7808 */ /* 0x004fe20002000000 */
[----:B------:R-:W1:Y:S01]  /*34a0*/  @P2 LDC R48, c[0x0][0x450] ;  /* 0x00011400ff302b82 */ /* 0x000e620000000800 */
[----:B------:R-:W-:Y:S01]  /*34b0*/  FMNMX.FTZ R33, R102, R33, !PT ;  /* 0x0000002166217209 */ /* 0x000fe20007810000 */
[-CC-:B------:R-:W-:Y:S01]  /*34c0*/  FFMA.FTZ R157, R46, R5.reuse, -R27.reuse ;  /* 0x000000052e9d7223 */ /* 0x180fe2000001081b */
[----:B------:R-:W-:Y:S01]  /*34d0*/  ISETP.GT.AND P4, PT, R31, 0x30, PT ;  /* 0x000000301f00780c */ /* 0x000fe20003f84270 */
[--C-:B------:R-:W-:Y:S01]  /*34e0*/  FFMA.FTZ R161, R36, R5, -R27.reuse ;  /* 0x0000000524a17223 */ /* 0x100fe2000001081b */
[----:B---3--:R-:W-:Y:S01]  /*34f0*/  FSEL R96, R15, -INF , P3 ;  /* 0xff8000000f607808 */ /* 0x008fe20001800000 */
[----:B------:R-:W2:Y:S01]  /*3500*/  MUFU.TANH R21, R21 ;  /* 0x0000001500157308 */ /* 0x000ea20000002400 */
[----:B------:R-:W-:Y:S01]  /*3510*/  FMNMX.FTZ R33, R108, R33, !PT ;  /* 0x000000216c217209 */ /* 0x000fe20007810000 */
[-CC-:B------:R-:W-:Y:S01]  /*3520*/  FFMA.FTZ R163, R40, R5.reuse, -R27.reuse ;  /* 0x0000000528a37223 */ /* 0x180fe2000001081b */
[C---:B------:R-:W-:Y:S01]  /*3530*/  ISETP.GT.AND P3, PT, R31.reuse, 0x31, PT ;  /* 0x000000311f00780c */ /* 0x040fe20003f64270 */
[--C-:B------:R-:W-:Y:S01]  /*3540*/  FFMA.FTZ R159, R50, R5, -R27.reuse ;  /* 0x00000005329f7223 */ /* 0x100fe2000001081b */
[----:B------:R-:W-:Y:S01]  /*3550*/  FMNMX.FTZ R33, R96, R33, !PT ;  /* 0x0000002160217209 */ /* 0x000fe20007810000 */
[-CC-:B------:R-:W-:Y:S01]  /*3560*/  FFMA.FTZ R36, R52, R5.reuse, -R27.reuse ;  /* 0x0000000534247223 */ /* 0x180fe2000001081b */
[-CC-:B------:R-:W-:Y:S01]  /*3570*/  FFMA.FTZ R153, R54, R5.reuse, -R27.reuse ;  /* 0x0000000536997223 */ /* 0x180fe2000001081b */
[----:B------:R-:W3:Y:S01]  /*3580*/  MUFU.TANH R25, R25 ;  /* 0x0000001900197308 */ /* 0x000ee20000002400 */
[----:B0-----:R-:W-:Y:S01]  /*3590*/  FSEL R112, R24, -INF , P3 ;  /* 0xff80000018707808 */ /* 0x001fe20001800000 */
[-CC-:B------:R-:W-:Y:S01]  /*35a0*/  FFMA.FTZ R24, R44, R5.reuse, -R27.reuse ;  /* 0x000000052c187223 */ /* 0x180fe2000001081b */
[----:B------:R-:W-:Y:S01]  /*35b0*/  ISETP.GT.AND P3, PT, R31, 0x39, PT ;  /* 0x000000391f00780c */ /* 0x000fe20003f64270 */
[-CC-:B------:R-:W-:Y:S01]  /*35c0*/  FFMA.FTZ R155, R58, R5.reuse, -R27.reuse ;  /* 0x000000053a9b7223 */ /* 0x180fe2000001081b */
[----:B------:R-:W-:-:S03]  /*35d0*/  FFMA.FTZ R40, R60, R5, -R27 ;  /* 0x000000053c287223 */ /* 0x000fc6000001081b */
[----:B------:R0:W-:Y:S08]  /*35e0*/  MUFU.TANH R86, R64 ;  /* 0x0000004000567308 */ /* 0x0001f00000002400 */
[----:B------:R-:W4:Y:S01]  /*35f0*/  MUFU.TANH R28, R28 ;  /* 0x0000001c001c7308 */ /* 0x000f220000002400 */
[-CC-:B0-----:R-:W-:Y:S01]  /*3600*/  FFMA.FTZ R64, R110, R5.reuse, -R27.reuse ;  /* 0x000000056e407223 */ /* 0x181fe2000001081b */
[----:B------:R-:W-:Y:S01]  /*3610*/  FSEL R110, R20, -INF , P4 ;  /* 0xff800000146e7808 */ /* 0x000fe20002000000 */
[----:B------:R-:W-:Y:S01]  /*3620*/  FFMA.FTZ R20, R66, R5, -R27 ;  /* 0x0000000542147223 */ /* 0x000fe2000001081b */
[----:B------:R-:W-:-:S02]  /*3630*/  ISETP.GT.AND P4, PT, R31, 0x38, PT ;  /* 0x000000381f00780c */ /* 0x000fc40003f84270 */
[----:B------:R-:W-:Y:S02]  /*3640*/  FMNMX.FTZ R33, R110, R33, !PT ;  /* 0x000000216e217209 */ /* 0x000fe40007810000 */
[----:B------:R-:W0:Y:S01]  /*3650*/  MUFU.TANH R29, R29 ;  /* 0x0000001d001d7308 */ /* 0x000e220000002400 */
[----:B--2---:R-:W-:Y:S02]  /*3660*/  FSEL R116, R21, -INF , P4 ;  /* 0xff80000015747808 */ /* 0x004fe40002000000 */
[----:B------:R-:W-:Y:S02]  /*3670*/  FMNMX.FTZ R33, R112, R33, !PT ;  /* 0x0000002170217209 */ /* 0x000fe40007810000 */
[----:B------:R-:W-:Y:S02]  /*3680*/  ISETP.GT.AND P4, PT, R31, 0x40, PT ;  /* 0x000000401f00780c */ /* 0x000fe40003f84270 */
[----:B---3--:R-:W-:Y:S01]  /*3690*/  FSEL R120, R25, -INF , P3 ;  /* 0xff80000019787808 */ /* 0x008fe20001800000 */
[----:B------:R-:W2:Y:S01]  /*36a0*/  MUFU.TANH R61, R61 ;  /* 0x0000003d003d7308 */ /* 0x000ea20000002400 */
[----:B------:R-:W-:-:S02]  /*36b0*/  FMNMX.FTZ R33, R116, R33, !PT ;  /* 0x0000002174217209 */ /* 0x000fc40007810000 */
[C---:B------:R-:W-:Y:S02]  /*36c0*/  ISETP.GT.AND P3, PT, R31.reuse, 0x41, PT ;  /* 0x000000411f00780c */ /* 0x040fe40003f64270 */
[----:B----4-:R-:W-:Y:S01]  /*36d0*/  FSEL R122, R28, -INF , P4 ;  /* 0xff8000001c7a7808 */ /* 0x010fe20002000000 */
[--C-:B------:R-:W-:Y:S01]  /*36e0*/  FFMA.FTZ R28, R30, R5, -R27.reuse ;  /* 0x000000051e1c7223 */ /* 0x100fe2000001081b */
[----:B------:R-:W-:Y:S01]  /*36f0*/  FMNMX.FTZ R33, R120, R33, !PT ;  /* 0x0000002178217209 */ /* 0x000fe20007810000 */
[----:B------:R-:W3:Y:S01]  /*3700*/  MUFU.TANH R65, R65 ;  /* 0x0000004100417308 */ /* 0x000ee20000002400 */
[----:B------:R-:W-:Y:S01]  /*3710*/  ISETP.GT.AND P4, PT, R31, 0x48, PT ;  /* 0x000000481f00780c */ /* 0x000fe20003f84270 */
[-CC-:B------:R-:W-:Y:S01]  /*3720*/  FFMA.FTZ R30, R38, R5.reuse, -R27.reuse ;  /* 0x00000005261e7223 */ /* 0x180fe2000001081b */
[----:B0-----:R-:W-:Y:S01]  /*3730*/  FSEL R118, R29, -INF , P3 ;  /* 0xff8000001d767808 */ /* 0x001fe20001800000 */
[----:B------:R-:W-:Y:S01]  /*3740*/  FFMA.FTZ R38, R56, R5, -R27 ;  /* 0x0000000538267223 */ /* 0x000fe2000001081b */
[----:B------:R-:W-:-:S02]  /*3750*/  FMNMX.FTZ R33, R122, R33, !PT ;  /* 0x000000217a217209 */ /* 0x000fc40007810000 */
[C---:B------:R-:W-:Y:S01]  /*3760*/  ISETP.GT.AND P3, PT, R31.reuse, 0x49, PT ;  /* 0x000000491f00780c */ /* 0x040fe20003f64270 */
[----:B------:R-:W0:Y:S01]  /*3770*/  MUFU.TANH R69, R69 ;  /* 0x0000004500457308 */ /* 0x000e220000002400 */
[----:B------:R-:W-:Y:S02]  /*3780*/  FSEL R114, R114, -INF , P4 ;  /* 0xff80000072727808 */ /* 0x000fe40002000000 */
[----:B------:R-:W-:Y:S02]  /*3790*/  FMNMX.FTZ R33, R118, R33, !PT ;  /* 0x0000002176217209 */ /* 0x000fe40007810000 */
[----:B------:R-:W-:Y:S02]  /*37a0*/  ISETP.GT.AND P4, PT, R31, 0x50, PT ;  /* 0x000000501f00780c */ /* 0x000fe40003f84270 */
[----:B--2---:R-:W-:Y:S01]  /*37b0*/  FSEL R94, R61, -INF , P3 ;  /* 0xff8000003d5e7808 */ /* 0x004fe20001800000 */
[----:B------:R-:W2:Y:S01]  /*37c0*/  MUFU.TANH R73, R73 ;  /* 0x0000004900497308 */ /* 0x000ea20000002400 */
[----:B------:R-:W-:-:S02]  /*37d0*/  FMNMX.FTZ R33, R114, R33, !PT ;  /* 0x0000002172217209 */ /* 0x000fc40007810000 */
[C---:B------:R-:W-:Y:S02]  /*37e0*/  ISETP.GT.AND P3, PT, R31.reuse, 0x51, PT ;  /* 0x000000511f00780c */ /* 0x040fe40003f64270 */
[----:B------:R-:W-:Y:S02]  /*37f0*/  FSEL R86, R86, -INF , P4 ;  /* 0xff80000056567808 */ /* 0x000fe40002000000 */
[----:B------:R-:W-:Y:S01]  /*3800*/  FMNMX.FTZ R33, R94, R33, !PT ;  /* 0x000000215e217209 */ /* 0x000fe20007810000 */
[----:B------:R3:W-:Y:S01]  /*3810*/  MUFU.TANH R39, R80 ;  /* 0x0000005000277308 */ /* 0x0007e20000002400 */
[----:B------:R-:W-:Y:S02]  /*3820*/  ISETP.GT.AND P4, PT, R31, 0x58, PT ;  /* 0x000000581f00780c */ /* 0x000fe40003f84270 */
[----:B------:R-:W-:Y:S02]  /*3830*/  FMNMX.FTZ R33, R86, R33, !PT ;  /* 0x0000002156217209 */ /* 0x000fe40007810000 */
[----:B------:R-:W-:-:S02]  /*3840*/  FSEL R70, R35, -INF , P4 ;  /* 0xff80000023467808 */ /* 0x000fc40002000000 */
[----:B------:R-:W-:Y:S01]  /*3850*/  ISETP.GT.AND P4, PT, R31, 0x60, PT ;  /* 0x000000601f00780c */ /* 0x000fe20003f84270 */
[----:B------:R-:W4:Y:S01]  /*3860*/  MUFU.TANH R77, R77 ;  /* 0x0000004d004d7308 */ /* 0x000f220000002400 */
[----:B---3--:R-:W-:Y:S02]  /*3870*/  FSEL R80, R65, -INF , P3 ;  /* 0xff80000041507808 */ /* 0x008fe40001800000 */
[----:B------:R-:W-:Y:S02]  /*3880*/  ISETP.GT.AND P3, PT, R31, 0x59, PT ;  /* 0x000000591f00780c */ /* 0x000fe40003f64270 */
[----:B------:R-:W-:Y:S02]  /*3890*/  FMNMX.FTZ R33, R80, R33, !PT ;  /* 0x0000002150217209 */ /* 0x000fe40007810000 */
[----:B0-----:R-:W-:Y:S01]  /*38a0*/  FSEL R78, R69, -INF , P3 ;  /* 0xff800000454e7808 */ /* 0x001fe20001800000 */
[----:B------:R-:W0:Y:S01]  /*38b0*/  MUFU.TANH R81, R81 ;  /* 0x0000005100517308 */ /* 0x000e220000002400 */
[----:B------:R-:W-:-:S02]  /*38c0*/  FMNMX.FTZ R33, R70, R33, !PT ;  /* 0x0000002146217209 */ /* 0x000fc40007810000 */
[----:B------:R-:W-:Y:S02]  /*38d0*/  ISETP.GT.AND P3, PT, R31, 0x61, PT ;  /* 0x000000611f00780c */ /* 0x000fe40003f64270 */
[----:B------:R-:W-:Y:S02]  /*38e0*/  FSEL R66, R37, -INF , P4 ;  /* 0xff80000025427808 */ /* 0x000fe40002000000 */
[----:B------:R-:W-:Y:S01]  /*38f0*/  FMNMX.FTZ R33, R78, R33, !PT ;  /* 0x000000214e217209 */ /* 0x000fe20007810000 */
[----:B------:R3:W5:Y:S01]  /*3900*/  MUFU.TANH R41, R84 ;  /* 0x0000005400297308 */ /* 0x0007620000002400 */
[----:B------:R-:W-:Y:S01]  /*3910*/  ISETP.GT.AND P4, PT, R31, 0x68, PT ;  /* 0x000000681f00780c */ /* 0x000fe20003f84270 */
[----:B------:R-:W1:Y:S01]  /*3920*/  @P2 LDC R37, c[0x0][0x44c] ;  /* 0x00011300ff252b82 */ /* 0x000e620000000800 */
[----:B--2---:R-:W-:Y:S02]  /*3930*/  FSEL R62, R73, -INF , P3 ;  /* 0xff800000493e7808 */ /* 0x004fe40001800000 */
[----:B------:R-:W-:-:S02]  /*3940*/  FMNMX.FTZ R33, R66, R33, !PT ;  /* 0x0000002142217209 */ /* 0x000fc40007810000 */
[C---:B------:R-:W-:Y:S01]  /*3950*/  ISETP.GT.AND P3, PT, R31.reuse, 0x69, PT ;  /* 0x000000691f00780c */ /* 0x040fe20003f64270 */
[----:B------:R-:W2:Y:S01]  /*3960*/  MUFU.TANH R85, R85 ;  /* 0x0000005500557308 */ /* 0x000ea20000002400 */
[----:B------:R-:W-:Y:S02]  /*3970*/  FSEL R82, R82, -INF , P4 ;  /* 0xff80000052527808 */ /* 0x000fe40002000000 */
[----:B------:R-:W-:Y:S02]  /*3980*/  FMNMX.FTZ R33, R62, R33, !PT ;  /* 0x000000213e217209 */ /* 0x000fe40007810000 */
[----:B------:R-:W-:Y:S02]  /*3990*/  ISETP.GT.AND P4, PT, R31, 0x70, PT ;  /* 0x000000701f00780c */ /* 0x000fe40003f84270 */
[----:B----4-:R-:W-:Y:S01]  /*39a0*/  FSEL R44, R77, -INF , P3 ;  /* 0xff8000004d2c7808 */ /* 0x010fe20001800000 */
[----:B------:R-:W-:Y:S01]  /*39b0*/  MUFU.EX2 R181, R181 ;  /* 0x000000b500b57308 */ /* 0x000fe20000000800 */
[----:B------:R-:W-:-:S02]  /*39c0*/  FMNMX.FTZ R33, R82, R33, !PT ;  /* 0x0000002152217209 */ /* 0x000fc40007810000 */
[----:B------:R-:W-:Y:S02]  /*39d0*/  ISETP.GT.AND P3, PT, R31, 0x71, PT ;  /* 0x000000711f00780c */ /* 0x000fe40003f64270 */
[----:B---3--:R-:W-:Y:S01]  /*39e0*/  FSEL R84, R39, -INF , P4 ;  /* 0xff80000027547808 */ /* 0x008fe20002000000 */
[----:B------:R-:W-:Y:S01]  /*39f0*/  IMAD.MOV.U32 R39, RZ, RZ, R18 ;  /* 0x000000ffff277224 */ /* 0x000fe200078e0012 */
[----:B------:R-:W-:Y:S01]  /*3a00*/  FMNMX.FTZ R33, R44, R33, !PT ;  /* 0x000000212c217209 */ /* 0x000fe20007810000 */
[----:B------:R-:W3:Y:S01]  /*3a10*/  MUFU.EX2 R64, R64 ;  /* 0x0000004000407308 */ /* 0x000ee20000000800 */
[----:B------:R-:W-:Y:S01]  /*3a20*/  ISETP.GT.AND P4, PT, R31, 0x78, PT ;  /* 0x000000781f00780c */ /* 0x000fe20003f84270 */
[----:B-1----:R-:W-:Y:S01]  /*3a30*/  @P2 IMAD.HI.U32 R37, R18, R37, RZ ;  /* 0x0000002512252227 */ /* 0x002fe200078e00ff */
[----:B0-----:R-:W-:Y:S02]  /*3a40*/  FSEL R88, R81, -INF , P3 ;  /* 0xff80000051587808 */ /* 0x001fe40001800000 */
[----:B------:R-:W-:-:S02]  /*3a50*/  FMNMX.FTZ R33, R84, R33, !PT ;  /* 0x0000002154217209 */ /* 0x000fc40007810000 */
[----:B------:R-:W-:Y:S01]  /*3a60*/  ISETP.GT.AND P3, PT, R31, 0x79, PT ;  /* 0x000000791f00780c */ /* 0x000fe20003f64270 */
[----:B------:R-:W0:Y:S01]  /*3a70*/  MUFU.EX2 R183, R183 ;  /* 0x000000b700b77308 */ /* 0x000e220000000800 */
[----:B-----5:R-:W-:Y:S02]  /*3a80*/  FSEL R90, R41, -INF , P4 ;  /* 0xff800000295a7808 */ /* 0x020fe40002000000 */
[----:B------:R-:W-:Y:S02]  /*3a90*/  FMNMX.FTZ R33, R88, R33, !PT ;  /* 0x0000002158217209 */ /* 0x000fe40007810000 */
[----:B--2---:R-:W-:Y:S02]  /*3aa0*/  FSEL R92, R85, -INF , P3 ;  /* 0xff800000555c7808 */ /* 0x004fe40001800000 */
[----:B------:R-:W-:Y:S01]  /*3ab0*/  FMNMX.FTZ R33, R90, R33, !PT ;  /* 0x000000215a217209 */ /* 0x000fe20007810000 */
[----:B------:R-:W1:Y:S01]  /*3ac0*/  MUFU.EX2 R2, R2 ;  /* 0x0000000200027308 */ /* 0x000e620000000800 */
[----:B---3--:R-:W-:Y:S01]  /*3ad0*/  FADD.FTZ R42, R181, R64 ;  /* 0x00000040b52a7221 */ /* 0x008fe20000010000 */
[----:B------:R-:W-:-:S02]  /*3ae0*/  @P2 SHF.R.U32.HI R39, RZ, R48, R37 ;  /* 0x00000030ff272219 */ /* 0x000fc40000011625 */
[----:B------:R-:W-:Y:S02]  /*3af0*/  FMNMX.FTZ R33, R92, R33, !PT ;  /* 0x000000215c217209 */ /* 0x000fe40007810000 */
[----:B------:R-:W-:Y:S02]  /*3b00*/  IADD3 R43, R39, R16, -R17 ;  /* 0x00000010272b7210 */ /* 0x000fe40007ffe811 */
[----:B------:R-:W2:Y:S01]  /*3b10*/  MUFU.EX2 R177, R177 ;  /* 0x000000b100b17308 */ /* 0x000ea20000000800 */
[----:B------:R-:W3:Y:S01]  /*3b20*/  SHFL.BFLY PT, R12, R33, 0x2, 0x1f ;  /* 0x0c401f00210c7f89 */ /* 0x000ee200000e0000 */
[----:B------:R-:W-:-:S06]  /*3b30*/  F2FP.F16.F32.PACK_AB R181, R64, R181 ;  /* 0x000000b540b5723e */ /* 0x000fcc00000000ff */
[----:B------:R-:W4:Y:S08]  /*3b40*/  MUFU.EX2 R4, R4 ;  /* 0x0000000400047308 */ /* 0x000f300000000800 */
[----:B------:R-:W5:Y:S08]  /*3b50*/  MUFU.EX2 R179, R179 ;  /* 0x000000b300b37308 */ /* 0x000f700000000800 */
[----:B------:R-:W5:Y:S01]  /*3b60*/  MUFU.EX2 R8, R8 ;  /* 0x0000000800087308 */ /* 0x000f620000000800 */
[----:B---3--:R-:W-:-:S05]  /*3b70*/  FMNMX.FTZ R7, R33, R12, !PT ;  /* 0x0000000c21077209 */ /* 0x008fca0007810000 */
[----:B------:R-:W3:Y:S02]  /*3b80*/  SHFL.BFLY PT, R12, R7, 0x1, 0x1f ;  /* 0x0c201f00070c7f89 */ /* 0x000ee400000e0000 */
[----:B------:R-:W5:Y:S08]  /*3b90*/  MUFU.EX2 R173, R173 ;  /* 0x000000ad00ad7308 */ /* 0x000f700000000800 */
[----:B------:R-:W-:Y:S08]  /*3ba0*/  MUFU.EX2 R10, R10 ;  /* 0x0000000a000a7308 */ /* 0x000ff00000000800 */
[----:B------:R-:W-:Y:S01]  /*3bb0*/  MUFU.EX2 R175, R175 ;  /* 0x000000af00af7308 */ /* 0x000fe20000000800 */
[----:B---3--:R-:W-:-:S07]  /*3bc0*/  FMNMX.FTZ R12, R7, R12, !PT ;  /* 0x0000000c070c7209 */ /* 0x008fce0007810000 */
[----:B------:R-:W-:Y:S01]  /*3bd0*/  MUFU.EX2 R14, R14 ;  /* 0x0000000e000e7308 */ /* 0x000fe20000000800 */
[C---:B------:R-:W-:Y:S01]  /*3be0*/  FSETP.NEU.FTZ.AND P3, PT, R12.reuse, -INF , PT ;  /* 0xff8000000c00780b */ /* 0x040fe20003f7d000 */
[----:B------:R-:W-:-:S05]  /*3bf0*/  FMUL.FTZ R7, R12, R5 ;  /* 0x000000050c077220 */ /* 0x000fca0000410000 */
[----:B------:R-:W-:Y:S01]  /*3c00*/  FSEL R25, R7, RZ, P3 ;  /* 0x000000ff07197208 */ /* 0x000fe20001800000 */
[----:B------:R-:W-:Y:S04]  /*3c10*/  MUFU.EX2 R169, R169 ;  /* 0x000000a900a97308 */ /* 0x000fe80000000800 */
[-CC-:B------:R-:W-:Y:S01]  /*3c20*/  FFMA.FTZ R180, R74, R5.reuse, -R25.reuse ;  /* 0x000000054ab47223 */ /* 0x180fe20000010819 */
[-CC-:B------:R-:W-:Y:S01]  /*3c30*/  FFMA.FTZ R7, R3, R5.reuse, -R25.reuse ;  /* 0x0000000503077223 */ /* 0x180fe20000010819 */
[-CC-:B------:R-:W-:Y:S01]  /*3c40*/  FFMA.FTZ R182, R68, R5.reuse, -R25.reuse ;  /* 0x0000000544b67223 */ /* 0x180fe20000010819 */
[-CC-:B------:R-:W-:Y:S01]  /*3c50*/  FFMA.FTZ R9, R72, R5.reuse, -R25.reuse ;  /* 0x0000000548097223 */ /* 0x180fe20000010819 */
[----:B0-----:R-:W-:Y:S01]  /*3c60*/  FADD.FTZ R3, R183, R42 ;  /* 0x0000002ab7037221 */ /* 0x001fe20000010000 */
[-CC-:B------:R-:W-:Y:S01]  /*3c70*/  FFMA.FTZ R176, R76, R5.reuse, -R25.reuse ;  /* 0x000000054cb07223 */ /* 0x180fe20000010819 */
[----:B------:R-:W-:Y:S01]  /*3c80*/  MUFU.EX2 R180, R180 ;  /* 0x000000b400b47308 */ /* 0x000fe20000000800 */
[-C--:B------:R-:W-:Y:S01]  /*3c90*/  FFMA.FTZ R11, R98, R5.reuse, -R25 ;  /* 0x00000005620b7223 */ /* 0x080fe20000010819 */
[----:B-1----:R-:W-:Y:S01]  /*3ca0*/  FADD.FTZ R42, R2, R3 ;  /* 0x00000003022a7221 */ /* 0x002fe20000010000 */
[-CC-:B------:R-:W-:Y:S01]  /*3cb0*/  FFMA.FTZ R178, R100, R5.reuse, -R25.reuse ;  /* 0x0000000564b27223 */ /* 0x180fe20000010819 */
[-CC-:B------:R-:W-:Y:S01]  /*3cc0*/  FFMA.FTZ R13, R104, R5.reuse, -R25.reuse ;  /* 0x00000005680d7223 */ /* 0x180fe20000010819 */
[-CC-:B------:R-:W-:Y:S01]  /*3cd0*/  FFMA.FTZ R172, R106, R5.reuse, -R25.reuse ;  /* 0x000000056aac7223 */ /* 0x180fe20000010819 */
[----:B--2---:R-:W-:Y:S01]  /*3ce0*/  FADD.FTZ R3, R177, R42 ;  /* 0x0000002ab1037221 */ /* 0x004fe20000010000 */
[-CC-:B------:R-:W-:Y:S01]  /*3cf0*/  FFMA.FTZ R15, R102, R5.reuse, -R25.reuse ;  /* 0x00000005660f7223 */ /* 0x180fe20000010819 */
[----:B------:R-:W0:Y:S01]  /*3d00*/  MUFU.EX2 R7, R7 ;  /* 0x0000000700077308 */ /* 0x000e220000000800 */
[-C--:B------:R-:W-:Y:S01]  /*3d10*/  FFMA.FTZ R174, R108, R5.reuse, -R25 ;  /* 0x000000056cae7223 */ /* 0x080fe20000010819 */
[----:B----4-:R-:W-:Y:S01]  /*3d20*/  FADD.FTZ R42, R4, R3 ;  /* 0x00000003042a7221 */ /* 0x010fe20000010000 */
[-CC-:B------:R-:W-:Y:S01]  /*3d30*/  FFMA.FTZ R21, R96, R5.reuse, -R25.reuse ;  /* 0x0000000560157223 */ /* 0x180fe20000010819 */
[-CC-:B------:R-:W-:Y:S01]  /*3d40*/  FFMA.FTZ R168, R110, R5.reuse, -R25.reuse ;  /* 0x000000056ea87223 */ /* 0x180fe20000010819 */
[-CC-:B------:R-:W-:Y:S01]  /*3d50*/  FFMA.FTZ R27, R112, R5.reuse, -R25.reuse ;  /* 0x00000005701b7223 */ /* 0x180fe20000010819 */
[----:B-----5:R-:W-:Y:S01]  /*3d60*/  FADD.FTZ R33, R179, R42 ;  /* 0x0000002ab3217221 */ /* 0x020fe20000010000 */
[-CC-:B------:R-:W-:Y:S01]  /*3d70*/  FFMA.FTZ R170, R116, R5.reuse, -R25.reuse ;  /* 0x0000000574aa7223 */ /* 0x180fe20000010819 */
[----:B------:R-:W1:Y:S01]  /*3d80*/  MUFU.EX2 R182, R182 ;  /* 0x000000b600b67308 */ /* 0x000e620000000800 */
[-C--:B------:R-:W-:Y:S01]  /*3d90*/  FFMA.FTZ R29, R120, R5.reuse, -R25 ;  /* 0x00000005781d7223 */ /* 0x080fe20000010819 */
[----:B------:R-:W-:Y:S01]  /*3da0*/  FADD.FTZ R46, R8, R33 ;  /* 0x00000021082e7221 */ /* 0x000fe20000010000 */
[-CC-:B------:R-:W-:Y:S01]  /*3db0*/  FFMA.FTZ R164, R122, R5.reuse, -R25.reuse ;  /* 0x000000057aa47223 */ /* 0x180fe20000010819 */
[-CC-:B------:R-:W-:Y:S01]  /*3dc0*/  FFMA.FTZ R31, R118, R5.reuse, -R25.reuse ;  /* 0x00000005761f7223 */ /* 0x180fe20000010819 */
[-CC-:B------:R-:W-:Y:S01]  /*3dd0*/  FFMA.FTZ R166, R114, R5.reuse, -R25.reuse ;  /* 0x0000000572a67223 */ /* 0x180fe20000010819 */
[----:B------:R-:W-:Y:S01]  /*3de0*/  FADD.FTZ R35, R173, R46 ;  /* 0x0000002ead237221 */ /* 0x000fe20000010000 */
[-C--:B------:R-:W-:Y:S01]  /*3df0*/  FFMA.FTZ R94, R94, R5.reuse, -R25 ;  /* 0x000000055e5e7223 */ /* 0x080fe20000010819 */
[----:B------:R-:W2:Y:S01]  /*3e00*/  MUFU.EX2 R9, R9 ;  /* 0x0000000900097308 */ /* 0x000ea20000000800 */
[----:B0-----:R-:W-:Y:S01]  /*3e10*/  FADD.FTZ R3, R180, R7 ;  /* 0x00000007b4037221 */ /* 0x001fe20000010000 */
[-CC-:B------:R-:W-:Y:S01]  /*3e20*/  FFMA.FTZ R86, R86, R5.reuse, -R25.reuse ;  /* 0x0000000556567223 */ /* 0x180fe20000010819 */
[-CC-:B------:R-:W-:Y:S01]  /*3e30*/  FFMA.FTZ R80, R80, R5.reuse, -R25.reuse ;  /* 0x0000000550507223 */ /* 0x180fe20000010819 */
[-CC-:B------:R-:W-:Y:S01]  /*3e40*/  FFMA.FTZ R70, R70, R5.reuse, -R25.reuse ;  /* 0x0000000546467223 */ /* 0x180fe20000010819 */
[-CC-:B------:R-:W-:Y:S01]  /*3e50*/  FFMA.FTZ R78, R78, R5.reuse, -R25.reuse ;  /* 0x000000054e4e7223 */ /* 0x180fe20000010819 */
[----:B------:R-:W-:Y:S01]  /*3e60*/  FFMA.FTZ R66, R66, R5, -R25 ;  /* 0x0000000542427223 */ /* 0x000fe20000010819 */
[----:B------:R-:W-:Y:S01]  /*3e70*/  SHF.R.S32.HI R46, RZ, 0x1f, R43 ;  /* 0x0000001fff2e7819 */ /* 0x000fe2000001142b */
[----:B------:R-:W0:Y:S01]  /*3e80*/  MUFU.EX2 R176, R176 ;  /* 0x000000b000b07308 */ /* 0x000e220000000800 */
[----:B-1----:R-:W-:Y:S01]  /*3e90*/  FADD.FTZ R42, R182, R3 ;  /* 0x00000003b62a7221 */ /* 0x002fe20000010000 */
[----:B------:R-:W-:Y:S01]  /*3ea0*/  F2FP.F16.F32.PACK_AB R183, R2, R183 ;  /* 0x000000b702b7723e */ /* 0x000fe200000000ff */
[-CC-:B------:R-:W-:Y:S01]  /*3eb0*/  FFMA.FTZ R62, R62, R5.reuse, -R25.reuse ;  /* 0x000000053e3e7223 */ /* 0x180fe20000010819 */
[-CC-:B------:R-:W-:Y:S01]  /*3ec0*/  FFMA.FTZ R82, R82, R5.reuse, -R25.reuse ;  /* 0x0000000552527223 */ /* 0x180fe20000010819 */
[-CC-:B------:R-:W-:Y:S01]  /*3ed0*/  FFMA.FTZ R44, R44, R5.reuse, -R25.reuse ;  /* 0x000000052c2c7223 */ /* 0x180fe20000010819 */
[-CC-:B------:R-:W-:Y:S01]  /*3ee0*/  FFMA.FTZ R84, R84, R5.reuse, -R25.reuse ;  /* 0x0000000554547223 */ /* 0x180fe20000010819 */
[-C--:B------:R-:W-:Y:S01]  /*3ef0*/  FFMA.FTZ R88, R88, R5.reuse, -R25 ;  /* 0x0000000558587223 */ /* 0x080fe20000010819 */
[----:B------:R-:W1:Y:S01]  /*3f00*/  MUFU.EX2 R11, R11 ;  /* 0x0000000b000b7308 */ /* 0x000e620000000800 */
[----:B--2---:R-:W-:Y:S01]  /*3f10*/  FADD.FTZ R3, R9, R42 ;  /* 0x0000002a09037221 */ /* 0x004fe20000010000 */
[----:B------:R-:W-:Y:S01]  /*3f20*/  FADD.FTZ R42, R10, R35 ;  /* 0x000000230a2a7221 */ /* 0x000fe20000010000 */
[-CC-:B------:R-:W-:Y:S01]  /*3f30*/  FFMA.FTZ R90, R90, R5.reuse, -R25.reuse ;  /* 0x000000055a5a7223 */ /* 0x180fe20000010819 */
[----:B------:R-:W-:Y:S01]  /*3f40*/  FFMA.FTZ R92, R92, R5, -R25 ;  /* 0x000000055c5c7223 */ /* 0x000fe20000010819 */
[----:B------:R-:W-:Y:S01]  /*3f50*/  LEA.HI R25, R46, R43, RZ, 0x7 ;  /* 0x0000002b2e197211 */ /* 0x000fe200078f38ff */
[----:B------:R-:W-:Y:S01]  /*3f60*/  FADD.FTZ R35, R175, R42 ;  /* 0x0000002aaf237221 */ /* 0x000fe20000010000 */
[----:B------:R-:W-:Y:S01]  /*3f70*/  F2FP.F16.F32.PACK_AB R182, R9, R182 ;  /* 0x000000b609b6723e */ /* 0x000fe200000000ff */
[----:B------:R-:W2:Y:S01]  /*3f80*/  MUFU.EX2 R178, R178 ;  /* 0x000000b200b27308 */ /* 0x000ea20000000800 */
[----:B0-----:R-:W-:Y:S01]  /*3f90*/  FADD.FTZ R0, R176, R3 ;  /* 0x00000003b0007221 */ /* 0x001fe20000010000 */
[----:B------:R-:W-:Y:S01]  /*3fa0*/  FADD.FTZ R42, R14, R35 ;  /* 0x000000230e2a7221 */ /* 0x000fe20000010000 */
[----:B------:R-:W-:-:S02]  /*3fb0*/  F2FP.F16.F32.PACK_AB R177, R4, R177 ;  /* 0x000000b104b1723e */ /* 0x000fc400000000ff */
[----:B------:R-:W-:Y:S02]  /*3fc0*/  CS2R R122, SRZ ;  /* 0x00000000007a7805 */ /* 0x000fe4000001ff00 */
[----:B------:R-:W-:Y:S01]  /*3fd0*/  F2FP.F16.F32.PACK_AB R173, R10, R173 ;  /* 0x000000ad0aad723e */ /* 0x000fe200000000ff */
[----:B------:R-:W-:Y:S01]  /*3fe0*/  FADD.FTZ R37, R169, R42 ;  /* 0x0000002aa9257221 */ /* 0x000fe20000010000 */
[----:B------:R-:W-:Y:S01]  /*3ff0*/  VIADD R10, R95, 0xfffffffe ;  /* 0xfffffffe5f0a7836 */ /* 0x000fe20000000000 */
[----:B------:R-:W0:Y:S01]  /*4000*/  MUFU.EX2 R13, R13 ;  /* 0x0000000d000d7308 */ /* 0x000e220000000800 */
[----:B-1----:R-:W-:Y:S01]  /*4010*/  FADD.FTZ R3, R11, R0 ;  /* 0x000000000b037221 */ /* 0x002fe20000010000 */
[----:B------:R-:W-:Y:S02]  /*4020*/  F2FP.F16.F32.PACK_AB R180, R7, R180 ;  /* 0x000000b407b4723e */ /* 0x000fe400000000ff */
[----:B------:R-:W-:Y:S02]  /*4030*/  CS2R R120, SRZ ;  /* 0x0000000000787805 */ /* 0x000fe4000001ff00 */
[----:B------:R-:W-:-:S02]  /*4040*/  F2FP.F16.F32.PACK_AB R179, R8, R179 ;  /* 0x000000b308b3723e */ /* 0x000fc400000000ff */
[----:B------:R-:W-:Y:S02]  /*4050*/  CS2R R118, SRZ ;  /* 0x0000000000767805 */ /* 0x000fe4000001ff00 */
[----:B------:R-:W-:Y:S02]  /*4060*/  F2FP.F16.F32.PACK_AB R175, R14, R175 ;  /* 0x000000af0eaf723e */ /* 0x000fe400000000ff */
[----:B------:R-:W-:Y:S01]  /*4070*/  CS2R R116, SRZ ;  /* 0x0000000000747805 */ /* 0x000fe2000001ff00 */
[----:B------:R-:W1:Y:S01]  /*4080*/  MUFU.EX2 R172, R172 ;  /* 0x000000ac00ac7308 */ /* 0x000e620000000800 */
[----:B--2---:R-:W-:Y:S01]  /*4090*/  FADD.FTZ R0, R178, R3 ;  /* 0x00000003b2007221 */ /* 0x004fe20000010000 */
[----:B------:R-:W-:Y:S02]  /*40a0*/  F2FP.F16.F32.PACK_AB R176, R11, R176 ;  /* 0x000000b00bb0723e */ /* 0x000fe400000000ff */
[----:B------:R-:W-:Y:S02]  /*40b0*/  CS2R R114, SRZ ;  /* 0x0000000000727805 */ /* 0x000fe4000001ff00 */
[----:B------:R-:W-:-:S02]  /*40c0*/  CS2R R112, SRZ ;  /* 0x0000000000707805 */ /* 0x000fc4000001ff00 */
[----:B------:R-:W-:Y:S02]  /*40d0*/  CS2R R110, SRZ ;  /* 0x00000000006e7805 */ /* 0x000fe4000001ff00 */
[----:B------:R-:W-:Y:S02]  /*40e0*/  CS2R R108, SRZ ;  /* 0x00000000006c7805 */ /* 0x000fe4000001ff00 */
[----:B------:R-:W-:Y:S01]  /*40f0*/  CS2R R106, SRZ ;  /* 0x00000000006a7805 */ /* 0x000fe2000001ff00 */
[----:B------:R-:W2:Y:S01]  /*4100*/  MUFU.EX2 R20, R20 ;  /* 0x0000001400147308 */ /* 0x000ea20000000800 */
[C---:B0-----:R-:W-:Y:S01]  /*4110*/  FADD.FTZ R3, R13.reuse, R0 ;  /* 0x000000000d037221 */ /* 0x041fe20000010000 */
[----:B------:R-:W-:Y:S02]  /*4120*/  F2FP.F16.F32.PACK_AB R178, R13, R178 ;  /* 0x000000b20db2723e */ /* 0x000fe400000000ff */
[----:B------:R-:W-:Y:S02]  /*4130*/  CS2R R104, SRZ ;  /* 0x0000000000687805 */ /* 0x000fe4000001ff00 */
[----:B------:R-:W-:-:S02]  /*4140*/  CS2R R102, SRZ ;  /* 0x0000000000667805 */ /* 0x000fc4000001ff00 */
[----:B------:R-:W-:Y:S02]  /*4150*/  CS2R R100, SRZ ;  /* 0x0000000000647805 */ /* 0x000fe4000001ff00 */
[----:B------:R-:W-:Y:S02]  /*4160*/  CS2R R98, SRZ ;  /* 0x0000000000627805 */ /* 0x000fe4000001ff00 */
[----:B------:R-:W-:Y:S01]  /*4170*/  CS2R R96, SRZ ;  /* 0x0000000000607805 */ /* 0x000fe2000001ff00 */
        /* <DEDUP_REMOVED lines=54> */
[----:B------:R-:W-:Y:S02]  /*44e0*/  F2FP.F16.F32.PACK_AB R163, R32, R163 ;  /* 0x000000a320a3723e */ /* 0x000fe400000000ff */
[----:B--2---:R-:W-:-:S04]  /*44f0*/  CS2R R94, SRZ ;  /* 0x00000000005e7805 */ /* 0x004fc8000001ff00 */
[----:B------:R-:W1:Y:S01]  /*4500*/  MUFU.EX2 R86, R86 ;  /* 0x0000005600567308 */ /* 0x000e620000000800 */
[C---:B---3--:R-:W-:Y:S01]  /*4510*/  FADD.FTZ R3, R33.reuse, R0 ;  /* 0x0000000021037221 */ /* 0x048fe20000010000 */
        /* <DEDUP_REMOVED lines=33> */
[----:B------:R0:W3:Y:S01]  /*4730*/  MUFU.EX2 R43, R88 ;  /* 0x00000058002b7308 */ /* 0x0000e20000000800 */
[C---:B-1----:R-:W-:Y:S01]  /*4740*/  FADD.FTZ R9, R41.reuse, R0 ;  /* 0x0000000029097221 */ /* 0x042fe20000010000 */
[----:B------:R-:W-:-:S06]  /*4750*/  F2FP.F16.F32.PACK_AB R158, R41, R82 ;  /* 0x00000052299e723e */ /* 0x000fcc00000000ff */
[----:B------:R-:W1:Y:S01]  /*4760*/  MUFU.EX2 R90, R90 ;  /* 0x0000005a005a7308 */ /* 0x000e620000000800 */
[----:B--2---:R-:W-:Y:S01]  /*4770*/  FADD.FTZ R0, R84, R9 ;  /* 0x0000000954007221 */ /* 0x004fe20000010000 */
[----:B0-----:R-:W-:-:S06]  /*4780*/  CS2R R88, SRZ ;  /* 0x0000000000587805 */ /* 0x001fcc000001ff00 */
[----:B------:R-:W0:Y:S01]  /*4790*/  MUFU.EX2 R155, R155 ;  /* 0x0000009b009b7308 */ /* 0x000e220000000800 */
[C---:B---3--:R-:W-:Y:S01]  /*47a0*/  FADD.FTZ R9, R43.reuse, R0 ;  /* 0x000000002b097221 */ /* 0x048fe20000010000 */
[----:B------:R-:W-:Y:S01]  /*47b0*/  F2FP.F16.F32.PACK_AB R152, R43, R84 ;  /* 0x000000542b98723e */ /* 0x000fe200000000ff */
[----:B------:R-:W-:-:S05]  /*47c0*/  IMAD.MOV.U32 R0, RZ, RZ, 0x3f800000 ;  /* 0x3f800000ff007424 */ /* 0x000fca00078e00ff */
[----:B------:R2:W3:Y:S01]  /*47d0*/  MUFU.EX2 R7, R92 ;  /* 0x0000005c00077308 */ /* 0x0004e20000000800 */
[----:B-1----:R-:W-:Y:S01]  /*47e0*/  FADD.FTZ R4, R90, R9 ;  /* 0x000000095a047221 */ /* 0x002fe20000010000 */
[----:B------:R-:W-:-:S04]  /*47f0*/  SHF.R.S32.HI R9, RZ, 0x7, R25 ;  /* 0x00000007ff097819 */ /* 0x000fc80000011419 */
[----:B------:R-:W-:Y:S02]  /*4800*/  VIMNMX R9, R22, R9, !PT ;  /* 0x0000000916097248 */ /* 0x000fe40007fe0100 */
[----:B------:R-:W1:Y:S01]  /*4810*/  MUFU.EX2 R40, R40 ;  /* 0x0000002800287308 */ /* 0x000e620000000800 */
[----:B0-----:R-:W-:Y:S01]  /*4820*/  FADD.FTZ R3, R155, R2 ;  /* 0x000000029b037221 */ /* 0x001fe20000010000 */
[----:B------:R-:W-:Y:S01]  /*4830*/  ISETP.GE.AND P3, PT, R10, R9, PT ;  /* 0x000000090a00720c */ /* 0x000fe20003f66270 */
[----:B------:R-:W-:Y:S01]  /*4840*/  IMAD.MOV.U32 R2, RZ, RZ, 0x3f800000 ;  /* 0x3f800000ff027424 */ /* 0x000fe200078e00ff */
[----:B--2---:R-:W-:Y:S02]  /*4850*/  CS2R R92, SRZ ;  /* 0x00000000005c7805 */ /* 0x004fe4000001ff00 */
[C---:B---3--:R-:W-:Y:S01]  /*4860*/  F2FP.F16.F32.PACK_AB R154, R7.reuse, R90 ;  /* 0x0000005a079a723e */ /* 0x048fe200000000ff */
[----:B------:R-:W-:Y:S01]  /*4870*/  FADD.FTZ R4, R7, R4 ;  /* 0x0000000407047221 */ /* 0x000fe20000010000 */
[----:B------:R-:W-:Y:S01]  /*4880*/  CS2R R90, SRZ ;  /* 0x00000000005a7805 */ /* 0x000fe2000001ff00 */
[C---:B-1----:R-:W-:Y:S01]  /*4890*/  FADD.FTZ R3, R40.reuse, R3 ;  /* 0x0000000328037221 */ /* 0x042fe20000010000 */
[----:B------:R-:W-:-:S05]  /*48a0*/  F2FP.F16.F32.PACK_AB R155, R40, R155 ;  /* 0x0000009b289b723e */ /* 0x000fca00000000ff */
[----:B------:R-:W-:Y:S05]  /*48b0*/  @!P3 BRA `(.L_x_2230) ;  /* 0x000000300078b947 */ /* 0x000fea0003800000 */
[----:B------:R-:W-:Y:S01]  /*48c0*/  IMAD.MOV.U32 R7, RZ, RZ, R6 ;  /* 0x000000ffff077224 */ /* 0x000fe200078e0006 */
[----:B------:R-:W-:Y:S01]  /*48d0*/  UMOV UR61, UR38 ;  /* 0x00000026003d7c82 */ /* 0x000fe20008000000 */
[----:B------:R-:W-:Y:S01]  /*48e0*/  IMAD.MOV.U32 R8, RZ, RZ, R12 ;  /* 0x000000ffff087224 */ /* 0x000fe200078e000c */
[----:B------:R-:W-:Y:S01]  /*48f0*/  UMOV UR60, UR36 ;  /* 0x00000024003c7c82 */ /* 0x000fe20008000000 */
[----:B------:R-:W-:Y:S01]  /*4900*/  IMAD.MOV.U32 R0, RZ, RZ, 0x3f800000 ;  /* 0x3f800000ff007424 */ /* 0x000fe200078e00ff */
[----:B------:R-:W-:Y:S01]  /*4910*/  ULDC UR58, c[0x0][0x9d8] ;  /* 0x00027600003a7ab9 */ /* 0x000fe20000000800 */
[----:B------:R-:W-:-:S07]  /*4920*/  IMAD.MOV.U32 R151, RZ, RZ, RZ ;  /* 0x000000ffff977224 */ /* 0x000fce00078e00ff */
.L_x_2239:
[----:B------:R-:W-:-:S04]  /*4930*/  UIADD3 UR6, UR60, 0x1, URZ ;  /* 0x000000013c067890 */ /* 0x000fc8000fffe03f */
[----:B------:R-:W-:-:S04]  /*4940*/  UISETP.NE.AND UP0, UPT, UR6, 0x2, UPT ;  /* 0x000000020600788c */ /* 0x000fc8000bf05270 */
[----:B------:R-:W-:Y:S02]  /*4950*/  USEL UR38, URZ, 0x1, UP0 ;  /* 0x000000013f267887 */ /* 0x000fe40008000000 */
[----:B------:R-:W-:Y:S02]  /*4960*/  USEL UR36, UR6, URZ, UP0 ;  /* 0x0000003f06247287 */ /* 0x000fe40008000000 */
[----:B------:R-:W-:Y:S01]  /*4970*/  ULOP3.LUT UR38, UR61, UR38, URZ, 0x3c, !UPT ;  /* 0x000000263d267292 */ /* 0x000fe2000f8e3c3f */
[----:B------:R-:W-:Y:S11]  /*4980*/  @!P0 BRA `(.L_x_2231) ;  /* 0x0000000000048947 */ /* 0x000ff60003800000 */
[----:B------:R-:W-:Y:S01]  /*4990*/  BPT.TRAP 0x1 ;  /* 0x000000040000795c */ /* 0x000fe20000300000 */
.L_x_2231:
[----:B------:R-:W-:Y:S01]  /*49a0*/  ULEA UR59, UR36, UR37, 0x3 ;  /* 0x00000025243b7291 */ /* 0x000fe2000f8e183f */
[----:B------:R-:W-:-:S05]  /*49b0*/  IMAD.U32 R5, RZ, RZ, UR38 ;  /* 0x00000026ff057e24 */ /* 0x000fca000f8e00ff */
[----:B------:R-:W-:-:S04]  /*49c0*/  SHF.L.U32 R5, R5, 0x1f, RZ ;  /* 0x0000001f05057819 */ /* 0x000fc800000006ff */
[----:B------:R0:W1:Y:S01]  /*49d0*/  SYNCS.PHASECHK.TRANS64.TRYWAIT P3, [UR59+0x34830], R5 ;  /* 0x03483005ff0075a7 */ /* 0x000062000806017b */
[----:B------:R-:W-:Y:S05]  /*49e0*/  @!P0 BRA `(.L_x_2232) ;  /* 0x0000000000048947 */ /* 0x000fea0003800000 */
[----:B------:R-:W-:Y:S01]  /*49f0*/  BPT.TRAP 0x1 ;  /* 0x000000040000795c */ /* 0x000fe20000300000 */
.L_x_2232:
[----:B-1----:R-:W-:Y:S05]  /*4a00*/  @P3 BRA `(.L_x_2233) ;  /* 0x0000000000083947 */ /* 0x002fea0003800000 */
[----:B------:R-:W1:Y:S02]  /*4a10*/  SYNCS.PHASECHK.TRANS64.TRYWAIT P3, [UR59+0x34830], R5 ;  /* 0x03483005ff0075a7 */ /* 0x000e64000806017b */
[----:B-1----:R-:W-:Y:S05]  /*4a20*/  @!P3 BRA `(.L_x_2234) ;  /* 0x000001040060b947 */ /* 0x002fea0003800000 */
.L_x_2233:
[----:B------:R-:W-:Y:S01]  /*4a30*/  UIMAD UR54, UR36, 0xc00, UR39 ;  /* 0x00000c00243678a4 */ /* 0x000fe2000f8e0227 */
[----:B------:R-:W-:Y:S01]  /*4a40*/  WARPGROUP.ARRIVE ;  /* 0x00000000000079c5 */ /* 0x000fe20000000000 */
[----:B------:R-:W-:Y:S01]  /*4a50*/  UMOV UR55, 0x40000040 ;  /* 0x4000004000377882 */ /* 0x000fe20000000000 */
[----:B------:R-:W-:Y:S01]  /*4a60*/  UMOV UR7, 0x40000040 ;  /* 0x4000004000077882 */ /* 0x000fe20000000000 */
[----:B------:R-:W-:Y:S01]  /*4a70*/  UIADD3 UR6, UR54, 0x2, URZ ;  /* 0x0000000236067890 */ /* 0x000fe2000fffe03f */
[-C--:B------:R-:W-:Y:S01]  /*4a80*/  FMUL.FTZ R88, R88, R2.reuse ;  /* 0x0000000258587220 */ /* 0x080fe20000410000 */
[----:B------:R-:W-:Y:S01]  /*4a90*/  UIADD3 UR10, UR54, 0x4, URZ ;  /* 0x00000004360a7890 */ /* 0x000fe2000fffe03f */
[-C--:B------:R-:W-:Y:S01]  /*4aa0*/  FMUL.FTZ R89, R89, R2.reuse ;  /* 0x0000000259597220 */ /* 0x080fe20000410000 */
[----:B------:R-:W-:Y:S01]  /*4ab0*/  UMOV UR11, 0x40000040 ;  /* 0x40000040000b7882 */ /* 0x000fe20000000000 */
[----:B------:R-:W-:Y:S01]  /*4ac0*/  HGMMA.64x128x16.F32 R24, gdesc[UR52], RZ, !UPT, gsb0 ;  /* 0x01e00000341879f0 */ /* 0x000fe2000c0008ff */
        /* <DEDUP_REMOVED lines=116> */
.L_x_2235:
[----:B------:R-:W-:Y:S01]  /*5210*/  ULEA UR7, UR60, UR37, 0x3 ;  /* 0x000000253c077291 */ /* 0x000fe2000f8e183f */
[----:B------:R-:W-:-:S05]  /*5220*/  IMAD.U32 R0, RZ, RZ, UR61 ;  /* 0x0000003dff007e24 */ /* 0x000fca000f8e00ff */
[----:B------:R-:W-:-:S04]  /*5230*/  SHF.L.U32 R0, R0, 0x1f, RZ ;  /* 0x0000001f00007819 */ /* 0x000fc800000006ff */
[----:B------:R2:W3:Y:S01]  /*5240*/  SYNCS.PHASECHK.TRANS64.TRYWAIT P3, [UR7+0x34850], R0 ;  /* 0x03485000ff0075a7 */ /* 0x0004e20008060147 */
[----:B------:R-:W-:Y:S05]  /*5250*/  @!P0 BRA `(.L_x_2236) ;  /* 0x0000000000048947 */ /* 0x000fea0003800000 */
[----:B------:R-:W-:Y:S01]  /*5260*/  BPT.TRAP 0x1 ;  /* 0x000000040000795c */ /* 0x000fe20000300000 */
.L_x_2236:
[----:B---3--:R-:W-:Y:S05]  /*5270*/  @P3 BRA `(.L_x_2237) ;  /* 0x0000000000083947 */ /* 0x008fea0003800000 */
[----:B------:R-:W3:Y:S02]  /*5280*/  SYNCS.PHASECHK.TRANS64.TRYWAIT P3, [UR7+0x34850], R0 ;  /* 0x03485000ff0075a7 */ /* 0x000ee40008060147 */
[----:B---3--:R-:W-:Y:S05]  /*5290*/  @!P3 BRA `(.L_x_2238) ;  /* 0x000000fc005cb947 */ /* 0x008fea0003800000 */
.L_x_2237:
[----:B------:R-:W-:Y:S01]  /*52a0*/  UIADD3 UR6, UR37, 0x400, URZ ;  /* 0x0000040025067890 */ /* 0x000fe2000fffe03f */
[----:B------:R-:W-:Y:S01]  /*52b0*/  WARPGROUP.ARRIVE ;  /* 0x00000000000079c5 */ /* 0x000fe20000000000 */
[----:B------:R-:W-:Y:S01]  /*52c0*/  UMOV UR11, 0x40000040 ;  /* 0x40000040000b7882 */ /* 0x000fe20000000000 */
[----:B------:R-:W-:Y:S01]  /*52d0*/  FMUL.FTZ R13, R32, UR58 ;  /* 0x0000003a200d7c20 */ /* 0x000fe20008410000 */
[----:B------:R-:W-:Y:S01]  /*52e0*/  USHF.R.U32.HI UR6, URZ, 0x4, UR6 ;  /* 0x000000043f067899 */ /* 0x000fe20008011606 */
[----:B------:R-:W3:Y:S01]  /*52f0*/  @P2 LDC R32, c[0x0][0x44c] ;  /* 0x00011300ff202b82 */ /* 0x000ee20000000800 */
[----:B01----:R-:W-:Y:S01]  /*5300*/  FMUL.FTZ R5, R31, UR58 ;  /* 0x0000003a1f057c20 */ /* 0x003fe20008410000 */
[----:B------:R-:W-:Y:S01]  /*5310*/  FMUL.FTZ R15, R36, UR58 ;  /* 0x0000003a240f7c20 */ /* 0x000fe20008410000 */
[----:B------:R-:W-:Y:S01]  /*5320*/  ULOP3.LUT UR6, UR6, 0x3fff, URZ, 0xc0, !UPT ;  /* 0x00003fff06067892 */ /* 0x000fe2000f8ec03f */
[----:B------:R-:W-:Y:S01]  /*5330*/  FMUL.FTZ R20, R37, UR58 ;  /* 0x0000003a25147c20 */ /* 0x000fe20008410000 */
[----:B------:R-:W-:Y:S01]  /*5340*/  FMUL.FTZ R37, R39, UR58 ;  /* 0x0000003a27257c20 */ /* 0x000fe20008410000 */
[----:B------:R-:W-:Y:S01]  /*5350*/  IMAD.MOV.U32 R39, RZ, RZ, -0x80 ;  /* 0xffffff80ff277424 */ /* 0x000fe200078e00ff */
[----:B------:R-:W-:Y:S01]  /*5360*/  ULOP3.LUT UR6, UR6, 0x4000000, URZ, 0xfc, !UPT ;  /* 0x0400000006067892 */ /* 0x000fe2000f8efc3f */
[----:B------:R-:W0:Y:S01]  /*5370*/  @P2 LDC R31, c[0x0][0x450] ;  /* 0x00011400ff1f2b82 */ /* 0x000e220000000800 */
[----:B------:R-:W-:Y:S01]  /*5380*/  FMUL.FTZ R232, R26, UR58 ;  /* 0x0000003a1ae87c20 */ /* 0x000fe20008410000 */
[----:B------:R-:W-:Y:S01]  /*5390*/  IMAD R39, R10, R39, 0x1 ;  /* 0x000000010a277424 */ /* 0x000fe200078e0227 */
[----:B------:R-:W-:Y:S01]  /*53a0*/  ULEA UR6, UR60, UR6, 0xb ;  /* 0x000000063c067291 */ /* 0x000fe2000f8e583f */
[----:B------:R-:W-:Y:S01]  /*53b0*/  FMUL.FTZ R14, R33, UR58 ;  /* 0x0000003a210e7c20 */ /* 0x000fe20008410000 */
[----:B------:R-:W-:Y:S01]  /*53c0*/  FMUL.FTZ R33, R34, UR58 ;  /* 0x0000003a22217c20 */ /* 0x000fe20008410000 */
[----:B------:R-:W-:Y:S01]  /*53d0*/  FMUL.FTZ R6, R30, UR58 ;  /* 0x0000003a1e067c20 */ /* 0x000fe20008410000 */
[----:B------:R-:W-:Y:S01]  /*53e0*/  IADD3 R34, R16, R39, -R184 ;  /* 0x0000002710227210 */ /* 0x000fe20007ffe8b8 */
[----:B------:R-:W1:Y:S01]  /*53f0*/  MUFU.TANH R232, R232 ;  /* 0x000000e800e87308 */ /* 0x000e620000002400 */
[----:B------:R-:W-:Y:S01]  /*5400*/  FMUL.FTZ R35, R35, UR58 ;  /* 0x0000003a23237c20 */ /* 0x000fe20008410000 */
[----:B------:R-:W-:Y:S01]  /*5410*/  UMOV UR10, UR6 ;  /* 0x00000006000a7c82 */ /* 0x000fe20008000000 */
[----:B--2---:R-:W-:Y:S01]  /*5420*/  FMUL.FTZ R0, R24, UR58 ;  /* 0x0000003a18007c20 */ /* 0x004fe20008410000 */
[----:B------:R-:W-:Y:S01]  /*5430*/  HGMMA.64x128x16.F32 R88, R180, gdesc[UR8].tnspB, R88, gsb0 ;  /* 0x41e00008b4587df0 */ /* 0x000fe20008000858 */
[----:B------:R-:W-:Y:S01]  /*5440*/  UIADD3 UR10, UR6, 0x80, URZ ;  /* 0x00000080060a7890 */ /* 0x000fe2000fffe03f */
[----:B------:R-:W-:Y:S01]  /*5450*/  FMUL.FTZ R24, R41, UR58 ;  /* 0x0000003a29187c20 */ /* 0x000fe20008410000 */
[----:B------:R-:W-:Y:S01]  /*5460*/  UMOV UR11, 0x40000040 ;  /* 0x40000040000b7882 */ /* 0x000fe20000000000 */
        /* <DEDUP_REMOVED lines=29> */
[----:B------:R-:W-:Y:S01]  /*5640*/  UMOV UR61, UR38 ;  /* 0x00000026003d7c82 */ /* 0x000fe20008000000 */
[----:B------:R-:W-:-:S02]  /*5650*/  UMOV UR60, UR36 ;  /* 0x00000024003c7c82 */ /* 0x000fc40008000000 */
        /* <DEDUP_REMOVED lines=22> */
[----:B------:R-:W2:Y:S08]  /*57c0*/  MUFU.TANH R182, R182 ;  /* 0x000000b600b67308 */ /* 0x000eb00000002400 */
        /* <DEDUP_REMOVED lines=18> */
[----:B------:R-:W-:Y:S01]  /*58f0*/  UIADD3 UR10, UR6, 0x180, URZ ;  /* 0x00000180060a7890 */ /* 0x000fe2000fffe03f */
[----:B------:R-:W-:Y:S01]  /*5900*/  UMOV UR11, 0x40000040 ;  /* 0x40000040000b7882 */ /* 0x000fe20000000000 */
[----:B------:R-:W-:Y:S02]  /*5910*/  WARPGROUP.DEPBAR.LE gsb0, 0x0 ;  /* 0x00008000000079c5 */ /* 0x000fe40000010000 */
[----:B------:R-:W-:Y:S01]  /*5920*/  WARPGROUP.ARRIVE ;  /* 0x00000000000079c5 */ /* 0x000fe20000000000 */
[----:B------:R-:W-:-:S06]  /*5930*/  FMUL.FTZ R172, R38, UR58 ;  /* 0x0000003a26ac7c20 */ /* 0x000fcc0008410000 */
[----:B------:R-:W-:Y:S01]  /*5940*/  HGMMA.64x128x16.F32 R88, R168, gdesc[UR8].tnspB, R88, gsb0 ;  /* 0x41e00008a8587df0 */ /* 0x000fe20008000858 */
[----:B------:R-:W-:Y:S01]  /*5950*/  UIADD3 UR10, UR6, 0x200, URZ ;  /* 0x00000200060a7890 */ /* 0x000fe2000fffe03f */
[----:B------:R-:W4:Y:S01]  /*5960*/  MUFU.TANH R172, R172 ;  /* 0x000000ac00ac7308 */ /* 0x000f220000002400 */
[----:B------:R-:W-:Y:S01]  /*5970*/  UMOV UR11, 0x40000040 ;  /* 0x40000040000b7882 */ /* 0x000fe20000000000 */
[----:B------:R-:W-:Y:S02]  /*5980*/  WARPGROUP.DEPBAR.LE gsb0, 0x0 ;  /* 0x00008000000079c5 */ /* 0x000fe40000010000 */
[----:B------:R-:W-:Y:S01]  /*5990*/  WARPGROUP.ARRIVE ;  /* 0x00000000000079c5 */ /* 0x000fe20000000000 */
[----:B------:R-:W-:Y:S02]  /*59a0*/  IMAD.IADD R169, R185, 0x1, R18 ;  /* 0x00000001b9a97824 */ /* 0x000fe400078e0212 */
[----:B------:R-:W-:Y:S02]  /*59b0*/  FMUL.FTZ R168, R46, UR58 ;  /* 0x0000003a2ea87c20 */ /* 0x000fe40008410000 */
[----:B---3--:R-:W-:Y:S01]  /*59c0*/  @P2 IMAD.HI.U32 R32, R169, R32, RZ ;  /* 0x00000020a9202227 */ /* 0x008fe200078e00ff */
[----:B------:R-:W-:Y:S01]  /*59d0*/  HGMMA.64x128x16.F32 R88, R164, gdesc[UR8].tnspB, R88, gsb0 ;  /* 0x41e00008a4587df0 */ /* 0x000fe20008000858 */
[----:B------:R-:W-:-:S02]  /*59e0*/  UIADD3 UR10, UR6, 0x280, URZ ;  /* 0x00000280060a7890 */ /* 0x000fc4000fffe03f */
[----:B------:R-:W3:Y:S01]  /*59f0*/  MUFU.TANH R168, R168 ;  /* 0x000000a800a87308 */ /* 0x000ee20000002400 */
[----:B------:R-:W-:Y:S01]  /*5a00*/  UMOV UR11, 0x40000040 ;  /* 0x40000040000b7882 */ /* 0x000fe20000000000 */
[----:B0-----:R-:W-:Y:S01]  /*5a10*/  @P2 SHF.R.U32.HI R169, RZ, R31, R32 ;  /* 0x0000001fffa92219 */ /* 0x001fe20000011620 */
[----:B------:R-:W-:Y:S01]  /*5a20*/  FMUL.FTZ R32, R57, UR58 ;  /* 0x0000003a39207c20 */ /* 0x000fe20008410000 */
[----:B------:R-:W-:Y:S02]  /*5a30*/  IMAD.IADD R57, R34, 0x1, -R17 ;  /* 0x0000000122397824 */ /* 0x000fe400078e0a11 */
[----:B------:R-:W-:Y:S01]  /*5a40*/  FMUL.FTZ R31, R56, UR58 ;  /* 0x0000003a381f7c20 */ /* 0x000fe20008410000 */
[----:B------:R-:W0:Y:S02]  /*5a50*/  SHFL.IDX PT, R36, R169, 0x1, 0x1c1f ;  /* 0x003c1f00a9247f89 */ /* 0x000e2400000e0000 */
[----:B------:R-:W-:Y:S08]  /*5a60*/  MUFU.TANH R32, R32 ;  /* 0x0000002000207308 */ /* 0x000ff00000002400 */
[----:B------:R-:W-:Y:S01]  /*5a70*/  MUFU.TANH R31, R31 ;  /* 0x0000001f001f7308 */ /* 0x000fe20000002400 */
[----:B0-----:R-:W-:-:S05]  /*5a80*/  IMAD.IADD R39, R57, 0x1, R36 ;  /* 0x0000000139277824 */ /* 0x001fca00078e0224 */
[C---:B------:R-:W-:Y:S02]  /*5a90*/  ISETP.GT.AND P3, PT, R39.reuse, RZ, PT ;  /* 0x000000ff2700720c */ /* 0x040fe40003f64270 */
[C---:B------:R-:W-:Y:S02]  /*5aa0*/  ISETP.GT.AND P4, PT, R39.reuse, 0x1, PT ;  /* 0x000000012700780c */ /* 0x040fe40003f84270 */
[----:B-1----:R-:W-:Y:S02]  /*5ab0*/  FSEL R232, R232, -INF , P3 ;  /* 0xff800000e8e87808 */ /* 0x002fe40001800000 */
[C---:B------:R-:W-:Y:S02]  /*5ac0*/  ISETP.GT.AND P3, PT, R39.reuse, 0x8, PT ;  /* 0x000000082700780c */ /* 0x040fe40003f64270 */
[----:B--2---:R-:W-:Y:S02]  /*5ad0*/  FSEL R182, R182, -INF , P4 ;  /* 0xff800000b6b67808 */ /* 0x004fe40002000000 */
[----:B------:R-:W-:-:S02]  /*5ae0*/  ISETP.GT.AND P4, PT, R39, 0x9, PT ;  /* 0x000000092700780c */ /* 0x000fc40003f84270 */
[----:B------:R-:W-:Y:S02]  /*5af0*/  FSEL R36, R6, -INF , P3 ;  /* 0xff80000006247808 */ /* 0x000fe40001800000 */
[----:B------:R-:W-:Y:S01]  /*5b00*/  ISETP.GT.AND P3, PT, R39, 0x10, PT ;  /* 0x000000102700780c */ /* 0x000fe20003f64270 */
[----:B------:R0:W-:Y:S01]  /*5b10*/  MUFU.TANH R6, R63 ;  /* 0x0000003f00067308 */ /* 0x0001e20000002400 */
[----:B------:R-:W-:Y:S01]  /*5b20*/  FSEL R34, R5, -INF , P4 ;  /* 0xff80000005227808 */ /* 0x000fe20002000000 */
[----:B------:R-:W-:Y:S01]  /*5b30*/  FMUL.FTZ R5, R66, UR58 ;  /* 0x0000003a42057c20 */ /* 0x000fe20008410000 */
[----:B------:R-:W-:Y:S02]  /*5b40*/  ISETP.GT.AND P4, PT, R39, 0x11, PT ;  /* 0x000000112700780c */ /* 0x000fe40003f84270 */
[----:B------:R-:W-:Y:S01]  /*5b50*/  FSEL R40, R33, -INF , P3 ;  /* 0xff80000021287808 */ /* 0x000fe20001800000 */
[----:B------:R-:W-:Y:S01]  /*5b60*/  FMUL.FTZ R33, R67, UR58 ;  /* 0x0000003a43217c20 */ /* 0x000fe20008410000 */
[----:B------:R-:W-:Y:S01]  /*5b70*/  ISETP.GT.AND P3, PT, R39, 0x18, PT ;  /* 0x000000182700780c */ /* 0x000fe20003f64270 */
[----:B------:R-:W-:Y:S01]  /*5b80*/  MUFU.TANH R5, R5 ;  /* 0x0000000500057308 */ /* 0x000fe20000002400 */
[----:B------:R-:W-:Y:S01]  /*5b90*/  FSEL R38, R35, -INF , P4 ;  /* 0xff80000023267808 */ /* 0x000fe20002000000 */
[----:B------:R-:W-:Y:S01]  /*5ba0*/  FMUL.FTZ R35, R74, UR58 ;  /* 0x0000003a4a237c20 */ /* 0x000fe20008410000 */
[----:B------:R-:W-:Y:S01]  /*5bb0*/  ISETP.GT.AND P4, PT, R39, 0x19, PT ;  /* 0x000000192700780c */ /* 0x000fe20003f84270 */
[----:B0-----:R-:W-:Y:S01]  /*5bc0*/  FMUL.FTZ R63, R85, UR58 ;  /* 0x0000003a553f7c20 */ /* 0x001fe20008410000 */
[----:B----4-:R-:W-:-:S02]  /*5bd0*/  FSEL R44, R172, -INF , P3 ;  /* 0xff800000ac2c7808 */ /* 0x010fc40001800000 */
[----:B------:R-:W-:Y:S01]  /*5be0*/  ISETP.GT.AND P3, PT, R39, 0x20, PT ;  /* 0x000000202700780c */ /* 0x000fe20003f64270 */
[----:B------:R-:W-:Y:S01]  /*5bf0*/  MUFU.TANH R33, R33 ;  /* 0x0000002100217308 */ /* 0x000fe20000002400 */
        /* <DEDUP_REMOVED lines=9> */
[----:B------:R-:W-:-:S02]  /*5c90*/  ISETP.GT.AND P4, PT, R39, 0x29, PT ;  /* 0x000000292700780c */ /* 0x000fc40003f84270 */
[----:B---3--:R-:W-:Y:S02]  /*5ca0*/  FSEL R50, R168, -INF , P3 ;  /* 0xff800000a8327808 */ /* 0x008fe40001800000 */
        /* <DEDUP_REMOVED lines=12> */
[----:B------:R-:W-:Y:S01]  /*5d70*/  FSEL R58, R51, -INF , P3 ;  /* 0xff800000333a7808 */ /* 0x000fe20001800000 */
[----:B------:R-:W-:Y:S01]  /*5d80*/  FMUL.FTZ R51, R77, UR58 ;  /* 0x0000003a4d337c20 */ /* 0x000fe20008410000 */
[----:B------:R-:W-:Y:S01]  /*5d90*/  ISETP.GT.AND P3, PT, R39, 0x40, PT ;  /* 0x000000402700780c */ /* 0x000fe20003f64270 */
[----:B------:R-:W-:Y:S08]  /*5da0*/  MUFU.TANH R41, R41 ;  /* 0x0000002900297308 */ /* 0x000ff00000002400 */
[----:B------:R-:W-:Y:S08]  /*5db0*/  MUFU.TANH R43, R43 ;  /* 0x0000002b002b7308 */ /* 0x000ff00000002400 */
[----:B------:R-:W-:Y:S08]  /*5dc0*/  MUFU.TANH R45, R45 ;  /* 0x0000002d002d7308 */ /* 0x000ff00000002400 */
[----:B------:R-:W-:Y:S08]  /*5dd0*/  MUFU.TANH R47, R47 ;  /* 0x0000002f002f7308 */ /* 0x000ff00000002400 */
[----:B------:R-:W-:Y:S08]  /*5de0*/  MUFU.TANH R49, R49 ;  /* 0x0000003100317308 */ /* 0x000ff00000002400 */
[----:B------:R-:W-:Y:S01]  /*5df0*/  MUFU.TANH R51, R51 ;  /* 0x0000003300337308 */ /* 0x000fe20000002400 */
[----:B------:R-:W-:-:S02]  /*5e00*/  WARPGROUP.DEPBAR.LE gsb0, 0x0 ;  /* 0x00008000000079c5 */ /* 0x000fc40000010000 */
[----:B------:R-:W-:Y:S01]  /*5e10*/  FMNMX.FTZ R165, R232, R7, !PT ;  /* 0x00000007e8a57209 */ /* 0x000fe20007810000 */
[----:B------:R-:W-:Y:S01]  /*5e20*/  FMUL.FTZ R166, R70, UR58 ;  /* 0x0000003a46a67c20 */ /* 0x000fe20008410000 */
[----:B------:R-:W-:Y:S01]  /*5e30*/  FSEL R70, R55, -INF , P3 ;  /* 0xff80000037467808 */ /* 0x000fe20001800000 */
[----:B------:R-:W-:Y:S01]  /*5e40*/  WARPGROUP.ARRIVE ;  /* 0x00000000000079c5 */ /* 0x000fe20000000000 */
[----:B------:R-:W-:Y:S01]  /*5e50*/  FMNMX.FTZ R165, R182, R165, !PT ;  /* 0x000000a5b6a57209 */ /* 0x000fe20007810000 */
[----:B------:R0:W1:Y:S01]  /*5e60*/  MUFU.TANH R164, R62 ;  /* 0x0000003e00a47308 */ /* 0x0000620000002400 */
[----:B------:R-:W-:Y:S01]  /*5e70*/  ISETP.GT.AND P3, PT, R39, 0x48, PT ;  /* 0x000000482700780c */ /* 0x000fe20003f64270 */
[----:B------:R-:W-:Y:S01]  /*5e80*/  FMUL.FTZ R55, R81, UR58 ;  /* 0x0000003a51377c20 */ /* 0x000fe20008410000 */
[----:B------:R-:W-:Y:S01]  /*5e90*/  FMNMX.FTZ R165, R36, R165, !PT ;  /* 0x000000a524a57209 */ /* 0x000fe20007810000 */
[----:B------:R-:W-:Y:S01]  /*5ea0*/  HGMMA.64x128x16.F32 R88, R160, gdesc[UR8].tnspB, R88, gsb0 ;  /* 0x41e00008a0587df0 */ /* 0x000fe20008000858 */
[----:B------:R-:W-:-:S02]  /*5eb0*/  UIADD3 UR10, UR6, 0x300, URZ ;  /* 0x00000300060a7890 */ /* 0x000fc4000fffe03f */
[----:B------:R-:W-:Y:S01]  /*5ec0*/  FMNMX.FTZ R165, R34, R165, !PT ;  /* 0x000000a522a57209 */ /* 0x000fe20007810000 */
[----:B------:R-:W2:Y:S01]  /*5ed0*/  MUFU.TANH R166, R166 ;  /* 0x000000a600a67308 */ /* 0x000ea20000002400 */
[----:B0-----:R-:W-:Y:S01]  /*5ee0*/  FSEL R62, R53, -INF , P4 ;  /* 0xff800000353e7808 */ /* 0x001fe20002000000 */
[----:B------:R-:W-:Y:S01]  /*5ef0*/  FMUL.FTZ R53, R80, UR58 ;  /* 0x0000003a50357c20 */ /* 0x000fe20008410000 */
[----:B------:R-:W-:Y:S01]  /*5f00*/  FMNMX.FTZ R165, R40, R165, !PT ;  /* 0x000000a528a57209 */ /* 0x000fe20007810000 */
[----:B------:R-:W-:Y:S01]  /*5f10*/  UMOV UR11, 0x40000040 ;  /* 0x40000040000b7882 */ /* 0x000fe20000000000 */
[----:B------:R-:W-:Y:S01]  /*5f20*/  ISETP.GT.AND P4, PT, R39, 0x41, PT ;  /* 0x000000412700780c */ /* 0x000fe20003f84270 */
[----:B------:R-:W-:Y:S01]  /*5f30*/  UIADD3 UR6, UR6, 0x380, URZ ;  /* 0x0000038006067890 */ /* 0x000fe2000fffe03f */
[----:B------:R-:W-:Y:S01]  /*5f40*/  FMNMX.FTZ R165, R38, R165, !PT ;  /* 0x000000a526a57209 */ /* 0x000fe20007810000 */
[----:B------:R-:W-:Y:S01]  /*5f50*/  MUFU.TANH R53, R53 ;  /* 0x0000003500357308 */ /* 0x000fe20000002400 */
[----:B------:R-:W-:-:S02]  /*5f60*/  FSEL R66, R59, -INF , P4 ;  /* 0xff8000003b427808 */ /* 0x000fc40002000000 */
[----:B------:R-:W-:Y:S02]  /*5f70*/  FMNMX.FTZ R165, R44, R165, !PT ;  /* 0x000000a52ca57209 */ /* 0x000fe40007810000 */
[C---:B------:R-:W-:Y:S02]  /*5f80*/  ISETP.GT.AND P4, PT, R39.reuse, 0x49, PT ;  /* 0x000000492700780c */ /* 0x040fe40003f84270 */
[----:B------:R-:W-:Y:S01]  /*5f90*/  FMNMX.FTZ R165, R42, R165, !PT ;  /* 0x000000a52aa57209 */ /* 0x000fe20007810000 */
[----:B------:R-:W-:Y:S01]  /*5fa0*/  MUFU.TANH R55, R55 ;  /* 0x0000003700377308 */ /* 0x000fe20000002400 */
[----:B-1----:R-:W-:Y:S02]  /*5fb0*/  FSEL R74, R164, -INF , P3 ;  /* 0xff800000a44a7808 */ /* 0x002fe40001800000 */
[----:B------:R-:W-:Y:S02]  /*5fc0*/  FMNMX.FTZ R165, R48, R165, !PT ;  /* 0x000000a530a57209 */ /* 0x000fe40007810000 */
[----:B------:R-:W-:-:S02]  /*5fd0*/  ISETP.GT.AND P3, PT, R39, 0x50, PT ;  /* 0x000000502700780c */ /* 0x000fc40003f64270 */
[----:B------:R-:W-:Y:S01]  /*5fe0*/  FMNMX.FTZ R165, R46, R165, !PT ;  /* 0x000000a52ea57209 */ /* 0x000fe20007810000 */
[----:B------:R-:W-:Y:S01]  /*5ff0*/  MUFU.TANH R63, R63 ;  /* 0x0000003f003f7308 */ /* 0x000fe20000002400 */
[----:B------:R-:W-:Y:S01]  /*6000*/  FSEL R78, R6, -INF , P4 ;  /* 0xff800000064e7808 */ /* 0x000fe20002000000 */
[----:B------:R-:W-:Y:S01]  /*6010*/  FMUL.FTZ R6, R82, UR58 ;  /* 0x0000003a52067c20 */ /* 0x000fe20008410000 */
[----:B------:R-:W-:Y:S02]  /*6020*/  FMNMX.FTZ R165, R50, R165, !PT ;  /* 0x000000a532a57209 */ /* 0x000fe40007810000 */
[----:B------:R-:W-:Y:S02]  /*6030*/  ISETP.GT.AND P4, PT, R39, 0x51, PT ;  /* 0x000000512700780c */ /* 0x000fe40003f84270 */
[----:B------:R-:W-:Y:S01]  /*6040*/  FMNMX.FTZ R165, R52, R165, !PT ;  /* 0x000000a534a57209 */ /* 0x000fe20007810000 */
[----:B------:R-:W0:Y:S01]  /*6050*/  MUFU.TANH R6, R6 ;  /* 0x0000000600067308 */ /* 0x000e220000002400 */
[----:B------:R-:W-:Y:S01]  /*6060*/  FSEL R82, R5, -INF , P3 ;  /* 0xff80000005527808 */ /* 0x000fe20001800000 */
[----:B------:R-:W-:Y:S01]  /*6070*/  FMUL.FTZ R5, R86, UR58 ;  /* 0x0000003a56057c20 */ /* 0x000fe20008410000 */
[----:B------:R-:W-:-:S02]  /*6080*/  FMNMX.FTZ R165, R56, R165, !PT ;  /* 0x000000a538a57209 */ /* 0x000fc40007810000 */
[----:B------:R-:W-:Y:S02]  /*6090*/  ISETP.GT.AND P3, PT, R39, 0x58, PT ;  /* 0x000000582700780c */ /* 0x000fe40003f64270 */
[----:B------:R-:W-:Y:S01]  /*60a0*/  FMNMX.FTZ R165, R54, R165, !PT ;  /* 0x000000a536a57209 */ /* 0x000fe20007810000 */
[----:B------:R-:W1:Y:S01]  /*60b0*/  MUFU.TANH R5, R5 ;  /* 0x0000000500057308 */ /* 0x000e620000002400 */
[----:B------:R-:W-:Y:S01]  /*60c0*/  FSEL R164, R33, -INF , P4 ;  /* 0xff80000021a47808 */ /* 0x000fe20002000000 */
[----:B------:R-:W-:Y:S01]  /*60d0*/  FMUL.FTZ R33, R60, UR58 ;  /* 0x0000003a3c217c20 */ /* 0x000fe20008410000 */
[----:B------:R-:W-:Y:S02]  /*60e0*/  FMNMX.FTZ R165, R58, R165, !PT ;  /* 0x000000a53aa57209 */ /* 0x000fe40007810000 */
[----:B------:R-:W-:Y:S02]  /*60f0*/  ISETP.GT.AND P4, PT, R39, 0x59, PT ;  /* 0x000000592700780c */ /* 0x000fe40003f84270 */
[----:B------:R-:W-:Y:S01]  /*6100*/  FMNMX.FTZ R165, R62, R165, !PT ;  /* 0x000000a53ea57209 */ /* 0x000fe20007810000 */
[----:B------:R-:W3:Y:S01]  /*6110*/  MUFU.TANH R33, R33 ;  /* 0x0000002100217308 */ /* 0x000ee20000002400 */
[----:B--2---:R-:W-:-:S02]  /*6120*/  FSEL R166, R166, -INF , P3 ;  /* 0xff800000a6a67808 */ /* 0x004fc40001800000 */
[----:B------:R-:W-:Y:S02]  /*6130*/  FMNMX.FTZ R165, R70, R165, !PT ;  /* 0x000000a546a57209 */ /* 0x000fe40007810000 */
[C---:B------:R-:W-:Y:S02]  /*6140*/  ISETP.GT.AND P3, PT, R39.reuse, 0x60, PT ;  /* 0x000000602700780c */ /* 0x040fe40003f64270 */
[----:B------:R-:W-:Y:S02]  /*6150*/  FMNMX.FTZ R165, R66, R165, !PT ;  /* 0x000000a542a57209 */ /* 0x000fe40007810000 */
[----:B------:R-:W-:Y:S02]  /*6160*/  FSEL R168, R168, -INF , P4 ;  /* 0xff800000a8a87808 */ /* 0x000fe40002000000 */
[----:B------:R-:W-:Y:S02]  /*6170*/  FMNMX.FTZ R165, R74, R165, !PT ;  /* 0x000000a54aa57209 */ /* 0x000fe40007810000 */
[----:B------:R-:W-:-:S02]  /*6180*/  ISETP.GT.AND P4, PT, R39, 0x61, PT ;  /* 0x000000612700780c */ /* 0x000fc40003f84270 */
[----:B------:R-:W-:Y:S02]  /*6190*/  FMNMX.FTZ R165, R78, R165, !PT ;  /* 0x000000a54ea57209 */ /* 0x000fe40007810000 */
[----:B------:R-:W-:Y:S01]  /*61a0*/  FSEL R86, R35, -INF , P3 ;  /* 0xff80000023567808 */ /* 0x000fe20001800000 */
[----:B------:R-:W-:Y:S01]  /*61b0*/  FMUL.FTZ R35, R61, UR58 ;  /* 0x0000003a3d237c20 */ /* 0x000fe20008410000 */
[----:B------:R-:W-:Y:S02]  /*61c0*/  FMNMX.FTZ R165, R82, R165, !PT ;  /* 0x000000a552a57209 */ /* 0x000fe40007810000 */
[----:B------:R-:W-:Y:S02]  /*61d0*/  ISETP.GT.AND P3, PT, R39, 0x68, PT ;  /* 0x000000682700780c */ /* 0x000fe40003f64270 */
[----:B------:R-:W-:Y:S01]  /*61e0*/  FMNMX.FTZ R165, R164, R165, !PT ;  /* 0x000000a5a4a57209 */ /* 0x000fe20007810000 */
[----:B------:R-:W2:Y:S01]  /*61f0*/  MUFU.TANH R35, R35 ;  /* 0x0000002300237308 */ /* 0x000ea20000002400 */
[----:B------:R-:W-:-:S02]  /*6200*/  FSEL R170, R75, -INF , P4 ;  /* 0xff8000004baa7808 */ /* 0x000fc40002000000 */
[----:B------:R-:W-:Y:S02]  /*6210*/  FMNMX.FTZ R165, R166, R165, !PT ;  /* 0x000000a5a6a57209 */ /* 0x000fe40007810000 */
[----:B------:R-:W-:Y:S02]  /*6220*/  ISETP.GT.AND P4, PT, R39, 0x69, PT ;  /* 0x000000692700780c */ /* 0x000fe40003f84270 */
[----:B------:R-:W-:Y:S02]  /*6230*/  FMNMX.FTZ R165, R168, R165, !PT ;  /* 0x000000a5a8a57209 */ /* 0x000fe40007810000 */
[----:B------:R-:W-:Y:S01]  /*6240*/  FSEL R176, R37, -INF , P3 ;  /* 0xff80000025b07808 */ /* 0x000fe20001800000 */
[----:B------:R-:W-:Y:S01]  /*6250*/  FMUL.FTZ R37, R64, UR58 ;  /* 0x0000003a40257c20 */ /* 0x000fe20008410000 */
[----:B------:R-:W-:Y:S01]  /*6260*/  FMNMX.FTZ R165, R86, R165, !PT ;  /* 0x000000a556a57209 */ /* 0x000fe20007810000 */
[----:B------:R-:W4:Y:S01]  /*6270*/  SHFL.IDX PT, R64, R169, RZ, 0x1c1f ;  /* 0x001c1fffa9407589 */ /* 0x000f2200000e0000 */
[----:B------:R-:W-:-:S02]  /*6280*/  ISETP.GT.AND P3, PT, R39, 0x70, PT ;  /* 0x000000702700780c */ /* 0x000fc40003f64270 */
[----:B------:R-:W-:Y:S01]  /*6290*/  FMNMX.FTZ R165, R170, R165, !PT ;  /* 0x000000a5aaa57209 */ /* 0x000fe20007810000 */
[----:B------:R-:W5:Y:S01]  /*62a0*/  MUFU.TANH R37, R37 ;  /* 0x0000002500257308 */ /* 0x000f620000002400 */
[----:B------:R-:W-:Y:S02]  /*62b0*/  FSEL R178, R79, -INF , P4 ;  /* 0xff8000004fb27808 */ /* 0x000fe40002000000 */
[----:B------:R-:W-:Y:S02]  /*62c0*/  FMNMX.FTZ R165, R176, R165, !PT ;  /* 0x000000a5b0a57209 */ /* 0x000fe40007810000 */
[----:B------:R-:W-:Y:S02]  /*62d0*/  ISETP.GT.AND P4, PT, R39, 0x71, PT ;  /* 0x000000712700780c */ /* 0x000fe40003f84270 */
[----:B0-----:R-:W-:Y:S02]  /*62e0*/  FSEL R172, R6, -INF , P3 ;  /* 0xff80000006ac7808 */ /* 0x001fe40001800000 */
[----:B------:R-:W-:-:S02]  /*62f0*/  FMNMX.FTZ R165, R178, R165, !PT ;  /* 0x000000a5b2a57209 */ /* 0x000fc40007810000 */
[----:B------:R-:W-:Y:S02]  /*6300*/  ISETP.GT.AND P3, PT, R39, 0x78, PT ;  /* 0x000000782700780c */ /* 0x000fe40003f64270 */
[----:B------:R-:W-:Y:S02]  /*6310*/  FSEL R174, R83, -INF , P4 ;  /* 0xff80000053ae7808 */ /* 0x000fe40002000000 */
[----:B------:R-:W-:Y:S02]  /*6320*/  FMNMX.FTZ R165, R172, R165, !PT ;  /* 0x000000a5aca57209 */ /* 0x000fe40007810000 */
[----:B------:R-:W-:Y:S01]  /*6330*/  ISETP.GT.AND P4, PT, R39, 0x79, PT ;  /* 0x000000792700780c */ /* 0x000fe20003f84270 */
[----:B------:R-:W-:Y:S01]  /*6340*/  FMUL.FTZ R39, R65, UR58 ;  /* 0x0000003a41277c20 */ /* 0x000fe20008410000 */
[----:B-1----:R-:W-:Y:S01]  /*6350*/  FSEL R180, R5, -INF , P3 ;  /* 0xff80000005b47808 */ /* 0x002fe20001800000 */
[----:B----4-:R-:W-:Y:S01]  /*6360*/  IMAD.IADD R61, R57, 0x1, R64 ;  /* 0x00000001393d7824 */ /* 0x010fe200078e0240 */
[----:B------:R-:W-:Y:S01]  /*6370*/  FMNMX.FTZ R165, R174, R165, !PT ;  /* 0x000000a5aea57209 */ /* 0x000fe20007810000 */
[----:B------:R-:W0:Y:S01]  /*6380*/  LDC R5, c[0x0][0x988] ;  /* 0x00026200ff057b82 */ /* 0x000e220000000800 */
[----:B------:R-:W-:Y:S01]  /*6390*/  FSEL R60, R87, -INF , P4 ;  /* 0xff800000573c7808 */ /* 0x000fe20002000000 */
[----:B------:R-:W1:Y:S01]  /*63a0*/  MUFU.TANH R39, R39 ;  /* 0x0000002700277308 */ /* 0x000e620000002400 */
[----:B------:R-:W-:-:S02]  /*63b0*/  FMNMX.FTZ R165, R180, R165, !PT ;  /* 0x000000a5b4a57209 */ /* 0x000fc40007810000 */
[C---:B------:R-:W-:Y:S02]  /*63c0*/  ISETP.GT.AND P4, PT, R61.reuse, RZ, PT ;  /* 0x000000ff3d00720c */ /* 0x040fe40003f84270 */
[----:B------:R-:W-:Y:S02]  /*63d0*/  FMNMX.FTZ R165, R60, R165, !PT ;  /* 0x000000a53ca57209 */ /* 0x000fe40007810000 */
[C---:B------:R-:W-:Y:S02]  /*63e0*/  ISETP.GT.AND P5, PT, R61.reuse, 0x1, PT ;  /* 0x000000013d00780c */ /* 0x040fe40003fa4270 */
[----:B------:R-:W-:Y:S01]  /*63f0*/  FSEL R0, R0, -INF , P4 ;  /* 0xff80000000007808 */ /* 0x000fe20002000000 */
[----:B------:R-:W4:Y:S01]  /*6400*/  SHFL.BFLY PT, R6, R165, 0x2, 0x1f ;  /* 0x0c401f00a5067f89 */ /* 0x000f2200000e0000 */
[----:B------:R-:W-:Y:S02]  /*6410*/  ISETP.GT.AND P4, PT, R61, 0x8, PT ;  /* 0x000000083d00780c */ /* 0x000fe40003f84270 */
[----:B------:R-:W-:-:S02]  /*6420*/  FSEL R2, R2, -INF , P5 ;  /* 0xff80000002027808 */ /* 0x000fc40002800000 */
[----:B------:R-:W-:Y:S02]  /*6430*/  ISETP.GT.AND P5, PT, R61, 0x9, PT ;  /* 0x000000093d00780c */ /* 0x000fe40003fa4270 */
[----:B------:R-:W-:Y:S02]  /*6440*/  FSEL R68, R11, -INF , P4 ;  /* 0xff8000000b447808 */ /* 0x000fe40002000000 */
[C---:B------:R-:W-:Y:S02]  /*6450*/  ISETP.GT.AND P4, PT, R61.reuse, 0x10, PT ;  /* 0x000000103d00780c */ /* 0x040fe40003f84270 */
[----:B------:R-:W-:Y:S02]  /*6460*/  FSEL R72, R12, -INF , P5 ;  /* 0xff8000000c487808 */ /* 0x000fe40002800000 */
[----:B------:R-:W-:Y:S01]  /*6470*/  ISETP.GT.AND P5, PT, R61, 0x11, PT ;  /* 0x000000113d00780c */ /* 0x000fe20003fa4270 */
[----:B------:R-:W-:-:S03]  /*6480*/  WARPGROUP.DEPBAR.LE gsb0, 0x0 ;  /* 0x00008000000079c5 */ /* 0x000fc60000010000 */
[----:B------:R-:W-:Y:S01]  /*6490*/  FSEL R76, R14, -INF , P5 ;  /* 0xff8000000e4c7808 */ /* 0x000fe20002800000 */
[----:B------:R-:W-:Y:S01]  /*64a0*/  WARPGROUP.ARRIVE ;  /* 0x00000000000079c5 */ /* 0x000fe20000000000 */
[----:B------:R-:W-:Y:S02]  /*64b0*/  ISETP.GT.AND P5, PT, R61, 0x19, PT ;  /* 0x000000193d00780c */ /* 0x000fe40003fa4270 */
[----:B----4-:R-:W-:-:S03]  /*64c0*/  FMNMX.FTZ R6, R165, R6, !PT ;  /* 0x00000006a5067209 */ /* 0x010fc60007810000 */
[----:B------:R-:W-:Y:S01]  /*64d0*/  HGMMA.64x128x16.F32 R88, R156, gdesc[UR8].tnspB, R88, gsb0 ;  /* 0x41e000089c587df0 */ /* 0x000fe20008000858 */
[----:B------:R-:W-:Y:S02]  /*64e0*/  FSEL R20, R20, -INF , P5 ;  /* 0xff80000014147808 */ /* 0x000fe40002800000 */
[C---:B------:R-:W-:Y:S01]  /*64f0*/  ISETP.GT.AND P5, PT, R61.reuse, 0x21, PT ;  /* 0x000000213d00780c */ /* 0x040fe20003fa4270 */
[----:B------:R-:W4:Y:S03]  /*6500*/  SHFL.BFLY PT, R59, R6, 0x1, 0x1f ;  /* 0x0c201f00063b7f89 */ /* 0x000f2600000e0000 */
[----:B------:R-:W-:Y:S02]  /*6510*/  FSEL R80, R24, -INF , P5 ;  /* 0xff80000018507808 */ /* 0x000fe40002800000 */
[----:B------:R-:W-:Y:S02]  /*6520*/  ISETP.GT.AND P5, PT, R61, 0x29, PT ;  /* 0x000000293d00780c */ /* 0x000fe40003fa4270 */
[----:B----4-:R-:W-:Y:S01]  /*6530*/  FMNMX.FTZ R6, R6, R59, !PT ;  /* 0x0000003b06067209 */ /* 0x010fe20007810000 */
[----:B------:R-:W-:Y:S01]  /*6540*/  FMUL.FTZ R59, R84, UR58 ;  /* 0x0000003a543b7c20 */ /* 0x000fe20008410000 */
[----:B------:R-:W-:-:S02]  /*6550*/  FSEL R84, R26, -INF , P5 ;  /* 0xff8000001a547808 */ /* 0x000fc40002800000 */
[C---:B------:R-:W-:Y:S01]  /*6560*/  FSETP.NEU.FTZ.AND P3, PT, R6.reuse, -INF , PT ;  /* 0xff8000000600780b */ /* 0x040fe20003f7d000 */
[-C--:B0-----:R-:W-:Y:S01]  /*6570*/  FMUL.FTZ R65, R6, R5.reuse ;  /* 0x0000000506417220 */ /* 0x081fe20000410000 */
[----:B------:R-:W-:Y:S01]  /*6580*/  ISETP.GT.AND P5, PT, R61, 0x31, PT ;  /* 0x000000313d00780c */ /* 0x000fe20003fa4270 */
[----:B------:R-:W0:Y:S03]  /*6590*/  MUFU.TANH R59, R59 ;  /* 0x0000003b003b7308 */ /* 0x000e260000002400 */
[----:B------:R-:W-:Y:S02]  /*65a0*/  FSEL R57, R65, RZ, P3 ;  /* 0x000000ff41397208 */ /* 0x000fe40001800000 */
[----:B------:R-:W-:Y:S02]  /*65b0*/  FMNMX.FTZ R65, R0, R8, !PT ;  /* 0x0000000800417209 */ /* 0x000fe40007810000 */
[----:B------:R-:W-:Y:S01]  /*65c0*/  FSEL R160, R28, -INF , P5 ;  /* 0xff8000001ca07808 */ /* 0x000fe20002800000 */
        /* <DEDUP_REMOVED lines=22> */
[----:B------:R-:W-:Y:S01]  /*6730*/  MUFU.EX2 R181, R181 ;  /* 0x000000b500b57308 */ /* 0x000fe20000000800 */
        /* <DEDUP_REMOVED lines=16> */
[C---:B------:R-:W-:Y:S01]  /*6840*/  ISETP.GT.AND P4, PT, R61.reuse, 0x38, PT ;  /* 0x000000383d00780c */ /* 0x040fe20003f84270 */
        /* <DEDUP_REMOVED lines=11> */
[C---:B------:R-:W-:Y:S01]  /*6900*/  ISETP.GT.AND P4, PT, R61.reuse, 0x40, PT ;  /* 0x000000403d00780c */ /* 0x040fe20003f84270 */
[--C-:B------:R-:W-:Y:S01]  /*6910*/  FFMA.FTZ R66, R170, R5, -R57.reuse ;  /* 0x00000005aa427223 */ /* 0x100fe20000010839 */
[----:B------:R-:W-:Y:S01]  /*6920*/  FSEL R162, R30, -INF , P5 ;  /* 0xff8000001ea27808 */ /* 0x000fe20002800000 */
[----:B------:R-:W-:Y:S01]  /*6930*/  MUFU.EX2 R177, R177 ;  /* 0x000000b100b17308 */ /* 0x000fe20000000800 */
[----:B------:R-:W-:Y:S01]  /*6940*/  FMNMX.FTZ R65, R42, R65, !PT ;  /* 0x000000412a417209 */ /* 0x000fe20007810000 */
[-CC-:B------:R-:W-:Y:S01]  /*6950*/  FFMA.FTZ R30, R52, R5.reuse, -R57.reuse ;  /* 0x00000005341e7223 */ /* 0x180fe20000010839 */
[----:B------:R-:W-:Y:S01]  /*6960*/  ISETP.GT.AND P5, PT, R61, 0x41, PT ;  /* 0x000000413d00780c */ /* 0x000fe20003fa4270 */
[-CC-:B------:R-:W-:Y:S01]  /*6970*/  FFMA.FTZ R52, R62, R5.reuse, -R57.reuse ;  /* 0x000000053e347223 */ /* 0x180fe20000010839 */
[----:B------:R-:W-:Y:S01]  /*6980*/  FSEL R48, R31, -INF , P4 ;  /* 0xff8000001f307808 */ /* 0x000fe20002000000 */
[--C-:B------:R-:W-:Y:S01]  /*6990*/  FFMA.FTZ R62, R164, R5, -R57.reuse ;  /* 0x00000005a43e7223 */ /* 0x100fe20000010839 */
[----:B------:R-:W-:Y:S01]  /*69a0*/  FMNMX.FTZ R65, R162, R65, !PT ;  /* 0x00000041a2417209 */ /* 0x000fe20007810000 */
[----:B------:R-:W-:Y:S01]  /*69b0*/  MUFU.EX2 R24, R24 ;  /* 0x0000001800187308 */ /* 0x000fe20000000800 */
[C---:B------:R-:W-:Y:S01]  /*69c0*/  ISETP.GT.AND P4, PT, R61.reuse, 0x48, PT ;  /* 0x000000483d00780c */ /* 0x040fe20003f84270 */
[-CC-:B------:R-:W-:Y:S01]  /*69d0*/  FFMA.FTZ R163, R166, R5.reuse, -R57.reuse ;  /* 0x00000005a6a37223 */ /* 0x180fe20000010839 */
[----:B------:R-:W-:Y:S01]  /*69e0*/  FSEL R32, R32, -INF , P5 ;  /* 0xff80000020207808 */ /* 0x000fe20002800000 */
[--C-:B------:R-:W-:Y:S01]  /*69f0*/  FFMA.FTZ R56, R78, R5, -R57.reuse ;  /* 0x000000054e387223 */ /* 0x100fe20000010839 */
[----:B------:R-:W-:Y:S01]  /*6a00*/  FMNMX.FTZ R65, R48, R65, !PT ;  /* 0x0000004130417209 */ /* 0x000fe20007810000 */
[----:B------:R-:W-:Y:S01]  /*6a10*/  FFMA.FTZ R161, R82, R5, -R57 ;  /* 0x0000000552a17223 */ /* 0x000fe20000010839 */
[----:B------:R-:W-:Y:S01]  /*6a20*/  ISETP.GT.AND P5, PT, R61, 0x49, PT ;  /* 0x000000493d00780c */ /* 0x000fe20003fa4270 */
[----:B------:R-:W-:Y:S01]  /*6a30*/  MUFU.EX2 R179, R179 ;  /* 0x000000b300b37308 */ /* 0x000fe20000000800 */
[----:B---3--:R-:W-:-:S02]  /*6a40*/  FSEL R182, R33, -INF , P4 ;  /* 0xff80000021b67808 */ /* 0x008fc40002000000 */
[----:B------:R-:W-:Y:S02]  /*6a50*/  FMNMX.FTZ R65, R32, R65, !PT ;  /* 0x0000004120417209 */ /* 0x000fe40007810000 */
[----:B------:R-:W-:Y:S02]  /*6a60*/  ISETP.GT.AND P4, PT, R61, 0x50, PT ;  /* 0x000000503d00780c */ /* 0x000fe40003f84270 */
[----:B--2---:R-:W-:Y:S01]  /*6a70*/  FSEL R232, R35, -INF , P5 ;  /* 0xff80000023e87808 */ /* 0x004fe20002800000 */
[----:B------:R-:W-:Y:S01]  /*6a80*/  MUFU.EX2 R26, R26 ;  /* 0x0000001a001a7308 */ /* 0x000fe20000000800 */
[----:B------:R-:W-:Y:S02]  /*6a90*/  FMNMX.FTZ R65, R182, R65, !PT ;  /* 0x00000041b6417209 */ /* 0x000fe40007810000 */
[----:B------:R-:W-:Y:S02]  /*6aa0*/  ISETP.GT.AND P5, PT, R61, 0x51, PT ;  /* 0x000000513d00780c */ /* 0x000fe40003fa4270 */
[----:B-----5:R-:W-:-:S02]  /*6ab0*/  FSEL R50, R37, -INF , P4 ;  /* 0xff80000025327808 */ /* 0x020fc40002000000 */
[----:B------:R-:W-:Y:S01]  /*6ac0*/  FMNMX.FTZ R65, R232, R65, !PT ;  /* 0x00000041e8417209 */ /* 0x000fe20007810000 */
[----:B------:R-:W-:Y:S01]  /*6ad0*/  MUFU.EX2 R173, R173 ;  /* 0x000000ad00ad7308 */ /* 0x000fe20000000800 */
[----:B------:R-:W-:Y:S02]  /*6ae0*/  ISETP.GT.AND P4, PT, R61, 0x58, PT ;  /* 0x000000583d00780c */ /* 0x000fe40003f84270 */
[----:B-1----:R-:W-:Y:S02]  /*6af0*/  FSEL R234, R39, -INF , P5 ;  /* 0xff80000027ea7808 */ /* 0x002fe40002800000 */
[----:B------:R-:W-:Y:S02]  /*6b00*/  FMNMX.FTZ R65, R50, R65, !PT ;  /* 0x0000004132417209 */ /* 0x000fe40007810000 */
[----:B------:R-:W-:Y:S01]  /*6b10*/  ISETP.GT.AND P5, PT, R61, 0x59, PT ;  /* 0x000000593d00780c */ /* 0x000fe20003fa4270 */
[----:B------:R-:W-:Y:S01]  /*6b20*/  MUFU.EX2 R28, R28 ;  /* 0x0000001c001c7308 */ /* 0x000fe20000000800 */
[----:B------:R-:W-:-:S02]  /*6b30*/  FSEL R236, R41, -INF , P4 ;  /* 0xff80000029ec7808 */ /* 0x000fc40002000000 */
[----:B------:R-:W-:Y:S02]  /*6b40*/  FMNMX.FTZ R65, R234, R65, !PT ;  /* 0x00000041ea417209 */ /* 0x000fe40007810000 */
[----:B------:R-:W-:Y:S01]  /*6b50*/  ISETP.GT.AND P4, PT, R61, 0x60, PT ;  /* 0x000000603d00780c */ /* 0x000fe20003f84270 */
[----:B------:R-:W-:Y:S02]  /*6b60*/  WARPGROUP.DEPBAR.LE gsb0, 0x0 ;  /* 0x00008000000079c5 */ /* 0x000fe40000010000 */
[----:B------:R-:W-:Y:S01]  /*6b70*/  FSEL R43, R43, -INF , P5 ;  /* 0xff8000002b2b7808 */ /* 0x000fe20002800000 */
[----:B------:R-:W-:Y:S01]  /*6b80*/  WARPGROUP.ARRIVE ;  /* 0x00000000000079c5 */ /* 0x000fe20000000000 */
[----:B------:R-:W-:Y:S01]  /*6b90*/  FMNMX.FTZ R12, R236, R65, !PT ;  /* 0x00000041ec0c7209 */ /* 0x000fe20007810000 */
[----:B------:R-:W-:Y:S01]  /*6ba0*/  MUFU.EX2 R175, R175 ;  /* 0x000000af00af7308 */ /* 0x000fe20000000800 */
[----:B------:R-:W-:Y:S02]  /*6bb0*/  ISETP.GT.AND P5, PT, R61, 0x61, PT ;  /* 0x000000613d00780c */ /* 0x000fe40003fa4270 */
[----:B------:R-:W-:-:S02]  /*6bc0*/  FSEL R45, R45, -INF , P4 ;  /* 0xff8000002d2d7808 */ /* 0x000fc40002000000 */
[----:B------:R-:W-:Y:S02]  /*6bd0*/  FMNMX.FTZ R12, R43, R12, !PT ;  /* 0x0000000c2b0c7209 */ /* 0x000fe40007810000 */
[----:B------:R-:W-:Y:S01]  /*6be0*/  ISETP.GT.AND P4, PT, R61, 0x68, PT ;  /* 0x000000683d00780c */ /* 0x000fe20003f84270 */
[----:B------:R-:W-:Y:S01]  /*6bf0*/  MUFU.EX2 R30, R30 ;  /* 0x0000001e001e7308 */ /* 0x000fe20000000800 */
[----:B------:R-:W-:Y:S02]  /*6c00*/  FSEL R47, R47, -INF , P5 ;  /* 0xff8000002f2f7808 */ /* 0x000fe40002800000 */
[----:B------:R-:W-:Y:S02]  /*6c10*/  FMNMX.FTZ R12, R45, R12, !PT ;  /* 0x0000000c2d0c7209 */ /* 0x000fe40007810000 */
[----:B------:R-:W-:Y:S02]  /*6c20*/  ISETP.GT.AND P5, PT, R61, 0x69, PT ;  /* 0x000000693d00780c */ /* 0x000fe40003fa4270 */
[----:B------:R-:W-:Y:S01]  /*6c30*/  FSEL R49, R49, -INF , P4 ;  /* 0xff80000031317808 */ /* 0x000fe20002000000 */
[----:B------:R-:W-:Y:S01]  /*6c40*/  MUFU.EX2 R169, R169 ;  /* 0x000000a900a97308 */ /* 0x000fe20000000800 */
[----:B------:R-:W-:-:S02]  /*6c50*/  FMNMX.FTZ R12, R47, R12, !PT ;  /* 0x0000000c2f0c7209 */ /* 0x000fc40007810000 */
[----:B------:R-:W-:Y:S02]  /*6c60*/  ISETP.GT.AND P4, PT, R61, 0x70, PT ;  /* 0x000000703d00780c */ /* 0x000fe40003f84270 */
[----:B------:R-:W-:Y:S02]  /*6c70*/  FSEL R51, R51, -INF , P5 ;  /* 0xff80000033337808 */ /* 0x000fe40002800000 */
[----:B------:R-:W-:Y:S01]  /*6c80*/  FMNMX.FTZ R12, R49, R12, !PT ;  /* 0x0000000c310c7209 */ /* 0x000fe20007810000 */
[----:B------:R-:W-:Y:S01]  /*6c90*/  MUFU.EX2 R46, R46 ;  /* 0x0000002e002e7308 */ /* 0x000fe20000000800 */
[----:B------:R-:W-:Y:S02]  /*6ca0*/  ISETP.GT.AND P5, PT, R61, 0x71, PT ;  /* 0x000000713d00780c */ /* 0x000fe40003fa4270 */
[----:B------:R-:W-:Y:S02]  /*6cb0*/  FSEL R53, R53, -INF , P4 ;  /* 0xff80000035357808 */ /* 0x000fe40002000000 */
[----:B------:R-:W-:-:S02]  /*6cc0*/  FMNMX.FTZ R12, R51, R12, !PT ;  /* 0x0000000c330c7209 */ /* 0x000fc40007810000 */
[----:B------:R-:W-:Y:S01]  /*6cd0*/  ISETP.GT.AND P4, PT, R61, 0x78, PT ;  /* 0x000000783d00780c */ /* 0x000fe20003f84270 */
[----:B------:R-:W-:Y:S01]  /*6ce0*/  MUFU.EX2 R171, R171 ;  /* 0x000000ab00ab7308 */ /* 0x000fe20000000800 */
[----:B------:R-:W-:Y:S02]  /*6cf0*/  FSEL R55, R55, -INF , P5 ;  /* 0xff80000037377808 */ /* 0x000fe40002800000 */
[----:B------:R-:W-:Y:S02]  /*6d00*/  FMNMX.FTZ R12, R53, R12, !PT ;  /* 0x0000000c350c7209 */ /* 0x000fe40007810000 */
[----:B------:R-:W-:Y:S02]  /*6d10*/  ISETP.GT.AND P5, PT, R61, 0x79, PT ;  /* 0x000000793d00780c */ /* 0x000fe40003fa4270 */
[----:B0-----:R-:W-:Y:S01]  /*6d20*/  FSEL R59, R59, -INF , P4 ;  /* 0xff8000003b3b7808 */ /* 0x001fe20002000000 */
[----:B------:R-:W-:Y:S01]  /*6d30*/  MUFU.EX2 R52, R52 ;  /* 0x0000003400347308 */ /* 0x000fe20000000800 */
[----:B------:R-:W-:-:S02]  /*6d40*/  FMNMX.FTZ R12, R55, R12, !PT ;  /* 0x0000000c370c7209 */ /* 0x000fc40007810000 */
[----:B------:R-:W-:Y:S02]  /*6d50*/  FSEL R63, R63, -INF , P5 ;  /* 0xff8000003f3f7808 */ /* 0x000fe40002800000 */
[----:B------:R-:W-:-:S03]  /*6d60*/  FMNMX.FTZ R12, R59, R12, !PT ;  /* 0x0000000c3b0c7209 */ /* 0x000fc60007810000 */
[----:B------:R-:W-:Y:S01]  /*6d70*/  MUFU.EX2 R165, R165 ;  /* 0x000000a500a57308 */ /* 0x000fe20000000800 */
[----:B------:R-:W-:-:S05]  /*6d80*/  FMNMX.FTZ R12, R63, R12, !PT ;  /* 0x0000000c3f0c7209 */ /* 0x000fca0007810000 */
[----:B------:R-:W0:Y:S02]  /*6d90*/  SHFL.BFLY PT, R11, R12, 0x2, 0x1f ;  /* 0x0c401f000c0b7f89 */ /* 0x000e2400000e0000 */
[----:B------:R-:W-:Y:S08]  /*6da0*/  MUFU.EX2 R54, R54 ;  /* 0x0000003600367308 */ /* 0x000ff00000000800 */
[----:B------:R-:W-:Y:S08]  /*6db0*/  MUFU.EX2 R167, R167 ;  /* 0x000000a700a77308 */ /* 0x000ff00000000800 */
[----:B------:R-:W-:Y:S01]  /*6dc0*/  MUFU.EX2 R56, R56 ;  /* 0x0000003800387308 */ /* 0x000fe20000000800 */
[----:B0-----:R-:W-:Y:S01]  /*6dd0*/  FMNMX.FTZ R15, R12, R11, !PT ;  /* 0x0000000b0c0f7209 */ /* 0x001fe20007810000 */
[----:B------:R-:W-:-:S06]  /*6de0*/  FFMA.FTZ R11, R86, R5, -R57 ;  /* 0x00000005560b7223 */ /* 0x000fcc0000010839 */
[----:B------:R-:W-:Y:S01]  /*6df0*/  MUFU.EX2 R161, R161 ;  /* 0x000000a100a17308 */ /* 0x000fe20000000800 */
[----:B------:R-:W0:Y:S07]  /*6e00*/  SHFL.BFLY PT, R12, R15, 0x1, 0x1f ;  /* 0x0c201f000f0c7f89 */ /* 0x000e2e00000e0000 */
[----:B------:R-:W-:Y:S08]  /*6e10*/  MUFU.EX2 R62, R62 ;  /* 0x0000003e003e7308 */ /* 0x000ff00000000800 */
[----:B------:R-:W-:Y:S08]  /*6e20*/  MUFU.EX2 R163, R163 ;  /* 0x000000a300a37308 */ /* 0x000ff00000000800 */
[----:B------:R-:W-:Y:S01]  /*6e30*/  MUFU.EX2 R58, R58 ;  /* 0x0000003a003a7308 */ /* 0x000fe20000000800 */
[----:B0-----:R-:W-:Y:S01]  /*6e40*/  FMNMX.FTZ R12, R15, R12, !PT ;  /* 0x0000000c0f0c7209 */ /* 0x001fe20007810000 */
[-CC-:B------:R-:W-:Y:S01]  /*6e50*/  FFMA.FTZ R15, R172, R5.reuse, -R57.reuse ;  /* 0x00000005ac0f7223 */ /* 0x180fe20000010839 */
[----:B------:R-:W-:-:S02]  /*6e60*/  FFMA.FTZ R57, R60, R5, -R57 ;  /* 0x000000053c397223 */ /* 0x000fc40000010839 */
[C---:B------:R-:W-:Y:S01]  /*6e70*/  FSETP.NEU.FTZ.AND P4, PT, R12.reuse, -INF , PT ;  /* 0xff8000000c00780b */ /* 0x040fe20003f9d000 */
[----:B------:R-:W-:Y:S02]  /*6e80*/  FMUL.FTZ R27, R12, R5 ;  /* 0x000000050c1b7220 */ /* 0x000fe40000410000 */
[----:B------:R-:W-:Y:S03]  /*6e90*/  MUFU.EX2 R11, R11 ;  /* 0x0000000b000b7308 */ /* 0x000fe60000000800 */
[----:B------:R-:W-:-:S05]  /*6ea0*/  FSEL R27, R27, RZ, P4 ;  /* 0x000000ff1b1b7208 */ /* 0x000fca0002000000 */
[----:B------:R-:W-:Y:S01]  /*6eb0*/  MUFU.EX2 R66, R66 ;  /* 0x0000004200427308 */ /* 0x000fe20000000800 */
[-CC-:B------:R-:W-:Y:S01]  /*6ec0*/  FFMA.FTZ R33, R20, R5.reuse, -R27.reuse ;  /* 0x0000000514217223 */ /* 0x180fe2000001081b */
[----:B------:R-:W-:Y:S01]  /*6ed0*/  IMAD.U32 R20, RZ, RZ, UR7 ;  /* 0x00000007ff147e24 */ /* 0x000fe2000f8e00ff */
[----:B------:R-:W-:Y:S01]  /*6ee0*/  UMOV UR7, 0x40000040 ;  /* 0x4000004000077882 */ /* 0x000fe20000000000 */
[-CC-:B------:R-:W-:Y:S01]  /*6ef0*/  FFMA.FTZ R25, R0, R5.reuse, -R27.reuse ;  /* 0x0000000500197223 */ /* 0x180fe2000001081b */
[----:B------:R-:W-:Y:S01]  /*6f00*/  HGMMA.64x128x16.F32 R88, R152, gdesc[UR4].tnspB, R88, gsb0 ;  /* 0x41e0000498587df0 */ /* 0x000fe20008000858 */
[----:B------:R-:W-:Y:S01]  /*6f10*/  FSEL R0, R6, RZ, P3 ;  /* 0x000000ff06007208 */ /* 0x000fe20001800000 */
[-CC-:B------:R-:W-:Y:S01]  /*6f20*/  FFMA.FTZ R180, R2, R5.reuse, -R27.reuse ;  /* 0x0000000502b47223 */ /* 0x180fe2000001081b */
[-CC-:B------:R-:W-:Y:S01]  /*6f30*/  FFMA.FTZ R29, R68, R5.reuse, -R27.reuse ;  /* 0x00000005441d7223 */ /* 0x180fe2000001081b */
[-C--:B------:R-:W-:Y:S01]  /*6f40*/  FFMA.FTZ R68, R72, R5.reuse, -R27 ;  /* 0x0000000548447223 */ /* 0x080fe2000001081b */
[----:B------:R-:W-:Y:S01]  /*6f50*/  MUFU.EX2 R25, R25 ;  /* 0x0000001900197308 */ /* 0x000fe20000000800 */
[----:B------:R-:W-:Y:S01]  /*6f60*/  FADD.FTZ R0, -R0, R7 ;  /* 0x0000000700007221 */ /* 0x000fe20000010100 */
[----:B------:R-:W-:Y:S01]  /*6f70*/  FSEL R7, R12, RZ, P4 ;  /* 0x000000ff0c077208 */ /* 0x000fe20002000000 */
[-CC-:B------:R-:W-:Y:S01]  /*6f80*/  FFMA.FTZ R176, R36, R5.reuse, -R27.reuse ;  /* 0x0000000524b07223 */ /* 0x180fe2000001081b */
[-CC-:B------:R-:W-:Y:S01]  /*6f90*/  FFMA.FTZ R31, R76, R5.reuse, -R27.reuse ;  /* 0x000000054c1f7223 */ /* 0x180fe2000001081b */
[-C--:B------:R-:W-:Y:S01]  /*6fa0*/  FMUL.FTZ R0, R0, R5.reuse ;  /* 0x0000000500007220 */ /* 0x080fe20000410000 */
[-CC-:B------:R-:W-:Y:S01]  /*6fb0*/  FFMA.FTZ R178, R34, R5.reuse, -R27.reuse ;  /* 0x0000000522b27223 */ /* 0x180fe2000001081b */
[----:B------:R-:W-:Y:S01]  /*6fc0*/  FADD.FTZ R2, -R7, R8 ;  /* 0x0000000807027221 */ /* 0x000fe20000010100 */
[----:B------:R-:W-:Y:S01]  /*6fd0*/  IMAD.U32 R8, RZ, RZ, UR59 ;  /* 0x0000003bff087e24 */ /* 0x000fe2000f8e00ff */
[----:B------:R-:W-:Y:S01]  /*6fe0*/  MUFU.EX2 R180, R180 ;  /* 0x000000b400b47308 */ /* 0x000fe20000000800 */
[-C--:B------:R-:W-:Y:S01]  /*6ff0*/  FFMA.FTZ R172, R40, R5.reuse, -R27 ;  /* 0x0000000528ac7223 */ /* 0x080fe2000001081b */
[----:B------:R-:W-:Y:S01]  /*7000*/  FMUL.FTZ R2, R2, R5 ;  /* 0x0000000502027220 */ /* 0x000fe20000410000 */
[----:B------:R-:W-:-:S02]  /*7010*/  @!P1 VIADD R8, R8, 0x34840 ;  /* 0x0003484008089836 */ /* 0x000fc40000000000 */
[-CC-:B------:R-:W-:Y:S01]  /*7020*/  FFMA.FTZ R35, R80, R5.reuse, -R27.reuse ;  /* 0x0000000550237223 */ /* 0x180fe2000001081b */
[-CC-:B------:R-:W-:Y:S01]  /*7030*/  FFMA.FTZ R174, R38, R5.reuse, -R27.reuse ;  /* 0x0000000526ae7223 */ /* 0x180fe2000001081b */
[-CC-:B------:R-:W-:Y:S01]  /*7040*/  FFMA.FTZ R37, R84, R5.reuse, -R27.reuse ;  /* 0x0000000554257223 */ /* 0x180fe2000001081b */
[-CC-:B------:R-:W-:Y:S01]  /*7050*/  FFMA.FTZ R156, R45, R5.reuse, -R27.reuse ;  /* 0x000000052d9c7223 */ /* 0x180fe2000001081b */
[----:B------:R-:W0:Y:S01]  /*7060*/  MUFU.EX2 R2, R2 ;  /* 0x0000000200027308 */ /* 0x000e220000000800 */
[----:B------:R-:W-:Y:S01]  /*7070*/  @!P1 PRMT R8, RZ, 0x654, R8 ;  /* 0x00000654ff089816 */ /* 0x000fe20000000008 */
        /* <DEDUP_REMOVED lines=13> */
[-C--:B------:R-:W-:Y:S01]  /*7150*/  FFMA.FTZ R49, R49, R5.reuse, -R27 ;  /* 0x0000000531317223 */ /* 0x080fe2000001081b */
[----:B------:R-:W2:Y:S01]  /*7160*/  MUFU.EX2 R29, R29 ;  /* 0x0000001d001d7308 */ /* 0x000ea20000000800 */
[----:B0-----:R-:W-:Y:S01]  /*7170*/  FFMA.FTZ R61, R2, R4, R25 ;  /* 0x00000004023d7223 */ /* 0x001fe20000010019 */
[-CC-:B------:R-:W-:Y:S01]  /*7180*/  FFMA.FTZ R51, R51, R5.reuse, -R27.reuse ;  /* 0x0000000533337223 */ /* 0x180fe2000001081b */
[-CC-:B------:R-:W-:Y:S01]  /*7190*/  FFMA.FTZ R53, R53, R5.reuse, -R27.reuse ;  /* 0x0000000535357223 */ /* 0x180fe2000001081b */
[-C--:B------:R-:W-:Y:S01]  /*71a0*/  FFMA.FTZ R55, R55, R5.reuse, -R27 ;  /* 0x0000000537377223 */ /* 0x080fe2000001081b */
[C---:B------:R-:W-:Y:S01]  /*71b0*/  FADD.FTZ R4, R180.reuse, R61 ;  /* 0x0000003db4047221 */ /* 0x040fe20000010000 */
[----:B------:R-:W-:Y:S01]  /*71c0*/  FFMA.FTZ R59, R59, R5, -R27 ;  /* 0x000000053b3b7223 */ /* 0x000fe2000001081b */
[----:B------:R-:W-:Y:S01]  /*71d0*/  F2FP.F16.F32.PACK_AB R180, R180, R25 ;  /* 0x00000019b4b4723e */ /* 0x000fe200000000ff */
[----:B------:R-:W0:Y:S01]  /*71e0*/  MUFU.EX2 R68, R68 ;  /* 0x0000004400447308 */ /* 0x000e220000000800 */
[----:B-1----:R-:W-:Y:S01]  /*71f0*/  FFMA.FTZ R65, R0, R3, R181 ;  /* 0x0000000300417223 */ /* 0x002fe200000100b5 */
[C---:B------:R-:W-:Y:S01]  /*7200*/  ISETP.GT.AND P3, PT, R10.reuse, R9, PT ;  /* 0x000000090a00720c */ /* 0x040fe20003f64270 */
[----:B------:R-:W-:Y:S01]  /*7210*/  VIADD R10, R10, 0xffffffff ;  /* 0xffffffff0a0a7836 */ /* 0x000fe20000000000 */
[----:B------:R-:W-:-:S02]  /*7220*/  F2FP.F16.F32.PACK_AB R181, R64, R181 ;  /* 0x000000b540b5723e */ /* 0x000fc400000000ff */
[----:B------:R-:W-:Y:S02]  /*7230*/  F2FP.F16.F32.PACK_AB R157, R66, R11 ;  /* 0x0000000b429d723e */ /* 0x000fe400000000ff */
[----:B------:R-:W1:Y:S01]  /*7240*/  MUFU.EX2 R176, R176 ;  /* 0x000000b000b07308 */ /* 0x000e620000000800 */
[----:B--2---:R-:W-:-:S07]  /*7250*/  FADD.FTZ R61, R29, R4 ;  /* 0x000000041d3d7221 */ /* 0x004fce0000010000 */
[----:B------:R-:W2:Y:S01]  /*7260*/  MUFU.EX2 R31, R31 ;  /* 0x0000001f001f7308 */ /* 0x000ea20000000800 */
[C---:B0-----:R-:W-:Y:S01]  /*7270*/  FADD.FTZ R61, R68.reuse, R61 ;  /* 0x0000003d443d7221 */ /* 0x041fe20000010000 */
[----:B------:R-:W-:-:S06]  /*7280*/  F2FP.F16.F32.PACK_AB R182, R68, R29 ;  /* 0x0000001d44b6723e */ /* 0x000fcc00000000ff */
[----:B------:R-:W0:Y:S08]  /*7290*/  MUFU.EX2 R178, R178 ;  /* 0x000000b200b27308 */ /* 0x000e300000000800 */
[----:B------:R-:W3:Y:S08]  /*72a0*/  MUFU.EX2 R33, R33 ;  /* 0x0000002100217308 */ /* 0x000ef00000000800 */
[----:B------:R-:W4:Y:S08]  /*72b0*/  MUFU.EX2 R172, R172 ;  /* 0x000000ac00ac7308 */ /* 0x000f300000000800 */
        /* <DEDUP_REMOVED lines=9> */
[----:B-1----:R-:W-:-:S07]  /*7350*/  @!P1 VIADD R8, R20, 0x34860 ;  /* 0x0003486014089836 */ /* 0x002fce0000000000 */
[----:B------:R-:W1:Y:S01]  /*7360*/  MUFU.EX2 R164, R164 ;  /* 0x000000a400a47308 */ /* 0x000e620000000800 */
[----:B------:R-:W-:Y:S01]  /*7370*/  @!P1 PRMT R20, RZ, 0x654, R8 ;  /* 0x00000654ff149816 */ /* 0x000fe20000000008 */
[----:B------:R-:W-:-:S03]  /*7380*/  FADD.FTZ R8, R64, R65 ;  /* 0x0000004140087221 */ /* 0x000fc60000010000 */
[----:B------:R0:W-:Y:S01]  /*7390*/  @!P1 SYNCS.ARRIVE.TRANS64.RED.A1T0 RZ, [R20+URZ], RZ ;  /* 0x000000ff14ff99a7 */ /* 0x0001e2000810043f */
[----:B------:R-:W-:Y:S01]  /*73a0*/  FADD.FTZ R65, R183, R8 ;  /* 0x00000008b7417221 */ /* 0x000fe20000010000 */
[----:B------:R-:W-:Y:S01]  /*73b0*/  FADD.FTZ R8, R176, R61 ;  /* 0x0000003db0087221 */ /* 0x000fe20000010000 */
[----:B------:R-:W1:Y:S01]  /*73c0*/  MUFU.EX2 R7, R7 ;  /* 0x0000000700077308 */ /* 0x000e620000000800 */
[C---:B--2---:R-:W-:Y:S01]  /*73d0*/  F2FP.F16.F32.PACK_AB R176, R31.reuse, R176 ;  /* 0x000000b01fb0723e */ /* 0x044fe200000000ff */
[C---:B------:R-:W-:Y:S01]  /*73e0*/  FADD.FTZ R4, R14.reuse, R65 ;  /* 0x000000410e047221 */ /* 0x040fe20000010000 */
[----:B------:R-:W-:Y:S01]  /*73f0*/  FADD.FTZ R65, R31, R8 ;  /* 0x000000081f417221 */ /* 0x000fe20000010000 */
[----:B------:R-:W-:Y:S02]  /*7400*/  F2FP.F16.F32.PACK_AB R183, R14, R183 ;  /* 0x000000b70eb7723e */ /* 0x000fe400000000ff */
[----:B------:R-:W-:Y:S01]  /*7410*/  FADD.FTZ R61, R177, R4 ;  /* 0x00000004b13d7221 */ /* 0x000fe20000010000 */
[----:B0-----:R-:W-:Y:S01]  /*7420*/  FADD.FTZ R20, R178, R65 ;  /* 0x00000041b2147221 */ /* 0x001fe20000010000 */
[-CC-:B------:R-:W-:Y:S01]  /*7430*/  FFMA.FTZ R4, R43, R5.reuse, -R27.reuse ;  /* 0x000000052b047223 */ /* 0x180fe2000001081b */
[----:B------:R-:W-:Y:S01]  /*7440*/  FFMA.FTZ R27, R63, R5, -R27 ;  /* 0x000000053f1b7223 */ /* 0x000fe2000001081b */
[C---:B------:R-:W-:Y:S01]  /*7450*/  FADD.FTZ R8, R24.reuse, R61 ;  /* 0x0000003d18087221 */ /* 0x040fe20000010000 */
[----:B---3--:R-:W-:Y:S01]  /*7460*/  FADD.FTZ R61, R33, R20 ;  /* 0x00000014213d7221 */ /* 0x008fe20000010000 */
[----:B------:R-:W0:Y:S01]  /*7470*/  MUFU.EX2 R166, R166 ;  /* 0x000000a600a67308 */ /* 0x000e220000000800 */
[----:B------:R-:W-:Y:S01]  /*7480*/  F2FP.F16.F32.PACK_AB R177, R24, R177 ;  /* 0x000000b118b1723e */ /* 0x000fe200000000ff */
[----:B------:R-:W-:Y:S01]  /*7490*/  FADD.FTZ R45, R179, R8 ;  /* 0x00000008b32d7221 */ /* 0x000fe20000010000 */
[----:B----4-:R-:W-:Y:S01]  /*74a0*/  FADD.FTZ R20, R172, R61 ;  /* 0x0000003dac147221 */ /* 0x010fe20000010000 */
[----:B------:R-:W-:-:S02]  /*74b0*/  F2FP.F16.F32.PACK_AB R178, R33, R178 ;  /* 0x000000b221b2723e */ /* 0x000fc400000000ff */
[C---:B------:R-:W-:Y:S01]  /*74c0*/  FADD.FTZ R8, R26.reuse, R45 ;  /* 0x0000002d1a087221 */ /* 0x040fe20000010000 */
[----:B-----5:R-:W-:Y:S01]  /*74d0*/  FADD.FTZ R65, R35, R20 ;  /* 0x0000001423417221 */ /* 0x020fe20000010000 */
[----:B------:R2:W-:Y:S01]  /*74e0*/  MUFU.EX2 R45, R4 ;  /* 0x00000004002d7308 */ /* 0x0005e20000000800 */
[----:B------:R-:W-:Y:S01]  /*74f0*/  F2FP.F16.F32.PACK_AB R179, R26, R179 ;  /* 0x000000b31ab3723e */ /* 0x000fe200000000ff */
[----:B------:R-:W-:Y:S01]  /*7500*/  FADD.FTZ R61, R173, R8 ;  /* 0x00000008ad3d7221 */ /* 0x000fe20000010000 */
[----:B------:R-:W-:Y:S01]  /*7510*/  FADD.FTZ R20, R174, R65 ;  /* 0x00000041ae147221 */ /* 0x000fe20000010000 */
[----:B------:R-:W-:Y:S02]  /*7520*/  F2FP.F16.F32.PACK_AB R172, R35, R172 ;  /* 0x000000ac23ac723e */ /* 0x000fe400000000ff */
[C---:B------:R-:W-:Y:S01]  /*7530*/  FADD.FTZ R8, R28.reuse, R61 ;  /* 0x0000003d1c087221 */ /* 0x040fe20000010000 */
[----:B------:R-:W-:Y:S01]  /*7540*/  FADD.FTZ R63, R37, R20 ;  /* 0x00000014253f7221 */ /* 0x000fe20000010000 */
[----:B------:R-:W3:Y:S01]  /*7550*/  MUFU.EX2 R3, R232 ;  /* 0x000000e800037308 */ /* 0x000ee20000000800 */
[----:B------:R-:W-:Y:S01]  /*7560*/  F2FP.F16.F32.PACK_AB R173, R28, R173 ;  /* 0x000000ad1cad723e */ /* 0x000fe200000000ff */
[----:B------:R-:W-:Y:S01]  /*7570*/  FADD.FTZ R61, R175, R8 ;  /* 0x00000008af3d7221 */ /* 0x000fe20000010000 */
[----:B--2---:R-:W-:Y:S01]  /*7580*/  FADD.FTZ R4, R168, R63 ;  /* 0x0000003fa8047221 */ /* 0x004fe20000010000 */
[----:B------:R-:W-:-:S02]  /*7590*/  F2FP.F16.F32.PACK_AB R174, R37, R174 ;  /* 0x000000ae25ae723e */ /* 0x000fc400000000ff */
[C---:B------:R-:W-:Y:S01]  /*75a0*/  FADD.FTZ R8, R30.reuse, R61 ;  /* 0x0000003d1e087221 */ /* 0x040fe20000010000 */
[----:B------:R-:W-:Y:S01]  /*75b0*/  FADD.FTZ R63, R39, R4 ;  /* 0x00000004273f7221 */ /* 0x000fe20000010000 */
[----:B------:R-:W2:Y:S01]  /*75c0*/  MUFU.EX2 R160, R160 ;  /* 0x000000a000a07308 */ /* 0x000ea20000000800 */
[----:B------:R-:W-:Y:S01]  /*75d0*/  F2FP.F16.F32.PACK_AB R175, R30, R175 ;  /* 0x000000af1eaf723e */ /* 0x000fe200000000ff */
[----:B------:R-:W-:Y:S01]  /*75e0*/  FADD.FTZ R61, R169, R8 ;  /* 0x00000008a93d7221 */ /* 0x000fe20000010000 */
[----:B------:R-:W-:Y:S01]  /*75f0*/  FADD.FTZ R8, R170, R63 ;  /* 0x0000003faa087221 */ /* 0x000fe20000010000 */
[----:B------:R-:W-:Y:S02]  /*7600*/  F2FP.F16.F32.PACK_AB R168, R39, R168 ;  /* 0x000000a827a8723e */ /* 0x000fe400000000ff */
[C---:B------:R-:W-:Y:S01]  /*7610*/  FADD.FTZ R4, R46.reuse, R61 ;  /* 0x0000003d2e047221 */ /* 0x040fe20000010000 */
[----:B------:R-:W-:Y:S01]  /*7620*/  FADD.FTZ R31, R41, R8 ;  /* 0x00000008291f7221 */ /* 0x000fe20000010000 */
[----:B------:R-:W4:Y:S01]  /*7630*/  MUFU.EX2 R43, R234 ;  /* 0x000000ea002b7308 */ /* 0x000f220000000800 */
[----:B------:R-:W-:Y:S01]  /*7640*/  F2FP.F16.F32.PACK_AB R169, R46, R169 ;  /* 0x000000a92ea9723e */ /* 0x000fe200000000ff */
[----:B------:R-:W-:Y:S01]  /*7650*/  FADD.FTZ R29, R171, R4 ;  /* 0x00000004ab1d7221 */ /* 0x000fe20000010000 */
[----:B-1----:R-:W-:Y:S01]  /*7660*/  FADD.FTZ R8, R164, R31 ;  /* 0x0000001fa4087221 */ /* 0x002fe20000010000 */
[----:B------:R-:W-:-:S02]  /*7670*/  F2FP.F16.F32.PACK_AB R164, R7, R164 ;  /* 0x000000a407a4723e */ /* 0x000fc400000000ff */
[----:B------:R-:W-:Y:S01]  /*7680*/  FADD.FTZ R4, R52, R29 ;  /* 0x0000001d34047221 */ /* 0x000fe20000010000 */
[----:B------:R-:W-:Y:S01]  /*7690*/  FADD.FTZ R31, R7, R8 ;  /* 0x00000008071f7221 */ /* 0x000fe20000010000 */
[----:B------:R-:W1:Y:S01]  /*76a0*/  MUFU.EX2 R162, R162 ;  /* 0x000000a200a27308 */ /* 0x000e620000000800 */
[----:B------:R-:W-:Y:S01]  /*76b0*/  F2FP.F16.F32.PACK_AB R170, R41, R170 ;  /* 0x000000aa29aa723e */ /* 0x000fe200000000ff */
[----:B------:R-:W-:Y:S01]  /*76c0*/  FADD.FTZ R29, R165, R4 ;  /* 0x00000004a51d7221 */ /* 0x000fe20000010000 */
[----:B0-----:R-:W-:Y:S01]  /*76d0*/  FADD.FTZ R8, R166, R31 ;  /* 0x0000001fa6087221 */ /* 0x001fe20000010000 */
[C---:B---3--:R-:W-:Y:S02]  /*76e0*/  F2FP.F16.F32.PACK_AB R166, R3.reuse, R166 ;  /* 0x000000a603a6723e */ /* 0x048fe400000000ff */
[----:B------:R-:W-:Y:S01]  /*76f0*/  FADD.FTZ R4, R54, R29 ;  /* 0x0000001d36047221 */ /* 0x000fe20000010000 */
[----:B------:R-:W-:Y:S01]  /*7700*/  FADD.FTZ R31, R3, R8 ;  /* 0x00000008031f7221 */ /* 0x000fe20000010000 */
[----:B------:R-:W0:Y:S01]  /*7710*/  MUFU.EX2 R156, R156 ;  /* 0x0000009c009c7308 */ /* 0x000e220000000800 */
[----:B------:R-:W-:Y:S01]  /*7720*/  F2FP.F16.F32.PACK_AB R171, R52, R171 ;  /* 0x000000ab34ab723e */ /* 0x000fe200000000ff */
[----:B------:R-:W-:Y:S01]  /*7730*/  FADD.FTZ R29, R167, R4 ;  /* 0x00000004a71d7221 */ /* 0x000fe20000010000 */
[----:B--2---:R-:W-:Y:S01]  /*7740*/  FADD.FTZ R8, R160, R31 ;  /* 0x0000001fa0087221 */ /* 0x004fe20000010000 */
[----:B------:R-:W-:-:S02]  /*7750*/  F2FP.F16.F32.PACK_AB R165, R54, R165 ;  /* 0x000000a536a5723e */ /* 0x000fc400000000ff */
[C---:B------:R-:W-:Y:S01]  /*7760*/  FADD.FTZ R4, R56.reuse, R29 ;  /* 0x0000001d38047221 */ /* 0x040fe20000010000 */
[----:B----4-:R-:W-:Y:S01]  /*7770*/  FADD.FTZ R31, R43, R8 ;  /* 0x000000082b1f7221 */ /* 0x010fe20000010000 */
[----:B------:R-:W2:Y:S01]  /*7780*/  MUFU.EX2 R25, R47 ;  /* 0x0000002f00197308 */ /* 0x000ea20000000800 */
[----:B------:R-:W-:Y:S01]  /*7790*/  F2FP.F16.F32.PACK_AB R167, R56, R167 ;  /* 0x000000a738a7723e */ /* 0x000fe200000000ff */
[----:B------:R-:W-:Y:S01]  /*77a0*/  FADD.FTZ R29, R161, R4 ;  /* 0x00000004a11d7221 */ /* 0x000fe20000010000 */
[----:B-1----:R-:W-:Y:S01]  /*77b0*/  FADD.FTZ R8, R162, R31 ;  /* 0x0000001fa2087221 */ /* 0x002fe20000010000 */
[----:B------:R-:W-:Y:S02]  /*77c0*/  F2FP.F16.F32.PACK_AB R160, R43, R160 ;  /* 0x000000a02ba0723e */ /* 0x000fe400000000ff */
[C---:B------:R-:W-:Y:S01]  /*77d0*/  FADD.FTZ R4, R62.reuse, R29 ;  /* 0x0000001d3e047221 */ /* 0x040fe20000010000 */
[----:B------:R-:W-:Y:S01]  /*77e0*/  FADD.FTZ R3, R45, R8 ;  /* 0x000000082d037221 */ /* 0x000fe20000010000 */
[----:B------:R-:W1:Y:S01]  /*77f0*/  MUFU.EX2 R49, R49 ;  /* 0x0000003100317308 */ /* 0x000e620000000800 */
[----:B------:R-:W-:Y:S01]  /*7800*/  F2FP.F16.F32.PACK_AB R161, R62, R161 ;  /* 0x000000a13ea1723e */ /* 0x000fe200000000ff */
[----:B------:R-:W-:Y:S01]  /*7810*/  FADD.FTZ R7, R163, R4 ;  /* 0x00000004a3077221 */ /* 0x000fe20000010000 */
[----:B0-----:R-:W-:Y:S01]  /*7820*/  FADD.FTZ R8, R156, R3 ;  /* 0x000000039c087221 */ /* 0x001fe20000010000 */
[----:B------:R-:W-:-:S02]  /*7830*/  F2FP.F16.F32.PACK_AB R162, R45, R162 ;  /* 0x000000a22da2723e */ /* 0x000fc400000000ff */
[C---:B------:R-:W-:Y:S01]  /*7840*/  FADD.FTZ R4, R58.reuse, R7 ;  /* 0x000000073a047221 */ /* 0x040fe20000010000 */
[----:B------:R-:W-:Y:S01]  /*7850*/  F2FP.F16.F32.PACK_AB R163, R58, R163 ;  /* 0x000000a33aa3723e */ /* 0x000fe200000000ff */
[----:B------:R-:W0:Y:S01]  /*7860*/  MUFU.EX2 R13, R13 ;  /* 0x0000000d000d7308 */ /* 0x000e220000000800 */
[----:B--2---:R-:W-:Y:S01]  /*7870*/  FADD.FTZ R8, R25, R8 ;  /* 0x0000000819087221 */ /* 0x004fe20000010000 */
[----:B------:R-:W-:Y:S01]  /*7880*/  FADD.FTZ R3, R11, R4 ;  /* 0x000000040b037221 */ /* 0x000fe20000010000 */
[----:B------:R-:W-:Y:S01]  /*7890*/  F2FP.F16.F32.PACK_AB R156, R25, R156 ;  /* 0x0000009c199c723e */ /* 0x000fe200000000ff */
[----:B------:R-:W-:Y:S02]  /*78a0*/  IMAD.MOV.U32 R7, RZ, RZ, R6 ;  /* 0x000000ffff077224 */ /* 0x000fe400078e0006 */
[----:B------:R-:W-:Y:S02]  /*78b0*/  FADD.FTZ R4, R66, R3 ;  /* 0x0000000342047221 */ /* 0x000fe40000010000 */
[----:B------:R-:W2:Y:S01]  /*78c0*/  MUFU.EX2 R51, R51 ;  /* 0x0000003300337308 */ /* 0x000ea20000000800 */
[----:B-1----:R-:W-:-:S07]  /*78d0*/  FADD.FTZ R8, R49, R8 ;  /* 0x0000000831087221 */ /* 0x002fce0000010000 */
        /* <DEDUP_REMOVED lines=21> */
[----:B-1----:R-:W-:Y:S01]  /*7a30*/  FADD.FTZ R3, R21, R4 ;  /* 0x0000000415037221 */ /* 0x002fe20000010000 */
[C---:B0-----:R-:W-:Y:S01]  /*7a40*/  FADD.FTZ R4, R27.reuse, R8 ;  /* 0x000000081b047221 */ /* 0x041fe20000010000 */
[----:B------:R-:W-:Y:S01]  /*7a50*/  F2FP.F16.F32.PACK_AB R154, R27, R59 ;  /* 0x0000003b1b9a723e */ /* 0x000fe200000000ff */
[----:B------:R-:W-:Y:S02]  /*7a60*/  IMAD.MOV.U32 R8, RZ, RZ, R12 ;  /* 0x000000ffff087224 */ /* 0x000fe400078e000c */
[C---:B--2---:R-:W-:Y:S01]  /*7a70*/  FADD.FTZ R3, R14.reuse, R3 ;  /* 0x000000030e037221 */ /* 0x044fe20000010000 */
[----:B------:R-:W-:Y:S01]  /*7a80*/  F2FP.F16.F32.PACK_AB R155, R14, R21 ;  /* 0x000000150e9b723e */ /* 0x000fe200000000ff */
[----:B------:R-:W-:Y:S06]  /*7a90*/  @P3 BRA `(.L_x_2239) ;  /* 0xffffffcc00a43947 */ /* 0x000fec000383ffff */
.L_x_2230:
[----:B------:R-:W-:-:S13]  /*7aa0*/  ISETP.GE.AND P2, PT, R10, R22, PT ;  /* 0x000000160a00720c */ /* 0x000fda0003f46270 */
[----:B------:R-:W-:Y:S05]  /*7ab0*/  @!P2 BRA `(.L_x_2240) ;  /* 0x000000280028a947 */ /* 0x000fea0003800000 */
[----:B------:R-:W-:Y:S01]  /*7ac0*/  MOV R7, R6 ;  /* 0x0000000600077202 */ /* 0x000fe20000000f00 */
[----:B------:R-:W-:Y:S01]  /*7ad0*/  IMAD.MOV.U32 R9, RZ, RZ, R12 ;  /* 0x000000ffff097224 */ /* 0x000fe200078e000c */
[----:B------:R-:W-:Y:S01]  /*7ae0*/  UMOV UR60, UR38 ;  /* 0x00000026003c7c82 */ /* 0x000fe20008000000 */
[----:B------:R-:W-:Y:S01]  /*7af0*/  UMOV UR59, UR36 ;  /* 0x00000024003b7c82 */ /* 0x000fe20008000000 */
[----:B------:R-:W-:-:S05]  /*7b00*/  ULDC UR58, c[0x0][0x9d8] ;  /* 0x00027600003a7ab9 */ /* 0x000fca0000000800 */
.L_x_2249:
[----:B------:R-:W-:-:S04]  /*7b10*/  UIADD3 UR36, UR59, 0x1, URZ ;  /* 0x000000013b247890 */ /* 0x000fc8000fffe03f */
[----:B------:R-:W-:-:S04]  /*7b20*/  UISETP.NE.AND UP0, UPT, UR36, 0x2, UPT ;  /* 0x000000022400788c */ /* 0x000fc8000bf05270 */
[----:B------:R-:W-:Y:S02]  /*7b30*/  USEL UR38, URZ, 0x1, UP0 ;  /* 0x000000013f267887 */ /* 0x000fe40008000000 */
[----:B------:R-:W-:Y:S02]  /*7b40*/  USEL UR36, UR36, URZ, UP0 ;  /* 0x0000003f24247287 */ /* 0x000fe40008000000 */
[----:B------:R-:W-:Y:S01]  /*7b50*/  ULOP3.LUT UR38, UR60, UR38, URZ, 0x3c, !UPT ;  /* 0x000000263c267292 */ /* 0x000fe2000f8e3c3f */
[----:B------:R-:W-:Y:S11]  /*7b60*/  @!P0 BRA `(.L_x_2241) ;  /* 0x0000000000048947 */ /* 0x000ff60003800000 */
[----:B------:R-:W-:Y:S01]  /*7b70*/  BPT.TRAP 0x1 ;  /* 0x000000040000795c */ /* 0x000fe20000300000 */
.L_x_2241:
[----:B------:R-:W-:Y:S01]  /*7b80*/  ULEA UR6, UR36, UR37, 0x3 ;  /* 0x0000002524067291 */ /* 0x000fe2000f8e183f */
[----:B------:R-:W-:-:S05]  /*7b90*/  IMAD.U32 R5, RZ, RZ, UR38 ;  /* 0x00000026ff057e24 */ /* 0x000fca000f8e00ff */
[----:B------:R-:W-:-:S04]  /*7ba0*/  SHF.L.U32 R5, R5, 0x1f, RZ ;  /* 0x0000001f05057819 */ /* 0x000fc800000006ff */
[----:B------:R0:W1:Y:S01]  /*7bb0*/  SYNCS.PHASECHK.TRANS64.TRYWAIT P2, [UR6+0x34830], R5 ;  /* 0x03483005ff0075a7 */ /* 0x0000620008040146 */
[----:B------:R-:W-:Y:S05]  /*7bc0*/  @!P0 BRA `(.L_x_2242) ;  /* 0x0000000000048947 */ /* 0x000fea0003800000 */
[----:B------:R-:W-:Y:S01]  /*7bd0*/  BPT.TRAP 0x1 ;  /* 0x000000040000795c */ /* 0x000fe20000300000 */
.L_x_2242:
[----:B-1----:R-:W-:Y:S05]  /*7be0*/  @P2 BRA `(.L_x_2243) ;  /* 0x0000000000082947 */ /* 0x002fea0003800000 */
[----:B------:R-:W1:Y:S02]  /*7bf0*/  SYNCS.PHASECHK.TRANS64.TRYWAIT P2, [UR6+0x34830], R5 ;  /* 0x03483005ff0075a7 */ /* 0x000e640008040146 */
[----:B-1----:R-:W-:Y:S05]  /*7c00*/  @!P2 BRA `(.L_x_2244) ;  /* 0x000000d40018a947 */ /* 0x002fea0003800000 */
.L_x_2243:
        /* <DEDUP_REMOVED lines=126> */
.L_x_2245:
[----:B------:R-:W-:Y:S01]  /*83f0*/  ULEA UR7, UR59, UR37, 0x3 ;  /* 0x000000253b077291 */ /* 0x000fe2000f8e183f */
[----:B------:R-:W-:-:S05]  /*8400*/  IMAD.U32 R0, RZ, RZ, UR60 ;  /* 0x0000003cff007e24 */ /* 0x000fca000f8e00ff */
[----:B------:R-:W-:-:S04]  /*8410*/  SHF.L.U32 R0, R0, 0x1f, RZ ;  /* 0x0000001f00007819 */ /* 0x000fc800000006ff */
[----:B------:R2:W3:Y:S01]  /*8420*/  SYNCS.PHASECHK.TRANS64.TRYWAIT P2, [UR7+0x34850], R0 ;  /* 0x03485000ff0075a7 */ /* 0x0004e20008040147 */
[----:B------:R-:W-:Y:S05]  /*8430*/  @!P0 BRA `(.L_x_2246) ;  /* 0x0000000000048947 */ /* 0x000fea0003800000 */
[----:B------:R-:W-:Y:S01]  /*8440*/  BPT.TRAP 0x1 ;  /* 0x000000040000795c */ /* 0x000fe20000300000 */
.L_x_2246:
[----:B---3--:R-:W-:Y:S05]  /*8450*/  @P2 BRA `(.L_x_2247) ;  /* 0x0000000000082947 */ /* 0x008fea0003800000 */
[----:B------:R-:W3:Y:S02]  /*8460*/  SYNCS.PHASECHK.TRANS64.TRYWAIT P2, [UR7+0x34850], R0 ;  /* 0x03485000ff0075a7 */ /* 0x000ee40008040147 */
[----:B---3--:R-:W-:Y:S05]  /*8470*/  @!P2 BRA `(.L_x_2248) ;  /* 0x000000cc0014a947 */ /* 0x008fea0003800000 */
.L_x_2247:
        /* <DEDUP_REMOVED lines=27> */
[----:B------:R-:W2:Y:S01]  /*8630*/  MUFU.TANH R16, R16 ;  /* 0x0000001000107308 */ /* 0x000ea20000002400 */
[----:B------:R-:W-:Y:S01]  /*8640*/  UMOV UR11, 0x40000040 ;  /* 0x40000040000b7882 */ /* 0x000fe20000000000 */
[----:B0-----:R-:W-:Y:S01]  /*8650*/  FMNMX.FTZ R5, R0, R9, !PT ;  /* 0x0000000900057209 */ /* 0x001fe20007810000 */
[----:B------:R-:W-:Y:S01]  /*8660*/  FMUL.FTZ R17, R56, UR58 ;  /* 0x0000003a38117c20 */ /* 0x000fe20008410000 */
[----:B------:R-:W-:Y:S01]  /*8670*/  FMUL.FTZ R21, R57, UR58 ;  /* 0x0000003a39157c20 */ /* 0x000fe20008410000 */
[----:B------:R-:W-:Y:S01]  /*8680*/  FMUL.FTZ R25, R60, UR58 ;  /* 0x0000003a3c197c20 */ /* 0x000fe20008410000 */
[----:B------:R-:W-:Y:S01]  /*8690*/  FMUL.FTZ R14, R27, UR58 ;  /* 0x0000003a1b0e7c20 */ /* 0x000fe20008410000 */
[----:B-1----:R-:W-:Y:S01]  /*86a0*/  FMNMX.FTZ R5, R6, R5, !PT ;  /* 0x0000000506057209 */ /* 0x002fe20007810000 */
        /* <DEDUP_REMOVED lines=9> */
[----:B--2---:R-:W-:Y:S01]  /*8740*/  FMNMX.FTZ R5, R16, R5, !PT ;  /* 0x0000000510057209 */ /* 0x004fe20007810000 */
[----:B------:R-:W-:Y:S01]  /*8750*/  FMUL.FTZ R29, R77, UR58 ;  /* 0x0000003a4d1d7c20 */ /* 0x000fe20008410000 */
[----:B------:R-:W-:Y:S01]  /*8760*/  FMUL.FTZ R80, R80, UR58 ;  /* 0x0000003a50507c20 */ /* 0x000fe20008410000 */
[----:B------:R-:W-:Y:S01]  /*8770*/  FMUL.FTZ R24, R31, UR58 ;  /* 0x0000003a1f187c20 */ /* 0x000fe20008410000 */
[----:B------:R-:W-:Y:S01]  /*8780*/  FMUL.FTZ R31, R81, UR58 ;  /* 0x0000003a511f7c20 */ /* 0x000fe20008410000 */
[----:B------:R-:W-:Y:S01]  /*8790*/  FMUL.FTZ R33, R84, UR58 ;  /* 0x0000003a54217c20 */ /* 0x000fe20008410000 */
[----:B------:R-:W-:Y:S01]  /*87a0*/  FMUL.FTZ R28, R34, UR58 ;  /* 0x0000003a221c7c20 */ /* 0x000fe20008410000 */
[----:B------:R-:W2:Y:S01]  /*87b0*/  MUFU.TANH R32, R32 ;  /* 0x0000002000207308 */ /* 0x000ea20000002400 */
        /* <DEDUP_REMOVED lines=18> */
[----:B------:R-:W-:Y:S01]  /*88e0*/  FMUL.FTZ R78, R78, UR58 ;  /* 0x0000003a4e4e7c20 */ /* 0x000fe20008410000 */
[----:B------:R-:W-:Y:S01]  /*88f0*/  FMUL.FTZ R82, R82, UR58 ;  /* 0x0000003a52527c20 */ /* 0x000fe20008410000 */
[----:B------:R-:W-:Y:S01]  /*8900*/  FMUL.FTZ R41, R83, UR58 ;  /* 0x0000003a53297c20 */ /* 0x000fe20008410000 */
[----:B------:R-:W-:Y:S01]  /*8910*/  FMUL.FTZ R86, R86, UR58 ;  /* 0x0000003a56567c20 */ /* 0x000fe20008410000 */
[----:B------:R-:W-:Y:S01]  /*8920*/  FMUL.FTZ R43, R87, UR58 ;  /* 0x0000003a572b7c20 */ /* 0x000fe20008410000 */
[----:B------:R-:W-:Y:S01]  /*8930*/  MUFU.TANH R44, R44 ;  /* 0x0000002c002c7308 */ /* 0x000fe20000002400 */
[C---:B------:R-:W-:Y:S01]  /*8940*/  ISETP.GT.AND P2, PT, R10.reuse, R22, PT ;  /* 0x000000160a00720c */ /* 0x040fe20003f44270 */
[----:B------:R-:W-:Y:S01]  /*8950*/  UMOV UR60, UR38 ;  /* 0x00000026003c7c82 */ /* 0x000fe20008000000 */
[----:B------:R-:W-:Y:S01]  /*8960*/  UMOV UR59, UR36 ;  /* 0x00000024003b7c82 */ /* 0x000fe20008000000 */
[----:B------:R-:W-:-:S04]  /*8970*/  VIADD R10, R10, 0xffffffff ;  /* 0xffffffff0a0a7836 */ /* 0x000fc80000000000 */
        /* <DEDUP_REMOVED lines=17> */
[----:B------:R-:W-:Y:S01]  /*8a90*/  FMUL.FTZ R38, R39, UR58 ;  /* 0x0000003a27267c20 */ /* 0x000fe20008410000 */
[----:B------:R-:W-:Y:S01]  /*8aa0*/  HGMMA.64x128x16.F32 R88, R176, gdesc[UR8].tnspB, R88, gsb0 ;  /* 0x41e00008b0587df0 */ /* 0x000fe20008000858 */
[----:B------:R-:W-:Y:S01]  /*8ab0*/  UIADD3 UR10, UR6, 0x100, URZ ;  /* 0x00000100060a7890 */ /* 0x000fe2000fffe03f */
[----:B------:R-:W-:Y:S01]  /*8ac0*/  FMUL.FTZ R37, R75, UR58 ;  /* 0x0000003a4b257c20 */ /* 0x000fe20008410000 */
[----:B------:R-:W-:Y:S01]  /*8ad0*/  UMOV UR11, 0x40000040 ;  /* 0x40000040000b7882 */ /* 0x000fe20000000000 */
[----:B------:R-:W-:Y:S01]  /*8ae0*/  FMUL.FTZ R39, R79, UR58 ;  /* 0x0000003a4f277c20 */ /* 0x000fe20008410000 */
[----:B------:R-:W0:Y:S08]  /*8af0*/  MUFU.TANH R180, R180 ;  /* 0x000000b400b47308 */ /* 0x000e300000002400 */
[----:B------:R-:W1:Y:S08]  /*8b00*/  MUFU.TANH R182, R182 ;  /* 0x000000b600b67308 */ /* 0x000e700000002400 */
[----:B------:R-:W-:Y:S01]  /*8b10*/  MUFU.TANH R76, R76 ;  /* 0x0000004c004c7308 */ /* 0x000fe20000002400 */
[----:B0-----:R-:W-:-:S07]  /*8b20*/  FMNMX.FTZ R5, R180, R5, !PT ;  /* 0x00000005b4057209 */ /* 0x001fce0007810000 */
[----:B------:R-:W-:Y:S01]  /*8b30*/  MUFU.TANH R29, R29 ;  /* 0x0000001d001d7308 */ /* 0x000fe20000002400 */
[----:B-1----:R-:W-:-:S04]  /*8b40*/  FMNMX.FTZ R5, R182, R5, !PT ;  /* 0x00000005b6057209 */ /* 0x002fc80007810000 */
[----:B------:R-:W-:-:S03]  /*8b50*/  FMNMX.FTZ R5, R232, R5, !PT ;  /* 0x00000005e8057209 */ /* 0x000fc60007810000 */
[----:B------:R-:W-:Y:S01]  /*8b60*/  MUFU.TANH R80, R80 ;  /* 0x0000005000507308 */ /* 0x000fe20000002400 */
[----:B------:R-:W-:-:S04]  /*8b70*/  FMNMX.FTZ R5, R234, R5, !PT ;  /* 0x00000005ea057209 */ /* 0x000fc80007810000 */
[----:B------:R-:W-:-:S03]  /*8b80*/  FMNMX.FTZ R5, R44, R5, !PT ;  /* 0x000000052c057209 */ /* 0x000fc60007810000 */
[----:B------:R-:W-:Y:S01]  /*8b90*/  MUFU.TANH R31, R31 ;  /* 0x0000001f001f7308 */ /* 0x000fe20000002400 */
[----:B------:R-:W-:-:S07]  /*8ba0*/  FMNMX.FTZ R5, R236, R5, !PT ;  /* 0x00000005ec057209 */ /* 0x000fce0007810000 */
[----:B------:R-:W-:Y:S08]  /*8bb0*/  MUFU.TANH R33, R33 ;  /* 0x0000002100217308 */ /* 0x000ff00000002400 */
[----:B------:R-:W0:Y:S08]  /*8bc0*/  MUFU.TANH R8, R8 ;  /* 0x0000000800087308 */ /* 0x000e300000002400 */
[----:B------:R-:W-:Y:S08]  /*8bd0*/  MUFU.TANH R35, R35 ;  /* 0x0000002300237308 */ /* 0x000ff00000002400 */
[----:B------:R-:W1:Y:S08]  /*8be0*/  MUFU.TANH R14, R14 ;  /* 0x0000000e000e7308 */ /* 0x000e700000002400 */
[----:B------:R-:W2:Y:S08]  /*8bf0*/  MUFU.TANH R20, R20 ;  /* 0x0000001400147308 */ /* 0x000eb00000002400 */
[----:B------:R-:W3:Y:S08]  /*8c00*/  MUFU.TANH R24, R24 ;  /* 0x0000001800187308 */ /* 0x000ef00000002400 */
[----:B------:R-:W4:Y:S08]  /*8c10*/  MUFU.TANH R28, R28 ;  /* 0x0000001c001c7308 */ /* 0x000f300000002400 */
[----:B------:R-:W5:Y:S08]  /*8c20*/  MUFU.TANH R34, R34 ;  /* 0x0000002200227308 */ /* 0x000f700000002400 */
[----:B------:R-:W5:Y:S08]  /*8c30*/  MUFU.TANH R36, R36 ;  /* 0x0000002400247308 */ /* 0x000f700000002400 */
[----:B------:R-:W-:Y:S08]  /*8c40*/  MUFU.TANH R38, R38 ;  /* 0x0000002600267308 */ /* 0x000ff00000002400 */
[----:B------:R-:W-:Y:S08]  /*8c50*/  MUFU.TANH R40, R40 ;  /* 0x0000002800287308 */ /* 0x000ff00000002400 */
[----:B------:R-:W-:Y:S01]  /*8c60*/  MUFU.TANH R42, R42 ;  /* 0x0000002a002a7308 */ /* 0x000fe20000002400 */
[----:B------:R-:W-:-:S02]  /*8c70*/  WARPGROUP.DEPBAR.LE gsb0, 0x0 ;  /* 0x00008000000079c5 */ /* 0x000fc40000010000 */
[----:B------:R-:W-:Y:S01]  /*8c80*/  WARPGROUP.ARRIVE ;  /* 0x00000000000079c5 */ /* 0x000fe20000000000 */
[----:B------:R-:W-:Y:S01]  /*8c90*/  FMUL.FTZ R178, R48, UR58 ;  /* 0x0000003a30b27c20 */ /* 0x000fe20008410000 */
[----:B------:R-:W-:Y:S01]  /*8ca0*/  FMUL.FTZ R176, R47, UR58 ;  /* 0x0000003a2fb07c20 */ /* 0x000fe20008410000 */
[----:B0-----:R-:W-:Y:S01]  /*8cb0*/  FMNMX.FTZ R47, R8, R7, !PT ;  /* 0x00000007082f7209 */ /* 0x001fe20007810000 */
[----:B------:R-:W-:Y:S01]  /*8cc0*/  FMUL.FTZ R48, R50, UR58 ;  /* 0x0000003a32307c20 */ /* 0x000fe20008410000 */
[----:B------:R-:W-:Y:S01]  /*8cd0*/  MUFU.TANH R46, R46 ;  /* 0x0000002e002e7308 */ /* 0x000fe20000002400 */
[----:B------:R-:W-:Y:S01]  /*8ce0*/  HGMMA.64x128x16.F32 R88, R172, gdesc[UR8].tnspB, R88, gsb0 ;  /* 0x41e00008ac587df0 */ /* 0x000fe20008000858 */
[----:B------:R-:W-:Y:S01]  /*8cf0*/  UIADD3 UR10, UR6, 0x180, URZ ;  /* 0x00000180060a7890 */ /* 0x000fe2000fffe03f */
[----:B-1----:R-:W-:Y:S01]  /*8d00*/  FMNMX.FTZ R47, R14, R47, !PT ;  /* 0x0000002f0e2f7209 */ /* 0x002fe20007810000 */
[----:B------:R-:W-:Y:S01]  /*8d10*/  UMOV UR11, 0x40000040 ;  /* 0x40000040000b7882 */ /* 0x000fe20000000000 */
[----:B------:R-:W-:-:S02]  /*8d20*/  FMUL.FTZ R50, R51, UR58 ;  /* 0x0000003a33327c20 */ /* 0x000fc40008410000 */
[----:B--2---:R-:W-:Y:S01]  /*8d30*/  FMNMX.FTZ R47, R20, R47, !PT ;  /* 0x0000002f142f7209 */ /* 0x004fe20007810000 */
[----:B------:R-:W0:Y:S03]  /*8d40*/  MUFU.TANH R178, R178 ;  /* 0x000000b200b27308 */ /* 0x000e260000002400 */
[----:B---3--:R-:W-:-:S04]  /*8d50*/  FMNMX.FTZ R47, R24, R47, !PT ;  /* 0x0000002f182f7209 */ /* 0x008fc80007810000 */
[----:B----4-:R-:W-:Y:S01]  /*8d60*/  FMNMX.FTZ R49, R28, R47, !PT ;  /* 0x0000002f1c317209 */ /* 0x010fe20007810000 */
[----:B------:R-:W1:Y:S03]  /*8d70*/  MUFU.TANH R176, R176 ;  /* 0x000000b000b07308 */ /* 0x000e660000002400 */
[----:B-----5:R-:W-:-:S04]  /*8d80*/  FMNMX.FTZ R49, R34, R49, !PT ;  /* 0x0000003122317209 */ /* 0x020fc80007810000 */
[----:B------:R-:W-:Y:S01]  /*8d90*/  FMNMX.FTZ R49, R36, R49, !PT ;  /* 0x0000003124317209 */ /* 0x000fe20007810000 */
[----:B------:R-:W2:Y:S01]  /*8da0*/  MUFU.TANH R48, R48 ;  /* 0x0000003000307308 */ /* 0x000ea20000002400 */
[----:B0-----:R-:W-:Y:S02]  /*8db0*/  FMNMX.FTZ R2, R178, R5, !PT ;  /* 0x00000005b2027209 */ /* 0x001fe40007810000 */
[----:B------:R-:W-:Y:S02]  /*8dc0*/  FMNMX.FTZ R49, R38, R49, !PT ;  /* 0x0000003126317209 */ /* 0x000fe40007810000 */
[----:B------:R-:W-:Y:S02]  /*8dd0*/  FMNMX.FTZ R2, R11, R2, !PT ;  /* 0x000000020b027209 */ /* 0x000fe40007810000 */
[----:B------:R-:W-:Y:S01]  /*8de0*/  FMNMX.FTZ R49, R40, R49, !PT ;  /* 0x0000003128317209 */ /* 0x000fe20007810000 */
[----:B------:R-:W0:Y:S01]  /*8df0*/  MUFU.TANH R50, R50 ;  /* 0x0000003200327308 */ /* 0x000e220000002400 */
[----:B------:R-:W-:-:S02]  /*8e00*/  FMNMX.FTZ R2, R13, R2, !PT ;  /* 0x000000020d027209 */ /* 0x000fc40007810000 */
[----:B------:R-:W-:Y:S02]  /*8e10*/  FMNMX.FTZ R49, R42, R49, !PT ;  /* 0x000000312a317209 */ /* 0x000fe40007810000 */
[----:B------:R-:W-:Y:S02]  /*8e20*/  FMNMX.FTZ R2, R15, R2, !PT ;  /* 0x000000020f027209 */ /* 0x000fe40007810000 */
[----:B------:R-:W-:Y:S01]  /*8e30*/  FMNMX.FTZ R51, R46, R49, !PT ;  /* 0x000000312e337209 */ /* 0x000fe20007810000 */
[----:B------:R-:W3:Y:S01]  /*8e40*/  MUFU.TANH R52, R52 ;  /* 0x0000003400347308 */ /* 0x000ee20000002400 */
[----:B------:R-:W-:Y:S02]  /*8e50*/  FMNMX.FTZ R2, R17, R2, !PT ;  /* 0x0000000211027209 */ /* 0x000fe40007810000 */
[----:B-1----:R-:W-:Y:S02]  /*8e60*/  FMNMX.FTZ R51, R176, R51, !PT ;  /* 0x00000033b0337209 */ /* 0x002fe40007810000 */
[----:B------:R-:W-:-:S02]  /*8e70*/  FMNMX.FTZ R2, R21, R2, !PT ;  /* 0x0000000215027209 */ /* 0x000fc40007810000 */
[----:B--2---:R-:W-:Y:S01]  /*8e80*/  FMNMX.FTZ R51, R48, R51, !PT ;  /* 0x0000003330337209 */ /* 0x004fe20007810000 */
[----:B------:R-:W1:Y:S01]  /*8e90*/  MUFU.TANH R54, R54 ;  /* 0x0000003600367308 */ /* 0x000e620000002400 */
[----:B------:R-:W-:Y:S02]  /*8ea0*/  FMNMX.FTZ R2, R25, R2, !PT ;  /* 0x0000000219027209 */ /* 0x000fe40007810000 */
[----:B0-----:R-:W-:Y:S02]  /*8eb0*/  FMNMX.FTZ R51, R50, R51, !PT ;  /* 0x0000003332337209 */ /* 0x001fe40007810000 */
[----:B------:R-:W-:-:S03]  /*8ec0*/  FMNMX.FTZ R5, R27, R2, !PT ;  /* 0x000000021b057209 */ /* 0x000fc60007810000 */
[----:B------:R-:W0:Y:S01]  /*8ed0*/  MUFU.TANH R56, R56 ;  /* 0x0000003800387308 */ /* 0x000e220000002400 */
[----:B------:R-:W-:Y:S02]  /*8ee0*/  FMNMX.FTZ R5, R62, R5, !PT ;  /* 0x000000053e057209 */ /* 0x000fe40007810000 */
[----:B---3--:R-:W-:Y:S02]  /*8ef0*/  FMNMX.FTZ R53, R52, R51, !PT ;  /* 0x0000003334357209 */ /* 0x008fe40007810000 */
[----:B------:R-:W-:-:S03]  /*8f00*/  FMNMX.FTZ R5, R64, R5, !PT ;  /* 0x0000000540057209 */ /* 0x000fc60007810000 */
[----:B------:R-:W2:Y:S01]  /*8f10*/  MUFU.TANH R58, R58 ;  /* 0x0000003a003a7308 */ /* 0x000ea20000002400 */
[----:B------:R-:W-:Y:S02]  /*8f20*/  FMNMX.FTZ R5, R68, R5, !PT ;  /* 0x0000000544057209 */ /* 0x000fe40007810000 */
[----:B-1----:R-:W-:-:S05]  /*8f30*/  FMNMX.FTZ R53, R54, R53, !PT ;  /* 0x0000003536357209 */ /* 0x002fca0007810000 */
[----:B------:R-:W-:Y:S01]  /*8f40*/  MUFU.TANH R60, R60 ;  /* 0x0000003c003c7308 */ /* 0x000fe20000002400 */
[----:B0-----:R-:W-:-:S07]  /*8f50*/  FMNMX.FTZ R53, R56, R53, !PT ;  /* 0x0000003538357209 */ /* 0x001fce0007810000 */
[----:B------:R-:W-:Y:S01]  /*8f60*/  MUFU.TANH R84, R84 ;  /* 0x0000005400547308 */ /* 0x000fe20000002400 */
[----:B--2---:R-:W-:-:S07]  /*8f70*/  FMNMX.FTZ R53, R58, R53, !PT ;  /* 0x000000353a357209 */ /* 0x004fce0007810000 */
        /* <DEDUP_REMOVED lines=33> */
[C---:B0-----:R-:W-:Y:S01]  /*9190*/  FMUL.FTZ R59, R12.reuse, R5 ;  /* 0x000000050c3b7220 */ /* 0x041fe20000410000 */
[----:B------:R-:W-:-:S03]  /*91a0*/  FADD.FTZ R2, -R12, R9 ;  /* 0x000000090c027221 */ /* 0x000fc60000010100 */
        /* <DEDUP_REMOVED lines=8> */
[-C--:B------:R-:W-:Y:S01]  /*9230*/  FMUL.FTZ R2, R2, R5.reuse ;  /* 0x0000000502027220 */ /* 0x080fe20000410000 */
[--C-:B------:R-:W-:Y:S01]  /*9240*/  FFMA.FTZ R16, R16, R5, -R59.reuse ;  /* 0x0000000510107223 */ /* 0x100fe2000001083b */
[----:B------:R-:W-:Y:S01]  /*9250*/  FMNMX.FTZ R13, R66, R11, !PT ;  /* 0x0000000b420d7209 */ /* 0x000fe20007810000 */
        /* <DEDUP_REMOVED lines=12> */
[----:B------:R-:W-:Y:S01]  /*9320*/  FMUL.FTZ R168, R67, UR58 ;  /* 0x0000003a43a87c20 */ /* 0x000fe20008410000 */
[----:B------:R-:W-:Y:S01]  /*9330*/  FMUL.FTZ R170, R71, UR58 ;  /* 0x0000003a47aa7c20 */ /* 0x000fe20008410000 */
[-CC-:B0-----:R-:W-:Y:S01]  /*9340*/  FFMA.FTZ R234, R27, R5.reuse, -R59.reuse ;  /* 0x000000051bea7223 */ /* 0x181fe2000001083b */
[----:B------:R-:W-:Y:S01]  /*9350*/  MUFU.EX2 R11, R6 ;  /* 0x00000006000b7308 */ /* 0x000fe20000000800 */
[----:B------:R-:W-:Y:S01]  /*9360*/  FFMA.FTZ R25, R172, R5, -R59 ;  /* 0x00000005ac197223 */ /* 0x000fe2000001083b */
[----:B------:R-:W-:Y:S01]  /*9370*/  HGMMA.64x128x16.F32 R88, R164, gdesc[UR8].tnspB, R88, gsb0 ;  /* 0x41e00008a4587df0 */ /* 0x000fe20008000858 */
[----:B------:R-:W-:Y:S01]  /*9380*/  UIADD3 UR10, UR6, 0x280, URZ ;  /* 0x00000280060a7890 */ /* 0x000fe2000fffe03f */
[----:B------:R-:W-:-:S04]  /*9390*/  UMOV UR11, 0x40000040 ;  /* 0x40000040000b7882 */ /* 0x000fc80000000000 */
[----:B------:R-:W0:Y:S08]  /*93a0*/  MUFU.TANH R168, R168 ;  /* 0x000000a800a87308 */ /* 0x000e300000002400 */
        /* <DEDUP_REMOVED lines=10> */
[----:B------:R-:W-:Y:S01]  /*9450*/  MUFU.EX2 R16, R16 ;  /* 0x0000001000107308 */ /* 0x000fe20000000800 */
[----:B------:R-:W-:Y:S01]  /*9460*/  FMNMX.FTZ R13, R39, R0, !PT ;  /* 0x00000000270d7209 */ /* 0x000fe20007810000 */
[----:B0-----:R-:W-:-:S03]  /*9470*/  FFMA.FTZ R4, R2, R4, R9 ;  /* 0x0000000402047223 */ /* 0x001fc60000010009 */
[----:B------:R-:W-:-:S03]  /*9480*/  FMNMX.FTZ R0, R82, R13, !PT ;  /* 0x0000000d52007209 */ /* 0x000fc60007810000 */
[----:B------:R-:W-:Y:S01]  /*9490*/  MUFU.EX2 R55, R55 ;  /* 0x0000003700377308 */ /* 0x000fe20000000800 */
[----:B------:R-:W-:-:S04]  /*94a0*/  FMNMX.FTZ R13, R41, R0, !PT ;  /* 0x00000000290d7209 */ /* 0x000fc80007810000 */
[----:B------:R-:W-:Y:S01]  /*94b0*/  FMNMX.FTZ R0, R86, R13, !PT ;  /* 0x0000000d56007209 */ /* 0x000fe20007810000 */
[-CC-:B------:R-:W-:Y:S01]  /*94c0*/  FFMA.FTZ R13, R72, R5.reuse, -R59.reuse ;  /* 0x00000005480d7223 */ /* 0x180fe2000001083b */
[----:B------:R-:W-:Y:S01]  /*94d0*/  FFMA.FTZ R72, R35, R5, -R59 ;  /* 0x0000000523487223 */ /* 0x000fe2000001083b */
[----:B------:R-:W-:Y:S01]  /*94e0*/  IMAD.U32 R35, RZ, RZ, UR7 ;  /* 0x00000007ff237e24 */ /* 0x000fe2000f8e00ff */
[----:B------:R-:W-:Y:S01]  /*94f0*/  UMOV UR7, 0x40000040 ;  /* 0x4000004000077882 */ /* 0x000fe20000000000 */
[----:B------:R-:W-:Y:S01]  /*9500*/  FMNMX.FTZ R0, R43, R0, !PT ;  /* 0x000000002b007209 */ /* 0x000fe20007810000 */
[----:B------:R-:W-:Y:S04]  /*9510*/  MUFU.EX2 R57, R57 ;  /* 0x0000003900397308 */ /* 0x000fe80000000800 */
[----:B------:R-:W0:Y:S04]  /*9520*/  SHFL.BFLY PT, R27, R0, 0x2, 0x1f ;  /* 0x0c401f00001b7f89 */ /* 0x000e2800000e0000 */
[----:B------:R1:W-:Y:S08]  /*9530*/  MUFU.EX2 R47, R180 ;  /* 0x000000b4002f7308 */ /* 0x0003f00000000800 */
[----:B------:R-:W-:Y:S01]  /*9540*/  MUFU.EX2 R30, R30 ;  /* 0x0000001e001e7308 */ /* 0x000fe20000000800 */
[----:B-1----:R-:W-:-:S07]  /*9550*/  F2FP.F16.F32.PACK_AB R180, R45, R9 ;  /* 0x000000092db4723e */ /* 0x002fce00000000ff */
        /* <DEDUP_REMOVED lines=22> */
[----:B------:R-:W-:Y:S01]  /*96c0*/  FFMA.FTZ R24, R38, R5, -R7 ;  /* 0x0000000526187223 */ /* 0x000fe20000010807 */
[----:B------:R-:W-:-:S02]  /*96d0*/  WARPGROUP.DEPBAR.LE gsb0, 0x0 ;  /* 0x00008000000079c5 */ /* 0x000fc40000010000 */
[----:B------:R-:W-:Y:S01]  /*96e0*/  WARPGROUP.ARRIVE ;  /* 0x00000000000079c5 */ /* 0x000fe20000000000 */
[----:B------:R-:W0:Y:S01]  /*96f0*/  MUFU.EX2 R181, R181 ;  /* 0x000000b500b57308 */ /* 0x000e220000000800 */
[-CC-:B------:R-:W-:Y:S01]  /*9700*/  FFMA.FTZ R166, R32, R5.reuse, -R59.reuse ;  /* 0x0000000520a67223 */ /* 0x180fe2000001083b */
[-C--:B------:R-:W-:Y:S01]  /*9710*/  FFMA.FTZ R164, R182, R5.reuse, -R59 ;  /* 0x00000005b6a47223 */ /* 0x080fe2000001083b */
[-C--:B------:R-:W-:Y:S01]  /*9720*/  FFMA.FTZ R175, R46, R5.reuse, -R7 ;  /* 0x000000052eaf7223 */ /* 0x080fe20000010807 */
[-C--:B------:R-:W-:Y:S01]  /*9730*/  FFMA.FTZ R32, R232, R5.reuse, -R59 ;  /* 0x00000005e8207223 */ /* 0x080fe2000001083b */
[----:B------:R-:W-:Y:S01]  /*9740*/  HGMMA.64x128x16.F32 R88, R160, gdesc[UR8].tnspB, R88, gsb0 ;  /* 0x41e00008a0587df0 */ /* 0x000fe20008000858 */
[----:B------:R-:W-:Y:S01]  /*9750*/  UIADD3 UR10, UR6, 0x300, URZ ;  /* 0x00000300060a7890 */ /* 0x000fe2000fffe03f */
[-CC-:B------:R-:W-:Y:S01]  /*9760*/  FFMA.FTZ R173, R40, R5.reuse, -R7.reuse ;  /* 0x0000000528ad7223 */ /* 0x180fe20000010807 */
[----:B------:R-:W-:Y:S01]  /*9770*/  UMOV UR11, 0x40000040 ;  /* 0x40000040000b7882 */ /* 0x000fe20000000000 */
[----:B------:R-:W-:Y:S01]  /*9780*/  UIADD3 UR6, UR6, 0x380, URZ ;  /* 0x0000038006067890 */ /* 0x000fe2000fffe03f */
[----:B------:R-:W1:Y:S01]  /*9790*/  MUFU.EX2 R8, R8 ;  /* 0x0000000800087308 */ /* 0x000e620000000800 */
[-CC-:B------:R-:W-:Y:S01]  /*97a0*/  FFMA.FTZ R169, R48, R5.reuse, -R7.reuse ;  /* 0x0000000530a97223 */ /* 0x180fe20000010807 */
[-CC-:B------:R-:W-:Y:S01]  /*97b0*/  FFMA.FTZ R36, R50, R5.reuse, -R7.reuse ;  /* 0x0000000532247223 */ /* 0x180fe20000010807 */
[-CC-:B------:R-:W-:Y:S01]  /*97c0*/  FFMA.FTZ R34, R176, R5.reuse, -R7.reuse ;  /* 0x00000005b0227223 */ /* 0x180fe20000010807 */
[-CC-:B------:R-:W-:Y:S01]  /*97d0*/  FFMA.FTZ R171, R52, R5.reuse, -R7.reuse ;  /* 0x0000000534ab7223 */ /* 0x180fe20000010807 */
[-CC-:B------:R-:W-:Y:S01]  /*97e0*/  FFMA.FTZ R38, R54, R5.reuse, -R7.reuse ;  /* 0x0000000536267223 */ /* 0x180fe20000010807 */
[----:B------:R-:W-:Y:S01]  /*97f0*/  FFMA.FTZ R165, R56, R5, -R7 ;  /* 0x0000000538a57223 */ /* 0x000fe20000010807 */
[----:B0-----:R-:W-:Y:S01]  /*9800*/  FFMA.FTZ R3, R0, R3, R181 ;  /* 0x0000000300037223 */ /* 0x001fe200000100b5 */
[----:B------:R-:W0:Y:S01]  /*9810*/  MUFU.EX2 R183, R183 ;  /* 0x000000b700b77308 */ /* 0x000e220000000800 */
[-C--:B------:R-:W-:Y:S01]  /*9820*/  FFMA.FTZ R232, R21, R5.reuse, -R59 ;  /* 0x0000000515e87223 */ /* 0x080fe2000001083b */
[-CC-:B------:R-:W-:Y:S01]  /*9830*/  FFMA.FTZ R40, R58, R5.reuse, -R7.reuse ;  /* 0x000000053a287223 */ /* 0x180fe20000010807 */
[----:B------:R-:W-:Y:S01]  /*9840*/  F2FP.F16.F32.PACK_AB R182, R55, R16 ;  /* 0x0000001037b6723e */ /* 0x000fe200000000ff */
[-C--:B------:R-:W-:Y:S01]  /*9850*/  FFMA.FTZ R167, R60, R5.reuse, -R7 ;  /* 0x000000053ca77223 */ /* 0x080fe20000010807 */
[-C--:B------:R-:W-:Y:S01]  /*9860*/  FFMA.FTZ R21, R64, R5.reuse, -R59 ;  /* 0x0000000540157223 */ /* 0x080fe2000001083b */
[-CC-:B------:R-:W-:Y:S01]  /*9870*/  FFMA.FTZ R37, R37, R5.reuse, -R7.reuse ;  /* 0x0000000525257223 */ /* 0x180fe20000010807 */
[----:B------:R-:W-:Y:S01]  /*9880*/  FFMA.FTZ R78, R78, R5, -R7 ;  /* 0x000000054e4e7223 */ /* 0x000fe20000010807 */
[----:B------:R-:W2:Y:S01]  /*9890*/  MUFU.EX2 R14, R14 ;  /* 0x0000000e000e7308 */ /* 0x000ea20000000800 */
[C---:B-1----:R-:W-:Y:S01]  /*98a0*/  FADD.FTZ R42, R8.reuse, R3 ;  /* 0x00000003082a7221 */ /* 0x042fe20000010000 */
[----:B------:R-:W-:Y:S01]  /*98b0*/  F2FP.F16.F32.PACK_AB R181, R8, R181 ;  /* 0x000000b508b5723e */ /* 0x000fe200000000ff */
[-C--:B------:R-:W-:Y:S01]  /*98c0*/  FFMA.FTZ R64, R29, R5.reuse, -R59 ;  /* 0x000000051d407223 */ /* 0x080fe2000001083b */
[-C--:B------:R-:W-:Y:S01]  /*98d0*/  FFMA.FTZ R39, R39, R5.reuse, -R7 ;  /* 0x0000000527277223 */ /* 0x080fe20000010807 */
[-C--:B------:R-:W-:Y:S01]  /*98e0*/  FFMA.FTZ R29, R80, R5.reuse, -R59 ;  /* 0x00000005501d7223 */ /* 0x080fe2000001083b */
[-CC-:B------:R-:W-:Y:S01]  /*98f0*/  FFMA.FTZ R82, R82, R5.reuse, -R7.reuse ;  /* 0x0000000552527223 */ /* 0x180fe20000010807 */
[-CC-:B------:R-:W-:Y:S01]  /*9900*/  FFMA.FTZ R41, R41, R5.reuse, -R7.reuse ;  /* 0x0000000529297223 */ /* 0x180fe20000010807 */
[----:B------:R-:W-:Y:S01]  /*9910*/  MUFU.EX2 R177, R177 ;  /* 0x000000b100b17308 */ /* 0x000fe20000000800 */
[----:B0-----:R-:W-:Y:S01]  /*9920*/  FADD.FTZ R3, R183, R42 ;  /* 0x0000002ab7037221 */ /* 0x001fe20000010000 */
[-CC-:B------:R-:W-:Y:S01]  /*9930*/  FFMA.FTZ R42, R168, R5.reuse, -R7.reuse ;  /* 0x00000005a82a7223 */ /* 0x180fe20000010807 */
[----:B------:R-:W-:Y:S01]  /*9940*/  FFMA.FTZ R86, R86, R5, -R7 ;  /* 0x0000000556567223 */ /* 0x000fe20000010807 */
[----:B------:R-:W-:-:S04]  /*9950*/  F2FP.F16.F32.PACK_AB R168, R53, R26 ;  /* 0x0000001a35a8723e */ /* 0x000fc800000000ff */
[----:B------:R-:W0:Y:S01]  /*9960*/  MUFU.EX2 R166, R166 ;  /* 0x000000a600a67308 */ /* 0x000e220000000800 */
[C---:B--2---:R-:W-:Y:S01]  /*9970*/  FADD.FTZ R48, R14.reuse, R3 ;  /* 0x000000030e307221 */ /* 0x044fe20000010000 */
[----:B------:R-:W-:-:S06]  /*9980*/  F2FP.F16.F32.PACK_AB R183, R14, R183 ;  /* 0x000000b70eb7723e */ /* 0x000fcc00000000ff */
[----:B------:R-:W-:Y:S08]  /*9990*/  MUFU.EX2 R20, R20 ;  /* 0x0000001400147308 */ /* 0x000ff00000000800 */
[----:B------:R-:W-:Y:S01]  /*99a0*/  MUFU.EX2 R179, R179 ;  /* 0x000000b300b37308 */ /* 0x000fe20000000800 */
[----:B0-----:R-:W-:-:S07]  /*99b0*/  F2FP.F16.F32.PACK_AB R176, R166, R57 ;  /* 0x00000039a6b0723e */ /* 0x001fce00000000ff */
[----:B------:R-:W0:Y:S08]  /*99c0*/  MUFU.EX2 R164, R164 ;  /* 0x000000a400a47308 */ /* 0x000e300000000800 */
[----:B------:R-:W-:Y:S08]  /*99d0*/  MUFU.EX2 R24, R24 ;  /* 0x0000001800187308 */ /* 0x000ff00000000800 */
[----:B------:R-:W1:Y:S01]  /*99e0*/  MUFU.EX2 R32, R32 ;  /* 0x0000002000207308 */ /* 0x000e620000000800 */
[----:B0-----:R-:W-:-:S07]  /*99f0*/  F2FP.F16.F32.PACK_AB R178, R164, R47 ;  /* 0x0000002fa4b2723e */ /* 0x001fce00000000ff */
[----:B------:R-:W-:Y:S08]  /*9a00*/  MUFU.EX2 R173, R173 ;  /* 0x000000ad00ad7308 */ /* 0x000ff00000000800 */
[----:B------:R-:W-:Y:S01]  /*9a10*/  MUFU.EX2 R28, R28 ;  /* 0x0000001c001c7308 */ /* 0x000fe20000000800 */
[----:B-1----:R-:W-:-:S07]  /*9a20*/  F2FP.F16.F32.PACK_AB R172, R49, R32 ;  /* 0x0000002031ac723e */ /* 0x002fce00000000ff */
        /* <DEDUP_REMOVED lines=11> */
[----:B------:R-:W-:Y:S01]  /*9ae0*/  IMAD.U32 R33, RZ, RZ, UR36 ;  /* 0x00000024ff217e24 */ /* 0x000fe2000f8e00ff */
[----:B------:R-:W-:Y:S01]  /*9af0*/  MUFU.EX2 R165, R165 ;  /* 0x000000a500a57308 */ /* 0x000fe20000000800 */
[----:B------:R-:W-:Y:S01]  /*9b00*/  HGMMA.64x128x16.F32 R88, R156, gdesc[UR8].tnspB, R88, gsb0 ;  /* 0x41e000089c587df0 */ /* 0x000fe20008000858 */
[-C--:B------:R-:W-:Y:S01]  /*9b10*/  FFMA.FTZ R160, R62, R5.reuse, -R59 ;  /* 0x000000053ea07223 */ /* 0x080fe2000001083b */
[-CC-:B------:R-:W-:Y:S01]  /*9b20*/  FFMA.FTZ R161, R66, R5.reuse, -R7.reuse ;  /* 0x0000000542a17223 */ /* 0x180fe20000010807 */
[----:B------:R-:W-:Y:S01]  /*9b30*/  @!P1 LEA R33, R33, UR37, 0x3 ;  /* 0x0000002521219c11 */ /* 0x000fe2000f8e18ff */
[-C--:B------:R-:W-:Y:S01]  /*9b40*/  FFMA.FTZ R163, R70, R5.reuse, -R7 ;  /* 0x0000000546a37223 */ /* 0x080fe20000010807 */
[----:B------:R-:W-:Y:S01]  /*9b50*/  FFMA.FTZ R62, R174, R5, -R59 ;  /* 0x00000005ae3e7223 */ /* 0x000fe2000001083b */
[----:B------:R-:W-:Y:S01]  /*9b60*/  F2FP.F16.F32.PACK_AB R174, R51, R30 ;  /* 0x0000001e33ae723e */ /* 0x000fe200000000ff */
[----:B------:R-:W-:Y:S01]  /*9b70*/  MUFU.EX2 R232, R232 ;  /* 0x000000e800e87308 */ /* 0x000fe20000000800 */
[----:B------:R-:W-:-:S05]  /*9b80*/  @!P1 VIADD R33, R33, 0x34840 ;  /* 0x0003484021219836 */ /* 0x000fca0000000000 */
[----:B------:R-:W-:Y:S02]  /*9b90*/  @!P1 PRMT R33, RZ, 0x654, R33 ;  /* 0x00000654ff219816 */ /* 0x000fe40000000021 */
        /* <DEDUP_REMOVED lines=12> */
[----:B------:R-:W-:Y:S08]  /*9c60*/  MUFU.EX2 R27, R27 ;  /* 0x0000001b001b7308 */ /* 0x000ff00000000800 */
[----:B------:R-:W1:Y:S08]  /*9c70*/  MUFU.EX2 R64, R64 ;  /* 0x0000004000407308 */ /* 0x000e700000000800 */
[----:B------:R-:W-:Y:S08]  /*9c80*/  MUFU.EX2 R39, R39 ;  /* 0x0000002700277308 */ /* 0x000ff00000000800 */
[----:B------:R-:W-:Y:S01]  /*9c90*/  MUFU.EX2 R29, R29 ;  /* 0x0000001d001d7308 */ /* 0x000fe20000000800 */
[----:B------:R-:W-:-:S02]  /*9ca0*/  WARPGROUP.DEPBAR.LE gsb0, 0x0 ;  /* 0x00008000000079c5 */ /* 0x000fc40000010000 */
[----:B------:R-:W-:Y:S01]  /*9cb0*/  WARPGROUP.ARRIVE ;  /* 0x00000000000079c5 */ /* 0x000fe20000000000 */
[----:B------:R-:W-:-:S04]  /*9cc0*/  FFMA.FTZ R157, R74, R5, -R7 ;  /* 0x000000054a9d7223 */ /* 0x000fc80000010807 */
[----:B------:R-:W-:Y:S01]  /*9cd0*/  MUFU.EX2 R159, R78 ;  /* 0x0000004e009f7308 */ /* 0x000fe20000000800 */
[----:B0-----:R-:W-:Y:S02]  /*9ce0*/  F2FP.F16.F32.PACK_AB R156, R62, R13 ;  /* 0x0000000d3e9c723e */ /* 0x001fe400000000ff */
[----:B-1----:R-:W-:Y:S01]  /*9cf0*/  F2FP.F16.F32.PACK_AB R158, R64, R27 ;  /* 0x0000001b409e723e */ /* 0x002fe200000000ff */
[----:B------:R-:W-:Y:S04]  /*9d00*/  HGMMA.64x128x16.F32 R88, R152, gdesc[UR4].tnspB, R88, gsb0 ;  /* 0x41e0000498587df0 */ /* 0x000fe80008000858 */
[----:B------:R-:W-:Y:S08]  /*9d10*/  MUFU.EX2 R157, R157 ;  /* 0x0000009d009d7308 */ /* 0x000ff00000000800 */
        /* <DEDUP_REMOVED lines=9> */
[----:B--2---:R-:W-:-:S04]  /*9db0*/  @!P1 VIADD R33, R35, 0x34860 ;  /* 0x0003486023219836 */ /* 0x004fc80000000000 */
[----:B------:R-:W-:Y:S01]  /*9dc0*/  MUFU.EX2 R155, R86 ;  /* 0x00000056009b7308 */ /* 0x000fe20000000800 */
[----:B------:R-:W-:Y:S01]  /*9dd0*/  @!P1 PRMT R35, RZ, 0x654, R33 ;  /* 0x00000654ff239816 */ /* 0x000fe20000000021 */
[----:B------:R-:W-:Y:S01]  /*9de0*/  FADD.FTZ R33, R45, R4 ;  /* 0x000000042d217221 */ /* 0x000fe20000010000 */
[----:B------:R-:W-:Y:S02]  /*9df0*/  FFMA.FTZ R4, R84, R5, -R7 ;  /* 0x0000000554047223 */ /* 0x000fe40000010807 */
[----:B------:R0:W-:Y:S01]  /*9e00*/  @!P1 SYNCS.ARRIVE.TRANS64.RED.A1T0 RZ, [R35+URZ], RZ ;  /* 0x000000ff23ff99a7 */ /* 0x0001e2000810043f */
[----:B------:R-:W-:Y:S01]  /*9e10*/  FADD.FTZ R46, R16, R33 ;  /* 0x00000021102e7221 */ /* 0x000fe20000010000 */
[----:B------:R-:W-:Y:S01]  /*9e20*/  FADD.FTZ R33, R177, R48 ;  /* 0x00000030b1217221 */ /* 0x000fe20000010000 */
[C---:B------:R-:W-:Y:S01]  /*9e30*/  F2FP.F16.F32.PACK_AB R177, R20.reuse, R177 ;  /* 0x000000b114b1723e */ /* 0x040fe200000000ff */
[----:B------:R-:W1:Y:S01]  /*9e40*/  MUFU.EX2 R4, R4 ;  /* 0x0000000400047308 */ /* 0x000e620000000800 */
[----:B------:R-:W-:Y:S01]  /*9e50*/  FADD.FTZ R46, R55, R46 ;  /* 0x0000002e372e7221 */ /* 0x000fe20000010000 */
[----:B------:R-:W-:-:S03]  /*9e60*/  FADD.FTZ R50, R20, R33 ;  /* 0x0000002114327221 */ /* 0x000fc60000010000 */
[----:B------:R-:W-:Y:S01]  /*9e70*/  FADD.FTZ R3, R57, R46 ;  /* 0x0000002e39037221 */ /* 0x000fe20000010000 */
[----:B------:R-:W-:Y:S01]  /*9e80*/  FADD.FTZ R33, R179, R50 ;  /* 0x00000032b3217221 */ /* 0x000fe20000010000 */
[-CC-:B------:R-:W-:Y:S01]  /*9e90*/  FFMA.FTZ R46, R170, R5.reuse, -R7.reuse ;  /* 0x00000005aa2e7223 */ /* 0x180fe20000010807 */
[----:B------:R-:W-:Y:S01]  /*9ea0*/  FFMA.FTZ R7, R43, R5, -R7 ;  /* 0x000000052b077223 */ /* 0x000fe20000010807 */
[----:B------:R-:W-:Y:S01]  /*9eb0*/  FADD.FTZ R48, R166, R3 ;  /* 0x00000003a6307221 */ /* 0x000fe20000010000 */
[----:B------:R-:W-:Y:S02]  /*9ec0*/  F2FP.F16.F32.PACK_AB R179, R24, R179 ;  /* 0x000000b318b3723e */ /* 0x000fe400000000ff */
[----:B------:R-:W-:Y:S01]  /*9ed0*/  F2FP.F16.F32.PACK_AB R170, R44, R11 ;  /* 0x0000000b2caa723e */ /* 0x000fe200000000ff */
[----:B------:R-:W-:Y:S01]  /*9ee0*/  FADD.FTZ R3, R47, R48 ;  /* 0x000000302f037221 */ /* 0x000fe20000010000 */
[----:B------:R-:W-:Y:S01]  /*9ef0*/  FADD.FTZ R48, R24, R33 ;  /* 0x0000002118307221 */ /* 0x000fe20000010000 */
[----:B------:R-:W2:Y:S01]  /*9f00*/  MUFU.EX2 R46, R46 ;  /* 0x0000002e002e7308 */ /* 0x000ea20000000800 */
[----:B------:R-:W-:Y:S01]  /*9f10*/  F2FP.F16.F32.PACK_AB R166, R234, R15 ;  /* 0x0000000feaa6723e */ /* 0x000fe200000000ff */
[----:B------:R-:W-:Y:S01]  /*9f20*/  FADD.FTZ R3, R164, R3 ;  /* 0x00000003a4037221 */ /* 0x000fe20000010000 */
[----:B------:R-:W-:-:S03]  /*9f30*/  F2FP.F16.F32.PACK_AB R164, R232, R17 ;  /* 0x00000011e8a4723e */ /* 0x000fc600000000ff */
[----:B------:R-:W-:Y:S01]  /*9f40*/  FADD.FTZ R50, R32, R3 ;  /* 0x0000000320327221 */ /* 0x000fe20000010000 */
[----:B------:R-:W-:Y:S01]  /*9f50*/  FADD.FTZ R3, R173, R48 ;  /* 0x00000030ad037221 */ /* 0x000fe20000010000 */
[----:B------:R-:W3:Y:S01]  /*9f60*/  MUFU.EX2 R7, R7 ;  /* 0x0000000700077308 */ /* 0x000ee20000000800 */
[C---:B------:R-:W-:Y:S01]  /*9f70*/  F2FP.F16.F32.PACK_AB R173, R28.reuse, R173 ;  /* 0x000000ad1cad723e */ /* 0x040fe200000000ff */
        /* <DEDUP_REMOVED lines=24> */
[----:B-1----:R-:W-:Y:S02]  /*a100*/  F2FP.F16.F32.PACK_AB R167, R4, R167 ;  /* 0x000000a704a7723e */ /* 0x002fe400000000ff */
[----:B------:R-:W-:Y:S01]  /*a110*/  FADD.FTZ R3, R234, R3 ;  /* 0x00000003ea037221 */ /* 0x000fe20000010000 */
[----:B------:R-:W-:-:S03]  /*a120*/  FADD.FTZ R8, R4, R9 ;  /* 0x0000000904087221 */ /* 0x000fc60000010000 */
        /* <DEDUP_REMOVED lines=8> */
[----:B------:R-:W-:Y:S01]  /*a1b0*/  F2FP.F16.F32.PACK_AB R162, R25, R162 ;  /* 0x000000a219a2723e */ /* 0x000fe200000000ff */
[----:B------:R-:W-:-:S02]  /*a1c0*/  IMAD.MOV.U32 R9, RZ, RZ, R12 ;  /* 0x000000ffff097224 */ /* 0x000fc400078e000c */
[----:B------:R-:W-:Y:S01]  /*a1d0*/  FADD.FTZ R14, R25, R14 ;  /* 0x0000000e190e7221 */ /* 0x000fe20000010000 */
[C---:B--2---:R-:W-:Y:S01]  /*a1e0*/  FADD.FTZ R8, R46.reuse, R3 ;  /* 0x000000032e087221 */ /* 0x044fe20000010000 */
[----:B------:R-:W-:Y:S02]  /*a1f0*/  F2FP.F16.F32.PACK_AB R163, R46, R163 ;  /* 0x000000a32ea3723e */ /* 0x000fe400000000ff */
        /* <DEDUP_REMOVED lines=17> */
[C---:B---3--:R-:W-:Y:S02]  /*a310*/  F2FP.F16.F32.PACK_AB R155, R7.reuse, R155 ;  /* 0x0000009b079b723e */ /* 0x048fe400000000ff */
[----:B------:R-:W-:Y:S01]  /*a320*/  FADD.FTZ R4, R72, R3 ;  /* 0x0000000348047221 */ /* 0x000fe20000010000 */
[----:B------:R-:W-:Y:S01]  /*a330*/  FADD.FTZ R3, R7, R8 ;  /* 0x0000000807037221 */ /* 0x000fe20000010000 */
[----:B------:R-:W-:Y:S01]  /*a340*/  IMAD.MOV.U32 R7, RZ, RZ, R6 ;  /* 0x000000ffff077224 */ /* 0x000fe200078e0006 */
[----:B0-----:R-:W-:Y:S06]  /*a350*/  @P2 BRA `(.L_x_2249) ;  /* 0xffffffd400ec2947 */ /* 0x001fec000383ffff */
.L_x_2240:
        /* <DEDUP_REMOVED lines=67> */
.L_x_2250:
[----:B------:R-:W-:Y:S01]  /*a790*/  ULEA UR5, UR36, UR37, 0x3 ;  /* 0x0000002524057291 */ /* 0x000fe2000f8e183f */
[----:B------:R-:W-:-:S05]  /*a7a0*/  IMAD.U32 R0, RZ, RZ, UR38 ;  /* 0x00000026ff007e24 */ /* 0x000fca000f8e00ff */
[----:B------:R-:W-:-:S04]  /*a7b0*/  SHF.L.U32 R0, R0, 0x1f, RZ ;  /* 0x0000001f00007819 */ /* 0x000fc800000006ff */
[----:B------:R0:W1:Y:S01]  /*a7c0*/  SYNCS.PHASECHK.TRANS64.TRYWAIT P2, [UR5+0x34850], R0 ;  /* 0x03485000ff0075a7 */ /* 0x0000620008040145 */
[----:B------:R-:W-:Y:S05]  /*a7d0*/  @!P0 BRA `(.L_x_2251) ;  /* 0x0000000000048947 */ /* 0x000fea0003800000 */
[----:B------:R-:W-:Y:S01]  /*a7e0*/  BPT.TRAP 0x1 ;  /* 0x000000040000795c */ /* 0x000fe20000300000 */
.L_x_2251:
[----:B-1----:R-:W-:Y:S05]  /*a7f0*/  @P2 BRA `(.L_x_2252) ;  /* 0x0000000000082947 */ /* 0x002fea0003800000 */
[----:B------:R-:W1:Y:S02]  /*a800*/  SYNCS.PHASECHK.TRANS64.TRYWAIT P0, [UR5+0x34850], R0 ;  /* 0x03485000ff0075a7 */ /* 0x000e640008000145 */
[----:B-1----:R-:W-:Y:S05]  /*a810*/  @!P0 BRA `(.L_x_2253) ;  /* 0x000000a800448947 */ /* 0x002fea0003800000 */
.L_x_2252:
[----:B------:R-:W-:Y:S01]  /*a820*/  UIADD3 UR37, UR37, 0x400, URZ ;  /* 0x0000040025257890 */ /* 0x000fe2000fffe03f */
[----:B------:R-:W-:Y:S01]  /*a830*/  WARPGROUP.ARRIVE ;  /* 0x00000000000079c5 */ /* 0x000fe20000000000 */
[----:B------:R-:W-:Y:S01]  /*a840*/  UMOV UR7, 0x40000040 ;  /* 0x4000004000077882 */ /* 0x000fe20000000000 */
[----:B-1----:R-:W1:Y:S01]  /*a850*/  SHFL.BFLY PT, R7, R4, 0x2, 0x1f ;  /* 0x0c401f0004077f89 */ /* 0x002e6200000e0000 */
[----:B------:R-:W-:Y:S01]  /*a860*/  USHF.R.U32.HI UR37, URZ, 0x4, UR37 ;  /* 0x000000043f257899 */ /* 0x000fe20008011625 */
[----:B------:R-:W-:Y:S02]  /*a870*/  IMAD.MOV.U32 R94, RZ, RZ, -0x800000 ;  /* 0xff800000ff5e7424 */ /* 0x000fe400078e00ff */
[----:B0-----:R-:W0:Y:S01]  /*a880*/  SHFL.BFLY PT, R0, R3, 0x2, 0x1f ;  /* 0x0c401f0003007f89 */ /* 0x001e2200000e0000 */
[----:B------:R-:W-:Y:S01]  /*a890*/  ULOP3.LUT UR37, UR37, 0x3fff, URZ, 0xc0, !UPT ;  /* 0x00003fff25257892 */ /* 0x000fe2000f8ec03f */
[----:B------:R-:W-:-:S03]  /*a8a0*/  VIADD R209, R209, 0x1 ;  /* 0x00000001d1d17836 */ /* 0x000fc60000000000 */
[----:B------:R-:W-:-:S04]  /*a8b0*/  ULOP3.LUT UR4, UR37, 0x4000000, URZ, 0xfc, !UPT ;  /* 0x0400000025047892 */ /* 0x000fc8000f8efc3f */
[----:B------:R-:W-:Y:S02]  /*a8c0*/  ULEA UR4, UR36, UR4, 0xb ;  /* 0x0000000424047291 */ /* 0x000fe4000f8e583f */
[----:B------:R-:W-:-:S04]  /*a8d0*/  UIADD3 UR36, UR36, 0x1, URZ ;  /* 0x0000000124247890 */ /* 0x000fc8000fffe03f */
[----:B------:R-:W-:Y:S01]  /*a8e0*/  UISETP.NE.AND UP0, UPT, UR36, 0x2, UPT ;  /* 0x000000022400788c */ /* 0x000fe2000bf05270 */
[----:B------:R-:W-:Y:S02]  /*a8f0*/  UMOV UR6, UR4 ;  /* 0x0000000400067c82 */ /* 0x000fe40008000000 */
[----:B------:R-:W-:Y:S01]  /*a900*/  HGMMA.64x128x16.F32 R24, R180, gdesc[UR4].tnspB, R24, gsb0 ;  /* 0x41e00004b4187df0 */ /* 0x000fe20008000818 */
[----:B------:R-:W-:Y:S01]  /*a910*/  UIADD3 UR6, UR4, 0x80, URZ ;  /* 0x0000008004067890 */ /* 0x000fe2000fffe03f */
[----:B-1----:R-:W-:Y:S01]  /*a920*/  FADD.FTZ R7, R7, R4 ;  /* 0x0000000407077221 */ /* 0x002fe20000010000 */
[----:B------:R-:W-:Y:S01]  /*a930*/  UMOV UR7, 0x40000040 ;  /* 0x4000004000077882 */ /* 0x000fe20000000000 */
[----:B------:R-:W-:Y:S02]  /*a940*/  IMAD.MOV.U32 R4, RZ, RZ, RZ ;  /* 0x000000ffff047224 */ /* 0x000fe400078e00ff */
[----:B0-----:R-:W-:Y:S01]  /*a950*/  FADD.FTZ R2, R0, R3 ;  /* 0x0000000300027221 */ /* 0x001fe20000010000 */
[----:B------:R-:W-:Y:S01]  /*a960*/  IMAD.U32 R3, RZ, RZ, UR5 ;  /* 0x00000005ff037e24 */ /* 0x000fe2000f8e00ff */
[----:B------:R-:W0:Y:S01]  /*a970*/  SHFL.BFLY PT, R0, R7, 0x1, 0x1f ;  /* 0x0c201f0007007f89 */ /* 0x000e2200000e0000 */
[----:B------:R-:W-:-:S03]  /*a980*/  USEL UR36, UR36, URZ, UP0 ;  /* 0x0000003f24247287 */ /* 0x000fc60008000000 */
[----:B------:R-:W1:Y:S01]  /*a990*/  SHFL.BFLY PT, R9, R2, 0x1, 0x1f ;  /* 0x0c201f0002097f89 */ /* 0x000e6200000e0000 */
[----:B0-----:R-:W-:Y:S01]  /*a9a0*/  FADD.FTZ R11, R7, R0 ;  /* 0x00000000070b7221 */ /* 0x001fe20000010000 */
[----:B------:R-:W-:Y:S02]  /*a9b0*/  IMAD.MOV.U32 R0, RZ, RZ, -0x800000 ;  /* 0xff800000ff007424 */ /* 0x000fe400078e00ff */
[----:B-1----:R-:W-:Y:S02]  /*a9c0*/  FADD.FTZ R13, R2, R9 ;  /* 0x00000009020d7221 */ /* 0x002fe40000010000 */
[----:B------:R-:W-:Y:S01]  /*a9d0*/  FSETP.NE.FTZ.AND P0, PT, R11, RZ, PT ;  /* 0x000000ff0b00720b */ /* 0x000fe20003f15000 */
[----:B------:R-:W-:Y:S02]  /*a9e0*/  IMAD.MOV.U32 R9, RZ, RZ, RZ ;  /* 0x000000ffff097224 */ /* 0x000fe400078e00ff */
[----:B------:R-:W-:Y:S01]  /*a9f0*/  @!P1 VIADD R2, R3, 0x34860 ;  /* 0x0003486003029836 */ /* 0x000fe20000000000 */
[----:B------:R-:W-:-:S04]  /*aa00*/  FSETP.NE.FTZ.AND P2, PT, R13, RZ, PT ;  /* 0x000000ff0d00720b */ /* 0x000fc80003f55000 */
[----:B------:R-:W-:-:S05]  /*aa10*/  @!P1 PRMT R2, RZ, 0x654, R2 ;  /* 0x00000654ff029816 */ /* 0x000fca0000000002 */
        /* <DEDUP_REMOVED lines=56> */
[-C--:B-1----:R-:W-:Y:S01]  /*ada0*/  FMUL.FTZ R2, R24, R4.reuse ;  /* 0x0000000418027220 */ /* 0x082fe20000410000 */
        /* <DEDUP_REMOVED lines=55> */
[----:B------:R-:W-:-:S07]  /*b120*/  FMUL.FTZ R87, R87, R9 ;  /* 0x0000000957577220 */ /* 0x000fce0000410000 */
.L_x_2223:
        /* <DEDUP_REMOVED lines=8> */
[----:B------:R-:W2:Y:S01]  /*b1b0*/  S2R R5, SR_SWINHI ;  /* 0x0000000000057919 */ /* 0x000ea20000002f00 */
[----:B------:R-:W-:Y:S01]  /*b1c0*/  F2FP.F16.F32.PACK_AB R36, R73, R72 ;  /* 0x000000484924723e */ /* 0x000fe200000000ff */
[----:B------:R-:W3:Y:S01]  /*b1d0*/  LDC.64 R106, c[0x0][0xc00] ;  /* 0x00030000ff6a7b82 */ /* 0x000ee20000000a00 */
[----:B------:R-:W-:Y:S01]  /*b1e0*/  ULDC.64 UR4, c[0x0][0xc08] ;  /* 0x0003020000047ab9 */ /* 0x000fe20000000a00 */
[----:B------:R-:W-:Y:S02]  /*b1f0*/  MOV R16, R22 ;  /* 0x0000001600107202 */ /* 0x000fe40000000f00 */
[----:B--2---:R-:W-:-:S03]  /*b200*/  MOV R17, R5 ;  /* 0x0000000500117202 */ /* 0x004fc60000000f00 */
[----:B------:R-:W-:-:S03]  /*b210*/  IMAD.WIDE R8, R228, 0x2, R16 ;  /* 0x00000002e4087825 */ /* 0x000fc600078e0210 */
[C---:B------:R-:W-:Y:S02]  /*b220*/  IADD3 R11, P3, R8.reuse, 0x4000, RZ ;  /* 0x00004000080b7810 */ /* 0x040fe40007f7e0ff */
[C---:B------:R-:W-:Y:S02]  /*b230*/  IADD3 R95, P2, R8.reuse, 0x4020, RZ ;  /* 0x00004020085f7810 */ /* 0x040fe40007f5e0ff */
[----:B------:R-:W-:Y:S01]  /*b240*/  LOP3.LUT R4, R11, 0x380, RZ, 0xc0, !PT ;  /* 0x000003800b047812 */ /* 0x000fe200078ec0ff */
[--C-:B------:R-:W-:Y:S01]  /*b250*/  IMAD.X R29, RZ, RZ, R9.reuse, P3 ;  /* 0x000000ffff1d7224 */ /* 0x100fe200018e0609 */
[----:B------:R-:W-:Y:S01]  /*b260*/  LOP3.LUT R6, R95, 0x380, RZ, 0xc0, !PT ;  /* 0x000003805f067812 */ /* 0x000fe200078ec0ff */
[----:B------:R-:W-:Y:S01]  /*b270*/  IMAD.X R33, RZ, RZ, R9, P2 ;  /* 0x000000ffff217224 */ /* 0x000fe200010e0609 */
[----:B------:R-:W-:Y:S02]  /*b280*/  IADD3 R105, P0, R8, 0x4060, RZ ;  /* 0x0000406008697810 */ /* 0x000fe40007f1e0ff */
[----:B------:R-:W-:-:S02]  /*b290*/  SHF.R.U64 R4, R4, 0x3, RZ ;  /* 0x0000000304047819 */ /* 0x000fc400000012ff */
[C---:B------:R-:W-:Y:S01]  /*b2a0*/  LOP3.LUT R5, R8.reuse, 0x380, RZ, 0xc0, !PT ;  /* 0x0000038008057812 */ /* 0x040fe200078ec0ff */
[--C-:B------:R-:W-:Y:S01]  /*b2b0*/  IMAD.X R31, RZ, RZ, R9.reuse, P0 ;  /* 0x000000ffff1f7224 */ /* 0x100fe200000e0609 */
[C---:B------:R-:W-:Y:S02]  /*b2c0*/  IADD3 R103, P1, R8.reuse, 0x4040, RZ ;  /* 0x0000404008677810 */ /* 0x040fe40007f3e0ff */
[----:B------:R-:W-:Y:S02]  /*b2d0*/  IADD3 R35, P6, R8, 0x20, RZ ;  /* 0x0000002008237810 */ /* 0x000fe40007fde0ff */
[----:B------:R-:W-:Y:S01]  /*b2e0*/  SHF.R.U64 R6, R6, 0x3, RZ ;  /* 0x0000000306067819 */ /* 0x000fe200000012ff */
[--C-:B------:R-:W-:Y:S01]  /*b2f0*/  IMAD.X R15, RZ, RZ, R9.reuse, P1 ;  /* 0x000000ffff0f7224 */ /* 0x100fe200008e0609 */
[C---:B------:R-:W-:Y:S01]  /*b300*/  IADD3 R39, P4, R8.reuse, 0x60, RZ ;  /* 0x0000006008277810 */ /* 0x040fe20007f9e0ff */
[----:B------:R-:W-:Y:S01]  /*b310*/  IMAD.X R13, RZ, RZ, R9, P6 ;  /* 0x000000ffff0d7224 */ /* 0x000fe200030e0609 */
[----:B------:R-:W-:-:S02]  /*b320*/  IADD3 R37, P5, R8, 0x40, RZ ;  /* 0x0000004008257810 */ /* 0x000fc40007fbe0ff */
[----:B------:R-:W-:Y:S01]  /*b330*/  LOP3.LUT R12, R105, 0x380, RZ, 0xc0, !PT ;  /* 0x00000380690c7812 */ /* 0x000fe200078ec0ff */
[----:B------:R-:W-:Y:S01]  /*b340*/  IMAD.X R7, RZ, RZ, R9, P4 ;  /* 0x000000ffff077224 */ /* 0x000fe200020e0609 */
[----:B------:R-:W-:Y:S02]  /*b350*/  LOP3.LUT R28, R4, R11, RZ, 0x3c, !PT ;  /* 0x0000000b041c7212 */ /* 0x000fe400078e3cff */
[----:B------:R-:W-:Y:S02]  /*b360*/  SHF.R.U64 R5, R5, 0x3, RZ ;  /* 0x0000000305057819 */ /* 0x000fe400000012ff */
[----:B------:R-:W-:Y:S02]  /*b370*/  LOP3.LUT R10, R103, 0x380, RZ, 0xc0, !PT ;  /* 0x00000380670a7812 */ /* 0x000fe400078ec0ff */
[----:B------:R-:W-:Y:S02]  /*b380*/  LOP3.LUT R32, R6, R95, RZ, 0x3c, !PT ;  /* 0x0000005f06207212 */ /* 0x000fe400078e3cff */
[----:B------:R-:W-:-:S02]  /*b390*/  LOP3.LUT R4, R35, 0x380, RZ, 0xc0, !PT ;  /* 0x0000038023047812 */ /* 0x000fc400078ec0ff */
[----:B------:R-:W-:Y:S02]  /*b3a0*/  LOP3.LUT R6, R39, 0x380, RZ, 0xc0, !PT ;  /* 0x0000038027067812 */ /* 0x000fe400078ec0ff */
[----:B------:R-:W-:Y:S02]  /*b3b0*/  LOP3.LUT R34, R37, 0x380, RZ, 0xc0, !PT ;  /* 0x0000038025227812 */ /* 0x000fe400078ec0ff */
[----:B------:R-:W-:Y:S02]  /*b3c0*/  SHF.R.U64 R12, R12, 0x3, RZ ;  /* 0x000000030c0c7819 */ /* 0x000fe400000012ff */
[----:B------:R-:W-:Y:S01]  /*b3d0*/  LOP3.LUT R8, R5, R8, RZ, 0x3c, !PT ;  /* 0x0000000805087212 */ /* 0x000fe200078e3cff */
[----:B------:R-:W-:Y:S01]  /*b3e0*/  IMAD.X R5, RZ, RZ, R9, P5 ;  /* 0x000000ffff057224 */ /* 0x000fe200028e0609 */
[----:B------:R-:W-:Y:S02]  /*b3f0*/  SHF.R.U64 R10, R10, 0x3, RZ ;  /* 0x000000030a0a7819 */ /* 0x000fe400000012ff */
[----:B------:R-:W-:-:S02]  /*b400*/  SHF.R.U64 R4, R4, 0x3, RZ ;  /* 0x0000000304047819 */ /* 0x000fc400000012ff */
[----:B------:R-:W-:Y:S02]  /*b410*/  SHF.R.U64 R6, R6, 0x3, RZ ;  /* 0x0000000306067819 */ /* 0x000fe400000012ff */
[----:B------:R-:W-:Y:S02]  /*b420*/  SHF.R.U64 R34, R34, 0x3, RZ ;  /* 0x0000000322227819 */ /* 0x000fe400000012ff */
[----:B------:R-:W-:Y:S02]  /*b430*/  LOP3.LUT R30, R12, R105, RZ, 0x3c, !PT ;  /* 0x000000690c1e7212 */ /* 0x000fe400078e3cff */
[----:B------:R-:W-:Y:S02]  /*b440*/  LOP3.LUT R14, R10, R103, RZ, 0x3c, !PT ;  /* 0x000000670a0e7212 */ /* 0x000fe400078e3cff */
[----:B-1----:R-:W-:Y:S01]  /*b450*/  MOV R24, R8 ;  /* 0x0000000800187202 */ /* 0x002fe20000000f00 */
[----:B------:R-:W1:Y:S01]  /*b460*/  LDC.64 R102, c[0x0][0xc00] ;  /* 0x00030000ff667b82 */ /* 0x000e620000000a00 */
[----:B------:R-:W-:-:S02]  /*b470*/  LOP3.LUT R12, R4, R35, RZ, 0x3c, !PT ;  /* 0x00000023040c7212 */ /* 0x000fc400078e3cff */
[----:B------:R-:W-:Y:S02]  /*b480*/  F2FP.F16.F32.PACK_AB R8, R3, R2 ;  /* 0x000000020308723e */ /* 0x000fe400000000ff */
[----:B------:R-:W-:Y:S02]  /*b490*/  F2FP.F16.F32.PACK_AB R9, R93, R92 ;  /* 0x0000005c5d09723e */ /* 0x000fe400000000ff */
[----:B------:R-:W-:Y:S02]  /*b4a0*/  F2FP.F16.F32.PACK_AB R10, R21, R20 ;  /* 0x00000014150a723e */ /* 0x000fe400000000ff */
[----:B------:R-:W-:Y:S01]  /*b4b0*/  F2FP.F16.F32.PACK_AB R11, R97, R96 ;  /* 0x00000060610b723e */ /* 0x000fe200000000ff */
[----:B------:R-:W-:Y:S01]  /*b4c0*/  BAR.SYNC.DEFER_BLOCKING 0x1, 0x100 ;  /* 0x0044000000007b1d */ /* 0x000fe20000010000 */
[----:B------:R-:W-:Y:S02]  /*b4d0*/  LOP3.LUT R6, R6, R39, RZ, 0x3c, !PT ;  /* 0x0000002706067212 */ /* 0x000fe400078e3cff */
        /* <DEDUP_REMOVED lines=9> */
[----:B------:R-:W-:Y:S02]  /*b570*/  F2FP.F16.F32.PACK_AB R12, R49, R48 ;  /* 0x00000030310c723e */ /* 0x000fe400000000ff */
[----:B------:R-:W-:Y:S01]  /*b580*/  F2FP.F16.F32.PACK_AB R13, R51, R50 ;  /* 0x00000032330d723e */ /* 0x000fe200000000ff */
[----:B------:R2:W-:Y:S01]  /*b590*/  STSM.16.M88.4 [R24], R8 ;  /* 0x0000000818007844 */ /* 0x0005e20000000200 */
[----:B------:R-:W-:Y:S02]  /*b5a0*/  F2FP.F16.F32.PACK_AB R14, R53, R52 ;  /* 0x00000034350e723e */ /* 0x000fe400000000ff */
[----:B------:R-:W-:Y:S01]  /*b5b0*/  F2FP.F16.F32.PACK_AB R15, R55, R54 ;  /* 0x00000036370f723e */ /* 0x000fe200000000ff */
[----:B------:R4:W-:Y:S01]  /*b5c0*/  STSM.16.M88.4 [R108], R4 ;  /* 0x000000046c007844 */ /* 0x0009e20000000200 */
[----:B------:R-:W-:-:S02]  /*b5d0*/  MOV R95, R30 ;  /* 0x0000001e005f7202 */ /* 0x000fc40000000f00 */
[----:B------:R-:W-:Y:S02]  /*b5e0*/  MOV R104, R28 ;  /* 0x0000001c00687202 */ /* 0x000fe40000000f00 */
[----:B------:R-:W-:Y:S02]  /*b5f0*/  F2FP.F16.F32.PACK_AB R28, R57, R56 ;  /* 0x00000038391c723e */ /* 0x000fe400000000ff */
[----:B------:R-:W-:Y:S02]  /*b600*/  F2FP.F16.F32.PACK_AB R29, R59, R58 ;  /* 0x0000003a3b1d723e */ /* 0x000fe400000000ff */
[----:B------:R-:W-:Y:S02]  /*b610*/  F2FP.F16.F32.PACK_AB R30, R61, R60 ;  /* 0x0000003c3d1e723e */ /* 0x000fe400000000ff */
[----:B------:R-:W-:Y:S02]  /*b620*/  F2FP.F16.F32.PACK_AB R31, R63, R62 ;  /* 0x0000003e3f1f723e */ /* 0x000fe400000000ff */
[----:B--2---:R-:W-:-:S02]  /*b630*/  F2FP.F16.F32.PACK_AB R8, R41, R40 ;  /* 0x000000282908723e */ /* 0x004fc400000000ff */
[----:B------:R-:W-:Y:S02]  /*b640*/  F2FP.F16.F32.PACK_AB R9, R43, R42 ;  /* 0x0000002a2b09723e */ /* 0x000fe400000000ff */
[----:B------:R-:W-:Y:S02]  /*b650*/  F2FP.F16.F32.PACK_AB R10, R45, R44 ;  /* 0x0000002c2d0a723e */ /* 0x000fe400000000ff */
[----:B------:R-:W-:Y:S02]  /*b660*/  F2FP.F16.F32.PACK_AB R11, R47, R46 ;  /* 0x0000002e2f0b723e */ /* 0x000fe400000000ff */
[----:B------:R-:W-:Y:S02]  /*b670*/  MOV R24, R32 ;  /* 0x0000002000187202 */ /* 0x000fe40000000f00 */
[----:B------:R-:W-:Y:S01]  /*b680*/  F2FP.F16.F32.PACK_AB R32, R65, R64 ;  /* 0x000000404120723e */ /* 0x000fe200000000ff */
[----:B------:R3:W-:Y:S01]  /*b690*/  STSM.16.M88.4 [R38], R8 ;  /* 0x0000000826007844 */ /* 0x0007e20000000200 */
[----:B------:R-:W-:-:S02]  /*b6a0*/  F2FP.F16.F32.PACK_AB R33, R67, R66 ;  /* 0x000000424321723e */ /* 0x000fc400000000ff */
[----:B------:R-:W-:Y:S01]  /*b6b0*/  F2FP.F16.F32.PACK_AB R34, R69, R68 ;  /* 0x000000444522723e */ /* 0x000fe200000000ff */
[----:B------:R2:W-:Y:S01]  /*b6c0*/  STSM.16.M88.4 [R39], R12 ;  /* 0x0000000c27007844 */ /* 0x0005e20000000200 */
[----:B------:R-:W-:Y:S02]  /*b6d0*/  F2FP.F16.F32.PACK_AB R35, R71, R70 ;  /* 0x000000464723723e */ /* 0x000fe400000000ff */
[----:B------:R-:W-:Y:S01]  /*b6e0*/  F2FP.F16.F32.PACK_AB R37, R75, R74 ;  /* 0x0000004a4b25723e */ /* 0x000fe200000000ff */
[----:B------:R0:W-:Y:S01]  /*b6f0*/  STSM.16.M88.4 [R104], R28 ;  /* 0x0000001c68007844 */ /* 0x0001e20000000200 */
[----:B----4-:R-:W-:Y:S02]  /*b700*/  F2FP.F16.F32.PACK_AB R4, R81, R80 ;  /* 0x000000505104723e */ /* 0x010fe400000000ff */
[----:B------:R-:W-:Y:S01]  /*b710*/  F2FP.F16.F32.PACK_AB R5, R83, R82 ;  /* 0x000000525305723e */ /* 0x000fe200000000ff */
[----:B------:R-:W-:Y:S01]  /*b720*/  STSM.16.M88.4 [R24], R32 ;  /* 0x0000002018007844 */ /* 0x000fe20000000200 */
[----:B------:R-:W-:-:S02]  /*b730*/  F2FP.F16.F32.PACK_AB R6, R85, R84 ;  /* 0x000000545506723e */ /* 0x000fc400000000ff */
[----:B------:R-:W-:Y:S01]  /*b740*/  F2FP.F16.F32.PACK_AB R7, R87, R86 ;  /* 0x000000565707723e */ /* 0x000fe200000000ff */
[----:B---3--:R-:W-:Y:S01]  /*b750*/  IMAD.WIDE R8, R186, 0x4, R106 ;  /* 0x00000004ba087825 */ /* 0x008fe200078e026a */
[----:B------:R-:W-:Y:S02]  /*b760*/  F2FP.F16.F32.PACK_AB R38, R77, R76 ;  /* 0x0000004c4d26723e */ /* 0x000fe400000000ff */
[----:B-1----:R-:W-:Y:S02]  /*b770*/  ISETP.NE.U32.AND P0, PT, R102, RZ, PT ;  /* 0x000000ff6600720c */ /* 0x002fe40003f05070 */
[----:B--2---:R-:W-:Y:S02]  /*b780*/  F2FP.F16.F32.PACK_AB R39, R79, R78 ;  /* 0x0000004e4f27723e */ /* 0x004fe400000000ff */
[----:B------:R-:W-:Y:S01]  /*b790*/  ISETP.NE.AND.EX P0, PT, R103, RZ, PT, P0 ;  /* 0x000000ff6700720c */ /* 0x000fe20003f05300 */
[----:B0-----:R-:W-:Y:S02]  /*b7a0*/  IMAD.MOV.U32 R104, RZ, RZ, RZ ;  /* 0x000000ffff687224 */ /* 0x001fe400078e00ff */
[----:B------:R-:W-:Y:S04]  /*b7b0*/  STSM.16.M88.4 [R105], R36 ;  /* 0x0000002469007844 */ /* 0x000fe80000000200 */
[----:B------:R0:W-:Y:S01]  /*b7c0*/  STSM.16.M88.4 [R95], R4 ;  /* 0x000000045f007844 */ /* 0x0001e20000000200 */
[----:B------:R-:W-:Y:S01]  /*b7d0*/  BAR.SYNC.DEFER_BLOCKING 0x1, 0x100 ;  /* 0x0044000000007b1d */ /* 0x000fe20000010000 */
[----:B------:R-:W-:-:S07]  /*b7e0*/  ISETP.NE.U32.AND P1, PT, RZ, UR4, PT ;  /* 0x00000004ff007c0c */ /* 0x000fce000bf25070 */
[----:B0-----:R-:W0:Y:S08]  /*b7f0*/  LDC R5, c[0x0][0xad4] ;  /* 0x0002b500ff057b82 */ /* 0x001e300000000800 */
[----:B------:R-:W1:Y:S01]  /*b800*/  LDC R95, c[0x0][0xbe8] ;  /* 0x0002fa00ff5f7b82 */ /* 0x000e620000000800 */
[----:B------:R-:W2:Y:S01]  /*b810*/  @P0 LDG.E R104, desc[UR56][R8.64] ;  /* 0x0000003808680981 */ /* 0x000ea2000c1e1900 */
[----:B------:R-:W-:Y:S01]  /*b820*/  ISETP.NE.AND.EX P1, PT, RZ, UR5, PT, P1 ;  /* 0x00000005ff007c0c */ /* 0x000fe2000bf25310 */
[----:B------:R-:W-:-:S12]  /*b830*/  IMAD.MOV.U32 R30, RZ, RZ, 0x9b8 ;  /* 0x000009b8ff1e7424 */ /* 0x000fd800078e00ff */
[C---:B------:R-:W-:Y:S01]  /*b840*/  @P1 LEA R12, P2, R186.reuse, UR4, 0x2 ;  /* 0x00000004ba0c1c11 */ /* 0x040fe2000f8410ff */
[----:B------:R-:W-:Y:S02]  /*b850*/  ULDC UR4, c[0x0][0xa88] ;  /* 0x0002a20000047ab9 */ /* 0x000fe40000000800 */
[----:B------:R-:W-:Y:S01]  /*b860*/  IMAD.U32 R24, RZ, RZ, UR4 ;  /* 0x00000004ff187e24 */ /* 0x000fe2000f8e00ff */
[----:B------:R-:W-:Y:S02]  /*b870*/  @P1 LEA.HI.X R13, R186, UR5, R191, 0x2, P2 ;  /* 0x00000005ba0d1c11 */ /* 0x000fe400090f14bf */
[C---:B------:R-:W-:Y:S02]  /*b880*/  ISETP.NE.AND P2, PT, R190.reuse, RZ, PT ;  /* 0x000000ffbe00720c */ /* 0x040fe40003f45270 */
[----:B-1----:R-:W-:Y:S01]  /*b890*/  ISETP.NE.AND P4, PT, R95, 0x1, PT ;  /* 0x000000015f00780c */ /* 0x002fe20003f85270 */
[----:B------:R1:W5:Y:S01]  /*b8a0*/  @P1 LDG.E R24, desc[UR56][R12.64] ;  /* 0x000000380c181981 */ /* 0x000362000c1e1900 */
[----:B0-----:R-:W-:Y:S01]  /*b8b0*/  SEL R5, R190, R5, P2 ;  /* 0x00000005be057207 */ /* 0x001fe20001000000 */
[----:B------:R-:W-:Y:S01]  /*b8c0*/  IMAD.IADD R35, R185, 0x1, R18 ;  /* 0x00000001b9237824 */ /* 0x000fe200078e0212 */
[----:B------:R-:W-:-:S02]  /*b8d0*/  ISETP.NE.U32.AND P2, PT, R102, RZ, PT ;  /* 0x000000ff6600720c */ /* 0x000fc40003f45070 */
[----:B------:R-:W-:Y:S02]  /*b8e0*/  ISETP.GT.AND P3, PT, R5, 0x1, PT ;  /* 0x000000010500780c */ /* 0x000fe40003f64270 */
[----:B------:R-:W-:Y:S01]  /*b8f0*/  ISETP.NE.AND.EX P2, PT, R103, RZ, PT, P2 ;  /* 0x000000ff6700720c */ /* 0x000fe20003f45320 */
[----:B------:R-:W0:Y:S01]  /*b900*/  LDC.64 R4, c[0x0][0xba8] ;  /* 0x0002ea00ff047b82 */ /* 0x000e220000000a00 */
[----:B------:R-:W-:Y:S02]  /*b910*/  SEL R30, R30, 0x978, P3 ;  /* 0x000009781e1e7807 */ /* 0x000fe40001800000 */
[----:B------:R-:W-:Y:S02]  /*b920*/  SEL R186, R186, RZ, !P2 ;  /* 0x000000ffbaba7207 */ /* 0x000fe40005000000 */
[----:B------:R-:W-:Y:S02]  /*b930*/  SEL R191, R191, RZ, !P2 ;  /* 0x000000ffbfbf7207 */ /* 0x000fe40005000000 */
[----:B------:R-:W-:Y:S01]  /*b940*/  SEL R29, R207, RZ, P3 ;  /* 0x000000ffcf1d7207 */ /* 0x000fe20001800000 */
[----:B------:R-:W3:Y:S08]  /*b950*/  LDC.64 R10, c[0x0][R30+0x220] ;  /* 0x000088001e0a7b82 */ /* 0x000ef00000000a00 */
[----:B------:R-:W4:Y:S08]  /*b960*/  LDC.64 R6, c[0x0][R30+0x218] ;  /* 0x000086001e067b82 */ /* 0x000f300000000a00 */
[----:B------:R-:W2:Y:S08]  /*b970*/  @P4 LDC R32, c[0x0][0xbec] ;  /* 0x0002fb00ff204b82 */ /* 0x000eb00000000800 */
[----:B------:R-:W2:Y:S01]  /*b980*/  @P4 LDC R33, c[0x0][0xbf0] ;  /* 0x0002fc00ff214b82 */ /* 0x000ea20000000800 */
[----:B---3--:R-:W-:-:S04]  /*b990*/  IMAD R11, R11, R186, RZ ;  /* 0x000000ba0b0b7224 */ /* 0x008fc800078e02ff */
[C---:B------:R-:W-:Y:S02]  /*b9a0*/  IMAD R191, R10.reuse, R191, R11 ;  /* 0x000000bf0abf7224 */ /* 0x040fe400078e020b */
[----:B------:R-:W-:Y:S01]  /*b9b0*/  IMAD.WIDE.U32 R10, R10, R186, RZ ;  /* 0x000000ba0a0a7225 */ /* 0x000fe200078e00ff */
[----:B-1----:R-:W1:Y:S03]  /*b9c0*/  LDC.64 R12, c[0x0][R30+0x228] ;  /* 0x00008a001e0c7b82 */ /* 0x002e660000000a00 */
[----:B----4-:R-:W-:-:S04]  /*b9d0*/  IMAD.WIDE.U32 R14, R6, R189, RZ ;  /* 0x000000bd060e7225 */ /* 0x010fc800078e00ff */
[----:B------:R-:W-:Y:S01]  /*b9e0*/  IMAD R31, R7, R189, RZ ;  /* 0x000000bd071f7224 */ /* 0x000fe200078e02ff */
[----:B0-----:R-:W0:Y:S01]  /*b9f0*/  @!P3 LDC R4, c[0x0][0xb50] ;  /* 0x0002d400ff04bb82 */ /* 0x001e220000000800 */
[----:B------:R-:W-:Y:S02]  /*ba00*/  IMAD.IADD R191, R11, 0x1, R191 ;  /* 0x000000010bbf7824 */ /* 0x000fe400078e02bf */
[----:B------:R-:W-:Y:S01]  /*ba10*/  IMAD.IADD R31, R15, 0x1, R31 ;  /* 0x000000010f1f7824 */ /* 0x000fe200078e021f */
[----:B------:R-:W-:-:S04]  /*ba20*/  MOV R15, R35 ;  /* 0x00000023000f7202 */ /* 0x000fc80000000f00 */
[----:B------:R-:W3:Y:S01]  /*ba30*/  LDC.64 R6, c[0x0][R30+0x210] ;  /* 0x000084001e067b82 */ /* 0x000ee20000000a00 */
[----:B-1----:R-:W-:-:S07]  /*ba40*/  IMAD R13, R13, R29, RZ ;  /* 0x0000001d0d0d7224 */ /* 0x002fce00078e02ff */
[----:B------:R-:W1:Y:S01]  /*ba50*/  @!P3 LDC R5, c[0x0][0xb54] ;  /* 0x0002d500ff05bb82 */ /* 0x000e620000000800 */
[--C-:B--2---:R-:W-:Y:S01]  /*ba60*/  IADD3 R28, P2, P5, R10, R14, R104.reuse ;  /* 0x0000000e0a1c7210 */ /* 0x104fe20007d5e068 */
[----:B------:R-:W-:Y:S01]  /*ba70*/  @P4 IMAD.HI.U32 R14, R35, R32, RZ ;  /* 0x00000020230e4227 */ /* 0x000fe200078e00ff */
[----:B------:R-:W-:-:S03]  /*ba80*/  SHF.R.S32.HI R102, RZ, 0x1f, R104 ;  /* 0x0000001fff667819 */ /* 0x000fc60000011468 */
[----:B------:R-:W-:Y:S01]  /*ba90*/  IMAD.WIDE.U32 R10, R12, R29, RZ ;  /* 0x0000001d0c0a7225 */ /* 0x000fe200078e00ff */
[----:B------:R-:W-:Y:S02]  /*baa0*/  @P4 SHF.R.U32.HI R15, RZ, R33, R14 ;  /* 0x00000021ff0f4219 */ /* 0x000fe4000001160e */
[----:B------:R-:W-:Y:S01]  /*bab0*/  IADD3.X R12, R191, R31, R102, P2, P5 ;  /* 0x0000001fbf0c7210 */ /* 0x000fe200017ea466 */
[----:B------:R-:W-:Y:S01]  /*bac0*/  IMAD.IADD R29, R11, 0x1, R13 ;  /* 0x000000010b1d7824 */ /* 0x000fe200078e020d */
[----:B------:R-:W-:Y:S01]  /*bad0*/  IADD3 R10, P2, P5, R15, R28, R10 ;  /* 0x0000001c0f0a7210 */ /* 0x000fe20007d5e00a */
[--C-:B------:R-:W-:Y:S01]  /*bae0*/  IMAD.MOV R14, RZ, RZ, -R15.reuse ;  /* 0x000000ffff0e7224 */ /* 0x100fe200078e0a0f */
[----:B------:R-:W-:-:S03]  /*baf0*/  SHF.R.S32.HI R11, RZ, 0x1f, R15 ;  /* 0x0000001fff0b7819 */ /* 0x000fc6000001140f */
[----:B------:R-:W-:Y:S01]  /*bb00*/  IMAD R13, R95, R14, R35 ;  /* 0x0000000e5f0d7224 */ /* 0x000fe200078e0223 */
[----:B------:R-:W-:-:S03]  /*bb10*/  IADD3.X R11, R11, R12, R29, P2, P5 ;  /* 0x0000000c0b0b7210 */ /* 0x000fc600017ea41d */
[----:B---3--:R-:W-:Y:S01]  /*bb20*/  IMAD R7, R7, R13, RZ ;  /* 0x0000000d07077224 */ /* 0x008fe200078e02ff */
[----:B------:R-:W-:-:S05]  /*bb30*/  SHF.R.S32.HI R15, RZ, 0x1f, R13 ;  /* 0x0000001fff0f7819 */ /* 0x000fca000001140d */
[C---:B------:R-:W-:Y:S02]  /*bb40*/  IMAD R15, R6.reuse, R15, R7 ;  /* 0x0000000f060f7224 */ /* 0x040fe400078e0207 */
[----:B------:R-:W-:-:S04]  /*bb50*/  IMAD.WIDE.U32 R6, R6, R13, R10 ;  /* 0x0000000d06067225 */ /* 0x000fc800078e000a */
[----:B------:R-:W-:Y:S01]  /*bb60*/  IMAD.IADD R7, R7, 0x1, R15 ;  /* 0x0000000107077824 */ /* 0x000fe200078e020f */
[----:B0-----:R-:W-:-:S04]  /*bb70*/  LEA R10, P2, R6, R4, 0x2 ;  /* 0x00000004060a7211 */ /* 0x001fc800078410ff */
[----:B-1----:R-:W-:Y:S01]  /*bb80*/  LEA.HI.X R11, R6, R5, R7, 0x2, P2 ;  /* 0x00000005060b7211 */ /* 0x002fe200010f1407 */
[----:B------:R-:W-:Y:S08]  /*bb90*/  @P1 BRA `(.L_x_2256) ;  /* 0x0000000000101947 */ /* 0x000ff00003800000 */
[----:B------:R-:W-:Y:S05]  /*bba0*/  @!P0 BRA `(.L_x_2256) ;  /* 0x00000000000c8947 */ /* 0x000fea0003800000 */
[----:B------:R-:W2:Y:S04]  /*bbb0*/  LDG.E R5, desc[UR56][R8.64] ;  /* 0x0000003808057981 */ /* 0x000ea8000c1e1900 */
[----:B-----5:R-:W2:Y:S02]  /*bbc0*/  LDG.E R24, desc[UR56][R8.64+0x4] ;  /* 0x0000043808187981 */ /* 0x020ea4000c1e1900 */
[----:B--2---:R-:W-:-:S07]  /*bbd0*/  IMAD.IADD R24, R24, 0x1, -R5 ;  /* 0x0000000118187824 */ /* 0x004fce00078e0a05 */
.L_x_2256:
[----:B------:R-:W-:Y:S01]  /*bbe0*/  SHFL.IDX PT, R4, R10, RZ, 0x1c1f ;  /* 0x001c1fff0a047589 */ /* 0x000fe200000e0000 */
[----:B------:R-:W-:Y:S01]  /*bbf0*/  IMAD.IADD R13, R227, 0x1, R18 ;  /* 0x00000001e30d7824 */ /* 0x000fe200078e0212 */
[----:B------:R-:W-:Y:S01]  /*bc00*/  LOP3.LUT P0, RZ, R210, 0x3, RZ, 0xc0, !PT ;  /* 0x00000003d2ff7812 */ /* 0x000fe2000780c0ff */
[----:B-----5:R-:W-:Y:S01]  /*bc10*/  IMAD R24, R24, R95, RZ ;  /* 0x0000005f18187224 */ /* 0x020fe200078e02ff */
[----:B------:R-:W0:Y:S01]  /*bc20*/  SHFL.IDX PT, R5, R11, RZ, 0x1c1f ;  /* 0x001c1fff0b057589 */ /* 0x000e2200000e0000 */
[----:B------:R-:W-:-:S03]  /*bc30*/  VIADD R29, R13, 0x8 ;  /* 0x000000080d1d7836 */ /* 0x000fc60000000000 */
[----:B------:R-:W-:Y:S01]  /*bc40*/  SHFL.IDX PT, R6, R10, 0x1, 0x1c1f ;  /* 0x003c1f000a067f89 */ /* 0x000fe200000e0000 */
[-C--:B------:R-:W-:Y:S02]  /*bc50*/  ISETP.GE.OR P1, PT, R13, R24.reuse, P0 ;  /* 0x000000180d00720c */ /* 0x080fe40000726670 */
[----:B------:R-:W-:Y:S01]  /*bc60*/  ISETP.GE.OR P0, PT, R29, R24, P0 ;  /* 0x000000181d00720c */ /* 0x000fe20000706670 */
[----:B------:R-:W1:Y:S10]  /*bc70*/  SHFL.IDX PT, R7, R11, 0x1, 0x1c1f ;  /* 0x003c1f000b077f89 */ /* 0x000e7400000e0000 */
[----:B0-----:R0:W-:Y:S04]  /*bc80*/  @!P1 ST.E desc[UR56][R4.64], R94 ;  /* 0x0000005e04009985 */ /* 0x0011e8000c101938 */
[----:B-1----:R0:W-:Y:S01]  /*bc90*/  @!P0 ST.E desc[UR56][R6.64], R0 ;  /* 0x0000000006008985 */ /* 0x0021e2000c101938 */
[----:B------:R-:W-:Y:S05]  /*bca0*/  @P3 BRA `(.L_x_2257) ;  /* 0x00000008007c3947 */ /* 0x000fea0003800000 */
[----:B------:R-:W-:Y:S01]  /*bcb0*/  IMAD R3, R208, 0x40, R23 ;  /* 0x00000040d0037824 */ /* 0x000fe200078e0217 */
[----:B------:R-:W1:Y:S01]  /*bcc0*/  @P4 LDC R49, c[0x0][0xbec] ;  /* 0x0002fb00ff314b82 */ /* 0x000e620000000800 */
[----:B------:R-:W-:Y:S02]  /*bcd0*/  ULDC.64 UR4, c[0x0][0xaa0] ;  /* 0x0002a80000047ab9 */ /* 0x000fe40000000a00 */
[----:B------:R-:W-:-:S03]  /*bce0*/  IMAD.WIDE R16, R3, 0x2, R16 ;  /* 0x0000000203107825 */ /* 0x000fc600078e0210 */
[C---:B------:R-:W-:Y:S02]  /*bcf0*/  IADD3 R9, P6, R16.reuse, 0x1000, RZ ;  /* 0x0000100010097810 */ /* 0x040fe40007fde0ff */
[----:B------:R-:W2:Y:S01]  /*bd00*/  @P4 LDC R51, c[0x0][0xbf0] ;  /* 0x0002fc00ff334b82 */ /* 0x000ea20000000800 */
[C---:B------:R-:W-:Y:S02]  /*bd10*/  IADD3 R13, P5, R16.reuse, 0x2000, RZ ;  /* 0x00002000100d7810 */ /* 0x040fe40007fbe0ff */
[----:B------:R-:W-:Y:S02]  /*bd20*/  LOP3.LUT R8, R9, 0x380, RZ, 0xc0, !PT ;  /* 0x0000038009087812 */ /* 0x000fe400078ec0ff */
[----:B------:R-:W-:Y:S02]  /*bd30*/  IADD3 R29, P3, R16, 0x3000, RZ ;  /* 0x00003000101d7810 */ /* 0x000fe40007f7e0ff */
[----:B------:R-:W-:Y:S02]  /*bd40*/  SHF.R.U64 R8, R8, 0x3, RZ ;  /* 0x0000000308087819 */ /* 0x000fe400000012ff */
[----:B------:R-:W-:-:S02]  /*bd50*/  IADD3 R33, P2, R16, 0x4000, RZ ;  /* 0x0000400010217810 */ /* 0x000fc40007f5e0ff */
[----:B------:R-:W-:Y:S01]  /*bd60*/  LOP3.LUT R8, R8, R9, RZ, 0x3c, !PT ;  /* 0x0000000908087212 */ /* 0x000fe200078e3cff */
[--C-:B------:R-:W-:Y:S01]  /*bd70*/  IMAD.X R9, RZ, RZ, R17.reuse, P6 ;  /* 0x000000ffff097224 */ /* 0x100fe200030e0611 */
[C---:B------:R-:W-:Y:S02]  /*bd80*/  IADD3 R3, P6, R16.reuse, 0x7000, RZ ;  /* 0x0000700010037810 */ /* 0x040fe40007fde0ff */
[C---:B------:R-:W-:Y:S02]  /*bd90*/  IADD3 R37, P1, R16.reuse, 0x5000, RZ ;  /* 0x0000500010257810 */ /* 0x040fe40007f3e0ff */
[C---:B------:R-:W-:Y:S01]  /*bda0*/  IADD3 R41, P0, R16.reuse, 0x6000, RZ ;  /* 0x0000600010297810 */ /* 0x040fe20007f1e0ff */
[----:B------:R-:W-:Y:S01]  /*bdb0*/  IMAD.X R45, RZ, RZ, R17, P6 ;  /* 0x000000ffff2d7224 */ /* 0x000fe200030e0611 */
[----:B0-----:R-:W-:Y:S01]  /*bdc0*/  LOP3.LUT R5, R16, 0x380, RZ, 0xc0, !PT ;  /* 0x0000038010057812 */ /* 0x001fe200078ec0ff */
[----:B------:R-:W5:Y:S01]  /*bdd0*/  LD.E.128 R8, desc[UR56][R8.64] ;  /* 0x0000003808087980 */ /* 0x000f62000c101d00 */
[----:B------:R-:W-:-:S02]  /*bde0*/  LOP3.LUT R0, R3, 0x380, RZ, 0xc0, !PT ;  /* 0x0000038003007812 */ /* 0x000fc400078ec0ff */
[----:B------:R-:W-:Y:S02]  /*bdf0*/  LOP3.LUT R12, R13, 0x380, RZ, 0xc0, !PT ;  /* 0x000003800d0c7812 */ /* 0x000fe400078ec0ff */
[----:B------:R-:W-:Y:S02]  /*be00*/  LOP3.LUT R28, R29, 0x380, RZ, 0xc0, !PT ;  /* 0x000003801d1c7812 */ /* 0x000fe400078ec0ff */
[----:B------:R-:W-:Y:S02]  /*be10*/  LOP3.LUT R32, R33, 0x380, RZ, 0xc0, !PT ;  /* 0x0000038021207812 */ /* 0x000fe400078ec0ff */
[----:B------:R-:W-:Y:S02]  /*be20*/  LOP3.LUT R36, R37, 0x380, RZ, 0xc0, !PT ;  /* 0x0000038025247812 */ /* 0x000fe400078ec0ff */
[----:B------:R-:W-:Y:S02]  /*be30*/  LOP3.LUT R40, R41, 0x380, RZ, 0xc0, !PT ;  /* 0x0000038029287812 */ /* 0x000fe400078ec0ff */
[----:B------:R-:W-:-:S02]  /*be40*/  SHF.R.U64 R5, R5, 0x3, RZ ;  /* 0x0000000305057819 */ /* 0x000fc400000012ff */
[----:B------:R-:W-:Y:S02]  /*be50*/  SHF.R.U64 R0, R0, 0x3, RZ ;  /* 0x0000000300007819 */ /* 0x000fe400000012ff */
[----:B------:R-:W-:Y:S02]  /*be60*/  SHF.R.U64 R12, R12, 0x3, RZ ;  /* 0x000000030c0c7819 */ /* 0x000fe400000012ff */
[----:B------:R-:W-:Y:S02]  /*be70*/  SHF.R.U64 R28, R28, 0x3, RZ ;  /* 0x000000031c1c7819 */ /* 0x000fe400000012ff */
[----:B------:R-:W-:Y:S02]  /*be80*/  SHF.R.U64 R32, R32, 0x3, RZ ;  /* 0x0000000320207819 */ /* 0x000fe400000012ff */
[----:B------:R-:W-:Y:S02]  /*be90*/  SHF.R.U64 R36, R36, 0x3, RZ ;  /* 0x0000000324247819 */ /* 0x000fe400000012ff */
[----:B------:R-:W-:-:S02]  /*bea0*/  SHF.R.U64 R40, R40, 0x3, RZ ;  /* 0x0000000328287819 */ /* 0x000fc400000012ff */
[----:B------:R-:W-:Y:S02]  /*beb0*/  LOP3.LUT R16, R5, R16, RZ, 0x3c, !PT ;  /* 0x0000001005107212 */ /* 0x000fe400078e3cff */
[----:B------:R-:W-:Y:S01]  /*bec0*/  LOP3.LUT R44, R0, R3, RZ, 0x3c, !PT ;  /* 0x00000003002c7212 */ /* 0x000fe200078e3cff */
[----:B------:R-:W-:Y:S01]  /*bed0*/  IMAD R3, R102, UR4, RZ ;  /* 0x0000000466037c24 */ /* 0x000fe2000f8e02ff */
        /* <DEDUP_REMOVED lines=10> */
[----:B------:R0:W5:Y:S01]  /*bf80*/  LD.E.128 R4, desc[UR56][R16.64] ;  /* 0x0000003810047980 */ /* 0x000162000c101d00 */
[----:B------:R-:W-:-:S03]  /*bf90*/  SHF.R.S32.HI R21, RZ, 0x1f, R186 ;  /* 0x0000001fff157819 */ /* 0x000fc600000114ba */
[----:B------:R-:W5:Y:S04]  /*bfa0*/  LD.E.128 R12, desc[UR56][R12.64] ;  /* 0x000000380c0c7980 */ /* 0x000f68000c101d00 */
[----:B------:R-:W5:Y:S01]  /*bfb0*/  LD.E.128 R28, desc[UR56][R28.64] ;  /* 0x000000381c1c7980 */ /* 0x000f62000c101d00 */
[C---:B0-----:R-:W-:Y:S02]  /*bfc0*/  IMAD R17, R104.reuse, UR5, R3 ;  /* 0x0000000568117c24 */ /* 0x041fe4000f8e0203 */
[----:B------:R-:W-:Y:S01]  /*bfd0*/  IMAD.WIDE.U32 R2, R104, UR4, RZ ;  /* 0x0000000468027c25 */ /* 0x000fe2000f8e00ff */
[----:B------:R-:W-:Y:S01]  /*bfe0*/  ULDC.64 UR4, c[0x0][0xae8] ;  /* 0x0002ba0000047ab9 */ /* 0x000fe20000000a00 */
[----:B------:R-:W5:Y:S02]  /*bff0*/  LD.E.128 R32, desc[UR56][R32.64] ;  /* 0x0000003820207980 */ /* 0x000f64000c101d00 */
[----:B------:R-:W-:-:S02]  /*c000*/  IMAD.IADD R3, R3, 0x1, R17 ;  /* 0x0000000103037824 */ /* 0x000fc400078e0211 */
[----:B------:R-:W-:Y:S01]  /*c010*/  IMAD R17, R188, 0x20, R208 ;  /* 0x00000020bc117824 */ /* 0x000fe200078e02d0 */
[----:B------:R-:W5:Y:S03]  /*c020*/  LD.E.128 R36, desc[UR56][R36.64] ;  /* 0x0000003824247980 */ /* 0x000f66000c101d00 */
[----:B------:R-:W-:Y:S01]  /*c030*/  IMAD.IADD R20, R18, 0x1, R17 ;  /* 0x0000000112147824 */ /* 0x000fe200078e0211 */
[----:B------:R-:W5:Y:S01]  /*c040*/  LD.E.128 R40, desc[UR56][R40.64] ;  /* 0x0000003828287980 */ /* 0x000f62000c101d00 */
[----:B------:R-:W-:-:S03]  /*c050*/  IMAD.WIDE.U32 R2, R189, UR4, R2 ;  /* 0x00000004bd027c25 */ /* 0x000fc6000f8e0002 */
[----:B------:R-:W5:Y:S01]  /*c060*/  LD.E.128 R44, desc[UR56][R44.64] ;  /* 0x000000382c2c7980 */ /* 0x000f62000c101d00 */
[----:B-1----:R-:W-:Y:S01]  /*c070*/  @P4 IMAD.HI.U32 R0, R20, R49, RZ ;  /* 0x0000003114004227 */ /* 0x002fe200078e00ff */
[----:B------:R-:W-:Y:S01]  /*c080*/  @!PT LDS RZ, [RZ] ;  /* 0x00000000fffff984 */ /* 0x000fe20000000800 */
[----:B------:R-:W-:Y:S01]  /*c090*/  @!PT LDS RZ, [RZ] ;  /* 0x00000000fffff984 */ /* 0x000fe20000000800 */
[----:B------:R-:W-:Y:S01]  /*c0a0*/  @!PT LDS RZ, [RZ] ;  /* 0x00000000fffff984 */ /* 0x000fe20000000800 */
[----:B------:R-:W-:Y:S01]  /*c0b0*/  @!PT LDS RZ, [RZ] ;  /* 0x00000000fffff984 */ /* 0x000fe20000000800 */
[----:B------:R0:W-:Y:S06]  /*c0c0*/  MEMBAR.ALL.CTA ;  /* 0x0000000000007992 */ /* 0x0001ec0000008000 */
[----:B0-----:R-:W0:Y:S01]  /*c0d0*/  FENCE.VIEW.ASYNC.S ;  /* 0x00000000000073c6 */ /* 0x001e220000000000 */
[----:B------:R-:W-:Y:S01]  /*c0e0*/  IMAD R3, R189, UR5, R3 ;  /* 0x00000005bd037c24 */ /* 0x000fe2000f8e0203 */
[----:B------:R-:W-:Y:S01]  /*c0f0*/  ULDC.64 UR4, c[0x0][0xaf0] ;  /* 0x0002bc0000047ab9 */ /* 0x000fe20000000a00 */
[----:B------:R-:W-:Y:S01]  /*c100*/  IMAD.MOV.U32 R17, RZ, RZ, R20 ;  /* 0x000000ffff117224 */ /* 0x000fe200078e0014 */
[----:B--2---:R-:W-:Y:S01]  /*c110*/  @P4 SHF.R.U32.HI R17, RZ, R51, R0 ;  /* 0x00000033ff114219 */ /* 0x004fe20000011600 */
[----:B------:R-:W-:-:S03]  /*c120*/  IMAD R21, R21, UR4, RZ ;  /* 0x0000000415157c24 */ /* 0x000fc6000f8e02ff */
[--C-:B------:R-:W-:Y:S01]  /*c130*/  SHF.R.S32.HI R0, RZ, 0x1f, R17.reuse ;  /* 0x0000001fff007819 */ /* 0x100fe20000011411 */
[----:B------:R-:W-:Y:S02]  /*c140*/  IMAD.MOV R16, RZ, RZ, -R17 ;  /* 0x000000ffff107224 */ /* 0x000fe400078e0a11 */
[C---:B------:R-:W-:Y:S02]  /*c150*/  IMAD R21, R186.reuse, UR5, R21 ;  /* 0x00000005ba157c24 */ /* 0x040fe4000f8e0215 */
[----:B------:R-:W-:Y:S01]  /*c160*/  IMAD.WIDE.U32 R2, R186, UR4, R2 ;  /* 0x00000004ba027c25 */ /* 0x000fe2000f8e0002 */
[----:B------:R-:W-:-:S03]  /*c170*/  ULDC.64 UR4, c[0x0][0xae0] ;  /* 0x0002b80000047ab9 */ /* 0x000fc60000000a00 */
[----:B------:R-:W-:Y:S02]  /*c180*/  IMAD R0, R0, UR4, RZ ;  /* 0x0000000400007c24 */ /* 0x000fe4000f8e02ff */
[----:B------:R-:W-:Y:S02]  /*c190*/  IMAD R95, R95, R16, R20 ;  /* 0x000000105f5f7224 */ /* 0x000fe400078e0214 */
[----:B------:R-:W-:Y:S02]  /*c1a0*/  IMAD.IADD R3, R3, 0x1, R21 ;  /* 0x0000000103037824 */ /* 0x000fe400078e0215 */
[C---:B------:R-:W-:Y:S01]  /*c1b0*/  IMAD R21, R17.reuse, UR5, R0 ;  /* 0x0000000511157c24 */ /* 0x040fe2000f8e0200 */
[----:B------:R-:W-:Y:S01]  /*c1c0*/  SHF.R.S32.HI R0, RZ, 0x1f, R95 ;  /* 0x0000001fff007819 */ /* 0x000fe2000001145f */
[----:B------:R-:W-:Y:S01]  /*c1d0*/  IMAD.WIDE.U32 R2, R17, UR4, R2 ;  /* 0x0000000411027c25 */ /* 0x000fe2000f8e0002 */
[----:B------:R-:W-:-:S03]  /*c1e0*/  ULDC.64 UR4, c[0x0][0xad8] ;  /* 0x0002b60000047ab9 */ /* 0x000fc60000000a00 */
[----:B------:R-:W-:Y:S02]  /*c1f0*/  IMAD.IADD R3, R3, 0x1, R21 ;  /* 0x0000000103037824 */ /* 0x000fe400078e0215 */
[----:B------:R-:W-:Y:S02]  /*c200*/  IMAD R0, R0, UR4, RZ ;  /* 0x0000000400007c24 */ /* 0x000fe4000f8e02ff */
[----:B------:R-:W-:Y:S02]  /*c210*/  IMAD.IADD R49, R208, 0x1, R18 ;  /* 0x00000001d0317824 */ /* 0x000fe400078e0212 */
        /* <DEDUP_REMOVED lines=12> */
[----:B0-----:R0:W-:Y:S01]  /*c2e0*/  SYNCS.ARRIVE.TRANS64.RED.A1T0 RZ, [R22+URZ], RZ ;  /* 0x000000ff16ff79a7 */ /* 0x0011e2000810043f */
[----:B------:R0:W1:Y:S01]  /*c2f0*/  SHFL.IDX PT, R16, R0, RZ, 0x181f ;  /* 0x00181fff00107589 */ /* 0x00006200000e0000 */
[----:B------:R-:W-:Y:S03]  /*c300*/  BSSY B1, `(.L_x_2258) ;  /* 0x000000d000017945 */ /* 0x000fe60003800000 */
[----:B------:R0:W2:Y:S01]  /*c310*/  SHFL.IDX PT, R20, R18, RZ, 0x181f ;  /* 0x00181fff12147589 */ /* 0x0000a200000e0000 */
        /* <DEDUP_REMOVED lines=11> */
.L_x_2259:
[----:B------:R-:W-:Y:S05]  /*c3d0*/  BSYNC B1 ;  /* 0x0000000000017941 */ /* 0x000fea0003800000 */
.L_x_2258:
        /* <DEDUP_REMOVED lines=13> */
.L_x_2261:
[----:B------:R-:W-:Y:S05]  /*c4b0*/  BSYNC B1 ;  /* 0x0000000000017941 */ /* 0x000fea0003800000 */
.L_x_2260:
[----:B----4-:R4:W1:Y:S01]  /*c4c0*/  SHFL.IDX PT, R6, R18, 0x2, 0x181f ;  /* 0x00581f0012067f89 */ /* 0x01086200000e0000 */
[----:B------:R-:W-:Y:S03]  /*c4d0*/  BSSY B1, `(.L_x_2262) ;  /* 0x000000c000017945 */ /* 0x000fe60003800000 */
[----:B0-----:R4:W0:Y:S01]  /*c4e0*/  SHFL.IDX PT, R4, R0, 0x2, 0x181f ;  /* 0x00581f0000047f89 */ /* 0x00182200000e0000 */
[----:B------:R-:W-:Y:S05]  /*c4f0*/  @P1 BRA `(.L_x_2263) ;  /* 0x0000000000241947 */ /* 0x000fea0003800000 */
[----:B------:R-:W-:Y:S02]  /*c500*/  ULDC UR4, c[0x0][0xac8] ;  /* 0x0002b20000047ab9 */ /* 0x000fe40000000800 */
[----:B------:R-:W-:Y:S02]  /*c510*/  ISETP.GE.AND P2, PT, R23, UR4, PT ;  /* 0x0000000417007c0c */ /* 0x000fe4000bf46270 */
[----:B------:R-:W-:-:S11]  /*c520*/  ISETP.GE.AND P3, PT, R187, UR4, PT ;  /* 0x00000004bb007c0c */ /* 0x000fd6000bf66270 */
[-C--:B0-----:R-:W-:Y:S02]  /*c530*/  @!P2 LEA R2, P0, R23, R4.reuse, 0x1 ;  /* 0x000000041702a211 */ /* 0x081fe400078008ff */
[----:B------:R-:W-:Y:S02]  /*c540*/  @!P3 LEA R4, P1, R187, R4, 0x1 ;  /* 0x00000004bb04b211 */ /* 0x000fe400078208ff */
[-C--:B-1----:R-:W-:Y:S02]  /*c550*/  @!P2 LEA.HI.X R3, R23, R6.reuse, R230, 0x1, P0 ;  /* 0x000000061703a211 */ /* 0x082fe400000f0ce6 */
[----:B------:R-:W-:-:S03]  /*c560*/  @!P3 LEA.HI.X R5, R187, R6, R229, 0x1, P1 ;  /* 0x00000006bb05b211 */ /* 0x000fc600008f0ce5 */
[----:B------:R0:W-:Y:S04]  /*c570*/  @!P2 ST.E.128 desc[UR56][R2.64], R12 ;  /* 0x0000000c0200a985 */ /* 0x0001e8000c101d38 */
[----:B------:R0:W-:Y:S02]  /*c580*/  @!P3 ST.E.128 desc[UR56][R4.64], R40 ;  /* 0x000000280400b985 */ /* 0x0001e4000c101d38 */
.L_x_2263:
[----:B------:R-:W-:Y:S05]  /*c590*/  BSYNC B1 ;  /* 0x0000000000017941 */ /* 0x000fea0003800000 */
.L_x_2262:
[----:B0-----:R-:W-:Y:S01]  /*c5a0*/  VIADD R3, R49, 0x60 ;  /* 0x0000006031037836 */ /* 0x001fe20000000000 */
[----:B---34-:R-:W0:Y:S04]  /*c5b0*/  SHFL.IDX PT, R18, R18, 0x3, 0x181f ;  /* 0x00781f0012127f89 */ /* 0x018e2800000e0000 */
[----:B------:R-:W-:Y:S01]  /*c5c0*/  ISETP.GE.AND P0, PT, R3, R24, PT ;  /* 0x000000180300720c */ /* 0x000fe20003f06270 */
[----:B------:R-:W3:-:S12]  /*c5d0*/  SHFL.IDX PT, R0, R0, 0x3, 0x181f ;  /* 0x00781f0000007f89 */ /* 0x000ed800000e0000 */
[----:B------:R-:W-:Y:S05]  /*c5e0*/  @P0 BRA `(.L_x_2264) ;  /* 0x0000001400dc0947 */ /* 0x000fea0003800000 */
        /* <DEDUP_REMOVED lines=11> */
.L_x_2257:
[----:B0-----:R-:W0:Y:S01]  /*c6a0*/  @P4 LDC R0, c[0x0][0xbec] ;  /* 0x0002fb00ff004b82 */ /* 0x001e220000000800 */
[----:B------:R-:W-:Y:S01]  /*c6b0*/  ULDC.64 UR4, c[0x0][0xb08] ;  /* 0x0002c20000047ab9 */ /* 0x000fe20000000a00 */
[----:B------:R-:W-:Y:S01]  /*c6c0*/  ULDC.64 UR6, c[0x0][0xb30] ;  /* 0x0002cc0000067ab9 */ /* 0x000fe20000000a00 */
[----:B------:R-:W-:Y:S01]  /*c6d0*/  IMAD R7, R102, UR4, RZ ;  /* 0x0000000466077c24 */ /* 0x000fe2000f8e02ff */
[----:B------:R-:W-:Y:S01]  /*c6e0*/  ISETP.GE.AND P0, PT, R13, R24, PT ;  /* 0x000000180d00720c */ /* 0x000fe20003f06270 */
[C---:B------:R-:W-:Y:S01]  /*c6f0*/  IMAD.WIDE.U32 R4, R104.reuse, UR4, RZ ;  /* 0x0000000468047c25 */ /* 0x040fe2000f8e00ff */
[----:B------:R-:W-:Y:S02]  /*c700*/  BSSY B1, `(.L_x_2265) ;  /* 0x0000069000017945 */ /* 0x000fe40003800000 */
[----:B------:R-:W1:Y:S01]  /*c710*/  @P4 LDC R11, c[0x0][0xbf0] ;  /* 0x0002fc00ff0b4b82 */ /* 0x000e620000000800 */
[----:B------:R-:W-:Y:S01]  /*c720*/  IMAD R7, R104, UR5, R7 ;  /* 0x0000000568077c24 */ /* 0x000fe2000f8e0207 */
[----:B------:R-:W-:Y:S01]  /*c730*/  ULDC.64 UR4, c[0x0][0xb38] ;  /* 0x0002ce0000047ab9 */ /* 0x000fe20000000a00 */
[----:B------:R-:W-:-:S02]  /*c740*/  VIADD R22, R22, 0x34820 ;  /* 0x0003482016167836 */ /* 0x000fc40000000000 */
[----:B------:R-:W-:Y:S01]  /*c750*/  IMAD.IADD R5, R5, 0x1, R7 ;  /* 0x0000000105057824 */ /* 0x000fe200078e0207 */
[----:B------:R-:W-:Y:S02]  /*c760*/  SHF.R.S32.HI R7, RZ, 0x1f, R186 ;  /* 0x0000001fff077819 */ /* 0x000fe400000114ba */
[----:B------:R-:W-:Y:S01]  /*c770*/  PRMT R22, RZ, 0x654, R22 ;  /* 0x00000654ff167816 */ /* 0x000fe20000000016 */
[----:B------:R-:W-:-:S03]  /*c780*/  IMAD.WIDE.U32 R4, R189, UR4, R4 ;  /* 0x00000004bd047c25 */ /* 0x000fc6000f8e0004 */
[----:B------:R2:W-:Y:S01]  /*c790*/  SYNCS.ARRIVE.TRANS64.RED.A1T0 RZ, [R22+URZ], RZ ;  /* 0x000000ff16ff79a7 */ /* 0x0005e2000810043f */
[----:B------:R-:W-:Y:S01]  /*c7a0*/  IMAD R5, R189, UR5, R5 ;  /* 0x00000005bd057c24 */ /* 0x000fe2000f8e0205 */
[----:B------:R-:W-:Y:S02]  /*c7b0*/  ULDC.64 UR4, c[0x0][0xb40] ;  /* 0x0002d00000047ab9 */ /* 0x000fe40000000a00 */
[----:B------:R-:W-:Y:S02]  /*c7c0*/  IMAD R7, R7, UR4, RZ ;  /* 0x0000000407077c24 */ /* 0x000fe4000f8e02ff */
[----:B0-----:R-:W-:-:S04]  /*c7d0*/  @P4 IMAD.HI.U32 R0, R35, R0, RZ ;  /* 0x0000000023004227 */ /* 0x001fc800078e00ff */
[C---:B------:R-:W-:Y:S02]  /*c7e0*/  IMAD R9, R186.reuse, UR5, R7 ;  /* 0x00000005ba097c24 */ /* 0x040fe4000f8e0207 */
[----:B------:R-:W-:Y:S01]  /*c7f0*/  IMAD.WIDE.U32 R4, R186, UR4, R4 ;  /* 0x00000004ba047c25 */ /* 0x000fe2000f8e0004 */
[----:B------:R-:W-:-:S03]  /*c800*/  ULDC.64 UR4, c[0x0][0xb48] ;  /* 0x0002d20000047ab9 */ /* 0x000fc60000000a00 */
[----:B------:R-:W-:Y:S01]  /*c810*/  IMAD.MOV.U32 R7, RZ, RZ, R35 ;  /* 0x000000ffff077224 */ /* 0x000fe200078e0023 */
[----:B-1----:R-:W-:Y:S01]  /*c820*/  @P4 SHF.R.U32.HI R7, RZ, R11, R0 ;  /* 0x0000000bff074219 */ /* 0x002fe20000011600 */
[----:B------:R-:W-:-:S03]  /*c830*/  IMAD.IADD R5, R5, 0x1, R9 ;  /* 0x0000000105057824 */ /* 0x000fc600078e0209 */
        /* <DEDUP_REMOVED lines=10> */
[----:B------:R-:W-:Y:S01]  /*c8e0*/  IMAD R0, R0, UR4, RZ ;  /* 0x0000000400007c24 */ /* 0x000fe2000f8e02ff */
[----:B------:R-:W-:-:S03]  /*c8f0*/  IADD3 R5, R5, R9, RZ ;  /* 0x0000000905057210 */ /* 0x000fc60007ffe0ff */
        /* <DEDUP_REMOVED lines=73> */
.L_x_2266:
[----:B------:R-:W-:Y:S05]  /*cd90*/  BSYNC B1 ;  /* 0x0000000000017941 */ /* 0x000fea0003800000 */
.L_x_2265:
[----:B------:R-:W-:Y:S01]  /*cda0*/  ISETP.GE.AND P0, PT, R29, R24, PT ;  /* 0x000000181d00720c */ /* 0x000fe20003f06270 */
[----:B----4-:R3:W4:Y:S04]  /*cdb0*/  SHFL.IDX PT, R5, R16, 0x1, 0x1c1f ;  /* 0x003c1f0010057f89 */ /* 0x01072800000e0000 */
[----:B------:R3:W0:Y:S08]  /*cdc0*/  SHFL.IDX PT, R4, R0, 0x1, 0x1c1f ;  /* 0x003c1f0000047f89 */ /* 0x00063000000e0000 */
[----:B---3--:R-:W-:Y:S05]  /*cdd0*/  @P0 BRA `(.L_x_2264) ;  /* 0x0000000c00e00947 */ /* 0x008fea0003800000 */
        /* <DEDUP_REMOVED lines=8> */
[-C--:B-1--4-:R-:W-:Y:S01]  /*ce60*/  @!P1 LEA.HI.X R7, R206, R5.reuse, R225, 0x2, P5 ;  /* 0x00000005ce079211 */ /* 0x092fe200028f14e1 */
        /* <DEDUP_REMOVED lines=53> */
[----:B---3--:R-:W-:-:S04]  /*d1c0*/  LEA R2, P0, R192, R4, 0x2 ;  /* 0x00000004c0027211 */ /* 0x008fc800078010ff */
[----:B------:R-:W-:-:S05]  /*d1d0*/  LEA.HI.X R3, R192, R5, R211, 0x2, P0 ;  /* 0x00000005c0037211 */ /* 0x000fca00000f14d3 */
[----:B------:R0:W-:Y:S01]  /*d1e0*/  ST.E.64 desc[UR56][R2.64], R86 ;  /* 0x0000005602007985 */ /* 0x0001e2000c101b38 */
[----:B------:R-:W-:Y:S05]  /*d1f0*/  BRA `(.L_x_2264) ;  /* 0x0000000800d87947 */ /* 0x000fea0003800000 */
.L_x_2255:
[----:B------:R-:W2:Y:S01]  /*d200*/  LDC.64 R4, c[0x0][0xc00] ;  /* 0x00030000ff047b82 */ /* 0x000ea20000000a00 */
[----:B------:R-:W-:Y:S01]  /*d210*/  ULDC.64 UR4, c[0x0][0xc08] ;  /* 0x0003020000047ab9 */ /* 0x000fe20000000a00 */
[----:B------:R-:W-:Y:S01]  /*d220*/  IMAD.MOV.U32 R13, RZ, RZ, RZ ;  /* 0x000000ffff0d7224 */ /* 0x000fe200078e00ff */
[----:B------:R-:W-:-:S04]  /*d230*/  ISETP.NE.U32.AND P1, PT, RZ, UR4, PT ;  /* 0x00000004ff007c0c */ /* 0x000fc8000bf25070 */
[----:B------:R-:W-:Y:S01]  /*d240*/  ISETP.NE.AND.EX P1, PT, RZ, UR5, PT, P1 ;  /* 0x00000005ff007c0c */ /* 0x000fe2000bf25310 */
[----:B------:R-:W3:Y:S01]  /*d250*/  LDC.64 R2, c[0x0][0xc00] ;  /* 0x00030000ff027b82 */ /* 0x000ee20000000a00 */
[----:B--2---:R-:W-:-:S04]  /*d260*/  ISETP.NE.U32.AND P0, PT, R4, RZ, PT ;  /* 0x000000ff0400720c */ /* 0x004fc80003f05070 */
[----:B------:R-:W-:-:S07]  /*d270*/  ISETP.NE.AND.EX P0, PT, R5, RZ, PT, P0 ;  /* 0x000000ff0500720c */ /* 0x000fce0003f05300 */
[C---:B------:R-:W-:Y:S01]  /*d280*/  @P1 LEA R4, P2, R186.reuse, UR4, 0x2 ;  /* 0x00000004ba041c11 */ /* 0x040fe2000f8410ff */
[----:B------:R-:W-:Y:S01]  /*d290*/  ULDC UR4, c[0x0][0xa88] ;  /* 0x0002a20000047ab9 */ /* 0x000fe20000000800 */
[C---:B---3--:R-:W-:Y:S02]  /*d2a0*/  IMAD.WIDE R2, R186.reuse, 0x4, R2 ;  /* 0x00000004ba027825 */ /* 0x048fe400078e0202 */
[----:B------:R-:W-:Y:S02]  /*d2b0*/  @P1 LEA.HI.X R5, R186, UR5, R191, 0x2, P2 ;  /* 0x00000005ba051c11 */ /* 0x000fe400090f14bf */
[----:B------:R-:W-:Y:S01]  /*d2c0*/  IMAD.U32 R0, RZ, RZ, UR4 ;  /* 0x00000004ff007e24 */ /* 0x000fe2000f8e00ff */
[----:B------:R2:W5:Y:S05]  /*d2d0*/  @P0 LDG.E R13, desc[UR56][R2.64] ;  /* 0x00000038020d0981 */ /* 0x00056a000c1e1900 */
        /* <DEDUP_REMOVED lines=10> */
.L_x_2267:
[----:B------:R-:W-:Y:S01]  /*d380*/  BSSY B1, `(.L_x_2268) ;  /* 0x0000036000017945 */ /* 0x000fe20003800000 */
[----:B------:R-:W-:Y:S02]  /*d390*/  SEL R21, R186, RZ, !P0 ;  /* 0x000000ffba157207 */ /* 0x000fe40004000000 */
[----:B------:R-:W-:Y:S02]  /*d3a0*/  SEL R191, R191, RZ, !P0 ;  /* 0x000000ffbfbf7207 */ /* 0x000fe40004000000 */
[----:B-----5:R-:W-:Y:S01]  /*d3b0*/  SHF.R.S32.HI R16, RZ, 0x1f, R13 ;  /* 0x0000001fff107819 */ /* 0x020fe2000001140d */
[----:B------:R-:W-:Y:S06]  /*d3c0*/  @P3 BRA `(.L_x_2269) ;  /* 0x0000000000c43947 */ /* 0x000fec0003800000 */
[----:B------:R-:W2:Y:S01]  /*d3d0*/  S2R R3, SR_TID.X ;  /* 0x0000000000037919 */ /* 0x000ea20000002100 */
[----:B------:R-:W3:Y:S02]  /*d3e0*/  LDC R33, c[0x0][0xbe8] ;  /* 0x0002fa00ff217b82 */ /* 0x000ee40000000800 */
[----:B---3--:R-:W-:Y:S01]  /*d3f0*/  IMAD R2, R0, R33, RZ ;  /* 0x0000002100027224 */ /* 0x008fe200078e02ff */
[----:B--2---:R-:W-:-:S04]  /*d400*/  IADD3 R29, R18, -0x80, R3 ;  /* 0xffffff80121d7810 */ /* 0x004fc80007ffe003 */
[----:B------:R-:W-:-:S13]  /*d410*/  ISETP.GE.AND P0, PT, R29, R2, PT ;  /* 0x000000021d00720c */ /* 0x000fda0003f06270 */
[----:B------:R-:W-:Y:S05]  /*d420*/  @P0 BRA `(.L_x_2269) ;  /* 0x0000000000ac0947 */ /* 0x000fea0003800000 */
[----:B------:R-:W-:Y:S01]  /*d430*/  ISETP.NE.AND P1, PT, R33, 0x1, PT ;  /* 0x000000012100780c */ /* 0x000fe20003f25270 */
[----:B------:R-:W-:Y:S01]  /*d440*/  IMAD.MOV.U32 R14, RZ, RZ, 0x9b8 ;  /* 0x000009b8ff0e7424 */ /* 0x000fe200078e00ff */
[----:B------:R-:W-:Y:S01]  /*d450*/  ISETP.GT.AND P0, PT, R190, 0x1, PT ;  /* 0x00000001be00780c */ /* 0x000fe20003f04270 */
[----:B------:R-:W2:Y:S01]  /*d460*/  LDC.64 R30, c[0x0][0xba8] ;  /* 0x0002ea00ff1e7b82 */ /* 0x000ea20000000a00 */
[----:B------:R-:W-:Y:S02]  /*d470*/  IMAD.MOV.U32 R15, RZ, RZ, R29 ;  /* 0x000000ffff0f7224 */ /* 0x000fe400078e001d */
[----:B------:R-:W-:Y:S02]  /*d480*/  SEL R14, R14, 0x978, P0 ;  /* 0x000009780e0e7807 */ /* 0x000fe40000000000 */
[----:B------:R-:W-:-:S03]  /*d490*/  SEL R207, R207, RZ, P0 ;  /* 0x000000ffcfcf7207 */ /* 0x000fc60000000000 */
[----:B------:R-:W3:Y:S08]  /*d4a0*/  LDC.64 R4, c[0x0][R14+0x220] ;  /* 0x000088000e047b82 */ /* 0x000ef00000000a00 */
[----:B------:R-:W4:Y:S08]  /*d4b0*/  @P1 LDC R12, c[0x0][0xbec] ;  /* 0x0002fb00ff0c1b82 */ /* 0x000f300000000800 */
[----:B------:R-:W5:Y:S08]  /*d4c0*/  LDC.64 R2, c[0x0][R14+0x218] ;  /* 0x000086000e027b82 */ /* 0x000f700000000a00 */
[----:B------:R-:W0:Y:S01]  /*d4d0*/  @P1 LDC R35, c[0x0][0xbf0] ;  /* 0x0002fc00ff231b82 */ /* 0x000e220000000800 */
[----:B---3--:R-:W-:-:S02]  /*d4e0*/  IMAD R5, R5, R21, RZ ;  /* 0x0000001505057224 */ /* 0x008fc400078e02ff */
[----:B------:R-:W-:-:S04]  /*d4f0*/  IMAD.WIDE.U32 R10, R4, R21, RZ ;  /* 0x00000015040a7225 */ /* 0x000fc800078e00ff */
[----:B------:R-:W-:Y:S01]  /*d500*/  IMAD R5, R4, R191, R5 ;  /* 0x000000bf04057224 */ /* 0x000fe200078e0205 */
[----:B------:R-:W3:Y:S01]  /*d510*/  LDC.64 R6, c[0x0][R14+0x228] ;  /* 0x00008a000e067b82 */ /* 0x000ee20000000a00 */
[----:B----4-:R-:W-:-:S04]  /*d520*/  @P1 IMAD.HI.U32 R12, R29, R12, RZ ;  /* 0x0000000c1d0c1227 */ /* 0x010fc800078e00ff */
[----:B------:R-:W-:-:S03]  /*d530*/  IMAD.IADD R11, R11, 0x1, R5 ;  /* 0x000000010b0b7824 */ /* 0x000fc600078e0205 */
[----:B------:R-:W4:Y:S01]  /*d540*/  LDC.64 R8, c[0x0][R14+0x210] ;  /* 0x000084000e087b82 */ /* 0x000f220000000a00 */
[-C--:B-----5:R-:W-:Y:S02]  /*d550*/  IMAD R17, R3, R189.reuse, RZ ;  /* 0x000000bd03117224 */ /* 0x0a0fe400078e02ff */
[----:B------:R-:W-:-:S04]  /*d560*/  IMAD.WIDE.U32 R2, R2, R189, RZ ;  /* 0x000000bd02027225 */ /* 0x000fc800078e00ff */
[----:B------:R-:W-:Y:S01]  /*d570*/  IMAD.IADD R17, R3, 0x1, R17 ;  /* 0x0000000103117824 */ /* 0x000fe200078e0211 */
[----:B0-----:R-:W-:Y:S01]  /*d580*/  @P1 SHF.R.U32.HI R15, RZ, R35, R12 ;  /* 0x00000023ff0f1219 */ /* 0x001fe2000001160c */
[----:B--2---:R-:W0:Y:S01]  /*d590*/  @!P0 LDC R30, c[0x0][0xb50] ;  /* 0x0002d400ff1e8b82 */ /* 0x004e220000000800 */
[----:B------:R-:W-:-:S03]  /*d5a0*/  IADD3 R4, P1, P3, R10, R2, R13 ;  /* 0x000000020a047210 */ /* 0x000fc60007b3e00d */
[----:B------:R-:W-:Y:S02]  /*d5b0*/  IMAD.MOV R10, RZ, RZ, -R15 ;  /* 0x000000ffff0a7224 */ /* 0x000fe400078e0a0f */
[----:B---3--:R-:W-:Y:S02]  /*d5c0*/  IMAD.WIDE.U32 R2, R6, R207, RZ ;  /* 0x000000cf06027225 */ /* 0x008fe400078e00ff */
[----:B------:R-:W2:Y:S01]  /*d5d0*/  @!P0 LDC R31, c[0x0][0xb54] ;  /* 0x0002d500ff1f8b82 */ /* 0x000ea20000000800 */
[----:B------:R-:W-:Y:S01]  /*d5e0*/  IADD3.X R6, R11, R17, R16, P1, P3 ;  /* 0x000000110b067210 */ /* 0x000fe20000fe6410 */
[----:B------:R-:W-:Y:S01]  /*d5f0*/  IMAD R7, R7, R207, RZ ;  /* 0x000000cf07077224 */ /* 0x000fe200078e02ff */
[----:B------:R-:W-:Y:S01]  /*d600*/  IADD3 R2, P0, P1, R15, R4, R2 ;  /* 0x000000040f027210 */ /* 0x000fe2000791e002 */
[----:B------:R-:W-:Y:S01]  /*d610*/  IMAD R5, R33, R10, R29 ;  /* 0x0000000a21057224 */ /* 0x000fe200078e021d */
[----:B------:R-:W-:Y:S01]  /*d620*/  SHF.R.S32.HI R15, RZ, 0x1f, R15 ;  /* 0x0000001fff0f7819 */ /* 0x000fe2000001140f */
[----:B------:R-:W-:-:S02]  /*d630*/  IMAD.IADD R7, R3, 0x1, R7 ;  /* 0x0000000103077824 */ /* 0x000fc400078e0207 */
[----:B----4-:R-:W-:-:S03]  /*d640*/  IMAD R4, R9, R5, RZ ;  /* 0x0000000509047224 */ /* 0x010fc600078e02ff */
[----:B------:R-:W-:Y:S02]  /*d650*/  IADD3.X R3, R15, R6, R7, P0, P1 ;  /* 0x000000060f037210 */ /* 0x000fe400007e2407 */
[----:B------:R-:W-:Y:S01]  /*d660*/  SHF.R.S32.HI R7, RZ, 0x1f, R5 ;  /* 0x0000001fff077819 */ /* 0x000fe20000011405 */
[----:B------:R-:W-:-:S04]  /*d670*/  IMAD.WIDE.U32 R2, R8, R5, R2 ;  /* 0x0000000508027225 */ /* 0x000fc800078e0002 */
[----:B------:R-:W-:Y:S01]  /*d680*/  IMAD R7, R8, R7, R4 ;  /* 0x0000000708077224 */ /* 0x000fe200078e0204 */
[----:B0-----:R-:W-:-:S03]  /*d690*/  LEA R4, P0, R2, R30, 0x2 ;  /* 0x0000001e02047211 */ /* 0x001fc600078010ff */
[----:B------:R-:W-:-:S05]  /*d6a0*/  IMAD.IADD R3, R3, 0x1, R7 ;  /* 0x0000000103037824 */ /* 0x000fca00078e0207 */
[----:B--2---:R-:W-:Y:S01]  /*d6b0*/  LEA.HI.X R5, R2, R31, R3, 0x2, P0 ;  /* 0x0000001f02057211 */ /* 0x004fe200000f1403 */
[----:B------:R-:W-:-:S05]  /*d6c0*/  IMAD.MOV.U32 R3, RZ, RZ, -0x800000 ;  /* 0xff800000ff037424 */ /* 0x000fca00078e00ff */
[----:B------:R2:W-:Y:S02]  /*d6d0*/  STG.E desc[UR56][R4.64], R3 ;  /* 0x0000000304007986 */ /* 0x0005e4000c101938 */
.L_x_2269:
[----:B------:R-:W-:Y:S05]  /*d6e0*/  BSYNC B1 ;  /* 0x0000000000017941 */ /* 0x000fea0003800000 */
.L_x_2268:
[----:B------:R-:W-:Y:S05]  /*d6f0*/  @P2 BRA `(.L_x_2264) ;  /* 0x0000000400982947 */ /* 0x000fea0003800000 */
[----:B------:R-:W3:Y:S01]  /*d700*/  LDC R11, c[0x0][0xbe8] ;  /* 0x0002fa00ff0b7b82 */ /* 0x000ee20000000800 */
[----:B------:R-:W-:Y:S01]  /*d710*/  ULDC.64 UR4, c[0x0][0xaa0] ;  /* 0x0002a80000047ab9 */ /* 0x000fe20000000a00 */
[----:B------:R-:W-:Y:S01]  /*d720*/  IMAD R7, R188, 0x20, R208 ;  /* 0x00000020bc077824 */ /* 0x000fe200078e02d0 */
[----:B------:R-:W-:Y:S01]  /*d730*/  ULDC.64 UR6, c[0x0][0xaf0] ;  /* 0x0002bc0000067ab9 */ /* 0x000fe20000000a00 */
[----:B------:R-:W-:Y:S01]  /*d740*/  IMAD R2, R16, UR4, RZ ;  /* 0x0000000410027c24 */ /* 0x000fe2000f8e02ff */
[----:B------:R-:W-:Y:S01]  /*d750*/  BSSY B1, `(.L_x_2270) ;  /* 0x0000036000017945 */ /* 0x000fe20003800000 */
[----:B------:R-:W-:Y:S02]  /*d760*/  IMAD.IADD R9, R18, 0x1, R7 ;  /* 0x0000000112097824 */ /* 0x000fe400078e0207 */
[C---:B--2---:R-:W-:Y:S02]  /*d770*/  IMAD R5, R13.reuse, UR5, R2 ;  /* 0x000000050d057c24 */ /* 0x044fe4000f8e0202 */
[----:B------:R-:W-:Y:S01]  /*d780*/  IMAD.WIDE.U32 R2, R13, UR4, RZ ;  /* 0x000000040d027c25 */ /* 0x000fe2000f8e00ff */
[----:B------:R-:W-:-:S03]  /*d790*/  ULDC.64 UR4, c[0x0][0xae8] ;  /* 0x0002ba0000047ab9 */ /* 0x000fc60000000a00 */
[----:B------:R-:W-:Y:S02]  /*d7a0*/  IMAD.IADD R3, R3, 0x1, R5 ;  /* 0x0000000103037824 */ /* 0x000fe400078e0205 */
[----:B------:R-:W-:Y:S02]  /*d7b0*/  IMAD.MOV.U32 R5, RZ, RZ, R9 ;  /* 0x000000ffff057224 */ /* 0x000fe400078e0009 */
[----:B------:R-:W-:-:S04]  /*d7c0*/  IMAD.WIDE.U32 R2, R189, UR4, R2 ;  /* 0x00000004bd027c25 */ /* 0x000fc8000f8e0002 */
[----:B------:R-:W-:Y:S01]  /*d7d0*/  IMAD R6, R191, UR6, RZ ;  /* 0x00000006bf067c24 */ /* 0x000fe2000f8e02ff */
[----:B---3--:R-:W-:Y:S01]  /*d7e0*/  ISETP.NE.AND P0, PT, R11, 0x1, PT ;  /* 0x000000010b00780c */ /* 0x008fe20003f05270 */
[----:B------:R-:W-:Y:S01]  /*d7f0*/  IMAD R3, R189, UR5, R3 ;  /* 0x00000005bd037c24 */ /* 0x000fe2000f8e0203 */
[----:B------:R-:W-:Y:S01]  /*d800*/  ULDC.64 UR4, c[0x0][0xae0] ;  /* 0x0002b80000047ab9 */ /* 0x000fe20000000a00 */
[C---:B------:R-:W-:Y:S02]  /*d810*/  IMAD R7, R21.reuse, UR7, R6 ;  /* 0x0000000715077c24 */ /* 0x040fe4000f8e0206 */
[----:B------:R-:W-:-:S04]  /*d820*/  IMAD.WIDE.U32 R2, R21, UR6, R2 ;  /* 0x0000000615027c25 */ /* 0x000fc8000f8e0002 */
[----:B------:R-:W-:Y:S02]  /*d830*/  IMAD.IADD R3, R3, 0x1, R7 ;  /* 0x0000000103037824 */ /* 0x000fe400078e0207 */
[----:B------:R-:W-:Y:S02]  /*d840*/  IMAD.IADD R18, R208, 0x1, R18 ;  /* 0x00000001d0127824 */ /* 0x000fe400078e0212 */
[----:B------:R-:W2:Y:S08]  /*d850*/  @P0 LDC R4, c[0x0][0xbec] ;  /* 0x0002fb00ff040b82 */ /* 0x000eb00000000800 */
[----:B------:R-:W3:Y:S01]  /*d860*/  @P0 LDC R15, c[0x0][0xbf0] ;  /* 0x0002fc00ff0f0b82 */ /* 0x000ee20000000800 */
[----:B--2---:R-:W-:-:S05]  /*d870*/  @P0 IMAD.HI.U32 R4, R9, R4, RZ ;  /* 0x0000000409040227 */ /* 0x004fca00078e00ff */
        /* <DEDUP_REMOVED lines=21> */
[----:B------:R-:W-:Y:S02]  /*d9d0*/  ISETP.GE.AND P0, PT, R0, R11, PT ;  /* 0x0000000b0000720c */ /* 0x000fe40003f06270 */
[----:B------:R-:W-:Y:S02]  /*d9e0*/  LEA.HI.X R5, R2, UR5, R3, 0x1, P3 ;  /* 0x0000000502057c11 */ /* 0x000fe400098f0c03 */
[----:B------:R2:W3:Y:S04]  /*d9f0*/  SHFL.IDX PT, R2, R4, RZ, 0x181f ;  /* 0x00181fff04027589 */ /* 0x0004e800000e0000 */
        /* <DEDUP_REMOVED lines=11> */
.L_x_2271:
[----:B------:R-:W-:Y:S05]  /*dab0*/  BSYNC B1 ;  /* 0x0000000000017941 */ /* 0x000fea0003800000 */
.L_x_2270:
        /* <DEDUP_REMOVED lines=11> */
[----:B------:R0:W-:Y:S04]  /*db70*/  @!P3 ST.E.128 desc[UR56][R6.64], RZ ;  /* 0x000000ff0600b985 */ /* 0x0001e8000c101d38 */
[----:B------:R0:W-:Y:S02]  /*db80*/  @!P4 ST.E.128 desc[UR56][R2.64], RZ ;  /* 0x000000ff0200c985 */ /* 0x0001e4000c101d38 */
.L_x_2273:
[----:B------:R-:W-:Y:S05]  /*db90*/  BSYNC B1 ;  /* 0x0000000000017941 */ /* 0x000fea0003800000 */
.L_x_2272:
[----:B0-----:R0:W0:Y:S01]  /*dba0*/  SHFL.IDX PT, R0, R5, 0x2, 0x181f ;  /* 0x00581f0005007f89 */ /* 0x00102200000e0000 */
[----:B------:R-:W-:Y:S03]  /*dbb0*/  BSSY B1, `(.L_x_2274) ;  /* 0x000000c000017945 */ /* 0x000fe60003800000 */
[----:B---3--:R3:W0:Y:S01]  /*dbc0*/  SHFL.IDX PT, R2, R4, 0x2, 0x181f ;  /* 0x00581f0004027f89 */ /* 0x00862200000e0000 */
[----:B------:R-:W-:Y:S05]  /*dbd0*/  @P0 BRA `(.L_x_2275) ;  /* 0x0000000000240947 */ /* 0x000fea0003800000 */
[----:B------:R-:W-:Y:S02]  /*dbe0*/  ULDC UR4, c[0x0][0xac8] ;  /* 0x0002b20000047ab9 */ /* 0x000fe40000000800 */
[----:B------:R-:W-:Y:S02]  /*dbf0*/  ISETP.GE.AND P2, PT, R23, UR4, PT ;  /* 0x0000000417007c0c */ /* 0x000fe4000bf46270 */
[----:B------:R-:W-:-:S11]  /*dc00*/  ISETP.GE.AND P3, PT, R187, UR4, PT ;  /* 0x00000004bb007c0c */ /* 0x000fd6000bf66270 */
[-C--:B0-----:R-:W-:Y:S02]  /*dc10*/  @!P2 LEA R6, P0, R23, R2.reuse, 0x1 ;  /* 0x000000021706a211 */ /* 0x081fe400078008ff */
[----:B------:R-:W-:Y:S02]  /*dc20*/  @!P3 LEA R2, P1, R187, R2, 0x1 ;  /* 0x00000002bb02b211 */ /* 0x000fe400078208ff */
[-C--:B------:R-:W-:Y:S02]  /*dc30*/  @!P2 LEA.HI.X R7, R23, R0.reuse, R230, 0x1, P0 ;  /* 0x000000001707a211 */ /* 0x080fe400000f0ce6 */
[----:B------:R-:W-:-:S03]  /*dc40*/  @!P3 LEA.HI.X R3, R187, R0, R229, 0x1, P1 ;  /* 0x00000000bb03b211 */ /* 0x000fc600008f0ce5 */
[----:B------:R0:W-:Y:S04]  /*dc50*/  @!P2 ST.E.128 desc[UR56][R6.64], RZ ;  /* 0x000000ff0600a985 */ /* 0x0001e8000c101d38 */
[----:B------:R0:W-:Y:S02]  /*dc60*/  @!P3 ST.E.128 desc[UR56][R2.64], RZ ;  /* 0x000000ff0200b985 */ /* 0x0001e4000c101d38 */
.L_x_2275:
[----:B------:R-:W-:Y:S05]  /*dc70*/  BSYNC B1 ;  /* 0x0000000000017941 */ /* 0x000fea0003800000 */
.L_x_2274:
[----:B0-----:R-:W-:Y:S01]  /*dc80*/  VIADD R0, R18, 0x60 ;  /* 0x0000006012007836 */ /* 0x001fe20000000000 */
[----:B------:R0:W0:Y:S04]  /*dc90*/  SHFL.IDX PT, R6, R5, 0x3, 0x181f ;  /* 0x00781f0005067f89 */ /* 0x00002800000e0000 */
[----:B------:R-:W-:Y:S01]  /*dca0*/  ISETP.GE.AND P0, PT, R0, R11, PT ;  /* 0x0000000b0000720c */ /* 0x000fe20003f06270 */
[----:B------:R0:W0:-:S12]  /*dcb0*/  SHFL.IDX PT, R2, R4, 0x3, 0x181f ;  /* 0x00781f0004027f89 */ /* 0x00001800000e0000 */
[----:B------:R-:W-:Y:S05]  /*dcc0*/  @P0 BRA `(.L_x_2264) ;  /* 0x0000000000240947 */ /* 0x000fea0003800000 */
[----:B------:R-:W-:Y:S02]  /*dcd0*/  ULDC UR4, c[0x0][0xac8] ;  /* 0x0002b20000047ab9 */ /* 0x000fe40000000800 */
[----:B------:R-:W-:Y:S02]  /*dce0*/  ISETP.GE.AND P2, PT, R23, UR4, PT ;  /* 0x0000000417007c0c */ /* 0x000fe4000bf46270 */
[----:B------:R-:W-:-:S11]  /*dcf0*/  ISETP.GE.AND P3, PT, R187, UR4, PT ;  /* 0x00000004bb007c0c */ /* 0x000fd6000bf66270 */
[-C--:B0-234-:R-:W-:Y:S02]  /*dd00*/  @!P2 LEA R4, P0, R23, R2.reuse, 0x1 ;  /* 0x000000021704a211 */ /* 0x09dfe400078008ff */
[----:B------:R-:W-:Y:S02]  /*dd10*/  @!P3 LEA R2, P1, R187, R2, 0x1 ;  /* 0x00000002bb02b211 */ /* 0x000fe400078208ff */
[-C--:B------:R-:W-:Y:S02]  /*dd20*/  @!P2 LEA.HI.X R5, R23, R6.reuse, R230, 0x1, P0 ;  /* 0x000000061705a211 */ /* 0x080fe400000f0ce6 */
[----:B------:R-:W-:-:S03]  /*dd30*/  @!P3 LEA.HI.X R3, R187, R6, R229, 0x1, P1 ;  /* 0x00000006bb03b211 */ /* 0x000fc600008f0ce5 */
[----:B------:R0:W-:Y:S04]  /*dd40*/  @!P2 ST.E.128 desc[UR56][R4.64], RZ ;  /* 0x000000ff0400a985 */ /* 0x0001e8000c101d38 */
[----:B------:R0:W-:Y:S02]  /*dd50*/  @!P3 ST.E.128 desc[UR56][R2.64], RZ ;  /* 0x000000ff0200b985 */ /* 0x0001e4000c101d38 */
.L_x_2264:
[----:B------:R-:W-:Y:S05]  /*dd60*/  BSYNC B0 ;  /* 0x0000000000007941 */ /* 0x000fea0003800000 */
.L_x_2254:
[----:B------:R-:W-:Y:S02]  /*dd70*/  ULDC UR4, c[0x0][0xc3c] ;  /* 0x00030f0000047ab9 */ /* 0x000fe40000000800 */
[----:B-1----:R-:W-:-:S13]  /*dd80*/  ISETP.GE.AND P0, PT, R27, UR4, PT ;  /* 0x000000041b007c0c */ /* 0x002fda000bf06270 */
[----:B------:R-:W-:Y:S05]  /*dd90*/  @!P0 BRA `(.L_x_2276) ;  /* 0xffffff3000808947 */ /* 0x000fea000383ffff */
[----:B------:R-:W-:Y:S05]  /*dda0*/  EXIT ;  /* 0x000000000000794d */ /* 0x000fea0003800000 */
.L_x_2217:
        /* <DEDUP_REMOVED lines=18> */
.L_x_2277:
[----:B0-----:R-:W0:Y:S01]  /*ded0*/  S2R R0, SR_TID.X ;  /* 0x0000000000007919 */ /* 0x001e220000002100 */
[----:B------:R-:W-:Y:S01]  /*dee0*/  ULDC UR4, c[0x0][0xc3c] ;  /* 0x00030f0000047ab9 */ /* 0x000fe20000000800 */
        /* <DEDUP_REMOVED lines=9> */
[----:B--2---:R-:W-:-:S04]  /*df80*/  @!P1 IMAD.WIDE.U32 R2, R0, 0x4, R4 ;  /* 0x0000000400029825 */ /* 0x004fc800078e0004 */
[----:B------:R-:W-:-:S06]  /*df90*/  IMAD.MOV.U32 R5, RZ, RZ, RZ ;  /* 0x000000ffff057224 */ /* 0x000fcc00078e00ff */
        /* <DEDUP_REMOVED lines=31> */
.L_x_2281:
        /* <DEDUP_REMOVED lines=39> */
.L_x_2279:
        /* <DEDUP_REMOVED lines=10> */
[----:B------:R-:W-:-:S06]  /*e4a0*/  VIADD R8, R10, 0xffffffff ;  /* 0xffffffff0a087836 */ /* 0x000fcc0000000000 */
[----:B------:R3:W4:Y:S02]  /*e4b0*/  SHFL.IDX PT, R8, R3, R8, 0x1f ;  /* 0x00001f0803087589 */ /* 0x00072400000e0000 */
.L_x_2282:
[----:B---34-:R-:W-:Y:S01]  /*e4c0*/  IMAD R3, R8, UR5, R9 ;  /* 0x0000000508037c24 */ /* 0x018fe2000f8e0209 */
[----:B-1----:R-:W-:Y:S01]  /*e4d0*/  ISETP.NE.AND P0, PT, R7, 0x1, PT ;  /* 0x000000010700780c */ /* 0x002fe20003f05270 */
[----:B------:R-:W-:-:S03]  /*e4e0*/  VIADD R13, R10, UR4 ;  /* 0x000000040a0d7c36 */ /* 0x000fc60008000000 */
[----:B------:R1:W-:Y:S01]  /*e4f0*/  STL [R1], R3 ;  /* 0x0000000301007387 */ /* 0x0003e20000100800 */
[----:B0-----:R-:W-:-:S03]  /*e500*/  IADD3 R5, -R3, UR6, RZ ;  /* 0x0000000603057c10 */ /* 0x001fc6000fffe1ff */
[----:B------:R1:W-:Y:S05]  /*e510*/  STL [R1+0xc], R13 ;  /* 0x00000c0d01007387 */ /* 0x0003ea0000100800 */
[----:B------:R-:W-:Y:S05]  /*e520*/  @!P0 BRA `(.L_x_2283) ;  /* 0x0000000000e08947 */ /* 0x000fea0003800000 */
[----:B--2---:R-:W-:Y:S01]  /*e530*/  IABS R6, R4 ;  /* 0x0000000400067213 */ /* 0x004fe20000000000 */
[----:B------:R-:W-:Y:S01]  /*e540*/  IMAD.MOV.U32 R2, RZ, RZ, RZ ;  /* 0x000000ffff027224 */ /* 0x000fe200078e00ff */
[----:B------:R-:W-:Y:S02]  /*e550*/  IABS R8, R7 ;  /* 0x0000000700087213 */ /* 0x000fe40000000000 */
[----:B------:R-:W0:Y:S08]  /*e560*/  I2F.RP R9, R6 ;  /* 0x0000000600097306 */ /* 0x000e300000209400 */
[----:B------:R-:W-:Y:S08]  /*e570*/  I2F.RP R12, R8 ;  /* 0x00000008000c7306 */ /* 0x000ff00000209400 */
[----:B0-----:R-:W1:Y:S02]  /*e580*/  MUFU.RCP R9, R9 ;  /* 0x0000000900097308 */ /* 0x001e640000001000 */
[----:B-1----:R-:W-:-:S06]  /*e590*/  VIADD R3, R9, 0xffffffe ;  /* 0x0ffffffe09037836 */ /* 0x002fcc0000000000 */
[----:B------:R-:W0:Y:S02]  /*e5a0*/  F2I.FTZ.U32.TRUNC.NTZ R3, R3 ;  /* 0x0000000300037305 */ /* 0x000e24000021f000 */
[----:B0-----:R-:W-:-:S04]  /*e5b0*/  IMAD.MOV R11, RZ, RZ, -R3 ;  /* 0x000000ffff0b7224 */ /* 0x001fc800078e0a03 */
[----:B------:R-:W-:-:S04]  /*e5c0*/  IMAD R11, R11, R6, RZ ;  /* 0x000000060b0b7224 */ /* 0x000fc800078e02ff */
[----:B------:R-:W-:Y:S01]  /*e5d0*/  IMAD.HI.U32 R10, R3, R11, R2 ;  /* 0x0000000b030a7227 */ /* 0x000fe200078e0002 */
[----:B------:R-:W-:Y:S01]  /*e5e0*/  IABS R11, R5 ;  /* 0x00000005000b7213 */ /* 0x000fe20000000000 */
[----:B------:R-:W0:Y:S01]  /*e5f0*/  MUFU.RCP R2, R12 ;  /* 0x0000000c00027308 */ /* 0x000e220000001000 */
[----:B------:R-:W-:-:S03]  /*e600*/  IABS R3, R4 ;  /* 0x0000000400037213 */ /* 0x000fc60000000000 */
[----:B------:R-:W-:-:S04]  /*e610*/  IMAD.HI.U32 R9, R10, R11, RZ ;  /* 0x0000000b0a097227 */ /* 0x000fc800078e00ff */
[----:B------:R-:W-:-:S04]  /*e620*/  IMAD.MOV R14, RZ, RZ, -R3 ;  /* 0x000000ffff0e7224 */ /* 0x000fc800078e0a03 */
[----:B------:R-:W-:Y:S02]  /*e630*/  IMAD R11, R9, R14, R11 ;  /* 0x0000000e090b7224 */ /* 0x000fe400078e020b */
[----:B0-----:R-:W-:-:S03]  /*e640*/  VIADD R3, R2, 0xffffffe ;  /* 0x0ffffffe02037836 */ /* 0x001fc60000000000 */
[----:B------:R-:W-:Y:S01]  /*e650*/  ISETP.GT.U32.AND P1, PT, R6, R11, PT ;  /* 0x0000000b0600720c */ /* 0x000fe20003f24070 */
[----:B------:R-:W-:Y:S02]  /*e660*/  IMAD.MOV.U32 R2, RZ, RZ, RZ ;  /* 0x000000ffff027224 */ /* 0x000fe400078e00ff */
[----:B------:R-:W0:Y:S10]  /*e670*/  F2I.FTZ.U32.TRUNC.NTZ R3, R3 ;  /* 0x0000000300037305 */ /* 0x000e34000021f000 */
[----:B------:R-:W-:-:S02]  /*e680*/  @!P1 IMAD.IADD R11, R11, 0x1, -R6 ;  /* 0x000000010b0b9824 */ /* 0x000fc400078e0a06 */
[----:B------:R-:W-:Y:S01]  /*e690*/  @!P1 VIADD R9, R9, 0x1 ;  /* 0x0000000109099836 */ /* 0x000fe20000000000 */
[----:B------:R-:W-:Y:S02]  /*e6a0*/  ISETP.NE.AND P1, PT, R4, RZ, PT ;  /* 0x000000ff0400720c */ /* 0x000fe40003f25270 */
[----:B------:R-:W-:Y:S01]  /*e6b0*/  ISETP.GE.U32.AND P0, PT, R11, R6, PT ;  /* 0x000000060b00720c */ /* 0x000fe20003f06070 */
[----:B0-----:R-:W-:-:S04]  /*e6c0*/  IMAD.MOV R11, RZ, RZ, -R3 ;  /* 0x000000ffff0b7224 */ /* 0x001fc800078e0a03 */
[----:B------:R-:W-:-:S04]  /*e6d0*/  IMAD R11, R11, R8, RZ ;  /* 0x000000080b0b7224 */ /* 0x000fc800078e02ff */
[----:B------:R-:W-:Y:S01]  /*e6e0*/  IMAD.HI.U32 R6, R3, R11, R2 ;  /* 0x0000000b03067227 */ /* 0x000fe200078e0002 */
[----:B------:R-:W-:-:S03]  /*e6f0*/  LOP3.LUT R2, R5, R4, RZ, 0x3c, !PT ;  /* 0x0000000405027212 */ /* 0x000fc600078e3cff */
[----:B------:R-:W-:Y:S01]  /*e700*/  @P0 VIADD R9, R9, 0x1 ;  /* 0x0000000109090836 */ /* 0x000fe20000000000 */
[----:B------:R-:W-:Y:S02]  /*e710*/  ISETP.GE.AND P2, PT, R2, RZ, PT ;  /* 0x000000ff0200720c */ /* 0x000fe40003f46270 */
[----:B------:R-:W-:-:S05]  /*e720*/  IABS R2, R7 ;  /* 0x0000000700027213 */ /* 0x000fca0000000000 */
[----:B------:R-:W-:-:S06]  /*e730*/  IMAD.MOV R2, RZ, RZ, -R2 ;  /* 0x000000ffff027224 */ /* 0x000fcc00078e0a02 */
[----:B------:R-:W-:Y:S01]  /*e740*/  @!P2 IMAD.MOV R9, RZ, RZ, -R9 ;  /* 0x000000ffff09a224 */ /* 0x000fe200078e0a09 */
[----:B------:R-:W-:-:S04]  /*e750*/  @!P1 LOP3.LUT R9, RZ, R4, RZ, 0x33, !PT ;  /* 0x00000004ff099212 */ /* 0x000fc800078e33ff */
[----:B------:R-:W-:-:S05]  /*e760*/  IABS R3, R9 ;  /* 0x0000000900037213 */ /* 0x000fca0000000000 */
[----:B------:R-:W-:-:S04]  /*e770*/  IMAD.HI.U32 R6, R6, R3, RZ ;  /* 0x0000000306067227 */ /* 0x000fc800078e00ff */
        /* <DEDUP_REMOVED lines=8> */
[----:B------:R-:W-:-:S05]  /*e800*/  @P0 IADD3 R6, R6, 0x1, RZ ;  /* 0x0000000106060810 */ /* 0x000fca0007ffe0ff */
[----:B------:R-:W-:Y:S01]  /*e810*/  @!P2 IMAD.MOV R6, RZ, RZ, -R6 ;  /* 0x000000ffff06a224 */ /* 0x000fe200078e0a06 */
[----:B------:R-:W-:-:S05]  /*e820*/  @!P1 LOP3.LUT R6, RZ, R7, RZ, 0x33, !PT ;  /* 0x00000007ff069212 */ /* 0x000fca00078e33ff */
[--C-:B------:R-:W-:Y:S02]  /*e830*/  IMAD.MOV R2, RZ, RZ, -R6.reuse ;  /* 0x000000ffff027224 */ /* 0x100fe400078e0a06 */
[C---:B------:R-:W-:Y:S02]  /*e840*/  IMAD R6, R7.reuse, 0x1000000, R6 ;  /* 0x0100000007067824 */ /* 0x040fe400078e0206 */
[--C-:B------:R-:W-:Y:S02]  /*e850*/  IMAD R7, R7, R2, R9.reuse ;  /* 0x0000000207077224 */ /* 0x100fe400078e0209 */
[----:B------:R-:W-:Y:S02]  /*e860*/  IMAD.MOV R2, RZ, RZ, -R9 ;  /* 0x000000ffff027224 */ /* 0x000fe400078e0a09 */
[----:B------:R-:W-:Y:S02]  /*e870*/  IMAD R3, R7, 0x10000, R6 ;  /* 0x0001000007037824 */ /* 0x000fe400078e0206 */
[----:B------:R-:W-:-:S03]  /*e880*/  IMAD R2, R4, R2, R5 ;  /* 0x0000000204027224 */ /* 0x000fc600078e0205 */
[----:B------:R0:W-:Y:S01]  /*e890*/  STL [R1+0x8], R3 ;  /* 0x0000080301007387 */ /* 0x0001e20000100800 */
[----:B------:R-:W-:Y:S05]  /*e8a0*/  BRA `(.L_x_2284) ;  /* 0x0000000000f47947 */ /* 0x000fea0003800000 */
.L_x_2283:
[----:B-1----:R-:W0:Y:S02]  /*e8b0*/  LDC.64 R2, c[0x0][0xc90] ;  /* 0x00032400ff027b82 */ /* 0x002e240000000a00 */
[----:B0-----:R-:W-:-:S05]  /*e8c0*/  IMAD.WIDE R2, R13, 0x4, R2 ;  /* 0x000000040d027825 */ /* 0x001fca00078e0202 */
[----:B------:R0:W2:Y:S02]  /*e8d0*/  LDG.E R7, desc[UR56][R2.64] ;  /* 0x0000003802077981 */ /* 0x0000a4000c1e1900 */
        /* <DEDUP_REMOVED lines=29> */
[----:B------:R-:W-:-:S04]  /*eab0*/  VIADDMNMX R7, R10, UR5, R7, PT ;  /* 0x000000050a077c46 */ /* 0x000fc8000b800107 */
[-C--:B------:R-:W-:Y:S02]  /*eac0*/  IABS R9, R7.reuse ;  /* 0x0000000700097213 */ /* 0x080fe40000000000 */
        /* <DEDUP_REMOVED lines=11> */
[----:B------:R-:W-:Y:S02]  /*eb80*/  LOP3.LUT R3, R5, R7, RZ, 0x3c, !PT ;  /* 0x0000000705037212 */ /* 0x000fe400078e3cff */
[----:B------:R-:W-:Y:S01]  /*eb90*/  IADD3 R5, R8, 0x1000000, R5 ;  /* 0x0100000008057810 */ /* 0x000fe20007ffe005 */
        /* <DEDUP_REMOVED lines=10> */
[----:B------:R-:W-:Y:S01]  /*ec40*/  @!P1 LOP3.LUT R2, RZ, R7, RZ, 0x33, !PT ;  /* 0x00000007ff029212 */ /* 0x000fe200078e33ff */
[----:B------:R-:W-:-:S04]  /*ec50*/  IMAD.MOV R7, RZ, RZ, -R7 ;  /* 0x000000ffff077224 */ /* 0x000fc800078e0a07 */
[----:B------:R-:W-:-:S05]  /*ec60*/  IMAD R3, R2, R7, R5 ;  /* 0x0000000702037224 */ /* 0x000fca00078e0205 */
[----:B------:R1:W-:Y:S02]  /*ec70*/  STL [R1+0x8], R3 ;  /* 0x0000080301007387 */ /* 0x0003e40000100800 */
.L_x_2284:
[----:B01----:R-:W-:-:S05]  /*ec80*/  LOP3.LUT R3, RZ, R2, RZ, 0x33, !PT ;  /* 0x00000002ff037212 */ /* 0x003fca00078e33ff */
[----:B------:R-:W-:-:S05]  /*ec90*/  IMAD.IADD R2, R4, 0x1, R3 ;  /* 0x0000000104027824 */ /* 0x000fca00078e0203 */
[----:B------:R1:W-:Y:S01]  /*eca0*/  STL [R1+0x4], R2 ;  /* 0x0000040201007387 */ /* 0x0003e20000100800 */
[----:B------:R-:W-:Y:S05]  /*ecb0*/  BRA `(.L_x_2285) ;  /* 0x0000000000107947 */ /* 0x000fea0003800000 */
.L_x_2280:
[----:B------:R-:W-:Y:S01]  /*ecc0*/  IMAD.U32 R2, RZ, RZ, UR6 ;  /* 0x00000006ff027e24 */ /* 0x000fe2000f8e00ff */
[----:B------:R0:W-:Y:S04]  /*ecd0*/  STL [R1+0x4], RZ ;  /* 0x000004ff01007387 */ /* 0x0001e80000100800 */
[----:B------:R0:W-:Y:S04]  /*ece0*/  STL [R1+0x8], RZ ;  /* 0x000008ff01007387 */ /* 0x0001e80000100800 */
[----:B------:R0:W-:Y:S02]  /*ecf0*/  STL [R1], R2 ;  /* 0x0000000201007387 */ /* 0x0001e40000100800 */
.L_x_2285:
        /* <DEDUP_REMOVED lines=10> */
.L_x_2278:
[----:B0-2---:R-:W2:Y:S01]  /*eda0*/  LDL R0, [R1+0xc] ;  /* 0x00000c0001007983 */ /* 0x005ea20000100800 */
[----:B------:R-:W-:Y:S01]  /*edb0*/  ULDC UR4, c[0x0][0xc3c] ;  /* 0x00030f0000047ab9 */ /* 0x000fe20000000800 */
[----:B------:R-:W-:Y:S02]  /*edc0*/  IMAD.MOV.U32 R19, RZ, RZ, RZ ;  /* 0x000000ffff137224 */ /* 0x000fe400078e00ff */
[----:B------:R0:W-:Y:S01]  /*edd0*/  STL [R1+0x48], RZ ;  /* 0x000048ff01007387 */ /* 0x0001e20000100800 */
[----:B--2---:R-:W-:Y:S01]  /*ede0*/  ISETP.GE.AND P0, PT, R0, UR4, PT ;  /* 0x0000000400007c0c */ /* 0x004fe2000bf06270 */
[----:B------:R-:W-:-:S05]  /*edf0*/  IMAD.MOV.U32 R0, RZ, RZ, 0x1 ;  /* 0x00000001ff007424 */ /* 0x000fca00078e00ff */
[----:B------:R0:W-:Y:S07]  /*ee00*/  STL [R1+0x14], R0 ;  /* 0x0000140001007387 */ /* 0x0001ee0000100800 */
[----:B------:R-:W-:Y:S05]  /*ee10*/  @P0 BRA `(.L_x_2286) ;  /* 0x0000005c004c0947 */ /* 0x000fea0003800000 */
[----:B---3--:R-:W0:Y:S01]  /*ee20*/  S2R R5, SR_TID.X ;  /* 0x0000000000057919 */ /* 0x008e220000002100 */
[----:B------:R-:W2:Y:S01]  /*ee30*/  S2UR UR5, SR_CgaCtaId ;  /* 0x00000000000579c3 */ /* 0x000ea20000008800 */
[----:B------:R-:W-:Y:S01]  /*ee40*/  UMOV UR4, 0x400 ;  /* 0x0000040000047882 */ /* 0x000fe20000000000 */
[----:B------:R-:W-:Y:S01]  /*ee50*/  BSSY B8, `(.L_x_2286) ;  /* 0x00005cf000087945 */ /* 0x000fe20003800000 */
[----:B------:R-:W-:Y:S01]  /*ee60*/  IMAD.MOV.U32 R19, RZ, RZ, RZ ;  /* 0x000000ffff137224 */ /* 0x000fe200078e00ff */
[----:B------:R-:W-:Y:S01]  /*ee70*/  ULDC UR36, c[0x0][0xc] ;  /* 0x0000030000247ab9 */ /* 0x000fe20000000800 */
[----:B------:R-:W-:Y:S01]  /*ee80*/  ULDC.64 UR38, c[0x0][0x198] ;  /* 0x0000660000267ab9 */ /* 0x000fe20000000a00 */
[----:B--2---:R-:W-:-:S06]  /*ee90*/  ULEA UR4, UR5, UR4, 0x18 ;  /* 0x0000000405047291 */ /* 0x004fcc000f8ec03f */
[----:B------:R-:W-:Y:S01]  /*eea0*/  MOV R18, UR4 ;  /* 0x0000000400127c02 */ /* 0x000fe20008000f00 */
[C---:B0-----:R-:W-:Y:S01]  /*eeb0*/  IMAD.SHL.U32 R0, R5.reuse, 0x8, RZ ;  /* 0x0000000805007824 */ /* 0x041fe200078e00ff */
[----:B------:R-:W-:-:S04]  /*eec0*/  LOP3.LUT R4, R5, 0x7f, RZ, 0xc0, !PT ;  /* 0x0000007f05047812 */ /* 0x000fc800078ec0ff */
[C---:B-1----:R-:W-:Y:S02]  /*eed0*/  LOP3.LUT R2, R0.reuse, 0x1f8, RZ, 0xc0, !PT ;  /* 0x000001f800027812 */ /* 0x042fe400078ec0ff */
[----:B------:R-:W-:Y:S02]  /*eee0*/  LOP3.LUT R0, R0, 0x38, RZ, 0xc0, !PT ;  /* 0x0000003800007812 */ /* 0x000fe400078ec0ff */
[----:B------:R-:W-:Y:S01]  /*eef0*/  LOP3.LUT R3, R2, 0x38, R5, 0x78, !PT ;  /* 0x0000003802037812 */ /* 0x000fe200078e7805 */
[----:B------:R-:W-:Y:S01]  /*ef00*/  IMAD.SHL.U32 R2, R4, 0x8, RZ ;  /* 0x0000000804027824 */ /* 0x000fe200078e00ff */
[----:B------:R-:W-:-:S04]  /*ef10*/  SHF.R.U32.HI R4, RZ, 0x3, R4 ;  /* 0x00000003ff047819 */ /* 0x000fc80000011604 */
[----:B------:R-:W-:Y:S01]  /*ef20*/  LOP3.LUT R3, R3, 0x200, R2, 0xf8, !PT ;  /* 0x0000020003037812 */ /* 0x000fe200078ef802 */
[----:B------:R-:W-:-:S04]  /*ef30*/  IMAD.SHL.U32 R2, R5, 0x10, RZ ;  /* 0x0000001005027824 */ /* 0x000fc800078e00ff */
        /* <DEDUP_REMOVED lines=8> */
.L_x_2390:
[----:B------:R-:W2:Y:S01]  /*efc0*/  LDL R0, [R1+0xc] ;  /* 0x00000c0001007983 */ /* 0x000ea20000100800 */
[----:B------:R-:W2:Y:S01]  /*efd0*/  LDC.64 R2, c[0x0][0xc88] ;  /* 0x00032200ff027b82 */ /* 0x000ea20000000a00 */
[----:B------:R-:W-:Y:S05]  /*efe0*/  YIELD ;  /* 0x0000000000007946 */ /* 0x000fea0003800000 */
[----:B------:R-:W-:Y:S01]  /*eff0*/  ULDC.64 UR4, c[0x0][0xa28] ;  /* 0x00028a0000047ab9 */ /* 0x000fe20000000a00 */
[----:B01----:R-:W-:Y:S01]  /*f000*/  IMAD.MOV.U32 R6, RZ, RZ, RZ ;  /* 0x000000ffff067224 */ /* 0x003fe200078e00ff */
        /* <DEDUP_REMOVED lines=14> */
[----:B------:R0:W-:Y:S01]  /*f0f0*/  STL [R1+0x44], R4 ;  /* 0x0000440401007387 */ /* 0x0001e20000100800 */
        /* <DEDUP_REMOVED lines=32> */
[----:B------:R-:W0:Y:S04]  /*f300*/  LDG.E R7, desc[UR56][R2.64] ;  /* 0x0000003802077981 */ /* 0x000e28000c1e1900 */
[----:B------:R-:W0:Y:S02]  /*f310*/  LDG.E R2, desc[UR56][R2.64+0x4] ;  /* 0x0000043802027981 */ /* 0x000e24000c1e1900 */
[----:B0-----:R-:W-:-:S05]  /*f320*/  IMAD.IADD R9, R2, 0x1, -R7 ;  /* 0x0000000102097824 */ /* 0x001fca00078e0a07 */
[----:B------:R1:W-:Y:S02]  /*f330*/  STL [R1+0x38], R9 ;  /* 0x0000380901007387 */ /* 0x0003e40000100800 */
.L_x_2287:
[----:B------:R-:W2:Y:S01]  /*f340*/  LDL.LU R7, [R1+0x8] ;  /* 0x0000080001077983 */ /* 0x000ea20000300800 */
[----:B------:R-:W-:Y:S02]  /*f350*/  ULDC.64 UR4, c[0x0][0xa20] ;  /* 0x0002880000047ab9 */ /* 0x000fe40000000a00 */
[----:B------:R-:W-:-:S04]  /*f360*/  ISETP.NE.U32.AND P1, PT, RZ, UR4, PT ;  /* 0x00000004ff007c0c */ /* 0x000fc8000bf25070 */
[----:B------:R-:W-:Y:S02]  /*f370*/  ISETP.NE.AND.EX P1, PT, RZ, UR5, PT, P1 ;  /* 0x00000005ff007c0c */ /* 0x000fe4000bf25310 */
[C---:B--2---:R-:W-:Y:S02]  /*f380*/  LOP3.LUT R2, R7.reuse, 0xff000000, RZ, 0xc0, !PT ;  /* 0xff00000007027812 */ /* 0x044fe400078ec0ff */
        /* <DEDUP_REMOVED lines=10> */
[----:B--2---:R-:W-:-:S05]  /*f430*/  IADD3.X R7, R10, UR5, RZ, P0, !PT ;  /* 0x000000050a077c10 */ /* 0x004fca00087fe4ff */
[----:B------:R3:W5:Y:S01]  /*f440*/  LDG.E R6, desc[UR56][R6.64] ;  /* 0x0000003806067981 */ /* 0x000762000c1e1900 */
[----:B------:R-:W-:Y:S05]  /*f450*/  BRA `(.L_x_2289) ;  /* 0x0000000000107947 */ /* 0x000fea0003800000 */
.L_x_2288:
[----:B------:R-:W-:Y:S05]  /*f460*/  @!P0 BRA `(.L_x_2289) ;  /* 0x00000000000c8947 */ /* 0x000fea0003800000 */
[----:B------:R-:W3:Y:S04]  /*f470*/  LDG.E R6, desc[UR56][R4.64] ;  /* 0x0000003804067981 */ /* 0x000ee8000c1e1900 */
[----:B------:R-:W3:Y:S02]  /*f480*/  LDG.E R4, desc[UR56][R4.64+0x4] ;  /* 0x0000043804047981 */ /* 0x000ee4000c1e1900 */
[----:B---3--:R-:W-:-:S07]  /*f490*/  IMAD.IADD R6, R4, 0x1, -R6 ;  /* 0x0000000104067824 */ /* 0x008fce00078e0a06 */
.L_x_2289:
[----:B------:R-:W4:Y:S01]  /*f4a0*/  LDL R5, [R1+0x4] ;  /* 0x0000040001057983 */ /* 0x000f220000100800 */
[----:B-----5:R-:W-:Y:S01]  /*f4b0*/  IMAD.IADD R6, R6, 0x1, -R0 ;  /* 0x0000000106067824 */ /* 0x020fe200078e0a00 */
[----:B------:R-:W-:Y:S01]  /*f4c0*/  BSSY B0, `(.L_x_2290) ;  /* 0x000003a000007945 */ /* 0x000fe20003800000 */
[----:B------:R-:W0:Y:S02]  /*f4d0*/  LDC R0, c[0x0][0x448] ;  /* 0x00011200ff007b82 */ /* 0x000e240000000800 */
[----:B0-----:R-:W-:-:S13]  /*f4e0*/  ISETP.NE.AND P0, PT, R0, 0x1, PT ;  /* 0x000000010000780c */ /* 0x001fda0003f05270 */
[----:B--2---:R-:W0:Y:S08]  /*f4f0*/  @P0 LDC R3, c[0x0][0x44c] ;  /* 0x00011300ff030b82 */ /* 0x004e300000000800 */
[----:B------:R-:W2:Y:S01]  /*f500*/  @P0 LDC R4, c[0x0][0x450] ;  /* 0x00011400ff040b82 */ /* 0x000ea20000000800 */
[----:B----4-:R-:W-:Y:S02]  /*f510*/  IMAD.SHL.U32 R0, R5, 0x80, RZ ;  /* 0x0000008005007824 */ /* 0x010fe400078e00ff */
[----:B------:R-:W-:-:S02]  /*f520*/  IMAD.MOV.U32 R5, RZ, RZ, RZ ;  /* 0x000000ffff057224 */ /* 0x000fc400078e00ff */
[----:B------:R-:W-:Y:S02]  /*f530*/  VIADD R0, R0, 0x7f ;  /* 0x0000007f00007836 */ /* 0x000fe40000000000 */
[----:B------:R-:W-:Y:S02]  /*f540*/  IMAD.MOV.U32 R10, RZ, RZ, R5 ;  /* 0x000000ffff0a7224 */ /* 0x000fe400078e0005 */
[----:B0-----:R-:W-:-:S05]  /*f550*/  @P0 IMAD.HI.U32 R3, R0, R3, RZ ;  /* 0x0000000300030227 */ /* 0x001fca00078e00ff */
[----:B--2---:R-:W-:Y:S02]  /*f560*/  @P0 SHF.R.U32.HI R0, RZ, R4, R3 ;  /* 0x00000004ff000219 */ /* 0x004fe40000011603 */
[C---:B------:R-:W-:Y:S01]  /*f570*/  IADD3 R3, R6.reuse, 0x80, -R9 ;  /* 0x0000008006037810 */ /* 0x040fe20007ffe809 */
[----:B------:R-:W-:Y:S01]  /*f580*/  VIADD R6, R6, 0x7f ;  /* 0x0000007f06067836 */ /* 0x000fe20000000000 */
[----:B-1----:R-:W-:-:S03]  /*f590*/  LOP3.LUT R9, R2, 0xff, RZ, 0xc0, !PT ;  /* 0x000000ff02097812 */ /* 0x002fc600078ec0ff */
[----:B------:R-:W-:Y:S01]  /*f5a0*/  IMAD.IADD R0, R3, 0x1, R0 ;  /* 0x0000000103007824 */ /* 0x000fe200078e0200 */
[----:B------:R-:W-:-:S04]  /*f5b0*/  SHF.R.S32.HI R3, RZ, 0x1f, R6 ;  /* 0x0000001fff037819 */ /* 0x000fc80000011406 */
[----:B------:R-:W-:Y:S02]  /*f5c0*/  SHF.R.S32.HI R4, RZ, 0x1f, R0 ;  /* 0x0000001fff047819 */ /* 0x000fe40000011400 */
[----:B------:R-:W-:Y:S02]  /*f5d0*/  LEA.HI R3, R3, R6, RZ, 0x7 ;  /* 0x0000000603037211 */ /* 0x000fe400078f38ff */
[----:B------:R-:W-:Y:S02]  /*f5e0*/  LEA.HI R4, R4, R0, RZ, 0x7 ;  /* 0x0000000004047211 */ /* 0x000fe400078f38ff */
[----:B------:R-:W-:Y:S02]  /*f5f0*/  SHF.R.U32.HI R0, RZ, 0x10, R2 ;  /* 0x00000010ff007819 */ /* 0x000fe40000011602 */
[----:B------:R-:W-:Y:S02]  /*f600*/  SHF.R.S32.HI R3, RZ, 0x7, R3 ;  /* 0x00000007ff037819 */ /* 0x000fe40000011403 */
[----:B------:R-:W-:-:S02]  /*f610*/  ISETP.NE.AND P0, PT, R0, RZ, PT ;  /* 0x000000ff0000720c */ /* 0x000fc40003f05270 */
[----:B------:R-:W-:-:S04]  /*f620*/  SHF.R.S32.HI R4, RZ, 0x7, R4 ;  /* 0x00000007ff047819 */ /* 0x000fc80000011404 */
[----:B------:R-:W-:-:S04]  /*f630*/  VIMNMX R8, R3, R4, PT ;  /* 0x0000000403087248 */ /* 0x000fc80003fe0100 */
[----:B------:R-:W-:Y:S01]  /*f640*/  ISETP.GE.AND P1, PT, R8, 0x1, PT ;  /* 0x000000010800780c */ /* 0x000fe20003f26270 */
[----:B------:R0:W-:Y:S02]  /*f650*/  STL [R1+0x30], R8 ;  /* 0x0000300801007387 */ /* 0x0001e40000100800 */
[----:B------:R-:W1:Y:S02]  /*f660*/  @!P0 LDC R0, c[0x0][0x9f0] ;  /* 0x00027c00ff008b82 */ /* 0x000e640000000800 */
[----:B------:R0:W-:Y:S04]  /*f670*/  STL [R1+0x3c], R5 ;  /* 0x00003c0501007387 */ /* 0x0001e80000100800 */
[----:B------:R0:W-:Y:S04]  /*f680*/  STL [R1+0x58], R9 ;  /* 0x0000580901007387 */ /* 0x0001e80000100800 */
[----:B------:R-:W-:Y:S05]  /*f690*/  @!P1 BRA `(.L_x_2291) ;  /* 0x0000000000709947 */ /* 0x000fea0003800000 */
[----:B-1----:R-:W-:-:S04]  /*f6a0*/  IABS R4, R0 ;  /* 0x0000000000047213 */ /* 0x002fc80000000000 */
[----:B------:R-:W1:Y:S08]  /*f6b0*/  I2F.RP R2, R4 ;  /* 0x0000000400027306 */ /* 0x000e700000209400 */
[----:B-1----:R-:W1:Y:S02]  /*f6c0*/  MUFU.RCP R2, R2 ;  /* 0x0000000200027308 */ /* 0x002e640000001000 */
[----:B-1----:R-:W-:-:S06]  /*f6d0*/  VIADD R2, R2, 0xffffffe ;  /* 0x0ffffffe02027836 */ /* 0x002fcc0000000000 */
[----:B------:R-:W1:Y:S02]  /*f6e0*/  F2I.FTZ.U32.TRUNC.NTZ R3, R2 ;  /* 0x0000000200037305 */ /* 0x000e64000021f000 */
[----:B-1----:R-:W-:-:S04]  /*f6f0*/  IMAD.MOV R2, RZ, RZ, -R3 ;  /* 0x000000ffff027224 */ /* 0x002fc800078e0a03 */
[----:B0-----:R-:W-:Y:S02]  /*f700*/  IMAD R5, R2, R4, RZ ;  /* 0x0000000402057224 */ /* 0x001fe400078e02ff */
[----:B------:R-:W-:-:S04]  /*f710*/  IMAD.MOV.U32 R2, RZ, RZ, RZ ;  /* 0x000000ffff027224 */ /* 0x000fc800078e00ff */
[----:B---3--:R-:W-:Y:S01]  /*f720*/  IMAD.HI.U32 R7, R3, R5, R2 ;  /* 0x0000000503077227 */ /* 0x008fe200078e0002 */
        /* <DEDUP_REMOVED lines=19> */
.L_x_2291:
[----:B------:R-:W-:Y:S05]  /*f860*/  BSYNC B0 ;  /* 0x0000000000007941 */ /* 0x000fea0003800000 */
.L_x_2290:
[----:B-1----:R-:W-:Y:S01]  /*f870*/  IMAD.MOV.U32 R0, RZ, RZ, R10 ;  /* 0x000000ffff007224 */ /* 0x002fe200078e000a */
[----:B------:R-:W-:Y:S03]  /*f880*/  BSSY B7, `(.L_x_2292) ;  /* 0x000040d000077945 */ /* 0x000fe60003800000 */
[----:B------:R-:W-:-:S05]  /*f890*/  IMAD R2, R9, R0, RZ ;  /* 0x0000000009027224 */ /* 0x000fca00078e02ff */
[----:B------:R-:W-:Y:S01]  /*f8a0*/  VIADDMNMX R0, R2, R0, R8, PT ;  /* 0x0000000002007246 */ /* 0x000fe20003800108 */
[----:B------:R1:W-:Y:S03]  /*f8b0*/  STL [R1+0x28], R2 ;  /* 0x0000280201007387 */ /* 0x0003e60000100800 */
[----:B------:R-:W-:Y:S01]  /*f8c0*/  ISETP.GT.AND P0, PT, R0, R2, PT ;  /* 0x000000020000720c */ /* 0x000fe20003f04270 */
[----:B------:R1:W-:-:S12]  /*f8d0*/  STL [R1+0x40], R0 ;  /* 0x0000400001007387 */ /* 0x0003d80000100800 */
[----:B------:R-:W-:Y:S05]  /*f8e0*/  @P0 BRA `(.L_x_2293) ;  /* 0x0000000000480947 */ /* 0x000fea0003800000 */
[----:B-1----:R-:W1:Y:S02]  /*f8f0*/  S2R R0, SR_TID.X ;  /* 0x0000000000007919 */ /* 0x002e640000002100 */
[----:B-1----:R-:W-:-:S04]  /*f900*/  LOP3.LUT R0, R0, 0x7f, RZ, 0xc0, !PT ;  /* 0x0000007f00007812 */ /* 0x002fc800078ec0ff */
[----:B------:R-:W-:-:S13]  /*f910*/  ISETP.NE.AND P0, PT, R0, RZ, PT ;  /* 0x000000ff0000720c */ /* 0x000fda0003f05270 */
[----:B------:R-:W-:Y:S05]  /*f920*/  @P0 BRA `(.L_x_2294) ;  /* 0x0000004000080947 */ /* 0x000fea0003800000 */
[----:B------:R-:W1:Y:S01]  /*f930*/  S2R R3, SR_LANEID ;  /* 0x0000000000037919 */ /* 0x000e620000000000 */
[----:B------:R-:W-:Y:S02]  /*f940*/  VOTEU.ANY UR4, UPT, PT ;  /* 0x0000000000047886 */ /* 0x000fe400038e0100 */
[----:B------:R-:W1:Y:S08]  /*f950*/  FLO.U32 R0, UR4 ;  /* 0x0000000400007d00 */ /* 0x000e7000080e0000 */
[----:B0-----:R-:W0:Y:S01]  /*f960*/  POPC R5, UR4 ;  /* 0x0000000400057d09 */ /* 0x001e220008000000 */
[----:B-1----:R-:W-:-:S02]  /*f970*/  ISETP.EQ.U32.AND P0, PT, R0, R3, PT ;  /* 0x000000030000720c */ /* 0x002fc40003f02070 */
[----:B------:R-:W0:Y:S11]  /*f980*/  LDC.64 R2, c[0x0][0xc60] ;  /* 0x00031800ff027b82 */ /* 0x000e360000000a00 */
[----:B0-----:R-:W4:Y:S01]  /*f990*/  @P0 ATOMG.E.ADD.STRONG.GPU PT, R3, desc[UR56][R2.64], R5 ;  /* 0x00000005020309a8 */ /* 0x001f2200081ee1f8 */
[----:B------:R-:W0:Y:S02]  /*f9a0*/  S2R R4, SR_LTMASK ;  /* 0x0000000000047919 */ /* 0x000e240000003900 */
[----:B0-----:R-:W-:-:S04]  /*f9b0*/  LOP3.LUT R4, R4, UR4, RZ, 0xc0, !PT ;  /* 0x0000000404047c12 */ /* 0x001fc8000f8ec0ff */
[----:B---3--:R-:W0:Y:S01]  /*f9c0*/  POPC R7, R4 ;  /* 0x0000000400077309 */ /* 0x008e220000000000 */
[----:B----4-:R-:W0:Y:S02]  /*f9d0*/  SHFL.IDX PT, R0, R3, R0, 0x1f ;  /* 0x00001f0003007589 */ /* 0x010e2400000e0000 */
[----:B0-----:R-:W-:-:S05]  /*f9e0*/  IADD3 R0, R0, UR36, R7 ;  /* 0x0000002400007c10 */ /* 0x001fca000fffe007 */
[----:B------:R4:W-:Y:S01]  /*f9f0*/  STL [R1], R0 ;  /* 0x0000000001007387 */ /* 0x0009e20000100800 */
[----:B------:R-:W-:Y:S05]  /*fa00*/  BRA `(.L_x_2294) ;  /* 0x0000003c00d07947 */ /* 0x000fea0003800000 */
.L_x_2293:
[----:B-1----:R-:W-:Y:S01]  /*fa10*/  IADD3 R0, R18, 0x1c400, RZ ;  /* 0x0001c40012007810 */ /* 0x002fe20007ffe0ff */
[----:B------:R-:W-:Y:S03]  /*fa20*/  BSSY B6, `(.L_x_2295) ;  /* 0x0000013000067945 */ /* 0x000fe60003800000 */
[----:B------:R-:W-:-:S13]  /*fa30*/  LOP3.LUT P0, RZ, R0, 0x3ff, RZ, 0xc0, !PT ;  /* 0x000003ff00ff7812 */ /* 0x000fda000780c0ff */
        /* <DEDUP_REMOVED lines=9> */
[----:B---3--:R-:W-:-:S02]  /*fad0*/  IMAD.U32 R7, RZ, RZ, UR9 ;  /* 0x00000009ff077e24 */ /* 0x008fc4000f8e00ff */
[----:B--2---:R-:W-:Y:S02]  /*fae0*/  IMAD.U32 R10, RZ, RZ, UR4 ;  /* 0x00000004ff0a7e24 */ /* 0x004fe4000f8e00ff */
[----:B------:R-:W-:Y:S02]  /*faf0*/  IMAD.U32 R11, RZ, RZ, UR5 ;  /* 0x00000005ff0b7e24 */ /* 0x000fe4000f8e00ff */
[----:B------:R-:W-:Y:S02]  /*fb00*/  IMAD.MOV.U32 R8, RZ, RZ, 0x70 ;  /* 0x00000070ff087424 */ /* 0x000fe400078e00ff */
[----:B------:R-:W-:Y:S02]  /*fb10*/  IMAD.MOV.U32 R12, RZ, RZ, 0x1 ;  /* 0x00000001ff0c7424 */ /* 0x000fe400078e00ff */
[----:B------:R-:W-:-:S07]  /*fb20*/  IMAD.MOV.U32 R13, RZ, RZ, RZ ;  /* 0x000000ffff0d7224 */ /* 0x000fce00078e00ff */
[----:B------:R-:W-:-:S07]  /*fb30*/  LEPC R20, `(.L_x_2296) ;  /* 0x000000001014794e */ /* 0x000fce0000000000 */
[----:B-1----:R-:W-:Y:S05]  /*fb40*/  CALL.ABS.NOINC R2 ;  /* 0x0000000002007343 */ /* 0x002fea0003c00000 */
.L_x_2296:
[----:B------:R-:W-:Y:S05]  /*fb50*/  BSYNC B6 ;  /* 0x0000000000067941 */ /* 0x000fea0003800000 */
.L_x_2295:
        /* <DEDUP_REMOVED lines=9> */
[----:B------:R-:W-:Y:S02]  /*fbf0*/  IMAD.U32 R4, RZ, RZ, UR6 ;  /* 0x00000006ff047e24 */ /* 0x000fe4000f8e00ff */
[----:B0-----:R-:W-:Y:S02]  /*fc00*/  IMAD.U32 R5, RZ, RZ, UR7 ;  /* 0x00000007ff057e24 */ /* 0x001fe4000f8e00ff */
[----:B------:R-:W-:Y:S02]  /*fc10*/  IMAD.U32 R6, RZ, RZ, UR8 ;  /* 0x00000008ff067e24 */ /* 0x000fe4000f8e00ff */
[----:B---3--:R-:W-:-:S02]  /*fc20*/  IMAD.U32 R7, RZ, RZ, UR9 ;  /* 0x00000009ff077e24 */ /* 0x008fc4000f8e00ff */
[----:B--2---:R-:W-:Y:S02]  /*fc30*/  IMAD.U32 R10, RZ, RZ, UR4 ;  /* 0x00000004ff0a7e24 */ /* 0x004fe4000f8e00ff */
[----:B------:R-:W-:Y:S02]  /*fc40*/  IMAD.U32 R11, RZ, RZ, UR5 ;  /* 0x00000005ff0b7e24 */ /* 0x000fe4000f8e00ff */
[----:B------:R-:W-:Y:S02]  /*fc50*/  IMAD.MOV.U32 R8, RZ, RZ, 0x70 ;  /* 0x00000070ff087424 */ /* 0x000fe400078e00ff */
[----:B------:R-:W-:Y:S02]  /*fc60*/  IMAD.MOV.U32 R12, RZ, RZ, 0x1 ;  /* 0x00000001ff0c7424 */ /* 0x000fe400078e00ff */
[----:B-1----:R-:W-:-:S07]  /*fc70*/  IMAD.MOV.U32 R13, RZ, RZ, RZ ;  /* 0x000000ffff0d7224 */ /* 0x002fce00078e00ff */
[----:B------:R-:W-:-:S07]  /*fc80*/  LEPC R20, `(.L_x_2299) ;  /* 0x000000001014794e */ /* 0x000fce0000000000 */
[----:B----4-:R-:W-:Y:S05]  /*fc90*/  CALL.ABS.NOINC R2 ;  /* 0x0000000002007343 */ /* 0x010fea0003c00000 */
.L_x_2299:
[----:B------:R-:W-:Y:S01]  /*fca0*/  MOV R2, 0x0 ;  /* 0x0000000000027802 */ /* 0x000fe20000000f00 */
[----:B------:R-:W-:Y:S01]  /*fcb0*/  ULDC.64 UR6, c[0x4][0x118] ;  /* 0x0100460000067ab9 */ /* 0x000fe20000000a00 */
[----:B------:R-:W-:Y:S01]  /*fcc0*/  ULDC.64 UR8, c[0x4][0x120] ;  /* 0x0100480000087ab9 */ /* 0x000fe20000000a00 */
[----:B------:R-:W-:Y:S01]  /*fcd0*/  ULDC.64 UR4, c[0x4][0x80] ;  /* 0x0100200000047ab9 */ /* 0x000fe20000000a00 */
[----:B------:R-:W-:Y:S02]  /*fce0*/  IMAD.U32 R4, RZ, RZ, UR6 ;  /* 0x00000006ff047e24 */ /* 0x000fe4000f8e00ff */
[----:B------:R-:W0:Y:S01]  /*fcf0*/  LDC.64 R2, c[0x4][R2] ;  /* 0x0100000002027b82 */ /* 0x000e220000000a00 */
[----:B------:R-:W-:Y:S02]  /*fd00*/  IMAD.U32 R5, RZ, RZ, UR7 ;  /* 0x00000007ff057e24 */ /* 0x000fe4000f8e00ff */
        /* <DEDUP_REMOVED lines=8> */
[----:B0-----:R-:W-:Y:S05]  /*fd90*/  CALL.ABS.NOINC R2 ;  /* 0x0000000002007343 */ /* 0x001fea0003c00000 */
.L_x_2298:
[----:B------:R-:W-:Y:S05]  /*fda0*/  BSYNC B6 ;  /* 0x0000000000067941 */ /* 0x000fea0003800000 */
.L_x_2297:
[----:B------:R-:W4:Y:S01]  /*fdb0*/  LDL.LU R4, [R1+0x1c] ;  /* 0x00001c0001047983 */ /* 0x000f220000300800 */
[----:B------:R-:W-:-:S03]  /*fdc0*/  ULDC.64 UR4, c[0x0][0x9f8] ;  /* 0x00027e0000047ab9 */ /* 0x000fc60000000a00 */
[----:B---3--:R-:W3:Y:S01]  /*fdd0*/  LDL R7, [R1+0x10] ;  /* 0x0000100001077983 */ /* 0x008ee20000100800 */
[----:B------:R-:W-:-:S03]  /*fde0*/  ISETP.NE.U32.AND P0, PT, RZ, UR4, PT ;  /* 0x00000004ff007c0c */ /* 0x000fc6000bf05070 */
[----:B------:R-:W5:Y:S01]  /*fdf0*/  LDL R0, [R1+0x40] ;  /* 0x0000400001007983 */ /* 0x000f620000100800 */
[----:B------:R-:W-:-:S13]  /*fe00*/  ISETP.NE.AND.EX P0, PT, RZ, UR5, PT, P0 ;  /* 0x00000005ff007c0c */ /* 0x000fda000bf05300 */
[----:B------:R-:W-:-:S04]  /*fe10*/  @P0 IADD3 R2, P1, R17, UR4, RZ ;  /* 0x0000000411020c10 */ /* 0x000fc8000ff3e0ff */
[----:B----4-:R-:W-:Y:S01]  /*fe20*/  @P0 IADD3.X R3, R4, UR5, RZ, P1, !PT ;  /* 0x0000000504030c10 */ /* 0x010fe20008ffe4ff */
[----:B------:R-:W-:-:S04]  /*fe30*/  ULDC.64 UR4, c[0x0][0xa08] ;  /* 0x0002820000047ab9 */ /* 0x000fc80000000a00 */
[----:B---3--:R1:W0:Y:S02]  /*fe40*/  @P0 LDG.E R7, desc[UR56][R2.64] ;  /* 0x0000003802070981 */ /* 0x008224000c1e1900 */
[----:B-1----:R-:W1:Y:S01]  /*fe50*/  LDC.64 R2, c[0x0][0x418] ;  /* 0x00010600ff027b82 */ /* 0x002e620000000a00 */
[----:B-----5:R-:W-:Y:S01]  /*fe60*/  VIADD R0, R0, 0xffffffff ;  /* 0xffffffff00007836 */ /* 0x020fe20000000000 */
[----:B0-----:R-:W-:Y:S01]  /*fe70*/  SHF.R.S32.HI R8, RZ, 0x1f, R7 ;  /* 0x0000001fff087819 */ /* 0x001fe20000011407 */
[----:B------:R0:W-:Y:S04]  /*fe80*/  @P0 STL [R1+0x10], R7 ;  /* 0x0000100701000387 */ /* 0x0001e80000100800 */
[----:B------:R0:W-:Y:S01]  /*fe90*/  STL [R1+0x1c], R8 ;  /* 0x00001c0801007387 */ /* 0x0001e20000100800 */
[----:B-1----:R-:W-:Y:S01]  /*fea0*/  LOP3.LUT P0, RZ, R2, UR4, RZ, 0xfc, !PT ;  /* 0x0000000402ff7c12 */ /* 0x002fe2000f80fcff */
[----:B------:R-:W-:-:S03]  /*feb0*/  UMOV UR4, 0xffffffff ;  /* 0xffffffff00047882 */ /* 0x000fc60000000000 */
[----:B------:R-:W-:-:S04]  /*fec0*/  LOP3.LUT P0, RZ, R3, UR5, RZ, 0xfc, P0 ;  /* 0x0000000503ff7c12 */ /* 0x000fc8000800fcff */
[----:B------:R-:W-:Y:S01]  /*fed0*/  SEL R17, R7, RZ, !P0 ;  /* 0x000000ff07117207 */ /* 0x000fe20004000000 */
[----:B0-----:R-:W-:Y:S08]  /*fee0*/  BRA.DIV UR4, `(.L_x_2300) ;  /* 0x0000005204a87947 */ /* 0x001ff0000b800000 */
[----:B------:R-:W0:Y:S02]  /*fef0*/  S2R R4, SR_TID.X ;  /* 0x0000000000047919 */ /* 0x000e240000002100 */
[----:B0-----:R-:W-:-:S04]  /*ff00*/  SHF.R.U32.HI R4, RZ, 0x5, R4 ;  /* 0x00000005ff047819 */ /* 0x001fc80000011604 */
[----:B------:R-:W-:-:S05]  /*ff10*/  LOP3.LUT R4, R4, 0x3, RZ, 0xc0, !PT ;  /* 0x0000000304047812 */ /* 0x000fca00078ec0ff */
[----:B------:R0:W1:Y:S02]  /*ff20*/  SHFL.IDX PT, R14, R4, RZ, 0x1f ;  /* 0x00001fff040e7589 */ /* 0x00006400000e0000 */
.L_x_2406:
[----:B------:R-:W-:Y:S01]  /*ff30*/  PLOP3.LUT P1, PT, PT, PT, PT, 0x8, 0x0 ;  /* 0x000000000000781c */ /* 0x000fe20003f2e170 */
[----:B------:R3:W-:Y:S01]  /*ff40*/  STL [R1+0x8], R0 ;  /* 0x0000080001007387 */ /* 0x0007e20000100800 */
[----:B-1----:R-:W-:Y:S02]  /*ff50*/  ISETP.NE.AND P0, PT, R14, RZ, PT ;  /* 0x000000ff0e00720c */ /* 0x002fe40003f05270 */
[----:B0-----:R-:W-:-:S05]  /*ff60*/  P2R R4, PR, RZ, 0x2 ;  /* 0x00000002ff047803 */ /* 0x001fca0000000000 */
[----:B------:R3:W-:Y:S06]  /*ff70*/  STL [R1+0x20], R4 ;  /* 0x0000200401007387 */ /* 0x0007ec0000100800 */
[----:B------:R-:W-:Y:S05]  /*ff80*/  @P0 BRA `(.L_x_2301) ;  /* 0x0000000400300947 */ /* 0x000fea0003800000 */
[----:B------:R-:W-:-:S03]  /*ff90*/  UMOV UR4, 0xffffffff ;  /* 0xffffffff00047882 */ /* 0x000fc60000000000 */
[----:B------:R-:W-:Y:S05]  /*ffa0*/  BRA.DIV UR4, `(.L_x_2302) ;  /* 0x0000005204ac7947 */ /* 0x000fea000b800000 */
[----:B------:R-:W-:-:S13]  /*ffb0*/  ELECT P6, URZ, PT ;  /* 0x00000000003f782f */ /* 0x000fda00038c0000 */
.L_x_2409:
[----:B------:R-:W-:Y:S05]  /*ffc0*/  @!P6 BRA `(.L_x_2301) ;  /* 0x000000040020e947 */ /* 0x000fea0003800000 */
[----:B------:R-:W-:-:S04]  /*ffd0*/  ISETP.NE.U32.AND P0, PT, R2, RZ, PT ;  /* 0x000000ff0200720c */ /* 0x000fc80003f05070 */
[----:B------:R-:W-:-:S13]  /*ffe0*/  ISETP.NE.AND.EX P0, PT, R3, RZ, PT, P0 ;  /* 0x000000ff0300720c */ /* 0x000fda0003f05300 */
[----:B------:R-:W-:Y:S05]  /*fff0*/  @!P0 BRA `(.L_x_2303) ;  /* 0x0000000000508947 */ /* 0x000fea0003800000 */
[----:B------:R-:W0:Y:S01]  /*10000*/  LDC R6, c[0x0][0x43c] ;  /* 0x00010f00ff067b82 */ /* 0x000e220000000800 */
[----:B------:R-:W-:Y:S01]  /*10010*/  IMAD.MOV.U32 R9, RZ, RZ, R0 ;  /* 0x000000ffff097224 */ /* 0x000fe200078e0000 */
[----:B------:R-:W-:-:S03]  /*10020*/  ULDC.64 UR4, c[0x0][0x428] ;  /* 0x00010a0000047ab9 */ /* 0x000fc60000000a00 */
[----:B---3--:R-:W-:Y:S01]  /*10030*/  IMAD.MOV.U32 R0, RZ, RZ, R9 ;  /* 0x000000ffff007224 */ /* 0x008fe200078e0009 */
[----:B0-----:R-:W-:-:S13]  /*10040*/  ISETP.NE.AND P0, PT, R6, 0x1, PT ;  /* 0x000000010600780c */ /* 0x001fda0003f05270 */
[----:B------:R-:W0:Y:S02]  /*10050*/  @P0 LDC.64 R4, c[0x0][0x440] ;  /* 0x00011000ff040b82 */ /* 0x000e240000000a00 */
[----:B0-----:R-:W-:-:S05]  /*10060*/  @P0 IMAD.HI.U32 R4, R9, R4, RZ ;  /* 0x0000000409040227 */ /* 0x001fca00078e00ff */
        /* <DEDUP_REMOVED lines=13> */
.L_x_2303:
[----:B0-----:R-:W4:Y:S01]  /*10140*/  LDL R2, [R1+0x14] ;  /* 0x0000140001027983 */ /* 0x001f220000100800 */
[----:B---3--:R-:W-:Y:S01]  /*10150*/  IMAD R0, R19, 0x8, R18 ;  /* 0x0000000813007824 */ /* 0x008fe200078e0212 */
[----:B----4-:R-:W-:-:S04]  /*10160*/  SHF.L.U32 R2, R2, 0x1f, RZ ;  /* 0x0000001f02027819 */ /* 0x010fc800000006ff */
[----:B------:R-:W0:Y:S02]  /*10170*/  SYNCS.PHASECHK.TRANS64.TRYWAIT P0, [R0+URZ+0x34840], R2 ;  /* 0x03484002000075a7 */ /* 0x000e24000800017f */
[----:B0-----:R-:W-:Y:S05]  /*10180*/  @!P0 BRA `(.L_x_2304) ;  /* 0x0000005000548947 */ /* 0x001fea0003800000 */
.L_x_2410:
[----:B------:R-:W1:Y:S02]  /*10190*/  S2R R3, SR_TID.X ;  /* 0x0000000000037919 */ /* 0x000e640000002100 */
[----:B-1----:R-:W-:-:S04]  /*101a0*/  LOP3.LUT R3, R3, 0x7f, RZ, 0xc0, !PT ;  /* 0x0000007f03037812 */ /* 0x002fc800078ec0ff */
[----:B------:R-:W-:-:S13]  /*101b0*/  ISETP.NE.AND P0, PT, R3, RZ, PT ;  /* 0x000000ff0300720c */ /* 0x000fda0003f05270 */
[----:B------:R-:W-:Y:S05]  /*101c0*/  @P0 BRA `(.L_x_2305) ;  /* 0x00000000001c0947 */ /* 0x000fea0003800000 */
[----:B------:R-:W1:Y:S01]  /*101d0*/  S2R R3, SR_TID.X ;  /* 0x0000000000037919 */ /* 0x000e620000002100 */
[----:B0-----:R-:W-:-:S04]  /*101e0*/  IMAD.MOV.U32 R2, RZ, RZ, 0xc000 ;  /* 0x0000c000ff027424 */ /* 0x001fc800078e00ff */
[----:B------:R3:W-:Y:S01]  /*101f0*/  SYNCS.ARRIVE.TRANS64 RZ, [R0+URZ+0x34830], R2 ;  /* 0x0348300200ff79a7 */ /* 0x0007e2000800003f */
[----:B-1----:R-:W-:-:S04]  /*10200*/  LOP3.LUT R3, R3, 0x1f, RZ, 0xc0, !PT ;  /* 0x0000001f03037812 */ /* 0x002fc800078ec0ff */
[----:B------:R-:W-:-:S13]  /*10210*/  ISETP.NE.AND P0, PT, R3, RZ, PT ;  /* 0x000000ff0300720c */ /* 0x000fda0003f05270 */
[----:B---3--:R-:W-:Y:S05]  /*10220*/  @!P0 BRA `(.L_x_2305) ;  /* 0x0000000000048947 */ /* 0x008fea0003800000 */
[----:B------:R-:W-:Y:S01]  /*10230*/  BPT.TRAP 0x1 ;  /* 0x000000040000795c */ /* 0x000fe20000300000 */
.L_x_2305:
[----:B------:R-:W3:Y:S04]  /*10240*/  LDL R3, [R1+0x8] ;  /* 0x0000080001037983 */ /* 0x000ee80000100800 */
[----:B0-----:R-:W4:Y:S01]  /*10250*/  LDL R2, [R1+0x18] ;  /* 0x0000180001027983 */ /* 0x001f220000100800 */
        /* <DEDUP_REMOVED lines=20> */
[----:B----4-:R-:W-:-:S13]  /*103a0*/  R2UR UR5, R2 ;  /* 0x00000000020572ca */ /* 0x010fda00000e0000 */
[----:B------:R-:W-:Y:S02]  /*103b0*/  ULEA UR11, UR11, UR5, 0x7 ;  /* 0x000000050b0b7291 */ /* 0x000fe4000f8e383f */
        /* <DEDUP_REMOVED lines=8> */
[----:B0-----:R-:W-:Y:S01]  /*10440*/  NOP ;  /* 0x0000000000007918 */ /* 0x001fe20000000000 */
.L_x_2301:
[----:B------:R-:W4:Y:S04]  /*10450*/  LDL.LU R3, [R1+0x34] ;  /* 0x0000340001037983 */ /* 0x000f280000300800 */
[----:B------:R-:W5:Y:S04]  /*10460*/  LDL.LU R5, [R1+0x2c] ;  /* 0x00002c0001057983 */ /* 0x000f680000300800 */
[----:B---3--:R-:W3:Y:S01]  /*10470*/  LDL.LU R4, [R1+0x44] ;  /* 0x0000440001047983 */ /* 0x008ee20000300800 */
        /* <DEDUP_REMOVED lines=9> */
[----:B----4-:R-:W-:Y:S02]  /*10510*/  SHF.R.S32.HI R0, RZ, 0x1f, R3 ;  /* 0x0000001fff007819 */ /* 0x010fe40000011403 */
[----:B-----5:R-:W-:-:S03]  /*10520*/  SEL R5, R5, RZ, !P0 ;  /* 0x000000ff05057207 */ /* 0x020fc60004000000 */
[----:B------:R-:W-:Y:S01]  /*10530*/  IMAD R0, R0, UR4, RZ ;  /* 0x0000000400007c24 */ /* 0x000fe2000f8e02ff */
[----:B---3--:R-:W-:-:S03]  /*10540*/  SEL R4, R4, RZ, !P0 ;  /* 0x000000ff04047207 */ /* 0x008fc60004000000 */
        /* <DEDUP_REMOVED lines=23> */
[----:B0-----:R-:W-:Y:S05]  /*106c0*/  CALL.ABS.NOINC R2 ;  /* 0x0000000002007343 */ /* 0x001fea0003c00000 */
.L_x_2307:
[----:B------:R-:W-:Y:S05]  /*106d0*/  BSYNC B6 ;  /* 0x0000000000067941 */ /* 0x000fea0003800000 */
.L_x_2306:
[----:B0-----:R-:W3:Y:S01]  /*106e0*/  LDL.LU R0, [R1+0x44] ;  /* 0x0000440001007983 */ /* 0x001ee20000300800 */
[----:B------:R-:W-:Y:S01]  /*106f0*/  ULDC.64 UR4, c[0x0][0x2d8] ;  /* 0x0000b60000047ab9 */ /* 0x000fe20000000a00 */
[----:B------:R-:W0:Y:S01]  /*10700*/  LDC R7, c[0x0][0x448] ;  /* 0x00011200ff077b82 */ /* 0x000e220000000800 */
[----:B------:R-:W-:Y:S01]  /*10710*/  ULDC.64 UR6, c[0x0][0x280] ;  /* 0x0000a00000067ab9 */ /* 0x000fe20000000a00 */
[----:B------:R-:W4:Y:S04]  /*10720*/  LDL.LU R5, [R1+0x34] ;  /* 0x0000340001057983 */ /* 0x000f280000300800 */
[----:B------:R-:W4:Y:S04]  /*10730*/  LDL.LU.64 R2, [R1+0x50] ;  /* 0x0000500001027983 */ /* 0x000f280000300a00 */
[----:B------:R-:W3:Y:S04]  /*10740*/  LDL.LU R4, [R1+0x2c] ;  /* 0x00002c0001047983 */ /* 0x000ee80000300800 */
[----:B------:R-:W3:Y:S01]  /*10750*/  LDL R9, [R1+0x4] ;  /* 0x0000040001097983 */ /* 0x000ee20000100800 */
[----:B--2---:R-:W1:Y:S01]  /*10760*/  S2R R10, SR_TID.X ;  /* 0x00000000000a7919 */ /* 0x004e620000002100 */
[----:B0-----:R-:W-:-:S13]  /*10770*/  ISETP.NE.AND P0, PT, R7, 0x1, PT ;  /* 0x000000010700780c */ /* 0x001fda0003f05270 */
[----:B------:R-:W0:Y:S01]  /*10780*/  @P0 LDC R6, c[0x0][0x450] ;  /* 0x00011400ff060b82 */ /* 0x000e220000000800 */
[----:B-1----:R-:W-:-:S05]  /*10790*/  IMAD.SHL.U32 R10, R10, 0x8, RZ ;  /* 0x000000080a0a7824 */ /* 0x002fca00078e00ff */
[----:B------:R-:W-:-:S04]  /*107a0*/  LOP3.LUT R10, R10, 0x38, RZ, 0xc0, !PT ;  /* 0x000000380a0a7812 */ /* 0x000fc800078ec0ff */
[C---:B------:R-:W-:Y:S02]  /*107b0*/  LOP3.LUT R11, R10.reuse, 0x40, RZ, 0xfc, !PT ;  /* 0x000000400a0b7812 */ /* 0x040fe400078efcff */
[----:B------:R-:W-:Y:S01]  /*107c0*/  LOP3.LUT R10, R10, 0x80, RZ, 0xfc, !PT ;  /* 0x000000800a0a7812 */ /* 0x000fe200078efcff */
[----:B----4-:R-:W-:Y:S02]  /*107d0*/  IMAD.MOV.U32 R3, RZ, RZ, R5 ;  /* 0x000000ffff037224 */ /* 0x010fe400078e0005 */
[----:B------:R-:W1:Y:S01]  /*107e0*/  S2R R5, SR_TID.X ;  /* 0x0000000000057919 */ /* 0x000e620000002100 */
[----:B------:R-:W-:-:S04]  /*107f0*/  IMAD.WIDE.U32 R2, R16, UR4, R2 ;  /* 0x0000000410027c25 */ /* 0x000fc8000f8e0002 */
[----:B------:R-:W-:Y:S01]  /*10800*/  IMAD R3, R16, UR5, R3 ;  /* 0x0000000510037c24 */ /* 0x000fe2000f8e0203 */
[----:B------:R-:W-:Y:S02]  /*10810*/  ULDC.64 UR4, c[0x0][0x2e0] ;  /* 0x0000b80000047ab9 */ /* 0x000fe40000000a00 */
[----:B---3--:R-:W-:Y:S02]  /*10820*/  IMAD R0, R0, UR4, RZ ;  /* 0x0000000400007c24 */ /* 0x008fe4000f8e02ff */
[----:B------:R-:W-:-:S04]  /*10830*/  IMAD.WIDE.U32 R2, R4, UR4, R2 ;  /* 0x0000000404027c25 */ /* 0x000fc8000f8e0002 */
[----:B------:R-:W-:Y:S01]  /*10840*/  IMAD R0, R4, UR5, R0 ;  /* 0x0000000504007c24 */ /* 0x000fe2000f8e0200 */
[----:B------:R-:W-:Y:S01]  /*10850*/  ULDC.64 UR4, c[0x0][0x2d0] ;  /* 0x0000b40000047ab9 */ /* 0x000fe20000000a00 */
[----:B------:R-:W2:Y:S02]  /*10860*/  S2R R4, SR_TID.X ;  /* 0x0000000000047919 */ /* 0x000ea40000002100 */
[----:B------:R-:W-:Y:S01]  /*10870*/  IMAD.IADD R3, R3, 0x1, R0 ;  /* 0x0000000103037824 */ /* 0x000fe200078e0200 */
[----:B-1----:R-:W-:-:S04]  /*10880*/  LOP3.LUT R5, R5, 0x7f, RZ, 0xc0, !PT ;  /* 0x0000007f05057812 */ /* 0x002fc800078ec0ff */
[----:B------:R-:W-:Y:S01]  /*10890*/  SHF.R.U32.HI R5, RZ, 0x3, R5 ;  /* 0x00000003ff057819 */ /* 0x000fe20000011605 */
[----:B--2---:R-:W-:-:S05]  /*108a0*/  IMAD.SHL.U32 R4, R4, 0x10, RZ ;  /* 0x0000001004047824 */ /* 0x004fca00078e00ff */
[----:B------:R-:W-:Y:S02]  /*108b0*/  LOP3.LUT R4, R5, 0x70, R4, 0xf8, !PT ;  /* 0x0000007005047812 */ /* 0x000fe400078ef804 */
[----:B------:R-:W1:Y:S03]  /*108c0*/  @P0 LDC R5, c[0x0][0x44c] ;  /* 0x00011300ff050b82 */ /* 0x000e660000000800 */
[----:B------:R-:W-:-:S04]  /*108d0*/  IMAD R0, R9, 0x80, R4 ;  /* 0x0000008009007824 */ /* 0x000fc800078e0204 */
[----:B------:R-:W-:Y:S02]  /*108e0*/  IMAD.MOV.U32 R4, RZ, RZ, R0 ;  /* 0x000000ffff047224 */ /* 0x000fe400078e0000 */
[----:B-1----:R-:W-:-:S05]  /*108f0*/  @P0 IMAD.HI.U32 R5, R0, R5, RZ ;  /* 0x0000000500050227 */ /* 0x002fca00078e00ff */
[----:B0-----:R-:W-:-:S05]  /*10900*/  @P0 SHF.R.U32.HI R4, RZ, R6, R5 ;  /* 0x00000006ff040219 */ /* 0x001fca0000011605 */
[----:B------:R-:W-:Y:S02]  /*10910*/  IMAD.MOV R5, RZ, RZ, -R4 ;  /* 0x000000ffff057224 */ /* 0x000fe400078e0a04 */
[----:B------:R-:W-:-:S04]  /*10920*/  IMAD.WIDE.U32 R2, R4, UR4, R2 ;  /* 0x0000000404027c25 */ /* 0x000fc8000f8e0002 */
[----:B------:R-:W-:Y:S01]  /*10930*/  IMAD R0, R7, R5, R0 ;  /* 0x0000000507007224 */ /* 0x000fe200078e0200 */
[----:B------:R-:W-:-:S05]  /*10940*/  SHF.R.S32.HI R5, RZ, 0x1f, R4 ;  /* 0x0000001fff057819 */ /* 0x000fca0000011404 */
[----:B------:R-:W-:-:S04]  /*10950*/  IMAD R5, R5, UR4, RZ ;  /* 0x0000000405057c24 */ /* 0x000fc8000f8e02ff */
[----:B------:R-:W-:Y:S01]  /*10960*/  IMAD R4, R4, UR5, R5 ;  /* 0x0000000504047c24 */ /* 0x000fe2000f8e0205 */
[----:B------:R-:W-:Y:S01]  /*10970*/  ULDC.64 UR4, c[0x0][0x2c8] ;  /* 0x0000b20000047ab9 */ /* 0x000fe20000000a00 */
[----:B------:R-:W0:Y:S02]  /*10980*/  S2R R5, SR_TID.X ;  /* 0x0000000000057919 */ /* 0x000e240000002100 */
[----:B------:R-:W-:Y:S01]  /*10990*/  IMAD.IADD R3, R3, 0x1, R4 ;  /* 0x0000000103037824 */ /* 0x000fe200078e0204 */
[----:B------:R-:W-:Y:S01]  /*109a0*/  SHF.R.S32.HI R4, RZ, 0x1f, R0 ;  /* 0x0000001fff047819 */ /* 0x000fe20000011400 */
[----:B------:R-:W-:-:S04]  /*109b0*/  IMAD.WIDE.U32 R2, R0, UR4, R2 ;  /* 0x0000000400027c25 */ /* 0x000fc8000f8e0002 */
[----:B------:R-:W-:Y:S01]  /*109c0*/  IMAD R4, R4, UR4, RZ ;  /* 0x0000000404047c24 */ /* 0x000fe2000f8e02ff */
[----:B------:R-:W-:Y:S02]  /*109d0*/  ULDC UR4, c[0x0][0x2b8] ;  /* 0x0000ae0000047ab9 */ /* 0x000fe40000000800 */
[----:B------:R-:W-:Y:S01]  /*109e0*/  ISETP.GE.AND P0, PT, R10, UR4, PT ;  /* 0x000000040a007c0c */ /* 0x000fe2000bf06270 */
[----:B------:R-:W-:Y:S01]  /*109f0*/  IMAD R0, R0, UR5, R4 ;  /* 0x0000000500007c24 */ /* 0x000fe2000f8e0204 */
[----:B------:R1:W5:Y:S01]  /*10a00*/  LDL R10, [R1+0x24] ;  /* 0x00002400010a7983 */ /* 0x0003620000100800 */
[----:B------:R-:W-:Y:S02]  /*10a10*/  LEA R4, P3, R2, UR6, 0x1 ;  /* 0x0000000602047c11 */ /* 0x000fe4000f8608ff */
[----:B------:R-:W-:Y:S01]  /*10a20*/  IMAD.IADD R0, R3, 0x1, R0 ;  /* 0x0000000103007824 */ /* 0x000fe200078e0200 */
[----:B------:R-:W-:Y:S01]  /*10a30*/  ISETP.GE.AND P1, PT, R11, UR4, PT ;  /* 0x000000040b007c0c */ /* 0x000fe2000bf26270 */
[----:B0-----:R-:W-:-:S05]  /*10a40*/  IMAD.SHL.U32 R8, R5, 0x8, RZ ;  /* 0x0000000805087824 */ /* 0x001fca00078e00ff */
[----:B------:R-:W-:-:S04]  /*10a50*/  LOP3.LUT R8, R8, 0x38, RZ, 0xc0, !PT ;  /* 0x0000003808087812 */ /* 0x000fc800078ec0ff */
[----:B------:R-:W-:Y:S01]  /*10a60*/  ISETP.GE.AND P2, PT, R8, UR4, PT ;  /* 0x0000000408007c0c */ /* 0x000fe2000bf46270 */
[----:B------:R-:W-:Y:S01]  /*10a70*/  UMOV UR4, 0xffffffff ;  /* 0xffffffff00047882 */ /* 0x000fe20000000000 */
[----:B------:R-:W-:Y:S02]  /*10a80*/  LEA.HI.X R3, R2, UR7, R0, 0x1, P3 ;  /* 0x0000000702037c11 */ /* 0x000fe400098f0c00 */
[----:B-1----:R-:W-:Y:S09]  /*10a90*/  BRA.DIV UR4, `(.L_x_2308) ;  /* 0x0000004a04247947 */ /* 0x002ff2000b800000 */
[----:B------:R-:W0:Y:S02]  /*10aa0*/  S2R R6, SR_TID.X ;  /* 0x0000000000067919 */ /* 0x000e240000002100 */
[----:B0-----:R-:W-:-:S04]  /*10ab0*/  LOP3.LUT R6, R6, 0x7f, RZ, 0xc0, !PT ;  /* 0x0000007f06067812 */ /* 0x001fc800078ec0ff */
[----:B------:R-:W-:Y:S02]  /*10ac0*/  SHF.R.U32.HI R9, RZ, 0x3, R6 ;  /* 0x00000003ff097819 */ /* 0x000fe40000011606 */
[----:B------:R-:W2:Y:S04]  /*10ad0*/  LDL.LU R6, [R1+0x4] ;  /* 0x0000040001067983 */ /* 0x000ea80000300800 */
[----:B------:R-:W3:Y:S01]  /*10ae0*/  LDL.LU R8, [R1+0x38] ;  /* 0x0000380001087983 */ /* 0x000ee20000300800 */
[----:B--2---:R-:W-:Y:S02]  /*10af0*/  IMAD R2, R6, 0x80, R9 ;  /* 0x0000008006027824 */ /* 0x004fe400078e0209 */
[----:B------:R-:W0:Y:S01]  /*10b00*/  S2R R6, SR_TID.X ;  /* 0x0000000000067919 */ /* 0x000e220000002100 */
[----:B---3--:R-:W-:-:S02]  /*10b10*/  IMAD R0, R8, R7, RZ ;  /* 0x0000000708007224 */ /* 0x008fc400078e02ff */
[----:B------:R-:W1:Y:S01]  /*10b20*/  SHFL.IDX PT, R7, R4, RZ, 0x181f ;  /* 0x00181fff04077589 */ /* 0x000e6200000e0000 */
[C---:B------:R-:W-:Y:S02]  /*10b30*/  VIADD R5, R2.reuse, 0x10 ;  /* 0x0000001002057836 */ /* 0x040fe40000000000 */
[-C--:B------:R-:W-:Y:S01]  /*10b40*/  ISETP.GE.AND P4, PT, R2, R0.reuse, PT ;  /* 0x000000000200720c */ /* 0x080fe20003f86270 */
[----:B------:R-:W-:Y:S02]  /*10b50*/  SHFL.IDX PT, R9, R3, 0x1, 0x181f ;  /* 0x00381f0003097f89 */ /* 0x000fe400000e0000 */
[----:B------:R-:W-:Y:S02]  /*10b60*/  ISETP.GE.AND P3, PT, R5, R0, PT ;  /* 0x000000000500720c */ /* 0x000fe40003f66270 */
[----:B------:R-:W-:Y:S01]  /*10b70*/  SHFL.IDX PT, R5, R4, 0x1, 0x181f ;  /* 0x00381f0004057f89 */ /* 0x000fe200000e0000 */
[----:B0-----:R-:W-:-:S03]  /*10b80*/  IMAD.SHL.U32 R11, R6, 0x8, RZ ;  /* 0x00000008060b7824 */ /* 0x001fc600078e00ff */
[----:B------:R-:W0:Y:S02]  /*10b90*/  SHFL.IDX PT, R6, R3, RZ, 0x181f ;  /* 0x00181fff03067589 */ /* 0x000e2400000e0000 */
[----:B------:R-:W-:-:S04]  /*10ba0*/  LOP3.LUT R11, R11, 0x38, RZ, 0xc0, !PT ;  /* 0x000000380b0b7812 */ /* 0x000fc800078ec0ff */
[----:B-1----:R-:W-:-:S05]  /*10bb0*/  @!P4 LEA R7, P5, R11, R7, 0x1 ;  /* 0x000000070b07c211 */ /* 0x002fca00078a08ff */
[----:B0-----:R-:W-:Y:S01]  /*10bc0*/  @!P4 IMAD.X R6, RZ, RZ, R6, P5 ;  /* 0x000000ffff06c224 */ /* 0x001fe200028e0606 */
[----:B------:R-:W-:-:S04]  /*10bd0*/  @!P3 LEA R8, P5, R11, R5, 0x1 ;  /* 0x000000050b08b211 */ /* 0x000fc800078a08ff */
[----:B------:R-:W-:Y:S01]  /*10be0*/  @!P4 LOP3.LUT R7, R7, R6, RZ, 0x3c, !PT ;  /* 0x000000060707c212 */ /* 0x000fe200078e3cff */
[----:B------:R-:W-:-:S03]  /*10bf0*/  @!P3 IMAD.X R5, RZ, RZ, R9, P5 ;  /* 0x000000ffff05b224 */ /* 0x000fc600028e0609 */
[----:B------:R-:W-:-:S04]  /*10c00*/  @!P4 LOP3.LUT R6, R7, R6, RZ, 0x3c, !PT ;  /* 0x000000060706c212 */ /* 0x000fc800078e3cff */
[----:B------:R-:W-:-:S05]  /*10c10*/  @!P4 LOP3.LUT R7, R7, R6, RZ, 0x3c, !PT ;  /* 0x000000060707c212 */ /* 0x000fca00078e3cff */
[----:B-----5:R-:W-:Y:S04]  /*10c20*/  @!P4 LDGSTS.E.BYPASS.LTC128B.128 [R10+0x10400], desc[UR56][R6.64], !P2 ;  /* 0x10400000060acfae */ /* 0x020fe8000d101d78 */
[----:B------:R-:W-:Y:S04]  /*10c30*/  @!P4 LDGSTS.E.BYPASS.LTC128B.128 [R10+0x14400], desc[UR56][R6.64+0x80], !P1 ;  /* 0x14400080060acfae */ /* 0x000fe8000c901d78 */
[----:B------:R0:W-:Y:S02]  /*10c40*/  @!P4 LDGSTS.E.BYPASS.LTC128B.128 [R10+0x18400], desc[UR56][R6.64+0x100], !P0 ;  /* 0x18400100060acfae */ /* 0x0001e4000c101d78 */
[----:B0-----:R-:W-:Y:S01]  /*10c50*/  @!P3 IMAD.MOV.U32 R6, RZ, RZ, R8 ;  /* 0x000000ffff06b224 */ /* 0x001fe200078e0008 */
[----:B------:R-:W-:Y:S01]  /*10c60*/  @!P3 MOV R7, R5 ;  /* 0x000000050007b202 */ /* 0x000fe20000000f00 */
[----:B------:R-:W-:Y:S01]  /*10c70*/  VIADD R5, R2, 0x20 ;  /* 0x0000002002057836 */ /* 0x000fe20000000000 */
[----:B------:R-:W-:Y:S04]  /*10c80*/  SHFL.IDX PT, R8, R3, 0x2, 0x181f ;  /* 0x00581f0003087f89 */ /* 0x000fe800000e0000 */
[----:B------:R-:W-:Y:S04]  /*10c90*/  @!P3 LDGSTS.E.BYPASS.LTC128B.128 [R10+0x10c00], desc[UR56][R6.64], !P2 ;  /* 0x10c00000060abfae */ /* 0x000fe8000d101d78 */
[----:B------:R-:W-:Y:S04]  /*10ca0*/  @!P3 LDGSTS.E.BYPASS.LTC128B.128 [R10+0x14c00], desc[UR56][R6.64+0x80], !P1 ;  /* 0x14c00080060abfae */ /* 0x000fe8000c901d78 */
[----:B------:R0:W-:Y:S01]  /*10cb0*/  @!P3 LDGSTS.E.BYPASS.LTC128B.128 [R10+0x18c00], desc[UR56][R6.64+0x100], !P0 ;  /* 0x18c00100060abfae */ /* 0x0001e2000c101d78 */
[----:B------:R-:W-:-:S03]  /*10cc0*/  ISETP.GE.AND P3, PT, R5, R0, PT ;  /* 0x000000000500720c */ /* 0x000fc60003f66270 */
[----:B------:R-:W1:Y:S10]  /*10cd0*/  SHFL.IDX PT, R5, R4, 0x2, 0x181f ;  /* 0x00581f0004057f89 */ /* 0x000e7400000e0000 */
        /* <DEDUP_REMOVED lines=53> */
.L_x_2427:
[----:B------:R-:W-:Y:S01]  /*11030*/  VIADD R2, R2, 0x70 ;  /* 0x0000007002027836 */ /* 0x000fe20000000000 */
[----:B------:R-:W-:Y:S04]  /*11040*/  BSSY B0, `(.L_x_2309) ;  /* 0x000000e000007945 */ /* 0x000fe80003800000 */
[----:B------:R-:W-:-:S13]  /*11050*/  ISETP.GE.AND P3, PT, R2, R0, PT ;  /* 0x000000000200720c */ /* 0x000fda0003f66270 */
[----:B------:R-:W-:Y:S05]  /*11060*/  @P3 BRA `(.L_x_2310) ;  /* 0x00000000002c3947 */ /* 0x000fea0003800000 */
[----:B0-----:R-:W0:Y:S02]  /*11070*/  S2R R4, SR_TID.X ;  /* 0x0000000000047919 */ /* 0x001e240000002100 */
        /* <DEDUP_REMOVED lines=10> */
.L_x_2310:
[----:B------:R-:W-:Y:S05]  /*11120*/  BSYNC B0 ;  /* 0x0000000000007941 */ /* 0x000fea0003800000 */
.L_x_2309:
[----:B------:R-:W-:Y:S01]  /*11130*/  NOP ;  /* 0x0000000000007918 */ /* 0x000fe20000000000 */
[----:B------:R-:W-:Y:S01]  /*11140*/  PLOP3.LUT P0, PT, PT, PT, PT, 0x80, 0x0 ;  /* 0x000000000000781c */ /* 0x000fe20003f0f070 */
[----:B0--3--:R-:W-:-:S12]  /*11150*/  VIADD R6, R18, 0x34800 ;  /* 0x0003480012067836 */ /* 0x009fd80000000000 */
.L_x_2311:
[----:B------:R-:W-:Y:S02]  /*11160*/  PLOP3.LUT P1, PT, P1, P0, PT, 0xa2, 0x0 ;  /* 0x000000000000781c */ /* 0x000fe40000f21472 */
[----:B------:R-:W-:-:S08]  /*11170*/  @P0 R2UR P1, UR4, R18 ;  /* 0x00000000120402ca */ /* 0x000fd00000020000 */
[----:B------:R-:W-:-:S05]  /*11180*/  @P0 PLOP3.LUT P0, PT, P1, PT, PT, 0x80, 0x0 ;  /* 0x000000000000081c */ /* 0x000fca0000f0f070 */
[----:B------:R-:W-:Y:S01]  /*11190*/  @!P1 SYNCS.ARRIVE.TRANS64.RED.A0T1 RZ, [UR4+0x34800], RZ ;  /* 0x034800ffffff99a7 */ /* 0x000fe20008200404 */
[----:B------:R-:W-:Y:S07]  /*111a0*/  @!P1 ARRIVES.LDGSTSBAR.64.TRANSCNT [UR4+0x34800] ;  /* 0x03480000ff0099b0 */ /* 0x000fee0008000a84 */
[----:B------:R-:W-:Y:S05]  /*111b0*/  @P0 BRA.U.ANY `(.L_x_2311) ;  /* 0xfffffffd00e80947 */ /* 0x000fea000393ffff */
[----:B----4-:R-:W3:Y:S02]  /*111c0*/  LDL.LU R2, [R1+0x48] ;  /* 0x0000480001027983 */ /* 0x010ee40000300800 */
        /* <DEDUP_REMOVED lines=11> */
.L_x_2428:
[----:B------:R-:W-:Y:S05]  /*11280*/  BSYNC B0 ;  /* 0x0000000000007941 */ /* 0x000fea0003800000 */
.L_x_2312:
[----:B------:R-:W0:Y:S04]  /*11290*/  LDL R2, [R1+0x40] ;  /* 0x0000400001027983 */ /* 0x000e280000100800 */
[----:B--2---:R-:W2:Y:S01]  /*112a0*/  LDL R3, [R1+0x28] ;  /* 0x0000280001037983 */ /* 0x004ea20000100800 */
[----:B------:R-:W-:Y:S01]  /*112b0*/  BSSY B0, `(.L_x_2314) ;  /* 0x0000213000007945 */ /* 0x000fe20003800000 */
[----:B0-----:R-:W-:-:S05]  /*112c0*/  VIADD R0, R2, 0xfffffffe ;  /* 0xfffffffe02007836 */ /* 0x001fca0000000000 */
[----:B--2---:R-:W-:-:S13]  /*112d0*/  ISETP.GE.AND P0, PT, R0, R3, PT ;  /* 0x000000030000720c */ /* 0x004fda0003f06270 */
[----:B------:R-:W-:Y:S05]  /*112e0*/  @!P0 BRA `(.L_x_2315) ;  /* 0x00000020003c8947 */ /* 0x000fea0003800000 */
[----:B------:R-:W2:Y:S04]  /*112f0*/  LDL.LU R2, [R1+0x58] ;  /* 0x0000580001027983 */ /* 0x000ea80000300800 */
[----:B-1----:R-:W3:Y:S04]  /*11300*/  LDL.LU R5, [R1+0x3c] ;  /* 0x00003c0001057983 */ /* 0x002ee80000300800 */
[----:B------:R-:W4:Y:S01]  /*11310*/  LDL.LU R4, [R1+0x30] ;  /* 0x0000300001047983 */ /* 0x000f220000300800 */
[----:B------:R-:W-:Y:S01]  /*11320*/  LOP3.LUT R12, RZ, R3, RZ, 0x33, !PT ;  /* 0x00000003ff0c7212 */ /* 0x000fe200078e33ff */
[----:B------:R-:W-:Y:S01]  /*11330*/  BSSY B2, `(.L_x_2316) ;  /* 0x00000b5000027945 */ /* 0x000fe20003800000 */
[----:B--2---:R-:W-:-:S04]  /*11340*/  VIADD R2, R2, 0x1 ;  /* 0x0000000102027836 */ /* 0x004fc80000000000 */
[----:B---3--:R-:W-:-:S05]  /*11350*/  IMAD R2, R2, R5, RZ ;  /* 0x0000000502027224 */ /* 0x008fca00078e02ff */
        /* <DEDUP_REMOVED lines=9> */
[----:B------:R-:W-:Y:S01]  /*113f0*/  IADD3 R9, R19, 0x1, RZ ;  /* 0x0000000113097810 */ /* 0x000fe20007ffe0ff */
[----:B------:R-:W-:Y:S03]  /*11400*/  BSSY B1, `(.L_x_2318) ;  /* 0x00000a3000017945 */ /* 0x000fe60003800000 */
        /* <DEDUP_REMOVED lines=30> */
.L_x_2320:
[----:B------:R-:W-:Y:S01]  /*115f0*/  IMAD R3, R9, 0x8, R18 ;  /* 0x0000000809037824 */ /* 0x000fe200078e0212 */
[----:B------:R-:W-:Y:S01]  /*11600*/  SHF.L.U32 R2, R13, 0x1f, RZ ;  /* 0x0000001f0d027819 */ /* 0x000fe200000006ff */
[----:B------:R-:W-:Y:S03]  /*11610*/  BSSY B3, `(.L_x_2321) ;  /* 0x0000003000037945 */ /* 0x000fe60003800000 */
[----:B------:R-:W1:Y:S02]  /*11620*/  SYNCS.PHASECHK.TRANS64.TRYWAIT P0, [R3+URZ+0x34840], R2 ;  /* 0x03484002030075a7 */ /* 0x000e64000800017f */
[----:B-1----:R-:W-:Y:S05]  /*11630*/  @!P0 BRA `(.L_x_2322) ;  /* 0x0000004800448947 */ /* 0x002fea0003800000 */
.L_x_2429:
[----:B------:R-:W-:Y:S05]  /*11640*/  BSYNC B3 ;  /* 0x0000000000037941 */ /* 0x000fea0003800000 */
.L_x_2321:
        /* <DEDUP_REMOVED lines=12> */
.L_x_2324:
[----:B------:R-:W-:Y:S05]  /*11710*/  BSYNC B3 ;  /* 0x0000000000037941 */ /* 0x000fea0003800000 */
.L_x_2323:
        /* <DEDUP_REMOVED lines=12> */
.L_x_2325:
        /* <DEDUP_REMOVED lines=12> */
[----:B------:R-:W-:Y:S01]  /*118a0*/  VIADD R7, R8, 0x20400 ;  /* 0x0002040008077836 */ /* 0x000fe20000000000 */
[----:B------:R-:W-:Y:S01]  /*118b0*/  UMOV UR6, 0x0 ;  /* 0x0000000000067882 */ /* 0x000fe20000000000 */
[----:B------:R-:W-:Y:S01]  /*118c0*/  UMOV UR7, 0x14f00000 ;  /* 0x14f0000000077882 */ /* 0x000fe20000000000 */
[----:B------:R-:W-:-:S15]  /*118d0*/  R2UR UR10, R15 ;  /* 0x000000000f0a72ca */ /* 0x000fde00000e0000 */
.L_x_2326:
        /* <DEDUP_REMOVED lines=15> */
.L_x_2327:
        /* <DEDUP_REMOVED lines=16> */
.L_x_2430:
[----:B------:R-:W-:Y:S05]  /*11ad0*/  BSYNC B3 ;  /* 0x0000000000037941 */ /* 0x000fea0003800000 */
.L_x_2328:
        /* <DEDUP_REMOVED lines=12> */
.L_x_2331:
[----:B------:R-:W-:Y:S05]  /*11ba0*/  BSYNC B3 ;  /* 0x0000000000037941 */ /* 0x000fea0003800000 */
.L_x_2330:
        /* <DEDUP_REMOVED lines=13> */
.L_x_2332:
        /* <DEDUP_REMOVED lines=15> */
.L_x_2333:
        /* <DEDUP_REMOVED lines=12> */
.L_x_2319:
[----:B------:R-:W-:Y:S05]  /*11e30*/  BSYNC B1 ;  /* 0x0000000000017941 */ /* 0x000fea0003800000 */
.L_x_2318:
[----:B0-----:R-:W2:Y:S01]  /*11e40*/  LDL.LU R0, [R1+0x40] ;  /* 0x0000400001007983 */ /* 0x001ea20000300800 */
[----:B------:R-:W-:-:S03]  /*11e50*/  IMAD.MOV.U32 R19, RZ, RZ, R9 ;  /* 0x000000ffff137224 */ /* 0x000fc600078e0009 */
[----:B------:R0:W-:Y:S02]  /*11e60*/  STL [R1+0x14], R13 ;  /* 0x0000140d01007387 */ /* 0x0001e40000100800 */
[----:B0-2---:R-:W-:-:S07]  /*11e70*/  VIADD R0, R0, 0xfffffffd ;  /* 0xfffffffd00007836 */ /* 0x005fce0000000000 */
.L_x_2317:
[----:B------:R-:W-:Y:S05]  /*11e80*/  BSYNC B2 ;  /* 0x0000000000027941 */ /* 0x000fea0003800000 */
.L_x_2316:
[----:B------:R-:W-:Y:S01]  /*11e90*/  VIADD R12, R12, 0xfffffffe ;  /* 0xfffffffe0c0c7836 */ /* 0x000fe20000000000 */
[----:B------:R-:W-:-:S04]  /*11ea0*/  LOP3.LUT R4, RZ, R4, RZ, 0x33, !PT ;  /* 0x00000004ff047212 */ /* 0x000fc800078e33ff */
[----:B------:R-:W-:-:S13]  /*11eb0*/  ISETP.NE.AND P0, PT, R12, R4, PT ;  /* 0x000000040c00720c */ /* 0x000fda0003f05270 */
[----:B------:R-:W-:Y:S05]  /*11ec0*/  @!P0 BRA `(.L_x_2315) ;  /* 0x0000001400448947 */ /* 0x000fea0003800000 */
[----:B------:R-:W-:-:S07]  /*11ed0*/  IMAD.MOV.U32 R9, RZ, RZ, R17 ;  /* 0x000000ffff097224 */ /* 0x000fce00078e0011 */
.L_x_2366:
        /* <DEDUP_REMOVED lines=35> */
.L_x_2336:
[----:B------:R-:W-:Y:S01]  /*12110*/  IMAD R3, R4, 0x8, R18 ;  /* 0x0000000804037824 */ /* 0x000fe200078e0212 */
[----:B------:R-:W-:Y:S01]  /*12120*/  SHF.L.U32 R2, R5, 0x1f, RZ ;  /* 0x0000001f05027819 */ /* 0x000fe200000006ff */
[----:B------:R-:W-:Y:S03]  /*12130*/  BSSY B2, `(.L_x_2337) ;  /* 0x0000003000027945 */ /* 0x000fe60003800000 */
[----:B------:R-:W1:Y:S02]  /*12140*/  SYNCS.PHASECHK.TRANS64.TRYWAIT P0, [R3+URZ+0x34840], R2 ;  /* 0x03484002030075a7 */ /* 0x000e64000800017f */
[----:B-1----:R-:W-:Y:S05]  /*12150*/  @!P0 BRA `(.L_x_2338) ;  /* 0x0000003c00a48947 */ /* 0x002fea0003800000 */
.L_x_2431:
[----:B------:R-:W-:Y:S05]  /*12160*/  BSYNC B2 ;  /* 0x0000000000027941 */ /* 0x000fea0003800000 */
.L_x_2337:
        /* <DEDUP_REMOVED lines=12> */
.L_x_2340:
[----:B------:R-:W-:Y:S05]  /*12230*/  BSYNC B2 ;  /* 0x0000000000027941 */ /* 0x000fea0003800000 */
.L_x_2339:
        /* <DEDUP_REMOVED lines=12> */
.L_x_2341:
        /* <DEDUP_REMOVED lines=16> */
.L_x_2342:
        /* <DEDUP_REMOVED lines=15> */
.L_x_2343:
        /* <DEDUP_REMOVED lines=16> */
.L_x_2432:
[----:B------:R-:W-:Y:S05]  /*125f0*/  BSYNC B2 ;  /* 0x0000000000027941 */ /* 0x000fea0003800000 */
.L_x_2344:
        /* <DEDUP_REMOVED lines=11> */
.L_x_2347:
[----:B------:R-:W-:Y:S05]  /*126b0*/  BSYNC B2 ;  /* 0x0000000000027941 */ /* 0x000fea0003800000 */
.L_x_2346:
        /* <DEDUP_REMOVED lines=12> */
.L_x_2348:
        /* <DEDUP_REMOVED lines=15> */
.L_x_2349:
        /* <DEDUP_REMOVED lines=12> */
.L_x_2335:
[----:B------:R-:W-:Y:S05]  /*12930*/  BSYNC B1 ;  /* 0x0000000000017941 */ /* 0x000fea0003800000 */
.L_x_2334:
        /* <DEDUP_REMOVED lines=35> */
.L_x_2352:
[----:B------:R-:W-:Y:S01]  /*12b70*/  IMAD R2, R19, 0x8, R18 ;  /* 0x0000000813027824 */ /* 0x000fe200078e0212 */
[----:B------:R-:W-:Y:S01]  /*12b80*/  SHF.L.U32 R3, R12, 0x1f, RZ ;  /* 0x0000001f0c037819 */ /* 0x000fe200000006ff */
[----:B------:R-:W-:Y:S03]  /*12b90*/  BSSY B2, `(.L_x_2353) ;  /* 0x0000003000027945 */ /* 0x000fe60003800000 */
[----:B------:R-:W2:Y:S02]  /*12ba0*/  SYNCS.PHASECHK.TRANS64.TRYWAIT P0, [R2+URZ+0x34840], R3 ;  /* 0x03484003020075a7 */ /* 0x000ea4000800017f */
[----:B--2---:R-:W-:Y:S05]  /*12bb0*/  @!P0 BRA `(.L_x_2354) ;  /* 0x0000003400348947 */ /* 0x004fea0003800000 */
.L_x_2433:
[----:B------:R-:W-:Y:S05]  /*12bc0*/  BSYNC B2 ;  /* 0x0000000000027941 */ /* 0x000fea0003800000 */
.L_x_2353:
        /* <DEDUP_REMOVED lines=12> */
.L_x_2356:
[----:B------:R-:W-:Y:S05]  /*12c90*/  BSYNC B2 ;  /* 0x0000000000027941 */ /* 0x000fea0003800000 */
.L_x_2355:
[----:B--2---:R-:W2:Y:S01]  /*12ca0*/  LDL R2, [R1+0x18] ;  /* 0x0000180001027983 */ /* 0x004ea20000100800 */
[----:B0-----:R-:W-:Y:S01]  /*12cb0*/  MOV R12, RZ ;  /* 0x000000ff000c7202 */ /* 0x001fe20000000f00 */
[C---:B------:R-:W-:Y:S01]  /*12cc0*/  IMAD R3, R19.reuse, 0x8, R6 ;  /* 0x0000000813037824 */ /* 0x040fe200078e0206 */
[----:B------:R-:W-:Y:S01]  /*12cd0*/  UIADD3 UR4, UP0, UR38, 0x370, URZ ;  /* 0x0000037026047890 */ /* 0x000fe2000ff1e03f */
[----:B------:R-:W-:Y:S01]  /*12ce0*/  IMAD R10, R19, 0xc000, R18 ;  /* 0x0000c000130a7824 */ /* 0x000fe200078e0212 */
[----:B------:R-:W-:Y:S01]  /*12cf0*/  R2UR UR10, R12 ;  /* 0x000000000c0a72ca */ /* 0x000fe200000e0000 */
[----:B------:R-:W-:Y:S01]  /*12d00*/  VIADD R3, R3, 0x30 ;  /* 0x0000003003037836 */ /* 0x000fe20000000000 */
[----:B------:R-:W-:Y:S01]  /*12d10*/  PLOP3.LUT P0, PT, PT, PT, PT, 0x80, 0x0 ;  /* 0x000000000000781c */ /* 0x000fe20003f0f070 */
[----:B------:R-:W-:Y:S01]  /*12d20*/  VIADD R11, R10, 0x1c400 ;  /* 0x0001c4000a0b7836 */ /* 0x000fe20000000000 */
[----:B------:R-:W-:Y:S01]  /*12d30*/  UIADD3.X UR5, URZ, UR39, URZ, UP0, !UPT ;  /* 0x000000273f057290 */ /* 0x000fe200087fe43f */
[----:B------:R-:W-:Y:S01]  /*12d40*/  UMOV UR6, 0x0 ;  /* 0x0000000000067882 */ /* 0x000fe20000000000 */
[----:B------:R-:W-:Y:S01]  /*12d50*/  UMOV UR7, 0x14f00000 ;  /* 0x14f0000000077882 */ /* 0x000fe20000000000 */
[----:B--2---:R-:W-:-:S09]  /*12d60*/  IMAD R2, R8, 0x80, R2 ;  /* 0x0000008008027824 */ /* 0x004fd200078e0202 */
.L_x_2357:
        /* <DEDUP_REMOVED lines=16> */
.L_x_2358:
        /* <DEDUP_REMOVED lines=15> */
.L_x_2359:
        /* <DEDUP_REMOVED lines=15> */
.L_x_2434:
[----:B------:R-:W-:Y:S05]  /*13050*/  BSYNC B2 ;  /* 0x0000000000027941 */ /* 0x000fea0003800000 */
.L_x_2360:
        /* <DEDUP_REMOVED lines=11> */
.L_x_2363:
[----:B------:R-:W-:Y:S05]  /*13110*/  BSYNC B2 ;  /* 0x0000000000027941 */ /* 0x000fea0003800000 */
.L_x_2362:
        /* <DEDUP_REMOVED lines=12> */
.L_x_2364:
        /* <DEDUP_REMOVED lines=15> */
.L_x_2365:
        /* <DEDUP_REMOVED lines=12> */
.L_x_2351:
[----:B------:R-:W-:Y:S05]  /*13390*/  BSYNC B1 ;  /* 0x0000000000017941 */ /* 0x000fea0003800000 */
.L_x_2350:
[----:B------:R-:W2:Y:S01]  /*133a0*/  LDL R2, [R1+0x28] ;  /* 0x0000280001027983 */ /* 0x000ea20000100800 */
[----:B------:R-:W-:Y:S01]  /*133b0*/  VIADD R0, R0, 0xfffffffe ;  /* 0xfffffffe00007836 */ /* 0x000fe20000000000 */
[----:B--2---:R-:W-:-:S13]  /*133c0*/  ISETP.GT.AND P0, PT, R7, R2, PT ;  /* 0x000000020700720c */ /* 0x004fda0003f04270 */
[----:B------:R-:W-:Y:S05]  /*133d0*/  @P0 BRA `(.L_x_2366) ;  /* 0xffffffe800c00947 */ /* 0x000fea000383ffff */
.L_x_2315:
[----:B------:R-:W-:Y:S05]  /*133e0*/  BSYNC B0 ;  /* 0x0000000000007941 */ /* 0x000fea0003800000 */
.L_x_2314:
[----:B------:R-:W2:Y:S01]  /*133f0*/  S2R R2, SR_TID.X ;  /* 0x0000000000027919 */ /* 0x000ea20000002100 */
[----:B------:R-:W-:Y:S01]  /*13400*/  BSSY B0, `(.L_x_2367) ;  /* 0x0000011000007945 */ /* 0x000fe20003800000 */
[----:B--2---:R-:W-:-:S04]  /*13410*/  LOP3.LUT R3, R2, 0x7f, RZ, 0xc0, !PT ;  /* 0x0000007f02037812 */ /* 0x004fc800078ec0ff */
[----:B------:R-:W-:-:S13]  /*13420*/  ISETP.NE.AND P0, PT, R3, RZ, PT ;  /* 0x000000ff0300720c */ /* 0x000fda0003f05270 */
[----:B------:R-:W-:Y:S05]  /*13430*/  @P0 BRA `(.L_x_2368) ;  /* 0x0000000000340947 */ /* 0x000fea0003800000 */
[----:B------:R-:W2:Y:S01]  /*13440*/  S2R R2, SR_LANEID ;  /* 0x0000000000027919 */ /* 0x000ea20000000000 */
[----:B------:R-:W-:Y:S01]  /*13450*/  VOTEU.ANY UR4, UPT, PT ;  /* 0x0000000000047886 */ /* 0x000fe200038e0100 */
[----:B-1----:R-:W1:Y:S01]  /*13460*/  LDC.64 R4, c[0x0][0xc60] ;  /* 0x00031800ff047b82 */ /* 0x002e620000000a00 */
[----:B------:R-:W2:Y:S02]  /*13470*/  FLO.U32 R0, UR4 ;  /* 0x0000000400007d00 */ /* 0x000ea400080e0000 */
        /* <DEDUP_REMOVED lines=9> */
.L_x_2368:
[----:B------:R-:W-:Y:S05]  /*13510*/  BSYNC B0 ;  /* 0x0000000000007941 */ /* 0x000fea0003800000 */
.L_x_2367:
[----:B--2---:R-:W2:Y:S01]  /*13520*/  LDL.LU R0, [R1+0x20] ;  /* 0x0000200001007983 */ /* 0x004ea20000300800 */
[----:B------:R-:W-:Y:S01]  /*13530*/  BSSY B0, `(.L_x_2369) ;  /* 0x000003a000007945 */ /* 0x000fe20003800000 */
[----:B--2---:R-:W-:-:S13]  /*13540*/  ISETP.NE.AND P0, PT, R0, RZ, PT ;  /* 0x000000ff0000720c */ /* 0x004fda0003f05270 */
        /* <DEDUP_REMOVED lines=8> */
.L_x_2435:
[----:B------:R-:W-:Y:S05]  /*135d0*/  BSYNC B1 ;  /* 0x0000000000017941 */ /* 0x000fea0003800000 */
.L_x_2371:
        /* <DEDUP_REMOVED lines=9> */
.L_x_2374:
[----:B------:R-:W-:Y:S05]  /*13670*/  BSYNC B1 ;  /* 0x0000000000017941 */ /* 0x000fea0003800000 */
.L_x_2373:
        /* <DEDUP_REMOVED lines=12> */
.L_x_2375:
        /* <DEDUP_REMOVED lines=15> */
.L_x_2376:
        /* <DEDUP_REMOVED lines=10> */
.L_x_2370:
[----:B------:R-:W-:Y:S05]  /*138d0*/  BSYNC B0 ;  /* 0x0000000000007941 */ /* 0x000fea0003800000 */
.L_x_2369:
[----:B------:R-:W2:Y:S01]  /*138e0*/  LDL.LU R4, [R1+0x14] ;  /* 0x0000140001047983 */ /* 0x000ea20000300800 */
[----:B------:R-:W-:-:S05]  /*138f0*/  VIADD R19, R19, 0x1 ;  /* 0x0000000113137836 */ /* 0x000fca0000000000 */
[----:B------:R-:W-:-:S04]  /*13900*/  ISETP.NE.AND P0, PT, R19, 0x2, PT ;  /* 0x000000021300780c */ /* 0x000fc80003f05270 */
[----:B------:R-:W-:Y:S02]  /*13910*/  SEL R0, RZ, 0x1, P0 ;  /* 0x00000001ff007807 */ /* 0x000fe40000000000 */
[----:B------:R-:W-:Y:S02]  /*13920*/  SEL R19, R19, RZ, P0 ;  /* 0x000000ff13137207 */ /* 0x000fe40000000000 */
[----:B--2---:R-:W-:-:S05]  /*13930*/  LOP3.LUT R4, R4, R0, RZ, 0x3c, !PT ;  /* 0x0000000004047212 */ /* 0x004fca00078e3cff */
[----:B------:R2:W-:Y:S02]  /*13940*/  STL [R1+0x14], R4 ;  /* 0x0000140401007387 */ /* 0x0005e40000100800 */
.L_x_2294:
[----:B------:R-:W-:Y:S05]  /*13950*/  BSYNC B7 ;  /* 0x0000000000077941 */ /* 0x000fea0003800000 */
.L_x_2292:
        /* <DEDUP_REMOVED lines=14> */
.L_x_2377:
[----:B------:R-:W2:Y:S01]  /*13a40*/  S2R R0, SR_TID.X ;  /* 0x0000000000007919 */ /* 0x000ea20000002100 */
[----:B------:R-:W-:Y:S01]  /*13a50*/  UMOV UR4, 0xffffffff ;  /* 0xffffffff00047882 */ /* 0x000fe20000000000 */
[----:B--2---:R-:W-:-:S04]  /*13a60*/  LOP3.LUT R10, R0, 0x1f, RZ, 0xc0, !PT ;  /* 0x0000001f000a7812 */ /* 0x004fc800078ec0ff */
[----:B------:R-:W-:Y:S01]  /*13a70*/  ISETP.NE.AND P0, PT, R10, 0x1f, PT ;  /* 0x0000001f0a00780c */ /* 0x000fe20003f05270 */
[----:B------:R-:W-:-:S12]  /*13a80*/  BRA.DIV UR4, `(.L_x_2379) ;  /* 0x0000002604bc7947 */ /* 0x000fd8000b800000 */
[----:B------:R-:W2:Y:S01]  /*13a90*/  LDL.LU R3, [R1] ;  /* 0x0000000001037983 */ /* 0x000ea20000300800 */
[----:B------:R-:W-:-:S03]  /*13aa0*/  ULDC UR4, c[0x0][0xc3c] ;  /* 0x00030f0000047ab9 */ /* 0x000fc60000000800 */
[----:B01----:R-:W4:Y:S02]  /*13ab0*/  LDL R8, [R1+0xc] ;  /* 0x00000c0001087983 */ /* 0x003f240000100800 */
[----:B----4-:R-:W-:Y:S02]  /*13ac0*/  IMAD.IADD R0, R8, 0x1, R10 ;  /* 0x0000000108007824 */ /* 0x010fe400078e020a */
[----:B--2---:R-:W-:-:S03]  /*13ad0*/  IMAD.MOV.U32 R8, RZ, RZ, R3 ;  /* 0x000000ffff087224 */ /* 0x004fc600078e0003 */
[----:B------:R-:W-:-:S13]  /*13ae0*/  ISETP.GE.OR P1, PT, R0, UR4, !P0 ;  /* 0x0000000400007c0c */ /* 0x000fda000c726670 */
[----:B------:R-:W0:Y:S08]  /*13af0*/  @!P1 LDC.64 R2, c[0x0][0xc80] ;  /* 0x00032000ff029b82 */ /* 0x000e300000000a00 */
[----:B---3--:R-:W1:Y:S01]  /*13b00*/  @!P1 LDC.64 R6, c[0x0][0xc78] ;  /* 0x00031e00ff069b82 */ /* 0x008e620000000a00 */
[----:B0-----:R-:W-:-:S05]  /*13b10*/  @!P1 IMAD.WIDE R2, R0, 0x4, R2 ;  /* 0x0000000400029825 */ /* 0x001fca00078e0202 */
[----:B------:R1:W2:Y:S02]  /*13b20*/  @!P1 LDG.E R5, desc[UR56][R2.64] ;  /* 0x0000003802059981 */ /* 0x0002a4000c1e1900 */
[----:B-1----:R-:W-:-:S06]  /*13b30*/  @!P1 IMAD.WIDE R2, R0, 0x4, R6 ;  /* 0x0000000400029825 */ /* 0x002fcc00078e0206 */
[----:B------:R-:W3:Y:S01]  /*13b40*/  @!P1 LDG.E R2, desc[UR56][R2.64] ;  /* 0x0000003802029981 */ /* 0x000ee2000c1e1900 */
[----:B------:R-:W-:Y:S02]  /*13b50*/  CS2R R6, SRZ ;  /* 0x0000000000067805 */ /* 0x000fe4000001ff00 */
[C---:B------:R-:W-:Y:S02]  /*13b60*/  ISETP.GE.U32.AND P2, PT, R10.reuse, 0x2, PT ;  /* 0x000000020a00780c */ /* 0x040fe40003f46070 */
[C---:B------:R-:W-:Y:S01]  /*13b70*/  ISETP.GE.U32.AND P3, PT, R10.reuse, 0x4, PT ;  /* 0x000000040a00780c */ /* 0x040fe20003f66070 */
[----:B------:R-:W-:Y:S01]  /*13b80*/  SHFL.IDX PT, R4, R8, RZ, 0x1f ;  /* 0x00001fff08047589 */ /* 0x000fe200000e0000 */
[C---:B------:R-:W-:Y:S02]  /*13b90*/  ISETP.GE.U32.AND P4, PT, R10.reuse, 0x8, PT ;  /* 0x000000080a00780c */ /* 0x040fe40003f86070 */
[----:B------:R-:W-:Y:S01]  /*13ba0*/  ISETP.GE.U32.AND P5, PT, R10, 0x10, PT ;  /* 0x000000100a00780c */ /* 0x000fe20003fa6070 */
[----:B------:R-:W-:Y:S01]  /*13bb0*/  SHFL.IDX PT, R0, R8, 0x1, 0x1f ;  /* 0x00201f0008007f89 */ /* 0x000fe200000e0000 */
[----:B--2---:R-:W-:Y:S01]  /*13bc0*/  @!P1 IMAD.MOV.U32 R6, RZ, RZ, R5 ;  /* 0x000000ffff069224 */ /* 0x004fe200078e0005 */
[----:B---3--:R-:W-:-:S02]  /*13bd0*/  @!P1 MOV R7, R2 ;  /* 0x0000000200079202 */ /* 0x008fc40000000f00 */
[----:B------:R-:W-:-:S03]  /*13be0*/  ISETP.NE.AND P1, PT, R10, RZ, PT ;  /* 0x000000ff0a00720c */ /* 0x000fc60003f25270 */
[----:B------:R-:W-:-:S05]  /*13bf0*/  IMAD R2, R7, R6, RZ ;  /* 0x0000000607027224 */ /* 0x000fca00078e02ff */
[----:B------:R-:W0:Y:S02]  /*13c00*/  SHFL.UP PT, R3, R2, 0x1, RZ ;  /* 0x0420000002037989 */ /* 0x000e2400000e00ff */
[----:B0-----:R-:W-:-:S05]  /*13c10*/  SEL R5, R3, RZ, P1 ;  /* 0x000000ff03057207 */ /* 0x001fca0000800000 */
[----:B------:R-:W-:Y:S02]  /*13c20*/  IMAD.IADD R2, R2, 0x1, R5 ;  /* 0x0000000102027824 */ /* 0x000fe400078e0205 */
[----:B------:R-:W-:-:S03]  /*13c30*/  IMAD.MOV.U32 R5, RZ, RZ, RZ ;  /* 0x000000ffff057224 */ /* 0x000fc600078e00ff */
        /* <DEDUP_REMOVED lines=13> */
.L_x_2445:
[----:B------:R-:W-:Y:S02]  /*13d10*/  ULDC UR4, c[0x0][0xc38] ;  /* 0x00030e0000047ab9 */ /* 0x000fe40000000800 */
[----:B------:R-:W-:-:S04]  /*13d20*/  IMAD.U32 R8, RZ, RZ, UR4 ;  /* 0x00000004ff087e24 */ /* 0x000fc8000f8e00ff */
[----:B-1----:R-:W-:-:S04]  /*13d30*/  IMAD R9, R9, R8, RZ ;  /* 0x0000000809097224 */ /* 0x002fc800078e02ff */
[----:B------:R-:W-:-:S05]  /*13d40*/  IMAD.IADD R0, R0, 0x1, R9 ;  /* 0x0000000100007824 */ /* 0x000fca00078e0209 */
[----:B------:R-:W-:-:S13]  /*13d50*/  ISETP.GT.AND P6, PT, R0, R4, PT ;  /* 0x000000040000720c */ /* 0x000fda0003fc4270 */
[----:B------:R-:W-:Y:S05]  /*13d60*/  @P6 BRA `(.L_x_2380) ;  /* 0x0000000000ac6947 */ /* 0x000fea0003800000 */
.L_x_2383:
[----:B------:R-:W2:Y:S01]  /*13d70*/  LDL.LU R3, [R1+0xc] ;  /* 0x00000c0001037983 */ /* 0x000ea20000300800 */
[----:B0-----:R-:W0:Y:S01]  /*13d80*/  LDC R2, c[0x0][0xc3c] ;  /* 0x00030f00ff027b82 */ /* 0x001e220000000800 */
[----:B--2---:R-:W-:-:S05]  /*13d90*/  VIADD R3, R3, 0x1f ;  /* 0x0000001f03037836 */ /* 0x004fca0000000000 */
[----:B0-----:R-:W-:-:S13]  /*13da0*/  ISETP.GE.AND P6, PT, R3, R2, PT ;  /* 0x000000020300720c */ /* 0x001fda0003fc6270 */
[----:B------:R-:W-:Y:S05]  /*13db0*/  @P6 BRA `(.L_x_2381) ;  /* 0x0000000800e86947 */ /* 0x000fea0003800000 */
[----:B------:R-:W0:Y:S01]  /*13dc0*/  S2R R6, SR_TID.X ;  /* 0x0000000000067919 */ /* 0x000e220000002100 */
        /* <DEDUP_REMOVED lines=31> */
.L_x_2453:
[----:B------:R-:W-:Y:S02]  /*13fc0*/  ULDC UR4, c[0x0][0xc38] ;  /* 0x00030e0000047ab9 */ /* 0x000fe40000000800 */
[----:B------:R-:W-:-:S04]  /*13fd0*/  IMAD.U32 R8, RZ, RZ, UR4 ;  /* 0x00000004ff087e24 */ /* 0x000fc8000f8e00ff */
[----:B-1----:R-:W-:-:S04]  /*13fe0*/  IMAD R9, R9, R8, RZ ;  /* 0x0000000809097224 */ /* 0x002fc800078e02ff */
[----:B------:R-:W-:-:S05]  /*13ff0*/  IMAD.IADD R0, R9, 0x1, R0 ;  /* 0x0000000109007824 */ /* 0x000fca00078e0200 */
[----:B------:R-:W-:-:S13]  /*14000*/  ISETP.GT.AND P6, PT, R0, R4, PT ;  /* 0x000000040000720c */ /* 0x000fda0003fc4270 */
[----:B------:R-:W-:Y:S05]  /*14010*/  @!P6 BRA `(.L_x_2383) ;  /* 0xfffffffc0054e947 */ /* 0x000fea000383ffff */
.L_x_2380:
        /* <DEDUP_REMOVED lines=12> */
.L_x_2458:
[----:B------:R-:W-:-:S13]  /*140e0*/  ISETP.NE.AND P0, PT, R3, RZ, PT ;  /* 0x000000ff0300720c */ /* 0x000fda0003f05270 */
[----:B------:R-:W-:Y:S05]  /*140f0*/  @!P0 BRA `(.L_x_2385) ;  /* 0x0000000000148947 */ /* 0x000fea0003800000 */
[----:B------:R-:W-:Y:S01]  /*14100*/  UMOV UR4, 0xffffffff ;  /* 0xffffffff00047882 */ /* 0x000fe20000000000 */
[----:B---3--:R-:W-:Y:S02]  /*14110*/  VIADD R10, R10, 0xffffffff ;  /* 0xffffffff0a0a7836 */ /* 0x008fe40000000000 */
[----:B------:R-:W-:Y:S05]  /*14120*/  BRA.DIV UR4, `(.L_x_2386) ;  /* 0x0000002a04b07947 */ /* 0x000fea000b800000 */
[----:B0-----:R0:W1:Y:S02]  /*14130*/  SHFL.IDX PT, R2, R2, R10, 0x1f ;  /* 0x00001f0a02027589 */ /* 0x00106400000e0000 */
.L_x_2461:
[----:B-1----:R-:W-:-:S07]  /*14140*/  IMAD.MOV.U32 R5, RZ, RZ, R2 ;  /* 0x000000ffff057224 */ /* 0x002fce00078e0002 */
.L_x_2385:
[----:B0-----:R-:W-:Y:S01]  /*14150*/  IMAD R2, R5, R8, R9 ;  /* 0x0000000805027224 */ /* 0x001fe200078e0209 */
[----:B------:R-:W-:-:S03]  /*14160*/  ISETP.NE.AND P0, PT, R7, 0x1, PT ;  /* 0x000000010700780c */ /* 0x000fc60003f05270 */
[----:B------:R-:W-:Y:S01]  /*14170*/  IMAD.IADD R4, R4, 0x1, -R2 ;  /* 0x0000000104047824 */ /* 0x000fe200078e0a02 */
[----:B------:R0:W-:Y:S09]  /*14180*/  STL [R1], R2 ;  /* 0x0000000201007387 */ /* 0x0001f20000100800 */
[----:B------:R-:W-:Y:S05]  /*14190*/  @!P0 BRA `(.L_x_2387) ;  /* 0x0000000000e48947 */ /* 0x000fea0003800000 */
[----:B------:R-:W-:-:S04]  /*141a0*/  IABS R5, R0 ;  /* 0x0000000000057213 */ /* 0x000fc80000000000 */
        /* <DEDUP_REMOVED lines=24> */
[----:B0-----:R-:W-:-:S05]  /*14330*/  IADD3 R2, RZ, -R3, RZ ;  /* 0x80000003ff027210 */ /* 0x001fca0007ffe0ff */
[----:B---3--:R-:W-:Y:S02]  /*14340*/  IMAD R6, R2, R5, RZ ;  /* 0x0000000502067224 */ /* 0x008fe400078e02ff */
        /* <DEDUP_REMOVED lines=30> */
.L_x_2387:
[----:B------:R-:W2:Y:S01]  /*14530*/  LDL R5, [R1+0xc] ;  /* 0x00000c0001057983 */ /* 0x000ea20000100800 */
[----:B0-----:R-:W2:Y:S02]  /*14540*/  LDC.64 R2, c[0x0][0xc90] ;  /* 0x00032400ff027b82 */ /* 0x001ea40000000a00 */
[----:B--2---:R-:W-:-:S05]  /*14550*/  IMAD.WIDE R2, R5, 0x4, R2 ;  /* 0x0000000405027825 */ /* 0x004fca00078e0202 */
[----:B---3--:R-:W2:Y:S02]  /*14560*/  LDG.E R6, desc[UR56][R2.64] ;  /* 0x0000003802067981 */ /* 0x008ea4000c1e1900 */
        /* <DEDUP_REMOVED lines=54> */
[----:B------:R-:W-:Y:S01]  /*148d0*/  @!P1 LOP3.LUT R2, RZ, R6, RZ, 0x33, !PT ;  /* 0x00000006ff029212 */ /* 0x000fe200078e33ff */
[----:B------:R-:W-:-:S04]  /*148e0*/  IMAD.MOV R6, RZ, RZ, -R6 ;  /* 0x000000ffff067224 */ /* 0x000fc800078e0a06 */
[----:B------:R-:W-:Y:S02]  /*148f0*/  IMAD R3, R2, R6, R7 ;  /* 0x0000000602037224 */ /* 0x000fe400078e0207 */
[----:B------:R-:W-:-:S03]  /*14900*/  IMAD.MOV.U32 R4, RZ, RZ, R2 ;  /* 0x000000ffff047224 */ /* 0x000fc600078e0002 */
[----:B------:R0:W-:Y:S04]  /*14910*/  STL [R1+0x8], R3 ;  /* 0x0000080301007387 */ /* 0x0001e80000100800 */
.L_x_2388:
[----:B0-----:R-:W-:-:S05]  /*14920*/  LOP3.LUT R3, RZ, R4, RZ, 0x33, !PT ;  /* 0x00000004ff037212 */ /* 0x001fca00078e33ff */
[----:B------:R-:W-:-:S05]  /*14930*/  IMAD.IADD R0, R0, 0x1, R3 ;  /* 0x0000000100007824 */ /* 0x000fca00078e0203 */
[----:B------:R2:W-:Y:S01]  /*14940*/  STL [R1+0x4], R0 ;  /* 0x0000040001007387 */ /* 0x0005e20000100800 */
[----:B------:R-:W-:Y:S05]  /*14950*/  BRA `(.L_x_2389) ;  /* 0x0000000000287947 */ /* 0x000fea0003800000 */
.L_x_2381:
        /* <DEDUP_REMOVED lines=10> */
.L_x_2389:
[----:B0-----:R-:W3:Y:S04]  /*14a00*/  LDL R3, [R1+0x8] ;  /* 0x0000080001037983 */ /* 0x001ee80000100800 */
[----:B-1----:R-:W4:Y:S04]  /*14a10*/  LDL R2, [R1+0xc] ;  /* 0x00000c0001027983 */ /* 0x002f280000100800 */
[----:B------:R-:W5:Y:S04]  /*14a20*/  LDL R4, [R1] ;  /* 0x0000000001047983 */ /* 0x000f680000100800 */
[----:B------:R-:W5:Y:S01]  /*14a30*/  LDL R5, [R1+0x4] ;  /* 0x0000040001057983 */ /* 0x000f620000100800 */
[----:B------:R-:W-:Y:S05]  /*14a40*/  WARPSYNC.ALL ;  /* 0x0000000000007948 */ /* 0x000fea0003800000 */
[----:B--2---:R-:W0:Y:S02]  /*14a50*/  S2R R0, SR_TID.X ;  /* 0x0000000000007919 */ /* 0x004e240000002100 */
        /* <DEDUP_REMOVED lines=10> */
.L_x_2378:
[----:B------:R-:W2:Y:S01]  /*14b00*/  LDL R0, [R1+0xc] ;  /* 0x00000c0001007983 */ /* 0x000ea20000100800 */
[----:B------:R-:W-:Y:S02]  /*14b10*/  ULDC UR4, c[0x0][0xc3c] ;  /* 0x00030f0000047ab9 */ /* 0x000fe40000000800 */
[----:B--2---:R-:W-:-:S13]  /*14b20*/  ISETP.GE.AND P0, PT, R0, UR4, PT ;  /* 0x0000000400007c0c */ /* 0x004fda000bf06270 */
[----:B------:R-:W-:Y:S05]  /*14b30*/  @!P0 BRA `(.L_x_2390) ;  /* 0xffffffa400208947 */ /* 0x000fea000383ffff */
[----:B------:R-:W-:Y:S05]  /*14b40*/  BSYNC B8 ;  /* 0x0000000000087941 */ /* 0x000fea0003800000 */
.L_x_2286:
[----:B0-----:R-:W2:Y:S01]  /*14b50*/  LDL.LU R0, [R1+0x48] ;  /* 0x0000480001007983 */ /* 0x001ea20000300800 */
[----:B------:R-:W-:Y:S01]  /*14b60*/  BSSY B0, `(.L_x_2391) ;  /* 0x000000b000007945 */ /* 0x000fe20003800000 */
[----:B-1-3--:R-:W0:Y:S01]  /*14b70*/  S2R R5, SR_CgaCtaId ;  /* 0x0000000000057919 */ /* 0x00ae220000008800 */
        /* <DEDUP_REMOVED lines=9> */
.L_x_2462:
[----:B------:R-:W-:Y:S05]  /*14c10*/  BSYNC B0 ;  /* 0x0000000000007941 */ /* 0x000fea0003800000 */
.L_x_2391:
[----:B------:R-:W-:-:S03]  /*14c20*/  UMOV UR4, 0xffffffff ;  /* 0xffffffff00047882 */ /* 0x000fc60000000000 */
[----:B------:R-:W-:Y:S05]  /*14c30*/  BRA.DIV UR4, `(.L_x_2393) ;  /* 0x00000022042c7947 */ /* 0x000fea000b800000 */
[----:B------:R-:W1:Y:S02]  /*14c40*/  S2R R2, SR_TID.X ;  /* 0x0000000000027919 */ /* 0x000e640000002100 */
[----:B-1----:R-:W-:-:S04]  /*14c50*/  SHF.R.U32.HI R2, RZ, 0x5, R2 ;  /* 0x00000005ff027819 */ /* 0x002fc80000011602 */
[----:B------:R-:W-:-:S05]  /*14c60*/  LOP3.LUT R2, R2, 0x3, RZ, 0xc0, !PT ;  /* 0x0000000302027812 */ /* 0x000fca00078ec0ff */
[----:B------:R1:W2:Y:S02]  /*14c70*/  SHFL.IDX PT, R14, R2, RZ, 0x1f ;  /* 0x00001fff020e7589 */ /* 0x0002a400000e0000 */
.L_x_2465:
[----:B--2---:R-:W-:Y:S01]  /*14c80*/  ISETP.NE.AND P0, PT, R14, RZ, PT ;  /* 0x000000ff0e00720c */ /* 0x004fe20003f05270 */
[----:B------:R-:W-:-:S12]  /*14c90*/  BSSY B0, `(.L_x_2394) ;  /* 0x0000025000007945 */ /* 0x000fd80003800000 */
[----:B------:R-:W-:Y:S05]  /*14ca0*/  @P0 BRA `(.L_x_2395) ;  /* 0x00000000008c0947 */ /* 0x000fea0003800000 */
[----:B------:R-:W-:-:S03]  /*14cb0*/  UMOV UR4, 0xffffffff ;  /* 0xffffffff00047882 */ /* 0x000fc60000000000 */
[----:B------:R-:W-:Y:S05]  /*14cc0*/  BRA.DIV UR4, `(.L_x_2396) ;  /* 0x00000022043c7947 */ /* 0x000fea000b800000 */
[----:B------:R-:W-:-:S13]  /*14cd0*/  ELECT P6, URZ, PT ;  /* 0x00000000003f782f */ /* 0x000fda00038c0000 */
.L_x_2468:
[----:B------:R-:W-:Y:S05]  /*14ce0*/  @!P6 BRA `(.L_x_2395) ;  /* 0x00000000007ce947 */ /* 0x000fea0003800000 */
[----:B-1----:R-:W2:Y:S02]  /*14cf0*/  LDL.LU R2, [R1+0x60] ;  /* 0x0000600001027983 */ /* 0x002ea40000300800 */
[----:B--2---:R-:W-:-:S04]  /*14d00*/  LOP3.LUT R2, R2, 0x2, RZ, 0xfc, !PT ;  /* 0x0000000202027812 */ /* 0x004fc800078efcff */
[----:B------:R-:W-:-:S13]  /*14d10*/  ISETP.NE.AND P2, PT, R2, 0x3, PT ;  /* 0x000000030200780c */ /* 0x000fda0003f45270 */
[----:B------:R-:W-:Y:S05]  /*14d20*/  @!P2 BRA `(.L_x_2397) ;  /* 0x000000000004a947 */ /* 0x000fea0003800000 */
[----:B------:R-:W-:Y:S01]  /*14d30*/  BPT.TRAP 0x1 ;  /* 0x000000040000795c */ /* 0x000fe20000300000 */
.L_x_2397:
        /* <DEDUP_REMOVED lines=13> */
.L_x_2469:
[----:B------:R-:W1:Y:S02]  /*14e10*/  SYNCS.PHASECHK.TRANS64.TRYWAIT P0, [R7+URZ], R2 ;  /* 0x00000002070075a7 */ /* 0x000e64000800017f */
[----:B-1----:R-:W-:Y:S05]  /*14e20*/  @!P0 BRA `(.L_x_2399) ;  /* 0x0000002000188947 */ /* 0x002fea0003800000 */
.L_x_2470:
[----:B------:R-:W-:Y:S05]  /*14e30*/  @!P2 BRA `(.L_x_2400) ;  /* 0x000000000004a947 */ /* 0x000fea0003800000 */
[----:B------:R-:W-:Y:S01]  /*14e40*/  BPT.TRAP 0x1 ;  /* 0x000000040000795c */ /* 0x000fe20000300000 */
.L_x_2400:
[----:B------:R-:W-:-:S04]  /*14e50*/  VIADD R0, R0, 0x34860 ;  /* 0x0003486000007836 */ /* 0x000fc80000000000 */
[----:B------:R-:W-:-:S04]  /*14e60*/  IMAD R4, R19, 0x8, R0 ;  /* 0x0000000813047824 */ /* 0x000fc800078e0200 */
[----:B------:R-:W2:Y:S02]  /*14e70*/  SYNCS.PHASECHK.TRANS64.TRYWAIT P0, [R4+URZ], R5 ;  /* 0x00000005040075a7 */ /* 0x000ea4000800017f */
[----:B--2---:R-:W-:Y:S05]  /*14e80*/  @!P0 BRA `(.L_x_2401) ;  /* 0x0000002000148947 */ /* 0x004fea0003800000 */
.L_x_2471:
[----:B------:R-:W-:-:S07]  /*14e90*/  IMAD R3, R3, 0x8, R0 ;  /* 0x0000000803037824 */ /* 0x000fce00078e0200 */
.L_x_2402:
[----:B---3--:R3:W4:Y:S02]  /*14ea0*/  SYNCS.PHASECHK.TRANS64.TRYWAIT P0, [R3+URZ], R2 ;  /* 0x00000002030075a7 */ /* 0x008724000800017f */
[----:B----4-:R-:W-:Y:S05]  /*14eb0*/  @!P0 NANOSLEEP.SYNCS 0x989680 ;  /* 0x009896800000895d */ /* 0x010fea0003900000 */
[----:B------:R-:W4:Y:S02]  /*14ec0*/  @!P0 SYNCS.PHASECHK.TRANS64 P0, [R3+URZ], R2 ;  /* 0x00000002030085a7 */ /* 0x000f24000800007f */
[----:B----4-:R-:W-:Y:S05]  /*14ed0*/  @!P0 BRA `(.L_x_2402) ;  /* 0xfffffffc00f08947 */ /* 0x010fea000383ffff */
.L_x_2395:
[----:B------:R-:W-:Y:S05]  /*14ee0*/  BSYNC B0 ;  /* 0x0000000000007941 */ /* 0x000fea0003800000 */
.L_x_2394:
[----:B------:R-:W-:Y:S05]  /*14ef0*/  EXIT ;  /* 0x000000000000794d */ /* 0x000fea0003800000 */
.L_x_2225:
[----:B0-----:R-:W-:-:S04]  /*14f00*/  IMAD.U32 R3, RZ, RZ, UR37 ;  /* 0x00000025ff037e24 */ /* 0x001fc8000f8e00ff */
[----:B------:R0:W1:Y:S03]  /*14f10*/  SYNCS.PHASECHK.TRANS64.TRYWAIT P1, [R3+URZ+0x34800], R0 ;  /* 0x03480000030075a7 */ /* 0x000066000802017f */
[----:B-1----:R-:W-:Y:S05]  /*14f20*/  @!P1 NANOSLEEP.SYNCS 0x989680 ;  /* 0x009896800000995d */ /* 0x002fea0003900000 */
[----:B------:R-:W1:Y:S02]  /*14f30*/  @!P1 SYNCS.PHASECHK.TRANS64 P1, [R3+URZ+0x34800], R0 ;  /* 0x03480000030095a7 */ /* 0x000e64000802007f */
[----:B-1----:R-:W-:Y:S05]  /*14f40*/  @!P1 BRA `(.L_x_2225) ;  /* 0xfffffffc00ec9947 */ /* 0x002fea000383ffff */
[----:B------:R-:W-:Y:S05]  /*14f50*/  BRA `(.L_x_2403) ;  /* 0xfffffecc00007947 */ /* 0x000fea000383ffff */
.L_x_2229:
[----:B-1----:R1:W2:Y:S02]  /*14f60*/  SYNCS.PHASECHK.TRANS64.TRYWAIT P2, [R0+URZ+0x34830], R3 ;  /* 0x03483003000075a7 */ /* 0x0022a4000804017f */
[----:B--2---:R-:W-:Y:S05]  /*14f70*/  @!P2 NANOSLEEP.SYNCS 0x989680 ;  /* 0x009896800000a95d */ /* 0x004fea0003900000 */
[----:B------:R-:W2:Y:S02]  /*14f80*/  @!P2 SYNCS.PHASECHK.TRANS64 P2, [R0+URZ+0x34830], R3 ;  /* 0x034830030000a5a7 */ /* 0x000ea4000804007f */
[----:B--2---:R-:W-:Y:S05]  /*14f90*/  @!P2 BRA `(.L_x_2229) ;  /* 0xfffffffc00f0a947 */ /* 0x004fea000383ffff */
[----:B------:R-:W-:Y:S05]  /*14fa0*/  BRA `(.L_x_2228) ;  /* 0xfffffecc00247947 */ /* 0x000fea000383ffff */
.L_x_2234:
[----:B-1----:R-:W-:-:S04]  /*14fb0*/  IMAD.U32 R6, RZ, RZ, UR59 ;  /* 0x0000003bff067e24 */ /* 0x002fc8000f8e00ff */
[----:B------:R1:W2:Y:S03]  /*14fc0*/  SYNCS.PHASECHK.TRANS64.TRYWAIT P3, [R6+URZ+0x34830], R5 ;  /* 0x03483005060075a7 */ /* 0x0002a6000806017f */
[----:B--2---:R-:W-:Y:S05]  /*14fd0*/  @!P3 NANOSLEEP.SYNCS 0x989680 ;  /* 0x009896800000b95d */ /* 0x004fea0003900000 */
[----:B------:R-:W2:Y:S02]  /*14fe0*/  @!P3 SYNCS.PHASECHK.TRANS64 P3, [R6+URZ+0x34830], R5 ;  /* 0x034830050600b5a7 */ /* 0x000ea4000806007f */
[----:B--2---:R-:W-:Y:S05]  /*14ff0*/  @!P3 BRA `(.L_x_2234) ;  /* 0xfffffffc00ecb947 */ /* 0x004fea000383ffff */
[----:B------:R-:W-:Y:S05]  /*15000*/  BRA `(.L_x_2233) ;  /* 0xfffffef800887947 */ /* 0x000fea000383ffff */
.L_x_2238:
[----:B01----:R-:W-:-:S04]  /*15010*/  IMAD.U32 R5, RZ, RZ, UR7 ;  /* 0x00000007ff057e24 */ /* 0x003fc8000f8e00ff */
[----:B------:R0:W1:Y:S03]  /*15020*/  SYNCS.PHASECHK.TRANS64.TRYWAIT P3, [R5+URZ+0x34850], R0 ;  /* 0x03485000050075a7 */ /* 0x000066000806017f */
[----:B-1----:R-:W-:Y:S05]  /*15030*/  @!P3 NANOSLEEP.SYNCS 0x989680 ;  /* 0x009896800000b95d */ /* 0x002fea0003900000 */
[----:B------:R-:W1:Y:S02]  /*15040*/  @!P3 SYNCS.PHASECHK.TRANS64 P3, [R5+URZ+0x34850], R0 ;  /* 0x034850000500b5a7 */ /* 0x000e64000806007f */
[----:B-1----:R-:W-:Y:S05]  /*15050*/  @!P3 BRA `(.L_x_2238) ;  /* 0xfffffffc00ecb947 */ /* 0x002fea000383ffff */
[----:B------:R-:W-:Y:S05]  /*15060*/  BRA `(.L_x_2237) ;  /* 0xffffff00008c7947 */ /* 0x000fea000383ffff */
.L_x_2244:
[----:B-1----:R-:W-:-:S04]  /*15070*/  IMAD.U32 R6, RZ, RZ, UR6 ;  /* 0x00000006ff067e24 */ /* 0x002fc8000f8e00ff */
[----:B------:R1:W2:Y:S03]  /*15080*/  SYNCS.PHASECHK.TRANS64.TRYWAIT P2, [R6+URZ+0x34830], R5 ;  /* 0x03483005060075a7 */ /* 0x0002a6000804017f */
[----:B--2---:R-:W-:Y:S05]  /*15090*/  @!P2 NANOSLEEP.SYNCS 0x989680 ;  /* 0x009896800000a95d */ /* 0x004fea0003900000 */
[----:B------:R-:W2:Y:S02]  /*150a0*/  @!P2 SYNCS.PHASECHK.TRANS64 P2, [R6+URZ+0x34830], R5 ;  /* 0x034830050600a5a7 */ /* 0x000ea4000804007f */
[----:B--2---:R-:W-:Y:S05]  /*150b0*/  @!P2 BRA `(.L_x_2244) ;  /* 0xfffffffc00eca947 */ /* 0x004fea000383ffff */
[----:B------:R-:W-:Y:S05]  /*150c0*/  BRA `(.L_x_2243) ;  /* 0xffffff2800d07947 */ /* 0x000fea000383ffff */
.L_x_2248:
[----:B01----:R-:W-:-:S04]  /*150d0*/  IMAD.U32 R5, RZ, RZ, UR7 ;  /* 0x00000007ff057e24 */ /* 0x003fc8000f8e00ff */
[----:B------:R0:W1:Y:S03]  /*150e0*/  SYNCS.PHASECHK.TRANS64.TRYWAIT P2, [R5+URZ+0x34850], R0 ;  /* 0x03485000050075a7 */ /* 0x000066000804017f */
[----:B-1----:R-:W-:Y:S05]  /*150f0*/  @!P2 NANOSLEEP.SYNCS 0x989680 ;  /* 0x009896800000a95d */ /* 0x002fea0003900000 */
[----:B------:R-:W1:Y:S02]  /*15100*/  @!P2 SYNCS.PHASECHK.TRANS64 P2, [R5+URZ+0x34850], R0 ;  /* 0x034850000500a5a7 */ /* 0x000e64000804007f */
[----:B-1----:R-:W-:Y:S05]  /*15110*/  @!P2 BRA `(.L_x_2248) ;  /* 0xfffffffc00eca947 */ /* 0x002fea000383ffff */
[----:B------:R-:W-:Y:S05]  /*15120*/  BRA `(.L_x_2247) ;  /* 0xffffff3000d47947 */ /* 0x000fea000383ffff */
.L_x_2253:
[----:B-1----:R-:W-:-:S04]  /*15130*/  IMAD.U32 R7, RZ, RZ, UR5 ;  /* 0x00000005ff077e24 */ /* 0x002fc8000f8e00ff */
[----:B------:R1:W2:Y:S03]  /*15140*/  SYNCS.PHASECHK.TRANS64.TRYWAIT P0, [R7+URZ+0x34850], R0 ;  /* 0x03485000070075a7 */ /* 0x0002a6000800017f */
[----:B--2---:R-:W-:Y:S05]  /*15150*/  @!P0 NANOSLEEP.SYNCS 0x989680 ;  /* 0x009896800000895d */ /* 0x004fea0003900000 */
[----:B------:R-:W2:Y:S02]  /*15160*/  @!P0 SYNCS.PHASECHK.TRANS64 P0, [R7+URZ+0x34850], R0 ;  /* 0x03485000070085a7 */ /* 0x000ea4000800007f */
[----:B--2---:R-:W-:Y:S05]  /*15170*/  @!P0 BRA `(.L_x_2253) ;  /* 0xfffffffc00ec8947 */ /* 0x004fea000383ffff */
[----:B------:R-:W-:Y:S05]  /*15180*/  BRA `(.L_x_2252) ;  /* 0xffffff5400a47947 */ /* 0x000fea000383ffff */
.L_x_2300:
[----:B------:R-:W0:Y:S01]  /*15190*/  S2R R4, SR_TID.X ;  /* 0x0000000000047919 */ /* 0x000e220000002100 */
[----:B------:R-:W-:Y:S01]  /*151a0*/  BSSY B0, `(.L_x_2404) ;  /* 0x000000a000007945 */ /* 0x000fe20003800000 */
[----:B------:R-:W-:Y:S02]  /*151b0*/  IMAD.MOV.U32 R12, RZ, RZ, RZ ;  /* 0x000000ffff0c7224 */ /* 0x000fe400078e00ff */
[----:B------:R-:W-:Y:S02]  /*151c0*/  IMAD.MOV.U32 R11, RZ, RZ, 0x1f ;  /* 0x0000001fff0b7424 */ /* 0x000fe400078e00ff */
[----:B------:R-:W-:Y:S01]  /*151d0*/  IMAD.MOV.U32 R15, RZ, RZ, -0x1 ;  /* 0xffffffffff0f7424 */ /* 0x000fe200078e00ff */
[----:B0-----:R-:W-:-:S04]  /*151e0*/  SHF.R.U32.HI R4, RZ, 0x5, R4 ;  /* 0x00000005ff047819 */ /* 0x001fc80000011604 */
[----:B------:R-:W-:-:S05]  /*151f0*/  LOP3.LUT R4, R4, 0x3, RZ, 0xc0, !PT ;  /* 0x0000000304047812 */ /* 0x000fca00078ec0ff */
[----:B------:R-:W-:-:S07]  /*15200*/  IMAD.MOV.U32 R13, RZ, RZ, R4 ;  /* 0x000000ffff0d7224 */ /* 0x000fce00078e0004 */
[----:B--2---:R-:W-:Y:S05]  /*15210*/  WARPSYNC.COLLECTIVE R15, `(.L_x_2405) ;  /* 0x000000000f087348 */ /* 0x004fea0003c00000 */
[----:B------:R0:W1:Y:S02]  /*15220*/  SHFL.IDX P6, R14, R13, R12, R11 ;  /* 0x0000000c0d0e7389 */ /* 0x00006400000c000b */
[----:B012---:R-:W-:Y:S01]  /*15230*/  ENDCOLLECTIVE ;  /* 0x000000000000791b */ /* 0x007fe20003800000 */
.L_x_2405:
[----:B------:R-:W-:Y:S05]  /*15240*/  BSYNC B0 ;  /* 0x0000000000007941 */ /* 0x000fea0003800000 */
.L_x_2404:
[----:B------:R-:W-:Y:S05]  /*15250*/  BRA `(.L_x_2406) ;  /* 0xffffffac00347947 */ /* 0x000fea000383ffff */
.L_x_2302:
[----:B------:R-:W-:Y:S01]  /*15260*/  BSSY B0, `(.L_x_2407) ;  /* 0x0000006000007945 */ /* 0x000fe20003800000 */
[----:B------:R-:W-:-:S07]  /*15270*/  IMAD.MOV.U32 R15, RZ, RZ, -0x1 ;  /* 0xffffffffff0f7424 */ /* 0x000fce00078e00ff */
[----:B--23--:R-:W-:Y:S05]  /*15280*/  WARPSYNC.COLLECTIVE R15, `(.L_x_2408) ;  /* 0x000000000f0c7348 */ /* 0x00cfea0003c00000 */
[----:B------:R-:W-:Y:S02]  /*15290*/  ELECT P6, UR62, PT ;  /* 0x00000000003e782f */ /* 0x000fe400038c0000 */
[----:B------:R-:W-:Y:S01]  /*152a0*/  MOV R14, UR62 ;  /* 0x0000003e000e7c02 */ /* 0x000fe20008000f00 */
[----:B--23--:R-:W-:Y:S10]  /*152b0*/  ENDCOLLECTIVE ;  /* 0x000000000000791b */ /* 0x00cff40003800000 */
.L_x_2408:
[----:B------:R-:W-:Y:S05]  /*152c0*/  BSYNC B0 ;  /* 0x0000000000007941 */ /* 0x000fea0003800000 */
.L_x_2407:
[----:B------:R-:W-:Y:S05]  /*152d0*/  BRA `(.L_x_2409) ;  /* 0xffffffac00387947 */ /* 0x000fea000383ffff */
.L_x_2304:
[----:B0-----:R0:W1:Y:S02]  /*152e0*/  SYNCS.PHASECHK.TRANS64.TRYWAIT P0, [R0+URZ+0x34840], R2 ;  /* 0x03484002000075a7 */ /* 0x001064000800017f */
[----:B-1----:R-:W-:Y:S05]  /*152f0*/  @!P0 NANOSLEEP.SYNCS 0x989680 ;  /* 0x009896800000895d */ /* 0x002fea0003900000 */
[----:B------:R-:W1:Y:S02]  /*15300*/  @!P0 SYNCS.PHASECHK.TRANS64 P0, [R0+URZ+0x34840], R2 ;  /* 0x03484002000085a7 */ /* 0x000e64000800007f */
[----:B-1----:R-:W-:Y:S05]  /*15310*/  @!P0 BRA `(.L_x_2304) ;  /* 0xfffffffc00f08947 */ /* 0x002fea000383ffff */
[----:B------:R-:W-:Y:S05]  /*15320*/  BRA `(.L_x_2410) ;  /* 0xffffffac00987947 */ /* 0x000fea000383ffff */
.L_x_2308:
[----:B------:R-:W2:Y:S01]  /*15330*/  LDL.LU R11, [R1+0x38] ;  /* 0x00003800010b7983 */ /* 0x000ea20000300800 */
[----:B------:R-:W-:Y:S01]  /*15340*/  IMAD.MOV.U32 R13, RZ, RZ, R3 ;  /* 0x000000ffff0d7224 */ /* 0x000fe200078e0003 */
[----:B------:R-:W-:Y:S01]  /*15350*/  MOV R12, RZ ;  /* 0x000000ff000c7202 */ /* 0x000fe20000000f00 */
[----:B------:R-:W-:Y:S01]  /*15360*/  IMAD.MOV.U32 R15, RZ, RZ, -0x1 ;  /* 0xffffffffff0f7424 */ /* 0x000fe200078e00ff */
[----:B------:R-:W-:-:S04]  /*15370*/  LOP3.LUT R5, R5, 0x7f, RZ, 0xc0, !PT ;  /* 0x0000007f05057812 */ /* 0x000fc800078ec0ff */
[----:B------:R-:W-:-:S05]  /*15380*/  SHF.R.U32.HI R5, RZ, 0x3, R5 ;  /* 0x00000003ff057819 */ /* 0x000fca0000011605 */
[----:B------:R-:W-:-:S04]  /*15390*/  IMAD R2, R9, 0x80, R5 ;  /* 0x0000008009027824 */ /* 0x000fc800078e0205 */
[----:B------:R-:W-:Y:S02]  /*153a0*/  VIADD R5, R2, 0x10 ;  /* 0x0000001002057836 */ /* 0x000fe40000000000 */
[----:B--2---:R-:W-:Y:S02]  /*153b0*/  IMAD R0, R11, R7, RZ ;  /* 0x000000070b007224 */ /* 0x004fe400078e02ff */
[----:B------:R-:W-:-:S03]  /*153c0*/  IMAD.MOV.U32 R11, RZ, RZ, 0x181f ;  /* 0x0000181fff0b7424 */ /* 0x000fc600078e00ff */
[----:B------:R-:W-:-:S13]  /*153d0*/  ISETP.GE.AND P3, PT, R2, R0, PT ;  /* 0x000000000200720c */ /* 0x000fda0003f66270 */
[----:B-----5:R-:W-:Y:S05]  /*153e0*/  WARPSYNC.COLLECTIVE R15, `(.L_x_2411) ;  /* 0x000000000f087348 */ /* 0x020fea0003c00000 */
[----:B------:R0:W1:Y:S02]  /*153f0*/  SHFL.IDX P6, R14, R13, R12, R11 ;  /* 0x0000000c0d0e7389 */ /* 0x00006400000c000b */
[----:B01---5:R-:W-:Y:S01]  /*15400*/  ENDCOLLECTIVE ;  /* 0x000000000000791b */ /* 0x023fe20003800000 */
.L_x_2411:
[----:B------:R-:W-:Y:S02]  /*15410*/  IMAD.MOV.U32 R13, RZ, RZ, R4 ;  /* 0x000000ffff0d7224 */ /* 0x000fe400078e0004 */
[----:B------:R-:W-:-:S07]  /*15420*/  IMAD.MOV.U32 R6, RZ, RZ, R14 ;  /* 0x000000ffff067224 */ /* 0x000fce00078e000e */
[----:B------:R-:W-:Y:S05]  /*15430*/  WARPSYNC.COLLECTIVE R15, `(.L_x_2412) ;  /* 0x000000000f087348 */ /* 0x000fea0003c00000 */
[----:B------:R0:W1:Y:S02]  /*15440*/  SHFL.IDX P6, R14, R13, R12, R11 ;  /* 0x0000000c0d0e7389 */ /* 0x00006400000c000b */
[----:B01----:R-:W-:Y:S01]  /*15450*/  ENDCOLLECTIVE ;  /* 0x000000000000791b */ /* 0x003fe20003800000 */
.L_x_2412:
[----:B------:R-:W-:Y:S02]  /*15460*/  IMAD.MOV.U32 R13, RZ, RZ, R3 ;  /* 0x000000ffff0d7224 */ /* 0x000fe400078e0003 */
[----:B------:R-:W-:Y:S02]  /*15470*/  IMAD.MOV.U32 R12, RZ, RZ, 0x1 ;  /* 0x00000001ff0c7424 */ /* 0x000fe400078e00ff */
[----:B------:R-:W-:-:S07]  /*15480*/  IMAD.MOV.U32 R7, RZ, RZ, R14 ;  /* 0x000000ffff077224 */ /* 0x000fce00078e000e */
[----:B------:R-:W-:Y:S05]  /*15490*/  WARPSYNC.COLLECTIVE R15, `(.L_x_2413) ;  /* 0x000000000f087348 */ /* 0x000fea0003c00000 */
[----:B------:R0:W1:Y:S02]  /*154a0*/  SHFL.IDX P6, R14, R13, R12, R11 ;  /* 0x0000000c0d0e7389 */ /* 0x00006400000c000b */
[----:B01----:R-:W-:Y:S01]  /*154b0*/  ENDCOLLECTIVE ;  /* 0x000000000000791b */ /* 0x003fe20003800000 */
.L_x_2413:
[----:B------:R-:W-:-:S05]  /*154c0*/  @!P3 LEA R7, P5, R8, R7, 0x1 ;  /* 0x000000070807b211 */ /* 0x000fca00078a08ff */
[----:B------:R-:W-:-:S05]  /*154d0*/  @!P3 IMAD.X R6, RZ, RZ, R6, P5 ;  /* 0x000000ffff06b224 */ /* 0x000fca00028e0606 */
[----:B------:R-:W-:Y:S01]  /*154e0*/  @!P3 LOP3.LUT R7, R7, R6, RZ, 0x3c, !PT ;  /* 0x000000060707b212 */ /* 0x000fe200078e3cff */
[----:B------:R-:W-:-:S03]  /*154f0*/  IMAD.MOV.U32 R13, RZ, RZ, R4 ;  /* 0x000000ffff0d7224 */ /* 0x000fc600078e0004 */
[----:B------:R-:W-:-:S04]  /*15500*/  @!P3 LOP3.LUT R6, R7, R6, RZ, 0x3c, !PT ;  /* 0x000000060706b212 */ /* 0x000fc800078e3cff */
[----:B------:R-:W-:Y:S01]  /*15510*/  @!P3 LOP3.LUT R7, R7, R6, RZ, 0x3c, !PT ;  /* 0x000000060707b212 */ /* 0x000fe200078e3cff */
[----:B------:R-:W-:-:S07]  /*15520*/  IMAD.MOV.U32 R9, RZ, RZ, R14 ;  /* 0x000000ffff097224 */ /* 0x000fce00078e000e */
[----:B------:R-:W-:Y:S05]  /*15530*/  WARPSYNC.COLLECTIVE R15, `(.L_x_2414) ;  /* 0x000000000f087348 */ /* 0x000fea0003c00000 */
[----:B------:R0:W1:Y:S02]  /*15540*/  SHFL.IDX P6, R14, R13, R12, R11 ;  /* 0x0000000c0d0e7389 */ /* 0x00006400000c000b */
[----:B01----:R-:W-:Y:S01]  /*15550*/  ENDCOLLECTIVE ;  /* 0x000000000000791b */ /* 0x003fe20003800000 */
.L_x_2414:
[----:B------:R-:W-:Y:S01]  /*15560*/  @!PT LDS RZ, [RZ] ;  /* 0x00000000fffff984 */ /* 0x000fe20000000800 */
[----:B------:R-:W-:Y:S01]  /*15570*/  @!PT LDS RZ, [RZ] ;  /* 0x00000000fffff984 */ /* 0x000fe20000000800 */
[----:B------:R-:W-:Y:S01]  /*15580*/  @!PT LDS RZ, [RZ] ;  /* 0x00000000fffff984 */ /* 0x000fe20000000800 */
[----:B------:R0:W-:Y:S04]  /*15590*/  @!P3 LDGSTS.E.BYPASS.LTC128B.128 [R10+0x10400], desc[UR56][R6.64], !P2 ;  /* 0x10400000060abfae */ /* 0x0001e8000d101d78 */
[----:B------:R0:W-:Y:S04]  /*155a0*/  @!P3 LDGSTS.E.BYPASS.LTC128B.128 [R10+0x14400], desc[UR56][R6.64+0x80], !P1 ;  /* 0x14400080060abfae */ /* 0x0001e8000c901d78 */
[----:B------:R0:W-:Y:S01]  /*155b0*/  @!P3 LDGSTS.E.BYPASS.LTC128B.128 [R10+0x18400], desc[UR56][R6.64+0x100], !P0 ;  /* 0x18400100060abfae */ /* 0x0001e2000c101d78 */
[----:B------:R-:W-:Y:S01]  /*155c0*/  ISETP.GE.AND P3, PT, R5, R0, PT ;  /* 0x000000000500720c */ /* 0x000fe20003f66270 */
[----:B------:R-:W-:-:S02]  /*155d0*/  IMAD.MOV.U32 R13, RZ, RZ, R3 ;  /* 0x000000ffff0d7224 */ /* 0x000fc400078e0003 */
[----:B------:R-:W-:Y:S02]  /*155e0*/  IMAD.MOV.U32 R12, RZ, RZ, 0x2 ;  /* 0x00000002ff0c7424 */ /* 0x000fe400078e00ff */
[----:B------:R-:W-:-:S08]  /*155f0*/  IMAD.MOV.U32 R5, RZ, RZ, R14 ;  /* 0x000000ffff057224 */ /* 0x000fd000078e000e */
[----:B0-----:R-:W-:Y:S05]  /*15600*/  WARPSYNC.COLLECTIVE R15, `(.L_x_2415) ;  /* 0x000000000f087348 */ /* 0x001fea0003c00000 */
[----:B------:R1:W2:Y:S02]  /*15610*/  SHFL.IDX P6, R14, R13, R12, R11 ;  /* 0x0000000c0d0e7389 */ /* 0x0002a400000c000b */
[----:B012---:R-:W-:Y:S01]  /*15620*/  ENDCOLLECTIVE ;  /* 0x000000000000791b */ /* 0x007fe20003800000 */
.L_x_2415:
[----:B------:R-:W-:-:S05]  /*15630*/  @!P3 LEA R8, P5, R8, R5, 0x1 ;  /* 0x000000050808b211 */ /* 0x000fca00078a08ff */
[----:B------:R-:W-:Y:S02]  /*15640*/  @!P3 IMAD.X R5, RZ, RZ, R9, P5 ;  /* 0x000000ffff05b224 */ /* 0x000fe400028e0609 */
[----:B------:R-:W0:Y:S01]  /*15650*/  S2R R9, SR_TID.X ;  /* 0x0000000000097919 */ /* 0x000e220000002100 */
[----:B------:R-:W-:Y:S02]  /*15660*/  @!P3 IMAD.MOV.U32 R6, RZ, RZ, R8 ;  /* 0x000000ffff06b224 */ /* 0x000fe400078e0008 */
[----:B------:R-:W-:Y:S02]  /*15670*/  @!P3 IMAD.MOV.U32 R7, RZ, RZ, R5 ;  /* 0x000000ffff07b224 */ /* 0x000fe400078e0005 */
[----:B------:R-:W-:Y:S02]  /*15680*/  IMAD.MOV.U32 R13, RZ, RZ, R4 ;  /* 0x000000ffff0d7224 */ /* 0x000fe400078e0004 */
[----:B------:R-:W-:Y:S01]  /*15690*/  VIADD R5, R2, 0x20 ;  /* 0x0000002002057836 */ /* 0x000fe20000000000 */
[----:B------:R-:W-:Y:S01]  /*156a0*/  @!PT LDS RZ, [RZ] ;  /* 0x00000000fffff984 */ /* 0x000fe20000000800 */
[----:B------:R-:W-:Y:S01]  /*156b0*/  @!PT LDS RZ, [RZ] ;  /* 0x00000000fffff984 */ /* 0x000fe20000000800 */
[----:B------:R-:W-:Y:S01]  /*156c0*/  @!PT LDS RZ, [RZ] ;  /* 0x00000000fffff984 */ /* 0x000fe20000000800 */
[----:B------:R1:W-:Y:S04]  /*156d0*/  @!P3 LDGSTS.E.BYPASS.LTC128B.128 [R10+0x10c00], desc[UR56][R6.64], !P2 ;  /* 0x10c00000060abfae */ /* 0x0003e8000d101d78 */
[----:B------:R1:W-:Y:S01]  /*156e0*/  @!P3 LDGSTS.E.BYPASS.LTC128B.128 [R10+0x14c00], desc[UR56][R6.64+0x80], !P1 ;  /* 0x14c00080060abfae */ /* 0x0003e2000c901d78 */
[----:B------:R-:W-:-:S07]  /*156f0*/  IMAD.MOV.U32 R8, RZ, RZ, R14 ;  /* 0x000000ffff087224 */ /* 0x000fce00078e000e */
[----:B01----:R-:W-:Y:S05]  /*15700*/  WARPSYNC.COLLECTIVE R15, `(.L_x_2416) ;  /* 0x000000000f087348 */ /* 0x003fea0003c00000 */
[----:B------:R2:W3:Y:S02]  /*15710*/  SHFL.IDX P6, R14, R13, R12, R11 ;  /* 0x0000000c0d0e7389 */ /* 0x0004e400000c000b */
[----:B0123--:R-:W-:Y:S01]  /*15720*/  ENDCOLLECTIVE ;  /* 0x000000000000791b */ /* 0x00ffe20003800000 */
.L_x_2416:
[----:B------:R-:W-:Y:S01]  /*15730*/  @!PT LDS RZ, [RZ] ;  /* 0x00000000fffff984 */ /* 0x000fe20000000800 */
[----:B------:R-:W-:Y:S01]  /*15740*/  @!PT LDS RZ, [RZ] ;  /* 0x00000000fffff984 */ /* 0x000fe20000000800 */
[----:B------:R-:W-:Y:S01]  /*15750*/  @!PT LDS RZ, [RZ] ;  /* 0x00000000fffff984 */ /* 0x000fe20000000800 */
[----:B------:R0:W-:Y:S01]  /*15760*/  @!P3 LDGSTS.E.BYPASS.LTC128B.128 [R10+0x18c00], desc[UR56][R6.64+0x100], !P0 ;  /* 0x18c00100060abfae */ /* 0x0001e2000c101d78 */
[----:B------:R-:W-:Y:S01]  /*15770*/  ISETP.GE.AND P3, PT, R5, R0, PT ;  /* 0x000000000500720c */ /* 0x000fe20003f66270 */
[----:B------:R-:W-:Y:S02]  /*15780*/  IMAD.MOV.U32 R13, RZ, RZ, R3 ;  /* 0x000000ffff0d7224 */ /* 0x000fe400078e0003 */
[----:B------:R-:W-:Y:S02]  /*15790*/  IMAD.MOV.U32 R12, RZ, RZ, 0x3 ;  /* 0x00000003ff0c7424 */ /* 0x000fe400078e00ff */
[----:B------:R-:W-:-:S05]  /*157a0*/  IMAD.SHL.U32 R9, R9, 0x8, RZ ;  /* 0x0000000809097824 */ /* 0x000fca00078e00ff */
[----:B------:R-:W-:Y:S01]  /*157b0*/  LOP3.LUT R9, R9, 0x38, RZ, 0xc0, !PT ;  /* 0x0000003809097812 */ /* 0x000fe200078ec0ff */
[----:B0-----:R-:W-:-:S07]  /*157c0*/  IMAD.MOV.U32 R5, RZ, RZ, R14 ;  /* 0x000000ffff057224 */ /* 0x001fce00078e000e */
[----:B------:R-:W-:Y:S05]  /*157d0*/  WARPSYNC.COLLECTIVE R15, `(.L_x_2417) ;  /* 0x000000000f087348 */ /* 0x000fea0003c00000 */
[----:B------:R0:W1:Y:S02]  /*157e0*/  SHFL.IDX P6, R14, R13, R12, R11 ;  /* 0x0000000c0d0e7389 */ /* 0x00006400000c000b */
[----:B01----:R-:W-:Y:S01]  /*157f0*/  ENDCOLLECTIVE ;  /* 0x000000000000791b */ /* 0x003fe20003800000 */
.L_x_2417:
[----:B------:R-:W-:-:S05]  /*15800*/  @!P3 LEA R5, P4, R9, R5, 0x1 ;  /* 0x000000050905b211 */ /* 0x000fca00078808ff */
[----:B------:R-:W-:-:S04]  /*15810*/  @!P3 IMAD.X R6, RZ, RZ, R8, P4 ;  /* 0x000000ffff06b224 */ /* 0x000fc800020e0608 */
[----:B------:R-:W-:Y:S02]  /*15820*/  @!P3 IMAD.MOV.U32 R7, RZ, RZ, R6 ;  /* 0x000000ffff07b224 */ /* 0x000fe400078e0006 */
        /* <DEDUP_REMOVED lines=14> */
.L_x_2418:
[----:B------:R-:W-:Y:S02]  /*15910*/  IMAD.MOV.U32 R13, RZ, RZ, R3 ;  /* 0x000000ffff0d7224 */ /* 0x000fe400078e0003 */
[----:B------:R-:W-:Y:S02]  /*15920*/  IMAD.MOV.U32 R12, RZ, RZ, 0x4 ;  /* 0x00000004ff0c7424 */ /* 0x000fe400078e00ff */
[----:B------:R-:W-:-:S07]  /*15930*/  IMAD.MOV.U32 R5, RZ, RZ, R14 ;  /* 0x000000ffff057224 */ /* 0x000fce00078e000e */
[----:B------:R-:W-:Y:S05]  /*15940*/  WARPSYNC.COLLECTIVE R15, `(.L_x_2419) ;  /* 0x000000000f087348 */ /* 0x000fea0003c00000 */
[----:B------:R0:W1:Y:S02]  /*15950*/  SHFL.IDX P6, R14, R13, R12, R11 ;  /* 0x0000000c0d0e7389 */ /* 0x00006400000c000b */
[----:B01----:R-:W-:Y:S01]  /*15960*/  ENDCOLLECTIVE ;  /* 0x000000000000791b */ /* 0x003fe20003800000 */
.L_x_2419:
        /* <DEDUP_REMOVED lines=17> */
.L_x_2420:
[----:B------:R-:W-:Y:S02]  /*15a80*/  IMAD.MOV.U32 R13, RZ, RZ, R3 ;  /* 0x000000ffff0d7224 */ /* 0x000fe400078e0003 */
[----:B------:R-:W-:Y:S02]  /*15a90*/  IMAD.MOV.U32 R12, RZ, RZ, 0x5 ;  /* 0x00000005ff0c7424 */ /* 0x000fe400078e00ff */
[----:B------:R-:W-:-:S07]  /*15aa0*/  IMAD.MOV.U32 R5, RZ, RZ, R14 ;  /* 0x000000ffff057224 */ /* 0x000fce00078e000e */
[----:B------:R-:W-:Y:S05]  /*15ab0*/  WARPSYNC.COLLECTIVE R15, `(.L_x_2421) ;  /* 0x000000000f087348 */ /* 0x000fea0003c00000 */
[----:B------:R0:W1:Y:S02]  /*15ac0*/  SHFL.IDX P6, R14, R13, R12, R11 ;  /* 0x0000000c0d0e7389 */ /* 0x00006400000c000b */
[----:B01----:R-:W-:Y:S01]  /*15ad0*/  ENDCOLLECTIVE ;  /* 0x000000000000791b */ /* 0x003fe20003800000 */
.L_x_2421:
        /* <DEDUP_REMOVED lines=17> */
.L_x_2422:
[----:B------:R-:W-:Y:S02]  /*15bf0*/  IMAD.MOV.U32 R13, RZ, RZ, R3 ;  /* 0x000000ffff0d7224 */ /* 0x000fe400078e0003 */
[----:B------:R-:W-:Y:S02]  /*15c00*/  IMAD.MOV.U32 R12, RZ, RZ, 0x6 ;  /* 0x00000006ff0c7424 */ /* 0x000fe400078e00ff */
[----:B------:R-:W-:-:S07]  /*15c10*/  IMAD.MOV.U32 R5, RZ, RZ, R14 ;  /* 0x000000ffff057224 */ /* 0x000fce00078e000e */
[----:B------:R-:W-:Y:S05]  /*15c20*/  WARPSYNC.COLLECTIVE R15, `(.L_x_2423) ;  /* 0x000000000f087348 */ /* 0x000fea0003c00000 */
[----:B------:R0:W1:Y:S02]  /*15c30*/  SHFL.IDX P6, R14, R13, R12, R11 ;  /* 0x0000000c0d0e7389 */ /* 0x00006400000c000b */
[----:B01----:R-:W-:Y:S01]  /*15c40*/  ENDCOLLECTIVE ;  /* 0x000000000000791b */ /* 0x003fe20003800000 */
.L_x_2423:
        /* <DEDUP_REMOVED lines=11> */
[----:B0-----:R-:W-:-:S07]  /*15d00*/  IMAD.MOV.U32 R6, RZ, RZ, R14 ;  /* 0x000000ffff067224 */ /* 0x001fce00078e000e */
[----:B------:R-:W-:Y:S05]  /*15d10*/  WARPSYNC.COLLECTIVE R15, `(.L_x_2424) ;  /* 0x000000000f087348 */ /* 0x000fea0003c00000 */
[----:B------:R0:W1:Y:S02]  /*15d20*/  SHFL.IDX P6, R14, R13, R12, R11 ;  /* 0x0000000c0d0e7389 */ /* 0x00006400000c000b */
[----:B01----:R-:W-:Y:S01]  /*15d30*/  ENDCOLLECTIVE ;  /* 0x000000000000791b */ /* 0x003fe20003800000 */
.L_x_2424:
[----:B------:R-:W-:-:S05]  /*15d40*/  VIADD R7, R2, 0x60 ;  /* 0x0000006002077836 */ /* 0x000fca0000000000 */
[----:B------:R-:W-:Y:S01]  /*15d50*/  ISETP.GE.AND P4, PT, R7, R0, PT ;  /* 0x000000000700720c */ /* 0x000fe20003f86270 */
[----:B------:R-:W-:Y:S02]  /*15d60*/  IMAD.MOV.U32 R13, RZ, RZ, R3 ;  /* 0x000000ffff0d7224 */ /* 0x000fe400078e0003 */
[----:B------:R-:W-:Y:S02]  /*15d70*/  IMAD.MOV.U32 R12, RZ, RZ, 0x7 ;  /* 0x00000007ff0c7424 */ /* 0x000fe400078e00ff */
[----:B------:R-:W-:-:S08]  /*15d80*/  IMAD.MOV.U32 R5, RZ, RZ, R14 ;  /* 0x000000ffff057224 */ /* 0x000fd000078e000e */
[----:B------:R-:W-:Y:S05]  /*15d90*/  WARPSYNC.COLLECTIVE R15, `(.L_x_2425) ;  /* 0x000000000f087348 */ /* 0x000fea0003c00000 */
[----:B------:R0:W1:Y:S02]  /*15da0*/  SHFL.IDX P6, R14, R13, R12, R11 ;  /* 0x0000000c0d0e7389 */ /* 0x00006400000c000b */
[----:B01----:R-:W-:Y:S01]  /*15db0*/  ENDCOLLECTIVE ;  /* 0x000000000000791b */ /* 0x003fe20003800000 */
.L_x_2425:
[----:B------:R-:W-:-:S05]  /*15dc0*/  @!P4 LEA R5, P3, R9, R5, 0x1 ;  /* 0x000000050905c211 */ /* 0x000fca00078608ff */
[----:B------:R-:W-:-:S04]  /*15dd0*/  @!P4 IMAD.X R6, RZ, RZ, R6, P3 ;  /* 0x000000ffff06c224 */ /* 0x000fc800018e0606 */
[----:B------:R-:W-:Y:S01]  /*15de0*/  @!P4 IMAD.MOV.U32 R7, RZ, RZ, R6 ;  /* 0x000000ffff07c224 */ /* 0x000fe200078e0006 */
[----:B------:R-:W-:Y:S01]  /*15df0*/  @!P4 MOV R6, R5 ;  /* 0x000000050006c202 */ /* 0x000fe20000000f00 */
[----:B------:R-:W-:-:S04]  /*15e00*/  IMAD.MOV.U32 R13, RZ, RZ, R4 ;  /* 0x000000ffff0d7224 */ /* 0x000fc800078e0004 */
[----:B------:R-:W-:Y:S01]  /*15e10*/  @!PT LDS RZ, [RZ] ;  /* 0x00000000fffff984 */ /* 0x000fe20000000800 */
[----:B------:R-:W-:Y:S01]  /*15e20*/  @!PT LDS RZ, [RZ] ;  /* 0x00000000fffff984 */ /* 0x000fe20000000800 */
[----:B------:R-:W-:Y:S01]  /*15e30*/  @!PT LDS RZ, [RZ] ;  /* 0x00000000fffff984 */ /* 0x000fe20000000800 */
[----:B------:R0:W-:Y:S04]  /*15e40*/  @!P4 LDGSTS.E.BYPASS.LTC128B.128 [R10+0x13400], desc[UR56][R6.64], !P2 ;  /* 0x13400000060acfae */ /* 0x0001e8000d101d78 */
[----:B------:R0:W-:Y:S01]  /*15e50*/  @!P4 LDGSTS.E.BYPASS.LTC128B.128 [R10+0x17400], desc[UR56][R6.64+0x80], !P1 ;  /* 0x17400080060acfae */ /* 0x0001e2000c901d78 */
[----:B------:R-:W-:-:S07]  /*15e60*/  IMAD.MOV.U32 R5, RZ, RZ, R14 ;  /* 0x000000ffff057224 */ /* 0x000fce00078e000e */
[----:B0-----:R-:W-:Y:S05]  /*15e70*/  WARPSYNC.COLLECTIVE R15, `(.L_x_2426) ;  /* 0x000000000f087348 */ /* 0x001fea0003c00000 */
[----:B------:R1:W2:Y:S02]  /*15e80*/  SHFL.IDX P6, R14, R13, R12, R11 ;  /* 0x0000000c0d0e7389 */ /* 0x0002a400000c000b */
[----:B012---:R-:W-:Y:S01]  /*15e90*/  ENDCOLLECTIVE ;  /* 0x000000000000791b */ /* 0x007fe20003800000 */
.L_x_2426:
[----:B------:R-:W-:Y:S01]  /*15ea0*/  @!PT LDS RZ, [RZ] ;  /* 0x00000000fffff984 */ /* 0x000fe20000000800 */
[----:B------:R-:W-:Y:S01]  /*15eb0*/  @!PT LDS RZ, [RZ] ;  /* 0x00000000fffff984 */ /* 0x000fe20000000800 */
[----:B------:R-:W-:Y:S01]  /*15ec0*/  @!PT LDS RZ, [RZ] ;  /* 0x00000000fffff984 */ /* 0x000fe20000000800 */
[----:B------:R3:W-:Y:S01]  /*15ed0*/  @!P4 LDGSTS.E.BYPASS.LTC128B.128 [R10+0x1b400], desc[UR56][R6.64+0x100], !P0 ;  /* 0x1b400100060acfae */ /* 0x0007e2000c101d78 */
[----:B------:R-:W-:Y:S01]  /*15ee0*/  IMAD.MOV.U32 R3, RZ, RZ, R14 ;  /* 0x000000ffff037224 */ /* 0x000fe200078e000e */
[----:B------:R-:W-:Y:S06]  /*15ef0*/  BRA `(.L_x_2427) ;  /* 0xffffffb0004c7947 */ /* 0x000fec000383ffff */
.L_x_2313:
[----:B0-----:R0:W3:Y:S02]  /*15f00*/  SYNCS.PHASECHK.TRANS64.TRYWAIT P0, [R18+URZ+0x34820], R0 ;  /* 0x03482000120075a7 */ /* 0x0010e4000800017f */
[----:B---3--:R-:W-:Y:S05]  /*15f10*/  @!P0 NANOSLEEP.SYNCS 0x989680 ;  /* 0x009896800000895d */ /* 0x008fea0003900000 */
[----:B------:R-:W3:Y:S02]  /*15f20*/  @!P0 SYNCS.PHASECHK.TRANS64 P0, [R18+URZ+0x34820], R0 ;  /* 0x03482000120085a7 */ /* 0x000ee4000800007f */
[----:B---3--:R-:W-:Y:S05]  /*15f30*/  @!P0 BRA `(.L_x_2313) ;  /* 0xfffffffc00f08947 */ /* 0x008fea000383ffff */
[----:B------:R-:W-:Y:S05]  /*15f40*/  BRA `(.L_x_2428) ;  /* 0xffffffb000cc7947 */ /* 0x000fea000383ffff */
.L_x_2322:
[----:B-1----:R1:W2:Y:S02]  /*15f50*/  SYNCS.PHASECHK.TRANS64.TRYWAIT P0, [R3+URZ+0x34840], R2 ;  /* 0x03484002030075a7 */ /* 0x0022a4000800017f */
[----:B--2---:R-:W-:Y:S05]  /*15f60*/  @!P0 NANOSLEEP.SYNCS 0x989680 ;  /* 0x009896800000895d */ /* 0x004fea0003900000 */
[----:B------:R-:W2:Y:S02]  /*15f70*/  @!P0 SYNCS.PHASECHK.TRANS64 P0, [R3+URZ+0x34840], R2 ;  /* 0x03484002030085a7 */ /* 0x000ea4000800007f */
[----:B--2---:R-:W-:Y:S05]  /*15f80*/  @!P0 BRA `(.L_x_2322) ;  /* 0xfffffffc00f08947 */ /* 0x004fea000383ffff */
[----:B------:R-:W-:Y:S05]  /*15f90*/  BRA `(.L_x_2429) ;  /* 0xffffffb400a87947 */ /* 0x000fea000383ffff */
.L_x_2329:
[----:B-1----:R1:W2:Y:S02]  /*15fa0*/  SYNCS.PHASECHK.TRANS64.TRYWAIT P0, [R3+URZ+0x60], R2 ;  /* 0x00006002030075a7 */ /* 0x0022a4000800017f */
[----:B--2---:R-:W-:Y:S05]  /*15fb0*/  @!P0 NANOSLEEP.SYNCS 0x989680 ;  /* 0x009896800000895d */ /* 0x004fea0003900000 */
[----:B------:R-:W2:Y:S02]  /*15fc0*/  @!P0 SYNCS.PHASECHK.TRANS64 P0, [R3+URZ+0x60], R2 ;  /* 0x00006002030085a7 */ /* 0x000ea4000800007f */
[----:B--2---:R-:W-:Y:S05]  /*15fd0*/  @!P0 BRA `(.L_x_2329) ;  /* 0xfffffffc00f08947 */ /* 0x004fea000383ffff */
[----:B------:R-:W-:Y:S05]  /*15fe0*/  BRA `(.L_x_2430) ;  /* 0xffffffb800b87947 */ /* 0x000fea000383ffff */
.L_x_2338:
[----:B-1----:R1:W2:Y:S02]  /*15ff0*/  SYNCS.PHASECHK.TRANS64.TRYWAIT P0, [R3+URZ+0x34840], R2 ;  /* 0x03484002030075a7 */ /* 0x0022a4000800017f */
[----:B--2---:R-:W-:Y:S05]  /*16000*/  @!P0 NANOSLEEP.SYNCS 0x989680 ;  /* 0x009896800000895d */ /* 0x004fea0003900000 */
[----:B------:R-:W2:Y:S02]  /*16010*/  @!P0 SYNCS.PHASECHK.TRANS64 P0, [R3+URZ+0x34840], R2 ;  /* 0x03484002030085a7 */ /* 0x000ea4000800007f */
[----:B--2---:R-:W-:Y:S05]  /*16020*/  @!P0 BRA `(.L_x_2338) ;  /* 0xfffffffc00f08947 */ /* 0x004fea000383ffff */
[----:B------:R-:W-:Y:S05]  /*16030*/  BRA `(.L_x_2431) ;  /* 0xffffffc000487947 */ /* 0x000fea000383ffff */
.L_x_2345:
[----:B0-----:R0:W1:Y:S02]  /*16040*/  SYNCS.PHASECHK.TRANS64.TRYWAIT P0, [R2+URZ+0x60], R3 ;  /* 0x00006003020075a7 */ /* 0x001064000800017f */
[----:B-1----:R-:W-:Y:S05]  /*16050*/  @!P0 NANOSLEEP.SYNCS 0x989680 ;  /* 0x009896800000895d */ /* 0x002fea0003900000 */
[----:B------:R-:W1:Y:S02]  /*16060*/  @!P0 SYNCS.PHASECHK.TRANS64 P0, [R2+URZ+0x60], R3 ;  /* 0x00006003020085a7 */ /* 0x000e64000800007f */
[----:B-1----:R-:W-:Y:S05]  /*16070*/  @!P0 BRA `(.L_x_2345) ;  /* 0xfffffffc00f08947 */ /* 0x002fea000383ffff */
[----:B------:R-:W-:Y:S05]  /*16080*/  BRA `(.L_x_2432) ;  /* 0xffffffc400587947 */ /* 0x000fea000383ffff */
.L_x_2354:
[----:B--2---:R2:W3:Y:S02]  /*16090*/  SYNCS.PHASECHK.TRANS64.TRYWAIT P0, [R2+URZ+0x34840], R3 ;  /* 0x03484003020075a7 */ /* 0x0044e4000800017f */
[----:B---3--:R-:W-:Y:S05]  /*160a0*/  @!P0 NANOSLEEP.SYNCS 0x989680 ;  /* 0x009896800000895d */ /* 0x008fea0003900000 */
[----:B------:R-:W3:Y:S02]  /*160b0*/  @!P0 SYNCS.PHASECHK.TRANS64 P0, [R2+URZ+0x34840], R3 ;  /* 0x03484003020085a7 */ /* 0x000ee4000800007f */
[----:B---3--:R-:W-:Y:S05]  /*160c0*/  @!P0 BRA `(.L_x_2354) ;  /* 0xfffffffc00f08947 */ /* 0x008fea000383ffff */
[----:B------:R-:W-:Y:S05]  /*160d0*/  BRA `(.L_x_2433) ;  /* 0xffffffc800b87947 */ /* 0x000fea000383ffff */
.L_x_2361:
[----:B0-----:R0:W1:Y:S02]  /*160e0*/  SYNCS.PHASECHK.TRANS64.TRYWAIT P0, [R2+URZ+0x60], R5 ;  /* 0x00006005020075a7 */ /* 0x001064000800017f */
[----:B-1----:R-:W-:Y:S05]  /*160f0*/  @!P0 NANOSLEEP.SYNCS 0x989680 ;  /* 0x009896800000895d */ /* 0x002fea0003900000 */
[----:B------:R-:W1:Y:S02]  /*16100*/  @!P0 SYNCS.PHASECHK.TRANS64 P0, [R2+URZ+0x60], R5 ;  /* 0x00006005020085a7 */ /* 0x000e64000800007f */
[----:B-1----:R-:W-:Y:S05]  /*16110*/  @!P0 BRA `(.L_x_2361) ;  /* 0xfffffffc00f08947 */ /* 0x002fea000383ffff */
[----:B------:R-:W-:Y:S05]  /*16120*/  BRA `(.L_x_2434) ;  /* 0xffffffcc00c87947 */ /* 0x000fea000383ffff */
.L_x_2372:
[----:B--2---:R2:W3:Y:S02]  /*16130*/  SYNCS.PHASECHK.TRANS64.TRYWAIT P0, [R0+URZ+0x34860], R2 ;  /* 0x03486002000075a7 */ /* 0x0044e4000800017f */
[----:B---3--:R-:W-:Y:S05]  /*16140*/  @!P0 NANOSLEEP.SYNCS 0x989680 ;  /* 0x009896800000895d */ /* 0x008fea0003900000 */
[----:B------:R-:W3:Y:S02]  /*16150*/  @!P0 SYNCS.PHASECHK.TRANS64 P0, [R0+URZ+0x34860], R2 ;  /* 0x03486002000085a7 */ /* 0x000ee4000800007f */
[----:B---3--:R-:W-:Y:S05]  /*16160*/  @!P0 BRA `(.L_x_2372) ;  /* 0xfffffffc00f08947 */ /* 0x008fea000383ffff */
[----:B------:R-:W-:Y:S05]  /*16170*/  BRA `(.L_x_2435) ;  /* 0xffffffd400147947 */ /* 0x000fea000383ffff */
.L_x_2379:
[----:B------:R-:W2:Y:S01]  /*16180*/  LDL R0, [R1] ;  /* 0x0000000001007983 */ /* 0x000ea20000100800 */
[----:B------:R-:W-:Y:S01]  /*16190*/  BSSY B0, `(.L_x_2436) ;  /* 0x0000008000007945 */ /* 0x000fe20003800000 */
[----:B0-----:R-:W-:Y:S02]  /*161a0*/  IMAD.MOV.U32 R12, RZ, RZ, RZ ;  /* 0x000000ffff0c7224 */ /* 0x001fe400078e00ff */
[----:B------:R-:W-:Y:S02]  /*161b0*/  IMAD.MOV.U32 R11, RZ, RZ, 0x1f ;  /* 0x0000001fff0b7424 */ /* 0x000fe400078e00ff */
[----:B------:R-:W-:Y:S02]  /*161c0*/  IMAD.MOV.U32 R15, RZ, RZ, -0x1 ;  /* 0xffffffffff0f7424 */ /* 0x000fe400078e00ff */
[----:B--2---:R-:W-:-:S07]  /*161d0*/  IMAD.MOV.U32 R13, RZ, RZ, R0 ;  /* 0x000000ffff0d7224 */ /* 0x004fce00078e0000 */
[----:B-1-3--:R-:W-:Y:S05]  /*161e0*/  WARPSYNC.COLLECTIVE R15, `(.L_x_2437) ;  /* 0x000000000f087348 */ /* 0x00afea0003c00000 */
[----:B------:R0:W2:Y:S02]  /*161f0*/  SHFL.IDX P6, R14, R13, R12, R11 ;  /* 0x0000000c0d0e7389 */ /* 0x0000a400000c000b */
[----:B0123--:R-:W-:Y:S01]  /*16200*/  ENDCOLLECTIVE ;  /* 0x000000000000791b */ /* 0x00ffe20003800000 */
.L_x_2437:
[----:B------:R-:W-:Y:S05]  /*16210*/  BSYNC B0 ;  /* 0x0000000000007941 */ /* 0x000fea0003800000 */
.L_x_2436:
        /* <DEDUP_REMOVED lines=9> */
.L_x_2438:
        /* <DEDUP_REMOVED lines=11> */
[----:B------:R-:W-:Y:S02]  /*16360*/  CS2R R6, SRZ ;  /* 0x0000000000067805 */ /* 0x000fe4000001ff00 */
[C---:B------:R-:W-:Y:S02]  /*16370*/  ISETP.GE.U32.AND P2, PT, R10.reuse, 0x2, PT ;  /* 0x000000020a00780c */ /* 0x040fe40003f46070 */
[C---:B------:R-:W-:Y:S02]  /*16380*/  ISETP.GE.U32.AND P3, PT, R10.reuse, 0x4, PT ;  /* 0x000000040a00780c */ /* 0x040fe40003f66070 */
[C---:B------:R-:W-:Y:S02]  /*16390*/  ISETP.GE.U32.AND P4, PT, R10.reuse, 0x8, PT ;  /* 0x000000080a00780c */ /* 0x040fe40003f86070 */
[----:B------:R-:W-:Y:S01]  /*163a0*/  ISETP.GE.U32.AND P5, PT, R10, 0x10, PT ;  /* 0x000000100a00780c */ /* 0x000fe20003fa6070 */
        /* <DEDUP_REMOVED lines=9> */
.L_x_2439:
        /* <DEDUP_REMOVED lines=8> */
.L_x_2440:
        /* <DEDUP_REMOVED lines=8> */
.L_x_2441:
        /* <DEDUP_REMOVED lines=8> */
.L_x_2442:
        /* <DEDUP_REMOVED lines=8> */
.L_x_2443:
        /* <DEDUP_REMOVED lines=9> */
.L_x_2444:
[----:B------:R-:W-:Y:S01]  /*166d0*/  IMAD.MOV.U32 R9, RZ, RZ, R14 ;  /* 0x000000ffff097224 */ /* 0x000fe200078e000e */
[----:B------:R-:W-:Y:S06]  /*166e0*/  BRA `(.L_x_2445) ;  /* 0xffffffd400887947 */ /* 0x000fec000383ffff */
.L_x_2382:
        /* <DEDUP_REMOVED lines=8> */
.L_x_2447:
[----:B------:R-:W-:Y:S05]  /*16770*/  BSYNC B0 ;  /* 0x0000000000007941 */ /* 0x000fea0003800000 */
.L_x_2446:
        /* <DEDUP_REMOVED lines=10> */
.L_x_2448:
        /* <DEDUP_REMOVED lines=8> */
.L_x_2449:
        /* <DEDUP_REMOVED lines=8> */
.L_x_2450:
        /* <DEDUP_REMOVED lines=8> */
.L_x_2451:
        /* <DEDUP_REMOVED lines=9> */
.L_x_2452:
[----:B------:R-:W-:Y:S01]  /*16a30*/  IMAD.MOV.U32 R9, RZ, RZ, R14 ;  /* 0x000000ffff097224 */ /* 0x000fe200078e000e */
[----:B------:R-:W-:Y:S06]  /*16a40*/  BRA `(.L_x_2453) ;  /* 0xffffffd4005c7947 */ /* 0x000fec000383ffff */
.L_x_2384:
[----:B------:R-:W-:Y:S01]  /*16a50*/  BSSY B0, `(.L_x_2454) ;  /* 0x0000006000007945 */ /* 0x000fe20003800000 */
[----:B------:R-:W-:Y:S01]  /*16a60*/  PLOP3.LUT P6, PT, P6, PT, PT, 0x8, 0x0 ;  /* 0x000000000000781c */ /* 0x000fe200037ce170 */
[----:B------:R-:W-:-:S12]  /*16a70*/  IMAD.MOV.U32 R15, RZ, RZ, -0x1 ;  /* 0xffffffffff0f7424 */ /* 0x000fd800078e00ff */
[----:B0-----:R-:W-:Y:S05]  /*16a80*/  WARPSYNC.COLLECTIVE R15, `(.L_x_2455) ;  /* 0x000000000f087348 */ /* 0x001fea0003c00000 */
[----:B------:R-:W-:Y:S01]  /*16a90*/  VOTE.ANY R14, PT, P6 ;  /* 0x00000000000e7806 */ /* 0x000fe200030e0100 */
[----:B0-----:R-:W-:Y:S06]  /*16aa0*/  ENDCOLLECTIVE ;  /* 0x000000000000791b */ /* 0x001fec0003800000 */
.L_x_2455:
[----:B------:R-:W-:Y:S05]  /*16ab0*/  BSYNC B0 ;  /* 0x0000000000007941 */ /* 0x000fea0003800000 */
.L_x_2454:
        /* <DEDUP_REMOVED lines=10> */
.L_x_2456:
[----:B------:R-:W-:Y:S02]  /*16b60*/  IMAD.MOV.U32 R13, RZ, RZ, R7 ;  /* 0x000000ffff0d7224 */ /* 0x000fe400078e0007 */
[----:B------:R-:W-:-:S07]  /*16b70*/  IMAD.MOV.U32 R0, RZ, RZ, R14 ;  /* 0x000000ffff007224 */ /* 0x000fce00078e000e */
[----:B------:R-:W-:Y:S05]  /*16b80*/  WARPSYNC.COLLECTIVE R15, `(.L_x_2457) ;  /* 0x000000000f087348 */ /* 0x000fea0003c00000 */
[----:B------:R0:W1:Y:S02]  /*16b90*/  SHFL.IDX P6, R14, R13, R12, R11 ;  /* 0x0000000c0d0e7389 */ /* 0x00006400000c000b */
[----:B01----:R-:W-:Y:S01]  /*16ba0*/  ENDCOLLECTIVE ;  /* 0x000000000000791b */ /* 0x003fe20003800000 */
.L_x_2457:
[----:B------:R-:W-:Y:S02]  /*16bb0*/  IMAD.MOV.U32 R7, RZ, RZ, R14 ;  /* 0x000000ffff077224 */ /* 0x000fe400078e000e */
[----:B------:R-:W-:-:S05]  /*16bc0*/  IMAD.IADD R6, R10, 0x1, R16 ;  /* 0x000000010a067824 */ /* 0x000fca00078e0210 */
[----:B------:R0:W-:Y:S01]  /*16bd0*/  STL [R1+0xc], R6 ;  /* 0x00000c0601007387 */ /* 0x0001e20000100800 */
[----:B------:R-:W-:Y:S05]  /*16be0*/  BRA `(.L_x_2458) ;  /* 0xffffffd4003c7947 */ /* 0x000fea000383ffff */
.L_x_2386:
        /* <DEDUP_REMOVED lines=8> */
.L_x_2460:
[----:B------:R-:W-:Y:S05]  /*16c70*/  BSYNC B0 ;  /* 0x0000000000007941 */ /* 0x000fea0003800000 */
.L_x_2459:
[----:B------:R-:W-:Y:S01]  /*16c80*/  IMAD.MOV.U32 R2, RZ, RZ, R14 ;  /* 0x000000ffff027224 */ /* 0x000fe200078e000e */
[----:B------:R-:W-:Y:S06]  /*16c90*/  BRA `(.L_x_2461) ;  /* 0xffffffd400287947 */ /* 0x000fec000383ffff */
.L_x_2392:
[----:B0-----:R0:W1:Y:S02]  /*16ca0*/  SYNCS.PHASECHK.TRANS64.TRYWAIT P0, [R0+URZ+0x34820], R3 ;  /* 0x03482003000075a7 */ /* 0x001064000800017f */
[----:B-1----:R-:W-:Y:S05]  /*16cb0*/  @!P0 NANOSLEEP.SYNCS 0x989680 ;  /* 0x009896800000895d */ /* 0x002fea0003900000 */
[----:B------:R-:W1:Y:S02]  /*16cc0*/  @!P0 SYNCS.PHASECHK.TRANS64 P0, [R0+URZ+0x34820], R3 ;  /* 0x03482003000085a7 */ /* 0x000e64000800007f */
[----:B-1----:R-:W-:Y:S05]  /*16cd0*/  @!P0 BRA `(.L_x_2392) ;  /* 0xfffffffc00f08947 */ /* 0x002fea000383ffff */
[----:B------:R-:W-:Y:S05]  /*16ce0*/  BRA `(.L_x_2462) ;  /* 0xffffffdc00c87947 */ /* 0x000fea000383ffff */
.L_x_2393:
        /* <DEDUP_REMOVED lines=11> */
.L_x_2464:
[----:B------:R-:W-:Y:S05]  /*16da0*/  BSYNC B0 ;  /* 0x0000000000007941 */ /* 0x000fea0003800000 */
.L_x_2463:
[----:B------:R-:W-:Y:S05]  /*16db0*/  BRA `(.L_x_2465) ;  /* 0xffffffdc00b07947 */ /* 0x000fea000383ffff */
.L_x_2396:
[----:B------:R-:W-:Y:S01]  /*16dc0*/  BSSY B1, `(.L_x_2466) ;  /* 0x0000006000017945 */ /* 0x000fe20003800000 */
[----:B------:R-:W-:-:S07]  /*16dd0*/  IMAD.MOV.U32 R15, RZ, RZ, -0x1 ;  /* 0xffffffffff0f7424 */ /* 0x000fce00078e00ff */
[----:B01----:R-:W-:Y:S05]  /*16de0*/  WARPSYNC.COLLECTIVE R15, `(.L_x_2467) ;  /* 0x000000000f0c7348 */ /* 0x003fea0003c00000 */
[----:B------:R-:W-:Y:S02]  /*16df0*/  ELECT P6, UR62, PT ;  /* 0x00000000003e782f */ /* 0x000fe400038c0000 */
[----:B------:R-:W-:Y:S01]  /*16e00*/  MOV R14, UR62 ;  /* 0x0000003e000e7c02 */ /* 0x000fe20008000f00 */
[----:B01----:R-:W-:Y:S10]  /*16e10*/  ENDCOLLECTIVE ;  /* 0x000000000000791b */ /* 0x003ff40003800000 */
.L_x_2467:
[----:B------:R-:W-:Y:S05]  /*16e20*/  BSYNC B1 ;  /* 0x0000000000017941 */ /* 0x000fea0003800000 */
.L_x_2466:
[----:B------:R-:W-:Y:S05]  /*16e30*/  BRA `(.L_x_2468) ;  /* 0xffffffdc00a87947 */ /* 0x000fea000383ffff */
.L_x_2398:
[----:B0-----:R0:W1:Y:S02]  /*16e40*/  SYNCS.PHASECHK.TRANS64.TRYWAIT P0, [R6+URZ], R5 ;  /* 0x00000005060075a7 */ /* 0x001064000800017f */
[----:B-1----:R-:W-:Y:S05]  /*16e50*/  @!P0 NANOSLEEP.SYNCS 0x989680 ;  /* 0x009896800000895d */ /* 0x002fea0003900000 */
[----:B------:R-:W1:Y:S02]  /*16e60*/  @!P0 SYNCS.PHASECHK.TRANS64 P0, [R6+URZ], R5 ;  /* 0x00000005060085a7 */ /* 0x000e64000800007f */
[----:B-1----:R-:W-:Y:S05]  /*16e70*/  @!P0 BRA `(.L_x_2398) ;  /* 0xfffffffc00f08947 */ /* 0x002fea000383ffff */
[----:B------:R-:W-:Y:S05]  /*16e80*/  BRA `(.L_x_2469) ;  /* 0xffffffdc00e07947 */ /* 0x000fea000383ffff */
.L_x_2399:
[----:B-1----:R1:W2:Y:S02]  /*16e90*/  SYNCS.PHASECHK.TRANS64.TRYWAIT P0, [R7+URZ], R2 ;  /* 0x00000002070075a7 */ /* 0x0022a4000800017f */
[----:B--2---:R-:W-:Y:S05]  /*16ea0*/  @!P0 NANOSLEEP.SYNCS 0x989680 ;  /* 0x009896800000895d */ /* 0x004fea0003900000 */
[----:B------:R-:W2:Y:S02]  /*16eb0*/  @!P0 SYNCS.PHASECHK.TRANS64 P0, [R7+URZ], R2 ;  /* 0x00000002070085a7 */ /* 0x000ea4000800007f */
[----:B--2---:R-:W-:Y:S05]  /*16ec0*/  @!P0 BRA `(.L_x_2399) ;  /* 0xfffffffc00f08947 */ /* 0x004fea000383ffff */
[----:B------:R-:W-:Y:S05]  /*16ed0*/  BRA `(.L_x_2470) ;  /* 0xffffffdc00d47947 */ /* 0x000fea000383ffff */
.L_x_2401:
[----:B--2---:R2:W3:Y:S02]  /*16ee0*/  SYNCS.PHASECHK.TRANS64.TRYWAIT P0, [R4+URZ], R5 ;  /* 0x00000005040075a7 */ /* 0x0044e4000800017f */
[----:B---3--:R-:W-:Y:S05]  /*16ef0*/  @!P0 NANOSLEEP.SYNCS 0x989680 ;  /* 0x009896800000895d */ /* 0x008fea0003900000 */
[----:B------:R-:W3:Y:S02]  /*16f00*/  @!P0 SYNCS.PHASECHK.TRANS64 P0, [R4+URZ], R5 ;  /* 0x00000005040085a7 */ /* 0x000ee4000800007f */
[----:B---3--:R-:W-:Y:S05]  /*16f10*/  @!P0 BRA `(.L_x_2401) ;  /* 0xfffffffc00f08947 */ /* 0x008fea000383ffff */
[----:B------:R-:W-:Y:S05]  /*16f20*/  BRA `(.L_x_2471) ;  /* 0xffffffdc00d87947 */ /* 0x000fea000383ffff */
.L_x_2472:
        /* <DEDUP_REMOVED lines=13> */
.L_x_15165:


//--------------------- .text._ZN7cutlass13device_kernelIN5flash11enable_sm90INS1_16FlashAttnFwdSm90INS1_25CollectiveMainloopFwdSm90ILi2EN4cute5tupleIJNS5_1CILi1EEES8_S8_EEENS6_IJNS7_ILi128EEESA_NS7_ILi192EEEEEELi128ENS_6half_tEfNS_4arch4Sm90ELb1ELb0ELb1ELb1ELb0ELb1ELb0ELb1ELb1ELb1ELb1ELb0EEENS1_21CollectiveEpilogueFwdINS6_IJSA_SA_SA_EEES9_SD_SF_Li256ELb1ELb1ELb1ELb0EEENS1_36VarlenDynamicPersistentTileSchedulerILi128ELi128ELi256ELi128ELb1ELb1ELb1ELb1ELb1ELb1EEEEEEEEEvNT_6ParamsE --------------------------
	.section	.text._ZN7cutlass13device_kernelIN5flash11enable_sm90INS1_16FlashAttnFwdSm90INS1_25CollectiveMainloopFwdSm90ILi2EN4cute5tupleIJNS5_1CILi1EEES8_S8_EEENS6_IJNS7_ILi128EEESA_NS7_ILi192EEEEEELi128ENS_6half_tEfNS_4arch4Sm90ELb1ELb0ELb1ELb1ELb0ELb1ELb0ELb1ELb1ELb1ELb1ELb0EEENS1_21CollectiveEpilogueFwdINS6_IJSA_SA_SA_EEES9_SD_SF_Li256ELb1ELb1ELb1ELb0EEENS1_36VarlenDynamicPersistentTileSchedulerILi128ELi128ELi256ELi128ELb1ELb1ELb1ELb1ELb1ELb1EEEEEEEEEvNT_6ParamsE,"ax",@progbits
	.align	128
.text._ZN7cutlass13device_kernelIN5flash11enable_sm90INS1_16FlashAttnFwdSm90INS1_25CollectiveMainloopFwdSm90ILi2EN4cute5tupleIJNS5_1CILi1EEES8_S8_EEENS6_IJNS7_ILi128EEESA_NS7_ILi192EEEEEELi128ENS_6half_tEfNS_4arch4Sm90ELb1ELb0ELb1ELb1ELb0ELb1ELb0ELb1ELb1ELb1ELb1ELb0EEENS1_21CollectiveEpilogueFwdINS6_IJSA_SA_SA_EEES9_SD_SF_Li256ELb1ELb1ELb1ELb0EEENS1_36VarlenDynamicPersistentTileSchedulerILi128ELi128ELi256ELi128ELb1ELb1ELb1ELb1ELb1ELb1EEEEEEEEEvNT_6ParamsE:
        .type           _ZN7cutlass13device_kernelIN5flash11enable_sm90INS1_16FlashAttnFwdSm90INS1_25CollectiveMainloopFwdSm90ILi2EN4cute5tupleIJNS5_1CILi1EEES8_S8_EEENS6_IJNS7_ILi128EEESA_NS7_ILi192EEEEEELi128ENS_6half_tEfNS_4arch4Sm90ELb1ELb0ELb1ELb1ELb0ELb1ELb0ELb1ELb1ELb1ELb1ELb0EEENS1_21CollectiveEpilogueFwdINS6_IJSA_SA_SA_EEES9_SD_SF_Li256ELb1ELb1ELb1ELb0EEENS1_36VarlenDynamicPersistentTileSchedulerILi128ELi128ELi256ELi128ELb1ELb1ELb1ELb1ELb1ELb1EEEEEEEEEvNT_6ParamsE,@function
        .size           _ZN7cutlass13device_kernelIN5flash11enable_sm90INS1_16FlashAttnFwdSm90INS1_25CollectiveMainloopFwdSm90ILi2EN4cute5tupleIJNS5_1CILi1EEES8_S8_EEENS6_IJNS7_ILi128EEESA_NS7_ILi192EEEEEELi128ENS_6half_tEfNS_4arch4Sm90ELb1ELb0ELb1ELb1ELb0ELb1ELb0ELb1ELb1ELb1ELb1ELb0EEENS1_21CollectiveEpilogueFwdINS6_IJSA_SA_SA_EEES9_SD_SF_Li256ELb1ELb1ELb1ELb0EEENS1_36VarlenDynamicPersistentTileSchedulerILi128ELi128ELi256ELi128ELb1ELb1ELb1ELb1ELb1ELb1EEEEEEEEEvNT_6ParamsE,(.L_x_15166 - _ZN7cutlass13device_kernelIN5flash11enable_sm90INS1_16FlashAttnFwdSm90INS1_25CollectiveMainloopFwdSm90ILi2EN4cute5tupleIJNS5_1CILi1EEES8_S8_EEENS6_IJNS7_ILi128EEESA_NS7_ILi192EEEEEELi128ENS_6half_tEfNS_4arch4Sm90ELb1ELb0ELb1ELb1ELb0ELb1ELb0ELb1ELb1ELb1ELb1ELb0EEENS1_21CollectiveEpilogueFwdINS6_IJSA_SA_SA_EEES9_SD_SF_Li256ELb1ELb1ELb1ELb0EEENS1_36VarlenDynamicPersistentTileSchedulerILi128ELi128ELi256ELi128ELb1ELb1ELb1ELb1ELb1ELb1EEEEEEEEEvNT_6ParamsE)
        .other          _ZN7cutlass13device_kernelIN5flash11enable_sm90INS1_16FlashAttnFwdSm90INS1_25CollectiveMainloopFwdSm90ILi2EN4cute5tupleIJNS5_1CILi1EEES8_S8_EEENS6_IJNS7_ILi128EEESA_NS7_ILi192EEEEEELi128ENS_6half_tEfNS_4arch4Sm90ELb1ELb0ELb1ELb1ELb0ELb1ELb0ELb1ELb1ELb1ELb1ELb0EEENS1_21CollectiveEpilogueFwdINS6_IJSA_SA_SA_EEES9_SD_SF_Li256ELb1ELb1ELb1ELb0EEENS1_36VarlenDynamicPersistentTileSchedulerILi128ELi128ELi256ELi128ELb1ELb1ELb1ELb1ELb1ELb1EEEEEEEEEvNT_6ParamsE,@"STO_CUDA_ENTRY STV_DEFAULT"
_ZN7cutlass13device_kernelIN5flash11enable_sm90INS1_16FlashAttnFwdSm90INS1_25CollectiveMainloopFwdSm90ILi2EN4cute5tupleIJNS5_1CILi1EEES8_S8_EEENS6_IJNS7_ILi128EEESA_NS7_ILi192EEEEEELi128ENS_6half_tEfNS_4arch4Sm90ELb1ELb0ELb1ELb1ELb0ELb1ELb0ELb1ELb1ELb1ELb1ELb0EEENS1_21CollectiveEpilogueFwdINS6_IJSA_SA_SA_EEES9_SD_SF_Li256ELb1ELb1ELb1ELb0EEENS1_36VarlenDynamicPersistentTileSchedulerILi128ELi128ELi256ELi128ELb1ELb1ELb1ELb1ELb1ELb1EEEEEEEEEvNT_6ParamsE:
        /* <DEDUP_REMOVED lines=24> */
.L_x_2474:
[----:B------:R-:W-:Y:S05]  /*0180*/  BSYNC B0 ;  /* 0x0000000000007941 */ /* 0x000fea0003800000 */
.L_x_2473:
        /* <DEDUP_REMOVED lines=41> */
.L_x_2475:
        /* <DEDUP_REMOVED lines=22> */
.L_x_2476:
        /* <DEDUP_REMOVED lines=18> */
.L_x_2477:
        /* <DEDUP_REMOVED lines=22> */
.L_x_2478:
        /* <DEDUP_REMOVED lines=22> */
.L_x_2479:
        /* <DEDUP_REMOVED lines=10> */
.L_x_2482:
        /* <DEDUP_REMOVED lines=19> */
[----:B------:R-:W-:Y:S02]  /*0b30*/  IMAD.MOV.U32 R16, RZ, RZ, RZ ;  /* 0x000000ffff107224 */ /* 0x000fe400078e00ff */
[----:B------:R-:W-:Y:S02]  /*0b40*/  IMAD.MOV.U32 R188, RZ, RZ, RZ ;  /* 0x000000ffffbc7224 */ /* 0x000fe400078e00ff */
[----:B------:R-:W-:Y:S02]  /*0b50*/  IMAD.MOV.U32 R187, RZ, RZ, RZ ;  /* 0x000000ffffbb7224 */ /* 0x000fe400078e00ff */
[----:B------:R-:W-:-:S06]  /*0b60*/  IMAD.MOV.U32 R184, RZ, RZ, RZ ;  /* 0x000000ffffb87224 */ /* 0x000fcc00078e00ff */
[----:B------:R-:W-:Y:S01]  /*0b70*/  UIADD3 UR4, UR4, 0x10400, URZ ;  /* 0x0001040004047890 */ /* 0x000fe2000fffe03f */
[----:B--2---:R-:W-:Y:S02]  /*0b80*/  R2UR UR5, R0 ;  /* 0x00000000000572ca */ /* 0x004fe400000e0000 */
[----:B------:R-:W-:-:S04]  /*0b90*/  SHF.R.S32.HI R0, RZ, 0x1f, R18 ;  /* 0x0000001fff007819 */ /* 0x000fc80000011412 */
[CC--:B------:R-:W-:Y:S02]  /*0ba0*/  LEA.HI R3, R0.reuse, R18.reuse, RZ, 0x7 ;  /* 0x0000001200037211 */ /* 0x0c0fe400078f38ff */
[CC--:B------:R-:W-:Y:S02]  /*0bb0*/  LEA.HI R4, R0.reuse, R18.reuse, RZ, 0x4 ;  /* 0x0000001200047211 */ /* 0x0c0fe400078f20ff */
[----:B------:R-:W-:Y:S02]  /*0bc0*/  LOP3.LUT R5, R3, 0xffffff80, RZ, 0xc0, !PT ;  /* 0xffffff8003057812 */ /* 0x000fe400078ec0ff */
[----:B------:R-:W-:Y:S01]  /*0bd0*/  SHF.R.S32.HI R7, RZ, 0x4, R4 ;  /* 0x00000004ff077819 */ /* 0x000fe20000011404 */
[----:B------:R-:W-:Y:S01]  /*0be0*/  ULOP3.LUT UR5, UR5, 0x1, URZ, 0xfc, !UPT ;  /* 0x0000000105057892 */ /* 0x000fe2000f8efc3f */
[----:B------:R-:W-:Y:S01]  /*0bf0*/  LEA.HI R196, R0, R18, RZ, 0x5 ;  /* 0x0000001200c47211 */ /* 0x000fe200078f28ff */
[----:B------:R-:W-:Y:S01]  /*0c00*/  IMAD.IADD R24, R18, 0x1, -R5 ;  /* 0x0000000112187824 */ /* 0x000fe200078e0a05 */
[----:B------:R-:W-:-:S02]  /*0c10*/  LOP3.LUT R5, R4, 0x3fffff0, RZ, 0xc0, !PT ;  /* 0x03fffff004057812 */ /* 0x000fc400078ec0ff */
[----:B------:R-:W-:Y:S02]  /*0c20*/  LEA.HI R4, R4, R7, RZ, 0x1 ;  /* 0x0000000704047211 */ /* 0x000fe400078f08ff */
[----:B------:R-:W-:Y:S01]  /*0c30*/  SHF.R.S32.HI R196, RZ, 0x5, R196 ;  /* 0x00000005ffc47819 */ /* 0x000fe200000114c4 */
[----:B------:R-:W-:Y:S01]  /*0c40*/  IMAD.IADD R5, R18, 0x1, -R5 ;  /* 0x0000000112057824 */ /* 0x000fe200078e0a05 */
[----:B------:R-:W-:Y:S02]  /*0c50*/  LOP3.LUT R4, R4, 0x1ffffffe, RZ, 0xc0, !PT ;  /* 0x1ffffffe04047812 */ /* 0x000fe400078ec0ff */
[----:B------:R-:W-:Y:S02]  /*0c60*/  SHF.R.S32.HI R6, RZ, 0x1f, R24 ;  /* 0x0000001fff067819 */ /* 0x000fe40000011418 */
[----:B------:R-:W-:Y:S01]  /*0c70*/  LEA R5, R196, R5, 0x4 ;  /* 0x00000005c4057211 */ /* 0x000fe200078e20ff */
[----:B------:R-:W-:Y:S01]  /*0c80*/  IMAD.IADD R4, R7, 0x1, -R4 ;  /* 0x0000000107047824 */ /* 0x000fe200078e0a04 */
[----:B------:R-:W-:-:S02]  /*0c90*/  LEA.HI R8, R6, R24, RZ, 0x2 ;  /* 0x0000001806087211 */ /* 0x000fc400078f10ff */
[----:B------:R-:W-:Y:S01]  /*0ca0*/  SHF.R.S32.HI R11, RZ, 0x7, R3 ;  /* 0x00000007ff0b7819 */ /* 0x000fe20000011403 */
[----:B------:R-:W-:Y:S01]  /*0cb0*/  IMAD R19, R5, 0x8, R4 ;  /* 0x0000000805137824 */ /* 0x000fe200078e0204 */
[--C-:B------:R-:W-:Y:S02]  /*0cc0*/  SHF.R.S32.HI R9, RZ, 0x2, R8.reuse ;  /* 0x00000002ff097819 */ /* 0x100fe40000011408 */
[----:B------:R-:W-:Y:S02]  /*0cd0*/  SHF.R.S32.HI R10, RZ, 0x1f, R8 ;  /* 0x0000001fff0a7819 */ /* 0x000fe40000011408 */
[----:B------:R-:W-:Y:S02]  /*0ce0*/  LEA.HI R4, R0, R18, RZ, 0x2 ;  /* 0x0000001200047211 */ /* 0x000fe400078f10ff */
[----:B------:R-:W-:Y:S02]  /*0cf0*/  LEA.HI R10, R10, R9, RZ, 0x3 ;  /* 0x000000090a0a7211 */ /* 0x000fe400078f18ff */
[----:B------:R-:W-:-:S02]  /*0d00*/  LEA.HI R6, R6, R24, RZ, 0x5 ;  /* 0x0000001806067211 */ /* 0x000fc400078f28ff */
[----:B------:R-:W-:Y:S02]  /*0d10*/  LOP3.LUT R216, R4, 0xfffffffc, RZ, 0xc0, !PT ;  /* 0xfffffffc04d87812 */ /* 0x000fe400078ec0ff */
[----:B------:R-:W-:Y:S02]  /*0d20*/  LOP3.LUT R10, R10, 0xfffffff8, RZ, 0xc0, !PT ;  /* 0xfffffff80a0a7812 */ /* 0x000fe400078ec0ff */
[----:B------:R-:W-:Y:S01]  /*0d30*/  LEA.HI R3, R3, R11, RZ, 0x1 ;  /* 0x0000000b03037211 */ /* 0x000fe200078f08ff */
[----:B------:R-:W-:Y:S01]  /*0d40*/  IMAD.IADD R216, R18, 0x1, -R216 ;  /* 0x0000000112d87824 */ /* 0x000fe200078e0ad8 */
[----:B------:R-:W-:Y:S01]  /*0d50*/  SHF.R.S32.HI R5, RZ, 0x5, R6 ;  /* 0x00000005ff057819 */ /* 0x000fe20000011406 */
[----:B------:R-:W-:Y:S01]  /*0d60*/  IMAD.IADD R10, R9, 0x1, -R10 ;  /* 0x00000001090a7824 */ /* 0x000fe200078e0a0a */
[--C-:B------:R-:W-:Y:S02]  /*0d70*/  SHF.R.S32.HI R17, RZ, 0x2, R4.reuse ;  /* 0x00000002ff117819 */ /* 0x100fe40000011404 */
[----:B------:R-:W-:Y:S01]  /*0d80*/  SHF.R.S32.HI R6, RZ, 0x1f, R4 ;  /* 0x0000001fff067819 */ /* 0x000fe20000011404 */
[----:B------:R-:W-:Y:S01]  /*0d90*/  IMAD R10, R5, 0x10, R10 ;  /* 0x00000010050a7824 */ /* 0x000fe200078e020a */
[----:B------:R-:W-:Y:S01]  /*0da0*/  LOP3.LUT R3, R3, 0x3fffffe, RZ, 0xc0, !PT ;  /* 0x03fffffe03037812 */ /* 0x000fe200078ec0ff */
[----:B------:R-:W-:Y:S01]  /*0db0*/  VIADD R214, R17, 0x40 ;  /* 0x0000004011d67836 */ /* 0x000fe20000000000 */
[----:B------:R-:W-:-:S02]  /*0dc0*/  LEA.HI R6, R6, R17, RZ, 0x3 ;  /* 0x0000001106067211 */ /* 0x000fc400078f18ff */
[----:B------:R-:W-:Y:S01]  /*0dd0*/  SHF.L.U32 R22, R216, 0x2, RZ ;  /* 0x00000002d8167819 */ /* 0x000fe200000006ff */
[----:B------:R-:W-:Y:S01]  /*0de0*/  IMAD.SHL.U32 R194, R214, 0x40, RZ ;  /* 0x00000040d6c27824 */ /* 0x000fe200078e00ff */
[----:B------:R-:W-:Y:S02]  /*0df0*/  IADD3 R3, R11, -R3, RZ ;  /* 0x800000030b037210 */ /* 0x000fe40007ffe0ff */
[----:B------:R-:W-:Y:S01]  /*0e00*/  LOP3.LUT R6, R6, 0xfffffff8, RZ, 0xc0, !PT ;  /* 0xfffffff806067812 */ /* 0x000fe200078ec0ff */
[C---:B------:R-:W-:Y:S01]  /*0e10*/  VIADD R189, R22.reuse, 0x20 ;  /* 0x0000002016bd7836 */ /* 0x040fe20000000000 */
[C---:B------:R-:W-:Y:S01]  /*0e20*/  IADD3 R191, R22.reuse, 0x40, RZ ;  /* 0x0000004016bf7810 */ /* 0x040fe20007ffe0ff */
[----:B------:R-:W-:Y:S01]  /*0e30*/  IMAD R20, R3, 0x40, R10 ;  /* 0x0000004003147824 */ /* 0x000fe200078e020a */
[----:B------:R-:W-:Y:S01]  /*0e40*/  SHF.R.S32.HI R3, RZ, 0x1f, R214 ;  /* 0x0000001fff037819 */ /* 0x000fe200000114d6 */
[----:B------:R-:W-:Y:S01]  /*0e50*/  IMAD.IADD R4, R17, 0x1, -R6 ;  /* 0x0000000111047824 */ /* 0x000fe200078e0a06 */
[C---:B------:R-:W-:Y:S01]  /*0e60*/  IADD3 R186, R22.reuse, R191, RZ ;  /* 0x000000bf16ba7210 */ /* 0x040fe20007ffe0ff */
[----:B------:R-:W-:Y:S01]  /*0e70*/  IMAD.IADD R185, R22, 0x1, R189 ;  /* 0x0000000116b97824 */ /* 0x000fe200078e02bd */
[----:B------:R-:W-:Y:S01]  /*0e80*/  STL [R1+0x7c], R20 ;  /* 0x00007c1401007387 */ /* 0x000fe20000100800 */
[----:B------:R-:W-:Y:S01]  /*0e90*/  LEA.HI R3, R3, R214, RZ, 0x3 ;  /* 0x000000d603037211 */ /* 0x000fe200078f18ff */
[----:B------:R-:W-:Y:S01]  /*0ea0*/  IMAD.SHL.U32 R195, R4, 0x40, RZ ;  /* 0x0000004004c37824 */ /* 0x000fe200078e00ff */
[----:B------:R-:W-:Y:S01]  /*0eb0*/  SHF.R.S32.HI R5, RZ, 0x1f, R186 ;  /* 0x0000001fff057819 */ /* 0x000fe200000114ba */
[----:B------:R0:W-:Y:S01]  /*0ec0*/  STL [R1+0x44], R4 ;  /* 0x0000440401007387 */ /* 0x0001e20000100800 */
[----:B------:R-:W-:Y:S01]  /*0ed0*/  LOP3.LUT R194, R194, 0x1c0, RZ, 0xc0, !PT ;  /* 0x000001c0c2c27812 */ /* 0x000fe200078ec0ff */
[----:B------:R-:W-:Y:S01]  /*0ee0*/  IMAD.SHL.U32 R3, R3, 0x40, RZ ;  /* 0x0000004003037824 */ /* 0x000fe200078e00ff */
[----:B------:R-:W-:Y:S01]  /*0ef0*/  LEA.HI R0, R0, R18, RZ, 0x3 ;  /* 0x0000001200007211 */ /* 0x000fe200078f18ff */
[C---:B------:R-:W-:Y:S01]  /*0f00*/  VIADD R192, R22.reuse, 0x30 ;  /* 0x0000003016c07836 */ /* 0x040fe20000000000 */
[----:B------:R-:W-:Y:S01]  /*0f10*/  LOP3.LUT R195, R195, 0x1c0, RZ, 0xc0, !PT ;  /* 0x000001c0c3c37812 */ /* 0x000fe200078ec0ff */
[----:B------:R-:W-:Y:S01]  /*0f20*/  VIADD R193, R22, 0x50 ;  /* 0x0000005016c17836 */ /* 0x000fe20000000000 */
[----:B------:R-:W-:-:S02]  /*0f30*/  LOP3.LUT R198, R3, 0xfffffe00, RZ, 0xc0, !PT ;  /* 0xfffffe0003c67812 */ /* 0x000fc400078ec0ff */
[----:B------:R-:W-:Y:S02]  /*0f40*/  LEA.HI R235, R5, R186, RZ, 0x3 ;  /* 0x000000ba05eb7211 */ /* 0x000fe400078f18ff */
[----:B0-----:R-:W-:Y:S02]  /*0f50*/  SHF.R.S32.HI R4, RZ, 0x1f, R185 ;  /* 0x0000001fff047819 */ /* 0x001fe400000114b9 */
[----:B------:R-:W-:Y:S02]  /*0f60*/  SHF.R.U32.HI R21, RZ, 0x3, R194 ;  /* 0x00000003ff157819 */ /* 0x000fe400000116c2 */
[CC--:B------:R-:W-:Y:S02]  /*0f70*/  LEA.HI R234, R4.reuse, R185.reuse, RZ, 0x3 ;  /* 0x000000b904ea7211 */ /* 0x0c0fe400078f18ff */
[----:B------:R-:W-:Y:S02]  /*0f80*/  LEA.HI R4, R4, R185, RZ, 0x6 ;  /* 0x000000b904047211 */ /* 0x000fe400078f30ff */
[----:B------:R-:W-:-:S02]  /*0f90*/  LOP3.LUT R9, R194, 0x38, R234, 0xf8, !PT ;  /* 0x00000038c2097812 */ /* 0x000fc400078ef8ea */
[----:B------:R-:W-:Y:S01]  /*0fa0*/  LEA.HI R6, R5, R186, RZ, 0x6 ;  /* 0x000000ba05067211 */ /* 0x000fe200078f30ff */
[----:B------:R-:W-:Y:S01]  /*0fb0*/  IMAD.SHL.U32 R3, R4, 0x80, RZ ;  /* 0x0000008004037824 */ /* 0x000fe200078e00ff */
[----:B------:R-:W-:Y:S02]  /*0fc0*/  LOP3.LUT R208, R0, 0xfffffff8, RZ, 0xc0, !PT ;  /* 0xfffffff800d07812 */ /* 0x000fe400078ec0ff */
[----:B------:R-:W-:Y:S01]  /*0fd0*/  SHF.R.U32.HI R197, RZ, 0x3, R195 ;  /* 0x00000003ffc57819 */ /* 0x000fe200000116c3 */
[----:B------:R-:W-:Y:S01]  /*0fe0*/  IMAD.SHL.U32 R7, R6, 0x80, RZ ;  /* 0x0000008006077824 */ /* 0x000fe200078e00ff */
[----:B------:R-:W-:Y:S02]  /*0ff0*/  LOP3.LUT R4, R195, 0x38, R234, 0xf8, !PT ;  /* 0x00000038c3047812 */ /* 0x000fe400078ef8ea */
[----:B------:R-:W-:Y:S02]  /*1000*/  LOP3.LUT R11, R194, 0x38, R235, 0xf8, !PT ;  /* 0x00000038c20b7812 */ /* 0x000fe400078ef8eb */
[----:B------:R-:W-:-:S02]  /*1010*/  LOP3.LUT R3, R3, 0xffffe000, RZ, 0xc0, !PT ;  /* 0xffffe00003037812 */ /* 0x000fc400078ec0ff */
[----:B------:R-:W-:Y:S02]  /*1020*/  LOP3.LUT R10, R9, R21, RZ, 0x3c, !PT ;  /* 0x00000015090a7212 */ /* 0x000fe400078e3cff */
[----:B------:R-:W-:Y:S01]  /*1030*/  IADD3 R208, R18, -R208, RZ ;  /* 0x800000d012d07210 */ /* 0x000fe20007ffe0ff */
[----:B------:R-:W-:Y:S01]  /*1040*/  IMAD.SHL.U32 R18, R216, 0x8, RZ ;  /* 0x00000008d8127824 */ /* 0x000fe200078e00ff */
[----:B------:R-:W-:Y:S01]  /*1050*/  LOP3.LUT R5, R4, R197, RZ, 0x3c, !PT ;  /* 0x000000c504057212 */ /* 0x000fe200078e3cff */
[----:B------:R-:W-:Y:S01]  /*1060*/  IMAD R4, R196, 0x200, R3 ;  /* 0x00000200c4047824 */ /* 0x000fe200078e0203 */
[----:B------:R-:W-:Y:S01]  /*1070*/  LOP3.LUT R12, R11, R21, RZ, 0x3c, !PT ;  /* 0x000000150b0c7212 */ /* 0x000fe200078e3cff */
[----:B------:R-:W-:Y:S01]  /*1080*/  IMAD.SHL.U32 R203, R208, 0x8, RZ ;  /* 0x00000008d0cb7824 */ /* 0x000fe200078e00ff */
[----:B------:R-:W-:Y:S01]  /*1090*/  IADD3 R11, R10, R3, R198 ;  /* 0x000000030a0b7210 */ /* 0x000fe20007ffe0c6 */
[----:B------:R-:W-:Y:S01]  /*10a0*/  IMAD.IADD R4, R4, 0x1, R5 ;  /* 0x0000000104047824 */ /* 0x000fe200078e0205 */
[----:B------:R-:W-:Y:S01]  /*10b0*/  MOV R3, UR5 ;  /* 0x0000000500037c02 */ /* 0x000fe20008000f00 */
[----:B------:R-:W-:Y:S01]  /*10c0*/  VIADD R207, R203, 0x40 ;  /* 0x00000040cbcf7836 */ /* 0x000fe20000000000 */
[----:B------:R-:W-:Y:S01]  /*10d0*/  SHF.R.S32.HI R233, RZ, 0x3, R0 ;  /* 0x00000003ffe97819 */ /* 0x000fe20000011400 */
[----:B------:R-:W-:Y:S01]  /*10e0*/  IMAD.U32 R0, RZ, RZ, UR4 ;  /* 0x00000004ff007e24 */ /* 0x000fe2000f8e00ff */
[----:B------:R-:W-:Y:S01]  /*10f0*/  LOP3.LUT R6, R195, 0x38, R235, 0xf8, !PT ;  /* 0x00000038c3067812 */ /* 0x000fe200078ef8eb */
[----:B------:R0:W-:Y:S01]  /*1100*/  STL [R1+0x14], R3 ;  /* 0x0000140301007387 */ /* 0x0001e20000100800 */
[----:B------:R-:W-:Y:S01]  /*1110*/  LOP3.LUT R7, R7, 0xffffe000, RZ, 0xc0, !PT ;  /* 0xffffe00007077812 */ /* 0x000fe200078ec0ff */
[----:B------:R-:W-:Y:S01]  /*1120*/  IMAD.MOV.U32 R5, RZ, RZ, R13 ;  /* 0x000000ffff057224 */ /* 0x000fe200078e000d */
[----:B------:R-:W-:Y:S01]  /*1130*/  LOP3.LUT R9, R6, R197, RZ, 0x3c, !PT ;  /* 0x000000c506097212 */ /* 0x000fe200078e3cff */
[----:B------:R1:W-:Y:S01]  /*1140*/  STL [R1+0x84], R0 ;  /* 0x0000840001007387 */ /* 0x0003e20000100800 */
[----:B------:R-:W-:-:S02]  /*1150*/  LEA R6, R196, R7, 0x9 ;  /* 0x00000007c4067211 */ /* 0x000fc400078e48ff */
[----:B------:R-:W-:Y:S02]  /*1160*/  LOP3.LUT R8, R8, 0x7ffffffc, RZ, 0xc0, !PT ;  /* 0x7ffffffc08087812 */ /* 0x000fe400078ec0ff */
[----:B------:R-:W-:Y:S01]  /*1170*/  IADD3 R12, R12, R7, R198 ;  /* 0x000000070c0c7210 */ /* 0x000fe20007ffe0c6 */
[----:B------:R-:W-:Y:S01]  /*1180*/  IMAD.IADD R10, R6, 0x1, R9 ;  /* 0x00000001060a7824 */ /* 0x000fe200078e0209 */
[----:B------:R-:W-:Y:S01]  /*1190*/  LOP3.LUT R9, R194, 0x38, R18, 0xf8, !PT ;  /* 0x00000038c2097812 */ /* 0x000fe200078ef812 */
[----:B------:R-:W-:Y:S01]  /*11a0*/  IMAD.IADD R8, R24, 0x1, -R8 ;  /* 0x0000000118087824 */ /* 0x000fe200078e0a08 */
[----:B0-----:R-:W-:Y:S01]  /*11b0*/  LEA.HI R3, R216, R216, RZ, 0x1 ;  /* 0x000000d8d8037211 */ /* 0x001fe200078f08ff */
[----:B------:R-:W-:Y:S01]  /*11c0*/  IMAD.MOV.U32 R7, RZ, RZ, R15 ;  /* 0x000000ffff077224 */ /* 0x000fe200078e000f */
[----:B-1----:R-:W-:Y:S01]  /*11d0*/  SHF.R.S32.HI R0, RZ, 0x1f, R203 ;  /* 0x0000001fff007819 */ /* 0x002fe200000114cb */
[----:B------:R-:W-:Y:S01]  /*11e0*/  IMAD.SHL.U32 R204, R8, 0x2, RZ ;  /* 0x0000000208cc7824 */ /* 0x000fe200078e00ff */
[----:B------:R-:W-:-:S02]  /*11f0*/  SHF.R.S32.HI R0, RZ, 0x1f, R192 ;  /* 0x0000001fff007819 */ /* 0x000fc400000114c0 */
[----:B------:R-:W-:Y:S01]  /*1200*/  LOP3.LUT R9, R198, R9, R21, 0xf6, !PT ;  /* 0x00000009c6097212 */ /* 0x000fe200078ef615 */
[C---:B------:R-:W-:Y:S01]  /*1210*/  VIADD R230, R204.reuse, 0x10 ;  /* 0x00000010cce67836 */ /* 0x040fe20000000000 */
[C---:B------:R-:W-:Y:S01]  /*1220*/  IADD3 R231, R204.reuse, 0x8, RZ ;  /* 0x00000008cce77810 */ /* 0x040fe20007ffe0ff */
[----:B------:R0:W-:Y:S01]  /*1230*/  STL [R1+0x40], R0 ;  /* 0x0000400001007387 */ /* 0x0001e20000100800 */
[C---:B------:R-:W-:Y:S01]  /*1240*/  VIADD R228, R204.reuse, 0x20 ;  /* 0x00000020cce47836 */ /* 0x040fe20000000000 */
[C---:B------:R-:W-:Y:S01]  /*1250*/  IADD3 R227, R204.reuse, 0x28, RZ ;  /* 0x00000028cce37810 */ /* 0x040fe20007ffe0ff */
        /* <DEDUP_REMOVED lines=8> */
[----:B0-----:R-:W-:Y:S01]  /*12e0*/  IMAD.SHL.U32 R0, R19, 0x8, RZ ;  /* 0x0000000813007824 */ /* 0x001fe200078e00ff */
[----:B------:R-:W-:Y:S01]  /*12f0*/  LOP3.LUT R3, R3, 0x1ffffffe, RZ, 0xc0, !PT ;  /* 0x1ffffffe03037812 */ /* 0x000fe200078ec0ff */
[C---:B------:R-:W-:Y:S01]  /*1300*/  VIADD R218, R204.reuse, 0x70 ;  /* 0x00000070ccda7836 */ /* 0x040fe20000000000 */
[----:B------:R-:W-:Y:S01]  /*1310*/  SHF.R.S32.HI R8, RZ, 0x1f, R222 ;  /* 0x0000001fff087819 */ /* 0x000fe200000114de */
[C---:B------:R-:W-:Y:S01]  /*1320*/  VIADD R229, R204.reuse, 0x18 ;  /* 0x00000018cce57836 */ /* 0x040fe20000000000 */
[----:B------:R0:W-:Y:S01]  /*1330*/  STL [R1+0x80], R0 ;  /* 0x0000800001007387 */ /* 0x0001e20000100800 */
[----:B------:R-:W-:Y:S01]  /*1340*/  SHF.R.S32.HI R8, RZ, 0x1f, R219 ;  /* 0x0000001fff087819 */ /* 0x000fe200000114db */
[C---:B------:R-:W-:Y:S01]  /*1350*/  VIADD R226, R204.reuse, 0x30 ;  /* 0x00000030cce27836 */ /* 0x040fe20000000000 */
[----:B------:R-:W-:Y:S01]  /*1360*/  LEA R8, R11, UR4, 0x1 ;  /* 0x000000040b087c11 */ /* 0x000fe2000f8e08ff */
[----:B------:R-:W-:Y:S01]  /*1370*/  VIADD R220, R204, 0x60 ;  /* 0x00000060ccdc7836 */ /* 0x000fe20000000000 */
[----:B------:R-:W-:Y:S01]  /*1380*/  IADD3 R3, R216, -R3, RZ ;  /* 0x80000003d8037210 */ /* 0x000fe20007ffe0ff */
[C---:B------:R-:W-:Y:S01]  /*1390*/  VIADD R217, R204.reuse, 0x78 ;  /* 0x00000078ccd97836 */ /* 0x040fe20000000000 */
[----:B------:R-:W-:-:S02]  /*13a0*/  IADD3 R223, R204, 0x48, RZ ;  /* 0x00000048ccdf7810 */ /* 0x000fc40007ffe0ff */
[----:B------:R-:W-:Y:S01]  /*13b0*/  MOV R6, R14 ;  /* 0x0000000e00067202 */ /* 0x000fe20000000f00 */
[----:B------:R-:W-:Y:S01]  /*13c0*/  IMAD R205, R3, 0x8, R20 ;  /* 0x0000000803cd7824 */ /* 0x000fe200078e0214 */
[----:B0-----:R-:W-:Y:S02]  /*13d0*/  LEA R0, R9, UR4, 0x1 ;  /* 0x0000000409007c11 */ /* 0x001fe4000f8e08ff */
[----:B------:R-:W-:Y:S02]  /*13e0*/  LEA R3, R4, UR4, 0x1 ;  /* 0x0000000404037c11 */ /* 0x000fe4000f8e08ff */
[----:B------:R-:W-:Y:S01]  /*13f0*/  SHF.R.S32.HI R9, RZ, 0x1f, R229 ;  /* 0x0000001fff097819 */ /* 0x000fe200000114e5 */
[----:B------:R0:W-:Y:S01]  /*1400*/  STL [R1+0x74], R0 ;  /* 0x0000740001007387 */ /* 0x0001e20000100800 */
[----:B------:R-:W-:Y:S02]  /*1410*/  SHF.R.S32.HI R9, RZ, 0x1f, R226 ;  /* 0x0000001fff097819 */ /* 0x000fe400000114e2 */
[----:B------:R-:W-:Y:S01]  /*1420*/  SHF.R.S32.HI R9, RZ, 0x1f, R223 ;  /* 0x0000001fff097819 */ /* 0x000fe200000114df */
[----:B------:R-:W-:Y:S01]  /*1430*/  STL [R1+0x6c], R8 ;  /* 0x00006c0801007387 */ /* 0x000fe20000100800 */
[----:B------:R-:W-:-:S02]  /*1440*/  SHF.R.S32.HI R9, RZ, 0x1f, R220 ;  /* 0x0000001fff097819 */ /* 0x000fc400000114dc */
[----:B------:R-:W-:Y:S02]  /*1450*/  IADD3 R190, R22, 0x10, RZ ;  /* 0x0000001016be7810 */ /* 0x000fe40007ffe0ff */
[----:B------:R-:W-:Y:S02]  /*1460*/  SHF.R.S32.HI R13, RZ, 0x1f, R207 ;  /* 0x0000001fff0d7819 */ /* 0x000fe400000114cf */
[----:B0-----:R-:W-:Y:S02]  /*1470*/  SHF.R.S32.HI R0, RZ, 0x1f, R230 ;  /* 0x0000001fff007819 */ /* 0x001fe400000114e6 */
[----:B------:R-:W-:Y:S02]  /*1480*/  SHF.R.S32.HI R0, RZ, 0x1f, R227 ;  /* 0x0000001fff007819 */ /* 0x000fe400000114e3 */
[----:B------:R-:W-:Y:S02]  /*1490*/  SHF.R.S32.HI R0, RZ, 0x1f, R224 ;  /* 0x0000001fff007819 */ /* 0x000fe400000114e0 */
[----:B------:R-:W-:-:S02]  /*14a0*/  SHF.R.S32.HI R0, RZ, 0x1f, R221 ;  /* 0x0000001fff007819 */ /* 0x000fc400000114dd */
[----:B------:R-:W-:Y:S02]  /*14b0*/  SHF.R.S32.HI R0, RZ, 0x1f, R218 ;  /* 0x0000001fff007819 */ /* 0x000fe400000114da */
[----:B------:R-:W-:Y:S02]  /*14c0*/  LEA R0, R12, UR4, 0x1 ;  /* 0x000000040c007c11 */ /* 0x000fe4000f8e08ff */
[----:B------:R-:W-:Y:S02]  /*14d0*/  SHF.R.S32.HI R237, RZ, 0x1f, R191 ;  /* 0x0000001fffed7819 */ /* 0x000fe400000114bf */
[----:B------:R-:W-:Y:S01]  /*14e0*/  SHF.R.S32.HI R236, RZ, 0x1f, R193 ;  /* 0x0000001fffec7819 */ /* 0x000fe200000114c1 */
[----:B------:R0:W-:Y:S01]  /*14f0*/  STL [R1+0x68], R0 ;  /* 0x0000680001007387 */ /* 0x0001e20000100800 */
[----:B------:R-:W-:Y:S02]  /*1500*/  SHF.R.S32.HI R234, RZ, 0x3, R234 ;  /* 0x00000003ffea7819 */ /* 0x000fe400000114ea */
[----:B------:R-:W-:-:S02]  /*1510*/  SHF.R.S32.HI R235, RZ, 0x3, R235 ;  /* 0x00000003ffeb7819 */ /* 0x000fc400000114eb */
[----:B------:R-:W-:Y:S02]  /*1520*/  SHF.R.S32.HI R9, RZ, 0x1f, R217 ;  /* 0x0000001fff097819 */ /* 0x000fe400000114d9 */
[----:B0-----:R-:W-:-:S05]  /*1530*/  LEA R0, R10, UR4, 0x1 ;  /* 0x000000040a007c11 */ /* 0x001fca000f8e08ff */
[----:B------:R0:W-:Y:S04]  /*1540*/  STL [R1+0x70], R0 ;  /* 0x0000700001007387 */ /* 0x0001e80000100800 */
[----:B------:R0:W-:Y:S02]  /*1550*/  STL [R1+0x78], R3 ;  /* 0x0000780301007387 */ /* 0x0001e40000100800 */
.L_x_2714:
[----:B-1----:R-:W1:Y:S01]  /*1560*/  LDC.64 R210, c[0x0][0xc88] ;  /* 0x00032200ffd27b82 */ /* 0x002e620000000a00 */
[----:B------:R-:W-:Y:S01]  /*1570*/  ULDC.64 UR4, c[0x0][0xa28] ;  /* 0x00028a0000047ab9 */ /* 0x000fe20000000a00 */
[----:B------:R-:W-:Y:S01]  /*1580*/  ULDC.64 UR8, c[0x0][0xa18] ;  /* 0x0002860000087ab9 */ /* 0x000fe20000000a00 */
[----:B------:R-:W-:Y:S01]  /*1590*/  ULDC.64 UR6, c[0x0][0xa08] ;  /* 0x0002820000067ab9 */ /* 0x000fe20000000a00 */
[----:B-1----:R-:W-:-:S06]  /*15a0*/  IMAD.WIDE R210, R7, 0x4, R210 ;  /* 0x0000000407d27825 */ /* 0x002fcc00078e02d2 */
[----:B--2---:R-:W2:Y:S01]  /*15b0*/  LDG.E R210, desc[UR60][R210.64] ;  /* 0x0000003cd2d27981 */ /* 0x004ea2000c1e1900 */
[----:B------:R-:W-:Y:S01]  /*15c0*/  ISETP.NE.U32.AND P2, PT, RZ, UR4, PT ;  /* 0x00000004ff007c0c */ /* 0x000fe2000bf45070 */
[----:B----4-:R-:W-:Y:S01]  /*15d0*/  IMAD.MOV.U32 R15, RZ, RZ, RZ ;  /* 0x000000ffff0f7224 */ /* 0x010fe200078e00ff */
[----:B------:R-:W-:Y:S01]  /*15e0*/  ISETP.NE.U32.AND P1, PT, RZ, UR8, PT ;  /* 0x00000008ff007c0c */ /* 0x000fe2000bf25070 */
[----:B------:R-:W-:Y:S01]  /*15f0*/  IMAD.MOV.U32 R27, RZ, RZ, RZ ;  /* 0x000000ffff1b7224 */ /* 0x000fe200078e00ff */
[----:B------:R-:W-:Y:S02]  /*1600*/  ISETP.NE.AND.EX P2, PT, RZ, UR5, PT, P2 ;  /* 0x00000005ff007c0c */ /* 0x000fe4000bf45320 */
[----:B------:R-:W-:Y:S02]  /*1610*/  ISETP.NE.AND.EX P1, PT, RZ, UR9, PT, P1 ;  /* 0x00000009ff007c0c */ /* 0x000fe4000bf25310 */
[----:B------:R-:W-:-:S04]  /*1620*/  ISETP.NE.U32.AND P0, PT, RZ, UR6, PT ;  /* 0x00000006ff007c0c */ /* 0x000fc8000bf05070 */
[----:B------:R-:W-:Y:S02]  /*1630*/  ISETP.NE.AND.EX P0, PT, RZ, UR7, PT, P0 ;  /* 0x00000007ff007c0c */ /* 0x000fe4000bf05300 */
[----:B--2---:R-:W-:-:S03]  /*1640*/  SHF.R.S32.HI R232, RZ, 0x1f, R210 ;  /* 0x0000001fffe87819 */ /* 0x004fc600000114d2 */
[C---:B0-----:R-:W-:Y:S02]  /*1650*/  @P2 LEA R8, P3, R210.reuse, UR4, 0x2 ;  /* 0x00000004d2082c11 */ /* 0x041fe4000f8610ff */
[C---:B------:R-:W-:Y:S02]  /*1660*/  SHF.L.U32 R211, R210.reuse, 0x2, RZ ;  /* 0x00000002d2d37819 */ /* 0x040fe400000006ff */
[C-C-:B---3--:R-:W-:Y:S01]  /*1670*/  @P2 LEA.HI.X R9, R210.reuse, UR5, R232.reuse, 0x2, P3 ;  /* 0x00000005d2092c11 */ /* 0x148fe200098f14e8 */
[----:B------:R-:W-:Y:S01]  /*1680*/  ULDC UR4, c[0x0][0x288] ;  /* 0x0000a20000047ab9 */ /* 0x000fe20000000800 */
[----:B------:R-:W-:Y:S02]  /*1690*/  SHF.L.U64.HI R212, R210, 0x2, R232 ;  /* 0x00000002d2d47819 */ /* 0x000fe400000102e8 */
[C---:B------:R-:W-:Y:S01]  /*16a0*/  IADD3 R12, P4, R211.reuse, UR6, RZ ;  /* 0x00000006d30c7c10 */ /* 0x040fe2000ff9e0ff */
[----:B------:R1:W5:Y:S01]  /*16b0*/  @P2 LDG.E R15, desc[UR60][R8.64] ;  /* 0x0000003c080f2981 */ /* 0x000362000c1e1900 */
[----:B------:R-:W-:Y:S01]  /*16c0*/  @P1 IADD3 R10, P2, R211, UR8, RZ ;  /* 0x00000008d30a1c10 */ /* 0x000fe2000ff5e0ff */
[----:B------:R-:W-:Y:S01]  /*16d0*/  IMAD.U32 R201, RZ, RZ, UR4 ;  /* 0x00000004ffc97e24 */ /* 0x000fe2000f8e00ff */
[C---:B------:R-:W-:Y:S01]  /*16e0*/  IADD3.X R13, R212.reuse, UR7, RZ, P4, !PT ;  /* 0x00000007d40d7c10 */ /* 0x040fe2000a7fe4ff */
[----:B------:R-:W-:Y:S01]  /*16f0*/  ULDC.64 UR4, c[0x0][0x418] ;  /* 0x0001060000047ab9 */ /* 0x000fe20000000a00 */
[----:B------:R-:W-:Y:S01]  /*1700*/  @P1 IADD3.X R11, R212, UR9, RZ, P2, !PT ;  /* 0x00000009d40b1c10 */ /* 0x000fe200097fe4ff */
[----:B------:R-:W-:-:S02]  /*1710*/  ULDC.64 UR6, c[0x0][0xa20] ;  /* 0x0002880000067ab9 */ /* 0x000fc40000000a00 */
[----:B------:R1:W5:Y:S04]  /*1720*/  @P0 LDG.E R27, desc[UR60][R12.64] ;  /* 0x0000003c0c1b0981 */ /* 0x000368000c1e1900 */
[----:B------:R1:W5:Y:S01]  /*1730*/  @P1 LDG.E R201, desc[UR60][R10.64] ;  /* 0x0000003c0ac91981 */ /* 0x000362000c1e1900 */
[----:B------:R-:W-:Y:S01]  /*1740*/  UISETP.NE.U32.AND UP0, UPT, UR4, URZ, UPT ;  /* 0x0000003f0400728c */ /* 0x000fe2000bf05070 */
[----:B0-----:R-:W-:Y:S02]  /*1750*/  LOP3.LUT R3, R6, 0xff000000, RZ, 0xc0, !PT ;  /* 0xff00000006037812 */ /* 0x001fe400078ec0ff */
[----:B------:R-:W-:Y:S01]  /*1760*/  ULDC UR4, c[0x0][0x424] ;  /* 0x0001090000047ab9 */ /* 0x000fe20000000800 */
[----:B------:R-:W-:Y:S01]  /*1770*/  UISETP.NE.AND.EX UP0, UPT, UR5, URZ, UPT, UP0 ;  /* 0x0000003f0500728c */ /* 0x000fe2000bf05300 */
[----:B------:R-:W-:-:S02]  /*1780*/  ISETP.NE.U32.AND P2, PT, RZ, UR6, PT ;  /* 0x00000006ff007c0c */ /* 0x000fc4000bf45070 */
[----:B------:R-:W-:Y:S01]  /*1790*/  ULDC UR5, c[0x0][0x2f0] ;  /* 0x0000bc0000057ab9 */ /* 0x000fe20000000800 */
[----:B------:R-:W-:Y:S01]  /*17a0*/  USEL UR4, UR4, 0x1, UP0 ;  /* 0x0000000104047887 */ /* 0x000fe20008000000 */
[----:B------:R-:W-:Y:S02]  /*17b0*/  LOP3.LUT R0, R6, 0xff0000, RZ, 0xc0, !PT ;  /* 0x00ff000006007812 */ /* 0x000fe400078ec0ff */
[----:B------:R-:W-:Y:S01]  /*17c0*/  SHF.R.U32.HI R3, RZ, 0x8, R3 ;  /* 0x00000008ff037819 */ /* 0x000fe20000011603 */
[----:B------:R-:W-:Y:S01]  /*17d0*/  UIMAD UR4, UR4, UR5, URZ ;  /* 0x00000005040472a4 */ /* 0x000fe2000f8e023f */
[----:B------:R-:W-:Y:S02]  /*17e0*/  ISETP.NE.AND.EX P2, PT, RZ, UR7, PT, P2 ;  /* 0x00000007ff007c0c */ /* 0x000fe4000bf45320 */
[----:B------:R-:W-:Y:S01]  /*17f0*/  ULDC UR5, c[0x0][0x348] ;  /* 0x0000d20000057ab9 */ /* 0x000fe20000000800 */
[----:B------:R-:W-:Y:S02]  /*1800*/  LEA.HI R209, R0, R3, RZ, 0x10 ;  /* 0x0000000300d17211 */ /* 0x000fe400078f80ff */
[----:B------:R-:W-:Y:S01]  /*1810*/  LOP3.LUT R206, R6, 0xffff, RZ, 0xc0, !PT ;  /* 0x0000ffff06ce7812 */ /* 0x000fe200078ec0ff */
[----:B-1----:R-:W-:Y:S07]  /*1820*/  @P1 BRA `(.L_x_2484) ;  /* 0x0000000000241947 */ /* 0x002fee0003800000 */
        /* <DEDUP_REMOVED lines=8> */
[----:B--2---:R-:W-:-:S07]  /*18b0*/  IADD3 R201, -R201, R0, RZ ;  /* 0x00000000c9c97210 */ /* 0x004fce0007ffe1ff */
.L_x_2484:
[----:B------:R-:W-:Y:S02]  /*18c0*/  IMAD.U32 R25, RZ, RZ, UR5 ;  /* 0x00000005ff197e24 */ /* 0x000fe4000f8e00ff */
[----:B------:R-:W-:Y:S01]  /*18d0*/  IMAD.U32 R26, RZ, RZ, UR4 ;  /* 0x00000004ff1a7e24 */ /* 0x000fe2000f8e00ff */
[----:B------:R-:W-:Y:S06]  /*18e0*/  @!P2 BRA `(.L_x_2485) ;  /* 0x000000000010a947 */ /* 0x000fec0003800000 */
[----:B------:R-:W-:-:S04]  /*18f0*/  IADD3 R6, P0, R211, UR6, RZ ;  /* 0x00000006d3067c10 */ /* 0x000fc8000ff1e0ff */
[----:B------:R-:W-:-:S05]  /*1900*/  IADD3.X R7, R212, UR7, RZ, P0, !PT ;  /* 0x00000007d4077c10 */ /* 0x000fca00087fe4ff */
[----:B------:R0:W5:Y:S01]  /*1910*/  LDG.E R26, desc[UR60][R6.64] ;  /* 0x0000003c061a7981 */ /* 0x000162000c1e1900 */
[----:B------:R-:W-:Y:S05]  /*1920*/  BRA `(.L_x_2486) ;  /* 0x0000000000107947 */ /* 0x000fea0003800000 */
.L_x_2485:
[----:B------:R-:W-:Y:S05]  /*1930*/  @!P0 BRA `(.L_x_2486) ;  /* 0x00000000000c8947 */ /* 0x000fea0003800000 */
[----:B------:R-:W2:Y:S04]  /*1940*/  LDG.E R3, desc[UR60][R12.64] ;  /* 0x0000003c0c037981 */ /* 0x000ea8000c1e1900 */
[----:B------:R-:W2:Y:S02]  /*1950*/  LDG.E R26, desc[UR60][R12.64+0x4] ;  /* 0x0000043c0c1a7981 */ /* 0x000ea4000c1e1900 */
[----:B--2---:R-:W-:-:S07]  /*1960*/  IMAD.IADD R26, R26, 0x1, -R3 ;  /* 0x000000011a1a7824 */ /* 0x004fce00078e0a03 */
.L_x_2486:
[----:B------:R-:W-:Y:S01]  /*1970*/  ULDC.64 UR4, c[0x0][0xa10] ;  /* 0x0002840000047ab9 */ /* 0x000fe20000000a00 */
[----:B------:R-:W1:Y:S01]  /*1980*/  LDC R4, c[0x0][0x448] ;  /* 0x00011200ff047b82 */ /* 0x000e620000000800 */
[----:B------:R-:W-:-:S04]  /*1990*/  ISETP.NE.U32.AND P0, PT, RZ, UR4, PT ;  /* 0x00000004ff007c0c */ /* 0x000fc8000bf05070 */
[----:B------:R-:W-:Y:S01]  /*19a0*/  ISETP.NE.AND.EX P0, PT, RZ, UR5, PT, P0 ;  /* 0x00000005ff007c0c */ /* 0x000fe2000bf05300 */
[----:B------:R-:W-:-:S12]  /*19b0*/  ULDC.64 UR4, c[0x0][0xa30] ;  /* 0x00028c0000047ab9 */ /* 0x000fd80000000a00 */
[----:B0-----:R-:W0:Y:S02]  /*19c0*/  @P0 LDC.64 R6, c[0x0][0xa10] ;  /* 0x00028400ff060b82 */ /* 0x001e240000000a00 */
[----:B0-----:R-:W-:-:S05]  /*19d0*/  @P0 IMAD.WIDE R6, R210, 0x4, R6 ;  /* 0x00000004d2060825 */ /* 0x001fca00078e0206 */
[----:B------:R-:W2:Y:S04]  /*19e0*/  @P0 LDG.E R0, desc[UR60][R6.64] ;  /* 0x0000003c06000981 */ /* 0x000ea8000c1e1900 */
[----:B------:R0:W2:Y:S01]  /*19f0*/  @P0 LDG.E R3, desc[UR60][R6.64+0x4] ;  /* 0x0000043c06030981 */ /* 0x0000a2000c1e1900 */
[----:B------:R-:W-:Y:S02]  /*1a00*/  ISETP.NE.U32.AND P1, PT, RZ, UR4, PT ;  /* 0x00000004ff007c0c */ /* 0x000fe4000bf25070 */
[----:B-----5:R-:W-:Y:S02]  /*1a10*/  MOV R141, R26 ;  /* 0x0000001a008d7202 */ /* 0x020fe40000000f00 */
[----:B------:R-:W-:-:S13]  /*1a20*/  ISETP.NE.AND.EX P1, PT, RZ, UR5, PT, P1 ;  /* 0x00000005ff007c0c */ /* 0x000fda000bf25310 */
[----:B------:R-:W-:-:S04]  /*1a30*/  @P1 IADD3 R8, P2, R211, UR4, RZ ;  /* 0x00000004d3081c10 */ /* 0x000fc8000ff5e0ff */
[----:B------:R-:W-:-:S05]  /*1a40*/  @P1 IADD3.X R9, R212, UR5, RZ, P2, !PT ;  /* 0x00000005d4091c10 */ /* 0x000fca00097fe4ff */
[----:B------:R3:W5:Y:S01]  /*1a50*/  @P1 LDG.E R141, desc[UR60][R8.64] ;  /* 0x0000003c088d1981 */ /* 0x000762000c1e1900 */
[----:B-1----:R-:W-:Y:S01]  /*1a60*/  ISETP.NE.AND P1, PT, R4, 0x1, PT ;  /* 0x000000010400780c */ /* 0x002fe20003f25270 */
[----:B------:R-:W-:Y:S01]  /*1a70*/  IMAD.SHL.U32 R200, R5, 0x80, RZ ;  /* 0x0000008005c87824 */ /* 0x000fe200078e00ff */
[----:B------:R-:W-:Y:S01]  /*1a80*/  IADD3 R10, -R15, R26, RZ ;  /* 0x0000001a0f0a7210 */ /* 0x000fe20007ffe1ff */
[----:B------:R-:W-:Y:S01]  /*1a90*/  BSSY B0, `(.L_x_2487) ;  /* 0x0000034000007945 */ /* 0x000fe20003800000 */
[----:B------:R-:W-:Y:S01]  /*1aa0*/  LOP3.LUT R215, R209, 0xff, RZ, 0xc0, !PT ;  /* 0x000000ffd1d77812 */ /* 0x000fe200078ec0ff */
[----:B------:R-:W-:Y:S01]  /*1ab0*/  VIADD R4, R200, 0x7f ;  /* 0x0000007fc8047836 */ /* 0x000fe20000000000 */
[----:B------:R-:W-:-:S07]  /*1ac0*/  SHF.R.U32.HI R209, RZ, 0x10, R209 ;  /* 0x00000010ffd17819 */ /* 0x000fce00000116d1 */
[----:B------:R-:W1:Y:S08]  /*1ad0*/  @P1 LDC R11, c[0x0][0x44c] ;  /* 0x00011300ff0b1b82 */ /* 0x000e700000000800 */
[----:B0-----:R-:W0:Y:S01]  /*1ae0*/  @P1 LDC R7, c[0x0][0x450] ;  /* 0x00011400ff071b82 */ /* 0x001e220000000800 */
[----:B--2---:R-:W-:Y:S02]  /*1af0*/  @P0 IMAD.IADD R25, R3, 0x1, -R0 ;  /* 0x0000000103190824 */ /* 0x004fe400078e0a00 */
[----:B-1----:R-:W-:-:S04]  /*1b00*/  @P1 IMAD.HI.U32 R0, R4, R11, RZ ;  /* 0x0000000b04001227 */ /* 0x002fc800078e00ff */
[----:B------:R-:W-:Y:S01]  /*1b10*/  IMAD.IADD R202, R10, 0x1, R25 ;  /* 0x000000010aca7824 */ /* 0x000fe200078e0219 */
[----:B0-----:R-:W-:-:S03]  /*1b20*/  @P1 SHF.R.U32.HI R4, RZ, R7, R0 ;  /* 0x00000007ff041219 */ /* 0x001fc60000011600 */
[C---:B------:R-:W-:Y:S01]  /*1b30*/  VIADD R0, R202.reuse, 0x7f ;  /* 0x0000007fca007836 */ /* 0x040fe20000000000 */
[----:B------:R-:W-:-:S04]  /*1b40*/  IADD3 R146, R202, 0x80, -R201 ;  /* 0x00000080ca927810 */ /* 0x000fc80007ffe8c9 */
[----:B------:R-:W-:Y:S01]  /*1b50*/  SHF.R.S32.HI R3, RZ, 0x1f, R0 ;  /* 0x0000001fff037819 */ /* 0x000fe20000011400 */
[----:B------:R-:W-:-:S03]  /*1b60*/  IMAD.IADD R4, R146, 0x1, R4 ;  /* 0x0000000192047824 */ /* 0x000fc600078e0204 */
[----:B------:R-:W-:Y:S02]  /*1b70*/  LEA.HI R3, R3, R0, RZ, 0x7 ;  /* 0x0000000003037211 */ /* 0x000fe400078f38ff */
[----:B------:R-:W-:Y:S02]  /*1b80*/  SHF.R.S32.HI R5, RZ, 0x1f, R4 ;  /* 0x0000001fff057819 */ /* 0x000fe40000011404 */
[----:B------:R-:W-:Y:S02]  /*1b90*/  SHF.R.S32.HI R147, RZ, 0x7, R3 ;  /* 0x00000007ff937819 */ /* 0x000fe40000011403 */
[----:B------:R-:W-:-:S04]  /*1ba0*/  LEA.HI R5, R5, R4, RZ, 0x7 ;  /* 0x0000000405057211 */ /* 0x000fc800078f38ff */
[----:B------:R-:W-:-:S04]  /*1bb0*/  SHF.R.S32.HI R0, RZ, 0x7, R5 ;  /* 0x00000007ff007819 */ /* 0x000fc80000011405 */
[----:B---3--:R-:W-:Y:S02]  /*1bc0*/  VIMNMX R9, R147, R0, PT ;  /* 0x0000000093097248 */ /* 0x008fe40003fe0100 */
[----:B------:R-:W-:Y:S02]  /*1bd0*/  MOV R0, RZ ;  /* 0x000000ff00007202 */ /* 0x000fe40000000f00 */
[----:B------:R-:W-:-:S13]  /*1be0*/  ISETP.GE.AND P0, PT, R9, 0x1, PT ;  /* 0x000000010900780c */ /* 0x000fda0003f06270 */
[----:B------:R-:W-:Y:S05]  /*1bf0*/  @!P0 BRA `(.L_x_2488) ;  /* 0x0000000000748947 */ /* 0x000fea0003800000 */
[----:B------:R-:W-:Y:S01]  /*1c00*/  ISETP.NE.AND P0, PT, R209, RZ, PT ;  /* 0x000000ffd100720c */ /* 0x000fe20003f05270 */
[----:B------:R-:W-:-:S03]  /*1c10*/  ULDC UR4, c[0x0][0x9f0] ;  /* 0x00027c0000047ab9 */ /* 0x000fc60000000800 */
[----:B------:R-:W-:-:S04]  /*1c20*/  SEL R11, R209, UR4, P0 ;  /* 0x00000004d10b7c07 */ /* 0x000fc80008000000 */
[-C--:B------:R-:W-:Y:S02]  /*1c30*/  IABS R6, R11.reuse ;  /* 0x0000000b00067213 */ /* 0x080fe40000000000 */
        /* <DEDUP_REMOVED lines=21> */
[----:B------:R-:W-:-:S05]  /*1d90*/  @P0 VIADD R5, R5, 0x1 ;  /* 0x0000000105050836 */ /* 0x000fca0000000000 */
[----:B------:R-:W-:-:S05]  /*1da0*/  MOV R0, R5 ;  /* 0x0000000500007202 */ /* 0x000fca0000000f00 */
[----:B------:R-:W-:Y:S01]  /*1db0*/  @!P2 IMAD.MOV R0, RZ, RZ, -R0 ;  /* 0x000000ffff00a224 */ /* 0x000fe200078e0a00 */
[----:B------:R-:W-:-:S07]  /*1dc0*/  @!P1 LOP3.LUT R0, RZ, R11, RZ, 0x33, !PT ;  /* 0x0000000bff009212 */ /* 0x000fce00078e33ff */
.L_x_2488:
[----:B------:R-:W-:Y:S05]  /*1dd0*/  BSYNC B0 ;  /* 0x0000000000007941 */ /* 0x000fea0003800000 */
.L_x_2487:
[----:B------:R-:W-:Y:S01]  /*1de0*/  IMAD R3, R215, R0, RZ ;  /* 0x00000000d7037224 */ /* 0x000fe200078e02ff */
[----:B------:R-:W-:-:S04]  /*1df0*/  PLOP3.LUT P2, PT, PT, PT, PT, 0x80, 0x0 ;  /* 0x000000000000781c */ /* 0x000fc80003f4f070 */
[C---:B------:R-:W-:Y:S01]  /*1e00*/  VIADDMNMX R0, R3.reuse, R0, R9, PT ;  /* 0x0000000003007246 */ /* 0x040fe20003800109 */
[----:B------:R-:W-:-:S04]  /*1e10*/  IMAD R3, R3, 0x80, -R10 ;  /* 0x0000008003037824 */ /* 0x000fc800078e0a0a */
[----:B------:R-:W-:Y:S01]  /*1e20*/  IMAD R0, R0, 0x80, -R10 ;  /* 0x0000008000007824 */ /* 0x000fe200078e0a0a */
[----:B------:R-:W-:-:S04]  /*1e30*/  VIMNMX R3, RZ, R3, !PT ;  /* 0x00000003ff037248 */ /* 0x000fc80007fe0100 */
[----:B------:R-:W-:Y:S02]  /*1e40*/  VIMNMX R0, R0, R25, PT ;  /* 0x0000001900007248 */ /* 0x000fe40003fe0100 */
[----:B------:R-:W-:Y:S02]  /*1e50*/  SHF.R.U32.HI R121, RZ, 0x7, R3 ;  /* 0x00000007ff797819 */ /* 0x000fe40000011603 */
[----:B------:R-:W-:-:S03]  /*1e60*/  ISETP.GT.AND P0, PT, R0, R3, PT ;  /* 0x000000030000720c */ /* 0x000fc60003f04270 */
[----:B------:R-:W-:-:S10]  /*1e70*/  IMAD.MOV.U32 R24, RZ, RZ, R121 ;  /* 0x000000ffff187224 */ /* 0x000fd400078e0079 */
[----:B------:R-:W-:-:S04]  /*1e80*/  @P0 IADD3 R0, R0, 0x7f, RZ ;  /* 0x0000007f00000810 */ /* 0x000fc80007ffe0ff */
[----:B------:R-:W-:-:S04]  /*1e90*/  @P0 SHF.R.S32.HI R3, RZ, 0x1f, R0 ;  /* 0x0000001fff030819 */ /* 0x000fc80000011400 */
[----:B------:R-:W-:-:S04]  /*1ea0*/  @P0 LEA.HI R3, R3, R0, RZ, 0x7 ;  /* 0x0000000003030211 */ /* 0x000fc800078f38ff */
[----:B------:R-:W-:-:S04]  /*1eb0*/  @P0 SHF.R.S32.HI R24, RZ, 0x7, R3 ;  /* 0x00000007ff180819 */ /* 0x000fc80000011403 */
[----:B------:R-:W-:-:S13]  /*1ec0*/  ISETP.GT.AND P0, PT, R24, R121, PT ;  /* 0x000000791800720c */ /* 0x000fda0003f04270 */
[----:B------:R-:W-:Y:S05]  /*1ed0*/  @!P0 BRA `(.L_x_2489) ;  /* 0x0000008800cc8947 */ /* 0x000fea0003800000 */
        /* <DEDUP_REMOVED lines=19> */
[----:B0----5:R-:W-:Y:S05]  /*2010*/  CALL.ABS.NOINC R14 ;  /* 0x000000000e007343 */ /* 0x021fea0003c00000 */
.L_x_2491:
[----:B------:R-:W-:Y:S05]  /*2020*/  BSYNC B6 ;  /* 0x0000000000067941 */ /* 0x000fea0003800000 */
.L_x_2490:
        /* <DEDUP_REMOVED lines=12> */
[----:B------:R-:W-:Y:S01]  /*20f0*/  IMAD.U32 R6, RZ, RZ, UR6 ;  /* 0x00000006ff067e24 */ /* 0x000fe2000f8e00ff */
[----:B------:R-:W-:Y:S01]  /*2100*/  MOV R12, 0x1 ;  /* 0x00000001000c7802 */ /* 0x000fe20000000f00 */
[----:B------:R-:W-:-:S02]  /*2110*/  IMAD.U32 R10, RZ, RZ, UR4 ;  /* 0x00000004ff0a7e24 */ /* 0x000fc4000f8e00ff */
[----:B------:R-:W-:Y:S02]  /*2120*/  IMAD.U32 R11, RZ, RZ, UR5 ;  /* 0x00000005ff0b7e24 */ /* 0x000fe4000f8e00ff */
[----:B------:R-:W-:Y:S02]  /*2130*/  IMAD.MOV.U32 R8, RZ, RZ, 0x70 ;  /* 0x00000070ff087424 */ /* 0x000fe400078e00ff */
[----:B------:R-:W-:-:S07]  /*2140*/  IMAD.MOV.U32 R13, RZ, RZ, RZ ;  /* 0x000000ffff0d7224 */ /* 0x000fce00078e00ff */
[----:B------:R-:W-:-:S07]  /*2150*/  LEPC R20, `(.L_x_2493) ;  /* 0x000000001014794e */ /* 0x000fce0000000000 */
[----:B0----5:R-:W-:Y:S05]  /*2160*/  CALL.ABS.NOINC R14 ;  /* 0x000000000e007343 */ /* 0x021fea0003c00000 */
.L_x_2493:
[----:B------:R-:W-:Y:S05]  /*2170*/  BSYNC B6 ;  /* 0x0000000000067941 */ /* 0x000fea0003800000 */
.L_x_2492:
[----:B------:R-:W-:Y:S01]  /*2180*/  ULDC.64 UR4, c[0x0][0x9f8] ;  /* 0x00027e0000047ab9 */ /* 0x000fe20000000a00 */
[----:B------:R-:W-:Y:S01]  /*2190*/  IMAD.MOV.U32 R3, RZ, RZ, R210 ;  /* 0x000000ffff037224 */ /* 0x000fe200078e00d2 */
[----:B------:R-:W-:Y:S01]  /*21a0*/  ISETP.NE.U32.AND P0, PT, RZ, UR4, PT ;  /* 0x00000004ff007c0c */ /* 0x000fe2000bf05070 */
[----:B------:R-:W2:Y:S01]  /*21b0*/  LDL.LU R20, [R1+0x10] ;  /* 0x0000100001147983 */ /* 0x000ea20000300800 */
[----:B------:R-:W0:Y:S01]  /*21c0*/  LDC.64 R6, c[0x0][0x300] ;  /* 0x0000c000ff067b82 */ /* 0x000e220000000a00 */
[----:B------:R-:W-:Y:S01]  /*21d0*/  IMAD.IADD R118, R27, 0x1, R26 ;  /* 0x000000011b767824 */ /* 0x000fe200078e021a */
[----:B------:R-:W-:Y:S01]  /*21e0*/  ISETP.NE.AND.EX P0, PT, RZ, UR5, PT, P0 ;  /* 0x00000005ff007c0c */ /* 0x000fe2000bf05300 */
[----:B------:R-:W-:Y:S01]  /*21f0*/  ULDC.64 UR6, c[0x0][0x330] ;  /* 0x0000cc0000067ab9 */ /* 0x000fe20000000a00 */
[C---:B------:R-:W-:Y:S02]  /*2200*/  IADD3 R8, R18.reuse, 0x80, RZ ;  /* 0x0000008012087810 */ /* 0x040fe40007ffe0ff */
[----:B------:R-:W-:Y:S01]  /*2210*/  SHF.R.S32.HI R19, RZ, 0x1f, R18 ;  /* 0x0000001fff137819 */ /* 0x000fe20000011412 */
[C---:B------:R-:W-:Y:S01]  /*2220*/  VIADD R91, R18.reuse, 0x60 ;  /* 0x00000060125b7836 */ /* 0x040fe20000000000 */
[----:B------:R-:W1:Y:S07]  /*2230*/  LDC.64 R104, c[0x0][0x3f8] ;  /* 0x0000fe00ff687b82 */ /* 0x000e6e0000000a00 */
[----:B------:R-:W-:Y:S01]  /*2240*/  @P0 IADD3 R4, P1, R211, UR4, RZ ;  /* 0x00000004d3040c10 */ /* 0x000fe2000ff3e0ff */
[----:B------:R-:W-:Y:S01]  /*2250*/  ULDC UR4, c[0x0][0x2f4] ;  /* 0x0000bd0000047ab9 */ /* 0x000fe20000000800 */
[----:B------:R-:W-:Y:S01]  /*2260*/  VIADD R12, R18, 0xa0 ;  /* 0x000000a0120c7836 */ /* 0x000fe20000000000 */
[----:B------:R-:W3:Y:S01]  /*2270*/  LDC R13, c[0x0][0x3f4] ;  /* 0x0000fd00ff0d7b82 */ /* 0x000ee20000000800 */
[----:B------:R-:W-:-:S05]  /*2280*/  @P0 IADD3.X R5, R212, UR5, RZ, P1, !PT ;  /* 0x00000005d4050c10 */ /* 0x000fca0008ffe4ff */
[----:B------:R4:W2:Y:S01]  /*2290*/  @P0 LDG.E R3, desc[UR60][R4.64] ;  /* 0x0000003c04030981 */ /* 0x0008a2000c1e1900 */
[----:B------:R-:W-:Y:S01]  /*22a0*/  ISETP.GE.AND P1, PT, R185, UR4, PT ;  /* 0x00000004b9007c0c */ /* 0x000fe2000bf26270 */
[----:B------:R-:W-:Y:S01]  /*22b0*/  IMAD.WIDE.U32 R94, R206, UR6, R18 ;  /* 0x00000006ce5e7c25 */ /* 0x000fe2000f8e0012 */
[----:B------:R-:W-:Y:S01]  /*22c0*/  ISETP.GE.AND P0, PT, R18, UR4, PT ;  /* 0x0000000412007c0c */ /* 0x000fe2000bf06270 */
[----:B------:R-:W2:Y:S01]  /*22d0*/  S2R R148, SR_TID.X ;  /* 0x0000000000947919 */ /* 0x000ea20000002100 */
[----:B------:R-:W-:Y:S01]  /*22e0*/  SEL R9, RZ, 0xffffffff, P1 ;  /* 0xffffffffff097807 */ /* 0x000fe20000800000 */
[----:B------:R-:W-:Y:S01]  /*22f0*/  IMAD R95, R206, UR7, R95 ;  /* 0x00000007ce5f7c24 */ /* 0x000fe2000f8e025f */
[----:B------:R-:W-:Y:S01]  /*2300*/  SHF.R.S32.HI R0, RZ, 0x1f, R118 ;  /* 0x0000001fff007819 */ /* 0x000fe20000011476 */
[----:B------:R-:W-:Y:S01]  /*2310*/  ULDC.64 UR6, c[0x0][0xa08] ;  /* 0x0002820000067ab9 */ /* 0x000fe20000000a00 */
[----:B------:R-:W-:Y:S01]  /*2320*/  ISETP.GE.AND P3, PT, R8, UR4, PT ;  /* 0x0000000408007c0c */ /* 0x000fe2000bf66270 */
[----:B------:R-:W-:Y:S01]  /*2330*/  IMAD.SHL.U32 R9, R9, 0x2, RZ ;  /* 0x0000000209097824 */ /* 0x000fe200078e00ff */
[----:B----4-:R-:W-:Y:S01]  /*2340*/  SEL R4, RZ, 0x1, P0 ;  /* 0x00000001ff047807 */ /* 0x010fe20000000000 */
[----:B-1----:R-:W-:Y:S01]  /*2350*/  IMAD.WIDE.U32 R98, R17, R104, R18 ;  /* 0x0000006811627225 */ /* 0x002fe200078e0012 */
[----:B------:R-:W-:-:S02]  /*2360*/  ISETP.GE.AND P0, PT, R186, UR4, PT ;  /* 0x00000004ba007c0c */ /* 0x000fc4000bf06270 */
[----:B------:R-:W-:Y:S01]  /*2370*/  LOP3.LUT R8, R9, 0x2, R4, 0xe2, !PT ;  /* 0x0000000209087812 */ /* 0x000fe200078ee204 */
[-C--:B0-----:R-:W-:Y:S01]  /*2380*/  IMAD R9, R0, R6.reuse, RZ ;  /* 0x0000000600097224 */ /* 0x081fe200078e02ff */
[----:B------:R-:W-:Y:S01]  /*2390*/  ISETP.GE.AND P1, PT, R91, UR4, PT ;  /* 0x000000045b007c0c */ /* 0x000fe2000bf26270 */
[----:B------:R-:W-:Y:S01]  /*23a0*/  IMAD.WIDE.U32 R4, R118, R6, RZ ;  /* 0x0000000676047225 */ /* 0x000fe200078e00ff */
[----:B------:R-:W-:Y:S01]  /*23b0*/  ISETP.GE.AND P2, PT, R12, UR4, PT ;  /* 0x000000040c007c0c */ /* 0x000fe2000bf46270 */
[----:B------:R-:W-:Y:S01]  /*23c0*/  ULDC.64 UR4, c[0x0][0x308] ;  /* 0x0000c20000047ab9 */ /* 0x000fe20000000a00 */
[----:B------:R-:W-:Y:S01]  /*23d0*/  SEL R10, RZ, 0x8, P1 ;  /* 0x00000008ff0a7807 */ /* 0x000fe20000800000 */
[----:B------:R-:W-:Y:S01]  /*23e0*/  IMAD R11, R118, R7, R9 ;  /* 0x00000007760b7224 */ /* 0x000fe200078e0209 */
[----:B------:R-:W-:Y:S02]  /*23f0*/  SEL R9, RZ, 0x4, P0 ;  /* 0x00000004ff097807 */ /* 0x000fe40000000000 */
[----:B------:R-:W-:-:S02]  /*2400*/  ISETP.NE.U32.AND P0, PT, RZ, UR6, PT ;  /* 0x00000006ff007c0c */ /* 0x000fc4000bf05070 */
[----:B------:R-:W-:Y:S02]  /*2410*/  IADD3 R5, R5, R11, RZ ;  /* 0x0000000b05057210 */ /* 0x000fe40007ffe0ff */
[----:B------:R-:W-:Y:S02]  /*2420*/  ISETP.NE.AND.EX P0, PT, RZ, UR7, PT, P0 ;  /* 0x00000007ff007c0c */ /* 0x000fe4000bf05300 */
[----:B------:R-:W-:Y:S01]  /*2430*/  LOP3.LUT R8, R10, R8, R9, 0xfe, !PT ;  /* 0x000000080a087212 */ /* 0x000fe200078efe09 */
[C---:B------:R-:W-:Y:S01]  /*2440*/  IMAD.WIDE.U32 R92, R206.reuse, UR4, R4 ;  /* 0x00000004ce5c7c25 */ /* 0x040fe2000f8e0004 */
[----:B------:R-:W-:Y:S02]  /*2450*/  SEL R11, RZ, 0x10, P3 ;  /* 0x00000010ff0b7807 */ /* 0x000fe40001800000 */
[----:B------:R-:W-:Y:S01]  /*2460*/  SHF.R.S32.HI R143, RZ, 0x1f, R17 ;  /* 0x0000001fff8f7819 */ /* 0x000fe20000011411 */
[----:B------:R-:W-:Y:S01]  /*2470*/  IMAD R93, R206, UR5, R93 ;  /* 0x00000005ce5d7c24 */ /* 0x000fe2000f8e025d */
[----:B------:R-:W-:Y:S01]  /*2480*/  ULDC.64 UR4, c[0x0][0x310] ;  /* 0x0000c40000047ab9 */ /* 0x000fe20000000a00 */
[----:B------:R-:W-:-:S02]  /*2490*/  LOP3.LUT R11, R8, R11, RZ, 0xfc, !PT ;  /* 0x0000000b080b7212 */ /* 0x000fc400078efcff */
[----:B------:R-:W-:Y:S01]  /*24a0*/  IMAD R8, R143, R104, RZ ;  /* 0x000000688f087224 */ /* 0x000fe200078e02ff */
[----:B---3--:R-:W-:Y:S02]  /*24b0*/  ISETP.GE.AND P4, PT, R186, R13, PT ;  /* 0x0000000dba00720c */ /* 0x008fe40003f86270 */
[----:B------:R-:W-:Y:S01]  /*24c0*/  SHF.R.S32.HI R23, RZ, 0x1f, R22 ;  /* 0x0000001fff177819 */ /* 0x000fe20000011416 */
[----:B------:R-:W-:Y:S01]  /*24d0*/  IMAD R15, R17, R105, R8 ;  /* 0x00000069110f7224 */ /* 0x000fe200078e0208 */
[----:B------:R-:W-:Y:S01]  /*24e0*/  ISETP.GE.AND P1, PT, R185, R13, PT ;  /* 0x0000000db900720c */ /* 0x000fe20003f26270 */
[----:B------:R-:W-:Y:S01]  /*24f0*/  IMAD.WIDE.U32 R8, R17, R6, R18 ;  /* 0x0000000611087225 */ /* 0x000fe200078e0012 */
[----:B------:R-:W-:-:S03]  /*2500*/  SHF.R.U32.HI R30, RZ, 0x3, R194 ;  /* 0x00000003ff1e7819 */ /* 0x000fc600000116c2 */
[----:B------:R-:W-:-:S04]  /*2510*/  IMAD.WIDE.U32 R96, R17, R104, R22 ;  /* 0x0000006811607225 */ /* 0x000fc800078e0016 */
[----:B------:R-:W-:Y:S02]  /*2520*/  IMAD.IADD R97, R97, 0x1, R15 ;  /* 0x0000000161617824 */ /* 0x000fe400078e020f */
[----:B------:R-:W-:Y:S01]  /*2530*/  IMAD.IADD R99, R15, 0x1, R99 ;  /* 0x000000010f637824 */ /* 0x000fe200078e0263 */
[----:B------:R-:W-:Y:S02]  /*2540*/  SEL R15, R13, RZ, P4 ;  /* 0x000000ff0d0f7207 */ /* 0x000fe40002000000 */
[----:B--2---:R-:W-:-:S04]  /*2550*/  LOP3.LUT R20, R20, 0xfffffffe, RZ, 0xc0, !PT ;  /* 0xfffffffe14147812 */ /* 0x004fc800078ec0ff */
[----:B------:R-:W-:-:S05]  /*2560*/  @P4 LOP3.LUT R20, R20, 0x1, RZ, 0xfc, !PT ;  /* 0x0000000114144812 */ /* 0x000fca00078efcff */
[----:B------:R0:W-:Y:S02]  /*2570*/  STL [R1+0x10], R20 ;  /* 0x0000101401007387 */ /* 0x0001e40000100800 */
[----:B0-----:R-:W-:Y:S02]  /*2580*/  IADD3 R20, R186, R15, RZ ;  /* 0x0000000fba147210 */ /* 0x001fe40007ffe0ff */
[----:B------:R-:W-:Y:S02]  /*2590*/  SHF.R.S32.HI R4, RZ, 0x1f, R3 ;  /* 0x0000001fff047819 */ /* 0x000fe40000011403 */
[----:B------:R-:W-:Y:S02]  /*25a0*/  SEL R3, R3, RZ, !P0 ;  /* 0x000000ff03037207 */ /* 0x000fe40004000000 */
[----:B------:R-:W-:Y:S02]  /*25b0*/  SEL R10, R4, RZ, !P0 ;  /* 0x000000ff040a7207 */ /* 0x000fe40004000000 */
[----:B------:R-:W0:Y:S01]  /*25c0*/  LDC.64 R4, c[0x0][0x408] ;  /* 0x00010200ff047b82 */ /* 0x000e220000000a00 */
[----:B------:R-:W-:-:S04]  /*25d0*/  IMAD.WIDE.U32 R92, R3, UR4, R92 ;  /* 0x00000004035c7c25 */ /* 0x000fc8000f8e005c */
[----:B------:R-:W-:Y:S01]  /*25e0*/  IMAD R12, R10, UR4, RZ ;  /* 0x000000040a0c7c24 */ /* 0x000fe2000f8e02ff */
[----:B------:R-:W-:-:S03]  /*25f0*/  IADD3 R90, P0, R92, R8, RZ ;  /* 0x000000085c5a7210 */ /* 0x000fc60007f1e0ff */
[----:B------:R-:W-:Y:S01]  /*2600*/  IMAD R89, R3, UR5, R12 ;  /* 0x0000000503597c24 */ /* 0x000fe2000f8e020c */
[----:B------:R-:W-:Y:S01]  /*2610*/  ULDC.64 UR4, c[0x0][0x338] ;  /* 0x0000ce0000047ab9 */ /* 0x000fe20000000a00 */
[----:B------:R-:W-:Y:S02]  /*2620*/  IMAD R12, R143, R6, RZ ;  /* 0x000000068f0c7224 */ /* 0x000fe400078e02ff */
[----:B------:R-:W-:Y:S02]  /*2630*/  IMAD.IADD R89, R93, 0x1, R89 ;  /* 0x000000015d597824 */ /* 0x000fe400078e0259 */
[----:B------:R-:W-:Y:S02]  /*2640*/  IMAD R12, R17, R7, R12 ;  /* 0x00000007110c7224 */ /* 0x000fe400078e020c */
[----:B------:R-:W-:Y:S02]  /*2650*/  IMAD R10, R10, UR4, RZ ;  /* 0x000000040a0a7c24 */ /* 0x000fe4000f8e02ff */
[----:B------:R-:W-:Y:S01]  /*2660*/  IMAD.WIDE.U32 R94, R3, UR4, R94 ;  /* 0x00000004035e7c25 */ /* 0x000fe2000f8e005e */
[----:B------:R-:W-:-:S02]  /*2670*/  IADD3.X R88, R89, R9, R12, P0, !PT ;  /* 0x0000000959587210 */ /* 0x000fc400007fe40c */
[----:B------:R-:W-:Y:S01]  /*2680*/  ISETP.GE.AND P0, PT, R18, R13, PT ;  /* 0x0000000d1200720c */ /* 0x000fe20003f06270 */
[----:B------:R-:W-:Y:S02]  /*2690*/  IMAD R3, R3, UR5, R10 ;  /* 0x0000000503037c24 */ /* 0x000fe4000f8e020a */
[-C--:B0-----:R-:W-:Y:S01]  /*26a0*/  IMAD R8, R143, R4.reuse, RZ ;  /* 0x000000048f087224 */ /* 0x081fe200078e02ff */
[----:B------:R-:W-:Y:S01]  /*26b0*/  SEL R9, R13, RZ, P0 ;  /* 0x000000ff0d097207 */ /* 0x000fe20000000000 */
[----:B------:R-:W-:-:S04]  /*26c0*/  IMAD.WIDE.U32 R100, R17, R4, R22 ;  /* 0x0000000411647225 */ /* 0x000fc800078e0016 */
[----:B------:R-:W-:Y:S01]  /*26d0*/  IMAD R21, R17, R5, R8 ;  /* 0x0000000511157224 */ /* 0x000fe200078e0208 */
[----:B------:R-:W-:Y:S01]  /*26e0*/  SEL R8, R13, RZ, P1 ;  /* 0x000000ff0d087207 */ /* 0x000fe20000800000 */
[----:B------:R-:W-:-:S03]  /*26f0*/  IMAD.WIDE.U32 R102, R17, R4, R18 ;  /* 0x0000000411667225 */ /* 0x000fc600078e0012 */
[----:B------:R-:W-:Y:S01]  /*2700*/  IADD3 R101, R101, R21, RZ ;  /* 0x0000001565657210 */ /* 0x000fe20007ffe0ff */
[----:B------:R-:W-:Y:S02]  /*2710*/  IMAD.IADD R10, R185, 0x1, R8 ;  /* 0x00000001b90a7824 */ /* 0x000fe400078e0208 */
[----:B------:R-:W-:Y:S02]  /*2720*/  IMAD.IADD R9, R18, 0x1, R9 ;  /* 0x0000000112097824 */ /* 0x000fe400078e0209 */
[----:B------:R-:W-:Y:S01]  /*2730*/  IMAD.IADD R103, R21, 0x1, R103 ;  /* 0x0000000115677824 */ /* 0x000fe200078e0267 */
[----:B------:R-:W-:Y:S02]  /*2740*/  SHF.R.S32.HI R21, RZ, 0x1f, R20 ;  /* 0x0000001fff157819 */ /* 0x000fe40000011414 */
[----:B------:R-:W-:Y:S02]  /*2750*/  SHF.R.S32.HI R15, RZ, 0x1f, R10 ;  /* 0x0000001fff0f7819 */ /* 0x000fe4000001140a */
[----:B------:R-:W-:-:S02]  /*2760*/  SHF.R.S32.HI R8, RZ, 0x1f, R9 ;  /* 0x0000001fff087819 */ /* 0x000fc40000011409 */
[----:B------:R-:W-:Y:S02]  /*2770*/  LEA.HI R32, R21, R20, RZ, 0x3 ;  /* 0x0000001415207211 */ /* 0x000fe400078f18ff */
[----:B------:R-:W-:Y:S02]  /*2780*/  LEA.HI R12, R15, R10, RZ, 0x3 ;  /* 0x0000000a0f0c7211 */ /* 0x000fe400078f18ff */
[----:B------:R-:W-:Y:S02]  /*2790*/  LEA.HI R21, R21, R20, RZ, 0x6 ;  /* 0x0000001415157211 */ /* 0x000fe400078f30ff */
[----:B------:R-:W-:Y:S02]  /*27a0*/  LEA.HI R10, R15, R10, RZ, 0x6 ;  /* 0x0000000a0f0a7211 */ /* 0x000fe400078f30ff */
[CC--:B------:R-:W-:Y:S01]  /*27b0*/  LEA.HI R14, R8.reuse, R9.reuse, RZ, 0x3 ;  /* 0x00000009080e7211 */ /* 0x0c0fe200078f18ff */
[----:B------:R-:W-:Y:S01]  /*27c0*/  IMAD.SHL.U32 R27, R21, 0x80, RZ ;  /* 0x00000080151b7824 */ /* 0x000fe200078e00ff */
[----:B------:R-:W-:Y:S01]  /*27d0*/  LEA.HI R8, R8, R9, RZ, 0x6 ;  /* 0x0000000908087211 */ /* 0x000fe200078f30ff */
[----:B------:R-:W-:Y:S01]  /*27e0*/  IMAD.SHL.U32 R20, R10, 0x80, RZ ;  /* 0x000000800a147824 */ /* 0x000fe200078e00ff */
[----:B------:R-:W-:-:S02]  /*27f0*/  LOP3.LUT R21, R194, 0x38, R14, 0xf8, !PT ;  /* 0x00000038c2157812 */ /* 0x000fc400078ef80e */
[----:B------:R-:W-:Y:S01]  /*2800*/  LOP3.LUT R28, R194, 0x38, R12, 0xf8, !PT ;  /* 0x00000038c21c7812 */ /* 0x000fe200078ef80c */
[----:B------:R-:W-:Y:S01]  /*2810*/  IMAD.SHL.U32 R9, R8, 0x80, RZ ;  /* 0x0000008008097824 */ /* 0x000fe200078e00ff */
[----:B------:R-:W-:Y:S02]  /*2820*/  LOP3.LUT R138, R21, R30, RZ, 0x3c, !PT ;  /* 0x0000001e158a7212 */ /* 0x000fe400078e3cff */
[----:B------:R-:W-:Y:S02]  /*2830*/  LOP3.LUT R21, R20, 0xffffe000, RZ, 0xc0, !PT ;  /* 0xffffe00014157812 */ /* 0x000fe400078ec0ff */
[----:B------:R-:W2:Y:S01]  /*2840*/  LDL R20, [R1+0x44] ;  /* 0x0000440001147983 */ /* 0x000ea20000100800 */
[----:B------:R-:W-:Y:S02]  /*2850*/  LOP3.LUT R9, R9, 0xffffe000, RZ, 0xc0, !PT ;  /* 0xffffe00009097812 */ /* 0x000fe400078ec0ff */
[----:B------:R-:W-:Y:S02]  /*2860*/  LOP3.LUT R8, R195, 0x38, R14, 0xf8, !PT ;  /* 0x00000038c3087812 */ /* 0x000fe400078ef80e */
[----:B------:R-:W-:-:S02]  /*2870*/  IADD3 R138, R138, R9, R198 ;  /* 0x000000098a8a7210 */ /* 0x000fc40007ffe0c6 */
[----:B------:R-:W-:Y:S02]  /*2880*/  LEA R140, R196, R9, 0x9 ;  /* 0x00000009c48c7211 */ /* 0x000fe400078e48ff */
[----:B-----5:R-:W-:Y:S02]  /*2890*/  SHF.R.S32.HI R9, RZ, 0x1f, R141 ;  /* 0x0000001fff097819 */ /* 0x020fe4000001148d */
[----:B------:R-:W-:Y:S02]  /*28a0*/  LOP3.LUT R29, R194, 0x38, R32, 0xf8, !PT ;  /* 0x00000038c21d7812 */ /* 0x000fe400078ef820 */
[----:B------:R-:W-:Y:S01]  /*28b0*/  LOP3.LUT R15, R8, R197, RZ, 0x3c, !PT ;  /* 0x000000c5080f7212 */ /* 0x000fe200078e3cff */
[----:B------:R-:W-:Y:S01]  /*28c0*/  IMAD R8, R9, R104, RZ ;  /* 0x0000006809087224 */ /* 0x000fe200078e02ff */
[----:B------:R-:W-:Y:S02]  /*28d0*/  LOP3.LUT R28, R28, R30, RZ, 0x3c, !PT ;  /* 0x0000001e1c1c7212 */ /* 0x000fe400078e3cff */
[----:B------:R-:W-:-:S02]  /*28e0*/  LOP3.LUT R27, R27, 0xffffe000, RZ, 0xc0, !PT ;  /* 0xffffe0001b1b7812 */ /* 0x000fc400078ec0ff */
[----:B------:R-:W-:Y:S01]  /*28f0*/  LOP3.LUT R29, R29, R30, RZ, 0x3c, !PT ;  /* 0x0000001e1d1d7212 */ /* 0x000fe200078e3cff */
[----:B------:R-:W-:Y:S01]  /*2900*/  IMAD R139, R196, 0x200, R21 ;  /* 0x00000200c48b7824 */ /* 0x000fe200078e0215 */
[----:B------:R-:W-:Y:S01]  /*2910*/  IADD3 R136, R28, R21, R198 ;  /* 0x000000151c887210 */ /* 0x000fe20007ffe0c6 */
[----:B------:R-:W-:Y:S01]  /*2920*/  IMAD R21, R141, R105, R8 ;  /* 0x000000698d157224 */ /* 0x000fe200078e0208 */
[----:B------:R-:W-:Y:S01]  /*2930*/  SHF.L.U64.HI R128, R104, 0x7, R105 ;  /* 0x0000000768807819 */ /* 0x000fe20000010269 */
[C---:B------:R-:W-:Y:S01]  /*2940*/  IMAD.SHL.U32 R31, R6.reuse, 0x80, RZ ;  /* 0x00000080061f7824 */ /* 0x040fe200078e00ff */
[----:B------:R-:W-:Y:S01]  /*2950*/  IADD3 R135, R29, R27, R198 ;  /* 0x0000001b1d877210 */ /* 0x000fe20007ffe0c6 */
[C---:B------:R-:W-:Y:S01]  /*2960*/  IMAD.SHL.U32 R133, R6.reuse, 0x40, RZ ;  /* 0x0000004006857824 */ /* 0x040fe200078e00ff */
[C---:B------:R-:W-:Y:S01]  /*2970*/  SHF.L.U64.HI R123, R6.reuse, 0x7, R7 ;  /* 0x00000007067b7819 */ /* 0x040fe20000010207 */
[----:B------:R-:W-:Y:S01]  /*2980*/  IMAD.WIDE.U32 R96, R141, R104, R96 ;  /* 0x000000688d607225 */ /* 0x000fe200078e0060 */
[----:B------:R-:W-:-:S02]  /*2990*/  SHF.L.U64.HI R132, R6, 0x6, R7 ;  /* 0x0000000606847819 */ /* 0x000fc40000010207 */
[C---:B------:R-:W-:Y:S01]  /*29a0*/  SHF.L.U64.HI R105, R104.reuse, 0x6, R105 ;  /* 0x0000000668697819 */ /* 0x040fe20000010269 */
[----:B------:R-:W-:Y:S01]  /*29b0*/  IMAD.WIDE.U32 R98, R141, R104, R98 ;  /* 0x000000688d627225 */ /* 0x000fe200078e0062 */
[----:B------:R-:W-:Y:S02]  /*29c0*/  SHF.L.U32 R30, R104, 0x7, RZ ;  /* 0x00000007681e7819 */ /* 0x000fe400000006ff */
[--C-:B------:R-:W-:Y:S01]  /*29d0*/  SHF.L.U64.HI R129, R4, 0x7, R5.reuse ;  /* 0x0000000704817819 */ /* 0x100fe20000010205 */
[----:B------:R-:W-:Y:S01]  /*29e0*/  IMAD.SHL.U32 R106, R104, 0x40, RZ ;  /* 0x00000040686a7824 */ /* 0x000fe200078e00ff */
[C---:B------:R-:W-:Y:S01]  /*29f0*/  SHF.L.U64.HI R29, R4.reuse, 0x6, R5 ;  /* 0x00000006041d7819 */ /* 0x040fe20000010205 */
[----:B------:R-:W-:Y:S01]  /*2a00*/  IMAD R6, R9, R4, RZ ;  /* 0x0000000409067224 */ /* 0x000fe200078e02ff */
[----:B------:R-:W-:Y:S01]  /*2a10*/  IADD3 R118, P4, R17, R118, RZ ;  /* 0x0000007611767210 */ /* 0x000fe20007f9e0ff */
[----:B------:R-:W-:Y:S01]  /*2a20*/  IMAD.SHL.U32 R28, R4, 0x80, RZ ;  /* 0x00000080041c7824 */ /* 0x000fe200078e00ff */
[----:B------:R-:W-:Y:S01]  /*2a30*/  LOP3.LUT R26, R195, 0x38, R32, 0xf8, !PT ;  /* 0x00000038c31a7812 */ /* 0x000fe200078ef820 */
[----:B------:R-:W-:Y:S01]  /*2a40*/  IMAD.WIDE.U32 R100, R141, R4, R100 ;  /* 0x000000048d647225 */ /* 0x000fe200078e0064 */
[----:B------:R-:W-:-:S02]  /*2a50*/  LOP3.LUT R10, R195, 0x38, R12, 0xf8, !PT ;  /* 0x00000038c30a7812 */ /* 0x000fc400078ef80c */
[----:B------:R-:W-:Y:S01]  /*2a60*/  MOV R122, 0x20 ;  /* 0x00000020007a7802 */ /* 0x000fe20000000f00 */
[----:B------:R-:W-:Y:S01]  /*2a70*/  IMAD.WIDE.U32 R102, R141, R4, R102 ;  /* 0x000000048d667225 */ /* 0x000fe200078e0066 */
[-C--:B------:R-:W-:Y:S02]  /*2a80*/  LOP3.LUT R26, R26, R197.reuse, RZ, 0x3c, !PT ;  /* 0x000000c51a1a7212 */ /* 0x080fe400078e3cff */
[-C--:B------:R-:W-:Y:S01]  /*2a90*/  LOP3.LUT R10, R10, R197.reuse, RZ, 0x3c, !PT ;  /* 0x000000c50a0a7212 */ /* 0x080fe200078e3cff */
[----:B------:R-:W-:Y:S01]  /*2aa0*/  IMAD.SHL.U32 R104, R4, 0x40, RZ ;  /* 0x0000004004687824 */ /* 0x000fe200078e00ff */
[----:B------:R-:W-:Y:S01]  /*2ab0*/  LOP3.LUT R4, R195, 0x18, R18, 0xf8, !PT ;  /* 0x00000018c3047812 */ /* 0x000fe200078ef812 */
[----:B------:R-:W-:Y:S02]  /*2ac0*/  IMAD R137, R196, 0x200, R27 ;  /* 0x00000200c4897824 */ /* 0x000fe400078e021b */
[----:B------:R-:W-:Y:S01]  /*2ad0*/  IMAD.X R119, R0, 0x1, R143, P4 ;  /* 0x0000000100777824 */ /* 0x000fe200020e068f */
[----:B------:R-:W-:-:S02]  /*2ae0*/  LOP3.LUT R27, R4, R197, RZ, 0x3c, !PT ;  /* 0x000000c5041b7212 */ /* 0x000fc400078e3cff */
[----:B------:R-:W-:Y:S01]  /*2af0*/  SEL R0, RZ, 0x20, P2 ;  /* 0x00000020ff007807 */ /* 0x000fe20001000000 */
[----:B------:R-:W-:Y:S01]  /*2b00*/  IMAD.IADD R140, R140, 0x1, R15 ;  /* 0x000000018c8c7824 */ /* 0x000fe200078e020f */
[----:B------:R-:W-:Y:S01]  /*2b10*/  SHF.R.S32.HI R112, RZ, 0x3, R14 ;  /* 0x00000003ff707819 */ /* 0x000fe2000001140e */
[----:B------:R-:W-:Y:S01]  /*2b20*/  IMAD.SHL.U32 R120, R13, 0x2, RZ ;  /* 0x000000020d787824 */ /* 0x000fe200078e00ff */
[----:B------:R-:W-:Y:S01]  /*2b30*/  SHF.R.S32.HI R111, RZ, 0x3, R12 ;  /* 0x00000003ff6f7819 */ /* 0x000fe2000001140c */
[----:B------:R-:W-:Y:S01]  /*2b40*/  IMAD R15, R141, R5, R6 ;  /* 0x000000058d0f7224 */ /* 0x000fe200078e0206 */
[----:B------:R-:W-:Y:S01]  /*2b50*/  LOP3.LUT R13, R12, 0xfffffff8, RZ, 0xc0, !PT ;  /* 0xfffffff80c0d7812 */ /* 0x000fe200078ec0ff */
[----:B------:R-:W-:Y:S01]  /*2b60*/  IMAD R27, R196, 0x200, R27 ;  /* 0x00000200c41b7824 */ /* 0x000fe200078e021b */
[----:B------:R-:W-:Y:S02]  /*2b70*/  LOP3.LUT R14, R14, 0xfffffff8, RZ, 0xc0, !PT ;  /* 0xfffffff80e0e7812 */ /* 0x000fe400078ec0ff */
[----:B------:R-:W-:-:S02]  /*2b80*/  LOP3.LUT R12, R32, 0xfffffff8, RZ, 0xc0, !PT ;  /* 0xfffffff8200c7812 */ /* 0x000fc400078ec0ff */
[----:B------:R-:W-:Y:S01]  /*2b90*/  LOP3.LUT R0, R11, R0, RZ, 0xfc, !PT ;  /* 0x000000000b007212 */ /* 0x000fe200078efcff */
[----:B------:R-:W-:Y:S01]  /*2ba0*/  IMAD.IADD R137, R137, 0x1, R26 ;  /* 0x0000000189897824 */ /* 0x000fe200078e021a */
[----:B------:R-:W-:Y:S01]  /*2bb0*/  IADD3 R139, R139, R10, RZ ;  /* 0x0000000a8b8b7210 */ /* 0x000fe20007ffe0ff */
[----:B------:R-:W-:Y:S01]  /*2bc0*/  IMAD.IADD R26, R97, 0x1, R21 ;  /* 0x00000001611a7824 */ /* 0x000fe200078e0215 */
[----:B------:R-:W-:Y:S01]  /*2bd0*/  SHF.R.S32.HI R145, RZ, 0x1f, R214 ;  /* 0x0000001fff917819 */ /* 0x000fe200000114d6 */
[----:B------:R-:W-:Y:S01]  /*2be0*/  IMAD.IADD R21, R21, 0x1, R99 ;  /* 0x0000000115157824 */ /* 0x000fe200078e0263 */
[----:B------:R-:W-:Y:S01]  /*2bf0*/  LEA.HI R148, R148, 0x8, RZ, 0x19 ;  /* 0x0000000894947811 */ /* 0x000fe200078fc8ff */
[----:B------:R-:W-:Y:S01]  /*2c00*/  IMAD.IADD R5, R95, 0x1, R3 ;  /* 0x000000015f057824 */ /* 0x000fe200078e0203 */
[----:B------:R-:W-:Y:S02]  /*2c10*/  SHF.R.S32.HI R110, RZ, 0x3, R32 ;  /* 0x00000003ff6e7819 */ /* 0x000fe40000011420 */
[----:B------:R-:W-:-:S02]  /*2c20*/  LOP3.LUT R11, R11, 0x1, RZ, 0xc0, !PT ;  /* 0x000000010b0b7812 */ /* 0x000fc400078ec0ff */
[----:B------:R-:W-:Y:S02]  /*2c30*/  SHF.R.S32.HI R109, RZ, 0x1f, R14 ;  /* 0x0000001fff6d7819 */ /* 0x000fe4000001140e */
[----:B------:R-:W-:Y:S02]  /*2c40*/  SHF.R.S32.HI R108, RZ, 0x1f, R13 ;  /* 0x0000001fff6c7819 */ /* 0x000fe4000001140d */
[----:B------:R-:W-:Y:S02]  /*2c50*/  SHF.R.S32.HI R107, RZ, 0x1f, R12 ;  /* 0x0000001fff6b7819 */ /* 0x000fe4000001140c */
[C---:B------:R-:W-:Y:S02]  /*2c60*/  LOP3.LUT R10, R0.reuse, 0x2, RZ, 0xc0, !PT ;  /* 0x00000002000a7812 */ /* 0x040fe400078ec0ff */
[C---:B------:R-:W-:Y:S02]  /*2c70*/  LOP3.LUT R9, R0.reuse, 0x4, RZ, 0xc0, !PT ;  /* 0x0000000400097812 */ /* 0x040fe400078ec0ff */
[----:B------:R-:W-:-:S02]  /*2c80*/  LOP3.LUT R8, R0, 0x8, RZ, 0xc0, !PT ;  /* 0x0000000800087812 */ /* 0x000fc400078ec0ff */
[C---:B------:R-:W-:Y:S02]  /*2c90*/  LOP3.LUT R7, R0.reuse, 0x10, RZ, 0xc0, !PT ;  /* 0x0000001000077812 */ /* 0x040fe400078ec0ff */
[----:B------:R-:W-:Y:S02]  /*2ca0*/  LOP3.LUT R6, R0, 0x20, RZ, 0xc0, !PT ;  /* 0x0000002000067812 */ /* 0x000fe400078ec0ff */
[----:B--2---:R-:W-:Y:S01]  /*2cb0*/  LOP3.LUT P3, RZ, R20, 0x4, RZ, 0xc0, !PT ;  /* 0x0000000414ff7812 */ /* 0x004fe2000786c0ff */
[----:B------:R-:W-:-:S03]  /*2cc0*/  IMAD.IADD R20, R101, 0x1, R15 ;  /* 0x0000000165147824 */ /* 0x000fc600078e020f */
[----:B------:R-:W-:Y:S02]  /*2cd0*/  SEL R122, R122, 0xffffffe0, !P3 ;  /* 0xffffffe07a7a7807 */ /* 0x000fe40005800000 */
[----:B------:R-:W-:Y:S02]  /*2ce0*/  IADD3 R15, R15, R103, RZ ;  /* 0x000000670f0f7210 */ /* 0x000fe40007ffe0ff */
[----:B------:R-:W-:-:S07]  /*2cf0*/  IADD3 R134, R122, R27, RZ ;  /* 0x0000001b7a867210 */ /* 0x000fce0007ffe0ff */
.L_x_2593:
[----:B0-2---:R-:W2:Y:S01]  /*2d00*/  LDL.LU R33, [R1+0x10] ;  /* 0x0000100001217983 */ /* 0x005ea20000300800 */
[----:B------:R-:W-:Y:S01]  /*2d10*/  VIADD R32, R24, 0xffffffff ;  /* 0xffffffff18207836 */ /* 0x000fe20000000000 */
[----:B------:R-:W0:Y:S01]  /*2d20*/  LDC.64 R114, c[0x0][0x2e8] ;  /* 0x0000ba00ff727b82 */ /* 0x000e220000000a00 */
[----:B------:R-:W-:Y:S01]  /*2d30*/  IMAD R43, R16, 0x6000, R27 ;  /* 0x00006000102b7824 */ /* 0x000fe200078e021b */
[----:B------:R-:W-:Y:S05]  /*2d40*/  YIELD ;  /* 0x0000000000007946 */ /* 0x000fea0003800000 */
[----:B------:R-:W-:Y:S01]  /*2d50*/  SHF.R.S32.HI R34, RZ, 0x1f, R32 ;  /* 0x0000001fff227819 */ /* 0x000fe20000011420 */
[-C--:B------:R-:W-:Y:S01]  /*2d60*/  IMAD R0, R123, R32.reuse, RZ ;  /* 0x000000207b007224 */ /* 0x080fe200078e02ff */
[----:B------:R-:W1:Y:S01]  /*2d70*/  LDC R117, c[0x0][0x3f4] ;  /* 0x0000fd00ff757b82 */ /* 0x000e620000000800 */
[----:B------:R-:W-:Y:S01]  /*2d80*/  IMAD.WIDE.U32 R124, R31, R32, RZ ;  /* 0x000000201f7c7225 */ /* 0x000fe200078e00ff */
[----:B------:R-:W-:Y:S03]  /*2d90*/  BSSY B0, `(.L_x_2494) ;  /* 0x0000764000007945 */ /* 0x000fe60003800000 */
[----:B------:R-:W-:Y:S01]  /*2da0*/  IMAD R3, R34, R31, R0 ;  /* 0x0000001f22037224 */ /* 0x000fe200078e0200 */
[CC--:B------:R-:W-:Y:S01]  /*2db0*/  IADD3 R0, P3, P4, R90.reuse, R124.reuse, R133 ;  /* 0x0000007c5a007210 */ /* 0x0c0fe20007c7e085 */
[----:B------:R-:W-:Y:S01]  /*2dc0*/  IMAD R43, R43, 0x2, R116 ;  /* 0x000000022b2b7824 */ /* 0x000fe200078e0274 */
[----:B------:R-:W-:Y:S01]  /*2dd0*/  IADD3 R4, P5, R90, R124, RZ ;  /* 0x0000007c5a047210 */ /* 0x000fe20007fbe0ff */
[----:B------:R-:W-:-:S05]  /*2de0*/  IMAD.IADD R84, R125, 0x1, R3 ;  /* 0x000000017d547824 */ /* 0x000fca00078e0203 */
[----:B------:R-:W-:Y:S02]  /*2df0*/  IADD3.X R3, R88, R84, R132, P3, P4 ;  /* 0x0000005458037210 */ /* 0x000fe40001fe8484 */
[----:B------:R-:W-:Y:S02]  /*2e00*/  ISETP.GT.AND P3, PT, R32, R121, PT ;  /* 0x000000792000720c */ /* 0x000fe40003f64270 */
[----:B0-----:R-:W-:Y:S02]  /*2e10*/  LEA R44, P2, R4, R114, 0x1 ;  /* 0x00000072042c7211 */ /* 0x001fe400078408ff */
[----:B------:R-:W-:Y:S02]  /*2e20*/  IADD3.X R24, R84, R88, RZ, P5, !PT ;  /* 0x0000005854187210 */ /* 0x000fe40002ffe4ff */
[----:B------:R-:W-:Y:S02]  /*2e30*/  LEA R40, P5, R0, R114, 0x1 ;  /* 0x0000007200287211 */ /* 0x000fe400078a08ff */
[----:B------:R-:W-:Y:S01]  /*2e40*/  LEA.HI.X R45, R4, R115, R24, 0x1, P2 ;  /* 0x00000073042d7211 */ /* 0x000fe200010f0c18 */
[----:B------:R-:W-:Y:S01]  /*2e50*/  IMAD.MOV.U32 R24, RZ, RZ, R32 ;  /* 0x000000ffff187224 */ /* 0x000fe200078e0020 */
[----:B-1----:R-:W-:-:S02]  /*2e60*/  ISETP.GE.AND P2, PT, R117, 0x1, PT ;  /* 0x000000017500780c */ /* 0x002fc40003f46270 */
[----:B------:R-:W-:Y:S01]  /*2e70*/  LEA.HI.X R41, R0, R115, R3, 0x1, P5 ;  /* 0x0000007300297211 */ /* 0x000fe200028f0c03 */
[----:B------:R-:W-:-:S04]  /*2e80*/  IMAD R3, R16, 0x6000, R134 ;  /* 0x0000600010037824 */ /* 0x000fc800078e0286 */
[----:B------:R-:W-:Y:S01]  /*2e90*/  IMAD R42, R3, 0x2, R116 ;  /* 0x00000002032a7824 */ /* 0x000fe200078e0274 */
[----:B--2---:R-:W-:-:S04]  /*2ea0*/  LOP3.LUT R33, R33, 0xfffffffd, RZ, 0xc0, !PT ;  /* 0xfffffffd21217812 */ /* 0x004fc800078ec0ff */
[----:B------:R-:W-:-:S05]  /*2eb0*/  @P3 LOP3.LUT R33, R33, 0x2, RZ, 0xfc, !PT ;  /* 0x0000000221213812 */ /* 0x000fca00078efcff */
[----:B------:R0:W-:Y:S01]  /*2ec0*/  STL [R1+0x10], R33 ;  /* 0x0000102101007387 */ /* 0x0001e20000100800 */
[----:B------:R-:W-:Y:S05]  /*2ed0*/  @!P2 BRA `(.L_x_2495) ;  /* 0x00000070005ca947 */ /* 0x000fea0003800000 */
[----:B------:R-:W-:Y:S01]  /*2ee0*/  ULDC.U8 UR4, c[0x0][0x410] ;  /* 0x0001040000047ab9 */ /* 0x000fe20000000000 */
[-C--:B------:R-:W-:Y:S01]  /*2ef0*/  IMAD R3, R128, R32.reuse, RZ ;  /* 0x0000002080037224 */ /* 0x080fe200078e02ff */
[----:B------:R-:W-:Y:S01]  /*2f00*/  ISETP.NE.AND P2, PT, RZ, UR4, PT ;  /* 0x00000004ff007c0c */ /* 0x000fe2000bf45270 */
[----:B0-----:R-:W-:Y:S02]  /*2f10*/  IMAD R33, R129, R32, RZ ;  /* 0x0000002081217224 */ /* 0x001fe400078e02ff */
[----:B------:R-:W-:Y:S02]  /*2f20*/  IMAD R3, R34, R30, R3 ;  /* 0x0000001e22037224 */ /* 0x000fe400078e0203 */
[----:B------:R-:W-:-:S04]  /*2f30*/  IMAD.WIDE.U32 R82, R30, R32, RZ ;  /* 0x000000201e527225 */ /* 0x000fc800078e00ff */
[----:B------:R-:W-:Y:S01]  /*2f40*/  IMAD R4, R24, -0x80, R25 ;  /* 0xffffff8018047824 */ /* 0x000fe200078e0219 */
[----:B------:R-:W-:Y:S01]  /*2f50*/  IADD3 R0, R83, R3, RZ ;  /* 0x0000000353007210 */ /* 0x000fe20007ffe0ff */
[----:B------:R-:W-:Y:S02]  /*2f60*/  IMAD R33, R34, R28, R33 ;  /* 0x0000001c22217224 */ /* 0x000fe400078e0221 */
[----:B------:R-:W-:Y:S01]  /*2f70*/  IMAD.WIDE.U32 R80, R28, R32, RZ ;  /* 0x000000201c507225 */ /* 0x000fe200078e00ff */
[----:B------:R-:W-:-:S03]  /*2f80*/  VIMNMX R4, R4, 0x80, PT ;  /* 0x0000008004047848 */ /* 0x000fc60003fe0100 */
        /* <DEDUP_REMOVED lines=58> */
.L_x_2498:
[----:B------:R-:W-:Y:S05]  /*3330*/  BSYNC B1 ;  /* 0x0000000000017941 */ /* 0x000fea0003800000 */
.L_x_2497:
        /* <DEDUP_REMOVED lines=54> */
.L_x_2500:
[----:B------:R-:W-:Y:S05]  /*36a0*/  BSYNC B1 ;  /* 0x0000000000017941 */ /* 0x000fea0003800000 */
.L_x_2499:
[----:B------:R-:W2:Y:S01]  /*36b0*/  LDL R0, [R1+0x14] ;  /* 0x0000140001007983 */ /* 0x000ea20000100800 */
[----:B-----5:R-:W-:Y:S01]  /*36c0*/  MOV R3, R66 ;  /* 0x0000004200037202 */ /* 0x020fe20000000f00 */
[----:B01----:R-:W-:Y:S02]  /*36d0*/  IMAD.MOV.U32 R33, RZ, RZ, R70 ;  /* 0x000000ffff217224 */ /* 0x003fe400078e0046 */
[----:B------:R-:W-:Y:S01]  /*36e0*/  IMAD.MOV.U32 R32, RZ, RZ, R71 ;  /* 0x000000ffff207224 */ /* 0x000fe200078e0047 */
[----:B------:R-:W-:Y:S02]  /*36f0*/  PRMT R154, R154, 0x5410, R3 ;  /* 0x000054109a9a7816 */ /* 0x000fe40000000003 */
[----:B------:R-:W-:Y:S02]  /*3700*/  MOV R3, R74 ;  /* 0x0000004a00037202 */ /* 0x000fe40000000f00 */
[----:B------:R-:W-:Y:S01]  /*3710*/  PRMT R157, R32, 0x5410, R33 ;  /* 0x00005410209d7816 */ /* 0x000fe20000000021 */
[----:B------:R-:W-:Y:S01]  /*3720*/  IMAD.MOV.U32 R33, RZ, RZ, R87 ;  /* 0x000000ffff217224 */ /* 0x000fe200078e0057 */
[----:B------:R-:W-:Y:S01]  /*3730*/  PRMT R161, R3, 0x7610, R161 ;  /* 0x0000761003a17816 */ /* 0x000fe200000000a1 */
[----:B------:R-:W-:Y:S01]  /*3740*/  IMAD.MOV.U32 R3, RZ, RZ, R79 ;  /* 0x000000ffff037224 */ /* 0x000fe200078e004f */
[----:B------:R-:W-:-:S04]  /*3750*/  MOV R32, R86 ;  /* 0x0000005600207202 */ /* 0x000fc80000000f00 */
        /* <DEDUP_REMOVED lines=10> */
[----:B------:R-:W-:Y:S01]  /*3800*/  PLOP3.LUT P2, PT, PT, PT, UP0, 0x80, 0x0 ;  /* 0x000000000000781c */ /* 0x000fe20003f4f008 */
[----:B------:R-:W-:-:S05]  /*3810*/  IMAD.MOV.U32 R3, RZ, RZ, R125 ;  /* 0x000000ffff037224 */ /* 0x000fca00078e007d */
[----:B------:R-:W-:Y:S01]  /*3820*/  PRMT R150, R0, 0x5410, R3 ;  /* 0x0000541000967816 */ /* 0x000fe20000000003 */
[----:B------:R-:W-:Y:S01]  /*3830*/  IMAD.MOV.U32 R0, RZ, RZ, R69 ;  /* 0x000000ffff007224 */ /* 0x000fe200078e0045 */
[----:B------:R-:W-:-:S04]  /*3840*/  MOV R3, R68 ;  /* 0x0000004400037202 */ /* 0x000fc80000000f00 */
        /* <DEDUP_REMOVED lines=47> */
[----:B------:R-:W-:-:S04]  /*3b40*/  PRMT R142, R3, 0x7610, R142 ;  /* 0x00007610038e7816 */ /* 0x000fc8000000008e */
        /* <DEDUP_REMOVED lines=9> */
[----:B------:R-:W-:-:S05]  /*3be0*/  IMAD.MOV.U32 R0, RZ, RZ, R65 ;  /* 0x000000ffff007224 */ /* 0x000fca00078e0041 */
[----:B------:R-:W-:Y:S01]  /*3bf0*/  PRMT R159, R159, 0x5410, R0 ;  /* 0x000054109f9f7816 */ /* 0x000fe20000000000 */
[----:B------:R-:W-:Y:S06]  /*3c00*/  @!P2 BRA `(.L_x_2501) ;  /* 0x000000000004a947 */ /* 0x000fec0003800000 */
[----:B------:R-:W-:Y:S01]  /*3c10*/  BPT.TRAP 0x1 ;  /* 0x000000040000795c */ /* 0x000fe20000300000 */
.L_x_2501:
[----:B------:R-:W-:Y:S01]  /*3c20*/  LEA R3, R16, R2, 0x3 ;  /* 0x0000000210037211 */ /* 0x000fe200078e18ff */
[----:B------:R-:W-:Y:S01]  /*3c30*/  BSSY B1, `(.L_x_2502) ;  /* 0x0000004000017945 */ /* 0x000fe20003800000 */
[----:B------:R-:W-:-:S04]  /*3c40*/  SHF.L.U32 R0, R188, 0x1f, RZ ;  /* 0x0000001fbc007819 */ /* 0x000fc800000006ff */
[----:B------:R-:W0:Y:S02]  /*3c50*/  SYNCS.PHASECHK.TRANS64.TRYWAIT P5, [R3+URZ+0x34890], R0 ;  /* 0x03489000030075a7 */ /* 0x000e2400080a017f */
[----:B0-----:R-:W-:Y:S05]  /*3c60*/  @!P5 BRA `(.L_x_2503) ;  /* 0x0000023c00c4d947 */ /* 0x001fea0003800000 */
.L_x_2883:
[----:B------:R-:W-:Y:S05]  /*3c70*/  BSYNC B1 ;  /* 0x0000000000017941 */ /* 0x000fea0003800000 */
.L_x_2502:
        /* <DEDUP_REMOVED lines=51> */
.L_x_2509:
[----:B------:R-:W-:Y:S05]  /*3fb0*/  BSYNC B3 ;  /* 0x0000000000037941 */ /* 0x000fea0003800000 */
.L_x_2508:
[----:B--2---:R1:W-:Y:S02]  /*3fc0*/  STG.E.128 desc[UR60][R44.64], R32 ;  /* 0x000000202c007986 */ /* 0x0043e4000c101d3c */
.L_x_2507:
[----:B------:R-:W-:Y:S05]  /*3fd0*/  BSYNC B2 ;  /* 0x0000000000027941 */ /* 0x000fea0003800000 */
.L_x_2506:
        /* <DEDUP_REMOVED lines=50> */
.L_x_2513:
[----:B------:R-:W-:Y:S05]  /*4300*/  BSYNC B3 ;  /* 0x0000000000037941 */ /* 0x000fea0003800000 */
.L_x_2512:
[----:B--2---:R2:W-:Y:S02]  /*4310*/  STG.E.128 desc[UR60][R44.64+0x40], R32 ;  /* 0x000040202c007986 */ /* 0x0045e4000c101d3c */
.L_x_2511:
[----:B------:R-:W-:Y:S05]  /*4320*/  BSYNC B2 ;  /* 0x0000000000027941 */ /* 0x000fea0003800000 */
.L_x_2510:
        /* <DEDUP_REMOVED lines=50> */
.L_x_2517:
[----:B------:R-:W-:Y:S05]  /*4650*/  BSYNC B3 ;  /* 0x0000000000037941 */ /* 0x000fea0003800000 */
.L_x_2516:
[----:B--2---:R3:W-:Y:S02]  /*4660*/  STG.E.128 desc[UR60][R44.64+0x80], R32 ;  /* 0x000080202c007986 */ /* 0x0047e4000c101d3c */
.L_x_2515:
[----:B------:R-:W-:Y:S05]  /*4670*/  BSYNC B2 ;  /* 0x0000000000027941 */ /* 0x000fea0003800000 */
.L_x_2514:
        /* <DEDUP_REMOVED lines=52> */
[----:B------:R-:W-:Y:S02]  /*49c0*/  F2FP.F16.F32.PACK_AB R77, R84, R77 ;  /* 0x0000004d544d723e */ /* 0x000fe400000000ff */
[----:B------:R-:W-:-:S03]  /*49d0*/  MOV R35, R74 ;  /* 0x0000004a00237202 */ /* 0x000fc60000000f00 */
[----:B------:R-:W-:-:S07]  /*49e0*/  IMAD.MOV.U32 R34, RZ, RZ, R77 ;  /* 0x000000ffff227224 */ /* 0x000fce00078e004d */
.L_x_2521:
[----:B------:R-:W-:Y:S05]  /*49f0*/  BSYNC B3 ;  /* 0x0000000000037941 */ /* 0x000fea0003800000 */
.L_x_2520:
[----:B--2---:R4:W-:Y:S02]  /*4a00*/  STG.E.128 desc[UR60][R44.64+0xc0], R32 ;  /* 0x0000c0202c007986 */ /* 0x0049e4000c101d3c */
.L_x_2519:
[----:B------:R-:W-:Y:S05]  /*4a10*/  BSYNC B2 ;  /* 0x0000000000027941 */ /* 0x000fea0003800000 */
.L_x_2518:
        /* <DEDUP_REMOVED lines=49> */
[----:B------:R-:W-:Y:S01]  /*4d30*/  F2FP.F16.F32.PACK_AB R158, R158, R33 ;  /* 0x000000219e9e723e */ /* 0x000fe200000000ff */
[----:B------:R-:W-:-:S03]  /*4d40*/  IMAD.MOV.U32 R33, RZ, RZ, R74 ;  /* 0x000000ffff217224 */ /* 0x000fc600078e004a */
[----:B------:R-:W-:-:S07]  /*4d50*/  MOV R34, R158 ;  /* 0x0000009e00227202 */ /* 0x000fce0000000f00 */
.L_x_2525:
[----:B------:R-:W-:Y:S05]  /*4d60*/  BSYNC B3 ;  /* 0x0000000000037941 */ /* 0x000fea0003800000 */
.L_x_2524:
[----:B--2---:R1:W-:Y:S02]  /*4d70*/  STG.E.128 desc[UR60][R44.64+0x100], R32 ;  /* 0x000100202c007986 */ /* 0x0043e4000c101d3c */
.L_x_2523:
[----:B------:R-:W-:Y:S05]  /*4d80*/  BSYNC B2 ;  /* 0x0000000000027941 */ /* 0x000fea0003800000 */
.L_x_2522:
[----:B------:R-:W-:-:S13]  /*4d90*/  ISETP.NE.AND P3, PT, R6, RZ, PT ;  /* 0x000000ff0600720c */ /* 0x000fda0003f65270 */
[----:B------:R-:W-:Y:S05]  /*4da0*/  @!P3 BRA `(.L_x_2505) ;  /* 0x0000000000c8b947 */ /* 0x000fea0003800000 */
[----:B-1234-:R1:W2:Y:S01]  /*4db0*/  LDS.128 R32, [R42+0x8000] ;  /* 0x008000002a207984 */ /* 0x01e2a20000000c00 */
[----:B------:R-:W-:Y:S01]  /*4dc0*/  ISETP.GE.AND P3, PT, R193, R117, PT ;  /* 0x00000075c100720c */ /* 0x000fe20003f66270 */
[----:B------:R-:W-:-:S12]  /*4dd0*/  BSSY B2, `(.L_x_2526) ;  /* 0x000002e000027945 */ /* 0x000fd80003800000 */
[----:B-1----:R-:W-:Y:S05]  /*4de0*/  @P3 BRA `(.L_x_2527) ;  /* 0x0000000000b03947 */ /* 0x002fea0003800000 */
[----:B------:R-:W-:Y:S01]  /*4df0*/  SHF.R.U64 R68, R68, 0x10, R69 ;  /* 0x0000001044447819 */ /* 0x000fe20000001245 */
[--C-:B--2---:R-:W-:Y:S01]  /*4e00*/  HADD2.F32 R72, -RZ, R35.reuse.H1_H1 ;  /* 0x30000023ff487230 */ /* 0x104fe20000004100 */
[----:B------:R-:W-:Y:S01]  /*4e10*/  SHF.R.U64 R66, R66, 0x10, R67 ;  /* 0x0000001042427819 */ /* 0x000fe20000001243 */
[----:B------:R-:W-:Y:S01]  /*4e20*/  HADD2.F32 R35, -RZ, R35.H0_H0 ;  /* 0x20000023ff237230 */ /* 0x000fe20000004100 */
[----:B------:R-:W-:Y:S01]  /*4e30*/  SHF.R.U32.HI R69, RZ, 0x10, R69 ;  /* 0x00000010ff457819 */ /* 0x000fe20000011645 */
[----:B------:R-:W-:Y:S01]  /*4e40*/  HADD2.F32 R70, -RZ, R68.H0_H0 ;  /* 0x20000044ff467230 */ /* 0x000fe20000004100 */
[----:B------:R-:W-:Y:S01]  /*4e50*/  SHF.R.U32.HI R67, RZ, 0x10, R67 ;  /* 0x00000010ff437819 */ /* 0x000fe20000011643 */
[--C-:B------:R-:W-:Y:S02]  /*4e60*/  HADD2.F32 R68, -RZ, R33.reuse.H1_H1 ;  /* 0x30000021ff447230 */ /* 0x100fe40000004100 */
[----:B------:R-:W-:Y:S02]  /*4e70*/  HADD2.F32 R33, -RZ, R33.H0_H0 ;  /* 0x20000021ff217230 */ /* 0x000fe40000004100 */
[----:B------:R-:W-:-:S02]  /*4e80*/  HADD2.F32 R71, -RZ, R66.H0_H0 ;  /* 0x20000042ff477230 */ /* 0x000fc40000004100 */
[-C--:B------:R-:W-:Y:S01]  /*4e90*/  FMUL.FTZ R66, R68, R70.reuse ;  /* 0x0000004644427220 */ /* 0x080fe20000410000 */
[----:B------:R-:W-:Y:S02]  /*4ea0*/  HADD2.F32 R69, -RZ, R69.H0_H0 ;  /* 0x20000045ff457230 */ /* 0x000fe40000004100 */
[C---:B------:R-:W-:Y:S01]  /*4eb0*/  FMUL.FTZ R70, R33.reuse, R70 ;  /* 0x0000004621467220 */ /* 0x040fe20000410000 */
[----:B------:R-:W-:Y:S02]  /*4ec0*/  HADD2.F32 R67, -RZ, R67.H0_H0 ;  /* 0x20000043ff437230 */ /* 0x000fe40000004100 */
[----:B------:R-:W-:Y:S01]  /*4ed0*/  FFMA.FTZ R66, R33, R71, -R66 ;  /* 0x0000004721427223 */ /* 0x000fe20000010842 */
[----:B------:R-:W-:Y:S02]  /*4ee0*/  HADD2.F32 R73, -RZ, R34.H1_H1 ;  /* 0x30000022ff497230 */ /* 0x000fe40000004100 */
[----:B------:R-:W-:Y:S01]  /*4ef0*/  FMUL.FTZ R33, R72, R69 ;  /* 0x0000004548217220 */ /* 0x000fe20000410000 */
        /* <DEDUP_REMOVED lines=10> */
[----:B------:R-:W-:Y:S01]  /*4fa0*/  HADD2.F32 R71, -RZ, R156.H0_H0 ;  /* 0x2000009cff477230 */ /* 0x000fe20000004100 */
[----:B------:R-:W-:Y:S01]  /*4fb0*/  F2FP.F16.F32.PACK_AB R69, R69, R33 ;  /* 0x000000214545723e */ /* 0x000fe200000000ff */
[----:B------:R-:W-:-:S02]  /*4fc0*/  HADD2.F32 R34, -RZ, R34.H0_H0 ;  /* 0x20000022ff227230 */ /* 0x000fc40000004100 */
[C---:B------:R-:W-:Y:S01]  /*4fd0*/  FMUL.FTZ R68, R32.reuse, R68 ;  /* 0x0000004420447220 */ /* 0x040fe20000410000 */
[----:B------:R-:W-:Y:S01]  /*4fe0*/  FFMA.FTZ R72, R32, R67, -R72 ;  /* 0x0000004320487223 */ /* 0x000fe20000010848 */
[----:B------:R-:W-:Y:S02]  /*4ff0*/  HADD2.F32 R155, -RZ, R155.H0_H0 ;  /* 0x2000009bff9b7230 */ /* 0x000fe40000004100 */
[-C--:B------:R-:W-:Y:S01]  /*5000*/  FMUL.FTZ R32, R73, R71.reuse ;  /* 0x0000004749207220 */ /* 0x080fe20000410000 */
[C---:B------:R-:W-:Y:S01]  /*5010*/  FMUL.FTZ R71, R34.reuse, R71 ;  /* 0x0000004722477220 */ /* 0x040fe20000410000 */
[----:B------:R-:W-:Y:S01]  /*5020*/  FFMA.FTZ R68, R35, R67, R68 ;  /* 0x0000004323447223 */ /* 0x000fe20000010044 */
[----:B------:R-:W-:Y:S02]  /*5030*/  IMAD.MOV.U32 R33, RZ, RZ, R66 ;  /* 0x000000ffff217224 */ /* 0x000fe400078e0042 */
[-C--:B------:R-:W-:Y:S01]  /*5040*/  FFMA.FTZ R32, R34, R155.reuse, -R32 ;  /* 0x0000009b22207223 */ /* 0x080fe20000010820 */
[----:B------:R-:W-:Y:S01]  /*5050*/  FFMA.FTZ R71, R73, R155, R71 ;  /* 0x0000009b49477223 */ /* 0x000fe20000010047 */
[----:B------:R-:W-:Y:S01]  /*5060*/  IMAD.MOV.U32 R35, RZ, RZ, R69 ;  /* 0x000000ffff237224 */ /* 0x000fe200078e0045 */
[----:B------:R-:W-:-:S03]  /*5070*/  F2FP.F16.F32.PACK_AB R68, R68, R72 ;  /* 0x000000484444723e */ /* 0x000fc600000000ff */
[----:B------:R-:W-:Y:S02]  /*5080*/  F2FP.F16.F32.PACK_AB R71, R71, R32 ;  /* 0x000000204747723e */ /* 0x000fe400000000ff */
[----:B------:R-:W-:Y:S02]  /*5090*/  IMAD.MOV.U32 R32, RZ, RZ, R68 ;  /* 0x000000ffff207224 */ /* 0x000fe400078e0044 */
[----:B------:R-:W-:-:S07]  /*50a0*/  MOV R34, R71 ;  /* 0x0000004700227202 */ /* 0x000fce0000000f00 */
.L_x_2527:
[----:B------:R-:W-:Y:S05]  /*50b0*/  BSYNC B2 ;  /* 0x0000000000027941 */ /* 0x000fea0003800000 */
.L_x_2526:
[----:B--2---:R1:W-:Y:S02]  /*50c0*/  STG.E.128 desc[UR60][R44.64+0x140], R32 ;  /* 0x000140202c007986 */ /* 0x0043e4000c101d3c */
.L_x_2505:
[----:B------:R-:W-:Y:S05]  /*50d0*/  BSYNC B1 ;  /* 0x0000000000017941 */ /* 0x000fea0003800000 */
.L_x_2504:
        /* <DEDUP_REMOVED lines=27> */
[-C--:B------:R-:W-:Y:S01]  /*5290*/  FFMA.FTZ R45, R35, R66.reuse, -R45 ;  /* 0x00000042232d7223 */ /* 0x080fe2000001082d */
[--C-:B------:R-:W-:Y:S02]  /*52a0*/  HADD2.F32 R35, -RZ, R159.reuse.H0_H0 ;  /* 0x2000009fff237230 */ /* 0x100fe40000004100 */
[----:B------:R-:W-:Y:S02]  /*52b0*/  HADD2.F32 R32, -RZ, R32.H0_H0 ;  /* 0x20000020ff207230 */ /* 0x000fe40000004100 */
[----:B------:R-:W-:Y:S01]  /*52c0*/  FFMA.FTZ R64, R65, R66, R64 ;  /* 0x0000004241407223 */ /* 0x000fe20000010040 */
[----:B------:R-:W-:Y:S02]  /*52d0*/  HADD2.F32 R159, -RZ, R159.H1_H1 ;  /* 0x3000009fff9f7230 */ /* 0x000fe40000004100 */
[----:B------:R-:W-:Y:S01]  /*52e0*/  FMUL.FTZ R65, R44, R35 ;  /* 0x000000232c417220 */ /* 0x000fe20000410000 */
[----:B------:R-:W-:-:S02]  /*52f0*/  HADD2.F32 R63, -RZ, R34.H1_H1 ;  /* 0x30000022ff3f7230 */ /* 0x000fc40000004100 */
[----:B------:R-:W-:Y:S01]  /*5300*/  FMUL.FTZ R66, R32, R35 ;  /* 0x0000002320427220 */ /* 0x000fe20000410000 */
[--C-:B------:R-:W-:Y:S01]  /*5310*/  HADD2.F32 R33, -RZ, R153.reuse.H0_H0 ;  /* 0x20000099ff217230 */ /* 0x100fe20000004100 */
[----:B------:R-:W-:Y:S01]  /*5320*/  F2FP.F16.F32.PACK_AB R45, R64, R45 ;  /* 0x0000002d402d723e */ /* 0x000fe200000000ff */
[----:B------:R-:W-:Y:S02]  /*5330*/  HADD2.F32 R34, -RZ, R34.H0_H0 ;  /* 0x20000022ff227230 */ /* 0x000fe40000004100 */
[----:B------:R-:W-:Y:S01]  /*5340*/  FMUL.FTZ R35, R63, R159 ;  /* 0x0000009f3f237220 */ /* 0x000fe20000410000 */
[----:B------:R-:W-:Y:S02]  /*5350*/  HADD2.F32 R153, -RZ, R153.H1_H1 ;  /* 0x30000099ff997230 */ /* 0x000fe40000004100 */
[-C--:B------:R-:W-:Y:S01]  /*5360*/  FFMA.FTZ R65, R32, R33.reuse, -R65 ;  /* 0x0000002120417223 */ /* 0x080fe20000010841 */
[----:B------:R-:W-:Y:S01]  /*5370*/  FFMA.FTZ R66, R44, R33, R66 ;  /* 0x000000212c427223 */ /* 0x000fe20000010042 */
[C---:B------:R-:W-:Y:S01]  /*5380*/  FMUL.FTZ R159, R34.reuse, R159 ;  /* 0x0000009f229f7220 */ /* 0x040fe20000410000 */
[----:B------:R-:W-:Y:S01]  /*5390*/  F2FP.F16.F32.PACK_AB R33, R67, R62 ;  /* 0x0000003e4321723e */ /* 0x000fe200000000ff */
[----:B------:R-:W-:-:S02]  /*53a0*/  FFMA.FTZ R35, R34, R153, -R35 ;  /* 0x0000009922237223 */ /* 0x000fc40000010823 */
[----:B------:R-:W-:Y:S01]  /*53b0*/  FFMA.FTZ R32, R63, R153, R159 ;  /* 0x000000993f207223 */ /* 0x000fe2000001009f */
[----:B------:R-:W-:-:S04]  /*53c0*/  F2FP.F16.F32.PACK_AB R66, R66, R65 ;  /* 0x000000414242723e */ /* 0x000fc800000000ff */
[----:B------:R-:W-:Y:S01]  /*53d0*/  F2FP.F16.F32.PACK_AB R34, R32, R35 ;  /* 0x000000232022723e */ /* 0x000fe200000000ff */
[----:B------:R-:W-:Y:S02]  /*53e0*/  IMAD.MOV.U32 R32, RZ, RZ, R66 ;  /* 0x000000ffff207224 */ /* 0x000fe400078e0042 */
[----:B------:R-:W-:-:S07]  /*53f0*/  IMAD.MOV.U32 R35, RZ, RZ, R45 ;  /* 0x000000ffff237224 */ /* 0x000fce00078e002d */
.L_x_2532:
[----:B------:R-:W-:Y:S05]  /*5400*/  BSYNC B2 ;  /* 0x0000000000027941 */ /* 0x000fea0003800000 */
.L_x_2531:
[----:B--2---:R1:W-:Y:S02]  /*5410*/  STG.E.128 desc[UR60][R40.64], R32 ;  /* 0x0000002028007986 */ /* 0x0043e4000c101d3c */
.L_x_2530:
[----:B------:R-:W-:Y:S05]  /*5420*/  BSYNC B1 ;  /* 0x0000000000017941 */ /* 0x000fea0003800000 */
.L_x_2529:
        /* <DEDUP_REMOVED lines=9> */
[----:B--2---:R-:W-:Y:S01]  /*54c0*/  HADD2.F32 R61, -RZ, R33.H0_H0 ;  /* 0x20000021ff3d7230 */ /* 0x004fe20000004100 */
[--C-:B------:R-:W-:Y:S01]  /*54d0*/  SHF.R.U64 R44, R58, 0x10, R59.reuse ;  /* 0x000000103a2c7819 */ /* 0x100fe2000000123b */
[----:B------:R-:W-:Y:S01]  /*54e0*/  HADD2.F32 R45, -RZ, R45.H0_H0 ;  /* 0x2000002dff2d7230 */ /* 0x000fe20000004100 */
[----:B------:R-:W-:Y:S01]  /*54f0*/  SHF.R.U32.HI R58, RZ, 0x10, R59 ;  /* 0x00000010ff3a7819 */ /* 0x000fe2000001163b */
[----:B------:R-:W-:Y:S02]  /*5500*/  HADD2.F32 R59, -RZ, R33.H1_H1 ;  /* 0x30000021ff3b7230 */ /* 0x000fe40000004100 */
        /* <DEDUP_REMOVED lines=9> */
[----:B------:R-:W-:Y:S02]  /*55a0*/  HADD2.F32 R45, -RZ, R156.H1_H1 ;  /* 0x3000009cff2d7230 */ /* 0x000fe40000004100 */
[-C--:B------:R-:W-:Y:S01]  /*55b0*/  FFMA.FTZ R62, R61, R44.reuse, -R62 ;  /* 0x0000002c3d3e7223 */ /* 0x080fe2000001083e */
[----:B------:R-:W-:Y:S01]  /*55c0*/  FFMA.FTZ R59, R59, R44, R66 ;  /* 0x0000002c3b3b7223 */ /* 0x000fe20000010042 */
[-C--:B------:R-:W-:Y:S01]  /*55d0*/  FFMA.FTZ R64, R35, R58.reuse, -R64 ;  /* 0x0000003a23407223 */ /* 0x080fe20000010840 */
[----:B------:R-:W-:Y:S01]  /*55e0*/  FFMA.FTZ R33, R33, R58, R60 ;  /* 0x0000003a21217223 */ /* 0x000fe2000001003c */
[----:B------:R-:W-:-:S02]  /*55f0*/  HADD2.F32 R61, -RZ, R154.H0_H0 ;  /* 0x2000009aff3d7230 */ /* 0x000fc40000004100 */
[--C-:B------:R-:W-:Y:S01]  /*5600*/  HADD2.F32 R44, -RZ, R32.reuse.H1_H1 ;  /* 0x30000020ff2c7230 */ /* 0x100fe20000004100 */
[----:B------:R-:W-:Y:S01]  /*5610*/  F2FP.F16.F32.PACK_AB R59, R59, R62 ;  /* 0x0000003e3b3b723e */ /* 0x000fe200000000ff */
[----:B------:R-:W-:Y:S02]  /*5620*/  HADD2.F32 R58, -RZ, R32.H0_H0 ;  /* 0x20000020ff3a7230 */ /* 0x000fe40000004100 */
[--C-:B------:R-:W-:Y:S02]  /*5630*/  HADD2.F32 R32, -RZ, R34.reuse.H1_H1 ;  /* 0x30000022ff207230 */ /* 0x100fe40000004100 */
[-C--:B------:R-:W-:Y:S01]  /*5640*/  FMUL.FTZ R63, R44, R61.reuse ;  /* 0x0000003d2c3f7220 */ /* 0x080fe20000410000 */
[----:B------:R-:W-:Y:S02]  /*5650*/  HADD2.F32 R34, -RZ, R34.H0_H0 ;  /* 0x20000022ff227230 */ /* 0x000fe40000004100 */
[----:B------:R-:W-:Y:S01]  /*5660*/  FMUL.FTZ R61, R58, R61 ;  /* 0x0000003d3a3d7220 */ /* 0x000fe20000410000 */
[----:B------:R-:W-:-:S02]  /*5670*/  HADD2.F32 R35, -RZ, R151.H0_H0 ;  /* 0x20000097ff237230 */ /* 0x000fc40000004100 */
[-C--:B------:R-:W-:Y:S01]  /*5680*/  FMUL.FTZ R65, R32, R45.reuse ;  /* 0x0000002d20417220 */ /* 0x080fe20000410000 */
[----:B------:R-:W-:Y:S02]  /*5690*/  HADD2.F32 R151, -RZ, R151.H1_H1 ;  /* 0x30000097ff977230 */ /* 0x000fe40000004100 */
[----:B------:R-:W-:Y:S01]  /*56a0*/  FMUL.FTZ R45, R34, R45 ;  /* 0x0000002d222d7220 */ /* 0x000fe20000410000 */
[-C--:B------:R-:W-:Y:S01]  /*56b0*/  FFMA.FTZ R58, R58, R35.reuse, -R63 ;  /* 0x000000233a3a7223 */ /* 0x080fe2000001083f */
[----:B------:R-:W-:Y:S01]  /*56c0*/  FFMA.FTZ R61, R44, R35, R61 ;  /* 0x000000232c3d7223 */ /* 0x000fe2000001003d */
[-C--:B------:R-:W-:Y:S01]  /*56d0*/  FFMA.FTZ R65, R34, R151.reuse, -R65 ;  /* 0x0000009722417223 */ /* 0x080fe20000010841 */
[----:B------:R-:W-:Y:S01]  /*56e0*/  FFMA.FTZ R32, R32, R151, R45 ;  /* 0x0000009720207223 */ /* 0x000fe2000001002d */
[----:B------:R-:W-:Y:S01]  /*56f0*/  F2FP.F16.F32.PACK_AB R35, R33, R64 ;  /* 0x000000402123723e */ /* 0x000fe200000000ff */
[----:B------:R-:W-:Y:S01]  /*5700*/  IMAD.MOV.U32 R33, RZ, RZ, R59 ;  /* 0x000000ffff217224 */ /* 0x000fe200078e003b */
[----:B------:R-:W-:-:S02]  /*5710*/  F2FP.F16.F32.PACK_AB R58, R61, R58 ;  /* 0x0000003a3d3a723e */ /* 0x000fc400000000ff */
[----:B------:R-:W-:Y:S02]  /*5720*/  F2FP.F16.F32.PACK_AB R34, R32, R65 ;  /* 0x000000412022723e */ /* 0x000fe400000000ff */
[----:B------:R-:W-:-:S07]  /*5730*/  MOV R32, R58 ;  /* 0x0000003a00207202 */ /* 0x000fce0000000f00 */
.L_x_2536:
[----:B------:R-:W-:Y:S05]  /*5740*/  BSYNC B2 ;  /* 0x0000000000027941 */ /* 0x000fea0003800000 */
.L_x_2535:
[----:B--2---:R1:W-:Y:S02]  /*5750*/  STG.E.128 desc[UR60][R40.64+0x40], R32 ;  /* 0x0000402028007986 */ /* 0x0043e4000c101d3c */
.L_x_2534:
[----:B------:R-:W-:Y:S05]  /*5760*/  BSYNC B1 ;  /* 0x0000000000017941 */ /* 0x000fea0003800000 */
.L_x_2533:
        /* <DEDUP_REMOVED lines=14> */
[----:B------:R-:W-:Y:S02]  /*5850*/  HADD2.F32 R57, -RZ, R57.H0_H0 ;  /* 0x20000039ff397230 */ /* 0x000fe40000004100 */
[--C-:B------:R-:W-:Y:S02]  /*5860*/  HADD2.F32 R54, -RZ, R35.reuse.H1_H1 ;  /* 0x30000023ff367230 */ /* 0x100fe40000004100 */
[----:B------:R-:W-:Y:S01]  /*5870*/  FMUL.FTZ R58, R44, R56 ;  /* 0x000000382c3a7220 */ /* 0x000fe20000410000 */
[----:B------:R-:W-:-:S02]  /*5880*/  HADD2.F32 R35, -RZ, R35.H0_H0 ;  /* 0x20000023ff237230 */ /* 0x000fc40000004100 */
[----:B------:R-:W-:Y:S01]  /*5890*/  FMUL.FTZ R59, R33, R56 ;  /* 0x00000038213b7220 */ /* 0x000fe20000410000 */
[----:B------:R-:W-:Y:S02]  /*58a0*/  HADD2.F32 R45, -RZ, R45.H0_H0 ;  /* 0x2000002dff2d7230 */ /* 0x000fe40000004100 */
[-C--:B------:R-:W-:Y:S01]  /*58b0*/  FMUL.FTZ R56, R54, R57.reuse ;  /* 0x0000003936387220 */ /* 0x080fe20000410000 */
[----:B------:R-:W-:Y:S02]  /*58c0*/  HADD2.F32 R55, -RZ, R55.H0_H0 ;  /* 0x20000037ff377230 */ /* 0x000fe40000004100 */
[----:B------:R-:W-:Y:S01]  /*58d0*/  FMUL.FTZ R57, R35, R57 ;  /* 0x0000003923397220 */ /* 0x000fe20000410000 */
        /* <DEDUP_REMOVED lines=16> */
[----:B------:R-:W-:Y:S02]  /*59e0*/  HADD2.F32 R57, -RZ, R144.H0_H0 ;  /* 0x20000090ff397230 */ /* 0x000fe40000004100 */
[----:B------:R-:W-:Y:S01]  /*59f0*/  FMUL.FTZ R152, R34, R152 ;  /* 0x0000009822987220 */ /* 0x000fe20000410000 */
[-C--:B------:R-:W-:Y:S01]  /*5a00*/  FFMA.FTZ R59, R32, R56.reuse, -R59 ;  /* 0x00000038203b7223 */ /* 0x080fe2000001083b */
[----:B------:R-:W-:Y:S01]  /*5a10*/  FFMA.FTZ R58, R45, R56, R58 ;  /* 0x000000382d3a7223 */ /* 0x000fe2000001003a */
[-C--:B------:R-:W-:Y:S01]  /*5a20*/  FFMA.FTZ R61, R34, R57.reuse, -R61 ;  /* 0x00000039223d7223 */ /* 0x080fe2000001083d */
[----:B------:R-:W-:-:S03]  /*5a30*/  FFMA.FTZ R152, R55, R57, R152 ;  /* 0x0000003937987223 */ /* 0x000fc60000010098 */
[----:B------:R-:W-:Y:S02]  /*5a40*/  F2FP.F16.F32.PACK_AB R32, R58, R59 ;  /* 0x0000003b3a20723e */ /* 0x000fe400000000ff */
[----:B------:R-:W-:-:S07]  /*5a50*/  F2FP.F16.F32.PACK_AB R34, R152, R61 ;  /* 0x0000003d9822723e */ /* 0x000fce00000000ff */
.L_x_2540:
[----:B------:R-:W-:Y:S05]  /*5a60*/  BSYNC B2 ;  /* 0x0000000000027941 */ /* 0x000fea0003800000 */
.L_x_2539:
[----:B--2---:R1:W-:Y:S02]  /*5a70*/  STG.E.128 desc[UR60][R40.64+0x80], R32 ;  /* 0x0000802028007986 */ /* 0x0043e4000c101d3c */
.L_x_2538:
[----:B------:R-:W-:Y:S05]  /*5a80*/  BSYNC B1 ;  /* 0x0000000000017941 */ /* 0x000fea0003800000 */
.L_x_2537:
        /* <DEDUP_REMOVED lines=49> */
.L_x_2544:
[----:B------:R-:W-:Y:S05]  /*5da0*/  BSYNC B2 ;  /* 0x0000000000027941 */ /* 0x000fea0003800000 */
.L_x_2543:
[----:B--2---:R1:W-:Y:S02]  /*5db0*/  STG.E.128 desc[UR60][R40.64+0xc0], R32 ;  /* 0x0000c02028007986 */ /* 0x0043e4000c101d3c */
.L_x_2542:
[----:B------:R-:W-:Y:S05]  /*5dc0*/  BSYNC B1 ;  /* 0x0000000000017941 */ /* 0x000fea0003800000 */
.L_x_2541:
        /* <DEDUP_REMOVED lines=48> */
.L_x_2548:
[----:B------:R-:W-:Y:S05]  /*60d0*/  BSYNC B2 ;  /* 0x0000000000027941 */ /* 0x000fea0003800000 */
.L_x_2547:
[----:B--2---:R1:W-:Y:S02]  /*60e0*/  STG.E.128 desc[UR60][R40.64+0x100], R32 ;  /* 0x0001002028007986 */ /* 0x0043e4000c101d3c */
.L_x_2546:
[----:B------:R-:W-:Y:S05]  /*60f0*/  BSYNC B1 ;  /* 0x0000000000017941 */ /* 0x000fea0003800000 */
.L_x_2545:
        /* <DEDUP_REMOVED lines=47> */
.L_x_2550:
[----:B------:R-:W-:Y:S05]  /*63f0*/  BSYNC B1 ;  /* 0x0000000000017941 */ /* 0x000fea0003800000 */
.L_x_2549:
[----:B--2---:R1:W-:Y:S01]  /*6400*/  STG.E.128 desc[UR60][R40.64+0x140], R32 ;  /* 0x0001402028007986 */ /* 0x0043e2000c101d3c */
[----:B------:R-:W-:Y:S05]  /*6410*/  BRA `(.L_x_2528) ;  /* 0x0000003c00ec7947 */ /* 0x000fea0003800000 */
.L_x_2496:
        /* <DEDUP_REMOVED lines=47> */
.L_x_2552:
[----:B------:R-:W-:Y:S05]  /*6710*/  BSYNC B1 ;  /* 0x0000000000017941 */ /* 0x000fea0003800000 */
.L_x_2551:
        /* <DEDUP_REMOVED lines=45> */
.L_x_2554:
[----:B------:R-:W-:Y:S05]  /*69f0*/  BSYNC B1 ;  /* 0x0000000000017941 */ /* 0x000fea0003800000 */
.L_x_2553:
[----:B------:R-:W2:Y:S01]  /*6a00*/  LDL R0, [R1+0x14] ;  /* 0x0000140001007983 */ /* 0x000ea20000100800 */
[----:B-----5:R-:W-:Y:S01]  /*6a10*/  MOV R3, R34 ;  /* 0x0000002200037202 */ /* 0x020fe20000000f00 */
[----:B0-----:R-:W-:Y:S02]  /*6a20*/  IMAD.MOV.U32 R81, RZ, RZ, R32 ;  /* 0x000000ffff517224 */ /* 0x001fe400078e0020 */
[----:B------:R-:W-:-:S05]  /*6a30*/  IMAD.MOV.U32 R80, RZ, RZ, R33 ;  /* 0x000000ffff507224 */ /* 0x000fca00078e0021 */
[----:B------:R-:W-:Y:S01]  /*6a40*/  PRMT R169, R81, 0x5410, R80 ;  /* 0x0000541051a97816 */ /* 0x000fe20000000050 */
[----:B------:R-:W-:Y:S02]  /*6a50*/  IMAD.MOV.U32 R80, RZ, RZ, R43 ;  /* 0x000000ffff507224 */ /* 0x000fe400078e002b */
[----:B------:R-:W-:-:S03]  /*6a60*/  IMAD.MOV.U32 R81, RZ, RZ, R36 ;  /* 0x000000ffff517224 */ /* 0x000fc600078e0024 */
[----:B------:R-:W-:Y:S02]  /*6a70*/  PRMT R176, R80, 0x7610, R176 ;  /* 0x0000761050b07816 */ /* 0x000fe400000000b0 */
[----:B------:R-:W-:Y:S02]  /*6a80*/  PRMT R173, R81, 0x7610, R173 ;  /* 0x0000761051ad7816 */ /* 0x000fe400000000ad */
[----:B--2---:R-:W-:Y:S01]  /*6a90*/  R2UR UR4, R0 ;  /* 0x00000000000472ca */ /* 0x004fe200000e0000 */
[----:B------:R-:W-:-:S05]  /*6aa0*/  IMAD.MOV.U32 R0, RZ, RZ, R35 ;  /* 0x000000ffff007224 */ /* 0x000fca00078e0023 */
[----:B------:R-:W-:Y:S01]  /*6ab0*/  PRMT R168, R3, 0x5410, R0 ;  /* 0x0000541003a87816 */ /* 0x000fe20000000000 */
[----:B------:R-:W-:Y:S01]  /*6ac0*/  IMAD.MOV.U32 R0, RZ, RZ, R39 ;  /* 0x000000ffff007224 */ /* 0x000fe200078e0027 */
[----:B------:R-:W-:-:S04]  /*6ad0*/  MOV R3, R38 ;  /* 0x0000002600037202 */ /* 0x000fc80000000f00 */
[----:B------:R-:W-:Y:S01]  /*6ae0*/  PRMT R174, R0, 0x7610, R174 ;  /* 0x0000761000ae7816 */ /* 0x000fe200000000ae */
[----:B------:R-:W-:Y:S01]  /*6af0*/  IMAD.MOV.U32 R0, RZ, RZ, R37 ;  /* 0x000000ffff007224 */ /* 0x000fe200078e0025 */
[----:B------:R-:W-:Y:S01]  /*6b00*/  PRMT R172, R3, 0x7610, R172 ;  /* 0x0000761003ac7816 */ /* 0x000fe200000000ac */
[----:B------:R-:W-:Y:S01]  /*6b10*/  UISETP.NE.AND UP0, UPT, UR4, 0x3, UPT ;  /* 0x000000030400788c */ /* 0x000fe2000bf05270 */
[----:B------:R-:W-:-:S04]  /*6b20*/  MOV R3, R42 ;  /* 0x0000002a00037202 */ /* 0x000fc80000000f00 */
[----:B------:R-:W-:Y:S01]  /*6b30*/  PRMT R175, R0, 0x5410, R3 ;  /* 0x0000541000af7816 */ /* 0x000fe20000000003 */
[----:B------:R-:W-:Y:S01]  /*6b40*/  IMAD.MOV.U32 R0, RZ, RZ, R40 ;  /* 0x000000ffff007224 */ /* 0x000fe200078e0028 */
[----:B------:R-:W-:Y:S01]  /*6b50*/  PLOP3.LUT P2, PT, PT, PT, UP0, 0x80, 0x0 ;  /* 0x000000000000781c */ /* 0x000fe20003f4f008 */
        /* <DEDUP_REMOVED lines=13> */
[----:B------:R-:W-:Y:S01]  /*6c30*/  PRMT R172, R172, 0x5410, R3 ;  /* 0x00005410acac7816 */ /* 0x000fe20000000003 */
[----:B------:R-:W-:-:S03]  /*6c40*/  IMAD.MOV.U32 R3, RZ, RZ, R48 ;  /* 0x000000ffff037224 */ /* 0x000fc600078e0030 */
[----:B------:R-:W-:Y:S02]  /*6c50*/  PRMT R177, R0, 0x7610, R177 ;  /* 0x0000761000b17816 */ /* 0x000fe400000000b1 */
[----:B------:R-:W-:Y:S01]  /*6c60*/  PRMT R173, R173, 0x5410, R3 ;  /* 0x00005410adad7816 */ /* 0x000fe20000000003 */
[----:B------:R-:W-:Y:S01]  /*6c70*/  IMAD.MOV.U32 R3, RZ, RZ, R55 ;  /* 0x000000ffff037224 */ /* 0x000fe200078e0037 */
[----:B------:R-:W-:-:S04]  /*6c80*/  MOV R0, R54 ;  /* 0x0000003600007202 */ /* 0x000fc80000000f00 */
[----:B------:R-:W-:Y:S01]  /*6c90*/  PRMT R177, R177, 0x5410, R0 ;  /* 0x00005410b1b17816 */ /* 0x000fe20000000000 */
[----:B------:R-:W-:Y:S01]  /*6ca0*/  IMAD.MOV.U32 R0, RZ, RZ, R52 ;  /* 0x000000ffff007224 */ /* 0x000fe200078e0034 */
[----:B------:R-:W-:Y:S01]  /*6cb0*/  PRMT R178, R3, 0x7610, R178 ;  /* 0x0000761003b27816 */ /* 0x000fe200000000b2 */
[----:B------:R-:W-:-:S03]  /*6cc0*/  IMAD.MOV.U32 R3, RZ, RZ, R53 ;  /* 0x000000ffff037224 */ /* 0x000fc600078e0035 */
[----:B------:R-:W-:Y:S01]  /*6cd0*/  PRMT R178, R178, 0x5410, R0 ;  /* 0x00005410b2b27816 */ /* 0x000fe20000000000 */
[----:B------:R-:W-:Y:S01]  /*6ce0*/  IMAD.MOV.U32 R0, RZ, RZ, R59 ;  /* 0x000000ffff007224 */ /* 0x000fe200078e003b */
[----:B------:R-:W-:Y:S02]  /*6cf0*/  PRMT R158, R3, 0x7610, R158 ;  /* 0x00007610039e7816 */ /* 0x000fe4000000009e */
[----:B------:R-:W-:Y:S02]  /*6d00*/  MOV R3, R58 ;  /* 0x0000003a00037202 */ /* 0x000fe40000000f00 */
        /* <DEDUP_REMOVED lines=41> */
.L_x_2555:
[----:B------:R-:W-:Y:S01]  /*6fa0*/  IMAD R3, R16, 0x8, R2 ;  /* 0x0000000810037824 */ /* 0x000fe200078e0202 */
[----:B------:R-:W-:Y:S01]  /*6fb0*/  SHF.L.U32 R0, R188, 0x1f, RZ ;  /* 0x0000001fbc007819 */ /* 0x000fe200000006ff */
[----:B------:R-:W0:Y:S01]  /*6fc0*/  LDC R142, c[0x0][0x2f4] ;  /* 0x0000bd00ff8e7b82 */ /* 0x000e220000000800 */
[----:B------:R-:W-:Y:S01]  /*6fd0*/  BSSY B1, `(.L_x_2556) ;  /* 0x0000004000017945 */ /* 0x000fe20003800000 */
[----:B------:R-:W-:Y:S01]  /*6fe0*/  MOV R125, R84 ;  /* 0x00000054007d7202 */ /* 0x000fe20000000f00 */
[----:B------:R-:W1:Y:S02]  /*6ff0*/  SYNCS.PHASECHK.TRANS64.TRYWAIT P5, [R3+URZ+0x34890], R0 ;  /* 0x03489000030075a7 */ /* 0x000e6400080a017f */
[----:B-1----:R-:W-:Y:S05]  /*7000*/  @!P5 BRA `(.L_x_2557) ;  /* 0x0000020800f0d947 */ /* 0x002fea0003800000 */
.L_x_2884:
[----:B------:R-:W-:Y:S05]  /*7010*/  BSYNC B1 ;  /* 0x0000000000017941 */ /* 0x000fea0003800000 */
.L_x_2556:
        /* <DEDUP_REMOVED lines=42> */
[CC--:B------:R-:W-:Y:S01]  /*72c0*/  FMUL.FTZ R85, R81.reuse, R158.reuse ;  /* 0x0000009e51557220 */ /* 0x0c0fe20000410000 */
        /* <DEDUP_REMOVED lines=14> */
[----:B------:R-:W-:Y:S02]  /*73b0*/  HADD2.F32 R159, -RZ, R176.H0_H0 ;  /* 0x200000b0ff9f7230 */ /* 0x000fe40000004100 */
        /* <DEDUP_REMOVED lines=9> */
[----:B------:R-:W-:Y:S01]  /*7450*/  IMAD.MOV.U32 R81, RZ, RZ, R53 ;  /* 0x000000ffff517224 */ /* 0x000fe200078e0035 */
[----:B------:R-:W-:Y:S02]  /*7460*/  MOV R85, R41 ;  /* 0x0000002900557202 */ /* 0x000fe40000000f00 */
        /* <DEDUP_REMOVED lines=14> */
[----:B------:R-:W-:-:S03]  /*7550*/  HADD2.F32 R55, -RZ, R176.H1_H1 ;  /* 0x300000b0ff377230 */ /* 0x000fc60000004100 */
        /* <DEDUP_REMOVED lines=19> */
[--C-:B------:R-:W-:Y:S01]  /*7690*/  HADD2.F32 R55, -RZ, R86.reuse.H0_H0 ;  /* 0x20000056ff377230 */ /* 0x100fe20000004100 */
[----:B------:R-:W-:Y:S01]  /*76a0*/  F2FP.F16.F32.PACK_AB R40, R40, R159 ;  /* 0x0000009f2828723e */ /* 0x000fe200000000ff */
[----:B------:R-:W-:Y:S01]  /*76b0*/  HADD2.F32 R80, -RZ, R175.H1_H1 ;  /* 0x300000afff507230 */ /* 0x000fe20000004100 */
        /* <DEDUP_REMOVED lines=8> */
[----:B------:R-:W-:Y:S02]  /*7740*/  IMAD.MOV.U32 R80, RZ, RZ, R40 ;  /* 0x000000ffff507224 */ /* 0x000fe400078e0028 */
[-C--:B------:R-:W-:Y:S01]  /*7750*/  FFMA.FTZ R55, R82, R42.reuse, -R55 ;  /* 0x0000002a52377223 */ /* 0x080fe20000010837 */
[----:B------:R-:W-:Y:S01]  /*7760*/  FFMA.FTZ R43, R86, R42, R43 ;  /* 0x0000002a562b7223 */ /* 0x000fe2000001002b */
[----:B------:R-:W-:-:S03]  /*7770*/  IMAD.MOV.U32 R84, RZ, RZ, R54 ;  /* 0x000000ffff547224 */ /* 0x000fc600078e0036 */
[----:B------:R-:W-:Y:S01]  /*7780*/  F2FP.F16.F32.PACK_AB R55, R55, R87 ;  /* 0x000000573737723e */ /* 0x000fe200000000ff */
[----:B------:R-:W-:Y:S01]  /*7790*/  IMAD.MOV.U32 R87, RZ, RZ, R52 ;  /* 0x000000ffff577224 */ /* 0x000fe200078e0034 */
[----:B------:R-:W-:-:S03]  /*77a0*/  F2FP.F16.F32.PACK_AB R43, R43, R158 ;  /* 0x0000009e2b2b723e */ /* 0x000fc600000000ff */
[----:B------:R-:W-:Y:S02]  /*77b0*/  IMAD.MOV.U32 R82, RZ, RZ, R55 ;  /* 0x000000ffff527224 */ /* 0x000fe400078e0037 */
[----:B------:R-:W-:-:S07]  /*77c0*/  IMAD.MOV.U32 R86, RZ, RZ, R43 ;  /* 0x000000ffff567224 */ /* 0x000fce00078e002b */
.L_x_2563:
[----:B------:R-:W-:Y:S05]  /*77d0*/  BSYNC B3 ;  /* 0x0000000000037941 */ /* 0x000fea0003800000 */
.L_x_2562:
        /* <DEDUP_REMOVED lines=12> */
.L_x_2561:
[----:B------:R-:W-:Y:S05]  /*78a0*/  BSYNC B2 ;  /* 0x0000000000027941 */ /* 0x000fea0003800000 */
.L_x_2560:
        /* <DEDUP_REMOVED lines=35> */
[----:B------:R-:W-:Y:S02]  /*7ae0*/  HADD2.F32 R82, -RZ, R82.H1_H1 ;  /* 0x30000052ff527230 */ /* 0x000fe40000004100 */
[C---:B------:R-:W-:Y:S01]  /*7af0*/  FMUL.FTZ R83, R85.reuse, R83 ;  /* 0x0000005355537220 */ /* 0x040fe20000410000 */
[----:B------:R-:W-:Y:S02]  /*7b00*/  HADD2.F32 R37, -RZ, R37.H0_H0 ;  /* 0x20000025ff257230 */ /* 0x000fe40000004100 */
[-C--:B------:R-:W-:Y:S01]  /*7b10*/  FFMA.FTZ R53, R85, R84.reuse, -R53 ;  /* 0x0000005455357223 */ /* 0x080fe20000010835 */
[----:B------:R-:W-:Y:S02]  /*7b20*/  HADD2.F32 R38, -RZ, R38.H0_H0 ;  /* 0x20000026ff267230 */ /* 0x000fe40000004100 */
        /* <DEDUP_REMOVED lines=42> */
[----:B------:R-:W-:Y:S01]  /*7dd0*/  FMUL.FTZ R84, R81, R84 ;  /* 0x0000005451547220 */ /* 0x000fe20000410000 */
[----:B------:R-:W-:-:S02]  /*7de0*/  IMAD.MOV.U32 R43, RZ, RZ, R55 ;  /* 0x000000ffff2b7224 */ /* 0x000fc400078e0037 */
[-C--:B------:R-:W-:Y:S01]  /*7df0*/  FFMA.FTZ R82, R81, R51.reuse, -R82 ;  /* 0x0000003351527223 */ /* 0x080fe20000010852 */
[----:B------:R-:W-:Y:S02]  /*7e00*/  HADD2.F32 R81, -RZ, R172.H1_H1 ;  /* 0x300000acff517230 */ /* 0x000fe40000004100 */
[----:B------:R-:W-:Y:S01]  /*7e10*/  FFMA.FTZ R84, R50, R51, R84 ;  /* 0x0000003332547223 */ /* 0x000fe20000010054 */
[----:B------:R-:W-:Y:S02]  /*7e20*/  HADD2.F32 R50, -RZ, R40.H1_H1 ;  /* 0x30000028ff327230 */ /* 0x000fe40000004100 */
[----:B------:R-:W-:Y:S02]  /*7e30*/  HADD2.F32 R40, -RZ, R36.H0_H0 ;  /* 0x20000024ff287230 */ /* 0x000fe40000004100 */
[-C--:B------:R-:W-:Y:S01]  /*7e40*/  FMUL.FTZ R36, R52, R49.reuse ;  /* 0x0000003134247220 */ /* 0x080fe20000410000 */
[--C-:B------:R-:W-:Y:S02]  /*7e50*/  HADD2.F32 R51, -RZ, R42.reuse.H0_H0 ;  /* 0x2000002aff337230 */ /* 0x100fe40000004100 */
[----:B------:R-:W-:Y:S01]  /*7e60*/  FMUL.FTZ R49, R50, R49 ;  /* 0x0000003132317220 */ /* 0x000fe20000410000 */
[----:B------:R-:W-:-:S02]  /*7e70*/  HADD2.F32 R42, -RZ, R42.H1_H1 ;  /* 0x3000002aff2a7230 */ /* 0x000fc40000004100 */
[-C--:B------:R-:W-:Y:S01]  /*7e80*/  FFMA.FTZ R36, R50, R40.reuse, -R36 ;  /* 0x0000002832247223 */ /* 0x080fe20000010824 */
[----:B------:R-:W-:Y:S02]  /*7e90*/  HADD2.F32 R50, -RZ, R172.H0_H0 ;  /* 0x200000acff327230 */ /* 0x000fe40000004100 */
[----:B------:R-:W-:Y:S01]  /*7ea0*/  FFMA.FTZ R40, R52, R40, R49 ;  /* 0x0000002834287223 */ /* 0x000fe20000010031 */
[--C-:B------:R-:W-:Y:S02]  /*7eb0*/  HADD2.F32 R49, -RZ, R54.reuse.H0_H0 ;  /* 0x20000036ff317230 */ /* 0x100fe40000004100 */
[----:B------:R-:W-:Y:S01]  /*7ec0*/  HADD2.F32 R54, -RZ, R54.H1_H1 ;  /* 0x30000036ff367230 */ /* 0x000fe20000004100 */
[----:B------:R-:W-:Y:S01]  /*7ed0*/  F2FP.F16.F32.PACK_AB R36, R36, R82 ;  /* 0x000000522424723e */ /* 0x000fe200000000ff */
[----:B------:R-:W-:Y:S02]  /*7ee0*/  IMAD.MOV.U32 R55, RZ, RZ, R83 ;  /* 0x000000ffff377224 */ /* 0x000fe400078e0053 */
[-C--:B------:R-:W-:Y:S01]  /*7ef0*/  FMUL.FTZ R52, R49, R81.reuse ;  /* 0x0000005131347220 */ /* 0x080fe20000410000 */
[----:B------:R-:W-:Y:S01]  /*7f00*/  FMUL.FTZ R81, R51, R81 ;  /* 0x0000005133517220 */ /* 0x000fe20000410000 */
[----:B------:R-:W-:-:S02]  /*7f10*/  F2FP.F16.F32.PACK_AB R84, R40, R84 ;  /* 0x000000542854723e */ /* 0x000fc400000000ff */
[-C--:B------:R-:W-:Y:S01]  /*7f20*/  FFMA.FTZ R52, R51, R50.reuse, -R52 ;  /* 0x0000003233347223 */ /* 0x080fe20000010834 */
        /* <DEDUP_REMOVED lines=8> */
[----:B------:R-:W-:Y:S02]  /*7fb0*/  F2FP.F16.F32.PACK_AB R39, R39, R81 ;  /* 0x000000512727723e */ /* 0x000fe400000000ff */
[----:B------:R-:W-:-:S03]  /*7fc0*/  MOV R42, R49 ;  /* 0x00000031002a7202 */ /* 0x000fc60000000f00 */
[----:B------:R-:W-:-:S07]  /*7fd0*/  IMAD.MOV.U32 R54, RZ, RZ, R39 ;  /* 0x000000ffff367224 */ /* 0x000fce00078e0027 */
.L_x_2567:
[----:B------:R-:W-:Y:S05]  /*7fe0*/  BSYNC B3 ;  /* 0x0000000000037941 */ /* 0x000fea0003800000 */
.L_x_2566:
        /* <DEDUP_REMOVED lines=12> */
.L_x_2565:
[----:B------:R-:W-:Y:S05]  /*80b0*/  BSYNC B2 ;  /* 0x0000000000027941 */ /* 0x000fea0003800000 */
.L_x_2564:
[----:B------:R-:W-:-:S13]  /*80c0*/  ISETP.NE.AND P4, PT, R9, RZ, PT ;  /* 0x000000ff0900720c */ /* 0x000fda0003f85270 */
[----:B------:R-:W-:Y:S05]  /*80d0*/  @!P4 BRA `(.L_x_2559) ;  /* 0x0000000400f0c947 */ /* 0x000fea0003800000 */
[----:B---3--:R-:W3:Y:S01]  /*80e0*/  LDL R36, [R1+0x10] ;  /* 0x0000100001247983 */ /* 0x008ee20000100800 */
[----:B------:R-:W-:Y:S01]  /*80f0*/  BSSY B2, `(.L_x_2568) ;  /* 0x0000078000027945 */ /* 0x000fe20003800000 */
[----:B---3--:R-:W-:-:S04]  /*8100*/  LOP3.LUT P5, RZ, R36, 0x1, RZ, 0xc0, !PT ;  /* 0x0000000124ff7812 */ /* 0x008fc800078ac0ff */
[----:B------:R-:W-:-:S04]  /*8110*/  SEL R36, R120, R144, !P5 ;  /* 0x0000009078247207 */ /* 0x000fc80006800000 */
        /* <DEDUP_REMOVED lines=18> */
[----:B------:R-:W-:-:S05]  /*8240*/  LEA.HI R36, R38, R36, RZ, 0x3 ;  /* 0x0000002426247211 */ /* 0x000fca00078f18ff */
[----:B------:R-:W-:-:S05]  /*8250*/  IMAD.SHL.U32 R36, R36, 0x400, RZ ;  /* 0x0000040024247824 */ /* 0x000fca00078e00ff */
[----:B------:R-:W-:-:S05]  /*8260*/  LOP3.LUT R36, R36, 0x7fffe000, RZ, 0xc0, !PT ;  /* 0x7fffe00024247812 */ /* 0x000fca00078ec0ff */
[----:B------:R-:W-:-:S04]  /*8270*/  IMAD R36, R196, 0x200, R36 ;  /* 0x00000200c4247824 */ /* 0x000fc800078e0224 */
[----:B------:R-:W-:-:S04]  /*8280*/  IMAD.IADD R36, R36, 0x1, R37 ;  /* 0x0000000124247824 */ /* 0x000fc800078e0225 */
[C---:B--2---:R-:W-:Y:S02]  /*8290*/  IMAD R40, R16.reuse, 0x6000, R36 ;  /* 0x0000600010287824 */ /* 0x044fe400078e0224 */
[----:B------:R-:W-:Y:S02]  /*82a0*/  IMAD R36, R16, 0x6000, R137 ;  /* 0x0000600010247824 */ /* 0x000fe400078e0289 */
[----:B------:R-:W-:-:S03]  /*82b0*/  IMAD R40, R40, 0x2, R2 ;  /* 0x0000000228287824 */ /* 0x000fc600078e0202 */
[----:B------:R-:W-:-:S03]  /*82c0*/  LEA R36, R36, R2, 0x1 ;  /* 0x0000000224247211 */ /* 0x000fc600078e08ff */
        /* <DEDUP_REMOVED lines=89> */
[----:B------:R-:W-:-:S07]  /*8860*/  MOV R42, R35 ;  /* 0x00000023002a7202 */ /* 0x000fce0000000f00 */
.L_x_2569:
[----:B------:R-:W-:Y:S05]  /*8870*/  BSYNC B2 ;  /* 0x0000000000027941 */ /* 0x000fea0003800000 */
.L_x_2568:
[----:B--2---:R4:W-:Y:S04]  /*8880*/  STG.E.128 desc[UR60][R48.64], R36 ;  /* 0x0000002430007986 */ /* 0x0049e8000c101d3c */
[----:B0-----:R4:W-:Y:S02]  /*8890*/  @!P4 STG.E.128 desc[UR60][R50.64], R40 ;  /* 0x000000283200c986 */ /* 0x0019e4000c101d3c */
.L_x_2559:
[----:B------:R-:W-:Y:S05]  /*88a0*/  BSYNC B1 ;  /* 0x0000000000017941 */ /* 0x000fea0003800000 */
.L_x_2558:
        /* <DEDUP_REMOVED lines=18> */
[----:B------:R-:W-:Y:S01]  /*89d0*/  LEA.HI R38, R38, R34, RZ, 0x3 ;  /* 0x0000002226267211 */ /* 0x000fe200078f18ff */
[----:B------:R-:W-:Y:S01]  /*89e0*/  IMAD R34, R16, 0x6000, R138 ;  /* 0x0000600010227824 */ /* 0x000fe200078e028a */
[----:B------:R-:W-:-:S03]  /*89f0*/  ISETP.GE.AND P3, PT, R36, R142, PT ;  /* 0x0000008e2400720c */ /* 0x000fc60003f66270 */
[----:B------:R-:W-:Y:S01]  /*8a00*/  IMAD.SHL.U32 R38, R38, 0x400, RZ ;  /* 0x0000040026267824 */ /* 0x000fe200078e00ff */
[----:B------:R-:W-:-:S04]  /*8a10*/  LEA R34, R34, R2, 0x1 ;  /* 0x0000000222227211 */ /* 0x000fc800078e08ff */
[----:B------:R-:W-:-:S05]  /*8a20*/  LOP3.LUT R38, R38, 0x7fffe000, RZ, 0xc0, !PT ;  /* 0x7fffe00026267812 */ /* 0x000fca00078ec0ff */
[--C-:B------:R-:W-:Y:S02]  /*8a30*/  @!P3 SHF.R.S32.HI R32, RZ, 0x1f, R36.reuse ;  /* 0x0000001fff20b819 */ /* 0x100fe40000011424 */
[--C-:B------:R-:W-:Y:S02]  /*8a40*/  @!P3 IADD3 R33, P4, P5, R92, R124, R36.reuse ;  /* 0x0000007c5c21b210 */ /* 0x100fe40007d9e024 */
[----:B------:R-:W-:Y:S02]  /*8a50*/  LOP3.LUT R36, R194, 0x38, R36, 0xf8, !PT ;  /* 0x00000038c2247812 */ /* 0x000fe400078ef824 */
[----:B------:R-:W-:Y:S02]  /*8a60*/  @!P3 IADD3.X R32, R89, R44, R32, P4, P5 ;  /* 0x0000002c5920b210 */ /* 0x000fe400027ea420 */
[----:B------:R-:W-:Y:S02]  /*8a70*/  LOP3.LUT R36, R36, R39, RZ, 0x3c, !PT ;  /* 0x0000002724247212 */ /* 0x000fe400078e3cff */
[----:B------:R-:W-:-:S02]  /*8a80*/  LEA R40, P4, R35, R114, 0x1 ;  /* 0x0000007223287211 */ /* 0x000fc400078808ff */
[----:B------:R-:W-:Y:S02]  /*8a90*/  IADD3 R36, R36, R38, R198 ;  /* 0x0000002624247210 */ /* 0x000fe40007ffe0c6 */
[----:B------:R-:W-:Y:S02]  /*8aa0*/  LEA.HI.X R41, R35, R115, R37, 0x1, P4 ;  /* 0x0000007323297211 */ /* 0x000fe400020f0c25 */
[----:B------:R-:W-:Y:S01]  /*8ab0*/  @!P3 LEA R42, P4, R33, R114, 0x1 ;  /* 0x00000072212ab211 */ /* 0x000fe200078808ff */
[----:B------:R-:W-:-:S03]  /*8ac0*/  IMAD R36, R16, 0x6000, R36 ;  /* 0x0000600010247824 */ /* 0x000fc600078e0224 */
[----:B------:R-:W-:Y:S01]  /*8ad0*/  @!P3 LEA.HI.X R43, R33, R115, R32, 0x1, P4 ;  /* 0x00000073212bb211 */ /* 0x000fe200020f0c20 */
[----:B------:R-:W-:Y:S01]  /*8ae0*/  IMAD R36, R36, 0x2, R2 ;  /* 0x0000000224247824 */ /* 0x000fe200078e0202 */
[----:B------:R-:W0:Y:S01]  /*8af0*/  LDS.128 R32, [R34+0x1c400] ;  /* 0x01c4000022207984 */ /* 0x000e220000000c00 */
[----:B------:R-:W-:-:S04]  /*8b00*/  ISETP.GE.AND P4, PT, R18, R117, PT ;  /* 0x000000751200720c */ /* 0x000fc80003f86270 */
[----:B------:R-:W2:Y:S09]  /*8b10*/  LDS.128 R36, [R36+0x1c400] ;  /* 0x01c4000024247984 */ /* 0x000eb20000000c00 */
        /* <DEDUP_REMOVED lines=9> */
[----:B------:R-:W-:Y:S02]  /*8bb0*/  HADD2.F32 R37, -RZ, R37.H1_H1 ;  /* 0x30000025ff257230 */ /* 0x000fe40000004100 */
        /* <DEDUP_REMOVED lines=10> */
[----:B------:R-:W-:-:S02]  /*8c60*/  HADD2.F32 R165, -RZ, R165.H0_H0 ;  /* 0x200000a5ffa57230 */ /* 0x000fc40000004100 */
[----:B------:R-:W-:Y:S02]  /*8c70*/  HADD2.F32 R76, -RZ, R76.H0_H0 ;  /* 0x2000004cff4c7230 */ /* 0x000fe40000004100 */
[CC--:B------:R-:W-:Y:S01]  /*8c80*/  FMUL.FTZ R49, R37.reuse, R45.reuse ;  /* 0x0000002d25317220 */ /* 0x0c0fe20000410000 */
[C---:B------:R-:W-:Y:S01]  /*8c90*/  FMUL.FTZ R50, R48.reuse, R45 ;  /* 0x0000002d30327220 */ /* 0x040fe20000410000 */
[----:B------:R-:W-:Y:S02]  /*8ca0*/  HADD2.F32 R64, -RZ, R64.H0_H0 ;  /* 0x20000040ff407230 */ /* 0x000fe40000004100 */
[-C--:B------:R-:W-:Y:S01]  /*8cb0*/  FFMA.FTZ R45, R48, R33.reuse, -R49 ;  /* 0x00000021302d7223 */ /* 0x080fe20000010831 */
[----:B------:R-:W-:Y:S01]  /*8cc0*/  FFMA.FTZ R37, R37, R33, R50 ;  /* 0x0000002125257223 */ /* 0x000fe20000010032 */
[----:B------:R-:W-:Y:S02]  /*8cd0*/  IMAD.MOV.U32 R33, RZ, RZ, R39 ;  /* 0x000000ffff217224 */ /* 0x000fe400078e0027 */
[----:B------:R-:W-:Y:S01]  /*8ce0*/  HADD2.F32 R49, -RZ, R166.H1_H1 ;  /* 0x300000a6ff317230 */ /* 0x000fe20000004100 */
[----:B------:R-:W-:Y:S01]  /*8cf0*/  F2FP.F16.F32.PACK_AB R45, R45, R47 ;  /* 0x0000002f2d2d723e */ /* 0x000fe200000000ff */
[----:B------:R-:W-:Y:S01]  /*8d00*/  HADD2.F32 R48, -RZ, R35.H0_H0 ;  /* 0x20000023ff307230 */ /* 0x000fe20000004100 */
[----:B------:R-:W-:Y:S01]  /*8d10*/  F2FP.F16.F32.PACK_AB R37, R37, R46 ;  /* 0x0000002e2525723e */ /* 0x000fe200000000ff */
[----:B------:R-:W-:-:S02]  /*8d20*/  HADD2.F32 R39, -RZ, R33.H0_H0 ;  /* 0x20000021ff277230 */ /* 0x000fc40000004100 */
[----:B------:R-:W-:Y:S02]  /*8d30*/  HADD2.F32 R50, -RZ, R164.H1_H1 ;  /* 0x300000a4ff327230 */ /* 0x000fe40000004100 */
[----:B------:R-:W-:Y:S02]  /*8d40*/  HADD2.F32 R33, -RZ, R33.H1_H1 ;  /* 0x30000021ff217230 */ /* 0x000fe40000004100 */
[CC--:B------:R-:W-:Y:S01]  /*8d50*/  FMUL.FTZ R51, R39.reuse, R49.reuse ;  /* 0x0000003127337220 */ /* 0x0c0fe20000410000 */
[C---:B------:R-:W-:Y:S01]  /*8d60*/  FMUL.FTZ R49, R48.reuse, R49 ;  /* 0x0000003130317220 */ /* 0x040fe20000410000 */
[----:B------:R-:W-:Y:S02]  /*8d70*/  HADD2.F32 R166, -RZ, R166.H0_H0 ;  /* 0x200000a6ffa67230 */ /* 0x000fe40000004100 */
[-C--:B------:R-:W-:Y:S01]  /*8d80*/  FFMA.FTZ R51, R48, R50.reuse, -R51 ;  /* 0x0000003230337223 */ /* 0x080fe20000010833 */
[----:B------:R-:W-:Y:S01]  /*8d90*/  FFMA.FTZ R49, R39, R50, R49 ;  /* 0x0000003227317223 */ /* 0x000fe20000010031 */
[----:B------:R-:W-:Y:S01]  /*8da0*/  SHF.R.U32.HI R39, RZ, 0x10, R79 ;  /* 0x00000010ff277819 */ /* 0x000fe2000001164f */
[----:B------:R-:W-:Y:S01]  /*8db0*/  HADD2.F32 R48, -RZ, R35.H1_H1 ;  /* 0x30000023ff307230 */ /* 0x000fe20000004100 */
[----:B------:R-:W-:Y:S01]  /*8dc0*/  SHF.R.U32.HI R50, RZ, 0x10, R67 ;  /* 0x00000010ff327819 */ /* 0x000fe20000011643 */
[----:B------:R-:W-:-:S02]  /*8dd0*/  HADD2.F32 R164, -RZ, R164.H0_H0 ;  /* 0x200000a4ffa47230 */ /* 0x000fc40000004100 */
[----:B------:R-:W-:Y:S02]  /*8de0*/  HADD2.F32 R39, -RZ, R39.H0_H0 ;  /* 0x20000027ff277230 */ /* 0x000fe40000004100 */
[----:B------:R-:W-:Y:S02]  /*8df0*/  HADD2.F32 R35, -RZ, R50.H0_H0 ;  /* 0x20000032ff237230 */ /* 0x000fe40000004100 */
[----:B------:R-:W-:Y:S02]  /*8e00*/  HADD2.F32 R78, -RZ, R78.H0_H0 ;  /* 0x2000004eff4e7230 */ /* 0x000fe40000004100 */
[CC--:B------:R-:W-:Y:S01]  /*8e10*/  FMUL.FTZ R50, R33.reuse, R39.reuse ;  /* 0x0000002721327220 */ /* 0x0c0fe20000410000 */
[C---:B------:R-:W-:Y:S01]  /*8e20*/  FMUL.FTZ R39, R48.reuse, R39 ;  /* 0x0000002730277220 */ /* 0x040fe20000410000 */
[----:B------:R-:W-:Y:S02]  /*8e30*/  HADD2.F32 R66, -RZ, R66.H0_H0 ;  /* 0x20000042ff427230 */ /* 0x000fe40000004100 */
        /* <DEDUP_REMOVED lines=11> */
[----:B------:R-:W-:-:S02]  /*8ef0*/  HADD2.F32 R35, -RZ, R34.H0_H0 ;  /* 0x20000022ff237230 */ /* 0x000fc40000004100 */
[----:B------:R-:W-:Y:S01]  /*8f00*/  FFMA.FTZ R167, R33, R165, R167 ;  /* 0x000000a521a77223 */ /* 0x000fe200000100a7 */
[-C--:B------:R-:W-:Y:S01]  /*8f10*/  FMUL.FTZ R33, R36, R76.reuse ;  /* 0x0000004c24217220 */ /* 0x080fe20000410000 */
[C---:B------:R-:W-:Y:S01]  /*8f20*/  FMUL.FTZ R76, R32.reuse, R76 ;  /* 0x0000004c204c7220 */ /* 0x040fe20000410000 */
[----:B------:R-:W-:Y:S02]  /*8f30*/  HADD2.F32 R34, -RZ, R34.H1_H1 ;  /* 0x30000022ff227230 */ /* 0x000fe40000004100 */
[-C--:B------:R-:W-:Y:S01]  /*8f40*/  FFMA.FTZ R33, R32, R64.reuse, -R33 ;  /* 0x0000004020217223 */ /* 0x080fe20000010821 */
[--C-:B------:R-:W-:Y:S02]  /*8f50*/  HADD2.F32 R32, -RZ, R38.reuse.H0_H0 ;  /* 0x20000026ff207230 */ /* 0x100fe40000004100 */
[----:B------:R-:W-:Y:S01]  /*8f60*/  FFMA.FTZ R76, R36, R64, R76 ;  /* 0x00000040244c7223 */ /* 0x000fe2000001004c */
[----:B------:R-:W-:Y:S01]  /*8f70*/  HADD2.F32 R38, -RZ, R38.H1_H1 ;  /* 0x30000026ff267230 */ /* 0x000fe20000004100 */
[----:B------:R-:W-:Y:S01]  /*8f80*/  F2FP.F16.F32.PACK_AB R33, R33, R48 ;  /* 0x000000302121723e */ /* 0x000fe200000000ff */
[-C--:B------:R-:W-:Y:S01]  /*8f90*/  FMUL.FTZ R36, R32, R166.reuse ;  /* 0x000000a620247220 */ /* 0x080fe20000410000 */
[----:B------:R-:W-:Y:S01]  /*8fa0*/  FMUL.FTZ R166, R35, R166 ;  /* 0x000000a623a67220 */ /* 0x000fe20000410000 */
[----:B------:R-:W-:-:S02]  /*8fb0*/  F2FP.F16.F32.PACK_AB R76, R76, R167 ;  /* 0x000000a74c4c723e */ /* 0x000fc400000000ff */
[----:B------:R-:W-:Y:S01]  /*8fc0*/  FFMA.FTZ R36, R35, R164, -R36 ;  /* 0x000000a423247223 */ /* 0x000fe20000010824 */
[-C--:B------:R-:W-:Y:S01]  /*8fd0*/  FMUL.FTZ R35, R38, R78.reuse ;  /* 0x0000004e26237220 */ /* 0x080fe20000410000 */
[----:B------:R-:W-:Y:S01]  /*8fe0*/  FMUL.FTZ R78, R34, R78 ;  /* 0x0000004e224e7220 */ /* 0x000fe20000410000 */
[----:B------:R-:W-:Y:S01]  /*8ff0*/  FFMA.FTZ R166, R32, R164, R166 ;  /* 0x000000a420a67223 */ /* 0x000fe200000100a6 */
[----:B------:R-:W-:Y:S02]  /*9000*/  IMAD.MOV.U32 R32, RZ, RZ, R33 ;  /* 0x000000ffff207224 */ /* 0x000fe400078e0021 */
[-C--:B------:R-:W-:Y:S01]  /*9010*/  FFMA.FTZ R35, R34, R66.reuse, -R35 ;  /* 0x0000004222237223 */ /* 0x080fe20000010823 */
[----:B------:R-:W-:Y:S01]  /*9020*/  FFMA.FTZ R78, R38, R66, R78 ;  /* 0x00000042264e7223 */ /* 0x000fe2000001004e */
[----:B------:R-:W-:-:S03]  /*9030*/  MOV R33, R45 ;  /* 0x0000002d00217202 */ /* 0x000fc60000000f00 */
[----:B------:R-:W-:Y:S01]  /*9040*/  F2FP.F16.F32.PACK_AB R35, R35, R36 ;  /* 0x000000242323723e */ /* 0x000fe200000000ff */
[----:B------:R-:W-:Y:S01]  /*9050*/  IMAD.MOV.U32 R36, RZ, RZ, R76 ;  /* 0x000000ffff247224 */ /* 0x000fe200078e004c */
[----:B------:R-:W-:-:S03]  /*9060*/  F2FP.F16.F32.PACK_AB R78, R78, R166 ;  /* 0x000000a64e4e723e */ /* 0x000fc600000000ff */
[----:B------:R-:W-:Y:S01]  /*9070*/  IMAD.MOV.U32 R34, RZ, RZ, R35 ;  /* 0x000000ffff227224 */ /* 0x000fe200078e0023 */
[----:B------:R-:W-:Y:S01]  /*9080*/  MOV R38, R78 ;  /* 0x0000004e00267202 */ /* 0x000fe20000000f00 */
[----:B------:R-:W-:-:S07]  /*9090*/  IMAD.MOV.U32 R35, RZ, RZ, R50 ;  /* 0x000000ffff237224 */ /* 0x000fce00078e0032 */
.L_x_2573:
[----:B------:R-:W-:Y:S05]  /*90a0*/  BSYNC B2 ;  /* 0x0000000000027941 */ /* 0x000fea0003800000 */
.L_x_2572:
[----:B0-----:R0:W-:Y:S04]  /*90b0*/  STG.E.128 desc[UR60][R40.64], R32 ;  /* 0x0000002028007986 */ /* 0x0011e8000c101d3c */
[----:B--2---:R0:W-:Y:S02]  /*90c0*/  @!P3 STG.E.128 desc[UR60][R42.64], R36 ;  /* 0x000000242a00b986 */ /* 0x0041e4000c101d3c */
.L_x_2571:
[----:B------:R-:W-:Y:S05]  /*90d0*/  BSYNC B1 ;  /* 0x0000000000017941 */ /* 0x000fea0003800000 */
.L_x_2570:
        /* <DEDUP_REMOVED lines=15> */
[----:B------:R-:W-:Y:S01]  /*91d0*/  LOP3.LUT R36, R194, 0x38, R37, 0xf8, !PT ;  /* 0x00000038c2247812 */ /* 0x000fe200078ef825 */
[----:B------:R-:W-:-:S05]  /*91e0*/  IMAD.SHL.U32 R39, R39, 0x400, RZ ;  /* 0x0000040027277824 */ /* 0x000fca00078e00ff */
[----:B------:R-:W-:-:S05]  /*91f0*/  LOP3.LUT R39, R39, 0x7fffe000, RZ, 0xc0, !PT ;  /* 0x7fffe00027277812 */ /* 0x000fca00078ec0ff */
[--C-:B------:R-:W-:Y:S02]  /*9200*/  @!P3 SHF.R.S32.HI R33, RZ, 0x1f, R37.reuse ;  /* 0x0000001fff21b819 */ /* 0x100fe40000011425 */
[----:B------:R-:W-:Y:S02]  /*9210*/  @!P3 IADD3 R32, P4, P5, R92, R124, R37 ;  /* 0x0000007c5c20b210 */ /* 0x000fe40007d9e025 */
[----:B------:R-:W-:Y:S02]  /*9220*/  LOP3.LUT R37, R36, R38, RZ, 0x3c, !PT ;  /* 0x0000002624257212 */ /* 0x000fe400078e3cff */
[----:B------:R-:W-:Y:S02]  /*9230*/  @!P3 IADD3.X R33, R89, R44, R33, P4, P5 ;  /* 0x0000002c5921b210 */ /* 0x000fe400027ea421 */
[----:B------:R-:W-:Y:S01]  /*9240*/  IADD3 R39, R37, R39, R198 ;  /* 0x0000002725277210 */ /* 0x000fe20007ffe0c6 */
[----:B------:R-:W-:Y:S01]  /*9250*/  IMAD R37, R16, 0x6000, R136 ;  /* 0x0000600010257824 */ /* 0x000fe200078e0288 */
[----:B------:R-:W-:-:S03]  /*9260*/  LEA R40, P4, R34, R114, 0x1 ;  /* 0x0000007222287211 */ /* 0x000fc600078808ff */
[----:B------:R-:W-:Y:S01]  /*9270*/  IMAD R39, R16, 0x6000, R39 ;  /* 0x0000600010277824 */ /* 0x000fe200078e0227 */
[-C--:B------:R-:W-:Y:S01]  /*9280*/  LEA.HI.X R41, R34, R115.reuse, R35, 0x1, P4 ;  /* 0x0000007322297211 */ /* 0x080fe200020f0c23 */
[----:B------:R-:W-:Y:S01]  /*9290*/  IMAD R34, R37, 0x2, R2 ;  /* 0x0000000225227824 */ /* 0x000fe200078e0202 */
[C---:B------:R-:W-:Y:S02]  /*92a0*/  @!P3 LEA R42, P4, R32.reuse, R114, 0x1 ;  /* 0x00000072202ab211 */ /* 0x040fe400078808ff */
[----:B------:R-:W-:Y:S02]  /*92b0*/  LEA R39, R39, R2, 0x1 ;  /* 0x0000000227277211 */ /* 0x000fe400078e08ff */
        /* <DEDUP_REMOVED lines=12> */
[--C-:B0-----:R-:W-:Y:S01]  /*9380*/  HADD2.F32 R37, -RZ, R33.reuse.H0_H0 ;  /* 0x20000021ff257230 */ /* 0x101fe20000004100 */
[----:B------:R-:W-:Y:S01]  /*9390*/  SHF.R.U64 R48, R74, 0x10, R75 ;  /* 0x000000104a307819 */ /* 0x000fe2000000124b */
[----:B------:R-:W-:Y:S02]  /*93a0*/  HADD2.F32 R72, -RZ, R72.H0_H0 ;  /* 0x20000048ff487230 */ /* 0x000fe40000004100 */
[----:B------:R-:W-:Y:S01]  /*93b0*/  FMUL.FTZ R53, R51, R50 ;  /* 0x0000003233357220 */ /* 0x000fe20000410000 */
[----:B------:R-:W-:-:S02]  /*93c0*/  HADD2.F32 R33, -RZ, R33.H1_H1 ;  /* 0x30000021ff217230 */ /* 0x000fc40000004100 */
[----:B------:R-:W-:Y:S01]  /*93d0*/  FMUL.FTZ R54, R37, R50 ;  /* 0x0000003225367220 */ /* 0x000fe20000410000 */
[----:B------:R-:W-:Y:S02]  /*93e0*/  HADD2.F32 R60, -RZ, R60.H0_H0 ;  /* 0x2000003cff3c7230 */ /* 0x000fe40000004100 */
[-C--:B------:R-:W-:Y:S01]  /*93f0*/  FMUL.FTZ R50, R52, R72.reuse ;  /* 0x0000004834327220 */ /* 0x080fe20000410000 */
[----:B------:R-:W-:Y:S02]  /*9400*/  HADD2.F32 R49, -RZ, R154.H0_H0 ;  /* 0x2000009aff317230 */ /* 0x000fe40000004100 */
[C---:B------:R-:W-:Y:S01]  /*9410*/  FMUL.FTZ R72, R33.reuse, R72 ;  /* 0x0000004821487220 */ /* 0x040fe20000410000 */
[----:B------:R-:W-:Y:S01]  /*9420*/  SHF.R.U32.HI R74, RZ, 0x10, R75 ;  /* 0x00000010ff4a7819 */ /* 0x000fe2000001164b */
[-C--:B------:R-:W-:Y:S01]  /*9430*/  FFMA.FTZ R50, R33, R60.reuse, -R50 ;  /* 0x0000003c21327223 */ /* 0x080fe20000010832 */
[--C-:B------:R-:W-:Y:S01]  /*9440*/  SHF.R.U64 R47, R62, 0x10, R63.reuse ;  /* 0x000000103e2f7819 */ /* 0x100fe2000000123f */
[----:B------:R-:W-:Y:S01]  /*9450*/  FFMA.FTZ R33, R52, R60, R72 ;  /* 0x0000003c34217223 */ /* 0x000fe20000010048 */
[----:B------:R-:W-:Y:S01]  /*9460*/  SHF.R.U32.HI R62, RZ, 0x10, R63 ;  /* 0x00000010ff3e7819 */ /* 0x000fe2000001163f */
[-C--:B------:R-:W-:Y:S01]  /*9470*/  FFMA.FTZ R53, R37, R49.reuse, -R53 ;  /* 0x0000003125357223 */ /* 0x080fe20000010835 */
[----:B------:R-:W-:Y:S01]  /*9480*/  FFMA.FTZ R54, R51, R49, R54 ;  /* 0x0000003133367223 */ /* 0x000fe20000010036 */
[----:B------:R-:W-:-:S02]  /*9490*/  HADD2.F32 R52, -RZ, R39.H0_H0 ;  /* 0x20000027ff347230 */ /* 0x000fc40000004100 */
[----:B------:R-:W-:Y:S01]  /*94a0*/  HADD2.F32 R49, -RZ, R156.H1_H1 ;  /* 0x3000009cff317230 */ /* 0x000fe20000004100 */
[----:B------:R-:W-:Y:S01]  /*94b0*/  F2FP.F16.F32.PACK_AB R50, R50, R53 ;  /* 0x000000353232723e */ /* 0x000fe200000000ff */
[----:B------:R-:W-:Y:S01]  /*94c0*/  HADD2.F32 R39, -RZ, R39.H1_H1 ;  /* 0x30000027ff277230 */ /* 0x000fe20000004100 */
[----:B------:R-:W-:Y:S01]  /*94d0*/  F2FP.F16.F32.PACK_AB R54, R33, R54 ;  /* 0x000000362136723e */ /* 0x000fe200000000ff */
[--C-:B------:R-:W-:Y:S02]  /*94e0*/  HADD2.F32 R60, -RZ, R35.reuse.H0_H0 ;  /* 0x20000023ff3c7230 */ /* 0x100fe40000004100 */
[-C--:B------:R-:W-:Y:S01]  /*94f0*/  FMUL.FTZ R51, R52, R49.reuse ;  /* 0x0000003134337220 */ /* 0x080fe20000410000 */
[----:B------:R-:W-:Y:S02]  /*9500*/  HADD2.F32 R74, -RZ, R74.H0_H0 ;  /* 0x2000004aff4a7230 */ /* 0x000fe40000004100 */
[----:B------:R-:W-:Y:S02]  /*9510*/  HADD2.F32 R35, -RZ, R35.H1_H1 ;  /* 0x30000023ff237230 */ /* 0x000fe40000004100 */
[----:B------:R-:W-:Y:S01]  /*9520*/  FMUL.FTZ R49, R60, R49 ;  /* 0x000000313c317220 */ /* 0x000fe20000410000 */
[----:B------:R-:W-:-:S02]  /*9530*/  HADD2.F32 R62, -RZ, R62.H0_H0 ;  /* 0x2000003eff3e7230 */ /* 0x000fc40000004100 */
[-C--:B------:R-:W-:Y:S01]  /*9540*/  FMUL.FTZ R64, R39, R74.reuse ;  /* 0x0000004a27407220 */ /* 0x080fe20000410000 */
[----:B------:R-:W-:Y:S02]  /*9550*/  HADD2.F32 R37, -RZ, R155.H0_H0 ;  /* 0x2000009bff257230 */ /* 0x000fe40000004100 */
[C---:B------:R-:W-:Y:S01]  /*9560*/  FMUL.FTZ R74, R35.reuse, R74 ;  /* 0x0000004a234a7220 */ /* 0x040fe20000410000 */
[----:B------:R-:W-:Y:S02]  /*9570*/  HADD2.F32 R154, -RZ, R154.H1_H1 ;  /* 0x3000009aff9a7230 */ /* 0x000fe40000004100 */
[-C--:B------:R-:W-:Y:S01]  /*9580*/  FFMA.FTZ R64, R35, R62.reuse, -R64 ;  /* 0x0000003e23407223 */ /* 0x080fe20000010840 */
[----:B------:R-:W-:Y:S02]  /*9590*/  HADD2.F32 R35, -RZ, R36.H0_H0 ;  /* 0x20000024ff237230 */ /* 0x000fe40000004100 */
[-C--:B------:R-:W-:Y:S01]  /*95a0*/  FFMA.FTZ R51, R60, R37.reuse, -R51 ;  /* 0x000000253c337223 */ /* 0x080fe20000010833 */
[----:B------:R-:W-:Y:S01]  /*95b0*/  FFMA.FTZ R49, R52, R37, R49 ;  /* 0x0000002534317223 */ /* 0x000fe20000010031 */
[----:B------:R-:W-:Y:S01]  /*95c0*/  FFMA.FTZ R74, R39, R62, R74 ;  /* 0x0000003e274a7223 */ /* 0x000fe2000001004a */
[----:B------:R-:W-:-:S02]  /*95d0*/  HADD2.F32 R39, -RZ, R46.H0_H0 ;  /* 0x2000002eff277230 */ /* 0x000fc40000004100 */
[----:B------:R-:W-:Y:S01]  /*95e0*/  HADD2.F32 R37, -RZ, R32.H0_H0 ;  /* 0x20000020ff257230 */ /* 0x000fe20000004100 */
[----:B------:R-:W-:Y:S01]  /*95f0*/  F2FP.F16.F32.PACK_AB R51, R64, R51 ;  /* 0x000000334033723e */ /* 0x000fe200000000ff */
[----:B------:R-:W-:Y:S02]  /*9600*/  HADD2.F32 R36, -RZ, R36.H1_H1 ;  /* 0x30000024ff247230 */ /* 0x000fe40000004100 */
[----:B------:R-:W-:Y:S02]  /*9610*/  HADD2.F32 R52, -RZ, R163.H0_H0 ;  /* 0x200000a3ff347230 */ /* 0x000fe40000004100 */
[----:B------:R-:W-:Y:S02]  /*9620*/  HADD2.F32 R32, -RZ, R32.H1_H1 ;  /* 0x30000020ff207230 */ /* 0x000fe40000004100 */
[-C--:B------:R-:W-:Y:S01]  /*9630*/  FMUL.FTZ R55, R36, R39.reuse ;  /* 0x0000002724377220 */ /* 0x080fe20000410000 */
[----:B------:R-:W-:Y:S02]  /*9640*/  HADD2.F32 R45, -RZ, R45.H0_H0 ;  /* 0x2000002dff2d7230 */ /* 0x000fe40000004100 */
[-C--:B------:R-:W-:Y:S01]  /*9650*/  FMUL.FTZ R46, R35, R52.reuse ;  /* 0x00000034232e7220 */ /* 0x080fe20000410000 */
[----:B------:R-:W-:Y:S01]  /*9660*/  FMUL.FTZ R52, R37, R52 ;  /* 0x0000003425347220 */ /* 0x000fe20000410000 */
[----:B------:R-:W-:Y:S01]  /*9670*/  FMUL.FTZ R39, R32, R39 ;  /* 0x0000002720277220 */ /* 0x000fe20000410000 */
[----:B------:R-:W-:-:S02]  /*9680*/  HADD2.F32 R155, -RZ, R155.H1_H1 ;  /* 0x3000009bff9b7230 */ /* 0x000fc40000004100 */
[-C--:B------:R-:W-:Y:S01]  /*9690*/  FFMA.FTZ R37, R37, R154.reuse, -R46 ;  /* 0x0000009a25257223 */ /* 0x080fe2000001082e */
[-C--:B------:R-:W-:Y:S01]  /*96a0*/  FFMA.FTZ R32, R32, R45.reuse, -R55 ;  /* 0x0000002d20207223 */ /* 0x080fe20000010837 */
[----:B------:R-:W-:Y:S01]  /*96b0*/  FFMA.FTZ R36, R36, R45, R39 ;  /* 0x0000002d24247223 */ /* 0x000fe20000010027 */
[----:B------:R-:W-:Y:S02]  /*96c0*/  HADD2.F32 R45, -RZ, R48.H0_H0 ;  /* 0x20000030ff2d7230 */ /* 0x000fe40000004100 */
[----:B------:R-:W-:Y:S01]  /*96d0*/  FFMA.FTZ R35, R35, R154, R52 ;  /* 0x0000009a23237223 */ /* 0x000fe20000010034 */
[----:B------:R-:W-:Y:S01]  /*96e0*/  HADD2.F32 R46, -RZ, R38.H0_H0 ;  /* 0x20000026ff2e7230 */ /* 0x000fe20000004100 */
[----:B------:R-:W-:Y:S01]  /*96f0*/  F2FP.F16.F32.PACK_AB R32, R32, R37 ;  /* 0x000000252020723e */ /* 0x000fe200000000ff */
[----:B------:R-:W-:Y:S02]  /*9700*/  HADD2.F32 R39, -RZ, R156.H0_H0 ;  /* 0x2000009cff277230 */ /* 0x000fe40000004100 */
[----:B------:R-:W-:Y:S01]  /*9710*/  HADD2.F32 R48, -RZ, R34.H0_H0 ;  /* 0x20000022ff307230 */ /* 0x000fe20000004100 */
[----:B------:R-:W-:Y:S01]  /*9720*/  F2FP.F16.F32.PACK_AB R36, R36, R35 ;  /* 0x000000232424723e */ /* 0x000fe200000000ff */
[----:B------:R-:W-:-:S02]  /*9730*/  HADD2.F32 R38, -RZ, R38.H1_H1 ;  /* 0x30000026ff267230 */ /* 0x000fc40000004100 */
[-C--:B------:R-:W-:Y:S01]  /*9740*/  FMUL.FTZ R55, R46, R39.reuse ;  /* 0x000000272e377220 */ /* 0x080fe20000410000 */
[----:B------:R-:W-:Y:S02]  /*9750*/  HADD2.F32 R34, -RZ, R34.H1_H1 ;  /* 0x30000022ff227230 */ /* 0x000fe40000004100 */
[----:B------:R-:W-:Y:S01]  /*9760*/  FMUL.FTZ R39, R48, R39 ;  /* 0x0000002730277220 */ /* 0x000fe20000410000 */
[----:B------:R-:W-:Y:S02]  /*9770*/  HADD2.F32 R47, -RZ, R47.H0_H0 ;  /* 0x2000002fff2f7230 */ /* 0x000fe40000004100 */
[----:B------:R-:W-:Y:S01]  /*9780*/  FMUL.FTZ R61, R38, R45 ;  /* 0x0000002d263d7220 */ /* 0x000fe20000410000 */
[----:B------:R-:W-:Y:S01]  /*9790*/  FFMA.FTZ R48, R48, R155, -R55 ;  /* 0x0000009b30307223 */ /* 0x000fe20000010837 */
[----:B------:R-:W-:Y:S01]  /*97a0*/  FMUL.FTZ R45, R34, R45 ;  /* 0x0000002d222d7220 */ /* 0x000fe20000410000 */
[----:B------:R-:W-:Y:S01]  /*97b0*/  FFMA.FTZ R46, R46, R155, R39 ;  /* 0x0000009b2e2e7223 */ /* 0x000fe20000010027 */
[----:B------:R-:W-:Y:S01]  /*97c0*/  FFMA.FTZ R61, R34, R47, -R61 ;  /* 0x0000002f223d7223 */ /* 0x000fe2000001083d */
[----:B------:R-:W-:Y:S01]  /*97d0*/  F2FP.F16.F32.PACK_AB R39, R74, R49 ;  /* 0x000000314a27723e */ /* 0x000fe200000000ff */
[----:B------:R-:W-:Y:S01]  /*97e0*/  FFMA.FTZ R45, R38, R47, R45 ;  /* 0x0000002f262d7223 */ /* 0x000fe2000001002d */
[----:B------:R-:W-:-:S02]  /*97f0*/  IMAD.MOV.U32 R33, RZ, RZ, R50 ;  /* 0x000000ffff217224 */ /* 0x000fc400078e0032 */
[----:B------:R-:W-:Y:S01]  /*9800*/  F2FP.F16.F32.PACK_AB R34, R61, R48 ;  /* 0x000000303d22723e */ /* 0x000fe200000000ff */
[----:B------:R-:W-:Y:S01]  /*9810*/  IMAD.MOV.U32 R37, RZ, RZ, R54 ;  /* 0x000000ffff257224 */ /* 0x000fe200078e0036 */
[----:B------:R-:W-:Y:S01]  /*9820*/  F2FP.F16.F32.PACK_AB R38, R45, R46 ;  /* 0x0000002e2d26723e */ /* 0x000fe200000000ff */
[----:B------:R-:W-:-:S07]  /*9830*/  IMAD.MOV.U32 R35, RZ, RZ, R51 ;  /* 0x000000ffff237224 */ /* 0x000fce00078e0033 */
.L_x_2577:
[----:B------:R-:W-:Y:S05]  /*9840*/  BSYNC B2 ;  /* 0x0000000000027941 */ /* 0x000fea0003800000 */
.L_x_2576:
[----:B0-----:R0:W-:Y:S04]  /*9850*/  STG.E.128 desc[UR60][R40.64], R32 ;  /* 0x0000002028007986 */ /* 0x0011e8000c101d3c */
[----:B--2---:R0:W-:Y:S02]  /*9860*/  @!P3 STG.E.128 desc[UR60][R42.64], R36 ;  /* 0x000000242a00b986 */ /* 0x0041e4000c101d3c */
.L_x_2575:
[----:B------:R-:W-:Y:S05]  /*9870*/  BSYNC B1 ;  /* 0x0000000000017941 */ /* 0x000fea0003800000 */
.L_x_2574:
[----:B------:R-:W-:-:S13]  /*9880*/  ISETP.NE.AND P3, PT, R9, RZ, PT ;  /* 0x000000ff0900720c */ /* 0x000fda0003f65270 */
[----:B------:R-:W-:Y:S05]  /*9890*/  @!P3 BRA `(.L_x_2528) ;  /* 0x0000000800ccb947 */ /* 0x000fea0003800000 */
[----:B0-----:R-:W2:Y:S01]  /*98a0*/  LDL R32, [R1+0x10] ;  /* 0x0000100001207983 */ /* 0x001ea20000100800 */
[----:B------:R-:W-:Y:S01]  /*98b0*/  SHF.R.U32.HI R35, RZ, 0x3, R194 ;  /* 0x00000003ff237819 */ /* 0x000fe200000116c2 */
[----:B------:R-:W-:Y:S01]  /*98c0*/  BSSY B1, `(.L_x_2578) ;  /* 0x000006e000017945 */ /* 0x000fe20003800000 */
[----:B--2---:R-:W-:-:S04]  /*98d0*/  LOP3.LUT P4, RZ, R32, 0x1, RZ, 0xc0, !PT ;  /* 0x0000000120ff7812 */ /* 0x004fc8000788c0ff */
[----:B------:R-:W-:Y:S02]  /*98e0*/  SEL R144, R120, R144, !P4 ;  /* 0x0000009078907207 */ /* 0x000fe40006000000 */
[----:B---34-:R-:W-:Y:S02]  /*98f0*/  IADD3 R41, P3, P4, R92, R124, R12 ;  /* 0x0000007c5c297210 */ /* 0x018fe40007c7e00c */
[----:B------:R-:W-:Y:S02]  /*9900*/  SHF.R.S32.HI R33, RZ, 0x1f, R144 ;  /* 0x0000001fff217819 */ /* 0x000fe40000011490 */
[----:B------:R-:W-:Y:S02]  /*9910*/  IADD3.X R42, R89, R44, R107, P3, P4 ;  /* 0x0000002c592a7210 */ /* 0x000fe40001fe846b */
[----:B------:R-:W-:Y:S02]  /*9920*/  LEA.HI R33, R33, R144, RZ, 0x4 ;  /* 0x0000009021217211 */ /* 0x000fe400078f20ff */
[----:B------:R-:W-:-:S02]  /*9930*/  ISETP.GE.AND P4, PT, R186, R117, PT ;  /* 0x00000075ba00720c */ /* 0x000fc40003f86270 */
[----:B------:R-:W-:Y:S02]  /*9940*/  LEA.HI.SX32 R33, R33, R110, 0x1c ;  /* 0x0000006e21217211 */ /* 0x000fe400078fe2ff */
[----:B------:R-:W-:Y:S02]  /*9950*/  LEA R40, P3, R41, R114, 0x1 ;  /* 0x0000007229287211 */ /* 0x000fe400078608ff */
[----:B------:R-:W-:Y:S02]  /*9960*/  SHF.R.S32.HI R32, RZ, 0x1f, R33 ;  /* 0x0000001fff207819 */ /* 0x000fe40000011421 */
[----:B------:R-:W-:Y:S02]  /*9970*/  SHF.L.U32 R43, R33, 0x3, RZ ;  /* 0x00000003212b7819 */ /* 0x000fe400000006ff */
[----:B------:R-:W-:Y:S02]  /*9980*/  LEA.HI R33, R32, R33, RZ, 0x3 ;  /* 0x0000002120217211 */ /* 0x000fe400078f18ff */
[----:B------:R-:W-:-:S02]  /*9990*/  LOP3.LUT R32, R194, 0x38, R43, 0xf8, !PT ;  /* 0x00000038c2207812 */ /* 0x000fc400078ef82b */
[----:B------:R-:W-:Y:S01]  /*99a0*/  LEA.HI.X R41, R41, R115, R42, 0x1, P3 ;  /* 0x0000007329297211 */ /* 0x000fe200018f0c2a */
[----:B------:R-:W-:Y:S01]  /*99b0*/  IMAD.SHL.U32 R34, R33, 0x400, RZ ;  /* 0x0000040021227824 */ /* 0x000fe200078e00ff */
[----:B------:R-:W-:-:S04]  /*99c0*/  LOP3.LUT R33, R32, R35, RZ, 0x3c, !PT ;  /* 0x0000002320217212 */ /* 0x000fc800078e3cff */
[----:B------:R-:W-:-:S04]  /*99d0*/  LOP3.LUT R34, R34, 0x7fffe000, RZ, 0xc0, !PT ;  /* 0x7fffe00022227812 */ /* 0x000fc800078ec0ff */
[----:B------:R-:W-:Y:S01]  /*99e0*/  IADD3 R35, R33, R34, R198 ;  /* 0x0000002221237210 */ /* 0x000fe20007ffe0c6 */
[----:B------:R-:W-:-:S04]  /*99f0*/  IMAD R33, R16, 0x6000, R135 ;  /* 0x0000600010217824 */ /* 0x000fc800078e0287 */
[----:B------:R-:W-:Y:S02]  /*9a00*/  IMAD R35, R16, 0x6000, R35 ;  /* 0x0000600010237824 */ /* 0x000fe400078e0223 */
[--C-:B------:R-:W-:Y:S02]  /*9a10*/  IMAD R33, R33, 0x2, R2.reuse ;  /* 0x0000000221217824 */ /* 0x100fe400078e0202 */
[----:B------:R-:W-:-:S04]  /*9a20*/  IMAD R36, R35, 0x2, R2 ;  /* 0x0000000223247824 */ /* 0x000fc800078e0202 */
[----:B------:R-:W0:Y:S04]  /*9a30*/  LDS.128 R32, [R33+0x1c400] ;  /* 0x01c4000021207984 */ /* 0x000e280000000c00 */
[----:B------:R-:W2:Y:S01]  /*9a40*/  LDS.128 R36, [R36+0x1c400] ;  /* 0x01c4000024247984 */ /* 0x000ea20000000c00 */
[----:B------:R-:W-:Y:S05]  /*9a50*/  @P4 BRA `(.L_x_2579) ;  /* 0x0000000400504947 */ /* 0x000fea0003800000 */
[----:B------:R-:W-:Y:S01]  /*9a60*/  SHF.R.U32.HI R53, RZ, 0x10, R69 ;  /* 0x00000010ff357819 */ /* 0x000fe20000011645 */
[----:B--2---:R-:W-:Y:S01]  /*9a70*/  IMAD.MOV.U32 R49, RZ, RZ, R39 ;  /* 0x000000ffff317224 */ /* 0x004fe200078e0027 */
[----:B------:R-:W-:Y:S01]  /*9a80*/  MOV R48, R37 ;  /* 0x0000002500307202 */ /* 0x000fe20000000f00 */
[----:B0-----:R-:W-:Y:S01]  /*9a90*/  IMAD.MOV.U32 R37, RZ, RZ, R35 ;  /* 0x000000ffff257224 */ /* 0x001fe200078e0023 */
[--C-:B------:R-:W-:Y:S01]  /*9aa0*/  SHF.R.U32.HI R51, RZ, 0x10, R57.reuse ;  /* 0x00000010ff337819 */ /* 0x100fe20000011639 */
[----:B------:R-:W-:Y:S01]  /*9ab0*/  HADD2.F32 R53, -RZ, R53.H0_H0 ;  /* 0x20000035ff357230 */ /* 0x000fe20000004100 */
[----:B------:R-:W-:Y:S01]  /*9ac0*/  SHF.R.U64 R42, R56, 0x10, R57 ;  /* 0x00000010382a7819 */ /* 0x000fe20000001239 */
[--C-:B------:R-:W-:Y:S01]  /*9ad0*/  HADD2.F32 R39, -RZ, R48.reuse.H0_H0 ;  /* 0x20000030ff277230 */ /* 0x100fe20000004100 */
[--C-:B------:R-:W-:Y:S01]  /*9ae0*/  SHF.R.U64 R47, R70, 0x10, R71.reuse ;  /* 0x00000010462f7819 */ /* 0x100fe20000001247 */
[----:B------:R-:W-:Y:S01]  /*9af0*/  HADD2.F32 R50, -RZ, R48.H1_H1 ;  /* 0x30000030ff327230 */ /* 0x000fe20000004100 */
[----:B------:R-:W-:Y:S01]  /*9b00*/  SHF.R.U32.HI R70, RZ, 0x10, R71 ;  /* 0x00000010ff467819 */ /* 0x000fe20000011647 */
[----:B------:R-:W-:Y:S01]  /*9b10*/  HADD2.F32 R54, -RZ, R152.H1_H1 ;  /* 0x30000098ff367230 */ /* 0x000fe20000004100 */
[----:B------:R-:W-:Y:S01]  /*9b20*/  SHF.R.U64 R45, R58, 0x10, R59 ;  /* 0x000000103a2d7819 */ /* 0x000fe2000000123b */
[----:B------:R-:W-:-:S02]  /*9b30*/  HADD2.F32 R48, -RZ, R33.H1_H1 ;  /* 0x30000021ff307230 */ /* 0x000fc40000004100 */
[-C--:B------:R-:W-:Y:S01]  /*9b40*/  FMUL.FTZ R55, R50, R53.reuse ;  /* 0x0000003532377220 */ /* 0x080fe20000410000 */
[----:B------:R-:W-:Y:S02]  /*9b50*/  HADD2.F32 R35, -RZ, R33.H0_H0 ;  /* 0x20000021ff237230 */ /* 0x000fe40000004100 */
[-C--:B------:R-:W-:Y:S01]  /*9b60*/  FMUL.FTZ R56, R39, R54.reuse ;  /* 0x0000003627387220 */ /* 0x080fe20000410000 */
[----:B------:R-:W-:Y:S02]  /*9b70*/  HADD2.F32 R52, -RZ, R150.H1_H1 ;  /* 0x30000096ff347230 */ /* 0x000fe40000004100 */
[----:B------:R-:W-:Y:S01]  /*9b80*/  FMUL.FTZ R53, R48, R53 ;  /* 0x0000003530357220 */ /* 0x000fe20000410000 */
[----:B------:R-:W-:Y:S02]  /*9b90*/  HADD2.F32 R51, -RZ, R51.H0_H0 ;  /* 0x20000033ff337230 */ /* 0x000fe40000004100 */
[C---:B------:R-:W-:Y:S01]  /*9ba0*/  FMUL.FTZ R54, R35.reuse, R54 ;  /* 0x0000003623367220 */ /* 0x040fe20000410000 */
[----:B------:R-:W-:Y:S01]  /*9bb0*/  SHF.R.U32.HI R58, RZ, 0x10, R59 ;  /* 0x00000010ff3a7819 */ /* 0x000fe2000001163b */
[----:B------:R-:W-:Y:S01]  /*9bc0*/  FFMA.FTZ R33, R35, R52, -R56 ;  /* 0x0000003423217223 */ /* 0x000fe20000010838 */
[----:B------:R-:W-:-:S02]  /*9bd0*/  HADD2.F32 R56, -RZ, R151.H1_H1 ;  /* 0x30000097ff387230 */ /* 0x000fc40000004100 */
[-C--:B------:R-:W-:Y:S01]  /*9be0*/  FFMA.FTZ R48, R48, R51.reuse, -R55 ;  /* 0x0000003330307223 */ /* 0x080fe20000010837 */
[----:B------:R-:W-:Y:S01]  /*9bf0*/  FFMA.FTZ R50, R50, R51, R53 ;  /* 0x0000003332327223 */ /* 0x000fe20000010035 */
[----:B------:R-:W-:Y:S01]  /*9c00*/  FFMA.FTZ R35, R39, R52, R54 ;  /* 0x0000003427237223 */ /* 0x000fe20000010036 */
[--C-:B------:R-:W-:Y:S01]  /*9c10*/  HADD2.F32 R51, -RZ, R49.reuse.H0_H0 ;  /* 0x20000031ff337230 */ /* 0x100fe20000004100 */
[----:B------:R-:W-:Y:S01]  /*9c20*/  SHF.R.U64 R46, R68, 0x10, R69 ;  /* 0x00000010442e7819 */ /* 0x000fe20000001245 */
[----:B------:R-:W-:Y:S01]  /*9c30*/  HADD2.F32 R49, -RZ, R49.H1_H1 ;  /* 0x30000031ff317230 */ /* 0x000fe20000004100 */
[----:B------:R-:W-:Y:S01]  /*9c40*/  F2FP.F16.F32.PACK_AB R33, R48, R33 ;  /* 0x000000213021723e */ /* 0x000fe200000000ff */
[----:B------:R-:W-:Y:S02]  /*9c50*/  HADD2.F32 R39, -RZ, R37.H0_H0 ;  /* 0x20000025ff277230 */ /* 0x000fe40000004100 */
[----:B------:R-:W-:Y:S01]  /*9c60*/  FMUL.FTZ R60, R51, R56 ;  /* 0x00000038333c7220 */ /* 0x000fe20000410000 */
[----:B------:R-:W-:-:S02]  /*9c70*/  HADD2.F32 R70, -RZ, R70.H0_H0 ;  /* 0x20000046ff467230 */ /* 0x000fc40000004100 */
[----:B------:R-:W-:Y:S02]  /*9c80*/  HADD2.F32 R52, -RZ, R37.H1_H1 ;  /* 0x30000025ff347230 */ /* 0x000fe40000004100 */
[----:B------:R-:W-:Y:S01]  /*9c90*/  FMUL.FTZ R56, R39, R56 ;  /* 0x0000003827387220 */ /* 0x000fe20000410000 */
[----:B------:R-:W-:Y:S02]  /*9ca0*/  HADD2.F32 R54, -RZ, R149.H1_H1 ;  /* 0x30000095ff367230 */ /* 0x000fe40000004100 */
[-C--:B------:R-:W-:Y:S01]  /*9cb0*/  FMUL.FTZ R53, R49, R70.reuse ;  /* 0x0000004631357220 */ /* 0x080fe20000410000 */
[----:B------:R-:W-:Y:S02]  /*9cc0*/  HADD2.F32 R58, -RZ, R58.H0_H0 ;  /* 0x2000003aff3a7230 */ /* 0x000fe40000004100 */
[C---:B------:R-:W-:Y:S01]  /*9cd0*/  FMUL.FTZ R70, R52.reuse, R70 ;  /* 0x0000004634467220 */ /* 0x040fe20000410000 */
[----:B------:R-:W-:Y:S02]  /*9ce0*/  HADD2.F32 R42, -RZ, R42.H0_H0 ;  /* 0x2000002aff2a7230 */ /* 0x000fe40000004100 */
[-C--:B------:R-:W-:Y:S01]  /*9cf0*/  FFMA.FTZ R37, R39, R54.reuse, -R60 ;  /* 0x0000003627257223 */ /* 0x080fe2000001083c */
[----:B------:R-:W-:Y:S01]  /*9d00*/  FFMA.FTZ R39, R51, R54, R56 ;  /* 0x0000003633277223 */ /* 0x000fe20000010038 */
[-C--:B------:R-:W-:Y:S01]  /*9d10*/  FFMA.FTZ R54, R49, R58.reuse, R70 ;  /* 0x0000003a31367223 */ /* 0x080fe20000010046 */
[----:B------:R-:W-:Y:S01]  /*9d20*/  FFMA.FTZ R52, R52, R58, -R53 ;  /* 0x0000003a34347223 */ /* 0x000fe20000010835 */
[----:B------:R-:W-:-:S02]  /*9d30*/  HADD2.F32 R49, -RZ, R36.H0_H0 ;  /* 0x20000024ff317230 */ /* 0x000fc40000004100 */
[----:B------:R-:W-:Y:S01]  /*9d40*/  HADD2.F32 R51, -RZ, R36.H1_H1 ;  /* 0x30000024ff337230 */ /* 0x000fe20000004100 */
[----:B------:R-:W-:Y:S01]  /*9d50*/  F2FP.F16.F32.PACK_AB R39, R54, R39 ;  /* 0x000000273627723e */ /* 0x000fe200000000ff */
[----:B------:R-:W-:Y:S01]  /*9d60*/  HADD2.F32 R53, -RZ, R46.H0_H0 ;  /* 0x2000002eff357230 */ /* 0x000fe20000004100 */
[----:B------:R-:W-:Y:S01]  /*9d70*/  F2FP.F16.F32.PACK_AB R52, R52, R37 ;  /* 0x000000253434723e */ /* 0x000fe200000000ff */
[----:B------:R-:W-:Y:S01]  /*9d80*/  HADD2.F32 R36, -RZ, R32.H1_H1 ;  /* 0x30000020ff247230 */ /* 0x000fe20000004100 */
[----:B------:R-:W-:Y:S01]  /*9d90*/  F2FP.F16.F32.PACK_AB R37, R50, R35 ;  /* 0x000000233225723e */ /* 0x000fe200000000ff */
[----:B------:R-:W-:Y:S02]  /*9da0*/  HADD2.F32 R152, -RZ, R152.H0_H0 ;  /* 0x20000098ff987230 */ /* 0x000fe40000004100 */
[-C--:B------:R-:W-:Y:S01]  /*9db0*/  FMUL.FTZ R57, R51, R53.reuse ;  /* 0x0000003533397220 */ /* 0x080fe20000410000 */
[----:B------:R-:W-:Y:S02]  /*9dc0*/  HADD2.F32 R46, -RZ, R32.H0_H0 ;  /* 0x20000020ff2e7230 */ /* 0x000fe40000004100 */
[----:B------:R-:W-:Y:S01]  /*9dd0*/  FMUL.FTZ R56, R36, R53 ;  /* 0x0000003524387220 */ /* 0x000fe20000410000 */
[----:B------:R-:W-:-:S02]  /*9de0*/  HADD2.F32 R149, -RZ, R149.H0_H0 ;  /* 0x20000095ff957230 */ /* 0x000fc40000004100 */
[----:B------:R-:W-:Y:S01]  /*9df0*/  FFMA.FTZ R57, R36, R42, -R57 ;  /* 0x0000002a24397223 */ /* 0x000fe20000010839 */
[----:B------:R-:W-:Y:S01]  /*9e00*/  FMUL.FTZ R55, R49, R152 ;  /* 0x0000009831377220 */ /* 0x000fe20000410000 */
[----:B------:R-:W-:Y:S01]  /*9e10*/  FFMA.FTZ R51, R51, R42, R56 ;  /* 0x0000002a33337223 */ /* 0x000fe20000010038 */
        /* <DEDUP_REMOVED lines=8> */
[----:B------:R-:W-:Y:S01]  /*9ea0*/  HADD2.F32 R38, -RZ, R38.H1_H1 ;  /* 0x30000026ff267230 */ /* 0x000fe20000004100 */
[----:B------:R-:W-:Y:S01]  /*9eb0*/  F2FP.F16.F32.PACK_AB R32, R57, R32 ;  /* 0x000000203920723e */ /* 0x000fe200000000ff */
[----:B------:R-:W-:Y:S02]  /*9ec0*/  HADD2.F32 R34, -RZ, R34.H1_H1 ;  /* 0x30000022ff227230 */ /* 0x000fe40000004100 */
[----:B------:R-:W-:Y:S01]  /*9ed0*/  FMUL.FTZ R151, R36, R151 ;  /* 0x0000009724977220 */ /* 0x000fe20000410000 */
[----:B------:R-:W-:Y:S02]  /*9ee0*/  HADD2.F32 R49, -RZ, R150.H0_H0 ;  /* 0x20000096ff317230 */ /* 0x000fe40000004100 */
[-C--:B------:R-:W-:Y:S01]  /*9ef0*/  FMUL.FTZ R55, R38, R47.reuse ;  /* 0x0000002f26377220 */ /* 0x080fe20000410000 */
[----:B------:R-:W-:Y:S02]  /*9f00*/  HADD2.F32 R45, -RZ, R45.H0_H0 ;  /* 0x2000002dff2d7230 */ /* 0x000fe40000004100 */
[----:B------:R-:W-:Y:S01]  /*9f10*/  FMUL.FTZ R47, R34, R47 ;  /* 0x0000002f222f7220 */ /* 0x000fe20000410000 */
[----:B------:R-:W-:-:S02]  /*9f20*/  IMAD.MOV.U32 R35, RZ, RZ, R52 ;  /* 0x000000ffff237224 */ /* 0x000fc400078e0034 */
[-C--:B------:R-:W-:Y:S01]  /*9f30*/  FFMA.FTZ R53, R36, R49.reuse, -R53 ;  /* 0x0000003124357223 */ /* 0x080fe20000010835 */
[----:B------:R-:W-:Y:S01]  /*9f40*/  FFMA.FTZ R151, R42, R49, R151 ;  /* 0x000000312a977223 */ /* 0x000fe20000010097 */
[-C--:B------:R-:W-:Y:S01]  /*9f50*/  FFMA.FTZ R34, R34, R45.reuse, -R55 ;  /* 0x0000002d22227223 */ /* 0x080fe20000010837 */
[----:B------:R-:W-:Y:S01]  /*9f60*/  FFMA.FTZ R38, R38, R45, R47 ;  /* 0x0000002d26267223 */ /* 0x000fe2000001002f */
[----:B------:R-:W-:-:S03]  /*9f70*/  F2FP.F16.F32.PACK_AB R36, R51, R152 ;  /* 0x000000983324723e */ /* 0x000fc600000000ff */
[----:B------:R-:W-:Y:S02]  /*9f80*/  F2FP.F16.F32.PACK_AB R34, R34, R53 ;  /* 0x000000352222723e */ /* 0x000fe400000000ff */
[----:B------:R-:W-:-:S07]  /*9f90*/  F2FP.F16.F32.PACK_AB R38, R38, R151 ;  /* 0x000000972626723e */ /* 0x000fce00000000ff */
.L_x_2579:
[----:B------:R-:W-:Y:S05]  /*9fa0*/  BSYNC B1 ;  /* 0x0000000000017941 */ /* 0x000fea0003800000 */
.L_x_2578:
        /* <DEDUP_REMOVED lines=10> */
.L_x_2495:
[----:B------:R-:W2:Y:S02]  /*a050*/  LDL R32, [R1+0x14] ;  /* 0x0000140001207983 */ /* 0x000ea40000100800 */
[----:B--2---:R-:W-:-:S13]  /*a060*/  R2UR UR4, R32 ;  /* 0x00000000200472ca */ /* 0x004fda00000e0000 */
[----:B------:R-:W-:-:S06]  /*a070*/  UISETP.NE.AND UP0, UPT, UR4, 0x3, UPT ;  /* 0x000000030400788c */ /* 0x000fcc000bf05270 */
[----:B------:R-:W-:-:S13]  /*a080*/  PLOP3.LUT P2, PT, PT, PT, UP0, 0x80, 0x0 ;  /* 0x000000000000781c */ /* 0x000fda0003f4f008 */
[----:B------:R-:W-:Y:S05]  /*a090*/  @!P2 BRA `(.L_x_2580) ;  /* 0x000000000004a947 */ /* 0x000fea0003800000 */
[----:B------:R-:W-:Y:S01]  /*a0a0*/  BPT.TRAP 0x1 ;  /* 0x000000040000795c */ /* 0x000fe20000300000 */
.L_x_2580:
[----:B------:R-:W-:Y:S01]  /*a0b0*/  LEA R3, R16, R2, 0x3 ;  /* 0x0000000210037211 */ /* 0x000fe200078e18ff */
[----:B------:R-:W-:Y:S01]  /*a0c0*/  IMAD R4, R24, -0x80, R25 ;  /* 0xffffff8018047824 */ /* 0x000fe200078e0219 */
[----:B------:R-:W-:Y:S01]  /*a0d0*/  SHF.L.U32 R0, R188, 0x1f, RZ ;  /* 0x0000001fbc007819 */ /* 0x000fe200000006ff */
[----:B------:R-:W-:Y:S03]  /*a0e0*/  BSSY B1, `(.L_x_2581) ;  /* 0x0000005000017945 */ /* 0x000fe60003800000 */
[----:B------:R-:W1:Y:S01]  /*a0f0*/  SYNCS.PHASECHK.TRANS64.TRYWAIT P4, [R3+URZ+0x34890], R0 ;  /* 0x03489000030075a7 */ /* 0x000e62000808017f */
[----:B------:R-:W-:-:S04]  /*a100*/  VIMNMX R4, R4, 0x80, PT ;  /* 0x0000008004047848 */ /* 0x000fc80003fe0100 */
[----:B------:R-:W-:Y:S01]  /*a110*/  ISETP.GE.AND P3, PT, R17, R4, PT ;  /* 0x000000041100720c */ /* 0x000fe20003f66270 */
[----:B-1----:R-:W-:-:S12]  /*a120*/  @!P4 BRA `(.L_x_2582) ;  /* 0x000001d800bcc947 */ /* 0x002fd80003800000 */
.L_x_2885:
[----:B------:R-:W-:Y:S05]  /*a130*/  BSYNC B1 ;  /* 0x0000000000017941 */ /* 0x000fea0003800000 */
.L_x_2581:
[----:B------:R-:W-:Y:S04]  /*a140*/  BSSY B1, `(.L_x_2583) ;  /* 0x0000014000017945 */ /* 0x000fe80003800000 */
[----:B------:R-:W-:Y:S05]  /*a150*/  @P3 BRA `(.L_x_2584) ;  /* 0x0000000000483947 */ /* 0x000fea0003800000 */
[----:B------:R-:W-:Y:S02]  /*a160*/  ISETP.NE.AND P4, PT, R11, RZ, PT ;  /* 0x000000ff0b00720c */ /* 0x000fe40003f85270 */
[----:B------:R-:W-:-:S11]  /*a170*/  ISETP.NE.AND P3, PT, R10, RZ, PT ;  /* 0x000000ff0a00720c */ /* 0x000fd60003f65270 */
[----:B0-----:R-:W0:Y:S04]  /*a180*/  @P4 LDS.128 R32, [R43] ;  /* 0x000000002b204984 */ /* 0x001e280000000c00 */
[----:B------:R-:W2:Y:S04]  /*a190*/  @P3 LDS.128 R36, [R42] ;  /* 0x000000002a243984 */ /* 0x000ea80000000c00 */
[----:B0-----:R-:W-:Y:S01]  /*a1a0*/  @P4 STG.E.128 desc[UR60][R44.64], R32 ;  /* 0x000000202c004986 */ /* 0x001fe2000c101d3c */
[----:B------:R-:W-:-:S03]  /*a1b0*/  ISETP.NE.AND P4, PT, R9, RZ, PT ;  /* 0x000000ff0900720c */ /* 0x000fc60003f85270 */
[----:B--2---:R-:W-:Y:S01]  /*a1c0*/  @P3 STG.E.128 desc[UR60][R44.64+0x40], R36 ;  /* 0x000040242c003986 */ /* 0x004fe2000c101d3c */
[----:B------:R-:W-:-:S09]  /*a1d0*/  ISETP.NE.AND P3, PT, R8, RZ, PT ;  /* 0x000000ff0800720c */ /* 0x000fd20003f65270 */
[----:B------:R-:W0:Y:S04]  /*a1e0*/  @P4 LDS.128 R32, [R43+0x4000] ;  /* 0x004000002b204984 */ /* 0x000e280000000c00 */
[----:B------:R-:W2:Y:S04]  /*a1f0*/  @P3 LDS.128 R36, [R42+0x4000] ;  /* 0x004000002a243984 */ /* 0x000ea80000000c00 */
[----:B0-----:R-:W-:Y:S01]  /*a200*/  @P4 STG.E.128 desc[UR60][R44.64+0x80], R32 ;  /* 0x000080202c004986 */ /* 0x001fe2000c101d3c */
[----:B------:R-:W-:-:S03]  /*a210*/  ISETP.NE.AND P4, PT, R6, RZ, PT ;  /* 0x000000ff0600720c */ /* 0x000fc60003f85270 */
[----:B--2---:R-:W-:Y:S01]  /*a220*/  @P3 STG.E.128 desc[UR60][R44.64+0xc0], R36 ;  /* 0x0000c0242c003986 */ /* 0x004fe2000c101d3c */
[----:B------:R-:W-:-:S09]  /*a230*/  ISETP.NE.AND P3, PT, R7, RZ, PT ;  /* 0x000000ff0700720c */ /* 0x000fd20003f65270 */
[----:B------:R-:W0:Y:S04]  /*a240*/  @P4 LDS.128 R36, [R42+0x8000] ;  /* 0x008000002a244984 */ /* 0x000e280000000c00 */
[----:B------:R-:W2:Y:S04]  /*a250*/  @P3 LDS.128 R32, [R43+0x8000] ;  /* 0x008000002b203984 */ /* 0x000ea80000000c00 */
[----:B0-----:R3:W-:Y:S04]  /*a260*/  @P4 STG.E.128 desc[UR60][R44.64+0x140], R36 ;  /* 0x000140242c004986 */ /* 0x0017e8000c101d3c */
[----:B--2---:R3:W-:Y:S02]  /*a270*/  @P3 STG.E.128 desc[UR60][R44.64+0x100], R32 ;  /* 0x000100202c003986 */ /* 0x0047e4000c101d3c */
.L_x_2584:
[----:B------:R-:W-:Y:S05]  /*a280*/  BSYNC B1 ;  /* 0x0000000000017941 */ /* 0x000fea0003800000 */
.L_x_2583:
[----:B------:R-:W-:-:S13]  /*a290*/  ISETP.GE.AND P3, PT, R214, R4, PT ;  /* 0x00000004d600720c */ /* 0x000fda0003f66270 */
[----:B------:R-:W-:Y:S05]  /*a2a0*/  @P3 BRA `(.L_x_2528) ;  /* 0x0000000000483947 */ /* 0x000fea0003800000 */
[----:B------:R-:W-:Y:S02]  /*a2b0*/  ISETP.NE.AND P4, PT, R11, RZ, PT ;  /* 0x000000ff0b00720c */ /* 0x000fe40003f85270 */
[----:B------:R-:W-:-:S11]  /*a2c0*/  ISETP.NE.AND P3, PT, R9, RZ, PT ;  /* 0x000000ff0900720c */ /* 0x000fd60003f65270 */
[----:B0--3--:R-:W0:Y:S04]  /*a2d0*/  @P4 LDS.128 R32, [R43+0x2000] ;  /* 0x002000002b204984 */ /* 0x009e280000000c00 */
[----:B------:R-:W2:Y:S04]  /*a2e0*/  @P3 LDS.128 R36, [R43+0x6000] ;  /* 0x006000002b243984 */ /* 0x000ea80000000c00 */
        /* <DEDUP_REMOVED lines=14> */
.L_x_2528:
[----:B------:R-:W-:Y:S05]  /*a3d0*/  BSYNC B0 ;  /* 0x0000000000007941 */ /* 0x000fea0003800000 */
.L_x_2494:
        /* <DEDUP_REMOVED lines=17> */
.L_x_2586:
[----:B------:R-:W-:Y:S05]  /*a4f0*/  BSYNC B0 ;  /* 0x0000000000007941 */ /* 0x000fea0003800000 */
.L_x_2585:
        /* <DEDUP_REMOVED lines=8> */
.L_x_2886:
[----:B------:R-:W-:Y:S05]  /*a580*/  BSYNC B0 ;  /* 0x0000000000007941 */ /* 0x000fea0003800000 */
.L_x_2587:
        /* <DEDUP_REMOVED lines=11> */
[----:B------:R-:W-:-:S05]  /*a640*/  IMAD.WIDE.U32 R32, R40, UR42, R32 ;  /* 0x0000002a28207c25 */ /* 0x000fca000f8e0020 */
[----:B------:R-:W-:Y:S02]  /*a650*/  IADD3 R33, R33, R35, RZ ;  /* 0x0000002321217210 */ /* 0x000fe40007ffe0ff */
        /* <DEDUP_REMOVED lines=13> */
.L_x_2590:
[----:B------:R-:W-:Y:S05]  /*a730*/  BSYNC B0 ;  /* 0x0000000000007941 */ /* 0x000fea0003800000 */
.L_x_2589:
        /* <DEDUP_REMOVED lines=11> */
[----:B------:R-:W-:-:S03]  /*a7f0*/  LEA R40, P2, R32, UR40, 0x1 ;  /* 0x0000002820287c11 */ /* 0x000fc6000f8408ff */
[----:B------:R-:W-:-:S05]  /*a800*/  IMAD.IADD R33, R33, 0x1, R35 ;  /* 0x0000000121217824 */ /* 0x000fca00078e0223 */
        /* <DEDUP_REMOVED lines=12> */
.L_x_2592:
[----:B------:R-:W-:Y:S05]  /*a8d0*/  BSYNC B0 ;  /* 0x0000000000007941 */ /* 0x000fea0003800000 */
.L_x_2591:
[----:B------:R-:W3:Y:S01]  /*a8e0*/  LDL R0, [R1+0x10] ;  /* 0x0000100001007983 */ /* 0x000ee20000100800 */
[----:B------:R-:W-:Y:S01]  /*a8f0*/  @!P3 IADD3 R3, R3, 0x348c0, RZ ;  /* 0x000348c00303b810 */ /* 0x000fe20007ffe0ff */
[----:B------:R-:W-:Y:S01]  /*a900*/  VIADD R16, R16, 0x1 ;  /* 0x0000000110107836 */ /* 0x000fe20000000000 */
[----:B------:R-:W-:Y:S01]  /*a910*/  PLOP3.LUT P2, PT, PT, PT, PT, 0x8, 0x0 ;  /* 0x000000000000781c */ /* 0x000fe20003f4e170 */
[----:B------:R-:W-:Y:S01]  /*a920*/  @!PT LDS RZ, [RZ] ;  /* 0x00000000fffff984 */ /* 0x000fe20000000800 */
[----:B------:R-:W-:Y:S01]  /*a930*/  @!PT LDS RZ, [RZ] ;  /* 0x00000000fffff984 */ /* 0x000fe20000000800 */
[----:B------:R-:W-:Y:S01]  /*a940*/  @!PT LDS RZ, [RZ] ;  /* 0x00000000fffff984 */ /* 0x000fe20000000800 */
[----:B------:R-:W-:Y:S01]  /*a950*/  @!PT LDS RZ, [RZ] ;  /* 0x00000000fffff984 */ /* 0x000fe20000000800 */
[----:B------:R1:W-:Y:S06]  /*a960*/  MEMBAR.ALL.CTA ;  /* 0x0000000000007992 */ /* 0x0003ec0000008000 */
[----:B-1----:R-:W1:Y:S01]  /*a970*/  FENCE.VIEW.ASYNC.S ;  /* 0x00000000000073c6 */ /* 0x002e620000000000 */
[----:B------:R-:W-:Y:S01]  /*a980*/  @!P3 PRMT R3, RZ, 0x654, R3 ;  /* 0x00000654ff03b816 */ /* 0x000fe20000000003 */
[----:B-1----:R1:W-:Y:S06]  /*a990*/  BAR.SYNC.DEFER_BLOCKING R148, 0x80 ;  /* 0x000200940000751d */ /* 0x0023ec0000010000 */
[----:B------:R4:W-:Y:S01]  /*a9a0*/  @!P3 SYNCS.ARRIVE.TRANS64.RED.A1T0 RZ, [R3+URZ], RZ ;  /* 0x000000ff03ffb9a7 */ /* 0x0009e2000810043f */
[----:B------:R-:W-:-:S04]  /*a9b0*/  ISETP.NE.AND P3, PT, R16, 0x2, PT ;  /* 0x000000021000780c */ /* 0x000fc80003f65270 */
[----:B------:R-:W-:Y:S02]  /*a9c0*/  SEL R16, R16, RZ, P3 ;  /* 0x000000ff10107207 */ /* 0x000fe40001800000 */
[----:B----4-:R-:W-:-:S04]  /*a9d0*/  SEL R3, RZ, 0x1, P3 ;  /* 0x00000001ff037807 */ /* 0x010fc80001800000 */
[----:B------:R-:W-:Y:S02]  /*a9e0*/  LOP3.LUT R188, R188, R3, RZ, 0x3c, !PT ;  /* 0x00000003bcbc7212 */ /* 0x000fe400078e3cff */
[----:B---3--:R-:W-:-:S13]  /*a9f0*/  LOP3.LUT P4, RZ, R0, 0x2, RZ, 0xc0, !PT ;  /* 0x0000000200ff7812 */ /* 0x008fda000788c0ff */
[----:B-1----:R-:W-:Y:S05]  /*aa00*/  @P4 BRA `(.L_x_2593) ;  /* 0xffffff8000bc4947 */ /* 0x002fea000383ffff */
.L_x_2489:
[----:B------:R-:W1:Y:S01]  /*aa10*/  LDC R0, c[0x0][0x448] ;  /* 0x00011200ff007b82 */ /* 0x000e620000000800 */
[----:B------:R-:W-:Y:S01]  /*aa20*/  VIADD R3, R200, 0x7f ;  /* 0x0000007fc8037836 */ /* 0x000fe20000000000 */
[----:B------:R-:W-:Y:S01]  /*aa30*/  BSSY B0, `(.L_x_2594) ;  /* 0x0000010000007945 */ /* 0x000fe20003800000 */
[----:B------:R-:W-:Y:S02]  /*aa40*/  MOV R88, RZ ;  /* 0x000000ff00587202 */ /* 0x000fe40000000f00 */
[----:B-1----:R-:W-:-:S13]  /*aa50*/  ISETP.NE.AND P0, PT, R0, 0x1, PT ;  /* 0x000000010000780c */ /* 0x002fda0003f05270 */
[----:B------:R-:W1:Y:S08]  /*aa60*/  @P0 LDC R0, c[0x0][0x44c] ;  /* 0x00011300ff000b82 */ /* 0x000e700000000800 */
[----:B------:R-:W3:Y:S01]  /*aa70*/  @P0 LDC R5, c[0x0][0x450] ;  /* 0x00011400ff050b82 */ /* 0x000ee20000000800 */
[----:B-1----:R-:W-:-:S05]  /*aa80*/  @P0 IMAD.HI.U32 R0, R3, R0, RZ ;  /* 0x0000000003000227 */ /* 0x002fca00078e00ff */
[----:B---3--:R-:W-:-:S05]  /*aa90*/  @P0 SHF.R.U32.HI R3, RZ, R5, R0 ;  /* 0x00000005ff030219 */ /* 0x008fca0000011600 */
[----:B------:R-:W-:-:S05]  /*aaa0*/  IMAD.IADD R3, R146, 0x1, R3 ;  /* 0x0000000192037824 */ /* 0x000fca00078e0203 */
[----:B------:R-:W-:-:S04]  /*aab0*/  SHF.R.S32.HI R0, RZ, 0x1f, R3 ;  /* 0x0000001fff007819 */ /* 0x000fc80000011403 */
[----:B------:R-:W-:-:S04]  /*aac0*/  LEA.HI R0, R0, R3, RZ, 0x7 ;  /* 0x0000000300007211 */ /* 0x000fc800078f38ff */
[----:B------:R-:W-:-:S04]  /*aad0*/  SHF.R.S32.HI R0, RZ, 0x7, R0 ;  /* 0x00000007ff007819 */ /* 0x000fc80000011400 */
[----:B------:R-:W-:-:S04]  /*aae0*/  VIMNMX R147, R147, R0, PT ;  /* 0x0000000093937248 */ /* 0x000fc80003fe0100 */
[----:B------:R-:W-:Y:S01]  /*aaf0*/  ISETP.GE.AND P0, PT, R147, 0x1, PT ;  /* 0x000000019300780c */ /* 0x000fe20003f06270 */
[----:B------:R-:W-:-:S12]  /*ab00*/  @P2 BRA `(.L_x_2595) ;  /* 0x0000000000082947 */ /* 0x000fd80003800000 */
[----:B------:R-:W1:Y:S02]  /*ab10*/  FENCE.VIEW.ASYNC.G ;  /* 0x00000000000073c6 */ /* 0x000e640000000100 */
[----:B-1----:R-:W-:Y:S06]  /*ab20*/  BAR.ARV 0xc, 0x180 ;  /* 0x0306000000007b1d */ /* 0x002fec0000002000 */
.L_x_2595:
[----:B------:R-:W-:Y:S05]  /*ab30*/  BSYNC B0 ;  /* 0x0000000000007941 */ /* 0x000fea0003800000 */
.L_x_2594:
[----:B------:R-:W-:Y:S04]  /*ab40*/  BSSY B0, `(.L_x_2596) ;  /* 0x000001f000007945 */ /* 0x000fe80003800000 */
[----:B------:R-:W-:Y:S05]  /*ab50*/  @!P0 BRA `(.L_x_2597) ;  /* 0x0000000000748947 */ /* 0x000fea0003800000 */
[----:B------:R-:W-:Y:S01]  /*ab60*/  ISETP.NE.AND P0, PT, R209, RZ, PT ;  /* 0x000000ffd100720c */ /* 0x000fe20003f05270 */
[----:B------:R-:W-:-:S03]  /*ab70*/  ULDC UR4, c[0x0][0x9f0] ;  /* 0x00027c0000047ab9 */ /* 0x000fc60000000800 */
[----:B------:R-:W-:-:S04]  /*ab80*/  SEL R9, R209, UR4, P0 ;  /* 0x00000004d1097c07 */ /* 0x000fc80008000000 */
[-C--:B------:R-:W-:Y:S02]  /*ab90*/  IABS R6, R9.reuse ;  /* 0x0000000900067213 */ /* 0x080fe40000000000 */
[----:B------:R-:W-:Y:S02]  /*aba0*/  IADD3 R0, R9, -0x1, R147 ;  /* 0xffffffff09007810 */ /* 0x000fe40007ffe093 */
[----:B------:R-:W1:Y:S01]  /*abb0*/  I2F.RP R3, R6 ;  /* 0x0000000600037306 */ /* 0x000e620000209400 */
[-C--:B------:R-:W-:Y:S02]  /*abc0*/  IABS R10, R9.reuse ;  /* 0x00000009000a7213 */ /* 0x080fe40000000000 */
[----:B------:R-:W-:Y:S02]  /*abd0*/  IABS R8, R0 ;  /* 0x0000000000087213 */ /* 0x000fe40000000000 */
[----:B------:R-:W-:-:S04]  /*abe0*/  LOP3.LUT R0, R0, R9, RZ, 0x3c, !PT ;  /* 0x0000000900007212 */ /* 0x000fc800078e3cff */
[----:B------:R-:W-:Y:S01]  /*abf0*/  ISETP.GE.AND P2, PT, R0, RZ, PT ;  /* 0x000000ff0000720c */ /* 0x000fe20003f46270 */
[----:B-1----:R-:W1:Y:S02]  /*ac00*/  MUFU.RCP R3, R3 ;  /* 0x0000000300037308 */ /* 0x002e640000001000 */
[----:B-1----:R-:W-:Y:S02]  /*ac10*/  VIADD R4, R3, 0xffffffe ;  /* 0x0ffffffe03047836 */ /* 0x002fe40000000000 */
[----:B------:R-:W-:-:S04]  /*ac20*/  IMAD.MOV R3, RZ, RZ, -R10 ;  /* 0x000000ffff037224 */ /* 0x000fc800078e0a0a */
[----:B------:R1:W3:Y:S02]  /*ac30*/  F2I.FTZ.U32.TRUNC.NTZ R5, R4 ;  /* 0x0000000400057305 */ /* 0x0002e4000021f000 */
[----:B-1----:R-:W-:Y:S01]  /*ac40*/  MOV R4, RZ ;  /* 0x000000ff00047202 */ /* 0x002fe20000000f00 */
[----:B---3--:R-:W-:-:S04]  /*ac50*/  IMAD.MOV R7, RZ, RZ, -R5 ;  /* 0x000000ffff077224 */ /* 0x008fc800078e0a05 */
        /* <DEDUP_REMOVED lines=10> */
[----:B------:R-:W-:Y:S02]  /*ad00*/  @!P2 IADD3 R5, -R5, RZ, RZ ;  /* 0x000000ff0505a210 */ /* 0x000fe40007ffe1ff */
[----:B------:R-:W-:-:S05]  /*ad10*/  @!P1 LOP3.LUT R5, RZ, R9, RZ, 0x33, !PT ;  /* 0x00000009ff059212 */ /* 0x000fca00078e33ff */
[----:B------:R-:W-:-:S07]  /*ad20*/  IMAD.MOV.U32 R88, RZ, RZ, R5 ;  /* 0x000000ffff587224 */ /* 0x000fce00078e0005 */
.L_x_2597:
[----:B------:R-:W-:Y:S05]  /*ad30*/  BSYNC B0 ;  /* 0x0000000000007941 */ /* 0x000fea0003800000 */
.L_x_2596:
        /* <DEDUP_REMOVED lines=28> */
[----:B0-----:R-:W-:Y:S02]  /*af00*/  CS2R R42, SRZ ;  /* 0x00000000002a7805 */ /* 0x001fe4000001ff00 */
[----:B--2---:R-:W-:Y:S02]  /*af10*/  CS2R R40, SRZ ;  /* 0x0000000000287805 */ /* 0x004fe4000001ff00 */
        /* <DEDUP_REMOVED lines=9> */
[----:B------:R-:W2:Y:S01]  /*afb0*/  LDL R5, [R1+0x84] ;  /* 0x0000840001057983 */ /* 0x000ea20000100800 */
[----:B------:R-:W0:Y:S02]  /*afc0*/  S2R R6, SR_TID.X ;  /* 0x0000000000067919 */ /* 0x000e240000002100 */
[----:B0-----:R-:W-:-:S04]  /*afd0*/  IADD3 R6, R6, -0x80, RZ ;  /* 0xffffff8006067810 */ /* 0x001fc80007ffe0ff */
[----:B------:R-:W-:-:S04]  /*afe0*/  SHF.R.S32.HI R4, RZ, 0x1f, R6 ;  /* 0x0000001fff047819 */ /* 0x000fc80000011406 */
[----:B------:R-:W-:-:S04]  /*aff0*/  LEA.HI R4, R4, R6, RZ, 0x7 ;  /* 0x0000000604047211 */ /* 0x000fc800078f38ff */
[----:B------:R-:W-:-:S05]  /*b000*/  SHF.R.S32.HI R4, RZ, 0x7, R4 ;  /* 0x00000007ff047819 */ /* 0x000fca0000011404 */
[----:B------:R-:W0:Y:S02]  /*b010*/  SHFL.IDX PT, R0, R4, RZ, 0x1f ;  /* 0x00001fff04007589 */ /* 0x000e2400000e0000 */
[----:B0-----:R-:W-:-:S04]  /*b020*/  LEA.HI R3, R0, R0, RZ, 0x1 ;  /* 0x0000000000037211 */ /* 0x001fc800078f08ff */
[----:B------:R-:W-:-:S05]  /*b030*/  LOP3.LUT R3, R3, 0x1e, RZ, 0xc0, !PT ;  /* 0x0000001e03037812 */ /* 0x000fca00078ec0ff */
[----:B------:R-:W-:Y:S01]  /*b040*/  IMAD.IADD R3, R0, 0x1, -R3 ;  /* 0x0000000100037824 */ /* 0x000fe200078e0a03 */
        /* <DEDUP_REMOVED lines=24> */
.L_x_2599:
        /* <DEDUP_REMOVED lines=12> */
.L_x_2603:
[----:B-1----:R1:W2:Y:S02]  /*b290*/  SYNCS.PHASECHK.TRANS64.TRYWAIT P0, [R2+URZ+0x34800], R3 ;  /* 0x03480003020075a7 */ /* 0x0022a4000800017f */
[----:B--2---:R-:W-:Y:S05]  /*b2a0*/  @!P0 NANOSLEEP.SYNCS 0x989680 ;  /* 0x009896800000895d */ /* 0x004fea0003900000 */
[----:B------:R-:W2:Y:S02]  /*b2b0*/  @!P0 SYNCS.PHASECHK.TRANS64 P0, [R2+URZ+0x34800], R3 ;  /* 0x03480003020085a7 */ /* 0x000ea4000800007f */
[----:B--2---:R-:W-:Y:S05]  /*b2c0*/  @!P0 BRA `(.L_x_2603) ;  /* 0xfffffffc00f08947 */ /* 0x004fea000383ffff */
.L_x_2602:
[----:B------:R-:W-:Y:S05]  /*b2d0*/  BSYNC B0 ;  /* 0x0000000000007941 */ /* 0x000fea0003800000 */
.L_x_2601:
[----:B------:R-:W-:Y:S05]  /*b2e0*/  BRA `(.L_x_2604) ;  /* 0x0000006c00247947 */ /* 0x000fea0003800000 */
.L_x_2600:
[----:B------:R-:W-:Y:S01]  /*b2f0*/  ISETP.NE.AND P0, PT, R24, RZ, PT ;  /* 0x000000ff1800720c */ /* 0x000fe20003f05270 */
[----:B------:R-:W-:Y:S01]  /*b300*/  ULDC.64 UR4, c[0x0][0x3f8] ;  /* 0x0000fe0000047ab9 */ /* 0x000fe20000000a00 */
[----:B-----5:R-:W-:Y:S01]  /*b310*/  SHF.R.S32.HI R0, RZ, 0x1f, R141 ;  /* 0x0000001fff007819 */ /* 0x020fe2000001148d */
[----:B------:R-:W-:Y:S01]  /*b320*/  ULDC.64 UR6, c[0x0][0x408] ;  /* 0x0001020000067ab9 */ /* 0x000fe20000000a00 */
[----:B------:R-:W-:-:S04]  /*b330*/  IMAD.WIDE.U32 R24, R141, UR4, RZ ;  /* 0x000000048d187c25 */ /* 0x000fc8000f8e00ff */
[C---:B------:R-:W-:Y:S02]  /*b340*/  IMAD R4, R0.reuse, UR4, RZ ;  /* 0x0000000400047c24 */ /* 0x040fe4000f8e02ff */
[----:B------:R-:W-:Y:S02]  /*b350*/  IMAD R0, R0, UR6, RZ ;  /* 0x0000000600007c24 */ /* 0x000fe4000f8e02ff */
[C---:B------:R-:W-:Y:S02]  /*b360*/  IMAD R29, R141.reuse, UR5, R4 ;  /* 0x000000058d1d7c24 */ /* 0x040fe4000f8e0204 */
[C---:B------:R-:W-:Y:S02]  /*b370*/  IMAD R31, R141.reuse, UR7, R0 ;  /* 0x000000078d1f7c24 */ /* 0x040fe4000f8e0200 */
[----:B------:R-:W-:-:S04]  /*b380*/  IMAD.WIDE.U32 R26, R141, UR6, RZ ;  /* 0x000000068d1a7c25 */ /* 0x000fc8000f8e00ff */
        /* <DEDUP_REMOVED lines=18> */
[----:B0-----:R-:W-:Y:S05]  /*b4b0*/  CALL.ABS.NOINC R14 ;  /* 0x000000000e007343 */ /* 0x001fea0003c00000 */
.L_x_2605:
[----:B------:R-:W-:Y:S01]  /*b4c0*/  ULDC.U8 UR4, c[0x0][0x410] ;  /* 0x0001040000047ab9 */ /* 0x000fe20000000000 */
[----:B------:R-:W-:Y:S01]  /*b4d0*/  BSSY B0, `(.L_x_2606) ;  /* 0x00006a2000007945 */ /* 0x000fe20003800000 */
[----:B------:R-:W-:Y:S02]  /*b4e0*/  ISETP.NE.AND P0, PT, RZ, UR4, PT ;  /* 0x00000004ff007c0c */ /* 0x000fe4000bf05270 */
[----:B------:R-:W-:-:S11]  /*b4f0*/  IADD3 R69, R17, R200, RZ ;  /* 0x000000c811457210 */ /* 0x000fd60007ffe0ff */
[----:B------:R-:W-:Y:S05]  /*b500*/  @!P0 BRA `(.L_x_2607) ;  /* 0x00000034007c8947 */ /* 0x000fea0003800000 */
[----:B------:R-:W0:Y:S01]  /*b510*/  LDC R64, c[0x0][0x448] ;  /* 0x00011200ff407b82 */ /* 0x000e220000000800 */
[----:B------:R-:W-:Y:S01]  /*b520*/  IMAD R3, R216, 0x40, R69 ;  /* 0x00000040d8037824 */ /* 0x000fe200078e0245 */
[----:B------:R-:W-:Y:S01]  /*b530*/  ULDC.64 UR4, c[0x0][0x3f8] ;  /* 0x0000fe0000047ab9 */ /* 0x000fe20000000a00 */
[----:B------:R-:W-:Y:S01]  /*b540*/  ULDC.64 UR6, c[0x0][0x408] ;  /* 0x0001020000067ab9 */ /* 0x000fe20000000a00 */
[----:B------:R-:W-:Y:S01]  /*b550*/  MOV R6, R26 ;  /* 0x0000001a00067202 */ /* 0x000fe20000000f00 */
[----:B------:R-:W-:Y:S01]  /*b560*/  IMAD.MOV.U32 R4, RZ, RZ, R24 ;  /* 0x000000ffff047224 */ /* 0x000fe200078e0018 */
[----:B------:R-:W-:Y:S01]  /*b570*/  SHF.R.S32.HI R73, RZ, 0x1f, R190 ;  /* 0x0000001fff497819 */ /* 0x000fe200000114be */
[----:B------:R-:W-:Y:S01]  /*b580*/  IMAD.MOV.U32 R7, RZ, RZ, R31 ;  /* 0x000000ffff077224 */ /* 0x000fe200078e001f */
[----:B------:R-:W-:Y:S02]  /*b590*/  SHF.R.S32.HI R72, RZ, 0x1f, R189 ;  /* 0x0000001fff487819 */ /* 0x000fe400000114bd */
        /* <DEDUP_REMOVED lines=27> */
.L_x_2892:
        /* <DEDUP_REMOVED lines=16> */
[----:B------:R-:W3:Y:S01]  /*b850*/  LDL R5, [R1+0x40] ;  /* 0x0000400001057983 */ /* 0x000ee20000100800 */
[----:B------:R-:W-:Y:S01]  /*b860*/  ULDC UR4, c[0x0][0x3f4] ;  /* 0x0000fd0000047ab9 */ /* 0x000fe20000000800 */
[----:B------:R-:W-:Y:S02]  /*b870*/  CS2R R60, SRZ ;  /* 0x00000000003c7805 */ /* 0x000fe4000001ff00 */
[----:B------:R-:W-:Y:S02]  /*b880*/  ISETP.GE.AND P3, PT, R190, UR4, PT ;  /* 0x00000004be007c0c */ /* 0x000fe4000bf66270 */
[----:B------:R-:W-:Y:S02]  /*b890*/  CS2R R58, SRZ ;  /* 0x00000000003a7805 */ /* 0x000fe4000001ff00 */
[----:B------:R-:W-:Y:S02]  /*b8a0*/  ISETP.GE.AND P2, PT, R189, UR4, PT ;  /* 0x00000004bd007c0c */ /* 0x000fe4000bf46270 */
[----:B------:R-:W-:-:S02]  /*b8b0*/  ISETP.GE.AND P1, PT, R192, UR4, PT ;  /* 0x00000004c0007c0c */ /* 0x000fc4000bf26270 */
[----:B------:R-:W-:Y:S02]  /*b8c0*/  ISETP.GE.AND P0, PT, R191, UR4, PT ;  /* 0x00000004bf007c0c */ /* 0x000fe4000bf06270 */
[----:B------:R-:W-:-:S03]  /*b8d0*/  ISETP.GE.AND P4, PT, R22, UR4, PT ;  /* 0x0000000416007c0c */ /* 0x000fc6000bf86270 */
[C---:B------:R-:W-:Y:S02]  /*b8e0*/  @!P3 SHF.L.U32 R27, R190.reuse, 0x1, RZ ;  /* 0x00000001be1bb819 */ /* 0x040fe400000006ff */
[----:B------:R-:W-:Y:S02]  /*b8f0*/  @!P3 SHF.L.U64.HI R4, R190, 0x1, R73 ;  /* 0x00000001be04b819 */ /* 0x000fe40000010249 */
[C---:B------:R-:W-:Y:S01]  /*b900*/  @!P2 IMAD.SHL.U32 R21, R189.reuse, 0x2, RZ ;  /* 0x00000002bd15a824 */ /* 0x040fe200078e00ff */
[-C--:B--2---:R-:W-:Y:S01]  /*b910*/  @!P3 IADD3 R28, P6, R6, R27.reuse, RZ ;  /* 0x0000001b061cb210 */ /* 0x084fe20007fde0ff */
[----:B------:R-:W-:Y:S01]  /*b920*/  @!P1 IMAD.SHL.U32 R13, R192, 0x2, RZ ;  /* 0x00000002c00d9824 */ /* 0x000fe200078e00ff */
[----:B------:R-:W-:Y:S02]  /*b930*/  @!P2 SHF.L.U64.HI R10, R189, 0x1, R72 ;  /* 0x00000001bd0aa819 */ /* 0x000fe40000010248 */
[----:B----4-:R-:W-:Y:S01]  /*b940*/  @!P3 IADD3 R26, P5, R8, R27, RZ ;  /* 0x0000001b081ab210 */ /* 0x010fe20007fbe0ff */
[----:B-1----:R-:W-:Y:S01]  /*b950*/  @!P3 IMAD.X R29, R7, 0x1, R4, P6 ;  /* 0x00000001071db824 */ /* 0x002fe200030e0604 */
[----:B------:R-:W-:Y:S01]  /*b960*/  @!P2 IADD3 R24, P6, R6, R21, RZ ;  /* 0x000000150618a210 */ /* 0x000fe20007fde0ff */
[----:B------:R-:W-:Y:S01]  /*b970*/  @!P4 IMAD.WIDE R32, R22, 0x2, R6 ;  /* 0x000000021620c825 */ /* 0x000fe200078e0206 */
[----:B---3--:R-:W-:-:S02]  /*b980*/  @!P3 IADD3.X R27, R9, R4, RZ, P5, !PT ;  /* 0x00000004091bb210 */ /* 0x008fc40002ffe4ff */
[----:B------:R-:W-:Y:S01]  /*b990*/  @!P2 IADD3 R20, P5, R8, R21, RZ ;  /* 0x000000150814a210 */ /* 0x000fe20007fbe0ff */
[--C-:B------:R-:W-:Y:S01]  /*b9a0*/  @!P2 IMAD.X R25, R7, 0x1, R10.reuse, P6 ;  /* 0x000000010719a824 */ /* 0x100fe200030e060a */
[----:B------:R-:W-:Y:S01]  /*b9b0*/  @!P1 IADD3 R14, P6, R6, R13, RZ ;  /* 0x0000000d060e9210 */ /* 0x000fe20007fde0ff */
[----:B------:R1:W5:Y:S01]  /*b9c0*/  @!P4 LD.E.64 R60, desc[UR60][R32.64] ;  /* 0x0000003c203cc980 */ /* 0x000362000c101b00 */
[----:B------:R-:W-:Y:S01]  /*b9d0*/  @!P0 SHF.L.U32 R35, R191, 0x1, RZ ;  /* 0x00000001bf238819 */ /* 0x000fe200000006ff */
[----:B------:R-:W-:Y:S01]  /*b9e0*/  @!P2 IMAD.X R21, R9, 0x1, R10, P5 ;  /* 0x000000010915a824 */ /* 0x000fe200028e060a */
[----:B------:R-:W-:Y:S02]  /*b9f0*/  ISETP.GE.AND P5, PT, R193, UR4, PT ;  /* 0x00000004c1007c0c */ /* 0x000fe4000bfa6270 */
[----:B------:R-:W-:Y:S02]  /*ba00*/  @!P0 SHF.L.U64.HI R36, R191, 0x1, R237 ;  /* 0x00000001bf248819 */ /* 0x000fe400000102ed */
        /* <DEDUP_REMOVED lines=9> */
[----:B------:R1:W5:Y:S01]  /*baa0*/  @!P3 LD.E.64 R56, desc[UR60][R28.64] ;  /* 0x0000003c1c38b980 */ /* 0x000362000c101b00 */
[----:B------:R-:W-:-:S03]  /*bab0*/  @!P5 SHF.L.U64.HI R34, R193, 0x1, R236 ;  /* 0x00000001c122d819 */ /* 0x000fc600000102ec */
[----:B------:R1:W5:Y:S04]  /*bac0*/  @!P3 LD.E.64 R54, desc[UR60][R26.64] ;  /* 0x0000003c1a36b980 */ /* 0x000368000c101b00 */
[----:B------:R1:W5:Y:S04]  /*bad0*/  @!P2 LD.E.64 R52, desc[UR60][R24.64] ;  /* 0x0000003c1834a980 */ /* 0x000368000c101b00 */
[----:B------:R1:W5:Y:S01]  /*bae0*/  @!P2 LD.E.64 R50, desc[UR60][R20.64] ;  /* 0x0000003c1432a980 */ /* 0x000362000c101b00 */
[----:B------:R-:W-:Y:S01]  /*baf0*/  @!P1 SHF.L.U64.HI R4, R192, 0x1, R5 ;  /* 0x00000001c0049819 */ /* 0x000fe20000010205 */
[----:B------:R-:W-:-:S04]  /*bb00*/  @!P4 IMAD.MOV.U32 R5, RZ, RZ, R9 ;  /* 0x000000ffff05c224 */ /* 0x000fc800078e0009 */
[----:B------:R-:W-:Y:S01]  /*bb10*/  @!P1 IMAD.X R15, R7, 0x1, R4, P6 ;  /* 0x00000001070f9824 */ /* 0x000fe200030e0604 */
[----:B------:R-:W-:-:S04]  /*bb20*/  @!P1 IADD3 R12, P6, R8, R13, RZ ;  /* 0x0000000d080c9210 */ /* 0x000fc80007fde0ff */
[----:B------:R1:W5:Y:S01]  /*bb30*/  @!P1 LD.E.64 R48, desc[UR60][R14.64] ;  /* 0x0000003c0e309980 */ /* 0x000362000c101b00 */
[----:B------:R-:W-:Y:S01]  /*bb40*/  @!P1 IMAD.X R13, R9, 0x1, R4, P6 ;  /* 0x00000001090d9824 */ /* 0x000fe200030e0604 */
[----:B------:R-:W-:Y:S01]  /*bb50*/  @!P0 IADD3 R10, P6, R6, R35, RZ ;  /* 0x00000023060a8210 */ /* 0x000fe20007fde0ff */
[----:B------:R-:W-:-:S03]  /*bb60*/  @!P4 IMAD.MOV.U32 R4, RZ, RZ, R8 ;  /* 0x000000ffff04c224 */ /* 0x000fc600078e0008 */
[----:B------:R-:W-:Y:S01]  /*bb70*/  @!P0 IADD3.X R11, R7, R36, RZ, P6, !PT ;  /* 0x00000024070b8210 */ /* 0x000fe200037fe4ff */
[----:B------:R-:W-:Y:S01]  /*bb80*/  @!P4 IMAD.WIDE R30, R22, 0x2, R4 ;  /* 0x00000002161ec825 */ /* 0x000fe200078e0204 */
[----:B------:R-:W-:Y:S01]  /*bb90*/  @!P0 IADD3 R4, P6, R8, R35, RZ ;  /* 0x0000002308048210 */ /* 0x000fe20007fde0ff */
[----:B------:R1:W5:Y:S02]  /*bba0*/  @!P1 LD.E.64 R46, desc[UR60][R12.64] ;  /* 0x0000003c0c2e9980 */ /* 0x000364000c101b00 */
[----:B------:R-:W-:Y:S02]  /*bbb0*/  @!P5 IMAD.SHL.U32 R35, R193, 0x2, RZ ;  /* 0x00000002c123d824 */ /* 0x000fe400078e00ff */
[----:B------:R1:W5:Y:S01]  /*bbc0*/  @!P4 LD.E.64 R58, desc[UR60][R30.64] ;  /* 0x0000003c1e3ac980 */ /* 0x000362000c101b00 */
[----:B------:R-:W-:Y:S02]  /*bbd0*/  @!P0 IMAD.X R5, R9, 0x1, R36, P6 ;  /* 0x0000000109058824 */ /* 0x000fe400030e0624 */
[-C--:B------:R-:W-:Y:S01]  /*bbe0*/  @!P5 IADD3 R6, P4, R6, R35.reuse, RZ ;  /* 0x000000230606d210 */ /* 0x080fe20007f9e0ff */
[----:B------:R1:W5:Y:S01]  /*bbf0*/  @!P0 LD.E.64 R44, desc[UR60][R10.64] ;  /* 0x0000003c0a2c8980 */ /* 0x000362000c101b00 */
[----:B------:R-:W-:-:S02]  /*bc00*/  @!P5 IADD3 R8, P6, R8, R35, RZ ;  /* 0x000000230808d210 */ /* 0x000fc40007fde0ff */
[----:B------:R-:W-:Y:S01]  /*bc10*/  CS2R R36, SRZ ;  /* 0x0000000000247805 */ /* 0x000fe2000001ff00 */
[----:B------:R-:W-:Y:S01]  /*bc20*/  @!P5 IMAD.X R7, R7, 0x1, R34, P4 ;  /* 0x000000010707d824 */ /* 0x000fe200020e0622 */
[----:B------:R-:W-:Y:S01]  /*bc30*/  @!P5 IADD3.X R9, R9, R34, RZ, P6, !PT ;  /* 0x000000220909d210 */ /* 0x000fe200037fe4ff */
[----:B------:R1:W5:Y:S04]  /*bc40*/  @!P0 LD.E.64 R42, desc[UR60][R4.64] ;  /* 0x0000003c042a8980 */ /* 0x000368000c101b00 */
[----:B------:R1:W5:Y:S04]  /*bc50*/  @!P5 LD.E.64 R36, desc[UR60][R6.64] ;  /* 0x0000003c0624d980 */ /* 0x000368000c101b00 */
[----:B------:R1:W5:Y:S02]  /*bc60*/  @!P5 LD.E.64 R38, desc[UR60][R8.64] ;  /* 0x0000003c0826d980 */ /* 0x000364000c101b00 */
.L_x_2610:
[----:B------:R-:W-:Y:S05]  /*bc70*/  BSYNC B1 ;  /* 0x0000000000017941 */ /* 0x000fea0003800000 */
.L_x_2609:
[----:B-1---5:R-:W-:Y:S01]  /*bc80*/  IMAD.MOV.U32 R4, RZ, RZ, R58 ;  /* 0x000000ffff047224 */ /* 0x022fe200078e003a */
[----:B------:R-:W-:Y:S01]  /*bc90*/  MOV R7, R55 ;  /* 0x0000003700077202 */ /* 0x000fe20000000f00 */
[----:B------:R-:W-:Y:S01]  /*bca0*/  IMAD.MOV.U32 R5, RZ, RZ, R59 ;  /* 0x000000ffff057224 */ /* 0x000fe200078e003b */
[----:B------:R-:W-:Y:S01]  /*bcb0*/  UMOV UR4, 0xffffffff ;  /* 0xffffffff00047882 */ /* 0x000fe20000000000 */
[----:B--2---:R-:W-:Y:S01]  /*bcc0*/  IMAD.MOV.U32 R6, RZ, RZ, R54 ;  /* 0x000000ffff067224 */ /* 0x004fe200078e0036 */
[----:B------:R-:W-:Y:S01]  /*bcd0*/  PRMT R87, R4, 0x7610, R87 ;  /* 0x0000761004577816 */ /* 0x000fe20000000057 */
[----:B------:R-:W-:Y:S01]  /*bce0*/  IMAD.MOV.U32 R4, RZ, RZ, R50 ;  /* 0x000000ffff047224 */ /* 0x000fe200078e0032 */
[----:B------:R-:W-:Y:S01]  /*bcf0*/  PRMT R86, R86, 0x5410, R5 ;  /* 0x0000541056567816 */ /* 0x000fe20000000005 */
[----:B------:R-:W-:Y:S01]  /*bd00*/  IMAD.MOV.U32 R5, RZ, RZ, R51 ;  /* 0x000000ffff057224 */ /* 0x000fe200078e0033 */
[----:B------:R-:W-:Y:S01]  /*bd10*/  PRMT R82, R6, 0x5410, R7 ;  /* 0x0000541006527816 */ /* 0x000fe20000000007 */
[----:B------:R-:W-:Y:S01]  /*bd20*/  IMAD.MOV.U32 R6, RZ, RZ, R46 ;  /* 0x000000ffff067224 */ /* 0x000fe200078e002e */
[----:B------:R-:W-:-:S02]  /*bd30*/  MOV R7, R47 ;  /* 0x0000002f00077202 */ /* 0x000fc40000000f00 */
[----:B------:R-:W-:Y:S02]  /*bd40*/  CS2R R30, SRZ ;  /* 0x00000000001e7805 */ /* 0x000fe4000001ff00 */
        /* <DEDUP_REMOVED lines=9> */
[----:B------:R-:W-:Y:S01]  /*bde0*/  IMAD.MOV.U32 R5, RZ, RZ, R61 ;  /* 0x000000ffff057224 */ /* 0x000fe200078e003d */
[----:B------:R-:W-:Y:S01]  /*bdf0*/  MOV R7, R57 ;  /* 0x0000003900077202 */ /* 0x000fe20000000f00 */
        /* <DEDUP_REMOVED lines=12> */
[----:B------:R-:W-:Y:S01]  /*bec0*/  MOV R7, R37 ;  /* 0x0000002500077202 */ /* 0x000fe20000000f00 */
[----:B------:R-:W-:-:S03]  /*bed0*/  IMAD.MOV.U32 R6, RZ, RZ, R36 ;  /* 0x000000ffff067224 */ /* 0x000fc600078e0024 */
[----:B------:R-:W-:Y:S02]  /*bee0*/  PRMT R70, R5, 0x5410, R4 ;  /* 0x0000541005467816 */ /* 0x000fe40000000004 */
[----:B------:R-:W-:Y:S01]  /*bef0*/  PRMT R66, R7, 0x5410, R6 ;  /* 0x0000541007427816 */ /* 0x000fe20000000006 */
[----:B------:R-:W-:Y:S06]  /*bf00*/  BRA.DIV UR4, `(.L_x_2611) ;  /* 0x000001be04e07947 */ /* 0x000fec000b800000 */
[----:B0-----:R-:W0:Y:S04]  /*bf10*/  SHFL.IDX PT, R0, R0, 0x1, 0x1c1f ;  /* 0x003c1f0000007f89 */ /* 0x001e2800000e0000 */
[----:B------:R-:W1:Y:S04]  /*bf20*/  SHFL.IDX PT, R65, R65, 0x1, 0x1c1f ;  /* 0x003c1f0041417f89 */ /* 0x000e6800000e0000 */
[----:B------:R-:W2:Y:S04]  /*bf30*/  SHFL.IDX PT, R63, R63, 0x1, 0x1c1f ;  /* 0x003c1f003f3f7f89 */ /* 0x000ea800000e0000 */
[----:B------:R0:W0:Y:S02]  /*bf40*/  SHFL.IDX PT, R62, R3, 0x1, 0x1c1f ;  /* 0x003c1f00033e7f89 */ /* 0x00002400000e0000 */
.L_x_2898:
[----:B0-----:R-:W5:Y:S01]  /*bf50*/  LDL R3, [R1+0x44] ;  /* 0x0000440001037983 */ /* 0x001f620000100800 */
[----:B------:R-:W-:Y:S01]  /*bf60*/  VIADD R69, R69, 0x40 ;  /* 0x0000004045457836 */ /* 0x000fe20000000000 */
[----:B------:R-:W-:Y:S01]  /*bf70*/  LOP3.LUT R4, R195, 0x18, R18, 0xf8, !PT ;  /* 0x00000018c3047812 */ /* 0x000fe200078ef812 */
[----:B------:R-:W-:Y:S01]  /*bf80*/  BSSY B1, `(.L_x_2612) ;  /* 0x0000056000017945 */ /* 0x000fe20003800000 */
[----:B------:R-:W-:Y:S02]  /*bf90*/  CS2R R32, SRZ ;  /* 0x0000000000207805 */ /* 0x000fe4000001ff00 */
[----:B------:R-:W-:Y:S02]  /*bfa0*/  CS2R R26, SRZ ;  /* 0x00000000001a7805 */ /* 0x000fe4000001ff00 */
[----:B------:R-:W-:Y:S02]  /*bfb0*/  ISETP.GE.AND P1, PT, R69, R64, PT ;  /* 0x000000404500720c */ /* 0x000fe40003f26270 */
[----:B------:R-:W-:-:S02]  /*bfc0*/  CS2R R20, SRZ ;  /* 0x0000000000147805 */ /* 0x000fc4000001ff00 */
[----:B------:R-:W-:Y:S02]  /*bfd0*/  CS2R R12, SRZ ;  /* 0x00000000000c7805 */ /* 0x000fe4000001ff00 */
[----:B---34-:R-:W-:Y:S02]  /*bfe0*/  CS2R R8, SRZ ;  /* 0x0000000000087805 */ /* 0x018fe4000001ff00 */
[----:B------:R-:W-:Y:S02]  /*bff0*/  CS2R R40, SRZ ;  /* 0x0000000000287805 */ /* 0x000fe4000001ff00 */
[----:B------:R-:W-:Y:S02]  /*c000*/  CS2R R34, SRZ ;  /* 0x0000000000227805 */ /* 0x000fe4000001ff00 */
[----:B------:R-:W-:Y:S02]  /*c010*/  CS2R R28, SRZ ;  /* 0x00000000001c7805 */ /* 0x000fe4000001ff00 */
[----:B------:R-:W-:-:S02]  /*c020*/  CS2R R24, SRZ ;  /* 0x0000000000187805 */ /* 0x000fc4000001ff00 */
[----:B------:R-:W-:Y:S02]  /*c030*/  CS2R R14, SRZ ;  /* 0x00000000000e7805 */ /* 0x000fe4000001ff00 */
[----:B------:R-:W-:Y:S02]  /*c040*/  CS2R R10, SRZ ;  /* 0x00000000000a7805 */ /* 0x000fe4000001ff00 */
[----:B-----5:R-:W-:Y:S02]  /*c050*/  LOP3.LUT P0, RZ, R3, 0x4, RZ, 0xc0, !PT ;  /* 0x0000000403ff7812 */ /* 0x020fe4000780c0ff */
[----:B------:R-:W-:-:S05]  /*c060*/  LOP3.LUT R3, R4, R197, RZ, 0x3c, !PT ;  /* 0x000000c504037212 */ /* 0x000fca00078e3cff */
[----:B------:R-:W-:-:S04]  /*c070*/  IMAD R3, R196, 0x200, R3 ;  /* 0x00000200c4037824 */ /* 0x000fc800078e0203 */
[----:B------:R-:W-:Y:S01]  /*c080*/  IMAD R3, R3, 0x2, R2 ;  /* 0x0000000203037824 */ /* 0x000fe200078e0202 */
        /* <DEDUP_REMOVED lines=8> */
[----:B------:R-:W-:-:S05]  /*c110*/  ISETP.GE.AND P1, PT, R191, UR4, PT ;  /* 0x00000004bf007c0c */ /* 0x000fca000bf26270 */
[C---:B------:R-:W-:Y:S02]  /*c120*/  @!P4 SHF.L.U32 R24, R190.reuse, 0x1, RZ ;  /* 0x00000001be18c819 */ /* 0x040fe400000006ff */
[----:B------:R-:W-:Y:S02]  /*c130*/  @!P4 SHF.L.U64.HI R73, R190, 0x1, R73 ;  /* 0x00000001be49c819 */ /* 0x000fe40000010249 */
[----:B------:R-:W-:Y:S01]  /*c140*/  @!P3 IMAD.SHL.U32 R14, R189, 0x2, RZ ;  /* 0x00000002bd0eb824 */ /* 0x000fe200078e00ff */
[-C--:B-1----:R-:W-:Y:S01]  /*c150*/  @!P4 IADD3 R26, P5, R65, R24.reuse, RZ ;  /* 0x00000018411ac210 */ /* 0x082fe20007fbe0ff */
[----:B------:R-:W-:Y:S01]  /*c160*/  @!P2 IMAD.SHL.U32 R10, R192, 0x2, RZ ;  /* 0x00000002c00aa824 */ /* 0x000fe200078e00ff */
[----:B------:R-:W-:Y:S01]  /*c170*/  @!P4 IADD3 R24, P6, R62, R24, RZ ;  /* 0x000000183e18c210 */ /* 0x000fe20007fde0ff */
[----:B------:R-:W-:Y:S01]  /*c180*/  @!P1 IMAD.SHL.U32 R6, R191, 0x2, RZ ;  /* 0x00000002bf069824 */ /* 0x000fe200078e00ff */
[----:B------:R-:W-:Y:S01]  /*c190*/  @!P3 SHF.L.U64.HI R72, R189, 0x1, R72 ;  /* 0x00000001bd48b819 */ /* 0x000fe20000010248 */
[----:B------:R-:W-:Y:S01]  /*c1a0*/  @!P4 IMAD.X R27, R0, 0x1, R73, P5 ;  /* 0x00000001001bc824 */ /* 0x000fe200028e0649 */
[----:B------:R-:W-:-:S02]  /*c1b0*/  @!P3 IADD3 R20, P5, R65, R14, RZ ;  /* 0x0000000e4114b210 */ /* 0x000fc40007fbe0ff */
[----:B--2---:R-:W-:Y:S02]  /*c1c0*/  @!P4 IADD3.X R25, R63, R73, RZ, P6, !PT ;  /* 0x000000493f19c210 */ /* 0x004fe400037fe4ff */
[----:B------:R-:W-:Y:S01]  /*c1d0*/  @!P3 IADD3 R14, P6, R62, R14, RZ ;  /* 0x0000000e3e0eb210 */ /* 0x000fe20007fde0ff */
[----:B------:R-:W-:Y:S01]  /*c1e0*/  @!P3 IMAD.X R21, R0, 0x1, R72, P5 ;  /* 0x000000010015b824 */ /* 0x000fe200028e0648 */
[----:B------:R-:W-:-:S03]  /*c1f0*/  @!P2 IADD3 R12, P5, R65, R10, RZ ;  /* 0x0000000a410ca210 */ /* 0x000fc60007fbe0ff */
[----:B------:R-:W-:Y:S01]  /*c200*/  @!P3 IMAD.X R15, R63, 0x1, R72, P6 ;  /* 0x000000013f0fb824 */ /* 0x000fe200030e0648 */
[----:B------:R-:W-:Y:S02]  /*c210*/  @!P2 IADD3 R10, P6, R62, R10, RZ ;  /* 0x0000000a3e0aa210 */ /* 0x000fe40007fde0ff */
[----:B------:R-:W-:-:S06]  /*c220*/  CS2R R34, SRZ ;  /* 0x0000000000227805 */ /* 0x000fcc000001ff00 */
[----:B------:R0:W5:Y:S02]  /*c230*/  @!P4 LD.E.64 R34, desc[UR60][R26.64] ;  /* 0x0000003c1a22c980 */ /* 0x000164000c101b00 */
[----:B0-----:R-:W-:-:S06]  /*c240*/  CS2R R26, SRZ ;  /* 0x00000000001a7805 */ /* 0x001fcc000001ff00 */
[----:B------:R0:W5:Y:S02]  /*c250*/  @!P3 LD.E.64 R26, desc[UR60][R14.64] ;  /* 0x0000003c0e1ab980 */ /* 0x000164000c101b00 */
[----:B0-----:R-:W-:Y:S02]  /*c260*/  CS2R R14, SRZ ;  /* 0x00000000000e7805 */ /* 0x001fe4000001ff00 */
[----:B---3--:R-:W-:Y:S02]  /*c270*/  @!P2 SHF.L.U64.HI R4, R192, 0x1, R5 ;  /* 0x00000001c004a819 */ /* 0x008fe40000010205 */
[----:B------:R-:W-:Y:S02]  /*c280*/  @!P1 SHF.L.U64.HI R5, R191, 0x1, R237 ;  /* 0x00000001bf059819 */ /* 0x000fe400000102ed */
[----:B------:R-:W-:Y:S01]  /*c290*/  @!P2 IADD3.X R13, R0, R4, RZ, P5, !PT ;  /* 0x00000004000da210 */ /* 0x000fe20002ffe4ff */
[----:B------:R-:W-:Y:S01]  /*c2a0*/  @!P2 IMAD.X R11, R63, 0x1, R4, P6 ;  /* 0x000000013f0ba824 */ /* 0x000fe200030e0604 */
[----:B------:R-:W-:-:S02]  /*c2b0*/  @!P1 IADD3 R8, P5, R65, R6, RZ ;  /* 0x0000000641089210 */ /* 0x000fc40007fbe0ff */
[----:B------:R-:W-:-:S03]  /*c2c0*/  ISETP.GE.AND P6, PT, R22, UR4, PT ;  /* 0x0000000416007c0c */ /* 0x000fc6000bfc6270 */
[----:B------:R-:W-:Y:S01]  /*c2d0*/  @!P1 IMAD.X R9, R0, 0x1, R5, P5 ;  /* 0x0000000100099824 */ /* 0x000fe200028e0605 */
[----:B------:R-:W-:-:S04]  /*c2e0*/  @!P1 IADD3 R4, P5, R62, R6, RZ ;  /* 0x000000063e049210 */ /* 0x000fc80007fbe0ff */
[----:B------:R-:W5:Y:S01]  /*c2f0*/  @!P1 LD.E.64 R14, desc[UR60][R8.64] ;  /* 0x0000003c080e9980 */ /* 0x000f62000c101b00 */
[----:B------:R-:W-:Y:S01]  /*c300*/  @!P1 IMAD.X R5, R63, 0x1, R5, P5 ;  /* 0x000000013f059824 */ /* 0x000fe200028e0605 */
[----:B------:R-:W-:-:S03]  /*c310*/  ISETP.GE.AND P5, PT, R193, UR4, PT ;  /* 0x00000004c1007c0c */ /* 0x000fc6000bfa6270 */
[----:B------:R-:W-:Y:S01]  /*c320*/  @!P6 MOV R28, R65 ;  /* 0x00000041001ce202 */ /* 0x000fe20000000f00 */
[----:B------:R-:W-:Y:S02]  /*c330*/  @!P6 IMAD.MOV.U32 R29, RZ, RZ, R0 ;  /* 0x000000ffff1de224 */ /* 0x000fe400078e0000 */
[----:B------:R-:W-:Y:S02]  /*c340*/  @!P6 IMAD.MOV.U32 R6, RZ, RZ, R62 ;  /* 0x000000ffff06e224 */ /* 0x000fe400078e003e */
[----:B------:R-:W-:Y:S02]  /*c350*/  @!P6 IMAD.MOV.U32 R7, RZ, RZ, R63 ;  /* 0x000000ffff07e224 */ /* 0x000fe400078e003f */
[----:B------:R-:W-:-:S03]  /*c360*/  @!P6 IMAD.WIDE R28, R22, 0x2, R28 ;  /* 0x00000002161ce825 */ /* 0x000fc600078e021c */
[C---:B------:R-:W-:Y:S01]  /*c370*/  @!P5 SHF.L.U32 R33, R193.reuse, 0x1, RZ ;  /* 0x00000001c121d819 */ /* 0x040fe200000006ff */
[----:B------:R-:W-:Y:S01]  /*c380*/  @!P6 IMAD.WIDE R6, R22, 0x2, R6 ;  /* 0x000000021606e825 */ /* 0x000fe200078e0206 */
[----:B------:R-:W5:Y:S01]  /*c390*/  @!P6 LD.E.64 R40, desc[UR60][R28.64] ;  /* 0x0000003c1c28e980 */ /* 0x000f62000c101b00 */
[----:B------:R-:W-:-:S03]  /*c3a0*/  @!P5 SHF.L.U64.HI R32, R193, 0x1, R236 ;  /* 0x00000001c120d819 */ /* 0x000fc600000102ec */
[----:B------:R0:W5:Y:S02]  /*c3b0*/  @!P6 LD.E.64 R30, desc[UR60][R6.64] ;  /* 0x0000003c061ee980 */ /* 0x000164000c101b00 */
[----:B0-----:R-:W-:-:S05]  /*c3c0*/  @!P5 IADD3 R6, P6, R65, R33, RZ ;  /* 0x000000214106d210 */ /* 0x001fca0007fde0ff */
[----:B------:R-:W-:Y:S01]  /*c3d0*/  @!P5 IMAD.X R7, R0, 0x1, R32, P6 ;  /* 0x000000010007d824 */ /* 0x000fe200030e0620 */
[----:B------:R-:W-:Y:S02]  /*c3e0*/  @!P5 IADD3 R62, P6, R62, R33, RZ ;  /* 0x000000213e3ed210 */ /* 0x000fe40007fde0ff */
[----:B------:R-:W-:-:S03]  /*c3f0*/  CS2R R28, SRZ ;  /* 0x00000000001c7805 */ /* 0x000fc6000001ff00 */
[----:B------:R-:W-:Y:S01]  /*c400*/  @!P5 IMAD.X R63, R63, 0x1, R32, P6 ;  /* 0x000000013f3fd824 */ /* 0x000fe200030e0620 */
[----:B------:R-:W-:Y:S02]  /*c410*/  CS2R R32, SRZ ;  /* 0x0000000000207805 */ /* 0x000fe4000001ff00 */
[----:B------:R0:W5:Y:S04]  /*c420*/  @!P3 LD.E.64 R28, desc[UR60][R20.64] ;  /* 0x0000003c141cb980 */ /* 0x000168000c101b00 */
[----:B------:R1:W5:Y:S01]  /*c430*/  @!P4 LD.E.64 R32, desc[UR60][R24.64] ;  /* 0x0000003c1820c980 */ /* 0x000362000c101b00 */
[----:B0-----:R-:W-:Y:S02]  /*c440*/  CS2R R20, SRZ ;  /* 0x0000000000147805 */ /* 0x001fe4000001ff00 */
[----:B-1----:R-:W-:-:S04]  /*c450*/  CS2R R24, SRZ ;  /* 0x0000000000187805 */ /* 0x002fc8000001ff00 */
[----:B------:R0:W5:Y:S01]  /*c460*/  @!P2 LD.E.64 R20, desc[UR60][R10.64] ;  /* 0x0000003c0a14a980 */ /* 0x000162000c101b00 */
[----:B------:R-:W-:-:S03]  /*c470*/  CS2R R8, SRZ ;  /* 0x0000000000087805 */ /* 0x000fc6000001ff00 */
[----:B------:R1:W5:Y:S04]  /*c480*/  @!P2 LD.E.64 R24, desc[UR60][R12.64] ;  /* 0x0000003c0c18a980 */ /* 0x000368000c101b00 */
[----:B------:R3:W5:Y:S01]  /*c490*/  @!P5 LD.E.64 R8, desc[UR60][R62.64] ;  /* 0x0000003c3e08d980 */ /* 0x000762000c101b00 */
[----:B0-----:R-:W-:Y:S02]  /*c4a0*/  CS2R R10, SRZ ;  /* 0x00000000000a7805 */ /* 0x001fe4000001ff00 */
[----:B-1----:R-:W-:-:S04]  /*c4b0*/  CS2R R12, SRZ ;  /* 0x00000000000c7805 */ /* 0x002fc8000001ff00 */
[----:B------:R3:W5:Y:S04]  /*c4c0*/  @!P5 LD.E.64 R10, desc[UR60][R6.64] ;  /* 0x0000003c060ad980 */ /* 0x000768000c101b00 */
[----:B------:R3:W5:Y:S02]  /*c4d0*/  @!P1 LD.E.64 R12, desc[UR60][R4.64] ;  /* 0x0000003c040c9980 */ /* 0x000764000c101b00 */
.L_x_2613:
[----:B------:R-:W-:Y:S05]  /*c4e0*/  BSYNC B1 ;  /* 0x0000000000017941 */ /* 0x000fea0003800000 */
.L_x_2612:
[----:B---3--:R-:W-:Y:S01]  /*c4f0*/  LEA.HI R4, R213, R213, RZ, 0x1 ;  /* 0x000000d5d5047211 */ /* 0x008fe200078f08ff */
[----:B-----5:R-:W-:Y:S01]  /*c500*/  IMAD.MOV.U32 R5, RZ, RZ, R30 ;  /* 0x000000ffff057224 */ /* 0x020fe200078e001e */
[C---:B------:R-:W-:Y:S01]  /*c510*/  IADD3 R0, R3.reuse, 0x10440, RZ ;  /* 0x0001044003007810 */ /* 0x040fe20007ffe0ff */
[----:B------:R-:W-:Y:S01]  /*c520*/  VIADD R6, R3, 0x10400 ;  /* 0x0001040003067836 */ /* 0x000fe20000000000 */
[----:B------:R-:W-:Y:S01]  /*c530*/  LOP3.LUT R4, R4, 0xfffffffe, RZ, 0xc0, !PT ;  /* 0xfffffffe04047812 */ /* 0x000fe200078ec0ff */
[----:B------:R-:W-:Y:S01]  /*c540*/  IMAD.MOV.U32 R7, RZ, RZ, R33 ;  /* 0x000000ffff077224 */ /* 0x000fe200078e0021 */
[----:B------:R-:W-:Y:S01]  /*c550*/  PRMT R84, R5, 0x7610, R84 ;  /* 0x0000761005547816 */ /* 0x000fe20000000054 */
[----:B------:R-:W-:Y:S01]  /*c560*/  IMAD.MOV.U32 R5, RZ, RZ, R31 ;  /* 0x000000ffff057224 */ /* 0x000fe200078e001f */
[----:B------:R-:W-:Y:S01]  /*c570*/  VIADDMNMX R64, R64, -R200, 0x80, PT ;  /* 0x0000008040407446 */ /* 0x000fe200038009c8 */
[----:B------:R-:W-:Y:S01]  /*c580*/  IMAD.IADD R4, R213, 0x1, -R4 ;  /* 0x00000001d5047824 */ /* 0x000fe200078e0a04 */
[----:B------:R-:W-:Y:S01]  /*c590*/  BSSY B1, `(.L_x_2614) ;  /* 0x0000029000017945 */ /* 0x000fe20003800000 */
[----:B------:R-:W-:Y:S01]  /*c5a0*/  @P0 VIADD R0, R6, 0xffffffc0 ;  /* 0xffffffc006000836 */ /* 0x000fe20000000000 */
[----:B------:R-:W-:Y:S01]  /*c5b0*/  PRMT R84, R84, 0x5410, R5 ;  /* 0x0000541054547816 */ /* 0x000fe20000000005 */
[----:B------:R-:W-:Y:S01]  /*c5c0*/  IMAD.MOV.U32 R62, RZ, RZ, R20 ;  /* 0x000000ffff3e7224 */ /* 0x000fe200078e0014 */
[----:B------:R-:W-:Y:S01]  /*c5d0*/  SHF.L.U32 R5, R4, 0x1f, RZ ;  /* 0x0000001f04057819 */ /* 0x000fe200000006ff */
[----:B------:R-:W-:Y:S01]  /*c5e0*/  IMAD.MOV.U32 R4, RZ, RZ, R21 ;  /* 0x000000ffff047224 */ /* 0x000fe200078e0015 */
[----:B------:R-:W-:Y:S01]  /*c5f0*/  MOV R6, R32 ;  /* 0x0000002000067202 */ /* 0x000fe20000000f00 */
[----:B--2---:R-:W-:Y:S01]  /*c600*/  IMAD.MOV.U32 R63, RZ, RZ, R34 ;  /* 0x000000ffff3f7224 */ /* 0x004fe200078e0022 */
[----:B------:R-:W0:Y:S01]  /*c610*/  SYNCS.PHASECHK.TRANS64.TRYWAIT P0, [R2+URZ+0x34800], R5 ;  /* 0x03480005020075a7 */ /* 0x000e22000800017f */
        /* <DEDUP_REMOVED lines=9> */
[----:B------:R-:W-:Y:S02]  /*c6b0*/  MOV R7, R13 ;  /* 0x0000000d00077202 */ /* 0x000fe40000000f00 */
[----:B------:R-:W-:Y:S02]  /*c6c0*/  PRMT R62, R62, 0x5410, R62 ;  /* 0x000054103e3e7816 */ /* 0x000fe4000000003e */
[----:B-1----:R-:W-:Y:S01]  /*c6d0*/  PRMT R65, R7, 0x5410, R6 ;  /* 0x0000541007417816 */ /* 0x002fe20000000006 */
[----:B------:R-:W-:Y:S01]  /*c6e0*/  IMAD.MOV.U32 R6, RZ, RZ, R40 ;  /* 0x000000ffff067224 */ /* 0x000fe200078e0028 */
[----:B------:R-:W-:-:S02]  /*c6f0*/  MOV R7, R41 ;  /* 0x0000002900077202 */ /* 0x000fc40000000f00 */
[----:B------:R-:W-:Y:S01]  /*c700*/  PRMT R62, R4, 0x7610, R62 ;  /* 0x00007610043e7816 */ /* 0x000fe2000000003e */
[----:B------:R-:W-:Y:S01]  /*c710*/  IMAD.MOV.U32 R4, RZ, RZ, R35 ;  /* 0x000000ffff047224 */ /* 0x000fe200078e0023 */
[----:B------:R-:W-:Y:S01]  /*c720*/  PRMT R85, R6, 0x5410, R7 ;  /* 0x0000541006557816 */ /* 0x000fe20000000007 */
[----:B------:R-:W-:Y:S01]  /*c730*/  IMAD.MOV.U32 R6, RZ, RZ, R28 ;  /* 0x000000ffff067224 */ /* 0x000fe200078e001c */
[----:B------:R-:W-:Y:S02]  /*c740*/  PRMT R81, R63, 0x7610, R81 ;  /* 0x000076103f517816 */ /* 0x000fe40000000051 */
[----:B------:R-:W-:Y:S02]  /*c750*/  MOV R7, R29 ;  /* 0x0000001d00077202 */ /* 0x000fe40000000f00 */
[----:B------:R-:W-:Y:S01]  /*c760*/  PRMT R81, R81, 0x5410, R4 ;  /* 0x0000541051517816 */ /* 0x000fe20000000004 */
[----:B------:R-:W-:Y:S01]  /*c770*/  IMAD.MOV.U32 R4, RZ, RZ, R24 ;  /* 0x000000ffff047224 */ /* 0x000fe200078e0018 */
[----:B------:R-:W-:Y:S01]  /*c780*/  PRMT R77, R6, 0x5410, R7 ;  /* 0x00005410064d7816 */ /* 0x000fe20000000007 */
[----:B------:R-:W-:Y:S01]  /*c790*/  IMAD.MOV.U32 R6, RZ, RZ, R25 ;  /* 0x000000ffff067224 */ /* 0x000fe200078e0019 */
[----:B------:R-:W-:Y:S01]  /*c7a0*/  MOV R63, R15 ;  /* 0x0000000f003f7202 */ /* 0x000fe20000000f00 */
[----:B------:R-:W-:Y:S01]  /*c7b0*/  IMAD.MOV.U32 R7, RZ, RZ, R14 ;  /* 0x000000ffff077224 */ /* 0x000fe200078e000e */
[----:B------:R-:W-:-:S02]  /*c7c0*/  ISETP.GE.AND P1, PT, R17, R64, PT ;  /* 0x000000401100720c */ /* 0x000fc40003f26270 */
[----:B------:R-:W-:Y:S01]  /*c7d0*/  PRMT R73, R4, 0x5410, R6 ;  /* 0x0000541004497816 */ /* 0x000fe20000000006 */
[----:B------:R-:W-:Y:S01]  /*c7e0*/  IMAD.MOV.U32 R4, RZ, RZ, R10 ;  /* 0x000000ffff047224 */ /* 0x000fe200078e000a */
[----:B------:R-:W-:Y:S01]  /*c7f0*/  PRMT R69, R7, 0x5410, R63 ;  /* 0x0000541007457816 */ /* 0x000fe2000000003f */
[----:B------:R-:W-:Y:S01]  /*c800*/  IMAD.MOV.U32 R6, RZ, RZ, R11 ;  /* 0x000000ffff067224 */ /* 0x000fe200078e000b */
[----:B0-----:R-:W-:Y:S07]  /*c810*/  @!P0 BRA `(.L_x_2615) ;  /* 0x000001b800108947 */ /* 0x001fee0003800000 */
.L_x_2899:
[----:B------:R-:W-:Y:S05]  /*c820*/  BSYNC B1 ;  /* 0x0000000000017941 */ /* 0x000fea0003800000 */
.L_x_2614:
[----:B------:R-:W-:Y:S01]  /*c830*/  BSSY B1, `(.L_x_2616) ;  /* 0x0000116000017945 */ /* 0x000fe20003800000 */
[----:B------:R-:W-:-:S03]  /*c840*/  PRMT R63, R4, 0x5410, R6 ;  /* 0x00005410043f7816 */ /* 0x000fc60000000006 */
[----:B------:R-:W-:Y:S05]  /*c850*/  @P1 BRA `(.L_x_2617) ;  /* 0x00000010004c1947 */ /* 0x000fea0003800000 */
[----:B------:R-:W1:Y:S01]  /*c860*/  LDC R4, c[0x0][0x3f4] ;  /* 0x0000fd00ff047b82 */ /* 0x000e620000000800 */
[----:B------:R-:W-:Y:S01]  /*c870*/  BSSY B2, `(.L_x_2618) ;  /* 0x0000032000027945 */ /* 0x000fe20003800000 */
[-C--:B-1----:R-:W-:Y:S02]  /*c880*/  ISETP.GE.AND P0, PT, R22, R4.reuse, PT ;  /* 0x000000041600720c */ /* 0x082fe40003f06270 */
[-C--:B------:R-:W-:Y:S02]  /*c890*/  ISETP.GE.AND P1, PT, R190, R4.reuse, PT ;  /* 0x00000004be00720c */ /* 0x080fe40003f26270 */
[-C--:B------:R-:W-:Y:S02]  /*c8a0*/  ISETP.GE.AND P2, PT, R189, R4.reuse, PT ;  /* 0x00000004bd00720c */ /* 0x080fe40003f46270 */
[-C--:B------:R-:W-:Y:S02]  /*c8b0*/  ISETP.GE.AND P3, PT, R192, R4.reuse, PT ;  /* 0x00000004c000720c */ /* 0x080fe40003f66270 */
[----:B------:R-:W-:-:S02]  /*c8c0*/  ISETP.GE.AND P4, PT, R191, R4, PT ;  /* 0x00000004bf00720c */ /* 0x000fc40003f86270 */
[----:B------:R-:W-:-:S03]  /*c8d0*/  ISETP.GE.AND P5, PT, R193, R4, PT ;  /* 0x00000004c100720c */ /* 0x000fc60003fa6270 */
[----:B------:R-:W-:Y:S10]  /*c8e0*/  @P0 BRA `(.L_x_2619) ;  /* 0x0000000000a80947 */ /* 0x000ff40003800000 */
[----:B0-----:R-:W0:Y:S01]  /*c8f0*/  LDS.128 R4, [R3+0x10400] ;  /* 0x0104000003047984 */ /* 0x001e220000000c00 */
        /* <DEDUP_REMOVED lines=16> */
[----:B------:R-:W-:Y:S01]  /*ca00*/  FFMA.FTZ R100, R87, R92, -R100 ;  /* 0x0000005c57647223 */ /* 0x000fe20000010864 */
[C---:B------:R-:W-:Y:S01]  /*ca10*/  FMUL.FTZ R98, R61.reuse, R94 ;  /* 0x0000005e3d627220 */ /* 0x040fe20000410000 */
[----:B------:R-:W-:Y:S01]  /*ca20*/  FMUL.FTZ R92, R61, R90 ;  /* 0x0000005a3d5c7220 */ /* 0x000fe20000410000 */
[----:B------:R-:W-:Y:S02]  /*ca30*/  HADD2.F32 R7, -RZ, R6.H0_H0 ;  /* 0x20000006ff077230 */ /* 0x000fe40000004100 */
[----:B------:R-:W-:Y:S01]  /*ca40*/  FFMA.FTZ R91, R87, R96, R89 ;  /* 0x00000060575b7223 */ /* 0x000fe20000010059 */
[----:B------:R-:W-:Y:S02]  /*ca50*/  HADD2.F32 R4, -RZ, R5.H0_H0 ;  /* 0x20000005ff047230 */ /* 0x000fe40000004100 */
[C---:B------:R-:W-:Y:S01]  /*ca60*/  FFMA.FTZ R98, R59.reuse, R90, -R98 ;  /* 0x0000005a3b627223 */ /* 0x040fe20000010862 */
[----:B------:R-:W-:Y:S02]  /*ca70*/  HADD2.F32 R61, -RZ, R86.H1_H1 ;  /* 0x30000056ff3d7230 */ /* 0x000fe40000004100 */
[----:B------:R-:W-:Y:S01]  /*ca80*/  FFMA.FTZ R59, R59, R94, R92 ;  /* 0x0000005e3b3b7223 */ /* 0x000fe2000001005c */
[----:B------:R-:W-:-:S02]  /*ca90*/  HADD2.F32 R6, -RZ, R6.H1_H1 ;  /* 0x30000006ff067230 */ /* 0x000fc40000004100 */
[----:B------:R-:W-:Y:S02]  /*caa0*/  HADD2.F32 R5, -RZ, R5.H1_H1 ;  /* 0x30000005ff057230 */ /* 0x000fe40000004100 */
[----:B------:R-:W-:Y:S02]  /*cab0*/  HADD2.F32 R86, -RZ, R86.H0_H0 ;  /* 0x20000056ff567230 */ /* 0x000fe40000004100 */
[CC--:B------:R-:W-:Y:S01]  /*cac0*/  FMUL.FTZ R90, R6.reuse, R61.reuse ;  /* 0x0000003d065a7220 */ /* 0x0c0fe20000410000 */
[C---:B------:R-:W-:Y:S01]  /*cad0*/  FMUL.FTZ R87, R5.reuse, R58 ;  /* 0x0000003a05577220 */ /* 0x040fe20000410000 */
[----:B------:R-:W-:Y:S01]  /*cae0*/  FMUL.FTZ R89, R5, R60 ;  /* 0x0000003c05597220 */ /* 0x000fe20000410000 */
        /* <DEDUP_REMOVED lines=10> */
.L_x_2619:
[----:B------:R-:W-:Y:S05]  /*cb90*/  BSYNC B2 ;  /* 0x0000000000027941 */ /* 0x000fea0003800000 */
.L_x_2618:
[----:B------:R-:W-:Y:S04]  /*cba0*/  BSSY B2, `(.L_x_2620) ;  /* 0x000002c000027945 */ /* 0x000fe80003800000 */
[----:B------:R-:W-:Y:S05]  /*cbb0*/  @P1 BRA `(.L_x_2621) ;  /* 0x0000000000a81947 */ /* 0x000fea0003800000 */
[----:B01----:R-:W0:Y:S01]  /*cbc0*/  LDS.128 R4, [R0] ;  /* 0x0000000000047984 */ /* 0x003e220000000c00 */
[----:B------:R-:W-:Y:S01]  /*cbd0*/  SHF.R.U32.HI R59, RZ, 0x10, R57 ;  /* 0x00000010ff3b7819 */ /* 0x000fe20000011639 */
[----:B------:R-:W-:Y:S01]  /*cbe0*/  HADD2.F32 R58, -RZ, R83.H0_H0 ;  /* 0x20000053ff3a7230 */ /* 0x000fe20000004100 */
[----:B------:R-:W-:Y:S01]  /*cbf0*/  SHF.R.U32.HI R61, RZ, 0x10, R55 ;  /* 0x00000010ff3d7819 */ /* 0x000fe20000011637 */
[--C-:B------:R-:W-:Y:S01]  /*cc00*/  HADD2.F32 R60, -RZ, R82.reuse.H0_H0 ;  /* 0x20000052ff3c7230 */ /* 0x100fe20000004100 */
        /* <DEDUP_REMOVED lines=37> */
.L_x_2621:
[----:B------:R-:W-:Y:S05]  /*ce60*/  BSYNC B2 ;  /* 0x0000000000027941 */ /* 0x000fea0003800000 */
.L_x_2620:
[----:B------:R-:W-:Y:S04]  /*ce70*/  BSSY B2, `(.L_x_2622) ;  /* 0x000002c000027945 */ /* 0x000fe80003800000 */
[----:B------:R-:W-:Y:S05]  /*ce80*/  @P2 BRA `(.L_x_2623) ;  /* 0x0000000000a82947 */ /* 0x000fea0003800000 */
[----:B012---:R-:W0:Y:S01]  /*ce90*/  LDS.128 R4, [R3+0x14400] ;  /* 0x0144000003047984 */ /* 0x007e220000000c00 */
        /* <DEDUP_REMOVED lines=41> */
.L_x_2623:
[----:B------:R-:W-:Y:S05]  /*d130*/  BSYNC B2 ;  /* 0x0000000000027941 */ /* 0x000fea0003800000 */
.L_x_2622:
[----:B------:R-:W-:Y:S04]  /*d140*/  BSSY B2, `(.L_x_2624) ;  /* 0x000002c000027945 */ /* 0x000fe80003800000 */
[----:B------:R-:W-:Y:S05]  /*d150*/  @P3 BRA `(.L_x_2625) ;  /* 0x0000000000a83947 */ /* 0x000fea0003800000 */
[----:B0123--:R-:W0:Y:S01]  /*d160*/  LDS.128 R4, [R0+0x4000] ;  /* 0x0040000000047984 */ /* 0x00fe220000000c00 */
        /* <DEDUP_REMOVED lines=41> */
.L_x_2625:
[----:B------:R-:W-:Y:S05]  /*d400*/  BSYNC B2 ;  /* 0x0000000000027941 */ /* 0x000fea0003800000 */
.L_x_2624:
[----:B------:R-:W-:Y:S04]  /*d410*/  BSSY B2, `(.L_x_2626) ;  /* 0x000002c000027945 */ /* 0x000fe80003800000 */
[----:B------:R-:W-:Y:S05]  /*d420*/  @P4 BRA `(.L_x_2627) ;  /* 0x0000000000a84947 */ /* 0x000fea0003800000 */
[----:B01234-:R-:W0:Y:S01]  /*d430*/  LDS.128 R4, [R3+0x18400] ;  /* 0x0184000003047984 */ /* 0x01fe220000000c00 */
        /* <DEDUP_REMOVED lines=41> */
.L_x_2627:
[----:B------:R-:W-:Y:S05]  /*d6d0*/  BSYNC B2 ;  /* 0x0000000000027941 */ /* 0x000fea0003800000 */
.L_x_2626:
        /* <DEDUP_REMOVED lines=43> */
.L_x_2617:
[----:B------:R-:W-:Y:S05]  /*d990*/  BSYNC B1 ;  /* 0x0000000000017941 */ /* 0x000fea0003800000 */
.L_x_2616:
        /* <DEDUP_REMOVED lines=53> */
.L_x_2630:
[----:B------:R-:W-:Y:S05]  /*dcf0*/  BSYNC B1 ;  /* 0x0000000000017941 */ /* 0x000fea0003800000 */
.L_x_2629:
        /* <DEDUP_REMOVED lines=44> */
.L_x_2632:
[----:B------:R-:W-:Y:S05]  /*dfc0*/  BSYNC B1 ;  /* 0x0000000000017941 */ /* 0x000fea0003800000 */
.L_x_2631:
[----:B------:R-:W-:Y:S04]  /*dfd0*/  BSSY B1, `(.L_x_2633) ;  /* 0x000002c000017945 */ /* 0x000fe80003800000 */
[----:B------:R-:W-:Y:S05]  /*dfe0*/  @P2 BRA `(.L_x_2634) ;  /* 0x0000000000a82947 */ /* 0x000fea0003800000 */
[----:B01----:R-:W0:Y:S01]  /*dff0*/  LDS.128 R4, [R3+0x16400] ;  /* 0x0164000003047984 */ /* 0x003e220000000c00 */
        /* <DEDUP_REMOVED lines=41> */
.L_x_2634:
[----:B------:R-:W-:Y:S05]  /*e290*/  BSYNC B1 ;  /* 0x0000000000017941 */ /* 0x000fea0003800000 */
.L_x_2633:
[----:B------:R-:W-:Y:S04]  /*e2a0*/  BSSY B1, `(.L_x_2635) ;  /* 0x000002c000017945 */ /* 0x000fe80003800000 */
[----:B------:R-:W-:Y:S05]  /*e2b0*/  @P3 BRA `(.L_x_2636) ;  /* 0x0000000000a83947 */ /* 0x000fea0003800000 */
[----:B012---:R-:W0:Y:S01]  /*e2c0*/  LDS.128 R4, [R0+0x6000] ;  /* 0x0060000000047984 */ /* 0x007e220000000c00 */
        /* <DEDUP_REMOVED lines=41> */
.L_x_2636:
[----:B------:R-:W-:Y:S05]  /*e560*/  BSYNC B1 ;  /* 0x0000000000017941 */ /* 0x000fea0003800000 */
.L_x_2635:
[----:B------:R-:W-:Y:S04]  /*e570*/  BSSY B1, `(.L_x_2637) ;  /* 0x000002c000017945 */ /* 0x000fe80003800000 */
[----:B------:R-:W-:Y:S05]  /*e580*/  @P4 BRA `(.L_x_2638) ;  /* 0x0000000000a84947 */ /* 0x000fea0003800000 */
[----:B0123--:R-:W0:Y:S01]  /*e590*/  LDS.128 R4, [R3+0x1a400] ;  /* 0x01a4000003047984 */ /* 0x00fe220000000c00 */
        /* <DEDUP_REMOVED lines=41> */
.L_x_2638:
[----:B------:R-:W-:Y:S05]  /*e830*/  BSYNC B1 ;  /* 0x0000000000017941 */ /* 0x000fea0003800000 */
.L_x_2637:
        /* <DEDUP_REMOVED lines=44> */
.L_x_2607:
        /* <DEDUP_REMOVED lines=19> */
[----:B------:R-:W-:Y:S01]  /*ec30*/  IMAD.WIDE.U32 R6, R3, UR6, R6 ;  /* 0x0000000603067c25 */ /* 0x000fe2000f8e0006 */
[----:B------:R-:W-:Y:S01]  /*ec40*/  LEA R60, P0, R4, UR4, 0x1 ;  /* 0x00000004043c7c11 */ /* 0x000fe2000f8008ff */
[----:B------:R-:W-:Y:S01]  /*ec50*/  UMOV UR4, 0xffffffff ;  /* 0xffffffff00047882 */ /* 0x000fe20000000000 */
[----:B------:R-:W-:Y:S01]  /*ec60*/  IADD3 R61, R5, R61, RZ ;  /* 0x0000003d053d7210 */ /* 0x000fe20007ffe0ff */
[----:B------:R-:W-:Y:S01]  /*ec70*/  IMAD R67, R3, UR7, R0 ;  /* 0x0000000703437c24 */ /* 0x000fe2000f8e0200 */
[----:B------:R-:W-:-:S02]  /*ec80*/  ULDC.64 UR6, c[0x0][0x400] ;  /* 0x0001000000067ab9 */ /* 0x000fc40000000a00 */
[----:B------:R-:W-:Y:S01]  /*ec90*/  LEA R66, P1, R6, UR6, 0x1 ;  /* 0x0000000606427c11 */ /* 0x000fe2000f8208ff */
[----:B------:R-:W-:Y:S01]  /*eca0*/  IMAD.IADD R67, R7, 0x1, R67 ;  /* 0x0000000107437824 */ /* 0x000fe200078e0243 */
[----:B------:R-:W-:-:S04]  /*ecb0*/  LEA.HI.X R61, R4, UR5, R61, 0x1, P0 ;  /* 0x00000005043d7c11 */ /* 0x000fc800080f0c3d */
[----:B------:R-:W-:Y:S01]  /*ecc0*/  LEA.HI.X R67, R6, UR7, R67, 0x1, P1 ;  /* 0x0000000706437c11 */ /* 0x000fe200088f0c43 */
[----:B------:R-:W-:Y:S06]  /*ecd0*/  BRA.DIV UR4, `(.L_x_2639) ;  /* 0x0000019204f47947 */ /* 0x000fec000b800000 */
[----:B------:R-:W0:Y:S04]  /*ece0*/  SHFL.IDX PT, R3, R61, RZ, 0x1c1f ;  /* 0x001c1fff3d037589 */ /* 0x000e2800000e0000 */
[----:B------:R-:W1:Y:S04]  /*ecf0*/  SHFL.IDX PT, R0, R60, RZ, 0x1c1f ;  /* 0x001c1fff3c007589 */ /* 0x000e6800000e0000 */
[----:B------:R2:W3:Y:S04]  /*ed00*/  SHFL.IDX PT, R4, R67, RZ, 0x1c1f ;  /* 0x001c1fff43047589 */ /* 0x0004e800000e0000 */
[----:B------:R2:W4:Y:S01]  /*ed10*/  SHFL.IDX PT, R14, R66, RZ, 0x1c1f ;  /* 0x001c1fff420e7589 */ /* 0x00052200000e0000 */
[----:B0-----:R-:W-:-:S02]  /*ed20*/  IMAD.MOV.U32 R7, RZ, RZ, R3 ;  /* 0x000000ffff077224 */ /* 0x001fc400078e0003 */
[----:B-12---:R-:W-:-:S07]  /*ed30*/  IMAD.MOV.U32 R6, RZ, RZ, R0 ;  /* 0x000000ffff067224 */ /* 0x006fce00078e0000 */
.L_x_2905:
[----:B------:R-:W-:Y:S01]  /*ed40*/  IMAD R0, R201, R10, RZ ;  /* 0x0000000ac9007224 */ /* 0x000fe200078e02ff */
[----:B------:R-:W-:Y:S01]  /*ed50*/  BSSY B1, `(.L_x_2640) ;  /* 0x000002f000017945 */ /* 0x000fe20003800000 */
[----:B----4-:R-:W-:Y:S01]  /*ed60*/  MOV R12, R14 ;  /* 0x0000000e000c7202 */ /* 0x010fe20000000f00 */
[----:B---3--:R-:W-:Y:S01]  /*ed70*/  IMAD.MOV.U32 R13, RZ, RZ, R4 ;  /* 0x000000ffff0d7224 */ /* 0x008fe200078e0004 */
        /* <DEDUP_REMOVED lines=21> */
[----:B------:R-:W-:Y:S02]  /*eed0*/  CS2R R46, SRZ ;  /* 0x00000000002e7805 */ /* 0x000fe4000001ff00 */
[----:B------:R-:W-:Y:S01]  /*eee0*/  CS2R R28, SRZ ;  /* 0x00000000001c7805 */ /* 0x000fe2000001ff00 */
[----:B------:R-:W-:-:S04]  /*eef0*/  @!P0 IMAD.WIDE R8, R18, 0x2, R6 ;  /* 0x0000000212088825 */ /* 0x000fc800078e0206 */
        /* <DEDUP_REMOVED lines=11> */
[----:B------:R-:W-:Y:S01]  /*efb0*/  CS2R R38, SRZ ;  /* 0x0000000000267805 */ /* 0x000fe2000001ff00 */
[--C-:B0-----:R-:W-:Y:S01]  /*efc0*/  @!P1 IMAD.WIDE R8, R3, 0x2, R12.reuse ;  /* 0x0000000203089825 */ /* 0x101fe200078e020c */
[----:B------:R0:W5:Y:S03]  /*efd0*/  @!P1 LD.E.128 R28, desc[UR60][R4.64] ;  /* 0x0000003c041c9980 */ /* 0x000166000c101d00 */
[--C-:B------:R-:W-:Y:S01]  /*efe0*/  @!P2 IMAD.WIDE R10, R11, 0x2, R12.reuse ;  /* 0x000000020b0aa825 */ /* 0x100fe200078e020c */
[----:B------:R0:W5:Y:S03]  /*eff0*/  @!P1 LD.E.128 R40, desc[UR60][R8.64] ;  /* 0x0000003c08289980 */ /* 0x000166000c101d00 */
[----:B------:R-:W-:Y:S01]  /*f000*/  @!P0 IMAD.WIDE R12, R18, 0x2, R12 ;  /* 0x00000002120c8825 */ /* 0x000fe200078e020c */
[----:B------:R0:W5:Y:S04]  /*f010*/  @!P2 LD.E.128 R24, desc[UR60][R6.64] ;  /* 0x0000003c0618a980 */ /* 0x000168000c101d00 */
[----:B------:R0:W5:Y:S04]  /*f020*/  @!P0 LD.E.128 R44, desc[UR60][R12.64] ;  /* 0x0000003c0c2c8980 */ /* 0x000168000c101d00 */
[----:B------:R0:W5:Y:S02]  /*f030*/  @!P2 LD.E.128 R36, desc[UR60][R10.64] ;  /* 0x0000003c0a24a980 */ /* 0x000164000c101d00 */
.L_x_2641:
[----:B------:R-:W-:Y:S05]  /*f040*/  BSYNC B1 ;  /* 0x0000000000017941 */ /* 0x000fea0003800000 */
.L_x_2640:
[----:B0----5:R-:W-:Y:S01]  /*f050*/  IMAD.MOV.U32 R4, RZ, RZ, R45 ;  /* 0x000000ffff047224 */ /* 0x021fe200078e002d */
[----:B------:R-:W-:Y:S01]  /*f060*/  MOV R3, R44 ;  /* 0x0000002c00037202 */ /* 0x000fe20000000f00 */
[----:B------:R-:W-:Y:S01]  /*f070*/  IMAD.MOV.U32 R5, RZ, RZ, R46 ;  /* 0x000000ffff057224 */ /* 0x000fe200078e002e */
[----:B------:R-:W-:Y:S01]  /*f080*/  UMOV UR4, 0xffffffff ;  /* 0xffffffff00047882 */ /* 0x000fe20000000000 */
[----:B------:R-:W-:Y:S01]  /*f090*/  IMAD.MOV.U32 R6, RZ, RZ, R47 ;  /* 0x000000ffff067224 */ /* 0x000fe200078e002f */
[----:B------:R-:W-:Y:S01]  /*f0a0*/  PRMT R101, R4, 0x7610, R101 ;  /* 0x0000761004657816 */ /* 0x000fe20000000065 */
[----:B------:R-:W-:Y:S01]  /*f0b0*/  IMAD.MOV.U32 R4, RZ, RZ, R41 ;  /* 0x000000ffff047224 */ /* 0x000fe200078e0029 */
[----:B------:R-:W-:Y:S01]  /*f0c0*/  PRMT R95, R95, 0x5410, R5 ;  /* 0x000054105f5f7816 */ /* 0x000fe20000000005 */
[----:B------:R-:W-:Y:S01]  /*f0d0*/  IMAD.MOV.U32 R5, RZ, RZ, R42 ;  /* 0x000000ffff057224 */ /* 0x000fe200078e002a */
[----:B------:R-:W-:Y:S01]  /*f0e0*/  PRMT R93, R6, 0x7610, R93 ;  /* 0x00007610065d7816 */ /* 0x000fe2000000005d */
[----:B------:R-:W-:Y:S01]  /*f0f0*/  IMAD.MOV.U32 R6, RZ, RZ, R43 ;  /* 0x000000ffff067224 */ /* 0x000fe200078e002b */
[----:B------:R-:W-:-:S02]  /*f100*/  PRMT R96, R96, 0x5410, R3 ;  /* 0x0000541060607816 */ /* 0x000fc40000000003 */
[----:B------:R-:W-:Y:S02]  /*f110*/  MOV R3, R40 ;  /* 0x0000002800037202 */ /* 0x000fe40000000f00 */
        /* <DEDUP_REMOVED lines=26> */
[----:B------:R-:W-:Y:S02]  /*f2c0*/  PRMT R77, R3, 0x5410, R4 ;  /* 0x00005410034d7816 */ /* 0x000fe40000000004 */
[----:B------:R-:W-:Y:S02]  /*f2d0*/  PRMT R78, R5, 0x5410, R6 ;  /* 0x00005410054e7816 */ /* 0x000fe40000000006 */
[----:B------:R-:W-:Y:S01]  /*f2e0*/  CS2R R4, SRZ ;  /* 0x0000000000047805 */ /* 0x000fe2000001ff00 */
[----:B------:R-:W-:Y:S06]  /*f2f0*/  BRA.DIV UR4, `(.L_x_2642) ;  /* 0x0000018e04e47947 */ /* 0x000fec000b800000 */
[----:B------:R-:W0:Y:S04]  /*f300*/  SHFL.IDX PT, R61, R61, 0x1, 0x1c1f ;  /* 0x003c1f003d3d7f89 */ /* 0x000e2800000e0000 */
[----:B------:R-:W1:Y:S04]  /*f310*/  SHFL.IDX PT, R60, R60, 0x1, 0x1c1f ;  /* 0x003c1f003c3c7f89 */ /* 0x000e6800000e0000 */
[----:B------:R-:W2:Y:S04]  /*f320*/  SHFL.IDX PT, R67, R67, 0x1, 0x1c1f ;  /* 0x003c1f0043437f89 */ /* 0x000ea800000e0000 */
[----:B------:R-:W3:Y:S02]  /*f330*/  SHFL.IDX PT, R66, R66, 0x1, 0x1c1f ;  /* 0x003c1f0042427f89 */ /* 0x000ee400000e0000 */
.L_x_2911:
[----:B------:R-:W-:Y:S01]  /*f340*/  IADD3 R69, R69, 0x40, RZ ;  /* 0x0000004045457810 */ /* 0x000fe20007ffe0ff */
[----:B------:R-:W-:Y:S01]  /*f350*/  BSSY B1, `(.L_x_2643) ;  /* 0x000002c000017945 */ /* 0x000fe20003800000 */
[----:B------:R-:W-:Y:S02]  /*f360*/  CS2R R6, SRZ ;  /* 0x0000000000067805 */ /* 0x000fe4000001ff00 */
        /* <DEDUP_REMOVED lines=21> */
[----:B01----:R-:W-:-:S04]  /*f4c0*/  @!P0 IMAD.WIDE R4, R18, 0x2, R60 ;  /* 0x0000000212048825 */ /* 0x003fc800078e023c */
        /* <DEDUP_REMOVED lines=12> */
[--C-:B--23--:R-:W-:Y:S01]  /*f590*/  @!P1 IMAD.WIDE R62, R63, 0x2, R66.reuse ;  /* 0x000000023f3e9825 */ /* 0x10cfe200078e0242 */
[----:B------:R4:W5:Y:S03]  /*f5a0*/  @!P1 LD.E.128 R52, desc[UR60][R20.64] ;  /* 0x0000003c14349980 */ /* 0x000966000c101d00 */
[--C-:B------:R-:W-:Y:S01]  /*f5b0*/  @!P2 IMAD.WIDE R64, R65, 0x2, R66.reuse ;  /* 0x000000024140a825 */ /* 0x100fe200078e0242 */
[----:B------:R4:W5:Y:S03]  /*f5c0*/  @!P1 LD.E.128 R8, desc[UR60][R62.64] ;  /* 0x0000003c3e089980 */ /* 0x000966000c101d00 */
[----:B------:R-:W-:Y:S01]  /*f5d0*/  @!P0 IMAD.WIDE R66, R18, 0x2, R66 ;  /* 0x0000000212428825 */ /* 0x000fe200078e0242 */
[----:B------:R4:W5:Y:S04]  /*f5e0*/  @!P2 LD.E.128 R56, desc[UR60][R60.64] ;  /* 0x0000003c3c38a980 */ /* 0x000968000c101d00 */
[----:B------:R4:W5:Y:S04]  /*f5f0*/  @!P0 LD.E.128 R4, desc[UR60][R66.64] ;  /* 0x0000003c42048980 */ /* 0x000968000c101d00 */
[----:B------:R4:W5:Y:S02]  /*f600*/  @!P2 LD.E.128 R12, desc[UR60][R64.64] ;  /* 0x0000003c400ca980 */ /* 0x000964000c101d00 */
.L_x_2644:
[----:B------:R-:W-:Y:S05]  /*f610*/  BSYNC B1 ;  /* 0x0000000000017941 */ /* 0x000fea0003800000 */
.L_x_2643:
[----:B----45:R-:W-:Y:S01]  /*f620*/  IMAD.MOV.U32 R20, RZ, RZ, R4 ;  /* 0x000000ffff147224 */ /* 0x030fe200078e0004 */
[----:B------:R-:W-:Y:S01]  /*f630*/  MOV R21, R5 ;  /* 0x0000000500157202 */ /* 0x000fe20000000f00 */
[----:B-1----:R-:W-:Y:S01]  /*f640*/  IMAD.MOV.U32 R60, RZ, RZ, R6 ;  /* 0x000000ffff3c7224 */ /* 0x002fe200078e0006 */
[----:B------:R-:W-:Y:S01]  /*f650*/  LEA.HI R3, R213, R213, RZ, 0x1 ;  /* 0x000000d5d5037211 */ /* 0x000fe200078f08ff */
[----:B0-----:R-:W-:Y:S01]  /*f660*/  IMAD.MOV.U32 R61, RZ, RZ, R7 ;  /* 0x000000ffff3d7224 */ /* 0x001fe200078e0007 */
        /* <DEDUP_REMOVED lines=8> */
[----:B------:R-:W-:Y:S01]  /*f6f0*/  VIADDMNMX R0, R0, -R200, 0x80, PT ;  /* 0x0000008000007446 */ /* 0x000fe200038009c8 */
        /* <DEDUP_REMOVED lines=8> */
[----:B------:R-:W-:Y:S01]  /*f780*/  MOV R20, R12 ;  /* 0x0000000c00147202 */ /* 0x000fe20000000f00 */
[----:B------:R-:W-:Y:S01]  /*f790*/  BSSY B1, `(.L_x_2645) ;  /* 0x0000018000017945 */ /* 0x000fe20003800000 */
[----:B------:R-:W-:-:S02]  /*f7a0*/  PRMT R72, R72, 0x5410, R3 ;  /* 0x0000541048487816 */ /* 0x000fc40000000003 */
        /* <DEDUP_REMOVED lines=16> */
[----:B------:R-:W-:Y:S02]  /*f8b0*/  ISETP.GE.AND P1, PT, R17, R0, PT ;  /* 0x000000001100720c */ /* 0x000fe40003f26270 */
[----:B------:R-:W-:Y:S01]  /*f8c0*/  PRMT R74, R21, 0x5410, R60 ;  /* 0x00005410154a7816 */ /* 0x000fe2000000003c */
[----:B------:R-:W-:Y:S01]  /*f8d0*/  IMAD.MOV.U32 R60, RZ, RZ, R58 ;  /* 0x000000ffff3c7224 */ /* 0x000fe200078e003a */
[----:B------:R-:W-:Y:S01]  /*f8e0*/  PRMT R21, R62, 0x5410, R63 ;  /* 0x000054103e157816 */ /* 0x000fe2000000003f */
[----:B------:R-:W-:Y:S01]  /*f8f0*/  IMAD.MOV.U32 R62, RZ, RZ, R59 ;  /* 0x000000ffff3e7224 */ /* 0x000fe200078e003b */
[----:B0-----:R-:W-:Y:S07]  /*f900*/  @!P0 BRA `(.L_x_2646) ;  /* 0x0000018800d48947 */ /* 0x001fee0003800000 */
.L_x_2912:
[----:B------:R-:W-:Y:S05]  /*f910*/  BSYNC B1 ;  /* 0x0000000000017941 */ /* 0x000fea0003800000 */
.L_x_2645:
        /* <DEDUP_REMOVED lines=11> */
[----:B------:R-:W-:Y:S01]  /*f9d0*/  LOP3.LUT R60, R195, 0x38, R18, 0xf8, !PT ;  /* 0x00000038c33c7812 */ /* 0x000fe200078ef812 */
[----:B------:R-:W-:Y:S01]  /*f9e0*/  HADD2.F32 R103, -RZ, R97.H0_H0 ;  /* 0x20000061ff677230 */ /* 0x000fe20000004100 */
[----:B0-----:R-:W-:Y:S02]  /*f9f0*/  SHF.R.S32.HI R61, RZ, 0x1f, R62 ;  /* 0x0000001fff3d7819 */ /* 0x001fe4000001143e */
[----:B------:R-:W-:Y:S02]  /*fa00*/  SHF.R.U32.HI R91, RZ, 0x10, R45 ;  /* 0x00000010ff5b7819 */ /* 0x000fe4000001162d */
[----:B------:R-:W-:Y:S02]  /*fa10*/  LEA.HI R63, R61, R62, RZ, 0x3 ;  /* 0x0000003e3d3f7211 */ /* 0x000fe400078f18ff */
[----:B------:R-:W-:Y:S01]  /*fa20*/  SHF.L.U32 R62, R62, 0x3, RZ ;  /* 0x000000033e3e7819 */ /* 0x000fe200000006ff */
[----:B------:R-:W-:Y:S01]  /*fa30*/  HADD2.F32 R100, -RZ, R91.H0_H0 ;  /* 0x2000005bff647230 */ /* 0x000fe20000004100 */
[----:B------:R-:W-:Y:S01]  /*fa40*/  LOP3.LUT R61, R60, R197, RZ, 0x3c, !PT ;  /* 0x000000c53c3d7212 */ /* 0x000fe200078e3cff */
[----:B------:R-:W-:Y:S01]  /*fa50*/  IMAD.SHL.U32 R63, R63, 0x400, RZ ;  /* 0x000004003f3f7824 */ /* 0x000fe200078e00ff */
[----:B------:R-:W-:-:S02]  /*fa60*/  LOP3.LUT R62, R195, 0x38, R62, 0xf8, !PT ;  /* 0x00000038c33e7812 */ /* 0x000fc400078ef83e */
[----:B------:R-:W-:Y:S01]  /*fa70*/  SHF.R.U32.HI R90, RZ, 0x10, R33 ;  /* 0x00000010ff5a7819 */ /* 0x000fe20000011621 */
[----:B------:R-:W-:Y:S01]  /*fa80*/  IMAD R61, R196, 0x200, R61 ;  /* 0x00000200c43d7824 */ /* 0x000fe200078e023d */
[----:B------:R-:W-:Y:S02]  /*fa90*/  LOP3.LUT R63, R63, 0x7fffe000, RZ, 0xc0, !PT ;  /* 0x7fffe0003f3f7812 */ /* 0x000fe400078ec0ff */
[----:B------:R-:W-:Y:S01]  /*faa0*/  LOP3.LUT R65, R62, R197, RZ, 0x3c, !PT ;  /* 0x000000c53e417212 */ /* 0x000fe200078e3cff */
[----:B------:R-:W-:Y:S01]  /*fab0*/  IMAD R79, R61, 0x2, R2 ;  /* 0x000000023d4f7824 */ /* 0x000fe200078e0202 */
[----:B------:R-:W-:Y:S01]  /*fac0*/  LEA R64, R196, R63, 0x9 ;  /* 0x0000003fc4407211 */ /* 0x000fe200078e48ff */
[----:B------:R-:W-:Y:S01]  /*fad0*/  HADD2.F32 R90, -RZ, R90.H0_H0 ;  /* 0x2000005aff5a7230 */ /* 0x000fe20000004100 */
[----:B------:R-:W-:Y:S02]  /*fae0*/  SHF.R.U64 R32, R32, 0x10, R33 ;  /* 0x0000001020207819 */ /* 0x000fe40000001221 */
[----:B------:R-:W0:Y:S01]  /*faf0*/  LDS.128 R60, [R79+0x10400] ;  /* 0x010400004f3c7984 */ /* 0x000e220000000c00 */
[----:B------:R-:W-:Y:S01]  /*fb00*/  IMAD.IADD R65, R64, 0x1, R65 ;  /* 0x0000000140417824 */ /* 0x000fe200078e0241 */
[----:B------:R-:W-:-:S02]  /*fb10*/  SHF.R.U64 R33, R44, 0x10, R45 ;  /* 0x000000102c217819 */ /* 0x000fc4000000122d */
[--C-:B------:R-:W-:Y:S01]  /*fb20*/  SHF.R.U64 R34, R34, 0x10, R35.reuse ;  /* 0x0000001022227819 */ /* 0x100fe20000001223 */
[----:B------:R-:W-:Y:S01]  /*fb30*/  IMAD R80, R65, 0x2, R2 ;  /* 0x0000000241507824 */ /* 0x000fe200078e0202 */
[----:B------:R-:W-:Y:S02]  /*fb40*/  SHF.R.U32.HI R44, RZ, 0x10, R35 ;  /* 0x00000010ff2c7819 */ /* 0x000fe40000011623 */
[--C-:B------:R-:W-:Y:S02]  /*fb50*/  SHF.R.U64 R35, R46, 0x10, R47.reuse ;  /* 0x000000102e237819 */ /* 0x100fe4000000122f */
[----:B--23--:R-:W1:Y:S01]  /*fb60*/  LDS.128 R64, [R80+0x10400] ;  /* 0x0104000050407984 */ /* 0x00ce620000000c00 */
[----:B------:R-:W-:Y:S01]  /*fb70*/  SHF.R.U32.HI R46, RZ, 0x10, R47 ;  /* 0x00000010ff2e7819 */ /* 0x000fe2000001162f */
[----:B------:R-:W-:Y:S02]  /*fb80*/  HADD2.F32 R44, -RZ, R44.H0_H0 ;  /* 0x2000002cff2c7230 */ /* 0x000fe40000004100 */
[----:B0-----:R-:W-:-:S02]  /*fb90*/  HADD2.F32 R94, -RZ, R61.H0_H0 ;  /* 0x2000003dff5e7230 */ /* 0x001fc40000004100 */
[----:B------:R-:W-:Y:S02]  /*fba0*/  HADD2.F32 R92, -RZ, R61.H1_H1 ;  /* 0x3000003dff5c7230 */ /* 0x000fe40000004100 */
[----:B------:R-:W-:Y:S02]  /*fbb0*/  HADD2.F32 R61, -RZ, R60.H0_H0 ;  /* 0x2000003cff3d7230 */ /* 0x000fe40000004100 */
[----:B------:R-:W-:Y:S02]  /*fbc0*/  HADD2.F32 R45, -RZ, R62.H0_H0 ;  /* 0x2000003eff2d7230 */ /* 0x000fe40000004100 */
[----:B------:R-:W-:Y:S02]  /*fbd0*/  HADD2.F32 R47, -RZ, R63.H0_H0 ;  /* 0x2000003fff2f7230 */ /* 0x000fe40000004100 */
[--C-:B-1----:R-:W-:Y:S02]  /*fbe0*/  HADD2.F32 R102, -RZ, R65.reuse.H0_H0 ;  /* 0x20000041ff667230 */ /* 0x102fe40000004100 */
[----:B------:R-:W-:-:S02]  /*fbf0*/  HADD2.F32 R99, -RZ, R65.H1_H1 ;  /* 0x30000041ff637230 */ /* 0x000fc40000004100 */
[----:B------:R-:W-:Y:S02]  /*fc00*/  HADD2.F32 R98, -RZ, R64.H0_H0 ;  /* 0x20000040ff627230 */ /* 0x000fe40000004100 */
        /* <DEDUP_REMOVED lines=61> */
.L_x_2650:
[----:B------:R-:W-:Y:S05]  /*ffe0*/  BSYNC B2 ;  /* 0x0000000000027941 */ /* 0x000fea0003800000 */
.L_x_2649:
[----:B------:R-:W-:Y:S04]  /*fff0*/  BSSY B2, `(.L_x_2651) ;  /* 0x0000062000027945 */ /* 0x000fe80003800000 */
[----:B------:R-:W-:Y:S05]  /*10000*/  @P1 BRA `(.L_x_2652) ;  /* 0x0000000400801947 */ /* 0x000fea0003800000 */
[----:B------:R-:W4:Y:S01]  /*10010*/  LDL R95, [R1+0x78] ;  /* 0x00007800015f7983 */ /* 0x000f220000100800 */
[----:B-1----:R-:W-:Y:S01]  /*10020*/  LEA.HI R32, R71, R234, RZ, 0x1d ;  /* 0x000000ea47207211 */ /* 0x002fe200078fe8ff */
[----:B------:R-:W-:Y:S01]  /*10030*/  HADD2.F32 R80, -RZ, R87.H1_H1 ;  /* 0x30000057ff507230 */ /* 0x000fe20000004100 */
[--C-:B------:R-:W-:Y:S01]  /*10040*/  SHF.R.U64 R28, R28, 0x10, R29.reuse ;  /* 0x000000101c1c7819 */ /* 0x100fe2000000121d */
[--C-:B------:R-:W-:Y:S01]  /*10050*/  HADD2.F32 R90, -RZ, R85.reuse.H1_H1 ;  /* 0x30000055ff5a7230 */ /* 0x100fe20000004100 */
[----:B------:R-:W-:Y:S01]  /*10060*/  SHF.R.S32.HI R33, RZ, 0x1f, R32 ;  /* 0x0000001fff217819 */ /* 0x000fe20000011420 */
[----:B------:R-:W-:Y:S01]  /*10070*/  HADD2.F32 R85, -RZ, R85.H0_H0 ;  /* 0x20000055ff557230 */ /* 0x000fe20000004100 */
[----:B------:R-:W-:Y:S01]  /*10080*/  SHF.R.U32.HI R79, RZ, 0x10, R29 ;  /* 0x00000010ff4f7819 */ /* 0x000fe2000001161d */
[----:B------:R-:W-:Y:S01]  /*10090*/  HADD2.F32 R87, -RZ, R87.H0_H0 ;  /* 0x20000057ff577230 */ /* 0x000fe20000004100 */
[----:B------:R-:W-:Y:S01]  /*100a0*/  LEA.HI R33, R33, R32, RZ, 0x3 ;  /* 0x0000002021217211 */ /* 0x000fe200078f18ff */
[----:B------:R-:W-:Y:S01]  /*100b0*/  IMAD.SHL.U32 R32, R32, 0x8, RZ ;  /* 0x0000000820207824 */ /* 0x000fe200078e00ff */
[----:B------:R-:W-:Y:S01]  /*100c0*/  SHF.R.U64 R29, R40, 0x10, R41 ;  /* 0x00000010281d7819 */ /* 0x000fe20000001229 */
[----:B------:R-:W-:Y:S01]  /*100d0*/  HADD2.F32 R79, -RZ, R79.H0_H0 ;  /* 0x2000004fff4f7230 */ /* 0x000fe20000004100 */
[----:B------:R-:W-:-:S02]  /*100e0*/  SHF.L.U32 R33, R33, 0xa, RZ ;  /* 0x0000000a21217819 */ /* 0x000fc400000006ff */
[----:B------:R-:W-:Y:S02]  /*100f0*/  LOP3.LUT R32, R195, 0x38, R32, 0xf8, !PT ;  /* 0x00000038c3207812 */ /* 0x000fe400078ef820 */
[----:B------:R-:W-:Y:S02]  /*10100*/  LOP3.LUT R33, R33, 0x7fffe000, RZ, 0xc0, !PT ;  /* 0x7fffe00021217812 */ /* 0x000fe400078ec0ff */
[----:B------:R-:W-:Y:S02]  /*10110*/  LOP3.LUT R45, R32, R197, RZ, 0x3c, !PT ;  /* 0x000000c5202d7212 */ /* 0x000fe400078e3cff */
[----:B------:R-:W-:Y:S01]  /*10120*/  SHF.R.U64 R30, R30, 0x10, R31 ;  /* 0x000000101e1e7819 */ /* 0x000fe2000000121f */
[----:B------:R-:W-:Y:S01]  /*10130*/  IMAD R44, R196, 0x200, R33 ;  /* 0x00000200c42c7824 */ /* 0x000fe200078e0221 */
[----:B------:R-:W-:Y:S02]  /*10140*/  SHF.R.U32.HI R40, RZ, 0x10, R31 ;  /* 0x00000010ff287819 */ /* 0x000fe4000001161f */
[----:B------:R-:W-:Y:S01]  /*10150*/  SHF.R.U64 R31, R42, 0x10, R43 ;  /* 0x000000102a1f7819 */ /* 0x000fe2000000122b */
[----:B------:R-:W-:Y:S01]  /*10160*/  IMAD.IADD R45, R44, 0x1, R45 ;  /* 0x000000012c2d7824 */ /* 0x000fe200078e022d */
[----:B------:R-:W-:Y:S01]  /*10170*/  SHF.R.U32.HI R91, RZ, 0x10, R41 ;  /* 0x00000010ff5b7819 */ /* 0x000fe20000011629 */
[----:B------:R-:W-:Y:S01]  /*10180*/  HADD2.F32 R40, -RZ, R40.H0_H0 ;  /* 0x20000028ff287230 */ /* 0x000fe20000004100 */
[----:B------:R-:W-:Y:S01]  /*10190*/  SHF.R.U32.HI R42, RZ, 0x10, R43 ;  /* 0x00000010ff2a7819 */ /* 0x000fe2000001162b */
[----:B------:R-:W-:-:S02]  /*101a0*/  IMAD R60, R45, 0x2, R2 ;  /* 0x000000022d3c7824 */ /* 0x000fc400078e0202 */
[----:B------:R-:W-:Y:S02]  /*101b0*/  HADD2.F32 R91, -RZ, R91.H0_H0 ;  /* 0x2000005bff5b7230 */ /* 0x000fe40000004100 */
[----:B------:R-:W-:Y:S01]  /*101c0*/  HADD2.F32 R42, -RZ, R42.H0_H0 ;  /* 0x2000002aff2a7230 */ /* 0x000fe20000004100 */
[----:B------:R-:W1:Y:S02]  /*101d0*/  LDS.128 R44, [R60+0x10400] ;  /* 0x010400003c2c7984 */ /* 0x000e640000000c00 */
[--C-:B-1----:R-:W-:Y:S02]  /*101e0*/  HADD2.F32 R43, -RZ, R45.reuse.H0_H0 ;  /* 0x2000002dff2b7230 */ /* 0x102fe40000004100 */
[----:B------:R-:W-:Y:S02]  /*101f0*/  HADD2.F32 R62, -RZ, R45.H1_H1 ;  /* 0x3000002dff3e7230 */ /* 0x000fe40000004100 */
[----:B---3--:R-:W-:Y:S02]  /*10200*/  HADD2.F32 R66, -RZ, R44.H0_H0 ;  /* 0x2000002cff427230 */ /* 0x008fe40000004100 */
[C---:B------:R-:W-:Y:S01]  /*10210*/  FMUL.FTZ R92, R43.reuse, R90 ;  /* 0x0000005a2b5c7220 */ /* 0x040fe20000410000 */
[----:B------:R-:W-:Y:S01]  /*10220*/  FMUL.FTZ R94, R43, R80 ;  /* 0x000000502b5e7220 */ /* 0x000fe20000410000 */
[----:B------:R-:W-:Y:S01]  /*10230*/  FMUL.FTZ R93, R62, R91 ;  /* 0x0000005b3e5d7220 */ /* 0x000fe20000410000 */
[----:B--2---:R-:W-:-:S02]  /*10240*/  HADD2.F32 R67, -RZ, R46.H0_H0 ;  /* 0x2000002eff437230 */ /* 0x004fc40000004100 */
[--C-:B------:R-:W-:Y:S02]  /*10250*/  HADD2.F32 R65, -RZ, R47.reuse.H0_H0 ;  /* 0x2000002fff417230 */ /* 0x100fe40000004100 */
[----:B------:R-:W-:Y:S02]  /*10260*/  HADD2.F32 R47, -RZ, R47.H1_H1 ;  /* 0x3000002fff2f7230 */ /* 0x000fe40000004100 */
[----:B------:R-:W-:Y:S02]  /*10270*/  HADD2.F32 R44, -RZ, R44.H1_H1 ;  /* 0x3000002cff2c7230 */ /* 0x000fe40000004100 */
[----:B------:R-:W-:Y:S01]  /*10280*/  HADD2.F32 R46, -RZ, R46.H1_H1 ;  /* 0x3000002eff2e7230 */ /* 0x000fe20000004100 */
[----:B----4-:R-:W0:Y:S02]  /*10290*/  LDS.128 R32, [R95] ;  /* 0x000000005f207984 */ /* 0x010e240000000c00 */
[--C-:B0-----:R-:W-:Y:S02]  /*102a0*/  HADD2.F32 R61, -RZ, R33.reuse.H0_H0 ;  /* 0x20000021ff3d7230 */ /* 0x101fe40000004100 */
[----:B------:R-:W-:-:S02]  /*102b0*/  HADD2.F32 R64, -RZ, R33.H1_H1 ;  /* 0x30000021ff407230 */ /* 0x000fc40000004100 */
[----:B------:R-:W-:Y:S02]  /*102c0*/  HADD2.F32 R63, -RZ, R32.H0_H0 ;  /* 0x20000020ff3f7230 */ /* 0x000fe40000004100 */
[C---:B------:R-:W-:Y:S01]  /*102d0*/  FFMA.FTZ R43, R61.reuse, R80, -R92 ;  /* 0x000000503d2b7223 */ /* 0x040fe2000001085c */
[----:B------:R-:W-:Y:S01]  /*102e0*/  FFMA.FTZ R45, R61, R90, R94 ;  /* 0x0000005a3d2d7223 */ /* 0x000fe2000001005e */
[----:B------:R-:W-:Y:S01]  /*102f0*/  FMUL.FTZ R61, R62, R79 ;  /* 0x0000004f3e3d7220 */ /* 0x000fe20000410000 */
[C---:B------:R-:W-:Y:S01]  /*10300*/  FMUL.FTZ R80, R66.reuse, R85 ;  /* 0x0000005542507220 */ /* 0x040fe20000410000 */
[----:B------:R-:W-:Y:S02]  /*10310*/  HADD2.F32 R90, -RZ, R86.H0_H0 ;  /* 0x20000056ff5a7230 */ /* 0x000fe40000004100 */
[----:B------:R-:W-:Y:S01]  /*10320*/  FMUL.FTZ R92, R66, R87 ;  /* 0x00000057425c7220 */ /* 0x000fe20000410000 */
[C---:B------:R-:W-:Y:S01]  /*10330*/  FFMA.FTZ R62, R64.reuse, R79, -R93 ;  /* 0x0000004f403e7223 */ /* 0x040fe2000001085d */
[----:B------:R-:W-:Y:S01]  /*10340*/  FFMA.FTZ R64, R64, R91, R61 ;  /* 0x0000005b40407223 */ /* 0x000fe2000001003d */
[----:B------:R-:W-:Y:S01]  /*10350*/  FFMA.FTZ R61, R63, R87, -R80 ;  /* 0x000000573f3d7223 */ /* 0x000fe20000010850 */
[----:B------:R-:W-:-:S02]  /*10360*/  HADD2.F32 R33, -RZ, R34.H0_H0 ;  /* 0x20000022ff217230 */ /* 0x000fc40000004100 */
[----:B------:R-:W-:Y:S01]  /*10370*/  FFMA.FTZ R63, R63, R85, R92 ;  /* 0x000000553f3f7223 */ /* 0x000fe2000001005c */
[--C-:B------:R-:W-:Y:S02]  /*10380*/  HADD2.F32 R66, -RZ, R89.reuse.H0_H0 ;  /* 0x20000059ff427230 */ /* 0x100fe40000004100 */
        /* <DEDUP_REMOVED lines=40> */
.L_x_2652:
[----:B------:R-:W-:Y:S05]  /*10610*/  BSYNC B2 ;  /* 0x0000000000027941 */ /* 0x000fea0003800000 */
.L_x_2651:
[----:B------:R-:W-:Y:S05]  /*10620*/  @P2 BRA `(.L_x_2648) ;  /* 0x0000000400802947 */ /* 0x000fea0003800000 */
[----:B--2---:R-:W2:Y:S01]  /*10630*/  LDL R67, [R1+0x70] ;  /* 0x0000700001437983 */ /* 0x004ea20000100800 */
[----:B------:R-:W-:Y:S01]  /*10640*/  LEA.HI R71, R71, R235, RZ, 0x1d ;  /* 0x000000eb47477211 */ /* 0x000fe200078fe8ff */
[----:B------:R-:W-:Y:S01]  /*10650*/  HADD2.F32 R62, -RZ, R75.H1_H1 ;  /* 0x3000004bff3e7230 */ /* 0x000fe20000004100 */
[----:B------:R-:W-:Y:S01]  /*10660*/  SHF.R.U64 R36, R36, 0x10, R37 ;  /* 0x0000001024247819 */ /* 0x000fe20000001225 */
[----:B-1----:R-:W-:Y:S01]  /*10670*/  HADD2.F32 R46, -RZ, R77.H1_H1 ;  /* 0x3000004dff2e7230 */ /* 0x002fe20000004100 */
[----:B----4-:R-:W-:Y:S02]  /*10680*/  SHF.R.S32.HI R28, RZ, 0x1f, R71 ;  /* 0x0000001fff1c7819 */ /* 0x010fe40000011447 */
[----:B------:R-:W-:Y:S02]  /*10690*/  SHF.R.U32.HI R45, RZ, 0x10, R37 ;  /* 0x00000010ff2d7819 */ /* 0x000fe40000011625 */
[----:B------:R-:W-:Y:S02]  /*106a0*/  LEA.HI R29, R28, R71, RZ, 0x3 ;  /* 0x000000471c1d7211 */ /* 0x000fe400078f18ff */
[----:B------:R-:W-:Y:S01]  /*106b0*/  SHF.L.U32 R28, R71, 0x3, RZ ;  /* 0x00000003471c7819 */ /* 0x000fe200000006ff */
[----:B------:R-:W-:Y:S01]  /*106c0*/  HADD2.F32 R45, -RZ, R45.H0_H0 ;  /* 0x2000002dff2d7230 */ /* 0x000fe20000004100 */
[----:B------:R-:W-:Y:S01]  /*106d0*/  SHF.R.U32.HI R65, RZ, 0x10, R25 ;  /* 0x00000010ff417819 */ /* 0x000fe20000011619 */
[----:B------:R-:W-:Y:S01]  /*106e0*/  IMAD.SHL.U32 R29, R29, 0x400, RZ ;  /* 0x000004001d1d7824 */ /* 0x000fe200078e00ff */
[----:B------:R-:W-:-:S02]  /*106f0*/  LOP3.LUT R28, R195, 0x38, R28, 0xf8, !PT ;  /* 0x00000038c31c7812 */ /* 0x000fc400078ef81c */
[----:B------:R-:W-:Y:S02]  /*10700*/  SHF.R.U64 R24, R24, 0x10, R25 ;  /* 0x0000001018187819 */ /* 0x000fe40000001219 */
[----:B------:R-:W-:Y:S02]  /*10710*/  LOP3.LUT R29, R29, 0x7fffe000, RZ, 0xc0, !PT ;  /* 0x7fffe0001d1d7812 */ /* 0x000fe400078ec0ff */
[----:B------:R-:W-:Y:S02]  /*10720*/  LOP3.LUT R33, R28, R197, RZ, 0x3c, !PT ;  /* 0x000000c51c217212 */ /* 0x000fe400078e3cff */
[----:B------:R-:W-:Y:S01]  /*10730*/  SHF.R.U64 R25, R26, 0x10, R27 ;  /* 0x000000101a197819 */ /* 0x000fe2000000121b */
[----:B------:R-:W-:Y:S01]  /*10740*/  IMAD R32, R196, 0x200, R29 ;  /* 0x00000200c4207824 */ /* 0x000fe200078e021d */
[----:B------:R-:W-:Y:S02]  /*10750*/  SHF.R.U32.HI R63, RZ, 0x10, R27 ;  /* 0x00000010ff3f7819 */ /* 0x000fe4000001161b */
[----:B------:R-:W-:Y:S01]  /*10760*/  SHF.R.U64 R26, R38, 0x10, R39 ;  /* 0x00000010261a7819 */ /* 0x000fe20000001227 */
[----:B------:R-:W-:Y:S01]  /*10770*/  IMAD.IADD R33, R32, 0x1, R33 ;  /* 0x0000000120217824 */ /* 0x000fe200078e0221 */
[----:B0-----:R-:W-:Y:S01]  /*10780*/  SHF.R.U32.HI R61, RZ, 0x10, R39 ;  /* 0x00000010ff3d7819 */ /* 0x001fe20000011627 */
[----:B------:R-:W-:-:S03]  /*10790*/  HADD2.F32 R25, -RZ, R25.H0_H0 ;  /* 0x20000019ff197230 */ /* 0x000fc60000004100 */
[----:B------:R-:W-:-:S05]  /*107a0*/  LEA R40, R33, R2, 0x1 ;  /* 0x0000000221287211 */ /* 0x000fca00078e08ff */
[----:B------:R-:W0:Y:S02]  /*107b0*/  LDS.128 R32, [R40+0x10400] ;  /* 0x0104000028207984 */ /* 0x000e240000000c00 */
[--C-:B0-----:R-:W-:Y:S02]  /*107c0*/  HADD2.F32 R41, -RZ, R33.reuse.H0_H0 ;  /* 0x20000021ff297230 */ /* 0x101fe40000004100 */
[----:B------:R-:W-:Y:S02]  /*107d0*/  HADD2.F32 R42, -RZ, R33.H1_H1 ;  /* 0x30000021ff2a7230 */ /* 0x000fe40000004100 */
[----:B------:R-:W-:Y:S02]  /*107e0*/  HADD2.F32 R33, -RZ, R32.H0_H0 ;  /* 0x20000020ff217230 */ /* 0x000fe40000004100 */
[C---:B------:R-:W-:Y:S01]  /*107f0*/  FMUL.FTZ R60, R41.reuse, R62 ;  /* 0x0000003e293c7220 */ /* 0x040fe20000410000 */
[----:B------:R-:W-:Y:S01]  /*10800*/  FMUL.FTZ R64, R41, R46 ;  /* 0x0000002e29407220 */ /* 0x000fe20000410000 */
[----:B------:R-:W-:-:S02]  /*10810*/  HADD2.F32 R41, -RZ, R65.H0_H0 ;  /* 0x20000041ff297230 */ /* 0x000fc40000004100 */
[----:B---3--:R-:W-:Y:S01]  /*10820*/  FMUL.FTZ R66, R42, R45 ;  /* 0x0000002d2a427220 */ /* 0x008fe20000410000 */
[----:B------:R-:W-:Y:S02]  /*10830*/  HADD2.F32 R43, -RZ, R34.H0_H0 ;  /* 0x20000022ff2b7230 */ /* 0x000fe40000004100 */
[--C-:B------:R-:W-:Y:S02]  /*10840*/  HADD2.F32 R44, -RZ, R35.reuse.H0_H0 ;  /* 0x20000023ff2c7230 */ /* 0x100fe40000004100 */
[----:B------:R-:W-:Y:S02]  /*10850*/  HADD2.F32 R35, -RZ, R35.H1_H1 ;  /* 0x30000023ff237230 */ /* 0x000fe40000004100 */
[----:B------:R-:W-:Y:S02]  /*10860*/  HADD2.F32 R32, -RZ, R32.H1_H1 ;  /* 0x30000020ff207230 */ /* 0x000fe40000004100 */
        /* <DEDUP_REMOVED lines=8> */
[----:B------:R-:W-:Y:S02]  /*108f0*/  HADD2.F32 R46, -RZ, R77.H0_H0 ;  /* 0x2000004dff2e7230 */ /* 0x000fe40000004100 */
[----:B------:R-:W-:Y:S01]  /*10900*/  FMUL.FTZ R62, R42, R41 ;  /* 0x000000292a3e7220 */ /* 0x000fe20000410000 */
[----:B------:R-:W-:-:S02]  /*10910*/  HADD2.F32 R37, -RZ, R76.H0_H0 ;  /* 0x2000004cff257230 */ /* 0x000fc40000004100 */
[----:B------:R-:W-:Y:S01]  /*10920*/  FMUL.FTZ R42, R33, R60 ;  /* 0x0000003c212a7220 */ /* 0x000fe20000410000 */
[----:B------:R-:W-:Y:S01]  /*10930*/  FFMA.FTZ R66, R29, R41, -R66 ;  /* 0x000000291d427223 */ /* 0x000fe20000010842 */
[-C--:B------:R-:W-:Y:S01]  /*10940*/  FMUL.FTZ R33, R33, R46.reuse ;  /* 0x0000002e21217220 */ /* 0x080fe20000410000 */
[----:B------:R-:W-:Y:S01]  /*10950*/  FFMA.FTZ R45, R29, R45, R62 ;  /* 0x0000002d1d2d7223 */ /* 0x000fe2000001003e */
[----:B------:R-:W-:Y:S02]  /*10960*/  HADD2.F32 R29, -RZ, R78.H0_H0 ;  /* 0x2000004eff1d7230 */ /* 0x000fe40000004100 */
[C---:B------:R-:W-:Y:S01]  /*10970*/  FFMA.FTZ R41, R27.reuse, R46, -R42 ;  /* 0x0000002e1b297223 */ /* 0x040fe2000001082a */
[----:B------:R-:W-:Y:S02]  /*10980*/  HADD2.F32 R38, -RZ, R30.H0_H0 ;  /* 0x2000001eff267230 */ /* 0x000fe40000004100 */
[----:B------:R-:W-:Y:S01]  /*10990*/  FFMA.FTZ R60, R27, R60, R33 ;  /* 0x0000003c1b3c7223 */ /* 0x000fe20000010021 */
[----:B------:R-:W-:Y:S01]  /*109a0*/  FMUL.FTZ R27, R43, R37 ;  /* 0x000000252b1b7220 */ /* 0x000fe20000410000 */
[----:B------:R-:W-:-:S02]  /*109b0*/  HADD2.F32 R78, -RZ, R78.H1_H1 ;  /* 0x3000004eff4e7230 */ /* 0x000fc40000004100 */
[-C--:B------:R-:W-:Y:S01]  /*109c0*/  FMUL.FTZ R33, R43, R29.reuse ;  /* 0x0000001d2b217220 */ /* 0x080fe20000410000 */
[----:B------:R-:W-:Y:S02]  /*109d0*/  HADD2.F32 R76, -RZ, R76.H1_H1 ;  /* 0x3000004cff4c7230 */ /* 0x000fe40000004100 */
[----:B------:R-:W-:Y:S01]  /*109e0*/  FFMA.FTZ R43, R38, R29, -R27 ;  /* 0x0000001d262b7223 */ /* 0x000fe2000001081b */
[----:B------:R-:W-:Y:S02]  /*109f0*/  HADD2.F32 R39, -RZ, R31.H0_H0 ;  /* 0x2000001fff277230 */ /* 0x000fe40000004100 */
[C---:B------:R-:W-:Y:S01]  /*10a00*/  FMUL.FTZ R27, R44.reuse, R78 ;  /* 0x0000004e2c1b7220 */ /* 0x040fe20000410000 */
[----:B------:R-:W-:Y:S02]  /*10a10*/  HADD2.F32 R46, -RZ, R61.H0_H0 ;  /* 0x2000003dff2e7230 */ /* 0x000fe40000004100 */
[----:B------:R-:W-:Y:S01]  /*10a20*/  FMUL.FTZ R62, R44, R76 ;  /* 0x0000004c2c3e7220 */ /* 0x000fe20000410000 */
[----:B------:R-:W-:-:S02]  /*10a30*/  HADD2.F32 R42, -RZ, R63.H0_H0 ;  /* 0x2000003fff2a7230 */ /* 0x000fc40000004100 */
[----:B------:R-:W-:Y:S01]  /*10a40*/  FFMA.FTZ R37, R38, R37, R33 ;  /* 0x0000002526257223 */ /* 0x000fe20000010021 */
[----:B------:R-:W-:Y:S02]  /*10a50*/  HADD2.F32 R31, -RZ, R31.H1_H1 ;  /* 0x3000001fff1f7230 */ /* 0x000fe40000004100 */
[----:B------:R-:W-:Y:S01]  /*10a60*/  FMUL.FTZ R38, R35, R46 ;  /* 0x0000002e23267220 */ /* 0x000fe20000410000 */
[----:B------:R-:W-:Y:S01]  /*10a70*/  FFMA.FTZ R76, R39, R76, R27 ;  /* 0x0000004c274c7223 */ /* 0x000fe2000001001b */
[----:B------:R-:W-:Y:S01]  /*10a80*/  FMUL.FTZ R44, R35, R42 ;  /* 0x0000002a232c7220 */ /* 0x000fe20000410000 */
[----:B------:R-:W-:Y:S02]  /*10a90*/  HADD2.F32 R29, -RZ, R36.H0_H0 ;  /* 0x20000024ff1d7230 */ /* 0x000fe40000004100 */
[----:B------:R-:W-:Y:S01]  /*10aa0*/  FFMA.FTZ R62, R39, R78, -R62 ;  /* 0x0000004e273e7223 */ /* 0x000fe2000001083e */
[----:B------:R-:W-:Y:S02]  /*10ab0*/  HADD2.F32 R33, -RZ, R26.H0_H0 ;  /* 0x2000001aff217230 */ /* 0x000fe40000004100 */
[----:B------:R-:W-:Y:S01]  /*10ac0*/  FFMA.FTZ R61, R31, R42, -R38 ;  /* 0x0000002a1f3d7223 */ /* 0x000fe20000010826 */
[----:B------:R-:W-:-:S02]  /*10ad0*/  HADD2.F32 R27, -RZ, R24.H0_H0 ;  /* 0x20000018ff1b7230 */ /* 0x000fc40000004100 */
[----:B------:R-:W-:Y:S01]  /*10ae0*/  FFMA.FTZ R63, R31, R46, R44 ;  /* 0x0000002e1f3f7223 */ /* 0x000fe2000001002c */
[----:B------:R-:W-:Y:S02]  /*10af0*/  HADD2.F32 R28, -RZ, R28.H1_H1 ;  /* 0x3000001cff1c7230 */ /* 0x000fe40000004100 */
[----:B------:R-:W-:Y:S01]  /*10b00*/  FMUL.FTZ R31, R32, R29 ;  /* 0x0000001d201f7220 */ /* 0x000fe20000410000 */
[----:B------:R-:W-:Y:S02]  /*10b10*/  HADD2.F32 R30, -RZ, R30.H1_H1 ;  /* 0x3000001eff1e7230 */ /* 0x000fe40000004100 */
[----:B------:R-:W-:Y:S01]  /*10b20*/  FMUL.FTZ R39, R34, R33 ;  /* 0x0000002122277220 */ /* 0x000fe20000410000 */
[----:B------:R-:W-:Y:S01]  /*10b30*/  FMUL.FTZ R32, R32, R27 ;  /* 0x0000001b20207220 */ /* 0x000fe20000410000 */
[----:B------:R-:W-:Y:S01]  /*10b40*/  FMUL.FTZ R34, R34, R25 ;  /* 0x0000001922227220 */ /* 0x000fe20000410000 */
[----:B------:R-:W-:Y:S01]  /*10b50*/  FFMA.FTZ R24, R28, R27, -R31 ;  /* 0x0000001b1c187223 */ /* 0x000fe2000001081f */
[----:B------:R-:W-:Y:S01]  /*10b60*/  FFMA.FTZ R26, R30, R25, -R39 ;  /* 0x000000191e1a7223 */ /* 0x000fe20000010827 */
        /* <DEDUP_REMOVED lines=12> */
.L_x_2648:
[----:B------:R-:W-:Y:S05]  /*10c30*/  BSYNC B1 ;  /* 0x0000000000017941 */ /* 0x000fea0003800000 */
.L_x_2647:
[----:B------:R-:W-:-:S13]  /*10c40*/  ISETP.GE.AND P0, PT, R214, R0, PT ;  /* 0x00000000d600720c */ /* 0x000fda0003f06270 */
[----:B------:R-:W-:Y:S05]  /*10c50*/  @P0 BRA `(.L_x_2628) ;  /* 0x0000001000a40947 */ /* 0x000fea0003800000 */
[----:B-1--4-:R-:W1:Y:S01]  /*10c60*/  LDC R33, c[0x0][0x3f4] ;  /* 0x0000fd00ff217b82 */ /* 0x012e620000000800 */
[----:B------:R-:W-:Y:S01]  /*10c70*/  BSSY B1, `(.L_x_2653) ;  /* 0x0000065000017945 */ /* 0x000fe20003800000 */
[----:B------:R-:W-:Y:S02]  /*10c80*/  SHF.R.U32.HI R60, RZ, 0x3, R194 ;  /* 0x00000003ff3c7819 */ /* 0x000fe400000116c2 */
[-C--:B-1----:R-:W-:Y:S02]  /*10c90*/  ISETP.GE.AND P0, PT, R18, R33.reuse, PT ;  /* 0x000000211200720c */ /* 0x082fe40003f06270 */
[-C--:B------:R-:W-:Y:S02]  /*10ca0*/  ISETP.GE.AND P1, PT, R185, R33.reuse, PT ;  /* 0x00000021b900720c */ /* 0x080fe40003f26270 */
[----:B------:R-:W-:-:S09]  /*10cb0*/  ISETP.GE.AND P2, PT, R186, R33, PT ;  /* 0x00000021ba00720c */ /* 0x000fd20003f46270 */
[----:B------:R-:W-:Y:S05]  /*10cc0*/  @P0 BRA `(.L_x_2654) ;  /* 0x00000004007c0947 */ /* 0x000fea0003800000 */
[----:B0-----:R-:W4:Y:S01]  /*10cd0*/  LDL R61, [R1+0x74] ;  /* 0x00007400013d7983 */ /* 0x001f220000100800 */
[----:B------:R-:W-:Y:S01]  /*10ce0*/  LEA.HI R0, R33, R216, RZ, 0x1d ;  /* 0x000000d821007211 */ /* 0x000fe200078fe8ff */
[----:B------:R-:W-:Y:S01]  /*10cf0*/  HADD2.F32 R37, -RZ, R83.H1_H1 ;  /* 0x30000053ff257230 */ /* 0x000fe20000004100 */
[----:B------:R-:W-:Y:S01]  /*10d00*/  SHF.R.U32.HI R39, RZ, 0x10, R5 ;  /* 0x00000010ff277819 */ /* 0x000fe20000011605 */
[----:B------:R-:W-:Y:S01]  /*10d10*/  HADD2.F32 R38, -RZ, R81.H1_H1 ;  /* 0x30000051ff267230 */ /* 0x000fe20000004100 */
        /* <DEDUP_REMOVED lines=8> */
[----:B------:R-:W-:Y:S01]  /*10da0*/  SHF.R.U32.HI R48, RZ, 0x10, R49 ;  /* 0x00000010ff307819 */ /* 0x000fe20000011631 */
[----:B------:R-:W-:Y:S01]  /*10db0*/  IMAD.SHL.U32 R27, R27, 0x400, RZ ;  /* 0x000004001b1b7824 */ /* 0x000fe200078e00ff */
[----:B------:R-:W-:-:S02]  /*10dc0*/  LOP3.LUT R29, R0, R60, RZ, 0x3c, !PT ;  /* 0x0000003c001d7212 */ /* 0x000fc400078e3cff */
[----:B------:R-:W-:Y:S02]  /*10dd0*/  SHF.R.U64 R45, R4, 0x10, R5 ;  /* 0x00000010042d7819 */ /* 0x000fe40000001205 */
[----:B------:R-:W-:Y:S02]  /*10de0*/  LOP3.LUT R0, R27, 0x7fffe000, RZ, 0xc0, !PT ;  /* 0x7fffe0001b007812 */ /* 0x000fe400078ec0ff */
[----:B------:R-:W-:Y:S02]  /*10df0*/  SHF.R.U64 R46, R50, 0x10, R51 ;  /* 0x00000010322e7819 */ /* 0x000fe40000001233 */
[----:B------:R-:W-:Y:S02]  /*10e00*/  IADD3 R29, R29, R0, R198 ;  /* 0x000000001d1d7210 */ /* 0x000fe40007ffe0c6 */
[----:B------:R-:W-:Y:S02]  /*10e10*/  SHF.R.U64 R43, R6, 0x10, R7 ;  /* 0x00000010062b7819 */ /* 0x000fe40000001207 */
[----:B------:R-:W-:Y:S01]  /*10e20*/  SHF.R.U32.HI R50, RZ, 0x10, R51 ;  /* 0x00000010ff327819 */ /* 0x000fe20000011633 */
[----:B------:R-:W-:Y:S01]  /*10e30*/  IMAD R0, R29, 0x2, R2 ;  /* 0x000000021d007824 */ /* 0x000fe200078e0202 */
[----:B------:R-:W-:-:S04]  /*10e40*/  SHF.R.U32.HI R41, RZ, 0x10, R7 ;  /* 0x00000010ff297819 */ /* 0x000fc80000011607 */
[----:B------:R-:W0:Y:S02]  /*10e50*/  LDS.128 R28, [R0+0x10400] ;  /* 0x01040000001c7984 */ /* 0x000e240000000c00 */
[--C-:B0-----:R-:W-:Y:S02]  /*10e60*/  HADD2.F32 R32, -RZ, R29.reuse.H0_H0 ;  /* 0x2000001dff207230 */ /* 0x101fe40000004100 */
[----:B------:R-:W-:Y:S02]  /*10e70*/  HADD2.F32 R34, -RZ, R29.H1_H1 ;  /* 0x3000001dff227230 */ /* 0x000fe40000004100 */
[----:B------:R-:W-:Y:S02]  /*10e80*/  HADD2.F32 R29, -RZ, R28.H0_H0 ;  /* 0x2000001cff1d7230 */ /* 0x000fe40000004100 */
[C---:B------:R-:W-:Y:S01]  /*10e90*/  FMUL.FTZ R40, R32.reuse, R38 ;  /* 0x0000002620287220 */ /* 0x040fe20000410000 */
[----:B------:R-:W-:Y:S01]  /*10ea0*/  FMUL.FTZ R42, R32, R37 ;  /* 0x00000025202a7220 */ /* 0x000fe20000410000 */
[----:B------:R-:W-:-:S02]  /*10eb0*/  HADD2.F32 R32, -RZ, R48.H0_H0 ;  /* 0x20000030ff207230 */ /* 0x000fc40000004100 */
[----:B------:R-:W-:Y:S01]  /*10ec0*/  FMUL.FTZ R44, R34, R39 ;  /* 0x00000027222c7220 */ /* 0x000fe20000410000 */
[----:B------:R-:W-:Y:S02]  /*10ed0*/  HADD2.F32 R35, -RZ, R30.H0_H0 ;  /* 0x2000001eff237230 */ /* 0x000fe40000004100 */
[--C-:B------:R-:W-:Y:S02]  /*10ee0*/  HADD2.F32 R36, -RZ, R31.reuse.H0_H0 ;  /* 0x2000001fff247230 */ /* 0x100fe40000004100 */
[----:B------:R-:W-:Y:S02]  /*10ef0*/  HADD2.F32 R31, -RZ, R31.H1_H1 ;  /* 0x3000001fff1f7230 */ /* 0x000fe40000004100 */
[----:B------:R-:W-:Y:S02]  /*10f00*/  HADD2.F32 R28, -RZ, R28.H1_H1 ;  /* 0x3000001cff1c7230 */ /* 0x000fe40000004100 */
[----:B------:R-:W-:Y:S01]  /*10f10*/  HADD2.F32 R30, -RZ, R30.H1_H1 ;  /* 0x3000001eff1e7230 */ /* 0x000fe20000004100 */
[----:B----4-:R-:W0:Y:S02]  /*10f20*/  LDS.128 R24, [R61] ;  /* 0x000000003d187984 */ /* 0x010e240000000c00 */
[----:B0-----:R-:W-:-:S02]  /*10f30*/  HADD2.F32 R5, -RZ, R25.H0_H0 ;  /* 0x20000019ff057230 */ /* 0x001fc40000004100 */
[----:B------:R-:W-:Y:S02]  /*10f40*/  HADD2.F32 R25, -RZ, R25.H1_H1 ;  /* 0x30000019ff197230 */ /* 0x000fe40000004100 */
[----:B------:R-:W-:Y:S02]  /*10f50*/  HADD2.F32 R4, -RZ, R24.H0_H0 ;  /* 0x20000018ff047230 */ /* 0x000fe40000004100 */
[C---:B------:R-:W-:Y:S01]  /*10f60*/  FFMA.FTZ R40, R5.reuse, R37, -R40 ;  /* 0x0000002505287223 */ /* 0x040fe20000010828 */
[----:B------:R-:W-:Y:S01]  /*10f70*/  FFMA.FTZ R42, R5, R38, R42 ;  /* 0x00000026052a7223 */ /* 0x000fe2000001002a */
[----:B------:R-:W-:Y:S01]  /*10f80*/  FMUL.FTZ R5, R29, R81 ;  /* 0x000000511d057220 */ /* 0x000fe20000410000 */
[-C--:B------:R-:W-:Y:S01]  /*10f90*/  FMUL.FTZ R38, R34, R32.reuse ;  /* 0x0000002022267220 */ /* 0x080fe20000410000 */
[----:B------:R-:W-:Y:S01]  /*10fa0*/  FFMA.FTZ R37, R25, R32, -R44 ;  /* 0x0000002019257223 */ /* 0x000fe2000001082c */
[----:B------:R-:W-:Y:S02]  /*10fb0*/  HADD2.F32 R32, -RZ, R82.H0_H0 ;  /* 0x20000052ff207230 */ /* 0x000fe40000004100 */
[-C--:B------:R-:W-:Y:S01]  /*10fc0*/  FMUL.FTZ R34, R29, R83.reuse ;  /* 0x000000531d227220 */ /* 0x080fe20000410000 */
[----:B------:R-:W-:Y:S01]  /*10fd0*/  FFMA.FTZ R83, R4, R83, -R5 ;  /* 0x0000005304537223 */ /* 0x000fe20000010805 */
[----:B------:R-:W-:-:S02]  /*10fe0*/  HADD2.F32 R5, -RZ, R84.H0_H0 ;  /* 0x20000054ff057230 */ /* 0x000fc40000004100 */
[----:B------:R-:W-:Y:S01]  /*10ff0*/  FFMA.FTZ R39, R25, R39, R38 ;  /* 0x0000002719277223 */ /* 0x000fe20000010026 */
[----:B------:R-:W-:Y:S02]  /*11000*/  HADD2.F32 R6, -RZ, R26.H0_H0 ;  /* 0x2000001aff067230 */ /* 0x000fe40000004100 */
[C---:B------:R-:W-:Y:S01]  /*11010*/  FMUL.FTZ R25, R35.reuse, R32 ;  /* 0x0000002023197220 */ /* 0x040fe20000410000 */
[----:B------:R-:W-:Y:S02]  /*11020*/  HADD2.F32 R84, -RZ, R84.H1_H1 ;  /* 0x30000054ff547230 */ /* 0x000fe40000004100 */
[----:B------:R-:W-:Y:S01]  /*11030*/  FFMA.FTZ R81, R4, R81, R34 ;  /* 0x0000005104517223 */ /* 0x000fe20000010022 */
[----:B------:R-:W-:Y:S02]  /*11040*/  HADD2.F32 R82, -RZ, R82.H1_H1 ;  /* 0x30000052ff527230 */ /* 0x000fe40000004100 */
[----:B------:R-:W-:Y:S01]  /*11050*/  FMUL.FTZ R29, R35, R5 ;  /* 0x00000005231d7220 */ /* 0x000fe20000410000 */
[----:B------:R-:W-:-:S02]  /*11060*/  HADD2.F32 R7, -RZ, R27.H0_H0 ;  /* 0x2000001bff077230 */ /* 0x000fc40000004100 */
[----:B------:R-:W-:Y:S01]  /*11070*/  FFMA.FTZ R35, R6, R5, -R25 ;  /* 0x0000000506237223 */ /* 0x000fe20000010819 */
[----:B------:R-:W-:Y:S02]  /*11080*/  HADD2.F32 R34, -RZ, R41.H0_H0 ;  /* 0x20000029ff227230 */ /* 0x000fe40000004100 */
[C---:B------:R-:W-:Y:S01]  /*11090*/  FMUL.FTZ R38, R36.reuse, R82 ;  /* 0x0000005224267220 */ /* 0x040fe20000410000 */
[----:B------:R-:W-:Y:S02]  /*110a0*/  HADD2.F32 R4, -RZ, R50.H0_H0 ;  /* 0x20000032ff047230 */ /* 0x000fe40000004100 */
[----:B------:R-:W-:Y:S01]  /*110b0*/  FMUL.FTZ R5, R36, R84 ;  /* 0x0000005424057220 */ /* 0x000fe20000410000 */
[----:B------:R-:W-:Y:S02]  /*110c0*/  HADD2.F32 R27, -RZ, R27.H1_H1 ;  /* 0x3000001bff1b7230 */ /* 0x000fe40000004100 */
[----:B------:R-:W-:Y:S01]  /*110d0*/  FFMA.FTZ R32, R6, R32, R29 ;  /* 0x0000002006207223 */ /* 0x000fe2000001001d */
[----:B------:R-:W-:Y:S01]  /*110e0*/  FMUL.FTZ R6, R31, R34 ;  /* 0x000000221f067220 */ /* 0x000fe20000410000 */
[C---:B------:R-:W-:Y:S01]  /*110f0*/  FFMA.FTZ R38, R7.reuse, R84, -R38 ;  /* 0x0000005407267223 */ /* 0x040fe20000010826 */
[----:B------:R-:W-:Y:S01]  /*11100*/  FFMA.FTZ R82, R7, R82, R5 ;  /* 0x0000005207527223 */ /* 0x000fe20000010005 */
[----:B------:R-:W-:Y:S01]  /*11110*/  FMUL.FTZ R36, R31, R4 ;  /* 0x000000041f247220 */ /* 0x000fe20000410000 */
[----:B------:R-:W-:-:S02]  /*11120*/  HADD2.F32 R25, -RZ, R45.H0_H0 ;  /* 0x2000002dff197230 */ /* 0x000fc40000004100 */
[C---:B------:R-:W-:Y:S01]  /*11130*/  FFMA.FTZ R41, R27.reuse, R4, -R6 ;  /* 0x000000041b297223 */ /* 0x040fe20000010806 */
[----:B------:R-:W-:Y:S02]  /*11140*/  HADD2.F32 R29, -RZ, R43.H0_H0 ;  /* 0x2000002bff1d7230 */ /* 0x000fe40000004100 */
[----:B------:R-:W-:Y:S01]  /*11150*/  FFMA.FTZ R43, R27, R34, R36 ;  /* 0x000000221b2b7223 */ /* 0x000fe20000010024 */
[----:B------:R-:W-:Y:S02]  /*11160*/  HADD2.F32 R5, -RZ, R47.H0_H0 ;  /* 0x2000002fff057230 */ /* 0x000fe40000004100 */
[----:B------:R-:W-:Y:S01]  /*11170*/  FMUL.FTZ R27, R28, R25 ;  /* 0x000000191c1b7220 */ /* 0x000fe20000410000 */
[----:B------:R-:W-:Y:S02]  /*11180*/  HADD2.F32 R7, -RZ, R46.H0_H0 ;  /* 0x2000002eff077230 */ /* 0x000fe40000004100 */
[----:B------:R-:W-:Y:S01]  /*11190*/  FMUL.FTZ R31, R30, R29 ;  /* 0x0000001d1e1f7220 */ /* 0x000fe20000410000 */
[----:B------:R-:W-:-:S02]  /*111a0*/  HADD2.F32 R24, -RZ, R24.H1_H1 ;  /* 0x30000018ff187230 */ /* 0x000fc40000004100 */
[----:B------:R-:W-:Y:S01]  /*111b0*/  FMUL.FTZ R28, R28, R5 ;  /* 0x000000051c1c7220 */ /* 0x000fe20000410000 */
[----:B------:R-:W-:Y:S02]  /*111c0*/  HADD2.F32 R26, -RZ, R26.H1_H1 ;  /* 0x3000001aff1a7230 */ /* 0x000fe40000004100 */
[----:B------:R-:W-:Y:S01]  /*111d0*/  FMUL.FTZ R30, R30, R7 ;  /* 0x000000071e1e7220 */ /* 0x000fe20000410000 */
[C---:B------:R-:W-:Y:S01]  /*111e0*/  FFMA.FTZ R4, R24.reuse, R5, -R27 ;  /* 0x0000000518047223 */ /* 0x040fe2000001081b */
[----:B------:R-:W-:Y:S01]  /*111f0*/  FFMA.FTZ R24, R24, R25, R28 ;  /* 0x0000001918187223 */ /* 0x000fe2000001001c */
        /* <DEDUP_REMOVED lines=12> */
.L_x_2654:
[----:B------:R-:W-:Y:S05]  /*112c0*/  BSYNC B1 ;  /* 0x0000000000017941 */ /* 0x000fea0003800000 */
.L_x_2653:
[----:B------:R-:W-:Y:S04]  /*112d0*/  BSSY B1, `(.L_x_2655) ;  /* 0x0000061000017945 */ /* 0x000fe80003800000 */
[----:B------:R-:W-:Y:S05]  /*112e0*/  @P1 BRA `(.L_x_2656) ;  /* 0x00000004007c1947 */ /* 0x000fea0003800000 */
[----:B------:R-:W4:Y:S01]  /*112f0*/  LDL R47, [R1+0x6c] ;  /* 0x00006c00012f7983 */ /* 0x000f220000100800 */
[----:B-1----:R-:W-:Y:S01]  /*11300*/  LEA.HI R0, R33, R234, RZ, 0x1d ;  /* 0x000000ea21007211 */ /* 0x002fe200078fe8ff */
[----:B------:R-:W-:Y:S01]  /*11310*/  HADD2.F32 R35, -RZ, R73.H1_H1 ;  /* 0x30000049ff237230 */ /* 0x000fe20000004100 */
[----:B------:R-:W-:Y:S01]  /*11320*/  SHF.R.U64 R46, R52, 0x10, R53 ;  /* 0x00000010342e7819 */ /* 0x000fe20000001235 */
[--C-:B------:R-:W-:Y:S01]  /*11330*/  HADD2.F32 R37, -RZ, R70.reuse.H1_H1 ;  /* 0x30000046ff257230 */ /* 0x100fe20000004100 */
[----:B------:R-:W-:Y:S01]  /*11340*/  SHF.R.S32.HI R7, RZ, 0x1f, R0 ;  /* 0x0000001fff077819 */ /* 0x000fe20000011400 */
[----:B------:R-:W-:Y:S01]  /*11350*/  HADD2.F32 R70, -RZ, R70.H0_H0 ;  /* 0x20000046ff467230 */ /* 0x000fe20000004100 */
[----:B------:R-:W-:Y:S02]  /*11360*/  SHF.L.U32 R5, R0, 0x3, RZ ;  /* 0x0000000300057819 */ /* 0x000fe400000006ff */
[----:B------:R-:W-:Y:S02]  /*11370*/  LEA.HI R7, R7, R0, RZ, 0x3 ;  /* 0x0000000007077211 */ /* 0x000fe400078f18ff */
[----:B------:R-:W-:-:S02]  /*11380*/  LOP3.LUT R0, R194, 0x38, R5, 0xf8, !PT ;  /* 0x00000038c2007812 */ /* 0x000fc400078ef805 */
[----:B------:R-:W-:Y:S01]  /*11390*/  SHF.R.U32.HI R32, RZ, 0x10, R9 ;  /* 0x00000010ff207819 */ /* 0x000fe20000011609 */
[----:B------:R-:W-:Y:S01]  /*113a0*/  IMAD.SHL.U32 R7, R7, 0x400, RZ ;  /* 0x0000040007077824 */ /* 0x000fe200078e00ff */
[----:B0-----:R-:W-:Y:S02]  /*113b0*/  LOP3.LUT R25, R0, R60, RZ, 0x3c, !PT ;  /* 0x0000003c00197212 */ /* 0x001fe400078e3cff */
[----:B------:R-:W-:Y:S01]  /*113c0*/  SHF.R.U32.HI R52, RZ, 0x10, R53 ;  /* 0x00000010ff347819 */ /* 0x000fe20000011635 */
[----:B------:R-:W-:Y:S01]  /*113d0*/  HADD2.F32 R32, -RZ, R32.H0_H0 ;  /* 0x20000020ff207230 */ /* 0x000fe20000004100 */
[----:B------:R-:W-:Y:S02]  /*113e0*/  LOP3.LUT R0, R7, 0x7fffe000, RZ, 0xc0, !PT ;  /* 0x7fffe00007007812 */ /* 0x000fe400078ec0ff */
[----:B------:R-:W-:Y:S02]  /*113f0*/  SHF.R.U64 R44, R8, 0x10, R9 ;  /* 0x00000010082c7819 */ /* 0x000fe40000001209 */
[----:B------:R-:W-:-:S02]  /*11400*/  IADD3 R25, R25, R0, R198 ;  /* 0x0000000019197210 */ /* 0x000fc40007ffe0c6 */
[----:B------:R-:W-:Y:S02]  /*11410*/  SHF.R.U32.HI R38, RZ, 0x10, R11 ;  /* 0x00000010ff267819 */ /* 0x000fe4000001160b */
[--C-:B------:R-:W-:Y:S01]  /*11420*/  SHF.R.U64 R45, R54, 0x10, R55.reuse ;  /* 0x00000010362d7819 */ /* 0x100fe20000001237 */
[----:B------:R-:W-:Y:S01]  /*11430*/  IMAD R0, R25, 0x2, R2 ;  /* 0x0000000219007824 */ /* 0x000fe200078e0202 */
[----:B------:R-:W-:Y:S02]  /*11440*/  SHF.R.U32.HI R54, RZ, 0x10, R55 ;  /* 0x00000010ff367819 */ /* 0x000fe40000011637 */
        /* <DEDUP_REMOVED lines=8> */
[----:B------:R-:W-:Y:S01]  /*114d0*/  FMUL.FTZ R34, R29, R32 ;  /* 0x000000201d227220 */ /* 0x000fe20000410000 */
[----:B------:R-:W-:Y:S02]  /*114e0*/  HADD2.F32 R30, -RZ, R26.H0_H0 ;  /* 0x2000001aff1e7230 */ /* 0x000fe40000004100 */
[----:B------:R-:W-:-:S02]  /*114f0*/  HADD2.F32 R31, -RZ, R27.H0_H0 ;  /* 0x2000001bff1f7230 */ /* 0x000fc40000004100 */
[----:B------:R-:W-:Y:S01]  /*11500*/  FMUL.FTZ R36, R29, R28 ;  /* 0x0000001c1d247220 */ /* 0x000fe20000410000 */
[--C-:B------:R-:W-:Y:S02]  /*11510*/  HADD2.F32 R29, -RZ, R72.reuse.H0_H0 ;  /* 0x20000048ff1d7230 */ /* 0x100fe40000004100 */
[----:B------:R-:W-:Y:S02]  /*11520*/  HADD2.F32 R72, -RZ, R72.H1_H1 ;  /* 0x30000048ff487230 */ /* 0x000fe40000004100 */
        /* <DEDUP_REMOVED lines=12> */
[----:B------:R-:W-:Y:S01]  /*115f0*/  FFMA.FTZ R36, R9, R32, R36 ;  /* 0x0000002009247223 */ /* 0x000fe20000010024 */
[----:B------:R-:W-:-:S02]  /*11600*/  HADD2.F32 R9, -RZ, R74.H0_H0 ;  /* 0x2000004aff097230 */ /* 0x000fc40000004100 */
[-C--:B------:R-:W-:Y:S01]  /*11610*/  FMUL.FTZ R25, R25, R8.reuse ;  /* 0x0000000819197220 */ /* 0x080fe20000410000 */
[----:B------:R-:W-:Y:S02]  /*11620*/  HADD2.F32 R74, -RZ, R74.H1_H1 ;  /* 0x3000004aff4a7230 */ /* 0x000fe40000004100 */
[C---:B------:R-:W-:Y:S01]  /*11630*/  FFMA.FTZ R32, R5.reuse, R8, -R28 ;  /* 0x0000000805207223 */ /* 0x040fe2000001081c */
[----:B------:R-:W-:Y:S02]  /*11640*/  HADD2.F32 R10, -RZ, R6.H0_H0 ;  /* 0x20000006ff0a7230 */ /* 0x000fe40000004100 */
[----:B------:R-:W-:Y:S01]  /*11650*/  FFMA.FTZ R70, R5, R70, R25 ;  /* 0x0000004605467223 */ /* 0x000fe20000010019 */
[----:B------:R-:W-:Y:S02]  /*11660*/  HADD2.F32 R28, -RZ, R38.H0_H0 ;  /* 0x20000026ff1c7230 */ /* 0x000fe40000004100 */
[----:B------:R-:W-:Y:S01]  /*11670*/  FMUL.FTZ R5, R30, R29 ;  /* 0x0000001d1e057220 */ /* 0x000fe20000410000 */
[----:B------:R-:W-:-:S02]  /*11680*/  HADD2.F32 R11, -RZ, R7.H0_H0 ;  /* 0x20000007ff0b7230 */ /* 0x000fc40000004100 */
[C---:B------:R-:W-:Y:S01]  /*11690*/  FMUL.FTZ R38, R31.reuse, R72 ;  /* 0x000000481f267220 */ /* 0x040fe20000410000 */
[-C--:B------:R-:W-:Y:S01]  /*116a0*/  FMUL.FTZ R25, R30, R9.reuse ;  /* 0x000000091e197220 */ /* 0x080fe20000410000 */
[----:B------:R-:W-:Y:S02]  /*116b0*/  HADD2.F32 R8, -RZ, R54.H0_H0 ;  /* 0x20000036ff087230 */ /* 0x000fe40000004100 */
[-C--:B------:R-:W-:Y:S01]  /*116c0*/  FMUL.FTZ R31, R31, R74.reuse ;  /* 0x0000004a1f1f7220 */ /* 0x080fe20000410000 */
[C---:B------:R-:W-:Y:S01]  /*116d0*/  FFMA.FTZ R30, R10.reuse, R9, -R5 ;  /* 0x000000090a1e7223 */ /* 0x040fe20000010805 */
[----:B------:R-:W-:Y:S02]  /*116e0*/  HADD2.F32 R7, -RZ, R7.H1_H1 ;  /* 0x30000007ff077230 */ /* 0x000fe40000004100 */
[----:B------:R-:W-:Y:S01]  /*116f0*/  FFMA.FTZ R10, R10, R29, R25 ;  /* 0x0000001d0a0a7223 */ /* 0x000fe20000010019 */
[C---:B------:R-:W-:Y:S01]  /*11700*/  FFMA.FTZ R38, R11.reuse, R74, -R38 ;  /* 0x0000004a0b267223 */ /* 0x040fe20000010826 */
[----:B------:R-:W-:Y:S01]  /*11710*/  FFMA.FTZ R72, R11, R72, R31 ;  /* 0x000000480b487223 */ /* 0x000fe2000001001f */
[C---:B------:R-:W-:Y:S01]  /*11720*/  FMUL.FTZ R40, R27.reuse, R28 ;  /* 0x0000001c1b287220 */ /* 0x040fe20000410000 */
[----:B------:R-:W-:Y:S01]  /*11730*/  FMUL.FTZ R42, R27, R8 ;  /* 0x000000081b2a7220 */ /* 0x000fe20000410000 */
[----:B------:R-:W-:-:S02]  /*11740*/  HADD2.F32 R11, -RZ, R44.H0_H0 ;  /* 0x2000002cff0b7230 */ /* 0x000fc40000004100 */
[----:B------:R-:W-:Y:S02]  /*11750*/  HADD2.F32 R25, -RZ, R43.H0_H0 ;  /* 0x2000002bff197230 */ /* 0x000fe40000004100 */
        /* <DEDUP_REMOVED lines=24> */
.L_x_2656:
[----:B------:R-:W-:Y:S05]  /*118e0*/  BSYNC B1 ;  /* 0x0000000000017941 */ /* 0x000fea0003800000 */
.L_x_2655:
[----:B------:R-:W-:Y:S05]  /*118f0*/  @P2 BRA `(.L_x_2628) ;  /* 0x00000004007c2947 */ /* 0x000fea0003800000 */
[----:B------:R-:W5:Y:S01]  /*11900*/  LDL R41, [R1+0x68] ;  /* 0x0000680001297983 */ /* 0x000f620000100800 */
[----:B------:R-:W-:Y:S01]  /*11910*/  LEA.HI R33, R33, R235, RZ, 0x1d ;  /* 0x000000eb21217211 */ /* 0x000fe200078fe8ff */
[----:B0-----:R-:W-:Y:S01]  /*11920*/  HADD2.F32 R29, -RZ, R21.H1_H1 ;  /* 0x30000015ff1d7230 */ /* 0x001fe20000004100 */
[----:B------:R-:W-:Y:S01]  /*11930*/  SHF.R.U32.HI R28, RZ, 0x10, R13 ;  /* 0x00000010ff1c7819 */ /* 0x000fe2000001160d */
[----:B------:R-:W-:Y:S01]  /*11940*/  HADD2.F32 R31, -RZ, R20.H0_H0 ;  /* 0x20000014ff1f7230 */ /* 0x000fe20000004100 */
[----:B-1--4-:R-:W-:Y:S01]  /*11950*/  SHF.R.S32.HI R0, RZ, 0x1f, R33 ;  /* 0x0000001fff007819 */ /* 0x012fe20000011421 */
[----:B------:R-:W-:Y:S01]  /*11960*/  IMAD.SHL.U32 R5, R33, 0x8, RZ ;  /* 0x0000000821057824 */ /* 0x000fe200078e00ff */
[----:B------:R-:W-:Y:S01]  /*11970*/  SHF.R.U64 R40, R56, 0x10, R57 ;  /* 0x0000001038287819 */ /* 0x000fe20000001239 */
[----:B------:R-:W-:Y:S01]  /*11980*/  HADD2.F32 R28, -RZ, R28.H0_H0 ;  /* 0x2000001cff1c7230 */ /* 0x000fe20000004100 */
[----:B------:R-:W-:Y:S01]  /*11990*/  LEA.HI R33, R0, R33, RZ, 0x3 ;  /* 0x0000002100217211 */ /* 0x000fe200078f18ff */
[----:B------:R-:W-:Y:S01]  /*119a0*/  HADD2.F32 R20, -RZ, R20.H1_H1 ;  /* 0x30000014ff147230 */ /* 0x000fe20000004100 */
[----:B------:R-:W-:-:S02]  /*119b0*/  LOP3.LUT R0, R194, 0x38, R5, 0xf8, !PT ;  /* 0x00000038c2007812 */ /* 0x000fc400078ef805 */
[----:B------:R-:W-:Y:S02]  /*119c0*/  SHF.L.U32 R33, R33, 0xa, RZ ;  /* 0x0000000a21217819 */ /* 0x000fe400000006ff */
[----:B------:R-:W-:Y:S02]  /*119d0*/  LOP3.LUT R9, R0, R60, RZ, 0x3c, !PT ;  /* 0x0000003c00097212 */ /* 0x000fe400078e3cff */
[----:B------:R-:W-:Y:S02]  /*119e0*/  LOP3.LUT R33, R33, 0x7fffe000, RZ, 0xc0, !PT ;  /* 0x7fffe00021217812 */ /* 0x000fe400078ec0ff */
[----:B------:R-:W-:Y:S02]  /*119f0*/  SHF.R.U32.HI R56, RZ, 0x10, R57 ;  /* 0x00000010ff387819 */ /* 0x000fe40000011639 */
[----:B------:R-:W-:Y:S02]  /*11a00*/  IADD3 R9, R9, R33, R198 ;  /* 0x0000002109097210 */ /* 0x000fe40007ffe0c6 */
[----:B------:R-:W-:-:S02]  /*11a10*/  SHF.R.U64 R38, R12, 0x10, R13 ;  /* 0x000000100c267819 */ /* 0x000fc4000000120d */
[----:B------:R-:W-:Y:S01]  /*11a20*/  SHF.R.U64 R39, R58, 0x10, R59 ;  /* 0x000000103a277819 */ /* 0x000fe2000000123b */
[----:B------:R-:W-:Y:S01]  /*11a30*/  IMAD R0, R9, 0x2, R2 ;  /* 0x0000000209007824 */ /* 0x000fe200078e0202 */
[----:B------:R-:W-:Y:S02]  /*11a40*/  SHF.R.U32.HI R34, RZ, 0x10, R15 ;  /* 0x00000010ff227819 */ /* 0x000fe4000001160f */
[----:B------:R-:W-:Y:S02]  /*11a50*/  SHF.R.U32.HI R58, RZ, 0x10, R59 ;  /* 0x00000010ff3a7819 */ /* 0x000fe4000001163b */
[----:B------:R-:W0:Y:S01]  /*11a60*/  LDS.128 R8, [R0+0x10400] ;  /* 0x0104000000087984 */ /* 0x000e220000000c00 */
[----:B------:R-:W-:Y:S01]  /*11a70*/  SHF.R.U64 R37, R14, 0x10, R15 ;  /* 0x000000100e257819 */ /* 0x000fe2000000120f */
[--C-:B0-----:R-:W-:Y:S02]  /*11a80*/  HADD2.F32 R24, -RZ, R9.reuse.H0_H0 ;  /* 0x20000009ff187230 */ /* 0x101fe40000004100 */
[----:B------:R-:W-:-:S02]  /*11a90*/  HADD2.F32 R25, -RZ, R9.H1_H1 ;  /* 0x30000009ff197230 */ /* 0x000fc40000004100 */
[----:B------:R-:W-:Y:S02]  /*11aa0*/  HADD2.F32 R9, -RZ, R8.H0_H0 ;  /* 0x20000008ff097230 */ /* 0x000fe40000004100 */
[C---:B------:R-:W-:Y:S01]  /*11ab0*/  FMUL.FTZ R33, R24.reuse, R31 ;  /* 0x0000001f18217220 */ /* 0x040fe20000410000 */
[----:B------:R-:W-:Y:S01]  /*11ac0*/  FMUL.FTZ R35, R24, R29 ;  /* 0x0000001d18237220 */ /* 0x000fe20000410000 */
[----:B------:R-:W-:Y:S02]  /*11ad0*/  HADD2.F32 R24, -RZ, R56.H0_H0 ;  /* 0x20000038ff187230 */ /* 0x000fe40000004100 */
[C---:B------:R-:W-:Y:S01]  /*11ae0*/  FMUL.FTZ R30, R25.reuse, R28 ;  /* 0x0000001c191e7220 */ /* 0x040fe20000410000 */
[----:B------:R-:W-:Y:S02]  /*11af0*/  HADD2.F32 R26, -RZ, R10.H0_H0 ;  /* 0x2000000aff1a7230 */ /* 0x000fe40000004100 */
[--C-:B------:R-:W-:Y:S02]  /*11b00*/  HADD2.F32 R27, -RZ, R11.reuse.H0_H0 ;  /* 0x2000000bff1b7230 */ /* 0x100fe40000004100 */
[----:B------:R-:W-:Y:S01]  /*11b10*/  FMUL.FTZ R32, R25, R24 ;  /* 0x0000001819207220 */ /* 0x000fe20000410000 */
[----:B------:R-:W-:-:S02]  /*11b20*/  HADD2.F32 R11, -RZ, R11.H1_H1 ;  /* 0x3000000bff0b7230 */ /* 0x000fc40000004100 */
[----:B------:R-:W-:Y:S02]  /*11b30*/  HADD2.F32 R8, -RZ, R8.H1_H1 ;  /* 0x30000008ff087230 */ /* 0x000fe40000004100 */
[----:B------:R-:W-:Y:S01]  /*11b40*/  HADD2.F32 R10, -RZ, R10.H1_H1 ;  /* 0x3000000aff0a7230 */ /* 0x000fe20000004100 */
[----:B-----5:R-:W0:Y:S02]  /*11b50*/  LDS.128 R4, [R41] ;  /* 0x0000000029047984 */ /* 0x020e240000000c00 */
[--C-:B0-----:R-:W-:Y:S02]  /*11b60*/  HADD2.F32 R12, -RZ, R5.reuse.H0_H0 ;  /* 0x20000005ff0c7230 */ /* 0x101fe40000004100 */
[----:B------:R-:W-:Y:S02]  /*11b70*/  HADD2.F32 R13, -RZ, R5.H1_H1 ;  /* 0x30000005ff0d7230 */ /* 0x000fe40000004100 */
[----:B------:R-:W-:Y:S02]  /*11b80*/  HADD2.F32 R5, -RZ, R4.H0_H0 ;  /* 0x20000004ff057230 */ /* 0x000fe40000004100 */
[C---:B------:R-:W-:Y:S01]  /*11b90*/  FFMA.FTZ R33, R12.reuse, R29, -R33 ;  /* 0x0000001d0c217223 */ /* 0x040fe20000010821 */
[----:B------:R-:W-:Y:S01]  /*11ba0*/  FFMA.FTZ R35, R12, R31, R35 ;  /* 0x0000001f0c237223 */ /* 0x000fe20000010023 */
[----:B------:R-:W-:-:S02]  /*11bb0*/  HADD2.F32 R12, -RZ, R21.H0_H0 ;  /* 0x20000015ff0c7230 */ /* 0x000fc40000004100 */
[----:B------:R-:W-:Y:S01]  /*11bc0*/  FFMA.FTZ R30, R13, R24, -R30 ;  /* 0x000000180d1e7223 */ /* 0x000fe2000001081e */
[----:B------:R-:W-:Y:S01]  /*11bd0*/  FMUL.FTZ R24, R9, R20 ;  /* 0x0000001409187220 */ /* 0x000fe20000410000 */
[----:B------:R-:W-:Y:S02]  /*11be0*/  HADD2.F32 R21, -RZ, R3.H1_H1 ;  /* 0x30000003ff157230 */ /* 0x000fe40000004100 */
        /* <DEDUP_REMOVED lines=48> */
.L_x_2628:
[----:B------:R-:W-:Y:S05]  /*11ef0*/  BSYNC B0 ;  /* 0x0000000000007941 */ /* 0x000fea0003800000 */
.L_x_2606:
        /* <DEDUP_REMOVED lines=8> */
.L_x_2604:
[----:B01234-:R-:W2:Y:S02]  /*11f80*/  LDL R0, [R1+0x14] ;  /* 0x0000140001007983 */ /* 0x01fea40000100800 */
[----:B--2---:R-:W-:-:S13]  /*11f90*/  R2UR UR4, R0 ;  /* 0x00000000000472ca */ /* 0x004fda00000e0000 */
[----:B------:R-:W-:-:S05]  /*11fa0*/  IMAD.U32 R0, RZ, RZ, UR4 ;  /* 0x00000004ff007e24 */ /* 0x000fca000f8e00ff */
[----:B------:R-:W-:-:S13]  /*11fb0*/  ISETP.NE.AND P0, PT, R0, 0x3, PT ;  /* 0x000000030000780c */ /* 0x000fda0003f05270 */
[----:B------:R-:W-:Y:S05]  /*11fc0*/  @!P0 BRA `(.L_x_2657) ;  /* 0x0000000000048947 */ /* 0x000fea0003800000 */
[----:B------:R-:W-:Y:S01]  /*11fd0*/  BPT.TRAP 0x1 ;  /* 0x000000040000795c */ /* 0x000fe20000300000 */
.L_x_2657:
[----:B------:R-:W-:Y:S01]  /*11fe0*/  IMAD R0, R184, 0x8, R2 ;  /* 0x00000008b8007824 */ /* 0x000fe200078e0202 */
[----:B------:R-:W-:-:S04]  /*11ff0*/  SHF.L.U32 R3, R187, 0x1f, RZ ;  /* 0x0000001fbb037819 */ /* 0x000fc800000006ff */
[----:B------:R0:W1:Y:S01]  /*12000*/  SYNCS.PHASECHK.TRANS64.TRYWAIT P2, [R0+URZ+0x34830], R3 ;  /* 0x03483003000075a7 */ /* 0x000062000804017f */
[----:B------:R-:W-:Y:S05]  /*12010*/  @!P0 BRA `(.L_x_2658) ;  /* 0x0000000000048947 */ /* 0x000fea0003800000 */
[----:B------:R-:W-:Y:S01]  /*12020*/  BPT.TRAP 0x1 ;  /* 0x000000040000795c */ /* 0x000fe20000300000 */
.L_x_2658:
[----:B------:R-:W2:Y:S02]  /*12030*/  S2R R4, SR_TID.X ;  /* 0x0000000000047919 */ /* 0x000ea40000002100 */
[----:B--2---:R-:W-:-:S04]  /*12040*/  LOP3.LUT R4, R4, 0x7f, RZ, 0xc0, !PT ;  /* 0x0000007f04047812 */ /* 0x004fc800078ec0ff */
[----:B------:R-:W-:Y:S01]  /*12050*/  ISETP.NE.AND P1, PT, R4, RZ, PT ;  /* 0x000000ff0400720c */ /* 0x000fe20003f25270 */
[----:B-1----:R-:W-:-:S12]  /*12060*/  @P2 BRA `(.L_x_2659) ;  /* 0x0000000000082947 */ /* 0x002fd80003800000 */
[----:B------:R-:W1:Y:S02]  /*12070*/  SYNCS.PHASECHK.TRANS64.TRYWAIT P2, [R0+URZ+0x34830], R3 ;  /* 0x03483003000075a7 */ /* 0x000e64000804017f */
[----:B-1----:R-:W-:Y:S05]  /*12080*/  @!P2 BRA `(.L_x_2660) ;  /* 0x000001640008a947 */ /* 0x002fea0003800000 */
.L_x_2659:
[----:B------:R-:W-:Y:S05]  /*12090*/  WARPSYNC.ALL ;  /* 0x0000000000007948 */ /* 0x000fea0003800000 */
[----:B01----:R-:W-:Y:S01]  /*120a0*/  IADD3 R3, R2, 0x1c400, RZ ;  /* 0x0001c40002037810 */ /* 0x003fe20007ffe0ff */
        /* <DEDUP_REMOVED lines=12> */
[----:B------:R-:W-:Y:S01]  /*12170*/  IMAD.U32 R11, RZ, RZ, UR9 ;  /* 0x00000009ff0b7e24 */ /* 0x000fe2000f8e00ff */
[----:B------:R-:W-:Y:S01]  /*12180*/  R2UR UR51, R9 ;  /* 0x00000000093372ca */ /* 0x000fe200000e0000 */
[----:B------:R-:W-:Y:S01]  /*12190*/  ULOP3.LUT UR52, UR52, 0x10000, URZ, 0xfc, !UPT ;  /* 0x0001000034347892 */ /* 0x000fe2000f8efc3f */
[----:B------:R-:W-:Y:S01]  /*121a0*/  IMAD.MOV.U32 R9, RZ, RZ, 0x40000040 ;  /* 0x40000040ff097424 */ /* 0x000fe200078e00ff */
[----:B------:R-:W-:Y:S01]  /*121b0*/  UMOV UR57, 0x40000040 ;  /* 0x4000004000397882 */ /* 0x000fe20000000000 */
        /* <DEDUP_REMOVED lines=10> */
[----:B------:R-:W-:Y:S01]  /*12260*/  UIADD3 UR56, UR52, 0x804, URZ ;  /* 0x0000080434387890 */ /* 0x000fe2000fffe03f */
[----:B------:R-:W-:Y:S01]  /*12270*/  IADD3 R8, R6, 0x4, RZ ;  /* 0x0000000406087810 */ /* 0x000fe20007ffe0ff */
[----:B------:R-:W-:Y:S01]  /*12280*/  UIADD3 UR36, UR52, 0x806, URZ ;  /* 0x0000080634247890 */ /* 0x000fe2000fffe03f */
[----:B------:R-:W-:Y:S01]  /*12290*/  R2UR UR11, R9 ;  /* 0x00000000090b72ca */ /* 0x000fe200000e0000 */
[----:B------:R-:W-:Y:S01]  /*122a0*/  IMAD.MOV.U32 R9, RZ, RZ, 0x40000040 ;  /* 0x40000040ff097424 */ /* 0x000fe200078e00ff */
[----:B------:R-:W-:Y:S01]  /*122b0*/  R2UR UR46, R8 ;  /* 0x00000000082e72ca */ /* 0x000fe200000e0000 */
[----:B------:R-:W-:Y:S01]  /*122c0*/  VIADD R8, R6, 0x6 ;  /* 0x0000000606087836 */ /* 0x000fe20000000000 */
[----:B------:R-:W-:Y:S01]  /*122d0*/  UMOV UR8, UR4 ;  /* 0x0000000400087c82 */ /* 0x000fe20008000000 */
[----:B------:R-:W-:Y:S01]  /*122e0*/  HGMMA.64x128x16.F32 R24, gdesc[UR52], RZ, !UPT, gsb0 ;  /* 0x01e00000341879f0 */ /* 0x000fe2000c0008ff */
[----:B------:R-:W-:Y:S01]  /*122f0*/  UIADD3 UR4, UR52, 0x400, URZ ;  /* 0x0000040034047890 */ /* 0x000fe2000fffe03f */
[----:B------:R-:W-:Y:S01]  /*12300*/  MOV R10, UR8 ;  /* 0x00000008000a7c02 */ /* 0x000fe20008000f00 */
[----:B------:R-:W-:Y:S01]  /*12310*/  UMOV UR37, 0x40000040 ;  /* 0x4000004000257882 */ /* 0x000fe20000000000 */
[----:B------:R-:W-:Y:S01]  /*12320*/  R2UR UR10, R8 ;  /* 0x00000000080a72ca */ /* 0x000fe200000e0000 */
[----:B------:R-:W-:Y:S01]  /*12330*/  VIADD R8, R6, 0x400 ;  /* 0x0000040006087836 */ /* 0x000fe20000000000 */
[----:B------:R-:W-:Y:S01]  /*12340*/  R2UR UR39, R7 ;  /* 0x00000000072772ca */ /* 0x000fe200000e0000 */
[----:B------:R0:W-:Y:S01]  /*12350*/  STL.64 [R1+0x38], R10 ;  /* 0x0000380a01007387 */ /* 0x0001e20000100a00 */
[----:B------:R-:W-:Y:S01]  /*12360*/  ULDC UR5, c[0x0][0x988] ;  /* 0x0002620000057ab9 */ /* 0x000fe20000000800 */
[----:B------:R-:W-:Y:S01]  /*12370*/  @!P1 VIADD R0, R0, 0x34840 ;  /* 0x0003484000009836 */ /* 0x000fe20000000000 */
[----:B------:R-:W-:Y:S01]  /*12380*/  BSSY B0, `(.L_x_2661) ;  /* 0x0000631000007945 */ /* 0x000fe20003800000 */
[----:B------:R-:W-:-:S02]  /*12390*/  CS2R R150, SRZ ;  /* 0x0000000000967805 */ /* 0x000fc4000001ff00 */
[----:B------:R-:W-:Y:S02]  /*123a0*/  CS2R R148, SRZ ;  /* 0x0000000000947805 */ /* 0x000fe4000001ff00 */
[----:B------:R-:W-:Y:S02]  /*123b0*/  CS2R R146, SRZ ;  /* 0x0000000000927805 */ /* 0x000fe4000001ff00 */
[----:B------:R-:W-:Y:S02]  /*123c0*/  @!P1 PRMT R0, RZ, 0x654, R0 ;  /* 0x00000654ff009816 */ /* 0x000fe40000000000 */
[----:B------:R-:W-:Y:S02]  /*123d0*/  CS2R R144, SRZ ;  /* 0x0000000000907805 */ /* 0x000fe4000001ff00 */
[----:B------:R-:W-:Y:S02]  /*123e0*/  CS2R R142, SRZ ;  /* 0x00000000008e7805 */ /* 0x000fe4000001ff00 */
[----:B-----5:R-:W-:-:S02]  /*123f0*/  CS2R R140, SRZ ;  /* 0x00000000008c7805 */ /* 0x020fc4000001ff00 */
        /* <DEDUP_REMOVED lines=89> */
[C---:B------:R-:W-:Y:S01]  /*12990*/  VIADD R8, R6.reuse, 0x804 ;  /* 0x0000080406087836 */ /* 0x040fe20000000000 */
[----:B------:R-:W-:Y:S01]  /*129a0*/  IADD3 R6, R6, 0x806, RZ ;  /* 0x0000080606067810 */ /* 0x000fe20007ffe0ff */
[----:B------:R-:W-:Y:S01]  /*129b0*/  IMAD.MOV.U32 R9, RZ, RZ, 0x40000040 ;  /* 0x40000040ff097424 */ /* 0x000fe200078e00ff */
[----:B------:R-:W-:Y:S01]  /*129c0*/  ULDC UR4, c[0x0][0x9d8] ;  /* 0x0002760000047ab9 */ /* 0x000fe20000000800 */
[----:B0-----:R-:W-:Y:S01]  /*129d0*/  MOV R10, UR8 ;  /* 0x00000008000a7c02 */ /* 0x001fe20008000f00 */
[----:B------:R-:W-:Y:S01]  /*129e0*/  IMAD.U32 R11, RZ, RZ, UR9 ;  /* 0x00000009ff0b7e24 */ /* 0x000fe2000f8e00ff */
[----:B------:R-:W-:-:S02]  /*129f0*/  R2UR UR58, R8 ;  /* 0x00000000083a72ca */ /* 0x000fc400000e0000 */
[----:B------:R-:W-:Y:S01]  /*12a00*/  R2UR UR59, R9 ;  /* 0x00000000093b72ca */ /* 0x000fe200000e0000 */
[----:B------:R-:W0:Y:S01]  /*12a10*/  LDC R8, c[0x0][0x448] ;  /* 0x00011200ff087b82 */ /* 0x000e220000000800 */
[----:B------:R-:W-:Y:S01]  /*12a20*/  R2UR UR38, R6 ;  /* 0x00000000062672ca */ /* 0x000fe200000e0000 */
[----:B------:R1:W-:Y:S01]  /*12a30*/  STL.64 [R1], R10 ;  /* 0x0000000a01007387 */ /* 0x0003e20000100a00 */
[----:B0-----:R-:W-:-:S13]  /*12a40*/  ISETP.NE.AND P2, PT, R8, 0x1, PT ;  /* 0x000000010800780c */ /* 0x001fda0003f45270 */
[----:B------:R-:W0:Y:S01]  /*12a50*/  @P2 LDC R9, c[0x0][0x44c] ;  /* 0x00011300ff092b82 */ /* 0x000e220000000800 */
[----:B------:R-:W-:Y:S02]  /*12a60*/  WARPGROUP.DEPBAR.LE gsb0, 0x0 ;  /* 0x00008000000079c5 */ /* 0x000fe40000010000 */
[----:B------:R-:W-:-:S06]  /*12a70*/  WARPGROUP.ARRIVE ;  /* 0x00000000000079c5 */ /* 0x000fcc0000000000 */
[----:B------:R-:W-:Y:S03]  /*12a80*/  HGMMA.64x128x16.F32 R24, gdesc[UR8], R24, gsb0 ;  /* 0x01e00000081879f0 */ /* 0x000fe60008000818 */
[----:B------:R-:W-:Y:S02]  /*12a90*/  WARPGROUP.DEPBAR.LE gsb0, 0x0 ;  /* 0x00008000000079c5 */ /* 0x000fe40000010000 */
[----:B------:R-:W-:-:S07]  /*12aa0*/  WARPGROUP.ARRIVE ;  /* 0x00000000000079c5 */ /* 0x000fce0000000000 */
[----:B------:R-:W-:Y:S01]  /*12ab0*/  HGMMA.64x128x16.F32 R24, gdesc[UR56], R24, gsb0 ;  /* 0x01e00000381879f0 */ /* 0x000fe20008000818 */
[----:B------:R-:W-:Y:S01]  /*12ac0*/  ULDC UR58, c[0x0][0x9d8] ;  /* 0x00027600003a7ab9 */ /* 0x000fe20000000800 */
[----:B------:R-:W-:Y:S01]  /*12ad0*/  ULDC UR59, c[0x0][0x9d8] ;  /* 0x00027600003b7ab9 */ /* 0x000fe20000000800 */
[----:B------:R-:W-:Y:S02]  /*12ae0*/  WARPGROUP.DEPBAR.LE gsb0, 0x0 ;  /* 0x00008000000079c5 */ /* 0x000fe40000010000 */
[----:B------:R-:W-:-:S07]  /*12af0*/  WARPGROUP.ARRIVE ;  /* 0x00000000000079c5 */ /* 0x000fce0000000000 */
[----:B------:R-:W-:Y:S03]  /*12b00*/  HGMMA.64x128x16.F32 R24, gdesc[UR36], R24, gsb0 ;  /* 0x01e00000241879f0 */ /* 0x000fe60008000818 */
[----:B------:R-:W-:Y:S02]  /*12b10*/  WARPGROUP.DEPBAR.LE gsb0, 0x0 ;  /* 0x00008000000079c5 */ /* 0x000fe40000010000 */
[----:B------:R-:W-:Y:S01]  /*12b20*/  FMUL.FTZ R89, R28, UR4 ;  /* 0x000000041c597c20 */ /* 0x000fe20008410000 */
[----:B------:R-:W-:Y:S01]  /*12b30*/  FMUL.FTZ R28, R29, UR4 ;  /* 0x000000041d1c7c20 */ /* 0x000fe20008410000 */
[----:B------:R-:W-:Y:S01]  /*12b40*/  FMUL.FTZ R30, R30, UR4 ;  /* 0x000000041e1e7c20 */ /* 0x000fe20008410000 */
[----:B------:R-:W2:Y:S01]  /*12b50*/  @P2 LDC R29, c[0x0][0x450] ;  /* 0x00011400ff1d2b82 */ /* 0x000ea20000000800 */
        /* <DEDUP_REMOVED lines=10> */
[----:B------:R-:W4:Y:S01]  /*12c00*/  MUFU.TANH R26, R26 ;  /* 0x0000001a001a7308 */ /* 0x000f220000002400 */
[----:B---3--:R-:W-:-:S02]  /*12c10*/  IMAD.IADD R30, R205, 0x1, R200 ;  /* 0x00000001cd1e7824 */ /* 0x008fc400078e02c8 */
[----:B------:R-:W-:Y:S01]  /*12c20*/  FMUL.FTZ R46, R46, UR4 ;  /* 0x000000042e2e7c20 */ /* 0x000fe20008410000 */
[----:B------:R-:W-:Y:S01]  /*12c30*/  FMUL.FTZ R47, R47, UR4 ;  /* 0x000000042f2f7c20 */ /* 0x000fe20008410000 */
[----:B------:R-:W-:Y:S01]  /*12c40*/  FMUL.FTZ R50, R50, UR4 ;  /* 0x0000000432327c20 */ /* 0x000fe20008410000 */
[----:B0-----:R-:W-:-:S04]  /*12c50*/  @P2 IMAD.HI.U32 R8, R30, R9, RZ ;  /* 0x000000091e082227 */ /* 0x001fc800078e00ff */
[----:B------:R-:W-:Y:S01]  /*12c60*/  FMUL.FTZ R51, R51, UR4 ;  /* 0x0000000433337c20 */ /* 0x000fe20008410000 */
[----:B-1----:R-:W-:Y:S01]  /*12c70*/  FMUL.FTZ R10, R45, UR4 ;  /* 0x000000042d0a7c20 */ /* 0x002fe20008410000 */
[----:B------:R-:W0:Y:S01]  /*12c80*/  MUFU.TANH R27, R27 ;  /* 0x0000001b001b7308 */ /* 0x000e220000002400 */
[----:B------:R-:W-:Y:S02]  /*12c90*/  IMAD.MOV.U32 R9, RZ, RZ, -0x80 ;  /* 0xffffff80ff097424 */ /* 0x000fe400078e00ff */
[----:B------:R-:W-:Y:S01]  /*12ca0*/  FMUL.FTZ R54, R54, UR4 ;  /* 0x0000000436367c20 */ /* 0x000fe20008410000 */
[----:B------:R-:W-:Y:S01]  /*12cb0*/  FMUL.FTZ R20, R37, UR4 ;  /* 0x0000000425147c20 */ /* 0x000fe20008410000 */
[----:B------:R-:W-:Y:S01]  /*12cc0*/  FMUL.FTZ R55, R55, UR4 ;  /* 0x0000000437377c20 */ /* 0x000fe20008410000 */
[----:B--2---:R-:W-:Y:S01]  /*12cd0*/  @P2 SHF.R.U32.HI R30, RZ, R29, R8 ;  /* 0x0000001dff1e2219 */ /* 0x004fe20000011608 */
[----:B------:R-:W-:Y:S02]  /*12ce0*/  IMAD R9, R88, R9, 0x80 ;  /* 0x0000008058097424 */ /* 0x000fe400078e0209 */
[----:B------:R-:W-:Y:S01]  /*12cf0*/  FMUL.FTZ R58, R58, UR4 ;  /* 0x000000043a3a7c20 */ /* 0x000fe20008410000 */
[----:B------:R1:W-:Y:S01]  /*12d00*/  MUFU.TANH R107, R34 ;  /* 0x00000022006b7308 */ /* 0x0003e20000002400 */
[----:B------:R-:W-:Y:S01]  /*12d10*/  FMUL.FTZ R59, R59, UR4 ;  /* 0x000000043b3b7c20 */ /* 0x000fe20008410000 */
[----:B------:R-:W2:Y:S01]  /*12d20*/  SHFL.IDX PT, R8, R30, 0x1, 0x1c1f ;  /* 0x003c1f001e087f89 */ /* 0x000ea200000e0000 */
[--C-:B------:R-:W-:Y:S01]  /*12d30*/  IADD3 R111, -R204, 0x1, R9.reuse ;  /* 0x00000001cc6f7810 */ /* 0x100fe20007ffe109 */
[----:B------:R-:W-:Y:S01]  /*12d40*/  FMUL.FTZ R62, R62, UR4 ;  /* 0x000000043e3e7c20 */ /* 0x000fe20008410000 */
[----:B------:R-:W-:Y:S01]  /*12d50*/  FMUL.FTZ R90, R25, UR4 ;  /* 0x00000004195a7c20 */ /* 0x000fe20008410000 */
[----:B------:R-:W-:Y:S01]  /*12d60*/  FMUL.FTZ R63, R63, UR4 ;  /* 0x000000043f3f7c20 */ /* 0x000fe20008410000 */
[----:B------:R-:W-:Y:S01]  /*12d70*/  IADD3 R111, -R201, R111, R202 ;  /* 0x0000006fc96f7210 */ /* 0x000fe20007ffe1ca */
[----:B------:R-:W3:Y:S01]  /*12d80*/  MUFU.TANH R31, R31 ;  /* 0x0000001f001f7308 */ /* 0x000ee20000002400 */
[----:B-1----:R-:W-:Y:S01]  /*12d90*/  IADD3 R34, -R204, R202, R9 ;  /* 0x000000cacc227210 */ /* 0x002fe20007ffe109 */
        /* <DEDUP_REMOVED lines=16> */
[----:B--2---:R-:W-:Y:S01]  /*12ea0*/  VIADDMNMX R8, R8, R111, R34, PT ;  /* 0x0000006f08087246 */ /* 0x004fe20003800122 */
[----:B------:R-:W-:Y:S01]  /*12eb0*/  FMUL.FTZ R83, R83, UR4 ;  /* 0x0000000453537c20 */ /* 0x000fe20008410000 */
[----:B------:R-:W-:Y:S01]  /*12ec0*/  FMUL.FTZ R86, R86, UR4 ;  /* 0x0000000456567c20 */ /* 0x000fe20008410000 */
[----:B------:R-:W-:Y:S01]  /*12ed0*/  FMUL.FTZ R87, R87, UR4 ;  /* 0x0000000457577c20 */ /* 0x000fe20008410000 */
[----:B------:R-:W-:Y:S01]  /*12ee0*/  ISETP.GT.AND P3, PT, R8, RZ, PT ;  /* 0x000000ff0800720c */ /* 0x000fe20003f64270 */
[----:B------:R-:W-:Y:S01]  /*12ef0*/  FMUL.FTZ R21, R36, UR4 ;  /* 0x0000000424157c20 */ /* 0x000fe20008410000 */
[C---:B------:R-:W-:Y:S01]  /*12f00*/  ISETP.GT.AND P4, PT, R8.reuse, 0x1, PT ;  /* 0x000000010800780c */ /* 0x040fe20003f84270 */
[----:B------:R-:W2:Y:S01]  /*12f10*/  MUFU.TANH R39, R39 ;  /* 0x0000002700277308 */ /* 0x000ea20000002400 */
[----:B------:R-:W-:Y:S01]  /*12f20*/  ISETP.GT.AND P5, PT, R8, 0x8, PT ;  /* 0x000000080800780c */ /* 0x000fe20003fa4270 */
[----:B------:R-:W-:Y:S01]  /*12f30*/  FMUL.FTZ R36, R61, UR4 ;  /* 0x000000043d247c20 */ /* 0x000fe20008410000 */
[----:B----4-:R-:W-:Y:S01]  /*12f40*/  FSEL R117, R26, -INF , P3 ;  /* 0xff8000001a757808 */ /* 0x010fe20001800000 */
[----:B------:R-:W4:Y:S01]  /*12f50*/  SHFL.IDX PT, R30, R30, RZ, 0x1c1f ;  /* 0x001c1fff1e1e7589 */ /* 0x000f2200000e0000 */
[----:B0-----:R-:W-:Y:S01]  /*12f60*/  FSEL R115, R27, -INF , P4 ;  /* 0xff8000001b737808 */ /* 0x001fe20002000000 */
[----:B------:R-:W-:Y:S01]  /*12f70*/  FMUL.FTZ R91, R24, UR4 ;  /* 0x00000004185b7c20 */ /* 0x000fe20008410000 */
[----:B------:R-:W-:Y:S01]  /*12f80*/  ISETP.GT.AND P3, PT, R8, 0x9, PT ;  /* 0x000000090800780c */ /* 0x000fe20003f64270 */
[----:B------:R-:W0:Y:S01]  /*12f90*/  MUFU.TANH R42, R42 ;  /* 0x0000002a002a7308 */ /* 0x000e220000002400 */
[----:B------:R-:W-:Y:S01]  /*12fa0*/  FSEL R113, R113, -INF , P5 ;  /* 0xff80000071717808 */ /* 0x000fe20002800000 */
[----:B------:R-:W-:Y:S01]  /*12fb0*/  FMUL.FTZ R24, R32, UR4 ;  /* 0x0000000420187c20 */ /* 0x000fe20008410000 */
[----:B------:R-:W-:Y:S01]  /*12fc0*/  FMNMX.FTZ R26, R117, R115, !PT ;  /* 0x00000073751a7209 */ /* 0x000fe20007810000 */
[----:B------:R-:W-:Y:S01]  /*12fd0*/  FMUL.FTZ R13, R40, UR4 ;  /* 0x00000004280d7c20 */ /* 0x000fe20008410000 */
[----:B------:R-:W-:Y:S01]  /*12fe0*/  ISETP.GT.AND P4, PT, R8, 0x10, PT ;  /* 0x000000100800780c */ /* 0x000fe20003f84270 */
[----:B------:R-:W-:Y:S01]  /*12ff0*/  FMUL.FTZ R12, R44, UR4 ;  /* 0x000000042c0c7c20 */ /* 0x000fe20008410000 */
[----:B---3--:R-:W-:Y:S01]  /*13000*/  FSEL R109, R31, -INF , P3 ;  /* 0xff8000001f6d7808 */ /* 0x008fe20001800000 */
[----:B------:R-:W3:Y:S01]  /*13010*/  MUFU.TANH R43, R43 ;  /* 0x0000002b002b7308 */ /* 0x000ee20000002400 */
[----:B------:R-:W-:Y:S01]  /*13020*/  FMNMX.FTZ R26, R113, R26, !PT ;  /* 0x0000001a711a7209 */ /* 0x000fe20007810000 */
[----:B------:R-:W-:Y:S01]  /*13030*/  FMUL.FTZ R5, R48, UR4 ;  /* 0x0000000430057c20 */ /* 0x000fe20008410000 */
[----:B------:R-:W-:Y:S01]  /*13040*/  ISETP.GT.AND P3, PT, R8, 0x11, PT ;  /* 0x000000110800780c */ /* 0x000fe20003f64270 */
[----:B------:R-:W-:Y:S01]  /*13050*/  FMUL.FTZ R3, R52, UR4 ;  /* 0x0000000434037c20 */ /* 0x000fe20008410000 */
[----:B------:R-:W-:Y:S01]  /*13060*/  FSEL R107, R107, -INF , P4 ;  /* 0xff8000006b6b7808 */ /* 0x000fe20002000000 */
[----:B------:R-:W-:Y:S01]  /*13070*/  FMUL.FTZ R11, R56, UR4 ;  /* 0x00000004380b7c20 */ /* 0x000fe20008410000 */
[----:B------:R-:W-:Y:S01]  /*13080*/  FMNMX.FTZ R26, R109, R26, !PT ;  /* 0x0000001a6d1a7209 */ /* 0x000fe20007810000 */
[----:B------:R-:W4:Y:S01]  /*13090*/  MUFU.TANH R46, R46 ;  /* 0x0000002e002e7308 */ /* 0x000f220000002400 */
[----:B------:R-:W-:Y:S01]  /*130a0*/  ISETP.GT.AND P4, PT, R8, 0x18, PT ;  /* 0x000000180800780c */ /* 0x000fe20003f84270 */
[----:B------:R-:W-:Y:S01]  /*130b0*/  FMUL.FTZ R32, R60, UR4 ;  /* 0x000000043c207c20 */ /* 0x000fe20008410000 */
[----:B-1----:R-:W-:Y:S01]  /*130c0*/  FSEL R105, R35, -INF , P3 ;  /* 0xff80000023697808 */ /* 0x002fe20001800000 */
[----:B------:R-:W-:Y:S01]  /*130d0*/  FMUL.FTZ R52, R77, UR4 ;  /* 0x000000044d347c20 */ /* 0x000fe20008410000 */
[----:B------:R-:W-:Y:S01]  /*130e0*/  FMNMX.FTZ R26, R107, R26, !PT ;  /* 0x0000001a6b1a7209 */ /* 0x000fe20007810000 */
[----:B------:R-:W-:Y:S01]  /*130f0*/  FMUL.FTZ R40, R68, UR4 ;  /* 0x0000000444287c20 */ /* 0x000fe20008410000 */
[----:B------:R-:W-:Y:S01]  /*13100*/  ISETP.GT.AND P3, PT, R8, 0x19, PT ;  /* 0x000000190800780c */ /* 0x000fe20003f64270 */
[----:B------:R-:W1:Y:S01]  /*13110*/  MUFU.TANH R47, R47 ;  /* 0x0000002f002f7308 */ /* 0x000e620000002400 */
[----:B------:R-:W-:Y:S01]  /*13120*/  FSEL R103, R38, -INF , P4 ;  /* 0xff80000026677808 */ /* 0x000fe20002000000 */
[----:B------:R-:W-:Y:S01]  /*13130*/  FMUL.FTZ R38, R64, UR4 ;  /* 0x0000000440267c20 */ /* 0x000fe20008410000 */
[----:B------:R-:W-:Y:S01]  /*13140*/  FMNMX.FTZ R26, R105, R26, !PT ;  /* 0x0000001a691a7209 */ /* 0x000fe20007810000 */
[----:B------:R-:W-:Y:S01]  /*13150*/  FMUL.FTZ R56, R81, UR4 ;  /* 0x0000000451387c20 */ /* 0x000fe20008410000 */
[----:B------:R-:W-:Y:S01]  /*13160*/  ISETP.GT.AND P4, PT, R8, 0x20, PT ;  /* 0x000000200800780c */ /* 0x000fe20003f84270 */
[----:B------:R-:W-:Y:S01]  /*13170*/  FMUL.FTZ R60, R85, UR4 ;  /* 0x00000004553c7c20 */ /* 0x000fe20008410000 */
[----:B--2---:R-:W-:Y:S01]  /*13180*/  FSEL R101, R39, -INF , P3 ;  /* 0xff80000027657808 */ /* 0x004fe20001800000 */
[----:B------:R2:W1:Y:S01]  /*13190*/  MUFU.TANH R45, R50 ;  /* 0x00000032002d7308 */ /* 0x0004620000002400 */
        /* <DEDUP_REMOVED lines=9> */
[----:B--2---:R-:W-:Y:S01]  /*13230*/  FMUL.FTZ R50, R73, UR4 ;  /* 0x0000000449327c20 */ /* 0x004fe20008410000 */
[----:B---3--:R-:W-:Y:S01]  /*13240*/  FSEL R97, R43, -INF , P3 ;  /* 0xff8000002b617808 */ /* 0x008fe20001800000 */
[----:B------:R2:W-:Y:S01]  /*13250*/  @!P1 SYNCS.ARRIVE.TRANS64.RED.A1T0 RZ, [R0+URZ], RZ ;  /* 0x000000ff00ff99a7 */ /* 0x0005e2000810043f */
[----:B------:R-:W-:-:S02]  /*13260*/  FMNMX.FTZ R26, R99, R26, !PT ;  /* 0x0000001a631a7209 */ /* 0x000fc40007810000 */
[----:B------:R-:W-:Y:S01]  /*13270*/  ISETP.GT.AND P3, PT, R8, 0x29, PT ;  /* 0x000000290800780c */ /* 0x000fe20003f64270 */
[----:B------:R3:W2:Y:S01]  /*13280*/  MUFU.TANH R37, R54 ;  /* 0x0000003600257308 */ /* 0x0006a20000002400 */
[----:B----4-:R-:W-:Y:S01]  /*13290*/  FSEL R95, R46, -INF , P4 ;  /* 0xff8000002e5f7808 */ /* 0x010fe20002000000 */
[----:B------:R-:W-:Y:S01]  /*132a0*/  FMUL.FTZ R46, R69, UR4 ;  /* 0x00000004452e7c20 */ /* 0x000fe20008410000 */
[----:B------:R-:W-:Y:S02]  /*132b0*/  FMNMX.FTZ R26, R97, R26, !PT ;  /* 0x0000001a611a7209 */ /* 0x000fe40007810000 */
[----:B------:R-:W-:Y:S02]  /*132c0*/  ISETP.GT.AND P4, PT, R8, 0x30, PT ;  /* 0x000000300800780c */ /* 0x000fe40003f84270 */
[----:B-1----:R-:W-:Y:S01]  /*132d0*/  FSEL R93, R47, -INF , P3 ;  /* 0xff8000002f5d7808 */ /* 0x002fe20001800000 */
[----:B------:R-:W1:Y:S01]  /*132e0*/  MUFU.TANH R29, R55 ;  /* 0x00000037001d7308 */ /* 0x000e620000002400 */
[----:B------:R-:W-:Y:S01]  /*132f0*/  FMNMX.FTZ R26, R95, R26, !PT ;  /* 0x0000001a5f1a7209 */ /* 0x000fe20007810000 */
[----:B---3--:R-:W-:Y:S01]  /*13300*/  FMUL.FTZ R54, R80, UR4 ;  /* 0x0000000450367c20 */ /* 0x008fe20008410000 */
[----:B------:R-:W-:-:S02]  /*13310*/  ISETP.GT.AND P3, PT, R8, 0x31, PT ;  /* 0x000000310800780c */ /* 0x000fc40003f64270 */
[----:B------:R-:W-:Y:S02]  /*13320*/  FSEL R45, R45, -INF , P4 ;  /* 0xff8000002d2d7808 */ /* 0x000fe40002000000 */
[----:B------:R-:W-:Y:S01]  /*13330*/  FMNMX.FTZ R26, R93, R26, !PT ;  /* 0x0000001a5d1a7209 */ /* 0x000fe20007810000 */
[----:B------:R-:W3:Y:S01]  /*13340*/  MUFU.TANH R58, R58 ;  /* 0x0000003a003a7308 */ /* 0x000ee20000002400 */
[C---:B------:R-:W-:Y:S02]  /*13350*/  ISETP.GT.AND P4, PT, R8.reuse, 0x38, PT ;  /* 0x000000380800780c */ /* 0x040fe40003f84270 */
[----:B0-----:R-:W-:Y:S02]  /*13360*/  FSEL R35, R51, -INF , P3 ;  /* 0xff80000033237808 */ /* 0x001fe40001800000 */
[----:B------:R-:W-:Y:S02]  /*13370*/  FMNMX.FTZ R26, R45, R26, !PT ;  /* 0x0000001a2d1a7209 */ /* 0x000fe40007810000 */
[----:B------:R-:W-:Y:S01]  /*13380*/  ISETP.GT.AND P3, PT, R8, 0x39, PT ;  /* 0x000000390800780c */ /* 0x000fe20003f64270 */
[----:B------:R-:W0:Y:S01]  /*13390*/  MUFU.TANH R59, R59 ;  /* 0x0000003b003b7308 */ /* 0x000e220000002400 */
[----:B--2---:R-:W-:-:S02]  /*133a0*/  FSEL R37, R37, -INF , P4 ;  /* 0xff80000025257808 */ /* 0x004fc40002000000 */
[----:B------:R-:W-:Y:S02]  /*133b0*/  FMNMX.FTZ R26, R35, R26, !PT ;  /* 0x0000001a231a7209 */ /* 0x000fe40007810000 */
[C---:B------:R-:W-:Y:S02]  /*133c0*/  ISETP.GT.AND P4, PT, R8.reuse, 0x40, PT ;  /* 0x000000400800780c */ /* 0x040fe40003f84270 */
[----:B-1----:R-:W-:Y:S01]  /*133d0*/  FSEL R29, R29, -INF , P3 ;  /* 0xff8000001d1d7808 */ /* 0x002fe20001800000 */
[----:B------:R-:W1:Y:S01]  /*133e0*/  MUFU.TANH R33, R62 ;  /* 0x0000003e00217308 */ /* 0x000e620000002400 */
[----:B------:R-:W-:Y:S02]  /*133f0*/  FMNMX.FTZ R26, R37, R26, !PT ;  /* 0x0000001a251a7209 */ /* 0x000fe40007810000 */
[----:B------:R-:W-:Y:S02]  /*13400*/  ISETP.GT.AND P3, PT, R8, 0x41, PT ;  /* 0x000000410800780c */ /* 0x000fe40003f64270 */
[----:B---3--:R-:W-:Y:S01]  /*13410*/  FSEL R27, R58, -INF , P4 ;  /* 0xff8000003a1b7808 */ /* 0x008fe20002000000 */
[----:B------:R-:W-:Y:S01]  /*13420*/  FMUL.FTZ R58, R84, UR4 ;  /* 0x00000004543a7c20 */ /* 0x000fe20008410000 */
[----:B------:R-:W-:Y:S01]  /*13430*/  FMNMX.FTZ R26, R29, R26, !PT ;  /* 0x0000001a1d1a7209 */ /* 0x000fe20007810000 */
[----:B------:R-:W2:Y:S01]  /*13440*/  MUFU.TANH R63, R63 ;  /* 0x0000003f003f7308 */ /* 0x000ea20000002400 */
[----:B------:R-:W-:-:S02]  /*13450*/  ISETP.GT.AND P4, PT, R8, 0x48, PT ;  /* 0x000000480800780c */ /* 0x000fc40003f84270 */
[----:B0-----:R-:W-:Y:S02]  /*13460*/  FSEL R31, R59, -INF , P3 ;  /* 0xff8000003b1f7808 */ /* 0x001fe40001800000 */
[----:B------:R-:W-:Y:S02]  /*13470*/  FMNMX.FTZ R26, R27, R26, !PT ;  /* 0x0000001a1b1a7209 */ /* 0x000fe40007810000 */
[C---:B------:R-:W-:Y:S01]  /*13480*/  ISETP.GT.AND P3, PT, R8.reuse, 0x49, PT ;  /* 0x000000490800780c */ /* 0x040fe20003f64270 */
[----:B------:R-:W0:Y:S01]  /*13490*/  MUFU.TANH R41, R66 ;  /* 0x0000004200297308 */ /* 0x000e220000002400 */
[----:B-1----:R-:W-:Y:S02]  /*134a0*/  FSEL R33, R33, -INF , P4 ;  /* 0xff80000021217808 */ /* 0x002fe40002000000 */
[----:B------:R-:W-:Y:S02]  /*134b0*/  FMNMX.FTZ R26, R31, R26, !PT ;  /* 0x0000001a1f1a7209 */ /* 0x000fe40007810000 */
[----:B------:R-:W-:-:S02]  /*134c0*/  ISETP.GT.AND P4, PT, R8, 0x50, PT ;  /* 0x000000500800780c */ /* 0x000fc40003f84270 */
[----:B------:R-:W-:Y:S01]  /*134d0*/  FMNMX.FTZ R26, R33, R26, !PT ;  /* 0x0000001a211a7209 */ /* 0x000fe20007810000 */
[----:B------:R-:W1:Y:S01]  /*134e0*/  MUFU.TANH R67, R67 ;  /* 0x0000004300437308 */ /* 0x000e620000002400 */
[----:B--2---:R-:W-:Y:S02]  /*134f0*/  FSEL R39, R63, -INF , P3 ;  /* 0xff8000003f277808 */ /* 0x004fe40001800000 */
[----:B------:R-:W-:Y:S02]  /*13500*/  ISETP.GT.AND P3, PT, R8, 0x51, PT ;  /* 0x000000510800780c */ /* 0x000fe40003f64270 */
[----:B------:R-:W-:Y:S02]  /*13510*/  FMNMX.FTZ R26, R39, R26, !PT ;  /* 0x0000001a271a7209 */ /* 0x000fe40007810000 */
[----:B------:R-:W-:Y:S01]  /*13520*/  VIADDMNMX R34, R30, R111, R34, PT ;  /* 0x0000006f1e227246 */ /* 0x000fe20003800122 */
[----:B------:R-:W2:Y:S01]  /*13530*/  MUFU.TANH R70, R70 ;  /* 0x0000004600467308 */ /* 0x000ea20000002400 */
[----:B0-----:R-:W-:-:S02]  /*13540*/  FSEL R41, R41, -INF , P4 ;  /* 0xff80000029297808 */ /* 0x001fc40002000000 */
[----:B------:R-:W-:Y:S02]  /*13550*/  CS2R R110, SRZ ;  /* 0x00000000006e7805 */ /* 0x000fe4000001ff00 */
[----:B------:R-:W-:Y:S02]  /*13560*/  ISETP.GT.AND P4, PT, R8, 0x58, PT ;  /* 0x000000580800780c */ /* 0x000fe40003f84270 */
[----:B------:R-:W-:Y:S02]  /*13570*/  FMNMX.FTZ R26, R41, R26, !PT ;  /* 0x0000001a291a7209 */ /* 0x000fe40007810000 */
[----:B------:R-:W-:Y:S01]  /*13580*/  ISETP.GT.AND P5, PT, R34, 0x8, PT ;  /* 0x000000082200780c */ /* 0x000fe20003fa4270 */
[----:B------:R-:W0:Y:S01]  /*13590*/  MUFU.TANH R49, R71 ;  /* 0x0000004700317308 */ /* 0x000e220000002400 */
[----:B-1----:R-:W-:Y:S02]  /*135a0*/  FSEL R43, R67, -INF , P3 ;  /* 0xff800000432b7808 */ /* 0x002fe40001800000 */
[----:B------:R-:W-:-:S02]  /*135b0*/  ISETP.GT.AND P3, PT, R8, 0x59, PT ;  /* 0x000000590800780c */ /* 0x000fc40003f64270 */
[----:B------:R-:W-:-:S03]  /*135c0*/  FMNMX.FTZ R26, R43, R26, !PT ;  /* 0x0000001a2b1a7209 */ /* 0x000fc60007810000 */
[----:B------:R-:W1:Y:S01]  /*135d0*/  MUFU.TANH R53, R74 ;  /* 0x0000004a00357308 */ /* 0x000e620000002400 */
[----:B--2---:R-:W-:Y:S02]  /*135e0*/  FSEL R47, R70, -INF , P4 ;  /* 0xff800000462f7808 */ /* 0x004fe40002000000 */
[----:B------:R-:W-:Y:S02]  /*135f0*/  ISETP.GT.AND P4, PT, R8, 0x60, PT ;  /* 0x000000600800780c */ /* 0x000fe40003f84270 */
[----:B------:R-:W-:-:S03]  /*13600*/  FMNMX.FTZ R26, R47, R26, !PT ;  /* 0x0000001a2f1a7209 */ /* 0x000fc60007810000 */
[----:B------:R-:W2:Y:S01]  /*13610*/  MUFU.TANH R51, R75 ;  /* 0x0000004b00337308 */ /* 0x000ea20000002400 */
[----:B0-----:R-:W-:Y:S02]  /*13620*/  FSEL R49, R49, -INF , P3 ;  /* 0xff80000031317808 */ /* 0x001fe40001800000 */
[----:B------:R-:W-:Y:S02]  /*13630*/  ISETP.GT.AND P3, PT, R8, 0x61, PT ;  /* 0x000000610800780c */ /* 0x000fe40003f64270 */
[----:B------:R-:W-:-:S03]  /*13640*/  FMNMX.FTZ R26, R49, R26, !PT ;  /* 0x0000001a311a7209 */ /* 0x000fc60007810000 */
        /* <DEDUP_REMOVED lines=24> */
[----:B------:R-:W-:Y:S01]  /*137d0*/  MUFU.TANH R91, R91 ;  /* 0x0000005b005b7308 */ /* 0x000fe20000002400 */
[----:B-1----:R-:W-:Y:S02]  /*137e0*/  FSEL R63, R63, -INF , P4 ;  /* 0xff8000003f3f7808 */ /* 0x002fe40002000000 */
[----:B------:R-:W-:Y:S02]  /*137f0*/  ISETP.GT.AND P4, PT, R34, 0x1, PT ;  /* 0x000000012200780c */ /* 0x000fe40003f84270 */
[----:B------:R-:W-:-:S03]  /*13800*/  FMNMX.FTZ R26, R63, R26, !PT ;  /* 0x0000001a3f1a7209 */ /* 0x000fc60007810000 */
[----:B------:R-:W0:Y:S01]  /*13810*/  MUFU.TANH R90, R90 ;  /* 0x0000005a005a7308 */ /* 0x000e220000002400 */
[----:B--2---:R-:W-:-:S04]  /*13820*/  FSEL R61, R87, -INF , P3 ;  /* 0xff800000573d7808 */ /* 0x004fc80001800000 */
[----:B------:R-:W-:-:S03]  /*13830*/  FMNMX.FTZ R26, R61, R26, !PT ;  /* 0x0000001a3d1a7209 */ /* 0x000fc60007810000 */
[----:B------:R-:W1:Y:S02]  /*13840*/  MUFU.TANH R89, R89 ;  /* 0x0000005900597308 */ /* 0x000e640000002400 */
[----:B------:R-:W2:Y:S06]  /*13850*/  SHFL.BFLY PT, R9, R26, 0x2, 0x1f ;  /* 0x0c401f001a097f89 */ /* 0x000eac00000e0000 */
[----:B------:R-:W-:Y:S01]  /*13860*/  MUFU.TANH R28, R28 ;  /* 0x0000001c001c7308 */ /* 0x000fe20000002400 */
[----:B0-----:R-:W-:Y:S02]  /*13870*/  FSEL R90, R90, -INF , P4 ;  /* 0xff8000005a5a7808 */ /* 0x001fe40002000000 */
[----:B------:R-:W-:-:S05]  /*13880*/  ISETP.GT.AND P4, PT, R34, 0x10, PT ;  /* 0x000000102200780c */ /* 0x000fca0003f84270 */
[----:B------:R-:W0:Y:S01]  /*13890*/  MUFU.TANH R24, R24 ;  /* 0x0000001800187308 */ /* 0x000e220000002400 */
[----:B-1----:R-:W-:-:S07]  /*138a0*/  FSEL R89, R89, -INF , P5 ;  /* 0xff80000059597808 */ /* 0x002fce0002800000 */
[----:B------:R-:W-:Y:S01]  /*138b0*/  MUFU.TANH R25, R25 ;  /* 0x0000001900197308 */ /* 0x000fe20000002400 */
[----:B--2---:R-:W-:-:S05]  /*138c0*/  FMNMX.FTZ R9, R26, R9, !PT ;  /* 0x000000091a097209 */ /* 0x004fca0007810000 */
[----:B------:R-:W1:Y:S02]  /*138d0*/  SHFL.BFLY PT, R8, R9, 0x1, 0x1f ;  /* 0x0c201f0009087f89 */ /* 0x000e6400000e0000 */
[----:B------:R-:W2:Y:S01]  /*138e0*/  MUFU.TANH R21, R21 ;  /* 0x0000001500157308 */ /* 0x000ea20000002400 */
[----:B0-----:R-:W-:Y:S02]  /*138f0*/  FSEL R69, R24, -INF , P4 ;  /* 0xff80000018457808 */ /* 0x001fe40002000000 */
[----:B------:R-:W-:-:S05]  /*13900*/  ISETP.GT.AND P4, PT, R34, 0x18, PT ;  /* 0x000000182200780c */ /* 0x000fca0003f84270 */
[----:B------:R-:W-:Y:S08]  /*13910*/  MUFU.TANH R20, R20 ;  /* 0x0000001400147308 */ /* 0x000ff00000002400 */
[----:B------:R-:W0:Y:S01]  /*13920*/  MUFU.TANH R13, R13 ;  /* 0x0000000d000d7308 */ /* 0x000e220000002400 */
[----:B--2---:R-:W-:Y:S02]  /*13930*/  FSEL R21, R21, -INF , P4 ;  /* 0xff80000015157808 */ /* 0x004fe40002000000 */
[----:B------:R-:W-:-:S02]  /*13940*/  ISETP.GT.AND P4, PT, R34, 0x20, PT ;  /* 0x000000202200780c */ /* 0x000fc40003f84270 */
[----:B-1----:R-:W-:-:S03]  /*13950*/  FMNMX.FTZ R9, R9, R8, !PT ;  /* 0x0000000809097209 */ /* 0x002fc60007810000 */
[----:B------:R-:W1:Y:S01]  /*13960*/  MUFU.TANH R15, R15 ;  /* 0x0000000f000f7308 */ /* 0x000e620000002400 */
[----:B------:R-:W-:Y:S02]  /*13970*/  MOV R8, UR5 ;  /* 0x0000000500087c02 */ /* 0x000fe40008000f00 */
[----:B------:R-:W-:-:S03]  /*13980*/  FSETP.NEU.FTZ.AND P3, PT, R9, -INF , PT ;  /* 0xff8000000900780b */ /* 0x000fc60003f7d000 */
[-C--:B------:R-:W-:Y:S02]  /*13990*/  FMUL.FTZ R26, R9, R8.reuse ;  /* 0x00000008091a7220 */ /* 0x080fe40000410000 */
[----:B------:R-:W2:Y:S01]  /*139a0*/  MUFU.TANH R12, R12 ;  /* 0x0000000c000c7308 */ /* 0x000ea20000002400 */
[----:B0-----:R-:W-:Y:S02]  /*139b0*/  FSEL R13, R13, -INF , P4 ;  /* 0xff8000000d0d7808 */ /* 0x001fe40002000000 */
[----:B------:R-:W-:Y:S02]  /*139c0*/  FSEL R26, R26, RZ, P3 ;  /* 0x000000ff1a1a7208 */ /* 0x000fe40001800000 */
[C---:B------:R-:W-:Y:S02]  /*139d0*/  ISETP.GT.AND P3, PT, R34.reuse, RZ, PT ;  /* 0x000000ff2200720c */ /* 0x040fe40003f64270 */
[C---:B------:R-:W-:Y:S01]  /*139e0*/  ISETP.GT.AND P4, PT, R34.reuse, 0x28, PT ;  /* 0x000000282200780c */ /* 0x040fe20003f84270 */
[----:B------:R-:W0:Y:S01]  /*139f0*/  MUFU.TANH R10, R10 ;  /* 0x0000000a000a7308 */ /* 0x000e220000002400 */
[----:B------:R-:W-:Y:S01]  /*13a00*/  FSEL R91, R91, -INF , P3 ;  /* 0xff8000005b5b7808 */ /* 0x000fe20001800000 */
[-CC-:B------:R-:W-:Y:S01]  /*13a10*/  FFMA.FTZ R169, R45, R8.reuse, -R26.reuse ;  /* 0x000000082da97223 */ /* 0x180fe2000001081a */
[----:B------:R-:W-:Y:S01]  /*13a20*/  ISETP.GT.AND P3, PT, R34, 0x9, PT ;  /* 0x000000092200780c */ /* 0x000fe20003f64270 */
[--C-:B------:R-:W-:Y:S01]  /*13a30*/  FFMA.FTZ R175, R95, R8, -R26.reuse ;  /* 0x000000085faf7223 */ /* 0x100fe2000001081a */
[----:B------:R-:W-:Y:S01]  /*13a40*/  FMNMX.FTZ R62, R91, R90, !PT ;  /* 0x0000005a5b3e7209 */ /* 0x000fe20007810000 */
[--C-:B------:R-:W-:Y:S01]  /*13a50*/  FFMA.FTZ R171, R37, R8, -R26.reuse ;  /* 0x0000000825ab7223 */ /* 0x100fe2000001081a */
[----:B------:R-:W-:Y:S01]  /*13a60*/  FSEL R65, R28, -INF , P3 ;  /* 0xff8000001c417808 */ /* 0x000fe20001800000 */
[----:B------:R-:W3:Y:S01]  /*13a70*/  MUFU.TANH R5, R5 ;  /* 0x0000000500057308 */ /* 0x000ee20000002400 */
[----:B------:R-:W-:Y:S01]  /*13a80*/  FMNMX.FTZ R62, R89, R62, !PT ;  /* 0x0000003e593e7209 */ /* 0x000fe20007810000 */
[-CC-:B------:R-:W-:Y:S01]  /*13a90*/  FFMA.FTZ R24, R29, R8.reuse, -R26.reuse ;  /* 0x000000081d187223 */ /* 0x180fe2000001081a */
[C---:B------:R-:W-:Y:S01]  /*13aa0*/  ISETP.GT.AND P3, PT, R34.reuse, 0x11, PT ;  /* 0x000000112200780c */ /* 0x040fe20003f64270 */
[--C-:B------:R-:W-:Y:S01]  /*13ab0*/  FFMA.FTZ R173, R99, R8, -R26.reuse ;  /* 0x0000000863ad7223 */ /* 0x100fe2000001081a */
[----:B------:R-:W-:Y:S01]  /*13ac0*/  FMNMX.FTZ R62, R65, R62, !PT ;  /* 0x0000003e413e7209 */ /* 0x000fe20007810000 */
[--C-:B------:R-:W-:Y:S01]  /*13ad0*/  FFMA.FTZ R101, R101, R8, -R26.reuse ;  /* 0x0000000865657223 */ /* 0x100fe2000001081a */
[----:B------:R-:W-:Y:S01]  /*13ae0*/  FSEL R25, R25, -INF , P3 ;  /* 0xff80000019197808 */ /* 0x000fe20001800000 */
[----:B------:R-:W4:Y:S01]  /*13af0*/  MUFU.TANH R6, R6 ;  /* 0x0000000600067308 */ /* 0x000f220000002400 */
[----:B------:R-:W-:Y:S01]  /*13b00*/  FMNMX.FTZ R62, R69, R62, !PT ;  /* 0x0000003e453e7209 */ /* 0x000fe20007810000 */
[-CC-:B------:R-:W-:Y:S01]  /*13b10*/  FFMA.FTZ R165, R27, R8.reuse, -R26.reuse ;  /* 0x000000081ba57223 */ /* 0x180fe2000001081a */
[----:B------:R-:W-:Y:S01]  /*13b20*/  ISETP.GT.AND P3, PT, R34, 0x19, PT ;  /* 0x000000192200780c */ /* 0x000fe20003f64270 */
[--C-:B------:R-:W-:Y:S01]  /*13b30*/  FFMA.FTZ R167, R33, R8, -R26.reuse ;  /* 0x0000000821a77223 */ /* 0x100fe2000001081a */
[----:B------:R-:W-:Y:S01]  /*13b40*/  FMNMX.FTZ R62, R25, R62, !PT ;  /* 0x0000003e193e7209 */ /* 0x000fe20007810000 */
[--C-:B------:R-:W-:Y:S01]  /*13b50*/  FFMA.FTZ R181, R117, R8, -R26.reuse ;  /* 0x0000000875b57223 */ /* 0x100fe2000001081a */
[----:B------:R-:W-:Y:S01]  /*13b60*/  FSEL R71, R20, -INF , P3 ;  /* 0xff80000014477808 */ /* 0x000fe20001800000 */
[----:B------:R-:W4:Y:S01]  /*13b70*/  MUFU.TANH R3, R3 ;  /* 0x0000000300037308 */ /* 0x000f220000002400 */
[----:B------:R-:W-:Y:S01]  /*13b80*/  FMNMX.FTZ R62, R21, R62, !PT ;  /* 0x0000003e153e7209 */ /* 0x000fe20007810000 */
[-CC-:B------:R-:W-:Y:S01]  /*13b90*/  FFMA.FTZ R115, R115, R8.reuse, -R26.reuse ;  /* 0x0000000873737223 */ /* 0x180fe2000001081a */
[C---:B------:R-:W-:Y:S01]  /*13ba0*/  ISETP.GT.AND P3, PT, R34.reuse, 0x21, PT ;  /* 0x000000212200780c */ /* 0x040fe20003f64270 */
[--C-:B------:R-:W-:Y:S01]  /*13bb0*/  FFMA.FTZ R183, R113, R8, -R26.reuse ;  /* 0x0000000871b77223 */ /* 0x100fe2000001081a */
[----:B------:R-:W-:Y:S01]  /*13bc0*/  FMNMX.FTZ R62, R71, R62, !PT ;  /* 0x0000003e473e7209 */ /* 0x000fe20007810000 */
[--C-:B------:R-:W-:Y:S01]  /*13bd0*/  FFMA.FTZ R109, R109, R8, -R26.reuse ;  /* 0x000000086d6d7223 */ /* 0x100fe2000001081a */
[----:B-1----:R-:W-:Y:S01]  /*13be0*/  FSEL R15, R15, -INF , P3 ;  /* 0xff8000000f0f7808 */ /* 0x002fe20001800000 */
[----:B------:R-:W1:Y:S01]  /*13bf0*/  MUFU.TANH R7, R7 ;  /* 0x0000000700077308 */ /* 0x000e620000002400 */
[----:B------:R-:W-:Y:S01]  /*13c00*/  FMNMX.FTZ R62, R13, R62, !PT ;  /* 0x0000003e0d3e7209 */ /* 0x000fe20007810000 */
[-CC-:B------:R-:W-:Y:S01]  /*13c10*/  FFMA.FTZ R177, R107, R8.reuse, -R26.reuse ;  /* 0x000000086bb17223 */ /* 0x180fe2000001081a */
[----:B------:R-:W-:Y:S01]  /*13c20*/  ISETP.GT.AND P3, PT, R34, 0x29, PT ;  /* 0x000000292200780c */ /* 0x000fe20003f64270 */
[-CC-:B------:R-:W-:Y:S01]  /*13c30*/  FFMA.FTZ R105, R105, R8.reuse, -R26.reuse ;  /* 0x0000000869697223 */ /* 0x180fe2000001081a */
[----:B--2---:R-:W-:Y:S01]  /*13c40*/  FSEL R73, R12, -INF , P4 ;  /* 0xff8000000c497808 */ /* 0x004fe20002000000 */
[--C-:B------:R-:W-:Y:S01]  /*13c50*/  FFMA.FTZ R12, R93, R8, -R26.reuse ;  /* 0x000000085d0c7223 */ /* 0x100fe2000001081a */
[----:B------:R-:W-:Y:S01]  /*13c60*/  FMNMX.FTZ R62, R15, R62, !PT ;  /* 0x0000003e0f3e7209 */ /* 0x000fe20007810000 */
[----:B------:R-:W2:Y:S01]  /*13c70*/  MUFU.TANH R11, R11 ;  /* 0x0000000b000b7308 */ /* 0x000ea20000002400 */
[----:B------:R-:W-:Y:S01]  /*13c80*/  ISETP.GT.AND P4, PT, R34, 0x30, PT ;  /* 0x000000302200780c */ /* 0x000fe20003f84270 */
[-CC-:B------:R-:W-:Y:S01]  /*13c90*/  FFMA.FTZ R179, R103, R8.reuse, -R26.reuse ;  /* 0x0000000867b37223 */ /* 0x180fe2000001081a */
[----:B0-----:R-:W-:Y:S01]  /*13ca0*/  FSEL R75, R10, -INF , P3 ;  /* 0xff8000000a4b7808 */ /* 0x001fe20001800000 */
[--C-:B------:R-:W-:Y:S01]  /*13cb0*/  FFMA.FTZ R163, R47, R8, -R26.reuse ;  /* 0x000000082fa37223 */ /* 0x100fe2000001081a */
[----:B------:R-:W-:Y:S01]  /*13cc0*/  FMNMX.FTZ R62, R73, R62, !PT ;  /* 0x0000003e493e7209 */ /* 0x000fe20007810000 */
[-CC-:B------:R-:W-:Y:S01]  /*13cd0*/  FFMA.FTZ R161, R41, R8.reuse, -R26.reuse ;  /* 0x0000000829a17223 */ /* 0x180fe2000001081a */
[C---:B------:R-:W-:Y:S01]  /*13ce0*/  ISETP.GT.AND P3, PT, R34.reuse, 0x31, PT ;  /* 0x000000312200780c */ /* 0x040fe20003f64270 */
[----:B------:R-:W0:Y:S01]  /*13cf0*/  MUFU.TANH R14, R14 ;  /* 0x0000000e000e7308 */ /* 0x000e220000002400 */
[----:B---3--:R-:W-:Y:S01]  /*13d00*/  FSEL R5, R5, -INF , P4 ;  /* 0xff80000005057808 */ /* 0x008fe20002000000 */
[--C-:B------:R-:W-:Y:S01]  /*13d10*/  FFMA.FTZ R157, R53, R8, -R26.reuse ;  /* 0x00000008359d7223 */ /* 0x100fe2000001081a */
[----:B------:R-:W-:Y:S01]  /*13d20*/  FMNMX.FTZ R62, R75, R62, !PT ;  /* 0x0000003e4b3e7209 */ /* 0x000fe20007810000 */
[-CC-:B------:R-:W-:Y:S01]  /*13d30*/  FFMA.FTZ R159, R55, R8.reuse, -R26.reuse ;  /* 0x00000008379f7223 */ /* 0x180fe2000001081a */
[----:B------:R-:W-:Y:S01]  /*13d40*/  ISETP.GT.AND P4, PT, R34, 0x38, PT ;  /* 0x000000382200780c */ /* 0x000fe20003f84270 */
[--C-:B------:R-:W-:Y:S01]  /*13d50*/  FFMA.FTZ R153, R59, R8, -R26.reuse ;  /* 0x000000083b997223 */ /* 0x100fe2000001081a */
[----:B----4-:R-:W-:Y:S01]  /*13d60*/  FSEL R77, R6, -INF , P3 ;  /* 0xff800000064d7808 */ /* 0x010fe20001800000 */
[----:B------:R-:W3:Y:S01]  /*13d70*/  MUFU.TANH R32, R32 ;  /* 0x0000002000207308 */ /* 0x000ee20000002400 */
[----:B------:R-:W-:Y:S01]  /*13d80*/  FMNMX.FTZ R62, R5, R62, !PT ;  /* 0x0000003e053e7209 */ /* 0x000fe20007810000 */
[-CC-:B------:R-:W-:Y:S01]  /*13d90*/  FFMA.FTZ R6, R97, R8.reuse, -R26.reuse ;  /* 0x0000000861067223 */ /* 0x180fe2000001081a */
[C---:B------:R-:W-:Y:S01]  /*13da0*/  ISETP.GT.AND P3, PT, R34.reuse, 0x39, PT ;  /* 0x000000392200780c */ /* 0x040fe20003f64270 */
[-CC-:B------:R-:W-:Y:S01]  /*13db0*/  FFMA.FTZ R67, R67, R8.reuse, -R26.reuse ;  /* 0x0000000843437223 */ /* 0x180fe2000001081a */
[----:B------:R-:W-:Y:S01]  /*13dc0*/  FSEL R3, R3, -INF , P4 ;  /* 0xff80000003037808 */ /* 0x000fe20002000000 */
[----:B------:R-:W-:Y:S01]  /*13dd0*/  FFMA.FTZ R155, R63, R8, -R26 ;  /* 0x000000083f9b7223 */ /* 0x000fe2000001081a */
[----:B------:R-:W-:Y:S01]  /*13de0*/  FMNMX.FTZ R62, R77, R62, !PT ;  /* 0x0000003e4d3e7209 */ /* 0x000fe20007810000 */
[----:B------:R-:W4:Y:S01]  /*13df0*/  MUFU.TANH R36, R36 ;  /* 0x0000002400247308 */ /* 0x000f220000002400 */
[----:B------:R-:W-:-:S02]  /*13e00*/  ISETP.GT.AND P4, PT, R34, 0x40, PT ;  /* 0x000000402200780c */ /* 0x000fc40003f84270 */
[----:B------:R-:W-:Y:S02]  /*13e10*/  CS2R R116, SRZ ;  /* 0x0000000000747805 */ /* 0x000fe4000001ff00 */
[----:B-1----:R-:W-:Y:S02]  /*13e20*/  FSEL R79, R7, -INF , P3 ;  /* 0xff800000074f7808 */ /* 0x002fe40001800000 */
[----:B------:R-:W-:Y:S02]  /*13e30*/  CS2R R112, SRZ ;  /* 0x0000000000707805 */ /* 0x000fe4000001ff00 */
[----:B------:R-:W-:Y:S02]  /*13e40*/  FMNMX.FTZ R62, R3, R62, !PT ;  /* 0x0000003e033e7209 */ /* 0x000fe40007810000 */
[----:B------:R-:W-:Y:S02]  /*13e50*/  CS2R R106, SRZ ;  /* 0x00000000006a7805 */ /* 0x000fe4000001ff00 */
[----:B------:R-:W-:Y:S01]  /*13e60*/  ISETP.GT.AND P3, PT, R34, 0x41, PT ;  /* 0x000000412200780c */ /* 0x000fe20003f64270 */
[----:B------:R-:W1:Y:S01]  /*13e70*/  MUFU.TANH R38, R38 ;  /* 0x0000002600267308 */ /* 0x000e620000002400 */
[----:B--2---:R-:W-:-:S02]  /*13e80*/  FSEL R11, R11, -INF , P4 ;  /* 0xff8000000b0b7808 */ /* 0x004fc40002000000 */
[----:B------:R-:W-:Y:S02]  /*13e90*/  CS2R R102, SRZ ;  /* 0x0000000000667805 */ /* 0x000fe4000001ff00 */
[----:B------:R-:W-:Y:S02]  /*13ea0*/  FMNMX.FTZ R62, R79, R62, !PT ;  /* 0x0000003e4f3e7209 */ /* 0x000fe40007810000 */
[----:B------:R-:W-:Y:S02]  /*13eb0*/  ISETP.GT.AND P4, PT, R34, 0x48, PT ;  /* 0x000000482200780c */ /* 0x000fe40003f84270 */
[----:B0-----:R-:W-:Y:S01]  /*13ec0*/  FSEL R81, R14, -INF , P3 ;  /* 0xff8000000e517808 */ /* 0x001fe20001800000 */
[----:B------:R-:W0:Y:S01]  /*13ed0*/  MUFU.TANH R42, R42 ;  /* 0x0000002a002a7308 */ /* 0x000e220000002400 */
[----:B------:R-:W-:Y:S01]  /*13ee0*/  FMNMX.FTZ R62, R11, R62, !PT ;  /* 0x0000003e0b3e7209 */ /* 0x000fe20007810000 */
[----:B------:R-:W-:Y:S01]  /*13ef0*/  FFMA.FTZ R14, R35, R8, -R26 ;  /* 0x00000008230e7223 */ /* 0x000fe2000001081a */
[----:B------:R-:W-:-:S02]  /*13f00*/  ISETP.GT.AND P3, PT, R34, 0x49, PT ;  /* 0x000000492200780c */ /* 0x000fc40003f64270 */
[----:B---3--:R-:W-:Y:S01]  /*13f10*/  FSEL R85, R32, -INF , P4 ;  /* 0xff80000020557808 */ /* 0x008fe20002000000 */
[--C-:B------:R-:W-:Y:S01]  /*13f20*/  FFMA.FTZ R32, R31, R8, -R26.reuse ;  /* 0x000000081f207223 */ /* 0x100fe2000001081a */
[----:B------:R-:W-:Y:S01]  /*13f30*/  FMNMX.FTZ R62, R81, R62, !PT ;  /* 0x0000003e513e7209 */ /* 0x000fe20007810000 */
[----:B------:R-:W2:Y:S01]  /*13f40*/  MUFU.TANH R40, R40 ;  /* 0x0000002800287308 */ /* 0x000ea20000002400 */
[----:B------:R-:W-:Y:S02]  /*13f50*/  ISETP.GT.AND P4, PT, R34, 0x50, PT ;  /* 0x000000502200780c */ /* 0x000fe40003f84270 */
[----:B----4-:R-:W-:Y:S01]  /*13f60*/  FSEL R83, R36, -INF , P3 ;  /* 0xff80000024537808 */ /* 0x010fe20001800000 */
[--C-:B------:R-:W-:Y:S01]  /*13f70*/  FFMA.FTZ R36, R43, R8, -R26.reuse ;  /* 0x000000082b247223 */ /* 0x100fe2000001081a */
[----:B------:R-:W-:Y:S02]  /*13f80*/  FMNMX.FTZ R62, R85, R62, !PT ;  /* 0x0000003e553e7209 */ /* 0x000fe40007810000 */
[----:B------:R-:W-:Y:S01]  /*13f90*/  ISETP.GT.AND P3, PT, R34, 0x51, PT ;  /* 0x000000512200780c */ /* 0x000fe20003f64270 */
[----:B------:R-:W3:Y:S01]  /*13fa0*/  MUFU.TANH R46, R46 ;  /* 0x0000002e002e7308 */ /* 0x000ee20000002400 */
[----:B-1----:R-:W-:Y:S01]  /*13fb0*/  FSEL R87, R38, -INF , P4 ;  /* 0xff80000026577808 */ /* 0x002fe20002000000 */
[----:B------:R-:W-:Y:S01]  /*13fc0*/  FFMA.FTZ R38, R49, R8, -R26 ;  /* 0x0000000831267223 */ /* 0x000fe2000001081a */
[----:B------:R-:W-:Y:S01]  /*13fd0*/  FMNMX.FTZ R62, R83, R62, !PT ;  /* 0x0000003e533e7209 */ /* 0x000fe20007810000 */
[----:B------:R-:W1:Y:S01]  /*13fe0*/  @P2 LDC R49, c[0x0][0x44c] ;  /* 0x00011300ff312b82 */ /* 0x000e620000000800 */
[----:B------:R-:W-:-:S02]  /*13ff0*/  ISETP.GT.AND P4, PT, R34, 0x58, PT ;  /* 0x000000582200780c */ /* 0x000fc40003f84270 */
[----:B0-----:R-:W-:Y:S01]  /*14000*/  FSEL R45, R42, -INF , P3 ;  /* 0xff8000002a2d7808 */ /* 0x001fe20001800000 */
[----:B------:R-:W0:Y:S01]  /*14010*/  MUFU.TANH R44, R44 ;  /* 0x0000002c002c7308 */ /* 0x000e220000002400 */
[----:B------:R-:W-:Y:S01]  /*14020*/  FMNMX.FTZ R62, R87, R62, !PT ;  /* 0x0000003e573e7209 */ /* 0x000fe20007810000 */
[-CC-:B------:R-:W-:Y:S01]  /*14030*/  FFMA.FTZ R42, R57, R8.reuse, -R26.reuse ;  /* 0x00000008392a7223 */ /* 0x180fe2000001081a */
[----:B------:R-:W-:Y:S02]  /*14040*/  ISETP.GT.AND P3, PT, R34, 0x59, PT ;  /* 0x000000592200780c */ /* 0x000fe40003f64270 */
[----:B--2---:R-:W-:Y:S01]  /*14050*/  FSEL R93, R40, -INF , P4 ;  /* 0xff800000285d7808 */ /* 0x004fe20002000000 */
[----:B------:R-:W-:Y:S01]  /*14060*/  FFMA.FTZ R40, R51, R8, -R26 ;  /* 0x0000000833287223 */ /* 0x000fe2000001081a */
[----:B------:R-:W-:Y:S01]  /*14070*/  FMNMX.FTZ R62, R45, R62, !PT ;  /* 0x0000003e2d3e7209 */ /* 0x000fe20007810000 */
[----:B------:R-:W2:Y:S01]  /*14080*/  MUFU.TANH R50, R50 ;  /* 0x0000003200327308 */ /* 0x000ea20000002400 */
[----:B------:R-:W-:Y:S01]  /*14090*/  ISETP.GT.AND P4, PT, R34, 0x60, PT ;  /* 0x000000602200780c */ /* 0x000fe20003f84270 */
[----:B------:R-:W4:Y:S01]  /*140a0*/  @P2 LDC R51, c[0x0][0x450] ;  /* 0x00011400ff332b82 */ /* 0x000f220000000800 */
[----:B---3--:R-:W-:-:S02]  /*140b0*/  FSEL R35, R46, -INF , P3 ;  /* 0xff8000002e237808 */ /* 0x008fc40001800000 */
[----:B------:R-:W-:Y:S02]  /*140c0*/  FMNMX.FTZ R62, R93, R62, !PT ;  /* 0x0000003e5d3e7209 */ /* 0x000fe40007810000 */
[----:B------:R-:W-:Y:S01]  /*140d0*/  ISETP.GT.AND P3, PT, R34, 0x61, PT ;  /* 0x000000612200780c */ /* 0x000fe20003f64270 */
[----:B------:R-:W3:Y:S01]  /*140e0*/  MUFU.TANH R48, R48 ;  /* 0x0000003000307308 */ /* 0x000ee20000002400 */
[----:B0-----:R-:W-:Y:S02]  /*140f0*/  FSEL R95, R44, -INF , P4 ;  /* 0xff8000002c5f7808 */ /* 0x001fe40002000000 */
[----:B------:R-:W-:Y:S02]  /*14100*/  FMNMX.FTZ R62, R35, R62, !PT ;  /* 0x0000003e233e7209 */ /* 0x000fe40007810000 */
[----:B------:R-:W-:Y:S02]  /*14110*/  ISETP.GT.AND P4, PT, R34, 0x68, PT ;  /* 0x000000682200780c */ /* 0x000fe40003f84270 */
[----:B------:R-:W-:Y:S01]  /*14120*/  FMNMX.FTZ R62, R95, R62, !PT ;  /* 0x0000003e5f3e7209 */ /* 0x000fe20007810000 */
[----:B------:R-:W0:Y:S01]  /*14130*/  MUFU.TANH R52, R52 ;  /* 0x0000003400347308 */ /* 0x000e220000002400 */
[----:B--2---:R-:W-:-:S02]  /*14140*/  FSEL R37, R50, -INF , P3 ;  /* 0xff80000032257808 */ /* 0x004fc40001800000 */
[----:B------:R-:W-:Y:S02]  /*14150*/  ISETP.GT.AND P3, PT, R34, 0x69, PT ;  /* 0x000000692200780c */ /* 0x000fe40003f64270 */
[----:B------:R-:W-:-:S03]  /*14160*/  FMNMX.FTZ R62, R37, R62, !PT ;  /* 0x0000003e253e7209 */ /* 0x000fc60007810000 */
[----:B------:R-:W2:Y:S01]  /*14170*/  MUFU.TANH R54, R54 ;  /* 0x0000003600367308 */ /* 0x000ea20000002400 */
[----:B---3--:R-:W-:Y:S02]  /*14180*/  FSEL R97, R48, -INF , P4 ;  /* 0xff80000030617808 */ /* 0x008fe40002000000 */
[----:B------:R-:W-:Y:S02]  /*14190*/  ISETP.GT.AND P4, PT, R34, 0x70, PT ;  /* 0x000000702200780c */ /* 0x000fe40003f84270 */
[----:B------:R-:W-:-:S03]  /*141a0*/  FMNMX.FTZ R62, R97, R62, !PT ;  /* 0x0000003e613e7209 */ /* 0x000fc60007810000 */
[----:B------:R-:W3:Y:S01]  /*141b0*/  MUFU.TANH R56, R56 ;  /* 0x0000003800387308 */ /* 0x000ee20000002400 */
[----:B0-----:R-:W-:Y:S02]  /*141c0*/  FSEL R29, R52, -INF , P3 ;  /* 0xff800000341d7808 */ /* 0x001fe40001800000 */
[----:B------:R-:W-:Y:S02]  /*141d0*/  ISETP.GT.AND P3, PT, R34, 0x71, PT ;  /* 0x000000712200780c */ /* 0x000fe40003f64270 */
[----:B------:R-:W-:-:S03]  /*141e0*/  FMNMX.FTZ R62, R29, R62, !PT ;  /* 0x0000003e1d3e7209 */ /* 0x000fc60007810000 */
[----:B------:R-:W0:Y:S01]  /*141f0*/  MUFU.TANH R58, R58 ;  /* 0x0000003a003a7308 */ /* 0x000e220000002400 */
[----:B--2---:R-:W-:Y:S02]  /*14200*/  FSEL R99, R54, -INF , P4 ;  /* 0xff80000036637808 */ /* 0x004fe40002000000 */
[----:B------:R-:W-:Y:S02]  /*14210*/  ISETP.GT.AND P4, PT, R34, 0x78, PT ;  /* 0x000000782200780c */ /* 0x000fe40003f84270 */
[----:B------:R-:W-:-:S03]  /*14220*/  FMNMX.FTZ R62, R99, R62, !PT ;  /* 0x0000003e633e7209 */ /* 0x000fc60007810000 */
[----:B------:R-:W2:Y:S01]  /*14230*/  MUFU.TANH R60, R60 ;  /* 0x0000003c003c7308 */ /* 0x000ea20000002400 */
[----:B---3--:R-:W-:Y:S02]  /*14240*/  FSEL R27, R56, -INF , P3 ;  /* 0xff800000381b7808 */ /* 0x008fe40001800000 */
[----:B------:R-:W-:Y:S01]  /*14250*/  ISETP.GT.AND P3, PT, R34, 0x79, PT ;  /* 0x000000792200780c */ /* 0x000fe20003f64270 */
[--C-:B------:R-:W-:Y:S01]  /*14260*/  FFMA.FTZ R34, R39, R8, -R26.reuse ;  /* 0x0000000827227223 */ /* 0x100fe2000001081a */
[----:B------:R-:W-:Y:S01]  /*14270*/  FMNMX.FTZ R62, R27, R62, !PT ;  /* 0x0000003e1b3e7209 */ /* 0x000fe20007810000 */
[----:B------:R-:W-:Y:S02]  /*14280*/  FFMA.FTZ R26, R61, R8, -R26 ;  /* 0x000000083d1a7223 */ /* 0x000fe4000001081a */
[----:B------:R0:W-:Y:S08]  /*14290*/  MUFU.EX2 R10, R101 ;  /* 0x00000065000a7308 */ /* 0x0001f00000000800 */
[----:B------:R-:W-:Y:S01]  /*142a0*/  MUFU.EX2 R181, R181 ;  /* 0x000000b500b57308 */ /* 0x000fe20000000800 */
[----:B0-----:R-:W-:-:S02]  /*142b0*/  FSEL R101, R58, -INF , P4 ;  /* 0xff8000003a657808 */ /* 0x001fc40002000000 */
[----:B--2---:R-:W-:Y:S02]  /*142c0*/  FSEL R31, R60, -INF , P3 ;  /* 0xff8000003c1f7808 */ /* 0x004fe40001800000 */
[----:B------:R-:W-:-:S03]  /*142d0*/  FMNMX.FTZ R62, R101, R62, !PT ;  /* 0x0000003e653e7209 */ /* 0x000fc60007810000 */
[----:B------:R0:W2:Y:S01]  /*142e0*/  MUFU.EX2 R30, R115 ;  /* 0x00000073001e7308 */ /* 0x0000a20000000800 */
[----:B------:R-:W-:-:S05]  /*142f0*/  FMNMX.FTZ R62, R31, R62, !PT ;  /* 0x0000003e1f3e7209 */ /* 0x000fca0007810000 */
[----:B------:R-:W3:Y:S02]  /*14300*/  SHFL.BFLY PT, R7, R62, 0x2, 0x1f ;  /* 0x0c401f003e077f89 */ /* 0x000ee400000e0000 */
[----:B------:R-:W1:Y:S01]  /*14310*/  MUFU.EX2 R183, R183 ;  /* 0x000000b700b77308 */ /* 0x000e620000000800 */
[----:B0-----:R-:W-:-:S07]  /*14320*/  CS2R R114, SRZ ;  /* 0x0000000000727805 */ /* 0x001fce000001ff00 */
[----:B------:R0:W4:Y:S01]  /*14330*/  MUFU.EX2 R28, R109 ;  /* 0x0000006d001c7308 */ /* 0x0001220000000800 */
[----:B--2---:R-:W-:Y:S01]  /*14340*/  FADD.FTZ R48, R181, R30 ;  /* 0x0000001eb5307221 */ /* 0x004fe20000010000 */
[----:B------:R-:W-:-:S06]  /*14350*/  F2FP.F16.F32.PACK_AB R181, R30, R181 ;  /* 0x000000b51eb5723e */ /* 0x000fcc00000000ff */
[----:B------:R-:W2:Y:S01]  /*14360*/  MUFU.EX2 R177, R177 ;  /* 0x000000b100b17308 */ /* 0x000ea20000000800 */
[----:B0-----:R-:W-:Y:S02]  /*14370*/  CS2R R108, SRZ ;  /* 0x00000000006c7805 */ /* 0x001fe4000001ff00 */
[----:B---3--:R-:W-:-:S05]  /*14380*/  FMNMX.FTZ R33, R62, R7, !PT ;  /* 0x000000073e217209 */ /* 0x008fca0007810000 */
[----:B------:R0:W3:Y:S01]  /*14390*/  MUFU.EX2 R20, R105 ;  /* 0x0000006900147308 */ /* 0x0000e20000000800 */
[----:B------:R-:W1:Y:S07]  /*143a0*/  SHFL.BFLY PT, R44, R33, 0x1, 0x1f ;  /* 0x0c201f00212c7f89 */ /* 0x000e6e00000e0000 */
[----:B------:R-:W3:Y:S01]  /*143b0*/  MUFU.EX2 R179, R179 ;  /* 0x000000b300b37308 */ /* 0x000ee20000000800 */
[----:B0-----:R-:W-:-:S07]  /*143c0*/  CS2R R104, SRZ ;  /* 0x0000000000687805 */ /* 0x001fce000001ff00 */
[----:B------:R-:W0:Y:S08]  /*143d0*/  MUFU.EX2 R173, R173 ;  /* 0x000000ad00ad7308 */ /* 0x000e300000000800 */
[----:B------:R-:W-:Y:S01]  /*143e0*/  MUFU.EX2 R6, R6 ;  /* 0x0000000600067308 */ /* 0x000fe20000000800 */
[----:B-1----:R-:W-:-:S04]  /*143f0*/  FMNMX.FTZ R7, R33, R44, !PT ;  /* 0x0000002c21077209 */ /* 0x002fc80007810000 */
        /* <DEDUP_REMOVED lines=8> */
[-C--:B------:R-:W-:Y:S01]  /*14480*/  FFMA.FTZ R168, R5, R8.reuse, -R46 ;  /* 0x0000000805a87223 */ /* 0x080fe2000001082e */
[----:B------:R-:W-:Y:S01]  /*14490*/  FADD.FTZ R5, R183, R48 ;  /* 0x00000030b7057221 */ /* 0x000fe20000010000 */
[-CC-:B------:R-:W-:Y:S01]  /*144a0*/  FFMA.FTZ R39, R65, R8.reuse, -R46.reuse ;  /* 0x0000000841277223 */ /* 0x180fe2000001082e */
[-CC-:B------:R-:W-:Y:S01]  /*144b0*/  FFMA.FTZ R176, R69, R8.reuse, -R46.reuse ;  /* 0x0000000845b07223 */ /* 0x180fe2000001082e */
[----:B------:R-:W-:Y:S01]  /*144c0*/  MUFU.EX2 R180, R180 ;  /* 0x000000b400b47308 */ /* 0x000fe20000000800 */
[----:B----4-:R-:W-:Y:S01]  /*144d0*/  FADD.FTZ R48, R28, R5 ;  /* 0x000000051c307221 */ /* 0x010fe20000010000 */
[-CC-:B------:R-:W-:Y:S01]  /*144e0*/  FFMA.FTZ R25, R25, R8.reuse, -R46.reuse ;  /* 0x0000000819197223 */ /* 0x180fe2000001082e */
[-CC-:B------:R-:W-:Y:S01]  /*144f0*/  FFMA.FTZ R178, R21, R8.reuse, -R46.reuse ;  /* 0x0000000815b27223 */ /* 0x180fe2000001082e */
[-C--:B------:R-:W-:Y:S01]  /*14500*/  FFMA.FTZ R21, R71, R8.reuse, -R46 ;  /* 0x0000000847157223 */ /* 0x080fe2000001082e */
[----:B--2---:R-:W-:Y:S01]  /*14510*/  FADD.FTZ R5, R177, R48 ;  /* 0x00000030b1057221 */ /* 0x004fe20000010000 */
[-CC-:B------:R-:W-:Y:S01]  /*14520*/  FFMA.FTZ R172, R13, R8.reuse, -R46.reuse ;  /* 0x000000080dac7223 */ /* 0x180fe2000001082e */
[-CC-:B------:R-:W-:Y:S01]  /*14530*/  FFMA.FTZ R13, R15, R8.reuse, -R46.reuse ;  /* 0x000000080f0d7223 */ /* 0x180fe2000001082e */
[----:B------:R-:W1:Y:S01]  /*14540*/  MUFU.EX2 R33, R33 ;  /* 0x0000002100217308 */ /* 0x000e620000000800 */
[----:B---3--:R-:W-:Y:S01]  /*14550*/  FADD.FTZ R48, R20, R5 ;  /* 0x0000000514307221 */ /* 0x008fe20000010000 */
[-CC-:B------:R-:W-:Y:S01]  /*14560*/  FFMA.FTZ R174, R73, R8.reuse, -R46.reuse ;  /* 0x0000000849ae7223 */ /* 0x180fe2000001082e */
[-CC-:B------:R-:W-:Y:S01]  /*14570*/  FFMA.FTZ R15, R75, R8.reuse, -R46.reuse ;  /* 0x000000084b0f7223 */ /* 0x180fe2000001082e */
[-C--:B------:R-:W-:Y:S01]  /*14580*/  FFMA.FTZ R41, R77, R8.reuse, -R46 ;  /* 0x000000084d297223 */ /* 0x080fe2000001082e */
[----:B------:R-:W-:Y:S01]  /*14590*/  FADD.FTZ R43, R179, R48 ;  /* 0x00000030b32b7221 */ /* 0x000fe20000010000 */
[-CC-:B------:R-:W-:Y:S01]  /*145a0*/  FFMA.FTZ R170, R3, R8.reuse, -R46.reuse ;  /* 0x0000000803aa7223 */ /* 0x180fe2000001082e */
[-CC-:B------:R-:W-:Y:S01]  /*145b0*/  FFMA.FTZ R3, R79, R8.reuse, -R46.reuse ;  /* 0x000000084f037223 */ /* 0x180fe2000001082e */
[----:B------:R-:W2:Y:S01]  /*145c0*/  MUFU.EX2 R182, R182 ;  /* 0x000000b600b67308 */ /* 0x000ea20000000800 */
[----:B------:R-:W-:Y:S01]  /*145d0*/  FADD.FTZ R50, R10, R43 ;  /* 0x0000002b0a327221 */ /* 0x000fe20000010000 */
[-CC-:B------:R-:W-:Y:S01]  /*145e0*/  FFMA.FTZ R164, R11, R8.reuse, -R46.reuse ;  /* 0x000000080ba47223 */ /* 0x180fe2000001082e */
[-CC-:B------:R-:W-:Y:S01]  /*145f0*/  FFMA.FTZ R11, R81, R8.reuse, -R46.reuse ;  /* 0x00000008510b7223 */ /* 0x180fe2000001082e */
[----:B------:R-:W-:Y:S01]  /*14600*/  FFMA.FTZ R166, R85, R8, -R46 ;  /* 0x0000000855a67223 */ /* 0x000fe2000001082e */
[----:B0-----:R-:W-:Y:S01]  /*14610*/  FADD.FTZ R47, R173, R50 ;  /* 0x00000032ad2f7221 */ /* 0x001fe20000010000 */
[----:B------:R-:W-:-:S04]  /*14620*/  @P2 IMAD.HI.U32 R50, R200, R49, RZ ;  /* 0x00000031c8322227 */ /* 0x000fc800078e00ff */
[-C--:B------:R-:W-:Y:S01]  /*14630*/  FFMA.FTZ R43, R83, R8.reuse, -R46 ;  /* 0x00000008532b7223 */ /* 0x080fe2000001082e */
[----:B------:R-:W0:Y:S01]  /*14640*/  MUFU.EX2 R39, R39 ;  /* 0x0000002700277308 */ /* 0x000e220000000800 */
[----:B-1----:R-:W-:Y:S01]  /*14650*/  FADD.FTZ R5, R180, R33 ;  /* 0x00000021b4057221 */ /* 0x002fe20000010000 */
[----:B------:R-:W-:Y:S01]  /*14660*/  IMAD.MOV.U32 R49, RZ, RZ, R200 ;  /* 0x000000ffff317224 */ /* 0x000fe200078e00c8 */
[----:B------:R-:W-:Y:S01]  /*14670*/  @P2 SHF.R.U32.HI R49, RZ, R51, R50 ;  /* 0x00000033ff312219 */ /* 0x000fe20000011632 */
[-CC-:B------:R-:W-:Y:S01]  /*14680*/  FFMA.FTZ R160, R87, R8.reuse, -R46.reuse ;  /* 0x0000000857a07223 */ /* 0x180fe2000001082e */
[-CC-:B------:R-:W-:Y:S01]  /*14690*/  FFMA.FTZ R45, R45, R8.reuse, -R46.reuse ;  /* 0x000000082d2d7223 */ /* 0x180fe2000001082e */
[--C-:B------:R-:W-:Y:S01]  /*146a0*/  FFMA.FTZ R162, R93, R8, -R46.reuse ;  /* 0x000000085da27223 */ /* 0x100fe2000001082e */
[----:B------:R-:W-:Y:S01]  /*146b0*/  IADD3 R50, R49, R202, -R201 ;  /* 0x000000ca31327210 */ /* 0x000fe20007ffe8c9 */
[----:B------:R-:W1:Y:S01]  /*146c0*/  MUFU.EX2 R176, R176 ;  /* 0x000000b000b07308 */ /* 0x000e620000000800 */
[----:B--2---:R-:W-:Y:S01]  /*146d0*/  FADD.FTZ R48, R182, R5 ;  /* 0x00000005b6307221 */ /* 0x004fe20000010000 */
[-CC-:B------:R-:W-:Y:S01]  /*146e0*/  FFMA.FTZ R35, R35, R8.reuse, -R46.reuse ;  /* 0x0000000823237223 */ /* 0x180fe2000001082e */
[-CC-:B------:R-:W-:Y:S01]  /*146f0*/  FFMA.FTZ R156, R95, R8.reuse, -R46.reuse ;  /* 0x000000085f9c7223 */ /* 0x180fe2000001082e */
[-CC-:B------:R-:W-:Y:S01]  /*14700*/  FFMA.FTZ R37, R37, R8.reuse, -R46.reuse ;  /* 0x0000000825257223 */ /* 0x180fe2000001082e */
[-CC-:B------:R-:W-:Y:S01]  /*14710*/  FFMA.FTZ R97, R97, R8.reuse, -R46.reuse ;  /* 0x0000000861617223 */ /* 0x180fe2000001082e */
[-CC-:B------:R-:W-:Y:S01]  /*14720*/  FFMA.FTZ R29, R29, R8.reuse, -R46.reuse ;  /* 0x000000081d1d7223 */ /* 0x180fe2000001082e */
[-C--:B------:R-:W-:Y:S01]  /*14730*/  FFMA.FTZ R99, R99, R8.reuse, -R46 ;  /* 0x0000000863637223 */ /* 0x080fe2000001082e */
[----:B------:R-:W2:Y:S01]  /*14740*/  MUFU.EX2 R25, R25 ;  /* 0x0000001900197308 */ /* 0x000ea20000000800 */
[----:B0-----:R-:W-:Y:S01]  /*14750*/  FADD.FTZ R5, R39, R48 ;  /* 0x0000003027057221 */ /* 0x001fe20000010000 */
[----:B------:R-:W-:Y:S01]  /*14760*/  FADD.FTZ R48, R6, R47 ;  /* 0x0000002f06307221 */ /* 0x000fe20000010000 */
[-CC-:B------:R-:W-:Y:S01]  /*14770*/  FFMA.FTZ R101, R101, R8.reuse, -R46.reuse ;  /* 0x0000000865657223 */ /* 0x180fe2000001082e */
[----:B------:R-:W-:Y:S01]  /*14780*/  FFMA.FTZ R31, R31, R8, -R46 ;  /* 0x000000081f1f7223 */ /* 0x000fe2000001082e */
[----:B------:R-:W-:Y:S01]  /*14790*/  F2FP.F16.F32.PACK_AB R177, R20, R177 ;  /* 0x000000b114b1723e */ /* 0x000fe200000000ff */
[----:B------:R-:W-:Y:S01]  /*147a0*/  FADD.FTZ R47, R175, R48 ;  /* 0x00000030af2f7221 */ /* 0x000fe20000010000 */
[----:B------:R-:W-:Y:S01]  /*147b0*/  F2FP.F16.F32.PACK_AB R173, R6, R173 ;  /* 0x000000ad06ad723e */ /* 0x000fe200000000ff */
[----:B------:R-:W0:Y:S01]  /*147c0*/  MUFU.EX2 R178, R178 ;  /* 0x000000b200b27308 */ /* 0x000e220000000800 */
[----:B-1----:R-:W-:Y:S01]  /*147d0*/  FADD.FTZ R0, R176, R5 ;  /* 0x00000005b0007221 */ /* 0x002fe20000010000 */
[----:B------:R-:W-:Y:S01]  /*147e0*/  FADD.FTZ R48, R12, R47 ;  /* 0x0000002f0c307221 */ /* 0x000fe20000010000 */
[----:B------:R-:W-:-:S02]  /*147f0*/  SHF.R.S32.HI R53, RZ, 0x1f, R50 ;  /* 0x0000001fff357819 */ /* 0x000fc40000011432 */
[----:B------:R-:W-:Y:S02]  /*14800*/  CS2R R94, SRZ ;  /* 0x00000000005e7805 */ /* 0x000fe4000001ff00 */
[----:B------:R-:W-:Y:S01]  /*14810*/  F2FP.F16.F32.PACK_AB R175, R12, R175 ;  /* 0x000000af0caf723e */ /* 0x000fe200000000ff */
[----:B------:R-:W-:Y:S01]  /*14820*/  VIADD R12, R88, 0xfffffffe ;  /* 0xfffffffe580c7836 */ /* 0x000fe20000000000 */
[----:B------:R-:W-:Y:S01]  /*14830*/  F2FP.F16.F32.PACK_AB R183, R28, R183 ;  /* 0x000000b71cb7723e */ /* 0x000fe200000000ff */
[----:B------:R-:W1:Y:S01]  /*14840*/  MUFU.EX2 R169, R169 ;  /* 0x000000a900a97308 */ /* 0x000e620000000800 */
[----:B--2---:R-:W-:Y:S01]  /*14850*/  FADD.FTZ R5, R25, R0 ;  /* 0x0000000019057221 */ /* 0x004fe20000010000 */
[----:B------:R-:W-:Y:S02]  /*14860*/  F2FP.F16.F32.PACK_AB R179, R10, R179 ;  /* 0x000000b30ab3723e */ /* 0x000fe400000000ff */
[----:B------:R-:W-:Y:S02]  /*14870*/  CS2R R92, SRZ ;  /* 0x00000000005c7805 */ /* 0x000fe4000001ff00 */
[----:B------:R-:W-:-:S02]  /*14880*/  F2FP.F16.F32.PACK_AB R180, R33, R180 ;  /* 0x000000b421b4723e */ /* 0x000fc400000000ff */
[----:B------:R-:W-:Y:S02]  /*14890*/  CS2R R90, SRZ ;  /* 0x00000000005a7805 */ /* 0x000fe4000001ff00 */
[----:B------:R-:W-:Y:S02]  /*148a0*/  F2FP.F16.F32.PACK_AB R182, R39, R182 ;  /* 0x000000b627b6723e */ /* 0x000fe400000000ff */
[----:B------:R-:W-:Y:S01]  /*148b0*/  CS2R R88, SRZ ;  /* 0x0000000000587805 */ /* 0x000fe2000001ff00 */
[----:B------:R-:W2:Y:S01]  /*148c0*/  MUFU.EX2 R21, R21 ;  /* 0x0000001500157308 */ /* 0x000ea20000000800 */
[----:B0-----:R-:W-:Y:S01]  /*148d0*/  FADD.FTZ R0, R178, R5 ;  /* 0x00000005b2007221 */ /* 0x001fe20000010000 */
[----:B------:R-:W-:Y:S02]  /*148e0*/  F2FP.F16.F32.PACK_AB R176, R25, R176 ;  /* 0x000000b019b0723e */ /* 0x000fe400000000ff */
[----:B------:R-:W-:-:S04]  /*148f0*/  MOV R87, 0x3f800000 ;  /* 0x3f80000000577802 */ /* 0x000fc80000000f00 */
        /* <DEDUP_REMOVED lines=27> */
[----:B------:R-:W-:Y:S01]  /*14ab0*/  FFMA.FTZ R47, R27, R8, -R46 ;  /* 0x000000081b2f7223 */ /* 0x000fe2000001082e */
[----:B------:R-:W-:-:S05]  /*14ac0*/  F2FP.F16.F32.PACK_AB R165, R32, R165 ;  /* 0x000000a520a5723e */ /* 0x000fca00000000ff */
        /* <DEDUP_REMOVED lines=11> */
[----:B-1----:R-:W-:Y:S01]  /*14b80*/  FADD.FTZ R0, R170, R5 ;  /* 0x00000005aa007221 */ /* 0x002fe20000010000 */
[----:B------:R-:W-:-:S06]  /*14b90*/  LEA.HI R5, R53, R50, RZ, 0x7 ;  /* 0x0000003235057211 */ /* 0x000fcc00078f38ff */
        /* <DEDUP_REMOVED lines=21> */
[----:B-1----:R-:W-:Y:S01]  /*14cf0*/  FADD.FTZ R49, R157, R20 ;  /* 0x000000149d317221 */ /* 0x002fe20000010000 */
[----:B------:R-:W-:-:S06]  /*14d00*/  IMAD.MOV.U32 R20, RZ, RZ, 0x3f800000 ;  /* 0x3f800000ff147424 */ /* 0x000fcc00078e00ff */
[----:B------:R-:W-:Y:S01]  /*14d10*/  MUFU.EX2 R160, R160 ;  /* 0x000000a000a07308 */ /* 0x000fe20000000800 */
[----:B--2---:R-:W-:-:S07]  /*14d20*/  F2FP.F16.F32.PACK_AB R166, R43, R166 ;  /* 0x000000a62ba6723e */ /* 0x004fce00000000ff */
[----:B------:R-:W1:Y:S01]  /*14d30*/  MUFU.EX2 R159, R159 ;  /* 0x0000009f009f7308 */ /* 0x000e620000000800 */
[C---:B0-----:R-:W-:Y:S01]  /*14d40*/  FADD.FTZ R6, R40.reuse, R49 ;  /* 0x0000003128067221 */ /* 0x041fe20000010000 */
[----:B------:R-:W-:-:S06]  /*14d50*/  F2FP.F16.F32.PACK_AB R157, R40, R157 ;  /* 0x0000009d289d723e */ /* 0x000fcc00000000ff */
[----:B------:R-:W-:Y:S08]  /*14d60*/  MUFU.EX2 R45, R45 ;  /* 0x0000002d002d7308 */ /* 0x000ff00000000800 */
[----:B------:R-:W0:Y:S01]  /*14d70*/  MUFU.EX2 R42, R42 ;  /* 0x0000002a002a7308 */ /* 0x000e220000000800 */
[----:B-1----:R-:W-:-:S07]  /*14d80*/  FADD.FTZ R49, R159, R6 ;  /* 0x000000069f317221 */ /* 0x002fce0000010000 */
[----:B------:R-:W1:Y:S08]  /*14d90*/  MUFU.EX2 R162, R162 ;  /* 0x000000a200a27308 */ /* 0x000e700000000800 */
[----:B------:R-:W2:Y:S01]  /*14da0*/  MUFU.EX2 R153, R153 ;  /* 0x0000009900997308 */ /* 0x000ea20000000800 */
[C---:B0-----:R-:W-:Y:S01]  /*14db0*/  FADD.FTZ R6, R42.reuse, R49 ;  /* 0x000000312a067221 */ /* 0x041fe20000010000 */
[----:B------:R-:W-:-:S06]  /*14dc0*/  F2FP.F16.F32.PACK_AB R159, R42, R159 ;  /* 0x0000009f2a9f723e */ /* 0x000fcc00000000ff */
[----:B------:R-:W0:Y:S08]  /*14dd0*/  MUFU.EX2 R35, R35 ;  /* 0x0000002300237308 */ /* 0x000e300000000800 */
[----:B------:R3:W-:Y:S08]  /*14de0*/  MUFU.EX2 R27, R37 ;  /* 0x00000025001b7308 */ /* 0x0007f00000000800 */
[----:B------:R-:W4:Y:S01]  /*14df0*/  MUFU.EX2 R44, R67 ;  /* 0x00000043002c7308 */ /* 0x000f220000000800 */
[----:B---3--:R-:W-:-:S04]  /*14e00*/  FADD.FTZ R37, R43, R0 ;  /* 0x000000002b257221 */ /* 0x008fc80000010000 */
[----:B------:R-:W-:Y:S01]  /*14e10*/  FADD.FTZ R0, R160, R37 ;  /* 0x00000025a0007221 */ /* 0x000fe20000010000 */
[C---:B------:R-:W-:Y:S02]  /*14e20*/  F2FP.F16.F32.PACK_AB R160, R45.reuse, R160 ;  /* 0x000000a02da0723e */ /* 0x040fe400000000ff */
[----:B------:R-:W3:Y:S01]  /*14e30*/  MUFU.EX2 R156, R156 ;  /* 0x0000009c009c7308 */ /* 0x000ee20000000800 */
[----:B------:R-:W-:-:S04]  /*14e40*/  FADD.FTZ R37, R45, R0 ;  /* 0x000000002d257221 */ /* 0x000fc80000010000 */
[----:B-1----:R-:W-:Y:S01]  /*14e50*/  FADD.FTZ R0, R162, R37 ;  /* 0x00000025a2007221 */ /* 0x002fe20000010000 */
[----:B--2---:R-:W-:Y:S01]  /*14e60*/  FADD.FTZ R37, R153, R6 ;  /* 0x0000000699257221 */ /* 0x004fe20000010000 */
[----:B0-----:R-:W-:Y:S01]  /*14e70*/  F2FP.F16.F32.PACK_AB R162, R35, R162 ;  /* 0x000000a223a2723e */ /* 0x001fe200000000ff */
[----:B------:R-:W0:Y:S01]  /*14e80*/  MUFU.EX2 R155, R155 ;  /* 0x0000009b009b7308 */ /* 0x000e220000000800 */
[C---:B----4-:R-:W-:Y:S01]  /*14e90*/  F2FP.F16.F32.PACK_AB R153, R44.reuse, R153 ;  /* 0x000000992c99723e */ /* 0x050fe200000000ff */
[----:B------:R-:W-:-:S06]  /*14ea0*/  FADD.FTZ R6, R44, R37 ;  /* 0x000000252c067221 */ /* 0x000fcc0000010000 */
[----:B------:R-:W1:Y:S08]  /*14eb0*/  MUFU.EX2 R26, R26 ;  /* 0x0000001a001a7308 */ /* 0x000e700000000800 */
[----:B------:R-:W2:Y:S08]  /*14ec0*/  MUFU.EX2 R97, R97 ;  /* 0x0000006100617308 */ /* 0x000eb00000000800 */
[----:B------:R4:W2:Y:S08]  /*14ed0*/  MUFU.EX2 R158, R29 ;  /* 0x0000001d009e7308 */ /* 0x0008b00000000800 */
[----:B------:R-:W2:Y:S01]  /*14ee0*/  MUFU.EX2 R99, R99 ;  /* 0x0000006300637308 */ /* 0x000ea20000000800 */
[----:B----4-:R-:W-:-:S04]  /*14ef0*/  FADD.FTZ R29, R35, R0 ;  /* 0x00000000231d7221 */ /* 0x010fc80000010000 */
[----:B---3--:R-:W-:Y:S01]  /*14f00*/  FADD.FTZ R0, R156, R29 ;  /* 0x0000001d9c007221 */ /* 0x008fe20000010000 */
[----:B0-----:R-:W-:Y:S01]  /*14f10*/  FADD.FTZ R29, R155, R6 ;  /* 0x000000069b1d7221 */ /* 0x001fe20000010000 */
[C---:B-1----:R-:W-:Y:S01]  /*14f20*/  F2FP.F16.F32.PACK_AB R155, R26.reuse, R155 ;  /* 0x0000009b1a9b723e */ /* 0x042fe200000000ff */
[----:B------:R-:W0:Y:S01]  /*14f30*/  MUFU.EX2 R152, R47 ;  /* 0x0000002f00987308 */ /* 0x000e220000000800 */
[C---:B------:R-:W-:Y:S01]  /*14f40*/  FADD.FTZ R6, R27.reuse, R0 ;  /* 0x000000001b067221 */ /* 0x040fe20000010000 */
[----:B------:R-:W-:Y:S01]  /*14f50*/  FADD.FTZ R0, R26, R29 ;  /* 0x0000001d1a007221 */ /* 0x000fe20000010000 */
[----:B------:R-:W-:Y:S02]  /*14f60*/  F2FP.F16.F32.PACK_AB R156, R27, R156 ;  /* 0x0000009c1b9c723e */ /* 0x000fe400000000ff */
[----:B--2---:R-:W-:-:S03]  /*14f70*/  FADD.FTZ R29, R97, R6 ;  /* 0x00000006611d7221 */ /* 0x004fc60000010000 */
[----:B------:R-:W1:Y:S01]  /*14f80*/  MUFU.EX2 R101, R101 ;  /* 0x0000006500657308 */ /* 0x000e620000000800 */
[C---:B------:R-:W-:Y:S01]  /*14f90*/  FADD.FTZ R6, R158.reuse, R29 ;  /* 0x0000001d9e067221 */ /* 0x040fe20000010000 */
[----:B------:R-:W-:Y:S02]  /*14fa0*/  F2FP.F16.F32.PACK_AB R158, R158, R97 ;  /* 0x000000619e9e723e */ /* 0x000fe400000000ff */
[----:B------:R-:W-:Y:S01]  /*14fb0*/  CS2R R96, SRZ ;  /* 0x0000000000607805 */ /* 0x000fe2000001ff00 */
[----:B------:R-:W-:-:S03]  /*14fc0*/  FADD.FTZ R13, R99, R6 ;  /* 0x00000006630d7221 */ /* 0x000fc60000010000 */
[----:B------:R-:W2:Y:S01]  /*14fd0*/  MUFU.EX2 R154, R31 ;  /* 0x0000001f009a7308 */ /* 0x000ea20000000800 */
[C---:B0-----:R-:W-:Y:S01]  /*14fe0*/  FADD.FTZ R6, R152.reuse, R13 ;  /* 0x0000000d98067221 */ /* 0x041fe20000010000 */
[----:B------:R-:W-:Y:S02]  /*14ff0*/  F2FP.F16.F32.PACK_AB R152, R152, R99 ;  /* 0x000000639898723e */ /* 0x000fe400000000ff */
[----:B------:R-:W-:Y:S01]  /*15000*/  CS2R R98, SRZ ;  /* 0x0000000000627805 */ /* 0x000fe2000001ff00 */
[----:B-1----:R-:W-:Y:S01]  /*15010*/  FADD.FTZ R3, R101, R6 ;  /* 0x0000000665037221 */ /* 0x002fe20000010000 */
[----:B------:R-:W-:-:S04]  /*15020*/  SHF.R.S32.HI R6, RZ, 0x7, R5 ;  /* 0x00000007ff067819 */ /* 0x000fc80000011405 */
[----:B------:R-:W-:Y:S01]  /*15030*/  VIMNMX R5, R199, R6, !PT ;  /* 0x00000006c7057248 */ /* 0x000fe20007fe0100 */
[----:B--2---:R-:W-:-:S03]  /*15040*/  FADD.FTZ R3, R154, R3 ;  /* 0x000000039a037221 */ /* 0x004fc60000010000 */
[----:B------:R-:W-:Y:S02]  /*15050*/  ISETP.GE.AND P3, PT, R12, R5, PT ;  /* 0x000000050c00720c */ /* 0x000fe40003f66270 */
[----:B------:R-:W-:Y:S02]  /*15060*/  F2FP.F16.F32.PACK_AB R154, R154, R101 ;  /* 0x000000659a9a723e */ /* 0x000fe400000000ff */
[----:B------:R-:W-:-:S09]  /*15070*/  CS2R R100, SRZ ;  /* 0x0000000000647805 */ /* 0x000fd2000001ff00 */
[----:B------:R-:W-:Y:S05]  /*15080*/  @!P3 BRA `(.L_x_2662) ;  /* 0x000000340080b947 */ /* 0x000fea0003800000 */
[----:B------:R-:W-:Y:S01]  /*15090*/  BSSY B1, `(.L_x_2662) ;  /* 0x000035f000017945 */ /* 0x000fe20003800000 */
[----:B------:R-:W-:Y:S01]  /*150a0*/  IMAD.MOV.U32 R10, RZ, RZ, R9 ;  /* 0x000000ffff0a7224 */ /* 0x000fe200078e0009 */
[----:B------:R-:W-:Y:S01]  /*150b0*/  MOV R14, R187 ;  /* 0x000000bb000e7202 */ /* 0x000fe20000000f00 */
[----:B------:R-:W-:Y:S02]  /*150c0*/  IMAD.MOV.U32 R11, RZ, RZ, R7 ;  /* 0x000000ffff0b7224 */ /* 0x000fe400078e0007 */
[----:B------:R-:W-:Y:S02]  /*150d0*/  IMAD.MOV.U32 R6, RZ, RZ, R184 ;  /* 0x000000ffff067224 */ /* 0x000fe400078e00b8 */
[----:B------:R-:W-:Y:S02]  /*150e0*/  IMAD.MOV.U32 R87, RZ, RZ, 0x3f800000 ;  /* 0x3f800000ff577424 */ /* 0x000fe400078e00ff */
[----:B------:R-:W-:-:S07]  /*150f0*/  IMAD.MOV.U32 R151, RZ, RZ, RZ ;  /* 0x000000ffff977224 */ /* 0x000fce00078e00ff */
.L_x_2673:
[----:B------:R-:W-:-:S04]  /*15100*/  IADD3 R7, R6, 0x1, RZ ;  /* 0x0000000106077810 */ /* 0x000fc80007ffe0ff */
[----:B------:R-:W-:-:S04]  /*15110*/  ISETP.NE.AND P3, PT, R7, 0x2, PT ;  /* 0x000000020700780c */ /* 0x000fc80003f65270 */
[----:B------:R-:W-:Y:S02]  /*15120*/  SEL R187, RZ, 0x1, P3 ;  /* 0x00000001ffbb7807 */ /* 0x000fe40001800000 */
[----:B------:R-:W-:Y:S02]  /*15130*/  SEL R184, R7, RZ, P3 ;  /* 0x000000ff07b87207 */ /* 0x000fe40001800000 */
[----:B------:R-:W-:Y:S01]  /*15140*/  LOP3.LUT R187, R14, R187, RZ, 0x3c, !PT ;  /* 0x000000bb0ebb7212 */ /* 0x000fe200078e3cff */
[----:B------:R-:W-:Y:S06]  /*15150*/  @!P0 BRA `(.L_x_2663) ;  /* 0x0000000000048947 */ /* 0x000fec0003800000 */
[----:B------:R-:W-:Y:S01]  /*15160*/  BPT.TRAP 0x1 ;  /* 0x000000040000795c */ /* 0x000fe20000300000 */
.L_x_2663:
[----:B------:R-:W-:Y:S01]  /*15170*/  IMAD R13, R184, 0x8, R2 ;  /* 0x00000008b80d7824 */ /* 0x000fe200078e0202 */
[----:B------:R-:W-:-:S04]  /*15180*/  SHF.L.U32 R8, R187, 0x1f, RZ ;  /* 0x0000001fbb087819 */ /* 0x000fc800000006ff */
[----:B------:R0:W1:Y:S01]  /*15190*/  SYNCS.PHASECHK.TRANS64.TRYWAIT P3, [R13+URZ+0x34830], R8 ;  /* 0x034830080d0075a7 */ /* 0x000062000806017f */
[----:B------:R-:W-:Y:S05]  /*151a0*/  @!P0 BRA `(.L_x_2664) ;  /* 0x0000000000048947 */ /* 0x000fea0003800000 */
[----:B------:R-:W-:Y:S01]  /*151b0*/  BPT.TRAP 0x1 ;  /* 0x000000040000795c */ /* 0x000fe20000300000 */
.L_x_2664:
[----:B------:R-:W-:Y:S01]  /*151c0*/  IMAD R21, R184, 0xc00, R4 ;  /* 0x00000c00b8157824 */ /* 0x000fe200078e0204 */
[----:B------:R-:W-:Y:S03]  /*151d0*/  BSSY B2, `(.L_x_2665) ;  /* 0x0000006000027945 */ /* 0x000fe60003800000 */
[C---:B------:R-:W-:Y:S02]  /*151e0*/  VIADD R24, R21.reuse, 0x2 ;  /* 0x0000000215187836 */ /* 0x040fe40000000000 */
[----:B------:R-:W-:Y:S01]  /*151f0*/  VIADD R7, R21, 0x4 ;  /* 0x0000000415077836 */ /* 0x000fe20000000000 */
[----:B-1----:R-:W-:Y:S06]  /*15200*/  @P3 BRA `(.L_x_2666) ;  /* 0x0000000000083947 */ /* 0x002fec0003800000 */
[----:B------:R-:W1:Y:S02]  /*15210*/  SYNCS.PHASECHK.TRANS64.TRYWAIT P3, [R13+URZ+0x34830], R8 ;  /* 0x034830080d0075a7 */ /* 0x000e64000806017f */
[----:B-1----:R-:W-:Y:S05]  /*15220*/  @!P3 BRA `(.L_x_2667) ;  /* 0x0000013000b4b947 */ /* 0x002fea0003800000 */
.L_x_2666:
[----:B------:R-:W-:Y:S05]  /*15230*/  BSYNC B2 ;  /* 0x0000000000027941 */ /* 0x000fea0003800000 */
.L_x_2665:
[----:B------:R-:W-:Y:S01]  /*15240*/  R2UR UR50, R24 ;  /* 0x00000000183272ca */ /* 0x000fe200000e0000 */
[C---:B------:R-:W-:Y:S01]  /*15250*/  VIADD R24, R21.reuse, 0x6 ;  /* 0x0000000615187836 */ /* 0x040fe20000000000 */
[----:B01----:R-:W-:Y:S01]  /*15260*/  MOV R8, R21 ;  /* 0x0000001500087202 */ /* 0x003fe20000000f00 */
[----:B------:R-:W-:Y:S01]  /*15270*/  IMAD.MOV.U32 R9, RZ, RZ, 0x40000040 ;  /* 0x40000040ff097424 */ /* 0x000fe200078e00ff */
[C---:B------:R-:W-:Y:S01]  /*15280*/  IADD3 R26, R21.reuse, 0x400, RZ ;  /* 0x00000400151a7810 */ /* 0x040fe20007ffe0ff */
[----:B------:R0:W-:Y:S01]  /*15290*/  STL.64 [R1+0xa8], R12 ;  /* 0x0000a80c01007387 */ /* 0x0001e20000100a00 */
[----:B------:R-:W-:Y:S02]  /*152a0*/  R2UR UR34, R24 ;  /* 0x00000000182272ca */ /* 0x000fe400000e0000 */
[----:B------:R-:W-:Y:S01]  /*152b0*/  IADD3 R24, R21, 0x404, RZ ;  /* 0x0000040415187810 */ /* 0x000fe20007ffe0ff */
[----:B------:R-:W-:Y:S01]  /*152c0*/  IMAD.MOV.U32 R25, RZ, RZ, 0x40000040 ;  /* 0x40000040ff197424 */ /* 0x000fe200078e00ff */
[----:B------:R-:W-:Y:S01]  /*152d0*/  R2UR UR54, R8 ;  /* 0x00000000083672ca */ /* 0x000fe200000e0000 */
[----:B------:R-:W-:Y:S01]  /*152e0*/  IMAD.MOV.U32 R27, RZ, RZ, 0x40000040 ;  /* 0x40000040ff1b7424 */ /* 0x000fe200078e00ff */
[----:B------:R-:W-:-:S02]  /*152f0*/  R2UR UR55, R9 ;  /* 0x00000000093772ca */ /* 0x000fc400000e0000 */
[----:B------:R-:W-:Y:S01]  /*15300*/  R2UR UR30, R26 ;  /* 0x000000001a1e72ca */ /* 0x000fe200000e0000 */
[C---:B------:R-:W-:Y:S01]  /*15310*/  VIADD R26, R21.reuse, 0x406 ;  /* 0x00000406151a7836 */ /* 0x040fe20000000000 */
        /* <DEDUP_REMOVED lines=42> */
[----:B0-----:R-:W2:Y:S01]  /*155c0*/  LDL.64 R12, [R1+0x30] ;  /* 0x00003000010c7983 */ /* 0x001ea20000100a00 */
[----:B------:R-:W-:Y:S01]  /*155d0*/  WARPGROUP.ARRIVE ;  /* 0x00000000000079c5 */ /* 0x000fe20000000000 */
[----:B------:R-:W-:-:S02]  /*155e0*/  IMAD.MOV.U32 R8, RZ, RZ, R7 ;  /* 0x000000ffff087224 */ /* 0x000fc400078e0007 */
[----:B------:R0:W-:Y:S03]  /*155f0*/  STL.64 [R1+0xa0], R10 ;  /* 0x0000a00a01007387 */ /* 0x0001e60000100a00 */
[----:B------:R-:W-:Y:S01]  /*15600*/  HGMMA.64x128x16.F32 R24, gdesc[UR52], RZ, !UPT, gsb0 ;  /* 0x01e00000341879f0 */ /* 0x000fe2000c0008ff */
[----:B------:R-:W-:Y:S01]  /*15610*/  R2UR UR46, R8 ;  /* 0x00000000082e72ca */ /* 0x000fe200000e0000 */
[----:B------:R-:W-:-:S05]  /*15620*/  VIADD R8, R21, 0x402 ;  /* 0x0000040215087836 */ /* 0x000fca0000000000 */
[----:B------:R-:W-:Y:S01]  /*15630*/  R2UR UR26, R8 ;  /* 0x00000000081a72ca */ /* 0x000fe200000e0000 */
[C---:B------:R-:W-:Y:S01]  /*15640*/  VIADD R8, R21.reuse, 0x800 ;  /* 0x0000080015087836 */ /* 0x040fe20000000000 */
[----:B0-----:R-:W3:Y:S04]  /*15650*/  LDL.64 R10, [R1+0x28] ;  /* 0x00002800010a7983 */ /* 0x001ee80000100a00 */
[----:B------:R-:W-:Y:S01]  /*15660*/  R2UR UR14, R8 ;  /* 0x00000000080e72ca */ /* 0x000fe200000e0000 */
[----:B------:R0:W-:Y:S01]  /*15670*/  STL.64 [R1+0x98], R4 ;  /* 0x0000980401007387 */ /* 0x0001e20000100a00 */
[----:B------:R-:W-:Y:S02]  /*15680*/  IADD3 R8, R21, 0x804, RZ ;  /* 0x0000080415087810 */ /* 0x000fe40007ffe0ff */
[----:B------:R-:W-:-:S02]  /*15690*/  R2UR UR47, R9 ;  /* 0x00000000092f72ca */ /* 0x000fc400000e0000 */
[C---:B------:R-:W-:Y:S02]  /*156a0*/  R2UR UR27, R9.reuse ;  /* 0x00000000091b72ca */ /* 0x040fe400000e0000 */
[C---:B------:R-:W-:Y:S02]  /*156b0*/  R2UR UR15, R9.reuse ;  /* 0x00000000090f72ca */ /* 0x040fe400000e0000 */
[----:B------:R-:W-:Y:S02]  /*156c0*/  R2UR UR6, R8 ;  /* 0x00000000080672ca */ /* 0x000fe400000e0000 */
[----:B------:R-:W-:Y:S01]  /*156d0*/  R2UR UR7, R9 ;  /* 0x00000000090772ca */ /* 0x000fe200000e0000 */
[----:B0-----:R-:W4:Y:S04]  /*156e0*/  LDL.64 R4, [R1+0x20] ;  /* 0x0000200001047983 */ /* 0x001f280000100a00 */
[----:B------:R0:W-:Y:S04]  /*156f0*/  STL.64 [R1+0x90], R2 ;  /* 0x0000900201007387 */ /* 0x0001e80000100a00 */
[----:B------:R-:W2:Y:S04]  /*15700*/  LDL.64 R8, [R1+0x38] ;  /* 0x0000380001087983 */ /* 0x000ea80000100a00 */
[----:B0-----:R-:W4:Y:S01]  /*15710*/  LDL.64 R2, [R1+0x18] ;  /* 0x0000180001027983 */ /* 0x001f220000100a00 */
        /* <DEDUP_REMOVED lines=32> */
[----:B------:R-:W-:-:S02]  /*15920*/  VIADD R20, R21, 0x806 ;  /* 0x0000080615147836 */ /* 0x000fc40000000000 */
[----:B------:R-:W-:Y:S01]  /*15930*/  IMAD.MOV.U32 R21, RZ, RZ, 0x40000040 ;  /* 0x40000040ff157424 */ /* 0x000fe200078e00ff */
[----:B------:R-:W-:Y:S02]  /*15940*/  WARPGROUP.DEPBAR.LE gsb0, 0x0 ;  /* 0x00008000000079c5 */ /* 0x000fe40000010000 */
[----:B------:R-:W-:-:S06]  /*15950*/  WARPGROUP.ARRIVE ;  /* 0x00000000000079c5 */ /* 0x000fcc0000000000 */
[----:B------:R-:W-:Y:S03]  /*15960*/  HGMMA.64x128x16.F32 R24, gdesc[UR48], R24, gsb0 ;  /* 0x01e00000301879f0 */ /* 0x000fe60008000818 */
[----:B------:R-:W-:Y:S02]  /*15970*/  WARPGROUP.DEPBAR.LE gsb0, 0x0 ;  /* 0x00008000000079c5 */ /* 0x000fe40000010000 */
[----:B------:R-:W-:-:S07]  /*15980*/  WARPGROUP.ARRIVE ;  /* 0x00000000000079c5 */ /* 0x000fce0000000000 */
[----:B------:R-:W-:Y:S01]  /*15990*/  HGMMA.64x128x16.F32 R24, gdesc[UR44], R24, gsb0 ;  /* 0x01e000002c1879f0 */ /* 0x000fe20008000818 */
[----:B--2---:R-:W-:Y:S02]  /*159a0*/  R2UR UR32, R8 ;  /* 0x00000000082072ca */ /* 0x004fe400000e0000 */
[----:B------:R-:W-:Y:S02]  /*159b0*/  R2UR UR33, R9 ;  /* 0x00000000092172ca */ /* 0x000fe400000e0000 */
[----:B------:R-:W-:Y:S01]  /*159c0*/  R2UR UR28, R12 ;  /* 0x000000000c1c72ca */ /* 0x000fe200000e0000 */
[----:B------:R-:W2:Y:S01]  /*159d0*/  LDL.64 R8, [R1] ;  /* 0x0000000001087983 */ /* 0x000ea20000100a00 */
[----:B------:R-:W-:Y:S02]  /*159e0*/  WARPGROUP.DEPBAR.LE gsb0, 0x0 ;  /* 0x00008000000079c5 */ /* 0x000fe40000010000 */
[----:B------:R-:W-:-:S07]  /*159f0*/  WARPGROUP.ARRIVE ;  /* 0x00000000000079c5 */ /* 0x000fce0000000000 */
[----:B------:R-:W-:Y:S01]  /*15a00*/  HGMMA.64x128x16.F32 R24, gdesc[UR32], R24, gsb0 ;  /* 0x01e00000201879f0 */ /* 0x000fe20008000818 */
[----:B------:R-:W-:Y:S02]  /*15a10*/  R2UR UR29, R13 ;  /* 0x000000000d1d72ca */ /* 0x000fe400000e0000 */
[----:B---3--:R-:W-:Y:S02]  /*15a20*/  R2UR UR24, R10 ;  /* 0x000000000a1872ca */ /* 0x008fe400000e0000 */
[----:B------:R-:W-:Y:S01]  /*15a30*/  R2UR UR25, R11 ;  /* 0x000000000b1972ca */ /* 0x000fe200000e0000 */
[----:B------:R-:W-:Y:S02]  /*15a40*/  WARPGROUP.DEPBAR.LE gsb0, 0x0 ;  /* 0x00008000000079c5 */ /* 0x000fe40000010000 */
[----:B------:R-:W-:-:S06]  /*15a50*/  WARPGROUP.ARRIVE ;  /* 0x00000000000079c5 */ /* 0x000fcc0000000000 */
[----:B------:R-:W-:Y:S01]  /*15a60*/  HGMMA.64x128x16.F32 R24, gdesc[UR28], R24, gsb0 ;  /* 0x01e000001c1879f0 */ /* 0x000fe20008000818 */
[----:B------:R-:W-:Y:S02]  /*15a70*/  R2UR UR38, R20 ;  /* 0x00000000142672ca */ /* 0x000fe400000e0000 */
[----:B------:R-:W-:Y:S02]  /*15a80*/  R2UR UR39, R21 ;  /* 0x00000000152772ca */ /* 0x000fe400000e0000 */
[----:B------:R-:W3:Y:S01]  /*15a90*/  LDL.64 R20, [R1+0x8] ;  /* 0x0000080001147983 */ /* 0x000ee20000100a00 */
[----:B----4-:R-:W-:Y:S02]  /*15aa0*/  R2UR UR20, R4 ;  /* 0x00000000041472ca */ /* 0x010fe400000e0000 */
[----:B------:R-:W-:Y:S01]  /*15ab0*/  R2UR UR21, R5 ;  /* 0x00000000051572ca */ /* 0x000fe200000e0000 */
[----:B------:R0:W5:Y:S01]  /*15ac0*/  LDL.LU.64 R12, [R1+0xa8] ;  /* 0x0000a800010c7983 */ /* 0x0001620000300a00 */
[----:B------:R-:W-:-:S02]  /*15ad0*/  R2UR UR16, R2 ;  /* 0x00000000021072ca */ /* 0x000fc400000e0000 */
[----:B------:R-:W-:Y:S01]  /*15ae0*/  R2UR UR17, R3 ;  /* 0x00000000031172ca */ /* 0x000fe200000e0000 */
[----:B------:R0:W5:Y:S04]  /*15af0*/  LDL.LU.64 R10, [R1+0xa0] ;  /* 0x0000a000010a7983 */ /* 0x0001680000300a00 */
[----:B------:R0:W5:Y:S04]  /*15b00*/  LDL.LU.64 R4, [R1+0x98] ;  /* 0x0000980001047983 */ /* 0x0001680000300a00 */
[----:B------:R0:W5:Y:S01]  /*15b10*/  LDL.LU.64 R2, [R1+0x90] ;  /* 0x0000900001027983 */ /* 0x0001620000300a00 */
[----:B------:R-:W-:-:S02]  /*15b20*/  WARPGROUP.DEPBAR.LE gsb0, 0x0 ;  /* 0x00008000000079c5 */ /* 0x000fc40000010000 */
[----:B------:R-:W-:-:S06]  /*15b30*/  WARPGROUP.ARRIVE ;  /* 0x00000000000079c5 */ /* 0x000fcc0000000000 */
[----:B------:R-:W-:Y:S03]  /*15b40*/  HGMMA.64x128x16.F32 R24, gdesc[UR24], R24, gsb0 ;  /* 0x01e00000181879f0 */ /* 0x000fe60008000818 */
[----:B------:R-:W-:Y:S02]  /*15b50*/  WARPGROUP.DEPBAR.LE gsb0, 0x0 ;  /* 0x00008000000079c5 */ /* 0x000fe40000010000 */
[----:B------:R-:W-:-:S07]  /*15b60*/  WARPGROUP.ARRIVE ;  /* 0x00000000000079c5 */ /* 0x000fce0000000000 */
[----:B------:R-:W-:Y:S01]  /*15b70*/  HGMMA.64x128x16.F32 R24, gdesc[UR20], R24, gsb0 ;  /* 0x01e00000141879f0 */ /* 0x000fe20008000818 */
[----:B---3--:R-:W-:Y:S02]  /*15b80*/  R2UR UR12, R20 ;  /* 0x00000000140c72ca */ /* 0x008fe400000e0000 */
        /* <DEDUP_REMOVED lines=8> */
[----:B------:R-:W-:Y:S01]  /*15c10*/  HGMMA.64x128x16.F32 R24, gdesc[UR12], R24, gsb0 ;  /* 0x01e000000c1879f0 */ /* 0x000fe20008000818 */
[----:B------:R-:W-:Y:S01]  /*15c20*/  UMOV UR4, UR56 ;  /* 0x0000003800047c82 */ /* 0x000fe20008000000 */
[----:B------:R-:W-:Y:S01]  /*15c30*/  UMOV UR5, UR57 ;  /* 0x0000003900057c82 */ /* 0x000fe20008000000 */
        /* <DEDUP_REMOVED lines=12> */
.L_x_2668:
[----:B------:R-:W-:Y:S01]  /*15d00*/  SHF.L.U32 R7, R14, 0x1f, RZ ;  /* 0x0000001f0e077819 */ /* 0x000fe200000006ff */
[----:B-----5:R-:W-:-:S04]  /*15d10*/  IMAD R14, R6, 0x8, R2 ;  /* 0x00000008060e7824 */ /* 0x020fc800078e0202 */
[----:B------:R0:W1:Y:S01]  /*15d20*/  SYNCS.PHASECHK.TRANS64.TRYWAIT P3, [R14+URZ+0x34850], R7 ;  /* 0x034850070e0075a7 */ /* 0x000062000806017f */
[----:B------:R-:W-:Y:S05]  /*15d30*/  @!P0 BRA `(.L_x_2669) ;  /* 0x0000000000048947 */ /* 0x000fea0003800000 */
[----:B------:R-:W-:Y:S01]  /*15d40*/  BPT.TRAP 0x1 ;  /* 0x000000040000795c */ /* 0x000fe20000300000 */
.L_x_2669:
[----:B------:R-:W-:Y:S04]  /*15d50*/  BSSY B2, `(.L_x_2670) ;  /* 0x0000004000027945 */ /* 0x000fe80003800000 */
[----:B-1----:R-:W-:Y:S05]  /*15d60*/  @P3 BRA `(.L_x_2671) ;  /* 0x0000000000083947 */ /* 0x002fea0003800000 */
[----:B------:R-:W1:Y:S02]  /*15d70*/  SYNCS.PHASECHK.TRANS64.TRYWAIT P3, [R14+URZ+0x34850], R7 ;  /* 0x034850070e0075a7 */ /* 0x000e64000806017f */
[----:B-1----:R-:W-:Y:S05]  /*15d80*/  @!P3 BRA `(.L_x_2672) ;  /* 0x0000012400f0b947 */ /* 0x002fea0003800000 */
.L_x_2671:
[----:B------:R-:W-:Y:S05]  /*15d90*/  BSYNC B2 ;  /* 0x0000000000027941 */ /* 0x000fea0003800000 */
.L_x_2670:
[----:B01----:R-:W-:Y:S01]  /*15da0*/  IADD3 R7, R2, 0x400, RZ ;  /* 0x0000040002077810 */ /* 0x003fe20007ffe0ff */
[----:B------:R-:W-:Y:S01]  /*15db0*/  WARPGROUP.ARRIVE ;  /* 0x00000000000079c5 */ /* 0x000fe20000000000 */
[----:B------:R-:W-:Y:S01]  /*15dc0*/  MOV R9, 0x40000040 ;  /* 0x4000004000097802 */ /* 0x000fe20000000f00 */
[----:B------:R-:W-:Y:S01]  /*15dd0*/  FMUL.FTZ R21, R27, UR59 ;  /* 0x0000003b1b157c20 */ /* 0x000fe20008410000 */
[----:B------:R-:W-:Y:S01]  /*15de0*/  SHF.R.U32.HI R7, RZ, 0x4, R7 ;  /* 0x00000004ff077819 */ /* 0x000fe20000011607 */
[----:B------:R-:W-:Y:S01]  /*15df0*/  FMUL.FTZ R27, R31, UR59 ;  /* 0x0000003b1f1b7c20 */ /* 0x000fe20008410000 */
[----:B------:R-:W-:Y:S01]  /*15e00*/  FMUL.FTZ R31, R33, UR59 ;  /* 0x0000003b211f7c20 */ /* 0x000fe20008410000 */
[----:B------:R-:W-:Y:S01]  /*15e10*/  FMUL.FTZ R33, R36, UR59 ;  /* 0x0000003b24217c20 */ /* 0x000fe20008410000 */
[----:B------:R-:W-:Y:S01]  /*15e20*/  LOP3.LUT R7, R7, 0x3fff, RZ, 0xc0, !PT ;  /* 0x00003fff07077812 */ /* 0x000fe200078ec0ff */
[----:B------:R-:W-:Y:S01]  /*15e30*/  FMUL.FTZ R36, R40, UR59 ;  /* 0x0000003b28247c20 */ /* 0x000fe20008410000 */
[----:B------:R-:W-:Y:S01]  /*15e40*/  FMUL.FTZ R40, R48, UR59 ;  /* 0x0000003b30287c20 */ /* 0x000fe20008410000 */
[----:B------:R-:W-:Y:S01]  /*15e50*/  FMUL.FTZ R48, R56, UR59 ;  /* 0x0000003b38307c20 */ /* 0x000fe20008410000 */
[----:B------:R-:W-:Y:S01]  /*15e60*/  LOP3.LUT R7, R7, 0x4000000, RZ, 0xfc, !PT ;  /* 0x0400000007077812 */ /* 0x000fe200078efcff */
[----:B------:R-:W-:-:S02]  /*15e70*/  IMAD.IADD R56, R205, 0x1, R200 ;  /* 0x00000001cd387824 */ /* 0x000fc400078e02c8 */
[----:B------:R-:W-:Y:S01]  /*15e80*/  FMUL.FTZ R20, R25, UR59 ;  /* 0x0000003b19147c20 */ /* 0x000fe20008410000 */
[----:B------:R-:W-:Y:S01]  /*15e90*/  FMUL.FTZ R25, R28, UR59 ;  /* 0x0000003b1c197c20 */ /* 0x000fe20008410000 */
[----:B------:R-:W-:Y:S01]  /*15ea0*/  FMUL.FTZ R15, R26, UR59 ;  /* 0x0000003b1a0f7c20 */ /* 0x000fe20008410000 */
[----:B------:R-:W-:Y:S02]  /*15eb0*/  IMAD R6, R6, 0x800, R7 ;  /* 0x0000080006067824 */ /* 0x000fe400078e0207 */
[----:B------:R-:W-:Y:S01]  /*15ec0*/  FMUL.FTZ R26, R29, UR59 ;  /* 0x0000003b1d1a7c20 */ /* 0x000fe20008410000 */
[----:B------:R-:W-:Y:S01]  /*15ed0*/  IMAD.MOV.U32 R7, RZ, RZ, 0x40000040 ;  /* 0x40000040ff077424 */ /* 0x000fe200078e00ff */
[----:B------:R-:W-:Y:S01]  /*15ee0*/  MUFU.TANH R20, R20 ;  /* 0x0000001400147308 */ /* 0x000fe20000002400 */
[C---:B------:R-:W-:Y:S01]  /*15ef0*/  VIADD R8, R6.reuse, 0x80 ;  /* 0x0000008006087836 */ /* 0x040fe20000000000 */
        /* <DEDUP_REMOVED lines=15> */
[----:B------:R-:W-:Y:S01]  /*15ff0*/  HGMMA.64x128x16.F32 R88, R180, gdesc[UR4].tnspB, R88, gsb0 ;  /* 0x41e00004b4587df0 */ /* 0x000fe20008000858 */
[----:B------:R-:W-:Y:S01]  /*16000*/  R2UR UR6, R8 ;  /* 0x00000000080672ca */ /* 0x000fe200000e0000 */
[----:B------:R-:W-:Y:S01]  /*16010*/  VIADD R8, R6, 0x100 ;  /* 0x0000010006087836 */ /* 0x000fe20000000000 */
[----:B------:R-:W-:Y:S01]  /*16020*/  R2UR UR7, R9 ;  /* 0x00000000090772ca */ /* 0x000fe200000e0000 */
[----:B------:R-:W-:Y:S01]  /*16030*/  IMAD.MOV.U32 R9, RZ, RZ, 0x40000040 ;  /* 0x40000040ff097424 */ /* 0x000fe200078e00ff */
        /* <DEDUP_REMOVED lines=17> */
[----:B------:R-:W-:Y:S01]  /*16150*/  FMUL.FTZ R63, R63, UR59 ;  /* 0x0000003b3f3f7c20 */ /* 0x000fe20008410000 */
[----:B------:R-:W-:Y:S01]  /*16160*/  ULDC UR4, c[0x0][0x988] ;  /* 0x0002620000047ab9 */ /* 0x000fe20000000800 */
[----:B------:R-:W-:Y:S01]  /*16170*/  FMUL.FTZ R43, R43, UR59 ;  /* 0x0000003b2b2b7c20 */ /* 0x000fe20008410000 */
        /* <DEDUP_REMOVED lines=21> */
[----:B------:R-:W-:Y:S01]  /*162d0*/  @!P1 VIADD R13, R13, 0x34840 ;  /* 0x000348400d0d9836 */ /* 0x000fe20000000000 */
[----:B------:R-:W-:-:S04]  /*162e0*/  @!P1 IADD3 R14, R14, 0x34860, RZ ;  /* 0x000348600e0e9810 */ /* 0x000fc80007ffe0ff */
[----:B------:R-:W-:Y:S02]  /*162f0*/  @!P1 PRMT R13, RZ, 0x654, R13 ;  /* 0x00000654ff0d9816 */ /* 0x000fe4000000000d */
[----:B------:R-:W5:Y:S01]  /*16300*/  MUFU.TANH R36, R36 ;  /* 0x0000002400247308 */ /* 0x000f620000002400 */
[----:B------:R-:W-:-:S07]  /*16310*/  @!P1 PRMT R14, RZ, 0x654, R14 ;  /* 0x00000654ff0e9816 */ /* 0x000fce000000000e */
[----:B------:R-:W5:Y:S08]  /*16320*/  MUFU.TANH R37, R37 ;  /* 0x0000002500257308 */ /* 0x000f700000002400 */
        /* <DEDUP_REMOVED lines=9> */
[----:B------:R-:W5:Y:S01]  /*163c0*/  MUFU.TANH R53, R53 ;  /* 0x0000003500357308 */ /* 0x000f620000002400 */
[----:B------:R-:W-:-:S02]  /*163d0*/  WARPGROUP.DEPBAR.LE gsb0, 0x0 ;  /* 0x00008000000079c5 */ /* 0x000fc40000010000 */
[----:B------:R-:W-:-:S05]  /*163e0*/  WARPGROUP.ARRIVE ;  /* 0x00000000000079c5 */ /* 0x000fca0000000000 */
[----:B------:R-:W5:Y:S01]  /*163f0*/  MUFU.TANH R57, R57 ;  /* 0x0000003900397308 */ /* 0x000f620000002400 */
[----:B------:R-:W-:Y:S01]  /*16400*/  HGMMA.64x128x16.F32 R88, R176, gdesc[UR4].tnspB, R88, gsb0 ;  /* 0x41e00004b0587df0 */ /* 0x000fe20008000858 */
[----:B------:R-:W-:Y:S01]  /*16410*/  R2UR UR6, R8 ;  /* 0x00000000080672ca */ /* 0x000fe200000e0000 */
[----:B------:R-:W-:Y:S01]  /*16420*/  VIADD R8, R6, 0x180 ;  /* 0x0000018006087836 */ /* 0x000fe20000000000 */
[----:B------:R-:W-:Y:S02]  /*16430*/  R2UR UR7, R9 ;  /* 0x00000000090772ca */ /* 0x000fe400000e0000 */
[----:B------:R-:W-:Y:S02]  /*16440*/  MOV R9, 0x40000040 ;  /* 0x4000004000097802 */ /* 0x000fe40000000f00 */
        /* <DEDUP_REMOVED lines=43> */
[----:B------:R-:W-:Y:S02]  /*16700*/  R2UR UR7, R9 ;  /* 0x00000000090772ca */ /* 0x000fe400000e0000 */
[----:B------:R-:W0:Y:S01]  /*16710*/  @P2 LDC R9, c[0x0][0x44c] ;  /* 0x00011300ff092b82 */ /* 0x000e220000000800 */
[----:B------:R-:W-:-:S07]  /*16720*/  R2UR UR6, R8 ;  /* 0x00000000080672ca */ /* 0x000fce00000e0000 */
[----:B------:R-:W1:Y:S01]  /*16730*/  @P2 LDC R8, c[0x0][0x450] ;  /* 0x00011400ff082b82 */ /* 0x000e620000000800 */
[----:B0-----:R-:W-:-:S05]  /*16740*/  @P2 IMAD.HI.U32 R9, R56, R9, RZ ;  /* 0x0000000938092227 */ /* 0x001fca00078e00ff */
[----:B-1----:R-:W-:Y:S01]  /*16750*/  @P2 SHF.R.U32.HI R56, RZ, R8, R9 ;  /* 0x00000008ff382219 */ /* 0x002fe20000011609 */
[----:B------:R-:W-:Y:S01]  /*16760*/  IMAD.MOV.U32 R9, RZ, RZ, 0x40000040 ;  /* 0x40000040ff097424 */ /* 0x000fe200078e00ff */
[----:B------:R-:W-:-:S03]  /*16770*/  IADD3 R8, R6, 0x280, RZ ;  /* 0x0000028006087810 */ /* 0x000fc60007ffe0ff */
[----:B------:R-:W0:Y:S01]  /*16780*/  SHFL.IDX PT, R69, R56, RZ, 0x1c1f ;  /* 0x001c1fff38457589 */ /* 0x000e2200000e0000 */
[----:B------:R-:W-:Y:S02]  /*16790*/  WARPGROUP.DEPBAR.LE gsb0, 0x0 ;  /* 0x00008000000079c5 */ /* 0x000fe40000010000 */
[----:B------:R-:W-:-:S06]  /*167a0*/  WARPGROUP.ARRIVE ;  /* 0x00000000000079c5 */ /* 0x000fcc0000000000 */
[----:B------:R-:W-:Y:S01]  /*167b0*/  HGMMA.64x128x16.F32 R88, R164, gdesc[UR4].tnspB, R88, gsb0 ;  /* 0x41e00004a4587df0 */ /* 0x000fe20008000858 */
[----:B------:R-:W-:Y:S01]  /*167c0*/  R2UR UR7, R9 ;  /* 0x00000000090772ca */ /* 0x000fe200000e0000 */
[----:B------:R-:W-:Y:S01]  /*167d0*/  IMAD.MOV.U32 R9, RZ, RZ, -0x80 ;  /* 0xffffff80ff097424 */ /* 0x000fe200078e00ff */
[----:B------:R-:W-:Y:S01]  /*167e0*/  R2UR UR6, R8 ;  /* 0x00000000080672ca */ /* 0x000fe200000e0000 */
[----:B------:R-:W-:Y:S01]  /*167f0*/  FMUL.FTZ R8, R72, UR59 ;  /* 0x0000003b48087c20 */ /* 0x000fe20008410000 */
[----:B------:R-:W-:Y:S01]  /*16800*/  FMUL.FTZ R72, R77, UR59 ;  /* 0x0000003b4d487c20 */ /* 0x000fe20008410000 */
[----:B------:R-:W-:Y:S02]  /*16810*/  IMAD R9, R12, R9, 0x1 ;  /* 0x000000010c097424 */ /* 0x000fe400078e0209 */
[----:B------:R-:W-:Y:S01]  /*16820*/  FMUL.FTZ R77, R80, UR59 ;  /* 0x0000003b504d7c20 */ /* 0x000fe20008410000 */
[----:B------:R-:W-:Y:S01]  /*16830*/  FMUL.FTZ R80, R81, UR59 ;  /* 0x0000003b51507c20 */ /* 0x000fe20008410000 */
[----:B------:R-:W1:Y:S01]  /*16840*/  MUFU.TANH R8, R8 ;  /* 0x0000000800087308 */ /* 0x000e620000002400 */
[----:B------:R-:W-:-:S05]  /*16850*/  IADD3 R9, R202, R9, -R204 ;  /* 0x00000009ca097210 */ /* 0x000fca0007ffe8cc */
[----:B------:R-:W-:Y:S02]  /*16860*/  IMAD.IADD R9, R9, 0x1, -R201 ;  /* 0x0000000109097824 */ /* 0x000fe400078e0ac9 */
[----:B------:R-:W1:Y:S03]  /*16870*/  MUFU.TANH R72, R72 ;  /* 0x0000004800487308 */ /* 0x000e660000002400 */
[----:B0-----:R-:W-:-:S04]  /*16880*/  IADD3 R69, R9, R69, RZ ;  /* 0x0000004509457210 */ /* 0x001fc80007ffe0ff */
[C---:B------:R-:W-:Y:S01]  /*16890*/  ISETP.GT.AND P5, PT, R69.reuse, RZ, PT ;  /* 0x000000ff4500720c */ /* 0x040fe20003fa4270 */
[----:B------:R-:W0:Y:S01]  /*168a0*/  MUFU.TANH R77, R77 ;  /* 0x0000004d004d7308 */ /* 0x000e220000002400 */
[----:B------:R-:W-:Y:S02]  /*168b0*/  ISETP.GT.AND P6, PT, R69, 0x1, PT ;  /* 0x000000014500780c */ /* 0x000fe40003fc4270 */
[----:B------:R-:W-:Y:S02]  /*168c0*/  FSEL R42, R7, -INF , P5 ;  /* 0xff800000072a7808 */ /* 0x000fe40002800000 */
[----:B------:R-:W-:Y:S02]  /*168d0*/  ISETP.GT.AND P3, PT, R69, 0x8, PT ;  /* 0x000000084500780c */ /* 0x000fe40003f64270 */
[----:B------:R-:W-:Y:S01]  /*168e0*/  FSEL R20, R20, -INF , P6 ;  /* 0xff80000014147808 */ /* 0x000fe20003000000 */
[----:B------:R-:W0:Y:S01]  /*168f0*/  MUFU.TANH R80, R80 ;  /* 0x0000005000507308 */ /* 0x000e220000002400 */
[----:B------:R-:W-:-:S02]  /*16900*/  FMNMX.FTZ R7, R42, R11, !PT ;  /* 0x0000000b2a077209 */ /* 0x000fc40007810000 */
[----:B------:R-:W-:Y:S02]  /*16910*/  ISETP.GT.AND P4, PT, R69, 0x9, PT ;  /* 0x000000094500780c */ /* 0x000fe40003f84270 */
[----:B------:R-:W-:Y:S02]  /*16920*/  FSEL R25, R25, -INF , P3 ;  /* 0xff80000019197808 */ /* 0x000fe40001800000 */
[----:B------:R-:W-:Y:S02]  /*16930*/  FMNMX.FTZ R7, R20, R7, !PT ;  /* 0x0000000714077209 */ /* 0x000fe40007810000 */
[----:B------:R-:W-:Y:S02]  /*16940*/  ISETP.GT.AND P5, PT, R69, 0x10, PT ;  /* 0x000000104500780c */ /* 0x000fe40003fa4270 */
[----:B--2---:R-:W-:Y:S02]  /*16950*/  FSEL R26, R26, -INF , P4 ;  /* 0xff8000001a1a7808 */ /* 0x004fe40002000000 */
[----:B------:R-:W-:-:S02]  /*16960*/  FMNMX.FTZ R7, R25, R7, !PT ;  /* 0x0000000719077209 */ /* 0x000fc40007810000 */
[C---:B------:R-:W-:Y:S02]  /*16970*/  ISETP.GT.AND P6, PT, R69.reuse, 0x11, PT ;  /* 0x000000114500780c */ /* 0x040fe40003fc4270 */
[----:B---3--:R-:W-:Y:S02]  /*16980*/  FSEL R28, R28, -INF , P5 ;  /* 0xff8000001c1c7808 */ /* 0x008fe40002800000 */
[----:B------:R-:W-:Y:S02]  /*16990*/  FMNMX.FTZ R7, R26, R7, !PT ;  /* 0x000000071a077209 */ /* 0x000fe40007810000 */
[----:B------:R-:W-:Y:S02]  /*169a0*/  ISETP.GT.AND P3, PT, R69, 0x18, PT ;  /* 0x000000184500780c */ /* 0x000fe40003f64270 */
[----:B----4-:R-:W-:Y:S02]  /*169b0*/  FSEL R31, R31, -INF , P6 ;  /* 0xff8000001f1f7808 */ /* 0x010fe40003000000 */
[----:B------:R-:W-:-:S02]  /*169c0*/  FMNMX.FTZ R7, R28, R7, !PT ;  /* 0x000000071c077209 */ /* 0x000fc40007810000 */
[----:B------:R-:W-:Y:S02]  /*169d0*/  ISETP.GT.AND P4, PT, R69, 0x19, PT ;  /* 0x000000194500780c */ /* 0x000fe40003f84270 */
[----:B-----5:R-:W-:Y:S02]  /*169e0*/  FSEL R33, R33, -INF , P3 ;  /* 0xff80000021217808 */ /* 0x020fe40001800000 */
        /* <DEDUP_REMOVED lines=39> */
[----:B------:R-:W-:Y:S02]  /*16c60*/  WARPGROUP.DEPBAR.LE gsb0, 0x0 ;  /* 0x00008000000079c5 */ /* 0x000fe40000010000 */
[----:B------:R-:W-:Y:S01]  /*16c70*/  FMNMX.FTZ R7, R52, R7, !PT ;  /* 0x0000000734077209 */ /* 0x000fe20007810000 */
[----:B------:R-:W-:Y:S01]  /*16c80*/  WARPGROUP.ARRIVE ;  /* 0x00000000000079c5 */ /* 0x000fe20000000000 */
[----:B------:R-:W-:-:S02]  /*16c90*/  ISETP.GT.AND P6, PT, R69, 0x51, PT ;  /* 0x000000514500780c */ /* 0x000fc40003fc4270 */
[----:B------:R-:W-:Y:S02]  /*16ca0*/  FSEL R57, R57, -INF , P5 ;  /* 0xff80000039397808 */ /* 0x000fe40002800000 */
[----:B------:R-:W-:Y:S01]  /*16cb0*/  FMNMX.FTZ R7, R53, R7, !PT ;  /* 0x0000000735077209 */ /* 0x000fe20007810000 */
[----:B------:R-:W-:Y:S01]  /*16cc0*/  HGMMA.64x128x16.F32 R88, R160, gdesc[UR4].tnspB, R88, gsb0 ;  /* 0x41e00004a0587df0 */ /* 0x000fe20008000858 */
[----:B------:R-:W-:Y:S02]  /*16cd0*/  ISETP.GT.AND P3, PT, R69, 0x58, PT ;  /* 0x000000584500780c */ /* 0x000fe40003f64270 */
[----:B------:R-:W-:Y:S02]  /*16ce0*/  FSEL R60, R60, -INF , P6 ;  /* 0xff8000003c3c7808 */ /* 0x000fe40003000000 */
[----:B------:R-:W-:Y:S02]  /*16cf0*/  FMNMX.FTZ R7, R57, R7, !PT ;  /* 0x0000000739077209 */ /* 0x000fe40007810000 */
[----:B------:R-:W-:-:S02]  /*16d00*/  ISETP.GT.AND P4, PT, R69, 0x59, PT ;  /* 0x000000594500780c */ /* 0x000fc40003f84270 */
[----:B------:R-:W-:Y:S02]  /*16d10*/  FSEL R61, R61, -INF , P3 ;  /* 0xff8000003d3d7808 */ /* 0x000fe40001800000 */
[----:B------:R-:W-:Y:S02]  /*16d20*/  FMNMX.FTZ R7, R60, R7, !PT ;  /* 0x000000073c077209 */ /* 0x000fe40007810000 */
[----:B------:R-:W-:Y:S02]  /*16d30*/  ISETP.GT.AND P5, PT, R69, 0x60, PT ;  /* 0x000000604500780c */ /* 0x000fe40003fa4270 */
[----:B------:R-:W-:Y:S02]  /*16d40*/  FSEL R64, R64, -INF , P4 ;  /* 0xff80000040407808 */ /* 0x000fe40002000000 */
[----:B------:R-:W-:Y:S02]  /*16d50*/  FMNMX.FTZ R7, R61, R7, !PT ;  /* 0x000000073d077209 */ /* 0x000fe40007810000 */
[----:B-1----:R-:W-:Y:S01]  /*16d60*/  FSEL R76, R8, -INF , P5 ;  /* 0xff800000084c7808 */ /* 0x002fe20002800000 */
[----:B------:R-:W-:Y:S01]  /*16d70*/  FMUL.FTZ R8, R84, UR59 ;  /* 0x0000003b54087c20 */ /* 0x000fe20008410000 */
[C---:B------:R-:W-:Y:S01]  /*16d80*/  ISETP.GT.AND P6, PT, R69.reuse, 0x61, PT ;  /* 0x000000614500780c */ /* 0x040fe20003fc4270 */
[----:B------:R-:W-:Y:S01]  /*16d90*/  FMUL.FTZ R84, R86, UR59 ;  /* 0x0000003b56547c20 */ /* 0x000fe20008410000 */
[----:B------:R-:W-:Y:S01]  /*16da0*/  FMNMX.FTZ R7, R64, R7, !PT ;  /* 0x0000000740077209 */ /* 0x000fe20007810000 */
[----:B------:R1:W2:Y:S01]  /*16db0*/  SHFL.IDX PT, R86, R56, 0x1, 0x1c1f ;  /* 0x003c1f0038567f89 */ /* 0x0002a200000e0000 */
[C---:B------:R-:W-:Y:S01]  /*16dc0*/  ISETP.GT.AND P3, PT, R69.reuse, 0x68, PT ;  /* 0x000000684500780c */ /* 0x040fe20003f64270 */
[----:B------:R-:W3:Y:S01]  /*16dd0*/  MUFU.TANH R8, R8 ;  /* 0x0000000800087308 */ /* 0x000ee20000002400 */
[----:B------:R-:W-:-:S02]  /*16de0*/  ISETP.GT.AND P4, PT, R69, 0x69, PT ;  /* 0x000000694500780c */ /* 0x000fc40003f84270 */
[----:B------:R-:W-:Y:S02]  /*16df0*/  FSEL R65, R65, -INF , P6 ;  /* 0xff80000041417808 */ /* 0x000fe40003000000 */
[----:B------:R-:W-:Y:S02]  /*16e00*/  FMNMX.FTZ R7, R76, R7, !PT ;  /* 0x000000074c077209 */ /* 0x000fe40007810000 */
[----:B------:R-:W-:Y:S01]  /*16e10*/  FSEL R68, R68, -INF , P3 ;  /* 0xff80000044447808 */ /* 0x000fe20001800000 */
[----:B-1----:R1:W-:Y:S01]  /*16e20*/  MUFU.TANH R56, R84 ;  /* 0x0000005400387308 */ /* 0x0023e20000002400 */
[----:B------:R-:W-:Y:S02]  /*16e30*/  FSEL R72, R72, -INF , P4 ;  /* 0xff80000048487808 */ /* 0x000fe40002000000 */
[C---:B------:R-:W-:Y:S02]  /*16e40*/  ISETP.GT.AND P5, PT, R69.reuse, 0x70, PT ;  /* 0x000000704500780c */ /* 0x040fe40003fa4270 */
[----:B------:R-:W-:-:S02]  /*16e50*/  ISETP.GT.AND P6, PT, R69, 0x71, PT ;  /* 0x000000714500780c */ /* 0x000fc40003fc4270 */
[C---:B------:R-:W-:Y:S02]  /*16e60*/  ISETP.GT.AND P3, PT, R69.reuse, 0x78, PT ;  /* 0x000000784500780c */ /* 0x040fe40003f64270 */
[----:B------:R-:W-:Y:S01]  /*16e70*/  ISETP.GT.AND P4, PT, R69, 0x79, PT ;  /* 0x000000794500780c */ /* 0x000fe20003f84270 */
[----:B-1----:R-:W-:Y:S01]  /*16e80*/  FMUL.FTZ R84, R87, UR59 ;  /* 0x0000003b57547c20 */ /* 0x002fe20008410000 */
[----:B------:R-:W-:Y:S02]  /*16e90*/  FMNMX.FTZ R69, R65, R7, !PT ;  /* 0x0000000741457209 */ /* 0x000fe40007810000 */
[----:B------:R-:W1:Y:S01]  /*16ea0*/  MUFU.TANH R7, R85 ;  /* 0x0000005500077308 */ /* 0x000e620000002400 */
[----:B0-----:R-:W-:Y:S01]  /*16eb0*/  FSEL R77, R77, -INF , P5 ;  /* 0xff8000004d4d7808 */ /* 0x001fe20002800000 */
[----:B--2---:R-:W-:Y:S01]  /*16ec0*/  IMAD.IADD R9, R9, 0x1, R86 ;  /* 0x0000000109097824 */ /* 0x004fe200078e0256 */
[----:B------:R-:W-:Y:S02]  /*16ed0*/  FMNMX.FTZ R69, R68, R69, !PT ;  /* 0x0000004544457209 */ /* 0x000fe40007810000 */
[----:B------:R-:W-:-:S02]  /*16ee0*/  FSEL R80, R80, -INF , P6 ;  /* 0xff80000050507808 */ /* 0x000fc40003000000 */
[----:B------:R-:W-:Y:S01]  /*16ef0*/  FMNMX.FTZ R81, R72, R69, !PT ;  /* 0x0000004548517209 */ /* 0x000fe20007810000 */
[----:B------:R-:W-:Y:S01]  /*16f00*/  MUFU.TANH R84, R84 ;  /* 0x0000005400547308 */ /* 0x000fe20000002400 */
[----:B------:R-:W-:Y:S02]  /*16f10*/  ISETP.GT.AND P5, PT, R9, 0x1, PT ;  /* 0x000000010900780c */ /* 0x000fe40003fa4270 */
[----:B------:R-:W-:Y:S02]  /*16f20*/  FMNMX.FTZ R81, R77, R81, !PT ;  /* 0x000000514d517209 */ /* 0x000fe40007810000 */
[----:B------:R-:W-:Y:S02]  /*16f30*/  FSEL R21, R21, -INF , P5 ;  /* 0xff80000015157808 */ /* 0x000fe40002800000 */
[----:B------:R-:W-:Y:S01]  /*16f40*/  ISETP.GT.AND P5, PT, R9, 0x9, PT ;  /* 0x000000090900780c */ /* 0x000fe20003fa4270 */
[----:B------:R3:W-:Y:S03]  /*16f50*/  MUFU.TANH R69, R62 ;  /* 0x0000003e00457308 */ /* 0x0007e60000002400 */
[----:B------:R-:W-:-:S02]  /*16f60*/  FSEL R27, R27, -INF , P5 ;  /* 0xff8000001b1b7808 */ /* 0x000fc40002800000 */
[C---:B------:R-:W-:Y:S02]  /*16f70*/  ISETP.GT.AND P5, PT, R9.reuse, 0x11, PT ;  /* 0x000000110900780c */ /* 0x040fe40003fa4270 */
[----:B---3--:R-:W-:Y:S02]  /*16f80*/  FSEL R62, R8, -INF , P3 ;  /* 0xff800000083e7808 */ /* 0x008fe40001800000 */
[----:B------:R-:W-:Y:S02]  /*16f90*/  FMNMX.FTZ R8, R80, R81, !PT ;  /* 0x0000005150087209 */ /* 0x000fe40007810000 */
[----:B------:R1:W0:Y:S01]  /*16fa0*/  MUFU.TANH R81, R63 ;  /* 0x0000003f00517308 */ /* 0x0002220000002400 */
[----:B------:R-:W-:Y:S02]  /*16fb0*/  FSEL R30, R30, -INF , P5 ;  /* 0xff8000001e1e7808 */ /* 0x000fe40002800000 */
[----:B------:R-:W-:-:S04]  /*16fc0*/  ISETP.GT.AND P5, PT, R9, 0x19, PT ;  /* 0x000000190900780c */ /* 0x000fc80003fa4270 */
[----:B------:R-:W-:Y:S02]  /*16fd0*/  FSEL R34, R34, -INF , P5 ;  /* 0xff80000022227808 */ /* 0x000fe40002800000 */
[----:B-1----:R-:W-:Y:S02]  /*16fe0*/  FSEL R63, R7, -INF , P4 ;  /* 0xff800000073f7808 */ /* 0x002fe40002000000 */
[----:B------:R-:W-:Y:S02]  /*16ff0*/  FMNMX.FTZ R7, R62, R8, !PT ;  /* 0x000000083e077209 */ /* 0x000fe40007810000 */
[----:B------:R-:W-:Y:S02]  /*17000*/  ISETP.GT.AND P4, PT, R9, RZ, PT ;  /* 0x000000ff0900720c */ /* 0x000fe40003f84270 */
[----:B------:R-:W-:Y:S02]  /*17010*/  FMNMX.FTZ R7, R63, R7, !PT ;  /* 0x000000073f077209 */ /* 0x000fe40007810000 */
[----:B------:R-:W-:-:S03]  /*17020*/  ISETP.GT.AND P5, PT, R9, 0x21, PT ;  /* 0x000000210900780c */ /* 0x000fc60003fa4270 */
[----:B------:R-:W1:Y:S01]  /*17030*/  SHFL.BFLY PT, R8, R7, 0x2, 0x1f ;  /* 0x0c401f0007087f89 */ /* 0x000e6200000e0000 */
[----:B------:R-:W-:Y:S02]  /*17040*/  FSEL R43, R43, -INF , P5 ;  /* 0xff8000002b2b7808 */ /* 0x000fe40002800000 */
[----:B------:R-:W-:-:S04]  /*17050*/  ISETP.GT.AND P5, PT, R9, 0x29, PT ;  /* 0x000000290900780c */ /* 0x000fc80003fa4270 */
[----:B------:R-:W-:Y:S02]  /*17060*/  FSEL R47, R47, -INF , P5 ;  /* 0xff8000002f2f7808 */ /* 0x000fe40002800000 */
[----:B------:R-:W-:-:S04]  /*17070*/  ISETP.GT.AND P5, PT, R9, 0x31, PT ;  /* 0x000000310900780c */ /* 0x000fc80003fa4270 */
[----:B------:R-:W-:Y:S02]  /*17080*/  FSEL R51, R51, -INF , P5 ;  /* 0xff80000033337808 */ /* 0x000fe40002800000 */
[----:B------:R-:W-:-:S04]  /*17090*/  ISETP.GT.AND P5, PT, R9, 0x39, PT ;  /* 0x000000390900780c */ /* 0x000fc80003fa4270 */
[----:B------:R-:W-:Y:S02]  /*170a0*/  FSEL R55, R55, -INF , P5 ;  /* 0xff80000037377808 */ /* 0x000fe40002800000 */
[----:B------:R-:W-:Y:S02]  /*170b0*/  ISETP.GT.AND P5, PT, R9, 0x41, PT ;  /* 0x000000410900780c */ /* 0x000fe40003fa4270 */
[----:B-1----:R-:W-:Y:S02]  /*170c0*/  FMNMX.FTZ R7, R7, R8, !PT ;  /* 0x0000000807077209 */ /* 0x002fe40007810000 */
[----:B------:R-:W-:Y:S02]  /*170d0*/  FSEL R59, R59, -INF , P5 ;  /* 0xff8000003b3b7808 */ /* 0x000fe40002800000 */
[----:B------:R-:W-:Y:S01]  /*170e0*/  ISETP.GT.AND P5, PT, R9, 0x49, PT ;  /* 0x000000490900780c */ /* 0x000fe20003fa4270 */
[----:B------:R-:W1:Y:S03]  /*170f0*/  SHFL.BFLY PT, R8, R7, 0x1, 0x1f ;  /* 0x0c201f0007087f89 */ /* 0x000e6600000e0000 */
[----:B0-----:R-:W-:-:S02]  /*17100*/  FSEL R81, R81, -INF , P5 ;  /* 0xff80000051517808 */ /* 0x001fc40002800000 */
        /* <DEDUP_REMOVED lines=8> */
[----:B------:R-:W-:Y:S02]  /*17190*/  ISETP.GT.AND P5, PT, R9, 0x69, PT ;  /* 0x000000690900780c */ /* 0x000fe40003fa4270 */
[----:B-1----:R-:W-:Y:S01]  /*171a0*/  FMNMX.FTZ R7, R7, R8, !PT ;  /* 0x0000000807077209 */ /* 0x002fe20007810000 */
[----:B------:R-:W-:Y:S01]  /*171b0*/  IMAD.U32 R8, RZ, RZ, UR4 ;  /* 0x00000004ff087e24 */ /* 0x000fe2000f8e00ff */
[----:B------:R-:W-:-:S02]  /*171c0*/  FSEL R79, R79, -INF , P5 ;  /* 0xff8000004f4f7808 */ /* 0x000fc40002800000 */
[C---:B------:R-:W-:Y:S01]  /*171d0*/  FSETP.NEU.FTZ.AND P3, PT, R7.reuse, -INF , PT ;  /* 0xff8000000700780b */ /* 0x040fe20003f7d000 */
[----:B------:R-:W-:Y:S01]  /*171e0*/  FMUL.FTZ R85, R7, R8 ;  /* 0x0000000807557220 */ /* 0x000fe20000410000 */
[----:B------:R-:W-:-:S04]  /*171f0*/  ISETP.GT.AND P5, PT, R9, 0x71, PT ;  /* 0x000000710900780c */ /* 0x000fc80003fa4270 */
[----:B------:R-:W-:Y:S02]  /*17200*/  FSEL R85, R85, RZ, P3 ;  /* 0x000000ff55557208 */ /* 0x000fe40001800000 */
[----:B------:R-:W-:Y:S02]  /*17210*/  FSEL R83, R83, -INF , P5 ;  /* 0xff80000053537808 */ /* 0x000fe40002800000 */
[----:B------:R-:W-:Y:S01]  /*17220*/  ISETP.GT.AND P5, PT, R9, 0x79, PT ;  /* 0x000000790900780c */ /* 0x000fe20003fa4270 */
[-CC-:B------:R-:W-:Y:S01]  /*17230*/  FFMA.FTZ R180, R42, R8.reuse, -R85.reuse ;  /* 0x000000082ab47223 */ /* 0x180fe20000010855 */
[-CC-:B------:R-:W-:Y:S01]  /*17240*/  FFMA.FTZ R42, R20, R8.reuse, -R85.reuse ;  /* 0x00000008142a7223 */ /* 0x180fe20000010855 */
[----:B------:R-:W-:Y:S01]  /*17250*/  FSEL R20, R15, -INF , P4 ;  /* 0xff8000000f147808 */ /* 0x000fe20002000000 */
        /* <DEDUP_REMOVED lines=28> */
[----:B------:R0:W-:Y:S01]  /*17420*/  MUFU.EX2 R24, R31 ;  /* 0x0000001f00187308 */ /* 0x0001e20000000800 */
[----:B------:R-:W-:Y:S01]  /*17430*/  FSEL R73, R73, -INF , P4 ;  /* 0xff80000049497808 */ /* 0x000fe20002000000 */
[--C-:B------:R-:W-:Y:S01]  /*17440*/  FFMA.FTZ R170, R44, R8, -R85.reuse ;  /* 0x000000082caa7223 */ /* 0x100fe20000010855 */
[----:B------:R-:W-:Y:S01]  /*17450*/  FMNMX.FTZ R26, R34, R26, !PT ;  /* 0x0000001a221a7209 */ /* 0x000fe20007810000 */
[-CC-:B------:R-:W-:Y:S01]  /*17460*/  FFMA.FTZ R164, R48, R8.reuse, -R85.reuse ;  /* 0x0000000830a47223 */ /* 0x180fe20000010855 */
[----:B------:R-:W-:Y:S01]  /*17470*/  ISETP.GT.AND P4, PT, R9, 0x28, PT ;  /* 0x000000280900780c */ /* 0x000fe20003f84270 */
[--C-:B------:R-:W-:Y:S01]  /*17480*/  FFMA.FTZ R38, R49, R8, -R85.reuse ;  /* 0x0000000831267223 */ /* 0x100fe20000010855 */
[----:B------:R-:W-:Y:S01]  /*17490*/  FSEL R84, R84, -INF , P5 ;  /* 0xff80000054547808 */ /* 0x000fe20002800000 */
[----:B------:R-:W-:Y:S01]  /*174a0*/  MUFU.EX2 R182, R182 ;  /* 0x000000b600b67308 */ /* 0x000fe20000000800 */
[----:B0-----:R-:W-:Y:S01]  /*174b0*/  FMNMX.FTZ R31, R73, R26, !PT ;  /* 0x0000001a491f7209 */ /* 0x001fe20007810000 */
[-CC-:B------:R-:W-:Y:S01]  /*174c0*/  FFMA.FTZ R166, R52, R8.reuse, -R85.reuse ;  /* 0x0000000834a67223 */ /* 0x180fe20000010855 */
[----:B------:R-:W-:Y:S01]  /*174d0*/  FSEL R46, R46, -INF , P4 ;  /* 0xff8000002e2e7808 */ /* 0x000fe20002000000 */
[-CC-:B------:R-:W-:Y:S01]  /*174e0*/  FFMA.FTZ R40, R53, R8.reuse, -R85.reuse ;  /* 0x0000000835287223 */ /* 0x180fe20000010855 */
[----:B------:R-:W-:Y:S01]  /*174f0*/  FMNMX.FTZ R31, R43, R31, !PT ;  /* 0x0000001f2b1f7209 */ /* 0x000fe20007810000 */
[-CC-:B------:R-:W-:Y:S01]  /*17500*/  FFMA.FTZ R160, R57, R8.reuse, -R85.reuse ;  /* 0x0000000839a07223 */ /* 0x180fe20000010855 */
[----:B------:R-:W-:Y:S01]  /*17510*/  ISETP.GT.AND P4, PT, R9, 0x30, PT ;  /* 0x000000300900780c */ /* 0x000fe20003f84270 */
[----:B------:R-:W-:Y:S01]  /*17520*/  MUFU.EX2 R15, R15 ;  /* 0x0000000f000f7308 */ /* 0x000fe20000000800 */
[----:B------:R-:W-:Y:S01]  /*17530*/  FMNMX.FTZ R31, R46, R31, !PT ;  /* 0x0000001f2e1f7209 */ /* 0x000fe20007810000 */
        /* <DEDUP_REMOVED lines=10> */
[--C-:B------:R-:W-:Y:S01]  /*175e0*/  FFMA.FTZ R52, R77, R8, -R85.reuse ;  /* 0x000000084d347223 */ /* 0x100fe20000010855 */
[----:B------:R-:W-:Y:S01]  /*175f0*/  FMNMX.FTZ R32, R51, R32, !PT ;  /* 0x0000002033207209 */ /* 0x000fe20007810000 */
[--C-:B------:R-:W-:Y:S01]  /*17600*/  FFMA.FTZ R53, R80, R8, -R85.reuse ;  /* 0x0000000850357223 */ /* 0x100fe20000010855 */
[----:B------:R-:W-:Y:S01]  /*17610*/  ISETP.GT.AND P4, PT, R9, 0x40, PT ;  /* 0x000000400900780c */ /* 0x000fe20003f84270 */
[----:B------:R-:W-:Y:S01]  /*17620*/  MUFU.EX2 R178, R178 ;  /* 0x000000b200b27308 */ /* 0x000fe20000000800 */
[----:B------:R-:W-:Y:S01]  /*17630*/  FMNMX.FTZ R32, R54, R32, !PT ;  /* 0x0000002036207209 */ /* 0x000fe20007810000 */
[----:B------:R-:W-:Y:S01]  /*17640*/  FFMA.FTZ R57, R63, R8, -R85 ;  /* 0x000000083f397223 */ /* 0x000fe20000010855 */
[----:B------:R-:W-:-:S02]  /*17650*/  FSEL R58, R58, -INF , P4 ;  /* 0xff8000003a3a7808 */ /* 0x000fc40002000000 */
[----:B------:R-:W-:Y:S02]  /*17660*/  FMNMX.FTZ R32, R55, R32, !PT ;  /* 0x0000002037207209 */ /* 0x000fe40007810000 */
[----:B------:R-:W-:Y:S01]  /*17670*/  ISETP.GT.AND P4, PT, R9, 0x48, PT ;  /* 0x000000480900780c */ /* 0x000fe20003f84270 */
[----:B------:R0:W-:Y:S01]  /*17680*/  MUFU.EX2 R26, R35 ;  /* 0x00000023001a7308 */ /* 0x0001e20000000800 */
[----:B------:R-:W-:Y:S02]  /*17690*/  FMNMX.FTZ R32, R58, R32, !PT ;  /* 0x000000203a207209 */ /* 0x000fe40007810000 */
[----:B------:R-:W-:Y:S02]  /*176a0*/  FSEL R69, R69, -INF , P4 ;  /* 0xff80000045457808 */ /* 0x000fe40002000000 */
[----:B------:R-:W-:Y:S02]  /*176b0*/  FMNMX.FTZ R32, R59, R32, !PT ;  /* 0x000000203b207209 */ /* 0x000fe40007810000 */
[----:B------:R-:W-:Y:S01]  /*176c0*/  ISETP.GT.AND P4, PT, R9, 0x50, PT ;  /* 0x000000500900780c */ /* 0x000fe20003f84270 */
[----:B------:R-:W-:Y:S01]  /*176d0*/  MUFU.EX2 R172, R172 ;  /* 0x000000ac00ac7308 */ /* 0x000fe20000000800 */
[----:B------:R-:W-:Y:S01]  /*176e0*/  FMNMX.FTZ R32, R69, R32, !PT ;  /* 0x0000002045207209 */ /* 0x000fe20007810000 */
[-CC-:B0-----:R-:W-:Y:S01]  /*176f0*/  FFMA.FTZ R35, R39, R8.reuse, -R85.reuse ;  /* 0x0000000827237223 */ /* 0x181fe20000010855 */
[----:B------:R-:W-:Y:S01]  /*17700*/  FSEL R66, R66, -INF , P4 ;  /* 0xff80000042427808 */ /* 0x000fe20002000000 */
[----:B------:R-:W-:Y:S01]  /*17710*/  FFMA.FTZ R39, R76, R8, -R85 ;  /* 0x000000084c277223 */ /* 0x000fe20000010855 */
[----:B------:R-:W-:-:S02]  /*17720*/  FMNMX.FTZ R32, R81, R32, !PT ;  /* 0x0000002051207209 */ /* 0x000fc40007810000 */
        /* <DEDUP_REMOVED lines=13> */
[----:B------:R-:W-:Y:S01]  /*17800*/  MUFU.EX2 R35, R35 ;  /* 0x0000002300237308 */ /* 0x000fe20000000800 */
[----:B------:R-:W-:Y:S02]  /*17810*/  FMNMX.FTZ R32, R74, R32, !PT ;  /* 0x000000204a207209 */ /* 0x000fe40007810000 */
[----:B------:R-:W-:Y:S02]  /*17820*/  FSEL R78, R78, -INF , P4 ;  /* 0xff8000004e4e7808 */ /* 0x000fe40002000000 */
[----:B------:R-:W-:Y:S02]  /*17830*/  FMNMX.FTZ R32, R75, R32, !PT ;  /* 0x000000204b207209 */ /* 0x000fe40007810000 */
[----:B------:R-:W-:Y:S01]  /*17840*/  ISETP.GT.AND P4, PT, R9, 0x70, PT ;  /* 0x000000700900780c */ /* 0x000fe20003f84270 */
[----:B------:R-:W-:Y:S01]  /*17850*/  MUFU.EX2 R168, R168 ;  /* 0x000000a800a87308 */ /* 0x000fe20000000800 */
[----:B------:R-:W-:-:S02]  /*17860*/  FMNMX.FTZ R32, R78, R32, !PT ;  /* 0x000000204e207209 */ /* 0x000fc40007810000 */
[----:B------:R-:W-:Y:S02]  /*17870*/  FSEL R82, R82, -INF , P4 ;  /* 0xff80000052527808 */ /* 0x000fe40002000000 */
[----:B------:R-:W-:Y:S02]  /*17880*/  FMNMX.FTZ R32, R79, R32, !PT ;  /* 0x000000204f207209 */ /* 0x000fe40007810000 */
[----:B------:R-:W-:Y:S01]  /*17890*/  ISETP.GT.AND P4, PT, R9, 0x78, PT ;  /* 0x000000780900780c */ /* 0x000fe20003f84270 */
[----:B------:R-:W-:Y:S01]  /*178a0*/  MUFU.EX2 R36, R36 ;  /* 0x0000002400247308 */ /* 0x000fe20000000800 */
[----:B------:R-:W-:Y:S02]  /*178b0*/  FMNMX.FTZ R32, R82, R32, !PT ;  /* 0x0000002052207209 */ /* 0x000fe40007810000 */
[----:B------:R-:W-:Y:S01]  /*178c0*/  FSEL R86, R56, -INF , P4 ;  /* 0xff80000038567808 */ /* 0x000fe20002000000 */
[----:B------:R-:W-:Y:S01]  /*178d0*/  FFMA.FTZ R56, R62, R8, -R85 ;  /* 0x000000083e387223 */ /* 0x000fe20000010855 */
[----:B------:R-:W-:-:S02]  /*178e0*/  FMNMX.FTZ R32, R83, R32, !PT ;  /* 0x0000002053207209 */ /* 0x000fc40007810000 */
[----:B------:R-:W-:Y:S01]  /*178f0*/  MOV R33, 0x40000040 ;  /* 0x4000004000217802 */ /* 0x000fe20000000f00 */
[----:B------:R-:W-:Y:S01]  /*17900*/  MUFU.EX2 R170, R170 ;  /* 0x000000aa00aa7308 */ /* 0x000fe20000000800 */
[----:B------:R-:W-:Y:S02]  /*17910*/  FMNMX.FTZ R9, R86, R32, !PT ;  /* 0x0000002056097209 */ /* 0x000fe40007810000 */
[----:B------:R-:W-:Y:S02]  /*17920*/  R2UR UR7, R33 ;  /* 0x00000000210772ca */ /* 0x000fe400000e0000 */
        /* <DEDUP_REMOVED lines=12> */
[----:B------:R-:W-:-:S06]  /*179f0*/  VIADD R32, R6, 0x300 ;  /* 0x0000030006207836 */ /* 0x000fcc0000000000 */
[----:B------:R-:W-:Y:S01]  /*17a00*/  MUFU.EX2 R162, R162 ;  /* 0x000000a200a27308 */ /* 0x000fe20000000800 */
[C---:B------:R-:W-:Y:S01]  /*17a10*/  FSETP.NEU.FTZ.AND P4, PT, R9.reuse, -INF , PT ;  /* 0xff8000000900780b */ /* 0x040fe20003f9d000 */
[----:B------:R-:W-:Y:S01]  /*17a20*/  FMUL.FTZ R61, R9, R8 ;  /* 0x00000008093d7220 */ /* 0x000fe20000410000 */
[----:B------:R-:W-:-:S04]  /*17a30*/  R2UR UR6, R32 ;  /* 0x00000000200672ca */ /* 0x000fc800000e0000 */
[----:B------:R-:W-:Y:S01]  /*17a40*/  FSEL R61, R61, RZ, P4 ;  /* 0x000000ff3d3d7208 */ /* 0x000fe20002000000 */
[----:B------:R-:W-:Y:S04]  /*17a50*/  MUFU.EX2 R44, R44 ;  /* 0x0000002c002c7308 */ /* 0x000fe80000000800 */
[-CC-:B------:R-:W-:Y:S01]  /*17a60*/  FFMA.FTZ R181, R20, R8.reuse, -R61.reuse ;  /* 0x0000000814b57223 */ /* 0x180fe2000001083d */
[----:B------:R-:W-:Y:S01]  /*17a70*/  FSEL R20, R7, RZ, P3 ;  /* 0x000000ff07147208 */ /* 0x000fe20001800000 */
[-CC-:B------:R-:W-:Y:S01]  /*17a80*/  FFMA.FTZ R21, R21, R8.reuse, -R61.reuse ;  /* 0x0000000815157223 */ /* 0x180fe2000001083d */
[-CC-:B------:R-:W-:Y:S01]  /*17a90*/  FFMA.FTZ R183, R25, R8.reuse, -R61.reuse ;  /* 0x0000000819b77223 */ /* 0x180fe2000001083d */
[----:B------:R-:W-:Y:S01]  /*17aa0*/  HGMMA.64x128x16.F32 R88, R156, gdesc[UR4].tnspB, R88, gsb0 ;  /* 0x41e000049c587df0 */ /* 0x000fe20008000858 */
[-C--:B------:R-:W-:Y:S01]  /*17ab0*/  FFMA.FTZ R32, R27, R8.reuse, -R61 ;  /* 0x000000081b207223 */ /* 0x080fe2000001083d */
[----:B------:R-:W-:Y:S01]  /*17ac0*/  FADD.FTZ R20, -R20, R11 ;  /* 0x0000000b14147221 */ /* 0x000fe20000010100 */
[----:B------:R-:W-:Y:S01]  /*17ad0*/  FSEL R11, R9, RZ, P4 ;  /* 0x000000ff090b7208 */ /* 0x000fe20002000000 */
[----:B------:R-:W-:Y:S01]  /*17ae0*/  MUFU.EX2 R181, R181 ;  /* 0x000000b500b57308 */ /* 0x000fe20000000800 */
[-CC-:B------:R-:W-:Y:S01]  /*17af0*/  FFMA.FTZ R177, R29, R8.reuse, -R61.reuse ;  /* 0x000000081db17223 */ /* 0x180fe2000001083d */
[-C--:B------:R-:W-:Y:S01]  /*17b00*/  FMUL.FTZ R20, R20, R8.reuse ;  /* 0x0000000814147220 */ /* 0x080fe20000410000 */
[----:B------:R-:W-:Y:S01]  /*17b10*/  FFMA.FTZ R25, R30, R8, -R61 ;  /* 0x000000081e197223 */ /* 0x000fe2000001083d */
[----:B------:R-:W-:Y:S01]  /*17b20*/  FADD.FTZ R11, -R11, R10 ;  /* 0x0000000a0b0b7221 */ /* 0x000fe20000010100 */
[----:B------:R-:W-:-:S02]  /*17b30*/  VIADD R10, R6, 0x380 ;  /* 0x00000380060a7836 */ /* 0x000fc40000000000 */
[-CC-:B------:R-:W-:Y:S01]  /*17b40*/  FFMA.FTZ R179, R28, R8.reuse, -R61.reuse ;  /* 0x000000081cb37223 */ /* 0x180fe2000001083d */
[-CC-:B------:R-:W-:Y:S01]  /*17b50*/  FFMA.FTZ R28, R34, R8.reuse, -R61.reuse ;  /* 0x00000008221c7223 */ /* 0x180fe2000001083d */
[-C--:B------:R-:W-:Y:S01]  /*17b60*/  FMUL.FTZ R11, R11, R8.reuse ;  /* 0x000000080b0b7220 */ /* 0x080fe20000410000 */
[----:B------:R-:W0:Y:S01]  /*17b70*/  MUFU.EX2 R20, R20 ;  /* 0x0000001400147308 */ /* 0x000e220000000800 */
[----:B------:R-:W-:Y:S01]  /*17b80*/  R2UR UR6, R10 ;  /* 0x000000000a0672ca */ /* 0x000fe200000e0000 */
[-CC-:B------:R-:W-:Y:S01]  /*17b90*/  FFMA.FTZ R173, R73, R8.reuse, -R61.reuse ;  /* 0x0000000849ad7223 */ /* 0x180fe2000001083d */
[-CC-:B------:R-:W-:Y:S01]  /*17ba0*/  FFMA.FTZ R30, R43, R8.reuse, -R61.reuse ;  /* 0x000000082b1e7223 */ /* 0x180fe2000001083d */
[-CC-:B------:R-:W-:Y:S01]  /*17bb0*/  FFMA.FTZ R175, R46, R8.reuse, -R61.reuse ;  /* 0x000000082eaf7223 */ /* 0x180fe2000001083d */
[-CC-:B------:R-:W-:Y:S01]  /*17bc0*/  FFMA.FTZ R27, R47, R8.reuse, -R61.reuse ;  /* 0x000000082f1b7223 */ /* 0x180fe2000001083d */
[-CC-:B------:R-:W-:Y:S01]  /*17bd0*/  FFMA.FTZ R169, R50, R8.reuse, -R61.reuse ;  /* 0x0000000832a97223 */ /* 0x180fe2000001083d */
[-CC-:B------:R-:W-:Y:S01]  /*17be0*/  FFMA.FTZ R29, R51, R8.reuse, -R61.reuse ;  /* 0x00000008331d7223 */ /* 0x180fe2000001083d */
[----:B------:R1:W2:Y:S01]  /*17bf0*/  MUFU.EX2 R87, R11 ;  /* 0x0000000b00577308 */ /* 0x0002a20000000800 */
[-CC-:B------:R-:W-:Y:S01]  /*17c00*/  FFMA.FTZ R171, R54, R8.reuse, -R61.reuse ;  /* 0x0000000836ab7223 */ /* 0x180fe2000001083d */
[-CC-:B------:R-:W-:Y:S01]  /*17c10*/  FFMA.FTZ R33, R55, R8.reuse, -R61.reuse ;  /* 0x0000000837217223 */ /* 0x180fe2000001083d */
[-CC-:B------:R-:W-:Y:S01]  /*17c20*/  FFMA.FTZ R165, R58, R8.reuse, -R61.reuse ;  /* 0x000000083aa57223 */ /* 0x180fe2000001083d */
[-CC-:B------:R-:W-:Y:S01]  /*17c30*/  FFMA.FTZ R6, R59, R8.reuse, -R61.reuse ;  /* 0x000000083b067223 */ /* 0x180fe2000001083d */
[-CC-:B------:R-:W-:Y:S01]  /*17c40*/  FFMA.FTZ R167, R69, R8.reuse, -R61.reuse ;  /* 0x0000000845a77223 */ /* 0x180fe2000001083d */
[-CC-:B------:R-:W-:Y:S01]  /*17c50*/  FFMA.FTZ R81, R81, R8.reuse, -R61.reuse ;  /* 0x0000000851517223 */ /* 0x180fe2000001083d */
[----:B------:R-:W-:Y:S01]  /*17c60*/  FFMA.FTZ R161, R66, R8, -R61 ;  /* 0x0000000842a17223 */ /* 0x000fe2000001083d */
[----:B------:R-:W3:Y:S01]  /*17c70*/  MUFU.EX2 R21, R21 ;  /* 0x0000001500157308 */ /* 0x000ee20000000800 */
[----:B-1----:R-:W-:-:S02]  /*17c80*/  IMAD.MOV.U32 R11, RZ, RZ, 0x40000040 ;  /* 0x40000040ff0b7424 */ /* 0x002fc400078e00ff */
[----:B0-----:R-:W-:Y:S01]  /*17c90*/  FFMA.FTZ R3, R20, R3, R180 ;  /* 0x0000000314037223 */ /* 0x001fe200000100b4 */
[-CC-:B------:R-:W-:Y:S01]  /*17ca0*/  FFMA.FTZ R163, R70, R8.reuse, -R61.reuse ;  /* 0x0000000846a37223 */ /* 0x180fe2000001083d */
[-CC-:B------:R-:W-:Y:S01]  /*17cb0*/  FFMA.FTZ R75, R75, R8.reuse, -R61.reuse ;  /* 0x000000084b4b7223 */ /* 0x180fe2000001083d */
[----:B------:R-:W-:Y:S01]  /*17cc0*/  FFMA.FTZ R78, R78, R8, -R61 ;  /* 0x000000084e4e7223 */ /* 0x000fe2000001083d */
[----:B------:R-:W-:Y:S01]  /*17cd0*/  R2UR UR7, R11 ;  /* 0x000000000b0772ca */ /* 0x000fe200000e0000 */
[----:B------:R-:W-:Y:S01]  /*17ce0*/  FADD.FTZ R3, R42, R3 ;  /* 0x000000032a037221 */ /* 0x000fe20000010000 */
[----:B------:R-:W0:Y:S01]  /*17cf0*/  MUFU.EX2 R183, R183 ;  /* 0x000000b700b77308 */ /* 0x000e220000000800 */
[----:B--2---:R-:W-:Y:S01]  /*17d00*/  FFMA.FTZ R0, R87, R0, R181 ;  /* 0x0000000057007223 */ /* 0x004fe200000100b5 */
[-C--:B------:R-:W-:Y:S01]  /*17d10*/  FFMA.FTZ R79, R79, R8.reuse, -R61 ;  /* 0x000000084f4f7223 */ /* 0x080fe2000001083d */
[----:B------:R-:W-:Y:S01]  /*17d20*/  FADD.FTZ R3, R182, R3 ;  /* 0x00000003b6037221 */ /* 0x000fe20000010000 */
[-CC-:B------:R-:W-:Y:S01]  /*17d30*/  FFMA.FTZ R82, R82, R8.reuse, -R61.reuse ;  /* 0x0000000852527223 */ /* 0x180fe2000001083d */
[-CC-:B------:R-:W-:Y:S01]  /*17d40*/  FFMA.FTZ R83, R83, R8.reuse, -R61.reuse ;  /* 0x0000000853537223 */ /* 0x180fe2000001083d */
[-C--:B------:R-:W-:Y:S01]  /*17d50*/  FFMA.FTZ R86, R86, R8.reuse, -R61 ;  /* 0x0000000856567223 */ /* 0x080fe2000001083d */
[----:B------:R-:W-:Y:S01]  /*17d60*/  FADD.FTZ R3, R15, R3 ;  /* 0x000000030f037221 */ /* 0x000fe20000010000 */
[----:B------:R-:W1:Y:S01]  /*17d70*/  MUFU.EX2 R32, R32 ;  /* 0x0000002000207308 */ /* 0x000e620000000800 */
[----:B---3--:R-:W-:Y:S01]  /*17d80*/  FADD.FTZ R0, R21, R0 ;  /* 0x0000000015007221 */ /* 0x008fe20000010000 */
[----:B------:R-:W-:Y:S01]  /*17d90*/  ISETP.GT.AND P3, PT, R12, R5, PT ;  /* 0x000000050c00720c */ /* 0x000fe20003f64270 */
[----:B------:R-:W-:Y:S01]  /*17da0*/  FADD.FTZ R11, R176, R3 ;  /* 0x00000003b00b7221 */ /* 0x000fe20000010000 */
[----:B------:R-:W-:Y:S01]  /*17db0*/  FFMA.FTZ R3, R67, R8, -R61 ;  /* 0x0000000843037223 */ /* 0x000fe2000001083d */
[----:B------:R-:W-:Y:S01]  /*17dc0*/  F2FP.F16.F32.PACK_AB R180, R42, R180 ;  /* 0x000000b42ab4723e */ /* 0x000fe200000000ff */
[----:B------:R-:W-:-:S02]  /*17dd0*/  VIADD R12, R12, 0xffffffff ;  /* 0xffffffff0c0c7836 */ /* 0x000fc40000000000 */
[----:B------:R-:W-:Y:S01]  /*17de0*/  FADD.FTZ R11, R24, R11 ;  /* 0x0000000b180b7221 */ /* 0x000fe20000010000 */
[----:B------:R-:W2:Y:S01]  /*17df0*/  MUFU.EX2 R177, R177 ;  /* 0x000000b100b17308 */ /* 0x000ea20000000800 */
[----:B0-----:R-:W-:Y:S01]  /*17e00*/  FADD.FTZ R10, R183, R0 ;  /* 0x00000000b70a7221 */ /* 0x001fe20000010000 */
[----:B------:R-:W-:Y:S01]  /*17e10*/  F2FP.F16.F32.PACK_AB R182, R15, R182 ;  /* 0x000000b60fb6723e */ /* 0x000fe200000000ff */
[----:B------:R-:W-:Y:S01]  /*17e20*/  FADD.FTZ R11, R178, R11 ;  /* 0x0000000bb20b7221 */ /* 0x000fe20000010000 */
[----:B------:R-:W-:Y:S02]  /*17e30*/  F2FP.F16.F32.PACK_AB R181, R21, R181 ;  /* 0x000000b515b5723e */ /* 0x000fe400000000ff */
[----:B------:R-:W-:Y:S01]  /*17e40*/  F2FP.F16.F32.PACK_AB R176, R24, R176 ;  /* 0x000000b018b0723e */ /* 0x000fe200000000ff */
[----:B------:R-:W-:Y:S01]  /*17e50*/  FADD.FTZ R11, R26, R11 ;  /* 0x0000000b1a0b7221 */ /* 0x000fe20000010000 */
[----:B------:R-:W0:Y:S01]  /*17e60*/  MUFU.EX2 R25, R25 ;  /* 0x0000001900197308 */ /* 0x000e220000000800 */
[C---:B-1----:R-:W-:Y:S01]  /*17e70*/  FADD.FTZ R10, R32.reuse, R10 ;  /* 0x0000000a200a7221 */ /* 0x042fe20000010000 */
[----:B------:R-:W-:Y:S01]  /*17e80*/  F2FP.F16.F32.PACK_AB R183, R32, R183 ;  /* 0x000000b720b7723e */ /* 0x000fe200000000ff */
[----:B------:R-:W-:Y:S01]  /*17e90*/  FADD.FTZ R11, R172, R11 ;  /* 0x0000000bac0b7221 */ /* 0x000fe20000010000 */
[----:B------:R-:W-:-:S02]  /*17ea0*/  F2FP.F16.F32.PACK_AB R178, R26, R178 ;  /* 0x000000b21ab2723e */ /* 0x000fc400000000ff */
[C---:B------:R-:W-:Y:S01]  /*17eb0*/  F2FP.F16.F32.PACK_AB R172, R31.reuse, R172 ;  /* 0x000000ac1fac723e */ /* 0x040fe200000000ff */
[----:B------:R-:W-:Y:S01]  /*17ec0*/  FADD.FTZ R11, R31, R11 ;  /* 0x0000000b1f0b7221 */ /* 0x000fe20000010000 */
[----:B------:R-:W-:Y:S01]  /*17ed0*/  MUFU.EX2 R179, R179 ;  /* 0x000000b300b37308 */ /* 0x000fe20000000800 */
[----:B--2---:R-:W-:Y:S02]  /*17ee0*/  FADD.FTZ R10, R177, R10 ;  /* 0x0000000ab10a7221 */ /* 0x004fe40000010000 */
[----:B------:R-:W-:Y:S01]  /*17ef0*/  FADD.FTZ R11, R174, R11 ;  /* 0x0000000bae0b7221 */ /* 0x000fe20000010000 */
[----:B------:R-:W-:-:S03]  /*17f00*/  F2FP.F16.F32.PACK_AB R174, R35, R174 ;  /* 0x000000ae23ae723e */ /* 0x000fc600000000ff */
[----:B------:R-:W-:Y:S01]  /*17f10*/  FADD.FTZ R11, R35, R11 ;  /* 0x0000000b230b7221 */ /* 0x000fe20000010000 */
[----:B------:R-:W-:Y:S01]  /*17f20*/  MUFU.EX2 R28, R28 ;  /* 0x0000001c001c7308 */ /* 0x000fe20000000800 */
[----:B0-----:R-:W-:Y:S02]  /*17f30*/  F2FP.F16.F32.PACK_AB R177, R25, R177 ;  /* 0x000000b119b1723e */ /* 0x001fe400000000ff */
[----:B------:R-:W-:Y:S01]  /*17f40*/  FADD.FTZ R11, R168, R11 ;  /* 0x0000000ba80b7221 */ /* 0x000fe20000010000 */
[----:B------:R-:W-:-:S03]  /*17f50*/  F2FP.F16.F32.PACK_AB R168, R36, R168 ;  /* 0x000000a824a8723e */ /* 0x000fc600000000ff */
[----:B------:R-:W-:Y:S01]  /*17f60*/  FADD.FTZ R11, R36, R11 ;  /* 0x0000000b240b7221 */ /* 0x000fe20000010000 */
[----:B------:R-:W-:Y:S03]  /*17f70*/  MUFU.EX2 R173, R173 ;  /* 0x000000ad00ad7308 */ /* 0x000fe60000000800 */
        /* <DEDUP_REMOVED lines=17> */
[----:B------:R-:W-:-:S04]  /*18090*/  F2FP.F16.F32.PACK_AB R162, R44, R162 ;  /* 0x000000a22ca2723e */ /* 0x000fc800000000ff */
[----:B------:R-:W-:Y:S08]  /*180a0*/  MUFU.EX2 R29, R29 ;  /* 0x0000001d001d7308 */ /* 0x000ff00000000800 */
[----:B------:R-:W-:Y:S08]  /*180b0*/  MUFU.EX2 R171, R171 ;  /* 0x000000ab00ab7308 */ /* 0x000ff00000000800 */
[----:B------:R-:W-:Y:S01]  /*180c0*/  MUFU.EX2 R33, R33 ;  /* 0x0000002100217308 */ /* 0x000fe20000000800 */
[----:B------:R-:W-:-:S02]  /*180d0*/  WARPGROUP.DEPBAR.LE gsb0, 0x0 ;  /* 0x00008000000079c5 */ /* 0x000fc40000010000 */
[----:B------:R-:W-:Y:S01]  /*180e0*/  WARPGROUP.ARRIVE ;  /* 0x00000000000079c5 */ /* 0x000fe20000000000 */
[----:B------:R-:W-:-:S04]  /*180f0*/  FFMA.FTZ R157, R74, R8, -R61 ;  /* 0x000000084a9d7223 */ /* 0x000fc8000001083d */
[----:B------:R-:W-:Y:S01]  /*18100*/  MUFU.EX2 R165, R165 ;  /* 0x000000a500a57308 */ /* 0x000fe20000000800 */
[----:B------:R-:W-:Y:S07]  /*18110*/  HGMMA.64x128x16.F32 R88, R152, gdesc[UR4].tnspB, R88, gsb0 ;  /* 0x41e0000498587df0 */ /* 0x000fee0008000858 */
        /* <DEDUP_REMOVED lines=19> */
[----:B------:R-:W0:Y:S01]  /*18250*/  MUFU.EX2 R53, R53 ;  /* 0x0000003500357308 */ /* 0x000e220000000800 */
[----:B------:R-:W-:Y:S02]  /*18260*/  WARPGROUP.DEPBAR.LE gsb0, 0x0 ;  /* 0x00008000000079c5 */ /* 0x000fe40000010000 */
[----:B------:R1:W-:Y:S05]  /*18270*/  @!P1 SYNCS.ARRIVE.TRANS64.RED.A1T0 RZ, [R13+URZ], RZ ;  /* 0x000000ff0dff99a7 */ /* 0x0003ea000810043f */
[----:B------:R-:W2:Y:S01]  /*18280*/  MUFU.EX2 R83, R83 ;  /* 0x0000005300537308 */ /* 0x000ea20000000800 */
[----:B-1----:R-:W-:Y:S01]  /*18290*/  FADD.FTZ R13, R25, R10 ;  /* 0x0000000a190d7221 */ /* 0x002fe20000010000 */
[-CC-:B------:R-:W-:Y:S01]  /*182a0*/  FFMA.FTZ R10, R71, R8.reuse, -R61.reuse ;  /* 0x00000008470a7223 */ /* 0x180fe2000001083d */
[----:B------:R1:W-:Y:S01]  /*182b0*/  @!P1 SYNCS.ARRIVE.TRANS64.RED.A1T0 RZ, [R14+URZ], RZ ;  /* 0x000000ff0eff99a7 */ /* 0x0003e2000810043f */
[----:B------:R-:W-:Y:S01]  /*182c0*/  FFMA.FTZ R61, R84, R8, -R61 ;  /* 0x00000008543d7223 */ /* 0x000fe2000001083d */
[----:B------:R-:W-:-:S03]  /*182d0*/  FADD.FTZ R13, R179, R13 ;  /* 0x0000000db30d7221 */ /* 0x000fc60000010000 */
[----:B------:R-:W-:Y:S01]  /*182e0*/  MUFU.EX2 R56, R56 ;  /* 0x0000003800387308 */ /* 0x000fe20000000800 */
[C---:B------:R-:W-:Y:S01]  /*182f0*/  F2FP.F16.F32.PACK_AB R179, R28.reuse, R179 ;  /* 0x000000b31cb3723e */ /* 0x040fe200000000ff */
[----:B------:R-:W-:Y:S01]  /*18300*/  FADD.FTZ R13, R28, R13 ;  /* 0x0000000d1c0d7221 */ /* 0x000fe20000010000 */
[----:B0-----:R-:W-:Y:S02]  /*18310*/  F2FP.F16.F32.PACK_AB R152, R53, R52 ;  /* 0x000000343598723e */ /* 0x001fe400000000ff */
[----:B--2---:R-:W-:Y:S01]  /*18320*/  F2FP.F16.F32.PACK_AB R153, R83, R82 ;  /* 0x000000525399723e */ /* 0x004fe200000000ff */
[----:B------:R-:W-:Y:S02]  /*18330*/  FADD.FTZ R13, R173, R13 ;  /* 0x0000000dad0d7221 */ /* 0x000fe40000010000 */
[----:B------:R-:W-:Y:S01]  /*18340*/  MUFU.EX2 R10, R10 ;  /* 0x0000000a000a7308 */ /* 0x000fe20000000800 */
[C---:B------:R-:W-:Y:S01]  /*18350*/  F2FP.F16.F32.PACK_AB R173, R30.reuse, R173 ;  /* 0x000000ad1ead723e */ /* 0x040fe200000000ff */
[----:B------:R-:W-:-:S04]  /*18360*/  FADD.FTZ R13, R30, R13 ;  /* 0x0000000d1e0d7221 */ /* 0x000fc80000010000 */
[----:B------:R-:W-:Y:S02]  /*18370*/  FADD.FTZ R13, R175, R13 ;  /* 0x0000000daf0d7221 */ /* 0x000fe40000010000 */
[----:B------:R-:W-:Y:S01]  /*18380*/  MUFU.EX2 R86, R86 ;  /* 0x0000005600567308 */ /* 0x000fe20000000800 */
[C---:B------:R-:W-:Y:S01]  /*18390*/  F2FP.F16.F32.PACK_AB R175, R27.reuse, R175 ;  /* 0x000000af1baf723e */ /* 0x040fe200000000ff */
[----:B------:R-:W-:-:S04]  /*183a0*/  FADD.FTZ R13, R27, R13 ;  /* 0x0000000d1b0d7221 */ /* 0x000fc80000010000 */
[----:B------:R-:W-:Y:S02]  /*183b0*/  FADD.FTZ R13, R169, R13 ;  /* 0x0000000da90d7221 */ /* 0x000fe40000010000 */
[----:B------:R-:W0:Y:S01]  /*183c0*/  MUFU.EX2 R57, R57 ;  /* 0x0000003900397308 */ /* 0x000e220000000800 */
[C---:B------:R-:W-:Y:S01]  /*183d0*/  F2FP.F16.F32.PACK_AB R169, R29.reuse, R169 ;  /* 0x000000a91da9723e */ /* 0x040fe200000000ff */
[----:B------:R-:W-:-:S04]  /*183e0*/  FADD.FTZ R13, R29, R13 ;  /* 0x0000000d1d0d7221 */ /* 0x000fc80000010000 */
[----:B------:R-:W-:Y:S02]  /*183f0*/  FADD.FTZ R13, R171, R13 ;  /* 0x0000000dab0d7221 */ /* 0x000fe40000010000 */
[----:B------:R-:W2:Y:S01]  /*18400*/  MUFU.EX2 R61, R61 ;  /* 0x0000003d003d7308 */ /* 0x000ea20000000800 */
[C---:B------:R-:W-:Y:S01]  /*18410*/  F2FP.F16.F32.PACK_AB R171, R33.reuse, R171 ;  /* 0x000000ab21ab723e */ /* 0x040fe200000000ff */
[----:B------:R-:W-:-:S04]  /*18420*/  FADD.FTZ R13, R33, R13 ;  /* 0x0000000d210d7221 */ /* 0x000fc80000010000 */
[----:B------:R-:W-:Y:S01]  /*18430*/  FADD.FTZ R13, R165, R13 ;  /* 0x0000000da50d7221 */ /* 0x000fe20000010000 */
[C---:B------:R-:W-:Y:S02]  /*18440*/  F2FP.F16.F32.PACK_AB R165, R6.reuse, R165 ;  /* 0x000000a506a5723e */ /* 0x040fe400000000ff */
[----:B0-----:R-:W-:Y:S01]  /*18450*/  F2FP.F16.F32.PACK_AB R154, R57, R56 ;  /* 0x00000038399a723e */ /* 0x001fe200000000ff */
[----:B------:R-:W-:-:S04]  /*18460*/  FADD.FTZ R13, R6, R13 ;  /* 0x0000000d060d7221 */ /* 0x000fc80000010000 */
[----:B------:R-:W-:Y:S01]  /*18470*/  FADD.FTZ R13, R167, R13 ;  /* 0x0000000da70d7221 */ /* 0x000fe20000010000 */
[C---:B------:R-:W-:Y:S02]  /*18480*/  F2FP.F16.F32.PACK_AB R167, R0.reuse, R167 ;  /* 0x000000a700a7723e */ /* 0x040fe400000000ff */
[----:B--2---:R-:W-:Y:S01]  /*18490*/  F2FP.F16.F32.PACK_AB R155, R61, R86 ;  /* 0x000000563d9b723e */ /* 0x004fe200000000ff */
[----:B------:R-:W-:-:S04]  /*184a0*/  FADD.FTZ R13, R0, R13 ;  /* 0x0000000d000d7221 */ /* 0x000fc80000010000 */
[----:B-1----:R-:W-:Y:S01]  /*184b0*/  FADD.FTZ R14, R161, R13 ;  /* 0x0000000da10e7221 */ /* 0x002fe20000010000 */
[----:B------:R-:W-:-:S03]  /*184c0*/  F2FP.F16.F32.PACK_AB R161, R3, R161 ;  /* 0x000000a103a1723e */ /* 0x000fc600000000ff */
[----:B------:R-:W-:-:S04]  /*184d0*/  FADD.FTZ R14, R3, R14 ;  /* 0x0000000e030e7221 */ /* 0x000fc80000010000 */
[----:B------:R-:W-:Y:S01]  /*184e0*/  FADD.FTZ R13, R163, R14 ;  /* 0x0000000ea30d7221 */ /* 0x000fe20000010000 */
[----:B------:R-:W-:Y:S01]  /*184f0*/  FADD.FTZ R14, R44, R11 ;  /* 0x0000000b2c0e7221 */ /* 0x000fe20000010000 */
[C---:B------:R-:W-:Y:S02]  /*18500*/  F2FP.F16.F32.PACK_AB R163, R10.reuse, R163 ;  /* 0x000000a30aa3723e */ /* 0x040fe400000000ff */
[----:B------:R-:W-:Y:S01]  /*18510*/  FADD.FTZ R6, R10, R13 ;  /* 0x0000000d0a067221 */ /* 0x000fe20000010000 */
[----:B------:R-:W-:Y:S01]  /*18520*/  FADD.FTZ R14, R39, R14 ;  /* 0x0000000e270e7221 */ /* 0x000fe20000010000 */
[----:B------:R-:W-:Y:S02]  /*18530*/  MOV R10, R9 ;  /* 0x00000009000a7202 */ /* 0x000fe40000000f00 */
[----:B------:R-:W-:Y:S01]  /*18540*/  FADD.FTZ R6, R157, R6 ;  /* 0x000000069d067221 */ /* 0x000fe20000010000 */
[----:B------:R-:W-:Y:S01]  /*18550*/  FADD.FTZ R11, R45, R14 ;  /* 0x0000000e2d0b7221 */ /* 0x000fe20000010000 */
[----:B------:R-:W-:Y:S01]  /*18560*/  F2FP.F16.F32.PACK_AB R157, R75, R157 ;  /* 0x0000009d4b9d723e */ /* 0x000fe200000000ff */
[----:B------:R-:W-:-:S02]  /*18570*/  IMAD.MOV.U32 R14, RZ, RZ, R187 ;  /* 0x000000ffff0e7224 */ /* 0x000fc400078e00bb */
[----:B------:R-:W-:Y:S01]  /*18580*/  FADD.FTZ R13, R75, R6 ;  /* 0x000000064b0d7221 */ /* 0x000fe20000010000 */
[----:B------:R-:W-:-:S03]  /*18590*/  FADD.FTZ R0, R48, R11 ;  /* 0x0000000b30007221 */ /* 0x000fc60000010000 */
        /* <DEDUP_REMOVED lines=14> */
[----:B------:R-:W-:Y:S05]  /*18680*/  BSYNC B1 ;  /* 0x0000000000017941 */ /* 0x000fea0003800000 */
.L_x_2662:
[----:B------:R-:W-:Y:S05]  /*18690*/  BSYNC B0 ;  /* 0x0000000000007941 */ /* 0x000fea0003800000 */
.L_x_2661:
[----:B------:R-:W-:Y:S01]  /*186a0*/  ISETP.GE.AND P2, PT, R12, R199, PT ;  /* 0x000000c70c00720c */ /* 0x000fe20003f46270 */
[----:B------:R-:W-:-:S12]  /*186b0*/  BSSY B0, `(.L_x_2674) ;  /* 0x00002ca000007945 */ /* 0x000fd80003800000 */
[----:B------:R-:W-:Y:S05]  /*186c0*/  @!P2 BRA `(.L_x_2675) ;  /* 0x0000002c0020a947 */ /* 0x000fea0003800000 */
[----:B------:R-:W-:Y:S01]  /*186d0*/  IMAD.MOV.U32 R10, RZ, RZ, R9 ;  /* 0x000000ffff0a7224 */ /* 0x000fe200078e0009 */
[----:B------:R-:W-:Y:S01]  /*186e0*/  MOV R11, R187 ;  /* 0x000000bb000b7202 */ /* 0x000fe20000000f00 */
[----:B------:R-:W-:Y:S02]  /*186f0*/  IMAD.MOV.U32 R5, RZ, RZ, R7 ;  /* 0x000000ffff057224 */ /* 0x000fe400078e0007 */
[----:B------:R-:W-:-:S07]  /*18700*/  IMAD.MOV.U32 R6, RZ, RZ, R184 ;  /* 0x000000ffff067224 */ /* 0x000fce00078e00b8 */
.L_x_2686:
[----:B------:R-:W-:-:S05]  /*18710*/  VIADD R13, R6, 0x1 ;  /* 0x00000001060d7836 */ /* 0x000fca0000000000 */
[----:B------:R-:W-:-:S04]  /*18720*/  ISETP.NE.AND P2, PT, R13, 0x2, PT ;  /* 0x000000020d00780c */ /* 0x000fc80003f45270 */
[----:B------:R-:W-:Y:S02]  /*18730*/  SEL R13, R13, RZ, P2 ;  /* 0x000000ff0d0d7207 */ /* 0x000fe40001000000 */
[----:B------:R-:W-:-:S03]  /*18740*/  SEL R8, RZ, 0x1, P2 ;  /* 0x00000001ff087807 */ /* 0x000fc60001000000 */
[----:B------:R-:W-:Y:S01]  /*18750*/  IMAD.MOV.U32 R184, RZ, RZ, R13 ;  /* 0x000000ffffb87224 */ /* 0x000fe200078e000d */
[----:B------:R-:W-:Y:S01]  /*18760*/  LOP3.LUT R187, R11, R8, RZ, 0x3c, !PT ;  /* 0x000000080bbb7212 */ /* 0x000fe200078e3cff */
[----:B------:R-:W-:Y:S06]  /*18770*/  @!P0 BRA `(.L_x_2676) ;  /* 0x0000000000048947 */ /* 0x000fec0003800000 */
[----:B------:R-:W-:Y:S01]  /*18780*/  BPT.TRAP 0x1 ;  /* 0x000000040000795c */ /* 0x000fe20000300000 */
.L_x_2676:
[----:B------:R-:W-:Y:S02]  /*18790*/  LEA R8, R184, R2, 0x3 ;  /* 0x00000002b8087211 */ /* 0x000fe400078e18ff */
[----:B------:R-:W-:-:S04]  /*187a0*/  SHF.L.U32 R9, R187, 0x1f, RZ ;  /* 0x0000001fbb097819 */ /* 0x000fc800000006ff */
[----:B------:R0:W1:Y:S01]  /*187b0*/  SYNCS.PHASECHK.TRANS64.TRYWAIT P2, [R8+URZ+0x34830], R9 ;  /* 0x03483009080075a7 */ /* 0x000062000804017f */
[----:B------:R-:W-:Y:S05]  /*187c0*/  @!P0 BRA `(.L_x_2677) ;  /* 0x0000000000048947 */ /* 0x000fea0003800000 */
[----:B------:R-:W-:Y:S01]  /*187d0*/  BPT.TRAP 0x1 ;  /* 0x000000040000795c */ /* 0x000fe20000300000 */
.L_x_2677:
[----:B------:R-:W-:Y:S01]  /*187e0*/  IMAD R7, R184, 0xc00, R4 ;  /* 0x00000c00b8077824 */ /* 0x000fe200078e0204 */
[----:B------:R-:W-:Y:S03]  /*187f0*/  BSSY B1, `(.L_x_2678) ;  /* 0x0000006000017945 */ /* 0x000fe60003800000 */
[C---:B------:R-:W-:Y:S02]  /*18800*/  VIADD R14, R7.reuse, 0x2 ;  /* 0x00000002070e7836 */ /* 0x040fe40000000000 */
[----:B------:R-:W-:Y:S01]  /*18810*/  VIADD R21, R7, 0x4 ;  /* 0x0000000407157836 */ /* 0x000fe20000000000 */
[----:B-1----:R-:W-:Y:S06]  /*18820*/  @P2 BRA `(.L_x_2679) ;  /* 0x0000000000082947 */ /* 0x002fec0003800000 */
[----:B------:R-:W1:Y:S02]  /*18830*/  SYNCS.PHASECHK.TRANS64.TRYWAIT P2, [R8+URZ+0x34830], R9 ;  /* 0x03483009080075a7 */ /* 0x000e64000804017f */
[----:B-1----:R-:W-:Y:S05]  /*18840*/  @!P2 BRA `(.L_x_2680) ;  /* 0x000000fc0054a947 */ /* 0x002fea0003800000 */
.L_x_2679:
[----:B------:R-:W-:Y:S05]  /*18850*/  BSYNC B1 ;  /* 0x0000000000017941 */ /* 0x000fea0003800000 */
.L_x_2678:
[----:B01----:R-:W-:Y:S01]  /*18860*/  IMAD.MOV.U32 R8, RZ, RZ, R7 ;  /* 0x000000ffff087224 */ /* 0x003fe200078e0007 */
[----:B------:R-:W-:Y:S01]  /*18870*/  MOV R9, 0x40000040 ;  /* 0x4000004000097802 */ /* 0x000fe20000000f00 */
[----:B------:R-:W-:Y:S01]  /*18880*/  VIADD R24, R7, 0x400 ;  /* 0x0000040007187836 */ /* 0x000fe20000000000 */
[----:B------:R0:W-:Y:S01]  /*18890*/  STL.64 [R1+0xa0], R10 ;  /* 0x0000a00a01007387 */ /* 0x0001e20000100a00 */
[----:B------:R-:W-:Y:S01]  /*188a0*/  IMAD.MOV.U32 R25, RZ, RZ, 0x40000040 ;  /* 0x40000040ff197424 */ /* 0x000fe200078e00ff */
[----:B------:R-:W-:Y:S02]  /*188b0*/  R2UR UR54, R8 ;  /* 0x00000000083672ca */ /* 0x000fe400000e0000 */
[----:B------:R-:W-:Y:S02]  /*188c0*/  R2UR UR55, R9 ;  /* 0x00000000093772ca */ /* 0x000fe400000e0000 */
[----:B------:R-:W-:Y:S02]  /*188d0*/  R2UR UR30, R24 ;  /* 0x00000000181e72ca */ /* 0x000fe400000e0000 */
[----:B------:R-:W-:Y:S01]  /*188e0*/  IADD3 R24, R7, 0x406, RZ ;  /* 0x0000040607187810 */ /* 0x000fe20007ffe0ff */
        /* <DEDUP_REMOVED lines=37> */
[----:B------:R-:W-:-:S02]  /*18b40*/  MOV R8, R21 ;  /* 0x0000001500087202 */ /* 0x000fc40000000f00 */
        /* <DEDUP_REMOVED lines=8> */
[----:B------:R-:W-:Y:S01]  /*18bd0*/  VIADD R8, R7, 0x804 ;  /* 0x0000080407087836 */ /* 0x000fe20000000000 */
[----:B------:R0:W-:Y:S01]  /*18be0*/  STL.64 [R1+0x90], R2 ;  /* 0x0000900201007387 */ /* 0x0001e20000100a00 */
[C---:B------:R-:W-:Y:S02]  /*18bf0*/  R2UR UR47, R9.reuse ;  /* 0x00000000092f72ca */ /* 0x040fe400000e0000 */
[----:B------:R-:W-:-:S02]  /*18c00*/  R2UR UR27, R9 ;  /* 0x00000000091b72ca */ /* 0x000fc400000e0000 */
[C---:B------:R-:W-:Y:S02]  /*18c10*/  R2UR UR15, R9.reuse ;  /* 0x00000000090f72ca */ /* 0x040fe400000e0000 */
[----:B------:R-:W-:Y:S02]  /*18c20*/  R2UR UR6, R8 ;  /* 0x00000000080672ca */ /* 0x000fe400000e0000 */
[----:B------:R-:W-:Y:S02]  /*18c30*/  R2UR UR7, R9 ;  /* 0x00000000090772ca */ /* 0x000fe400000e0000 */
[----:B------:R-:W4:Y:S01]  /*18c40*/  LDL.64 R8, [R1+0x38] ;  /* 0x0000380001087983 */ /* 0x000f220000100a00 */
[----:B------:R-:W-:Y:S01]  /*18c50*/  IMAD.MOV.U32 R15, RZ, RZ, 0x40000040 ;  /* 0x40000040ff0f7424 */ /* 0x000fe200078e00ff */
[----:B------:R-:W-:Y:S02]  /*18c60*/  R2UR UR50, R14 ;  /* 0x000000000e3272ca */ /* 0x000fe400000e0000 */
[----:B0-----:R-:W3:Y:S01]  /*18c70*/  LDL.64 R2, [R1+0x20] ;  /* 0x0000200001027983 */ /* 0x001ee20000100a00 */
[----:B------:R-:W-:Y:S01]  /*18c80*/  VIADD R14, R7, 0x6 ;  /* 0x00000006070e7836 */ /* 0x000fe20000000000 */
[C---:B------:R-:W-:Y:S01]  /*18c90*/  R2UR UR51, R15.reuse ;  /* 0x000000000f3372ca */ /* 0x040fe200000e0000 */
[-C--:B------:R-:W-:Y:S01]  /*18ca0*/  FMUL.FTZ R88, R88, R20.reuse ;  /* 0x0000001458587220 */ /* 0x080fe20000410000 */
[----:B------:R-:W-:Y:S01]  /*18cb0*/  R2UR UR35, R15 ;  /* 0x000000000f2372ca */ /* 0x000fe200000e0000 */
[-C--:B------:R-:W-:Y:S01]  /*18cc0*/  FMUL.FTZ R89, R89, R20.reuse ;  /* 0x0000001459597220 */ /* 0x080fe20000410000 */
[----:B------:R-:W-:Y:S01]  /*18cd0*/  R2UR UR34, R14 ;  /* 0x000000000e2272ca */ /* 0x000fe200000e0000 */
[----:B------:R-:W-:Y:S01]  /*18ce0*/  VIADD R14, R7, 0x404 ;  /* 0x00000404070e7836 */ /* 0x000fe20000000000 */
[C---:B------:R-:W-:Y:S01]  /*18cf0*/  R2UR UR23, R15.reuse ;  /* 0x000000000f1772ca */ /* 0x040fe200000e0000 */
[-C--:B------:R-:W-:Y:S01]  /*18d00*/  FMUL.FTZ R92, R92, R20.reuse ;  /* 0x000000145c5c7220 */ /* 0x080fe20000410000 */
[----:B------:R-:W-:Y:S01]  /*18d10*/  R2UR UR11, R15 ;  /* 0x000000000f0b72ca */ /* 0x000fe200000e0000 */
[----:B------:R-:W-:Y:S01]  /*18d20*/  FMUL.FTZ R93, R93, R20 ;  /* 0x000000145d5d7220 */ /* 0x000fe20000410000 */
[----:B------:R-:W-:Y:S01]  /*18d30*/  R2UR UR22, R14 ;  /* 0x000000000e1672ca */ /* 0x000fe200000e0000 */
[----:B------:R-:W-:-:S02]  /*18d40*/  VIADD R14, R7, 0x802 ;  /* 0x00000802070e7836 */ /* 0x000fc40000000000 */
[-C--:B------:R-:W-:Y:S01]  /*18d50*/  FMUL.FTZ R96, R96, R20.reuse ;  /* 0x0000001460607220 */ /* 0x080fe20000410000 */
[-C--:B------:R-:W-:Y:S01]  /*18d60*/  FMUL.FTZ R97, R97, R20.reuse ;  /* 0x0000001461617220 */ /* 0x080fe20000410000 */
[-C--:B------:R-:W-:Y:S01]  /*18d70*/  FMUL.FTZ R100, R100, R20.reuse ;  /* 0x0000001464647220 */ /* 0x080fe20000410000 */
        /* <DEDUP_REMOVED lines=27> */
[----:B------:R-:W-:Y:S01]  /*18f30*/  WARPGROUP.ARRIVE ;  /* 0x00000000000079c5 */ /* 0x000fe20000000000 */
[----:B------:R-:W-:Y:S01]  /*18f40*/  IADD3 R14, R7, 0x806, RZ ;  /* 0x00000806070e7810 */ /* 0x000fe20007ffe0ff */
[----:B------:R-:W3:Y:S04]  /*18f50*/  LDL.64 R20, [R1+0x8] ;  /* 0x0000080001147983 */ /* 0x000ee80000100a00 */
[----:B------:R-:W-:Y:S03]  /*18f60*/  HGMMA.64x128x16.F32 R24, gdesc[UR48], R24, gsb0 ;  /* 0x01e00000301879f0 */ /* 0x000fe60008000818 */
[----:B------:R-:W-:Y:S02]  /*18f70*/  WARPGROUP.DEPBAR.LE gsb0, 0x0 ;  /* 0x00008000000079c5 */ /* 0x000fe40000010000 */
[----:B------:R-:W-:-:S07]  /*18f80*/  WARPGROUP.ARRIVE ;  /* 0x00000000000079c5 */ /* 0x000fce0000000000 */
[----:B------:R-:W-:Y:S01]  /*18f90*/  HGMMA.64x128x16.F32 R24, gdesc[UR44], R24, gsb0 ;  /* 0x01e000002c1879f0 */ /* 0x000fe20008000818 */
[----:B----4-:R-:W-:Y:S02]  /*18fa0*/  R2UR UR32, R8 ;  /* 0x00000000082072ca */ /* 0x010fe400000e0000 */
[----:B------:R-:W-:Y:S02]  /*18fb0*/  R2UR UR33, R9 ;  /* 0x00000000092172ca */ /* 0x000fe400000e0000 */
[----:B--2---:R-:W-:Y:S01]  /*18fc0*/  R2UR UR28, R10 ;  /* 0x000000000a1c72ca */ /* 0x004fe200000e0000 */
[----:B------:R-:W2:Y:S01]  /*18fd0*/  LDL.64 R8, [R1] ;  /* 0x0000000001087983 */ /* 0x000ea20000100a00 */
[----:B------:R-:W-:Y:S02]  /*18fe0*/  WARPGROUP.DEPBAR.LE gsb0, 0x0 ;  /* 0x00008000000079c5 */ /* 0x000fe40000010000 */
[----:B------:R-:W-:-:S07]  /*18ff0*/  WARPGROUP.ARRIVE ;  /* 0x00000000000079c5 */ /* 0x000fce0000000000 */
[----:B------:R-:W-:Y:S01]  /*19000*/  HGMMA.64x128x16.F32 R24, gdesc[UR32], R24, gsb0 ;  /* 0x01e00000201879f0 */ /* 0x000fe20008000818 */
[----:B------:R-:W-:Y:S02]  /*19010*/  R2UR UR29, R11 ;  /* 0x000000000b1d72ca */ /* 0x000fe400000e0000 */
[----:B------:R-:W-:Y:S02]  /*19020*/  R2UR UR38, R14 ;  /* 0x000000000e2672ca */ /* 0x000fe400000e0000 */
[----:B------:R-:W-:Y:S02]  /*19030*/  R2UR UR39, R15 ;  /* 0x000000000f2772ca */ /* 0x000fe400000e0000 */
[----:B------:R-:W4:Y:S01]  /*19040*/  LDL.64 R14, [R1+0x18] ;  /* 0x00001800010e7983 */ /* 0x000f220000100a00 */
[----:B---3--:R-:W-:Y:S02]  /*19050*/  R2UR UR24, R4 ;  /* 0x00000000041872ca */ /* 0x008fe400000e0000 */
[----:B------:R-:W-:Y:S01]  /*19060*/  R2UR UR25, R5 ;  /* 0x00000000051972ca */ /* 0x000fe200000e0000 */
[----:B------:R0:W5:Y:S01]  /*19070*/  LDL.LU.64 R10, [R1+0xa0] ;  /* 0x0000a000010a7983 */ /* 0x0001620000300a00 */
[----:B------:R-:W-:-:S02]  /*19080*/  R2UR UR20, R2 ;  /* 0x00000000021472ca */ /* 0x000fc400000e0000 */
[----:B------:R-:W-:Y:S01]  /*19090*/  R2UR UR21, R3 ;  /* 0x00000000031572ca */ /* 0x000fe200000e0000 */
[----:B------:R0:W5:Y:S01]  /*190a0*/  LDL.LU.64 R4, [R1+0x98] ;  /* 0x0000980001047983 */ /* 0x0001620000300a00 */
[----:B------:R-:W-:Y:S02]  /*190b0*/  R2UR UR12, R20 ;  /* 0x00000000140c72ca */ /* 0x000fe400000e0000 */
[----:B------:R-:W-:Y:S01]  /*190c0*/  R2UR UR13, R21 ;  /* 0x00000000150d72ca */ /* 0x000fe200000e0000 */
[----:B------:R0:W5:Y:S01]  /*190d0*/  LDL.LU.64 R2, [R1+0x90] ;  /* 0x0000900001027983 */ /* 0x0001620000300a00 */
[----:B------:R-:W-:Y:S02]  /*190e0*/  WARPGROUP.DEPBAR.LE gsb0, 0x0 ;  /* 0x00008000000079c5 */ /* 0x000fe40000010000 */
[----:B------:R-:W-:-:S06]  /*190f0*/  WARPGROUP.ARRIVE ;  /* 0x00000000000079c5 */ /* 0x000fcc0000000000 */
[----:B------:R-:W-:Y:S03]  /*19100*/  HGMMA.64x128x16.F32 R24, gdesc[UR28], R24, gsb0 ;  /* 0x01e000001c1879f0 */ /* 0x000fe60008000818 */
[----:B------:R-:W-:Y:S02]  /*19110*/  WARPGROUP.DEPBAR.LE gsb0, 0x0 ;  /* 0x00008000000079c5 */ /* 0x000fe40000010000 */
[----:B------:R-:W-:-:S07]  /*19120*/  WARPGROUP.ARRIVE ;  /* 0x00000000000079c5 */ /* 0x000fce0000000000 */
[----:B------:R-:W-:Y:S01]  /*19130*/  HGMMA.64x128x16.F32 R24, gdesc[UR24], R24, gsb0 ;  /* 0x01e00000181879f0 */ /* 0x000fe20008000818 */
[----:B----4-:R-:W-:Y:S02]  /*19140*/  R2UR UR16, R14 ;  /* 0x000000000e1072ca */ /* 0x010fe400000e0000 */
[----:B------:R-:W-:Y:S01]  /*19150*/  R2UR UR17, R15 ;  /* 0x000000000f1172ca */ /* 0x000fe200000e0000 */
[----:B------:R-:W-:Y:S02]  /*19160*/  WARPGROUP.DEPBAR.LE gsb0, 0x0 ;  /* 0x00008000000079c5 */ /* 0x000fe40000010000 */
[----:B------:R-:W-:-:S06]  /*19170*/  WARPGROUP.ARRIVE ;  /* 0x00000000000079c5 */ /* 0x000fcc0000000000 */
[----:B------:R-:W-:Y:S03]  /*19180*/  HGMMA.64x128x16.F32 R24, gdesc[UR20], R24, gsb0 ;  /* 0x01e00000141879f0 */ /* 0x000fe60008000818 */
[----:B------:R-:W-:Y:S02]  /*19190*/  WARPGROUP.DEPBAR.LE gsb0, 0x0 ;  /* 0x00008000000079c5 */ /* 0x000fe40000010000 */
[----:B------:R-:W-:-:S07]  /*191a0*/  WARPGROUP.ARRIVE ;  /* 0x00000000000079c5 */ /* 0x000fce0000000000 */
        /* <DEDUP_REMOVED lines=20> */
.L_x_2681:
[----:B-----5:R-:W-:Y:S01]  /*192f0*/  SHF.L.U32 R7, R11, 0x1f, RZ ;  /* 0x0000001f0b077819 */ /* 0x020fe200000006ff */
[----:B------:R-:W-:-:S04]  /*19300*/  IMAD R11, R6, 0x8, R2 ;  /* 0x00000008060b7824 */ /* 0x000fc800078e0202 */
[----:B------:R0:W1:Y:S01]  /*19310*/  SYNCS.PHASECHK.TRANS64.TRYWAIT P2, [R11+URZ+0x34850], R7 ;  /* 0x034850070b0075a7 */ /* 0x000062000804017f */
[----:B------:R-:W-:Y:S05]  /*19320*/  @!P0 BRA `(.L_x_2682) ;  /* 0x0000000000048947 */ /* 0x000fea0003800000 */
[----:B------:R-:W-:Y:S01]  /*19330*/  BPT.TRAP 0x1 ;  /* 0x000000040000795c */ /* 0x000fe20000300000 */
.L_x_2682:
[----:B------:R-:W-:Y:S04]  /*19340*/  BSSY B1, `(.L_x_2683) ;  /* 0x0000004000017945 */ /* 0x000fe80003800000 */
[----:B-1----:R-:W-:Y:S05]  /*19350*/  @P2 BRA `(.L_x_2684) ;  /* 0x0000000000082947 */ /* 0x002fea0003800000 */
[----:B------:R-:W1:Y:S02]  /*19360*/  SYNCS.PHASECHK.TRANS64.TRYWAIT P2, [R11+URZ+0x34850], R7 ;  /* 0x034850070b0075a7 */ /* 0x000e64000804017f */
[----:B-1----:R-:W-:Y:S05]  /*19370*/  @!P2 BRA `(.L_x_2685) ;  /* 0x000000f0009ca947 */ /* 0x002fea0003800000 */
.L_x_2684:
[----:B------:R-:W-:Y:S05]  /*19380*/  BSYNC B1 ;  /* 0x0000000000017941 */ /* 0x000fea0003800000 */
.L_x_2683:
        /* <DEDUP_REMOVED lines=40> */
[----:B------:R-:W-:Y:S01]  /*19610*/  VIADD R8, R6, 0x100 ;  /* 0x0000010006087836 */ /* 0x000fe20000000000 */
[----:B------:R-:W-:Y:S01]  /*19620*/  R2UR UR7, R9 ;  /* 0x00000000090772ca */ /* 0x000fe200000e0000 */
[----:B------:R-:W-:Y:S01]  /*19630*/  FMUL.FTZ R52, R55, UR58 ;  /* 0x0000003a37347c20 */ /* 0x000fe20008410000 */
[----:B------:R-:W-:Y:S01]  /*19640*/  MOV R9, 0x40000040 ;  /* 0x4000004000097802 */ /* 0x000fe20000000f00 */
        /* <DEDUP_REMOVED lines=13> */
[----:B------:R-:W-:Y:S01]  /*19720*/  ULDC UR4, c[0x0][0x988] ;  /* 0x0002620000047ab9 */ /* 0x000fe20000000800 */
        /* <DEDUP_REMOVED lines=9> */
[----:B------:R-:W-:Y:S01]  /*197c0*/  VIADD R40, R6, 0x280 ;  /* 0x0000028006287836 */ /* 0x000fe20000000000 */
[----:B------:R-:W-:Y:S01]  /*197d0*/  MUFU.TANH R43, R43 ;  /* 0x0000002b002b7308 */ /* 0x000fe20000002400 */
[----:B------:R-:W-:-:S02]  /*197e0*/  IMAD.MOV.U32 R41, RZ, RZ, 0x40000040 ;  /* 0x40000040ff297424 */ /* 0x000fc400078e00ff */
[----:B------:R-:W-:Y:S01]  /*197f0*/  FMUL.FTZ R78, R78, UR58 ;  /* 0x0000003a4e4e7c20 */ /* 0x000fe20008410000 */
[----:B------:R-:W-:Y:S01]  /*19800*/  FMUL.FTZ R79, R79, UR58 ;  /* 0x0000003a4f4f7c20 */ /* 0x000fe20008410000 */
[----:B------:R-:W-:Y:S01]  /*19810*/  FMUL.FTZ R82, R82, UR58 ;  /* 0x0000003a52527c20 */ /* 0x000fe20008410000 */
[----:B------:R-:W-:Y:S01]  /*19820*/  FMUL.FTZ R83, R83, UR58 ;  /* 0x0000003a53537c20 */ /* 0x000fe20008410000 */
[----:B------:R-:W-:Y:S01]  /*19830*/  @!P1 LEA R13, R13, R2, 0x3 ;  /* 0x000000020d0d9211 */ /* 0x000fe200078e18ff */
[----:B------:R-:W-:Y:S01]  /*19840*/  @!P1 VIADD R11, R11, 0x34860 ;  /* 0x000348600b0b9836 */ /* 0x000fe20000000000 */
[----:B------:R-:W-:Y:S01]  /*19850*/  MUFU.TANH R44, R44 ;  /* 0x0000002c002c7308 */ /* 0x000fe20000002400 */
[C---:B------:R-:W-:Y:S01]  /*19860*/  ISETP.GT.AND P2, PT, R12.reuse, R199, PT ;  /* 0x000000c70c00720c */ /* 0x040fe20003f44270 */
[----:B------:R-:W-:Y:S02]  /*19870*/  VIADD R12, R12, 0xffffffff ;  /* 0xffffffff0c0c7836 */ /* 0x000fe40000000000 */
[----:B------:R-:W-:Y:S01]  /*19880*/  @!P1 VIADD R13, R13, 0x34840 ;  /* 0x000348400d0d9836 */ /* 0x000fe20000000000 */
[----:B------:R-:W-:-:S03]  /*19890*/  @!P1 PRMT R11, RZ, 0x654, R11 ;  /* 0x00000654ff0b9816 */ /* 0x000fc6000000000b */
        /* <DEDUP_REMOVED lines=44> */
[----:B------:R-:W-:Y:S02]  /*19b60*/  R2UR UR7, R9 ;  /* 0x00000000090772ca */ /* 0x000fe400000e0000 */
[----:B------:R-:W-:Y:S02]  /*19b70*/  MOV R9, 0x40000040 ;  /* 0x4000004000097802 */ /* 0x000fe40000000f00 */
        /* <DEDUP_REMOVED lines=28> */
[----:B------:R-:W-:Y:S01]  /*19d40*/  R2UR UR6, R8 ;  /* 0x00000000080672ca */ /* 0x000fe200000e0000 */
[----:B------:R-:W-:-:S03]  /*19d50*/  FMUL.FTZ R85, R87, UR58 ;  /* 0x0000003a57557c20 */ /* 0x000fc60008410000 */
[----:B------:R-:W2:Y:S01]  /*19d60*/  MUFU.TANH R33, R33 ;  /* 0x0000002100217308 */ /* 0x000ea20000002400 */
[----:B0-----:R-:W-:-:S04]  /*19d70*/  FMNMX.FTZ R7, R9, R5, !PT ;  /* 0x0000000509077209 */ /* 0x001fc80007810000 */
[----:B------:R-:W-:-:S03]  /*19d80*/  FMNMX.FTZ R7, R21, R7, !PT ;  /* 0x0000000715077209 */ /* 0x000fc60007810000 */
[----:B------:R-:W0:Y:S01]  /*19d90*/  MUFU.TANH R62, R62 ;  /* 0x0000003e003e7308 */ /* 0x000e220000002400 */
[----:B------:R-:W-:-:S04]  /*19da0*/  FMNMX.FTZ R7, R25, R7, !PT ;  /* 0x0000000719077209 */ /* 0x000fc80007810000 */
[----:B------:R-:W-:-:S03]  /*19db0*/  FMNMX.FTZ R7, R27, R7, !PT ;  /* 0x000000071b077209 */ /* 0x000fc60007810000 */
[----:B------:R-:W3:Y:S01]  /*19dc0*/  MUFU.TANH R65, R65 ;  /* 0x0000004100417308 */ /* 0x000ee20000002400 */
[----:B------:R-:W-:-:S04]  /*19dd0*/  FMNMX.FTZ R7, R29, R7, !PT ;  /* 0x000000071d077209 */ /* 0x000fc80007810000 */
[----:B-1----:R-:W-:-:S03]  /*19de0*/  FMNMX.FTZ R7, R30, R7, !PT ;  /* 0x000000071e077209 */ /* 0x002fc60007810000 */
[----:B------:R-:W1:Y:S01]  /*19df0*/  MUFU.TANH R69, R69 ;  /* 0x0000004500457308 */ /* 0x000e620000002400 */
[----:B--2---:R-:W-:-:S04]  /*19e00*/  FMNMX.FTZ R7, R33, R7, !PT ;  /* 0x0000000721077209 */ /* 0x004fc80007810000 */
[----:B------:R-:W-:-:S03]  /*19e10*/  FMNMX.FTZ R7, R35, R7, !PT ;  /* 0x0000000723077209 */ /* 0x000fc60007810000 */
[----:B------:R-:W2:Y:S01]  /*19e20*/  MUFU.TANH R73, R73 ;  /* 0x0000004900497308 */ /* 0x000ea20000002400 */
[----:B------:R-:W-:-:S04]  /*19e30*/  FMNMX.FTZ R7, R37, R7, !PT ;  /* 0x0000000725077209 */ /* 0x000fc80007810000 */
[----:B------:R-:W-:-:S03]  /*19e40*/  FMNMX.FTZ R7, R38, R7, !PT ;  /* 0x0000000726077209 */ /* 0x000fc60007810000 */
[----:B------:R-:W4:Y:S01]  /*19e50*/  MUFU.TANH R77, R77 ;  /* 0x0000004d004d7308 */ /* 0x000f220000002400 */
[----:B------:R-:W-:-:S04]  /*19e60*/  FMNMX.FTZ R7, R43, R7, !PT ;  /* 0x000000072b077209 */ /* 0x000fc80007810000 */
[----:B------:R-:W-:-:S03]  /*19e70*/  FMNMX.FTZ R7, R44, R7, !PT ;  /* 0x000000072c077209 */ /* 0x000fc60007810000 */
[----:B------:R-:W5:Y:S01]  /*19e80*/  MUFU.TANH R80, R80 ;  /* 0x0000005000507308 */ /* 0x000f620000002400 */
[----:B------:R-:W-:-:S04]  /*19e90*/  FMNMX.FTZ R7, R47, R7, !PT ;  /* 0x000000072f077209 */ /* 0x000fc80007810000 */
[----:B------:R-:W-:-:S03]  /*19ea0*/  FMNMX.FTZ R7, R49, R7, !PT ;  /* 0x0000000731077209 */ /* 0x000fc60007810000 */
[----:B------:R-:W5:Y:S01]  /*19eb0*/  MUFU.TANH R24, R24 ;  /* 0x0000001800187308 */ /* 0x000f620000002400 */
        /* <DEDUP_REMOVED lines=10> */
[----:B0-----:R-:W-:-:S03]  /*19f60*/  FMNMX.FTZ R7, R62, R7, !PT ;  /* 0x000000073e077209 */ /* 0x001fc60007810000 */
[----:B------:R-:W-:Y:S01]  /*19f70*/  MUFU.TANH R50, R50 ;  /* 0x0000003200327308 */ /* 0x000fe20000002400 */
[----:B------:R-:W-:-:S04]  /*19f80*/  FMNMX.FTZ R7, R64, R7, !PT ;  /* 0x0000000740077209 */ /* 0x000fc80007810000 */
[----:B---3--:R-:W-:-:S03]  /*19f90*/  FMNMX.FTZ R7, R65, R7, !PT ;  /* 0x0000000741077209 */ /* 0x008fc60007810000 */
[----:B------:R-:W-:Y:S01]  /*19fa0*/  MUFU.TANH R54, R54 ;  /* 0x0000003600367308 */ /* 0x000fe20000002400 */
[----:B------:R-:W-:-:S04]  /*19fb0*/  FMNMX.FTZ R7, R68, R7, !PT ;  /* 0x0000000744077209 */ /* 0x000fc80007810000 */
[----:B-1----:R-:W-:-:S03]  /*19fc0*/  FMNMX.FTZ R7, R69, R7, !PT ;  /* 0x0000000745077209 */ /* 0x002fc60007810000 */
[----:B------:R-:W-:Y:S01]  /*19fd0*/  MUFU.TANH R58, R58 ;  /* 0x0000003a003a7308 */ /* 0x000fe20000002400 */
[----:B------:R-:W-:-:S04]  /*19fe0*/  FMNMX.FTZ R7, R72, R7, !PT ;  /* 0x0000000748077209 */ /* 0x000fc80007810000 */
[----:B--2---:R-:W-:-:S03]  /*19ff0*/  FMNMX.FTZ R7, R73, R7, !PT ;  /* 0x0000000749077209 */ /* 0x004fc60007810000 */
[----:B------:R-:W-:Y:S01]  /*1a000*/  MUFU.TANH R85, R85 ;  /* 0x0000005500557308 */ /* 0x000fe20000002400 */
[----:B----4-:R-:W-:-:S04]  /*1a010*/  FMNMX.FTZ R7, R77, R7, !PT ;  /* 0x000000074d077209 */ /* 0x010fc80007810000 */
[----:B------:R-:W-:Y:S01]  /*1a020*/  FMNMX.FTZ R7, R81, R7, !PT ;  /* 0x0000000751077209 */ /* 0x000fe20007810000 */
[----:B------:R-:W-:Y:S02]  /*1a030*/  WARPGROUP.DEPBAR.LE gsb0, 0x0 ;  /* 0x00008000000079c5 */ /* 0x000fe40000010000 */
[----:B------:R-:W-:Y:S01]  /*1a040*/  WARPGROUP.ARRIVE ;  /* 0x00000000000079c5 */ /* 0x000fe20000000000 */
[----:B------:R-:W-:-:S04]  /*1a050*/  FMNMX.FTZ R7, R76, R7, !PT ;  /* 0x000000074c077209 */ /* 0x000fc80007810000 */
[----:B-----5:R-:W-:Y:S01]  /*1a060*/  FMNMX.FTZ R7, R80, R7, !PT ;  /* 0x0000000750077209 */ /* 0x020fe20007810000 */
[----:B------:R-:W-:Y:S01]  /*1a070*/  HGMMA.64x128x16.F32 R88, R164, gdesc[UR4].tnspB, R88, gsb0 ;  /* 0x41e00004a4587df0 */ /* 0x000fe20008000858 */
[----:B------:R-:W-:Y:S02]  /*1a080*/  R2UR UR6, R40 ;  /* 0x00000000280672ca */ /* 0x000fe400000e0000 */
[----:B------:R-:W-:Y:S01]  /*1a090*/  R2UR UR7, R41 ;  /* 0x00000000290772ca */ /* 0x000fe200000e0000 */
[----:B------:R-:W0:Y:S01]  /*1a0a0*/  SHFL.BFLY PT, R8, R7, 0x2, 0x1f ;  /* 0x0c401f0007087f89 */ /* 0x000e2200000e0000 */
[----:B------:R-:W-:Y:S02]  /*1a0b0*/  IADD3 R40, R6, 0x300, RZ ;  /* 0x0000030006287810 */ /* 0x000fe40007ffe0ff */
[----:B0-----:R-:W-:-:S05]  /*1a0c0*/  FMNMX.FTZ R7, R7, R8, !PT ;  /* 0x0000000807077209 */ /* 0x001fca0007810000 */
[----:B------:R-:W0:Y:S02]  /*1a0d0*/  SHFL.BFLY PT, R8, R7, 0x1, 0x1f ;  /* 0x0c201f0007087f89 */ /* 0x000e2400000e0000 */
[----:B0-----:R-:W-:Y:S01]  /*1a0e0*/  FMNMX.FTZ R7, R7, R8, !PT ;  /* 0x0000000807077209 */ /* 0x001fe20007810000 */
[----:B------:R-:W-:-:S04]  /*1a0f0*/  IMAD.U32 R8, RZ, RZ, UR4 ;  /* 0x00000004ff087e24 */ /* 0x000fc8000f8e00ff */
[C---:B------:R-:W-:Y:S01]  /*1a100*/  FMUL.FTZ R86, R7.reuse, R8 ;  /* 0x0000000807567220 */ /* 0x040fe20000410000 */
[----:B------:R-:W-:-:S03]  /*1a110*/  FADD.FTZ R5, -R7, R5 ;  /* 0x0000000507057221 */ /* 0x000fc60000010100 */
[--C-:B------:R-:W-:Y:S01]  /*1a120*/  FFMA.FTZ R180, R9, R8, -R86.reuse ;  /* 0x0000000809b47223 */ /* 0x100fe20000010856 */
[----:B------:R-:W-:Y:S01]  /*1a130*/  FMNMX.FTZ R9, R14, R10, !PT ;  /* 0x0000000a0e097209 */ /* 0x000fe20007810000 */
[-CC-:B------:R-:W-:Y:S01]  /*1a140*/  FFMA.FTZ R178, R33, R8.reuse, -R86.reuse ;  /* 0x0000000821b27223 */ /* 0x180fe20000010856 */
[-C--:B------:R-:W-:Y:S01]  /*1a150*/  FMUL.FTZ R5, R5, R8.reuse ;  /* 0x0000000805057220 */ /* 0x080fe20000410000 */
[-CC-:B------:R-:W-:Y:S01]  /*1a160*/  FFMA.FTZ R182, R25, R8.reuse, -R86.reuse ;  /* 0x0000000819b67223 */ /* 0x180fe20000010856 */
[----:B------:R-:W-:Y:S01]  /*1a170*/  FMNMX.FTZ R9, R15, R9, !PT ;  /* 0x000000090f097209 */ /* 0x000fe20007810000 */
[----:B------:R-:W-:Y:S01]  /*1a180*/  MUFU.EX2 R180, R180 ;  /* 0x000000b400b47308 */ /* 0x000fe20000000800 */
[-CC-:B------:R-:W-:Y:S01]  /*1a190*/  FFMA.FTZ R27, R27, R8.reuse, -R86.reuse ;  /* 0x000000081b1b7223 */ /* 0x180fe20000010856 */
[-CC-:B------:R-:W-:Y:S01]  /*1a1a0*/  FFMA.FTZ R176, R29, R8.reuse, -R86.reuse ;  /* 0x000000081db07223 */ /* 0x180fe20000010856 */
[----:B------:R-:W-:Y:S01]  /*1a1b0*/  FMNMX.FTZ R9, R24, R9, !PT ;  /* 0x0000000918097209 */ /* 0x000fe20007810000 */
[-CC-:B------:R-:W-:Y:S01]  /*1a1c0*/  FFMA.FTZ R25, R30, R8.reuse, -R86.reuse ;  /* 0x000000081e197223 */ /* 0x180fe20000010856 */
[-CC-:B------:R-:W-:Y:S01]  /*1a1d0*/  FFMA.FTZ R172, R37, R8.reuse, -R86.reuse ;  /* 0x0000000825ac7223 */ /* 0x180fe20000010856 */
[-CC-:B------:R-:W-:Y:S01]  /*1a1e0*/  FFMA.FTZ R174, R43, R8.reuse, -R86.reuse ;  /* 0x000000082bae7223 */ /* 0x180fe20000010856 */
[----:B------:R-:W-:Y:S01]  /*1a1f0*/  FMNMX.FTZ R9, R26, R9, !PT ;  /* 0x000000091a097209 */ /* 0x000fe20007810000 */
[----:B------:R0:W1:Y:S01]  /*1a200*/  MUFU.EX2 R20, R5 ;  /* 0x0000000500147308 */ /* 0x0000620000000800 */
[-CC-:B------:R-:W-:Y:S01]  /*1a210*/  FFMA.FTZ R168, R47, R8.reuse, -R86.reuse ;  /* 0x000000082fa87223 */ /* 0x180fe20000010856 */
[-CC-:B------:R-:W-:Y:S01]  /*1a220*/  FFMA.FTZ R170, R51, R8.reuse, -R86.reuse ;  /* 0x0000000833aa7223 */ /* 0x180fe20000010856 */
[----:B------:R-:W-:Y:S01]  /*1a230*/  FMNMX.FTZ R9, R28, R9, !PT ;  /* 0x000000091c097209 */ /* 0x000fe20007810000 */
[-CC-:B------:R-:W-:Y:S01]  /*1a240*/  FFMA.FTZ R37, R53, R8.reuse, -R86.reuse ;  /* 0x0000000835257223 */ /* 0x180fe20000010856 */
[-CC-:B------:R-:W-:Y:S01]  /*1a250*/  FFMA.FTZ R29, R57, R8.reuse, -R86.reuse ;  /* 0x00000008391d7223 */ /* 0x180fe20000010856 */
[-CC-:B------:R-:W-:Y:S01]  /*1a260*/  FFMA.FTZ R43, R60, R8.reuse, -R86.reuse ;  /* 0x000000083c2b7223 */ /* 0x180fe20000010856 */
[----:B------:R-:W-:Y:S01]  /*1a270*/  FMNMX.FTZ R9, R31, R9, !PT ;  /* 0x000000091f097209 */ /* 0x000fe20007810000 */
[----:B------:R-:W-:Y:S01]  /*1a280*/  MUFU.EX2 R182, R182 ;  /* 0x000000b600b67308 */ /* 0x000fe20000000800 */
[-CC-:B0-----:R-:W-:Y:S01]  /*1a290*/  FFMA.FTZ R5, R21, R8.reuse, -R86.reuse ;  /* 0x0000000815057223 */ /* 0x181fe20000010856 */
[-CC-:B------:R-:W-:Y:S01]  /*1a2a0*/  FFMA.FTZ R30, R65, R8.reuse, -R86.reuse ;  /* 0x00000008411e7223 */ /* 0x180fe20000010856 */
[----:B------:R-:W-:Y:S01]  /*1a2b0*/  FMNMX.FTZ R9, R32, R9, !PT ;  /* 0x0000000920097209 */ /* 0x000fe20007810000 */
[-CC-:B------:R-:W-:Y:S01]  /*1a2c0*/  FFMA.FTZ R21, R68, R8.reuse, -R86.reuse ;  /* 0x0000000844157223 */ /* 0x180fe20000010856 */
[-CC-:B------:R-:W-:Y:S01]  /*1a2d0*/  FFMA.FTZ R47, R72, R8.reuse, -R86.reuse ;  /* 0x00000008482f7223 */ /* 0x180fe20000010856 */
[-C--:B------:R-:W-:Y:S01]  /*1a2e0*/  FFMA.FTZ R51, R77, R8.reuse, -R86 ;  /* 0x000000084d337223 */ /* 0x080fe20000010856 */
[----:B------:R-:W-:Y:S01]  /*1a2f0*/  FMNMX.FTZ R9, R34, R9, !PT ;  /* 0x0000000922097209 */ /* 0x000fe20007810000 */
[----:B------:R-:W0:Y:S01]  /*1a300*/  MUFU.EX2 R5, R5 ;  /* 0x0000000500057308 */ /* 0x000e220000000800 */
[----:B-1----:R-:W-:Y:S01]  /*1a310*/  FFMA.FTZ R3, R20, R3, R180 ;  /* 0x0000000314037223 */ /* 0x002fe200000100b4 */
[-CC-:B------:R-:W-:Y:S01]  /*1a320*/  FFMA.FTZ R53, R81, R8.reuse, -R86.reuse ;  /* 0x0000000851357223 */ /* 0x180fe20000010856 */
[----:B------:R-:W-:Y:S01]  /*1a330*/  FMNMX.FTZ R9, R36, R9, !PT ;  /* 0x0000000924097209 */ /* 0x000fe20007810000 */
[----:B------:R-:W-:-:S03]  /*1a340*/  FFMA.FTZ R80, R80, R8, -R86 ;  /* 0x0000000850507223 */ /* 0x000fc60000010856 */
[----:B------:R-:W-:Y:S01]  /*1a350*/  FMNMX.FTZ R9, R39, R9, !PT ;  /* 0x0000000927097209 */ /* 0x000fe20007810000 */
[----:B------:R-:W-:Y:S03]  /*1a360*/  MUFU.EX2 R176, R176 ;  /* 0x000000b000b07308 */ /* 0x000fe60000000800 */
[----:B------:R-:W-:-:S04]  /*1a370*/  FMNMX.FTZ R9, R42, R9, !PT ;  /* 0x000000092a097209 */ /* 0x000fc80007810000 */
[----:B------:R-:W-:Y:S01]  /*1a380*/  FMNMX.FTZ R9, R45, R9, !PT ;  /* 0x000000092d097209 */ /* 0x000fe20007810000 */
[----:B------:R-:W-:Y:S01]  /*1a390*/  MUFU.EX2 R25, R25 ;  /* 0x0000001900197308 */ /* 0x000fe20000000800 */
[C---:B0-----:R-:W-:Y:S01]  /*1a3a0*/  FADD.FTZ R3, R5.reuse, R3 ;  /* 0x0000000305037221 */ /* 0x041fe20000010000 */
[----:B------:R-:W-:Y:S02]  /*1a3b0*/  F2FP.F16.F32.PACK_AB R180, R5, R180 ;  /* 0x000000b405b4723e */ /* 0x000fe400000000ff */
[----:B------:R-:W-:Y:S01]  /*1a3c0*/  FMNMX.FTZ R9, R46, R9, !PT ;  /* 0x000000092e097209 */ /* 0x000fe20007810000 */
[----:B------:R-:W-:-:S03]  /*1a3d0*/  FADD.FTZ R3, R182, R3 ;  /* 0x00000003b6037221 */ /* 0x000fc60000010000 */
        /* <DEDUP_REMOVED lines=8> */
[----:B------:R-:W-:Y:S01]  /*1a460*/  FMNMX.FTZ R9, R58, R9, !PT ;  /* 0x000000093a097209 */ /* 0x000fe20007810000 */
[----:B------:R-:W-:-:S03]  /*1a470*/  WARPGROUP.DEPBAR.LE gsb0, 0x0 ;  /* 0x00008000000079c5 */ /* 0x000fc60000010000 */
[----:B------:R-:W-:Y:S01]  /*1a480*/  FMNMX.FTZ R9, R63, R9, !PT ;  /* 0x000000093f097209 */ /* 0x000fe20007810000 */
[----:B------:R-:W-:Y:S01]  /*1a490*/  WARPGROUP.ARRIVE ;  /* 0x00000000000079c5 */ /* 0x000fe20000000000 */
[----:B------:R-:W-:Y:S01]  /*1a4a0*/  MUFU.EX2 R168, R168 ;  /* 0x000000a800a87308 */ /* 0x000fe20000000800 */
[-CC-:B------:R-:W-:Y:S01]  /*1a4b0*/  FFMA.FTZ R164, R55, R8.reuse, -R86.reuse ;  /* 0x0000000837a47223 */ /* 0x180fe20000010856 */
[----:B------:R-:W-:Y:S01]  /*1a4c0*/  FMNMX.FTZ R9, R66, R9, !PT ;  /* 0x0000000942097209 */ /* 0x000fe20007810000 */
[-CC-:B------:R-:W-:Y:S01]  /*1a4d0*/  FFMA.FTZ R166, R59, R8.reuse, -R86.reuse ;  /* 0x000000083ba67223 */ /* 0x180fe20000010856 */
[----:B------:R-:W-:Y:S01]  /*1a4e0*/  FFMA.FTZ R55, R76, R8, -R86 ;  /* 0x000000084c377223 */ /* 0x000fe20000010856 */
[----:B------:R-:W-:Y:S01]  /*1a4f0*/  HGMMA.64x128x16.F32 R88, R160, gdesc[UR4].tnspB, R88, gsb0 ;  /* 0x41e00004a0587df0 */ /* 0x000fe20008000858 */
[----:B------:R-:W-:Y:S02]  /*1a500*/  FMNMX.FTZ R9, R67, R9, !PT ;  /* 0x0000000943097209 */ /* 0x000fe40007810000 */
[----:B------:R-:W-:Y:S01]  /*1a510*/  R2UR UR6, R40 ;  /* 0x00000000280672ca */ /* 0x000fe200000e0000 */
        /* <DEDUP_REMOVED lines=27> */
[----:B------:R-:W-:-:S06]  /*1a6d0*/  IMAD.MOV.U32 R41, RZ, RZ, 0x40000040 ;  /* 0x40000040ff297424 */ /* 0x000fcc00078e00ff */
[----:B------:R-:W-:Y:S01]  /*1a6e0*/  MUFU.EX2 R55, R55 ;  /* 0x0000003700377308 */ /* 0x000fe20000000800 */
[----:B------:R-:W-:Y:S01]  /*1a6f0*/  FADD.FTZ R40, -R9, R10 ;  /* 0x0000000a09287221 */ /* 0x000fe20000010100 */
[----:B------:R-:W-:Y:S01]  /*1a700*/  R2UR UR7, R41 ;  /* 0x00000000290772ca */ /* 0x000fe200000e0000 */
[-C--:B------:R-:W-:Y:S02]  /*1a710*/  FMUL.FTZ R41, R9, R8.reuse ;  /* 0x0000000809297220 */ /* 0x080fe40000410000 */
[----:B------:R-:W-:-:S03]  /*1a720*/  FMUL.FTZ R40, R40, R8 ;  /* 0x0000000828287220 */ /* 0x000fc60000410000 */
[----:B------:R-:W-:Y:S01]  /*1a730*/  MUFU.EX2 R10, R80 ;  /* 0x00000050000a7308 */ /* 0x000fe20000000800 */
[-CC-:B------:R-:W-:Y:S01]  /*1a740*/  FFMA.FTZ R181, R14, R8.reuse, -R41.reuse ;  /* 0x000000080eb57223 */ /* 0x180fe20000010829 */
[----:B------:R-:W-:Y:S02]  /*1a750*/  VIADD R14, R6, 0x380 ;  /* 0x00000380060e7836 */ /* 0x000fe40000000000 */
        /* <DEDUP_REMOVED lines=14> */
[----:B0-----:R-:W-:Y:S01]  /*1a840*/  FFMA.FTZ R40, R15, R8, -R41 ;  /* 0x000000080f287223 */ /* 0x001fe20000010829 */
[----:B------:R-:W-:-:S02]  /*1a850*/  IMAD.MOV.U32 R15, RZ, RZ, 0x40000040 ;  /* 0x40000040ff0f7424 */ /* 0x000fc400078e00ff */
[-CC-:B------:R-:W-:Y:S01]  /*1a860*/  FFMA.FTZ R171, R50, R8.reuse, -R41.reuse ;  /* 0x0000000832ab7223 */ /* 0x180fe20000010829 */
        /* <DEDUP_REMOVED lines=13> */
[----:B------:R-:W-:-:S02]  /*1a940*/  WARPGROUP.DEPBAR.LE gsb0, 0x0 ;  /* 0x00008000000079c5 */ /* 0x000fc40000010000 */
[----:B------:R-:W-:Y:S01]  /*1a950*/  WARPGROUP.ARRIVE ;  /* 0x00000000000079c5 */ /* 0x000fe20000000000 */
[----:B-1----:R-:W-:Y:S01]  /*1a960*/  FFMA.FTZ R0, R87, R0, R181 ;  /* 0x0000000057007223 */ /* 0x002fe200000100b5 */
[-CC-:B------:R-:W-:Y:S01]  /*1a970*/  FFMA.FTZ R161, R35, R8.reuse, -R86.reuse ;  /* 0x0000000823a17223 */ /* 0x180fe20000010856 */
[-CC-:B------:R-:W-:Y:S01]  /*1a980*/  FFMA.FTZ R35, R38, R8.reuse, -R86.reuse ;  /* 0x0000000826237223 */ /* 0x180fe20000010856 */
[-C--:B------:R-:W-:Y:S01]  /*1a990*/  FFMA.FTZ R160, R61, R8.reuse, -R86 ;  /* 0x000000083da07223 */ /* 0x080fe20000010856 */
[----:B------:R1:W2:Y:S01]  /*1a9a0*/  MUFU.EX2 R163, R27 ;  /* 0x0000001b00a37308 */ /* 0x0002a20000000800 */
[----:B------:R-:W-:Y:S01]  /*1a9b0*/  HGMMA.64x128x16.F32 R88, R156, gdesc[UR4].tnspB, R88, gsb0 ;  /* 0x41e000049c587df0 */ /* 0x000fe20008000858 */
[----:B------:R-:W-:Y:S01]  /*1a9c0*/  R2UR UR6, R14 ;  /* 0x000000000e0672ca */ /* 0x000fe200000e0000 */
[----:B0-----:R-:W-:Y:S01]  /*1a9d0*/  FADD.FTZ R0, R40, R0 ;  /* 0x0000000028007221 */ /* 0x001fe20000010000 */
[----:B------:R-:W-:Y:S01]  /*1a9e0*/  R2UR UR7, R15 ;  /* 0x000000000f0772ca */ /* 0x000fe200000e0000 */
[-CC-:B------:R-:W-:Y:S01]  /*1a9f0*/  FFMA.FTZ R38, R62, R8.reuse, -R86.reuse ;  /* 0x000000083e267223 */ /* 0x180fe20000010856 */
[----:B------:R-:W-:Y:S01]  /*1aa00*/  @!P1 PRMT R14, RZ, 0x654, R13 ;  /* 0x00000654ff0e9816 */ /* 0x000fe2000000000d */
[-CC-:B------:R-:W-:Y:S01]  /*1aa10*/  FFMA.FTZ R162, R64, R8.reuse, -R86.reuse ;  /* 0x0000000840a27223 */ /* 0x180fe20000010856 */
[----:B------:R-:W-:Y:S01]  /*1aa20*/  MUFU.EX2 R24, R24 ;  /* 0x0000001800187308 */ /* 0x000fe20000000800 */
[-CC-:B-1----:R-:W-:Y:S01]  /*1aa30*/  FFMA.FTZ R27, R44, R8.reuse, -R86.reuse ;  /* 0x000000082c1b7223 */ /* 0x182fe20000010856 */
[-CC-:B------:R-:W-:Y:S01]  /*1aa40*/  FFMA.FTZ R44, R49, R8.reuse, -R86.reuse ;  /* 0x00000008312c7223 */ /* 0x180fe20000010856 */
[----:B------:R-:W-:Y:S01]  /*1aa50*/  FFMA.FTZ R49, R73, R8, -R86 ;  /* 0x0000000849317223 */ /* 0x000fe20000010856 */
[----:B------:R-:W-:-:S04]  /*1aa60*/  F2FP.F16.F32.PACK_AB R181, R40, R181 ;  /* 0x000000b528b5723e */ /* 0x000fc800000000ff */
[----:B------:R-:W-:Y:S01]  /*1aa70*/  MUFU.EX2 R177, R177 ;  /* 0x000000b100b17308 */ /* 0x000fe20000000800 */
[C---:B--2---:R-:W-:Y:S01]  /*1aa80*/  FADD.FTZ R3, R163.reuse, R3 ;  /* 0x00000003a3037221 */ /* 0x044fe20000010000 */
[----:B------:R-:W-:-:S03]  /*1aa90*/  F2FP.F16.F32.PACK_AB R182, R163, R182 ;  /* 0x000000b6a3b6723e */ /* 0x000fc600000000ff */
[----:B------:R-:W-:Y:S01]  /*1aaa0*/  FADD.FTZ R15, R176, R3 ;  /* 0x00000003b00f7221 */ /* 0x000fe20000010000 */
[----:B------:R-:W-:Y:S01]  /*1aab0*/  FFMA.FTZ R3, R66, R8, -R41 ;  /* 0x0000000842037223 */ /* 0x000fe20000010829 */
[C---:B------:R-:W-:Y:S01]  /*1aac0*/  F2FP.F16.F32.PACK_AB R176, R25.reuse, R176 ;  /* 0x000000b019b0723e */ /* 0x040fe200000000ff */
[----:B------:R-:W-:Y:S01]  /*1aad0*/  MUFU.EX2 R26, R26 ;  /* 0x0000001a001a7308 */ /* 0x000fe20000000800 */
[----:B------:R-:W-:-:S04]  /*1aae0*/  FADD.FTZ R15, R25, R15 ;  /* 0x0000000f190f7221 */ /* 0x000fc80000010000 */
[----:B------:R-:W-:Y:S01]  /*1aaf0*/  FADD.FTZ R39, R178, R15 ;  /* 0x0000000fb2277221 */ /* 0x000fe20000010000 */
[----:B------:R-:W-:Y:S02]  /*1ab00*/  FFMA.FTZ R15, R71, R8, -R41 ;  /* 0x00000008470f7223 */ /* 0x000fe40000010829 */
[----:B------:R-:W-:Y:S08]  /*1ab10*/  MUFU.EX2 R179, R179 ;  /* 0x000000b300b37308 */ /* 0x000ff00000000800 */
[----:B------:R-:W0:Y:S08]  /*1ab20*/  MUFU.EX2 R161, R161 ;  /* 0x000000a100a17308 */ /* 0x000e300000000800 */
[----:B------:R-:W-:Y:S08]  /*1ab30*/  MUFU.EX2 R28, R28 ;  /* 0x0000001c001c7308 */ /* 0x000ff00000000800 */
[----:B------:R-:W-:Y:S01]  /*1ab40*/  MUFU.EX2 R173, R173 ;  /* 0x000000ad00ad7308 */ /* 0x000fe20000000800 */
[C---:B0-----:R-:W-:Y:S01]  /*1ab50*/  FADD.FTZ R39, R161.reuse, R39 ;  /* 0x00000027a1277221 */ /* 0x041fe20000010000 */
[----:B------:R-:W-:-:S03]  /*1ab60*/  F2FP.F16.F32.PACK_AB R178, R161, R178 ;  /* 0x000000b2a1b2723e */ /* 0x000fc600000000ff */
[----:B------:R-:W-:-:S03]  /*1ab70*/  FADD.FTZ R39, R172, R39 ;  /* 0x00000027ac277221 */ /* 0x000fc60000010000 */
        /* <DEDUP_REMOVED lines=17> */
[----:B------:R-:W-:Y:S01]  /*1ac90*/  FADD.FTZ R39, R170, R39 ;  /* 0x00000027aa277221 */ /* 0x000fe20000010000 */
[C---:B------:R-:W-:Y:S02]  /*1aca0*/  F2FP.F16.F32.PACK_AB R170, R37.reuse, R170 ;  /* 0x000000aa25aa723e */ /* 0x040fe400000000ff */
[----:B------:R-:W-:Y:S01]  /*1acb0*/  MUFU.EX2 R6, R6 ;  /* 0x0000000600067308 */ /* 0x000fe20000000800 */
[----:B------:R-:W-:-:S04]  /*1acc0*/  FADD.FTZ R39, R37, R39 ;  /* 0x0000002725277221 */ /* 0x000fc80000010000 */
[----:B------:R-:W-:Y:S01]  /*1acd0*/  FADD.FTZ R39, R164, R39 ;  /* 0x00000027a4277221 */ /* 0x000fe20000010000 */
[C---:B------:R-:W-:Y:S01]  /*1ace0*/  F2FP.F16.F32.PACK_AB R164, R29.reuse, R164 ;  /* 0x000000a41da4723e */ /* 0x040fe200000000ff */
[----:B------:R-:W-:Y:S02]  /*1acf0*/  WARPGROUP.DEPBAR.LE gsb0, 0x0 ;  /* 0x00008000000079c5 */ /* 0x000fe40000010000 */
[----:B------:R-:W-:Y:S01]  /*1ad00*/  WARPGROUP.ARRIVE ;  /* 0x00000000000079c5 */ /* 0x000fe20000000000 */
[----:B------:R-:W-:Y:S01]  /*1ad10*/  MUFU.EX2 R165, R165 ;  /* 0x000000a500a57308 */ /* 0x000fe20000000800 */
[----:B------:R-:W-:Y:S01]  /*1ad20*/  FADD.FTZ R39, R29, R39 ;  /* 0x000000271d277221 */ /* 0x000fe20000010000 */
[----:B------:R-:W-:Y:S01]  /*1ad30*/  FFMA.FTZ R157, R74, R8, -R41 ;  /* 0x000000084a9d7223 */ /* 0x000fe20000010829 */
[----:B------:R-:W-:Y:S02]  /*1ad40*/  F2FP.F16.F32.PACK_AB R156, R33, R21 ;  /* 0x00000015219c723e */ /* 0x000fe400000000ff */
[----:B------:R-:W-:Y:S01]  /*1ad50*/  HGMMA.64x128x16.F32 R88, R152, gdesc[UR4].tnspB, R88, gsb0 ;  /* 0x41e0000498587df0 */ /* 0x000fe20008000858 */
[----:B------:R-:W-:Y:S01]  /*1ad60*/  FADD.FTZ R39, R166, R39 ;  /* 0x00000027a6277221 */ /* 0x000fe20000010000 */
[C---:B------:R-:W-:Y:S01]  /*1ad70*/  F2FP.F16.F32.PACK_AB R166, R43.reuse, R166 ;  /* 0x000000a62ba6723e */ /* 0x040fe200000000ff */
[----:B------:R-:W-:Y:S02]  /*1ad80*/  MUFU.EX2 R13, R56 ;  /* 0x00000038000d7308 */ /* 0x000fe40000000800 */
[----:B------:R-:W-:-:S06]  /*1ad90*/  FADD.FTZ R39, R43, R39 ;  /* 0x000000272b277221 */ /* 0x000fcc0000010000 */
[----:B------:R-:W-:Y:S08]  /*1ada0*/  MUFU.EX2 R167, R167 ;  /* 0x000000a700a77308 */ /* 0x000ff00000000800 */
[----:B------:R-:W0:Y:S08]  /*1adb0*/  MUFU.EX2 R160, R160 ;  /* 0x000000a000a07308 */ /* 0x000e300000000800 */
[----:B------:R-:W-:Y:S08]  /*1adc0*/  MUFU.EX2 R3, R3 ;  /* 0x0000000300037308 */ /* 0x000ff00000000800 */
[----:B------:R-:W1:Y:S01]  /*1add0*/  MUFU.EX2 R38, R38 ;  /* 0x0000002600267308 */ /* 0x000e620000000800 */
[----:B0-----:R-:W-:-:S07]  /*1ade0*/  FADD.FTZ R39, R160, R39 ;  /* 0x00000027a0277221 */ /* 0x001fce0000010000 */
[----:B------:R-:W0:Y:S08]  /*1adf0*/  MUFU.EX2 R162, R162 ;  /* 0x000000a200a27308 */ /* 0x000e300000000800 */
[----:B------:R-:W-:Y:S01]  /*1ae00*/  MUFU.EX2 R15, R15 ;  /* 0x0000000f000f7308 */ /* 0x000fe20000000800 */
[C---:B-1----:R-:W-:Y:S01]  /*1ae10*/  FADD.FTZ R39, R38.reuse, R39 ;  /* 0x0000002726277221 */ /* 0x042fe20000010000 */
[----:B------:R-:W-:-:S06]  /*1ae20*/  F2FP.F16.F32.PACK_AB R160, R38, R160 ;  /* 0x000000a026a0723e */ /* 0x000fcc00000000ff */
[----:B------:R-:W-:Y:S01]  /*1ae30*/  MUFU.EX2 R157, R157 ;  /* 0x0000009d009d7308 */ /* 0x000fe20000000800 */
[----:B0-----:R-:W-:Y:S01]  /*1ae40*/  FADD.FTZ R39, R162, R39 ;  /* 0x00000027a2277221 */ /* 0x001fe20000010000 */
[----:B------:R-:W-:-:S06]  /*1ae50*/  F2FP.F16.F32.PACK_AB R162, R30, R162 ;  /* 0x000000a21ea2723e */ /* 0x000fcc00000000ff */
[----:B------:R-:W-:Y:S08]  /*1ae60*/  MUFU.EX2 R75, R75 ;  /* 0x0000004b004b7308 */ /* 0x000ff00000000800 */
[----:B------:R-:W-:Y:S08]  /*1ae70*/  MUFU.EX2 R78, R78 ;  /* 0x0000004e004e7308 */ /* 0x000ff00000000800 */
[----:B------:R-:W0:Y:S08]  /*1ae80*/  MUFU.EX2 R49, R49 ;  /* 0x0000003100317308 */ /* 0x000e300000000800 */
[----:B------:R-:W1:Y:S08]  /*1ae90*/  MUFU.EX2 R79, R79 ;  /* 0x0000004f004f7308 */ /* 0x000e700000000800 */
[----:B------:R-:W-:Y:S01]  /*1aea0*/  MUFU.EX2 R82, R82 ;  /* 0x0000005200527308 */ /* 0x000fe20000000800 */
[----:B0-----:R-:W-:-:S07]  /*1aeb0*/  F2FP.F16.F32.PACK_AB R158, R49, R47 ;  /* 0x0000002f319e723e */ /* 0x001fce00000000ff */
[----:B------:R-:W0:Y:S01]  /*1aec0*/  MUFU.EX2 R83, R83 ;  /* 0x0000005300537308 */ /* 0x000e220000000800 */
[----:B-1----:R-:W-:-:S07]  /*1aed0*/  F2FP.F16.F32.PACK_AB R159, R79, R78 ;  /* 0x0000004e4f9f723e */ /* 0x002fce00000000ff */
[----:B------:R-:W-:Y:S01]  /*1aee0*/  MUFU.EX2 R84, R84 ;  /* 0x0000005400547308 */ /* 0x000fe20000000800 */
[----:B------:R-:W-:Y:S02]  /*1aef0*/  WARPGROUP.DEPBAR.LE gsb0, 0x0 ;  /* 0x00008000000079c5 */ /* 0x000fe40000010000 */
[----:B------:R1:W-:Y:S01]  /*1af00*/  @!P1 SYNCS.ARRIVE.TRANS64.RED.A1T0 RZ, [R14+URZ], RZ ;  /* 0x000000ff0eff99a7 */ /* 0x0003e2000810043f */
[----:B------:R-:W-:Y:S02]  /*1af10*/  F2FP.F16.F32.PACK_AB R154, R10, R55 ;  /* 0x000000370a9a723e */ /* 0x000fe400000000ff */
[----:B------:R-:W-:Y:S02]  /*1af20*/  F2FP.F16.F32.PACK_AB R152, R53, R51 ;  /* 0x000000333598723e */ /* 0x000fe400000000ff */
[----:B0-----:R-:W-:Y:S01]  /*1af30*/  F2FP.F16.F32.PACK_AB R153, R83, R82 ;  /* 0x000000525399723e */ /* 0x001fe200000000ff */
[----:B-1----:R-:W-:Y:S01]  /*1af40*/  FADD.FTZ R14, R183, R0 ;  /* 0x00000000b70e7221 */ /* 0x002fe20000010000 */
[----:B------:R0:W-:Y:S01]  /*1af50*/  @!P1 SYNCS.ARRIVE.TRANS64.RED.A1T0 RZ, [R11+URZ], RZ ;  /* 0x000000ff0bff99a7 */ /* 0x0001e2000810043f */
[----:B------:R-:W-:Y:S01]  /*1af60*/  MUFU.EX2 R0, R63 ;  /* 0x0000003f00007308 */ /* 0x000fe20000000800 */
[C---:B------:R-:W-:Y:S01]  /*1af70*/  F2FP.F16.F32.PACK_AB R183, R24.reuse, R183 ;  /* 0x000000b718b7723e */ /* 0x040fe200000000ff */
[----:B------:R-:W-:-:S04]  /*1af80*/  FADD.FTZ R14, R24, R14 ;  /* 0x0000000e180e7221 */ /* 0x000fc80000010000 */
[----:B------:R-:W-:Y:S01]  /*1af90*/  FADD.FTZ R36, R177, R14 ;  /* 0x0000000eb1247221 */ /* 0x000fe20000010000 */
[-CC-:B0-----:R-:W-:Y:S01]  /*1afa0*/  FFMA.FTZ R11, R67, R8.reuse, -R41.reuse ;  /* 0x00000008430b7223 */ /* 0x181fe20000010829 */
[-CC-:B------:R-:W-:Y:S01]  /*1afb0*/  FFMA.FTZ R14, R70, R8.reuse, -R41.reuse ;  /* 0x00000008460e7223 */ /* 0x180fe20000010829 */
[----:B------:R-:W-:Y:S01]  /*1afc0*/  FFMA.FTZ R41, R85, R8, -R41 ;  /* 0x0000000855297223 */ /* 0x000fe20000010829 */
[C---:B------:R-:W-:Y:S01]  /*1afd0*/  FADD.FTZ R36, R26.reuse, R36 ;  /* 0x000000241a247221 */ /* 0x040fe20000010000 */
[----:B------:R-:W-:Y:S02]  /*1afe0*/  F2FP.F16.F32.PACK_AB R177, R26, R177 ;  /* 0x000000b11ab1723e */ /* 0x000fe400000000ff */
[----:B------:R-:W0:Y:S01]  /*1aff0*/  MUFU.EX2 R11, R11 ;  /* 0x0000000b000b7308 */ /* 0x000e220000000800 */
[----:B------:R-:W-:Y:S01]  /*1b000*/  FADD.FTZ R36, R179, R36 ;  /* 0x00000024b3247221 */ /* 0x000fe20000010000 */
[----:B------:R-:W-:-:S03]  /*1b010*/  F2FP.F16.F32.PACK_AB R179, R28, R179 ;  /* 0x000000b31cb3723e */ /* 0x000fc600000000ff */
[----:B------:R-:W-:-:S03]  /*1b020*/  FADD.FTZ R36, R28, R36 ;  /* 0x000000241c247221 */ /* 0x000fc60000010000 */
[----:B------:R-:W1:Y:S01]  /*1b030*/  MUFU.EX2 R14, R14 ;  /* 0x0000000e000e7308 */ /* 0x000e620000000800 */
[----:B------:R-:W-:Y:S01]  /*1b040*/  FADD.FTZ R36, R173, R36 ;  /* 0x00000024ad247221 */ /* 0x000fe20000010000 */
[----:B------:R-:W-:-:S03]  /*1b050*/  F2FP.F16.F32.PACK_AB R173, R31, R173 ;  /* 0x000000ad1fad723e */ /* 0x000fc600000000ff */
[----:B------:R-:W-:-:S03]  /*1b060*/  FADD.FTZ R36, R31, R36 ;  /* 0x000000241f247221 */ /* 0x000fc60000010000 */
[----:B------:R-:W2:Y:S01]  /*1b070*/  MUFU.EX2 R41, R41 ;  /* 0x0000002900297308 */ /* 0x000ea20000000800 */
[----:B------:R-:W-:Y:S01]  /*1b080*/  FADD.FTZ R36, R175, R36 ;  /* 0x00000024af247221 */ /* 0x000fe20000010000 */
[----:B0-----:R-:W-:Y:S02]  /*1b090*/  F2FP.F16.F32.PACK_AB R161, R11, R3 ;  /* 0x000000030ba1723e */ /* 0x001fe400000000ff */
[C---:B------:R-:W-:Y:S01]  /*1b0a0*/  F2FP.F16.F32.PACK_AB R175, R32.reuse, R175 ;  /* 0x000000af20af723e */ /* 0x040fe200000000ff */
[----:B------:R-:W-:-:S04]  /*1b0b0*/  FADD.FTZ R36, R32, R36 ;  /* 0x0000002420247221 */ /* 0x000fc80000010000 */
[----:B------:R-:W-:Y:S01]  /*1b0c0*/  FADD.FTZ R36, R169, R36 ;  /* 0x00000024a9247221 */ /* 0x000fe20000010000 */
[C---:B------:R-:W-:Y:S02]  /*1b0d0*/  F2FP.F16.F32.PACK_AB R169, R34.reuse, R169 ;  /* 0x000000a922a9723e */ /* 0x040fe400000000ff */
[----:B-1----:R-:W-:Y:S01]  /*1b0e0*/  F2FP.F16.F32.PACK_AB R163, R15, R14 ;  /* 0x0000000e0fa3723e */ /* 0x002fe200000000ff */
[----:B------:R-:W-:-:S04]  /*1b0f0*/  FADD.FTZ R36, R34, R36 ;  /* 0x0000002422247221 */ /* 0x000fc80000010000 */
[----:B------:R-:W-:Y:S01]  /*1b100*/  FADD.FTZ R36, R171, R36 ;  /* 0x00000024ab247221 */ /* 0x000fe20000010000 */
[C---:B------:R-:W-:Y:S02]  /*1b110*/  F2FP.F16.F32.PACK_AB R171, R6.reuse, R171 ;  /* 0x000000ab06ab723e */ /* 0x040fe400000000ff */
[----:B--2---:R-:W-:Y:S01]  /*1b120*/  F2FP.F16.F32.PACK_AB R155, R41, R84 ;  /* 0x00000054299b723e */ /* 0x004fe200000000ff */
        /* <DEDUP_REMOVED lines=16> */
[----:B------:R-:W-:Y:S01]  /*1b230*/  FADD.FTZ R24, R47, R24 ;  /* 0x000000182f187221 */ /* 0x000fe20000010000 */
[C---:B------:R-:W-:Y:S02]  /*1b240*/  F2FP.F16.F32.PACK_AB R157, R75.reuse, R157 ;  /* 0x0000009d4b9d723e */ /* 0x040fe400000000ff */
[----:B------:R-:W-:Y:S01]  /*1b250*/  FADD.FTZ R5, R75, R6 ;  /* 0x000000064b057221 */ /* 0x000fe20000010000 */
[----:B------:R-:W-:Y:S01]  /*1b260*/  FADD.FTZ R24, R49, R24 ;  /* 0x0000001831187221 */ /* 0x000fe20000010000 */
[----:B------:R-:W-:Y:S02]  /*1b270*/  IMAD.MOV.U32 R6, RZ, RZ, R184 ;  /* 0x000000ffff067224 */ /* 0x000fe400078e00b8 */
[----:B------:R-:W-:Y:S01]  /*1b280*/  FADD.FTZ R0, R78, R5 ;  /* 0x000000054e007221 */ /* 0x000fe20000010000 */
[----:B------:R-:W-:-:S03]  /*1b290*/  FADD.FTZ R24, R51, R24 ;  /* 0x0000001833187221 */ /* 0x000fc60000010000 */
[----:B------:R-:W-:Y:S01]  /*1b2a0*/  FADD.FTZ R3, R79, R0 ;  /* 0x000000004f037221 */ /* 0x000fe20000010000 */
[----:B------:R-:W-:-:S03]  /*1b2b0*/  FADD.FTZ R24, R53, R24 ;  /* 0x0000001835187221 */ /* 0x000fc60000010000 */
[----:B------:R-:W-:Y:S01]  /*1b2c0*/  FADD.FTZ R0, R82, R3 ;  /* 0x0000000352007221 */ /* 0x000fe20000010000 */
[----:B------:R-:W-:-:S03]  /*1b2d0*/  FADD.FTZ R5, R55, R24 ;  /* 0x0000001837057221 */ /* 0x000fc60000010000 */
[----:B------:R-:W-:-:S04]  /*1b2e0*/  FADD.FTZ R3, R83, R0 ;  /* 0x0000000053037221 */ /* 0x000fc80000010000 */
[----:B------:R-:W-:Y:S01]  /*1b2f0*/  FADD.FTZ R0, R84, R3 ;  /* 0x0000000354007221 */ /* 0x000fe20000010000 */
[----:B------:R-:W-:Y:S01]  /*1b300*/  FADD.FTZ R3, R10, R5 ;  /* 0x000000050a037221 */ /* 0x000fe20000010000 */
[----:B------:R-:W-:Y:S02]  /*1b310*/  IMAD.MOV.U32 R10, RZ, RZ, R9 ;  /* 0x000000ffff0a7224 */ /* 0x000fe400078e0009 */
[----:B------:R-:W-:Y:S01]  /*1b320*/  FADD.FTZ R0, R41, R0 ;  /* 0x0000000029007221 */ /* 0x000fe20000010000 */
[----:B------:R-:W-:Y:S01]  /*1b330*/  IMAD.MOV.U32 R5, RZ, RZ, R7 ;  /* 0x000000ffff057224 */ /* 0x000fe200078e0007 */
[----:B------:R-:W-:Y:S06]  /*1b340*/  @P2 BRA `(.L_x_2686) ;  /* 0xffffffd000f02947 */ /* 0x000fec000383ffff */
.L_x_2675:
[----:B------:R-:W-:Y:S05]  /*1b350*/  BSYNC B0 ;  /* 0x0000000000007941 */ /* 0x000fea0003800000 */
.L_x_2674:
        /* <DEDUP_REMOVED lines=65> */
[----:B------:R-:W-:Y:S06]  /*1b770*/  @!P0 BRA `(.L_x_2687) ;  /* 0x0000000000048947 */ /* 0x000fec0003800000 */
[----:B------:R-:W-:Y:S01]  /*1b780*/  BPT.TRAP 0x1 ;  /* 0x000000040000795c */ /* 0x000fe20000300000 */
.L_x_2687:
[----:B------:R-:W-:Y:S02]  /*1b790*/  LEA R6, R184, R2, 0x3 ;  /* 0x00000002b8067211 */ /* 0x000fe400078e18ff */
[----:B------:R-:W-:-:S04]  /*1b7a0*/  SHF.L.U32 R5, R187, 0x1f, RZ ;  /* 0x0000001fbb057819 */ /* 0x000fc800000006ff */
[----:B------:R0:W1:Y:S01]  /*1b7b0*/  SYNCS.PHASECHK.TRANS64.TRYWAIT P2, [R6+URZ+0x34850], R5 ;  /* 0x03485005060075a7 */ /* 0x000062000804017f */
[----:B------:R-:W-:Y:S05]  /*1b7c0*/  @!P0 BRA `(.L_x_2688) ;  /* 0x0000000000048947 */ /* 0x000fea0003800000 */
[----:B------:R-:W-:Y:S01]  /*1b7d0*/  BPT.TRAP 0x1 ;  /* 0x000000040000795c */ /* 0x000fe20000300000 */
.L_x_2688:
        /* <DEDUP_REMOVED lines=9> */
.L_x_2690:
[----:B------:R-:W-:Y:S05]  /*1b870*/  BSYNC B0 ;  /* 0x0000000000007941 */ /* 0x000fea0003800000 */
.L_x_2689:
[----:B------:R-:W-:Y:S01]  /*1b880*/  IMAD.MOV.U32 R4, RZ, RZ, R2 ;  /* 0x000000ffff047224 */ /* 0x000fe200078e0002 */
[----:B01----:R-:W-:Y:S01]  /*1b890*/  MOV R5, 0x40000040 ;  /* 0x4000004000057802 */ /* 0x003fe20000000f00 */
[----:B------:R-:W-:Y:S01]  /*1b8a0*/  WARPGROUP.ARRIVE ;  /* 0x00000000000079c5 */ /* 0x000fe20000000000 */
[----:B------:R-:W-:Y:S02]  /*1b8b0*/  @!P1 VIADD R6, R6, 0x34860 ;  /* 0x0003486006069836 */ /* 0x000fe40000000000 */
[----:B------:R-:W-:Y:S01]  /*1b8c0*/  R2UR UR6, R4 ;  /* 0x00000000040672ca */ /* 0x000fe200000e0000 */
[----:B------:R-:W-:Y:S01]  /*1b8d0*/  VIADD R4, R2, 0x80 ;  /* 0x0000008002047836 */ /* 0x000fe20000000000 */
[----:B------:R-:W-:Y:S01]  /*1b8e0*/  R2UR UR7, R5 ;  /* 0x00000000050772ca */ /* 0x000fe200000e0000 */
[----:B------:R-:W-:Y:S01]  /*1b8f0*/  IMAD.MOV.U32 R5, RZ, RZ, 0x40000040 ;  /* 0x40000040ff057424 */ /* 0x000fe200078e00ff */
[----:B------:R-:W-:Y:S01]  /*1b900*/  @!P1 PRMT R6, RZ, 0x654, R6 ;  /* 0x00000654ff069816 */ /* 0x000fe20000000006 */
[----:B------:R-:W-:-:S02]  /*1b910*/  VIADD R184, R184, 0x1 ;  /* 0x00000001b8b87836 */ /* 0x000fc40000000000 */
[----:B------:R-:W-:-:S03]  /*1b920*/  VIADD R213, R213, 0x1 ;  /* 0x00000001d5d57836 */ /* 0x000fc60000000000 */
[----:B------:R-:W-:-:S04]  /*1b930*/  ISETP.NE.AND P2, PT, R184, 0x2, PT ;  /* 0x00000002b800780c */ /* 0x000fc80003f45270 */
[----:B------:R-:W-:Y:S01]  /*1b940*/  SEL R184, R184, RZ, P2 ;  /* 0x000000ffb8b87207 */ /* 0x000fe20001000000 */
        /* <DEDUP_REMOVED lines=56> */
[----:B------:R-:W-:Y:S01]  /*1bcd0*/  MOV R5, RZ ;  /* 0x000000ff00057202 */ /* 0x000fe20000000f00 */
        /* <DEDUP_REMOVED lines=84> */
.L_x_2598:
        /* <DEDUP_REMOVED lines=10> */
[----:B------:R-:W-:Y:S01]  /*1c2c0*/  F2FP.F16.F32.PACK_AB R36, R73, R72 ;  /* 0x000000484924723e */ /* 0x000fe200000000ff */
        /* <DEDUP_REMOVED lines=15> */
[----:B-1----:R-:W-:Y:S01]  /*1c3c0*/  LOP3.LUT R4, R35, 0x380, RZ, 0xc0, !PT ;  /* 0x0000038023047812 */ /* 0x002fe200078ec0ff */
[----:B------:R-:W-:Y:S01]  /*1c3d0*/  IMAD.X R27, RZ, RZ, R13, P3 ;  /* 0x000000ffff1b7224 */ /* 0x000fe200018e060d */
[----:B------:R-:W-:-:S02]  /*1c3e0*/  IADD3 R105, P2, R12, 0x4020, RZ ;  /* 0x000040200c697810 */ /* 0x000fc40007f5e0ff */
[C---:B------:R-:W-:Y:S02]  /*1c3f0*/  IADD3 R107, P1, R12.reuse, 0x4040, RZ ;  /* 0x000040400c6b7810 */ /* 0x040fe40007f3e0ff */
[----:B------:R-:W-:Y:S01]  /*1c400*/  IADD3 R109, P0, R12, 0x4060, RZ ;  /* 0x000040600c6d7810 */ /* 0x000fe20007f1e0ff */
[--C-:B------:R-:W-:Y:S01]  /*1c410*/  IMAD.X R29, RZ, RZ, R13.reuse, P2 ;  /* 0x000000ffff1d7224 */ /* 0x100fe200010e060d */
[----:B------:R-:W-:Y:S02]  /*1c420*/  LOP3.LUT R12, R15, R12, RZ, 0x3c, !PT ;  /* 0x0000000c0f0c7212 */ /* 0x000fe400078e3cff */
[----:B------:R-:W-:Y:S01]  /*1c430*/  LOP3.LUT R14, R39, 0x380, RZ, 0xc0, !PT ;  /* 0x00000380270e7812 */ /* 0x000fe200078ec0ff */
[----:B------:R-:W-:Y:S01]  /*1c440*/  IMAD.X R33, RZ, RZ, R13, P0 ;  /* 0x000000ffff217224 */ /* 0x000fe200000e060d */
[----:B------:R-:W-:Y:S02]  /*1c450*/  LOP3.LUT R15, R26, 0x380, RZ, 0xc0, !PT ;  /* 0x000003801a0f7812 */ /* 0x000fe400078ec0ff */
[----:B------:R-:W-:-:S02]  /*1c460*/  LOP3.LUT R10, R37, 0x380, RZ, 0xc0, !PT ;  /* 0x00000380250a7812 */ /* 0x000fc400078ec0ff */
[----:B------:R-:W-:Y:S02]  /*1c470*/  SHF.R.U64 R4, R4, 0x3, RZ ;  /* 0x0000000304047819 */ /* 0x000fe400000012ff */
[----:B------:R-:W-:Y:S02]  /*1c480*/  SHF.R.U64 R14, R14, 0x3, RZ ;  /* 0x000000030e0e7819 */ /* 0x000fe400000012ff */
[----:B------:R-:W-:Y:S02]  /*1c490*/  SHF.R.U64 R15, R15, 0x3, RZ ;  /* 0x000000030f0f7819 */ /* 0x000fe400000012ff */
[----:B------:R-:W-:Y:S02]  /*1c4a0*/  SHF.R.U64 R10, R10, 0x3, RZ ;  /* 0x000000030a0a7819 */ /* 0x000fe400000012ff */
[----:B------:R-:W-:Y:S02]  /*1c4b0*/  LOP3.LUT R8, R4, R35, RZ, 0x3c, !PT ;  /* 0x0000002304087212 */ /* 0x000fe400078e3cff */
[----:B------:R-:W-:-:S02]  /*1c4c0*/  LOP3.LUT R4, R105, 0x380, RZ, 0xc0, !PT ;  /* 0x0000038069047812 */ /* 0x000fc400078ec0ff */
[----:B------:R-:W-:Y:S02]  /*1c4d0*/  LOP3.LUT R30, R107, 0x380, RZ, 0xc0, !PT ;  /* 0x000003806b1e7812 */ /* 0x000fe400078ec0ff */
[-C--:B------:R-:W-:Y:S02]  /*1c4e0*/  IADD3.X R11, RZ, R13.reuse, RZ, P5, !PT ;  /* 0x0000000dff0b7210 */ /* 0x080fe40002ffe4ff */
[----:B------:R-:W-:Y:S02]  /*1c4f0*/  IADD3.X R31, RZ, R13, RZ, P1, !PT ;  /* 0x0000000dff1f7210 */ /* 0x000fe40000ffe4ff */
[----:B------:R-:W-:Y:S02]  /*1c500*/  LOP3.LUT R24, R14, R39, RZ, 0x3c, !PT ;  /* 0x000000270e187212 */ /* 0x000fe400078e3cff */
[----:B------:R-:W-:Y:S02]  /*1c510*/  LOP3.LUT R26, R15, R26, RZ, 0x3c, !PT ;  /* 0x0000001a0f1a7212 */ /* 0x000fe400078e3cff */
[----:B------:R-:W-:-:S02]  /*1c520*/  MOV R34, R12 ;  /* 0x0000000c00227202 */ /* 0x000fc40000000f00 */
[----:B------:R-:W-:Y:S02]  /*1c530*/  LOP3.LUT R32, R109, 0x380, RZ, 0xc0, !PT ;  /* 0x000003806d207812 */ /* 0x000fe400078ec0ff */
[----:B------:R-:W-:Y:S02]  /*1c540*/  LOP3.LUT R10, R10, R37, RZ, 0x3c, !PT ;  /* 0x000000250a0a7212 */ /* 0x000fe400078e3cff */
[----:B------:R-:W-:Y:S02]  /*1c550*/  F2FP.F16.F32.PACK_AB R12, R21, R20 ;  /* 0x00000014150c723e */ /* 0x000fe400000000ff */
[----:B------:R-:W-:Y:S02]  /*1c560*/  F2FP.F16.F32.PACK_AB R13, R97, R96 ;  /* 0x00000060610d723e */ /* 0x000fe400000000ff */
[----:B------:R-:W-:Y:S02]  /*1c570*/  F2FP.F16.F32.PACK_AB R14, R91, R90 ;  /* 0x0000005a5b0e723e */ /* 0x000fe400000000ff */
[----:B------:R-:W-:-:S02]  /*1c580*/  F2FP.F16.F32.PACK_AB R15, R99, R98 ;  /* 0x00000062630f723e */ /* 0x000fc400000000ff */
[----:B------:R-:W-:Y:S02]  /*1c590*/  SHF.R.U64 R4, R4, 0x3, RZ ;  /* 0x0000000304047819 */ /* 0x000fe400000012ff */
[----:B------:R-:W-:Y:S01]  /*1c5a0*/  SHF.R.U64 R30, R30, 0x3, RZ ;  /* 0x000000031e1e7819 */ /* 0x000fe200000012ff */
[----:B------:R1:W-:Y:S01]  /*1c5b0*/  STSM.16.M88.4 [R34], R12 ;  /* 0x0000000c22007844 */ /* 0x0003e20000000200 */
[----:B------:R-:W-:Y:S02]  /*1c5c0*/  SHF.R.U64 R32, R32, 0x3, RZ ;  /* 0x0000000320207819 */ /* 0x000fe400000012ff */
[----:B------:R-:W-:Y:S02]  /*1c5d0*/  MOV R37, R8 ;  /* 0x0000000800257202 */ /* 0x000fe40000000f00 */
[----:B------:R-:W-:Y:S02]  /*1c5e0*/  MOV R38, R10 ;  /* 0x0000000a00267202 */ /* 0x000fe40000000f00 */
[----:B------:R-:W-:-:S02]  /*1c5f0*/  LOP3.LUT R28, R4, R105, RZ, 0x3c, !PT ;  /* 0x00000069041c7212 */ /* 0x000fc400078e3cff */
[----:B------:R-:W-:Y:S02]  /*1c600*/  F2FP.F16.F32.PACK_AB R8, R93, R92 ;  /* 0x0000005c5d08723e */ /* 0x000fe400000000ff */
[----:B------:R-:W-:Y:S02]  /*1c610*/  F2FP.F16.F32.PACK_AB R9, R101, R100 ;  /* 0x000000646509723e */ /* 0x000fe400000000ff */
[----:B------:R-:W-:Y:S02]  /*1c620*/  F2FP.F16.F32.PACK_AB R10, R95, R94 ;  /* 0x0000005e5f0a723e */ /* 0x000fe400000000ff */
[----:B------:R-:W-:Y:S02]  /*1c630*/  F2FP.F16.F32.PACK_AB R11, R103, R102 ;  /* 0x00000066670b723e */ /* 0x000fe400000000ff */
[----:B------:R-:W-:Y:S02]  /*1c640*/  LOP3.LUT R30, R30, R107, RZ, 0x3c, !PT ;  /* 0x0000006b1e1e7212 */ /* 0x000fe400078e3cff */
[----:B------:R-:W-:Y:S01]  /*1c650*/  MOV R39, R24 ;  /* 0x0000001800277202 */ /* 0x000fe20000000f00 */
[----:B------:R-:W-:Y:S01]  /*1c660*/  STSM.16.M88.4 [R37], R8 ;  /* 0x0000000825007844 */ /* 0x000fe20000000200 */
[----:B------:R-:W-:-:S02]  /*1c670*/  MOV R4, R26 ;  /* 0x0000001a00047202 */ /* 0x000fc40000000f00 */
[----:B-1----:R-:W-:Y:S02]  /*1c680*/  F2FP.F16.F32.PACK_AB R12, R41, R40 ;  /* 0x00000028290c723e */ /* 0x002fe400000000ff */
[----:B------:R-:W-:Y:S02]  /*1c690*/  F2FP.F16.F32.PACK_AB R13, R43, R42 ;  /* 0x0000002a2b0d723e */ /* 0x000fe400000000ff */
[----:B------:R-:W-:Y:S02]  /*1c6a0*/  F2FP.F16.F32.PACK_AB R14, R45, R44 ;  /* 0x0000002c2d0e723e */ /* 0x000fe400000000ff */
[----:B------:R-:W-:Y:S02]  /*1c6b0*/  F2FP.F16.F32.PACK_AB R15, R47, R46 ;  /* 0x0000002e2f0f723e */ /* 0x000fe400000000ff */
[----:B------:R-:W-:Y:S02]  /*1c6c0*/  LOP3.LUT R32, R32, R109, RZ, 0x3c, !PT ;  /* 0x0000006d20207212 */ /* 0x000fe400078e3cff */
[----:B------:R-:W-:Y:S01]  /*1c6d0*/  F2FP.F16.F32.PACK_AB R24, R49, R48 ;  /* 0x000000303118723e */ /* 0x000fe200000000ff */
[----:B------:R-:W-:Y:S01]  /*1c6e0*/  STSM.16.M88.4 [R38], R12 ;  /* 0x0000000c26007844 */ /* 0x000fe20000000200 */
[----:B------:R-:W-:-:S02]  /*1c6f0*/  F2FP.F16.F32.PACK_AB R25, R51, R50 ;  /* 0x000000323319723e */ /* 0x000fc400000000ff */
[----:B------:R-:W-:Y:S02]  /*1c700*/  F2FP.F16.F32.PACK_AB R26, R53, R52 ;  /* 0x00000034351a723e */ /* 0x000fe400000000ff */
[----:B------:R-:W-:Y:S02]  /*1c710*/  F2FP.F16.F32.PACK_AB R27, R55, R54 ;  /* 0x00000036371b723e */ /* 0x000fe400000000ff */
[----:B------:R-:W-:Y:S02]  /*1c720*/  MOV R105, R28 ;  /* 0x0000001c00697202 */ /* 0x000fe40000000f00 */
[----:B------:R-:W-:Y:S01]  /*1c730*/  MOV R106, R30 ;  /* 0x0000001e006a7202 */ /* 0x000fe20000000f00 */
[----:B------:R1:W-:Y:S01]  /*1c740*/  STSM.16.M88.4 [R39], R24 ;  /* 0x0000001827007844 */ /* 0x0003e20000000200 */
[----:B------:R-:W-:Y:S02]  /*1c750*/  F2FP.F16.F32.PACK_AB R28, R57, R56 ;  /* 0x00000038391c723e */ /* 0x000fe400000000ff */
[----:B------:R-:W-:-:S02]  /*1c760*/  F2FP.F16.F32.PACK_AB R29, R59, R58 ;  /* 0x0000003a3b1d723e */ /* 0x000fc400000000ff */
[----:B------:R-:W-:Y:S02]  /*1c770*/  F2FP.F16.F32.PACK_AB R30, R61, R60 ;  /* 0x0000003c3d1e723e */ /* 0x000fe400000000ff */
[----:B------:R-:W-:Y:S02]  /*1c780*/  F2FP.F16.F32.PACK_AB R31, R63, R62 ;  /* 0x0000003e3f1f723e */ /* 0x000fe400000000ff */
[----:B------:R-:W-:Y:S02]  /*1c790*/  MOV R104, R32 ;  /* 0x0000002000687202 */ /* 0x000fe40000000f00 */
[----:B------:R-:W-:Y:S01]  /*1c7a0*/  F2FP.F16.F32.PACK_AB R32, R65, R64 ;  /* 0x000000404120723e */ /* 0x000fe200000000ff */
[----:B------:R2:W-:Y:S01]  /*1c7b0*/  STSM.16.M88.4 [R4], R28 ;  /* 0x0000001c04007844 */ /* 0x0005e20000000200 */
[----:B------:R-:W-:Y:S02]  /*1c7c0*/  F2FP.F16.F32.PACK_AB R33, R67, R66 ;  /* 0x000000424321723e */ /* 0x000fe400000000ff */
[----:B------:R-:W-:Y:S01]  /*1c7d0*/  F2FP.F16.F32.PACK_AB R34, R69, R68 ;  /* 0x000000444522723e */ /* 0x000fe200000000ff */
[----:B-1----:R-:W1:Y:S01]  /*1c7e0*/  LDC.64 R26, c[0x0][0xba8] ;  /* 0x0002ea00ff1a7b82 */ /* 0x002e620000000a00 */
[----:B------:R-:W-:-:S02]  /*1c7f0*/  F2FP.F16.F32.PACK_AB R35, R71, R70 ;  /* 0x000000464723723e */ /* 0x000fc400000000ff */
[----:B------:R-:W-:Y:S02]  /*1c800*/  F2FP.F16.F32.PACK_AB R37, R75, R74 ;  /* 0x0000004a4b25723e */ /* 0x000fe400000000ff */
[----:B------:R-:W-:Y:S01]  /*1c810*/  F2FP.F16.F32.PACK_AB R38, R77, R76 ;  /* 0x0000004c4d26723e */ /* 0x000fe200000000ff */
[----:B------:R-:W-:Y:S01]  /*1c820*/  STSM.16.M88.4 [R105], R32 ;  /* 0x0000002069007844 */ /* 0x000fe20000000200 */
[----:B------:R-:W-:Y:S02]  /*1c830*/  F2FP.F16.F32.PACK_AB R39, R79, R78 ;  /* 0x0000004e4f27723e */ /* 0x000fe400000000ff */
[----:B------:R-:W-:Y:S02]  /*1c840*/  F2FP.F16.F32.PACK_AB R8, R81, R80 ;  /* 0x000000505108723e */ /* 0x000fe400000000ff */
[----:B------:R-:W-:Y:S01]  /*1c850*/  F2FP.F16.F32.PACK_AB R9, R83, R82 ;  /* 0x000000525309723e */ /* 0x000fe200000000ff */
[----:B------:R-:W-:Y:S01]  /*1c860*/  STSM.16.M88.4 [R106], R36 ;  /* 0x000000246a007844 */ /* 0x000fe20000000200 */
[----:B------:R-:W-:Y:S01]  /*1c870*/  F2FP.F16.F32.PACK_AB R10, R85, R84 ;  /* 0x00000054550a723e */ /* 0x000fe200000000ff */
[----:B--2---:R-:W-:Y:S01]  /*1c880*/  IMAD.MOV.U32 R4, RZ, RZ, RZ ;  /* 0x000000ffff047224 */ /* 0x004fe200078e00ff */
[----:B------:R-:W-:-:S02]  /*1c890*/  F2FP.F16.F32.PACK_AB R11, R87, R86 ;  /* 0x00000056570b723e */ /* 0x000fc400000000ff */
[----:B------:R-:W-:Y:S02]  /*1c8a0*/  ISETP.NE.U32.AND P0, PT, RZ, UR6, PT ;  /* 0x00000006ff007c0c */ /* 0x000fe4000bf05070 */
[----:B------:R-:W-:Y:S01]  /*1c8b0*/  IADD3 R12, P1, R211, UR6, RZ ;  /* 0x00000006d30c7c10 */ /* 0x000fe2000ff3e0ff */
[----:B------:R2:W-:Y:S01]  /*1c8c0*/  STSM.16.M88.4 [R104], R8 ;  /* 0x0000000868007844 */ /* 0x0005e20000000200 */
[----:B------:R-:W-:Y:S01]  /*1c8d0*/  BAR.SYNC.DEFER_BLOCKING 0x1, 0x100 ;  /* 0x0044000000007b1d */ /* 0x000fe20000010000 */
[----:B------:R-:W-:Y:S02]  /*1c8e0*/  ISETP.NE.AND.EX P0, PT, RZ, UR7, PT, P0 ;  /* 0x00000007ff007c0c */ /* 0x000fe4000bf05300 */
[----:B------:R-:W-:Y:S02]  /*1c8f0*/  IADD3.X R13, R212, UR7, RZ, P1, !PT ;  /* 0x00000007d40d7c10 */ /* 0x000fe40008ffe4ff */
[----:B------:R-:W-:-:S03]  /*1c900*/  MOV R28, 0x9b8 ;  /* 0x000009b8001c7802 */ /* 0x000fc60000000f00 */
[----:B--2---:R-:W2:Y:S06]  /*1c910*/  LDC R104, c[0x0][0xbe8] ;  /* 0x0002fa00ff687b82 */ /* 0x004eac0000000800 */
[----:B------:R-:W3:Y:S01]  /*1c920*/  @P0 LDG.E R4, desc[UR60][R12.64] ;  /* 0x0000003c0c040981 */ /* 0x000ee2000c1e1900 */
[----:B------:R-:W-:-:S04]  /*1c930*/  ISETP.NE.U32.AND P1, PT, RZ, UR4, PT ;  /* 0x00000004ff007c0c */ /* 0x000fc8000bf25070 */
[----:B------:R-:W-:-:S13]  /*1c940*/  ISETP.NE.AND.EX P1, PT, RZ, UR5, PT, P1 ;  /* 0x00000005ff007c0c */ /* 0x000fda000bf25310 */
[----:B------:R-:W-:Y:S01]  /*1c950*/  @P1 IADD3 R8, P2, R211, UR4, RZ ;  /* 0x00000004d3081c10 */ /* 0x000fe2000ff5e0ff */
[----:B------:R-:W-:Y:S02]  /*1c960*/  ULDC UR4, c[0x0][0xa88] ;  /* 0x0002a20000047ab9 */ /* 0x000fe40000000800 */
[----:B------:R-:W-:Y:S01]  /*1c970*/  IMAD.U32 R105, RZ, RZ, UR4 ;  /* 0x00000004ff697e24 */ /* 0x000fe2000f8e00ff */
[----:B------:R-:W-:Y:S01]  /*1c980*/  @P1 IADD3.X R9, R212, UR5, RZ, P2, !PT ;  /* 0x00000005d4091c10 */ /* 0x000fe200097fe4ff */
[----:B------:R-:W-:Y:S01]  /*1c990*/  ULDC UR4, c[0x0][0xad4] ;  /* 0x0002b50000047ab9 */ /* 0x000fe20000000800 */
[C---:B------:R-:W-:Y:S02]  /*1c9a0*/  ISETP.NE.AND P2, PT, R209.reuse, RZ, PT ;  /* 0x000000ffd100720c */ /* 0x040fe40003f45270 */
[----:B--2---:R-:W-:Y:S01]  /*1c9b0*/  ISETP.NE.AND P4, PT, R104, 0x1, PT ;  /* 0x000000016800780c */ /* 0x004fe20003f85270 */
[----:B------:R2:W5:Y:S01]  /*1c9c0*/  @P1 LDG.E R105, desc[UR60][R8.64] ;  /* 0x0000003c08691981 */ /* 0x000562000c1e1900 */
[----:B------:R-:W-:-:S02]  /*1c9d0*/  SEL R209, R209, UR4, P2 ;  /* 0x00000004d1d17c07 */ /* 0x000fc40009000000 */
[----:B------:R-:W-:Y:S02]  /*1c9e0*/  ISETP.NE.U32.AND P2, PT, RZ, UR6, PT ;  /* 0x00000006ff007c0c */ /* 0x000fe4000bf45070 */
[----:B------:R-:W-:Y:S02]  /*1c9f0*/  ISETP.GT.AND P3, PT, R209, 0x1, PT ;  /* 0x00000001d100780c */ /* 0x000fe40003f64270 */
[----:B------:R-:W-:Y:S02]  /*1ca00*/  ISETP.NE.AND.EX P2, PT, RZ, UR7, PT, P2 ;  /* 0x00000007ff007c0c */ /* 0x000fe4000bf45320 */
[----:B------:R-:W-:Y:S02]  /*1ca10*/  SEL R28, R28, 0x978, P3 ;  /* 0x000009781c1c7807 */ /* 0x000fe40001800000 */
[----:B------:R-:W-:Y:S01]  /*1ca20*/  SEL R210, R210, RZ, !P2 ;  /* 0x000000ffd2d27207 */ /* 0x000fe20005000000 */
[----:B------:R-:W4:Y:S01]  /*1ca30*/  @P4 LDC R30, c[0x0][0xbec] ;  /* 0x0002fb00ff1e4b82 */ /* 0x000f220000000800 */
[----:B------:R-:W-:-:S02]  /*1ca40*/  SEL R29, R232, RZ, !P2 ;  /* 0x000000ffe81d7207 */ /* 0x000fc40005000000 */
[----:B------:R-:W-:-:S05]  /*1ca50*/  SEL R31, R215, RZ, P3 ;  /* 0x000000ffd71f7207 */ /* 0x000fca0001800000 */
[----:B------:R-:W0:Y:S08]  /*1ca60*/  LDC.64 R10, c[0x0][R28+0x220] ;  /* 0x000088001c0a7b82 */ /* 0x000e300000000a00 */
[----:B------:R-:W4:Y:S08]  /*1ca70*/  LDC.64 R14, c[0x0][R28+0x218] ;  /* 0x000086001c0e7b82 */ /* 0x000f300000000a00 */
[----:B------:R-:W4:Y:S08]  /*1ca80*/  LDC.64 R24, c[0x0][R28+0x228] ;  /* 0x00008a001c187b82 */ /* 0x000f300000000a00 */
[----:B--2---:R2:W2:Y:S08]  /*1ca90*/  LDC.64 R8, c[0x0][R28+0x210] ;  /* 0x000084001c087b82 */ /* 0x0044b00000000a00 */
[----:B------:R-:W2:Y:S08]  /*1caa0*/  @P4 LDC R37, c[0x0][0xbf0] ;  /* 0x0002fc00ff254b82 */ /* 0x000eb00000000800 */
[----:B-1----:R-:W1:Y:S01]  /*1cab0*/  @!P3 LDC R26, c[0x0][0xb50] ;  /* 0x0002d400ff1abb82 */ /* 0x002e620000000800 */
[----:B0-----:R-:W-:-:S07]  /*1cac0*/  IMAD R11, R11, R210, RZ ;  /* 0x000000d20b0b7224 */ /* 0x001fce00078e02ff */
[----:B------:R-:W0:Y:S01]  /*1cad0*/  @!P3 LDC R27, c[0x0][0xb54] ;  /* 0x0002d500ff1bbb82 */ /* 0x000e220000000800 */
[C---:B------:R-:W-:Y:S02]  /*1cae0*/  IMAD R35, R10.reuse, R29, R11 ;  /* 0x0000001d0a237224 */ /* 0x040fe400078e020b */
[----:B------:R-:W-:-:S04]  /*1caf0*/  IMAD.WIDE.U32 R10, R10, R210, RZ ;  /* 0x000000d20a0a7225 */ /* 0x000fc800078e00ff */
[-C--:B----4-:R-:W-:Y:S02]  /*1cb00*/  IMAD R33, R15, R206.reuse, RZ ;  /* 0x000000ce0f217224 */ /* 0x090fe400078e02ff */
[----:B------:R-:W-:-:S04]  /*1cb10*/  IMAD.WIDE.U32 R14, R14, R206, RZ ;  /* 0x000000ce0e0e7225 */ /* 0x000fc800078e00ff */
[----:B------:R-:W-:Y:S02]  /*1cb20*/  IMAD.IADD R29, R205, 0x1, R200 ;  /* 0x00000001cd1d7824 */ /* 0x000fe400078e02c8 */
[----:B------:R-:W-:Y:S02]  /*1cb30*/  IMAD.IADD R35, R11, 0x1, R35 ;  /* 0x000000010b237824 */ /* 0x000fe400078e0223 */
[----:B------:R-:W-:Y:S01]  /*1cb40*/  IMAD.IADD R15, R15, 0x1, R33 ;  /* 0x000000010f0f7824 */ /* 0x000fe200078e0221 */
[----:B------:R-:W-:Y:S01]  /*1cb50*/  MOV R11, R29 ;  /* 0x0000001d000b7202 */ /* 0x000fe20000000f00 */
[-C--:B------:R-:W-:Y:S02]  /*1cb60*/  IMAD R33, R25, R31.reuse, RZ ;  /* 0x0000001f19217224 */ /* 0x080fe400078e02ff */
[----:B------:R-:W-:-:S04]  /*1cb70*/  IMAD.WIDE.U32 R24, R24, R31, RZ ;  /* 0x0000001f18187225 */ /* 0x000fc800078e00ff */
[----:B------:R-:W-:Y:S01]  /*1cb80*/  IMAD.IADD R33, R25, 0x1, R33 ;  /* 0x0000000119217824 */ /* 0x000fe200078e0221 */
[--C-:B---3--:R-:W-:Y:S01]  /*1cb90*/  IADD3 R14, P2, P5, R10, R14, R4.reuse ;  /* 0x0000000e0a0e7210 */ /* 0x108fe20007d5e004 */
        /* <DEDUP_REMOVED lines=13> */
[----:B-1----:R-:W-:-:S03]  /*1cc70*/  LEA R14, P2, R24, R26, 0x2 ;  /* 0x0000001a180e7211 */ /* 0x002fc600078410ff */
[----:B------:R-:W-:-:S05]  /*1cc80*/  IMAD.IADD R8, R25, 0x1, R9 ;  /* 0x0000000119087824 */ /* 0x000fca00078e0209 */
[----:B0-----:R-:W-:Y:S01]  /*1cc90*/  LEA.HI.X R27, R24, R27, R8, 0x2, P2 ;  /* 0x0000001b181b7211 */ /* 0x001fe200010f1408 */
[----:B------:R-:W-:Y:S06]  /*1cca0*/  @P1 BRA `(.L_x_2694) ;  /* 0x0000000000101947 */ /* 0x000fec0003800000 */
[----:B------:R-:W-:Y:S05]  /*1ccb0*/  @!P0 BRA `(.L_x_2694) ;  /* 0x00000000000c8947 */ /* 0x000fea0003800000 */
[----:B------:R-:W2:Y:S04]  /*1ccc0*/  LDG.E R8, desc[UR60][R12.64] ;  /* 0x0000003c0c087981 */ /* 0x000ea8000c1e1900 */
[----:B-----5:R-:W2:Y:S02]  /*1ccd0*/  LDG.E R105, desc[UR60][R12.64+0x4] ;  /* 0x0000043c0c697981 */ /* 0x020ea4000c1e1900 */
[----:B--2---:R-:W-:-:S07]  /*1cce0*/  IADD3 R105, -R8, R105, RZ ;  /* 0x0000006908697210 */ /* 0x004fce0007ffe1ff */
.L_x_2694:
[----:B------:R-:W2:Y:S01]  /*1ccf0*/  LDL R12, [R1+0x7c] ;  /* 0x00007c00010c7983 */ /* 0x000ea20000100800 */
[----:B-----5:R-:W-:Y:S01]  /*1cd00*/  IMAD R105, R105, R104, RZ ;  /* 0x0000006869697224 */ /* 0x020fe200078e02ff */
[----:B------:R-:W0:Y:S02]  /*1cd10*/  S2R R15, SR_TID.X ;  /* 0x00000000000f7919 */ /* 0x000e240000002100 */
[----:B------:R-:W-:Y:S04]  /*1cd20*/  SHFL.IDX PT, R8, R14, RZ, 0x1c1f ;  /* 0x001c1fff0e087589 */ /* 0x000fe800000e0000 */
[----:B------:R-:W1:Y:S04]  /*1cd30*/  SHFL.IDX PT, R9, R27, RZ, 0x1c1f ;  /* 0x001c1fff1b097589 */ /* 0x000e6800000e0000 */
[----:B------:R-:W-:Y:S04]  /*1cd40*/  SHFL.IDX PT, R10, R14, 0x1, 0x1c1f ;  /* 0x003c1f000e0a7f89 */ /* 0x000fe800000e0000 */
[----:B------:R-:W3:Y:S01]  /*1cd50*/  SHFL.IDX PT, R11, R27, 0x1, 0x1c1f ;  /* 0x003c1f001b0b7f89 */ /* 0x000ee200000e0000 */
[----:B0-----:R-:W-:-:S05]  /*1cd60*/  VIADD R15, R15, 0xffffff80 ;  /* 0xffffff800f0f7836 */ /* 0x001fca0000000000 */
[----:B------:R-:W-:-:S04]  /*1cd70*/  SHF.R.S32.HI R13, RZ, 0x1f, R15 ;  /* 0x0000001fff0d7819 */ /* 0x000fc8000001140f */
[----:B------:R-:W-:-:S04]  /*1cd80*/  LEA.HI R13, R13, R15, RZ, 0x7 ;  /* 0x0000000f0d0d7211 */ /* 0x000fc800078f38ff */
[----:B------:R-:W-:-:S05]  /*1cd90*/  LOP3.LUT R13, R13, 0xffffff80, RZ, 0xc0, !PT ;  /* 0xffffff800d0d7812 */ /* 0x000fca00078ec0ff */
[----:B------:R-:W-:-:S05]  /*1cda0*/  IMAD.IADD R13, R15, 0x1, -R13 ;  /* 0x000000010f0d7824 */ /* 0x000fca00078e0a0d */
[----:B------:R-:W-:Y:S01]  /*1cdb0*/  LOP3.LUT P0, RZ, R13, 0x3, RZ, 0xc0, !PT ;  /* 0x000000030dff7812 */ /* 0x000fe2000780c0ff */
[----:B--2---:R-:W-:-:S05]  /*1cdc0*/  IMAD.IADD R12, R12, 0x1, R200 ;  /* 0x000000010c0c7824 */ /* 0x004fca00078e02c8 */
[C---:B------:R-:W-:Y:S02]  /*1cdd0*/  IADD3 R26, R12.reuse, 0x8, RZ ;  /* 0x000000080c1a7810 */ /* 0x040fe40007ffe0ff */
[-C--:B------:R-:W-:Y:S02]  /*1cde0*/  ISETP.GE.OR P1, PT, R12, R105.reuse, P0 ;  /* 0x000000690c00720c */ /* 0x080fe40000726670 */
[----:B------:R-:W-:-:S11]  /*1cdf0*/  ISETP.GE.OR P0, PT, R26, R105, P0 ;  /* 0x000000691a00720c */ /* 0x000fd60000706670 */
[----:B-1----:R0:W-:Y:S04]  /*1ce00*/  @!P1 ST.E desc[UR60][R8.64], R0 ;  /* 0x0000000008009985 */ /* 0x0021e8000c10193c */
[----:B---3--:R0:W-:Y:S01]  /*1ce10*/  @!P0 ST.E desc[UR60][R10.64], R3 ;  /* 0x000000030a008985 */ /* 0x0081e2000c10193c */
[----:B------:R-:W-:Y:S05]  /*1ce20*/  @P3 BRA `(.L_x_2695) ;  /* 0x0000000800843947 */ /* 0x000fea0003800000 */
[----:B0-----:R-:W-:Y:S01]  /*1ce30*/  IMAD R3, R233, 0x40, R203 ;  /* 0x00000040e9037824 */ /* 0x001fe200078e02cb */
[----:B------:R-:W0:Y:S01]  /*1ce40*/  @P4 LDC R51, c[0x0][0xbec] ;  /* 0x0002fb00ff334b82 */ /* 0x000e220000000800 */
[----:B------:R-:W-:Y:S02]  /*1ce50*/  ULDC.64 UR4, c[0x0][0xaa0] ;  /* 0x0002a80000047ab9 */ /* 0x000fe40000000a00 */
[----:B------:R-:W-:-:S03]  /*1ce60*/  IMAD.WIDE R88, R3, 0x2, R88 ;  /* 0x0000000203587825 */ /* 0x000fc600078e0258 */
[----:B------:R-:W-:Y:S02]  /*1ce70*/  IADD3 R13, P6, R88, 0x1000, RZ ;  /* 0x00001000580d7810 */ /* 0x000fe40007fde0ff */
[----:B------:R-:W1:Y:S01]  /*1ce80*/  @P4 LDC R53, c[0x0][0xbf0] ;  /* 0x0002fc00ff354b82 */ /* 0x000e620000000800 */
[----:B------:R-:W-:Y:S01]  /*1ce90*/  IMAD.WIDE.U32 R20, R4, UR4, RZ ;  /* 0x0000000404147c25 */ /* 0x000fe2000f8e00ff */
[C---:B------:R-:W-:Y:S02]  /*1cea0*/  IADD3 R25, P5, R88.reuse, 0x2000, RZ ;  /* 0x0000200058197810 */ /* 0x040fe40007fbe0ff */
[----:B------:R-:W-:Y:S02]  /*1ceb0*/  LOP3.LUT R12, R13, 0x380, RZ, 0xc0, !PT ;  /* 0x000003800d0c7812 */ /* 0x000fe400078ec0ff */
[----:B------:R-:W-:Y:S02]  /*1cec0*/  IADD3 R29, P3, R88, 0x3000, RZ ;  /* 0x00003000581d7810 */ /* 0x000fe40007f7e0ff */
[----:B------:R-:W-:-:S02]  /*1ced0*/  SHF.R.U64 R12, R12, 0x3, RZ ;  /* 0x000000030c0c7819 */ /* 0x000fc400000012ff */
[----:B------:R-:W-:Y:S02]  /*1cee0*/  IADD3 R33, P2, R88, 0x4000, RZ ;  /* 0x0000400058217810 */ /* 0x000fe40007f5e0ff */
[----:B------:R-:W-:Y:S01]  /*1cef0*/  LOP3.LUT R12, R12, R13, RZ, 0x3c, !PT ;  /* 0x0000000d0c0c7212 */ /* 0x000fe200078e3cff */
[----:B------:R-:W-:Y:S01]  /*1cf00*/  IMAD.X R13, RZ, RZ, R89, P6 ;  /* 0x000000ffff0d7224 */ /* 0x000fe200030e0659 */
[C---:B------:R-:W-:Y:S02]  /*1cf10*/  IADD3 R3, P6, R88.reuse, 0x7000, RZ ;  /* 0x0000700058037810 */ /* 0x040fe40007fde0ff */
[C---:B------:R-:W-:Y:S02]  /*1cf20*/  IADD3 R37, P1, R88.reuse, 0x5000, RZ ;  /* 0x0000500058257810 */ /* 0x040fe40007f3e0ff */
[----:B------:R-:W-:Y:S01]  /*1cf30*/  LOP3.LUT R0, R3, 0x380, RZ, 0xc0, !PT ;  /* 0x0000038003007812 */ /* 0x000fe200078ec0ff */
[----:B------:R-:W5:Y:S01]  /*1cf40*/  LD.E.128 R12, desc[UR60][R12.64] ;  /* 0x0000003c0c0c7980 */ /* 0x000f62000c101d00 */
[----:B------:R-:W-:-:S02]  /*1cf50*/  IADD3 R41, P0, R88, 0x6000, RZ ;  /* 0x0000600058297810 */ /* 0x000fc40007f1e0ff */
[----:B------:R-:W-:Y:S02]  /*1cf60*/  SHF.R.U64 R0, R0, 0x3, RZ ;  /* 0x0000000300007819 */ /* 0x000fe400000012ff */
[----:B------:R-:W-:Y:S02]  /*1cf70*/  SHF.R.S32.HI R49, RZ, 0x1f, R210 ;  /* 0x0000001fff317819 */ /* 0x000fe400000114d2 */
[----:B------:R-:W-:Y:S01]  /*1cf80*/  LOP3.LUT R44, R0, R3, RZ, 0x3c, !PT ;  /* 0x00000003002c7212 */ /* 0x000fe200078e3cff */
[----:B------:R-:W-:Y:S01]  /*1cf90*/  IMAD R3, R106, UR4, RZ ;  /* 0x000000046a037c24 */ /* 0x000fe2000f8e02ff */
[----:B------:R-:W-:Y:S02]  /*1cfa0*/  LOP3.LUT R24, R25, 0x380, RZ, 0xc0, !PT ;  /* 0x0000038019187812 */ /* 0x000fe400078ec0ff */
[----:B------:R-:W-:Y:S01]  /*1cfb0*/  LOP3.LUT R28, R29, 0x380, RZ, 0xc0, !PT ;  /* 0x000003801d1c7812 */ /* 0x000fe200078ec0ff */
[----:B------:R-:W-:Y:S01]  /*1cfc0*/  IMAD R3, R4, UR5, R3 ;  /* 0x0000000504037c24 */ /* 0x000fe2000f8e0203 */
[----:B------:R-:W-:Y:S01]  /*1cfd0*/  ULDC.64 UR4, c[0x0][0xae8] ;  /* 0x0002ba0000047ab9 */ /* 0x000fe20000000a00 */
[----:B------:R-:W-:-:S02]  /*1cfe0*/  LOP3.LUT R32, R33, 0x380, RZ, 0xc0, !PT ;  /* 0x0000038021207812 */ /* 0x000fc400078ec0ff */
[----:B------:R-:W-:Y:S01]  /*1cff0*/  IMAD.IADD R21, R21, 0x1, R3 ;  /* 0x0000000115157824 */ /* 0x000fe200078e0203 */
[----:B------:R-:W-:Y:S01]  /*1d000*/  LOP3.LUT R36, R37, 0x380, RZ, 0xc0, !PT ;  /* 0x0000038025247812 */ /* 0x000fe200078ec0ff */
[----:B------:R-:W-:Y:S01]  /*1d010*/  IMAD R3, R208, 0x20, R233 ;  /* 0x00000020d0037824 */ /* 0x000fe200078e02e9 */
[----:B------:R-:W-:Y:S01]  /*1d020*/  LOP3.LUT R40, R41, 0x380, RZ, 0xc0, !PT ;  /* 0x0000038029287812 */ /* 0x000fe200078ec0ff */
[----:B------:R-:W-:Y:S01]  /*1d030*/  IMAD.WIDE.U32 R20, R206, UR4, R20 ;  /* 0x00000004ce147c25 */ /* 0x000fe2000f8e0014 */
[----:B------:R-:W-:Y:S02]  /*1d040*/  LOP3.LUT R9, R88, 0x380, RZ, 0xc0, !PT ;  /* 0x0000038058097812 */ /* 0x000fe400078ec0ff */
[----:B------:R-:W-:Y:S01]  /*1d050*/  SHF.R.U64 R24, R24, 0x3, RZ ;  /* 0x0000000318187819 */ /* 0x000fe200000012ff */
[----:B------:R-:W-:Y:S01]  /*1d060*/  IMAD.IADD R4, R200, 0x1, R3 ;  /* 0x00000001c8047824 */ /* 0x000fe200078e0203 */
[----:B------:R-:W-:Y:S01]  /*1d070*/  SHF.R.U64 R28, R28, 0x3, RZ ;  /* 0x000000031c1c7819 */ /* 0x000fe200000012ff */
[----:B------:R-:W-:Y:S01]  /*1d080*/  IMAD R21, R206, UR5, R21 ;  /* 0x00000005ce157c24 */ /* 0x000fe2000f8e0215 */
[----:B------:R-:W-:Y:S01]  /*1d090*/  ULDC.64 UR4, c[0x0][0xaf0] ;  /* 0x0002bc0000047ab9 */ /* 0x000fe20000000a00 */
[----:B0-----:R-:W-:Y:S01]  /*1d0a0*/  @P4 IMAD.HI.U32 R0, R4, R51, RZ ;  /* 0x0000003304004227 */ /* 0x001fe200078e00ff */
[----:B------:R-:W-:-:S02]  /*1d0b0*/  MOV R3, R4 ;  /* 0x0000000400037202 */ /* 0x000fc40000000f00 */
[----:B------:R-:W-:Y:S01]  /*1d0c0*/  SHF.R.U64 R32, R32, 0x3, RZ ;  /* 0x0000000320207819 */ /* 0x000fe200000012ff */
[----:B------:R-:W-:Y:S01]  /*1d0d0*/  IMAD R49, R49, UR4, RZ ;  /* 0x0000000431317c24 */ /* 0x000fe2000f8e02ff */
[----:B------:R-:W-:Y:S02]  /*1d0e0*/  SHF.R.U64 R36, R36, 0x3, RZ ;  /* 0x0000000324247819 */ /* 0x000fe400000012ff */
[----:B------:R-:W-:Y:S02]  /*1d0f0*/  SHF.R.U64 R40, R40, 0x3, RZ ;  /* 0x0000000328287819 */ /* 0x000fe400000012ff */
[----:B-1----:R-:W-:Y:S02]  /*1d100*/  @P4 SHF.R.U32.HI R3, RZ, R53, R0 ;  /* 0x00000035ff034219 */ /* 0x002fe40000011600 */
[----:B------:R-:W-:Y:S01]  /*1d110*/  SHF.R.U64 R9, R9, 0x3, RZ ;  /* 0x0000000309097819 */ /* 0x000fe200000012ff */
        /* <DEDUP_REMOVED lines=10> */
[----:B------:R-:W-:Y:S01]  /*1d1c0*/  IMAD.X R37, RZ, RZ, R89, P1 ;  /* 0x000000ffff257224 */ /* 0x000fe200008e0659 */
[----:B------:R-:W-:Y:S01]  /*1d1d0*/  SHF.R.S32.HI R0, RZ, 0x1f, R3 ;  /* 0x0000001fff007819 */ /* 0x000fe20000011403 */
[----:B------:R-:W-:Y:S01]  /*1d1e0*/  IMAD.X R41, RZ, RZ, R89, P0 ;  /* 0x000000ffff297224 */ /* 0x000fe200000e0659 */
[-C--:B------:R-:W-:Y:S01]  /*1d1f0*/  IADD3.X R29, RZ, R89.reuse, RZ, P3, !PT ;  /* 0x00000059ff1d7210 */ /* 0x080fe20001ffe4ff */
[----:B------:R-:W-:Y:S01]  /*1d200*/  IMAD.MOV R51, RZ, RZ, -R3 ;  /* 0x000000ffff337224 */ /* 0x000fe200078e0a03 */
[----:B------:R-:W-:-:S02]  /*1d210*/  IADD3.X R45, RZ, R89, RZ, P6, !PT ;  /* 0x00000059ff2d7210 */ /* 0x000fc400037fe4ff */
[----:B------:R-:W-:Y:S01]  /*1d220*/  LOP3.LUT R88, R9, R88, RZ, 0x3c, !PT ;  /* 0x0000005809587212 */ /* 0x000fe200078e3cff */
[----:B------:R-:W-:Y:S01]  /*1d230*/  IMAD.IADD R21, R21, 0x1, R49 ;  /* 0x0000000115157824 */ /* 0x000fe200078e0231 */
[----:B------:R-:W5:Y:S01]  /*1d240*/  LD.E.128 R24, desc[UR60][R24.64] ;  /* 0x0000003c18187980 */ /* 0x000f62000c101d00 */
[----:B------:R-:W-:Y:S02]  /*1d250*/  IMAD R0, R0, UR4, RZ ;  /* 0x0000000400007c24 */ /* 0x000fe4000f8e02ff */
[----:B------:R-:W-:Y:S01]  /*1d260*/  IMAD R49, R104, R51, R4 ;  /* 0x0000003368317224 */ /* 0x000fe200078e0204 */
[----:B------:R0:W5:Y:S01]  /*1d270*/  LD.E.128 R8, desc[UR60][R88.64] ;  /* 0x0000003c58087980 */ /* 0x000162000c101d00 */
[----:B------:R-:W-:-:S03]  /*1d280*/  IMAD R51, R3, UR5, R0 ;  /* 0x0000000503337c24 */ /* 0x000fc6000f8e0200 */
[----:B------:R-:W5:Y:S01]  /*1d290*/  LD.E.128 R28, desc[UR60][R28.64] ;  /* 0x0000003c1c1c7980 */ /* 0x000f62000c101d00 */
[----:B------:R-:W-:-:S03]  /*1d2a0*/  IMAD.WIDE.U32 R20, R3, UR4, R20 ;  /* 0x0000000403147c25 */ /* 0x000fc6000f8e0014 */
[----:B------:R-:W5:Y:S01]  /*1d2b0*/  LD.E.128 R32, desc[UR60][R32.64] ;  /* 0x0000003c20207980 */ /* 0x000f62000c101d00 */
[----:B------:R-:W-:Y:S01]  /*1d2c0*/  SHF.R.S32.HI R0, RZ, 0x1f, R49 ;  /* 0x0000001fff007819 */ /* 0x000fe20000011431 */
[----:B------:R-:W-:Y:S01]  /*1d2d0*/  IMAD.IADD R200, R233, 0x1, R200 ;  /* 0x00000001e9c87824 */ /* 0x000fe200078e02c8 */
[----:B------:R-:W-:Y:S01]  /*1d2e0*/  ULDC.64 UR4, c[0x0][0xad8] ;  /* 0x0002b60000047ab9 */ /* 0x000fe20000000a00 */
        /* <DEDUP_REMOVED lines=9> */
[----:B------:R-:W-:Y:S01]  /*1d380*/  IADD3 R21, R21, R51, RZ ;  /* 0x0000003315157210 */ /* 0x000fe20007ffe0ff */
[----:B------:R-:W-:-:S02]  /*1d390*/  IMAD R4, R0, UR4, RZ ;  /* 0x0000000400047c24 */ /* 0x000fc4000f8e02ff */
[----:B------:R-:W-:Y:S02]  /*1d3a0*/  VIADD R0, R200, 0x20 ;  /* 0x00000020c8007836 */ /* 0x000fe40000000000 */
[C---:B------:R-:W-:Y:S02]  /*1d3b0*/  IMAD R3, R49.reuse, UR5, R4 ;  /* 0x0000000531037c24 */ /* 0x040fe4000f8e0204 */
[----:B------:R-:W-:Y:S01]  /*1d3c0*/  IMAD.WIDE.U32 R20, R49, UR4, R20 ;  /* 0x0000000431147c25 */ /* 0x000fe2000f8e0014 */
[-C--:B------:R-:W-:Y:S01]  /*1d3d0*/  ISETP.GE.AND P0, PT, R0, R105.reuse, PT ;  /* 0x000000690000720c */ /* 0x080fe20003f06270 */
[----:B------:R-:W-:Y:S01]  /*1d3e0*/  ULDC.64 UR4, c[0x0][0xa80] ;  /* 0x0002a00000047ab9 */ /* 0x000fe20000000a00 */
[----:B------:R-:W-:Y:S01]  /*1d3f0*/  ISETP.GE.AND P2, PT, R200, R105, PT ;  /* 0x00000069c800720c */ /* 0x000fe20003f46270 */
[----:B------:R-:W-:Y:S01]  /*1d400*/  VIADD R0, R2, 0x34820 ;  /* 0x0003482002007836 */ /* 0x000fe20000000000 */
[----:B------:R-:W-:Y:S02]  /*1d410*/  IADD3 R3, R21, R3, RZ ;  /* 0x0000000315037210 */ /* 0x000fe40007ffe0ff */
[----:B------:R-:W-:-:S02]  /*1d420*/  LEA R50, P3, R20, UR4, 0x1 ;  /* 0x0000000414327c11 */ /* 0x000fc4000f8608ff */
[----:B------:R-:W-:Y:S02]  /*1d430*/  PRMT R0, RZ, 0x654, R0 ;  /* 0x00000654ff007816 */ /* 0x000fe40000000000 */
[----:B------:R-:W-:Y:S01]  /*1d440*/  LEA.HI.X R3, R20, UR5, R3, 0x1, P3 ;  /* 0x0000000514037c11 */ /* 0x000fe200098f0c03 */
[----:B------:R-:W-:Y:S01]  /*1d450*/  VIADD R4, R200, 0x40 ;  /* 0x00000040c8047836 */ /* 0x000fe20000000000 */
[----:B-1----:R0:W1:Y:S01]  /*1d460*/  SHFL.IDX PT, R48, R50, RZ, 0x181f ;  /* 0x00181fff32307589 */ /* 0x00206200000e0000 */
[----:B------:R-:W-:Y:S01]  /*1d470*/  BSSY B1, `(.L_x_2696) ;  /* 0x0000010000017945 */ /* 0x000fe20003800000 */
[----:B------:R2:W-:Y:S02]  /*1d480*/  SYNCS.ARRIVE.TRANS64.RED.A1T0 RZ, [R0+URZ], RZ ;  /* 0x000000ff00ff79a7 */ /* 0x0005e4000810043f */
[----:B------:R-:W-:Y:S02]  /*1d490*/  ISETP.GE.AND P1, PT, R4, R105, PT ;  /* 0x000000690400720c */ /* 0x000fe40003f26270 */
[----:B------:R-:W-:-:S02]  /*1d4a0*/  SHF.R.S32.HI R107, RZ, 0x1f, R207 ;  /* 0x0000001fff6b7819 */ /* 0x000fc400000114cf */
[----:B------:R-:W-:Y:S01]  /*1d4b0*/  SHF.R.S32.HI R108, RZ, 0x1f, R203 ;  /* 0x0000001fff6c7819 */ /* 0x000fe200000114cb */
[----:B--2---:R0:W2:Y:S01]  /*1d4c0*/  SHFL.IDX PT, R0, R3, RZ, 0x181f ;  /* 0x00181fff03007589 */ /* 0x0040a200000e0000 */
[----:B------:R-:W-:Y:S07]  /*1d4d0*/  @P2 BRA `(.L_x_2697) ;  /* 0x0000000000242947 */ /* 0x000fee0003800000 */
        /* <DEDUP_REMOVED lines=9> */
.L_x_2697:
[----:B------:R-:W-:Y:S05]  /*1d570*/  BSYNC B1 ;  /* 0x0000000000017941 */ /* 0x000fea0003800000 */
.L_x_2696:
        /* <DEDUP_REMOVED lines=13> */
.L_x_2699:
[----:B------:R-:W-:Y:S05]  /*1d650*/  BSYNC B1 ;  /* 0x0000000000017941 */ /* 0x000fea0003800000 */
.L_x_2698:
        /* <DEDUP_REMOVED lines=13> */
.L_x_2701:
[----:B------:R-:W-:Y:S05]  /*1d730*/  BSYNC B1 ;  /* 0x0000000000017941 */ /* 0x000fea0003800000 */
.L_x_2700:
[----:B0-----:R-:W-:Y:S01]  /*1d740*/  VIADD R0, R200, 0x60 ;  /* 0x00000060c8007836 */ /* 0x001fe20000000000 */
[----:B------:R0:W0:Y:S04]  /*1d750*/  SHFL.IDX PT, R4, R3, 0x3, 0x181f ;  /* 0x00781f0003047f89 */ /* 0x00002800000e0000 */
[----:B------:R-:W-:Y:S01]  /*1d760*/  ISETP.GE.AND P0, PT, R0, R105, PT ;  /* 0x000000690000720c */ /* 0x000fe20003f06270 */
[----:B--2-4-:R-:W2:-:S12]  /*1d770*/  SHFL.IDX PT, R50, R50, 0x3, 0x181f ;  /* 0x00781f0032327f89 */ /* 0x014e9800000e0000 */
[----:B------:R-:W-:Y:S05]  /*1d780*/  @P0 BRA `(.L_x_2702) ;  /* 0x0000001800280947 */ /* 0x000fea0003800000 */
[----:B------:R-:W-:Y:S02]  /*1d790*/  ULDC UR4, c[0x0][0xac8] ;  /* 0x0002b20000047ab9 */ /* 0x000fe40000000800 */
[----:B------:R-:W-:-:S13]  /*1d7a0*/  ISETP.GE.AND P1, PT, R203, UR4, PT ;  /* 0x00000004cb007c0c */ /* 0x000fda000bf26270 */
[----:B--2---:R-:W-:-:S04]  /*1d7b0*/  @!P1 LEA R8, P0, R203, R50, 0x1 ;  /* 0x00000032cb089211 */ /* 0x004fc800078008ff */
        /* <DEDUP_REMOVED lines=8> */
.L_x_2695:
[----:B0-----:R-:W0:Y:S01]  /*1d840*/  @P4 LDC R0, c[0x0][0xbec] ;  /* 0x0002fb00ff004b82 */ /* 0x001e220000000800 */
[----:B------:R-:W-:Y:S01]  /*1d850*/  ULDC.64 UR4, c[0x0][0xb08] ;  /* 0x0002c20000047ab9 */ /* 0x000fe20000000a00 */
[----:B------:R-:W-:Y:S01]  /*1d860*/  ULDC.64 UR6, c[0x0][0xb30] ;  /* 0x0002cc0000067ab9 */ /* 0x000fe20000000a00 */
[----:B------:R-:W-:Y:S01]  /*1d870*/  IMAD R3, R106, UR4, RZ ;  /* 0x000000046a037c24 */ /* 0x000fe2000f8e02ff */
[----:B------:R-:W-:Y:S01]  /*1d880*/  ISETP.GE.AND P0, PT, R12, R105, PT ;  /* 0x000000690c00720c */ /* 0x000fe20003f06270 */
[C---:B------:R-:W-:Y:S01]  /*1d890*/  IMAD.WIDE.U32 R8, R4.reuse, UR4, RZ ;  /* 0x0000000404087c25 */ /* 0x040fe2000f8e00ff */
[----:B------:R-:W-:Y:S01]  /*1d8a0*/  BSSY B1, `(.L_x_2703) ;  /* 0x0000078000017945 */ /* 0x000fe20003800000 */
[----:B------:R-:W-:Y:S01]  /*1d8b0*/  SHF.R.S32.HI R28, RZ, 0x1f, R217 ;  /* 0x0000001fff1c7819 */ /* 0x000fe200000114d9 */
[----:B------:R-:W1:Y:S01]  /*1d8c0*/  @P4 LDC R13, c[0x0][0xbf0] ;  /* 0x0002fc00ff0d4b82 */ /* 0x000e620000000800 */
[----:B------:R-:W-:Y:S01]  /*1d8d0*/  IMAD R3, R4, UR5, R3 ;  /* 0x0000000504037c24 */ /* 0x000fe2000f8e0203 */
[----:B------:R-:W-:Y:S01]  /*1d8e0*/  ULDC.64 UR4, c[0x0][0xb38] ;  /* 0x0002ce0000047ab9 */ /* 0x000fe20000000a00 */
[----:B------:R-:W-:Y:S01]  /*1d8f0*/  VIADD R4, R2, 0x34820 ;  /* 0x0003482002047836 */ /* 0x000fe20000000000 */
[----:B------:R-:W-:Y:S01]  /*1d900*/  SHF.R.S32.HI R30, RZ, 0x1f, R218 ;  /* 0x0000001fff1e7819 */ /* 0x000fe200000114da */
[----:B------:R-:W-:Y:S01]  /*1d910*/  IMAD.IADD R9, R9, 0x1, R3 ;  /* 0x0000000109097824 */ /* 0x000fe200078e0203 */
[----:B------:R-:W-:-:S02]  /*1d920*/  SHF.R.S32.HI R3, RZ, 0x1f, R210 ;  /* 0x0000001fff037819 */ /* 0x000fc400000114d2 */
[----:B------:R-:W-:Y:S01]  /*1d930*/  PRMT R4, RZ, 0x654, R4 ;  /* 0x00000654ff047816 */ /* 0x000fe20000000004 */
[C---:B------:R-:W-:Y:S01]  /*1d940*/  IMAD.WIDE.U32 R8, R206.reuse, UR4, R8 ;  /* 0x00000004ce087c25 */ /* 0x040fe2000f8e0008 */
[----:B------:R-:W-:Y:S02]  /*1d950*/  SHF.R.S32.HI R31, RZ, 0x1f, R219 ;  /* 0x0000001fff1f7819 */ /* 0x000fe400000114db */
[----:B------:R2:W-:Y:S01]  /*1d960*/  SYNCS.ARRIVE.TRANS64.RED.A1T0 RZ, [R4+URZ], RZ ;  /* 0x000000ff04ff79a7 */ /* 0x0005e2000810043f */
        /* <DEDUP_REMOVED lines=11> */
[----:B------:R-:W-:Y:S01]  /*1da20*/  ULDC.64 UR4, c[0x0][0xb48] ;  /* 0x0002d20000047ab9 */ /* 0x000fe20000000a00 */
[----:B------:R-:W-:Y:S02]  /*1da30*/  SHF.R.S32.HI R37, RZ, 0x1f, R225 ;  /* 0x0000001fff257819 */ /* 0x000fe400000114e1 */
[----:B------:R-:W-:Y:S01]  /*1da40*/  IMAD.MOV.U32 R3, RZ, RZ, R29 ;  /* 0x000000ffff037224 */ /* 0x000fe200078e001d */
[----:B-1----:R-:W-:Y:S02]  /*1da50*/  @P4 SHF.R.U32.HI R3, RZ, R13, R0 ;  /* 0x0000000dff034219 */ /* 0x002fe40000011600 */
[----:B------:R-:W-:-:S02]  /*1da60*/  IADD3 R9, R9, R11, RZ ;  /* 0x0000000b09097210 */ /* 0x000fc40007ffe0ff */
[--C-:B------:R-:W-:Y:S01]  /*1da70*/  SHF.R.S32.HI R0, RZ, 0x1f, R3.reuse ;  /* 0x0000001fff007819 */ /* 0x100fe20000011403 */
[----:B------:R-:W-:Y:S01]  /*1da80*/  IMAD.MOV R11, RZ, RZ, -R3 ;  /* 0x000000ffff0b7224 */ /* 0x000fe200078e0a03 */
[----:B------:R-:W-:Y:S01]  /*1da90*/  SHF.R.S32.HI R38, RZ, 0x1f, R226 ;  /* 0x0000001fff267819 */ /* 0x000fe200000114e2 */
[C---:B------:R-:W-:Y:S01]  /*1daa0*/  IMAD.WIDE.U32 R8, R215.reuse, UR4, R8 ;  /* 0x00000004d7087c25 */ /* 0x040fe2000f8e0008 */
[----:B------:R-:W-:Y:S02]  /*1dab0*/  SHF.R.S32.HI R39, RZ, 0x1f, R227 ;  /* 0x0000001fff277819 */ /* 0x000fe400000114e3 */
[----:B------:R-:W-:Y:S01]  /*1dac0*/  SHF.R.S32.HI R88, RZ, 0x1f, R228 ;  /* 0x0000001fff587819 */ /* 0x000fe200000114e4 */
        /* <DEDUP_REMOVED lines=9> */
[----:B------:R-:W-:-:S03]  /*1db60*/  SHF.R.S32.HI R107, RZ, 0x1f, R231 ;  /* 0x0000001fff6b7819 */ /* 0x000fc600000114e7 */
[----:B------:R-:W-:Y:S02]  /*1db70*/  IMAD R0, R0, UR4, RZ ;  /* 0x0000000400007c24 */ /* 0x000fe4000f8e02ff */
[----:B------:R-:W-:Y:S02]  /*1db80*/  IMAD.IADD R9, R9, 0x1, R13 ;  /* 0x0000000109097824 */ /* 0x000fe400078e020d */
[C---:B------:R-:W-:Y:S02]  /*1db90*/  IMAD R3, R11.reuse, UR5, R0 ;  /* 0x000000050b037c24 */ /* 0x040fe4000f8e0200 */
[----:B------:R-:W-:Y:S01]  /*1dba0*/  IMAD.WIDE.U32 R8, R11, UR4, R8 ;  /* 0x000000040b087c25 */ /* 0x000fe2000f8e0008 */
[----:B------:R-:W-:-:S04]  /*1dbb0*/  ULDC.64 UR4, c[0x0][0xb00] ;  /* 0x0002c00000047ab9 */ /* 0x000fc80000000a00 */
[----:B------:R-:W-:Y:S02]  /*1dbc0*/  IADD3 R3, R9, R3, RZ ;  /* 0x0000000309037210 */ /* 0x000fe40007ffe0ff */
[----:B------:R-:W-:-:S04]  /*1dbd0*/  LEA R0, P1, R8, UR4, 0x2 ;  /* 0x0000000408007c11 */ /* 0x000fc8000f8210ff */
[----:B------:R-:W-:Y:S02]  /*1dbe0*/  LEA.HI.X R3, R8, UR5, R3, 0x2, P1 ;  /* 0x0000000508037c11 */ /* 0x000fe400088f1403 */
        /* <DEDUP_REMOVED lines=9> */
[----:B01----:R-:W-:-:S04]  /*1dc80*/  @!P3 IMAD.WIDE R10, R204, 0x4, R8 ;  /* 0x00000004cc0ab825 */ /* 0x003fc800078e0208 */
        /* <DEDUP_REMOVED lines=20> */
[----:B---3--:R-:W-:-:S02]  /*1ddd0*/  @!P5 LEA R14, P6, R226, R8, 0x2 ;  /* 0x00000008e20ed211 */ /* 0x008fc400078c10ff */
        /* <DEDUP_REMOVED lines=8> */
[----:B---3--:R-:W-:Y:S01]  /*1de60*/  @!P0 LEA R14, P6, R223, R8, 0x2 ;  /* 0x00000008df0e8211 */ /* 0x008fe200078c10ff */
[----:B------:R0:W-:Y:S01]  /*1de70*/  @!P2 ST.E.64 desc[UR60][R10.64], R52 ;  /* 0x000000340a00a985 */ /* 0x0001e2000c101b3c */
[----:B------:R-:W-:-:S02]  /*1de80*/  @!P1 LEA.HI.X R13, R224, R9, R36, 0x2, P5 ;  /* 0x00000009e00d9211 */ /* 0x000fc400028f1424 */
[-C--:B------:R-:W-:Y:S02]  /*1de90*/  @!P0 LEA.HI.X R15, R223, R9.reuse, R35, 0x2, P6 ;  /* 0x00000009df0f8211 */ /* 0x080fe400030f1423 */
[----:B------:R-:W-:Y:S01]  /*1dea0*/  ISETP.GE.AND P2, PT, R220, UR4, PT ;  /* 0x00000004dc007c0c */ /* 0x000fe2000bf46270 */
[----:B------:R-:W-:Y:S01]  /*1deb0*/  @!P1 ST.E.64 desc[UR60][R12.64], R56 ;  /* 0x000000380c009985 */ /* 0x000fe2000c101b3c */
[----:B------:R-:W-:Y:S02]  /*1dec0*/  @!P3 LEA R24, P5, R222, R8, 0x2 ;  /* 0x00000008de18b211 */ /* 0x000fe400078a10ff */
[----:B------:R-:W-:Y:S01]  /*1ded0*/  ISETP.GE.AND P1, PT, R219, UR4, PT ;  /* 0x00000004db007c0c */ /* 0x000fe2000bf26270 */
[----:B------:R1:W-:Y:S01]  /*1dee0*/  @!P0 ST.E.64 desc[UR60][R14.64], R60 ;  /* 0x0000003c0e008985 */ /* 0x0003e2000c101b3c */
[----:B------:R-:W-:Y:S02]  /*1def0*/  ISETP.GE.AND P0, PT, R218, UR4, PT ;  /* 0x00000004da007c0c */ /* 0x000fe4000bf06270 */
[----:B------:R-:W-:-:S02]  /*1df00*/  @!P3 LEA.HI.X R25, R222, R9, R34, 0x2, P5 ;  /* 0x00000009de19b211 */ /* 0x000fc400028f1422 */
[----:B------:R-:W-:Y:S02]  /*1df10*/  ISETP.GE.AND P5, PT, R217, UR4, PT ;  /* 0x00000004d9007c0c */ /* 0x000fe4000bfa6270 */
[CC--:B------:R-:W-:Y:S01]  /*1df20*/  @!P4 LEA R20, P6, R221.reuse, R8.reuse, 0x2 ;  /* 0x00000008dd14c211 */ /* 0x0c0fe200078c10ff */
[----:B------:R3:W-:Y:S01]  /*1df30*/  @!P3 ST.E.64 desc[UR60][R24.64], R64 ;  /* 0x000000401800b985 */ /* 0x0007e2000c101b3c */
[CC--:B0-----:R-:W-:Y:S02]  /*1df40*/  @!P2 LEA R10, P3, R220.reuse, R8.reuse, 0x2 ;  /* 0x00000008dc0aa211 */ /* 0x0c1fe400078610ff */
[-C--:B------:R-:W-:Y:S02]  /*1df50*/  @!P4 LEA.HI.X R21, R221, R9.reuse, R33, 0x2, P6 ;  /* 0x00000009dd15c211 */ /* 0x080fe400030f1421 */
[----:B------:R-:W-:Y:S02]  /*1df60*/  @!P2 LEA.HI.X R11, R220, R9, R32, 0x2, P3 ;  /* 0x00000009dc0ba211 */ /* 0x000fe400018f1420 */
[-C--:B-1----:R-:W-:Y:S01]  /*1df70*/  @!P1 LEA R14, P6, R219, R8.reuse, 0x2 ;  /* 0x00000008db0e9211 */ /* 0x082fe200078c10ff */
[----:B------:R3:W-:Y:S01]  /*1df80*/  @!P4 ST.E.64 desc[UR60][R20.64], R68 ;  /* 0x000000441400c985 */ /* 0x0007e2000c101b3c */
[----:B------:R-:W-:-:S02]  /*1df90*/  @!P0 LEA R12, P4, R218, R8, 0x2 ;  /* 0x00000008da0c8211 */ /* 0x000fc400078810ff */
        /* <DEDUP_REMOVED lines=8> */
.L_x_2704:
[----:B------:R-:W-:Y:S05]  /*1e020*/  BSYNC B1 ;  /* 0x0000000000017941 */ /* 0x000fea0003800000 */
.L_x_2703:
[----:B------:R-:W-:Y:S01]  /*1e030*/  ISETP.GE.AND P0, PT, R26, R105, PT ;  /* 0x000000691a00720c */ /* 0x000fe20003f06270 */
[----:B-1-3--:R1:W3:Y:S04]  /*1e040*/  SHFL.IDX PT, R9, R3, 0x1, 0x1c1f ;  /* 0x003c1f0003097f89 */ /* 0x00a2e800000e0000 */
        /* <DEDUP_REMOVED lines=9> */
[-C--:B------:R-:W-:Y:S02]  /*1e0e0*/  @!P0 LEA R14, P6, R230, R8.reuse, 0x2 ;  /* 0x00000008e60e8211 */ /* 0x080fe400078c10ff */
        /* <DEDUP_REMOVED lines=58> */
.L_x_2693:
        /* <DEDUP_REMOVED lines=10> */
[----:B------:R-:W-:-:S04]  /*1e530*/  IMAD.U32 R0, RZ, RZ, UR4 ;  /* 0x00000004ff007e24 */ /* 0x000fc8000f8e00ff */
[----:B------:R-:W-:-:S04]  /*1e540*/  @P1 IADD3 R10, P2, R211, UR6, RZ ;  /* 0x00000006d30a1c10 */ /* 0x000fc8000ff5e0ff */
[----:B------:R-:W-:Y:S01]  /*1e550*/  @P1 IADD3.X R11, R212, UR7, RZ, P2, !PT ;  /* 0x00000007d40b1c10 */ /* 0x000fe200097fe4ff */
[----:B------:R2:W5:Y:S04]  /*1e560*/  @P0 LDG.E R3, desc[UR60][R8.64] ;  /* 0x0000003c08030981 */ /* 0x000568000c1e1900 */
[----:B------:R2:W5:Y:S01]  /*1e570*/  @P1 LDG.E R0, desc[UR60][R10.64] ;  /* 0x0000003c0a001981 */ /* 0x000562000c1e1900 */
[----:B------:R-:W-:Y:S01]  /*1e580*/  ISETP.NE.AND P2, PT, R209, RZ, PT ;  /* 0x000000ffd100720c */ /* 0x000fe20003f45270 */
[----:B-1----:R-:W1:-:S12]  /*1e590*/  S2R R4, SR_TID.X ;  /* 0x0000000000047919 */ /* 0x002e580000002100 */
[----:B------:R-:W3:Y:S01]  /*1e5a0*/  @!P2 LDC R209, c[0x0][0xad4] ;  /* 0x0002b500ffd1ab82 */ /* 0x000ee20000000800 */
[----:B-1----:R-:W-:Y:S01]  /*1e5b0*/  VIADD R4, R4, 0xffffff80 ;  /* 0xffffff8004047836 */ /* 0x002fe20000000000 */
[----:B---3--:R-:W-:-:S04]  /*1e5c0*/  ISETP.GT.AND P2, PT, R209, 0x1, PT ;  /* 0x00000001d100780c */ /* 0x008fc80003f44270 */
[----:B------:R-:W-:Y:S01]  /*1e5d0*/  ISETP.GT.AND P3, PT, R4, 0x7f, PT ;  /* 0x0000007f0400780c */ /* 0x000fe20003f64270 */
[----:B--2---:R-:W-:-:S12]  /*1e5e0*/  @P1 BRA `(.L_x_2705) ;  /* 0x0000000000101947 */ /* 0x004fd80003800000 */
[----:B------:R-:W-:Y:S05]  /*1e5f0*/  @!P0 BRA `(.L_x_2705) ;  /* 0x00000000000c8947 */ /* 0x000fea0003800000 */
[----:B------:R-:W2:Y:S04]  /*1e600*/  LDG.E R11, desc[UR60][R8.64] ;  /* 0x0000003c080b7981 */ /* 0x000ea8000c1e1900 */
[----:B-----5:R-:W2:Y:S02]  /*1e610*/  LDG.E R0, desc[UR60][R8.64+0x4] ;  /* 0x0000043c08007981 */ /* 0x020ea4000c1e1900 */
[----:B--2---:R-:W-:-:S07]  /*1e620*/  IADD3 R0, -R11, R0, RZ ;  /* 0x000000000b007210 */ /* 0x004fce0007ffe1ff */
.L_x_2705:
[----:B------:R-:W-:Y:S01]  /*1e630*/  BSSY B1, `(.L_x_2706) ;  /* 0x0000036000017945 */ /* 0x000fe20003800000 */
[----:B------:R-:W-:Y:S02]  /*1e640*/  SEL R31, R210, RZ, !P0 ;  /* 0x000000ffd21f7207 */ /* 0x000fe40004000000 */
[----:B------:R-:W-:Y:S02]  /*1e650*/  SEL R232, R232, RZ, !P0 ;  /* 0x000000ffe8e87207 */ /* 0x000fe40004000000 */
[----:B-----5:R-:W-:Y:S01]  /*1e660*/  SHF.R.S32.HI R28, RZ, 0x1f, R3 ;  /* 0x0000001fff1c7819 */ /* 0x020fe20000011403 */
[----:B------:R-:W-:Y:S06]  /*1e670*/  @P3 BRA `(.L_x_2707) ;  /* 0x0000000000c43947 */ /* 0x000fec0003800000 */
[----:B------:R-:W1:Y:S01]  /*1e680*/  S2R R9, SR_TID.X ;  /* 0x0000000000097919 */ /* 0x000e620000002100 */
[----:B------:R-:W2:Y:S02]  /*1e690*/  LDC R33, c[0x0][0xbe8] ;  /* 0x0002fa00ff217b82 */ /* 0x000ea40000000800 */
[----:B--2---:R-:W-:Y:S01]  /*1e6a0*/  IMAD R4, R0, R33, RZ ;  /* 0x0000002100047224 */ /* 0x004fe200078e02ff */
[----:B-1----:R-:W-:-:S04]  /*1e6b0*/  IADD3 R30, R200, -0x80, R9 ;  /* 0xffffff80c81e7810 */ /* 0x002fc80007ffe009 */
[----:B------:R-:W-:-:S13]  /*1e6c0*/  ISETP.GE.AND P0, PT, R30, R4, PT ;  /* 0x000000041e00720c */ /* 0x000fda0003f06270 */
[----:B------:R-:W-:Y:S05]  /*1e6d0*/  @P0 BRA `(.L_x_2707) ;  /* 0x0000000000ac0947 */ /* 0x000fea0003800000 */
[----:B------:R-:W-:Y:S01]  /*1e6e0*/  IMAD.MOV.U32 R26, RZ, RZ, 0x9b8 ;  /* 0x000009b8ff1a7424 */ /* 0x000fe200078e00ff */
[----:B------:R-:W-:Y:S01]  /*1e6f0*/  ISETP.GT.AND P0, PT, R209, 0x1, PT ;  /* 0x00000001d100780c */ /* 0x000fe20003f04270 */
[----:B------:R-:W1:Y:S01]  /*1e700*/  LDC.64 R8, c[0x0][0xba8] ;  /* 0x0002ea00ff087b82 */ /* 0x000e620000000a00 */
[----:B------:R-:W-:Y:S01]  /*1e710*/  ISETP.NE.AND P1, PT, R33, 0x1, PT ;  /* 0x000000012100780c */ /* 0x000fe20003f25270 */
[----:B------:R-:W-:Y:S01]  /*1e720*/  IMAD.MOV.U32 R27, RZ, RZ, R30 ;  /* 0x000000ffff1b7224 */ /* 0x000fe200078e001e */
[----:B------:R-:W-:Y:S02]  /*1e730*/  SEL R26, R26, 0x978, P0 ;  /* 0x000009781a1a7807 */ /* 0x000fe40000000000 */
[----:B------:R-:W-:-:S03]  /*1e740*/  SEL R215, R215, RZ, P0 ;  /* 0x000000ffd7d77207 */ /* 0x000fc60000000000 */
        /* <DEDUP_REMOVED lines=8> */
[----:B------:R-:W-:Y:S02]  /*1e7d0*/  IMAD R21, R20, R232, R21 ;  /* 0x000000e814157224 */ /* 0x000fe400078e0215 */
[----:B0-----:R-:W-:-:S05]  /*1e7e0*/  @P1 IMAD.HI.U32 R4, R30, R25, RZ ;  /* 0x000000191e041227 */ /* 0x001fca00078e00ff */
[----:B------:R-:W0:Y:S01]  /*1e7f0*/  @!P0 LDC R9, c[0x0][0xb54] ;  /* 0x0002d500ff098b82 */ /* 0x000e220000000800 */
[----:B---3--:R-:W-:Y:S02]  /*1e800*/  IMAD R29, R15, R206, RZ ;  /* 0x000000ce0f1d7224 */ /* 0x008fe400078e02ff */
[----:B------:R-:W-:Y:S01]  /*1e810*/  IMAD.WIDE.U32 R24, R20, R31, RZ ;  /* 0x0000001f14187225 */ /* 0x000fe200078e00ff */
[----:B----4-:R-:W-:-:S03]  /*1e820*/  @P1 SHF.R.U32.HI R27, RZ, R35, R4 ;  /* 0x00000023ff1b1219 */ /* 0x010fc60000011604 */
[----:B------:R-:W-:-:S04]  /*1e830*/  IMAD.WIDE.U32 R14, R14, R206, RZ ;  /* 0x000000ce0e0e7225 */ /* 0x000fc800078e00ff */
[----:B------:R-:W-:Y:S01]  /*1e840*/  IMAD.IADD R4, R25, 0x1, R21 ;  /* 0x0000000119047824 */ /* 0x000fe200078e0215 */
[----:B------:R-:W-:Y:S01]  /*1e850*/  IADD3 R14, P1, P3, R24, R14, R3 ;  /* 0x0000000e180e7210 */ /* 0x000fe20007b3e003 */
[----:B------:R-:W-:Y:S01]  /*1e860*/  IMAD.IADD R29, R15, 0x1, R29 ;  /* 0x000000010f1d7824 */ /* 0x000fe200078e021d */
[----:B------:R-:W-:Y:S01]  /*1e870*/  IADD3 R15, -R27, RZ, RZ ;  /* 0x000000ff1b0f7210 */ /* 0x000fe20007ffe1ff */
[-C--:B------:R-:W-:Y:S02]  /*1e880*/  IMAD R21, R13, R215.reuse, RZ ;  /* 0x000000d70d157224 */ /* 0x080fe400078e02ff */
[----:B------:R-:W-:Y:S01]  /*1e890*/  IMAD.WIDE.U32 R12, R12, R215, RZ ;  /* 0x000000d70c0c7225 */ /* 0x000fe200078e00ff */
[----:B------:R-:W-:-:S03]  /*1e8a0*/  IADD3.X R4, R4, R29, R28, P1, P3 ;  /* 0x0000001d04047210 */ /* 0x000fc60000fe641c */
[----:B------:R-:W-:Y:S01]  /*1e8b0*/  IMAD.IADD R21, R13, 0x1, R21 ;  /* 0x000000010d157824 */ /* 0x000fe200078e0215 */
[----:B------:R-:W-:Y:S01]  /*1e8c0*/  IADD3 R12, P0, P1, R27, R14, R12 ;  /* 0x0000000e1b0c7210 */ /* 0x000fe2000791e00c */
[----:B------:R-:W-:Y:S01]  /*1e8d0*/  IMAD R15, R33, R15, R30 ;  /* 0x0000000f210f7224 */ /* 0x000fe200078e021e */
[----:B------:R-:W-:-:S04]  /*1e8e0*/  SHF.R.S32.HI R27, RZ, 0x1f, R27 ;  /* 0x0000001fff1b7819 */ /* 0x000fc8000001141b */
[----:B------:R-:W-:Y:S01]  /*1e8f0*/  IADD3.X R13, R27, R4, R21, P0, P1 ;  /* 0x000000041b0d7210 */ /* 0x000fe200007e2415 */
[----:B-----5:R-:W-:Y:S01]  /*1e900*/  IMAD R4, R11, R15, RZ ;  /* 0x0000000f0b047224 */ /* 0x020fe200078e02ff */
[----:B------:R-:W-:-:S05]  /*1e910*/  SHF.R.S32.HI R21, RZ, 0x1f, R15 ;  /* 0x0000001fff157819 */ /* 0x000fca000001140f */
[C---:B------:R-:W-:Y:S02]  /*1e920*/  IMAD R21, R10.reuse, R21, R4 ;  /* 0x000000150a157224 */ /* 0x040fe400078e0204 */
[----:B------:R-:W-:-:S04]  /*1e930*/  IMAD.WIDE.U32 R10, R10, R15, R12 ;  /* 0x0000000f0a0a7225 */ /* 0x000fc800078e000c */
[----:B------:R-:W-:Y:S01]  /*1e940*/  IMAD.IADD R4, R11, 0x1, R21 ;  /* 0x000000010b047824 */ /* 0x000fe200078e0215 */
[C---:B-1----:R-:W-:Y:S02]  /*1e950*/  LEA R8, P0, R10.reuse, R8, 0x2 ;  /* 0x000000080a087211 */ /* 0x042fe400078010ff */
[----:B------:R-:W-:Y:S02]  /*1e960*/  MOV R11, 0xff800000 ;  /* 0xff800000000b7802 */ /* 0x000fe40000000f00 */
[----:B0-----:R-:W-:-:S05]  /*1e970*/  LEA.HI.X R9, R10, R9, R4, 0x2, P0 ;  /* 0x000000090a097211 */ /* 0x001fca00000f1404 */
[----:B------:R1:W-:Y:S04]  /*1e980*/  STG.E desc[UR60][R8.64], R11 ;  /* 0x0000000b08007986 */ /* 0x0003e8000c10193c */
.L_x_2707:
[----:B------:R-:W-:Y:S05]  /*1e990*/  BSYNC B1 ;  /* 0x0000000000017941 */ /* 0x000fea0003800000 */
.L_x_2706:
[----:B------:R-:W-:Y:S05]  /*1e9a0*/  @P2 BRA `(.L_x_2702) ;  /* 0x0000000400a02947 */ /* 0x000fea0003800000 */
[----:B------:R-:W2:Y:S01]  /*1e9b0*/  LDC R15, c[0x0][0xbe8] ;  /* 0x0002fa00ff0f7b82 */ /* 0x000ea20000000800 */
[----:B------:R-:W-:Y:S01]  /*1e9c0*/  ULDC.64 UR4, c[0x0][0xaa0] ;  /* 0x0002a80000047ab9 */ /* 0x000fe20000000a00 */
[----:B------:R-:W-:Y:S01]  /*1e9d0*/  ULDC.64 UR6, c[0x0][0xaf0] ;  /* 0x0002bc0000067ab9 */ /* 0x000fe20000000a00 */
[----:B------:R-:W-:Y:S01]  /*1e9e0*/  IMAD R4, R28, UR4, RZ ;  /* 0x000000041c047c24 */ /* 0x000fe2000f8e02ff */
[----:B------:R-:W-:Y:S01]  /*1e9f0*/  BSSY B1, `(.L_x_2708) ;  /* 0x0000039000017945 */ /* 0x000fe20003800000 */
[C---:B-1----:R-:W-:Y:S01]  /*1ea00*/  IMAD.WIDE.U32 R8, R3.reuse, UR4, RZ ;  /* 0x0000000403087c25 */ /* 0x042fe2000f8e00ff */
[----:B------:R-:W-:Y:S02]  /*1ea10*/  SHF.R.S32.HI R14, RZ, 0x1f, R207 ;  /* 0x0000001fff0e7819 */ /* 0x000fe400000114cf */
[----:B------:R-:W-:Y:S01]  /*1ea20*/  SHF.R.S32.HI R20, RZ, 0x1f, R203 ;  /* 0x0000001fff147819 */ /* 0x000fe200000114cb */
[----:B------:R-:W-:Y:S01]  /*1ea30*/  IMAD R11, R3, UR5, R4 ;  /* 0x00000005030b7c24 */ /* 0x000fe2000f8e0204 */
[----:B------:R-:W-:Y:S01]  /*1ea40*/  ULDC.64 UR4, c[0x0][0xae8] ;  /* 0x0002ba0000047ab9 */ /* 0x000fe20000000a00 */
[----:B------:R-:W-:-:S02]  /*1ea50*/  IMAD R3, R208, 0x20, R233 ;  /* 0x00000020d0037824 */ /* 0x000fc400078e02e9 */
[----:B------:R-:W-:Y:S02]  /*1ea60*/  IMAD.IADD R9, R9, 0x1, R11 ;  /* 0x0000000109097824 */ /* 0x000fe400078e020b */
[----:B------:R-:W-:Y:S01]  /*1ea70*/  IMAD.IADD R13, R200, 0x1, R3 ;  /* 0x00000001c80d7824 */ /* 0x000fe200078e0203 */
[----:B------:R-:W-:Y:S01]  /*1ea80*/  IADD3 R200, R233, R200, RZ ;  /* 0x000000c8e9c87210 */ /* 0x000fe20007ffe0ff */
[----:B------:R-:W-:-:S03]  /*1ea90*/  IMAD.WIDE.U32 R8, R206, UR4, R8 ;  /* 0x00000004ce087c25 */ /* 0x000fc6000f8e0008 */
[----:B------:R-:W-:Y:S01]  /*1eaa0*/  MOV R3, R13 ;  /* 0x0000000d00037202 */ /* 0x000fe20000000f00 */
[----:B------:R-:W-:Y:S01]  /*1eab0*/  IMAD R9, R206, UR5, R9 ;  /* 0x00000005ce097c24 */ /* 0x000fe2000f8e0209 */
[----:B------:R-:W-:Y:S01]  /*1eac0*/  ULDC.64 UR4, c[0x0][0xae0] ;  /* 0x0002b80000047ab9 */ /* 0x000fe20000000a00 */
[----:B--2---:R-:W-:Y:S01]  /*1ead0*/  ISETP.NE.AND P0, PT, R15, 0x1, PT ;  /* 0x000000010f00780c */ /* 0x004fe20003f05270 */
[----:B------:R-:W-:-:S12]  /*1eae0*/  IMAD.WIDE.U32 R8, R31, UR6, R8 ;  /* 0x000000061f087c25 */ /* 0x000fd8000f8e0008 */
[----:B------:R-:W1:Y:S08]  /*1eaf0*/  @P0 LDC R10, c[0x0][0xbec] ;  /* 0x0002fb00ff0a0b82 */ /* 0x000e700000000800 */
[----:B------:R-:W2:Y:S01]  /*1eb00*/  @P0 LDC R21, c[0x0][0xbf0] ;  /* 0x0002fc00ff150b82 */ /* 0x000ea20000000800 */
[----:B-1----:R-:W-:-:S04]  /*1eb10*/  @P0 IMAD.HI.U32 R4, R13, R10, RZ ;  /* 0x0000000a0d040227 */ /* 0x002fc800078e00ff */
[----:B------:R-:W-:Y:S01]  /*1eb20*/  IMAD R10, R232, UR6, RZ ;  /* 0x00000006e80a7c24 */ /* 0x000fe2000f8e02ff */
[----:B--2---:R-:W-:-:S03]  /*1eb30*/  @P0 SHF.R.U32.HI R3, RZ, R21, R4 ;  /* 0x00000015ff030219 */ /* 0x004fc60000011604 */
        /* <DEDUP_REMOVED lines=12> */
[----:B------:R-:W-:Y:S02]  /*1ec00*/  IMAD R15, R0, R15, RZ ;  /* 0x0000000f000f7224 */ /* 0x000fe400078e02ff */
[----:B------:R-:W-:-:S02]  /*1ec10*/  IMAD R3, R11, UR5, R4 ;  /* 0x000000050b037c24 */ /* 0x000fc4000f8e0204 */
[----:B------:R-:W-:Y:S01]  /*1ec20*/  IMAD.WIDE.U32 R8, R11, UR4, R8 ;  /* 0x000000040b087c25 */ /* 0x000fe2000f8e0008 */
[C---:B------:R-:W-:Y:S01]  /*1ec30*/  ISETP.GE.AND P2, PT, R200.reuse, R15, PT ;  /* 0x0000000fc800720c */ /* 0x040fe20003f46270 */
[----:B------:R-:W-:Y:S02]  /*1ec40*/  ULDC.64 UR4, c[0x0][0xa80] ;  /* 0x0002a00000047ab9 */ /* 0x000fe40000000a00 */
[----:B------:R-:W-:Y:S01]  /*1ec50*/  VIADD R0, R200, 0x20 ;  /* 0x00000020c8007836 */ /* 0x000fe20000000000 */
[----:B------:R-:W-:Y:S01]  /*1ec60*/  LEA R4, P3, R8, UR4, 0x1 ;  /* 0x0000000408047c11 */ /* 0x000fe2000f8608ff */
[----:B------:R-:W-:-:S03]  /*1ec70*/  IMAD.IADD R3, R9, 0x1, R3 ;  /* 0x0000000109037824 */ /* 0x000fc600078e0203 */
[-C--:B------:R-:W-:Y:S01]  /*1ec80*/  ISETP.GE.AND P1, PT, R0, R15.reuse, PT ;  /* 0x0000000f0000720c */ /* 0x080fe20003f26270 */
[----:B------:R-:W-:Y:S01]  /*1ec90*/  VIADD R0, R200, 0x40 ;  /* 0x00000040c8007836 */ /* 0x000fe20000000000 */
[----:B------:R-:W-:Y:S02]  /*1eca0*/  LEA.HI.X R3, R8, UR5, R3, 0x1, P3 ;  /* 0x0000000508037c11 */ /* 0x000fe400098f0c03 */
[----:B------:R1:W2:Y:S02]  /*1ecb0*/  SHFL.IDX PT, R8, R4, RZ, 0x181f ;  /* 0x00181fff04087589 */ /* 0x0002a400000e0000 */
[----:B------:R-:W-:Y:S02]  /*1ecc0*/  ISETP.GE.AND P0, PT, R0, R15, PT ;  /* 0x0000000f0000720c */ /* 0x000fe40003f06270 */
[----:B------:R1:W3:Y:S01]  /*1ecd0*/  SHFL.IDX PT, R0, R3, RZ, 0x181f ;  /* 0x00181fff03007589 */ /* 0x0002e200000e0000 */
[----:B------:R-:W-:Y:S10]  /*1ece0*/  @P2 BRA `(.L_x_2709) ;  /* 0x0000000000242947 */ /* 0x000ff40003800000 */
        /* <DEDUP_REMOVED lines=9> */
.L_x_2709:
[----:B------:R-:W-:Y:S05]  /*1ed80*/  BSYNC B1 ;  /* 0x0000000000017941 */ /* 0x000fea0003800000 */
.L_x_2708:
[----:B---3--:R3:W0:Y:S01]  /*1ed90*/  SHFL.IDX PT, R0, R3, 0x1, 0x181f ;  /* 0x00381f0003007f89 */ /* 0x00862200000e0000 */
[----:B------:R-:W-:Y:S03]  /*1eda0*/  BSSY B1, `(.L_x_2710) ;  /* 0x000000c000017945 */ /* 0x000fe60003800000 */
[----:B--2-4-:R3:W2:Y:S01]  /*1edb0*/  SHFL.IDX PT, R8, R4, 0x1, 0x181f ;  /* 0x00381f0004087f89 */ /* 0x0146a200000e0000 */
[----:B------:R-:W-:Y:S05]  /*1edc0*/  @P1 BRA `(.L_x_2711) ;  /* 0x0000000000241947 */ /* 0x000fea0003800000 */
        /* <DEDUP_REMOVED lines=9> */
.L_x_2711:
[----:B------:R-:W-:Y:S05]  /*1ee60*/  BSYNC B1 ;  /* 0x0000000000017941 */ /* 0x000fea0003800000 */
.L_x_2710:
[----:B0-----:R0:W0:Y:S01]  /*1ee70*/  SHFL.IDX PT, R0, R3, 0x2, 0x181f ;  /* 0x00581f0003007f89 */ /* 0x00102200000e0000 */
[----:B------:R-:W-:Y:S03]  /*1ee80*/  BSSY B1, `(.L_x_2712) ;  /* 0x000000c000017945 */ /* 0x000fe60003800000 */
[----:B--2-4-:R2:W4:Y:S01]  /*1ee90*/  SHFL.IDX PT, R8, R4, 0x2, 0x181f ;  /* 0x00581f0004087f89 */ /* 0x01452200000e0000 */
[----:B------:R-:W-:Y:S05]  /*1eea0*/  @P0 BRA `(.L_x_2713) ;  /* 0x0000000000240947 */ /* 0x000fea0003800000 */
        /* <DEDUP_REMOVED lines=9> */
.L_x_2713:
[----:B------:R-:W-:Y:S05]  /*1ef40*/  BSYNC B1 ;  /* 0x0000000000017941 */ /* 0x000fea0003800000 */
.L_x_2712:
[----:B0-----:R-:W-:Y:S01]  /*1ef50*/  IADD3 R0, R200, 0x60, RZ ;  /* 0x00000060c8007810 */ /* 0x001fe20007ffe0ff */
[----:B------:R0:W0:Y:S03]  /*1ef60*/  SHFL.IDX PT, R10, R3, 0x3, 0x181f ;  /* 0x00781f00030a7f89 */ /* 0x00002600000e0000 */
[----:B------:R-:W-:Y:S01]  /*1ef70*/  ISETP.GE.AND P0, PT, R0, R15, PT ;  /* 0x0000000f0000720c */ /* 0x000fe20003f06270 */
[----:B-123--:R-:W1:-:S12]  /*1ef80*/  SHFL.IDX PT, R4, R4, 0x3, 0x181f ;  /* 0x00781f0004047f89 */ /* 0x00ee5800000e0000 */
[----:B------:R-:W-:Y:S05]  /*1ef90*/  @P0 BRA `(.L_x_2702) ;  /* 0x0000000000240947 */ /* 0x000fea0003800000 */
[----:B------:R-:W-:Y:S02]  /*1efa0*/  ULDC UR4, c[0x0][0xac8] ;  /* 0x0002b20000047ab9 */ /* 0x000fe40000000800 */
[----:B------:R-:W-:Y:S02]  /*1efb0*/  ISETP.GE.AND P2, PT, R203, UR4, PT ;  /* 0x00000004cb007c0c */ /* 0x000fe4000bf46270 */
[----:B------:R-:W-:-:S11]  /*1efc0*/  ISETP.GE.AND P3, PT, R207, UR4, PT ;  /* 0x00000004cf007c0c */ /* 0x000fd6000bf66270 */
[-C--:B-1----:R-:W-:Y:S02]  /*1efd0*/  @!P2 LEA R12, P0, R203, R4.reuse, 0x1 ;  /* 0x00000004cb0ca211 */ /* 0x082fe400078008ff */
[----:B----4-:R-:W-:Y:S02]  /*1efe0*/  @!P3 LEA R8, P1, R207, R4, 0x1 ;  /* 0x00000004cf08b211 */ /* 0x010fe400078208ff */
[-C--:B0-----:R-:W-:Y:S02]  /*1eff0*/  @!P2 LEA.HI.X R13, R203, R10.reuse, R20, 0x1, P0 ;  /* 0x0000000acb0da211 */ /* 0x081fe400000f0c14 */
[----:B------:R-:W-:-:S03]  /*1f000*/  @!P3 LEA.HI.X R9, R207, R10, R14, 0x1, P1 ;  /* 0x0000000acf09b211 */ /* 0x000fc600008f0c0e */
[----:B------:R0:W-:Y:S04]  /*1f010*/  @!P2 ST.E.128 desc[UR60][R12.64], RZ ;  /* 0x000000ff0c00a985 */ /* 0x0001e8000c101d3c */
[----:B------:R0:W-:Y:S02]  /*1f020*/  @!P3 ST.E.128 desc[UR60][R8.64], RZ ;  /* 0x000000ff0800b985 */ /* 0x0001e4000c101d3c */
.L_x_2702:
[----:B------:R-:W-:Y:S05]  /*1f030*/  BSYNC B0 ;  /* 0x0000000000007941 */ /* 0x000fea0003800000 */
.L_x_2692:
[----:B------:R-:W-:Y:S02]  /*1f040*/  ULDC UR4, c[0x0][0xc3c] ;  /* 0x00030f0000047ab9 */ /* 0x000fe40000000800 */
[----:B------:R-:W-:-:S13]  /*1f050*/  ISETP.GE.AND P0, PT, R7, UR4, PT ;  /* 0x0000000407007c0c */ /* 0x000fda000bf06270 */
[----:B------:R-:W-:Y:S05]  /*1f060*/  @!P0 BRA `(.L_x_2714) ;  /* 0xfffffe24003c8947 */ /* 0x000fea000383ffff */
[----:B------:R-:W-:Y:S05]  /*1f070*/  BRA `(.L_x_2483) ;  /* 0x0000008800b87947 */ /* 0x000fea0003800000 */
.L_x_2481:
        /* <DEDUP_REMOVED lines=20> */
.L_x_2715:
        /* <DEDUP_REMOVED lines=36> */
[----:B0-----:R-:W-:-:S05]  /*1f400*/  IMAD R9, R3, UR5, RZ ;  /* 0x0000000503097c24 */ /* 0x001fca000f8e02ff */
[----:B-1----:R-:W-:Y:S02]  /*1f410*/  ISETP.GT.AND P6, PT, R9, UR6, PT ;  /* 0x0000000609007c0c */ /* 0x002fe4000bfc4270 */
[----:B------:R-:W-:-:S11]  /*1f420*/  MOV R4, R9 ;  /* 0x0000000900047202 */ /* 0x000fd60000000f00 */
[----:B------:R-:W-:Y:S05]  /*1f430*/  @P6 BRA `(.L_x_2717) ;  /* 0x0000000000a86947 */ /* 0x000fea0003800000 */
[----:B------:R-:W-:Y:S01]  /*1f440*/  IMAD.MOV.U32 R9, RZ, RZ, R4 ;  /* 0x000000ffff097224 */ /* 0x000fe200078e0004 */
[----:B------:R-:W-:Y:S01]  /*1f450*/  UMOV UR4, URZ ;  /* 0x0000003f00047c82 */ /* 0x000fe20008000000 */
[----:B------:R-:W-:-:S05]  /*1f460*/  ULDC UR5, c[0x0][0xc38] ;  /* 0x00030e0000057ab9 */ /* 0x000fca0000000800 */
.L_x_2719:
        /* <DEDUP_REMOVED lines=38> */
[----:B------:R-:W-:-:S07]  /*1f6d0*/  MOV R5, R2 ;  /* 0x0000000200057202 */ /* 0x000fce0000000f00 */
.L_x_2717:
        /* <DEDUP_REMOVED lines=12> */
.L_x_2720:
[----:B----4-:R-:W-:Y:S01]  /*1f7a0*/  IMAD R3, R3, UR5, R10 ;  /* 0x0000000503037c24 */ /* 0x010fe2000f8e020a */
[----:B------:R-:W-:Y:S02]  /*1f7b0*/  IADD3 R14, R9, UR4, RZ ;  /* 0x00000004090e7c10 */ /* 0x000fe4000fffe0ff */
[----:B-1----:R-:W-:Y:S02]  /*1f7c0*/  ISETP.NE.AND P0, PT, R8, 0x1, PT ;  /* 0x000000010800780c */ /* 0x002fe40003f05270 */
[----:B------:R1:W-:Y:S01]  /*1f7d0*/  STL [R1], R3 ;  /* 0x0000000301007387 */ /* 0x0003e20000100800 */
[----:B---3--:R-:W-:-:S03]  /*1f7e0*/  IADD3 R5, -R3, UR6, RZ ;  /* 0x0000000603057c10 */ /* 0x008fc6000fffe1ff */
[----:B------:R1:W-:Y:S07]  /*1f7f0*/  STL [R1+0xc], R14 ;  /* 0x00000c0e01007387 */ /* 0x0003ee0000100800 */
        /* <DEDUP_REMOVED lines=26> */
[----:B------:R-:W-:Y:S01]  /*1f9a0*/  IMAD R7, R2, R9, RZ ;  /* 0x0000000902077224 */ /* 0x000fe200078e02ff */
[----:B------:R-:W-:-:S07]  /*1f9b0*/  MOV R2, RZ ;  /* 0x000000ff00027202 */ /* 0x000fce0000000f00 */
[----:B------:R-:W-:Y:S02]  /*1f9c0*/  @P0 VIADD R10, R10, 0x1 ;  /* 0x000000010a0a0836 */ /* 0x000fe40000000000 */
[----:B------:R-:W-:Y:S01]  /*1f9d0*/  IMAD.HI.U32 R7, R3, R7, R2 ;  /* 0x0000000703077227 */ /* 0x000fe200078e0002 */
[----:B------:R-:W-:Y:S02]  /*1f9e0*/  LOP3.LUT R2, R5, R4, RZ, 0x3c, !PT ;  /* 0x0000000405027212 */ /* 0x000fe400078e3cff */
[----:B------:R-:W-:Y:S02]  /*1f9f0*/  IABS R3, R8 ;  /* 0x0000000800037213 */ /* 0x000fe40000000000 */
[----:B------:R-:W-:Y:S02]  /*1fa00*/  ISETP.GE.AND P2, PT, R2, RZ, PT ;  /* 0x000000ff0200720c */ /* 0x000fe40003f46270 */
[----:B------:R-:W-:-:S11]  /*1fa10*/  IADD3 R3, RZ, -R3, RZ ;  /* 0x80000003ff037210 */ /* 0x000fd60007ffe0ff */
        /* <DEDUP_REMOVED lines=15> */
[----:B------:R-:W-:Y:S02]  /*1fb10*/  @!P2 IADD3 R7, -R7, RZ, RZ ;  /* 0x000000ff0707a210 */ /* 0x000fe40007ffe1ff */
[----:B------:R-:W-:-:S05]  /*1fb20*/  @!P1 LOP3.LUT R7, RZ, R8, RZ, 0x33, !PT ;  /* 0x00000008ff079212 */ /* 0x000fca00078e33ff */
[--C-:B------:R-:W-:Y:S02]  /*1fb30*/  IMAD.MOV R3, RZ, RZ, -R7.reuse ;  /* 0x000000ffff037224 */ /* 0x100fe400078e0a07 */
[C---:B------:R-:W-:Y:S02]  /*1fb40*/  IMAD R7, R8.reuse, 0x1000000, R7 ;  /* 0x0100000008077824 */ /* 0x040fe400078e0207 */
[----:B------:R-:W-:-:S05]  /*1fb50*/  IMAD R8, R8, R3, R10 ;  /* 0x0000000308087224 */ /* 0x000fca00078e020a */
[----:B------:R-:W-:-:S05]  /*1fb60*/  LEA R3, R8, R7, 0x10 ;  /* 0x0000000708037211 */ /* 0x000fca00078e80ff */
[----:B------:R0:W-:Y:S01]  /*1fb70*/  STL [R1+0x8], R3 ;  /* 0x0000080301007387 */ /* 0x0001e20000100800 */
[----:B------:R-:W-:Y:S05]  /*1fb80*/  BRA `(.L_x_2722) ;  /* 0x0000000000f47947 */ /* 0x000fea0003800000 */
.L_x_2721:
[----:B-1----:R-:W1:Y:S02]  /*1fb90*/  LDC.64 R2, c[0x0][0xc90] ;  /* 0x00032400ff027b82 */ /* 0x002e640000000a00 */
        /* <DEDUP_REMOVED lines=14> */
[----:B------:R-:W-:Y:S01]  /*1fc80*/  IMAD.HI.U32 R2, R2, R13, RZ ;  /* 0x0000000d02027227 */ /* 0x000fe200078e00ff */
[----:B------:R-:W-:-:S05]  /*1fc90*/  IADD3 R3, RZ, -R3, RZ ;  /* 0x80000003ff037210 */ /* 0x000fca0007ffe0ff */
        /* <DEDUP_REMOVED lines=8> */
[----:B------:R-:W-:-:S05]  /*1fd20*/  @P0 VIADD R2, R2, 0x1 ;  /* 0x0000000102020836 */ /* 0x000fca0000000000 */
[----:B------:R-:W-:Y:S02]  /*1fd30*/  @!P2 IADD3 R2, -R2, RZ, RZ ;  /* 0x000000ff0202a210 */ /* 0x000fe40007ffe1ff */
        /* <DEDUP_REMOVED lines=14> */
[----:B0-----:R-:W-:-:S05]  /*1fe20*/  IADD3 R5, RZ, -R3, RZ ;  /* 0x80000003ff057210 */ /* 0x001fca0007ffe0ff */
[----:B------:R-:W-:-:S04]  /*1fe30*/  IMAD R5, R5, R10, RZ ;  /* 0x0000000a05057224 */ /* 0x000fc800078e02ff */
[----:B------:R-:W-:Y:S01]  /*1fe40*/  IMAD.HI.U32 R2, R3, R5, R2 ;  /* 0x0000000503027227 */ /* 0x000fe200078e0002 */
[----:B------:R-:W-:-:S03]  /*1fe50*/  IABS R5, R8 ;  /* 0x0000000800057213 */ /* 0x000fc60000000000 */
[----:B------:R-:W-:Y:S02]  /*1fe60*/  IMAD.MOV R3, RZ, RZ, -R11 ;  /* 0x000000ffff037224 */ /* 0x000fe400078e0a0b */
[----:B------:R-:W-:-:S04]  /*1fe70*/  IMAD.HI.U32 R2, R2, R5, RZ ;  /* 0x0000000502027227 */ /* 0x000fc800078e00ff */
[----:B------:R-:W-:-:S05]  /*1fe80*/  IMAD R3, R2, R3, R5 ;  /* 0x0000000302037224 */ /* 0x000fca00078e0205 */
[----:B------:R-:W-:-:S13]  /*1fe90*/  ISETP.GT.U32.AND P1, PT, R10, R3, PT ;  /* 0x000000030a00720c */ /* 0x000fda0003f24070 */
[----:B------:R-:W-:Y:S01]  /*1fea0*/  @!P1 IMAD.IADD R3, R3, 0x1, -R10 ;  /* 0x0000000103039824 */ /* 0x000fe200078e0a0a */
[----:B------:R-:W-:Y:S02]  /*1feb0*/  @!P1 IADD3 R2, R2, 0x1, RZ ;  /* 0x0000000102029810 */ /* 0x000fe40007ffe0ff */
        /* <DEDUP_REMOVED lines=10> */
.L_x_2722:
[----:B01----:R-:W-:-:S04]  /*1ff60*/  LOP3.LUT R3, RZ, R2, RZ, 0x33, !PT ;  /* 0x00000002ff037212 */ /* 0x003fc800078e33ff */
[----:B------:R-:W-:-:S05]  /*1ff70*/  IADD3 R2, R4, R3, RZ ;  /* 0x0000000304027210 */ /* 0x000fca0007ffe0ff */
[----:B------:R1:W-:Y:S01]  /*1ff80*/  STL [R1+0x4], R2 ;  /* 0x0000040201007387 */ /* 0x0003e20000100800 */
[----:B------:R-:W-:Y:S05]  /*1ff90*/  BRA `(.L_x_2723) ;  /* 0x0000000000107947 */ /* 0x000fea0003800000 */
.L_x_2718:
[----:B------:R-:W-:Y:S01]  /*1ffa0*/  IMAD.U32 R2, RZ, RZ, UR6 ;  /* 0x00000006ff027e24 */ /* 0x000fe2000f8e00ff */
[----:B------:R0:W-:Y:S04]  /*1ffb0*/  STL [R1+0x4], RZ ;  /* 0x000004ff01007387 */ /* 0x0001e80000100800 */
[----:B------:R0:W-:Y:S04]  /*1ffc0*/  STL [R1+0x8], RZ ;  /* 0x000008ff01007387 */ /* 0x0001e80000100800 */
[----:B------:R0:W-:Y:S02]  /*1ffd0*/  STL [R1], R2 ;  /* 0x0000000201007387 */ /* 0x0001e40000100800 */
.L_x_2723:
        /* <DEDUP_REMOVED lines=10> */
.L_x_2716:
        /* <DEDUP_REMOVED lines=16> */
[----:B01----:R-:W-:Y:S01]  /*20180*/  IMAD.SHL.U32 R2, R5, 0x8, RZ ;  /* 0x0000000805027824 */ /* 0x003fe200078e00ff */
[----:B------:R-:W-:Y:S01]  /*20190*/  ULDC.64 UR36, c[0x0][0x198] ;  /* 0x0000660000247ab9 */ /* 0x000fe20000000a00 */
[----:B------:R-:W-:Y:S01]  /*201a0*/  ULDC UR39, c[0x0][0xc] ;  /* 0x0000030000277ab9 */ /* 0x000fe20000000800 */
[----:B----4-:R-:W-:-:S06]  /*201b0*/  ULEA UR4, UR5, UR4, 0x18 ;  /* 0x0000000405047291 */ /* 0x010fcc000f8ec03f */
[----:B------:R-:W-:Y:S01]  /*201c0*/  IMAD.U32 R18, RZ, RZ, UR4 ;  /* 0x00000004ff127e24 */ /* 0x000fe2000f8e00ff */
[----:B--2---:R-:W-:Y:S02]  /*201d0*/  R2UR UR6, R0 ;  /* 0x00000000000672ca */ /* 0x004fe400000e0000 */
[----:B------:R-:W-:Y:S02]  /*201e0*/  SHF.L.U32 R0, R6, 0x3, RZ ;  /* 0x0000000306007819 */ /* 0x000fe400000006ff */
[----:B---3--:R-:W-:Y:S02]  /*201f0*/  LOP3.LUT R4, R4, 0xfffffffd, RZ, 0xc0, !PT ;  /* 0xfffffffd04047812 */ /* 0x008fe400078ec0ff */
[----:B------:R-:W-:Y:S02]  /*20200*/  LOP3.LUT R3, R0, 0x1f8, RZ, 0xc0, !PT ;  /* 0x000001f800037812 */ /* 0x000fe400078ec0ff */
[----:B------:R-:W-:Y:S02]  /*20210*/  @P1 LOP3.LUT R4, R4, 0x2, RZ, 0xfc, !PT ;  /* 0x0000000204041812 */ /* 0x000fe400078efcff */
[----:B------:R-:W-:-:S02]  /*20220*/  LOP3.LUT R3, R3, 0x38, R6, 0x78, !PT ;  /* 0x0000003803037812 */ /* 0x000fc400078e7806 */
        /* <DEDUP_REMOVED lines=12> */
[----:B------:R-:W-:Y:S01]  /*202f0*/  LEA R2, R3, R18, 0x1 ;  /* 0x0000001203027211 */ /* 0x000fe200078e08ff */
[----:B------:R-:W-:-:S04]  /*20300*/  IMAD.MOV.U32 R3, RZ, RZ, 0x1 ;  /* 0x00000001ff037424 */ /* 0x000fc800078e00ff */
        /* <DEDUP_REMOVED lines=10> */
.L_x_2872:
[----:B------:R-:W2:Y:S01]  /*203b0*/  LDL R0, [R1+0xc] ;  /* 0x00000c0001007983 */ /* 0x000ea20000100800 */
[----:B-1----:R-:W2:Y:S01]  /*203c0*/  LDC.64 R2, c[0x0][0xc88] ;  /* 0x00032200ff027b82 */ /* 0x002ea20000000a00 */
[----:B------:R-:W-:Y:S05]  /*203d0*/  YIELD ;  /* 0x0000000000007946 */ /* 0x000fea0003800000 */
[----:B------:R-:W-:Y:S01]  /*203e0*/  ULDC.64 UR4, c[0x0][0xa28] ;  /* 0x00028a0000047ab9 */ /* 0x000fe20000000a00 */
[----:B------:R-:W-:Y:S01]  /*203f0*/  ULDC.64 UR10, c[0x0][0xa18] ;  /* 0x00028600000a7ab9 */ /* 0x000fe20000000a00 */
[----:B------:R-:W-:Y:S01]  /*20400*/  ISETP.NE.U32.AND P0, PT, RZ, UR4, PT ;  /* 0x00000004ff007c0c */ /* 0x000fe2000bf05070 */
[----:B------:R-:W-:Y:S01]  /*20410*/  ULDC.64 UR6, c[0x0][0xa08] ;  /* 0x0002820000067ab9 */ /* 0x000fe20000000a00 */
[----:B--2---:R-:W-:Y:S01]  /*20420*/  IMAD.WIDE R2, R0, 0x4, R2 ;  /* 0x0000000400027825 */ /* 0x004fe200078e0202 */
[----:B------:R-:W-:-:S04]  /*20430*/  ULDC.64 UR8, c[0x0][0xa10] ;  /* 0x0002840000087ab9 */ /* 0x000fc80000000a00 */
[----:B0-----:R-:W2:Y:S01]  /*20440*/  LDG.E R4, desc[UR60][R2.64] ;  /* 0x0000003c02047981 */ /* 0x001ea2000c1e1900 */
[----:B------:R-:W-:Y:S02]  /*20450*/  ISETP.NE.AND.EX P0, PT, RZ, UR5, PT, P0 ;  /* 0x00000005ff007c0c */ /* 0x000fe4000bf05300 */
[----:B------:R-:W-:Y:S02]  /*20460*/  ISETP.NE.U32.AND P3, PT, RZ, UR10, PT ;  /* 0x0000000aff007c0c */ /* 0x000fe4000bf65070 */
[----:B------:R-:W-:Y:S02]  /*20470*/  MOV R0, RZ ;  /* 0x000000ff00007202 */ /* 0x000fe40000000f00 */
[----:B------:R-:W-:Y:S01]  /*20480*/  ISETP.NE.AND.EX P3, PT, RZ, UR11, PT, P3 ;  /* 0x0000000bff007c0c */ /* 0x000fe2000bf65330 */
[----:B------:R-:W-:Y:S01]  /*20490*/  IMAD.MOV.U32 R12, RZ, RZ, RZ ;  /* 0x000000ffff0c7224 */ /* 0x000fe200078e00ff */
[----:B--2---:R-:W-:Y:S01]  /*204a0*/  SHF.R.S32.HI R5, RZ, 0x1f, R4 ;  /* 0x0000001fff057819 */ /* 0x004fe20000011404 */
[----:B------:R-:W-:-:S04]  /*204b0*/  IMAD.SHL.U32 R15, R4, 0x4, RZ ;  /* 0x00000004040f7824 */ /* 0x000fc800078e00ff */
[C---:B------:R-:W-:Y:S01]  /*204c0*/  @P0 LEA R2, P1, R4.reuse, UR4, 0x2 ;  /* 0x0000000404020c11 */ /* 0x040fe2000f8210ff */
[----:B------:R0:W-:Y:S01]  /*204d0*/  STL [R1+0x38], R4 ;  /* 0x0000380401007387 */ /* 0x0001e20000100800 */
[C-C-:B------:R-:W-:Y:S02]  /*204e0*/  SHF.L.U64.HI R14, R4.reuse, 0x2, R5.reuse ;  /* 0x00000002040e7819 */ /* 0x140fe40000010205 */
[----:B------:R-:W-:Y:S01]  /*204f0*/  @P0 LEA.HI.X R3, R4, UR5, R5, 0x2, P1 ;  /* 0x0000000504030c11 */ /* 0x000fe200088f1405 */
[----:B------:R-:W-:Y:S01]  /*20500*/  ULDC.64 UR4, c[0x0][0xa00] ;  /* 0x0002800000047ab9 */ /* 0x000fe20000000a00 */
[C---:B------:R-:W-:Y:S01]  /*20510*/  @P3 IADD3 R8, P1, R15.reuse, UR10, RZ ;  /* 0x0000000a0f083c10 */ /* 0x040fe2000ff3e0ff */
        /* <DEDUP_REMOVED lines=12> */
[----:B--2---:R-:W-:-:S04]  /*205e0*/  IADD3 R2, P0, R15, UR4, RZ ;  /* 0x000000040f027c10 */ /* 0x004fc8000ff1e0ff */
[----:B------:R-:W-:Y:S01]  /*205f0*/  IADD3.X R3, R14, UR5, RZ, P0, !PT ;  /* 0x000000050e037c10 */ /* 0x000fe200087fe4ff */
[----:B------:R-:W-:Y:S01]  /*20600*/  ULDC UR4, c[0x0][0x288] ;  /* 0x0000a20000047ab9 */ /* 0x000fe20000000800 */
[----:B0-----:R-:W-:-:S03]  /*20610*/  IADD3 R4, P0, R15, UR8, RZ ;  /* 0x000000080f047c10 */ /* 0x001fc6000ff1e0ff */
[----:B------:R0:W5:Y:S01]  /*20620*/  @P2 LDG.E R11, desc[UR60][R6.64] ;  /* 0x0000003c060b2981 */ /* 0x000162000c1e1900 */
[----:B-1----:R-:W-:Y:S02]  /*20630*/  IADD3.X R5, R14, UR9, RZ, P0, !PT ;  /* 0x000000090e057c10 */ /* 0x002fe400087fe4ff */
[----:B------:R-:W-:Y:S01]  /*20640*/  ISETP.NE.U32.AND P0, PT, RZ, UR8, PT ;  /* 0x00000008ff007c0c */ /* 0x000fe2000bf05070 */
[----:B------:R-:W2:Y:S03]  /*20650*/  @P1 LDG.E R12, desc[UR60][R2.64] ;  /* 0x0000003c020c1981 */ /* 0x000ea6000c1e1900 */
[----:B------:R-:W-:-:S13]  /*20660*/  ISETP.NE.AND.EX P0, PT, RZ, UR9, PT, P0 ;  /* 0x00000009ff007c0c */ /* 0x000fda000bf05300 */
        /* <DEDUP_REMOVED lines=15> */
[----:B------:R-:W-:Y:S01]  /*20760*/  IMAD.U32 R8, RZ, RZ, UR4 ;  /* 0x00000004ff087e24 */ /* 0x000fe2000f8e00ff */
[----:B0-----:R-:W-:Y:S06]  /*20770*/  @P3 BRA `(.L_x_2725) ;  /* 0x0000000000143947 */ /* 0x001fec0003800000 */
[----:B------:R-:W-:Y:S05]  /*20780*/  @!P1 BRA `(.L_x_2725) ;  /* 0x0000000000109947 */ /* 0x000fea0003800000 */
[----:B------:R-:W2:Y:S04]  /*20790*/  LDG.E R12, desc[UR60][R2.64] ;  /* 0x0000003c020c7981 */ /* 0x000ea8000c1e1900 */
[----:B------:R-:W2:Y:S02]  /*207a0*/  LDG.E R2, desc[UR60][R2.64+0x4] ;  /* 0x0000043c02027981 */ /* 0x000ea4000c1e1900 */
[----:B--2--5:R-:W-:-:S05]  /*207b0*/  IMAD.IADD R13, R2, 0x1, -R12 ;  /* 0x00000001020d7824 */ /* 0x024fca00078e0a0c */
[----:B------:R0:W-:Y:S02]  /*207c0*/  STL [R1+0x50], R13 ;  /* 0x0000500d01007387 */ /* 0x0001e40000100800 */
.L_x_2725:
[----:B------:R-:W2:Y:S01]  /*207d0*/  LDL.LU R3, [R1+0x8] ;  /* 0x0000080001037983 */ /* 0x000ea20000300800 */
[----:B------:R-:W-:Y:S02]  /*207e0*/  ULDC.64 UR4, c[0x0][0xa20] ;  /* 0x0002880000047ab9 */ /* 0x000fe40000000a00 */
[----:B------:R-:W-:Y:S01]  /*207f0*/  ISETP.NE.U32.AND P1, PT, RZ, UR4, PT ;  /* 0x00000004ff007c0c */ /* 0x000fe2000bf25070 */
[----:B------:R-:W3:Y:S03]  /*20800*/  LDL R12, [R1+0x38] ;  /* 0x00003800010c7983 */ /* 0x000ee60000100800 */
[----:B------:R-:W-:Y:S02]  /*20810*/  ISETP.NE.AND.EX P1, PT, RZ, UR5, PT, P1 ;  /* 0x00000005ff007c0c */ /* 0x000fe4000bf25310 */
[C---:B--2---:R-:W-:Y:S02]  /*20820*/  LOP3.LUT R17, R3.reuse, 0xff000000, RZ, 0xc0, !PT ;  /* 0xff00000003117812 */ /* 0x044fe400078ec0ff */
[----:B------:R-:W-:-:S02]  /*20830*/  LOP3.LUT R2, R3, 0xff0000, RZ, 0xc0, !PT ;  /* 0x00ff000003027812 */ /* 0x000fc400078ec0ff */
[----:B------:R-:W-:Y:S02]  /*20840*/  SHF.R.U32.HI R17, RZ, 0x8, R17 ;  /* 0x00000008ff117819 */ /* 0x000fe40000011611 */
[----:B------:R-:W-:Y:S02]  /*20850*/  LOP3.LUT R16, R3, 0xffff, RZ, 0xc0, !PT ;  /* 0x0000ffff03107812 */ /* 0x000fe400078ec0ff */
[----:B------:R-:W-:Y:S01]  /*20860*/  LEA.HI R17, R2, R17, RZ, 0x10 ;  /* 0x0000001102117211 */ /* 0x000fe200078f80ff */
[----:B-----5:R-:W-:-:S05]  /*20870*/  IMAD.IADD R2, R11, 0x1, R0 ;  /* 0x000000010b027824 */ /* 0x020fca00078e0200 */
[----:B------:R1:W-:Y:S04]  /*20880*/  STL [R1+0x20], R2 ;  /* 0x0000200201007387 */ /* 0x0003e80000100800 */
[----:B---3--:R1:W-:Y:S01]  /*20890*/  STL [R1+0x18], R12 ;  /* 0x0000180c01007387 */ /* 0x0083e20000100800 */
[----:B------:R-:W-:Y:S05]  /*208a0*/  @!P1 BRA `(.L_x_2726) ;  /* 0x0000000000109947 */ /* 0x000fea0003800000 */
[----:B-1----:R-:W-:-:S04]  /*208b0*/  IADD3 R2, P1, R15, UR4, RZ ;  /* 0x000000040f027c10 */ /* 0x002fc8000ff3e0ff */
[----:B------:R-:W-:-:S05]  /*208c0*/  IADD3.X R3, R14, UR5, RZ, P1, !PT ;  /* 0x000000050e037c10 */ /* 0x000fca0008ffe4ff */
[----:B------:R2:W5:Y:S01]  /*208d0*/  LDG.E R8, desc[UR60][R2.64] ;  /* 0x0000003c02087981 */ /* 0x000562000c1e1900 */
[----:B------:R-:W-:Y:S05]  /*208e0*/  BRA `(.L_x_2727) ;  /* 0x0000000000107947 */ /* 0x000fea0003800000 */
.L_x_2726:
[----:B------:R-:W-:Y:S05]  /*208f0*/  @!P2 BRA `(.L_x_2727) ;  /* 0x00000000000ca947 */ /* 0x000fea0003800000 */
[----:B------:R-:W2:Y:S04]  /*20900*/  LDG.E R8, desc[UR60][R6.64] ;  /* 0x0000003c06087981 */ /* 0x000ea8000c1e1900 */
[----:B------:R-:W2:Y:S02]  /*20910*/  LDG.E R6, desc[UR60][R6.64+0x4] ;  /* 0x0000043c06067981 */ /* 0x000ea4000c1e1900 */
[----:B--2---:R-:W-:-:S07]  /*20920*/  IADD3 R8, -R8, R6, RZ ;  /* 0x0000000608087210 */ /* 0x004fce0007ffe1ff */
.L_x_2727:
[----:B-12---:R-:W2:Y:S01]  /*20930*/  @P0 LDG.E R2, desc[UR60][R4.64] ;  /* 0x0000003c04020981 */ /* 0x006ea2000c1e1900 */
[----:B------:R-:W1:Y:S03]  /*20940*/  LDC R3, c[0x0][0x448] ;  /* 0x00011200ff037b82 */ /* 0x000e660000000800 */
[----:B------:R-:W3:Y:S04]  /*20950*/  LDL R6, [R1+0x4] ;  /* 0x0000040001067983 */ /* 0x000ee80000100800 */
[----:B------:R4:W2:Y:S01]  /*20960*/  @P0 LDG.E R4, desc[UR60][R4.64+0x4] ;  /* 0x0000043c04040981 */ /* 0x0008a2000c1e1900 */
[----:B-1----:R-:W-:-:S13]  /*20970*/  ISETP.NE.AND P1, PT, R3, 0x1, PT ;  /* 0x000000010300780c */ /* 0x002fda0003f25270 */
[----:B------:R-:W1:Y:S08]  /*20980*/  @P1 LDC R3, c[0x0][0x44c] ;  /* 0x00011300ff031b82 */ /* 0x000e700000000800 */
[----:B----4-:R-:W4:Y:S01]  /*20990*/  @P1 LDC R5, c[0x0][0x450] ;  /* 0x00011400ff051b82 */ /* 0x010f220000000800 */
[----:B-----5:R-:W-:Y:S02]  /*209a0*/  IADD3 R7, -R0, R8, RZ ;  /* 0x0000000800077210 */ /* 0x020fe40007ffe1ff */
[----:B------:R-:W-:-:S05]  /*209b0*/  LOP3.LUT R11, R17, 0xff, RZ, 0xc0, !PT ;  /* 0x000000ff110b7812 */ /* 0x000fca00078ec0ff */
[----:B------:R0:W-:Y:S01]  /*209c0*/  STL [R1+0x60], R11 ;  /* 0x0000600b01007387 */ /* 0x0001e20000100800 */
[----:B------:R-:W-:Y:S01]  /*209d0*/  BSSY B0, `(.L_x_2728) ;  /* 0x0000032000007945 */ /* 0x000fe20003800000 */
[----:B------:R-:W-:Y:S01]  /*209e0*/  SHF.R.U32.HI R17, RZ, 0x10, R17 ;  /* 0x00000010ff117819 */ /* 0x000fe20000011611 */
[----:B--2---:R-:W-:Y:S02]  /*209f0*/  @P0 IMAD.IADD R9, R4, 0x1, -R2 ;  /* 0x0000000104090824 */ /* 0x004fe400078e0a02 */
[----:B---3--:R-:W-:-:S04]  /*20a00*/  IMAD.SHL.U32 R2, R6, 0x80, RZ ;  /* 0x0000008006027824 */ /* 0x008fc800078e00ff */
[----:B------:R-:W-:-:S04]  /*20a10*/  VIADD R2, R2, 0x7f ;  /* 0x0000007f02027836 */ /* 0x000fc80000000000 */
[----:B-1----:R-:W-:-:S05]  /*20a20*/  @P1 IMAD.HI.U32 R0, R2, R3, RZ ;  /* 0x0000000302001227 */ /* 0x002fca00078e00ff */
[----:B----4-:R-:W-:Y:S01]  /*20a30*/  @P1 SHF.R.U32.HI R2, RZ, R5, R0 ;  /* 0x00000005ff021219 */ /* 0x010fe20000011600 */
[----:B------:R-:W-:-:S05]  /*20a40*/  IMAD.IADD R0, R7, 0x1, R9 ;  /* 0x0000000107007824 */ /* 0x000fca00078e0209 */
[C---:B------:R-:W-:Y:S01]  /*20a50*/  IADD3 R21, R0.reuse, 0x80, -R13 ;  /* 0x0000008000157810 */ /* 0x040fe20007ffe80d */
        /* <DEDUP_REMOVED lines=9> */
[----:B------:R-:W-:Y:S02]  /*20af0*/  ISETP.GE.AND P1, PT, R6, 0x1, PT ;  /* 0x000000010600780c */ /* 0x000fe40003f26270 */
[----:B------:R-:W-:-:S11]  /*20b00*/  MOV R0, RZ ;  /* 0x000000ff00007202 */ /* 0x000fd60000000f00 */
[----:B0-----:R-:W-:Y:S05]  /*20b10*/  @!P1 BRA `(.L_x_2729) ;  /* 0x0000000000749947 */ /* 0x001fea0003800000 */
[----:B------:R-:W-:Y:S01]  /*20b20*/  ISETP.NE.AND P1, PT, R17, RZ, PT ;  /* 0x000000ff1100720c */ /* 0x000fe20003f25270 */
[----:B------:R-:W-:-:S03]  /*20b30*/  ULDC UR4, c[0x0][0x9f0] ;  /* 0x00027c0000047ab9 */ /* 0x000fc60000000800 */
[----:B------:R-:W-:-:S04]  /*20b40*/  SEL R2, R17, UR4, P1 ;  /* 0x0000000411027c07 */ /* 0x000fc80008800000 */
[----:B------:R-:W-:Y:S02]  /*20b50*/  IABS R3, R2 ;  /* 0x0000000200037213 */ /* 0x000fe40000000000 */
[----:B------:R-:W-:Y:S02]  /*20b60*/  IADD3 R0, R2, -0x1, R6 ;  /* 0xffffffff02007810 */ /* 0x000fe40007ffe006 */
[----:B------:R-:W0:Y:S08]  /*20b70*/  I2F.RP R4, R3 ;  /* 0x0000000300047306 */ /* 0x000e300000209400 */
[----:B0-----:R-:W0:Y:S02]  /*20b80*/  MUFU.RCP R4, R4 ;  /* 0x0000000400047308 */ /* 0x001e240000001000 */
[----:B0-----:R-:W-:-:S06]  /*20b90*/  VIADD R4, R4, 0xffffffe ;  /* 0x0ffffffe04047836 */ /* 0x001fcc0000000000 */
[----:B------:R0:W1:Y:S02]  /*20ba0*/  F2I.FTZ.U32.TRUNC.NTZ R5, R4 ;  /* 0x0000000400057305 */ /* 0x000064000021f000 */
[----:B0-----:R-:W-:-:S04]  /*20bb0*/  LOP3.LUT R4, R0, R2, RZ, 0x3c, !PT ;  /* 0x0000000200047212 */ /* 0x001fc800078e3cff */
[----:B------:R-:W-:Y:S01]  /*20bc0*/  ISETP.GE.AND P1, PT, R4, RZ, PT ;  /* 0x000000ff0400720c */ /* 0x000fe20003f26270 */
[----:B-1----:R-:W-:-:S04]  /*20bd0*/  IMAD.MOV R4, RZ, RZ, -R5 ;  /* 0x000000ffff047224 */ /* 0x002fc800078e0a05 */
[----:B------:R-:W-:Y:S02]  /*20be0*/  IMAD R8, R4, R3, RZ ;  /* 0x0000000304087224 */ /* 0x000fe400078e02ff */
[----:B------:R-:W-:-:S04]  /*20bf0*/  IMAD.MOV.U32 R4, RZ, RZ, RZ ;  /* 0x000000ffff047224 */ /* 0x000fc800078e00ff */
[----:B------:R-:W-:Y:S01]  /*20c00*/  IMAD.HI.U32 R8, R5, R8, R4 ;  /* 0x0000000805087227 */ /* 0x000fe200078e0004 */
[----:B------:R-:W-:Y:S02]  /*20c10*/  IABS R4, R0 ;  /* 0x0000000000047213 */ /* 0x000fe40000000000 */
[----:B------:R-:W-:-:S04]  /*20c20*/  IABS R0, R2 ;  /* 0x0000000200007213 */ /* 0x000fc80000000000 */
[----:B------:R-:W-:-:S05]  /*20c30*/  IADD3 R0, RZ, -R0, RZ ;  /* 0x80000000ff007210 */ /* 0x000fca0007ffe0ff */
[----:B------:R-:W-:Y:S02]  /*20c40*/  IMAD.MOV.U32 R5, RZ, RZ, R0 ;  /* 0x000000ffff057224 */ /* 0x000fe400078e0000 */
[----:B------:R-:W-:-:S04]  /*20c50*/  IMAD.HI.U32 R0, R8, R4, RZ ;  /* 0x0000000408007227 */ /* 0x000fc800078e00ff */
[----:B------:R-:W-:-:S05]  /*20c60*/  IMAD R4, R0, R5, R4 ;  /* 0x0000000500047224 */ /* 0x000fca00078e0204 */
[----:B------:R-:W-:-:S13]  /*20c70*/  ISETP.GT.U32.AND P2, PT, R3, R4, PT ;  /* 0x000000040300720c */ /* 0x000fda0003f44070 */
[----:B------:R-:W-:Y:S02]  /*20c80*/  @!P2 IMAD.IADD R4, R4, 0x1, -R3 ;  /* 0x000000010404a824 */ /* 0x000fe400078e0a03 */
[----:B------:R-:W-:-:S03]  /*20c90*/  @!P2 VIADD R0, R0, 0x1 ;  /* 0x000000010000a836 */ /* 0x000fc60000000000 */
[----:B------:R-:W-:-:S13]  /*20ca0*/  ISETP.GE.U32.AND P2, PT, R4, R3, PT ;  /* 0x000000030400720c */ /* 0x000fda0003f46070 */
[----:B------:R-:W-:Y:S02]  /*20cb0*/  @P2 IADD3 R0, R0, 0x1, RZ ;  /* 0x0000000100002810 */ /* 0x000fe40007ffe0ff */
[----:B------:R-:W-:-:S03]  /*20cc0*/  ISETP.NE.AND P2, PT, R2, RZ, PT ;  /* 0x000000ff0200720c */ /* 0x000fc60003f45270 */
[----:B------:R-:W-:-:S10]  /*20cd0*/  @!P1 IMAD.MOV R0, RZ, RZ, -R0 ;  /* 0x000000ffff009224 */ /* 0x000fd400078e0a00 */
[----:B------:R-:W-:-:S07]  /*20ce0*/  @!P2 LOP3.LUT R0, RZ, R2, RZ, 0x33, !PT ;  /* 0x00000002ff00a212 */ /* 0x000fce00078e33ff */
.L_x_2729:
[----:B------:R-:W-:Y:S05]  /*20cf0*/  BSYNC B0 ;  /* 0x0000000000007941 */ /* 0x000fea0003800000 */
.L_x_2728:
        /* <DEDUP_REMOVED lines=20> */
[----:B------:R-:W0:Y:S02]  /*20e40*/  S2R R2, SR_TID.X ;  /* 0x0000000000027919 */ /* 0x000e240000002100 */
[----:B0-----:R-:W-:-:S04]  /*20e50*/  SHF.R.U32.HI R2, RZ, 0x5, R2 ;  /* 0x00000005ff027819 */ /* 0x001fc80000011602 */
[----:B------:R-:W-:-:S05]  /*20e60*/  LOP3.LUT R2, R2, 0x3, RZ, 0xc0, !PT ;  /* 0x0000000302027812 */ /* 0x000fca00078ec0ff */
[----:B------:R0:W1:Y:S02]  /*20e70*/  SHFL.IDX PT, R14, R2, RZ, 0x1f ;  /* 0x00001fff020e7589 */ /* 0x00006400000e0000 */
.L_x_2915:
[----:B-1----:R-:W-:Y:S02]  /*20e80*/  ISETP.NE.AND P0, PT, R14, RZ, PT ;  /* 0x000000ff0e00720c */ /* 0x002fe40003f05270 */
[----:B------:R-:W-:-:S11]  /*20e90*/  PLOP3.LUT P2, PT, PT, PT, PT, 0x8, 0x0 ;  /* 0x000000000000781c */ /* 0x000fd60003f4e170 */
[----:B------:R-:W-:Y:S05]  /*20ea0*/  @P0 BRA `(.L_x_2733) ;  /* 0x00000000000c0947 */ /* 0x000fea0003800000 */
[----:B------:R-:W-:-:S03]  /*20eb0*/  UMOV UR4, 0xffffffff ;  /* 0xffffffff00047882 */ /* 0x000fc60000000000 */
[----:B------:R-:W-:Y:S05]  /*20ec0*/  BRA.DIV UR4, `(.L_x_2734) ;  /* 0x0000007a04247947 */ /* 0x000fea000b800000 */
[----:B------:R-:W-:-:S13]  /*20ed0*/  ELECT P2, URZ, PT ;  /* 0x00000000003f782f */ /* 0x000fda0003840000 */
.L_x_2733:
[----:B0-----:R-:W2:Y:S01]  /*20ee0*/  LDL R2, [R1+0x64] ;  /* 0x0000640001027983 */ /* 0x001ea20000100800 */
[----:B------:R-:W-:Y:S01]  /*20ef0*/  BSSY B1, `(.L_x_2735) ;  /* 0x0000008000017945 */ /* 0x000fe20003800000 */
[----:B--2---:R-:W-:-:S05]  /*20f00*/  VIADD R2, R2, 0x1 ;  /* 0x0000000102027836 */ /* 0x004fca0000000000 */
[----:B------:R-:W-:-:S04]  /*20f10*/  LEA.HI R3, R2, R2, RZ, 0x1 ;  /* 0x0000000202037211 */ /* 0x000fc800078f08ff */
[----:B------:R-:W-:-:S05]  /*20f20*/  LOP3.LUT R3, R3, 0xfffffffe, RZ, 0xc0, !PT ;  /* 0xfffffffe03037812 */ /* 0x000fca00078ec0ff */
[----:B------:R-:W-:-:S05]  /*20f30*/  IMAD.IADD R2, R2, 0x1, -R3 ;  /* 0x0000000102027824 */ /* 0x000fca00078e0a03 */
[----:B------:R-:W-:-:S04]  /*20f40*/  SHF.L.U32 R2, R2, 0x1f, RZ ;  /* 0x0000001f02027819 */ /* 0x000fc800000006ff */
[----:B------:R-:W0:Y:S02]  /*20f50*/  SYNCS.PHASECHK.TRANS64.TRYWAIT P0, [R18+URZ+0x34820], R2 ;  /* 0x03482002120075a7 */ /* 0x000e24000800017f */
[----:B0-----:R-:W-:Y:S05]  /*20f60*/  @!P0 BRA `(.L_x_2736) ;  /* 0x0000007800208947 */ /* 0x001fea0003800000 */
.L_x_2918:
[----:B------:R-:W-:Y:S05]  /*20f70*/  BSYNC B1 ;  /* 0x0000000000017941 */ /* 0x000fea0003800000 */
.L_x_2735:
[----:B------:R-:W-:Y:S04]  /*20f80*/  BSSY B1, `(.L_x_2737) ;  /* 0x0000082000017945 */ /* 0x000fe80003800000 */
[----:B------:R-:W-:Y:S05]  /*20f90*/  @!P2 BRA `(.L_x_2738) ;  /* 0x000000080000a947 */ /* 0x000fea0003800000 */
[----:B------:R-:W2:Y:S04]  /*20fa0*/  LDL R5, [R1+0x14] ;  /* 0x0000140001057983 */ /* 0x000ea80000100800 */
[----:B------:R-:W3:Y:S01]  /*20fb0*/  LDL R4, [R1+0x24] ;  /* 0x0000240001047983 */ /* 0x000ee20000100800 */
[----:B------:R-:W-:Y:S01]  /*20fc0*/  BSSY B2, `(.L_x_2739) ;  /* 0x0000008000027945 */ /* 0x000fe20003800000 */
[----:B------:R-:W1:Y:S02]  /*20fd0*/  S2R R3, SR_TID.X ;  /* 0x0000000000037919 */ /* 0x000e640000002100 */
[----:B-1----:R-:W-:-:S04]  /*20fe0*/  LOP3.LUT R3, R3, 0x7f, RZ, 0xc0, !PT ;  /* 0x0000007f03037812 */ /* 0x002fc800078ec0ff */
[----:B------:R-:W-:Y:S02]  /*20ff0*/  ISETP.NE.AND P4, PT, R3, RZ, PT ;  /* 0x000000ff0300720c */ /* 0x000fe40003f85270 */
[----:B--2---:R-:W-:Y:S02]  /*21000*/  LEA R5, R5, R18, 0x3 ;  /* 0x0000001205057211 */ /* 0x004fe400078e18ff */
[----:B---3--:R-:W-:-:S04]  /*21010*/  SHF.L.U32 R8, R4, 0x1f, RZ ;  /* 0x0000001f04087819 */ /* 0x008fc800000006ff */
[----:B------:R-:W1:Y:S02]  /*21020*/  SYNCS.PHASECHK.TRANS64.TRYWAIT P0, [R5+URZ+0x348a0], R8 ;  /* 0x0348a008050075a7 */ /* 0x000e64000800017f */
[----:B-1----:R-:W-:Y:S05]  /*21030*/  @!P0 BRA `(.L_x_2740) ;  /* 0x0000007800008947 */ /* 0x002fea0003800000 */
.L_x_2919:
[----:B------:R-:W-:Y:S05]  /*21040*/  BSYNC B2 ;  /* 0x0000000000027941 */ /* 0x000fea0003800000 */
.L_x_2739:
        /* <DEDUP_REMOVED lines=8> */
.L_x_2742:
[----:B------:R-:W-:Y:S05]  /*210d0*/  BSYNC B2 ;  /* 0x0000000000027941 */ /* 0x000fea0003800000 */
.L_x_2741:
[----:B0-2---:R-:W2:Y:S01]  /*210e0*/  LDL R2, [R1+0x14] ;  /* 0x0000140001027983 */ /* 0x005ea20000100800 */
[----:B------:R-:W-:Y:S01]  /*210f0*/  IMAD.MOV.U32 R11, RZ, RZ, RZ ;  /* 0x000000ffff0b7224 */ /* 0x000fe200078e00ff */
[----:B------:R-:W-:Y:S01]  /*21100*/  UIADD3 UR4, UP0, UR36, 0x570, URZ ;  /* 0x0000057024047890 */ /* 0x000fe2000ff1e03f */
[----:B------:R-:W-:Y:S01]  /*21110*/  IMAD R3, R6, 0x80, R10 ;  /* 0x0000008006037824 */ /* 0x000fe200078e020a */
[----:B------:R-:W-:Y:S01]  /*21120*/  PLOP3.LUT P0, PT, PT, PT, PT, 0x80, 0x0 ;  /* 0x000000000000781c */ /* 0x000fe20003f0f070 */
[----:B------:R-:W-:Y:S01]  /*21130*/  UMOV UR6, 0x0 ;  /* 0x0000000000067882 */ /* 0x000fe20000000000 */
[----:B------:R-:W-:Y:S01]  /*21140*/  R2UR UR10, R11 ;  /* 0x000000000b0a72ca */ /* 0x000fe200000e0000 */
[----:B------:R-:W-:Y:S01]  /*21150*/  UIADD3.X UR5, URZ, UR37, URZ, UP0, !UPT ;  /* 0x000000253f057290 */ /* 0x000fe200087fe43f */
[----:B------:R-:W-:Y:S01]  /*21160*/  IADD3 R3, R3, -0x80, RZ ;  /* 0xffffff8003037810 */ /* 0x000fe20007ffe0ff */
[----:B------:R-:W-:Y:S01]  /*21170*/  UMOV UR7, 0x12f00000 ;  /* 0x12f0000000077882 */ /* 0x000fe20000000000 */
[----:B--2---:R-:W-:-:S02]  /*21180*/  IMAD R7, R2, 0xc000, R18 ;  /* 0x0000c00002077824 */ /* 0x004fc400078e0212 */
[----:B------:R-:W-:Y:S02]  /*21190*/  VIADD R2, R5, 0x34890 ;  /* 0x0003489005027836 */ /* 0x000fe40000000000 */
[----:B------:R-:W-:-:S07]  /*211a0*/  VIADD R4, R7, 0x1c400 ;  /* 0x0001c40007047836 */ /* 0x000fce0000000000 */
.L_x_2743:
        /* <DEDUP_REMOVED lines=16> */
.L_x_2744:
        /* <DEDUP_REMOVED lines=15> */
.L_x_2745:
        /* <DEDUP_REMOVED lines=13> */
.L_x_2920:
[----:B------:R-:W-:Y:S05]  /*21470*/  BSYNC B2 ;  /* 0x0000000000027941 */ /* 0x000fea0003800000 */
.L_x_2746:
[----:B------:R-:W-:Y:S01]  /*21480*/  BSSY B2, `(.L_x_2748) ;  /* 0x000000a000027945 */ /* 0x000fe20003800000 */
[----:B------:R-:W-:Y:S02]  /*21490*/  IMAD.MOV.U32 R12, RZ, RZ, 0x0 ;  /* 0x00000000ff0c7424 */ /* 0x000fe400078e00ff */
[----:B------:R-:W-:Y:S01]  /*214a0*/  IMAD.MOV.U32 R13, RZ, RZ, 0x12f00000 ;  /* 0x12f00000ff0d7424 */ /* 0x000fe200078e00ff */
[----:B------:R-:W-:Y:S06]  /*214b0*/  @P4 BRA `(.L_x_2749) ;  /* 0x0000000000184947 */ /* 0x000fec0003800000 */
[----:B------:R-:W2:Y:S02]  /*214c0*/  LDL R2, [R1+0x10] ;  /* 0x0000100001027983 */ /* 0x000ea40000100800 */
[----:B--2---:R-:W-:Y:S02]  /*214d0*/  LOP3.LUT P0, RZ, R2, 0x1, RZ, 0xc0, !PT ;  /* 0x0000000102ff7812 */ /* 0x004fe4000780c0ff */
[----:B------:R-:W-:-:S04]  /*214e0*/  MOV R2, 0x8000 ;  /* 0x0000800000027802 */ /* 0x000fc80000000f00 */
[----:B------:R2:W-:Y:S07]  /*214f0*/  SYNCS.ARRIVE.TRANS64 RZ, [R5+URZ+0x348b0], R2 ;  /* 0x0348b00205ff79a7 */ /* 0x0005ee000800003f */
[----:B------:R-:W-:Y:S05]  /*21500*/  @!P0 BRA `(.L_x_2749) ;  /* 0x0000000000048947 */ /* 0x000fea0003800000 */
[----:B------:R-:W-:Y:S01]  /*21510*/  BPT.TRAP 0x1 ;  /* 0x000000040000795c */ /* 0x000fe20000300000 */
.L_x_2749:
[----:B------:R-:W-:Y:S05]  /*21520*/  BSYNC B2 ;  /* 0x0000000000027941 */ /* 0x000fea0003800000 */
.L_x_2748:
[----:B--2---:R-:W2:Y:S01]  /*21530*/  LDL R2, [R1+0x14] ;  /* 0x0000140001027983 */ /* 0x004ea20000100800 */
[----:B------:R-:W-:Y:S01]  /*21540*/  R2UR UR10, R11 ;  /* 0x000000000b0a72ca */ /* 0x000fe200000e0000 */
[----:B------:R-:W-:Y:S01]  /*21550*/  VIADD R4, R18, 0x400 ;  /* 0x0000040012047836 */ /* 0x000fe20000000000 */
[----:B------:R-:W-:Y:S01]  /*21560*/  R2UR UR6, R12 ;  /* 0x000000000c0672ca */ /* 0x000fe200000e0000 */
[----:B------:R-:W-:Y:S01]  /*21570*/  UIADD3 UR4, UP0, UR36, 0x670, URZ ;  /* 0x0000067024047890 */ /* 0x000fe2000ff1e03f */
[----:B------:R-:W-:Y:S01]  /*21580*/  R2UR UR7, R13 ;  /* 0x000000000d0772ca */ /* 0x000fe200000e0000 */
[----:B01----:R-:W-:Y:S01]  /*21590*/  VIADD R5, R5, 0x348b0 ;  /* 0x000348b005057836 */ /* 0x003fe20000000000 */
[----:B------:R-:W-:Y:S01]  /*215a0*/  PLOP3.LUT P0, PT, PT, PT, PT, 0x80, 0x0 ;  /* 0x000000000000781c */ /* 0x000fe20003f0f070 */
[----:B------:R-:W-:Y:S01]  /*215b0*/  UIADD3.X UR5, URZ, UR37, URZ, UP0, !UPT ;  /* 0x000000253f057290 */ /* 0x000fe200087fe43f */
[----:B--2---:R-:W-:-:S11]  /*215c0*/  IMAD R2, R2, 0x8000, R4 ;  /* 0x0000800002027824 */ /* 0x004fd600078e0204 */
.L_x_2750:
        /* <DEDUP_REMOVED lines=11> */
[----:B------:R-:W-:Y:S02]  /*21680*/  MOV R2, 0x6000 ;  /* 0x0000600000027802 */ /* 0x000fe40000000f00 */
[----:B------:R-:W-:Y:S02]  /*21690*/  R2UR UR10, R14 ;  /* 0x000000000e0a72ca */ /* 0x000fe400000e0000 */
[----:B------:R-:W-:Y:S02]  /*216a0*/  R2UR UR6, R12 ;  /* 0x000000000c0672ca */ /* 0x000fe400000e0000 */
[----:B------:R-:W-:Y:S02]  /*216b0*/  R2UR UR7, R13 ;  /* 0x000000000d0772ca */ /* 0x000fe400000e0000 */
[----:B------:R-:W-:Y:S01]  /*216c0*/  PLOP3.LUT P0, PT, PT, PT, PT, 0x80, 0x0 ;  /* 0x000000000000781c */ /* 0x000fe20003f0f070 */
[----:B--2---:R-:W-:-:S04]  /*216d0*/  IMAD R2, R7, R2, 0x2000 ;  /* 0x0000200007027424 */ /* 0x004fc800078e0202 */
[----:B------:R-:W-:-:S04]  /*216e0*/  IMAD R2, R7, -0x2000, R2 ;  /* 0xffffe00007027824 */ /* 0x000fc800078e0202 */
[----:B------:R-:W-:-:S07]  /*216f0*/  IMAD R2, R2, 0x2, R4 ;  /* 0x0000000202027824 */ /* 0x000fce00078e0204 */
.L_x_2751:
        /* <DEDUP_REMOVED lines=10> */
.L_x_2738:
[----:B------:R-:W-:Y:S05]  /*217a0*/  BSYNC B1 ;  /* 0x0000000000017941 */ /* 0x000fea0003800000 */
.L_x_2737:
        /* <DEDUP_REMOVED lines=13> */
.L_x_2767:
[----:B------:R-:W-:Y:S05]  /*21880*/  YIELD ;  /* 0x0000000000007946 */ /* 0x000fea0003800000 */
[----:B------:R-:W-:Y:S04]  /*21890*/  BSSY B1, `(.L_x_2752) ;  /* 0x000007d000017945 */ /* 0x000fe80003800000 */
[----:B-1----:R-:W-:Y:S05]  /*218a0*/  @!P2 BRA `(.L_x_2753) ;  /* 0x0000000400eca947 */ /* 0x002fea0003800000 */
[----:B0-----:R-:W2:Y:S04]  /*218b0*/  LDL R4, [R1+0x14] ;  /* 0x0000140001047983 */ /* 0x001ea80000100800 */
[----:B------:R-:W3:Y:S01]  /*218c0*/  LDL R3, [R1+0x24] ;  /* 0x0000240001037983 */ /* 0x000ee20000100800 */
[----:B------:R-:W-:Y:S01]  /*218d0*/  BSSY B2, `(.L_x_2754) ;  /* 0x0000008000027945 */ /* 0x000fe20003800000 */
[----:B------:R-:W0:Y:S02]  /*218e0*/  S2R R2, SR_TID.X ;  /* 0x0000000000027919 */ /* 0x000e240000002100 */
[----:B0-----:R-:W-:-:S04]  /*218f0*/  LOP3.LUT R2, R2, 0x7f, RZ, 0xc0, !PT ;  /* 0x0000007f02027812 */ /* 0x001fc800078ec0ff */
[----:B------:R-:W-:Y:S02]  /*21900*/  ISETP.NE.AND P1, PT, R2, RZ, PT ;  /* 0x000000ff0200720c */ /* 0x000fe40003f25270 */
[----:B--2---:R-:W-:Y:S02]  /*21910*/  LEA R6, R4, R18, 0x3 ;  /* 0x0000001204067211 */ /* 0x004fe400078e18ff */
[----:B---3--:R-:W-:-:S04]  /*21920*/  SHF.L.U32 R5, R3, 0x1f, RZ ;  /* 0x0000001f03057819 */ /* 0x008fc800000006ff */
[----:B------:R-:W0:Y:S02]  /*21930*/  SYNCS.PHASECHK.TRANS64.TRYWAIT P0, [R6+URZ+0x348a0], R5 ;  /* 0x0348a005060075a7 */ /* 0x000e24000800017f */
[----:B0-----:R-:W-:Y:S05]  /*21940*/  @!P0 BRA `(.L_x_2755) ;  /* 0x0000006c00e48947 */ /* 0x001fea0003800000 */
.L_x_2921:
[----:B------:R-:W-:Y:S05]  /*21950*/  BSYNC B2 ;  /* 0x0000000000027941 */ /* 0x000fea0003800000 */
.L_x_2754:
[----:B------:R-:W-:Y:S04]  /*21960*/  BSSY B2, `(.L_x_2756) ;  /* 0x0000008000027945 */ /* 0x000fe80003800000 */
[----:B------:R-:W-:Y:S05]  /*21970*/  @P1 BRA `(.L_x_2757) ;  /* 0x0000000000181947 */ /* 0x000fea0003800000 */
[----:B------:R-:W2:Y:S02]  /*21980*/  LDL R2, [R1+0x10] ;  /* 0x0000100001027983 */ /* 0x000ea40000100800 */
[----:B--2---:R-:W-:Y:S01]  /*21990*/  LOP3.LUT P0, RZ, R2, 0x1, RZ, 0xc0, !PT ;  /* 0x0000000102ff7812 */ /* 0x004fe2000780c0ff */
[----:B------:R-:W-:-:S04]  /*219a0*/  IMAD.MOV.U32 R2, RZ, RZ, 0xc000 ;  /* 0x0000c000ff027424 */ /* 0x000fc800078e00ff */
[----:B------:R1:W-:Y:S08]  /*219b0*/  SYNCS.ARRIVE.TRANS64 RZ, [R6+URZ+0x34890], R2 ;  /* 0x0348900206ff79a7 */ /* 0x0003f0000800003f */
[----:B------:R-:W-:Y:S05]  /*219c0*/  @!P0 BRA `(.L_x_2757) ;  /* 0x0000000000048947 */ /* 0x000fea0003800000 */
[----:B------:R-:W-:Y:S01]  /*219d0*/  BPT.TRAP 0x1 ;  /* 0x000000040000795c */ /* 0x000fe20000300000 */
.L_x_2757:
[----:B------:R-:W-:Y:S05]  /*219e0*/  BSYNC B2 ;  /* 0x0000000000027941 */ /* 0x000fea0003800000 */
.L_x_2756:
[----:B-1----:R-:W2:Y:S01]  /*219f0*/  LDL R2, [R1+0x14] ;  /* 0x0000140001027983 */ /* 0x002ea20000100800 */
[----:B------:R-:W-:Y:S01]  /*21a00*/  IMAD.MOV.U32 R11, RZ, RZ, RZ ;  /* 0x000000ffff0b7224 */ /* 0x000fe200078e00ff */
[----:B------:R-:W-:Y:S01]  /*21a10*/  UIADD3 UR4, UP0, UR36, 0x570, URZ ;  /* 0x0000057024047890 */ /* 0x000fe2000ff1e03f */
[----:B------:R-:W-:Y:S01]  /*21a20*/  IMAD R3, R7, 0x80, R10 ;  /* 0x0000008007037824 */ /* 0x000fe200078e020a */
[----:B------:R-:W-:Y:S01]  /*21a30*/  PLOP3.LUT P0, PT, PT, PT, PT, 0x80, 0x0 ;  /* 0x000000000000781c */ /* 0x000fe20003f0f070 */
[----:B------:R-:W-:Y:S01]  /*21a40*/  UMOV UR6, 0x0 ;  /* 0x0000000000067882 */ /* 0x000fe20000000000 */
[----:B------:R-:W-:Y:S01]  /*21a50*/  R2UR UR10, R11 ;  /* 0x000000000b0a72ca */ /* 0x000fe200000e0000 */
[----:B------:R-:W-:Y:S01]  /*21a60*/  UIADD3.X UR5, URZ, UR37, URZ, UP0, !UPT ;  /* 0x000000253f057290 */ /* 0x000fe200087fe43f */
[----:B------:R-:W-:Y:S01]  /*21a70*/  UMOV UR7, 0x12f00000 ;  /* 0x12f0000000077882 */ /* 0x000fe20000000000 */
[----:B--2---:R-:W-:Y:S01]  /*21a80*/  IMAD R4, R2, 0xc000, R18 ;  /* 0x0000c00002047824 */ /* 0x004fe200078e0212 */
[----:B------:R-:W-:-:S03]  /*21a90*/  IADD3 R2, R6, 0x34890, RZ ;  /* 0x0003489006027810 */ /* 0x000fc60007ffe0ff */
[----:B------:R-:W-:-:S08]  /*21aa0*/  VIADD R8, R4, 0x1c400 ;  /* 0x0001c40004087836 */ /* 0x000fd00000000000 */
.L_x_2758:
        /* <DEDUP_REMOVED lines=16> */
.L_x_2759:
        /* <DEDUP_REMOVED lines=10> */
[----:B------:R-:W-:Y:S01]  /*21c50*/  IADD3 R4, R4, 0x24400, RZ ;  /* 0x0002440004047810 */ /* 0x000fe20007ffe0ff */
[----:B------:R-:W-:Y:S01]  /*21c60*/  UMOV UR6, 0x0 ;  /* 0x0000000000067882 */ /* 0x000fe20000000000 */
[----:B------:R-:W-:Y:S01]  /*21c70*/  PLOP3.LUT P0, PT, PT, PT, PT, 0x80, 0x0 ;  /* 0x000000000000781c */ /* 0x000fe20003f0f070 */
[----:B------:R-:W-:Y:S01]  /*21c80*/  UMOV UR7, 0x12f00000 ;  /* 0x12f0000000077882 */ /* 0x000fe20000000000 */
[----:B------:R-:W-:-:S11]  /*21c90*/  UMOV UR10, 0x80 ;  /* 0x00000080000a7882 */ /* 0x000fd60000000000 */
.L_x_2760:
        /* <DEDUP_REMOVED lines=13> */
.L_x_2922:
[----:B------:R-:W-:Y:S05]  /*21d70*/  BSYNC B2 ;  /* 0x0000000000027941 */ /* 0x000fea0003800000 */
.L_x_2761:
[----:B------:R-:W-:Y:S01]  /*21d80*/  BSSY B2, `(.L_x_2763) ;  /* 0x000000a000027945 */ /* 0x000fe20003800000 */
[----:B------:R-:W-:Y:S02]  /*21d90*/  IMAD.MOV.U32 R4, RZ, RZ, 0x0 ;  /* 0x00000000ff047424 */ /* 0x000fe400078e00ff */
[----:B01----:R-:W-:Y:S01]  /*21da0*/  IMAD.MOV.U32 R5, RZ, RZ, 0x12f00000 ;  /* 0x12f00000ff057424 */ /* 0x003fe200078e00ff */
[----:B------:R-:W-:Y:S06]  /*21db0*/  @P1 BRA `(.L_x_2764) ;  /* 0x0000000000181947 */ /* 0x000fec0003800000 */
[----:B------:R-:W2:Y:S02]  /*21dc0*/  LDL R2, [R1+0x10] ;  /* 0x0000100001027983 */ /* 0x000ea40000100800 */
[----:B--2---:R-:W-:Y:S01]  /*21dd0*/  LOP3.LUT P0, RZ, R2, 0x1, RZ, 0xc0, !PT ;  /* 0x0000000102ff7812 */ /* 0x004fe2000780c0ff */
[----:B------:R-:W-:-:S04]  /*21de0*/  IMAD.MOV.U32 R2, RZ, RZ, 0x8000 ;  /* 0x00008000ff027424 */ /* 0x000fc800078e00ff */
[----:B------:R0:W-:Y:S08]  /*21df0*/  SYNCS.ARRIVE.TRANS64 RZ, [R6+URZ+0x348b0], R2 ;  /* 0x0348b00206ff79a7 */ /* 0x0001f0000800003f */
[----:B------:R-:W-:Y:S05]  /*21e00*/  @!P0 BRA `(.L_x_2764) ;  /* 0x0000000000048947 */ /* 0x000fea0003800000 */
[----:B------:R-:W-:Y:S01]  /*21e10*/  BPT.TRAP 0x1 ;  /* 0x000000040000795c */ /* 0x000fe20000300000 */
.L_x_2764:
[----:B------:R-:W-:Y:S05]  /*21e20*/  BSYNC B2 ;  /* 0x0000000000027941 */ /* 0x000fea0003800000 */
.L_x_2763:
        /* <DEDUP_REMOVED lines=10> */
.L_x_2765:
        /* <DEDUP_REMOVED lines=15> */
.L_x_2766:
        /* <DEDUP_REMOVED lines=10> */
.L_x_2753:
[----:B------:R-:W-:Y:S05]  /*22060*/  BSYNC B1 ;  /* 0x0000000000017941 */ /* 0x000fea0003800000 */
.L_x_2752:
[----:B------:R-:W2:Y:S04]  /*22070*/  LDL.LU R5, [R1+0x14] ;  /* 0x0000140001057983 */ /* 0x000ea80000300800 */
[----:B0-----:R-:W3:Y:S01]  /*22080*/  LDL.LU R4, [R1+0x24] ;  /* 0x0000240001047983 */ /* 0x001ee20000300800 */
        /* <DEDUP_REMOVED lines=10> */
.L_x_2731:
[----:B------:R-:W-:Y:S05]  /*22130*/  BSYNC B0 ;  /* 0x0000000000007941 */ /* 0x000fea0003800000 */
.L_x_2730:
[----:B01----:R-:W2:Y:S01]  /*22140*/  LDL R4, [R1+0x4] ;  /* 0x0000040001047983 */ /* 0x003ea20000100800 */
[----:B------:R-:W0:Y:S01]  /*22150*/  LDC R0, c[0x0][0x448] ;  /* 0x00011200ff007b82 */ /* 0x000e220000000800 */
[----:B------:R-:W-:Y:S01]  /*22160*/  ISETP.NE.AND P1, PT, R17, RZ, PT ;  /* 0x000000ff1100720c */ /* 0x000fe20003f25270 */
[----:B------:R-:W-:Y:S05]  /*22170*/  @!P5 WARPSYNC.ALL ;  /* 0x000000000000d948 */ /* 0x000fea0003800000 */
[----:B------:R-:W-:Y:S07]  /*22180*/  BSSY B0, `(.L_x_2768) ;  /* 0x000002d000007945 */ /* 0x000fee0003800000 */
[----:B------:R-:W1:Y:S08]  /*22190*/  @!P1 LDC R17, c[0x0][0x9f0] ;  /* 0x00027c00ff119b82 */ /* 0x000e700000000800 */
[----:B------:R-:W-:Y:S01]  /*221a0*/  @!P5 BAR.SYNC.DEFER_BLOCKING 0xc, 0x180 ;  /* 0x030600000000db1d */ /* 0x000fe20000010000 */
[----:B0-----:R-:W-:-:S13]  /*221b0*/  ISETP.NE.AND P0, PT, R0, 0x1, PT ;  /* 0x000000010000780c */ /* 0x001fda0003f05270 */
[----:B------:R-:W0:Y:S08]  /*221c0*/  @P0 LDC R2, c[0x0][0x44c] ;  /* 0x00011300ff020b82 */ /* 0x000e300000000800 */
[----:B------:R-:W3:Y:S01]  /*221d0*/  @P0 LDC R3, c[0x0][0x450] ;  /* 0x00011400ff030b82 */ /* 0x000ee20000000800 */
[----:B--2---:R-:W-:-:S05]  /*221e0*/  LEA R0, R4, 0x7f, 0x7 ;  /* 0x0000007f04007811 */ /* 0x004fca00078e38ff */
[----:B0-----:R-:W-:-:S05]  /*221f0*/  @P0 IMAD.HI.U32 R2, R0, R2, RZ ;  /* 0x0000000200020227 */ /* 0x001fca00078e00ff */
[----:B---3--:R-:W-:-:S05]  /*22200*/  @P0 SHF.R.U32.HI R0, RZ, R3, R2 ;  /* 0x00000003ff000219 */ /* 0x008fca0000011602 */
[----:B------:R-:W-:-:S05]  /*22210*/  IMAD.IADD R0, R21, 0x1, R0 ;  /* 0x0000000115007824 */ /* 0x000fca00078e0200 */
[----:B------:R-:W-:-:S04]  /*22220*/  SHF.R.S32.HI R2, RZ, 0x1f, R0 ;  /* 0x0000001fff027819 */ /* 0x000fc80000011400 */
[----:B------:R-:W-:-:S04]  /*22230*/  LEA.HI R0, R2, R0, RZ, 0x7 ;  /* 0x0000000002007211 */ /* 0x000fc800078f38ff */
[----:B------:R-:W-:-:S04]  /*22240*/  SHF.R.S32.HI R0, RZ, 0x7, R0 ;  /* 0x00000007ff007819 */ /* 0x000fc80000011400 */
[----:B------:R-:W-:-:S04]  /*22250*/  VIMNMX R7, R20, R0, PT ;  /* 0x0000000014077248 */ /* 0x000fc80003fe0100 */
[----:B------:R-:W-:Y:S01]  /*22260*/  ISETP.GE.AND P0, PT, R7, 0x1, PT ;  /* 0x000000010700780c */ /* 0x000fe20003f06270 */
[----:B------:R0:W-:Y:S04]  /*22270*/  STL [R1+0x40], R7 ;  /* 0x0000400701007387 */ /* 0x0001e80000100800 */
[----:B------:R0:W-:Y:S08]  /*22280*/  STL [R1+0x44], RZ ;  /* 0x000044ff01007387 */ /* 0x0001f00000100800 */
[----:B01----:R-:W-:Y:S05]  /*22290*/  @!P0 BRA `(.L_x_2769) ;  /* 0x00000000006c8947 */ /* 0x003fea0003800000 */
        /* <DEDUP_REMOVED lines=25> */
[----:B------:R-:W-:-:S05]  /*22430*/  @!P2 LOP3.LUT R2, RZ, R17, RZ, 0x33, !PT ;  /* 0x00000011ff02a212 */ /* 0x000fca00078e33ff */
[----:B------:R0:W-:Y:S02]  /*22440*/  STL [R1+0x44], R2 ;  /* 0x0000440201007387 */ /* 0x0001e40000100800 */
.L_x_2769:
[----:B------:R-:W-:Y:S05]  /*22450*/  BSYNC B0 ;  /* 0x0000000000007941 */ /* 0x000fea0003800000 */
.L_x_2768:
[----:B------:R-:W2:Y:S04]  /*22460*/  LDL R0, [R1+0x44] ;  /* 0x0000440001007983 */ /* 0x000ea80000100800 */
[----:B0-----:R-:W2:Y:S01]  /*22470*/  LDL R2, [R1+0x60] ;  /* 0x0000600001027983 */ /* 0x001ea20000100800 */
[----:B------:R-:W-:Y:S01]  /*22480*/  BSSY B7, `(.L_x_2770) ;  /* 0x0000414000077945 */ /* 0x000fe20003800000 */
[----:B--2---:R-:W-:-:S05]  /*22490*/  IMAD R2, R2, R0, RZ ;  /* 0x0000000002027224 */ /* 0x004fca00078e02ff */
[----:B------:R-:W-:Y:S01]  /*224a0*/  VIADDMNMX R0, R2, R0, R7, PT ;  /* 0x0000000002007246 */ /* 0x000fe20003800107 */
[----:B------:R0:W-:Y:S03]  /*224b0*/  STL [R1+0x34], R2 ;  /* 0x0000340201007387 */ /* 0x0001e60000100800 */
[----:B------:R-:W-:Y:S01]  /*224c0*/  ISETP.GT.AND P0, PT, R0, R2, PT ;  /* 0x000000020000720c */ /* 0x000fe20003f04270 */
[----:B------:R0:W-:-:S12]  /*224d0*/  STL [R1+0x48], R0 ;  /* 0x0000480001007387 */ /* 0x0001d80000100800 */
[----:B0-----:R-:W-:Y:S05]  /*224e0*/  @P0 BRA `(.L_x_2771) ;  /* 0x0000000000480947 */ /* 0x001fea0003800000 */
[----:B------:R-:W0:Y:S02]  /*224f0*/  S2R R0, SR_TID.X ;  /* 0x0000000000007919 */ /* 0x000e240000002100 */
[----:B0-----:R-:W-:-:S04]  /*22500*/  LOP3.LUT R0, R0, 0x7f, RZ, 0xc0, !PT ;  /* 0x0000007f00007812 */ /* 0x001fc800078ec0ff */
[----:B------:R-:W-:-:S13]  /*22510*/  ISETP.NE.AND P1, PT, R0, RZ, PT ;  /* 0x000000ff0000720c */ /* 0x000fda0003f25270 */
[----:B------:R-:W-:Y:S05]  /*22520*/  @P1 BRA `(.L_x_2772) ;  /* 0x0000004000241947 */ /* 0x000fea0003800000 */
[----:B------:R-:W0:Y:S01]  /*22530*/  S2R R3, SR_LANEID ;  /* 0x0000000000037919 */ /* 0x000e220000000000 */
        /* <DEDUP_REMOVED lines=13> */
.L_x_2771:
        /* <DEDUP_REMOVED lines=12> */
[----:B------:R-:W-:Y:S01]  /*226d0*/  MOV R12, 0x1 ;  /* 0x00000001000c7802 */ /* 0x000fe20000000f00 */
[----:B------:R-:W-:Y:S02]  /*226e0*/  IMAD.U32 R6, RZ, RZ, UR8 ;  /* 0x00000008ff067e24 */ /* 0x000fe4000f8e00ff */
[----:B------:R-:W-:-:S02]  /*226f0*/  IMAD.U32 R10, RZ, RZ, UR4 ;  /* 0x00000004ff0a7e24 */ /* 0x000fc4000f8e00ff */
[----:B------:R-:W-:Y:S02]  /*22700*/  IMAD.U32 R11, RZ, RZ, UR5 ;  /* 0x00000005ff0b7e24 */ /* 0x000fe4000f8e00ff */
[----:B------:R-:W-:Y:S02]  /*22710*/  IMAD.MOV.U32 R8, RZ, RZ, 0x70 ;  /* 0x00000070ff087424 */ /* 0x000fe400078e00ff */
[----:B------:R-:W-:-:S07]  /*22720*/  IMAD.MOV.U32 R13, RZ, RZ, RZ ;  /* 0x000000ffff0d7224 */ /* 0x000fce00078e00ff */
[----:B------:R-:W-:-:S07]  /*22730*/  LEPC R20, `(.L_x_2774) ;  /* 0x000000001014794e */ /* 0x000fce0000000000 */
[----:B0-----:R-:W-:Y:S05]  /*22740*/  CALL.ABS.NOINC R2 ;  /* 0x0000000002007343 */ /* 0x001fea0003c00000 */
.L_x_2774:
[----:B------:R-:W-:Y:S05]  /*22750*/  BSYNC B6 ;  /* 0x0000000000067941 */ /* 0x000fea0003800000 */
.L_x_2773:
        /* <DEDUP_REMOVED lines=20> */
.L_x_2777:
[----:B------:R0:W1:Y:S01]  /*228a0*/  LDC.64 R2, c[0x4][R17] ;  /* 0x0100000011027b82 */ /* 0x0000620000000a00 */
[----:B------:R-:W-:Y:S01]  /*228b0*/  ULDC.64 UR4, c[0x4][0x118] ;  /* 0x0100460000047ab9 */ /* 0x000fe20000000a00 */
[----:B------:R-:W-:Y:S01]  /*228c0*/  ULDC.64 UR6, c[0x4][0x120] ;  /* 0x0100480000067ab9 */ /* 0x000fe20000000a00 */
[----:B------:R-:W-:Y:S01]  /*228d0*/  ULDC.64 UR8, c[0x4][0x80] ;  /* 0x0100200000087ab9 */ /* 0x000fe20000000a00 */
[----:B------:R-:W-:Y:S01]  /*228e0*/  MOV R4, UR4 ;  /* 0x0000000400047c02 */ /* 0x000fe20008000f00 */
[----:B------:R-:W-:Y:S01]  /*228f0*/  IMAD.U32 R5, RZ, RZ, UR5 ;  /* 0x00000005ff057e24 */ /* 0x000fe2000f8e00ff */
[----:B------:R-:W-:Y:S01]  /*22900*/  MOV R10, UR8 ;  /* 0x00000008000a7c02 */ /* 0x000fe20008000f00 */
[----:B------:R-:W-:Y:S01]  /*22910*/  IMAD.U32 R6, RZ, RZ, UR6 ;  /* 0x00000006ff067e24 */ /* 0x000fe2000f8e00ff */
[----:B------:R-:W-:Y:S01]  /*22920*/  MOV R13, RZ ;  /* 0x000000ff000d7202 */ /* 0x000fe20000000f00 */
[----:B------:R-:W-:Y:S02]  /*22930*/  IMAD.U32 R7, RZ, RZ, UR7 ;  /* 0x00000007ff077e24 */ /* 0x000fe4000f8e00ff */
[----:B------:R-:W-:-:S02]  /*22940*/  IMAD.U32 R11, RZ, RZ, UR9 ;  /* 0x00000009ff0b7e24 */ /* 0x000fc4000f8e00ff */
[----:B------:R-:W-:Y:S02]  /*22950*/  IMAD.MOV.U32 R8, RZ, RZ, 0x70 ;  /* 0x00000070ff087424 */ /* 0x000fe400078e00ff */
[----:B0-----:R-:W-:-:S07]  /*22960*/  IMAD.MOV.U32 R12, RZ, RZ, 0x1 ;  /* 0x00000001ff0c7424 */ /* 0x001fce00078e00ff */
[----:B------:R-:W-:-:S07]  /*22970*/  LEPC R20, `(.L_x_2776) ;  /* 0x000000001014794e */ /* 0x000fce0000000000 */
[----:B-1----:R-:W-:Y:S05]  /*22980*/  CALL.ABS.NOINC R2 ;  /* 0x0000000002007343 */ /* 0x002fea0003c00000 */
.L_x_2776:
[----:B------:R-:W-:Y:S05]  /*22990*/  BSYNC B6 ;  /* 0x0000000000067941 */ /* 0x000fea0003800000 */
.L_x_2775:
[----:B------:R-:W2:Y:S01]  /*229a0*/  LDL.LU R2, [R1+0x28] ;  /* 0x0000280001027983 */ /* 0x000ea20000300800 */
[----:B------:R-:W-:-:S03]  /*229b0*/  ULDC.64 UR4, c[0x0][0x9f8] ;  /* 0x00027e0000047ab9 */ /* 0x000fc60000000a00 */
[----:B------:R-:W3:Y:S04]  /*229c0*/  LDL.LU R0, [R1+0x3c] ;  /* 0x00003c0001007983 */ /* 0x000ee80000300800 */
[----:B------:R-:W4:Y:S01]  /*229d0*/  LDL R7, [R1+0x18] ;  /* 0x0000180001077983 */ /* 0x000f220000100800 */
[----:B------:R-:W-:-:S03]  /*229e0*/  ISETP.NE.U32.AND P0, PT, RZ, UR4, PT ;  /* 0x00000004ff007c0c */ /* 0x000fc6000bf05070 */
[----:B------:R-:W5:Y:S01]  /*229f0*/  LDL R17, [R1+0x48] ;  /* 0x0000480001117983 */ /* 0x000f620000100800 */
[----:B------:R-:W-:-:S13]  /*22a00*/  ISETP.NE.AND.EX P0, PT, RZ, UR5, PT, P0 ;  /* 0x00000005ff007c0c */ /* 0x000fda000bf05300 */
[----:B--2---:R-:W-:-:S04]  /*22a10*/  @P0 IADD3 R2, P1, R2, UR4, RZ ;  /* 0x0000000402020c10 */ /* 0x004fc8000ff3e0ff */
[----:B---3--:R-:W-:Y:S01]  /*22a20*/  @P0 IADD3.X R3, R0, UR5, RZ, P1, !PT ;  /* 0x0000000500030c10 */ /* 0x008fe20008ffe4ff */
[----:B------:R-:W-:-:S04]  /*22a30*/  ULDC.64 UR4, c[0x0][0xa08] ;  /* 0x0002820000047ab9 */ /* 0x000fc80000000a00 */
[----:B----4-:R0:W2:Y:S02]  /*22a40*/  @P0 LDG.E R7, desc[UR60][R2.64] ;  /* 0x0000003c02070981 */ /* 0x0100a4000c1e1900 */
[----:B0-----:R-:W0:Y:S01]  /*22a50*/  LDC.64 R2, c[0x0][0x418] ;  /* 0x00010600ff027b82 */ /* 0x001e220000000a00 */
[----:B-----5:R-:W-:Y:S01]  /*22a60*/  VIADD R0, R17, 0xffffffff ;  /* 0xffffffff11007836 */ /* 0x020fe20000000000 */
        /* <DEDUP_REMOVED lines=12> */
.L_x_2925:
        /* <DEDUP_REMOVED lines=11> */
.L_x_2928:
[----:B------:R-:W-:Y:S05]  /*22be0*/  @!P6 BRA `(.L_x_2779) ;  /* 0x000000040020e947 */ /* 0x000fea0003800000 */
[----:B------:R-:W-:-:S04]  /*22bf0*/  ISETP.NE.U32.AND P0, PT, R2, RZ, PT ;  /* 0x000000ff0200720c */ /* 0x000fc80003f05070 */
[----:B------:R-:W-:-:S13]  /*22c00*/  ISETP.NE.AND.EX P0, PT, R3, RZ, PT, P0 ;  /* 0x000000ff0300720c */ /* 0x000fda0003f05300 */
[----:B------:R-:W-:Y:S05]  /*22c10*/  @!P0 BRA `(.L_x_2781) ;  /* 0x0000000000508947 */ /* 0x000fea0003800000 */
[----:B------:R-:W1:Y:S01]  /*22c20*/  LDC R6, c[0x0][0x43c] ;  /* 0x00010f00ff067b82 */ /* 0x000e620000000800 */
[----:B------:R-:W-:Y:S01]  /*22c30*/  IMAD.MOV.U32 R9, RZ, RZ, R0 ;  /* 0x000000ffff097224 */ /* 0x000fe200078e0000 */
[----:B------:R-:W-:-:S03]  /*22c40*/  ULDC.64 UR4, c[0x0][0x428] ;  /* 0x00010a0000047ab9 */ /* 0x000fc60000000a00 */
[----:B0-----:R-:W-:Y:S01]  /*22c50*/  IMAD.MOV.U32 R0, RZ, RZ, R9 ;  /* 0x000000ffff007224 */ /* 0x001fe200078e0009 */
[----:B-1----:R-:W-:-:S13]  /*22c60*/  ISETP.NE.AND P0, PT, R6, 0x1, PT ;  /* 0x000000010600780c */ /* 0x002fda0003f05270 */
        /* <DEDUP_REMOVED lines=15> */
.L_x_2781:
[----:B-1----:R-:W2:Y:S01]  /*22d60*/  LDL R2, [R1+0x1c] ;  /* 0x00001c0001027983 */ /* 0x002ea20000100800 */
[----:B0-----:R-:W-:Y:S01]  /*22d70*/  IMAD R0, R19, 0x8, R18 ;  /* 0x0000000813007824 */ /* 0x001fe200078e0212 */
[----:B--2---:R-:W-:-:S04]  /*22d80*/  SHF.L.U32 R2, R2, 0x1f, RZ ;  /* 0x0000001f02027819 */ /* 0x004fc800000006ff */
[----:B------:R-:W0:Y:S02]  /*22d90*/  SYNCS.PHASECHK.TRANS64.TRYWAIT P0, [R0+URZ+0x34840], R2 ;  /* 0x03484002000075a7 */ /* 0x000e24000800017f */
[----:B0-----:R-:W-:Y:S05]  /*22da0*/  @!P0 BRA `(.L_x_2782) ;  /* 0x0000005c00488947 */ /* 0x001fea0003800000 */
.L_x_2929:
        /* <DEDUP_REMOVED lines=10> */
.L_x_2783:
        /* <DEDUP_REMOVED lines=34> */
.L_x_2779:
        /* <DEDUP_REMOVED lines=40> */
.L_x_2785:
[----:B------:R-:W-:Y:S05]  /*232f0*/  BSYNC B6 ;  /* 0x0000000000067941 */ /* 0x000fea0003800000 */
.L_x_2784:
[----:B0-----:R-:W2:Y:S01]  /*23300*/  LDL.LU R0, [R1+0x4c] ;  /* 0x00004c0001007983 */ /* 0x001ea20000300800 */
[----:B------:R-:W-:Y:S01]  /*23310*/  ULDC.64 UR4, c[0x0][0x2d8] ;  /* 0x0000b60000047ab9 */ /* 0x000fe20000000a00 */
[----:B------:R-:W0:Y:S02]  /*23320*/  LDC R7, c[0x0][0x448] ;  /* 0x00011200ff077b82 */ /* 0x000e240000000800 */
[----:B------:R-:W3:Y:S04]  /*23330*/  LDL.LU R4, [R1+0x3c] ;  /* 0x00003c0001047983 */ /* 0x000ee80000300800 */
[----:B------:R-:W3:Y:S04]  /*23340*/  LDL.LU.64 R2, [R1+0x58] ;  /* 0x0000580001027983 */ /* 0x000ee80000300a00 */
[----:B------:R-:W4:Y:S04]  /*23350*/  LDL.LU R5, [R1+0x38] ;  /* 0x0000380001057983 */ /* 0x000f280000300800 */
[----:B------:R-:W5:Y:S01]  /*23360*/  LDL R10, [R1+0x4] ;  /* 0x00000400010a7983 */ /* 0x000f620000100800 */
[----:B------:R-:W1:Y:S01]  /*23370*/  S2R R9, SR_TID.X ;  /* 0x0000000000097919 */ /* 0x000e620000002100 */
[----:B------:R-:W1:Y:S01]  /*23380*/  S2R R8, SR_TID.X ;  /* 0x0000000000087919 */ /* 0x000e620000002100 */
[----:B0-----:R-:W-:-:S13]  /*23390*/  ISETP.NE.AND P0, PT, R7, 0x1, PT ;  /* 0x000000010700780c */ /* 0x001fda0003f05270 */
[----:B------:R-:W0:Y:S01]  /*233a0*/  @P0 LDC R6, c[0x0][0x450] ;  /* 0x00011400ff060b82 */ /* 0x000e220000000800 */
[----:B-1----:R-:W-:Y:S01]  /*233b0*/  IMAD.SHL.U32 R9, R9, 0x8, RZ ;  /* 0x0000000809097824 */ /* 0x002fe200078e00ff */
[----:B------:R-:W-:-:S04]  /*233c0*/  SHF.L.U32 R8, R8, 0x3, RZ ;  /* 0x0000000308087819 */ /* 0x000fc800000006ff */
[----:B------:R-:W-:Y:S02]  /*233d0*/  LOP3.LUT R9, R9, 0x38, RZ, 0xc0, !PT ;  /* 0x0000003809097812 */ /* 0x000fe400078ec0ff */
[----:B------:R-:W-:Y:S02]  /*233e0*/  LOP3.LUT R8, R8, 0x38, RZ, 0xc0, !PT ;  /* 0x0000003808087812 */ /* 0x000fe400078ec0ff */
[C---:B------:R-:W-:Y:S02]  /*233f0*/  LOP3.LUT R11, R9.reuse, 0x40, RZ, 0xfc, !PT ;  /* 0x00000040090b7812 */ /* 0x040fe400078efcff */
[----:B------:R-:W-:Y:S02]  /*23400*/  LOP3.LUT R9, R9, 0x80, RZ, 0xfc, !PT ;  /* 0x0000008009097812 */ /* 0x000fe400078efcff */
[----:B---3--:R-:W-:Y:S02]  /*23410*/  MOV R3, R4 ;  /* 0x0000000400037202 */ /* 0x008fe40000000f00 */
[----:B------:R-:W1:Y:S01]  /*23420*/  S2R R4, SR_TID.X ;  /* 0x0000000000047919 */ /* 0x000e620000002100 */
[----:B------:R-:W-:-:S04]  /*23430*/  IMAD.WIDE.U32 R2, R16, UR4, R2 ;  /* 0x0000000410027c25 */ /* 0x000fc8000f8e0002 */
[----:B------:R-:W-:Y:S01]  /*23440*/  IMAD R3, R16, UR5, R3 ;  /* 0x0000000510037c24 */ /* 0x000fe2000f8e0203 */
[----:B------:R-:W-:Y:S02]  /*23450*/  ULDC.64 UR4, c[0x0][0x2e0] ;  /* 0x0000b80000047ab9 */ /* 0x000fe40000000a00 */
[----:B--2---:R-:W-:Y:S02]  /*23460*/  IMAD R0, R0, UR4, RZ ;  /* 0x0000000400007c24 */ /* 0x004fe4000f8e02ff */
[----:B----4-:R-:W-:-:S04]  /*23470*/  IMAD.WIDE.U32 R2, R5, UR4, R2 ;  /* 0x0000000405027c25 */ /* 0x010fc8000f8e0002 */
[----:B------:R-:W-:Y:S01]  /*23480*/  IMAD R0, R5, UR5, R0 ;  /* 0x0000000505007c24 */ /* 0x000fe2000f8e0200 */
[----:B------:R-:W-:-:S03]  /*23490*/  ULDC.64 UR4, c[0x0][0x2d0] ;  /* 0x0000b40000047ab9 */ /* 0x000fc60000000a00 */
[----:B------:R-:W-:Y:S01]  /*234a0*/  IMAD.IADD R3, R3, 0x1, R0 ;  /* 0x0000000103037824 */ /* 0x000fe200078e0200 */
[----:B-1----:R-:W-:-:S04]  /*234b0*/  LOP3.LUT R4, R4, 0x7f, RZ, 0xc0, !PT ;  /* 0x0000007f04047812 */ /* 0x002fc800078ec0ff */
[----:B------:R-:W-:Y:S02]  /*234c0*/  SHF.R.U32.HI R5, RZ, 0x3, R4 ;  /* 0x00000003ff057819 */ /* 0x000fe40000011604 */
[----:B------:R-:W1:Y:S02]  /*234d0*/  S2R R4, SR_TID.X ;  /* 0x0000000000047919 */ /* 0x000e640000002100 */
[----:B-1----:R-:W-:-:S05]  /*234e0*/  IMAD.SHL.U32 R4, R4, 0x10, RZ ;  /* 0x0000001004047824 */ /* 0x002fca00078e00ff */
[----:B------:R-:W-:Y:S02]  /*234f0*/  LOP3.LUT R4, R5, 0x70, R4, 0xf8, !PT ;  /* 0x0000007005047812 */ /* 0x000fe400078ef804 */
[----:B------:R-:W1:Y:S03]  /*23500*/  @P0 LDC R5, c[0x0][0x44c] ;  /* 0x00011300ff050b82 */ /* 0x000e660000000800 */
[----:B-----5:R-:W-:-:S05]  /*23510*/  IMAD R4, R10, 0x80, R4 ;  /* 0x000000800a047824 */ /* 0x020fca00078e0204 */
[----:B------:R-:W-:Y:S01]  /*23520*/  MOV R0, R4 ;  /* 0x0000000400007202 */ /* 0x000fe20000000f00 */
        /* <DEDUP_REMOVED lines=14> */
[----:B------:R-:W-:-:S03]  /*23610*/  ULDC.64 UR4, c[0x0][0x280] ;  /* 0x0000a00000047ab9 */ /* 0x000fc60000000a00 */
[----:B------:R-:W-:Y:S01]  /*23620*/  IMAD.IADD R3, R3, 0x1, R4 ;  /* 0x0000000103037824 */ /* 0x000fe200078e0204 */
[----:B------:R-:W-:Y:S01]  /*23630*/  LEA R4, P0, R2, UR4, 0x1 ;  /* 0x0000000402047c11 */ /* 0x000fe2000f8008ff */
        /* <DEDUP_REMOVED lines=11> */
[----:B------:R-:W-:-:S05]  /*236f0*/  SHF.R.U32.HI R11, RZ, 0x3, R11 ;  /* 0x00000003ff0b7819 */ /* 0x000fca000001160b */
[----:B------:R-:W-:-:S05]  /*23700*/  IMAD R0, R10, 0x80, R11 ;  /* 0x000000800a007824 */ /* 0x000fca00078e020b */
[----:B------:R-:W-:Y:S01]  /*23710*/  IADD3 R5, R0, 0x10, RZ ;  /* 0x0000001000057810 */ /* 0x000fe20007ffe0ff */
[----:B--2---:R-:W-:Y:S02]  /*23720*/  IMAD R2, R6, R7, RZ ;  /* 0x0000000706027224 */ /* 0x004fe400078e02ff */
[----:B------:R-:W0:Y:S04]  /*23730*/  SHFL.IDX PT, R7, R4, RZ, 0x181f ;  /* 0x00181fff04077589 */ /* 0x000e2800000e0000 */
[----:B------:R-:W1:Y:S01]  /*23740*/  SHFL.IDX PT, R6, R3, RZ, 0x181f ;  /* 0x00181fff03067589 */ /* 0x000e6200000e0000 */
        /* <DEDUP_REMOVED lines=77> */
.L_x_2946:
        /* <DEDUP_REMOVED lines=13> */
.L_x_2788:
[----:B------:R-:W-:Y:S05]  /*23cf0*/  BSYNC B0 ;  /* 0x0000000000007941 */ /* 0x000fea0003800000 */
.L_x_2787:
[----:B------:R-:W-:Y:S01]  /*23d00*/  NOP ;  /* 0x0000000000007918 */ /* 0x000fe20000000000 */
[----:B------:R-:W-:-:S13]  /*23d10*/  PLOP3.LUT P0, PT, PT, PT, PT, 0x80, 0x0 ;  /* 0x000000000000781c */ /* 0x000fda0003f0f070 */
.L_x_2789:
        /* <DEDUP_REMOVED lines=18> */
.L_x_2947:
[----:B------:R-:W-:Y:S05]  /*23e40*/  BSYNC B0 ;  /* 0x0000000000007941 */ /* 0x000fea0003800000 */
.L_x_2790:
[----:B------:R-:W4:Y:S04]  /*23e50*/  LDL R2, [R1+0x48] ;  /* 0x0000480001027983 */ /* 0x000f280000100800 */
[----:B-1-3--:R-:W3:Y:S01]  /*23e60*/  LDL R3, [R1+0x34] ;  /* 0x0000340001037983 */ /* 0x00aee20000100800 */
[----:B------:R-:W-:Y:S01]  /*23e70*/  BSSY B0, `(.L_x_2792) ;  /* 0x0000219000007945 */ /* 0x000fe20003800000 */
[----:B----4-:R-:W-:-:S04]  /*23e80*/  IADD3 R0, R2, -0x2, RZ ;  /* 0xfffffffe02007810 */ /* 0x010fc80007ffe0ff */
[----:B---3--:R-:W-:-:S13]  /*23e90*/  ISETP.GE.AND P0, PT, R0, R3, PT ;  /* 0x000000030000720c */ /* 0x008fda0003f06270 */
[----:B------:R-:W-:Y:S05]  /*23ea0*/  @!P0 BRA `(.L_x_2793) ;  /* 0x0000002000548947 */ /* 0x000fea0003800000 */
[----:B------:R-:W3:Y:S04]  /*23eb0*/  LDL.LU R2, [R1+0x60] ;  /* 0x0000600001027983 */ /* 0x000ee80000300800 */
[----:B--2---:R-:W2:Y:S04]  /*23ec0*/  LDL.LU R5, [R1+0x44] ;  /* 0x0000440001057983 */ /* 0x004ea80000300800 */
[----:B------:R-:W0:Y:S01]  /*23ed0*/  LDL.LU R4, [R1+0x40] ;  /* 0x0000400001047983 */ /* 0x000e220000300800 */
[----:B------:R-:W-:Y:S01]  /*23ee0*/  BSSY B2, `(.L_x_2794) ;  /* 0x00000b7000027945 */ /* 0x000fe20003800000 */
[----:B---3--:R-:W-:-:S04]  /*23ef0*/  VIADD R2, R2, 0x1 ;  /* 0x0000000102027836 */ /* 0x008fc80000000000 */
[----:B--2---:R-:W-:-:S05]  /*23f00*/  IMAD R2, R2, R5, RZ ;  /* 0x0000000502027224 */ /* 0x004fca00078e02ff */
[----:B0-----:R-:W-:Y:S02]  /*23f10*/  VIMNMX R6, R4, R2, PT ;  /* 0x0000000204067248 */ /* 0x001fe40003fe0100 */
[----:B------:R-:W-:-:S03]  /*23f20*/  LOP3.LUT R2, RZ, R3, RZ, 0x33, !PT ;  /* 0x00000003ff027212 */ /* 0x000fc600078e33ff */
        /* <DEDUP_REMOVED lines=40> */
.L_x_2798:
[----:B------:R-:W-:Y:S01]  /*241b0*/  IMAD R3, R8, 0x8, R18 ;  /* 0x0000000808037824 */ /* 0x000fe200078e0212 */
[----:B------:R-:W-:Y:S01]  /*241c0*/  SHF.L.U32 R2, R10, 0x1f, RZ ;  /* 0x0000001f0a027819 */ /* 0x000fe200000006ff */
[----:B------:R-:W-:Y:S03]  /*241d0*/  BSSY B3, `(.L_x_2799) ;  /* 0x0000003000037945 */ /* 0x000fe60003800000 */
[----:B------:R-:W1:Y:S02]  /*241e0*/  SYNCS.PHASECHK.TRANS64.TRYWAIT P0, [R3+URZ+0x34840], R2 ;  /* 0x03484002030075a7 */ /* 0x000e64000800017f */
[----:B-1----:R-:W-:Y:S05]  /*241f0*/  @!P0 BRA `(.L_x_2800) ;  /* 0x0000005400408947 */ /* 0x002fea0003800000 */
.L_x_2948:
[----:B------:R-:W-:Y:S05]  /*24200*/  BSYNC B3 ;  /* 0x0000000000037941 */ /* 0x000fea0003800000 */
.L_x_2799:
        /* <DEDUP_REMOVED lines=11> */
.L_x_2802:
[----:B------:R-:W-:Y:S05]  /*242c0*/  BSYNC B3 ;  /* 0x0000000000037941 */ /* 0x000fea0003800000 */
.L_x_2801:
[----:B-1----:R-:W2:Y:S01]  /*242d0*/  LDL R2, [R1+0x20] ;  /* 0x0000200001027983 */ /* 0x002ea20000100800 */
[----:B------:R-:W-:Y:S01]  /*242e0*/  IMAD.MOV.U32 R11, RZ, RZ, RZ ;  /* 0x000000ffff0b7224 */ /* 0x000fe200078e00ff */
[----:B------:R-:W-:Y:S01]  /*242f0*/  UIADD3 UR4, UP0, UR36, 0x370, URZ ;  /* 0x0000037024047890 */ /* 0x000fe2000ff1e03f */
[----:B------:R-:W-:Y:S01]  /*24300*/  IMAD R7, R8, 0xc000, R18 ;  /* 0x0000c00008077824 */ /* 0x000fe200078e0212 */
[----:B------:R-:W-:Y:S01]  /*24310*/  PLOP3.LUT P0, PT, PT, PT, PT, 0x80, 0x0 ;  /* 0x000000000000781c */ /* 0x000fe20003f0f070 */
[----:B------:R-:W-:Y:S01]  /*24320*/  UMOV UR6, 0x0 ;  /* 0x0000000000067882 */ /* 0x000fe20000000000 */
[----:B------:R-:W-:Y:S01]  /*24330*/  R2UR UR10, R11 ;  /* 0x000000000b0a72ca */ /* 0x000fe200000e0000 */
[----:B------:R-:W-:Y:S01]  /*24340*/  VIADD R5, R7, 0x1c400 ;  /* 0x0001c40007057836 */ /* 0x000fe20000000000 */
[----:B------:R-:W-:Y:S01]  /*24350*/  IADD3 R3, R3, 0x34830, RZ ;  /* 0x0003483003037810 */ /* 0x000fe20007ffe0ff */
[----:B------:R-:W-:Y:S01]  /*24360*/  UIADD3.X UR5, URZ, UR37, URZ, UP0, !UPT ;  /* 0x000000253f057290 */ /* 0x000fe200087fe43f */
[----:B------:R-:W-:Y:S01]  /*24370*/  UMOV UR7, 0x14f00000 ;  /* 0x14f0000000077882 */ /* 0x000fe20000000000 */
[----:B--2---:R-:W-:-:S10]  /*24380*/  IMAD R2, R0, 0x80, R2 ;  /* 0x0000008000027824 */ /* 0x004fd400078e0202 */
.L_x_2803:
        /* <DEDUP_REMOVED lines=16> */
.L_x_2804:
        /* <DEDUP_REMOVED lines=15> */
.L_x_2805:
        /* <DEDUP_REMOVED lines=16> */
.L_x_2949:
[----:B------:R-:W-:Y:S05]  /*24680*/  BSYNC B3 ;  /* 0x0000000000037941 */ /* 0x000fea0003800000 */
.L_x_2806:
        /* <DEDUP_REMOVED lines=10> */
.L_x_2808:
[----:B------:R-:W2:Y:S01]  /*24730*/  LDL R3, [R1+0x10] ;  /* 0x0000100001037983 */ /* 0x000ea20000100800 */
[----:B------:R-:W-:Y:S01]  /*24740*/  BSSY B3, `(.L_x_2809) ;  /* 0x0000004000037945 */ /* 0x000fe20003800000 */
[----:B--2---:R-:W-:-:S13]  /*24750*/  LOP3.LUT P0, RZ, R3, 0x8, RZ, 0xc0, !PT ;  /* 0x0000000803ff7812 */ /* 0x004fda000780c0ff */
[----:B------:R-:W-:Y:S05]  /*24760*/  @P0 BRA `(.L_x_2810) ;  /* 0x0000000000040947 */ /* 0x000fea0003800000 */
[----:B------:R-:W-:Y:S01]  /*24770*/  BPT.TRAP 0x1 ;  /* 0x000000040000795c */ /* 0x000fe20000300000 */
.L_x_2810:
[----:B------:R-:W-:Y:S05]  /*24780*/  BSYNC B3 ;  /* 0x0000000000037941 */ /* 0x000fea0003800000 */
.L_x_2809:
        /* <DEDUP_REMOVED lines=10> */
[----:B--2---:R-:W-:-:S02]  /*24830*/  IMAD R3, R3, 0x80, R5 ;  /* 0x0000008003037824 */ /* 0x004fc400078e0205 */
[----:B------:R-:W-:-:S07]  /*24840*/  VIADD R5, R7, 0x400 ;  /* 0x0000040007057836 */ /* 0x000fce0000000000 */
.L_x_2811:
        /* <DEDUP_REMOVED lines=15> */
.L_x_2812:
        /* <DEDUP_REMOVED lines=12> */
.L_x_2797:
[----:B------:R-:W-:Y:S05]  /*24a00*/  BSYNC B1 ;  /* 0x0000000000017941 */ /* 0x000fea0003800000 */
.L_x_2796:
[----:B0-----:R-:W2:Y:S01]  /*24a10*/  LDL.LU R0, [R1+0x48] ;  /* 0x0000480001007983 */ /* 0x001ea20000300800 */
[----:B------:R-:W-:-:S03]  /*24a20*/  IMAD.MOV.U32 R19, RZ, RZ, R8 ;  /* 0x000000ffff137224 */ /* 0x000fc600078e0008 */
[----:B------:R0:W-:Y:S02]  /*24a30*/  STL [R1+0x1c], R10 ;  /* 0x00001c0a01007387 */ /* 0x0001e40000100800 */
[----:B0-2---:R-:W-:-:S07]  /*24a40*/  VIADD R0, R0, 0xfffffffd ;  /* 0xfffffffd00007836 */ /* 0x005fce0000000000 */
.L_x_2795:
[----:B------:R-:W-:Y:S05]  /*24a50*/  BSYNC B2 ;  /* 0x0000000000027941 */ /* 0x000fea0003800000 */
.L_x_2794:
[----:B------:R-:W-:Y:S02]  /*24a60*/  IADD3 R9, R9, -0x2, RZ ;  /* 0xfffffffe09097810 */ /* 0x000fe40007ffe0ff */
[----:B------:R-:W-:-:S04]  /*24a70*/  LOP3.LUT R6, RZ, R6, RZ, 0x33, !PT ;  /* 0x00000006ff067212 */ /* 0x000fc800078e33ff */
[----:B------:R-:W-:-:S13]  /*24a80*/  ISETP.NE.AND P0, PT, R9, R6, PT ;  /* 0x000000060900720c */ /* 0x000fda0003f05270 */
[----:B------:R-:W-:Y:S05]  /*24a90*/  @!P0 BRA `(.L_x_2793) ;  /* 0x0000001400588947 */ /* 0x000fea0003800000 */
[----:B------:R-:W-:-:S07]  /*24aa0*/  IMAD.MOV.U32 R9, RZ, RZ, R17 ;  /* 0x000000ffff097224 */ /* 0x000fce00078e0011 */
.L_x_2847:
        /* <DEDUP_REMOVED lines=35> */
.L_x_2815:
[----:B------:R-:W-:Y:S01]  /*24ce0*/  IMAD R3, R4, 0x8, R18 ;  /* 0x0000000804037824 */ /* 0x000fe200078e0212 */
[----:B------:R-:W-:Y:S01]  /*24cf0*/  SHF.L.U32 R2, R5, 0x1f, RZ ;  /* 0x0000001f05027819 */ /* 0x000fe200000006ff */
[----:B------:R-:W-:Y:S03]  /*24d00*/  BSSY B2, `(.L_x_2816) ;  /* 0x0000003000027945 */ /* 0x000fe60003800000 */
[----:B------:R-:W1:Y:S02]  /*24d10*/  SYNCS.PHASECHK.TRANS64.TRYWAIT P0, [R3+URZ+0x34840], R2 ;  /* 0x03484002030075a7 */ /* 0x000e64000800017f */
[----:B-1----:R-:W-:Y:S05]  /*24d20*/  @!P0 BRA `(.L_x_2817) ;  /* 0x00000048009c8947 */ /* 0x002fea0003800000 */
.L_x_2950:
[----:B------:R-:W-:Y:S05]  /*24d30*/  BSYNC B2 ;  /* 0x0000000000027941 */ /* 0x000fea0003800000 */
.L_x_2816:
[----:B------:R-:W2:Y:S01]  /*24d40*/  S2R R7, SR_TID.X ;  /* 0x0000000000077919 */ /* 0x000ea20000002100 */
[----:B------:R-:W-:Y:S01]  /*24d50*/  BSSY B2, `(.L_x_2818) ;  /* 0x000000a000027945 */ /* 0x000fe20003800000 */
[----:B--2---:R-:W-:-:S04]  /*24d60*/  LOP3.LUT R7, R7, 0x7f, RZ, 0xc0, !PT ;  /* 0x0000007f07077812 */ /* 0x004fc800078ec0ff */
[----:B------:R-:W-:-:S13]  /*24d70*/  ISETP.NE.AND P0, PT, R7, RZ, PT ;  /* 0x000000ff0700720c */ /* 0x000fda0003f05270 */
[----:B------:R-:W-:Y:S05]  /*24d80*/  @P0 BRA `(.L_x_2819) ;  /* 0x0000000000180947 */ /* 0x000fea0003800000 */
[----:B------:R-:W2:Y:S01]  /*24d90*/  LDL R7, [R1+0x10] ;  /* 0x0000100001077983 */ /* 0x000ea20000100800 */
[----:B-1----:R-:W-:-:S04]  /*24da0*/  MOV R2, 0xc000 ;  /* 0x0000c00000027802 */ /* 0x002fc80000000f00 */
[----:B------:R3:W-:Y:S01]  /*24db0*/  SYNCS.ARRIVE.TRANS64 RZ, [R3+URZ+0x34830], R2 ;  /* 0x0348300203ff79a7 */ /* 0x0007e2000800003f */
[----:B--2---:R-:W-:-:S13]  /*24dc0*/  LOP3.LUT P1, RZ, R7, 0x1, RZ, 0xc0, !PT ;  /* 0x0000000107ff7812 */ /* 0x004fda000782c0ff */
[----:B---3--:R-:W-:Y:S05]  /*24dd0*/  @!P1 BRA `(.L_x_2819) ;  /* 0x0000000000049947 */ /* 0x008fea0003800000 */
[----:B------:R-:W-:Y:S01]  /*24de0*/  BPT.TRAP 0x1 ;  /* 0x000000040000795c */ /* 0x000fe20000300000 */
.L_x_2819:
[----:B------:R-:W-:Y:S05]  /*24df0*/  BSYNC B2 ;  /* 0x0000000000027941 */ /* 0x000fea0003800000 */
.L_x_2818:
[----:B-1----:R-:W2:Y:S01]  /*24e00*/  LDL R2, [R1+0x20] ;  /* 0x0000200001027983 */ /* 0x002ea20000100800 */
        /* <DEDUP_REMOVED lines=11> */
.L_x_2820:
        /* <DEDUP_REMOVED lines=16> */
.L_x_2821:
        /* <DEDUP_REMOVED lines=15> */
.L_x_2822:
        /* <DEDUP_REMOVED lines=16> */
.L_x_2951:
[----:B------:R-:W-:Y:S05]  /*251b0*/  BSYNC B2 ;  /* 0x0000000000027941 */ /* 0x000fea0003800000 */
.L_x_2823:
        /* <DEDUP_REMOVED lines=10> */
.L_x_2825:
[----:B------:R-:W2:Y:S01]  /*25260*/  LDL R3, [R1+0x10] ;  /* 0x0000100001037983 */ /* 0x000ea20000100800 */
[----:B------:R-:W-:Y:S01]  /*25270*/  BSSY B2, `(.L_x_2826) ;  /* 0x0000004000027945 */ /* 0x000fe20003800000 */
[----:B--2---:R-:W-:-:S13]  /*25280*/  LOP3.LUT P0, RZ, R3, 0x8, RZ, 0xc0, !PT ;  /* 0x0000000803ff7812 */ /* 0x004fda000780c0ff */
[----:B------:R-:W-:Y:S05]  /*25290*/  @P0 BRA `(.L_x_2827) ;  /* 0x0000000000040947 */ /* 0x000fea0003800000 */
[----:B------:R-:W-:Y:S01]  /*252a0*/  BPT.TRAP 0x1 ;  /* 0x000000040000795c */ /* 0x000fe20000300000 */
.L_x_2827:
[----:B------:R-:W-:Y:S05]  /*252b0*/  BSYNC B2 ;  /* 0x0000000000027941 */ /* 0x000fea0003800000 */
.L_x_2826:
[----:B------:R-:W2:Y:S04]  /*252c0*/  LDL R7, [R1+0x20] ;  /* 0x0000200001077983 */ /* 0x000ea80000100800 */
        /* <DEDUP_REMOVED lines=11> */
.L_x_2828:
        /* <DEDUP_REMOVED lines=15> */
.L_x_2829:
        /* <DEDUP_REMOVED lines=12> */
.L_x_2814:
[----:B------:R-:W-:Y:S05]  /*25530*/  BSYNC B1 ;  /* 0x0000000000017941 */ /* 0x000fea0003800000 */
.L_x_2813:
[----:B------:R-:W2:Y:S01]  /*25540*/  LDL R2, [R1+0x10] ;  /* 0x0000100001027983 */ /* 0x000ea20000100800 */
[----:B------:R-:W-:Y:S01]  /*25550*/  IADD3 R19, R4, 0x1, RZ ;  /* 0x0000000104137810 */ /* 0x000fe20007ffe0ff */
[----:B------:R-:W-:Y:S01]  /*25560*/  BSSY B1, `(.L_x_2830) ;  /* 0x00000a5000017945 */ /* 0x000fe20003800000 */
[----:B0-----:R-:W-:Y:S02]  /*25570*/  VIADD R6, R0, 0xffffffff ;  /* 0xffffffff00067836 */ /* 0x001fe40000000000 */
        /* <DEDUP_REMOVED lines=31> */
.L_x_2832:
[----:B------:R-:W-:Y:S01]  /*25770*/  IMAD R3, R19, 0x8, R18 ;  /* 0x0000000813037824 */ /* 0x000fe200078e0212 */
[----:B------:R-:W-:Y:S01]  /*25780*/  SHF.L.U32 R2, R10, 0x1f, RZ ;  /* 0x0000001f0a027819 */ /* 0x000fe200000006ff */
[----:B------:R-:W-:Y:S03]  /*25790*/  BSSY B2, `(.L_x_2833) ;  /* 0x0000003000027945 */ /* 0x000fe60003800000 */
[----:B------:R-:W2:Y:S02]  /*257a0*/  SYNCS.PHASECHK.TRANS64.TRYWAIT P0, [R3+URZ+0x34840], R2 ;  /* 0x03484002030075a7 */ /* 0x000ea4000800017f */
[----:B--2---:R-:W-:Y:S05]  /*257b0*/  @!P0 BRA `(.L_x_2834) ;  /* 0x0000004000208947 */ /* 0x004fea0003800000 */
.L_x_2952:
[----:B------:R-:W-:Y:S05]  /*257c0*/  BSYNC B2 ;  /* 0x0000000000027941 */ /* 0x000fea0003800000 */
.L_x_2833:
[----:B-1----:R-:W1:Y:S01]  /*257d0*/  S2R R8, SR_TID.X ;  /* 0x0000000000087919 */ /* 0x002e620000002100 */
[----:B------:R-:W-:Y:S01]  /*257e0*/  BSSY B2, `(.L_x_2835) ;  /* 0x000000a000027945 */ /* 0x000fe20003800000 */
[----:B-1----:R-:W-:-:S04]  /*257f0*/  LOP3.LUT R8, R8, 0x7f, RZ, 0xc0, !PT ;  /* 0x0000007f08087812 */ /* 0x002fc800078ec0ff */
[----:B------:R-:W-:-:S13]  /*25800*/  ISETP.NE.AND P0, PT, R8, RZ, PT ;  /* 0x000000ff0800720c */ /* 0x000fda0003f05270 */
[----:B------:R-:W-:Y:S05]  /*25810*/  @P0 BRA `(.L_x_2836) ;  /* 0x0000000000180947 */ /* 0x000fea0003800000 */
[----:B------:R-:W3:Y:S01]  /*25820*/  LDL R8, [R1+0x10] ;  /* 0x0000100001087983 */ /* 0x000ee20000100800 */
[----:B--2---:R-:W-:-:S04]  /*25830*/  IMAD.MOV.U32 R2, RZ, RZ, 0xc000 ;  /* 0x0000c000ff027424 */ /* 0x004fc800078e00ff */
[----:B------:R1:W-:Y:S01]  /*25840*/  SYNCS.ARRIVE.TRANS64 RZ, [R3+URZ+0x34830], R2 ;  /* 0x0348300203ff79a7 */ /* 0x0003e2000800003f */
[----:B---3--:R-:W-:-:S13]  /*25850*/  LOP3.LUT P1, RZ, R8, 0x1, RZ, 0xc0, !PT ;  /* 0x0000000108ff7812 */ /* 0x008fda000782c0ff */
[----:B-1----:R-:W-:Y:S05]  /*25860*/  @!P1 BRA `(.L_x_2836) ;  /* 0x0000000000049947 */ /* 0x002fea0003800000 */
[----:B------:R-:W-:Y:S01]  /*25870*/  BPT.TRAP 0x1 ;  /* 0x000000040000795c */ /* 0x000fe20000300000 */
.L_x_2836:
[----:B------:R-:W-:Y:S05]  /*25880*/  BSYNC B2 ;  /* 0x0000000000027941 */ /* 0x000fea0003800000 */
.L_x_2835:
[----:B--2---:R-:W2:Y:S01]  /*25890*/  LDL R2, [R1+0x20] ;  /* 0x0000200001027983 */ /* 0x004ea20000100800 */
[----:B------:R-:W-:Y:S01]  /*258a0*/  MOV R11, RZ ;  /* 0x000000ff000b7202 */ /* 0x000fe20000000f00 */
[----:B------:R-:W-:Y:S01]  /*258b0*/  IMAD R8, R19, 0xc000, R18 ;  /* 0x0000c00013087824 */ /* 0x000fe200078e0212 */
[----:B------:R-:W-:Y:S01]  /*258c0*/  UIADD3 UR4, UP0, UR36, 0x370, URZ ;  /* 0x0000037024047890 */ /* 0x000fe2000ff1e03f */
[----:B------:R-:W-:Y:S01]  /*258d0*/  PLOP3.LUT P0, PT, PT, PT, PT, 0x80, 0x0 ;  /* 0x000000000000781c */ /* 0x000fe20003f0f070 */
[----:B------:R-:W-:Y:S01]  /*258e0*/  VIADD R3, R3, 0x34830 ;  /* 0x0003483003037836 */ /* 0x000fe20000000000 */
[----:B------:R-:W-:Y:S01]  /*258f0*/  R2UR UR10, R11 ;  /* 0x000000000b0a72ca */ /* 0x000fe200000e0000 */
[----:B0-----:R-:W-:Y:S01]  /*25900*/  VIADD R10, R8, 0x1c400 ;  /* 0x0001c400080a7836 */ /* 0x001fe20000000000 */
[----:B------:R-:W-:Y:S01]  /*25910*/  UIADD3.X UR5, URZ, UR37, URZ, UP0, !UPT ;  /* 0x000000253f057290 */ /* 0x000fe200087fe43f */
[----:B------:R-:W-:Y:S01]  /*25920*/  UMOV UR6, 0x0 ;  /* 0x0000000000067882 */ /* 0x000fe20000000000 */
[----:B------:R-:W-:Y:S01]  /*25930*/  UMOV UR7, 0x14f00000 ;  /* 0x14f0000000077882 */ /* 0x000fe20000000000 */
[----:B--2---:R-:W-:-:S10]  /*25940*/  IMAD R2, R7, 0x80, R2 ;  /* 0x0000008007027824 */ /* 0x004fd400078e0202 */
.L_x_2837:
        /* <DEDUP_REMOVED lines=16> */
.L_x_2838:
        /* <DEDUP_REMOVED lines=15> */
.L_x_2839:
        /* <DEDUP_REMOVED lines=15> */
.L_x_2953:
[----:B------:R-:W-:Y:S05]  /*25c30*/  BSYNC B2 ;  /* 0x0000000000027941 */ /* 0x000fea0003800000 */
.L_x_2840:
        /* <DEDUP_REMOVED lines=10> */
.L_x_2842:
[----:B------:R-:W2:Y:S01]  /*25ce0*/  LDL R3, [R1+0x10] ;  /* 0x0000100001037983 */ /* 0x000ea20000100800 */
[----:B------:R-:W-:Y:S01]  /*25cf0*/  BSSY B2, `(.L_x_2843) ;  /* 0x0000004000027945 */ /* 0x000fe20003800000 */
[----:B--2---:R-:W-:-:S13]  /*25d00*/  LOP3.LUT P0, RZ, R3, 0x8, RZ, 0xc0, !PT ;  /* 0x0000000803ff7812 */ /* 0x004fda000780c0ff */
[----:B------:R-:W-:Y:S05]  /*25d10*/  @P0 BRA `(.L_x_2844) ;  /* 0x0000000000040947 */ /* 0x000fea0003800000 */
[----:B------:R-:W-:Y:S01]  /*25d20*/  BPT.TRAP 0x1 ;  /* 0x000000040000795c */ /* 0x000fe20000300000 */
.L_x_2844:
[----:B------:R-:W-:Y:S05]  /*25d30*/  BSYNC B2 ;  /* 0x0000000000027941 */ /* 0x000fea0003800000 */
.L_x_2843:
        /* <DEDUP_REMOVED lines=10> */
[----:B--2---:R-:W-:Y:S01]  /*25de0*/  IMAD R3, R3, 0x80, R5 ;  /* 0x0000008003037824 */ /* 0x004fe200078e0205 */
[----:B------:R-:W-:-:S09]  /*25df0*/  IADD3 R5, R4, 0x400, RZ ;  /* 0x0000040004057810 */ /* 0x000fd20007ffe0ff */
.L_x_2845:
        /* <DEDUP_REMOVED lines=15> */
.L_x_2846:
        /* <DEDUP_REMOVED lines=12> */
.L_x_2831:
[----:B------:R-:W-:Y:S05]  /*25fb0*/  BSYNC B1 ;  /* 0x0000000000017941 */ /* 0x000fea0003800000 */
.L_x_2830:
[----:B------:R-:W2:Y:S01]  /*25fc0*/  LDL R2, [R1+0x34] ;  /* 0x0000340001027983 */ /* 0x000ea20000100800 */
[----:B------:R-:W-:Y:S02]  /*25fd0*/  IADD3 R0, R0, -0x2, RZ ;  /* 0xfffffffe00007810 */ /* 0x000fe40007ffe0ff */
[----:B--2---:R-:W-:-:S13]  /*25fe0*/  ISETP.GT.AND P0, PT, R6, R2, PT ;  /* 0x000000020600720c */ /* 0x004fda0003f04270 */
[----:B------:R-:W-:Y:S05]  /*25ff0*/  @P0 BRA `(.L_x_2847) ;  /* 0xffffffe800ac0947 */ /* 0x000fea000383ffff */
.L_x_2793:
[----:B------:R-:W-:Y:S05]  /*26000*/  BSYNC B0 ;  /* 0x0000000000007941 */ /* 0x000fea0003800000 */
.L_x_2792:
        /* <DEDUP_REMOVED lines=18> */
.L_x_2849:
[----:B------:R-:W-:Y:S05]  /*26130*/  BSYNC B0 ;  /* 0x0000000000007941 */ /* 0x000fea0003800000 */
.L_x_2848:
        /* <DEDUP_REMOVED lines=10> */
.L_x_2954:
[----:B------:R-:W-:Y:S05]  /*261e0*/  BSYNC B1 ;  /* 0x0000000000017941 */ /* 0x000fea0003800000 */
.L_x_2852:
[----:B------:R-:W4:Y:S01]  /*261f0*/  S2R R3, SR_TID.X ;  /* 0x0000000000037919 */ /* 0x000f220000002100 */
[----:B------:R-:W-:-:S04]  /*26200*/  UPRMT UR4, UR38, 0x9910, URZ ;  /* 0x0000991026047896 */ /* 0x000fc8000800003f */
[----:B------:R-:W-:Y:S01]  /*26210*/  UISETP.NE.AND UP0, UPT, UR4, 0x2, UPT ;  /* 0x000000020400788c */ /* 0x000fe2000bf05270 */
[----:B----4-:R-:W-:-:S04]  /*26220*/  LOP3.LUT R3, R3, 0x7f, RZ, 0xc0, !PT ;  /* 0x0000007f03037812 */ /* 0x010fc800078ec0ff */
[----:B------:R-:W-:-:S13]  /*26230*/  ISETP.NE.AND P0, PT, R3, RZ, PT ;  /* 0x000000ff0300720c */ /* 0x000fda0003f05270 */
[----:B---3--:R-:W-:-:S04]  /*26240*/  @!P0 IMAD.MOV.U32 R2, RZ, RZ, 0x8000 ;  /* 0x00008000ff028424 */ /* 0x008fc800078e00ff */
[----:B------:R3:W-:Y:S01]  /*26250*/  @!P0 SYNCS.ARRIVE.TRANS64 RZ, [R0+URZ+0x34850], R2 ;  /* 0x0348500200ff89a7 */ /* 0x0007e2000800003f */
[----:B------:R-:W-:-:S13]  /*26260*/  PLOP3.LUT P0, PT, PT, PT, UP0, 0x80, 0x0 ;  /* 0x000000000000781c */ /* 0x000fda0003f0f008 */
[----:B---3--:R-:W-:Y:S05]  /*26270*/  @P0 BRA `(.L_x_2854) ;  /* 0x0000000000040947 */ /* 0x008fea0003800000 */
[----:B------:R-:W-:Y:S01]  /*26280*/  BPT.TRAP 0x1 ;  /* 0x000000040000795c */ /* 0x000fe20000300000 */
.L_x_2854:
[----:B------:R-:W3:Y:S01]  /*26290*/  LDL R2, [R1+0x10] ;  /* 0x0000100001027983 */ /* 0x000ee20000100800 */
[----:B------:R-:W-:Y:S01]  /*262a0*/  BSSY B1, `(.L_x_2855) ;  /* 0x0000004000017945 */ /* 0x000fe20003800000 */
[----:B---3--:R-:W-:-:S13]  /*262b0*/  LOP3.LUT P0, RZ, R2, 0x8, RZ, 0xc0, !PT ;  /* 0x0000000802ff7812 */ /* 0x008fda000780c0ff */
[----:B------:R-:W-:Y:S05]  /*262c0*/  @P0 BRA `(.L_x_2856) ;  /* 0x0000000000040947 */ /* 0x000fea0003800000 */
[----:B------:R-:W-:Y:S01]  /*262d0*/  BPT.TRAP 0x1 ;  /* 0x000000040000795c */ /* 0x000fe20000300000 */
.L_x_2856:
[----:B------:R-:W-:Y:S05]  /*262e0*/  BSYNC B1 ;  /* 0x0000000000017941 */ /* 0x000fea0003800000 */
.L_x_2855:
[----:B------:R-:W3:Y:S04]  /*262f0*/  LDL.LU R3, [R1+0x20] ;  /* 0x0000200001037983 */ /* 0x000ee80000300800 */
[----:B------:R-:W3:Y:S01]  /*26300*/  LDL.LU R2, [R1+0x8] ;  /* 0x0000080001027983 */ /* 0x000ee20000300800 */
[----:B------:R-:W-:Y:S01]  /*26310*/  UIADD3 UR4, UP0, UR36, 0x470, URZ ;  /* 0x0000047024047890 */ /* 0x000fe2000ff1e03f */
[----:B------:R-:W-:Y:S01]  /*26320*/  PLOP3.LUT P0, PT, PT, PT, PT, 0x80, 0x0 ;  /* 0x000000000000781c */ /* 0x000fe20003f0f070 */
[----:B------:R-:W-:Y:S01]  /*26330*/  VIADD R0, R0, 0x34850 ;  /* 0x0003485000007836 */ /* 0x000fe20000000000 */
[----:B------:R-:W-:Y:S01]  /*26340*/  UMOV UR6, 0x0 ;  /* 0x0000000000067882 */ /* 0x000fe20000000000 */
[----:B------:R-:W-:Y:S01]  /*26350*/  UIADD3.X UR5, URZ, UR37, URZ, UP0, !UPT ;  /* 0x000000253f057290 */ /* 0x000fe200087fe43f */
[----:B------:R-:W-:Y:S01]  /*26360*/  UMOV UR7, 0x14f00000 ;  /* 0x14f0000000077882 */ /* 0x000fe20000000000 */
[----:B------:R-:W-:Y:S01]  /*26370*/  UMOV UR10, URZ ;  /* 0x0000003f000a7c82 */ /* 0x000fe20008000000 */
[----:B---3--:R-:W-:Y:S01]  /*26380*/  LEA R3, R2, R3, 0x7 ;  /* 0x0000000302037211 */ /* 0x008fe200078e38ff */
[----:B------:R-:W-:-:S05]  /*26390*/  IMAD R2, R19, 0x8000, R18 ;  /* 0x0000800013027824 */ /* 0x000fca00078e0212 */
[----:B------:R-:W-:-:S07]  /*263a0*/  IADD3 R4, R2, 0x400, RZ ;  /* 0x0000040002047810 */ /* 0x000fce0007ffe0ff */
.L_x_2857:
        /* <DEDUP_REMOVED lines=15> */
.L_x_2858:
        /* <DEDUP_REMOVED lines=10> */
.L_x_2851:
[----:B------:R-:W-:Y:S05]  /*26540*/  BSYNC B0 ;  /* 0x0000000000007941 */ /* 0x000fea0003800000 */
.L_x_2850:
[----:B------:R-:W3:Y:S01]  /*26550*/  LDL.LU R4, [R1+0x1c] ;  /* 0x00001c0001047983 */ /* 0x000ee20000300800 */
[----:B------:R-:W-:-:S05]  /*26560*/  VIADD R19, R19, 0x1 ;  /* 0x0000000113137836 */ /* 0x000fca0000000000 */
[----:B------:R-:W-:-:S04]  /*26570*/  ISETP.NE.AND P0, PT, R19, 0x2, PT ;  /* 0x000000021300780c */ /* 0x000fc80003f05270 */
[----:B------:R-:W-:Y:S02]  /*26580*/  SEL R0, RZ, 0x1, P0 ;  /* 0x00000001ff007807 */ /* 0x000fe40000000000 */
[----:B------:R-:W-:Y:S02]  /*26590*/  SEL R19, R19, RZ, P0 ;  /* 0x000000ff13137207 */ /* 0x000fe40000000000 */
[----:B---3--:R-:W-:-:S05]  /*265a0*/  LOP3.LUT R4, R4, R0, RZ, 0x3c, !PT ;  /* 0x0000000004047212 */ /* 0x008fca00078e3cff */
[----:B------:R3:W-:Y:S02]  /*265b0*/  STL [R1+0x1c], R4 ;  /* 0x00001c0401007387 */ /* 0x0007e40000100800 */
.L_x_2772:
[----:B------:R-:W-:Y:S05]  /*265c0*/  BSYNC B7 ;  /* 0x0000000000077941 */ /* 0x000fea0003800000 */
.L_x_2770:
[----:B0-----:R-:W5:Y:S02]  /*265d0*/  LDL R10, [R1+0x10] ;  /* 0x00001000010a7983 */ /* 0x001f640000100800 */
[----:B-----5:R-:W-:-:S13]  /*265e0*/  LOP3.LUT P0, RZ, R10, 0x10, RZ, 0xc0, !PT ;  /* 0x000000100aff7812 */ /* 0x020fda000780c0ff */
[----:B------:R-:W-:Y:S05]  /*265f0*/  @!P0 BRA `(.L_x_2859) ;  /* 0x00000000002c8947 */ /* 0x000fea0003800000 */
[----:B------:R-:W-:Y:S05]  /*26600*/  WARPSYNC.ALL ;  /* 0x0000000000007948 */ /* 0x000fea0003800000 */
[----:B------:R-:W0:Y:S08]  /*26610*/  S2UR UR5, SR_CgaCtaId ;  /* 0x00000000000579c3 */ /* 0x000e300000008800 */
[----:B------:R-:W-:Y:S06]  /*26620*/  BAR.SYNC.DEFER_BLOCKING 0x5, 0x180 ;  /* 0x0146000000007b1d */ /* 0x000fec0000010000 */
[----:B------:R-:W-:-:S02]  /*26630*/  UMOV UR4, 0x400 ;  /* 0x0000040000047882 */ /* 0x000fc40000000000 */
[----:B0-----:R-:W-:-:S06]  /*26640*/  ULEA UR4, UR5, UR4, 0x18 ;  /* 0x0000000405047291 */ /* 0x001fcc000f8ec03f */
[----:B------:R-:W-:-:S05]  /*26650*/  MOV R18, UR4 ;  /* 0x0000000400127c02 */ /* 0x000fca0008000f00 */
[----:B-123--:R-:W0:Y:S04]  /*26660*/  LDS.128 R4, [R18+0x348d0] ;  /* 0x0348d00012047984 */ /* 0x00ee280000000c00 */
[----:B0-----:R1:W-:Y:S04]  /*26670*/  STL.64 [R1], R4 ;  /* 0x0000000401007387 */ /* 0x0013e80000100a00 */
[----:B------:R1:W-:Y:S01]  /*26680*/  STL.64 [R1+0x8], R6 ;  /* 0x0000080601007387 */ /* 0x0003e20000100a00 */
[----:B------:R-:W-:Y:S06]  /*26690*/  BAR.ARV 0x4, 0x180 ;  /* 0x0106000000007b1d */ /* 0x000fec0000002000 */
[----:B------:R-:W-:Y:S05]  /*266a0*/  BRA `(.L_x_2860) ;  /* 0x0000001000307947 */ /* 0x000fea0003800000 */
.L_x_2859:
[----:B------:R-:W5:Y:S01]  /*266b0*/  LDL R16, [R1+0x2c] ;  /* 0x00002c0001107983 */ /* 0x000f620000100800 */
[----:B------:R-:W-:Y:S01]  /*266c0*/  UMOV UR4, 0xffffffff ;  /* 0xffffffff00047882 */ /* 0x000fe20000000000 */
[----:B-----5:R-:W-:Y:S02]  /*266d0*/  ISETP.NE.AND P5, PT, R16, 0x1f, PT ;  /* 0x0000001f1000780c */ /* 0x020fe40003fa5270 */
[----:B------:R-:W-:Y:S11]  /*266e0*/  BRA.DIV UR4, `(.L_x_2861) ;  /* 0x0000003204907947 */ /* 0x000ff6000b800000 */
[----:B------:R-:W4:Y:S01]  /*266f0*/  LDL R3, [R1+0xc] ;  /* 0x00000c0001037983 */ /* 0x000f220000100800 */
[----:B------:R-:W-:-:S03]  /*26700*/  ULDC UR4, c[0x0][0xc3c] ;  /* 0x00030f0000047ab9 */ /* 0x000fc60000000800 */
[----:B------:R-:W5:Y:S01]  /*26710*/  LDL.LU R2, [R1] ;  /* 0x0000000001027983 */ /* 0x000f620000300800 */
[----:B------:R-:W-:Y:S01]  /*26720*/  LOP3.LUT P4, RZ, R10, 0x1, RZ, 0xc0, !PT ;  /* 0x000000010aff7812 */ /* 0x000fe2000788c0ff */
[----:B----4-:R-:W-:Y:S02]  /*26730*/  IMAD.IADD R0, R3, 0x1, R16 ;  /* 0x0000000103007824 */ /* 0x010fe400078e0210 */
[----:B-----5:R-:W-:-:S03]  /*26740*/  IMAD.MOV.U32 R10, RZ, RZ, R2 ;  /* 0x000000ffff0a7224 */ /* 0x020fc600078e0002 */
[----:B------:R-:W-:-:S13]  /*26750*/  ISETP.GE.OR P0, PT, R0, UR4, !P5 ;  /* 0x0000000400007c0c */ /* 0x000fda000ef06670 */
[----:B------:R-:W0:Y:S08]  /*26760*/  @!P0 LDC.64 R2, c[0x0][0xc80] ;  /* 0x00032000ff028b82 */ /* 0x000e300000000a00 */
[----:B-1----:R-:W1:Y:S01]  /*26770*/  @!P0 LDC.64 R6, c[0x0][0xc78] ;  /* 0x00031e00ff068b82 */ /* 0x002e620000000a00 */
[----:B0-----:R-:W-:-:S05]  /*26780*/  @!P0 IMAD.WIDE R2, R0, 0x4, R2 ;  /* 0x0000000400028825 */ /* 0x001fca00078e0202 */
[----:B------:R1:W4:Y:S02]  /*26790*/  @!P0 LDG.E R8, desc[UR60][R2.64] ;  /* 0x0000003c02088981 */ /* 0x000324000c1e1900 */
[----:B-1----:R-:W-:-:S06]  /*267a0*/  @!P0 IMAD.WIDE R2, R0, 0x4, R6 ;  /* 0x0000000400028825 */ /* 0x002fcc00078e0206 */
[----:B------:R-:W5:Y:S01]  /*267b0*/  @!P0 LDG.E R2, desc[UR60][R2.64] ;  /* 0x0000003c02028981 */ /* 0x000f62000c1e1900 */
[----:B------:R-:W-:Y:S01]  /*267c0*/  IMAD.MOV.U32 R6, RZ, RZ, RZ ;  /* 0x000000ffff067224 */ /* 0x000fe200078e00ff */
[----:B---3--:R-:W-:Y:S02]  /*267d0*/  MOV R4, RZ ;  /* 0x000000ff00047202 */ /* 0x008fe40000000f00 */
[C---:B------:R-:W-:Y:S01]  /*267e0*/  ISETP.GE.U32.AND P1, PT, R16.reuse, 0x4, PT ;  /* 0x000000041000780c */ /* 0x040fe20003f26070 */
[----:B--2---:R-:W-:Y:S01]  /*267f0*/  SHFL.IDX PT, R5, R10, RZ, 0x1f ;  /* 0x00001fff0a057589 */ /* 0x004fe200000e0000 */
[C---:B------:R-:W-:Y:S02]  /*26800*/  ISETP.GE.U32.AND P2, PT, R16.reuse, 0x8, PT ;  /* 0x000000081000780c */ /* 0x040fe40003f46070 */
[----:B------:R-:W-:Y:S01]  /*26810*/  ISETP.GE.U32.AND P3, PT, R16, 0x10, PT ;  /* 0x000000101000780c */ /* 0x000fe20003f66070 */
[----:B------:R-:W-:Y:S01]  /*26820*/  SHFL.IDX PT, R0, R10, 0x1, 0x1f ;  /* 0x00201f000a007f89 */ /* 0x000fe200000e0000 */
[----:B----4-:R-:W-:Y:S01]  /*26830*/  @!P0 IMAD.MOV.U32 R4, RZ, RZ, R8 ;  /* 0x000000ffff048224 */ /* 0x010fe200078e0008 */
[----:B------:R-:W-:-:S02]  /*26840*/  MOV R8, RZ ;  /* 0x000000ff00087202 */ /* 0x000fc40000000f00 */
[----:B-----5:R-:W-:Y:S02]  /*26850*/  @!P0 MOV R6, R2 ;  /* 0x0000000200068202 */ /* 0x020fe40000000f00 */
        /* <DEDUP_REMOVED lines=17> */
[----:B------:R0:W1:Y:S02]  /*26970*/  SHFL.IDX PT, R9, R7, 0x1f, 0x1f ;  /* 0x03e01f0007097f89 */ /* 0x00006400000e0000 */
.L_x_2964:
[----:B------:R-:W-:Y:S02]  /*26980*/  ULDC UR4, c[0x0][0xc38] ;  /* 0x00030e0000047ab9 */ /* 0x000fe40000000800 */
[----:B------:R-:W-:-:S04]  /*26990*/  IMAD.U32 R2, RZ, RZ, UR4 ;  /* 0x00000004ff027e24 */ /* 0x000fc8000f8e00ff */
[----:B-1----:R-:W-:-:S04]  /*269a0*/  IMAD R9, R9, R2, RZ ;  /* 0x0000000209097224 */ /* 0x002fc800078e02ff */
[----:B------:R-:W-:-:S05]  /*269b0*/  IMAD.IADD R0, R0, 0x1, R9 ;  /* 0x0000000100007824 */ /* 0x000fca00078e0209 */
[----:B------:R-:W-:-:S13]  /*269c0*/  ISETP.GT.AND P4, PT, R0, R5, PT ;  /* 0x000000050000720c */ /* 0x000fda0003f84270 */
[----:B------:R-:W-:Y:S05]  /*269d0*/  @P4 BRA `(.L_x_2862) ;  /* 0x0000000000b04947 */ /* 0x000fea0003800000 */
.L_x_2865:
[----:B------:R-:W2:Y:S01]  /*269e0*/  LDL.LU R3, [R1+0xc] ;  /* 0x00000c0001037983 */ /* 0x000ea20000300800 */
[----:B------:R-:W1:Y:S01]  /*269f0*/  LDC R2, c[0x0][0xc3c] ;  /* 0x00030f00ff027b82 */ /* 0x000e620000000800 */
[----:B--2---:R-:W-:-:S04]  /*26a00*/  IADD3 R3, R3, 0x1f, RZ ;  /* 0x0000001f03037810 */ /* 0x004fc80007ffe0ff */
[----:B-1----:R-:W-:-:S13]  /*26a10*/  ISETP.GE.AND P4, PT, R3, R2, PT ;  /* 0x000000020300720c */ /* 0x002fda0003f86270 */
[----:B------:R-:W-:Y:S05]  /*26a20*/  @P4 BRA `(.L_x_2863) ;  /* 0x0000000800ec4947 */ /* 0x000fea0003800000 */
[----:B------:R-:W2:Y:S04]  /*26a30*/  LDL R4, [R1+0x2c] ;  /* 0x00002c0001047983 */ /* 0x000ea80000100800 */
[----:B------:R1:W-:Y:S01]  /*26a40*/  STL [R1+0xc], R3 ;  /* 0x00000c0301007387 */ /* 0x0003e20000100800 */
[----:B--2---:R-:W-:Y:S02]  /*26a50*/  IMAD.IADD R6, R3, 0x1, R4 ;  /* 0x0000000103067824 */ /* 0x004fe400078e0204 */
[----:B------:R-:W-:-:S03]  /*26a60*/  IMAD.MOV.U32 R4, RZ, RZ, RZ ;  /* 0x000000ffff047224 */ /* 0x000fc600078e00ff */
[----:B------:R-:W-:-:S13]  /*26a70*/  ISETP.GE.OR P4, PT, R6, R2, !P5 ;  /* 0x000000020600720c */ /* 0x000fda0006f86670 */
[----:B-1----:R-:W1:Y:S02]  /*26a80*/  @!P4 LDC.64 R2, c[0x0][0xc80] ;  /* 0x00032000ff02cb82 */ /* 0x002e640000000a00 */
[----:B-1----:R-:W-:-:S05]  /*26a90*/  @!P4 IMAD.WIDE R2, R6, 0x4, R2 ;  /* 0x000000040602c825 */ /* 0x002fca00078e0202 */
[----:B------:R1:W2:Y:S02]  /*26aa0*/  @!P4 LDG.E R4, desc[UR60][R2.64] ;  /* 0x0000003c0204c981 */ /* 0x0002a4000c1e1900 */
[----:B-1----:R-:W1:Y:S02]  /*26ab0*/  @!P4 LDC.64 R2, c[0x0][0xc78] ;  /* 0x00031e00ff02cb82 */ /* 0x002e640000000a00 */
[----:B-1----:R-:W-:Y:S01]  /*26ac0*/  @!P4 IMAD.WIDE R2, R6, 0x4, R2 ;  /* 0x000000040602c825 */ /* 0x002fe200078e0202 */
[----:B------:R-:W-:-:S06]  /*26ad0*/  MOV R6, RZ ;  /* 0x000000ff00067202 */ /* 0x000fcc0000000f00 */
        /* <DEDUP_REMOVED lines=20> */
[----:B0-----:R-:W-:-:S05]  /*26c20*/  IMAD.IADD R7, R2, 0x1, R3 ;  /* 0x0000000102077824 */ /* 0x001fca00078e0203 */
[----:B------:R0:W1:Y:S02]  /*26c30*/  SHFL.IDX PT, R9, R7, 0x1f, 0x1f ;  /* 0x03e01f0007097f89 */ /* 0x00006400000e0000 */
.L_x_2972:
[----:B------:R-:W-:Y:S02]  /*26c40*/  ULDC UR4, c[0x0][0xc38] ;  /* 0x00030e0000047ab9 */ /* 0x000fe40000000800 */
[----:B------:R-:W-:-:S05]  /*26c50*/  MOV R2, UR4 ;  /* 0x0000000400027c02 */ /* 0x000fca0008000f00 */
[----:B-1----:R-:W-:-:S04]  /*26c60*/  IMAD R9, R9, R2, RZ ;  /* 0x0000000209097224 */ /* 0x002fc800078e02ff */
[----:B------:R-:W-:-:S05]  /*26c70*/  IMAD.IADD R0, R9, 0x1, R0 ;  /* 0x0000000109007824 */ /* 0x000fca00078e0200 */
[----:B------:R-:W-:-:S13]  /*26c80*/  ISETP.GT.AND P4, PT, R0, R5, PT ;  /* 0x000000050000720c */ /* 0x000fda0003f84270 */
[----:B------:R-:W-:Y:S05]  /*26c90*/  @!P4 BRA `(.L_x_2865) ;  /* 0xfffffffc0050c947 */ /* 0x000fea000383ffff */
.L_x_2862:
        /* <DEDUP_REMOVED lines=10> */
[----:B--2---:R-:W-:-:S05]  /*26d40*/  IADD3 R10, R3, R10, RZ ;  /* 0x0000000a030a7210 */ /* 0x004fca0007ffe0ff */
[----:B---34-:R1:W-:Y:S02]  /*26d50*/  STL [R1+0xc], R10 ;  /* 0x00000c0a01007387 */ /* 0x0183e40000100800 */
.L_x_2977:
[----:B------:R-:W-:-:S13]  /*26d60*/  ISETP.NE.AND P0, PT, R0, RZ, PT ;  /* 0x000000ff0000720c */ /* 0x000fda0003f05270 */
[----:B------:R-:W-:Y:S05]  /*26d70*/  @!P0 BRA `(.L_x_2867) ;  /* 0x0000000000148947 */ /* 0x000fea0003800000 */
[----:B------:R-:W-:Y:S01]  /*26d80*/  UMOV UR4, 0xffffffff ;  /* 0xffffffff00047882 */ /* 0x000fe20000000000 */
[----:B-1----:R-:W-:Y:S02]  /*26d90*/  VIADD R3, R3, 0xffffffff ;  /* 0xffffffff03037836 */ /* 0x002fe40000000000 */
[----:B------:R-:W-:Y:S05]  /*26da0*/  BRA.DIV UR4, `(.L_x_2868) ;  /* 0x0000003604887947 */ /* 0x000fea000b800000 */
[----:B------:R1:W2:Y:S02]  /*26db0*/  SHFL.IDX PT, R3, R7, R3, 0x1f ;  /* 0x00001f0307037589 */ /* 0x0002a400000e0000 */
.L_x_2980:
[----:B--2---:R-:W-:-:S07]  /*26dc0*/  IMAD.MOV.U32 R8, RZ, RZ, R3 ;  /* 0x000000ffff087224 */ /* 0x004fce00078e0003 */
.L_x_2867:
[----:B------:R-:W-:Y:S01]  /*26dd0*/  ISETP.NE.AND P0, PT, R6, 0x1, PT ;  /* 0x000000010600780c */ /* 0x000fe20003f05270 */
[----:B------:R-:W-:-:S05]  /*26de0*/  IMAD R0, R8, R2, R9 ;  /* 0x0000000208007224 */ /* 0x000fca00078e0209 */
[----:B------:R2:W-:Y:S02]  /*26df0*/  STL [R1], R0 ;  /* 0x0000000001007387 */ /* 0x0005e40000100800 */
[----:B--2---:R-:W-:-:S05]  /*26e00*/  IADD3 R0, R5, -R0, RZ ;  /* 0x8000000005007210 */ /* 0x004fca0007ffe0ff */
[----:B------:R-:W-:Y:S05]  /*26e10*/  @!P0 BRA `(.L_x_2869) ;  /* 0x0000000000e48947 */ /* 0x000fea0003800000 */
[----:B------:R-:W-:-:S04]  /*26e20*/  IABS R5, R4 ;  /* 0x0000000400057213 */ /* 0x000fc80000000000 */
[----:B------:R-:W2:Y:S08]  /*26e30*/  I2F.RP R2, R5 ;  /* 0x0000000500027306 */ /* 0x000eb00000209400 */
[----:B--2---:R-:W2:Y:S02]  /*26e40*/  MUFU.RCP R2, R2 ;  /* 0x0000000200027308 */ /* 0x004ea40000001000 */
[----:B--2---:R-:W-:-:S06]  /*26e50*/  VIADD R2, R2, 0xffffffe ;  /* 0x0ffffffe02027836 */ /* 0x004fcc0000000000 */
[----:B-1----:R-:W1:Y:S02]  /*26e60*/  F2I.FTZ.U32.TRUNC.NTZ R3, R2 ;  /* 0x0000000200037305 */ /* 0x002e64000021f000 */
[----:B-1----:R-:W-:-:S04]  /*26e70*/  IMAD.MOV R2, RZ, RZ, -R3 ;  /* 0x000000ffff027224 */ /* 0x002fc800078e0a03 */
[----:B------:R-:W-:Y:S01]  /*26e80*/  IMAD R8, R2, R5, RZ ;  /* 0x0000000502087224 */ /* 0x000fe200078e02ff */
[----:B------:R-:W-:-:S05]  /*26e90*/  MOV R2, RZ ;  /* 0x000000ff00027202 */ /* 0x000fca0000000f00 */
[----:B------:R-:W-:Y:S01]  /*26ea0*/  IMAD.HI.U32 R8, R3, R8, R2 ;  /* 0x0000000803087227 */ /* 0x000fe200078e0002 */
[----:B------:R-:W-:Y:S02]  /*26eb0*/  IABS R2, R0 ;  /* 0x0000000000027213 */ /* 0x000fe40000000000 */
[----:B------:R-:W-:-:S03]  /*26ec0*/  IABS R3, R4 ;  /* 0x0000000400037213 */ /* 0x000fc60000000000 */
[----:B------:R-:W-:-:S04]  /*26ed0*/  IMAD.HI.U32 R8, R8, R2, RZ ;  /* 0x0000000208087227 */ /* 0x000fc800078e00ff */
[----:B------:R-:W-:-:S04]  /*26ee0*/  IMAD.MOV R3, RZ, RZ, -R3 ;  /* 0x000000ffff037224 */ /* 0x000fc800078e0a03 */
[----:B------:R-:W-:-:S05]  /*26ef0*/  IMAD R2, R8, R3, R2 ;  /* 0x0000000308027224 */ /* 0x000fca00078e0202 */
[----:B------:R-:W-:-:S13]  /*26f00*/  ISETP.GT.U32.AND P2, PT, R5, R2, PT ;  /* 0x000000020500720c */ /* 0x000fda0003f44070 */
[----:B------:R-:W-:Y:S01]  /*26f10*/  @!P2 IMAD.IADD R2, R2, 0x1, -R5 ;  /* 0x000000010202a824 */ /* 0x000fe200078e0a05 */
[----:B------:R-:W-:Y:S02]  /*26f20*/  @!P2 IADD3 R8, R8, 0x1, RZ ;  /* 0x000000010808a810 */ /* 0x000fe40007ffe0ff */
[----:B------:R-:W-:Y:S02]  /*26f30*/  ISETP.NE.AND P2, PT, R4, RZ, PT ;  /* 0x000000ff0400720c */ /* 0x000fe40003f45270 */
[----:B------:R-:W-:Y:S02]  /*26f40*/  ISETP.GE.U32.AND P0, PT, R2, R5, PT ;  /* 0x000000050200720c */ /* 0x000fe40003f06070 */
[----:B------:R-:W-:-:S04]  /*26f50*/  IABS R5, R6 ;  /* 0x0000000600057213 */ /* 0x000fc80000000000 */
[----:B------:R-:W1:Y:S07]  /*26f60*/  I2F.RP R2, R5 ;  /* 0x0000000500027306 */ /* 0x000e6e0000209400 */
[----:B------:R-:W-:Y:S01]  /*26f70*/  @P0 VIADD R8, R8, 0x1 ;  /* 0x0000000108080836 */ /* 0x000fe20000000000 */
[----:B-1----:R-:W1:Y:S02]  /*26f80*/  MUFU.RCP R2, R2 ;  /* 0x0000000200027308 */ /* 0x002e640000001000 */
[----:B-1----:R-:W-:-:S06]  /*26f90*/  IADD3 R2, R2, 0xffffffe, RZ ;  /* 0x0ffffffe02027810 */ /* 0x002fcc0007ffe0ff */
[----:B------:R-:W1:Y:S02]  /*26fa0*/  F2I.FTZ.U32.TRUNC.NTZ R3, R2 ;  /* 0x0000000200037305 */ /* 0x000e64000021f000 */
[----:B-1----:R-:W-:-:S04]  /*26fb0*/  IMAD.MOV R2, RZ, RZ, -R3 ;  /* 0x000000ffff027224 */ /* 0x002fc800078e0a03 */
[----:B0-----:R-:W-:Y:S02]  /*26fc0*/  IMAD R7, R2, R5, RZ ;  /* 0x0000000502077224 */ /* 0x001fe400078e02ff */
[----:B------:R-:W-:-:S04]  /*26fd0*/  IMAD.MOV.U32 R2, RZ, RZ, RZ ;  /* 0x000000ffff027224 */ /* 0x000fc800078e00ff */
[----:B------:R-:W-:Y:S01]  /*26fe0*/  IMAD.HI.U32 R7, R3, R7, R2 ;  /* 0x0000000703077227 */ /* 0x000fe200078e0002 */
[----:B------:R-:W-:-:S03]  /*26ff0*/  LOP3.LUT R2, R0, R4, RZ, 0x3c, !PT ;  /* 0x0000000400027212 */ /* 0x000fc600078e3cff */
[----:B------:R-:W-:Y:S01]  /*27000*/  IMAD.MOV.U32 R3, RZ, RZ, R8 ;  /* 0x000000ffff037224 */ /* 0x000fe200078e0008 */
[----:B------:R-:W-:Y:S02]  /*27010*/  ISETP.GE.AND P1, PT, R2, RZ, PT ;  /* 0x000000ff0200720c */ /* 0x000fe40003f26270 */
[----:B------:R-:W-:-:S05]  /*27020*/  IABS R8, R6 ;  /* 0x0000000600087213 */ /* 0x000fca0000000000 */
[----:B------:R-:W-:-:S06]  /*27030*/  IMAD.MOV R8, RZ, RZ, -R8 ;  /* 0x000000ffff087224 */ /* 0x000fcc00078e0a08 */
        /* <DEDUP_REMOVED lines=10> */
[----:B------:R-:W-:-:S05]  /*270e0*/  IADD3 R2, -R3, RZ, RZ ;  /* 0x000000ff03027210 */ /* 0x000fca0007ffe1ff */
[----:B------:R-:W-:Y:S01]  /*270f0*/  IMAD R0, R4, R2, R0 ;  /* 0x0000000204007224 */ /* 0x000fe200078e0200 */
[----:B------:R-:W-:-:S04]  /*27100*/  LOP3.LUT R2, R3, R6, RZ, 0x3c, !PT ;  /* 0x0000000603027212 */ /* 0x000fc800078e3cff */
[----:B------:R-:W-:Y:S01]  /*27110*/  ISETP.GE.AND P1, PT, R2, RZ, PT ;  /* 0x000000ff0200720c */ /* 0x000fe20003f26270 */
[----:B------:R-:W-:-:S12]  /*27120*/  @P0 VIADD R7, R7, 0x1 ;  /* 0x0000000107070836 */ /* 0x000fd80000000000 */
[----:B------:R-:W-:Y:S02]  /*27130*/  @!P1 IADD3 R7, -R7, RZ, RZ ;  /* 0x000000ff07079210 */ /* 0x000fe40007ffe1ff */
[----:B------:R-:W-:-:S05]  /*27140*/  @!P2 LOP3.LUT R7, RZ, R6, RZ, 0x33, !PT ;  /* 0x00000006ff07a212 */ /* 0x000fca00078e33ff */
[----:B------:R-:W-:-:S04]  /*27150*/  IMAD.MOV R2, RZ, RZ, -R7 ;  /* 0x000000ffff027224 */ /* 0x000fc800078e0a07 */
[C---:B------:R-:W-:Y:S02]  /*27160*/  IMAD R2, R6.reuse, R2, R3 ;  /* 0x0000000206027224 */ /* 0x040fe400078e0203 */
[----:B------:R-:W-:-:S05]  /*27170*/  IMAD R6, R6, 0x1000000, R7 ;  /* 0x0100000006067824 */ /* 0x000fca00078e0207 */
[----:B------:R-:W-:-:S05]  /*27180*/  LEA R2, R2, R6, 0x10 ;  /* 0x0000000602027211 */ /* 0x000fca00078e80ff */
[----:B------:R0:W-:Y:S01]  /*27190*/  STL [R1+0x8], R2 ;  /* 0x0000080201007387 */ /* 0x0001e20000100800 */
[----:B------:R-:W-:Y:S05]  /*271a0*/  BRA `(.L_x_2870) ;  /* 0x0000000000fc7947 */ /* 0x000fea0003800000 */
.L_x_2869:
        /* <DEDUP_REMOVED lines=30> */
[----:B------:R-:W-:-:S03]  /*27390*/  IMAD.MOV R6, RZ, RZ, -R6 ;  /* 0x000000ffff067224 */ /* 0x000fc600078e0a06 */
[----:B------:R-:W-:Y:S01]  /*273a0*/  IADD3 R8, -R7, RZ, RZ ;  /* 0x000000ff07087210 */ /* 0x000fe20007ffe1ff */
[----:B------:R-:W-:-:S03]  /*273b0*/  IMAD R6, R5, R6, R0 ;  /* 0x0000000605067224 */ /* 0x000fc600078e0200 */
[----:B------:R-:W-:-:S04]  /*273c0*/  VIADDMNMX R8, R8, R2, R3, PT ;  /* 0x0000000208087246 */ /* 0x000fc80003800103 */
[----:B------:R-:W-:-:S04]  /*273d0*/  IABS R9, R8 ;  /* 0x0000000800097213 */ /* 0x000fc80000000000 */
[----:B------:R-:W0:Y:S08]  /*273e0*/  I2F.RP R2, R9 ;  /* 0x0000000900027306 */ /* 0x000e300000209400 */
[----:B0-----:R-:W0:Y:S02]  /*273f0*/  MUFU.RCP R2, R2 ;  /* 0x0000000200027308 */ /* 0x001e240000001000 */
[----:B0-----:R-:W-:-:S06]  /*27400*/  VIADD R2, R2, 0xffffffe ;  /* 0x0ffffffe02027836 */ /* 0x001fcc0000000000 */
[----:B------:R0:W1:Y:S02]  /*27410*/  F2I.FTZ.U32.TRUNC.NTZ R3, R2 ;  /* 0x0000000200037305 */ /* 0x000064000021f000 */
[----:B0-----:R-:W-:Y:S01]  /*27420*/  IMAD.MOV.U32 R2, RZ, RZ, RZ ;  /* 0x000000ffff027224 */ /* 0x001fe200078e00ff */
[----:B-1----:R-:W-:-:S05]  /*27430*/  IADD3 R0, RZ, -R3, RZ ;  /* 0x80000003ff007210 */ /* 0x002fca0007ffe0ff */
        /* <DEDUP_REMOVED lines=12> */
[----:B------:R-:W-:Y:S02]  /*27500*/  LOP3.LUT R0, R6, R8, RZ, 0x3c, !PT ;  /* 0x0000000806007212 */ /* 0x000fe400078e3cff */
[----:B------:R-:W-:Y:S02]  /*27510*/  IADD3 R6, R7, 0x1000000, R6 ;  /* 0x0100000007067810 */ /* 0x000fe40007ffe006 */
[----:B------:R-:W-:-:S07]  /*27520*/  ISETP.GE.AND P1, PT, R0, RZ, PT ;  /* 0x000000ff0000720c */ /* 0x000fce0003f26270 */
[----:B------:R-:W-:-:S05]  /*27530*/  @P0 VIADD R2, R2, 0x1 ;  /* 0x0000000102020836 */ /* 0x000fca0000000000 */
[----:B------:R-:W-:-:S05]  /*27540*/  MOV R0, R2 ;  /* 0x0000000200007202 */ /* 0x000fca0000000f00 */
[----:B------:R-:W-:Y:S01]  /*27550*/  @!P1 IMAD.MOV R0, RZ, RZ, -R0 ;  /* 0x000000ffff009224 */ /* 0x000fe200078e0a00 */
[----:B------:R-:W-:Y:S01]  /*27560*/  @!P2 LOP3.LUT R0, RZ, R8, RZ, 0x33, !PT ;  /* 0x00000008ff00a212 */ /* 0x000fe200078e33ff */
[----:B------:R-:W-:-:S04]  /*27570*/  IMAD.MOV R8, RZ, RZ, -R8 ;  /* 0x000000ffff087224 */ /* 0x000fc800078e0a08 */
[----:B------:R-:W-:-:S05]  /*27580*/  IMAD R2, R0, R8, R6 ;  /* 0x0000000800027224 */ /* 0x000fca00078e0206 */
[----:B------:R1:W-:Y:S02]  /*27590*/  STL [R1+0x8], R2 ;  /* 0x0000080201007387 */ /* 0x0003e40000100800 */
.L_x_2870:
[----:B------:R-:W-:-:S04]  /*275a0*/  LOP3.LUT R0, RZ, R0, RZ, 0x33, !PT ;  /* 0x00000000ff007212 */ /* 0x000fc800078e33ff */
[----:B------:R-:W-:-:S05]  /*275b0*/  IADD3 R0, R4, R0, RZ ;  /* 0x0000000004007210 */ /* 0x000fca0007ffe0ff */
[----:B------:R2:W-:Y:S01]  /*275c0*/  STL [R1+0x4], R0 ;  /* 0x0000040001007387 */ /* 0x0005e20000100800 */
[----:B------:R-:W-:Y:S05]  /*275d0*/  BRA `(.L_x_2871) ;  /* 0x0000000000287947 */ /* 0x000fea0003800000 */
.L_x_2863:
        /* <DEDUP_REMOVED lines=10> */
.L_x_2871:
[----:B-12---:R-:W2:Y:S04]  /*27680*/  LDL R0, [R1+0x2c] ;  /* 0x00002c0001007983 */ /* 0x006ea80000100800 */
[----:B0-----:R-:W3:Y:S04]  /*27690*/  LDL R2, [R1+0xc] ;  /* 0x00000c0001027983 */ /* 0x001ee80000100800 */
        /* <DEDUP_REMOVED lines=13> */
.L_x_2860:
[----:B----4-:R-:W2:Y:S01]  /*27770*/  LDL R0, [R1+0xc] ;  /* 0x00000c0001007983 */ /* 0x010ea20000100800 */
[----:B------:R-:W-:Y:S02]  /*27780*/  ULDC UR4, c[0x0][0xc3c] ;  /* 0x00030f0000047ab9 */ /* 0x000fe40000000800 */
[----:B--2---:R-:W-:-:S13]  /*27790*/  ISETP.GE.AND P0, PT, R0, UR4, PT ;  /* 0x0000000400007c0c */ /* 0x004fda000bf06270 */
[----:B------:R-:W-:Y:S05]  /*277a0*/  @!P0 BRA `(.L_x_2872) ;  /* 0xffffff8c00008947 */ /* 0x000fea000383ffff */
[----:B------:R-:W-:Y:S05]  /*277b0*/  BSYNC B8 ;  /* 0x0000000000087941 */ /* 0x000fea0003800000 */
.L_x_2724:
        /* <DEDUP_REMOVED lines=12> */
.L_x_2981:
[----:B------:R-:W-:Y:S05]  /*27880*/  BSYNC B0 ;  /* 0x0000000000007941 */ /* 0x000fea0003800000 */
.L_x_2873:
[----:B------:R-:W-:-:S03]  /*27890*/  UMOV UR4, 0xffffffff ;  /* 0xffffffff00047882 */ /* 0x000fc60000000000 */
[----:B------:R-:W-:Y:S05]  /*278a0*/  BRA.DIV UR4, `(.L_x_2875) ;  /* 0x0000002e04087947 */ /* 0x000fea000b800000 */
[----:B------:R-:W1:Y:S02]  /*278b0*/  S2R R2, SR_TID.X ;  /* 0x0000000000027919 */ /* 0x000e640000002100 */
[----:B-1----:R-:W-:-:S04]  /*278c0*/  SHF.R.U32.HI R2, RZ, 0x5, R2 ;  /* 0x00000005ff027819 */ /* 0x002fc80000011602 */
[----:B------:R-:W-:-:S05]  /*278d0*/  LOP3.LUT R2, R2, 0x3, RZ, 0xc0, !PT ;  /* 0x0000000302027812 */ /* 0x000fca00078ec0ff */
[----:B------:R1:W2:Y:S02]  /*278e0*/  SHFL.IDX PT, R14, R2, RZ, 0x1f ;  /* 0x00001fff020e7589 */ /* 0x0002a400000e0000 */
.L_x_2984:
[----:B--2---:R-:W-:-:S13]  /*278f0*/  ISETP.NE.AND P0, PT, R14, RZ, PT ;  /* 0x000000ff0e00720c */ /* 0x004fda0003f05270 */
[----:B------:R-:W-:Y:S05]  /*27900*/  @P0 BRA `(.L_x_2483) ;  /* 0x0000000000940947 */ /* 0x000fea0003800000 */
[----:B------:R-:W-:-:S03]  /*27910*/  UMOV UR4, 0xffffffff ;  /* 0xffffffff00047882 */ /* 0x000fc60000000000 */
[----:B------:R-:W-:Y:S05]  /*27920*/  BRA.DIV UR4, `(.L_x_2876) ;  /* 0x0000002e041c7947 */ /* 0x000fea000b800000 */
[----:B------:R-:W-:-:S13]  /*27930*/  ELECT P6, URZ, PT ;  /* 0x00000000003f782f */ /* 0x000fda00038c0000 */
.L_x_2987:
        /* <DEDUP_REMOVED lines=8> */
.L_x_2877:
        /* <DEDUP_REMOVED lines=13> */
.L_x_2988:
[----:B------:R-:W1:Y:S02]  /*27a90*/  SYNCS.PHASECHK.TRANS64.TRYWAIT P0, [R7+URZ], R2 ;  /* 0x00000002070075a7 */ /* 0x000e64000800017f */
[----:B-1----:R-:W-:Y:S05]  /*27aa0*/  @!P0 BRA `(.L_x_2879) ;  /* 0x0000002800f08947 */ /* 0x002fea0003800000 */
.L_x_2989:
[----:B------:R-:W-:Y:S05]  /*27ab0*/  @!P2 BRA `(.L_x_2880) ;  /* 0x000000000004a947 */ /* 0x000fea0003800000 */
[----:B------:R-:W-:Y:S01]  /*27ac0*/  BPT.TRAP 0x1 ;  /* 0x000000040000795c */ /* 0x000fe20000300000 */
.L_x_2880:
[----:B------:R-:W-:-:S04]  /*27ad0*/  VIADD R0, R0, 0x34860 ;  /* 0x0003486000007836 */ /* 0x000fc80000000000 */
[----:B------:R-:W-:-:S04]  /*27ae0*/  IMAD R4, R19, 0x8, R0 ;  /* 0x0000000813047824 */ /* 0x000fc800078e0200 */
[----:B------:R-:W2:Y:S02]  /*27af0*/  SYNCS.PHASECHK.TRANS64.TRYWAIT P0, [R4+URZ], R5 ;  /* 0x00000005040075a7 */ /* 0x000ea4000800017f */
[----:B--2---:R-:W-:Y:S05]  /*27b00*/  @!P0 BRA `(.L_x_2881) ;  /* 0x0000002800ec8947 */ /* 0x004fea0003800000 */
.L_x_2990:
[----:B------:R-:W-:-:S07]  /*27b10*/  LEA R3, R3, R0, 0x3 ;  /* 0x0000000003037211 */ /* 0x000fce00078e18ff */
.L_x_2882:
[----:B---3--:R3:W4:Y:S02]  /*27b20*/  SYNCS.PHASECHK.TRANS64.TRYWAIT P0, [R3+URZ], R2 ;  /* 0x00000002030075a7 */ /* 0x008724000800017f */
[----:B----4-:R-:W-:Y:S05]  /*27b30*/  @!P0 NANOSLEEP.SYNCS 0x989680 ;  /* 0x009896800000895d */ /* 0x010fea0003900000 */
[----:B------:R-:W4:Y:S02]  /*27b40*/  @!P0 SYNCS.PHASECHK.TRANS64 P0, [R3+URZ], R2 ;  /* 0x00000002030085a7 */ /* 0x000f24000800007f */
[----:B----4-:R-:W-:Y:S05]  /*27b50*/  @!P0 BRA `(.L_x_2882) ;  /* 0xfffffffc00f08947 */ /* 0x010fea000383ffff */
.L_x_2483:
[----:B------:R-:W-:Y:S05]  /*27b60*/  BSYNC B9 ;  /* 0x0000000000097941 */ /* 0x000fea0003800000 */
.L_x_2480:
[----:B------:R-:W-:Y:S05]  /*27b70*/  EXIT ;  /* 0x000000000000794d */ /* 0x000fea0003800000 */
.L_x_2503:
[----:B0-----:R0:W1:Y:S02]  /*27b80*/  SYNCS.PHASECHK.TRANS64.TRYWAIT P5, [R3+URZ+0x34890], R0 ;  /* 0x03489000030075a7 */ /* 0x00106400080a017f */
[----:B-1----:R-:W-:Y:S05]  /*27b90*/  @!P5 NANOSLEEP.SYNCS 0x989680 ;  /* 0x009896800000d95d */ /* 0x002fea0003900000 */
[----:B------:R-:W1:Y:S02]  /*27ba0*/  @!P5 SYNCS.PHASECHK.TRANS64 P5, [R3+URZ+0x34890], R0 ;  /* 0x034890000300d5a7 */ /* 0x000e6400080a007f */
[----:B-1----:R-:W-:Y:S05]  /*27bb0*/  @!P5 BRA `(.L_x_2503) ;  /* 0xfffffffc00f0d947 */ /* 0x002fea000383ffff */
[----:B------:R-:W-:Y:S05]  /*27bc0*/  BRA `(.L_x_2883) ;  /* 0xfffffdc000287947 */ /* 0x000fea000383ffff */
.L_x_2557:
[----:B-1----:R1:W2:Y:S02]  /*27bd0*/  SYNCS.PHASECHK.TRANS64.TRYWAIT P5, [R3+URZ+0x34890], R0 ;  /* 0x03489000030075a7 */ /* 0x0022a400080a017f */
[----:B--2---:R-:W-:Y:S05]  /*27be0*/  @!P5 NANOSLEEP.SYNCS 0x989680 ;  /* 0x009896800000d95d */ /* 0x004fea0003900000 */
[----:B------:R-:W2:Y:S02]  /*27bf0*/  @!P5 SYNCS.PHASECHK.TRANS64 P5, [R3+URZ+0x34890], R0 ;  /* 0x034890000300d5a7 */ /* 0x000ea400080a007f */
[----:B--2---:R-:W-:Y:S05]  /*27c00*/  @!P5 BRA `(.L_x_2557) ;  /* 0xfffffffc00f0d947 */ /* 0x004fea000383ffff */
[----:B------:R-:W-:Y:S05]  /*27c10*/  BRA `(.L_x_2884) ;  /* 0xfffffdf000fc7947 */ /* 0x000fea000383ffff */
.L_x_2582:
[----:B-1----:R1:W2:Y:S02]  /*27c20*/  SYNCS.PHASECHK.TRANS64.TRYWAIT P4, [R3+URZ+0x34890], R0 ;  /* 0x03489000030075a7 */ /* 0x0022a4000808017f */
[----:B--2---:R-:W-:Y:S05]  /*27c30*/  @!P4 NANOSLEEP.SYNCS 0x989680 ;  /* 0x009896800000c95d */ /* 0x004fea0003900000 */
[----:B------:R-:W2:Y:S02]  /*27c40*/  @!P4 SYNCS.PHASECHK.TRANS64 P4, [R3+URZ+0x34890], R0 ;  /* 0x034890000300c5a7 */ /* 0x000ea4000808007f */
[----:B--2---:R-:W-:Y:S05]  /*27c50*/  @!P4 BRA `(.L_x_2582) ;  /* 0xfffffffc00f0c947 */ /* 0x004fea000383ffff */
[----:B------:R-:W-:Y:S05]  /*27c60*/  BRA `(.L_x_2885) ;  /* 0xfffffe2400307947 */ /* 0x000fea000383ffff */
.L_x_2588:
[----:B0-----:R0:W1:Y:S02]  /*27c70*/  SYNCS.PHASECHK.TRANS64.TRYWAIT P4, [R3+URZ+0x348b0], R0 ;  /* 0x0348b000030075a7 */ /* 0x001064000808017f */
[----:B-1----:R-:W-:Y:S05]  /*27c80*/  @!P4 NANOSLEEP.SYNCS 0x989680 ;  /* 0x009896800000c95d */ /* 0x002fea0003900000 */
[----:B------:R-:W1:Y:S02]  /*27c90*/  @!P4 SYNCS.PHASECHK.TRANS64 P4, [R3+URZ+0x348b0], R0 ;  /* 0x0348b0000300c5a7 */ /* 0x000e64000808007f */
[----:B-1----:R-:W-:Y:S05]  /*27ca0*/  @!P4 BRA `(.L_x_2588) ;  /* 0xfffffffc00f0c947 */ /* 0x002fea000383ffff */
[----:B------:R-:W-:Y:S05]  /*27cb0*/  BRA `(.L_x_2886) ;  /* 0xfffffe2800307947 */ /* 0x000fea000383ffff */
.L_x_2608:
        /* <DEDUP_REMOVED lines=8> */
.L_x_2888:
[----:B------:R-:W-:Y:S05]  /*27d40*/  BSYNC B1 ;  /* 0x0000000000017941 */ /* 0x000fea0003800000 */
.L_x_2887:
        /* <DEDUP_REMOVED lines=8> */
.L_x_2889:
[----:B------:R-:W-:Y:S02]  /*27dd0*/  IMAD.MOV.U32 R13, RZ, RZ, R63 ;  /* 0x000000ffff0d7224 */ /* 0x000fe400078e003f */
[----:B------:R-:W-:-:S07]  /*27de0*/  IMAD.MOV.U32 R6, RZ, RZ, R14 ;  /* 0x000000ffff067224 */ /* 0x000fce00078e000e */
[----:B------:R-:W-:Y:S05]  /*27df0*/  WARPSYNC.COLLECTIVE R15, `(.L_x_2890) ;  /* 0x000000000f087348 */ /* 0x000fea0003c00000 */
[----:B------:R0:W1:Y:S02]  /*27e00*/  SHFL.IDX P6, R14, R13, R12, R11 ;  /* 0x0000000c0d0e7389 */ /* 0x00006400000c000b */
[----:B01----:R-:W-:Y:S01]  /*27e10*/  ENDCOLLECTIVE ;  /* 0x000000000000791b */ /* 0x003fe20003800000 */
.L_x_2890:
[----:B------:R-:W-:Y:S01]  /*27e20*/  IMAD.MOV.U32 R13, RZ, RZ, R3 ;  /* 0x000000ffff0d7224 */ /* 0x000fe200078e0003 */
[----:B------:R-:W-:-:S07]  /*27e30*/  MOV R9, R14 ;  /* 0x0000000e00097202 */ /* 0x000fce0000000f00 */
[----:B------:R-:W-:Y:S05]  /*27e40*/  WARPSYNC.COLLECTIVE R15, `(.L_x_2891) ;  /* 0x000000000f087348 */ /* 0x000fea0003c00000 */
[----:B------:R0:W1:Y:S02]  /*27e50*/  SHFL.IDX P6, R14, R13, R12, R11 ;  /* 0x0000000c0d0e7389 */ /* 0x00006400000c000b */
[----:B01----:R-:W-:Y:S01]  /*27e60*/  ENDCOLLECTIVE ;  /* 0x000000000000791b */ /* 0x003fe20003800000 */
.L_x_2891:
[----:B------:R-:W-:Y:S01]  /*27e70*/  IMAD.MOV.U32 R8, RZ, RZ, R14 ;  /* 0x000000ffff087224 */ /* 0x000fe200078e000e */
[----:B------:R-:W-:Y:S06]  /*27e80*/  BRA `(.L_x_2892) ;  /* 0xfffffe3800307947 */ /* 0x000fec000383ffff */
.L_x_2611:
[----:B------:R-:W-:Y:S01]  /*27e90*/  BSSY B1, `(.L_x_2893) ;  /* 0x0000008000017945 */ /* 0x000fe20003800000 */
[----:B------:R-:W-:Y:S01]  /*27ea0*/  MOV R13, R0 ;  /* 0x00000000000d7202 */ /* 0x000fe20000000f00 */
[----:B------:R-:W-:Y:S01]  /*27eb0*/  IMAD.MOV.U32 R12, RZ, RZ, 0x1 ;  /* 0x00000001ff0c7424 */ /* 0x000fe200078e00ff */
[----:B------:R-:W-:Y:S01]  /*27ec0*/  MOV R15, 0xffffffff ;  /* 0xffffffff000f7802 */ /* 0x000fe20000000f00 */
[----:B------:R-:W-:-:S07]  /*27ed0*/  IMAD.MOV.U32 R11, RZ, RZ, 0x1c1f ;  /* 0x00001c1fff0b7424 */ /* 0x000fce00078e00ff */
[----:B0--34-:R-:W-:Y:S05]  /*27ee0*/  WARPSYNC.COLLECTIVE R15, `(.L_x_2894) ;  /* 0x000000000f087348 */ /* 0x019fea0003c00000 */
[----:B------:R1:W2:Y:S02]  /*27ef0*/  SHFL.IDX P6, R14, R13, R12, R11 ;  /* 0x0000000c0d0e7389 */ /* 0x0002a400000c000b */
[----:B01234-:R-:W-:Y:S01]  /*27f00*/  ENDCOLLECTIVE ;  /* 0x000000000000791b */ /* 0x01ffe20003800000 */
.L_x_2894:
[----:B------:R-:W-:Y:S05]  /*27f10*/  BSYNC B1 ;  /* 0x0000000000017941 */ /* 0x000fea0003800000 */
.L_x_2893:
[----:B------:R-:W-:Y:S01]  /*27f20*/  IMAD.MOV.U32 R13, RZ, RZ, R65 ;  /* 0x000000ffff0d7224 */ /* 0x000fe200078e0041 */
[----:B------:R-:W-:Y:S01]  /*27f30*/  MOV R12, 0x1 ;  /* 0x00000001000c7802 */ /* 0x000fe20000000f00 */
[----:B------:R-:W-:Y:S02]  /*27f40*/  IMAD.MOV.U32 R11, RZ, RZ, 0x1c1f ;  /* 0x00001c1fff0b7424 */ /* 0x000fe400078e00ff */
[----:B------:R-:W-:Y:S02]  /*27f50*/  IMAD.MOV.U32 R15, RZ, RZ, -0x1 ;  /* 0xffffffffff0f7424 */ /* 0x000fe400078e00ff */
[----:B------:R-:W-:-:S07]  /*27f60*/  IMAD.MOV.U32 R0, RZ, RZ, R14 ;  /* 0x000000ffff007224 */ /* 0x000fce00078e000e */
[----:B------:R-:W-:Y:S05]  /*27f70*/  WARPSYNC.COLLECTIVE R15, `(.L_x_2895) ;  /* 0x000000000f087348 */ /* 0x000fea0003c00000 */
[----:B------:R0:W1:Y:S02]  /*27f80*/  SHFL.IDX P6, R14, R13, R12, R11 ;  /* 0x0000000c0d0e7389 */ /* 0x00006400000c000b */
[----:B01----:R-:W-:Y:S01]  /*27f90*/  ENDCOLLECTIVE ;  /* 0x000000000000791b */ /* 0x003fe20003800000 */
.L_x_2895:
[----:B------:R-:W-:Y:S01]  /*27fa0*/  IMAD.MOV.U32 R13, RZ, RZ, R63 ;  /* 0x000000ffff0d7224 */ /* 0x000fe200078e003f */
[----:B------:R-:W-:-:S07]  /*27fb0*/  MOV R65, R14 ;  /* 0x0000000e00417202 */ /* 0x000fce0000000f00 */
[----:B------:R-:W-:Y:S05]  /*27fc0*/  WARPSYNC.COLLECTIVE R15, `(.L_x_2896) ;  /* 0x000000000f087348 */ /* 0x000fea0003c00000 */
[----:B------:R0:W1:Y:S02]  /*27fd0*/  SHFL.IDX P6, R14, R13, R12, R11 ;  /* 0x0000000c0d0e7389 */ /* 0x00006400000c000b */
[----:B01----:R-:W-:Y:S01]  /*27fe0*/  ENDCOLLECTIVE ;  /* 0x000000000000791b */ /* 0x003fe20003800000 */
.L_x_2896:
[----:B------:R-:W-:Y:S01]  /*27ff0*/  MOV R13, R3 ;  /* 0x00000003000d7202 */ /* 0x000fe20000000f00 */
[----:B------:R-:W-:-:S07]  /*28000*/  IMAD.MOV.U32 R63, RZ, RZ, R14 ;  /* 0x000000ffff3f7224 */ /* 0x000fce00078e000e */
[----:B------:R-:W-:Y:S05]  /*28010*/  WARPSYNC.COLLECTIVE R15, `(.L_x_2897) ;  /* 0x000000000f087348 */ /* 0x000fea0003c00000 */
[----:B------:R0:W1:Y:S02]  /*28020*/  SHFL.IDX P6, R14, R13, R12, R11 ;  /* 0x0000000c0d0e7389 */ /* 0x00006400000c000b */
[----:B01----:R-:W-:Y:S01]  /*28030*/  ENDCOLLECTIVE ;  /* 0x000000000000791b */ /* 0x003fe20003800000 */
.L_x_2897:
[----:B------:R-:W-:Y:S01]  /*28040*/  IMAD.MOV.U32 R62, RZ, RZ, R14 ;  /* 0x000000ffff3e7224 */ /* 0x000fe200078e000e */
[----:B------:R-:W-:Y:S06]  /*28050*/  BRA `(.L_x_2898) ;  /* 0xfffffe3c00bc7947 */ /* 0x000fec000383ffff */
.L_x_2615:
[----:B0-----:R0:W1:Y:S02]  /*28060*/  SYNCS.PHASECHK.TRANS64.TRYWAIT P0, [R2+URZ+0x34800], R5 ;  /* 0x03480005020075a7 */ /* 0x001064000800017f */
[----:B-1----:R-:W-:Y:S05]  /*28070*/  @!P0 NANOSLEEP.SYNCS 0x989680 ;  /* 0x009896800000895d */ /* 0x002fea0003900000 */
[----:B------:R-:W1:Y:S02]  /*28080*/  @!P0 SYNCS.PHASECHK.TRANS64 P0, [R2+URZ+0x34800], R5 ;  /* 0x03480005020085a7 */ /* 0x000e64000800007f */
[----:B-1----:R-:W-:Y:S05]  /*28090*/  @!P0 BRA `(.L_x_2615) ;  /* 0xfffffffc00f08947 */ /* 0x002fea000383ffff */
[----:B------:R-:W-:Y:S05]  /*280a0*/  BRA `(.L_x_2899) ;  /* 0xfffffe4400dc7947 */ /* 0x000fea000383ffff */
.L_x_2639:
        /* <DEDUP_REMOVED lines=8> */
.L_x_2901:
[----:B------:R-:W-:Y:S05]  /*28130*/  BSYNC B1 ;  /* 0x0000000000017941 */ /* 0x000fea0003800000 */
.L_x_2900:
[----:B------:R-:W-:Y:S01]  /*28140*/  IMAD.MOV.U32 R13, RZ, RZ, R60 ;  /* 0x000000ffff0d7224 */ /* 0x000fe200078e003c */
[----:B------:R-:W-:Y:S01]  /*28150*/  MOV R11, 0x1c1f ;  /* 0x00001c1f000b7802 */ /* 0x000fe20000000f00 */
[----:B------:R-:W-:Y:S01]  /*28160*/  IMAD.MOV.U32 R12, RZ, RZ, RZ ;  /* 0x000000ffff0c7224 */ /* 0x000fe200078e00ff */
[----:B------:R-:W-:Y:S01]  /*28170*/  MOV R3, R14 ;  /* 0x0000000e00037202 */ /* 0x000fe20000000f00 */
[----:B------:R-:W-:-:S04]  /*28180*/  IMAD.MOV.U32 R15, RZ, RZ, -0x1 ;  /* 0xffffffffff0f7424 */ /* 0x000fc800078e00ff */
[----:B------:R-:W-:-:S07]  /*28190*/  IMAD.MOV.U32 R7, RZ, RZ, R3 ;  /* 0x000000ffff077224 */ /* 0x000fce00078e0003 */
[----:B------:R-:W-:Y:S05]  /*281a0*/  WARPSYNC.COLLECTIVE R15, `(.L_x_2902) ;  /* 0x000000000f087348 */ /* 0x000fea0003c00000 */
[----:B------:R0:W1:Y:S02]  /*281b0*/  SHFL.IDX P6, R14, R13, R12, R11 ;  /* 0x0000000c0d0e7389 */ /* 0x00006400000c000b */
[----:B01----:R-:W-:Y:S01]  /*281c0*/  ENDCOLLECTIVE ;  /* 0x000000000000791b */ /* 0x003fe20003800000 */
.L_x_2902:
[----:B------:R-:W-:Y:S01]  /*281d0*/  MOV R13, R67 ;  /* 0x00000043000d7202 */ /* 0x000fe20000000f00 */
[----:B------:R-:W-:-:S07]  /*281e0*/  IMAD.MOV.U32 R0, RZ, RZ, R14 ;  /* 0x000000ffff007224 */ /* 0x000fce00078e000e */
[----:B------:R-:W-:Y:S05]  /*281f0*/  WARPSYNC.COLLECTIVE R15, `(.L_x_2903) ;  /* 0x000000000f087348 */ /* 0x000fea0003c00000 */
[----:B------:R0:W1:Y:S02]  /*28200*/  SHFL.IDX P6, R14, R13, R12, R11 ;  /* 0x0000000c0d0e7389 */ /* 0x00006400000c000b */
[----:B01----:R-:W-:Y:S01]  /*28210*/  ENDCOLLECTIVE ;  /* 0x000000000000791b */ /* 0x003fe20003800000 */
.L_x_2903:
[----:B------:R-:W-:Y:S01]  /*28220*/  MOV R6, R0 ;  /* 0x0000000000067202 */ /* 0x000fe20000000f00 */
[----:B------:R-:W-:Y:S02]  /*28230*/  IMAD.MOV.U32 R13, RZ, RZ, R66 ;  /* 0x000000ffff0d7224 */ /* 0x000fe400078e0042 */
[----:B------:R-:W-:-:S07]  /*28240*/  IMAD.MOV.U32 R4, RZ, RZ, R14 ;  /* 0x000000ffff047224 */ /* 0x000fce00078e000e */
[----:B------:R-:W-:Y:S05]  /*28250*/  WARPSYNC.COLLECTIVE R15, `(.L_x_2904) ;  /* 0x000000000f087348 */ /* 0x000fea0003c00000 */
[----:B------:R0:W1:Y:S02]  /*28260*/  SHFL.IDX P6, R14, R13, R12, R11 ;  /* 0x0000000c0d0e7389 */ /* 0x00006400000c000b */
[----:B01----:R-:W-:Y:S01]  /*28270*/  ENDCOLLECTIVE ;  /* 0x000000000000791b */ /* 0x003fe20003800000 */
.L_x_2904:
[----:B------:R-:W-:Y:S05]  /*28280*/  BRA `(.L_x_2905) ;  /* 0xfffffe6800ac7947 */ /* 0x000fea000383ffff */
.L_x_2642:
[----:B------:R-:W-:Y:S01]  /*28290*/  BSSY B1, `(.L_x_2906) ;  /* 0x0000008000017945 */ /* 0x000fe20003800000 */
[----:B------:R-:W-:Y:S01]  /*282a0*/  IMAD.MOV.U32 R13, RZ, RZ, R61 ;  /* 0x000000ffff0d7224 */ /* 0x000fe200078e003d */
[----:B------:R-:W-:Y:S01]  /*282b0*/  MOV R12, 0x1 ;  /* 0x00000001000c7802 */ /* 0x000fe20000000f00 */
[----:B------:R-:W-:Y:S02]  /*282c0*/  IMAD.MOV.U32 R11, RZ, RZ, 0x1c1f ;  /* 0x00001c1fff0b7424 */ /* 0x000fe400078e00ff */
[----:B------:R-:W-:-:S07]  /*282d0*/  IMAD.MOV.U32 R15, RZ, RZ, -0x1 ;  /* 0xffffffffff0f7424 */ /* 0x000fce00078e00ff */
[----:B------:R-:W-:Y:S05]  /*282e0*/  WARPSYNC.COLLECTIVE R15, `(.L_x_2907) ;  /* 0x000000000f087348 */ /* 0x000fea0003c00000 */
[----:B------:R0:W1:Y:S02]  /*282f0*/  SHFL.IDX P6, R14, R13, R12, R11 ;  /* 0x0000000c0d0e7389 */ /* 0x00006400000c000b */
[----:B01----:R-:W-:Y:S01]  /*28300*/  ENDCOLLECTIVE ;  /* 0x000000000000791b */ /* 0x003fe20003800000 */
.L_x_2907:
[----:B------:R-:W-:Y:S05]  /*28310*/  BSYNC B1 ;  /* 0x0000000000017941 */ /* 0x000fea0003800000 */
.L_x_2906:
[----:B------:R-:W-:Y:S01]  /*28320*/  IMAD.MOV.U32 R13, RZ, RZ, R60 ;  /* 0x000000ffff0d7224 */ /* 0x000fe200078e003c */
[----:B------:R-:W-:Y:S01]  /*28330*/  MOV R11, 0x1c1f ;  /* 0x00001c1f000b7802 */ /* 0x000fe20000000f00 */
[----:B------:R-:W-:Y:S01]  /*28340*/  IMAD.MOV.U32 R12, RZ, RZ, 0x1 ;  /* 0x00000001ff0c7424 */ /* 0x000fe200078e00ff */
[----:B------:R-:W-:Y:S01]  /*28350*/  MOV R61, R14 ;  /* 0x0000000e003d7202 */ /* 0x000fe20000000f00 */
[----:B------:R-:W-:-:S07]  /*28360*/  IMAD.MOV.U32 R15, RZ, RZ, -0x1 ;  /* 0xffffffffff0f7424 */ /* 0x000fce00078e00ff */
[----:B------:R-:W-:Y:S05]  /*28370*/  WARPSYNC.COLLECTIVE R15, `(.L_x_2908) ;  /* 0x000000000f087348 */ /* 0x000fea0003c00000 */
[----:B------:R0:W1:Y:S02]  /*28380*/  SHFL.IDX P6, R14, R13, R12, R11 ;  /* 0x0000000c0d0e7389 */ /* 0x00006400000c000b */
[----:B01----:R-:W-:Y:S01]  /*28390*/  ENDCOLLECTIVE ;  /* 0x000000000000791b */ /* 0x003fe20003800000 */
.L_x_2908:
[----:B------:R-:W-:Y:S01]  /*283a0*/  MOV R13, R67 ;  /* 0x00000043000d7202 */ /* 0x000fe20000000f00 */
[----:B------:R-:W-:-:S07]  /*283b0*/  IMAD.MOV.U32 R60, RZ, RZ, R14 ;  /* 0x000000ffff3c7224 */ /* 0x000fce00078e000e */
[----:B------:R-:W-:Y:S05]  /*283c0*/  WARPSYNC.COLLECTIVE R15, `(.L_x_2909) ;  /* 0x000000000f087348 */ /* 0x000fea0003c00000 */
[----:B------:R0:W1:Y:S02]  /*283d0*/  SHFL.IDX P6, R14, R13, R12, R11 ;  /* 0x0000000c0d0e7389 */ /* 0x00006400000c000b */
[----:B01----:R-:W-:Y:S01]  /*283e0*/  ENDCOLLECTIVE ;  /* 0x000000000000791b */ /* 0x003fe20003800000 */
.L_x_2909:
[----:B------:R-:W-:Y:S02]  /*283f0*/  IMAD.MOV.U32 R13, RZ, RZ, R66 ;  /* 0x000000ffff0d7224 */ /* 0x000fe400078e0042 */
[----:B------:R-:W-:-:S07]  /*28400*/  IMAD.MOV.U32 R67, RZ, RZ, R14 ;  /* 0x000000ffff437224 */ /* 0x000fce00078e000e */
[----:B------:R-:W-:Y:S05]  /*28410*/  WARPSYNC.COLLECTIVE R15, `(.L_x_2910) ;  /* 0x000000000f087348 */ /* 0x000fea0003c00000 */
[----:B------:R0:W1:Y:S02]  /*28420*/  SHFL.IDX P6, R14, R13, R12, R11 ;  /* 0x0000000c0d0e7389 */ /* 0x00006400000c000b */
[----:B01----:R-:W-:Y:S01]  /*28430*/  ENDCOLLECTIVE ;  /* 0x000000000000791b */ /* 0x003fe20003800000 */
.L_x_2910:
[----:B------:R-:W-:Y:S01]  /*28440*/  MOV R66, R14 ;  /* 0x0000000e00427202 */ /* 0x000fe20000000f00 */
[----:B------:R-:W-:Y:S06]  /*28450*/  BRA `(.L_x_2911) ;  /* 0xfffffe6c00b87947 */ /* 0x000fec000383ffff */
.L_x_2646:
[----:B0-----:R0:W1:Y:S02]  /*28460*/  SYNCS.PHASECHK.TRANS64.TRYWAIT P0, [R2+URZ+0x34800], R61 ;  /* 0x0348003d020075a7 */ /* 0x001064000800017f */
[----:B-1----:R-:W-:Y:S05]  /*28470*/  @!P0 NANOSLEEP.SYNCS 0x989680 ;  /* 0x009896800000895d */ /* 0x002fea0003900000 */
[----:B------:R-:W1:Y:S02]  /*28480*/  @!P0 SYNCS.PHASECHK.TRANS64 P0, [R2+URZ+0x34800], R61 ;  /* 0x0348003d020085a7 */ /* 0x000e64000800007f */
[----:B-1----:R-:W-:Y:S05]  /*28490*/  @!P0 BRA `(.L_x_2646) ;  /* 0xfffffffc00f08947 */ /* 0x002fea000383ffff */
[----:B------:R-:W-:Y:S05]  /*284a0*/  BRA `(.L_x_2912) ;  /* 0xfffffe7400187947 */ /* 0x000fea000383ffff */
.L_x_2660:
[----:B-1----:R1:W2:Y:S02]  /*284b0*/  SYNCS.PHASECHK.TRANS64.TRYWAIT P2, [R0+URZ+0x34830], R3 ;  /* 0x03483003000075a7 */ /* 0x0022a4000804017f */
[----:B--2---:R-:W-:Y:S05]  /*284c0*/  @!P2 NANOSLEEP.SYNCS 0x989680 ;  /* 0x009896800000a95d */ /* 0x004fea0003900000 */
[----:B------:R-:W2:Y:S02]  /*284d0*/  @!P2 SYNCS.PHASECHK.TRANS64 P2, [R0+URZ+0x34830], R3 ;  /* 0x034830030000a5a7 */ /* 0x000ea4000804007f */
[----:B--2---:R-:W-:Y:S05]  /*284e0*/  @!P2 BRA `(.L_x_2660) ;  /* 0xfffffffc00f0a947 */ /* 0x004fea000383ffff */
[----:B------:R-:W-:Y:S05]  /*284f0*/  BRA `(.L_x_2659) ;  /* 0xfffffe9800e47947 */ /* 0x000fea000383ffff */
.L_x_2667:
[----:B-1----:R1:W2:Y:S02]  /*28500*/  SYNCS.PHASECHK.TRANS64.TRYWAIT P3, [R13+URZ+0x34830], R8 ;  /* 0x034830080d0075a7 */ /* 0x0022a4000806017f */
[----:B--2---:R-:W-:Y:S05]  /*28510*/  @!P3 NANOSLEEP.SYNCS 0x989680 ;  /* 0x009896800000b95d */ /* 0x004fea0003900000 */
[----:B------:R-:W2:Y:S02]  /*28520*/  @!P3 SYNCS.PHASECHK.TRANS64 P3, [R13+URZ+0x34830], R8 ;  /* 0x034830080d00b5a7 */ /* 0x000ea4000806007f */
[----:B--2---:R-:W-:Y:S05]  /*28530*/  @!P3 BRA `(.L_x_2667) ;  /* 0xfffffffc00f0b947 */ /* 0x004fea000383ffff */
[----:B------:R-:W-:Y:S05]  /*28540*/  BRA `(.L_x_2666) ;  /* 0xfffffecc00387947 */ /* 0x000fea000383ffff */
.L_x_2672:
[----:B-1----:R1:W2:Y:S02]  /*28550*/  SYNCS.PHASECHK.TRANS64.TRYWAIT P3, [R14+URZ+0x34850], R7 ;  /* 0x034850070e0075a7 */ /* 0x0022a4000806017f */
[----:B--2---:R-:W-:Y:S05]  /*28560*/  @!P3 NANOSLEEP.SYNCS 0x989680 ;  /* 0x009896800000b95d */ /* 0x004fea0003900000 */
[----:B------:R-:W2:Y:S02]  /*28570*/  @!P3 SYNCS.PHASECHK.TRANS64 P3, [R14+URZ+0x34850], R7 ;  /* 0x034850070e00b5a7 */ /* 0x000ea4000806007f */
[----:B--2---:R-:W-:Y:S05]  /*28580*/  @!P3 BRA `(.L_x_2672) ;  /* 0xfffffffc00f0b947 */ /* 0x004fea000383ffff */
[----:B------:R-:W-:Y:S05]  /*28590*/  BRA `(.L_x_2671) ;  /* 0xfffffed400fc7947 */ /* 0x000fea000383ffff */
.L_x_2680:
[----:B-1----:R1:W2:Y:S02]  /*285a0*/  SYNCS.PHASECHK.TRANS64.TRYWAIT P2, [R8+URZ+0x34830], R9 ;  /* 0x03483009080075a7 */ /* 0x0022a4000804017f */
[----:B--2---:R-:W-:Y:S05]  /*285b0*/  @!P2 NANOSLEEP.SYNCS 0x989680 ;  /* 0x009896800000a95d */ /* 0x004fea0003900000 */
[----:B------:R-:W2:Y:S02]  /*285c0*/  @!P2 SYNCS.PHASECHK.TRANS64 P2, [R8+URZ+0x34830], R9 ;  /* 0x034830090800a5a7 */ /* 0x000ea4000804007f */
[----:B--2---:R-:W-:Y:S05]  /*285d0*/  @!P2 BRA `(.L_x_2680) ;  /* 0xfffffffc00f0a947 */ /* 0x004fea000383ffff */
[----:B------:R-:W-:Y:S05]  /*285e0*/  BRA `(.L_x_2679) ;  /* 0xffffff0000987947 */ /* 0x000fea000383ffff */
.L_x_2685:
[----:B-1----:R1:W2:Y:S02]  /*285f0*/  SYNCS.PHASECHK.TRANS64.TRYWAIT P2, [R11+URZ+0x34850], R7 ;  /* 0x034850070b0075a7 */ /* 0x0022a4000804017f */
[----:B--2---:R-:W-:Y:S05]  /*28600*/  @!P2 NANOSLEEP.SYNCS 0x989680 ;  /* 0x009896800000a95d */ /* 0x004fea0003900000 */
[----:B------:R-:W2:Y:S02]  /*28610*/  @!P2 SYNCS.PHASECHK.TRANS64 P2, [R11+URZ+0x34850], R7 ;  /* 0x034850070b00a5a7 */ /* 0x000ea4000804007f */
[----:B--2---:R-:W-:Y:S05]  /*28620*/  @!P2 BRA `(.L_x_2685) ;  /* 0xfffffffc00f0a947 */ /* 0x004fea000383ffff */
[----:B------:R-:W-:Y:S05]  /*28630*/  BRA `(.L_x_2684) ;  /* 0xffffff0c00507947 */ /* 0x000fea000383ffff */
.L_x_2691:
[----:B-1----:R1:W2:Y:S02]  /*28640*/  SYNCS.PHASECHK.TRANS64.TRYWAIT P0, [R6+URZ+0x34850], R5 ;  /* 0x03485005060075a7 */ /* 0x0022a4000800017f */
[----:B--2---:R-:W-:Y:S05]  /*28650*/  @!P0 NANOSLEEP.SYNCS 0x989680 ;  /* 0x009896800000895d */ /* 0x004fea0003900000 */
[----:B------:R-:W2:Y:S02]  /*28660*/  @!P0 SYNCS.PHASECHK.TRANS64 P0, [R6+URZ+0x34850], R5 ;  /* 0x03485005060085a7 */ /* 0x000ea4000800007f */
[----:B--2---:R-:W-:Y:S05]  /*28670*/  @!P0 BRA `(.L_x_2691) ;  /* 0xfffffffc00f08947 */ /* 0x004fea000383ffff */
[----:B------:R-:W-:Y:S05]  /*28680*/  BRA `(.L_x_2690) ;  /* 0xffffff3000787947 */ /* 0x000fea000383ffff */
.L_x_2732:
        /* <DEDUP_REMOVED lines=11> */
.L_x_2914:
[----:B------:R-:W-:Y:S05]  /*28740*/  BSYNC B1 ;  /* 0x0000000000017941 */ /* 0x000fea0003800000 */
.L_x_2913:
[----:B------:R-:W-:Y:S05]  /*28750*/  BRA `(.L_x_2915) ;  /* 0xffffff8400c87947 */ /* 0x000fea000383ffff */
.L_x_2734:
[----:B------:R-:W-:Y:S01]  /*28760*/  BSSY B1, `(.L_x_2916) ;  /* 0x0000006000017945 */ /* 0x000fe20003800000 */
[----:B------:R-:W-:-:S07]  /*28770*/  IMAD.MOV.U32 R15, RZ, RZ, -0x1 ;  /* 0xffffffffff0f7424 */ /* 0x000fce00078e00ff */
[----:B0-----:R-:W-:Y:S05]  /*28780*/  WARPSYNC.COLLECTIVE R15, `(.L_x_2917) ;  /* 0x000000000f0c7348 */ /* 0x001fea0003c00000 */
[----:B------:R-:W-:Y:S02]  /*28790*/  ELECT P6, UR62, PT ;  /* 0x00000000003e782f */ /* 0x000fe400038c0000 */
[----:B------:R-:W-:Y:S01]  /*287a0*/  MOV R14, UR62 ;  /* 0x0000003e000e7c02 */ /* 0x000fe20008000f00 */
[----:B0-----:R-:W-:Y:S10]  /*287b0*/  ENDCOLLECTIVE ;  /* 0x000000000000791b */ /* 0x001ff40003800000 */
.L_x_2917:
[----:B------:R-:W-:Y:S05]  /*287c0*/  BSYNC B1 ;  /* 0x0000000000017941 */ /* 0x000fea0003800000 */
.L_x_2916:
[----:B------:R-:W-:Y:S01]  /*287d0*/  PLOP3.LUT P2, PT, P6, PT, PT, 0x80, 0x0 ;  /* 0x000000000000781c */ /* 0x000fe2000374f070 */
[----:B------:R-:W-:-:S12]  /*287e0*/  BRA `(.L_x_2733) ;  /* 0xffffff8400bc7947 */ /* 0x000fd8000383ffff */
.L_x_2736:
[----:B0-----:R0:W1:Y:S02]  /*287f0*/  SYNCS.PHASECHK.TRANS64.TRYWAIT P0, [R18+URZ+0x34820], R2 ;  /* 0x03482002120075a7 */ /* 0x001064000800017f */
[----:B-1----:R-:W-:Y:S05]  /*28800*/  @!P0 NANOSLEEP.SYNCS 0x989680 ;  /* 0x009896800000895d */ /* 0x002fea0003900000 */
[----:B------:R-:W1:Y:S02]  /*28810*/  @!P0 SYNCS.PHASECHK.TRANS64 P0, [R18+URZ+0x34820], R2 ;  /* 0x03482002120085a7 */ /* 0x000e64000800007f */
[----:B-1----:R-:W-:Y:S05]  /*28820*/  @!P0 BRA `(.L_x_2736) ;  /* 0xfffffffc00f08947 */ /* 0x002fea000383ffff */
[----:B------:R-:W-:Y:S05]  /*28830*/  BRA `(.L_x_2918) ;  /* 0xffffff8400cc7947 */ /* 0x000fea000383ffff */
.L_x_2740:
[----:B-1----:R1:W2:Y:S02]  /*28840*/  SYNCS.PHASECHK.TRANS64.TRYWAIT P0, [R5+URZ+0x348a0], R8 ;  /* 0x0348a008050075a7 */ /* 0x0022a4000800017f */
[----:B--2---:R-:W-:Y:S05]  /*28850*/  @!P0 NANOSLEEP.SYNCS 0x989680 ;  /* 0x009896800000895d */ /* 0x004fea0003900000 */
[----:B------:R-:W2:Y:S02]  /*28860*/  @!P0 SYNCS.PHASECHK.TRANS64 P0, [R5+URZ+0x348a0], R8 ;  /* 0x0348a008050085a7 */ /* 0x000ea4000800007f */
[----:B--2---:R-:W-:Y:S05]  /*28870*/  @!P0 BRA `(.L_x_2740) ;  /* 0xfffffffc00f08947 */ /* 0x004fea000383ffff */
[----:B------:R-:W-:Y:S05]  /*28880*/  BRA `(.L_x_2919) ;  /* 0xffffff8400ec7947 */ /* 0x000fea000383ffff */
.L_x_2747:
[----:B0-----:R0:W2:Y:S02]  /*28890*/  SYNCS.PHASECHK.TRANS64.TRYWAIT P0, [R5+URZ+0x348c0], R8 ;  /* 0x0348c008050075a7 */ /* 0x0010a4000800017f */
[----:B--2---:R-:W-:Y:S05]  /*288a0*/  @!P0 NANOSLEEP.SYNCS 0x989680 ;  /* 0x009896800000895d */ /* 0x004fea0003900000 */
[----:B------:R-:W2:Y:S02]  /*288b0*/  @!P0 SYNCS.PHASECHK.TRANS64 P0, [R5+URZ+0x348c0], R8 ;  /* 0x0348c008050085a7 */ /* 0x000ea4000800007f */
[----:B--2---:R-:W-:Y:S05]  /*288c0*/  @!P0 BRA `(.L_x_2747) ;  /* 0xfffffffc00f08947 */ /* 0x004fea000383ffff */
[----:B------:R-:W-:Y:S05]  /*288d0*/  BRA `(.L_x_2920) ;  /* 0xffffff8800e47947 */ /* 0x000fea000383ffff */
.L_x_2755:
[----:B0-----:R0:W1:Y:S02]  /*288e0*/  SYNCS.PHASECHK.TRANS64.TRYWAIT P0, [R6+URZ+0x348a0], R5 ;  /* 0x0348a005060075a7 */ /* 0x001064000800017f */
[----:B-1----:R-:W-:Y:S05]  /*288f0*/  @!P0 NANOSLEEP.SYNCS 0x989680 ;  /* 0x009896800000895d */ /* 0x002fea0003900000 */
[----:B------:R-:W1:Y:S02]  /*28900*/  @!P0 SYNCS.PHASECHK.TRANS64 P0, [R6+URZ+0x348a0], R5 ;  /* 0x0348a005060085a7 */ /* 0x000e64000800007f */
[----:B-1----:R-:W-:Y:S05]  /*28910*/  @!P0 BRA `(.L_x_2755) ;  /* 0xfffffffc00f08947 */ /* 0x002fea000383ffff */
[----:B------:R-:W-:Y:S05]  /*28920*/  BRA `(.L_x_2921) ;  /* 0xffffff9000087947 */ /* 0x000fea000383ffff */
.L_x_2762:
[----:B-1----:R1:W2:Y:S02]  /*28930*/  SYNCS.PHASECHK.TRANS64.TRYWAIT P0, [R6+URZ+0x348c0], R5 ;  /* 0x0348c005060075a7 */ /* 0x0022a4000800017f */
[----:B--2---:R-:W-:Y:S05]  /*28940*/  @!P0 NANOSLEEP.SYNCS 0x989680 ;  /* 0x009896800000895d */ /* 0x004fea0003900000 */
[----:B------:R-:W2:Y:S02]  /*28950*/  @!P0 SYNCS.PHASECHK.TRANS64 P0, [R6+URZ+0x348c0], R5 ;  /* 0x0348c005060085a7 */ /* 0x000ea4000800007f */
[----:B--2---:R-:W-:Y:S05]  /*28960*/  @!P0 BRA `(.L_x_2762) ;  /* 0xfffffffc00f08947 */ /* 0x004fea000383ffff */
[----:B------:R-:W-:Y:S05]  /*28970*/  BRA `(.L_x_2922) ;  /* 0xffffff9000fc7947 */ /* 0x000fea000383ffff */
.L_x_2778:
[----:B------:R-:W0:Y:S01]  /*28980*/  S2R R4, SR_TID.X ;  /* 0x0000000000047919 */ /* 0x000e220000002100 */
[----:B------:R-:W-:Y:S01]  /*28990*/  BSSY B0, `(.L_x_2923) ;  /* 0x000000a000007945 */ /* 0x000fe20003800000 */
[----:B------:R-:W-:Y:S01]  /*289a0*/  IMAD.MOV.U32 R12, RZ, RZ, RZ ;  /* 0x000000ffff0c7224 */ /* 0x000fe200078e00ff */
[----:B------:R-:W-:Y:S01]  /*289b0*/  MOV R15, 0xffffffff ;  /* 0xffffffff000f7802 */ /* 0x000fe20000000f00 */
[----:B------:R-:W-:Y:S01]  /*289c0*/  IMAD.MOV.U32 R11, RZ, RZ, 0x1f ;  /* 0x0000001fff0b7424 */ /* 0x000fe200078e00ff */
[----:B0-----:R-:W-:-:S04]  /*289d0*/  SHF.R.U32.HI R4, RZ, 0x5, R4 ;  /* 0x00000005ff047819 */ /* 0x001fc80000011604 */
[----:B------:R-:W-:-:S04]  /*289e0*/  LOP3.LUT R4, R4, 0x3, RZ, 0xc0, !PT ;  /* 0x0000000304047812 */ /* 0x000fc800078ec0ff */
[----:B------:R-:W-:-:S07]  /*289f0*/  MOV R13, R4 ;  /* 0x00000004000d7202 */ /* 0x000fce0000000f00 */
[----:B------:R-:W-:Y:S05]  /*28a00*/  WARPSYNC.COLLECTIVE R15, `(.L_x_2924) ;  /* 0x000000000f087348 */ /* 0x000fea0003c00000 */
[----:B------:R0:W1:Y:S02]  /*28a10*/  SHFL.IDX P6, R14, R13, R12, R11 ;  /* 0x0000000c0d0e7389 */ /* 0x00006400000c000b */
[----:B01----:R-:W-:Y:S01]  /*28a20*/  ENDCOLLECTIVE ;  /* 0x000000000000791b */ /* 0x003fe20003800000 */
.L_x_2924:
[----:B------:R-:W-:Y:S05]  /*28a30*/  BSYNC B0 ;  /* 0x0000000000007941 */ /* 0x000fea0003800000 */
.L_x_2923:
[----:B------:R-:W-:Y:S05]  /*28a40*/  BRA `(.L_x_2925) ;  /* 0xffffffa000387947 */ /* 0x000fea000383ffff */
.L_x_2780:
[----:B------:R-:W-:Y:S01]  /*28a50*/  BSSY B0, `(.L_x_2926) ;  /* 0x0000006000007945 */ /* 0x000fe20003800000 */
[----:B------:R-:W-:-:S07]  /*28a60*/  IMAD.MOV.U32 R15, RZ, RZ, -0x1 ;  /* 0xffffffffff0f7424 */ /* 0x000fce00078e00ff */
[----:B0-----:R-:W-:Y:S05]  /*28a70*/  WARPSYNC.COLLECTIVE R15, `(.L_x_2927) ;  /* 0x000000000f0c7348 */ /* 0x001fea0003c00000 */
[----:B------:R-:W-:Y:S02]  /*28a80*/  ELECT P6, UR62, PT ;  /* 0x00000000003e782f */ /* 0x000fe400038c0000 */
[----:B------:R-:W-:Y:S01]  /*28a90*/  MOV R14, UR62 ;  /* 0x0000003e000e7c02 */ /* 0x000fe20008000f00 */
[----:B0-----:R-:W-:Y:S10]  /*28aa0*/  ENDCOLLECTIVE ;  /* 0x000000000000791b */ /* 0x001ff40003800000 */
.L_x_2927:
[----:B------:R-:W-:Y:S05]  /*28ab0*/  BSYNC B0 ;  /* 0x0000000000007941 */ /* 0x000fea0003800000 */
.L_x_2926:
[----:B------:R-:W-:Y:S05]  /*28ac0*/  BRA `(.L_x_2928) ;  /* 0xffffffa000447947 */ /* 0x000fea000383ffff */
.L_x_2782:
[----:B0-----:R0:W1:Y:S02]  /*28ad0*/  SYNCS.PHASECHK.TRANS64.TRYWAIT P0, [R0+URZ+0x34840], R2 ;  /* 0x03484002000075a7 */ /* 0x001064000800017f */
[----:B-1----:R-:W-:Y:S05]  /*28ae0*/  @!P0 NANOSLEEP.SYNCS 0x989680 ;  /* 0x009896800000895d */ /* 0x002fea0003900000 */
[----:B------:R-:W1:Y:S02]  /*28af0*/  @!P0 SYNCS.PHASECHK.TRANS64 P0, [R0+URZ+0x34840], R2 ;  /* 0x03484002000085a7 */ /* 0x000e64000800007f */
[----:B-1----:R-:W-:Y:S05]  /*28b00*/  @!P0 BRA `(.L_x_2782) ;  /* 0xfffffffc00f08947 */ /* 0x002fea000383ffff */
[----:B------:R-:W-:Y:S05]  /*28b10*/  BRA `(.L_x_2929) ;  /* 0xffffffa000a47947 */ /* 0x000fea000383ffff */
.L_x_2786:
[----:B------:R0:W5:Y:S01]  /*28b20*/  LDL.LU R9, [R1+0x50] ;  /* 0x0000500001097983 */ /* 0x0001620000300800 */
[----:B------:R-:W-:Y:S01]  /*28b30*/  IMAD.MOV.U32 R13, RZ, RZ, R3 ;  /* 0x000000ffff0d7224 */ /* 0x000fe200078e0003 */
[----:B------:R-:W-:Y:S01]  /*28b40*/  MOV R12, RZ ;  /* 0x000000ff000c7202 */ /* 0x000fe20000000f00 */
[----:B------:R-:W-:Y:S02]  /*28b50*/  IMAD.MOV.U32 R11, RZ, RZ, 0x181f ;  /* 0x0000181fff0b7424 */ /* 0x000fe400078e00ff */
[----:B------:R-:W-:Y:S01]  /*28b60*/  IMAD.MOV.U32 R15, RZ, RZ, -0x1 ;  /* 0xffffffffff0f7424 */ /* 0x000fe200078e00ff */
[----:B------:R-:W1:Y:S06]  /*28b70*/  S2R R5, SR_TID.X ;  /* 0x0000000000057919 */ /* 0x000e6c0000002100 */
[----:B01---5:R-:W-:Y:S05]  /*28b80*/  WARPSYNC.COLLECTIVE R15, `(.L_x_2930) ;  /* 0x000000000f087348 */ /* 0x023fea0003c00000 */
[----:B------:R2:W3:Y:S02]  /*28b90*/  SHFL.IDX P6, R14, R13, R12, R11 ;  /* 0x0000000c0d0e7389 */ /* 0x0004e400000c000b */
[----:B0123-5:R-:W-:Y:S01]  /*28ba0*/  ENDCOLLECTIVE ;  /* 0x000000000000791b */ /* 0x02ffe20003800000 */
.L_x_2930:
[----:B------:R-:W-:Y:S01]  /*28bb0*/  IMAD.MOV.U32 R13, RZ, RZ, R4 ;  /* 0x000000ffff0d7224 */ /* 0x000fe200078e0004 */
[----:B------:R-:W-:-:S07]  /*28bc0*/  MOV R6, R14 ;  /* 0x0000000e00067202 */ /* 0x000fce0000000f00 */
[----:B------:R-:W-:Y:S05]  /*28bd0*/  WARPSYNC.COLLECTIVE R15, `(.L_x_2931) ;  /* 0x000000000f087348 */ /* 0x000fea0003c00000 */
[----:B------:R0:W1:Y:S02]  /*28be0*/  SHFL.IDX P6, R14, R13, R12, R11 ;  /* 0x0000000c0d0e7389 */ /* 0x00006400000c000b */
[----:B01----:R-:W-:Y:S01]  /*28bf0*/  ENDCOLLECTIVE ;  /* 0x000000000000791b */ /* 0x003fe20003800000 */
.L_x_2931:
[----:B------:R-:W-:-:S04]  /*28c00*/  LOP3.LUT R5, R5, 0x7f, RZ, 0xc0, !PT ;  /* 0x0000007f05057812 */ /* 0x000fc800078ec0ff */
[----:B------:R-:W-:Y:S01]  /*28c10*/  SHF.R.U32.HI R0, RZ, 0x3, R5 ;  /* 0x00000003ff007819 */ /* 0x000fe20000011605 */
[----:B------:R-:W-:Y:S02]  /*28c20*/  IMAD R2, R9, R7, RZ ;  /* 0x0000000709027224 */ /* 0x000fe400078e02ff */
[----:B------:R0:W5:Y:S01]  /*28c30*/  LDL R9, [R1+0x30] ;  /* 0x0000300001097983 */ /* 0x0001620000100800 */
[----:B------:R-:W-:Y:S01]  /*28c40*/  LEA R0, R10, R0, 0x7 ;  /* 0x000000000a007211 */ /* 0x000fe200078e38ff */
[----:B------:R-:W-:Y:S01]  /*28c50*/  IMAD.MOV.U32 R7, RZ, RZ, R14 ;  /* 0x000000ffff077224 */ /* 0x000fe200078e000e */
[----:B------:R-:W-:Y:S01]  /*28c60*/  MOV R13, R3 ;  /* 0x00000003000d7202 */ /* 0x000fe20000000f00 */
[----:B------:R-:W-:Y:S01]  /*28c70*/  IMAD.MOV.U32 R12, RZ, RZ, 0x1 ;  /* 0x00000001ff0c7424 */ /* 0x000fe200078e00ff */
[C---:B------:R-:W-:Y:S01]  /*28c80*/  ISETP.GE.AND P2, PT, R0.reuse, R2, PT ;  /* 0x000000020000720c */ /* 0x040fe20003f46270 */
[----:B------:R-:W-:-:S12]  /*28c90*/  VIADD R5, R0, 0x10 ;  /* 0x0000001000057836 */ /* 0x000fd80000000000 */
[----:B0----5:R-:W-:Y:S05]  /*28ca0*/  WARPSYNC.COLLECTIVE R15, `(.L_x_2932) ;  /* 0x000000000f087348 */ /* 0x021fea0003c00000 */
[----:B------:R1:W2:Y:S02]  /*28cb0*/  SHFL.IDX P6, R14, R13, R12, R11 ;  /* 0x0000000c0d0e7389 */ /* 0x0002a400000c000b */
[----:B012--5:R-:W-:Y:S01]  /*28cc0*/  ENDCOLLECTIVE ;  /* 0x000000000000791b */ /* 0x027fe20003800000 */
.L_x_2932:
        /* <DEDUP_REMOVED lines=17> */
.L_x_2933:
[----:B------:R-:W-:Y:S01]  /*28de0*/  MOV R13, R3 ;  /* 0x00000003000d7202 */ /* 0x000fe20000000f00 */
[----:B------:R-:W-:Y:S02]  /*28df0*/  IMAD.MOV.U32 R12, RZ, RZ, 0x2 ;  /* 0x00000002ff0c7424 */ /* 0x000fe400078e00ff */
[----:B------:R-:W-:-:S07]  /*28e00*/  IMAD.MOV.U32 R5, RZ, RZ, R14 ;  /* 0x000000ffff057224 */ /* 0x000fce00078e000e */
[----:B------:R-:W-:Y:S05]  /*28e10*/  WARPSYNC.COLLECTIVE R15, `(.L_x_2934) ;  /* 0x000000000f087348 */ /* 0x000fea0003c00000 */
[----:B------:R0:W1:Y:S02]  /*28e20*/  SHFL.IDX P6, R14, R13, R12, R11 ;  /* 0x0000000c0d0e7389 */ /* 0x00006400000c000b */
[----:B01----:R-:W-:Y:S01]  /*28e30*/  ENDCOLLECTIVE ;  /* 0x000000000000791b */ /* 0x003fe20003800000 */
.L_x_2934:
        /* <DEDUP_REMOVED lines=17> */
.L_x_2935:
[----:B------:R-:W-:Y:S01]  /*28f50*/  MOV R13, R3 ;  /* 0x00000003000d7202 */ /* 0x000fe20000000f00 */
[----:B------:R-:W-:Y:S02]  /*28f60*/  IMAD.MOV.U32 R12, RZ, RZ, 0x3 ;  /* 0x00000003ff0c7424 */ /* 0x000fe400078e00ff */
[----:B------:R-:W-:-:S07]  /*28f70*/  IMAD.MOV.U32 R5, RZ, RZ, R14 ;  /* 0x000000ffff057224 */ /* 0x000fce00078e000e */
[----:B------:R-:W-:Y:S05]  /*28f80*/  WARPSYNC.COLLECTIVE R15, `(.L_x_2936) ;  /* 0x000000000f087348 */ /* 0x000fea0003c00000 */
[----:B------:R0:W1:Y:S02]  /*28f90*/  SHFL.IDX P6, R14, R13, R12, R11 ;  /* 0x0000000c0d0e7389 */ /* 0x00006400000c000b */
[----:B01----:R-:W-:Y:S01]  /*28fa0*/  ENDCOLLECTIVE ;  /* 0x000000000000791b */ /* 0x003fe20003800000 */
.L_x_2936:
        /* <DEDUP_REMOVED lines=17> */
.L_x_2937:
[----:B------:R-:W-:Y:S01]  /*290c0*/  MOV R13, R3 ;  /* 0x00000003000d7202 */ /* 0x000fe20000000f00 */
[----:B------:R-:W-:Y:S02]  /*290d0*/  IMAD.MOV.U32 R12, RZ, RZ, 0x4 ;  /* 0x00000004ff0c7424 */ /* 0x000fe400078e00ff */
[----:B------:R-:W-:-:S07]  /*290e0*/  IMAD.MOV.U32 R5, RZ, RZ, R14 ;  /* 0x000000ffff057224 */ /* 0x000fce00078e000e */
[----:B------:R-:W-:Y:S05]  /*290f0*/  WARPSYNC.COLLECTIVE R15, `(.L_x_2938) ;  /* 0x000000000f087348 */ /* 0x000fea0003c00000 */
[----:B------:R0:W1:Y:S02]  /*29100*/  SHFL.IDX P6, R14, R13, R12, R11 ;  /* 0x0000000c0d0e7389 */ /* 0x00006400000c000b */
[----:B01----:R-:W-:Y:S01]  /*29110*/  ENDCOLLECTIVE ;  /* 0x000000000000791b */ /* 0x003fe20003800000 */
.L_x_2938:
        /* <DEDUP_REMOVED lines=17> */
.L_x_2939:
[----:B------:R-:W-:Y:S01]  /*29230*/  MOV R13, R3 ;  /* 0x00000003000d7202 */ /* 0x000fe20000000f00 */
[----:B------:R-:W-:Y:S02]  /*29240*/  IMAD.MOV.U32 R12, RZ, RZ, 0x5 ;  /* 0x00000005ff0c7424 */ /* 0x000fe400078e00ff */
[----:B------:R-:W-:-:S07]  /*29250*/  IMAD.MOV.U32 R5, RZ, RZ, R14 ;  /* 0x000000ffff057224 */ /* 0x000fce00078e000e */
[----:B------:R-:W-:Y:S05]  /*29260*/  WARPSYNC.COLLECTIVE R15, `(.L_x_2940) ;  /* 0x000000000f087348 */ /* 0x000fea0003c00000 */
[----:B------:R0:W1:Y:S02]  /*29270*/  SHFL.IDX P6, R14, R13, R12, R11 ;  /* 0x0000000c0d0e7389 */ /* 0x00006400000c000b */
[----:B01----:R-:W-:Y:S01]  /*29280*/  ENDCOLLECTIVE ;  /* 0x000000000000791b */ /* 0x003fe20003800000 */
.L_x_2940:
        /* <DEDUP_REMOVED lines=17> */
.L_x_2941:
[----:B------:R-:W-:Y:S01]  /*293a0*/  MOV R13, R3 ;  /* 0x00000003000d7202 */ /* 0x000fe20000000f00 */
[----:B------:R-:W-:Y:S02]  /*293b0*/  IMAD.MOV.U32 R12, RZ, RZ, 0x6 ;  /* 0x00000006ff0c7424 */ /* 0x000fe400078e00ff */
[----:B------:R-:W-:-:S07]  /*293c0*/  IMAD.MOV.U32 R5, RZ, RZ, R14 ;  /* 0x000000ffff057224 */ /* 0x000fce00078e000e */
[----:B------:R-:W-:Y:S05]  /*293d0*/  WARPSYNC.COLLECTIVE R15, `(.L_x_2942) ;  /* 0x000000000f087348 */ /* 0x000fea0003c00000 */
[----:B------:R0:W1:Y:S02]  /*293e0*/  SHFL.IDX P6, R14, R13, R12, R11 ;  /* 0x0000000c0d0e7389 */ /* 0x00006400000c000b */
[----:B01----:R-:W-:Y:S01]  /*293f0*/  ENDCOLLECTIVE ;  /* 0x000000000000791b */ /* 0x003fe20003800000 */
.L_x_2942:
        /* <DEDUP_REMOVED lines=17> */
.L_x_2943:
[----:B------:R-:W-:Y:S01]  /*29510*/  IMAD.MOV.U32 R13, RZ, RZ, R3 ;  /* 0x000000ffff0d7224 */ /* 0x000fe200078e0003 */
[----:B------:R-:W-:Y:S01]  /*29520*/  MOV R12, 0x7 ;  /* 0x00000007000c7802 */ /* 0x000fe20000000f00 */
[----:B------:R-:W-:-:S07]  /*29530*/  IMAD.MOV.U32 R5, RZ, RZ, R14 ;  /* 0x000000ffff057224 */ /* 0x000fce00078e000e */
[----:B------:R-:W-:Y:S05]  /*29540*/  WARPSYNC.COLLECTIVE R15, `(.L_x_2944) ;  /* 0x000000000f087348 */ /* 0x000fea0003c00000 */
[----:B------:R0:W1:Y:S02]  /*29550*/  SHFL.IDX P6, R14, R13, R12, R11 ;  /* 0x0000000c0d0e7389 */ /* 0x00006400000c000b */
[----:B01----:R-:W-:Y:S01]  /*29560*/  ENDCOLLECTIVE ;  /* 0x000000000000791b */ /* 0x003fe20003800000 */
.L_x_2944:
        /* <DEDUP_REMOVED lines=14> */
.L_x_2945:
[----:B------:R-:W-:Y:S01]  /*29650*/  @!PT LDS RZ, [RZ] ;  /* 0x00000000fffff984 */ /* 0x000fe20000000800 */
[----:B------:R-:W-:Y:S01]  /*29660*/  @!PT LDS RZ, [RZ] ;  /* 0x00000000fffff984 */ /* 0x000fe20000000800 */
[----:B------:R-:W-:Y:S01]  /*29670*/  @!PT LDS RZ, [RZ] ;  /* 0x00000000fffff984 */ /* 0x000fe20000000800 */
[----:B------:R0:W-:Y:S01]  /*29680*/  @!P2 LDGSTS.E.BYPASS.LTC128B.128 [R9+0x1b400], desc[UR60][R6.64+0x100], !P1 ;  /* 0x1b4001000609afae */ /* 0x0001e2000c901d7c */
[----:B------:R-:W-:Y:S01]  /*29690*/  MOV R3, R14 ;  /* 0x0000000e00037202 */ /* 0x000fe20000000f00 */
[----:B------:R-:W-:Y:S06]  /*296a0*/  BRA `(.L_x_2946) ;  /* 0xffffffa4005c7947 */ /* 0x000fec000383ffff */
.L_x_2791:
[----:B----4-:R4:W0:Y:S02]  /*296b0*/  SYNCS.PHASECHK.TRANS64.TRYWAIT P0, [R18+URZ+0x34820], R0 ;  /* 0x03482000120075a7 */ /* 0x010824000800017f */
[----:B0-----:R-:W-:Y:S05]  /*296c0*/  @!P0 NANOSLEEP.SYNCS 0x989680 ;  /* 0x009896800000895d */ /* 0x001fea0003900000 */
[----:B------:R-:W0:Y:S02]  /*296d0*/  @!P0 SYNCS.PHASECHK.TRANS64 P0, [R18+URZ+0x34820], R0 ;  /* 0x03482000120085a7 */ /* 0x000e24000800007f */
[----:B0-----:R-:W-:Y:S05]  /*296e0*/  @!P0 BRA `(.L_x_2791) ;  /* 0xfffffffc00f08947 */ /* 0x001fea000383ffff */
[----:B------:R-:W-:Y:S05]  /*296f0*/  BRA `(.L_x_2947) ;  /* 0xffffffa400d07947 */ /* 0x000fea000383ffff */
.L_x_2800:
[----:B-1----:R1:W2:Y:S02]  /*29700*/  SYNCS.PHASECHK.TRANS64.TRYWAIT P0, [R3+URZ+0x34840], R2 ;  /* 0x03484002030075a7 */ /* 0x0022a4000800017f */
[----:B--2---:R-:W-:Y:S05]  /*29710*/  @!P0 NANOSLEEP.SYNCS 0x989680 ;  /* 0x009896800000895d */ /* 0x004fea0003900000 */
[----:B------:R-:W2:Y:S02]  /*29720*/  @!P0 SYNCS.PHASECHK.TRANS64 P0, [R3+URZ+0x34840], R2 ;  /* 0x03484002030085a7 */ /* 0x000ea4000800007f */
[----:B--2---:R-:W-:Y:S05]  /*29730*/  @!P0 BRA `(.L_x_2800) ;  /* 0xfffffffc00f08947 */ /* 0x004fea000383ffff */
[----:B------:R-:W-:Y:S05]  /*29740*/  BRA `(.L_x_2948) ;  /* 0xffffffa800ac7947 */ /* 0x000fea000383ffff */
.L_x_2807:
[----:B0-----:R0:W1:Y:S02]  /*29750*/  SYNCS.PHASECHK.TRANS64.TRYWAIT P0, [R2+URZ+0x34860], R3 ;  /* 0x03486003020075a7 */ /* 0x001064000800017f */
[----:B-1----:R-:W-:Y:S05]  /*29760*/  @!P0 NANOSLEEP.SYNCS 0x989680 ;  /* 0x009896800000895d */ /* 0x002fea0003900000 */
[----:B------:R-:W1:Y:S02]  /*29770*/  @!P0 SYNCS.PHASECHK.TRANS64 P0, [R2+URZ+0x34860], R3 ;  /* 0x03486003020085a7 */ /* 0x000e64000800007f */
[----:B-1----:R-:W-:Y:S05]  /*29780*/  @!P0 BRA `(.L_x_2807) ;  /* 0xfffffffc00f08947 */ /* 0x002fea000383ffff */
[----:B------:R-:W-:Y:S05]  /*29790*/  BRA `(.L_x_2949) ;  /* 0xffffffac00b87947 */ /* 0x000fea000383ffff */
.L_x_2817:
[----:B-1----:R1:W2:Y:S02]  /*297a0*/  SYNCS.PHASECHK.TRANS64.TRYWAIT P0, [R3+URZ+0x34840], R2 ;  /* 0x03484002030075a7 */ /* 0x0022a4000800017f */
[----:B--2---:R-:W-:Y:S05]  /*297b0*/  @!P0 NANOSLEEP.SYNCS 0x989680 ;  /* 0x009896800000895d */ /* 0x004fea0003900000 */
[----:B------:R-:W2:Y:S02]  /*297c0*/  @!P0 SYNCS.PHASECHK.TRANS64 P0, [R3+URZ+0x34840], R2 ;  /* 0x03484002030085a7 */ /* 0x000ea4000800007f */
[----:B--2---:R-:W-:Y:S05]  /*297d0*/  @!P0 BRA `(.L_x_2817) ;  /* 0xfffffffc00f08947 */ /* 0x004fea000383ffff */
[----:B------:R-:W-:Y:S05]  /*297e0*/  BRA `(.L_x_2950) ;  /* 0xffffffb400507947 */ /* 0x000fea000383ffff */
.L_x_2824:
[----:B0-----:R0:W1:Y:S02]  /*297f0*/  SYNCS.PHASECHK.TRANS64.TRYWAIT P0, [R2+URZ+0x34860], R3 ;  /* 0x03486003020075a7 */ /* 0x001064000800017f */
[----:B-1----:R-:W-:Y:S05]  /*29800*/  @!P0 NANOSLEEP.SYNCS 0x989680 ;  /* 0x009896800000895d */ /* 0x002fea0003900000 */
[----:B------:R-:W1:Y:S02]  /*29810*/  @!P0 SYNCS.PHASECHK.TRANS64 P0, [R2+URZ+0x34860], R3 ;  /* 0x03486003020085a7 */ /* 0x000e64000800007f */
[----:B-1----:R-:W-:Y:S05]  /*29820*/  @!P0 BRA `(.L_x_2824) ;  /* 0xfffffffc00f08947 */ /* 0x002fea000383ffff */
[----:B------:R-:W-:Y:S05]  /*29830*/  BRA `(.L_x_2951) ;  /* 0xffffffb8005c7947 */ /* 0x000fea000383ffff */
.L_x_2834:
[----:B--2---:R2:W3:Y:S02]  /*29840*/  SYNCS.PHASECHK.TRANS64.TRYWAIT P0, [R3+URZ+0x34840], R2 ;  /* 0x03484002030075a7 */ /* 0x0044e4000800017f */
[----:B---3--:R-:W-:Y:S05]  /*29850*/  @!P0 NANOSLEEP.SYNCS 0x989680 ;  /* 0x009896800000895d */ /* 0x008fea0003900000 */
[----:B------:R-:W3:Y:S02]  /*29860*/  @!P0 SYNCS.PHASECHK.TRANS64 P0, [R3+URZ+0x34840], R2 ;  /* 0x03484002030085a7 */ /* 0x000ee4000800007f */
[----:B---3--:R-:W-:Y:S05]  /*29870*/  @!P0 BRA `(.L_x_2834) ;  /* 0xfffffffc00f08947 */ /* 0x008fea000383ffff */
[----:B------:R-:W-:Y:S05]  /*29880*/  BRA `(.L_x_2952) ;  /* 0xffffffbc00cc7947 */ /* 0x000fea000383ffff */
.L_x_2841:
[----:B0-----:R0:W1:Y:S02]  /*29890*/  SYNCS.PHASECHK.TRANS64.TRYWAIT P0, [R2+URZ+0x34860], R5 ;  /* 0x03486005020075a7 */ /* 0x001064000800017f */
[----:B-1----:R-:W-:Y:S05]  /*298a0*/  @!P0 NANOSLEEP.SYNCS 0x989680 ;  /* 0x009896800000895d */ /* 0x002fea0003900000 */
[----:B------:R-:W1:Y:S02]  /*298b0*/  @!P0 SYNCS.PHASECHK.TRANS64 P0, [R2+URZ+0x34860], R5 ;  /* 0x03486005020085a7 */ /* 0x000e64000800007f */
[----:B-1----:R-:W-:Y:S05]  /*298c0*/  @!P0 BRA `(.L_x_2841) ;  /* 0xfffffffc00f08947 */ /* 0x002fea000383ffff */
[----:B------:R-:W-:Y:S05]  /*298d0*/  BRA `(.L_x_2953) ;  /* 0xffffffc000d47947 */ /* 0x000fea000383ffff */
.L_x_2853:
[----:B---3--:R3:W4:Y:S02]  /*298e0*/  SYNCS.PHASECHK.TRANS64.TRYWAIT P0, [R0+URZ+0x34860], R2 ;  /* 0x03486002000075a7 */ /* 0x008724000800017f */
[----:B----4-:R-:W-:Y:S05]  /*298f0*/  @!P0 NANOSLEEP.SYNCS 0x989680 ;  /* 0x009896800000895d */ /* 0x010fea0003900000 */
[----:B------:R-:W4:Y:S02]  /*29900*/  @!P0 SYNCS.PHASECHK.TRANS64 P0, [R0+URZ+0x34860], R2 ;  /* 0x03486002000085a7 */ /* 0x000f24000800007f */
[----:B----4-:R-:W-:Y:S05]  /*29910*/  @!P0 BRA `(.L_x_2853) ;  /* 0xfffffffc00f08947 */ /* 0x010fea000383ffff */
[----:B------:R-:W-:Y:S05]  /*29920*/  BRA `(.L_x_2954) ;  /* 0xffffffc8002c7947 */ /* 0x000fea000383ffff */
.L_x_2861:
[----:B----4-:R-:W4:Y:S01]  /*29930*/  LDL R0, [R1] ;  /* 0x0000000001007983 */ /* 0x010f220000100800 */
[----:B------:R-:W-:Y:S01]  /*29940*/  BSSY B0, `(.L_x_2955) ;  /* 0x0000008000007945 */ /* 0x000fe20003800000 */
[----:B------:R-:W-:Y:S01]  /*29950*/  IMAD.MOV.U32 R12, RZ, RZ, RZ ;  /* 0x000000ffff0c7224 */ /* 0x000fe200078e00ff */
[----:B------:R-:W-:Y:S01]  /*29960*/  MOV R11, 0x1f ;  /* 0x0000001f000b7802 */ /* 0x000fe20000000f00 */
[----:B------:R-:W-:Y:S02]  /*29970*/  IMAD.MOV.U32 R15, RZ, RZ, -0x1 ;  /* 0xffffffffff0f7424 */ /* 0x000fe400078e00ff */
[----:B----4-:R-:W-:-:S07]  /*29980*/  IMAD.MOV.U32 R13, RZ, RZ, R0 ;  /* 0x000000ffff0d7224 */ /* 0x010fce00078e0000 */
[----:B-123--:R-:W-:Y:S05]  /*29990*/  WARPSYNC.COLLECTIVE R15, `(.L_x_2956) ;  /* 0x000000000f087348 */ /* 0x00efea0003c00000 */
[----:B------:R0:W4:Y:S02]  /*299a0*/  SHFL.IDX P6, R14, R13, R12, R11 ;  /* 0x0000000c0d0e7389 */ /* 0x00012400000c000b */
[----:B01234-:R-:W-:Y:S01]  /*299b0*/  ENDCOLLECTIVE ;  /* 0x000000000000791b */ /* 0x01ffe20003800000 */
.L_x_2956:
[----:B------:R-:W-:Y:S05]  /*299c0*/  BSYNC B0 ;  /* 0x0000000000007941 */ /* 0x000fea0003800000 */
.L_x_2955:
[----:B------:R0:W5:Y:S01]  /*299d0*/  LDL R2, [R1+0xc] ;  /* 0x00000c0001027983 */ /* 0x0001620000100800 */
[----:B------:R-:W-:Y:S01]  /*299e0*/  MOV R13, R0 ;  /* 0x00000000000d7202 */ /* 0x000fe20000000f00 */
[----:B------:R-:W-:Y:S01]  /*299f0*/  IMAD.MOV.U32 R12, RZ, RZ, 0x1 ;  /* 0x00000001ff0c7424 */ /* 0x000fe200078e00ff */
[----:B------:R-:W-:Y:S01]  /*29a00*/  MOV R15, 0xffffffff ;  /* 0xffffffff000f7802 */ /* 0x000fe20000000f00 */
[----:B------:R-:W-:Y:S01]  /*29a10*/  IMAD.MOV.U32 R11, RZ, RZ, 0x1f ;  /* 0x0000001fff0b7424 */ /* 0x000fe200078e00ff */
[----:B------:R-:W-:Y:S01]  /*29a20*/  LOP3.LUT P1, RZ, R10, 0x1, RZ, 0xc0, !PT ;  /* 0x000000010aff7812 */ /* 0x000fe2000782c0ff */
[----:B------:R-:W-:-:S12]  /*29a30*/  IMAD.MOV.U32 R5, RZ, RZ, R14 ;  /* 0x000000ffff057224 */ /* 0x000fd800078e000e */
[----:B0----5:R-:W-:Y:S05]  /*29a40*/  WARPSYNC.COLLECTIVE R15, `(.L_x_2957) ;  /* 0x000000000f087348 */ /* 0x021fea0003c00000 */
[----:B------:R1:W2:Y:S02]  /*29a50*/  SHFL.IDX P6, R14, R13, R12, R11 ;  /* 0x0000000c0d0e7389 */ /* 0x0002a400000c000b */
[----:B012--5:R-:W-:Y:S01]  /*29a60*/  ENDCOLLECTIVE ;  /* 0x000000000000791b */ /* 0x027fe20003800000 */
.L_x_2957:
        /* <DEDUP_REMOVED lines=14> */
[----:B------:R-:W-:Y:S01]  /*29b50*/  ISETP.GE.U32.AND P3, PT, R16, 0x10, PT ;  /* 0x000000101000780c */ /* 0x000fe20003f66070 */
[----:B--2---:R-:W-:Y:S02]  /*29b60*/  @!P0 IMAD.MOV.U32 R4, RZ, RZ, R8 ;  /* 0x000000ffff048224 */ /* 0x004fe400078e0008 */
[----:B------:R-:W-:Y:S01]  /*29b70*/  IMAD.MOV.U32 R8, RZ, RZ, RZ ;  /* 0x000000ffff087224 */ /* 0x000fe200078e00ff */
[----:B---3--:R-:W-:-:S02]  /*29b80*/  @!P0 MOV R6, R2 ;  /* 0x0000000200068202 */ /* 0x008fc40000000f00 */
[----:B------:R-:W-:-:S03]  /*29b90*/  ISETP.GE.U32.AND P0, PT, R16, 0x2, PT ;  /* 0x000000021000780c */ /* 0x000fc60003f06070 */
[----:B------:R-:W-:-:S04]  /*29ba0*/  IMAD R2, R6, R4, RZ ;  /* 0x0000000406027224 */ /* 0x000fc800078e02ff */
[----:B------:R-:W-:-:S07]  /*29bb0*/  IMAD.MOV.U32 R13, RZ, RZ, R2 ;  /* 0x000000ffff0d7224 */ /* 0x000fce00078e0002 */
[----:B------:R-:W-:Y:S05]  /*29bc0*/  WARPSYNC.COLLECTIVE R15, `(.L_x_2958) ;  /* 0x000000000f087348 */ /* 0x000fea0003c00000 */
[----:B------:R0:W1:Y:S02]  /*29bd0*/  SHFL.UP P6, R14, R13, R12, R11 ;  /* 0x0400000c0d0e7389 */ /* 0x00006400000c000b */
[----:B01----:R-:W-:Y:S01]  /*29be0*/  ENDCOLLECTIVE ;  /* 0x000000000000791b */ /* 0x003fe20003800000 */
.L_x_2958:
        /* <DEDUP_REMOVED lines=9> */
.L_x_2959:
        /* <DEDUP_REMOVED lines=8> */
.L_x_2960:
        /* <DEDUP_REMOVED lines=8> */
.L_x_2961:
        /* <DEDUP_REMOVED lines=8> */
.L_x_2962:
        /* <DEDUP_REMOVED lines=9> */
.L_x_2963:
[----:B------:R-:W-:Y:S01]  /*29e90*/  MOV R9, R14 ;  /* 0x0000000e00097202 */ /* 0x000fe20000000f00 */
[----:B------:R-:W-:Y:S06]  /*29ea0*/  BRA `(.L_x_2964) ;  /* 0xffffffc800b47947 */ /* 0x000fec000383ffff */
.L_x_2864:
        /* <DEDUP_REMOVED lines=8> */
.L_x_2966:
[----:B------:R-:W-:Y:S05]  /*29f30*/  BSYNC B0 ;  /* 0x0000000000007941 */ /* 0x000fea0003800000 */
.L_x_2965:
[----:B------:R-:W2:Y:S01]  /*29f40*/  LDL R7, [R1+0x10] ;  /* 0x0000100001077983 */ /* 0x000ea20000100800 */
[----:B------:R-:W-:Y:S01]  /*29f50*/  MOV R3, R14 ;  /* 0x0000000e00037202 */ /* 0x000fe20000000f00 */
[----:B------:R-:W-:Y:S01]  /*29f60*/  IMAD.MOV.U32 R11, RZ, RZ, RZ ;  /* 0x000000ffff0b7224 */ /* 0x000fe200078e00ff */
[----:B------:R-:W-:Y:S01]  /*29f70*/  MOV R12, 0x2 ;  /* 0x00000002000c7802 */ /* 0x000fe20000000f00 */
[----:B------:R-:W-:Y:S01]  /*29f80*/  IMAD.MOV.U32 R15, RZ, RZ, -0x1 ;  /* 0xffffffffff0f7424 */ /* 0x000fe200078e00ff */
[----:B--2---:R-:W-:-:S04]  /*29f90*/  LOP3.LUT P4, RZ, R7, 0x1, RZ, 0xc0, !PT ;  /* 0x0000000107ff7812 */ /* 0x004fc8000788c0ff */
[----:B------:R-:W-:-:S05]  /*29fa0*/  SEL R3, R3, RZ, P4 ;  /* 0x000000ff03037207 */ /* 0x000fca0002000000 */
[----:B------:R-:W-:-:S04]  /*29fb0*/  IMAD.IADD R2, R2, 0x1, R3 ;  /* 0x0000000102027824 */ /* 0x000fc800078e0203 */
[----:B------:R-:W-:-:S07]  /*29fc0*/  IMAD.MOV.U32 R13, RZ, RZ, R2 ;  /* 0x000000ffff0d7224 */ /* 0x000fce00078e0002 */
[----:B------:R-:W-:Y:S05]  /*29fd0*/  WARPSYNC.COLLECTIVE R15, `(.L_x_2967) ;  /* 0x000000000f087348 */ /* 0x000fea0003c00000 */
[----:B------:R0:W1:Y:S02]  /*29fe0*/  SHFL.UP P6, R14, R13, R12, R11 ;  /* 0x0400000c0d0e7389 */ /* 0x00006400000c000b */
[----:B01----:R-:W-:Y:S01]  /*29ff0*/  ENDCOLLECTIVE ;  /* 0x000000000000791b */ /* 0x003fe20003800000 */
.L_x_2967:
        /* <DEDUP_REMOVED lines=8> */
.L_x_2968:
        /* <DEDUP_REMOVED lines=8> */
.L_x_2969:
        /* <DEDUP_REMOVED lines=8> */
.L_x_2970:
[----:B------:R-:W-:Y:S01]  /*2a180*/  MOV R12, 0x1f ;  /* 0x0000001f000c7802 */ /* 0x000fe20000000f00 */
[----:B------:R-:W-:Y:S01]  /*2a190*/  IMAD.MOV.U32 R11, RZ, RZ, 0x1f ;  /* 0x0000001fff0b7424 */ /* 0x000fe200078e00ff */
[----:B------:R-:W-:-:S04]  /*2a1a0*/  MOV R3, R14 ;  /* 0x0000000e00037202 */ /* 0x000fc80000000f00 */
[----:B------:R-:W-:-:S05]  /*2a1b0*/  SEL R3, R3, RZ, P3 ;  /* 0x000000ff03037207 */ /* 0x000fca0001800000 */
[----:B------:R-:W-:-:S04]  /*2a1c0*/  IMAD.IADD R7, R2, 0x1, R3 ;  /* 0x0000000102077824 */ /* 0x000fc800078e0203 */
[----:B------:R-:W-:-:S07]  /*2a1d0*/  IMAD.MOV.U32 R13, RZ, RZ, R7 ;  /* 0x000000ffff0d7224 */ /* 0x000fce00078e0007 */
[----:B------:R-:W-:Y:S05]  /*2a1e0*/  WARPSYNC.COLLECTIVE R15, `(.L_x_2971) ;  /* 0x000000000f087348 */ /* 0x000fea0003c00000 */
[----:B------:R0:W1:Y:S02]  /*2a1f0*/  SHFL.IDX P6, R14, R13, R12, R11 ;  /* 0x0000000c0d0e7389 */ /* 0x00006400000c000b */
[----:B01----:R-:W-:Y:S01]  /*2a200*/  ENDCOLLECTIVE ;  /* 0x000000000000791b */ /* 0x003fe20003800000 */
.L_x_2971:
[----:B------:R-:W-:Y:S01]  /*2a210*/  IMAD.MOV.U32 R9, RZ, RZ, R14 ;  /* 0x000000ffff097224 */ /* 0x000fe200078e000e */
[----:B------:R-:W-:Y:S06]  /*2a220*/  BRA `(.L_x_2972) ;  /* 0xffffffc800847947 */ /* 0x000fec000383ffff */
.L_x_2866:
[----:B------:R-:W-:Y:S01]  /*2a230*/  BSSY B0, `(.L_x_2973) ;  /* 0x0000006000007945 */ /* 0x000fe20003800000 */
[----:B------:R-:W-:Y:S02]  /*2a240*/  PLOP3.LUT P6, PT, P6, PT, PT, 0x8, 0x0 ;  /* 0x000000000000781c */ /* 0x000fe400037ce170 */
[----:B------:R-:W-:-:S11]  /*2a250*/  MOV R15, 0xffffffff ;  /* 0xffffffff000f7802 */ /* 0x000fd60000000f00 */
[----:B0-----:R-:W-:Y:S05]  /*2a260*/  WARPSYNC.COLLECTIVE R15, `(.L_x_2974) ;  /* 0x000000000f087348 */ /* 0x001fea0003c00000 */
[----:B------:R-:W-:Y:S01]  /*2a270*/  VOTE.ANY R14, PT, P6 ;  /* 0x00000000000e7806 */ /* 0x000fe200030e0100 */
[----:B0-----:R-:W-:Y:S06]  /*2a280*/  ENDCOLLECTIVE ;  /* 0x000000000000791b */ /* 0x001fec0003800000 */
.L_x_2974:
[----:B------:R-:W-:Y:S05]  /*2a290*/  BSYNC B0 ;  /* 0x0000000000007941 */ /* 0x000fea0003800000 */
.L_x_2973:
        /* <DEDUP_REMOVED lines=10> */
.L_x_2975:
[----:B------:R-:W-:Y:S01]  /*2a340*/  IMAD.MOV.U32 R13, RZ, RZ, R6 ;  /* 0x000000ffff0d7224 */ /* 0x000fe200078e0006 */
[----:B------:R-:W-:-:S07]  /*2a350*/  MOV R4, R14 ;  /* 0x0000000e00047202 */ /* 0x000fce0000000f00 */
[----:B------:R-:W-:Y:S05]  /*2a360*/  WARPSYNC.COLLECTIVE R15, `(.L_x_2976) ;  /* 0x000000000f087348 */ /* 0x000fea0003c00000 */
[----:B------:R0:W1:Y:S02]  /*2a370*/  SHFL.IDX P6, R14, R13, R12, R11 ;  /* 0x0000000c0d0e7389 */ /* 0x00006400000c000b */
[----:B01----:R-:W-:Y:S01]  /*2a380*/  ENDCOLLECTIVE ;  /* 0x000000000000791b */ /* 0x003fe20003800000 */
.L_x_2976:
[----:B------:R-:W-:Y:S01]  /*2a390*/  IMAD.MOV.U32 R6, RZ, RZ, R14 ;  /* 0x000000ffff067224 */ /* 0x000fe200078e000e */
[----:B------:R-:W-:-:S05]  /*2a3a0*/  IADD3 R10, R3, R10, RZ ;  /* 0x0000000a030a7210 */ /* 0x000fca0007ffe0ff */
[----:B------:R0:W-:Y:S01]  /*2a3b0*/  STL [R1+0xc], R10 ;  /* 0x00000c0a01007387 */ /* 0x0001e20000100800 */
[----:B------:R-:W-:Y:S05]  /*2a3c0*/  BRA `(.L_x_2977) ;  /* 0xffffffc800647947 */ /* 0x000fea000383ffff */
.L_x_2868:
[----:B------:R-:W-:Y:S01]  /*2a3d0*/  BSSY B0, `(.L_x_2978) ;  /* 0x0000008000007945 */ /* 0x000fe20003800000 */
[----:B------:R-:W-:Y:S01]  /*2a3e0*/  IMAD.MOV.U32 R13, RZ, RZ, R7 ;  /* 0x000000ffff0d7224 */ /* 0x000fe200078e0007 */
[----:B------:R-:W-:Y:S01]  /*2a3f0*/  MOV R11, 0x1f ;  /* 0x0000001f000b7802 */ /* 0x000fe20000000f00 */
[----:B------:R-:W-:Y:S02]  /*2a400*/  IMAD.MOV.U32 R12, RZ, RZ, R3 ;  /* 0x000000ffff0c7224 */ /* 0x000fe400078e0003 */
[----:B------:R-:W-:-:S07]  /*2a410*/  IMAD.MOV.U32 R15, RZ, RZ, -0x1 ;  /* 0xffffffffff0f7424 */ /* 0x000fce00078e00ff */
[----:B0-----:R-:W-:Y:S05]  /*2a420*/  WARPSYNC.COLLECTIVE R15, `(.L_x_2979) ;  /* 0x000000000f087348 */ /* 0x001fea0003c00000 */
[----:B------:R1:W2:Y:S02]  /*2a430*/  SHFL.IDX P6, R14, R13, R12, R11 ;  /* 0x0000000c0d0e7389 */ /* 0x0002a400000c000b */
[----:B012---:R-:W-:Y:S01]  /*2a440*/  ENDCOLLECTIVE ;  /* 0x000000000000791b */ /* 0x007fe20003800000 */
.L_x_2979:
[----:B------:R-:W-:Y:S05]  /*2a450*/  BSYNC B0 ;  /* 0x0000000000007941 */ /* 0x000fea0003800000 */
.L_x_2978:
[----:B------:R-:W-:Y:S01]  /*2a460*/  IMAD.MOV.U32 R3, RZ, RZ, R14 ;  /* 0x000000ffff037224 */ /* 0x000fe200078e000e */
[----:B------:R-:W-:Y:S06]  /*2a470*/  BRA `(.L_x_2980) ;  /* 0xffffffc800507947 */ /* 0x000fec000383ffff */
.L_x_2874:
[----:B0-----:R0:W1:Y:S02]  /*2a480*/  SYNCS.PHASECHK.TRANS64.TRYWAIT P0, [R0+URZ+0x34820], R3 ;  /* 0x03482003000075a7 */ /* 0x001064000800017f */
[----:B-1----:R-:W-:Y:S05]  /*2a490*/  @!P0 NANOSLEEP.SYNCS 0x989680 ;  /* 0x009896800000895d */ /* 0x002fea0003900000 */
[----:B------:R-:W1:Y:S02]  /*2a4a0*/  @!P0 SYNCS.PHASECHK.TRANS64 P0, [R0+URZ+0x34820], R3 ;  /* 0x03482003000085a7 */ /* 0x000e64000800007f */
[----:B-1----:R-:W-:Y:S05]  /*2a4b0*/  @!P0 BRA `(.L_x_2874) ;  /* 0xfffffffc00f08947 */ /* 0x002fea000383ffff */
[----:B------:R-:W-:Y:S05]  /*2a4c0*/  BRA `(.L_x_2981) ;  /* 0xffffffd000ec7947 */ /* 0x000fea000383ffff */
.L_x_2875:
        /* <DEDUP_REMOVED lines=11> */
.L_x_2983:
[----:B------:R-:W-:Y:S05]  /*2a580*/  BSYNC B0 ;  /* 0x0000000000007941 */ /* 0x000fea0003800000 */
.L_x_2982:
[----:B------:R-:W-:Y:S05]  /*2a590*/  BRA `(.L_x_2984) ;  /* 0xffffffd000d47947 */ /* 0x000fea000383ffff */
.L_x_2876:
[----:B------:R-:W-:Y:S01]  /*2a5a0*/  BSSY B0, `(.L_x_2985) ;  /* 0x0000006000007945 */ /* 0x000fe20003800000 */
[----:B------:R-:W-:-:S07]  /*2a5b0*/  IMAD.MOV.U32 R15, RZ, RZ, -0x1 ;  /* 0xffffffffff0f7424 */ /* 0x000fce00078e00ff */
[----:B01----:R-:W-:Y:S05]  /*2a5c0*/  WARPSYNC.COLLECTIVE R15, `(.L_x_2986) ;  /* 0x000000000f0c7348 */ /* 0x003fea0003c00000 */
[----:B------:R-:W-:Y:S02]  /*2a5d0*/  ELECT P6, UR62, PT ;  /* 0x00000000003e782f */ /* 0x000fe400038c0000 */
[----:B------:R-:W-:Y:S01]  /*2a5e0*/  MOV R14, UR62 ;  /* 0x0000003e000e7c02 */ /* 0x000fe20008000f00 */
[----:B01----:R-:W-:Y:S10]  /*2a5f0*/  ENDCOLLECTIVE ;  /* 0x000000000000791b */ /* 0x003ff40003800000 */
.L_x_2986:
[----:B------:R-:W-:Y:S05]  /*2a600*/  BSYNC B0 ;  /* 0x0000000000007941 */ /* 0x000fea0003800000 */
.L_x_2985:
[----:B------:R-:W-:Y:S05]  /*2a610*/  BRA `(.L_x_2987) ;  /* 0xffffffd000c87947 */ /* 0x000fea000383ffff */
.L_x_2878:
[----:B0-----:R0:W1:Y:S02]  /*2a620*/  SYNCS.PHASECHK.TRANS64.TRYWAIT P0, [R6+URZ], R5 ;  /* 0x00000005060075a7 */ /* 0x001064000800017f */
[----:B-1----:R-:W-:Y:S05]  /*2a630*/  @!P0 NANOSLEEP.SYNCS 0x989680 ;  /* 0x009896800000895d */ /* 0x002fea0003900000 */
[----:B------:R-:W1:Y:S02]  /*2a640*/  @!P0 SYNCS.PHASECHK.TRANS64 P0, [R6+URZ], R5 ;  /* 0x00000005060085a7 */ /* 0x000e64000800007f */
[----:B-1----:R-:W-:Y:S05]  /*2a650*/  @!P0 BRA `(.L_x_2878) ;  /* 0xfffffffc00f08947 */ /* 0x002fea000383ffff */
[----:B------:R-:W-:Y:S05]  /*2a660*/  BRA `(.L_x_2988) ;  /* 0xffffffd400087947 */ /* 0x000fea000383ffff */
.L_x_2879:
[----:B-1----:R1:W2:Y:S02]  /*2a670*/  SYNCS.PHASECHK.TRANS64.TRYWAIT P0, [R7+URZ], R2 ;  /* 0x00000002070075a7 */ /* 0x0022a4000800017f */
[----:B--2---:R-:W-:Y:S05]  /*2a680*/  @!P0 NANOSLEEP.SYNCS 0x989680 ;  /* 0x009896800000895d */ /* 0x004fea0003900000 */
[----:B------:R-:W2:Y:S02]  /*2a690*/  @!P0 SYNCS.PHASECHK.TRANS64 P0, [R7+URZ], R2 ;  /* 0x00000002070085a7 */ /* 0x000ea4000800007f */
[----:B--2---:R-:W-:Y:S05]  /*2a6a0*/  @!P0 BRA `(.L_x_2879) ;  /* 0xfffffffc00f08947 */ /* 0x004fea000383ffff */
[----:B------:R-:W-:Y:S05]  /*2a6b0*/  BRA `(.L_x_2989) ;  /* 0xffffffd000fc7947 */ /* 0x000fea000383ffff */
.L_x_2881:
[----:B--2---:R2:W3:Y:S02]  /*2a6c0*/  SYNCS.PHASECHK.TRANS64.TRYWAIT P0, [R4+URZ], R5 ;  /* 0x00000005040075a7 */ /* 0x0044e4000800017f */
[----:B---3--:R-:W-:Y:S05]  /*2a6d0*/  @!P0 NANOSLEEP.SYNCS 0x989680 ;  /* 0x009896800000895d */ /* 0x008fea0003900000 */
[----:B------:R-:W3:Y:S02]  /*2a6e0*/  @!P0 SYNCS.PHASECHK.TRANS64 P0, [R4+URZ], R5 ;  /* 0x00000005040085a7 */ /* 0x000ee4000800007f */
[----:B---3--:R-:W-:Y:S05]  /*2a6f0*/  @!P0 BRA `(.L_x_2881) ;  /* 0xfffffffc00f08947 */ /* 0x008fea000383ffff */
[----:B------:R-:W-:Y:S05]  /*2a700*/  BRA `(.L_x_2990) ;  /* 0xffffffd400007947 */ /* 0x000fea000383ffff */
.L_x_2991:
        /* <DEDUP_REMOVED lines=15> */
.L_x_15166:


//--------------------- .text._ZN7cutlass13device_kernelIN5flash11enable_sm90INS1_16FlashAttnFwdSm90INS1_25CollectiveMainloopFwdSm90ILi2EN4cute5tupleIJNS5_1CILi1EEES8_S8_EEENS6_IJNS7_ILi64EEESA_SA_EEELi512ENS_6half_tEfNS_4arch4Sm90ELb0ELb0ELb1ELb0ELb0ELb0ELb0ELb0ELb0ELb1ELb1ELb0EEENS1_21CollectiveEpilogueFwdINS6_IJSA_NS7_ILi512EEESA_EEES9_SC_SE_Li256ELb0ELb1ELb1ELb0EEENS1_19SingleTileSchedulerILb0ELb1ELb1ELi64EEEEEEEEEvNT_6ParamsE --------------------------
	.section	.text._ZN7cutlass13device_kernelIN5flash11enable_sm90INS1_16FlashAttnFwdSm90INS1_25CollectiveMainloopFwdSm90ILi2EN4cute5tupleIJNS5_1CILi1EEES8_S8_EEENS6_IJNS7_ILi64EEESA_SA_EEELi512ENS_6half_tEfNS_4arch4Sm90ELb0ELb0ELb1ELb0ELb0ELb0ELb0ELb0ELb0ELb1ELb1ELb0EEENS1_21CollectiveEpilogueFwdINS6_IJSA_NS7_ILi512EEESA_EEES9_SC_SE_Li256ELb0ELb1ELb1ELb0EEENS1_19SingleTileSchedulerILb0ELb1ELb1ELi64EEEEEEEEEvNT_6ParamsE,"ax",@progbits
	.align	128
.text._ZN7cutlass13device_kernelIN5flash11enable_sm90INS1_16FlashAttnFwdSm90INS1_25CollectiveMainloopFwdSm90ILi2EN4cute5tupleIJNS5_1CILi1EEES8_S8_EEENS6_IJNS7_ILi64EEESA_SA_EEELi512ENS_6half_tEfNS_4arch4Sm90ELb0ELb0ELb1ELb0ELb0ELb0ELb0ELb0ELb0ELb1ELb1ELb0EEENS1_21CollectiveEpilogueFwdINS6_IJSA_NS7_ILi512EEESA_EEES9_SC_SE_Li256ELb0ELb1ELb1ELb0EEENS1_19SingleTileSchedulerILb0ELb1ELb1ELi64EEEEEEEEEvNT_6ParamsE:
        .type           _ZN7cutlass13device_kernelIN5flash11enable_sm90INS1_16FlashAttnFwdSm90INS1_25CollectiveMainloopFwdSm90ILi2EN4cute5tupleIJNS5_1CILi1EEES8_S8_EEENS6_IJNS7_ILi64EEESA_SA_EEELi512ENS_6half_tEfNS_4arch4Sm90ELb0ELb0ELb1ELb0ELb0ELb0ELb0ELb0ELb0ELb1ELb1ELb0EEENS1_21CollectiveEpilogueFwdINS6_IJSA_NS7_ILi512EEESA_EEES9_SC_SE_Li256ELb0ELb1ELb1ELb0EEENS1_19SingleTileSchedulerILb0ELb1ELb1ELi64EEEEEEEEEvNT_6ParamsE,@function
        .size           _ZN7cutlass13device_kernelIN5flash11enable_sm90INS1_16FlashAttnFwdSm90INS1_25CollectiveMainloopFwdSm90ILi2EN4cute5tupleIJNS5_1CILi1EEES8_S8_EEENS6_IJNS7_ILi64EEESA_SA_EEELi512ENS_6half_tEfNS_4arch4Sm90ELb0ELb0ELb1ELb0ELb0ELb0ELb0ELb0ELb0ELb1ELb1ELb0EEENS1_21CollectiveEpilogueFwdINS6_IJSA_NS7_ILi512EEESA_EEES9_SC_SE_Li256ELb0ELb1ELb1ELb0EEENS1_19SingleTileSchedulerILb0ELb1ELb1ELi64EEEEEEEEEvNT_6ParamsE,(.L_x_15167 - _ZN7cutlass13device_kernelIN5flash11enable_sm90INS1_16FlashAttnFwdSm90INS1_25CollectiveMainloopFwdSm90ILi2EN4cute5tupleIJNS5_1CILi1EEES8_S8_EEENS6_IJNS7_ILi64EEESA_SA_EEELi512ENS_6half_tEfNS_4arch4Sm90ELb0ELb0ELb1ELb0ELb0ELb0ELb0ELb0ELb0ELb1ELb1ELb0EEENS1_21CollectiveEpilogueFwdINS6_IJSA_NS7_ILi512EEESA_EEES9_SC_SE_Li256ELb0ELb1ELb1ELb0EEENS1_19SingleTileSchedulerILb0ELb1ELb1ELi64EEEEEEEEEvNT_6ParamsE)
        .other          _ZN7cutlass13device_kernelIN5flash11enable_sm90INS1_16FlashAttnFwdSm90INS1_25CollectiveMainloopFwdSm90ILi2EN4cute5tupleIJNS5_1CILi1EEES8_S8_EEENS6_IJNS7_ILi64EEESA_SA_EEELi512ENS_6half_tEfNS_4arch4Sm90ELb0ELb0ELb1ELb0ELb0ELb0ELb0ELb0ELb0ELb1ELb1ELb0EEENS1_21CollectiveEpilogueFwdINS6_IJSA_NS7_ILi512EEESA_EEES9_SC_SE_Li256ELb0ELb1ELb1ELb0EEENS1_19SingleTileSchedulerILb0ELb1ELb1ELi64EEEEEEEEEvNT_6ParamsE,@"STO_CUDA_ENTRY STV_DEFAULT"
_ZN7cutlass13device_kernelIN5flash11enable_sm90INS1_16FlashAttnFwdSm90INS1_25CollectiveMainloopFwdSm90ILi2EN4cute5tupleIJNS5_1CILi1EEES8_S8_EEENS6_IJNS7_ILi64EEESA_SA_EEELi512ENS_6half_tEfNS_4arch4Sm90ELb0ELb0ELb1ELb0ELb0ELb0ELb0ELb0ELb0ELb1ELb1ELb0EEENS1_21CollectiveEpilogueFwdINS6_IJSA_NS7_ILi512EEESA_EEES9_SC_SE_Li256ELb0ELb1ELb1ELb0EEENS1_19SingleTileSchedulerILb0ELb1ELb1ELi64EEEEEEEEEvNT_6ParamsE:
        /* <DEDUP_REMOVED lines=17> */
.L_x_2993:
[----:B------:R-:W-:Y:S05]  /*0110*/  BSYNC B0 ;  /* 0x0000000000007941 */ /* 0x000fea0003800000 */
.L_x_2992:
        /* <DEDUP_REMOVED lines=16> */
[----:B------:R0:W1:Y:S01]  /*0220*/  SHFL.IDX PT, R3, R2, RZ, 0x1f ;  /* 0x00001fff02037589 */ /* 0x00006200000e0000 */
[----:B------:R-:W-:-:S03]  /*0230*/  VOTEU.ANY UP0, P0 ;  /* 0x00000000003f7886 */ /* 0x000fc60000000100 */
[----:B------:R-:W2:Y:S02]  /*0240*/  FENCE.VIEW.ASYNC.S ;  /* 0x00000000000073c6 */ /* 0x000ea40000000000 */
[----:B--2---:R0:W2:Y:S05]  /*0250*/  @UP0 SYNCS.EXCH.64 URZ, [UR8+0x28c00], UR4 ;  /* 0x028c0004083f05b2 */ /* 0x0040aa0008000100 */
[----:B------:R0:W3:Y:S02]  /*0260*/  @UP1 SYNCS.EXCH.64 URZ, [UR8+0x28c20], UR6 ;  /* 0x028c2006083f15b2 */ /* 0x0000e40008000100 */
[----:B0-----:R-:W-:Y:S05]  /*0270*/  @P1 BRA `(.L_x_2994) ;  /* 0x0000000000381947 */ /* 0x001fea0003800000 */
[----:B------:R-:W0:Y:S01]  /*0280*/  S2UR UR5, SR_CgaCtaId ;  /* 0x00000000000579c3 */ /* 0x000e220000008800 */
        /* <DEDUP_REMOVED lines=8> */
[----:B0-----:R0:W4:Y:S01]  /*0310*/  SYNCS.EXCH.64 URZ, [UR6+0x28c30], UR4 ;  /* 0x028c3004063f75b2 */ /* 0x0011220008000100 */
[----:B------:R0:W0:Y:S01]  /*0320*/  SYNCS.EXCH.64 URZ, [UR6+0x28c40], UR4 ;  /* 0x028c4004063f75b2 */ /* 0x0000220008000100 */
[----:B------:R0:W0:Y:S01]  /*0330*/  SYNCS.EXCH.64 URZ, [UR6+0x28c38], UR4 ;  /* 0x028c3804063f75b2 */ /* 0x0000220008000100 */
[----:B------:R0:W0:Y:S01]  /*0340*/  SYNCS.EXCH.64 URZ, [UR6+0x28c48], UR4 ;  /* 0x028c4804063f75b2 */ /* 0x0000220008000100 */
[----:B------:R-:W-:Y:S01]  /*0350*/  NOP ;  /* 0x0000000000007918 */ /* 0x000fe20000000000 */
.L_x_2994:
[----:B------:R-:W5:Y:S01]  /*0360*/  SHFL.IDX PT, R2, R0, RZ, 0x1f ;  /* 0x00001fff00027589 */ /* 0x000f6200000e0000 */
[----:B------:R-:W-:Y:S01]  /*0370*/  NOP ;  /* 0x0000000000007918 */ /* 0x000fe20000000000 */
[----:B-----5:R-:W-:-:S13]  /*0380*/  ISETP.NE.AND P0, PT, R2, RZ, PT ;  /* 0x000000ff0200720c */ /* 0x020fda0003f05270 */
[----:B------:R-:W-:Y:S05]  /*0390*/  @P0 BRA `(.L_x_2995) ;  /* 0x0000000000480947 */ /* 0x000fea0003800000 */
[----:B0-----:R-:W0:Y:S01]  /*03a0*/  S2UR UR5, SR_CgaCtaId ;  /* 0x00000000000579c3 */ /* 0x001e220000008800 */
[----:B------:R-:W-:Y:S01]  /*03b0*/  UMOV UR4, 0x400 ;  /* 0x0000040000047882 */ /* 0x000fe20000000000 */
[----:B------:R-:W-:Y:S01]  /*03c0*/  UMOV UR6, 0x1 ;  /* 0x0000000100067882 */ /* 0x000fe20000000000 */
[----:B------:R-:W-:Y:S01]  /*03d0*/  UMOV UR9, 0x2 ;  /* 0x0000000200097882 */ /* 0x000fe20000000000 */
[----:B------:R-:W-:-:S04]  /*03e0*/  UIADD3 UR6, -UR6, 0x100000, URZ ;  /* 0x0010000006067890 */ /* 0x000fc8000fffe13f */
[----:B------:R-:W-:Y:S02]  /*03f0*/  USHF.L.U32 UR7, UR6, 0xb, URZ ;  /* 0x0000000b06077899 */ /* 0x000fe4000800063f */
[----:B------:R-:W-:Y:S01]  /*0400*/  USHF.L.U32 UR6, UR6, 0x1, URZ ;  /* 0x0000000106067899 */ /* 0x000fe2000800063f */
[----:B------:R-:W-:Y:S01]  /*0410*/  ELECT P0, URZ, PT ;  /* 0x00000000003f782f */ /* 0x000fe20003800000 */
[----:B0-----:R-:W-:Y:S02]  /*0420*/  ULEA UR8, UR5, UR4, 0x18 ;  /* 0x0000000405087291 */ /* 0x001fe4000f8ec03f */
[----:B------:R-:W-:-:S04]  /*0430*/  UIADD3 UR4, -UR9, 0x100000, URZ ;  /* 0x0010000009047890 */ /* 0x000fc8000fffe13f */
[----:B------:R-:W-:Y:S02]  /*0440*/  USHF.L.U32 UR5, UR4, 0xb, URZ ;  /* 0x0000000b04057899 */ /* 0x000fe4000800063f */
[----:B------:R-:W-:Y:S01]  /*0450*/  USHF.L.U32 UR4, UR4, 0x1, URZ ;  /* 0x0000000104047899 */ /* 0x000fe2000800063f */
[----:B------:R-:W0:Y:S03]  /*0460*/  FENCE.VIEW.ASYNC.S ;  /* 0x00000000000073c6 */ /* 0x000e260000000000 */
[----:B0-----:R0:W0:Y:S08]  /*0470*/  SYNCS.EXCH.64 URZ, [UR8+0x28c50], UR6 ;  /* 0x028c5006083f75b2 */ /* 0x0010300008000100 */
[----:B------:R0:W0:Y:S01]  /*0480*/  SYNCS.EXCH.64 URZ, [UR8+0x28c60], UR4 ;  /* 0x028c6004083f75b2 */ /* 0x0000220008000100 */
[----:B------:R0:W0:Y:S01]  /*0490*/  SYNCS.EXCH.64 URZ, [UR8+0x28c58], UR6 ;  /* 0x028c5806083f75b2 */ /* 0x0000220008000100 */
[----:B------:R0:W0:Y:S01]  /*04a0*/  SYNCS.EXCH.64 URZ, [UR8+0x28c68], UR4 ;  /* 0x028c6804083f75b2 */ /* 0x0000220008000100 */
[----:B------:R-:W-:Y:S01]  /*04b0*/  NOP ;  /* 0x0000000000007918 */ /* 0x000fe20000000000 */
.L_x_2995:
[----:B------:R-:W5:Y:S01]  /*04c0*/  SHFL.IDX PT, R2, R0, RZ, 0x1f ;  /* 0x00001fff00027589 */ /* 0x000f6200000e0000 */
[----:B------:R-:W-:Y:S01]  /*04d0*/  NOP ;  /* 0x0000000000007918 */ /* 0x000fe20000000000 */
[----:B-----5:R-:W-:-:S13]  /*04e0*/  ISETP.NE.AND P0, PT, R2, RZ, PT ;  /* 0x000000ff0200720c */ /* 0x020fda0003f05270 */
        /* <DEDUP_REMOVED lines=13> */
[----:B------:R0:W0:Y:S01]  /*05c0*/  SYNCS.EXCH.64 URZ, [UR6+0x28c88], UR4 ;  /* 0x028c8804063f75b2 */ /* 0x0000220008000100 */
[----:B------:R-:W-:Y:S01]  /*05d0*/  NOP ;  /* 0x0000000000007918 */ /* 0x000fe20000000000 */
.L_x_2996:
        /* <DEDUP_REMOVED lines=22> */
.L_x_2997:
        /* <DEDUP_REMOVED lines=22> */
.L_x_2998:
[----:B------:R-:W-:Y:S01]  /*08a0*/  IMAD.MOV.U32 R2, RZ, RZ, 0x1 ;  /* 0x00000001ff027424 */ /* 0x000fe200078e00ff */
[----:B-1----:R-:W-:Y:S01]  /*08b0*/  ISETP.NE.AND P0, PT, R3, RZ, PT ;  /* 0x000000ff0300720c */ /* 0x002fe20003f05270 */
[----:B------:R-:W-:Y:S01]  /*08c0*/  NOP ;  /* 0x0000000000007918 */ /* 0x000fe20000000000 */
[----:B------:R-:W-:Y:S01]  /*08d0*/  ULDC.64 UR42, c[0x0][0x208] ;  /* 0x00008200002a7ab9 */ /* 0x000fe20000000a00 */
[----:B------:R-:W-:Y:S01]  /*08e0*/  BSSY B6, `(.L_x_2999) ;  /* 0x0000d99000067945 */ /* 0x000fe20003800000 */
[----:B------:R-:W-:-:S05]  /*08f0*/  SEL R2, R2, 0x2, !P0 ;  /* 0x0000000202027807 */ /* 0x000fca0004000000 */
[----:B------:R1:W-:Y:S01]  /*0900*/  STL [R1+0x14], R2 ;  /* 0x0000140201007387 */ /* 0x0003e20000100800 */
[----:B0-234-:R-:W-:Y:S06]  /*0910*/  BAR.SYNC.DEFER_BLOCKING 0x0 ;  /* 0x0000000000007b1d */ /* 0x01dfec0000010000 */
[----:B------:R-:W-:Y:S05]  /*0920*/  @!P0 BRA `(.L_x_3000) ;  /* 0x0000009000d48947 */ /* 0x000fea0003800000 */
.L_x_3001:
[----:B------:R-:W-:-:S08]  /*0930*/  NOP ;  /* 0x0000000000007918 */ /* 0x000fd00000000000 */
[----:B------:R-:W0:Y:S02]  /*0940*/  USETMAXREG.TRY_ALLOC.CTAPOOL UP0, 0xf0 ;  /* 0x000000f0000079c8 */ /* 0x000e240008000600 */
[----:B0-----:R-:W-:-:S13]  /*0950*/  PLOP3.LUT P0, PT, PT, PT, UP0, 0x80, 0x0 ;  /* 0x000000000000781c */ /* 0x001fda0003f0f008 */
[----:B------:R-:W-:Y:S05]  /*0960*/  @!P0 BRA `(.L_x_3001) ;  /* 0xfffffffc00f08947 */ /* 0x000fea000383ffff */
[----:B------:R-:W0:Y:S01]  /*0970*/  S2R R6, SR_TID.X ;  /* 0x0000000000067919 */ /* 0x000e220000002100 */
[----:B------:R-:W2:Y:S08]  /*0980*/  LDC R4, c[0x0][0xc50] ;  /* 0x00031400ff047b82 */ /* 0x000eb00000000800 */
[----:B------:R-:W1:Y:S08]  /*0990*/  S2UR UR4, SR_CTAID.Y ;  /* 0x00000000000479c3 */ /* 0x000e700000002600 */
[----:B------:R-:W3:Y:S01]  /*09a0*/  S2UR UR5, SR_CTAID.Z ;  /* 0x00000000000579c3 */ /* 0x000ee20000002700 */
[----:B--2---:R-:W-:-:S02]  /*09b0*/  ISETP.NE.AND P1, PT, R4, 0x1, PT ;  /* 0x000000010400780c */ /* 0x004fc40003f25270 */
[----:B0-----:R-:W-:Y:S01]  /*09c0*/  LOP3.LUT R0, R6, 0xffffff80, RZ, 0xc0, !PT ;  /* 0xffffff8006007812 */ /* 0x001fe200078ec0ff */
[----:B-1----:R-:W-:-:S03]  /*09d0*/  IMAD.U32 R2, RZ, RZ, UR4 ;  /* 0x00000004ff027e24 */ /* 0x002fc6000f8e00ff */
[----:B------:R-:W-:-:S07]  /*09e0*/  ISETP.NE.AND P0, PT, R0, 0x80, PT ;  /* 0x000000800000780c */ /* 0x000fce0003f05270 */
[----:B------:R-:W0:Y:S08]  /*09f0*/  @P1 LDC R0, c[0x0][0xc54] ;  /* 0x00031500ff001b82 */ /* 0x000e300000000800 */
[----:B------:R-:W1:Y:S08]  /*0a00*/  @P1 LDC R5, c[0x0][0xc58] ;  /* 0x00031600ff051b82 */ /* 0x000e700000000800 */
[----:B------:R-:W-:Y:S06]  /*0a10*/  @!P0 BAR.ARV 0x8, 0x100 ;  /* 0x0204000000008b1d */ /* 0x000fec0000002000 */
[----:B------:R-:W-:Y:S01]  /*0a20*/  ISETP.GE.U32.AND P0, PT, R6, 0x100, PT ;  /* 0x000001000600780c */ /* 0x000fe20003f06070 */
[----:B0-----:R-:W-:-:S12]  /*0a30*/  @P1 IMAD.HI.U32 R0, R0, UR4, RZ ;  /* 0x0000000400001c27 */ /* 0x001fd8000f8e00ff */
[----:B------:R-:W-:Y:S06]  /*0a40*/  @P0 BAR.ARV 0xf, 0x100 ;  /* 0x03c4000000000b1d */ /* 0x000fec0000002000 */
[----:B---3--:R-:W-:Y:S02]  /*0a50*/  ISETP.LE.AND P0, PT, RZ, UR5, PT ;  /* 0x00000005ff007c0c */ /* 0x008fe4000bf03270 */
[----:B-1----:R-:W-:-:S05]  /*0a60*/  @P1 SHF.R.U32.HI R2, RZ, R5, R0 ;  /* 0x00000005ff021219 */ /* 0x002fca0000011600 */
[----:B------:R-:W-:-:S04]  /*0a70*/  IMAD.MOV R5, RZ, RZ, -R2 ;  /* 0x000000ffff057224 */ /* 0x000fc800078e0a02 */
[----:B------:R-:W-:Y:S02]  /*0a80*/  IMAD R4, R4, R5, UR4 ;  /* 0x0000000404047e24 */ /* 0x000fe4000f8e0205 */
[----:B------:R-:W-:Y:S05]  /*0a90*/  @!P0 BRA `(.L_x_3002) ;  /* 0x000000d400f48947 */ /* 0x000fea0003800000 */
[----:B------:R-:W0:Y:S01]  /*0aa0*/  LDC.64 R8, c[0x0][0x418] ;  /* 0x00010600ff087b82 */ /* 0x000e220000000a00 */
[----:B------:R-:W-:Y:S02]  /*0ab0*/  SHF.R.U32.HI R7, RZ, 0x10, R4 ;  /* 0x00000010ff077819 */ /* 0x000fe40000011604 */
[----:B------:R-:W-:Y:S02]  /*0ac0*/  IADD3 R18, R6, -0x80, RZ ;  /* 0xffffff8006127810 */ /* 0x000fe40007ffe0ff */
[----:B------:R-:W-:Y:S02]  /*0ad0*/  ISETP.NE.AND P1, PT, R7, RZ, PT ;  /* 0x000000ff0700720c */ /* 0x000fe40003f25270 */
[----:B------:R-:W-:Y:S01]  /*0ae0*/  LOP3.LUT R16, R4, 0xffff, RZ, 0xc0, !PT ;  /* 0x0000ffff04107812 */ /* 0x000fe200078ec0ff */
[----:B------:R-:W1:Y:S08]  /*0af0*/  LDC R22, c[0x0][0x424] ;  /* 0x00010900ff167b82 */ /* 0x000e700000000800 */
[----:B------:R-:W2:Y:S01]  /*0b00*/  LDC R5, c[0x0][0x2f0] ;  /* 0x0000bc00ff057b82 */ /* 0x000ea20000000800 */
[----:B0-----:R-:W-:-:S07]  /*0b10*/  ISETP.NE.U32.AND P0, PT, R8, RZ, PT ;  /* 0x000000ff0800720c */ /* 0x001fce0003f05070 */
[----:B------:R-:W0:Y:S01]  /*0b20*/  @!P1 LDC R7, c[0x0][0x9f0] ;  /* 0x00027c00ff079b82 */ /* 0x000e220000000800 */
[----:B------:R-:W-:-:S04]  /*0b30*/  ISETP.NE.AND.EX P0, PT, R9, RZ, PT, P0 ;  /* 0x000000ff0900720c */ /* 0x000fc80003f05300 */
[----:B-1----:R-:W-:Y:S02]  /*0b40*/  SEL R22, R22, 0x1, P0 ;  /* 0x0000000116167807 */ /* 0x002fe40000000000 */
[----:B------:R-:W-:-:S03]  /*0b50*/  ISETP.NE.AND P0, PT, R3, 0x1, PT ;  /* 0x000000010300780c */ /* 0x000fc60003f05270 */
[----:B--2---:R-:W-:-:S04]  /*0b60*/  IMAD R22, R22, R5, RZ ;  /* 0x0000000516167224 */ /* 0x004fc800078e02ff */
[----:B------:R-:W-:-:S05]  /*0b70*/  VIADD R0, R22, 0x3f ;  /* 0x0000003f16007836 */ /* 0x000fca0000000000 */
[----:B------:R-:W-:-:S04]  /*0b80*/  SHF.R.S32.HI R5, RZ, 0x1f, R0 ;  /* 0x0000001fff057819 */ /* 0x000fc80000011400 */
[----:B------:R-:W-:-:S04]  /*0b90*/  LEA.HI R5, R5, R0, RZ, 0x6 ;  /* 0x0000000005057211 */ /* 0x000fc800078f30ff */
[----:B------:R-:W-:Y:S01]  /*0ba0*/  SHF.R.S32.HI R0, RZ, 0x6, R5 ;  /* 0x00000006ff007819 */ /* 0x000fe20000011405 */
[----:B------:R-:W-:Y:S06]  /*0bb0*/  @!P0 BRA `(.L_x_3003) ;  /* 0x0000001c00d88947 */ /* 0x000fec0003800000 */
[----:B------:R-:W-:Y:S01]  /*0bc0*/  ISETP.GE.AND P0, PT, R22, 0x1, PT ;  /* 0x000000011600780c */ /* 0x000fe20003f06270 */
[----:B------:R-:W-:-:S12]  /*0bd0*/  IMAD.MOV.U32 R4, RZ, RZ, RZ ;  /* 0x000000ffff047224 */ /* 0x000fd800078e00ff */
[----:B------:R-:W-:Y:S05]  /*0be0*/  @!P0 BRA `(.L_x_3004) ;  /* 0x0000000000688947 */ /* 0x000fea0003800000 */
        /* <DEDUP_REMOVED lines=26> */
.L_x_3004:
[-C--:B------:R-:W-:Y:S01]  /*0d90*/  IMAD R3, R16, R4.reuse, RZ ;  /* 0x0000000410037224 */ /* 0x080fe200078e02ff */
[----:B------:R-:W-:Y:S02]  /*0da0*/  PLOP3.LUT P0, PT, PT, PT, PT, 0x80, 0x0 ;  /* 0x000000000000781c */ /* 0x000fe40003f0f070 */
[----:B0-----:R-:W-:Y:S02]  /*0db0*/  CS2R R6, SRZ ;  /* 0x0000000000067805 */ /* 0x001fe4000001ff00 */
        /* <DEDUP_REMOVED lines=66> */
[----:B------:R-:W-:Y:S06]  /*11e0*/  @!P1 BRA `(.L_x_3005) ;  /* 0x0000006000d89947 */ /* 0x000fec0003800000 */
[----:B------:R-:W2:Y:S01]  /*11f0*/  LDL.LU R8, [R1+0x14] ;  /* 0x0000140001087983 */ /* 0x000ea20000300800 */
[----:B------:R-:W-:Y:S01]  /*1200*/  SHF.R.S32.HI R5, RZ, 0x1f, R18 ;  /* 0x0000001fff057819 */ /* 0x000fe20000011412 */
[----:B------:R-:W0:Y:S01]  /*1210*/  S2UR UR8, SR_CgaCtaId ;  /* 0x00000000000879c3 */ /* 0x000e220000008800 */
[----:B------:R-:W-:Y:S02]  /*1220*/  UMOV UR7, 0x400 ;  /* 0x0000040000077882 */ /* 0x000fe40000000000 */
[----:B------:R-:W-:-:S04]  /*1230*/  LEA.HI R5, R5, R18, RZ, 0x7 ;  /* 0x0000001205057211 */ /* 0x000fc800078f38ff */
[----:B------:R-:W-:Y:S02]  /*1240*/  SHF.R.S32.HI R4, RZ, 0x7, R5 ;  /* 0x00000007ff047819 */ /* 0x000fe40000011405 */
[----:B------:R-:W-:-:S04]  /*1250*/  LOP3.LUT R5, R5, 0xffffff80, RZ, 0xc0, !PT ;  /* 0xffffff8005057812 */ /* 0x000fc800078ec0ff */
[----:B------:R-:W1:Y:S01]  /*1260*/  SHFL.IDX PT, R4, R4, RZ, 0x1f ;  /* 0x00001fff04047589 */ /* 0x000e6200000e0000 */
[----:B------:R-:W-:-:S05]  /*1270*/  IMAD.IADD R5, R18, 0x1, -R5 ;  /* 0x0000000112057824 */ /* 0x000fca00078e0a05 */
[----:B------:R-:W-:Y:S02]  /*1280*/  SHF.R.S32.HI R6, RZ, 0x1f, R5 ;  /* 0x0000001fff067819 */ /* 0x000fe40000011405 */
[----:B-1----:R-:W-:Y:S02]  /*1290*/  R2UR UR4, R4 ;  /* 0x00000000040472ca */ /* 0x002fe400000e0000 */
[CC--:B------:R-:W-:Y:S02]  /*12a0*/  LEA.HI R4, R6.reuse, R5.reuse, RZ, 0x2 ;  /* 0x0000000506047211 */ /* 0x0c0fe400078f10ff */
[----:B------:R-:W-:Y:S02]  /*12b0*/  LEA.HI R5, R6, R5, RZ, 0x5 ;  /* 0x0000000506057211 */ /* 0x000fe400078f28ff */
[--C-:B------:R-:W-:Y:S02]  /*12c0*/  SHF.R.S32.HI R7, RZ, 0x2, R4.reuse ;  /* 0x00000002ff077819 */ /* 0x100fe40000011404 */
[----:B------:R-:W-:-:S02]  /*12d0*/  SHF.R.S32.HI R4, RZ, 0x1f, R4 ;  /* 0x0000001fff047819 */ /* 0x000fc40000011404 */
[----:B------:R-:W-:Y:S02]  /*12e0*/  SHF.R.S32.HI R5, RZ, 0x5, R5 ;  /* 0x00000005ff057819 */ /* 0x000fe40000011405 */
[----:B------:R-:W-:Y:S01]  /*12f0*/  LEA.HI R4, R4, R7, RZ, 0x3 ;  /* 0x0000000704047211 */ /* 0x000fe200078f18ff */
[----:B------:R-:W-:-:S03]  /*1300*/  ULEA.HI UR5, UR4, UR4, URZ, 0x1 ;  /* 0x0000000404057291 */ /* 0x000fc6000f8f083f */
[----:B------:R-:W-:Y:S01]  /*1310*/  LOP3.LUT R4, R4, 0xfffffff8, RZ, 0xc0, !PT ;  /* 0xfffffff804047812 */ /* 0x000fe200078ec0ff */
[----:B------:R-:W-:Y:S02]  /*1320*/  ULOP3.LUT UR6, UR5, 0x1fffe, URZ, 0xc0, !UPT ;  /* 0x0001fffe05067892 */ /* 0x000fe4000f8ec03f */
[----:B0-----:R-:W-:Y:S01]  /*1330*/  ULEA UR5, UR8, UR7, 0x18 ;  /* 0x0000000708057291 */ /* 0x001fe2000f8ec03f */
[----:B------:R-:W-:Y:S01]  /*1340*/  IADD3 R4, R7, -R4, RZ ;  /* 0x8000000407047210 */ /* 0x000fe20007ffe0ff */
[----:B------:R-:W-:-:S04]  /*1350*/  UIADD3 UR6, UR4, -UR6, URZ ;  /* 0x8000000604067290 */ /* 0x000fc8000fffe03f */
[----:B------:R-:W-:Y:S01]  /*1360*/  ULEA UR6, UR6, UR5, 0xf ;  /* 0x0000000506067291 */ /* 0x000fe2000f8e783f */
[----:B------:R-:W-:-:S03]  /*1370*/  IMAD R4, R5, 0x10, R4 ;  /* 0x0000001005047824 */ /* 0x000fc600078e0204 */
[----:B------:R-:W-:-:S04]  /*1380*/  UIADD3 UR6, UR6, 0x400, URZ ;  /* 0x0000040006067890 */ /* 0x000fc8000fffe03f */
[----:B------:R-:W-:-:S04]  /*1390*/  USHF.R.U32.HI UR6, URZ, 0x4, UR6 ;  /* 0x000000043f067899 */ /* 0x000fc80008011606 */
[----:B------:R-:W-:-:S04]  /*13a0*/  ULOP3.LUT UR6, UR6, 0x3fff, URZ, 0xc0, !UPT ;  /* 0x00003fff06067892 */ /* 0x000fc8000f8ec03f */
[----:B------:R-:W-:Y:S01]  /*13b0*/  ULOP3.LUT UR6, UR6, 0x2000000, URZ, 0xfc, !UPT ;  /* 0x0200000006067892 */ /* 0x000fe2000f8efc3f */
[----:B--2---:R-:W-:-:S04]  /*13c0*/  LOP3.LUT R8, R8, 0x1, RZ, 0xfc, !PT ;  /* 0x0000000108087812 */ /* 0x004fc800078efcff */
[----:B------:R-:W-:-:S13]  /*13d0*/  ISETP.NE.AND P0, PT, R8, 0x3, PT ;  /* 0x000000030800780c */ /* 0x000fda0003f05270 */
[----:B------:R-:W-:Y:S05]  /*13e0*/  @!P0 BRA `(.L_x_3006) ;  /* 0x0000000000048947 */ /* 0x000fea0003800000 */
[----:B------:R-:W-:Y:S01]  /*13f0*/  BPT.TRAP 0x1 ;  /* 0x000000040000795c */ /* 0x000fe20000300000 */
.L_x_3006:
[----:B------:R-:W-:-:S04]  /*1400*/  SHF.L.U32 R5, RZ, 0x1f, RZ ;  /* 0x0000001fff057819 */ /* 0x000fc800000006ff */
[----:B------:R-:W0:Y:S02]  /*1410*/  SYNCS.PHASECHK.TRANS64.TRYWAIT P1, [UR5+0x28c50], R5 ;  /* 0x028c5005ff0075a7 */ /* 0x000e240008020145 */
[----:B0-----:R-:W-:Y:S05]  /*1420*/  @!P1 BRA `(.L_x_3007) ;  /* 0x000000cc00989947 */ /* 0x001fea0003800000 */
.L_x_3139:
[----:B------:R-:W-:Y:S01]  /*1430*/  BAR.SYNC.DEFER_BLOCKING 0xe, 0x100 ;  /* 0x0384000000007b1d */ /* 0x000fe20000010000 */
[----:B------:R-:W-:Y:S01]  /*1440*/  UIADD3 UR4, UR5, 0x26800, URZ ;  /* 0x0002680005047890 */ /* 0x000fe2000fffe03f */
[----:B------:R-:W-:Y:S01]  /*1450*/  VIADD R0, R0, 0xfffffffe ;  /* 0xfffffffe00007836 */ /* 0x000fe20000000000 */
[----:B------:R-:W-:Y:S01]  /*1460*/  UIADD3 UR14, UR6, 0x80, URZ ;  /* 0x00000080060e7890 */ /* 0x000fe2000fffe03f */
[----:B0-----:R-:W-:Y:S01]  /*1470*/  IMAD.U32 R5, RZ, RZ, UR5 ;  /* 0x00000005ff057e24 */ /* 0x001fe2000f8e00ff */
[----:B------:R-:W-:Y:S01]  /*1480*/  USHF.R.U32.HI UR4, URZ, 0x4, UR4 ;  /* 0x000000043f047899 */ /* 0x000fe20008011604 */
[----:B------:R-:W-:Y:S01]  /*1490*/  UMOV UR9, 0x40000040 ;  /* 0x4000004000097882 */ /* 0x000fe20000000000 */
[----:B------:R-:W-:Y:S02]  /*14a0*/  UMOV UR10, UR6 ;  /* 0x00000006000a7c82 */ /* 0x000fe40008000000 */
[----:B------:R-:W-:Y:S01]  /*14b0*/  ULOP3.LUT UR4, UR4, 0x3fff, URZ, 0xc0, !UPT ;  /* 0x00003fff04047892 */ /* 0x000fe2000f8ec03f */
[----:B------:R-:W0:Y:S01]  /*14c0*/  S2R R6, SR_TID.X ;  /* 0x0000000000067919 */ /* 0x000e220000002100 */
[----:B------:R-:W-:Y:S01]  /*14d0*/  UMOV UR11, 0x40000040 ;  /* 0x40000040000b7882 */ /* 0x000fe20000000000 */
[----:B------:R-:W-:Y:S01]  /*14e0*/  UMOV UR13, 0x40000040 ;  /* 0x40000040000d7882 */ /* 0x000fe20000000000 */
[----:B------:R-:W-:Y:S01]  /*14f0*/  ULOP3.LUT UR4, UR4, 0x10000, URZ, 0xfc, !UPT ;  /* 0x0001000004047892 */ /* 0x000fe2000f8efc3f */
[----:B------:R-:W-:Y:S01]  /*1500*/  ISETP.GE.AND P1, PT, R0, R3, PT ;  /* 0x000000030000720c */ /* 0x000fe20003f26270 */
[----:B------:R-:W-:Y:S01]  /*1510*/  UMOV UR15, 0x40000040 ;  /* 0x40000040000f7882 */ /* 0x000fe20000000000 */
[----:B------:R-:W-:-:S02]  /*1520*/  UIADD3 UR18, UR6, 0x100, URZ ;  /* 0x0000010006127890 */ /* 0x000fc4000fffe03f */
[----:B------:R-:W-:Y:S02]  /*1530*/  UIADD3 UR12, UR4, 0x2, URZ ;  /* 0x00000002040c7890 */ /* 0x000fe4000fffe03f */
[----:B------:R-:W-:Y:S01]  /*1540*/  UMOV UR8, UR4 ;  /* 0x0000000400087c82 */ /* 0x000fe20008000000 */
[----:B------:R-:W-:Y:S01]  /*1550*/  UIADD3 UR16, UR4, 0x4, URZ ;  /* 0x0000000404107890 */ /* 0x000fe2000fffe03f */
[----:B------:R-:W-:Y:S01]  /*1560*/  UMOV UR17, 0x40000040 ;  /* 0x4000004000117882 */ /* 0x000fe20000000000 */
[----:B------:R-:W-:Y:S01]  /*1570*/  WARPGROUP.ARRIVE ;  /* 0x00000000000079c5 */ /* 0x000fe20000000000 */
[----:B------:R-:W-:Y:S01]  /*1580*/  UMOV UR19, 0x40000040 ;  /* 0x4000004000137882 */ /* 0x000fe20000000000 */
[----:B------:R-:W-:Y:S02]  /*1590*/  UIADD3 UR20, UR4, 0x6, URZ ;  /* 0x0000000604147890 */ /* 0x000fe4000fffe03f */
[----:B------:R-:W-:Y:S02]  /*15a0*/  UIADD3 UR22, UR6, 0x180, URZ ;  /* 0x0000018006167890 */ /* 0x000fe4000fffe03f */
[----:B------:R-:W-:Y:S01]  /*15b0*/  HGMMA.64x256x16.F32 R24, gdesc[UR8].tnspB, RZ, !UPT, gsb0 ;  /* 0x43e00000081879f0 */ /* 0x000fe2000c0008ff */
[----:B------:R-:W-:Y:S01]  /*15c0*/  UMOV UR21, 0x40000040 ;  /* 0x4000004000157882 */ /* 0x000fe20000000000 */
[----:B------:R-:W-:Y:S01]  /*15d0*/  UMOV UR23, 0x40000040 ;  /* 0x4000004000177882 */ /* 0x000fe20000000000 */
[----:B------:R-:W-:Y:S01]  /*15e0*/  UMOV UR4, URZ ;  /* 0x0000003f00047c82 */ /* 0x000fe20008000000 */
[----:B0-----:R-:W-:-:S04]  /*15f0*/  LOP3.LUT R6, R6, 0x7f, RZ, 0xc0, !PT ;  /* 0x0000007f06067812 */ /* 0x001fc800078ec0ff */
[----:B------:R-:W-:-:S13]  /*1600*/  ISETP.NE.AND P2, PT, R6, RZ, PT ;  /* 0x000000ff0600720c */ /* 0x000fda0003f45270 */
[----:B------:R-:W-:-:S05]  /*1610*/  @!P2 VIADD R5, R5, 0x28c60 ;  /* 0x00028c600505a836 */ /* 0x000fca0000000000 */
[----:B------:R-:W-:Y:S01]  /*1620*/  @!P2 PRMT R5, RZ, 0x654, R5 ;  /* 0x00000654ff05a816 */ /* 0x000fe20000000005 */
[----:B------:R-:W-:Y:S02]  /*1630*/  WARPGROUP.DEPBAR.LE gsb0, 0x0 ;  /* 0x00008000000079c5 */ /* 0x000fe40000010000 */
[----:B------:R-:W-:-:S06]  /*1640*/  WARPGROUP.ARRIVE ;  /* 0x00000000000079c5 */ /* 0x000fcc0000000000 */
[----:B------:R-:W-:Y:S03]  /*1650*/  HGMMA.64x256x16.F32 R24, gdesc[UR12].tnspB, R24, gsb0 ;  /* 0x43e000000c1879f0 */ /* 0x000fe60008000818 */
[----:B------:R-:W-:Y:S02]  /*1660*/  WARPGROUP.DEPBAR.LE gsb0, 0x0 ;  /* 0x00008000000079c5 */ /* 0x000fe40000010000 */
[----:B------:R-:W-:-:S15]  /*1670*/  WARPGROUP.ARRIVE ;  /* 0x00000000000079c5 */ /* 0x000fde0000000000 */
[----:B------:R-:W-:-:S08]  /*1680*/  NOP ;  /* 0x0000000000007918 */ /* 0x000fd00000000000 */
[----:B------:R-:W-:Y:S03]  /*1690*/  HGMMA.64x256x16.F32 R24, gdesc[UR16].tnspB, R24, gsb0 ;  /* 0x43e00000101879f0 */ /* 0x000fe60008000818 */
[----:B------:R-:W-:Y:S02]  /*16a0*/  WARPGROUP.DEPBAR.LE gsb0, 0x0 ;  /* 0x00008000000079c5 */ /* 0x000fe40000010000 */
[----:B------:R-:W-:-:S15]  /*16b0*/  WARPGROUP.ARRIVE ;  /* 0x00000000000079c5 */ /* 0x000fde0000000000 */
[----:B------:R-:W-:-:S08]  /*16c0*/  NOP ;  /* 0x0000000000007918 */ /* 0x000fd00000000000 */
[----:B------:R-:W-:Y:S03]  /*16d0*/  HGMMA.64x256x16.F32 R24, gdesc[UR20].tnspB, R24, gsb0 ;  /* 0x43e00000141879f0 */ /* 0x000fe60008000818 */
[----:B------:R-:W-:Y:S02]  /*16e0*/  WARPGROUP.DEPBAR.LE gsb0, 0x0 ;  /* 0x00008000000079c5 */ /* 0x000fe40000010000 */
[----:B------:R-:W-:Y:S06]  /*16f0*/  BAR.ARV 0xf, 0x100 ;  /* 0x03c4000000007b1d */ /* 0x000fec0000002000 */
[----:B------:R0:W-:Y:S01]  /*1700*/  @!P2 SYNCS.ARRIVE.TRANS64.RED.A1T0 RZ, [R5+URZ], RZ ;  /* 0x000000ff05ffa9a7 */ /* 0x0001e2000810043f */
[----:B------:R-:W-:Y:S05]  /*1710*/  @!P1 BRA `(.L_x_3008) ;  /* 0x0000000800dc9947 */ /* 0x000fea0003800000 */
[----:B------:R-:W-:Y:S01]  /*1720*/  IMAD.MOV.U32 R8, RZ, RZ, RZ ;  /* 0x000000ffff087224 */ /* 0x000fe200078e00ff */
[----:B------:R-:W-:-:S06]  /*1730*/  UMOV UR4, URZ ;  /* 0x0000003f00047c82 */ /* 0x000fcc0008000000 */
.L_x_3013:
[----:B------:R-:W-:Y:S01]  /*1740*/  BAR.SYNC.DEFER_BLOCKING 0xe, 0x100 ;  /* 0x0384000000007b1d */ /* 0x000fe20000010000 */
[----:B01----:R-:W-:Y:S01]  /*1750*/  MOV R5, UR4 ;  /* 0x0000000400057c02 */ /* 0x003fe20008000f00 */
[----:B------:R-:W-:Y:S01]  /*1760*/  UIADD3 UR4, UR4, 0x1, URZ ;  /* 0x0000000104047890 */ /* 0x000fe2000fffe03f */
[C---:B------:R-:W-:Y:S01]  /*1770*/  ISETP.GT.AND P3, PT, R0.reuse, R3, PT ;  /* 0x000000030000720c */ /* 0x040fe20003f64270 */
[----:B------:R-:W-:Y:S02]  /*1780*/  VIADD R0, R0, 0xffffffff ;  /* 0xffffffff00007836 */ /* 0x000fe40000000000 */
[----:B------:R-:W-:Y:S01]  /*1790*/  IMAD R5, R5, 0x40, R4 ;  /* 0x0000004005057824 */ /* 0x000fe200078e0204 */
[----:B------:R-:W-:-:S04]  /*17a0*/  UISETP.NE.AND UP0, UPT, UR4, 0x2, UPT ;  /* 0x000000020400788c */ /* 0x000fc8000bf05270 */
[----:B------:R-:W-:Y:S01]  /*17b0*/  LEA R5, R5, UR5, 0x2 ;  /* 0x0000000505057c11 */ /* 0x000fe2000f8e10ff */
[----:B------:R-:W-:Y:S02]  /*17c0*/  USEL UR7, URZ, 0x1, UP0 ;  /* 0x000000013f077887 */ /* 0x000fe40008000000 */
[----:B------:R-:W-:-:S04]  /*17d0*/  USEL UR4, UR4, URZ, UP0 ;  /* 0x0000003f04047287 */ /* 0x000fc80008000000 */
[----:B------:R-:W-:Y:S01]  /*17e0*/  LOP3.LUT R8, R8, UR7, RZ, 0x3c, !PT ;  /* 0x0000000708087c12 */ /* 0x000fe2000f8e3cff */
[----:B------:R-:W0:Y:S04]  /*17f0*/  LDS R6, [R5+0x28800] ;  /* 0x0288000005067984 */ /* 0x000e280000000800 */
[----:B------:R-:W1:Y:S01]  /*1800*/  LDS R7, [R5+0x28820] ;  /* 0x0288200005077984 */ /* 0x000e620000000800 */
        /* <DEDUP_REMOVED lines=130> */
.L_x_3009:
[----:B------:R-:W-:Y:S01]  /*2030*/  ULEA UR7, UR4, UR5, 0x3 ;  /* 0x0000000504077291 */ /* 0x000fe2000f8e183f */
[----:B------:R-:W-:-:S08]  /*2040*/  SHF.L.U32 R5, R8, 0x1f, RZ ;  /* 0x0000001f08057819 */ /* 0x000fd000000006ff */
[----:B------:R0:W1:Y:S01]  /*2050*/  SYNCS.PHASECHK.TRANS64.TRYWAIT P1, [UR7+0x28c50], R5 ;  /* 0x028c5005ff0075a7 */ /* 0x0000620008020147 */
[----:B------:R-:W-:Y:S05]  /*2060*/  @!P0 BRA `(.L_x_3010) ;  /* 0x0000000000048947 */ /* 0x000fea0003800000 */
[----:B------:R-:W-:Y:S01]  /*2070*/  BPT.TRAP 0x1 ;  /* 0x000000040000795c */ /* 0x000fe20000300000 */
.L_x_3010:
[----:B-1----:R-:W-:Y:S05]  /*2080*/  @P1 BRA `(.L_x_3011) ;  /* 0x0000000000081947 */ /* 0x002fea0003800000 */
[----:B------:R-:W1:Y:S02]  /*2090*/  SYNCS.PHASECHK.TRANS64.TRYWAIT P1, [UR7+0x28c50], R5 ;  /* 0x028c5005ff0075a7 */ /* 0x000e640008020147 */
[----:B-1----:R-:W-:Y:S05]  /*20a0*/  @!P1 BRA `(.L_x_3012) ;  /* 0x000000c000909947 */ /* 0x002fea0003800000 */
.L_x_3011:
[----:B------:R-:W-:Y:S01]  /*20b0*/  ULEA UR10, UR4, UR6, 0xc ;  /* 0x00000006040a7291 */ /* 0x000fe2000f8e603f */
[----:B------:R-:W-:Y:S01]  /*20c0*/  WARPGROUP.ARRIVE ;  /* 0x00000000000079c5 */ /* 0x000fe20000000000 */
[----:B------:R-:W-:Y:S01]  /*20d0*/  UMOV UR11, 0x40000040 ;  /* 0x40000040000b7882 */ /* 0x000fe20000000000 */
[----:B------:R-:W-:Y:S01]  /*20e0*/  UMOV UR15, 0x40000040 ;  /* 0x40000040000f7882 */ /* 0x000fe20000000000 */
[----:B------:R-:W-:Y:S01]  /*20f0*/  UIADD3 UR14, UR10, 0x80, URZ ;  /* 0x000000800a0e7890 */ /* 0x000fe2000fffe03f */
[----:B01----:R-:W-:Y:S01]  /*2100*/  IMAD.U32 R5, RZ, RZ, UR7 ;  /* 0x00000007ff057e24 */ /* 0x003fe2000f8e00ff */
[----:B------:R-:W-:Y:S01]  /*2110*/  UIADD3 UR18, UR10, 0x100, URZ ;  /* 0x000001000a127890 */ /* 0x000fe2000fffe03f */
[----:B------:R-:W-:Y:S02]  /*2120*/  UMOV UR19, 0x40000040 ;  /* 0x4000004000137882 */ /* 0x000fe40000000000 */
[----:B------:R-:W-:Y:S01]  /*2130*/  HGMMA.64x256x16.F32 R24, gdesc[UR8].tnspB, R24, gsb0 ;  /* 0x43e00000081879f0 */ /* 0x000fe20008000818 */
[----:B------:R-:W-:Y:S01]  /*2140*/  UIADD3 UR22, UR10, 0x180, URZ ;  /* 0x000001800a167890 */ /* 0x000fe2000fffe03f */
[----:B------:R-:W-:Y:S01]  /*2150*/  @!P2 VIADD R5, R5, 0x28c60 ;  /* 0x00028c600505a836 */ /* 0x000fe20000000000 */
[----:B------:R-:W-:-:S04]  /*2160*/  UMOV UR23, 0x40000040 ;  /* 0x4000004000177882 */ /* 0x000fc80000000000 */
[----:B------:R-:W-:Y:S01]  /*2170*/  @!P2 PRMT R5, RZ, 0x654, R5 ;  /* 0x00000654ff05a816 */ /* 0x000fe20000000005 */
[----:B------:R-:W-:Y:S02]  /*2180*/  WARPGROUP.DEPBAR.LE gsb0, 0x0 ;  /* 0x00008000000079c5 */ /* 0x000fe40000010000 */
[----:B------:R-:W-:-:S15]  /*2190*/  WARPGROUP.ARRIVE ;  /* 0x00000000000079c5 */ /* 0x000fde0000000000 */
[----:B------:R-:W-:-:S03]  /*21a0*/  NOP ;  /* 0x0000000000007918 */ /* 0x000fc60000000000 */
        /* <DEDUP_REMOVED lines=12> */
[----:B------:R-:W-:Y:S05]  /*2270*/  @P3 BRA `(.L_x_3013) ;  /* 0xfffffff400303947 */ /* 0x000fea000383ffff */
[----:B------:R-:W-:-:S12]  /*2280*/  USHF.L.U32 UR4, UR4, 0x6, URZ ;  /* 0x0000000604047899 */ /* 0x000fd8000800063f */
.L_x_3008:
[----:B------:R-:W-:Y:S01]  /*2290*/  BAR.SYNC.DEFER_BLOCKING 0xe, 0x100 ;  /* 0x0384000000007b1d */ /* 0x000fe20000010000 */
[----:B------:R-:W-:Y:S01]  /*22a0*/  VIADD R4, R4, UR4 ;  /* 0x0000000404047c36 */ /* 0x000fe20008000000 */
[----:B------:R-:W-:Y:S02]  /*22b0*/  PLOP3.LUT P0, PT, PT, PT, PT, 0x8, 0x0 ;  /* 0x000000000000781c */ /* 0x000fe40003f0e170 */
[----:B------:R-:W-:Y:S02]  /*22c0*/  CS2R R6, SRZ ;  /* 0x0000000000067805 */ /* 0x000fe4000001ff00 */
[----:B------:R-:W-:-:S05]  /*22d0*/  LEA R4, R4, UR5, 0x2 ;  /* 0x0000000504047c11 */ /* 0x000fca000f8e10ff */
[----:B------:R-:W2:Y:S04]  /*22e0*/  LDS R3, [R4+0x28800] ;  /* 0x0288000004037984 */ /* 0x000ea80000000800 */
[----:B------:R-:W3:Y:S01]  /*22f0*/  LDS R0, [R4+0x28820] ;  /* 0x0288200004007984 */ /* 0x000ee20000000800 */
        /* <DEDUP_REMOVED lines=64> */
[-C--:B---3--:R-:W-:Y:S01]  /*2700*/  FMUL.FTZ R26, R26, R0.reuse ;  /* 0x000000001a1a7220 */ /* 0x088fe20000410000 */
        /* <DEDUP_REMOVED lines=63> */
[----:B------:R-:W-:Y:S06]  /*2b00*/  BAR.ARV 0xf, 0x100 ;  /* 0x03c4000000007b1d */ /* 0x000fec0000002000 */
[----:B------:R-:W-:Y:S05]  /*2b10*/  BRA `(.L_x_3005) ;  /* 0x00000048008c7947 */ /* 0x000fea0003800000 */
.L_x_3003:
[----:B------:R-:W-:Y:S02]  /*2b20*/  ISETP.GE.AND P0, PT, R22, 0x1, PT ;  /* 0x000000011600780c */ /* 0x000fe40003f06270 */
[----:B------:R-:W-:-:S11]  /*2b30*/  MOV R17, RZ ;  /* 0x000000ff00117202 */ /* 0x000fd60000000f00 */
[----:B------:R-:W-:Y:S05]  /*2b40*/  @!P0 BRA `(.L_x_3014) ;  /* 0x0000000000688947 */ /* 0x000fea0003800000 */
        /* <DEDUP_REMOVED lines=25> */
[----:B------:R-:W-:-:S07]  /*2ce0*/  @!P0 LOP3.LUT R17, RZ, R7, RZ, 0x33, !PT ;  /* 0x00000007ff118212 */ /* 0x000fce00078e33ff */
.L_x_3014:
        /* <DEDUP_REMOVED lines=76> */
[----:B0-----:R-:W-:Y:S01]  /*31b0*/  ULEA UR36, UR6, UR36, 0x18 ;  /* 0x0000002406247291 */ /* 0x001fe2000f8ec03f */
[----:B-1----:R-:W-:-:S13]  /*31c0*/  R2UR UR4, R0 ;  /* 0x00000000000472ca */ /* 0x002fda00000e0000 */
[----:B------:R-:W-:-:S04]  /*31d0*/  ULEA.HI UR5, UR4, UR4, URZ, 0x1 ;  /* 0x0000000404057291 */ /* 0x000fc8000f8f083f */
[----:B------:R-:W-:-:S04]  /*31e0*/  ULOP3.LUT UR5, UR5, 0x1fffe, URZ, 0xc0, !UPT ;  /* 0x0001fffe05057892 */ /* 0x000fc8000f8ec03f */
[----:B------:R-:W-:Y:S02]  /*31f0*/  UIADD3 UR5, UR4, -UR5, URZ ;  /* 0x8000000504057290 */ /* 0x000fe4000fffe03f */
[----:B------:R-:W-:Y:S02]  /*3200*/  UIADD3 UR4, UR36, 0x26800, URZ ;  /* 0x0002680024047890 */ /* 0x000fe4000fffe03f */
[----:B------:R-:W-:Y:S02]  /*3210*/  ULEA UR5, UR5, UR36, 0xf ;  /* 0x0000002405057291 */ /* 0x000fe4000f8e783f */
[----:B------:R-:W-:Y:S02]  /*3220*/  ULOP3.LUT UP0, URZ, UR4, 0x3ff, URZ, 0xc0, !UPT ;  /* 0x000003ff043f7892 */ /* 0x000fe4000f80c03f */
[----:B------:R-:W-:-:S04]  /*3230*/  UIADD3 UR5, UR5, 0x400, URZ ;  /* 0x0000040005057890 */ /* 0x000fc8000fffe03f */
[----:B------:R-:W-:Y:S01]  /*3240*/  PLOP3.LUT P0, PT, PT, PT, UP0, 0x80, 0x0 ;  /* 0x000000000000781c */ /* 0x000fe20003f0f008 */
[----:B------:R-:W-:-:S04]  /*3250*/  USHF.R.U32.HI UR5, URZ, 0x4, UR5 ;  /* 0x000000043f057899 */ /* 0x000fc80008011605 */
[----:B------:R-:W-:-:S08]  /*3260*/  ULOP3.LUT UR37, UR5, 0x3fff, URZ, 0xc0, !UPT ;  /* 0x00003fff05257892 */ /* 0x000fd0000f8ec03f */
[----:B------:R-:W-:Y:S05]  /*3270*/  @!P0 BRA `(.L_x_3015) ;  /* 0x0000000000408947 */ /* 0x000fea0003800000 */
        /* <DEDUP_REMOVED lines=9> */
[----:B------:R-:W-:Y:S01]  /*3310*/  IMAD.U32 R7, RZ, RZ, UR5 ;  /* 0x00000005ff077e24 */ /* 0x000fe2000f8e00ff */
[----:B------:R-:W-:Y:S01]  /*3320*/  MOV R13, RZ ;  /* 0x000000ff000d7202 */ /* 0x000fe20000000f00 */
[----:B------:R-:W-:-:S02]  /*3330*/  IMAD.U32 R11, RZ, RZ, UR7 ;  /* 0x00000007ff0b7e24 */ /* 0x000fc4000f8e00ff */
[----:B------:R-:W-:Y:S02]  /*3340*/  IMAD.MOV.U32 R8, RZ, RZ, 0x70 ;  /* 0x00000070ff087424 */ /* 0x000fe400078e00ff */
[----:B0-----:R-:W-:-:S07]  /*3350*/  IMAD.MOV.U32 R12, RZ, RZ, 0x1 ;  /* 0x00000001ff0c7424 */ /* 0x001fce00078e00ff */
[----:B------:R-:W-:-:S07]  /*3360*/  LEPC R20, `(.L_x_3015) ;  /* 0x000000001014794e */ /* 0x000fce0000000000 */
[----:B-1----:R-:W-:Y:S05]  /*3370*/  CALL.ABS.NOINC R14 ;  /* 0x000000000e007343 */ /* 0x002fea0003c00000 */
.L_x_3015:
[----:B------:R-:W2:Y:S01]  /*3380*/  LDL.LU R20, [R1+0x14] ;  /* 0x0000140001147983 */ /* 0x000ea20000300800 */
[----:B------:R-:W-:Y:S02]  /*3390*/  SHF.L.U32 R13, RZ, 0x1f, RZ ;  /* 0x0000001fff0d7819 */ /* 0x000fe400000006ff */
[----:B------:R-:W-:Y:S02]  /*33a0*/  LOP3.LUT R23, R23, 0xffffff80, RZ, 0xc0, !PT ;  /* 0xffffff8017177812 */ /* 0x000fe400078ec0ff */
[----:B------:R-:W0:Y:S01]  /*33b0*/  SYNCS.PHASECHK.TRANS64.TRYWAIT P1, [UR36+0x28c00], R13 ;  /* 0x028c000dff0075a7 */ /* 0x000e220008020164 */
[----:B------:R-:W-:Y:S02]  /*33c0*/  LEA.HI R3, R24, R24, RZ, 0x1 ;  /* 0x0000001818037211 */ /* 0x000fe400078f08ff */
[----:B------:R-:W-:Y:S02]  /*33d0*/  IMAD.IADD R23, R18, 0x1, -R23 ;  /* 0x0000000112177824 */ /* 0x000fe400078e0a17 */
[----:B------:R-:W-:-:S03]  /*33e0*/  LOP3.LUT R3, R3, 0xfffffe, RZ, 0xc0, !PT ;  /* 0x00fffffe03037812 */ /* 0x000fc600078ec0ff */
[----:B------:R-:W-:Y:S02]  /*33f0*/  SHF.R.S32.HI R4, RZ, 0x1f, R23 ;  /* 0x0000001fff047819 */ /* 0x000fe40000011417 */
[----:B------:R-:W-:Y:S02]  /*3400*/  IMAD.IADD R3, R24, 0x1, -R3 ;  /* 0x0000000118037824 */ /* 0x000fe400078e0a03 */
[CC--:B------:R-:W-:Y:S02]  /*3410*/  LEA.HI R0, R4.reuse, R23.reuse, RZ, 0x2 ;  /* 0x0000001704007211 */ /* 0x0c0fe400078f10ff */
[----:B------:R-:W-:Y:S02]  /*3420*/  LEA.HI R4, R4, R23, RZ, 0x5 ;  /* 0x0000001704047211 */ /* 0x000fe400078f28ff */
[--C-:B------:R-:W-:Y:S02]  /*3430*/  SHF.R.S32.HI R5, RZ, 0x2, R0.reuse ;  /* 0x00000002ff057819 */ /* 0x100fe40000011400 */
[----:B------:R-:W-:-:S02]  /*3440*/  SHF.R.S32.HI R6, RZ, 0x1f, R0 ;  /* 0x0000001fff067819 */ /* 0x000fc40000011400 */
[----:B------:R-:W-:Y:S02]  /*3450*/  LOP3.LUT R0, R0, 0x7ffffffc, RZ, 0xc0, !PT ;  /* 0x7ffffffc00007812 */ /* 0x000fe400078ec0ff */
[----:B------:R-:W-:Y:S02]  /*3460*/  LEA.HI R6, R6, R5, RZ, 0x3 ;  /* 0x0000000506067211 */ /* 0x000fe400078f18ff */
[----:B------:R-:W-:Y:S01]  /*3470*/  SHF.R.S32.HI R4, RZ, 0x5, R4 ;  /* 0x00000005ff047819 */ /* 0x000fe20000011404 */
[----:B------:R-:W-:Y:S01]  /*3480*/  IMAD.IADD R0, R23, 0x1, -R0 ;  /* 0x0000000117007824 */ /* 0x000fe200078e0a00 */
[----:B------:R-:W-:-:S03]  /*3490*/  LOP3.LUT R6, R6, 0xfffffff8, RZ, 0xc0, !PT ;  /* 0xfffffff806067812 */ /* 0x000fc600078ec0ff */
[----:B------:R-:W-:Y:S02]  /*34a0*/  IMAD.SHL.U32 R0, R0, 0x2, RZ ;  /* 0x0000000200007824 */ /* 0x000fe400078e00ff */
[----:B------:R-:W-:Y:S01]  /*34b0*/  IMAD.IADD R5, R5, 0x1, -R6 ;  /* 0x0000000105057824 */ /* 0x000fe200078e0a06 */
[----:B--2---:R-:W-:-:S04]  /*34c0*/  LOP3.LUT R7, R20, 0x1, RZ, 0xfc, !PT ;  /* 0x0000000114077812 */ /* 0x004fc800078efcff */
[----:B------:R-:W-:Y:S01]  /*34d0*/  ISETP.NE.AND P0, PT, R7, 0x3, PT ;  /* 0x000000030700780c */ /* 0x000fe20003f05270 */
[----:B0-----:R-:W-:-:S12]  /*34e0*/  @!P1 BRA `(.L_x_3016) ;  /* 0x000000ac00989947 */ /* 0x001fd80003800000 */
.L_x_3140:
[----:B0-----:R-:W-:Y:S01]  /*34f0*/  LEA R6, R4, R5, 0x4 ;  /* 0x0000000504067211 */ /* 0x001fe200078e20ff */
[----:B------:R-:W-:Y:S01]  /*3500*/  IMAD R4, R3, 0x100, R0 ;  /* 0x0000010003047824 */ /* 0x000fe200078e0200 */
[----:B------:R-:W-:Y:S06]  /*3510*/  @!P0 BRA `(.L_x_3017) ;  /* 0x0000000000048947 */ /* 0x000fec0003800000 */
[----:B------:R-:W-:Y:S01]  /*3520*/  BPT.TRAP 0x1 ;  /* 0x000000040000795c */ /* 0x000fe20000300000 */
.L_x_3017:
[----:B------:R0:W1:Y:S01]  /*3530*/  SYNCS.PHASECHK.TRANS64.TRYWAIT P2, [UR36+0x28c30], R13 ;  /* 0x028c300dff0075a7 */ /* 0x0000620008040164 */
[----:B------:R-:W-:Y:S05]  /*3540*/  @!P0 BRA `(.L_x_3018) ;  /* 0x0000000000048947 */ /* 0x000fea0003800000 */
[----:B------:R-:W-:Y:S01]  /*3550*/  BPT.TRAP 0x1 ;  /* 0x000000040000795c */ /* 0x000fe20000300000 */
.L_x_3018:
[----:B------:R-:W2:Y:S02]  /*3560*/  S2R R3, SR_TID.X ;  /* 0x0000000000037919 */ /* 0x000ea40000002100 */
[----:B--2---:R-:W-:-:S04]  /*3570*/  LOP3.LUT R3, R3, 0x7f, RZ, 0xc0, !PT ;  /* 0x0000007f03037812 */ /* 0x004fc800078ec0ff */
[----:B------:R-:W-:Y:S01]  /*3580*/  ISETP.NE.AND P1, PT, R3, RZ, PT ;  /* 0x000000ff0300720c */ /* 0x000fe20003f25270 */
[----:B-1----:R-:W-:-:S12]  /*3590*/  @P2 BRA `(.L_x_3019) ;  /* 0x0000000000082947 */ /* 0x002fd80003800000 */
[----:B------:R-:W1:Y:S02]  /*35a0*/  SYNCS.PHASECHK.TRANS64.TRYWAIT P2, [UR36+0x28c30], R13 ;  /* 0x028c300dff0075a7 */ /* 0x000e640008040164 */
[----:B-1----:R-:W-:Y:S05]  /*35b0*/  @!P2 BRA `(.L_x_3020) ;  /* 0x000000ac007ca947 */ /* 0x002fea0003800000 */
.L_x_3019:
[----:B------:R-:W-:Y:S05]  /*35c0*/  WARPSYNC.ALL ;  /* 0x0000000000007948 */ /* 0x000fea0003800000 */
[----:B------:R-:W-:Y:S01]  /*35d0*/  UIADD3 UR4, UR36, 0x20400, URZ ;  /* 0x0002040024047890 */ /* 0x000fe2000fffe03f */
[----:B------:R-:W-:Y:S01]  /*35e0*/  WARPGROUP.ARRIVE ;  /* 0x00000000000079c5 */ /* 0x000fe20000000000 */
[----:B------:R-:W-:Y:S01]  /*35f0*/  UIADD3 UR5, UR36, 0x22400, URZ ;  /* 0x0002240024057890 */ /* 0x000fe2000fffe03f */
[----:B------:R-:W-:Y:S01]  /*3600*/  IMAD R3, R17, -0x40, R22 ;  /* 0xffffffc011037824 */ /* 0x000fe200078e0216 */
[----:B------:R-:W-:Y:S02]  /*3610*/  USHF.R.U32.HI UR4, URZ, 0x4, UR4 ;  /* 0x000000043f047899 */ /* 0x000fe40008011604 */
[----:B------:R-:W-:-:S02]  /*3620*/  USHF.R.U32.HI UR5, URZ, 0x4, UR5 ;  /* 0x000000043f057899 */ /* 0x000fc40008011605 */
[----:B------:R-:W-:Y:S01]  /*3630*/  ULOP3.LUT UR4, UR4, 0x3fff, URZ, 0xc0, !UPT ;  /* 0x00003fff04047892 */ /* 0x000fe2000f8ec03f */
[----:B------:R-:W-:Y:S01]  /*3640*/  IADD3 R3, -R0, 0x40, R3 ;  /* 0x0000004000037810 */ /* 0x000fe20007ffe103 */
[----:B------:R-:W-:Y:S02]  /*3650*/  ULOP3.LUT UR5, UR5, 0x3fff, URZ, 0xc0, !UPT ;  /* 0x00003fff05057892 */ /* 0x000fe4000f8ec03f */
[----:B------:R-:W-:Y:S01]  /*3660*/  ULOP3.LUT UR8, UR4, 0x10000, URZ, 0xfc, !UPT ;  /* 0x0001000004087892 */ /* 0x000fe2000f8efc3f */
[C---:B------:R-:W-:Y:S01]  /*3670*/  ISETP.GT.AND P3, PT, R3.reuse, RZ, PT ;  /* 0x000000ff0300720c */ /* 0x040fe20003f64270 */
[----:B------:R-:W-:Y:S01]  /*3680*/  ULOP3.LUT UR6, UR5, 0x10000, URZ, 0xfc, !UPT ;  /* 0x0001000005067892 */ /* 0x000fe2000f8efc3f */
[C---:B------:R-:W-:Y:S01]  /*3690*/  ISETP.GT.AND P6, PT, R3.reuse, 0x1, PT ;  /* 0x000000010300780c */ /* 0x040fe20003fc4270 */
[----:B------:R-:W-:Y:S01]  /*36a0*/  UMOV UR9, 0x40000040 ;  /* 0x4000004000097882 */ /* 0x000fe20000000000 */
[----:B------:R-:W-:Y:S01]  /*36b0*/  UMOV UR7, 0x40000040 ;  /* 0x4000004000077882 */ /* 0x000fe20000000000 */
[----:B------:R-:W-:Y:S01]  /*36c0*/  UMOV UR5, UR9 ;  /* 0x0000000900057c82 */ /* 0x000fe20008000000 */
[----:B------:R-:W-:Y:S01]  /*36d0*/  UMOV UR4, UR8 ;  /* 0x0000000800047c82 */ /* 0x000fe20008000000 */
[----:B------:R-:W-:Y:S01]  /*36e0*/  UIADD3 UR12, UR8, 0x2, URZ ;  /* 0x00000002080c7890 */ /* 0x000fe2000fffe03f */
[----:B------:R-:W-:Y:S01]  /*36f0*/  ISETP.GT.AND P5, PT, R3, 0x8, PT ;  /* 0x000000080300780c */ /* 0x000fe20003fa4270 */
[----:B------:R-:W-:-:S02]  /*3700*/  UIADD3 UR14, UR6, 0x2, URZ ;  /* 0x00000002060e7890 */ /* 0x000fc4000fffe03f */
[----:B------:R-:W-:Y:S01]  /*3710*/  HGMMA.64x64x16.F32 R24, gdesc[UR4], RZ, !UPT, gsb0 ;  /* 0x00e00000041879f0 */ /* 0x000fe2000c0008ff */
[----:B------:R-:W-:Y:S01]  /*3720*/  UMOV UR13, 0x40000040 ;  /* 0x40000040000d7882 */ /* 0x000fe20000000000 */
[----:B------:R-:W-:Y:S01]  /*3730*/  UMOV UR15, 0x40000040 ;  /* 0x40000040000f7882 */ /* 0x000fe20000000000 */
[----:B------:R-:W-:Y:S01]  /*3740*/  UIADD3 UR16, UR8, 0x4, URZ ;  /* 0x0000000408107890 */ /* 0x000fe2000fffe03f */
[C---:B------:R-:W-:Y:S01]  /*3750*/  ISETP.GT.AND P4, PT, R3.reuse, 0x9, PT ;  /* 0x000000090300780c */ /* 0x040fe20003f84270 */
[----:B------:R-:W-:Y:S01]  /*3760*/  UIADD3 UR18, UR6, 0x4, URZ ;  /* 0x0000000406127890 */ /* 0x000fe2000fffe03f */
[----:B------:R-:W-:Y:S01]  /*3770*/  ISETP.GT.AND P2, PT, R3, 0x10, PT ;  /* 0x000000100300780c */ /* 0x000fe20003f44270 */
        /* <DEDUP_REMOVED lines=8> */
[----:B------:R-:W-:-:S02]  /*3800*/  WARPGROUP.DEPBAR.LE gsb0, 0x0 ;  /* 0x00008000000079c5 */ /* 0x000fc40000010000 */
[----:B------:R-:W-:-:S06]  /*3810*/  WARPGROUP.ARRIVE ;  /* 0x00000000000079c5 */ /* 0x000fcc0000000000 */
[----:B------:R-:W-:Y:S03]  /*3820*/  HGMMA.64x64x16.F32 R24, gdesc[UR12], R24, gsb0 ;  /* 0x00e000000c1879f0 */ /* 0x000fe60008000818 */
[----:B------:R-:W-:Y:S02]  /*3830*/  WARPGROUP.DEPBAR.LE gsb0, 0x0 ;  /* 0x00008000000079c5 */ /* 0x000fe40000010000 */
[----:B------:R-:W-:-:S06]  /*3840*/  WARPGROUP.ARRIVE ;  /* 0x00000000000079c5 */ /* 0x000fcc0000000000 */
[----:B------:R-:W-:Y:S03]  /*3850*/  HGMMA.64x64x16.F32 R24, gdesc[UR16], R24, gsb0 ;  /* 0x00e00000101879f0 */ /* 0x000fe60008000818 */
[----:B------:R-:W-:Y:S02]  /*3860*/  WARPGROUP.DEPBAR.LE gsb0, 0x0 ;  /* 0x00008000000079c5 */ /* 0x000fe40000010000 */
[----:B------:R-:W-:-:S06]  /*3870*/  WARPGROUP.ARRIVE ;  /* 0x00000000000079c5 */ /* 0x000fcc0000000000 */
[----:B------:R-:W-:Y:S03]  /*3880*/  HGMMA.64x64x16.F32 R24, gdesc[UR20], R24, gsb0 ;  /* 0x00e00000141879f0 */ /* 0x000fe60008000818 */
[----:B------:R-:W-:Y:S02]  /*3890*/  WARPGROUP.DEPBAR.LE gsb0, 0x0 ;  /* 0x00008000000079c5 */ /* 0x000fe40000010000 */
        /* <DEDUP_REMOVED lines=23> */
[----:B--2---:R-:W-:Y:S01]  /*3a10*/  FSEL R24, R24, -INF , P3 ;  /* 0xff80000018187808 */ /* 0x004fe20001800000 */
[----:B------:R-:W-:Y:S01]  /*3a20*/  FMUL.FTZ R42, R42, UR4 ;  /* 0x000000042a2a7c20 */ /* 0x000fe20008410000 */
[----:B------:R-:W-:Y:S01]  /*3a30*/  FMUL.FTZ R48, R48, UR4 ;  /* 0x0000000430307c20 */ /* 0x000fe20008410000 */
[----:B------:R-:W-:Y:S01]  /*3a40*/  FMUL.FTZ R43, R43, UR4 ;  /* 0x000000042b2b7c20 */ /* 0x000fe20008410000 */
[----:B------:R-:W-:Y:S01]  /*3a50*/  FMUL.FTZ R49, R49, UR4 ;  /* 0x0000000431317c20 */ /* 0x000fe20008410000 */
        /* <DEDUP_REMOVED lines=11> */
[----:B----4-:R-:W-:Y:S01]  /*3b10*/  FSEL R28, R28, -INF , P5 ;  /* 0xff8000001c1c7808 */ /* 0x010fe20002800000 */
[----:B------:R-:W-:-:S03]  /*3b20*/  FMUL.FTZ R55, R55, UR4 ;  /* 0x0000000437377c20 */ /* 0x000fc60008410000 */
[----:B------:R-:W-:-:S03]  /*3b30*/  FMNMX.FTZ R5, R28, R5, !PT ;  /* 0x000000051c057209 */ /* 0x000fc60007810000 */
[----:B------:R-:W4:Y:S01]  /*3b40*/  MUFU.TANH R32, R32 ;  /* 0x0000002000207308 */ /* 0x000f220000002400 */
[----:B--2---:R-:W-:-:S04]  /*3b50*/  FSEL R10, R29, -INF , P4 ;  /* 0xff8000001d0a7808 */ /* 0x004fc80002000000 */
[----:B------:R-:W-:-:S03]  /*3b60*/  FMNMX.FTZ R5, R10, R5, !PT ;  /* 0x000000050a057209 */ /* 0x000fc60007810000 */
[----:B------:R-:W2:Y:S01]  /*3b70*/  MUFU.TANH R27, R27 ;  /* 0x0000001b001b7308 */ /* 0x000ea20000002400 */
[----:B---3--:R-:W-:Y:S02]  /*3b80*/  FSEL R26, R26, -INF , P3 ;  /* 0xff8000001a1a7808 */ /* 0x008fe40001800000 */
[----:B------:R-:W-:-:S05]  /*3b90*/  ISETP.GT.AND P3, PT, R3, 0x11, PT ;  /* 0x000000110300780c */ /* 0x000fca0003f64270 */
[----:B------:R-:W3:Y:S01]  /*3ba0*/  MUFU.TANH R33, R33 ;  /* 0x0000002100217308 */ /* 0x000ee20000002400 */
[----:B----4-:R-:W-:-:S04]  /*3bb0*/  FSEL R32, R32, -INF , P2 ;  /* 0xff80000020207808 */ /* 0x010fc80001000000 */
[----:B------:R-:W-:-:S03]  /*3bc0*/  FMNMX.FTZ R5, R32, R5, !PT ;  /* 0x0000000520057209 */ /* 0x000fc60007810000 */
[----:B------:R-:W4:Y:S01]  /*3bd0*/  MUFU.TANH R30, R30 ;  /* 0x0000001e001e7308 */ /* 0x000f220000002400 */
[----:B--2---:R-:W-:Y:S02]  /*3be0*/  FSEL R27, R27, -INF , P6 ;  /* 0xff8000001b1b7808 */ /* 0x004fe40003000000 */
[----:B------:R-:W-:-:S05]  /*3bf0*/  ISETP.GT.AND P6, PT, R3, 0x18, PT ;  /* 0x000000180300780c */ /* 0x000fca0003fc4270 */
[----:B------:R-:W2:Y:S01]  /*3c00*/  MUFU.TANH R36, R36 ;  /* 0x0000002400247308 */ /* 0x000ea20000002400 */
[----:B---3--:R-:W-:-:S04]  /*3c10*/  FSEL R14, R33, -INF , P3 ;  /* 0xff800000210e7808 */ /* 0x008fc80001800000 */
[----:B------:R-:W-:-:S03]  /*3c20*/  FMNMX.FTZ R5, R14, R5, !PT ;  /* 0x000000050e057209 */ /* 0x000fc60007810000 */
[----:B------:R-:W1:Y:S01]  /*3c30*/  MUFU.TANH R31, R31 ;  /* 0x0000001f001f7308 */ /* 0x000e620000002400 */
[----:B----4-:R-:W-:Y:S02]  /*3c40*/  FSEL R30, R30, -INF , P5 ;  /* 0xff8000001e1e7808 */ /* 0x010fe40002800000 */
        /* <DEDUP_REMOVED lines=48> */
[----:B------:R-:W-:Y:S02]  /*3f50*/  ISETP.GT.AND P2, PT, R3, 0x39, PT ;  /* 0x000000390300780c */ /* 0x000fe40003f44270 */
[----:B------:R-:W-:-:S03]  /*3f60*/  FMNMX.FTZ R3, R26, R27, !PT ;  /* 0x0000001b1a037209 */ /* 0x000fc60007810000 */
[----:B------:R-:W2:Y:S01]  /*3f70*/  MUFU.TANH R47, R47 ;  /* 0x0000002f002f7308 */ /* 0x000ea20000002400 */
[----:B-1----:R-:W-:Y:S02]  /*3f80*/  FSEL R52, R52, -INF , P3 ;  /* 0xff80000034347808 */ /* 0x002fe40001800000 */
[----:B------:R-:W-:Y:S02]  /*3f90*/  FMNMX.FTZ R3, R30, R3, !PT ;  /* 0x000000031e037209 */ /* 0x000fe40007810000 */
[----:B------:R-:W-:Y:S02]  /*3fa0*/  FMNMX.FTZ R5, R52, R5, !PT ;  /* 0x0000000534057209 */ /* 0x000fe40007810000 */
[----:B------:R-:W-:Y:S01]  /*3fb0*/  FMNMX.FTZ R3, R8, R3, !PT ;  /* 0x0000000308037209 */ /* 0x000fe20007810000 */
[----:B------:R-:W1:Y:S01]  /*3fc0*/  MUFU.TANH R50, R50 ;  /* 0x0000003200327308 */ /* 0x000e620000002400 */
[----:B---3--:R-:W-:Y:S02]  /*3fd0*/  FSEL R68, R53, -INF , P2 ;  /* 0xff80000035447808 */ /* 0x008fe40001000000 */
[----:B------:R-:W-:-:S02]  /*3fe0*/  FMNMX.FTZ R3, R34, R3, !PT ;  /* 0x0000000322037209 */ /* 0x000fc40007810000 */
[----:B------:R-:W-:Y:S02]  /*3ff0*/  FMNMX.FTZ R5, R68, R5, !PT ;  /* 0x0000000544057209 */ /* 0x000fe40007810000 */
[----:B------:R-:W-:Y:S01]  /*4000*/  FMNMX.FTZ R3, R12, R3, !PT ;  /* 0x000000030c037209 */ /* 0x000fe20007810000 */
[----:B------:R-:W-:Y:S01]  /*4010*/  MUFU.TANH R51, R51 ;  /* 0x0000003300337308 */ /* 0x000fe20000002400 */
[----:B--2---:R-:W-:Y:S01]  /*4020*/  FSEL R48, R47, -INF , P6 ;  /* 0xff8000002f307808 */ /* 0x004fe20003000000 */
[----:B------:R-:W2:Y:S01]  /*4030*/  SHFL.BFLY PT, R0, R5, 0x2, 0x1f ;  /* 0x0c401f0005007f89 */ /* 0x000ea200000e0000 */
[----:B------:R-:W-:-:S04]  /*4040*/  FMNMX.FTZ R3, R38, R3, !PT ;  /* 0x0000000326037209 */ /* 0x000fc80007810000 */
[----:B------:R-:W-:Y:S01]  /*4050*/  FMNMX.FTZ R3, R20, R3, !PT ;  /* 0x0000000314037209 */ /* 0x000fe20007810000 */
[----:B------:R-:W3:Y:S01]  /*4060*/  MUFU.TANH R54, R54 ;  /* 0x0000003600367308 */ /* 0x000ee20000002400 */
[----:B-1----:R-:W-:Y:S02]  /*4070*/  FSEL R50, R50, -INF , P5 ;  /* 0xff80000032327808 */ /* 0x002fe40002800000 */
[----:B------:R-:W-:-:S04]  /*4080*/  FMNMX.FTZ R3, R42, R3, !PT ;  /* 0x000000032a037209 */ /* 0x000fc80007810000 */
[----:B------:R-:W-:Y:S01]  /*4090*/  FMNMX.FTZ R3, R44, R3, !PT ;  /* 0x000000032c037209 */ /* 0x000fe20007810000 */
[----:B------:R-:W1:Y:S03]  /*40a0*/  MUFU.TANH R55, R55 ;  /* 0x0000003700377308 */ /* 0x000e660000002400 */
[----:B------:R-:W-:-:S04]  /*40b0*/  FMNMX.FTZ R3, R46, R3, !PT ;  /* 0x000000032e037209 */ /* 0x000fc80007810000 */
[----:B------:R-:W-:Y:S02]  /*40c0*/  FMNMX.FTZ R3, R48, R3, !PT ;  /* 0x0000000330037209 */ /* 0x000fe40007810000 */
[----:B---3--:R-:W-:Y:S02]  /*40d0*/  FSEL R54, R54, -INF , P3 ;  /* 0xff80000036367808 */ /* 0x008fe40001800000 */
[----:B--2---:R-:W-:Y:S01]  /*40e0*/  FMNMX.FTZ R0, R5, R0, !PT ;  /* 0x0000000005007209 */ /* 0x004fe20007810000 */
[----:B------:R-:W-:Y:S01]  /*40f0*/  IMAD.U32 R5, RZ, RZ, UR5 ;  /* 0x00000005ff057e24 */ /* 0x000fe2000f8e00ff */
[----:B------:R-:W-:-:S03]  /*4100*/  FMNMX.FTZ R3, R50, R3, !PT ;  /* 0x0000000332037209 */ /* 0x000fc60007810000 */
[----:B------:R-:W2:Y:S01]  /*4110*/  SHFL.BFLY PT, R7, R0, 0x1, 0x1f ;  /* 0x0c201f0000077f89 */ /* 0x000ea200000e0000 */
[----:B-1----:R-:W-:Y:S02]  /*4120*/  FSEL R66, R55, -INF , P2 ;  /* 0xff80000037427808 */ /* 0x002fe40001000000 */
[----:B--2---:R-:W-:-:S04]  /*4130*/  FMNMX.FTZ R0, R0, R7, !PT ;  /* 0x0000000700007209 */ /* 0x004fc80007810000 */
[C---:B------:R-:W-:Y:S01]  /*4140*/  FSETP.NEU.FTZ.AND P6, PT, R0.reuse, -INF , PT ;  /* 0xff8000000000780b */ /* 0x040fe20003fdd000 */
[----:B------:R-:W-:-:S05]  /*4150*/  FMUL.FTZ R7, R0, R5 ;  /* 0x0000000500077220 */ /* 0x000fca0000410000 */
[----:B------:R-:W-:-:S05]  /*4160*/  FSEL R7, R7, RZ, P6 ;  /* 0x000000ff07077208 */ /* 0x000fca0003000000 */
[-CC-:B------:R-:W-:Y:S01]  /*4170*/  FFMA.FTZ R9, R24, R5.reuse, -R7.reuse ;  /* 0x0000000518097223 */ /* 0x180fe20000010807 */
[----:B------:R-:W-:Y:S01]  /*4180*/  FSEL R24, R51, -INF , P4 ;  /* 0xff80000033187808 */ /* 0x000fe20002000000 */
        /* <DEDUP_REMOVED lines=12> */
[-CC-:B-1----:R-:W-:Y:S01]  /*4250*/  FFMA.FTZ R9, R10, R5.reuse, -R7.reuse ;  /* 0x000000050a097223 */ /* 0x182fe20000010807 */
[-CC-:B------:R-:W-:Y:S01]  /*4260*/  FFMA.FTZ R58, R58, R5.reuse, -R7.reuse ;  /* 0x000000053a3a7223 */ /* 0x180fe20000010807 */
[-CC-:B------:R-:W-:Y:S01]  /*4270*/  FFMA.FTZ R60, R60, R5.reuse, -R7.reuse ;  /* 0x000000053c3c7223 */ /* 0x180fe20000010807 */
[-CC-:B------:R-:W-:Y:S01]  /*4280*/  FFMA.FTZ R62, R62, R5.reuse, -R7.reuse ;  /* 0x000000053e3e7223 */ /* 0x180fe20000010807 */
[----:B------:R-:W1:Y:S01]  /*4290*/  SHFL.BFLY PT, R10, R3, 0x2, 0x1f ;  /* 0x0c401f00030a7f89 */ /* 0x000e6200000e0000 */
[----:B------:R-:W-:Y:S01]  /*42a0*/  MUFU.EX2 R11, R9 ;  /* 0x00000009000b7308 */ /* 0x000fe20000000800 */
[-CC-:B------:R-:W-:Y:S01]  /*42b0*/  FFMA.FTZ R64, R64, R5.reuse, -R7.reuse ;  /* 0x0000000540407223 */ /* 0x180fe20000010807 */
[-CC-:B------:R-:W-:Y:S01]  /*42c0*/  FFMA.FTZ R52, R52, R5.reuse, -R7.reuse ;  /* 0x0000000534347223 */ /* 0x180fe20000010807 */
[----:B------:R-:W-:Y:S01]  /*42d0*/  FFMA.FTZ R68, R68, R5, -R7 ;  /* 0x0000000544447223 */ /* 0x000fe20000010807 */
[----:B------:R-:W-:-:S04]  /*42e0*/  LEA.HI R7, R19, R18, RZ, 0x4 ;  /* 0x0000001213077211 */ /* 0x000fc800078f20ff */
[----:B------:R-:W-:Y:S08]  /*42f0*/  MUFU.EX2 R25, R25 ;  /* 0x0000001900197308 */ /* 0x000ff00000000800 */
[----:B------:R-:W2:Y:S01]  /*4300*/  MUFU.EX2 R28, R28 ;  /* 0x0000001c001c7308 */ /* 0x000ea20000000800 */
[----:B-1----:R-:W-:-:S07]  /*4310*/  FMNMX.FTZ R10, R3, R10, !PT ;  /* 0x0000000a030a7209 */ /* 0x002fce0007810000 */
[----:B------:R-:W-:Y:S01]  /*4320*/  MUFU.EX2 R32, R32 ;  /* 0x0000002000207308 */ /* 0x000fe20000000800 */
[----:B------:R-:W1:Y:S07]  /*4330*/  SHFL.BFLY PT, R3, R10, 0x1, 0x1f ;  /* 0x0c201f000a037f89 */ /* 0x000e6e00000e0000 */
[----:B------:R3:W4:Y:S01]  /*4340*/  MUFU.EX2 R15, R14 ;  /* 0x0000000e000f7308 */ /* 0x0007220000000800 */
[----:B--2---:R-:W-:-:S07]  /*4350*/  F2FP.F16.F32.PACK_AB R154, R11, R28 ;  /* 0x0000001c0b9a723e */ /* 0x004fce00000000ff */
[----:B------:R-:W-:Y:S01]  /*4360*/  MUFU.EX2 R36, R36 ;  /* 0x0000002400247308 */ /* 0x000fe20000000800 */
[----:B---3--:R-:W-:-:S07]  /*4370*/  IMAD.U32 R14, RZ, RZ, UR36 ;  /* 0x00000024ff0e7e24 */ /* 0x008fce000f8e00ff */
[----:B------:R-:W-:Y:S01]  /*4380*/  MUFU.EX2 R21, R22 ;  /* 0x0000001600157308 */ /* 0x000fe20000000800 */
[----:B----4-:R-:W-:Y:S02]  /*4390*/  F2FP.F16.F32.PACK_AB R156, R15, R32 ;  /* 0x000000200f9c723e */ /* 0x010fe400000000ff */
[----:B-1----:R-:W-:-:S04]  /*43a0*/  FMNMX.FTZ R3, R10, R3, !PT ;  /* 0x000000030a037209 */ /* 0x002fc80007810000 */
[C---:B------:R-:W-:Y:S01]  /*43b0*/  FSETP.NEU.FTZ.AND P2, PT, R3.reuse, -INF , PT ;  /* 0xff8000000300780b */ /* 0x040fe20003f5d000 */
[-C--:B------:R-:W-:Y:S01]  /*43c0*/  FMUL.FTZ R9, R3, R5.reuse ;  /* 0x0000000503097220 */ /* 0x080fe20000410000 */
[----:B------:R-:W-:Y:S04]  /*43d0*/  MUFU.EX2 R40, R40 ;  /* 0x0000002800287308 */ /* 0x000fe80000000800 */
[----:B------:R-:W-:Y:S02]  /*43e0*/  FSEL R35, R9, RZ, P2 ;  /* 0x000000ff09237208 */ /* 0x000fe40001000000 */
[----:B------:R-:W-:Y:S02]  /*43f0*/  LOP3.LUT R9, R7, 0xfffffff0, RZ, 0xc0, !PT ;  /* 0xfffffff007097812 */ /* 0x000fe400078ec0ff */
[----:B------:R-:W1:Y:S01]  /*4400*/  MUFU.EX2 R23, R56 ;  /* 0x0000003800177308 */ /* 0x000e620000000800 */
[-CC-:B------:R-:W-:Y:S01]  /*4410*/  FFMA.FTZ R10, R8, R5.reuse, -R35.reuse ;  /* 0x00000005080a7223 */ /* 0x180fe20000010823 */
[----:B------:R-:W-:Y:S01]  /*4420*/  FFMA.FTZ R12, R12, R5, -R35 ;  /* 0x000000050c0c7223 */ /* 0x000fe20000010823 */
[----:B------:R-:W-:-:S02]  /*4430*/  IMAD.IADD R9, R18, 0x1, -R9 ;  /* 0x0000000112097824 */ /* 0x000fc400078e0a09 */
[-CC-:B------:R-:W-:Y:S01]  /*4440*/  FFMA.FTZ R26, R26, R5.reuse, -R35.reuse ;  /* 0x000000051a1a7223 */ /* 0x180fe20000010823 */
[-CC-:B------:R-:W-:Y:S01]  /*4450*/  FFMA.FTZ R27, R27, R5.reuse, -R35.reuse ;  /* 0x000000051b1b7223 */ /* 0x180fe20000010823 */
[-CC-:B------:R-:W-:Y:S01]  /*4460*/  FFMA.FTZ R30, R30, R5.reuse, -R35.reuse ;  /* 0x000000051e1e7223 */ /* 0x180fe20000010823 */
[-C--:B------:R-:W-:Y:S01]  /*4470*/  FFMA.FTZ R34, R34, R5.reuse, -R35 ;  /* 0x0000000522227223 */ /* 0x080fe20000010823 */
[----:B------:R-:W-:Y:S01]  /*4480*/  SHF.R.S32.HI R8, RZ, 0x1f, R9 ;  /* 0x0000001fff087819 */ /* 0x000fe20000011409 */
[----:B------:R2:W-:Y:S01]  /*4490*/  MUFU.EX2 R155, R10 ;  /* 0x0000000a009b7308 */ /* 0x0005e20000000800 */
[-CC-:B------:R-:W-:Y:S01]  /*44a0*/  FFMA.FTZ R38, R38, R5.reuse, -R35.reuse ;  /* 0x0000000526267223 */ /* 0x180fe20000010823 */
[----:B------:R-:W-:Y:S01]  /*44b0*/  LEA.HI R18, R19, R18, RZ, 0x5 ;  /* 0x0000001213127211 */ /* 0x000fe200078f28ff */
[--C-:B------:R-:W-:Y:S01]  /*44c0*/  FFMA.FTZ R20, R20, R5, -R35.reuse ;  /* 0x0000000514147223 */ /* 0x100fe20000010823 */
[----:B------:R-:W-:Y:S01]  /*44d0*/  LEA.HI R8, R8, R9, RZ, 0x3 ;  /* 0x0000000908087211 */ /* 0x000fe200078f18ff */
[-CC-:B------:R-:W-:Y:S01]  /*44e0*/  FFMA.FTZ R42, R42, R5.reuse, -R35.reuse ;  /* 0x000000052a2a7223 */ /* 0x180fe20000010823 */
[----:B------:R-:W-:Y:S01]  /*44f0*/  FFMA.FTZ R44, R44, R5, -R35 ;  /* 0x000000052c2c7223 */ /* 0x000fe20000010823 */
[----:B------:R-:W-:Y:S01]  /*4500*/  IMAD.SHL.U32 R18, R18, 0x20, RZ ;  /* 0x0000002012127824 */ /* 0x000fe200078e00ff */
[----:B------:R3:W-:Y:S01]  /*4510*/  MUFU.EX2 R157, R12 ;  /* 0x0000000c009d7308 */ /* 0x0007e20000000800 */
[C---:B--2---:R-:W-:Y:S01]  /*4520*/  LOP3.LUT R10, R8.reuse, 0xfffffff8, RZ, 0xc0, !PT ;  /* 0xfffffff8080a7812 */ /* 0x044fe200078ec0ff */
[----:B------:R-:W-:-:S02]  /*4530*/  IMAD.SHL.U32 R8, R8, 0x40, RZ ;  /* 0x0000004008087824 */ /* 0x000fc400078e00ff */
[-CC-:B------:R-:W-:Y:S01]  /*4540*/  FFMA.FTZ R46, R46, R5.reuse, -R35.reuse ;  /* 0x000000052e2e7223 */ /* 0x180fe20000010823 */
[----:B------:R-:W-:Y:S01]  /*4550*/  LOP3.LUT R37, R18, 0x7ffffc00, RZ, 0xc0, !PT ;  /* 0x7ffffc0012257812 */ /* 0x000fe200078ec0ff */
[-C--:B------:R-:W-:Y:S01]  /*4560*/  FFMA.FTZ R48, R48, R5.reuse, -R35 ;  /* 0x0000000530307223 */ /* 0x080fe20000010823 */
[----:B------:R-:W-:Y:S01]  /*4570*/  IMAD.IADD R10, R9, 0x1, -R10 ;  /* 0x00000001090a7824 */ /* 0x000fe200078e0a0a */
[----:B------:R-:W-:Y:S01]  /*4580*/  SHF.R.S32.HI R9, RZ, 0x4, R7 ;  /* 0x00000004ff097819 */ /* 0x000fe20000011407 */
[----:B------:R-:W-:Y:S01]  /*4590*/  MUFU.EX2 R26, R26 ;  /* 0x0000001a001a7308 */ /* 0x000fe20000000800 */
[-C--:B------:R-:W-:Y:S01]  /*45a0*/  FFMA.FTZ R50, R50, R5.reuse, -R35 ;  /* 0x0000000532327223 */ /* 0x080fe20000010823 */
[----:B------:R-:W-:Y:S01]  /*45b0*/  IMAD.SHL.U32 R7, R10, 0x40, RZ ;  /* 0x000000400a077824 */ /* 0x000fe200078e00ff */
[----:B---3--:R-:W-:Y:S01]  /*45c0*/  SHF.L.U32 R12, R9, 0x3, RZ ;  /* 0x00000003090c7819 */ /* 0x008fe200000006ff */
[----:B------:R-:W-:Y:S01]  /*45d0*/  FADD.FTZ R9, R152, R25 ;  /* 0x0000001998097221 */ /* 0x000fe20000010000 */
[----:B------:R-:W-:Y:S01]  /*45e0*/  LOP3.LUT P2, RZ, R10, 0x2, RZ, 0xc0, !PT ;  /* 0x000000020aff7812 */ /* 0x000fe2000784c0ff */
[-C--:B------:R-:W-:Y:S01]  /*45f0*/  FFMA.FTZ R24, R24, R5.reuse, -R35 ;  /* 0x0000000518187223 */ /* 0x080fe20000010823 */
[----:B------:R-:W-:Y:S01]  /*4600*/  LOP3.LUT R7, R7, 0x1c0, RZ, 0xc0, !PT ;  /* 0x000001c007077812 */ /* 0x000fe200078ec0ff */
[----:B------:R-:W2:Y:S01]  /*4610*/  MUFU.EX2 R27, R27 ;  /* 0x0000001b001b7308 */ /* 0x000ea20000000800 */
[----:B------:R-:W-:Y:S01]  /*4620*/  LOP3.LUT P3, RZ, R10, 0x4, RZ, 0xc0, !PT ;  /* 0x000000040aff7812 */ /* 0x000fe2000786c0ff */
[----:B------:R-:W-:Y:S01]  /*4630*/  FADD.FTZ R10, R28, R9 ;  /* 0x000000091c0a7221 */ /* 0x000fe20000010000 */
[----:B------:R-:W-:Y:S01]  /*4640*/  LOP3.LUT R12, R7, 0x8, R12, 0xf8, !PT ;  /* 0x00000008070c7812 */ /* 0x000fe200078ef80c */
[----:B------:R-:W-:Y:S01]  /*4650*/  FFMA.FTZ R54, R54, R5, -R35 ;  /* 0x0000000536367223 */ /* 0x000fe20000010823 */
[----:B------:R-:W-:Y:S01]  /*4660*/  SHF.R.U32.HI R7, RZ, 0x3, R7 ;  /* 0x00000003ff077819 */ /* 0x000fe20000011607 */
[----:B------:R-:W-:Y:S01]  /*4670*/  FADD.FTZ R9, R11, R10 ;  /* 0x0000000a0b097221 */ /* 0x000fe20000010000 */
[----:B------:R-:W-:Y:S01]  /*4680*/  LOP3.LUT R10, R8, 0x7ffffe00, RZ, 0xc0, !PT ;  /* 0x7ffffe00080a7812 */ /* 0x000fe200078ec0ff */
[----:B------:R-:W3:Y:S01]  /*4690*/  MUFU.EX2 R30, R30 ;  /* 0x0000001e001e7308 */ /* 0x000ee20000000800 */
[----:B------:R-:W-:Y:S01]  /*46a0*/  LOP3.LUT R12, R12, R7, RZ, 0x3c, !PT ;  /* 0x000000070c0c7212 */ /* 0x000fe200078e3cff */
[----:B------:R-:W-:-:S02]  /*46b0*/  @!P1 VIADD R7, R14, 0x28c40 ;  /* 0x00028c400e079836 */ /* 0x000fc40000000000 */
[----:B------:R-:W-:Y:S01]  /*46c0*/  FADD.FTZ R8, R32, R9 ;  /* 0x0000000920087221 */ /* 0x000fe20000010000 */
[----:B-1----:R-:W-:Y:S01]  /*46d0*/  F2FP.F16.F32.PACK_AB R160, R23, R40 ;  /* 0x0000002817a0723e */ /* 0x002fe200000000ff */
[----:B------:R-:W-:Y:S01]  /*46e0*/  FFMA.FTZ R35, R66, R5, -R35 ;  /* 0x0000000542237223 */ /* 0x000fe20000010823 */
[----:B------:R-:W-:Y:S01]  /*46f0*/  IADD3 R12, R12, R10, R37 ;  /* 0x0000000a0c0c7210 */ /* 0x000fe20007ffe025 */
[----:B------:R-:W-:Y:S01]  /*4700*/  FADD.FTZ R9, R15, R8 ;  /* 0x000000080f097221 */ /* 0x000fe20000010000 */
[----:B------:R-:W1:Y:S01]  /*4710*/  MUFU.EX2 R34, R34 ;  /* 0x0000002200227308 */ /* 0x000e620000000800 */
[----:B------:R-:W-:Y:S02]  /*4720*/  @!P1 PRMT R7, RZ, 0x654, R7 ;  /* 0x00000654ff079816 */ /* 0x000fe40000000007 */
[----:B------:R-:W-:Y:S01]  /*4730*/  FADD.FTZ R10, R36, R9 ;  /* 0x00000009240a7221 */ /* 0x000fe20000010000 */
[----:B------:R-:W-:Y:S01]  /*4740*/  F2FP.F16.F32.PACK_AB R158, R21, R36 ;  /* 0x00000024159e723e */ /* 0x000fe200000000ff */
[----:B------:R4:W-:Y:S01]  /*4750*/  @!P1 SYNCS.ARRIVE.TRANS64.RED.A1T0 RZ, [R7+URZ], RZ ;  /* 0x000000ff07ff99a7 */ /* 0x0009e2000810043f */
[----:B------:R-:W-:Y:S01]  /*4760*/  F2FP.F16.F32.PACK_AB R152, R25, R152 ;  /* 0x000000981998723e */ /* 0x000fe200000000ff */
[----:B------:R-:W-:Y:S01]  /*4770*/  FADD.FTZ R9, R21, R10 ;  /* 0x0000000a15097221 */ /* 0x000fe20000010000 */
[----:B------:R-:W5:Y:S01]  /*4780*/  MUFU.EX2 R38, R38 ;  /* 0x0000002600267308 */ /* 0x000f620000000800 */
[----:B--2---:R-:W-:-:S02]  /*4790*/  F2FP.F16.F32.PACK_AB R153, R27, R26 ;  /* 0x0000001a1b99723e */ /* 0x004fc400000000ff */
[----:B------:R-:W-:Y:S01]  /*47a0*/  FADD.FTZ R10, R40, R9 ;  /* 0x00000009280a7221 */ /* 0x000fe20000010000 */
[----:B----4-:R-:W-:-:S03]  /*47b0*/  FADD.FTZ R7, R26, R27 ;  /* 0x0000001b1a077221 */ /* 0x010fc60000010000 */
[----:B------:R-:W-:Y:S01]  /*47c0*/  FADD.FTZ R15, R23, R10 ;  /* 0x0000000a170f7221 */ /* 0x000fe20000010000 */
[----:B------:R-:W2:Y:S01]  /*47d0*/  MUFU.EX2 R159, R20 ;  /* 0x00000014009f7308 */ /* 0x000ea20000000800 */
[----:B---3--:R-:W-:Y:S01]  /*47e0*/  FADD.FTZ R8, R30, R7 ;  /* 0x000000071e087221 */ /* 0x008fe20000010000 */
[----:B------:R-:W-:-:S03]  /*47f0*/  IMAD.MOV.U32 R23, RZ, RZ, 0x20 ;  /* 0x00000020ff177424 */ /* 0x000fc600078e00ff */
[C---:B------:R-:W-:Y:S01]  /*4800*/  FADD.FTZ R7, R155.reuse, R8 ;  /* 0x000000089b077221 */ /* 0x040fe20000010000 */
[----:B------:R-:W-:Y:S02]  /*4810*/  F2FP.F16.F32.PACK_AB R155, R155, R30 ;  /* 0x0000001e9b9b723e */ /* 0x000fe400000000ff */
[----:B------:R-:W3:Y:S01]  /*4820*/  MUFU.EX2 R42, R42 ;  /* 0x0000002a002a7308 */ /* 0x000ee20000000800 */
[----:B-1----:R-:W-:Y:S01]  /*4830*/  FADD.FTZ R8, R34, R7 ;  /* 0x0000000722087221 */ /* 0x002fe20000010000 */
[----:B------:R-:W-:-:S03]  /*4840*/  SEL R23, R23, 0xffffffe0, !P2 ;  /* 0xffffffe017177807 */ /* 0x000fc60005000000 */
[C---:B------:R-:W-:Y:S01]  /*4850*/  FADD.FTZ R7, R157.reuse, R8 ;  /* 0x000000089d077221 */ /* 0x040fe20000010000 */
[----:B------:R-:W-:Y:S02]  /*4860*/  F2FP.F16.F32.PACK_AB R157, R157, R34 ;  /* 0x000000229d9d723e */ /* 0x000fe400000000ff */
[----:B------:R-:W1:Y:S01]  /*4870*/  MUFU.EX2 R161, R44 ;  /* 0x0000002c00a17308 */ /* 0x000e620000000800 */
[----:B-----5:R-:W-:Y:S01]  /*4880*/  FADD.FTZ R8, R38, R7 ;  /* 0x0000000726087221 */ /* 0x020fe20000010000 */
[----:B------:R-:W-:Y:S01]  /*4890*/  LEA R7, R12, UR36, 0x1 ;  /* 0x000000240c077c11 */ /* 0x000fe2000f8e08ff */
[----:B------:R-:W-:Y:S02]  /*48a0*/  BAR.SYNC.DEFER_BLOCKING 0xf, 0x100 ;  /* 0x03c4000000007b1d */ /* 0x000fe40000010000 */
[----:B--2---:R-:W-:Y:S01]  /*48b0*/  FADD.FTZ R9, R159, R8 ;  /* 0x000000089f097221 */ /* 0x004fe20000010000 */
[C---:B------:R-:W-:Y:S01]  /*48c0*/  IADD3 R12, R7.reuse, 0x26800, RZ ;  /* 0x00026800070c7810 */ /* 0x040fe20007ffe0ff */
[----:B------:R-:W-:Y:S01]  /*48d0*/  VIADD R8, R7, 0x26840 ;  /* 0x0002684007087836 */ /* 0x000fe20000000000 */
[----:B------:R-:W-:Y:S01]  /*48e0*/  F2FP.F16.F32.PACK_AB R159, R159, R38 ;  /* 0x000000269f9f723e */ /* 0x000fe200000000ff */
[----:B------:R-:W2:Y:S01]  /*48f0*/  MUFU.EX2 R58, R58 ;  /* 0x0000003a003a7308 */ /* 0x000ea20000000800 */
[----:B---3--:R-:W-:Y:S01]  /*4900*/  FADD.FTZ R10, R42, R9 ;  /* 0x000000092a0a7221 */ /* 0x008fe20000010000 */
[----:B------:R-:W-:-:S02]  /*4910*/  @P3 VIADD R8, R12, 0xffffffc0 ;  /* 0xffffffc00c083836 */ /* 0x000fc40000000000 */
[----:B------:R-:W-:-:S04]  /*4920*/  IMAD.IADD R9, R12, 0x1, R23 ;  /* 0x000000010c097824 */ /* 0x000fc800078e0217 */
[----:B------:R-:W3:Y:S01]  /*4930*/  MUFU.EX2 R46, R46 ;  /* 0x0000002e002e7308 */ /* 0x000ee20000000800 */
[C---:B-1----:R-:W-:Y:S01]  /*4940*/  FADD.FTZ R21, R161.reuse, R10 ;  /* 0x0000000aa1157221 */ /* 0x042fe20000010000 */
[----:B------:R-:W-:Y:S01]  /*4950*/  F2FP.F16.F32.PACK_AB R161, R161, R42 ;  /* 0x0000002aa1a1723e */ /* 0x000fe200000000ff */
[----:B------:R-:W-:-:S05]  /*4960*/  IMAD.IADD R10, R23, 0x1, R8 ;  /* 0x00000001170a7824 */ /* 0x000fca00078e0208 */
[----:B------:R-:W1:Y:S01]  /*4970*/  MUFU.EX2 R29, R60 ;  /* 0x0000003c001d7308 */ /* 0x000e620000000800 */
[----:B--2---:R-:W-:Y:S01]  /*4980*/  FADD.FTZ R12, R58, R15 ;  /* 0x0000000f3a0c7221 */ /* 0x004fe20000010000 */
[----:B------:R2:W-:Y:S04]  /*4990*/  STSM.16.M88.4 [R7+0x26800], R152 ;  /* 0x0268009807007844 */ /* 0x0005e80000000200 */
[----:B------:R2:W-:Y:S02]  /*49a0*/  STSM.16.M88.4 [R9], R156 ;  /* 0x0000009c09007844 */ /* 0x0005e40000000200 */
[----:B------:R-:W4:Y:S01]  /*49b0*/  MUFU.EX2 R19, R48 ;  /* 0x0000003000137308 */ /* 0x000f220000000800 */
[----:B---3--:R-:W-:-:S07]  /*49c0*/  FADD.FTZ R18, R46, R21 ;  /* 0x000000152e127221 */ /* 0x008fce0000010000 */
[----:B------:R-:W-:Y:S01]  /*49d0*/  MUFU.EX2 R62, R62 ;  /* 0x0000003e003e7308 */ /* 0x000fe20000000800 */
[C---:B-1----:R-:W-:Y:S01]  /*49e0*/  F2FP.F16.F32.PACK_AB R162, R29.reuse, R58 ;  /* 0x0000003a1da2723e */ /* 0x042fe200000000ff */
[----:B------:R-:W-:-:S06]  /*49f0*/  FADD.FTZ R29, R29, R12 ;  /* 0x0000000c1d1d7221 */ /* 0x000fcc0000010000 */
[----:B------:R-:W1:Y:S01]  /*4a00*/  MUFU.EX2 R31, R64 ;  /* 0x00000040001f7308 */ /* 0x000e620000000800 */
[C---:B----4-:R-:W-:Y:S01]  /*4a10*/  F2FP.F16.F32.PACK_AB R163, R19.reuse, R46 ;  /* 0x0000002e13a3723e */ /* 0x050fe200000000ff */
[----:B------:R-:W-:-:S04]  /*4a20*/  FADD.FTZ R19, R19, R18 ;  /* 0x0000001213137221 */ /* 0x000fc80000010000 */
[----:B------:R2:W-:Y:S02]  /*4a30*/  STSM.16.M88.4 [R8], R160 ;  /* 0x000000a008007844 */ /* 0x0005e40000000200 */
[----:B------:R-:W-:Y:S08]  /*4a40*/  MUFU.EX2 R50, R50 ;  /* 0x0000003200327308 */ /* 0x000ff00000000800 */
[----:B------:R-:W3:Y:S01]  /*4a50*/  MUFU.EX2 R11, R24 ;  /* 0x00000018000b7308 */ /* 0x000ee20000000800 */
[----:B-1----:R-:W-:Y:S01]  /*4a60*/  F2FP.F16.F32.PACK_AB R164, R31, R62 ;  /* 0x0000003e1fa4723e */ /* 0x002fe200000000ff */
[----:B------:R-:W-:-:S04]  /*4a70*/  FADD.FTZ R62, R62, R29 ;  /* 0x0000001d3e3e7221 */ /* 0x000fc80000010000 */
[----:B------:R-:W-:Y:S02]  /*4a80*/  FADD.FTZ R31, R31, R62 ;  /* 0x0000003e1f1f7221 */ /* 0x000fe40000010000 */
[----:B------:R-:W1:Y:S08]  /*4a90*/  MUFU.EX2 R52, R52 ;  /* 0x0000003400347308 */ /* 0x000e700000000800 */
[----:B------:R-:W4:Y:S01]  /*4aa0*/  MUFU.EX2 R33, R68 ;  /* 0x0000004400217308 */ /* 0x000f220000000800 */
[----:B---3--:R-:W-:Y:S01]  /*4ab0*/  F2FP.F16.F32.PACK_AB R165, R11, R50 ;  /* 0x000000320ba5723e */ /* 0x008fe200000000ff */
[----:B------:R-:W-:-:S04]  /*4ac0*/  FADD.FTZ R50, R50, R19 ;  /* 0x0000001332327221 */ /* 0x000fc80000010000 */
[----:B------:R-:W-:Y:S02]  /*4ad0*/  FADD.FTZ R11, R11, R50 ;  /* 0x000000320b0b7221 */ /* 0x000fe40000010000 */
[----:B------:R-:W-:Y:S01]  /*4ae0*/  MUFU.EX2 R54, R54 ;  /* 0x0000003600367308 */ /* 0x000fe20000000800 */
[----:B-1----:R-:W-:-:S07]  /*4af0*/  FADD.FTZ R12, R52, R31 ;  /* 0x0000001f340c7221 */ /* 0x002fce0000010000 */
[----:B------:R-:W1:Y:S01]  /*4b00*/  MUFU.EX2 R35, R35 ;  /* 0x0000002300237308 */ /* 0x000e620000000800 */
[C---:B----4-:R-:W-:Y:S01]  /*4b10*/  F2FP.F16.F32.PACK_AB R166, R33.reuse, R52 ;  /* 0x0000003421a6723e */ /* 0x050fe200000000ff */
[----:B------:R-:W-:Y:S01]  /*4b20*/  FADD.FTZ R12, R33, R12 ;  /* 0x0000000c210c7221 */ /* 0x000fe20000010000 */
[----:B-1----:R-:W-:Y:S01]  /*4b30*/  F2FP.F16.F32.PACK_AB R167, R35, R54 ;  /* 0x0000003623a7723e */ /* 0x002fe200000000ff */
[----:B------:R-:W-:-:S04]  /*4b40*/  FADD.FTZ R54, R54, R11 ;  /* 0x0000000b36367221 */ /* 0x000fc80000010000 */
[----:B------:R2:W-:Y:S01]  /*4b50*/  STSM.16.M88.4 [R10], R164 ;  /* 0x000000a40a007844 */ /* 0x0005e20000000200 */
[----:B------:R-:W-:Y:S01]  /*4b60*/  FADD.FTZ R11, R35, R54 ;  /* 0x00000036230b7221 */ /* 0x000fe20000010000 */
[----:B------:R-:W-:Y:S06]  /*4b70*/  @!P0 BRA `(.L_x_3021) ;  /* 0x0000000000048947 */ /* 0x000fec0003800000 */
[----:B------:R-:W-:Y:S01]  /*4b80*/  BPT.TRAP 0x1 ;  /* 0x000000040000795c */ /* 0x000fe20000300000 */
.L_x_3021:
[----:B------:R1:W3:Y:S01]  /*4b90*/  SYNCS.PHASECHK.TRANS64.TRYWAIT P2, [UR36+0x28c50], R13 ;  /* 0x028c500dff0075a7 */ /* 0x0002e20008040164 */
[----:B------:R-:W-:Y:S05]  /*4ba0*/  @!P0 BRA `(.L_x_3022) ;  /* 0x0000000000048947 */ /* 0x000fea0003800000 */
[----:B------:R-:W-:Y:S01]  /*4bb0*/  BPT.TRAP 0x1 ;  /* 0x000000040000795c */ /* 0x000fe20000300000 */
.L_x_3022:
[----:B------:R-:W-:Y:S01]  /*4bc0*/  ULOP3.LUT UR24, UR37, 0x2000000, URZ, 0xfc, !UPT ;  /* 0x0200000025187892 */ /* 0x000fe2000f8efc3f */
[----:B---3--:R-:W-:Y:S11]  /*4bd0*/  @P2 BRA `(.L_x_3023) ;  /* 0x0000000000082947 */ /* 0x008ff60003800000 */
[----:B------:R-:W3:Y:S02]  /*4be0*/  SYNCS.PHASECHK.TRANS64.TRYWAIT P2, [UR36+0x28c50], R13 ;  /* 0x028c500dff0075a7 */ /* 0x000ee40008040164 */
[----:B---3--:R-:W-:Y:S05]  /*4bf0*/  @!P2 BRA `(.L_x_3024) ;  /* 0x000000980004a947 */ /* 0x008fea0003800000 */
.L_x_3023:
[----:B------:R-:W-:Y:S01]  /*4c00*/  WARPGROUP.ARRIVE ;  /* 0x00000000000079c5 */ /* 0x000fe20000000000 */
[----:B------:R-:W-:Y:S01]  /*4c10*/  UMOV UR10, UR24 ;  /* 0x00000018000a7c82 */ /* 0x000fe20008000000 */
[----:B------:R-:W-:Y:S01]  /*4c20*/  UMOV UR11, 0x40000040 ;  /* 0x40000040000b7882 */ /* 0x000fe20000000000 */
[----:B------:R-:W-:Y:S01]  /*4c30*/  UIADD3 UR4, UR24, 0x80, URZ ;  /* 0x0000008018047890 */ /* 0x000fe2000fffe03f */
[----:B01-3--:R-:W-:Y:S01]  /*4c40*/  IADD3 R13, R17, -0x2, RZ ;  /* 0xfffffffe110d7810 */ /* 0x00bfe20007ffe0ff */
[----:B------:R-:W-:Y:S01]  /*4c50*/  @!P1 VIADD R14, R14, 0x28c60 ;  /* 0x00028c600e0e9836 */ /* 0x000fe20000000000 */
[----:B------:R-:W-:Y:S01]  /*4c60*/  HGMMA.64x256x16.F32 R24, R152, gdesc[UR8].tnspB, RZ, !UPT, gsb0 ;  /* 0x43e0000898187df0 */ /* 0x000fe2000c0008ff */
[----:B------:R-:W-:Y:S01]  /*4c70*/  UMOV UR11, 0x40000040 ;  /* 0x40000040000b7882 */ /* 0x000fe20000000000 */
[----:B------:R-:W-:Y:S02]  /*4c80*/  ISETP.GE.AND P2, PT, R13, R16, PT ;  /* 0x000000100d00720c */ /* 0x000fe40003f46270 */
[----:B------:R-:W-:Y:S01]  /*4c90*/  UMOV UR10, UR4 ;  /* 0x00000004000a7c82 */ /* 0x000fe20008000000 */
[----:B------:R-:W-:Y:S01]  /*4ca0*/  UIADD3 UR4, UR24, 0x100, URZ ;  /* 0x0000010018047890 */ /* 0x000fe2000fffe03f */
[----:B------:R-:W-:Y:S01]  /*4cb0*/  @!P1 PRMT R14, RZ, 0x654, R14 ;  /* 0x00000654ff0e9816 */ /* 0x000fe2000000000e */
[----:B------:R-:W-:-:S02]  /*4cc0*/  WARPGROUP.DEPBAR.LE gsb0, 0x0 ;  /* 0x00008000000079c5 */ /* 0x000fc40000010000 */
[----:B------:R-:W-:-:S15]  /*4cd0*/  WARPGROUP.ARRIVE ;  /* 0x00000000000079c5 */ /* 0x000fde0000000000 */
[----:B------:R-:W-:-:S04]  /*4ce0*/  NOP ;  /* 0x0000000000007918 */ /* 0x000fc80000000000 */
[----:B------:R-:W-:Y:S01]  /*4cf0*/  HGMMA.64x256x16.F32 R24, R156, gdesc[UR8].tnspB, R24, gsb0 ;  /* 0x43e000089c187df0 */ /* 0x000fe20008000818 */
[----:B------:R-:W-:Y:S01]  /*4d00*/  UMOV UR10, UR4 ;  /* 0x00000004000a7c82 */ /* 0x000fe20008000000 */
[----:B------:R-:W-:Y:S01]  /*4d10*/  UMOV UR11, 0x40000040 ;  /* 0x40000040000b7882 */ /* 0x000fe20000000000 */
[----:B------:R-:W-:Y:S01]  /*4d20*/  UIADD3 UR4, UR24, 0x180, URZ ;  /* 0x0000018018047890 */ /* 0x000fe2000fffe03f */
[----:B------:R-:W-:Y:S02]  /*4d30*/  WARPGROUP.DEPBAR.LE gsb0, 0x0 ;  /* 0x00008000000079c5 */ /* 0x000fe40000010000 */
[----:B------:R-:W-:-:S15]  /*4d40*/  WARPGROUP.ARRIVE ;  /* 0x00000000000079c5 */ /* 0x000fde0000000000 */
[----:B------:R-:W-:-:S07]  /*4d50*/  NOP ;  /* 0x0000000000007918 */ /* 0x000fce0000000000 */
[----:B------:R-:W-:Y:S01]  /*4d60*/  HGMMA.64x256x16.F32 R24, R160, gdesc[UR8].tnspB, R24, gsb0 ;  /* 0x43e00008a0187df0 */ /* 0x000fe20008000818 */
[----:B------:R-:W-:Y:S01]  /*4d70*/  UMOV UR10, UR4 ;  /* 0x00000004000a7c82 */ /* 0x000fe20008000000 */
[----:B------:R-:W-:Y:S01]  /*4d80*/  UMOV UR11, 0x40000040 ;  /* 0x40000040000b7882 */ /* 0x000fe20000000000 */
[----:B------:R-:W-:Y:S01]  /*4d90*/  UMOV UR4, URZ ;  /* 0x0000003f00047c82 */ /* 0x000fe20008000000 */
[----:B------:R-:W-:Y:S02]  /*4da0*/  WARPGROUP.DEPBAR.LE gsb0, 0x0 ;  /* 0x00008000000079c5 */ /* 0x000fe40000010000 */
[----:B------:R-:W-:-:S15]  /*4db0*/  WARPGROUP.ARRIVE ;  /* 0x00000000000079c5 */ /* 0x000fde0000000000 */
[----:B------:R-:W-:-:S07]  /*4dc0*/  NOP ;  /* 0x0000000000007918 */ /* 0x000fce0000000000 */
[----:B------:R-:W-:Y:S03]  /*4dd0*/  HGMMA.64x256x16.F32 R24, R164, gdesc[UR8].tnspB, R24, gsb0 ;  /* 0x43e00008a4187df0 */ /* 0x000fe60008000818 */
[----:B------:R-:W-:Y:S02]  /*4de0*/  WARPGROUP.DEPBAR.LE gsb0, 0x0 ;  /* 0x00008000000079c5 */ /* 0x000fe40000010000 */
[----:B------:R-:W-:Y:S01]  /*4df0*/  @!PT LDS RZ, [RZ] ;  /* 0x00000000fffff984 */ /* 0x000fe20000000800 */
[----:B------:R-:W-:Y:S01]  /*4e00*/  @!PT LDS RZ, [RZ] ;  /* 0x00000000fffff984 */ /* 0x000fe20000000800 */
[----:B------:R-:W-:Y:S01]  /*4e10*/  @!PT LDS RZ, [RZ] ;  /* 0x00000000fffff984 */ /* 0x000fe20000000800 */
[----:B------:R-:W-:Y:S01]  /*4e20*/  @!PT LDS RZ, [RZ] ;  /* 0x00000000fffff984 */ /* 0x000fe20000000800 */
[----:B------:R0:W-:Y:S06]  /*4e30*/  MEMBAR.ALL.CTA ;  /* 0x0000000000007992 */ /* 0x0001ec0000008000 */
[----:B0-----:R-:W0:Y:S02]  /*4e40*/  FENCE.VIEW.ASYNC.S ;  /* 0x00000000000073c6 */ /* 0x001e240000000000 */
[----:B0-----:R-:W-:Y:S01]  /*4e50*/  NOP ;  /* 0x0000000000007918 */ /* 0x001fe20000000000 */
[----:B------:R-:W-:Y:S06]  /*4e60*/  BAR.ARV 0xe, 0x100 ;  /* 0x0384000000007b1d */ /* 0x000fec0000002000 */
[----:B------:R0:W-:Y:S01]  /*4e70*/  @!P1 SYNCS.ARRIVE.TRANS64.RED.A1T0 RZ, [R14+URZ], RZ ;  /* 0x000000ff0eff99a7 */ /* 0x0001e2000810043f */
[----:B------:R-:W-:Y:S05]  /*4e80*/  @!P2 BRA `(.L_x_3025) ;  /* 0x0000001c002ca947 */ /* 0x000fea0003800000 */
[----:B------:R-:W-:Y:S01]  /*4e90*/  IMAD.MOV.U32 R185, RZ, RZ, RZ ;  /* 0x000000ffffb97224 */ /* 0x000fe200078e00ff */
[----:B------:R-:W-:Y:S01]  /*4ea0*/  UMOV UR4, URZ ;  /* 0x0000003f00047c82 */ /* 0x000fe20008000000 */
[----:B------:R-:W-:-:S05]  /*4eb0*/  ULDC UR25, c[0x0][0x9d8] ;  /* 0x0002760000197ab9 */ /* 0x000fca0000000800 */
.L_x_3034:
[----:B------:R-:W-:Y:S01]  /*4ec0*/  UIADD3 UR5, UR4, 0x1, URZ ;  /* 0x0000000104057890 */ /* 0x000fe2000fffe03f */
[C---:B------:R-:W-:Y:S01]  /*4ed0*/  ISETP.GT.AND P2, PT, R13.reuse, R16, PT ;  /* 0x000000100d00720c */ /* 0x040fe20003f44270 */
[----:B------:R-:W-:Y:S02]  /*4ee0*/  VIADD R13, R13, 0xffffffff ;  /* 0xffffffff0d0d7836 */ /* 0x000fe40000000000 */
[----:B------:R-:W-:-:S04]  /*4ef0*/  UISETP.NE.AND UP0, UPT, UR5, 0x2, UPT ;  /* 0x000000020500788c */ /* 0x000fc8000bf05270 */
[----:B------:R-:W-:Y:S02]  /*4f00*/  USEL UR7, URZ, 0x1, UP0 ;  /* 0x000000013f077887 */ /* 0x000fe40008000000 */
[----:B------:R-:W-:-:S04]  /*4f10*/  USEL UR5, UR5, URZ, UP0 ;  /* 0x0000003f05057287 */ /* 0x000fc80008000000 */
[----:B------:R-:W-:Y:S01]  /*4f20*/  LOP3.LUT R185, R185, UR7, RZ, 0x3c, !PT ;  /* 0x00000007b9b97c12 */ /* 0x000fe2000f8e3cff */
[----:B-1-34-:R-:W-:Y:S07]  /*4f30*/  @!P0 BRA `(.L_x_3026) ;  /* 0x0000000000048947 */ /* 0x01afee0003800000 */
[----:B------:R-:W-:Y:S01]  /*4f40*/  BPT.TRAP 0x1 ;  /* 0x000000040000795c */ /* 0x000fe20000300000 */
.L_x_3026:
[----:B------:R-:W-:Y:S01]  /*4f50*/  ULEA UR7, UR5, UR36, 0x3 ;  /* 0x0000002405077291 */ /* 0x000fe2000f8e183f */
[----:B0-----:R-:W-:-:S08]  /*4f60*/  SHF.L.U32 R14, R185, 0x1f, RZ ;  /* 0x0000001fb90e7819 */ /* 0x001fd000000006ff */
[----:B------:R0:W1:Y:S01]  /*4f70*/  SYNCS.PHASECHK.TRANS64.TRYWAIT P3, [UR7+0x28c30], R14 ;  /* 0x028c300eff0075a7 */ /* 0x0000620008060147 */
[----:B------:R-:W-:Y:S05]  /*4f80*/  @!P0 BRA `(.L_x_3027) ;  /* 0x0000000000048947 */ /* 0x000fea0003800000 */
[----:B------:R-:W-:Y:S01]  /*4f90*/  BPT.TRAP 0x1 ;  /* 0x000000040000795c */ /* 0x000fe20000300000 */
.L_x_3027:
[----:B-1----:R-:W-:Y:S05]  /*4fa0*/  @P3 BRA `(.L_x_3028) ;  /* 0x0000000000083947 */ /* 0x002fea0003800000 */
[----:B------:R-:W1:Y:S02]  /*4fb0*/  SYNCS.PHASECHK.TRANS64.TRYWAIT P3, [UR7+0x28c30], R14 ;  /* 0x028c300eff0075a7 */ /* 0x000e640008060147 */
[----:B-1----:R-:W-:Y:S05]  /*4fc0*/  @!P3 BRA `(.L_x_3029) ;  /* 0x000000940024b947 */ /* 0x002fea0003800000 */
.L_x_3028:
[----:B------:R-:W-:Y:S01]  /*4fd0*/  ULEA UR10, UR5, UR6, 0x9 ;  /* 0x00000006050a7291 */ /* 0x000fe2000f8e483f */
[----:B--2---:R-:W-:Y:S01]  /*4fe0*/  WARPGROUP.ARRIVE ;  /* 0x00000000000079c5 */ /* 0x004fe20000000000 */
[----:B------:R-:W-:Y:S01]  /*4ff0*/  UMOV UR11, 0x40000040 ;  /* 0x40000040000b7882 */ /* 0x000fe20000000000 */
[----:B------:R-:W-:Y:S01]  /*5000*/  UMOV UR15, 0x40000040 ;  /* 0x40000040000f7882 */ /* 0x000fe20000000000 */
[----:B------:R-:W-:Y:S01]  /*5010*/  UIADD3 UR14, UR10, 0x2, URZ ;  /* 0x000000020a0e7890 */ /* 0x000fe2000fffe03f */
[----:B------:R-:W-:Y:S01]  /*5020*/  ISETP.NE.AND P3, PT, R4, RZ, PT ;  /* 0x000000ff0400720c */ /* 0x000fe20003f65270 */
[----:B------:R-:W-:Y:S01]  /*5030*/  UIADD3 UR18, UR10, 0x4, URZ ;  /* 0x000000040a127890 */ /* 0x000fe2000fffe03f */
[----:B------:R-:W-:Y:S02]  /*5040*/  UMOV UR19, 0x40000040 ;  /* 0x4000004000137882 */ /* 0x000fe40000000000 */
[----:B------:R-:W-:Y:S01]  /*5050*/  HGMMA.64x64x16.F32 R152, gdesc[UR8], RZ, !UPT, gsb0 ;  /* 0x00e00000089879f0 */ /* 0x000fe2000c0008ff */
[----:B------:R-:W-:Y:S01]  /*5060*/  UIADD3 UR22, UR10, 0x6, URZ ;  /* 0x000000060a167890 */ /* 0x000fe2000fffe03f */
[----:B------:R-:W-:Y:S01]  /*5070*/  UMOV UR23, 0x40000040 ;  /* 0x4000004000177882 */ /* 0x000fe20000000000 */
        /* <DEDUP_REMOVED lines=33> */
[----:B-1----:R-:W-:Y:S01]  /*5290*/  FMNMX.FTZ R5, R15, R0, !PT ;  /* 0x000000000f057209 */ /* 0x002fe20007810000 */
        /* <DEDUP_REMOVED lines=13> */
[----:B------:R-:W-:Y:S01]  /*5370*/  IMAD.U32 R177, RZ, RZ, UR4 ;  /* 0x00000004ffb17e24 */ /* 0x000fe2000f8e00ff */
[----:B------:R-:W2:Y:S01]  /*5380*/  MUFU.TANH R158, R158 ;  /* 0x0000009e009e7308 */ /* 0x000ea20000002400 */
[----:B---3--:R-:W-:Y:S01]  /*5390*/  FMNMX.FTZ R5, R154, R5, !PT ;  /* 0x000000059a057209 */ /* 0x008fe20007810000 */
[----:B------:R-:W-:-:S06]  /*53a0*/  IMAD.U32 R171, RZ, RZ, UR7 ;  /* 0x00000007ffab7e24 */ /* 0x000fcc000f8e00ff */
        /* <DEDUP_REMOVED lines=25> */
[----:B-1----:R-:W-:-:S05]  /*5540*/  FMNMX.FTZ R5, R194, R5, !PT ;  /* 0x00000005c2057209 */ /* 0x002fca0007810000 */
[----:B------:R-:W1:Y:S02]  /*5550*/  SHFL.BFLY PT, R202, R5, 0x2, 0x1f ;  /* 0x0c401f0005ca7f89 */ /* 0x000e6400000e0000 */
[----:B------:R-:W4:Y:S01]  /*5560*/  MUFU.TANH R22, R22 ;  /* 0x0000001600167308 */ /* 0x000f220000002400 */
[----:B--2---:R-:W-:-:S07]  /*5570*/  FMNMX.FTZ R17, R18, R3, !PT ;  /* 0x0000000312117209 */ /* 0x004fce0007810000 */
[----:B------:R-:W2:Y:S01]  /*5580*/  MUFU.TANH R152, R152 ;  /* 0x0000009800987308 */ /* 0x000ea20000002400 */
[----:B---3--:R-:W-:-:S07]  /*5590*/  FMNMX.FTZ R17, R20, R17, !PT ;  /* 0x0000001114117209 */ /* 0x008fce0007810000 */
[----:B------:R-:W3:Y:S01]  /*55a0*/  MUFU.TANH R162, R162 ;  /* 0x000000a200a27308 */ /* 0x000ee20000002400 */
[----:B----4-:R-:W-:Y:S02]  /*55b0*/  FMNMX.FTZ R17, R22, R17, !PT ;  /* 0x0000001116117209 */ /* 0x010fe40007810000 */
[----:B-1----:R-:W-:Y:S01]  /*55c0*/  FMNMX.FTZ R21, R5, R202, !PT ;  /* 0x000000ca05157209 */ /* 0x002fe20007810000 */
[----:B------:R-:W-:-:S04]  /*55d0*/  FMUL.FTZ R202, R175, UR25 ;  /* 0x00000019afca7c20 */ /* 0x000fc80008410000 */
[----:B------:R-:W1:Y:S01]  /*55e0*/  MUFU.TANH R196, R196 ;  /* 0x000000c400c47308 */ /* 0x000e620000002400 */
[----:B--2---:R-:W-:Y:S01]  /*55f0*/  FMNMX.FTZ R17, R152, R17, !PT ;  /* 0x0000001198117209 */ /* 0x004fe20007810000 */
[----:B------:R-:W2:Y:S01]  /*5600*/  LDC R5, c[0x0][0x988] ;  /* 0x00026200ff057b82 */ /* 0x000ea20000000800 */
[----:B------:R-:W4:Y:S05]  /*5610*/  SHFL.BFLY PT, R208, R21, 0x1, 0x1f ;  /* 0x0c201f0015d07f89 */ /* 0x000f2a00000e0000 */
[----:B------:R-:W5:Y:S01]  /*5620*/  MUFU.TANH R166, R166 ;  /* 0x000000a600a67308 */ /* 0x000f620000002400 */
[----:B---3--:R-:W-:-:S07]  /*5630*/  FMNMX.FTZ R19, R162, R17, !PT ;  /* 0x00000011a2137209 */ /* 0x008fce0007810000 */
[----:B------:R-:W3:Y:S01]  /*5640*/  MUFU.TANH R198, R198 ;  /* 0x000000c600c67308 */ /* 0x000ee20000002400 */
[----:B-1----:R-:W-:-:S07]  /*5650*/  FMNMX.FTZ R19, R196, R19, !PT ;  /* 0x00000013c4137209 */ /* 0x002fce0007810000 */
[----:B------:R-:W1:Y:S01]  /*5660*/  MUFU.TANH R170, R170 ;  /* 0x000000aa00aa7308 */ /* 0x000e620000002400 */
[----:B-----5:R-:W-:Y:S02]  /*5670*/  FMNMX.FTZ R19, R166, R19, !PT ;  /* 0x00000013a6137209 */ /* 0x020fe40007810000 */
[----:B----4-:R-:W-:-:S05]  /*5680*/  FMNMX.FTZ R17, R21, R208, !PT ;  /* 0x000000d015117209 */ /* 0x010fca0007810000 */
[----:B------:R-:W4:Y:S01]  /*5690*/  MUFU.TANH R200, R200 ;  /* 0x000000c800c87308 */ /* 0x000f220000002400 */
[----:B---3--:R-:W-:Y:S01]  /*56a0*/  FMNMX.FTZ R21, R198, R19, !PT ;  /* 0x00000013c6157209 */ /* 0x008fe20007810000 */
[C---:B------:R-:W-:Y:S01]  /*56b0*/  FADD.FTZ R0, -R17.reuse, R0 ;  /* 0x0000000011007221 */ /* 0x040fe20000010100 */
[----:B--2---:R-:W-:-:S03]  /*56c0*/  FMUL.FTZ R163, R17, R5 ;  /* 0x0000000511a37220 */ /* 0x004fc60000410000 */
[-C--:B------:R-:W-:Y:S01]  /*56d0*/  FMUL.FTZ R23, R0, R5.reuse ;  /* 0x0000000500177220 */ /* 0x080fe20000410000 */
[--C-:B------:R-:W-:Y:S01]  /*56e0*/  FFMA.FTZ R0, R15, R5, -R163.reuse ;  /* 0x000000050f007223 */ /* 0x100fe200000108a3 */
[----:B------:R-:W2:Y:S01]  /*56f0*/  MUFU.TANH R174, R174 ;  /* 0x000000ae00ae7308 */ /* 0x000ea20000002400 */
[----:B-1----:R-:W-:Y:S01]  /*5700*/  FMNMX.FTZ R21, R170, R21, !PT ;  /* 0x00000015aa157209 */ /* 0x002fe20007810000 */
[-CC-:B------:R-:W-:Y:S01]  /*5710*/  FFMA.FTZ R15, R184, R5.reuse, -R163.reuse ;  /* 0x00000005b80f7223 */ /* 0x180fe200000108a3 */
[-CC-:B------:R-:W-:Y:S01]  /*5720*/  FFMA.FTZ R157, R156, R5.reuse, -R163.reuse ;  /* 0x000000059c9d7223 */ /* 0x180fe200000108a3 */
[-CC-:B------:R-:W-:Y:S01]  /*5730*/  FFMA.FTZ R154, R154, R5.reuse, -R163.reuse ;  /* 0x000000059a9a7223 */ /* 0x180fe200000108a3 */
[-CC-:B------:R-:W-:Y:S01]  /*5740*/  FFMA.FTZ R156, R158, R5.reuse, -R163.reuse ;  /* 0x000000059e9c7223 */ /* 0x180fe200000108a3 */
[-CC-:B------:R-:W-:Y:S01]  /*5750*/  FFMA.FTZ R158, R164, R5.reuse, -R163.reuse ;  /* 0x00000005a49e7223 */ /* 0x180fe200000108a3 */
[--C-:B------:R-:W-:Y:S01]  /*5760*/  FFMA.FTZ R159, R176, R5, -R163.reuse ;  /* 0x00000005b09f7223 */ /* 0x100fe200000108a3 */
[----:B------:R-:W1:Y:S01]  /*5770*/  MUFU.TANH R202, R202 ;  /* 0x000000ca00ca7308 */ /* 0x000e620000002400 */
[----:B----4-:R-:W-:Y:S01]  /*5780*/  FMNMX.FTZ R21, R200, R21, !PT ;  /* 0x00000015c8157209 */ /* 0x010fe20007810000 */
[-CC-:B------:R-:W-:Y:S01]  /*5790*/  FFMA.FTZ R165, R180, R5.reuse, -R163.reuse ;  /* 0x00000005b4a57223 */ /* 0x180fe200000108a3 */
[-CC-:B------:R-:W-:Y:S01]  /*57a0*/  FFMA.FTZ R153, R186, R5.reuse, -R163.reuse ;  /* 0x00000005ba997223 */ /* 0x180fe200000108a3 */
[-CC-:B------:R-:W-:Y:S01]  /*57b0*/  FFMA.FTZ R164, R190, R5.reuse, -R163.reuse ;  /* 0x00000005bea47223 */ /* 0x180fe200000108a3 */
[-CC-:B------:R-:W-:Y:S01]  /*57c0*/  FFMA.FTZ R176, R192, R5.reuse, -R163.reuse ;  /* 0x00000005c0b07223 */ /* 0x180fe200000108a3 */
[----:B------:R-:W-:-:S02]  /*57d0*/  FFMA.FTZ R180, R194, R5, -R163 ;  /* 0x00000005c2b47223 */ /* 0x000fc400000108a3 */
[----:B------:R-:W3:Y:S01]  /*57e0*/  MUFU.TANH R178, R178 ;  /* 0x000000b200b27308 */ /* 0x000ee20000002400 */
[----:B--2---:R-:W-:-:S07]  /*57f0*/  FMNMX.FTZ R21, R174, R21, !PT ;  /* 0x00000015ae157209 */ /* 0x004fce0007810000 */
[----:B------:R-:W2:Y:S01]  /*5800*/  MUFU.TANH R204, R204 ;  /* 0x000000cc00cc7308 */ /* 0x000ea20000002400 */
[----:B-1----:R-:W-:-:S07]  /*5810*/  FMNMX.FTZ R21, R202, R21, !PT ;  /* 0x00000015ca157209 */ /* 0x002fce0007810000 */
[----:B------:R-:W1:Y:S01]  /*5820*/  MUFU.TANH R182, R182 ;  /* 0x000000b600b67308 */ /* 0x000e620000002400 */
[----:B---3--:R-:W-:-:S07]  /*5830*/  FMNMX.FTZ R21, R178, R21, !PT ;  /* 0x00000015b2157209 */ /* 0x008fce0007810000 */
[----:B------:R-:W3:Y:S01]  /*5840*/  MUFU.TANH R206, R206 ;  /* 0x000000ce00ce7308 */ /* 0x000ee20000002400 */
[----:B--2---:R-:W-:-:S07]  /*5850*/  FMNMX.FTZ R21, R204, R21, !PT ;  /* 0x00000015cc157209 */ /* 0x004fce0007810000 */
[----:B------:R2:W4:Y:S01]  /*5860*/  MUFU.EX2 R19, R23 ;  /* 0x0000001700137308 */ /* 0x0005220000000800 */
[----:B-1----:R-:W-:-:S07]  /*5870*/  FMNMX.FTZ R21, R182, R21, !PT ;  /* 0x00000015b6157209 */ /* 0x002fce0007810000 */
[----:B------:R-:W1:Y:S01]  /*5880*/  MUFU.EX2 R0, R0 ;  /* 0x0000000000007308 */ /* 0x000e620000000800 */
[----:B---3--:R-:W-:Y:S01]  /*5890*/  FMNMX.FTZ R155, R206, R21, !PT ;  /* 0x00000015ce9b7209 */ /* 0x008fe20007810000 */
[-CC-:B--2---:R-:W-:Y:S01]  /*58a0*/  FFMA.FTZ R23, R160, R5.reuse, -R163.reuse ;  /* 0x00000005a0177223 */ /* 0x184fe200000108a3 */
[----:B------:R-:W-:-:S03]  /*58b0*/  FFMA.FTZ R160, R168, R5, -R163 ;  /* 0x00000005a8a07223 */ /* 0x000fc600000108a3 */
[----:B------:R-:W2:Y:S02]  /*58c0*/  SHFL.BFLY PT, R184, R155, 0x2, 0x1f ;  /* 0x0c401f009bb87f89 */ /* 0x000ea400000e0000 */
[----:B------:R3:W-:Y:S01]  /*58d0*/  MUFU.EX2 R21, R157 ;  /* 0x0000009d00157308 */ /* 0x0007e20000000800 */
[-C--:B----4-:R-:W-:Y:S01]  /*58e0*/  FMUL.FTZ R24, R24, R19.reuse ;  /* 0x0000001318187220 */ /* 0x090fe20000410000 */
[-C--:B------:R-:W-:Y:S01]  /*58f0*/  FMUL.FTZ R25, R25, R19.reuse ;  /* 0x0000001319197220 */ /* 0x080fe20000410000 */
[-C--:B------:R-:W-:Y:S01]  /*5900*/  FMUL.FTZ R28, R28, R19.reuse ;  /* 0x000000131c1c7220 */ /* 0x080fe20000410000 */
[-C--:B------:R-:W-:Y:S01]  /*5910*/  FMUL.FTZ R29, R29, R19.reuse ;  /* 0x000000131d1d7220 */ /* 0x080fe20000410000 */
[-C--:B------:R-:W-:Y:S01]  /*5920*/  FMUL.FTZ R32, R32, R19.reuse ;  /* 0x0000001320207220 */ /* 0x080fe20000410000 */
[-C--:B------:R-:W-:Y:S01]  /*5930*/  FMUL.FTZ R33, R33, R19.reuse ;  /* 0x0000001321217220 */ /* 0x080fe20000410000 */
[----:B------:R-:W-:Y:S01]  /*5940*/  FMUL.FTZ R36, R36, R19 ;  /* 0x0000001324247220 */ /* 0x000fe20000410000 */
[----:B------:R-:W4:Y:S01]  /*5950*/  MUFU.EX2 R15, R15 ;  /* 0x0000000f000f7308 */ /* 0x000f220000000800 */
[--C-:B---3--:R-:W-:Y:S01]  /*5960*/  FFMA.FTZ R157, R172, R5, -R163.reuse ;  /* 0x00000005ac9d7223 */ /* 0x108fe200000108a3 */
[----:B-1----:R-:W-:Y:S01]  /*5970*/  FFMA.FTZ R12, R19, R12, R0 ;  /* 0x0000000c130c7223 */ /* 0x002fe20000010000 */
[-C--:B------:R-:W-:Y:S01]  /*5980*/  FMUL.FTZ R37, R37, R19.reuse ;  /* 0x0000001325257220 */ /* 0x080fe20000410000 */
[-C--:B------:R-:W-:Y:S01]  /*5990*/  FMUL.FTZ R40, R40, R19.reuse ;  /* 0x0000001328287220 */ /* 0x080fe20000410000 */
[-C--:B------:R-:W-:Y:S01]  /*59a0*/  FMUL.FTZ R41, R41, R19.reuse ;  /* 0x0000001329297220 */ /* 0x080fe20000410000 */
[-C--:B------:R-:W-:Y:S01]  /*59b0*/  FMUL.FTZ R44, R44, R19.reuse ;  /* 0x000000132c2c7220 */ /* 0x080fe20000410000 */
[-C--:B------:R-:W-:Y:S01]  /*59c0*/  FMUL.FTZ R45, R45, R19.reuse ;  /* 0x000000132d2d7220 */ /* 0x080fe20000410000 */
[----:B------:R-:W1:Y:S01]  /*59d0*/  MUFU.EX2 R154, R154 ;  /* 0x0000009a009a7308 */ /* 0x000e620000000800 */
[-C--:B------:R-:W-:Y:S01]  /*59e0*/  FMUL.FTZ R48, R48, R19.reuse ;  /* 0x0000001330307220 */ /* 0x080fe20000410000 */
[-C--:B------:R-:W-:Y:S01]  /*59f0*/  FMUL.FTZ R49, R49, R19.reuse ;  /* 0x0000001331317220 */ /* 0x080fe20000410000 */
[-C--:B------:R-:W-:Y:S01]  /*5a00*/  FMUL.FTZ R52, R52, R19.reuse ;  /* 0x0000001334347220 */ /* 0x080fe20000410000 */
[-C--:B------:R-:W-:Y:S01]  /*5a10*/  FMUL.FTZ R53, R53, R19.reuse ;  /* 0x0000001335357220 */ /* 0x080fe20000410000 */
[----:B------:R-:W-:Y:S01]  /*5a20*/  FMUL.FTZ R56, R56, R19 ;  /* 0x0000001338387220 */ /* 0x000fe20000410000 */
[----:B--2---:R-:W-:Y:S01]  /*5a30*/  FMNMX.FTZ R184, R155, R184, !PT ;  /* 0x000000b89bb87209 */ /* 0x004fe20007810000 */
[----:B------:R-:W-:Y:S01]  /*5a40*/  FFMA.FTZ R155, R188, R5, -R163 ;  /* 0x00000005bc9b7223 */ /* 0x000fe200000108a3 */
[----:B------:R-:W2:Y:S01]  /*5a50*/  MUFU.EX2 R156, R156 ;  /* 0x0000009c009c7308 */ /* 0x000ea20000000800 */
[-C--:B------:R-:W-:Y:S01]  /*5a60*/  FMUL.FTZ R57, R57, R19.reuse ;  /* 0x0000001339397220 */ /* 0x080fe20000410000 */
[-C--:B------:R-:W-:Y:S01]  /*5a70*/  FMUL.FTZ R60, R60, R19.reuse ;  /* 0x000000133c3c7220 */ /* 0x080fe20000410000 */
[----:B------:R-:W3:Y:S01]  /*5a80*/  SHFL.BFLY PT, R161, R184, 0x1, 0x1f ;  /* 0x0c201f00b8a17f89 */ /* 0x000ee200000e0000 */
[-C--:B------:R-:W-:Y:S01]  /*5a90*/  FMUL.FTZ R61, R61, R19.reuse ;  /* 0x000000133d3d7220 */ /* 0x080fe20000410000 */
[-C--:B------:R-:W-:Y:S01]  /*5aa0*/  FMUL.FTZ R64, R64, R19.reuse ;  /* 0x0000001340407220 */ /* 0x080fe20000410000 */
[-C--:B------:R-:W-:Y:S01]  /*5ab0*/  FMUL.FTZ R65, R65, R19.reuse ;  /* 0x0000001341417220 */ /* 0x080fe20000410000 */
[-C--:B------:R-:W-:Y:S01]  /*5ac0*/  FMUL.FTZ R68, R68, R19.reuse ;  /* 0x0000001344447220 */ /* 0x080fe20000410000 */
[----:B------:R-:W-:Y:S01]  /*5ad0*/  MUFU.EX2 R23, R23 ;  /* 0x0000001700177308 */ /* 0x000fe20000000800 */
[-C--:B------:R-:W-:Y:S01]  /*5ae0*/  FMUL.FTZ R69, R69, R19.reuse ;  /* 0x0000001345457220 */ /* 0x080fe20000410000 */
[-C--:B------:R-:W-:Y:S01]  /*5af0*/  FMUL.FTZ R72, R72, R19.reuse ;  /* 0x0000001348487220 */ /* 0x080fe20000410000 */
[-C--:B------:R-:W-:Y:S01]  /*5b00*/  FMUL.FTZ R73, R73, R19.reuse ;  /* 0x0000001349497220 */ /* 0x080fe20000410000 */
        /* <DEDUP_REMOVED lines=14> */
[----:B------:R-:W-:Y:S01]  /*5bf0*/  FMUL.FTZ R100, R100, R19 ;  /* 0x0000001364647220 */ /* 0x000fe20000410000 */
[----:B---3--:R-:W-:Y:S01]  /*5c00*/  FMNMX.FTZ R168, R184, R161, !PT ;  /* 0x000000a1b8a87209 */ /* 0x008fe20007810000 */
[-C--:B------:R-:W-:Y:S01]  /*5c10*/  FMUL.FTZ R101, R101, R19.reuse ;  /* 0x0000001365657220 */ /* 0x080fe20000410000 */
[-C--:B------:R-:W-:Y:S01]  /*5c20*/  FMUL.FTZ R104, R104, R19.reuse ;  /* 0x0000001368687220 */ /* 0x080fe20000410000 */
[-C--:B------:R-:W-:Y:S01]  /*5c30*/  FMUL.FTZ R105, R105, R19.reuse ;  /* 0x0000001369697220 */ /* 0x080fe20000410000 */
[----:B------:R-:W-:Y:S01]  /*5c40*/  FMUL.FTZ R108, R108, R19 ;  /* 0x000000136c6c7220 */ /* 0x000fe20000410000 */
[C---:B------:R-:W-:Y:S01]  /*5c50*/  FADD.FTZ R172, -R168.reuse, R3 ;  /* 0x00000003a8ac7221 */ /* 0x040fe20000010100 */
[----:B------:R-:W-:Y:S01]  /*5c60*/  FMUL.FTZ R175, R168, R5 ;  /* 0x00000005a8af7220 */ /* 0x000fe20000410000 */
[----:B------:R3:W-:Y:S01]  /*5c70*/  MUFU.EX2 R161, R165 ;  /* 0x000000a500a17308 */ /* 0x0007e20000000800 */
[----:B------:R-:W-:Y:S01]  /*5c80*/  FMUL.FTZ R109, R109, R19 ;  /* 0x000000136d6d7220 */ /* 0x000fe20000410000 */
[-C--:B------:R-:W-:Y:S01]  /*5c90*/  FMUL.FTZ R172, R172, R5.reuse ;  /* 0x00000005acac7220 */ /* 0x080fe20000410000 */
[-CC-:B------:R-:W-:Y:S01]  /*5ca0*/  FFMA.FTZ R3, R18, R5.reuse, -R175.reuse ;  /* 0x0000000512037223 */ /* 0x180fe200000108af */
[-CC-:B------:R-:W-:Y:S01]  /*5cb0*/  FFMA.FTZ R18, R20, R5.reuse, -R175.reuse ;  /* 0x0000000514127223 */ /* 0x180fe200000108af */
[-CC-:B------:R-:W-:Y:S01]  /*5cc0*/  FFMA.FTZ R20, R22, R5.reuse, -R175.reuse ;  /* 0x0000000516147223 */ /* 0x180fe200000108af */
[-CC-:B------:R-:W-:Y:S01]  /*5cd0*/  FFMA.FTZ R163, R152, R5.reuse, -R175.reuse ;  /* 0x0000000598a37223 */ /* 0x180fe200000108af */
[----:B------:R-:W-:Y:S01]  /*5ce0*/  FFMA.FTZ R22, R162, R5, -R175 ;  /* 0x00000005a2167223 */ /* 0x000fe200000108af */
[----:B------:R-:W-:Y:S01]  /*5cf0*/  MUFU.EX2 R172, R172 ;  /* 0x000000ac00ac7308 */ /* 0x000fe20000000800 */
[----:B------:R-:W-:Y:S01]  /*5d00*/  @!P3 LEA R162, R177, R6, 0x6 ;  /* 0x00000006b1a2b211 */ /* 0x000fe200078e30ff */
[----:B----4-:R-:W-:Y:S01]  /*5d10*/  FADD.FTZ R177, R15, R12 ;  /* 0x0000000c0fb17221 */ /* 0x010fe20000010000 */
[----:B------:R-:W-:-:S02]  /*5d20*/  @!P1 VIADD R152, R171, 0x28c40 ;  /* 0x00028c40ab989836 */ /* 0x000fc40000000000 */
[-CC-:B---3--:R-:W-:Y:S01]  /*5d30*/  FFMA.FTZ R165, R196, R5.reuse, -R175.reuse ;  /* 0x00000005c4a57223 */ /* 0x188fe200000108af */
[-C--:B------:R-:W-:Y:S01]  /*5d40*/  FFMA.FTZ R167, R166, R5.reuse, -R175 ;  /* 0x00000005a6a77223 */ /* 0x080fe200000108af */
[----:B-1----:R-:W-:Y:S01]  /*5d50*/  FADD.FTZ R12, R154, R177 ;  /* 0x000000b19a0c7221 */ /* 0x002fe20000010000 */
[-CC-:B------:R-:W-:Y:S01]  /*5d60*/  FFMA.FTZ R184, R198, R5.reuse, -R175.reuse ;  /* 0x00000005c6b87223 */ /* 0x180fe200000108af */
[----:B------:R-:W1:Y:S01]  /*5d70*/  MUFU.EX2 R3, R3 ;  /* 0x0000000300037308 */ /* 0x000e620000000800 */
[----:B------:R-:W-:Y:S01]  /*5d80*/  @!P1 PRMT R152, RZ, 0x654, R152 ;  /* 0x00000654ff989816 */ /* 0x000fe20000000098 */
[----:B------:R-:W-:Y:S01]  /*5d90*/  FADD.FTZ R177, R21, R12 ;  /* 0x0000000c15b17221 */ /* 0x000fe20000010000 */
[-CC-:B------:R-:W-:Y:S01]  /*5da0*/  FFMA.FTZ R169, R170, R5.reuse, -R175.reuse ;  /* 0x00000005aaa97223 */ /* 0x180fe200000108af */
[-CC-:B------:R-:W-:Y:S01]  /*5db0*/  FFMA.FTZ R170, R200, R5.reuse, -R175.reuse ;  /* 0x00000005c8aa7223 */ /* 0x180fe200000108af */
[----:B------:R2:W-:Y:S01]  /*5dc0*/  @!P1 SYNCS.ARRIVE.TRANS64.RED.A1T0 RZ, [R152+URZ], RZ ;  /* 0x000000ff98ff99a7 */ /* 0x0005e2000810043f */
[-CC-:B------:R-:W-:Y:S01]  /*5dd0*/  FFMA.FTZ R173, R174, R5.reuse, -R175.reuse ;  /* 0x00000005aead7223 */ /* 0x180fe200000108af */
[-CC-:B------:R-:W-:Y:S01]  /*5de0*/  FFMA.FTZ R202, R202, R5.reuse, -R175.reuse ;  /* 0x00000005caca7223 */ /* 0x180fe200000108af */
[----:B------:R-:W3:Y:S01]  /*5df0*/  MUFU.EX2 R18, R18 ;  /* 0x0000001200127308 */ /* 0x000ee20000000800 */
[----:B------:R-:W-:Y:S01]  /*5e00*/  @!P3 LEA R162, R162, UR36, 0x2 ;  /* 0x00000024a2a2bc11 */ /* 0x000fe2000f8e10ff */
[-CC-:B------:R-:W-:Y:S01]  /*5e10*/  FFMA.FTZ R178, R178, R5.reuse, -R175.reuse ;  /* 0x00000005b2b27223 */ /* 0x180fe200000108af */
[-CC-:B------:R-:W-:Y:S01]  /*5e20*/  FFMA.FTZ R182, R182, R5.reuse, -R175.reuse ;  /* 0x00000005b6b67223 */ /* 0x180fe200000108af */
[-C--:B------:R-:W-:Y:S01]  /*5e30*/  FFMA.FTZ R204, R204, R5.reuse, -R175 ;  /* 0x00000005cccc7223 */ /* 0x080fe200000108af */
[----:B--2---:R-:W-:Y:S01]  /*5e40*/  FADD.FTZ R152, R156, R177 ;  /* 0x000000b19c987221 */ /* 0x004fe20000010000 */
[----:B------:R-:W-:Y:S01]  /*5e50*/  @!P3 STS [R162+0x28800], R19 ;  /* 0x02880013a200b388 */ /* 0x000fe20000000800 */
[----:B------:R-:W-:Y:S01]  /*5e60*/  FFMA.FTZ R206, R206, R5, -R175 ;  /* 0x00000005cece7223 */ /* 0x000fe200000108af */
[----:B------:R-:W2:Y:S01]  /*5e70*/  MUFU.EX2 R20, R20 ;  /* 0x0000001400147308 */ /* 0x000ea20000000800 */
[----:B-1----:R-:W-:Y:S01]  /*5e80*/  FFMA.FTZ R11, R172, R11, R3 ;  /* 0x0000000bac0b7223 */ /* 0x002fe20000010003 */
[----:B------:R-:W-:Y:S01]  /*5e90*/  FADD.FTZ R177, R23, R152 ;  /* 0x0000009817b17221 */ /* 0x000fe20000010000 */
[----:B------:R1:W-:Y:S01]  /*5ea0*/  @!P3 STS [R162+0x28820], R172 ;  /* 0x028820aca200b388 */ /* 0x0003e20000000800 */
[-C--:B------:R-:W-:Y:S01]  /*5eb0*/  FMUL.FTZ R112, R112, R19.reuse ;  /* 0x0000001370707220 */ /* 0x080fe20000410000 */
[-C--:B------:R-:W-:Y:S01]  /*5ec0*/  FMUL.FTZ R113, R113, R19.reuse ;  /* 0x0000001371717220 */ /* 0x080fe20000410000 */
[----:B------:R-:W-:Y:S01]  /*5ed0*/  FADD.FTZ R152, R158, R177 ;  /* 0x000000b19e987221 */ /* 0x000fe20000010000 */
[-C--:B------:R-:W-:Y:S01]  /*5ee0*/  FMUL.FTZ R116, R116, R19.reuse ;  /* 0x0000001374747220 */ /* 0x080fe20000410000 */
[----:B------:R-:W4:Y:S01]  /*5ef0*/  MUFU.EX2 R163, R163 ;  /* 0x000000a300a37308 */ /* 0x000f220000000800 */
[----:B---3--:R-:W-:Y:S01]  /*5f00*/  FADD.FTZ R11, R18, R11 ;  /* 0x0000000b120b7221 */ /* 0x008fe20000010000 */
[-C--:B------:R-:W-:Y:S01]  /*5f10*/  FMUL.FTZ R117, R117, R19.reuse ;  /* 0x0000001375757220 */ /* 0x080fe20000410000 */
[-C--:B------:R-:W-:Y:S01]  /*5f20*/  FMUL.FTZ R120, R120, R19.reuse ;  /* 0x0000001378787220 */ /* 0x080fe20000410000 */
[-C--:B------:R-:W-:Y:S01]  /*5f30*/  FMUL.FTZ R121, R121, R19.reuse ;  /* 0x0000001379797220 */ /* 0x080fe20000410000 */
[-C--:B------:R-:W-:Y:S01]  /*5f40*/  FMUL.FTZ R124, R124, R19.reuse ;  /* 0x000000137c7c7220 */ /* 0x080fe20000410000 */
[-C--:B------:R-:W-:Y:S01]  /*5f50*/  FMUL.FTZ R125, R125, R19.reuse ;  /* 0x000000137d7d7220 */ /* 0x080fe20000410000 */
[-C--:B------:R-:W-:Y:S01]  /*5f60*/  FMUL.FTZ R128, R128, R19.reuse ;  /* 0x0000001380807220 */ /* 0x080fe20000410000 */
[----:B------:R-:W3:Y:S01]  /*5f70*/  MUFU.EX2 R22, R22 ;  /* 0x0000001600167308 */ /* 0x000ee20000000800 */
[----:B--2---:R-:W-:Y:S01]  /*5f80*/  FADD.FTZ R12, R20, R11 ;  /* 0x0000000b140c7221 */ /* 0x004fe20000010000 */
[-C--:B------:R-:W-:Y:S01]  /*5f90*/  FMUL.FTZ R129, R129, R19.reuse ;  /* 0x0000001381817220 */ /* 0x080fe20000410000 */
[-C--:B------:R-:W-:Y:S01]  /*5fa0*/  FMUL.FTZ R132, R132, R19.reuse ;  /* 0x0000001384847220 */ /* 0x080fe20000410000 */
[-C--:B------:R-:W-:Y:S01]  /*5fb0*/  FMUL.FTZ R133, R133, R19.reuse ;  /* 0x0000001385857220 */ /* 0x080fe20000410000 */
[-C--:B------:R-:W-:Y:S01]  /*5fc0*/  FMUL.FTZ R136, R136, R19.reuse ;  /* 0x0000001388887220 */ /* 0x080fe20000410000 */
[-C--:B------:R-:W-:Y:S01]  /*5fd0*/  FMUL.FTZ R137, R137, R19.reuse ;  /* 0x0000001389897220 */ /* 0x080fe20000410000 */
[-C--:B------:R-:W-:Y:S01]  /*5fe0*/  FMUL.FTZ R140, R140, R19.reuse ;  /* 0x000000138c8c7220 */ /* 0x080fe20000410000 */
[----:B------:R-:W2:Y:S01]  /*5ff0*/  MUFU.EX2 R165, R165 ;  /* 0x000000a500a57308 */ /* 0x000ea20000000800 */
[----:B----4-:R-:W-:Y:S01]  /*6000*/  FADD.FTZ R11, R163, R12 ;  /* 0x0000000ca30b7221 */ /* 0x010fe20000010000 */
[-C--:B------:R-:W-:Y:S01]  /*6010*/  FMUL.FTZ R141, R141, R19.reuse ;  /* 0x000000138d8d7220 */ /* 0x080fe20000410000 */
[-C--:B------:R-:W-:Y:S01]  /*6020*/  FMUL.FTZ R144, R144, R19.reuse ;  /* 0x0000001390907220 */ /* 0x080fe20000410000 */
[-C--:B------:R-:W-:Y:S01]  /*6030*/  FMUL.FTZ R145, R145, R19.reuse ;  /* 0x0000001391917220 */ /* 0x080fe20000410000 */
[-C--:B------:R-:W-:Y:S01]  /*6040*/  FMUL.FTZ R148, R148, R19.reuse ;  /* 0x0000001394947220 */ /* 0x080fe20000410000 */
[----:B------:R-:W-:Y:S01]  /*6050*/  FMUL.FTZ R149, R149, R19 ;  /* 0x0000001395957220 */ /* 0x000fe20000410000 */
[C---:B------:R-:W-:Y:S01]  /*6060*/  F2FP.F16.F32.PACK_AB R158, R153.reuse, R158 ;  /* 0x0000009e999e723e */ /* 0x040fe200000000ff */
[----:B------:R-:W4:Y:S01]  /*6070*/  MUFU.EX2 R160, R160 ;  /* 0x000000a000a07308 */ /* 0x000f220000000800 */
[----:B---3--:R-:W-:Y:S01]  /*6080*/  FADD.FTZ R12, R22, R11 ;  /* 0x0000000b160c7221 */ /* 0x008fe20000010000 */
[----:B------:R-:W-:Y:S01]  /*6090*/  FADD.FTZ R11, R153, R152 ;  /* 0x00000098990b7221 */ /* 0x000fe20000010000 */
[----:B------:R-:W-:Y:S01]  /*60a0*/  F2FP.F16.F32.PACK_AB R154, R21, R154 ;  /* 0x0000009a159a723e */ /* 0x000fe200000000ff */
[-C--:B------:R-:W-:Y:S01]  /*60b0*/  FMUL.FTZ R26, R26, R172.reuse ;  /* 0x000000ac1a1a7220 */ /* 0x080fe20000410000 */
[----:B------:R-:W-:Y:S01]  /*60c0*/  F2FP.F16.F32.PACK_AB R153, R18, R3 ;  /* 0x000000031299723e */ /* 0x000fe200000000ff */
[----:B------:R-:W-:Y:S01]  /*60d0*/  FMUL.FTZ R27, R27, R172 ;  /* 0x000000ac1b1b7220 */ /* 0x000fe20000410000 */
[----:B------:R-:W-:Y:S01]  /*60e0*/  F2FP.F16.F32.PACK_AB R156, R23, R156 ;  /* 0x0000009c179c723e */ /* 0x000fe200000000ff */
        /* <DEDUP_REMOVED lines=14> */
[-C--:B------:R-:W-:Y:S01]  /*61d0*/  FMUL.FTZ R50, R50, R172.reuse ;  /* 0x000000ac32327220 */ /* 0x080fe20000410000 */
        /* <DEDUP_REMOVED lines=8> */
[----:B------:R-:W-:Y:S01]  /*6260*/  FMUL.FTZ R63, R63, R172 ;  /* 0x000000ac3f3f7220 */ /* 0x000fe20000410000 */
[----:B------:R-:W3:Y:S01]  /*6270*/  MUFU.EX2 R157, R157 ;  /* 0x0000009d009d7308 */ /* 0x000ee20000000800 */
[C---:B--2---:R-:W-:Y:S01]  /*6280*/  FADD.FTZ R152, R155.reuse, R152 ;  /* 0x000000989b987221 */ /* 0x044fe20000010000 */
[----:B------:R-:W-:Y:S01]  /*6290*/  F2FP.F16.F32.PACK_AB R160, R155, R160 ;  /* 0x000000a09ba0723e */ /* 0x000fe200000000ff */
[----:B------:R-:W-:Y:S01]  /*62a0*/  FMUL.FTZ R66, R66, R172 ;  /* 0x000000ac42427220 */ /* 0x000fe20000410000 */
[----:B------:R-:W-:Y:S01]  /*62b0*/  F2FP.F16.F32.PACK_AB R155, R163, R20 ;  /* 0x00000014a39b723e */ /* 0x000fe200000000ff */
        /* <DEDUP_REMOVED lines=10> */
[----:B------:R-:W-:Y:S01]  /*6360*/  FMUL.FTZ R83, R83, R172 ;  /* 0x000000ac53537220 */ /* 0x000fe20000410000 */
[----:B------:R-:W4:Y:S01]  /*6370*/  MUFU.EX2 R164, R164 ;  /* 0x000000a400a47308 */ /* 0x000f220000000800 */
[----:B---3--:R-:W-:Y:S01]  /*6380*/  FADD.FTZ R177, R157, R152 ;  /* 0x000000989db17221 */ /* 0x008fe20000010000 */
[----:B------:R-:W-:Y:S01]  /*6390*/  F2FP.F16.F32.PACK_AB R152, R15, R0 ;  /* 0x000000000f98723e */ /* 0x000fe200000000ff */
[----:B------:R-:W-:Y:S01]  /*63a0*/  BAR.SYNC.DEFER_BLOCKING 0xf, 0x100 ;  /* 0x03c4000000007b1d */ /* 0x000fe20000010000 */
        /* <DEDUP_REMOVED lines=14> */
[C---:B----4-:R-:W-:Y:S01]  /*6490*/  FADD.FTZ R12, R164.reuse, R177 ;  /* 0x000000b1a40c7221 */ /* 0x050fe20000010000 */
[----:B-1----:R-:W-:Y:S01]  /*64a0*/  F2FP.F16.F32.PACK_AB R162, R164, R157 ;  /* 0x0000009da4a2723e */ /* 0x002fe200000000ff */
[----:B------:R-:W-:Y:S01]  /*64b0*/  FMUL.FTZ R107, R107, R172 ;  /* 0x000000ac6b6b7220 */ /* 0x000fe20000410000 */
[----:B------:R-:W-:Y:S01]  /*64c0*/  F2FP.F16.F32.PACK_AB R157, R165, R22 ;  /* 0x00000016a59d723e */ /* 0x000fe200000000ff */
[-C--:B------:R-:W-:Y:S01]  /*64d0*/  FMUL.FTZ R110, R110, R172.reuse ;  /* 0x000000ac6e6e7220 */ /* 0x080fe20000410000 */
[-C--:B------:R-:W-:Y:S01]  /*64e0*/  FMUL.FTZ R111, R111, R172.reuse ;  /* 0x000000ac6f6f7220 */ /* 0x080fe20000410000 */
[-C--:B------:R-:W-:Y:S01]  /*64f0*/  FMUL.FTZ R114, R114, R172.reuse ;  /* 0x000000ac72727220 */ /* 0x080fe20000410000 */
[----:B------:R-:W1:Y:S01]  /*6500*/  MUFU.EX2 R173, R173 ;  /* 0x000000ad00ad7308 */ /* 0x000e620000000800 */
[----:B---3--:R-:W-:Y:S01]  /*6510*/  FADD.FTZ R15, R159, R12 ;  /* 0x0000000c9f0f7221 */ /* 0x008fe20000010000 */
[----:B------:R3:W-:Y:S01]  /*6520*/  STSM.16.M88.4 [R7+0x26800], R152 ;  /* 0x0268009807007844 */ /* 0x0007e20000000200 */
[-C--:B------:R-:W-:Y:S01]  /*6530*/  FMUL.FTZ R115, R115, R172.reuse ;  /* 0x000000ac73737220 */ /* 0x080fe20000410000 */
[-C--:B------:R-:W-:Y:S01]  /*6540*/  FMUL.FTZ R118, R118, R172.reuse ;  /* 0x000000ac76767220 */ /* 0x080fe20000410000 */
[-C--:B------:R-:W-:Y:S01]  /*6550*/  FMUL.FTZ R119, R119, R172.reuse ;  /* 0x000000ac77777220 */ /* 0x080fe20000410000 */
[-C--:B------:R-:W-:Y:S01]  /*6560*/  FMUL.FTZ R122, R122, R172.reuse ;  /* 0x000000ac7a7a7220 */ /* 0x080fe20000410000 */
[-C--:B------:R-:W-:Y:S01]  /*6570*/  FMUL.FTZ R123, R123, R172.reuse ;  /* 0x000000ac7b7b7220 */ /* 0x080fe20000410000 */
[----:B------:R-:W4:Y:S01]  /*6580*/  MUFU.EX2 R176, R176 ;  /* 0x000000b000b07308 */ /* 0x000f220000000800 */
        /* <DEDUP_REMOVED lines=8> */
[----:B-1----:R-:W-:Y:S01]  /*6610*/  FADD.FTZ R11, R173, R0 ;  /* 0x00000000ad0b7221 */ /* 0x002fe20000010000 */
[-C--:B------:R-:W-:Y:S01]  /*6620*/  FMUL.FTZ R138, R138, R172.reuse ;  /* 0x000000ac8a8a7220 */ /* 0x080fe20000410000 */
[-C--:B------:R-:W-:Y:S01]  /*6630*/  FMUL.FTZ R139, R139, R172.reuse ;  /* 0x000000ac8b8b7220 */ /* 0x080fe20000410000 */
[-C--:B------:R-:W-:Y:S01]  /*6640*/  FMUL.FTZ R142, R142, R172.reuse ;  /* 0x000000ac8e8e7220 */ /* 0x080fe20000410000 */
[-C--:B------:R-:W-:Y:S01]  /*6650*/  FMUL.FTZ R143, R143, R172.reuse ;  /* 0x000000ac8f8f7220 */ /* 0x080fe20000410000 */
[-C--:B------:R-:W-:Y:S01]  /*6660*/  FMUL.FTZ R146, R146, R172.reuse ;  /* 0x000000ac92927220 */ /* 0x080fe20000410000 */
[-C--:B------:R-:W-:Y:S01]  /*6670*/  FMUL.FTZ R147, R147, R172.reuse ;  /* 0x000000ac93937220 */ /* 0x080fe20000410000 */
[----:B------:R-:W1:Y:S01]  /*6680*/  MUFU.EX2 R178, R178 ;  /* 0x000000b200b27308 */ /* 0x000e620000000800 */
[C---:B----4-:R-:W-:Y:S01]  /*6690*/  FADD.FTZ R0, R176.reuse, R15 ;  /* 0x0000000fb0007221 */ /* 0x050fe20000010000 */
[----:B------:R-:W-:Y:S01]  /*66a0*/  F2FP.F16.F32.PACK_AB R164, R176, R159 ;  /* 0x0000009fb0a4723e */ /* 0x000fe200000000ff */
[-C--:B------:R-:W-:Y:S01]  /*66b0*/  FMUL.FTZ R150, R150, R172.reuse ;  /* 0x000000ac96967220 */ /* 0x080fe20000410000 */
[----:B------:R-:W-:Y:S01]  /*66c0*/  F2FP.F16.F32.PACK_AB R159, R184, R167 ;  /* 0x000000a7b89f723e */ /* 0x000fe200000000ff */
[----:B------:R-:W-:Y:S01]  /*66d0*/  FADD.FTZ R19, R161, R0 ;  /* 0x00000000a1137221 */ /* 0x000fe20000010000 */
[----:B------:R-:W-:-:S02]  /*66e0*/  FMUL.FTZ R151, R151, R172 ;  /* 0x000000ac97977220 */ /* 0x000fc40000410000 */
[----:B------:R-:W4:Y:S01]  /*66f0*/  MUFU.EX2 R180, R180 ;  /* 0x000000b400b47308 */ /* 0x000f220000000800 */
[C---:B--2---:R-:W-:Y:S01]  /*6700*/  FADD.FTZ R11, R202.reuse, R11 ;  /* 0x0000000bca0b7221 */ /* 0x044fe20000010000 */
[----:B------:R-:W-:Y:S01]  /*6710*/  F2FP.F16.F32.PACK_AB R163, R202, R173 ;  /* 0x000000adcaa3723e */ /* 0x000fe200000000ff */
[----:B------:R3:W-:Y:S05]  /*6720*/  STSM.16.M88.4 [R9], R156 ;  /* 0x0000009c09007844 */ /* 0x0007ea0000000200 */
[----:B------:R-:W2:Y:S01]  /*6730*/  MUFU.EX2 R175, R204 ;  /* 0x000000cc00af7308 */ /* 0x000ea20000000800 */
[----:B-1----:R-:W-:-:S07]  /*6740*/  FADD.FTZ R0, R178, R11 ;  /* 0x0000000bb2007221 */ /* 0x002fce0000010000 */
[----:B------:R-:W1:Y:S01]  /*6750*/  MUFU.EX2 R182, R182 ;  /* 0x000000b600b67308 */ /* 0x000e620000000800 */
[C---:B----4-:R-:W-:Y:S01]  /*6760*/  F2FP.F16.F32.PACK_AB R166, R180.reuse, R161 ;  /* 0x000000a1b4a6723e */ /* 0x050fe200000000ff */
[----:B------:R-:W-:Y:S01]  /*6770*/  FADD.FTZ R12, R180, R19 ;  /* 0x00000013b40c7221 */ /* 0x000fe20000010000 */
[----:B------:R-:W-:-:S05]  /*6780*/  F2FP.F16.F32.PACK_AB R161, R170, R169 ;  /* 0x000000a9aaa1723e */ /* 0x000fca00000000ff */
[----:B------:R-:W4:Y:S01]  /*6790*/  MUFU.EX2 R15, R206 ;  /* 0x000000ce000f7308 */ /* 0x000f220000000800 */
[C---:B--2---:R-:W-:Y:S01]  /*67a0*/  FADD.FTZ R3, R175.reuse, R0 ;  /* 0x00000000af037221 */ /* 0x044fe20000010000 */
[----:B------:R-:W-:Y:S01]  /*67b0*/  F2FP.F16.F32.PACK_AB R165, R175, R178 ;  /* 0x000000b2afa5723e */ /* 0x000fe200000000ff */
[----:B------:R3:W-:Y:S02]  /*67c0*/  STSM.16.M88.4 [R8], R160 ;  /* 0x000000a008007844 */ /* 0x0007e40000000200 */
[----:B-1----:R-:W-:Y:S01]  /*67d0*/  FADD.FTZ R0, R182, R3 ;  /* 0x00000003b6007221 */ /* 0x002fe20000010000 */
[----:B----4-:R-:W-:-:S03]  /*67e0*/  F2FP.F16.F32.PACK_AB R167, R15, R182 ;  /* 0x000000b60fa7723e */ /* 0x010fc600000000ff */
[----:B------:R-:W-:Y:S02]  /*67f0*/  FADD.FTZ R11, R15, R0 ;  /* 0x000000000f0b7221 */ /* 0x000fe40000010000 */
[----:B------:R3:W-:Y:S01]  /*6800*/  STSM.16.M88.4 [R10], R164 ;  /* 0x000000a40a007844 */ /* 0x0007e20000000200 */
[----:B------:R-:W-:Y:S05]  /*6810*/  @!P0 BRA `(.L_x_3030) ;  /* 0x0000000000048947 */ /* 0x000fea0003800000 */
[----:B------:R-:W-:Y:S01]  /*6820*/  BPT.TRAP 0x1 ;  /* 0x000000040000795c */ /* 0x000fe20000300000 */
.L_x_3030:
[----:B------:R1:W2:Y:S01]  /*6830*/  SYNCS.PHASECHK.TRANS64.TRYWAIT P3, [UR7+0x28c50], R14 ;  /* 0x028c500eff0075a7 */ /* 0x0002a20008060147 */
[----:B------:R-:W-:Y:S05]  /*6840*/  @!P0 BRA `(.L_x_3031) ;  /* 0x0000000000048947 */ /* 0x000fea0003800000 */
[----:B------:R-:W-:Y:S01]  /*6850*/  BPT.TRAP 0x1 ;  /* 0x000000040000795c */ /* 0x000fe20000300000 */
.L_x_3031:
[----:B--2---:R-:W-:Y:S05]  /*6860*/  @P3 BRA `(.L_x_3032) ;  /* 0x0000000000083947 */ /* 0x004fea0003800000 */
[----:B------:R-:W2:Y:S02]  /*6870*/  SYNCS.PHASECHK.TRANS64.TRYWAIT P3, [UR7+0x28c50], R14 ;  /* 0x028c500eff0075a7 */ /* 0x000ea40008060147 */
[----:B--2---:R-:W-:Y:S05]  /*6880*/  @!P3 BRA `(.L_x_3033) ;  /* 0x0000007c000cb947 */ /* 0x004fea0003800000 */
.L_x_3032:
[----:B------:R-:W-:Y:S01]  /*6890*/  ULEA UR4, UR5, UR24, 0xc ;  /* 0x0000001805047291 */ /* 0x000fe2000f8e603f */
[----:B------:R-:W-:Y:S01]  /*68a0*/  WARPGROUP.ARRIVE ;  /* 0x00000000000079c5 */ /* 0x000fe20000000000 */
[----:B------:R-:W-:Y:S01]  /*68b0*/  UMOV UR11, 0x40000040 ;  /* 0x40000040000b7882 */ /* 0x000fe20000000000 */
[----:B--2---:R-:W-:Y:S02]  /*68c0*/  @!P1 VIADD R171, R171, 0x28c60 ;  /* 0x00028c60abab9836 */ /* 0x004fe40000000000 */
[----:B------:R-:W-:Y:S02]  /*68d0*/  IMAD.MOV.U32 R3, RZ, RZ, R168 ;  /* 0x000000ffff037224 */ /* 0x000fe400078e00a8 */
[----:B------:R-:W-:Y:S01]  /*68e0*/  UMOV UR10, UR4 ;  /* 0x00000004000a7c82 */ /* 0x000fe20008000000 */
[----:B------:R-:W-:Y:S01]  /*68f0*/  @!P1 PRMT R171, RZ, 0x654, R171 ;  /* 0x00000654ffab9816 */ /* 0x000fe200000000ab */
[----:B------:R-:W-:Y:S01]  /*6900*/  HGMMA.64x256x16.F32 R24, R152, gdesc[UR8].tnspB, R24, gsb0 ;  /* 0x43e0000898187df0 */ /* 0x000fe20008000818 */
[----:B------:R-:W-:Y:S01]  /*6910*/  UIADD3 UR10, UR4, 0x80, URZ ;  /* 0x00000080040a7890 */ /* 0x000fe2000fffe03f */
[----:B------:R-:W-:Y:S01]  /*6920*/  IMAD.MOV.U32 R0, RZ, RZ, R17 ;  /* 0x000000ffff007224 */ /* 0x000fe200078e0011 */
[----:B------:R-:W-:Y:S01]  /*6930*/  UMOV UR11, 0x40000040 ;  /* 0x40000040000b7882 */ /* 0x000fe20000000000 */
[----:B------:R-:W-:-:S02]  /*6940*/  WARPGROUP.DEPBAR.LE gsb0, 0x0 ;  /* 0x00008000000079c5 */ /* 0x000fc40000010000 */
[----:B------:R-:W-:-:S15]  /*6950*/  WARPGROUP.ARRIVE ;  /* 0x00000000000079c5 */ /* 0x000fde0000000000 */
[----:B------:R-:W-:-:S07]  /*6960*/  NOP ;  /* 0x0000000000007918 */ /* 0x000fce0000000000 */
[----:B------:R-:W-:Y:S01]  /*6970*/  HGMMA.64x256x16.F32 R24, R156, gdesc[UR8].tnspB, R24, gsb0 ;  /* 0x43e000089c187df0 */ /* 0x000fe20008000818 */
[----:B------:R-:W-:Y:S01]  /*6980*/  UIADD3 UR10, UR4, 0x100, URZ ;  /* 0x00000100040a7890 */ /* 0x000fe2000fffe03f */
        /* <DEDUP_REMOVED lines=8> */
[----:B------:R-:W-:Y:S01]  /*6a10*/  UMOV UR4, UR5 ;  /* 0x0000000500047c82 */ /* 0x000fe20008000000 */
        /* <DEDUP_REMOVED lines=10> */
[----:B--2---:R-:W2:Y:S02]  /*6ac0*/  FENCE.VIEW.ASYNC.S ;  /* 0x00000000000073c6 */ /* 0x004ea40000000000 */
[----:B--2---:R-:W-:Y:S01]  /*6ad0*/  NOP ;  /* 0x0000000000007918 */ /* 0x004fe20000000000 */
[----:B------:R-:W-:Y:S06]  /*6ae0*/  BAR.ARV 0xe, 0x100 ;  /* 0x0384000000007b1d */ /* 0x000fec0000002000 */
[----:B------:R4:W-:Y:S01]  /*6af0*/  @!P1 SYNCS.ARRIVE.TRANS64.RED.A1T0 RZ, [R171+URZ], RZ ;  /* 0x000000ffabff99a7 */ /* 0x0009e2000810043f */
[----:B------:R-:W-:Y:S05]  /*6b00*/  @P2 BRA `(.L_x_3034) ;  /* 0xffffffe000ec2947 */ /* 0x000fea000383ffff */
[----:B------:R-:W-:Y:S01]  /*6b10*/  IMAD.MOV.U32 R3, RZ, RZ, R168 ;  /* 0x000000ffff037224 */ /* 0x000fe200078e00a8 */
[----:B------:R-:W-:Y:S01]  /*6b20*/  USHF.L.U32 UR4, UR5, 0x6, URZ ;  /* 0x0000000605047899 */ /* 0x000fe2000800063f */
[----:B------:R-:W-:-:S11]  /*6b30*/  IMAD.MOV.U32 R0, RZ, RZ, R17 ;  /* 0x000000ffff007224 */ /* 0x000fd600078e0011 */
.L_x_3025:
[----:B--23--:R-:W2:Y:S01]  /*6b40*/  SHFL.BFLY PT, R7, R12, 0x2, 0x1f ;  /* 0x0c401f000c077f89 */ /* 0x00cea200000e0000 */
[----:B------:R-:W-:Y:S08]  /*6b50*/  BAR.ARV 0x8, 0x100 ;  /* 0x0204000000007b1d */ /* 0x000ff00000002000 */
[----:B------:R-:W-:Y:S01]  /*6b60*/  BAR.SYNC.DEFER_BLOCKING 0xf, 0x100 ;  /* 0x03c4000000007b1d */ /* 0x000fe20000010000 */
[----:B------:R-:W-:Y:S01]  /*6b70*/  ISETP.NE.AND P0, PT, R4, RZ, PT ;  /* 0x000000ff0400720c */ /* 0x000fe20003f05270 */
[----:B------:R-:W-:-:S04]  /*6b80*/  IMAD.MOV.U32 R4, RZ, RZ, RZ ;  /* 0x000000ffff047224 */ /* 0x000fc800078e00ff */
[----:B------:R-:W3:Y:S01]  /*6b90*/  SHFL.BFLY PT, R10, R11, 0x2, 0x1f ;  /* 0x0c401f000b0a7f89 */ /* 0x000ee200000e0000 */
[----:B--2---:R-:W-:-:S05]  /*6ba0*/  FADD.FTZ R7, R7, R12 ;  /* 0x0000000c07077221 */ /* 0x004fca0000010000 */
[----:B------:R-:W2:Y:S01]  /*6bb0*/  SHFL.BFLY PT, R8, R7, 0x1, 0x1f ;  /* 0x0c201f0007087f89 */ /* 0x000ea200000e0000 */
[----:B---3--:R-:W-:-:S05]  /*6bc0*/  FADD.FTZ R10, R10, R11 ;  /* 0x0000000b0a0a7221 */ /* 0x008fca0000010000 */
[----:B------:R-:W3:Y:S01]  /*6bd0*/  SHFL.BFLY PT, R9, R10, 0x1, 0x1f ;  /* 0x0c201f000a097f89 */ /* 0x000ee200000e0000 */
[----:B--2---:R-:W-:Y:S01]  /*6be0*/  FADD.FTZ R13, R7, R8 ;  /* 0x00000008070d7221 */ /* 0x004fe20000010000 */
[----:B------:R-:W-:Y:S01]  /*6bf0*/  MOV R8, RZ ;  /* 0x000000ff00087202 */ /* 0x000fe20000000f00 */
[----:B------:R-:W-:Y:S02]  /*6c00*/  VIADD R7, R6, UR4 ;  /* 0x0000000406077c36 */ /* 0x000fe40008000000 */
[----:B------:R-:W-:Y:S01]  /*6c10*/  IMAD.MOV.U32 R6, RZ, RZ, -0x800000 ;  /* 0xff800000ff067424 */ /* 0x000fe200078e00ff */
[----:B------:R-:W-:Y:S02]  /*6c20*/  FSETP.NE.FTZ.AND P1, PT, R13, RZ, PT ;  /* 0x000000ff0d00720b */ /* 0x000fe40003f35000 */
[----:B------:R-:W-:-:S11]  /*6c30*/  @!P0 LEA R7, R7, UR36, 0x2 ;  /* 0x0000002407078c11 */ /* 0x000fd6000f8e10ff */
[----:B------:R-:W2:Y:S01]  /*6c40*/  @P1 MUFU.RCP R8, R13 ;  /* 0x0000000d00081308 */ /* 0x000ea20000001000 */
[----:B---3--:R-:W-:-:S05]  /*6c50*/  FADD.FTZ R9, R10, R9 ;  /* 0x000000090a097221 */ /* 0x008fca0000010000 */
[----:B------:R-:W-:Y:S02]  /*6c60*/  FSETP.NE.FTZ.AND P2, PT, R9, RZ, PT ;  /* 0x000000ff0900720b */ /* 0x000fe40003f55000 */
[----:B------:R-:W-:Y:S01]  /*6c70*/  @P1 MUFU.LG2 R10, R13 ;  /* 0x0000000d000a1308 */ /* 0x000fe20000000c00 */
[----:B--2---:R2:W-:Y:S01]  /*6c80*/  @!P0 STS [R7+0x28800], R8 ;  /* 0x0288000807008388 */ /* 0x0045e20000000800 */
[-C--:B------:R-:W-:Y:S01]  /*6c90*/  FMUL.FTZ R24, R24, R8.reuse ;  /* 0x0000000818187220 */ /* 0x080fe20000410000 */
[----:B------:R-:W-:-:S08]  /*6ca0*/  FMUL.FTZ R25, R25, R8 ;  /* 0x0000000819197220 */ /* 0x000fd00000410000 */
[----:B------:R-:W3:Y:S01]  /*6cb0*/  @P2 MUFU.RCP R4, R9 ;  /* 0x0000000900042308 */ /* 0x000ee20000001000 */
[-C--:B------:R-:W-:Y:S01]  /*6cc0*/  FMUL.FTZ R28, R28, R8.reuse ;  /* 0x000000081c1c7220 */ /* 0x080fe20000410000 */
[-C--:B------:R-:W-:Y:S01]  /*6cd0*/  FMUL.FTZ R29, R29, R8.reuse ;  /* 0x000000081d1d7220 */ /* 0x080fe20000410000 */
[-C--:B------:R-:W-:Y:S01]  /*6ce0*/  FMUL.FTZ R32, R32, R8.reuse ;  /* 0x0000000820207220 */ /* 0x080fe20000410000 */
[-C--:B------:R-:W-:Y:S01]  /*6cf0*/  FMUL.FTZ R33, R33, R8.reuse ;  /* 0x0000000821217220 */ /* 0x080fe20000410000 */
[-C--:B------:R-:W-:Y:S01]  /*6d00*/  FMUL.FTZ R36, R36, R8.reuse ;  /* 0x0000000824247220 */ /* 0x080fe20000410000 */
[-C--:B------:R-:W-:Y:S01]  /*6d10*/  FMUL.FTZ R37, R37, R8.reuse ;  /* 0x0000000825257220 */ /* 0x080fe20000410000 */
[-C--:B------:R-:W-:Y:S01]  /*6d20*/  FMUL.FTZ R40, R40, R8.reuse ;  /* 0x0000000828287220 */ /* 0x080fe20000410000 */
[----:B------:R5:W2:Y:S01]  /*6d30*/  @P2 MUFU.LG2 R11, R9 ;  /* 0x00000009000b2308 */ /* 0x000aa20000000c00 */
        /* <DEDUP_REMOVED lines=8> */
[----:B---3--:R3:W-:Y:S01]  /*6dc0*/  @!P0 STS [R7+0x28820], R4 ;  /* 0x0288200407008388 */ /* 0x0087e20000000800 */
        /* <DEDUP_REMOVED lines=47> */
[C---:B-----5:R-:W-:Y:S01]  /*70c0*/  @P1 FMUL.FTZ R9, R5.reuse, 0.69314718246459960938 ;  /* 0x3f31721805091820 */ /* 0x060fe20000410000 */
[----:B------:R-:W-:Y:S01]  /*70d0*/  @P2 FMUL.FTZ R5, R5, 0.69314718246459960938 ;  /* 0x3f31721805052820 */ /* 0x000fe20000410000 */
[----:B------:R-:W-:Y:S01]  /*70e0*/  @P1 FMUL.FTZ R10, R10, 0.69314718246459960938 ;  /* 0x3f3172180a0a1820 */ /* 0x000fe20000410000 */
[----:B--2---:R-:W-:Y:S01]  /*70f0*/  @P2 FMUL.FTZ R8, R11, 0.69314718246459960938 ;  /* 0x3f3172180b082820 */ /* 0x004fe20000410000 */
[----:B---3--:R-:W-:Y:S01]  /*7100*/  IMAD.MOV.U32 R7, RZ, RZ, -0x800000 ;  /* 0xff800000ff077424 */ /* 0x008fe200078e00ff */
[----:B------:R-:W-:Y:S01]  /*7110*/  PLOP3.LUT P0, PT, PT, PT, PT, 0x8, 0x0 ;  /* 0x000000000000781c */ /* 0x000fe20003f0e170 */
        /* <DEDUP_REMOVED lines=64> */
[----:B------:R-:W-:Y:S01]  /*7520*/  @P1 FFMA.FTZ R6, R9, R0, R10 ;  /* 0x0000000009061223 */ /* 0x000fe2000001000a */
[----:B------:R-:W-:Y:S01]  /*7530*/  @P2 FFMA.FTZ R7, R5, R3, R8 ;  /* 0x0000000305072223 */ /* 0x000fe20000010008 */
[----:B------:R-:W-:Y:S06]  /*7540*/  BAR.ARV 0xe, 0x100 ;  /* 0x0384000000007b1d */ /* 0x000fec0000002000 */
.L_x_3005:
[----:B------:R-:W-:Y:S05]  /*7550*/  @P0 BRA `(.L_x_3035) ;  /* 0x0000002000e00947 */ /* 0x000fea0003800000 */
[----:B------:R-:W2:Y:S01]  /*7560*/  S2R R0, SR_TID.X ;  /* 0x0000000000007919 */ /* 0x000ea20000002100 */
[----:B------:R-:W3:Y:S01]  /*7570*/  S2UR UR5, SR_CgaCtaId ;  /* 0x00000000000579c3 */ /* 0x000ee20000008800 */
[----:B------:R-:W-:Y:S01]  /*7580*/  UMOV UR4, 0x400 ;  /* 0x0000040000047882 */ /* 0x000fe20000000000 */
[----:B------:R-:W-:-:S06]  /*7590*/  IADD3 R3, -R2, RZ, RZ ;  /* 0x000000ff02037210 */ /* 0x000fcc0007ffe1ff */
[----:B------:R-:W-:Y:S01]  /*75a0*/  BAR.SYNC.DEFER_BLOCKING 0x1, 0x100 ;  /* 0x0044000000007b1d */ /* 0x000fe20000010000 */
[----:B------:R-:W-:-:S07]  /*75b0*/  SHF.R.S32.HI R19, RZ, 0x1f, R2 ;  /* 0x0000001fff137819 */ /* 0x000fce0000011402 */
[----:B------:R-:W5:Y:S08]  /*75c0*/  S2UR UR6, SR_CTAID.Y ;  /* 0x00000000000679c3 */ /* 0x000f700000002600 */
[----:B------:R-:W5:Y:S01]  /*75d0*/  LDC R4, c[0x0][0xc50] ;  /* 0x00031400ff047b82 */ /* 0x000f620000000800 */
[----:B---3--:R-:W-:-:S07]  /*75e0*/  ULEA UR4, UR5, UR4, 0x18 ;  /* 0x0000000405047291 */ /* 0x008fce000f8ec03f */
[----:B------:R-:W3:Y:S01]  /*75f0*/  LDC R9, c[0x0][0xbe8] ;  /* 0x0002fa00ff097b82 */ /* 0x000ee20000000800 */
[----:B------:R-:W-:Y:S01]  /*7600*/  UIADD3 UR4, UR4, 0x28c20, URZ ;  /* 0x00028c2004047890 */ /* 0x000fe2000fffe03f */
[----:B--2---:R-:W-:-:S03]  /*7610*/  VIADD R152, R0, 0xffffff80 ;  /* 0xffffff8000987836 */ /* 0x004fc60000000000 */
[----:B------:R-:W-:Y:S02]  /*7620*/  UPRMT UR4, URZ, 0x654, UR4 ;  /* 0x000006543f047896 */ /* 0x000fe40008000004 */
[----:B------:R-:W-:-:S04]  /*7630*/  SHF.R.S32.HI R21, RZ, 0x1f, R152 ;  /* 0x0000001fff157819 */ /* 0x000fc80000011498 */
[----:B01----:R-:W-:Y:S01]  /*7640*/  LEA.HI R5, R21, R152, RZ, 0x7 ;  /* 0x0000009815057211 */ /* 0x003fe200078f38ff */
[----:B-----5:R-:W-:Y:S02]  /*7650*/  IMAD R3, R4, R3, UR6 ;  /* 0x0000000604037e24 */ /* 0x020fe4000f8e0203 */
[----:B------:R-:W-:Y:S01]  /*7660*/  SYNCS.ARRIVE.TRANS64.RED.A1T0 RZ, [UR4], RZ ;  /* 0x000000ffffff79a7 */ /* 0x000fe20008100404 */
[----:B------:R-:W-:Y:S02]  /*7670*/  SHF.R.S32.HI R8, RZ, 0x7, R5 ;  /* 0x00000007ff087819 */ /* 0x000fe40000011405 */
[----:B------:R-:W-:Y:S02]  /*7680*/  LOP3.LUT R11, R5, 0xffffff80, RZ, 0xc0, !PT ;  /* 0xffffff80050b7812 */ /* 0x000fe400078ec0ff */
[----:B------:R-:W-:Y:S01]  /*7690*/  SHF.R.S32.HI R4, RZ, 0x1f, R3 ;  /* 0x0000001fff047819 */ /* 0x000fe20000011403 */
[----:B------:R-:W0:Y:S02]  /*76a0*/  SHFL.IDX PT, R10, R8, RZ, 0x1f ;  /* 0x00001fff080a7589 */ /* 0x000e2400000e0000 */
[----:B------:R-:W-:-:S05]  /*76b0*/  IMAD.IADD R0, R152, 0x1, -R11 ;  /* 0x0000000198007824 */ /* 0x000fca00078e0a0b */
[----:B------:R-:W-:Y:S02]  /*76c0*/  SHF.R.S32.HI R157, RZ, 0x1f, R0 ;  /* 0x0000001fff9d7819 */ /* 0x000fe40000011400 */
[----:B0-----:R-:W-:Y:S02]  /*76d0*/  ISETP.NE.AND P0, PT, R10, RZ, PT ;  /* 0x000000ff0a00720c */ /* 0x001fe40003f05270 */
[----:B------:R-:W-:-:S11]  /*76e0*/  LEA.HI R10, R157, R0, RZ, 0x2 ;  /* 0x000000009d0a7211 */ /* 0x000fd600078f10ff */
[----:B---3--:R-:W-:Y:S05]  /*76f0*/  @P0 BRA `(.L_x_3036) ;  /* 0x0000000400380947 */ /* 0x008fea0003800000 */
[----:B------:R-:W0:Y:S01]  /*7700*/  LDC R18, c[0x0][0xbe8] ;  /* 0x0002fa00ff127b82 */ /* 0x000e220000000800 */
[----:B------:R-:W-:Y:S01]  /*7710*/  LOP3.LUT R5, R5, 0xffffff80, RZ, 0xc0, !PT ;  /* 0xffffff8005057812 */ /* 0x000fe200078ec0ff */
[----:B------:R-:W1:Y:S01]  /*7720*/  S2R R16, SR_CTAID.X ;  /* 0x0000000000107919 */ /* 0x000e620000002500 */
[----:B------:R-:W-:-:S03]  /*7730*/  ULDC.64 UR4, c[0x0][0xbd0] ;  /* 0x0002f40000047ab9 */ /* 0x000fc60000000a00 */
[----:B------:R-:W-:Y:S01]  /*7740*/  IMAD.IADD R153, R152, 0x1, -R5 ;  /* 0x0000000198997824 */ /* 0x000fe200078e0a05 */
[----:B------:R-:W-:Y:S01]  /*7750*/  LEA.HI R5, R21, R152, RZ, 0x2 ;  /* 0x0000009815057211 */ /* 0x000fe200078f10ff */
[----:B------:R-:W2:Y:S03]  /*7760*/  S2UR UR6, SR_CTAID.Z ;  /* 0x00000000000679c3 */ /* 0x000ea60000002700 */
[----:B------:R-:W-:Y:S02]  /*7770*/  SHF.R.S32.HI R12, RZ, 0x1f, R153 ;  /* 0x0000001fff0c7819 */ /* 0x000fe40000011499 */
[----:B------:R-:W-:Y:S02]  /*7780*/  LOP3.LUT R5, R5, 0xfffffffc, RZ, 0xc0, !PT ;  /* 0xfffffffc05057812 */ /* 0x000fe400078ec0ff */
[CC--:B------:R-:W-:Y:S01]  /*7790*/  LEA.HI R154, R12.reuse, R153.reuse, RZ, 0x2 ;  /* 0x000000990c9a7211 */ /* 0x0c0fe200078f10ff */
[----:B------:R-:W3:Y:S01]  /*77a0*/  LDC.64 R22, c[0x0][0xbd8] ;  /* 0x0002f600ff167b82 */ /* 0x000ee20000000a00 */
[----:B------:R-:W-:Y:S01]  /*77b0*/  LEA.HI R13, R12, R153, RZ, 0x5 ;  /* 0x000000990c0d7211 */ /* 0x000fe200078f28ff */
[----:B------:R-:W-:Y:S01]  /*77c0*/  IMAD.IADD R5, R152, 0x1, -R5 ;  /* 0x0000000198057824 */ /* 0x000fe200078e0a05 */
[----:B------:R-:W-:-:S02]  /*77d0*/  SHF.R.S32.HI R11, RZ, 0x2, R154 ;  /* 0x00000002ff0b7819 */ /* 0x000fc4000001149a */
[----:B------:R-:W-:Y:S02]  /*77e0*/  SHF.R.S32.HI R14, RZ, 0x1f, R154 ;  /* 0x0000001fff0e7819 */ /* 0x000fe4000001149a */
[----:B------:R-:W-:Y:S02]  /*77f0*/  SHF.R.S32.HI R13, RZ, 0x5, R13 ;  /* 0x00000005ff0d7819 */ /* 0x000fe4000001140d */
[----:B0-----:R-:W-:Y:S02]  /*7800*/  ISETP.NE.AND P0, PT, R18, 0x1, PT ;  /* 0x000000011200780c */ /* 0x001fe40003f05270 */
[----:B------:R-:W-:Y:S02]  /*7810*/  LEA.HI R14, R14, R11, RZ, 0x3 ;  /* 0x0000000b0e0e7211 */ /* 0x000fe400078f18ff */
[----:B------:R-:W-:Y:S02]  /*7820*/  LOP3.LUT R154, R154, 0x7ffffffc, RZ, 0xc0, !PT ;  /* 0x7ffffffc9a9a7812 */ /* 0x000fe400078ec0ff */
[----:B------:R-:W-:-:S03]  /*7830*/  LOP3.LUT R14, R14, 0xfffffff8, RZ, 0xc0, !PT ;  /* 0xfffffff80e0e7812 */ /* 0x000fc600078ec0ff */
[----:B------:R-:W-:Y:S02]  /*7840*/  IMAD.IADD R154, R153, 0x1, -R154 ;  /* 0x00000001999a7824 */ /* 0x000fe400078e0a9a */
[----:B------:R-:W-:Y:S01]  /*7850*/  IMAD.IADD R14, R11, 0x1, -R14 ;  /* 0x000000010b0e7824 */ /* 0x000fe200078e0a0e */
[----:B------:R-:W-:Y:S01]  /*7860*/  LEA.HI R11, R5, R5, RZ, 0x1 ;  /* 0x00000005050b7211 */ /* 0x000fe200078f08ff */
[----:B------:R-:W0:Y:S01]  /*7870*/  @P0 LDC R20, c[0x0][0xbec] ;  /* 0x0002fb00ff140b82 */ /* 0x000e220000000800 */
[----:B------:R-:W-:Y:S02]  /*7880*/  SHF.L.U32 R154, R154, 0x1, RZ ;  /* 0x000000019a9a7819 */ /* 0x000fe400000006ff */
[----:B------:R-:W-:Y:S01]  /*7890*/  LOP3.LUT R12, R11, 0x1ffffffe, RZ, 0xc0, !PT ;  /* 0x1ffffffe0b0c7812 */ /* 0x000fe200078ec0ff */
[----:B------:R-:W-:Y:S01]  /*78a0*/  IMAD R11, R19, UR4, RZ ;  /* 0x00000004130b7c24 */ /* 0x000fe2000f8e02ff */
[----:B------:R-:W-:-:S03]  /*78b0*/  LEA R155, R13, R14, 0x4 ;  /* 0x0000000e0d9b7211 */ /* 0x000fc600078e20ff */
[----:B------:R-:W5:Y:S01]  /*78c0*/  @P0 LDC R17, c[0x0][0xbf0] ;  /* 0x0002fc00ff110b82 */ /* 0x000f620000000800 */
[----:B------:R-:W-:Y:S02]  /*78d0*/  IMAD.IADD R5, R5, 0x1, -R12 ;  /* 0x0000000105057824 */ /* 0x000fe400078e0a0c */
[----:B------:R-:W-:Y:S01]  /*78e0*/  IMAD.WIDE.U32 R12, R2, UR4, RZ ;  /* 0x00000004020c7c25 */ /* 0x000fe2000f8e00ff */
[----:B--2---:R-:W-:-:S03]  /*78f0*/  USHF.R.S32.HI UR4, URZ, 0x1f, UR6 ;  /* 0x0000001f3f047899 */ /* 0x004fc60008011406 */
[----:B------:R-:W-:Y:S02]  /*7900*/  IMAD R5, R5, 0x8, R155 ;  /* 0x0000000805057824 */ /* 0x000fe400078e029b */
[----:B------:R-:W-:Y:S02]  /*7910*/  IMAD R11, R2, UR5, R11 ;  /* 0x00000005020b7c24 */ /* 0x000fe4000f8e020b */
[----:B---3--:R-:W-:Y:S01]  /*7920*/  IMAD R14, R22, UR4, RZ ;  /* 0x00000004160e7c24 */ /* 0x008fe2000f8e02ff */
[----:B------:R-:W-:Y:S01]  /*7930*/  ULDC.64 UR4, c[0x0][0xbe0] ;  /* 0x0002f80000047ab9 */ /* 0x000fe20000000a00 */
[----:B-1----:R-:W-:Y:S02]  /*7940*/  IMAD R5, R16, 0x40, R5 ;  /* 0x0000004010057824 */ /* 0x002fe400078e0205 */
[----:B------:R-:W-:Y:S02]  /*7950*/  IMAD R15, R23, UR6, R14 ;  /* 0x00000006170f7c24 */ /* 0x000fe4000f8e020e */
[----:B------:R-:W-:-:S02]  /*7960*/  IMAD.IADD R13, R13, 0x1, R11 ;  /* 0x000000010d0d7824 */ /* 0x000fc400078e020b */
[----:B0-----:R-:W-:-:S04]  /*7970*/  @P0 IMAD.HI.U32 R14, R5, R20, RZ ;  /* 0x00000014050e0227 */ /* 0x001fc800078e00ff */
[----:B------:R-:W-:-:S04]  /*7980*/  IMAD.WIDE.U32 R12, R22, UR6, R12 ;  /* 0x00000006160c7c25 */ /* 0x000fc8000f8e000c */
[----:B------:R-:W-:Y:S01]  /*7990*/  IMAD.MOV.U32 R11, RZ, RZ, R5 ;  /* 0x000000ffff0b7224 */ /* 0x000fe200078e0005 */
[----:B-----5:R-:W-:Y:S01]  /*79a0*/  @P0 SHF.R.U32.HI R11, RZ, R17, R14 ;  /* 0x00000011ff0b0219 */ /* 0x020fe2000001160e */
[----:B------:R-:W-:Y:S02]  /*79b0*/  IMAD.IADD R13, R13, 0x1, R15 ;  /* 0x000000010d0d7824 */ /* 0x000fe400078e020f */
[----:B------:R-:W-:Y:S01]  /*79c0*/  IMAD R14, R4, UR4, RZ ;  /* 0x00000004040e7c24 */ /* 0x000fe2000f8e02ff */
[----:B------:R-:W-:Y:S01]  /*79d0*/  IADD3 R15, -R11, RZ, RZ ;  /* 0x000000ff0b0f7210 */ /* 0x000fe20007ffe1ff */
[----:B------:R-:W-:-:S04]  /*79e0*/  IMAD.WIDE.U32 R12, R3, UR4, R12 ;  /* 0x00000004030c7c25 */ /* 0x000fc8000f8e000c */
[----:B------:R-:W-:Y:S01]  /*79f0*/  IMAD R5, R18, R15, R5 ;  /* 0x0000000f12057224 */ /* 0x000fe200078e0205 */
[----:B------:R-:W-:Y:S01]  /*7a00*/  SHF.R.S32.HI R15, RZ, 0x1f, R11 ;  /* 0x0000001fff0f7819 */ /* 0x000fe2000001140b */
[----:B------:R-:W-:Y:S01]  /*7a10*/  IMAD R14, R3, UR5, R14 ;  /* 0x00000005030e7c24 */ /* 0x000fe2000f8e020e */
[----:B------:R-:W-:Y:S01]  /*7a20*/  IADD3 R12, P0, R11, R12, RZ ;  /* 0x0000000c0b0c7210 */ /* 0x000fe20007f1e0ff */
[----:B------:R-:W-:Y:S01]  /*7a30*/  ULDC.64 UR4, c[0x0][0xbc8] ;  /* 0x0002f20000047ab9 */ /* 0x000fe20000000a00 */
[----:B------:R-:W-:Y:S02]  /*7a40*/  SHF.R.S32.HI R11, RZ, 0x1f, R5 ;  /* 0x0000001fff0b7819 */ /* 0x000fe40000011405 */
[----:B------:R-:W-:-:S03]  /*7a50*/  IADD3.X R13, R15, R13, R14, P0, !PT ;  /* 0x0000000d0f0d7210 */ /* 0x000fc600007fe40e */
[----:B------:R-:W-:Y:S01]  /*7a60*/  IMAD R14, R11, UR4, RZ ;  /* 0x000000040b0e7c24 */ /* 0x000fe2000f8e02ff */
[----:B------:R-:W-:Y:S01]  /*7a70*/  LEA.HI R11, R8, R8, RZ, 0x1 ;  /* 0x00000008080b7211 */ /* 0x000fe200078f08ff */
[----:B------:R-:W-:-:S03]  /*7a80*/  IMAD.WIDE.U32 R12, R5, UR4, R12 ;  /* 0x00000004050c7c25 */ /* 0x000fc6000f8e000c */
[----:B------:R-:W-:Y:S01]  /*7a90*/  LOP3.LUT R11, R11, 0xfffffe, RZ, 0xc0, !PT ;  /* 0x00fffffe0b0b7812 */ /* 0x000fe200078ec0ff */
[----:B------:R-:W-:Y:S01]  /*7aa0*/  IMAD R5, R5, UR5, R14 ;  /* 0x0000000505057c24 */ /* 0x000fe2000f8e020e */
[----:B------:R-:W-:Y:S02]  /*7ab0*/  ULDC.64 UR4, c[0x0][0xba8] ;  /* 0x0002ea0000047ab9 */ /* 0x000fe40000000a00 */
[----:B------:R-:W-:Y:S01]  /*7ac0*/  LEA R17, P0, R12, UR4, 0x2 ;  /* 0x000000040c117c11 */ /* 0x000fe2000f8010ff */
[----:B------:R-:W-:Y:S01]  /*7ad0*/  IMAD.IADD R5, R13, 0x1, R5 ;  /* 0x000000010d057824 */ /* 0x000fe200078e0205 */
[----:B------:R-:W-:Y:S01]  /*7ae0*/  ULDC UR4, c[0x0][0xa88] ;  /* 0x0002a20000047ab9 */ /* 0x000fe20000000800 */
[----:B------:R-:W-:Y:S02]  /*7af0*/  IMAD.IADD R11, R8, 0x1, -R11 ;  /* 0x00000001080b7824 */ /* 0x000fe400078e0a0b */
[----:B------:R-:W-:Y:S01]  /*7b00*/  SHFL.IDX PT, R14, R17, 0x1, 0x1c1f ;  /* 0x003c1f00110e7f89 */ /* 0x000fe200000e0000 */
[----:B------:R-:W-:Y:S01]  /*7b10*/  LEA.HI.X R20, R12, UR5, R5, 0x2, P0 ;  /* 0x000000050c147c11 */ /* 0x000fe200080f1405 */
[----:B------:R-:W-:-:S02]  /*7b20*/  IMAD.U32 R11, R11, -0x100, RZ ;  /* 0xffffff000b0b7824 */ /* 0x000fc400078e00ff */
[----:B------:R-:W-:Y:S01]  /*7b30*/  SHFL.IDX PT, R12, R17, RZ, 0x1c1f ;  /* 0x001c1fff110c7589 */ /* 0x000fe200000e0000 */
[----:B------:R-:W-:Y:S02]  /*7b40*/  IMAD R5, R16, 0x40, R155 ;  /* 0x0000004010057824 */ /* 0x000fe400078e029b */
[----:B------:R-:W-:Y:S01]  /*7b50*/  IMAD R16, R18, UR4, RZ ;  /* 0x0000000412107c24 */ /* 0x000fe2000f8e02ff */
[----:B------:R-:W0:Y:S01]  /*7b60*/  SHFL.IDX PT, R13, R20, RZ, 0x1c1f ;  /* 0x001c1fff140d7589 */ /* 0x000e2200000e0000 */
[----:B------:R-:W-:Y:S01]  /*7b70*/  ISETP.NE.AND P0, PT, R154, R11, PT ;  /* 0x0000000b9a00720c */ /* 0x000fe20003f05270 */
[C---:B------:R-:W-:Y:S02]  /*7b80*/  VIADD R11, R5.reuse, 0x8 ;  /* 0x00000008050b7836 */ /* 0x040fe40000000000 */
[----:B------:R-:W1:Y:S01]  /*7b90*/  SHFL.IDX PT, R15, R20, 0x1, 0x1c1f ;  /* 0x003c1f00140f7f89 */ /* 0x000e6200000e0000 */
[-C--:B------:R-:W-:Y:S02]  /*7ba0*/  ISETP.GE.OR P1, PT, R5, R16.reuse, P0 ;  /* 0x000000100500720c */ /* 0x080fe40000726670 */
[----:B------:R-:W-:-:S11]  /*7bb0*/  ISETP.GE.OR P0, PT, R11, R16, P0 ;  /* 0x000000100b00720c */ /* 0x000fd60000706670 */
[----:B0-----:R0:W-:Y:S04]  /*7bc0*/  @!P1 ST.E desc[UR42][R12.64], R6 ;  /* 0x000000060c009985 */ /* 0x0011e8000c10192a */
[----:B-1----:R0:W-:Y:S02]  /*7bd0*/  @!P0 ST.E desc[UR42][R14.64], R7 ;  /* 0x000000070e008985 */ /* 0x0021e4000c10192a */
.L_x_3036:
[----:B------:R-:W-:Y:S01]  /*7be0*/  ISETP.NE.AND P0, PT, R9, 0x1, PT ;  /* 0x000000010900780c */ /* 0x000fe20003f05270 */
[----:B0-----:R-:W0:Y:S01]  /*7bf0*/  S2R R15, SR_CTAID.X ;  /* 0x00000000000f7919 */ /* 0x001e220000002500 */
[--C-:B------:R-:W-:Y:S01]  /*7c00*/  SHF.R.S32.HI R5, RZ, 0x2, R10.reuse ;  /* 0x00000002ff057819 */ /* 0x100fe2000001140a */
[----:B------:R-:W1:Y:S01]  /*7c10*/  S2UR UR6, SR_CTAID.Z ;  /* 0x00000000000679c3 */ /* 0x000e620000002700 */
[----:B------:R-:W-:Y:S01]  /*7c20*/  SHF.R.S32.HI R6, RZ, 0x1f, R10 ;  /* 0x0000001fff067819 */ /* 0x000fe2000001140a */
[----:B------:R-:W-:Y:S01]  /*7c30*/  ULDC.64 UR4, c[0x0][0xb38] ;  /* 0x0002ce0000047ab9 */ /* 0x000fe20000000a00 */
[----:B------:R-:W-:Y:S01]  /*7c40*/  LEA.HI R21, R21, R152, RZ, 0x2 ;  /* 0x0000009815157211 */ /* 0x000fe200078f10ff */
[----:B------:R-:W-:Y:S01]  /*7c50*/  BSSY B0, `(.L_x_3037) ;  /* 0x0000101000007945 */ /* 0x000fe20003800000 */
[----:B------:R-:W-:Y:S02]  /*7c60*/  LEA.HI R6, R6, R5, RZ, 0x3 ;  /* 0x0000000506067211 */ /* 0x000fe400078f18ff */
[----:B------:R-:W-:Y:S01]  /*7c70*/  LOP3.LUT R21, R21, 0xfffffffc, RZ, 0xc0, !PT ;  /* 0xfffffffc15157812 */ /* 0x000fe200078ec0ff */
[----:B------:R-:W2:Y:S01]  /*7c80*/  LDC.64 R12, c[0x0][0xb40] ;  /* 0x0002d000ff0c7b82 */ /* 0x000ea20000000a00 */
[----:B------:R-:W-:-:S02]  /*7c90*/  LOP3.LUT R6, R6, 0xfffffff8, RZ, 0xc0, !PT ;  /* 0xfffffff806067812 */ /* 0x000fc400078ec0ff */
[----:B------:R-:W-:Y:S01]  /*7ca0*/  LEA.HI R157, R157, R0, RZ, 0x5 ;  /* 0x000000009d9d7211 */ /* 0x000fe200078f28ff */
[----:B------:R-:W-:Y:S02]  /*7cb0*/  IMAD.IADD R21, R152, 0x1, -R21 ;  /* 0x0000000198157824 */ /* 0x000fe400078e0a15 */
[----:B------:R-:W-:Y:S01]  /*7cc0*/  IMAD.IADD R14, R5, 0x1, -R6 ;  /* 0x00000001050e7824 */ /* 0x000fe200078e0a06 */
[----:B------:R-:W-:Y:S01]  /*7cd0*/  SHF.R.S32.HI R157, RZ, 0x5, R157 ;  /* 0x00000005ff9d7819 */ /* 0x000fe2000001149d */
[----:B------:R-:W3:Y:S01]  /*7ce0*/  @P0 LDC R16, c[0x0][0xbec] ;  /* 0x0002fb00ff100b82 */ /* 0x000ee20000000800 */
[----:B------:R-:W-:-:S03]  /*7cf0*/  LEA.HI R5, R21, R21, RZ, 0x1 ;  /* 0x0000001515057211 */ /* 0x000fc600078f08ff */
[----:B------:R-:W-:Y:S01]  /*7d00*/  IMAD R14, R157, 0x10, R14 ;  /* 0x000000109d0e7824 */ /* 0x000fe200078e020e */
[----:B------:R-:W-:Y:S01]  /*7d10*/  LOP3.LUT R6, R5, 0x1ffffffe, RZ, 0xc0, !PT ;  /* 0x1ffffffe05067812 */ /* 0x000fe200078ec0ff */
[----:B------:R-:W-:Y:S02]  /*7d20*/  IMAD R5, R19, UR4, RZ ;  /* 0x0000000413057c24 */ /* 0x000fe4000f8e02ff */
[----:B------:R-:W5:Y:S02]  /*7d30*/  @P0 LDC R17, c[0x0][0xbf0] ;  /* 0x0002fc00ff110b82 */ /* 0x000f640000000800 */
[----:B------:R-:W-:Y:S02]  /*7d40*/  IMAD.IADD R21, R21, 0x1, -R6 ;  /* 0x0000000115157824 */ /* 0x000fe400078e0a06 */
[C---:B------:R-:W-:Y:S01]  /*7d50*/  IMAD.WIDE.U32 R6, R2.reuse, UR4, RZ ;  /* 0x0000000402067c25 */ /* 0x040fe2000f8e00ff */
[----:B-1----:R-:W-:Y:S02]  /*7d60*/  USHF.R.S32.HI UR4, URZ, 0x1f, UR6 ;  /* 0x0000001f3f047899 */ /* 0x002fe40008011406 */
[----:B------:R-:W-:Y:S01]  /*7d70*/  LEA R21, R21, R14, 0x3 ;  /* 0x0000000e15157211 */ /* 0x000fe200078e18ff */
[----:B------:R-:W-:-:S03]  /*7d80*/  IMAD R5, R2, UR5, R5 ;  /* 0x0000000502057c24 */ /* 0x000fc6000f8e0205 */
[C---:B--2---:R-:W-:Y:S01]  /*7d90*/  IMAD R2, R12.reuse, UR4, RZ ;  /* 0x000000040c027c24 */ /* 0x044fe2000f8e02ff */
[----:B------:R-:W-:Y:S01]  /*7da0*/  ULDC.64 UR4, c[0x0][0xb48] ;  /* 0x0002d20000047ab9 */ /* 0x000fe20000000a00 */
[----:B------:R-:W-:Y:S02]  /*7db0*/  IMAD.IADD R7, R7, 0x1, R5 ;  /* 0x0000000107077824 */ /* 0x000fe400078e0205 */
[----:B0-----:R-:W-:Y:S02]  /*7dc0*/  IMAD R21, R15, 0x40, R21 ;  /* 0x000000400f157824 */ /* 0x001fe400078e0215 */
[----:B------:R-:W-:Y:S02]  /*7dd0*/  IMAD R11, R13, UR6, R2 ;  /* 0x000000060d0b7c24 */ /* 0x000fe4000f8e0202 */
[----:B------:R-:W-:-:S04]  /*7de0*/  IMAD.WIDE.U32 R6, R12, UR6, R6 ;  /* 0x000000060c067c25 */ /* 0x000fc8000f8e0006 */
[----:B---3--:R-:W-:-:S04]  /*7df0*/  @P0 IMAD.HI.U32 R16, R21, R16, RZ ;  /* 0x0000001015100227 */ /* 0x008fc800078e00ff */
[----:B------:R-:W-:Y:S02]  /*7e00*/  IMAD R4, R4, UR4, RZ ;  /* 0x0000000404047c24 */ /* 0x000fe4000f8e02ff */
[----:B------:R-:W-:Y:S01]  /*7e10*/  IMAD.MOV.U32 R5, RZ, RZ, R21 ;  /* 0x000000ffff057224 */ /* 0x000fe200078e0015 */
[----:B-----5:R-:W-:Y:S01]  /*7e20*/  @P0 SHF.R.U32.HI R5, RZ, R17, R16 ;  /* 0x00000011ff050219 */ /* 0x020fe20000011610 */
[----:B------:R-:W-:Y:S02]  /*7e30*/  IMAD.IADD R7, R7, 0x1, R11 ;  /* 0x0000000107077824 */ /* 0x000fe400078e020b */
[C---:B------:R-:W-:Y:S01]  /*7e40*/  IMAD R11, R3.reuse, UR5, R4 ;  /* 0x00000005030b7c24 */ /* 0x040fe2000f8e0204 */
[----:B------:R-:W-:Y:S01]  /*7e50*/  SHF.R.S32.HI R4, RZ, 0x1f, R5 ;  /* 0x0000001fff047819 */ /* 0x000fe20000011405 */
[----:B------:R-:W-:Y:S01]  /*7e60*/  IMAD.WIDE.U32 R2, R3, UR4, R6 ;  /* 0x0000000403027c25 */ /* 0x000fe2000f8e0006 */
[----:B------:R-:W-:Y:S01]  /*7e70*/  ULDC.64 UR4, c[0x0][0xb30] ;  /* 0x0002cc0000047ab9 */ /* 0x000fe20000000a00 */
[----:B------:R-:W-:-:S02]  /*7e80*/  LEA.HI R6, R8, R8, RZ, 0x1 ;  /* 0x0000000808067211 */ /* 0x000fc400078f08ff */
[----:B------:R-:W-:Y:S01]  /*7e90*/  IMAD.MOV R12, RZ, RZ, -R5 ;  /* 0x000000ffff0c7224 */ /* 0x000fe200078e0a05 */
[----:B------:R-:W-:Y:S01]  /*7ea0*/  IADD3 R3, R3, R11, RZ ;  /* 0x0000000b03037210 */ /* 0x000fe20007ffe0ff */
[----:B------:R-:W-:Y:S01]  /*7eb0*/  IMAD R4, R4, UR4, RZ ;  /* 0x0000000404047c24 */ /* 0x000fe2000f8e02ff */
[----:B------:R-:W-:Y:S01]  /*7ec0*/  LOP3.LUT R13, R6, 0xfffffe, RZ, 0xc0, !PT ;  /* 0x00fffffe060d7812 */ /* 0x000fe200078ec0ff */
[----:B------:R-:W-:Y:S02]  /*7ed0*/  IMAD R7, R9, R12, R21 ;  /* 0x0000000c09077224 */ /* 0x000fe400078e0215 */
[C---:B------:R-:W-:Y:S02]  /*7ee0*/  IMAD R11, R5.reuse, UR5, R4 ;  /* 0x00000005050b7c24 */ /* 0x040fe4000f8e0204 */
[----:B------:R-:W-:Y:S01]  /*7ef0*/  IMAD.WIDE.U32 R2, R5, UR4, R2 ;  /* 0x0000000405027c25 */ /* 0x000fe2000f8e0002 */
[----:B------:R-:W-:Y:S01]  /*7f00*/  SHF.R.S32.HI R4, RZ, 0x1f, R7 ;  /* 0x0000001fff047819 */ /* 0x000fe20000011407 */
[----:B------:R-:W-:-:S02]  /*7f10*/  ULDC.64 UR4, c[0x0][0xb28] ;  /* 0x0002ca0000047ab9 */ /* 0x000fc40000000a00 */
[----:B------:R-:W-:Y:S01]  /*7f20*/  IMAD.IADD R3, R3, 0x1, R11 ;  /* 0x0000000103037824 */ /* 0x000fe200078e020b */
[----:B------:R-:W-:Y:S01]  /*7f30*/  LOP3.LUT R11, R10, 0x7ffffffc, RZ, 0xc0, !PT ;  /* 0x7ffffffc0a0b7812 */ /* 0x000fe200078ec0ff */
[----:B------:R-:W-:Y:S02]  /*7f40*/  IMAD R4, R4, UR4, RZ ;  /* 0x0000000404047c24 */ /* 0x000fe4000f8e02ff */
[----:B------:R-:W-:-:S04]  /*7f50*/  IMAD.WIDE.U32 R2, R7, UR4, R2 ;  /* 0x0000000407027c25 */ /* 0x000fc8000f8e0002 */
[----:B------:R-:W-:Y:S01]  /*7f60*/  IMAD R5, R7, UR5, R4 ;  /* 0x0000000507057c24 */ /* 0x000fe2000f8e0204 */
[----:B------:R-:W-:Y:S01]  /*7f70*/  ULDC.64 UR4, c[0x0][0xb00] ;  /* 0x0002c00000047ab9 */ /* 0x000fe20000000a00 */
[----:B------:R-:W-:Y:S01]  /*7f80*/  IMAD R7, R15, 0x40, R14 ;  /* 0x000000400f077824 */ /* 0x000fe200078e020e */
[----:B------:R-:W-:Y:S01]  /*7f90*/  LEA R4, P0, R2, UR4, 0x2 ;  /* 0x0000000402047c11 */ /* 0x000fe2000f8010ff */
[----:B------:R-:W-:Y:S01]  /*7fa0*/  ULDC UR4, c[0x0][0xa88] ;  /* 0x0002a20000047ab9 */ /* 0x000fe20000000800 */
[----:B------:R-:W-:Y:S02]  /*7fb0*/  IMAD.IADD R5, R3, 0x1, R5 ;  /* 0x0000000103057824 */ /* 0x000fe400078e0205 */
[----:B------:R-:W-:Y:S02]  /*7fc0*/  IMAD R6, R9, UR4, RZ ;  /* 0x0000000409067c24 */ /* 0x000fe4000f8e02ff */
[----:B------:R-:W-:Y:S01]  /*7fd0*/  IMAD.IADD R13, R8, 0x1, -R13 ;  /* 0x00000001080d7824 */ /* 0x000fe200078e0a0d */
[----:B------:R-:W-:Y:S01]  /*7fe0*/  LEA.HI.X R5, R2, UR5, R5, 0x2, P0 ;  /* 0x0000000502057c11 */ /* 0x000fe200080f1405 */
[----:B------:R-:W-:Y:S01]  /*7ff0*/  IMAD.IADD R0, R0, 0x1, -R11 ;  /* 0x0000000100007824 */ /* 0x000fe200078e0a0b */
[----:B------:R-:W-:Y:S01]  /*8000*/  ISETP.GE.AND P0, PT, R7, R6, PT ;  /* 0x000000060700720c */ /* 0x000fe20003f06270 */
[----:B------:R0:W1:Y:S03]  /*8010*/  SHFL.IDX PT, R2, R4, RZ, 0x1c1f ;  /* 0x001c1fff04027589 */ /* 0x00006600000e0000 */
[----:B------:R-:W-:Y:S01]  /*8020*/  LEA R0, R13, R0, 0x7 ;  /* 0x000000000d007211 */ /* 0x000fe200078e38ff */
[----:B------:R0:W2:Y:S04]  /*8030*/  SHFL.IDX PT, R3, R5, RZ, 0x1c1f ;  /* 0x001c1fff05037589 */ /* 0x0000a800000e0000 */
[----:B------:R-:W-:-:S04]  /*8040*/  IMAD.SHL.U32 R0, R0, 0x2, RZ ;  /* 0x0000000200007824 */ /* 0x000fc800078e00ff */
[----:B0-----:R-:W-:Y:S05]  /*8050*/  @P0 BRA `(.L_x_3038) ;  /* 0x0000000c00000947 */ /* 0x001fea0003800000 */
[C---:B------:R-:W-:Y:S01]  /*8060*/  VIADD R9, R0.reuse, 0x8 ;  /* 0x0000000800097836 */ /* 0x040fe20000000000 */
[----:B------:R-:W-:Y:S01]  /*8070*/  ULDC UR4, c[0x0][0xac8] ;  /* 0x0002b20000047ab9 */ /* 0x000fe20000000800 */
[C---:B------:R-:W-:Y:S01]  /*8080*/  VIADD R11, R0.reuse, 0x10 ;  /* 0x00000010000b7836 */ /* 0x040fe20000000000 */
[C---:B------:R-:W-:Y:S01]  /*8090*/  ISETP.GE.AND P2, PT, R0.reuse, UR4, PT ;  /* 0x0000000400007c0c */ /* 0x040fe2000bf46270 */
[C---:B------:R-:W-:Y:S01]  /*80a0*/  VIADD R13, R0.reuse, 0x18 ;  /* 0x00000018000d7836 */ /* 0x040fe20000000000 */
[----:B------:R-:W-:Y:S01]  /*80b0*/  ISETP.GE.AND P3, PT, R9, UR4, PT ;  /* 0x0000000409007c0c */ /* 0x000fe2000bf66270 */
[C---:B------:R-:W-:Y:S01]  /*80c0*/  VIADD R16, R0.reuse, 0x20 ;  /* 0x0000002000107836 */ /* 0x040fe20000000000 */
[----:B------:R-:W-:Y:S01]  /*80d0*/  ISETP.GE.AND P4, PT, R11, UR4, PT ;  /* 0x000000040b007c0c */ /* 0x000fe2000bf86270 */
[C---:B------:R-:W-:Y:S01]  /*80e0*/  VIADD R18, R0.reuse, 0x30 ;  /* 0x0000003000127836 */ /* 0x040fe20000000000 */
[----:B------:R-:W-:Y:S01]  /*80f0*/  ISETP.GE.AND P5, PT, R13, UR4, PT ;  /* 0x000000040d007c0c */ /* 0x000fe2000bfa6270 */
[C---:B------:R-:W-:Y:S01]  /*8100*/  VIADD R19, R0.reuse, 0x38 ;  /* 0x0000003800137836 */ /* 0x040fe20000000000 */
[C---:B------:R-:W-:Y:S01]  /*8110*/  IADD3 R17, R0.reuse, 0x28, RZ ;  /* 0x0000002800117810 */ /* 0x040fe20007ffe0ff */
[----:B------:R-:W-:Y:S01]  /*8120*/  VIADD R20, R0, 0x40 ;  /* 0x0000004000147836 */ /* 0x000fe20000000000 */
[----:B------:R-:W-:Y:S01]  /*8130*/  ISETP.GE.AND P0, PT, R16, UR4, PT ;  /* 0x0000000410007c0c */ /* 0x000fe2000bf06270 */
[C---:B------:R-:W-:Y:S01]  /*8140*/  VIADD R21, R0.reuse, 0x48 ;  /* 0x0000004800157836 */ /* 0x040fe20000000000 */
[----:B------:R-:W-:Y:S01]  /*8150*/  ISETP.GE.AND P1, PT, R17, UR4, PT ;  /* 0x0000000411007c0c */ /* 0x000fe2000bf26270 */
[C---:B------:R-:W-:Y:S01]  /*8160*/  VIADD R22, R0.reuse, 0x50 ;  /* 0x0000005000167836 */ /* 0x040fe20000000000 */
[----:B------:R-:W-:-:S02]  /*8170*/  @!P2 LEA.HI R8, R0, R0, RZ, 0x1 ;  /* 0x000000000008a211 */ /* 0x000fc400078f08ff */
[----:B------:R-:W-:Y:S02]  /*8180*/  @!P3 LEA.HI R10, R9, R9, RZ, 0x1 ;  /* 0x00000009090ab211 */ /* 0x000fe400078f08ff */
[----:B------:R-:W-:Y:S02]  /*8190*/  @!P4 LEA.HI R12, R11, R11, RZ, 0x1 ;  /* 0x0000000b0b0cc211 */ /* 0x000fe400078f08ff */
[----:B------:R-:W-:Y:S02]  /*81a0*/  @!P5 LEA.HI R14, R13, R13, RZ, 0x1 ;  /* 0x0000000d0d0ed211 */ /* 0x000fe400078f08ff */
[----:B------:R-:W-:Y:S02]  /*81b0*/  @!P2 LOP3.LUT R9, R8, 0xfffffffe, RZ, 0xc0, !PT ;  /* 0xfffffffe0809a812 */ /* 0x000fe400078ec0ff */
[----:B------:R-:W-:Y:S02]  /*81c0*/  @!P3 LOP3.LUT R11, R10, 0xfffffffe, RZ, 0xc0, !PT ;  /* 0xfffffffe0a0bb812 */ /* 0x000fe400078ec0ff */
[----:B------:R-:W-:Y:S01]  /*81d0*/  @!P4 LOP3.LUT R13, R12, 0xfffffffe, RZ, 0xc0, !PT ;  /* 0xfffffffe0c0dc812 */ /* 0x000fe200078ec0ff */
[----:B-12---:R-:W-:Y:S01]  /*81e0*/  @!P2 IMAD.WIDE R8, R9, 0x4, R2 ;  /* 0x000000040908a825 */ /* 0x006fe200078e0202 */
[----:B------:R-:W-:-:S02]  /*81f0*/  @!P5 LOP3.LUT R15, R14, 0xfffffffe, RZ, 0xc0, !PT ;  /* 0xfffffffe0e0fd812 */ /* 0x000fc400078ec0ff */
[----:B------:R-:W-:Y:S01]  /*8200*/  ISETP.GE.AND P6, PT, R22, UR4, PT ;  /* 0x0000000416007c0c */ /* 0x000fe2000bfc6270 */
[--C-:B------:R-:W-:Y:S01]  /*8210*/  @!P3 IMAD.WIDE R10, R11, 0x4, R2.reuse ;  /* 0x000000040b0ab825 */ /* 0x100fe200078e0202 */
[----:B------:R0:W-:Y:S01]  /*8220*/  @!P2 ST.E.64 desc[UR42][R8.64], R24 ;  /* 0x000000180800a985 */ /* 0x0001e2000c101b2a */
[----:B------:R-:W-:Y:S02]  /*8230*/  ISETP.GE.AND P2, PT, R18, UR4, PT ;  /* 0x0000000412007c0c */ /* 0x000fe4000bf46270 */
[--C-:B------:R-:W-:Y:S01]  /*8240*/  @!P4 IMAD.WIDE R12, R13, 0x4, R2.reuse ;  /* 0x000000040d0cc825 */ /* 0x100fe200078e0202 */
[----:B------:R1:W-:Y:S01]  /*8250*/  @!P3 ST.E.64 desc[UR42][R10.64], R28 ;  /* 0x0000001c0a00b985 */ /* 0x0003e2000c101b2a */
[----:B------:R-:W-:Y:S02]  /*8260*/  ISETP.GE.AND P3, PT, R19, UR4, PT ;  /* 0x0000000413007c0c */ /* 0x000fe4000bf66270 */
[----:B------:R-:W-:Y:S01]  /*8270*/  @!P5 IMAD.WIDE R14, R15, 0x4, R2 ;  /* 0x000000040f0ed825 */ /* 0x000fe200078e0202 */
[----:B------:R2:W-:Y:S01]  /*8280*/  @!P4 ST.E.64 desc[UR42][R12.64], R32 ;  /* 0x000000200c00c985 */ /* 0x0005e2000c101b2a */
[----:B------:R-:W-:-:S02]  /*8290*/  ISETP.GE.AND P4, PT, R20, UR4, PT ;  /* 0x0000000414007c0c */ /* 0x000fc4000bf86270 */
[----:B------:R-:W-:Y:S01]  /*82a0*/  @!P0 LEA.HI R16, R16, R16, RZ, 0x1 ;  /* 0x0000001010108211 */ /* 0x000fe200078f08ff */
[----:B------:R3:W-:Y:S01]  /*82b0*/  @!P5 ST.E.64 desc[UR42][R14.64], R36 ;  /* 0x000000240e00d985 */ /* 0x0007e2000c101b2a */
[----:B------:R-:W-:Y:S01]  /*82c0*/  ISETP.GE.AND P5, PT, R21, UR4, PT ;  /* 0x0000000415007c0c */ /* 0x000fe2000bfa6270 */
[----:B0-----:R-:W-:Y:S01]  /*82d0*/  VIADD R24, R0, 0x60 ;  /* 0x0000006000187836 */ /* 0x001fe20000000000 */
[----:B------:R-:W-:Y:S02]  /*82e0*/  @!P1 LEA.HI R17, R17, R17, RZ, 0x1 ;  /* 0x0000001111119211 */ /* 0x000fe400078f08ff */
[----:B------:R-:W-:Y:S02]  /*82f0*/  @!P0 LOP3.LUT R9, R16, 0xfffffffe, RZ, 0xc0, !PT ;  /* 0xfffffffe10098812 */ /* 0x000fe400078ec0ff */
[----:B-1----:R-:W-:Y:S02]  /*8300*/  @!P1 LOP3.LUT R11, R17, 0xfffffffe, RZ, 0xc0, !PT ;  /* 0xfffffffe110b9812 */ /* 0x002fe400078ec0ff */
[----:B------:R-:W-:Y:S01]  /*8310*/  @!P2 LEA.HI R18, R18, R18, RZ, 0x1 ;  /* 0x000000121212a211 */ /* 0x000fe200078f08ff */
[----:B------:R-:W-:Y:S01]  /*8320*/  @!P0 IMAD.WIDE R8, R9, 0x4, R2 ;  /* 0x0000000409088825 */ /* 0x000fe200078e0202 */
[----:B------:R-:W-:-:S02]  /*8330*/  @!P3 LEA.HI R19, R19, R19, RZ, 0x1 ;  /* 0x000000131313b211 */ /* 0x000fc400078f08ff */
[----:B------:R-:W-:Y:S01]  /*8340*/  @!P4 LEA.HI R20, R20, R20, RZ, 0x1 ;  /* 0x000000141414c211 */ /* 0x000fe200078f08ff */
[----:B------:R-:W-:Y:S01]  /*8350*/  @!P1 IMAD.WIDE R10, R11, 0x4, R2 ;  /* 0x000000040b0a9825 */ /* 0x000fe200078e0202 */
[----:B------:R-:W-:Y:S01]  /*8360*/  @!P5 LEA.HI R21, R21, R21, RZ, 0x1 ;  /* 0x000000151515d211 */ /* 0x000fe200078f08ff */
[----:B------:R0:W-:Y:S01]  /*8370*/  @!P0 ST.E.64 desc[UR42][R8.64], R40 ;  /* 0x0000002808008985 */ /* 0x0001e2000c101b2a */
[----:B------:R-:W-:Y:S02]  /*8380*/  @!P6 LEA.HI R22, R22, R22, RZ, 0x1 ;  /* 0x000000161616e211 */ /* 0x000fe400078f08ff */
[----:B--2---:R-:W-:Y:S01]  /*8390*/  @!P2 LOP3.LUT R13, R18, 0xfffffffe, RZ, 0xc0, !PT ;  /* 0xfffffffe120da812 */ /* 0x004fe200078ec0ff */
[----:B------:R1:W-:Y:S01]  /*83a0*/  @!P1 ST.E.64 desc[UR42][R10.64], R44 ;  /* 0x0000002c0a009985 */ /* 0x0003e2000c101b2a */
[----:B------:R-:W-:Y:S01]  /*83b0*/  @!P3 LOP3.LUT R19, R19, 0xfffffffe, RZ, 0xc0, !PT ;  /* 0xfffffffe1313b812 */ /* 0x000fe200078ec0ff */
[----:B------:R-:W-:Y:S01]  /*83c0*/  VIADD R18, R0, 0x68 ;  /* 0x0000006800127836 */ /* 0x000fe20000000000 */
[----:B---3--:R-:W-:Y:S01]  /*83d0*/  @!P4 LOP3.LUT R15, R20, 0xfffffffe, RZ, 0xc0, !PT ;  /* 0xfffffffe140fc812 */ /* 0x008fe200078ec0ff */
[----:B------:R-:W-:Y:S01]  /*83e0*/  VIADD R20, R0, 0x78 ;  /* 0x0000007800147836 */ /* 0x000fe20000000000 */
[----:B------:R-:W-:-:S02]  /*83f0*/  @!P5 LOP3.LUT R21, R21, 0xfffffffe, RZ, 0xc0, !PT ;  /* 0xfffffffe1515d812 */ /* 0x000fc400078ec0ff */
[----:B------:R-:W-:Y:S02]  /*8400*/  IADD3 R23, R0, 0x58, RZ ;  /* 0x0000005800177810 */ /* 0x000fe40007ffe0ff */
[----:B------:R-:W-:Y:S01]  /*8410*/  @!P6 LOP3.LUT R17, R22, 0xfffffffe, RZ, 0xc0, !PT ;  /* 0xfffffffe1611e812 */ /* 0x000fe200078ec0ff */
[--C-:B0-----:R-:W-:Y:S01]  /*8420*/  @!P2 IMAD.WIDE R8, R13, 0x4, R2.reuse ;  /* 0x000000040d08a825 */ /* 0x101fe200078e0202 */
[----:B------:R-:W-:Y:S02]  /*8430*/  ISETP.GE.AND P1, PT, R23, UR4, PT ;  /* 0x0000000417007c0c */ /* 0x000fe4000bf26270 */
[----:B------:R-:W-:Y:S01]  /*8440*/  ISETP.GE.AND P0, PT, R24, UR4, PT ;  /* 0x0000000418007c0c */ /* 0x000fe2000bf06270 */
[--C-:B-1----:R-:W-:Y:S01]  /*8450*/  @!P3 IMAD.WIDE R10, R19, 0x4, R2.reuse ;  /* 0x00000004130ab825 */ /* 0x102fe200078e0202 */
[----:B------:R0:W-:Y:S01]  /*8460*/  @!P2 ST.E.64 desc[UR42][R8.64], R48 ;  /* 0x000000300800a985 */ /* 0x0001e2000c101b2a */
[----:B------:R-:W-:Y:S02]  /*8470*/  IADD3 R22, R0, 0x88, RZ ;  /* 0x0000008800167810 */ /* 0x000fe40007ffe0ff */
[----:B------:R-:W-:Y:S01]  /*8480*/  @!P4 IMAD.WIDE R12, R15, 0x4, R2 ;  /* 0x000000040f0cc825 */ /* 0x000fe200078e0202 */
[----:B------:R1:W-:Y:S01]  /*8490*/  @!P3 ST.E.64 desc[UR42][R10.64], R52 ;  /* 0x000000340a00b985 */ /* 0x0003e2000c101b2a */
[----:B------:R-:W-:-:S02]  /*84a0*/  ISETP.GE.AND P2, PT, R18, UR4, PT ;  /* 0x0000000412007c0c */ /* 0x000fc4000bf46270 */
[--C-:B------:R-:W-:Y:S01]  /*84b0*/  @!P5 IMAD.WIDE R14, R21, 0x4, R2.reuse ;  /* 0x00000004150ed825 */ /* 0x100fe200078e0202 */
[----:B------:R2:W-:Y:S01]  /*84c0*/  @!P4 ST.E.64 desc[UR42][R12.64], R56 ;  /* 0x000000380c00c985 */ /* 0x0005e2000c101b2a */
[----:B------:R-:W-:Y:S02]  /*84d0*/  ISETP.GE.AND P3, PT, R22, UR4, PT ;  /* 0x0000000416007c0c */ /* 0x000fe4000bf66270 */
[----:B------:R-:W-:Y:S01]  /*84e0*/  @!P6 IMAD.WIDE R16, R17, 0x4, R2 ;  /* 0x000000041110e825 */ /* 0x000fe200078e0202 */
[----:B------:R3:W-:Y:S01]  /*84f0*/  @!P5 ST.E.64 desc[UR42][R14.64], R60 ;  /* 0x0000003c0e00d985 */ /* 0x0007e2000c101b2a */
[----:B------:R-:W-:Y:S02]  /*8500*/  ISETP.GE.AND P5, PT, R20, UR4, PT ;  /* 0x0000000414007c0c */ /* 0x000fe4000bfa6270 */
[C---:B------:R-:W-:Y:S01]  /*8510*/  VIADD R19, R0.reuse, 0x70 ;  /* 0x0000007000137836 */ /* 0x040fe20000000000 */
[----:B------:R5:W-:Y:S01]  /*8520*/  @!P6 ST.E.64 desc[UR42][R16.64], R64 ;  /* 0x000000401000e985 */ /* 0x000be2000c101b2a */
[----:B------:R-:W-:Y:S01]  /*8530*/  VIADD R21, R0, 0x80 ;  /* 0x0000008000157836 */ /* 0x000fe20000000000 */
[----:B------:R-:W-:-:S02]  /*8540*/  @!P1 LEA.HI R23, R23, R23, RZ, 0x1 ;  /* 0x0000001717179211 */ /* 0x000fc400078f08ff */
[----:B------:R-:W-:Y:S02]  /*8550*/  ISETP.GE.AND P6, PT, R19, UR4, PT ;  /* 0x0000000413007c0c */ /* 0x000fe4000bfc6270 */
[----:B------:R-:W-:Y:S02]  /*8560*/  ISETP.GE.AND P4, PT, R21, UR4, PT ;  /* 0x0000000415007c0c */ /* 0x000fe4000bf86270 */
[----:B------:R-:W-:Y:S02]  /*8570*/  @!P0 LEA.HI R24, R24, R24, RZ, 0x1 ;  /* 0x0000001818188211 */ /* 0x000fe400078f08ff */
[----:B0-----:R-:W-:Y:S01]  /*8580*/  @!P1 LOP3.LUT R9, R23, 0xfffffffe, RZ, 0xc0, !PT ;  /* 0xfffffffe17099812 */ /* 0x001fe200078ec0ff */
[----:B------:R-:W-:Y:S01]  /*8590*/  VIADD R23, R0, 0x90 ;  /* 0x0000009000177836 */ /* 0x000fe20000000000 */
[----:B-1----:R-:W-:Y:S01]  /*85a0*/  @!P0 LOP3.LUT R11, R24, 0xfffffffe, RZ, 0xc0, !PT ;  /* 0xfffffffe180b8812 */ /* 0x002fe200078ec0ff */
[----:B------:R-:W-:Y:S01]  /*85b0*/  VIADD R24, R0, 0x98 ;  /* 0x0000009800187836 */ /* 0x000fe20000000000 */
        /* <DEDUP_REMOVED lines=12> */
[----:B---3--:R-:W-:-:S02]  /*8680*/  @!P5 LOP3.LUT R15, R20, 0xfffffffe, RZ, 0xc0, !PT ;  /* 0xfffffffe140fd812 */ /* 0x008fc400078ec0ff */
[----:B------:R-:W-:Y:S02]  /*8690*/  @!P4 LOP3.LUT R21, R21, 0xfffffffe, RZ, 0xc0, !PT ;  /* 0xfffffffe1515c812 */ /* 0x000fe400078ec0ff */
[----:B-----5:R-:W-:Y:S01]  /*86a0*/  @!P3 LOP3.LUT R17, R22, 0xfffffffe, RZ, 0xc0, !PT ;  /* 0xfffffffe1611b812 */ /* 0x020fe200078ec0ff */
[----:B------:R-:W-:Y:S01]  /*86b0*/  VIADD R22, R0, 0xc0 ;  /* 0x000000c000167836 */ /* 0x000fe20000000000 */
[----:B------:R-:W-:Y:S01]  /*86c0*/  ISETP.GE.AND P0, PT, R23, UR4, PT ;  /* 0x0000000417007c0c */ /* 0x000fe2000bf06270 */
[--C-:B0-----:R-:W-:Y:S01]  /*86d0*/  @!P2 IMAD.WIDE R8, R13, 0x4, R2.reuse ;  /* 0x000000040d08a825 */ /* 0x101fe200078e0202 */
[----:B------:R-:W-:Y:S02]  /*86e0*/  ISETP.GE.AND P1, PT, R24, UR4, PT ;  /* 0x0000000418007c0c */ /* 0x000fe4000bf26270 */
[----:B------:R-:W-:Y:S01]  /*86f0*/  IADD3 R20, R0, 0xb0, RZ ;  /* 0x000000b000147810 */ /* 0x000fe20007ffe0ff */
[----:B-1----:R-:W-:Y:S01]  /*8700*/  @!P6 IMAD.WIDE R10, R19, 0x4, R2 ;  /* 0x00000004130ae825 */ /* 0x002fe200078e0202 */
[----:B------:R0:W-:Y:S01]  /*8710*/  @!P2 ST.E.64 desc[UR42][R8.64], R76 ;  /* 0x0000004c0800a985 */ /* 0x0001e2000c101b2a */
[----:B------:R-:W-:-:S02]  /*8720*/  ISETP.GE.AND P2, PT, R18, UR4, PT ;  /* 0x0000000412007c0c */ /* 0x000fc4000bf46270 */
[--C-:B------:R-:W-:Y:S01]  /*8730*/  @!P5 IMAD.WIDE R12, R15, 0x4, R2.reuse ;  /* 0x000000040f0cd825 */ /* 0x100fe200078e0202 */
        /* <DEDUP_REMOVED lines=8> */
[C---:B------:R-:W-:Y:S01]  /*87c0*/  VIADD R19, R0.reuse, 0xa8 ;  /* 0x000000a800137836 */ /* 0x040fe20000000000 */
[----:B------:R5:W-:Y:S01]  /*87d0*/  @!P3 ST.E.64 desc[UR42][R16.64], R92 ;  /* 0x0000005c1000b985 */ /* 0x000be2000c101b2a */
[----:B------:R-:W-:Y:S01]  /*87e0*/  VIADD R21, R0, 0xb8 ;  /* 0x000000b800157836 */ /* 0x000fe20000000000 */
[----:B------:R-:W-:Y:S02]  /*87f0*/  @!P1 LEA.HI R24, R24, R24, RZ, 0x1 ;  /* 0x0000001818189211 */ /* 0x000fe400078f08ff */
[----:B------:R-:W-:Y:S02]  /*8800*/  ISETP.GE.AND P3, PT, R19, UR4, PT ;  /* 0x0000000413007c0c */ /* 0x000fe4000bf66270 */
[----:B------:R-:W-:Y:S02]  /*8810*/  ISETP.GE.AND P5, PT, R21, UR4, PT ;  /* 0x0000000415007c0c */ /* 0x000fe4000bfa6270 */
[----:B0-----:R-:W-:Y:S02]  /*8820*/  @!P0 LOP3.LUT R9, R23, 0xfffffffe, RZ, 0xc0, !PT ;  /* 0xfffffffe17098812 */ /* 0x001fe400078ec0ff */
[----:B------:R-:W-:-:S02]  /*8830*/  @!P2 LEA.HI R18, R18, R18, RZ, 0x1 ;  /* 0x000000121212a211 */ /* 0x000fc400078f08ff */
[----:B-1----:R-:W-:Y:S01]  /*8840*/  @!P1 LOP3.LUT R11, R24, 0xfffffffe, RZ, 0xc0, !PT ;  /* 0xfffffffe180b9812 */ /* 0x002fe200078ec0ff */
[--C-:B------:R-:W-:Y:S01]  /*8850*/  @!P0 IMAD.WIDE R8, R9, 0x4, R2.reuse ;  /* 0x0000000409088825 */ /* 0x100fe200078e0202 */
[----:B------:R-:W-:Y:S02]  /*8860*/  @!P4 LEA.HI R20, R20, R20, RZ, 0x1 ;  /* 0x000000141414c211 */ /* 0x000fe400078f08ff */
[----:B--2---:R-:W-:Y:S01]  /*8870*/  @!P2 LOP3.LUT R13, R18, 0xfffffffe, RZ, 0xc0, !PT ;  /* 0xfffffffe120da812 */ /* 0x004fe200078ec0ff */
[--C-:B------:R-:W-:Y:S01]  /*8880*/  @!P1 IMAD.WIDE R10, R11, 0x4, R2.reuse ;  /* 0x000000040b0a9825 */ /* 0x100fe200078e0202 */
[----:B------:R-:W-:Y:S01]  /*8890*/  @!P3 LEA.HI R19, R19, R19, RZ, 0x1 ;  /* 0x000000131313b211 */ /* 0x000fe200078f08ff */
[----:B------:R0:W-:Y:S01]  /*88a0*/  @!P0 ST.E.64 desc[UR42][R8.64], R96 ;  /* 0x0000006008008985 */ /* 0x0001e2000c101b2a */
[----:B------:R-:W-:Y:S01]  /*88b0*/  @!P5 LEA.HI R21, R21, R21, RZ, 0x1 ;  /* 0x000000151515d211 */ /* 0x000fe200078f08ff */
[----:B------:R-:W-:Y:S01]  /*88c0*/  @!P2 IMAD.WIDE R12, R13, 0x4, R2 ;  /* 0x000000040d0ca825 */ /* 0x000fe200078e0202 */
[----:B------:R-:W-:Y:S01]  /*88d0*/  @!P3 LOP3.LUT R19, R19, 0xfffffffe, RZ, 0xc0, !PT ;  /* 0xfffffffe1313b812 */ /* 0x000fe200078ec0ff */
[----:B------:R1:W-:Y:S01]  /*88e0*/  @!P1 ST.E.64 desc[UR42][R10.64], R100 ;  /* 0x000000640a009985 */ /* 0x0003e2000c101b2a */
[----:B------:R-:W-:Y:S01]  /*88f0*/  @!P6 LEA.HI R22, R22, R22, RZ, 0x1 ;  /* 0x000000161616e211 */ /* 0x000fe200078f08ff */
[----:B------:R-:W-:Y:S01]  /*8900*/  VIADD R18, R0, 0xc8 ;  /* 0x000000c800127836 */ /* 0x000fe20000000000 */
[----:B---3--:R-:W-:Y:S01]  /*8910*/  @!P4 LOP3.LUT R15, R20, 0xfffffffe, RZ, 0xc0, !PT ;  /* 0xfffffffe140fc812 */ /* 0x008fe200078ec0ff */
[----:B------:R-:W-:Y:S01]  /*8920*/  @!P2 ST.E.64 desc[UR42][R12.64], R104 ;  /* 0x000000680c00a985 */ /* 0x000fe2000c101b2a */
[----:B------:R-:W-:-:S02]  /*8930*/  @!P5 LOP3.LUT R21, R21, 0xfffffffe, RZ, 0xc0, !PT ;  /* 0xfffffffe1515d812 */ /* 0x000fc400078ec0ff */
[----:B-----5:R-:W-:Y:S02]  /*8940*/  @!P6 LOP3.LUT R17, R22, 0xfffffffe, RZ, 0xc0, !PT ;  /* 0xfffffffe1611e812 */ /* 0x020fe400078ec0ff */
[----:B------:R-:W-:Y:S01]  /*8950*/  IADD3 R20, R0, 0xd8, RZ ;  /* 0x000000d800147810 */ /* 0x000fe20007ffe0ff */
[--C-:B0-----:R-:W-:Y:S01]  /*8960*/  @!P3 IMAD.WIDE R8, R19, 0x4, R2.reuse ;  /* 0x000000041308b825 */ /* 0x101fe200078e0202 */
[----:B------:R-:W-:Y:S02]  /*8970*/  ISETP.GE.AND P0, PT, R18, UR4, PT ;  /* 0x0000000412007c0c */ /* 0x000fe4000bf06270 */
[----:B------:R-:W-:Y:S01]  /*8980*/  ISETP.GE.AND P2, PT, R20, UR4, PT ;  /* 0x0000000414007c0c */ /* 0x000fe2000bf46270 */
[--C-:B-1----:R-:W-:Y:S01]  /*8990*/  @!P4 IMAD.WIDE R10, R15, 0x4, R2.reuse ;  /* 0x000000040f0ac825 */ /* 0x102fe200078e0202 */
[----:B------:R0:W-:Y:S03]  /*89a0*/  @!P3 ST.E.64 desc[UR42][R8.64], R108 ;  /* 0x0000006c0800b985 */ /* 0x0001e6000c101b2a */
[--C-:B------:R-:W-:Y:S01]  /*89b0*/  @!P5 IMAD.WIDE R14, R21, 0x4, R2.reuse ;  /* 0x00000004150ed825 */ /* 0x100fe200078e0202 */
[----:B------:R1:W-:Y:S03]  /*89c0*/  @!P4 ST.E.64 desc[UR42][R10.64], R112 ;  /* 0x000000700a00c985 */ /* 0x0003e6000c101b2a */
[----:B------:R-:W-:Y:S01]  /*89d0*/  VIADD R19, R0, 0xd0 ;  /* 0x000000d000137836 */ /* 0x000fe20000000000 */
[----:B------:R2:W-:Y:S01]  /*89e0*/  @!P5 ST.E.64 desc[UR42][R14.64], R116 ;  /* 0x000000740e00d985 */ /* 0x0005e2000c101b2a */
[----:B------:R-:W-:Y:S01]  /*89f0*/  @!P6 IMAD.WIDE R16, R17, 0x4, R2 ;  /* 0x000000041110e825 */ /* 0x000fe200078e0202 */
[----:B------:R-:W-:-:S02]  /*8a00*/  @!P0 LEA.HI R18, R18, R18, RZ, 0x1 ;  /* 0x0000001212128211 */ /* 0x000fc400078f08ff */
[----:B------:R-:W-:Y:S01]  /*8a10*/  ISETP.GE.AND P1, PT, R19, UR4, PT ;  /* 0x0000000413007c0c */ /* 0x000fe2000bf26270 */
[C---:B------:R-:W-:Y:S01]  /*8a20*/  VIADD R21, R0.reuse, 0xe0 ;  /* 0x000000e000157836 */ /* 0x040fe20000000000 */
[----:B------:R3:W-:Y:S01]  /*8a30*/  @!P6 ST.E.64 desc[UR42][R16.64], R120 ;  /* 0x000000781000e985 */ /* 0x0007e2000c101b2a */
[----:B0-----:R-:W-:Y:S01]  /*8a40*/  VIADD R9, R0, 0xf8 ;  /* 0x000000f800097836 */ /* 0x001fe20000000000 */
[----:B------:R-:W-:Y:S01]  /*8a50*/  @!P2 LEA.HI R20, R20, R20, RZ, 0x1 ;  /* 0x000000141414a211 */ /* 0x000fe200078f08ff */
[C---:B------:R-:W-:Y:S01]  /*8a60*/  VIADD R12, R0.reuse, 0xe8 ;  /* 0x000000e8000c7836 */ /* 0x040fe20000000000 */
[----:B------:R-:W-:Y:S01]  /*8a70*/  ISETP.GE.AND P3, PT, R21, UR4, PT ;  /* 0x0000000415007c0c */ /* 0x000fe2000bf66270 */
[----:B------:R-:W-:Y:S01]  /*8a80*/  VIADD R13, R0, 0xf0 ;  /* 0x000000f0000d7836 */ /* 0x000fe20000000000 */
[----:B------:R-:W-:Y:S02]  /*8a90*/  ISETP.GE.AND P6, PT, R9, UR4, PT ;  /* 0x0000000409007c0c */ /* 0x000fe4000bfc6270 */
[----:B------:R-:W-:-:S02]  /*8aa0*/  ISETP.GE.AND P4, PT, R12, UR4, PT ;  /* 0x000000040c007c0c */ /* 0x000fc4000bf86270 */
[----:B------:R-:W-:Y:S02]  /*8ab0*/  ISETP.GE.AND P5, PT, R13, UR4, PT ;  /* 0x000000040d007c0c */ /* 0x000fe4000bfa6270 */
[----:B------:R-:W-:-:S04]  /*8ac0*/  @!P1 LEA.HI R19, R19, R19, RZ, 0x1 ;  /* 0x0000001313139211 */ /* 0x000fc800078f08ff */
[----:B-1----:R-:W-:Y:S02]  /*8ad0*/  @!P1 LOP3.LUT R11, R19, 0xfffffffe, RZ, 0xc0, !PT ;  /* 0xfffffffe130b9812 */ /* 0x002fe400078ec0ff */
[----:B------:R-:W-:Y:S02]  /*8ae0*/  @!P3 LEA.HI R21, R21, R21, RZ, 0x1 ;  /* 0x000000151515b211 */ /* 0x000fe400078f08ff */
[----:B------:R-:W-:Y:S02]  /*8af0*/  @!P6 LEA.HI R10, R9, R9, RZ, 0x1 ;  /* 0x00000009090ae211 */ /* 0x000fe400078f08ff */
[----:B------:R-:W-:Y:S02]  /*8b00*/  @!P4 LEA.HI R12, R12, R12, RZ, 0x1 ;  /* 0x0000000c0c0cc211 */ /* 0x000fe400078f08ff */
[----:B------:R-:W-:Y:S02]  /*8b10*/  @!P5 LEA.HI R8, R13, R13, RZ, 0x1 ;  /* 0x0000000d0d08d211 */ /* 0x000fe400078f08ff */
[----:B------:R-:W-:-:S02]  /*8b20*/  @!P0 LOP3.LUT R9, R18, 0xfffffffe, RZ, 0xc0, !PT ;  /* 0xfffffffe12098812 */ /* 0x000fc400078ec0ff */
[----:B------:R-:W-:Y:S02]  /*8b30*/  @!P2 LOP3.LUT R13, R20, 0xfffffffe, RZ, 0xc0, !PT ;  /* 0xfffffffe140da812 */ /* 0x000fe400078ec0ff */
[----:B--2---:R-:W-:Y:S02]  /*8b40*/  @!P3 LOP3.LUT R15, R21, 0xfffffffe, RZ, 0xc0, !PT ;  /* 0xfffffffe150fb812 */ /* 0x004fe400078ec0ff */
[----:B---3--:R-:W-:Y:S01]  /*8b50*/  @!P4 LOP3.LUT R17, R12, 0xfffffffe, RZ, 0xc0, !PT ;  /* 0xfffffffe0c11c812 */ /* 0x008fe200078ec0ff */
[--C-:B------:R-:W-:Y:S01]  /*8b60*/  @!P2 IMAD.WIDE R12, R13, 0x4, R2.reuse ;  /* 0x000000040d0ca825 */ /* 0x100fe200078e0202 */
[----:B------:R-:W-:Y:S02]  /*8b70*/  @!P5 LOP3.LUT R19, R8, 0xfffffffe, RZ, 0xc0, !PT ;  /* 0xfffffffe0813d812 */ /* 0x000fe400078ec0ff */
[----:B------:R-:W-:Y:S01]  /*8b80*/  @!P6 LOP3.LUT R21, R10, 0xfffffffe, RZ, 0xc0, !PT ;  /* 0xfffffffe0a15e812 */ /* 0x000fe200078ec0ff */
[----:B------:R-:W-:-:S04]  /*8b90*/  @!P0 IMAD.WIDE R8, R9, 0x4, R2 ;  /* 0x0000000409088825 */ /* 0x000fc800078e0202 */
        /* <DEDUP_REMOVED lines=12> */
.L_x_3038:
[----:B------:R-:W-:Y:S05]  /*8c60*/  BSYNC B0 ;  /* 0x0000000000007941 */ /* 0x000fea0003800000 */
.L_x_3037:
[----:B------:R-:W-:Y:S01]  /*8c70*/  IADD3 R7, R7, 0x8, RZ ;  /* 0x0000000807077810 */ /* 0x000fe20007ffe0ff */
[----:B0-2---:R0:W2:Y:S03]  /*8c80*/  SHFL.IDX PT, R3, R5, 0x1, 0x1c1f ;  /* 0x003c1f0005037f89 */ /* 0x0050a600000e0000 */
[----:B------:R-:W-:Y:S01]  /*8c90*/  ISETP.GE.AND P0, PT, R7, R6, PT ;  /* 0x000000060700720c */ /* 0x000fe20003f06270 */
[----:B-1----:R0:W1:-:S12]  /*8ca0*/  SHFL.IDX PT, R2, R4, 0x1, 0x1c1f ;  /* 0x003c1f0004027f89 */ /* 0x00205800000e0000 */
        /* <DEDUP_REMOVED lines=12> */
[----:B------:R-:W-:Y:S01]  /*8d70*/  ISETP.GE.AND P6, PT, R11, UR4, PT ;  /* 0x000000040b007c0c */ /* 0x000fe2000bfc6270 */
[C---:B------:R-:W-:Y:S01]  /*8d80*/  VIADD R15, R0.reuse, 0x40 ;  /* 0x00000040000f7836 */ /* 0x040fe20000000000 */
[C---:B------:R-:W-:Y:S01]  /*8d90*/  IADD3 R12, R0.reuse, 0x28, RZ ;  /* 0x00000028000c7810 */ /* 0x040fe20007ffe0ff */
[C---:B------:R-:W-:Y:S01]  /*8da0*/  VIADD R16, R0.reuse, 0x48 ;  /* 0x0000004800107836 */ /* 0x040fe20000000000 */
[C---:B------:R-:W-:Y:S01]  /*8db0*/  IADD3 R18, R0.reuse, 0x50, RZ ;  /* 0x0000005000127810 */ /* 0x040fe20007ffe0ff */
[C---:B------:R-:W-:Y:S01]  /*8dc0*/  VIADD R19, R0.reuse, 0x58 ;  /* 0x0000005800137836 */ /* 0x040fe20000000000 */
[C---:B------:R-:W-:Y:S01]  /*8dd0*/  @!P0 LEA.HI R4, R0.reuse, R0, RZ, 0x1 ;  /* 0x0000000000048211 */ /* 0x040fe200078f08ff */
[----:B------:R-:W-:Y:S01]  /*8de0*/  VIADD R20, R0, 0x80 ;  /* 0x0000008000147836 */ /* 0x000fe20000000000 */
[----:B------:R-:W-:-:S02]  /*8df0*/  @!P1 LEA.HI R6, R5, R5, RZ, 0x1 ;  /* 0x0000000505069211 */ /* 0x000fc400078f08ff */
[----:B------:R-:W-:Y:S02]  /*8e00*/  @!P2 LEA.HI R8, R7, R7, RZ, 0x1 ;  /* 0x000000070708a211 */ /* 0x000fe400078f08ff */
[----:B------:R-:W-:Y:S02]  /*8e10*/  @!P0 LOP3.LUT R5, R4, 0xfffffffe, RZ, 0xc0, !PT ;  /* 0xfffffffe04058812 */ /* 0x000fe400078ec0ff */
[----:B------:R-:W-:Y:S02]  /*8e20*/  @!P1 LOP3.LUT R7, R6, 0xfffffffe, RZ, 0xc0, !PT ;  /* 0xfffffffe06079812 */ /* 0x000fe400078ec0ff */
[----:B------:R-:W-:Y:S01]  /*8e30*/  @!P2 LOP3.LUT R9, R8, 0xfffffffe, RZ, 0xc0, !PT ;  /* 0xfffffffe0809a812 */ /* 0x000fe200078ec0ff */
[--C-:B-12---:R-:W-:Y:S01]  /*8e40*/  @!P0 IMAD.WIDE R4, R5, 0x4, R2.reuse ;  /* 0x0000000405048825 */ /* 0x106fe200078e0202 */
[----:B------:R-:W-:Y:S02]  /*8e50*/  ISETP.GE.AND P3, PT, R15, UR4, PT ;  /* 0x000000040f007c0c */ /* 0x000fe4000bf66270 */
[----:B------:R-:W-:Y:S01]  /*8e60*/  ISETP.GE.AND P4, PT, R16, UR4, PT ;  /* 0x0000000410007c0c */ /* 0x000fe2000bf86270 */
[----:B------:R-:W-:Y:S01]  /*8e70*/  @!P1 IMAD.WIDE R6, R7, 0x4, R2 ;  /* 0x0000000407069825 */ /* 0x000fe200078e0202 */
[----:B------:R0:W-:Y:S01]  /*8e80*/  @!P0 ST.E.64 desc[UR42][R4.64], R26 ;  /* 0x0000001a04008985 */ /* 0x0001e2000c101b2a */
[----:B------:R-:W-:-:S02]  /*8e90*/  ISETP.GE.AND P0, PT, R12, UR4, PT ;  /* 0x000000040c007c0c */ /* 0x000fc4000bf06270 */
[----:B------:R-:W-:Y:S01]  /*8ea0*/  @!P2 IMAD.WIDE R8, R9, 0x4, R2 ;  /* 0x000000040908a825 */ /* 0x000fe200078e0202 */
[----:B------:R1:W-:Y:S01]  /*8eb0*/  @!P1 ST.E.64 desc[UR42][R6.64], R30 ;  /* 0x0000001e06009985 */ /* 0x0003e2000c101b2a */
[----:B------:R-:W-:Y:S02]  /*8ec0*/  ISETP.GE.AND P1, PT, R13, UR4, PT ;  /* 0x000000040d007c0c */ /* 0x000fe4000bf26270 */
[----:B------:R-:W-:Y:S01]  /*8ed0*/  @!P5 LEA.HI R10, R10, R10, RZ, 0x1 ;  /* 0x0000000a0a0ad211 */ /* 0x000fe200078f08ff */
[----:B------:R2:W-:Y:S01]  /*8ee0*/  @!P2 ST.E.64 desc[UR42][R8.64], R34 ;  /* 0x000000220800a985 */ /* 0x0005e2000c101b2a */
[----:B------:R-:W-:Y:S02]  /*8ef0*/  ISETP.GE.AND P2, PT, R14, UR4, PT ;  /* 0x000000040e007c0c */ /* 0x000fe4000bf46270 */
[----:B------:R-:W-:Y:S02]  /*8f00*/  @!P6 LEA.HI R11, R11, R11, RZ, 0x1 ;  /* 0x0000000b0b0be211 */ /* 0x000fe400078f08ff */
[----:B------:R-:W-:-:S02]  /*8f10*/  @!P3 LEA.HI R15, R15, R15, RZ, 0x1 ;  /* 0x0000000f0f0fb211 */ /* 0x000fc400078f08ff */
[----:B0-----:R-:W-:Y:S02]  /*8f20*/  @!P5 LOP3.LUT R5, R10, 0xfffffffe, RZ, 0xc0, !PT ;  /* 0xfffffffe0a05d812 */ /* 0x001fe400078ec0ff */
[----:B------:R-:W-:Y:S02]  /*8f30*/  @!P0 LEA.HI R12, R12, R12, RZ, 0x1 ;  /* 0x0000000c0c0c8211 */ /* 0x000fe400078f08ff */
[----:B-1----:R-:W-:Y:S01]  /*8f40*/  @!P6 LOP3.LUT R7, R11, 0xfffffffe, RZ, 0xc0, !PT ;  /* 0xfffffffe0b07e812 */ /* 0x002fe200078ec0ff */
[--C-:B------:R-:W-:Y:S01]  /*8f50*/  @!P5 IMAD.WIDE R4, R5, 0x4, R2.reuse ;  /* 0x000000040504d825 */ /* 0x100fe200078e0202 */
[----:B------:R-:W-:Y:S02]  /*8f60*/  @!P1 LEA.HI R13, R13, R13, RZ, 0x1 ;  /* 0x0000000d0d0d9211 */ /* 0x000fe400078f08ff */
[----:B------:R-:W-:Y:S01]  /*8f70*/  @!P2 LEA.HI R14, R14, R14, RZ, 0x1 ;  /* 0x0000000e0e0ea211 */ /* 0x000fe200078f08ff */
[----:B------:R-:W-:Y:S01]  /*8f80*/  @!P6 IMAD.WIDE R6, R7, 0x4, R2 ;  /* 0x000000040706e825 */ /* 0x000fe200078e0202 */
[----:B------:R-:W-:Y:S01]  /*8f90*/  @!P4 LEA.HI R16, R16, R16, RZ, 0x1 ;  /* 0x000000101010c211 */ /* 0x000fe200078f08ff */
[----:B------:R0:W-:Y:S01]  /*8fa0*/  @!P5 ST.E.64 desc[UR42][R4.64], R38 ;  /* 0x000000260400d985 */ /* 0x0001e2000c101b2a */
[----:B--2---:R-:W-:-:S02]  /*8fb0*/  @!P0 LOP3.LUT R9, R12, 0xfffffffe, RZ, 0xc0, !PT ;  /* 0xfffffffe0c098812 */ /* 0x004fc400078ec0ff */
[----:B------:R-:W-:Y:S01]  /*8fc0*/  @!P1 LOP3.LUT R13, R13, 0xfffffffe, RZ, 0xc0, !PT ;  /* 0xfffffffe0d0d9812 */ /* 0x000fe200078ec0ff */
[----:B------:R1:W-:Y:S01]  /*8fd0*/  @!P6 ST.E.64 desc[UR42][R6.64], R42 ;  /* 0x0000002a0600e985 */ /* 0x0003e2000c101b2a */
[----:B------:R-:W-:Y:S01]  /*8fe0*/  @!P2 LOP3.LUT R11, R14, 0xfffffffe, RZ, 0xc0, !PT ;  /* 0xfffffffe0e0ba812 */ /* 0x000fe200078ec0ff */
[----:B------:R-:W-:Y:S01]  /*8ff0*/  VIADD R14, R0, 0x60 ;  /* 0x00000060000e7836 */ /* 0x000fe20000000000 */
[----:B------:R-:W-:Y:S02]  /*9000*/  @!P3 LOP3.LUT R15, R15, 0xfffffffe, RZ, 0xc0, !PT ;  /* 0xfffffffe0f0fb812 */ /* 0x000fe400078ec0ff */
[----:B------:R-:W-:Y:S01]  /*9010*/  @!P4 LOP3.LUT R17, R16, 0xfffffffe, RZ, 0xc0, !PT ;  /* 0xfffffffe1011c812 */ /* 0x000fe200078ec0ff */
[----:B------:R-:W-:Y:S01]  /*9020*/  VIADD R16, R0, 0x70 ;  /* 0x0000007000107836 */ /* 0x000fe20000000000 */
        /* <DEDUP_REMOVED lines=12> */
[----:B------:R-:W-:Y:S01]  /*90f0*/  @!P4 IMAD.WIDE R12, R17, 0x4, R2 ;  /* 0x00000004110cc825 */ /* 0x000fe200078e0202 */
[----:B------:R3:W-:Y:S01]  /*9100*/  @!P3 ST.E.64 desc[UR42][R10.64], R58 ;  /* 0x0000003a0a00b985 */ /* 0x0007e2000c101b2a */
[C---:B------:R-:W-:Y:S02]  /*9110*/  IADD3 R17, R0.reuse, 0x78, RZ ;  /* 0x0000007800117810 */ /* 0x040fe40007ffe0ff */
[----:B------:R-:W-:Y:S01]  /*9120*/  VIADD R15, R0, 0x68 ;  /* 0x00000068000f7836 */ /* 0x000fe20000000000 */
[----:B------:R5:W-:Y:S01]  /*9130*/  @!P4 ST.E.64 desc[UR42][R12.64], R62 ;  /* 0x0000003e0c00c985 */ /* 0x000be2000c101b2a */
[----:B------:R-:W-:Y:S02]  /*9140*/  ISETP.GE.AND P4, PT, R14, UR4, PT ;  /* 0x000000040e007c0c */ /* 0x000fe4000bf86270 */
[----:B------:R-:W-:Y:S02]  /*9150*/  ISETP.GE.AND P1, PT, R17, UR4, PT ;  /* 0x0000000411007c0c */ /* 0x000fe4000bf26270 */
[----:B------:R-:W-:-:S02]  /*9160*/  ISETP.GE.AND P3, PT, R15, UR4, PT ;  /* 0x000000040f007c0c */ /* 0x000fc4000bf66270 */
[----:B------:R-:W-:Y:S02]  /*9170*/  @!P6 LEA.HI R19, R19, R19, RZ, 0x1 ;  /* 0x000000131313e211 */ /* 0x000fe400078f08ff */
[----:B0-----:R-:W-:Y:S01]  /*9180*/  @!P5 LOP3.LUT R5, R18, 0xfffffffe, RZ, 0xc0, !PT ;  /* 0xfffffffe1205d812 */ /* 0x001fe200078ec0ff */
[C---:B------:R-:W-:Y:S01]  /*9190*/  VIADD R18, R0.reuse, 0x88 ;  /* 0x0000008800127836 */ /* 0x040fe20000000000 */
[----:B-1----:R-:W-:Y:S01]  /*91a0*/  @!P6 LOP3.LUT R7, R19, 0xfffffffe, RZ, 0xc0, !PT ;  /* 0xfffffffe1307e812 */ /* 0x002fe200078ec0ff */
[----:B------:R-:W-:Y:S01]  /*91b0*/  VIADD R19, R0, 0x90 ;  /* 0x0000009000137836 */ /* 0x000fe20000000000 */
        /* <DEDUP_REMOVED lines=10> */
[----:B------:R-:W-:Y:S01]  /*9260*/  @!P3 LOP3.LUT R15, R15, 0xfffffffe, RZ, 0xc0, !PT ;  /* 0xfffffffe0f0fb812 */ /* 0x000fe200078ec0ff */
[----:B------:R-:W-:Y:S01]  /*9270*/  VIADD R14, R0, 0x98 ;  /* 0x00000098000e7836 */ /* 0x000fe20000000000 */
[----:B---3--:R-:W-:Y:S01]  /*9280*/  @!P2 LOP3.LUT R11, R16, 0xfffffffe, RZ, 0xc0, !PT ;  /* 0xfffffffe100ba812 */ /* 0x008fe200078ec0ff */
[----:B------:R-:W-:Y:S01]  /*9290*/  VIADD R16, R0, 0xa8 ;  /* 0x000000a800107836 */ /* 0x000fe20000000000 */
[----:B------:R-:W-:Y:S02]  /*92a0*/  @!P1 LOP3.LUT R17, R17, 0xfffffffe, RZ, 0xc0, !PT ;  /* 0xfffffffe11119812 */ /* 0x000fe400078ec0ff */
[----:B-----5:R-:W-:Y:S01]  /*92b0*/  @!P0 LOP3.LUT R13, R20, 0xfffffffe, RZ, 0xc0, !PT ;  /* 0xfffffffe140d8812 */ /* 0x020fe200078ec0ff */
[----:B------:R-:W-:Y:S01]  /*92c0*/  VIADD R20, R0, 0xb8 ;  /* 0x000000b800147836 */ /* 0x000fe20000000000 */
[----:B------:R-:W-:Y:S01]  /*92d0*/  ISETP.GE.AND P6, PT, R18, UR4, PT ;  /* 0x0000000412007c0c */ /* 0x000fe2000bfc6270 */
[----:B0-----:R-:W-:Y:S01]  /*92e0*/  @!P4 IMAD.WIDE R4, R9, 0x4, R2 ;  /* 0x000000040904c825 */ /* 0x001fe200078e0202 */
[----:B------:R-:W-:-:S03]  /*92f0*/  ISETP.GE.AND P5, PT, R19, UR4, PT ;  /* 0x0000000413007c0c */ /* 0x000fc6000bfa6270 */
[--C-:B-1----:R-:W-:Y:S01]  /*9300*/  @!P3 IMAD.WIDE R6, R15, 0x4, R2.reuse ;  /* 0x000000040f06b825 */ /* 0x102fe200078e0202 */
[----:B------:R0:W-:Y:S01]  /*9310*/  @!P4 ST.E.64 desc[UR42][R4.64], R74 ;  /* 0x0000004a0400c985 */ /* 0x0001e2000c101b2a */
[----:B------:R-:W-:Y:S02]  /*9320*/  IADD3 R15, R0, 0xa0, RZ ;  /* 0x000000a0000f7810 */ /* 0x000fe40007ffe0ff */
[--C-:B------:R-:W-:Y:S01]  /*9330*/  @!P2 IMAD.WIDE R8, R11, 0x4, R2.reuse ;  /* 0x000000040b08a825 */ /* 0x100fe200078e0202 */
[----:B------:R1:W-:Y:S01]  /*9340*/  @!P3 ST.E.64 desc[UR42][R6.64], R78 ;  /* 0x0000004e0600b985 */ /* 0x0003e2000c101b2a */
[----:B------:R-:W-:Y:S02]  /*9350*/  ISETP.GE.AND P4, PT, R15, UR4, PT ;  /* 0x000000040f007c0c */ /* 0x000fe4000bf86270 */
[----:B------:R-:W-:Y:S01]  /*9360*/  @!P1 IMAD.WIDE R10, R17, 0x4, R2 ;  /* 0x00000004110a9825 */ /* 0x000fe200078e0202 */
[----:B------:R2:W-:Y:S01]  /*9370*/  @!P2 ST.E.64 desc[UR42][R8.64], R82 ;  /* 0x000000520800a985 */ /* 0x0005e2000c101b2a */
[----:B------:R-:W-:-:S02]  /*9380*/  ISETP.GE.AND P3, PT, R16, UR4, PT ;  /* 0x0000000410007c0c */ /* 0x000fc4000bf66270 */
        /* <DEDUP_REMOVED lines=9> */
[----:B0-----:R-:W-:Y:S01]  /*9420*/  @!P6 LOP3.LUT R5, R18, 0xfffffffe, RZ, 0xc0, !PT ;  /* 0xfffffffe1205e812 */ /* 0x001fe200078ec0ff */
[----:B------:R-:W-:Y:S01]  /*9430*/  VIADD R18, R0, 0xc0 ;  /* 0x000000c000127836 */ /* 0x000fe20000000000 */
        /* <DEDUP_REMOVED lines=16> */
[----:B-----5:R-:W-:Y:S02]  /*9540*/  @!P1 LOP3.LUT R13, R20, 0xfffffffe, RZ, 0xc0, !PT ;  /* 0xfffffffe140d9812 */ /* 0x020fe400078ec0ff */
[----:B------:R-:W-:Y:S01]  /*9550*/  IADD3 R19, R0, 0xc8, RZ ;  /* 0x000000c800137810 */ /* 0x000fe20007ffe0ff */
[----:B0-----:R-:W-:Y:S01]  /*9560*/  @!P0 IMAD.WIDE R4, R9, 0x4, R2 ;  /* 0x0000000409048825 */ /* 0x001fe200078e0202 */
[----:B------:R-:W-:-:S02]  /*9570*/  ISETP.GE.AND P5, PT, R18, UR4, PT ;  /* 0x0000000412007c0c */ /* 0x000fc4000bfa6270 */
[----:B------:R-:W-:Y:S01]  /*9580*/  ISETP.GE.AND P6, PT, R19, UR4, PT ;  /* 0x0000000413007c0c */ /* 0x000fe2000bfc6270 */
        /* <DEDUP_REMOVED lines=12> */
[C---:B------:R-:W-:Y:S01]  /*9650*/  VIADD R15, R0.reuse, 0xd8 ;  /* 0x000000d8000f7836 */ /* 0x040fe20000000000 */
[----:B------:R5:W-:Y:S01]  /*9660*/  @!P1 ST.E.64 desc[UR42][R12.64], R118 ;  /* 0x000000760c009985 */ /* 0x000be2000c101b2a */
[----:B------:R-:W-:Y:S01]  /*9670*/  VIADD R17, R0, 0xe8 ;  /* 0x000000e800117836 */ /* 0x000fe20000000000 */
[----:B------:R-:W-:Y:S01]  /*9680*/  @!P5 LEA.HI R18, R18, R18, RZ, 0x1 ;  /* 0x000000121212d211 */ /* 0x000fe200078f08ff */
        /* <DEDUP_REMOVED lines=16> */
[----:B------:R-:W-:Y:S02]  /*9790*/  @!P1 LOP3.LUT R15, R15, 0xfffffffe, RZ, 0xc0, !PT ;  /* 0xfffffffe0f0f9812 */ /* 0x000fe400078ec0ff */
[----:B---3--:R-:W-:Y:S02]  /*97a0*/  @!P2 LOP3.LUT R11, R16, 0xfffffffe, RZ, 0xc0, !PT ;  /* 0xfffffffe100ba812 */ /* 0x008fe400078ec0ff */
[----:B------:R-:W-:Y:S02]  /*97b0*/  @!P3 LOP3.LUT R17, R17, 0xfffffffe, RZ, 0xc0, !PT ;  /* 0xfffffffe1111b812 */ /* 0x000fe400078ec0ff */
[----:B-----5:R-:W-:Y:S01]  /*97c0*/  @!P4 LOP3.LUT R13, R20, 0xfffffffe, RZ, 0xc0, !PT ;  /* 0xfffffffe140dc812 */ /* 0x020fe200078ec0ff */
        /* <DEDUP_REMOVED lines=17> */
.L_x_3035:
[----:B------:R-:W2:Y:S02]  /*98e0*/  S2R R0, SR_TID.X ;  /* 0x0000000000007919 */ /* 0x000ea40000002100 */
[----:B--2---:R-:W-:-:S05]  /*98f0*/  VIADD R3, R0, 0xffffff80 ;  /* 0xffffff8000037836 */ /* 0x004fca0000000000 */
[----:B------:R-:W-:-:S13]  /*9900*/  ISETP.GT.AND P0, PT, R3, 0x3f, PT ;  /* 0x0000003f0300780c */ /* 0x000fda0003f04270 */
[----:B------:R-:W-:Y:S05]  /*9910*/  @P0 BRA `(.L_x_3002) ;  /* 0x0000004800540947 */ /* 0x000fea0003800000 */
[----:B------:R-:W2:Y:S01]  /*9920*/  S2R R3, SR_CTAID.X ;  /* 0x0000000000037919 */ /* 0x000ea20000002500 */
[----:B------:R-:W3:Y:S01]  /*9930*/  LDC R8, c[0x0][0xbe8] ;  /* 0x0002fa00ff087b82 */ /* 0x000ee20000000800 */
[----:B------:R-:W-:Y:S01]  /*9940*/  ULDC UR4, c[0x0][0xa88] ;  /* 0x0002a20000047ab9 */ /* 0x000fe20000000800 */
[----:B--2---:R-:W-:Y:S02]  /*9950*/  IMAD R0, R3, 0x40, R0 ;  /* 0x0000004003007824 */ /* 0x004fe400078e0200 */
[----:B---3--:R-:W-:Y:S02]  /*9960*/  IMAD R3, R8, UR4, RZ ;  /* 0x0000000408037c24 */ /* 0x008fe4000f8e02ff */
[----:B------:R-:W-:-:S05]  /*9970*/  VIADD R0, R0, 0xffffff80 ;  /* 0xffffff8000007836 */ /* 0x000fca0000000000 */
[----:B------:R-:W-:-:S13]  /*9980*/  ISETP.GE.AND P0, PT, R0, R3, PT ;  /* 0x000000030000720c */ /* 0x000fda0003f06270 */
[----:B------:R-:W-:Y:S05]  /*9990*/  @P0 BRA `(.L_x_3002) ;  /* 0x0000004800340947 */ /* 0x000fea0003800000 */
[----:B------:R-:W-:Y:S01]  /*99a0*/  ISETP.NE.AND P0, PT, R8, 0x1, PT ;  /* 0x000000010800780c */ /* 0x000fe20003f05270 */
[----:B------:R-:W2:Y:S01]  /*99b0*/  S2UR UR4, SR_CTAID.Z ;  /* 0x00000000000479c3 */ /* 0x000ea20000002700 */
[----:B------:R-:W-:Y:S01]  /*99c0*/  SHF.R.S32.HI R3, RZ, 0x1f, R2 ;  /* 0x0000001fff037819 */ /* 0x000fe20000011402 */
[----:B------:R-:W-:Y:S01]  /*99d0*/  ULDC.64 UR6, c[0x0][0xbd0] ;  /* 0x0002f40000067ab9 */ /* 0x000fe20000000a00 */
[C---:B------:R-:W-:Y:S01]  /*99e0*/  IADD3 R7, -R2.reuse, RZ, RZ ;  /* 0x000000ff02077210 */ /* 0x040fe20007ffe1ff */
[----:B01----:R-:W-:-:S04]  /*99f0*/  IMAD.WIDE.U32 R4, R2, UR6, RZ ;  /* 0x0000000602047c25 */ /* 0x003fc8000f8e00ff */
[----:B------:R-:W0:Y:S01]  /*9a00*/  LDC.64 R12, c[0x0][0xbd8] ;  /* 0x0002f600ff0c7b82 */ /* 0x000e220000000a00 */
[----:B------:R-:W-:-:S04]  /*9a10*/  IMAD R3, R3, UR6, RZ ;  /* 0x0000000603037c24 */ /* 0x000fc8000f8e02ff */
[----:B------:R-:W-:Y:S02]  /*9a20*/  IMAD R3, R2, UR7, R3 ;  /* 0x0000000702037c24 */ /* 0x000fe4000f8e0203 */
[----:B------:R-:W-:Y:S01]  /*9a30*/  IMAD.MOV.U32 R2, RZ, RZ, R4 ;  /* 0x000000ffff027224 */ /* 0x000fe200078e0004 */
[----:B------:R-:W1:Y:S01]  /*9a40*/  @P0 LDC R9, c[0x0][0xbec] ;  /* 0x0002fb00ff090b82 */ /* 0x000e620000000800 */
[----:B------:R-:W-:Y:S02]  /*9a50*/  IMAD.IADD R3, R5, 0x1, R3 ;  /* 0x0000000105037824 */ /* 0x000fe400078e0203 */
[----:B------:R-:W-:-:S05]  /*9a60*/  IMAD.MOV.U32 R5, RZ, RZ, R0 ;  /* 0x000000ffff057224 */ /* 0x000fca00078e0000 */
[----:B------:R-:W3:Y:S01]  /*9a70*/  S2UR UR8, SR_CTAID.Y ;  /* 0x00000000000879c3 */ /* 0x000ee20000002600 */
[----:B--2---:R-:W-:-:S07]  /*9a80*/  USHF.R.S32.HI UR5, URZ, 0x1f, UR4 ;  /* 0x0000001f3f057899 */ /* 0x004fce0008011404 */
[----:B------:R-:W3:Y:S01]  /*9a90*/  LDC R10, c[0x0][0xc50] ;  /* 0x00031400ff0a7b82 */ /* 0x000ee20000000800 */
[C---:B0-----:R-:W-:Y:S02]  /*9aa0*/  IMAD R14, R12.reuse, UR5, RZ ;  /* 0x000000050c0e7c24 */ /* 0x041fe4000f8e02ff */
[----:B------:R-:W-:-:S04]  /*9ab0*/  IMAD.WIDE.U32 R2, R12, UR4, R2 ;  /* 0x000000040c027c25 */ /* 0x000fc8000f8e0002 */
[----:B------:R-:W-:Y:S01]  /*9ac0*/  IMAD R13, R13, UR4, R14 ;  /* 0x000000040d0d7c24 */ /* 0x000fe2000f8e020e */
[----:B------:R-:W0:Y:S01]  /*9ad0*/  @P0 LDC R11, c[0x0][0xbf0] ;  /* 0x0002fc00ff0b0b82 */ /* 0x000e220000000800 */
[----:B-1----:R-:W-:Y:S01]  /*9ae0*/  @P0 IMAD.HI.U32 R6, R0, R9, RZ ;  /* 0x0000000900060227 */ /* 0x002fe200078e00ff */
[----:B------:R-:W-:Y:S02]  /*9af0*/  ULDC.64 UR4, c[0x0][0xbe0] ;  /* 0x0002f80000047ab9 */ /* 0x000fe40000000a00 */
[----:B------:R-:W-:Y:S01]  /*9b00*/  IADD3 R3, R13, R3, RZ ;  /* 0x000000030d037210 */ /* 0x000fe20007ffe0ff */
[----:B---3--:R-:W-:-:S04]  /*9b10*/  IMAD R9, R10, R7, UR8 ;  /* 0x000000080a097e24 */ /* 0x008fc8000f8e0207 */
[----:B------:R-:W-:Y:S01]  /*9b20*/  IMAD.WIDE.U32 R2, R9, UR4, R2 ;  /* 0x0000000409027c25 */ /* 0x000fe2000f8e0002 */
[----:B------:R-:W-:Y:S02]  /*9b30*/  SHF.R.S32.HI R4, RZ, 0x1f, R9 ;  /* 0x0000001fff047819 */ /* 0x000fe40000011409 */
[----:B0-----:R-:W-:-:S03]  /*9b40*/  @P0 SHF.R.U32.HI R5, RZ, R11, R6 ;  /* 0x0000000bff050219 */ /* 0x001fc60000011606 */
[----:B------:R-:W-:Y:S01]  /*9b50*/  IMAD R4, R4, UR4, RZ ;  /* 0x0000000404047c24 */ /* 0x000fe2000f8e02ff */
[----:B------:R-:W-:Y:S01]  /*9b60*/  IADD3 R2, P0, R5, R2, RZ ;  /* 0x0000000205027210 */ /* 0x000fe20007f1e0ff */
[--C-:B------:R-:W-:Y:S02]  /*9b70*/  IMAD.MOV R7, RZ, RZ, -R5.reuse ;  /* 0x000000ffff077224 */ /* 0x100fe400078e0a05 */
[----:B------:R-:W-:Y:S01]  /*9b80*/  IMAD R4, R9, UR5, R4 ;  /* 0x0000000509047c24 */ /* 0x000fe2000f8e0204 */
[----:B------:R-:W-:Y:S01]  /*9b90*/  SHF.R.S32.HI R9, RZ, 0x1f, R5 ;  /* 0x0000001fff097819 */ /* 0x000fe20000011405 */
[----:B------:R-:W-:Y:S01]  /*9ba0*/  IMAD R7, R8, R7, R0 ;  /* 0x0000000708077224 */ /* 0x000fe200078e0200 */
[----:B------:R-:W-:Y:S02]  /*9bb0*/  ULDC.64 UR4, c[0x0][0xbc8] ;  /* 0x0002f20000047ab9 */ /* 0x000fe40000000a00 */
[----:B------:R-:W-:Y:S02]  /*9bc0*/  IADD3.X R3, R9, R3, R4, P0, !PT ;  /* 0x0000000309037210 */ /* 0x000fe400007fe404 */
[----:B------:R-:W-:Y:S01]  /*9bd0*/  SHF.R.S32.HI R0, RZ, 0x1f, R7 ;  /* 0x0000001fff007819 */ /* 0x000fe20000011407 */
[----:B------:R-:W-:-:S04]  /*9be0*/  IMAD.WIDE.U32 R2, R7, UR4, R2 ;  /* 0x0000000407027c25 */ /* 0x000fc8000f8e0002 */
[----:B------:R-:W-:-:S04]  /*9bf0*/  IMAD R0, R0, UR4, RZ ;  /* 0x0000000400007c24 */ /* 0x000fc8000f8e02ff */
        /* <DEDUP_REMOVED lines=8> */
.L_x_3000:
[----:B------:R-:W-:-:S08]  /*9c80*/  NOP ;  /* 0x0000000000007918 */ /* 0x000fd00000000000 */
[----:B-1----:R-:W0:-:S00]  /*9c90*/  USETMAXREG.DEALLOC.CTAPOOL 0x18 ;  /* 0x00000018000079c8 */ /* 0x002e0000080e0500 */
        /* <DEDUP_REMOVED lines=16> */
.L_x_3039:
[----:B------:R-:W-:Y:S01]  /*9da0*/  ULDC UR7, c[0x0][0xc50] ;  /* 0x0003140000077ab9 */ /* 0x000fe20000000800 */
[----:B------:R-:W-:Y:S01]  /*9db0*/  UMOV UR36, UR6 ;  /* 0x0000000600247c82 */ /* 0x000fe20008000000 */
[----:B------:R-:W-:-:S11]  /*9dc0*/  UISETP.NE.AND UP0, UPT, UR7, 0x1, UPT ;  /* 0x000000010700788c */ /* 0x000fd6000bf05270 */
[----:B------:R-:W-:Y:S01]  /*9dd0*/  @UP0 ULDC UR4, c[0x0][0xc54] ;  /* 0x0003150000040ab9 */ /* 0x000fe20000000800 */
[----:B------:R-:W-:Y:S01]  /*9de0*/  @UP0 ULDC UR8, c[0x0][0xc58] ;  /* 0x0003160000080ab9 */ /* 0x000fe20000000800 */
[----:B------:R-:W-:-:S04]  /*9df0*/  UIMAD.WIDE.U32 UR4, UR6, UR4, URZ ;  /* 0x00000004060472a5 */ /* 0x000fc8000f8e003f */
[----:B------:R-:W-:-:S12]  /*9e00*/  @UP0 USHF.R.U32.HI UR36, URZ, UR8, UR5 ;  /* 0x000000083f240299 */ /* 0x000fd80008011605 */
.L_x_3040:
[----:B------:R-:W-:Y:S01]  /*9e10*/  ISETP.GE.AND P0, PT, R17, RZ, PT ;  /* 0x000000ff1100720c */ /* 0x000fe20003f06270 */
[----:B------:R-:W-:Y:S01]  /*9e20*/  UIADD3 UR4, -UR36, URZ, URZ ;  /* 0x0000003f24047290 */ /* 0x000fe2000fffe13f */
[----:B------:R-:W-:Y:S01]  /*9e30*/  IMAD.MOV.U32 R0, RZ, RZ, 0x1 ;  /* 0x00000001ff007424 */ /* 0x000fe200078e00ff */
[----:B------:R-:W-:Y:S01]  /*9e40*/  MOV R9, 0x1 ;  /* 0x0000000100097802 */ /* 0x000fe20000000f00 */
[----:B------:R-:W-:Y:S01]  /*9e50*/  IMAD.MOV.U32 R6, RZ, RZ, RZ ;  /* 0x000000ffff067224 */ /* 0x000fe200078e00ff */
        /* <DEDUP_REMOVED lines=27> */
[----:B0-----:R-:W-:-:S02]  /*a010*/  VIADD R2, R5, 0xffffffe ;  /* 0x0ffffffe05027836 */ /* 0x001fc40000000000 */
[----:B------:R-:W-:-:S04]  /*a020*/  IMAD.MOV R5, RZ, RZ, -R6 ;  /* 0x000000ffff057224 */ /* 0x000fc800078e0a06 */
[----:B------:R0:W1:Y:S02]  /*a030*/  F2I.FTZ.U32.TRUNC.NTZ R3, R2 ;  /* 0x0000000200037305 */ /* 0x000064000021f000 */
[----:B0-----:R-:W-:Y:S02]  /*a040*/  IMAD.MOV.U32 R2, RZ, RZ, RZ ;  /* 0x000000ffff027224 */ /* 0x001fe400078e00ff */
[----:B-1----:R-:W-:-:S04]  /*a050*/  IMAD.MOV R7, RZ, RZ, -R3 ;  /* 0x000000ffff077224 */ /* 0x002fc800078e0a03 */
[----:B------:R-:W-:-:S04]  /*a060*/  IMAD R7, R7, R4, RZ ;  /* 0x0000000407077224 */ /* 0x000fc800078e02ff */
[----:B------:R-:W-:Y:S01]  /*a070*/  IMAD.HI.U32 R3, R3, R7, R2 ;  /* 0x0000000703037227 */ /* 0x000fe200078e0002 */
[----:B------:R-:W-:Y:S01]  /*a080*/  MOV R7, UR5 ;  /* 0x0000000500077c02 */ /* 0x000fe20008000f00 */
[----:B------:R-:W-:-:S03]  /*a090*/  ULOP3.LUT UR5, UR5, UR4, URZ, 0x3c, !UPT ;  /* 0x0000000405057292 */ /* 0x000fc6000f8e3c3f */
[----:B------:R-:W-:-:S03]  /*a0a0*/  IABS R2, R7 ;  /* 0x0000000700027213 */ /* 0x000fc60000000000 */
        /* <DEDUP_REMOVED lines=8> */
[----:B------:R-:W-:-:S05]  /*a130*/  @P0 VIADD R3, R3, 0x1 ;  /* 0x0000000103030836 */ /* 0x000fca0000000000 */
[----:B------:R-:W-:Y:S02]  /*a140*/  @!P2 IADD3 R3, -R3, RZ, RZ ;  /* 0x000000ff0303a210 */ /* 0x000fe40007ffe1ff */
[----:B------:R-:W-:-:S05]  /*a150*/  @!P1 LOP3.LUT R3, RZ, UR4, RZ, 0x33, !PT ;  /* 0x00000004ff039c12 */ /* 0x000fca000f8e33ff */
[----:B------:R0:W-:Y:S02]  /*a160*/  STL [R1+0xc], R3 ;  /* 0x00000c0301007387 */ /* 0x0001e40000100800 */
.L_x_3042:
[----:B0-----:R-:W2:Y:S01]  /*a170*/  LDL R3, [R1+0xc] ;  /* 0x00000c0001037983 */ /* 0x001ea20000100800 */
[----:B------:R-:W-:Y:S02]  /*a180*/  IMAD.MOV.U32 R6, RZ, RZ, RZ ;  /* 0x000000ffff067224 */ /* 0x000fe400078e00ff */
[----:B------:R-:W-:Y:S02]  /*a190*/  IMAD.MOV.U32 R9, RZ, RZ, 0x1 ;  /* 0x00000001ff097424 */ /* 0x000fe400078e00ff */
[----:B--2---:R-:W-:-:S05]  /*a1a0*/  IMAD R2, R3, UR40, RZ ;  /* 0x0000002803027c24 */ /* 0x004fca000f8e02ff */
[----:B------:R-:W-:Y:S01]  /*a1b0*/  VIADDMNMX R18, R2, R3, UR39, PT ;  /* 0x0000002702127e46 */ /* 0x000fe2000b800103 */
[----:B------:R0:W-:Y:S03]  /*a1c0*/  STL [R1+0x8], R2 ;  /* 0x0000080201007387 */ /* 0x0001e60000100800 */
[----:B------:R-:W-:Y:S01]  /*a1d0*/  ISETP.GT.AND P0, PT, R18, R2, PT ;  /* 0x000000021200720c */ /* 0x000fe20003f04270 */
[----:B------:R0:W-:-:S12]  /*a1e0*/  STL [R1+0x10], R18 ;  /* 0x0000101201007387 */ /* 0x0001d80000100800 */
[----:B0-----:R-:W-:Y:S05]  /*a1f0*/  @!P0 BRA `(.L_x_3041) ;  /* 0x0000003c005c8947 */ /* 0x001fea0003800000 */
        /* <DEDUP_REMOVED lines=23> */
.L_x_3043:
        /* <DEDUP_REMOVED lines=20> */
.L_x_3045:
[----:B------:R0:W1:Y:S01]  /*a4b0*/  LDC.64 R2, c[0x4][R16] ;  /* 0x0100000010027b82 */ /* 0x0000620000000a00 */
[----:B------:R-:W-:Y:S01]  /*a4c0*/  ULDC.64 UR6, c[0x4][0x118] ;  /* 0x0100460000067ab9 */ /* 0x000fe20000000a00 */
[----:B------:R-:W-:Y:S01]  /*a4d0*/  ULDC.64 UR8, c[0x4][0x120] ;  /* 0x0100480000087ab9 */ /* 0x000fe20000000a00 */
[----:B------:R-:W-:Y:S01]  /*a4e0*/  ULDC.64 UR4, c[0x4][0x50] ;  /* 0x0100140000047ab9 */ /* 0x000fe20000000a00 */
        /* <DEDUP_REMOVED lines=11> */
.L_x_3044:
[----:B------:R-:W0:Y:S02]  /*a5a0*/  LDC.64 R2, c[0x0][0x9f8] ;  /* 0x00027e00ff027b82 */ /* 0x000e240000000a00 */
[----:B0-----:R-:W-:-:S04]  /*a5b0*/  ISETP.NE.U32.AND P0, PT, R2, RZ, PT ;  /* 0x000000ff0200720c */ /* 0x001fc80003f05070 */
[----:B------:R-:W-:-:S13]  /*a5c0*/  ISETP.NE.AND.EX P0, PT, R3, RZ, PT, P0 ;  /* 0x000000ff0300720c */ /* 0x000fda0003f05300 */
[----:B------:R-:W0:Y:S02]  /*a5d0*/  @P0 LDC.64 R2, c[0x0][0x9f8] ;  /* 0x00027e00ff020b82 */ /* 0x000e240000000a00 */
[----:B0-----:R-:W-:-:S05]  /*a5e0*/  @P0 IMAD.WIDE R2, R17, 0x4, R2 ;  /* 0x0000000411020825 */ /* 0x001fca00078e0202 */
[----:B------:R0:W2:Y:S01]  /*a5f0*/  @P0 LDG.E R17, desc[UR42][R2.64] ;  /* 0x0000002a02110981 */ /* 0x0000a2000c1e1900 */
[----:B------:R-:W-:Y:S01]  /*a600*/  UMOV UR4, 0xffffffff ;  /* 0xffffffff00047882 */ /* 0x000fe20000000000 */
[----:B------:R-:W-:Y:S01]  /*a610*/  IADD3 R0, R18, -0x1, RZ ;  /* 0xffffffff12007810 */ /* 0x000fe20007ffe0ff */
[----:B0-----:R-:W0:Y:S02]  /*a620*/  LDC.64 R2, c[0x0][0x418] ;  /* 0x00010600ff027b82 */ /* 0x001e240000000a00 */
[----:B0-----:R-:W-:-:S04]  /*a630*/  ISETP.NE.U32.AND P0, PT, R2, RZ, PT ;  /* 0x000000ff0200720c */ /* 0x001fc80003f05070 */
[----:B------:R-:W-:-:S04]  /*a640*/  ISETP.NE.AND.EX P1, PT, R3, RZ, PT, P0 ;  /* 0x000000ff0300720c */ /* 0x000fc80003f25300 */
[----:B------:R-:W-:-:S05]  /*a650*/  P2R R4, PR, RZ, 0x2 ;  /* 0x00000002ff047803 */ /* 0x000fca0000000000 */
[----:B------:R0:W-:Y:S01]  /*a660*/  STL [R1], R4 ;  /* 0x0000000401007387 */ /* 0x0001e20000100800 */
[----:B--2---:R-:W-:Y:S02]  /*a670*/  SHF.R.S32.HI R18, RZ, 0x1f, R17 ;  /* 0x0000001fff127819 */ /* 0x004fe40000011411 */
[----:B------:R-:W-:Y:S01]  /*a680*/  SEL R16, R17, RZ, !P1 ;  /* 0x000000ff11107207 */ /* 0x000fe20004800000 */
[----:B0-----:R-:W-:Y:S06]  /*a690*/  BRA.DIV UR4, `(.L_x_3046) ;  /* 0x0000003e049c7947 */ /* 0x001fec000b800000 */
[----:B------:R0:W1:Y:S02]  /*a6a0*/  SHFL.IDX PT, R14, R19, RZ, 0x1f ;  /* 0x00001fff130e7589 */ /* 0x00006400000e0000 */
.L_x_3142:
[----:B------:R2:W-:Y:S01]  /*a6b0*/  STL [R1+0x4], R0 ;  /* 0x0000040001007387 */ /* 0x0005e20000100800 */
[----:B-1----:R-:W-:Y:S02]  /*a6c0*/  ISETP.NE.AND P0, PT, R14, RZ, PT ;  /* 0x000000ff0e00720c */ /* 0x002fe40003f05270 */
[----:B------:R-:W-:-:S04]  /*a6d0*/  PLOP3.LUT P2, PT, PT, PT, PT, 0x8, 0x0 ;  /* 0x000000000000781c */ /* 0x000fc80003f4e170 */
[----:B0-----:R-:W-:-:S07]  /*a6e0*/  P2R R19, PR, RZ, 0x4 ;  /* 0x00000004ff137803 */ /* 0x001fce0000000000 */
[----:B--2---:R-:W-:Y:S05]  /*a6f0*/  @P0 BRA `(.L_x_3047) ;  /* 0x0000000000e00947 */ /* 0x004fea0003800000 */
[----:B------:R-:W-:-:S03]  /*a700*/  UMOV UR4, 0xffffffff ;  /* 0xffffffff00047882 */ /* 0x000fc60000000000 */
[----:B------:R-:W-:Y:S05]  /*a710*/  BRA.DIV UR4, `(.L_x_3048) ;  /* 0x0000003e049c7947 */ /* 0x000fea000b800000 */
[----:B------:R-:W-:-:S13]  /*a720*/  ELECT P6, URZ, PT ;  /* 0x00000000003f782f */ /* 0x000fda00038c0000 */
.L_x_3145:
[----:B------:R-:W-:Y:S05]  /*a730*/  @!P6 BRA `(.L_x_3047) ;  /* 0x0000000000d0e947 */ /* 0x000fea0003800000 */
[----:B------:R-:W-:Y:S01]  /*a740*/  IMAD.MOV.U32 R16, RZ, RZ, R17 ;  /* 0x000000ffff107224 */ /* 0x000fe200078e0011 */
[----:B------:R-:W-:Y:S06]  /*a750*/  @!P1 BRA `(.L_x_3049) ;  /* 0x00000000004c9947 */ /* 0x000fec0003800000 */
[----:B------:R-:W0:Y:S01]  /*a760*/  LDC R6, c[0x0][0x43c] ;  /* 0x00010f00ff067b82 */ /* 0x000e220000000800 */
[----:B------:R-:W-:Y:S01]  /*a770*/  IMAD.MOV.U32 R7, RZ, RZ, R0 ;  /* 0x000000ffff077224 */ /* 0x000fe200078e0000 */
[----:B------:R-:W-:Y:S01]  /*a780*/  ULDC.64 UR4, c[0x0][0x428] ;  /* 0x00010a0000047ab9 */ /* 0x000fe20000000a00 */
[----:B0-----:R-:W-:-:S13]  /*a790*/  ISETP.NE.AND P0, PT, R6, 0x1, PT ;  /* 0x000000010600780c */ /* 0x001fda0003f05270 */
[----:B------:R-:W0:Y:S02]  /*a7a0*/  @P0 LDC.64 R4, c[0x0][0x440] ;  /* 0x00011000ff040b82 */ /* 0x000e240000000a00 */
[----:B0-----:R-:W-:-:S04]  /*a7b0*/  @P0 IMAD.HI.U32 R0, R7, R4, RZ ;  /* 0x0000000407000227 */ /* 0x001fc800078e00ff */
[----:B------:R-:W-:Y:S01]  /*a7c0*/  IMAD.MOV.U32 R4, RZ, RZ, R7 ;  /* 0x000000ffff047224 */ /* 0x000fe200078e0007 */
[----:B------:R-:W-:Y:S01]  /*a7d0*/  @P0 SHF.R.U32.HI R4, RZ, R5, R0 ;  /* 0x00000005ff040219 */ /* 0x000fe20000011600 */
[----:B------:R-:W-:-:S04]  /*a7e0*/  IMAD R0, R18, UR4, RZ ;  /* 0x0000000412007c24 */ /* 0x000fc8000f8e02ff */
[----:B------:R-:W-:-:S04]  /*a7f0*/  IMAD.MOV R5, RZ, RZ, -R4 ;  /* 0x000000ffff057224 */ /* 0x000fc800078e0a04 */
[----:B------:R-:W-:Y:S01]  /*a800*/  IMAD R7, R6, R5, R7 ;  /* 0x0000000506077224 */ /* 0x000fe200078e0207 */
[----:B------:R-:W-:-:S04]  /*a810*/  SHF.R.S32.HI R5, RZ, 0x1f, R4 ;  /* 0x0000001fff057819 */ /* 0x000fc80000011404 */
[----:B------:R0:W-:Y:S01]  /*a820*/  STL [R1+0x4], R7 ;  /* 0x0000040701007387 */ /* 0x0001e20000100800 */
[----:B------:R-:W-:-:S03]  /*a830*/  IMAD.WIDE.U32 R4, R17, UR4, R4 ;  /* 0x0000000411047c25 */ /* 0x000fc6000f8e0004 */
[----:B------:R-:W-:Y:S01]  /*a840*/  LEA R2, P0, R4, R2, 0x2 ;  /* 0x0000000204027211 */ /* 0x000fe200078010ff */
[----:B0-----:R-:W-:-:S05]  /*a850*/  IMAD R7, R17, UR5, R0 ;  /* 0x0000000511077c24 */ /* 0x001fca000f8e0200 */
[----:B------:R-:W-:-:S04]  /*a860*/  IADD3 R0, R5, R7, RZ ;  /* 0x0000000705007210 */ /* 0x000fc80007ffe0ff */
[----:B------:R-:W-:-:S05]  /*a870*/  LEA.HI.X R3, R4, R3, R0, 0x2, P0 ;  /* 0x0000000304037211 */ /* 0x000fca00000f1400 */
[----:B------:R0:W5:Y:S02]  /*a880*/  LDG.E R16, desc[UR42][R2.64] ;  /* 0x0000002a02107981 */ /* 0x000164000c1e1900 */
.L_x_3049:
[----:B------:R-:W-:Y:S01]  /*a890*/  IMAD.MOV.U32 R0, RZ, RZ, 0x1 ;  /* 0x00000001ff007424 */ /* 0x000fe200078e00ff */
[----:B------:R-:W0:Y:S04]  /*a8a0*/  S2R R8, SR_TID.X ;  /* 0x0000000000087919 */ /* 0x000e280000002100 */
[----:B------:R-:W-:-:S04]  /*a8b0*/  SHF.L.U32 R0, R0, 0x1f, RZ ;  /* 0x0000001f00007819 */ /* 0x000fc800000006ff */
[----:B------:R-:W1:Y:S01]  /*a8c0*/  SYNCS.PHASECHK.TRANS64.TRYWAIT P0, [UR38+0x28c40], R0 ;  /* 0x028c4000ff0075a7 */ /* 0x000e620008000166 */
[----:B0-----:R-:W-:-:S04]  /*a8d0*/  LOP3.LUT R2, R8, 0x7f, RZ, 0xc0, !PT ;  /* 0x0000007f08027812 */ /* 0x001fc800078ec0ff */
[----:B------:R-:W-:Y:S01]  /*a8e0*/  ISETP.NE.AND P1, PT, R2, RZ, PT ;  /* 0x000000ff0200720c */ /* 0x000fe20003f25270 */
[----:B-1----:R-:W-:-:S12]  /*a8f0*/  @!P0 BRA `(.L_x_3050) ;  /* 0x0000003c00448947 */ /* 0x002fd80003800000 */
.L_x_3146:
[----:B------:R-:W-:Y:S05]  /*a900*/  @P1 BRA `(.L_x_3051) ;  /* 0x0000000000181947 */ /* 0x000fea0003800000 */
[----:B------:R-:W1:Y:S01]  /*a910*/  S2R R2, SR_TID.X ;  /* 0x0000000000027919 */ /* 0x000e620000002100 */
[----:B0-----:R-:W-:-:S04]  /*a920*/  IMAD.MOV.U32 R0, RZ, RZ, 0x2000 ;  /* 0x00002000ff007424 */ /* 0x001fc800078e00ff */
[----:B------:R2:W-:Y:S01]  /*a930*/  SYNCS.ARRIVE.TRANS64 RZ, [UR38+0x28c30], R0 ;  /* 0x028c3000ffff79a7 */ /* 0x0005e20008000026 */
[----:B-1----:R-:W-:-:S13]  /*a940*/  LOP3.LUT P0, RZ, R2, 0x1f, RZ, 0xc0, !PT ;  /* 0x0000001f02ff7812 */ /* 0x002fda000780c0ff */
[----:B--2---:R-:W-:Y:S05]  /*a950*/  @!P0 BRA `(.L_x_3051) ;  /* 0x0000000000048947 */ /* 0x004fea0003800000 */
[----:B------:R-:W-:Y:S01]  /*a960*/  BPT.TRAP 0x1 ;  /* 0x000000040000795c */ /* 0x000fe20000300000 */
.L_x_3051:
[----:B0-----:R-:W2:Y:S01]  /*a970*/  LDL R0, [R1+0x4] ;  /* 0x0000040001007983 */ /* 0x001ea20000100800 */
[----:B------:R-:W-:Y:S01]  /*a980*/  ULDC.64 UR4, c[0x0][0x198] ;  /* 0x0000660000047ab9 */ /* 0x000fe20000000a00 */
[----:B-----5:R-:W-:Y:S01]  /*a990*/  R2UR UR13, R16 ;  /* 0x00000000100d72ca */ /* 0x020fe200000e0000 */
[----:B------:R-:W-:Y:S01]  /*a9a0*/  UIADD3 UR4, UP0, UR4, 0x370, URZ ;  /* 0x0000037004047890 */ /* 0x000fe2000ff1e03f */
[----:B------:R-:W-:Y:S01]  /*a9b0*/  PLOP3.LUT P0, PT, PT, PT, PT, 0x80, 0x0 ;  /* 0x000000000000781c */ /* 0x000fe20003f0f070 */
[----:B------:R-:W-:Y:S02]  /*a9c0*/  UIADD3 UR8, UR38, 0x22400, URZ ;  /* 0x0002240026087890 */ /* 0x000fe4000fffe03f */
[----:B------:R-:W-:Y:S01]  /*a9d0*/  UIADD3 UR9, UR38, 0x28c30, URZ ;  /* 0x00028c3026097890 */ /* 0x000fe2000fffe03f */
[----:B------:R-:W-:Y:S01]  /*a9e0*/  P2R R19, PR, RZ, 0x1 ;  /* 0x00000001ff137803 */ /* 0x000fe20000000000 */
[----:B------:R-:W-:Y:S01]  /*a9f0*/  UIADD3.X UR5, URZ, UR5, URZ, UP0, !UPT ;  /* 0x000000053f057290 */ /* 0x000fe200087fe43f */
[----:B------:R-:W-:Y:S01]  /*aa00*/  UMOV UR6, 0x0 ;  /* 0x0000000000067882 */ /* 0x000fe20000000000 */
[----:B------:R-:W-:Y:S01]  /*aa10*/  UMOV UR7, 0x14f00000 ;  /* 0x14f0000000077882 */ /* 0x000fe20000000000 */
[----:B------:R-:W-:Y:S01]  /*aa20*/  UMOV UR10, URZ ;  /* 0x0000003f000a7c82 */ /* 0x000fe20008000000 */
[----:B------:R-:W-:Y:S01]  /*aa30*/  UMOV UR12, UR36 ;  /* 0x00000024000c7c82 */ /* 0x000fe20008000000 */
[----:B--2---:R-:W-:-:S13]  /*aa40*/  R2UR UR11, R0 ;  /* 0x00000000000b72ca */ /* 0x004fda00000e0000 */
[----:B------:R-:W-:-:S09]  /*aa50*/  USHF.L.U32 UR11, UR11, 0x6, URZ ;  /* 0x000000060b0b7899 */ /* 0x000fd2000800063f */
[----:B------:R0:W-:Y:S02]  /*aa60*/  UTMALDG.4D [UR8], [UR4], desc[UR6] ;  /* 0x00000608040075b4 */ /* 0x0001e40008019000 */
[----:B0-----:R-:W-:Y:S01]  /*aa70*/  NOP ;  /* 0x0000000000007918 */ /* 0x001fe20000000000 */
.L_x_3047:
        /* <DEDUP_REMOVED lines=22> */
.L_x_3052:
[----:B------:R-:W0:Y:S01]  /*abe0*/  S2R R4, SR_CTAID.Z ;  /* 0x0000000000047919 */ /* 0x000e220000002700 */
[----:B------:R-:W1:Y:S01]  /*abf0*/  LDC R9, c[0x0][0x448] ;  /* 0x00011200ff097b82 */ /* 0x000e620000000800 */
[----:B------:R-:W-:Y:S01]  /*ac00*/  USHF.R.S32.HI UR4, URZ, 0x1f, UR36 ;  /* 0x0000001f3f047899 */ /* 0x000fe20008011424 */
[----:B------:R-:W2:Y:S01]  /*ac10*/  S2R R12, SR_TID.X ;  /* 0x00000000000c7919 */ /* 0x000ea20000002100 */
[----:B------:R-:W-:Y:S02]  /*ac20*/  ULDC.64 UR8, c[0x0][0x2d8] ;  /* 0x0000b60000087ab9 */ /* 0x000fe40000000a00 */
[----:B------:R-:W-:Y:S01]  /*ac30*/  UIMAD UR6, UR4, UR8, URZ ;  /* 0x00000008040672a4 */ /* 0x000fe2000f8e023f */
[----:B------:R-:W3:Y:S02]  /*ac40*/  S2R R10, SR_CTAID.X ;  /* 0x00000000000a7919 */ /* 0x000ee40000002500 */
[----:B------:R-:W4:Y:S01]  /*ac50*/  LDC.64 R2, c[0x0][0x2e0] ;  /* 0x0000b800ff027b82 */ /* 0x000f220000000a00 */
[----:B------:R-:W-:-:S02]  /*ac60*/  UIMAD.WIDE.U32 UR4, UR36, UR8, URZ ;  /* 0x00000008240472a5 */ /* 0x000fc4000f8e003f */
[----:B------:R-:W-:-:S04]  /*ac70*/  UIMAD UR6, UR36, UR9, UR6 ;  /* 0x00000009240672a4 */ /* 0x000fc8000f8e0206 */
[----:B------:R-:W-:Y:S01]  /*ac80*/  UIADD3 UR5, UR5, UR6, URZ ;  /* 0x0000000605057290 */ /* 0x000fe2000fffe03f */
[----:B-1----:R-:W-:Y:S02]  /*ac90*/  ISETP.NE.AND P0, PT, R9, 0x1, PT ;  /* 0x000000010900780c */ /* 0x002fe40003f05270 */
[----:B0-----:R-:W-:Y:S02]  /*aca0*/  SHF.R.S32.HI R5, RZ, 0x1f, R4 ;  /* 0x0000001fff057819 */ /* 0x001fe40000011404 */
[----:B--2---:R-:W-:-:S03]  /*acb0*/  LOP3.LUT R11, R12, 0x7f, RZ, 0xc0, !PT ;  /* 0x0000007f0c0b7812 */ /* 0x004fc600078ec0ff */
[----:B----4-:R-:W-:-:S06]  /*acc0*/  IMAD R0, R5, R2, RZ ;  /* 0x0000000205007224 */ /* 0x010fcc00078e02ff */
[----:B------:R-:W0:Y:S01]  /*acd0*/  @P0 LDC R7, c[0x0][0x44c] ;  /* 0x00011300ff070b82 */ /* 0x000e220000000800 */
[C---:B------:R-:W-:Y:S02]  /*ace0*/  IMAD R5, R4.reuse, R3, R0 ;  /* 0x0000000304057224 */ /* 0x040fe400078e0200 */
[----:B------:R-:W-:Y:S01]  /*acf0*/  IMAD.WIDE.U32 R2, R4, R2, UR4 ;  /* 0x0000000404027e25 */ /* 0x000fe2000f8e0002 */
[----:B------:R-:W-:-:S04]  /*ad00*/  ULDC.64 UR4, c[0x0][0x2d0] ;  /* 0x0000b40000047ab9 */ /* 0x000fc80000000a00 */
[----:B------:R-:W1:Y:S01]  /*ad10*/  @P0 LDC R0, c[0x0][0x450] ;  /* 0x00011400ff000b82 */ /* 0x000e620000000800 */
[----:B------:R-:W-:Y:S01]  /*ad20*/  IMAD.IADD R3, R3, 0x1, R5 ;  /* 0x0000000103037824 */ /* 0x000fe200078e0205 */
[----:B------:R-:W-:Y:S01]  /*ad30*/  SHF.R.U32.HI R5, RZ, 0x3, R11 ;  /* 0x00000003ff057819 */ /* 0x000fe2000001160b */
[----:B------:R-:W-:-:S05]  /*ad40*/  IMAD.SHL.U32 R4, R12, 0x10, RZ ;  /* 0x000000100c047824 */ /* 0x000fca00078e00ff */
[----:B------:R-:W-:-:S05]  /*ad50*/  LOP3.LUT R4, R5, 0x70, R4, 0xf8, !PT ;  /* 0x0000007005047812 */ /* 0x000fca00078ef804 */
[----:B---3--:R-:W-:-:S04]  /*ad60*/  IMAD R6, R10, 0x40, R4 ;  /* 0x000000400a067824 */ /* 0x008fc800078e0204 */
[----:B0-----:R-:W-:Y:S01]  /*ad70*/  @P0 IMAD.HI.U32 R7, R6, R7, RZ ;  /* 0x0000000706070227 */ /* 0x001fe200078e00ff */
[----:B------:R-:W-:-:S04]  /*ad80*/  MOV R4, R6 ;  /* 0x0000000600047202 */ /* 0x000fc80000000f00 */
[----:B-1----:R-:W-:-:S05]  /*ad90*/  @P0 SHF.R.U32.HI R4, RZ, R0, R7 ;  /* 0x00000000ff040219 */ /* 0x002fca0000011607 */
        /* <DEDUP_REMOVED lines=15> */
[----:B------:R-:W-:Y:S01]  /*ae90*/  ULDC UR4, c[0x0][0x2b8] ;  /* 0x0000ae0000047ab9 */ /* 0x000fe20000000800 */
[----:B------:R-:W-:-:S03]  /*aea0*/  SHF.L.U32 R4, R11, 0x3, RZ ;  /* 0x000000030b047819 */ /* 0x000fc600000006ff */
[----:B------:R-:W-:Y:S01]  /*aeb0*/  LEA.HI.X R3, R2, UR5, R3, 0x1, P0 ;  /* 0x0000000502037c11 */ /* 0x000fe200080f0c03 */
[----:B------:R-:W-:-:S05]  /*aec0*/  IMAD.SHL.U32 R2, R12, 0x8, RZ ;  /* 0x000000080c027824 */ /* 0x000fca00078e00ff */
[C---:B------:R-:W-:Y:S02]  /*aed0*/  LOP3.LUT R8, R2.reuse, 0x38, RZ, 0xc0, !PT ;  /* 0x0000003802087812 */ /* 0x040fe400078ec0ff */
[----:B------:R-:W-:Y:S02]  /*aee0*/  LOP3.LUT R2, R2, 0x1f8, RZ, 0xc0, !PT ;  /* 0x000001f802027812 */ /* 0x000fe400078ec0ff */
[----:B------:R-:W-:Y:S01]  /*aef0*/  ISETP.GE.AND P0, PT, R8, UR4, PT ;  /* 0x0000000408007c0c */ /* 0x000fe2000bf06270 */
[----:B------:R-:W-:Y:S01]  /*af00*/  UMOV UR4, 0xffffffff ;  /* 0xffffffff00047882 */ /* 0x000fe20000000000 */
[----:B------:R-:W-:-:S04]  /*af10*/  LOP3.LUT R7, R2, 0x38, R12, 0x78, !PT ;  /* 0x0000003802077812 */ /* 0x000fc800078e780c */
[----:B------:R-:W-:Y:S01]  /*af20*/  LOP3.LUT R4, R7, 0x200, R4, 0xf8, !PT ;  /* 0x0000020007047812 */ /* 0x000fe200078ef804 */
[----:B------:R-:W-:Y:S06]  /*af30*/  BRA.DIV UR4, `(.L_x_3053) ;  /* 0x0000003604cc7947 */ /* 0x000fec000b800000 */
[----:B------:R-:W0:Y:S01]  /*af40*/  SHFL.IDX PT, R7, R0, RZ, 0x181f ;  /* 0x00181fff00077589 */ /* 0x000e2200000e0000 */
[----:B------:R-:W-:Y:S01]  /*af50*/  ULDC UR4, c[0x0][0x288] ;  /* 0x0000a20000047ab9 */ /* 0x000fe20000000800 */
[----:B------:R-:W-:Y:S02]  /*af60*/  IMAD R5, R10, 0x40, R5 ;  /* 0x000000400a057824 */ /* 0x000fe400078e0205 */
[----:B------:R-:W1:Y:S01]  /*af70*/  SHFL.IDX PT, R6, R3, RZ, 0x181f ;  /* 0x00181fff03067589 */ /* 0x000e6200000e0000 */
[----:B------:R-:W-:Y:S02]  /*af80*/  IMAD R2, R9, UR4, RZ ;  /* 0x0000000409027c24 */ /* 0x000fe4000f8e02ff */
[C---:B------:R-:W-:Y:S01]  /*af90*/  VIADD R11, R5.reuse, 0x10 ;  /* 0x00000010050b7836 */ /* 0x040fe20000000000 */
[----:B------:R-:W2:Y:S02]  /*afa0*/  SHFL.IDX PT, R14, R0, 0x1, 0x181f ;  /* 0x00381f00000e7f89 */ /* 0x000ea400000e0000 */
[----:B------:R-:W-:-:S13]  /*afb0*/  ISETP.GE.AND P1, PT, R5, R2, PT ;  /* 0x000000020500720c */ /* 0x000fda0003f26270 */
[----:B------:R-:W-:Y:S02]  /*afc0*/  @!P1 LEA R9, R4, UR38, 0x1 ;  /* 0x0000002604099c11 */ /* 0x000fe4000f8e08ff */
[----:B0-----:R-:W-:-:S05]  /*afd0*/  @!P1 LEA R7, P2, R8, R7, 0x1 ;  /* 0x0000000708079211 */ /* 0x001fca00078408ff */
[----:B-1----:R-:W-:-:S05]  /*afe0*/  @!P1 IMAD.X R6, RZ, RZ, R6, P2 ;  /* 0x000000ffff069224 */ /* 0x002fca00010e0606 */
[----:B------:R-:W-:-:S04]  /*aff0*/  @!P1 LOP3.LUT R7, R7, R6, RZ, 0x3c, !PT ;  /* 0x0000000607079212 */ /* 0x000fc800078e3cff */
[----:B------:R-:W-:-:S04]  /*b000*/  @!P1 LOP3.LUT R6, R7, R6, RZ, 0x3c, !PT ;  /* 0x0000000607069212 */ /* 0x000fc800078e3cff */
[----:B------:R-:W-:-:S05]  /*b010*/  @!P1 LOP3.LUT R7, R7, R6, RZ, 0x3c, !PT ;  /* 0x0000000607079212 */ /* 0x000fca00078e3cff */
[----:B------:R0:W-:Y:S01]  /*b020*/  @!P1 LDGSTS.E.BYPASS.LTC128B.128 [R9+0x20400], desc[UR42][R6.64], !P0 ;  /* 0x2040000006099fae */ /* 0x0001e2000c101d6a */
[----:B------:R-:W-:Y:S02]  /*b030*/  ISETP.GE.AND P1, PT, R11, R2, PT ;  /* 0x000000020b00720c */ /* 0x000fe40003f26270 */
[----:B------:R-:W-:Y:S01]  /*b040*/  IADD3 R11, R5, 0x20, RZ ;  /* 0x00000020050b7810 */ /* 0x000fe20007ffe0ff */
[----:B0-----:R-:W0:Y:S10]  /*b050*/  SHFL.IDX PT, R6, R3, 0x1, 0x181f ;  /* 0x00381f0003067f89 */ /* 0x001e3400000e0000 */
[----:B--2---:R-:W-:-:S02]  /*b060*/  @!P1 LEA R7, P2, R8, R14, 0x1 ;  /* 0x0000000e08079211 */ /* 0x004fc400078408ff */
[----:B------:R-:W-:Y:S01]  /*b070*/  @!P1 LEA R9, R4, UR38, 0x1 ;  /* 0x0000002604099c11 */ /* 0x000fe2000f8e08ff */
[----:B------:R-:W1:Y:S02]  /*b080*/  SHFL.IDX PT, R14, R0, 0x2, 0x181f ;  /* 0x00581f00000e7f89 */ /* 0x000e6400000e0000 */
[----:B0-----:R-:W-:-:S05]  /*b090*/  @!P1 IMAD.X R6, RZ, RZ, R6, P2 ;  /* 0x000000ffff069224 */ /* 0x001fca00010e0606 */
[----:B------:R-:W-:-:S04]  /*b0a0*/  @!P1 LOP3.LUT R7, R7, R6, RZ, 0x3c, !PT ;  /* 0x0000000607079212 */ /* 0x000fc800078e3cff */
[----:B------:R-:W-:-:S04]  /*b0b0*/  @!P1 LOP3.LUT R6, R7, R6, RZ, 0x3c, !PT ;  /* 0x0000000607069212 */ /* 0x000fc800078e3cff */
[----:B------:R-:W-:-:S05]  /*b0c0*/  @!P1 LOP3.LUT R7, R7, R6, RZ, 0x3c, !PT ;  /* 0x0000000607079212 */ /* 0x000fca00078e3cff */
[----:B------:R0:W-:Y:S01]  /*b0d0*/  @!P1 LDGSTS.E.BYPASS.LTC128B.128 [R9+0x20c00], desc[UR42][R6.64], !P0 ;  /* 0x20c0000006099fae */ /* 0x0001e2000c101d6a */
[----:B------:R-:W-:-:S03]  /*b0e0*/  ISETP.GE.AND P1, PT, R11, R2, PT ;  /* 0x000000020b00720c */ /* 0x000fc60003f26270 */
[----:B0-----:R-:W0:Y:S10]  /*b0f0*/  SHFL.IDX PT, R6, R3, 0x2, 0x181f ;  /* 0x00581f0003067f89 */ /* 0x001e3400000e0000 */
[----:B-1----:R-:W-:-:S02]  /*b100*/  @!P1 LEA R7, P2, R8, R14, 0x1 ;  /* 0x0000000e08079211 */ /* 0x002fc400078408ff */
[----:B------:R-:W-:Y:S01]  /*b110*/  @!P1 LEA R9, R4, UR38, 0x1 ;  /* 0x0000002604099c11 */ /* 0x000fe2000f8e08ff */
[----:B------:R-:W1:Y:S04]  /*b120*/  SHFL.IDX PT, R3, R3, 0x3, 0x181f ;  /* 0x00781f0003037f89 */ /* 0x000e6800000e0000 */
[----:B------:R2:W3:Y:S01]  /*b130*/  SHFL.IDX PT, R14, R0, 0x3, 0x181f ;  /* 0x00781f00000e7f89 */ /* 0x0004e200000e0000 */
[----:B0-----:R-:W-:-:S05]  /*b140*/  @!P1 IMAD.X R6, RZ, RZ, R6, P2 ;  /* 0x000000ffff069224 */ /* 0x001fca00010e0606 */
[----:B------:R-:W-:-:S04]  /*b150*/  @!P1 LOP3.LUT R7, R7, R6, RZ, 0x3c, !PT ;  /* 0x0000000607079212 */ /* 0x000fc800078e3cff */
[----:B------:R-:W-:-:S04]  /*b160*/  @!P1 LOP3.LUT R6, R7, R6, RZ, 0x3c, !PT ;  /* 0x0000000607069212 */ /* 0x000fc800078e3cff */
[----:B------:R-:W-:-:S05]  /*b170*/  @!P1 LOP3.LUT R7, R7, R6, RZ, 0x3c, !PT ;  /* 0x0000000607079212 */ /* 0x000fca00078e3cff */
[----:B-1-3--:R2:W-:Y:S02]  /*b180*/  @!P1 LDGSTS.E.BYPASS.LTC128B.128 [R9+0x21400], desc[UR42][R6.64], !P0 ;  /* 0x2140000006099fae */ /* 0x00a5e4000c101d6a */
.L_x_3155:
[----:B------:R-:W-:-:S05]  /*b190*/  VIADD R5, R5, 0x30 ;  /* 0x0000003005057836 */ /* 0x000fca0000000000 */
[----:B------:R-:W-:-:S13]  /*b1a0*/  ISETP.GE.AND P1, PT, R5, R2, PT ;  /* 0x000000020500720c */ /* 0x000fda0003f26270 */
[----:B------:R-:W-:Y:S02]  /*b1b0*/  @!P1 LEA R2, P2, R8, R14, 0x1 ;  /* 0x0000000e08029211 */ /* 0x000fe400078408ff */
[----:B------:R-:W-:Y:S01]  /*b1c0*/  @!P1 LEA R5, R4, UR38, 0x1 ;  /* 0x0000002604059c11 */ /* 0x000fe2000f8e08ff */
[----:B------:R-:W-:Y:S02]  /*b1d0*/  IMAD.MOV.U32 R4, RZ, RZ, 0x1 ;  /* 0x00000001ff047424 */ /* 0x000fe400078e00ff */
[----:B------:R-:W-:-:S03]  /*b1e0*/  @!P1 IMAD.X R3, RZ, RZ, R3, P2 ;  /* 0x000000ffff039224 */ /* 0x000fc600010e0603 */
[----:B------:R-:W-:Y:S02]  /*b1f0*/  SHF.L.U32 R4, R4, 0x1f, RZ ;  /* 0x0000001f04047819 */ /* 0x000fe400000006ff */
[----:B------:R-:W-:Y:S01]  /*b200*/  @!PT LDS RZ, [RZ] ;  /* 0x00000000fffff984 */ /* 0x000fe20000000800 */
[----:B------:R-:W-:Y:S01]  /*b210*/  @!PT LDS RZ, [RZ] ;  /* 0x00000000fffff984 */ /* 0x000fe20000000800 */
[----:B------:R-:W-:Y:S01]  /*b220*/  @!PT LDS RZ, [RZ] ;  /* 0x00000000fffff984 */ /* 0x000fe20000000800 */
[----:B------:R0:W-:Y:S01]  /*b230*/  @!P1 LDGSTS.E.BYPASS.LTC128B.128 [R5+0x21c00], desc[UR42][R2.64], !P0 ;  /* 0x21c0000002059fae */ /* 0x0001e2000c101d6a */
[----:B------:R-:W-:Y:S01]  /*b240*/  NOP ;  /* 0x0000000000007918 */ /* 0x000fe20000000000 */
[----:B------:R-:W-:Y:S02]  /*b250*/  SYNCS.ARRIVE.TRANS64.RED.A0T1 RZ, [UR38+0x28c00], RZ ;  /* 0x028c00ffffff79a7 */ /* 0x000fe40008200426 */
[----:B------:R-:W-:Y:S01]  /*b260*/  ARRIVES.LDGSTSBAR.64.TRANSCNT [UR38+0x28c00] ;  /* 0x028c0000ff0079b0 */ /* 0x000fe20008000aa6 */
[----:B------:R-:W-:Y:S01]  /*b270*/  NOP ;  /* 0x0000000000007918 */ /* 0x000fe20000000000 */
[----:B------:R-:W-:Y:S01]  /*b280*/  SYNCS.ARRIVE.TRANS64.A1T0 RZ, [UR38+0x28c00], RZ ;  /* 0x028c00ffffff79a7 */ /* 0x000fe20008100026 */
[----:B------:R-:W1:Y:S02]  /*b290*/  SYNCS.PHASECHK.TRANS64.TRYWAIT P0, [UR38+0x28c20], R4 ;  /* 0x028c2004ff0075a7 */ /* 0x000e640008000166 */
[----:B01----:R-:W-:Y:S05]  /*b2a0*/  @!P0 BRA `(.L_x_3054) ;  /* 0x0000003800388947 */ /* 0x003fea0003800000 */
.L_x_3156:
[----:B------:R-:W-:Y:S01]  /*b2b0*/  ISETP.NE.AND P0, PT, R19, RZ, PT ;  /* 0x000000ff1300720c */ /* 0x000fe20003f05270 */
[----:B------:R-:W-:Y:S01]  /*b2c0*/  BSSY B0, `(.L_x_3055) ;  /* 0x000007f000007945 */ /* 0x000fe20003800000 */
[----:B--2---:R-:W-:-:S11]  /*b2d0*/  MOV R0, 0x1 ;  /* 0x0000000100007802 */ /* 0x004fd60000000f00 */
[----:B------:R-:W-:Y:S05]  /*b2e0*/  @!P0 BRA `(.L_x_3056) ;  /* 0x0000000400f08947 */ /* 0x000fea0003800000 */
[----:B------:R-:W1:Y:S01]  /*b2f0*/  SYNCS.PHASECHK.TRANS64.TRYWAIT P0, [UR38+0x28c60], R4 ;  /* 0x028c6004ff0075a7 */ /* 0x000e620008000166 */
[----:B------:R-:W2:Y:S02]  /*b300*/  S2R R2, SR_TID.X ;  /* 0x0000000000027919 */ /* 0x000ea40000002100 */
[----:B--2---:R-:W-:-:S04]  /*b310*/  LOP3.LUT R2, R2, 0x7f, RZ, 0xc0, !PT ;  /* 0x0000007f02027812 */ /* 0x004fc800078ec0ff */
[----:B------:R-:W-:Y:S01]  /*b320*/  ISETP.NE.AND P1, PT, R2, RZ, PT ;  /* 0x000000ff0200720c */ /* 0x000fe20003f25270 */
[----:B-1----:R-:W-:-:S12]  /*b330*/  @!P0 BRA `(.L_x_3057) ;  /* 0x00000038002c8947 */ /* 0x002fd80003800000 */
.L_x_3157:
[----:B------:R-:W-:Y:S04]  /*b340*/  BSSY B1, `(.L_x_3058) ;  /* 0x0000008000017945 */ /* 0x000fe80003800000 */
[----:B------:R-:W-:Y:S05]  /*b350*/  @P1 BRA `(.L_x_3059) ;  /* 0x0000000000181947 */ /* 0x000fea0003800000 */
[----:B0-----:R-:W0:Y:S01]  /*b360*/  S2R R3, SR_TID.X ;  /* 0x0000000000037919 */ /* 0x001e220000002100 */
[----:B------:R-:W-:-:S04]  /*b370*/  IMAD.MOV.U32 R2, RZ, RZ, 0x10000 ;  /* 0x00010000ff027424 */ /* 0x000fc800078e00ff */
[----:B------:R1:W-:Y:S01]  /*b380*/  SYNCS.ARRIVE.TRANS64 RZ, [UR38+0x28c50], R2 ;  /* 0x028c5002ffff79a7 */ /* 0x0003e20008000026 */
[----:B0-----:R-:W-:-:S13]  /*b390*/  LOP3.LUT P0, RZ, R3, 0x1f, RZ, 0xc0, !PT ;  /* 0x0000001f03ff7812 */ /* 0x001fda000780c0ff */
[----:B-1----:R-:W-:Y:S05]  /*b3a0*/  @!P0 BRA `(.L_x_3059) ;  /* 0x0000000000048947 */ /* 0x002fea0003800000 */
[----:B------:R-:W-:Y:S01]  /*b3b0*/  BPT.TRAP 0x1 ;  /* 0x000000040000795c */ /* 0x000fe20000300000 */
.L_x_3059:
[----:B------:R-:W-:Y:S05]  /*b3c0*/  BSYNC B1 ;  /* 0x0000000000017941 */ /* 0x000fea0003800000 */
.L_x_3058:
[----:B------:R-:W2:Y:S01]  /*b3d0*/  LDL.LU R2, [R1+0x4] ;  /* 0x0000040001027983 */ /* 0x000ea20000300800 */
[----:B------:R-:W-:Y:S01]  /*b3e0*/  ULDC.64 UR4, c[0x0][0x198] ;  /* 0x0000660000047ab9 */ /* 0x000fe20000000a00 */
[----:B------:R-:W-:Y:S01]  /*b3f0*/  PLOP3.LUT P0, PT, PT, PT, PT, 0x80, 0x0 ;  /* 0x000000000000781c */ /* 0x000fe20003f0f070 */
[----:B------:R-:W-:Y:S02]  /*b400*/  UIADD3 UR4, UP0, UR4, 0x470, URZ ;  /* 0x0000047004047890 */ /* 0x000fe4000ff1e03f */
[----:B------:R-:W-:Y:S02]  /*b410*/  UIADD3 UR8, UR38, 0x400, URZ ;  /* 0x0000040026087890 */ /* 0x000fe4000fffe03f */
[----:B------:R-:W-:Y:S02]  /*b420*/  UIADD3 UR9, UR38, 0x28c50, URZ ;  /* 0x00028c5026097890 */ /* 0x000fe4000fffe03f */
[----:B------:R-:W-:Y:S01]  /*b430*/  UIADD3.X UR5, URZ, UR5, URZ, UP0, !UPT ;  /* 0x000000053f057290 */ /* 0x000fe200087fe43f */
[----:B------:R-:W-:Y:S01]  /*b440*/  UMOV UR6, 0x0 ;  /* 0x0000000000067882 */ /* 0x000fe20000000000 */
[----:B------:R-:W-:Y:S01]  /*b450*/  UMOV UR7, 0x14f00000 ;  /* 0x14f0000000077882 */ /* 0x000fe20000000000 */
[----:B------:R-:W-:Y:S01]  /*b460*/  UMOV UR10, URZ ;  /* 0x0000003f000a7c82 */ /* 0x000fe20008000000 */
[----:B--2---:R-:W-:-:S08]  /*b470*/  IMAD.SHL.U32 R2, R2, 0x40, RZ ;  /* 0x0000004002027824 */ /* 0x004fd000078e00ff */
.L_x_3060:
        /* <DEDUP_REMOVED lines=13> */
.L_x_3061:
        /* <DEDUP_REMOVED lines=13> */
.L_x_3062:
        /* <DEDUP_REMOVED lines=13> */
.L_x_3063:
        /* <DEDUP_REMOVED lines=13> */
.L_x_3064:
        /* <DEDUP_REMOVED lines=13> */
.L_x_3065:
        /* <DEDUP_REMOVED lines=13> */
.L_x_3066:
        /* <DEDUP_REMOVED lines=13> */
.L_x_3067:
        /* <DEDUP_REMOVED lines=8> */
.L_x_3056:
[----:B------:R-:W-:Y:S05]  /*bab0*/  BSYNC B0 ;  /* 0x0000000000007941 */ /* 0x000fea0003800000 */
.L_x_3055:
[----:B0-----:R-:W2:Y:S04]  /*bac0*/  LDL.LU R4, [R1+0x10] ;  /* 0x0000100001047983 */ /* 0x001ea80000300800 */
[----:B------:R-:W3:Y:S01]  /*bad0*/  LDL R3, [R1+0x8] ;  /* 0x0000080001037983 */ /* 0x000ee20000100800 */
[----:B------:R-:W-:Y:S01]  /*bae0*/  IMAD.MOV.U32 R9, RZ, RZ, RZ ;  /* 0x000000ffff097224 */ /* 0x000fe200078e00ff */
[----:B------:R-:W-:Y:S01]  /*baf0*/  MOV R6, 0x1 ;  /* 0x0000000100067802 */ /* 0x000fe20000000f00 */
[----:B--2---:R-:W-:-:S05]  /*bb00*/  VIADD R7, R4, 0xfffffffe ;  /* 0xfffffffe04077836 */ /* 0x004fca0000000000 */
[----:B---3--:R-:W-:-:S13]  /*bb10*/  ISETP.GE.AND P0, PT, R7, R3, PT ;  /* 0x000000030700720c */ /* 0x008fda0003f06270 */
[----:B------:R-:W-:Y:S05]  /*bb20*/  @!P0 BRA `(.L_x_3041) ;  /* 0x0000002400108947 */ /* 0x000fea0003800000 */
[----:B------:R-:W2:Y:S01]  /*bb30*/  LDL.LU R4, [R1+0xc] ;  /* 0x00000c0001047983 */ /* 0x000ea20000300800 */
[----:B------:R-:W-:Y:S01]  /*bb40*/  UIADD3 UR4, UR40, 0x1, URZ ;  /* 0x0000000128047890 */ /* 0x000fe2000fffe03f */
[----:B------:R-:W-:Y:S01]  /*bb50*/  LOP3.LUT R2, RZ, R3, RZ, 0x33, !PT ;  /* 0x00000003ff027212 */ /* 0x000fe200078e33ff */
[----:B------:R-:W-:-:S04]  /*bb60*/  IMAD.MOV.U32 R6, RZ, RZ, 0x1 ;  /* 0x00000001ff067424 */ /* 0x000fc800078e00ff */
[----:B--2---:R-:W-:Y:S02]  /*bb70*/  IMAD R0, R4, UR4, RZ ;  /* 0x0000000404007c24 */ /* 0x004fe4000f8e02ff */
[----:B------:R-:W0:Y:S03]  /*bb80*/  S2R R4, SR_TID.X ;  /* 0x0000000000047919 */ /* 0x000e260000002100 */
[----:B------:R-:W-:-:S05]  /*bb90*/  VIMNMX R0, R0, UR39, PT ;  /* 0x0000002700007c48 */ /* 0x000fca000bfe0100 */
[----:B------:R-:W-:-:S05]  /*bba0*/  IMAD.MOV R3, RZ, RZ, -R0 ;  /* 0x000000ffff037224 */ /* 0x000fca00078e0a00 */
[----:B------:R-:W-:Y:S02]  /*bbb0*/  VIADDMNMX R3, R3, 0x1, R2, !PT ;  /* 0x0000000103037846 */ /* 0x000fe40007800102 */
[----:B------:R-:W-:-:S03]  /*bbc0*/  LOP3.LUT R2, RZ, R0, RZ, 0x33, !PT ;  /* 0x00000000ff027212 */ /* 0x000fc600078e33ff */
[----:B------:R-:W-:Y:S02]  /*bbd0*/  VIADD R5, R3, 0xfffffffe ;  /* 0xfffffffe03057836 */ /* 0x000fe40000000000 */
[----:B------:R-:W-:Y:S01]  /*bbe0*/  IMAD.IADD R3, R0, 0x1, R3 ;  /* 0x0000000100037824 */ /* 0x000fe200078e0203 */
[----:B------:R-:W-:Y:S02]  /*bbf0*/  MOV R0, 0x1 ;  /* 0x0000000100007802 */ /* 0x000fe40000000f00 */
[----:B------:R-:W-:Y:S02]  /*bc00*/  ISETP.NE.AND P0, PT, R5, R2, PT ;  /* 0x000000020500720c */ /* 0x000fe40003f05270 */
[----:B------:R-:W-:Y:S02]  /*bc10*/  LOP3.LUT R12, R3, 0x1, RZ, 0xc0, !PT ;  /* 0x00000001030c7812 */ /* 0x000fe400078ec0ff */
[----:B0-----:R-:W-:-:S09]  /*bc20*/  LOP3.LUT R10, R4, 0x1f, RZ, 0xc0, !PT ;  /* 0x0000001f040a7812 */ /* 0x001fd200078ec0ff */
[----:B------:R-:W-:Y:S05]  /*bc30*/  @!P0 BRA `(.L_x_3068) ;  /* 0x0000001400dc8947 */ /* 0x000fea0003800000 */
[----:B------:R-:W-:Y:S01]  /*bc40*/  BSSY B0, `(.L_x_3068) ;  /* 0x0000176000007945 */ /* 0x000fe20003800000 */
[----:B------:R-:W-:Y:S02]  /*bc50*/  IMAD.IADD R8, R3, 0x1, -R12 ;  /* 0x0000000103087824 */ /* 0x000fe400078e0a0c */
[----:B------:R-:W-:-:S07]  /*bc60*/  IMAD.MOV.U32 R0, RZ, RZ, 0x1 ;  /* 0x00000001ff007424 */ /* 0x000fce00078e00ff */
.L_x_3109:
[----:B------:R-:W-:Y:S01]  /*bc70*/  ISETP.NE.AND P0, PT, R19, RZ, PT ;  /* 0x000000ff1300720c */ /* 0x000fe20003f05270 */
[----:B------:R-:W-:Y:S01]  /*bc80*/  VIADD R8, R8, 0xfffffffe ;  /* 0xfffffffe08087836 */ /* 0x000fe20000000000 */
[----:B------:R-:W-:Y:S04]  /*bc90*/  BSSY B1, `(.L_x_3069) ;  /* 0x00000b6000017945 */ /* 0x000fe80003800000 */
[----:B------:R-:W-:-:S07]  /*bca0*/  ISETP.NE.AND P1, PT, R8, RZ, PT ;  /* 0x000000ff0800720c */ /* 0x000fce0003f25270 */
[----:B------:R-:W-:Y:S06]  /*bcb0*/  @!P0 BRA `(.L_x_3070) ;  /* 0x0000000800cc8947 */ /* 0x000fec0003800000 */
[----:B------:R-:W2:Y:S01]  /*bcc0*/  LDL R2, [R1] ;  /* 0x0000000001027983 */ /* 0x000ea20000100800 */
[----:B------:R-:W-:Y:S01]  /*bcd0*/  IMAD.MOV.U32 R13, RZ, RZ, R7 ;  /* 0x000000ffff0d7224 */ /* 0x000fe200078e0007 */
[----:B--2---:R-:W-:-:S13]  /*bce0*/  ISETP.NE.AND P0, PT, R2, RZ, PT ;  /* 0x000000ff0200720c */ /* 0x004fda0003f05270 */
[----:B------:R-:W-:Y:S05]  /*bcf0*/  @!P0 BRA `(.L_x_3071) ;  /* 0x00000000004c8947 */ /* 0x000fea0003800000 */
[----:B------:R-:W0:Y:S01]  /*bd00*/  LDC R13, c[0x0][0x43c] ;  /* 0x00010f00ff0d7b82 */ /* 0x000e220000000800 */
[----:B------:R-:W-:Y:S01]  /*bd10*/  MOV R11, R7 ;  /* 0x00000007000b7202 */ /* 0x000fe20000000f00 */
[----:B------:R-:W-:Y:S01]  /*bd20*/  ULDC.64 UR4, c[0x0][0x428] ;  /* 0x00010a0000047ab9 */ /* 0x000fe20000000a00 */
[----:B0-----:R-:W-:-:S13]  /*bd30*/  ISETP.NE.AND P0, PT, R13, 0x1, PT ;  /* 0x000000010d00780c */ /* 0x001fda0003f05270 */
[----:B------:R-:W0:Y:S02]  /*bd40*/  @P0 LDC.64 R2, c[0x0][0x440] ;  /* 0x00011000ff020b82 */ /* 0x000e240000000a00 */
[----:B0-----:R-:W-:-:S05]  /*bd50*/  @P0 IMAD.HI.U32 R2, R7, R2, RZ ;  /* 0x0000000207020227 */ /* 0x001fca00078e00ff */
[----:B------:R-:W-:Y:S01]  /*bd60*/  @P0 SHF.R.U32.HI R11, RZ, R3, R2 ;  /* 0x00000003ff0b0219 */ /* 0x000fe20000011602 */
[----:B------:R-:W-:-:S03]  /*bd70*/  IMAD R2, R18, UR4, RZ ;  /* 0x0000000412027c24 */ /* 0x000fc6000f8e02ff */
[--C-:B------:R-:W-:Y:S01]  /*bd80*/  SHF.R.S32.HI R3, RZ, 0x1f, R11.reuse ;  /* 0x0000001fff037819 */ /* 0x100fe2000001140b */
        /* <DEDUP_REMOVED lines=10> */
.L_x_3071:
[----:B------:R-:W1:Y:S01]  /*be30*/  S2R R2, SR_TID.X ;  /* 0x0000000000027919 */ /* 0x000e620000002100 */
[----:B------:R-:W-:Y:S01]  /*be40*/  BSSY B2, `(.L_x_3072) ;  /* 0x0000006000027945 */ /* 0x000fe20003800000 */
[----:B-1----:R-:W-:Y:S02]  /*be50*/  LOP3.LUT R3, R2, 0x7f, RZ, 0xc0, !PT ;  /* 0x0000007f02037812 */ /* 0x002fe400078ec0ff */
[----:B------:R-:W-:Y:S02]  /*be60*/  SHF.L.U32 R2, R0, 0x1f, RZ ;  /* 0x0000001f00027819 */ /* 0x000fe400000006ff */
[----:B------:R-:W-:Y:S02]  /*be70*/  ISETP.NE.AND P2, PT, R3, RZ, PT ;  /* 0x000000ff0300720c */ /* 0x000fe40003f45270 */
[----:B------:R-:W1:Y:S02]  /*be80*/  SYNCS.PHASECHK.TRANS64.TRYWAIT P0, [UR38+0x28c48], R2 ;  /* 0x028c4802ff0075a7 */ /* 0x000e640008000166 */
[----:B-1----:R-:W-:Y:S09]  /*be90*/  @!P0 BRA `(.L_x_3073) ;  /* 0x0000002c006c8947 */ /* 0x002ff20003800000 */
.L_x_3158:
[----:B------:R-:W-:Y:S05]  /*bea0*/  BSYNC B2 ;  /* 0x0000000000027941 */ /* 0x000fea0003800000 */
.L_x_3072:
[----:B------:R-:W-:Y:S04]  /*beb0*/  BSSY B2, `(.L_x_3074) ;  /* 0x0000007000027945 */ /* 0x000fe80003800000 */
[----:B------:R-:W-:Y:S05]  /*bec0*/  @P2 BRA `(.L_x_3075) ;  /* 0x0000000000142947 */ /* 0x000fea0003800000 */
[----:B------:R-:W-:Y:S01]  /*bed0*/  ISETP.NE.AND P0, PT, R10, RZ, PT ;  /* 0x000000ff0a00720c */ /* 0x000fe20003f05270 */
[----:B-1----:R-:W-:-:S04]  /*bee0*/  IMAD.MOV.U32 R3, RZ, RZ, 0x2000 ;  /* 0x00002000ff037424 */ /* 0x002fc800078e00ff */
[----:B------:R2:W-:Y:S08]  /*bef0*/  SYNCS.ARRIVE.TRANS64 RZ, [UR38+0x28c38], R3 ;  /* 0x028c3803ffff79a7 */ /* 0x0005f00008000026 */
[----:B--2---:R-:W-:Y:S05]  /*bf00*/  @!P0 BRA `(.L_x_3075) ;  /* 0x0000000000048947 */ /* 0x004fea0003800000 */
[----:B------:R-:W-:Y:S01]  /*bf10*/  BPT.TRAP 0x1 ;  /* 0x000000040000795c */ /* 0x000fe20000300000 */
.L_x_3075:
[----:B------:R-:W-:Y:S05]  /*bf20*/  BSYNC B2 ;  /* 0x0000000000027941 */ /* 0x000fea0003800000 */
.L_x_3074:
[----:B0-----:R-:W-:Y:S01]  /*bf30*/  MOV R4, RZ ;  /* 0x000000ff00047202 */ /* 0x001fe20000000f00 */
[----:B------:R-:W-:Y:S01]  /*bf40*/  ULDC.64 UR4, c[0x0][0x198] ;  /* 0x0000660000047ab9 */ /* 0x000fe20000000a00 */
[----:B------:R-:W-:Y:S01]  /*bf50*/  PLOP3.LUT P0, PT, PT, PT, PT, 0x80, 0x0 ;  /* 0x000000000000781c */ /* 0x000fe20003f0f070 */
[----:B------:R-:W-:Y:S01]  /*bf60*/  UIADD3 UR4, UP0, UR4, 0x370, URZ ;  /* 0x0000037004047890 */ /* 0x000fe2000ff1e03f */
[----:B------:R-:W-:Y:S01]  /*bf70*/  R2UR UR34, R4 ;  /* 0x00000000042272ca */ /* 0x000fe200000e0000 */
[----:B------:R-:W-:Y:S01]  /*bf80*/  IMAD.SHL.U32 R5, R13, 0x40, RZ ;  /* 0x000000400d057824 */ /* 0x000fe200078e00ff */
[----:B------:R-:W-:Y:S02]  /*bf90*/  UIADD3 UR32, UR38, 0x24400, URZ ;  /* 0x0002440026207890 */ /* 0x000fe4000fffe03f */
[----:B------:R-:W-:Y:S02]  /*bfa0*/  UIADD3 UR33, UR38, 0x28c38, URZ ;  /* 0x00028c3826217890 */ /* 0x000fe4000fffe03f */
[----:B------:R-:W-:Y:S01]  /*bfb0*/  UIADD3.X UR5, URZ, UR5, URZ, UP0, !UPT ;  /* 0x000000053f057290 */ /* 0x000fe200087fe43f */
[----:B------:R-:W-:Y:S01]  /*bfc0*/  UMOV UR6, 0x0 ;  /* 0x0000000000067882 */ /* 0x000fe20000000000 */
[----:B------:R-:W-:-:S10]  /*bfd0*/  UMOV UR7, 0x14f00000 ;  /* 0x14f0000000077882 */ /* 0x000fd40000000000 */
.L_x_3076:
[----:B------:R-:W-:-:S13]  /*bfe0*/  @P0 ELECT P3, URZ, PT ;  /* 0x00000000003f082f */ /* 0x000fda0003860000 */
[----:B-----5:R-:W-:Y:S02]  /*bff0*/  @P3 R2UR UR37, R16 ;  /* 0x00000000102532ca */ /* 0x020fe400000e0000 */
        /* <DEDUP_REMOVED lines=8> */
.L_x_3159:
[----:B------:R-:W-:Y:S05]  /*c080*/  BSYNC B2 ;  /* 0x0000000000027941 */ /* 0x000fea0003800000 */
.L_x_3077:
[----:B------:R-:W-:Y:S01]  /*c090*/  BSSY B2, `(.L_x_3079) ;  /* 0x0000009000027945 */ /* 0x000fe20003800000 */
[----:B01----:R-:W-:Y:S02]  /*c0a0*/  IMAD.MOV.U32 R2, RZ, RZ, 0x0 ;  /* 0x00000000ff027424 */ /* 0x003fe400078e00ff */
[----:B------:R-:W-:Y:S01]  /*c0b0*/  IMAD.MOV.U32 R3, RZ, RZ, 0x14f00000 ;  /* 0x14f00000ff037424 */ /* 0x000fe200078e00ff */
[----:B------:R-:W-:Y:S06]  /*c0c0*/  @P2 BRA `(.L_x_3080) ;  /* 0x0000000000142947 */ /* 0x000fec0003800000 */
[----:B------:R-:W-:Y:S01]  /*c0d0*/  ISETP.NE.AND P0, PT, R10, RZ, PT ;  /* 0x000000ff0a00720c */ /* 0x000fe20003f05270 */
[----:B------:R-:W-:-:S04]  /*c0e0*/  IMAD.MOV.U32 R11, RZ, RZ, 0x10000 ;  /* 0x00010000ff0b7424 */ /* 0x000fc800078e00ff */
[----:B------:R0:W-:Y:S08]  /*c0f0*/  SYNCS.ARRIVE.TRANS64 RZ, [UR38+0x28c58], R11 ;  /* 0x028c580bffff79a7 */ /* 0x0001f00008000026 */
[----:B0-----:R-:W-:Y:S05]  /*c100*/  @!P0 BRA `(.L_x_3080) ;  /* 0x0000000000048947 */ /* 0x001fea0003800000 */
[----:B------:R-:W-:Y:S01]  /*c110*/  BPT.TRAP 0x1 ;  /* 0x000000040000795c */ /* 0x000fe20000300000 */
.L_x_3080:
[----:B------:R-:W-:Y:S05]  /*c120*/  BSYNC B2 ;  /* 0x0000000000027941 */ /* 0x000fea0003800000 */
.L_x_3079:
[----:B------:R-:W-:Y:S01]  /*c130*/  R2UR UR10, R4 ;  /* 0x00000000040a72ca */ /* 0x000fe200000e0000 */
[----:B------:R-:W-:Y:S01]  /*c140*/  ULDC.64 UR4, c[0x0][0x198] ;  /* 0x0000660000047ab9 */ /* 0x000fe20000000a00 */
[----:B------:R-:W-:Y:S01]  /*c150*/  R2UR UR6, R2 ;  /* 0x00000000020672ca */ /* 0x000fe200000e0000 */
[----:B------:R-:W-:Y:S01]  /*c160*/  UIADD3 UR4, UP0, UR4, 0x470, URZ ;  /* 0x0000047004047890 */ /* 0x000fe2000ff1e03f */
[----:B------:R-:W-:Y:S01]  /*c170*/  R2UR UR7, R3 ;  /* 0x00000000030772ca */ /* 0x000fe200000e0000 */
[----:B------:R-:W-:Y:S01]  /*c180*/  UIADD3 UR8, UR38, 0x10400, URZ ;  /* 0x0001040026087890 */ /* 0x000fe2000fffe03f */
[----:B------:R-:W-:Y:S01]  /*c190*/  PLOP3.LUT P0, PT, PT, PT, PT, 0x80, 0x0 ;  /* 0x000000000000781c */ /* 0x000fe20003f0f070 */
[----:B------:R-:W-:Y:S02]  /*c1a0*/  UIADD3 UR9, UR38, 0x28c58, URZ ;  /* 0x00028c5826097890 */ /* 0x000fe4000fffe03f */
[----:B------:R-:W-:-:S12]  /*c1b0*/  UIADD3.X UR5, URZ, UR5, URZ, UP0, !UPT ;  /* 0x000000053f057290 */ /* 0x000fd800087fe43f */
.L_x_3081:
        /* <DEDUP_REMOVED lines=10> */
[----:B------:R-:W-:Y:S01]  /*c260*/  R2UR UR7, R3 ;  /* 0x00000000030772ca */ /* 0x000fe200000e0000 */
[----:B------:R-:W-:Y:S01]  /*c270*/  UMOV UR10, 0x40 ;  /* 0x00000040000a7882 */ /* 0x000fe20000000000 */
[----:B------:R-:W-:-:S13]  /*c280*/  PLOP3.LUT P0, PT, PT, PT, PT, 0x80, 0x0 ;  /* 0x000000000000781c */ /* 0x000fda0003f0f070 */
.L_x_3082:
        /* <DEDUP_REMOVED lines=13> */
.L_x_3083:
        /* <DEDUP_REMOVED lines=13> */
.L_x_3084:
        /* <DEDUP_REMOVED lines=13> */
.L_x_3085:
        /* <DEDUP_REMOVED lines=13> */
.L_x_3086:
        /* <DEDUP_REMOVED lines=13> */
.L_x_3087:
        /* <DEDUP_REMOVED lines=13> */
.L_x_3088:
        /* <DEDUP_REMOVED lines=8> */
.L_x_3070:
[----:B------:R-:W-:Y:S05]  /*c7f0*/  BSYNC B1 ;  /* 0x0000000000017941 */ /* 0x000fea0003800000 */
.L_x_3069:
[----:B------:R-:W-:Y:S01]  /*c800*/  ISETP.NE.AND P3, PT, R19, RZ, PT ;  /* 0x000000ff1300720c */ /* 0x000fe20003f65270 */
[----:B------:R-:W-:Y:S01]  /*c810*/  BSSY B1, `(.L_x_3089) ;  /* 0x00000b6000017945 */ /* 0x000fe20003800000 */
[----:B------:R-:W-:-:S11]  /*c820*/  LOP3.LUT R0, R0, 0x1, RZ, 0x3c, !PT ;  /* 0x0000000100007812 */ /* 0x000fd600078e3cff */
[----:B------:R-:W-:Y:S05]  /*c830*/  @!P3 BRA `(.L_x_3090) ;  /* 0x0000000800ccb947 */ /* 0x000fea0003800000 */
[----:B------:R-:W2:Y:S01]  /*c840*/  LDL R2, [R1] ;  /* 0x0000000001027983 */ /* 0x000ea20000100800 */
[----:B------:R-:W-:Y:S02]  /*c850*/  IADD3 R11, R7, -0x1, RZ ;  /* 0xffffffff070b7810 */ /* 0x000fe40007ffe0ff */
        /* <DEDUP_REMOVED lines=15> */
[----:B------:R-:W-:Y:S02]  /*c950*/  ULDC.64 UR4, c[0x0][0x418] ;  /* 0x0001060000047ab9 */ /* 0x000fe40000000a00 */
[----:B------:R-:W-:Y:S01]  /*c960*/  LEA R4, P0, R2, UR4, 0x2 ;  /* 0x0000000402047c11 */ /* 0x000fe2000f8010ff */
[----:B------:R-:W-:-:S05]  /*c970*/  IMAD.IADD R3, R5, 0x1, R3 ;  /* 0x0000000105037824 */ /* 0x000fca00078e0203 */
[----:B------:R-:W-:-:S05]  /*c980*/  LEA.HI.X R5, R2, UR5, R3, 0x2, P0 ;  /* 0x0000000502057c11 */ /* 0x000fca00080f1403 */
[----:B------:R0:W5:Y:S02]  /*c990*/  LDG.E R16, desc[UR42][R4.64] ;  /* 0x0000002a04107981 */ /* 0x000164000c1e1900 */
.L_x_3091:
[----:B------:R-:W1:Y:S01]  /*c9a0*/  S2R R2, SR_TID.X ;  /* 0x0000000000027919 */ /* 0x000e620000002100 */
[----:B------:R-:W-:Y:S01]  /*c9b0*/  BSSY B2, `(.L_x_3092) ;  /* 0x0000006000027945 */ /* 0x000fe20003800000 */
[----:B-1----:R-:W-:Y:S02]  /*c9c0*/  LOP3.LUT R3, R2, 0x7f, RZ, 0xc0, !PT ;  /* 0x0000007f02037812 */ /* 0x002fe400078ec0ff */
[----:B------:R-:W-:Y:S02]  /*c9d0*/  SHF.L.U32 R2, R0, 0x1f, RZ ;  /* 0x0000001f00027819 */ /* 0x000fe400000006ff */
[----:B------:R-:W-:Y:S02]  /*c9e0*/  ISETP.NE.AND P2, PT, R3, RZ, PT ;  /* 0x000000ff0300720c */ /* 0x000fe40003f45270 */
[----:B------:R-:W1:Y:S02]  /*c9f0*/  SYNCS.PHASECHK.TRANS64.TRYWAIT P0, [UR38+0x28c40], R2 ;  /* 0x028c4002ff0075a7 */ /* 0x000e640008000166 */
[----:B-1----:R-:W-:Y:S09]  /*ca00*/  @!P0 BRA `(.L_x_3093) ;  /* 0x0000002000c08947 */ /* 0x002ff20003800000 */
.L_x_3160:
[----:B------:R-:W-:Y:S05]  /*ca10*/  BSYNC B2 ;  /* 0x0000000000027941 */ /* 0x000fea0003800000 */
.L_x_3092:
[----:B------:R-:W-:Y:S04]  /*ca20*/  BSSY B2, `(.L_x_3094) ;  /* 0x0000007000027945 */ /* 0x000fe80003800000 */
[----:B------:R-:W-:Y:S05]  /*ca30*/  @P2 BRA `(.L_x_3095) ;  /* 0x0000000000142947 */ /* 0x000fea0003800000 */
[----:B------:R-:W-:Y:S01]  /*ca40*/  ISETP.NE.AND P0, PT, R10, RZ, PT ;  /* 0x000000ff0a00720c */ /* 0x000fe20003f05270 */
[----:B-1----:R-:W-:-:S04]  /*ca50*/  IMAD.MOV.U32 R3, RZ, RZ, 0x2000 ;  /* 0x00002000ff037424 */ /* 0x002fc800078e00ff */
[----:B------:R2:W-:Y:S08]  /*ca60*/  SYNCS.ARRIVE.TRANS64 RZ, [UR38+0x28c30], R3 ;  /* 0x028c3003ffff79a7 */ /* 0x0005f00008000026 */
[----:B--2---:R-:W-:Y:S05]  /*ca70*/  @!P0 BRA `(.L_x_3095) ;  /* 0x0000000000048947 */ /* 0x004fea0003800000 */
[----:B------:R-:W-:Y:S01]  /*ca80*/  BPT.TRAP 0x1 ;  /* 0x000000040000795c */ /* 0x000fe20000300000 */
.L_x_3095:
[----:B------:R-:W-:Y:S05]  /*ca90*/  BSYNC B2 ;  /* 0x0000000000027941 */ /* 0x000fea0003800000 */
.L_x_3094:
        /* <DEDUP_REMOVED lines=11> */
.L_x_3096:
        /* <DEDUP_REMOVED lines=11> */
.L_x_3161:
[----:B------:R-:W-:Y:S05]  /*cc00*/  BSYNC B2 ;  /* 0x0000000000027941 */ /* 0x000fea0003800000 */
.L_x_3097:
        /* <DEDUP_REMOVED lines=9> */
.L_x_3100:
[----:B------:R-:W-:Y:S05]  /*cca0*/  BSYNC B2 ;  /* 0x0000000000027941 */ /* 0x000fea0003800000 */
.L_x_3099:
        /* <DEDUP_REMOVED lines=9> */
.L_x_3101:
        /* <DEDUP_REMOVED lines=13> */
.L_x_3102:
        /* <DEDUP_REMOVED lines=13> */
.L_x_3103:
        /* <DEDUP_REMOVED lines=13> */
.L_x_3104:
        /* <DEDUP_REMOVED lines=13> */
.L_x_3105:
        /* <DEDUP_REMOVED lines=13> */
.L_x_3106:
        /* <DEDUP_REMOVED lines=13> */
.L_x_3107:
        /* <DEDUP_REMOVED lines=13> */
.L_x_3108:
        /* <DEDUP_REMOVED lines=8> */
.L_x_3090:
[----:B------:R-:W-:Y:S05]  /*d370*/  BSYNC B1 ;  /* 0x0000000000017941 */ /* 0x000fea0003800000 */
.L_x_3089:
[----:B------:R-:W-:Y:S01]  /*d380*/  IADD3 R7, R7, -0x2, RZ ;  /* 0xfffffffe07077810 */ /* 0x000fe20007ffe0ff */
[----:B------:R-:W-:Y:S06]  /*d390*/  @P1 BRA `(.L_x_3109) ;  /* 0xffffffe800341947 */ /* 0x000fec000383ffff */
[----:B------:R-:W-:Y:S05]  /*d3a0*/  BSYNC B0 ;  /* 0x0000000000007941 */ /* 0x000fea0003800000 */
.L_x_3068:
[----:B------:R-:W-:-:S13]  /*d3b0*/  ISETP.NE.AND P0, PT, R12, RZ, PT ;  /* 0x000000ff0c00720c */ /* 0x000fda0003f05270 */
[----:B------:R-:W-:Y:S05]  /*d3c0*/  @!P0 BRA `(.L_x_3041) ;  /* 0x0000000800e88947 */ /* 0x000fea0003800000 */
[----:B------:R-:W-:Y:S01]  /*d3d0*/  ISETP.NE.AND P1, PT, R19, RZ, PT ;  /* 0x000000ff1300720c */ /* 0x000fe20003f25270 */
[----:B------:R-:W-:-:S12]  /*d3e0*/  BSSY B0, `(.L_x_3110) ;  /* 0x00000b5000007945 */ /* 0x000fd80003800000 */
[----:B------:R-:W-:Y:S05]  /*d3f0*/  @!P1 BRA `(.L_x_3111) ;  /* 0x0000000800cc9947 */ /* 0x000fea0003800000 */
[----:B------:R-:W2:Y:S02]  /*d400*/  LDL.LU R2, [R1] ;  /* 0x0000000001027983 */ /* 0x000ea40000300800 */
        /* <DEDUP_REMOVED lines=21> */
.L_x_3112:
[----:B------:R-:W1:Y:S01]  /*d560*/  S2R R2, SR_TID.X ;  /* 0x0000000000027919 */ /* 0x000e620000002100 */
[----:B------:R-:W-:Y:S01]  /*d570*/  BSSY B1, `(.L_x_3113) ;  /* 0x0000006000017945 */ /* 0x000fe20003800000 */
[----:B-1----:R-:W-:Y:S02]  /*d580*/  LOP3.LUT R3, R2, 0x7f, RZ, 0xc0, !PT ;  /* 0x0000007f02037812 */ /* 0x002fe400078ec0ff */
[----:B------:R-:W-:Y:S02]  /*d590*/  SHF.L.U32 R2, R0, 0x1f, RZ ;  /* 0x0000001f00027819 */ /* 0x000fe400000006ff */
[----:B------:R-:W-:Y:S02]  /*d5a0*/  ISETP.NE.AND P1, PT, R3, RZ, PT ;  /* 0x000000ff0300720c */ /* 0x000fe40003f25270 */
[----:B------:R-:W1:Y:S02]  /*d5b0*/  SYNCS.PHASECHK.TRANS64.TRYWAIT P0, [UR38+0x28c48], R2 ;  /* 0x028c4802ff0075a7 */ /* 0x000e640008000166 */
[----:B-1----:R-:W-:Y:S09]  /*d5c0*/  @!P0 BRA `(.L_x_3114) ;  /* 0x0000001800008947 */ /* 0x002ff20003800000 */
.L_x_3162:
[----:B------:R-:W-:Y:S05]  /*d5d0*/  BSYNC B1 ;  /* 0x0000000000017941 */ /* 0x000fea0003800000 */
.L_x_3113:
[----:B------:R-:W-:Y:S04]  /*d5e0*/  BSSY B1, `(.L_x_3115) ;  /* 0x0000007000017945 */ /* 0x000fe80003800000 */
[----:B------:R-:W-:Y:S05]  /*d5f0*/  @P1 BRA `(.L_x_3116) ;  /* 0x0000000000141947 */ /* 0x000fea0003800000 */
[----:B------:R-:W-:Y:S02]  /*d600*/  ISETP.NE.AND P0, PT, R10, RZ, PT ;  /* 0x000000ff0a00720c */ /* 0x000fe40003f05270 */
[----:B-1----:R-:W-:-:S04]  /*d610*/  MOV R3, 0x2000 ;  /* 0x0000200000037802 */ /* 0x002fc80000000f00 */
[----:B------:R2:W-:Y:S07]  /*d620*/  SYNCS.ARRIVE.TRANS64 RZ, [UR38+0x28c38], R3 ;  /* 0x028c3803ffff79a7 */ /* 0x0005ee0008000026 */
[----:B------:R-:W-:Y:S05]  /*d630*/  @!P0 BRA `(.L_x_3116) ;  /* 0x0000000000048947 */ /* 0x000fea0003800000 */
[----:B------:R-:W-:Y:S01]  /*d640*/  BPT.TRAP 0x1 ;  /* 0x000000040000795c */ /* 0x000fe20000300000 */
.L_x_3116:
[----:B------:R-:W-:Y:S05]  /*d650*/  BSYNC B1 ;  /* 0x0000000000017941 */ /* 0x000fea0003800000 */
.L_x_3115:
[----:B------:R-:W-:Y:S01]  /*d660*/  IMAD.MOV.U32 R4, RZ, RZ, RZ ;  /* 0x000000ffff047224 */ /* 0x000fe200078e00ff */
[----:B------:R-:W-:Y:S01]  /*d670*/  ULDC.64 UR4, c[0x0][0x198] ;  /* 0x0000660000047ab9 */ /* 0x000fe20000000a00 */
[----:B------:R-:W-:Y:S01]  /*d680*/  PLOP3.LUT P0, PT, PT, PT, PT, 0x80, 0x0 ;  /* 0x000000000000781c */ /* 0x000fe20003f0f070 */
[----:B------:R-:W-:Y:S01]  /*d690*/  UIADD3 UR4, UP0, UR4, 0x370, URZ ;  /* 0x0000037004047890 */ /* 0x000fe2000ff1e03f */
[----:B------:R-:W-:Y:S01]  /*d6a0*/  IMAD.SHL.U32 R7, R7, 0x40, RZ ;  /* 0x0000004007077824 */ /* 0x000fe200078e00ff */
[----:B------:R-:W-:Y:S01]  /*d6b0*/  R2UR UR10, R4 ;  /* 0x00000000040a72ca */ /* 0x000fe200000e0000 */
[----:B------:R-:W-:Y:S02]  /*d6c0*/  UIADD3 UR8, UR38, 0x24400, URZ ;  /* 0x0002440026087890 */ /* 0x000fe4000fffe03f */
[----:B------:R-:W-:Y:S02]  /*d6d0*/  UIADD3 UR9, UR38, 0x28c38, URZ ;  /* 0x00028c3826097890 */ /* 0x000fe4000fffe03f */
[----:B------:R-:W-:Y:S01]  /*d6e0*/  UIADD3.X UR5, URZ, UR5, URZ, UP0, !UPT ;  /* 0x000000053f057290 */ /* 0x000fe200087fe43f */
[----:B------:R-:W-:Y:S01]  /*d6f0*/  UMOV UR6, 0x0 ;  /* 0x0000000000067882 */ /* 0x000fe20000000000 */
[----:B------:R-:W-:-:S10]  /*d700*/  UMOV UR7, 0x14f00000 ;  /* 0x14f0000000077882 */ /* 0x000fd40000000000 */
.L_x_3117:
[----:B------:R-:W-:-:S13]  /*d710*/  @P0 ELECT P2, URZ, PT ;  /* 0x00000000003f082f */ /* 0x000fda0003840000 */
[----:B-----5:R-:W-:Y:S01]  /*d720*/  @P2 R2UR UR13, R16 ;  /* 0x00000000100d22ca */ /* 0x020fe200000e0000 */
[----:B------:R-:W-:Y:S01]  /*d730*/  UMOV UR12, UR36 ;  /* 0x00000024000c7c82 */ /* 0x000fe20008000000 */
[----:B------:R-:W-:Y:S02]  /*d740*/  @P2 R2UR UR11, R7 ;  /* 0x00000000070b22ca */ /* 0x000fe400000e0000 */
[----:B------:R-:W-:Y:S02]  /*d750*/  @P2 PLOP3.LUT P0, PT, P2, PT, PT, 0x8, 0x0 ;  /* 0x000000000000281c */ /* 0x000fe4000170e170 */
[----:B------:R-:W-:-:S09]  /*d760*/  PLOP3.LUT P2, PT, PT, PT, PT, 0x8, 0x0 ;  /* 0x000000000000781c */ /* 0x000fd20003f4e170 */
[----:B------:R3:W-:Y:S02]  /*d770*/  UTMALDG.4D [UR8], [UR4], desc[UR6] ;  /* 0x00000608040075b4 */ /* 0x0007e40008019000 */
[----:B---3--:R-:W-:Y:S05]  /*d780*/  @P0 BRA.U.ANY `(.L_x_3117) ;  /* 0xfffffffd00e00947 */ /* 0x008fea000393ffff */
[----:B------:R-:W3:Y:S01]  /*d790*/  SYNCS.PHASECHK.TRANS64.TRYWAIT P0, [UR38+0x28c68], R2 ;  /* 0x028c6802ff0075a7 */ /* 0x000ee20008000166 */
[----:B------:R-:W-:Y:S04]  /*d7a0*/  BSSY B1, `(.L_x_3118) ;  /* 0x0000002000017945 */ /* 0x000fe80003800000 */
[----:B---3--:R-:W-:Y:S05]  /*d7b0*/  @!P0 BRA `(.L_x_3119) ;  /* 0x00000014009c8947 */ /* 0x008fea0003800000 */
.L_x_3163:
[----:B------:R-:W-:Y:S05]  /*d7c0*/  BSYNC B1 ;  /* 0x0000000000017941 */ /* 0x000fea0003800000 */
.L_x_3118:
[----:B------:R-:W-:Y:S01]  /*d7d0*/  BSSY B1, `(.L_x_3120) ;  /* 0x0000009000017945 */ /* 0x000fe20003800000 */
[----:B-1----:R-:W-:Y:S02]  /*d7e0*/  IMAD.MOV.U32 R2, RZ, RZ, 0x0 ;  /* 0x00000000ff027424 */ /* 0x002fe400078e00ff */
[----:B--2---:R-:W-:Y:S01]  /*d7f0*/  IMAD.MOV.U32 R3, RZ, RZ, 0x14f00000 ;  /* 0x14f00000ff037424 */ /* 0x004fe200078e00ff */
[----:B------:R-:W-:Y:S06]  /*d800*/  @P1 BRA `(.L_x_3121) ;  /* 0x0000000000141947 */ /* 0x000fec0003800000 */
[----:B------:R-:W-:Y:S02]  /*d810*/  ISETP.NE.AND P0, PT, R10, RZ, PT ;  /* 0x000000ff0a00720c */ /* 0x000fe40003f05270 */
[----:B------:R-:W-:-:S04]  /*d820*/  MOV R5, 0x10000 ;  /* 0x0001000000057802 */ /* 0x000fc80000000f00 */
[----:B------:R1:W-:Y:S07]  /*d830*/  SYNCS.ARRIVE.TRANS64 RZ, [UR38+0x28c58], R5 ;  /* 0x028c5805ffff79a7 */ /* 0x0003ee0008000026 */
[----:B------:R-:W-:Y:S05]  /*d840*/  @!P0 BRA `(.L_x_3121) ;  /* 0x0000000000048947 */ /* 0x000fea0003800000 */
[----:B------:R-:W-:Y:S01]  /*d850*/  BPT.TRAP 0x1 ;  /* 0x000000040000795c */ /* 0x000fe20000300000 */
.L_x_3121:
[----:B------:R-:W-:Y:S05]  /*d860*/  BSYNC B1 ;  /* 0x0000000000017941 */ /* 0x000fea0003800000 */
.L_x_3120:
        /* <DEDUP_REMOVED lines=9> */
.L_x_3122:
        /* <DEDUP_REMOVED lines=8> */
[----:B------:R-:W-:Y:S01]  /*d980*/  R2UR UR6, R2 ;  /* 0x00000000020672ca */ /* 0x000fe200000e0000 */
[----:B------:R-:W-:Y:S01]  /*d990*/  UIADD3 UR8, UR38, 0x12400, URZ ;  /* 0x0001240026087890 */ /* 0x000fe2000fffe03f */
[----:B------:R-:W-:Y:S01]  /*d9a0*/  R2UR UR7, R3 ;  /* 0x00000000030772ca */ /* 0x000fe200000e0000 */
[----:B------:R-:W-:Y:S01]  /*d9b0*/  UMOV UR10, 0x40 ;  /* 0x00000040000a7882 */ /* 0x000fe20000000000 */
[----:B------:R-:W-:-:S13]  /*d9c0*/  PLOP3.LUT P0, PT, PT, PT, PT, 0x80, 0x0 ;  /* 0x000000000000781c */ /* 0x000fda0003f0f070 */
.L_x_3123:
        /* <DEDUP_REMOVED lines=13> */
.L_x_3124:
        /* <DEDUP_REMOVED lines=13> */
.L_x_3125:
        /* <DEDUP_REMOVED lines=13> */
.L_x_3126:
        /* <DEDUP_REMOVED lines=13> */
.L_x_3127:
        /* <DEDUP_REMOVED lines=13> */
.L_x_3128:
        /* <DEDUP_REMOVED lines=13> */
.L_x_3129:
        /* <DEDUP_REMOVED lines=8> */
.L_x_3111:
[----:B------:R-:W-:Y:S05]  /*df30*/  BSYNC B0 ;  /* 0x0000000000007941 */ /* 0x000fea0003800000 */
.L_x_3110:
[----:B------:R-:W-:Y:S01]  /*df40*/  LOP3.LUT R0, R0, 0x1, RZ, 0x3c, !PT ;  /* 0x0000000100007812 */ /* 0x000fe200078e3cff */
[----:B------:R-:W-:Y:S02]  /*df50*/  IMAD.MOV.U32 R6, RZ, RZ, RZ ;  /* 0x000000ffff067224 */ /* 0x000fe400078e00ff */
[----:B------:R-:W-:-:S07]  /*df60*/  IMAD.MOV.U32 R9, RZ, RZ, RZ ;  /* 0x000000ffff097224 */ /* 0x000fce00078e00ff */
.L_x_3041:
[----:B------:R-:W2:Y:S01]  /*df70*/  S2R R3, SR_CgaCtaId ;  /* 0x0000000000037919 */ /* 0x000ea20000008800 */
[----:B------:R-:W-:Y:S02]  /*df80*/  MOV R2, 0x400 ;  /* 0x0000040000027802 */ /* 0x000fe40000000f00 */
[----:B------:R-:W-:Y:S02]  /*df90*/  SHF.L.U32 R9, R9, 0x1f, RZ ;  /* 0x0000001f09097819 */ /* 0x000fe400000006ff */
[----:B--2---:R-:W-:-:S04]  /*dfa0*/  LEA R2, R3, R2, 0x18 ;  /* 0x0000000203027211 */ /* 0x004fc800078ec0ff */
[----:B------:R-:W2:Y:S02]  /*dfb0*/  SYNCS.PHASECHK.TRANS64.TRYWAIT P0, [R2+URZ+0x28c20], R9 ;  /* 0x028c2009020075a7 */ /* 0x000ea4000800017f */
[----:B--2---:R-:W-:Y:S05]  /*dfc0*/  @!P0 BRA `(.L_x_3130) ;  /* 0x0000000c00b08947 */ /* 0x004fea0003800000 */
.L_x_3164:
[----:B------:R-:W-:-:S03]  /*dfd0*/  UMOV UR4, 0xffffffff ;  /* 0xffffffff00047882 */ /* 0x000fc60000000000 */
[----:B------:R-:W-:Y:S05]  /*dfe0*/  BRA.DIV UR4, `(.L_x_3131) ;  /* 0x0000000e04bc7947 */ /* 0x000fea000b800000 */
[----:B------:R-:W3:Y:S02]  /*dff0*/  S2R R3, SR_TID.X ;  /* 0x0000000000037919 */ /* 0x000ee40000002100 */
[----:B---3--:R-:W-:-:S04]  /*e000*/  SHF.R.U32.HI R3, RZ, 0x5, R3 ;  /* 0x00000005ff037819 */ /* 0x008fc80000011603 */
[----:B------:R-:W-:-:S05]  /*e010*/  LOP3.LUT R3, R3, 0x3, RZ, 0xc0, !PT ;  /* 0x0000000303037812 */ /* 0x000fca00078ec0ff */
[----:B------:R3:W4:Y:S02]  /*e020*/  SHFL.IDX PT, R14, R3, RZ, 0x1f ;  /* 0x00001fff030e7589 */ /* 0x00072400000e0000 */
.L_x_3167:
[----:B----4-:R-:W-:-:S13]  /*e030*/  ISETP.NE.AND P0, PT, R14, RZ, PT ;  /* 0x000000ff0e00720c */ /* 0x010fda0003f05270 */
[----:B------:R-:W-:Y:S05]  /*e040*/  @P0 BRA `(.L_x_3002) ;  /* 0x0000000000880947 */ /* 0x000fea0003800000 */
[----:B------:R-:W-:-:S03]  /*e050*/  UMOV UR4, 0xffffffff ;  /* 0xffffffff00047882 */ /* 0x000fc60000000000 */
[----:B------:R-:W-:Y:S05]  /*e060*/  BRA.DIV UR4, `(.L_x_3132) ;  /* 0x0000000e04d07947 */ /* 0x000fea000b800000 */
[----:B------:R-:W-:-:S13]  /*e070*/  ELECT P6, URZ, PT ;  /* 0x00000000003f782f */ /* 0x000fda00038c0000 */
.L_x_3170:
[----:B------:R-:W-:Y:S05]  /*e080*/  @!P6 BRA `(.L_x_3002) ;  /* 0x000000000078e947 */ /* 0x000fea0003800000 */
[----:B---3--:R-:W3:Y:S02]  /*e090*/  LDL.LU R3, [R1+0x14] ;  /* 0x0000140001037983 */ /* 0x008ee40000300800 */
[----:B---3--:R-:W-:-:S04]  /*e0a0*/  LOP3.LUT R3, R3, 0x2, RZ, 0xfc, !PT ;  /* 0x0000000203037812 */ /* 0x008fc800078efcff */
[----:B------:R-:W-:-:S13]  /*e0b0*/  ISETP.NE.AND P2, PT, R3, 0x3, PT ;  /* 0x000000030300780c */ /* 0x000fda0003f45270 */
[----:B------:R-:W-:Y:S05]  /*e0c0*/  @!P2 BRA `(.L_x_3133) ;  /* 0x000000000004a947 */ /* 0x000fea0003800000 */
[----:B------:R-:W-:Y:S01]  /*e0d0*/  BPT.TRAP 0x1 ;  /* 0x000000040000795c */ /* 0x000fe20000300000 */
.L_x_3133:
[----:B------:R-:W-:Y:S01]  /*e0e0*/  VIADD R8, R2, 0x28c40 ;  /* 0x00028c4002087836 */ /* 0x000fe20000000000 */
[----:B------:R-:W-:Y:S02]  /*e0f0*/  SHF.L.U32 R4, R0, 0x1f, RZ ;  /* 0x0000001f00047819 */ /* 0x000fe400000006ff */
[C---:B------:R-:W-:Y:S01]  /*e100*/  IADD3 R3, R6.reuse, 0x1, RZ ;  /* 0x0000000106037810 */ /* 0x040fe20007ffe0ff */
[----:B------:R-:W-:-:S03]  /*e110*/  IMAD R7, R6, 0x8, R8 ;  /* 0x0000000806077824 */ /* 0x000fc600078e0208 */
[C---:B------:R-:W-:Y:S01]  /*e120*/  ISETP.NE.AND P1, PT, R3.reuse, 0x2, PT ;  /* 0x000000020300780c */ /* 0x040fe20003f25270 */
[----:B------:R-:W3:Y:S03]  /*e130*/  SYNCS.PHASECHK.TRANS64.TRYWAIT P0, [R7+URZ], R4 ;  /* 0x00000004070075a7 */ /* 0x000ee6000800017f */
[----:B-1----:R-:W-:Y:S02]  /*e140*/  SEL R5, RZ, 0x1, P1 ;  /* 0x00000001ff057807 */ /* 0x002fe40000800000 */
[----:B------:R-:W-:Y:S02]  /*e150*/  SEL R3, R3, RZ, P1 ;  /* 0x000000ff03037207 */ /* 0x000fe40000800000 */
[----:B------:R-:W-:-:S03]  /*e160*/  LOP3.LUT R0, R0, R5, RZ, 0x3c, !PT ;  /* 0x0000000500007212 */ /* 0x000fc600078e3cff */
[----:B------:R-:W-:Y:S01]  /*e170*/  IMAD R5, R3, 0x8, R8 ;  /* 0x0000000803057824 */ /* 0x000fe200078e0208 */
[----:B------:R-:W-:Y:S01]  /*e180*/  SHF.L.U32 R0, R0, 0x1f, RZ ;  /* 0x0000001f00007819 */ /* 0x000fe200000006ff */
[----:B---3--:R-:W-:Y:S06]  /*e190*/  @!P0 BRA `(.L_x_3134) ;  /* 0x0000000c00a48947 */ /* 0x008fec0003800000 */
.L_x_3171:
[----:B------:R-:W3:Y:S02]  /*e1a0*/  SYNCS.PHASECHK.TRANS64.TRYWAIT P0, [R5+URZ], R0 ;  /* 0x00000000050075a7 */ /* 0x000ee4000800017f */
[----:B---3--:R-:W-:Y:S05]  /*e1b0*/  @!P0 BRA `(.L_x_3135) ;  /* 0x0000000c00b08947 */ /* 0x008fea0003800000 */
.L_x_3172:
[----:B------:R-:W-:Y:S05]  /*e1c0*/  @!P2 BRA `(.L_x_3136) ;  /* 0x000000000004a947 */ /* 0x000fea0003800000 */
[----:B------:R-:W-:Y:S01]  /*e1d0*/  BPT.TRAP 0x1 ;  /* 0x000000040000795c */ /* 0x000fe20000300000 */
.L_x_3136:
[----:B--2---:R-:W-:-:S04]  /*e1e0*/  VIADD R2, R2, 0x28c60 ;  /* 0x00028c6002027836 */ /* 0x004fc80000000000 */
[----:B---3--:R-:W-:-:S04]  /*e1f0*/  IMAD R5, R6, 0x8, R2 ;  /* 0x0000000806057824 */ /* 0x008fc800078e0202 */
[----:B------:R-:W2:Y:S02]  /*e200*/  SYNCS.PHASECHK.TRANS64.TRYWAIT P0, [R5+URZ], R4 ;  /* 0x00000004050075a7 */ /* 0x000ea4000800017f */
[----:B--2---:R-:W-:Y:S05]  /*e210*/  @!P0 BRA `(.L_x_3137) ;  /* 0x0000000c00ac8947 */ /* 0x004fea0003800000 */
.L_x_3173:
[----:B------:R-:W-:-:S07]  /*e220*/  IMAD R3, R3, 0x8, R2 ;  /* 0x0000000803037824 */ /* 0x000fce00078e0202 */
.L_x_3138:
[----:B---3--:R3:W4:Y:S02]  /*e230*/  SYNCS.PHASECHK.TRANS64.TRYWAIT P0, [R3+URZ], R0 ;  /* 0x00000000030075a7 */ /* 0x008724000800017f */
[----:B----4-:R-:W-:Y:S05]  /*e240*/  @!P0 NANOSLEEP.SYNCS 0x989680 ;  /* 0x009896800000895d */ /* 0x010fea0003900000 */
[----:B------:R-:W4:Y:S02]  /*e250*/  @!P0 SYNCS.PHASECHK.TRANS64 P0, [R3+URZ], R0 ;  /* 0x00000000030085a7 */ /* 0x000f24000800007f */
[----:B----4-:R-:W-:Y:S05]  /*e260*/  @!P0 BRA `(.L_x_3138) ;  /* 0xfffffffc00f08947 */ /* 0x010fea000383ffff */
.L_x_3002:
[----:B------:R-:W-:Y:S05]  /*e270*/  BSYNC B6 ;  /* 0x0000000000067941 */ /* 0x000fea0003800000 */
.L_x_2999:
[----:B------:R-:W-:Y:S05]  /*e280*/  EXIT ;  /* 0x000000000000794d */ /* 0x000fea0003800000 */
.L_x_3007:
[----:B0-----:R-:W-:-:S04]  /*e290*/  MOV R6, UR5 ;  /* 0x0000000500067c02 */ /* 0x001fc80008000f00 */
[----:B------:R0:W1:Y:S03]  /*e2a0*/  SYNCS.PHASECHK.TRANS64.TRYWAIT P1, [R6+URZ+0x28c50], R5 ;  /* 0x028c5005060075a7 */ /* 0x000066000802017f */
[----:B-1----:R-:W-:Y:S05]  /*e2b0*/  @!P1 NANOSLEEP.SYNCS 0x989680 ;  /* 0x009896800000995d */ /* 0x002fea0003900000 */
[----:B------:R-:W1:Y:S02]  /*e2c0*/  @!P1 SYNCS.PHASECHK.TRANS64 P1, [R6+URZ+0x28c50], R5 ;  /* 0x028c5005060095a7 */ /* 0x000e64000802007f */
[----:B-1----:R-:W-:Y:S05]  /*e2d0*/  @!P1 BRA `(.L_x_3007) ;  /* 0xfffffffc00ec9947 */ /* 0x002fea000383ffff */
[----:B------:R-:W-:Y:S05]  /*e2e0*/  BRA `(.L_x_3139) ;  /* 0xffffff3000507947 */ /* 0x000fea000383ffff */
.L_x_3012:
[----:B-1----:R-:W-:-:S04]  /*e2f0*/  IMAD.U32 R6, RZ, RZ, UR7 ;  /* 0x00000007ff067e24 */ /* 0x002fc8000f8e00ff */
[----:B------:R1:W2:Y:S03]  /*e300*/  SYNCS.PHASECHK.TRANS64.TRYWAIT P1, [R6+URZ+0x28c50], R5 ;  /* 0x028c5005060075a7 */ /* 0x0002a6000802017f */
[----:B--2---:R-:W-:Y:S05]  /*e310*/  @!P1 NANOSLEEP.SYNCS 0x989680 ;  /* 0x009896800000995d */ /* 0x004fea0003900000 */
[----:B------:R-:W2:Y:S02]  /*e320*/  @!P1 SYNCS.PHASECHK.TRANS64 P1, [R6+URZ+0x28c50], R5 ;  /* 0x028c5005060095a7 */ /* 0x000ea4000802007f */
[----:B--2---:R-:W-:Y:S05]  /*e330*/  @!P1 BRA `(.L_x_3012) ;  /* 0xfffffffc00ec9947 */ /* 0x004fea000383ffff */
[----:B------:R-:W-:Y:S05]  /*e340*/  BRA `(.L_x_3011) ;  /* 0xffffff3c00587947 */ /* 0x000fea000383ffff */
.L_x_3016:
[----:B0-----:R-:W-:-:S04]  /*e350*/  IMAD.U32 R6, RZ, RZ, UR36 ;  /* 0x00000024ff067e24 */ /* 0x001fc8000f8e00ff */
[----:B------:R0:W1:Y:S03]  /*e360*/  SYNCS.PHASECHK.TRANS64.TRYWAIT P1, [R6+URZ+0x28c00], R13 ;  /* 0x028c000d060075a7 */ /* 0x000066000802017f */
[----:B-1----:R-:W-:Y:S05]  /*e370*/  @!P1 NANOSLEEP.SYNCS 0x989680 ;  /* 0x009896800000995d */ /* 0x002fea0003900000 */
[----:B------:R-:W1:Y:S02]  /*e380*/  @!P1 SYNCS.PHASECHK.TRANS64 P1, [R6+URZ+0x28c00], R13 ;  /* 0x028c000d060095a7 */ /* 0x000e64000802007f */
[----:B-1----:R-:W-:Y:S05]  /*e390*/  @!P1 BRA `(.L_x_3016) ;  /* 0xfffffffc00ec9947 */ /* 0x002fea000383ffff */
[----:B------:R-:W-:Y:S05]  /*e3a0*/  BRA `(.L_x_3140) ;  /* 0xffffff5000507947 */ /* 0x000fea000383ffff */
.L_x_3020:
[----:B-1----:R-:W-:-:S04]  /*e3b0*/  IMAD.U32 R8, RZ, RZ, UR36 ;  /* 0x00000024ff087e24 */ /* 0x002fc8000f8e00ff */
[----:B------:R1:W2:Y:S03]  /*e3c0*/  SYNCS.PHASECHK.TRANS64.TRYWAIT P2, [R8+URZ+0x28c30], R13 ;  /* 0x028c300d080075a7 */ /* 0x0002a6000804017f */
[----:B--2---:R-:W-:Y:S05]  /*e3d0*/  @!P2 NANOSLEEP.SYNCS 0x989680 ;  /* 0x009896800000a95d */ /* 0x004fea0003900000 */
[----:B------:R-:W2:Y:S02]  /*e3e0*/  @!P2 SYNCS.PHASECHK.TRANS64 P2, [R8+URZ+0x28c30], R13 ;  /* 0x028c300d0800a5a7 */ /* 0x000ea4000804007f */
[----:B--2---:R-:W-:Y:S05]  /*e3f0*/  @!P2 BRA `(.L_x_3020) ;  /* 0xfffffffc00eca947 */ /* 0x004fea000383ffff */
[----:B------:R-:W-:Y:S05]  /*e400*/  BRA `(.L_x_3019) ;  /* 0xffffff50006c7947 */ /* 0x000fea000383ffff */
.L_x_3024:
[----:B---3--:R3:W4:Y:S02]  /*e410*/  SYNCS.PHASECHK.TRANS64.TRYWAIT P2, [R14+URZ+0x28c50], R13 ;  /* 0x028c500d0e0075a7 */ /* 0x008724000804017f */
[----:B----4-:R-:W-:Y:S05]  /*e420*/  @!P2 NANOSLEEP.SYNCS 0x989680 ;  /* 0x009896800000a95d */ /* 0x010fea0003900000 */
[----:B------:R-:W4:Y:S02]  /*e430*/  @!P2 SYNCS.PHASECHK.TRANS64 P2, [R14+URZ+0x28c50], R13 ;  /* 0x028c500d0e00a5a7 */ /* 0x000f24000804007f */
[----:B----4-:R-:W-:Y:S05]  /*e440*/  @!P2 BRA `(.L_x_3024) ;  /* 0xfffffffc00f0a947 */ /* 0x010fea000383ffff */
[----:B------:R-:W-:Y:S05]  /*e450*/  BRA `(.L_x_3023) ;  /* 0xffffff6400e87947 */ /* 0x000fea000383ffff */
.L_x_3029:
[----:B-1----:R-:W-:-:S04]  /*e460*/  IMAD.U32 R5, RZ, RZ, UR7 ;  /* 0x00000007ff057e24 */ /* 0x002fc8000f8e00ff */
[----:B------:R1:W3:Y:S03]  /*e470*/  SYNCS.PHASECHK.TRANS64.TRYWAIT P3, [R5+URZ+0x28c30], R14 ;  /* 0x028c300e050075a7 */ /* 0x0002e6000806017f */
[----:B---3--:R-:W-:Y:S05]  /*e480*/  @!P3 NANOSLEEP.SYNCS 0x989680 ;  /* 0x009896800000b95d */ /* 0x008fea0003900000 */
[----:B------:R-:W3:Y:S02]  /*e490*/  @!P3 SYNCS.PHASECHK.TRANS64 P3, [R5+URZ+0x28c30], R14 ;  /* 0x028c300e0500b5a7 */ /* 0x000ee4000806007f */
[----:B---3--:R-:W-:Y:S05]  /*e4a0*/  @!P3 BRA `(.L_x_3029) ;  /* 0xfffffffc00ecb947 */ /* 0x008fea000383ffff */
[----:B------:R-:W-:Y:S05]  /*e4b0*/  BRA `(.L_x_3028) ;  /* 0xffffff6800c47947 */ /* 0x000fea000383ffff */
.L_x_3033:
[----:B--2---:R2:W4:Y:S02]  /*e4c0*/  SYNCS.PHASECHK.TRANS64.TRYWAIT P3, [R171+URZ+0x28c50], R14 ;  /* 0x028c500eab0075a7 */ /* 0x004524000806017f */
[----:B----4-:R-:W-:Y:S05]  /*e4d0*/  @!P3 NANOSLEEP.SYNCS 0x989680 ;  /* 0x009896800000b95d */ /* 0x010fea0003900000 */
[----:B------:R-:W4:Y:S02]  /*e4e0*/  @!P3 SYNCS.PHASECHK.TRANS64 P3, [R171+URZ+0x28c50], R14 ;  /* 0x028c500eab00b5a7 */ /* 0x000f24000806007f */
[----:B----4-:R-:W-:Y:S05]  /*e4f0*/  @!P3 BRA `(.L_x_3033) ;  /* 0xfffffffc00f0b947 */ /* 0x010fea000383ffff */
[----:B------:R-:W-:Y:S05]  /*e500*/  BRA `(.L_x_3032) ;  /* 0xffffff8000e07947 */ /* 0x000fea000383ffff */
.L_x_3046:
[----:B------:R-:W-:Y:S01]  /*e510*/  MOV R13, R19 ;  /* 0x00000013000d7202 */ /* 0x000fe20000000f00 */
[----:B------:R-:W-:Y:S02]  /*e520*/  IMAD.MOV.U32 R12, RZ, RZ, RZ ;  /* 0x000000ffff0c7224 */ /* 0x000fe400078e00ff */
[----:B------:R-:W-:Y:S02]  /*e530*/  IMAD.MOV.U32 R11, RZ, RZ, 0x1f ;  /* 0x0000001fff0b7424 */ /* 0x000fe400078e00ff */
[----:B------:R-:W-:-:S07]  /*e540*/  IMAD.MOV.U32 R15, RZ, RZ, -0x1 ;  /* 0xffffffffff0f7424 */ /* 0x000fce00078e00ff */
[----:B------:R-:W-:Y:S05]  /*e550*/  WARPSYNC.COLLECTIVE R15, `(.L_x_3141) ;  /* 0x000000000f087348 */ /* 0x000fea0003c00000 */
[----:B------:R0:W1:Y:S02]  /*e560*/  SHFL.IDX P6, R14, R13, R12, R11 ;  /* 0x0000000c0d0e7389 */ /* 0x00006400000c000b */
[----:B01----:R-:W-:Y:S01]  /*e570*/  ENDCOLLECTIVE ;  /* 0x000000000000791b */ /* 0x003fe20003800000 */
.L_x_3141:
[----:B------:R-:W-:Y:S05]  /*e580*/  BRA `(.L_x_3142) ;  /* 0xffffffc000487947 */ /* 0x000fea000383ffff */
.L_x_3048:
[----:B------:R-:W-:Y:S01]  /*e590*/  BSSY B0, `(.L_x_3143) ;  /* 0x0000006000007945 */ /* 0x000fe20003800000 */
[----:B------:R-:W-:-:S07]  /*e5a0*/  IMAD.MOV.U32 R15, RZ, RZ, -0x1 ;  /* 0xffffffffff0f7424 */ /* 0x000fce00078e00ff */
[----:B------:R-:W-:Y:S05]  /*e5b0*/  WARPSYNC.COLLECTIVE R15, `(.L_x_3144) ;  /* 0x000000000f0c7348 */ /* 0x000fea0003c00000 */
[----:B------:R-:W-:Y:S02]  /*e5c0*/  ELECT P6, UR62, PT ;  /* 0x00000000003e782f */ /* 0x000fe400038c0000 */
[----:B------:R-:W-:Y:S01]  /*e5d0*/  MOV R14, UR62 ;  /* 0x0000003e000e7c02 */ /* 0x000fe20008000f00 */
[----:B------:R-:W-:Y:S10]  /*e5e0*/  ENDCOLLECTIVE ;  /* 0x000000000000791b */ /* 0x000ff40003800000 */
.L_x_3144:
[----:B------:R-:W-:Y:S05]  /*e5f0*/  BSYNC B0 ;  /* 0x0000000000007941 */ /* 0x000fea0003800000 */
.L_x_3143:
[----:B------:R-:W-:Y:S05]  /*e600*/  BRA `(.L_x_3145) ;  /* 0xffffffc000487947 */ /* 0x000fea000383ffff */
.L_x_3050:
[----:B0-----:R-:W-:-:S04]  /*e610*/  MOV R3, UR38 ;  /* 0x0000002600037c02 */ /* 0x001fc80008000f00 */
[----:B------:R0:W1:Y:S03]  /*e620*/  SYNCS.PHASECHK.TRANS64.TRYWAIT P0, [R3+URZ+0x28c40], R0 ;  /* 0x028c4000030075a7 */ /* 0x000066000800017f */
[----:B-1----:R-:W-:Y:S05]  /*e630*/  @!P0 NANOSLEEP.SYNCS 0x989680 ;  /* 0x009896800000895d */ /* 0x002fea0003900000 */
[----:B------:R-:W1:Y:S02]  /*e640*/  @!P0 SYNCS.PHASECHK.TRANS64 P0, [R3+URZ+0x28c40], R0 ;  /* 0x028c4000030085a7 */ /* 0x000e64000800007f */
[----:B-1----:R-:W-:Y:S05]  /*e650*/  @!P0 BRA `(.L_x_3050) ;  /* 0xfffffffc00ec8947 */ /* 0x002fea000383ffff */
[----:B------:R-:W-:Y:S05]  /*e660*/  BRA `(.L_x_3146) ;  /* 0xffffffc000a47947 */ /* 0x000fea000383ffff */
.L_x_3053:
[----:B------:R-:W-:Y:S01]  /*e670*/  IMAD.MOV.U32 R13, RZ, RZ, R3 ;  /* 0x000000ffff0d7224 */ /* 0x000fe200078e0003 */
[----:B------:R-:W-:Y:S01]  /*e680*/  MOV R15, 0xffffffff ;  /* 0xffffffff000f7802 */ /* 0x000fe20000000f00 */
[----:B------:R-:W-:Y:S02]  /*e690*/  IMAD.MOV.U32 R12, RZ, RZ, RZ ;  /* 0x000000ffff0c7224 */ /* 0x000fe400078e00ff */
[----:B------:R-:W-:Y:S02]  /*e6a0*/  IMAD.MOV.U32 R11, RZ, RZ, 0x181f ;  /* 0x0000181fff0b7424 */ /* 0x000fe400078e00ff */
[----:B------:R-:W-:-:S07]  /*e6b0*/  IMAD R5, R10, 0x40, R5 ;  /* 0x000000400a057824 */ /* 0x000fce00078e0205 */
[----:B------:R-:W-:Y:S05]  /*e6c0*/  WARPSYNC.COLLECTIVE R15, `(.L_x_3147) ;  /* 0x000000000f087348 */ /* 0x000fea0003c00000 */
[----:B------:R0:W1:Y:S02]  /*e6d0*/  SHFL.IDX P6, R14, R13, R12, R11 ;  /* 0x0000000c0d0e7389 */ /* 0x00006400000c000b */
[----:B01----:R-:W-:Y:S01]  /*e6e0*/  ENDCOLLECTIVE ;  /* 0x000000000000791b */ /* 0x003fe20003800000 */
.L_x_3147:
[----:B------:R-:W-:Y:S01]  /*e6f0*/  IADD3 R21, R5, 0x10, RZ ;  /* 0x0000001005157810 */ /* 0x000fe20007ffe0ff */
[----:B------:R-:W-:Y:S02]  /*e700*/  IMAD.MOV.U32 R13, RZ, RZ, R0 ;  /* 0x000000ffff0d7224 */ /* 0x000fe400078e0000 */
[----:B------:R-:W-:-:S07]  /*e710*/  IMAD.MOV.U32 R6, RZ, RZ, R14 ;  /* 0x000000ffff067224 */ /* 0x000fce00078e000e */
[----:B------:R-:W-:Y:S05]  /*e720*/  WARPSYNC.COLLECTIVE R15, `(.L_x_3148) ;  /* 0x000000000f087348 */ /* 0x000fea0003c00000 */
[----:B------:R0:W1:Y:S02]  /*e730*/  SHFL.IDX P6, R14, R13, R12, R11 ;  /* 0x0000000c0d0e7389 */ /* 0x00006400000c000b */
[----:B01----:R-:W-:Y:S01]  /*e740*/  ENDCOLLECTIVE ;  /* 0x000000000000791b */ /* 0x003fe20003800000 */
.L_x_3148:
[----:B------:R-:W-:Y:S02]  /*e750*/  ULDC UR4, c[0x0][0x288] ;  /* 0x0000a20000047ab9 */ /* 0x000fe40000000800 */
[----:B------:R-:W-:-:S05]  /*e760*/  IMAD R2, R9, UR4, RZ ;  /* 0x0000000409027c24 */ /* 0x000fca000f8e02ff */
[----:B------:R-:W-:Y:S01]  /*e770*/  ISETP.GE.AND P1, PT, R5, R2, PT ;  /* 0x000000020500720c */ /* 0x000fe20003f26270 */
[----:B------:R-:W-:Y:S02]  /*e780*/  IMAD.MOV.U32 R13, RZ, RZ, R3 ;  /* 0x000000ffff0d7224 */ /* 0x000fe400078e0003 */
[----:B------:R-:W-:-:S10]  /*e790*/  IMAD.MOV.U32 R12, RZ, RZ, 0x1 ;  /* 0x00000001ff0c7424 */ /* 0x000fd400078e00ff */
[----:B------:R-:W-:Y:S01]  /*e7a0*/  @!P1 LEA R9, R4, UR38, 0x1 ;  /* 0x0000002604099c11 */ /* 0x000fe2000f8e08ff */
[----:B------:R-:W-:-:S07]  /*e7b0*/  IMAD.MOV.U32 R7, RZ, RZ, R14 ;  /* 0x000000ffff077224 */ /* 0x000fce00078e000e */
[----:B------:R-:W-:Y:S05]  /*e7c0*/  WARPSYNC.COLLECTIVE R15, `(.L_x_3149) ;  /* 0x000000000f087348 */ /* 0x000fea0003c00000 */
[----:B------:R0:W1:Y:S02]  /*e7d0*/  SHFL.IDX P6, R14, R13, R12, R11 ;  /* 0x0000000c0d0e7389 */ /* 0x00006400000c000b */
[----:B01----:R-:W-:Y:S01]  /*e7e0*/  ENDCOLLECTIVE ;  /* 0x000000000000791b */ /* 0x003fe20003800000 */
.L_x_3149:
[----:B------:R-:W-:-:S05]  /*e7f0*/  @!P1 LEA R7, P2, R8, R7, 0x1 ;  /* 0x0000000708079211 */ /* 0x000fca00078408ff */
[----:B------:R-:W-:-:S05]  /*e800*/  @!P1 IMAD.X R6, RZ, RZ, R6, P2 ;  /* 0x000000ffff069224 */ /* 0x000fca00010e0606 */
[----:B------:R-:W-:Y:S01]  /*e810*/  @!P1 LOP3.LUT R7, R7, R6, RZ, 0x3c, !PT ;  /* 0x0000000607079212 */ /* 0x000fe200078e3cff */
[----:B------:R-:W-:-:S03]  /*e820*/  IMAD.MOV.U32 R13, RZ, RZ, R0 ;  /* 0x000000ffff0d7224 */ /* 0x000fc600078e0000 */
[----:B------:R-:W-:-:S04]  /*e830*/  @!P1 LOP3.LUT R6, R7, R6, RZ, 0x3c, !PT ;  /* 0x0000000607069212 */ /* 0x000fc800078e3cff */
[----:B------:R-:W-:-:S05]  /*e840*/  @!P1 LOP3.LUT R7, R7, R6, RZ, 0x3c, !PT ;  /* 0x0000000607079212 */ /* 0x000fca00078e3cff */
[----:B------:R-:W-:Y:S01]  /*e850*/  @!PT LDS RZ, [RZ] ;  /* 0x00000000fffff984 */ /* 0x000fe20000000800 */
[----:B------:R-:W-:Y:S01]  /*e860*/  @!PT LDS RZ, [RZ] ;  /* 0x00000000fffff984 */ /* 0x000fe20000000800 */
[----:B------:R-:W-:Y:S01]  /*e870*/  @!PT LDS RZ, [RZ] ;  /* 0x00000000fffff984 */ /* 0x000fe20000000800 */
[----:B------:R0:W-:Y:S01]  /*e880*/  @!P1 LDGSTS.E.BYPASS.LTC128B.128 [R9+0x20400], desc[UR42][R6.64], !P0 ;  /* 0x2040000006099fae */ /* 0x0001e2000c101d6a */
[----:B------:R-:W-:Y:S01]  /*e890*/  ISETP.GE.AND P1, PT, R21, R2, PT ;  /* 0x000000021500720c */ /* 0x000fe20003f26270 */
[----:B------:R-:W-:Y:S02]  /*e8a0*/  VIADD R21, R5, 0x20 ;  /* 0x0000002005157836 */ /* 0x000fe40000000000 */
[----:B0-----:R-:W-:-:S10]  /*e8b0*/  IMAD.MOV.U32 R6, RZ, RZ, R14 ;  /* 0x000000ffff067224 */ /* 0x001fd400078e000e */
[----:B------:R-:W-:Y:S05]  /*e8c0*/  WARPSYNC.COLLECTIVE R15, `(.L_x_3150) ;  /* 0x000000000f087348 */ /* 0x000fea0003c00000 */
[----:B------:R0:W1:Y:S02]  /*e8d0*/  SHFL.IDX P6, R14, R13, R12, R11 ;  /* 0x0000000c0d0e7389 */ /* 0x00006400000c000b */
[----:B01----:R-:W-:Y:S01]  /*e8e0*/  ENDCOLLECTIVE ;  /* 0x000000000000791b */ /* 0x003fe20003800000 */
.L_x_3150:
[----:B------:R-:W-:Y:S01]  /*e8f0*/  @!P1 LEA R9, R4, UR38, 0x1 ;  /* 0x0000002604099c11 */ /* 0x000fe2000f8e08ff */
[----:B------:R-:W-:Y:S02]  /*e900*/  IMAD.MOV.U32 R13, RZ, RZ, R3 ;  /* 0x000000ffff0d7224 */ /* 0x000fe400078e0003 */
[----:B------:R-:W-:Y:S01]  /*e910*/  IMAD.MOV.U32 R12, RZ, RZ, 0x2 ;  /* 0x00000002ff0c7424 */ /* 0x000fe200078e00ff */
[----:B------:R-:W-:-:S13]  /*e920*/  @!P1 LEA R7, P2, R8, R14, 0x1 ;  /* 0x0000000e08079211 */ /* 0x000fda00078408ff */
[----:B------:R-:W-:Y:S05]  /*e930*/  WARPSYNC.COLLECTIVE R15, `(.L_x_3151) ;  /* 0x000000000f087348 */ /* 0x000fea0003c00000 */
[----:B------:R0:W1:Y:S02]  /*e940*/  SHFL.IDX P6, R14, R13, R12, R11 ;  /* 0x0000000c0d0e7389 */ /* 0x00006400000c000b */
[----:B01----:R-:W-:Y:S01]  /*e950*/  ENDCOLLECTIVE ;  /* 0x000000000000791b */ /* 0x003fe20003800000 */
.L_x_3151:
[----:B------:R-:W-:-:S04]  /*e960*/  @!P1 IADD3.X R6, RZ, R6, RZ, P2, !PT ;  /* 0x00000006ff069210 */ /* 0x000fc800017fe4ff */
[----:B------:R-:W-:-:S04]  /*e970*/  @!P1 LOP3.LUT R7, R7, R6, RZ, 0x3c, !PT ;  /* 0x0000000607079212 */ /* 0x000fc800078e3cff */
[----:B------:R-:W-:-:S04]  /*e980*/  @!P1 LOP3.LUT R6, R7, R6, RZ, 0x3c, !PT ;  /* 0x0000000607069212 */ /* 0x000fc800078e3cff */
[----:B------:R-:W-:Y:S02]  /*e990*/  @!P1 LOP3.LUT R7, R7, R6, RZ, 0x3c, !PT ;  /* 0x0000000607079212 */ /* 0x000fe400078e3cff */
[----:B------:R-:W-:-:S03]  /*e9a0*/  MOV R13, R0 ;  /* 0x00000000000d7202 */ /* 0x000fc60000000f00 */
[----:B------:R-:W-:Y:S01]  /*e9b0*/  @!PT LDS RZ, [RZ] ;  /* 0x00000000fffff984 */ /* 0x000fe20000000800 */
[----:B------:R-:W-:Y:S01]  /*e9c0*/  @!PT LDS RZ, [RZ] ;  /* 0x00000000fffff984 */ /* 0x000fe20000000800 */
[----:B------:R-:W-:Y:S01]  /*e9d0*/  @!PT LDS RZ, [RZ] ;  /* 0x00000000fffff984 */ /* 0x000fe20000000800 */
[----:B------:R0:W-:Y:S01]  /*e9e0*/  @!P1 LDGSTS.E.BYPASS.LTC128B.128 [R9+0x20c00], desc[UR42][R6.64], !P0 ;  /* 0x20c0000006099fae */ /* 0x0001e2000c101d6a */
[----:B------:R-:W-:Y:S01]  /*e9f0*/  ISETP.GE.AND P1, PT, R21, R2, PT ;  /* 0x000000021500720c */ /* 0x000fe20003f26270 */
[----:B0-----:R-:W-:-:S12]  /*ea00*/  IMAD.MOV.U32 R6, RZ, RZ, R14 ;  /* 0x000000ffff067224 */ /* 0x001fd800078e000e */
[----:B------:R-:W-:Y:S05]  /*ea10*/  WARPSYNC.COLLECTIVE R15, `(.L_x_3152) ;  /* 0x000000000f087348 */ /* 0x000fea0003c00000 */
[----:B------:R0:W1:Y:S02]  /*ea20*/  SHFL.IDX P6, R14, R13, R12, R11 ;  /* 0x0000000c0d0e7389 */ /* 0x00006400000c000b */
[----:B01----:R-:W-:Y:S01]  /*ea30*/  ENDCOLLECTIVE ;  /* 0x000000000000791b */ /* 0x003fe20003800000 */
.L_x_3152:
[----:B------:R-:W-:Y:S01]  /*ea40*/  @!P1 LEA R9, R4, UR38, 0x1 ;  /* 0x0000002604099c11 */ /* 0x000fe2000f8e08ff */
[----:B------:R-:W-:Y:S02]  /*ea50*/  IMAD.MOV.U32 R13, RZ, RZ, R3 ;  /* 0x000000ffff0d7224 */ /* 0x000fe400078e0003 */
[----:B------:R-:W-:Y:S01]  /*ea60*/  IMAD.MOV.U32 R12, RZ, RZ, 0x3 ;  /* 0x00000003ff0c7424 */ /* 0x000fe200078e00ff */
[----:B------:R-:W-:-:S13]  /*ea70*/  @!P1 LEA R7, P2, R8, R14, 0x1 ;  /* 0x0000000e08079211 */ /* 0x000fda00078408ff */
[----:B------:R-:W-:Y:S05]  /*ea80*/  WARPSYNC.COLLECTIVE R15, `(.L_x_3153) ;  /* 0x000000000f087348 */ /* 0x000fea0003c00000 */
[----:B------:R0:W1:Y:S02]  /*ea90*/  SHFL.IDX P6, R14, R13, R12, R11 ;  /* 0x0000000c0d0e7389 */ /* 0x00006400000c000b */
[----:B01----:R-:W-:Y:S01]  /*eaa0*/  ENDCOLLECTIVE ;  /* 0x000000000000791b */ /* 0x003fe20003800000 */
.L_x_3153:
[----:B------:R-:W-:-:S05]  /*eab0*/  @!P1 IMAD.X R6, RZ, RZ, R6, P2 ;  /* 0x000000ffff069224 */ /* 0x000fca00010e0606 */
[----:B------:R-:W-:-:S04]  /*eac0*/  @!P1 LOP3.LUT R7, R7, R6, RZ, 0x3c, !PT ;  /* 0x0000000607079212 */ /* 0x000fc800078e3cff */
[C---:B------:R-:W-:Y:S02]  /*ead0*/  @!P1 LOP3.LUT R6, R7.reuse, R6, RZ, 0x3c, !PT ;  /* 0x0000000607069212 */ /* 0x040fe400078e3cff */
[----:B------:R-:W-:Y:S02]  /*eae0*/  MOV R13, R0 ;  /* 0x00000000000d7202 */ /* 0x000fe40000000f00 */
[----:B------:R-:W-:-:S05]  /*eaf0*/  @!P1 LOP3.LUT R7, R7, R6, RZ, 0x3c, !PT ;  /* 0x0000000607079212 */ /* 0x000fca00078e3cff */
[----:B------:R-:W-:Y:S01]  /*eb00*/  @!PT LDS RZ, [RZ] ;  /* 0x00000000fffff984 */ /* 0x000fe20000000800 */
[----:B------:R-:W-:Y:S01]  /*eb10*/  @!PT LDS RZ, [RZ] ;  /* 0x00000000fffff984 */ /* 0x000fe20000000800 */
[----:B------:R-:W-:Y:S01]  /*eb20*/  @!PT LDS RZ, [RZ] ;  /* 0x00000000fffff984 */ /* 0x000fe20000000800 */
[----:B------:R0:W-:Y:S01]  /*eb30*/  @!P1 LDGSTS.E.BYPASS.LTC128B.128 [R9+0x21400], desc[UR42][R6.64], !P0 ;  /* 0x2140000006099fae */ /* 0x0001e2000c101d6a */
[----:B------:R-:W-:-:S07]  /*eb40*/  IMAD.MOV.U32 R3, RZ, RZ, R14 ;  /* 0x000000ffff037224 */ /* 0x000fce00078e000e */
[----:B0-----:R-:W-:Y:S05]  /*eb50*/  WARPSYNC.COLLECTIVE R15, `(.L_x_3154) ;  /* 0x000000000f087348 */ /* 0x001fea0003c00000 */
[----:B------:R1:W2:Y:S02]  /*eb60*/  SHFL.IDX P6, R14, R13, R12, R11 ;  /* 0x0000000c0d0e7389 */ /* 0x0002a400000c000b */
[----:B012---:R-:W-:Y:S01]  /*eb70*/  ENDCOLLECTIVE ;  /* 0x000000000000791b */ /* 0x007fe20003800000 */
.L_x_3154:
[----:B------:R-:W-:Y:S05]  /*eb80*/  BRA `(.L_x_3155) ;  /* 0xffffffc400807947 */ /* 0x000fea000383ffff */
.L_x_3054:
[----:B0-----:R-:W-:-:S04]  /*eb90*/  IMAD.U32 R3, RZ, RZ, UR38 ;  /* 0x00000026ff037e24 */ /* 0x001fc8000f8e00ff */
[----:B------:R0:W1:Y:S03]  /*eba0*/  SYNCS.PHASECHK.TRANS64.TRYWAIT P0, [R3+URZ+0x28c20], R4 ;  /* 0x028c2004030075a7 */ /* 0x000066000800017f */
[----:B-1----:R-:W-:Y:S05]  /*ebb0*/  @!P0 NANOSLEEP.SYNCS 0x989680 ;  /* 0x009896800000895d */ /* 0x002fea0003900000 */
[----:B------:R-:W1:Y:S02]  /*ebc0*/  @!P0 SYNCS.PHASECHK.TRANS64 P0, [R3+URZ+0x28c20], R4 ;  /* 0x028c2004030085a7 */ /* 0x000e64000800007f */
[----:B-1----:R-:W-:Y:S05]  /*ebd0*/  @!P0 BRA `(.L_x_3054) ;  /* 0xfffffffc00ec8947 */ /* 0x002fea000383ffff */
[----:B------:R-:W-:Y:S05]  /*ebe0*/  BRA `(.L_x_3156) ;  /* 0xffffffc400b07947 */ /* 0x000fea000383ffff */
.L_x_3057:
[----:B0-----:R-:W-:-:S04]  /*ebf0*/  IMAD.U32 R3, RZ, RZ, UR38 ;  /* 0x00000026ff037e24 */ /* 0x001fc8000f8e00ff */
[----:B------:R0:W1:Y:S03]  /*ec00*/  SYNCS.PHASECHK.TRANS64.TRYWAIT P0, [R3+URZ+0x28c60], R4 ;  /* 0x028c6004030075a7 */ /* 0x000066000800017f */
[----:B-1----:R-:W-:Y:S05]  /*ec10*/  @!P0 NANOSLEEP.SYNCS 0x989680 ;  /* 0x009896800000895d */ /* 0x002fea0003900000 */
[----:B------:R-:W1:Y:S02]  /*ec20*/  @!P0 SYNCS.PHASECHK.TRANS64 P0, [R3+URZ+0x28c60], R4 ;  /* 0x028c6004030085a7 */ /* 0x000e64000800007f */
[----:B-1----:R-:W-:Y:S05]  /*ec30*/  @!P0 BRA `(.L_x_3057) ;  /* 0xfffffffc00ec8947 */ /* 0x002fea000383ffff */
[----:B------:R-:W-:Y:S05]  /*ec40*/  BRA `(.L_x_3157) ;  /* 0xffffffc400bc7947 */ /* 0x000fea000383ffff */
.L_x_3073:
[----:B-1----:R-:W-:-:S04]  /*ec50*/  IMAD.U32 R3, RZ, RZ, UR38 ;  /* 0x00000026ff037e24 */ /* 0x002fc8000f8e00ff */
[----:B------:R1:W2:Y:S03]  /*ec60*/  SYNCS.PHASECHK.TRANS64.TRYWAIT P0, [R3+URZ+0x28c48], R2 ;  /* 0x028c4802030075a7 */ /* 0x0002a6000800017f */
[----:B--2---:R-:W-:Y:S05]  /*ec70*/  @!P0 NANOSLEEP.SYNCS 0x989680 ;  /* 0x009896800000895d */ /* 0x004fea0003900000 */
[----:B------:R-:W2:Y:S02]  /*ec80*/  @!P0 SYNCS.PHASECHK.TRANS64 P0, [R3+URZ+0x28c48], R2 ;  /* 0x028c4802030085a7 */ /* 0x000ea4000800007f */
[----:B--2---:R-:W-:Y:S05]  /*ec90*/  @!P0 BRA `(.L_x_3073) ;  /* 0xfffffffc00ec8947 */ /* 0x004fea000383ffff */
[----:B------:R-:W-:Y:S05]  /*eca0*/  BRA `(.L_x_3158) ;  /* 0xffffffd0007c7947 */ /* 0x000fea000383ffff */
.L_x_3078:
[----:B01----:R-:W-:-:S04]  /*ecb0*/  IMAD.U32 R3, RZ, RZ, UR38 ;  /* 0x00000026ff037e24 */ /* 0x003fc8000f8e00ff */
[----:B------:R0:W1:Y:S03]  /*ecc0*/  SYNCS.PHASECHK.TRANS64.TRYWAIT P0, [R3+URZ+0x28c68], R2 ;  /* 0x028c6802030075a7 */ /* 0x000066000800017f */
[----:B-1----:R-:W-:Y:S05]  /*ecd0*/  @!P0 NANOSLEEP.SYNCS 0x989680 ;  /* 0x009896800000895d */ /* 0x002fea0003900000 */
[----:B------:R-:W1:Y:S02]  /*ece0*/  @!P0 SYNCS.PHASECHK.TRANS64 P0, [R3+URZ+0x28c68], R2 ;  /* 0x028c6802030085a7 */ /* 0x000e64000800007f */
[----:B-1----:R-:W-:Y:S05]  /*ecf0*/  @!P0 BRA `(.L_x_3078) ;  /* 0xfffffffc00ec8947 */ /* 0x002fea000383ffff */
[----:B------:R-:W-:Y:S05]  /*ed00*/  BRA `(.L_x_3159) ;  /* 0xffffffd000dc7947 */ /* 0x000fea000383ffff */
.L_x_3093:
[----:B-1----:R-:W-:-:S04]  /*ed10*/  MOV R3, UR38 ;  /* 0x0000002600037c02 */ /* 0x002fc80008000f00 */
[----:B------:R1:W2:Y:S03]  /*ed20*/  SYNCS.PHASECHK.TRANS64.TRYWAIT P0, [R3+URZ+0x28c40], R2 ;  /* 0x028c4002030075a7 */ /* 0x0002a6000800017f */
[----:B--2---:R-:W-:Y:S05]  /*ed30*/  @!P0 NANOSLEEP.SYNCS 0x989680 ;  /* 0x009896800000895d */ /* 0x004fea0003900000 */
[----:B------:R-:W2:Y:S02]  /*ed40*/  @!P0 SYNCS.PHASECHK.TRANS64 P0, [R3+URZ+0x28c40], R2 ;  /* 0x028c4002030085a7 */ /* 0x000ea4000800007f */
[----:B--2---:R-:W-:Y:S05]  /*ed50*/  @!P0 BRA `(.L_x_3093) ;  /* 0xfffffffc00ec8947 */ /* 0x004fea000383ffff */
[----:B------:R-:W-:Y:S05]  /*ed60*/  BRA `(.L_x_3160) ;  /* 0xffffffdc00287947 */ /* 0x000fea000383ffff */
.L_x_3098:
[----:B01----:R-:W-:-:S04]  /*ed70*/  IMAD.U32 R3, RZ, RZ, UR38 ;  /* 0x00000026ff037e24 */ /* 0x003fc8000f8e00ff */
[----:B------:R0:W1:Y:S03]  /*ed80*/  SYNCS.PHASECHK.TRANS64.TRYWAIT P0, [R3+URZ+0x28c60], R2 ;  /* 0x028c6002030075a7 */ /* 0x000066000800017f */
[----:B-1----:R-:W-:Y:S05]  /*ed90*/  @!P0 NANOSLEEP.SYNCS 0x989680 ;  /* 0x009896800000895d */ /* 0x002fea0003900000 */
[----:B------:R-:W1:Y:S02]  /*eda0*/  @!P0 SYNCS.PHASECHK.TRANS64 P0, [R3+URZ+0x28c60], R2 ;  /* 0x028c6002030085a7 */ /* 0x000e64000800007f */
[----:B-1----:R-:W-:Y:S05]  /*edb0*/  @!P0 BRA `(.L_x_3098) ;  /* 0xfffffffc00ec8947 */ /* 0x002fea000383ffff */
[----:B------:R-:W-:Y:S05]  /*edc0*/  BRA `(.L_x_3161) ;  /* 0xffffffdc008c7947 */ /* 0x000fea000383ffff */
.L_x_3114:
[----:B-1----:R-:W-:-:S04]  /*edd0*/  IMAD.U32 R3, RZ, RZ, UR38 ;  /* 0x00000026ff037e24 */ /* 0x002fc8000f8e00ff */
[----:B------:R1:W2:Y:S03]  /*ede0*/  SYNCS.PHASECHK.TRANS64.TRYWAIT P0, [R3+URZ+0x28c48], R2 ;  /* 0x028c4802030075a7 */ /* 0x0002a6000800017f */
[----:B--2---:R-:W-:Y:S05]  /*edf0*/  @!P0 NANOSLEEP.SYNCS 0x989680 ;  /* 0x009896800000895d */ /* 0x004fea0003900000 */
[----:B------:R-:W2:Y:S02]  /*ee00*/  @!P0 SYNCS.PHASECHK.TRANS64 P0, [R3+URZ+0x28c48], R2 ;  /* 0x028c4802030085a7 */ /* 0x000ea4000800007f */
[----:B--2---:R-:W-:Y:S05]  /*ee10*/  @!P0 BRA `(.L_x_3114) ;  /* 0xfffffffc00ec8947 */ /* 0x004fea000383ffff */
[----:B------:R-:W-:Y:S05]  /*ee20*/  BRA `(.L_x_3162) ;  /* 0xffffffe400e87947 */ /* 0x000fea000383ffff */
.L_x_3119:
[----:B-12---:R-:W-:-:S04]  /*ee30*/  IMAD.U32 R3, RZ, RZ, UR38 ;  /* 0x00000026ff037e24 */ /* 0x006fc8000f8e00ff */
[----:B------:R1:W2:Y:S03]  /*ee40*/  SYNCS.PHASECHK.TRANS64.TRYWAIT P0, [R3+URZ+0x28c68], R2 ;  /* 0x028c6802030075a7 */ /* 0x0002a6000800017f */
[----:B--2---:R-:W-:Y:S05]  /*ee50*/  @!P0 NANOSLEEP.SYNCS 0x989680 ;  /* 0x009896800000895d */ /* 0x004fea0003900000 */
[----:B------:R-:W2:Y:S02]  /*ee60*/  @!P0 SYNCS.PHASECHK.TRANS64 P0, [R3+URZ+0x28c68], R2 ;  /* 0x028c6802030085a7 */ /* 0x000ea4000800007f */
[----:B--2---:R-:W-:Y:S05]  /*ee70*/  @!P0 BRA `(.L_x_3119) ;  /* 0xfffffffc00ec8947 */ /* 0x004fea000383ffff */
[----:B------:R-:W-:Y:S05]  /*ee80*/  BRA `(.L_x_3163) ;  /* 0xffffffe8004c7947 */ /* 0x000fea000383ffff */
.L_x_3130:
[----:B--2---:R2:W3:Y:S02]  /*ee90*/  SYNCS.PHASECHK.TRANS64.TRYWAIT P0, [R2+URZ+0x28c20], R9 ;  /* 0x028c2009020075a7 */ /* 0x0044e4000800017f */
[----:B---3--:R-:W-:Y:S05]  /*eea0*/  @!P0 NANOSLEEP.SYNCS 0x989680 ;  /* 0x009896800000895d */ /* 0x008fea0003900000 */
[----:B------:R-:W3:Y:S02]  /*eeb0*/  @!P0 SYNCS.PHASECHK.TRANS64 P0, [R2+URZ+0x28c20], R9 ;  /* 0x028c2009020085a7 */ /* 0x000ee4000800007f */
[----:B---3--:R-:W-:Y:S05]  /*eec0*/  @!P0 BRA `(.L_x_3130) ;  /* 0xfffffffc00f08947 */ /* 0x008fea000383ffff */
[----:B------:R-:W-:Y:S05]  /*eed0*/  BRA `(.L_x_3164) ;  /* 0xfffffff0003c7947 */ /* 0x000fea000383ffff */
.L_x_3131:
[----:B------:R-:W3:Y:S01]  /*eee0*/  S2R R3, SR_TID.X ;  /* 0x0000000000037919 */ /* 0x000ee20000002100 */
[----:B------:R-:W-:Y:S01]  /*eef0*/  BSSY B0, `(.L_x_3165) ;  /* 0x000000a000007945 */ /* 0x000fe20003800000 */
[----:B------:R-:W-:Y:S01]  /*ef00*/  MOV R12, RZ ;  /* 0x000000ff000c7202 */ /* 0x000fe20000000f00 */
[----:B------:R-:W-:Y:S02]  /*ef10*/  IMAD.MOV.U32 R11, RZ, RZ, 0x1f ;  /* 0x0000001fff0b7424 */ /* 0x000fe400078e00ff */
[----:B------:R-:W-:Y:S01]  /*ef20*/  IMAD.MOV.U32 R15, RZ, RZ, -0x1 ;  /* 0xffffffffff0f7424 */ /* 0x000fe200078e00ff */
[----:B---3--:R-:W-:-:S04]  /*ef30*/  SHF.R.U32.HI R3, RZ, 0x5, R3 ;  /* 0x00000005ff037819 */ /* 0x008fc80000011603 */
[----:B------:R-:W-:-:S05]  /*ef40*/  LOP3.LUT R3, R3, 0x3, RZ, 0xc0, !PT ;  /* 0x0000000303037812 */ /* 0x000fca00078ec0ff */
[----:B------:R-:W-:-:S07]  /*ef50*/  IMAD.MOV.U32 R13, RZ, RZ, R3 ;  /* 0x000000ffff0d7224 */ /* 0x000fce00078e0003 */
[----:B012---:R-:W-:Y:S05]  /*ef60*/  WARPSYNC.COLLECTIVE R15, `(.L_x_3166) ;  /* 0x000000000f087348 */ /* 0x007fea0003c00000 */
[----:B------:R3:W4:Y:S02]  /*ef70*/  SHFL.IDX P6, R14, R13, R12, R11 ;  /* 0x0000000c0d0e7389 */ /* 0x00072400000c000b */
[----:B01234-:R-:W-:Y:S01]  /*ef80*/  ENDCOLLECTIVE ;  /* 0x000000000000791b */ /* 0x01ffe20003800000 */
.L_x_3166:
[----:B------:R-:W-:Y:S05]  /*ef90*/  BSYNC B0 ;  /* 0x0000000000007941 */ /* 0x000fea0003800000 */
.L_x_3165:
[----:B------:R-:W-:Y:S05]  /*efa0*/  BRA `(.L_x_3167) ;  /* 0xfffffff000207947 */ /* 0x000fea000383ffff */
.L_x_3132:
[----:B------:R-:W-:Y:S01]  /*efb0*/  BSSY B0, `(.L_x_3168) ;  /* 0x0000006000007945 */ /* 0x000fe20003800000 */
[----:B------:R-:W-:-:S07]  /*efc0*/  IMAD.MOV.U32 R15, RZ, RZ, -0x1 ;  /* 0xffffffffff0f7424 */ /* 0x000fce00078e00ff */
[----:B0123--:R-:W-:Y:S05]  /*efd0*/  WARPSYNC.COLLECTIVE R15, `(.L_x_3169) ;  /* 0x000000000f0c7348 */ /* 0x00ffea0003c00000 */
[----:B------:R-:W-:Y:S02]  /*efe0*/  ELECT P6, UR62, PT ;  /* 0x00000000003e782f */ /* 0x000fe400038c0000 */
[----:B------:R-:W-:Y:S01]  /*eff0*/  MOV R14, UR62 ;  /* 0x0000003e000e7c02 */ /* 0x000fe20008000f00 */
[----:B0123--:R-:W-:Y:S10]  /*f000*/  ENDCOLLECTIVE ;  /* 0x000000000000791b */ /* 0x00fff40003800000 */
.L_x_3169:
[----:B------:R-:W-:Y:S05]  /*f010*/  BSYNC B0 ;  /* 0x0000000000007941 */ /* 0x000fea0003800000 */
.L_x_3168:
[----:B------:R-:W-:Y:S05]  /*f020*/  BRA `(.L_x_3170) ;  /* 0xfffffff000147947 */ /* 0x000fea000383ffff */
.L_x_3134:
[----:B-1----:R1:W3:Y:S02]  /*f030*/  SYNCS.PHASECHK.TRANS64.TRYWAIT P0, [R7+URZ], R4 ;  /* 0x00000004070075a7 */ /* 0x0022e4000800017f */
[----:B---3--:R-:W-:Y:S05]  /*f040*/  @!P0 NANOSLEEP.SYNCS 0x989680 ;  /* 0x009896800000895d */ /* 0x008fea0003900000 */
[----:B------:R-:W3:Y:S02]  /*f050*/  @!P0 SYNCS.PHASECHK.TRANS64 P0, [R7+URZ], R4 ;  /* 0x00000004070085a7 */ /* 0x000ee4000800007f */
[----:B---3--:R-:W-:Y:S05]  /*f060*/  @!P0 BRA `(.L_x_3134) ;  /* 0xfffffffc00f08947 */ /* 0x008fea000383ffff */
[----:B------:R-:W-:Y:S05]  /*f070*/  BRA `(.L_x_3171) ;  /* 0xfffffff000487947 */ /* 0x000fea000383ffff */
.L_x_3135:
[----:B---3--:R3:W4:Y:S02]  /*f080*/  SYNCS.PHASECHK.TRANS64.TRYWAIT P0, [R5+URZ], R0 ;  /* 0x00000000050075a7 */ /* 0x008724000800017f */
[----:B----4-:R-:W-:Y:S05]  /*f090*/  @!P0 NANOSLEEP.SYNCS 0x989680 ;  /* 0x009896800000895d */ /* 0x010fea0003900000 */
[----:B------:R-:W4:Y:S02]  /*f0a0*/  @!P0 SYNCS.PHASECHK.TRANS64 P0, [R5+URZ], R0 ;  /* 0x00000000050085a7 */ /* 0x000f24000800007f */
[----:B----4-:R-:W-:Y:S05]  /*f0b0*/  @!P0 BRA `(.L_x_3135) ;  /* 0xfffffffc00f08947 */ /* 0x010fea000383ffff */
[----:B------:R-:W-:Y:S05]  /*f0c0*/  BRA `(.L_x_3172) ;  /* 0xfffffff0003c7947 */ /* 0x000fea000383ffff */
.L_x_3137:
[----:B--2---:R2:W3:Y:S02]  /*f0d0*/  SYNCS.PHASECHK.TRANS64.TRYWAIT P0, [R5+URZ], R4 ;  /* 0x00000004050075a7 */ /* 0x0044e4000800017f */
[----:B---3--:R-:W-:Y:S05]  /*f0e0*/  @!P0 NANOSLEEP.SYNCS 0x989680 ;  /* 0x009896800000895d */ /* 0x008fea0003900000 */
[----:B------:R-:W3:Y:S02]  /*f0f0*/  @!P0 SYNCS.PHASECHK.TRANS64 P0, [R5+URZ], R4 ;  /* 0x00000004050085a7 */ /* 0x000ee4000800007f */
[----:B---3--:R-:W-:Y:S05]  /*f100*/  @!P0 BRA `(.L_x_3137) ;  /* 0xfffffffc00f08947 */ /* 0x008fea000383ffff */
[----:B------:R-:W-:Y:S05]  /*f110*/  BRA `(.L_x_3173) ;  /* 0xfffffff000407947 */ /* 0x000fea000383ffff */
.L_x_3174:
        /* <DEDUP_REMOVED lines=14> */
.L_x_15167:


//--------------------- .text._ZN7cutlass13device_kernelIN5flash11enable_sm90INS1_16FlashAttnFwdSm90INS1_25CollectiveMainloopFwdSm90ILi2EN4cute5tupleIJNS5_1CILi1EEES8_S8_EEENS6_IJNS7_ILi64EEESA_SA_EEELi512ENS_6half_tEfNS_4arch4Sm90ELb0ELb0ELb1ELb0ELb0ELb0ELb1ELb0ELb0ELb1ELb1ELb0EEENS1_21CollectiveEpilogueFwdINS6_IJSA_NS7_ILi512EEESA_EEES9_SC_SE_Li256ELb0ELb1ELb1ELb0EEENS1_19SingleTileSchedulerILb0ELb1ELb1ELi64EEEEEEEEEvNT_6ParamsE --------------------------
	.section	.text._ZN7cutlass13device_kernelIN5flash11enable_sm90INS1_16FlashAttnFwdSm90INS1_25CollectiveMainloopFwdSm90ILi2EN4cute5tupleIJNS5_1CILi1EEES8_S8_EEENS6_IJNS7_ILi64EEESA_SA_EEELi512ENS_6half_tEfNS_4arch4Sm90ELb0ELb0ELb1ELb0ELb0ELb0ELb1ELb0ELb0ELb1ELb1ELb0EEENS1_21CollectiveEpilogueFwdINS6_IJSA_NS7_ILi512EEESA_EEES9_SC_SE_Li256ELb0ELb1ELb1ELb0EEENS1_19SingleTileSchedulerILb0ELb1ELb1ELi64EEEEEEEEEvNT_6ParamsE,"ax",@progbits
	.align	128
.text._ZN7cutlass13device_kernelIN5flash11enable_sm90INS1_16FlashAttnFwdSm90INS1_25CollectiveMainloopFwdSm90ILi2EN4cute5tupleIJNS5_1CILi1EEES8_S8_EEENS6_IJNS7_ILi64EEESA_SA_EEELi512ENS_6half_tEfNS_4arch4Sm90ELb0ELb0ELb1ELb0ELb0ELb0ELb1ELb0ELb0ELb1ELb1ELb0EEENS1_21CollectiveEpilogueFwdINS6_IJSA_NS7_ILi512EEESA_EEES9_SC_SE_Li256ELb0ELb1ELb1ELb0EEENS1_19SingleTileSchedulerILb0ELb1ELb1ELi64EEEEEEEEEvNT_6ParamsE:
        .type           _ZN7cutlass13device_kernelIN5flash11enable_sm90INS1_16FlashAttnFwdSm90INS1_25CollectiveMainloopFwdSm90ILi2EN4cute5tupleIJNS5_1CILi1EEES8_S8_EEENS6_IJNS7_ILi64EEESA_SA_EEELi512ENS_6half_tEfNS_4arch4Sm90ELb0ELb0ELb1ELb0ELb0ELb0ELb1ELb0ELb0ELb1ELb1ELb0EEENS1_21CollectiveEpilogueFwdINS6_IJSA_NS7_ILi512EEESA_EEES9_SC_SE_Li256ELb0ELb1ELb1ELb0EEENS1_19SingleTileSchedulerILb0ELb1ELb1ELi64EEEEEEEEEvNT_6ParamsE,@function
        .size           _ZN7cutlass13device_kernelIN5flash11enable_sm90INS1_16FlashAttnFwdSm90INS1_25CollectiveMainloopFwdSm90ILi2EN4cute5tupleIJNS5_1CILi1EEES8_S8_EEENS6_IJNS7_ILi64EEESA_SA_EEELi512ENS_6half_tEfNS_4arch4Sm90ELb0ELb0ELb1ELb0ELb0ELb0ELb1ELb0ELb0ELb1ELb1ELb0EEENS1_21CollectiveEpilogueFwdINS6_IJSA_NS7_ILi512EEESA_EEES9_SC_SE_Li256ELb0ELb1ELb1ELb0EEENS1_19SingleTileSchedulerILb0ELb1ELb1ELi64EEEEEEEEEvNT_6ParamsE,(.L_x_15168 - _ZN7cutlass13device_kernelIN5flash11enable_sm90INS1_16FlashAttnFwdSm90INS1_25CollectiveMainloopFwdSm90ILi2EN4cute5tupleIJNS5_1CILi1EEES8_S8_EEENS6_IJNS7_ILi64EEESA_SA_EEELi512ENS_6half_tEfNS_4arch4Sm90ELb0ELb0ELb1ELb0ELb0ELb0ELb1ELb0ELb0ELb1ELb1ELb0EEENS1_21CollectiveEpilogueFwdINS6_IJSA_NS7_ILi512EEESA_EEES9_SC_SE_Li256ELb0ELb1ELb1ELb0EEENS1_19SingleTileSchedulerILb0ELb1ELb1ELi64EEEEEEEEEvNT_6ParamsE)
        .other          _ZN7cutlass13device_kernelIN5flash11enable_sm90INS1_16FlashAttnFwdSm90INS1_25CollectiveMainloopFwdSm90ILi2EN4cute5tupleIJNS5_1CILi1EEES8_S8_EEENS6_IJNS7_ILi64EEESA_SA_EEELi512ENS_6half_tEfNS_4arch4Sm90ELb0ELb0ELb1ELb0ELb0ELb0ELb1ELb0ELb0ELb1ELb1ELb0EEENS1_21CollectiveEpilogueFwdINS6_IJSA_NS7_ILi512EEESA_EEES9_SC_SE_Li256ELb0ELb1ELb1ELb0EEENS1_19SingleTileSchedulerILb0ELb1ELb1ELi64EEEEEEEEEvNT_6ParamsE,@"STO_CUDA_ENTRY STV_DEFAULT"
_ZN7cutlass13device_kernelIN5flash11enable_sm90INS1_16FlashAttnFwdSm90INS1_25CollectiveMainloopFwdSm90ILi2EN4cute5tupleIJNS5_1CILi1EEES8_S8_EEENS6_IJNS7_ILi64EEESA_SA_EEELi512ENS_6half_tEfNS_4arch4Sm90ELb0ELb0ELb1ELb0ELb0ELb0ELb1ELb0ELb0ELb1ELb1ELb0EEENS1_21CollectiveEpilogueFwdINS6_IJSA_NS7_ILi512EEESA_EEES9_SC_SE_Li256ELb0ELb1ELb1ELb0EEENS1_19SingleTileSchedulerILb0ELb1ELb1ELi64EEEEEEEEEvNT_6ParamsE:
[----:B------:R-:W0:Y:S02]  /*0000*/  LDC R1, c[0x0][0x28] ;  /* 0x00000a00ff017b82 */ /* 0x000e240000000800 */
[----:B0-----:R-:W-:Y:S01]  /*0010*/  VIADD R1, R1, 0xffffffd0 ;  /* 0xffffffd001017836 */ /* 0x001fe20000000000 */
[----:B------:R-:W0:Y:S01]  /*0020*/  S2R R3, SR_TID.X ;  /* 0x0000000000037919 */ /* 0x000e220000002100 */
[----:B------:R-:W-:Y:S01]  /*0030*/  ELECT P0, URZ, PT ;  /* 0x00000000003f782f */ /* 0x000fe20003800000 */
[----:B------:R-:W-:Y:S01]  /*0040*/  BSSY B0, `(.L_x_3175) ;  /* 0x000000e000007945 */ /* 0x000fe20003800000 */
[--C-:B0-----:R-:W-:Y:S02]  /*0050*/  SHF.R.U32.HI R0, RZ, 0x5, R3.reuse ;  /* 0x00000005ff007819 */ /* 0x101fe40000011603 */
[----:B------:R-:W-:-:S03]  /*0060*/  SHF.R.U32.HI R3, RZ, 0x7, R3 ;  /* 0x00000007ff037819 */ /* 0x000fc60000011603 */
        /* <DEDUP_REMOVED lines=11> */
.L_x_3176:
[----:B------:R-:W-:Y:S05]  /*0120*/  BSYNC B0 ;  /* 0x0000000000007941 */ /* 0x000fea0003800000 */
.L_x_3175:
        /* <DEDUP_REMOVED lines=21> */
[----:B0-----:R0:W1:Y:S01]  /*0280*/  @UP1 SYNCS.EXCH.64 URZ, [UR8+0x38800], UR4 ;  /* 0x03880004083f15b2 */ /* 0x0010620008000100 */
[----:B------:R0:W2:Y:S04]  /*0290*/  @UP2 SYNCS.EXCH.64 URZ, [UR8+0x38810], UR4 ;  /* 0x03881004083f25b2 */ /* 0x0000a80008000100 */
[----:B------:R0:W3:Y:S01]  /*02a0*/  @UP3 SYNCS.EXCH.64 URZ, [UR8+0x38820], UR6 ;  /* 0x03882006083f35b2 */ /* 0x0000e20008000100 */
        /* <DEDUP_REMOVED lines=14> */
[----:B----4-:R-:W-:Y:S01]  /*0390*/  NOP ;  /* 0x0000000000007918 */ /* 0x010fe20000000000 */
.L_x_3177:
[----:B------:R-:W4:Y:S01]  /*03a0*/  SHFL.IDX PT, R2, R0, RZ, 0x1f ;  /* 0x00001fff00027589 */ /* 0x000f2200000e0000 */
[----:B------:R-:W-:Y:S01]  /*03b0*/  NOP ;  /* 0x0000000000007918 */ /* 0x000fe20000000000 */
[----:B----4-:R-:W-:-:S13]  /*03c0*/  ISETP.NE.AND P0, PT, R2, RZ, PT ;  /* 0x000000ff0200720c */ /* 0x010fda0003f05270 */
        /* <DEDUP_REMOVED lines=18> */
[----:B----4-:R-:W-:Y:S01]  /*04f0*/  NOP ;  /* 0x0000000000007918 */ /* 0x010fe20000000000 */
.L_x_3178:
[----:B------:R-:W4:Y:S01]  /*0500*/  SHFL.IDX PT, R2, R0, RZ, 0x1f ;  /* 0x00001fff00027589 */ /* 0x000f2200000e0000 */
[----:B------:R-:W-:Y:S01]  /*0510*/  NOP ;  /* 0x0000000000007918 */ /* 0x000fe20000000000 */
[----:B----4-:R-:W-:-:S13]  /*0520*/  ISETP.NE.AND P0, PT, R2, RZ, PT ;  /* 0x000000ff0200720c */ /* 0x010fda0003f05270 */
        /* <DEDUP_REMOVED lines=15> */
.L_x_3179:
        /* <DEDUP_REMOVED lines=22> */
.L_x_3180:
        /* <DEDUP_REMOVED lines=22> */
.L_x_3181:
[----:B0-----:R-:W-:Y:S01]  /*08e0*/  UMOV UR4, 0x1 ;  /* 0x0000000100047882 */ /* 0x001fe20000000000 */
[----:B------:R-:W-:Y:S01]  /*08f0*/  PLOP3.LUT P0, PT, PT, PT, UP0, 0x80, 0x0 ;  /* 0x000000000000781c */ /* 0x000fe20003f0f008 */
[----:B------:R-:W-:Y:S01]  /*0900*/  USEL UR4, UR4, 0x2, !UP0 ;  /* 0x0000000204047887 */ /* 0x000fe2000c000000 */
[----:B------:R-:W-:Y:S01]  /*0910*/  NOP ;  /* 0x0000000000007918 */ /* 0x000fe20000000000 */
[----:B------:R-:W-:Y:S04]  /*0920*/  BSSY B6, `(.L_x_3182) ;  /* 0x0001187000067945 */ /* 0x000fe80003800000 */
[----:B------:R-:W-:-:S05]  /*0930*/  IMAD.U32 R2, RZ, RZ, UR4 ;  /* 0x00000004ff027e24 */ /* 0x000fca000f8e00ff */
[----:B------:R0:W-:Y:S01]  /*0940*/  STL [R1+0x28], R2 ;  /* 0x0000280201007387 */ /* 0x0001e20000100800 */
[----:B-123--:R-:W-:Y:S06]  /*0950*/  BAR.SYNC.DEFER_BLOCKING 0x0 ;  /* 0x0000000000007b1d */ /* 0x00efec0000010000 */
[----:B------:R-:W-:Y:S05]  /*0960*/  @!P0 BRA `(.L_x_3183) ;  /* 0x000000c0002c8947 */ /* 0x000fea0003800000 */
.L_x_3184:
[----:B------:R-:W-:-:S08]  /*0970*/  NOP ;  /* 0x0000000000007918 */ /* 0x000fd00000000000 */
[----:B------:R-:W1:Y:S02]  /*0980*/  USETMAXREG.TRY_ALLOC.CTAPOOL UP0, 0xf0 ;  /* 0x000000f0000079c8 */ /* 0x000e640008000600 */
[----:B-1----:R-:W-:-:S13]  /*0990*/  PLOP3.LUT P0, PT, PT, PT, UP0, 0x80, 0x0 ;  /* 0x000000000000781c */ /* 0x002fda0003f0f008 */
[----:B------:R-:W-:Y:S05]  /*09a0*/  @!P0 BRA `(.L_x_3184) ;  /* 0xfffffffc00f08947 */ /* 0x000fea000383ffff */
[----:B------:R-:W1:Y:S01]  /*09b0*/  S2R R11, SR_TID.X ;  /* 0x00000000000b7919 */ /* 0x000e620000002100 */
[----:B------:R-:W2:Y:S01]  /*09c0*/  S2UR UR6, SR_CTAID.Y ;  /* 0x00000000000679c3 */ /* 0x000ea20000002600 */
[----:B------:R-:W-:Y:S02]  /*09d0*/  ULDC UR7, c[0x0][0xd50] ;  /* 0x0003540000077ab9 */ /* 0x000fe40000000800 */
[----:B------:R-:W-:-:S05]  /*09e0*/  UISETP.NE.AND UP0, UPT, UR7, 0x1, UPT ;  /* 0x000000010700788c */ /* 0x000fca000bf05270 */
[----:B------:R-:W3:Y:S06]  /*09f0*/  S2UR UR8, SR_CTAID.Z ;  /* 0x00000000000879c3 */ /* 0x000eec0000002700 */
[----:B------:R-:W-:Y:S01]  /*0a00*/  @UP0 ULDC UR4, c[0x0][0xd54] ;  /* 0x0003550000040ab9 */ /* 0x000fe20000000800 */
[----:B------:R-:W-:Y:S01]  /*0a10*/  @UP0 ULDC UR10, c[0x0][0xd58] ;  /* 0x00035600000a0ab9 */ /* 0x000fe20000000800 */
[----:B--2---:R-:W-:Y:S02]  /*0a20*/  UIMAD.WIDE.U32 UR4, UR6, UR4, URZ ;  /* 0x00000004060472a5 */ /* 0x004fe4000f8e003f */
[----:B------:R-:W-:-:S02]  /*0a30*/  UMOV UR11, UR6 ;  /* 0x00000006000b7c82 */ /* 0x000fc40008000000 */
[----:B------:R-:W-:Y:S01]  /*0a40*/  @UP0 USHF.R.U32.HI UR11, URZ, UR10, UR5 ;  /* 0x0000000a3f0b0299 */ /* 0x000fe20008011605 */
[----:B-1----:R-:W-:-:S03]  /*0a50*/  LOP3.LUT R0, R11, 0xffffff80, RZ, 0xc0, !PT ;  /* 0xffffff800b007812 */ /* 0x002fc600078ec0ff */
[----:B------:R-:W-:Y:S01]  /*0a60*/  UIADD3 UR4, -UR11, URZ, URZ ;  /* 0x0000003f0b047290 */ /* 0x000fe2000fffe13f */
[----:B------:R-:W-:Y:S01]  /*0a70*/  ISETP.NE.AND P0, PT, R0, 0x80, PT ;  /* 0x000000800000780c */ /* 0x000fe20003f05270 */
[----:B------:R-:W-:Y:S02]  /*0a80*/  IMAD.U32 R0, RZ, RZ, UR11 ;  /* 0x0000000bff007e24 */ /* 0x000fe4000f8e00ff */
[----:B------:R-:W-:-:S03]  /*0a90*/  UIMAD UR7, UR7, UR4, UR6 ;  /* 0x00000004070772a4 */ /* 0x000fc6000f8e0206 */
[----:B------:R4:W-:Y:S07]  /*0aa0*/  STL [R1], R0 ;  /* 0x0000000001007387 */ /* 0x0009ee0000100800 */
[----:B------:R-:W-:Y:S06]  /*0ab0*/  @!P0 BAR.ARV 0x8, 0x100 ;  /* 0x0204000000008b1d */ /* 0x000fec0000002000 */
[----:B------:R-:W-:-:S13]  /*0ac0*/  ISETP.GE.U32.AND P0, PT, R11, 0x100, PT ;  /* 0x000001000b00780c */ /* 0x000fda0003f06070 */
[----:B------:R-:W-:Y:S06]  /*0ad0*/  @P0 BAR.ARV 0xf, 0x100 ;  /* 0x03c4000000000b1d */ /* 0x000fec0000002000 */
[----:B---3--:R-:W-:-:S13]  /*0ae0*/  ISETP.LE.AND P0, PT, RZ, UR8, PT ;  /* 0x00000008ff007c0c */ /* 0x008fda000bf03270 */
[----:B----4-:R-:W-:Y:S05]  /*0af0*/  @!P0 BRA `(.L_x_3185) ;  /* 0x0000011400a48947 */ /* 0x010fea0003800000 */
[----:B------:R-:W-:Y:S01]  /*0b00*/  ULDC.64 UR4, c[0x0][0x418] ;  /* 0x0001060000047ab9 */ /* 0x000fe20000000a00 */
[----:B------:R-:W-:Y:S01]  /*0b10*/  ULDC UR60, c[0x0][0x424] ;  /* 0x00010900003c7ab9 */ /* 0x000fe20000000800 */
[----:B------:R-:W-:Y:S01]  /*0b20*/  UISETP.NE.U32.AND UP0, UPT, UR4, URZ, UPT ;  /* 0x0000003f0400728c */ /* 0x000fe2000bf05070 */
[----:B------:R-:W-:Y:S01]  /*0b30*/  VIADD R152, R11, 0xffffff80 ;  /* 0xffffff800b987836 */ /* 0x000fe20000000000 */
[----:B------:R-:W-:Y:S02]  /*0b40*/  UISETP.NE.AND UP1, UPT, UR9, 0x1, UPT ;  /* 0x000000010900788c */ /* 0x000fe4000bf25270 */
[----:B------:R-:W-:Y:S01]  /*0b50*/  UISETP.NE.AND.EX UP0, UPT, UR5, URZ, UPT, UP0 ;  /* 0x0000003f0500728c */ /* 0x000fe2000bf05300 */
[----:B------:R-:W-:Y:S01]  /*0b60*/  ULDC UR4, c[0x0][0x2f0] ;  /* 0x0000bc0000047ab9 */ /* 0x000fe20000000800 */
[----:B------:R-:W-:Y:S02]  /*0b70*/  USHF.R.U32.HI UR11, URZ, 0x10, UR7 ;  /* 0x000000103f0b7899 */ /* 0x000fe40008011607 */
[----:B------:R-:W-:Y:S01]  /*0b80*/  PLOP3.LUT P0, PT, PT, PT, UP1, 0x80, 0x0 ;  /* 0x000000000000781c */ /* 0x000fe20003f0f018 */
[----:B------:R-:W-:-:S02]  /*0b90*/  USEL UR60, UR60, 0x1, UP0 ;  /* 0x000000013c3c7887 */ /* 0x000fc40008000000 */
[----:B------:R-:W-:Y:S02]  /*0ba0*/  UISETP.NE.AND UP0, UPT, UR11, URZ, UPT ;  /* 0x0000003f0b00728c */ /* 0x000fe4000bf05270 */
[----:B------:R-:W-:Y:S02]  /*0bb0*/  UIMAD UR60, UR60, UR4, URZ ;  /* 0x000000043c3c72a4 */ /* 0x000fe4000f8e023f */
[----:B------:R-:W-:Y:S02]  /*0bc0*/  ULOP3.LUT UR7, UR7, 0xffff, URZ, 0xc0, !UPT ;  /* 0x0000ffff07077892 */ /* 0x000fe4000f8ec03f */
[----:B------:R-:W-:-:S04]  /*0bd0*/  UIADD3 UR4, UR60, 0x3f, URZ ;  /* 0x0000003f3c047890 */ /* 0x000fc8000fffe03f */
[----:B------:R-:W-:Y:S01]  /*0be0*/  USHF.R.S32.HI UR5, URZ, 0x1f, UR4 ;  /* 0x0000001f3f057899 */ /* 0x000fe20008011404 */
[----:B------:R-:W-:-:S03]  /*0bf0*/  @!UP0 ULDC UR11, c[0x0][0xae8] ;  /* 0x0002ba00000b8ab9 */ /* 0x000fc60000000800 */
[----:B------:R-:W-:-:S04]  /*0c00*/  ULEA.HI UR5, UR5, UR4, URZ, 0x6 ;  /* 0x0000000405057291 */ /* 0x000fc8000f8f303f */
[----:B------:R-:W-:Y:S01]  /*0c10*/  USHF.R.S32.HI UR6, URZ, 0x6, UR5 ;  /* 0x000000063f067899 */ /* 0x000fe20008011405 */
[----:B------:R-:W-:Y:S11]  /*0c20*/  @!P0 BRA `(.L_x_3186) ;  /* 0x0000001c00948947 */ /* 0x000ff60003800000 */
[----:B------:R-:W-:Y:S01]  /*0c30*/  UISETP.GE.AND UP0, UPT, UR60, 0x1, UPT ;  /* 0x000000013c00788c */ /* 0x000fe2000bf06270 */
[----:B------:R-:W-:Y:S02]  /*0c40*/  PLOP3.LUT P0, PT, PT, PT, PT, 0x80, 0x0 ;  /* 0x000000000000781c */ /* 0x000fe40003f0f070 */
[----:B------:R-:W-:Y:S02]  /*0c50*/  CS2R R4, SRZ ;  /* 0x0000000000047805 */ /* 0x000fe4000001ff00 */
[----:B------:R-:W-:Y:S02]  /*0c60*/  CS2R R150, SRZ ;  /* 0x0000000000967805 */ /* 0x000fe4000001ff00 */
[----:B------:R-:W-:Y:S02]  /*0c70*/  CS2R R148, SRZ ;  /* 0x0000000000947805 */ /* 0x000fe4000001ff00 */
[----:B------:R-:W-:Y:S02]  /*0c80*/  CS2R R146, SRZ ;  /* 0x0000000000927805 */ /* 0x000fe4000001ff00 */
[----:B------:R-:W-:-:S02]  /*0c90*/  PLOP3.LUT P1, PT, PT, PT, UP0, 0x80, 0x0 ;  /* 0x000000000000781c */ /* 0x000fc40003f2f008 */
        /* <DEDUP_REMOVED lines=54> */
[----:B------:R-:W-:-:S02]  /*1000*/  IMAD.MOV.U32 R37, RZ, RZ, RZ ;  /* 0x000000ffff257224 */ /* 0x000fc400078e00ff */
[----:B------:R-:W-:Y:S01]  /*1010*/  IMAD.MOV.U32 R3, RZ, RZ, RZ ;  /* 0x000000ffff037224 */ /* 0x000fe200078e00ff */
[----:B------:R-:W-:Y:S06]  /*1020*/  @!P1 BRA `(.L_x_3187) ;  /* 0x0000000000709947 */ /* 0x000fec0003800000 */
[----:B------:R-:W-:Y:S01]  /*1030*/  IMAD.U32 R6, RZ, RZ, UR11 ;  /* 0x0000000bff067e24 */ /* 0x000fe2000f8e00ff */
[----:B------:R-:W-:-:S04]  /*1040*/  UIADD3 UR4, UR6, -0x1, UR11 ;  /* 0xffffffff06047890 */ /* 0x000fc8000fffe00b */
[-C--:B------:R-:W-:Y:S02]  /*1050*/  IABS R7, R6.reuse ;  /* 0x0000000600077213 */ /* 0x080fe40000000000 */
[----:B------:R-:W-:Y:S01]  /*1060*/  IMAD.U32 R8, RZ, RZ, UR4 ;  /* 0x00000004ff087e24 */ /* 0x000fe2000f8e00ff */
[----:B------:R-:W-:Y:S01]  /*1070*/  IABS R6, R6 ;  /* 0x0000000600067213 */ /* 0x000fe20000000000 */
[----:B------:R-:W1:Y:S01]  /*1080*/  I2F.RP R0, R7 ;  /* 0x0000000700007306 */ /* 0x000e620000209400 */
[----:B------:R-:W-:-:S03]  /*1090*/  ULOP3.LUT UR4, UR4, UR11, URZ, 0x3c, !UPT ;  /* 0x0000000b04047292 */ /* 0x000fc6000f8e3c3f */
[----:B------:R-:W-:-:S03]  /*10a0*/  IMAD.MOV R6, RZ, RZ, -R6 ;  /* 0x000000ffff067224 */ /* 0x000fc600078e0a06 */
[----:B------:R-:W-:Y:S01]  /*10b0*/  ISETP.LE.AND P3, PT, RZ, UR4, PT ;  /* 0x00000004ff007c0c */ /* 0x000fe2000bf63270 */
[----:B-1----:R-:W0:Y:S02]  /*10c0*/  MUFU.RCP R0, R0 ;  /* 0x0000000000007308 */ /* 0x002e240000001000 */
[----:B0-----:R-:W-:Y:S01]  /*10d0*/  VIADD R2, R0, 0xffffffe ;  /* 0x0ffffffe00027836 */ /* 0x001fe20000000000 */
[----:B------:R-:W-:-:S05]  /*10e0*/  IABS R0, R8 ;  /* 0x0000000800007213 */ /* 0x000fca0000000000 */
[----:B------:R0:W1:Y:S02]  /*10f0*/  F2I.FTZ.U32.TRUNC.NTZ R3, R2 ;  /* 0x0000000200037305 */ /* 0x000064000021f000 */
        /* <DEDUP_REMOVED lines=14> */
[----:B------:R-:W-:-:S07]  /*11e0*/  @!P2 LOP3.LUT R3, RZ, UR11, RZ, 0x33, !PT ;  /* 0x0000000bff03ac12 */ /* 0x000fce000f8e33ff */
.L_x_3187:
[----:B------:R-:W-:Y:S01]  /*11f0*/  IMAD R0, R3, UR7, RZ ;  /* 0x0000000703007c24 */ /* 0x000fe2000f8e02ff */
[----:B------:R-:W-:Y:S01]  /*1200*/  CS2R R34, SRZ ;  /* 0x0000000000227805 */ /* 0x000fe2000001ff00 */
[----:B------:R-:W-:Y:S01]  /*1210*/  IMAD.MOV.U32 R36, RZ, RZ, RZ ;  /* 0x000000ffff247224 */ /* 0x000fe200078e00ff */
[----:B------:R-:W-:Y:S02]  /*1220*/  CS2R R32, SRZ ;  /* 0x0000000000207805 */ /* 0x000fe4000001ff00 */
[----:B------:R-:W-:Y:S02]  /*1230*/  CS2R R30, SRZ ;  /* 0x00000000001e7805 */ /* 0x000fe4000001ff00 */
[----:B------:R-:W-:Y:S02]  /*1240*/  VIADDMNMX R3, R0, R3, UR6, PT ;  /* 0x0000000600037e46 */ /* 0x000fe4000b800103 */
[----:B------:R-:W-:Y:S02]  /*1250*/  CS2R R28, SRZ ;  /* 0x00000000001c7805 */ /* 0x000fe4000001ff00 */
[----:B------:R-:W-:-:S02]  /*1260*/  CS2R R26, SRZ ;  /* 0x00000000001a7805 */ /* 0x000fc4000001ff00 */
[----:B------:R-:W-:Y:S02]  /*1270*/  CS2R R24, SRZ ;  /* 0x0000000000187805 */ /* 0x000fe4000001ff00 */
[----:B------:R-:W-:-:S13]  /*1280*/  ISETP.GT.AND P1, PT, R3, R0, PT ;  /* 0x000000000300720c */ /* 0x000fda0003f24270 */
[----:B------:R-:W-:Y:S05]  /*1290*/  @!P1 BRA `(.L_x_3188) ;  /* 0x0000008c00c89947 */ /* 0x000fea0003800000 */
[----:B------:R-:W-:Y:S01]  /*12a0*/  SHF.R.S32.HI R5, RZ, 0x1f, R152 ;  /* 0x0000001fff057819 */ /* 0x000fe20000011498 */
[----:B------:R-:W1:Y:S08]  /*12b0*/  S2UR UR7, SR_CgaCtaId ;  /* 0x00000000000779c3 */ /* 0x000e700000008800 */
[----:B------:R-:W-:Y:S01]  /*12c0*/  BAR.SYNC.DEFER_BLOCKING 0xe, 0x100 ;  /* 0x0384000000007b1d */ /* 0x000fe20000010000 */
[----:B------:R-:W-:Y:S01]  /*12d0*/  LOP3.LUT R6, R11, 0x7f, RZ, 0xc0, !PT ;  /* 0x0000007f0b067812 */ /* 0x000fe200078ec0ff */
[----:B------:R-:W-:Y:S01]  /*12e0*/  VIADD R3, R3, 0xfffffffe ;  /* 0xfffffffe03037836 */ /* 0x000fe20000000000 */
[----:B------:R-:W-:-:S02]  /*12f0*/  LEA.HI R5, R5, R152, RZ, 0x7 ;  /* 0x0000009805057211 */ /* 0x000fc400078f38ff */
[----:B------:R-:W-:Y:S01]  /*1300*/  ISETP.NE.AND P1, PT, R6, RZ, PT ;  /* 0x000000ff0600720c */ /* 0x000fe20003f25270 */
[----:B------:R-:W-:Y:S01]  /*1310*/  UMOV UR9, 0x40000040 ;  /* 0x4000004000097882 */ /* 0x000fe20000000000 */
[----:B0-----:R-:W-:Y:S01]  /*1320*/  SHF.R.S32.HI R2, RZ, 0x7, R5 ;  /* 0x00000007ff027819 */ /* 0x001fe20000011405 */
[----:B------:R-:W-:Y:S01]  /*1330*/  UMOV UR11, 0x40000040 ;  /* 0x40000040000b7882 */ /* 0x000fe20000000000 */
[----:B------:R-:W-:Y:S01]  /*1340*/  UMOV UR13, 0x40000040 ;  /* 0x40000040000d7882 */ /* 0x000fe20000000000 */
[----:B------:R-:W-:Y:S01]  /*1350*/  UMOV UR15, 0x40000040 ;  /* 0x40000040000f7882 */ /* 0x000fe20000000000 */
[----:B------:R-:W-:Y:S01]  /*1360*/  UMOV UR17, 0x40000040 ;  /* 0x4000004000117882 */ /* 0x000fe20000000000 */
[----:B------:R-:W-:Y:S01]  /*1370*/  UMOV UR19, 0x40000040 ;  /* 0x4000004000137882 */ /* 0x000fe20000000000 */
[----:B------:R-:W0:Y:S01]  /*1380*/  SHFL.IDX PT, R2, R2, RZ, 0x1f ;  /* 0x00001fff02027589 */ /* 0x000e2200000e0000 */
[----:B------:R-:W-:Y:S01]  /*1390*/  UMOV UR21, 0x40000040 ;  /* 0x4000004000157882 */ /* 0x000fe20000000000 */
[----:B------:R-:W-:Y:S01]  /*13a0*/  UMOV UR23, 0x40000040 ;  /* 0x4000004000177882 */ /* 0x000fe20000000000 */
[----:B------:R-:W-:-:S02]  /*13b0*/  LOP3.LUT R5, R5, 0xffffff80, RZ, 0xc0, !PT ;  /* 0xffffff8005057812 */ /* 0x000fc400078ec0ff */
[----:B------:R-:W-:-:S03]  /*13c0*/  ISETP.GE.AND P0, PT, R3, R0, PT ;  /* 0x000000000300720c */ /* 0x000fc60003f06270 */
[----:B------:R-:W-:Y:S01]  /*13d0*/  IMAD.IADD R5, R152, 0x1, -R5 ;  /* 0x0000000198057824 */ /* 0x000fe200078e0a05 */
[----:B------:R-:W-:Y:S01]  /*13e0*/  WARPGROUP.ARRIVE ;  /* 0x00000000000079c5 */ /* 0x000fe20000000000 */
[----:B0-----:R-:W-:-:S03]  /*13f0*/  R2UR UR4, R2 ;  /* 0x00000000020472ca */ /* 0x001fc600000e0000 */
[----:B------:R-:W-:-:S04]  /*1400*/  SHF.R.S32.HI R2, RZ, 0x1f, R5 ;  /* 0x0000001fff027819 */ /* 0x000fc80000011405 */
[CC--:B------:R-:W-:Y:S02]  /*1410*/  LEA.HI R4, R2.reuse, R5.reuse, RZ, 0x2 ;  /* 0x0000000502047211 */ /* 0x0c0fe400078f10ff */
[----:B------:R-:W-:Y:S02]  /*1420*/  LEA.HI R2, R2, R5, RZ, 0x5 ;  /* 0x0000000502027211 */ /* 0x000fe400078f28ff */
[----:B------:R-:W-:Y:S02]  /*1430*/  SHF.R.S32.HI R7, RZ, 0x1f, R4 ;  /* 0x0000001fff077819 */ /* 0x000fe40000011404 */
[----:B------:R-:W-:Y:S01]  /*1440*/  SHF.R.S32.HI R2, RZ, 0x5, R2 ;  /* 0x00000005ff027819 */ /* 0x000fe20000011402 */
[----:B------:R-:W-:-:S04]  /*1450*/  ULEA.HI UR5, UR4, UR4, URZ, 0x1 ;  /* 0x0000000404057291 */ /* 0x000fc8000f8f083f */
[----:B------:R-:W-:-:S03]  /*1460*/  ULOP3.LUT UR6, UR5, 0x1fffe, URZ, 0xc0, !UPT ;  /* 0x0001fffe05067892 */ /* 0x000fc6000f8ec03f */
[----:B------:R-:W-:Y:S01]  /*1470*/  UMOV UR5, 0x400 ;  /* 0x0000040000057882 */ /* 0x000fe20000000000 */
[----:B------:R-:W-:Y:S02]  /*1480*/  UIADD3 UR6, UR4, -UR6, URZ ;  /* 0x8000000604067290 */ /* 0x000fe4000fffe03f */
[----:B-1----:R-:W-:-:S04]  /*1490*/  ULEA UR5, UR7, UR5, 0x18 ;  /* 0x0000000507057291 */ /* 0x002fc8000f8ec03f */
[----:B------:R-:W-:Y:S02]  /*14a0*/  ULEA UR6, UR6, UR5, 0xf ;  /* 0x0000000506067291 */ /* 0x000fe4000f8e783f */
[----:B------:R-:W-:Y:S02]  /*14b0*/  UIADD3 UR4, UR5, 0x36400, URZ ;  /* 0x0003640005047890 */ /* 0x000fe4000fffe03f */
[----:B------:R-:W-:Y:S01]  /*14c0*/  IMAD.U32 R6, RZ, RZ, UR5 ;  /* 0x00000005ff067e24 */ /* 0x000fe2000f8e00ff */
[----:B------:R-:W-:Y:S02]  /*14d0*/  UIADD3 UR6, UR6, 0x400, URZ ;  /* 0x0000040006067890 */ /* 0x000fe4000fffe03f */
[----:B------:R-:W-:Y:S01]  /*14e0*/  USHF.R.U32.HI UR4, URZ, 0x4, UR4 ;  /* 0x000000043f047899 */ /* 0x000fe20008011604 */
[----:B------:R-:W-:Y:S01]  /*14f0*/  @!P1 VIADD R6, R6, 0x38860 ;  /* 0x0003886006069836 */ /* 0x000fe20000000000 */
[----:B------:R-:W-:Y:S02]  /*1500*/  USHF.R.U32.HI UR6, URZ, 0x4, UR6 ;  /* 0x000000043f067899 */ /* 0x000fe40008011606 */
[----:B------:R-:W-:-:S02]  /*1510*/  ULOP3.LUT UR4, UR4, 0x3fff, URZ, 0xc0, !UPT ;  /* 0x00003fff04047892 */ /* 0x000fc4000f8ec03f */
[----:B------:R-:W-:Y:S01]  /*1520*/  ULOP3.LUT UR6, UR6, 0x3fff, URZ, 0xc0, !UPT ;  /* 0x00003fff06067892 */ /* 0x000fe2000f8ec03f */
[----:B------:R-:W-:Y:S01]  /*1530*/  @!P1 PRMT R8, RZ, 0x654, R6 ;  /* 0x00000654ff089816 */ /* 0x000fe20000000006 */
[----:B------:R-:W-:Y:S01]  /*1540*/  ULOP3.LUT UR4, UR4, 0x10000, URZ, 0xfc, !UPT ;  /* 0x0001000004047892 */ /* 0x000fe2000f8efc3f */
[----:B------:R-:W-:Y:S01]  /*1550*/  SHF.R.S32.HI R6, RZ, 0x2, R4 ;  /* 0x00000002ff067819 */ /* 0x000fe20000011404 */
[----:B------:R-:W-:Y:S02]  /*1560*/  ULOP3.LUT UR6, UR6, 0x2000000, URZ, 0xfc, !UPT ;  /* 0x0200000006067892 */ /* 0x000fe4000f8efc3f */
[----:B------:R-:W-:Y:S01]  /*1570*/  UIADD3 UR12, UR4, 0x2, URZ ;  /* 0x00000002040c7890 */ /* 0x000fe2000fffe03f */
[----:B------:R-:W-:Y:S01]  /*1580*/  LEA.HI R7, R7, R6, RZ, 0x3 ;  /* 0x0000000607077211 */ /* 0x000fe200078f18ff */
[----:B------:R-:W-:Y:S01]  /*1590*/  UIADD3 UR14, UR6, 0x80, URZ ;  /* 0x00000080060e7890 */ /* 0x000fe2000fffe03f */
[----:B------:R-:W-:Y:S02]  /*15a0*/  UMOV UR8, UR4 ;  /* 0x0000000400087c82 */ /* 0x000fe40008000000 */
[----:B------:R-:W-:Y:S01]  /*15b0*/  UMOV UR10, UR6 ;  /* 0x00000006000a7c82 */ /* 0x000fe20008000000 */
[----:B------:R-:W-:Y:S01]  /*15c0*/  UIADD3 UR16, UR4, 0x4, URZ ;  /* 0x0000000404107890 */ /* 0x000fe2000fffe03f */
[----:B------:R-:W-:Y:S01]  /*15d0*/  HGMMA.64x256x16.F32 R24, gdesc[UR8].tnspB, RZ, !UPT, gsb0 ;  /* 0x43e00000081879f0 */ /* 0x000fe2000c0008ff */
[----:B------:R-:W-:Y:S01]  /*15e0*/  UIADD3 UR18, UR6, 0x100, URZ ;  /* 0x0000010006127890 */ /* 0x000fe2000fffe03f */
[----:B------:R-:W-:Y:S01]  /*15f0*/  LOP3.LUT R7, R7, 0xfffffff8, RZ, 0xc0, !PT ;  /* 0xfffffff807077812 */ /* 0x000fe200078ec0ff */
[----:B------:R-:W-:-:S02]  /*1600*/  UIADD3 UR20, UR4, 0x6, URZ ;  /* 0x0000000604147890 */ /* 0x000fc4000fffe03f */
[----:B------:R-:W-:Y:S02]  /*1610*/  UIADD3 UR22, UR6, 0x180, URZ ;  /* 0x0000018006167890 */ /* 0x000fe4000fffe03f */
[----:B------:R-:W-:Y:S01]  /*1620*/  IMAD.IADD R7, R6, 0x1, -R7 ;  /* 0x0000000106077824 */ /* 0x000fe200078e0a07 */
[----:B------:R-:W-:-:S03]  /*1630*/  UMOV UR4, URZ ;  /* 0x0000003f00047c82 */ /* 0x000fc60008000000 */
[----:B------:R-:W-:Y:S01]  /*1640*/  IMAD R2, R2, 0x10, R7 ;  /* 0x0000001002027824 */ /* 0x000fe200078e0207 */
[----:B------:R-:W-:Y:S02]  /*1650*/  WARPGROUP.DEPBAR.LE gsb0, 0x0 ;  /* 0x00008000000079c5 */ /* 0x000fe40000010000 */
[----:B------:R-:W-:-:S14]  /*1660*/  WARPGROUP.ARRIVE ;  /* 0x00000000000079c5 */ /* 0x000fdc0000000000 */
        /* <DEDUP_REMOVED lines=13> */
[----:B------:R-:W-:-:S05]  /*1740*/  UMOV UR4, URZ ;  /* 0x0000003f00047c82 */ /* 0x000fca0008000000 */
.L_x_3190:
[----:B------:R-:W-:Y:S01]  /*1750*/  BAR.SYNC.DEFER_BLOCKING 0xe, 0x100 ;  /* 0x0384000000007b1d */ /* 0x000fe20000010000 */
[----:B------:R-:W-:Y:S01]  /*1760*/  IMAD.U32 R5, RZ, RZ, UR4 ;  /* 0x00000004ff057e24 */ /* 0x000fe2000f8e00ff */
[----:B------:R-:W-:Y:S01]  /*1770*/  UIADD3 UR4, UR4, 0x1, URZ ;  /* 0x0000000104047890 */ /* 0x000fe2000fffe03f */
[C---:B------:R-:W-:Y:S01]  /*1780*/  ISETP.GT.AND P0, PT, R3.reuse, R0, PT ;  /* 0x000000000300720c */ /* 0x040fe20003f04270 */
[----:B------:R-:W-:Y:S02]  /*1790*/  VIADD R3, R3, 0xffffffff ;  /* 0xffffffff03037836 */ /* 0x000fe40000000000 */
[----:B-1----:R-:W-:Y:S01]  /*17a0*/  IMAD R4, R5, 0x40, R2 ;  /* 0x0000004005047824 */ /* 0x002fe200078e0202 */
[----:B------:R-:W-:Y:S01]  /*17b0*/  UISETP.NE.AND UP0, UPT, UR4, 0x2, UPT ;  /* 0x000000020400788c */ /* 0x000fe2000bf05270 */
[----:B------:R-:W-:Y:S01]  /*17c0*/  UMOV UR11, 0x40000040 ;  /* 0x40000040000b7882 */ /* 0x000fe20000000000 */
[----:B------:R-:W-:Y:S02]  /*17d0*/  UMOV UR15, 0x40000040 ;  /* 0x40000040000f7882 */ /* 0x000fe40000000000 */
[----:B------:R-:W-:Y:S01]  /*17e0*/  LEA R4, R4, UR5, 0x2 ;  /* 0x0000000504047c11 */ /* 0x000fe2000f8e10ff */
[----:B------:R-:W-:Y:S01]  /*17f0*/  USEL UR4, UR4, URZ, UP0 ;  /* 0x0000003f04047287 */ /* 0x000fe20008000000 */
[----:B------:R-:W-:Y:S01]  /*1800*/  UMOV UR19, 0x40000040 ;  /* 0x4000004000137882 */ /* 0x000fe20000000000 */
[----:B------:R-:W-:-:S02]  /*1810*/  UMOV UR23, 0x40000040 ;  /* 0x4000004000177882 */ /* 0x000fc40000000000 */
[----:B------:R-:W-:-:S04]  /*1820*/  ULEA UR10, UR4, UR6, 0xc ;  /* 0x00000006040a7291 */ /* 0x000fc8000f8e603f */
[----:B------:R-:W-:Y:S02]  /*1830*/  UIADD3 UR14, UR10, 0x80, URZ ;  /* 0x000000800a0e7890 */ /* 0x000fe4000fffe03f */
[----:B------:R-:W-:Y:S01]  /*1840*/  UIADD3 UR18, UR10, 0x100, URZ ;  /* 0x000001000a127890 */ /* 0x000fe2000fffe03f */
[----:B------:R-:W1:Y:S01]  /*1850*/  LDS R5, [R4+0x38400] ;  /* 0x0384000004057984 */ /* 0x000e620000000800 */
[----:B------:R-:W-:-:S03]  /*1860*/  UIADD3 UR22, UR10, 0x180, URZ ;  /* 0x000001800a167890 */ /* 0x000fc6000fffe03f */
[----:B------:R2:W3:Y:S02]  /*1870*/  LDS R6, [R4+0x38420] ;  /* 0x0384200004067984 */ /* 0x0004e40000000800 */
[----:B--2---:R-:W-:-:S05]  /*1880*/  IMAD.U32 R4, RZ, RZ, UR4 ;  /* 0x00000004ff047e24 */ /* 0x004fca000f8e00ff */
[----:B------:R-:W-:-:S05]  /*1890*/  @!P1 LEA R4, R4, UR5, 0x3 ;  /* 0x0000000504049c11 */ /* 0x000fca000f8e18ff */
[----:B------:R-:W-:-:S05]  /*18a0*/  @!P1 VIADD R4, R4, 0x38860 ;  /* 0x0003886004049836 */ /* 0x000fca0000000000 */
[----:B------:R-:W-:Y:S01]  /*18b0*/  @!P1 PRMT R4, RZ, 0x654, R4 ;  /* 0x00000654ff049816 */ /* 0x000fe20000000004 */
        /* <DEDUP_REMOVED lines=127> */
[----:B------:R-:W-:-:S06]  /*20b0*/  FMUL.FTZ R151, R151, R6 ;  /* 0x0000000697977220 */ /* 0x000fcc0000410000 */
        /* <DEDUP_REMOVED lines=19> */
.L_x_3189:
[----:B------:R-:W-:Y:S01]  /*21f0*/  BAR.SYNC.DEFER_BLOCKING 0xe, 0x100 ;  /* 0x0384000000007b1d */ /* 0x000fe20000010000 */
[----:B------:R-:W-:Y:S01]  /*2200*/  VIADD R2, R2, UR4 ;  /* 0x0000000402027c36 */ /* 0x000fe20008000000 */
[----:B------:R-:W-:Y:S02]  /*2210*/  PLOP3.LUT P0, PT, PT, PT, PT, 0x8, 0x0 ;  /* 0x000000000000781c */ /* 0x000fe40003f0e170 */
[----:B-1----:R-:W-:Y:S02]  /*2220*/  CS2R R4, SRZ ;  /* 0x0000000000047805 */ /* 0x002fe4000001ff00 */
[----:B------:R-:W-:-:S05]  /*2230*/  LEA R2, R2, UR5, 0x2 ;  /* 0x0000000502027c11 */ /* 0x000fca000f8e10ff */
[----:B------:R-:W1:Y:S04]  /*2240*/  LDS R3, [R2+0x38400] ;  /* 0x0384000002037984 */ /* 0x000e680000000800 */
[----:B------:R-:W2:Y:S01]  /*2250*/  LDS R0, [R2+0x38420] ;  /* 0x0384200002007984 */ /* 0x000ea20000000800 */
        /* <DEDUP_REMOVED lines=130> */
.L_x_3186:
[----:B------:R-:W-:Y:S01]  /*2a80*/  UISETP.GE.AND UP0, UPT, UR60, 0x1, UPT ;  /* 0x000000013c00788c */ /* 0x000fe2000bf06270 */
[----:B------:R-:W-:-:S05]  /*2a90*/  UMOV UR4, URZ ;  /* 0x0000003f00047c82 */ /* 0x000fca0008000000 */
[----:B------:R-:W-:-:S13]  /*2aa0*/  PLOP3.LUT P0, PT, PT, PT, UP0, 0x80, 0x0 ;  /* 0x000000000000781c */ /* 0x000fda0003f0f008 */
[----:B------:R-:W-:Y:S05]  /*2ab0*/  @!P0 BRA `(.L_x_3191) ;  /* 0x0000000000848947 */ /* 0x000fea0003800000 */
[----:B------:R-:W-:Y:S01]  /*2ac0*/  IMAD.U32 R3, RZ, RZ, UR11 ;  /* 0x0000000bff037e24 */ /* 0x000fe2000f8e00ff */
[----:B------:R-:W-:Y:S01]  /*2ad0*/  UIADD3 UR8, UR6, -0x1, UR11 ;  /* 0xffffffff06087890 */ /* 0x000fe2000fffe00b */
[----:B------:R-:W-:-:S03]  /*2ae0*/  UMOV UR4, URZ ;  /* 0x0000003f00047c82 */ /* 0x000fc60008000000 */
[-C--:B------:R-:W-:Y:S02]  /*2af0*/  IABS R0, R3.reuse ;  /* 0x0000000300007213 */ /* 0x080fe40000000000 */
[----:B------:R-:W-:Y:S01]  /*2b00*/  IMAD.U32 R4, RZ, RZ, UR8 ;  /* 0x00000008ff047e24 */ /* 0x000fe2000f8e00ff */
[----:B------:R-:W-:Y:S01]  /*2b10*/  IABS R5, R3 ;  /* 0x0000000300057213 */ /* 0x000fe20000000000 */
[----:B------:R-:W-:Y:S01]  /*2b20*/  ULOP3.LUT UR8, UR8, UR11, URZ, 0x3c, !UPT ;  /* 0x0000000b08087292 */ /* 0x000fe2000f8e3c3f */
[----:B------:R-:W-:Y:S02]  /*2b30*/  R2UR UR12, R0 ;  /* 0x00000000000c72ca */ /* 0x000fe400000e0000 */
[----:B------:R-:W-:-:S05]  /*2b40*/  IABS R4, R4 ;  /* 0x0000000400047213 */ /* 0x000fca0000000000 */
[----:B------:R-:W-:-:S05]  /*2b50*/  IMAD.MOV.U32 R3, RZ, RZ, R4 ;  /* 0x000000ffff037224 */ /* 0x000fca00078e0004 */
[----:B------:R-:W-:Y:S01]  /*2b60*/  R2UR UR10, R3 ;  /* 0x00000000030a72ca */ /* 0x000fe200000e0000 */
[----:B------:R-:W1:Y:S08]  /*2b70*/  I2F.RP R0, UR12 ;  /* 0x0000000c00007d06 */ /* 0x000e700008209400 */
[----:B-1----:R-:W0:Y:S02]  /*2b80*/  MUFU.RCP R0, R0 ;  /* 0x0000000000007308 */ /* 0x002e240000001000 */
[----:B0-----:R-:W-:-:S02]  /*2b90*/  VIADD R2, R0, 0xffffffe ;  /* 0x0ffffffe00027836 */ /* 0x001fc40000000000 */
[----:B------:R-:W-:-:S04]  /*2ba0*/  IMAD.MOV R0, RZ, RZ, -R5 ;  /* 0x000000ffff007224 */ /* 0x000fc800078e0a05 */
        /* <DEDUP_REMOVED lines=18> */
.L_x_3191:
[----:B------:R-:W-:Y:S01]  /*2cd0*/  UIMAD UR5, UR7, UR4, URZ ;  /* 0x00000004070572a4 */ /* 0x000fe2000f8e023f */
[----:B------:R-:W-:Y:S01]  /*2ce0*/  IMAD.U32 R0, RZ, RZ, UR6 ;  /* 0x00000006ff007e24 */ /* 0x000fe2000f8e00ff */
[----:B------:R-:W-:Y:S01]  /*2cf0*/  PLOP3.LUT P0, PT, PT, PT, PT, 0x80, 0x0 ;  /* 0x000000000000781c */ /* 0x000fe20003f0f070 */
[----:B------:R-:W-:Y:S01]  /*2d00*/  IMAD.U32 R3, RZ, RZ, UR4 ;  /* 0x00000004ff037e24 */ /* 0x000fe2000f8e00ff */
[----:B------:R-:W-:Y:S02]  /*2d10*/  CS2R R4, SRZ ;  /* 0x0000000000047805 */ /* 0x000fe4000001ff00 */
[----:B------:R-:W-:Y:S01]  /*2d20*/  CS2R R150, SRZ ;  /* 0x0000000000967805 */ /* 0x000fe2000001ff00 */
[----:B0-----:R-:W-:Y:S01]  /*2d30*/  IMAD.U32 R2, RZ, RZ, UR5 ;  /* 0x00000005ff027e24 */ /* 0x001fe2000f8e00ff */
[----:B------:R-:W-:Y:S02]  /*2d40*/  CS2R R148, SRZ ;  /* 0x0000000000947805 */ /* 0x000fe4000001ff00 */
[----:B------:R-:W-:-:S02]  /*2d50*/  VIADDMNMX R0, R3, UR5, R0, PT ;  /* 0x0000000503007c46 */ /* 0x000fc4000b800100 */
[----:B------:R-:W-:Y:S02]  /*2d60*/  CS2R R146, SRZ ;  /* 0x0000000000927805 */ /* 0x000fe4000001ff00 */
[----:B------:R-:W-:Y:S02]  /*2d70*/  CS2R R144, SRZ ;  /* 0x0000000000907805 */ /* 0x000fe4000001ff00 */
[----:B------:R-:W-:Y:S02]  /*2d80*/  CS2R R142, SRZ ;  /* 0x00000000008e7805 */ /* 0x000fe4000001ff00 */
[----:B------:R-:W-:Y:S02]  /*2d90*/  R2UR UR61, R0 ;  /* 0x00000000003d72ca */ /* 0x000fe400000e0000 */
        /* <DEDUP_REMOVED lines=12> */
[----:B------:R-:W-:Y:S01]  /*2e60*/  UISETP.GT.AND UP0, UPT, UR61, UR5, UPT ;  /* 0x000000053d00728c */ /* 0x000fe2000bf04270 */
[----:B------:R-:W-:Y:S02]  /*2e70*/  CS2R R116, SRZ ;  /* 0x0000000000747805 */ /* 0x000fe4000001ff00 */
[----:B------:R-:W-:-:S02]  /*2e80*/  CS2R R114, SRZ ;  /* 0x0000000000727805 */ /* 0x000fc4000001ff00 */
[----:B------:R-:W-:Y:S02]  /*2e90*/  CS2R R112, SRZ ;  /* 0x0000000000707805 */ /* 0x000fe4000001ff00 */
[----:B------:R-:W-:Y:S02]  /*2ea0*/  CS2R R110, SRZ ;  /* 0x00000000006e7805 */ /* 0x000fe4000001ff00 */
[----:B------:R-:W-:Y:S02]  /*2eb0*/  CS2R R108, SRZ ;  /* 0x00000000006c7805 */ /* 0x000fe4000001ff00 */
[----:B------:R-:W-:Y:S02]  /*2ec0*/  PLOP3.LUT P1, PT, PT, PT, UP0, 0x80, 0x0 ;  /* 0x000000000000781c */ /* 0x000fe40003f2f008 */
        /* <DEDUP_REMOVED lines=43> */
[----:B------:R-:W-:Y:S01]  /*3180*/  SHF.R.S32.HI R57, RZ, 0x1f, R152 ;  /* 0x0000001fff397819 */ /* 0x000fe20000011498 */
[----:B------:R-:W0:Y:S01]  /*3190*/  S2R R5, SR_CgaCtaId ;  /* 0x0000000000057919 */ /* 0x000e220000008800 */
[----:B------:R-:W-:Y:S02]  /*31a0*/  MOV R184, 0x400 ;  /* 0x0000040000b87802 */ /* 0x000fe40000000f00 */
[----:B------:R-:W-:-:S04]  /*31b0*/  LEA.HI R16, R57, R152, RZ, 0x7 ;  /* 0x0000009839107211 */ /* 0x000fc800078f38ff */
[----:B------:R-:W-:-:S05]  /*31c0*/  SHF.R.S32.HI R18, RZ, 0x7, R16 ;  /* 0x00000007ff127819 */ /* 0x000fca0000011410 */
[----:B------:R-:W1:Y:S01]  /*31d0*/  SHFL.IDX PT, R0, R18, RZ, 0x1f ;  /* 0x00001fff12007589 */ /* 0x000e6200000e0000 */
[----:B0-----:R-:W-:Y:S02]  /*31e0*/  LEA R184, R5, R184, 0x18 ;  /* 0x000000b805b87211 */ /* 0x001fe400078ec0ff */
[----:B-1----:R-:W-:-:S04]  /*31f0*/  LEA.HI R3, R0, R0, RZ, 0x1 ;  /* 0x0000000000037211 */ /* 0x002fc800078f08ff */
[----:B------:R-:W-:-:S05]  /*3200*/  LOP3.LUT R3, R3, 0x1fffe, RZ, 0xc0, !PT ;  /* 0x0001fffe03037812 */ /* 0x000fca00078ec0ff */
[----:B------:R-:W-:Y:S02]  /*3210*/  IMAD.IADD R3, R0, 0x1, -R3 ;  /* 0x0000000100037824 */ /* 0x000fe400078e0a03 */
[----:B------:R-:W-:Y:S02]  /*3220*/  VIADD R0, R184, 0x36400 ;  /* 0x00036400b8007836 */ /* 0x000fe40000000000 */
[----:B------:R-:W-:-:S03]  /*3230*/  IMAD R3, R3, 0x8000, R184 ;  /* 0x0000800003037824 */ /* 0x000fc600078e02b8 */
[----:B------:R-:W-:Y:S01]  /*3240*/  LOP3.LUT P0, RZ, R0, 0x3ff, RZ, 0xc0, !PT ;  /* 0x000003ff00ff7812 */ /* 0x000fe2000780c0ff */
[----:B------:R-:W-:-:S05]  /*3250*/  VIADD R3, R3, 0x400 ;  /* 0x0000040003037836 */ /* 0x000fca0000000000 */
[----:B------:R-:W-:-:S04]  /*3260*/  SHF.R.U32.HI R3, RZ, 0x4, R3 ;  /* 0x00000004ff037819 */ /* 0x000fc80000011603 */
[----:B------:R-:W-:-:S03]  /*3270*/  LOP3.LUT R188, R3, 0x3fff, RZ, 0xc0, !PT ;  /* 0x00003fff03bc7812 */ /* 0x000fc600078ec0ff */
        /* <DEDUP_REMOVED lines=17> */
.L_x_3192:
[----:B------:R-:W-:Y:S02]  /*3390*/  SHF.L.U32 R7, RZ, 0x1f, RZ ;  /* 0x0000001fff077819 */ /* 0x000fe400000006ff */
[----:B------:R-:W-:Y:S02]  /*33a0*/  LOP3.LUT R3, R16, 0xffffff80, RZ, 0xc0, !PT ;  /* 0xffffff8010037812 */ /* 0x000fe400078ec0ff */
[----:B------:R-:W0:Y:S01]  /*33b0*/  SYNCS.PHASECHK.TRANS64.TRYWAIT P0, [R184+URZ+0x38800], R7 ;  /* 0x03880007b80075a7 */ /* 0x000e22000800017f */
[----:B------:R-:W-:Y:S02]  /*33c0*/  LEA.HI R0, R18, R18, RZ, 0x1 ;  /* 0x0000001212007211 */ /* 0x000fe400078f08ff */
[----:B------:R-:W-:Y:S02]  /*33d0*/  IMAD.IADD R5, R152, 0x1, -R3 ;  /* 0x0000000198057824 */ /* 0x000fe400078e0a03 */
[----:B------:R-:W-:-:S03]  /*33e0*/  LOP3.LUT R3, R0, 0xfffffe, RZ, 0xc0, !PT ;  /* 0x00fffffe00037812 */ /* 0x000fc600078ec0ff */
[----:B------:R-:W-:-:S04]  /*33f0*/  SHF.R.S32.HI R4, RZ, 0x1f, R5 ;  /* 0x0000001fff047819 */ /* 0x000fc80000011405 */
[----:B------:R-:W-:-:S04]  /*3400*/  LEA.HI R6, R4, R5, RZ, 0x2 ;  /* 0x0000000504067211 */ /* 0x000fc800078f10ff */
[--C-:B------:R-:W-:Y:S02]  /*3410*/  SHF.R.S32.HI R8, RZ, 0x2, R6.reuse ;  /* 0x00000002ff087819 */ /* 0x100fe40000011406 */
[----:B------:R-:W-:Y:S01]  /*3420*/  SHF.R.S32.HI R9, RZ, 0x1f, R6 ;  /* 0x0000001fff097819 */ /* 0x000fe20000011406 */
[----:B0-----:R-:W-:Y:S06]  /*3430*/  @!P0 BRA `(.L_x_3193) ;  /* 0x000000ec005c8947 */ /* 0x001fec0003800000 */
.L_x_3321:
[----:B------:R-:W2:Y:S01]  /*3440*/  LDL R0, [R1+0x28] ;  /* 0x0000280001007983 */ /* 0x000ea20000100800 */
[----:B------:R-:W-:Y:S01]  /*3450*/  LEA.HI R9, R9, R8, RZ, 0x3 ;  /* 0x0000000809097211 */ /* 0x000fe200078f18ff */
[----:B------:R-:W-:Y:S01]  /*3460*/  IMAD.IADD R3, R18, 0x1, -R3 ;  /* 0x0000000112037824 */ /* 0x000fe200078e0a03 */
[----:B------:R-:W-:Y:S02]  /*3470*/  LEA.HI R4, R4, R5, RZ, 0x5 ;  /* 0x0000000504047211 */ /* 0x000fe400078f28ff */
[----:B------:R-:W-:Y:S02]  /*3480*/  LOP3.LUT R9, R9, 0xfffffff8, RZ, 0xc0, !PT ;  /* 0xfffffff809097812 */ /* 0x000fe400078ec0ff */
[----:B------:R-:W-:-:S03]  /*3490*/  SHF.R.S32.HI R4, RZ, 0x5, R4 ;  /* 0x00000005ff047819 */ /* 0x000fc60000011404 */
[----:B------:R-:W-:Y:S01]  /*34a0*/  IMAD.IADD R9, R8, 0x1, -R9 ;  /* 0x0000000108097824 */ /* 0x000fe200078e0a09 */
[----:B--2---:R-:W-:Y:S02]  /*34b0*/  R2UR UR4, R0 ;  /* 0x00000000000472ca */ /* 0x004fe400000e0000 */
[----:B------:R-:W-:-:S05]  /*34c0*/  LOP3.LUT R0, R6, 0x7ffffffc, RZ, 0xc0, !PT ;  /* 0x7ffffffc06007812 */ /* 0x000fca00078ec0ff */
[----:B------:R-:W-:-:S04]  /*34d0*/  IMAD.IADD R0, R5, 0x1, -R0 ;  /* 0x0000000105007824 */ /* 0x000fc800078e0a00 */
[----:B------:R-:W-:Y:S02]  /*34e0*/  IMAD.SHL.U32 R56, R0, 0x2, RZ ;  /* 0x0000000200387824 */ /* 0x000fe400078e00ff */
[----:B------:R-:W-:Y:S02]  /*34f0*/  ULOP3.LUT UR4, UR4, 0x1, URZ, 0xfc, !UPT ;  /* 0x0000000104047892 */ /* 0x000fe4000f8efc3f */
[----:B------:R-:W-:Y:S02]  /*3500*/  IMAD R0, R3, 0x100, R56 ;  /* 0x0000010003007824 */ /* 0x000fe400078e0238 */
[----:B------:R-:W-:Y:S02]  /*3510*/  IMAD R3, R4, 0x10, R9 ;  /* 0x0000001004037824 */ /* 0x000fe400078e0209 */
[----:B------:R-:W-:-:S05]  /*3520*/  IMAD.U32 R6, RZ, RZ, UR4 ;  /* 0x00000004ff067e24 */ /* 0x000fca000f8e00ff */
[----:B------:R-:W-:-:S13]  /*3530*/  ISETP.NE.AND P0, PT, R6, 0x3, PT ;  /* 0x000000030600780c */ /* 0x000fda0003f05270 */
[----:B------:R-:W-:Y:S05]  /*3540*/  @!P0 BRA `(.L_x_3194) ;  /* 0x0000000000048947 */ /* 0x000fea0003800000 */
[----:B------:R-:W-:Y:S01]  /*3550*/  BPT.TRAP 0x1 ;  /* 0x000000040000795c */ /* 0x000fe20000300000 */
.L_x_3194:
[----:B------:R1:W2:Y:S01]  /*3560*/  SYNCS.PHASECHK.TRANS64.TRYWAIT P1, [R184+URZ+0x38830], R7 ;  /* 0x03883007b80075a7 */ /* 0x0002a2000802017f */
[----:B------:R-:W-:Y:S05]  /*3570*/  @!P0 BRA `(.L_x_3195) ;  /* 0x0000000000048947 */ /* 0x000fea0003800000 */
[----:B------:R-:W-:Y:S01]  /*3580*/  BPT.TRAP 0x1 ;  /* 0x000000040000795c */ /* 0x000fe20000300000 */
.L_x_3195:
[----:B--2---:R-:W-:Y:S05]  /*3590*/  @P1 BRA `(.L_x_3196) ;  /* 0x0000000000081947 */ /* 0x004fea0003800000 */
[----:B------:R-:W2:Y:S02]  /*35a0*/  SYNCS.PHASECHK.TRANS64.TRYWAIT P1, [R184+URZ+0x38830], R7 ;  /* 0x03883007b80075a7 */ /* 0x000ea4000802017f */
[----:B--2---:R-:W-:Y:S05]  /*35b0*/  @!P1 BRA `(.L_x_3197) ;  /* 0x000000ec00109947 */ /* 0x004fea0003800000 */
.L_x_3196:
[----:B------:R-:W-:Y:S05]  /*35c0*/  WARPSYNC.ALL ;  /* 0x0000000000007948 */ /* 0x000fea0003800000 */
[C---:B------:R-:W-:Y:S01]  /*35d0*/  VIADD R4, R184.reuse, 0x20400 ;  /* 0x00020400b8047836 */ /* 0x040fe20000000000 */
[----:B------:R-:W-:Y:S01]  /*35e0*/  WARPGROUP.ARRIVE ;  /* 0x00000000000079c5 */ /* 0x000fe20000000000 */
[----:B------:R-:W-:Y:S01]  /*35f0*/  VIADD R5, R184, 0x22400 ;  /* 0x00022400b8057836 */ /* 0x000fe20000000000 */
[----:B------:R-:W-:Y:S01]  /*3600*/  UMOV UR9, 0x40000040 ;  /* 0x4000004000097882 */ /* 0x000fe20000000000 */
[----:B------:R-:W-:Y:S01]  /*3610*/  UMOV UR7, 0x40000040 ;  /* 0x4000004000077882 */ /* 0x000fe20000000000 */
[----:B------:R-:W-:Y:S01]  /*3620*/  SHF.R.U32.HI R4, RZ, 0x4, R4 ;  /* 0x00000004ff047819 */ /* 0x000fe20000011604 */
[----:B------:R-:W-:Y:S01]  /*3630*/  UMOV UR5, UR9 ;  /* 0x0000000900057c82 */ /* 0x000fe20008000000 */
[----:B------:R-:W-:Y:S01]  /*3640*/  SHF.R.U32.HI R5, RZ, 0x4, R5 ;  /* 0x00000004ff057819 */ /* 0x000fe20000011605 */
[----:B------:R-:W-:Y:S01]  /*3650*/  IMAD.U32 R11, RZ, RZ, UR9 ;  /* 0x00000009ff0b7e24 */ /* 0x000fe2000f8e00ff */
[----:B------:R-:W-:Y:S01]  /*3660*/  LOP3.LUT R4, R4, 0x3fff, RZ, 0xc0, !PT ;  /* 0x00003fff04047812 */ /* 0x000fe200078ec0ff */
[----:B------:R-:W-:Y:S01]  /*3670*/  UMOV UR9, 0x40000040 ;  /* 0x4000004000097882 */ /* 0x000fe20000000000 */
[----:B------:R-:W-:Y:S01]  /*3680*/  LOP3.LUT R5, R5, 0x3fff, RZ, 0xc0, !PT ;  /* 0x00003fff05057812 */ /* 0x000fe200078ec0ff */
[----:B------:R-:W-:Y:S01]  /*3690*/  IMAD.U32 R13, RZ, RZ, UR9 ;  /* 0x00000009ff0d7e24 */ /* 0x000fe2000f8e00ff */
[----:B------:R-:W-:-:S02]  /*36a0*/  LOP3.LUT R6, R4, 0x10000, RZ, 0xfc, !PT ;  /* 0x0001000004067812 */ /* 0x000fc400078efcff */
[----:B------:R-:W-:Y:S02]  /*36b0*/  LOP3.LUT R4, R5, 0x10000, RZ, 0xfc, !PT ;  /* 0x0001000005047812 */ /* 0x000fe400078efcff */
[C---:B------:R-:W-:Y:S01]  /*36c0*/  R2UR UR4, R6.reuse ;  /* 0x00000000060472ca */ /* 0x040fe200000e0000 */
[----:B------:R-:W-:Y:S01]  /*36d0*/  VIADD R5, R6, 0x2 ;  /* 0x0000000206057836 */ /* 0x000fe20000000000 */
[C---:B------:R-:W-:Y:S01]  /*36e0*/  R2UR UR6, R4.reuse ;  /* 0x00000000040672ca */ /* 0x040fe200000e0000 */
[----:B------:R-:W-:-:S10]  /*36f0*/  VIADD R8, R4, 0x2 ;  /* 0x0000000204087836 */ /* 0x000fd40000000000 */
[----:B------:R-:W-:Y:S02]  /*3700*/  UMOV UR8, UR4 ;  /* 0x0000000400087c82 */ /* 0x000fe40008000000 */
[----:B------:R-:W-:Y:S01]  /*3710*/  UMOV UR4, UR8 ;  /* 0x0000000800047c82 */ /* 0x000fe20008000000 */
[----:B------:R-:W-:Y:S01]  /*3720*/  IMAD.U32 R10, RZ, RZ, UR8 ;  /* 0x00000008ff0a7e24 */ /* 0x000fe2000f8e00ff */
[----:B------:R-:W-:Y:S01]  /*3730*/  HGMMA.64x64x16.F32 R24, gdesc[UR4], RZ, !UPT, gsb0 ;  /* 0x00e00000041879f0 */ /* 0x000fe2000c0008ff */
[----:B------:R-:W-:Y:S01]  /*3740*/  R2UR UR4, R5 ;  /* 0x00000000050472ca */ /* 0x000fe200000e0000 */
[----:B------:R-:W-:Y:S01]  /*3750*/  UMOV UR5, UR9 ;  /* 0x0000000900057c82 */ /* 0x000fe20008000000 */
[----:B------:R-:W-:Y:S01]  /*3760*/  R2UR UR6, R8 ;  /* 0x00000000080672ca */ /* 0x000fe200000e0000 */
[----:B------:R-:W-:Y:S01]  /*3770*/  UMOV UR7, 0x40000040 ;  /* 0x4000004000077882 */ /* 0x000fe20000000000 */
[----:B------:R-:W-:Y:S01]  /*3780*/  VIADD R5, R6, 0x4 ;  /* 0x0000000406057836 */ /* 0x000fe20000000000 */
[----:B------:R-:W-:Y:S01]  /*3790*/  UMOV UR9, 0x40000040 ;  /* 0x4000004000097882 */ /* 0x000fe20000000000 */
[----:B------:R-:W-:-:S02]  /*37a0*/  VIADD R8, R4, 0x4 ;  /* 0x0000000404087836 */ /* 0x000fc40000000000 */
[----:B------:R-:W-:-:S05]  /*37b0*/  IMAD.U32 R15, RZ, RZ, UR9 ;  /* 0x00000009ff0f7e24 */ /* 0x000fca000f8e00ff */
[----:B------:R-:W-:Y:S02]  /*37c0*/  UMOV UR8, UR4 ;  /* 0x0000000400087c82 */ /* 0x000fe40008000000 */
[----:B------:R-:W-:Y:S01]  /*37d0*/  UMOV UR4, UR8 ;  /* 0x0000000800047c82 */ /* 0x000fe20008000000 */
[----:B------:R-:W-:Y:S01]  /*37e0*/  IMAD.U32 R12, RZ, RZ, UR8 ;  /* 0x00000008ff0c7e24 */ /* 0x000fe2000f8e00ff */
[----:B------:R-:W-:Y:S02]  /*37f0*/  WARPGROUP.DEPBAR.LE gsb0, 0x0 ;  /* 0x00008000000079c5 */ /* 0x000fe40000010000 */
[----:B------:R-:W-:-:S06]  /*3800*/  WARPGROUP.ARRIVE ;  /* 0x00000000000079c5 */ /* 0x000fcc0000000000 */
[----:B------:R-:W-:Y:S01]  /*3810*/  HGMMA.64x64x16.F32 R24, gdesc[UR4], R24, gsb0 ;  /* 0x00e00000041879f0 */ /* 0x000fe20008000818 */
[----:B------:R-:W-:Y:S01]  /*3820*/  R2UR UR4, R5 ;  /* 0x00000000050472ca */ /* 0x000fe200000e0000 */
[----:B------:R-:W-:Y:S01]  /*3830*/  UMOV UR5, UR9 ;  /* 0x0000000900057c82 */ /* 0x000fe20008000000 */
[----:B------:R-:W-:Y:S01]  /*3840*/  R2UR UR6, R8 ;  /* 0x00000000080672ca */ /* 0x000fe200000e0000 */
[----:B------:R-:W-:Y:S01]  /*3850*/  UMOV UR7, 0x40000040 ;  /* 0x4000004000077882 */ /* 0x000fe20000000000 */
[----:B------:R-:W-:Y:S01]  /*3860*/  VIADD R5, R6, 0x6 ;  /* 0x0000000606057836 */ /* 0x000fe20000000000 */
[----:B------:R-:W-:Y:S01]  /*3870*/  UMOV UR9, 0x40000040 ;  /* 0x4000004000097882 */ /* 0x000fe20000000000 */
[----:B------:R-:W-:Y:S02]  /*3880*/  VIADD R6, R4, 0x6 ;  /* 0x0000000604067836 */ /* 0x000fe40000000000 */
        /* <DEDUP_REMOVED lines=10> */
[----:B------:R-:W-:-:S10]  /*3930*/  UMOV UR7, 0x40000040 ;  /* 0x4000004000077882 */ /* 0x000fd40000000000 */
[----:B------:R-:W-:Y:S02]  /*3940*/  UMOV UR8, UR4 ;  /* 0x0000000400087c82 */ /* 0x000fe40008000000 */
[----:B------:R-:W-:Y:S01]  /*3950*/  UMOV UR4, UR8 ;  /* 0x0000000800047c82 */ /* 0x000fe20008000000 */
[----:B------:R-:W-:Y:S01]  /*3960*/  IMAD.U32 R16, RZ, RZ, UR8 ;  /* 0x00000008ff107e24 */ /* 0x000fe2000f8e00ff */
[----:B------:R-:W-:Y:S02]  /*3970*/  WARPGROUP.DEPBAR.LE gsb0, 0x0 ;  /* 0x00008000000079c5 */ /* 0x000fe40000010000 */
[----:B------:R-:W-:-:S06]  /*3980*/  WARPGROUP.ARRIVE ;  /* 0x00000000000079c5 */ /* 0x000fcc0000000000 */
[----:B------:R-:W-:Y:S03]  /*3990*/  HGMMA.64x64x16.F32 R24, gdesc[UR4], R24, gsb0 ;  /* 0x00e00000041879f0 */ /* 0x000fe60008000818 */
[----:B------:R-:W-:Y:S02]  /*39a0*/  WARPGROUP.DEPBAR.LE gsb0, 0x0 ;  /* 0x00008000000079c5 */ /* 0x000fe40000010000 */
[----:B------:R-:W3:Y:S02]  /*39b0*/  SYNCS.PHASECHK.TRANS64.TRYWAIT P1, [R184+URZ+0x38810], R7 ;  /* 0x03881007b80075a7 */ /* 0x000ee4000802017f */
[----:B---3--:R-:W-:Y:S05]  /*39c0*/  @!P1 BRA `(.L_x_3198) ;  /* 0x000000e800209947 */ /* 0x008fea0003800000 */
.L_x_3322:
[----:B------:R-:W-:Y:S05]  /*39d0*/  @!P0 BRA `(.L_x_3199) ;  /* 0x0000000000048947 */ /* 0x000fea0003800000 */
[----:B------:R-:W-:Y:S01]  /*39e0*/  BPT.TRAP 0x1 ;  /* 0x000000040000795c */ /* 0x000fe20000300000 */
.L_x_3199:
[----:B------:R4:W0:Y:S01]  /*39f0*/  SYNCS.PHASECHK.TRANS64.TRYWAIT P1, [R184+URZ+0x38850], R7 ;  /* 0x03885007b80075a7 */ /* 0x000822000802017f */
[----:B------:R-:W-:Y:S05]  /*3a00*/  @!P0 BRA `(.L_x_3200) ;  /* 0x0000000000048947 */ /* 0x000fea0003800000 */
[----:B------:R-:W-:Y:S01]  /*3a10*/  BPT.TRAP 0x1 ;  /* 0x000000040000795c */ /* 0x000fe20000300000 */
.L_x_3200:
[C---:B------:R-:W-:Y:S02]  /*3a20*/  VIADD R5, R184.reuse, 0x26400 ;  /* 0x00026400b8057836 */ /* 0x040fe40000000000 */
[----:B------:R-:W-:-:S03]  /*3a30*/  VIADD R6, R184, 0x400 ;  /* 0x00000400b8067836 */ /* 0x000fc60000000000 */
[----:B------:R-:W-:Y:S02]  /*3a40*/  SHF.R.U32.HI R5, RZ, 0x4, R5 ;  /* 0x00000004ff057819 */ /* 0x000fe40000011605 */
[----:B------:R-:W-:Y:S02]  /*3a50*/  SHF.R.U32.HI R6, RZ, 0x4, R6 ;  /* 0x00000004ff067819 */ /* 0x000fe40000011606 */
[----:B------:R-:W-:Y:S02]  /*3a60*/  LOP3.LUT R5, R5, 0x3fff, RZ, 0xc0, !PT ;  /* 0x00003fff05057812 */ /* 0x000fe400078ec0ff */
[----:B------:R-:W-:Y:S02]  /*3a70*/  LOP3.LUT R6, R6, 0x3fff, RZ, 0xc0, !PT ;  /* 0x00003fff06067812 */ /* 0x000fe400078ec0ff */
[----:B------:R-:W-:Y:S02]  /*3a80*/  LOP3.LUT R5, R5, 0x10000, RZ, 0xfc, !PT ;  /* 0x0001000005057812 */ /* 0x000fe400078efcff */
[----:B------:R-:W-:Y:S01]  /*3a90*/  LOP3.LUT R6, R6, 0x10000, RZ, 0xfc, !PT ;  /* 0x0001000006067812 */ /* 0x000fe200078efcff */
[----:B0-----:R-:W-:Y:S06]  /*3aa0*/  @P1 BRA `(.L_x_3201) ;  /* 0x0000000000081947 */ /* 0x001fec0003800000 */
[----:B------:R-:W0:Y:S02]  /*3ab0*/  SYNCS.PHASECHK.TRANS64.TRYWAIT P1, [R184+URZ+0x38850], R7 ;  /* 0x03885007b80075a7 */ /* 0x000e24000802017f */
[----:B0-----:R-:W-:Y:S05]  /*3ac0*/  @!P1 BRA `(.L_x_3202) ;  /* 0x000000e400f49947 */ /* 0x001fea0003800000 */
.L_x_3201:
[C---:B------:R-:W-:Y:S01]  /*3ad0*/  R2UR UR4, R5.reuse ;  /* 0x00000000050472ca */ /* 0x040fe200000e0000 */
[----:B------:R-:W-:Y:S01]  /*3ae0*/  WARPGROUP.ARRIVE ;  /* 0x00000000000079c5 */ /* 0x000fe20000000000 */
[C---:B------:R-:W-:Y:S01]  /*3af0*/  R2UR UR6, R6.reuse ;  /* 0x00000000060672ca */ /* 0x040fe200000e0000 */
[----:B------:R-:W-:Y:S01]  /*3b00*/  UMOV UR9, 0x40000040 ;  /* 0x4000004000097882 */ /* 0x000fe20000000000 */
[----:B------:R-:W-:Y:S01]  /*3b10*/  UMOV UR7, 0x40000040 ;  /* 0x4000004000077882 */ /* 0x000fe20000000000 */
[----:B------:R-:W-:Y:S01]  /*3b20*/  UMOV UR5, UR9 ;  /* 0x0000000900057c82 */ /* 0x000fe20008000000 */
[----:B-1234-:R-:W-:Y:S01]  /*3b30*/  VIADD R7, R5, 0x2 ;  /* 0x0000000205077836 */ /* 0x01efe20000000000 */
[----:B------:R-:W-:Y:S01]  /*3b40*/  UMOV UR11, 0x40000040 ;  /* 0x40000040000b7882 */ /* 0x000fe20000000000 */
[----:B------:R-:W-:Y:S01]  /*3b50*/  VIADD R8, R6, 0x2 ;  /* 0x0000000206087836 */ /* 0x000fe20000000000 */
[----:B------:R-:W-:Y:S01]  /*3b60*/  UMOV UR13, 0x40000040 ;  /* 0x40000040000d7882 */ /* 0x000fe20000000000 */
[----:B------:R-:W-:Y:S01]  /*3b70*/  IMAD.U32 R19, RZ, RZ, UR9 ;  /* 0x00000009ff137e24 */ /* 0x000fe2000f8e00ff */
[----:B------:R-:W-:Y:S01]  /*3b80*/  UMOV UR9, 0x40000040 ;  /* 0x4000004000097882 */ /* 0x000fe20000000000 */
[----:B------:R-:W-:Y:S01]  /*3b90*/  UMOV UR15, 0x40000040 ;  /* 0x40000040000f7882 */ /* 0x000fe20000000000 */
[----:B------:R-:W-:Y:S01]  /*3ba0*/  UMOV UR8, UR4 ;  /* 0x0000000400087c82 */ /* 0x000fe20008000000 */
[----:B------:R-:W-:Y:S01]  /*3bb0*/  IMAD.U32 R21, RZ, RZ, UR9 ;  /* 0x00000009ff157e24 */ /* 0x000fe2000f8e00ff */
[----:B------:R-:W-:Y:S01]  /*3bc0*/  UMOV UR4, UR8 ;  /* 0x0000000800047c82 */ /* 0x000fe20008000000 */
[----:B------:R-:W-:Y:S01]  /*3bd0*/  IMAD.U32 R18, RZ, RZ, UR8 ;  /* 0x00000008ff127e24 */ /* 0x000fe2000f8e00ff */
[----:B------:R-:W-:Y:S01]  /*3be0*/  HGMMA.64x64x16.F32 R24, gdesc[UR4], R24, gsb0 ;  /* 0x00e00000041879f0 */ /* 0x000fe20008000818 */
[----:B------:R-:W-:Y:S01]  /*3bf0*/  R2UR UR4, R7 ;  /* 0x00000000070472ca */ /* 0x000fe200000e0000 */
[----:B------:R-:W-:Y:S01]  /*3c00*/  UMOV UR5, UR9 ;  /* 0x0000000900057c82 */ /* 0x000fe20008000000 */
[----:B------:R-:W-:Y:S01]  /*3c10*/  R2UR UR6, R8 ;  /* 0x00000000080672ca */ /* 0x000fe200000e0000 */
[----:B------:R-:W-:Y:S01]  /*3c20*/  UMOV UR7, 0x40000040 ;  /* 0x4000004000077882 */ /* 0x000fe20000000000 */
[C---:B------:R-:W-:Y:S01]  /*3c30*/  VIADD R7, R5.reuse, 0x4 ;  /* 0x0000000405077836 */ /* 0x040fe20000000000 */
[----:B------:R-:W-:Y:S01]  /*3c40*/  UMOV UR9, 0x40000040 ;  /* 0x4000004000097882 */ /* 0x000fe20000000000 */
[----:B------:R-:W-:Y:S01]  /*3c50*/  VIADD R8, R6, 0x4 ;  /* 0x0000000406087836 */ /* 0x000fe20000000000 */
[----:B------:R-:W-:Y:S01]  /*3c60*/  UMOV UR17, 0x40000040 ;  /* 0x4000004000117882 */ /* 0x000fe20000000000 */
[----:B------:R-:W-:Y:S01]  /*3c70*/  IMAD.U32 R23, RZ, RZ, UR9 ;  /* 0x00000009ff177e24 */ /* 0x000fe2000f8e00ff */
[----:B------:R-:W-:Y:S01]  /*3c80*/  UMOV UR19, 0x40000040 ;  /* 0x4000004000137882 */ /* 0x000fe20000000000 */
[----:B------:R-:W-:Y:S01]  /*3c90*/  UMOV UR21, 0x40000040 ;  /* 0x4000004000157882 */ /* 0x000fe20000000000 */
[----:B------:R-:W-:Y:S01]  /*3ca0*/  UMOV UR23, 0x40000040 ;  /* 0x4000004000177882 */ /* 0x000fe20000000000 */
[----:B------:R-:W-:Y:S01]  /*3cb0*/  UMOV UR25, 0x40000040 ;  /* 0x4000004000197882 */ /* 0x000fe20000000000 */
[----:B------:R-:W-:Y:S01]  /*3cc0*/  UMOV UR8, UR4 ;  /* 0x0000000400087c82 */ /* 0x000fe20008000000 */
[----:B------:R-:W-:Y:S01]  /*3cd0*/  UMOV UR27, 0x40000040 ;  /* 0x40000040001b7882 */ /* 0x000fe20000000000 */
[----:B------:R-:W-:Y:S01]  /*3ce0*/  UMOV UR4, UR8 ;  /* 0x0000000800047c82 */ /* 0x000fe20008000000 */
[----:B------:R-:W-:Y:S01]  /*3cf0*/  IMAD.U32 R20, RZ, RZ, UR8 ;  /* 0x00000008ff147e24 */ /* 0x000fe2000f8e00ff */
        /* <DEDUP_REMOVED lines=12> */
[----:B------:R-:W0:Y:S01]  /*3dc0*/  S2R R9, SR_TID.X ;  /* 0x0000000000097919 */ /* 0x000e220000002100 */
[----:B------:R-:W-:Y:S01]  /*3dd0*/  UMOV UR53, 0x40000040 ;  /* 0x4000004000357882 */ /* 0x000fe20000000000 */
[----:B------:R-:W-:Y:S01]  /*3de0*/  UMOV UR55, 0x40000040 ;  /* 0x4000004000377882 */ /* 0x000fe20000000000 */
[----:B------:R-:W-:Y:S01]  /*3df0*/  UMOV UR57, 0x40000040 ;  /* 0x4000004000397882 */ /* 0x000fe20000000000 */
[----:B------:R-:W-:Y:S01]  /*3e00*/  UMOV UR59, 0x40000040 ;  /* 0x40000040003b7882 */ /* 0x000fe20000000000 */
[----:B------:R-:W-:Y:S01]  /*3e10*/  IMAD.MOV.U32 R62, RZ, RZ, 0x4 ;  /* 0x00000004ff3e7424 */ /* 0x000fe200078e00ff */
[----:B------:R-:W-:Y:S01]  /*3e20*/  UIMAD UR60, UR61, -0x40, UR60 ;  /* 0xffffffc03d3c78a4 */ /* 0x000fe2000f8e023c */
[----:B------:R-:W-:Y:S01]  /*3e30*/  VIADD R185, R5, 0xe00 ;  /* 0x00000e0005b97836 */ /* 0x000fe20000000000 */
[----:B------:R-:W1:Y:S01]  /*3e40*/  S2R R65, SR_TID.X ;  /* 0x0000000000417919 */ /* 0x000e620000002100 */
[----:B------:R-:W-:Y:S01]  /*3e50*/  IMAD.MOV.U32 R192, RZ, RZ, 0x20 ;  /* 0x00000020ffc07424 */ /* 0x000fe200078e00ff */
[----:B------:R-:W-:Y:S01]  /*3e60*/  LOP3.LUT R188, R188, 0x2000000, RZ, 0xfc, !PT ;  /* 0x02000000bcbc7812 */ /* 0x000fe200078efcff */
[----:B------:R-:W-:-:S04]  /*3e70*/  UIADD3 UR61, UR61, -0x2, URZ ;  /* 0xfffffffe3d3d7890 */ /* 0x000fc8000fffe03f */
[----:B------:R-:W-:Y:S01]  /*3e80*/  VIADD R209, R188, 0x80 ;  /* 0x00000080bcd17836 */ /* 0x000fe20000000000 */
[----:B0-----:R-:W-:Y:S02]  /*3e90*/  SHF.R.U32.HI R9, RZ, 0x7, R9 ;  /* 0x00000007ff097819 */ /* 0x001fe40000011609 */
[----:B-1----:R-:W-:Y:S01]  /*3ea0*/  LOP3.LUT R65, R65, 0x7f, RZ, 0xc0, !PT ;  /* 0x0000007f41417812 */ /* 0x002fe200078ec0ff */
        /* <DEDUP_REMOVED lines=9> */
[----:B------:R-:W-:-:S07]  /*3f40*/  VIADD R8, R6, 0x6 ;  /* 0x0000000606087836 */ /* 0x000fce0000000000 */
[----:B------:R-:W-:Y:S02]  /*3f50*/  UMOV UR8, UR4 ;  /* 0x0000000400087c82 */ /* 0x000fe40008000000 */
[----:B------:R-:W-:Y:S01]  /*3f60*/  UMOV UR4, UR8 ;  /* 0x0000000800047c82 */ /* 0x000fe20008000000 */
[----:B------:R-:W-:Y:S01]  /*3f70*/  IMAD.U32 R22, RZ, RZ, UR8 ;  /* 0x00000008ff167e24 */ /* 0x000fe2000f8e00ff */
[----:B------:R-:W-:Y:S02]  /*3f80*/  WARPGROUP.DEPBAR.LE gsb0, 0x0 ;  /* 0x00008000000079c5 */ /* 0x000fe40000010000 */
[----:B------:R-:W-:-:S06]  /*3f90*/  WARPGROUP.ARRIVE ;  /* 0x00000000000079c5 */ /* 0x000fcc0000000000 */
[----:B------:R-:W-:Y:S01]  /*3fa0*/  HGMMA.64x64x16.F32 R24, gdesc[UR4], R24, gsb0 ;  /* 0x00e00000041879f0 */ /* 0x000fe20008000818 */
[----:B------:R-:W-:Y:S01]  /*3fb0*/  R2UR UR4, R7 ;  /* 0x00000000070472ca */ /* 0x000fe200000e0000 */
[----:B------:R-:W-:Y:S01]  /*3fc0*/  UMOV UR5, 0x40000040 ;  /* 0x4000004000057882 */ /* 0x000fe20000000000 */
[----:B------:R-:W-:Y:S01]  /*3fd0*/  R2UR UR6, R8 ;  /* 0x00000000080672ca */ /* 0x000fe200000e0000 */
[----:B------:R-:W-:Y:S01]  /*3fe0*/  UMOV UR7, 0x40000040 ;  /* 0x4000004000077882 */ /* 0x000fe20000000000 */
[----:B------:R-:W-:Y:S02]  /*3ff0*/  VIADD R7, R5, 0x200 ;  /* 0x0000020005077836 */ /* 0x000fe40000000000 */
[----:B------:R-:W-:-:S03]  /*4000*/  VIADD R8, R6, 0x200 ;  /* 0x0000020006087836 */ /* 0x000fc60000000000 */
[----:B------:R-:W-:Y:S01]  /*4010*/  R2UR UR8, R7 ;  /* 0x00000000070872ca */ /* 0x000fe200000e0000 */
[----:B------:R-:W-:Y:S01]  /*4020*/  VIADD R7, R5, 0x202 ;  /* 0x0000020205077836 */ /* 0x000fe20000000000 */
[----:B------:R-:W-:Y:S01]  /*4030*/  R2UR UR10, R8 ;  /* 0x00000000080a72ca */ /* 0x000fe200000e0000 */
        /* <DEDUP_REMOVED lines=40> */
[----:B------:R-:W-:Y:S01]  /*42c0*/  VIADD R8, R6, 0x606 ;  /* 0x0000060606087836 */ /* 0x000fe20000000000 */
[----:B------:R-:W-:Y:S02]  /*42d0*/  WARPGROUP.DEPBAR.LE gsb0, 0x0 ;  /* 0x00008000000079c5 */ /* 0x000fe40000010000 */
[----:B------:R-:W-:Y:S01]  /*42e0*/  WARPGROUP.ARRIVE ;  /* 0x00000000000079c5 */ /* 0x000fe20000000000 */
[----:B------:R-:W-:Y:S02]  /*42f0*/  R2UR UR52, R7 ;  /* 0x00000000073472ca */ /* 0x000fe400000e0000 */
[----:B------:R-:W-:Y:S01]  /*4300*/  R2UR UR54, R8 ;  /* 0x00000000083672ca */ /* 0x000fe200000e0000 */
[----:B------:R0:W1:Y:S02]  /*4310*/  SHFL.IDX PT, R7, R9, RZ, 0x1f ;  /* 0x00001fff09077589 */ /* 0x00006400000e0000 */
[----:B------:R-:W-:Y:S01]  /*4320*/  HGMMA.64x64x16.F32 R24, gdesc[UR4], R24, gsb0 ;  /* 0x00e00000041879f0 */ /* 0x000fe20008000818 */
[----:B------:R-:W-:Y:S01]  /*4330*/  ULDC UR6, c[0x0][0xad0] ;  /* 0x0002b40000067ab9 */ /* 0x000fe20000000800 */
[----:B------:R-:W-:Y:S01]  /*4340*/  R2UR UR7, R2 ;  /* 0x00000000020772ca */ /* 0x000fe200000e0000 */
[----:B0-----:R-:W-:-:S12]  /*4350*/  VIADD R9, R6, 0x800 ;  /* 0x0000080006097836 */ /* 0x001fd80000000000 */
[----:B------:R-:W-:Y:S01]  /*4360*/  UISETP.GE.AND UP0, UPT, UR61, UR7, UPT ;  /* 0x000000073d00728c */ /* 0x000fe2000bf06270 */
[----:B-1----:R-:W-:Y:S01]  /*4370*/  ISETP.GT.AND P1, PT, R7, 0x7f, PT ;  /* 0x0000007f0700780c */ /* 0x002fe20003f24270 */
[----:B------:R-:W-:-:S03]  /*4380*/  VIADD R7, R5, 0x800 ;  /* 0x0000080005077836 */ /* 0x000fc60000000000 */
[----:B------:R-:W-:Y:S02]  /*4390*/  SEL R58, RZ, 0x2, !P1 ;  /* 0x00000002ff3a7807 */ /* 0x000fe40004800000 */
[C---:B------:R-:W-:Y:S02]  /*43a0*/  SEL R60, R62.reuse, 0x2, P1 ;  /* 0x000000023e3c7807 */ /* 0x040fe40000800000 */
[----:B------:R-:W-:Y:S01]  /*43b0*/  SEL R62, R62, 0x6, !P1 ;  /* 0x000000063e3e7807 */ /* 0x000fe20004800000 */
[C---:B------:R-:W-:Y:S02]  /*43c0*/  IMAD.IADD R8, R58.reuse, 0x1, R7 ;  /* 0x000000013a087824 */ /* 0x040fe400078e0207 */
[----:B------:R-:W-:-:S03]  /*43d0*/  IMAD.IADD R59, R58, 0x1, R9 ;  /* 0x000000013a3b7824 */ /* 0x000fc600078e0209 */
[----:B------:R-:W-:Y:S01]  /*43e0*/  R2UR UR56, R8 ;  /* 0x00000000083872ca */ /* 0x000fe200000e0000 */
[--C-:B------:R-:W-:Y:S01]  /*43f0*/  IMAD.IADD R8, R7, 0x1, R60.reuse ;  /* 0x0000000107087824 */ /* 0x100fe200078e023c */
[----:B------:R-:W-:Y:S01]  /*4400*/  R2UR UR58, R59 ;  /* 0x000000003b3a72ca */ /* 0x000fe200000e0000 */
[C---:B------:R-:W-:Y:S02]  /*4410*/  IMAD.IADD R59, R9.reuse, 0x1, R60 ;  /* 0x00000001093b7824 */ /* 0x040fe400078e023c */
[----:B------:R-:W-:Y:S01]  /*4420*/  IMAD.IADD R9, R9, 0x1, R62 ;  /* 0x0000000109097824 */ /* 0x000fe200078e023e */
[----:B------:R-:W-:Y:S02]  /*4430*/  WARPGROUP.DEPBAR.LE gsb0, 0x0 ;  /* 0x00008000000079c5 */ /* 0x000fe40000010000 */
[----:B------:R-:W-:-:S06]  /*4440*/  WARPGROUP.ARRIVE ;  /* 0x00000000000079c5 */ /* 0x000fcc0000000000 */
[----:B------:R-:W-:Y:S01]  /*4450*/  HGMMA.64x64x16.F32 R24, gdesc[UR8], R24, gsb0 ;  /* 0x00e00000081879f0 */ /* 0x000fe20008000818 */
[----:B------:R-:W-:Y:S01]  /*4460*/  R2UR UR10, R188 ;  /* 0x00000000bc0a72ca */ /* 0x000fe200000e0000 */
[----:B------:R-:W-:Y:S01]  /*4470*/  UMOV UR11, 0x40000040 ;  /* 0x40000040000b7882 */ /* 0x000fe20000000000 */
[----:B------:R-:W-:Y:S02]  /*4480*/  WARPGROUP.DEPBAR.LE gsb0, 0x0 ;  /* 0x00008000000079c5 */ /* 0x000fe40000010000 */
        /* <DEDUP_REMOVED lines=34> */
[----:B------:R-:W-:Y:S01]  /*46b0*/  HGMMA.64x64x16.F32 R24, gdesc[UR56], R24, gsb0 ;  /* 0x00e00000381879f0 */ /* 0x000fe20008000818 */
[----:B------:R-:W-:Y:S01]  /*46c0*/  R2UR UR56, R8 ;  /* 0x00000000083872ca */ /* 0x000fe200000e0000 */
[----:B------:R-:W-:Y:S01]  /*46d0*/  UMOV UR57, 0x40000040 ;  /* 0x4000004000397882 */ /* 0x000fe20000000000 */
[----:B------:R-:W-:Y:S01]  /*46e0*/  R2UR UR58, R59 ;  /* 0x000000003b3a72ca */ /* 0x000fe200000e0000 */
[----:B------:R-:W-:Y:S01]  /*46f0*/  UMOV UR59, 0x40000040 ;  /* 0x40000040003b7882 */ /* 0x000fe20000000000 */
[----:B------:R-:W-:Y:S01]  /*4700*/  IMAD.IADD R8, R7, 0x1, R62 ;  /* 0x0000000107087824 */ /* 0x000fe200078e023e */
[----:B------:R-:W-:Y:S02]  /*4710*/  WARPGROUP.DEPBAR.LE gsb0, 0x0 ;  /* 0x00008000000079c5 */ /* 0x000fe40000010000 */
[----:B------:R-:W-:-:S08]  /*4720*/  WARPGROUP.ARRIVE ;  /* 0x00000000000079c5 */ /* 0x000fd00000000000 */
[----:B------:R-:W-:Y:S01]  /*4730*/  HGMMA.64x64x16.F32 R24, gdesc[UR56], R24, gsb0 ;  /* 0x00e00000381879f0 */ /* 0x000fe20008000818 */
[----:B------:R-:W-:Y:S01]  /*4740*/  R2UR UR58, R9 ;  /* 0x00000000093a72ca */ /* 0x000fe200000e0000 */
[----:B------:R-:W-:Y:S01]  /*4750*/  UMOV UR59, 0x40000040 ;  /* 0x40000040003b7882 */ /* 0x000fe20000000000 */
[----:B------:R-:W-:Y:S01]  /*4760*/  R2UR UR56, R8 ;  /* 0x00000000083872ca */ /* 0x000fe200000e0000 */
[----:B------:R-:W-:Y:S01]  /*4770*/  UMOV UR57, 0x40000040 ;  /* 0x4000004000397882 */ /* 0x000fe20000000000 */
[----:B------:R-:W-:Y:S02]  /*4780*/  IMAD.MOV.U32 R8, RZ, RZ, 0x28 ;  /* 0x00000028ff087424 */ /* 0x000fe400078e00ff */
[----:B------:R-:W-:-:S03]  /*4790*/  IMAD.MOV.U32 R9, RZ, RZ, 0xa00 ;  /* 0x00000a00ff097424 */ /* 0x000fc600078e00ff */
[----:B------:R-:W-:Y:S02]  /*47a0*/  SEL R8, R8, 0x26, P1 ;  /* 0x0000002608087807 */ /* 0x000fe40000800000 */
[----:B------:R-:W-:Y:S02]  /*47b0*/  SEL R9, R9, 0x980, P1 ;  /* 0x0000098009097807 */ /* 0x000fe40000800000 */
[----:B------:R-:W-:Y:S02]  /*47c0*/  LOP3.LUT R8, R8, 0x6, RZ, 0xc0, !PT ;  /* 0x0000000608087812 */ /* 0x000fe400078ec0ff */
[----:B------:R-:W-:-:S04]  /*47d0*/  LOP3.LUT R9, R9, 0xa00, RZ, 0xc0, !PT ;  /* 0x00000a0009097812 */ /* 0x000fc800078ec0ff */
[CC--:B------:R-:W-:Y:S02]  /*47e0*/  IADD3 R59, R8.reuse, R9.reuse, R5 ;  /* 0x00000009083b7210 */ /* 0x0c0fe40007ffe005 */
[----:B------:R-:W-:Y:S01]  /*47f0*/  IADD3 R8, R8, R9, R6 ;  /* 0x0000000908087210 */ /* 0x000fe20007ffe006 */
[----:B------:R-:W-:-:S04]  /*4800*/  VIADD R9, R6, 0xa00 ;  /* 0x00000a0006097836 */ /* 0x000fc80000000000 */
[----:B------:R-:W-:Y:S01]  /*4810*/  IMAD.IADD R61, R58, 0x1, R9 ;  /* 0x000000013a3d7824 */ /* 0x000fe200078e0209 */
[----:B------:R-:W-:Y:S02]  /*4820*/  WARPGROUP.DEPBAR.LE gsb0, 0x0 ;  /* 0x00008000000079c5 */ /* 0x000fe40000010000 */
[----:B------:R-:W-:-:S06]  /*4830*/  WARPGROUP.ARRIVE ;  /* 0x00000000000079c5 */ /* 0x000fcc0000000000 */
[----:B------:R-:W-:Y:S01]  /*4840*/  HGMMA.64x64x16.F32 R24, gdesc[UR56], R24, gsb0 ;  /* 0x00e00000381879f0 */ /* 0x000fe20008000818 */
[----:B------:R-:W-:Y:S01]  /*4850*/  R2UR UR56, R59 ;  /* 0x000000003b3872ca */ /* 0x000fe200000e0000 */
[----:B------:R-:W-:Y:S01]  /*4860*/  UMOV UR57, 0x40000040 ;  /* 0x4000004000397882 */ /* 0x000fe20000000000 */
[----:B------:R-:W-:Y:S01]  /*4870*/  R2UR UR58, R8 ;  /* 0x00000000083a72ca */ /* 0x000fe200000e0000 */
[----:B------:R-:W-:Y:S01]  /*4880*/  UMOV UR59, 0x40000040 ;  /* 0x40000040003b7882 */ /* 0x000fe20000000000 */
        /* <DEDUP_REMOVED lines=9> */
[C---:B------:R-:W-:Y:S02]  /*4920*/  IMAD.IADD R59, R60.reuse, 0x1, R8 ;  /* 0x000000013c3b7824 */ /* 0x040fe400078e0208 */
[--C-:B------:R-:W-:Y:S02]  /*4930*/  IMAD.IADD R61, R60, 0x1, R9.reuse ;  /* 0x000000013c3d7824 */ /* 0x100fe400078e0209 */
[----:B------:R-:W-:Y:S01]  /*4940*/  IMAD.IADD R9, R62, 0x1, R9 ;  /* 0x000000013e097824 */ /* 0x000fe200078e0209 */
[----:B------:R-:W-:-:S02]  /*4950*/  WARPGROUP.DEPBAR.LE gsb0, 0x0 ;  /* 0x00008000000079c5 */ /* 0x000fc40000010000 */
        /* <DEDUP_REMOVED lines=30> */
[----:B------:R-:W-:Y:S02]  /*4b40*/  VIADD R59, R6, 0xc00 ;  /* 0x00000c00063b7836 */ /* 0x000fe40000000000 */
[C---:B------:R-:W-:Y:S02]  /*4b50*/  IMAD.IADD R61, R58.reuse, 0x1, R9 ;  /* 0x000000013a3d7824 */ /* 0x040fe400078e0209 */
        /* <DEDUP_REMOVED lines=77> */
[----:B------:R-:W-:-:S05]  /*5030*/  IMAD.U32 R59, RZ, RZ, UR60 ;  /* 0x0000003cff3b7e24 */ /* 0x000fca000f8e00ff */
[----:B------:R-:W-:-:S04]  /*5040*/  IADD3 R56, -R56, 0x40, R59 ;  /* 0x0000004038387810 */ /* 0x000fc80007ffe13b */
[C---:B------:R-:W-:Y:S02]  /*5050*/  ISETP.GT.AND P1, PT, R56.reuse, RZ, PT ;  /* 0x000000ff3800720c */ /* 0x040fe40003f24270 */
[C---:B------:R-:W-:Y:S02]  /*5060*/  ISETP.GT.AND P2, PT, R56.reuse, 0x1, PT ;  /* 0x000000013800780c */ /* 0x040fe40003f44270 */
[C---:B------:R-:W-:Y:S02]  /*5070*/  ISETP.GT.AND P3, PT, R56.reuse, 0x8, PT ;  /* 0x000000083800780c */ /* 0x040fe40003f64270 */
[C---:B------:R-:W-:Y:S02]  /*5080*/  ISETP.GT.AND P4, PT, R56.reuse, 0x9, PT ;  /* 0x000000093800780c */ /* 0x040fe40003f84270 */
[C---:B------:R-:W-:Y:S02]  /*5090*/  ISETP.GT.AND P5, PT, R56.reuse, 0x10, PT ;  /* 0x000000103800780c */ /* 0x040fe40003fa4270 */
[----:B------:R-:W-:Y:S01]  /*50a0*/  ISETP.GT.AND P6, PT, R56, 0x11, PT ;  /* 0x000000113800780c */ /* 0x000fe20003fc4270 */
[----:B------:R-:W-:-:S02]  /*50b0*/  WARPGROUP.DEPBAR.LE gsb0, 0x0 ;  /* 0x00008000000079c5 */ /* 0x000fc40000010000 */
[----:B------:R-:W-:-:S06]  /*50c0*/  WARPGROUP.ARRIVE ;  /* 0x00000000000079c5 */ /* 0x000fcc0000000000 */
[----:B------:R-:W-:Y:S01]  /*50d0*/  HGMMA.64x64x16.F32 R24, gdesc[UR56], R24, gsb0 ;  /* 0x00e00000381879f0 */ /* 0x000fe20008000818 */
[----:B------:R-:W-:Y:S01]  /*50e0*/  R2UR UR56, R60 ;  /* 0x000000003c3872ca */ /* 0x000fe200000e0000 */
[----:B------:R-:W-:Y:S01]  /*50f0*/  UMOV UR57, 0x40000040 ;  /* 0x4000004000397882 */ /* 0x000fe20000000000 */
[----:B------:R-:W-:Y:S01]  /*5100*/  R2UR UR58, R58 ;  /* 0x000000003a3a72ca */ /* 0x000fe200000e0000 */
[----:B------:R-:W-:Y:S01]  /*5110*/  UMOV UR59, 0x40000040 ;  /* 0x40000040003b7882 */ /* 0x000fe20000000000 */
[----:B------:R-:W-:Y:S02]  /*5120*/  WARPGROUP.DEPBAR.LE gsb0, 0x0 ;  /* 0x00008000000079c5 */ /* 0x000fe40000010000 */
[----:B------:R-:W-:-:S09]  /*5130*/  WARPGROUP.ARRIVE ;  /* 0x00000000000079c5 */ /* 0x000fd20000000000 */
        /* <DEDUP_REMOVED lines=43> */
[----:B------:R-:W-:-:S02]  /*53f0*/  ULDC UR6, c[0x0][0xa80] ;  /* 0x0002a00000067ab9 */ /* 0x000fc40000000800 */
[----:B------:R-:W-:-:S03]  /*5400*/  FMNMX.FTZ R58, R28, R59, !PT ;  /* 0x0000003b1c3a7209 */ /* 0x000fc60007810000 */
[----:B------:R-:W2:Y:S01]  /*5410*/  MUFU.TANH R26, R26 ;  /* 0x0000001a001a7308 */ /* 0x000ea20000002400 */
[----:B0-----:R-:W-:-:S04]  /*5420*/  FSEL R29, R29, -INF , P4 ;  /* 0xff8000001d1d7808 */ /* 0x001fc80002000000 */
[----:B------:R-:W-:-:S03]  /*5430*/  FMNMX.FTZ R59, R29, R58, !PT ;  /* 0x0000003a1d3b7209 */ /* 0x000fc60007810000 */
        /* <DEDUP_REMOVED lines=65> */
[----:B------:R-:W-:-:S03]  /*5850*/  FMNMX.FTZ R58, R53, R56, !PT ;  /* 0x00000038353a7209 */ /* 0x000fc60007810000 */
[----:B------:R-:W1:Y:S01]  /*5860*/  MUFU.TANH R50, R50 ;  /* 0x0000003200327308 */ /* 0x000e620000002400 */
[----:B--2---:R-:W-:Y:S01]  /*5870*/  FSEL R46, R46, -INF , P5 ;  /* 0xff8000002e2e7808 */ /* 0x004fe20002800000 */
[----:B------:R-:W2:Y:S06]  /*5880*/  SHFL.BFLY PT, R59, R58, 0x2, 0x1f ;  /* 0x0c401f003a3b7f89 */ /* 0x000eac00000e0000 */
[----:B------:R-:W3:Y:S01]  /*5890*/  MUFU.TANH R51, R51 ;  /* 0x0000003300337308 */ /* 0x000ee20000002400 */
[----:B0-----:R-:W-:-:S07]  /*58a0*/  FSEL R47, R47, -INF , P6 ;  /* 0xff8000002f2f7808 */ /* 0x001fce0003000000 */
[----:B------:R-:W0:Y:S01]  /*58b0*/  MUFU.TANH R54, R54 ;  /* 0x0000003600367308 */ /* 0x000e220000002400 */
[----:B-1----:R-:W-:-:S07]  /*58c0*/  FSEL R50, R50, -INF , P1 ;  /* 0xff80000032327808 */ /* 0x002fce0000800000 */
[----:B------:R-:W1:Y:S01]  /*58d0*/  MUFU.TANH R55, R55 ;  /* 0x0000003700377308 */ /* 0x000e620000002400 */
[----:B---3--:R-:W-:Y:S02]  /*58e0*/  FSEL R51, R51, -INF , P2 ;  /* 0xff80000033337808 */ /* 0x008fe40001000000 */
[----:B--2---:R-:W-:Y:S02]  /*58f0*/  FMNMX.FTZ R186, R58, R59, !PT ;  /* 0x0000003b3aba7209 */ /* 0x004fe40007810000 */
[----:B------:R-:W-:-:S03]  /*5900*/  FMNMX.FTZ R59, R26, R27, !PT ;  /* 0x0000001b1a3b7209 */ /* 0x000fc60007810000 */
[----:B------:R-:W2:Y:S01]  /*5910*/  SHFL.BFLY PT, R61, R186, 0x1, 0x1f ;  /* 0x0c201f00ba3d7f89 */ /* 0x000ea200000e0000 */
[----:B------:R-:W-:Y:S02]  /*5920*/  FMNMX.FTZ R56, R30, R59, !PT ;  /* 0x0000003b1e387209 */ /* 0x000fe40007810000 */
[----:B0-----:R-:W-:Y:S02]  /*5930*/  FSEL R54, R54, -INF , P3 ;  /* 0xff80000036367808 */ /* 0x001fe40001800000 */
[----:B------:R-:W-:-:S04]  /*5940*/  FMNMX.FTZ R59, R31, R56, !PT ;  /* 0x000000381f3b7209 */ /* 0x000fc80007810000 */
[----:B------:R-:W-:Y:S02]  /*5950*/  FMNMX.FTZ R56, R34, R59, !PT ;  /* 0x0000003b22387209 */ /* 0x000fe40007810000 */
[----:B-1----:R-:W-:Y:S02]  /*5960*/  FSEL R55, R55, -INF , P4 ;  /* 0xff80000037377808 */ /* 0x002fe40002000000 */
[----:B------:R-:W-:-:S04]  /*5970*/  FMNMX.FTZ R59, R35, R56, !PT ;  /* 0x00000038233b7209 */ /* 0x000fc80007810000 */
[----:B------:R-:W-:-:S04]  /*5980*/  FMNMX.FTZ R56, R38, R59, !PT ;  /* 0x0000003b26387209 */ /* 0x000fc80007810000 */
[----:B------:R-:W-:Y:S02]  /*5990*/  FMNMX.FTZ R59, R39, R56, !PT ;  /* 0x00000038273b7209 */ /* 0x000fe40007810000 */
[----:B--2---:R-:W-:Y:S02]  /*59a0*/  FMNMX.FTZ R186, R186, R61, !PT ;  /* 0x0000003dbaba7209 */ /* 0x004fe40007810000 */
[----:B------:R-:W-:Y:S02]  /*59b0*/  FMNMX.FTZ R56, R42, R59, !PT ;  /* 0x0000003b2a387209 */ /* 0x000fe40007810000 */
[C---:B------:R-:W-:Y:S01]  /*59c0*/  FSETP.NEU.FTZ.AND P5, PT, R186.reuse, -INF , PT ;  /* 0xff800000ba00780b */ /* 0x040fe20003fbd000 */
[----:B------:R-:W-:Y:S01]  /*59d0*/  FMUL.FTZ R58, R186, UR6 ;  /* 0x00000006ba3a7c20 */ /* 0x000fe20008410000 */
[----:B------:R-:W-:-:S04]  /*59e0*/  FMNMX.FTZ R59, R43, R56, !PT ;  /* 0x000000382b3b7209 */ /* 0x000fc80007810000 */
[----:B------:R-:W-:Y:S02]  /*59f0*/  FMNMX.FTZ R56, R46, R59, !PT ;  /* 0x0000003b2e387209 */ /* 0x000fe40007810000 */
[----:B------:R-:W-:Y:S02]  /*5a00*/  FSEL R58, R58, RZ, P5 ;  /* 0x000000ff3a3a7208 */ /* 0x000fe40002800000 */
[----:B------:R-:W-:-:S03]  /*5a10*/  FMNMX.FTZ R59, R47, R56, !PT ;  /* 0x000000382f3b7209 */ /* 0x000fc60007810000 */
[--C-:B------:R-:W-:Y:S01]  /*5a20*/  FFMA.FTZ R168, R24, UR6, -R58.reuse ;  /* 0x0000000618a87c23 */ /* 0x100fe2000801083a */
[----:B------:R-:W-:Y:S01]  /*5a30*/  FMNMX.FTZ R24, R50, R59, !PT ;  /* 0x0000003b32187209 */ /* 0x000fe20007810000 */
[--C-:B------:R-:W-:Y:S01]  /*5a40*/  FFMA.FTZ R169, R25, UR6, -R58.reuse ;  /* 0x0000000619a97c23 */ /* 0x100fe2000801083a */
[--C-:B------:R-:W-:Y:S01]  /*5a50*/  FFMA.FTZ R171, R29, UR6, -R58.reuse ;  /* 0x000000061dab7c23 */ /* 0x100fe2000801083a */
        /* <DEDUP_REMOVED lines=13> */
[--C-:B------:R-:W-:Y:S01]  /*5b30*/  FFMA.FTZ R181, R49, UR6, -R58.reuse ;  /* 0x0000000631b57c23 */ /* 0x100fe2000801083a */
[----:B------:R-:W0:Y:S01]  /*5b40*/  SHFL.BFLY PT, R25, R24, 0x2, 0x1f ;  /* 0x0c401f0018197f89 */ /* 0x000e2200000e0000 */
[--C-:B------:R-:W-:Y:S01]  /*5b50*/  FFMA.FTZ R182, R52, UR6, -R58.reuse ;  /* 0x0000000634b67c23 */ /* 0x100fe2000801083a */
[----:B------:R-:W-:Y:S01]  /*5b60*/  FFMA.FTZ R193, R53, UR6, -R58 ;  /* 0x0000000635c17c23 */ /* 0x000fe2000801083a */
[----:B------:R-:W-:Y:S08]  /*5b70*/  MUFU.EX2 R168, R168 ;  /* 0x000000a800a87308 */ /* 0x000ff00000000800 */
[----:B------:R-:W-:Y:S08]  /*5b80*/  MUFU.EX2 R169, R169 ;  /* 0x000000a900a97308 */ /* 0x000ff00000000800 */
[----:B------:R-:W-:Y:S01]  /*5b90*/  MUFU.EX2 R170, R170 ;  /* 0x000000aa00aa7308 */ /* 0x000fe20000000800 */
[----:B0-----:R-:W-:-:S07]  /*5ba0*/  FMNMX.FTZ R25, R24, R25, !PT ;  /* 0x0000001918197209 */ /* 0x001fce0007810000 */
[----:B------:R-:W0:Y:S01]  /*5bb0*/  MUFU.EX2 R171, R171 ;  /* 0x000000ab00ab7308 */ /* 0x000e220000000800 */
[----:B------:R-:W1:Y:S07]  /*5bc0*/  SHFL.BFLY PT, R24, R25, 0x1, 0x1f ;  /* 0x0c201f0019187f89 */ /* 0x000e6e00000e0000 */
[----:B------:R-:W-:Y:S08]  /*5bd0*/  MUFU.EX2 R172, R172 ;  /* 0x000000ac00ac7308 */ /* 0x000ff00000000800 */
[----:B------:R-:W2:Y:S01]  /*5be0*/  MUFU.EX2 R173, R173 ;  /* 0x000000ad00ad7308 */ /* 0x000ea20000000800 */
[----:B0-----:R-:W-:-:S07]  /*5bf0*/  F2FP.F16.F32.PACK_AB R154, R171, R170 ;  /* 0x000000aaab9a723e */ /* 0x001fce00000000ff */
[----:B------:R-:W-:Y:S01]  /*5c00*/  MUFU.EX2 R174, R174 ;  /* 0x000000ae00ae7308 */ /* 0x000fe20000000800 */
[----:B-1----:R-:W-:-:S04]  /*5c10*/  FMNMX.FTZ R187, R25, R24, !PT ;  /* 0x0000001819bb7209 */ /* 0x002fc80007810000 */
[C---:B------:R-:W-:Y:S01]  /*5c20*/  FSETP.NEU.FTZ.AND P1, PT, R187.reuse, -INF , PT ;  /* 0xff800000bb00780b */ /* 0x040fe20003f3d000 */
[----:B------:R-:W-:Y:S02]  /*5c30*/  FMUL.FTZ R24, R187, UR6 ;  /* 0x00000006bb187c20 */ /* 0x000fe40008410000 */
[----:B------:R-:W0:Y:S01]  /*5c40*/  MUFU.EX2 R175, R175 ;  /* 0x000000af00af7308 */ /* 0x000e220000000800 */
[----:B--2---:R-:W-:Y:S02]  /*5c50*/  F2FP.F16.F32.PACK_AB R156, R173, R172 ;  /* 0x000000acad9c723e */ /* 0x004fe400000000ff */
[----:B------:R-:W-:Y:S02]  /*5c60*/  FSEL R29, R24, RZ, P1 ;  /* 0x000000ff181d7208 */ /* 0x000fe40000800000 */
[CC--:B------:R-:W-:Y:S02]  /*5c70*/  LEA.HI R24, R57.reuse, R152.reuse, RZ, 0x4 ;  /* 0x0000009839187211 */ /* 0x0c0fe400078f20ff */
[----:B------:R-:W-:Y:S01]  /*5c80*/  LEA.HI R57, R57, R152, RZ, 0x5 ;  /* 0x0000009839397211 */ /* 0x000fe200078f28ff */
[--C-:B------:R-:W-:Y:S01]  /*5c90*/  FFMA.FTZ R183, R26, UR6, -R29.reuse ;  /* 0x000000061ab77c23 */ /* 0x100fe2000801081d */
[----:B------:R-:W-:Y:S01]  /*5ca0*/  LOP3.LUT R25, R24, 0xfffffff0, RZ, 0xc0, !PT ;  /* 0xfffffff018197812 */ /* 0x000fe200078ec0ff */
[----:B------:R-:W-:Y:S01]  /*5cb0*/  FFMA.FTZ R194, R27, UR6, -R29 ;  /* 0x000000061bc27c23 */ /* 0x000fe2000801081d */
[----:B------:R-:W-:Y:S01]  /*5cc0*/  SHF.R.U32.HI R24, RZ, 0x1, R24 ;  /* 0x00000001ff187819 */ /* 0x000fe20000011618 */
[----:B------:R-:W-:Y:S01]  /*5cd0*/  IMAD.SHL.U32 R57, R57, 0x20, RZ ;  /* 0x0000002039397824 */ /* 0x000fe200078e00ff */
[----:B------:R-:W-:Y:S01]  /*5ce0*/  ISETP.NE.AND P1, PT, R65, RZ, PT ;  /* 0x000000ff4100720c */ /* 0x000fe20003f25270 */
[----:B------:R-:W-:-:S02]  /*5cf0*/  IMAD.IADD R25, R152, 0x1, -R25 ;  /* 0x0000000198197824 */ /* 0x000fc400078e0a19 */
[--C-:B------:R-:W-:Y:S01]  /*5d00*/  FFMA.FTZ R195, R30, UR6, -R29.reuse ;  /* 0x000000061ec37c23 */ /* 0x100fe2000801081d */
[--C-:B------:R-:W-:Y:S01]  /*5d10*/  FFMA.FTZ R196, R31, UR6, -R29.reuse ;  /* 0x000000061fc47c23 */ /* 0x100fe2000801081d */
[----:B------:R-:W-:Y:S01]  /*5d20*/  LOP3.LUT R57, R57, 0x7ffffc00, RZ, 0xc0, !PT ;  /* 0x7ffffc0039397812 */ /* 0x000fe200078ec0ff */
[----:B------:R-:W-:Y:S01]  /*5d30*/  FFMA.FTZ R197, R34, UR6, -R29 ;  /* 0x0000000622c57c23 */ /* 0x000fe2000801081d */
[----:B------:R-:W-:Y:S01]  /*5d40*/  SHF.R.S32.HI R26, RZ, 0x1f, R25 ;  /* 0x0000001fff1a7819 */ /* 0x000fe20000011419 */
[--C-:B------:R-:W-:Y:S01]  /*5d50*/  FFMA.FTZ R198, R35, UR6, -R29.reuse ;  /* 0x0000000623c67c23 */ /* 0x100fe2000801081d */
[--C-:B------:R-:W-:Y:S01]  /*5d60*/  FFMA.FTZ R199, R38, UR6, -R29.reuse ;  /* 0x0000000626c77c23 */ /* 0x100fe2000801081d */
[--C-:B------:R-:W-:Y:S01]  /*5d70*/  FFMA.FTZ R200, R39, UR6, -R29.reuse ;  /* 0x0000000627c87c23 */ /* 0x100fe2000801081d */
[----:B------:R-:W-:Y:S01]  /*5d80*/  LEA.HI R26, R26, R25, RZ, 0x3 ;  /* 0x000000191a1a7211 */ /* 0x000fe200078f18ff */
[--C-:B------:R-:W-:Y:S01]  /*5d90*/  FFMA.FTZ R201, R42, UR6, -R29.reuse ;  /* 0x000000062ac97c23 */ /* 0x100fe2000801081d */
[--C-:B------:R-:W-:Y:S01]  /*5da0*/  FFMA.FTZ R202, R43, UR6, -R29.reuse ;  /* 0x000000062bca7c23 */ /* 0x100fe2000801081d */
[----:B------:R-:W-:Y:S01]  /*5db0*/  FFMA.FTZ R203, R46, UR6, -R29 ;  /* 0x000000062ecb7c23 */ /* 0x000fe2000801081d */
[C---:B------:R-:W-:Y:S01]  /*5dc0*/  LOP3.LUT R28, R26.reuse, 0xfffffff8, RZ, 0xc0, !PT ;  /* 0xfffffff81a1c7812 */ /* 0x040fe200078ec0ff */
[----:B------:R-:W-:-:S02]  /*5dd0*/  IMAD.SHL.U32 R26, R26, 0x40, RZ ;  /* 0x000000401a1a7824 */ /* 0x000fc400078e00ff */
[--C-:B------:R-:W-:Y:S01]  /*5de0*/  FFMA.FTZ R204, R47, UR6, -R29.reuse ;  /* 0x000000062fcc7c23 */ /* 0x100fe2000801081d */
[--C-:B------:R-:W-:Y:S01]  /*5df0*/  FFMA.FTZ R205, R50, UR6, -R29.reuse ;  /* 0x0000000632cd7c23 */ /* 0x100fe2000801081d */
[--C-:B------:R-:W-:Y:S01]  /*5e00*/  FFMA.FTZ R206, R51, UR6, -R29.reuse ;  /* 0x0000000633ce7c23 */ /* 0x100fe2000801081d */
[----:B------:R-:W-:Y:S01]  /*5e10*/  IMAD.IADD R28, R25, 0x1, -R28 ;  /* 0x00000001191c7824 */ /* 0x000fe200078e0a1c */
[----:B------:R-:W-:Y:S01]  /*5e20*/  LOP3.LUT R26, R26, 0x7ffffe00, RZ, 0xc0, !PT ;  /* 0x7ffffe001a1a7812 */ /* 0x000fe200078ec0ff */
[--C-:B------:R-:W-:Y:S01]  /*5e30*/  FFMA.FTZ R207, R54, UR6, -R29.reuse ;  /* 0x0000000636cf7c23 */ /* 0x100fe2000801081d */
[----:B------:R-:W-:Y:S01]  /*5e40*/  FFMA.FTZ R208, R55, UR6, -R29 ;  /* 0x0000000637d07c23 */ /* 0x000fe2000801081d */
[C---:B------:R-:W-:Y:S01]  /*5e50*/  IMAD.SHL.U32 R25, R28.reuse, 0x40, RZ ;  /* 0x000000401c197824 */ /* 0x040fe200078e00ff */
[----:B------:R-:W-:Y:S01]  /*5e60*/  MUFU.EX2 R183, R183 ;  /* 0x000000b700b77308 */ /* 0x000fe20000000800 */
[C---:B------:R-:W-:Y:S02]  /*5e70*/  LOP3.LUT P3, RZ, R28.reuse, 0x4, RZ, 0xc0, !PT ;  /* 0x000000041cff7812 */ /* 0x040fe4000786c0ff */
[----:B------:R-:W-:-:S02]  /*5e80*/  LOP3.LUT P2, RZ, R28, 0x2, RZ, 0xc0, !PT ;  /* 0x000000021cff7812 */ /* 0x000fc4000784c0ff */
[----:B------:R-:W-:Y:S02]  /*5e90*/  LOP3.LUT R25, R25, 0x1c0, RZ, 0xc0, !PT ;  /* 0x000001c019197812 */ /* 0x000fe400078ec0ff */
[----:B------:R-:W-:Y:S01]  /*5ea0*/  SEL R192, R192, 0xffffffe0, !P2 ;  /* 0xffffffe0c0c07807 */ /* 0x000fe20005000000 */
[----:B------:R-:W1:Y:S01]  /*5eb0*/  MUFU.EX2 R194, R194 ;  /* 0x000000c200c27308 */ /* 0x000e620000000800 */
[----:B------:R-:W-:Y:S02]  /*5ec0*/  LOP3.LUT R24, R25, 0x8, R24, 0xf8, !PT ;  /* 0x0000000819187812 */ /* 0x000fe400078ef818 */
[----:B------:R-:W-:Y:S02]  /*5ed0*/  SHF.R.U32.HI R25, RZ, 0x3, R25 ;  /* 0x00000003ff197819 */ /* 0x000fe40000011619 */
[----:B------:R-:W-:Y:S01]  /*5ee0*/  F2FP.F16.F32.PACK_AB R152, R169, R168 ;  /* 0x000000a8a998723e */ /* 0x000fe200000000ff */
[----:B------:R-:W-:Y:S01]  /*5ef0*/  FADD.FTZ R169, R168, R169 ;  /* 0x000000a9a8a97221 */ /* 0x000fe20000010000 */
[----:B------:R-:W-:Y:S01]  /*5f00*/  LOP3.LUT R24, R24, R25, RZ, 0x3c, !PT ;  /* 0x0000001918187212 */ /* 0x000fe200078e3cff */
[----:B------:R-:W-:Y:S01]  /*5f10*/  MUFU.EX2 R195, R195 ;  /* 0x000000c300c37308 */ /* 0x000fe20000000800 */
[----:B0-----:R-:W-:Y:S01]  /*5f20*/  F2FP.F16.F32.PACK_AB R158, R175, R174 ;  /* 0x000000aeaf9e723e */ /* 0x001fe200000000ff */
[----:B------:R-:W-:Y:S01]  /*5f30*/  FADD.FTZ R170, R170, R169 ;  /* 0x000000a9aaaa7221 */ /* 0x000fe20000010000 */
[----:B------:R-:W-:Y:S01]  /*5f40*/  IADD3 R57, R24, R26, R57 ;  /* 0x0000001a18397210 */ /* 0x000fe20007ffe039 */
[----:B------:R-:W-:Y:S01]  /*5f50*/  @!P1 VIADD R24, R184, 0x38840 ;  /* 0x00038840b8189836 */ /* 0x000fe20000000000 */
[----:B------:R-:W-:Y:S01]  /*5f60*/  PLOP3.LUT P2, PT, PT, PT, UP0, 0x80, 0x0 ;  /* 0x000000000000781c */ /* 0x000fe20003f4f008 */
[----:B------:R-:W-:-:S02]  /*5f70*/  FADD.FTZ R171, R171, R170 ;  /* 0x000000aaabab7221 */ /* 0x000fc40000010000 */
[----:B------:R-:W0:Y:S01]  /*5f80*/  MUFU.EX2 R196, R196 ;  /* 0x000000c400c47308 */ /* 0x000e220000000800 */
[----:B------:R-:W-:Y:S01]  /*5f90*/  @!P1 PRMT R24, RZ, 0x654, R24 ;  /* 0x00000654ff189816 */ /* 0x000fe20000000018 */
[----:B------:R-:W-:Y:S01]  /*5fa0*/  IMAD R189, R57, 0x2, R184 ;  /* 0x0000000239bd7824 */ /* 0x000fe200078e02b8 */
[----:B-1----:R-:W-:Y:S01]  /*5fb0*/  F2FP.F16.F32.PACK_AB R153, R194, R183 ;  /* 0x000000b7c299723e */ /* 0x002fe200000000ff */
[----:B------:R-:W-:Y:S01]  /*5fc0*/  FADD.FTZ R194, R183, R194 ;  /* 0x000000c2b7c27221 */ /* 0x000fe20000010000 */
[----:B------:R1:W-:Y:S01]  /*5fd0*/  @!P1 SYNCS.ARRIVE.TRANS64.RED.A1T0 RZ, [R24+URZ], RZ ;  /* 0x000000ff18ff99a7 */ /* 0x0003e2000810043f */
[C---:B------:R-:W-:Y:S02]  /*5fe0*/  VIADD R191, R189.reuse, 0x36400 ;  /* 0x00036400bdbf7836 */ /* 0x040fe40000000000 */
[----:B------:R-:W-:Y:S01]  /*5ff0*/  FADD.FTZ R172, R172, R171 ;  /* 0x000000abacac7221 */ /* 0x000fe20000010000 */
[----:B------:R-:W-:Y:S01]  /*6000*/  MUFU.EX2 R197, R197 ;  /* 0x000000c500c57308 */ /* 0x000fe20000000800 */
[----:B------:R-:W-:-:S02]  /*6010*/  VIADD R190, R189, 0x36440 ;  /* 0x00036440bdbe7836 */ /* 0x000fc40000000000 */
[----:B------:R-:W-:Y:S02]  /*6020*/  @P3 VIADD R190, R191, 0xffffffc0 ;  /* 0xffffffc0bfbe3836 */ /* 0x000fe40000000000 */
[----:B------:R-:W-:Y:S01]  /*6030*/  FADD.FTZ R173, R173, R172 ;  /* 0x000000acadad7221 */ /* 0x000fe20000010000 */
[----:B------:R-:W-:Y:S02]  /*6040*/  IMAD.IADD R191, R191, 0x1, R192 ;  /* 0x00000001bfbf7824 */ /* 0x000fe400078e02c0 */
[----:B------:R-:W-:Y:S01]  /*6050*/  IMAD.IADD R192, R192, 0x1, R190 ;  /* 0x00000001c0c07824 */ /* 0x000fe200078e02be */
[----:B------:R-:W2:Y:S01]  /*6060*/  MUFU.EX2 R198, R198 ;  /* 0x000000c600c67308 */ /* 0x000ea20000000800 */
[----:B0-----:R-:W-:Y:S01]  /*6070*/  F2FP.F16.F32.PACK_AB R155, R196, R195 ;  /* 0x000000c3c49b723e */ /* 0x001fe200000000ff */
[----:B------:R-:W-:Y:S01]  /*6080*/  BAR.SYNC.DEFER_BLOCKING 0xf, 0x100 ;  /* 0x03c4000000007b1d */ /* 0x000fe20000010000 */
[----:B------:R-:W-:Y:S01]  /*6090*/  FADD.FTZ R195, R195, R194 ;  /* 0x000000c2c3c37221 */ /* 0x000fe20000010000 */
[----:B------:R-:W-:-:S03]  /*60a0*/  FADD.FTZ R174, R174, R173 ;  /* 0x000000adaeae7221 */ /* 0x000fc60000010000 */
[----:B------:R-:W-:Y:S01]  /*60b0*/  FADD.FTZ R196, R196, R195 ;  /* 0x000000c3c4c47221 */ /* 0x000fe20000010000 */
[----:B------:R-:W-:Y:S01]  /*60c0*/  MUFU.EX2 R199, R199 ;  /* 0x000000c700c77308 */ /* 0x000fe20000000800 */
[----:B------:R-:W-:-:S07]  /*60d0*/  FADD.FTZ R175, R175, R174 ;  /* 0x000000aeafaf7221 */ /* 0x000fce0000010000 */
[----:B------:R-:W0:Y:S01]  /*60e0*/  MUFU.EX2 R200, R200 ;  /* 0x000000c800c87308 */ /* 0x000e220000000800 */
[----:B--2---:R-:W-:Y:S01]  /*60f0*/  F2FP.F16.F32.PACK_AB R157, R198, R197 ;  /* 0x000000c5c69d723e */ /* 0x004fe200000000ff */
[----:B------:R-:W-:-:S04]  /*6100*/  FADD.FTZ R197, R197, R196 ;  /* 0x000000c4c5c57221 */ /* 0x000fc80000010000 */
[----:B------:R-:W-:Y:S02]  /*6110*/  FADD.FTZ R198, R198, R197 ;  /* 0x000000c5c6c67221 */ /* 0x000fe40000010000 */
[----:B------:R-:W-:Y:S01]  /*6120*/  MUFU.EX2 R176, R176 ;  /* 0x000000b000b07308 */ /* 0x000fe20000000800 */
[----:B------:R2:W-:Y:S07]  /*6130*/  STSM.16.M88.4 [R189+0x36400], R152 ;  /* 0x03640098bd007844 */ /* 0x0005ee0000000200 */
[----:B------:R-:W3:Y:S01]  /*6140*/  MUFU.EX2 R177, R177 ;  /* 0x000000b100b17308 */ /* 0x000ee20000000800 */
[----:B0-----:R-:W-:Y:S01]  /*6150*/  F2FP.F16.F32.PACK_AB R159, R200, R199 ;  /* 0x000000c7c89f723e */ /* 0x001fe200000000ff */
[----:B------:R-:W-:-:S04]  /*6160*/  FADD.FTZ R199, R199, R198 ;  /* 0x000000c6c7c77221 */ /* 0x000fc80000010000 */
[----:B------:R0:W-:Y:S01]  /*6170*/  STSM.16.M88.4 [R191], R156 ;  /* 0x0000009cbf007844 */ /* 0x0001e20000000200 */
[----:B------:R-:W-:Y:S01]  /*6180*/  FADD.FTZ R200, R200, R199 ;  /* 0x000000c7c8c87221 */ /* 0x000fe20000010000 */
[----:B------:R-:W-:Y:S08]  /*6190*/  MUFU.EX2 R178, R178 ;  /* 0x000000b200b27308 */ /* 0x000ff00000000800 */
[----:B------:R-:W4:Y:S01]  /*61a0*/  MUFU.EX2 R179, R179 ;  /* 0x000000b300b37308 */ /* 0x000f220000000800 */
[----:B---3--:R-:W-:Y:S01]  /*61b0*/  F2FP.F16.F32.PACK_AB R160, R177, R176 ;  /* 0x000000b0b1a0723e */ /* 0x008fe200000000ff */
[----:B------:R-:W-:-:S04]  /*61c0*/  FADD.FTZ R176, R176, R175 ;  /* 0x000000afb0b07221 */ /* 0x000fc80000010000 */
[----:B------:R-:W-:Y:S02]  /*61d0*/  FADD.FTZ R177, R177, R176 ;  /* 0x000000b0b1b17221 */ /* 0x000fe40000010000 */
[----:B------:R-:W-:Y:S08]  /*61e0*/  MUFU.EX2 R201, R201 ;  /* 0x000000c900c97308 */ /* 0x000ff00000000800 */
[----:B------:R-:W3:Y:S01]  /*61f0*/  MUFU.EX2 R202, R202 ;  /* 0x000000ca00ca7308 */ /* 0x000ee20000000800 */
[----:B----4-:R-:W-:Y:S01]  /*6200*/  F2FP.F16.F32.PACK_AB R162, R179, R178 ;  /* 0x000000b2b3a2723e */ /* 0x010fe200000000ff */
[----:B------:R-:W-:-:S04]  /*6210*/  FADD.FTZ R178, R178, R177 ;  /* 0x000000b1b2b27221 */ /* 0x000fc80000010000 */
[----:B------:R-:W-:Y:S02]  /*6220*/  FADD.FTZ R179, R179, R178 ;  /* 0x000000b2b3b37221 */ /* 0x000fe40000010000 */
        /* <DEDUP_REMOVED lines=25> */
[----:B------:R-:W-:Y:S01]  /*63c0*/  FADD.FTZ R206, R206, R205 ;  /* 0x000000cdcece7221 */ /* 0x000fe20000010000 */
[----:B----4-:R-:W-:-:S03]  /*63d0*/  F2FP.F16.F32.PACK_AB R167, R208, R207 ;  /* 0x000000cfd0a7723e */ /* 0x010fc600000000ff */
[----:B------:R-:W-:Y:S02]  /*63e0*/  FADD.FTZ R207, R207, R206 ;  /* 0x000000cecfcf7221 */ /* 0x000fe40000010000 */
[----:B------:R0:W-:Y:S01]  /*63f0*/  STSM.16.M88.4 [R192], R164 ;  /* 0x000000a4c0007844 */ /* 0x0001e20000000200 */
[----:B-1----:R-:W-:Y:S01]  /*6400*/  WARPGROUP.ARRIVE ;  /* 0x00000000000079c5 */ /* 0x002fe20000000000 */
[----:B------:R-:W-:-:S05]  /*6410*/  FADD.FTZ R194, R208, R207 ;  /* 0x000000cfd0c27221 */ /* 0x000fca0000010000 */
[----:B------:R-:W-:Y:S01]  /*6420*/  HGMMA.64x256x16.F32 R24, R152, gdesc[UR8].tnspB, RZ, !UPT, gsb0 ;  /* 0x43e0000898187df0 */ /* 0x000fe2000c0008ff */
[----:B------:R-:W-:Y:S01]  /*6430*/  R2UR UR10, R209 ;  /* 0x00000000d10a72ca */ /* 0x000fe200000e0000 */
[----:B------:R-:W-:Y:S01]  /*6440*/  UMOV UR11, 0x40000040 ;  /* 0x40000040000b7882 */ /* 0x000fe20000000000 */
[C---:B------:R-:W-:Y:S01]  /*6450*/  VIADD R209, R188.reuse, 0x100 ;  /* 0x00000100bcd17836 */ /* 0x040fe20000000000 */
[----:B------:R-:W-:Y:S02]  /*6460*/  WARPGROUP.DEPBAR.LE gsb0, 0x0 ;  /* 0x00008000000079c5 */ /* 0x000fe40000010000 */
[----:B------:R-:W-:Y:S01]  /*6470*/  WARPGROUP.ARRIVE ;  /* 0x00000000000079c5 */ /* 0x000fe20000000000 */
[----:B--2---:R-:W-:-:S15]  /*6480*/  VIADD R152, R188, 0x180 ;  /* 0x00000180bc987836 */ /* 0x004fde0000000000 */
[----:B------:R-:W-:-:S06]  /*6490*/  NOP ;  /* 0x0000000000007918 */ /* 0x000fcc0000000000 */
[----:B------:R-:W-:Y:S01]  /*64a0*/  HGMMA.64x256x16.F32 R24, R156, gdesc[UR8].tnspB, R24, gsb0 ;  /* 0x43e000089c187df0 */ /* 0x000fe20008000818 */
[----:B------:R-:W-:Y:S01]  /*64b0*/  R2UR UR10, R209 ;  /* 0x00000000d10a72ca */ /* 0x000fe200000e0000 */
[----:B------:R-:W-:Y:S01]  /*64c0*/  UMOV UR11, 0x40000040 ;  /* 0x40000040000b7882 */ /* 0x000fe20000000000 */
[----:B------:R-:W-:Y:S02]  /*64d0*/  WARPGROUP.DEPBAR.LE gsb0, 0x0 ;  /* 0x00008000000079c5 */ /* 0x000fe40000010000 */
[----:B------:R-:W-:-:S15]  /*64e0*/  WARPGROUP.ARRIVE ;  /* 0x00000000000079c5 */ /* 0x000fde0000000000 */
[----:B------:R-:W-:-:S08]  /*64f0*/  NOP ;  /* 0x0000000000007918 */ /* 0x000fd00000000000 */
[----:B------:R-:W-:Y:S01]  /*6500*/  HGMMA.64x256x16.F32 R24, R160, gdesc[UR8].tnspB, R24, gsb0 ;  /* 0x43e00008a0187df0 */ /* 0x000fe20008000818 */
[----:B------:R-:W-:Y:S01]  /*6510*/  R2UR UR10, R152 ;  /* 0x00000000980a72ca */ /* 0x000fe200000e0000 */
[----:B------:R-:W-:Y:S01]  /*6520*/  UMOV UR11, 0x40000040 ;  /* 0x40000040000b7882 */ /* 0x000fe20000000000 */
[----:B------:R-:W-:-:S05]  /*6530*/  @!P1 VIADD R152, R184, 0x38860 ;  /* 0x00038860b8989836 */ /* 0x000fca0000000000 */
[----:B------:R-:W-:Y:S01]  /*6540*/  @!P1 PRMT R152, RZ, 0x654, R152 ;  /* 0x00000654ff989816 */ /* 0x000fe20000000098 */
[----:B------:R-:W-:Y:S02]  /*6550*/  WARPGROUP.DEPBAR.LE gsb0, 0x0 ;  /* 0x00008000000079c5 */ /* 0x000fe40000010000 */
[----:B------:R-:W-:-:S15]  /*6560*/  WARPGROUP.ARRIVE ;  /* 0x00000000000079c5 */ /* 0x000fde0000000000 */
[----:B------:R-:W-:-:S02]  /*6570*/  NOP ;  /* 0x0000000000007918 */ /* 0x000fc40000000000 */
[----:B------:R-:W-:Y:S03]  /*6580*/  HGMMA.64x256x16.F32 R24, R164, gdesc[UR8].tnspB, R24, gsb0 ;  /* 0x43e00008a4187df0 */ /* 0x000fe60008000818 */
[----:B------:R-:W-:Y:S02]  /*6590*/  WARPGROUP.DEPBAR.LE gsb0, 0x0 ;  /* 0x00008000000079c5 */ /* 0x000fe40000010000 */
[----:B------:R-:W-:Y:S01]  /*65a0*/  @!PT LDS RZ, [RZ] ;  /* 0x00000000fffff984 */ /* 0x000fe20000000800 */
[----:B------:R-:W-:Y:S01]  /*65b0*/  @!PT LDS RZ, [RZ] ;  /* 0x00000000fffff984 */ /* 0x000fe20000000800 */
[----:B------:R-:W-:Y:S01]  /*65c0*/  @!PT LDS RZ, [RZ] ;  /* 0x00000000fffff984 */ /* 0x000fe20000000800 */
[----:B------:R-:W-:Y:S01]  /*65d0*/  @!PT LDS RZ, [RZ] ;  /* 0x00000000fffff984 */ /* 0x000fe20000000800 */
[----:B------:R1:W-:Y:S06]  /*65e0*/  MEMBAR.ALL.CTA ;  /* 0x0000000000007992 */ /* 0x0003ec0000008000 */
[----:B-1----:R-:W1:Y:S02]  /*65f0*/  FENCE.VIEW.ASYNC.S ;  /* 0x00000000000073c6 */ /* 0x002e640000000000 */
[----:B-1----:R-:W-:Y:S01]  /*6600*/  NOP ;  /* 0x0000000000007918 */ /* 0x002fe20000000000 */
[----:B------:R-:W-:Y:S06]  /*6610*/  BAR.ARV 0xe, 0x100 ;  /* 0x0384000000007b1d */ /* 0x000fec0000002000 */
[----:B------:R1:W-:Y:S02]  /*6620*/  @!P1 SYNCS.ARRIVE.TRANS64.RED.A1T0 RZ, [R152+URZ], RZ ;  /* 0x000000ff98ff99a7 */ /* 0x0003e4000810043f */
[----:B-1----:R-:W-:Y:S01]  /*6630*/  IMAD.MOV.U32 R152, RZ, RZ, RZ ;  /* 0x000000ffff987224 */ /* 0x002fe200078e00ff */
[----:B0-----:R-:W-:Y:S06]  /*6640*/  @!P2 BRA `(.L_x_3203) ;  /* 0x000000300050a947 */ /* 0x001fec0003800000 */
[----:B------:R-:W-:Y:S01]  /*6650*/  IMAD.MOV.U32 R196, RZ, RZ, RZ ;  /* 0x000000ffffc47224 */ /* 0x000fe200078e00ff */
[----:B------:R-:W-:Y:S01]  /*6660*/  ULDC UR60, c[0x0][0xad0] ;  /* 0x0002b400003c7ab9 */ /* 0x000fe20000000800 */
[----:B------:R-:W-:Y:S01]  /*6670*/  IMAD.U32 R198, RZ, RZ, UR61 ;  /* 0x0000003dffc67e24 */ /* 0x000fe2000f8e00ff */
[----:B------:R-:W-:-:S06]  /*6680*/  UMOV UR61, URZ ;  /* 0x0000003f003d7c82 */ /* 0x000fcc0008000000 */
.L_x_3212:
[----:B------:R-:W-:Y:S01]  /*6690*/  VIADD R197, R196, 0x1 ;  /* 0x00000001c4c57836 */ /* 0x000fe20000000000 */
[----:B------:R-:W-:Y:S02]  /*66a0*/  R2UR UR10, R198 ;  /* 0x00000000c60a72ca */ /* 0x000fe400000e0000 */
[----:B------:R-:W-:Y:S02]  /*66b0*/  R2UR UR7, R2 ;  /* 0x00000000020772ca */ /* 0x000fe400000e0000 */
[----:B------:R-:W-:-:S04]  /*66c0*/  ISETP.NE.AND P3, PT, R197, 0x2, PT ;  /* 0x00000002c500780c */ /* 0x000fc80003f65270 */
[----:B-1----:R-:W-:Y:S02]  /*66d0*/  SEL R152, RZ, 0x1, P3 ;  /* 0x00000001ff987807 */ /* 0x002fe40001800000 */
[----:B------:R-:W-:Y:S02]  /*66e0*/  SEL R197, R197, RZ, P3 ;  /* 0x000000ffc5c57207 */ /* 0x000fe40001800000 */
[----:B------:R-:W-:Y:S01]  /*66f0*/  R2UR UR6, R152 ;  /* 0x00000000980672ca */ /* 0x000fe200000e0000 */
[----:B------:R-:W-:Y:S01]  /*6700*/  IMAD.U32 R152, RZ, RZ, UR10 ;  /* 0x0000000aff987e24 */ /* 0x000fe2000f8e00ff */
[----:B------:R-:W-:-:S04]  /*6710*/  UIADD3 UR10, UR10, -0x1, URZ ;  /* 0xffffffff0a0a7890 */ /* 0x000fc8000fffe03f */
[----:B------:R-:W-:Y:S02]  /*6720*/  ISETP.GT.AND P2, PT, R152, UR7, PT ;  /* 0x0000000798007c0c */ /* 0x000fe4000bf44270 */
[----:B------:R-:W-:-:S05]  /*6730*/  IMAD.U32 R198, RZ, RZ, UR10 ;  /* 0x0000000affc67e24 */ /* 0x000fca000f8e00ff */
[----:B------:R-:W-:Y:S01]  /*6740*/  ULOP3.LUT UR61, UR61, UR6, URZ, 0x3c, !UPT ;  /* 0x000000063d3d7292 */ /* 0x000fe2000f8e3c3f */
[----:B------:R-:W-:Y:S11]  /*6750*/  @!P0 BRA `(.L_x_3204) ;  /* 0x0000000000048947 */ /* 0x000ff60003800000 */
[----:B------:R-:W-:Y:S01]  /*6760*/  BPT.TRAP 0x1 ;  /* 0x000000040000795c */ /* 0x000fe20000300000 */
.L_x_3204:
[----:B------:R-:W-:Y:S02]  /*6770*/  IMAD.U32 R200, RZ, RZ, UR61 ;  /* 0x0000003dffc87e24 */ /* 0x000fe4000f8e00ff */
[----:B------:R-:W-:-:S03]  /*6780*/  IMAD R195, R197, 0x8, R184 ;  /* 0x00000008c5c37824 */ /* 0x000fc600078e02b8 */
[----:B------:R-:W-:-:S04]  /*6790*/  SHF.L.U32 R200, R200, 0x1f, RZ ;  /* 0x0000001fc8c87819 */ /* 0x000fc800000006ff */
[----:B------:R0:W1:Y:S01]  /*67a0*/  SYNCS.PHASECHK.TRANS64.TRYWAIT P3, [R195+URZ+0x38830], R200 ;  /* 0x038830c8c30075a7 */ /* 0x000062000806017f */
[----:B------:R-:W-:Y:S05]  /*67b0*/  @!P0 BRA `(.L_x_3205) ;  /* 0x0000000000048947 */ /* 0x000fea0003800000 */
[----:B------:R-:W-:Y:S01]  /*67c0*/  BPT.TRAP 0x1 ;  /* 0x000000040000795c */ /* 0x000fe20000300000 */
.L_x_3205:
[----:B------:R-:W-:Y:S01]  /*67d0*/  IMAD R199, R197, 0x200, R4 ;  /* 0x00000200c5c77824 */ /* 0x000fe200078e0204 */
[----:B-1----:R-:W-:Y:S06]  /*67e0*/  @P3 BRA `(.L_x_3206) ;  /* 0x0000000000083947 */ /* 0x002fec0003800000 */
[----:B------:R-:W1:Y:S02]  /*67f0*/  SYNCS.PHASECHK.TRANS64.TRYWAIT P3, [R195+URZ+0x38830], R200 ;  /* 0x038830c8c30075a7 */ /* 0x000e64000806017f */
[----:B-1----:R-:W-:Y:S05]  /*6800*/  @!P3 BRA `(.L_x_3207) ;  /* 0x000000b800b8b947 */ /* 0x002fea0003800000 */
.L_x_3206:
[----:B------:R-:W-:Y:S01]  /*6810*/  R2UR UR6, R199 ;  /* 0x00000000c70672ca */ /* 0x000fe200000e0000 */
[----:B------:R-:W-:Y:S01]  /*6820*/  WARPGROUP.ARRIVE ;  /* 0x00000000000079c5 */ /* 0x000fe20000000000 */
[----:B------:R-:W-:Y:S01]  /*6830*/  MOV R201, UR17 ;  /* 0x0000001100c97c02 */ /* 0x000fe20008000f00 */
[----:B------:R-:W-:Y:S01]  /*6840*/  UMOV UR19, 0x40000040 ;  /* 0x4000004000137882 */ /* 0x000fe20000000000 */
[----:B------:R-:W-:Y:S01]  /*6850*/  MOV R202, UR16 ;  /* 0x0000001000ca7c02 */ /* 0x000fe20008000f00 */
[----:B------:R-:W-:Y:S01]  /*6860*/  UMOV UR15, 0x40000040 ;  /* 0x40000040000f7882 */ /* 0x000fe20000000000 */
[----:B------:R-:W-:Y:S01]  /*6870*/  R2UR UR16, R10 ;  /* 0x000000000a1072ca */ /* 0x000fe200000e0000 */
[----:B------:R-:W-:Y:S01]  /*6880*/  UMOV UR11, 0x40000040 ;  /* 0x40000040000b7882 */ /* 0x000fe20000000000 */
[----:B------:R-:W-:Y:S01]  /*6890*/  R2UR UR17, R11 ;  /* 0x000000000b1172ca */ /* 0x000fe200000e0000 */
[----:B------:R-:W-:Y:S01]  /*68a0*/  UMOV UR59, 0x40000040 ;  /* 0x40000040003b7882 */ /* 0x000fe20000000000 */
[----:B------:R-:W-:-:S02]  /*68b0*/  MOV R203, UR13 ;  /* 0x0000000d00cb7c02 */ /* 0x000fc40008000f00 */
[----:B------:R-:W-:Y:S01]  /*68c0*/  MOV R204, UR12 ;  /* 0x0000000c00cc7c02 */ /* 0x000fe20008000f00 */
[----:B------:R-:W-:Y:S01]  /*68d0*/  UMOV UR18, UR6 ;  /* 0x0000000600127c82 */ /* 0x000fe20008000000 */
[----:B------:R-:W-:Y:S02]  /*68e0*/  R2UR UR12, R12 ;  /* 0x000000000c0c72ca */ /* 0x000fe400000e0000 */
[----:B------:R-:W-:Y:S02]  /*68f0*/  R2UR UR13, R13 ;  /* 0x000000000d0d72ca */ /* 0x000fe400000e0000 */
[----:B------:R-:W-:Y:S02]  /*6900*/  MOV R205, UR9 ;  /* 0x0000000900cd7c02 */ /* 0x000fe40008000f00 */
[----:B------:R-:W-:Y:S01]  /*6910*/  MOV R206, UR8 ;  /* 0x0000000800ce7c02 */ /* 0x000fe20008000f00 */
[----:B------:R-:W-:Y:S01]  /*6920*/  HGMMA.64x64x16.F32 R152, gdesc[UR16], RZ, !UPT, gsb0 ;  /* 0x00e00000109879f0 */ /* 0x000fe2000c0008ff */
[----:B------:R-:W-:Y:S01]  /*6930*/  R2UR UR17, R201 ;  /* 0x00000000c91172ca */ /* 0x000fe200000e0000 */
[----:B------:R-:W-:Y:S01]  /*6940*/  VIADD R201, R199, 0x2 ;  /* 0x00000002c7c97836 */ /* 0x000fe20000000000 */
[----:B------:R-:W-:-:S02]  /*6950*/  R2UR UR8, R14 ;  /* 0x000000000e0872ca */ /* 0x000fc400000e0000 */
[----:B------:R-:W-:Y:S02]  /*6960*/  R2UR UR9, R15 ;  /* 0x000000000f0972ca */ /* 0x000fe400000e0000 */
[----:B------:R-:W-:Y:S01]  /*6970*/  R2UR UR6, R201 ;  /* 0x00000000c90672ca */ /* 0x000fe200000e0000 */
[C---:B------:R-:W-:Y:S01]  /*6980*/  VIADD R201, R199.reuse, 0x4 ;  /* 0x00000004c7c97836 */ /* 0x040fe20000000000 */
[----:B------:R-:W-:Y:S01]  /*6990*/  R2UR UR56, R16 ;  /* 0x00000000103872ca */ /* 0x000fe200000e0000 */
[----:B------:R-:W-:Y:S01]  /*69a0*/  VIADD R199, R199, 0x6 ;  /* 0x00000006c7c77836 */ /* 0x000fe20000000000 */
[----:B------:R-:W-:Y:S02]  /*69b0*/  R2UR UR57, R17 ;  /* 0x00000000113972ca */ /* 0x000fe400000e0000 */
[----:B------:R-:W-:-:S07]  /*69c0*/  R2UR UR16, R202 ;  /* 0x00000000ca1072ca */ /* 0x000fce00000e0000 */
[----:B------:R-:W-:Y:S01]  /*69d0*/  UMOV UR14, UR6 ;  /* 0x00000006000e7c82 */ /* 0x000fe20008000000 */
[----:B------:R-:W-:-:S13]  /*69e0*/  R2UR UR6, R201 ;  /* 0x00000000c90672ca */ /* 0x000fda00000e0000 */
[----:B------:R-:W-:Y:S01]  /*69f0*/  UMOV UR10, UR6 ;  /* 0x00000006000a7c82 */ /* 0x000fe20008000000 */
[----:B------:R-:W-:-:S13]  /*6a00*/  R2UR UR6, R199 ;  /* 0x00000000c70672ca */ /* 0x000fda00000e0000 */
[----:B------:R-:W-:Y:S01]  /*6a10*/  UMOV UR58, UR6 ;  /* 0x00000006003a7c82 */ /* 0x000fe20008000000 */
[----:B------:R-:W-:Y:S02]  /*6a20*/  WARPGROUP.DEPBAR.LE gsb0, 0x0 ;  /* 0x00008000000079c5 */ /* 0x000fe40000010000 */
[----:B------:R-:W-:-:S06]  /*6a30*/  WARPGROUP.ARRIVE ;  /* 0x00000000000079c5 */ /* 0x000fcc0000000000 */
[----:B------:R-:W-:Y:S01]  /*6a40*/  HGMMA.64x64x16.F32 R152, gdesc[UR12], R152, gsb0 ;  /* 0x00e000000c9879f0 */ /* 0x000fe20008000898 */
[----:B------:R-:W-:Y:S02]  /*6a50*/  R2UR UR13, R203 ;  /* 0x00000000cb0d72ca */ /* 0x000fe400000e0000 */
[----:B------:R-:W-:Y:S01]  /*6a60*/  R2UR UR12, R204 ;  /* 0x00000000cc0c72ca */ /* 0x000fe200000e0000 */
[----:B------:R-:W-:Y:S02]  /*6a70*/  WARPGROUP.DEPBAR.LE gsb0, 0x0 ;  /* 0x00008000000079c5 */ /* 0x000fe40000010000 */
[----:B------:R-:W-:-:S06]  /*6a80*/  WARPGROUP.ARRIVE ;  /* 0x00000000000079c5 */ /* 0x000fcc0000000000 */
[----:B------:R-:W-:Y:S01]  /*6a90*/  HGMMA.64x64x16.F32 R152, gdesc[UR8], R152, gsb0 ;  /* 0x00e00000089879f0 */ /* 0x000fe20008000898 */
[----:B------:R-:W-:Y:S02]  /*6aa0*/  R2UR UR9, R205 ;  /* 0x00000000cd0972ca */ /* 0x000fe400000e0000 */
[----:B------:R-:W-:Y:S01]  /*6ab0*/  R2UR UR8, R206 ;  /* 0x00000000ce0872ca */ /* 0x000fe200000e0000 */
[----:B------:R-:W-:Y:S02]  /*6ac0*/  WARPGROUP.DEPBAR.LE gsb0, 0x0 ;  /* 0x00008000000079c5 */ /* 0x000fe40000010000 */
[----:B------:R-:W-:-:S06]  /*6ad0*/  WARPGROUP.ARRIVE ;  /* 0x00000000000079c5 */ /* 0x000fcc0000000000 */
[----:B------:R-:W-:Y:S03]  /*6ae0*/  HGMMA.64x64x16.F32 R152, gdesc[UR56], R152, gsb0 ;  /* 0x00e00000389879f0 */ /* 0x000fe60008000898 */
[----:B------:R-:W-:Y:S02]  /*6af0*/  WARPGROUP.DEPBAR.LE gsb0, 0x0 ;  /* 0x00008000000079c5 */ /* 0x000fe40000010000 */
[----:B------:R-:W-:Y:S05]  /*6b00*/  @!P0 BRA `(.L_x_3208) ;  /* 0x0000000000048947 */ /* 0x000fea0003800000 */
[----:B------:R-:W-:Y:S01]  /*6b10*/  BPT.TRAP 0x1 ;  /* 0x000000040000795c */ /* 0x000fe20000300000 */
.L_x_3208:
[----:B------:R2:W3:Y:S01]  /*6b20*/  SYNCS.PHASECHK.TRANS64.TRYWAIT P3, [R195+URZ+0x38850], R200 ;  /* 0x038850c8c30075a7 */ /* 0x0004e2000806017f */
[----:B------:R-:W-:Y:S05]  /*6b30*/  @!P0 BRA `(.L_x_3209) ;  /* 0x0000000000048947 */ /* 0x000fea0003800000 */
[----:B------:R-:W-:Y:S01]  /*6b40*/  BPT.TRAP 0x1 ;  /* 0x000000040000795c */ /* 0x000fe20000300000 */
.L_x_3209:
[----:B---3--:R-:W-:Y:S05]  /*6b50*/  @P3 BRA `(.L_x_3210) ;  /* 0x0000000000083947 */ /* 0x008fea0003800000 */
[----:B------:R-:W3:Y:S02]  /*6b60*/  SYNCS.PHASECHK.TRANS64.TRYWAIT P3, [R195+URZ+0x38850], R200 ;  /* 0x038850c8c30075a7 */ /* 0x000ee4000806017f */
[----:B---3--:R-:W-:Y:S05]  /*6b70*/  @!P3 BRA `(.L_x_3211) ;  /* 0x000000b400f0b947 */ /* 0x008fea0003800000 */
.L_x_3210:
[----:B------:R-:W-:Y:S01]  /*6b80*/  IMAD R199, R197, 0x1000, R6 ;  /* 0x00001000c5c77824 */ /* 0x000fe200078e0206 */
[----:B0123--:R-:W-:Y:S01]  /*6b90*/  MOV R200, UR49 ;  /* 0x0000003100c87c02 */ /* 0x00ffe20008000f00 */
[----:B------:R-:W-:Y:S01]  /*6ba0*/  WARPGROUP.ARRIVE ;  /* 0x00000000000079c5 */ /* 0x000fe20000000000 */
[----:B------:R-:W-:Y:S01]  /*6bb0*/  MOV R201, UR48 ;  /* 0x0000003000c97c02 */ /* 0x000fe20008000f00 */
[----:B------:R-:W-:Y:S01]  /*6bc0*/  UMOV UR51, 0x40000040 ;  /* 0x4000004000337882 */ /* 0x000fe20000000000 */
[----:B------:R-:W-:Y:S01]  /*6bd0*/  R2UR UR6, R199 ;  /* 0x00000000c70672ca */ /* 0x000fe200000e0000 */
[----:B------:R-:W-:Y:S01]  /*6be0*/  UMOV UR55, 0x40000040 ;  /* 0x4000004000377882 */ /* 0x000fe20000000000 */
[----:B------:R-:W-:Y:S01]  /*6bf0*/  R2UR UR48, R18 ;  /* 0x00000000123072ca */ /* 0x000fe200000e0000 */
[----:B------:R-:W-:Y:S01]  /*6c00*/  UMOV UR59, 0x40000040 ;  /* 0x40000040003b7882 */ /* 0x000fe20000000000 */
[----:B------:R-:W-:Y:S01]  /*6c10*/  R2UR UR49, R19 ;  /* 0x00000000133172ca */ /* 0x000fe200000e0000 */
[----:B------:R-:W-:Y:S01]  /*6c20*/  UMOV UR7, 0x40000040 ;  /* 0x4000004000077882 */ /* 0x000fe20000000000 */
[----:B------:R-:W-:Y:S01]  /*6c30*/  MOV R202, UR53 ;  /* 0x0000003500ca7c02 */ /* 0x000fe20008000f00 */
[----:B------:R-:W-:Y:S01]  /*6c40*/  UMOV UR11, 0x40000040 ;  /* 0x40000040000b7882 */ /* 0x000fe20000000000 */
[----:B------:R-:W-:Y:S01]  /*6c50*/  MOV R203, UR52 ;  /* 0x0000003400cb7c02 */ /* 0x000fe20008000f00 */
[----:B------:R-:W-:Y:S01]  /*6c60*/  UMOV UR15, 0x40000040 ;  /* 0x40000040000f7882 */ /* 0x000fe20000000000 */
[----:B------:R-:W-:Y:S01]  /*6c70*/  R2UR UR52, R20 ;  /* 0x00000000143472ca */ /* 0x000fe200000e0000 */
[----:B------:R-:W-:Y:S01]  /*6c80*/  UMOV UR19, 0x40000040 ;  /* 0x4000004000137882 */ /* 0x000fe20000000000 */
[----:B------:R-:W-:Y:S01]  /*6c90*/  R2UR UR53, R21 ;  /* 0x00000000153572ca */ /* 0x000fe200000e0000 */
[----:B------:R-:W-:Y:S01]  /*6ca0*/  UMOV UR50, UR6 ;  /* 0x0000000600327c82 */ /* 0x000fe20008000000 */
[----:B------:R-:W-:Y:S01]  /*6cb0*/  R2UR UR56, R22 ;  /* 0x00000000163872ca */ /* 0x000fe200000e0000 */
[----:B------:R-:W-:Y:S01]  /*6cc0*/  UMOV UR23, 0x40000040 ;  /* 0x4000004000177882 */ /* 0x000fe20000000000 */
[----:B------:R-:W-:Y:S01]  /*6cd0*/  R2UR UR57, R23 ;  /* 0x00000000173972ca */ /* 0x000fe200000e0000 */
[----:B------:R-:W-:Y:S01]  /*6ce0*/  HGMMA.64x64x16.F32 R152, gdesc[UR48], R152, gsb0 ;  /* 0x00e00000309879f0 */ /* 0x000fe20008000898 */
[----:B------:R-:W-:Y:S01]  /*6cf0*/  R2UR UR49, R200 ;  /* 0x00000000c83172ca */ /* 0x000fe200000e0000 */
[C---:B------:R-:W-:Y:S01]  /*6d00*/  VIADD R200, R199.reuse, 0x2 ;  /* 0x00000002c7c87836 */ /* 0x040fe20000000000 */
[----:B------:R-:W-:Y:S01]  /*6d10*/  UMOV UR27, 0x40000040 ;  /* 0x40000040001b7882 */ /* 0x000fe20000000000 */
[----:B------:R-:W-:Y:S01]  /*6d20*/  UMOV UR31, 0x40000040 ;  /* 0x40000040001f7882 */ /* 0x000fe20000000000 */
[----:B------:R-:W-:Y:S01]  /*6d30*/  UMOV UR35, 0x40000040 ;  /* 0x4000004000237882 */ /* 0x000fe20000000000 */
[----:B------:R-:W-:Y:S01]  /*6d40*/  UMOV UR39, 0x40000040 ;  /* 0x4000004000277882 */ /* 0x000fe20000000000 */
[----:B------:R-:W-:Y:S01]  /*6d50*/  R2UR UR6, R200 ;  /* 0x00000000c80672ca */ /* 0x000fe200000e0000 */
[----:B------:R-:W-:Y:S01]  /*6d60*/  VIADD R200, R199, 0x4 ;  /* 0x00000004c7c87836 */ /* 0x000fe20000000000 */
[----:B------:R-:W-:Y:S01]  /*6d70*/  UMOV UR43, 0x40000040 ;  /* 0x40000040002b7882 */ /* 0x000fe20000000000 */
[----:B------:R-:W-:Y:S01]  /*6d80*/  UMOV UR47, 0x40000040 ;  /* 0x40000040002f7882 */ /* 0x000fe20000000000 */
[----:B------:R-:W-:Y:S01]  /*6d90*/  R2UR UR48, R201 ;  /* 0x00000000c93072ca */ /* 0x000fe200000e0000 */
[----:B------:R-:W-:Y:S01]  /*6da0*/  UMOV UR51, 0x40000040 ;  /* 0x4000004000337882 */ /* 0x000fe20000000000 */
[----:B------:R-:W0:Y:S01]  /*6db0*/  S2R R204, SR_TID.X ;  /* 0x0000000000cc7919 */ /* 0x000e220000002100 */
[----:B------:R-:W-:-:S02]  /*6dc0*/  VIADD R201, R199, 0x800 ;  /* 0x00000800c7c97836 */ /* 0x000fc40000000000 */
[----:B------:R-:W-:-:S04]  /*6dd0*/  IMAD R216, R197, 0x1000, R188 ;  /* 0x00001000c5d87824 */ /* 0x000fc800078e02bc */
[----:B------:R-:W-:Y:S01]  /*6de0*/  UMOV UR54, UR6 ;  /* 0x0000000600367c82 */ /* 0x000fe20008000000 */
[----:B------:R-:W-:Y:S01]  /*6df0*/  R2UR UR6, R200 ;  /* 0x00000000c80672ca */ /* 0x000fe200000e0000 */
[----:B------:R-:W-:Y:S02]  /*6e00*/  VIADD R200, R199, 0x6 ;  /* 0x00000006c7c87836 */ /* 0x000fe40000000000 */
[----:B------:R-:W-:-:S10]  /*6e10*/  VIADD R217, R216, 0x80 ;  /* 0x00000080d8d97836 */ /* 0x000fd40000000000 */
[----:B------:R-:W-:Y:S01]  /*6e20*/  UMOV UR58, UR6 ;  /* 0x00000006003a7c82 */ /* 0x000fe20008000000 */
[----:B------:R-:W-:Y:S01]  /*6e30*/  R2UR UR6, R200 ;  /* 0x00000000c80672ca */ /* 0x000fe200000e0000 */
[----:B------:R-:W-:-:S05]  /*6e40*/  VIADD R200, R199, 0x200 ;  /* 0x00000200c7c87836 */ /* 0x000fca0000000000 */
[----:B------:R-:W-:Y:S01]  /*6e50*/  R2UR UR10, R200 ;  /* 0x00000000c80a72ca */ /* 0x000fe200000e0000 */
[----:B------:R-:W-:Y:S01]  /*6e60*/  VIADD R200, R199, 0x202 ;  /* 0x00000202c7c87836 */ /* 0x000fe20000000000 */
[----:B0-----:R-:W-:-:S04]  /*6e70*/  SHF.R.U32.HI R204, RZ, 0x7, R204 ;  /* 0x00000007ffcc7819 */ /* 0x001fc800000116cc */
[----:B------:R-:W-:Y:S01]  /*6e80*/  R2UR UR14, R200 ;  /* 0x00000000c80e72ca */ /* 0x000fe200000e0000 */
[----:B------:R-:W-:-:S05]  /*6e90*/  VIADD R200, R199, 0x204 ;  /* 0x00000204c7c87836 */ /* 0x000fca0000000000 */
[----:B------:R-:W-:Y:S01]  /*6ea0*/  R2UR UR18, R200 ;  /* 0x00000000c81272ca */ /* 0x000fe200000e0000 */
[----:B------:R-:W-:-:S05]  /*6eb0*/  VIADD R200, R199, 0x206 ;  /* 0x00000206c7c87836 */ /* 0x000fca0000000000 */
[----:B------:R-:W-:Y:S01]  /*6ec0*/  R2UR UR22, R200 ;  /* 0x00000000c81672ca */ /* 0x000fe200000e0000 */
[----:B------:R-:W-:-:S05]  /*6ed0*/  VIADD R200, R199, 0x400 ;  /* 0x00000400c7c87836 */ /* 0x000fca0000000000 */
[----:B------:R-:W-:Y:S01]  /*6ee0*/  R2UR UR26, R200 ;  /* 0x00000000c81a72ca */ /* 0x000fe200000e0000 */
[----:B------:R-:W-:-:S05]  /*6ef0*/  VIADD R200, R199, 0x402 ;  /* 0x00000402c7c87836 */ /* 0x000fca0000000000 */
[----:B------:R-:W-:Y:S01]  /*6f00*/  R2UR UR30, R200 ;  /* 0x00000000c81e72ca */ /* 0x000fe200000e0000 */
[C---:B------:R-:W-:Y:S01]  /*6f10*/  VIADD R200, R199.reuse, 0x404 ;  /* 0x00000404c7c87836 */ /* 0x040fe20000000000 */
[----:B------:R-:W-:Y:S02]  /*6f20*/  WARPGROUP.DEPBAR.LE gsb0, 0x0 ;  /* 0x00008000000079c5 */ /* 0x000fe40000010000 */
[----:B------:R-:W-:Y:S02]  /*6f30*/  WARPGROUP.ARRIVE ;  /* 0x00000000000079c5 */ /* 0x000fe40000000000 */
[----:B------:R-:W-:Y:S01]  /*6f40*/  R2UR UR34, R200 ;  /* 0x00000000c82272ca */ /* 0x000fe200000e0000 */
[----:B------:R-:W-:-:S03]  /*6f50*/  VIADD R200, R199, 0x406 ;  /* 0x00000406c7c87836 */ /* 0x000fc60000000000 */
[----:B------:R-:W-:Y:S02]  /*6f60*/  HGMMA.64x64x16.F32 R152, gdesc[UR52], R152, gsb0 ;  /* 0x00e00000349879f0 */ /* 0x000fe40008000898 */
[----:B------:R-:W-:Y:S01]  /*6f70*/  R2UR UR38, R200 ;  /* 0x00000000c82672ca */ /* 0x000fe200000e0000 */
[----:B------:R-:W-:Y:S01]  /*6f80*/  VIADD R200, R199, 0x600 ;  /* 0x00000600c7c87836 */ /* 0x000fe20000000000 */
[----:B------:R-:W-:Y:S01]  /*6f90*/  R2UR UR53, R202 ;  /* 0x00000000ca3572ca */ /* 0x000fe200000e0000 */
[----:B------:R-:W-:Y:S01]  /*6fa0*/  UMOV UR55, 0x40000040 ;  /* 0x4000004000377882 */ /* 0x000fe20000000000 */
[----:B------:R-:W-:Y:S02]  /*6fb0*/  R2UR UR52, R203 ;  /* 0x00000000cb3472ca */ /* 0x000fe400000e0000 */
[----:B------:R-:W-:Y:S01]  /*6fc0*/  R2UR UR42, R200 ;  /* 0x00000000c82a72ca */ /* 0x000fe200000e0000 */
[----:B------:R-:W-:-:S05]  /*6fd0*/  VIADD R200, R199, 0x602 ;  /* 0x00000602c7c87836 */ /* 0x000fca0000000000 */
[----:B------:R-:W-:Y:S01]  /*6fe0*/  R2UR UR46, R200 ;  /* 0x00000000c82e72ca */ /* 0x000fe200000e0000 */
[----:B------:R-:W-:-:S05]  /*6ff0*/  VIADD R200, R199, 0x604 ;  /* 0x00000604c7c87836 */ /* 0x000fca0000000000 */
[----:B------:R-:W-:Y:S01]  /*7000*/  R2UR UR50, R200 ;  /* 0x00000000c83272ca */ /* 0x000fe200000e0000 */
[----:B------:R-:W-:-:S05]  /*7010*/  VIADD R200, R199, 0x606 ;  /* 0x00000606c7c87836 */ /* 0x000fca0000000000 */
[----:B------:R-:W-:Y:S02]  /*7020*/  R2UR UR54, R200 ;  /* 0x00000000c83672ca */ /* 0x000fe400000e0000 */
[----:B------:R0:W1:Y:S02]  /*7030*/  SHFL.IDX PT, R200, R204, RZ, 0x1f ;  /* 0x00001fffccc87589 */ /* 0x00006400000e0000 */
[----:B0-----:R-:W-:Y:S01]  /*7040*/  IMAD.MOV.U32 R204, RZ, RZ, 0x4 ;  /* 0x00000004ffcc7424 */ /* 0x001fe200078e00ff */
[----:B-1----:R-:W-:-:S04]  /*7050*/  ISETP.GT.AND P3, PT, R200, 0x7f, PT ;  /* 0x0000007fc800780c */ /* 0x002fc80003f64270 */
[----:B------:R-:W-:-:S05]  /*7060*/  SEL R200, RZ, 0x2, !P3 ;  /* 0x00000002ffc87807 */ /* 0x000fca0005800000 */
[----:B------:R-:W-:Y:S02]  /*7070*/  IMAD.IADD R202, R7, 0x1, R200 ;  /* 0x0000000107ca7824 */ /* 0x000fe400078e02c8 */
        /* <DEDUP_REMOVED lines=8> */
[C---:B------:R-:W-:Y:S02]  /*7100*/  SEL R202, R204.reuse, 0x2, P3 ;  /* 0x00000002ccca7807 */ /* 0x040fe40001800000 */
[----:B------:R-:W-:-:S03]  /*7110*/  SEL R204, R204, 0x6, !P3 ;  /* 0x00000006cccc7807 */ /* 0x000fc60005800000 */
[--C-:B------:R-:W-:Y:S02]  /*7120*/  IMAD.IADD R203, R7, 0x1, R202.reuse ;  /* 0x0000000107cb7824 */ /* 0x100fe400078e02ca */
[C---:B------:R-:W-:Y:S02]  /*7130*/  IMAD.IADD R205, R201.reuse, 0x1, R202 ;  /* 0x00000001c9cd7824 */ /* 0x040fe400078e02ca */
[----:B------:R-:W-:Y:S01]  /*7140*/  IMAD.IADD R201, R201, 0x1, R204 ;  /* 0x00000001c9c97824 */ /* 0x000fe200078e02cc */
[----:B------:R-:W-:Y:S02]  /*7150*/  WARPGROUP.DEPBAR.LE gsb0, 0x0 ;  /* 0x00008000000079c5 */ /* 0x000fe40000010000 */
[----:B------:R-:W-:-:S06]  /*7160*/  WARPGROUP.ARRIVE ;  /* 0x00000000000079c5 */ /* 0x000fcc0000000000 */
[----:B------:R-:W-:Y:S01]  /*7170*/  HGMMA.64x64x16.F32 R152, gdesc[UR4], R152, gsb0 ;  /* 0x00e00000049879f0 */ /* 0x000fe20008000898 */
[----:B------:R-:W-:Y:S02]  /*7180*/  ULDC UR7, c[0x0][0xa80] ;  /* 0x0002a00000077ab9 */ /* 0x000fe40000000800 */
[----:B------:R-:W-:Y:S01]  /*7190*/  UMOV UR6, UR7 ;  /* 0x0000000700067c82 */ /* 0x000fe20008000000 */
        /* <DEDUP_REMOVED lines=69> */
[----:B------:R-:W-:Y:S02]  /*75f0*/  IMAD.IADD R203, R8, 0x1, R200 ;  /* 0x0000000108cb7824 */ /* 0x000fe400078e02c8 */
        /* <DEDUP_REMOVED lines=8> */
[----:B------:R-:W-:Y:S02]  /*7680*/  IMAD.IADD R203, R8, 0x1, R202 ;  /* 0x0000000108cb7824 */ /* 0x000fe400078e02ca */
        /* <DEDUP_REMOVED lines=108> */
[----:B------:R-:W-:Y:S02]  /*7d50*/  LOP3.LUT R201, R201, 0x1e00, RZ, 0xc0, !PT ;  /* 0x00001e00c9c97812 */ /* 0x000fe400078ec0ff */
[----:B------:R-:W-:Y:S02]  /*7d60*/  ISETP.NE.AND P3, PT, R0, RZ, PT ;  /* 0x000000ff0000720c */ /* 0x000fe40003f65270 */
[----:B------:R-:W-:-:S02]  /*7d70*/  IADD3 R202, R200, R201, R5 ;  /* 0x000000c9c8ca7210 */ /* 0x000fc40007ffe005 */
        /* <DEDUP_REMOVED lines=37> */
[----:B------:R-:W-:-:S05]  /*7fd0*/  FMUL.FTZ R165, R179, UR60 ;  /* 0x0000003cb3a57c20 */ /* 0x000fca0008410000 */
[----:B------:R-:W0:Y:S01]  /*7fe0*/  MUFU.TANH R202, R202 ;  /* 0x000000ca00ca7308 */ /* 0x000e220000002400 */
[----:B-1----:R-:W-:-:S07]  /*7ff0*/  FMNMX.FTZ R156, R200, R157, !PT ;  /* 0x0000009dc89c7209 */ /* 0x002fce0007810000 */
[----:B------:R-:W1:Y:S01]  /*8000*/  MUFU.TANH R203, R203 ;  /* 0x000000cb00cb7308 */ /* 0x000e620000002400 */
[----:B--2---:R-:W-:-:S07]  /*8010*/  FMNMX.FTZ R157, R201, R156, !PT ;  /* 0x0000009cc99d7209 */ /* 0x004fce0007810000 */
[----:B------:R-:W2:Y:S01]  /*8020*/  MUFU.TANH R204, R204 ;  /* 0x000000cc00cc7308 */ /* 0x000ea20000002400 */
[----:B0-----:R-:W-:-:S07]  /*8030*/  FMNMX.FTZ R156, R202, R157, !PT ;  /* 0x0000009dca9c7209 */ /* 0x001fce0007810000 */
        /* <DEDUP_REMOVED lines=19> */
[----:B0-----:R-:W-:Y:S01]  /*8170*/  FMNMX.FTZ R158, R212, R157, !PT ;  /* 0x0000009dd49e7209 */ /* 0x001fe20007810000 */
[----:B------:R-:W-:-:S06]  /*8180*/  FMUL.FTZ R157, R163, UR60 ;  /* 0x0000003ca39d7c20 */ /* 0x000fcc0008410000 */
[----:B------:R-:W0:Y:S01]  /*8190*/  MUFU.TANH R207, R207 ;  /* 0x000000cf00cf7308 */ /* 0x000e220000002400 */
[----:B-1----:R-:W-:Y:S01]  /*81a0*/  FMNMX.FTZ R159, R213, R158, !PT ;  /* 0x0000009ed59f7209 */ /* 0x002fe20007810000 */
[----:B------:R-:W-:-:S06]  /*81b0*/  FMUL.FTZ R158, R166, UR60 ;  /* 0x0000003ca69e7c20 */ /* 0x000fcc0008410000 */
[----:B------:R-:W1:Y:S01]  /*81c0*/  MUFU.TANH R152, R152 ;  /* 0x0000009800987308 */ /* 0x000e620000002400 */
[----:B--2---:R-:W-:Y:S01]  /*81d0*/  FMNMX.FTZ R160, R214, R159, !PT ;  /* 0x0000009fd6a07209 */ /* 0x004fe20007810000 */
[----:B------:R-:W-:-:S06]  /*81e0*/  FMUL.FTZ R159, R167, UR60 ;  /* 0x0000003ca79f7c20 */ /* 0x000fcc0008410000 */
[----:B------:R-:W2:Y:S01]  /*81f0*/  MUFU.TANH R153, R153 ;  /* 0x0000009900997308 */ /* 0x000ea20000002400 */
[----:B0-----:R-:W-:Y:S01]  /*8200*/  FMNMX.FTZ R164, R207, R160, !PT ;  /* 0x000000a0cfa47209 */ /* 0x001fe20007810000 */
[----:B------:R-:W-:-:S04]  /*8210*/  FMUL.FTZ R160, R170, UR60 ;  /* 0x0000003caaa07c20 */ /* 0x000fc80008410000 */
[----:B------:R-:W0:Y:S02]  /*8220*/  SHFL.BFLY PT, R163, R164, 0x2, 0x1f ;  /* 0x0c401f00a4a37f89 */ /* 0x000e2400000e0000 */
[----:B------:R-:W3:Y:S01]  /*8230*/  MUFU.TANH R154, R154 ;  /* 0x0000009a009a7308 */ /* 0x000ee20000002400 */
[----:B-1----:R-:W-:-:S07]  /*8240*/  FMNMX.FTZ R166, R152, R187, !PT ;  /* 0x000000bb98a67209 */ /* 0x002fce0007810000 */
[----:B------:R-:W1:Y:S01]  /*8250*/  MUFU.TANH R155, R155 ;  /* 0x0000009b009b7308 */ /* 0x000e620000002400 */
[----:B--2---:R-:W-:Y:S01]  /*8260*/  FMNMX.FTZ R167, R153, R166, !PT ;  /* 0x000000a699a77209 */ /* 0x004fe20007810000 */
[----:B------:R-:W-:-:S06]  /*8270*/  FMUL.FTZ R166, R182, UR60 ;  /* 0x0000003cb6a67c20 */ /* 0x000fcc0008410000 */
[----:B------:R-:W2:Y:S01]  /*8280*/  MUFU.TANH R156, R156 ;  /* 0x0000009c009c7308 */ /* 0x000ea20000002400 */
[----:B---3--:R-:W-:Y:S02]  /*8290*/  FMNMX.FTZ R168, R154, R167, !PT ;  /* 0x000000a79aa87209 */ /* 0x008fe40007810000 */
[----:B0-----:R-:W-:Y:S01]  /*82a0*/  FMNMX.FTZ R169, R164, R163, !PT ;  /* 0x000000a3a4a97209 */ /* 0x001fe20007810000 */
[----:B------:R-:W-:-:S04]  /*82b0*/  FMUL.FTZ R163, R175, UR60 ;  /* 0x0000003cafa37c20 */ /* 0x000fc80008410000 */
[----:B------:R-:W0:Y:S01]  /*82c0*/  MUFU.TANH R157, R157 ;  /* 0x0000009d009d7308 */ /* 0x000e220000002400 */
[----:B-1----:R-:W-:Y:S01]  /*82d0*/  FMNMX.FTZ R167, R155, R168, !PT ;  /* 0x000000a89ba77209 */ /* 0x002fe20007810000 */
[----:B------:R-:W-:Y:S01]  /*82e0*/  FMUL.FTZ R164, R178, UR60 ;  /* 0x0000003cb2a47c20 */ /* 0x000fe20008410000 */
[----:B------:R-:W1:Y:S05]  /*82f0*/  SHFL.BFLY PT, R170, R169, 0x1, 0x1f ;  /* 0x0c201f00a9aa7f89 */ /* 0x000e6a00000e0000 */
[----:B------:R-:W3:Y:S01]  /*8300*/  MUFU.TANH R158, R158 ;  /* 0x0000009e009e7308 */ /* 0x000ee20000002400 */
[----:B--2---:R-:W-:Y:S01]  /*8310*/  FMNMX.FTZ R168, R156, R167, !PT ;  /* 0x000000a79ca87209 */ /* 0x004fe20007810000 */
[----:B------:R-:W-:-:S06]  /*8320*/  FMUL.FTZ R167, R183, UR60 ;  /* 0x0000003cb7a77c20 */ /* 0x000fcc0008410000 */
[----:B------:R-:W2:Y:S01]  /*8330*/  MUFU.TANH R159, R159 ;  /* 0x0000009f009f7308 */ /* 0x000ea20000002400 */
[----:B0-----:R-:W-:-:S07]  /*8340*/  FMNMX.FTZ R171, R157, R168, !PT ;  /* 0x000000a89dab7209 */ /* 0x001fce0007810000 */
[----:B------:R-:W0:Y:S01]  /*8350*/  MUFU.TANH R160, R160 ;  /* 0x000000a000a07308 */ /* 0x000e220000002400 */
[----:B---3--:R-:W-:Y:S02]  /*8360*/  FMNMX.FTZ R168, R158, R171, !PT ;  /* 0x000000ab9ea87209 */ /* 0x008fe40007810000 */
[----:B-1----:R-:W-:-:S05]  /*8370*/  FMNMX.FTZ R169, R169, R170, !PT ;  /* 0x000000aaa9a97209 */ /* 0x002fca0007810000 */
[----:B------:R-:W1:Y:S01]  /*8380*/  MUFU.TANH R161, R161 ;  /* 0x000000a100a17308 */ /* 0x000e620000002400 */
[----:B------:R-:W-:Y:S01]  /*8390*/  FADD.FTZ R170, -R169, R186 ;  /* 0x000000baa9aa7221 */ /* 0x000fe20000010100 */
[----:B--2---:R-:W-:Y:S01]  /*83a0*/  FMNMX.FTZ R171, R159, R168, !PT ;  /* 0x000000a89fab7209 */ /* 0x004fe20007810000 */
[----:B------:R-:W-:Y:S02]  /*83b0*/  FMUL.FTZ R215, R169, UR6 ;  /* 0x00000006a9d77c20 */ /* 0x000fe40008410000 */
[----:B------:R-:W-:Y:S02]  /*83c0*/  FMUL.FTZ R174, R170, UR6 ;  /* 0x00000006aaae7c20 */ /* 0x000fe40008410000 */
[--C-:B------:R-:W-:Y:S01]  /*83d0*/  FFMA.FTZ R200, R200, UR6, -R215.reuse ;  /* 0x00000006c8c87c23 */ /* 0x100fe200080108d7 */
[----:B------:R-:W2:Y:S01]  /*83e0*/  MUFU.TANH R162, R162 ;  /* 0x000000a200a27308 */ /* 0x000ea20000002400 */
[----:B0-----:R-:W-:Y:S01]  /*83f0*/  FMNMX.FTZ R170, R160, R171, !PT ;  /* 0x000000aba0aa7209 */ /* 0x001fe20007810000 */
[--C-:B------:R-:W-:Y:S01]  /*8400*/  FFMA.FTZ R171, R199, UR6, -R215.reuse ;  /* 0x00000006c7ab7c23 */ /* 0x100fe200080108d7 */
[--C-:B------:R-:W-:Y:S01]  /*8410*/  FFMA.FTZ R201, R201, UR6, -R215.reuse ;  /* 0x00000006c9c97c23 */ /* 0x100fe200080108d7 */
[--C-:B------:R-:W-:Y:S01]  /*8420*/  FFMA.FTZ R214, R214, UR6, -R215.reuse ;  /* 0x00000006d6d67c23 */ /* 0x100fe200080108d7 */
[--C-:B------:R-:W-:Y:S01]  /*8430*/  FFMA.FTZ R175, R204, UR6, -R215.reuse ;  /* 0x00000006ccaf7c23 */ /* 0x100fe200080108d7 */
[--C-:B------:R-:W-:Y:S01]  /*8440*/  FFMA.FTZ R176, R205, UR6, -R215.reuse ;  /* 0x00000006cdb07c23 */ /* 0x100fe200080108d7 */
[--C-:B------:R-:W-:Y:S01]  /*8450*/  FFMA.FTZ R177, R206, UR6, -R215.reuse ;  /* 0x00000006ceb17c23 */ /* 0x100fe200080108d7 */
[----:B------:R-:W0:Y:S01]  /*8460*/  MUFU.TANH R163, R163 ;  /* 0x000000a300a37308 */ /* 0x000e220000002400 */
[----:B-1----:R-:W-:Y:S01]  /*8470*/  FMNMX.FTZ R173, R161, R170, !PT ;  /* 0x000000aaa1ad7209 */ /* 0x002fe20007810000 */
[--C-:B------:R-:W-:Y:S01]  /*8480*/  FFMA.FTZ R178, R208, UR6, -R215.reuse ;  /* 0x00000006d0b27c23 */ /* 0x100fe200080108d7 */
[--C-:B------:R-:W-:Y:S01]  /*8490*/  FFMA.FTZ R181, R211, UR6, -R215.reuse ;  /* 0x00000006d3b57c23 */ /* 0x100fe200080108d7 */
[--C-:B------:R-:W-:Y:S01]  /*84a0*/  FFMA.FTZ R182, R212, UR6, -R215.reuse ;  /* 0x00000006d4b67c23 */ /* 0x100fe200080108d7 */
[----:B------:R-:W-:-:S03]  /*84b0*/  FFMA.FTZ R183, R213, UR6, -R215 ;  /* 0x00000006d5b77c23 */ /* 0x000fc600080108d7 */
        /* <DEDUP_REMOVED lines=8> */
[----:B------:R0:W2:Y:S08]  /*8540*/  MUFU.EX2 R168, R174 ;  /* 0x000000ae00a87308 */ /* 0x0000b00000000800 */
[----:B------:R3:W-:Y:S01]  /*8550*/  MUFU.EX2 R170, R200 ;  /* 0x000000c800aa7308 */ /* 0x0007e20000000800 */
[----:B0-----:R-:W-:Y:S01]  /*8560*/  FMNMX.FTZ R174, R166, R173, !PT ;  /* 0x000000ada6ae7209 */ /* 0x001fe20007810000 */
[----:B------:R-:W-:-:S03]  /*8570*/  FFMA.FTZ R173, R202, UR6, -R215 ;  /* 0x00000006caad7c23 */ /* 0x000fc600080108d7 */
[----:B-1----:R-:W-:Y:S01]  /*8580*/  FMNMX.FTZ R179, R167, R174, !PT ;  /* 0x000000aea7b37209 */ /* 0x002fe20007810000 */
[--C-:B------:R-:W-:Y:S02]  /*8590*/  FFMA.FTZ R174, R203, UR6, -R215.reuse ;  /* 0x00000006cbae7c23 */ /* 0x100fe400080108d7 */
[----:B------:R0:W-:Y:S01]  /*85a0*/  MUFU.EX2 R172, R201 ;  /* 0x000000c900ac7308 */ /* 0x0001e20000000800 */
[-C--:B--2---:R-:W-:Y:S01]  /*85b0*/  FMUL.FTZ R24, R24, R168.reuse ;  /* 0x000000a818187220 */ /* 0x084fe20000410000 */
[----:B------:R-:W1:Y:S01]  /*85c0*/  SHFL.BFLY PT, R180, R179, 0x2, 0x1f ;  /* 0x0c401f00b3b47f89 */ /* 0x000e6200000e0000 */
        /* <DEDUP_REMOVED lines=13> */
[----:B------:R-:W2:Y:S01]  /*86a0*/  MUFU.EX2 R173, R173 ;  /* 0x000000ad00ad7308 */ /* 0x000ea20000000800 */
        /* <DEDUP_REMOVED lines=8> */
[----:B------:R-:W-:Y:S01]  /*8730*/  FMUL.FTZ R64, R64, R168 ;  /* 0x000000a840407220 */ /* 0x000fe20000410000 */
[----:B-1----:R-:W-:Y:S01]  /*8740*/  FMNMX.FTZ R186, R179, R180, !PT ;  /* 0x000000b4b3ba7209 */ /* 0x002fe20007810000 */
[--C-:B------:R-:W-:Y:S01]  /*8750*/  FFMA.FTZ R179, R209, UR6, -R215.reuse ;  /* 0x00000006d1b37c23 */ /* 0x100fe200080108d7 */
[--C-:B------:R-:W-:Y:S01]  /*8760*/  FFMA.FTZ R180, R210, UR6, -R215.reuse ;  /* 0x00000006d2b47c23 */ /* 0x100fe200080108d7 */
[-C--:B------:R-:W-:Y:S01]  /*8770*/  FMUL.FTZ R65, R65, R168.reuse ;  /* 0x000000a841417220 */ /* 0x080fe20000410000 */
[-C--:B------:R-:W-:Y:S01]  /*8780*/  FMUL.FTZ R68, R68, R168.reuse ;  /* 0x000000a844447220 */ /* 0x080fe20000410000 */
[----:B------:R-:W3:Y:S01]  /*8790*/  SHFL.BFLY PT, R199, R186, 0x1, 0x1f ;  /* 0x0c201f00bac77f89 */ /* 0x000ee200000e0000 */
        /* <DEDUP_REMOVED lines=23> */
[----:B---3--:R-:W-:Y:S01]  /*8910*/  FMNMX.FTZ R200, R186, R199, !PT ;  /* 0x000000c7bac87209 */ /* 0x008fe20007810000 */
[----:B------:R-:W-:Y:S01]  /*8920*/  FFMA.FTZ R199, R207, UR6, -R215 ;  /* 0x00000006cfc77c23 */ /* 0x000fe200080108d7 */
[----:B------:R1:W-:Y:S01]  /*8930*/  MUFU.EX2 R186, R214 ;  /* 0x000000d600ba7308 */ /* 0x0003e20000000800 */
[-C--:B------:R-:W-:Y:S01]  /*8940*/  FMUL.FTZ R109, R109, R168.reuse ;  /* 0x000000a86d6d7220 */ /* 0x080fe20000410000 */
[-C--:B------:R-:W-:Y:S01]  /*8950*/  FMUL.FTZ R112, R112, R168.reuse ;  /* 0x000000a870707220 */ /* 0x080fe20000410000 */
[C---:B------:R-:W-:Y:S01]  /*8960*/  FADD.FTZ R187, -R200.reuse, R187 ;  /* 0x000000bbc8bb7221 */ /* 0x040fe20000010100 */
[----:B------:R-:W-:Y:S01]  /*8970*/  FMUL.FTZ R209, R200, UR6 ;  /* 0x00000006c8d17c20 */ /* 0x000fe20008410000 */
[-C--:B------:R-:W-:Y:S01]  /*8980*/  FMUL.FTZ R113, R113, R168.reuse ;  /* 0x000000a871717220 */ /* 0x080fe20000410000 */
[----:B------:R-:W-:Y:S01]  /*8990*/  FMUL.FTZ R116, R116, R168 ;  /* 0x000000a874747220 */ /* 0x000fe20000410000 */
[----:B------:R-:W-:Y:S01]  /*89a0*/  FMUL.FTZ R187, R187, UR6 ;  /* 0x00000006bbbb7c20 */ /* 0x000fe20008410000 */
[--C-:B------:R-:W-:Y:S01]  /*89b0*/  FFMA.FTZ R202, R152, UR6, -R209.reuse ;  /* 0x0000000698ca7c23 */ /* 0x100fe200080108d1 */
[----:B0-----:R-:W-:Y:S01]  /*89c0*/  FFMA.FTZ R201, R153, UR6, -R209 ;  /* 0x0000000699c97c23 */ /* 0x001fe200080108d1 */
[----:B------:R-:W-:-:S02]  /*89d0*/  @!P1 VIADD R152, R195, 0x38840 ;  /* 0x00038840c3989836 */ /* 0x000fc40000000000 */
[----:B------:R-:W-:Y:S01]  /*89e0*/  FFMA.FTZ R203, R154, UR6, -R209 ;  /* 0x000000069acb7c23 */ /* 0x000fe200080108d1 */
[----:B------:R-:W-:Y:S01]  /*89f0*/  @!P3 IMAD R153, R196, 0x40, R3 ;  /* 0x00000040c499b824 */ /* 0x000fe200078e0203 */
[----:B------:R-:W0:Y:S01]  /*8a00*/  MUFU.EX2 R187, R187 ;  /* 0x000000bb00bb7308 */ /* 0x000e220000000800 */
[--C-:B------:R-:W-:Y:S01]  /*8a10*/  FFMA.FTZ R204, R155, UR6, -R209.reuse ;  /* 0x000000069bcc7c23 */ /* 0x100fe200080108d1 */
[----:B------:R-:W-:Y:S01]  /*8a20*/  @!P1 PRMT R152, RZ, 0x654, R152 ;  /* 0x00000654ff989816 */ /* 0x000fe20000000098 */
[----:B------:R-:W-:Y:S02]  /*8a30*/  @!P3 IMAD R153, R153, 0x4, R184 ;  /* 0x000000049999b824 */ /* 0x000fe400078e02b8 */
[--C-:B------:R-:W-:Y:S01]  /*8a40*/  FFMA.FTZ R205, R156, UR6, -R209.reuse ;  /* 0x000000069ccd7c23 */ /* 0x100fe200080108d1 */
[--C-:B------:R-:W-:Y:S01]  /*8a50*/  FFMA.FTZ R206, R157, UR6, -R209.reuse ;  /* 0x000000069dce7c23 */ /* 0x100fe200080108d1 */
[--C-:B------:R-:W-:Y:S01]  /*8a60*/  FFMA.FTZ R207, R158, UR6, -R209.reuse ;  /* 0x000000069ecf7c23 */ /* 0x100fe200080108d1 */
[--C-:B------:R-:W-:Y:S01]  /*8a70*/  FFMA.FTZ R208, R159, UR6, -R209.reuse ;  /* 0x000000069fd07c23 */ /* 0x100fe200080108d1 */
[--C-:B------:R-:W-:Y:S01]  /*8a80*/  FFMA.FTZ R210, R160, UR6, -R209.reuse ;  /* 0x00000006a0d27c23 */ /* 0x100fe200080108d1 */
[--C-:B------:R-:W-:Y:S01]  /*8a90*/  FFMA.FTZ R211, R161, UR6, -R209.reuse ;  /* 0x00000006a1d37c23 */ /* 0x100fe200080108d1 */
[--C-:B------:R-:W-:Y:S01]  /*8aa0*/  FFMA.FTZ R212, R162, UR6, -R209.reuse ;  /* 0x00000006a2d47c23 */ /* 0x100fe200080108d1 */
[--C-:B------:R-:W-:Y:S01]  /*8ab0*/  FFMA.FTZ R213, R163, UR6, -R209.reuse ;  /* 0x00000006a3d57c23 */ /* 0x100fe200080108d1 */
[--C-:B-1----:R-:W-:Y:S01]  /*8ac0*/  FFMA.FTZ R214, R164, UR6, -R209.reuse ;  /* 0x00000006a4d67c23 */ /* 0x102fe200080108d1 */
[--C-:B------:R-:W-:Y:S01]  /*8ad0*/  FFMA.FTZ R215, R165, UR6, -R209.reuse ;  /* 0x00000006a5d77c23 */ /* 0x100fe200080108d1 */
[--C-:B------:R-:W-:Y:S01]  /*8ae0*/  FFMA.FTZ R196, R166, UR6, -R209.reuse ;  /* 0x00000006a6c47c23 */ /* 0x100fe200080108d1 */
[----:B------:R1:W-:Y:S01]  /*8af0*/  @!P1 SYNCS.ARRIVE.TRANS64.RED.A1T0 RZ, [R152+URZ], RZ ;  /* 0x000000ff98ff99a7 */ /* 0x0003e2000810043f */
[----:B------:R-:W-:Y:S01]  /*8b00*/  FFMA.FTZ R209, R167, UR6, -R209 ;  /* 0x00000006a7d17c23 */ /* 0x000fe200080108d1 */
[----:B------:R-:W-:Y:S01]  /*8b10*/  @!P3 STS [R153+0x38400], R168 ;  /* 0x038400a89900b388 */ /* 0x000fe20000000800 */
[----:B------:R-:W-:Y:S01]  /*8b20*/  MUFU.EX2 R202, R202 ;  /* 0x000000ca00ca7308 */ /* 0x000fe20000000800 */
[----:B--2---:R-:W-:Y:S01]  /*8b30*/  F2FP.F16.F32.PACK_AB R154, R173, R172 ;  /* 0x000000acad9a723e */ /* 0x004fe200000000ff */
[-C--:B0-----:R-:W-:Y:S01]  /*8b40*/  FMUL.FTZ R26, R26, R187.reuse ;  /* 0x000000bb1a1a7220 */ /* 0x081fe20000410000 */
[----:B------:R0:W-:Y:S01]  /*8b50*/  @!P3 STS [R153+0x38420], R187 ;  /* 0x038420bb9900b388 */ /* 0x0001e20000000800 */
[----:B------:R-:W-:Y:S01]  /*8b60*/  F2FP.F16.F32.PACK_AB R156, R175, R174 ;  /* 0x000000aeaf9c723e */ /* 0x000fe200000000ff */
[----:B------:R-:W-:Y:S01]  /*8b70*/  FMUL.FTZ R27, R27, R187 ;  /* 0x000000bb1b1b7220 */ /* 0x000fe20000410000 */
[----:B-1----:R-:W-:Y:S01]  /*8b80*/  F2FP.F16.F32.PACK_AB R152, R170, R171 ;  /* 0x000000abaa98723e */ /* 0x002fe200000000ff */
[-C--:B------:R-:W-:Y:S01]  /*8b90*/  FMUL.FTZ R30, R30, R187.reuse ;  /* 0x000000bb1e1e7220 */ /* 0x080fe20000410000 */
[----:B------:R-:W0:Y:S01]  /*8ba0*/  MUFU.EX2 R201, R201 ;  /* 0x000000c900c97308 */ /* 0x000e220000000800 */
[----:B------:R-:W-:Y:S01]  /*8bb0*/  F2FP.F16.F32.PACK_AB R158, R177, R176 ;  /* 0x000000b0b19e723e */ /* 0x000fe200000000ff */
        /* <DEDUP_REMOVED lines=14> */
[----:B------:R-:W1:Y:S01]  /*8ca0*/  MUFU.EX2 R204, R204 ;  /* 0x000000cc00cc7308 */ /* 0x000e620000000800 */
[----:B0-----:R-:W-:Y:S01]  /*8cb0*/  F2FP.F16.F32.PACK_AB R153, R201, R202 ;  /* 0x000000cac999723e */ /* 0x001fe200000000ff */
        /* <DEDUP_REMOVED lines=13> */
[----:B------:R-:W-:Y:S01]  /*8d90*/  FMUL.FTZ R82, R82, R187 ;  /* 0x000000bb52527220 */ /* 0x000fe20000410000 */
[----:B------:R-:W0:Y:S01]  /*8da0*/  MUFU.EX2 R206, R206 ;  /* 0x000000ce00ce7308 */ /* 0x000e220000000800 */
[----:B-1----:R-:W-:Y:S01]  /*8db0*/  F2FP.F16.F32.PACK_AB R155, R204, R203 ;  /* 0x000000cbcc9b723e */ /* 0x002fe200000000ff */
[----:B------:R-:W-:Y:S01]  /*8dc0*/  BAR.SYNC.DEFER_BLOCKING 0xf, 0x100 ;  /* 0x03c4000000007b1d */ /* 0x000fe20000010000 */
        /* <DEDUP_REMOVED lines=27> */
[----:B------:R-:W-:Y:S01]  /*8f80*/  FMUL.FTZ R123, R123, R187 ;  /* 0x000000bb7b7b7220 */ /* 0x000fe20000410000 */
[-C--:B------:R-:W-:Y:S01]  /*8f90*/  FMUL.FTZ R124, R124, R168.reuse ;  /* 0x000000a87c7c7220 */ /* 0x080fe20000410000 */
[----:B------:R-:W0:Y:S01]  /*8fa0*/  MUFU.EX2 R179, R179 ;  /* 0x000000b300b37308 */ /* 0x000e220000000800 */
[----:B-1----:R-:W-:Y:S01]  /*8fb0*/  F2FP.F16.F32.PACK_AB R159, R208, R207 ;  /* 0x000000cfd09f723e */ /* 0x002fe200000000ff */
        /* <DEDUP_REMOVED lines=32> */
[----:B------:R-:W-:Y:S01]  /*91c0*/  FMUL.FTZ R151, R151, R187 ;  /* 0x000000bb97977220 */ /* 0x000fe20000410000 */
[----:B------:R1:W-:Y:S01]  /*91d0*/  STSM.16.M88.4 [R189+0x36400], R152 ;  /* 0x03640098bd007844 */ /* 0x0003e20000000200 */
[----:B------:R-:W-:Y:S01]  /*91e0*/  FFMA.FTZ R171, R168, R193, R171 ;  /* 0x000000c1a8ab7223 */ /* 0x000fe200000100ab */
[----:B------:R-:W-:Y:S01]  /*91f0*/  FFMA.FTZ R194, R187, R194, R202 ;  /* 0x000000c2bbc27223 */ /* 0x000fe200000100ca */
[----:B------:R-:W-:Y:S01]  /*9200*/  @!P1 VIADD R195, R195, 0x38860 ;  /* 0x00038860c3c39836 */ /* 0x000fe20000000000 */
[----:B------:R1:W-:Y:S01]  /*9210*/  STSM.16.M88.4 [R191], R156 ;  /* 0x0000009cbf007844 */ /* 0x0003e20000000200 */
[----:B------:R-:W-:Y:S01]  /*9220*/  MUFU.EX2 R212, R212 ;  /* 0x000000d400d47308 */ /* 0x000fe20000000800 */
[----:B------:R-:W-:Y:S01]  /*9230*/  FADD.FTZ R171, R170, R171 ;  /* 0x000000abaaab7221 */ /* 0x000fe20000010000 */
[----:B------:R-:W-:Y:S01]  /*9240*/  FADD.FTZ R194, R201, R194 ;  /* 0x000000c2c9c27221 */ /* 0x000fe20000010000 */
[----:B------:R-:W-:Y:S01]  /*9250*/  @!P1 PRMT R195, RZ, 0x654, R195 ;  /* 0x00000654ffc39816 */ /* 0x000fe200000000c3 */
[----:B------:R-:W-:-:S02]  /*9260*/  IMAD.MOV.U32 R187, RZ, RZ, R200 ;  /* 0x000000ffffbb7224 */ /* 0x000fc400078e00c8 */
[----:B------:R-:W-:Y:S01]  /*9270*/  FADD.FTZ R172, R172, R171 ;  /* 0x000000abacac7221 */ /* 0x000fe20000010000 */
[----:B------:R-:W-:Y:S01]  /*9280*/  FADD.FTZ R203, R203, R194 ;  /* 0x000000c2cbcb7221 */ /* 0x000fe20000010000 */
[----:B------:R-:W2:Y:S01]  /*9290*/  MUFU.EX2 R213, R213 ;  /* 0x000000d500d57308 */ /* 0x000ea20000000800 */
[----:B0-----:R-:W-:Y:S01]  /*92a0*/  F2FP.F16.F32.PACK_AB R161, R211, R210 ;  /* 0x000000d2d3a1723e */ /* 0x001fe200000000ff */
[----:B------:R-:W-:Y:S01]  /*92b0*/  FADD.FTZ R173, R173, R172 ;  /* 0x000000acadad7221 */ /* 0x000fe20000010000 */
[----:B------:R-:W-:-:S03]  /*92c0*/  FADD.FTZ R204, R204, R203 ;  /* 0x000000cbcccc7221 */ /* 0x000fc60000010000 */
[----:B------:R-:W-:Y:S01]  /*92d0*/  FADD.FTZ R174, R174, R173 ;  /* 0x000000adaeae7221 */ /* 0x000fe20000010000 */
[----:B------:R-:W-:Y:S01]  /*92e0*/  FADD.FTZ R205, R205, R204 ;  /* 0x000000cccdcd7221 */ /* 0x000fe20000010000 */
[----:B------:R-:W-:Y:S02]  /*92f0*/  MUFU.EX2 R182, R182 ;  /* 0x000000b600b67308 */ /* 0x000fe40000000800 */
[----:B------:R-:W-:Y:S01]  /*9300*/  FADD.FTZ R175, R175, R174 ;  /* 0x000000aeafaf7221 */ /* 0x000fe20000010000 */
[----:B------:R-:W-:-:S03]  /*9310*/  FADD.FTZ R206, R206, R205 ;  /* 0x000000cdcece7221 */ /* 0x000fc60000010000 */
[----:B------:R-:W-:Y:S01]  /*9320*/  FADD.FTZ R176, R176, R175 ;  /* 0x000000afb0b07221 */ /* 0x000fe20000010000 */
[----:B------:R-:W-:Y:S01]  /*9330*/  FADD.FTZ R207, R207, R206 ;  /* 0x000000cecfcf7221 */ /* 0x000fe20000010000 */
[----:B------:R-:W0:Y:S01]  /*9340*/  MUFU.EX2 R183, R183 ;  /* 0x000000b700b77308 */ /* 0x000e220000000800 */
[----:B--2---:R-:W-:Y:S01]  /*9350*/  F2FP.F16.F32.PACK_AB R163, R213, R212 ;  /* 0x000000d4d5a3723e */ /* 0x004fe200000000ff */
[----:B------:R-:W-:Y:S01]  /*9360*/  FADD.FTZ R177, R177, R176 ;  /* 0x000000b0b1b17221 */ /* 0x000fe20000010000 */
[----:B------:R-:W-:-:S03]  /*9370*/  FADD.FTZ R207, R208, R207 ;  /* 0x000000cfd0cf7221 */ /* 0x000fc60000010000 */
[----:B------:R1:W-:Y:S01]  /*9380*/  STSM.16.M88.4 [R190], R160 ;  /* 0x000000a0be007844 */ /* 0x0003e20000000200 */
[----:B------:R-:W-:Y:S01]  /*9390*/  FADD.FTZ R178, R178, R177 ;  /* 0x000000b1b2b27221 */ /* 0x000fe20000010000 */
[----:B------:R-:W2:Y:S01]  /*93a0*/  MUFU.EX2 R199, R199 ;  /* 0x000000c700c77308 */ /* 0x000ea20000000800 */
[----:B------:R-:W-:Y:S02]  /*93b0*/  FADD.FTZ R210, R210, R207 ;  /* 0x000000cfd2d27221 */ /* 0x000fe40000010000 */
[----:B------:R-:W-:Y:S02]  /*93c0*/  FADD.FTZ R179, R179, R178 ;  /* 0x000000b2b3b37221 */ /* 0x000fe40000010000 */
[----:B------:R-:W-:Y:S02]  /*93d0*/  FADD.FTZ R211, R211, R210 ;  /* 0x000000d2d3d37221 */ /* 0x000fe40000010000 */
[----:B------:R-:W-:Y:S01]  /*93e0*/  FADD.FTZ R180, R180, R179 ;  /* 0x000000b3b4b47221 */ /* 0x000fe20000010000 */
[----:B------:R-:W-:Y:S01]  /*93f0*/  MUFU.EX2 R214, R214 ;  /* 0x000000d600d67308 */ /* 0x000fe20000000800 */
[----:B0-----:R-:W-:Y:S01]  /*9400*/  F2FP.F16.F32.PACK_AB R164, R183, R182 ;  /* 0x000000b6b7a4723e */ /* 0x001fe200000000ff */
[----:B------:R-:W-:Y:S01]  /*9410*/  FADD.FTZ R212, R212, R211 ;  /* 0x000000d3d4d47221 */ /* 0x000fe20000010000 */
[----:B------:R-:W-:-:S03]  /*9420*/  FADD.FTZ R181, R181, R180 ;  /* 0x000000b4b5b57221 */ /* 0x000fc60000010000 */
[----:B------:R-:W-:Y:S01]  /*9430*/  FADD.FTZ R213, R213, R212 ;  /* 0x000000d4d5d57221 */ /* 0x000fe20000010000 */
[----:B------:R-:W-:Y:S01]  /*9440*/  FADD.FTZ R182, R182, R181 ;  /* 0x000000b5b6b67221 */ /* 0x000fe20000010000 */
[----:B------:R-:W0:Y:S01]  /*9450*/  MUFU.EX2 R215, R215 ;  /* 0x000000d700d77308 */ /* 0x000e220000000800 */
[----:B--2---:R-:W-:Y:S02]  /*9460*/  F2FP.F16.F32.PACK_AB R166, R199, R186 ;  /* 0x000000bac7a6723e */ /* 0x004fe400000000ff */
[----:B------:R-:W-:-:S04]  /*9470*/  FADD.FTZ R183, R183, R182 ;  /* 0x000000b6b7b77221 */ /* 0x000fc80000010000 */
[----:B------:R-:W-:Y:S01]  /*9480*/  FADD.FTZ R186, R186, R183 ;  /* 0x000000b7baba7221 */ /* 0x000fe20000010000 */
[----:B------:R-:W2:Y:S03]  /*9490*/  MUFU.EX2 R196, R196 ;  /* 0x000000c400c47308 */ /* 0x000ea60000000800 */
[----:B------:R-:W-:Y:S01]  /*94a0*/  FADD.FTZ R193, R199, R186 ;  /* 0x000000bac7c17221 */ /* 0x000fe20000010000 */
[----:B------:R-:W-:-:S04]  /*94b0*/  IMAD.MOV.U32 R186, RZ, RZ, R169 ;  /* 0x000000ffffba7224 */ /* 0x000fc800078e00a9 */
[----:B------:R-:W3:Y:S01]  /*94c0*/  MUFU.EX2 R209, R209 ;  /* 0x000000d100d17308 */ /* 0x000ee20000000800 */
[----:B0-----:R-:W-:Y:S01]  /*94d0*/  F2FP.F16.F32.PACK_AB R165, R215, R214 ;  /* 0x000000d6d7a5723e */ /* 0x001fe200000000ff */
[----:B------:R-:W-:-:S04]  /*94e0*/  FADD.FTZ R214, R214, R213 ;  /* 0x000000d5d6d67221 */ /* 0x000fc80000010000 */
[----:B------:R-:W-:-:S04]  /*94f0*/  FADD.FTZ R215, R215, R214 ;  /* 0x000000d6d7d77221 */ /* 0x000fc80000010000 */
[----:B--2---:R-:W-:Y:S01]  /*9500*/  FADD.FTZ R194, R196, R215 ;  /* 0x000000d7c4c27221 */ /* 0x004fe20000010000 */
[----:B---3--:R-:W-:-:S03]  /*9510*/  F2FP.F16.F32.PACK_AB R167, R209, R196 ;  /* 0x000000c4d1a7723e */ /* 0x008fc600000000ff */
[----:B------:R-:W-:Y:S01]  /*9520*/  FADD.FTZ R194, R209, R194 ;  /* 0x000000c2d1c27221 */ /* 0x000fe20000010000 */
[----:B------:R-:W-:Y:S01]  /*9530*/  IMAD.MOV.U32 R196, RZ, RZ, R197 ;  /* 0x000000ffffc47224 */ /* 0x000fe200078e00c5 */
[----:B------:R1:W-:Y:S01]  /*9540*/  STSM.16.M88.4 [R192], R164 ;  /* 0x000000a4c0007844 */ /* 0x0003e20000000200 */
[----:B------:R-:W-:-:S06]  /*9550*/  WARPGROUP.ARRIVE ;  /* 0x00000000000079c5 */ /* 0x000fcc0000000000 */
[----:B------:R-:W-:Y:S01]  /*9560*/  HGMMA.64x256x16.F32 R24, R152, gdesc[UR8].tnspB, R24, gsb0 ;  /* 0x43e0000898187df0 */ /* 0x000fe20008000818 */
[----:B------:R-:W-:Y:S01]  /*9570*/  R2UR UR10, R217 ;  /* 0x00000000d90a72ca */ /* 0x000fe200000e0000 */
[----:B------:R-:W-:Y:S01]  /*9580*/  UMOV UR11, 0x40000040 ;  /* 0x40000040000b7882 */ /* 0x000fe20000000000 */
[C---:B------:R-:W-:Y:S02]  /*9590*/  VIADD R217, R216.reuse, 0x100 ;  /* 0x00000100d8d97836 */ /* 0x040fe40000000000 */
[----:B------:R-:W-:Y:S01]  /*95a0*/  VIADD R216, R216, 0x180 ;  /* 0x00000180d8d87836 */ /* 0x000fe20000000000 */
[----:B------:R-:W-:Y:S02]  /*95b0*/  WARPGROUP.DEPBAR.LE gsb0, 0x0 ;  /* 0x00008000000079c5 */ /* 0x000fe40000010000 */
[----:B------:R-:W-:-:S15]  /*95c0*/  WARPGROUP.ARRIVE ;  /* 0x00000000000079c5 */ /* 0x000fde0000000000 */
[----:B------:R-:W-:-:S05]  /*95d0*/  NOP ;  /* 0x0000000000007918 */ /* 0x000fca0000000000 */
        /* <DEDUP_REMOVED lines=9> */
[----:B------:R-:W-:Y:S02]  /*9670*/  WARPGROUP.DEPBAR.LE gsb0, 0x0 ;  /* 0x00008000000079c5 */ /* 0x000fe40000010000 */
[----:B------:R-:W-:-:S15]  /*9680*/  WARPGROUP.ARRIVE ;  /* 0x00000000000079c5 */ /* 0x000fde0000000000 */
[----:B------:R-:W-:-:S08]  /*9690*/  NOP ;  /* 0x0000000000007918 */ /* 0x000fd00000000000 */
        /* <DEDUP_REMOVED lines=11> */
[----:B------:R-:W-:Y:S05]  /*9750*/  @P2 BRA `(.L_x_3212) ;  /* 0xffffffcc00cc2947 */ /* 0x000fea000383ffff */
[----:B-1----:R-:W-:Y:S02]  /*9760*/  IMAD.SHL.U32 R152, R197, 0x40, RZ ;  /* 0x00000040c5987824 */ /* 0x002fe400078e00ff */
[----:B------:R-:W-:Y:S02]  /*9770*/  IMAD.MOV.U32 R187, RZ, RZ, R200 ;  /* 0x000000ffffbb7224 */ /* 0x000fe400078e00c8 */
[----:B------:R-:W-:-:S07]  /*9780*/  IMAD.MOV.U32 R186, RZ, RZ, R169 ;  /* 0x000000ffffba7224 */ /* 0x000fce00078e00a9 */
.L_x_3203:
[----:B------:R-:W0:Y:S01]  /*9790*/  SHFL.BFLY PT, R2, R193, 0x2, 0x1f ;  /* 0x0c401f00c1027f89 */ /* 0x000e2200000e0000 */
[----:B------:R-:W-:Y:S08]  /*97a0*/  BAR.ARV 0x8, 0x100 ;  /* 0x0204000000007b1d */ /* 0x000ff00000002000 */
[----:B------:R-:W-:Y:S01]  /*97b0*/  BAR.SYNC.DEFER_BLOCKING 0xf, 0x100 ;  /* 0x03c4000000007b1d */ /* 0x000fe20000010000 */
[----:B------:R-:W-:Y:S01]  /*97c0*/  ISETP.NE.AND P0, PT, R0, RZ, PT ;  /* 0x000000ff0000720c */ /* 0x000fe20003f05270 */
[----:B------:R-:W-:-:S02]  /*97d0*/  IMAD.MOV.U32 R0, RZ, RZ, RZ ;  /* 0x000000ffff007224 */ /* 0x000fc400078e00ff */
[----:B------:R-:W-:Y:S02]  /*97e0*/  IMAD.IADD R3, R3, 0x1, R152 ;  /* 0x0000000103037824 */ /* 0x000fe400078e0298 */
[----:B------:R-:W1:Y:S01]  /*97f0*/  SHFL.BFLY PT, R7, R194, 0x2, 0x1f ;  /* 0x0c401f00c2077f89 */ /* 0x000e6200000e0000 */
[----:B0-----:R-:W-:-:S07]  /*9800*/  FADD.FTZ R2, R2, R193 ;  /* 0x000000c102027221 */ /* 0x001fce0000010000 */
[----:B------:R-:W-:Y:S01]  /*9810*/  @!P0 IMAD R3, R3, 0x4, R184 ;  /* 0x0000000403038824 */ /* 0x000fe200078e02b8 */
[----:B------:R-:W0:Y:S01]  /*9820*/  SHFL.BFLY PT, R5, R2, 0x1, 0x1f ;  /* 0x0c201f0002057f89 */ /* 0x000e2200000e0000 */
[----:B-1----:R-:W-:-:S05]  /*9830*/  FADD.FTZ R7, R7, R194 ;  /* 0x000000c207077221 */ /* 0x002fca0000010000 */
[----:B------:R-:W1:Y:S01]  /*9840*/  SHFL.BFLY PT, R4, R7, 0x1, 0x1f ;  /* 0x0c201f0007047f89 */ /* 0x000e6200000e0000 */
[----:B0-----:R-:W-:-:S05]  /*9850*/  FADD.FTZ R5, R2, R5 ;  /* 0x0000000502057221 */ /* 0x001fca0000010000 */
[----:B------:R-:W-:-:S13]  /*9860*/  FSETP.NE.FTZ.AND P1, PT, R5, RZ, PT ;  /* 0x000000ff0500720b */ /* 0x000fda0003f35000 */
[----:B------:R-:W0:Y:S01]  /*9870*/  @P1 MUFU.LG2 R2, R5 ;  /* 0x0000000500021308 */ /* 0x000e220000000c00 */
[----:B-1----:R-:W-:Y:S01]  /*9880*/  FADD.FTZ R8, R7, R4 ;  /* 0x0000000407087221 */ /* 0x002fe20000010000 */
[----:B------:R-:W-:Y:S02]  /*9890*/  IMAD.MOV.U32 R4, RZ, RZ, RZ ;  /* 0x000000ffff047224 */ /* 0x000fe400078e00ff */
[----:B------:R-:W-:Y:S02]  /*98a0*/  IMAD.U32 R7, RZ, RZ, UR6 ;  /* 0x00000006ff077e24 */ /* 0x000fe4000f8e00ff */
[----:B------:R-:W-:Y:S02]  /*98b0*/  FSETP.NE.FTZ.AND P2, PT, R8, RZ, PT ;  /* 0x000000ff0800720b */ /* 0x000fe40003f55000 */
[----:B------:R1:W2:Y:S01]  /*98c0*/  @P1 MUFU.RCP R4, R5 ;  /* 0x0000000500041308 */ /* 0x0002a20000001000 */
[----:B0-----:R-:W-:Y:S01]  /*98d0*/  @P1 FMUL.FTZ R2, R2, 0.69314718246459960938 ;  /* 0x3f31721802021820 */ /* 0x001fe20000410000 */
[----:B-1----:R-:W-:-:S09]  /*98e0*/  IMAD.MOV.U32 R5, RZ, RZ, -0x800000 ;  /* 0xff800000ff057424 */ /* 0x002fd200078e00ff */
[----:B------:R-:W0:Y:S01]  /*98f0*/  @P2 MUFU.RCP R0, R8 ;  /* 0x0000000800002308 */ /* 0x000e220000001000 */
[----:B------:R-:W-:Y:S01]  /*9900*/  @P2 FMUL.FTZ R7, R7, 0.69314718246459960938 ;  /* 0x3f31721807072820 */ /* 0x000fe20000410000 */
[----:B--2---:R-:W-:Y:S01]  /*9910*/  @!P0 STS [R3+0x38400], R4 ;  /* 0x0384000403008388 */ /* 0x004fe20000000800 */
[----:B------:R-:W-:-:S05]  /*9920*/  FMUL.FTZ R24, R24, R4 ;  /* 0x0000000418187220 */ /* 0x000fca0000410000 */
[----:B------:R-:W1:Y:S01]  /*9930*/  @P2 MUFU.LG2 R6, R8 ;  /* 0x0000000800062308 */ /* 0x000e620000000c00 */
        /* <DEDUP_REMOVED lines=8> */
[----:B0-----:R0:W-:Y:S01]  /*99c0*/  @!P0 STS [R3+0x38420], R0 ;  /* 0x0384200003008388 */ /* 0x0011e20000000800 */
[-C--:B------:R-:W-:Y:S01]  /*99d0*/  FMUL.FTZ R41, R41, R4.reuse ;  /* 0x0000000429297220 */ /* 0x080fe20000410000 */
[-C--:B------:R-:W-:Y:S01]  /*99e0*/  FMUL.FTZ R44, R44, R4.reuse ;  /* 0x000000042c2c7220 */ /* 0x080fe20000410000 */
[-C--:B------:R-:W-:Y:S01]  /*99f0*/  FMUL.FTZ R45, R45, R4.reuse ;  /* 0x000000042d2d7220 */ /* 0x080fe20000410000 */
[-C--:B------:R-:W-:Y:S01]  /*9a00*/  FMUL.FTZ R48, R48, R4.reuse ;  /* 0x0000000430307220 */ /* 0x080fe20000410000 */
[-C--:B------:R-:W-:Y:S01]  /*9a10*/  FMUL.FTZ R49, R49, R4.reuse ;  /* 0x0000000431317220 */ /* 0x080fe20000410000 */
[-C--:B------:R-:W-:Y:S01]  /*9a20*/  FMUL.FTZ R52, R52, R4.reuse ;  /* 0x0000000434347220 */ /* 0x080fe20000410000 */
[-C--:B------:R-:W-:Y:S01]  /*9a30*/  FMUL.FTZ R53, R53, R4.reuse ;  /* 0x0000000435357220 */ /* 0x080fe20000410000 */
[----:B-1----:R-:W-:Y:S01]  /*9a40*/  @P2 FMUL.FTZ R6, R6, 0.69314718246459960938 ;  /* 0x3f31721806062820 */ /* 0x002fe20000410000 */
[----:B------:R-:W-:Y:S01]  /*9a50*/  FMUL.FTZ R56, R56, R4 ;  /* 0x0000000438387220 */ /* 0x000fe20000410000 */
[----:B0-----:R-:W-:-:S02]  /*9a60*/  IMAD.U32 R3, RZ, RZ, UR6 ;  /* 0x00000006ff037e24 */ /* 0x001fc4000f8e00ff */
[-C--:B------:R-:W-:Y:S01]  /*9a70*/  FMUL.FTZ R57, R57, R4.reuse ;  /* 0x0000000439397220 */ /* 0x080fe20000410000 */
[-C--:B------:R-:W-:Y:S01]  /*9a80*/  FMUL.FTZ R60, R60, R4.reuse ;  /* 0x000000043c3c7220 */ /* 0x080fe20000410000 */
[-C--:B------:R-:W-:Y:S01]  /*9a90*/  FMUL.FTZ R61, R61, R4.reuse ;  /* 0x000000043d3d7220 */ /* 0x080fe20000410000 */
[----:B------:R-:W-:Y:S01]  /*9aa0*/  @P1 FMUL.FTZ R3, R3, 0.69314718246459960938 ;  /* 0x3f31721803031820 */ /* 0x000fe20000410000 */
        /* <DEDUP_REMOVED lines=44> */
[----:B------:R-:W-:Y:S01]  /*9d70*/  IMAD.MOV.U32 R4, RZ, RZ, -0x800000 ;  /* 0xff800000ff047424 */ /* 0x000fe200078e00ff */
        /* <DEDUP_REMOVED lines=68> */
.L_x_3188:
[----:B------:R-:W-:Y:S05]  /*a1c0*/  @P0 BRA `(.L_x_3213) ;  /* 0x0000002400180947 */ /* 0x000fea0003800000 */
[----:B------:R-:W2:Y:S01]  /*a1d0*/  LDL R156, [R1] ;  /* 0x00000000019c7983 */ /* 0x000ea20000100800 */
[----:B------:R-:W1:Y:S01]  /*a1e0*/  S2UR UR5, SR_CgaCtaId ;  /* 0x00000000000579c3 */ /* 0x000e620000008800 */
[----:B------:R-:W-:Y:S01]  /*a1f0*/  UMOV UR4, 0x400 ;  /* 0x0000040000047882 */ /* 0x000fe20000000000 */
[----:B------:R-:W3:Y:S06]  /*a200*/  S2R R0, SR_TID.X ;  /* 0x0000000000007919 */ /* 0x000eec0000002100 */
[----:B------:R-:W4:Y:S08]  /*a210*/  S2UR UR6, SR_CTAID.Y ;  /* 0x00000000000679c3 */ /* 0x000f300000002600 */
[----:B------:R-:W4:Y:S08]  /*a220*/  LDC R3, c[0x0][0xd50] ;  /* 0x00035400ff037b82 */ /* 0x000f300000000800 */
[----:B------:R-:W5:Y:S01]  /*a230*/  LDC R6, c[0x0][0xce8] ;  /* 0x00033a00ff067b82 */ /* 0x000f620000000800 */
[----:B-1----:R-:W-:-:S04]  /*a240*/  ULEA UR4, UR5, UR4, 0x18 ;  /* 0x0000000405047291 */ /* 0x002fc8000f8ec03f */
[----:B------:R-:W-:-:S04]  /*a250*/  UIADD3 UR4, UR4, 0x38820, URZ ;  /* 0x0003882004047890 */ /* 0x000fc8000fffe03f */
[----:B------:R-:W-:Y:S01]  /*a260*/  UPRMT UR4, URZ, 0x654, UR4 ;  /* 0x000006543f047896 */ /* 0x000fe20008000004 */
[----:B------:R-:W-:Y:S01]  /*a270*/  BAR.SYNC.DEFER_BLOCKING 0x1, 0x100 ;  /* 0x0044000000007b1d */ /* 0x000fe20000010000 */
[----:B---3--:R-:W-:-:S05]  /*a280*/  VIADD R22, R0, 0xffffff80 ;  /* 0xffffff8000167836 */ /* 0x008fca0000000000 */
[----:B------:R-:W-:-:S04]  /*a290*/  SHF.R.S32.HI R19, RZ, 0x1f, R22 ;  /* 0x0000001fff137819 */ /* 0x000fc80000011416 */
[----:B------:R-:W-:-:S04]  /*a2a0*/  LEA.HI R9, R19, R22, RZ, 0x7 ;  /* 0x0000001613097211 */ /* 0x000fc800078f38ff */
[----:B------:R-:W-:Y:S02]  /*a2b0*/  SHF.R.S32.HI R0, RZ, 0x7, R9 ;  /* 0x00000007ff007819 */ /* 0x000fe40000011409 */
[----:B------:R-:W-:Y:S02]  /*a2c0*/  LOP3.LUT R7, R9, 0xffffff80, RZ, 0xc0, !PT ;  /* 0xffffff8009077812 */ /* 0x000fe400078ec0ff */
[----:B-----5:R-:W-:Y:S01]  /*a2d0*/  ISETP.NE.AND P1, PT, R6, 0x1, PT ;  /* 0x000000010600780c */ /* 0x020fe20003f25270 */
[----:B------:R-:W1:Y:S02]  /*a2e0*/  SHFL.IDX PT, R10, R0, RZ, 0x1f ;  /* 0x00001fff000a7589 */ /* 0x000e6400000e0000 */
[----:B0-----:R-:W-:Y:S01]  /*a2f0*/  IMAD.IADD R8, R22, 0x1, -R7 ;  /* 0x0000000116087824 */ /* 0x001fe200078e0a07 */
[----:B------:R-:W-:Y:S04]  /*a300*/  SYNCS.ARRIVE.TRANS64.RED.A1T0 RZ, [UR4], RZ ;  /* 0x000000ffffff79a7 */ /* 0x000fe80008100404 */
[----:B------:R-:W-:-:S04]  /*a310*/  SHF.R.S32.HI R155, RZ, 0x1f, R8 ;  /* 0x0000001fff9b7819 */ /* 0x000fc80000011408 */
[----:B------:R-:W-:-:S04]  /*a320*/  LEA.HI R7, R155, R8, RZ, 0x2 ;  /* 0x000000089b077211 */ /* 0x000fc800078f10ff */
[----:B------:R-:W-:Y:S02]  /*a330*/  SHF.R.S32.HI R154, RZ, 0x2, R7 ;  /* 0x00000002ff9a7819 */ /* 0x000fe40000011407 */
[----:B-1----:R-:W-:Y:S02]  /*a340*/  ISETP.NE.AND P0, PT, R10, RZ, PT ;  /* 0x000000ff0a00720c */ /* 0x002fe40003f05270 */
[----:B--2---:R-:W-:-:S13]  /*a350*/  R2UR UR7, R156 ;  /* 0x000000009c0772ca */ /* 0x004fda00000e0000 */
[----:B------:R-:W-:-:S04]  /*a360*/  IMAD R2, RZ, RZ, -UR7 ;  /* 0x80000007ff027e24 */ /* 0x000fc8000f8e02ff */
[----:B----4-:R-:W-:Y:S01]  /*a370*/  IMAD R2, R3, R2, UR6 ;  /* 0x0000000603027e24 */ /* 0x010fe2000f8e0202 */
[----:B------:R-:W-:-:S04]  /*a380*/  USHF.R.S32.HI UR6, URZ, 0x1f, UR7 ;  /* 0x0000001f3f067899 */ /* 0x000fc80008011407 */
[----:B------:R-:W-:Y:S01]  /*a390*/  SHF.R.S32.HI R3, RZ, 0x1f, R2 ;  /* 0x0000001fff037819 */ /* 0x000fe20000011402 */
[----:B------:R-:W-:Y:S07]  /*a3a0*/  @P0 BRA `(.L_x_3214) ;  /* 0x00000004004c0947 */ /* 0x000fee0003800000 */
[----:B------:R-:W0:Y:S01]  /*a3b0*/  LDC R18, c[0x0][0xce8] ;  /* 0x00033a00ff127b82 */ /* 0x000e220000000800 */
[----:B------:R-:W-:Y:S01]  /*a3c0*/  LOP3.LUT R9, R9, 0xffffff80, RZ, 0xc0, !PT ;  /* 0xffffff8009097812 */ /* 0x000fe200078ec0ff */
[----:B------:R-:W1:Y:S01]  /*a3d0*/  S2R R14, SR_CTAID.X ;  /* 0x00000000000e7919 */ /* 0x000e620000002500 */
[----:B------:R-:W-:Y:S01]  /*a3e0*/  R2UR UR10, R156 ;  /* 0x000000009c0a72ca */ /* 0x000fe200000e0000 */
[----:B------:R-:W-:Y:S02]  /*a3f0*/  ULDC.64 UR4, c[0x0][0xcd0] ;  /* 0x0003340000047ab9 */ /* 0x000fe40000000a00 */
[----:B------:R-:W-:Y:S01]  /*a400*/  IMAD.IADD R23, R22, 0x1, -R9 ;  /* 0x0000000116177824 */ /* 0x000fe200078e0a09 */
[----:B------:R-:W-:Y:S01]  /*a410*/  LEA.HI R9, R19, R22, RZ, 0x2 ;  /* 0x0000001613097211 */ /* 0x000fe200078f10ff */
[----:B------:R-:W2:Y:S03]  /*a420*/  S2UR UR7, SR_CTAID.Z ;  /* 0x00000000000779c3 */ /* 0x000ea60000002700 */
[----:B------:R-:W-:-:S02]  /*a430*/  SHF.R.S32.HI R12, RZ, 0x1f, R23 ;  /* 0x0000001fff0c7819 */ /* 0x000fc40000011417 */
[----:B------:R-:W-:Y:S02]  /*a440*/  LOP3.LUT R9, R9, 0xfffffffc, RZ, 0xc0, !PT ;  /* 0xfffffffc09097812 */ /* 0x000fe400078ec0ff */
[CC--:B------:R-:W-:Y:S01]  /*a450*/  LEA.HI R152, R12.reuse, R23.reuse, RZ, 0x2 ;  /* 0x000000170c987211 */ /* 0x0c0fe200078f10ff */
[----:B------:R-:W3:Y:S01]  /*a460*/  LDC.64 R20, c[0x0][0xcd8] ;  /* 0x00033600ff147b82 */ /* 0x000ee20000000a00 */
[----:B------:R-:W-:Y:S01]  /*a470*/  LEA.HI R12, R12, R23, RZ, 0x5 ;  /* 0x000000170c0c7211 */ /* 0x000fe200078f28ff */
[----:B------:R-:W-:Y:S01]  /*a480*/  IMAD.IADD R9, R22, 0x1, -R9 ;  /* 0x0000000116097824 */ /* 0x000fe200078e0a09 */
[--C-:B------:R-:W-:Y:S01]  /*a490*/  SHF.R.S32.HI R10, RZ, 0x2, R152.reuse ;  /* 0x00000002ff0a7819 */ /* 0x100fe20000011498 */
[----:B------:R-:W-:Y:S01]  /*a4a0*/  UIMAD.WIDE.U32 UR8, UR10, UR4, URZ ;  /* 0x000000040a0872a5 */ /* 0x000fe2000f8e003f */
[----:B------:R-:W-:Y:S01]  /*a4b0*/  SHF.R.S32.HI R11, RZ, 0x1f, R152 ;  /* 0x0000001fff0b7819 */ /* 0x000fe20000011498 */
[----:B------:R-:W-:Y:S01]  /*a4c0*/  UIMAD UR4, UR6, UR4, URZ ;  /* 0x00000004060472a4 */ /* 0x000fe2000f8e023f */
[----:B------:R-:W-:-:S02]  /*a4d0*/  SHF.R.S32.HI R12, RZ, 0x5, R12 ;  /* 0x00000005ff0c7819 */ /* 0x000fc4000001140c */
[----:B0-----:R-:W-:Y:S01]  /*a4e0*/  ISETP.NE.AND P0, PT, R18, 0x1, PT ;  /* 0x000000011200780c */ /* 0x001fe20003f05270 */
[----:B------:R-:W-:Y:S01]  /*a4f0*/  UIMAD UR4, UR10, UR5, UR4 ;  /* 0x000000050a0472a4 */ /* 0x000fe2000f8e0204 */
[----:B------:R-:W-:Y:S02]  /*a500*/  LEA.HI R11, R11, R10, RZ, 0x3 ;  /* 0x0000000a0b0b7211 */ /* 0x000fe400078f18ff */
[----:B------:R-:W-:Y:S01]  /*a510*/  LOP3.LUT R152, R152, 0x7ffffffc, RZ, 0xc0, !PT ;  /* 0x7ffffffc98987812 */ /* 0x000fe200078ec0ff */
[----:B------:R-:W-:Y:S01]  /*a520*/  UIADD3 UR4, UR9, UR4, URZ ;  /* 0x0000000409047290 */ /* 0x000fe2000fffe03f */
[----:B------:R-:W-:Y:S01]  /*a530*/  LOP3.LUT R11, R11, 0xfffffff8, RZ, 0xc0, !PT ;  /* 0xfffffff80b0b7812 */ /* 0x000fe200078ec0ff */
[----:B--2---:R-:W-:Y:S02]  /*a540*/  USHF.R.S32.HI UR5, URZ, 0x1f, UR7 ;  /* 0x0000001f3f057899 */ /* 0x004fe40008011407 */
[----:B------:R-:W-:Y:S01]  /*a550*/  IMAD.IADD R152, R23, 0x1, -R152 ;  /* 0x0000000117987824 */ /* 0x000fe200078e0a98 */
[----:B------:R-:W-:Y:S01]  /*a560*/  ULDC.64 UR10, c[0x0][0x208] ;  /* 0x00008200000a7ab9 */ /* 0x000fe20000000a00 */
[----:B------:R-:W-:Y:S01]  /*a570*/  IMAD.IADD R11, R10, 0x1, -R11 ;  /* 0x000000010a0b7824 */ /* 0x000fe200078e0a0b */
[----:B------:R-:W-:Y:S01]  /*a580*/  LEA.HI R10, R9, R9, RZ, 0x1 ;  /* 0x00000009090a7211 */ /* 0x000fe200078f08ff */
[----:B------:R-:W0:Y:S01]  /*a590*/  @P0 LDC R16, c[0x0][0xcec] ;  /* 0x00033b00ff100b82 */ /* 0x000e220000000800 */
[----:B------:R-:W-:-:S02]  /*a5a0*/  IMAD.SHL.U32 R152, R152, 0x2, RZ ;  /* 0x0000000298987824 */ /* 0x000fc400078e00ff */
[----:B------:R-:W-:Y:S01]  /*a5b0*/  LOP3.LUT R10, R10, 0x1ffffffe, RZ, 0xc0, !PT ;  /* 0x1ffffffe0a0a7812 */ /* 0x000fe200078ec0ff */
[----:B------:R-:W-:Y:S02]  /*a5c0*/  IMAD R153, R12, 0x10, R11 ;  /* 0x000000100c997824 */ /* 0x000fe400078e020b */
[----:B---3--:R-:W-:Y:S02]  /*a5d0*/  IMAD R12, R20, UR5, RZ ;  /* 0x00000005140c7c24 */ /* 0x008fe4000f8e02ff */
[----:B------:R-:W2:Y:S01]  /*a5e0*/  @P0 LDC R17, c[0x0][0xcf0] ;  /* 0x00033c00ff110b82 */ /* 0x000ea20000000800 */
[----:B------:R-:W-:Y:S02]  /*a5f0*/  IMAD.IADD R9, R9, 0x1, -R10 ;  /* 0x0000000109097824 */ /* 0x000fe400078e0a0a */
[----:B------:R-:W-:Y:S02]  /*a600*/  IMAD R15, R21, UR7, R12 ;  /* 0x00000007150f7c24 */ /* 0x000fe4000f8e020c */
[----:B------:R-:W-:-:S02]  /*a610*/  IMAD R9, R9, 0x8, R153 ;  /* 0x0000000809097824 */ /* 0x000fc400078e0299 */
[----:B------:R-:W-:Y:S02]  /*a620*/  IMAD.U32 R11, RZ, RZ, UR9 ;  /* 0x00000009ff0b7e24 */ /* 0x000fe4000f8e00ff */
[----:B-1----:R-:W-:Y:S02]  /*a630*/  IMAD R9, R14, 0x40, R9 ;  /* 0x000000400e097824 */ /* 0x002fe400078e0209 */
[----:B------:R-:W-:Y:S02]  /*a640*/  IMAD.U32 R10, RZ, RZ, UR8 ;  /* 0x00000008ff0a7e24 */ /* 0x000fe4000f8e00ff */
[----:B------:R-:W-:Y:S01]  /*a650*/  IMAD.U32 R11, RZ, RZ, UR4 ;  /* 0x00000004ff0b7e24 */ /* 0x000fe2000f8e00ff */
[----:B------:R-:W-:Y:S01]  /*a660*/  ULDC.64 UR4, c[0x0][0xce0] ;  /* 0x0003380000047ab9 */ /* 0x000fe20000000a00 */
[----:B------:R-:W-:Y:S02]  /*a670*/  IMAD.MOV.U32 R13, RZ, RZ, R9 ;  /* 0x000000ffff0d7224 */ /* 0x000fe400078e0009 */
[----:B0-----:R-:W-:-:S04]  /*a680*/  @P0 IMAD.HI.U32 R12, R9, R16, RZ ;  /* 0x00000010090c0227 */ /* 0x001fc800078e00ff */
[----:B------:R-:W-:Y:S01]  /*a690*/  IMAD.WIDE.U32 R10, R20, UR7, R10 ;  /* 0x00000007140a7c25 */ /* 0x000fe2000f8e000a */
[----:B--2---:R-:W-:-:S03]  /*a6a0*/  @P0 SHF.R.U32.HI R13, RZ, R17, R12 ;  /* 0x00000011ff0d0219 */ /* 0x004fc6000001160c */
[----:B------:R-:W-:Y:S02]  /*a6b0*/  IMAD.IADD R11, R11, 0x1, R15 ;  /* 0x000000010b0b7824 */ /* 0x000fe400078e020f */
[----:B------:R-:W-:Y:S02]  /*a6c0*/  IMAD R15, R3, UR4, RZ ;  /* 0x00000004030f7c24 */ /* 0x000fe4000f8e02ff */
[----:B------:R-:W-:Y:S02]  /*a6d0*/  IMAD.MOV R12, RZ, RZ, -R13 ;  /* 0x000000ffff0c7224 */ /* 0x000fe400078e0a0d */
[----:B------:R-:W-:-:S04]  /*a6e0*/  IMAD.WIDE.U32 R10, R2, UR4, R10 ;  /* 0x00000004020a7c25 */ /* 0x000fc8000f8e000a */
[----:B------:R-:W-:Y:S01]  /*a6f0*/  IMAD R9, R18, R12, R9 ;  /* 0x0000000c12097224 */ /* 0x000fe200078e0209 */
[----:B------:R-:W-:Y:S01]  /*a700*/  IADD3 R10, P0, R13, R10, RZ ;  /* 0x0000000a0d0a7210 */ /* 0x000fe20007f1e0ff */
        /* <DEDUP_REMOVED lines=8> */
[----:B------:R-:W-:Y:S01]  /*a790*/  LEA.HI R12, R0, R0, RZ, 0x1 ;  /* 0x00000000000c7211 */ /* 0x000fe200078f08ff */
[----:B------:R-:W-:Y:S02]  /*a7a0*/  ULDC.64 UR4, c[0x0][0xca8] ;  /* 0x00032a0000047ab9 */ /* 0x000fe40000000a00 */
[----:B------:R-:W-:Y:S01]  /*a7b0*/  IMAD.IADD R9, R11, 0x1, R9 ;  /* 0x000000010b097824 */ /* 0x000fe200078e0209 */
[----:B------:R-:W-:Y:S01]  /*a7c0*/  LEA R16, P0, R10, UR4, 0x2 ;  /* 0x000000040a107c11 */ /* 0x000fe2000f8010ff */
[----:B------:R-:W-:Y:S01]  /*a7d0*/  ULDC UR4, c[0x0][0xb88] ;  /* 0x0002e20000047ab9 */ /* 0x000fe20000000800 */
[----:B------:R-:W-:Y:S02]  /*a7e0*/  LOP3.LUT R11, R12, 0xfffffe, RZ, 0xc0, !PT ;  /* 0x00fffffe0c0b7812 */ /* 0x000fe400078ec0ff */
[----:B------:R-:W-:Y:S01]  /*a7f0*/  LEA.HI.X R17, R10, UR5, R9, 0x2, P0 ;  /* 0x000000050a117c11 */ /* 0x000fe200080f1409 */
[----:B------:R-:W-:Y:S01]  /*a800*/  SHFL.IDX PT, R12, R16, 0x1, 0x1c1f ;  /* 0x003c1f00100c7f89 */ /* 0x000fe200000e0000 */
[----:B------:R-:W-:-:S02]  /*a810*/  IMAD R9, R14, 0x40, R153 ;  /* 0x000000400e097824 */ /* 0x000fc400078e0299 */
[----:B------:R-:W-:Y:S01]  /*a820*/  IMAD.IADD R15, R0, 0x1, -R11 ;  /* 0x00000001000f7824 */ /* 0x000fe200078e0a0b */
[----:B------:R-:W-:Y:S01]  /*a830*/  SHFL.IDX PT, R10, R16, RZ, 0x1c1f ;  /* 0x001c1fff100a7589 */ /* 0x000fe200000e0000 */
[----:B------:R-:W-:Y:S02]  /*a840*/  IMAD R14, R18, UR4, RZ ;  /* 0x00000004120e7c24 */ /* 0x000fe4000f8e02ff */
[----:B------:R-:W-:Y:S01]  /*a850*/  IMAD.U32 R15, R15, -0x100, RZ ;  /* 0xffffff000f0f7824 */ /* 0x000fe200078e00ff */
[----:B------:R-:W0:Y:S04]  /*a860*/  SHFL.IDX PT, R11, R17, RZ, 0x1c1f ;  /* 0x001c1fff110b7589 */ /* 0x000e2800000e0000 */
[----:B------:R-:W1:Y:S01]  /*a870*/  SHFL.IDX PT, R13, R17, 0x1, 0x1c1f ;  /* 0x003c1f00110d7f89 */ /* 0x000e6200000e0000 */
[----:B------:R-:W-:Y:S01]  /*a880*/  ISETP.NE.AND P0, PT, R152, R15, PT ;  /* 0x0000000f9800720c */ /* 0x000fe20003f05270 */
[----:B------:R-:W-:-:S03]  /*a890*/  VIADD R15, R9, 0x8 ;  /* 0x00000008090f7836 */ /* 0x000fc60000000000 */
[-C--:B------:R-:W-:Y:S02]  /*a8a0*/  ISETP.GE.OR P2, PT, R9, R14.reuse, P0 ;  /* 0x0000000e0900720c */ /* 0x080fe40000746670 */
[----:B------:R-:W-:-:S11]  /*a8b0*/  ISETP.GE.OR P0, PT, R15, R14, P0 ;  /* 0x0000000e0f00720c */ /* 0x000fd60000706670 */
[----:B0-----:R0:W-:Y:S04]  /*a8c0*/  @!P2 ST.E desc[UR10][R10.64], R5 ;  /* 0x000000050a00a985 */ /* 0x0011e8000c10190a */
[----:B-1----:R0:W-:Y:S02]  /*a8d0*/  @!P0 ST.E desc[UR10][R12.64], R4 ;  /* 0x000000040c008985 */ /* 0x0021e4000c10190a */
.L_x_3214:
[----:B------:R-:W1:Y:S01]  /*a8e0*/  S2R R14, SR_CTAID.X ;  /* 0x00000000000e7919 */ /* 0x000e620000002500 */
[----:B------:R-:W-:Y:S01]  /*a8f0*/  LEA.HI R19, R19, R22, RZ, 0x2 ;  /* 0x0000001613137211 */ /* 0x000fe200078f10ff */
[----:B------:R-:W2:Y:S01]  /*a900*/  S2UR UR7, SR_CTAID.Z ;  /* 0x00000000000779c3 */ /* 0x000ea20000002700 */
[----:B0-----:R-:W-:Y:S01]  /*a910*/  SHF.R.S32.HI R5, RZ, 0x1f, R7 ;  /* 0x0000001fff057819 */ /* 0x001fe20000011407 */
[----:B------:R-:W-:Y:S01]  /*a920*/  ULDC.64 UR8, c[0x0][0xc38] ;  /* 0x00030e0000087ab9 */ /* 0x000fe20000000a00 */
[----:B------:R-:W-:Y:S01]  /*a930*/  LOP3.LUT R19, R19, 0xfffffffc, RZ, 0xc0, !PT ;  /* 0xfffffffc13137812 */ /* 0x000fe200078ec0ff */
[----:B------:R-:W-:Y:S01]  /*a940*/  UIMAD UR6, UR6, UR8, URZ ;  /* 0x00000008060672a4 */ /* 0x000fe2000f8e023f */
[----:B------:R-:W-:Y:S01]  /*a950*/  LEA.HI R5, R5, R154, RZ, 0x3 ;  /* 0x0000009a05057211 */ /* 0x000fe200078f18ff */
[----:B------:R-:W-:Y:S01]  /*a960*/  BSSY B0, `(.L_x_3215) ;  /* 0x0000103000007945 */ /* 0x000fe20003800000 */
[----:B------:R-:W-:Y:S01]  /*a970*/  R2UR UR10, R156 ;  /* 0x000000009c0a72ca */ /* 0x000fe200000e0000 */
[----:B------:R-:W-:Y:S01]  /*a980*/  IMAD.IADD R19, R22, 0x1, -R19 ;  /* 0x0000000116137824 */ /* 0x000fe200078e0a13 */
[----:B------:R-:W0:Y:S01]  /*a990*/  LDC.64 R12, c[0x0][0xc40] ;  /* 0x00031000ff0c7b82 */ /* 0x000e220000000a00 */
[----:B------:R-:W-:-:S02]  /*a9a0*/  LOP3.LUT R5, R5, 0xfffffff8, RZ, 0xc0, !PT ;  /* 0xfffffff805057812 */ /* 0x000fc400078ec0ff */
[----:B------:R-:W-:Y:S02]  /*a9b0*/  LEA.HI R155, R155, R8, RZ, 0x5 ;  /* 0x000000089b9b7211 */ /* 0x000fe400078f28ff */
[----:B------:R-:W-:Y:S01]  /*a9c0*/  LEA.HI R4, R19, R19, RZ, 0x1 ;  /* 0x0000001313047211 */ /* 0x000fe200078f08ff */
[----:B------:R-:W-:Y:S01]  /*a9d0*/  IMAD.IADD R154, R154, 0x1, -R5 ;  /* 0x000000019a9a7824 */ /* 0x000fe200078e0a05 */
[----:B------:R-:W-:Y:S01]  /*a9e0*/  SHF.R.S32.HI R155, RZ, 0x5, R155 ;  /* 0x00000005ff9b7819 */ /* 0x000fe2000001149b */
[----:B------:R-:W3:Y:S01]  /*a9f0*/  @P1 LDC R16, c[0x0][0xcec] ;  /* 0x00033b00ff101b82 */ /* 0x000ee20000000800 */
[----:B------:R-:W-:Y:S02]  /*aa00*/  LOP3.LUT R4, R4, 0x1ffffffe, RZ, 0xc0, !PT ;  /* 0x1ffffffe04047812 */ /* 0x000fe400078ec0ff */
[----:B------:R-:W-:Y:S01]  /*aa10*/  UIMAD.WIDE.U32 UR4, UR10, UR8, URZ ;  /* 0x000000080a0472a5 */ /* 0x000fe2000f8e003f */
[----:B------:R-:W-:Y:S01]  /*aa20*/  IMAD R155, R155, 0x10, R154 ;  /* 0x000000109b9b7824 */ /* 0x000fe200078e029a */
[----:B------:R-:W-:Y:S01]  /*aa30*/  UIMAD UR6, UR10, UR9, UR6 ;  /* 0x000000090a0672a4 */ /* 0x000fe2000f8e0206 */
[----:B------:R-:W-:Y:S01]  /*aa40*/  IMAD.IADD R4, R19, 0x1, -R4 ;  /* 0x0000000113047824 */ /* 0x000fe200078e0a04 */
[----:B--2---:R-:W-:Y:S01]  /*aa50*/  USHF.R.S32.HI UR8, URZ, 0x1f, UR7 ;  /* 0x0000001f3f087899 */ /* 0x004fe20008011407 */
[----:B------:R-:W2:Y:S01]  /*aa60*/  @P1 LDC R17, c[0x0][0xcf0] ;  /* 0x00033c00ff111b82 */ /* 0x000ea20000000800 */
[----:B------:R-:W-:Y:S01]  /*aa70*/  UIADD3 UR6, UR5, UR6, URZ ;  /* 0x0000000605067290 */ /* 0x000fe2000fffe03f */
[----:B------:R-:W-:-:S02]  /*aa80*/  IMAD R9, R4, 0x8, R155 ;  /* 0x0000000804097824 */ /* 0x000fc400078e029b */
[----:B------:R-:W-:Y:S02]  /*aa90*/  IMAD.U32 R5, RZ, RZ, UR5 ;  /* 0x00000005ff057e24 */ /* 0x000fe4000f8e00ff */
[----:B-1----:R-:W-:Y:S02]  /*aaa0*/  IMAD R15, R14, 0x40, R9 ;  /* 0x000000400e0f7824 */ /* 0x002fe400078e0209 */
[----:B------:R-:W-:Y:S01]  /*aab0*/  IMAD.U32 R4, RZ, RZ, UR4 ;  /* 0x00000004ff047e24 */ /* 0x000fe2000f8e00ff */
[----:B------:R-:W-:Y:S01]  /*aac0*/  ULDC.64 UR4, c[0x0][0xc48] ;  /* 0x0003120000047ab9 */ /* 0x000fe20000000a00 */
[----:B------:R-:W-:Y:S02]  /*aad0*/  IMAD.U32 R5, RZ, RZ, UR6 ;  /* 0x00000006ff057e24 */ /* 0x000fe4000f8e00ff */
[----:B0-----:R-:W-:Y:S02]  /*aae0*/  IMAD R10, R12, UR8, RZ ;  /* 0x000000080c0a7c24 */ /* 0x001fe4000f8e02ff */
[----:B------:R-:W-:-:S02]  /*aaf0*/  IMAD.MOV.U32 R9, RZ, RZ, R15 ;  /* 0x000000ffff097224 */ /* 0x000fc400078e000f */
[----:B---3--:R-:W-:-:S04]  /*ab00*/  @P1 IMAD.HI.U32 R16, R15, R16, RZ ;  /* 0x000000100f101227 */ /* 0x008fc800078e00ff */
[----:B------:R-:W-:Y:S02]  /*ab10*/  IMAD R11, R13, UR7, R10 ;  /* 0x000000070d0b7c24 */ /* 0x000fe4000f8e020a */
[----:B------:R-:W-:Y:S01]  /*ab20*/  IMAD.WIDE.U32 R4, R12, UR7, R4 ;  /* 0x000000070c047c25 */ /* 0x000fe2000f8e0004 */
[----:B--2---:R-:W-:-:S03]  /*ab30*/  @P1 SHF.R.U32.HI R9, RZ, R17, R16 ;  /* 0x00000011ff091219 */ /* 0x004fc60000011610 */
[----:B------:R-:W-:Y:S02]  /*ab40*/  IMAD R3, R3, UR4, RZ ;  /* 0x0000000403037c24 */ /* 0x000fe4000f8e02ff */
[----:B------:R-:W-:Y:S01]  /*ab50*/  IMAD.IADD R5, R5, 0x1, R11 ;  /* 0x0000000105057824 */ /* 0x000fe200078e020b */
[--C-:B------:R-:W-:Y:S01]  /*ab60*/  SHF.R.S32.HI R10, RZ, 0x1f, R9.reuse ;  /* 0x0000001fff0a7819 */ /* 0x100fe20000011409 */
[----:B------:R-:W-:Y:S02]  /*ab70*/  IMAD.MOV R13, RZ, RZ, -R9 ;  /* 0x000000ffff0d7224 */ /* 0x000fe400078e0a09 */
[C---:B------:R-:W-:Y:S02]  /*ab80*/  IMAD R11, R2.reuse, UR5, R3 ;  /* 0x00000005020b7c24 */ /* 0x040fe4000f8e0203 */
[----:B------:R-:W-:Y:S01]  /*ab90*/  IMAD.WIDE.U32 R2, R2, UR4, R4 ;  /* 0x0000000402027c25 */ /* 0x000fe2000f8e0004 */
[----:B------:R-:W-:-:S03]  /*aba0*/  ULDC.64 UR4, c[0x0][0xc30] ;  /* 0x00030c0000047ab9 */ /* 0x000fc60000000a00 */
[----:B------:R-:W-:Y:S02]  /*abb0*/  IMAD R5, R6, R13, R15 ;  /* 0x0000000d06057224 */ /* 0x000fe400078e020f */
[----:B------:R-:W-:Y:S02]  /*abc0*/  IMAD R10, R10, UR4, RZ ;  /* 0x000000040a0a7c24 */ /* 0x000fe4000f8e02ff */
[----:B------:R-:W-:Y:S01]  /*abd0*/  IMAD.IADD R3, R3, 0x1, R11 ;  /* 0x0000000103037824 */ /* 0x000fe200078e020b */
[----:B------:R-:W-:Y:S01]  /*abe0*/  SHF.R.S32.HI R4, RZ, 0x1f, R5 ;  /* 0x0000001fff047819 */ /* 0x000fe20000011405 */
[C---:B------:R-:W-:Y:S02]  /*abf0*/  IMAD R11, R9.reuse, UR5, R10 ;  /* 0x00000005090b7c24 */ /* 0x040fe4000f8e020a */
[----:B------:R-:W-:Y:S01]  /*ac00*/  IMAD.WIDE.U32 R2, R9, UR4, R2 ;  /* 0x0000000409027c25 */ /* 0x000fe2000f8e0002 */
[----:B------:R-:W-:-:S03]  /*ac10*/  ULDC.64 UR4, c[0x0][0xc28] ;  /* 0x00030a0000047ab9 */ /* 0x000fc60000000a00 */
[----:B------:R-:W-:Y:S02]  /*ac20*/  IMAD R4, R4, UR4, RZ ;  /* 0x0000000404047c24 */ /* 0x000fe4000f8e02ff */
[----:B------:R-:W-:Y:S02]  /*ac30*/  IMAD.IADD R3, R3, 0x1, R11 ;  /* 0x0000000103037824 */ /* 0x000fe400078e020b */
[C---:B------:R-:W-:Y:S02]  /*ac40*/  IMAD R9, R5.reuse, UR5, R4 ;  /* 0x0000000505097c24 */ /* 0x040fe4000f8e0204 */
[----:B------:R-:W-:Y:S01]  /*ac50*/  IMAD.WIDE.U32 R2, R5, UR4, R2 ;  /* 0x0000000405027c25 */ /* 0x000fe2000f8e0002 */
[----:B------:R-:W-:-:S03]  /*ac60*/  ULDC.64 UR4, c[0x0][0xc00] ;  /* 0x0003000000047ab9 */ /* 0x000fc60000000a00 */
[----:B------:R-:W-:Y:S01]  /*ac70*/  IMAD.IADD R5, R3, 0x1, R9 ;  /* 0x0000000103057824 */ /* 0x000fe200078e0209 */
[----:B------:R-:W-:Y:S02]  /*ac80*/  LEA.HI R9, R0, R0, RZ, 0x1 ;  /* 0x0000000000097211 */ /* 0x000fe400078f08ff */
[----:B------:R-:W-:Y:S01]  /*ac90*/  LEA R4, P0, R2, UR4, 0x2 ;  /* 0x0000000402047c11 */ /* 0x000fe2000f8010ff */
[----:B------:R-:W-:Y:S01]  /*aca0*/  ULDC UR4, c[0x0][0xb88] ;  /* 0x0002e20000047ab9 */ /* 0x000fe20000000800 */
[----:B------:R-:W-:Y:S01]  /*acb0*/  LOP3.LUT R11, R9, 0xfffffe, RZ, 0xc0, !PT ;  /* 0x00fffffe090b7812 */ /* 0x000fe200078ec0ff */
[----:B------:R-:W-:Y:S01]  /*acc0*/  IMAD R6, R6, UR4, RZ ;  /* 0x0000000406067c24 */ /* 0x000fe2000f8e02ff */
[----:B------:R-:W-:Y:S01]  /*acd0*/  LOP3.LUT R9, R7, 0x7ffffffc, RZ, 0xc0, !PT ;  /* 0x7ffffffc07097812 */ /* 0x000fe200078ec0ff */
[----:B------:R-:W-:Y:S01]  /*ace0*/  IMAD R7, R14, 0x40, R155 ;  /* 0x000000400e077824 */ /* 0x000fe200078e029b */
[----:B------:R-:W-:Y:S01]  /*acf0*/  LEA.HI.X R5, R2, UR5, R5, 0x2, P0 ;  /* 0x0000000502057c11 */ /* 0x000fe200080f1405 */
[----:B------:R-:W-:Y:S01]  /*ad00*/  IMAD.IADD R11, R0, 0x1, -R11 ;  /* 0x00000001000b7824 */ /* 0x000fe200078e0a0b */
[----:B------:R0:W1:Y:S01]  /*ad10*/  SHFL.IDX PT, R2, R4, RZ, 0x1c1f ;  /* 0x001c1fff04027589 */ /* 0x00006200000e0000 */
[----:B------:R-:W-:Y:S01]  /*ad20*/  IMAD.IADD R0, R8, 0x1, -R9 ;  /* 0x0000000108007824 */ /* 0x000fe200078e0a09 */
[----:B------:R-:W-:-:S02]  /*ad30*/  ISETP.GE.AND P0, PT, R7, R6, PT ;  /* 0x000000060700720c */ /* 0x000fc40003f06270 */
[----:B------:R0:W2:Y:S01]  /*ad40*/  SHFL.IDX PT, R3, R5, RZ, 0x1c1f ;  /* 0x001c1fff05037589 */ /* 0x0000a200000e0000 */
[----:B------:R-:W-:-:S04]  /*ad50*/  IMAD R0, R11, 0x80, R0 ;  /* 0x000000800b007824 */ /* 0x000fc800078e0200 */
[----:B------:R-:W-:-:S06]  /*ad60*/  IMAD.SHL.U32 R0, R0, 0x2, RZ ;  /* 0x0000000200007824 */ /* 0x000fcc00078e00ff */
        /* <DEDUP_REMOVED lines=15> */
[----:B------:R-:W-:Y:S01]  /*ae60*/  ULDC.64 UR6, c[0x0][0x208] ;  /* 0x0000820000067ab9 */ /* 0x000fe20000000a00 */
[C---:B------:R-:W-:Y:S01]  /*ae70*/  VIADD R20, R0.reuse, 0x40 ;  /* 0x0000004000147836 */ /* 0x040fe20000000000 */
[C---:B------:R-:W-:Y:S01]  /*ae80*/  @!P2 LEA.HI R8, R0.reuse, R0, RZ, 0x1 ;  /* 0x000000000008a211 */ /* 0x040fe200078f08ff */
[C---:B------:R-:W-:Y:S01]  /*ae90*/  VIADD R21, R0.reuse, 0x48 ;  /* 0x0000004800157836 */ /* 0x040fe20000000000 */
[----:B------:R-:W-:Y:S01]  /*aea0*/  @!P3 LEA.HI R10, R9, R9, RZ, 0x1 ;  /* 0x00000009090ab211 */ /* 0x000fe200078f08ff */
[C---:B------:R-:W-:Y:S01]  /*aeb0*/  VIADD R22, R0.reuse, 0x50 ;  /* 0x0000005000167836 */ /* 0x040fe20000000000 */
[----:B------:R-:W-:Y:S01]  /*aec0*/  @!P4 LEA.HI R12, R11, R11, RZ, 0x1 ;  /* 0x0000000b0b0cc211 */ /* 0x000fe200078f08ff */
[----:B------:R-:W-:Y:S01]  /*aed0*/  VIADD R23, R0, 0x58 ;  /* 0x0000005800177836 */ /* 0x000fe20000000000 */
[----:B------:R-:W-:-:S02]  /*aee0*/  @!P5 LEA.HI R14, R13, R13, RZ, 0x1 ;  /* 0x0000000d0d0ed211 */ /* 0x000fc400078f08ff */
[----:B------:R-:W-:Y:S02]  /*aef0*/  @!P2 LOP3.LUT R9, R8, 0xfffffffe, RZ, 0xc0, !PT ;  /* 0xfffffffe0809a812 */ /* 0x000fe400078ec0ff */
[----:B------:R-:W-:Y:S02]  /*af00*/  @!P3 LOP3.LUT R11, R10, 0xfffffffe, RZ, 0xc0, !PT ;  /* 0xfffffffe0a0bb812 */ /* 0x000fe400078ec0ff */
[----:B------:R-:W-:Y:S01]  /*af10*/  @!P4 LOP3.LUT R13, R12, 0xfffffffe, RZ, 0xc0, !PT ;  /* 0xfffffffe0c0dc812 */ /* 0x000fe200078ec0ff */
[--C-:B-12---:R-:W-:Y:S01]  /*af20*/  @!P2 IMAD.WIDE R8, R9, 0x4, R2.reuse ;  /* 0x000000040908a825 */ /* 0x106fe200078e0202 */
[----:B------:R-:W-:Y:S02]  /*af30*/  @!P5 LOP3.LUT R15, R14, 0xfffffffe, RZ, 0xc0, !PT ;  /* 0xfffffffe0e0fd812 */ /* 0x000fe400078ec0ff */
[----:B------:R-:W-:Y:S01]  /*af40*/  ISETP.GE.AND P6, PT, R22, UR4, PT ;  /* 0x0000000416007c0c */ /* 0x000fe2000bfc6270 */
        /* <DEDUP_REMOVED lines=9> */
[----:B------:R-:W-:Y:S01]  /*afe0*/  @!P0 LEA.HI R16, R16, R16, RZ, 0x1 ;  /* 0x0000001010108211 */ /* 0x000fe200078f08ff */
[----:B------:R3:W-:Y:S01]  /*aff0*/  @!P5 ST.E.64 desc[UR6][R14.64], R36 ;  /* 0x000000240e00d985 */ /* 0x0007e2000c101b06 */
[----:B------:R-:W-:Y:S01]  /*b000*/  ISETP.GE.AND P5, PT, R21, UR4, PT ;  /* 0x0000000415007c0c */ /* 0x000fe2000bfa6270 */
[----:B0-----:R-:W-:Y:S01]  /*b010*/  VIADD R24, R0, 0x60 ;  /* 0x0000006000187836 */ /* 0x001fe20000000000 */
[----:B------:R-:W-:-:S02]  /*b020*/  @!P1 LEA.HI R17, R17, R17, RZ, 0x1 ;  /* 0x0000001111119211 */ /* 0x000fc400078f08ff */
[----:B------:R-:W-:Y:S02]  /*b030*/  @!P0 LOP3.LUT R9, R16, 0xfffffffe, RZ, 0xc0, !PT ;  /* 0xfffffffe10098812 */ /* 0x000fe400078ec0ff */
        /* <DEDUP_REMOVED lines=16> */
[----:B------:R-:W-:Y:S01]  /*b140*/  @!P6 LOP3.LUT R17, R22, 0xfffffffe, RZ, 0xc0, !PT ;  /* 0xfffffffe1611e812 */ /* 0x000fe200078ec0ff */
[----:B------:R-:W-:Y:S01]  /*b150*/  VIADD R22, R0, 0x88 ;  /* 0x0000008800167836 */ /* 0x000fe20000000000 */
        /* <DEDUP_REMOVED lines=14> */
[----:B------:R-:W-:Y:S02]  /*b240*/  ISETP.GE.AND P5, PT, R20, UR4, PT ;  /* 0x0000000414007c0c */ /* 0x000fe4000bfa6270 */
[C---:B------:R-:W-:Y:S01]  /*b250*/  VIADD R19, R0.reuse, 0x70 ;  /* 0x0000007000137836 */ /* 0x040fe20000000000 */
[----:B------:R4:W-:Y:S01]  /*b260*/  @!P6 ST.E.64 desc[UR6][R16.64], R64 ;  /* 0x000000401000e985 */ /* 0x0009e2000c101b06 */
[----:B------:R-:W-:Y:S01]  /*b270*/  VIADD R21, R0, 0x80 ;  /* 0x0000008000157836 */ /* 0x000fe20000000000 */
[----:B------:R-:W-:Y:S02]  /*b280*/  @!P0 LEA.HI R24, R24, R24, RZ, 0x1 ;  /* 0x0000001818188211 */ /* 0x000fe400078f08ff */
[----:B------:R-:W-:Y:S02]  /*b290*/  ISETP.GE.AND P6, PT, R19, UR4, PT ;  /* 0x0000000413007c0c */ /* 0x000fe4000bfc6270 */
[----:B------:R-:W-:-:S02]  /*b2a0*/  ISETP.GE.AND P4, PT, R21, UR4, PT ;  /* 0x0000000415007c0c */ /* 0x000fc4000bf86270 */
[----:B0-----:R-:W-:Y:S01]  /*b2b0*/  @!P1 LOP3.LUT R9, R23, 0xfffffffe, RZ, 0xc0, !PT ;  /* 0xfffffffe17099812 */ /* 0x001fe200078ec0ff */
[----:B------:R-:W-:Y:S01]  /*b2c0*/  VIADD R23, R0, 0x90 ;  /* 0x0000009000177836 */ /* 0x000fe20000000000 */
        /* <DEDUP_REMOVED lines=17> */
[----:B----4-:R-:W-:Y:S01]  /*b3e0*/  @!P3 LOP3.LUT R17, R22, 0xfffffffe, RZ, 0xc0, !PT ;  /* 0xfffffffe1611b812 */ /* 0x010fe200078ec0ff */
        /* <DEDUP_REMOVED lines=22> */
[----:B0-----:R-:W-:Y:S02]  /*b550*/  @!P0 LOP3.LUT R9, R23, 0xfffffffe, RZ, 0xc0, !PT ;  /* 0xfffffffe17098812 */ /* 0x001fe400078ec0ff */
[----:B------:R-:W-:Y:S02]  /*b560*/  @!P2 LEA.HI R18, R18, R18, RZ, 0x1 ;  /* 0x000000121212a211 */ /* 0x000fe400078f08ff */
        /* <DEDUP_REMOVED lines=15> */
[----:B------:R-:W-:Y:S01]  /*b660*/  @!P5 LOP3.LUT R21, R21, 0xfffffffe, RZ, 0xc0, !PT ;  /* 0xfffffffe1515d812 */ /* 0x000fe200078ec0ff */
[----:B------:R-:W-:Y:S01]  /*b670*/  VIADD R20, R0, 0xd8 ;  /* 0x000000d800147836 */ /* 0x000fe20000000000 */
[----:B----4-:R-:W-:-:S02]  /*b680*/  @!P6 LOP3.LUT R17, R22, 0xfffffffe, RZ, 0xc0, !PT ;  /* 0xfffffffe1611e812 */ /* 0x010fc400078ec0ff */
[----:B------:R-:W-:Y:S01]  /*b690*/  ISETP.GE.AND P0, PT, R18, UR4, PT ;  /* 0x0000000412007c0c */ /* 0x000fe2000bf06270 */
[----:B0-----:R-:W-:Y:S01]  /*b6a0*/  @!P3 IMAD.WIDE R8, R19, 0x4, R2 ;  /* 0x000000041308b825 */ /* 0x001fe200078e0202 */
[----:B------:R-:W-:-:S03]  /*b6b0*/  ISETP.GE.AND P2, PT, R20, UR4, PT ;  /* 0x0000000414007c0c */ /* 0x000fc6000bf46270 */
        /* <DEDUP_REMOVED lines=45> */
.L_x_3216:
[----:B------:R-:W-:Y:S05]  /*b990*/  BSYNC B0 ;  /* 0x0000000000007941 */ /* 0x000fea0003800000 */
.L_x_3215:
[----:B------:R-:W-:Y:S01]  /*b9a0*/  VIADD R7, R7, 0x8 ;  /* 0x0000000807077836 */ /* 0x000fe20000000000 */
[----:B0-2---:R0:W2:Y:S04]  /*b9b0*/  SHFL.IDX PT, R3, R5, 0x1, 0x1c1f ;  /* 0x003c1f0005037f89 */ /* 0x0050a800000e0000 */
        /* <DEDUP_REMOVED lines=16> */
[----:B------:R-:W-:-:S02]  /*bac0*/  VIADD R14, R0, 0x38 ;  /* 0x00000038000e7836 */ /* 0x000fc40000000000 */
[C---:B------:R-:W-:Y:S01]  /*bad0*/  VIADD R15, R0.reuse, 0x40 ;  /* 0x00000040000f7836 */ /* 0x040fe20000000000 */
[C---:B------:R-:W-:Y:S01]  /*bae0*/  @!P0 LEA.HI R4, R0.reuse, R0, RZ, 0x1 ;  /* 0x0000000000048211 */ /* 0x040fe200078f08ff */
[C---:B------:R-:W-:Y:S01]  /*baf0*/  VIADD R16, R0.reuse, 0x48 ;  /* 0x0000004800107836 */ /* 0x040fe20000000000 */
[----:B------:R-:W-:Y:S01]  /*bb00*/  @!P1 LEA.HI R6, R5, R5, RZ, 0x1 ;  /* 0x0000000505069211 */ /* 0x000fe200078f08ff */
[C---:B------:R-:W-:Y:S01]  /*bb10*/  VIADD R18, R0.reuse, 0x50 ;  /* 0x0000005000127836 */ /* 0x040fe20000000000 */
[----:B------:R-:W-:Y:S01]  /*bb20*/  @!P2 LEA.HI R8, R7, R7, RZ, 0x1 ;  /* 0x000000070708a211 */ /* 0x000fe200078f08ff */
[----:B------:R-:W-:Y:S01]  /*bb30*/  VIADD R19, R0, 0x58 ;  /* 0x0000005800137836 */ /* 0x000fe20000000000 */
[----:B------:R-:W-:Y:S01]  /*bb40*/  @!P0 LOP3.LUT R5, R4, 0xfffffffe, RZ, 0xc0, !PT ;  /* 0xfffffffe04058812 */ /* 0x000fe200078ec0ff */
[----:B------:R-:W-:Y:S01]  /*bb50*/  VIADD R20, R0, 0x80 ;  /* 0x0000008000147836 */ /* 0x000fe20000000000 */
[----:B------:R-:W-:Y:S02]  /*bb60*/  @!P1 LOP3.LUT R7, R6, 0xfffffffe, RZ, 0xc0, !PT ;  /* 0xfffffffe06079812 */ /* 0x000fe400078ec0ff */
[----:B------:R-:W-:Y:S01]  /*bb70*/  @!P2 LOP3.LUT R9, R8, 0xfffffffe, RZ, 0xc0, !PT ;  /* 0xfffffffe0809a812 */ /* 0x000fe200078ec0ff */
[----:B-12---:R-:W-:Y:S01]  /*bb80*/  @!P0 IMAD.WIDE R4, R5, 0x4, R2 ;  /* 0x0000000405048825 */ /* 0x006fe200078e0202 */
[----:B------:R-:W-:-:S02]  /*bb90*/  ISETP.GE.AND P3, PT, R15, UR4, PT ;  /* 0x000000040f007c0c */ /* 0x000fc4000bf66270 */
[----:B------:R-:W-:Y:S01]  /*bba0*/  ISETP.GE.AND P4, PT, R16, UR4, PT ;  /* 0x0000000410007c0c */ /* 0x000fe2000bf86270 */
        /* <DEDUP_REMOVED lines=8> */
[----:B------:R-:W-:-:S02]  /*bc30*/  ISETP.GE.AND P2, PT, R14, UR4, PT ;  /* 0x000000040e007c0c */ /* 0x000fc4000bf46270 */
[----:B------:R-:W-:Y:S02]  /*bc40*/  @!P6 LEA.HI R11, R11, R11, RZ, 0x1 ;  /* 0x0000000b0b0be211 */ /* 0x000fe400078f08ff */
[----:B------:R-:W-:Y:S02]  /*bc50*/  @!P3 LEA.HI R15, R15, R15, RZ, 0x1 ;  /* 0x0000000f0f0fb211 */ /* 0x000fe400078f08ff */
[----:B0-----:R-:W-:Y:S02]  /*bc60*/  @!P5 LOP3.LUT R5, R10, 0xfffffffe, RZ, 0xc0, !PT ;  /* 0xfffffffe0a05d812 */ /* 0x001fe400078ec0ff */
[----:B------:R-:W-:Y:S02]  /*bc70*/  @!P0 LEA.HI R12, R12, R12, RZ, 0x1 ;  /* 0x0000000c0c0c8211 */ /* 0x000fe400078f08ff */
[----:B-1----:R-:W-:Y:S01]  /*bc80*/  @!P6 LOP3.LUT R7, R11, 0xfffffffe, RZ, 0xc0, !PT ;  /* 0xfffffffe0b07e812 */ /* 0x002fe200078ec0ff */
[----:B------:R-:W-:Y:S01]  /*bc90*/  @!P5 IMAD.WIDE R4, R5, 0x4, R2 ;  /* 0x000000040504d825 */ /* 0x000fe200078e0202 */
[----:B------:R-:W-:-:S02]  /*bca0*/  @!P1 LEA.HI R13, R13, R13, RZ, 0x1 ;  /* 0x0000000d0d0d9211 */ /* 0x000fc400078f08ff */
[----:B------:R-:W-:Y:S01]  /*bcb0*/  @!P2 LEA.HI R14, R14, R14, RZ, 0x1 ;  /* 0x0000000e0e0ea211 */ /* 0x000fe200078f08ff */
[----:B------:R-:W-:Y:S01]  /*bcc0*/  @!P6 IMAD.WIDE R6, R7, 0x4, R2 ;  /* 0x000000040706e825 */ /* 0x000fe200078e0202 */
[----:B------:R-:W-:Y:S01]  /*bcd0*/  @!P4 LEA.HI R16, R16, R16, RZ, 0x1 ;  /* 0x000000101010c211 */ /* 0x000fe200078f08ff */
[----:B------:R0:W-:Y:S01]  /*bce0*/  @!P5 ST.E.64 desc[UR6][R4.64], R38 ;  /* 0x000000260400d985 */ /* 0x0001e2000c101b06 */
[----:B--2---:R-:W-:Y:S02]  /*bcf0*/  @!P0 LOP3.LUT R9, R12, 0xfffffffe, RZ, 0xc0, !PT ;  /* 0xfffffffe0c098812 */ /* 0x004fe400078ec0ff */
[----:B------:R-:W-:Y:S01]  /*bd00*/  @!P1 LOP3.LUT R13, R13, 0xfffffffe, RZ, 0xc0, !PT ;  /* 0xfffffffe0d0d9812 */ /* 0x000fe200078ec0ff */
[----:B------:R1:W-:Y:S01]  /*bd10*/  @!P6 ST.E.64 desc[UR6][R6.64], R42 ;  /* 0x0000002a0600e985 */ /* 0x0003e2000c101b06 */
[----:B------:R-:W-:Y:S01]  /*bd20*/  @!P2 LOP3.LUT R11, R14, 0xfffffffe, RZ, 0xc0, !PT ;  /* 0xfffffffe0e0ba812 */ /* 0x000fe200078ec0ff */
[----:B------:R-:W-:Y:S01]  /*bd30*/  VIADD R14, R0, 0x60 ;  /* 0x00000060000e7836 */ /* 0x000fe20000000000 */
[----:B------:R-:W-:-:S02]  /*bd40*/  @!P3 LOP3.LUT R15, R15, 0xfffffffe, RZ, 0xc0, !PT ;  /* 0xfffffffe0f0fb812 */ /* 0x000fc400078ec0ff */
        /* <DEDUP_REMOVED lines=16> */
[----:B------:R-:W-:Y:S02]  /*be50*/  @!P6 LEA.HI R19, R19, R19, RZ, 0x1 ;  /* 0x000000131313e211 */ /* 0x000fe400078f08ff */
[C---:B------:R-:W-:Y:S01]  /*be60*/  VIADD R15, R0.reuse, 0x68 ;  /* 0x00000068000f7836 */ /* 0x040fe20000000000 */
[----:B------:R4:W-:Y:S01]  /*be70*/  @!P4 ST.E.64 desc[UR6][R12.64], R62 ;  /* 0x0000003e0c00c985 */ /* 0x0009e2000c101b06 */
[----:B------:R-:W-:Y:S01]  /*be80*/  VIADD R17, R0, 0x78 ;  /* 0x0000007800117836 */ /* 0x000fe20000000000 */
[----:B------:R-:W-:Y:S02]  /*be90*/  ISETP.GE.AND P4, PT, R14, UR4, PT ;  /* 0x000000040e007c0c */ /* 0x000fe4000bf86270 */
[----:B------:R-:W-:Y:S02]  /*bea0*/  ISETP.GE.AND P3, PT, R15, UR4, PT ;  /* 0x000000040f007c0c */ /* 0x000fe4000bf66270 */
[----:B------:R-:W-:-:S02]  /*beb0*/  ISETP.GE.AND P1, PT, R17, UR4, PT ;  /* 0x0000000411007c0c */ /* 0x000fc4000bf26270 */
        /* <DEDUP_REMOVED lines=25> */
[----:B------:R0:W-:Y:S03]  /*c050*/  @!P4 ST.E.64 desc[UR6][R4.64], R74 ;  /* 0x0000004a0400c985 */ /* 0x0001e6000c101b06 */
[--C-:B------:R-:W-:Y:S01]  /*c060*/  @!P2 IMAD.WIDE R8, R11, 0x4, R2.reuse ;  /* 0x000000040b08a825 */ /* 0x100fe200078e0202 */
[----:B------:R1:W-:Y:S01]  /*c070*/  @!P3 ST.E.64 desc[UR6][R6.64], R78 ;  /* 0x0000004e0600b985 */ /* 0x0003e2000c101b06 */
[----:B------:R-:W-:Y:S02]  /*c080*/  ISETP.GE.AND P3, PT, R16, UR4, PT ;  /* 0x0000000410007c0c */ /* 0x000fe4000bf66270 */
[----:B------:R-:W-:Y:S01]  /*c090*/  @!P1 IMAD.WIDE R10, R17, 0x4, R2 ;  /* 0x00000004110a9825 */ /* 0x000fe200078e0202 */
[----:B------:R2:W-:Y:S01]  /*c0a0*/  @!P2 ST.E.64 desc[UR6][R8.64], R82 ;  /* 0x000000520800a985 */ /* 0x0005e2000c101b06 */
[----:B------:R-:W-:-:S02]  /*c0b0*/  @!P6 LEA.HI R18, R18, R18, RZ, 0x1 ;  /* 0x000000121212e211 */ /* 0x000fc400078f08ff */
[----:B------:R-:W-:Y:S01]  /*c0c0*/  @!P0 IMAD.WIDE R12, R13, 0x4, R2 ;  /* 0x000000040d0c8825 */ /* 0x000fe200078e0202 */
[----:B------:R-:W-:Y:S01]  /*c0d0*/  @!P1 ST.E.64 desc[UR6][R10.64], R86 ;  /* 0x000000560a009985 */ /* 0x000fe2000c101b06 */
[----:B------:R-:W-:Y:S02]  /*c0e0*/  @!P5 LEA.HI R19, R19, R19, RZ, 0x1 ;  /* 0x000000131313d211 */ /* 0x000fe400078f08ff */
[----:B------:R-:W-:Y:S01]  /*c0f0*/  VIADD R15, R0, 0xa0 ;  /* 0x000000a0000f7836 */ /* 0x000fe20000000000 */
[----:B------:R-:W-:Y:S01]  /*c100*/  @!P0 ST.E.64 desc[UR6][R12.64], R90 ;  /* 0x0000005a0c008985 */ /* 0x000fe2000c101b06 */
[----:B------:R-:W-:Y:S01]  /*c110*/  ISETP.GE.AND P0, PT, R14, UR4, PT ;  /* 0x000000040e007c0c */ /* 0x000fe2000bf06270 */
[----:B------:R-:W-:Y:S01]  /*c120*/  VIADD R17, R0, 0xb0 ;  /* 0x000000b000117836 */ /* 0x000fe20000000000 */
[----:B0-----:R-:W-:Y:S01]  /*c130*/  @!P6 LOP3.LUT R5, R18, 0xfffffffe, RZ, 0xc0, !PT ;  /* 0xfffffffe1205e812 */ /* 0x001fe200078ec0ff */
[----:B------:R-:W-:Y:S01]  /*c140*/  VIADD R18, R0, 0xc0 ;  /* 0x000000c000127836 */ /* 0x000fe20000000000 */
[----:B------:R-:W-:-:S02]  /*c150*/  ISETP.GE.AND P4, PT, R15, UR4, PT ;  /* 0x000000040f007c0c */ /* 0x000fc4000bf86270 */
[----:B------:R-:W-:Y:S01]  /*c160*/  ISETP.GE.AND P2, PT, R17, UR4, PT ;  /* 0x0000000411007c0c */ /* 0x000fe2000bf46270 */
[--C-:B------:R-:W-:Y:S01]  /*c170*/  @!P6 IMAD.WIDE R4, R5, 0x4, R2.reuse ;  /* 0x000000040504e825 */ /* 0x100fe200078e0202 */
[----:B------:R-:W-:Y:S02]  /*c180*/  ISETP.GE.AND P1, PT, R20, UR4, PT ;  /* 0x0000000414007c0c */ /* 0x000fe4000bf26270 */
[----:B-1----:R-:W-:Y:S01]  /*c190*/  @!P5 LOP3.LUT R7, R19, 0xfffffffe, RZ, 0xc0, !PT ;  /* 0xfffffffe1307d812 */ /* 0x002fe200078ec0ff */
[----:B------:R-:W-:Y:S01]  /*c1a0*/  VIADD R19, R0, 0xc8 ;  /* 0x000000c800137836 */ /* 0x000fe20000000000 */
[----:B------:R0:W-:Y:S01]  /*c1b0*/  @!P6 ST.E.64 desc[UR6][R4.64], R94 ;  /* 0x0000005e0400e985 */ /* 0x0001e2000c101b06 */
[----:B------:R-:W-:Y:S02]  /*c1c0*/  @!P0 LEA.HI R14, R14, R14, RZ, 0x1 ;  /* 0x0000000e0e0e8211 */ /* 0x000fe400078f08ff */
[----:B------:R-:W-:Y:S01]  /*c1d0*/  @!P5 IMAD.WIDE R6, R7, 0x4, R2 ;  /* 0x000000040706d825 */ /* 0x000fe200078e0202 */
[----:B------:R-:W-:-:S02]  /*c1e0*/  @!P3 LEA.HI R16, R16, R16, RZ, 0x1 ;  /* 0x000000101010b211 */ /* 0x000fc400078f08ff */
[----:B--2---:R-:W-:Y:S01]  /*c1f0*/  @!P0 LOP3.LUT R9, R14, 0xfffffffe, RZ, 0xc0, !PT ;  /* 0xfffffffe0e098812 */ /* 0x004fe200078ec0ff */
[----:B------:R-:W-:Y:S01]  /*c200*/  VIADD R14, R0, 0xd0 ;  /* 0x000000d0000e7836 */ /* 0x000fe20000000000 */
[----:B------:R-:W-:Y:S01]  /*c210*/  @!P4 LEA.HI R15, R15, R15, RZ, 0x1 ;  /* 0x0000000f0f0fc211 */ /* 0x000fe200078f08ff */
[----:B------:R1:W-:Y:S01]  /*c220*/  @!P5 ST.E.64 desc[UR6][R6.64], R98 ;  /* 0x000000620600d985 */ /* 0x0003e2000c101b06 */
[----:B------:R-:W-:Y:S02]  /*c230*/  ISETP.GE.AND P5, PT, R18, UR4, PT ;  /* 0x0000000412007c0c */ /* 0x000fe4000bfa6270 */
[----:B------:R-:W-:Y:S01]  /*c240*/  @!P2 LEA.HI R17, R17, R17, RZ, 0x1 ;  /* 0x000000111111a211 */ /* 0x000fe200078f08ff */
[----:B0-----:R-:W-:Y:S01]  /*c250*/  @!P0 IMAD.WIDE R4, R9, 0x4, R2 ;  /* 0x0000000409048825 */ /* 0x001fe200078e0202 */
[----:B------:R-:W-:Y:S02]  /*c260*/  @!P1 LEA.HI R20, R20, R20, RZ, 0x1 ;  /* 0x0000001414149211 */ /* 0x000fe400078f08ff */
[----:B------:R-:W-:-:S02]  /*c270*/  @!P4 LOP3.LUT R15, R15, 0xfffffffe, RZ, 0xc0, !PT ;  /* 0xfffffffe0f0fc812 */ /* 0x000fc400078ec0ff */
[----:B------:R-:W-:Y:S01]  /*c280*/  @!P3 LOP3.LUT R11, R16, 0xfffffffe, RZ, 0xc0, !PT ;  /* 0xfffffffe100bb812 */ /* 0x000fe200078ec0ff */
[----:B------:R0:W-:Y:S01]  /*c290*/  @!P0 ST.E.64 desc[UR6][R4.64], R102 ;  /* 0x0000006604008985 */ /* 0x0001e2000c101b06 */
[----:B------:R-:W-:Y:S01]  /*c2a0*/  @!P2 LOP3.LUT R17, R17, 0xfffffffe, RZ, 0xc0, !PT ;  /* 0xfffffffe1111a812 */ /* 0x000fe200078ec0ff */
[----:B------:R-:W-:Y:S01]  /*c2b0*/  VIADD R16, R0, 0xe0 ;  /* 0x000000e000107836 */ /* 0x000fe20000000000 */
[----:B------:R-:W-:Y:S01]  /*c2c0*/  ISETP.GE.AND P6, PT, R19, UR4, PT ;  /* 0x0000000413007c0c */ /* 0x000fe2000bfc6270 */
[--C-:B-1----:R-:W-:Y:S01]  /*c2d0*/  @!P4 IMAD.WIDE R6, R15, 0x4, R2.reuse ;  /* 0x000000040f06c825 */ /* 0x102fe200078e0202 */
[----:B------:R-:W-:Y:S02]  /*c2e0*/  @!P1 LOP3.LUT R13, R20, 0xfffffffe, RZ, 0xc0, !PT ;  /* 0xfffffffe140d9812 */ /* 0x000fe400078ec0ff */
[----:B------:R-:W-:Y:S01]  /*c2f0*/  ISETP.GE.AND P0, PT, R14, UR4, PT ;  /* 0x000000040e007c0c */ /* 0x000fe2000bf06270 */
[----:B------:R-:W-:Y:S01]  /*c300*/  @!P3 IMAD.WIDE R8, R11, 0x4, R2 ;  /* 0x000000040b08b825 */ /* 0x000fe200078e0202 */
[----:B------:R1:W-:Y:S01]  /*c310*/  @!P4 ST.E.64 desc[UR6][R6.64], R106 ;  /* 0x0000006a0600c985 */ /* 0x0003e2000c101b06 */
[----:B------:R-:W-:-:S02]  /*c320*/  @!P5 LEA.HI R18, R18, R18, RZ, 0x1 ;  /* 0x000000121212d211 */ /* 0x000fc400078f08ff */
[--C-:B------:R-:W-:Y:S01]  /*c330*/  @!P2 IMAD.WIDE R10, R17, 0x4, R2.reuse ;  /* 0x00000004110aa825 */ /* 0x100fe200078e0202 */
[----:B------:R2:W-:Y:S01]  /*c340*/  @!P3 ST.E.64 desc[UR6][R8.64], R110 ;  /* 0x0000006e0800b985 */ /* 0x0005e2000c101b06 */
[----:B0-----:R-:W-:Y:S02]  /*c350*/  @!P5 LOP3.LUT R5, R18, 0xfffffffe, RZ, 0xc0, !PT ;  /* 0xfffffffe1205d812 */ /* 0x001fe400078ec0ff */
[--C-:B------:R-:W-:Y:S01]  /*c360*/  @!P1 IMAD.WIDE R12, R13, 0x4, R2.reuse ;  /* 0x000000040d0c9825 */ /* 0x100fe200078e0202 */
[----:B------:R-:W-:Y:S01]  /*c370*/  @!P2 ST.E.64 desc[UR6][R10.64], R114 ;  /* 0x000000720a00a985 */ /* 0x000fe2000c101b06 */
[----:B------:R-:W-:Y:S02]  /*c380*/  ISETP.GE.AND P2, PT, R16, UR4, PT ;  /* 0x0000000410007c0c */ /* 0x000fe4000bf46270 */
        /* <DEDUP_REMOVED lines=10> */
[----:B------:R-:W-:Y:S01]  /*c430*/  @!P0 LEA.HI R14, R14, R14, RZ, 0x1 ;  /* 0x0000000e0e0e8211 */ /* 0x000fe200078f08ff */
[----:B------:R0:W-:Y:S01]  /*c440*/  @!P5 ST.E.64 desc[UR6][R4.64], R122 ;  /* 0x0000007a0400d985 */ /* 0x0001e2000c101b06 */
[----:B-1----:R-:W-:Y:S02]  /*c450*/  @!P6 LOP3.LUT R7, R19, 0xfffffffe, RZ, 0xc0, !PT ;  /* 0xfffffffe1307e812 */ /* 0x002fe400078ec0ff */
[----:B--2---:R-:W-:Y:S02]  /*c460*/  @!P0 LOP3.LUT R9, R14, 0xfffffffe, RZ, 0xc0, !PT ;  /* 0xfffffffe0e098812 */ /* 0x004fe400078ec0ff */
[----:B------:R-:W-:Y:S01]  /*c470*/  @!P2 LEA.HI R16, R16, R16, RZ, 0x1 ;  /* 0x000000101010a211 */ /* 0x000fe200078f08ff */
[----:B------:R-:W-:Y:S01]  /*c480*/  @!P6 IMAD.WIDE R6, R7, 0x4, R2 ;  /* 0x000000040706e825 */ /* 0x000fe200078e0202 */
[----:B------:R-:W-:-:S02]  /*c490*/  @!P1 LEA.HI R15, R15, R15, RZ, 0x1 ;  /* 0x0000000f0f0f9211 */ /* 0x000fc400078f08ff */
[----:B------:R-:W-:Y:S02]  /*c4a0*/  @!P3 LEA.HI R17, R17, R17, RZ, 0x1 ;  /* 0x000000111111b211 */ /* 0x000fe400078f08ff */
[----:B------:R1:W-:Y:S01]  /*c4b0*/  @!P6 ST.E.64 desc[UR6][R6.64], R126 ;  /* 0x0000007e0600e985 */ /* 0x0003e2000c101b06 */
[----:B------:R-:W-:Y:S01]  /*c4c0*/  @!P4 LEA.HI R20, R20, R20, RZ, 0x1 ;  /* 0x000000141414c211 */ /* 0x000fe200078f08ff */
[----:B0-----:R-:W-:Y:S01]  /*c4d0*/  @!P0 IMAD.WIDE R4, R9, 0x4, R2 ;  /* 0x0000000409048825 */ /* 0x001fe200078e0202 */
[----:B------:R-:W-:Y:S02]  /*c4e0*/  @!P1 LOP3.LUT R15, R15, 0xfffffffe, RZ, 0xc0, !PT ;  /* 0xfffffffe0f0f9812 */ /* 0x000fe400078ec0ff */
[----:B------:R-:W-:Y:S02]  /*c4f0*/  @!P2 LOP3.LUT R11, R16, 0xfffffffe, RZ, 0xc0, !PT ;  /* 0xfffffffe100ba812 */ /* 0x000fe400078ec0ff */
[----:B------:R0:W-:Y:S01]  /*c500*/  @!P0 ST.E.64 desc[UR6][R4.64], R130 ;  /* 0x0000008204008985 */ /* 0x0001e2000c101b06 */
[----:B------:R-:W-:-:S02]  /*c510*/  ISETP.GE.AND P0, PT, R0, UR4, PT ;  /* 0x0000000400007c0c */ /* 0x000fc4000bf06270 */
[----:B------:R-:W-:Y:S01]  /*c520*/  @!P3 LOP3.LUT R17, R17, 0xfffffffe, RZ, 0xc0, !PT ;  /* 0xfffffffe1111b812 */ /* 0x000fe200078ec0ff */
        /* <DEDUP_REMOVED lines=12> */
[----:B0-----:R-:W-:-:S05]  /*c5f0*/  LOP3.LUT R5, R0, 0xfffffffe, RZ, 0xc0, !PT ;  /* 0xfffffffe00057812 */ /* 0x001fca00078ec0ff */
[----:B------:R-:W-:-:S05]  /*c600*/  IMAD.WIDE R2, R5, 0x4, R2 ;  /* 0x0000000405027825 */ /* 0x000fca00078e0202 */
[----:B------:R0:W-:Y:S01]  /*c610*/  ST.E.64 desc[UR4][R2.64], R150 ;  /* 0x0000009602007985 */ /* 0x0001e2000c101b04 */
[----:B------:R-:W-:Y:S05]  /*c620*/  BRA `(.L_x_3185) ;  /* 0x0000005800d87947 */ /* 0x000fea0003800000 */
.L_x_3213:
        /* <DEDUP_REMOVED lines=12> */
[----:B------:R-:W2:Y:S01]  /*c6f0*/  LDL R4, [R1] ;  /* 0x0000000001047983 */ /* 0x000ea20000100800 */
[----:B------:R-:W-:Y:S01]  /*c700*/  ISETP.NE.AND P0, PT, R6, 0x1, PT ;  /* 0x000000010600780c */ /* 0x000fe20003f05270 */
[----:B------:R-:W-:Y:S01]  /*c710*/  S2UR UR7, SR_CTAID.Z ;  /* 0x00000000000779c3 */ /* 0x000fe20000002700 */
[----:B------:R-:W-:Y:S01]  /*c720*/  ULDC.64 UR8, c[0x0][0xcd0] ;  /* 0x0003340000087ab9 */ /* 0x000fe20000000a00 */
[----:B------:R-:W-:Y:S01]  /*c730*/  IMAD.MOV.U32 R5, RZ, RZ, R0 ;  /* 0x000000ffff057224 */ /* 0x000fe200078e0000 */
[----:B------:R-:W-:-:S05]  /*c740*/  ULDC.64 UR12, c[0x0][0x208] ;  /* 0x00008200000c7ab9 */ /* 0x000fca0000000a00 */
[----:B------:R-:W0:Y:S08]  /*c750*/  LDC.64 R10, c[0x0][0xcd8] ;  /* 0x00033600ff0a7b82 */ /* 0x000e300000000a00 */
[----:B------:R-:W1:Y:S08]  /*c760*/  @P0 LDC R7, c[0x0][0xcec] ;  /* 0x00033b00ff070b82 */ /* 0x000e700000000800 */
[----:B------:R-:W3:Y:S08]  /*c770*/  @P0 LDC R9, c[0x0][0xcf0] ;  /* 0x00033c00ff090b82 */ /* 0x000ef00000000800 */
[----:B------:R-:W4:Y:S08]  /*c780*/  S2UR UR10, SR_CTAID.Y ;  /* 0x00000000000a79c3 */ /* 0x000f300000002600 */
[----:B------:R-:W4:Y:S01]  /*c790*/  LDC R8, c[0x0][0xd50] ;  /* 0x00035400ff087b82 */ /* 0x000f220000000800 */
[----:B--2---:R-:W-:Y:S01]  /*c7a0*/  R2UR UR11, R4 ;  /* 0x00000000040b72ca */ /* 0x004fe200000e0000 */
[----:B-1----:R-:W-:-:S05]  /*c7b0*/  @P0 IMAD.HI.U32 R4, R0, R7, RZ ;  /* 0x0000000700040227 */ /* 0x002fca00078e00ff */
[----:B---3--:R-:W-:-:S07]  /*c7c0*/  @P0 SHF.R.U32.HI R5, RZ, R9, R4 ;  /* 0x00000009ff050219 */ /* 0x008fce0000011604 */
[----:B------:R-:W-:Y:S02]  /*c7d0*/  USHF.R.S32.HI UR6, URZ, 0x1f, UR11 ;  /* 0x0000001f3f067899 */ /* 0x000fe4000801140b */
[----:B------:R-:W-:Y:S01]  /*c7e0*/  IMAD R7, RZ, RZ, -UR11 ;  /* 0x8000000bff077e24 */ /* 0x000fe2000f8e02ff */
[----:B------:R-:W-:Y:S02]  /*c7f0*/  UIMAD.WIDE.U32 UR4, UR11, UR8, URZ ;  /* 0x000000080b0472a5 */ /* 0x000fe4000f8e003f */
[----:B------:R-:W-:Y:S01]  /*c800*/  UIMAD UR6, UR6, UR8, URZ ;  /* 0x00000008060672a4 */ /* 0x000fe2000f8e023f */
[----:B----4-:R-:W-:Y:S01]  /*c810*/  IMAD R9, R8, R7, UR10 ;  /* 0x0000000a08097e24 */ /* 0x010fe2000f8e0207 */
[----:B------:R-:W-:Y:S01]  /*c820*/  USHF.R.S32.HI UR8, URZ, 0x1f, UR7 ;  /* 0x0000001f3f087899 */ /* 0x000fe20008011407 */
[----:B------:R-:W-:Y:S01]  /*c830*/  IMAD.MOV R7, RZ, RZ, -R5 ;  /* 0x000000ffff077224 */ /* 0x000fe200078e0a05 */
[----:B------:R-:W-:Y:S01]  /*c840*/  UIMAD UR6, UR11, UR9, UR6 ;  /* 0x000000090b0672a4 */ /* 0x000fe2000f8e0206 */
[----:B------:R-:W-:Y:S01]  /*c850*/  IMAD.U32 R3, RZ, RZ, UR5 ;  /* 0x00000005ff037e24 */ /* 0x000fe2000f8e00ff */
[----:B------:R-:W-:Y:S01]  /*c860*/  SHF.R.S32.HI R4, RZ, 0x1f, R9 ;  /* 0x0000001fff047819 */ /* 0x000fe20000011409 */
[----:B------:R-:W-:Y:S01]  /*c870*/  IMAD.U32 R2, RZ, RZ, UR4 ;  /* 0x00000004ff027e24 */ /* 0x000fe2000f8e00ff */
[----:B------:R-:W-:Y:S01]  /*c880*/  UIADD3 UR6, UR5, UR6, URZ ;  /* 0x0000000605067290 */ /* 0x000fe2000fffe03f */
[----:B0-----:R-:W-:-:S02]  /*c890*/  IMAD R12, R10, UR8, RZ ;  /* 0x000000080a0c7c24 */ /* 0x001fc4000f8e02ff */
[----:B------:R-:W-:Y:S01]  /*c8a0*/  ULDC.64 UR4, c[0x0][0xce0] ;  /* 0x0003380000047ab9 */ /* 0x000fe20000000a00 */
[----:B------:R-:W-:Y:S02]  /*c8b0*/  IMAD R7, R6, R7, R0 ;  /* 0x0000000706077224 */ /* 0x000fe400078e0200 */
[----:B------:R-:W-:Y:S02]  /*c8c0*/  IMAD.U32 R3, RZ, RZ, UR6 ;  /* 0x00000006ff037e24 */ /* 0x000fe4000f8e00ff */
[----:B------:R-:W-:Y:S01]  /*c8d0*/  IMAD R11, R11, UR7, R12 ;  /* 0x000000070b0b7c24 */ /* 0x000fe2000f8e020c */
[----:B------:R-:W-:Y:S01]  /*c8e0*/  SHF.R.S32.HI R0, RZ, 0x1f, R7 ;  /* 0x0000001fff007819 */ /* 0x000fe20000011407 */
[----:B------:R-:W-:-:S04]  /*c8f0*/  IMAD.WIDE.U32 R2, R10, UR7, R2 ;  /* 0x000000070a027c25 */ /* 0x000fc8000f8e0002 */
[----:B------:R-:W-:Y:S02]  /*c900*/  IMAD.IADD R3, R11, 0x1, R3 ;  /* 0x000000010b037824 */ /* 0x000fe400078e0203 */
[----:B------:R-:W-:Y:S02]  /*c910*/  IMAD R4, R4, UR4, RZ ;  /* 0x0000000404047c24 */ /* 0x000fe4000f8e02ff */
[----:B------:R-:W-:-:S04]  /*c920*/  IMAD.WIDE.U32 R2, R9, UR4, R2 ;  /* 0x0000000409027c25 */ /* 0x000fc8000f8e0002 */
[----:B------:R-:W-:Y:S01]  /*c930*/  IMAD R4, R9, UR5, R4 ;  /* 0x0000000509047c24 */ /* 0x000fe2000f8e0204 */
[----:B------:R-:W-:Y:S01]  /*c940*/  SHF.R.S32.HI R9, RZ, 0x1f, R5 ;  /* 0x0000001fff097819 */ /* 0x000fe20000011405 */
[----:B------:R-:W-:Y:S01]  /*c950*/  ULDC.64 UR4, c[0x0][0xcc8] ;  /* 0x0003320000047ab9 */ /* 0x000fe20000000a00 */
[----:B------:R-:W-:Y:S01]  /*c960*/  IADD3 R2, P0, R5, R2, RZ ;  /* 0x0000000205027210 */ /* 0x000fe20007f1e0ff */
[----:B------:R-:W-:-:S03]  /*c970*/  IMAD R0, R0, UR4, RZ ;  /* 0x0000000400007c24 */ /* 0x000fc6000f8e02ff */
[----:B------:R-:W-:Y:S01]  /*c980*/  IADD3.X R3, R9, R3, R4, P0, !PT ;  /* 0x0000000309037210 */ /* 0x000fe200007fe404 */
[C---:B------:R-:W-:Y:S02]  /*c990*/  IMAD R5, R7.reuse, UR5, R0 ;  /* 0x0000000507057c24 */ /* 0x040fe4000f8e0200 */
[----:B------:R-:W-:Y:S01]  /*c9a0*/  IMAD.WIDE.U32 R2, R7, UR4, R2 ;  /* 0x0000000407027c25 */ /* 0x000fe2000f8e0002 */
[----:B------:R-:W-:-:S03]  /*c9b0*/  ULDC.64 UR4, c[0x0][0xca8] ;  /* 0x00032a0000047ab9 */ /* 0x000fc60000000a00 */
[----:B------:R-:W-:Y:S01]  /*c9c0*/  IMAD.IADD R3, R3, 0x1, R5 ;  /* 0x0000000103037824 */ /* 0x000fe200078e0205 */
[----:B------:R-:W-:-:S04]  /*c9d0*/  LEA R4, P0, R2, UR4, 0x2 ;  /* 0x0000000402047c11 */ /* 0x000fc8000f8010ff */
[----:B------:R-:W-:Y:S01]  /*c9e0*/  LEA.HI.X R5, R2, UR5, R3, 0x2, P0 ;  /* 0x0000000502057c11 */ /* 0x000fe200080f1403 */
[----:B------:R-:W-:-:S05]  /*c9f0*/  IMAD.MOV.U32 R3, RZ, RZ, -0x800000 ;  /* 0xff800000ff037424 */ /* 0x000fca00078e00ff */
[----:B------:R4:W-:Y:S01]  /*ca00*/  STG.E desc[UR12][R4.64], R3 ;  /* 0x0000000304007986 */ /* 0x0009e2000c10190c */
[----:B------:R-:W-:Y:S05]  /*ca10*/  BRA `(.L_x_3185) ;  /* 0x0000005400dc7947 */ /* 0x000fea0003800000 */
.L_x_3183:
[----:B------:R-:W-:-:S08]  /*ca20*/  NOP ;  /* 0x0000000000007918 */ /* 0x000fd00000000000 */
[----:B0-----:R-:W0:-:S00]  /*ca30*/  USETMAXREG.DEALLOC.CTAPOOL 0x18 ;  /* 0x00000018000079c8 */ /* 0x001e0000080e0500 */
[----:B0-----:R-:W-:-:S06]  /*ca40*/  LOP3.LUT R0, R0, 0x3, RZ, 0xc0, !PT ;  /* 0x0000000300007812 */ /* 0x001fcc00078ec0ff */
[----:B------:R-:W0:Y:S01]  /*ca50*/  S2UR UR6, SR_CTAID.Y ;  /* 0x00000000000679c3 */ /* 0x000e220000002600 */
[----:B------:R-:W1:Y:S07]  /*ca60*/  SHFL.IDX PT, R0, R0, RZ, 0x1f ;  /* 0x00001fff00007589 */ /* 0x000e6e00000e0000 */
[----:B------:R-:W2:Y:S01]  /*ca70*/  S2UR UR44, SR_CTAID.Z ;  /* 0x00000000002c79c3 */ /* 0x000ea20000002700 */
[----:B-1----:R-:W-:-:S13]  /*ca80*/  ISETP.NE.AND P0, PT, R0, RZ, PT ;  /* 0x000000ff0000720c */ /* 0x002fda0003f05270 */
[----:B0-2---:R-:W-:Y:S05]  /*ca90*/  @!P0 BRA `(.L_x_3217) ;  /* 0x0000000000288947 */ /* 0x005fea0003800000 */
        /* <DEDUP_REMOVED lines=10> */
.L_x_3217:
[----:B------:R-:W-:Y:S01]  /*cb40*/  ULDC UR7, c[0x0][0xd50] ;  /* 0x0003540000077ab9 */ /* 0x000fe20000000800 */
[----:B------:R-:W-:Y:S01]  /*cb50*/  UMOV UR36, UR6 ;  /* 0x0000000600247c82 */ /* 0x000fe20008000000 */
[----:B------:R-:W-:-:S11]  /*cb60*/  UISETP.NE.AND UP0, UPT, UR7, 0x1, UPT ;  /* 0x000000010700788c */ /* 0x000fd6000bf05270 */
[----:B------:R-:W-:Y:S01]  /*cb70*/  @UP0 ULDC UR4, c[0x0][0xd54] ;  /* 0x0003550000040ab9 */ /* 0x000fe20000000800 */
[----:B------:R-:W-:Y:S01]  /*cb80*/  @UP0 ULDC UR8, c[0x0][0xd58] ;  /* 0x0003560000080ab9 */ /* 0x000fe20000000800 */
[----:B------:R-:W-:-:S04]  /*cb90*/  UIMAD.WIDE.U32 UR4, UR6, UR4, URZ ;  /* 0x00000004060472a5 */ /* 0x000fc8000f8e003f */
[----:B------:R-:W-:-:S12]  /*cba0*/  @UP0 USHF.R.U32.HI UR36, URZ, UR8, UR5 ;  /* 0x000000083f240299 */ /* 0x000fd80008011605 */
.L_x_3218:
[----:B------:R-:W-:Y:S01]  /*cbb0*/  ISETP.LE.AND P0, PT, RZ, UR44, PT ;  /* 0x0000002cff007c0c */ /* 0x000fe2000bf03270 */
[----:B------:R-:W-:Y:S01]  /*cbc0*/  UIADD3 UR4, -UR36, URZ, URZ ;  /* 0x0000003f24047290 */ /* 0x000fe2000fffe13f */
[----:B------:R-:W-:Y:S02]  /*cbd0*/  IMAD.MOV.U32 R0, RZ, RZ, 0x1 ;  /* 0x00000001ff007424 */ /* 0x000fe400078e00ff */
[----:B------:R-:W-:Y:S01]  /*cbe0*/  IMAD.MOV.U32 R6, RZ, RZ, RZ ;  /* 0x000000ffff067224 */ /* 0x000fe200078e00ff */
[----:B------:R-:W-:Y:S01]  /*cbf0*/  UIMAD UR4, UR7, UR4, UR6 ;  /* 0x00000004070472a4 */ /* 0x000fe2000f8e0206 */
[----:B------:R-:W-:-:S07]  /*cc00*/  IMAD.MOV.U32 R9, RZ, RZ, 0x1 ;  /* 0x00000001ff097424 */ /* 0x000fce00078e00ff */
[----:B------:R-:W-:Y:S05]  /*cc10*/  @!P0 BRA `(.L_x_3219) ;  /* 0x0000005000948947 */ /* 0x000fea0003800000 */
[----:B------:R-:W-:Y:S01]  /*cc20*/  ULDC.64 UR6, c[0x0][0x418] ;  /* 0x0001060000067ab9 */ /* 0x000fe20000000a00 */
[----:B------:R-:W-:Y:S01]  /*cc30*/  ULDC UR5, c[0x0][0x424] ;  /* 0x0001090000057ab9 */ /* 0x000fe20000000800 */
[----:B------:R-:W-:Y:S02]  /*cc40*/  UISETP.NE.U32.AND UP0, UPT, UR6, URZ, UPT ;  /* 0x0000003f0600728c */ /* 0x000fe4000bf05070 */
[----:B------:R-:W-:Y:S02]  /*cc50*/  ULOP3.LUT UR43, UR4, 0xffff, URZ, 0xc0, !UPT ;  /* 0x0000ffff042b7892 */ /* 0x000fe4000f8ec03f */
[----:B------:R-:W-:Y:S01]  /*cc60*/  UISETP.NE.AND.EX UP0, UPT, UR7, URZ, UPT, UP0 ;  /* 0x0000003f0700728c */ /* 0x000fe2000bf05300 */
[----:B------:R-:W-:Y:S01]  /*cc70*/  ULDC UR6, c[0x0][0x2f0] ;  /* 0x0000bc0000067ab9 */ /* 0x000fe20000000800 */
[----:B------:R-:W-:Y:S02]  /*cc80*/  UMOV UR41, URZ ;  /* 0x0000003f00297c82 */ /* 0x000fe40008000000 */
        /* <DEDUP_REMOVED lines=8> */
[----:B------:R-:W-:Y:S08]  /*cd10*/  @!P0 BRA `(.L_x_3220) ;  /* 0x0000000000908947 */ /* 0x000ff00003800000 */
[----:B------:R-:W-:-:S03]  /*cd20*/  USHF.R.U32.HI UR6, URZ, 0x10, UR4 ;  /* 0x000000103f067899 */ /* 0x000fc60008011604 */
[----:B------:R-:W-:Y:S01]  /*cd30*/  UMOV UR4, URZ ;  /* 0x0000003f00047c82 */ /* 0x000fe20008000000 */
[----:B------:R-:W-:-:S11]  /*cd40*/  UISETP.NE.AND UP0, UPT, UR6, URZ, UPT ;  /* 0x0000003f0600728c */ /* 0x000fd6000bf05270 */
[----:B------:R-:W-:Y:S02]  /*cd50*/  @!UP0 ULDC UR6, c[0x0][0xae8] ;  /* 0x0002ba0000068ab9 */ /* 0x000fe40000000800 */
[----:B------:R-:W-:Y:S01]  /*cd60*/  IMAD.U32 R4, RZ, RZ, UR6 ;  /* 0x00000006ff047e24 */ /* 0x000fe2000f8e00ff */
[----:B------:R-:W-:-:S04]  /*cd70*/  UIADD3 UR7, UR40, -0x1, UR6 ;  /* 0xffffffff28077890 */ /* 0x000fc8000fffe006 */
[-C--:B------:R-:W-:Y:S02]  /*cd80*/  IABS R2, R4.reuse ;  /* 0x0000000400027213 */ /* 0x080fe40000000000 */
[----:B------:R-:W-:Y:S01]  /*cd90*/  IABS R5, R4 ;  /* 0x0000000400057213 */ /* 0x000fe20000000000 */
[----:B------:R-:W-:Y:S01]  /*cda0*/  IMAD.U32 R4, RZ, RZ, UR7 ;  /* 0x00000007ff047e24 */ /* 0x000fe2000f8e00ff */
[----:B------:R-:W-:Y:S01]  /*cdb0*/  R2UR UR11, R2 ;  /* 0x00000000020b72ca */ /* 0x000fe200000e0000 */
[----:B------:R-:W-:Y:S02]  /*cdc0*/  ULOP3.LUT UR7, UR7, UR6, URZ, 0x3c, !UPT ;  /* 0x0000000607077292 */ /* 0x000fe4000f8e3c3f */
[----:B------:R-:W-:-:S10]  /*cdd0*/  IMAD.MOV R5, RZ, RZ, -R5 ;  /* 0x000000ffff057224 */ /* 0x000fd400078e0a05 */
[----:B------:R-:W0:Y:S08]  /*cde0*/  I2F.RP R2, UR11 ;  /* 0x0000000b00027d06 */ /* 0x000e300008209400 */
[----:B0-----:R-:W0:Y:S02]  /*cdf0*/  MUFU.RCP R2, R2 ;  /* 0x0000000200027308 */ /* 0x001e240000001000 */
[----:B0-----:R-:W-:Y:S01]  /*ce00*/  VIADD R3, R2, 0xffffffe ;  /* 0x0ffffffe02037836 */ /* 0x001fe20000000000 */
[----:B------:R-:W-:Y:S01]  /*ce10*/  IABS R2, R4 ;  /* 0x0000000400027213 */ /* 0x000fe20000000000 */
[----:B------:R-:W-:-:S03]  /*ce20*/  IMAD.MOV.U32 R4, RZ, RZ, R5 ;  /* 0x000000ffff047224 */ /* 0x000fc600078e0005 */
[----:B------:R-:W-:Y:S01]  /*ce30*/  R2UR UR9, R2 ;  /* 0x00000000020972ca */ /* 0x000fe200000e0000 */
[----:B------:R-:W0:Y:S01]  /*ce40*/  F2I.FTZ.U32.TRUNC.NTZ R3, R3 ;  /* 0x0000000300037305 */ /* 0x000e22000021f000 */
[----:B------:R-:W-:Y:S02]  /*ce50*/  R2UR UR10, R4 ;  /* 0x00000000040a72ca */ /* 0x000fe400000e0000 */
[----:B0-----:R-:W-:-:S13]  /*ce60*/  R2UR UR5, R3 ;  /* 0x00000000030572ca */ /* 0x001fda00000e0000 */
[----:B------:R-:W-:-:S04]  /*ce70*/  UIADD3 UR8, URZ, -UR5, URZ ;  /* 0x800000053f087290 */ /* 0x000fc8000fffe03f */
[----:B------:R-:W-:-:S04]  /*ce80*/  UIMAD UR8, UR8, UR11, URZ ;  /* 0x0000000b080872a4 */ /* 0x000fc8000f8e023f */
[----:B------:R-:W-:-:S04]  /*ce90*/  UIMAD.WIDE.U32 UR4, UR5, UR8, UR4 ;  /* 0x00000008050472a5 */ /* 0x000fc8000f8e0004 */
[----:B------:R-:W-:-:S04]  /*cea0*/  UIMAD.WIDE.U32 UR4, UR5, UR9, URZ ;  /* 0x00000009050472a5 */ /* 0x000fc8000f8e003f */
[----:B------:R-:W-:-:S04]  /*ceb0*/  UIMAD UR4, UR5, UR10, UR9 ;  /* 0x0000000a050472a4 */ /* 0x000fc8000f8e0209 */
[----:B------:R-:W-:-:S11]  /*cec0*/  UISETP.GT.U32.AND UP1, UPT, UR11, UR4, UPT ;  /* 0x000000040b00728c */ /* 0x000fd6000bf24070 */
[----:B------:R-:W-:Y:S02]  /*ced0*/  @!UP1 UIADD3 UR4, UR4, -UR11, URZ ;  /* 0x8000000b04049290 */ /* 0x000fe4000fffe03f */
[----:B------:R-:W-:Y:S02]  /*cee0*/  @!UP1 UIADD3 UR5, UR5, 0x1, URZ ;  /* 0x0000000105059890 */ /* 0x000fe4000fffe03f */
[----:B------:R-:W-:Y:S02]  /*cef0*/  UISETP.GE.U32.AND UP0, UPT, UR4, UR11, UPT ;  /* 0x0000000b0400728c */ /* 0x000fe4000bf06070 */
[----:B------:R-:W-:-:S09]  /*cf00*/  UISETP.GE.AND UP1, UPT, UR7, URZ, UPT ;  /* 0x0000003f0700728c */ /* 0x000fd2000bf26270 */
[----:B------:R-:W-:Y:S02]  /*cf10*/  @UP0 UIADD3 UR5, UR5, 0x1, URZ ;  /* 0x0000000105050890 */ /* 0x000fe4000fffe03f */
[----:B------:R-:W-:Y:S02]  /*cf20*/  UISETP.NE.AND UP0, UPT, UR6, URZ, UPT ;  /* 0x0000003f0600728c */ /* 0x000fe4000bf05270 */
[----:B------:R-:W-:-:S09]  /*cf30*/  @!UP1 UIADD3 UR5, -UR5, URZ, URZ ;  /* 0x0000003f05059290 */ /* 0x000fd2000fffe13f */
[----:B------:R-:W-:-:S07]  /*cf40*/  @!UP0 ULOP3.LUT UR5, URZ, UR6, URZ, 0x33, !UPT ;  /* 0x000000063f058292 */ /* 0x000fce000f8e333f */
[----:B------:R-:W-:-:S05]  /*cf50*/  UMOV UR41, UR5 ;  /* 0x0000000500297c82 */ /* 0x000fca0008000000 */
.L_x_3220:
[----:B------:R-:W-:Y:S01]  /*cf60*/  UIMAD UR39, UR43, UR41, URZ ;  /* 0x000000292b2772a4 */ /* 0x000fe2000f8e023f */
[----:B------:R-:W-:Y:S02]  /*cf70*/  IMAD.U32 R2, RZ, RZ, UR40 ;  /* 0x00000028ff027e24 */ /* 0x000fe4000f8e00ff */
[----:B------:R-:W-:Y:S02]  /*cf80*/  IMAD.MOV.U32 R6, RZ, RZ, RZ ;  /* 0x000000ffff067224 */ /* 0x000fe400078e00ff */
[----:B------:R-:W-:Y:S02]  /*cf90*/  IMAD.MOV.U32 R9, RZ, RZ, 0x1 ;  /* 0x00000001ff097424 */ /* 0x000fe400078e00ff */
[----:B------:R-:W-:-:S05]  /*cfa0*/  IMAD.U32 R3, RZ, RZ, UR39 ;  /* 0x00000027ff037e24 */ /* 0x000fca000f8e00ff */
[----:B------:R-:W-:-:S04]  /*cfb0*/  VIADDMNMX R19, R3, UR41, R2, PT ;  /* 0x0000002903137c46 */ /* 0x000fc8000b800102 */
[----:B------:R-:W-:Y:S01]  /*cfc0*/  ISETP.GT.AND P0, PT, R19, UR39, PT ;  /* 0x0000002713007c0c */ /* 0x000fe2000bf04270 */
        /* <DEDUP_REMOVED lines=25> */
.L_x_3221:
        /* <DEDUP_REMOVED lines=20> */
.L_x_3223:
        /* <DEDUP_REMOVED lines=15> */
.L_x_3222:
[----:B------:R-:W-:Y:S01]  /*d390*/  ULDC.64 UR4, c[0x0][0xaf0] ;  /* 0x0002bc0000047ab9 */ /* 0x000fe20000000a00 */
[----:B------:R-:W-:Y:S01]  /*d3a0*/  IMAD.U32 R18, RZ, RZ, UR44 ;  /* 0x0000002cff127e24 */ /* 0x000fe2000f8e00ff */
[----:B------:R-:W-:Y:S01]  /*d3b0*/  UISETP.NE.U32.AND UP0, UPT, UR4, URZ, UPT ;  /* 0x0000003f0400728c */ /* 0x000fe2000bf05070 */
[----:B------:R-:W0:Y:S01]  /*d3c0*/  LDC.64 R4, c[0x0][0x418] ;  /* 0x00010600ff047b82 */ /* 0x000e220000000a00 */
[----:B------:R-:W-:Y:S02]  /*d3d0*/  ULDC.64 UR6, c[0x0][0x208] ;  /* 0x0000820000067ab9 */ /* 0x000fe40000000a00 */
[----:B------:R-:W-:-:S06]  /*d3e0*/  UISETP.NE.AND.EX UP0, UPT, UR5, URZ, UPT, UP0 ;  /* 0x0000003f0500728c */ /* 0x000fcc000bf05300 */
[----:B------:R-:W-:-:S05]  /*d3f0*/  PLOP3.LUT P0, PT, PT, PT, UP0, 0x80, 0x0 ;  /* 0x000000000000781c */ /* 0x000fca0003f0f008 */
[----:B------:R-:W-:Y:S02]  /*d400*/  @UP0 ULDC.64 UR4, c[0x0][0xaf0] ;  /* 0x0002bc0000040ab9 */ /* 0x000fe40000000a00 */
[----:B------:R-:W-:-:S06]  /*d410*/  @UP0 UIMAD.WIDE UR4, UR44, 0x4, UR4 ;  /* 0x000000042c0408a5 */ /* 0x000fcc000f8e0204 */
[----:B------:R-:W-:Y:S02]  /*d420*/  IMAD.U32 R2, RZ, RZ, UR4 ;  /* 0x00000004ff027e24 */ /* 0x000fe4000f8e00ff */
[----:B------:R-:W-:-:S05]  /*d430*/  IMAD.U32 R3, RZ, RZ, UR5 ;  /* 0x00000005ff037e24 */ /* 0x000fca000f8e00ff */
[----:B------:R-:W2:Y:S01]  /*d440*/  @P0 LDG.E R18, desc[UR6][R2.64] ;  /* 0x0000000602120981 */ /* 0x000ea2000c1e1900 */
[----:B0-----:R-:W-:Y:S01]  /*d450*/  ISETP.NE.U32.AND P0, PT, R4, RZ, PT ;  /* 0x000000ff0400720c */ /* 0x001fe20003f05070 */
[----:B------:R-:W-:Y:S01]  /*d460*/  UMOV UR4, 0xffffffff ;  /* 0xffffffff00047882 */ /* 0x000fe20000000000 */
[----:B------:R-:W-:Y:S01]  /*d470*/  LOP3.LUT R17, R17, 0xfffffffe, RZ, 0xc0, !PT ;  /* 0xfffffffe11117812 */ /* 0x000fe200078ec0ff */
[----:B------:R-:W0:Y:S01]  /*d480*/  S2R R16, SR_TID.X ;  /* 0x0000000000107919 */ /* 0x000e220000002100 */
[----:B------:R-:W-:Y:S01]  /*d490*/  ISETP.NE.AND.EX P1, PT, R5, RZ, PT, P0 ;  /* 0x000000ff0500720c */ /* 0x000fe20003f25300 */
[----:B------:R-:W-:-:S12]  /*d4a0*/  VIADD R0, R19, 0xffffffff ;  /* 0xffffffff13007836 */ /* 0x000fd80000000000 */
[----:B------:R-:W-:Y:S02]  /*d4b0*/  @P1 LOP3.LUT R17, R17, 0x1, RZ, 0xfc, !PT ;  /* 0x0000000111111812 */ /* 0x000fe400078efcff */
[----:B0-----:R-:W-:-:S04]  /*d4c0*/  SHF.R.U32.HI R6, RZ, 0x5, R16 ;  /* 0x00000005ff067819 */ /* 0x001fc80000011610 */
[----:B------:R-:W-:Y:S02]  /*d4d0*/  LOP3.LUT R6, R6, 0x3, RZ, 0xc0, !PT ;  /* 0x0000000306067812 */ /* 0x000fe400078ec0ff */
[----:B--2---:R-:W-:Y:S02]  /*d4e0*/  SHF.R.S32.HI R19, RZ, 0x1f, R18 ;  /* 0x0000001fff137819 */ /* 0x004fe40000011412 */
[----:B------:R-:W-:Y:S01]  /*d4f0*/  SEL R16, R18, RZ, !P1 ;  /* 0x000000ff12107207 */ /* 0x000fe20004800000 */
[----:B------:R-:W-:Y:S06]  /*d500*/  BRA.DIV UR4, `(.L_x_3224) ;  /* 0x0000004e04a07947 */ /* 0x000fec000b800000 */
[----:B------:R0:W1:Y:S02]  /*d510*/  SHFL.IDX PT, R14, R6, RZ, 0x1f ;  /* 0x00001fff060e7589 */ /* 0x00006400000e0000 */
.L_x_3324:
[----:B------:R2:W-:Y:S01]  /*d520*/  STL [R1+0x8], R0 ;  /* 0x0000080001007387 */ /* 0x0005e20000100800 */
[----:B-1----:R-:W-:Y:S02]  /*d530*/  ISETP.NE.AND P0, PT, R14, RZ, PT ;  /* 0x000000ff0e00720c */ /* 0x002fe40003f05270 */
[----:B------:R-:W-:Y:S02]  /*d540*/  PLOP3.LUT P2, PT, PT, PT, PT, 0x8, 0x0 ;  /* 0x000000000000781c */ /* 0x000fe40003f4e170 */
[----:B------:R-:W-:-:S11]  /*d550*/  LOP3.LUT R17, R17, 0xfffffffd, RZ, 0xc0, !PT ;  /* 0xfffffffd11117812 */ /* 0x000fd600078ec0ff */
[----:B------:R-:W-:Y:S01]  /*d560*/  @P2 LOP3.LUT R17, R17, 0x2, RZ, 0xfc, !PT ;  /* 0x0000000211112812 */ /* 0x000fe200078efcff */
[----:B--2---:R-:W-:Y:S06]  /*d570*/  @P0 BRA `(.L_x_3225) ;  /* 0x0000000000ec0947 */ /* 0x004fec0003800000 */
[----:B------:R-:W-:-:S03]  /*d580*/  UMOV UR4, 0xffffffff ;  /* 0xffffffff00047882 */ /* 0x000fc60000000000 */
[----:B------:R-:W-:Y:S05]  /*d590*/  BRA.DIV UR4, `(.L_x_3226) ;  /* 0x0000004e049c7947 */ /* 0x000fea000b800000 */
[----:B------:R-:W-:-:S13]  /*d5a0*/  ELECT P6, URZ, PT ;  /* 0x00000000003f782f */ /* 0x000fda00038c0000 */
.L_x_3327:
[----:B------:R-:W-:Y:S05]  /*d5b0*/  @!P6 BRA `(.L_x_3225) ;  /* 0x0000000000dce947 */ /* 0x000fea0003800000 */
[----:B------:R-:W-:Y:S01]  /*d5c0*/  IMAD.MOV.U32 R16, RZ, RZ, R18 ;  /* 0x000000ffff107224 */ /* 0x000fe200078e0012 */
[----:B------:R-:W-:Y:S06]  /*d5d0*/  @!P1 BRA `(.L_x_3227) ;  /* 0x0000000000549947 */ /* 0x000fec0003800000 */
[----:B------:R-:W-:Y:S01]  /*d5e0*/  IMAD.MOV.U32 R8, RZ, RZ, R0 ;  /* 0x000000ffff087224 */ /* 0x000fe200078e0000 */
[----:B------:R-:W-:Y:S01]  /*d5f0*/  ULDC.64 UR4, c[0x0][0x428] ;  /* 0x00010a0000047ab9 */ /* 0x000fe20000000a00 */
[----:B------:R-:W1:Y:S01]  /*d600*/  LDC R0, c[0x0][0x43c] ;  /* 0x00010f00ff007b82 */ /* 0x000e620000000800 */
[----:B------:R-:W-:Y:S01]  /*d610*/  IMAD R7, R19, UR4, RZ ;  /* 0x0000000413077c24 */ /* 0x000fe2000f8e02ff */
[----:B------:R-:W-:Y:S01]  /*d620*/  ULDC.64 UR6, c[0x0][0x208] ;  /* 0x0000820000067ab9 */ /* 0x000fe20000000a00 */
[----:B0-----:R-:W-:Y:S02]  /*d630*/  IMAD.MOV.U32 R6, RZ, RZ, R8 ;  /* 0x000000ffff067224 */ /* 0x001fe400078e0008 */
        /* <DEDUP_REMOVED lines=12> */
[----:B------:R-:W-:-:S04]  /*d700*/  IMAD.MOV R3, RZ, RZ, -R6 ;  /* 0x000000ffff037224 */ /* 0x000fc800078e0a06 */
[----:B------:R-:W-:-:S05]  /*d710*/  IMAD R8, R0, R3, R8 ;  /* 0x0000000300087224 */ /* 0x000fca00078e0208 */
[----:B------:R1:W-:Y:S02]  /*d720*/  STL [R1+0x8], R8 ;  /* 0x0000080801007387 */ /* 0x0003e40000100800 */
.L_x_3227:
[----:B------:R-:W-:Y:S01]  /*d730*/  IMAD.MOV.U32 R0, RZ, RZ, 0x1 ;  /* 0x00000001ff007424 */ /* 0x000fe200078e00ff */
[----:B-1----:R-:W1:Y:S04]  /*d740*/  S2R R8, SR_TID.X ;  /* 0x0000000000087919 */ /* 0x002e680000002100 */
[----:B------:R-:W-:-:S04]  /*d750*/  SHF.L.U32 R0, R0, 0x1f, RZ ;  /* 0x0000001f00007819 */ /* 0x000fc800000006ff */
[----:B------:R-:W2:Y:S01]  /*d760*/  SYNCS.PHASECHK.TRANS64.TRYWAIT P0, [UR38+0x38840], R0 ;  /* 0x03884000ff0075a7 */ /* 0x000ea20008000166 */
[----:B-1----:R-:W-:-:S04]  /*d770*/  LOP3.LUT R2, R8, 0x7f, RZ, 0xc0, !PT ;  /* 0x0000007f08027812 */ /* 0x002fc800078ec0ff */
[----:B------:R-:W-:Y:S01]  /*d780*/  ISETP.NE.AND P1, PT, R2, RZ, PT ;  /* 0x000000ff0200720c */ /* 0x000fe20003f25270 */
[----:B--2---:R-:W-:-:S12]  /*d790*/  @!P0 BRA `(.L_x_3228) ;  /* 0x0000004c003c8947 */ /* 0x004fd80003800000 */
.L_x_3328:
[----:B------:R-:W-:Y:S05]  /*d7a0*/  @P1 BRA `(.L_x_3229) ;  /* 0x0000000000181947 */ /* 0x000fea0003800000 */
[----:B------:R-:W2:Y:S01]  /*d7b0*/  S2R R2, SR_TID.X ;  /* 0x0000000000027919 */ /* 0x000ea20000002100 */
[----:B-1----:R-:W-:-:S04]  /*d7c0*/  IMAD.MOV.U32 R0, RZ, RZ, 0x2000 ;  /* 0x00002000ff007424 */ /* 0x002fc800078e00ff */
[----:B------:R3:W-:Y:S01]  /*d7d0*/  SYNCS.ARRIVE.TRANS64 RZ, [UR38+0x38830], R0 ;  /* 0x03883000ffff79a7 */ /* 0x0007e20008000026 */
[----:B--2---:R-:W-:-:S13]  /*d7e0*/  LOP3.LUT P0, RZ, R2, 0x1f, RZ, 0xc0, !PT ;  /* 0x0000001f02ff7812 */ /* 0x004fda000780c0ff */
[----:B---3--:R-:W-:Y:S05]  /*d7f0*/  @!P0 BRA `(.L_x_3229) ;  /* 0x0000000000048947 */ /* 0x008fea0003800000 */
[----:B------:R-:W-:Y:S01]  /*d800*/  BPT.TRAP 0x1 ;  /* 0x000000040000795c */ /* 0x000fe20000300000 */
.L_x_3229:
[----:B-1----:R-:W2:Y:S01]  /*d810*/  LDL R0, [R1+0x8] ;  /* 0x0000080001007983 */ /* 0x002ea20000100800 */
[----:B------:R-:W-:Y:S01]  /*d820*/  ULDC.64 UR4, c[0x0][0x198] ;  /* 0x0000660000047ab9 */ /* 0x000fe20000000a00 */
[----:B-----5:R-:W-:Y:S01]  /*d830*/  R2UR UR13, R16 ;  /* 0x00000000100d72ca */ /* 0x020fe200000e0000 */
[----:B------:R-:W-:Y:S01]  /*d840*/  UIADD3 UR4, UP0, UR4, 0x370, URZ ;  /* 0x0000037004047890 */ /* 0x000fe2000ff1e03f */
[----:B------:R-:W-:Y:S01]  /*d850*/  PLOP3.LUT P0, PT, PT, PT, PT, 0x80, 0x0 ;  /* 0x000000000000781c */ /* 0x000fe20003f0f070 */
[----:B------:R-:W-:Y:S01]  /*d860*/  UIADD3 UR8, UR38, 0x22400, URZ ;  /* 0x0002240026087890 */ /* 0x000fe2000fffe03f */
[----:B------:R-:W-:Y:S01]  /*d870*/  LOP3.LUT R17, R17, 0xfffffffd, RZ, 0xc0, !PT ;  /* 0xfffffffd11117812 */ /* 0x000fe200078ec0ff */
[----:B------:R-:W-:Y:S02]  /*d880*/  UIADD3 UR9, UR38, 0x38830, URZ ;  /* 0x0003883026097890 */ /* 0x000fe4000fffe03f */
[----:B------:R-:W-:Y:S01]  /*d890*/  UIADD3.X UR5, URZ, UR5, URZ, UP0, !UPT ;  /* 0x000000053f057290 */ /* 0x000fe200087fe43f */
[----:B------:R-:W-:Y:S01]  /*d8a0*/  UMOV UR6, 0x0 ;  /* 0x0000000000067882 */ /* 0x000fe20000000000 */
[----:B------:R-:W-:Y:S01]  /*d8b0*/  UMOV UR7, 0x14f00000 ;  /* 0x14f0000000077882 */ /* 0x000fe20000000000 */
[----:B------:R-:W-:Y:S01]  /*d8c0*/  UMOV UR10, URZ ;  /* 0x0000003f000a7c82 */ /* 0x000fe20008000000 */
[----:B------:R-:W-:-:S04]  /*d8d0*/  UMOV UR12, UR36 ;  /* 0x00000024000c7c82 */ /* 0x000fc80008000000 */
[----:B------:R-:W-:Y:S02]  /*d8e0*/  @P0 LOP3.LUT R17, R17, 0x2, RZ, 0xfc, !PT ;  /* 0x0000000211110812 */ /* 0x000fe400078efcff */
[----:B--2---:R-:W-:-:S13]  /*d8f0*/  R2UR UR11, R0 ;  /* 0x00000000000b72ca */ /* 0x004fda00000e0000 */
[----:B------:R-:W-:-:S09]  /*d900*/  USHF.L.U32 UR11, UR11, 0x6, URZ ;  /* 0x000000060b0b7899 */ /* 0x000fd2000800063f */
[----:B------:R1:W-:Y:S02]  /*d910*/  UTMALDG.4D [UR8], [UR4], desc[UR6] ;  /* 0x00000608040075b4 */ /* 0x0003e40008019000 */
[----:B-1----:R-:W-:Y:S01]  /*d920*/  NOP ;  /* 0x0000000000007918 */ /* 0x002fe20000000000 */
.L_x_3225:
[----:B------:R-:W-:Y:S05]  /*d930*/  WARPSYNC.ALL ;  /* 0x0000000000007948 */ /* 0x000fea0003800000 */
[----:B------:R-:W-:Y:S01]  /*d940*/  UIADD3 UR4, UR38, 0x20400, URZ ;  /* 0x0002040026047890 */ /* 0x000fe2000fffe03f */
[----:B------:R-:W-:Y:S01]  /*d950*/  BAR.SYNC.DEFER_BLOCKING 0x8, 0x100 ;  /* 0x0204000000007b1d */ /* 0x000fe20000010000 */
[----:B------:R-:W-:Y:S02]  /*d960*/  USHF.R.S32.HI UR42, URZ, 0x1f, UR36 ;  /* 0x0000001f3f2a7899 */ /* 0x000fe40008011424 */
[----:B------:R-:W-:Y:S02]  /*d970*/  ULOP3.LUT UP0, URZ, UR4, 0x3ff, URZ, 0xc0, !UPT ;  /* 0x000003ff043f7892 */ /* 0x000fe4000f80c03f */
[----:B------:R-:W-:-:S04]  /*d980*/  USHF.R.S32.HI UR45, URZ, 0x1f, UR44 ;  /* 0x0000001f3f2d7899 */ /* 0x000fc8000801142c */
        /* <DEDUP_REMOVED lines=8> */
[----:B------:R-:W-:Y:S02]  /*da10*/  IMAD.U32 R5, RZ, RZ, UR5 ;  /* 0x00000005ff057e24 */ /* 0x000fe4000f8e00ff */
[----:B0-----:R-:W-:Y:S02]  /*da20*/  IMAD.U32 R6, RZ, RZ, UR6 ;  /* 0x00000006ff067e24 */ /* 0x001fe4000f8e00ff */
        /* <DEDUP_REMOVED lines=8> */
.L_x_3230:
[----:B------:R-:W1:Y:S01]  /*dab0*/  LDC R7, c[0x0][0x448] ;  /* 0x00011200ff077b82 */ /* 0x000e620000000800 */
[----:B------:R-:W2:Y:S01]  /*dac0*/  S2R R13, SR_TID.X ;  /* 0x00000000000d7919 */ /* 0x000ea20000002100 */
[----:B------:R-:W-:Y:S02]  /*dad0*/  ULDC.64 UR8, c[0x0][0x2d8] ;  /* 0x0000b60000087ab9 */ /* 0x000fe40000000a00 */
[----:B------:R-:W-:Y:S01]  /*dae0*/  UIMAD UR6, UR42, UR8, URZ ;  /* 0x000000082a0672a4 */ /* 0x000fe2000f8e023f */
[----:B------:R-:W3:Y:S01]  /*daf0*/  S2R R12, SR_CTAID.X ;  /* 0x00000000000c7919 */ /* 0x000ee20000002500 */
[----:B------:R-:W-:Y:S02]  /*db00*/  UIMAD.WIDE.U32 UR4, UR36, UR8, URZ ;  /* 0x00000008240472a5 */ /* 0x000fe4000f8e003f */
[----:B------:R-:W-:-:S03]  /*db10*/  UIMAD UR6, UR36, UR9, UR6 ;  /* 0x00000009240672a4 */ /* 0x000fc6000f8e0206 */
[----:B------:R-:W-:Y:S01]  /*db20*/  ULDC.64 UR8, c[0x0][0x2e0] ;  /* 0x0000b80000087ab9 */ /* 0x000fe20000000a00 */
[----:B------:R-:W-:Y:S02]  /*db30*/  UIADD3 UR5, UR5, UR6, URZ ;  /* 0x0000000605057290 */ /* 0x000fe4000fffe03f */
[----:B------:R-:W-:Y:S02]  /*db40*/  UIMAD UR7, UR45, UR8, URZ ;  /* 0x000000082d0772a4 */ /* 0x000fe4000f8e023f */
[----:B------:R-:W-:Y:S02]  /*db50*/  UIMAD.WIDE.U32 UR4, UR44, UR8, UR4 ;  /* 0x000000082c0472a5 */ /* 0x000fe4000f8e0004 */
[----:B------:R-:W-:-:S04]  /*db60*/  UIMAD UR6, UR44, UR9, UR7 ;  /* 0x000000092c0672a4 */ /* 0x000fc8000f8e0207 */
[----:B------:R-:W-:Y:S01]  /*db70*/  IMAD.U32 R4, RZ, RZ, UR4 ;  /* 0x00000004ff047e24 */ /* 0x000fe2000f8e00ff */
[----:B------:R-:W-:Y:S01]  /*db80*/  UIADD3 UR6, UR5, UR6, URZ ;  /* 0x0000000605067290 */ /* 0x000fe2000fffe03f */
[----:B-1----:R-:W-:Y:S02]  /*db90*/  ISETP.NE.AND P0, PT, R7, 0x1, PT ;  /* 0x000000010700780c */ /* 0x002fe40003f05270 */
[----:B------:R-:W-:Y:S01]  /*dba0*/  IMAD.MOV.U32 R2, RZ, RZ, R4 ;  /* 0x000000ffff027224 */ /* 0x000fe200078e0004 */
[C---:B--2---:R-:W-:Y:S01]  /*dbb0*/  LOP3.LUT R8, R13.reuse, 0x7f, RZ, 0xc0, !PT ;  /* 0x0000007f0d087812 */ /* 0x044fe200078ec0ff */
[----:B------:R-:W-:-:S09]  /*dbc0*/  IMAD.SHL.U32 R3, R13, 0x10, RZ ;  /* 0x000000100d037824 */ /* 0x000fd200078e00ff */
[----:B------:R-:W1:Y:S01]  /*dbd0*/  @P0 LDC R0, c[0x0][0x44c] ;  /* 0x00011300ff000b82 */ /* 0x000e620000000800 */
[----:B0-----:R-:W-:-:S04]  /*dbe0*/  SHF.R.U32.HI R6, RZ, 0x3, R8 ;  /* 0x00000003ff067819 */ /* 0x001fc80000011608 */
[----:B------:R-:W-:-:S03]  /*dbf0*/  LOP3.LUT R3, R6, 0x70, R3, 0xf8, !PT ;  /* 0x0000007006037812 */ /* 0x000fc600078ef803 */
[----:B------:R-:W0:Y:S02]  /*dc00*/  @P0 LDC R5, c[0x0][0x450] ;  /* 0x00011400ff050b82 */ /* 0x000e240000000800 */
[----:B---3--:R-:W-:Y:S02]  /*dc10*/  IMAD R10, R12, 0x40, R3 ;  /* 0x000000400c0a7824 */ /* 0x008fe400078e0203 */
[----:B------:R-:W-:Y:S02]  /*dc20*/  IMAD.U32 R3, RZ, RZ, UR6 ;  /* 0x00000006ff037e24 */ /* 0x000fe4000f8e00ff */
[----:B------:R-:W-:Y:S02]  /*dc30*/  IMAD.MOV.U32 R9, RZ, RZ, R10 ;  /* 0x000000ffff097224 */ /* 0x000fe400078e000a */
[----:B-1----:R-:W-:-:S05]  /*dc40*/  @P0 IMAD.HI.U32 R0, R10, R0, RZ ;  /* 0x000000000a000227 */ /* 0x002fca00078e00ff */
[----:B0-----:R-:W-:Y:S01]  /*dc50*/  @P0 SHF.R.U32.HI R9, RZ, R5, R0 ;  /* 0x00000005ff090219 */ /* 0x001fe20000011600 */
[----:B------:R-:W-:Y:S01]  /*dc60*/  IMAD.U32 R5, RZ, RZ, UR5 ;  /* 0x00000005ff057e24 */ /* 0x000fe2000f8e00ff */
[----:B------:R-:W-:Y:S02]  /*dc70*/  ULDC.64 UR4, c[0x0][0x2d0] ;  /* 0x0000b40000047ab9 */ /* 0x000fe40000000a00 */
[--C-:B------:R-:W-:Y:S01]  /*dc80*/  SHF.R.S32.HI R0, RZ, 0x1f, R9.reuse ;  /* 0x0000001fff007819 */ /* 0x100fe20000011409 */
[----:B------:R-:W-:Y:S02]  /*dc90*/  IMAD.MOV R4, RZ, RZ, -R9 ;  /* 0x000000ffff047224 */ /* 0x000fe400078e0a09 */
[----:B------:R-:W-:-:S04]  /*dca0*/  IMAD.WIDE.U32 R2, R9, UR4, R2 ;  /* 0x0000000409027c25 */ /* 0x000fc8000f8e0002 */
[----:B------:R-:W-:Y:S02]  /*dcb0*/  IMAD R0, R0, UR4, RZ ;  /* 0x0000000400007c24 */ /* 0x000fe4000f8e02ff */
[----:B------:R-:W-:Y:S02]  /*dcc0*/  IMAD R5, R7, R4, R10 ;  /* 0x0000000407057224 */ /* 0x000fe400078e020a */
[----:B------:R-:W-:Y:S01]  /*dcd0*/  IMAD R11, R9, UR5, R0 ;  /* 0x00000005090b7c24 */ /* 0x000fe2000f8e0200 */
[----:B------:R-:W-:Y:S02]  /*dce0*/  ULDC.64 UR4, c[0x0][0x2c8] ;  /* 0x0000b20000047ab9 */ /* 0x000fe40000000a00 */
[----:B------:R-:W-:Y:S01]  /*dcf0*/  SHF.R.S32.HI R0, RZ, 0x1f, R5 ;  /* 0x0000001fff007819 */ /* 0x000fe20000011405 */
[----:B------:R-:W-:-:S04]  /*dd00*/  IMAD.IADD R3, R3, 0x1, R11 ;  /* 0x0000000103037824 */ /* 0x000fc800078e020b */
        /* <DEDUP_REMOVED lines=9> */
[C---:B------:R-:W-:Y:S02]  /*dda0*/  LOP3.LUT R10, R2.reuse, 0x38, RZ, 0xc0, !PT ;  /* 0x00000038020a7812 */ /* 0x040fe400078ec0ff */
[----:B------:R-:W-:Y:S02]  /*ddb0*/  LOP3.LUT R2, R2, 0x1f8, RZ, 0xc0, !PT ;  /* 0x000001f802027812 */ /* 0x000fe400078ec0ff */
[----:B------:R-:W-:Y:S01]  /*ddc0*/  ISETP.GE.AND P0, PT, R10, UR4, PT ;  /* 0x000000040a007c0c */ /* 0x000fe2000bf06270 */
[----:B------:R-:W-:Y:S01]  /*ddd0*/  UMOV UR4, 0xffffffff ;  /* 0xffffffff00047882 */ /* 0x000fe20000000000 */
[----:B------:R-:W-:Y:S01]  /*dde0*/  LOP3.LUT R5, R2, 0x38, R13, 0x78, !PT ;  /* 0x0000003802057812 */ /* 0x000fe200078e780d */
[----:B------:R-:W-:-:S05]  /*ddf0*/  IMAD.SHL.U32 R2, R8, 0x8, RZ ;  /* 0x0000000808027824 */ /* 0x000fca00078e00ff */
[----:B------:R-:W-:Y:S01]  /*de00*/  LOP3.LUT R8, R5, 0x200, R2, 0xf8, !PT ;  /* 0x0000020005087812 */ /* 0x000fe200078ef802 */
[----:B------:R-:W-:Y:S06]  /*de10*/  BRA.DIV UR4, `(.L_x_3231) ;  /* 0x0000004604b47947 */ /* 0x000fec000b800000 */
[----:B------:R-:W0:Y:S01]  /*de20*/  S2R R4, SR_CTAID.X ;  /* 0x0000000000047919 */ /* 0x000e220000002500 */
[----:B------:R-:W-:Y:S01]  /*de30*/  ULDC UR4, c[0x0][0x288] ;  /* 0x0000a20000047ab9 */ /* 0x000fe20000000800 */
[----:B------:R-:W-:Y:S01]  /*de40*/  ULDC.64 UR6, c[0x0][0x208] ;  /* 0x0000820000067ab9 */ /* 0x000fe20000000a00 */
[----:B------:R-:W-:Y:S01]  /*de50*/  IMAD R2, R7, UR4, RZ ;  /* 0x0000000407027c24 */ /* 0x000fe2000f8e02ff */
[----:B------:R-:W1:Y:S01]  /*de60*/  SHFL.IDX PT, R14, R0, RZ, 0x181f ;  /* 0x00181fff000e7589 */ /* 0x000e6200000e0000 */
[----:B0-----:R-:W-:-:S03]  /*de70*/  IMAD R11, R4, 0x40, R6 ;  /* 0x00000040040b7824 */ /* 0x001fc600078e0206 */
[----:B------:R-:W0:Y:S01]  /*de80*/  SHFL.IDX PT, R4, R3, RZ, 0x181f ;  /* 0x00181fff03047589 */ /* 0x000e2200000e0000 */
[C---:B------:R-:W-:Y:S01]  /*de90*/  VIADD R12, R11.reuse, 0x10 ;  /* 0x000000100b0c7836 */ /* 0x040fe20000000000 */
[----:B------:R-:W-:Y:S02]  /*dea0*/  ISETP.GE.AND P1, PT, R11, R2, PT ;  /* 0x000000020b00720c */ /* 0x000fe40003f26270 */
[----:B------:R-:W-:Y:S04]  /*deb0*/  STL [R1+0x4], R11 ;  /* 0x0000040b01007387 */ /* 0x000fe80000100800 */
[----:B------:R-:W-:Y:S07]  /*dec0*/  STL [R1+0xc], R12 ;  /* 0x00000c0c01007387 */ /* 0x000fee0000100800 */
[----:B-1----:R-:W-:-:S02]  /*ded0*/  @!P1 LEA R14, P2, R10, R14, 0x1 ;  /* 0x0000000e0a0e9211 */ /* 0x002fc400078408ff */
[----:B------:R-:W-:-:S03]  /*dee0*/  @!P1 LEA R9, R8, UR38, 0x1 ;  /* 0x0000002608099c11 */ /* 0x000fc6000f8e08ff */
[----:B0-----:R-:W-:Y:S02]  /*def0*/  @!P1 IMAD.X R5, RZ, RZ, R4, P2 ;  /* 0x000000ffff059224 */ /* 0x001fe400010e0604 */
[----:B------:R-:W-:Y:S02]  /*df00*/  @!P1 IMAD.MOV.U32 R4, RZ, RZ, R14 ;  /* 0x000000ffff049224 */ /* 0x000fe400078e000e */
[----:B------:R-:W0:Y:S04]  /*df10*/  SHFL.IDX PT, R14, R0, 0x1, 0x181f ;  /* 0x00381f00000e7f89 */ /* 0x000e2800000e0000 */
[----:B------:R1:W-:Y:S01]  /*df20*/  @!P1 LDGSTS.E.BYPASS.LTC128B.128 [R9+0x20400], desc[UR6][R4.64], !P0 ;  /* 0x2040000004099fae */ /* 0x0003e2000c101d46 */
[----:B------:R-:W-:-:S03]  /*df30*/  ISETP.GE.AND P1, PT, R12, R2, PT ;  /* 0x000000020c00720c */ /* 0x000fc60003f26270 */
[----:B-1----:R-:W1:Y:S01]  /*df40*/  SHFL.IDX PT, R4, R3, 0x1, 0x181f ;  /* 0x00381f0003047f89 */ /* 0x002e6200000e0000 */
[----:B------:R-:W-:-:S09]  /*df50*/  VIADD R9, R11, 0x20 ;  /* 0x000000200b097836 */ /* 0x000fd20000000000 */
[----:B------:R-:W-:Y:S01]  /*df60*/  @!P1 LEA R7, R8, UR38, 0x1 ;  /* 0x0000002608079c11 */ /* 0x000fe2000f8e08ff */
[----:B------:R-:W-:Y:S01]  /*df70*/  STL [R1+0x10], R9 ;  /* 0x0000100901007387 */ /* 0x000fe20000100800 */
[----:B0-----:R-:W-:-:S03]  /*df80*/  @!P1 LEA R6, P2, R10, R14, 0x1 ;  /* 0x0000000e0a069211 */ /* 0x001fc600078408ff */
[----:B------:R-:W0:Y:S02]  /*df90*/  SHFL.IDX PT, R14, R0, 0x2, 0x181f ;  /* 0x00581f00000e7f89 */ /* 0x000e2400000e0000 */
[----:B-1----:R-:W-:Y:S02]  /*dfa0*/  @!P1 IMAD.X R5, RZ, RZ, R4, P2 ;  /* 0x000000ffff059224 */ /* 0x002fe400010e0604 */
[----:B------:R-:W-:-:S05]  /*dfb0*/  @!P1 IMAD.MOV.U32 R4, RZ, RZ, R6 ;  /* 0x000000ffff049224 */ /* 0x000fca00078e0006 */
[----:B------:R1:W-:Y:S01]  /*dfc0*/  @!P1 LDGSTS.E.BYPASS.LTC128B.128 [R7+0x20c00], desc[UR6][R4.64], !P0 ;  /* 0x20c0000004079fae */ /* 0x0003e2000c101d46 */
[----:B------:R-:W-:-:S03]  /*dfd0*/  ISETP.GE.AND P1, PT, R9, R2, PT ;  /* 0x000000020900720c */ /* 0x000fc60003f26270 */
[----:B-1----:R-:W1:Y:S10]  /*dfe0*/  SHFL.IDX PT, R4, R3, 0x2, 0x181f ;  /* 0x00581f0003047f89 */ /* 0x002e7400000e0000 */
[----:B0-----:R-:W-:-:S02]  /*dff0*/  @!P1 LEA R5, P2, R10, R14, 0x1 ;  /* 0x0000000e0a059211 */ /* 0x001fc400078408ff */
[----:B------:R-:W-:Y:S01]  /*e000*/  @!P1 LEA R6, R8, UR38, 0x1 ;  /* 0x0000002608069c11 */ /* 0x000fe2000f8e08ff */
[----:B------:R-:W0:Y:S04]  /*e010*/  SHFL.IDX PT, R3, R3, 0x3, 0x181f ;  /* 0x00781f0003037f89 */ /* 0x000e2800000e0000 */
[----:B------:R2:W3:Y:S01]  /*e020*/  SHFL.IDX PT, R14, R0, 0x3, 0x181f ;  /* 0x00781f00000e7f89 */ /* 0x0004e200000e0000 */
[----:B-1----:R-:W-:-:S05]  /*e030*/  @!P1 IMAD.X R4, RZ, RZ, R4, P2 ;  /* 0x000000ffff049224 */ /* 0x002fca00010e0604 */
[----:B------:R-:W-:-:S04]  /*e040*/  @!P1 LOP3.LUT R5, R5, R4, RZ, 0x3c, !PT ;  /* 0x0000000405059212 */ /* 0x000fc800078e3cff */
[----:B------:R-:W-:-:S04]  /*e050*/  @!P1 LOP3.LUT R4, R5, R4, RZ, 0x3c, !PT ;  /* 0x0000000405049212 */ /* 0x000fc800078e3cff */
[----:B------:R-:W-:-:S05]  /*e060*/  @!P1 LOP3.LUT R5, R5, R4, RZ, 0x3c, !PT ;  /* 0x0000000405059212 */ /* 0x000fca00078e3cff */
[----:B0--3--:R2:W-:Y:S02]  /*e070*/  @!P1 LDGSTS.E.BYPASS.LTC128B.128 [R6+0x21400], desc[UR6][R4.64], !P0 ;  /* 0x2140000004069fae */ /* 0x0095e4000c101d46 */
.L_x_3337:
[----:B--2---:R-:W2:Y:S01]  /*e080*/  LDL R0, [R1+0x4] ;  /* 0x0000040001007983 */ /* 0x004ea20000100800 */
[----:B------:R-:W-:Y:S01]  /*e090*/  ULDC.64 UR4, c[0x0][0x208] ;  /* 0x0000820000047ab9 */ /* 0x000fe20000000a00 */
[----:B--2---:R-:W-:-:S05]  /*e0a0*/  VIADD R0, R0, 0x30 ;  /* 0x0000003000007836 */ /* 0x004fca0000000000 */
[----:B------:R-:W-:Y:S01]  /*e0b0*/  ISETP.GE.AND P1, PT, R0, R2, PT ;  /* 0x000000020000720c */ /* 0x000fe20003f26270 */
[----:B------:R0:W-:-:S12]  /*e0c0*/  STL [R1+0x20], R0 ;  /* 0x0000200001007387 */ /* 0x0001d80000100800 */
[----:B------:R-:W-:Y:S02]  /*e0d0*/  @!P1 LEA R2, P2, R10, R14, 0x1 ;  /* 0x0000000e0a029211 */ /* 0x000fe400078408ff */
[----:B------:R-:W-:-:S03]  /*e0e0*/  @!P1 LEA R5, R8, UR38, 0x1 ;  /* 0x0000002608059c11 */ /* 0x000fc6000f8e08ff */
[----:B------:R-:W-:-:S05]  /*e0f0*/  @!P1 IMAD.X R3, RZ, RZ, R3, P2 ;  /* 0x000000ffff039224 */ /* 0x000fca00010e0603 */
[----:B------:R-:W-:Y:S01]  /*e100*/  @!PT LDS RZ, [RZ] ;  /* 0x00000000fffff984 */ /* 0x000fe20000000800 */
[----:B------:R-:W-:Y:S01]  /*e110*/  @!PT LDS RZ, [RZ] ;  /* 0x00000000fffff984 */ /* 0x000fe20000000800 */
[----:B------:R-:W-:Y:S01]  /*e120*/  @!PT LDS RZ, [RZ] ;  /* 0x00000000fffff984 */ /* 0x000fe20000000800 */
[----:B------:R1:W-:Y:S01]  /*e130*/  @!P1 LDGSTS.E.BYPASS.LTC128B.128 [R5+0x21c00], desc[UR4][R2.64], !P0 ;  /* 0x21c0000002059fae */ /* 0x0003e2000c101d44 */
[----:B------:R-:W-:Y:S01]  /*e140*/  NOP ;  /* 0x0000000000007918 */ /* 0x000fe20000000000 */
[----:B------:R-:W-:Y:S02]  /*e150*/  SYNCS.ARRIVE.TRANS64.RED.A0T1 RZ, [UR38+0x38800], RZ ;  /* 0x038800ffffff79a7 */ /* 0x000fe40008200426 */
[----:B------:R-:W-:Y:S01]  /*e160*/  ARRIVES.LDGSTSBAR.64.TRANSCNT [UR38+0x38800] ;  /* 0x03880000ff0079b0 */ /* 0x000fe20008000aa6 */
[----:B-1----:R-:W0:Y:S01]  /*e170*/  LDC.64 R2, c[0x0][0x3d8] ;  /* 0x0000f600ff027b82 */ /* 0x002e220000000a00 */
[----:B------:R-:W-:Y:S01]  /*e180*/  NOP ;  /* 0x0000000000007918 */ /* 0x000fe20000000000 */
[C---:B0-----:R-:W-:Y:S01]  /*e190*/  IMAD R0, R2.reuse, UR42, RZ ;  /* 0x0000002a02007c24 */ /* 0x041fe2000f8e02ff */
[----:B------:R-:W-:Y:S01]  /*e1a0*/  UIADD3 UR4, UR38, 0x26400, URZ ;  /* 0x0002640026047890 */ /* 0x000fe2000fffe03f */
[----:B------:R-:W-:Y:S01]  /*e1b0*/  IMAD.WIDE.U32 R4, R2, UR36, RZ ;  /* 0x0000002402047c25 */ /* 0x000fe2000f8e00ff */
[----:B------:R-:W-:Y:S02]  /*e1c0*/  SYNCS.ARRIVE.TRANS64.A1T0 RZ, [UR38+0x38800], RZ ;  /* 0x038800ffffff79a7 */ /* 0x000fe40008100026 */
[----:B------:R-:W-:Y:S01]  /*e1d0*/  ULOP3.LUT UP0, URZ, UR4, 0x3ff, URZ, 0xc0, !UPT ;  /* 0x000003ff043f7892 */ /* 0x000fe2000f80c03f */
[----:B------:R-:W-:Y:S01]  /*e1e0*/  IMAD R0, R3, UR36, R0 ;  /* 0x0000002403007c24 */ /* 0x000fe2000f8e0200 */
[----:B------:R0:W-:Y:S03]  /*e1f0*/  STL.64 [R1+0x18], R4 ;  /* 0x0000180401007387 */ /* 0x0001e60000100a00 */
[----:B------:R-:W-:Y:S01]  /*e200*/  IMAD.IADD R0, R5, 0x1, R0 ;  /* 0x0000000105007824 */ /* 0x000fe200078e0200 */
[----:B------:R-:W-:-:S04]  /*e210*/  PLOP3.LUT P0, PT, PT, PT, UP0, 0x80, 0x0 ;  /* 0x000000000000781c */ /* 0x000fc80003f0f008 */
[----:B------:R0:W-:Y:S09]  /*e220*/  STL [R1+0x24], R0 ;  /* 0x0000240001007387 */ /* 0x0001f20000100800 */
[----:B------:R-:W-:Y:S05]  /*e230*/  @!P0 BRA `(.L_x_3232) ;  /* 0x0000000000408947 */ /* 0x000fea0003800000 */
[----:B------:R-:W-:Y:S01]  /*e240*/  MOV R2, 0x0 ;  /* 0x0000000000027802 */ /* 0x000fe20000000f00 */
[----:B------:R-:W-:Y:S01]  /*e250*/  ULDC.64 UR6, c[0x4][0x118] ;  /* 0x0100460000067ab9 */ /* 0x000fe20000000a00 */
[----:B------:R-:W-:Y:S01]  /*e260*/  ULDC.64 UR8, c[0x4][0x120] ;  /* 0x0100480000087ab9 */ /* 0x000fe20000000a00 */
[----:B------:R-:W-:Y:S01]  /*e270*/  ULDC.64 UR4, c[0x4][0x60] ;  /* 0x0100180000047ab9 */ /* 0x000fe20000000a00 */
[----:B0-----:R-:W-:Y:S02]  /*e280*/  IMAD.U32 R4, RZ, RZ, UR6 ;  /* 0x00000006ff047e24 */ /* 0x001fe4000f8e00ff */
        /* <DEDUP_REMOVED lines=11> */
.L_x_3232:
[----:B------:R-:W2:Y:S01]  /*e340*/  LDL.LU.64 R6, [R1+0x18] ;  /* 0x0000180001067983 */ /* 0x000ea20000300a00 */
[----:B------:R-:W-:-:S03]  /*e350*/  ULDC.64 UR8, c[0x0][0x3e0] ;  /* 0x0000f80000087ab9 */ /* 0x000fc60000000a00 */
[----:B------:R-:W3:Y:S01]  /*e360*/  LDL.LU R2, [R1+0x24] ;  /* 0x0000240001027983 */ /* 0x000ee20000300800 */
[----:B0-----:R-:W0:Y:S01]  /*e370*/  S2R R4, SR_TID.X ;  /* 0x0000000000047919 */ /* 0x001e220000002100 */
[----:B------:R-:W1:Y:S01]  /*e380*/  S2R R0, SR_CTAID.X ;  /* 0x0000000000007919 */ /* 0x000e620000002500 */
[C---:B0-----:R-:W-:Y:S01]  /*e390*/  LOP3.LUT R3, R4.reuse, 0x7f, RZ, 0xc0, !PT ;  /* 0x0000007f04037812 */ /* 0x041fe200078ec0ff */
[----:B------:R-:W-:-:S03]  /*e3a0*/  IMAD.SHL.U32 R15, R4, 0x10, RZ ;  /* 0x00000010040f7824 */ /* 0x000fc600078e00ff */
[----:B------:R-:W-:-:S04]  /*e3b0*/  SHF.R.U32.HI R4, RZ, 0x3, R3 ;  /* 0x00000003ff047819 */ /* 0x000fc80000011603 */
[----:B------:R-:W-:-:S05]  /*e3c0*/  LOP3.LUT R4, R4, 0x70, R15, 0xf8, !PT ;  /* 0x0000007004047812 */ /* 0x000fca00078ef80f */
[----:B-1----:R-:W-:Y:S01]  /*e3d0*/  IMAD R4, R0, 0x40, R4 ;  /* 0x0000004000047824 */ /* 0x002fe200078e0204 */
[----:B------:R-:W0:Y:S01]  /*e3e0*/  S2R R8, SR_TID.X ;  /* 0x0000000000087919 */ /* 0x000e220000002100 */
[----:B------:R-:W-:-:S04]  /*e3f0*/  UIMAD UR6, UR45, UR8, URZ ;  /* 0x000000082d0672a4 */ /* 0x000fc8000f8e023f */
[----:B------:R-:W-:Y:S01]  /*e400*/  UIMAD UR6, UR44, UR9, UR6 ;  /* 0x000000092c0672a4 */ /* 0x000fe2000f8e0206 */
[----:B0-----:R-:W-:-:S05]  /*e410*/  IMAD.SHL.U32 R10, R8, 0x8, RZ ;  /* 0x00000008080a7824 */ /* 0x001fca00078e00ff */
[----:B------:R-:W-:Y:S02]  /*e420*/  LOP3.LUT R10, R10, 0x38, RZ, 0xc0, !PT ;  /* 0x000000380a0a7812 */ /* 0x000fe400078ec0ff */
[----:B------:R-:W-:Y:S02]  /*e430*/  LOP3.LUT R17, R17, 0xfffffff7, RZ, 0xc0, !PT ;  /* 0xfffffff711117812 */ /* 0x000fe400078ec0ff */
[----:B--2---:R-:W-:Y:S02]  /*e440*/  R2UR UR5, R7 ;  /* 0x00000000070572ca */ /* 0x004fe400000e0000 */
[----:B------:R-:W0:Y:S01]  /*e450*/  LDC R7, c[0x0][0x448] ;  /* 0x00011200ff077b82 */ /* 0x000e220000000800 */
[----:B---3--:R-:W-:Y:S02]  /*e460*/  R2UR UR5, R2 ;  /* 0x00000000020572ca */ /* 0x008fe400000e0000 */
[----:B0-----:R-:W-:-:S13]  /*e470*/  ISETP.NE.AND P0, PT, R7, 0x1, PT ;  /* 0x000000010700780c */ /* 0x001fda0003f05270 */
[----:B------:R-:W0:Y:S08]  /*e480*/  @P0 LDC R2, c[0x0][0x44c] ;  /* 0x00011300ff020b82 */ /* 0x000e300000000800 */
[----:B------:R-:W1:Y:S01]  /*e490*/  @P0 LDC R0, c[0x0][0x450] ;  /* 0x00011400ff000b82 */ /* 0x000e620000000800 */
[----:B------:R-:W-:Y:S01]  /*e4a0*/  R2UR UR4, R6 ;  /* 0x00000000060472ca */ /* 0x000fe200000e0000 */
[----:B0-----:R-:W-:-:S04]  /*e4b0*/  @P0 IMAD.HI.U32 R3, R4, R2, RZ ;  /* 0x0000000204030227 */ /* 0x001fc800078e00ff */
[----:B------:R-:W-:Y:S01]  /*e4c0*/  IMAD.MOV.U32 R2, RZ, RZ, R4 ;  /* 0x000000ffff027224 */ /* 0x000fe200078e0004 */
[----:B-1----:R-:W-:-:S07]  /*e4d0*/  @P0 SHF.R.U32.HI R2, RZ, R0, R3 ;  /* 0x00000000ff020219 */ /* 0x002fce0000011603 */
[----:B------:R-:W-:Y:S01]  /*e4e0*/  UIMAD.WIDE.U32 UR4, UR44, UR8, UR4 ;  /* 0x000000082c0472a5 */ /* 0x000fe2000f8e0004 */
[--C-:B------:R-:W-:Y:S01]  /*e4f0*/  SHF.R.S32.HI R3, RZ, 0x1f, R2.reuse ;  /* 0x0000001fff037819 */ /* 0x100fe20000011402 */
[----:B------:R-:W-:Y:S01]  /*e500*/  IMAD.MOV R0, RZ, RZ, -R2 ;  /* 0x000000ffff007224 */ /* 0x000fe200078e0a02 */
[----:B------:R-:W-:Y:S01]  /*e510*/  ULDC.64 UR8, c[0x0][0x3d0] ;  /* 0x0000f40000087ab9 */ /* 0x000fe20000000a00 */
[----:B------:R-:W-:Y:S02]  /*e520*/  UIADD3 UR5, UR5, UR6, URZ ;  /* 0x0000000605057290 */ /* 0x000fe4000fffe03f */
[----:B------:R-:W-:Y:S02]  /*e530*/  IMAD R0, R7, R0, R4 ;  /* 0x0000000007007224 */ /* 0x000fe400078e0204 */
[----:B------:R-:W-:Y:S02]  /*e540*/  IMAD R5, R3, UR8, RZ ;  /* 0x0000000803057c24 */ /* 0x000fe4000f8e02ff */
[----:B------:R-:W-:Y:S01]  /*e550*/  IMAD.U32 R3, RZ, RZ, UR8 ;  /* 0x00000008ff037e24 */ /* 0x000fe2000f8e00ff */
[----:B------:R-:W-:Y:S01]  /*e560*/  SHF.R.S32.HI R4, RZ, 0x1f, R0 ;  /* 0x0000001fff047819 */ /* 0x000fe20000011400 */
[----:B------:R-:W-:-:S02]  /*e570*/  IMAD R5, R2, UR9, R5 ;  /* 0x0000000902057c24 */ /* 0x000fc4000f8e0205 */
[----:B------:R-:W-:Y:S01]  /*e580*/  IMAD.WIDE.U32 R2, R2, R3, UR4 ;  /* 0x0000000402027e25 */ /* 0x000fe2000f8e0003 */
[----:B------:R-:W-:-:S03]  /*e590*/  ULDC.64 UR4, c[0x0][0x3c8] ;  /* 0x0000f20000047ab9 */ /* 0x000fc60000000a00 */
        /* <DEDUP_REMOVED lines=8> */
[----:B------:R-:W-:Y:S02]  /*e620*/  LEA.HI.X R6, R2, UR5, R3, 0x1, P0 ;  /* 0x0000000502067c11 */ /* 0x000fe400080f0c03 */
[----:B------:R-:W-:-:S04]  /*e630*/  LOP3.LUT R2, R10, 0x40, RZ, 0xfc, !PT ;  /* 0x000000400a027812 */ /* 0x000fc800078efcff */
[----:B------:R-:W-:Y:S02]  /*e640*/  ISETP.GE.AND P1, PT, R2, UR4, PT ;  /* 0x0000000402007c0c */ /* 0x000fe4000bf26270 */
[C---:B------:R-:W-:Y:S02]  /*e650*/  LOP3.LUT R2, R10.reuse, 0x80, RZ, 0xfc, !PT ;  /* 0x000000800a027812 */ /* 0x040fe400078efcff */
[----:B------:R-:W-:Y:S02]  /*e660*/  ISETP.GE.AND P3, PT, R10, UR4, PT ;  /* 0x000000040a007c0c */ /* 0x000fe4000bf66270 */
[----:B------:R-:W-:Y:S02]  /*e670*/  ISETP.GE.AND P2, PT, R2, UR4, PT ;  /* 0x0000000402007c0c */ /* 0x000fe4000bf46270 */
[----:B------:R-:W-:Y:S02]  /*e680*/  SEL R2, RZ, 0x1, P3 ;  /* 0x00000001ff027807 */ /* 0x000fe40001800000 */
[----:B------:R-:W-:-:S02]  /*e690*/  SEL R3, RZ, 0x4, P2 ;  /* 0x00000004ff037807 */ /* 0x000fc40001000000 */
[----:B------:R-:W-:-:S04]  /*e6a0*/  SEL R4, RZ, 0x2, P1 ;  /* 0x00000002ff047807 */ /* 0x000fc80000800000 */
[----:B------:R-:W-:Y:S02]  /*e6b0*/  IADD3 R2, R3, R4, R2 ;  /* 0x0000000403027210 */ /* 0x000fe40007ffe002 */
[----:B------:R-:W-:-:S04]  /*e6c0*/  LOP3.LUT R3, R10, 0xc0, RZ, 0xfc, !PT ;  /* 0x000000c00a037812 */ /* 0x000fc800078efcff */
[----:B------:R-:W-:Y:S02]  /*e6d0*/  ISETP.GE.AND P5, PT, R3, UR4, PT ;  /* 0x0000000403007c0c */ /* 0x000fe4000bfa6270 */
[----:B------:R-:W-:-:S04]  /*e6e0*/  LOP3.LUT R3, R10, 0x100, RZ, 0xfc, !PT ;  /* 0x000001000a037812 */ /* 0x000fc800078efcff */
[----:B------:R-:W-:Y:S02]  /*e6f0*/  ISETP.GE.AND P0, PT, R3, UR4, PT ;  /* 0x0000000403007c0c */ /* 0x000fe4000bf06270 */
[----:B------:R-:W-:Y:S02]  /*e700*/  SEL R4, RZ, 0x8, P5 ;  /* 0x00000008ff047807 */ /* 0x000fe40002800000 */
[----:B------:R-:W-:-:S04]  /*e710*/  SEL R3, RZ, 0x10, P0 ;  /* 0x00000010ff037807 */ /* 0x000fc80000000000 */
[----:B------:R-:W-:Y:S02]  /*e720*/  IADD3 R2, R3, R2, R4 ;  /* 0x0000000203027210 */ /* 0x000fe40007ffe004 */
[C---:B------:R-:W-:Y:S02]  /*e730*/  LOP3.LUT R3, R10.reuse, 0x180, RZ, 0xfc, !PT ;  /* 0x000001800a037812 */ /* 0x040fe400078efcff */
[----:B------:R-:W-:Y:S02]  /*e740*/  @P1 LOP3.LUT R17, R17, 0x8, RZ, 0xfc, !PT ;  /* 0x0000000811111812 */ /* 0x000fe400078efcff */
[----:B------:R-:W-:Y:S02]  /*e750*/  ISETP.GE.AND P1, PT, R3, UR4, PT ;  /* 0x0000000403007c0c */ /* 0x000fe4000bf26270 */
[----:B------:R-:W-:Y:S02]  /*e760*/  LOP3.LUT R3, R10, 0x140, RZ, 0xfc, !PT ;  /* 0x000001400a037812 */ /* 0x000fe400078efcff */
[----:B------:R-:W-:-:S02]  /*e770*/  SEL R4, RZ, 0x40, P1 ;  /* 0x00000040ff047807 */ /* 0x000fc40000800000 */
[----:B------:R-:W-:Y:S02]  /*e780*/  LOP3.LUT R17, R17, 0xfffffffb, RZ, 0xc0, !PT ;  /* 0xfffffffb11117812 */ /* 0x000fe400078ec0ff */
[----:B------:R-:W-:Y:S02]  /*e790*/  ISETP.GE.AND P1, PT, R3, UR4, PT ;  /* 0x0000000403007c0c */ /* 0x000fe4000bf26270 */
[----:B------:R-:W-:Y:S02]  /*e7a0*/  LOP3.LUT R17, R17, 0xffffffef, RZ, 0xc0, !PT ;  /* 0xffffffef11117812 */ /* 0x000fe400078ec0ff */
[----:B------:R-:W-:Y:S02]  /*e7b0*/  SEL R3, RZ, 0x20, P1 ;  /* 0x00000020ff037807 */ /* 0x000fe40000800000 */
[----:B------:R-:W-:Y:S02]  /*e7c0*/  @P3 LOP3.LUT R17, R17, 0x10, RZ, 0xfc, !PT ;  /* 0x0000001011113812 */ /* 0x000fe400078efcff */
[----:B------:R-:W-:-:S02]  /*e7d0*/  IADD3 R4, R4, R2, R3 ;  /* 0x0000000204047210 */ /* 0x000fc40007ffe003 */
[----:B------:R-:W-:Y:S02]  /*e7e0*/  LOP3.LUT R2, R10, 0x1c0, RZ, 0xfc, !PT ;  /* 0x000001c00a027812 */ /* 0x000fe400078efcff */
[----:B------:R-:W-:Y:S02]  /*e7f0*/  @P2 LOP3.LUT R17, R17, 0x4, RZ, 0xfc, !PT ;  /* 0x0000000411112812 */ /* 0x000fe400078efcff */
[----:B------:R-:W-:Y:S01]  /*e800*/  ISETP.GE.AND P2, PT, R2, UR4, PT ;  /* 0x0000000402007c0c */ /* 0x000fe2000bf46270 */
[----:B------:R-:W-:-:S03]  /*e810*/  UMOV UR4, 0xffffffff ;  /* 0xffffffff00047882 */ /* 0x000fc60000000000 */
[----:B------:R-:W-:-:S05]  /*e820*/  SEL R5, RZ, 0x80, P2 ;  /* 0x00000080ff057807 */ /* 0x000fca0001000000 */
[----:B------:R-:W-:Y:S01]  /*e830*/  IMAD.IADD R5, R4, 0x1, R5 ;  /* 0x0000000104057824 */ /* 0x000fe200078e0205 */
[----:B------:R-:W-:Y:S06]  /*e840*/  BRA.DIV UR4, `(.L_x_3233) ;  /* 0x0000004204787947 */ /* 0x000fec000b800000 */
[----:B------:R-:W2:Y:S01]  /*e850*/  LDL.LU R3, [R1+0x4] ;  /* 0x0000040001037983 */ /* 0x000ea20000300800 */
[----:B------:R-:W-:-:S03]  /*e860*/  ULDC UR4, c[0x0][0x288] ;  /* 0x0000a20000047ab9 */ /* 0x000fc60000000800 */
[----:B------:R-:W3:Y:S01]  /*e870*/  LDL.LU R2, [R1+0xc] ;  /* 0x00000c0001027983 */ /* 0x000ee20000300800 */
[----:B------:R-:W-:Y:S01]  /*e880*/  IMAD R7, R7, UR4, RZ ;  /* 0x0000000407077c24 */ /* 0x000fe2000f8e02ff */
[----:B------:R-:W-:Y:S02]  /*e890*/  LOP3.LUT R17, R17, 0xffffff7f, RZ, 0xc0, !PT ;  /* 0xffffff7f11117812 */ /* 0x000fe400078ec0ff */
[----:B------:R-:W4:Y:S02]  /*e8a0*/  LDL.LU R15, [R1+0x10] ;  /* 0x00001000010f7983 */ /* 0x000f240000300800 */
[----:B------:R-:W-:Y:S01]  /*e8b0*/  @P0 LOP3.LUT R17, R17, 0x80, RZ, 0xfc, !PT ;  /* 0x0000008011110812 */ /* 0x000fe200078efcff */
[----:B------:R-:W0:Y:S03]  /*e8c0*/  S2R R9, SR_TID.X ;  /* 0x0000000000097919 */ /* 0x000e260000002100 */
[C---:B------:R-:W-:Y:S01]  /*e8d0*/  LOP3.LUT P0, RZ, R17.reuse, 0x10, RZ, 0xc0, !PT ;  /* 0x0000001011ff7812 */ /* 0x040fe2000780c0ff */
[----:B------:R-:W1:Y:S01]  /*e8e0*/  S2R R11, SR_TID.X ;  /* 0x00000000000b7919 */ /* 0x000e620000002100 */
[----:B------:R-:W-:-:S04]  /*e8f0*/  LOP3.LUT R17, R17, 0xffffffbf, RZ, 0xc0, !PT ;  /* 0xffffffbf11117812 */ /* 0x000fc800078ec0ff */
[----:B------:R-:W-:-:S04]  /*e900*/  @P1 LOP3.LUT R17, R17, 0x40, RZ, 0xfc, !PT ;  /* 0x0000004011111812 */ /* 0x000fc800078efcff */
[C---:B------:R-:W-:Y:S01]  /*e910*/  LOP3.LUT P1, RZ, R17.reuse, 0x8, RZ, 0xc0, !PT ;  /* 0x0000000811ff7812 */ /* 0x040fe2000782c0ff */
[----:B------:R-:W-:Y:S01]  /*e920*/  ULDC.64 UR6, c[0x0][0x208] ;  /* 0x0000820000067ab9 */ /* 0x000fe20000000a00 */
[----:B------:R-:W-:Y:S01]  /*e930*/  LOP3.LUT P3, RZ, R17, 0x4, RZ, 0xc0, !PT ;  /* 0x0000000411ff7812 */ /* 0x000fe2000786c0ff */
[----:B0-----:R-:W-:Y:S01]  /*e940*/  IMAD.SHL.U32 R13, R9, 0x8, RZ ;  /* 0x00000008090d7824 */ /* 0x001fe200078e00ff */
[----:B-1----:R-:W-:-:S04]  /*e950*/  LOP3.LUT R11, R11, 0x7f, RZ, 0xc0, !PT ;  /* 0x0000007f0b0b7812 */ /* 0x002fc800078ec0ff */
[----:B------:R-:W-:Y:S01]  /*e960*/  LOP3.LUT R13, R13, 0x38, RZ, 0xc0, !PT ;  /* 0x000000380d0d7812 */ /* 0x000fe200078ec0ff */
[----:B------:R-:W-:Y:S02]  /*e970*/  IMAD.SHL.U32 R12, R11, 0x8, RZ ;  /* 0x000000080b0c7824 */ /* 0x000fe400078e00ff */
[----:B------:R-:W-:-:S05]  /*e980*/  IMAD.SHL.U32 R11, R9, 0x8, RZ ;  /* 0x00000008090b7824 */ /* 0x000fca00078e00ff */
[----:B------:R-:W-:-:S04]  /*e990*/  LOP3.LUT R11, R11, 0x1f8, RZ, 0xc0, !PT ;  /* 0x000001f80b0b7812 */ /* 0x000fc800078ec0ff */
[----:B------:R-:W-:-:S04]  /*e9a0*/  LOP3.LUT R11, R11, 0x38, R9, 0x78, !PT ;  /* 0x000000380b0b7812 */ /* 0x000fc800078e7809 */
[----:B------:R-:W-:Y:S01]  /*e9b0*/  LOP3.LUT R11, R11, 0x200, R12, 0xf8, !PT ;  /* 0x000002000b0b7812 */ /* 0x000fe200078ef80c */
[----:B------:R-:W-:Y:S01]  /*e9c0*/  SHFL.IDX PT, R14, R0, 0x1, 0x181f ;  /* 0x00381f00000e7f89 */ /* 0x000fe200000e0000 */
[----:B--2---:R-:W-:-:S03]  /*e9d0*/  ISETP.GE.AND P2, PT, R3, R7, PT ;  /* 0x000000070300720c */ /* 0x004fc60003f46270 */
[----:B------:R-:W0:Y:S01]  /*e9e0*/  SHFL.IDX PT, R3, R0, RZ, 0x181f ;  /* 0x00181fff00037589 */ /* 0x000e2200000e0000 */
[----:B---3--:R-:W-:-:S03]  /*e9f0*/  IMAD.MOV.U32 R10, RZ, RZ, R2 ;  /* 0x000000ffff0a7224 */ /* 0x008fc600078e0002 */
[----:B------:R-:W1:Y:S06]  /*ea00*/  SHFL.IDX PT, R2, R6, RZ, 0x181f ;  /* 0x00181fff06027589 */ /* 0x000e6c00000e0000 */
[----:B------:R-:W-:-:S04]  /*ea10*/  @!P2 LOP3.LUT R8, R4, 0x40, RZ, 0xc0, !PT ;  /* 0x000000400408a812 */ /* 0x000fc800078ec0ff */
[----:B------:R-:W-:Y:S02]  /*ea20*/  @!P2 SHF.R.U32.HI R8, RZ, 0x2, R8 ;  /* 0x00000002ff08a819 */ /* 0x000fe40000011608 */
[----:B------:R-:W-:Y:S02]  /*ea30*/  @!P2 LEA R9, R11, UR38, 0x1 ;  /* 0x000000260b09ac11 */ /* 0x000fe4000f8e08ff */
[----:B------:R-:W-:Y:S02]  /*ea40*/  @!P2 ISETP.NE.U32.AND P4, PT, R8, RZ, PT ;  /* 0x000000ff0800a20c */ /* 0x000fe40003f85070 */
[----:B------:R-:W-:Y:S02]  /*ea50*/  @!P2 LOP3.LUT R8, R5, 0x80, RZ, 0xc0, !PT ;  /* 0x000000800508a812 */ /* 0x000fe400078ec0ff */
[----:B0-----:R-:W-:-:S05]  /*ea60*/  @!P2 LEA R3, P6, R13, R3, 0x1 ;  /* 0x000000030d03a211 */ /* 0x001fca00078c08ff */
[----:B-1----:R-:W-:-:S05]  /*ea70*/  @!P2 IMAD.X R2, RZ, RZ, R2, P6 ;  /* 0x000000ffff02a224 */ /* 0x002fca00030e0602 */
[----:B------:R-:W-:-:S04]  /*ea80*/  @!P2 LOP3.LUT R3, R3, R2, RZ, 0x3c, !PT ;  /* 0x000000020303a212 */ /* 0x000fc800078e3cff */
[----:B------:R-:W-:-:S04]  /*ea90*/  @!P2 LOP3.LUT R2, R3, R2, RZ, 0x3c, !PT ;  /* 0x000000020302a212 */ /* 0x000fc800078e3cff */
[----:B------:R-:W-:Y:S02]  /*eaa0*/  @!P2 LOP3.LUT R3, R3, R2, RZ, 0x3c, !PT ;  /* 0x000000020303a212 */ /* 0x000fe400078e3cff */
[----:B------:R-:W-:-:S03]  /*eab0*/  @!P2 SHF.R.U32.HI R8, RZ, 0x3, R8 ;  /* 0x00000003ff08a819 */ /* 0x000fc60000011608 */
[----:B------:R-:W-:Y:S01]  /*eac0*/  @!P2 LDGSTS.E.BYPASS.LTC128B.128 [R9+0x26400], desc[UR6][R2.64], !P0 ;  /* 0x264000000209afae */ /* 0x000fe2000c101d46 */
[----:B------:R-:W-:-:S03]  /*ead0*/  LOP3.LUT P0, RZ, R17, 0x80, RZ, 0xc0, !PT ;  /* 0x0000008011ff7812 */ /* 0x000fc6000780c0ff */
[----:B------:R-:W-:Y:S01]  /*eae0*/  @!P2 LDGSTS.E.BYPASS.LTC128B.128 [R9+0x28400], desc[UR6][R2.64+0x80], !P1 ;  /* 0x284000800209afae */ /* 0x000fe2000c901d46 */
[----:B------:R-:W-:Y:S02]  /*eaf0*/  LOP3.LUT P1, RZ, R17, 0x40, RZ, 0xc0, !PT ;  /* 0x0000004011ff7812 */ /* 0x000fe4000782c0ff */
[----:B------:R-:W-:Y:S01]  /*eb00*/  @!P2 ISETP.NE.U32.AND P6, PT, R8, RZ, PT ;  /* 0x000000ff0800a20c */ /* 0x000fe20003fc5070 */
[----:B------:R-:W-:Y:S04]  /*eb10*/  @!P2 LDGSTS.E.BYPASS.LTC128B.128 [R9+0x2a400], desc[UR6][R2.64+0x100], !P3 ;  /* 0x2a4001000209afae */ /* 0x000fe8000d901d46 */
[----:B------:R-:W0:Y:S04]  /*eb20*/  SHFL.IDX PT, R8, R6, 0x1, 0x181f ;  /* 0x00381f0006087f89 */ /* 0x000e2800000e0000 */
[----:B------:R-:W-:Y:S04]  /*eb30*/  @!P2 LDGSTS.E.BYPASS.LTC128B.128 [R9+0x2c400], desc[UR6][R2.64+0x180], !P5 ;  /* 0x2c4001800209afae */ /* 0x000fe8000e901d46 */
[----:B------:R-:W-:Y:S04]  /*eb40*/  @!P2 LDGSTS.E.BYPASS.LTC128B.128 [R9+0x2e400], desc[UR6][R2.64+0x200], !P0 ;  /* 0x2e4002000209afae */ /* 0x000fe8000c101d46 */
[----:B------:R-:W-:Y:S04]  /*eb50*/  @!P2 LDGSTS.E.BYPASS.LTC128B.128 [R9+0x30400], desc[UR6][R2.64+0x280], !P1 ;  /* 0x304002800209afae */ /* 0x000fe8000c901d46 */
[----:B------:R-:W-:Y:S04]  /*eb60*/  @!P2 LDGSTS.E.BYPASS.LTC128B.128 [R9+0x32400], desc[UR6][R2.64+0x300], P4 ;  /* 0x324003000209afae */ /* 0x000fe8000a101d46 */
[----:B------:R1:W-:Y:S01]  /*eb70*/  @!P2 LDGSTS.E.BYPASS.LTC128B.128 [R9+0x34400], desc[UR6][R2.64+0x380], P6 ;  /* 0x344003800209afae */ /* 0x0003e2000b101d46 */
[----:B------:R-:W-:-:S13]  /*eb80*/  ISETP.GE.AND P2, PT, R10, R7, PT ;  /* 0x000000070a00720c */ /* 0x000fda0003f46270 */
[----:B------:R-:W-:-:S05]  /*eb90*/  @!P2 LEA R10, P4, R13, R14, 0x1 ;  /* 0x0000000e0d0aa211 */ /* 0x000fca00078808ff */
[----:B0-----:R-:W-:Y:S01]  /*eba0*/  @!P2 IMAD.X R14, RZ, RZ, R8, P4 ;  /* 0x000000ffff0ea224 */ /* 0x001fe200020e0608 */
[----:B------:R-:W-:Y:S02]  /*ebb0*/  LOP3.LUT P4, RZ, R17, 0x10, RZ, 0xc0, !PT ;  /* 0x0000001011ff7812 */ /* 0x000fe4000788c0ff */
[----:B------:R-:W-:Y:S01]  /*ebc0*/  @!P2 LOP3.LUT R8, R4, 0x40, RZ, 0xc0, !PT ;  /* 0x000000400408a812 */ /* 0x000fe200078ec0ff */
[----:B-1----:R-:W-:Y:S01]  /*ebd0*/  @!P2 IMAD.MOV.U32 R2, RZ, RZ, R10 ;  /* 0x000000ffff02a224 */ /* 0x002fe200078e000a */
[----:B------:R-:W-:Y:S01]  /*ebe0*/  @!P2 LEA R21, R11, UR38, 0x1 ;  /* 0x000000260b15ac11 */ /* 0x000fe2000f8e08ff */
[----:B------:R-:W-:Y:S01]  /*ebf0*/  @!P2 IMAD.MOV.U32 R3, RZ, RZ, R14 ;  /* 0x000000ffff03a224 */ /* 0x000fe200078e000e */
[----:B------:R-:W-:Y:S02]  /*ec00*/  LOP3.LUT P6, RZ, R17, 0x8, RZ, 0xc0, !PT ;  /* 0x0000000811ff7812 */ /* 0x000fe400078cc0ff */
[----:B------:R-:W-:-:S05]  /*ec10*/  @!P2 SHF.R.U32.HI R8, RZ, 0x2, R8 ;  /* 0x00000002ff08a819 */ /* 0x000fca0000011608 */
[----:B------:R-:W-:Y:S01]  /*ec20*/  @!P2 LDGSTS.E.BYPASS.LTC128B.128 [R21+0x26c00], desc[UR6][R2.64], !P4 ;  /* 0x26c000000215afae */ /* 0x000fe2000e101d46 */
[----:B------:R-:W-:Y:S02]  /*ec30*/  @!P2 ISETP.NE.U32.AND P4, PT, R8, RZ, PT ;  /* 0x000000ff0800a20c */ /* 0x000fe40003f85070 */
[----:B------:R-:W-:-:S03]  /*ec40*/  @!P2 LOP3.LUT R8, R5, 0x80, RZ, 0xc0, !PT ;  /* 0x000000800508a812 */ /* 0x000fc600078ec0ff */
[----:B------:R-:W-:Y:S01]  /*ec50*/  @!P2 LDGSTS.E.BYPASS.LTC128B.128 [R21+0x28c00], desc[UR6][R2.64+0x80], !P6 ;  /* 0x28c000800215afae */ /* 0x000fe2000f101d46 */
[----:B------:R-:W-:-:S03]  /*ec60*/  @!P2 SHF.R.U32.HI R8, RZ, 0x3, R8 ;  /* 0x00000003ff08a819 */ /* 0x000fc60000011608 */
[----:B------:R-:W-:Y:S04]  /*ec70*/  @!P2 LDGSTS.E.BYPASS.LTC128B.128 [R21+0x2ac00], desc[UR6][R2.64+0x100], !P3 ;  /* 0x2ac001000215afae */ /* 0x000fe8000d901d46 */
[----:B------:R-:W-:Y:S04]  /*ec80*/  @!P2 LDGSTS.E.BYPASS.LTC128B.128 [R21+0x2cc00], desc[UR6][R2.64+0x180], !P5 ;  /* 0x2cc001800215afae */ /* 0x000fe8000e901d46 */
[----:B------:R-:W-:Y:S04]  /*ec90*/  @!P2 LDGSTS.E.BYPASS.LTC128B.128 [R21+0x2ec00], desc[UR6][R2.64+0x200], !P0 ;  /* 0x2ec002000215afae */ /* 0x000fe8000c101d46 */
[----:B------:R-:W-:Y:S04]  /*eca0*/  @!P2 LDGSTS.E.BYPASS.LTC128B.128 [R21+0x30c00], desc[UR6][R2.64+0x280], !P1 ;  /* 0x30c002800215afae */ /* 0x000fe8000c901d46 */
[----:B------:R-:W-:Y:S01]  /*ecb0*/  @!P2 LDGSTS.E.BYPASS.LTC128B.128 [R21+0x32c00], desc[UR6][R2.64+0x300], P4 ;  /* 0x32c003000215afae */ /* 0x000fe2000a101d46 */
[----:B------:R-:W-:-:S03]  /*ecc0*/  @!P2 ISETP.NE.U32.AND P4, PT, R8, RZ, PT ;  /* 0x000000ff0800a20c */ /* 0x000fc60003f85070 */
[----:B------:R-:W0:Y:S10]  /*ecd0*/  SHFL.IDX PT, R14, R0, 0x2, 0x181f ;  /* 0x00581f00000e7f89 */ /* 0x000e3400000e0000 */
[----:B------:R1:W-:Y:S01]  /*ece0*/  @!P2 LDGSTS.E.BYPASS.LTC128B.128 [R21+0x34c00], desc[UR6][R2.64+0x380], P4 ;  /* 0x34c003800215afae */ /* 0x0003e2000a101d46 */
[----:B----4-:R-:W-:-:S03]  /*ecf0*/  ISETP.GE.AND P2, PT, R15, R7, PT ;  /* 0x000000070f00720c */ /* 0x010fc60003f46270 */
[----:B-1----:R-:W1:Y:S10]  /*ed00*/  SHFL.IDX PT, R2, R6, 0x2, 0x181f ;  /* 0x00581f0006027f89 */ /* 0x002e7400000e0000 */
[----:B0-----:R-:W-:-:S02]  /*ed10*/  @!P2 LEA R3, P4, R13, R14, 0x1 ;  /* 0x0000000e0d03a211 */ /* 0x001fc400078808ff */
[----:B------:R-:W-:Y:S02]  /*ed20*/  @!P2 LOP3.LUT R8, R4, 0x40, RZ, 0xc0, !PT ;  /* 0x000000400408a812 */ /* 0x000fe400078ec0ff */
[----:B------:R-:W-:Y:S02]  /*ed30*/  @!P2 LEA R9, R11, UR38, 0x1 ;  /* 0x000000260b09ac11 */ /* 0x000fe4000f8e08ff */
[----:B------:R-:W-:Y:S01]  /*ed40*/  @!P2 SHF.R.U32.HI R8, RZ, 0x2, R8 ;  /* 0x00000002ff08a819 */ /* 0x000fe20000011608 */
[----:B-1----:R-:W-:Y:S01]  /*ed50*/  @!P2 IMAD.X R2, RZ, RZ, R2, P4 ;  /* 0x000000ffff02a224 */ /* 0x002fe200020e0602 */
[----:B------:R-:W-:-:S04]  /*ed60*/  LOP3.LUT P4, RZ, R17, 0x10, RZ, 0xc0, !PT ;  /* 0x0000001011ff7812 */ /* 0x000fc8000788c0ff */
[----:B------:R-:W-:-:S04]  /*ed70*/  @!P2 LOP3.LUT R3, R3, R2, RZ, 0x3c, !PT ;  /* 0x000000020303a212 */ /* 0x000fc800078e3cff */
[----:B------:R-:W-:-:S04]  /*ed80*/  @!P2 LOP3.LUT R2, R3, R2, RZ, 0x3c, !PT ;  /* 0x000000020302a212 */ /* 0x000fc800078e3cff */
[----:B------:R-:W-:-:S05]  /*ed90*/  @!P2 LOP3.LUT R3, R3, R2, RZ, 0x3c, !PT ;  /* 0x000000020303a212 */ /* 0x000fca00078e3cff */
[----:B------:R0:W-:Y:S01]  /*eda0*/  @!P2 LDGSTS.E.BYPASS.LTC128B.128 [R9+0x27400], desc[UR6][R2.64], !P4 ;  /* 0x274000000209afae */ /* 0x0001e2000e101d46 */
[----:B------:R-:W-:Y:S02]  /*edb0*/  @!P2 ISETP.NE.U32.AND P4, PT, R8, RZ, PT ;  /* 0x000000ff0800a20c */ /* 0x000fe40003f85070 */
[----:B------:R-:W-:Y:S01]  /*edc0*/  @!P2 LOP3.LUT R8, R5, 0x80, RZ, 0xc0, !PT ;  /* 0x000000800508a812 */ /* 0x000fe200078ec0ff */
[----:B------:R0:W-:Y:S03]  /*edd0*/  @!P2 LDGSTS.E.BYPASS.LTC128B.128 [R9+0x29400], desc[UR6][R2.64+0x80], !P6 ;  /* 0x294000800209afae */ /* 0x0001e6000f101d46 */
[----:B------:R-:W-:Y:S01]  /*ede0*/  @!P2 SHF.R.U32.HI R8, RZ, 0x3, R8 ;  /* 0x00000003ff08a819 */ /* 0x000fe20000011608 */
[----:B------:R0:W-:Y:S04]  /*edf0*/  @!P2 LDGSTS.E.BYPASS.LTC128B.128 [R9+0x2b400], desc[UR6][R2.64+0x100], !P3 ;  /* 0x2b4001000209afae */ /* 0x0001e8000d901d46 */
[----:B------:R0:W-:Y:S04]  /*ee00*/  @!P2 LDGSTS.E.BYPASS.LTC128B.128 [R9+0x2d400], desc[UR6][R2.64+0x180], !P5 ;  /* 0x2d4001800209afae */ /* 0x0001e8000e901d46 */
[----:B------:R0:W-:Y:S04]  /*ee10*/  @!P2 LDGSTS.E.BYPASS.LTC128B.128 [R9+0x2f400], desc[UR6][R2.64+0x200], !P0 ;  /* 0x2f4002000209afae */ /* 0x0001e8000c101d46 */
[----:B------:R0:W-:Y:S04]  /*ee20*/  @!P2 LDGSTS.E.BYPASS.LTC128B.128 [R9+0x31400], desc[UR6][R2.64+0x280], !P1 ;  /* 0x314002800209afae */ /* 0x0001e8000c901d46 */
[----:B------:R0:W-:Y:S01]  /*ee30*/  @!P2 LDGSTS.E.BYPASS.LTC128B.128 [R9+0x33400], desc[UR6][R2.64+0x300], P4 ;  /* 0x334003000209afae */ /* 0x0001e2000a101d46 */
[----:B------:R-:W-:-:S03]  /*ee40*/  @!P2 ISETP.NE.U32.AND P4, PT, R8, RZ, PT ;  /* 0x000000ff0800a20c */ /* 0x000fc60003f85070 */
[----:B------:R-:W1:Y:S04]  /*ee50*/  SHFL.IDX PT, R6, R6, 0x3, 0x181f ;  /* 0x00781f0006067f89 */ /* 0x000e6800000e0000 */
[----:B------:R0:W2:Y:S06]  /*ee60*/  SHFL.IDX PT, R14, R0, 0x3, 0x181f ;  /* 0x00781f00000e7f89 */ /* 0x0000ac00000e0000 */
[----:B------:R0:W-:Y:S02]  /*ee70*/  @!P2 LDGSTS.E.BYPASS.LTC128B.128 [R9+0x35400], desc[UR6][R2.64+0x380], P4 ;  /* 0x354003800209afae */ /* 0x0001e4000a101d46 */
.L_x_3347:
[----:B0-----:R-:W3:Y:S01]  /*ee80*/  LDL.LU R0, [R1+0x20] ;  /* 0x0000200001007983 */ /* 0x001ee20000300800 */
[----:B------:R-:W-:Y:S01]  /*ee90*/  BSSY B0, `(.L_x_3234) ;  /* 0x0000025000007945 */ /* 0x000fe20003800000 */
[----:B---3--:R-:W-:-:S13]  /*eea0*/  ISETP.GE.AND P2, PT, R0, R7, PT ;  /* 0x000000070000720c */ /* 0x008fda0003f46270 */
[----:B------:R-:W-:Y:S05]  /*eeb0*/  @P2 BRA `(.L_x_3235) ;  /* 0x0000000000882947 */ /* 0x000fea0003800000 */
[----:B------:R-:W0:Y:S01]  /*eec0*/  S2R R0, SR_TID.X ;  /* 0x0000000000007919 */ /* 0x000e220000002100 */
[C---:B------:R-:W-:Y:S01]  /*eed0*/  LOP3.LUT P6, RZ, R17.reuse, 0x10, RZ, 0xc0, !PT ;  /* 0x0000001011ff7812 */ /* 0x040fe200078cc0ff */
[----:B------:R-:W-:Y:S01]  /*eee0*/  ULDC.64 UR4, c[0x0][0x208] ;  /* 0x0000820000047ab9 */ /* 0x000fe20000000a00 */
[C---:B------:R-:W-:Y:S01]  /*eef0*/  LOP3.LUT P4, RZ, R17.reuse, 0x8, RZ, 0xc0, !PT ;  /* 0x0000000811ff7812 */ /* 0x040fe2000788c0ff */
[----:B------:R-:W3:Y:S01]  /*ef00*/  S2R R3, SR_TID.X ;  /* 0x0000000000037919 */ /* 0x000ee20000002100 */
[----:B------:R-:W-:Y:S02]  /*ef10*/  LOP3.LUT P3, RZ, R17, 0x4, RZ, 0xc0, !PT ;  /* 0x0000000411ff7812 */ /* 0x000fe4000786c0ff */
[----:B------:R-:W-:Y:S02]  /*ef20*/  LOP3.LUT R4, R4, 0x40, RZ, 0xc0, !PT ;  /* 0x0000004004047812 */ /* 0x000fe400078ec0ff */
[----:B------:R-:W-:Y:S02]  /*ef30*/  LOP3.LUT R5, R5, 0x80, RZ, 0xc0, !PT ;  /* 0x0000008005057812 */ /* 0x000fe400078ec0ff */
[----:B------:R-:W-:-:S02]  /*ef40*/  SHF.R.U32.HI R4, RZ, 0x2, R4 ;  /* 0x00000002ff047819 */ /* 0x000fc40000011604 */
[----:B------:R-:W-:Y:S02]  /*ef50*/  SHF.R.U32.HI R5, RZ, 0x3, R5 ;  /* 0x00000003ff057819 */ /* 0x000fe40000011605 */
[----:B0-----:R-:W-:Y:S01]  /*ef60*/  LOP3.LUT R0, R0, 0x7f, RZ, 0xc0, !PT ;  /* 0x0000007f00007812 */ /* 0x001fe200078ec0ff */
[----:B---3--:R-:W-:-:S04]  /*ef70*/  IMAD.SHL.U32 R2, R3, 0x8, RZ ;  /* 0x0000000803027824 */ /* 0x008fc800078e00ff */
[----:B------:R-:W-:Y:S02]  /*ef80*/  IMAD.SHL.U32 R8, R0, 0x8, RZ ;  /* 0x0000000800087824 */ /* 0x000fe400078e00ff */
[----:B------:R-:W-:Y:S01]  /*ef90*/  IMAD.SHL.U32 R0, R3, 0x8, RZ ;  /* 0x0000000803007824 */ /* 0x000fe200078e00ff */
[----:B------:R-:W-:-:S04]  /*efa0*/  LOP3.LUT R2, R2, 0x38, RZ, 0xc0, !PT ;  /* 0x0000003802027812 */ /* 0x000fc800078ec0ff */
[----:B------:R-:W-:Y:S02]  /*efb0*/  LOP3.LUT R0, R0, 0x1f8, RZ, 0xc0, !PT ;  /* 0x000001f800007812 */ /* 0x000fe400078ec0ff */
[----:B--2---:R-:W-:Y:S02]  /*efc0*/  LEA R2, P2, R2, R14, 0x1 ;  /* 0x0000000e02027211 */ /* 0x004fe400078408ff */
[----:B------:R-:W-:-:S03]  /*efd0*/  LOP3.LUT R0, R0, 0x38, R3, 0x78, !PT ;  /* 0x0000003800007812 */ /* 0x000fc600078e7803 */
[----:B-1----:R-:W-:Y:S01]  /*efe0*/  IMAD.X R3, RZ, RZ, R6, P2 ;  /* 0x000000ffff037224 */ /* 0x002fe200010e0606 */
[----:B------:R-:W-:Y:S02]  /*eff0*/  LOP3.LUT R0, R0, 0x200, R8, 0xf8, !PT ;  /* 0x0000020000007812 */ /* 0x000fe400078ef808 */
[----:B------:R-:W-:Y:S02]  /*f000*/  ISETP.NE.U32.AND P2, PT, R4, RZ, PT ;  /* 0x000000ff0400720c */ /* 0x000fe40003f45070 */
[----:B------:R-:W-:-:S05]  /*f010*/  LEA R7, R0, UR38, 0x1 ;  /* 0x0000002600077c11 */ /* 0x000fca000f8e08ff */
[----:B------:R-:W-:Y:S01]  /*f020*/  @!PT LDS RZ, [RZ] ;  /* 0x00000000fffff984 */ /* 0x000fe20000000800 */
[----:B------:R-:W-:Y:S01]  /*f030*/  @!PT LDS RZ, [RZ] ;  /* 0x00000000fffff984 */ /* 0x000fe20000000800 */
[----:B------:R-:W-:Y:S01]  /*f040*/  @!PT LDS RZ, [RZ] ;  /* 0x00000000fffff984 */ /* 0x000fe20000000800 */
[----:B------:R0:W-:Y:S04]  /*f050*/  LDGSTS.E.BYPASS.LTC128B.128 [R7+0x27c00], desc[UR4][R2.64], !P6 ;  /* 0x27c0000002077fae */ /* 0x0001e8000f101d44 */
[----:B------:R0:W-:Y:S04]  /*f060*/  LDGSTS.E.BYPASS.LTC128B.128 [R7+0x29c00], desc[UR4][R2.64+0x80], !P4 ;  /* 0x29c0008002077fae */ /* 0x0001e8000e101d44 */
[----:B------:R0:W-:Y:S01]  /*f070*/  LDGSTS.E.BYPASS.LTC128B.128 [R7+0x2bc00], desc[UR4][R2.64+0x100], !P3 ;  /* 0x2bc0010002077fae */ /* 0x0001e2000d901d44 */
[----:B------:R-:W-:-:S03]  /*f080*/  ISETP.NE.U32.AND P3, PT, R5, RZ, PT ;  /* 0x000000ff0500720c */ /* 0x000fc60003f65070 */
[----:B------:R0:W-:Y:S04]  /*f090*/  LDGSTS.E.BYPASS.LTC128B.128 [R7+0x2dc00], desc[UR4][R2.64+0x180], !P5 ;  /* 0x2dc0018002077fae */ /* 0x0001e8000e901d44 */
[----:B------:R0:W-:Y:S04]  /*f0a0*/  LDGSTS.E.BYPASS.LTC128B.128 [R7+0x2fc00], desc[UR4][R2.64+0x200], !P0 ;  /* 0x2fc0020002077fae */ /* 0x0001e8000c101d44 */
[----:B------:R0:W-:Y:S04]  /*f0b0*/  LDGSTS.E.BYPASS.LTC128B.128 [R7+0x31c00], desc[UR4][R2.64+0x280], !P1 ;  /* 0x31c0028002077fae */ /* 0x0001e8000c901d44 */
[----:B------:R0:W-:Y:S04]  /*f0c0*/  LDGSTS.E.BYPASS.LTC128B.128 [R7+0x33c00], desc[UR4][R2.64+0x300], P2 ;  /* 0x33c0030002077fae */ /* 0x0001e80009101d44 */
[----:B------:R0:W-:Y:S02]  /*f0d0*/  LDGSTS.E.BYPASS.LTC128B.128 [R7+0x35c00], desc[UR4][R2.64+0x380], P3 ;  /* 0x35c0038002077fae */ /* 0x0001e40009901d44 */
.L_x_3235:
[----:B------:R-:W-:Y:S05]  /*f0e0*/  BSYNC B0 ;  /* 0x0000000000007941 */ /* 0x000fea0003800000 */
.L_x_3234:
[----:B------:R-:W-:Y:S01]  /*f0f0*/  NOP ;  /* 0x0000000000007918 */ /* 0x000fe20000000000 */
[----:B------:R-:W-:Y:S01]  /*f100*/  SYNCS.ARRIVE.TRANS64.RED.A0T1 RZ, [UR38+0x38810], RZ ;  /* 0x038810ffffff79a7 */ /* 0x000fe20008200426 */
[----:B0-----:R-:W-:Y:S01]  /*f110*/  IMAD.MOV.U32 R2, RZ, RZ, 0x1 ;  /* 0x00000001ff027424 */ /* 0x001fe200078e00ff */
[----:B------:R-:W-:Y:S04]  /*f120*/  ARRIVES.LDGSTSBAR.64.TRANSCNT [UR38+0x38810] ;  /* 0x03881000ff0079b0 */ /* 0x000fe80008000aa6 */
[----:B------:R-:W-:Y:S01]  /*f130*/  SHF.L.U32 R2, R2, 0x1f, RZ ;  /* 0x0000001f02027819 */ /* 0x000fe200000006ff */
[----:B------:R-:W-:Y:S01]  /*f140*/  NOP ;  /* 0x0000000000007918 */ /* 0x000fe20000000000 */
[----:B------:R-:W-:Y:S02]  /*f150*/  SYNCS.ARRIVE.TRANS64.A1T0 RZ, [UR38+0x38810], RZ ;  /* 0x038810ffffff79a7 */ /* 0x000fe40008100026 */
[----:B------:R-:W0:Y:S02]  /*f160*/  SYNCS.PHASECHK.TRANS64.TRYWAIT P0, [UR38+0x38820], R2 ;  /* 0x03882002ff0075a7 */ /* 0x000e240008000166 */
[----:B0-----:R-:W-:Y:S05]  /*f170*/  @!P0 BRA `(.L_x_3236) ;  /* 0x0000004000a08947 */ /* 0x001fea0003800000 */
.L_x_3348:
[----:B------:R-:W-:Y:S01]  /*f180*/  LOP3.LUT P0, RZ, R17, 0x2, RZ, 0xc0, !PT ;  /* 0x0000000211ff7812 */ /* 0x000fe2000780c0ff */
[----:B------:R-:W-:Y:S01]  /*f190*/  BSSY B0, `(.L_x_3237) ;  /* 0x000007f000007945 */ /* 0x000fe20003800000 */
[----:B------:R-:W-:-:S11]  /*f1a0*/  IMAD.MOV.U32 R0, RZ, RZ, 0x1 ;  /* 0x00000001ff007424 */ /* 0x000fd600078e00ff */
[----:B------:R-:W-:Y:S05]  /*f1b0*/  @!P0 BRA `(.L_x_3238) ;  /* 0x0000000400f08947 */ /* 0x000fea0003800000 */
[----:B------:R-:W3:Y:S01]  /*f1c0*/  SYNCS.PHASECHK.TRANS64.TRYWAIT P0, [UR38+0x38860], R2 ;  /* 0x03886002ff0075a7 */ /* 0x000ee20008000166 */
[----:B0-----:R-:W0:Y:S02]  /*f1d0*/  S2R R3, SR_TID.X ;  /* 0x0000000000037919 */ /* 0x001e240000002100 */
[----:B0-----:R-:W-:-:S04]  /*f1e0*/  LOP3.LUT R3, R3, 0x7f, RZ, 0xc0, !PT ;  /* 0x0000007f03037812 */ /* 0x001fc800078ec0ff */
[----:B------:R-:W-:Y:S01]  /*f1f0*/  ISETP.NE.AND P1, PT, R3, RZ, PT ;  /* 0x000000ff0300720c */ /* 0x000fe20003f25270 */
[----:B---3--:R-:W-:-:S12]  /*f200*/  @!P0 BRA `(.L_x_3239) ;  /* 0x0000004000948947 */ /* 0x008fd80003800000 */
.L_x_3349:
[----:B------:R-:W-:Y:S04]  /*f210*/  BSSY B1, `(.L_x_3240) ;  /* 0x0000008000017945 */ /* 0x000fe80003800000 */
[----:B------:R-:W-:Y:S05]  /*f220*/  @P1 BRA `(.L_x_3241) ;  /* 0x0000000000181947 */ /* 0x000fea0003800000 */
[----:B0-----:R-:W0:Y:S01]  /*f230*/  S2R R3, SR_TID.X ;  /* 0x0000000000037919 */ /* 0x001e220000002100 */
[----:B------:R-:W-:-:S04]  /*f240*/  IMAD.MOV.U32 R2, RZ, RZ, 0x10000 ;  /* 0x00010000ff027424 */ /* 0x000fc800078e00ff */
[----:B------:R3:W-:Y:S01]  /*f250*/  SYNCS.ARRIVE.TRANS64 RZ, [UR38+0x38850], R2 ;  /* 0x03885002ffff79a7 */ /* 0x0007e20008000026 */
[----:B0-----:R-:W-:-:S13]  /*f260*/  LOP3.LUT P0, RZ, R3, 0x1f, RZ, 0xc0, !PT ;  /* 0x0000001f03ff7812 */ /* 0x001fda000780c0ff */
[----:B---3--:R-:W-:Y:S05]  /*f270*/  @!P0 BRA `(.L_x_3241) ;  /* 0x0000000000048947 */ /* 0x008fea0003800000 */
[----:B------:R-:W-:Y:S01]  /*f280*/  BPT.TRAP 0x1 ;  /* 0x000000040000795c */ /* 0x000fe20000300000 */
.L_x_3241:
[----:B------:R-:W-:Y:S05]  /*f290*/  BSYNC B1 ;  /* 0x0000000000017941 */ /* 0x000fea0003800000 */
.L_x_3240:
[----:B0-----:R-:W3:Y:S01]  /*f2a0*/  LDL.LU R2, [R1+0x8] ;  /* 0x0000080001027983 */ /* 0x001ee20000300800 */
        /* <DEDUP_REMOVED lines=9> */
[----:B---3--:R-:W-:-:S08]  /*f340*/  IMAD.SHL.U32 R2, R2, 0x40, RZ ;  /* 0x0000004002027824 */ /* 0x008fd000078e00ff */
.L_x_3242:
        /* <DEDUP_REMOVED lines=13> */
.L_x_3243:
        /* <DEDUP_REMOVED lines=13> */
.L_x_3244:
        /* <DEDUP_REMOVED lines=13> */
.L_x_3245:
        /* <DEDUP_REMOVED lines=13> */
.L_x_3246:
        /* <DEDUP_REMOVED lines=13> */
.L_x_3247:
        /* <DEDUP_REMOVED lines=13> */
.L_x_3248:
        /* <DEDUP_REMOVED lines=13> */
.L_x_3249:
[----:B------:R-:W-:-:S13]  /*f900*/  @P0 ELECT P1, URZ, PT ;  /* 0x00000000003f082f */ /* 0x000fda0003820000 */
[----:B------:R-:W-:Y:S01]  /*f910*/  @P1 R2UR UR13, R16 ;  /* 0x00000000100d12ca */ /* 0x000fe200000e0000 */
[----:B------:R-:W-:Y:S01]  /*f920*/  UMOV UR12, UR36 ;  /* 0x00000024000c7c82 */ /* 0x000fe20008000000 */
[----:B------:R-:W-:Y:S02]  /*f930*/  @P1 R2UR UR11, R2 ;  /* 0x00000000020b12ca */ /* 0x000fe400000e0000 */
[----:B------:R-:W-:Y:S02]  /*f940*/  @P1 PLOP3.LUT P0, PT, P1, PT, PT, 0x8, 0x0 ;  /* 0x000000000000181c */ /* 0x000fe40000f0e170 */
[----:B------:R-:W-:-:S09]  /*f950*/  PLOP3.LUT P1, PT, PT, PT, PT, 0x8, 0x0 ;  /* 0x000000000000781c */ /* 0x000fd20003f2e170 */
[----:B------:R3:W-:Y:S02]  /*f960*/  UTMALDG.4D [UR8], [UR4], desc[UR6] ;  /* 0x00000608040075b4 */ /* 0x0007e40008019000 */
[----:B---3--:R-:W-:Y:S05]  /*f970*/  @P0 BRA.U.ANY `(.L_x_3249) ;  /* 0xfffffffd00e00947 */ /* 0x008fea000393ffff */
.L_x_3238:
[----:B------:R-:W-:Y:S05]  /*f980*/  BSYNC B0 ;  /* 0x0000000000007941 */ /* 0x000fea0003800000 */
.L_x_3237:
[----:B0-----:R-:W3:Y:S01]  /*f990*/  LDL.LU R3, [R1+0x14] ;  /* 0x0000140001037983 */ /* 0x001ee20000300800 */
[----:B------:R-:W-:Y:S02]  /*f9a0*/  IMAD.MOV.U32 R9, RZ, RZ, RZ ;  /* 0x000000ffff097224 */ /* 0x000fe400078e00ff */
[----:B-1----:R-:W-:Y:S02]  /*f9b0*/  IMAD.MOV.U32 R6, RZ, RZ, 0x1 ;  /* 0x00000001ff067424 */ /* 0x002fe400078e00ff */
[----:B---3--:R-:W-:-:S05]  /*f9c0*/  VIADD R8, R3, 0xfffffffe ;  /* 0xfffffffe03087836 */ /* 0x008fca0000000000 */
[----:B------:R-:W-:-:S13]  /*f9d0*/  ISETP.GE.AND P0, PT, R8, UR39, PT ;  /* 0x0000002708007c0c */ /* 0x000fda000bf06270 */
[----:B------:R-:W-:Y:S05]  /*f9e0*/  @!P0 BRA `(.L_x_3219) ;  /* 0x0000002400208947 */ /* 0x000fea0003800000 */
[----:B------:R-:W-:Y:S01]  /*f9f0*/  UIADD3 UR4, UR43, 0x1, URZ ;  /* 0x000000012b047890 */ /* 0x000fe2000fffe03f */
[----:B------:R-:W-:Y:S01]  /*fa00*/  LOP3.LUT R0, RZ, UR39, RZ, 0x33, !PT ;  /* 0x00000027ff007c12 */ /* 0x000fe2000f8e33ff */
[----:B------:R-:W0:Y:S01]  /*fa10*/  S2R R4, SR_TID.X ;  /* 0x0000000000047919 */ /* 0x000e220000002100 */
[----:B------:R-:W-:Y:S01]  /*fa20*/  IMAD.MOV.U32 R6, RZ, RZ, 0x1 ;  /* 0x00000001ff067424 */ /* 0x000fe200078e00ff */
[----:B------:R-:W-:-:S04]  /*fa30*/  UIMAD UR4, UR4, UR41, URZ ;  /* 0x00000029040472a4 */ /* 0x000fc8000f8e023f */
[----:B------:R-:W-:-:S04]  /*fa40*/  UISETP.LT.AND UP0, UPT, UR40, UR4, UPT ;  /* 0x000000042800728c */ /* 0x000fc8000bf01270 */
[----:B------:R-:W-:-:S06]  /*fa50*/  USEL UR4, UR40, UR4, UP0 ;  /* 0x0000000428047287 */ /* 0x000fcc0008000000 */
[----:B------:R-:W-:-:S05]  /*fa60*/  IMAD R3, RZ, RZ, -UR4 ;  /* 0x80000004ff037e24 */ /* 0x000fca000f8e02ff */
[----:B------:R-:W-:-:S04]  /*fa70*/  VIADDMNMX R0, R3, 0x1, R0, !PT ;  /* 0x0000000103007846 */ /* 0x000fc80007800100 */
[----:B------:R-:W-:Y:S02]  /*fa80*/  R2UR UR5, R0 ;  /* 0x00000000000572ca */ /* 0x000fe400000e0000 */
[----:B------:R-:W-:Y:S02]  /*fa90*/  LOP3.LUT R0, RZ, UR4, RZ, 0x33, !PT ;  /* 0x00000004ff007c12 */ /* 0x000fe4000f8e33ff */
[----:B0-----:R-:W-:-:S09]  /*faa0*/  LOP3.LUT R10, R4, 0x1f, RZ, 0xc0, !PT ;  /* 0x0000001f040a7812 */ /* 0x001fd200078ec0ff */
[----:B------:R-:W-:Y:S02]  /*fab0*/  UIADD3 UR6, UR5, -0x2, URZ ;  /* 0xfffffffe05067890 */ /* 0x000fe4000fffe03f */
[----:B------:R-:W-:-:S04]  /*fac0*/  UIADD3 UR5, UR4, UR5, URZ ;  /* 0x0000000504057290 */ /* 0x000fc8000fffe03f */
[----:B------:R-:W-:Y:S01]  /*fad0*/  ISETP.NE.AND P0, PT, R0, UR6, PT ;  /* 0x0000000600007c0c */ /* 0x000fe2000bf05270 */
[----:B------:R-:W-:Y:S02]  /*fae0*/  IMAD.MOV.U32 R0, RZ, RZ, 0x1 ;  /* 0x00000001ff007424 */ /* 0x000fe400078e00ff */
[----:B------:R-:W-:-:S05]  /*faf0*/  IMAD.U32 R11, RZ, RZ, UR5 ;  /* 0x00000005ff0b7e24 */ /* 0x000fca000f8e00ff */
[----:B------:R-:W-:-:S05]  /*fb00*/  LOP3.LUT R11, R11, 0x1, RZ, 0xc0, !PT ;  /* 0x000000010b0b7812 */ /* 0x000fca00078ec0ff */
[----:B------:R-:W-:Y:S05]  /*fb10*/  @!P0 BRA `(.L_x_3250) ;  /* 0x0000001400e88947 */ /* 0x000fea0003800000 */
[----:B------:R-:W-:Y:S01]  /*fb20*/  R2UR UR4, R11 ;  /* 0x000000000b0472ca */ /* 0x000fe200000e0000 */
[----:B------:R-:W-:Y:S01]  /*fb30*/  BSSY B0, `(.L_x_3250) ;  /* 0x0000178000007945 */ /* 0x000fe20003800000 */
[----:B------:R-:W-:-:S11]  /*fb40*/  IMAD.MOV.U32 R0, RZ, RZ, 0x1 ;  /* 0x00000001ff007424 */ /* 0x000fd600078e00ff */
[----:B------:R-:W-:-:S06]  /*fb50*/  UIADD3 UR4, UR5, -UR4, URZ ;  /* 0x8000000405047290 */ /* 0x000fcc000fffe03f */
[----:B------:R-:W-:-:S07]  /*fb60*/  IMAD.U32 R7, RZ, RZ, UR4 ;  /* 0x00000004ff077e24 */ /* 0x000fce000f8e00ff */
.L_x_3291:
        /* <DEDUP_REMOVED lines=8> */
[----:B------:R-:W0:Y:S01]  /*fbf0*/  LDC R12, c[0x0][0x43c] ;  /* 0x00010f00ff0c7b82 */ /* 0x000e220000000800 */
[----:B------:R-:W-:Y:S01]  /*fc00*/  IMAD.MOV.U32 R13, RZ, RZ, R8 ;  /* 0x000000ffff0d7224 */ /* 0x000fe200078e0008 */
[----:B------:R-:W-:Y:S01]  /*fc10*/  ULDC.64 UR4, c[0x0][0x428] ;  /* 0x00010a0000047ab9 */ /* 0x000fe20000000a00 */
[----:B------:R-:W-:Y:S01]  /*fc20*/  ULDC.64 UR6, c[0x0][0x208] ;  /* 0x0000820000067ab9 */ /* 0x000fe20000000a00 */
        /* <DEDUP_REMOVED lines=16> */
.L_x_3253:
[----:B------:R-:W1:Y:S01]  /*fd30*/  S2R R2, SR_TID.X ;  /* 0x0000000000027919 */ /* 0x000e620000002100 */
[----:B------:R-:W-:Y:S01]  /*fd40*/  BSSY B2, `(.L_x_3254) ;  /* 0x0000006000027945 */ /* 0x000fe20003800000 */
[----:B-1----:R-:W-:Y:S02]  /*fd50*/  LOP3.LUT R3, R2, 0x7f, RZ, 0xc0, !PT ;  /* 0x0000007f02037812 */ /* 0x002fe400078ec0ff */
[----:B------:R-:W-:Y:S02]  /*fd60*/  SHF.L.U32 R2, R0, 0x1f, RZ ;  /* 0x0000001f00027819 */ /* 0x000fe400000006ff */
[----:B------:R-:W-:Y:S02]  /*fd70*/  ISETP.NE.AND P2, PT, R3, RZ, PT ;  /* 0x000000ff0300720c */ /* 0x000fe40003f45270 */
[----:B------:R-:W1:Y:S02]  /*fd80*/  SYNCS.PHASECHK.TRANS64.TRYWAIT P0, [UR38+0x38848], R2 ;  /* 0x03884802ff0075a7 */ /* 0x000e640008000166 */
[----:B-1----:R-:W-:Y:S09]  /*fd90*/  @!P0 BRA `(.L_x_3255) ;  /* 0x0000003400c88947 */ /* 0x002ff20003800000 */
.L_x_3350:
[----:B------:R-:W-:Y:S05]  /*fda0*/  BSYNC B2 ;  /* 0x0000000000027941 */ /* 0x000fea0003800000 */
.L_x_3254:
[----:B------:R-:W-:Y:S04]  /*fdb0*/  BSSY B2, `(.L_x_3256) ;  /* 0x0000007000027945 */ /* 0x000fe80003800000 */
[----:B------:R-:W-:Y:S05]  /*fdc0*/  @P2 BRA `(.L_x_3257) ;  /* 0x0000000000142947 */ /* 0x000fea0003800000 */
[----:B------:R-:W-:Y:S01]  /*fdd0*/  ISETP.NE.AND P0, PT, R10, RZ, PT ;  /* 0x000000ff0a00720c */ /* 0x000fe20003f05270 */
[----:B-1----:R-:W-:-:S04]  /*fde0*/  IMAD.MOV.U32 R3, RZ, RZ, 0x2000 ;  /* 0x00002000ff037424 */ /* 0x002fc800078e00ff */
[----:B------:R3:W-:Y:S08]  /*fdf0*/  SYNCS.ARRIVE.TRANS64 RZ, [UR38+0x38838], R3 ;  /* 0x03883803ffff79a7 */ /* 0x0007f00008000026 */
[----:B---3--:R-:W-:Y:S05]  /*fe00*/  @!P0 BRA `(.L_x_3257) ;  /* 0x0000000000048947 */ /* 0x008fea0003800000 */
[----:B------:R-:W-:Y:S01]  /*fe10*/  BPT.TRAP 0x1 ;  /* 0x000000040000795c */ /* 0x000fe20000300000 */
.L_x_3257:
[----:B------:R-:W-:Y:S05]  /*fe20*/  BSYNC B2 ;  /* 0x0000000000027941 */ /* 0x000fea0003800000 */
.L_x_3256:
[----:B0-----:R-:W-:Y:S01]  /*fe30*/  IMAD.MOV.U32 R4, RZ, RZ, RZ ;  /* 0x000000ffff047224 */ /* 0x001fe200078e00ff */
        /* <DEDUP_REMOVED lines=10> */
.L_x_3258:
        /* <DEDUP_REMOVED lines=10> */
.L_x_3351:
[----:B------:R-:W-:Y:S05]  /*ff80*/  BSYNC B2 ;  /* 0x0000000000027941 */ /* 0x000fea0003800000 */
.L_x_3259:
        /* <DEDUP_REMOVED lines=9> */
.L_x_3262:
[----:B------:R-:W-:Y:S05]  /*10020*/  BSYNC B2 ;  /* 0x0000000000027941 */ /* 0x000fea0003800000 */
.L_x_3261:
        /* <DEDUP_REMOVED lines=9> */
.L_x_3263:
        /* <DEDUP_REMOVED lines=13> */
.L_x_3264:
        /* <DEDUP_REMOVED lines=13> */
.L_x_3265:
        /* <DEDUP_REMOVED lines=13> */
.L_x_3266:
        /* <DEDUP_REMOVED lines=13> */
.L_x_3267:
        /* <DEDUP_REMOVED lines=13> */
.L_x_3268:
        /* <DEDUP_REMOVED lines=13> */
.L_x_3269:
        /* <DEDUP_REMOVED lines=13> */
.L_x_3270:
        /* <DEDUP_REMOVED lines=8> */
.L_x_3252:
[----:B------:R-:W-:Y:S05]  /*106f0*/  BSYNC B1 ;  /* 0x0000000000017941 */ /* 0x000fea0003800000 */
.L_x_3251:
[----:B------:R-:W-:Y:S01]  /*10700*/  LOP3.LUT P3, RZ, R17, 0x2, RZ, 0xc0, !PT ;  /* 0x0000000211ff7812 */ /* 0x000fe2000786c0ff */
[----:B------:R-:W-:Y:S01]  /*10710*/  BSSY B1, `(.L_x_3271) ;  /* 0x00000b7000017945 */ /* 0x000fe20003800000 */
[----:B------:R-:W-:-:S11]  /*10720*/  LOP3.LUT R0, R0, 0x1, RZ, 0x3c, !PT ;  /* 0x0000000100007812 */ /* 0x000fd600078e3cff */
[----:B------:R-:W-:Y:S05]  /*10730*/  @!P3 BRA `(.L_x_3272) ;  /* 0x0000000800d0b947 */ /* 0x000fea0003800000 */
[----:B------:R-:W-:Y:S01]  /*10740*/  LOP3.LUT P3, RZ, R17, 0x1, RZ, 0xc0, !PT ;  /* 0x0000000111ff7812 */ /* 0x000fe2000786c0ff */
[----:B------:R-:W-:-:S12]  /*10750*/  VIADD R12, R8, 0xffffffff ;  /* 0xffffffff080c7836 */ /* 0x000fd80000000000 */
[----:B------:R-:W-:Y:S05]  /*10760*/  @!P3 BRA `(.L_x_3273) ;  /* 0x000000000050b947 */ /* 0x000fea0003800000 */
[----:B--2---:R-:W0:Y:S01]  /*10770*/  LDC R14, c[0x0][0x43c] ;  /* 0x00010f00ff0e7b82 */ /* 0x004e220000000800 */
        /* <DEDUP_REMOVED lines=19> */
.L_x_3273:
[----:B------:R-:W1:Y:S01]  /*108b0*/  S2R R2, SR_TID.X ;  /* 0x0000000000027919 */ /* 0x000e620000002100 */
[----:B------:R-:W-:Y:S01]  /*108c0*/  BSSY B2, `(.L_x_3274) ;  /* 0x0000006000027945 */ /* 0x000fe20003800000 */
[----:B-1----:R-:W-:Y:S02]  /*108d0*/  LOP3.LUT R3, R2, 0x7f, RZ, 0xc0, !PT ;  /* 0x0000007f02037812 */ /* 0x002fe400078ec0ff */
[----:B------:R-:W-:Y:S02]  /*108e0*/  SHF.L.U32 R2, R0, 0x1f, RZ ;  /* 0x0000001f00027819 */ /* 0x000fe400000006ff */
[----:B------:R-:W-:Y:S02]  /*108f0*/  ISETP.NE.AND P2, PT, R3, RZ, PT ;  /* 0x000000ff0300720c */ /* 0x000fe40003f45270 */
[----:B------:R-:W1:Y:S02]  /*10900*/  SYNCS.PHASECHK.TRANS64.TRYWAIT P0, [UR38+0x38840], R2 ;  /* 0x03884002ff0075a7 */ /* 0x000e640008000166 */
[----:B-1----:R-:W-:Y:S09]  /*10910*/  @!P0 BRA `(.L_x_3275) ;  /* 0x0000002c00188947 */ /* 0x002ff20003800000 */
.L_x_3352:
[----:B------:R-:W-:Y:S05]  /*10920*/  BSYNC B2 ;  /* 0x0000000000027941 */ /* 0x000fea0003800000 */
.L_x_3274:
[----:B------:R-:W-:Y:S04]  /*10930*/  BSSY B2, `(.L_x_3276) ;  /* 0x0000007000027945 */ /* 0x000fe80003800000 */
[----:B------:R-:W-:Y:S05]  /*10940*/  @P2 BRA `(.L_x_3277) ;  /* 0x0000000000142947 */ /* 0x000fea0003800000 */
[----:B------:R-:W-:Y:S01]  /*10950*/  ISETP.NE.AND P0, PT, R10, RZ, PT ;  /* 0x000000ff0a00720c */ /* 0x000fe20003f05270 */
[----:B-1----:R-:W-:-:S04]  /*10960*/  IMAD.MOV.U32 R3, RZ, RZ, 0x2000 ;  /* 0x00002000ff037424 */ /* 0x002fc800078e00ff */
[----:B------:R3:W-:Y:S08]  /*10970*/  SYNCS.ARRIVE.TRANS64 RZ, [UR38+0x38830], R3 ;  /* 0x03883003ffff79a7 */ /* 0x0007f00008000026 */
[----:B---3--:R-:W-:Y:S05]  /*10980*/  @!P0 BRA `(.L_x_3277) ;  /* 0x0000000000048947 */ /* 0x008fea0003800000 */
[----:B------:R-:W-:Y:S01]  /*10990*/  BPT.TRAP 0x1 ;  /* 0x000000040000795c */ /* 0x000fe20000300000 */
.L_x_3277:
[----:B------:R-:W-:Y:S05]  /*109a0*/  BSYNC B2 ;  /* 0x0000000000027941 */ /* 0x000fea0003800000 */
.L_x_3276:
        /* <DEDUP_REMOVED lines=11> */
.L_x_3278:
        /* <DEDUP_REMOVED lines=11> */
.L_x_3353:
[----:B------:R-:W-:Y:S05]  /*10b10*/  BSYNC B2 ;  /* 0x0000000000027941 */ /* 0x000fea0003800000 */
.L_x_3279:
        /* <DEDUP_REMOVED lines=9> */
.L_x_3282:
[----:B------:R-:W-:Y:S05]  /*10bb0*/  BSYNC B2 ;  /* 0x0000000000027941 */ /* 0x000fea0003800000 */
.L_x_3281:
        /* <DEDUP_REMOVED lines=9> */
.L_x_3283:
        /* <DEDUP_REMOVED lines=13> */
.L_x_3284:
        /* <DEDUP_REMOVED lines=13> */
.L_x_3285:
        /* <DEDUP_REMOVED lines=13> */
.L_x_3286:
        /* <DEDUP_REMOVED lines=13> */
.L_x_3287:
        /* <DEDUP_REMOVED lines=13> */
.L_x_3288:
        /* <DEDUP_REMOVED lines=13> */
.L_x_3289:
        /* <DEDUP_REMOVED lines=13> */
.L_x_3290:
        /* <DEDUP_REMOVED lines=8> */
.L_x_3272:
[----:B------:R-:W-:Y:S05]  /*11280*/  BSYNC B1 ;  /* 0x0000000000017941 */ /* 0x000fea0003800000 */
.L_x_3271:
[----:B------:R-:W-:Y:S01]  /*11290*/  VIADD R8, R8, 0xfffffffe ;  /* 0xfffffffe08087836 */ /* 0x000fe20000000000 */
[----:B------:R-:W-:Y:S06]  /*112a0*/  @P1 BRA `(.L_x_3291) ;  /* 0xffffffe800301947 */ /* 0x000fec000383ffff */
[----:B------:R-:W-:Y:S05]  /*112b0*/  BSYNC B0 ;  /* 0x0000000000007941 */ /* 0x000fea0003800000 */
.L_x_3250:
[----:B------:R-:W-:-:S13]  /*112c0*/  ISETP.NE.AND P0, PT, R11, RZ, PT ;  /* 0x000000ff0b00720c */ /* 0x000fda0003f05270 */
[----:B------:R-:W-:Y:S05]  /*112d0*/  @!P0 BRA `(.L_x_3219) ;  /* 0x0000000800e48947 */ /* 0x000fea0003800000 */
[----:B------:R-:W-:Y:S01]  /*112e0*/  LOP3.LUT P1, RZ, R17, 0x2, RZ, 0xc0, !PT ;  /* 0x0000000211ff7812 */ /* 0x000fe2000782c0ff */
[----:B------:R-:W-:-:S12]  /*112f0*/  BSSY B0, `(.L_x_3292) ;  /* 0x00000b4000007945 */ /* 0x000fd80003800000 */
[----:B------:R-:W-:Y:S05]  /*11300*/  @!P1 BRA `(.L_x_3293) ;  /* 0x0000000800c89947 */ /* 0x000fea0003800000 */
[----:B------:R-:W-:-:S13]  /*11310*/  LOP3.LUT P1, RZ, R17, 0x1, RZ, 0xc0, !PT ;  /* 0x0000000111ff7812 */ /* 0x000fda000782c0ff */
[----:B------:R-:W-:Y:S05]  /*11320*/  @!P1 BRA `(.L_x_3294) ;  /* 0x00000000004c9947 */ /* 0x000fea0003800000 */
[----:B------:R-:W0:Y:S01]  /*11330*/  LDC R5, c[0x0][0x43c] ;  /* 0x00010f00ff057b82 */ /* 0x000e220000000800 */
[----:B------:R-:W-:Y:S01]  /*11340*/  ULDC.64 UR4, c[0x0][0x428] ;  /* 0x00010a0000047ab9 */ /* 0x000fe20000000a00 */
[----:B------:R-:W-:Y:S01]  /*11350*/  ULDC.64 UR6, c[0x0][0x208] ;  /* 0x0000820000067ab9 */ /* 0x000fe20000000a00 */
[----:B------:R-:W-:-:S04]  /*11360*/  IMAD R19, R19, UR4, RZ ;  /* 0x0000000413137c24 */ /* 0x000fc8000f8e02ff */
[----:B------:R-:W-:Y:S01]  /*11370*/  IMAD R7, R18, UR5, R19 ;  /* 0x0000000512077c24 */ /* 0x000fe2000f8e0213 */
[----:B0-----:R-:W-:-:S13]  /*11380*/  ISETP.NE.AND P0, PT, R5, 0x1, PT ;  /* 0x000000010500780c */ /* 0x001fda0003f05270 */
[----:B------:R-:W0:Y:S02]  /*11390*/  @P0 LDC.64 R2, c[0x0][0x440] ;  /* 0x00011000ff020b82 */ /* 0x000e240000000a00 */
[----:B0-----:R-:W-:-:S04]  /*113a0*/  @P0 IMAD.HI.U32 R4, R8, R2, RZ ;  /* 0x0000000208040227 */ /* 0x001fc800078e00ff */
[----:B------:R-:W-:Y:S01]  /*113b0*/  IMAD.MOV.U32 R2, RZ, RZ, R8 ;  /* 0x000000ffff027224 */ /* 0x000fe200078e0008 */
[----:B------:R-:W-:-:S04]  /*113c0*/  @P0 SHF.R.U32.HI R2, RZ, R3, R4 ;  /* 0x00000003ff020219 */ /* 0x000fc80000011604 */
[----:B------:R-:W-:-:S03]  /*113d0*/  SHF.R.S32.HI R3, RZ, 0x1f, R2 ;  /* 0x0000001fff037819 */ /* 0x000fc60000011402 */
        /* <DEDUP_REMOVED lines=8> */
.L_x_3294:
[----:B------:R-:W1:Y:S01]  /*11460*/  S2R R2, SR_TID.X ;  /* 0x0000000000027919 */ /* 0x000e620000002100 */
[----:B------:R-:W-:Y:S01]  /*11470*/  BSSY B1, `(.L_x_3295) ;  /* 0x0000006000017945 */ /* 0x000fe20003800000 */
[----:B-1----:R-:W-:Y:S02]  /*11480*/  LOP3.LUT R3, R2, 0x7f, RZ, 0xc0, !PT ;  /* 0x0000007f02037812 */ /* 0x002fe400078ec0ff */
[----:B------:R-:W-:Y:S02]  /*11490*/  SHF.L.U32 R2, R0, 0x1f, RZ ;  /* 0x0000001f00027819 */ /* 0x000fe400000006ff */
[----:B------:R-:W-:Y:S02]  /*114a0*/  ISETP.NE.AND P1, PT, R3, RZ, PT ;  /* 0x000000ff0300720c */ /* 0x000fe40003f25270 */
[----:B------:R-:W1:Y:S02]  /*114b0*/  SYNCS.PHASECHK.TRANS64.TRYWAIT P0, [UR38+0x38848], R2 ;  /* 0x03884802ff0075a7 */ /* 0x000e640008000166 */
[----:B-1----:R-:W-:Y:S09]  /*114c0*/  @!P0 BRA `(.L_x_3296) ;  /* 0x00000020005c8947 */ /* 0x002ff20003800000 */
.L_x_3354:
[----:B------:R-:W-:Y:S05]  /*114d0*/  BSYNC B1 ;  /* 0x0000000000017941 */ /* 0x000fea0003800000 */
.L_x_3295:
[----:B------:R-:W-:Y:S04]  /*114e0*/  BSSY B1, `(.L_x_3297) ;  /* 0x0000007000017945 */ /* 0x000fe80003800000 */
[----:B------:R-:W-:Y:S05]  /*114f0*/  @P1 BRA `(.L_x_3298) ;  /* 0x0000000000141947 */ /* 0x000fea0003800000 */
[----:B------:R-:W-:Y:S01]  /*11500*/  ISETP.NE.AND P0, PT, R10, RZ, PT ;  /* 0x000000ff0a00720c */ /* 0x000fe20003f05270 */
[----:B-1----:R-:W-:-:S04]  /*11510*/  IMAD.MOV.U32 R3, RZ, RZ, 0x2000 ;  /* 0x00002000ff037424 */ /* 0x002fc800078e00ff */
[----:B------:R3:W-:Y:S08]  /*11520*/  SYNCS.ARRIVE.TRANS64 RZ, [UR38+0x38838], R3 ;  /* 0x03883803ffff79a7 */ /* 0x0007f00008000026 */
[----:B---3--:R-:W-:Y:S05]  /*11530*/  @!P0 BRA `(.L_x_3298) ;  /* 0x0000000000048947 */ /* 0x008fea0003800000 */
[----:B------:R-:W-:Y:S01]  /*11540*/  BPT.TRAP 0x1 ;  /* 0x000000040000795c */ /* 0x000fe20000300000 */
.L_x_3298:
[----:B------:R-:W-:Y:S05]  /*11550*/  BSYNC B1 ;  /* 0x0000000000017941 */ /* 0x000fea0003800000 */
.L_x_3297:
        /* <DEDUP_REMOVED lines=11> */
.L_x_3299:
        /* <DEDUP_REMOVED lines=11> */
.L_x_3355:
[----:B------:R-:W-:Y:S05]  /*116c0*/  BSYNC B1 ;  /* 0x0000000000017941 */ /* 0x000fea0003800000 */
.L_x_3300:
[----:B------:R-:W-:Y:S01]  /*116d0*/  BSSY B1, `(.L_x_3302) ;  /* 0x0000009000017945 */ /* 0x000fe20003800000 */
[----:B-1----:R-:W-:Y:S02]  /*116e0*/  IMAD.MOV.U32 R2, RZ, RZ, 0x0 ;  /* 0x00000000ff027424 */ /* 0x002fe400078e00ff */
[----:B------:R-:W-:Y:S01]  /*116f0*/  IMAD.MOV.U32 R3, RZ, RZ, 0x14f00000 ;  /* 0x14f00000ff037424 */ /* 0x000fe200078e00ff */
[----:B------:R-:W-:Y:S06]  /*11700*/  @P1 BRA `(.L_x_3303) ;  /* 0x0000000000141947 */ /* 0x000fec0003800000 */
[----:B------:R-:W-:Y:S01]  /*11710*/  ISETP.NE.AND P0, PT, R10, RZ, PT ;  /* 0x000000ff0a00720c */ /* 0x000fe20003f05270 */
[----:B------:R-:W-:-:S04]  /*11720*/  IMAD.MOV.U32 R5, RZ, RZ, 0x10000 ;  /* 0x00010000ff057424 */ /* 0x000fc800078e00ff */
[----:B------:R1:W-:Y:S08]  /*11730*/  SYNCS.ARRIVE.TRANS64 RZ, [UR38+0x38858], R5 ;  /* 0x03885805ffff79a7 */ /* 0x0003f00008000026 */
[----:B-1----:R-:W-:Y:S05]  /*11740*/  @!P0 BRA `(.L_x_3303) ;  /* 0x0000000000048947 */ /* 0x002fea0003800000 */
[----:B------:R-:W-:Y:S01]  /*11750*/  BPT.TRAP 0x1 ;  /* 0x000000040000795c */ /* 0x000fe20000300000 */
.L_x_3303:
[----:B------:R-:W-:Y:S05]  /*11760*/  BSYNC B1 ;  /* 0x0000000000017941 */ /* 0x000fea0003800000 */
.L_x_3302:
        /* <DEDUP_REMOVED lines=9> */
.L_x_3304:
        /* <DEDUP_REMOVED lines=10> */
[----:B------:R-:W-:Y:S01]  /*118a0*/  R2UR UR7, R3 ;  /* 0x00000000030772ca */ /* 0x000fe200000e0000 */
[----:B------:R-:W-:Y:S01]  /*118b0*/  UMOV UR10, 0x40 ;  /* 0x00000040000a7882 */ /* 0x000fe20000000000 */
[----:B------:R-:W-:-:S13]  /*118c0*/  PLOP3.LUT P0, PT, PT, PT, PT, 0x80, 0x0 ;  /* 0x000000000000781c */ /* 0x000fda0003f0f070 */
.L_x_3305:
        /* <DEDUP_REMOVED lines=13> */
.L_x_3306:
        /* <DEDUP_REMOVED lines=13> */
.L_x_3307:
        /* <DEDUP_REMOVED lines=13> */
.L_x_3308:
        /* <DEDUP_REMOVED lines=13> */
.L_x_3309:
        /* <DEDUP_REMOVED lines=13> */
.L_x_3310:
        /* <DEDUP_REMOVED lines=13> */
.L_x_3311:
        /* <DEDUP_REMOVED lines=8> */
.L_x_3293:
[----:B------:R-:W-:Y:S05]  /*11e30*/  BSYNC B0 ;  /* 0x0000000000007941 */ /* 0x000fea0003800000 */
.L_x_3292:
[----:B------:R-:W-:Y:S01]  /*11e40*/  LOP3.LUT R0, R0, 0x1, RZ, 0x3c, !PT ;  /* 0x0000000100007812 */ /* 0x000fe200078e3cff */
[----:B------:R-:W-:Y:S02]  /*11e50*/  IMAD.MOV.U32 R6, RZ, RZ, RZ ;  /* 0x000000ffff067224 */ /* 0x000fe400078e00ff */
[----:B------:R-:W-:-:S07]  /*11e60*/  IMAD.MOV.U32 R9, RZ, RZ, RZ ;  /* 0x000000ffff097224 */ /* 0x000fce00078e00ff */
.L_x_3219:
[----:B------:R-:W1:Y:S01]  /*11e70*/  S2R R3, SR_CgaCtaId ;  /* 0x0000000000037919 */ /* 0x000e620000008800 */
[----:B------:R-:W-:Y:S02]  /*11e80*/  MOV R2, 0x400 ;  /* 0x0000040000027802 */ /* 0x000fe40000000f00 */
[----:B------:R-:W-:Y:S02]  /*11e90*/  SHF.L.U32 R9, R9, 0x1f, RZ ;  /* 0x0000001f09097819 */ /* 0x000fe400000006ff */
[----:B-1----:R-:W-:-:S04]  /*11ea0*/  LEA R2, R3, R2, 0x18 ;  /* 0x0000000203027211 */ /* 0x002fc800078ec0ff */
[----:B------:R-:W1:Y:S02]  /*11eb0*/  SYNCS.PHASECHK.TRANS64.TRYWAIT P0, [R2+URZ+0x38820], R9 ;  /* 0x03882009020075a7 */ /* 0x000e64000800017f */
[----:B-1----:R-:W-:Y:S05]  /*11ec0*/  @!P0 BRA `(.L_x_3312) ;  /* 0x00000018000c8947 */ /* 0x002fea0003800000 */
.L_x_3356:
[----:B------:R-:W-:-:S03]  /*11ed0*/  UMOV UR4, 0xffffffff ;  /* 0xffffffff00047882 */ /* 0x000fc60000000000 */
[----:B------:R-:W-:Y:S05]  /*11ee0*/  BRA.DIV UR4, `(.L_x_3313) ;  /* 0x0000001a04187947 */ /* 0x000fea000b800000 */
[----:B------:R-:W3:Y:S02]  /*11ef0*/  S2R R3, SR_TID.X ;  /* 0x0000000000037919 */ /* 0x000ee40000002100 */
[----:B---3--:R-:W-:-:S04]  /*11f00*/  SHF.R.U32.HI R3, RZ, 0x5, R3 ;  /* 0x00000005ff037819 */ /* 0x008fc80000011603 */
[----:B------:R-:W-:-:S05]  /*11f10*/  LOP3.LUT R3, R3, 0x3, RZ, 0xc0, !PT ;  /* 0x0000000303037812 */ /* 0x000fca00078ec0ff */
[----:B--2---:R2:W3:Y:S02]  /*11f20*/  SHFL.IDX PT, R14, R3, RZ, 0x1f ;  /* 0x00001fff030e7589 */ /* 0x0044e400000e0000 */
.L_x_3359:
[----:B---3--:R-:W-:-:S13]  /*11f30*/  ISETP.NE.AND P0, PT, R14, RZ, PT ;  /* 0x000000ff0e00720c */ /* 0x008fda0003f05270 */
[----:B------:R-:W-:Y:S05]  /*11f40*/  @P0 BRA `(.L_x_3185) ;  /* 0x0000000000900947 */ /* 0x000fea0003800000 */
[----:B------:R-:W-:-:S03]  /*11f50*/  UMOV UR4, 0xffffffff ;  /* 0xffffffff00047882 */ /* 0x000fc60000000000 */
[----:B------:R-:W-:Y:S05]  /*11f60*/  BRA.DIV UR4, `(.L_x_3314) ;  /* 0x0000001a042c7947 */ /* 0x000fea000b800000 */
[----:B------:R-:W-:-:S13]  /*11f70*/  ELECT P6, URZ, PT ;  /* 0x00000000003f782f */ /* 0x000fda00038c0000 */
.L_x_3362:
[----:B------:R-:W-:Y:S05]  /*11f80*/  @!P6 BRA `(.L_x_3185) ;  /* 0x000000000080e947 */ /* 0x000fea0003800000 */
[----:B--2---:R-:W2:Y:S02]  /*11f90*/  LDL R3, [R1+0x28] ;  /* 0x0000280001037983 */ /* 0x004ea40000100800 */
[----:B--2---:R-:W-:-:S13]  /*11fa0*/  R2UR UR4, R3 ;  /* 0x00000000030472ca */ /* 0x004fda00000e0000 */
[----:B------:R-:W-:-:S06]  /*11fb0*/  ULOP3.LUT UR4, UR4, 0x2, URZ, 0xfc, !UPT ;  /* 0x0000000204047892 */ /* 0x000fcc000f8efc3f */
[----:B------:R-:W-:-:S05]  /*11fc0*/  IMAD.U32 R3, RZ, RZ, UR4 ;  /* 0x00000004ff037e24 */ /* 0x000fca000f8e00ff */
[----:B------:R-:W-:-:S13]  /*11fd0*/  ISETP.NE.AND P2, PT, R3, 0x3, PT ;  /* 0x000000030300780c */ /* 0x000fda0003f45270 */
[----:B------:R-:W-:Y:S05]  /*11fe0*/  @!P2 BRA `(.L_x_3315) ;  /* 0x000000000004a947 */ /* 0x000fea0003800000 */
[----:B------:R-:W-:Y:S01]  /*11ff0*/  BPT.TRAP 0x1 ;  /* 0x000000040000795c */ /* 0x000fe20000300000 */
.L_x_3315:
[----:B------:R-:W-:Y:S01]  /*12000*/  VIADD R8, R2, 0x38840 ;  /* 0x0003884002087836 */ /* 0x000fe20000000000 */
[----:B------:R-:W-:Y:S01]  /*12010*/  SHF.L.U32 R4, R0, 0x1f, RZ ;  /* 0x0000001f00047819 */ /* 0x000fe200000006ff */
[C---:B------:R-:W-:Y:S02]  /*12020*/  VIADD R3, R6.reuse, 0x1 ;  /* 0x0000000106037836 */ /* 0x040fe40000000000 */
[----:B------:R-:W-:-:S03]  /*12030*/  IMAD R7, R6, 0x8, R8 ;  /* 0x0000000806077824 */ /* 0x000fc600078e0208 */
[C---:B------:R-:W-:Y:S01]  /*12040*/  ISETP.NE.AND P1, PT, R3.reuse, 0x2, PT ;  /* 0x000000020300780c */ /* 0x040fe20003f25270 */
[----:B------:R-:W2:Y:S03]  /*12050*/  SYNCS.PHASECHK.TRANS64.TRYWAIT P0, [R7+URZ], R4 ;  /* 0x00000004070075a7 */ /* 0x000ea6000800017f */
[----:B------:R-:W-:Y:S02]  /*12060*/  SEL R5, RZ, 0x1, P1 ;  /* 0x00000001ff057807 */ /* 0x000fe40000800000 */
[----:B------:R-:W-:Y:S02]  /*12070*/  SEL R3, R3, RZ, P1 ;  /* 0x000000ff03037207 */ /* 0x000fe40000800000 */
[----:B------:R-:W-:-:S03]  /*12080*/  LOP3.LUT R0, R0, R5, RZ, 0x3c, !PT ;  /* 0x0000000500007212 */ /* 0x000fc600078e3cff */
[----:B------:R-:W-:Y:S01]  /*12090*/  IMAD R5, R3, 0x8, R8 ;  /* 0x0000000803057824 */ /* 0x000fe200078e0208 */
[----:B------:R-:W-:Y:S01]  /*120a0*/  SHF.L.U32 R0, R0, 0x1f, RZ ;  /* 0x0000001f00007819 */ /* 0x000fe200000006ff */
[----:B--2---:R-:W-:Y:S06]  /*120b0*/  @!P0 BRA `(.L_x_3316) ;  /* 0x0000001400f88947 */ /* 0x004fec0003800000 */
.L_x_3363:
[----:B------:R-:W3:Y:S02]  /*120c0*/  SYNCS.PHASECHK.TRANS64.TRYWAIT P0, [R5+URZ], R0 ;  /* 0x00000000050075a7 */ /* 0x000ee4000800017f */
[----:B---3--:R-:W-:Y:S05]  /*120d0*/  @!P0 BRA `(.L_x_3317) ;  /* 0x0000001800048947 */ /* 0x008fea0003800000 */
.L_x_3364:
[----:B------:R-:W-:Y:S05]  /*120e0*/  @!P2 BRA `(.L_x_3318) ;  /* 0x000000000004a947 */ /* 0x000fea0003800000 */
[----:B------:R-:W-:Y:S01]  /*120f0*/  BPT.TRAP 0x1 ;  /* 0x000000040000795c */ /* 0x000fe20000300000 */
.L_x_3318:
[----:B-1----:R-:W-:-:S04]  /*12100*/  VIADD R2, R2, 0x38860 ;  /* 0x0003886002027836 */ /* 0x002fc80000000000 */
[----:B---3--:R-:W-:-:S04]  /*12110*/  IMAD R5, R6, 0x8, R2 ;  /* 0x0000000806057824 */ /* 0x008fc800078e0202 */
[----:B------:R-:W1:Y:S02]  /*12120*/  SYNCS.PHASECHK.TRANS64.TRYWAIT P0, [R5+URZ], R4 ;  /* 0x00000004050075a7 */ /* 0x000e64000800017f */
[----:B-1----:R-:W-:Y:S05]  /*12130*/  @!P0 BRA `(.L_x_3319) ;  /* 0x0000001800008947 */ /* 0x002fea0003800000 */
.L_x_3365:
[----:B------:R-:W-:-:S07]  /*12140*/  IMAD R3, R3, 0x8, R2 ;  /* 0x0000000803037824 */ /* 0x000fce00078e0202 */
.L_x_3320:
[----:B---3--:R3:W4:Y:S02]  /*12150*/  SYNCS.PHASECHK.TRANS64.TRYWAIT P0, [R3+URZ], R0 ;  /* 0x00000000030075a7 */ /* 0x008724000800017f */
[----:B----4-:R-:W-:Y:S05]  /*12160*/  @!P0 NANOSLEEP.SYNCS 0x989680 ;  /* 0x009896800000895d */ /* 0x010fea0003900000 */
[----:B------:R-:W4:Y:S02]  /*12170*/  @!P0 SYNCS.PHASECHK.TRANS64 P0, [R3+URZ], R0 ;  /* 0x00000000030085a7 */ /* 0x000f24000800007f */
[----:B----4-:R-:W-:Y:S05]  /*12180*/  @!P0 BRA `(.L_x_3320) ;  /* 0xfffffffc00f08947 */ /* 0x010fea000383ffff */
.L_x_3185:
[----:B------:R-:W-:Y:S05]  /*12190*/  BSYNC B6 ;  /* 0x0000000000067941 */ /* 0x000fea0003800000 */
.L_x_3182:
[----:B------:R-:W-:Y:S05]  /*121a0*/  EXIT ;  /* 0x000000000000794d */ /* 0x000fea0003800000 */
.L_x_3193:
[----:B0-----:R0:W1:Y:S02]  /*121b0*/  SYNCS.PHASECHK.TRANS64.TRYWAIT P0, [R184+URZ+0x38800], R7 ;  /* 0x03880007b80075a7 */ /* 0x001064000800017f */
[----:B-1----:R-:W-:Y:S05]  /*121c0*/  @!P0 NANOSLEEP.SYNCS 0x989680 ;  /* 0x009896800000895d */ /* 0x002fea0003900000 */
[----:B------:R-:W1:Y:S02]  /*121d0*/  @!P0 SYNCS.PHASECHK.TRANS64 P0, [R184+URZ+0x38800], R7 ;  /* 0x03880007b80085a7 */ /* 0x000e64000800007f */
[----:B-1----:R-:W-:Y:S05]  /*121e0*/  @!P0 BRA `(.L_x_3193) ;  /* 0xfffffffc00f08947 */ /* 0x002fea000383ffff */
[----:B------:R-:W-:Y:S05]  /*121f0*/  BRA `(.L_x_3321) ;  /* 0xffffff1000907947 */ /* 0x000fea000383ffff */
.L_x_3197:
[----:B--2---:R2:W3:Y:S02]  /*12200*/  SYNCS.PHASECHK.TRANS64.TRYWAIT P1, [R184+URZ+0x38830], R7 ;  /* 0x03883007b80075a7 */ /* 0x0044e4000802017f */
[----:B---3--:R-:W-:Y:S05]  /*12210*/  @!P1 NANOSLEEP.SYNCS 0x989680 ;  /* 0x009896800000995d */ /* 0x008fea0003900000 */
[----:B------:R-:W3:Y:S02]  /*12220*/  @!P1 SYNCS.PHASECHK.TRANS64 P1, [R184+URZ+0x38830], R7 ;  /* 0x03883007b80095a7 */ /* 0x000ee4000802007f */
[----:B---3--:R-:W-:Y:S05]  /*12230*/  @!P1 BRA `(.L_x_3197) ;  /* 0xfffffffc00f09947 */ /* 0x008fea000383ffff */
[----:B------:R-:W-:Y:S05]  /*12240*/  BRA `(.L_x_3196) ;  /* 0xffffff1000dc7947 */ /* 0x000fea000383ffff */
.L_x_3198:
[----:B---3--:R3:W4:Y:S02]  /*12250*/  SYNCS.PHASECHK.TRANS64.TRYWAIT P1, [R184+URZ+0x38810], R7 ;  /* 0x03881007b80075a7 */ /* 0x008724000802017f */
[----:B----4-:R-:W-:Y:S05]  /*12260*/  @!P1 NANOSLEEP.SYNCS 0x989680 ;  /* 0x009896800000995d */ /* 0x010fea0003900000 */
[----:B------:R-:W4:Y:S02]  /*12270*/  @!P1 SYNCS.PHASECHK.TRANS64 P1, [R184+URZ+0x38810], R7 ;  /* 0x03881007b80095a7 */ /* 0x000f24000802007f */
[----:B----4-:R-:W-:Y:S05]  /*12280*/  @!P1 BRA `(.L_x_3198) ;  /* 0xfffffffc00f09947 */ /* 0x010fea000383ffff */
[----:B------:R-:W-:Y:S05]  /*12290*/  BRA `(.L_x_3322) ;  /* 0xffffff1400cc7947 */ /* 0x000fea000383ffff */
.L_x_3202:
[----:B------:R0:W0:Y:S02]  /*122a0*/  SYNCS.PHASECHK.TRANS64.TRYWAIT P1, [R184+URZ+0x38850], R7 ;  /* 0x03885007b80075a7 */ /* 0x000024000802017f */
[----:B0-----:R-:W-:Y:S05]  /*122b0*/  @!P1 NANOSLEEP.SYNCS 0x989680 ;  /* 0x009896800000995d */ /* 0x001fea0003900000 */
[----:B------:R-:W0:Y:S02]  /*122c0*/  @!P1 SYNCS.PHASECHK.TRANS64 P1, [R184+URZ+0x38850], R7 ;  /* 0x03885007b80095a7 */ /* 0x000e24000802007f */
[----:B0-----:R-:W-:Y:S05]  /*122d0*/  @!P1 BRA `(.L_x_3202) ;  /* 0xfffffffc00f09947 */ /* 0x001fea000383ffff */
[----:B------:R-:W-:Y:S05]  /*122e0*/  BRA `(.L_x_3201) ;  /* 0xffffff1400f87947 */ /* 0x000fea000383ffff */
.L_x_3207:
[----:B-1----:R1:W2:Y:S02]  /*122f0*/  SYNCS.PHASECHK.TRANS64.TRYWAIT P3, [R195+URZ+0x38830], R200 ;  /* 0x038830c8c30075a7 */ /* 0x0022a4000806017f */
[----:B--2---:R-:W-:Y:S05]  /*12300*/  @!P3 NANOSLEEP.SYNCS 0x989680 ;  /* 0x009896800000b95d */ /* 0x004fea0003900000 */
[----:B------:R-:W2:Y:S02]  /*12310*/  @!P3 SYNCS.PHASECHK.TRANS64 P3, [R195+URZ+0x38830], R200 ;  /* 0x038830c8c300b5a7 */ /* 0x000ea4000806007f */
[----:B--2---:R-:W-:Y:S05]  /*12320*/  @!P3 BRA `(.L_x_3207) ;  /* 0xfffffffc00f0b947 */ /* 0x004fea000383ffff */
[----:B------:R-:W-:Y:S05]  /*12330*/  BRA `(.L_x_3206) ;  /* 0xffffff4400347947 */ /* 0x000fea000383ffff */
.L_x_3211:
[----:B---3--:R3:W4:Y:S02]  /*12340*/  SYNCS.PHASECHK.TRANS64.TRYWAIT P3, [R195+URZ+0x38850], R200 ;  /* 0x038850c8c30075a7 */ /* 0x008724000806017f */
[----:B----4-:R-:W-:Y:S05]  /*12350*/  @!P3 NANOSLEEP.SYNCS 0x989680 ;  /* 0x009896800000b95d */ /* 0x010fea0003900000 */
[----:B------:R-:W4:Y:S02]  /*12360*/  @!P3 SYNCS.PHASECHK.TRANS64 P3, [R195+URZ+0x38850], R200 ;  /* 0x038850c8c300b5a7 */ /* 0x000f24000806007f */
[----:B----4-:R-:W-:Y:S05]  /*12370*/  @!P3 BRA `(.L_x_3211) ;  /* 0xfffffffc00f0b947 */ /* 0x010fea000383ffff */
[----:B------:R-:W-:Y:S05]  /*12380*/  BRA `(.L_x_3210) ;  /* 0xffffff4400fc7947 */ /* 0x000fea000383ffff */
.L_x_3224:
[----:B------:R-:W-:Y:S02]  /*12390*/  IMAD.MOV.U32 R13, RZ, RZ, R6 ;  /* 0x000000ffff0d7224 */ /* 0x000fe400078e0006 */
[----:B------:R-:W-:Y:S02]  /*123a0*/  IMAD.MOV.U32 R12, RZ, RZ, RZ ;  /* 0x000000ffff0c7224 */ /* 0x000fe400078e00ff */
[----:B------:R-:W-:Y:S02]  /*123b0*/  IMAD.MOV.U32 R11, RZ, RZ, 0x1f ;  /* 0x0000001fff0b7424 */ /* 0x000fe400078e00ff */
[----:B------:R-:W-:-:S07]  /*123c0*/  IMAD.MOV.U32 R15, RZ, RZ, -0x1 ;  /* 0xffffffffff0f7424 */ /* 0x000fce00078e00ff */
[----:B------:R-:W-:Y:S05]  /*123d0*/  WARPSYNC.COLLECTIVE R15, `(.L_x_3323) ;  /* 0x000000000f087348 */ /* 0x000fea0003c00000 */
[----:B------:R0:W1:Y:S02]  /*123e0*/  SHFL.IDX P6, R14, R13, R12, R11 ;  /* 0x0000000c0d0e7389 */ /* 0x00006400000c000b */
[----:B01----:R-:W-:Y:S01]  /*123f0*/  ENDCOLLECTIVE ;  /* 0x000000000000791b */ /* 0x003fe20003800000 */
.L_x_3323:
[----:B------:R-:W-:Y:S05]  /*12400*/  BRA `(.L_x_3324) ;  /* 0xffffffb000447947 */ /* 0x000fea000383ffff */
.L_x_3226:
[----:B------:R-:W-:Y:S01]  /*12410*/  BSSY B0, `(.L_x_3325) ;  /* 0x0000006000007945 */ /* 0x000fe20003800000 */
[----:B------:R-:W-:-:S07]  /*12420*/  IMAD.MOV.U32 R15, RZ, RZ, -0x1 ;  /* 0xffffffffff0f7424 */ /* 0x000fce00078e00ff */
[----:B0-----:R-:W-:Y:S05]  /*12430*/  WARPSYNC.COLLECTIVE R15, `(.L_x_3326) ;  /* 0x000000000f0c7348 */ /* 0x001fea0003c00000 */
[----:B------:R-:W-:Y:S02]  /*12440*/  ELECT P6, UR62, PT ;  /* 0x00000000003e782f */ /* 0x000fe400038c0000 */
[----:B------:R-:W-:Y:S01]  /*12450*/  MOV R14, UR62 ;  /* 0x0000003e000e7c02 */ /* 0x000fe20008000f00 */
[----:B0-----:R-:W-:Y:S10]  /*12460*/  ENDCOLLECTIVE ;  /* 0x000000000000791b */ /* 0x001ff40003800000 */
.L_x_3326:
[----:B------:R-:W-:Y:S05]  /*12470*/  BSYNC B0 ;  /* 0x0000000000007941 */ /* 0x000fea0003800000 */
.L_x_3325:
[----:B------:R-:W-:Y:S05]  /*12480*/  BRA `(.L_x_3327) ;  /* 0xffffffb000487947 */ /* 0x000fea000383ffff */
.L_x_3228:
[----:B-1----:R-:W-:-:S04]  /*12490*/  IMAD.U32 R3, RZ, RZ, UR38 ;  /* 0x00000026ff037e24 */ /* 0x002fc8000f8e00ff */
[----:B------:R1:W2:Y:S03]  /*124a0*/  SYNCS.PHASECHK.TRANS64.TRYWAIT P0, [R3+URZ+0x38840], R0 ;  /* 0x03884000030075a7 */ /* 0x0002a6000800017f */
[----:B--2---:R-:W-:Y:S05]  /*124b0*/  @!P0 NANOSLEEP.SYNCS 0x989680 ;  /* 0x009896800000895d */ /* 0x004fea0003900000 */
[----:B------:R-:W2:Y:S02]  /*124c0*/  @!P0 SYNCS.PHASECHK.TRANS64 P0, [R3+URZ+0x38840], R0 ;  /* 0x03884000030085a7 */ /* 0x000ea4000800007f */
[----:B--2---:R-:W-:Y:S05]  /*124d0*/  @!P0 BRA `(.L_x_3228) ;  /* 0xfffffffc00ec8947 */ /* 0x004fea000383ffff */
[----:B------:R-:W-:Y:S05]  /*124e0*/  BRA `(.L_x_3328) ;  /* 0xffffffb000ac7947 */ /* 0x000fea000383ffff */
.L_x_3231:
[----:B------:R-:W-:Y:S02]  /*124f0*/  IMAD R6, R12, 0x40, R6 ;  /* 0x000000400c067824 */ /* 0x000fe400078e0206 */
[----:B------:R-:W-:Y:S02]  /*12500*/  IMAD.MOV.U32 R13, RZ, RZ, R3 ;  /* 0x000000ffff0d7224 */ /* 0x000fe400078e0003 */
[----:B------:R-:W-:Y:S01]  /*12510*/  IMAD.MOV.U32 R12, RZ, RZ, RZ ;  /* 0x000000ffff0c7224 */ /* 0x000fe200078e00ff */
[----:B------:R0:W-:Y:S01]  /*12520*/  STL [R1+0x4], R6 ;  /* 0x0000040601007387 */ /* 0x0001e20000100800 */
[----:B------:R-:W-:Y:S02]  /*12530*/  IMAD.MOV.U32 R11, RZ, RZ, 0x181f ;  /* 0x0000181fff0b7424 */ /* 0x000fe400078e00ff */
[----:B------:R-:W-:-:S07]  /*12540*/  IMAD.MOV.U32 R15, RZ, RZ, -0x1 ;  /* 0xffffffffff0f7424 */ /* 0x000fce00078e00ff */
[----:B0-----:R-:W-:Y:S05]  /*12550*/  WARPSYNC.COLLECTIVE R15, `(.L_x_3329) ;  /* 0x000000000f087348 */ /* 0x001fea0003c00000 */
[----:B------:R1:W2:Y:S02]  /*12560*/  SHFL.IDX P6, R14, R13, R12, R11 ;  /* 0x0000000c0d0e7389 */ /* 0x0002a400000c000b */
[----:B012---:R-:W-:Y:S01]  /*12570*/  ENDCOLLECTIVE ;  /* 0x000000000000791b */ /* 0x007fe20003800000 */
.L_x_3329:
[----:B------:R-:W-:Y:S02]  /*12580*/  IMAD.MOV.U32 R13, RZ, RZ, R0 ;  /* 0x000000ffff0d7224 */ /* 0x000fe400078e0000 */
[----:B------:R-:W-:-:S07]  /*12590*/  IMAD.MOV.U32 R4, RZ, RZ, R14 ;  /* 0x000000ffff047224 */ /* 0x000fce00078e000e */
[----:B------:R-:W-:Y:S05]  /*125a0*/  WARPSYNC.COLLECTIVE R15, `(.L_x_3330) ;  /* 0x000000000f087348 */ /* 0x000fea0003c00000 */
[----:B------:R0:W1:Y:S02]  /*125b0*/  SHFL.IDX P6, R14, R13, R12, R11 ;  /* 0x0000000c0d0e7389 */ /* 0x00006400000c000b */
[----:B01----:R-:W-:Y:S01]  /*125c0*/  ENDCOLLECTIVE ;  /* 0x000000000000791b */ /* 0x003fe20003800000 */
.L_x_3330:
[----:B------:R-:W-:Y:S01]  /*125d0*/  ULDC UR4, c[0x0][0x288] ;  /* 0x0000a20000047ab9 */ /* 0x000fe20000000800 */
[----:B------:R-:W-:Y:S01]  /*125e0*/  ULDC.64 UR6, c[0x0][0x208] ;  /* 0x0000820000067ab9 */ /* 0x000fe20000000a00 */
[----:B------:R-:W-:-:S05]  /*125f0*/  IMAD R2, R7, UR4, RZ ;  /* 0x0000000407027c24 */ /* 0x000fca000f8e02ff */
[----:B------:R-:W-:Y:S01]  /*12600*/  ISETP.GE.AND P1, PT, R6, R2, PT ;  /* 0x000000020600720c */ /* 0x000fe20003f26270 */
[----:B------:R-:W-:Y:S02]  /*12610*/  IMAD.MOV.U32 R13, RZ, RZ, R3 ;  /* 0x000000ffff0d7224 */ /* 0x000fe400078e0003 */
[----:B------:R-:W-:-:S10]  /*12620*/  IMAD.MOV.U32 R12, RZ, RZ, 0x1 ;  /* 0x00000001ff0c7424 */ /* 0x000fd400078e00ff */
[----:B------:R-:W-:Y:S02]  /*12630*/  @!P1 LEA R9, R8, UR38, 0x1 ;  /* 0x0000002608099c11 */ /* 0x000fe4000f8e08ff */
[----:B------:R-:W-:-:S05]  /*12640*/  @!P1 LEA R14, P2, R10, R14, 0x1 ;  /* 0x0000000e0a0e9211 */ /* 0x000fca00078408ff */
[----:B------:R-:W-:Y:S02]  /*12650*/  @!P1 IMAD.X R5, RZ, RZ, R4, P2 ;  /* 0x000000ffff059224 */ /* 0x000fe400010e0604 */
[----:B------:R-:W-:-:S05]  /*12660*/  @!P1 IMAD.MOV.U32 R4, RZ, RZ, R14 ;  /* 0x000000ffff049224 */ /* 0x000fca00078e000e */
[----:B------:R-:W-:Y:S01]  /*12670*/  @!PT LDS RZ, [RZ] ;  /* 0x00000000fffff984 */ /* 0x000fe20000000800 */
[----:B------:R-:W-:Y:S01]  /*12680*/  @!PT LDS RZ, [RZ] ;  /* 0x00000000fffff984 */ /* 0x000fe20000000800 */
[----:B------:R-:W-:Y:S01]  /*12690*/  @!PT LDS RZ, [RZ] ;  /* 0x00000000fffff984 */ /* 0x000fe20000000800 */
[----:B------:R0:W-:Y:S02]  /*126a0*/  @!P1 LDGSTS.E.BYPASS.LTC128B.128 [R9+0x20400], desc[UR6][R4.64], !P0 ;  /* 0x2040000004099fae */ /* 0x0001e4000c101d46 */
[----:B0-----:R-:W-:Y:S05]  /*126b0*/  WARPSYNC.COLLECTIVE R15, `(.L_x_3331) ;  /* 0x000000000f087348 */ /* 0x001fea0003c00000 */
[----:B------:R1:W2:Y:S02]  /*126c0*/  SHFL.IDX P6, R14, R13, R12, R11 ;  /* 0x0000000c0d0e7389 */ /* 0x0002a400000c000b */
[----:B012---:R-:W-:Y:S01]  /*126d0*/  ENDCOLLECTIVE ;  /* 0x000000000000791b */ /* 0x007fe20003800000 */
.L_x_3331:
[----:B------:R-:W-:-:S04]  /*126e0*/  IMAD.MOV.U32 R9, RZ, RZ, R6 ;  /* 0x000000ffff097224 */ /* 0x000fc800078e0006 */
[C---:B------:R-:W-:Y:S02]  /*126f0*/  VIADD R5, R9.reuse, 0x10 ;  /* 0x0000001009057836 */ /* 0x040fe40000000000 */
[----:B------:R-:W-:Y:S02]  /*12700*/  IMAD.MOV.U32 R13, RZ, RZ, R0 ;  /* 0x000000ffff0d7224 */ /* 0x000fe400078e0000 */
[----:B------:R-:W-:Y:S01]  /*12710*/  VIADD R9, R9, 0x20 ;  /* 0x0000002009097836 */ /* 0x000fe20000000000 */
[----:B------:R-:W-:Y:S01]  /*12720*/  ISETP.GE.AND P1, PT, R5, R2, PT ;  /* 0x000000020500720c */ /* 0x000fe20003f26270 */
[----:B------:R0:W-:Y:S04]  /*12730*/  STL [R1+0xc], R5 ;  /* 0x00000c0501007387 */ /* 0x0001e80000100800 */
[----:B------:R0:W-:Y:S01]  /*12740*/  STL [R1+0x10], R9 ;  /* 0x0000100901007387 */ /* 0x0001e20000100800 */
[----:B------:R-:W-:-:S07]  /*12750*/  IMAD.MOV.U32 R4, RZ, RZ, R14 ;  /* 0x000000ffff047224 */ /* 0x000fce00078e000e */
[----:B0-----:R-:W-:Y:S05]  /*12760*/  WARPSYNC.COLLECTIVE R15, `(.L_x_3332) ;  /* 0x000000000f087348 */ /* 0x001fea0003c00000 */
[----:B------:R1:W2:Y:S02]  /*12770*/  SHFL.IDX P6, R14, R13, R12, R11 ;  /* 0x0000000c0d0e7389 */ /* 0x0002a400000c000b */
[----:B012---:R-:W-:Y:S01]  /*12780*/  ENDCOLLECTIVE ;  /* 0x000000000000791b */ /* 0x007fe20003800000 */
.L_x_3332:
[----:B------:R-:W-:Y:S01]  /*12790*/  ULDC.64 UR4, c[0x0][0x208] ;  /* 0x0000820000047ab9 */ /* 0x000fe20000000a00 */
[----:B------:R-:W-:Y:S01]  /*127a0*/  @!P1 LEA R7, R8, UR38, 0x1 ;  /* 0x0000002608079c11 */ /* 0x000fe2000f8e08ff */
[----:B------:R-:W-:Y:S02]  /*127b0*/  IMAD.MOV.U32 R13, RZ, RZ, R3 ;  /* 0x000000ffff0d7224 */ /* 0x000fe400078e0003 */
[----:B------:R-:W-:Y:S01]  /*127c0*/  IMAD.MOV.U32 R12, RZ, RZ, 0x2 ;  /* 0x00000002ff0c7424 */ /* 0x000fe200078e00ff */
[----:B------:R-:W-:-:S05]  /*127d0*/  @!P1 LEA R6, P2, R10, R14, 0x1 ;  /* 0x0000000e0a069211 */ /* 0x000fca00078408ff */
[----:B------:R-:W-:Y:S02]  /*127e0*/  @!P1 IMAD.X R5, RZ, RZ, R4, P2 ;  /* 0x000000ffff059224 */ /* 0x000fe400010e0604 */
[----:B------:R-:W-:-:S05]  /*127f0*/  @!P1 IMAD.MOV.U32 R4, RZ, RZ, R6 ;  /* 0x000000ffff049224 */ /* 0x000fca00078e0006 */
[----:B------:R-:W-:Y:S01]  /*12800*/  @!PT LDS RZ, [RZ] ;  /* 0x00000000fffff984 */ /* 0x000fe20000000800 */
[----:B------:R-:W-:Y:S01]  /*12810*/  @!PT LDS RZ, [RZ] ;  /* 0x00000000fffff984 */ /* 0x000fe20000000800 */
[----:B------:R-:W-:Y:S01]  /*12820*/  @!PT LDS RZ, [RZ] ;  /* 0x00000000fffff984 */ /* 0x000fe20000000800 */
[----:B------:R0:W-:Y:S01]  /*12830*/  @!P1 LDGSTS.E.BYPASS.LTC128B.128 [R7+0x20c00], desc[UR4][R4.64], !P0 ;  /* 0x20c0000004079fae */ /* 0x0001e2000c101d44 */
[----:B------:R-:W-:-:S13]  /*12840*/  ISETP.GE.AND P1, PT, R9, R2, PT ;  /* 0x000000020900720c */ /* 0x000fda0003f26270 */
[----:B0-----:R-:W-:Y:S05]  /*12850*/  WARPSYNC.COLLECTIVE R15, `(.L_x_3333) ;  /* 0x000000000f087348 */ /* 0x001fea0003c00000 */
[----:B------:R1:W2:Y:S02]  /*12860*/  SHFL.IDX P6, R14, R13, R12, R11 ;  /* 0x0000000c0d0e7389 */ /* 0x0002a400000c000b */
[----:B012---:R-:W-:Y:S01]  /*12870*/  ENDCOLLECTIVE ;  /* 0x000000000000791b */ /* 0x007fe20003800000 */
.L_x_3333:
[----:B------:R-:W-:Y:S01]  /*12880*/  @!P1 LEA R6, R8, UR38, 0x1 ;  /* 0x0000002608069c11 */ /* 0x000fe2000f8e08ff */
[----:B------:R-:W-:Y:S02]  /*12890*/  IMAD.MOV.U32 R13, RZ, RZ, R0 ;  /* 0x000000ffff0d7224 */ /* 0x000fe400078e0000 */
[----:B------:R-:W-:-:S07]  /*128a0*/  IMAD.MOV.U32 R4, RZ, RZ, R14 ;  /* 0x000000ffff047224 */ /* 0x000fce00078e000e */
[----:B------:R-:W-:Y:S05]  /*128b0*/  WARPSYNC.COLLECTIVE R15, `(.L_x_3334) ;  /* 0x000000000f087348 */ /* 0x000fea0003c00000 */
[----:B------:R0:W1:Y:S02]  /*128c0*/  SHFL.IDX P6, R14, R13, R12, R11 ;  /* 0x0000000c0d0e7389 */ /* 0x00006400000c000b */
[----:B01----:R-:W-:Y:S01]  /*128d0*/  ENDCOLLECTIVE ;  /* 0x000000000000791b */ /* 0x003fe20003800000 */
.L_x_3334:
[----:B------:R-:W-:Y:S01]  /*128e0*/  ULDC.64 UR4, c[0x0][0x208] ;  /* 0x0000820000047ab9 */ /* 0x000fe20000000a00 */
[----:B------:R-:W-:Y:S02]  /*128f0*/  IMAD.MOV.U32 R13, RZ, RZ, R3 ;  /* 0x000000ffff0d7224 */ /* 0x000fe400078e0003 */
[----:B------:R-:W-:Y:S01]  /*12900*/  IMAD.MOV.U32 R12, RZ, RZ, 0x3 ;  /* 0x00000003ff0c7424 */ /* 0x000fe200078e00ff */
        /* <DEDUP_REMOVED lines=8> */
[----:B------:R0:W-:Y:S02]  /*12990*/  @!P1 LDGSTS.E.BYPASS.LTC128B.128 [R6+0x21400], desc[UR4][R4.64], !P0 ;  /* 0x2140000004069fae */ /* 0x0001e4000c101d44 */
[----:B0-----:R-:W-:Y:S05]  /*129a0*/  WARPSYNC.COLLECTIVE R15, `(.L_x_3335) ;  /* 0x000000000f087348 */ /* 0x001fea0003c00000 */
[----:B------:R1:W2:Y:S02]  /*129b0*/  SHFL.IDX P6, R14, R13, R12, R11 ;  /* 0x0000000c0d0e7389 */ /* 0x0002a400000c000b */
[----:B012---:R-:W-:Y:S01]  /*129c0*/  ENDCOLLECTIVE ;  /* 0x000000000000791b */ /* 0x007fe20003800000 */
.L_x_3335:
[----:B------:R-:W-:Y:S02]  /*129d0*/  IMAD.MOV.U32 R13, RZ, RZ, R0 ;  /* 0x000000ffff0d7224 */ /* 0x000fe400078e0000 */
[----:B------:R-:W-:-:S07]  /*129e0*/  IMAD.MOV.U32 R3, RZ, RZ, R14 ;  /* 0x000000ffff037224 */ /* 0x000fce00078e000e */
[----:B------:R-:W-:Y:S05]  /*129f0*/  WARPSYNC.COLLECTIVE R15, `(.L_x_3336) ;  /* 0x000000000f087348 */ /* 0x000fea0003c00000 */
[----:B------:R0:W1:Y:S02]  /*12a00*/  SHFL.IDX P6, R14, R13, R12, R11 ;  /* 0x0000000c0d0e7389 */ /* 0x00006400000c000b */
[----:B01----:R-:W-:Y:S01]  /*12a10*/  ENDCOLLECTIVE ;  /* 0x000000000000791b */ /* 0x003fe20003800000 */
.L_x_3336:
[----:B------:R-:W-:Y:S05]  /*12a20*/  BRA `(.L_x_3337) ;  /* 0xffffffb400947947 */ /* 0x000fea000383ffff */
.L_x_3233:
[----:B------:R-:W-:Y:S01]  /*12a30*/  BSSY B0, `(.L_x_3338) ;  /* 0x0000008000007945 */ /* 0x000fe20003800000 */
[----:B------:R-:W-:Y:S02]  /*12a40*/  IMAD.MOV.U32 R13, RZ, RZ, R6 ;  /* 0x000000ffff0d7224 */ /* 0x000fe400078e0006 */
[----:B------:R-:W-:Y:S02]  /*12a50*/  IMAD.MOV.U32 R12, RZ, RZ, RZ ;  /* 0x000000ffff0c7224 */ /* 0x000fe400078e00ff */
[----:B------:R-:W-:Y:S02]  /*12a60*/  IMAD.MOV.U32 R11, RZ, RZ, 0x181f ;  /* 0x0000181fff0b7424 */ /* 0x000fe400078e00ff */
[----:B------:R-:W-:-:S07]  /*12a70*/  IMAD.MOV.U32 R15, RZ, RZ, -0x1 ;  /* 0xffffffffff0f7424 */ /* 0x000fce00078e00ff */
[----:B------:R-:W-:Y:S05]  /*12a80*/  WARPSYNC.COLLECTIVE R15, `(.L_x_3339) ;  /* 0x000000000f087348 */ /* 0x000fea0003c00000 */
[----:B------:R0:W1:Y:S02]  /*12a90*/  SHFL.IDX P6, R14, R13, R12, R11 ;  /* 0x0000000c0d0e7389 */ /* 0x00006400000c000b */
[----:B01----:R-:W-:Y:S01]  /*12aa0*/  ENDCOLLECTIVE ;  /* 0x000000000000791b */ /* 0x003fe20003800000 */
.L_x_3339:
[----:B------:R-:W-:Y:S05]  /*12ab0*/  BSYNC B0 ;  /* 0x0000000000007941 */ /* 0x000fea0003800000 */
.L_x_3338:
[----:B------:R-:W0:Y:S01]  /*12ac0*/  S2R R3, SR_TID.X ;  /* 0x0000000000037919 */ /* 0x000e220000002100 */
[----:B------:R-:W-:-:S05]  /*12ad0*/  LOP3.LUT R8, R8, 0x7f, RZ, 0xc0, !PT ;  /* 0x0000007f08087812 */ /* 0x000fca00078ec0ff */
[----:B------:R-:W-:Y:S02]  /*12ae0*/  IMAD.SHL.U32 R9, R8, 0x8, RZ ;  /* 0x0000000808097824 */ /* 0x000fe400078e00ff */
[----:B------:R-:W-:Y:S02]  /*12af0*/  IMAD.MOV.U32 R13, RZ, RZ, R0 ;  /* 0x000000ffff0d7224 */ /* 0x000fe400078e0000 */
[----:B------:R-:W-:Y:S02]  /*12b00*/  IMAD.MOV.U32 R12, RZ, RZ, RZ ;  /* 0x000000ffff0c7224 */ /* 0x000fe400078e00ff */
[----:B------:R-:W-:Y:S02]  /*12b10*/  IMAD.MOV.U32 R11, RZ, RZ, 0x181f ;  /* 0x0000181fff0b7424 */ /* 0x000fe400078e00ff */
[----:B------:R-:W-:Y:S02]  /*12b20*/  IMAD.MOV.U32 R15, RZ, RZ, -0x1 ;  /* 0xffffffffff0f7424 */ /* 0x000fe400078e00ff */
[----:B0-----:R-:W-:-:S05]  /*12b30*/  IMAD.SHL.U32 R8, R3, 0x8, RZ ;  /* 0x0000000803087824 */ /* 0x001fca00078e00ff */
[----:B------:R-:W-:-:S04]  /*12b40*/  LOP3.LUT R8, R8, 0x1f8, RZ, 0xc0, !PT ;  /* 0x000001f808087812 */ /* 0x000fc800078ec0ff */
[----:B------:R-:W-:-:S04]  /*12b50*/  LOP3.LUT R8, R8, 0x38, R3, 0x78, !PT ;  /* 0x0000003808087812 */ /* 0x000fc800078e7803 */
[----:B------:R-:W-:Y:S01]  /*12b60*/  LOP3.LUT R8, R8, 0x200, R9, 0xf8, !PT ;  /* 0x0000020008087812 */ /* 0x000fe200078ef809 */
[----:B------:R-:W-:Y:S01]  /*12b70*/  IMAD.MOV.U32 R2, RZ, RZ, R14 ;  /* 0x000000ffff027224 */ /* 0x000fe200078e000e */
[----:B------:R0:W5:Y:S03]  /*12b80*/  LDL.LU R9, [R1+0xc] ;  /* 0x00000c0001097983 */ /* 0x0001660000300800 */
[----:B------:R-:W-:-:S07]  /*12b90*/  IMAD.MOV.U32 R3, RZ, RZ, R8 ;  /* 0x000000ffff037224 */ /* 0x000fce00078e0008 */
[----:B0----5:R-:W-:Y:S05]  /*12ba0*/  WARPSYNC.COLLECTIVE R15, `(.L_x_3340) ;  /* 0x000000000f087348 */ /* 0x021fea0003c00000 */
[----:B------:R1:W2:Y:S02]  /*12bb0*/  SHFL.IDX P6, R14, R13, R12, R11 ;  /* 0x0000000c0d0e7389 */ /* 0x0002a400000c000b */
[----:B012--5:R-:W-:Y:S01]  /*12bc0*/  ENDCOLLECTIVE ;  /* 0x000000000000791b */ /* 0x027fe20003800000 */
.L_x_3340:
[----:B------:R-:W-:Y:S01]  /*12bd0*/  ULDC UR4, c[0x0][0x288] ;  /* 0x0000a20000047ab9 */ /* 0x000fe20000000800 */
[----:B------:R-:W2:Y:S04]  /*12be0*/  LDL.LU R8, [R1+0x10] ;  /* 0x0000100001087983 */ /* 0x000ea80000300800 */
[----:B------:R-:W3:Y:S01]  /*12bf0*/  LDL.LU R11, [R1+0x4] ;  /* 0x00000400010b7983 */ /* 0x000ee20000300800 */
[----:B------:R-:W-:Y:S01]  /*12c00*/  IMAD R7, R7, UR4, RZ ;  /* 0x0000000407077c24 */ /* 0x000fe2000f8e02ff */
[----:B------:R-:W-:Y:S01]  /*12c10*/  LOP3.LUT R17, R17, 0xffffff7f, RZ, 0xc0, !PT ;  /* 0xffffff7f11117812 */ /* 0x000fe200078ec0ff */
[----:B------:R-:W-:-:S03]  /*12c20*/  IMAD.MOV.U32 R15, RZ, RZ, R3 ;  /* 0x000000ffff0f7224 */ /* 0x000fc600078e0003 */
[----:B------:R-:W-:Y:S01]  /*12c30*/  @P1 LOP3.LUT R17, R17, 0x80, RZ, 0xfc, !PT ;  /* 0x0000008011111812 */ /* 0x000fe200078efcff */
[----:B------:R-:W-:-:S03]  /*12c40*/  IMAD.MOV.U32 R3, RZ, RZ, R14 ;  /* 0x000000ffff037224 */ /* 0x000fc600078e000e */
[C---:B------:R-:W-:Y:S02]  /*12c50*/  LOP3.LUT P1, RZ, R17.reuse, 0x10, RZ, 0xc0, !PT ;  /* 0x0000001011ff7812 */ /* 0x040fe4000782c0ff */
[----:B------:R-:W-:Y:S01]  /*12c60*/  LOP3.LUT R17, R17, 0xffffffbf, RZ, 0xc0, !PT ;  /* 0xffffffbf11117812 */ /* 0x000fe200078ec0ff */
[----:B------:R-:W-:Y:S01]  /*12c70*/  ULDC.64 UR6, c[0x0][0x208] ;  /* 0x0000820000067ab9 */ /* 0x000fe20000000a00 */
[----:B------:R-:W-:Y:S02]  /*12c80*/  IMAD.MOV.U32 R13, RZ, RZ, R6 ;  /* 0x000000ffff0d7224 */ /* 0x000fe400078e0006 */
[----:B------:R-:W-:Y:S01]  /*12c90*/  IMAD.MOV.U32 R12, RZ, RZ, 0x1 ;  /* 0x00000001ff0c7424 */ /* 0x000fe200078e00ff */
[-C--:B--2---:R-:W-:Y:S02]  /*12ca0*/  ISETP.GE.AND P3, PT, R8, R7.reuse, PT ;  /* 0x000000070800720c */ /* 0x084fe40003f66270 */
[----:B---3--:R-:W-:-:S11]  /*12cb0*/  ISETP.GE.AND P4, PT, R11, R7, PT ;  /* 0x000000070b00720c */ /* 0x008fd60003f86270 */
[----:B------:R-:W-:Y:S02]  /*12cc0*/  @P3 LOP3.LUT R17, R17, 0x40, RZ, 0xfc, !PT ;  /* 0x0000004011113812 */ /* 0x000fe400078efcff */
[----:B------:R-:W-:-:S05]  /*12cd0*/  @!P4 LEA R3, P6, R10, R3, 0x1 ;  /* 0x000000030a03c211 */ /* 0x000fca00078c08ff */
[----:B------:R-:W-:Y:S01]  /*12ce0*/  @!P4 IMAD.X R2, RZ, RZ, R2, P6 ;  /* 0x000000ffff02c224 */ /* 0x000fe200030e0602 */
[----:B------:R-:W-:-:S04]  /*12cf0*/  LOP3.LUT P6, RZ, R17, 0x8, RZ, 0xc0, !PT ;  /* 0x0000000811ff7812 */ /* 0x000fc800078cc0ff */
[----:B------:R-:W-:-:S04]  /*12d00*/  @!P4 LOP3.LUT R3, R3, R2, RZ, 0x3c, !PT ;  /* 0x000000020303c212 */ /* 0x000fc800078e3cff */
[----:B------:R-:W-:Y:S02]  /*12d10*/  @!P4 LOP3.LUT R2, R3, R2, RZ, 0x3c, !PT ;  /* 0x000000020302c212 */ /* 0x000fe400078e3cff */
[----:B------:R-:W-:Y:S02]  /*12d20*/  ISETP.GE.AND P2, PT, R9, R7, PT ;  /* 0x000000070900720c */ /* 0x000fe40003f46270 */
[----:B------:R-:W-:Y:S02]  /*12d30*/  @!P4 LOP3.LUT R8, R4, 0x40, RZ, 0xc0, !PT ;  /* 0x000000400408c812 */ /* 0x000fe400078ec0ff */
[----:B------:R-:W-:Y:S02]  /*12d40*/  @!P4 LEA R9, R15, UR38, 0x1 ;  /* 0x000000260f09cc11 */ /* 0x000fe4000f8e08ff */
[----:B------:R-:W-:Y:S02]  /*12d50*/  @!P4 LOP3.LUT R3, R3, R2, RZ, 0x3c, !PT ;  /* 0x000000020303c212 */ /* 0x000fe400078e3cff */
[----:B------:R-:W-:-:S02]  /*12d60*/  LOP3.LUT P3, RZ, R17, 0x4, RZ, 0xc0, !PT ;  /* 0x0000000411ff7812 */ /* 0x000fc4000786c0ff */
[----:B------:R-:W-:Y:S01]  /*12d70*/  @!P4 SHF.R.U32.HI R8, RZ, 0x2, R8 ;  /* 0x00000002ff08c819 */ /* 0x000fe20000011608 */
[----:B------:R-:W-:Y:S01]  /*12d80*/  @!PT LDS RZ, [RZ] ;  /* 0x00000000fffff984 */ /* 0x000fe20000000800 */
[----:B------:R-:W-:Y:S01]  /*12d90*/  @!PT LDS RZ, [RZ] ;  /* 0x00000000fffff984 */ /* 0x000fe20000000800 */
[----:B------:R-:W-:Y:S01]  /*12da0*/  @!PT LDS RZ, [RZ] ;  /* 0x00000000fffff984 */ /* 0x000fe20000000800 */
[----:B------:R-:W-:Y:S01]  /*12db0*/  @!P4 LDGSTS.E.BYPASS.LTC128B.128 [R9+0x26400], desc[UR6][R2.64], !P1 ;  /* 0x264000000209cfae */ /* 0x000fe2000c901d46 */
[----:B------:R-:W-:-:S03]  /*12dc0*/  LOP3.LUT P1, RZ, R17, 0x80, RZ, 0xc0, !PT ;  /* 0x0000008011ff7812 */ /* 0x000fc6000782c0ff */
        /* <DEDUP_REMOVED lines=8> */
[----:B------:R-:W-:Y:S01]  /*12e50*/  @!P4 LDGSTS.E.BYPASS.LTC128B.128 [R9+0x32400], desc[UR6][R2.64+0x300], P6 ;  /* 0x324003000209cfae */ /* 0x000fe2000b101d46 */
[----:B------:R-:W-:Y:S01]  /*12e60*/  @!P4 ISETP.NE.U32.AND P6, PT, R8, RZ, PT ;  /* 0x000000ff0800c20c */ /* 0x000fe20003fc5070 */
[----:B------:R-:W-:-:S12]  /*12e70*/  IMAD.MOV.U32 R11, RZ, RZ, 0x181f ;  /* 0x0000181fff0b7424 */ /* 0x000fd800078e00ff */
[----:B------:R0:W-:Y:S02]  /*12e80*/  @!P4 LDGSTS.E.BYPASS.LTC128B.128 [R9+0x34400], desc[UR6][R2.64+0x380], P6 ;  /* 0x344003800209cfae */ /* 0x0001e4000b101d46 */
[----:B0-----:R-:W-:Y:S02]  /*12e90*/  IMAD.MOV.U32 R9, RZ, RZ, R15 ;  /* 0x000000ffff097224 */ /* 0x001fe400078e000f */
[----:B------:R-:W-:-:S07]  /*12ea0*/  IMAD.MOV.U32 R15, RZ, RZ, -0x1 ;  /* 0xffffffffff0f7424 */ /* 0x000fce00078e00ff */
[----:B------:R-:W-:Y:S05]  /*12eb0*/  WARPSYNC.COLLECTIVE R15, `(.L_x_3341) ;  /* 0x000000000f087348 */ /* 0x000fea0003c00000 */
[----:B------:R0:W1:Y:S02]  /*12ec0*/  SHFL.IDX P6, R14, R13, R12, R11 ;  /* 0x0000000c0d0e7389 */ /* 0x00006400000c000b */
[----:B01----:R-:W-:Y:S01]  /*12ed0*/  ENDCOLLECTIVE ;  /* 0x000000000000791b */ /* 0x003fe20003800000 */
.L_x_3341:
[----:B------:R-:W-:Y:S02]  /*12ee0*/  IMAD.MOV.U32 R13, RZ, RZ, R0 ;  /* 0x000000ffff0d7224 */ /* 0x000fe400078e0000 */
[----:B------:R-:W-:-:S07]  /*12ef0*/  IMAD.MOV.U32 R8, RZ, RZ, R14 ;  /* 0x000000ffff087224 */ /* 0x000fce00078e000e */
[----:B------:R-:W-:Y:S05]  /*12f00*/  WARPSYNC.COLLECTIVE R15, `(.L_x_3342) ;  /* 0x000000000f087348 */ /* 0x000fea0003c00000 */
[----:B------:R0:W1:Y:S02]  /*12f10*/  SHFL.IDX P6, R14, R13, R12, R11 ;  /* 0x0000000c0d0e7389 */ /* 0x00006400000c000b */
[----:B01----:R-:W-:Y:S01]  /*12f20*/  ENDCOLLECTIVE ;  /* 0x000000000000791b */ /* 0x003fe20003800000 */
.L_x_3342:
[----:B------:R-:W-:Y:S01]  /*12f30*/  @!P2 LEA R21, R9, UR38, 0x1 ;  /* 0x000000260915ac11 */ /* 0x000fe2000f8e08ff */
[----:B------:R-:W-:Y:S01]  /*12f40*/  ULDC.64 UR4, c[0x0][0x208] ;  /* 0x0000820000047ab9 */ /* 0x000fe20000000a00 */
[----:B------:R-:W-:-:S05]  /*12f50*/  @!P2 LEA R10, P4, R10, R14, 0x1 ;  /* 0x0000000e0a0aa211 */ /* 0x000fca00078808ff */
[----:B------:R-:W-:Y:S01]  /*12f60*/  @!P2 IMAD.X R14, RZ, RZ, R8, P4 ;  /* 0x000000ffff0ea224 */ /* 0x000fe200020e0608 */
[C---:B------:R-:W-:Y:S02]  /*12f70*/  LOP3.LUT P4, RZ, R17.reuse, 0x10, RZ, 0xc0, !PT ;  /* 0x0000001011ff7812 */ /* 0x040fe4000788c0ff */
[----:B------:R-:W-:Y:S01]  /*12f80*/  @!P2 LOP3.LUT R8, R4, 0x40, RZ, 0xc0, !PT ;  /* 0x000000400408a812 */ /* 0x000fe200078ec0ff */
[----:B------:R-:W-:Y:S01]  /*12f90*/  @!P2 IMAD.MOV.U32 R2, RZ, RZ, R10 ;  /* 0x000000ffff02a224 */ /* 0x000fe200078e000a */
[----:B------:R-:W-:Y:S01]  /*12fa0*/  LOP3.LUT P6, RZ, R17, 0x8, RZ, 0xc0, !PT ;  /* 0x0000000811ff7812 */ /* 0x000fe200078cc0ff */
[----:B------:R-:W-:Y:S01]  /*12fb0*/  @!P2 IMAD.MOV.U32 R3, RZ, RZ, R14 ;  /* 0x000000ffff03a224 */ /* 0x000fe200078e000e */
[----:B------:R-:W-:-:S07]  /*12fc0*/  @!P2 SHF.R.U32.HI R8, RZ, 0x2, R8 ;  /* 0x00000002ff08a819 */ /* 0x000fce0000011608 */
[----:B------:R-:W-:Y:S01]  /*12fd0*/  @!PT LDS RZ, [RZ] ;  /* 0x00000000fffff984 */ /* 0x000fe20000000800 */
[----:B------:R-:W-:Y:S01]  /*12fe0*/  @!PT LDS RZ, [RZ] ;  /* 0x00000000fffff984 */ /* 0x000fe20000000800 */
[----:B------:R-:W-:Y:S01]  /*12ff0*/  @!PT LDS RZ, [RZ] ;  /* 0x00000000fffff984 */ /* 0x000fe20000000800 */
        /* <DEDUP_REMOVED lines=10> */
[----:B------:R-:W-:Y:S01]  /*130a0*/  @!P2 ISETP.NE.U32.AND P4, PT, R8, RZ, PT ;  /* 0x000000ff0800a20c */ /* 0x000fe20003f85070 */
[----:B------:R-:W-:-:S02]  /*130b0*/  IMAD.MOV.U32 R13, RZ, RZ, R6 ;  /* 0x000000ffff0d7224 */ /* 0x000fc400078e0006 */
[----:B------:R-:W-:Y:S01]  /*130c0*/  IMAD.MOV.U32 R12, RZ, RZ, 0x2 ;  /* 0x00000002ff0c7424 */ /* 0x000fe200078e00ff */
[----:B------:R-:W1:Y:S09]  /*130d0*/  S2R R10, SR_TID.X ;  /* 0x00000000000a7919 */ /* 0x000e720000002100 */
[----:B------:R0:W-:Y:S02]  /*130e0*/  @!P2 LDGSTS.E.BYPASS.LTC128B.128 [R21+0x34c00], desc[UR4][R2.64+0x380], P4 ;  /* 0x34c003800215afae */ /* 0x0001e4000a101d44 */
[----:B01----:R-:W-:Y:S05]  /*130f0*/  WARPSYNC.COLLECTIVE R15, `(.L_x_3343) ;  /* 0x000000000f087348 */ /* 0x003fea0003c00000 */
[----:B------:R2:W3:Y:S02]  /*13100*/  SHFL.IDX P6, R14, R13, R12, R11 ;  /* 0x0000000c0d0e7389 */ /* 0x0004e400000c000b */
[----:B0123--:R-:W-:Y:S01]  /*13110*/  ENDCOLLECTIVE ;  /* 0x000000000000791b */ /* 0x00ffe20003800000 */
.L_x_3343:
[----:B------:R-:W-:Y:S02]  /*13120*/  IMAD.MOV.U32 R13, RZ, RZ, R0 ;  /* 0x000000ffff0d7224 */ /* 0x000fe400078e0000 */
[----:B------:R-:W-:-:S07]  /*13130*/  IMAD.MOV.U32 R2, RZ, RZ, R14 ;  /* 0x000000ffff027224 */ /* 0x000fce00078e000e */
[----:B------:R-:W-:Y:S05]  /*13140*/  WARPSYNC.COLLECTIVE R15, `(.L_x_3344) ;  /* 0x000000000f087348 */ /* 0x000fea0003c00000 */
[----:B------:R0:W1:Y:S02]  /*13150*/  SHFL.IDX P6, R14, R13, R12, R11 ;  /* 0x0000000c0d0e7389 */ /* 0x00006400000c000b */
[----:B01----:R-:W-:Y:S01]  /*13160*/  ENDCOLLECTIVE ;  /* 0x000000000000791b */ /* 0x003fe20003800000 */
.L_x_3344:
[----:B------:R-:W-:Y:S01]  /*13170*/  LOP3.LUT P3, RZ, R17, 0x40, RZ, 0xc0, !PT ;  /* 0x0000004011ff7812 */ /* 0x000fe2000786c0ff */
[----:B------:R-:W-:-:S05]  /*13180*/  IMAD.SHL.U32 R10, R10, 0x8, RZ ;  /* 0x000000080a0a7824 */ /* 0x000fca00078e00ff */
[----:B------:R-:W-:-:S07]  /*13190*/  LOP3.LUT R10, R10, 0x38, RZ, 0xc0, !PT ;  /* 0x000000380a0a7812 */ /* 0x000fce00078ec0ff */
[----:B------:R-:W-:-:S05]  /*131a0*/  @!P3 LEA R3, P4, R10, R14, 0x1 ;  /* 0x0000000e0a03b211 */ /* 0x000fca00078808ff */
[----:B------:R-:W-:Y:S01]  /*131b0*/  @!P3 IMAD.X R2, RZ, RZ, R2, P4 ;  /* 0x000000ffff02b224 */ /* 0x000fe200020e0602 */
[----:B------:R-:W-:-:S04]  /*131c0*/  LOP3.LUT P4, RZ, R17, 0x10, RZ, 0xc0, !PT ;  /* 0x0000001011ff7812 */ /* 0x000fc8000788c0ff */
[-C--:B------:R-:W-:Y:S02]  /*131d0*/  @!P3 LOP3.LUT R3, R3, R2.reuse, RZ, 0x3c, !PT ;  /* 0x000000020303b212 */ /* 0x080fe400078e3cff */
[----:B------:R-:W-:Y:S02]  /*131e0*/  @!P3 LOP3.LUT R8, R4, 0x40, RZ, 0xc0, !PT ;  /* 0x000000400408b812 */ /* 0x000fe400078ec0ff */
[----:B------:R-:W-:Y:S02]  /*131f0*/  @!P3 LOP3.LUT R2, R3, R2, RZ, 0x3c, !PT ;  /* 0x000000020302b212 */ /* 0x000fe400078e3cff */
[----:B------:R-:W-:Y:S02]  /*13200*/  @!P3 LEA R9, R9, UR38, 0x1 ;  /* 0x000000260909bc11 */ /* 0x000fe4000f8e08ff */
[----:B------:R-:W-:Y:S02]  /*13210*/  @!P3 LOP3.LUT R3, R3, R2, RZ, 0x3c, !PT ;  /* 0x000000020303b212 */ /* 0x000fe400078e3cff */
[C---:B------:R-:W-:Y:S01]  /*13220*/  LOP3.LUT P6, RZ, R17.reuse, 0x8, RZ, 0xc0, !PT ;  /* 0x0000000811ff7812 */ /* 0x040fe200078cc0ff */
[----:B------:R-:W-:Y:S01]  /*13230*/  ULDC.64 UR4, c[0x0][0x208] ;  /* 0x0000820000047ab9 */ /* 0x000fe20000000a00 */
[----:B------:R-:W-:Y:S01]  /*13240*/  LOP3.LUT P2, RZ, R17, 0x4, RZ, 0xc0, !PT ;  /* 0x0000000411ff7812 */ /* 0x000fe2000784c0ff */
[----:B------:R-:W-:Y:S01]  /*13250*/  @!PT LDS RZ, [RZ] ;  /* 0x00000000fffff984 */ /* 0x000fe20000000800 */
[----:B------:R-:W-:Y:S01]  /*13260*/  @!PT LDS RZ, [RZ] ;  /* 0x00000000fffff984 */ /* 0x000fe20000000800 */
[----:B------:R-:W-:Y:S01]  /*13270*/  @!PT LDS RZ, [RZ] ;  /* 0x00000000fffff984 */ /* 0x000fe20000000800 */
[----:B------:R0:W-:Y:S01]  /*13280*/  @!P3 LDGSTS.E.BYPASS.LTC128B.128 [R9+0x27400], desc[UR4][R2.64], !P4 ;  /* 0x274000000209bfae */ /* 0x0001e2000e101d44 */
[----:B------:R-:W-:-:S04]  /*13290*/  @!P3 SHF.R.U32.HI R8, RZ, 0x2, R8 ;  /* 0x00000002ff08b819 */ /* 0x000fc80000011608 */
[----:B------:R-:W-:Y:S02]  /*132a0*/  @!P3 ISETP.NE.U32.AND P4, PT, R8, RZ, PT ;  /* 0x000000ff0800b20c */ /* 0x000fe40003f85070 */
[----:B------:R-:W-:-:S03]  /*132b0*/  @!P3 LOP3.LUT R8, R5, 0x80, RZ, 0xc0, !PT ;  /* 0x000000800508b812 */ /* 0x000fc600078ec0ff */
[----:B------:R0:W-:Y:S01]  /*132c0*/  @!P3 LDGSTS.E.BYPASS.LTC128B.128 [R9+0x29400], desc[UR4][R2.64+0x80], !P6 ;  /* 0x294000800209bfae */ /* 0x0001e2000f101d44 */
[----:B------:R-:W-:-:S03]  /*132d0*/  @!P3 SHF.R.U32.HI R8, RZ, 0x3, R8 ;  /* 0x00000003ff08b819 */ /* 0x000fc60000011608 */
[----:B------:R0:W-:Y:S04]  /*132e0*/  @!P3 LDGSTS.E.BYPASS.LTC128B.128 [R9+0x2b400], desc[UR4][R2.64+0x100], !P2 ;  /* 0x2b4001000209bfae */ /* 0x0001e8000d101d44 */
[----:B------:R0:W-:Y:S04]  /*132f0*/  @!P3 LDGSTS.E.BYPASS.LTC128B.128 [R9+0x2d400], desc[UR4][R2.64+0x180], !P5 ;  /* 0x2d4001800209bfae */ /* 0x0001e8000e901d44 */
[----:B------:R0:W-:Y:S04]  /*13300*/  @!P3 LDGSTS.E.BYPASS.LTC128B.128 [R9+0x2f400], desc[UR4][R2.64+0x200], !P0 ;  /* 0x2f4002000209bfae */ /* 0x0001e8000c101d44 */
[----:B------:R0:W-:Y:S04]  /*13310*/  @!P3 LDGSTS.E.BYPASS.LTC128B.128 [R9+0x31400], desc[UR4][R2.64+0x280], !P1 ;  /* 0x314002800209bfae */ /* 0x0001e8000c901d44 */
[----:B------:R0:W-:Y:S01]  /*13320*/  @!P3 LDGSTS.E.BYPASS.LTC128B.128 [R9+0x33400], desc[UR4][R2.64+0x300], P4 ;  /* 0x334003000209bfae */ /* 0x0001e2000a101d44 */
[----:B------:R-:W-:Y:S01]  /*13330*/  @!P3 ISETP.NE.U32.AND P4, PT, R8, RZ, PT ;  /* 0x000000ff0800b20c */ /* 0x000fe20003f85070 */
[----:B------:R-:W-:-:S02]  /*13340*/  IMAD.MOV.U32 R13, RZ, RZ, R6 ;  /* 0x000000ffff0d7224 */ /* 0x000fc400078e0006 */
[----:B------:R-:W-:-:S10]  /*13350*/  IMAD.MOV.U32 R12, RZ, RZ, 0x3 ;  /* 0x00000003ff0c7424 */ /* 0x000fd400078e00ff */
[----:B------:R0:W-:Y:S02]  /*13360*/  @!P3 LDGSTS.E.BYPASS.LTC128B.128 [R9+0x35400], desc[UR4][R2.64+0x380], P4 ;  /* 0x354003800209bfae */ /* 0x0001e4000a101d44 */
[----:B0-----:R-:W-:Y:S05]  /*13370*/  WARPSYNC.COLLECTIVE R15, `(.L_x_3345) ;  /* 0x000000000f087348 */ /* 0x001fea0003c00000 */
[----:B------:R1:W2:Y:S02]  /*13380*/  SHFL.IDX P6, R14, R13, R12, R11 ;  /* 0x0000000c0d0e7389 */ /* 0x0002a400000c000b */
[----:B012---:R-:W-:Y:S01]  /*13390*/  ENDCOLLECTIVE ;  /* 0x000000000000791b */ /* 0x007fe20003800000 */
.L_x_3345:
[----:B------:R-:W-:Y:S02]  /*133a0*/  IMAD.MOV.U32 R13, RZ, RZ, R0 ;  /* 0x000000ffff0d7224 */ /* 0x000fe400078e0000 */
[----:B------:R-:W-:-:S07]  /*133b0*/  IMAD.MOV.U32 R6, RZ, RZ, R14 ;  /* 0x000000ffff067224 */ /* 0x000fce00078e000e */
[----:B------:R-:W-:Y:S05]  /*133c0*/  WARPSYNC.COLLECTIVE R15, `(.L_x_3346) ;  /* 0x000000000f087348 */ /* 0x000fea0003c00000 */
[----:B------:R0:W1:Y:S02]  /*133d0*/  SHFL.IDX P6, R14, R13, R12, R11 ;  /* 0x0000000c0d0e7389 */ /* 0x00006400000c000b */
[----:B01----:R-:W-:Y:S01]  /*133e0*/  ENDCOLLECTIVE ;  /* 0x000000000000791b */ /* 0x003fe20003800000 */
.L_x_3346:
[----:B------:R-:W-:Y:S05]  /*133f0*/  BRA `(.L_x_3347) ;  /* 0xffffffb800a07947 */ /* 0x000fea000383ffff */
.L_x_3236:
[----:B0-----:R-:W-:-:S04]  /*13400*/  IMAD.U32 R3, RZ, RZ, UR38 ;  /* 0x00000026ff037e24 */ /* 0x001fc8000f8e00ff */
[----:B------:R0:W3:Y:S03]  /*13410*/  SYNCS.PHASECHK.TRANS64.TRYWAIT P0, [R3+URZ+0x38820], R2 ;  /* 0x03882002030075a7 */ /* 0x0000e6000800017f */
[----:B---3--:R-:W-:Y:S05]  /*13420*/  @!P0 NANOSLEEP.SYNCS 0x989680 ;  /* 0x009896800000895d */ /* 0x008fea0003900000 */
[----:B------:R-:W3:Y:S02]  /*13430*/  @!P0 SYNCS.PHASECHK.TRANS64 P0, [R3+URZ+0x38820], R2 ;  /* 0x03882002030085a7 */ /* 0x000ee4000800007f */
[----:B---3--:R-:W-:Y:S05]  /*13440*/  @!P0 BRA `(.L_x_3236) ;  /* 0xfffffffc00ec8947 */ /* 0x008fea000383ffff */
[----:B------:R-:W-:Y:S05]  /*13450*/  BRA `(.L_x_3348) ;  /* 0xffffffbc00487947 */ /* 0x000fea000383ffff */
.L_x_3239:
[----:B0-----:R-:W-:-:S04]  /*13460*/  IMAD.U32 R3, RZ, RZ, UR38 ;  /* 0x00000026ff037e24 */ /* 0x001fc8000f8e00ff */
[----:B------:R0:W3:Y:S03]  /*13470*/  SYNCS.PHASECHK.TRANS64.TRYWAIT P0, [R3+URZ+0x38860], R2 ;  /* 0x03886002030075a7 */ /* 0x0000e6000800017f */
[----:B---3--:R-:W-:Y:S05]  /*13480*/  @!P0 NANOSLEEP.SYNCS 0x989680 ;  /* 0x009896800000895d */ /* 0x008fea0003900000 */
[----:B------:R-:W3:Y:S02]  /*13490*/  @!P0 SYNCS.PHASECHK.TRANS64 P0, [R3+URZ+0x38860], R2 ;  /* 0x03886002030085a7 */ /* 0x000ee4000800007f */
[----:B---3--:R-:W-:Y:S05]  /*134a0*/  @!P0 BRA `(.L_x_3239) ;  /* 0xfffffffc00ec8947 */ /* 0x008fea000383ffff */
[----:B------:R-:W-:Y:S05]  /*134b0*/  BRA `(.L_x_3349) ;  /* 0xffffffbc00547947 */ /* 0x000fea000383ffff */
.L_x_3255:
[----:B-1----:R-:W-:-:S04]  /*134c0*/  IMAD.U32 R3, RZ, RZ, UR38 ;  /* 0x00000026ff037e24 */ /* 0x002fc8000f8e00ff */
[----:B------:R1:W3:Y:S03]  /*134d0*/  SYNCS.PHASECHK.TRANS64.TRYWAIT P0, [R3+URZ+0x38848], R2 ;  /* 0x03884802030075a7 */ /* 0x0002e6000800017f */
[----:B---3--:R-:W-:Y:S05]  /*134e0*/  @!P0 NANOSLEEP.SYNCS 0x989680 ;  /* 0x009896800000895d */ /* 0x008fea0003900000 */
[----:B------:R-:W3:Y:S02]  /*134f0*/  @!P0 SYNCS.PHASECHK.TRANS64 P0, [R3+URZ+0x38848], R2 ;  /* 0x03884802030085a7 */ /* 0x000ee4000800007f */
[----:B---3--:R-:W-:Y:S05]  /*13500*/  @!P0 BRA `(.L_x_3255) ;  /* 0xfffffffc00ec8947 */ /* 0x008fea000383ffff */
[----:B------:R-:W-:Y:S05]  /*13510*/  BRA `(.L_x_3350) ;  /* 0xffffffc800207947 */ /* 0x000fea000383ffff */
.L_x_3260:
[----:B01----:R-:W-:-:S04]  /*13520*/  IMAD.U32 R3, RZ, RZ, UR38 ;  /* 0x00000026ff037e24 */ /* 0x003fc8000f8e00ff */
[----:B------:R0:W1:Y:S03]  /*13530*/  SYNCS.PHASECHK.TRANS64.TRYWAIT P0, [R3+URZ+0x38868], R2 ;  /* 0x03886802030075a7 */ /* 0x000066000800017f */
[----:B-1----:R-:W-:Y:S05]  /*13540*/  @!P0 NANOSLEEP.SYNCS 0x989680 ;  /* 0x009896800000895d */ /* 0x002fea0003900000 */
[----:B------:R-:W1:Y:S02]  /*13550*/  @!P0 SYNCS.PHASECHK.TRANS64 P0, [R3+URZ+0x38868], R2 ;  /* 0x03886802030085a7 */ /* 0x000e64000800007f */
[----:B-1----:R-:W-:Y:S05]  /*13560*/  @!P0 BRA `(.L_x_3260) ;  /* 0xfffffffc00ec8947 */ /* 0x002fea000383ffff */
[----:B------:R-:W-:Y:S05]  /*13570*/  BRA `(.L_x_3351) ;  /* 0xffffffc800807947 */ /* 0x000fea000383ffff */
.L_x_3275:
[----:B-1----:R-:W-:-:S04]  /*13580*/  IMAD.U32 R3, RZ, RZ, UR38 ;  /* 0x00000026ff037e24 */ /* 0x002fc8000f8e00ff */
[----:B------:R1:W3:Y:S03]  /*13590*/  SYNCS.PHASECHK.TRANS64.TRYWAIT P0, [R3+URZ+0x38840], R2 ;  /* 0x03884002030075a7 */ /* 0x0002e6000800017f */
[----:B---3--:R-:W-:Y:S05]  /*135a0*/  @!P0 NANOSLEEP.SYNCS 0x989680 ;  /* 0x009896800000895d */ /* 0x008fea0003900000 */
[----:B------:R-:W3:Y:S02]  /*135b0*/  @!P0 SYNCS.PHASECHK.TRANS64 P0, [R3+URZ+0x38840], R2 ;  /* 0x03884002030085a7 */ /* 0x000ee4000800007f */
[----:B---3--:R-:W-:Y:S05]  /*135c0*/  @!P0 BRA `(.L_x_3275) ;  /* 0xfffffffc00ec8947 */ /* 0x008fea000383ffff */
[----:B------:R-:W-:Y:S05]  /*135d0*/  BRA `(.L_x_3352) ;  /* 0xffffffd000d07947 */ /* 0x000fea000383ffff */
.L_x_3280:
[----:B01----:R-:W-:-:S04]  /*135e0*/  IMAD.U32 R3, RZ, RZ, UR38 ;  /* 0x00000026ff037e24 */ /* 0x003fc8000f8e00ff */
[----:B------:R0:W1:Y:S03]  /*135f0*/  SYNCS.PHASECHK.TRANS64.TRYWAIT P0, [R3+URZ+0x38860], R2 ;  /* 0x03886002030075a7 */ /* 0x000066000800017f */
[----:B-1----:R-:W-:Y:S05]  /*13600*/  @!P0 NANOSLEEP.SYNCS 0x989680 ;  /* 0x009896800000895d */ /* 0x002fea0003900000 */
[----:B------:R-:W1:Y:S02]  /*13610*/  @!P0 SYNCS.PHASECHK.TRANS64 P0, [R3+URZ+0x38860], R2 ;  /* 0x03886002030085a7 */ /* 0x000e64000800007f */
[----:B-1----:R-:W-:Y:S05]  /*13620*/  @!P0 BRA `(.L_x_3280) ;  /* 0xfffffffc00ec8947 */ /* 0x002fea000383ffff */
[----:B------:R-:W-:Y:S05]  /*13630*/  BRA `(.L_x_3353) ;  /* 0xffffffd400347947 */ /* 0x000fea000383ffff */
.L_x_3296:
[----:B-1----:R-:W-:-:S04]  /*13640*/  IMAD.U32 R3, RZ, RZ, UR38 ;  /* 0x00000026ff037e24 */ /* 0x002fc8000f8e00ff */
[----:B------:R1:W3:Y:S03]  /*13650*/  SYNCS.PHASECHK.TRANS64.TRYWAIT P0, [R3+URZ+0x38848], R2 ;  /* 0x03884802030075a7 */ /* 0x0002e6000800017f */
[----:B---3--:R-:W-:Y:S05]  /*13660*/  @!P0 NANOSLEEP.SYNCS 0x989680 ;  /* 0x009896800000895d */ /* 0x008fea0003900000 */
[----:B------:R-:W3:Y:S02]  /*13670*/  @!P0 SYNCS.PHASECHK.TRANS64 P0, [R3+URZ+0x38848], R2 ;  /* 0x03884802030085a7 */ /* 0x000ee4000800007f */
[----:B---3--:R-:W-:Y:S05]  /*13680*/  @!P0 BRA `(.L_x_3296) ;  /* 0xfffffffc00ec8947 */ /* 0x008fea000383ffff */
[----:B------:R-:W-:Y:S05]  /*13690*/  BRA `(.L_x_3354) ;  /* 0xffffffdc008c7947 */ /* 0x000fea000383ffff */
.L_x_3301:
[----:B-1----:R-:W-:-:S04]  /*136a0*/  IMAD.U32 R3, RZ, RZ, UR38 ;  /* 0x00000026ff037e24 */ /* 0x002fc8000f8e00ff */
[----:B------:R1:W3:Y:S03]  /*136b0*/  SYNCS.PHASECHK.TRANS64.TRYWAIT P0, [R3+URZ+0x38868], R2 ;  /* 0x03886802030075a7 */ /* 0x0002e6000800017f */
[----:B---3--:R-:W-:Y:S05]  /*136c0*/  @!P0 NANOSLEEP.SYNCS 0x989680 ;  /* 0x009896800000895d */ /* 0x008fea0003900000 */
[----:B------:R-:W3:Y:S02]  /*136d0*/  @!P0 SYNCS.PHASECHK.TRANS64 P0, [R3+URZ+0x38868], R2 ;  /* 0x03886802030085a7 */ /* 0x000ee4000800007f */
[----:B---3--:R-:W-:Y:S05]  /*136e0*/  @!P0 BRA `(.L_x_3301) ;  /* 0xfffffffc00ec8947 */ /* 0x008fea000383ffff */
[----:B------:R-:W-:Y:S05]  /*136f0*/  BRA `(.L_x_3355) ;  /* 0xffffffdc00f07947 */ /* 0x000fea000383ffff */
.L_x_3312:
[----:B-1----:R1:W3:Y:S02]  /*13700*/  SYNCS.PHASECHK.TRANS64.TRYWAIT P0, [R2+URZ+0x38820], R9 ;  /* 0x03882009020075a7 */ /* 0x0022e4000800017f */
[----:B---3--:R-:W-:Y:S05]  /*13710*/  @!P0 NANOSLEEP.SYNCS 0x989680 ;  /* 0x009896800000895d */ /* 0x008fea0003900000 */
[----:B------:R-:W3:Y:S02]  /*13720*/  @!P0 SYNCS.PHASECHK.TRANS64 P0, [R2+URZ+0x38820], R9 ;  /* 0x03882009020085a7 */ /* 0x000ee4000800007f */
[----:B---3--:R-:W-:Y:S05]  /*13730*/  @!P0 BRA `(.L_x_3312) ;  /* 0xfffffffc00f08947 */ /* 0x008fea000383ffff */
[----:B------:R-:W-:Y:S05]  /*13740*/  BRA `(.L_x_3356) ;  /* 0xffffffe400e07947 */ /* 0x000fea000383ffff */
.L_x_3313:
[----:B------:R-:W3:Y:S01]  /*13750*/  S2R R3, SR_TID.X ;  /* 0x0000000000037919 */ /* 0x000ee20000002100 */
[----:B------:R-:W-:Y:S01]  /*13760*/  BSSY B0, `(.L_x_3357) ;  /* 0x000000a000007945 */ /* 0x000fe20003800000 */
[----:B------:R-:W-:Y:S02]  /*13770*/  IMAD.MOV.U32 R12, RZ, RZ, RZ ;  /* 0x000000ffff0c7224 */ /* 0x000fe400078e00ff */
[----:B------:R-:W-:Y:S02]  /*13780*/  IMAD.MOV.U32 R11, RZ, RZ, 0x1f ;  /* 0x0000001fff0b7424 */ /* 0x000fe400078e00ff */
[----:B------:R-:W-:Y:S01]  /*13790*/  IMAD.MOV.U32 R15, RZ, RZ, -0x1 ;  /* 0xffffffffff0f7424 */ /* 0x000fe200078e00ff */
[----:B---3--:R-:W-:-:S04]  /*137a0*/  SHF.R.U32.HI R3, RZ, 0x5, R3 ;  /* 0x00000005ff037819 */ /* 0x008fc80000011603 */
[----:B------:R-:W-:-:S05]  /*137b0*/  LOP3.LUT R3, R3, 0x3, RZ, 0xc0, !PT ;  /* 0x0000000303037812 */ /* 0x000fca00078ec0ff */
[----:B------:R-:W-:-:S07]  /*137c0*/  IMAD.MOV.U32 R13, RZ, RZ, R3 ;  /* 0x000000ffff0d7224 */ /* 0x000fce00078e0003 */
[----:B012---:R-:W-:Y:S05]  /*137d0*/  WARPSYNC.COLLECTIVE R15, `(.L_x_3358) ;  /* 0x000000000f087348 */ /* 0x007fea0003c00000 */
[----:B--2---:R2:W3:Y:S02]  /*137e0*/  SHFL.IDX P6, R14, R13, R12, R11 ;  /* 0x0000000c0d0e7389 */ /* 0x0044e400000c000b */
[----:B0123--:R-:W-:Y:S01]  /*137f0*/  ENDCOLLECTIVE ;  /* 0x000000000000791b */ /* 0x00ffe20003800000 */
.L_x_3358:
[----:B------:R-:W-:Y:S05]  /*13800*/  BSYNC B0 ;  /* 0x0000000000007941 */ /* 0x000fea0003800000 */
.L_x_3357:
[----:B------:R-:W-:Y:S05]  /*13810*/  BRA `(.L_x_3359) ;  /* 0xffffffe400c47947 */ /* 0x000fea000383ffff */
.L_x_3314:
[----:B------:R-:W-:Y:S01]  /*13820*/  BSSY B0, `(.L_x_3360) ;  /* 0x0000006000007945 */ /* 0x000fe20003800000 */
[----:B------:R-:W-:-:S07]  /*13830*/  IMAD.MOV.U32 R15, RZ, RZ, -0x1 ;  /* 0xffffffffff0f7424 */ /* 0x000fce00078e00ff */
[----:B012---:R-:W-:Y:S05]  /*13840*/  WARPSYNC.COLLECTIVE R15, `(.L_x_3361) ;  /* 0x000000000f0c7348 */ /* 0x007fea0003c00000 */
[----:B------:R-:W-:Y:S02]  /*13850*/  ELECT P6, UR62, PT ;  /* 0x00000000003e782f */ /* 0x000fe400038c0000 */
[----:B------:R-:W-:Y:S01]  /*13860*/  MOV R14, UR62 ;  /* 0x0000003e000e7c02 */ /* 0x000fe20008000f00 */
[----:B012---:R-:W-:Y:S10]  /*13870*/  ENDCOLLECTIVE ;  /* 0x000000000000791b */ /* 0x007ff40003800000 */
.L_x_3361:
[----:B------:R-:W-:Y:S05]  /*13880*/  BSYNC B0 ;  /* 0x0000000000007941 */ /* 0x000fea0003800000 */
.L_x_3360:
[----:B------:R-:W-:Y:S05]  /*13890*/  BRA `(.L_x_3362) ;  /* 0xffffffe400b87947 */ /* 0x000fea000383ffff */
.L_x_3316:
[----:B--2---:R2:W3:Y:S02]  /*138a0*/  SYNCS.PHASECHK.TRANS64.TRYWAIT P0, [R7+URZ], R4 ;  /* 0x00000004070075a7 */ /* 0x0044e4000800017f */
[----:B---3--:R-:W-:Y:S05]  /*138b0*/  @!P0 NANOSLEEP.SYNCS 0x989680 ;  /* 0x009896800000895d */ /* 0x008fea0003900000 */
[----:B------:R-:W3:Y:S02]  /*138c0*/  @!P0 SYNCS.PHASECHK.TRANS64 P0, [R7+URZ], R4 ;  /* 0x00000004070085a7 */ /* 0x000ee4000800007f */
[----:B---3--:R-:W-:Y:S05]  /*138d0*/  @!P0 BRA `(.L_x_3316) ;  /* 0xfffffffc00f08947 */ /* 0x008fea000383ffff */
[----:B------:R-:W-:Y:S05]  /*138e0*/  BRA `(.L_x_3363) ;  /* 0xffffffe400f47947 */ /* 0x000fea000383ffff */
.L_x_3317:
[----:B---3--:R3:W4:Y:S02]  /*138f0*/  SYNCS.PHASECHK.TRANS64.TRYWAIT P0, [R5+URZ], R0 ;  /* 0x00000000050075a7 */ /* 0x008724000800017f */
[----:B----4-:R-:W-:Y:S05]  /*13900*/  @!P0 NANOSLEEP.SYNCS 0x989680 ;  /* 0x009896800000895d */ /* 0x010fea0003900000 */
[----:B------:R-:W4:Y:S02]  /*13910*/  @!P0 SYNCS.PHASECHK.TRANS64 P0, [R5+URZ], R0 ;  /* 0x00000000050085a7 */ /* 0x000f24000800007f */
[----:B----4-:R-:W-:Y:S05]  /*13920*/  @!P0 BRA `(.L_x_3317) ;  /* 0xfffffffc00f08947 */ /* 0x010fea000383ffff */
[----:B------:R-:W-:Y:S05]  /*13930*/  BRA `(.L_x_3364) ;  /* 0xffffffe400e87947 */ /* 0x000fea000383ffff */
.L_x_3319:
[----:B-1----:R1:W3:Y:S02]  /*13940*/  SYNCS.PHASECHK.TRANS64.TRYWAIT P0, [R5+URZ], R4 ;  /* 0x00000004050075a7 */ /* 0x0022e4000800017f */
[----:B---3--:R-:W-:Y:S05]  /*13950*/  @!P0 NANOSLEEP.SYNCS 0x989680 ;  /* 0x009896800000895d */ /* 0x008fea0003900000 */
[----:B------:R-:W3:Y:S02]  /*13960*/  @!P0 SYNCS.PHASECHK.TRANS64 P0, [R5+URZ], R4 ;  /* 0x00000004050085a7 */ /* 0x000ee4000800007f */
[----:B---3--:R-:W-:Y:S05]  /*13970*/  @!P0 BRA `(.L_x_3319) ;  /* 0xfffffffc00f08947 */ /* 0x008fea000383ffff */
[----:B------:R-:W-:Y:S05]  /*13980*/  BRA `(.L_x_3365) ;  /* 0xffffffe400ec7947 */ /* 0x000fea000383ffff */
.L_x_3366:
        /* <DEDUP_REMOVED lines=15> */
.L_x_15168:


//--------------------- .text._ZN7cutlass13device_kernelIN5flash11enable_sm90INS1_16FlashAttnFwdSm90INS1_25CollectiveMainloopFwdSm90ILi2EN4cute5tupleIJNS5_1CILi1EEES8_S8_EEENS6_IJNS7_ILi64EEESA_SA_EEELi512ENS_6half_tEfNS_4arch4Sm90ELb0ELb0ELb1ELb1ELb0ELb0ELb0ELb0ELb0ELb1ELb1ELb0EEENS1_21CollectiveEpilogueFwdINS6_IJSA_NS7_ILi512EEESA_EEES9_SC_SE_Li256ELb1ELb1ELb1ELb0EEENS1_36VarlenDynamicPersistentTileSchedulerILi64ELi64ELi256ELi128ELb1ELb1ELb1ELb0ELb1ELb1EEEEEEEEEvNT_6ParamsE --------------------------
	.section	.text._ZN7cutlass13device_kernelIN5flash11enable_sm90INS1_16FlashAttnFwdSm90INS1_25CollectiveMainloopFwdSm90ILi2EN4cute5tupleIJNS5_1CILi1EEES8_S8_EEENS6_IJNS7_ILi64EEESA_SA_EEELi512ENS_6half_tEfNS_4arch4Sm90ELb0ELb0ELb1ELb1ELb0ELb0ELb0ELb0ELb0ELb1ELb1ELb0EEENS1_21CollectiveEpilogueFwdINS6_IJSA_NS7_ILi512EEESA_EEES9_SC_SE_Li256ELb1ELb1ELb1ELb0EEENS1_36VarlenDynamicPersistentTileSchedulerILi64ELi64ELi256ELi128ELb1ELb1ELb1ELb0ELb1ELb1EEEEEEEEEvNT_6ParamsE,"ax",@progbits
	.align	128
.text._ZN7cutlass13device_kernelIN5flash11enable_sm90INS1_16FlashAttnFwdSm90INS1_25CollectiveMainloopFwdSm90ILi2EN4cute5tupleIJNS5_1CILi1EEES8_S8_EEENS6_IJNS7_ILi64EEESA_SA_EEELi512ENS_6half_tEfNS_4arch4Sm90ELb0ELb0ELb1ELb1ELb0ELb0ELb0ELb0ELb0ELb1ELb1ELb0EEENS1_21CollectiveEpilogueFwdINS6_IJSA_NS7_ILi512EEESA_EEES9_SC_SE_Li256ELb1ELb1ELb1ELb0EEENS1_36VarlenDynamicPersistentTileSchedulerILi64ELi64ELi256ELi128ELb1ELb1ELb1ELb0ELb1ELb1EEEEEEEEEvNT_6ParamsE:
        .type           _ZN7cutlass13device_kernelIN5flash11enable_sm90INS1_16FlashAttnFwdSm90INS1_25CollectiveMainloopFwdSm90ILi2EN4cute5tupleIJNS5_1CILi1EEES8_S8_EEENS6_IJNS7_ILi64EEESA_SA_EEELi512ENS_6half_tEfNS_4arch4Sm90ELb0ELb0ELb1ELb1ELb0ELb0ELb0ELb0ELb0ELb1ELb1ELb0EEENS1_21CollectiveEpilogueFwdINS6_IJSA_NS7_ILi512EEESA_EEES9_SC_SE_Li256ELb1ELb1ELb1ELb0EEENS1_36VarlenDynamicPersistentTileSchedulerILi64ELi64ELi256ELi128ELb1ELb1ELb1ELb0ELb1ELb1EEEEEEEEEvNT_6ParamsE,@function
        .size           _ZN7cutlass13device_kernelIN5flash11enable_sm90INS1_16FlashAttnFwdSm90INS1_25CollectiveMainloopFwdSm90ILi2EN4cute5tupleIJNS5_1CILi1EEES8_S8_EEENS6_IJNS7_ILi64EEESA_SA_EEELi512ENS_6half_tEfNS_4arch4Sm90ELb0ELb0ELb1ELb1ELb0ELb0ELb0ELb0ELb0ELb1ELb1ELb0EEENS1_21CollectiveEpilogueFwdINS6_IJSA_NS7_ILi512EEESA_EEES9_SC_SE_Li256ELb1ELb1ELb1ELb0EEENS1_36VarlenDynamicPersistentTileSchedulerILi64ELi64ELi256ELi128ELb1ELb1ELb1ELb0ELb1ELb1EEEEEEEEEvNT_6ParamsE,(.L_x_15169 - _ZN7cutlass13device_kernelIN5flash11enable_sm90INS1_16FlashAttnFwdSm90INS1_25CollectiveMainloopFwdSm90ILi2EN4cute5tupleIJNS5_1CILi1EEES8_S8_EEENS6_IJNS7_ILi64EEESA_SA_EEELi512ENS_6half_tEfNS_4arch4Sm90ELb0ELb0ELb1ELb1ELb0ELb0ELb0ELb0ELb0ELb1ELb1ELb0EEENS1_21CollectiveEpilogueFwdINS6_IJSA_NS7_ILi512EEESA_EEES9_SC_SE_Li256ELb1ELb1ELb1ELb0EEENS1_36VarlenDynamicPersistentTileSchedulerILi64ELi64ELi256ELi128ELb1ELb1ELb1ELb0ELb1ELb1EEEEEEEEEvNT_6ParamsE)
        .other          _ZN7cutlass13device_kernelIN5flash11enable_sm90INS1_16FlashAttnFwdSm90INS1_25CollectiveMainloopFwdSm90ILi2EN4cute5tupleIJNS5_1CILi1EEES8_S8_EEENS6_IJNS7_ILi64EEESA_SA_EEELi512ENS_6half_tEfNS_4arch4Sm90ELb0ELb0ELb1ELb1ELb0ELb0ELb0ELb0ELb0ELb1ELb1ELb0EEENS1_21CollectiveEpilogueFwdINS6_IJSA_NS7_ILi512EEESA_EEES9_SC_SE_Li256ELb1ELb1ELb1ELb0EEENS1_36VarlenDynamicPersistentTileSchedulerILi64ELi64ELi256ELi128ELb1ELb1ELb1ELb0ELb1ELb1EEEEEEEEEvNT_6ParamsE,@"STO_CUDA_ENTRY STV_DEFAULT"
_ZN7cutlass13device_kernelIN5flash11enable_sm90INS1_16FlashAttnFwdSm90INS1_25CollectiveMainloopFwdSm90ILi2EN4cute5tupleIJNS5_1CILi1EEES8_S8_EEENS6_IJNS7_ILi64EEESA_SA_EEELi512ENS_6half_tEfNS_4arch4Sm90ELb0ELb0ELb1ELb1ELb0ELb0ELb0ELb0ELb0ELb1ELb1ELb0EEENS1_21CollectiveEpilogueFwdINS6_IJSA_NS7_ILi512EEESA_EEES9_SC_SE_Li256ELb1ELb1ELb1ELb0EEENS1_36VarlenDynamicPersistentTileSchedulerILi64ELi64ELi256ELi128ELb1ELb1ELb1ELb0ELb1ELb1EEEEEEEEEvNT_6ParamsE:
        /* <DEDUP_REMOVED lines=18> */
.L_x_3368:
[----:B------:R-:W-:Y:S05]  /*0120*/  BSYNC B0 ;  /* 0x0000000000007941 */ /* 0x000fea0003800000 */
.L_x_3367:
        /* <DEDUP_REMOVED lines=35> */
[----:B------:R3:W0:Y:S02]  /*0360*/  SYNCS.EXCH.64 URZ, [UR6+0x28c48], UR4 ;  /* 0x028c4804063f75b2 */ /* 0x0006240008000100 */
[----:B---3--:R-:W-:Y:S01]  /*0370*/  NOP ;  /* 0x0000000000007918 */ /* 0x008fe20000000000 */
.L_x_3369:
        /* <DEDUP_REMOVED lines=22> */
.L_x_3370:
        /* <DEDUP_REMOVED lines=18> */
.L_x_3371:
        /* <DEDUP_REMOVED lines=22> */
.L_x_3372:
        /* <DEDUP_REMOVED lines=22> */
.L_x_3373:
[----:B------:R-:W-:Y:S01]  /*08c0*/  PLOP3.LUT P0, PT, PT, PT, UP0, 0x80, 0x0 ;  /* 0x000000000000781c */ /* 0x000fe20003f0f008 */
[----:B------:R-:W-:Y:S01]  /*08d0*/  UMOV UR36, 0x1 ;  /* 0x0000000100247882 */ /* 0x000fe20000000000 */
[----:B------:R-:W-:Y:S01]  /*08e0*/  NOP ;  /* 0x0000000000007918 */ /* 0x000fe20000000000 */
[----:B------:R-:W-:Y:S01]  /*08f0*/  USEL UR36, UR36, 0x2, !UP0 ;  /* 0x0000000224247887 */ /* 0x000fe2000c000000 */
[----:B------:R-:W-:Y:S01]  /*0900*/  ULDC.64 UR40, c[0x0][0x208] ;  /* 0x0000820000287ab9 */ /* 0x000fe20000000a00 */
[----:B012-4-:R-:W-:Y:S08]  /*0910*/  BAR.SYNC.DEFER_BLOCKING 0x0 ;  /* 0x0000000000007b1d */ /* 0x017ff00000010000 */
[----:B------:R-:W-:Y:S05]  /*0920*/  @!P0 BRA `(.L_x_3374) ;  /* 0x000000c0008c8947 */ /* 0x000fea0003800000 */
.L_x_3375:
[----:B------:R-:W-:-:S08]  /*0930*/  NOP ;  /* 0x0000000000007918 */ /* 0x000fd00000000000 */
[----:B------:R-:W0:Y:S02]  /*0940*/  USETMAXREG.TRY_ALLOC.CTAPOOL UP0, 0xf0 ;  /* 0x000000f0000079c8 */ /* 0x000e240008000600 */
[----:B0-----:R-:W-:-:S13]  /*0950*/  PLOP3.LUT P0, PT, PT, PT, UP0, 0x80, 0x0 ;  /* 0x000000000000781c */ /* 0x001fda0003f0f008 */
[----:B------:R-:W-:Y:S05]  /*0960*/  @!P0 BRA `(.L_x_3375) ;  /* 0xfffffffc00f08947 */ /* 0x000fea000383ffff */
[----:B------:R-:W-:Y:S01]  /*0970*/  LOP3.LUT R0, R6, 0xffffff80, RZ, 0xc0, !PT ;  /* 0xffffff8006007812 */ /* 0x000fe200078ec0ff */
[----:B------:R-:W0:Y:S01]  /*0980*/  S2UR UR4, SR_CgaCtaId ;  /* 0x00000000000479c3 */ /* 0x000e220000008800 */
[----:B------:R-:W-:Y:S02]  /*0990*/  UMOV UR38, 0x400 ;  /* 0x0000040000267882 */ /* 0x000fe40000000000 */
[----:B------:R-:W-:-:S13]  /*09a0*/  ISETP.NE.AND P0, PT, R0, 0x80, PT ;  /* 0x000000800000780c */ /* 0x000fda0003f05270 */
[----:B------:R-:W-:Y:S06]  /*09b0*/  @!P0 BAR.ARV 0x8, 0x100 ;  /* 0x0204000000008b1d */ /* 0x000fec0000002000 */
[----:B------:R-:W-:Y:S01]  /*09c0*/  ISETP.GE.U32.AND P0, PT, R6, 0x100, PT ;  /* 0x000001000600780c */ /* 0x000fe20003f06070 */
[----:B0-----:R-:W-:-:S03]  /*09d0*/  ULEA UR38, UR4, UR38, 0x18 ;  /* 0x0000002604267291 */ /* 0x001fc6000f8ec03f */
[----:B------:R-:W-:-:S09]  /*09e0*/  ULDC UR4, c[0x0][0xc3c] ;  /* 0x00030f0000047ab9 */ /* 0x000fd20000000800 */
[----:B------:R-:W-:Y:S08]  /*09f0*/  @P0 BAR.ARV 0xf, 0x100 ;  /* 0x03c4000000000b1d */ /* 0x000ff00000002000 */
[----:B------:R-:W-:Y:S06]  /*0a00*/  BAR.SYNC.DEFER_BLOCKING 0x5, 0x180 ;  /* 0x0146000000007b1d */ /* 0x000fec0000010000 */
[----:B------:R-:W0:Y:S02]  /*0a10*/  LDS.128 R8, [UR38+0x28cd0] ;  /* 0x028cd026ff087984 */ /* 0x000e240008000c00 */
[----:B------:R-:W-:Y:S06]  /*0a20*/  BAR.ARV 0x4, 0x180 ;  /* 0x0106000000007b1d */ /* 0x000fec0000002000 */
[----:B0-----:R-:W-:-:S13]  /*0a30*/  ISETP.GE.AND P0, PT, R11, UR4, PT ;  /* 0x000000040b007c0c */ /* 0x001fda000bf06270 */
[----:B------:R-:W-:Y:S05]  /*0a40*/  @P0 EXIT ;  /* 0x000000000000094d */ /* 0x000fea0003800000 */
[----:B------:R-:W-:Y:S01]  /*0a50*/  VIADD R6, R6, 0xffffff80 ;  /* 0xffffff8006067836 */ /* 0x000fe20000000000 */
[----:B------:R-:W-:Y:S01]  /*0a60*/  R2UR UR5, R9 ;  /* 0x00000000090572ca */ /* 0x000fe200000e0000 */
[----:B------:R-:W-:Y:S01]  /*0a70*/  IMAD.MOV.U32 R22, RZ, RZ, 0x20 ;  /* 0x00000020ff167424 */ /* 0x000fe200078e00ff */
[----:B------:R-:W-:Y:S01]  /*0a80*/  R2UR UR7, R11 ;  /* 0x000000000b0772ca */ /* 0x000fe200000e0000 */
[----:B------:R-:W-:Y:S01]  /*0a90*/  ULOP3.LUT UR49, UR36, 0x1, URZ, 0xfc, !UPT ;  /* 0x0000000124317892 */ /* 0x000fe2000f8efc3f */
[----:B------:R-:W-:Y:S01]  /*0aa0*/  SHF.R.S32.HI R3, RZ, 0x1f, R6 ;  /* 0x0000001fff037819 */ /* 0x000fe20000011406 */
[----:B------:R-:W-:Y:S01]  /*0ab0*/  UMOV UR48, URZ ;  /* 0x0000003f00307c82 */ /* 0x000fe20008000000 */
[----:B------:R-:W-:Y:S01]  /*0ac0*/  R2UR UR6, R10 ;  /* 0x000000000a0672ca */ /* 0x000fe200000e0000 */
[----:B------:R-:W-:Y:S01]  /*0ad0*/  UMOV UR47, URZ ;  /* 0x0000003f002f7c82 */ /* 0x000fe20008000000 */
[CC--:B------:R-:W-:Y:S01]  /*0ae0*/  LEA.HI R0, R3.reuse, R6.reuse, RZ, 0x4 ;  /* 0x0000000603007211 */ /* 0x0c0fe200078f20ff */
[----:B------:R-:W-:Y:S01]  /*0af0*/  UMOV UR37, URZ ;  /* 0x0000003f00257c82 */ /* 0x000fe20008000000 */
[----:B------:R-:W-:-:S02]  /*0b00*/  LEA.HI R2, R3, R6, RZ, 0x5 ;  /* 0x0000000603027211 */ /* 0x000fc400078f28ff */
[CC--:B------:R-:W-:Y:S02]  /*0b10*/  LEA.HI R5, R3.reuse, R6.reuse, RZ, 0x7 ;  /* 0x0000000603057211 */ /* 0x0c0fe400078f38ff */
[CC--:B------:R-:W-:Y:S02]  /*0b20*/  LEA.HI R4, R3.reuse, R6.reuse, RZ, 0x3 ;  /* 0x0000000603047211 */ /* 0x0c0fe400078f18ff */
[----:B------:R-:W-:Y:S02]  /*0b30*/  LEA.HI R3, R3, R6, RZ, 0x2 ;  /* 0x0000000603037211 */ /* 0x000fe400078f10ff */
[----:B------:R-:W-:Y:S02]  /*0b40*/  SHF.R.S32.HI R9, RZ, 0x4, R0 ;  /* 0x00000004ff097819 */ /* 0x000fe40000011400 */
[----:B------:R-:W-:Y:S02]  /*0b50*/  SHF.R.S32.HI R11, RZ, 0x5, R2 ;  /* 0x00000005ff0b7819 */ /* 0x000fe40000011402 */
[----:B------:R-:W-:-:S02]  /*0b60*/  LOP3.LUT R7, R0, 0xfffffff0, RZ, 0xc0, !PT ;  /* 0xfffffff000077812 */ /* 0x000fc400078ec0ff */
[----:B------:R-:W-:Y:S02]  /*0b70*/  SHF.R.S32.HI R2, RZ, 0x1f, R2 ;  /* 0x0000001fff027819 */ /* 0x000fe40000011402 */
[----:B------:R-:W-:Y:S01]  /*0b80*/  LOP3.LUT R15, R3, 0xfffffffc, RZ, 0xc0, !PT ;  /* 0xfffffffc030f7812 */ /* 0x000fe200078ec0ff */
[----:B------:R-:W-:Y:S01]  /*0b90*/  IMAD.IADD R7, R6, 0x1, -R7 ;  /* 0x0000000106077824 */ /* 0x000fe200078e0a07 */
[----:B------:R-:W-:Y:S02]  /*0ba0*/  LOP3.LUT R3, R5, 0xffffff80, RZ, 0xc0, !PT ;  /* 0xffffff8005037812 */ /* 0x000fe400078ec0ff */
[----:B------:R-:W-:Y:S01]  /*0bb0*/  LEA.HI R0, R0, R9, RZ, 0x1 ;  /* 0x0000000900007211 */ /* 0x000fe200078f08ff */
[----:B------:R-:W-:Y:S01]  /*0bc0*/  IMAD.IADD R15, R6, 0x1, -R15 ;  /* 0x00000001060f7824 */ /* 0x000fe200078e0a0f */
[----:B------:R-:W-:Y:S01]  /*0bd0*/  LEA.HI R2, R2, R11, RZ, 0x2 ;  /* 0x0000000b02027211 */ /* 0x000fe200078f10ff */
[----:B------:R-:W-:Y:S01]  /*0be0*/  IMAD.IADD R3, R6, 0x1, -R3 ;  /* 0x0000000106037824 */ /* 0x000fe200078e0a03 */
[----:B------:R-:W-:-:S02]  /*0bf0*/  LOP3.LUT R0, R0, 0x1ffffffe, RZ, 0xc0, !PT ;  /* 0x1ffffffe00007812 */ /* 0x000fc400078ec0ff */
[----:B------:R-:W-:Y:S02]  /*0c00*/  LOP3.LUT R13, R4, 0xfffffff8, RZ, 0xc0, !PT ;  /* 0xfffffff8040d7812 */ /* 0x000fe400078ec0ff */
[----:B------:R-:W-:Y:S01]  /*0c10*/  LOP3.LUT R4, R2, 0x3ffffc, RZ, 0xc0, !PT ;  /* 0x003ffffc02047812 */ /* 0x000fe200078ec0ff */
[----:B------:R-:W-:Y:S01]  /*0c20*/  IMAD.IADD R9, R9, 0x1, -R0 ;  /* 0x0000000109097824 */ /* 0x000fe200078e0a00 */
[----:B------:R-:W-:Y:S01]  /*0c30*/  SHF.R.S32.HI R220, RZ, 0x7, R5 ;  /* 0x00000007ffdc7819 */ /* 0x000fe20000011405 */
[----:B------:R-:W-:Y:S01]  /*0c40*/  IMAD.IADD R13, R6, 0x1, -R13 ;  /* 0x00000001060d7824 */ /* 0x000fe200078e0a0d */
[----:B------:R-:W-:Y:S01]  /*0c50*/  SHF.R.S32.HI R2, RZ, 0x1f, R7 ;  /* 0x0000001fff027819 */ /* 0x000fe20000011407 */
[----:B------:R-:W-:Y:S01]  /*0c60*/  IMAD.IADD R8, R11, 0x1, -R4 ;  /* 0x000000010b087824 */ /* 0x000fe200078e0a04 */
[----:B------:R-:W-:Y:S01]  /*0c70*/  SHF.R.S32.HI R0, RZ, 0x1f, R3 ;  /* 0x0000001fff007819 */ /* 0x000fe20000011403 */
[----:B------:R-:W-:Y:S01]  /*0c80*/  IMAD R17, R220, 0x100, R7 ;  /* 0x00000100dc117824 */ /* 0x000fe200078e0207 */
[----:B------:R-:W-:Y:S01]  /*0c90*/  LEA.HI R6, R2, R7, RZ, 0x3 ;  /* 0x0000000702067211 */ /* 0x000fe200078f18ff */
[----:B------:R-:W-:Y:S01]  /*0ca0*/  IMAD.SHL.U32 R9, R9, 0x8, RZ ;  /* 0x0000000809097824 */ /* 0x000fe200078e00ff */
[----:B------:R-:W-:Y:S01]  /*0cb0*/  LEA.HI R2, R0, R3, RZ, 0x2 ;  /* 0x0000000300027211 */ /* 0x000fe200078f10ff */
[----:B------:R-:W-:Y:S01]  /*0cc0*/  IMAD R12, R8, 0x10, R17 ;  /* 0x00000010080c7824 */ /* 0x000fe200078e0211 */
[C---:B------:R-:W-:Y:S01]  /*0cd0*/  LOP3.LUT R4, R6.reuse, 0xfffffff8, RZ, 0xc0, !PT ;  /* 0xfffffff806047812 */ /* 0x040fe200078ec0ff */
[----:B------:R-:W-:Y:S01]  /*0ce0*/  IMAD.SHL.U32 R6, R6, 0x40, RZ ;  /* 0x0000004006067824 */ /* 0x000fe200078e00ff */
[----:B------:R-:W-:-:S02]  /*0cf0*/  LOP3.LUT R8, R2, 0x7ffffffc, RZ, 0xc0, !PT ;  /* 0x7ffffffc02087812 */ /* 0x000fc400078ec0ff */
[----:B------:R-:W-:Y:S01]  /*0d00*/  LEA.HI R10, R15, R15, RZ, 0x1 ;  /* 0x0000000f0f0a7211 */ /* 0x000fe200078f08ff */
[----:B------:R-:W-:Y:S01]  /*0d10*/  IMAD.IADD R7, R7, 0x1, -R4 ;  /* 0x0000000107077824 */ /* 0x000fe200078e0a04 */
[----:B------:R-:W-:Y:S01]  /*0d20*/  LEA.HI R4, R0, R3, RZ, 0x5 ;  /* 0x0000000300047211 */ /* 0x000fe200078f28ff */
[----:B------:R-:W-:Y:S01]  /*0d30*/  IMAD.IADD R8, R3, 0x1, -R8 ;  /* 0x0000000103087824 */ /* 0x000fe200078e0a08 */
[--C-:B------:R-:W-:Y:S02]  /*0d40*/  SHF.R.S32.HI R0, RZ, 0x2, R2.reuse ;  /* 0x00000002ff007819 */ /* 0x100fe40000011402 */
[----:B------:R-:W-:Y:S01]  /*0d50*/  SHF.R.S32.HI R3, RZ, 0x1f, R2 ;  /* 0x0000001fff037819 */ /* 0x000fe20000011402 */
[----:B------:R-:W-:Y:S01]  /*0d60*/  IMAD.SHL.U32 R2, R7, 0x40, RZ ;  /* 0x0000004007027824 */ /* 0x000fe200078e00ff */
[----:B------:R-:W-:Y:S01]  /*0d70*/  LOP3.LUT R10, R10, 0x1ffffffe, RZ, 0xc0, !PT ;  /* 0x1ffffffe0a0a7812 */ /* 0x000fe200078ec0ff */
[----:B------:R-:W-:Y:S01]  /*0d80*/  IMAD.SHL.U32 R223, R8, 0x2, RZ ;  /* 0x0000000208df7824 */ /* 0x000fe200078e00ff */
[----:B------:R-:W-:-:S02]  /*0d90*/  LEA.HI R5, R5, R220, RZ, 0x1 ;  /* 0x000000dc05057211 */ /* 0x000fc400078f08ff */
[----:B------:R-:W-:Y:S01]  /*0da0*/  LOP3.LUT R2, R2, 0x1c0, RZ, 0xc0, !PT ;  /* 0x000001c002027812 */ /* 0x000fe200078ec0ff */
[----:B------:R-:W-:Y:S01]  /*0db0*/  IMAD.IADD R15, R15, 0x1, -R10 ;  /* 0x000000010f0f7824 */ /* 0x000fe200078e0a0a */
[----:B------:R-:W-:Y:S01]  /*0dc0*/  LEA.HI R3, R3, R0, RZ, 0x3 ;  /* 0x0000000003037211 */ /* 0x000fe200078f18ff */
[--C-:B------:R-:W-:Y:S01]  /*0dd0*/  IMAD.U32 R10, R12, 0x40, R9.reuse ;  /* 0x000000400c0a7824 */ /* 0x100fe200078e0009 */
[----:B------:R-:W-:Y:S02]  /*0de0*/  LOP3.LUT R9, R2, 0x8, R9, 0xf8, !PT ;  /* 0x0000000802097812 */ /* 0x000fe400078ef809 */
[----:B------:R-:W-:Y:S02]  /*0df0*/  LOP3.LUT R6, R6, 0x7ffffe00, RZ, 0xc0, !PT ;  /* 0x7ffffe0006067812 */ /* 0x000fe400078ec0ff */
[----:B------:R-:W-:Y:S01]  /*0e00*/  SHF.R.U32.HI R2, RZ, 0x3, R2 ;  /* 0x00000003ff027819 */ /* 0x000fe20000011602 */
[----:B------:R0:W-:Y:S01]  /*0e10*/  STL [R1+0x50], R10 ;  /* 0x0000500a01007387 */ /* 0x0001e20000100800 */
[----:B------:R-:W-:Y:S01]  /*0e20*/  LOP3.LUT R5, R5, 0xfffffe, RZ, 0xc0, !PT ;  /* 0x00fffffe05057812 */ /* 0x000fe200078ec0ff */
[----:B------:R-:W-:Y:S01]  /*0e30*/  IMAD R6, R11, 0x400, R6 ;  /* 0x000004000b067824 */ /* 0x000fe200078e0206 */
[----:B------:R-:W-:-:S02]  /*0e40*/  LOP3.LUT R3, R3, 0xfffffff8, RZ, 0xc0, !PT ;  /* 0xfffffff803037812 */ /* 0x000fc400078ec0ff */
[----:B------:R-:W-:Y:S01]  /*0e50*/  LOP3.LUT R9, R9, R2, RZ, 0x3c, !PT ;  /* 0x0000000209097212 */ /* 0x000fe200078e3cff */
[----:B------:R-:W-:Y:S01]  /*0e60*/  IMAD.IADD R5, R220, 0x1, -R5 ;  /* 0x00000001dc057824 */ /* 0x000fe200078e0a05 */
[----:B------:R-:W-:Y:S01]  /*0e70*/  SHF.R.S32.HI R4, RZ, 0x5, R4 ;  /* 0x00000005ff047819 */ /* 0x000fe20000011404 */
[----:B------:R-:W-:Y:S01]  /*0e80*/  IMAD.IADD R3, R0, 0x1, -R3 ;  /* 0x0000000100037824 */ /* 0x000fe200078e0a03 */
[----:B------:R-:W-:Y:S01]  /*0e90*/  R2P PR, R7, 0x6 ;  /* 0x0000000607007804 */ /* 0x000fe20000000000 */
[----:B------:R-:W-:Y:S02]  /*0ea0*/  IMAD.IADD R6, R6, 0x1, R9 ;  /* 0x0000000106067824 */ /* 0x000fe400078e0209 */
[----:B0-----:R-:W-:Y:S02]  /*0eb0*/  IMAD.SHL.U32 R10, R5, 0x100, RZ ;  /* 0x00000100050a7824 */ /* 0x001fe400078e00ff */
[----:B------:R-:W-:Y:S01]  /*0ec0*/  IMAD.SHL.U32 R2, R13, 0x8, RZ ;  /* 0x000000080d027824 */ /* 0x000fe200078e00ff */
[----:B------:R-:W-:Y:S01]  /*0ed0*/  LEA R18, R6, UR38, 0x1 ;  /* 0x0000002606127c11 */ /* 0x000fe2000f8e08ff */
[----:B------:R-:W-:Y:S01]  /*0ee0*/  IMAD R16, R4, 0x10, R3 ;  /* 0x0000001004107824 */ /* 0x000fe200078e0203 */
[----:B------:R-:W-:Y:S01]  /*0ef0*/  STL [R1+0x4c], R10 ;  /* 0x00004c0a01007387 */ /* 0x000fe20000100800 */
[----:B------:R-:W-:Y:S01]  /*0f00*/  IMAD.IADD R17, R223, 0x1, R10 ;  /* 0x00000001df117824 */ /* 0x000fe200078e020a */
[----:B------:R-:W-:Y:S01]  /*0f10*/  SEL R22, R22, 0xffffffe0, !P1 ;  /* 0xffffffe016167807 */ /* 0x000fe20004800000 */
[----:B------:R-:W-:-:S02]  /*0f20*/  VIADD R188, R2, 0x40 ;  /* 0x0000004002bc7836 */ /* 0x000fc40000000000 */
[C---:B------:R-:W-:Y:S01]  /*0f30*/  VIADD R219, R17.reuse, 0x8 ;  /* 0x0000000811db7836 */ /* 0x040fe20000000000 */
[----:B------:R-:W-:Y:S01]  /*0f40*/  SHF.R.S32.HI R0, RZ, 0x1f, R17 ;  /* 0x0000001fff007819 */ /* 0x000fe20000011411 */
[----:B------:R-:W-:Y:S01]  /*0f50*/  VIADD R218, R17, 0x10 ;  /* 0x0000001011da7836 */ /* 0x000fe20000000000 */
[----:B------:R-:W-:Y:S01]  /*0f60*/  SHF.R.S32.HI R3, RZ, 0x1f, R188 ;  /* 0x0000001fff037819 */ /* 0x000fe200000114bc */
[----:B------:R-:W-:Y:S01]  /*0f70*/  IMAD R4, R15, 0x8, R16 ;  /* 0x000000080f047824 */ /* 0x000fe200078e0210 */
[----:B------:R-:W-:Y:S01]  /*0f80*/  SHF.R.S32.HI R3, RZ, 0x1f, R219 ;  /* 0x0000001fff037819 */ /* 0x000fe200000114db */
[C---:B------:R-:W-:Y:S01]  /*0f90*/  VIADD R217, R17.reuse, 0x18 ;  /* 0x0000001811d97836 */ /* 0x040fe20000000000 */
[----:B------:R-:W-:Y:S01]  /*0fa0*/  SHF.R.S32.HI R0, RZ, 0x1f, R218 ;  /* 0x0000001fff007819 */ /* 0x000fe200000114da */
[C---:B------:R-:W-:Y:S01]  /*0fb0*/  VIADD R216, R17.reuse, 0x20 ;  /* 0x0000002011d87836 */ /* 0x040fe20000000000 */
[----:B------:R0:W-:Y:S01]  /*0fc0*/  STL [R1+0x48], R4 ;  /* 0x0000480401007387 */ /* 0x0001e20000100800 */
[----:B------:R-:W-:-:S02]  /*0fd0*/  VIADD R215, R17, 0x28 ;  /* 0x0000002811d77836 */ /* 0x000fc40000000000 */
[C---:B------:R-:W-:Y:S01]  /*0fe0*/  VIADD R214, R17.reuse, 0x30 ;  /* 0x0000003011d67836 */ /* 0x040fe20000000000 */
[----:B------:R-:W-:Y:S01]  /*0ff0*/  SHF.R.S32.HI R3, RZ, 0x1f, R216 ;  /* 0x0000001fff037819 */ /* 0x000fe200000114d8 */
[C---:B------:R-:W-:Y:S01]  /*1000*/  VIADD R213, R17.reuse, 0x38 ;  /* 0x0000003811d57836 */ /* 0x040fe20000000000 */
[----:B------:R-:W-:Y:S01]  /*1010*/  SHF.R.S32.HI R0, RZ, 0x1f, R215 ;  /* 0x0000001fff007819 */ /* 0x000fe200000114d7 */
[C---:B------:R-:W-:Y:S02]  /*1020*/  VIADD R212, R17.reuse, 0x40 ;  /* 0x0000004011d47836 */ /* 0x040fe40000000000 */
[C---:B------:R-:W-:Y:S01]  /*1030*/  VIADD R23, R18.reuse, 0x26800 ;  /* 0x0002680012177836 */ /* 0x040fe20000000000 */
[----:B0-----:R-:W-:Y:S01]  /*1040*/  SHF.R.S32.HI R4, RZ, 0x1f, R217 ;  /* 0x0000001fff047819 */ /* 0x001fe200000114d9 */
        /* <DEDUP_REMOVED lines=46> */
[----:B------:R-:W-:Y:S01]  /*1330*/  VIADD R19, R18, 0x26840 ;  /* 0x0002684012137836 */ /* 0x000fe20000000000 */
[----:B------:R-:W-:Y:S01]  /*1340*/  SHF.R.S32.HI R226, RZ, 0x1f, R191 ;  /* 0x0000001fffe27819 */ /* 0x000fe200000114bf */
[C---:B------:R-:W-:Y:S01]  /*1350*/  @P2 VIADD R19, R23.reuse, 0xffffffc0 ;  /* 0xffffffc017132836 */ /* 0x040fe20000000000 */
[----:B------:R-:W-:Y:S01]  /*1360*/  SHF.R.S32.HI R225, RZ, 0x1f, R190 ;  /* 0x0000001fffe17819 */ /* 0x000fe200000114be */
[----:B------:R-:W-:Y:S01]  /*1370*/  IMAD.IADD R23, R23, 0x1, R22 ;  /* 0x0000000117177824 */ /* 0x000fe200078e0216 */
[----:B------:R-:W-:Y:S01]  /*1380*/  SHF.R.S32.HI R224, RZ, 0x1f, R189 ;  /* 0x0000001fffe07819 */ /* 0x000fe200000114bd */
[----:B------:R-:W-:-:S02]  /*1390*/  VIADD R187, R2, 0x80 ;  /* 0x0000008002bb7836 */ /* 0x000fc40000000000 */
[C---:B------:R-:W-:Y:S02]  /*13a0*/  VIADD R186, R2.reuse, 0xc0 ;  /* 0x000000c002ba7836 */ /* 0x040fe40000000000 */
[C---:B------:R-:W-:Y:S02]  /*13b0*/  VIADD R185, R2.reuse, 0x100 ;  /* 0x0000010002b97836 */ /* 0x040fe40000000000 */
[C---:B------:R-:W-:Y:S02]  /*13c0*/  VIADD R184, R2.reuse, 0x140 ;  /* 0x0000014002b87836 */ /* 0x040fe40000000000 */
[C---:B------:R-:W-:Y:S02]  /*13d0*/  VIADD R222, R2.reuse, 0x180 ;  /* 0x0000018002de7836 */ /* 0x040fe40000000000 */
[----:B------:R-:W-:Y:S02]  /*13e0*/  VIADD R221, R2, 0x1c0 ;  /* 0x000001c002dd7836 */ /* 0x000fe40000000000 */
[----:B------:R-:W-:-:S07]  /*13f0*/  IMAD.IADD R22, R22, 0x1, R19 ;  /* 0x0000000116167824 */ /* 0x000fce00078e0213 */
.L_x_3424:
[----:B------:R-:W-:Y:S01]  /*1400*/  ULDC.64 UR8, c[0x0][0xc88] ;  /* 0x0003220000087ab9 */ /* 0x000fe20000000a00 */
[----:B------:R-:W-:Y:S01]  /*1410*/  ULDC.64 UR10, c[0x0][0xa20] ;  /* 0x00028800000a7ab9 */ /* 0x000fe20000000a00 */
[----:B------:R-:W-:Y:S02]  /*1420*/  UIMAD.WIDE UR8, UR7, 0x4, UR8 ;  /* 0x00000004070878a5 */ /* 0x000fe4000f8e0208 */
[----:B------:R-:W-:Y:S01]  /*1430*/  UISETP.NE.U32.AND UP1, UPT, UR10, URZ, UPT ;  /* 0x0000003f0a00728c */ /* 0x000fe2000bf25070 */
[----:B------:R-:W-:Y:S01]  /*1440*/  UMOV UR43, UR5 ;  /* 0x00000005002b7c82 */ /* 0x000fe20008000000 */
[----:B------:R-:W-:Y:S02]  /*1450*/  ULOP3.LUT UR4, UR6, 0xff0000, URZ, 0xc0, !UPT ;  /* 0x00ff000006047892 */ /* 0x000fe4000f8ec03f */
[----:B0123--:R-:W-:Y:S01]  /*1460*/  IMAD.U32 R4, RZ, RZ, UR8 ;  /* 0x00000008ff047e24 */ /* 0x00ffe2000f8e00ff */
[----:B------:R-:W-:Y:S01]  /*1470*/  ULDC UR7, c[0x0][0x424] ;  /* 0x0001090000077ab9 */ /* 0x000fe20000000800 */
[----:B----4-:R-:W-:Y:S01]  /*1480*/  IMAD.U32 R5, RZ, RZ, UR9 ;  /* 0x00000009ff057e24 */ /* 0x010fe2000f8e00ff */
[----:B------:R-:W-:-:S04]  /*1490*/  ULDC.64 UR8, c[0x0][0xa28] ;  /* 0x00028a0000087ab9 */ /* 0x000fc80000000a00 */
[----:B------:R-:W2:Y:S01]  /*14a0*/  LDG.E R4, desc[UR40][R4.64] ;  /* 0x0000002804047981 */ /* 0x000ea2000c1e1900 */
[----:B------:R-:W-:Y:S02]  /*14b0*/  UISETP.NE.U32.AND UP0, UPT, UR8, URZ, UPT ;  /* 0x0000003f0800728c */ /* 0x000fe4000bf05070 */
[----:B------:R-:W-:Y:S02]  /*14c0*/  UISETP.NE.AND.EX UP1, UPT, UR11, URZ, UPT, UP1 ;  /* 0x0000003f0b00728c */ /* 0x000fe4000bf25310 */
[----:B------:R-:W-:-:S04]  /*14d0*/  UISETP.NE.AND.EX UP0, UPT, UR9, URZ, UPT, UP0 ;  /* 0x0000003f0900728c */ /* 0x000fc8000bf05300 */
[----:B------:R-:W-:Y:S02]  /*14e0*/  PLOP3.LUT P1, PT, PT, PT, UP1, 0x80, 0x0 ;  /* 0x000000000000781c */ /* 0x000fe40003f2f018 */
[----:B------:R-:W-:Y:S02]  /*14f0*/  PLOP3.LUT P0, PT, PT, PT, UP0, 0x80, 0x0 ;  /* 0x000000000000781c */ /* 0x000fe40003f0f008 */
[----:B--2---:R-:W-:-:S13]  /*1500*/  R2UR UR39, R4 ;  /* 0x00000000042772ca */ /* 0x004fda00000e0000 */
[----:B------:R-:W-:Y:S02]  /*1510*/  USHF.R.S32.HI UR42, URZ, 0x1f, UR39 ;  /* 0x0000001f3f2a7899 */ /* 0x000fe40008011427 */
[----:B------:R-:W-:-:S04]  /*1520*/  @UP0 ULEA UR8, UP2, UR39, UR8, 0x2 ;  /* 0x0000000827080291 */ /* 0x000fc8000f84103f */
[----:B------:R-:W-:Y:S02]  /*1530*/  @UP0 ULEA.HI.X UR9, UR39, UR9, UR42, 0x2, UP2 ;  /* 0x0000000927090291 */ /* 0x000fe400090f142a */
[----:B------:R-:W-:Y:S01]  /*1540*/  @UP1 ULEA UR10, UP0, UR39, UR10, 0x2 ;  /* 0x0000000a270a1291 */ /* 0x000fe2000f80103f */
[----:B------:R-:W-:-:S03]  /*1550*/  IMAD.U32 R4, RZ, RZ, UR8 ;  /* 0x00000008ff047e24 */ /* 0x000fc6000f8e00ff */
[----:B------:R-:W-:Y:S01]  /*1560*/  @UP1 ULEA.HI.X UR11, UR39, UR11, UR42, 0x2, UP0 ;  /* 0x0000000b270b1291 */ /* 0x000fe200080f142a */
[----:B------:R-:W-:Y:S01]  /*1570*/  IMAD.U32 R5, RZ, RZ, UR9 ;  /* 0x00000009ff057e24 */ /* 0x000fe2000f8e00ff */
[----:B------:R-:W-:Y:S01]  /*1580*/  ULDC.64 UR8, c[0x0][0x418] ;  /* 0x0001060000087ab9 */ /* 0x000fe20000000a00 */
[----:B------:R-:W-:-:S03]  /*1590*/  IMAD.U32 R6, RZ, RZ, UR10 ;  /* 0x0000000aff067e24 */ /* 0x000fc6000f8e00ff */
[----:B------:R-:W-:Y:S01]  /*15a0*/  IMAD.U32 R7, RZ, RZ, UR11 ;  /* 0x0000000bff077e24 */ /* 0x000fe2000f8e00ff */
[----:B------:R-:W2:Y:S04]  /*15b0*/  @P0 LDG.E R4, desc[UR40][R4.64] ;  /* 0x0000002804040981 */ /* 0x000ea8000c1e1900 */
[----:B------:R-:W3:Y:S01]  /*15c0*/  @P1 LDG.E R6, desc[UR40][R6.64] ;  /* 0x0000002806061981 */ /* 0x000ee2000c1e1900 */
[----:B------:R-:W-:Y:S02]  /*15d0*/  UISETP.NE.U32.AND UP0, UPT, UR8, URZ, UPT ;  /* 0x0000003f0800728c */ /* 0x000fe4000bf05070 */
[----:B------:R-:W-:Y:S02]  /*15e0*/  ULOP3.LUT UR5, UR6, 0xff000000, URZ, 0xc0, !UPT ;  /* 0xff00000006057892 */ /* 0x000fe4000f8ec03f */
[----:B------:R-:W-:-:S02]  /*15f0*/  UISETP.NE.AND.EX UP0, UPT, UR9, URZ, UPT, UP0 ;  /* 0x0000003f0900728c */ /* 0x000fc4000bf05300 */
[----:B------:R-:W-:Y:S02]  /*1600*/  USHF.R.U32.HI UR5, URZ, 0x8, UR5 ;  /* 0x000000083f057899 */ /* 0x000fe40008011605 */
[----:B------:R-:W-:Y:S02]  /*1610*/  USEL UR7, UR7, 0x1, UP0 ;  /* 0x0000000107077887 */ /* 0x000fe40008000000 */
[----:B------:R-:W-:Y:S01]  /*1620*/  ULEA.HI UR46, UR4, UR5, URZ, 0x10 ;  /* 0x00000005042e7291 */ /* 0x000fe2000f8f803f */
[----:B------:R-:W-:Y:S02]  /*1630*/  UMOV UR53, URZ ;  /* 0x0000003f00357c82 */ /* 0x000fe40008000000 */
[----:B------:R-:W-:Y:S01]  /*1640*/  ULDC UR4, c[0x0][0x2f0] ;  /* 0x0000bc0000047ab9 */ /* 0x000fe20000000800 */
[----:B------:R-:W-:Y:S02]  /*1650*/  ULOP3.LUT UR44, UR6, 0xffff, URZ, 0xc0, !UPT ;  /* 0x0000ffff062c7892 */ /* 0x000fe4000f8ec03f */
[----:B------:R-:W-:Y:S01]  /*1660*/  UIMAD UR7, UR7, UR4, URZ ;  /* 0x00000004070772a4 */ /* 0x000fe2000f8e023f */
[----:B------:R-:W-:Y:S01]  /*1670*/  ULDC UR6, c[0x0][0x9f0] ;  /* 0x00027c0000067ab9 */ /* 0x000fe20000000800 */
[----:B--2---:R-:W-:-:S05]  /*1680*/  @P0 R2UR UR53, R4 ;  /* 0x00000000043502ca */ /* 0x004fca00000e0000 */
[----:B---3--:R-:W-:Y:S01]  /*1690*/  @P1 R2UR UR7, R6 ;  /* 0x00000000060712ca */ /* 0x008fe200000e0000 */
[----:B-----5:R-:W-:-:S14]  /*16a0*/  @P1 BRA `(.L_x_3376) ;  /* 0x0000000000341947 */ /* 0x020fdc0003800000 */
[----:B------:R-:W-:Y:S02]  /*16b0*/  ULDC.64 UR4, c[0x0][0xa08] ;  /* 0x0002820000047ab9 */ /* 0x000fe40000000a00 */
[----:B------:R-:W-:-:S04]  /*16c0*/  ISETP.NE.U32.AND P0, PT, RZ, UR4, PT ;  /* 0x00000004ff007c0c */ /* 0x000fc8000bf05070 */
[----:B------:R-:W-:-:S13]  /*16d0*/  ISETP.NE.AND.EX P0, PT, RZ, UR5, PT, P0 ;  /* 0x00000005ff007c0c */ /* 0x000fda000bf05300 */
[----:B------:R-:W-:Y:S05]  /*16e0*/  @!P0 BRA `(.L_x_3376) ;  /* 0x0000000000248947 */ /* 0x000fea0003800000 */
[----:B------:R-:W-:Y:S02]  /*16f0*/  ULDC.64 UR4, c[0x0][0xa08] ;  /* 0x0002820000047ab9 */ /* 0x000fe40000000a00 */
[----:B------:R-:W-:-:S06]  /*1700*/  UIMAD.WIDE UR4, UR39, 0x4, UR4 ;  /* 0x00000004270478a5 */ /* 0x000fcc000f8e0204 */
[----:B------:R-:W-:Y:S02]  /*1710*/  IMAD.U32 R4, RZ, RZ, UR4 ;  /* 0x00000004ff047e24 */ /* 0x000fe4000f8e00ff */
[----:B------:R-:W-:-:S05]  /*1720*/  IMAD.U32 R5, RZ, RZ, UR5 ;  /* 0x00000005ff057e24 */ /* 0x000fca000f8e00ff */
[----:B------:R-:W2:Y:S04]  /*1730*/  LDG.E R3, desc[UR40][R4.64] ;  /* 0x0000002804037981 */ /* 0x000ea8000c1e1900 */
[----:B------:R-:W3:Y:S01]  /*1740*/  LDG.E R0, desc[UR40][R4.64+0x4] ;  /* 0x0000042804007981 */ /* 0x000ee2000c1e1900 */
[----:B--2---:R-:W-:Y:S02]  /*1750*/  R2UR UR7, R3 ;  /* 0x00000000030772ca */ /* 0x004fe400000e0000 */
[----:B---3--:R-:W-:-:S13]  /*1760*/  R2UR UR4, R0 ;  /* 0x00000000000472ca */ /* 0x008fda00000e0000 */
[----:B------:R-:W-:-:S12]  /*1770*/  UIADD3 UR7, -UR7, UR4, URZ ;  /* 0x0000000407077290 */ /* 0x000fd8000fffe13f */
.L_x_3376:
[----:B------:R-:W-:Y:S02]  /*1780*/  UISETP.NE.AND UP1, UPT, UR50, 0x1, UPT ;  /* 0x000000013200788c */ /* 0x000fe4000bf25270 */
[----:B------:R-:W-:Y:S02]  /*1790*/  UIADD3 UR53, -UR53, UR7, URZ ;  /* 0x0000000735357290 */ /* 0x000fe4000fffe13f */
[----:B------:R-:W-:Y:S02]  /*17a0*/  ULOP3.LUT UR45, UR46, 0xff, URZ, 0xc0, !UPT ;  /* 0x000000ff2e2d7892 */ /* 0x000fe4000f8ec03f */
[----:B------:R-:W-:Y:S01]  /*17b0*/  UIADD3 UR4, UR53, 0x3f, URZ ;  /* 0x0000003f35047890 */ /* 0x000fe2000fffe03f */
[----:B------:R-:W-:Y:S01]  /*17c0*/  PLOP3.LUT P0, PT, PT, PT, UP1, 0x80, 0x0 ;  /* 0x000000000000781c */ /* 0x000fe20003f0f018 */
[----:B------:R-:W-:Y:S02]  /*17d0*/  USHF.R.U32.HI UR46, URZ, 0x10, UR46 ;  /* 0x000000103f2e7899 */ /* 0x000fe4000801162e */
[----:B------:R-:W-:-:S02]  /*17e0*/  USHF.R.S32.HI UR5, URZ, 0x1f, UR4 ;  /* 0x0000001f3f057899 */ /* 0x000fc40008011404 */
[----:B------:R-:W-:Y:S02]  /*17f0*/  UISETP.NE.AND UP0, UPT, UR46, URZ, UPT ;  /* 0x0000003f2e00728c */ /* 0x000fe4000bf05270 */
[----:B------:R-:W-:Y:S02]  /*1800*/  ULEA.HI UR5, UR5, UR4, URZ, 0x6 ;  /* 0x0000000405057291 */ /* 0x000fe4000f8f303f */
[----:B------:R-:W-:Y:S02]  /*1810*/  USEL UR10, UR46, UR6, UP0 ;  /* 0x000000062e0a7287 */ /* 0x000fe40008000000 */
[----:B------:R-:W-:Y:S02]  /*1820*/  USHF.R.S32.HI UR9, URZ, 0x6, UR5 ;  /* 0x000000063f097899 */ /* 0x000fe40008011405 */
[----:B------:R-:W-:Y:S10]  /*1830*/  @!P0 BRA `(.L_x_3377) ;  /* 0x00000020000c8947 */ /* 0x000ff40003800000 */
        /* <DEDUP_REMOVED lines=15> */
[----:B------:R-:W0:Y:S08]  /*1930*/  I2F.RP R0, UR11 ;  /* 0x0000000b00007d06 */ /* 0x000e300008209400 */
[----:B0-----:R-:W0:Y:S02]  /*1940*/  MUFU.RCP R0, R0 ;  /* 0x0000000000007308 */ /* 0x001e240000001000 */
        /* <DEDUP_REMOVED lines=20> */
.L_x_3378:
[----:B------:R-:W-:Y:S01]  /*1a90*/  UIMAD UR21, UR45, UR4, URZ ;  /* 0x000000042d1572a4 */ /* 0x000fe2000f8e023f */
[----:B------:R-:W-:Y:S01]  /*1aa0*/  IMAD.U32 R0, RZ, RZ, UR9 ;  /* 0x00000009ff007e24 */ /* 0x000fe2000f8e00ff */
[----:B------:R-:W-:Y:S01]  /*1ab0*/  PLOP3.LUT P0, PT, PT, PT, PT, 0x80, 0x0 ;  /* 0x000000000000781c */ /* 0x000fe20003f0f070 */
[----:B------:R-:W-:Y:S01]  /*1ac0*/  IMAD.U32 R3, RZ, RZ, UR4 ;  /* 0x00000004ff037e24 */ /* 0x000fe2000f8e00ff */
[----:B------:R-:W-:Y:S02]  /*1ad0*/  CS2R R12, SRZ ;  /* 0x00000000000c7805 */ /* 0x000fe4000001ff00 */
[----:B------:R-:W-:Y:S02]  /*1ae0*/  CS2R R150, SRZ ;  /* 0x0000000000967805 */ /* 0x000fe4000001ff00 */
[----:B------:R-:W-:Y:S02]  /*1af0*/  CS2R R148, SRZ ;  /* 0x0000000000947805 */ /* 0x000fe4000001ff00 */
[----:B------:R-:W-:-:S02]  /*1b00*/  CS2R R146, SRZ ;  /* 0x0000000000927805 */ /* 0x000fc4000001ff00 */
[----:B------:R-:W-:Y:S02]  /*1b10*/  VIADDMNMX R0, R3, UR21, R0, PT ;  /* 0x0000001503007c46 */ /* 0x000fe4000b800100 */
[----:B------:R-:W-:Y:S02]  /*1b20*/  CS2R R144, SRZ ;  /* 0x0000000000907805 */ /* 0x000fe4000001ff00 */
[----:B------:R-:W-:Y:S02]  /*1b30*/  CS2R R142, SRZ ;  /* 0x00000000008e7805 */ /* 0x000fe4000001ff00 */
[----:B------:R-:W-:Y:S02]  /*1b40*/  CS2R R140, SRZ ;  /* 0x00000000008c7805 */ /* 0x000fe4000001ff00 */
[----:B------:R-:W-:Y:S02]  /*1b50*/  R2UR UR16, R0 ;  /* 0x00000000001072ca */ /* 0x000fe400000e0000 */
        /* <DEDUP_REMOVED lines=12> */
[----:B------:R-:W-:Y:S01]  /*1c20*/  UISETP.GT.AND UP0, UPT, UR16, UR21, UPT ;  /* 0x000000151000728c */ /* 0x000fe2000bf04270 */
[----:B------:R-:W-:-:S02]  /*1c30*/  CS2R R114, SRZ ;  /* 0x0000000000727805 */ /* 0x000fc4000001ff00 */
[----:B------:R-:W-:Y:S02]  /*1c40*/  CS2R R112, SRZ ;  /* 0x0000000000707805 */ /* 0x000fe4000001ff00 */
[----:B------:R-:W-:Y:S02]  /*1c50*/  CS2R R110, SRZ ;  /* 0x00000000006e7805 */ /* 0x000fe4000001ff00 */
[----:B------:R-:W-:Y:S02]  /*1c60*/  CS2R R108, SRZ ;  /* 0x00000000006c7805 */ /* 0x000fe4000001ff00 */
[----:B------:R-:W-:Y:S02]  /*1c70*/  CS2R R106, SRZ ;  /* 0x00000000006a7805 */ /* 0x000fe4000001ff00 */
[----:B------:R-:W-:Y:S02]  /*1c80*/  PLOP3.LUT P1, PT, PT, PT, UP0, 0x80, 0x0 ;  /* 0x000000000000781c */ /* 0x000fe40003f2f008 */
        /* <DEDUP_REMOVED lines=42> */
[----:B------:R-:W0:Y:S01]  /*1f30*/  SHFL.IDX PT, R0, R220, RZ, 0x1f ;  /* 0x00001fffdc007589 */ /* 0x000e2200000e0000 */
[----:B------:R-:W-:-:S06]  /*1f40*/  UISETP.NE.AND UP0, UPT, UR49, 0x3, UPT ;  /* 0x000000033100788c */ /* 0x000fcc000bf05270 */
[----:B------:R-:W-:Y:S02]  /*1f50*/  PLOP3.LUT P0, PT, PT, PT, UP0, 0x80, 0x0 ;  /* 0x000000000000781c */ /* 0x000fe40003f0f008 */
[----:B0-----:R-:W-:-:S13]  /*1f60*/  R2UR UR4, R0 ;  /* 0x00000000000472ca */ /* 0x001fda00000e0000 */
[----:B------:R-:W-:-:S04]  /*1f70*/  ULEA.HI UR5, UR4, UR4, URZ, 0x1 ;  /* 0x0000000404057291 */ /* 0x000fc8000f8f083f */
[----:B------:R-:W-:-:S04]  /*1f80*/  ULOP3.LUT UR5, UR5, 0x1fffe, URZ, 0xc0, !UPT ;  /* 0x0001fffe05057892 */ /* 0x000fc8000f8ec03f */
[----:B------:R-:W-:-:S04]  /*1f90*/  UIADD3 UR5, UR4, -UR5, URZ ;  /* 0x8000000504057290 */ /* 0x000fc8000fffe03f */
[----:B------:R-:W-:-:S04]  /*1fa0*/  ULEA UR5, UR5, UR38, 0xf ;  /* 0x0000002605057291 */ /* 0x000fc8000f8e783f */
[----:B------:R-:W-:-:S04]  /*1fb0*/  UIADD3 UR5, UR5, 0x400, URZ ;  /* 0x0000040005057890 */ /* 0x000fc8000fffe03f */
[----:B------:R-:W-:-:S04]  /*1fc0*/  USHF.R.U32.HI UR5, URZ, 0x4, UR5 ;  /* 0x000000043f057899 */ /* 0x000fc80008011605 */
[----:B------:R-:W-:-:S04]  /*1fd0*/  ULOP3.LUT UR5, UR5, 0x3fff, URZ, 0xc0, !UPT ;  /* 0x00003fff05057892 */ /* 0x000fc8000f8ec03f */
[----:B------:R-:W-:Y:S01]  /*1fe0*/  ULOP3.LUT UR20, UR5, 0x2000000, URZ, 0xfc, !UPT ;  /* 0x0200000005147892 */ /* 0x000fe2000f8efc3f */
[----:B------:R-:W-:Y:S11]  /*1ff0*/  @!P0 BRA `(.L_x_3380) ;  /* 0x0000000000048947 */ /* 0x000ff60003800000 */
[----:B------:R-:W-:Y:S01]  /*2000*/  BPT.TRAP 0x1 ;  /* 0x000000040000795c */ /* 0x000fe20000300000 */
.L_x_3380:
[----:B------:R-:W-:Y:S01]  /*2010*/  ULEA UR17, UR37, UR38, 0x3 ;  /* 0x0000002625117291 */ /* 0x000fe2000f8e183f */
[----:B------:R-:W-:-:S05]  /*2020*/  IMAD.U32 R0, RZ, RZ, UR47 ;  /* 0x0000002fff007e24 */ /* 0x000fca000f8e00ff */
[----:B------:R-:W-:-:S04]  /*2030*/  SHF.L.U32 R0, R0, 0x1f, RZ ;  /* 0x0000001f00007819 */ /* 0x000fc800000006ff */
[----:B------:R-:W0:Y:S02]  /*2040*/  SYNCS.PHASECHK.TRANS64.TRYWAIT P0, [UR17+0x28c50], R0 ;  /* 0x028c5000ff0075a7 */ /* 0x000e240008000151 */
[----:B0-----:R-:W-:Y:S05]  /*2050*/  @!P0 BRA `(.L_x_3381) ;  /* 0x0000011c00248947 */ /* 0x001fea0003800000 */
.L_x_3563:
[----:B------:R-:W-:Y:S01]  /*2060*/  BAR.SYNC.DEFER_BLOCKING 0xe, 0x100 ;  /* 0x0384000000007b1d */ /* 0x000fe20000010000 */
[----:B------:R-:W-:Y:S01]  /*2070*/  UIADD3 UR4, UR38, 0x26800, URZ ;  /* 0x0002680026047890 */ /* 0x000fe2000fffe03f */
[----:B0-----:R-:W-:Y:S01]  /*2080*/  IMAD.U32 R0, RZ, RZ, UR17 ;  /* 0x00000011ff007e24 */ /* 0x001fe2000f8e00ff */
[----:B------:R-:W-:Y:S02]  /*2090*/  ULEA UR12, UR37, UR20, 0xc ;  /* 0x00000014250c7291 */ /* 0x000fe4000f8e603f */
[----:B------:R-:W-:Y:S01]  /*20a0*/  USHF.R.U32.HI UR4, URZ, 0x4, UR4 ;  /* 0x000000043f047899 */ /* 0x000fe20008011604 */
[----:B------:R-:W-:Y:S01]  /*20b0*/  UMOV UR7, 0x40000040 ;  /* 0x4000004000077882 */ /* 0x000fe20000000000 */
[----:B------:R-:W-:Y:S02]  /*20c0*/  UMOV UR5, 0x40000040 ;  /* 0x4000004000057882 */ /* 0x000fe40000000000 */
[----:B------:R-:W-:Y:S01]  /*20d0*/  ULOP3.LUT UR4, UR4, 0x3fff, URZ, 0xc0, !UPT ;  /* 0x00003fff04047892 */ /* 0x000fe2000f8ec03f */
[----:B------:R-:W0:Y:S01]  /*20e0*/  S2R R3, SR_TID.X ;  /* 0x0000000000037919 */ /* 0x000e220000002100 */
[----:B------:R-:W-:Y:S01]  /*20f0*/  UMOV UR6, UR12 ;  /* 0x0000000c00067c82 */ /* 0x000fe20008000000 */
[----:B------:R-:W-:-:S02]  /*2100*/  UIADD3 UR10, UR12, 0x100, URZ ;  /* 0x000001000c0a7890 */ /* 0x000fc4000fffe03f */
[----:B------:R-:W-:Y:S01]  /*2110*/  ULOP3.LUT UR13, UR4, 0x10000, URZ, 0xfc, !UPT ;  /* 0x00010000040d7892 */ /* 0x000fe2000f8efc3f */
[----:B------:R-:W-:Y:S01]  /*2120*/  UMOV UR11, 0x40000040 ;  /* 0x40000040000b7882 */ /* 0x000fe20000000000 */
[----:B------:R-:W-:Y:S02]  /*2130*/  UMOV UR9, 0x40000040 ;  /* 0x4000004000097882 */ /* 0x000fe40000000000 */
[----:B------:R-:W-:Y:S02]  /*2140*/  UIADD3 UR8, UR13, 0x4, URZ ;  /* 0x000000040d087890 */ /* 0x000fe4000fffe03f */
[----:B------:R-:W-:Y:S01]  /*2150*/  UIADD3 UR14, UR12, 0x180, URZ ;  /* 0x000001800c0e7890 */ /* 0x000fe2000fffe03f */
[----:B------:R-:W-:Y:S01]  /*2160*/  UMOV UR4, UR13 ;  /* 0x0000000d00047c82 */ /* 0x000fe20008000000 */
[----:B------:R-:W-:Y:S01]  /*2170*/  UMOV UR15, 0x40000040 ;  /* 0x40000040000f7882 */ /* 0x000fe20000000000 */
[----:B------:R-:W-:-:S06]  /*2180*/  WARPGROUP.ARRIVE ;  /* 0x00000000000079c5 */ /* 0x000fcc0000000000 */
[----:B------:R-:W-:Y:S01]  /*2190*/  HGMMA.64x256x16.F32 R24, gdesc[UR4].tnspB, RZ, !UPT, gsb0 ;  /* 0x43e00000041879f0 */ /* 0x000fe2000c0008ff */
[----:B------:R-:W-:Y:S02]  /*21a0*/  UIADD3 UR6, UR12, 0x80, URZ ;  /* 0x000000800c067890 */ /* 0x000fe4000fffe03f */
[----:B------:R-:W-:Y:S01]  /*21b0*/  UIADD3 UR4, UR13, 0x2, URZ ;  /* 0x000000020d047890 */ /* 0x000fe2000fffe03f */
[----:B------:R-:W-:Y:S01]  /*21c0*/  UMOV UR7, 0x40000040 ;  /* 0x4000004000077882 */ /* 0x000fe20000000000 */
[----:B------:R-:W-:Y:S01]  /*21d0*/  UMOV UR5, 0x40000040 ;  /* 0x4000004000057882 */ /* 0x000fe20000000000 */
[----:B------:R-:W-:-:S03]  /*21e0*/  UIADD3 UR12, UR13, 0x6, URZ ;  /* 0x000000060d0c7890 */ /* 0x000fc6000fffe03f */
[----:B------:R-:W-:Y:S01]  /*21f0*/  UMOV UR13, 0x40000040 ;  /* 0x40000040000d7882 */ /* 0x000fe20000000000 */
[----:B0-----:R-:W-:-:S04]  /*2200*/  LOP3.LUT R3, R3, 0x7f, RZ, 0xc0, !PT ;  /* 0x0000007f03037812 */ /* 0x001fc800078ec0ff */
[----:B------:R-:W-:-:S13]  /*2210*/  ISETP.NE.AND P0, PT, R3, RZ, PT ;  /* 0x000000ff0300720c */ /* 0x000fda0003f05270 */
[----:B------:R-:W-:-:S05]  /*2220*/  @!P0 VIADD R0, R0, 0x28c60 ;  /* 0x00028c6000008836 */ /* 0x000fca0000000000 */
[----:B------:R-:W-:Y:S01]  /*2230*/  @!P0 PRMT R0, RZ, 0x654, R0 ;  /* 0x00000654ff008816 */ /* 0x000fe20000000000 */
[----:B------:R-:W-:Y:S02]  /*2240*/  WARPGROUP.DEPBAR.LE gsb0, 0x0 ;  /* 0x00008000000079c5 */ /* 0x000fe40000010000 */
[----:B------:R-:W-:-:S06]  /*2250*/  WARPGROUP.ARRIVE ;  /* 0x00000000000079c5 */ /* 0x000fcc0000000000 */
[----:B------:R-:W-:Y:S01]  /*2260*/  HGMMA.64x256x16.F32 R24, gdesc[UR4].tnspB, R24, gsb0 ;  /* 0x43e00000041879f0 */ /* 0x000fe20008000818 */
[----:B------:R-:W-:-:S04]  /*2270*/  UIADD3 UR6, UR16, -0x2, URZ ;  /* 0xfffffffe10067890 */ /* 0x000fc8000fffe03f */
[----:B------:R-:W-:Y:S01]  /*2280*/  UISETP.GE.AND UP0, UPT, UR6, UR21, UPT ;  /* 0x000000150600728c */ /* 0x000fe2000bf06270 */
[----:B------:R-:W-:Y:S02]  /*2290*/  WARPGROUP.DEPBAR.LE gsb0, 0x0 ;  /* 0x00008000000079c5 */ /* 0x000fe40000010000 */
[----:B------:R-:W-:-:S15]  /*22a0*/  WARPGROUP.ARRIVE ;  /* 0x00000000000079c5 */ /* 0x000fde0000000000 */
[----:B------:R-:W-:-:S05]  /*22b0*/  NOP ;  /* 0x0000000000007918 */ /* 0x000fca0000000000 */
        /* <DEDUP_REMOVED lines=8> */
[----:B------:R-:W-:-:S13]  /*2340*/  PLOP3.LUT P0, PT, PT, PT, UP0, 0x80, 0x0 ;  /* 0x000000000000781c */ /* 0x000fda0003f0f008 */
[----:B0-----:R-:W-:Y:S05]  /*2350*/  @!P0 BRA `(.L_x_3382) ;  /* 0x0000000c00088947 */ /* 0x001fea0003800000 */
[----:B------:R-:W-:-:S05]  /*2360*/  UMOV UR22, UR6 ;  /* 0x0000000600167c82 */ /* 0x000fca0008000000 */
.L_x_3387:
[----:B------:R-:W-:Y:S01]  /*2370*/  BAR.SYNC.DEFER_BLOCKING 0xe, 0x100 ;  /* 0x0384000000007b1d */ /* 0x000fe20000010000 */
[----:B------:R-:W-:Y:S01]  /*2380*/  IMAD.U32 R3, RZ, RZ, UR37 ;  /* 0x00000025ff037e24 */ /* 0x000fe2000f8e00ff */
[----:B------:R-:W-:Y:S02]  /*2390*/  UISETP.NE.AND UP2, UPT, UR49, 0x3, UPT ;  /* 0x000000033100788c */ /* 0x000fe4000bf45270 */
[----:B------:R-:W-:Y:S01]  /*23a0*/  UIADD3 UR37, UR37, 0x1, URZ ;  /* 0x0000000125257890 */ /* 0x000fe2000fffe03f */
[----:B------:R-:W-:Y:S01]  /*23b0*/  IMAD R0, R3, 0x40, R16 ;  /* 0x0000004003007824 */ /* 0x000fe200078e0210 */
[----:B------:R-:W-:Y:S01]  /*23c0*/  UMOV UR6, UR22 ;  /* 0x0000001600067c82 */ /* 0x000fe20008000000 */
[----:B------:R-:W-:Y:S01]  /*23d0*/  UIADD3 UR22, UR22, -0x1, URZ ;  /* 0xffffffff16167890 */ /* 0x000fe2000fffe03f */
[----:B------:R-:W-:Y:S01]  /*23e0*/  PLOP3.LUT P1, PT, PT, PT, UP2, 0x80, 0x0 ;  /* 0x000000000000781c */ /* 0x000fe20003f2f028 */
[----:B------:R-:W-:Y:S01]  /*23f0*/  UISETP.NE.AND UP0, UPT, UR37, 0x2, UPT ;  /* 0x000000022500788c */ /* 0x000fe2000bf05270 */
[----:B------:R-:W-:Y:S01]  /*2400*/  LEA R0, R0, UR38, 0x2 ;  /* 0x0000002600007c11 */ /* 0x000fe2000f8e10ff */
[----:B------:R-:W-:-:S02]  /*2410*/  UISETP.GT.AND UP1, UPT, UR6, UR21, UPT ;  /* 0x000000150600728c */ /* 0x000fc4000bf24270 */
[----:B------:R-:W-:Y:S02]  /*2420*/  USEL UR6, URZ, 0x1, UP0 ;  /* 0x000000013f067887 */ /* 0x000fe40008000000 */
[----:B------:R-:W-:Y:S02]  /*2430*/  USEL UR37, UR37, URZ, UP0 ;  /* 0x0000003f25257287 */ /* 0x000fe40008000000 */
[----:B------:R-:W-:Y:S01]  /*2440*/  ULOP3.LUT UR47, UR47, UR6, URZ, 0x3c, !UPT ;  /* 0x000000062f2f7292 */ /* 0x000fe2000f8e3c3f */
        /* <DEDUP_REMOVED lines=132> */
.L_x_3383:
[----:B------:R-:W-:Y:S01]  /*2c90*/  ULEA UR6, UR37, UR38, 0x3 ;  /* 0x0000002625067291 */ /* 0x000fe2000f8e183f */
[----:B------:R-:W-:-:S05]  /*2ca0*/  IMAD.U32 R0, RZ, RZ, UR47 ;  /* 0x0000002fff007e24 */ /* 0x000fca000f8e00ff */
[----:B------:R-:W-:-:S04]  /*2cb0*/  SHF.L.U32 R0, R0, 0x1f, RZ ;  /* 0x0000001f00007819 */ /* 0x000fc800000006ff */
[----:B------:R0:W1:Y:S01]  /*2cc0*/  SYNCS.PHASECHK.TRANS64.TRYWAIT P0, [UR6+0x28c50], R0 ;  /* 0x028c5000ff0075a7 */ /* 0x0000620008000146 */
[----:B------:R-:W-:Y:S05]  /*2cd0*/  @!P1 BRA `(.L_x_3384) ;  /* 0x0000000000049947 */ /* 0x000fea0003800000 */
[----:B------:R-:W-:Y:S01]  /*2ce0*/  BPT.TRAP 0x1 ;  /* 0x000000040000795c */ /* 0x000fe20000300000 */
.L_x_3384:
[----:B-1----:R-:W-:Y:S05]  /*2cf0*/  @P0 BRA `(.L_x_3385) ;  /* 0x0000000000080947 */ /* 0x002fea0003800000 */
[----:B------:R-:W1:Y:S02]  /*2d00*/  SYNCS.PHASECHK.TRANS64.TRYWAIT P0, [UR6+0x28c50], R0 ;  /* 0x028c5000ff0075a7 */ /* 0x000e640008000146 */
[----:B-1----:R-:W-:Y:S05]  /*2d10*/  @!P0 BRA `(.L_x_3386) ;  /* 0x00000110000c8947 */ /* 0x002fea0003800000 */
.L_x_3385:
[----:B------:R-:W-:Y:S01]  /*2d20*/  UIADD3 UR6, UR38, 0x26800, URZ ;  /* 0x0002680026067890 */ /* 0x000fe2000fffe03f */
[----:B------:R-:W-:Y:S01]  /*2d30*/  WARPGROUP.ARRIVE ;  /* 0x00000000000079c5 */ /* 0x000fe20000000000 */
[----:B------:R-:W-:-:S05]  /*2d40*/  ULEA UR18, UR37, UR20, 0xc ;  /* 0x0000001425127291 */ /* 0x000fca000f8e603f */
[----:B-1----:R-:W1:Y:S01]  /*2d50*/  S2R R3, SR_TID.X ;  /* 0x0000000000037919 */ /* 0x002e620000002100 */
[----:B------:R-:W-:Y:S01]  /*2d60*/  USHF.R.U32.HI UR6, URZ, 0x4, UR6 ;  /* 0x000000043f067899 */ /* 0x000fe20008011606 */
[----:B0-----:R-:W-:Y:S01]  /*2d70*/  IMAD.U32 R0, RZ, RZ, UR37 ;  /* 0x00000025ff007e24 */ /* 0x001fe2000f8e00ff */
[----:B------:R-:W-:Y:S01]  /*2d80*/  UMOV UR19, 0x40000040 ;  /* 0x4000004000137882 */ /* 0x000fe20000000000 */
[----:B------:R-:W-:Y:S01]  /*2d90*/  UMOV UR17, 0x40000040 ;  /* 0x4000004000117882 */ /* 0x000fe20000000000 */
[----:B------:R-:W-:Y:S01]  /*2da0*/  ULOP3.LUT UR6, UR6, 0x3fff, URZ, 0xc0, !UPT ;  /* 0x00003fff06067892 */ /* 0x000fe2000f8ec03f */
[----:B------:R-:W-:Y:S01]  /*2db0*/  UMOV UR7, 0x40000040 ;  /* 0x4000004000077882 */ /* 0x000fe20000000000 */
[----:B------:R-:W-:Y:S02]  /*2dc0*/  UIADD3 UR10, UR18, 0x100, URZ ;  /* 0x00000100120a7890 */ /* 0x000fe4000fffe03f */
[----:B------:R-:W-:Y:S02]  /*2dd0*/  ULOP3.LUT UR16, UR6, 0x10000, URZ, 0xfc, !UPT ;  /* 0x0001000006107892 */ /* 0x000fe4000f8efc3f */
[----:B------:R-:W-:Y:S01]  /*2de0*/  UIADD3 UR6, UR18, 0x80, URZ ;  /* 0x0000008012067890 */ /* 0x000fe2000fffe03f */
[----:B------:R-:W-:Y:S01]  /*2df0*/  UMOV UR11, 0x40000040 ;  /* 0x40000040000b7882 */ /* 0x000fe20000000000 */
[----:B------:R-:W-:Y:S01]  /*2e00*/  UIADD3 UR14, UR18, 0x180, URZ ;  /* 0x00000180120e7890 */ /* 0x000fe2000fffe03f */
[----:B------:R-:W-:-:S04]  /*2e10*/  UMOV UR15, 0x40000040 ;  /* 0x40000040000f7882 */ /* 0x000fc80000000000 */
[----:B------:R-:W-:Y:S01]  /*2e20*/  HGMMA.64x256x16.F32 R24, gdesc[UR16].tnspB, R24, gsb0 ;  /* 0x43e00000101879f0 */ /* 0x000fe20008000818 */
[----:B-1----:R-:W-:-:S04]  /*2e30*/  LOP3.LUT R3, R3, 0x7f, RZ, 0xc0, !PT ;  /* 0x0000007f03037812 */ /* 0x002fc800078ec0ff */
[----:B------:R-:W-:-:S13]  /*2e40*/  ISETP.NE.AND P0, PT, R3, RZ, PT ;  /* 0x000000ff0300720c */ /* 0x000fda0003f05270 */
[----:B------:R-:W-:-:S05]  /*2e50*/  @!P0 LEA R0, R0, UR38, 0x3 ;  /* 0x0000002600008c11 */ /* 0x000fca000f8e18ff */
        /* <DEDUP_REMOVED lines=17> */
[----:B0-----:R-:W-:Y:S05]  /*2f70*/  @P0 BRA `(.L_x_3387) ;  /* 0xfffffff000fc0947 */ /* 0x001fea000383ffff */
.L_x_3382:
[----:B------:R-:W-:Y:S01]  /*2f80*/  BAR.SYNC.DEFER_BLOCKING 0xe, 0x100 ;  /* 0x0384000000007b1d */ /* 0x000fe20000010000 */
[----:B------:R-:W-:Y:S01]  /*2f90*/  IMAD.U32 R3, RZ, RZ, UR37 ;  /* 0x00000025ff037e24 */ /* 0x000fe2000f8e00ff */
[----:B------:R-:W-:Y:S01]  /*2fa0*/  UIADD3 UR37, UR37, 0x1, URZ ;  /* 0x0000000125257890 */ /* 0x000fe2000fffe03f */
[----:B------:R-:W-:Y:S02]  /*2fb0*/  PLOP3.LUT P0, PT, PT, PT, PT, 0x8, 0x0 ;  /* 0x000000000000781c */ /* 0x000fe40003f0e170 */
[----:B------:R-:W-:Y:S01]  /*2fc0*/  CS2R R12, SRZ ;  /* 0x00000000000c7805 */ /* 0x000fe2000001ff00 */
[----:B------:R-:W-:Y:S01]  /*2fd0*/  IMAD R0, R3, 0x40, R16 ;  /* 0x0000004003007824 */ /* 0x000fe200078e0210 */
[----:B------:R-:W-:-:S04]  /*2fe0*/  UISETP.NE.AND UP0, UPT, UR37, 0x2, UPT ;  /* 0x000000022500788c */ /* 0x000fc8000bf05270 */
[----:B------:R-:W-:Y:S01]  /*2ff0*/  LEA R4, R0, UR38, 0x2 ;  /* 0x0000002600047c11 */ /* 0x000fe2000f8e10ff */
        /* <DEDUP_REMOVED lines=135> */
.L_x_3377:
        /* <DEDUP_REMOVED lines=37> */
.L_x_3388:
        /* <DEDUP_REMOVED lines=74> */
[----:B------:R-:W0:Y:S02]  /*3f60*/  SHFL.IDX PT, R0, R220, RZ, 0x1f ;  /* 0x00001fffdc007589 */ /* 0x000e2400000e0000 */
[----:B0-----:R-:W-:-:S13]  /*3f70*/  R2UR UR4, R0 ;  /* 0x00000000000472ca */ /* 0x001fda00000e0000 */
        /* <DEDUP_REMOVED lines=27> */
.L_x_3389:
[----:B------:R-:W-:Y:S01]  /*4130*/  ULEA.HI UR4, UR48, UR48, URZ, 0x1 ;  /* 0x0000003030047291 */ /* 0x000fe2000f8f083f */
[----:B------:R-:W-:-:S03]  /*4140*/  IMAD.U32 R3, RZ, RZ, UR49 ;  /* 0x00000031ff037e24 */ /* 0x000fc6000f8e00ff */
[----:B------:R-:W-:Y:S02]  /*4150*/  ULOP3.LUT UR4, UR4, 0xfffffffe, URZ, 0xc0, !UPT ;  /* 0xfffffffe04047892 */ /* 0x000fe4000f8ec03f */
[----:B------:R-:W-:Y:S02]  /*4160*/  ISETP.NE.AND P0, PT, R3, 0x3, PT ;  /* 0x000000030300780c */ /* 0x000fe40003f05270 */
[----:B------:R-:W-:-:S06]  /*4170*/  UIADD3 UR4, UR48, -UR4, URZ ;  /* 0x8000000430047290 */ /* 0x000fcc000fffe03f */
[----:B------:R-:W-:-:S05]  /*4180*/  IMAD.U32 R0, RZ, RZ, UR4 ;  /* 0x00000004ff007e24 */ /* 0x000fca000f8e00ff */
[----:B------:R-:W-:-:S04]  /*4190*/  SHF.L.U32 R0, R0, 0x1f, RZ ;  /* 0x0000001f00007819 */ /* 0x000fc800000006ff */
[----:B------:R-:W0:Y:S02]  /*41a0*/  SYNCS.PHASECHK.TRANS64.TRYWAIT P1, [UR38+0x28c00], R0 ;  /* 0x028c0000ff0075a7 */ /* 0x000e240008020166 */
[----:B0-----:R-:W-:Y:S05]  /*41b0*/  @!P1 BRA `(.L_x_3390) ;  /* 0x000000f800fc9947 */ /* 0x001fea0003800000 */
.L_x_3564:
[----:B------:R-:W-:Y:S05]  /*41c0*/  @!P0 BRA `(.L_x_3391) ;  /* 0x0000000000048947 */ /* 0x000fea0003800000 */
[----:B------:R-:W-:Y:S01]  /*41d0*/  BPT.TRAP 0x1 ;  /* 0x000000040000795c */ /* 0x000fe20000300000 */
.L_x_3391:
[----:B------:R-:W-:Y:S02]  /*41e0*/  IMAD.U32 R7, RZ, RZ, UR37 ;  /* 0x00000025ff077e24 */ /* 0x000fe4000f8e00ff */
[----:B------:R-:W-:-:S03]  /*41f0*/  IMAD.U32 R8, RZ, RZ, UR47 ;  /* 0x0000002fff087e24 */ /* 0x000fc6000f8e00ff */
[----:B------:R-:W-:Y:S02]  /*4200*/  LEA R7, R7, UR38, 0x3 ;  /* 0x0000002607077c11 */ /* 0x000fe4000f8e18ff */
[----:B------:R-:W-:-:S04]  /*4210*/  SHF.L.U32 R8, R8, 0x1f, RZ ;  /* 0x0000001f08087819 */ /* 0x000fc800000006ff */
[----:B------:R1:W2:Y:S01]  /*4220*/  SYNCS.PHASECHK.TRANS64.TRYWAIT P1, [R7+URZ+0x28c30], R8 ;  /* 0x028c3008070075a7 */ /* 0x0002a2000802017f */
[----:B------:R-:W-:Y:S05]  /*4230*/  @!P0 BRA `(.L_x_3392) ;  /* 0x0000000000048947 */ /* 0x000fea0003800000 */
[----:B------:R-:W-:Y:S01]  /*4240*/  BPT.TRAP 0x1 ;  /* 0x000000040000795c */ /* 0x000fe20000300000 */
.L_x_3392:
[----:B--2---:R-:W-:Y:S05]  /*4250*/  @P1 BRA `(.L_x_3393) ;  /* 0x0000000000081947 */ /* 0x004fea0003800000 */
[----:B------:R-:W2:Y:S02]  /*4260*/  SYNCS.PHASECHK.TRANS64.TRYWAIT P1, [R7+URZ+0x28c30], R8 ;  /* 0x028c3008070075a7 */ /* 0x000ea4000802017f */
[----:B--2---:R-:W-:Y:S05]  /*4270*/  @!P1 BRA `(.L_x_3394) ;  /* 0x000000f800e49947 */ /* 0x004fea0003800000 */
.L_x_3393:
[----:B0-----:R-:W0:Y:S01]  /*4280*/  S2R R0, SR_TID.X ;  /* 0x0000000000007919 */ /* 0x001e220000002100 */
[----:B------:R-:W-:-:S04]  /*4290*/  UIADD3 UR4, UR38, 0x22400, URZ ;  /* 0x0002240026047890 */ /* 0x000fc8000fffe03f */
[----:B------:R-:W-:-:S04]  /*42a0*/  USHF.R.U32.HI UR4, URZ, 0x4, UR4 ;  /* 0x000000043f047899 */ /* 0x000fc80008011604 */
[----:B------:R-:W-:-:S06]  /*42b0*/  ULOP3.LUT UR4, UR4, 0x3fff, URZ, 0xc0, !UPT ;  /* 0x00003fff04047892 */ /* 0x000fcc000f8ec03f */
[----:B------:R-:W-:Y:S01]  /*42c0*/  IMAD.U32 R3, RZ, RZ, UR4 ;  /* 0x00000004ff037e24 */ /* 0x000fe2000f8e00ff */
[----:B------:R-:W-:Y:S05]  /*42d0*/  WARPSYNC.ALL ;  /* 0x0000000000007948 */ /* 0x000fea0003800000 */
[----:B------:R-:W-:Y:S02]  /*42e0*/  LOP3.LUT R3, R3, 0x10000, RZ, 0xfc, !PT ;  /* 0x0001000003037812 */ /* 0x000fe400078efcff */
[----:B0-----:R-:W-:-:S04]  /*42f0*/  LOP3.LUT R0, R0, 0x7f, RZ, 0xc0, !PT ;  /* 0x0000007f00007812 */ /* 0x001fc800078ec0ff */
[----:B------:R-:W-:Y:S02]  /*4300*/  ISETP.NE.AND P1, PT, R0, RZ, PT ;  /* 0x000000ff0000720c */ /* 0x000fe40003f25270 */
[----:B------:R-:W-:Y:S01]  /*4310*/  R2UR UR12, R3 ;  /* 0x00000000030c72ca */ /* 0x000fe200000e0000 */
[----:B------:R-:W-:Y:S01]  /*4320*/  UIADD3 UR4, UR38, 0x20400, URZ ;  /* 0x0002040026047890 */ /* 0x000fe2000fffe03f */
[----:B------:R-:W-:Y:S01]  /*4330*/  WARPGROUP.ARRIVE ;  /* 0x00000000000079c5 */ /* 0x000fe20000000000 */
[----:B------:R-:W-:Y:S01]  /*4340*/  UMOV UR7, 0x40000040 ;  /* 0x4000004000077882 */ /* 0x000fe20000000000 */
[----:B------:R-:W-:Y:S01]  /*4350*/  UMOV UR5, 0x40000040 ;  /* 0x4000004000057882 */ /* 0x000fe20000000000 */
[----:B------:R-:W-:Y:S01]  /*4360*/  USHF.R.U32.HI UR4, URZ, 0x4, UR4 ;  /* 0x000000043f047899 */ /* 0x000fe20008011604 */
[----:B------:R-:W-:Y:S01]  /*4370*/  UMOV UR11, 0x40000040 ;  /* 0x40000040000b7882 */ /* 0x000fe20000000000 */
[----:B------:R-:W-:Y:S02]  /*4380*/  UMOV UR9, 0x40000040 ;  /* 0x4000004000097882 */ /* 0x000fe40000000000 */
[----:B------:R-:W-:Y:S01]  /*4390*/  ULOP3.LUT UR4, UR4, 0x3fff, URZ, 0xc0, !UPT ;  /* 0x00003fff04047892 */ /* 0x000fe2000f8ec03f */
[----:B------:R-:W-:Y:S01]  /*43a0*/  UMOV UR15, 0x40000040 ;  /* 0x40000040000f7882 */ /* 0x000fe20000000000 */
[----:B------:R-:W-:-:S02]  /*43b0*/  UIMAD UR53, UR52, -0x40, UR53 ;  /* 0xffffffc0343578a4 */ /* 0x000fc4000f8e0235 */
[----:B------:R-:W-:Y:S02]  /*43c0*/  ULEA UR12, UR37, UR12, 0x9 ;  /* 0x0000000c250c7291 */ /* 0x000fe4000f8e483f */
[----:B------:R-:W-:Y:S02]  /*43d0*/  ULOP3.LUT UR13, UR4, 0x10000, URZ, 0xfc, !UPT ;  /* 0x00010000040d7892 */ /* 0x000fe4000f8efc3f */
[----:B------:R-:W-:Y:S01]  /*43e0*/  UIADD3 UR10, UR12, 0x4, URZ ;  /* 0x000000040c0a7890 */ /* 0x000fe2000fffe03f */
[----:B------:R-:W-:Y:S01]  /*43f0*/  IMAD.U32 R0, RZ, RZ, UR53 ;  /* 0x00000035ff007e24 */ /* 0x000fe2000f8e00ff */
[----:B------:R-:W-:Y:S01]  /*4400*/  UIADD3 UR8, UR13, 0x4, URZ ;  /* 0x000000040d087890 */ /* 0x000fe2000fffe03f */
[----:B------:R-:W-:Y:S02]  /*4410*/  UMOV UR6, UR12 ;  /* 0x0000000c00067c82 */ /* 0x000fe40008000000 */
[----:B------:R-:W-:Y:S01]  /*4420*/  UMOV UR4, UR13 ;  /* 0x0000000d00047c82 */ /* 0x000fe20008000000 */
[----:B------:R-:W-:Y:S01]  /*4430*/  UIADD3 UR14, UR12, 0x6, URZ ;  /* 0x000000060c0e7890 */ /* 0x000fe2000fffe03f */
[----:B------:R-:W-:Y:S01]  /*4440*/  HGMMA.64x64x16.F32 R24, gdesc[UR4], RZ, !UPT, gsb0 ;  /* 0x00e00000041879f0 */ /* 0x000fe2000c0008ff */
[----:B------:R-:W-:Y:S01]  /*4450*/  UIADD3 UR6, UR12, 0x2, URZ ;  /* 0x000000020c067890 */ /* 0x000fe2000fffe03f */
[----:B------:R-:W-:Y:S01]  /*4460*/  IADD3 R0, -R223, 0x40, R0 ;  /* 0x00000040df007810 */ /* 0x000fe20007ffe100 */
[----:B------:R-:W-:Y:S01]  /*4470*/  UIADD3 UR4, UR13, 0x2, URZ ;  /* 0x000000020d047890 */ /* 0x000fe2000fffe03f */
[----:B------:R-:W-:Y:S01]  /*4480*/  UMOV UR7, 0x40000040 ;  /* 0x4000004000077882 */ /* 0x000fe20000000000 */
[----:B------:R-:W-:Y:S01]  /*4490*/  UMOV UR5, 0x40000040 ;  /* 0x4000004000057882 */ /* 0x000fe20000000000 */
[----:B------:R-:W-:Y:S01]  /*44a0*/  UIADD3 UR12, UR13, 0x6, URZ ;  /* 0x000000060d0c7890 */ /* 0x000fe2000fffe03f */
[C---:B------:R-:W-:Y:S01]  /*44b0*/  ISETP.GT.AND P3, PT, R0.reuse, RZ, PT ;  /* 0x000000ff0000720c */ /* 0x040fe20003f64270 */
[----:B------:R-:W-:Y:S01]  /*44c0*/  ULDC UR21, c[0x0][0x988] ;  /* 0x0002620000157ab9 */ /* 0x000fe20000000800 */
[----:B------:R-:W-:Y:S01]  /*44d0*/  UMOV UR13, 0x40000040 ;  /* 0x40000040000d7882 */ /* 0x000fe20000000000 */
[----:B------:R-:W-:-:S02]  /*44e0*/  ISETP.GT.AND P6, PT, R0, 0x1, PT ;  /* 0x000000010000780c */ /* 0x000fc40003fc4270 */
[C---:B------:R-:W-:Y:S02]  /*44f0*/  ISETP.GT.AND P5, PT, R0.reuse, 0x8, PT ;  /* 0x000000080000780c */ /* 0x040fe40003fa4270 */
[C---:B------:R-:W-:Y:S02]  /*4500*/  ISETP.GT.AND P4, PT, R0.reuse, 0x9, PT ;  /* 0x000000090000780c */ /* 0x040fe40003f84270 */
[----:B------:R-:W-:Y:S01]  /*4510*/  ISETP.GT.AND P2, PT, R0, 0x10, PT ;  /* 0x000000100000780c */ /* 0x000fe20003f44270 */
[----:B------:R-:W-:Y:S02]  /*4520*/  WARPGROUP.DEPBAR.LE gsb0, 0x0 ;  /* 0x00008000000079c5 */ /* 0x000fe40000010000 */
[----:B------:R-:W-:-:S06]  /*4530*/  WARPGROUP.ARRIVE ;  /* 0x00000000000079c5 */ /* 0x000fcc0000000000 */
[----:B------:R-:W-:Y:S01]  /*4540*/  HGMMA.64x64x16.F32 R24, gdesc[UR4], R24, gsb0 ;  /* 0x00e00000041879f0 */ /* 0x000fe20008000818 */
[----:B------:R-:W-:Y:S02]  /*4550*/  ULDC UR6, c[0x0][0x9d8] ;  /* 0x0002760000067ab9 */ /* 0x000fe40000000800 */
        /* <DEDUP_REMOVED lines=50> */
[----:B0-----:R-:W-:-:S04]  /*4880*/  FSEL R29, R29, -INF , P4 ;  /* 0xff8000001d1d7808 */ /* 0x001fc80002000000 */
[----:B------:R-:W-:-:S03]  /*4890*/  FMNMX.FTZ R13, R29, R6, !PT ;  /* 0x000000061d0d7209 */ /* 0x000fc60007810000 */
[----:B------:R-:W0:Y:S01]  /*48a0*/  MUFU.TANH R5, R27 ;  /* 0x0000001b00057308 */ /* 0x000e220000002400 */
[----:B---3--:R-:W-:Y:S02]  /*48b0*/  FSEL R4, R4, -INF , P3 ;  /* 0xff80000004047808 */ /* 0x008fe40001800000 */
[----:B------:R-:W-:-:S05]  /*48c0*/  ISETP.GT.AND P3, PT, R0, 0x11, PT ;  /* 0x000000110000780c */ /* 0x000fca0003f64270 */
[----:B------:R-:W3:Y:S01]  /*48d0*/  MUFU.TANH R33, R33 ;  /* 0x0000002100217308 */ /* 0x000ee20000002400 */
[----:B----4-:R-:W-:-:S04]  /*48e0*/  FSEL R32, R32, -INF , P2 ;  /* 0xff80000020207808 */ /* 0x010fc80001000000 */
[----:B------:R-:W-:-:S03]  /*48f0*/  FMNMX.FTZ R6, R32, R13, !PT ;  /* 0x0000000d20067209 */ /* 0x000fc60007810000 */
[----:B------:R-:W4:Y:S01]  /*4900*/  MUFU.TANH R9, R30 ;  /* 0x0000001e00097308 */ /* 0x000f220000002400 */
[----:B0-----:R-:W-:Y:S02]  /*4910*/  FSEL R5, R5, -INF , P6 ;  /* 0xff80000005057808 */ /* 0x001fe40003000000 */
[----:B------:R-:W-:-:S05]  /*4920*/  ISETP.GT.AND P6, PT, R0, 0x18, PT ;  /* 0x000000180000780c */ /* 0x000fca0003fc4270 */
[----:B------:R-:W0:Y:S01]  /*4930*/  MUFU.TANH R36, R36 ;  /* 0x0000002400247308 */ /* 0x000e220000002400 */
[----:B---3--:R-:W-:-:S04]  /*4940*/  FSEL R33, R33, -INF , P3 ;  /* 0xff80000021217808 */ /* 0x008fc80001800000 */
[----:B------:R-:W-:-:S03]  /*4950*/  FMNMX.FTZ R13, R33, R6, !PT ;  /* 0x00000006210d7209 */ /* 0x000fc60007810000 */
[----:B------:R-:W3:Y:S01]  /*4960*/  MUFU.TANH R10, R31 ;  /* 0x0000001f000a7308 */ /* 0x000ee20000002400 */
[----:B----4-:R-:W-:Y:S02]  /*4970*/  FSEL R9, R9, -INF , P5 ;  /* 0xff80000009097808 */ /* 0x010fe40002800000 */
[----:B------:R-:W-:-:S05]  /*4980*/  ISETP.GT.AND P5, PT, R0, 0x19, PT ;  /* 0x000000190000780c */ /* 0x000fca0003fa4270 */
        /* <DEDUP_REMOVED lines=52> */
[----:B----4-:R-:W-:-:S04]  /*4cd0*/  FSEL R53, R53, -INF , P2 ;  /* 0xff80000035357808 */ /* 0x010fc80001000000 */
[----:B------:R-:W-:Y:S02]  /*4ce0*/  FMNMX.FTZ R6, R53, R0, !PT ;  /* 0x0000000035067209 */ /* 0x000fe40007810000 */
[----:B------:R-:W-:Y:S01]  /*4cf0*/  FMNMX.FTZ R0, R4, R5, !PT ;  /* 0x0000000504007209 */ /* 0x000fe20007810000 */
[----:B------:R-:W4:Y:S01]  /*4d00*/  MUFU.TANH R51, R51 ;  /* 0x0000003300337308 */ /* 0x000f220000002400 */
[----:B0-----:R-:W-:Y:S01]  /*4d10*/  FSEL R47, R47, -INF , P6 ;  /* 0xff8000002f2f7808 */ /* 0x001fe20003000000 */
[----:B------:R-:W0:Y:S06]  /*4d20*/  SHFL.BFLY PT, R13, R6, 0x2, 0x1f ;  /* 0x0c401f00060d7f89 */ /* 0x000e2c00000e0000 */
[----:B------:R-:W5:Y:S01]  /*4d30*/  MUFU.TANH R54, R54 ;  /* 0x0000003600367308 */ /* 0x000f620000002400 */
[----:B---3--:R-:W-:-:S07]  /*4d40*/  FSEL R50, R50, -INF , P5 ;  /* 0xff80000032327808 */ /* 0x008fce0002800000 */
[----:B------:R-:W3:Y:S01]  /*4d50*/  MUFU.TANH R55, R55 ;  /* 0x0000003700377308 */ /* 0x000ee20000002400 */
[----:B----4-:R-:W-:Y:S02]  /*4d60*/  FSEL R51, R51, -INF , P4 ;  /* 0xff80000033337808 */ /* 0x010fe40002000000 */
[----:B-----5:R-:W-:Y:S02]  /*4d70*/  FSEL R54, R54, -INF , P3 ;  /* 0xff80000036367808 */ /* 0x020fe40001800000 */
[----:B0-----:R-:W-:Y:S02]  /*4d80*/  FMNMX.FTZ R14, R6, R13, !PT ;  /* 0x0000000d060e7209 */ /* 0x001fe40007810000 */
[----:B------:R-:W-:-:S03]  /*4d90*/  FMNMX.FTZ R13, R9, R0, !PT ;  /* 0x00000000090d7209 */ /* 0x000fc60007810000 */
[----:B------:R-:W0:Y:S01]  /*4da0*/  SHFL.BFLY PT, R15, R14, 0x1, 0x1f ;  /* 0x0c201f000e0f7f89 */ /* 0x000e2200000e0000 */
[----:B------:R-:W-:Y:S02]  /*4db0*/  FMNMX.FTZ R0, R10, R13, !PT ;  /* 0x0000000d0a007209 */ /* 0x000fe40007810000 */
[----:B---3--:R-:W-:Y:S02]  /*4dc0*/  FSEL R55, R55, -INF , P2 ;  /* 0xff80000037377808 */ /* 0x008fe40001000000 */
[----:B------:R-:W-:-:S04]  /*4dd0*/  FMNMX.FTZ R13, R11, R0, !PT ;  /* 0x000000000b0d7209 */ /* 0x000fc80007810000 */
[----:B------:R-:W-:-:S04]  /*4de0*/  FMNMX.FTZ R13, R12, R13, !PT ;  /* 0x0000000d0c0d7209 */ /* 0x000fc80007810000 */
[----:B------:R-:W-:-:S04]  /*4df0*/  FMNMX.FTZ R0, R38, R13, !PT ;  /* 0x0000000d26007209 */ /* 0x000fc80007810000 */
[----:B------:R-:W-:-:S04]  /*4e00*/  FMNMX.FTZ R13, R39, R0, !PT ;  /* 0x00000000270d7209 */ /* 0x000fc80007810000 */
[----:B------:R-:W-:Y:S02]  /*4e10*/  FMNMX.FTZ R0, R42, R13, !PT ;  /* 0x0000000d2a007209 */ /* 0x000fe40007810000 */
[----:B0-----:R-:W-:Y:S02]  /*4e20*/  FMNMX.FTZ R6, R14, R15, !PT ;  /* 0x0000000f0e067209 */ /* 0x001fe40007810000 */
        /* <DEDUP_REMOVED lines=13> */
[----:B------:R-:W-:Y:S01]  /*4f00*/  MUFU.EX2 R24, R24 ;  /* 0x0000001800187308 */ /* 0x000fe20000000800 */
        /* <DEDUP_REMOVED lines=8> */
[----:B------:R-:W3:Y:S01]  /*4f90*/  MUFU.EX2 R25, R25 ;  /* 0x0000001900197308 */ /* 0x000ee20000000800 */
[--C-:B------:R-:W-:Y:S01]  /*4fa0*/  FFMA.FTZ R44, R44, UR21, -R14.reuse ;  /* 0x000000152c2c7c23 */ /* 0x100fe2000801080e */
[--C-:B------:R-:W-:Y:S01]  /*4fb0*/  FFMA.FTZ R45, R45, UR21, -R14.reuse ;  /* 0x000000152d2d7c23 */ /* 0x100fe2000801080e */
[--C-:B------:R-:W-:Y:S01]  /*4fc0*/  FFMA.FTZ R48, R48, UR21, -R14.reuse ;  /* 0x0000001530307c23 */ /* 0x100fe2000801080e */
[--C-:B------:R-:W-:Y:S01]  /*4fd0*/  FFMA.FTZ R49, R49, UR21, -R14.reuse ;  /* 0x0000001531317c23 */ /* 0x100fe2000801080e */
[--C-:B------:R-:W-:Y:S01]  /*4fe0*/  FFMA.FTZ R52, R52, UR21, -R14.reuse ;  /* 0x0000001534347c23 */ /* 0x100fe2000801080e */
[----:B------:R-:W-:-:S02]  /*4ff0*/  FFMA.FTZ R14, R53, UR21, -R14 ;  /* 0x00000015350e7c23 */ /* 0x000fc4000801080e */
[----:B------:R-:W-:Y:S08]  /*5000*/  MUFU.EX2 R28, R28 ;  /* 0x0000001c001c7308 */ /* 0x000ff00000000800 */
[----:B------:R-:W4:Y:S01]  /*5010*/  MUFU.EX2 R29, R29 ;  /* 0x0000001d001d7308 */ /* 0x000f220000000800 */
[----:B---3--:R-:W-:Y:S02]  /*5020*/  F2FP.F16.F32.PACK_AB R152, R25, R24 ;  /* 0x000000181998723e */ /* 0x008fe400000000ff */
[----:B0-----:R-:W-:-:S05]  /*5030*/  FMNMX.FTZ R13, R0, R13, !PT ;  /* 0x0000000d000d7209 */ /* 0x001fca0007810000 */
[----:B------:R-:W-:Y:S01]  /*5040*/  MUFU.EX2 R32, R32 ;  /* 0x0000002000207308 */ /* 0x000fe20000000800 */
[----:B------:R-:W0:Y:S07]  /*5050*/  SHFL.BFLY PT, R0, R13, 0x1, 0x1f ;  /* 0x0c201f000d007f89 */ /* 0x000e2e00000e0000 */
[----:B------:R-:W3:Y:S01]  /*5060*/  MUFU.EX2 R33, R33 ;  /* 0x0000002100217308 */ /* 0x000ee20000000800 */
[----:B----4-:R-:W-:-:S07]  /*5070*/  F2FP.F16.F32.PACK_AB R154, R29, R28 ;  /* 0x0000001c1d9a723e */ /* 0x010fce00000000ff */
[----:B------:R-:W-:Y:S08]  /*5080*/  MUFU.EX2 R36, R36 ;  /* 0x0000002400247308 */ /* 0x000ff00000000800 */
[----:B------:R-:W4:Y:S01]  /*5090*/  MUFU.EX2 R37, R37 ;  /* 0x0000002500257308 */ /* 0x000f220000000800 */
[----:B---3--:R-:W-:Y:S02]  /*50a0*/  F2FP.F16.F32.PACK_AB R156, R33, R32 ;  /* 0x00000020219c723e */ /* 0x008fe400000000ff */
[----:B0-----:R-:W-:-:S04]  /*50b0*/  FMNMX.FTZ R0, R13, R0, !PT ;  /* 0x000000000d007209 */ /* 0x001fc80007810000 */
[C---:B------:R-:W-:Y:S01]  /*50c0*/  FSETP.NEU.FTZ.AND P2, PT, R0.reuse, -INF , PT ;  /* 0xff8000000000780b */ /* 0x040fe20003f5d000 */
[----:B------:R-:W-:Y:S01]  /*50d0*/  FMUL.FTZ R13, R0, UR21 ;  /* 0x00000015000d7c20 */ /* 0x000fe20008410000 */
[----:B------:R-:W-:Y:S04]  /*50e0*/  MUFU.EX2 R40, R40 ;  /* 0x0000002800287308 */ /* 0x000fe80000000800 */
[----:B------:R-:W-:Y:S02]  /*50f0*/  FSEL R15, R13, RZ, P2 ;  /* 0x000000ff0d0f7208 */ /* 0x000fe40001000000 */
[----:B----4-:R-:W-:Y:S02]  /*5100*/  F2FP.F16.F32.PACK_AB R158, R37, R36 ;  /* 0x00000024259e723e */ /* 0x010fe400000000ff */
[----:B------:R-:W-:Y:S01]  /*5110*/  MUFU.EX2 R13, R14 ;  /* 0x0000000e000d7308 */ /* 0x000fe20000000800 */
[--C-:B------:R-:W-:Y:S01]  /*5120*/  FFMA.FTZ R4, R4, UR21, -R15.reuse ;  /* 0x0000001504047c23 */ /* 0x100fe2000801080f */
[--C-:B------:R-:W-:Y:S01]  /*5130*/  FFMA.FTZ R5, R5, UR21, -R15.reuse ;  /* 0x0000001505057c23 */ /* 0x100fe2000801080f */
[--C-:B------:R-:W-:Y:S01]  /*5140*/  FFMA.FTZ R9, R9, UR21, -R15.reuse ;  /* 0x0000001509097c23 */ /* 0x100fe2000801080f */
[--C-:B------:R-:W-:Y:S01]  /*5150*/  FFMA.FTZ R10, R10, UR21, -R15.reuse ;  /* 0x000000150a0a7c23 */ /* 0x100fe2000801080f */
[--C-:B------:R-:W-:Y:S01]  /*5160*/  FFMA.FTZ R11, R11, UR21, -R15.reuse ;  /* 0x000000150b0b7c23 */ /* 0x100fe2000801080f */
[--C-:B------:R-:W-:Y:S01]  /*5170*/  FFMA.FTZ R12, R12, UR21, -R15.reuse ;  /* 0x000000150c0c7c23 */ /* 0x100fe2000801080f */
[--C-:B------:R-:W-:Y:S01]  /*5180*/  FFMA.FTZ R38, R38, UR21, -R15.reuse ;  /* 0x0000001526267c23 */ /* 0x100fe2000801080f */
[----:B------:R0:W-:Y:S01]  /*5190*/  MUFU.EX2 R153, R4 ;  /* 0x0000000400997308 */ /* 0x0001e20000000800 */
[--C-:B------:R-:W-:Y:S01]  /*51a0*/  FFMA.FTZ R39, R39, UR21, -R15.reuse ;  /* 0x0000001527277c23 */ /* 0x100fe2000801080f */
[--C-:B------:R-:W-:Y:S01]  /*51b0*/  FFMA.FTZ R42, R42, UR21, -R15.reuse ;  /* 0x000000152a2a7c23 */ /* 0x100fe2000801080f */
[--C-:B------:R-:W-:Y:S01]  /*51c0*/  FFMA.FTZ R43, R43, UR21, -R15.reuse ;  /* 0x000000152b2b7c23 */ /* 0x100fe2000801080f */
[--C-:B------:R-:W-:Y:S01]  /*51d0*/  FFMA.FTZ R46, R46, UR21, -R15.reuse ;  /* 0x000000152e2e7c23 */ /* 0x100fe2000801080f */
[--C-:B------:R-:W-:Y:S01]  /*51e0*/  FFMA.FTZ R47, R47, UR21, -R15.reuse ;  /* 0x000000152f2f7c23 */ /* 0x100fe2000801080f */
[--C-:B------:R-:W-:Y:S01]  /*51f0*/  FFMA.FTZ R50, R50, UR21, -R15.reuse ;  /* 0x0000001532327c23 */ /* 0x100fe2000801080f */
[----:B------:R-:W-:Y:S01]  /*5200*/  FFMA.FTZ R51, R51, UR21, -R15 ;  /* 0x0000001533337c23 */ /* 0x000fe2000801080f */
[----:B------:R3:W4:Y:S01]  /*5210*/  MUFU.EX2 R20, R5 ;  /* 0x0000000500147308 */ /* 0x0007220000000800 */
[----:B0-----:R-:W-:-:S02]  /*5220*/  @!P1 VIADD R4, R7, 0x28c40 ;  /* 0x00028c4007049836 */ /* 0x001fc40000000000 */
[--C-:B------:R-:W-:Y:S01]  /*5230*/  FFMA.FTZ R54, R54, UR21, -R15.reuse ;  /* 0x0000001536367c23 */ /* 0x100fe2000801080f */
[----:B------:R-:W-:Y:S02]  /*5240*/  FFMA.FTZ R15, R55, UR21, -R15 ;  /* 0x00000015370f7c23 */ /* 0x000fe4000801080f */
[----:B------:R-:W-:Y:S02]  /*5250*/  @!P1 PRMT R4, RZ, 0x654, R4 ;  /* 0x00000654ff049816 */ /* 0x000fe40000000004 */
[----:B------:R-:W0:Y:S01]  /*5260*/  MUFU.EX2 R9, R9 ;  /* 0x0000000900097308 */ /* 0x000e220000000800 */
[----:B---3--:R-:W-:Y:S01]  /*5270*/  FADD.FTZ R5, R24, R25 ;  /* 0x0000001918057221 */ /* 0x008fe20000010000 */
[----:B------:R3:W-:Y:S03]  /*5280*/  @!P1 SYNCS.ARRIVE.TRANS64.RED.A1T0 RZ, [R4+URZ], RZ ;  /* 0x000000ff04ff99a7 */ /* 0x0007e6000810043f */
[----:B------:R-:W-:-:S03]  /*5290*/  FADD.FTZ R26, R28, R5 ;  /* 0x000000051c1a7221 */ /* 0x000fc60000010000 */
[----:B------:R-:W3:Y:S01]  /*52a0*/  MUFU.EX2 R10, R10 ;  /* 0x0000000a000a7308 */ /* 0x000ee20000000800 */
[----:B----4-:R-:W-:Y:S01]  /*52b0*/  FADD.FTZ R14, R153, R20 ;  /* 0x00000014990e7221 */ /* 0x010fe20000010000 */
[----:B------:R-:W-:Y:S01]  /*52c0*/  FADD.FTZ R21, R29, R26 ;  /* 0x0000001a1d157221 */ /* 0x000fe20000010000 */
[----:B------:R-:W-:-:S05]  /*52d0*/  F2FP.F16.F32.PACK_AB R153, R20, R153 ;  /* 0x000000991499723e */ /* 0x000fca00000000ff */
[----:B------:R-:W4:Y:S01]  /*52e0*/  MUFU.EX2 R11, R11 ;  /* 0x0000000b000b7308 */ /* 0x000f220000000800 */
[----:B0-----:R-:W-:Y:S01]  /*52f0*/  FADD.FTZ R5, R9, R14 ;  /* 0x0000000e09057221 */ /* 0x001fe20000010000 */
[----:B------:R-:W-:-:S04]  /*5300*/  FADD.FTZ R14, R32, R21 ;  /* 0x00000015200e7221 */ /* 0x000fc80000010000 */
[----:B------:R-:W-:Y:S02]  /*5310*/  FADD.FTZ R21, R33, R14 ;  /* 0x0000000e21157221 */ /* 0x000fe40000010000 */
[----:B------:R-:W0:Y:S01]  /*5320*/  MUFU.EX2 R12, R12 ;  /* 0x0000000c000c7308 */ /* 0x000e220000000800 */
[C---:B---3--:R-:W-:Y:S01]  /*5330*/  FADD.FTZ R4, R10.reuse, R5 ;  /* 0x000000050a047221 */ /* 0x048fe20000010000 */
[----:B------:R-:W-:Y:S01]  /*5340*/  F2FP.F16.F32.PACK_AB R155, R10, R9 ;  /* 0x000000090a9b723e */ /* 0x000fe200000000ff */
[----:B------:R-:W-:Y:S06]  /*5350*/  BAR.SYNC.DEFER_BLOCKING 0xf, 0x100 ;  /* 0x03c4000000007b1d */ /* 0x000fec0000010000 */
[----:B------:R-:W3:Y:S01]  /*5360*/  MUFU.EX2 R38, R38 ;  /* 0x0000002600267308 */ /* 0x000ee20000000800 */
[----:B----4-:R-:W-:Y:S01]  /*5370*/  FADD.FTZ R5, R11, R4 ;  /* 0x000000040b057221 */ /* 0x010fe20000010000 */
[----:B------:R-:W-:-:S04]  /*5380*/  FADD.FTZ R4, R36, R21 ;  /* 0x0000001524047221 */ /* 0x000fc80000010000 */
[----:B------:R-:W-:Y:S02]  /*5390*/  FADD.FTZ R21, R37, R4 ;  /* 0x0000000425157221 */ /* 0x000fe40000010000 */
[----:B------:R-:W4:Y:S01]  /*53a0*/  MUFU.EX2 R39, R39 ;  /* 0x0000002700277308 */ /* 0x000f220000000800 */
[----:B0-----:R-:W-:Y:S01]  /*53b0*/  FADD.FTZ R5, R12, R5 ;  /* 0x000000050c057221 */ /* 0x001fe20000010000 */
[----:B------:R-:W-:Y:S01]  /*53c0*/  FADD.FTZ R14, R40, R21 ;  /* 0x00000015280e7221 */ /* 0x000fe20000010000 */
[----:B------:R-:W-:-:S05]  /*53d0*/  F2FP.F16.F32.PACK_AB R157, R12, R11 ;  /* 0x0000000b0c9d723e */ /* 0x000fca00000000ff */
[----:B------:R-:W0:Y:S01]  /*53e0*/  MUFU.EX2 R42, R42 ;  /* 0x0000002a002a7308 */ /* 0x000e220000000800 */
[----:B---3--:R-:W-:Y:S01]  /*53f0*/  FADD.FTZ R4, R38, R5 ;  /* 0x0000000526047221 */ /* 0x008fe20000010000 */
[----:B------:R3:W-:Y:S06]  /*5400*/  STSM.16.M88.4 [R18+0x26800], R152 ;  /* 0x0268009812007844 */ /* 0x0007ec0000000200 */
[----:B------:R-:W5:Y:S01]  /*5410*/  MUFU.EX2 R41, R41 ;  /* 0x0000002900297308 */ /* 0x000f620000000800 */
[C---:B----4-:R-:W-:Y:S01]  /*5420*/  FADD.FTZ R5, R39.reuse, R4 ;  /* 0x0000000427057221 */ /* 0x050fe20000010000 */
[----:B------:R-:W-:-:S05]  /*5430*/  F2FP.F16.F32.PACK_AB R159, R39, R38 ;  /* 0x00000026279f723e */ /* 0x000fca00000000ff */
[----:B------:R3:W-:Y:S01]  /*5440*/  STSM.16.M88.4 [R23], R156 ;  /* 0x0000009c17007844 */ /* 0x0007e20000000200 */
[----:B------:R-:W4:Y:S01]  /*5450*/  MUFU.EX2 R43, R43 ;  /* 0x0000002b002b7308 */ /* 0x000f220000000800 */
[----:B0-----:R-:W-:-:S07]  /*5460*/  FADD.FTZ R4, R42, R5 ;  /* 0x000000052a047221 */ /* 0x001fce0000010000 */
[----:B------:R-:W0:Y:S01]  /*5470*/  MUFU.EX2 R44, R44 ;  /* 0x0000002c002c7308 */ /* 0x000e220000000800 */
[C---:B-----5:R-:W-:Y:S01]  /*5480*/  FADD.FTZ R21, R41.reuse, R14 ;  /* 0x0000000e29157221 */ /* 0x060fe20000010000 */
[----:B------:R-:W-:-:S06]  /*5490*/  F2FP.F16.F32.PACK_AB R160, R41, R40 ;  /* 0x0000002829a0723e */ /* 0x000fcc00000000ff */
[----:B------:R-:W5:Y:S01]  /*54a0*/  MUFU.EX2 R46, R46 ;  /* 0x0000002e002e7308 */ /* 0x000f620000000800 */
[C---:B----4-:R-:W-:Y:S01]  /*54b0*/  FADD.FTZ R5, R43.reuse, R4 ;  /* 0x000000042b057221 */ /* 0x050fe20000010000 */
[----:B------:R-:W-:-:S06]  /*54c0*/  F2FP.F16.F32.PACK_AB R161, R43, R42 ;  /* 0x0000002a2ba1723e */ /* 0x000fcc00000000ff */
[----:B------:R-:W4:Y:S01]  /*54d0*/  MUFU.EX2 R45, R45 ;  /* 0x0000002d002d7308 */ /* 0x000f220000000800 */
[----:B0-----:R-:W-:-:S07]  /*54e0*/  FADD.FTZ R4, R44, R21 ;  /* 0x000000152c047221 */ /* 0x001fce0000010000 */
[----:B------:R-:W0:Y:S01]  /*54f0*/  MUFU.EX2 R47, R47 ;  /* 0x0000002f002f7308 */ /* 0x000e220000000800 */
[----:B-----5:R-:W-:-:S07]  /*5500*/  FADD.FTZ R10, R46, R5 ;  /* 0x000000052e0a7221 */ /* 0x020fce0000010000 */
[----:B------:R-:W-:Y:S01]  /*5510*/  MUFU.EX2 R48, R48 ;  /* 0x0000003000307308 */ /* 0x000fe20000000800 */
[C---:B----4-:R-:W-:Y:S01]  /*5520*/  F2FP.F16.F32.PACK_AB R162, R45.reuse, R44 ;  /* 0x0000002c2da2723e */ /* 0x050fe200000000ff */
[----:B------:R-:W-:-:S06]  /*5530*/  FADD.FTZ R45, R45, R4 ;  /* 0x000000042d2d7221 */ /* 0x000fcc0000010000 */
[----:B------:R-:W4:Y:S01]  /*5540*/  MUFU.EX2 R49, R49 ;  /* 0x0000003100317308 */ /* 0x000f220000000800 */
[C---:B0-----:R-:W-:Y:S01]  /*5550*/  F2FP.F16.F32.PACK_AB R163, R47.reuse, R46 ;  /* 0x0000002e2fa3723e */ /* 0x041fe200000000ff */
[----:B------:R-:W-:-:S04]  /*5560*/  FADD.FTZ R47, R47, R10 ;  /* 0x0000000a2f2f7221 */ /* 0x000fc80000010000 */
[----:B------:R3:W-:Y:S02]  /*5570*/  STSM.16.M88.4 [R19], R160 ;  /* 0x000000a013007844 */ /* 0x0007e40000000200 */
[----:B------:R-:W-:Y:S08]  /*5580*/  MUFU.EX2 R50, R50 ;  /* 0x0000003200327308 */ /* 0x000ff00000000800 */
[----:B------:R-:W0:Y:S01]  /*5590*/  MUFU.EX2 R51, R51 ;  /* 0x0000003300337308 */ /* 0x000e220000000800 */
[----:B----4-:R-:W-:Y:S01]  /*55a0*/  F2FP.F16.F32.PACK_AB R164, R49, R48 ;  /* 0x0000003031a4723e */ /* 0x010fe200000000ff */
[----:B------:R-:W-:-:S04]  /*55b0*/  FADD.FTZ R48, R48, R45 ;  /* 0x0000002d30307221 */ /* 0x000fc80000010000 */
[----:B------:R-:W-:Y:S02]  /*55c0*/  FADD.FTZ R49, R49, R48 ;  /* 0x0000003031317221 */ /* 0x000fe40000010000 */
[----:B------:R-:W4:Y:S08]  /*55d0*/  MUFU.EX2 R52, R52 ;  /* 0x0000003400347308 */ /* 0x000f300000000800 */
[----:B------:R-:W-:Y:S01]  /*55e0*/  MUFU.EX2 R54, R54 ;  /* 0x0000003600367308 */ /* 0x000fe20000000800 */
[----:B0-----:R-:W-:Y:S01]  /*55f0*/  F2FP.F16.F32.PACK_AB R165, R51, R50 ;  /* 0x0000003233a5723e */ /* 0x001fe200000000ff */
[----:B------:R-:W-:-:S04]  /*5600*/  FADD.FTZ R50, R50, R47 ;  /* 0x0000002f32327221 */ /* 0x000fc80000010000 */
[----:B------:R-:W-:Y:S02]  /*5610*/  FADD.FTZ R51, R51, R50 ;  /* 0x0000003233337221 */ /* 0x000fe40000010000 */
[----:B------:R-:W0:Y:S01]  /*5620*/  MUFU.EX2 R15, R15 ;  /* 0x0000000f000f7308 */ /* 0x000e220000000800 */
[----:B----4-:R-:W-:Y:S01]  /*5630*/  F2FP.F16.F32.PACK_AB R166, R13, R52 ;  /* 0x000000340da6723e */ /* 0x010fe200000000ff */
[----:B------:R-:W-:-:S04]  /*5640*/  FADD.FTZ R4, R52, R49 ;  /* 0x0000003134047221 */ /* 0x000fc80000010000 */
[----:B------:R-:W-:Y:S01]  /*5650*/  FADD.FTZ R4, R13, R4 ;  /* 0x000000040d047221 */ /* 0x000fe20000010000 */
[----:B0-----:R-:W-:Y:S01]  /*5660*/  F2FP.F16.F32.PACK_AB R167, R15, R54 ;  /* 0x000000360fa7723e */ /* 0x001fe200000000ff */
[----:B------:R-:W-:-:S04]  /*5670*/  FADD.FTZ R54, R54, R51 ;  /* 0x0000003336367221 */ /* 0x000fc80000010000 */
[----:B------:R3:W-:Y:S01]  /*5680*/  STSM.16.M88.4 [R22], R164 ;  /* 0x000000a416007844 */ /* 0x0007e20000000200 */
[----:B------:R-:W-:Y:S01]  /*5690*/  FADD.FTZ R5, R15, R54 ;  /* 0x000000360f057221 */ /* 0x000fe20000010000 */
[----:B------:R-:W-:Y:S06]  /*56a0*/  @!P0 BRA `(.L_x_3395) ;  /* 0x0000000000048947 */ /* 0x000fec0003800000 */
[----:B------:R-:W-:Y:S01]  /*56b0*/  BPT.TRAP 0x1 ;  /* 0x000000040000795c */ /* 0x000fe20000300000 */
.L_x_3395:
[----:B------:R0:W4:Y:S01]  /*56c0*/  SYNCS.PHASECHK.TRANS64.TRYWAIT P2, [R7+URZ+0x28c50], R8 ;  /* 0x028c5008070075a7 */ /* 0x000122000804017f */
[----:B------:R-:W-:Y:S05]  /*56d0*/  @!P0 BRA `(.L_x_3396) ;  /* 0x0000000000048947 */ /* 0x000fea0003800000 */
[----:B------:R-:W-:Y:S01]  /*56e0*/  BPT.TRAP 0x1 ;  /* 0x000000040000795c */ /* 0x000fe20000300000 */
.L_x_3396:
[----:B------:R-:W-:Y:S01]  /*56f0*/  ULOP3.LUT UR54, UR54, 0x2000000, URZ, 0xfc, !UPT ;  /* 0x0200000036367892 */ /* 0x000fe2000f8efc3f */
[----:B----4-:R-:W-:Y:S11]  /*5700*/  @P2 BRA `(.L_x_3397) ;  /* 0x0000000000082947 */ /* 0x010ff60003800000 */
[----:B------:R-:W4:Y:S02]  /*5710*/  SYNCS.PHASECHK.TRANS64.TRYWAIT P2, [R7+URZ+0x28c50], R8 ;  /* 0x028c5008070075a7 */ /* 0x000f24000804017f */
[----:B----4-:R-:W-:Y:S05]  /*5720*/  @!P2 BRA `(.L_x_3398) ;  /* 0x000000e400cca947 */ /* 0x010fea0003800000 */
.L_x_3397:
[----:B------:R-:W-:Y:S01]  /*5730*/  ULEA UR10, UR37, UR54, 0xc ;  /* 0x00000036250a7291 */ /* 0x000fe2000f8e603f */
[----:B------:R-:W-:Y:S01]  /*5740*/  WARPGROUP.ARRIVE ;  /* 0x00000000000079c5 */ /* 0x000fe20000000000 */
[----:B------:R-:W-:Y:S01]  /*5750*/  UMOV UR7, 0x40000040 ;  /* 0x4000004000077882 */ /* 0x000fe20000000000 */
[----:B------:R-:W-:Y:S01]  /*5760*/  UIADD3 UR20, UR52, -0x2, URZ ;  /* 0xfffffffe34147890 */ /* 0x000fe2000fffe03f */
[----:B012-4-:R-:W-:-:S03]  /*5770*/  @!P1 VIADD R7, R7, 0x28c60 ;  /* 0x00028c6007079836 */ /* 0x017fc60000000000 */
[----:B------:R-:W-:Y:S01]  /*5780*/  UMOV UR6, UR10 ;  /* 0x0000000a00067c82 */ /* 0x000fe20008000000 */
[----:B------:R-:W-:Y:S01]  /*5790*/  UISETP.GE.AND UP0, UPT, UR20, UR51, UPT ;  /* 0x000000331400728c */ /* 0x000fe2000bf06270 */
[----:B------:R-:W-:Y:S01]  /*57a0*/  HGMMA.64x256x16.F32 R24, R152, gdesc[UR4].tnspB, RZ, !UPT, gsb0 ;  /* 0x43e0000498187df0 */ /* 0x000fe2000c0008ff */
[----:B------:R-:W-:Y:S01]  /*57b0*/  UIADD3 UR6, UR10, 0x80, URZ ;  /* 0x000000800a067890 */ /* 0x000fe2000fffe03f */
[----:B------:R-:W-:Y:S01]  /*57c0*/  @!P1 PRMT R7, RZ, 0x654, R7 ;  /* 0x00000654ff079816 */ /* 0x000fe20000000007 */
[----:B------:R-:W-:Y:S02]  /*57d0*/  UMOV UR7, 0x40000040 ;  /* 0x4000004000077882 */ /* 0x000fe40000000000 */
[----:B------:R-:W-:Y:S01]  /*57e0*/  PLOP3.LUT P2, PT, PT, PT, UP0, 0x80, 0x0 ;  /* 0x000000000000781c */ /* 0x000fe20003f4f008 */
[----:B------:R-:W-:Y:S02]  /*57f0*/  WARPGROUP.DEPBAR.LE gsb0, 0x0 ;  /* 0x00008000000079c5 */ /* 0x000fe40000010000 */
[----:B------:R-:W-:-:S15]  /*5800*/  WARPGROUP.ARRIVE ;  /* 0x00000000000079c5 */ /* 0x000fde0000000000 */
[----:B------:R-:W-:-:S05]  /*5810*/  NOP ;  /* 0x0000000000007918 */ /* 0x000fca0000000000 */
[----:B------:R-:W-:Y:S01]  /*5820*/  HGMMA.64x256x16.F32 R24, R156, gdesc[UR4].tnspB, R24, gsb0 ;  /* 0x43e000049c187df0 */ /* 0x000fe20008000818 */
[----:B------:R-:W-:Y:S01]  /*5830*/  UIADD3 UR6, UR10, 0x100, URZ ;  /* 0x000001000a067890 */ /* 0x000fe2000fffe03f */
[----:B------:R-:W-:Y:S01]  /*5840*/  UMOV UR7, 0x40000040 ;  /* 0x4000004000077882 */ /* 0x000fe20000000000 */
[----:B------:R-:W-:Y:S02]  /*5850*/  WARPGROUP.DEPBAR.LE gsb0, 0x0 ;  /* 0x00008000000079c5 */ /* 0x000fe40000010000 */
[----:B------:R-:W-:-:S15]  /*5860*/  WARPGROUP.ARRIVE ;  /* 0x00000000000079c5 */ /* 0x000fde0000000000 */
[----:B------:R-:W-:-:S08]  /*5870*/  NOP ;  /* 0x0000000000007918 */ /* 0x000fd00000000000 */
[----:B------:R-:W-:Y:S01]  /*5880*/  HGMMA.64x256x16.F32 R24, R160, gdesc[UR4].tnspB, R24, gsb0 ;  /* 0x43e00004a0187df0 */ /* 0x000fe20008000818 */
[----:B------:R-:W-:Y:S01]  /*5890*/  UIADD3 UR6, UR10, 0x180, URZ ;  /* 0x000001800a067890 */ /* 0x000fe2000fffe03f */
        /* <DEDUP_REMOVED lines=16> */
[----:B------:R-:W-:Y:S01]  /*59a0*/  IMAD.MOV.U32 R8, RZ, RZ, R0 ;  /* 0x000000ffff087224 */ /* 0x000fe200078e0000 */
[----:B------:R-:W-:Y:S01]  /*59b0*/  UMOV UR22, UR37 ;  /* 0x0000002500167c82 */ /* 0x000fe20008000000 */
[----:B------:R-:W-:Y:S01]  /*59c0*/  IMAD.MOV.U32 R9, RZ, RZ, R6 ;  /* 0x000000ffff097224 */ /* 0x000fe200078e0006 */
[----:B------:R-:W-:Y:S01]  /*59d0*/  ULDC UR23, c[0x0][0x9d8] ;  /* 0x0002760000177ab9 */ /* 0x000fe20000000800 */
[----:B------:R-:W-:-:S05]  /*59e0*/  ULDC UR21, c[0x0][0x988] ;  /* 0x0002620000157ab9 */ /* 0x000fca0000000800 */
.L_x_3408:
[----:B------:R-:W-:Y:S01]  /*59f0*/  UIADD3 UR37, UR22, 0x1, URZ ;  /* 0x0000000116257890 */ /* 0x000fe2000fffe03f */
[----:B------:R-:W-:Y:S01]  /*5a00*/  UMOV UR6, UR20 ;  /* 0x0000001400067c82 */ /* 0x000fe20008000000 */
[----:B------:R-:W-:Y:S02]  /*5a10*/  UIADD3 UR20, UR20, -0x1, URZ ;  /* 0xffffffff14147890 */ /* 0x000fe4000fffe03f */
[----:B------:R-:W-:-:S04]  /*5a20*/  UISETP.NE.AND UP0, UPT, UR37, 0x2, UPT ;  /* 0x000000022500788c */ /* 0x000fc8000bf05270 */
[----:B------:R-:W-:Y:S02]  /*5a30*/  USEL UR7, URZ, 0x1, UP0 ;  /* 0x000000013f077887 */ /* 0x000fe40008000000 */
[----:B------:R-:W-:Y:S02]  /*5a40*/  USEL UR37, UR37, URZ, UP0 ;  /* 0x0000003f25257287 */ /* 0x000fe40008000000 */
[----:B------:R-:W-:Y:S02]  /*5a50*/  ULOP3.LUT UR47, UR47, UR7, URZ, 0x3c, !UPT ;  /* 0x000000072f2f7292 */ /* 0x000fe4000f8e3c3f */
[----:B------:R-:W-:Y:S01]  /*5a60*/  UISETP.GT.AND UP0, UPT, UR6, UR51, UPT ;  /* 0x000000330600728c */ /* 0x000fe2000bf04270 */
[----:B01----:R-:W-:Y:S10]  /*5a70*/  @!P0 BRA `(.L_x_3400) ;  /* 0x0000000000048947 */ /* 0x003ff40003800000 */
[----:B------:R-:W-:Y:S01]  /*5a80*/  BPT.TRAP 0x1 ;  /* 0x000000040000795c */ /* 0x000fe20000300000 */
.L_x_3400:
[----:B------:R-:W-:Y:S01]  /*5a90*/  ULEA UR24, UR37, UR38, 0x3 ;  /* 0x0000002625187291 */ /* 0x000fe2000f8e183f */
[----:B0-----:R-:W-:-:S05]  /*5aa0*/  IMAD.U32 R7, RZ, RZ, UR47 ;  /* 0x0000002fff077e24 */ /* 0x001fca000f8e00ff */
[----:B------:R-:W-:-:S04]  /*5ab0*/  SHF.L.U32 R7, R7, 0x1f, RZ ;  /* 0x0000001f07077819 */ /* 0x000fc800000006ff */
[----:B------:R0:W1:Y:S01]  /*5ac0*/  SYNCS.PHASECHK.TRANS64.TRYWAIT P2, [UR24+0x28c30], R7 ;  /* 0x028c3007ff0075a7 */ /* 0x0000620008040158 */
[----:B------:R-:W-:Y:S05]  /*5ad0*/  @!P0 BRA `(.L_x_3401) ;  /* 0x0000000000048947 */ /* 0x000fea0003800000 */
[----:B------:R-:W-:Y:S01]  /*5ae0*/  BPT.TRAP 0x1 ;  /* 0x000000040000795c */ /* 0x000fe20000300000 */
.L_x_3401:
[----:B-1----:R-:W-:Y:S05]  /*5af0*/  @P2 BRA `(.L_x_3402) ;  /* 0x0000000000082947 */ /* 0x002fea0003800000 */
[----:B------:R-:W1:Y:S02]  /*5b00*/  SYNCS.PHASECHK.TRANS64.TRYWAIT P2, [UR24+0x28c30], R7 ;  /* 0x028c3007ff0075a7 */ /* 0x000e640008040158 */
[----:B-1----:R-:W-:Y:S05]  /*5b10*/  @!P2 BRA `(.L_x_3403) ;  /* 0x000000e000e4a947 */ /* 0x002fea0003800000 */
.L_x_3402:
[----:B------:R-:W-:Y:S01]  /*5b20*/  R2UR UR18, R3 ;  /* 0x00000000031272ca */ /* 0x000fe200000e0000 */
[----:B------:R-:W-:Y:S01]  /*5b30*/  UIADD3 UR6, UR38, 0x20400, URZ ;  /* 0x0002040026067890 */ /* 0x000fe2000fffe03f */
[----:B---3--:R-:W-:Y:S01]  /*5b40*/  WARPGROUP.ARRIVE ;  /* 0x00000000000079c5 */ /* 0x008fe20000000000 */
[----:B------:R-:W-:Y:S01]  /*5b50*/  UMOV UR19, 0x40000040 ;  /* 0x4000004000137882 */ /* 0x000fe20000000000 */
[----:B------:R-:W-:Y:S01]  /*5b60*/  UMOV UR17, 0x40000040 ;  /* 0x4000004000117882 */ /* 0x000fe20000000000 */
[----:B------:R-:W-:Y:S01]  /*5b70*/  USHF.R.U32.HI UR6, URZ, 0x4, UR6 ;  /* 0x000000043f067899 */ /* 0x000fe20008011606 */
[----:B------:R-:W-:Y:S01]  /*5b80*/  ISETP.NE.AND P2, PT, R17, RZ, PT ;  /* 0x000000ff1100720c */ /* 0x000fe20003f45270 */
[----:B------:R-:W-:Y:S01]  /*5b90*/  UMOV UR7, 0x40000040 ;  /* 0x4000004000077882 */ /* 0x000fe20000000000 */
[----:B------:R-:W-:Y:S01]  /*5ba0*/  UMOV UR11, 0x40000040 ;  /* 0x40000040000b7882 */ /* 0x000fe20000000000 */
[----:B------:R-:W-:Y:S01]  /*5bb0*/  ULOP3.LUT UR6, UR6, 0x3fff, URZ, 0xc0, !UPT ;  /* 0x00003fff06067892 */ /* 0x000fe2000f8ec03f */
[----:B------:R-:W-:-:S03]  /*5bc0*/  UMOV UR15, 0x40000040 ;  /* 0x40000040000f7882 */ /* 0x000fc60000000000 */
[----:B------:R-:W-:Y:S02]  /*5bd0*/  ULEA UR18, UR37, UR18, 0x9 ;  /* 0x0000001225127291 */ /* 0x000fe4000f8e483f */
[----:B------:R-:W-:Y:S02]  /*5be0*/  ULOP3.LUT UR16, UR6, 0x10000, URZ, 0xfc, !UPT ;  /* 0x0001000006107892 */ /* 0x000fe4000f8efc3f */
[----:B------:R-:W-:Y:S02]  /*5bf0*/  UIADD3 UR6, UR18, 0x2, URZ ;  /* 0x0000000212067890 */ /* 0x000fe4000fffe03f */
[----:B------:R-:W-:Y:S02]  /*5c00*/  UIADD3 UR10, UR18, 0x4, URZ ;  /* 0x00000004120a7890 */ /* 0x000fe4000fffe03f */
[----:B------:R-:W-:-:S03]  /*5c10*/  UIADD3 UR14, UR18, 0x6, URZ ;  /* 0x00000006120e7890 */ /* 0x000fc6000fffe03f */
[----:B------:R-:W-:Y:S03]  /*5c20*/  HGMMA.64x64x16.F32 R152, gdesc[UR16], RZ, !UPT, gsb0 ;  /* 0x00e00000109879f0 */ /* 0x000fe6000c0008ff */
        /* <DEDUP_REMOVED lines=10> */
[----:B-1----:R-:W-:Y:S01]  /*5cd0*/  FMUL.FTZ R0, R152, UR23 ;  /* 0x0000001798007c20 */ /* 0x002fe20008410000 */
        /* <DEDUP_REMOVED lines=19> */
[----:B------:R-:W-:-:S02]  /*5e10*/  FMUL.FTZ R172, R183, UR23 ;  /* 0x00000017b7ac7c20 */ /* 0x000fc40008410000 */
        /* <DEDUP_REMOVED lines=28> */
[----:B------:R-:W-:Y:S01]  /*5fe0*/  MUFU.TANH R155, R155 ;  /* 0x0000009b009b7308 */ /* 0x000fe20000002400 */
[----:B---3--:R-:W-:-:S07]  /*5ff0*/  FMNMX.FTZ R6, R164, R6, !PT ;  /* 0x00000006a4067209 */ /* 0x008fce0007810000 */
[----:B------:R-:W-:Y:S01]  /*6000*/  MUFU.TANH R172, R172 ;  /* 0x000000ac00ac7308 */ /* 0x000fe20000002400 */
[----:B-1----:R-:W-:-:S05]  /*6010*/  FMNMX.FTZ R6, R165, R6, !PT ;  /* 0x00000006a5067209 */ /* 0x002fca0007810000 */
[----:B------:R-:W1:Y:S02]  /*6020*/  SHFL.BFLY PT, R157, R6, 0x2, 0x1f ;  /* 0x0c401f00069d7f89 */ /* 0x000e6400000e0000 */
[----:B-1----:R-:W-:Y:S01]  /*6030*/  FMNMX.FTZ R6, R6, R157, !PT ;  /* 0x0000009d06067209 */ /* 0x002fe20007810000 */
[----:B------:R-:W-:-:S04]  /*6040*/  FMUL.FTZ R157, R154, UR23 ;  /* 0x000000179a9d7c20 */ /* 0x000fc80008410000 */
[----:B------:R-:W1:Y:S02]  /*6050*/  SHFL.BFLY PT, R168, R6, 0x1, 0x1f ;  /* 0x0c201f0006a87f89 */ /* 0x000e6400000e0000 */
[----:B------:R-:W-:Y:S01]  /*6060*/  MUFU.TANH R157, R157 ;  /* 0x0000009d009d7308 */ /* 0x000fe20000002400 */
[----:B-1----:R-:W-:-:S05]  /*6070*/  FMNMX.FTZ R6, R6, R168, !PT ;  /* 0x000000a806067209 */ /* 0x002fca0007810000 */
[C---:B------:R-:W-:Y:S01]  /*6080*/  FADD.FTZ R168, -R6.reuse, R9 ;  /* 0x0000000906a87221 */ /* 0x040fe20000010100 */
[----:B------:R-:W-:Y:S01]  /*6090*/  FMUL.FTZ R154, R6, UR21 ;  /* 0x00000015069a7c20 */ /* 0x000fe20008410000 */
[----:B------:R1:W-:Y:S03]  /*60a0*/  MUFU.TANH R9, R158 ;  /* 0x0000009e00097308 */ /* 0x0003e60000002400 */
[--C-:B------:R-:W-:Y:S01]  /*60b0*/  FFMA.FTZ R0, R0, UR21, -R154.reuse ;  /* 0x0000001500007c23 */ /* 0x100fe2000801089a */
[--C-:B------:R-:W-:Y:S01]  /*60c0*/  FFMA.FTZ R10, R10, UR21, -R154.reuse ;  /* 0x000000150a0a7c23 */ /* 0x100fe2000801089a */
[--C-:B------:R-:W-:Y:S01]  /*60d0*/  FFMA.FTZ R11, R11, UR21, -R154.reuse ;  /* 0x000000150b0b7c23 */ /* 0x100fe2000801089a */
[--C-:B------:R-:W-:Y:S01]  /*60e0*/  FFMA.FTZ R12, R12, UR21, -R154.reuse ;  /* 0x000000150c0c7c23 */ /* 0x100fe2000801089a */
[--C-:B------:R-:W-:Y:S01]  /*60f0*/  FFMA.FTZ R13, R13, UR21, -R154.reuse ;  /* 0x000000150d0d7c23 */ /* 0x100fe2000801089a */
[--C-:B------:R-:W-:Y:S01]  /*6100*/  FFMA.FTZ R14, R14, UR21, -R154.reuse ;  /* 0x000000150e0e7c23 */ /* 0x100fe2000801089a */
[----:B-1----:R-:W-:Y:S01]  /*6110*/  FMUL.FTZ R158, R168, UR21 ;  /* 0x00000015a89e7c20 */ /* 0x002fe20008410000 */
        /* <DEDUP_REMOVED lines=8> */
[----:B------:R-:W1:Y:S01]  /*61a0*/  MUFU.EX2 R158, R158 ;  /* 0x0000009e009e7308 */ /* 0x000e620000000800 */
[--C-:B------:R-:W-:Y:S01]  /*61b0*/  FFMA.FTZ R161, R161, UR21, -R154.reuse ;  /* 0x00000015a1a17c23 */ /* 0x100fe2000801089a */
[--C-:B------:R-:W-:Y:S01]  /*61c0*/  FFMA.FTZ R164, R164, UR21, -R154.reuse ;  /* 0x00000015a4a47c23 */ /* 0x100fe2000801089a */
[----:B------:R-:W-:-:S05]  /*61d0*/  FFMA.FTZ R165, R165, UR21, -R154 ;  /* 0x00000015a5a57c23 */ /* 0x000fca000801089a */
[----:B------:R2:W3:Y:S08]  /*61e0*/  MUFU.EX2 R152, R10 ;  /* 0x0000000a00987308 */ /* 0x0004f00000000800 */
[----:B------:R-:W-:Y:S01]  /*61f0*/  MUFU.EX2 R12, R12 ;  /* 0x0000000c000c7308 */ /* 0x000fe20000000800 */
[----:B-1----:R-:W-:Y:S01]  /*6200*/  FFMA.FTZ R154, R158, R4, R0 ;  /* 0x000000049e9a7223 */ /* 0x002fe20000010000 */
[----:B------:R-:W-:Y:S01]  /*6210*/  FMUL.FTZ R4, R163, UR23 ;  /* 0x00000017a3047c20 */ /* 0x000fe20008410000 */
[----:B--2---:R-:W-:Y:S01]  /*6220*/  FMUL.FTZ R10, R159, UR23 ;  /* 0x000000179f0a7c20 */ /* 0x004fe20008410000 */
[----:B------:R-:W-:Y:S01]  /*6230*/  FMUL.FTZ R159, R162, UR23 ;  /* 0x00000017a29f7c20 */ /* 0x000fe20008410000 */
[-C--:B------:R-:W-:Y:S01]  /*6240*/  FMUL.FTZ R24, R24, R158.reuse ;  /* 0x0000009e18187220 */ /* 0x080fe20000410000 */
[-C--:B------:R-:W-:Y:S01]  /*6250*/  FMUL.FTZ R25, R25, R158.reuse ;  /* 0x0000009e19197220 */ /* 0x080fe20000410000 */
[----:B------:R-:W-:Y:S01]  /*6260*/  FMUL.FTZ R28, R28, R158 ;  /* 0x0000009e1c1c7220 */ /* 0x000fe20000410000 */
[----:B------:R1:W-:Y:S01]  /*6270*/  MUFU.EX2 R163, R14 ;  /* 0x0000000e00a37308 */ /* 0x0003e20000000800 */
[C---:B---3--:R-:W-:Y:S01]  /*6280*/  FADD.FTZ R154, R152.reuse, R154 ;  /* 0x0000009a989a7221 */ /* 0x048fe20000010000 */
[----:B------:R-:W-:Y:S01]  /*6290*/  F2FP.F16.F32.PACK_AB R152, R152, R0 ;  /* 0x000000009898723e */ /* 0x000fe200000000ff */
[-C--:B------:R-:W-:Y:S01]  /*62a0*/  FMUL.FTZ R29, R29, R158.reuse ;  /* 0x0000009e1d1d7220 */ /* 0x080fe20000410000 */
[-C--:B------:R-:W-:Y:S01]  /*62b0*/  FMUL.FTZ R32, R32, R158.reuse ;  /* 0x0000009e20207220 */ /* 0x080fe20000410000 */
[-C--:B------:R-:W-:Y:S01]  /*62c0*/  FMUL.FTZ R33, R33, R158.reuse ;  /* 0x0000009e21217220 */ /* 0x080fe20000410000 */
[-C--:B------:R-:W-:Y:S01]  /*62d0*/  FMUL.FTZ R36, R36, R158.reuse ;  /* 0x0000009e24247220 */ /* 0x080fe20000410000 */
[-C--:B------:R-:W-:Y:S01]  /*62e0*/  FMUL.FTZ R37, R37, R158.reuse ;  /* 0x0000009e25257220 */ /* 0x080fe20000410000 */
[----:B------:R2:W3:Y:S01]  /*62f0*/  MUFU.EX2 R0, R11 ;  /* 0x0000000b00007308 */ /* 0x0004e20000000800 */
[----:B-1----:R-:W-:Y:S01]  /*6300*/  FMUL.FTZ R14, R171, UR23 ;  /* 0x00000017ab0e7c20 */ /* 0x002fe20008410000 */
[----:B------:R-:W-:Y:S01]  /*6310*/  FMUL.FTZ R171, R182, UR23 ;  /* 0x00000017b6ab7c20 */ /* 0x000fe20008410000 */
[-C--:B------:R-:W-:Y:S01]  /*6320*/  FMUL.FTZ R40, R40, R158.reuse ;  /* 0x0000009e28287220 */ /* 0x080fe20000410000 */
[-C--:B------:R-:W-:Y:S01]  /*6330*/  FMUL.FTZ R41, R41, R158.reuse ;  /* 0x0000009e29297220 */ /* 0x080fe20000410000 */
[-C--:B------:R-:W-:Y:S01]  /*6340*/  FMUL.FTZ R44, R44, R158.reuse ;  /* 0x0000009e2c2c7220 */ /* 0x080fe20000410000 */
[-C--:B------:R-:W-:Y:S01]  /*6350*/  FMUL.FTZ R45, R45, R158.reuse ;  /* 0x0000009e2d2d7220 */ /* 0x080fe20000410000 */
[-C--:B------:R-:W-:Y:S01]  /*6360*/  FMUL.FTZ R48, R48, R158.reuse ;  /* 0x0000009e30307220 */ /* 0x080fe20000410000 */
[----:B------:R-:W-:Y:S01]  /*6370*/  MUFU.TANH R10, R10 ;  /* 0x0000000a000a7308 */ /* 0x000fe20000002400 */
[----:B--2---:R-:W-:Y:S01]  /*6380*/  FMUL.FTZ R11, R166, UR23 ;  /* 0x00000017a60b7c20 */ /* 0x004fe20008410000 */
[----:B------:R-:W-:Y:S01]  /*6390*/  FMUL.FTZ R166, R175, UR23 ;  /* 0x00000017afa67c20 */ /* 0x000fe20008410000 */
[-C--:B------:R-:W-:Y:S01]  /*63a0*/  FMUL.FTZ R49, R49, R158.reuse ;  /* 0x0000009e31317220 */ /* 0x080fe20000410000 */
[-C--:B------:R-:W-:Y:S01]  /*63b0*/  FMUL.FTZ R52, R52, R158.reuse ;  /* 0x0000009e34347220 */ /* 0x080fe20000410000 */
[-C--:B------:R-:W-:Y:S01]  /*63c0*/  FMUL.FTZ R53, R53, R158.reuse ;  /* 0x0000009e35357220 */ /* 0x080fe20000410000 */
[-C--:B------:R-:W-:Y:S01]  /*63d0*/  FMUL.FTZ R56, R56, R158.reuse ;  /* 0x0000009e38387220 */ /* 0x080fe20000410000 */
[-C--:B------:R-:W-:Y:S01]  /*63e0*/  FMUL.FTZ R57, R57, R158.reuse ;  /* 0x0000009e39397220 */ /* 0x080fe20000410000 */
[----:B------:R-:W-:Y:S01]  /*63f0*/  MUFU.TANH R159, R159 ;  /* 0x0000009f009f7308 */ /* 0x000fe20000002400 */
[----:B---3--:R-:W-:Y:S01]  /*6400*/  FADD.FTZ R154, R0, R154 ;  /* 0x0000009a009a7221 */ /* 0x008fe20000010000 */
[-C--:B------:R-:W-:Y:S01]  /*6410*/  FMUL.FTZ R60, R60, R158.reuse ;  /* 0x0000009e3c3c7220 */ /* 0x080fe20000410000 */
[-C--:B------:R-:W-:Y:S01]  /*6420*/  FMUL.FTZ R61, R61, R158.reuse ;  /* 0x0000009e3d3d7220 */ /* 0x080fe20000410000 */
[----:B------:R-:W-:Y:S01]  /*6430*/  FMUL.FTZ R64, R64, R158 ;  /* 0x0000009e40407220 */ /* 0x000fe20000410000 */
[C---:B------:R-:W-:Y:S01]  /*6440*/  FADD.FTZ R156, R12.reuse, R154 ;  /* 0x0000009a0c9c7221 */ /* 0x040fe20000010000 */
[----:B------:R-:W-:Y:S01]  /*6450*/  F2FP.F16.F32.PACK_AB R154, R12, R0 ;  /* 0x000000000c9a723e */ /* 0x000fe200000000ff */
[----:B------:R-:W-:Y:S01]  /*6460*/  FMUL.FTZ R12, R167, UR23 ;  /* 0x00000017a70c7c20 */ /* 0x000fe20008410000 */
[----:B------:R1:W2:Y:S01]  /*6470*/  MUFU.EX2 R0, R13 ;  /* 0x0000000d00007308 */ /* 0x0002a20000000800 */
[----:B------:R-:W-:Y:S01]  /*6480*/  FMUL.FTZ R167, R178, UR23 ;  /* 0x00000017b2a77c20 */ /* 0x000fe20008410000 */
[-C--:B------:R-:W-:Y:S01]  /*6490*/  FMUL.FTZ R65, R65, R158.reuse ;  /* 0x0000009e41417220 */ /* 0x080fe20000410000 */
[-C--:B------:R-:W-:Y:S01]  /*64a0*/  FMUL.FTZ R68, R68, R158.reuse ;  /* 0x0000009e44447220 */ /* 0x080fe20000410000 */
[-C--:B------:R-:W-:Y:S01]  /*64b0*/  FMUL.FTZ R69, R69, R158.reuse ;  /* 0x0000009e45457220 */ /* 0x080fe20000410000 */
[-C--:B------:R-:W-:Y:S01]  /*64c0*/  FMUL.FTZ R72, R72, R158.reuse ;  /* 0x0000009e48487220 */ /* 0x080fe20000410000 */
[-C--:B------:R-:W-:Y:S01]  /*64d0*/  FMUL.FTZ R73, R73, R158.reuse ;  /* 0x0000009e49497220 */ /* 0x080fe20000410000 */
[-C--:B------:R-:W-:Y:S01]  /*64e0*/  FMUL.FTZ R76, R76, R158.reuse ;  /* 0x0000009e4c4c7220 */ /* 0x080fe20000410000 */
[----:B------:R-:W3:Y:S01]  /*64f0*/  MUFU.TANH R4, R4 ;  /* 0x0000000400047308 */ /* 0x000ee20000002400 */
[----:B-1----:R-:W-:Y:S01]  /*6500*/  FMUL.FTZ R13, R170, UR23 ;  /* 0x00000017aa0d7c20 */ /* 0x002fe20008410000 */
[----:B------:R-:W-:Y:S01]  /*6510*/  FMUL.FTZ R170, R179, UR23 ;  /* 0x00000017b3aa7c20 */ /* 0x000fe20008410000 */
[-C--:B------:R-:W-:Y:S01]  /*6520*/  FMUL.FTZ R77, R77, R158.reuse ;  /* 0x0000009e4d4d7220 */ /* 0x080fe20000410000 */
[-C--:B------:R-:W-:Y:S01]  /*6530*/  FMUL.FTZ R80, R80, R158.reuse ;  /* 0x0000009e50507220 */ /* 0x080fe20000410000 */
[-C--:B------:R-:W-:Y:S01]  /*6540*/  FMUL.FTZ R81, R81, R158.reuse ;  /* 0x0000009e51517220 */ /* 0x080fe20000410000 */
[-C--:B------:R-:W-:Y:S01]  /*6550*/  FMUL.FTZ R84, R84, R158.reuse ;  /* 0x0000009e54547220 */ /* 0x080fe20000410000 */
[-C--:B------:R-:W-:Y:S01]  /*6560*/  FMUL.FTZ R85, R85, R158.reuse ;  /* 0x0000009e55557220 */ /* 0x080fe20000410000 */
[----:B------:R-:W1:Y:S01]  /*6570*/  MUFU.TANH R11, R11 ;  /* 0x0000000b000b7308 */ /* 0x000e620000002400 */
[----:B--2---:R-:W-:Y:S01]  /*6580*/  FADD.FTZ R156, R0, R156 ;  /* 0x0000009c009c7221 */ /* 0x004fe20000010000 */
[-C--:B------:R-:W-:Y:S01]  /*6590*/  FMUL.FTZ R88, R88, R158.reuse ;  /* 0x0000009e58587220 */ /* 0x080fe20000410000 */
[-C--:B------:R-:W-:Y:S01]  /*65a0*/  FMUL.FTZ R89, R89, R158.reuse ;  /* 0x0000009e59597220 */ /* 0x080fe20000410000 */
[----:B------:R-:W-:Y:S01]  /*65b0*/  FMUL.FTZ R92, R92, R158 ;  /* 0x0000009e5c5c7220 */ /* 0x000fe20000410000 */
[C---:B------:R-:W-:Y:S01]  /*65c0*/  FADD.FTZ R162, R163.reuse, R156 ;  /* 0x0000009ca3a27221 */ /* 0x040fe20000010000 */
[----:B------:R-:W-:Y:S01]  /*65d0*/  F2FP.F16.F32.PACK_AB R156, R163, R0 ;  /* 0x00000000a39c723e */ /* 0x000fe200000000ff */
[----:B------:R-:W-:Y:S01]  /*65e0*/  FMUL.FTZ R163, R174, UR23 ;  /* 0x00000017aea37c20 */ /* 0x000fe20008410000 */
[----:B------:R-:W-:Y:S01]  /*65f0*/  FMNMX.FTZ R0, R157, R8, !PT ;  /* 0x000000089d007209 */ /* 0x000fe20007810000 */
[----:B------:R-:W2:Y:S01]  /*6600*/  MUFU.TANH R12, R12 ;  /* 0x0000000c000c7308 */ /* 0x000ea20000002400 */
[-C--:B------:R-:W-:Y:S01]  /*6610*/  FMUL.FTZ R93, R93, R158.reuse ;  /* 0x0000009e5d5d7220 */ /* 0x080fe20000410000 */
[----:B------:R-:W-:Y:S01]  /*6620*/  FMUL.FTZ R96, R96, R158 ;  /* 0x0000009e60607220 */ /* 0x000fe20000410000 */
[----:B------:R-:W-:Y:S01]  /*6630*/  FMNMX.FTZ R0, R155, R0, !PT ;  /* 0x000000009b007209 */ /* 0x000fe20007810000 */
[-C--:B------:R-:W-:Y:S01]  /*6640*/  FMUL.FTZ R97, R97, R158.reuse ;  /* 0x0000009e61617220 */ /* 0x080fe20000410000 */
[-C--:B------:R-:W-:Y:S01]  /*6650*/  FMUL.FTZ R100, R100, R158.reuse ;  /* 0x0000009e64647220 */ /* 0x080fe20000410000 */
[----:B------:R-:W-:Y:S01]  /*6660*/  FMUL.FTZ R101, R101, R158 ;  /* 0x0000009e65657220 */ /* 0x000fe20000410000 */
[----:B------:R-:W-:Y:S01]  /*6670*/  FMNMX.FTZ R0, R9, R0, !PT ;  /* 0x0000000009007209 */ /* 0x000fe20007810000 */
[----:B------:R-:W4:Y:S01]  /*6680*/  MUFU.TANH R13, R13 ;  /* 0x0000000d000d7308 */ /* 0x000f220000002400 */
[-C--:B------:R-:W-:Y:S01]  /*6690*/  FMUL.FTZ R104, R104, R158.reuse ;  /* 0x0000009e68687220 */ /* 0x080fe20000410000 */
[----:B------:R-:W-:Y:S01]  /*66a0*/  FMUL.FTZ R105, R105, R158 ;  /* 0x0000009e69697220 */ /* 0x000fe20000410000 */
[----:B------:R-:W-:Y:S01]  /*66b0*/  FMNMX.FTZ R0, R10, R0, !PT ;  /* 0x000000000a007209 */ /* 0x000fe20007810000 */
[-C--:B------:R-:W-:Y:S01]  /*66c0*/  FMUL.FTZ R108, R108, R158.reuse ;  /* 0x0000009e6c6c7220 */ /* 0x080fe20000410000 */
[-C--:B------:R-:W-:Y:S01]  /*66d0*/  FMUL.FTZ R109, R109, R158.reuse ;  /* 0x0000009e6d6d7220 */ /* 0x080fe20000410000 */
[----:B------:R-:W-:Y:S01]  /*66e0*/  FMUL.FTZ R112, R112, R158 ;  /* 0x0000009e70707220 */ /* 0x000fe20000410000 */
[----:B------:R-:W-:Y:S01]  /*66f0*/  FMNMX.FTZ R0, R159, R0, !PT ;  /* 0x000000009f007209 */ /* 0x000fe20007810000 */
[----:B------:R-:W5:Y:S01]  /*6700*/  MUFU.TANH R14, R14 ;  /* 0x0000000e000e7308 */ /* 0x000f620000002400 */
[-C--:B------:R-:W-:Y:S01]  /*6710*/  FMUL.FTZ R113, R113, R158.reuse ;  /* 0x0000009e71717220 */ /* 0x080fe20000410000 */
[----:B------:R-:W-:Y:S01]  /*6720*/  FMUL.FTZ R116, R116, R158 ;  /* 0x0000009e74747220 */ /* 0x000fe20000410000 */
[----:B---3--:R-:W-:Y:S01]  /*6730*/  FMNMX.FTZ R0, R4, R0, !PT ;  /* 0x0000000004007209 */ /* 0x008fe20007810000 */
[-C--:B------:R-:W-:Y:S01]  /*6740*/  FMUL.FTZ R117, R117, R158.reuse ;  /* 0x0000009e75757220 */ /* 0x080fe20000410000 */
[-C--:B------:R-:W-:Y:S01]  /*6750*/  FMUL.FTZ R120, R120, R158.reuse ;  /* 0x0000009e78787220 */ /* 0x080fe20000410000 */
[----:B------:R-:W-:Y:S01]  /*6760*/  FMUL.FTZ R121, R121, R158 ;  /* 0x0000009e79797220 */ /* 0x000fe20000410000 */
[----:B-1----:R-:W-:Y:S01]  /*6770*/  FMNMX.FTZ R0, R11, R0, !PT ;  /* 0x000000000b007209 */ /* 0x002fe20007810000 */
[----:B------:R-:W1:Y:S01]  /*6780*/  MUFU.TANH R163, R163 ;  /* 0x000000a300a37308 */ /* 0x000e620000002400 */
[-C--:B------:R-:W-:Y:S01]  /*6790*/  FMUL.FTZ R124, R124, R158.reuse ;  /* 0x0000009e7c7c7220 */ /* 0x080fe20000410000 */
[----:B------:R-:W-:Y:S01]  /*67a0*/  FMUL.FTZ R125, R125, R158 ;  /* 0x0000009e7d7d7220 */ /* 0x000fe20000410000 */
[----:B--2---:R-:W-:Y:S01]  /*67b0*/  FMNMX.FTZ R0, R12, R0, !PT ;  /* 0x000000000c007209 */ /* 0x004fe20007810000 */
[-C--:B------:R-:W-:Y:S01]  /*67c0*/  FMUL.FTZ R128, R128, R158.reuse ;  /* 0x0000009e80807220 */ /* 0x080fe20000410000 */
[-C--:B------:R-:W-:Y:S01]  /*67d0*/  FMUL.FTZ R129, R129, R158.reuse ;  /* 0x0000009e81817220 */ /* 0x080fe20000410000 */
[----:B------:R-:W-:Y:S01]  /*67e0*/  FMUL.FTZ R132, R132, R158 ;  /* 0x0000009e84847220 */ /* 0x000fe20000410000 */
[----:B----4-:R-:W-:Y:S01]  /*67f0*/  FMNMX.FTZ R0, R13, R0, !PT ;  /* 0x000000000d007209 */ /* 0x010fe20007810000 */
[----:B------:R-:W2:Y:S01]  /*6800*/  MUFU.TANH R166, R166 ;  /* 0x000000a600a67308 */ /* 0x000ea20000002400 */
[-C--:B------:R-:W-:Y:S01]  /*6810*/  FMUL.FTZ R133, R133, R158.reuse ;  /* 0x0000009e85857220 */ /* 0x080fe20000410000 */
[----:B------:R-:W-:Y:S01]  /*6820*/  FMUL.FTZ R136, R136, R158 ;  /* 0x0000009e88887220 */ /* 0x000fe20000410000 */
[----:B-----5:R-:W-:Y:S01]  /*6830*/  FMNMX.FTZ R0, R14, R0, !PT ;  /* 0x000000000e007209 */ /* 0x020fe20007810000 */
[-C--:B------:R-:W-:Y:S01]  /*6840*/  FMUL.FTZ R137, R137, R158.reuse ;  /* 0x0000009e89897220 */ /* 0x080fe20000410000 */
[-C--:B------:R-:W-:Y:S01]  /*6850*/  FMUL.FTZ R140, R140, R158.reuse ;  /* 0x0000009e8c8c7220 */ /* 0x080fe20000410000 */
[-C--:B------:R-:W-:Y:S01]  /*6860*/  FMUL.FTZ R141, R141, R158.reuse ;  /* 0x0000009e8d8d7220 */ /* 0x080fe20000410000 */
[----:B------:R-:W-:Y:S01]  /*6870*/  FMUL.FTZ R144, R144, R158 ;  /* 0x0000009e90907220 */ /* 0x000fe20000410000 */
[----:B------:R-:W3:Y:S01]  /*6880*/  MUFU.TANH R167, R167 ;  /* 0x000000a700a77308 */ /* 0x000ee20000002400 */
[----:B-1----:R-:W-:Y:S01]  /*6890*/  FMNMX.FTZ R0, R163, R0, !PT ;  /* 0x00000000a3007209 */ /* 0x002fe20007810000 */
[-C--:B------:R-:W-:Y:S01]  /*68a0*/  FMUL.FTZ R145, R145, R158.reuse ;  /* 0x0000009e91917220 */ /* 0x080fe20000410000 */
[-C--:B------:R-:W-:Y:S01]  /*68b0*/  FMUL.FTZ R148, R148, R158.reuse ;  /* 0x0000009e94947220 */ /* 0x080fe20000410000 */
[----:B------:R-:W-:-:S04]  /*68c0*/  FMUL.FTZ R149, R149, R158 ;  /* 0x0000009e95957220 */ /* 0x000fc80000410000 */
[----:B------:R-:W1:Y:S01]  /*68d0*/  MUFU.TANH R170, R170 ;  /* 0x000000aa00aa7308 */ /* 0x000e620000002400 */
[----:B--2---:R-:W-:-:S07]  /*68e0*/  FMNMX.FTZ R0, R166, R0, !PT ;  /* 0x00000000a6007209 */ /* 0x004fce0007810000 */
[----:B------:R-:W2:Y:S01]  /*68f0*/  MUFU.TANH R171, R171 ;  /* 0x000000ab00ab7308 */ /* 0x000ea20000002400 */
[----:B---3--:R-:W-:-:S07]  /*6900*/  FMNMX.FTZ R0, R167, R0, !PT ;  /* 0x00000000a7007209 */ /* 0x008fce0007810000 */
[----:B------:R-:W3:Y:S01]  /*6910*/  MUFU.EX2 R15, R15 ;  /* 0x0000000f000f7308 */ /* 0x000ee20000000800 */
[----:B-1----:R-:W-:-:S07]  /*6920*/  FMNMX.FTZ R0, R170, R0, !PT ;  /* 0x00000000aa007209 */ /* 0x002fce0007810000 */
[----:B------:R-:W1:Y:S01]  /*6930*/  MUFU.EX2 R20, R20 ;  /* 0x0000001400147308 */ /* 0x000e620000000800 */
[----:B--2---:R-:W-:-:S04]  /*6940*/  FMNMX.FTZ R0, R171, R0, !PT ;  /* 0x00000000ab007209 */ /* 0x004fc80007810000 */
[----:B------:R-:W-:-:S03]  /*6950*/  FMNMX.FTZ R0, R172, R0, !PT ;  /* 0x00000000ac007209 */ /* 0x000fc60007810000 */
[----:B------:R-:W2:Y:S01]  /*6960*/  MUFU.EX2 R21, R21 ;  /* 0x0000001500157308 */ /* 0x000ea20000000800 */
[----:B---3--:R-:W-:Y:S01]  /*6970*/  FADD.FTZ R162, R15, R162 ;  /* 0x000000a20fa27221 */ /* 0x008fe20000010000 */
[----:B------:R-:W3:Y:S06]  /*6980*/  SHFL.BFLY PT, R173, R0, 0x2, 0x1f ;  /* 0x0c401f0000ad7f89 */ /* 0x000eec00000e0000 */
[----:B------:R-:W4:Y:S01]  /*6990*/  MUFU.EX2 R168, R168 ;  /* 0x000000a800a87308 */ /* 0x000f220000000800 */
[----:B-1----:R-:W-:-:S07]  /*69a0*/  FADD.FTZ R162, R20, R162 ;  /* 0x000000a214a27221 */ /* 0x002fce0000010000 */
[----:B------:R-:W1:Y:S01]  /*69b0*/  MUFU.EX2 R153, R153 ;  /* 0x0000009900997308 */ /* 0x000e620000000800 */
[----:B--2---:R-:W-:-:S07]  /*69c0*/  FADD.FTZ R162, R21, R162 ;  /* 0x000000a215a27221 */ /* 0x004fce0000010000 */
[----:B------:R-:W-:Y:S01]  /*69d0*/  MUFU.EX2 R169, R169 ;  /* 0x000000a900a97308 */ /* 0x000fe20000000800 */
[----:B----4-:R-:W-:Y:S01]  /*69e0*/  FADD.FTZ R162, R168, R162 ;  /* 0x000000a2a8a27221 */ /* 0x010fe20000010000 */
[----:B---3--:R-:W-:-:S05]  /*69f0*/  FMNMX.FTZ R0, R0, R173, !PT ;  /* 0x000000ad00007209 */ /* 0x008fca0007810000 */
[----:B------:R-:W2:Y:S01]  /*6a00*/  SHFL.BFLY PT, R175, R0, 0x1, 0x1f ;  /* 0x0c201f0000af7f89 */ /* 0x000ea200000e0000 */
[----:B------:R-:W-:Y:S01]  /*6a10*/  MUFU.EX2 R173, R160 ;  /* 0x000000a000ad7308 */ /* 0x000fe20000000800 */
[----:B-1----:R-:W-:-:S07]  /*6a20*/  FADD.FTZ R162, R153, R162 ;  /* 0x000000a299a27221 */ /* 0x002fce0000010000 */
[----:B------:R-:W1:Y:S08]  /*6a30*/  MUFU.EX2 R174, R161 ;  /* 0x000000a100ae7308 */ /* 0x000e700000000800 */
[----:B------:R1:W-:Y:S01]  /*6a40*/  MUFU.EX2 R161, R164 ;  /* 0x000000a400a17308 */ /* 0x0003e20000000800 */
[----:B--2---:R-:W-:-:S07]  /*6a50*/  FMNMX.FTZ R0, R0, R175, !PT ;  /* 0x000000af00007209 */ /* 0x004fce0007810000 */
[----:B------:R-:W-:Y:S01]  /*6a60*/  MUFU.EX2 R165, R165 ;  /* 0x000000a500a57308 */ /* 0x000fe20000000800 */
[----:B-1----:R-:W-:Y:S01]  /*6a70*/  F2FP.F16.F32.PACK_AB R164, R174, R173 ;  /* 0x000000adaea4723e */ /* 0x002fe200000000ff */
[C---:B------:R-:W-:Y:S01]  /*6a80*/  FADD.FTZ R8, -R0.reuse, R8 ;  /* 0x0000000800087221 */ /* 0x040fe20000010100 */
[----:B------:R-:W-:-:S03]  /*6a90*/  FMUL.FTZ R160, R0, UR21 ;  /* 0x0000001500a07c20 */ /* 0x000fc60008410000 */
[----:B------:R-:W-:Y:S01]  /*6aa0*/  FMUL.FTZ R8, R8, UR21 ;  /* 0x0000001508087c20 */ /* 0x000fe20008410000 */
        /* <DEDUP_REMOVED lines=8> */
[--C-:B------:R-:W-:Y:S01]  /*6b30*/  FFMA.FTZ R12, R12, UR21, -R160.reuse ;  /* 0x000000150c0c7c23 */ /* 0x100fe200080108a0 */
[--C-:B------:R-:W-:Y:S01]  /*6b40*/  FFMA.FTZ R13, R13, UR21, -R160.reuse ;  /* 0x000000150d0d7c23 */ /* 0x100fe200080108a0 */
[--C-:B------:R-:W-:Y:S01]  /*6b50*/  FFMA.FTZ R14, R14, UR21, -R160.reuse ;  /* 0x000000150e0e7c23 */ /* 0x100fe200080108a0 */
[--C-:B------:R-:W-:Y:S01]  /*6b60*/  FFMA.FTZ R163, R163, UR21, -R160.reuse ;  /* 0x00000015a3a37c23 */ /* 0x100fe200080108a0 */
[--C-:B------:R-:W-:Y:S01]  /*6b70*/  FFMA.FTZ R166, R166, UR21, -R160.reuse ;  /* 0x00000015a6a67c23 */ /* 0x100fe200080108a0 */
[----:B------:R-:W2:Y:S01]  /*6b80*/  MUFU.EX2 R157, R157 ;  /* 0x0000009d009d7308 */ /* 0x000ea20000000800 */
[--C-:B------:R-:W-:Y:S01]  /*6b90*/  FFMA.FTZ R167, R167, UR21, -R160.reuse ;  /* 0x00000015a7a77c23 */ /* 0x100fe200080108a0 */
[--C-:B------:R-:W-:Y:S01]  /*6ba0*/  FFMA.FTZ R170, R170, UR21, -R160.reuse ;  /* 0x00000015aaaa7c23 */ /* 0x100fe200080108a0 */
[--C-:B------:R-:W-:Y:S01]  /*6bb0*/  FFMA.FTZ R171, R171, UR21, -R160.reuse ;  /* 0x00000015abab7c23 */ /* 0x100fe200080108a0 */
[----:B------:R-:W-:-:S04]  /*6bc0*/  FFMA.FTZ R172, R172, UR21, -R160 ;  /* 0x00000015acac7c23 */ /* 0x000fc800080108a0 */
[----:B------:R-:W3:Y:S01]  /*6bd0*/  MUFU.EX2 R155, R155 ;  /* 0x0000009b009b7308 */ /* 0x000ee20000000800 */
[-C--:B-1----:R-:W-:Y:S01]  /*6be0*/  FMUL.FTZ R26, R26, R8.reuse ;  /* 0x000000081a1a7220 */ /* 0x082fe20000410000 */
[-C--:B------:R-:W-:Y:S01]  /*6bf0*/  FMUL.FTZ R27, R27, R8.reuse ;  /* 0x000000081b1b7220 */ /* 0x080fe20000410000 */
[-C--:B------:R-:W-:Y:S01]  /*6c00*/  FMUL.FTZ R30, R30, R8.reuse ;  /* 0x000000081e1e7220 */ /* 0x080fe20000410000 */
[-C--:B------:R-:W-:Y:S01]  /*6c10*/  FMUL.FTZ R31, R31, R8.reuse ;  /* 0x000000081f1f7220 */ /* 0x080fe20000410000 */
[-C--:B------:R-:W-:Y:S01]  /*6c20*/  FMUL.FTZ R34, R34, R8.reuse ;  /* 0x0000000822227220 */ /* 0x080fe20000410000 */
[-C--:B------:R-:W-:Y:S01]  /*6c30*/  FMUL.FTZ R35, R35, R8.reuse ;  /* 0x0000000823237220 */ /* 0x080fe20000410000 */
[-C--:B------:R-:W-:Y:S01]  /*6c40*/  FMUL.FTZ R38, R38, R8.reuse ;  /* 0x0000000826267220 */ /* 0x080fe20000410000 */
[----:B------:R1:W4:Y:S01]  /*6c50*/  MUFU.EX2 R175, R9 ;  /* 0x0000000900af7308 */ /* 0x0003220000000800 */
[----:B--2---:R-:W-:Y:S01]  /*6c60*/  FFMA.FTZ R5, R8, R5, R157 ;  /* 0x0000000508057223 */ /* 0x004fe2000001009d */
[-C--:B------:R-:W-:Y:S01]  /*6c70*/  FMUL.FTZ R39, R39, R8.reuse ;  /* 0x0000000827277220 */ /* 0x080fe20000410000 */
[-C--:B------:R-:W-:Y:S01]  /*6c80*/  FMUL.FTZ R42, R42, R8.reuse ;  /* 0x000000082a2a7220 */ /* 0x080fe20000410000 */
[-C--:B------:R-:W-:Y:S01]  /*6c90*/  FMUL.FTZ R43, R43, R8.reuse ;  /* 0x000000082b2b7220 */ /* 0x080fe20000410000 */
[-C--:B------:R-:W-:Y:S01]  /*6ca0*/  FMUL.FTZ R46, R46, R8.reuse ;  /* 0x000000082e2e7220 */ /* 0x080fe20000410000 */
[-C--:B------:R-:W-:Y:S01]  /*6cb0*/  FMUL.FTZ R47, R47, R8.reuse ;  /* 0x000000082f2f7220 */ /* 0x080fe20000410000 */
[----:B------:R-:W-:Y:S01]  /*6cc0*/  FMUL.FTZ R50, R50, R8 ;  /* 0x0000000832327220 */ /* 0x000fe20000410000 */
[----:B------:R2:W-:Y:S01]  /*6cd0*/  MUFU.EX2 R176, R4 ;  /* 0x0000000400b07308 */ /* 0x0005e20000000800 */
[----:B-1----:R-:W-:-:S02]  /*6ce0*/  IMAD.U32 R9, RZ, RZ, UR24 ;  /* 0x00000018ff097e24 */ /* 0x002fc4000f8e00ff */
[----:B---3--:R-:W-:Y:S01]  /*6cf0*/  FADD.FTZ R5, R155, R5 ;  /* 0x000000059b057221 */ /* 0x008fe20000010000 */
[-C--:B------:R-:W-:Y:S01]  /*6d00*/  FMUL.FTZ R51, R51, R8.reuse ;  /* 0x0000000833337220 */ /* 0x080fe20000410000 */
[-C--:B------:R-:W-:Y:S01]  /*6d10*/  FMUL.FTZ R54, R54, R8.reuse ;  /* 0x0000000836367220 */ /* 0x080fe20000410000 */
[----:B------:R-:W-:Y:S02]  /*6d20*/  @!P1 VIADD R160, R9, 0x28c40 ;  /* 0x00028c4009a09836 */ /* 0x000fe40000000000 */
[-C--:B------:R-:W-:Y:S01]  /*6d30*/  FMUL.FTZ R55, R55, R8.reuse ;  /* 0x0000000837377220 */ /* 0x080fe20000410000 */
[-C--:B------:R-:W-:Y:S01]  /*6d40*/  FMUL.FTZ R58, R58, R8.reuse ;  /* 0x000000083a3a7220 */ /* 0x080fe20000410000 */
[----:B------:R-:W1:Y:S01]  /*6d50*/  MUFU.EX2 R10, R10 ;  /* 0x0000000a000a7308 */ /* 0x000e620000000800 */
[----:B--2---:R-:W-:Y:S01]  /*6d60*/  IMAD.U32 R4, RZ, RZ, UR22 ;  /* 0x00000016ff047e24 */ /* 0x004fe2000f8e00ff */
[----:B------:R-:W-:Y:S01]  /*6d70*/  @!P1 PRMT R160, RZ, 0x654, R160 ;  /* 0x00000654ffa09816 */ /* 0x000fe200000000a0 */
[-C--:B------:R-:W-:Y:S01]  /*6d80*/  FMUL.FTZ R59, R59, R8.reuse ;  /* 0x000000083b3b7220 */ /* 0x080fe20000410000 */
[-C--:B------:R-:W-:Y:S01]  /*6d90*/  FMUL.FTZ R62, R62, R8.reuse ;  /* 0x000000083e3e7220 */ /* 0x080fe20000410000 */
[----:B------:R-:W-:Y:S01]  /*6da0*/  @!P2 IMAD R4, R4, 0x40, R16 ;  /* 0x000000400404a824 */ /* 0x000fe200078e0210 */
[----:B------:R2:W-:Y:S01]  /*6db0*/  @!P1 SYNCS.ARRIVE.TRANS64.RED.A1T0 RZ, [R160+URZ], RZ ;  /* 0x000000ffa0ff99a7 */ /* 0x0005e2000810043f */
[-C--:B------:R-:W-:Y:S01]  /*6dc0*/  FMUL.FTZ R63, R63, R8.reuse ;  /* 0x000000083f3f7220 */ /* 0x080fe20000410000 */
[----:B------:R-:W3:Y:S01]  /*6dd0*/  MUFU.EX2 R159, R159 ;  /* 0x0000009f009f7308 */ /* 0x000ee20000000800 */
[-C--:B------:R-:W-:Y:S01]  /*6de0*/  FMUL.FTZ R66, R66, R8.reuse ;  /* 0x0000000842427220 */ /* 0x080fe20000410000 */
[----:B------:R-:W-:Y:S01]  /*6df0*/  @!P2 LEA R4, R4, UR38, 0x2 ;  /* 0x000000260404ac11 */ /* 0x000fe2000f8e10ff */
[-C--:B------:R-:W-:Y:S01]  /*6e00*/  FMUL.FTZ R67, R67, R8.reuse ;  /* 0x0000000843437220 */ /* 0x080fe20000410000 */
[-C--:B------:R-:W-:Y:S01]  /*6e10*/  FMUL.FTZ R70, R70, R8.reuse ;  /* 0x0000000846467220 */ /* 0x080fe20000410000 */
[-C--:B------:R-:W-:Y:S01]  /*6e20*/  FMUL.FTZ R71, R71, R8.reuse ;  /* 0x0000000847477220 */ /* 0x080fe20000410000 */
[----:B--2---:R-:W-:Y:S01]  /*6e30*/  F2FP.F16.F32.PACK_AB R160, R168, R21 ;  /* 0x00000015a8a0723e */ /* 0x004fe200000000ff */
[----:B------:R2:W-:Y:S01]  /*6e40*/  @!P2 STS [R4+0x28800], R158 ;  /* 0x0288009e0400a388 */ /* 0x0005e20000000800 */
[----:B------:R-:W5:Y:S01]  /*6e50*/  MUFU.EX2 R11, R11 ;  /* 0x0000000b000b7308 */ /* 0x000f620000000800 */
[-C--:B------:R-:W-:Y:S01]  /*6e60*/  FMUL.FTZ R74, R74, R8.reuse ;  /* 0x000000084a4a7220 */ /* 0x080fe20000410000 */
[-C--:B------:R-:W-:Y:S01]  /*6e70*/  FMUL.FTZ R75, R75, R8.reuse ;  /* 0x000000084b4b7220 */ /* 0x080fe20000410000 */
[----:B------:R0:W-:Y:S01]  /*6e80*/  @!P2 STS [R4+0x28820], R8 ;  /* 0x028820080400a388 */ /* 0x0001e20000000800 */
[-C--:B------:R-:W-:Y:S01]  /*6e90*/  FMUL.FTZ R78, R78, R8.reuse ;  /* 0x000000084e4e7220 */ /* 0x080fe20000410000 */
[-C--:B------:R-:W-:Y:S01]  /*6ea0*/  FMUL.FTZ R79, R79, R8.reuse ;  /* 0x000000084f4f7220 */ /* 0x080fe20000410000 */
[-C--:B------:R-:W-:Y:S01]  /*6eb0*/  FMUL.FTZ R82, R82, R8.reuse ;  /* 0x0000000852527220 */ /* 0x080fe20000410000 */
[-C--:B------:R-:W-:Y:S01]  /*6ec0*/  FMUL.FTZ R83, R83, R8.reuse ;  /* 0x0000000853537220 */ /* 0x080fe20000410000 */
[----:B------:R-:W5:Y:S01]  /*6ed0*/  MUFU.EX2 R12, R12 ;  /* 0x0000000c000c7308 */ /* 0x000f620000000800 */
[----:B--2---:R-:W-:Y:S01]  /*6ee0*/  F2FP.F16.F32.PACK_AB R158, R20, R15 ;  /* 0x0000000f149e723e */ /* 0x004fe200000000ff */
[----:B----4-:R-:W-:Y:S01]  /*6ef0*/  FADD.FTZ R15, R175, R5 ;  /* 0x00000005af0f7221 */ /* 0x010fe20000010000 */
[-C--:B------:R-:W-:Y:S01]  /*6f00*/  FMUL.FTZ R86, R86, R8.reuse ;  /* 0x0000000856567220 */ /* 0x080fe20000410000 */
[-C--:B------:R-:W-:Y:S01]  /*6f10*/  FMUL.FTZ R87, R87, R8.reuse ;  /* 0x0000000857577220 */ /* 0x080fe20000410000 */
[C---:B0-----:R-:W-:Y:S01]  /*6f20*/  FADD.FTZ R4, R169.reuse, R162 ;  /* 0x000000a2a9047221 */ /* 0x041fe20000010000 */
[----:B-1----:R-:W-:Y:S01]  /*6f30*/  FADD.FTZ R15, R10, R15 ;  /* 0x0000000f0a0f7221 */ /* 0x002fe20000010000 */
[----:B------:R-:W-:Y:S01]  /*6f40*/  F2FP.F16.F32.PACK_AB R162, R169, R153 ;  /* 0x00000099a9a2723e */ /* 0x000fe200000000ff */
[----:B------:R-:W0:Y:S01]  /*6f50*/  MUFU.EX2 R13, R13 ;  /* 0x0000000d000d7308 */ /* 0x000e220000000800 */
[----:B------:R-:W-:Y:S01]  /*6f60*/  FADD.FTZ R4, R173, R4 ;  /* 0x00000004ad047221 */ /* 0x000fe20000010000 */
[----:B---3--:R-:W-:Y:S01]  /*6f70*/  FADD.FTZ R15, R159, R15 ;  /* 0x0000000f9f0f7221 */ /* 0x008fe20000010000 */
[----:B------:R-:W-:Y:S01]  /*6f80*/  F2FP.F16.F32.PACK_AB R153, R155, R157 ;  /* 0x0000009d9b99723e */ /* 0x000fe200000000ff */
[-C--:B------:R-:W-:Y:S01]  /*6f90*/  FMUL.FTZ R90, R90, R8.reuse ;  /* 0x000000085a5a7220 */ /* 0x080fe20000410000 */
[----:B------:R-:W-:Y:S01]  /*6fa0*/  FADD.FTZ R4, R174, R4 ;  /* 0x00000004ae047221 */ /* 0x000fe20000010000 */
[----:B------:R-:W-:Y:S01]  /*6fb0*/  FADD.FTZ R15, R176, R15 ;  /* 0x0000000fb00f7221 */ /* 0x000fe20000010000 */
[----:B------:R-:W-:Y:S01]  /*6fc0*/  F2FP.F16.F32.PACK_AB R155, R10, R175 ;  /* 0x000000af0a9b723e */ /* 0x000fe200000000ff */
[----:B------:R-:W1:Y:S01]  /*6fd0*/  MUFU.EX2 R14, R14 ;  /* 0x0000000e000e7308 */ /* 0x000e620000000800 */
[----:B------:R-:W-:Y:S01]  /*6fe0*/  FADD.FTZ R4, R161, R4 ;  /* 0x00000004a1047221 */ /* 0x000fe20000010000 */
[----:B-----5:R-:W-:Y:S01]  /*6ff0*/  FADD.FTZ R15, R11, R15 ;  /* 0x0000000f0b0f7221 */ /* 0x020fe20000010000 */
[----:B------:R-:W-:Y:S01]  /*7000*/  BAR.SYNC.DEFER_BLOCKING 0xf, 0x100 ;  /* 0x03c4000000007b1d */ /* 0x000fe20000010000 */
[----:B------:R-:W-:Y:S01]  /*7010*/  F2FP.F16.F32.PACK_AB R157, R176, R159 ;  /* 0x0000009fb09d723e */ /* 0x000fe200000000ff */
[----:B------:R-:W-:Y:S01]  /*7020*/  FADD.FTZ R4, R165, R4 ;  /* 0x00000004a5047221 */ /* 0x000fe20000010000 */
[C---:B------:R-:W-:Y:S01]  /*7030*/  FADD.FTZ R15, R12.reuse, R15 ;  /* 0x0000000f0c0f7221 */ /* 0x040fe20000010000 */
[----:B------:R-:W-:Y:S01]  /*7040*/  F2FP.F16.F32.PACK_AB R159, R12, R11 ;  /* 0x0000000b0c9f723e */ /* 0x000fe200000000ff */
[-C--:B------:R-:W-:Y:S01]  /*7050*/  FMUL.FTZ R91, R91, R8.reuse ;  /* 0x000000085b5b7220 */ /* 0x080fe20000410000 */
[----:B------:R-:W2:Y:S01]  /*7060*/  MUFU.EX2 R163, R163 ;  /* 0x000000a300a37308 */ /* 0x000ea20000000800 */
[----:B0-----:R-:W-:Y:S01]  /*7070*/  FADD.FTZ R15, R13, R15 ;  /* 0x0000000f0d0f7221 */ /* 0x001fe20000010000 */
[-C--:B------:R-:W-:Y:S01]  /*7080*/  FMUL.FTZ R94, R94, R8.reuse ;  /* 0x000000085e5e7220 */ /* 0x080fe20000410000 */
[-C--:B------:R-:W-:Y:S01]  /*7090*/  FMUL.FTZ R95, R95, R8.reuse ;  /* 0x000000085f5f7220 */ /* 0x080fe20000410000 */
[-C--:B------:R-:W-:Y:S01]  /*70a0*/  FMUL.FTZ R98, R98, R8.reuse ;  /* 0x0000000862627220 */ /* 0x080fe20000410000 */
[-C--:B------:R-:W-:Y:S01]  /*70b0*/  FMUL.FTZ R99, R99, R8.reuse ;  /* 0x0000000863637220 */ /* 0x080fe20000410000 */
[-C--:B------:R-:W-:Y:S01]  /*70c0*/  FMUL.FTZ R102, R102, R8.reuse ;  /* 0x0000000866667220 */ /* 0x080fe20000410000 */
[-C--:B------:R-:W-:Y:S01]  /*70d0*/  FMUL.FTZ R103, R103, R8.reuse ;  /* 0x0000000867677220 */ /* 0x080fe20000410000 */
[----:B------:R0:W3:Y:S01]  /*70e0*/  MUFU.EX2 R5, R166 ;  /* 0x000000a600057308 */ /* 0x0000e20000000800 */
[----:B-1----:R-:W-:Y:S01]  /*70f0*/  FADD.FTZ R15, R14, R15 ;  /* 0x0000000f0e0f7221 */ /* 0x002fe20000010000 */
[-C--:B------:R-:W-:Y:S01]  /*7100*/  FMUL.FTZ R106, R106, R8.reuse ;  /* 0x000000086a6a7220 */ /* 0x080fe20000410000 */
[-C--:B------:R-:W-:Y:S01]  /*7110*/  FMUL.FTZ R107, R107, R8.reuse ;  /* 0x000000086b6b7220 */ /* 0x080fe20000410000 */
[-C--:B------:R-:W-:Y:S01]  /*7120*/  FMUL.FTZ R110, R110, R8.reuse ;  /* 0x000000086e6e7220 */ /* 0x080fe20000410000 */
[-C--:B------:R-:W-:Y:S01]  /*7130*/  FMUL.FTZ R111, R111, R8.reuse ;  /* 0x000000086f6f7220 */ /* 0x080fe20000410000 */
[-C--:B------:R-:W-:Y:S01]  /*7140*/  FMUL.FTZ R114, R114, R8.reuse ;  /* 0x0000000872727220 */ /* 0x080fe20000410000 */
[-C--:B------:R-:W-:Y:S01]  /*7150*/  FMUL.FTZ R115, R115, R8.reuse ;  /* 0x0000000873737220 */ /* 0x080fe20000410000 */
[----:B------:R-:W-:Y:S01]  /*7160*/  MUFU.EX2 R170, R170 ;  /* 0x000000aa00aa7308 */ /* 0x000fe20000000800 */
[----:B0-----:R-:W-:Y:S01]  /*7170*/  F2FP.F16.F32.PACK_AB R166, R165, R161 ;  /* 0x000000a1a5a6723e */ /* 0x001fe200000000ff */
[----:B--2---:R-:W-:Y:S01]  /*7180*/  FADD.FTZ R15, R163, R15 ;  /* 0x0000000fa30f7221 */ /* 0x004fe20000010000 */
[----:B------:R-:W-:Y:S01]  /*7190*/  F2FP.F16.F32.PACK_AB R161, R14, R13 ;  /* 0x0000000d0ea1723e */ /* 0x000fe200000000ff */
[----:B------:R0:W-:Y:S01]  /*71a0*/  STSM.16.M88.4 [R18+0x26800], R152 ;  /* 0x0268009812007844 */ /* 0x0001e20000000200 */
[-C--:B------:R-:W-:Y:S01]  /*71b0*/  FMUL.FTZ R118, R118, R8.reuse ;  /* 0x0000000876767220 */ /* 0x080fe20000410000 */
[-C--:B------:R-:W-:Y:S01]  /*71c0*/  FMUL.FTZ R119, R119, R8.reuse ;  /* 0x0000000877777220 */ /* 0x080fe20000410000 */
[-C--:B------:R-:W-:Y:S01]  /*71d0*/  FMUL.FTZ R122, R122, R8.reuse ;  /* 0x000000087a7a7220 */ /* 0x080fe20000410000 */
[----:B------:R-:W1:Y:S01]  /*71e0*/  MUFU.EX2 R165, R167 ;  /* 0x000000a700a57308 */ /* 0x000e620000000800 */
[C---:B---3--:R-:W-:Y:S01]  /*71f0*/  FADD.FTZ R15, R5.reuse, R15 ;  /* 0x0000000f050f7221 */ /* 0x048fe20000010000 */
[----:B------:R-:W-:Y:S01]  /*7200*/  F2FP.F16.F32.PACK_AB R163, R5, R163 ;  /* 0x000000a305a3723e */ /* 0x000fe200000000ff */
[----:B------:R0:W-:Y:S01]  /*7210*/  STSM.16.M88.4 [R23], R156 ;  /* 0x0000009c17007844 */ /* 0x0001e20000000200 */
[-C--:B------:R-:W-:Y:S01]  /*7220*/  FMUL.FTZ R123, R123, R8.reuse ;  /* 0x000000087b7b7220 */ /* 0x080fe20000410000 */
[-C--:B------:R-:W-:Y:S01]  /*7230*/  FMUL.FTZ R126, R126, R8.reuse ;  /* 0x000000087e7e7220 */ /* 0x080fe20000410000 */
[-C--:B------:R-:W-:Y:S01]  /*7240*/  FMUL.FTZ R127, R127, R8.reuse ;  /* 0x000000087f7f7220 */ /* 0x080fe20000410000 */
[----:B------:R0:W-:Y:S01]  /*7250*/  STSM.16.M88.4 [R19], R160 ;  /* 0x000000a013007844 */ /* 0x0001e20000000200 */
        /* <DEDUP_REMOVED lines=8> */
[----:B------:R-:W3:Y:S01]  /*72e0*/  MUFU.EX2 R172, R172 ;  /* 0x000000ac00ac7308 */ /* 0x000ee20000000800 */
[----:B-1----:R-:W-:Y:S01]  /*72f0*/  FADD.FTZ R15, R165, R15 ;  /* 0x0000000fa50f7221 */ /* 0x002fe20000010000 */
[----:B------:R-:W-:Y:S01]  /*7300*/  F2FP.F16.F32.PACK_AB R165, R170, R165 ;  /* 0x000000a5aaa5723e */ /* 0x000fe200000000ff */
[-C--:B------:R-:W-:Y:S01]  /*7310*/  FMUL.FTZ R143, R143, R8.reuse ;  /* 0x000000088f8f7220 */ /* 0x080fe20000410000 */
[-C--:B------:R-:W-:Y:S01]  /*7320*/  FMUL.FTZ R146, R146, R8.reuse ;  /* 0x0000000892927220 */ /* 0x080fe20000410000 */
[----:B------:R-:W-:Y:S01]  /*7330*/  FADD.FTZ R15, R170, R15 ;  /* 0x0000000faa0f7221 */ /* 0x000fe20000010000 */
[-C--:B------:R-:W-:Y:S01]  /*7340*/  FMUL.FTZ R147, R147, R8.reuse ;  /* 0x0000000893937220 */ /* 0x080fe20000410000 */
[-C--:B------:R-:W-:Y:S01]  /*7350*/  FMUL.FTZ R150, R150, R8.reuse ;  /* 0x0000000896967220 */ /* 0x080fe20000410000 */
[----:B------:R-:W-:Y:S01]  /*7360*/  FMUL.FTZ R151, R151, R8 ;  /* 0x0000000897977220 */ /* 0x000fe20000410000 */
[----:B--2---:R-:W-:Y:S01]  /*7370*/  FADD.FTZ R15, R167, R15 ;  /* 0x0000000fa70f7221 */ /* 0x004fe20000010000 */
[----:B---3--:R-:W-:-:S03]  /*7380*/  F2FP.F16.F32.PACK_AB R167, R172, R167 ;  /* 0x000000a7aca7723e */ /* 0x008fc600000000ff */
[----:B------:R-:W-:Y:S02]  /*7390*/  FADD.FTZ R5, R172, R15 ;  /* 0x0000000fac057221 */ /* 0x000fe40000010000 */
[----:B------:R0:W-:Y:S01]  /*73a0*/  STSM.16.M88.4 [R22], R164 ;  /* 0x000000a416007844 */ /* 0x0001e20000000200 */
[----:B------:R-:W-:Y:S05]  /*73b0*/  @!P0 BRA `(.L_x_3404) ;  /* 0x0000000000048947 */ /* 0x000fea0003800000 */
[----:B------:R-:W-:Y:S01]  /*73c0*/  BPT.TRAP 0x1 ;  /* 0x000000040000795c */ /* 0x000fe20000300000 */
.L_x_3404:
[----:B------:R1:W2:Y:S01]  /*73d0*/  SYNCS.PHASECHK.TRANS64.TRYWAIT P2, [UR24+0x28c50], R7 ;  /* 0x028c5007ff0075a7 */ /* 0x0002a20008040158 */
[----:B------:R-:W-:Y:S05]  /*73e0*/  @!P0 BRA `(.L_x_3405) ;  /* 0x0000000000048947 */ /* 0x000fea0003800000 */
[----:B------:R-:W-:Y:S01]  /*73f0*/  BPT.TRAP 0x1 ;  /* 0x000000040000795c */ /* 0x000fe20000300000 */
.L_x_3405:
[----:B--2---:R-:W-:Y:S05]  /*7400*/  @P2 BRA `(.L_x_3406) ;  /* 0x0000000000082947 */ /* 0x004fea0003800000 */
[----:B------:R-:W2:Y:S02]  /*7410*/  SYNCS.PHASECHK.TRANS64.TRYWAIT P2, [UR24+0x28c50], R7 ;  /* 0x028c5007ff0075a7 */ /* 0x000ea40008040158 */
[----:B--2---:R-:W-:Y:S05]  /*7420*/  @!P2 BRA `(.L_x_3407) ;  /* 0x000000c800b8a947 */ /* 0x004fea0003800000 */
.L_x_3406:
[----:B------:R-:W-:Y:S01]  /*7430*/  ULEA UR10, UR37, UR54, 0xc ;  /* 0x00000036250a7291 */ /* 0x000fe2000f8e603f */
[----:B------:R-:W-:Y:S01]  /*7440*/  WARPGROUP.ARRIVE ;  /* 0x00000000000079c5 */ /* 0x000fe20000000000 */
[----:B------:R-:W-:Y:S01]  /*7450*/  UMOV UR7, 0x40000040 ;  /* 0x4000004000077882 */ /* 0x000fe20000000000 */
[----:B------:R-:W-:Y:S01]  /*7460*/  PLOP3.LUT P2, PT, PT, PT, UP0, 0x80, 0x0 ;  /* 0x000000000000781c */ /* 0x000fe20003f4f008 */
[----:B--2---:R-:W-:Y:S01]  /*7470*/  @!P1 VIADD R9, R9, 0x28c60 ;  /* 0x00028c6009099836 */ /* 0x004fe20000000000 */
[----:B------:R-:W-:Y:S01]  /*7480*/  UMOV UR22, UR37 ;  /* 0x0000002500167c82 */ /* 0x000fe20008000000 */
[----:B------:R-:W-:Y:S01]  /*7490*/  IMAD.MOV.U32 R8, RZ, RZ, R0 ;  /* 0x000000ffff087224 */ /* 0x000fe200078e0000 */
[----:B------:R-:W-:Y:S02]  /*74a0*/  UMOV UR6, UR10 ;  /* 0x0000000a00067c82 */ /* 0x000fe40008000000 */
[----:B------:R-:W-:Y:S01]  /*74b0*/  HGMMA.64x256x16.F32 R24, R152, gdesc[UR4].tnspB, R24, gsb0 ;  /* 0x43e0000498187df0 */ /* 0x000fe20008000818 */
[----:B------:R-:W-:Y:S01]  /*74c0*/  UIADD3 UR6, UR10, 0x80, URZ ;  /* 0x000000800a067890 */ /* 0x000fe2000fffe03f */
[----:B------:R-:W-:Y:S01]  /*74d0*/  @!P1 PRMT R9, RZ, 0x654, R9 ;  /* 0x00000654ff099816 */ /* 0x000fe20000000009 */
[----:B------:R-:W-:Y:S01]  /*74e0*/  UMOV UR7, 0x40000040 ;  /* 0x4000004000077882 */ /* 0x000fe20000000000 */
[----:B------:R-:W-:-:S02]  /*74f0*/  WARPGROUP.DEPBAR.LE gsb0, 0x0 ;  /* 0x00008000000079c5 */ /* 0x000fc40000010000 */
[----:B------:R-:W-:-:S15]  /*7500*/  WARPGROUP.ARRIVE ;  /* 0x00000000000079c5 */ /* 0x000fde0000000000 */
[----:B------:R-:W-:-:S07]  /*7510*/  NOP ;  /* 0x0000000000007918 */ /* 0x000fce0000000000 */
        /* <DEDUP_REMOVED lines=22> */
[----:B------:R2:W-:Y:S02]  /*7680*/  @!P1 SYNCS.ARRIVE.TRANS64.RED.A1T0 RZ, [R9+URZ], RZ ;  /* 0x000000ff09ff99a7 */ /* 0x0005e4000810043f */
[----:B--2---:R-:W-:Y:S01]  /*7690*/  IMAD.MOV.U32 R9, RZ, RZ, R6 ;  /* 0x000000ffff097224 */ /* 0x004fe200078e0006 */
[----:B------:R-:W-:Y:S06]  /*76a0*/  @P2 BRA `(.L_x_3408) ;  /* 0xffffffe000d02947 */ /* 0x000fec000383ffff */
.L_x_3399:
[----:B------:R-:W2:Y:S01]  /*76b0*/  SHFL.BFLY PT, R3, R4, 0x2, 0x1f ;  /* 0x0c401f0004037f89 */ /* 0x000ea200000e0000 */
[----:B------:R-:W-:Y:S08]  /*76c0*/  BAR.ARV 0x8, 0x100 ;  /* 0x0204000000007b1d */ /* 0x000ff00000002000 */
[----:B------:R-:W-:Y:S01]  /*76d0*/  BAR.SYNC.DEFER_BLOCKING 0xf, 0x100 ;  /* 0x03c4000000007b1d */ /* 0x000fe20000010000 */
[----:B------:R-:W-:Y:S01]  /*76e0*/  ISETP.NE.AND P2, PT, R17, RZ, PT ;  /* 0x000000ff1100720c */ /* 0x000fe20003f45270 */
[----:B------:R-:W-:Y:S01]  /*76f0*/  IMAD.MOV.U32 R13, RZ, RZ, -0x800000 ;  /* 0xff800000ff0d7424 */ /* 0x000fe200078e00ff */
[----:B------:R-:W-:Y:S01]  /*7700*/  UIADD3 UR48, UR48, 0x1, URZ ;  /* 0x0000000130307890 */ /* 0x000fe2000fffe03f */
[----:B------:R-:W-:-:S02]  /*7710*/  IMAD.MOV.U32 R12, RZ, RZ, -0x800000 ;  /* 0xff800000ff0c7424 */ /* 0x000fc400078e00ff */
[----:B------:R-:W4:Y:S01]  /*7720*/  SHFL.BFLY PT, R10, R5, 0x2, 0x1f ;  /* 0x0c401f00050a7f89 */ /* 0x000f2200000e0000 */
[----:B--2---:R-:W-:Y:S01]  /*7730*/  FADD.FTZ R3, R3, R4 ;  /* 0x0000000403037221 */ /* 0x004fe20000010000 */
[----:B------:R-:W-:-:S04]  /*7740*/  IMAD.MOV.U32 R4, RZ, RZ, RZ ;  /* 0x000000ffff047224 */ /* 0x000fc800078e00ff */
[----:B------:R-:W2:Y:S01]  /*7750*/  SHFL.BFLY PT, R8, R3, 0x1, 0x1f ;  /* 0x0c201f0003087f89 */ /* 0x000ea200000e0000 */
[----:B----4-:R-:W-:Y:S01]  /*7760*/  FADD.FTZ R10, R10, R5 ;  /* 0x000000050a0a7221 */ /* 0x010fe20000010000 */
[----:B------:R-:W-:-:S04]  /*7770*/  IMAD.U32 R5, RZ, RZ, UR21 ;  /* 0x00000015ff057e24 */ /* 0x000fc8000f8e00ff */
[----:B01----:R-:W0:Y:S01]  /*7780*/  SHFL.BFLY PT, R7, R10, 0x1, 0x1f ;  /* 0x0c201f000a077f89 */ /* 0x003e2200000e0000 */
[----:B--2---:R-:W-:Y:S01]  /*7790*/  FADD.FTZ R9, R3, R8 ;  /* 0x0000000803097221 */ /* 0x004fe20000010000 */
[----:B------:R-:W-:-:S04]  /*77a0*/  IMAD.MOV.U32 R3, RZ, RZ, RZ ;  /* 0x000000ffff037224 */ /* 0x000fc800078e00ff */
[----:B------:R-:W-:-:S13]  /*77b0*/  FSETP.NE.FTZ.AND P0, PT, R9, RZ, PT ;  /* 0x000000ff0900720b */ /* 0x000fda0003f15000 */
[----:B------:R-:W1:Y:S01]  /*77c0*/  @P0 MUFU.LG2 R8, R9 ;  /* 0x0000000900080308 */ /* 0x000e620000000c00 */
[----:B------:R-:W-:Y:S01]  /*77d0*/  @P0 FMUL.FTZ R5, R5, 0.69314718246459960938 ;  /* 0x3f31721805050820 */ /* 0x000fe20000410000 */
[----:B0-----:R-:W-:-:S05]  /*77e0*/  FADD.FTZ R7, R10, R7 ;  /* 0x000000070a077221 */ /* 0x001fca0000010000 */
[----:B------:R-:W-:Y:S01]  /*77f0*/  FSETP.NE.FTZ.AND P1, PT, R7, RZ, PT ;  /* 0x000000ff0700720b */ /* 0x000fe20003f35000 */
[----:B------:R-:W0:Y:S01]  /*7800*/  @P0 MUFU.RCP R4, R9 ;  /* 0x0000000900040308 */ /* 0x000e220000001000 */
[----:B-1----:R-:W-:-:S11]  /*7810*/  @P0 FMUL.FTZ R8, R8, 0.69314718246459960938 ;  /* 0x3f31721808080820 */ /* 0x002fd60000410000 */
[----:B------:R-:W1:Y:S01]  /*7820*/  @P1 MUFU.RCP R3, R7 ;  /* 0x0000000700031308 */ /* 0x000e620000001000 */
[----:B------:R-:W-:Y:S01]  /*7830*/  @P0 FFMA.FTZ R13, R5, R6, R8 ;  /* 0x00000006050d0223 */ /* 0x000fe20000010008 */
[----:B------:R-:W-:Y:S01]  /*7840*/  IMAD.U32 R5, RZ, RZ, UR37 ;  /* 0x00000025ff057e24 */ /* 0x000fe2000f8e00ff */
[----:B------:R-:W-:Y:S01]  /*7850*/  UIADD3 UR37, UR37, 0x1, URZ ;  /* 0x0000000125257890 */ /* 0x000fe2000fffe03f */
[----:B------:R-:W-:Y:S01]  /*7860*/  PLOP3.LUT P0, PT, PT, PT, PT, 0x8, 0x0 ;  /* 0x000000000000781c */ /* 0x000fe20003f0e170 */
[-C--:B0-----:R-:W-:Y:S01]  /*7870*/  FMUL.FTZ R24, R24, R4.reuse ;  /* 0x0000000418187220 */ /* 0x081fe20000410000 */
[----:B------:R-:W-:Y:S02]  /*7880*/  @!P2 IMAD R5, R5, 0x40, R16 ;  /* 0x000000400505a824 */ /* 0x000fe400078e0210 */
[-C--:B------:R-:W-:Y:S01]  /*7890*/  FMUL.FTZ R25, R25, R4.reuse ;  /* 0x0000000419197220 */ /* 0x080fe20000410000 */
[-C--:B------:R-:W-:Y:S01]  /*78a0*/  FMUL.FTZ R28, R28, R4.reuse ;  /* 0x000000041c1c7220 */ /* 0x080fe20000410000 */
[-C--:B------:R-:W-:Y:S01]  /*78b0*/  FMUL.FTZ R29, R29, R4.reuse ;  /* 0x000000041d1d7220 */ /* 0x080fe20000410000 */
[-C--:B------:R-:W-:Y:S01]  /*78c0*/  FMUL.FTZ R32, R32, R4.reuse ;  /* 0x0000000420207220 */ /* 0x080fe20000410000 */
[----:B------:R-:W-:Y:S01]  /*78d0*/  @!P2 LEA R6, R5, UR38, 0x2 ;  /* 0x000000260506ac11 */ /* 0x000fe2000f8e10ff */
[-C--:B------:R-:W-:Y:S01]  /*78e0*/  FMUL.FTZ R33, R33, R4.reuse ;  /* 0x0000000421217220 */ /* 0x080fe20000410000 */
[----:B------:R-:W0:Y:S01]  /*78f0*/  @P1 MUFU.LG2 R5, R7 ;  /* 0x0000000700051308 */ /* 0x000e220000000c00 */
[-C--:B------:R-:W-:Y:S01]  /*7900*/  FMUL.FTZ R36, R36, R4.reuse ;  /* 0x0000000424247220 */ /* 0x080fe20000410000 */
[-C--:B------:R-:W-:Y:S01]  /*7910*/  FMUL.FTZ R37, R37, R4.reuse ;  /* 0x0000000425257220 */ /* 0x080fe20000410000 */
[----:B------:R2:W-:Y:S01]  /*7920*/  @!P2 STS [R6+0x28800], R4 ;  /* 0x028800040600a388 */ /* 0x0005e20000000800 */
[-C--:B------:R-:W-:Y:S01]  /*7930*/  FMUL.FTZ R40, R40, R4.reuse ;  /* 0x0000000428287220 */ /* 0x080fe20000410000 */
[-C--:B------:R-:W-:Y:S01]  /*7940*/  FMUL.FTZ R41, R41, R4.reuse ;  /* 0x0000000429297220 */ /* 0x080fe20000410000 */
[-C--:B------:R-:W-:Y:S01]  /*7950*/  FMUL.FTZ R44, R44, R4.reuse ;  /* 0x000000042c2c7220 */ /* 0x080fe20000410000 */
[----:B-1----:R1:W-:Y:S01]  /*7960*/  @!P2 STS [R6+0x28820], R3 ;  /* 0x028820030600a388 */ /* 0x0023e20000000800 */
        /* <DEDUP_REMOVED lines=53> */
[----:B--2---:R-:W-:Y:S01]  /*7cc0*/  IMAD.U32 R4, RZ, RZ, UR21 ;  /* 0x00000015ff047e24 */ /* 0x004fe2000f8e00ff */
[----:B------:R-:W-:Y:S01]  /*7cd0*/  UISETP.NE.AND UP0, UPT, UR37, 0x2, UPT ;  /* 0x000000022500788c */ /* 0x000fe2000bf05270 */
[----:B0-----:R-:W-:Y:S01]  /*7ce0*/  @P1 FMUL.FTZ R5, R5, 0.69314718246459960938 ;  /* 0x3f31721805051820 */ /* 0x001fe20000410000 */
[-C--:B------:R-:W-:Y:S01]  /*7cf0*/  FMUL.FTZ R26, R26, R3.reuse ;  /* 0x000000031a1a7220 */ /* 0x080fe20000410000 */
[----:B------:R-:W-:Y:S01]  /*7d00*/  @P1 FMUL.FTZ R4, R4, 0.69314718246459960938 ;  /* 0x3f31721804041820 */ /* 0x000fe20000410000 */
[----:B------:R-:W-:Y:S01]  /*7d10*/  USEL UR4, URZ, 0x1, UP0 ;  /* 0x000000013f047887 */ /* 0x000fe20008000000 */
        /* <DEDUP_REMOVED lines=64> */
[----:B------:R-:W-:-:S02]  /*8120*/  USEL UR37, UR37, URZ, UP0 ;  /* 0x0000003f25257287 */ /* 0x000fc40008000000 */
[----:B------:R-:W-:Y:S01]  /*8130*/  ULOP3.LUT UR47, UR47, UR4, URZ, 0x3c, !UPT ;  /* 0x000000042f2f7292 */ /* 0x000fe2000f8e3c3f */
[----:B-1----:R-:W-:Y:S11]  /*8140*/  BAR.ARV 0xe, 0x100 ;  /* 0x0384000000007b1d */ /* 0x002ff60000002000 */
.L_x_3379:
[----:B------:R-:W0:Y:S08]  /*8150*/  S2UR UR4, SR_CgaCtaId ;  /* 0x00000000000479c3 */ /* 0x000e300000008800 */
[----:B------:R-:W-:Y:S06]  /*8160*/  BAR.SYNC.DEFER_BLOCKING 0x5, 0x180 ;  /* 0x0146000000007b1d */ /* 0x000fec0000010000 */
[----:B------:R-:W-:Y:S01]  /*8170*/  UMOV UR38, 0x400 ;  /* 0x0000040000267882 */ /* 0x000fe20000000000 */
[----:B------:R-:W-:Y:S01]  /*8180*/  BSSY B0, `(.L_x_3409) ;  /* 0x0000498000007945 */ /* 0x000fe20003800000 */
[----:B0-----:R-:W-:-:S09]  /*8190*/  ULEA UR38, UR4, UR38, 0x18 ;  /* 0x0000002604267291 */ /* 0x001fd2000f8ec03f */
[----:B------:R-:W0:Y:S02]  /*81a0*/  LDS.128 R4, [UR38+0x28cd0] ;  /* 0x028cd026ff047984 */ /* 0x000e240008000c00 */
[----:B0-----:R-:W-:Y:S02]  /*81b0*/  R2UR UR5, R5 ;  /* 0x00000000050572ca */ /* 0x001fe400000e0000 */
[----:B------:R-:W-:Y:S02]  /*81c0*/  R2UR UR6, R6 ;  /* 0x00000000060672ca */ /* 0x000fe400000e0000 */
[----:B------:R-:W-:Y:S01]  /*81d0*/  R2UR UR7, R7 ;  /* 0x00000000070772ca */ /* 0x000fe200000e0000 */
[----:B------:R-:W-:Y:S06]  /*81e0*/  BAR.ARV 0x4, 0x180 ;  /* 0x0106000000007b1d */ /* 0x000fec0000002000 */
[----:B------:R-:W-:Y:S08]  /*81f0*/  @P0 BRA `(.L_x_3410) ;  /* 0x0000003800440947 */ /* 0x000ff00003800000 */
[----:B------:R-:W2:Y:S01]  /*8200*/  LDL R0, [R1+0x50] ;  /* 0x0000500001007983 */ /* 0x000ea20000100800 */
[----:B------:R-:W0:Y:S01]  /*8210*/  S2UR UR4, SR_SWINHI ;  /* 0x00000000000479c3 */ /* 0x000e220000002f00 */
[----:B------:R-:W-:Y:S01]  /*8220*/  F2FP.F16.F32.PACK_AB R6, R29, R28 ;  /* 0x0000001c1d06723e */ /* 0x000fe200000000ff */
[----:B------:R-:W-:Y:S01]  /*8230*/  USHF.L.U64.HI UR12, UR39, 0x2, UR42 ;  /* 0x00000002270c7899 */ /* 0x000fe2000801022a */
[----:B------:R-:W-:Y:S01]  /*8240*/  F2FP.F16.F32.PACK_AB R7, R31, R30 ;  /* 0x0000001e1f07723e */ /* 0x000fe200000000ff */
[----:B------:R-:W-:Y:S01]  /*8250*/  ULDC.64 UR10, c[0x0][0xc00] ;  /* 0x00030000000a7ab9 */ /* 0x000fe20000000a00 */
[----:B------:R-:W-:Y:S02]  /*8260*/  F2FP.F16.F32.PACK_AB R9, R35, R34 ;  /* 0x000000222309723e */ /* 0x000fe400000000ff */
[----:B------:R-:W-:Y:S02]  /*8270*/  F2FP.F16.F32.PACK_AB R10, R37, R36 ;  /* 0x00000024250a723e */ /* 0x000fe400000000ff */
[----:B------:R-:W-:Y:S01]  /*8280*/  F2FP.F16.F32.PACK_AB R11, R39, R38 ;  /* 0x00000026270b723e */ /* 0x000fe200000000ff */
[----:B------:R-:W-:Y:S01]  /*8290*/  UMOV UR8, UR38 ;  /* 0x0000002600087c82 */ /* 0x000fe20008000000 */
[----:B0-----:R-:W-:Y:S01]  /*82a0*/  UMOV UR9, UR4 ;  /* 0x0000000400097c82 */ /* 0x001fe20008000000 */
[----:B------:R-:W-:Y:S01]  /*82b0*/  USHF.L.U32 UR4, UR39, 0x2, URZ ;  /* 0x0000000227047899 */ /* 0x000fe2000800063f */
[----:B------:R-:W-:-:S02]  /*82c0*/  IMAD.U32 R14, RZ, RZ, UR8 ;  /* 0x00000008ff0e7e24 */ /* 0x000fc4000f8e00ff */
[----:B------:R-:W-:Y:S01]  /*82d0*/  IMAD.U32 R15, RZ, RZ, UR9 ;  /* 0x00000009ff0f7e24 */ /* 0x000fe2000f8e00ff */
[----:B------:R-:W-:Y:S02]  /*82e0*/  ULDC.64 UR8, c[0x0][0xc08] ;  /* 0x0003020000087ab9 */ /* 0x000fe40000000a00 */
[----:B------:R-:W-:-:S04]  /*82f0*/  UISETP.NE.U32.AND UP0, UPT, UR8, URZ, UPT ;  /* 0x0000003f0800728c */ /* 0x000fc8000bf05070 */
[----:B------:R-:W-:Y:S01]  /*8300*/  UISETP.NE.AND.EX UP0, UPT, UR9, URZ, UPT, UP0 ;  /* 0x0000003f0900728c */ /* 0x000fe2000bf05300 */
[----:B------:R-:W-:Y:S05]  /*8310*/  BAR.SYNC.DEFER_BLOCKING 0x1, 0x100 ;  /* 0x0044000000007b1d */ /* 0x000fea0000010000 */
[----:B------:R-:W-:-:S05]  /*8320*/  PLOP3.LUT P1, PT, PT, PT, UP0, 0x80, 0x0 ;  /* 0x000000000000781c */ /* 0x000fca0003f2f008 */
[----:B------:R-:W-:-:S04]  /*8330*/  @UP0 UIADD3 UR8, UP1, UR4, UR8, URZ ;  /* 0x0000000804080290 */ /* 0x000fc8000ff3e03f */
[----:B------:R-:W-:Y:S02]  /*8340*/  @UP0 UIADD3.X UR9, UR12, UR9, URZ, UP1, !UPT ;  /* 0x000000090c090290 */ /* 0x000fe40008ffe43f */
[----:B------:R-:W-:Y:S01]  /*8350*/  UIADD3 UR4, UP0, UR4, UR10, URZ ;  /* 0x0000000a04047290 */ /* 0x000fe2000ff1e03f */
[----:B--2---:R-:W-:-:S03]  /*8360*/  IMAD.WIDE R20, R0, 0x2, R14 ;  /* 0x0000000200147825 */ /* 0x004fc600078e020e */
[C---:B------:R-:W-:Y:S02]  /*8370*/  LOP3.LUT R5, R20.reuse, 0x380, RZ, 0xc0, !PT ;  /* 0x0000038014057812 */ /* 0x040fe400078ec0ff */
[----:B------:R-:W-:Y:S02]  /*8380*/  IADD3 R8, P0, R20, 0x20, RZ ;  /* 0x0000002014087810 */ /* 0x000fe40007f1e0ff */
[----:B------:R-:W-:Y:S02]  /*8390*/  SHF.R.U64 R5, R5, 0x3, RZ ;  /* 0x0000000305057819 */ /* 0x000fe400000012ff */
[----:B------:R-:W-:Y:S02]  /*83a0*/  LOP3.LUT R3, R8, 0x380, RZ, 0xc0, !PT ;  /* 0x0000038008037812 */ /* 0x000fe400078ec0ff */
[----:B------:R-:W-:Y:S01]  /*83b0*/  LOP3.LUT R4, R5, R20, RZ, 0x3c, !PT ;  /* 0x0000001405047212 */ /* 0x000fe200078e3cff */
[----:B------:R-:W-:Y:S01]  /*83c0*/  IMAD.MOV.U32 R5, RZ, RZ, R21 ;  /* 0x000000ffff057224 */ /* 0x000fe200078e0015 */
[----:B------:R-:W-:-:S04]  /*83d0*/  SHF.R.U64 R3, R3, 0x3, RZ ;  /* 0x0000000303037819 */ /* 0x000fc800000012ff */
[----:B------:R-:W-:Y:S02]  /*83e0*/  MOV R0, R4 ;  /* 0x0000000400007202 */ /* 0x000fe40000000f00 */
[----:B------:R-:W-:Y:S02]  /*83f0*/  F2FP.F16.F32.PACK_AB R4, R25, R24 ;  /* 0x000000181904723e */ /* 0x000fe400000000ff */
[----:B------:R-:W-:-:S05]  /*8400*/  F2FP.F16.F32.PACK_AB R5, R27, R26 ;  /* 0x0000001a1b05723e */ /* 0x000fca00000000ff */
[----:B------:R0:W-:Y:S02]  /*8410*/  STSM.16.M88.4 [R0], R4 ;  /* 0x0000000400007844 */ /* 0x0001e40000000200 */
[----:B0-----:R-:W-:Y:S01]  /*8420*/  IMAD.X R5, RZ, RZ, R21, P0 ;  /* 0x000000ffff057224 */ /* 0x001fe200000e0615 */
[----:B------:R-:W-:Y:S02]  /*8430*/  LOP3.LUT R4, R3, R8, RZ, 0x3c, !PT ;  /* 0x0000000803047212 */ /* 0x000fe400078e3cff */
[----:B------:R-:W-:Y:S02]  /*8440*/  F2FP.F16.F32.PACK_AB R8, R33, R32 ;  /* 0x000000202108723e */ /* 0x000fe400000000ff */
[----:B------:R-:W-:Y:S02]  /*8450*/  MOV R3, R4 ;  /* 0x0000000400037202 */ /* 0x000fe40000000f00 */
[----:B------:R-:W-:Y:S02]  /*8460*/  IADD3 R5, P0, R20, 0x40, RZ ;  /* 0x0000004014057810 */ /* 0x000fe40007f1e0ff */
[----:B------:R-:W-:Y:S01]  /*8470*/  F2FP.F16.F32.PACK_AB R6, R45, R44 ;  /* 0x0000002c2d06723e */ /* 0x000fe200000000ff */
[----:B------:R0:W-:Y:S01]  /*8480*/  STSM.16.M88.4 [R3], R8 ;  /* 0x0000000803007844 */ /* 0x0001e20000000200 */
[----:B------:R-:W-:-:S02]  /*8490*/  LOP3.LUT R4, R5, 0x380, RZ, 0xc0, !PT ;  /* 0x0000038005047812 */ /* 0x000fc400078ec0ff */
[----:B------:R-:W-:Y:S02]  /*84a0*/  F2FP.F16.F32.PACK_AB R7, R47, R46 ;  /* 0x0000002e2f07723e */ /* 0x000fe400000000ff */
[----:B------:R-:W-:-:S04]  /*84b0*/  SHF.R.U64 R4, R4, 0x3, RZ ;  /* 0x0000000304047819 */ /* 0x000fc800000012ff */
[----:B------:R-:W-:Y:S01]  /*84c0*/  LOP3.LUT R4, R4, R5, RZ, 0x3c, !PT ;  /* 0x0000000504047212 */ /* 0x000fe200078e3cff */
[----:B------:R-:W-:-:S05]  /*84d0*/  IMAD.X R5, RZ, RZ, R21, P0 ;  /* 0x000000ffff057224 */ /* 0x000fca00000e0615 */
[----:B------:R-:W-:Y:S02]  /*84e0*/  MOV R0, R4 ;  /* 0x0000000400007202 */ /* 0x000fe40000000f00 */
[----:B0-----:R-:W-:Y:S02]  /*84f0*/  IADD3 R8, P0, R20, 0x60, RZ ;  /* 0x0000006014087810 */ /* 0x001fe40007f1e0ff */
[----:B------:R-:W-:Y:S02]  /*8500*/  F2FP.F16.F32.PACK_AB R4, R41, R40 ;  /* 0x000000282904723e */ /* 0x000fe400000000ff */
[----:B------:R-:W-:Y:S02]  /*8510*/  LOP3.LUT R3, R8, 0x380, RZ, 0xc0, !PT ;  /* 0x0000038008037812 */ /* 0x000fe400078ec0ff */
[----:B------:R-:W-:Y:S02]  /*8520*/  F2FP.F16.F32.PACK_AB R5, R43, R42 ;  /* 0x0000002a2b05723e */ /* 0x000fe400000000ff */
[----:B------:R-:W-:-:S02]  /*8530*/  SHF.R.U64 R3, R3, 0x3, RZ ;  /* 0x0000000303037819 */ /* 0x000fc400000012ff */
[----:B------:R-:W-:Y:S01]  /*8540*/  F2FP.F16.F32.PACK_AB R9, R51, R50 ;  /* 0x000000323309723e */ /* 0x000fe200000000ff */
[----:B------:R0:W-:Y:S01]  /*8550*/  STSM.16.M88.4 [R0], R4 ;  /* 0x0000000400007844 */ /* 0x0001e20000000200 */
[----:B------:R-:W-:Y:S02]  /*8560*/  F2FP.F16.F32.PACK_AB R10, R53, R52 ;  /* 0x00000034350a723e */ /* 0x000fe400000000ff */
[----:B------:R-:W-:Y:S01]  /*8570*/  F2FP.F16.F32.PACK_AB R11, R55, R54 ;  /* 0x00000036370b723e */ /* 0x000fe200000000ff */
[----:B0-----:R-:W-:Y:S01]  /*8580*/  IMAD.X R5, RZ, RZ, R21, P0 ;  /* 0x000000ffff057224 */ /* 0x001fe200000e0615 */
[----:B------:R-:W-:Y:S02]  /*8590*/  LOP3.LUT R4, R3, R8, RZ, 0x3c, !PT ;  /* 0x0000000803047212 */ /* 0x000fe400078e3cff */
[----:B------:R-:W-:Y:S02]  /*85a0*/  F2FP.F16.F32.PACK_AB R8, R49, R48 ;  /* 0x000000303108723e */ /* 0x000fe400000000ff */
[----:B------:R-:W-:-:S02]  /*85b0*/  MOV R3, R4 ;  /* 0x0000000400037202 */ /* 0x000fc40000000f00 */
[----:B------:R-:W-:Y:S02]  /*85c0*/  IADD3 R5, P0, R20, 0x2000, RZ ;  /* 0x0000200014057810 */ /* 0x000fe40007f1e0ff */
[----:B------:R-:W-:Y:S01]  /*85d0*/  F2FP.F16.F32.PACK_AB R6, R61, R60 ;  /* 0x0000003c3d06723e */ /* 0x000fe200000000ff */
[----:B------:R0:W-:Y:S01]  /*85e0*/  STSM.16.M88.4 [R3], R8 ;  /* 0x0000000803007844 */ /* 0x0001e20000000200 */
[----:B------:R-:W-:Y:S02]  /*85f0*/  LOP3.LUT R4, R5, 0x380, RZ, 0xc0, !PT ;  /* 0x0000038005047812 */ /* 0x000fe400078ec0ff */
        /* <DEDUP_REMOVED lines=117> */
[----:B------:R-:W-:Y:S01]  /*8d50*/  LOP3.LUT R3, R8, 0x380, RZ, 0xc0, !PT ;  /* 0x0000038008037812 */ /* 0x000fe200078ec0ff */
[----:B------:R-:W-:Y:S01]  /*8d60*/  IMAD.X R21, RZ, RZ, R21, P0 ;  /* 0x000000ffff157224 */ /* 0x000fe200000e0615 */
[----:B------:R-:W-:Y:S02]  /*8d70*/  F2FP.F16.F32.PACK_AB R5, R139, R138 ;  /* 0x0000008a8b05723e */ /* 0x000fe400000000ff */
[----:B------:R-:W-:-:S02]  /*8d80*/  SHF.R.U64 R3, R3, 0x3, RZ ;  /* 0x0000000303037819 */ /* 0x000fc400000012ff */
[----:B------:R-:W-:Y:S01]  /*8d90*/  ISETP.NE.U32.AND P0, PT, RZ, UR10, PT ;  /* 0x0000000aff007c0c */ /* 0x000fe2000bf05070 */
[----:B------:R0:W-:Y:S01]  /*8da0*/  STSM.16.M88.4 [R0], R4 ;  /* 0x0000000400007844 */ /* 0x0001e20000000200 */
[----:B------:R-:W-:Y:S02]  /*8db0*/  LOP3.LUT R20, R3, R8, RZ, 0x3c, !PT ;  /* 0x0000000803147212 */ /* 0x000fe400078e3cff */
[----:B------:R-:W-:Y:S02]  /*8dc0*/  ISETP.NE.AND.EX P0, PT, RZ, UR11, PT, P0 ;  /* 0x0000000bff007c0c */ /* 0x000fe4000bf05300 */
[----:B------:R-:W-:Y:S02]  /*8dd0*/  MOV R20, R20 ;  /* 0x0000001400147202 */ /* 0x000fe40000000f00 */
[----:B0-----:R-:W-:Y:S02]  /*8de0*/  F2FP.F16.F32.PACK_AB R4, R145, R144 ;  /* 0x000000909104723e */ /* 0x001fe400000000ff */
[----:B------:R-:W-:-:S02]  /*8df0*/  F2FP.F16.F32.PACK_AB R5, R147, R146 ;  /* 0x000000929305723e */ /* 0x000fc400000000ff */
[----:B------:R-:W-:Y:S02]  /*8e00*/  F2FP.F16.F32.PACK_AB R6, R149, R148 ;  /* 0x000000949506723e */ /* 0x000fe400000000ff */
[----:B------:R-:W-:-:S05]  /*8e10*/  F2FP.F16.F32.PACK_AB R7, R151, R150 ;  /* 0x000000969707723e */ /* 0x000fca00000000ff */
[----:B------:R0:W-:Y:S02]  /*8e20*/  STSM.16.M88.4 [R20], R4 ;  /* 0x0000000414007844 */ /* 0x0001e40000000200 */
[----:B0-----:R-:W-:Y:S01]  /*8e30*/  IMAD.U32 R4, RZ, RZ, UR8 ;  /* 0x00000008ff047e24 */ /* 0x001fe2000f8e00ff */
[----:B------:R-:W-:Y:S01]  /*8e40*/  UIADD3.X UR8, UR12, UR11, URZ, UP0, !UPT ;  /* 0x0000000b0c087290 */ /* 0x000fe200087fe43f */
[----:B------:R-:W-:Y:S01]  /*8e50*/  IMAD.U32 R5, RZ, RZ, UR9 ;  /* 0x00000009ff057e24 */ /* 0x000fe2000f8e00ff */
[----:B------:R-:W-:Y:S06]  /*8e60*/  BAR.SYNC.DEFER_BLOCKING 0x1, 0x100 ;  /* 0x0044000000007b1d */ /* 0x000fec0000010000 */
[----:B------:R0:W2:Y:S02]  /*8e70*/  @P1 LDG.E R3, desc[UR40][R4.64] ;  /* 0x0000002804031981 */ /* 0x0000a4000c1e1900 */
[----:B0-----:R-:W-:Y:S01]  /*8e80*/  IMAD.U32 R4, RZ, RZ, UR4 ;  /* 0x00000004ff047e24 */ /* 0x001fe2000f8e00ff */
[----:B------:R-:W-:Y:S01]  /*8e90*/  UISETP.NE.AND UP0, UPT, UR46, URZ, UPT ;  /* 0x0000003f2e00728c */ /* 0x000fe2000bf05270 */
[----:B------:R-:W-:Y:S01]  /*8ea0*/  IMAD.U32 R5, RZ, RZ, UR8 ;  /* 0x00000008ff057e24 */ /* 0x000fe2000f8e00ff */
[----:B------:R-:W-:-:S04]  /*8eb0*/  ULDC UR4, c[0x0][0xad4] ;  /* 0x0002b50000047ab9 */ /* 0x000fc80000000800 */
[----:B------:R0:W5:Y:S01]  /*8ec0*/  @P0 LDG.E R0, desc[UR40][R4.64] ;  /* 0x0000002804000981 */ /* 0x000162000c1e1900 */
[----:B------:R-:W-:Y:S01]  /*8ed0*/  ULDC UR8, c[0x0][0xa88] ;  /* 0x0002a20000087ab9 */ /* 0x000fe20000000800 */
[----:B------:R-:W-:Y:S01]  /*8ee0*/  USEL UR46, UR46, UR4, UP0 ;  /* 0x000000042e2e7287 */ /* 0x000fe20008000000 */
[----:B--2---:R-:W-:Y:S01]  /*8ef0*/  @P1 R2UR UR8, R3 ;  /* 0x00000000030812ca */ /* 0x004fe200000e0000 */
[----:B0-----:R-:W-:-:S14]  /*8f00*/  @P1 BRA `(.L_x_3411) ;  /* 0x0000000000181947 */ /* 0x001fdc0003800000 */
[----:B------:R-:W-:Y:S05]  /*8f10*/  @!P0 BRA `(.L_x_3411) ;  /* 0x0000000000148947 */ /* 0x000fea0003800000 */
[----:B------:R-:W2:Y:S04]  /*8f20*/  LDG.E R6, desc[UR40][R4.64] ;  /* 0x0000002804067981 */ /* 0x000ea8000c1e1900 */
[----:B------:R-:W4:Y:S01]  /*8f30*/  LDG.E R3, desc[UR40][R4.64+0x4] ;  /* 0x0000042804037981 */ /* 0x000f22000c1e1900 */
[----:B--2---:R-:W-:Y:S02]  /*8f40*/  R2UR UR4, R6 ;  /* 0x00000000060472ca */ /* 0x004fe400000e0000 */
[----:B----4-:R-:W-:-:S13]  /*8f50*/  R2UR UR8, R3 ;  /* 0x00000000030872ca */ /* 0x010fda00000e0000 */
[----:B------:R-:W-:-:S12]  /*8f60*/  UIADD3 UR8, -UR4, UR8, URZ ;  /* 0x0000000804087290 */ /* 0x000fd8000fffe13f */
.L_x_3411:
[----:B------:R-:W0:Y:S01]  /*8f70*/  SHFL.IDX PT, R3, R220, RZ, 0x1f ;  /* 0x00001fffdc037589 */ /* 0x000e2200000e0000 */
[----:B------:R-:W-:Y:S01]  /*8f80*/  UMOV UR4, URZ ;  /* 0x0000003f00047c82 */ /* 0x000fe20008000000 */
[----:B-----5:R-:W-:Y:S01]  /*8f90*/  @P0 R2UR UR4, R0 ;  /* 0x00000000000402ca */ /* 0x020fe200000e0000 */
[----:B------:R-:W-:Y:S02]  /*8fa0*/  UISETP.NE.U32.AND UP0, UPT, UR10, URZ, UPT ;  /* 0x0000003f0a00728c */ /* 0x000fe4000bf05070 */
[----:B------:R-:W-:Y:S02]  /*8fb0*/  UISETP.GT.AND UP1, UPT, UR46, 0x1, UPT ;  /* 0x000000012e00788c */ /* 0x000fe4000bf24270 */
[----:B------:R-:W-:-:S04]  /*8fc0*/  UISETP.NE.AND.EX UP0, UPT, UR11, URZ, UPT, UP0 ;  /* 0x0000003f0b00728c */ /* 0x000fc8000bf05300 */
[----:B------:R-:W-:Y:S01]  /*8fd0*/  PLOP3.LUT P1, PT, PT, PT, UP1, 0x80, 0x0 ;  /* 0x000000000000781c */ /* 0x000fe20003f2f018 */
[----:B------:R-:W-:-:S03]  /*8fe0*/  USEL UR9, UR39, URZ, !UP0 ;  /* 0x0000003f27097287 */ /* 0x000fc6000c000000 */
[----:B------:R-:W-:Y:S01]  /*8ff0*/  USHF.R.S32.HI UR18, URZ, 0x1f, UR4 ;  /* 0x0000001f3f127899 */ /* 0x000fe20008011404 */
[----:B0-----:R-:W-:-:S13]  /*9000*/  ISETP.NE.AND P0, PT, R3, RZ, PT ;  /* 0x000000ff0300720c */ /* 0x001fda0003f05270 */
[----:B------:R-:W-:Y:S05]  /*9010*/  @P0 BRA `(.L_x_3412) ;  /* 0x0000000400080947 */ /* 0x000fea0003800000 */
[----:B------:R-:W2:Y:S01]  /*9020*/  LDL R6, [R1+0x48] ;  /* 0x0000480001067983 */ /* 0x000ea20000100800 */
[----:B------:R-:W0:Y:S01]  /*9030*/  LDC R0, c[0x0][0xbe8] ;  /* 0x0002fa00ff007b82 */ /* 0x000e220000000800 */
[----:B------:R-:W-:Y:S01]  /*9040*/  UISETP.GT.AND UP1, UPT, UR46, 0x1, UPT ;  /* 0x000000012e00788c */ /* 0x000fe2000bf24270 */
[----:B------:R-:W-:Y:S01]  /*9050*/  IMAD.U32 R9, RZ, RZ, UR43 ;  /* 0x0000002bff097e24 */ /* 0x000fe2000f8e00ff */
[----:B------:R-:W4:Y:S01]  /*9060*/  LDL R10, [R1+0x4c] ;  /* 0x00004c00010a7983 */ /* 0x000f220000100800 */
[----:B------:R-:W-:Y:S01]  /*9070*/  UMOV UR19, 0x9b8 ;  /* 0x000009b800137882 */ /* 0x000fe20000000000 */
[----:B0-----:R-:W-:Y:S01]  /*9080*/  ISETP.NE.AND P0, PT, R0, 0x1, PT ;  /* 0x000000010000780c */ /* 0x001fe20003f05270 */
[----:B------:R-:W-:Y:S02]  /*9090*/  USEL UR19, UR19, 0x978, UP1 ;  /* 0x0000097813137887 */ /* 0x000fe40008800000 */
[----:B------:R-:W-:-:S10]  /*90a0*/  UISETP.NE.U32.AND UP0, UPT, UR10, URZ, UPT ;  /* 0x0000003f0a00728c */ /* 0x000fd4000bf05070 */
[----:B------:R-:W0:Y:S08]  /*90b0*/  @P0 LDC R4, c[0x0][0xbec] ;  /* 0x0002fb00ff040b82 */ /* 0x000e300000000800 */
[----:B------:R-:W1:Y:S01]  /*90c0*/  @P0 LDC R5, c[0x0][0xbf0] ;  /* 0x0002fc00ff050b82 */ /* 0x000e620000000800 */
[----:B------:R-:W-:Y:S02]  /*90d0*/  UISETP.NE.AND.EX UP0, UPT, UR11, URZ, UPT, UP0 ;  /* 0x0000003f0b00728c */ /* 0x000fe4000bf05300 */
[----:B------:R-:W-:-:S02]  /*90e0*/  USEL UR16, UR45, URZ, UP1 ;  /* 0x0000003f2d107287 */ /* 0x000fc40008800000 */
[----:B------:R-:W-:Y:S01]  /*90f0*/  USEL UR39, UR39, URZ, !UP0 ;  /* 0x0000003f27277287 */ /* 0x000fe2000c000000 */
[----:B------:R-:W-:Y:S01]  /*9100*/  ULDC.64 UR14, c[0x0][UR19+0x228] ;  /* 0x00008a00130e7abb */ /* 0x000fe20008000a00 */
[----:B------:R-:W-:Y:S01]  /*9110*/  ULDC.64 UR12, c[0x0][UR19+0x220] ;  /* 0x00008800130c7abb */ /* 0x000fe20008000a00 */
[----:B------:R-:W-:Y:S02]  /*9120*/  UIMAD.WIDE.U32 UR20, UR14, UR16, URZ ;  /* 0x000000100e1472a5 */ /* 0x000fe4000f8e003f */
[----:B------:R-:W-:Y:S02]  /*9130*/  UIMAD UR22, UR15, UR16, URZ ;  /* 0x000000100f1672a4 */ /* 0x000fe4000f8e023f */
[----:B------:R-:W-:Y:S01]  /*9140*/  UIMAD.WIDE.U32 UR14, UR12, UR39, URZ ;  /* 0x000000270c0e72a5 */ /* 0x000fe2000f8e003f */
[----:B------:R-:W-:Y:S01]  /*9150*/  ULDC.64 UR10, c[0x0][UR19+0x218] ;  /* 0x00008600130a7abb */ /* 0x000fe20008000a00 */
[----:B------:R-:W-:Y:S02]  /*9160*/  USEL UR42, UR42, URZ, !UP0 ;  /* 0x0000003f2a2a7287 */ /* 0x000fe4000c000000 */
[----:B------:R-:W-:-:S02]  /*9170*/  UIMAD UR39, UR13, UR39, URZ ;  /* 0x000000270d2772a4 */ /* 0x000fc4000f8e023f */
[----:B------:R-:W-:Y:S02]  /*9180*/  UIMAD.WIDE.U32 UR16, UR10, UR44, URZ ;  /* 0x0000002c0a1072a5 */ /* 0x000fe4000f8e003f */
[----:B------:R-:W-:Y:S02]  /*9190*/  UIMAD UR10, UR11, UR44, URZ ;  /* 0x0000002c0b0a72a4 */ /* 0x000fe4000f8e023f */
[----:B------:R-:W-:Y:S02]  /*91a0*/  UIMAD UR39, UR12, UR42, UR39 ;  /* 0x0000002a0c2772a4 */ /* 0x000fe4000f8e0227 */
[----:B------:R-:W-:Y:S02]  /*91b0*/  UIADD3 UR22, UR21, UR22, URZ ;  /* 0x0000001615167290 */ /* 0x000fe4000fffe03f */
[----:B------:R-:W-:Y:S02]  /*91c0*/  UIADD3 UR11, UR17, UR10, URZ ;  /* 0x0000000a110b7290 */ /* 0x000fe4000fffe03f */
[----:B------:R-:W-:-:S02]  /*91d0*/  UIADD3 UR16, UP0, UP2, UR14, UR16, UR4 ;  /* 0x000000100e107290 */ /* 0x000fc4000fa1e004 */
[----:B------:R-:W-:-:S04]  /*91e0*/  UIADD3 UR10, UR15, UR39, URZ ;  /* 0x000000270f0a7290 */ /* 0x000fc8000fffe03f */
[----:B------:R-:W-:Y:S01]  /*91f0*/  UIADD3.X UR10, UR10, UR11, UR18, UP0, UP2 ;  /* 0x0000000b0a0a7290 */ /* 0x000fe200087e4412 */
[----:B------:R-:W-:Y:S02]  /*9200*/  IMAD.U32 R11, RZ, RZ, UR43 ;  /* 0x0000002bff0b7e24 */ /* 0x000fe4000f8e00ff */
[----:B--2---:R-:W-:-:S04]  /*9210*/  IMAD R9, R9, 0x40, R6 ;  /* 0x0000004009097824 */ /* 0x004fc800078e0206 */
[----:B0-----:R-:W-:-:S04]  /*9220*/  @P0 IMAD.HI.U32 R4, R9, R4, RZ ;  /* 0x0000000409040227 */ /* 0x001fc800078e00ff */
[----:B------:R-:W-:Y:S01]  /*9230*/  IMAD.MOV.U32 R3, RZ, RZ, R9 ;  /* 0x000000ffff037224 */ /* 0x000fe200078e0009 */
[----:B-1----:R-:W-:Y:S01]  /*9240*/  @P0 SHF.R.U32.HI R3, RZ, R5, R4 ;  /* 0x00000005ff030219 */ /* 0x002fe20000011604 */
[----:B------:R-:W-:Y:S02]  /*9250*/  IMAD.U32 R4, RZ, RZ, UR20 ;  /* 0x00000014ff047e24 */ /* 0x000fe4000f8e00ff */
[----:B------:R-:W-:Y:S02]  /*9260*/  IMAD.U32 R6, RZ, RZ, UR22 ;  /* 0x00000016ff067e24 */ /* 0x000fe4000f8e00ff */
[--C-:B------:R-:W-:Y:S01]  /*9270*/  IMAD.MOV R7, RZ, RZ, -R3.reuse ;  /* 0x000000ffff077224 */ /* 0x100fe200078e0a03 */
[----:B------:R-:W-:Y:S02]  /*9280*/  IADD3 R4, P0, P2, R3, UR16, R4 ;  /* 0x0000001003047c10 */ /* 0x000fe4000fa1e004 */
[----:B------:R-:W-:Y:S01]  /*9290*/  SHF.R.S32.HI R3, RZ, 0x1f, R3 ;  /* 0x0000001fff037819 */ /* 0x000fe20000011403 */
[----:B------:R-:W-:-:S03]  /*92a0*/  IMAD R7, R0, R7, R9 ;  /* 0x0000000700077224 */ /* 0x000fc600078e0209 */
[----:B------:R-:W-:Y:S01]  /*92b0*/  IADD3.X R5, R3, UR10, R6, P0, P2 ;  /* 0x0000000a03057c10 */ /* 0x000fe200087e4406 */
[----:B------:R-:W-:Y:S01]  /*92c0*/  ULDC.64 UR10, c[0x0][UR19+0x210] ;  /* 0x00008400130a7abb */ /* 0x000fe20008000a00 */
[----:B------:R-:W-:Y:S01]  /*92d0*/  SHF.R.S32.HI R3, RZ, 0x1f, R7 ;  /* 0x0000001fff037819 */ /* 0x000fe20000011407 */
[C---:B------:R-:W-:Y:S02]  /*92e0*/  IMAD R6, R7.reuse, UR11, RZ ;  /* 0x0000000b07067c24 */ /* 0x040fe4000f8e02ff */
[----:B------:R-:W-:-:S04]  /*92f0*/  IMAD.WIDE.U32 R4, R7, UR10, R4 ;  /* 0x0000000a07047c25 */ /* 0x000fc8000f8e0004 */
[----:B------:R-:W-:Y:S01]  /*9300*/  IMAD R3, R3, UR10, R6 ;  /* 0x0000000a03037c24 */ /* 0x000fe2000f8e0206 */
[----:B------:R-:W-:Y:S01]  /*9310*/  ULDC.64 UR10, c[0x0][0xba8] ;  /* 0x0002ea00000a7ab9 */ /* 0x000fe20000000a00 */
[----:B------:R-:W-:Y:S01]  /*9320*/  @!UP1 ULDC UR10, c[0x0][0xb50] ;  /* 0x0002d400000a9ab9 */ /* 0x000fe20000000800 */
[----:B------:R-:W-:Y:S01]  /*9330*/  @!UP1 ULDC UR11, c[0x0][0xb54] ;  /* 0x0002d500000b9ab9 */ /* 0x000fe20000000800 */
[----:B------:R-:W-:Y:S01]  /*9340*/  IMAD.IADD R3, R5, 0x1, R3 ;  /* 0x0000000105037824 */ /* 0x000fe200078e0203 */
[----:B------:R-:W-:-:S04]  /*9350*/  LEA R8, P0, R4, UR10, 0x2 ;  /* 0x0000000a04087c11 */ /* 0x000fc8000f8010ff */
[----:B------:R-:W-:Y:S01]  /*9360*/  LEA.HI.X R3, R4, UR11, R3, 0x2, P0 ;  /* 0x0000000b04037c11 */ /* 0x000fe200080f1403 */
[----:B----4-:R-:W-:Y:S01]  /*9370*/  IMAD.MOV R4, RZ, RZ, -R10 ;  /* 0x000000ffff047224 */ /* 0x010fe200078e0a0a */
[----:B------:R-:W-:Y:S01]  /*9380*/  SHFL.IDX PT, R6, R8, 0x1, 0x1c1f ;  /* 0x003c1f0008067f89 */ /* 0x000fe200000e0000 */
[----:B------:R-:W-:-:S03]  /*9390*/  IMAD R9, R0, UR8, RZ ;  /* 0x0000000800097c24 */ /* 0x000fc6000f8e02ff */
[----:B------:R-:W-:Y:S01]  /*93a0*/  ISETP.NE.AND P0, PT, R223, R4, PT ;  /* 0x00000004df00720c */ /* 0x000fe20003f05270 */
[----:B------:R-:W-:Y:S01]  /*93b0*/  SHFL.IDX PT, R5, R3, RZ, 0x1c1f ;  /* 0x001c1fff03057589 */ /* 0x000fe200000e0000 */
[----:B------:R-:W-:-:S03]  /*93c0*/  IMAD R0, R11, 0x40, R16 ;  /* 0x000000400b007824 */ /* 0x000fc600078e0210 */
[----:B------:R-:W0:Y:S04]  /*93d0*/  SHFL.IDX PT, R4, R8, RZ, 0x1c1f ;  /* 0x001c1fff08047589 */ /* 0x000e2800000e0000 */
[----:B------:R-:W1:Y:S01]  /*93e0*/  SHFL.IDX PT, R7, R3, 0x1, 0x1c1f ;  /* 0x003c1f0003077f89 */ /* 0x000e6200000e0000 */
[C---:B------:R-:W-:Y:S01]  /*93f0*/  ISETP.GE.OR P2, PT, R0.reuse, R9, P0 ;  /* 0x000000090000720c */ /* 0x040fe20000746670 */
[----:B------:R-:W-:-:S05]  /*9400*/  VIADD R0, R0, 0x8 ;  /* 0x0000000800007836 */ /* 0x000fca0000000000 */
[----:B------:R-:W-:-:S07]  /*9410*/  ISETP.GE.OR P0, PT, R0, R9, P0 ;  /* 0x000000090000720c */ /* 0x000fce0000706670 */
[----:B0-----:R0:W-:Y:S06]  /*9420*/  @!P2 ST.E desc[UR40][R4.64], R13 ;  /* 0x0000000d0400a985 */ /* 0x0011ec000c101928 */
[----:B-1----:R0:W-:Y:S02]  /*9430*/  @!P0 ST.E desc[UR40][R6.64], R12 ;  /* 0x0000000c06008985 */ /* 0x0021e4000c101928 */
.L_x_3412:
[----:B------:R-:W-:Y:S05]  /*9440*/  @P1 BRA `(.L_x_3413) ;  /* 0x0000001000541947 */ /* 0x000fea0003800000 */
[----:B------:R-:W1:Y:S01]  /*9450*/  S2R R0, SR_TID.X ;  /* 0x0000000000007919 */ /* 0x000e620000002100 */
[----:B------:R-:W2:Y:S01]  /*9460*/  LDC R80, c[0x0][0xbe8] ;  /* 0x0002fa00ff507b82 */ /* 0x000ea20000000800 */
[----:B------:R-:W-:Y:S01]  /*9470*/  ULDC UR14, c[0x0][0xac8] ;  /* 0x0002b200000e7ab9 */ /* 0x000fe20000000800 */
[----:B------:R-:W-:Y:S01]  /*9480*/  ULDC.64 UR12, c[0x0][0xaa0] ;  /* 0x0002a800000c7ab9 */ /* 0x000fe20000000a00 */
[----:B-1----:R-:W-:-:S05]  /*9490*/  VIADD R0, R0, 0xffffff80 ;  /* 0xffffff8000007836 */ /* 0x002fca0000000000 */
[----:B------:R-:W-:-:S04]  /*94a0*/  SHF.R.S32.HI R3, RZ, 0x1f, R0 ;  /* 0x0000001fff037819 */ /* 0x000fc80000011400 */
[----:B------:R-:W-:-:S04]  /*94b0*/  LEA.HI R20, R3, R0, RZ, 0x3 ;  /* 0x0000000003147211 */ /* 0x000fc800078f18ff */
[----:B------:R-:W-:-:S05]  /*94c0*/  SHF.R.S32.HI R3, RZ, 0x3, R20 ;  /* 0x00000003ff037819 */ /* 0x000fca0000011414 */
[----:B0-----:R-:W-:-:S04]  /*94d0*/  IMAD R5, R3, 0x40, R2 ;  /* 0x0000004003057824 */ /* 0x001fc800078e0202 */
[----:B------:R-:W-:-:S03]  /*94e0*/  IMAD.WIDE R14, R5, 0x2, R14 ;  /* 0x00000002050e7825 */ /* 0x000fc600078e020e */
[C---:B------:R-:W-:Y:S02]  /*94f0*/  IADD3 R33, P0, R14.reuse, 0x5000, RZ ;  /* 0x000050000e217810 */ /* 0x040fe40007f1e0ff */
[C---:B------:R-:W-:Y:S02]  /*9500*/  IADD3 R41, P2, R14.reuse, 0x7000, RZ ;  /* 0x000070000e297810 */ /* 0x040fe40007f5e0ff */
[----:B------:R-:W-:Y:S02]  /*9510*/  LOP3.LUT R32, R33, 0x380, RZ, 0xc0, !PT ;  /* 0x0000038021207812 */ /* 0x000fe400078ec0ff */
[----:B------:R-:W-:Y:S02]  /*9520*/  IADD3 R37, P1, R14, 0x6000, RZ ;  /* 0x000060000e257810 */ /* 0x000fe40007f3e0ff */
[----:B------:R-:W-:Y:S02]  /*9530*/  LOP3.LUT R40, R41, 0x380, RZ, 0xc0, !PT ;  /* 0x0000038029287812 */ /* 0x000fe400078ec0ff */
[----:B------:R-:W-:-:S02]  /*9540*/  SHF.R.U64 R32, R32, 0x3, RZ ;  /* 0x0000000320207819 */ /* 0x000fc400000012ff */
[----:B------:R-:W-:Y:S02]  /*9550*/  LOP3.LUT R36, R37, 0x380, RZ, 0xc0, !PT ;  /* 0x0000038025247812 */ /* 0x000fe400078ec0ff */
[----:B------:R-:W-:Y:S02]  /*9560*/  SHF.R.U64 R40, R40, 0x3, RZ ;  /* 0x0000000328287819 */ /* 0x000fe400000012ff */
[----:B------:R-:W-:Y:S01]  /*9570*/  LOP3.LUT R32, R32, R33, RZ, 0x3c, !PT ;  /* 0x0000002120207212 */ /* 0x000fe200078e3cff */
[--C-:B------:R-:W-:Y:S01]  /*9580*/  IMAD.X R33, RZ, RZ, R15.reuse, P0 ;  /* 0x000000ffff217224 */ /* 0x100fe200000e060f */
[----:B------:R-:W-:Y:S02]  /*9590*/  SHF.R.U64 R36, R36, 0x3, RZ ;  /* 0x0000000324247819 */ /* 0x000fe400000012ff */
[----:B------:R-:W-:Y:S02]  /*95a0*/  IADD3 R61, P0, R14, 0xc000, RZ ;  /* 0x0000c0000e3d7810 */ /* 0x000fe40007f1e0ff */
[----:B------:R-:W-:Y:S01]  /*95b0*/  LOP3.LUT R40, R40, R41, RZ, 0x3c, !PT ;  /* 0x0000002928287212 */ /* 0x000fe200078e3cff */
[--C-:B------:R-:W-:Y:S01]  /*95c0*/  IMAD.X R41, RZ, RZ, R15.reuse, P2 ;  /* 0x000000ffff297224 */ /* 0x100fe200010e060f */
[----:B------:R-:W-:Y:S01]  /*95d0*/  IADD3 R69, P2, R14, 0xe000, RZ ;  /* 0x0000e0000e457810 */ /* 0x000fe20007f5e0ff */
[----:B------:R-:W-:Y:S01]  /*95e0*/  UIMAD UR18, UR18, UR12, URZ ;  /* 0x0000000c121272a4 */ /* 0x000fe2000f8e023f */
[----:B------:R-:W-:Y:S01]  /*95f0*/  LOP3.LUT R36, R36, R37, RZ, 0x3c, !PT ;  /* 0x0000002524247212 */ /* 0x000fe200078e3cff */
[----:B------:R-:W-:Y:S01]  /*9600*/  IMAD.X R37, RZ, RZ, R15, P1 ;  /* 0x000000ffff257224 */ /* 0x000fe200008e060f */
[----:B------:R-:W-:Y:S01]  /*9610*/  LOP3.LUT R60, R61, 0x380, RZ, 0xc0, !PT ;  /* 0x000003803d3c7812 */ /* 0x000fe200078ec0ff */
[----:B------:R-:W-:Y:S01]  /*9620*/  UIMAD.WIDE.U32 UR10, UR4, UR12, URZ ;  /* 0x0000000c040a72a5 */ /* 0x000fe2000f8e003f */
[----:B------:R-:W-:Y:S01]  /*9630*/  IADD3 R65, P1, R14, 0xd000, RZ ;  /* 0x0000d0000e417810 */ /* 0x000fe20007f3e0ff */
[----:B------:R-:W-:Y:S01]  /*9640*/  IMAD.U32 R81, RZ, RZ, UR43 ;  /* 0x0000002bff517e24 */ /* 0x000fe2000f8e00ff */
[----:B------:R-:W-:-:S02]  /*9650*/  LOP3.LUT R68, R69, 0x380, RZ, 0xc0, !PT ;  /* 0x0000038045447812 */ /* 0x000fc400078ec0ff */
[----:B------:R-:W-:Y:S02]  /*9660*/  LOP3.LUT R77, R20, 0xfffffff8, RZ, 0xc0, !PT ;  /* 0xfffffff8144d7812 */ /* 0x000fe400078ec0ff */
[C---:B------:R-:W-:Y:S02]  /*9670*/  IADD3 R9, P3, R14.reuse, 0x1000, RZ ;  /* 0x000010000e097810 */ /* 0x040fe40007f7e0ff */
[C---:B------:R-:W-:Y:S02]  /*9680*/  IADD3 R13, P4, R14.reuse, 0x2000, RZ ;  /* 0x000020000e0d7810 */ /* 0x040fe40007f9e0ff */
[C---:B------:R-:W-:Y:S02]  /*9690*/  IADD3 R25, P5, R14.reuse, 0x3000, RZ ;  /* 0x000030000e197810 */ /* 0x040fe40007fbe0ff */
[----:B------:R-:W-:Y:S01]  /*96a0*/  IADD3 R29, P6, R14, 0x4000, RZ ;  /* 0x000040000e1d7810 */ /* 0x000fe20007fde0ff */
[----:B------:R-:W-:Y:S01]  /*96b0*/  UIMAD UR18, UR4, UR13, UR18 ;  /* 0x0000000d041272a4 */ /* 0x000fe2000f8e0212 */
[----:B------:R-:W-:Y:S01]  /*96c0*/  SHF.R.U64 R60, R60, 0x3, RZ ;  /* 0x000000033c3c7819 */ /* 0x000fe200000012ff */
[----:B------:R-:W5:Y:S01]  /*96d0*/  LD.E.128 R32, desc[UR40][R32.64] ;  /* 0x0000002820207980 */ /* 0x000f62000c101d00 */
[----:B------:R-:W-:Y:S01]  /*96e0*/  LOP3.LUT R64, R65, 0x380, RZ, 0xc0, !PT ;  /* 0x0000038041407812 */ /* 0x000fe200078ec0ff */
[----:B------:R-:W-:Y:S01]  /*96f0*/  ULDC.64 UR12, c[0x0][0xae8] ;  /* 0x0002ba00000c7ab9 */ /* 0x000fe20000000a00 */
[----:B------:R-:W-:Y:S01]  /*9700*/  SHF.R.U64 R68, R68, 0x3, RZ ;  /* 0x0000000344447819 */ /* 0x000fe200000012ff */
[----:B------:R-:W5:Y:S01]  /*9710*/  LD.E.128 R36, desc[UR40][R36.64] ;  /* 0x0000002824247980 */ /* 0x000f62000c101d00 */
[----:B------:R-:W-:Y:S01]  /*9720*/  LOP3.LUT R60, R60, R61, RZ, 0x3c, !PT ;  /* 0x0000003d3c3c7212 */ /* 0x000fe200078e3cff */
[----:B------:R-:W-:Y:S01]  /*9730*/  IMAD.X R61, RZ, RZ, R15, P0 ;  /* 0x000000ffff3d7224 */ /* 0x000fe200000e060f */
[----:B------:R-:W-:Y:S01]  /*9740*/  SHF.R.U64 R64, R64, 0x3, RZ ;  /* 0x0000000340407819 */ /* 0x000fe200000012ff */
[----:B------:R-:W5:Y:S01]  /*9750*/  LD.E.128 R40, desc[UR40][R40.64] ;  /* 0x0000002828287980 */ /* 0x000f62000c101d00 */
[----:B------:R-:W-:-:S02]  /*9760*/  ISETP.GE.AND P0, PT, R188, UR14, PT ;  /* 0x0000000ebc007c0c */ /* 0x000fc4000bf06270 */
[----:B------:R-:W-:Y:S01]  /*9770*/  LOP3.LUT R68, R68, R69, RZ, 0x3c, !PT ;  /* 0x0000004544447212 */ /* 0x000fe200078e3cff */
[--C-:B------:R-:W-:Y:S01]  /*9780*/  IMAD.X R69, RZ, RZ, R15.reuse, P2 ;  /* 0x000000ffff457224 */ /* 0x100fe200010e060f */
[----:B--2---:R-:W-:Y:S02]  /*9790*/  ISETP.NE.AND P2, PT, R80, 0x1, PT ;  /* 0x000000015000780c */ /* 0x004fe40003f45270 */
[----:B------:R-:W-:Y:S02]  /*97a0*/  LOP3.LUT R8, R9, 0x380, RZ, 0xc0, !PT ;  /* 0x0000038009087812 */ /* 0x000fe400078ec0ff */
[----:B------:R-:W-:Y:S02]  /*97b0*/  LOP3.LUT R12, R13, 0x380, RZ, 0xc0, !PT ;  /* 0x000003800d0c7812 */ /* 0x000fe400078ec0ff */
[----:B------:R-:W-:Y:S02]  /*97c0*/  LOP3.LUT R24, R25, 0x380, RZ, 0xc0, !PT ;  /* 0x0000038019187812 */ /* 0x000fe400078ec0ff */
[----:B------:R-:W-:Y:S01]  /*97d0*/  LOP3.LUT R28, R29, 0x380, RZ, 0xc0, !PT ;  /* 0x000003801d1c7812 */ /* 0x000fe200078ec0ff */
[----:B------:R-:W-:Y:S01]  /*97e0*/  UIADD3 UR11, UR11, UR18, URZ ;  /* 0x000000120b0b7290 */ /* 0x000fe2000fffe03f */
[----:B------:R-:W-:Y:S01]  /*97f0*/  LOP3.LUT R64, R64, R65, RZ, 0x3c, !PT ;  /* 0x0000004140407212 */ /* 0x000fe200078e3cff */
[----:B------:R-:W-:Y:S01]  /*9800*/  IMAD.X R65, RZ, RZ, R15, P1 ;  /* 0x000000ffff417224 */ /* 0x000fe200008e060f */
[----:B------:R-:W-:Y:S01]  /*9810*/  SEL R76, RZ, 0xffffffff, P0 ;  /* 0xffffffffff4c7807 */ /* 0x000fe20000000000 */
[----:B------:R-:W0:Y:S01]  /*9820*/  @P2 LDC R79, c[0x0][0xbf0] ;  /* 0x0002fc00ff4f2b82 */ /* 0x000e220000000800 */
[----:B------:R-:W-:Y:S01]  /*9830*/  ISETP.GE.AND P1, PT, R2, UR14, PT ;  /* 0x0000000e02007c0c */ /* 0x000fe2000bf26270 */
[----:B------:R-:W-:Y:S01]  /*9840*/  USHF.R.S32.HI UR4, URZ, 0x1f, UR9 ;  /* 0x0000001f3f047899 */ /* 0x000fe20008011409 */
[----:B------:R-:W-:Y:S01]  /*9850*/  SHF.R.U64 R8, R8, 0x3, RZ ;  /* 0x0000000308087819 */ /* 0x000fe200000012ff */
[----:B------:R-:W-:Y:S01]  /*9860*/  IMAD.SHL.U32 R76, R76, 0x2, RZ ;  /* 0x000000024c4c7824 */ /* 0x000fe200078e00ff */
[----:B------:R-:W-:Y:S01]  /*9870*/  SEL R21, RZ, 0x1, P1 ;  /* 0x00000001ff157807 */ /* 0x000fe20000800000 */
[----:B------:R-:W5:Y:S01]  /*9880*/  LD.E.128 R60, desc[UR40][R60.64] ;  /* 0x000000283c3c7980 */ /* 0x000f62000c101d00 */
[----:B------:R-:W-:-:S02]  /*9890*/  ISETP.GE.AND P0, PT, R187, UR14, PT ;  /* 0x0000000ebb007c0c */ /* 0x000fc4000bf06270 */
[----:B------:R-:W-:Y:S01]  /*98a0*/  LOP3.LUT R21, R76, 0x2, R21, 0xe2, !PT ;  /* 0x000000024c157812 */ /* 0x000fe200078ee215 */
[----:B------:R-:W-:Y:S01]  /*98b0*/  IMAD.IADD R76, R0, 0x1, -R77 ;  /* 0x00000001004c7824 */ /* 0x000fe200078e0a4d */
[----:B------:R-:W-:Y:S01]  /*98c0*/  LOP3.LUT R8, R8, R9, RZ, 0x3c, !PT ;  /* 0x0000000908087212 */ /* 0x000fe200078e3cff */
[----:B------:R-:W1:Y:S01]  /*98d0*/  @P2 LDC R77, c[0x0][0xbec] ;  /* 0x0002fb00ff4d2b82 */ /* 0x000e620000000800 */
[----:B------:R-:W-:Y:S01]  /*98e0*/  SEL R20, RZ, 0xffffffff, P0 ;  /* 0xffffffffff147807 */ /* 0x000fe20000000000 */
[----:B------:R-:W-:Y:S01]  /*98f0*/  IMAD.X R9, RZ, RZ, R15, P3 ;  /* 0x000000ffff097224 */ /* 0x000fe200018e060f */
[----:B------:R-:W-:Y:S01]  /*9900*/  ISETP.GE.AND P0, PT, R186, UR14, PT ;  /* 0x0000000eba007c0c */ /* 0x000fe2000bf06270 */
[----:B------:R-:W5:Y:S01]  /*9910*/  LD.E.128 R68, desc[UR40][R68.64] ;  /* 0x0000002844447980 */ /* 0x000f62000c101d00 */
[----:B------:R-:W-:Y:S01]  /*9920*/  IADD3 R45, P3, R14, 0x8000, RZ ;  /* 0x000080000e2d7810 */ /* 0x000fe20007f7e0ff */
[----:B------:R-:W-:Y:S01]  /*9930*/  IMAD.SHL.U32 R20, R20, 0x4, RZ ;  /* 0x0000000414147824 */ /* 0x000fe200078e00ff */
[----:B------:R-:W-:-:S02]  /*9940*/  SEL R0, RZ, 0xffffffff, P0 ;  /* 0xffffffffff007807 */ /* 0x000fc40000000000 */
[----:B------:R-:W-:Y:S02]  /*9950*/  SHF.R.U64 R12, R12, 0x3, RZ ;  /* 0x000000030c0c7819 */ /* 0x000fe400000012ff */
[----:B------:R-:W-:Y:S02]  /*9960*/  SHF.R.U64 R24, R24, 0x3, RZ ;  /* 0x0000000318187819 */ /* 0x000fe400000012ff */
[----:B------:R-:W-:Y:S01]  /*9970*/  SHF.R.U64 R28, R28, 0x3, RZ ;  /* 0x000000031c1c7819 */ /* 0x000fe200000012ff */
[----:B------:R-:W-:Y:S01]  /*9980*/  UIMAD.WIDE.U32 UR10, UR44, UR12, UR10 ;  /* 0x0000000c2c0a72a5 */ /* 0x000fe2000f8e000a */
[----:B------:R-:W-:Y:S01]  /*9990*/  LOP3.LUT R44, R45, 0x380, RZ, 0xc0, !PT ;  /* 0x000003802d2c7812 */ /* 0x000fe200078ec0ff */
[----:B------:R-:W5:Y:S01]  /*99a0*/  LD.E.128 R8, desc[UR40][R8.64] ;  /* 0x0000002808087980 */ /* 0x000f62000c101d00 */
[----:B------:R-:W-:Y:S01]  /*99b0*/  LOP3.LUT R21, R20, 0x4, R21, 0xe2, !PT ;  /* 0x0000000414157812 */ /* 0x000fe200078ee215 */
[----:B------:R-:W-:Y:S01]  /*99c0*/  IMAD.SHL.U32 R20, R0, 0x8, RZ ;  /* 0x0000000800147824 */ /* 0x000fe200078e00ff */
[----:B------:R-:W-:Y:S01]  /*99d0*/  SHF.R.U64 R44, R44, 0x3, RZ ;  /* 0x000000032c2c7819 */ /* 0x000fe200000012ff */
[----:B------:R-:W-:Y:S01]  /*99e0*/  IMAD R0, R76, 0x20, R3 ;  /* 0x000000204c007824 */ /* 0x000fe200078e0203 */
[----:B------:R-:W-:Y:S01]  /*99f0*/  ISETP.GE.AND P0, PT, R185, UR14, PT ;  /* 0x0000000eb9007c0c */ /* 0x000fe2000bf06270 */
[----:B------:R-:W5:Y:S01]  /*9a00*/  LD.E.128 R64, desc[UR40][R64.64] ;  /* 0x0000002840407980 */ /* 0x000f62000c101d00 */
[----:B------:R-:W-:Y:S01]  /*9a10*/  LOP3.LUT R12, R12, R13, RZ, 0x3c, !PT ;  /* 0x0000000d0c0c7212 */ /* 0x000fe200078e3cff */
[----:B------:R-:W-:Y:S01]  /*9a20*/  IMAD R78, R81, 0x40, R0 ;  /* 0x00000040514e7824 */ /* 0x000fe200078e0200 */
[----:B------:R-:W-:Y:S01]  /*9a30*/  LOP3.LUT R24, R24, R25, RZ, 0x3c, !PT ;  /* 0x0000001918187212 */ /* 0x000fe200078e3cff */
[--C-:B------:R-:W-:Y:S01]  /*9a40*/  IMAD.X R13, RZ, RZ, R15.reuse, P4 ;  /* 0x000000ffff0d7224 */ /* 0x100fe200020e060f */
[----:B------:R-:W-:Y:S01]  /*9a50*/  LOP3.LUT R28, R28, R29, RZ, 0x3c, !PT ;  /* 0x0000001d1c1c7212 */ /* 0x000fe200078e3cff */
[--C-:B------:R-:W-:Y:S01]  /*9a60*/  IMAD.X R25, RZ, RZ, R15.reuse, P5 ;  /* 0x000000ffff197224 */ /* 0x100fe200028e060f */
[----:B------:R-:W-:Y:S01]  /*9a70*/  LOP3.LUT R44, R44, R45, RZ, 0x3c, !PT ;  /* 0x0000002d2c2c7212 */ /* 0x000fe200078e3cff */
[----:B------:R-:W-:Y:S01]  /*9a80*/  IMAD.X R29, RZ, RZ, R15, P6 ;  /* 0x000000ffff1d7224 */ /* 0x000fe200030e060f */
[----:B------:R-:W-:Y:S01]  /*9a90*/  LOP3.LUT R21, R20, 0x8, R21, 0xe2, !PT ;  /* 0x0000000814157812 */ /* 0x000fe200078ee215 */
[----:B------:R-:W-:Y:S01]  /*9aa0*/  IMAD.X R45, RZ, RZ, R15, P3 ;  /* 0x000000ffff2d7224 */ /* 0x000fe200018e060f */
[C---:B------:R-:W-:Y:S01]  /*9ab0*/  IADD3 R49, P4, R14.reuse, 0x9000, RZ ;  /* 0x000090000e317810 */ /* 0x040fe20007f9e0ff */
[----:B------:R-:W-:Y:S01]  /*9ac0*/  UIMAD UR11, UR44, UR13, UR11 ;  /* 0x0000000d2c0b72a4 */ /* 0x000fe2000f8e020b */
[----:B------:R-:W-:Y:S01]  /*9ad0*/  IADD3 R53, P5, R14, 0xa000, RZ ;  /* 0x0000a0000e357810 */ /* 0x000fe20007fbe0ff */
[----:B-1----:R-:W-:Y:S01]  /*9ae0*/  @P2 IMAD.HI.U32 R0, R78, R77, RZ ;  /* 0x0000004d4e002227 */ /* 0x002fe200078e00ff */
[C---:B------:R-:W-:Y:S01]  /*9af0*/  IADD3 R57, P6, R14.reuse, 0xb000, RZ ;  /* 0x0000b0000e397810 */ /* 0x040fe20007fde0ff */
[----:B------:R-:W-:Y:S01]  /*9b00*/  ULDC.64 UR12, c[0x0][0xaf0] ;  /* 0x0002bc00000c7ab9 */ /* 0x000fe20000000a00 */
[----:B------:R-:W-:Y:S01]  /*9b10*/  SEL R20, RZ, 0xffffffff, P0 ;  /* 0xffffffffff147807 */ /* 0x000fe20000000000 */
[----:B------:R-:W5:Y:S01]  /*9b20*/  LD.E.128 R24, desc[UR40][R24.64] ;  /* 0x0000002818187980 */ /* 0x000f62000c101d00 */
[----:B------:R-:W-:Y:S01]  /*9b30*/  IADD3 R7, P3, R14, 0xf000, RZ ;  /* 0x0000f0000e077810 */ /* 0x000fe20007f7e0ff */
[----:B------:R-:W-:Y:S01]  /*9b40*/  UIMAD UR4, UR4, UR12, URZ ;  /* 0x0000000c040472a4 */ /* 0x000fe2000f8e023f */
[----:B------:R-:W-:Y:S01]  /*9b50*/  ISETP.GE.AND P0, PT, R184, UR14, PT ;  /* 0x0000000eb8007c0c */ /* 0x000fe2000bf06270 */
[----:B------:R-:W-:Y:S01]  /*9b60*/  IMAD.SHL.U32 R76, R20, 0x10, RZ ;  /* 0x00000010144c7824 */ /* 0x000fe200078e00ff */
[----:B------:R-:W-:Y:S01]  /*9b70*/  LOP3.LUT R48, R49, 0x380, RZ, 0xc0, !PT ;  /* 0x0000038031307812 */ /* 0x000fe200078ec0ff */
[----:B------:R-:W5:Y:S01]  /*9b80*/  LD.E.128 R28, desc[UR40][R28.64] ;  /* 0x000000281c1c7980 */ /* 0x000f62000c101d00 */
[----:B------:R-:W-:-:S02]  /*9b90*/  LOP3.LUT R52, R53, 0x380, RZ, 0xc0, !PT ;  /* 0x0000038035347812 */ /* 0x000fc400078ec0ff */
[----:B------:R-:W-:Y:S02]  /*9ba0*/  LOP3.LUT R56, R57, 0x380, RZ, 0xc0, !PT ;  /* 0x0000038039387812 */ /* 0x000fe400078ec0ff */
[----:B------:R-:W-:Y:S01]  /*9bb0*/  LOP3.LUT R5, R14, 0x380, RZ, 0xc0, !PT ;  /* 0x000003800e057812 */ /* 0x000fe200078ec0ff */
[----:B------:R-:W-:Y:S01]  /*9bc0*/  IMAD.MOV.U32 R77, RZ, RZ, R78 ;  /* 0x000000ffff4d7224 */ /* 0x000fe200078e004e */
[----:B------:R-:W-:Y:S01]  /*9bd0*/  LOP3.LUT R6, R7, 0x380, RZ, 0xc0, !PT ;  /* 0x0000038007067812 */ /* 0x000fe200078ec0ff */
[----:B------:R-:W-:Y:S01]  /*9be0*/  UIMAD.WIDE.U32 UR10, UR9, UR12, UR10 ;  /* 0x0000000c090a72a5 */ /* 0x000fe2000f8e000a */
[----:B------:R-:W-:Y:S01]  /*9bf0*/  SEL R20, RZ, 0xffffffff, P0 ;  /* 0xffffffffff147807 */ /* 0x000fe20000000000 */
[----:B------:R-:W-:Y:S01]  /*9c00*/  UIMAD UR4, UR9, UR13, UR4 ;  /* 0x0000000d090472a4 */ /* 0x000fe2000f8e0204 */
[----:B0-----:R-:W-:Y:S01]  /*9c10*/  @P2 SHF.R.U32.HI R77, RZ, R79, R0 ;  /* 0x0000004fff4d2219 */ /* 0x001fe20000011600 */
[----:B------:R-:W-:Y:S01]  /*9c20*/  IMAD.X R73, RZ, RZ, R15, P3 ;  /* 0x000000ffff497224 */ /* 0x000fe200018e060f */
[----:B------:R-:W-:Y:S01]  /*9c30*/  SHF.R.U64 R48, R48, 0x3, RZ ;  /* 0x0000000330307819 */ /* 0x000fe200000012ff */
[----:B------:R-:W5:Y:S01]  /*9c40*/  LD.E.128 R44, desc[UR40][R44.64] ;  /* 0x000000282c2c7980 */ /* 0x000f62000c101d00 */
[----:B------:R-:W-:-:S02]  /*9c50*/  SHF.R.U64 R52, R52, 0x3, RZ ;  /* 0x0000000334347819 */ /* 0x000fc400000012ff */
[----:B------:R-:W-:Y:S02]  /*9c60*/  SHF.R.U64 R56, R56, 0x3, RZ ;  /* 0x0000000338387819 */ /* 0x000fe400000012ff */
[----:B------:R-:W-:Y:S02]  /*9c70*/  SHF.R.U64 R5, R5, 0x3, RZ ;  /* 0x0000000305057819 */ /* 0x000fe400000012ff */
[----:B------:R-:W-:Y:S02]  /*9c80*/  SHF.R.U64 R6, R6, 0x3, RZ ;  /* 0x0000000306067819 */ /* 0x000fe400000012ff */
[----:B------:R-:W-:Y:S01]  /*9c90*/  LOP3.LUT R0, R76, 0x10, R21, 0xe2, !PT ;  /* 0x000000104c007812 */ /* 0x000fe200078ee215 */
[----:B------:R-:W-:Y:S01]  /*9ca0*/  UIADD3 UR4, UR11, UR4, URZ ;  /* 0x000000040b047290 */ /* 0x000fe2000fffe03f */
[--C-:B------:R-:W-:Y:S01]  /*9cb0*/  SHF.R.S32.HI R76, RZ, 0x1f, R77.reuse ;  /* 0x0000001fff4c7819 */ /* 0x100fe2000001144d */
[----:B------:R-:W-:Y:S01]  /*9cc0*/  IMAD.SHL.U32 R81, R20, 0x20, RZ ;  /* 0x0000002014517824 */ /* 0x000fe200078e00ff */
        /* <DEDUP_REMOVED lines=9> */
[----:B------:R-:W-:Y:S01]  /*9d60*/  IMAD.MOV.U32 R5, RZ, RZ, R15 ;  /* 0x000000ffff057224 */ /* 0x000fe200078e000f */
[----:B------:R-:W5:Y:S01]  /*9d70*/  LD.E.128 R48, desc[UR40][R48.64] ;  /* 0x0000002830307980 */ /* 0x000f62000c101d00 */
[----:B------:R-:W-:-:S02]  /*9d80*/  IMAD.U32 R20, RZ, RZ, UR10 ;  /* 0x0000000aff147e24 */ /* 0x000fc4000f8e00ff */
[----:B------:R-:W-:Y:S01]  /*9d90*/  IMAD.U32 R21, RZ, RZ, UR11 ;  /* 0x0000000bff157e24 */ /* 0x000fe2000f8e00ff */
[----:B------:R-:W-:Y:S01]  /*9da0*/  ULDC.64 UR10, c[0x0][0xae0] ;  /* 0x0002b800000a7ab9 */ /* 0x000fe20000000a00 */
[----:B------:R-:W-:Y:S01]  /*9db0*/  IMAD R79, R80, R79, R78 ;  /* 0x0000004f504f7224 */ /* 0x000fe200078e024e */
[----:B------:R-:W5:Y:S01]  /*9dc0*/  LD.E.128 R4, desc[UR40][R4.64] ;  /* 0x0000002804047980 */ /* 0x000f62000c101d00 */
[----:B------:R-:W-:Y:S01]  /*9dd0*/  IMAD R76, R76, UR10, RZ ;  /* 0x0000000a4c4c7c24 */ /* 0x000fe2000f8e02ff */
[----:B------:R-:W-:Y:S01]  /*9de0*/  LOP3.LUT R0, R81, 0x20, R0, 0xe2, !PT ;  /* 0x0000002051007812 */ /* 0x000fe200078ee200 */
[----:B------:R-:W-:Y:S01]  /*9df0*/  IMAD.U32 R21, RZ, RZ, UR4 ;  /* 0x00000004ff157e24 */ /* 0x000fe2000f8e00ff */
[----:B------:R-:W5:Y:S01]  /*9e00*/  LD.E.128 R12, desc[UR40][R12.64] ;  /* 0x000000280c0c7980 */ /* 0x000f62000c101d00 */
[----:B------:R-:W-:Y:S01]  /*9e10*/  IMAD R81, R77, UR11, R76 ;  /* 0x0000000b4d517c24 */ /* 0x000fe2000f8e024c */
[----:B------:R-:W-:Y:S02]  /*9e20*/  ISETP.GE.AND P0, PT, R222, UR14, PT ;  /* 0x0000000ede007c0c */ /* 0x000fe4000bf06270 */
[----:B------:R-:W5:Y:S01]  /*9e30*/  LD.E.128 R52, desc[UR40][R52.64] ;  /* 0x0000002834347980 */ /* 0x000f62000c101d00 */
[----:B------:R-:W-:-:S03]  /*9e40*/  SHF.R.S32.HI R76, RZ, 0x1f, R79 ;  /* 0x0000001fff4c7819 */ /* 0x000fc6000001144f */
[----:B------:R-:W5:Y:S01]  /*9e50*/  LD.E.128 R56, desc[UR40][R56.64] ;  /* 0x0000002838387980 */ /* 0x000f62000c101d00 */
[----:B------:R-:W-:Y:S01]  /*9e60*/  IMAD.WIDE.U32 R20, R77, UR10, R20 ;  /* 0x0000000a4d147c25 */ /* 0x000fe2000f8e0014 */
[----:B------:R-:W-:Y:S02]  /*9e70*/  ULDC.64 UR10, c[0x0][0xad8] ;  /* 0x0002b600000a7ab9 */ /* 0x000fe40000000a00 */
[----:B------:R-:W5:Y:S01]  /*9e80*/  LD.E.128 R72, desc[UR40][R72.64] ;  /* 0x0000002848487980 */ /* 0x000f62000c101d00 */
[----:B------:R-:W-:Y:S01]  /*9e90*/  IMAD.U32 R88, RZ, RZ, UR43 ;  /* 0x0000002bff587e24 */ /* 0x000fe2000f8e00ff */
[----:B------:R-:W-:Y:S01]  /*9ea0*/  @!PT LDS RZ, [RZ] ;  /* 0x00000000fffff984 */ /* 0x000fe20000000800 */
[----:B------:R-:W-:Y:S01]  /*9eb0*/  @!PT LDS RZ, [RZ] ;  /* 0x00000000fffff984 */ /* 0x000fe20000000800 */
[----:B------:R-:W-:Y:S01]  /*9ec0*/  @!PT LDS RZ, [RZ] ;  /* 0x00000000fffff984 */ /* 0x000fe20000000800 */
[----:B------:R-:W-:Y:S01]  /*9ed0*/  @!PT LDS RZ, [RZ] ;  /* 0x00000000fffff984 */ /* 0x000fe20000000800 */
[----:B------:R0:W-:Y:S06]  /*9ee0*/  MEMBAR.ALL.CTA ;  /* 0x0000000000007992 */ /* 0x0001ec0000008000 */
[----:B0-----:R-:W0:Y:S01]  /*9ef0*/  FENCE.VIEW.ASYNC.S ;  /* 0x00000000000073c6 */ /* 0x001e220000000000 */
[----:B------:R-:W-:Y:S01]  /*9f00*/  SEL R77, RZ, 0x40, P0 ;  /* 0x00000040ff4d7807 */ /* 0x000fe20000000000 */
[----:B------:R-:W-:Y:S01]  /*9f10*/  IMAD.IADD R21, R21, 0x1, R81 ;  /* 0x0000000115157824 */ /* 0x000fe200078e0251 */
[----:B------:R-:W-:Y:S01]  /*9f20*/  ISETP.GE.AND P0, PT, R221, UR14, PT ;  /* 0x0000000edd007c0c */ /* 0x000fe2000bf06270 */
[----:B------:R-:W-:-:S02]  /*9f30*/  IMAD R76, R76, UR10, RZ ;  /* 0x0000000a4c4c7c24 */ /* 0x000fc4000f8e02ff */
[----:B------:R-:W-:Y:S02]  /*9f40*/  IMAD R88, R88, 0x40, R3 ;  /* 0x0000004058587824 */ /* 0x000fe400078e0203 */
[----:B------:R-:W-:Y:S01]  /*9f50*/  IMAD R89, R80, UR8, RZ ;  /* 0x0000000850597c24 */ /* 0x000fe2000f8e02ff */
[----:B------:R-:W-:Y:S01]  /*9f60*/  LOP3.LUT R0, R0, R77, RZ, 0xfc, !PT ;  /* 0x0000004d00007212 */ /* 0x000fe200078efcff */
[C---:B------:R-:W-:Y:S01]  /*9f70*/  IMAD R77, R79.reuse, UR11, R76 ;  /* 0x0000000b4f4d7c24 */ /* 0x040fe2000f8e024c */
[----:B------:R-:W-:Y:S01]  /*9f80*/  UIADD3 UR4, UR38, 0x28c20, URZ ;  /* 0x00028c2026047890 */ /* 0x000fe2000fffe03f */
[----:B------:R-:W-:Y:S01]  /*9f90*/  IMAD.WIDE.U32 R20, R79, UR10, R20 ;  /* 0x0000000a4f147c25 */ /* 0x000fe2000f8e0014 */
[----:B------:R-:W-:Y:S01]  /*9fa0*/  SEL R3, RZ, 0x80, P0 ;  /* 0x00000080ff037807 */ /* 0x000fe20000000000 */
[----:B------:R-:W-:Y:S01]  /*9fb0*/  ULDC.64 UR10, c[0x0][0xa80] ;  /* 0x0002a000000a7ab9 */ /* 0x000fe20000000a00 */
[----:B------:R-:W-:Y:S01]  /*9fc0*/  ISETP.GE.AND P0, PT, R88, R89, PT ;  /* 0x000000595800720c */ /* 0x000fe20003f06270 */
[----:B------:R-:W-:Y:S01]  /*9fd0*/  IMAD.IADD R21, R21, 0x1, R77 ;  /* 0x0000000115157824 */ /* 0x000fe200078e024d */
[----:B------:R-:W-:Y:S01]  /*9fe0*/  UPRMT UR4, URZ, 0x654, UR4 ;  /* 0x000006543f047896 */ /* 0x000fe20008000004 */
[----:B------:R-:W-:-:S04]  /*9ff0*/  LEA R86, P1, R20, UR10, 0x1 ;  /* 0x0000000a14567c11 */ /* 0x000fc8000f8208ff */
[----:B------:R-:W-:Y:S01]  /*a000*/  LEA.HI.X R87, R20, UR11, R21, 0x1, P1 ;  /* 0x0000000b14577c11 */ /* 0x000fe200088f0c15 */
[----:B------:R-:W-:Y:S01]  /*a010*/  BSSY B1, `(.L_x_3414) ;  /* 0x000002c000017945 */ /* 0x000fe20003800000 */
[----:B0-----:R0:W1:Y:S02]  /*a020*/  SHFL.IDX PT, R20, R86, RZ, 0x181f ;  /* 0x00181fff56147589 */ /* 0x00106400000e0000 */
[----:B------:R-:W-:Y:S02]  /*a030*/  SYNCS.ARRIVE.TRANS64.RED.A1T0 RZ, [UR4], RZ ;  /* 0x000000ffffff79a7 */ /* 0x000fe40008100404 */
[----:B------:R0:W2:Y:S01]  /*a040*/  SHFL.IDX PT, R21, R87, RZ, 0x181f ;  /* 0x00181fff57157589 */ /* 0x0000a200000e0000 */
[----:B------:R-:W-:Y:S02]  /*a050*/  LOP3.LUT R3, R0, R3, RZ, 0xfc, !PT ;  /* 0x0000000300037212 */ /* 0x000fe400078efcff */
[----:B---3--:R-:W-:Y:S01]  /*a060*/  SHF.R.S32.HI R152, RZ, 0x1f, R188 ;  /* 0x0000001fff987819 */ /* 0x008fe200000114bc */
[----:B------:R-:W-:Y:S06]  /*a070*/  @P0 BRA `(.L_x_3415) ;  /* 0x0000000000940947 */ /* 0x000fec0003800000 */
[----:B------:R-:W-:Y:S02]  /*a080*/  ISETP.GE.AND P1, PT, R188, UR14, PT ;  /* 0x0000000ebc007c0c */ /* 0x000fe4000bf26270 */
[----:B------:R-:W-:Y:S02]  /*a090*/  ISETP.GE.AND P0, PT, R2, UR14, PT ;  /* 0x0000000e02007c0c */ /* 0x000fe4000bf06270 */
[----:B------:R-:W-:Y:S02]  /*a0a0*/  ISETP.GE.AND P4, PT, R187, UR14, PT ;  /* 0x0000000ebb007c0c */ /* 0x000fe4000bf86270 */
[----:B------:R-:W-:Y:S02]  /*a0b0*/  ISETP.GE.AND P3, PT, R186, UR14, PT ;  /* 0x0000000eba007c0c */ /* 0x000fe4000bf66270 */
[----:B------:R-:W-:Y:S02]  /*a0c0*/  SHF.R.S32.HI R80, RZ, 0x1f, R187 ;  /* 0x0000001fff507819 */ /* 0x000fe400000114bb */
[----:B------:R-:W-:-:S02]  /*a0d0*/  SHF.R.S32.HI R83, RZ, 0x1f, R186 ;  /* 0x0000001fff537819 */ /* 0x000fc400000114ba */
[----:B------:R-:W-:Y:S02]  /*a0e0*/  SHF.R.S32.HI R81, RZ, 0x1f, R185 ;  /* 0x0000001fff517819 */ /* 0x000fe400000114b9 */
[-C--:B-1----:R-:W-:Y:S01]  /*a0f0*/  @!P1 LEA R76, P2, R188, R20.reuse, 0x1 ;  /* 0x00000014bc4c9211 */ /* 0x082fe200078408ff */
[----:B--2---:R-:W-:Y:S02]  /*a100*/  @!P0 IMAD.WIDE R78, R2, 0x2, R20 ;  /* 0x00000002024e8825 */ /* 0x004fe400078e0214 */
[----:B------:R-:W-:Y:S02]  /*a110*/  @!P4 LEA R84, P5, R187, R20, 0x1 ;  /* 0x00000014bb54c211 */ /* 0x000fe400078a08ff */
[----:B------:R-:W-:Y:S01]  /*a120*/  @!P1 LEA.HI.X R77, R188, R21, R152, 0x1, P2 ;  /* 0x00000015bc4d9211 */ /* 0x000fe200010f0c98 */
[----:B-----5:R1:W-:Y:S01]  /*a130*/  @!P0 ST.E.128 desc[UR40][R78.64], R4 ;  /* 0x000000044e008985 */ /* 0x0203e2000c101d28 */
[----:B------:R-:W-:Y:S02]  /*a140*/  ISETP.GE.AND P2, PT, R185, UR14, PT ;  /* 0x0000000eb9007c0c */ /* 0x000fe4000bf46270 */
[----:B------:R-:W-:Y:S01]  /*a150*/  LOP3.LUT P0, RZ, R0, 0x40, RZ, 0xc0, !PT ;  /* 0x0000004000ff7812 */ /* 0x000fe2000780c0ff */
[----:B------:R2:W-:Y:S01]  /*a160*/  @!P1 ST.E.128 desc[UR40][R76.64], R12 ;  /* 0x0000000c4c009985 */ /* 0x0005e2000c101d28 */
[----:B------:R-:W-:-:S02]  /*a170*/  ISETP.GE.AND P1, PT, R184, UR14, PT ;  /* 0x0000000eb8007c0c */ /* 0x000fc4000bf26270 */
[CC--:B------:R-:W-:Y:S02]  /*a180*/  @!P3 LEA R82, P6, R186.reuse, R20.reuse, 0x1 ;  /* 0x00000014ba52b211 */ /* 0x0c0fe400078c08ff */
[-C--:B------:R-:W-:Y:S02]  /*a190*/  @!P4 LEA.HI.X R85, R187, R21.reuse, R80, 0x1, P5 ;  /* 0x00000015bb55c211 */ /* 0x080fe400028f0c50 */
[-C--:B------:R-:W-:Y:S02]  /*a1a0*/  @!P3 LEA.HI.X R83, R186, R21.reuse, R83, 0x1, P6 ;  /* 0x00000015ba53b211 */ /* 0x080fe400030f0c53 */
[----:B------:R-:W-:Y:S01]  /*a1b0*/  LOP3.LUT P6, RZ, R3, 0x80, RZ, 0xc0, !PT ;  /* 0x0000008003ff7812 */ /* 0x000fe200078cc0ff */
[----:B------:R3:W-:Y:S01]  /*a1c0*/  @!P4 ST.E.128 desc[UR40][R84.64], R28 ;  /* 0x0000001c5400c985 */ /* 0x0007e2000c101d28 */
[C---:B------:R-:W-:Y:S02]  /*a1d0*/  @!P2 LEA R80, P5, R185.reuse, R20, 0x1 ;  /* 0x00000014b950a211 */ /* 0x040fe400078a08ff */
[----:B-1----:R-:W-:Y:S01]  /*a1e0*/  SHF.R.S32.HI R7, RZ, 0x1f, R184 ;  /* 0x0000001fff077819 */ /* 0x002fe200000114b8 */
[----:B------:R3:W-:Y:S01]  /*a1f0*/  @!P3 ST.E.128 desc[UR40][R82.64], R36 ;  /* 0x000000245200b985 */ /* 0x0007e2000c101d28 */
[----:B------:R-:W-:-:S02]  /*a200*/  @!P2 LEA.HI.X R81, R185, R21, R81, 0x1, P5 ;  /* 0x00000015b951a211 */ /* 0x000fc400028f0c51 */
[CC--:B------:R-:W-:Y:S02]  /*a210*/  @!P1 LEA R6, P5, R184.reuse, R20.reuse, 0x1 ;  /* 0x00000014b8069211 */ /* 0x0c0fe400078a08ff */
[----:B------:R-:W-:Y:S01]  /*a220*/  SHF.R.S32.HI R5, RZ, 0x1f, R222 ;  /* 0x0000001fff057819 */ /* 0x000fe200000114de */
[----:B------:R3:W-:Y:S01]  /*a230*/  @!P2 ST.E.128 desc[UR40][R80.64], R44 ;  /* 0x0000002c5000a985 */ /* 0x0007e2000c101d28 */
[-C--:B------:R-:W-:Y:S02]  /*a240*/  @!P1 LEA.HI.X R7, R184, R21.reuse, R7, 0x1, P5 ;  /* 0x00000015b8079211 */ /* 0x080fe400028f0c07 */
[C---:B------:R-:W-:Y:S02]  /*a250*/  @P0 LEA R4, P5, R222.reuse, R20, 0x1 ;  /* 0x00000014de040211 */ /* 0x040fe400078a08ff */
[----:B--2---:R-:W-:Y:S01]  /*a260*/  SHF.R.S32.HI R13, RZ, 0x1f, R221 ;  /* 0x0000001fff0d7819 */ /* 0x004fe200000114dd */
[----:B------:R3:W-:Y:S01]  /*a270*/  @!P1 ST.E.128 desc[UR40][R6.64], R52 ;  /* 0x0000003406009985 */ /* 0x0007e2000c101d28 */
[----:B------:R-:W-:-:S02]  /*a280*/  @P0 LEA.HI.X R5, R222, R21, R5, 0x1, P5 ;  /* 0x00000015de050211 */ /* 0x000fc400028f0c05 */
[----:B------:R-:W-:-:S03]  /*a290*/  @P6 LEA R12, P5, R221, R20, 0x1 ;  /* 0x00000014dd0c6211 */ /* 0x000fc600078a08ff */
[----:B------:R3:W-:Y:S01]  /*a2a0*/  @P0 ST.E.128 desc[UR40][R4.64], R60 ;  /* 0x0000003c04000985 */ /* 0x0007e2000c101d28 */
[----:B------:R-:W-:-:S05]  /*a2b0*/  @P6 LEA.HI.X R13, R221, R21, R13, 0x1, P5 ;  /* 0x00000015dd0d6211 */ /* 0x000fca00028f0c0d */
[----:B------:R3:W-:Y:S04]  /*a2c0*/  @P6 ST.E.128 desc[UR40][R12.64], R68 ;  /* 0x000000440c006985 */ /* 0x0007e8000c101d28 */
.L_x_3415:
[----:B------:R-:W-:Y:S05]  /*a2d0*/  BSYNC B1 ;  /* 0x0000000000017941 */ /* 0x000fea0003800000 */
.L_x_3414:
[----:B---3-5:R-:W-:Y:S01]  /*a2e0*/  VIADD R6, R88, 0x20 ;  /* 0x0000002058067836 */ /* 0x028fe20000000000 */
[----:B------:R3:W4:Y:S04]  /*a2f0*/  SHFL.IDX PT, R5, R87, 0x1, 0x181f ;  /* 0x00381f0057057f89 */ /* 0x00072800000e0000 */
[----:B------:R-:W-:Y:S01]  /*a300*/  ISETP.GE.AND P0, PT, R6, R89, PT ;  /* 0x000000590600720c */ /* 0x000fe20003f06270 */
[----:B------:R3:W0:-:S12]  /*a310*/  SHFL.IDX PT, R4, R86, 0x1, 0x181f ;  /* 0x00381f0056047f89 */ /* 0x00061800000e0000 */
[----:B---3--:R-:W-:Y:S05]  /*a320*/  @P0 BRA `(.L_x_3416) ;  /* 0x0000002400f40947 */ /* 0x008fea0003800000 */
[----:B------:R-:W-:Y:S02]  /*a330*/  ISETP.GE.AND P0, PT, R188, UR14, PT ;  /* 0x0000000ebc007c0c */ /* 0x000fe4000bf06270 */
[----:B------:R-:W-:Y:S02]  /*a340*/  ISETP.GE.AND P5, PT, R2, UR14, PT ;  /* 0x0000000e02007c0c */ /* 0x000fe4000bfa6270 */
[----:B------:R-:W-:Y:S02]  /*a350*/  ISETP.GE.AND P2, PT, R187, UR14, PT ;  /* 0x0000000ebb007c0c */ /* 0x000fe4000bf46270 */
[----:B------:R-:W-:Y:S02]  /*a360*/  ISETP.GE.AND P1, PT, R186, UR14, PT ;  /* 0x0000000eba007c0c */ /* 0x000fe4000bf26270 */
[----:B------:R-:W-:Y:S02]  /*a370*/  ISETP.GE.AND P3, PT, R185, UR14, PT ;  /* 0x0000000eb9007c0c */ /* 0x000fe4000bf66270 */
[----:B------:R-:W-:-:S02]  /*a380*/  SHF.R.S32.HI R15, RZ, 0x1f, R187 ;  /* 0x0000001fff0f7819 */ /* 0x000fc400000114bb */
[----:B--2---:R-:W-:Y:S02]  /*a390*/  SHF.R.S32.HI R21, RZ, 0x1f, R186 ;  /* 0x0000001fff157819 */ /* 0x004fe400000114ba */
[----:B0-----:R-:W-:Y:S01]  /*a3a0*/  @!P0 LEA R12, P4, R188, R4, 0x1 ;  /* 0x00000004bc0c8211 */ /* 0x001fe200078808ff */
[----:B----4-:R-:W-:Y:S01]  /*a3b0*/  @!P5 IMAD.WIDE R6, R2, 0x2, R4 ;  /* 0x000000020206d825 */ /* 0x010fe200078e0204 */
[----:B------:R-:W-:Y:S02]  /*a3c0*/  SHF.R.S32.HI R31, RZ, 0x1f, R184 ;  /* 0x0000001fff1f7819 */ /* 0x000fe400000114b8 */
[----:B------:R-:W-:Y:S02]  /*a3d0*/  @!P0 LEA.HI.X R13, R188, R5, R152, 0x1, P4 ;  /* 0x00000005bc0d8211 */ /* 0x000fe400020f0c98 */
[----:B------:R-:W-:Y:S01]  /*a3e0*/  ISETP.GE.AND P4, PT, R184, UR14, PT ;  /* 0x0000000eb8007c0c */ /* 0x000fe2000bf86270 */
[----:B------:R0:W-:Y:S01]  /*a3f0*/  @!P5 ST.E.128 desc[UR40][R6.64], R8 ;  /* 0x000000080600d985 */ /* 0x0001e2000c101d28 */
[----:B------:R-:W-:-:S02]  /*a400*/  LOP3.LUT P5, RZ, R0, 0x40, RZ, 0xc0, !PT ;  /* 0x0000004000ff7812 */ /* 0x000fc400078ac0ff */
[CC--:B------:R-:W-:Y:S01]  /*a410*/  @!P2 LEA R14, P6, R187.reuse, R4.reuse, 0x1 ;  /* 0x00000004bb0ea211 */ /* 0x0c0fe200078c08ff */
[----:B------:R3:W-:Y:S01]  /*a420*/  @!P0 ST.E.128 desc[UR40][R12.64], R24 ;  /* 0x000000180c008985 */ /* 0x0007e2000c101d28 */
[----:B------:R-:W-:Y:S02]  /*a430*/  SHF.R.S32.HI R0, RZ, 0x1f, R185 ;  /* 0x0000001fff007819 */ /* 0x000fe400000114b9 */
[----:B------:R-:W-:Y:S02]  /*a440*/  @!P2 LEA.HI.X R15, R187, R5, R15, 0x1, P6 ;  /* 0x00000005bb0fa211 */ /* 0x000fe400030f0c0f */
[-C--:B-1----:R-:W-:Y:S02]  /*a450*/  @!P1 LEA R20, P6, R186, R4.reuse, 0x1 ;  /* 0x00000004ba149211 */ /* 0x082fe400078c08ff */
[----:B------:R-:W-:Y:S01]  /*a460*/  SHF.R.S32.HI R37, RZ, 0x1f, R222 ;  /* 0x0000001fff257819 */ /* 0x000fe200000114de */
[----:B------:R3:W-:Y:S01]  /*a470*/  @!P2 ST.E.128 desc[UR40][R14.64], R32 ;  /* 0x000000200e00a985 */ /* 0x0007e2000c101d28 */
[----:B------:R-:W-:-:S02]  /*a480*/  @!P3 LEA R28, P2, R185, R4, 0x1 ;  /* 0x00000004b91cb211 */ /* 0x000fc400078408ff */
[-C--:B------:R-:W-:Y:S02]  /*a490*/  @!P4 LEA R30, P0, R184, R4.reuse, 0x1 ;  /* 0x00000004b81ec211 */ /* 0x080fe400078008ff */
[-C--:B------:R-:W-:Y:S02]  /*a4a0*/  @!P1 LEA.HI.X R21, R186, R5.reuse, R21, 0x1, P6 ;  /* 0x00000005ba159211 */ /* 0x080fe400030f0c15 */
[----:B0-----:R-:W-:Y:S02]  /*a4b0*/  @P5 LEA R6, P6, R222, R4, 0x1 ;  /* 0x00000004de065211 */ /* 0x001fe400078c08ff */
[-C--:B------:R-:W-:Y:S01]  /*a4c0*/  @!P3 LEA.HI.X R29, R185, R5.reuse, R0, 0x1, P2 ;  /* 0x00000005b91db211 */ /* 0x080fe200010f0c00 */
[----:B------:R3:W-:Y:S01]  /*a4d0*/  @!P1 ST.E.128 desc[UR40][R20.64], R40 ;  /* 0x0000002814009985 */ /* 0x0007e2000c101d28 */
[-C--:B------:R-:W-:Y:S02]  /*a4e0*/  @!P4 LEA.HI.X R31, R184, R5.reuse, R31, 0x1, P0 ;  /* 0x00000005b81fc211 */ /* 0x080fe400000f0c1f */
[----:B------:R-:W-:Y:S01]  /*a4f0*/  @P5 LEA.HI.X R7, R222, R5, R37, 0x1, P6 ;  /* 0x00000005de075211 */ /* 0x000fe200030f0c25 */
[----:B------:R3:W-:Y:S01]  /*a500*/  @!P3 ST.E.128 desc[UR40][R28.64], R48 ;  /* 0x000000301c00b985 */ /* 0x0007e2000c101d28 */
[----:B------:R-:W-:-:S03]  /*a510*/  LOP3.LUT P0, RZ, R3, 0x80, RZ, 0xc0, !PT ;  /* 0x0000008003ff7812 */ /* 0x000fc6000780c0ff */
[----:B------:R3:W-:Y:S04]  /*a520*/  @!P4 ST.E.128 desc[UR40][R30.64], R56 ;  /* 0x000000381e00c985 */ /* 0x0007e8000c101d28 */
[----:B------:R3:W-:Y:S06]  /*a530*/  @P5 ST.E.128 desc[UR40][R6.64], R64 ;  /* 0x0000004006005985 */ /* 0x0007ec000c101d28 */
[----:B------:R-:W-:Y:S05]  /*a540*/  @!P0 BRA `(.L_x_3416) ;  /* 0x00000024006c8947 */ /* 0x000fea0003800000 */
[----:B------:R-:W-:Y:S02]  /*a550*/  LEA R4, P0, R221, R4, 0x1 ;  /* 0x00000004dd047211 */ /* 0x000fe400078008ff */
[----:B------:R-:W-:-:S04]  /*a560*/  SHF.R.S32.HI R0, RZ, 0x1f, R221 ;  /* 0x0000001fff007819 */ /* 0x000fc800000114dd */
[----:B------:R-:W-:-:S05]  /*a570*/  LEA.HI.X R5, R221, R5, R0, 0x1, P0 ;  /* 0x00000005dd057211 */ /* 0x000fca00000f0c00 */
[----:B------:R0:W-:Y:S01]  /*a580*/  ST.E.128 desc[UR40][R4.64], R72 ;  /* 0x0000004804007985 */ /* 0x0001e2000c101d28 */
[----:B------:R-:W-:Y:S05]  /*a590*/  BRA `(.L_x_3416) ;  /* 0x0000002400587947 */ /* 0x000fea0003800000 */
.L_x_3413:
[----:B------:R-:W2:Y:S01]  /*a5a0*/  LDL R0, [R1+0x48] ;  /* 0x0000480001007983 */ /* 0x000ea20000100800 */
[----:B------:R-:W-:Y:S01]  /*a5b0*/  ULDC.64 UR12, c[0x0][0xb08] ;  /* 0x0002c200000c7ab9 */ /* 0x000fe20000000a00 */
[----:B------:R-:W-:Y:S01]  /*a5c0*/  ULDC UR14, c[0x0][0xbe8] ;  /* 0x0002fa00000e7ab9 */ /* 0x000fe20000000800 */
[----:B------:R-:W-:Y:S01]  /*a5d0*/  UIMAD UR18, UR18, UR12, URZ ;  /* 0x0000000c121272a4 */ /* 0x000fe2000f8e023f */
[----:B0-----:R-:W-:Y:S01]  /*a5e0*/  IMAD.U32 R6, RZ, RZ, UR43 ;  /* 0x0000002bff067e24 */ /* 0x001fe2000f8e00ff */
[----:B------:R-:W-:Y:S01]  /*a5f0*/  UIMAD.WIDE.U32 UR10, UR4, UR12, URZ ;  /* 0x0000000c040a72a5 */ /* 0x000fe2000f8e003f */
[----:B------:R-:W-:Y:S01]  /*a600*/  BSSY B1, `(.L_x_3417) ;  /* 0x00000c8000017945 */ /* 0x000fe20003800000 */
[----:B------:R-:W-:Y:S01]  /*a610*/  UIMAD UR18, UR4, UR13, UR18 ;  /* 0x0000000d041272a4 */ /* 0x000fe2000f8e0212 */
[----:B------:R-:W-:Y:S01]  /*a620*/  SHF.R.S32.HI R21, RZ, 0x1f, R203 ;  /* 0x0000001fff157819 */ /* 0x000fe200000114cb */
[----:B------:R-:W-:Y:S01]  /*a630*/  UISETP.NE.AND UP0, UPT, UR14, 0x1, UPT ;  /* 0x000000010e00788c */ /* 0x000fe2000bf05270 */
[----:B---3--:R-:W-:Y:S01]  /*a640*/  SHF.R.S32.HI R152, RZ, 0x1f, R204 ;  /* 0x0000001fff987819 */ /* 0x008fe200000114cc */
[----:B------:R-:W-:Y:S01]  /*a650*/  UIADD3 UR11, UR11, UR18, URZ ;  /* 0x000000120b0b7290 */ /* 0x000fe2000fffe03f */
[----:B------:R-:W-:Y:S01]  /*a660*/  SHF.R.S32.HI R153, RZ, 0x1f, R205 ;  /* 0x0000001fff997819 */ /* 0x000fe200000114cd */
[----:B------:R-:W-:Y:S01]  /*a670*/  ULDC.64 UR12, c[0x0][0xb38] ;  /* 0x0002ce00000c7ab9 */ /* 0x000fe20000000a00 */
[----:B------:R-:W-:Y:S01]  /*a680*/  USHF.R.S32.HI UR4, URZ, 0x1f, UR9 ;  /* 0x0000001f3f047899 */ /* 0x000fe20008011409 */
[----:B------:R-:W-:Y:S01]  /*a690*/  PLOP3.LUT P0, PT, PT, PT, UP0, 0x80, 0x0 ;  /* 0x000000000000781c */ /* 0x000fe20003f0f008 */
[----:B------:R-:W-:Y:S01]  /*a6a0*/  UIMAD.WIDE.U32 UR10, UR44, UR12, UR10 ;  /* 0x0000000c2c0a72a5 */ /* 0x000fe2000f8e000a */
[----:B------:R-:W-:Y:S01]  /*a6b0*/  SHF.R.S32.HI R154, RZ, 0x1f, R206 ;  /* 0x0000001fff9a7819 */ /* 0x000fe200000114ce */
[----:B------:R-:W-:Y:S01]  /*a6c0*/  UIMAD UR8, UR8, UR14, URZ ;  /* 0x0000000e080872a4 */ /* 0x000fe2000f8e023f */
[----:B------:R-:W-:Y:S01]  /*a6d0*/  SHF.R.S32.HI R155, RZ, 0x1f, R207 ;  /* 0x0000001fff9b7819 */ /* 0x000fe200000114cf */
[----:B------:R-:W-:Y:S01]  /*a6e0*/  UIMAD UR11, UR44, UR13, UR11 ;  /* 0x0000000d2c0b72a4 */ /* 0x000fe2000f8e020b */
[----:B------:R-:W-:-:S02]  /*a6f0*/  SHF.R.S32.HI R156, RZ, 0x1f, R208 ;  /* 0x0000001fff9c7819 */ /* 0x000fc400000114d0 */
[----:B------:R-:W-:Y:S01]  /*a700*/  ULDC.64 UR12, c[0x0][0xb40] ;  /* 0x0002d000000c7ab9 */ /* 0x000fe20000000a00 */
[----:B------:R-:W-:Y:S01]  /*a710*/  SHF.R.S32.HI R157, RZ, 0x1f, R209 ;  /* 0x0000001fff9d7819 */ /* 0x000fe200000114d1 */
[----:B------:R-:W-:Y:S01]  /*a720*/  UIMAD UR4, UR4, UR12, URZ ;  /* 0x0000000c040472a4 */ /* 0x000fe2000f8e023f */
[----:B------:R-:W-:Y:S01]  /*a730*/  SHF.R.S32.HI R158, RZ, 0x1f, R210 ;  /* 0x0000001fff9e7819 */ /* 0x000fe200000114d2 */
[----:B------:R-:W-:Y:S01]  /*a740*/  UIMAD.WIDE.U32 UR10, UR9, UR12, UR10 ;  /* 0x0000000c090a72a5 */ /* 0x000fe2000f8e000a */
[----:B------:R-:W-:Y:S01]  /*a750*/  SHF.R.S32.HI R159, RZ, 0x1f, R211 ;  /* 0x0000001fff9f7819 */ /* 0x000fe200000114d3 */
[----:B------:R-:W-:Y:S01]  /*a760*/  UIMAD UR4, UR9, UR13, UR4 ;  /* 0x0000000d090472a4 */ /* 0x000fe2000f8e0204 */
[----:B------:R-:W-:Y:S02]  /*a770*/  SHF.R.S32.HI R160, RZ, 0x1f, R212 ;  /* 0x0000001fffa07819 */ /* 0x000fe400000114d4 */
[----:B------:R-:W-:Y:S01]  /*a780*/  @UP0 ULDC UR9, c[0x0][0xbec] ;  /* 0x0002fb0000090ab9 */ /* 0x000fe20000000800 */
[----:B------:R-:W-:Y:S01]  /*a790*/  UIADD3 UR11, UR11, UR4, URZ ;  /* 0x000000040b0b7290 */ /* 0x000fe2000fffe03f */
[----:B------:R-:W-:Y:S01]  /*a7a0*/  SHF.R.S32.HI R161, RZ, 0x1f, R213 ;  /* 0x0000001fffa17819 */ /* 0x000fe200000114d5 */
[----:B------:R-:W-:Y:S01]  /*a7b0*/  ULDC.64 UR12, c[0x0][0xb48] ;  /* 0x0002d200000c7ab9 */ /* 0x000fe20000000a00 */
[----:B------:R-:W-:Y:S01]  /*a7c0*/  @UP0 ULDC UR4, c[0x0][0xbf0] ;  /* 0x0002fc0000040ab9 */ /* 0x000fe20000000800 */
[----:B------:R-:W-:Y:S01]  /*a7d0*/  UIMAD.WIDE.U32 UR10, UR45, UR12, UR10 ;  /* 0x0000000c2d0a72a5 */ /* 0x000fe2000f8e000a */
[----:B------:R-:W-:-:S02]  /*a7e0*/  SHF.R.S32.HI R162, RZ, 0x1f, R214 ;  /* 0x0000001fffa27819 */ /* 0x000fc400000114d6 */
[----:B------:R-:W-:Y:S01]  /*a7f0*/  SHF.R.S32.HI R163, RZ, 0x1f, R215 ;  /* 0x0000001fffa37819 */ /* 0x000fe200000114d7 */
[----:B------:R-:W-:Y:S01]  /*a800*/  UIMAD UR45, UR45, UR13, UR11 ;  /* 0x0000000d2d2d72a4 */ /* 0x000fe2000f8e020b */
[----:B------:R-:W-:Y:S01]  /*a810*/  SHF.R.S32.HI R164, RZ, 0x1f, R216 ;  /* 0x0000001fffa47819 */ /* 0x000fe200000114d8 */
[----:B------:R-:W-:Y:S01]  /*a820*/  IMAD.U32 R5, RZ, RZ, UR11 ;  /* 0x0000000bff057e24 */ /* 0x000fe2000f8e00ff */
[----:B------:R-:W-:Y:S01]  /*a830*/  ULDC.64 UR12, c[0x0][0xb30] ;  /* 0x0002cc00000c7ab9 */ /* 0x000fe20000000a00 */
[----:B------:R-:W-:Y:S01]  /*a840*/  IMAD.U32 R4, RZ, RZ, UR10 ;  /* 0x0000000aff047e24 */ /* 0x000fe2000f8e00ff */
[----:B------:R-:W-:Y:S01]  /*a850*/  ULDC.64 UR10, c[0x0][0xb28] ;  /* 0x0002ca00000a7ab9 */ /* 0x000fe20000000a00 */
[----:B------:R-:W-:Y:S01]  /*a860*/  IMAD.U32 R5, RZ, RZ, UR45 ;  /* 0x0000002dff057e24 */ /* 0x000fe2000f8e00ff */
[----:B------:R-:W-:Y:S02]  /*a870*/  SHF.R.S32.HI R13, RZ, 0x1f, R217 ;  /* 0x0000001fff0d7819 */ /* 0x000fe400000114d9 */
[----:B------:R-:W-:-:S02]  /*a880*/  SHF.R.S32.HI R165, RZ, 0x1f, R218 ;  /* 0x0000001fffa57819 */ /* 0x000fc400000114da */
[----:B------:R-:W-:Y:S02]  /*a890*/  SHF.R.S32.HI R166, RZ, 0x1f, R219 ;  /* 0x0000001fffa67819 */ /* 0x000fe400000114db */
[----:B------:R-:W-:Y:S01]  /*a8a0*/  SHF.R.S32.HI R167, RZ, 0x1f, R17 ;  /* 0x0000001fffa77819 */ /* 0x000fe20000011411 */
[----:B--2---:R-:W-:-:S04]  /*a8b0*/  IMAD R6, R6, 0x40, R0 ;  /* 0x0000004006067824 */ /* 0x004fc800078e0200 */
[----:B------:R-:W-:-:S04]  /*a8c0*/  @P0 IMAD.HI.U32 R0, R6, UR9, RZ ;  /* 0x0000000906000c27 */ /* 0x000fc8000f8e00ff */
[----:B------:R-:W-:Y:S01]  /*a8d0*/  IMAD.MOV.U32 R3, RZ, RZ, R6 ;  /* 0x000000ffff037224 */ /* 0x000fe200078e0006 */
[----:B------:R-:W-:Y:S01]  /*a8e0*/  @P0 SHF.R.U32.HI R3, RZ, UR4, R0 ;  /* 0x00000004ff030c19 */ /* 0x000fe20008011600 */
[----:B------:R-:W-:-:S03]  /*a8f0*/  UIADD3 UR4, UR38, 0x28c20, URZ ;  /* 0x00028c2026047890 */ /* 0x000fc6000fffe03f */
[--C-:B------:R-:W-:Y:S01]  /*a900*/  SHF.R.S32.HI R0, RZ, 0x1f, R3.reuse ;  /* 0x0000001fff007819 */ /* 0x100fe20000011403 */
[----:B------:R-:W-:Y:S01]  /*a910*/  IMAD.MOV R7, RZ, RZ, -R3 ;  /* 0x000000ffff077224 */ /* 0x000fe200078e0a03 */
[----:B------:R-:W-:Y:S01]  /*a920*/  UPRMT UR4, URZ, 0x654, UR4 ;  /* 0x000006543f047896 */ /* 0x000fe20008000004 */
[----:B------:R-:W-:-:S04]  /*a930*/  IMAD.WIDE.U32 R4, R3, UR12, R4 ;  /* 0x0000000c03047c25 */ /* 0x000fc8000f8e0004 */
[----:B------:R-:W-:Y:S02]  /*a940*/  IMAD R0, R0, UR12, RZ ;  /* 0x0000000c00007c24 */ /* 0x000fe4000f8e02ff */
[----:B------:R-:W-:Y:S02]  /*a950*/  IMAD R7, R7, UR14, R6 ;  /* 0x0000000e07077c24 */ /* 0x000fe4000f8e0206 */
[----:B------:R-:W-:Y:S01]  /*a960*/  IMAD R9, R3, UR13, R0 ;  /* 0x0000000d03097c24 */ /* 0x000fe2000f8e0200 */
[----:B------:R-:W-:Y:S02]  /*a970*/  SYNCS.ARRIVE.TRANS64.RED.A1T0 RZ, [UR4], RZ ;  /* 0x000000ffffff79a7 */ /* 0x000fe40008100404 */
[----:B------:R-:W-:Y:S01]  /*a980*/  SHF.R.S32.HI R0, RZ, 0x1f, R7 ;  /* 0x0000001fff007819 */ /* 0x000fe20000011407 */
[----:B------:R-:W-:Y:S02]  /*a990*/  IMAD.IADD R5, R5, 0x1, R9 ;  /* 0x0000000105057824 */ /* 0x000fe400078e0209 */
[----:B------:R-:W-:-:S02]  /*a9a0*/  IMAD.U32 R9, RZ, RZ, UR43 ;  /* 0x0000002bff097e24 */ /* 0x000fc4000f8e00ff */
[----:B------:R-:W-:Y:S02]  /*a9b0*/  IMAD R0, R0, UR10, RZ ;  /* 0x0000000a00007c24 */ /* 0x000fe4000f8e02ff */
[----:B------:R-:W-:-:S04]  /*a9c0*/  IMAD.WIDE.U32 R4, R7, UR10, R4 ;  /* 0x0000000a07047c25 */ /* 0x000fc8000f8e0004 */
[----:B------:R-:W-:Y:S01]  /*a9d0*/  IMAD R3, R7, UR11, R0 ;  /* 0x0000000b07037c24 */ /* 0x000fe2000f8e0200 */
[----:B------:R-:W-:Y:S01]  /*a9e0*/  ULDC.64 UR10, c[0x0][0xb00] ;  /* 0x0002c000000a7ab9 */ /* 0x000fe20000000a00 */
[----:B------:R-:W-:Y:S02]  /*a9f0*/  IMAD R0, R9, 0x40, R16 ;  /* 0x0000004009007824 */ /* 0x000fe400078e0210 */
[----:B------:R-:W-:Y:S01]  /*aa00*/  IMAD.IADD R5, R5, 0x1, R3 ;  /* 0x0000000105057824 */ /* 0x000fe200078e0203 */
[----:B------:R-:W-:Y:S02]  /*aa10*/  LEA R3, P1, R4, UR10, 0x2 ;  /* 0x0000000a04037c11 */ /* 0x000fe4000f8210ff */
[----:B------:R-:W-:Y:S02]  /*aa20*/  ISETP.GE.AND P0, PT, R0, UR8, PT ;  /* 0x0000000800007c0c */ /* 0x000fe4000bf06270 */
[----:B------:R-:W-:Y:S01]  /*aa30*/  LEA.HI.X R10, R4, UR11, R5, 0x2, P1 ;  /* 0x0000000b040a7c11 */ /* 0x000fe200088f1405 */
[----:B------:R0:W1:Y:S04]  /*aa40*/  SHFL.IDX PT, R11, R3, RZ, 0x1c1f ;  /* 0x001c1fff030b7589 */ /* 0x00006800000e0000 */
[----:B------:R0:W2:Y:S06]  /*aa50*/  SHFL.IDX PT, R12, R10, RZ, 0x1c1f ;  /* 0x001c1fff0a0c7589 */ /* 0x0000ac00000e0000 */
[----:B------:R-:W-:Y:S05]  /*aa60*/  @P0 BRA `(.L_x_3418) ;  /* 0x0000000800040947 */ /* 0x000fea0003800000 */
[----:B------:R-:W-:Y:S02]  /*aa70*/  ULDC UR4, c[0x0][0xac8] ;  /* 0x0002b20000047ab9 */ /* 0x000fe40000000800 */
[----:B------:R-:W-:Y:S02]  /*aa80*/  ISETP.GE.AND P3, PT, R17, UR4, PT ;  /* 0x0000000411007c0c */ /* 0x000fe4000bf66270 */
[----:B------:R-:W-:Y:S02]  /*aa90*/  ISETP.GE.AND P4, PT, R219, UR4, PT ;  /* 0x00000004db007c0c */ /* 0x000fe4000bf86270 */
[----:B------:R-:W-:Y:S02]  /*aaa0*/  ISETP.GE.AND P2, PT, R218, UR4, PT ;  /* 0x00000004da007c0c */ /* 0x000fe4000bf46270 */
[----:B------:R-:W-:-:S07]  /*aab0*/  ISETP.GE.AND P1, PT, R217, UR4, PT ;  /* 0x00000004d9007c0c */ /* 0x000fce000bf26270 */
[-C--:B-1----:R-:W-:Y:S02]  /*aac0*/  @!P3 LEA R4, P0, R17, R11.reuse, 0x2 ;  /* 0x0000000b1104b211 */ /* 0x082fe400078010ff */
[----:B------:R-:W-:Y:S02]  /*aad0*/  @!P4 LEA R6, P5, R219, R11, 0x2 ;  /* 0x0000000bdb06c211 */ /* 0x000fe400078a10ff */
[-C--:B--2---:R-:W-:Y:S02]  /*aae0*/  @!P3 LEA.HI.X R5, R17, R12.reuse, R167, 0x2, P0 ;  /* 0x0000000c1105b211 */ /* 0x084fe400000f14a7 */
[----:B------:R-:W-:Y:S02]  /*aaf0*/  ISETP.GE.AND P0, PT, R216, UR4, PT ;  /* 0x00000004d8007c0c */ /* 0x000fe4000bf06270 */
[----:B------:R-:W-:Y:S01]  /*ab00*/  @!P4 LEA.HI.X R7, R219, R12, R166, 0x2, P5 ;  /* 0x0000000cdb07c211 */ /* 0x000fe200028f14a6 */
[----:B------:R1:W-:Y:S01]  /*ab10*/  @!P3 ST.E.64 desc[UR40][R4.64], R24 ;  /* 0x000000180400b985 */ /* 0x0003e2000c101b28 */
[----:B------:R-:W-:-:S03]  /*ab20*/  ISETP.GE.AND P3, PT, R215, UR4, PT ;  /* 0x00000004d7007c0c */ /* 0x000fc6000bf66270 */
[----:B------:R2:W-:Y:S01]  /*ab30*/  @!P4 ST.E.64 desc[UR40][R6.64], R28 ;  /* 0x0000001c0600c985 */ /* 0x0005e2000c101b28 */
[----:B------:R-:W-:Y:S02]  /*ab40*/  ISETP.GE.AND P4, PT, R214, UR4, PT ;  /* 0x00000004d6007c0c */ /* 0x000fe4000bf86270 */
[CC--:B-1----:R-:W-:Y:S02]  /*ab50*/  @!P2 LEA R4, P6, R218.reuse, R11.reuse, 0x2 ;  /* 0x0000000bda04a211 */ /* 0x0c2fe400078c10ff */
[CC--:B--2---:R-:W-:Y:S02]  /*ab60*/  @!P1 LEA R6, P5, R217.reuse, R11.reuse, 0x2 ;  /* 0x0000000bd9069211 */ /* 0x0c4fe400078a10ff */
[-C--:B------:R-:W-:Y:S02]  /*ab70*/  @!P2 LEA.HI.X R5, R218, R12.reuse, R165, 0x2, P6 ;  /* 0x0000000cda05a211 */ /* 0x080fe400030f14a5 */
[----:B------:R-:W-:Y:S02]  /*ab80*/  @!P0 LEA R8, P6, R216, R11, 0x2 ;  /* 0x0000000bd8088211 */ /* 0x000fe400078c10ff */
[----:B------:R-:W-:Y:S01]  /*ab90*/  @!P1 LEA.HI.X R7, R217, R12, R13, 0x2, P5 ;  /* 0x0000000cd9079211 */ /* 0x000fe200028f140d */
[----:B------:R1:W-:Y:S01]  /*aba0*/  @!P2 ST.E.64 desc[UR40][R4.64], R32 ;  /* 0x000000200400a985 */ /* 0x0003e2000c101b28 */
[----:B------:R-:W-:-:S02]  /*abb0*/  ISETP.GE.AND P5, PT, R213, UR4, PT ;  /* 0x00000004d5007c0c */ /* 0x000fc4000bfa6270 */
[----:B------:R-:W-:Y:S01]  /*abc0*/  @!P0 LEA.HI.X R9, R216, R12, R164, 0x2, P6 ;  /* 0x0000000cd8098211 */ /* 0x000fe200030f14a4 */
[----:B------:R2:W-:Y:S04]  /*abd0*/  @!P1 ST.E.64 desc[UR40][R6.64], R36 ;  /* 0x0000002406009985 */ /* 0x0005e8000c101b28 */
[----:B------:R3:W-:Y:S01]  /*abe0*/  @!P0 ST.E.64 desc[UR40][R8.64], R40 ;  /* 0x0000002808008985 */ /* 0x0007e2000c101b28 */
[----:B------:R-:W-:Y:S02]  /*abf0*/  ISETP.GE.AND P0, PT, R212, UR4, PT ;  /* 0x00000004d4007c0c */ /* 0x000fe4000bf06270 */
[-C--:B-1----:R-:W-:Y:S02]  /*ac00*/  @!P3 LEA R4, P1, R215, R11.reuse, 0x2 ;  /* 0x0000000bd704b211 */ /* 0x082fe400078210ff */
[----:B--2---:R-:W-:-:S02]  /*ac10*/  @!P4 LEA R6, P2, R214, R11, 0x2 ;  /* 0x0000000bd606c211 */ /* 0x004fc400078410ff */
[-C--:B------:R-:W-:Y:S02]  /*ac20*/  @!P3 LEA.HI.X R5, R215, R12.reuse, R163, 0x2, P1 ;  /* 0x0000000cd705b211 */ /* 0x080fe400008f14a3 */
[----:B------:R-:W-:Y:S02]  /*ac30*/  ISETP.GE.AND P1, PT, R211, UR4, PT ;  /* 0x00000004d3007c0c */ /* 0x000fe4000bf26270 */
[----:B------:R-:W-:Y:S01]  /*ac40*/  @!P4 LEA.HI.X R7, R214, R12, R162, 0x2, P2 ;  /* 0x0000000cd607c211 */ /* 0x000fe200010f14a2 */
[----:B------:R1:W-:Y:S01]  /*ac50*/  @!P3 ST.E.64 desc[UR40][R4.64], R44 ;  /* 0x0000002c0400b985 */ /* 0x0003e2000c101b28 */
[----:B------:R-:W-:Y:S02]  /*ac60*/  ISETP.GE.AND P2, PT, R210, UR4, PT ;  /* 0x00000004d2007c0c */ /* 0x000fe4000bf46270 */
[----:B---3--:R-:W-:Y:S01]  /*ac70*/  @!P5 LEA R8, P6, R213, R11, 0x2 ;  /* 0x0000000bd508d211 */ /* 0x008fe200078c10ff */
[----:B------:R2:W-:Y:S01]  /*ac80*/  @!P4 ST.E.64 desc[UR40][R6.64], R48 ;  /* 0x000000300600c985 */ /* 0x0005e2000c101b28 */
[----:B------:R-:W-:-:S02]  /*ac90*/  ISETP.GE.AND P3, PT, R209, UR4, PT ;  /* 0x00000004d1007c0c */ /* 0x000fc4000bf66270 */
[----:B------:R-:W-:Y:S02]  /*aca0*/  @!P5 LEA.HI.X R9, R213, R12, R161, 0x2, P6 ;  /* 0x0000000cd509d211 */ /* 0x000fe400030f14a1 */
[----:B------:R-:W-:-:S03]  /*acb0*/  ISETP.GE.AND P4, PT, R208, UR4, PT ;  /* 0x00000004d0007c0c */ /* 0x000fc6000bf86270 */
[----:B------:R3:W-:Y:S01]  /*acc0*/  @!P5 ST.E.64 desc[UR40][R8.64], R52 ;  /* 0x000000340800d985 */ /* 0x0007e2000c101b28 */
[CC--:B-1----:R-:W-:Y:S02]  /*acd0*/  @!P0 LEA R4, P6, R212.reuse, R11.reuse, 0x2 ;  /* 0x0000000bd4048211 */ /* 0x0c2fe400078c10ff */
[CC--:B--2---:R-:W-:Y:S02]  /*ace0*/  @!P1 LEA R6, P5, R211.reuse, R11.reuse, 0x2 ;  /* 0x0000000bd3069211 */ /* 0x0c4fe400078a10ff */
[-C--:B------:R-:W-:Y:S02]  /*acf0*/  @!P0 LEA.HI.X R5, R212, R12.reuse, R160, 0x2, P6 ;  /* 0x0000000cd4058211 */ /* 0x080fe400030f14a0 */
[----:B------:R-:W-:Y:S02]  /*ad00*/  @!P1 LEA.HI.X R7, R211, R12, R159, 0x2, P5 ;  /* 0x0000000cd3079211 */ /* 0x000fe400028f149f */
[----:B------:R-:W-:Y:S01]  /*ad10*/  ISETP.GE.AND P5, PT, R207, UR4, PT ;  /* 0x00000004cf007c0c */ /* 0x000fe2000bfa6270 */
[----:B------:R1:W-:Y:S01]  /*ad20*/  @!P0 ST.E.64 desc[UR40][R4.64], R56 ;  /* 0x0000003804008985 */ /* 0x0003e2000c101b28 */
[----:B---3--:R-:W-:-:S02]  /*ad30*/  @!P2 LEA R8, P6, R210, R11, 0x2 ;  /* 0x0000000bd208a211 */ /* 0x008fc400078c10ff */
[----:B------:R-:W-:Y:S01]  /*ad40*/  ISETP.GE.AND P0, PT, R206, UR4, PT ;  /* 0x00000004ce007c0c */ /* 0x000fe2000bf06270 */
[----:B------:R2:W-:Y:S01]  /*ad50*/  @!P1 ST.E.64 desc[UR40][R6.64], R60 ;  /* 0x0000003c06009985 */ /* 0x0005e2000c101b28 */
        /* <DEDUP_REMOVED lines=9> */
[----:B---3--:R-:W-:-:S03]  /*adf0*/  @!P5 LEA R8, P6, R207, R11, 0x2 ;  /* 0x0000000bcf08d211 */ /* 0x008fc600078c10ff */
[----:B------:R2:W-:Y:S01]  /*ae00*/  @!P4 ST.E.64 desc[UR40][R6.64], R72 ;  /* 0x000000480600c985 */ /* 0x0005e2000c101b28 */
[----:B------:R-:W-:-:S05]  /*ae10*/  @!P5 LEA.HI.X R9, R207, R12, R155, 0x2, P6 ;  /* 0x0000000ccf09d211 */ /* 0x000fca00030f149b */
[----:B------:R3:W-:Y:S01]  /*ae20*/  @!P5 ST.E.64 desc[UR40][R8.64], R76 ;  /* 0x0000004c0800d985 */ /* 0x0007e2000c101b28 */
[----:B------:R-:W-:Y:S02]  /*ae30*/  ISETP.GE.AND P5, PT, R203, UR4, PT ;  /* 0x00000004cb007c0c */ /* 0x000fe4000bfa6270 */
[----:B-1----:R-:W-:-:S04]  /*ae40*/  @!P0 LEA R4, P4, R206, R11, 0x2 ;  /* 0x0000000bce048211 */ /* 0x002fc800078810ff */
[-C--:B------:R-:W-:Y:S02]  /*ae50*/  @!P0 LEA.HI.X R5, R206, R12.reuse, R154, 0x2, P4 ;  /* 0x0000000cce058211 */ /* 0x080fe400020f149a */
[----:B------:R-:W-:Y:S02]  /*ae60*/  ISETP.GE.AND P4, PT, R202, UR4, PT ;  /* 0x00000004ca007c0c */ /* 0x000fe4000bf86270 */
[CC--:B--2---:R-:W-:Y:S01]  /*ae70*/  @!P1 LEA R6, P3, R205.reuse, R11.reuse, 0x2 ;  /* 0x0000000bcd069211 */ /* 0x0c4fe200078610ff */
[----:B------:R1:W-:Y:S01]  /*ae80*/  @!P0 ST.E.64 desc[UR40][R4.64], R80 ;  /* 0x0000005004008985 */ /* 0x0003e2000c101b28 */
[----:B---3--:R-:W-:Y:S02]  /*ae90*/  @!P2 LEA R8, P6, R204, R11, 0x2 ;  /* 0x0000000bcc08a211 */ /* 0x008fe400078c10ff */
[----:B------:R-:W-:Y:S02]  /*aea0*/  @!P1 LEA.HI.X R7, R205, R12, R153, 0x2, P3 ;  /* 0x0000000ccd079211 */ /* 0x000fe400018f1499 */
[----:B------:R-:W-:-:S02]  /*aeb0*/  ISETP.GE.AND P3, PT, R201, UR4, PT ;  /* 0x00000004c9007c0c */ /* 0x000fc4000bf66270 */
[----:B------:R-:W-:Y:S01]  /*aec0*/  @!P2 LEA.HI.X R9, R204, R12, R152, 0x2, P6 ;  /* 0x0000000ccc09a211 */ /* 0x000fe200030f1498 */
[----:B------:R2:W-:Y:S01]  /*aed0*/  @!P1 ST.E.64 desc[UR40][R6.64], R84 ;  /* 0x0000005406009985 */ /* 0x0005e2000c101b28 */
[----:B------:R-:W-:-:S03]  /*aee0*/  ISETP.GE.AND P1, PT, R199, UR4, PT ;  /* 0x00000004c7007c0c */ /* 0x000fc6000bf26270 */
[----:B------:R3:W-:Y:S01]  /*aef0*/  @!P2 ST.E.64 desc[UR40][R8.64], R88 ;  /* 0x000000580800a985 */ /* 0x0007e2000c101b28 */
[----:B------:R-:W-:Y:S02]  /*af00*/  ISETP.GE.AND P2, PT, R200, UR4, PT ;  /* 0x00000004c8007c0c */ /* 0x000fe4000bf46270 */
[----:B-1----:R-:W-:-:S04]  /*af10*/  @!P5 LEA R4, P6, R203, R11, 0x2 ;  /* 0x0000000bcb04d211 */ /* 0x002fc800078c10ff */
[----:B------:R-:W-:Y:S02]  /*af20*/  @!P5 LEA.HI.X R5, R203, R12, R21, 0x2, P6 ;  /* 0x0000000ccb05d211 */ /* 0x000fe400030f1415 */
[----:B--2---:R-:W-:-:S03]  /*af30*/  @!P4 LEA R6, P0, R202, R11, 0x2 ;  /* 0x0000000bca06c211 */ /* 0x004fc600078010ff */
[----:B------:R1:W-:Y:S01]  /*af40*/  @!P5 ST.E.64 desc[UR40][R4.64], R92 ;  /* 0x0000005c0400d985 */ /* 0x0003e2000c101b28 */
[----:B------:R-:W-:Y:S02]  /*af50*/  ISETP.GE.AND P5, PT, R197, UR4, PT ;  /* 0x00000004c5007c0c */ /* 0x000fe4000bfa6270 */
[-C--:B------:R-:W-:Y:S02]  /*af60*/  @!P4 LEA.HI.X R7, R202, R12.reuse, R237, 0x2, P0 ;  /* 0x0000000cca07c211 */ /* 0x080fe400000f14ed */
[----:B------:R-:W-:Y:S02]  /*af70*/  ISETP.GE.AND P0, PT, R198, UR4, PT ;  /* 0x00000004c6007c0c */ /* 0x000fe4000bf06270 */
[C---:B---3--:R-:W-:Y:S01]  /*af80*/  @!P3 LEA R8, P6, R201.reuse, R11, 0x2 ;  /* 0x0000000bc908b211 */ /* 0x048fe200078c10ff */
[----:B------:R2:W-:Y:S01]  /*af90*/  @!P4 ST.E.64 desc[UR40][R6.64], R96 ;  /* 0x000000600600c985 */ /* 0x0005e2000c101b28 */
[----:B------:R-:W-:Y:S02]  /*afa0*/  ISETP.GE.AND P4, PT, R196, UR4, PT ;  /* 0x00000004c4007c0c */ /* 0x000fe4000bf86270 */
[----:B------:R-:W-:-:S02]  /*afb0*/  @!P3 LEA.HI.X R9, R201, R12, R236, 0x2, P6 ;  /* 0x0000000cc909b211 */ /* 0x000fc400030f14ec */
[----:B-1----:R-:W-:-:S03]  /*afc0*/  @!P2 LEA R4, P6, R200, R11, 0x2 ;  /* 0x0000000bc804a211 */ /* 0x002fc600078c10ff */
[----:B------:R1:W-:Y:S01]  /*afd0*/  @!P3 ST.E.64 desc[UR40][R8.64], R100 ;  /* 0x000000640800b985 */ /* 0x0003e2000c101b28 */
[----:B------:R-:W-:Y:S02]  /*afe0*/  @!P2 LEA.HI.X R5, R200, R12, R235, 0x2, P6 ;  /* 0x0000000cc805a211 */ /* 0x000fe400030f14eb */
[----:B--2---:R-:W-:-:S03]  /*aff0*/  @!P1 LEA R6, P3, R199, R11, 0x2 ;  /* 0x0000000bc7069211 */ /* 0x004fc600078610ff */
[----:B------:R2:W-:Y:S01]  /*b000*/  @!P2 ST.E.64 desc[UR40][R4.64], R104 ;  /* 0x000000680400a985 */ /* 0x0005e2000c101b28 */
[-C--:B------:R-:W-:Y:S02]  /*b010*/  @!P1 LEA.HI.X R7, R199, R12.reuse, R234, 0x2, P3 ;  /* 0x0000000cc7079211 */ /* 0x080fe400018f14ea */
[----:B------:R-:W-:Y:S02]  /*b020*/  ISETP.GE.AND P3, PT, R195, UR4, PT ;  /* 0x00000004c3007c0c */ /* 0x000fe4000bf66270 */
[CC--:B-1----:R-:W-:Y:S01]  /*b030*/  @!P0 LEA R8, P6, R198.reuse, R11.reuse, 0x2 ;  /* 0x0000000bc6088211 */ /* 0x0c2fe200078c10ff */
[----:B------:R1:W-:Y:S03]  /*b040*/  @!P1 ST.E.64 desc[UR40][R6.64], R108 ;  /* 0x0000006c06009985 */ /* 0x0003e6000c101b28 */
[----:B------:R-:W-:Y:S02]  /*b050*/  @!P0 LEA.HI.X R9, R198, R12, R233, 0x2, P6 ;  /* 0x0000000cc6098211 */ /* 0x000fe400030f14e9 */
[----:B--2---:R-:W-:-:S03]  /*b060*/  @!P5 LEA R4, P1, R197, R11, 0x2 ;  /* 0x0000000bc504d211 */ /* 0x004fc600078210ff */
[----:B------:R2:W-:Y:S01]  /*b070*/  @!P0 ST.E.64 desc[UR40][R8.64], R112 ;  /* 0x0000007008008985 */ /* 0x0005e2000c101b28 */
[----:B------:R-:W-:Y:S02]  /*b080*/  ISETP.GE.AND P0, PT, R194, UR4, PT ;  /* 0x00000004c2007c0c */ /* 0x000fe4000bf06270 */
[-C--:B------:R-:W-:Y:S02]  /*b090*/  @!P5 LEA.HI.X R5, R197, R12.reuse, R232, 0x2, P1 ;  /* 0x0000000cc505d211 */ /* 0x080fe400008f14e8 */
[----:B------:R-:W-:Y:S02]  /*b0a0*/  ISETP.GE.AND P1, PT, R193, UR4, PT ;  /* 0x00000004c1007c0c */ /* 0x000fe4000bf26270 */
[C---:B-1----:R-:W-:Y:S01]  /*b0b0*/  @!P4 LEA R6, P2, R196.reuse, R11, 0x2 ;  /* 0x0000000bc406c211 */ /* 0x042fe200078410ff */
[----:B------:R1:W-:Y:S03]  /*b0c0*/  @!P5 ST.E.64 desc[UR40][R4.64], R116 ;  /* 0x000000740400d985 */ /* 0x0003e6000c101b28 */
[----:B------:R-:W-:-:S02]  /*b0d0*/  @!P4 LEA.HI.X R7, R196, R12, R231, 0x2, P2 ;  /* 0x0000000cc407c211 */ /* 0x000fc400010f14e7 */
[----:B------:R-:W-:Y:S02]  /*b0e0*/  ISETP.GE.AND P2, PT, R190, UR4, PT ;  /* 0x00000004be007c0c */ /* 0x000fe4000bf46270 */
[CC--:B--2---:R-:W-:Y:S01]  /*b0f0*/  @!P3 LEA R8, P6, R195.reuse, R11.reuse, 0x2 ;  /* 0x0000000bc308b211 */ /* 0x0c4fe200078c10ff */
[----:B------:R2:W-:Y:S01]  /*b100*/  @!P4 ST.E.64 desc[UR40][R6.64], R120 ;  /* 0x000000780600c985 */ /* 0x0005e2000c101b28 */
[----:B------:R-:W-:Y:S02]  /*b110*/  ISETP.GE.AND P4, PT, R192, UR4, PT ;  /* 0x00000004c0007c0c */ /* 0x000fe4000bf86270 */
[----:B------:R-:W-:Y:S02]  /*b120*/  @!P3 LEA.HI.X R9, R195, R12, R230, 0x2, P6 ;  /* 0x0000000cc309b211 */ /* 0x000fe400030f14e6 */
[----:B-1----:R-:W-:-:S03]  /*b130*/  @!P0 LEA R4, P5, R194, R11, 0x2 ;  /* 0x0000000bc2048211 */ /* 0x002fc600078a10ff */
[----:B------:R1:W-:Y:S01]  /*b140*/  @!P3 ST.E.64 desc[UR40][R8.64], R124 ;  /* 0x0000007c0800b985 */ /* 0x0003e2000c101b28 */
[----:B------:R-:W-:Y:S02]  /*b150*/  ISETP.GE.AND P3, PT, R191, UR4, PT ;  /* 0x00000004bf007c0c */ /* 0x000fe4000bf66270 */
[-C--:B------:R-:W-:Y:S02]  /*b160*/  @!P0 LEA.HI.X R5, R194, R12.reuse, R229, 0x2, P5 ;  /* 0x0000000cc2058211 */ /* 0x080fe400028f14e5 */
[----:B------:R-:W-:Y:S02]  /*b170*/  ISETP.GE.AND P5, PT, R189, UR4, PT ;  /* 0x00000004bd007c0c */ /* 0x000fe4000bfa6270 */
[C---:B--2---:R-:W-:Y:S01]  /*b180*/  @!P1 LEA R6, P6, R193.reuse, R11, 0x2 ;  /* 0x0000000bc1069211 */ /* 0x044fe200078c10ff */
[----:B------:R2:W-:Y:S03]  /*b190*/  @!P0 ST.E.64 desc[UR40][R4.64], R128 ;  /* 0x0000008004008985 */ /* 0x0005e6000c101b28 */
[----:B------:R-:W-:-:S03]  /*b1a0*/  @!P1 LEA.HI.X R7, R193, R12, R228, 0x2, P6 ;  /* 0x0000000cc1079211 */ /* 0x000fc600030f14e4 */
[CC--:B-1----:R-:W-:Y:S02]  /*b1b0*/  @!P3 LEA R8, P6, R191.reuse, R11.reuse, 0x2 ;  /* 0x0000000bbf08b211 */ /* 0x0c2fe400078c10ff */
[----:B------:R1:W-:Y:S02]  /*b1c0*/  @!P1 ST.E.64 desc[UR40][R6.64], R132 ;  /* 0x0000008406009985 */ /* 0x0003e4000c101b28 */
[----:B------:R-:W-:Y:S02]  /*b1d0*/  @!P3 LEA.HI.X R9, R191, R12, R226, 0x2, P6 ;  /* 0x0000000cbf09b211 */ /* 0x000fe400030f14e2 */
[----:B--2---:R-:W-:-:S04]  /*b1e0*/  @!P4 LEA R4, P0, R192, R11, 0x2 ;  /* 0x0000000bc004c211 */ /* 0x004fc800078010ff */
[-C--:B------:R-:W-:Y:S02]  /*b1f0*/  @!P4 LEA.HI.X R5, R192, R12.reuse, R227, 0x2, P0 ;  /* 0x0000000cc005c211 */ /* 0x080fe400000f14e3 */
[CC--:B------:R-:W-:Y:S02]  /*b200*/  @!P5 LEA R14, P0, R189.reuse, R11.reuse, 0x2 ;  /* 0x0000000bbd0ed211 */ /* 0x0c0fe400078010ff */
[C---:B-1----:R-:W-:Y:S01]  /*b210*/  @!P2 LEA R6, P1, R190.reuse, R11, 0x2 ;  /* 0x0000000bbe06a211 */ /* 0x042fe200078210ff */
[----:B------:R3:W-:Y:S01]  /*b220*/  @!P4 ST.E.64 desc[UR40][R4.64], R136 ;  /* 0x000000880400c985 */ /* 0x0007e2000c101b28 */
[-C--:B------:R-:W-:Y:S02]  /*b230*/  @!P5 LEA.HI.X R15, R189, R12.reuse, R224, 0x2, P0 ;  /* 0x0000000cbd0fd211 */ /* 0x080fe400000f14e0 */
[----:B------:R-:W-:Y:S01]  /*b240*/  @!P2 LEA.HI.X R7, R190, R12, R225, 0x2, P1 ;  /* 0x0000000cbe07a211 */ /* 0x000fe200008f14e1 */
[----:B------:R3:W-:Y:S04]  /*b250*/  @!P3 ST.E.64 desc[UR40][R8.64], R140 ;  /* 0x0000008c0800b985 */ /* 0x0007e8000c101b28 */
[----:B------:R3:W-:Y:S04]  /*b260*/  @!P2 ST.E.64 desc[UR40][R6.64], R144 ;  /* 0x000000900600a985 */ /* 0x0007e8000c101b28 */
[----:B------:R3:W-:Y:S02]  /*b270*/  @!P5 ST.E.64 desc[UR40][R14.64], R148 ;  /* 0x000000940e00d985 */ /* 0x0007e4000c101b28 */
.L_x_3418:
[----:B------:R-:W-:Y:S05]  /*b280*/  BSYNC B1 ;  /* 0x0000000000017941 */ /* 0x000fea0003800000 */
.L_x_3417:
[----:B------:R-:W-:Y:S01]  /*b290*/  VIADD R0, R0, 0x8 ;  /* 0x0000000800007836 */ /* 0x000fe20000000000 */
[----:B------:R4:W0:Y:S04]  /*b2a0*/  SHFL.IDX PT, R20, R10, 0x1, 0x1c1f ;  /* 0x003c1f000a147f89 */ /* 0x00082800000e0000 */
[----:B------:R-:W-:Y:S01]  /*b2b0*/  ISETP.GE.AND P0, PT, R0, UR8, PT ;  /* 0x0000000800007c0c */ /* 0x000fe2000bf06270 */
[----:B------:R4:W0:-:S12]  /*b2c0*/  SHFL.IDX PT, R24, R3, 0x1, 0x1c1f ;  /* 0x003c1f0003187f89 */ /* 0x00081800000e0000 */
[----:B----4-:R-:W-:Y:S05]  /*b2d0*/  @P0 BRA `(.L_x_3416) ;  /* 0x0000001800080947 */ /* 0x010fea0003800000 */
[----:B------:R-:W-:Y:S02]  /*b2e0*/  ULDC UR4, c[0x0][0xac8] ;  /* 0x0002b20000047ab9 */ /* 0x000fe40000000800 */
[----:B------:R-:W-:Y:S02]  /*b2f0*/  ISETP.GE.AND P4, PT, R17, UR4, PT ;  /* 0x0000000411007c0c */ /* 0x000fe4000bf86270 */
[----:B------:R-:W-:Y:S02]  /*b300*/  ISETP.GE.AND P2, PT, R219, UR4, PT ;  /* 0x00000004db007c0c */ /* 0x000fe4000bf46270 */
[----:B------:R-:W-:Y:S02]  /*b310*/  ISETP.GE.AND P1, PT, R218, UR4, PT ;  /* 0x00000004da007c0c */ /* 0x000fe4000bf26270 */
[----:B------:R-:W-:-:S07]  /*b320*/  ISETP.GE.AND P0, PT, R217, UR4, PT ;  /* 0x00000004d9007c0c */ /* 0x000fce000bf06270 */
[-C--:B0-----:R-:W-:Y:S02]  /*b330*/  @!P4 LEA R10, P3, R17, R24.reuse, 0x2 ;  /* 0x00000018110ac211 */ /* 0x081fe400078610ff */
[----:B---3--:R-:W-:Y:S02]  /*b340*/  @!P2 LEA R4, P6, R219, R24, 0x2 ;  /* 0x00000018db04a211 */ /* 0x008fe400078c10ff */
[----:B-1----:R-:W-:Y:S02]  /*b350*/  @!P4 LEA.HI.X R11, R17, R20, R167, 0x2, P3 ;  /* 0x00000014110bc211 */ /* 0x002fe400018f14a7 */
[----:B------:R-:W-:Y:S02]  /*b360*/  ISETP.GE.AND P3, PT, R216, UR4, PT ;  /* 0x00000004d8007c0c */ /* 0x000fe4000bf66270 */
[----:B------:R-:W-:Y:S01]  /*b370*/  @!P1 LEA R6, P5, R218, R24, 0x2 ;  /* 0x00000018da069211 */ /* 0x000fe200078a10ff */
[----:B------:R0:W-:Y:S01]  /*b380*/  @!P4 ST.E.64 desc[UR40][R10.64], R26 ;  /* 0x0000001a0a00c985 */ /* 0x0001e2000c101b28 */
[----:B------:R-:W-:-:S02]  /*b390*/  ISETP.GE.AND P4, PT, R215, UR4, PT ;  /* 0x00000004d7007c0c */ /* 0x000fc4000bf86270 */
[----:B------:R-:W-:Y:S02]  /*b3a0*/  @!P2 LEA.HI.X R5, R219, R20, R166, 0x2, P6 ;  /* 0x00000014db05a211 */ /* 0x000fe400030f14a6 */
[C---:B------:R-:W-:Y:S02]  /*b3b0*/  @!P0 LEA R8, P6, R217.reuse, R24, 0x2 ;  /* 0x00000018d9088211 */ /* 0x040fe400078c10ff */
[-C--:B------:R-:W-:Y:S01]  /*b3c0*/  @!P1 LEA.HI.X R7, R218, R20.reuse, R165, 0x2, P5 ;  /* 0x00000014da079211 */ /* 0x080fe200028f14a5 */
[----:B------:R1:W-:Y:S01]  /*b3d0*/  @!P2 ST.E.64 desc[UR40][R4.64], R30 ;  /* 0x0000001e0400a985 */ /* 0x0003e2000c101b28 */
[----:B------:R-:W-:Y:S02]  /*b3e0*/  ISETP.GE.AND P5, PT, R214, UR4, PT ;  /* 0x00000004d6007c0c */ /* 0x000fe4000bfa6270 */
[----:B------:R-:W-:Y:S01]  /*b3f0*/  @!P0 LEA.HI.X R9, R217, R20, R13, 0x2, P6 ;  /* 0x00000014d9098211 */ /* 0x000fe200030f140d */
[----:B------:R3:W-:Y:S01]  /*b400*/  @!P1 ST.E.64 desc[UR40][R6.64], R34 ;  /* 0x0000002206009985 */ /* 0x0007e2000c101b28 */
[----:B0-----:R-:W-:-:S03]  /*b410*/  @!P3 LEA R10, P1, R216, R24, 0x2 ;  /* 0x00000018d80ab211 */ /* 0x001fc600078210ff */
[----:B------:R0:W-:Y:S01]  /*b420*/  @!P0 ST.E.64 desc[UR40][R8.64], R38 ;  /* 0x0000002608008985 */ /* 0x0001e2000c101b28 */
[----:B------:R-:W-:Y:S02]  /*b430*/  ISETP.GE.AND P0, PT, R213, UR4, PT ;  /* 0x00000004d5007c0c */ /* 0x000fe4000bf06270 */
[C---:B--2---:R-:W-:Y:S02]  /*b440*/  @!P4 LEA R12, P2, R215.reuse, R24, 0x2 ;  /* 0x00000018d70cc211 */ /* 0x044fe400078410ff */
[-C--:B------:R-:W-:Y:S02]  /*b450*/  @!P3 LEA.HI.X R11, R216, R20.reuse, R164, 0x2, P1 ;  /* 0x00000014d80bb211 */ /* 0x080fe400008f14a4 */
[----:B------:R-:W-:Y:S02]  /*b460*/  ISETP.GE.AND P1, PT, R212, UR4, PT ;  /* 0x00000004d4007c0c */ /* 0x000fe4000bf26270 */
[----:B------:R-:W-:Y:S01]  /*b470*/  @!P4 LEA.HI.X R13, R215, R20, R163, 0x2, P2 ;  /* 0x00000014d70dc211 */ /* 0x000fe200010f14a3 */
[----:B------:R2:W-:Y:S01]  /*b480*/  @!P3 ST.E.64 desc[UR40][R10.64], R42 ;  /* 0x0000002a0a00b985 */ /* 0x0005e2000c101b28 */
[----:B------:R-:W-:-:S02]  /*b490*/  ISETP.GE.AND P2, PT, R211, UR4, PT ;  /* 0x00000004d3007c0c */ /* 0x000fc4000bf46270 */
[----:B------:R-:W-:Y:S01]  /*b4a0*/  @!P5 LEA R14, P6, R214, R24, 0x2 ;  /* 0x00000018d60ed211 */ /* 0x000fe200078c10ff */
[----:B------:R4:W-:Y:S01]  /*b4b0*/  @!P4 ST.E.64 desc[UR40][R12.64], R46 ;  /* 0x0000002e0c00c985 */ /* 0x0009e2000c101b28 */
[----:B------:R-:W-:Y:S02]  /*b4c0*/  ISETP.GE.AND P3, PT, R210, UR4, PT ;  /* 0x00000004d2007c0c */ /* 0x000fe4000bf66270 */
[----:B------:R-:W-:Y:S02]  /*b4d0*/  @!P5 LEA.HI.X R15, R214, R20, R162, 0x2, P6 ;  /* 0x00000014d60fd211 */ /* 0x000fe400030f14a2 */
[-C--:B-1----:R-:W-:Y:S02]  /*b4e0*/  @!P0 LEA R4, P6, R213, R24.reuse, 0x2 ;  /* 0x00000018d5048211 */ /* 0x082fe400078c10ff */
[----:B------:R-:W-:Y:S01]  /*b4f0*/  ISETP.GE.AND P4, PT, R209, UR4, PT ;  /* 0x00000004d1007c0c */ /* 0x000fe2000bf86270 */
[----:B------:R1:W-:Y:S01]  /*b500*/  @!P5 ST.E.64 desc[UR40][R14.64], R50 ;  /* 0x000000320e00d985 */ /* 0x0003e2000c101b28 */
[----:B---3--:R-:W-:-:S02]  /*b510*/  @!P1 LEA R6, P5, R212, R24, 0x2 ;  /* 0x00000018d4069211 */ /* 0x008fc400078a10ff */
[----:B------:R-:W-:Y:S02]  /*b520*/  @!P0 LEA.HI.X R5, R213, R20, R161, 0x2, P6 ;  /* 0x00000014d5058211 */ /* 0x000fe400030f14a1 */
[C---:B0-----:R-:W-:Y:S02]  /*b530*/  @!P2 LEA R8, P6, R211.reuse, R24, 0x2 ;  /* 0x00000018d308a211 */ /* 0x041fe400078c10ff */
[-C--:B------:R-:W-:Y:S01]  /*b540*/  @!P1 LEA.HI.X R7, R212, R20.reuse, R160, 0x2, P5 ;  /* 0x00000014d4079211 */ /* 0x080fe200028f14a0 */
[----:B------:R0:W-:Y:S01]  /*b550*/  @!P0 ST.E.64 desc[UR40][R4.64], R54 ;  /* 0x0000003604008985 */ /* 0x0001e2000c101b28 */
[----:B------:R-:W-:Y:S02]  /*b560*/  ISETP.GE.AND P5, PT, R208, UR4, PT ;  /* 0x00000004d0007c0c */ /* 0x000fe4000bfa6270 */
[----:B------:R-:W-:Y:S01]  /*b570*/  @!P2 LEA.HI.X R9, R211, R20, R159, 0x2, P6 ;  /* 0x00000014d309a211 */ /* 0x000fe200030f149f */
[----:B------:R3:W-:Y:S01]  /*b580*/  @!P1 ST.E.64 desc[UR40][R6.64], R58 ;  /* 0x0000003a06009985 */ /* 0x0007e2000c101b28 */
[----:B------:R-:W-:-:S02]  /*b590*/  ISETP.GE.AND P0, PT, R207, UR4, PT ;  /* 0x00000004cf007c0c */ /* 0x000fc4000bf06270 */
[-C--:B--2---:R-:W-:Y:S01]  /*b5a0*/  @!P3 LEA R10, P6, R210, R24.reuse, 0x2 ;  /* 0x00000018d20ab211 */ /* 0x084fe200078c10ff */
[----:B------:R2:W-:Y:S01]  /*b5b0*/  @!P2 ST.E.64 desc[UR40][R8.64], R62 ;  /* 0x0000003e0800a985 */ /* 0x0005e2000c101b28 */
[C---:B----4-:R-:W-:Y:S02]  /*b5c0*/  @!P4 LEA R12, P2, R209.reuse, R24, 0x2 ;  /* 0x00000018d10cc211 */ /* 0x050fe400078410ff */
[----:B------:R-:W-:Y:S02]  /*b5d0*/  ISETP.GE.AND P1, PT, R206, UR4, PT ;  /* 0x00000004ce007c0c */ /* 0x000fe4000bf26270 */
[-C--:B------:R-:W-:Y:S02]  /*b5e0*/  @!P3 LEA.HI.X R11, R210, R20.reuse, R158, 0x2, P6 ;  /* 0x00000014d20bb211 */ /* 0x080fe400030f149e */
[----:B------:R-:W-:Y:S02]  /*b5f0*/  @!P4 LEA.HI.X R13, R209, R20, R157, 0x2, P2 ;  /* 0x00000014d10dc211 */ /* 0x000fe400010f149d */
[----:B------:R-:W-:Y:S01]  /*b600*/  ISETP.GE.AND P2, PT, R205, UR4, PT ;  /* 0x00000004cd007c0c */ /* 0x000fe2000bf46270 */
[----:B------:R-:W-:Y:S01]  /*b610*/  @!P3 ST.E.64 desc[UR40][R10.64], R66 ;  /* 0x000000420a00b985 */ /* 0x000fe2000c101b28 */
[----:B-1----:R-:W-:-:S03]  /*b620*/  @!P5 LEA R14, P6, R208, R24, 0x2 ;  /* 0x00000018d00ed211 */ /* 0x002fc600078c10ff */
[----:B------:R1:W-:Y:S01]  /*b630*/  @!P4 ST.E.64 desc[UR40][R12.64], R70 ;  /* 0x000000460c00c985 */ /* 0x0003e2000c101b28 */
[----:B------:R-:W-:Y:S02]  /*b640*/  @!P5 LEA.HI.X R15, R208, R20, R156, 0x2, P6 ;  /* 0x00000014d00fd211 */ /* 0x000fe400030f149c */
[CC--:B0-----:R-:W-:Y:S02]  /*b650*/  @!P0 LEA R4, P4, R207.reuse, R24.reuse, 0x2 ;  /* 0x00000018cf048211 */ /* 0x0c1fe400078810ff */
[----:B---3--:R-:W-:Y:S01]  /*b660*/  @!P1 LEA R6, P3, R206, R24, 0x2 ;  /* 0x00000018ce069211 */ /* 0x008fe200078610ff */
[----:B------:R0:W-:Y:S01]  /*b670*/  @!P5 ST.E.64 desc[UR40][R14.64], R74 ;  /* 0x0000004a0e00d985 */ /* 0x0001e2000c101b28 */
[----:B------:R-:W-:Y:S02]  /*b680*/  @!P0 LEA.HI.X R5, R207, R20, R155, 0x2, P4 ;  /* 0x00000014cf058211 */ /* 0x000fe400020f149b */
[----:B------:R-:W-:Y:S02]  /*b690*/  ISETP.GE.AND P4, PT, R203, UR4, PT ;  /* 0x00000004cb007c0c */ /* 0x000fe4000bf86270 */
[----:B------:R-:W-:Y:S01]  /*b6a0*/  ISETP.GE.AND P5, PT, R204, UR4, PT ;  /* 0x00000004cc007c0c */ /* 0x000fe2000bfa6270 */
[----:B------:R3:W-:Y:S01]  /*b6b0*/  @!P0 ST.E.64 desc[UR40][R4.64], R78 ;  /* 0x0000004e04008985 */ /* 0x0007e2000c101b28 */
[----:B--2---:R-:W-:-:S02]  /*b6c0*/  @!P2 LEA R8, P6, R205, R24, 0x2 ;  /* 0x00000018cd08a211 */ /* 0x004fc400078c10ff */
[-C--:B------:R-:W-:Y:S02]  /*b6d0*/  @!P1 LEA.HI.X R7, R206, R20.reuse, R154, 0x2, P3 ;  /* 0x00000014ce079211 */ /* 0x080fe400018f149a */
[----:B------:R-:W-:Y:S02]  /*b6e0*/  ISETP.GE.AND P3, PT, R202, UR4, PT ;  /* 0x00000004ca007c0c */ /* 0x000fe4000bf66270 */
[----:B------:R-:W-:Y:S01]  /*b6f0*/  @!P2 LEA.HI.X R9, R205, R20, R153, 0x2, P6 ;  /* 0x00000014cd09a211 */ /* 0x000fe200030f1499 */
[----:B------:R2:W-:Y:S01]  /*b700*/  @!P1 ST.E.64 desc[UR40][R6.64], R82 ;  /* 0x0000005206009985 */ /* 0x0005e2000c101b28 */
[----:B------:R-:W-:Y:S02]  /*b710*/  ISETP.GE.AND P1, PT, R200, UR4, PT ;  /* 0x00000004c8007c0c */ /* 0x000fe4000bf26270 */
[----:B-1----:R-:W-:Y:S01]  /*b720*/  @!P4 LEA R12, P0, R203, R24, 0x2 ;  /* 0x00000018cb0cc211 */ /* 0x002fe200078010ff */
[----:B------:R1:W-:Y:S01]  /*b730*/  @!P2 ST.E.64 desc[UR40][R8.64], R86 ;  /* 0x000000560800a985 */ /* 0x0003e2000c101b28 */
[----:B------:R-:W-:-:S02]  /*b740*/  ISETP.GE.AND P2, PT, R201, UR4, PT ;  /* 0x00000004c9007c0c */ /* 0x000fc4000bf46270 */
[C---:B------:R-:W-:Y:S02]  /*b750*/  @!P5 LEA R10, P6, R204.reuse, R24, 0x2 ;  /* 0x00000018cc0ad211 */ /* 0x040fe400078c10ff */
[-C--:B------:R-:W-:Y:S02]  /*b760*/  @!P4 LEA.HI.X R13, R203, R20.reuse, R21, 0x2, P0 ;  /* 0x00000014cb0dc211 */ /* 0x080fe400000f1415 */
[----:B------:R-:W-:Y:S02]  /*b770*/  @!P5 LEA.HI.X R11, R204, R20, R152, 0x2, P6 ;  /* 0x00000014cc0bd211 */ /* 0x000fe400030f1498 */
[----:B------:R-:W-:Y:S02]  /*b780*/  ISETP.GE.AND P0, PT, R199, UR4, PT ;  /* 0x00000004c7007c0c */ /* 0x000fe4000bf06270 */
[----:B0-----:R-:W-:Y:S01]  /*b790*/  @!P3 LEA R14, P6, R202, R24, 0x2 ;  /* 0x00000018ca0eb211 */ /* 0x001fe200078c10ff */
[----:B------:R0:W-:Y:S01]  /*b7a0*/  @!P5 ST.E.64 desc[UR40][R10.64], R90 ;  /* 0x0000005a0a00d985 */ /* 0x0001e2000c101b28 */
[----:B------:R-:W-:-:S02]  /*b7b0*/  ISETP.GE.AND P5, PT, R198, UR4, PT ;  /* 0x00000004c6007c0c */ /* 0x000fc4000bfa6270 */
[----:B------:R-:W-:Y:S01]  /*b7c0*/  @!P3 LEA.HI.X R15, R202, R20, R237, 0x2, P6 ;  /* 0x00000014ca0fb211 */ /* 0x000fe200030f14ed */
[----:B------:R4:W-:Y:S01]  /*b7d0*/  @!P4 ST.E.64 desc[UR40][R12.64], R94 ;  /* 0x0000005e0c00c985 */ /* 0x0009e2000c101b28 */
[-C--:B---3--:R-:W-:Y:S02]  /*b7e0*/  @!P2 LEA R4, P6, R201, R24.reuse, 0x2 ;  /* 0x00000018c904a211 */ /* 0x088fe400078c10ff */
[----:B------:R-:W-:Y:S01]  /*b7f0*/  ISETP.GE.AND P4, PT, R197, UR4, PT ;  /* 0x00000004c5007c0c */ /* 0x000fe2000bf86270 */
[----:B------:R3:W-:Y:S01]  /*b800*/  @!P3 ST.E.64 desc[UR40][R14.64], R98 ;  /* 0x000000620e00b985 */ /* 0x0007e2000c101b28 */
[----:B--2---:R-:W-:Y:S02]  /*b810*/  @!P1 LEA R6, P3, R200, R24, 0x2 ;  /* 0x00000018c8069211 */ /* 0x004fe400078610ff */
[----:B------:R-:W-:Y:S02]  /*b820*/  @!P2 LEA.HI.X R5, R201, R20, R236, 0x2, P6 ;  /* 0x00000014c905a211 */ /* 0x000fe400030f14ec */
[----:B-1----:R-:W-:-:S02]  /*b830*/  @!P0 LEA R8, P6, R199, R24, 0x2 ;  /* 0x00000018c7088211 */ /* 0x002fc400078c10ff */
[-C--:B------:R-:W-:Y:S01]  /*b840*/  @!P1 LEA.HI.X R7, R200, R20.reuse, R235, 0x2, P3 ;  /* 0x00000014c8079211 */ /* 0x080fe200018f14eb */
[----:B------:R1:W-:Y:S01]  /*b850*/  @!P2 ST.E.64 desc[UR40][R4.64], R102 ;  /* 0x000000660400a985 */ /* 0x0003e2000c101b28 */
[----:B------:R-:W-:Y:S02]  /*b860*/  ISETP.GE.AND P3, PT, R196, UR4, PT ;  /* 0x00000004c4007c0c */ /* 0x000fe4000bf66270 */
[----:B------:R-:W-:Y:S01]  /*b870*/  @!P0 LEA.HI.X R9, R199, R20, R234, 0x2, P6 ;  /* 0x00000014c7098211 */ /* 0x000fe200030f14ea */
[----:B------:R2:W-:Y:S01]  /*b880*/  @!P1 ST.E.64 desc[UR40][R6.64], R106 ;  /* 0x0000006a06009985 */ /* 0x0005e2000c101b28 */
[-C--:B0-----:R-:W-:Y:S02]  /*b890*/  @!P5 LEA R10, P1, R198, R24.reuse, 0x2 ;  /* 0x00000018c60ad211 */ /* 0x081fe400078210ff */
[----:B----4-:R-:W-:Y:S01]  /*b8a0*/  @!P4 LEA R12, P2, R197, R24, 0x2 ;  /* 0x00000018c50cc211 */ /* 0x010fe200078410ff */
[----:B------:R0:W-:Y:S01]  /*b8b0*/  @!P0 ST.E.64 desc[UR40][R8.64], R110 ;  /* 0x0000006e08008985 */ /* 0x0001e2000c101b28 */
[----:B------:R-:W-:-:S02]  /*b8c0*/  ISETP.GE.AND P0, PT, R195, UR4, PT ;  /* 0x00000004c3007c0c */ /* 0x000fc4000bf06270 */
[----:B------:R-:W-:Y:S02]  /*b8d0*/  @!P5 LEA.HI.X R11, R198, R20, R233, 0x2, P1 ;  /* 0x00000014c60bd211 */ /* 0x000fe400008f14e9 */
[----:B------:R-:W-:Y:S02]  /*b8e0*/  ISETP.GE.AND P1, PT, R194, UR4, PT ;  /* 0x00000004c2007c0c */ /* 0x000fe4000bf26270 */
[C---:B---3--:R-:W-:Y:S01]  /*b8f0*/  @!P3 LEA R14, P6, R196.reuse, R24, 0x2 ;  /* 0x00000018c40eb211 */ /* 0x048fe200078c10ff */
[----:B------:R3:W-:Y:S01]  /*b900*/  @!P5 ST.E.64 desc[UR40][R10.64], R114 ;  /* 0x000000720a00d985 */ /* 0x0007e2000c101b28 */
[-C--:B------:R-:W-:Y:S02]  /*b910*/  @!P4 LEA.HI.X R13, R197, R20.reuse, R232, 0x2, P2 ;  /* 0x00000014c50dc211 */ /* 0x080fe400010f14e8 */
[----:B------:R-:W-:Y:S02]  /*b920*/  @!P3 LEA.HI.X R15, R196, R20, R231, 0x2, P6 ;  /* 0x00000014c40fb211 */ /* 0x000fe400030f14e7 */
[----:B------:R-:W-:Y:S01]  /*b930*/  ISETP.GE.AND P2, PT, R191, UR4, PT ;  /* 0x00000004bf007c0c */ /* 0x000fe2000bf46270 */
[----:B------:R4:W-:Y:S01]  /*b940*/  @!P4 ST.E.64 desc[UR40][R12.64], R118 ;  /* 0x000000760c00c985 */ /* 0x0009e2000c101b28 */
[----:B------:R-:W-:-:S02]  /*b950*/  ISETP.GE.AND P4, PT, R193, UR4, PT ;  /* 0x00000004c1007c0c */ /* 0x000fc4000bf86270 */
[C---:B-1----:R-:W-:Y:S01]  /*b960*/  @!P0 LEA R4, P5, R195.reuse, R24, 0x2 ;  /* 0x00000018c3048211 */ /* 0x042fe200078a10ff */
[----:B------:R1:W-:Y:S01]  /*b970*/  @!P3 ST.E.64 desc[UR40][R14.64], R122 ;  /* 0x0000007a0e00b985 */ /* 0x0003e2000c101b28 */
[----:B------:R-:W-:Y:S02]  /*b980*/  ISETP.GE.AND P3, PT, R192, UR4, PT ;  /* 0x00000004c0007c0c */ /* 0x000fe4000bf66270 */
[----:B------:R-:W-:Y:S02]  /*b990*/  @!P0 LEA.HI.X R5, R195, R20, R230, 0x2, P5 ;  /* 0x00000014c3058211 */ /* 0x000fe400028f14e6 */
[----:B------:R-:W-:Y:S02]  /*b9a0*/  ISETP.GE.AND P5, PT, R190, UR4, PT ;  /* 0x00000004be007c0c */ /* 0x000fe4000bfa6270 */
[-C--:B--2---:R-:W-:Y:S01]  /*b9b0*/  @!P1 LEA R6, P6, R194, R24.reuse, 0x2 ;  /* 0x00000018c2069211 */ /* 0x084fe200078c10ff */
[----:B------:R2:W-:Y:S02]  /*b9c0*/  @!P0 ST.E.64 desc[UR40][R4.64], R126 ;  /* 0x0000007e04008985 */ /* 0x0005e4000c101b28 */
[----:B0-----:R-:W-:-:S02]  /*b9d0*/  @!P4 LEA R8, P0, R193, R24, 0x2 ;  /* 0x00000018c108c211 */ /* 0x001fc400078010ff */
[----:B------:R-:W-:Y:S02]  /*b9e0*/  @!P1 LEA.HI.X R7, R194, R20, R229, 0x2, P6 ;  /* 0x00000014c2079211 */ /* 0x000fe400030f14e5 */
[----:B---3--:R-:W-:Y:S02]  /*b9f0*/  @!P3 LEA R10, P6, R192, R24, 0x2 ;  /* 0x00000018c00ab211 */ /* 0x008fe400078c10ff */
[----:B------:R-:W-:Y:S01]  /*ba00*/  @!P4 LEA.HI.X R9, R193, R20, R228, 0x2, P0 ;  /* 0x00000014c109c211 */ /* 0x000fe200000f14e4 */
[----:B------:R2:W-:Y:S01]  /*ba10*/  @!P1 ST.E.64 desc[UR40][R6.64], R130 ;  /* 0x0000008206009985 */ /* 0x0005e2000c101b28 */
[-C--:B----4-:R-:W-:Y:S02]  /*ba20*/  @!P2 LEA R12, P1, R191, R24.reuse, 0x2 ;  /* 0x00000018bf0ca211 */ /* 0x090fe400078210ff */
[----:B-1----:R-:W-:Y:S01]  /*ba30*/  @!P5 LEA R14, P0, R190, R24, 0x2 ;  /* 0x00000018be0ed211 */ /* 0x002fe200078010ff */
[----:B------:R2:W-:Y:S01]  /*ba40*/  @!P4 ST.E.64 desc[UR40][R8.64], R134 ;  /* 0x000000860800c985 */ /* 0x0005e2000c101b28 */
[----:B------:R-:W-:-:S02]  /*ba50*/  @!P3 LEA.HI.X R11, R192, R20, R227, 0x2, P6 ;  /* 0x00000014c00bb211 */ /* 0x000fc400030f14e3 */
[-C--:B------:R-:W-:Y:S02]  /*ba60*/  @!P2 LEA.HI.X R13, R191, R20.reuse, R226, 0x2, P1 ;  /* 0x00000014bf0da211 */ /* 0x080fe400008f14e2 */
[----:B------:R-:W-:Y:S01]  /*ba70*/  @!P5 LEA.HI.X R15, R190, R20, R225, 0x2, P0 ;  /* 0x00000014be0fd211 */ /* 0x000fe200000f14e1 */
[----:B------:R2:W-:Y:S01]  /*ba80*/  @!P3 ST.E.64 desc[UR40][R10.64], R138 ;  /* 0x0000008a0a00b985 */ /* 0x0005e2000c101b28 */
[----:B------:R-:W-:-:S03]  /*ba90*/  ISETP.GE.AND P0, PT, R189, UR4, PT ;  /* 0x00000004bd007c0c */ /* 0x000fc6000bf06270 */
[----:B------:R2:W-:Y:S04]  /*baa0*/  @!P2 ST.E.64 desc[UR40][R12.64], R142 ;  /* 0x0000008e0c00a985 */ /* 0x0005e8000c101b28 */
[----:B------:R2:W-:Y:S06]  /*bab0*/  @!P5 ST.E.64 desc[UR40][R14.64], R146 ;  /* 0x000000920e00d985 */ /* 0x0005ec000c101b28 */
[----:B------:R-:W-:Y:S05]  /*bac0*/  @P0 BRA `(.L_x_3416) ;  /* 0x00000010000c0947 */ /* 0x000fea0003800000 */
[----:B--2---:R-:W-:-:S04]  /*bad0*/  LEA R4, P0, R189, R24, 0x2 ;  /* 0x00000018bd047211 */ /* 0x004fc800078010ff */
[----:B------:R-:W-:-:S05]  /*bae0*/  LEA.HI.X R5, R189, R20, R224, 0x2, P0 ;  /* 0x00000014bd057211 */ /* 0x000fca00000f14e0 */
[----:B------:R0:W-:Y:S01]  /*baf0*/  ST.E.64 desc[UR40][R4.64], R150 ;  /* 0x0000009604007985 */ /* 0x0001e2000c101b28 */
[----:B------:R-:W-:Y:S05]  /*bb00*/  BRA `(.L_x_3416) ;  /* 0x0000000c00fc7947 */ /* 0x000fea0003800000 */
.L_x_3410:
[----:B------:R-:W-:Y:S02]  /*bb10*/  ULDC.64 UR8, c[0x0][0xc00] ;  /* 0x0003000000087ab9 */ /* 0x000fe40000000a00 */
[----:B------:R-:W-:-:S04]  /*bb20*/  UISETP.NE.U32.AND UP0, UPT, UR8, URZ, UPT ;  /* 0x0000003f0800728c */ /* 0x000fc8000bf05070 */
[----:B------:R-:W-:-:S03]  /*bb30*/  UISETP.NE.AND.EX UP0, UPT, UR9, URZ, UPT, UP0 ;  /* 0x0000003f0900728c */ /* 0x000fc6000bf05300 */
[----:B------:R-:W-:Y:S02]  /*bb40*/  ULDC.64 UR8, c[0x0][0xc00] ;  /* 0x0003000000087ab9 */ /* 0x000fe40000000a00 */
[----:B------:R-:W-:Y:S01]  /*bb50*/  UIMAD.WIDE UR8, UR39, 0x4, UR8 ;  /* 0x00000004270878a5 */ /* 0x000fe2000f8e0208 */
[----:B------:R-:W-:-:S05]  /*bb60*/  PLOP3.LUT P1, PT, PT, PT, UP0, 0x80, 0x0 ;  /* 0x000000000000781c */ /* 0x000fca0003f2f008 */
[----:B------:R-:W-:Y:S02]  /*bb70*/  IMAD.U32 R4, RZ, RZ, UR8 ;  /* 0x00000008ff047e24 */ /* 0x000fe4000f8e00ff */
[----:B------:R-:W-:Y:S01]  /*bb80*/  IMAD.U32 R5, RZ, RZ, UR9 ;  /* 0x00000009ff057e24 */ /* 0x000fe2000f8e00ff */
[----:B------:R-:W-:Y:S02]  /*bb90*/  ULDC.64 UR8, c[0x0][0xc08] ;  /* 0x0003020000087ab9 */ /* 0x000fe40000000a00 */
[----:B------:R-:W-:-:S03]  /*bba0*/  UISETP.NE.U32.AND UP1, UPT, UR8, URZ, UPT ;  /* 0x0000003f0800728c */ /* 0x000fc6000bf25070 */
[----:B------:R-:W2:Y:S01]  /*bbb0*/  @P1 LDG.E R8, desc[UR40][R4.64] ;  /* 0x0000002804081981 */ /* 0x000ea2000c1e1900 */
[----:B------:R-:W-:Y:S01]  /*bbc0*/  UISETP.NE.AND.EX UP1, UPT, UR9, URZ, UPT, UP1 ;  /* 0x0000003f0900728c */ /* 0x000fe2000bf25310 */
[----:B------:R-:W-:Y:S02]  /*bbd0*/  ULDC UR4, c[0x0][0xa88] ;  /* 0x0002a20000047ab9 */ /* 0x000fe40000000800 */
[----:B------:R-:W-:-:S03]  /*bbe0*/  IMAD.U32 R0, RZ, RZ, UR4 ;  /* 0x00000004ff007e24 */ /* 0x000fc6000f8e00ff */
[----:B------:R-:W-:-:S05]  /*bbf0*/  PLOP3.LUT P2, PT, PT, PT, UP1, 0x80, 0x0 ;  /* 0x000000000000781c */ /* 0x000fca0003f4f018 */
[----:B------:R-:W-:-:S04]  /*bc00*/  @UP1 ULEA UR8, UP2, UR39, UR8, 0x2 ;  /* 0x0000000827081291 */ /* 0x000fc8000f84103f */
[----:B------:R-:W-:Y:S02]  /*bc10*/  @UP1 ULEA.HI.X UR9, UR39, UR9, UR42, 0x2, UP2 ;  /* 0x0000000927091291 */ /* 0x000fe400090f142a */
[----:B------:R-:W-:-:S04]  /*bc20*/  IMAD.U32 R6, RZ, RZ, UR8 ;  /* 0x00000008ff067e24 */ /* 0x000fc8000f8e00ff */
[----:B------:R-:W-:-:S05]  /*bc30*/  IMAD.U32 R7, RZ, RZ, UR9 ;  /* 0x00000009ff077e24 */ /* 0x000fca000f8e00ff */
[----:B------:R0:W5:Y:S01]  /*bc40*/  @P2 LDG.E R0, desc[UR40][R6.64] ;  /* 0x0000002806002981 */ /* 0x000162000c1e1900 */
[----:B------:R-:W-:Y:S01]  /*bc50*/  UMOV UR4, URZ ;  /* 0x0000003f00047c82 */ /* 0x000fe20008000000 */
[----:B------:R-:W-:Y:S01]  /*bc60*/  UISETP.NE.AND UP1, UPT, UR46, URZ, UPT ;  /* 0x0000003f2e00728c */ /* 0x000fe2000bf25270 */
[----:B------:R-:W1:Y:S10]  /*bc70*/  S2R R3, SR_TID.X ;  /* 0x0000000000037919 */ /* 0x000e740000002100 */
[----:B------:R-:W-:Y:S01]  /*bc80*/  @!UP1 ULDC UR46, c[0x0][0xad4] ;  /* 0x0002b500002e9ab9 */ /* 0x000fe20000000800 */
[----:B--2---:R-:W-:Y:S01]  /*bc90*/  @P1 R2UR UR4, R8 ;  /* 0x00000000080412ca */ /* 0x004fe200000e0000 */
[----:B-1----:R-:W-:-:S05]  /*bca0*/  VIADD R8, R3, 0xffffff80 ;  /* 0xffffff8003087836 */ /* 0x002fca0000000000 */
[----:B------:R-:W-:-:S07]  /*bcb0*/  ISETP.GT.AND P0, PT, R8, 0x3f, PT ;  /* 0x0000003f0800780c */ /* 0x000fce0003f04270 */
[----:B------:R-:W-:Y:S01]  /*bcc0*/  USHF.R.S32.HI UR19, URZ, 0x1f, UR4 ;  /* 0x0000001f3f137899 */ /* 0x000fe20008011404 */
[----:B0-----:R-:W-:Y:S11]  /*bcd0*/  @P2 BRA `(.L_x_3419) ;  /* 0x0000000000102947 */ /* 0x001ff60003800000 */
[----:B------:R-:W-:Y:S05]  /*bce0*/  @!P1 BRA `(.L_x_3419) ;  /* 0x00000000000c9947 */ /* 0x000fea0003800000 */
[----:B------:R-:W2:Y:S04]  /*bcf0*/  LDG.E R3, desc[UR40][R4.64] ;  /* 0x0000002804037981 */ /* 0x000ea8000c1e1900 */
[----:B-----5:R-:W2:Y:S02]  /*bd00*/  LDG.E R0, desc[UR40][R4.64+0x4] ;  /* 0x0000042804007981 */ /* 0x020ea4000c1e1900 */
[----:B--2---:R-:W-:-:S07]  /*bd10*/  IMAD.IADD R0, R0, 0x1, -R3 ;  /* 0x0000000100007824 */ /* 0x004fce00078e0a03 */
.L_x_3419:
[----:B------:R-:W-:Y:S01]  /*bd20*/  USEL UR39, UR39, URZ, !UP0 ;  /* 0x0000003f27277287 */ /* 0x000fe2000c000000 */
[----:B------:R-:W-:Y:S01]  /*bd30*/  BSSY B1, `(.L_x_3420) ;  /* 0x0000039000017945 */ /* 0x000fe20003800000 */
[----:B------:R-:W-:-:S03]  /*bd40*/  USEL UR42, UR42, URZ, !UP0 ;  /* 0x0000003f2a2a7287 */ /* 0x000fc6000c000000 */
[----:B------:R-:W-:Y:S09]  /*bd50*/  @P0 BRA `(.L_x_3421) ;  /* 0x0000000000d80947 */ /* 0x000ff20003800000 */
[----:B------:R-:W0:Y:S01]  /*bd60*/  S2R R3, SR_TID.X ;  /* 0x0000000000037919 */ /* 0x000e220000002100 */
[----:B------:R-:W1:Y:S01]  /*bd70*/  LDC R9, c[0x0][0xbe8] ;  /* 0x0002fa00ff097b82 */ /* 0x000e620000000800 */
[----:B------:R-:W-:-:S04]  /*bd80*/  IMAD.U32 R4, RZ, RZ, UR43 ;  /* 0x0000002bff047e24 */ /* 0x000fc8000f8e00ff */
[----:B0-----:R-:W-:Y:S02]  /*bd90*/  IMAD R3, R4, 0x40, R3 ;  /* 0x0000004004037824 */ /* 0x001fe400078e0203 */
[----:B-1---5:R-:W-:Y:S02]  /*bda0*/  IMAD R4, R0, R9, RZ ;  /* 0x0000000900047224 */ /* 0x022fe400078e02ff */
[----:B------:R-:W-:-:S05]  /*bdb0*/  VIADD R6, R3, 0xffffff80 ;  /* 0xffffff8003067836 */ /* 0x000fca0000000000 */
[----:B------:R-:W-:-:S13]  /*bdc0*/  ISETP.GE.AND P0, PT, R6, R4, PT ;  /* 0x000000040600720c */ /* 0x000fda0003f06270 */
[----:B------:R-:W-:Y:S05]  /*bdd0*/  @P0 BRA `(.L_x_3421) ;  /* 0x0000000000b80947 */ /* 0x000fea0003800000 */
[----:B------:R-:W-:Y:S01]  /*bde0*/  ISETP.NE.AND P0, PT, R9, 0x1, PT ;  /* 0x000000010900780c */ /* 0x000fe20003f05270 */
[----:B------:R-:W-:Y:S01]  /*bdf0*/  UISETP.GT.AND UP0, UPT, UR46, 0x1, UPT ;  /* 0x000000012e00788c */ /* 0x000fe2000bf04270 */
[----:B------:R-:W-:-:S03]  /*be00*/  UMOV UR17, 0x9b8 ;  /* 0x000009b800117882 */ /* 0x000fc60000000000 */
[----:B------:R-:W-:Y:S02]  /*be10*/  USEL UR17, UR17, 0x978, UP0 ;  /* 0x0000097811117887 */ /* 0x000fe40008000000 */
[----:B------:R-:W-:-:S06]  /*be20*/  USEL UR16, UR45, URZ, UP0 ;  /* 0x0000003f2d107287 */ /* 0x000fcc0008000000 */
[----:B------:R-:W0:Y:S04]  /*be30*/  @P0 LDC R3, c[0x0][0xbec] ;  /* 0x0002fb00ff030b82 */ /* 0x000e280000000800 */
[----:B------:R-:W-:Y:S01]  /*be40*/  ULDC.64 UR8, c[0x0][UR17+0x218] ;  /* 0x0000860011087abb */ /* 0x000fe20008000a00 */
[----:B------:R-:W-:Y:S01]  /*be50*/  ULDC.64 UR12, c[0x0][UR17+0x220] ;  /* 0x00008800110c7abb */ /* 0x000fe20008000a00 */
[----:B------:R-:W-:Y:S01]  /*be60*/  ULDC.64 UR14, c[0x0][UR17+0x228] ;  /* 0x00008a00110e7abb */ /* 0x000fe20008000a00 */
[----:B------:R-:W-:Y:S01]  /*be70*/  UIMAD.WIDE.U32 UR10, UR8, UR44, URZ ;  /* 0x0000002c080a72a5 */ /* 0x000fe2000f8e003f */
[----:B------:R-:W1:Y:S01]  /*be80*/  @P0 LDC R5, c[0x0][0xbf0] ;  /* 0x0002fc00ff050b82 */ /* 0x000e620000000800 */
[----:B------:R-:W-:Y:S02]  /*be90*/  UIMAD UR18, UR9, UR44, URZ ;  /* 0x0000002c091272a4 */ /* 0x000fe4000f8e023f */
[----:B------:R-:W-:-:S02]  /*bea0*/  UIMAD UR13, UR13, UR39, URZ ;  /* 0x000000270d0d72a4 */ /* 0x000fc4000f8e023f */
[----:B------:R-:W-:Y:S02]  /*beb0*/  UIMAD.WIDE.U32 UR20, UR14, UR16, URZ ;  /* 0x000000100e1472a5 */ /* 0x000fe4000f8e003f */
[----:B------:R-:W-:Y:S02]  /*bec0*/  UIMAD.WIDE.U32 UR8, UR12, UR39, URZ ;  /* 0x000000270c0872a5 */ /* 0x000fe4000f8e003f */
[----:B------:R-:W-:Y:S02]  /*bed0*/  UIMAD UR14, UR15, UR16, URZ ;  /* 0x000000100f0e72a4 */ /* 0x000fe4000f8e023f */
[----:B------:R-:W-:Y:S02]  /*bee0*/  UIMAD UR13, UR12, UR42, UR13 ;  /* 0x0000002a0c0d72a4 */ /* 0x000fe4000f8e020d */
[----:B------:R-:W-:Y:S02]  /*bef0*/  UIADD3 UR10, UP1, UP2, UR8, UR10, UR4 ;  /* 0x0000000a080a7290 */ /* 0x000fe4000fa3e004 */
[----:B------:R-:W-:Y:S01]  /*bf00*/  UIADD3 UR14, UR21, UR14, URZ ;  /* 0x0000000e150e7290 */ /* 0x000fe2000fffe03f */
[----:B0-----:R-:W-:Y:S01]  /*bf10*/  @P0 IMAD.HI.U32 R4, R6, R3, RZ ;  /* 0x0000000306040227 */ /* 0x001fe200078e00ff */
[----:B------:R-:W-:-:S02]  /*bf20*/  UIADD3 UR18, UR11, UR18, URZ ;  /* 0x000000120b127290 */ /* 0x000fc4000fffe03f */
[----:B------:R-:W-:Y:S01]  /*bf30*/  UIADD3 UR13, UR9, UR13, URZ ;  /* 0x0000000d090d7290 */ /* 0x000fe2000fffe03f */
[----:B------:R-:W-:Y:S02]  /*bf40*/  IMAD.MOV.U32 R3, RZ, RZ, R6 ;  /* 0x000000ffff037224 */ /* 0x000fe400078e0006 */
[----:B------:R-:W-:Y:S01]  /*bf50*/  IMAD.U32 R10, RZ, RZ, UR14 ;  /* 0x0000000eff0a7e24 */ /* 0x000fe2000f8e00ff */
[----:B------:R-:W-:Y:S01]  /*bf60*/  ULDC.64 UR8, c[0x0][UR17+0x210] ;  /* 0x0000840011087abb */ /* 0x000fe20008000a00 */
[----:B-1----:R-:W-:Y:S01]  /*bf70*/  @P0 SHF.R.U32.HI R3, RZ, R5, R4 ;  /* 0x00000005ff030219 */ /* 0x002fe20000011604 */
[----:B------:R-:W-:Y:S02]  /*bf80*/  IMAD.U32 R4, RZ, RZ, UR20 ;  /* 0x00000014ff047e24 */ /* 0x000fe4000f8e00ff */
[----:B------:R-:W-:Y:S01]  /*bf90*/  IMAD.U32 R5, RZ, RZ, UR21 ;  /* 0x00000015ff057e24 */ /* 0x000fe2000f8e00ff */
[--C-:B------:R-:W-:Y:S01]  /*bfa0*/  SHF.R.S32.HI R5, RZ, 0x1f, R3.reuse ;  /* 0x0000001fff057819 */ /* 0x100fe20000011403 */
[----:B------:R-:W-:Y:S01]  /*bfb0*/  IMAD.MOV R7, RZ, RZ, -R3 ;  /* 0x000000ffff077224 */ /* 0x000fe200078e0a03 */
[----:B------:R-:W-:Y:S01]  /*bfc0*/  IADD3 R4, P0, P1, R3, UR10, R4 ;  /* 0x0000000a03047c10 */ /* 0x000fe2000f91e004 */
[----:B------:R-:W-:-:S02]  /*bfd0*/  UIADD3.X UR10, UR13, UR18, UR19, UP1, UP2 ;  /* 0x000000120d0a7290 */ /* 0x000fc40008fe4413 */
[----:B------:R-:W-:-:S04]  /*bfe0*/  IMAD R7, R9, R7, R6 ;  /* 0x0000000709077224 */ /* 0x000fc800078e0206 */
[----:B------:R-:W-:Y:S01]  /*bff0*/  IADD3.X R5, R5, UR10, R10, P0, P1 ;  /* 0x0000000a05057c10 */ /* 0x000fe200087e240a */
[C---:B------:R-:W-:Y:S01]  /*c000*/  IMAD R6, R7.reuse, UR9, RZ ;  /* 0x0000000907067c24 */ /* 0x040fe2000f8e02ff */
[----:B------:R-:W-:Y:S01]  /*c010*/  SHF.R.S32.HI R3, RZ, 0x1f, R7 ;  /* 0x0000001fff037819 */ /* 0x000fe20000011407 */
[----:B------:R-:W-:Y:S01]  /*c020*/  ULDC.64 UR10, c[0x0][0xba8] ;  /* 0x0002ea00000a7ab9 */ /* 0x000fe20000000a00 */
[----:B------:R-:W-:Y:S01]  /*c030*/  @!UP0 ULDC UR10, c[0x0][0xb50] ;  /* 0x0002d400000a8ab9 */ /* 0x000fe20000000800 */
[----:B------:R-:W-:Y:S01]  /*c040*/  IMAD.WIDE.U32 R4, R7, UR8, R4 ;  /* 0x0000000807047c25 */ /* 0x000fe2000f8e0004 */
[----:B------:R-:W-:-:S03]  /*c050*/  @!UP0 ULDC UR11, c[0x0][0xb54] ;  /* 0x0002d500000b8ab9 */ /* 0x000fc60000000800 */
[----:B------:R-:W-:Y:S01]  /*c060*/  IMAD R3, R3, UR8, R6 ;  /* 0x0000000803037c24 */ /* 0x000fe2000f8e0206 */
[----:B------:R-:W-:-:S03]  /*c070*/  LEA R6, P0, R4, UR10, 0x2 ;  /* 0x0000000a04067c11 */ /* 0x000fc6000f8010ff */
[----:B------:R-:W-:-:S05]  /*c080*/  IMAD.IADD R3, R5, 0x1, R3 ;  /* 0x0000000105037824 */ /* 0x000fca00078e0203 */
[----:B------:R-:W-:Y:S01]  /*c090*/  LEA.HI.X R7, R4, UR11, R3, 0x2, P0 ;  /* 0x0000000b04077c11 */ /* 0x000fe200080f1403 */
[----:B------:R-:W-:-:S05]  /*c0a0*/  IMAD.MOV.U32 R3, RZ, RZ, -0x800000 ;  /* 0xff800000ff037424 */ /* 0x000fca00078e00ff */
[----:B------:R0:W-:Y:S02]  /*c0b0*/  STG.E desc[UR40][R6.64], R3 ;  /* 0x0000000306007986 */ /* 0x0001e4000c101928 */
.L_x_3421:
[----:B------:R-:W-:Y:S05]  /*c0c0*/  BSYNC B1 ;  /* 0x0000000000017941 */ /* 0x000fea0003800000 */
.L_x_3420:
[----:B------:R-:W-:-:S06]  /*c0d0*/  UISETP.GT.AND UP0, UPT, UR46, 0x1, UPT ;  /* 0x000000012e00788c */ /* 0x000fcc000bf04270 */
[----:B------:R-:W-:-:S13]  /*c0e0*/  PLOP3.LUT P0, PT, PT, PT, UP0, 0x80, 0x0 ;  /* 0x000000000000781c */ /* 0x000fda0003f0f008 */
[----:B------:R-:W-:Y:S05]  /*c0f0*/  @P0 BRA `(.L_x_3416) ;  /* 0x0000000800800947 */ /* 0x000fea0003800000 */
[----:B------:R-:W1:Y:S01]  /*c100*/  LDC R11, c[0x0][0xbe8] ;  /* 0x0002fa00ff0b7b82 */ /* 0x000e620000000800 */
[----:B0-----:R-:W-:Y:S01]  /*c110*/  SHF.R.S32.HI R3, RZ, 0x1f, R8 ;  /* 0x0000001fff037819 */ /* 0x001fe20000011408 */
[----:B------:R-:W-:Y:S01]  /*c120*/  ULDC.64 UR12, c[0x0][0xaa0] ;  /* 0x0002a800000c7ab9 */ /* 0x000fe20000000a00 */
[----:B------:R-:W-:Y:S01]  /*c130*/  BSSY B1, `(.L_x_3422) ;  /* 0x0000078000017945 */ /* 0x000fe20003800000 */
[----:B------:R-:W-:Y:S01]  /*c140*/  UIMAD UR10, UR19, UR12, URZ ;  /* 0x0000000c130a72a4 */ /* 0x000fe2000f8e023f */
[----:B------:R-:W-:Y:S01]  /*c150*/  LEA.HI R3, R3, R8, RZ, 0x3 ;  /* 0x0000000803037211 */ /* 0x000fe200078f18ff */
[----:B------:R-:W-:Y:S01]  /*c160*/  UIMAD.WIDE.U32 UR8, UR4, UR12, URZ ;  /* 0x0000000c040872a5 */ /* 0x000fe2000f8e003f */
[----:B------:R-:W-:Y:S01]  /*c170*/  SHF.R.S32.HI R27, RZ, 0x1f, R221 ;  /* 0x0000001fff1b7819 */ /* 0x000fe200000114dd */
[----:B------:R-:W-:Y:S01]  /*c180*/  UIMAD UR10, UR4, UR13, UR10 ;  /* 0x0000000d040a72a4 */ /* 0x000fe2000f8e020a */
[----:B------:R-:W-:Y:S01]  /*c190*/  LOP3.LUT R7, R3, 0xfffffff8, RZ, 0xc0, !PT ;  /* 0xfffffff803077812 */ /* 0x000fe200078ec0ff */
[----:B------:R-:W-:Y:S01]  /*c1a0*/  ULDC UR12, c[0x0][0xac8] ;  /* 0x0002b200000c7ab9 */ /* 0x000fe20000000800 */
[----:B------:R-:W-:Y:S01]  /*c1b0*/  SHF.R.S32.HI R26, RZ, 0x3, R3 ;  /* 0x00000003ff1a7819 */ /* 0x000fe20000011403 */
[----:B------:R-:W-:Y:S01]  /*c1c0*/  UIADD3 UR9, UR9, UR10, URZ ;  /* 0x0000000a09097290 */ /* 0x000fe2000fffe03f */
[----:B------:R-:W-:Y:S01]  /*c1d0*/  ISETP.GE.AND P2, PT, R188, UR12, PT ;  /* 0x0000000cbc007c0c */ /* 0x000fe2000bf46270 */
[----:B------:R-:W-:Y:S01]  /*c1e0*/  IMAD.IADD R9, R8, 0x1, -R7 ;  /* 0x0000000108097824 */ /* 0x000fe200078e0a07 */
[----:B------:R-:W-:Y:S01]  /*c1f0*/  ULDC.64 UR10, c[0x0][0xae8] ;  /* 0x0002ba00000a7ab9 */ /* 0x000fe20000000a00 */
[----:B------:R-:W-:Y:S01]  /*c200*/  IMAD.U32 R8, RZ, RZ, UR43 ;  /* 0x0000002bff087e24 */ /* 0x000fe2000f8e00ff */
[----:B------:R-:W-:Y:S01]  /*c210*/  ISETP.GE.AND P1, PT, R187, UR12, PT ;  /* 0x0000000cbb007c0c */ /* 0x000fe2000bf26270 */
[----:B------:R-:W-:Y:S01]  /*c220*/  IMAD R3, R9, 0x20, R26 ;  /* 0x0000002009037824 */ /* 0x000fe200078e021a */
[----:B------:R-:W-:Y:S01]  /*c230*/  UIMAD.WIDE.U32 UR8, UR44, UR10, UR8 ;  /* 0x0000000a2c0872a5 */ /* 0x000fe2000f8e0008 */
[----:B------:R-:W-:-:S02]  /*c240*/  ISETP.GE.AND P3, PT, R2, UR12, PT ;  /* 0x0000000c02007c0c */ /* 0x000fc4000bf66270 */
[----:B------:R-:W-:Y:S01]  /*c250*/  IMAD R8, R8, 0x40, R3 ;  /* 0x0000004008087824 */ /* 0x000fe200078e0203 */
[----:B------:R-:W-:Y:S01]  /*c260*/  SEL R3, RZ, 0xffffffff, P2 ;  /* 0xffffffffff037807 */ /* 0x000fe20001000000 */
[----:B------:R-:W-:Y:S01]  /*c270*/  UIMAD UR9, UR44, UR11, UR9 ;  /* 0x0000000b2c0972a4 */ /* 0x000fe2000f8e0209 */
[----:B-1----:R-:W-:Y:S01]  /*c280*/  ISETP.NE.AND P0, PT, R11, 0x1, PT ;  /* 0x000000010b00780c */ /* 0x002fe20003f05270 */
[----:B-----5:R-:W-:Y:S01]  /*c290*/  IMAD R25, R0, R11, RZ ;  /* 0x0000000b00197224 */ /* 0x020fe200078e02ff */
[----:B------:R-:W-:Y:S01]  /*c2a0*/  SEL R9, RZ, 0xffffffff, P1 ;  /* 0xffffffffff097807 */ /* 0x000fe20000800000 */
[----:B------:R-:W-:Y:S01]  /*c2b0*/  IMAD.SHL.U32 R13, R3, 0x2, RZ ;  /* 0x00000002030d7824 */ /* 0x000fe200078e00ff */
[----:B------:R-:W-:Y:S01]  /*c2c0*/  SEL R6, RZ, 0x1, P3 ;  /* 0x00000001ff067807 */ /* 0x000fe20001800000 */
[----:B------:R-:W-:Y:S01]  /*c2d0*/  ULDC.64 UR10, c[0x0][0xaf0] ;  /* 0x0002bc00000a7ab9 */ /* 0x000fe20000000a00 */
[----:B------:R-:W-:Y:S01]  /*c2e0*/  IMAD.MOV.U32 R3, RZ, RZ, R8 ;  /* 0x000000ffff037224 */ /* 0x000fe200078e0008 */
[----:B------:R-:W-:Y:S01]  /*c2f0*/  UIMAD UR42, UR42, UR10, URZ ;  /* 0x0000000a2a2a72a4 */ /* 0x000fe2000f8e023f */
[----:B------:R-:W-:Y:S01]  /*c300*/  IMAD.SHL.U32 R9, R9, 0x4, RZ ;  /* 0x0000000409097824 */ /* 0x000fe200078e00ff */
[----:B------:R-:W-:Y:S01]  /*c310*/  LOP3.LUT R6, R13, 0x2, R6, 0xe2, !PT ;  /* 0x000000020d067812 */ /* 0x000fe200078ee206 */
[----:B------:R-:W-:Y:S01]  /*c320*/  UIMAD.WIDE.U32 UR8, UR39, UR10, UR8 ;  /* 0x0000000a270872a5 */ /* 0x000fe2000f8e0008 */
[----:B------:R-:W-:Y:S01]  /*c330*/  ISETP.GE.AND P1, PT, R221, UR12, PT ;  /* 0x0000000cdd007c0c */ /* 0x000fe2000bf26270 */
[----:B------:R-:W-:Y:S01]  /*c340*/  UIMAD UR4, UR39, UR11, UR42 ;  /* 0x0000000b270472a4 */ /* 0x000fe2000f8e022a */
[----:B------:R-:W0:Y:S01]  /*c350*/  @P0 LDC R5, c[0x0][0xbec] ;  /* 0x0002fb00ff050b82 */ /* 0x000e220000000800 */
[----:B------:R-:W-:-:S02]  /*c360*/  LOP3.LUT R10, R9, 0x4, R6, 0xe2, !PT ;  /* 0x00000004090a7812 */ /* 0x000fc400078ee206 */
[----:B------:R-:W-:Y:S01]  /*c370*/  UIADD3 UR4, UR9, UR4, URZ ;  /* 0x0000000409047290 */ /* 0x000fe2000fffe03f */
[----:B------:R-:W-:Y:S02]  /*c380*/  SEL R0, RZ, 0x80, P1 ;  /* 0x00000080ff007807 */ /* 0x000fe40000800000 */
[----:B------:R-:W-:Y:S02]  /*c390*/  SHF.R.S32.HI R28, RZ, 0x1f, R187 ;  /* 0x0000001fff1c7819 */ /* 0x000fe400000114bb */
[----:B------:R-:W1:Y:S01]  /*c3a0*/  @P0 LDC R7, c[0x0][0xbf0] ;  /* 0x0002fc00ff070b82 */ /* 0x000e620000000800 */
[----:B------:R-:W-:Y:S02]  /*c3b0*/  SHF.R.S32.HI R29, RZ, 0x1f, R186 ;  /* 0x0000001fff1d7819 */ /* 0x000fe400000114ba */
[----:B------:R-:W-:Y:S02]  /*c3c0*/  SHF.R.S32.HI R31, RZ, 0x1f, R184 ;  /* 0x0000001fff1f7819 */ /* 0x000fe400000114b8 */
[----:B------:R-:W-:-:S02]  /*c3d0*/  SHF.R.S32.HI R33, RZ, 0x1f, R222 ;  /* 0x0000001fff217819 */ /* 0x000fc400000114de */
[----:B------:R-:W-:Y:S02]  /*c3e0*/  SHF.R.S32.HI R30, RZ, 0x1f, R185 ;  /* 0x0000001fff1e7819 */ /* 0x000fe400000114b9 */
[----:B------:R-:W-:Y:S01]  /*c3f0*/  SHF.R.S32.HI R32, RZ, 0x1f, R188 ;  /* 0x0000001fff207819 */ /* 0x000fe200000114bc */
[----:B0-----:R-:W-:-:S04]  /*c400*/  @P0 IMAD.HI.U32 R4, R8, R5, RZ ;  /* 0x0000000508040227 */ /* 0x001fc800078e00ff */
[----:B------:R-:W-:Y:S02]  /*c410*/  IMAD.U32 R5, RZ, RZ, UR9 ;  /* 0x00000009ff057e24 */ /* 0x000fe4000f8e00ff */
[----:B------:R-:W-:Y:S01]  /*c420*/  IMAD.U32 R5, RZ, RZ, UR4 ;  /* 0x00000004ff057e24 */ /* 0x000fe2000f8e00ff */
[----:B-1----:R-:W-:Y:S01]  /*c430*/  @P0 SHF.R.U32.HI R3, RZ, R7, R4 ;  /* 0x00000007ff030219 */ /* 0x002fe20000011604 */
[----:B------:R-:W-:Y:S01]  /*c440*/  IMAD.U32 R4, RZ, RZ, UR8 ;  /* 0x00000008ff047e24 */ /* 0x000fe2000f8e00ff */
[----:B------:R-:W-:Y:S01]  /*c450*/  ISETP.GE.AND P0, PT, R186, UR12, PT ;  /* 0x0000000cba007c0c */ /* 0x000fe2000bf06270 */
[----:B------:R-:W-:Y:S01]  /*c460*/  ULDC.64 UR8, c[0x0][0xae0] ;  /* 0x0002b80000087ab9 */ /* 0x000fe20000000a00 */
[--C-:B------:R-:W-:Y:S01]  /*c470*/  SHF.R.S32.HI R6, RZ, 0x1f, R3.reuse ;  /* 0x0000001fff067819 */ /* 0x100fe20000011403 */
[----:B------:R-:W-:Y:S01]  /*c480*/  IMAD.MOV R7, RZ, RZ, -R3 ;  /* 0x000000ffff077224 */ /* 0x000fe200078e0a03 */
[----:B------:R-:W-:Y:S01]  /*c490*/  SEL R9, RZ, 0xffffffff, P0 ;  /* 0xffffffffff097807 */ /* 0x000fe20000000000 */
[----:B------:R-:W-:Y:S01]  /*c4a0*/  IMAD.WIDE.U32 R4, R3, UR8, R4 ;  /* 0x0000000803047c25 */ /* 0x000fe2000f8e0004 */
[----:B------:R-:W-:-:S03]  /*c4b0*/  ISETP.GE.AND P0, PT, R185, UR12, PT ;  /* 0x0000000cb9007c0c */ /* 0x000fc6000bf06270 */
[----:B------:R-:W-:Y:S02]  /*c4c0*/  IMAD R6, R6, UR8, RZ ;  /* 0x0000000806067c24 */ /* 0x000fe4000f8e02ff */
[----:B------:R-:W-:Y:S02]  /*c4d0*/  IMAD.SHL.U32 R13, R9, 0x8, RZ ;  /* 0x00000008090d7824 */ /* 0x000fe400078e00ff */
[----:B------:R-:W-:Y:S01]  /*c4e0*/  IMAD R9, R3, UR9, R6 ;  /* 0x0000000903097c24 */ /* 0x000fe2000f8e0206 */
[----:B------:R-:W-:Y:S01]  /*c4f0*/  SEL R6, RZ, 0xffffffff, P0 ;  /* 0xffffffffff067807 */ /* 0x000fe20000000000 */
[----:B------:R-:W-:Y:S01]  /*c500*/  IMAD R7, R11, R7, R8 ;  /* 0x000000070b077224 */ /* 0x000fe200078e0208 */
[----:B------:R-:W-:Y:S01]  /*c510*/  ISETP.GE.AND P0, PT, R184, UR12, PT ;  /* 0x0000000cb8007c0c */ /* 0x000fe2000bf06270 */
[----:B------:R-:W-:Y:S01]  /*c520*/  IMAD.IADD R5, R5, 0x1, R9 ;  /* 0x0000000105057824 */ /* 0x000fe200078e0209 */
[----:B------:R-:W-:Y:S01]  /*c530*/  LOP3.LUT R10, R13, 0x8, R10, 0xe2, !PT ;  /* 0x000000080d0a7812 */ /* 0x000fe200078ee20a */
[----:B------:R-:W-:Y:S01]  /*c540*/  IMAD.SHL.U32 R13, R6, 0x10, RZ ;  /* 0x00000010060d7824 */ /* 0x000fe200078e00ff */
[----:B------:R-:W-:Y:S01]  /*c550*/  SEL R8, RZ, 0xffffffff, P0 ;  /* 0xffffffffff087807 */ /* 0x000fe20000000000 */
[----:B------:R-:W-:Y:S01]  /*c560*/  ULDC.64 UR8, c[0x0][0xad8] ;  /* 0x0002b60000087ab9 */ /* 0x000fe20000000a00 */
[----:B------:R-:W-:Y:S01]  /*c570*/  SHF.R.S32.HI R3, RZ, 0x1f, R7 ;  /* 0x0000001fff037819 */ /* 0x000fe20000011407 */
[----:B------:R-:W-:Y:S01]  /*c580*/  IMAD.WIDE.U32 R4, R7, UR8, R4 ;  /* 0x0000000807047c25 */ /* 0x000fe2000f8e0004 */
[----:B------:R-:W-:-:S02]  /*c590*/  LOP3.LUT R10, R13, 0x10, R10, 0xe2, !PT ;  /* 0x000000100d0a7812 */ /* 0x000fc400078ee20a */
[----:B------:R-:W-:Y:S01]  /*c5a0*/  ISETP.GE.AND P0, PT, R222, UR12, PT ;  /* 0x0000000cde007c0c */ /* 0x000fe2000bf06270 */
[----:B------:R-:W-:Y:S02]  /*c5b0*/  IMAD.SHL.U32 R9, R8, 0x20, RZ ;  /* 0x0000002008097824 */ /* 0x000fe400078e00ff */
[----:B------:R-:W-:-:S03]  /*c5c0*/  IMAD R6, R3, UR8, RZ ;  /* 0x0000000803067c24 */ /* 0x000fc6000f8e02ff */
[----:B------:R-:W-:Y:S01]  /*c5d0*/  LOP3.LUT R10, R9, 0x20, R10, 0xe2, !PT ;  /* 0x00000020090a7812 */ /* 0x000fe200078ee20a */
[----:B------:R-:W-:Y:S01]  /*c5e0*/  IMAD R3, R7, UR9, R6 ;  /* 0x0000000907037c24 */ /* 0x000fe2000f8e0206 */
[----:B------:R-:W-:Y:S01]  /*c5f0*/  ULDC.64 UR8, c[0x0][0xa80] ;  /* 0x0002a00000087ab9 */ /* 0x000fe20000000a00 */
[----:B------:R-:W-:Y:S01]  /*c600*/  IMAD.U32 R9, RZ, RZ, UR43 ;  /* 0x0000002bff097e24 */ /* 0x000fe2000f8e00ff */
[----:B------:R-:W-:Y:S01]  /*c610*/  SEL R7, RZ, 0x40, P0 ;  /* 0x00000040ff077807 */ /* 0x000fe20000000000 */
[----:B------:R-:W-:Y:S01]  /*c620*/  IMAD.IADD R3, R5, 0x1, R3 ;  /* 0x0000000105037824 */ /* 0x000fe200078e0203 */
[----:B------:R-:W-:Y:S01]  /*c630*/  LEA R20, P0, R4, UR8, 0x1 ;  /* 0x0000000804147c11 */ /* 0x000fe2000f8008ff */
[----:B------:R-:W-:Y:S01]  /*c640*/  IMAD R26, R9, 0x40, R26 ;  /* 0x00000040091a7824 */ /* 0x000fe200078e021a */
[----:B------:R-:W-:Y:S02]  /*c650*/  LOP3.LUT R21, R10, R7, RZ, 0xfc, !PT ;  /* 0x000000070a157212 */ /* 0x000fe400078efcff */
[----:B------:R-:W-:Y:S01]  /*c660*/  LEA.HI.X R3, R4, UR9, R3, 0x1, P0 ;  /* 0x0000000904037c11 */ /* 0x000fe200080f0c03 */
[----:B------:R0:W1:Y:S01]  /*c670*/  SHFL.IDX PT, R6, R20, RZ, 0x181f ;  /* 0x00181fff14067589 */ /* 0x00006200000e0000 */
[----:B------:R-:W-:-:S02]  /*c680*/  ISETP.GE.AND P0, PT, R26, R25, PT ;  /* 0x000000191a00720c */ /* 0x000fc40003f06270 */
[----:B------:R-:W-:Y:S01]  /*c690*/  LOP3.LUT R24, R21, R0, RZ, 0xfc, !PT ;  /* 0x0000000015187212 */ /* 0x000fe200078efcff */
[----:B------:R0:W2:Y:S10]  /*c6a0*/  SHFL.IDX PT, R7, R3, RZ, 0x181f ;  /* 0x00181fff03077589 */ /* 0x0000b400000e0000 */
[----:B0-----:R-:W-:Y:S05]  /*c6b0*/  @P0 BRA `(.L_x_3423) ;  /* 0x00000000007c0947 */ /* 0x001fea0003800000 */
[----:B------:R-:W-:Y:S02]  /*c6c0*/  ISETP.GE.AND P2, PT, R188, UR12, PT ;  /* 0x0000000cbc007c0c */ /* 0x000fe4000bf46270 */
[----:B------:R-:W-:Y:S02]  /*c6d0*/  ISETP.GE.AND P1, PT, R2, UR12, PT ;  /* 0x0000000c02007c0c */ /* 0x000fe4000bf26270 */
[----:B------:R-:W-:Y:S02]  /*c6e0*/  ISETP.GE.AND P5, PT, R187, UR12, PT ;  /* 0x0000000cbb007c0c */ /* 0x000fe4000bfa6270 */
[----:B------:R-:W-:-:S07]  /*c6f0*/  ISETP.GE.AND P3, PT, R186, UR12, PT ;  /* 0x0000000cba007c0c */ /* 0x000fce000bf66270 */
[-C--:B-1----:R-:W-:Y:S02]  /*c700*/  @!P2 LEA R8, P0, R188, R6.reuse, 0x1 ;  /* 0x00000006bc08a211 */ /* 0x082fe400078008ff */
[----:B--2---:R-:W-:Y:S02]  /*c710*/  @!P1 IMAD.WIDE R4, R2, 0x2, R6 ;  /* 0x0000000202049825 */ /* 0x004fe400078e0206 */
[----:B------:R-:W-:Y:S02]  /*c720*/  @!P2 LEA.HI.X R9, R188, R7, R32, 0x1, P0 ;  /* 0x00000007bc09a211 */ /* 0x000fe400000f0c20 */
[----:B------:R-:W-:Y:S01]  /*c730*/  @!P5 LEA R10, P4, R187, R6, 0x1 ;  /* 0x00000006bb0ad211 */ /* 0x000fe200078808ff */
[----:B------:R-:W-:Y:S01]  /*c740*/  @!P1 ST.E.128 desc[UR40][R4.64], RZ ;  /* 0x000000ff04009985 */ /* 0x000fe2000c101d28 */
[----:B------:R-:W-:Y:S02]  /*c750*/  ISETP.GE.AND P1, PT, R184, UR12, PT ;  /* 0x0000000cb8007c0c */ /* 0x000fe4000bf26270 */
[----:B------:R-:W-:Y:S01]  /*c760*/  LOP3.LUT P0, RZ, R21, 0x40, RZ, 0xc0, !PT ;  /* 0x0000004015ff7812 */ /* 0x000fe2000780c0ff */
[----:B------:R0:W-:Y:S01]  /*c770*/  @!P2 ST.E.128 desc[UR40][R8.64], RZ ;  /* 0x000000ff0800a985 */ /* 0x0001e2000c101d28 */
[----:B------:R-:W-:-:S02]  /*c780*/  ISETP.GE.AND P2, PT, R185, UR12, PT ;  /* 0x0000000cb9007c0c */ /* 0x000fc4000bf46270 */
[-C--:B------:R-:W-:Y:S02]  /*c790*/  @!P5 LEA.HI.X R11, R187, R7.reuse, R28, 0x1, P4 ;  /* 0x00000007bb0bd211 */ /* 0x080fe400020f0c1c */
[----:B------:R-:W-:Y:S02]  /*c7a0*/  LOP3.LUT P4, RZ, R24, 0x80, RZ, 0xc0, !PT ;  /* 0x0000008018ff7812 */ /* 0x000fe4000788c0ff */
[CC--:B------:R-:W-:Y:S01]  /*c7b0*/  @!P3 LEA R12, P6, R186.reuse, R6.reuse, 0x1 ;  /* 0x00000006ba0cb211 */ /* 0x0c0fe200078c08ff */
[----:B------:R4:W-:Y:S03]  /*c7c0*/  @!P5 ST.E.128 desc[UR40][R10.64], RZ ;  /* 0x000000ff0a00d985 */ /* 0x0009e6000c101d28 */
[----:B------:R-:W-:Y:S02]  /*c7d0*/  @!P3 LEA.HI.X R13, R186, R7, R29, 0x1, P6 ;  /* 0x00000007ba0db211 */ /* 0x000fe400030f0c1d */
[----:B0-----:R-:W-:-:S02]  /*c7e0*/  @!P1 LEA R8, P6, R184, R6, 0x1 ;  /* 0x00000006b8089211 */ /* 0x001fc400078c08ff */
[CC--:B------:R-:W-:Y:S01]  /*c7f0*/  @!P2 LEA R4, P5, R185.reuse, R6.reuse, 0x1 ;  /* 0x00000006b904a211 */ /* 0x0c0fe200078a08ff */
[----:B------:R4:W-:Y:S01]  /*c800*/  @!P3 ST.E.128 desc[UR40][R12.64], RZ ;  /* 0x000000ff0c00b985 */ /* 0x0009e2000c101d28 */
[-C--:B------:R-:W-:Y:S02]  /*c810*/  @P0 LEA R14, P3, R222, R6.reuse, 0x1 ;  /* 0x00000006de0e0211 */ /* 0x080fe400078608ff */
[-C--:B------:R-:W-:Y:S02]  /*c820*/  @!P2 LEA.HI.X R5, R185, R7.reuse, R30, 0x1, P5 ;  /* 0x00000007b905a211 */ /* 0x080fe400028f0c1e */
[----:B------:R-:W-:Y:S02]  /*c830*/  @P4 LEA R6, P5, R221, R6, 0x1 ;  /* 0x00000006dd064211 */ /* 0x000fe400078a08ff */
[-C--:B------:R-:W-:Y:S01]  /*c840*/  @!P1 LEA.HI.X R9, R184, R7.reuse, R31, 0x1, P6 ;  /* 0x00000007b8099211 */ /* 0x080fe200030f0c1f */
[----:B------:R4:W-:Y:S01]  /*c850*/  @!P2 ST.E.128 desc[UR40][R4.64], RZ ;  /* 0x000000ff0400a985 */ /* 0x0009e2000c101d28 */
[----:B------:R-:W-:-:S02]  /*c860*/  @P0 LEA.HI.X R15, R222, R7, R33, 0x1, P3 ;  /* 0x00000007de0f0211 */ /* 0x000fc400018f0c21 */
[----:B------:R-:W-:Y:S01]  /*c870*/  @P4 LEA.HI.X R7, R221, R7, R27, 0x1, P5 ;  /* 0x00000007dd074211 */ /* 0x000fe200028f0c1b */
[----:B------:R4:W-:Y:S04]  /*c880*/  @!P1 ST.E.128 desc[UR40][R8.64], RZ ;  /* 0x000000ff08009985 */ /* 0x0009e8000c101d28 */
[----:B------:R4:W-:Y:S04]  /*c890*/  @P0 ST.E.128 desc[UR40][R14.64], RZ ;  /* 0x000000ff0e000985 */ /* 0x0009e8000c101d28 */
[----:B------:R4:W-:Y:S02]  /*c8a0*/  @P4 ST.E.128 desc[UR40][R6.64], RZ ;  /* 0x000000ff06004985 */ /* 0x0009e4000c101d28 */
.L_x_3423:
[----:B------:R-:W-:Y:S05]  /*c8b0*/  BSYNC B1 ;  /* 0x0000000000017941 */ /* 0x000fea0003800000 */
.L_x_3422:
[----:B------:R-:W-:Y:S01]  /*c8c0*/  VIADD R0, R26, 0x20 ;  /* 0x000000201a007836 */ /* 0x000fe20000000000 */
[----:B--2-4-:R0:W2:Y:S04]  /*c8d0*/  SHFL.IDX PT, R7, R3, 0x1, 0x181f ;  /* 0x00381f0003077f89 */ /* 0x0140a800000e0000 */
[----:B------:R-:W-:Y:S01]  /*c8e0*/  ISETP.GE.AND P0, PT, R0, R25, PT ;  /* 0x000000190000720c */ /* 0x000fe20003f06270 */
[----:B-1----:R0:W1:-:S12]  /*c8f0*/  SHFL.IDX PT, R6, R20, 0x1, 0x181f ;  /* 0x00381f0014067f89 */ /* 0x00205800000e0000 */
[----:B0-----:R-:W-:Y:S05]  /*c900*/  @P0 BRA `(.L_x_3416) ;  /* 0x00000000007c0947 */ /* 0x001fea0003800000 */
        /* <DEDUP_REMOVED lines=8> */
[----:B------:R0:W-:Y:S01]  /*c990*/  @!P1 ST.E.128 desc[UR40][R4.64], RZ ;  /* 0x000000ff04009985 */ /* 0x0001e2000c101d28 */
[----:B------:R-:W-:Y:S02]  /*c9a0*/  @!P5 LEA.HI.X R9, R188, R7, R32, 0x1, P0 ;  /* 0x00000007bc09d211 */ /* 0x000fe400000f0c20 */
[----:B------:R-:W-:Y:S02]  /*c9b0*/  ISETP.GE.AND P1, PT, R184, UR12, PT ;  /* 0x0000000cb8007c0c */ /* 0x000fe4000bf26270 */
[----:B------:R-:W-:Y:S01]  /*c9c0*/  LOP3.LUT P0, RZ, R21, 0x40, RZ, 0xc0, !PT ;  /* 0x0000004015ff7812 */ /* 0x000fe2000780c0ff */
[----:B------:R1:W-:Y:S01]  /*c9d0*/  @!P5 ST.E.128 desc[UR40][R8.64], RZ ;  /* 0x000000ff0800d985 */ /* 0x0003e2000c101d28 */
[----:B------:R-:W-:-:S02]  /*c9e0*/  @!P3 LEA R12, P5, R186, R6, 0x1 ;  /* 0x00000006ba0cb211 */ /* 0x000fc400078a08ff */
[-C--:B------:R-:W-:Y:S02]  /*c9f0*/  @!P4 LEA.HI.X R11, R187, R7.reuse, R28, 0x1, P6 ;  /* 0x00000007bb0bc211 */ /* 0x080fe400030f0c1c */
[CC--:B------:R-:W-:Y:S02]  /*ca00*/  @!P2 LEA R14, P6, R185.reuse, R6.reuse, 0x1 ;  /* 0x00000006b90ea211 */ /* 0x0c0fe400078c08ff */
[-C--:B------:R-:W-:Y:S01]  /*ca10*/  @!P3 LEA.HI.X R13, R186, R7.reuse, R29, 0x1, P5 ;  /* 0x00000007ba0db211 */ /* 0x080fe200028f0c1d */
[----:B------:R1:W-:Y:S01]  /*ca20*/  @!P4 ST.E.128 desc[UR40][R10.64], RZ ;  /* 0x000000ff0a00c985 */ /* 0x0003e2000c101d28 */
[----:B------:R-:W-:Y:S02]  /*ca30*/  LOP3.LUT P5, RZ, R24, 0x80, RZ, 0xc0, !PT ;  /* 0x0000008018ff7812 */ /* 0x000fe400078ac0ff */
[----:B------:R-:W-:Y:S01]  /*ca40*/  @!P2 LEA.HI.X R15, R185, R7, R30, 0x1, P6 ;  /* 0x00000007b90fa211 */ /* 0x000fe200030f0c1e */
[----:B------:R1:W-:Y:S01]  /*ca50*/  @!P3 ST.E.128 desc[UR40][R12.64], RZ ;  /* 0x000000ff0c00b985 */ /* 0x0003e2000c101d28 */
[----:B0-----:R-:W-:-:S03]  /*ca60*/  @!P1 LEA R4, P6, R184, R6, 0x1 ;  /* 0x00000006b8049211 */ /* 0x001fc600078c08ff */
[----:B------:R1:W-:Y:S01]  /*ca70*/  @!P2 ST.E.128 desc[UR40][R14.64], RZ ;  /* 0x000000ff0e00a985 */ /* 0x0003e2000c101d28 */
[----:B------:R-:W-:Y:S02]  /*ca80*/  @!P1 LEA.HI.X R5, R184, R7, R31, 0x1, P6 ;  /* 0x00000007b8059211 */ /* 0x000fe400030f0c1f */
[----:B------:R-:W-:-:S03]  /*ca90*/  @P0 LEA R20, P6, R222, R6, 0x1 ;  /* 0x00000006de140211 */ /* 0x000fc600078c08ff */
[----:B------:R1:W-:Y:S01]  /*caa0*/  @!P1 ST.E.128 desc[UR40][R4.64], RZ ;  /* 0x000000ff04009985 */ /* 0x0003e2000c101d28 */
[----:B------:R-:W-:Y:S02]  /*cab0*/  @P0 LEA.HI.X R21, R222, R7, R33, 0x1, P6 ;  /* 0x00000007de150211 */ /* 0x000fe400030f0c21 */
[----:B------:R-:W-:-:S03]  /*cac0*/  @P5 LEA R6, P6, R221, R6, 0x1 ;  /* 0x00000006dd065211 */ /* 0x000fc600078c08ff */
[----:B------:R1:W-:Y:S01]  /*cad0*/  @P0 ST.E.128 desc[UR40][R20.64], RZ ;  /* 0x000000ff14000985 */ /* 0x0003e2000c101d28 */
[----:B------:R-:W-:-:S05]  /*cae0*/  @P5 LEA.HI.X R7, R221, R7, R27, 0x1, P6 ;  /* 0x00000007dd075211 */ /* 0x000fca00030f0c1b */
[----:B------:R1:W-:Y:S04]  /*caf0*/  @P5 ST.E.128 desc[UR40][R6.64], RZ ;  /* 0x000000ff06005985 */ /* 0x0003e8000c101d28 */
.L_x_3416:
[----:B------:R-:W-:Y:S05]  /*cb00*/  BSYNC B0 ;  /* 0x0000000000007941 */ /* 0x000fea0003800000 */
.L_x_3409:
[----:B------:R-:W-:Y:S02]  /*cb10*/  ULDC UR4, c[0x0][0xc3c] ;  /* 0x00030f0000047ab9 */ /* 0x000fe40000000800 */
[----:B------:R-:W-:-:S06]  /*cb20*/  UISETP.GE.AND UP0, UPT, UR7, UR4, UPT ;  /* 0x000000040700728c */ /* 0x000fcc000bf06270 */
[----:B------:R-:W-:-:S13]  /*cb30*/  PLOP3.LUT P0, PT, PT, PT, UP0, 0x80, 0x0 ;  /* 0x000000000000781c */ /* 0x000fda0003f0f008 */
[----:B------:R-:W-:Y:S05]  /*cb40*/  @!P0 BRA `(.L_x_3424) ;  /* 0xffffff48002c8947 */ /* 0x000fea000383ffff */
[----:B------:R-:W-:Y:S05]  /*cb50*/  EXIT ;  /* 0x000000000000794d */ /* 0x000fea0003800000 */
.L_x_3374:
[----:B------:R-:W-:-:S08]  /*cb60*/  NOP ;  /* 0x0000000000007918 */ /* 0x000fd00000000000 */
[----:B------:R-:W0:-:S00]  /*cb70*/  USETMAXREG.DEALLOC.CTAPOOL 0x18 ;  /* 0x00000018000079c8 */ /* 0x000e0000080e0500 */
        /* <DEDUP_REMOVED lines=16> */
.L_x_3425:
[----:B0-----:R-:W-:Y:S01]  /*cc80*/  LOP3.LUT R0, R6, 0x1f, RZ, 0xc0, !PT ;  /* 0x0000001f06007812 */ /* 0x001fe200078ec0ff */
        /* <DEDUP_REMOVED lines=42> */
.L_x_3429:
        /* <DEDUP_REMOVED lines=38> */
.L_x_3427:
        /* <DEDUP_REMOVED lines=20> */
.L_x_3430:
        /* <DEDUP_REMOVED lines=11> */
[----:B------:R-:W-:Y:S02]  /*d380*/  IMAD R2, R11, R14, R3 ;  /* 0x0000000e0b027224 */ /* 0x000fe400078e0203 */
[----:B-1----:R-:W-:-:S03]  /*d390*/  VIADD R3, R12, 0xffffffe ;  /* 0x0ffffffe0c037836 */ /* 0x002fc60000000000 */
[----:B------:R-:W-:-:S03]  /*d3a0*/  ISETP.GT.U32.AND P1, PT, R5, R2, PT ;  /* 0x000000020500720c */ /* 0x000fc60003f24070 */
[----:B------:R-:W0:Y:S10]  /*d3b0*/  F2I.FTZ.U32.TRUNC.NTZ R3, R3 ;  /* 0x0000000300037305 */ /* 0x000e34000021f000 */
[----:B------:R-:W-:-:S02]  /*d3c0*/  @!P1 IMAD.IADD R2, R2, 0x1, -R5 ;  /* 0x0000000102029824 */ /* 0x000fc400078e0a05 */
[----:B------:R-:W-:Y:S01]  /*d3d0*/  @!P1 VIADD R11, R11, 0x1 ;  /* 0x000000010b0b9836 */ /* 0x000fe20000000000 */
[----:B------:R-:W-:Y:S02]  /*d3e0*/  ISETP.NE.AND P1, PT, R7, RZ, PT ;  /* 0x000000ff0700720c */ /* 0x000fe40003f25270 */
[----:B------:R-:W-:Y:S01]  /*d3f0*/  ISETP.GE.U32.AND P0, PT, R2, R5, PT ;  /* 0x000000050200720c */ /* 0x000fe20003f06070 */
[----:B0-----:R-:W-:Y:S02]  /*d400*/  IMAD.MOV R5, RZ, RZ, -R3 ;  /* 0x000000ffff057224 */ /* 0x001fe400078e0a03 */
[----:B------:R-:W-:Y:S02]  /*d410*/  IMAD.MOV.U32 R2, RZ, RZ, RZ ;  /* 0x000000ffff027224 */ /* 0x000fe400078e00ff */
[----:B------:R-:W-:-:S04]  /*d420*/  IMAD R5, R5, R8, RZ ;  /* 0x0000000805057224 */ /* 0x000fc800078e02ff */
[----:B------:R-:W-:Y:S01]  /*d430*/  IMAD.HI.U32 R5, R3, R5, R2 ;  /* 0x0000000503057227 */ /* 0x000fe200078e0002 */
[----:B------:R-:W-:Y:S02]  /*d440*/  LOP3.LUT R2, R10, R7, RZ, 0x3c, !PT ;  /* 0x000000070a027212 */ /* 0x000fe400078e3cff */
[----:B------:R-:W-:Y:S01]  /*d450*/  IABS R3, R9 ;  /* 0x0000000900037213 */ /* 0x000fe20000000000 */
[----:B------:R-:W-:Y:S01]  /*d460*/  @P0 VIADD R11, R11, 0x1 ;  /* 0x000000010b0b0836 */ /* 0x000fe20000000000 */
[----:B------:R-:W-:-:S03]  /*d470*/  ISETP.GE.AND P2, PT, R2, RZ, PT ;  /* 0x000000ff0200720c */ /* 0x000fc60003f46270 */
[----:B------:R-:W-:-:S10]  /*d480*/  IMAD.MOV R3, RZ, RZ, -R3 ;  /* 0x000000ffff037224 */ /* 0x000fd400078e0a03 */
[----:B------:R-:W-:Y:S01]  /*d490*/  @!P2 IMAD.MOV R11, RZ, RZ, -R11 ;  /* 0x000000ffff0ba224 */ /* 0x000fe200078e0a0b */
        /* <DEDUP_REMOVED lines=15> */
[----:B------:R-:W-:-:S04]  /*d590*/  IMAD.MOV R2, RZ, RZ, -R5 ;  /* 0x000000ffff027224 */ /* 0x000fc800078e0a05 */
[C---:B------:R-:W-:Y:S02]  /*d5a0*/  IMAD R11, R9.reuse, R2, R11 ;  /* 0x00000002090b7224 */ /* 0x040fe400078e020b */
[----:B------:R-:W-:Y:S02]  /*d5b0*/  IMAD R2, R9, 0x1000000, R5 ;  /* 0x0100000009027824 */ /* 0x000fe400078e0205 */
[----:B------:R-:W-:Y:S02]  /*d5c0*/  IMAD.IADD R5, R10, 0x1, -R7 ;  /* 0x000000010a057824 */ /* 0x000fe400078e0a07 */
[----:B------:R-:W-:Y:S02]  /*d5d0*/  IMAD R3, R11, 0x10000, R2 ;  /* 0x000100000b037824 */ /* 0x000fe400078e0202 */
[----:B------:R-:W-:Y:S01]  /*d5e0*/  VIADD R2, R4, UR4 ;  /* 0x0000000404027c36 */ /* 0x000fe20008000000 */
[----:B------:R0:W-:Y:S04]  /*d5f0*/  STL [R1+0x4], R5 ;  /* 0x0000040501007387 */ /* 0x0001e80000100800 */
[----:B------:R0:W-:Y:S04]  /*d600*/  STL [R1+0xc], R2 ;  /* 0x00000c0201007387 */ /* 0x0001e80000100800 */
[----:B------:R0:W-:Y:S01]  /*d610*/  STL [R1+0x8], R3 ;  /* 0x0000080301007387 */ /* 0x0001e20000100800 */
[----:B------:R-:W-:Y:S05]  /*d620*/  BRA `(.L_x_3431) ;  /* 0x0000000000107947 */ /* 0x000fea0003800000 */
.L_x_3428:
[----:B------:R-:W-:Y:S01]  /*d630*/  IMAD.U32 R2, RZ, RZ, UR6 ;  /* 0x00000006ff027e24 */ /* 0x000fe2000f8e00ff */
[----:B------:R1:W-:Y:S04]  /*d640*/  STL [R1+0x4], RZ ;  /* 0x000004ff01007387 */ /* 0x0003e80000100800 */
[----:B------:R1:W-:Y:S04]  /*d650*/  STL [R1+0x8], RZ ;  /* 0x000008ff01007387 */ /* 0x0003e80000100800 */
[----:B------:R1:W-:Y:S02]  /*d660*/  STL [R1], R2 ;  /* 0x0000000201007387 */ /* 0x0003e40000100800 */
.L_x_3431:
[----:B------:R-:W2:Y:S04]  /*d670*/  LDL R8, [R1] ;  /* 0x0000000001087983 */ /* 0x000ea80000100800 */
[----:B------:R-:W2:Y:S04]  /*d680*/  LDL R9, [R1+0x4] ;  /* 0x0000040001097983 */ /* 0x000ea80000100800 */
[----:B------:R-:W2:Y:S04]  /*d690*/  LDL R10, [R1+0x8] ;  /* 0x00000800010a7983 */ /* 0x000ea80000100800 */
[----:B------:R-:W2:Y:S01]  /*d6a0*/  LDL R11, [R1+0xc] ;  /* 0x00000c00010b7983 */ /* 0x000ea20000100800 */
[----:B------:R-:W-:-:S13]  /*d6b0*/  ISETP.NE.AND P0, PT, R0, RZ, PT ;  /* 0x000000ff0000720c */ /* 0x000fda0003f05270 */
[----:B0-----:R-:W0:Y:S01]  /*d6c0*/  @!P0 S2R R3, SR_CgaCtaId ;  /* 0x0000000000038919 */ /* 0x001e220000008800 */
[----:B------:R-:W-:-:S04]  /*d6d0*/  @!P0 MOV R0, 0x400 ;  /* 0x0000040000008802 */ /* 0x000fc80000000f00 */
[----:B0-----:R-:W-:-:S05]  /*d6e0*/  @!P0 LEA R0, R3, R0, 0x18 ;  /* 0x0000000003008211 */ /* 0x001fca00078ec0ff */
[----:B--2---:R0:W-:Y:S01]  /*d6f0*/  @!P0 STS.128 [R0+0x28cd0], R8 ;  /* 0x028cd00800008388 */ /* 0x0041e20000000c00 */
[----:B------:R-:W-:Y:S06]  /*d700*/  BAR.ARV 0x5, 0x180 ;  /* 0x0146000000007b1d */ /* 0x000fec0000002000 */
.L_x_3426:
[----:B0-----:R-:W3:Y:S01]  /*d710*/  LDL R0, [R1+0xc] ;  /* 0x00000c0001007983 */ /* 0x001ee20000100800 */
[----:B------:R-:W-:Y:S01]  /*d720*/  ULDC UR4, c[0x0][0xc3c] ;  /* 0x00030f0000047ab9 */ /* 0x000fe20000000800 */
[----:B------:R-:W-:Y:S02]  /*d730*/  IMAD.MOV.U32 R19, RZ, RZ, RZ ;  /* 0x000000ffff137224 */ /* 0x000fe400078e00ff */
[----:B------:R0:W-:Y:S01]  /*d740*/  STL [R1+0x50], RZ ;  /* 0x000050ff01007387 */ /* 0x0001e20000100800 */
[----:B---3--:R-:W-:Y:S01]  /*d750*/  ISETP.GE.AND P0, PT, R0, UR4, PT ;  /* 0x0000000400007c0c */ /* 0x008fe2000bf06270 */
[----:B------:R-:W-:-:S05]  /*d760*/  IMAD.MOV.U32 R0, RZ, RZ, 0x1 ;  /* 0x00000001ff007424 */ /* 0x000fca00078e00ff */
[----:B------:R0:W-:Y:S07]  /*d770*/  STL [R1+0x10], R0 ;  /* 0x0000100001007387 */ /* 0x0001ee0000100800 */
[----:B------:R-:W-:Y:S05]  /*d780*/  @P0 BRA `(.L_x_3432) ;  /* 0x00000060006c0947 */ /* 0x000fea0003800000 */
[----:B------:R-:W3:Y:S01]  /*d790*/  S2UR UR5, SR_CgaCtaId ;  /* 0x00000000000579c3 */ /* 0x000ee20000008800 */
[C---:B0-----:R-:W-:Y:S01]  /*d7a0*/  IMAD.SHL.U32 R0, R6.reuse, 0x8, RZ ;  /* 0x0000000806007824 */ /* 0x041fe200078e00ff */
[----:B------:R-:W-:Y:S01]  /*d7b0*/  LOP3.LUT R4, R6, 0x7f, RZ, 0xc0, !PT ;  /* 0x0000007f06047812 */ /* 0x000fe200078ec0ff */
[----:B------:R-:W-:Y:S01]  /*d7c0*/  UMOV UR4, 0x400 ;  /* 0x0000040000047882 */ /* 0x000fe20000000000 */
[----:B------:R-:W-:Y:S01]  /*d7d0*/  BSSY B8, `(.L_x_3432) ;  /* 0x0000616000087945 */ /* 0x000fe20003800000 */
[----:B------:R-:W-:Y:S01]  /*d7e0*/  IMAD.MOV.U32 R19, RZ, RZ, RZ ;  /* 0x000000ffff137224 */ /* 0x000fe200078e00ff */
[----:B------:R-:W-:Y:S01]  /*d7f0*/  LOP3.LUT R3, R0, 0x1f8, RZ, 0xc0, !PT ;  /* 0x000001f800037812 */ /* 0x000fe200078ec0ff */
[----:B-1----:R-:W-:Y:S01]  /*d800*/  IMAD.SHL.U32 R2, R4, 0x8, RZ ;  /* 0x0000000804027824 */ /* 0x002fe200078e00ff */
[----:B------:R-:W-:Y:S01]  /*d810*/  ULDC UR37, c[0x0][0xc] ;  /* 0x0000030000257ab9 */ /* 0x000fe20000000800 */
[----:B------:R-:W-:Y:S01]  /*d820*/  IMAD.MOV.U32 R0, RZ, RZ, 0x1 ;  /* 0x00000001ff007424 */ /* 0x000fe200078e00ff */
[----:B------:R-:W-:Y:S01]  /*d830*/  LOP3.LUT R3, R3, 0x38, R6, 0x78, !PT ;  /* 0x0000003803037812 */ /* 0x000fe200078e7806 */
[----:B------:R-:W-:Y:S01]  /*d840*/  IMAD.SHL.U32 R6, R6, 0x10, RZ ;  /* 0x0000001006067824 */ /* 0x000fe200078e00ff */
[----:B------:R-:W-:-:S02]  /*d850*/  ULDC.64 UR38, c[0x0][0x198] ;  /* 0x0000660000267ab9 */ /* 0x000fc40000000a00 */
[----:B------:R-:W-:Y:S02]  /*d860*/  LOP3.LUT R3, R3, 0x200, R2, 0xf8, !PT ;  /* 0x0000020003037812 */ /* 0x000fe400078ef802 */
[----:B------:R-:W-:-:S04]  /*d870*/  SHF.R.U32.HI R2, RZ, 0x3, R4 ;  /* 0x00000003ff027819 */ /* 0x000fc80000011604 */
[----:B------:R-:W-:Y:S01]  /*d880*/  LOP3.LUT R4, R2, 0x70, R6, 0xf8, !PT ;  /* 0x0000007002047812 */ /* 0x000fe200078ef806 */
[----:B---3--:R-:W-:-:S06]  /*d890*/  ULEA UR4, UR5, UR4, 0x18 ;  /* 0x0000000405047291 */ /* 0x008fcc000f8ec03f */
[----:B------:R-:W-:-:S04]  /*d8a0*/  IMAD.U32 R18, RZ, RZ, UR4 ;  /* 0x00000004ff127e24 */ /* 0x000fc8000f8e00ff */
[----:B------:R-:W-:-:S05]  /*d8b0*/  IMAD R2, R3, 0x2, R18 ;  /* 0x0000000203027824 */ /* 0x000fca00078e0212 */
[----:B------:R0:W-:Y:S04]  /*d8c0*/  STL [R1+0x54], R2 ;  /* 0x0000540201007387 */ /* 0x0001e80000100800 */
[----:B------:R0:W-:Y:S04]  /*d8d0*/  STL [R1+0x10], R0 ;  /* 0x0000100001007387 */ /* 0x0001e80000100800 */
[----:B------:R0:W-:Y:S02]  /*d8e0*/  STL [R1+0x50], RZ ;  /* 0x000050ff01007387 */ /* 0x0001e40000100800 */
.L_x_3550:
[----:B0--3--:R-:W3:Y:S01]  /*d8f0*/  LDL R0, [R1+0xc] ;  /* 0x00000c0001007983 */ /* 0x009ee20000100800 */
[----:B------:R-:W3:Y:S01]  /*d900*/  LDC.64 R2, c[0x0][0xc88] ;  /* 0x00032200ff027b82 */ /* 0x000ee20000000a00 */
[----:B------:R-:W-:Y:S05]  /*d910*/  YIELD ;  /* 0x0000000000007946 */ /* 0x000fea0003800000 */
[----:B------:R-:W-:Y:S01]  /*d920*/  ULDC.64 UR4, c[0x0][0xa28] ;  /* 0x00028a0000047ab9 */ /* 0x000fe20000000a00 */
[----:B-1----:R-:W-:Y:S01]  /*d930*/  IMAD.MOV.U32 R6, RZ, RZ, RZ ;  /* 0x000000ffff067224 */ /* 0x002fe200078e00ff */
[----:B------:R-:W-:Y:S01]  /*d940*/  ISETP.NE.U32.AND P0, PT, RZ, UR4, PT ;  /* 0x00000004ff007c0c */ /* 0x000fe2000bf05070 */
[----:B------:R-:W-:Y:S01]  /*d950*/  ULDC.64 UR6, c[0x0][0xa18] ;  /* 0x0002860000067ab9 */ /* 0x000fe20000000a00 */
[----:B------:R-:W-:Y:S01]  /*d960*/  ULDC.64 UR8, c[0x0][0xa08] ;  /* 0x0002820000087ab9 */ /* 0x000fe20000000a00 */
[----:B---3--:R-:W-:-:S05]  /*d970*/  IMAD.WIDE R2, R0, 0x4, R2 ;  /* 0x0000000400027825 */ /* 0x008fca00078e0202 */
[----:B--2---:R-:W2:Y:S01]  /*d980*/  LDG.E R10, desc[UR40][R2.64] ;  /* 0x00000028020a7981 */ /* 0x004ea2000c1e1900 */
        /* <DEDUP_REMOVED lines=46> */
.L_x_3433:
        /* <DEDUP_REMOVED lines=18> */
.L_x_3434:
[----:B------:R-:W-:Y:S05]  /*dd90*/  @!P0 BRA `(.L_x_3435) ;  /* 0x00000000000c8947 */ /* 0x000fea0003800000 */
[----:B------:R-:W2:Y:S04]  /*dda0*/  LDG.E R6, desc[UR40][R4.64] ;  /* 0x0000002804067981 */ /* 0x000ea8000c1e1900 */
[----:B------:R-:W2:Y:S02]  /*ddb0*/  LDG.E R4, desc[UR40][R4.64+0x4] ;  /* 0x0000042804047981 */ /* 0x000ea4000c1e1900 */
[----:B--2---:R-:W-:-:S07]  /*ddc0*/  IMAD.IADD R6, R4, 0x1, -R6 ;  /* 0x0000000104067824 */ /* 0x004fce00078e0a06 */
.L_x_3435:
[----:B-----5:R-:W-:Y:S01]  /*ddd0*/  IMAD.IADD R6, R6, 0x1, -R0 ;  /* 0x0000000106067824 */ /* 0x020fe200078e0a00 */
[----:B------:R-:W-:Y:S01]  /*dde0*/  LOP3.LUT R9, R2, 0xff, RZ, 0xc0, !PT ;  /* 0x000000ff02097812 */ /* 0x000fe200078ec0ff */
[----:B------:R-:W-:Y:S01]  /*ddf0*/  IMAD.MOV.U32 R4, RZ, RZ, RZ ;  /* 0x000000ffff047224 */ /* 0x000fe200078e00ff */
[----:B------:R-:W-:Y:S01]  /*de00*/  BSSY B0, `(.L_x_3436) ;  /* 0x000002a000007945 */ /* 0x000fe20003800000 */
[C---:B------:R-:W-:Y:S01]  /*de10*/  VIADD R0, R6.reuse, 0x3f ;  /* 0x0000003f06007836 */ /* 0x040fe20000000000 */
[----:B------:R-:W-:Y:S01]  /*de20*/  ISETP.GE.AND P0, PT, R6, 0x1, PT ;  /* 0x000000010600780c */ /* 0x000fe20003f06270 */
[----:B------:R-:W-:-:S03]  /*de30*/  IMAD.MOV.U32 R10, RZ, RZ, R4 ;  /* 0x000000ffff0a7224 */ /* 0x000fc600078e0004 */
[----:B-1----:R-:W-:-:S04]  /*de40*/  SHF.R.S32.HI R3, RZ, 0x1f, R0 ;  /* 0x0000001fff037819 */ /* 0x002fc80000011400 */
[----:B------:R-:W-:-:S04]  /*de50*/  LEA.HI R3, R3, R0, RZ, 0x6 ;  /* 0x0000000003037211 */ /* 0x000fc800078f30ff */
[----:B------:R-:W-:-:S05]  /*de60*/  SHF.R.S32.HI R8, RZ, 0x6, R3 ;  /* 0x00000006ff087819 */ /* 0x000fca0000011403 */
[----:B------:R1:W-:Y:S04]  /*de70*/  STL [R1+0x3c], R8 ;  /* 0x00003c0801007387 */ /* 0x0003e80000100800 */
[----:B------:R1:W-:Y:S04]  /*de80*/  STL [R1+0x34], R4 ;  /* 0x0000340401007387 */ /* 0x0003e80000100800 */
[----:B------:R1:W-:Y:S01]  /*de90*/  STL [R1+0x58], R9 ;  /* 0x0000580901007387 */ /* 0x0003e20000100800 */
[----:B------:R-:W-:Y:S05]  /*dea0*/  @!P0 BRA `(.L_x_3437) ;  /* 0x00000000007c8947 */ /* 0x000fea0003800000 */
[----:B------:R-:W-:-:S04]  /*deb0*/  SHF.R.U32.HI R0, RZ, 0x10, R2 ;  /* 0x00000010ff007819 */ /* 0x000fc80000011602 */
[----:B------:R-:W-:-:S13]  /*dec0*/  ISETP.NE.AND P0, PT, R0, RZ, PT ;  /* 0x000000ff0000720c */ /* 0x000fda0003f05270 */
[----:B------:R-:W1:Y:S02]  /*ded0*/  @!P0 LDC R0, c[0x0][0x9f0] ;  /* 0x00027c00ff008b82 */ /* 0x000e640000000800 */
[----:B-1----:R-:W-:-:S04]  /*dee0*/  IABS R4, R0 ;  /* 0x0000000000047213 */ /* 0x002fc80000000000 */
        /* <DEDUP_REMOVED lines=27> */
.L_x_3437:
[----:B------:R-:W-:Y:S05]  /*e0a0*/  BSYNC B0 ;  /* 0x0000000000007941 */ /* 0x000fea0003800000 */
.L_x_3436:
        /* <DEDUP_REMOVED lines=13> */
[----:B------:R-:W-:Y:S01]  /*e180*/  VOTEU.ANY UR4, UPT, PT ;  /* 0x0000000000047886 */ /* 0x000fe200038e0100 */
[----:B------:R-:W5:Y:S01]  /*e190*/  LDC.64 R2, c[0x0][0xc60] ;  /* 0x00031800ff027b82 */ /* 0x000f620000000a00 */
[----:B------:R-:W4:Y:S02]  /*e1a0*/  FLO.U32 R0, UR4 ;  /* 0x0000000400007d00 */ /* 0x000f2400080e0000 */
[----:B----4-:R-:W-:-:S06]  /*e1b0*/  ISETP.EQ.U32.AND P0, PT, R0, R5, PT ;  /* 0x000000050000720c */ /* 0x010fcc0003f02070 */
[----:B------:R-:W5:Y:S07]  /*e1c0*/  POPC R5, UR4 ;  /* 0x0000000400057d09 */ /* 0x000f6e0008000000 */
[----:B-----5:R-:W4:Y:S01]  /*e1d0*/  @P0 ATOMG.E.ADD.STRONG.GPU PT, R3, desc[UR40][R2.64], R5 ;  /* 0x00000005020309a8 */ /* 0x020f2200081ee1e8 */
[----:B-1----:R-:W1:Y:S02]  /*e1e0*/  S2R R4, SR_LTMASK ;  /* 0x0000000000047919 */ /* 0x002e640000003900 */
[----:B-1----:R-:W-:-:S04]  /*e1f0*/  LOP3.LUT R4, R4, UR4, RZ, 0xc0, !PT ;  /* 0x0000000404047c12 */ /* 0x002fc8000f8ec0ff */
[----:B--2---:R-:W1:Y:S01]  /*e200*/  POPC R7, R4 ;  /* 0x0000000400077309 */ /* 0x004e620000000000 */
[----:B----4-:R-:W1:Y:S02]  /*e210*/  SHFL.IDX PT, R0, R3, R0, 0x1f ;  /* 0x00001f0003007589 */ /* 0x010e6400000e0000 */
[----:B-1----:R-:W-:-:S05]  /*e220*/  IADD3 R0, R0, UR37, R7 ;  /* 0x0000002500007c10 */ /* 0x002fca000fffe007 */
[----:B------:R4:W-:Y:S01]  /*e230*/  STL [R1], R0 ;  /* 0x0000000001007387 */ /* 0x0009e20000100800 */
[----:B------:R-:W-:Y:S05]  /*e240*/  BRA `(.L_x_3440) ;  /* 0x0000004800507947 */ /* 0x000fea0003800000 */
.L_x_3439:
        /* <DEDUP_REMOVED lines=12> */
[----:B--2---:R-:W-:-:S02]  /*e310*/  IMAD.U32 R7, RZ, RZ, UR9 ;  /* 0x00000009ff077e24 */ /* 0x004fc4000f8e00ff */
[----:B---3--:R-:W-:Y:S02]  /*e320*/  IMAD.U32 R10, RZ, RZ, UR4 ;  /* 0x00000004ff0a7e24 */ /* 0x008fe4000f8e00ff */
[----:B0-----:R-:W-:Y:S02]  /*e330*/  IMAD.U32 R11, RZ, RZ, UR5 ;  /* 0x00000005ff0b7e24 */ /* 0x001fe4000f8e00ff */
[----:B------:R-:W-:Y:S02]  /*e340*/  IMAD.MOV.U32 R8, RZ, RZ, 0x70 ;  /* 0x00000070ff087424 */ /* 0x000fe400078e00ff */
[----:B------:R-:W-:Y:S02]  /*e350*/  IMAD.MOV.U32 R12, RZ, RZ, 0x1 ;  /* 0x00000001ff0c7424 */ /* 0x000fe400078e00ff */
[----:B------:R-:W-:-:S07]  /*e360*/  IMAD.MOV.U32 R13, RZ, RZ, RZ ;  /* 0x000000ffff0d7224 */ /* 0x000fce00078e00ff */
[----:B------:R-:W-:-:S07]  /*e370*/  LEPC R20, `(.L_x_3442) ;  /* 0x000000001014794e */ /* 0x000fce0000000000 */
[----:B-1----:R-:W-:Y:S05]  /*e380*/  CALL.ABS.NOINC R2 ;  /* 0x0000000002007343 */ /* 0x002fea0003c00000 */
.L_x_3442:
[----:B------:R-:W-:Y:S05]  /*e390*/  BSYNC B6 ;  /* 0x0000000000067941 */ /* 0x000fea0003800000 */
.L_x_3441:
        /* <DEDUP_REMOVED lines=19> */
[----:B----4-:R-:W-:Y:S05]  /*e4d0*/  CALL.ABS.NOINC R2 ;  /* 0x0000000002007343 */ /* 0x010fea0003c00000 */
.L_x_3445:
        /* <DEDUP_REMOVED lines=16> */
.L_x_3444:
[----:B------:R-:W-:Y:S05]  /*e5e0*/  BSYNC B6 ;  /* 0x0000000000067941 */ /* 0x000fea0003800000 */
.L_x_3443:
[----:B-1----:R-:W4:Y:S01]  /*e5f0*/  LDL.LU R4, [R1+0x14] ;  /* 0x0000140001047983 */ /* 0x002f220000300800 */
[----:B------:R-:W-:-:S03]  /*e600*/  ULDC.64 UR4, c[0x0][0x9f8] ;  /* 0x00027e0000047ab9 */ /* 0x000fc60000000a00 */
[----:B--2---:R-:W2:Y:S01]  /*e610*/  LDL R7, [R1+0x8] ;  /* 0x0000080001077983 */ /* 0x004ea20000100800 */
[----:B------:R-:W-:-:S03]  /*e620*/  ISETP.NE.U32.AND P0, PT, RZ, UR4, PT ;  /* 0x00000004ff007c0c */ /* 0x000fc6000bf05070 */
[----:B------:R-:W5:Y:S01]  /*e630*/  LDL R0, [R1+0x2c] ;  /* 0x00002c0001007983 */ /* 0x000f620000100800 */
[----:B------:R-:W-:-:S13]  /*e640*/  ISETP.NE.AND.EX P0, PT, RZ, UR5, PT, P0 ;  /* 0x00000005ff007c0c */ /* 0x000fda000bf05300 */
[----:B------:R-:W-:-:S04]  /*e650*/  @P0 IADD3 R2, P1, R16, UR4, RZ ;  /* 0x0000000410020c10 */ /* 0x000fc8000ff3e0ff */
[----:B----4-:R-:W-:Y:S01]  /*e660*/  @P0 IADD3.X R3, R4, UR5, RZ, P1, !PT ;  /* 0x0000000504030c10 */ /* 0x010fe20008ffe4ff */
[----:B------:R-:W-:-:S04]  /*e670*/  ULDC.64 UR4, c[0x0][0xa08] ;  /* 0x0002820000047ab9 */ /* 0x000fc80000000a00 */
[----:B--2---:R1:W2:Y:S02]  /*e680*/  @P0 LDG.E R7, desc[UR40][R2.64] ;  /* 0x0000002802070981 */ /* 0x0042a4000c1e1900 */
[----:B-1----:R-:W1:Y:S01]  /*e690*/  LDC.64 R2, c[0x0][0x418] ;  /* 0x00010600ff027b82 */ /* 0x002e620000000a00 */
[----:B-----5:R-:W-:Y:S01]  /*e6a0*/  VIADD R0, R0, 0xffffffff ;  /* 0xffffffff00007836 */ /* 0x020fe20000000000 */
[----:B--2---:R-:W-:Y:S01]  /*e6b0*/  SHF.R.S32.HI R8, RZ, 0x1f, R7 ;  /* 0x0000001fff087819 */ /* 0x004fe20000011407 */
[----:B------:R2:W-:Y:S04]  /*e6c0*/  @P0 STL [R1+0x8], R7 ;  /* 0x0000080701000387 */ /* 0x0005e80000100800 */
[----:B------:R2:W-:Y:S01]  /*e6d0*/  STL [R1+0x14], R8 ;  /* 0x0000140801007387 */ /* 0x0005e20000100800 */
[----:B-1----:R-:W-:Y:S01]  /*e6e0*/  LOP3.LUT P0, RZ, R2, UR4, RZ, 0xfc, !PT ;  /* 0x0000000402ff7c12 */ /* 0x002fe2000f80fcff */
[----:B------:R-:W-:-:S03]  /*e6f0*/  UMOV UR4, 0xffffffff ;  /* 0xffffffff00047882 */ /* 0x000fc60000000000 */
[----:B------:R-:W-:-:S04]  /*e700*/  LOP3.LUT P0, RZ, R3, UR5, RZ, 0xfc, P0 ;  /* 0x0000000503ff7c12 */ /* 0x000fc8000800fcff */
[----:B------:R-:W-:Y:S01]  /*e710*/  SEL R16, R7, RZ, !P0 ;  /* 0x000000ff07107207 */ /* 0x000fe20004000000 */
[----:B--2---:R-:W-:Y:S08]  /*e720*/  BRA.DIV UR4, `(.L_x_3446) ;  /* 0x0000005a040c7947 */ /* 0x004ff0000b800000 */
[----:B------:R-:W1:Y:S02]  /*e730*/  S2R R4, SR_TID.X ;  /* 0x0000000000047919 */ /* 0x000e640000002100 */
[----:B-1----:R-:W-:-:S04]  /*e740*/  SHF.R.U32.HI R4, RZ, 0x5, R4 ;  /* 0x00000005ff047819 */ /* 0x002fc80000011604 */
[----:B------:R-:W-:-:S05]  /*e750*/  LOP3.LUT R4, R4, 0x3, RZ, 0xc0, !PT ;  /* 0x0000000304047812 */ /* 0x000fca00078ec0ff */
[----:B------:R1:W2:Y:S02]  /*e760*/  SHFL.IDX PT, R14, R4, RZ, 0x1f ;  /* 0x00001fff040e7589 */ /* 0x0002a400000e0000 */
.L_x_3567:
[----:B------:R-:W-:Y:S01]  /*e770*/  PLOP3.LUT P1, PT, PT, PT, PT, 0x8, 0x0 ;  /* 0x000000000000781c */ /* 0x000fe20003f2e170 */
[----:B------:R4:W-:Y:S01]  /*e780*/  STL [R1+0x28], R0 ;  /* 0x0000280001007387 */ /* 0x0009e20000100800 */
[----:B--2---:R-:W-:Y:S02]  /*e790*/  ISETP.NE.AND P0, PT, R14, RZ, PT ;  /* 0x000000ff0e00720c */ /* 0x004fe40003f05270 */
[----:B-1----:R-:W-:-:S05]  /*e7a0*/  P2R R4, PR, RZ, 0x2 ;  /* 0x00000002ff047803 */ /* 0x002fca0000000000 */
[----:B------:R4:W-:Y:S06]  /*e7b0*/  STL [R1+0x18], R4 ;  /* 0x0000180401007387 */ /* 0x0009ec0000100800 */
[----:B------:R-:W-:Y:S05]  /*e7c0*/  @P0 BRA `(.L_x_3447) ;  /* 0x0000000400040947 */ /* 0x000fea0003800000 */
[----:B------:R-:W-:-:S03]  /*e7d0*/  UMOV UR4, 0xffffffff ;  /* 0xffffffff00047882 */ /* 0x000fc60000000000 */
[----:B------:R-:W-:Y:S05]  /*e7e0*/  BRA.DIV UR4, `(.L_x_3448) ;  /* 0x0000005a04107947 */ /* 0x000fea000b800000 */
[----:B------:R-:W-:-:S13]  /*e7f0*/  ELECT P6, URZ, PT ;  /* 0x00000000003f782f */ /* 0x000fda00038c0000 */
.L_x_3570:
[----:B------:R-:W-:Y:S05]  /*e800*/  @!P6 BRA `(.L_x_3447) ;  /* 0x0000000000f4e947 */ /* 0x000fea0003800000 */
[----:B------:R-:W-:-:S04]  /*e810*/  ISETP.NE.U32.AND P0, PT, R2, RZ, PT ;  /* 0x000000ff0200720c */ /* 0x000fc80003f05070 */
[----:B------:R-:W-:-:S13]  /*e820*/  ISETP.NE.AND.EX P0, PT, R3, RZ, PT, P0 ;  /* 0x000000ff0300720c */ /* 0x000fda0003f05300 */
[----:B------:R-:W-:Y:S05]  /*e830*/  @!P0 BRA `(.L_x_3449) ;  /* 0x0000000000508947 */ /* 0x000fea0003800000 */
[----:B------:R-:W1:Y:S01]  /*e840*/  LDC R6, c[0x0][0x43c] ;  /* 0x00010f00ff067b82 */ /* 0x000e620000000800 */
[----:B------:R-:W-:Y:S01]  /*e850*/  IMAD.MOV.U32 R9, RZ, RZ, R0 ;  /* 0x000000ffff097224 */ /* 0x000fe200078e0000 */
[----:B------:R-:W-:-:S03]  /*e860*/  ULDC.64 UR4, c[0x0][0x428] ;  /* 0x00010a0000047ab9 */ /* 0x000fc60000000a00 */
[----:B----4-:R-:W-:Y:S01]  /*e870*/  IMAD.MOV.U32 R0, RZ, RZ, R9 ;  /* 0x000000ffff007224 */ /* 0x010fe200078e0009 */
[----:B-1----:R-:W-:-:S13]  /*e880*/  ISETP.NE.AND P0, PT, R6, 0x1, PT ;  /* 0x000000010600780c */ /* 0x002fda0003f05270 */
        /* <DEDUP_REMOVED lines=15> */
.L_x_3449:
[----:B-1----:R-:W2:Y:S01]  /*e980*/  LDL R2, [R1+0x10] ;  /* 0x0000100001027983 */ /* 0x002ea20000100800 */
[----:B----4-:R-:W-:Y:S01]  /*e990*/  IMAD R0, R19, 0x8, R18 ;  /* 0x0000000813007824 */ /* 0x010fe200078e0212 */
[----:B--2---:R-:W-:-:S04]  /*e9a0*/  SHF.L.U32 R2, R2, 0x1f, RZ ;  /* 0x0000001f02027819 */ /* 0x004fc800000006ff */
[----:B------:R-:W1:Y:S02]  /*e9b0*/  SYNCS.PHASECHK.TRANS64.TRYWAIT P0, [R0+URZ+0x28c40], R2 ;  /* 0x028c4002000075a7 */ /* 0x000e64000800017f */
[----:B-1----:R-:W-:Y:S05]  /*e9c0*/  @!P0 BRA `(.L_x_3450) ;  /* 0x0000005400b88947 */ /* 0x002fea0003800000 */
.L_x_3571:
[----:B------:R-:W2:Y:S02]  /*e9d0*/  S2R R3, SR_TID.X ;  /* 0x0000000000037919 */ /* 0x000ea40000002100 */
        /* <DEDUP_REMOVED lines=8> */
[----:B----4-:R-:W-:Y:S05]  /*ea60*/  @!P0 BRA `(.L_x_3451) ;  /* 0x0000000000048947 */ /* 0x010fea0003800000 */
[----:B------:R-:W-:Y:S01]  /*ea70*/  BPT.TRAP 0x1 ;  /* 0x000000040000795c */ /* 0x000fe20000300000 */
.L_x_3451:
[----:B------:R-:W2:Y:S04]  /*ea80*/  LDL R3, [R1+0x28] ;  /* 0x0000280001037983 */ /* 0x000ea80000100800 */
[----:B-1----:R-:W4:Y:S01]  /*ea90*/  LDL R2, [R1+0x1c] ;  /* 0x00001c0001027983 */ /* 0x002f220000100800 */
[----:B------:R-:W-:Y:S01]  /*eaa0*/  R2UR UR9, R0 ;  /* 0x00000000000972ca */ /* 0x000fe200000e0000 */
[----:B------:R-:W-:Y:S01]  /*eab0*/  IMAD R0, R19, 0x2000, R18 ;  /* 0x0000200013007824 */ /* 0x000fe200078e0212 */
[----:B------:R-:W-:Y:S01]  /*eac0*/  UIADD3 UR6, UP0, UR38, 0x370, URZ ;  /* 0x0000037026067890 */ /* 0x000fe2000ff1e03f */
[----:B------:R-:W-:Y:S01]  /*ead0*/  R2UR UR12, R17 ;  /* 0x00000000110c72ca */ /* 0x000fe200000e0000 */
[----:B------:R-:W-:Y:S01]  /*eae0*/  UMOV UR5, 0x14f00000 ;  /* 0x14f0000000057882 */ /* 0x000fe20000000000 */
[----:B-----5:R-:W-:Y:S01]  /*eaf0*/  R2UR UR13, R16 ;  /* 0x00000000100d72ca */ /* 0x020fe200000e0000 */
[----:B------:R-:W-:Y:S01]  /*eb00*/  UIADD3.X UR7, URZ, UR39, URZ, UP0, !UPT ;  /* 0x000000273f077290 */ /* 0x000fe200087fe43f */
[----:B------:R-:W-:Y:S01]  /*eb10*/  R2UR UR8, R0 ;  /* 0x00000000000872ca */ /* 0x000fe200000e0000 */
[----:B------:R-:W-:Y:S01]  /*eb20*/  UMOV UR10, URZ ;  /* 0x0000003f000a7c82 */ /* 0x000fe20008000000 */
[----:B------:R-:W-:-:S04]  /*eb30*/  PLOP3.LUT P0, PT, PT, PT, PT, 0x80, 0x0 ;  /* 0x000000000000781c */ /* 0x000fc80003f0f070 */
[----:B------:R-:W-:Y:S01]  /*eb40*/  UIADD3 UR9, UR9, 0x28c30, URZ ;  /* 0x00028c3009097890 */ /* 0x000fe2000fffe03f */
[----:B------:R-:W-:-:S05]  /*eb50*/  P2R R0, PR, RZ, 0x1 ;  /* 0x00000001ff007803 */ /* 0x000fca0000000000 */
[----:B------:R1:W-:Y:S01]  /*eb60*/  STL [R1+0x18], R0 ;  /* 0x0000180001007387 */ /* 0x0003e20000100800 */
[----:B------:R-:W-:Y:S01]  /*eb70*/  UIADD3 UR8, UR8, 0x22400, URZ ;  /* 0x0002240008087890 */ /* 0x000fe2000fffe03f */
[----:B--2---:R-:W-:Y:S02]  /*eb80*/  R2UR UR11, R3 ;  /* 0x00000000030b72ca */ /* 0x004fe400000e0000 */
[----:B----4-:R-:W-:-:S13]  /*eb90*/  R2UR UR4, R2 ;  /* 0x00000000020472ca */ /* 0x010fda00000e0000 */
[----:B------:R-:W-:-:S03]  /*eba0*/  ULEA UR11, UR11, UR4, 0x6 ;  /* 0x000000040b0b7291 */ /* 0x000fc6000f8e303f */
[----:B------:R-:W-:-:S06]  /*ebb0*/  UMOV UR4, 0x0 ;  /* 0x0000000000047882 */ /* 0x000fcc0000000000 */
[----:B------:R1:W-:Y:S02]  /*ebc0*/  UTMALDG.4D [UR8], [UR6], desc[UR4] ;  /* 0x00000408060075b4 */ /* 0x0003e40008019000 */
[----:B-1----:R-:W-:Y:S01]  /*ebd0*/  NOP ;  /* 0x0000000000007918 */ /* 0x002fe20000000000 */
.L_x_3447:
[----:B------:R-:W2:Y:S04]  /*ebe0*/  LDL.LU R3, [R1+0x30] ;  /* 0x0000300001037983 */ /* 0x000ea80000300800 */
[----:B------:R-:W5:Y:S04]  /*ebf0*/  LDL.LU R5, [R1+0x24] ;  /* 0x0000240001057983 */ /* 0x000f680000300800 */
[----:B----4-:R-:W4:Y:S01]  /*ec00*/  LDL.LU R4, [R1+0x38] ;  /* 0x0000380001047983 */ /* 0x010f220000300800 */
        /* <DEDUP_REMOVED lines=10> */
[----:B-----5:R-:W-:-:S03]  /*ecb0*/  SEL R5, R5, RZ, !P0 ;  /* 0x000000ff05057207 */ /* 0x020fc60004000000 */
        /* <DEDUP_REMOVED lines=10> */
[----:B-1----:R-:W-:Y:S01]  /*ed60*/  MOV R2, 0x0 ;  /* 0x0000000000027802 */ /* 0x002fe20000000f00 */
[----:B------:R-:W-:Y:S01]  /*ed70*/  ULDC.64 UR4, c[0x4][0x118] ;  /* 0x0100460000047ab9 */ /* 0x000fe20000000a00 */
[----:B------:R-:W-:Y:S01]  /*ed80*/  ULDC.64 UR6, c[0x4][0x120] ;  /* 0x0100480000067ab9 */ /* 0x000fe20000000a00 */
[----:B------:R-:W-:Y:S01]  /*ed90*/  ULDC.64 UR8, c[0x4][0x58] ;  /* 0x0100160000087ab9 */ /* 0x000fe20000000a00 */
[----:B------:R-:W-:Y:S02]  /*eda0*/  IMAD.U32 R4, RZ, RZ, UR4 ;  /* 0x00000004ff047e24 */ /* 0x000fe4000f8e00ff */
[----:B------:R-:W1:Y:S01]  /*edb0*/  LDC.64 R2, c[0x4][R2] ;  /* 0x0100000002027b82 */ /* 0x000e620000000a00 */
[----:B------:R-:W-:Y:S02]  /*edc0*/  IMAD.U32 R5, RZ, RZ, UR5 ;  /* 0x00000005ff057e24 */ /* 0x000fe4000f8e00ff */
[----:B------:R-:W-:Y:S02]  /*edd0*/  IMAD.U32 R6, RZ, RZ, UR6 ;  /* 0x00000006ff067e24 */ /* 0x000fe4000f8e00ff */
[----:B------:R-:W-:-:S02]  /*ede0*/  IMAD.U32 R7, RZ, RZ, UR7 ;  /* 0x00000007ff077e24 */ /* 0x000fc4000f8e00ff */
[----:B---3--:R-:W-:Y:S02]  /*edf0*/  IMAD.U32 R10, RZ, RZ, UR8 ;  /* 0x00000008ff0a7e24 */ /* 0x008fe4000f8e00ff */
[----:B0-----:R-:W-:Y:S02]  /*ee00*/  IMAD.U32 R11, RZ, RZ, UR9 ;  /* 0x00000009ff0b7e24 */ /* 0x001fe4000f8e00ff */
[----:B------:R-:W-:Y:S02]  /*ee10*/  IMAD.MOV.U32 R8, RZ, RZ, 0x70 ;  /* 0x00000070ff087424 */ /* 0x000fe400078e00ff */
[----:B------:R-:W-:Y:S02]  /*ee20*/  IMAD.MOV.U32 R12, RZ, RZ, 0x1 ;  /* 0x00000001ff0c7424 */ /* 0x000fe400078e00ff */
[----:B------:R-:W-:-:S07]  /*ee30*/  IMAD.MOV.U32 R13, RZ, RZ, RZ ;  /* 0x000000ffff0d7224 */ /* 0x000fce00078e00ff */
[----:B------:R-:W-:-:S07]  /*ee40*/  LEPC R20, `(.L_x_3453) ;  /* 0x000000001014794e */ /* 0x000fce0000000000 */
[----:B-1----:R-:W-:Y:S05]  /*ee50*/  CALL.ABS.NOINC R2 ;  /* 0x0000000002007343 */ /* 0x002fea0003c00000 */
.L_x_3453:
[----:B------:R-:W-:Y:S05]  /*ee60*/  BSYNC B6 ;  /* 0x0000000000067941 */ /* 0x000fea0003800000 */
.L_x_3452:
[----:B-1----:R-:W2:Y:S01]  /*ee70*/  LDL.LU R0, [R1+0x38] ;  /* 0x0000380001007983 */ /* 0x002ea20000300800 */
[----:B------:R-:W-:Y:S01]  /*ee80*/  ULDC.64 UR4, c[0x0][0x2d8] ;  /* 0x0000b60000047ab9 */ /* 0x000fe20000000a00 */
[----:B------:R-:W1:Y:S01]  /*ee90*/  LDC R7, c[0x0][0x448] ;  /* 0x00011200ff077b82 */ /* 0x000e620000000800 */
[----:B------:R-:W-:Y:S01]  /*eea0*/  ULDC UR6, c[0x0][0x2b8] ;  /* 0x0000ae0000067ab9 */ /* 0x000fe20000000800 */
[----:B------:R-:W4:Y:S04]  /*eeb0*/  LDL.LU R4, [R1+0x30] ;  /* 0x0000300001047983 */ /* 0x000f280000300800 */
[----:B------:R-:W4:Y:S04]  /*eec0*/  LDL.LU.64 R2, [R1+0x48] ;  /* 0x0000480001027983 */ /* 0x000f280000300a00 */
[----:B------:R-:W2:Y:S04]  /*eed0*/  LDL.LU R5, [R1+0x24] ;  /* 0x0000240001057983 */ /* 0x000ea80000300800 */
[----:B---3--:R-:W3:Y:S04]  /*eee0*/  LDL R10, [R1+0x4] ;  /* 0x00000400010a7983 */ /* 0x008ee80000100800 */
[----:B------:R0:W5:Y:S01]  /*eef0*/  LDL R8, [R1+0x54] ;  /* 0x0000540001087983 */ /* 0x0001620000100800 */
[----:B-1----:R-:W-:-:S13]  /*ef00*/  ISETP.NE.AND P0, PT, R7, 0x1, PT ;  /* 0x000000010700780c */ /* 0x002fda0003f05270 */
[----:B------:R-:W1:Y:S01]  /*ef10*/  @P0 LDC R6, c[0x0][0x450] ;  /* 0x00011400ff060b82 */ /* 0x000e620000000800 */
[----:B------:R-:W0:Y:S02]  /*ef20*/  S2R R9, SR_TID.X ;  /* 0x0000000000097919 */ /* 0x000e240000002100 */
[----:B0-----:R-:W-:-:S05]  /*ef30*/  IMAD.SHL.U32 R9, R9, 0x8, RZ ;  /* 0x0000000809097824 */ /* 0x001fca00078e00ff */
[----:B------:R-:W-:Y:S01]  /*ef40*/  LOP3.LUT R9, R9, 0x38, RZ, 0xc0, !PT ;  /* 0x0000003809097812 */ /* 0x000fe200078ec0ff */
        /* <DEDUP_REMOVED lines=8> */
[----:B------:R-:W-:-:S03]  /*efd0*/  ULDC.64 UR4, c[0x0][0x2d0] ;  /* 0x0000b40000047ab9 */ /* 0x000fc60000000a00 */
[----:B------:R-:W-:Y:S01]  /*efe0*/  IMAD.IADD R3, R3, 0x1, R0 ;  /* 0x0000000103037824 */ /* 0x000fe200078e0200 */
[----:B0-----:R-:W-:-:S04]  /*eff0*/  LOP3.LUT R4, R4, 0x7f, RZ, 0xc0, !PT ;  /* 0x0000007f04047812 */ /* 0x001fc800078ec0ff */
[----:B------:R-:W-:Y:S02]  /*f000*/  SHF.R.U32.HI R5, RZ, 0x3, R4 ;  /* 0x00000003ff057819 */ /* 0x000fe40000011604 */
[----:B------:R-:W0:Y:S02]  /*f010*/  S2R R4, SR_TID.X ;  /* 0x0000000000047919 */ /* 0x000e240000002100 */
[----:B0-----:R-:W-:-:S05]  /*f020*/  IMAD.SHL.U32 R4, R4, 0x10, RZ ;  /* 0x0000001004047824 */ /* 0x001fca00078e00ff */
[----:B------:R-:W-:Y:S02]  /*f030*/  LOP3.LUT R4, R5, 0x70, R4, 0xf8, !PT ;  /* 0x0000007005047812 */ /* 0x000fe400078ef804 */
[----:B------:R-:W0:Y:S03]  /*f040*/  @P0 LDC R5, c[0x0][0x44c] ;  /* 0x00011300ff050b82 */ /* 0x000e260000000800 */
[----:B---3--:R-:W-:-:S04]  /*f050*/  IMAD R0, R10, 0x40, R4 ;  /* 0x000000400a007824 */ /* 0x008fc800078e0204 */
[----:B------:R-:W-:Y:S02]  /*f060*/  IMAD.MOV.U32 R4, RZ, RZ, R0 ;  /* 0x000000ffff047224 */ /* 0x000fe400078e0000 */
        /* <DEDUP_REMOVED lines=14> */
[----:B------:R-:W-:Y:S02]  /*f150*/  ULDC.64 UR4, c[0x0][0x280] ;  /* 0x0000a00000047ab9 */ /* 0x000fe40000000a00 */
[----:B------:R-:W-:Y:S01]  /*f160*/  LEA R4, P1, R2, UR4, 0x1 ;  /* 0x0000000402047c11 */ /* 0x000fe2000f8208ff */
[----:B------:R-:W-:Y:S01]  /*f170*/  IMAD.IADD R0, R3, 0x1, R0 ;  /* 0x0000000103007824 */ /* 0x000fe200078e0200 */
[----:B------:R-:W-:Y:S01]  /*f180*/  UMOV UR4, 0xffffffff ;  /* 0xffffffff00047882 */ /* 0x000fe20000000000 */
[----:B------:R-:W-:-:S03]  /*f190*/  ISETP.GE.AND P0, PT, R9, UR6, PT ;  /* 0x0000000609007c0c */ /* 0x000fc6000bf06270 */
[----:B------:R-:W-:Y:S01]  /*f1a0*/  LEA.HI.X R3, R2, UR5, R0, 0x1, P1 ;  /* 0x0000000502037c11 */ /* 0x000fe200088f0c00 */
[----:B------:R-:W-:Y:S09]  /*f1b0*/  BRA.DIV UR4, `(.L_x_3454) ;  /* 0x0000004e04d07947 */ /* 0x000ff2000b800000 */
[----:B------:R-:W2:Y:S01]  /*f1c0*/  LDL.LU R6, [R1+0x40] ;  /* 0x0000400001067983 */ /* 0x000ea20000300800 */
[----:B------:R-:W0:Y:S02]  /*f1d0*/  S2R R11, SR_TID.X ;  /* 0x00000000000b7919 */ /* 0x000e240000002100 */
[----:B0-----:R-:W-:-:S04]  /*f1e0*/  LOP3.LUT R11, R11, 0x7f, RZ, 0xc0, !PT ;  /* 0x0000007f0b0b7812 */ /* 0x001fc800078ec0ff */
[----:B------:R-:W-:-:S05]  /*f1f0*/  SHF.R.U32.HI R11, RZ, 0x3, R11 ;  /* 0x00000003ff0b7819 */ /* 0x000fca000001160b */
[----:B------:R-:W-:-:S04]  /*f200*/  IMAD R2, R10, 0x40, R11 ;  /* 0x000000400a027824 */ /* 0x000fc800078e020b */
[----:B------:R-:W-:Y:S02]  /*f210*/  VIADD R5, R2, 0x10 ;  /* 0x0000001002057836 */ /* 0x000fe40000000000 */
        /* <DEDUP_REMOVED lines=10> */
[----:B-----5:R0:W-:Y:S01]  /*f2c0*/  @!P1 LDGSTS.E.BYPASS.LTC128B.128 [R8+0x20400], desc[UR40][R6.64], !P0 ;  /* 0x2040000006089fae */ /* 0x0201e2000c101d68 */
        /* <DEDUP_REMOVED lines=8> */
[----:B------:R0:W-:Y:S02]  /*f350*/  @!P1 LDGSTS.E.BYPASS.LTC128B.128 [R8+0x20c00], desc[UR40][R6.64], !P0 ;  /* 0x20c0000006089fae */ /* 0x0001e4000c101d68 */
[----:B------:R-:W-:Y:S02]  /*f360*/  ISETP.GE.AND P1, PT, R5, R0, PT ;  /* 0x000000000500720c */ /* 0x000fe40003f26270 */
[----:B------:R-:W1:Y:S04]  /*f370*/  SHFL.IDX PT, R5, R4, 0x2, 0x181f ;  /* 0x00581f0004057f89 */ /* 0x000e6800000e0000 */
[----:B0-----:R-:W0:Y:S07]  /*f380*/  SHFL.IDX PT, R6, R3, 0x2, 0x181f ;  /* 0x00581f0003067f89 */ /* 0x001e2e00000e0000 */
[----:B-1----:R-:W-:-:S05]  /*f390*/  @!P1 LEA R5, P2, R9, R5, 0x1 ;  /* 0x0000000509059211 */ /* 0x002fca00078408ff */
[----:B0-----:R-:W-:-:S04]  /*f3a0*/  @!P1 IMAD.X R6, RZ, RZ, R6, P2 ;  /* 0x000000ffff069224 */ /* 0x001fc800010e0606 */
[----:B------:R-:W-:Y:S02]  /*f3b0*/  @!P1 IMAD.MOV.U32 R7, RZ, RZ, R6 ;  /* 0x000000ffff079224 */ /* 0x000fe400078e0006 */
[----:B------:R-:W-:Y:S02]  /*f3c0*/  @!P1 IMAD.MOV.U32 R6, RZ, RZ, R5 ;  /* 0x000000ffff069224 */ /* 0x000fe400078e0005 */
[----:B------:R0:W1:Y:S04]  /*f3d0*/  SHFL.IDX PT, R5, R3, 0x3, 0x181f ;  /* 0x00781f0003057f89 */ /* 0x00006800000e0000 */
[----:B------:R0:W-:Y:S04]  /*f3e0*/  @!P1 LDGSTS.E.BYPASS.LTC128B.128 [R8+0x21400], desc[UR40][R6.64], !P0 ;  /* 0x2140000006089fae */ /* 0x0001e8000c101d68 */
[----:B------:R0:W2:Y:S02]  /*f3f0*/  SHFL.IDX PT, R3, R4, 0x3, 0x181f ;  /* 0x00781f0004037f89 */ /* 0x0000a400000e0000 */
.L_x_3580:
[----:B------:R-:W-:-:S05]  /*f400*/  VIADD R2, R2, 0x30 ;  /* 0x0000003002027836 */ /* 0x000fca0000000000 */
[----:B------:R-:W-:-:S13]  /*f410*/  ISETP.GE.AND P1, PT, R2, R0, PT ;  /* 0x000000000200720c */ /* 0x000fda0003f26270 */
[----:B--2---:R-:W-:-:S05]  /*f420*/  @!P1 LEA R2, P2, R9, R3, 0x1 ;  /* 0x0000000309029211 */ /* 0x004fca00078408ff */
[----:B01----:R-:W-:-:S05]  /*f430*/  @!P1 IMAD.X R3, RZ, RZ, R5, P2 ;  /* 0x000000ffff039224 */ /* 0x003fca00010e0605 */
[----:B------:R-:W-:Y:S01]  /*f440*/  @!PT LDS RZ, [RZ] ;  /* 0x00000000fffff984 */ /* 0x000fe20000000800 */
[----:B------:R-:W-:Y:S01]  /*f450*/  @!PT LDS RZ, [RZ] ;  /* 0x00000000fffff984 */ /* 0x000fe20000000800 */
[----:B------:R-:W-:Y:S01]  /*f460*/  @!PT LDS RZ, [RZ] ;  /* 0x00000000fffff984 */ /* 0x000fe20000000800 */
[----:B------:R0:W-:Y:S01]  /*f470*/  @!P1 LDGSTS.E.BYPASS.LTC128B.128 [R8+0x21c00], desc[UR40][R2.64], !P0 ;  /* 0x21c0000002089fae */ /* 0x0001e2000c101d68 */
[----:B------:R-:W-:Y:S01]  /*f480*/  PLOP3.LUT P0, PT, PT, PT, PT, 0x80, 0x0 ;  /* 0x000000000000781c */ /* 0x000fe20003f0f070 */
[----:B------:R-:W-:-:S12]  /*f490*/  NOP ;  /* 0x0000000000007918 */ /* 0x000fd80000000000 */
.L_x_3455:
[----:B------:R-:W-:Y:S02]  /*f4a0*/  PLOP3.LUT P1, PT, P1, P0, PT, 0xa2, 0x0 ;  /* 0x000000000000781c */ /* 0x000fe40000f21472 */
[----:B------:R-:W-:-:S08]  /*f4b0*/  @P0 R2UR P1, UR4, R18 ;  /* 0x00000000120402ca */ /* 0x000fd00000020000 */
[----:B------:R-:W-:-:S05]  /*f4c0*/  @P0 PLOP3.LUT P0, PT, P1, PT, PT, 0x80, 0x0 ;  /* 0x000000000000081c */ /* 0x000fca0000f0f070 */
[----:B------:R-:W-:Y:S01]  /*f4d0*/  @!P1 SYNCS.ARRIVE.TRANS64.RED.A0T1 RZ, [UR4+0x28c00], RZ ;  /* 0x028c00ffffff99a7 */ /* 0x000fe20008200404 */
[----:B------:R-:W-:Y:S07]  /*f4e0*/  @!P1 ARRIVES.LDGSTSBAR.64.TRANSCNT [UR4+0x28c00] ;  /* 0x028c0000ff0099b0 */ /* 0x000fee0008000a84 */
[----:B------:R-:W-:Y:S05]  /*f4f0*/  @P0 BRA.U.ANY `(.L_x_3455) ;  /* 0xfffffffd00e80947 */ /* 0x000fea000393ffff */
[----:B0-----:R-:W2:Y:S02]  /*f500*/  LDL.LU R2, [R1+0x50] ;  /* 0x0000500001027983 */ /* 0x001ea40000300800 */
[----:B--2---:R-:W-:-:S05]  /*f510*/  VIADD R2, R2, 0x1 ;  /* 0x0000000102027836 */ /* 0x004fca0000000000 */
        /* <DEDUP_REMOVED lines=8> */
[----:B------:R-:W1:Y:S03]  /*f5a0*/  SYNCS.PHASECHK.TRANS64.TRYWAIT P0, [R18+URZ+0x28c20], R0 ;  /* 0x028c2000120075a7 */ /* 0x000e66000800017f */
[----:B01----:R-:W-:Y:S05]  /*f5b0*/  @!P0 BRA `(.L_x_3457) ;  /* 0x00000050001c8947 */ /* 0x003fea0003800000 */
.L_x_3581:
[----:B------:R-:W-:Y:S05]  /*f5c0*/  BSYNC B0 ;  /* 0x0000000000007941 */ /* 0x000fea0003800000 */
.L_x_3456:
[----:B------:R-:W2:Y:S01]  /*f5d0*/  LDL R2, [R1+0x18] ;  /* 0x0000180001027983 */ /* 0x000ea20000100800 */
[----:B------:R-:W-:Y:S01]  /*f5e0*/  BSSY B0, `(.L_x_3458) ;  /* 0x0000096000007945 */ /* 0x000fe20003800000 */
[----:B--2---:R-:W-:-:S13]  /*f5f0*/  ISETP.NE.AND P0, PT, R2, RZ, PT ;  /* 0x000000ff0200720c */ /* 0x004fda0003f05270 */
[----:B------:R-:W-:Y:S05]  /*f600*/  @!P0 BRA `(.L_x_3459) ;  /* 0x00000008004c8947 */ /* 0x000fea0003800000 */
[----:B------:R-:W2:Y:S01]  /*f610*/  LDL R2, [R1+0x10] ;  /* 0x0000100001027983 */ /* 0x000ea20000100800 */
[----:B0-----:R-:W-:Y:S01]  /*f620*/  IMAD R0, R19, 0x8, R18 ;  /* 0x0000000813007824 */ /* 0x001fe200078e0212 */
[----:B------:R-:W-:Y:S01]  /*f630*/  BSSY B1, `(.L_x_3460) ;  /* 0x0000007000017945 */ /* 0x000fe20003800000 */
[----:B------:R-:W0:Y:S02]  /*f640*/  S2R R3, SR_TID.X ;  /* 0x0000000000037919 */ /* 0x000e240000002100 */
[----:B0-----:R-:W-:-:S04]  /*f650*/  LOP3.LUT R3, R3, 0x7f, RZ, 0xc0, !PT ;  /* 0x0000007f03037812 */ /* 0x001fc800078ec0ff */
[----:B------:R-:W-:Y:S02]  /*f660*/  ISETP.NE.AND P1, PT, R3, RZ, PT ;  /* 0x000000ff0300720c */ /* 0x000fe40003f25270 */
[----:B--2---:R-:W-:-:S04]  /*f670*/  SHF.L.U32 R2, R2, 0x1f, RZ ;  /* 0x0000001f02027819 */ /* 0x004fc800000006ff */
[----:B------:R-:W0:Y:S02]  /*f680*/  SYNCS.PHASECHK.TRANS64.TRYWAIT P0, [R0+URZ+0x28c60], R2 ;  /* 0x028c6002000075a7 */ /* 0x000e24000800017f */
[----:B0-----:R-:W-:Y:S05]  /*f690*/  @!P0 BRA `(.L_x_3461) ;  /* 0x0000004c00f88947 */ /* 0x001fea0003800000 */
.L_x_3582:
[----:B------:R-:W-:Y:S05]  /*f6a0*/  BSYNC B1 ;  /* 0x0000000000017941 */ /* 0x000fea0003800000 */
.L_x_3460:
[----:B------:R-:W-:Y:S04]  /*f6b0*/  BSSY B1, `(.L_x_3462) ;  /* 0x0000009000017945 */ /* 0x000fe80003800000 */
[----:B------:R-:W-:Y:S05]  /*f6c0*/  @P1 BRA `(.L_x_3463) ;  /* 0x00000000001c1947 */ /* 0x000fea0003800000 */
[----:B------:R-:W1:Y:S01]  /*f6d0*/  S2R R3, SR_TID.X ;  /* 0x0000000000037919 */ /* 0x000e620000002100 */
[----:B0-----:R-:W-:-:S04]  /*f6e0*/  IMAD.MOV.U32 R2, RZ, RZ, 0x10000 ;  /* 0x00010000ff027424 */ /* 0x001fc800078e00ff */
[----:B------:R2:W-:Y:S01]  /*f6f0*/  SYNCS.ARRIVE.TRANS64 RZ, [R0+URZ+0x28c50], R2 ;  /* 0x028c500200ff79a7 */ /* 0x0005e2000800003f */
[----:B-1----:R-:W-:-:S04]  /*f700*/  LOP3.LUT R3, R3, 0x1f, RZ, 0xc0, !PT ;  /* 0x0000001f03037812 */ /* 0x002fc800078ec0ff */
[----:B------:R-:W-:-:S13]  /*f710*/  ISETP.NE.AND P0, PT, R3, RZ, PT ;  /* 0x000000ff0300720c */ /* 0x000fda0003f05270 */
[----:B--2---:R-:W-:Y:S05]  /*f720*/  @!P0 BRA `(.L_x_3463) ;  /* 0x0000000000048947 */ /* 0x004fea0003800000 */
[----:B------:R-:W-:Y:S01]  /*f730*/  BPT.TRAP 0x1 ;  /* 0x000000040000795c */ /* 0x000fe20000300000 */
.L_x_3463:
[----:B------:R-:W-:Y:S05]  /*f740*/  BSYNC B1 ;  /* 0x0000000000017941 */ /* 0x000fea0003800000 */
.L_x_3462:
[----:B------:R-:W2:Y:S04]  /*f750*/  LDL R3, [R1+0x1c] ;  /* 0x00001c0001037983 */ /* 0x000ea80000100800 */
[----:B0-----:R-:W2:Y:S01]  /*f760*/  LDL.LU R2, [R1+0x28] ;  /* 0x0000280001027983 */ /* 0x001ea20000300800 */
[----:B------:R-:W-:Y:S01]  /*f770*/  UIADD3 UR4, UP0, UR38, 0x470, URZ ;  /* 0x0000047026047890 */ /* 0x000fe2000ff1e03f */
[----:B------:R-:W-:Y:S01]  /*f780*/  PLOP3.LUT P0, PT, PT, PT, PT, 0x80, 0x0 ;  /* 0x000000000000781c */ /* 0x000fe20003f0f070 */
[----:B------:R-:W-:Y:S01]  /*f790*/  VIADD R0, R0, 0x28c50 ;  /* 0x00028c5000007836 */ /* 0x000fe20000000000 */
[----:B------:R-:W-:Y:S01]  /*f7a0*/  UMOV UR6, 0x0 ;  /* 0x0000000000067882 */ /* 0x000fe20000000000 */
[----:B------:R-:W-:Y:S01]  /*f7b0*/  UIADD3.X UR5, URZ, UR39, URZ, UP0, !UPT ;  /* 0x000000273f057290 */ /* 0x000fe200087fe43f */
[----:B------:R-:W-:Y:S01]  /*f7c0*/  UMOV UR7, 0x14f00000 ;  /* 0x14f0000000077882 */ /* 0x000fe20000000000 */
[----:B------:R-:W-:Y:S01]  /*f7d0*/  UMOV UR10, URZ ;  /* 0x0000003f000a7c82 */ /* 0x000fe20008000000 */
[----:B--2---:R-:W-:-:S02]  /*f7e0*/  IMAD R3, R2, 0x40, R3 ;  /* 0x0000004002037824 */ /* 0x004fc400078e0203 */
[----:B------:R-:W-:-:S04]  /*f7f0*/  IMAD R2, R19, 0x10000, R18 ;  /* 0x0001000013027824 */ /* 0x000fc800078e0212 */
[----:B------:R-:W-:-:S07]  /*f800*/  VIADD R4, R2, 0x400 ;  /* 0x0000040002047836 */ /* 0x000fce0000000000 */
.L_x_3464:
        /* <DEDUP_REMOVED lines=15> */
.L_x_3465:
        /* <DEDUP_REMOVED lines=15> */
.L_x_3466:
        /* <DEDUP_REMOVED lines=15> */
.L_x_3467:
        /* <DEDUP_REMOVED lines=15> */
.L_x_3468:
        /* <DEDUP_REMOVED lines=15> */
.L_x_3469:
        /* <DEDUP_REMOVED lines=15> */
.L_x_3470:
        /* <DEDUP_REMOVED lines=15> */
.L_x_3471:
        /* <DEDUP_REMOVED lines=10> */
.L_x_3459:
[----:B------:R-:W-:Y:S05]  /*ff40*/  BSYNC B0 ;  /* 0x0000000000007941 */ /* 0x000fea0003800000 */
.L_x_3458:
[----:B------:R-:W0:Y:S04]  /*ff50*/  LDL R4, [R1+0x2c] ;  /* 0x00002c0001047983 */ /* 0x000e280000100800 */
[----:B------:R-:W2:Y:S01]  /*ff60*/  LDL R5, [R1+0x20] ;  /* 0x0000200001057983 */ /* 0x000ea20000100800 */
[----:B------:R-:W-:Y:S01]  /*ff70*/  BSSY B0, `(.L_x_3472) ;  /* 0x00002a7000007945 */ /* 0x000fe20003800000 */
[----:B0-----:R-:W-:-:S05]  /*ff80*/  VIADD R0, R4, 0xfffffffe ;  /* 0xfffffffe04007836 */ /* 0x001fca0000000000 */
[----:B--2---:R-:W-:-:S13]  /*ff90*/  ISETP.GE.AND P0, PT, R0, R5, PT ;  /* 0x000000050000720c */ /* 0x004fda0003f06270 */
[----:B------:R-:W-:Y:S05]  /*ffa0*/  @!P0 BRA `(.L_x_3473) ;  /* 0x00000028008c8947 */ /* 0x000fea0003800000 */
[----:B------:R-:W2:Y:S04]  /*ffb0*/  LDL.LU R7, [R1+0x58] ;  /* 0x0000580001077983 */ /* 0x000ea80000300800 */
[----:B------:R-:W3:Y:S04]  /*ffc0*/  LDL.LU R6, [R1+0x34] ;  /* 0x0000340001067983 */ /* 0x000ee80000300800 */
        /* <DEDUP_REMOVED lines=13> */
[----:B------:R-:W3:Y:S01]  /*100a0*/  LDL.LU R8, [R1+0x10] ;  /* 0x0000100001087983 */ /* 0x000ee20000300800 */
[----:B------:R-:W-:Y:S01]  /*100b0*/  VIADD R19, R19, 0x1 ;  /* 0x0000000113137836 */ /* 0x000fe20000000000 */
[----:B------:R-:W-:Y:S04]  /*100c0*/  BSSY B1, `(.L_x_3476) ;  /* 0x00000d4000017945 */ /* 0x000fe80003800000 */
[----:B------:R-:W-:-:S04]  /*100d0*/  ISETP.NE.AND P0, PT, R19, 0x2, PT ;  /* 0x000000021300780c */ /* 0x000fc80003f05270 */
[----:B------:R-:W-:Y:S02]  /*100e0*/  SEL R2, RZ, 0x1, P0 ;  /* 0x00000001ff027807 */ /* 0x000fe40000000000 */
[----:B------:R-:W-:Y:S02]  /*100f0*/  SEL R19, R19, RZ, P0 ;  /* 0x000000ff13137207 */ /* 0x000fe40000000000 */
[----:B--2---:R-:W-:Y:S02]  /*10100*/  ISETP.NE.AND P2, PT, R6, RZ, PT ;  /* 0x000000ff0600720c */ /* 0x004fe40003f45270 */
[----:B---3--:R-:W-:-:S05]  /*10110*/  LOP3.LUT R8, R8, R2, RZ, 0x3c, !PT ;  /* 0x0000000208087212 */ /* 0x008fca00078e3cff */
[----:B------:R0:W-:Y:S06]  /*10120*/  STL [R1+0x10], R8 ;  /* 0x0000100801007387 */ /* 0x0001ec0000100800 */
[----:B------:R-:W-:Y:S05]  /*10130*/  @!P2 BRA `(.L_x_3477) ;  /* 0x0000000c0030a947 */ /* 0x000fea0003800000 */
[----:B------:R-:W-:Y:S02]  /*10140*/  ULDC.64 UR4, c[0x0][0x418] ;  /* 0x0001060000047ab9 */ /* 0x000fe40000000a00 */
        /* <DEDUP_REMOVED lines=22> */
.L_x_3478:
[----:B------:R-:W-:Y:S01]  /*102b0*/  IMAD R3, R19, 0x8, R18 ;  /* 0x0000000813037824 */ /* 0x000fe200078e0212 */
[----:B------:R-:W-:Y:S01]  /*102c0*/  SHF.L.U32 R2, R8, 0x1f, RZ ;  /* 0x0000001f08027819 */ /* 0x000fe200000006ff */
[----:B-1----:R-:W1:Y:S01]  /*102d0*/  S2R R6, SR_TID.X ;  /* 0x0000000000067919 */ /* 0x002e620000002100 */
[----:B------:R-:W-:Y:S02]  /*102e0*/  BSSY B3, `(.L_x_3479) ;  /* 0x0000005000037945 */ /* 0x000fe40003800000 */
[----:B------:R-:W2:Y:S01]  /*102f0*/  SYNCS.PHASECHK.TRANS64.TRYWAIT P0, [R3+URZ+0x28c40], R2 ;  /* 0x028c4002030075a7 */ /* 0x000ea2000800017f */
[----:B-1----:R-:W-:-:S04]  /*10300*/  LOP3.LUT R6, R6, 0x7f, RZ, 0xc0, !PT ;  /* 0x0000007f06067812 */ /* 0x002fc800078ec0ff */
[----:B------:R-:W-:Y:S01]  /*10310*/  ISETP.NE.AND P1, PT, R6, RZ, PT ;  /* 0x000000ff0600720c */ /* 0x000fe20003f25270 */
[----:B--2---:R-:W-:-:S12]  /*10320*/  @!P0 BRA `(.L_x_3480) ;  /* 0x0000004000e88947 */ /* 0x004fd80003800000 */
.L_x_3583:
[----:B------:R-:W-:Y:S05]  /*10330*/  BSYNC B3 ;  /* 0x0000000000037941 */ /* 0x000fea0003800000 */
.L_x_3479:
[----:B------:R-:W-:Y:S04]  /*10340*/  BSSY B3, `(.L_x_3481) ;  /* 0x0000009000037945 */ /* 0x000fe80003800000 */
[----:B------:R-:W-:Y:S05]  /*10350*/  @P1 BRA `(.L_x_3482) ;  /* 0x00000000001c1947 */ /* 0x000fea0003800000 */
[----:B------:R-:W2:Y:S01]  /*10360*/  S2R R7, SR_TID.X ;  /* 0x0000000000077919 */ /* 0x000ea20000002100 */
[----:B------:R-:W-:-:S04]  /*10370*/  IMAD.MOV.U32 R6, RZ, RZ, 0x2000 ;  /* 0x00002000ff067424 */ /* 0x000fc800078e00ff */
[----:B------:R3:W-:Y:S01]  /*10380*/  SYNCS.ARRIVE.TRANS64 RZ, [R3+URZ+0x28c30], R6 ;  /* 0x028c300603ff79a7 */ /* 0x0007e2000800003f */
[----:B--2---:R-:W-:-:S04]  /*10390*/  LOP3.LUT R7, R7, 0x1f, RZ, 0xc0, !PT ;  /* 0x0000001f07077812 */ /* 0x004fc800078ec0ff */
[----:B------:R-:W-:-:S13]  /*103a0*/  ISETP.NE.AND P0, PT, R7, RZ, PT ;  /* 0x000000ff0700720c */ /* 0x000fda0003f05270 */
[----:B---3--:R-:W-:Y:S05]  /*103b0*/  @!P0 BRA `(.L_x_3482) ;  /* 0x0000000000048947 */ /* 0x008fea0003800000 */
[----:B------:R-:W-:Y:S01]  /*103c0*/  BPT.TRAP 0x1 ;  /* 0x000000040000795c */ /* 0x000fe20000300000 */
.L_x_3482:
[----:B------:R-:W-:Y:S05]  /*103d0*/  BSYNC B3 ;  /* 0x0000000000037941 */ /* 0x000fea0003800000 */
.L_x_3481:
[----:B------:R-:W2:Y:S01]  /*103e0*/  LDL R7, [R1+0x1c] ;  /* 0x00001c0001077983 */ /* 0x000ea20000100800 */
        /* <DEDUP_REMOVED lines=9> */
[----:B--2---:R-:W-:-:S02]  /*10480*/  IMAD R0, R0, 0x40, R7 ;  /* 0x0000004000007824 */ /* 0x004fc400078e0207 */
[----:B------:R-:W-:-:S09]  /*10490*/  VIADD R7, R3, 0x28c30 ;  /* 0x00028c3003077836 */ /* 0x000fd20000000000 */
.L_x_3483:
        /* <DEDUP_REMOVED lines=13> */
.L_x_3584:
[----:B------:R-:W-:Y:S05]  /*10570*/  BSYNC B3 ;  /* 0x0000000000037941 */ /* 0x000fea0003800000 */
.L_x_3484:
[----:B------:R-:W-:Y:S01]  /*10580*/  BSSY B3, `(.L_x_3486) ;  /* 0x000000b000037945 */ /* 0x000fe20003800000 */
[----:B0-----:R-:W-:Y:S02]  /*10590*/  IMAD.MOV.U32 R8, RZ, RZ, 0x0 ;  /* 0x00000000ff087424 */ /* 0x001fe400078e00ff */
[----:B------:R-:W-:Y:S01]  /*105a0*/  IMAD.MOV.U32 R9, RZ, RZ, 0x14f00000 ;  /* 0x14f00000ff097424 */ /* 0x000fe200078e00ff */
[----:B------:R-:W-:Y:S06]  /*105b0*/  @P1 BRA `(.L_x_3487) ;  /* 0x00000000001c1947 */ /* 0x000fec0003800000 */
[----:B------:R-:W0:Y:S01]  /*105c0*/  S2R R6, SR_TID.X ;  /* 0x0000000000067919 */ /* 0x000e220000002100 */
[----:B-12---:R-:W-:-:S04]  /*105d0*/  IMAD.MOV.U32 R2, RZ, RZ, 0x10000 ;  /* 0x00010000ff027424 */ /* 0x006fc800078e00ff */
[----:B------:R3:W-:Y:S01]  /*105e0*/  SYNCS.ARRIVE.TRANS64 RZ, [R3+URZ+0x28c50], R2 ;  /* 0x028c500203ff79a7 */ /* 0x0007e2000800003f */
[----:B0-----:R-:W-:-:S04]  /*105f0*/  LOP3.LUT R6, R6, 0x1f, RZ, 0xc0, !PT ;  /* 0x0000001f06067812 */ /* 0x001fc800078ec0ff */
[----:B------:R-:W-:-:S13]  /*10600*/  ISETP.NE.AND P0, PT, R6, RZ, PT ;  /* 0x000000ff0600720c */ /* 0x000fda0003f05270 */
[----:B---3--:R-:W-:Y:S05]  /*10610*/  @!P0 BRA `(.L_x_3487) ;  /* 0x0000000000048947 */ /* 0x008fea0003800000 */
[----:B------:R-:W-:Y:S01]  /*10620*/  BPT.TRAP 0x1 ;  /* 0x000000040000795c */ /* 0x000fe20000300000 */
.L_x_3487:
[----:B------:R-:W-:Y:S05]  /*10630*/  BSYNC B3 ;  /* 0x0000000000037941 */ /* 0x000fea0003800000 */
.L_x_3486:
[----:B------:R-:W-:Y:S01]  /*10640*/  R2UR UR10, R10 ;  /* 0x000000000a0a72ca */ /* 0x000fe200000e0000 */
[----:B-12---:R-:W-:Y:S01]  /*10650*/  IMAD R2, R19, 0x10000, R18 ;  /* 0x0001000013027824 */ /* 0x006fe200078e0212 */
[----:B------:R-:W-:Y:S01]  /*10660*/  R2UR UR6, R8 ;  /* 0x00000000080672ca */ /* 0x000fe200000e0000 */
[----:B------:R-:W-:Y:S01]  /*10670*/  UIADD3 UR4, UP0, UR38, 0x470, URZ ;  /* 0x0000047026047890 */ /* 0x000fe2000ff1e03f */
[----:B------:R-:W-:Y:S01]  /*10680*/  R2UR UR7, R9 ;  /* 0x00000000090772ca */ /* 0x000fe200000e0000 */
[----:B------:R-:W-:Y:S01]  /*10690*/  VIADD R3, R3, 0x28c50 ;  /* 0x00028c5003037836 */ /* 0x000fe20000000000 */
[----:B------:R-:W-:Y:S01]  /*106a0*/  PLOP3.LUT P0, PT, PT, PT, PT, 0x80, 0x0 ;  /* 0x000000000000781c */ /* 0x000fe20003f0f070 */
[----:B------:R-:W-:Y:S01]  /*106b0*/  VIADD R6, R2, 0x400 ;  /* 0x0000040002067836 */ /* 0x000fe20000000000 */
[----:B------:R-:W-:-:S12]  /*106c0*/  UIADD3.X UR5, URZ, UR39, URZ, UP0, !UPT ;  /* 0x000000273f057290 */ /* 0x000fd800087fe43f */
.L_x_3488:
        /* <DEDUP_REMOVED lines=12> */
[----:B------:R-:W-:Y:S01]  /*10790*/  R2UR UR7, R9 ;  /* 0x00000000090772ca */ /* 0x000fe200000e0000 */
[----:B------:R-:W-:Y:S01]  /*107a0*/  UMOV UR10, 0x40 ;  /* 0x00000040000a7882 */ /* 0x000fe20000000000 */
[----:B------:R-:W-:-:S13]  /*107b0*/  PLOP3.LUT P0, PT, PT, PT, PT, 0x80, 0x0 ;  /* 0x000000000000781c */ /* 0x000fda0003f0f070 */
.L_x_3489:
        /* <DEDUP_REMOVED lines=15> */
.L_x_3490:
        /* <DEDUP_REMOVED lines=15> */
.L_x_3491:
        /* <DEDUP_REMOVED lines=15> */
.L_x_3492:
        /* <DEDUP_REMOVED lines=15> */
.L_x_3493:
        /* <DEDUP_REMOVED lines=15> */
.L_x_3494:
        /* <DEDUP_REMOVED lines=15> */
.L_x_3495:
        /* <DEDUP_REMOVED lines=10> */
.L_x_3477:
[----:B------:R-:W-:Y:S05]  /*10e00*/  BSYNC B1 ;  /* 0x0000000000017941 */ /* 0x000fea0003800000 */
.L_x_3476:
[----:B------:R-:W2:Y:S02]  /*10e10*/  LDL.LU R6, [R1+0x2c] ;  /* 0x00002c0001067983 */ /* 0x000ea40000300800 */
[----:B--2---:R-:W-:-:S07]  /*10e20*/  VIADD R0, R6, 0xfffffffd ;  /* 0xfffffffd06007836 */ /* 0x004fce0000000000 */
.L_x_3475:
[----:B------:R-:W-:Y:S05]  /*10e30*/  BSYNC B2 ;  /* 0x0000000000027941 */ /* 0x000fea0003800000 */
.L_x_3474:
[----:B------:R-:W-:Y:S01]  /*10e40*/  VIADD R5, R5, 0xfffffffe ;  /* 0xfffffffe05057836 */ /* 0x000fe20000000000 */
[----:B------:R-:W-:-:S04]  /*10e50*/  LOP3.LUT R4, RZ, R4, RZ, 0x33, !PT ;  /* 0x00000004ff047212 */ /* 0x000fc800078e33ff */
[----:B------:R-:W-:-:S13]  /*10e60*/  ISETP.NE.AND P0, PT, R5, R4, PT ;  /* 0x000000040500720c */ /* 0x000fda0003f05270 */
[----:B------:R-:W-:Y:S05]  /*10e70*/  @!P0 BRA `(.L_x_3473) ;  /* 0x0000001800d88947 */ /* 0x000fea0003800000 */
.L_x_3536:
[----:B------:R-:W2:Y:S04]  /*10e80*/  LDL R3, [R1+0x18] ;  /* 0x0000180001037983 */ /* 0x000ea80000100800 */
[----:B------:R-:W3:Y:S01]  /*10e90*/  LDL.LU R2, [R1+0x10] ;  /* 0x0000100001027983 */ /* 0x000ee20000300800 */
        /* <DEDUP_REMOVED lines=8> */
[----:B------:R-:W-:Y:S05]  /*10f20*/  @!P1 BRA `(.L_x_3497) ;  /* 0x0000000c00349947 */ /* 0x000fea0003800000 */
[----:B------:R-:W-:Y:S01]  /*10f30*/  ULDC.64 UR4, c[0x0][0x418] ;  /* 0x0001060000047ab9 */ /* 0x000fe20000000a00 */
[----:B0-----:R-:W-:Y:S01]  /*10f40*/  IMAD.MOV.U32 R8, RZ, RZ, R0 ;  /* 0x000000ffff087224 */ /* 0x001fe200078e0000 */
        /* <DEDUP_REMOVED lines=22> */
.L_x_3498:
[----:B0-----:R-:W-:Y:S01]  /*110b0*/  IMAD R4, R7, 0x8, R18 ;  /* 0x0000000807047824 */ /* 0x001fe200078e0212 */
[----:B------:R-:W-:Y:S01]  /*110c0*/  SHF.L.U32 R2, R6, 0x1f, RZ ;  /* 0x0000001f06027819 */ /* 0x000fe200000006ff */
[----:B------:R-:W0:Y:S01]  /*110d0*/  S2R R3, SR_TID.X ;  /* 0x0000000000037919 */ /* 0x000e220000002100 */
[----:B------:R-:W-:Y:S02]  /*110e0*/  BSSY B2, `(.L_x_3499) ;  /* 0x0000005000027945 */ /* 0x000fe40003800000 */
[----:B------:R-:W1:Y:S01]  /*110f0*/  SYNCS.PHASECHK.TRANS64.TRYWAIT P0, [R4+URZ+0x28c40], R2 ;  /* 0x028c4002040075a7 */ /* 0x000e62000800017f */
[----:B0-----:R-:W-:-:S04]  /*11100*/  LOP3.LUT R3, R3, 0x7f, RZ, 0xc0, !PT ;  /* 0x0000007f03037812 */ /* 0x001fc800078ec0ff */
[----:B------:R-:W-:Y:S01]  /*11110*/  ISETP.NE.AND P1, PT, R3, RZ, PT ;  /* 0x000000ff0300720c */ /* 0x000fe20003f25270 */
[----:B-1----:R-:W-:-:S12]  /*11120*/  @!P0 BRA `(.L_x_3500) ;  /* 0x0000003400908947 */ /* 0x002fd80003800000 */
.L_x_3585:
[----:B------:R-:W-:Y:S05]  /*11130*/  BSYNC B2 ;  /* 0x0000000000027941 */ /* 0x000fea0003800000 */
.L_x_3499:
[----:B------:R-:W-:Y:S04]  /*11140*/  BSSY B2, `(.L_x_3501) ;  /* 0x0000009000027945 */ /* 0x000fe80003800000 */
[----:B------:R-:W-:Y:S05]  /*11150*/  @P1 BRA `(.L_x_3502) ;  /* 0x00000000001c1947 */ /* 0x000fea0003800000 */
[----:B------:R-:W1:Y:S01]  /*11160*/  S2R R5, SR_TID.X ;  /* 0x0000000000057919 */ /* 0x000e620000002100 */
[----:B------:R-:W-:-:S04]  /*11170*/  IMAD.MOV.U32 R3, RZ, RZ, 0x2000 ;  /* 0x00002000ff037424 */ /* 0x000fc800078e00ff */
[----:B------:R2:W-:Y:S01]  /*11180*/  SYNCS.ARRIVE.TRANS64 RZ, [R4+URZ+0x28c30], R3 ;  /* 0x028c300304ff79a7 */ /* 0x0005e2000800003f */
[----:B-1----:R-:W-:-:S04]  /*11190*/  LOP3.LUT R5, R5, 0x1f, RZ, 0xc0, !PT ;  /* 0x0000001f05057812 */ /* 0x002fc800078ec0ff */
[----:B------:R-:W-:-:S13]  /*111a0*/  ISETP.NE.AND P0, PT, R5, RZ, PT ;  /* 0x000000ff0500720c */ /* 0x000fda0003f05270 */
[----:B--2---:R-:W-:Y:S05]  /*111b0*/  @!P0 BRA `(.L_x_3502) ;  /* 0x0000000000048947 */ /* 0x004fea0003800000 */
[----:B------:R-:W-:Y:S01]  /*111c0*/  BPT.TRAP 0x1 ;  /* 0x000000040000795c */ /* 0x000fe20000300000 */
.L_x_3502:
[----:B------:R-:W-:Y:S05]  /*111d0*/  BSYNC B2 ;  /* 0x0000000000027941 */ /* 0x000fea0003800000 */
.L_x_3501:
        /* <DEDUP_REMOVED lines=12> */
.L_x_3503:
        /* <DEDUP_REMOVED lines=13> */
.L_x_3586:
[----:B------:R-:W-:Y:S05]  /*11370*/  BSYNC B2 ;  /* 0x0000000000027941 */ /* 0x000fea0003800000 */
.L_x_3504:
[----:B------:R-:W-:Y:S01]  /*11380*/  BSSY B2, `(.L_x_3506) ;  /* 0x000000b000027945 */ /* 0x000fe20003800000 */
[----:B01----:R-:W-:Y:S02]  /*11390*/  IMAD.MOV.U32 R2, RZ, RZ, 0x0 ;  /* 0x00000000ff027424 */ /* 0x003fe400078e00ff */
[----:B------:R-:W-:Y:S01]  /*113a0*/  IMAD.MOV.U32 R3, RZ, RZ, 0x14f00000 ;  /* 0x14f00000ff037424 */ /* 0x000fe200078e00ff */
[----:B------:R-:W-:Y:S06]  /*113b0*/  @P1 BRA `(.L_x_3507) ;  /* 0x00000000001c1947 */ /* 0x000fec0003800000 */
[----:B------:R-:W0:Y:S01]  /*113c0*/  S2R R10, SR_TID.X ;  /* 0x00000000000a7919 */ /* 0x000e220000002100 */
[----:B------:R-:W-:-:S04]  /*113d0*/  IMAD.MOV.U32 R5, RZ, RZ, 0x10000 ;  /* 0x00010000ff057424 */ /* 0x000fc800078e00ff */
[----:B------:R1:W-:Y:S01]  /*113e0*/  SYNCS.ARRIVE.TRANS64 RZ, [R4+URZ+0x28c50], R5 ;  /* 0x028c500504ff79a7 */ /* 0x0003e2000800003f */
[----:B0-----:R-:W-:-:S04]  /*113f0*/  LOP3.LUT R10, R10, 0x1f, RZ, 0xc0, !PT ;  /* 0x0000001f0a0a7812 */ /* 0x001fc800078ec0ff */
[----:B------:R-:W-:-:S13]  /*11400*/  ISETP.NE.AND P0, PT, R10, RZ, PT ;  /* 0x000000ff0a00720c */ /* 0x000fda0003f05270 */
[----:B-1----:R-:W-:Y:S05]  /*11410*/  @!P0 BRA `(.L_x_3507) ;  /* 0x0000000000048947 */ /* 0x002fea0003800000 */
[----:B------:R-:W-:Y:S01]  /*11420*/  BPT.TRAP 0x1 ;  /* 0x000000040000795c */ /* 0x000fe20000300000 */
.L_x_3507:
[----:B------:R-:W-:Y:S05]  /*11430*/  BSYNC B2 ;  /* 0x0000000000027941 */ /* 0x000fea0003800000 */
.L_x_3506:
[----:B------:R-:W-:Y:S01]  /*11440*/  R2UR UR6, R2 ;  /* 0x00000000020672ca */ /* 0x000fe200000e0000 */
[----:B------:R-:W-:Y:S01]  /*11450*/  IMAD R5, R7, 0x10000, R18 ;  /* 0x0001000007057824 */ /* 0x000fe200078e0212 */
[----:B------:R-:W-:Y:S01]  /*11460*/  R2UR UR7, R3 ;  /* 0x00000000030772ca */ /* 0x000fe200000e0000 */
[----:B------:R-:W-:Y:S01]  /*11470*/  UIADD3 UR4, UP0, UR38, 0x470, URZ ;  /* 0x0000047026047890 */ /* 0x000fe2000ff1e03f */
[----:B------:R-:W-:Y:S01]  /*11480*/  R2UR UR10, R9 ;  /* 0x00000000090a72ca */ /* 0x000fe200000e0000 */
[----:B------:R-:W-:Y:S01]  /*11490*/  VIADD R4, R4, 0x28c50 ;  /* 0x00028c5004047836 */ /* 0x000fe20000000000 */
[----:B------:R-:W-:Y:S01]  /*114a0*/  PLOP3.LUT P0, PT, PT, PT, PT, 0x80, 0x0 ;  /* 0x000000000000781c */ /* 0x000fe20003f0f070 */
[----:B------:R-:W-:Y:S01]  /*114b0*/  VIADD R9, R5, 0x400 ;  /* 0x0000040005097836 */ /* 0x000fe20000000000 */
[----:B------:R-:W-:-:S12]  /*114c0*/  UIADD3.X UR5, URZ, UR39, URZ, UP0, !UPT ;  /* 0x000000273f057290 */ /* 0x000fd800087fe43f */
.L_x_3508:
        /* <DEDUP_REMOVED lines=15> */
.L_x_3509:
        /* <DEDUP_REMOVED lines=15> */
.L_x_3510:
        /* <DEDUP_REMOVED lines=15> */
.L_x_3511:
        /* <DEDUP_REMOVED lines=15> */
.L_x_3512:
        /* <DEDUP_REMOVED lines=15> */
.L_x_3513:
        /* <DEDUP_REMOVED lines=15> */
.L_x_3514:
        /* <DEDUP_REMOVED lines=15> */
.L_x_3515:
        /* <DEDUP_REMOVED lines=10> */
.L_x_3497:
[----:B------:R-:W-:Y:S05]  /*11c00*/  BSYNC B1 ;  /* 0x0000000000017941 */ /* 0x000fea0003800000 */
.L_x_3496:
[----:B------:R-:W2:Y:S01]  /*11c10*/  LDL R2, [R1+0x18] ;  /* 0x0000180001027983 */ /* 0x000ea20000100800 */
[----:B------:R-:W-:Y:S01]  /*11c20*/  VIADD R7, R7, 0x1 ;  /* 0x0000000107077836 */ /* 0x000fe20000000000 */
[----:B------:R-:W-:Y:S04]  /*11c30*/  BSSY B1, `(.L_x_3516) ;  /* 0x00000d6000017945 */ /* 0x000fe80003800000 */
[----:B------:R-:W-:-:S04]  /*11c40*/  ISETP.NE.AND P0, PT, R7, 0x2, PT ;  /* 0x000000020700780c */ /* 0x000fc80003f05270 */
[----:B------:R-:W-:Y:S02]  /*11c50*/  SEL R19, R7, RZ, P0 ;  /* 0x000000ff07137207 */ /* 0x000fe40000000000 */
[----:B--2---:R-:W-:Y:S02]  /*11c60*/  ISETP.NE.AND P2, PT, R2, RZ, PT ;  /* 0x000000ff0200720c */ /* 0x004fe40003f45270 */
[----:B------:R-:W-:-:S04]  /*11c70*/  SEL R2, RZ, 0x1, P0 ;  /* 0x00000001ff027807 */ /* 0x000fc80000000000 */
[----:B0-----:R-:W-:Y:S01]  /*11c80*/  LOP3.LUT R8, R6, R2, RZ, 0x3c, !PT ;  /* 0x0000000206087212 */ /* 0x001fe200078e3cff */
[----:B------:R-:W-:-:S04]  /*11c90*/  VIADD R6, R0, 0xffffffff ;  /* 0xffffffff00067836 */ /* 0x000fc80000000000 */
        /* <DEDUP_REMOVED lines=26> */
.L_x_3518:
[----:B-1----:R-:W-:Y:S01]  /*11e40*/  IMAD R4, R19, 0x8, R18 ;  /* 0x0000000813047824 */ /* 0x002fe200078e0212 */
[----:B------:R-:W-:Y:S01]  /*11e50*/  SHF.L.U32 R2, R8, 0x1f, RZ ;  /* 0x0000001f08027819 */ /* 0x000fe200000006ff */
[----:B------:R-:W1:Y:S01]  /*11e60*/  S2R R3, SR_TID.X ;  /* 0x0000000000037919 */ /* 0x000e620000002100 */
[----:B------:R-:W-:Y:S02]  /*11e70*/  BSSY B2, `(.L_x_3519) ;  /* 0x0000005000027945 */ /* 0x000fe40003800000 */
[----:B------:R-:W2:Y:S01]  /*11e80*/  SYNCS.PHASECHK.TRANS64.TRYWAIT P0, [R4+URZ+0x28c40], R2 ;  /* 0x028c4002040075a7 */ /* 0x000ea2000800017f */
[----:B-1----:R-:W-:-:S04]  /*11e90*/  LOP3.LUT R3, R3, 0x7f, RZ, 0xc0, !PT ;  /* 0x0000007f03037812 */ /* 0x002fc800078ec0ff */
[----:B------:R-:W-:Y:S01]  /*11ea0*/  ISETP.NE.AND P1, PT, R3, RZ, PT ;  /* 0x000000ff0300720c */ /* 0x000fe20003f25270 */
[----:B--2---:R-:W-:-:S12]  /*11eb0*/  @!P0 BRA `(.L_x_3520) ;  /* 0x0000002800548947 */ /* 0x004fd80003800000 */
.L_x_3587:
[----:B------:R-:W-:Y:S05]  /*11ec0*/  BSYNC B2 ;  /* 0x0000000000027941 */ /* 0x000fea0003800000 */
.L_x_3519:
        /* <DEDUP_REMOVED lines=9> */
.L_x_3522:
[----:B------:R-:W-:Y:S05]  /*11f60*/  BSYNC B2 ;  /* 0x0000000000027941 */ /* 0x000fea0003800000 */
.L_x_3521:
[----:B------:R-:W2:Y:S01]  /*11f70*/  LDL R5, [R1+0x1c] ;  /* 0x00001c0001057983 */ /* 0x000ea20000100800 */
[----:B0-----:R-:W-:Y:S01]  /*11f80*/  IMAD.MOV.U32 R8, RZ, RZ, RZ ;  /* 0x000000ffff087224 */ /* 0x001fe200078e00ff */
        /* <DEDUP_REMOVED lines=10> */
.L_x_3523:
        /* <DEDUP_REMOVED lines=13> */
.L_x_3588:
[----:B------:R-:W-:Y:S05]  /*12100*/  BSYNC B2 ;  /* 0x0000000000027941 */ /* 0x000fea0003800000 */
.L_x_3524:
        /* <DEDUP_REMOVED lines=11> */
.L_x_3527:
[----:B------:R-:W-:Y:S05]  /*121c0*/  BSYNC B2 ;  /* 0x0000000000027941 */ /* 0x000fea0003800000 */
.L_x_3526:
        /* <DEDUP_REMOVED lines=9> */
.L_x_3528:
        /* <DEDUP_REMOVED lines=15> */
.L_x_3529:
        /* <DEDUP_REMOVED lines=15> */
.L_x_3530:
        /* <DEDUP_REMOVED lines=15> */
.L_x_3531:
        /* <DEDUP_REMOVED lines=15> */
.L_x_3532:
        /* <DEDUP_REMOVED lines=15> */
.L_x_3533:
        /* <DEDUP_REMOVED lines=15> */
.L_x_3534:
        /* <DEDUP_REMOVED lines=15> */
.L_x_3535:
        /* <DEDUP_REMOVED lines=10> */
.L_x_3517:
[----:B------:R-:W-:Y:S05]  /*12990*/  BSYNC B1 ;  /* 0x0000000000017941 */ /* 0x000fea0003800000 */
.L_x_3516:
[----:B------:R-:W2:Y:S01]  /*129a0*/  LDL R2, [R1+0x20] ;  /* 0x0000200001027983 */ /* 0x000ea20000100800 */
[----:B------:R-:W-:Y:S01]  /*129b0*/  VIADD R0, R0, 0xfffffffe ;  /* 0xfffffffe00007836 */ /* 0x000fe20000000000 */
[----:B--2---:R-:W-:-:S13]  /*129c0*/  ISETP.GT.AND P0, PT, R6, R2, PT ;  /* 0x000000020600720c */ /* 0x004fda0003f04270 */
[----:B------:R-:W-:Y:S05]  /*129d0*/  @P0 BRA `(.L_x_3536) ;  /* 0xffffffe400280947 */ /* 0x000fea000383ffff */
.L_x_3473:
[----:B------:R-:W-:Y:S05]  /*129e0*/  BSYNC B0 ;  /* 0x0000000000007941 */ /* 0x000fea0003800000 */
.L_x_3472:
[----:B------:R-:W2:Y:S01]  /*129f0*/  LDL.LU R2, [R1+0x10] ;  /* 0x0000100001027983 */ /* 0x000ea20000300800 */
[----:B------:R-:W1:Y:S01]  /*12a00*/  S2R R3, SR_TID.X ;  /* 0x0000000000037919 */ /* 0x000e620000002100 */
[----:B------:R-:W-:-:S05]  /*12a10*/  VIADD R19, R19, 0x1 ;  /* 0x0000000113137836 */ /* 0x000fca0000000000 */
[----:B------:R-:W-:-:S04]  /*12a20*/  ISETP.NE.AND P0, PT, R19, 0x2, PT ;  /* 0x000000021300780c */ /* 0x000fc80003f05270 */
[----:B------:R-:W-:Y:S01]  /*12a30*/  SEL R0, RZ, 0x1, P0 ;  /* 0x00000001ff007807 */ /* 0x000fe20000000000 */
[----:B------:R-:W-:Y:S01]  /*12a40*/  BSSY B0, `(.L_x_3537) ;  /* 0x0000013000007945 */ /* 0x000fe20003800000 */
[----:B-1----:R-:W-:-:S04]  /*12a50*/  LOP3.LUT R3, R3, 0x7f, RZ, 0xc0, !PT ;  /* 0x0000007f03037812 */ /* 0x002fc800078ec0ff */
[----:B------:R-:W-:Y:S02]  /*12a60*/  ISETP.NE.AND P1, PT, R3, RZ, PT ;  /* 0x000000ff0300720c */ /* 0x000fe40003f25270 */
[----:B--2---:R-:W-:-:S05]  /*12a70*/  LOP3.LUT R2, R2, R0, RZ, 0x3c, !PT ;  /* 0x0000000002027212 */ /* 0x004fca00078e3cff */
[----:B------:R1:W-:Y:S06]  /*12a80*/  STL [R1+0x10], R2 ;  /* 0x0000100201007387 */ /* 0x0003ec0000100800 */
[----:B------:R-:W-:Y:S05]  /*12a90*/  @P1 BRA `(.L_x_3538) ;  /* 0x0000000000341947 */ /* 0x000fea0003800000 */
[----:B------:R-:W2:Y:S01]  /*12aa0*/  S2R R5, SR_LANEID ;  /* 0x0000000000057919 */ /* 0x000ea20000000000 */
[----:B------:R-:W-:Y:S01]  /*12ab0*/  VOTEU.ANY UR4, UPT, PT ;  /* 0x0000000000047886 */ /* 0x000fe200038e0100 */
[----:B-1----:R-:W1:Y:S01]  /*12ac0*/  LDC.64 R2, c[0x0][0xc60] ;  /* 0x00031800ff027b82 */ /* 0x002e620000000a00 */
[----:B------:R-:W2:Y:S02]  /*12ad0*/  FLO.U32 R0, UR4 ;  /* 0x0000000400007d00 */ /* 0x000ea400080e0000 */
[----:B--2---:R-:W-:-:S06]  /*12ae0*/  ISETP.EQ.U32.AND P1, PT, R0, R5, PT ;  /* 0x000000050000720c */ /* 0x004fcc0003f22070 */
[----:B------:R-:W1:Y:S07]  /*12af0*/  POPC R5, UR4 ;  /* 0x0000000400057d09 */ /* 0x000e6e0008000000 */
[----:B-1----:R-:W2:Y:S01]  /*12b00*/  @P1 ATOMG.E.ADD.STRONG.GPU PT, R3, desc[UR40][R2.64], R5 ;  /* 0x00000005020319a8 */ /* 0x002ea200081ee1e8 */
[----:B------:R-:W1:Y:S02]  /*12b10*/  S2R R4, SR_LTMASK ;  /* 0x0000000000047919 */ /* 0x000e640000003900 */
[----:B-1----:R-:W-:-:S04]  /*12b20*/  LOP3.LUT R4, R4, UR4, RZ, 0xc0, !PT ;  /* 0x0000000404047c12 */ /* 0x002fc8000f8ec0ff */
[----:B------:R-:W1:Y:S01]  /*12b30*/  POPC R7, R4 ;  /* 0x0000000400077309 */ /* 0x000e620000000000 */
[----:B--2---:R-:W1:Y:S02]  /*12b40*/  SHFL.IDX PT, R0, R3, R0, 0x1f ;  /* 0x00001f0003007589 */ /* 0x004e6400000e0000 */
[----:B-1----:R-:W-:-:S05]  /*12b50*/  IADD3 R0, R0, UR37, R7 ;  /* 0x0000002500007c10 */ /* 0x002fca000fffe007 */
[----:B------:R2:W-:Y:S02]  /*12b60*/  STL [R1], R0 ;  /* 0x0000000001007387 */ /* 0x0005e40000100800 */
.L_x_3538:
[----:B------:R-:W-:Y:S05]  /*12b70*/  BSYNC B0 ;  /* 0x0000000000007941 */ /* 0x000fea0003800000 */
.L_x_3537:
[----:B------:R-:W-:-:S07]  /*12b80*/  SEL R19, R19, RZ, P0 ;  /* 0x000000ff13137207 */ /* 0x000fce0000000000 */
.L_x_3440:
[----:B------:R-:W-:Y:S05]  /*12b90*/  BSYNC B7 ;  /* 0x0000000000077941 */ /* 0x000fea0003800000 */
.L_x_3438:
[----:B--2-4-:R-:W2:Y:S02]  /*12ba0*/  LDL R0, [R1+0x5c] ;  /* 0x00005c0001007983 */ /* 0x014ea40000100800 */
[----:B--2---:R-:W-:-:S13]  /*12bb0*/  ISETP.NE.AND P0, PT, R0, RZ, PT ;  /* 0x000000ff0000720c */ /* 0x004fda0003f05270 */
[----:B------:R-:W-:Y:S05]  /*12bc0*/  @!P0 BRA `(.L_x_3539) ;  /* 0x00000000002c8947 */ /* 0x000fea0003800000 */
[----:B------:R-:W-:Y:S05]  /*12bd0*/  WARPSYNC.ALL ;  /* 0x0000000000007948 */ /* 0x000fea0003800000 */
[----:B------:R-:W2:Y:S08]  /*12be0*/  S2UR UR5, SR_CgaCtaId ;  /* 0x00000000000579c3 */ /* 0x000eb00000008800 */
[----:B------:R-:W-:Y:S06]  /*12bf0*/  BAR.SYNC.DEFER_BLOCKING 0x5, 0x180 ;  /* 0x0146000000007b1d */ /* 0x000fec0000010000 */
[----:B------:R-:W-:-:S02]  /*12c00*/  UMOV UR4, 0x400 ;  /* 0x0000040000047882 */ /* 0x000fc40000000000 */
[----:B--2---:R-:W-:-:S06]  /*12c10*/  ULEA UR4, UR5, UR4, 0x18 ;  /* 0x0000000405047291 */ /* 0x004fcc000f8ec03f */
[----:B------:R-:W-:-:S05]  /*12c20*/  IMAD.U32 R18, RZ, RZ, UR4 ;  /* 0x00000004ff127e24 */ /* 0x000fca000f8e00ff */
[----:B-1----:R-:W1:Y:S04]  /*12c30*/  LDS.128 R4, [R18+0x28cd0] ;  /* 0x028cd00012047984 */ /* 0x002e680000000c00 */
[----:B-1----:R1:W-:Y:S04]  /*12c40*/  STL.64 [R1], R4 ;  /* 0x0000000401007387 */ /* 0x0023e80000100a00 */
[----:B------:R1:W-:Y:S01]  /*12c50*/  STL.64 [R1+0x8], R6 ;  /* 0x0000080601007387 */ /* 0x0003e20000100a00 */
[----:B------:R-:W-:Y:S06]  /*12c60*/  BAR.ARV 0x4, 0x180 ;  /* 0x0106000000007b1d */ /* 0x000fec0000002000 */
[----:B------:R-:W-:Y:S05]  /*12c70*/  BRA `(.L_x_3540) ;  /* 0x0000000c001c7947 */ /* 0x000fea0003800000 */
.L_x_3539:
[----:B---3--:R-:W2:Y:S01]  /*12c80*/  S2R R10, SR_TID.X ;  /* 0x00000000000a7919 */ /* 0x008ea20000002100 */
[----:B------:R-:W-:Y:S01]  /*12c90*/  UMOV UR4, 0xffffffff ;  /* 0xffffffff00047882 */ /* 0x000fe20000000000 */
[----:B--2---:R-:W-:-:S04]  /*12ca0*/  LOP3.LUT R10, R10, 0x1f, RZ, 0xc0, !PT ;  /* 0x0000001f0a0a7812 */ /* 0x004fc800078ec0ff */
[----:B------:R-:W-:Y:S01]  /*12cb0*/  ISETP.NE.AND P0, PT, R10, 0x1f, PT ;  /* 0x0000001f0a00780c */ /* 0x000fe20003f05270 */
[----:B------:R-:W-:-:S12]  /*12cc0*/  BRA.DIV UR4, `(.L_x_3541) ;  /* 0x0000001a04f87947 */ /* 0x000fd8000b800000 */
[----:B------:R-:W1:Y:S01]  /*12cd0*/  LDL.LU R3, [R1] ;  /* 0x0000000001037983 */ /* 0x000e620000300800 */
[----:B------:R-:W-:-:S03]  /*12ce0*/  ULDC UR4, c[0x0][0xc3c] ;  /* 0x00030f0000047ab9 */ /* 0x000fc60000000800 */
[----:B------:R-:W2:Y:S01]  /*12cf0*/  LDL R5, [R1+0xc] ;  /* 0x00000c0001057983 */ /* 0x000ea20000100800 */
[----:B-1----:R-:W-:Y:S02]  /*12d00*/  IMAD.MOV.U32 R9, RZ, RZ, R3 ;  /* 0x000000ffff097224 */ /* 0x002fe400078e0003 */
[----:B--2---:R-:W-:-:S05]  /*12d10*/  IMAD.IADD R0, R5, 0x1, R10 ;  /* 0x0000000105007824 */ /* 0x004fca00078e020a */
[----:B------:R-:W-:-:S13]  /*12d20*/  ISETP.GE.OR P1, PT, R0, UR4, !P0 ;  /* 0x0000000400007c0c */ /* 0x000fda000c726670 */
[----:B------:R-:W1:Y:S08]  /*12d30*/  @!P1 LDC.64 R2, c[0x0][0xc80] ;  /* 0x00032000ff029b82 */ /* 0x000e700000000a00 */
[----:B------:R-:W2:Y:S01]  /*12d40*/  @!P1 LDC.64 R4, c[0x0][0xc78] ;  /* 0x00031e00ff049b82 */ /* 0x000ea20000000a00 */
[----:B-1----:R-:W-:-:S05]  /*12d50*/  @!P1 IMAD.WIDE R2, R0, 0x4, R2 ;  /* 0x0000000400029825 */ /* 0x002fca00078e0202 */
[----:B0-----:R2:W3:Y:S02]  /*12d60*/  @!P1 LDG.E R8, desc[UR40][R2.64] ;  /* 0x0000002802089981 */ /* 0x0014e4000c1e1900 */
[----:B--2---:R-:W-:-:S05]  /*12d70*/  @!P1 IMAD.WIDE R2, R0, 0x4, R4 ;  /* 0x0000000400029825 */ /* 0x004fca00078e0204 */
[----:B------:R-:W2:Y:S01]  /*12d80*/  @!P1 LDG.E R4, desc[UR40][R2.64] ;  /* 0x0000002802049981 */ /* 0x000ea2000c1e1900 */
[----:B------:R-:W-:Y:S01]  /*12d90*/  IMAD.MOV.U32 R6, RZ, RZ, RZ ;  /* 0x000000ffff067224 */ /* 0x000fe200078e00ff */
[C---:B------:R-:W-:Y:S02]  /*12da0*/  ISETP.GE.U32.AND P2, PT, R10.reuse, 0x2, PT ;  /* 0x000000020a00780c */ /* 0x040fe40003f46070 */
[C---:B------:R-:W-:Y:S01]  /*12db0*/  ISETP.GE.U32.AND P3, PT, R10.reuse, 0x4, PT ;  /* 0x000000040a00780c */ /* 0x040fe20003f66070 */
[----:B------:R-:W-:Y:S01]  /*12dc0*/  SHFL.IDX PT, R0, R9, RZ, 0x1f ;  /* 0x00001fff09007589 */ /* 0x000fe200000e0000 */
[C---:B------:R-:W-:Y:S02]  /*12dd0*/  ISETP.GE.U32.AND P4, PT, R10.reuse, 0x8, PT ;  /* 0x000000080a00780c */ /* 0x040fe40003f86070 */
[----:B------:R-:W-:Y:S01]  /*12de0*/  ISETP.GE.U32.AND P5, PT, R10, 0x10, PT ;  /* 0x000000100a00780c */ /* 0x000fe20003fa6070 */
[----:B------:R-:W-:Y:S01]  /*12df0*/  SHFL.IDX PT, R7, R9, 0x1, 0x1f ;  /* 0x00201f0009077f89 */ /* 0x000fe200000e0000 */
[----:B---3--:R-:W-:-:S02]  /*12e00*/  @!P1 IMAD.MOV.U32 R6, RZ, RZ, R8 ;  /* 0x000000ffff069224 */ /* 0x008fc400078e0008 */
[----:B------:R-:W-:Y:S02]  /*12e10*/  IMAD.MOV.U32 R8, RZ, RZ, RZ ;  /* 0x000000ffff087224 */ /* 0x000fe400078e00ff */
[----:B--2---:R-:W-:Y:S01]  /*12e20*/  @!P1 IMAD.MOV.U32 R8, RZ, RZ, R4 ;  /* 0x000000ffff089224 */ /* 0x004fe200078e0004 */
[----:B------:R-:W-:Y:S01]  /*12e30*/  ISETP.NE.AND P1, PT, R10, RZ, PT ;  /* 0x000000ff0a00720c */ /* 0x000fe20003f25270 */
[----:B------:R-:W-:Y:S02]  /*12e40*/  IMAD.MOV.U32 R4, RZ, RZ, RZ ;  /* 0x000000ffff047224 */ /* 0x000fe400078e00ff */
        /* <DEDUP_REMOVED lines=17> */
.L_x_3598:
[----:B------:R-:W-:Y:S02]  /*12f60*/  ULDC UR4, c[0x0][0xc38] ;  /* 0x00030e0000047ab9 */ /* 0x000fe40000000800 */
[----:B------:R-:W-:-:S04]  /*12f70*/  IMAD.U32 R3, RZ, RZ, UR4 ;  /* 0x00000004ff037e24 */ /* 0x000fc8000f8e00ff */
[----:B-1----:R-:W-:-:S04]  /*12f80*/  IMAD R9, R14, R3, RZ ;  /* 0x000000030e097224 */ /* 0x002fc800078e02ff */
[----:B------:R-:W-:-:S05]  /*12f90*/  IMAD.IADD R5, R7, 0x1, R9 ;  /* 0x0000000107057824 */ /* 0x000fca00078e0209 */
[----:B------:R-:W-:-:S13]  /*12fa0*/  ISETP.GT.AND P6, PT, R5, R0, PT ;  /* 0x000000000500720c */ /* 0x000fda0003fc4270 */
[----:B------:R-:W-:Y:S05]  /*12fb0*/  @P6 BRA `(.L_x_3542) ;  /* 0x0000000000ac6947 */ /* 0x000fea0003800000 */
.L_x_3545:
[----:B0-----:R-:W2:Y:S01]  /*12fc0*/  LDL.LU R2, [R1+0xc] ;  /* 0x00000c0001027983 */ /* 0x001ea20000300800 */
[----:B------:R-:W0:Y:S01]  /*12fd0*/  LDC R3, c[0x0][0xc3c] ;  /* 0x00030f00ff037b82 */ /* 0x000e220000000800 */
        /* <DEDUP_REMOVED lines=11> */
[----:B------:R0:W2:Y:S01]  /*13090*/  @!P6 LDG.E R6, desc[UR40][R2.64] ;  /* 0x000000280206e981 */ /* 0x0000a2000c1e1900 */
[----:B------:R-:W-:Y:S01]  /*130a0*/  IMAD.MOV.U32 R8, RZ, RZ, RZ ;  /* 0x000000ffff087224 */ /* 0x000fe200078e00ff */
[----:B0-----:R-:W0:Y:S02]  /*130b0*/  @!P6 LDC.64 R2, c[0x0][0xc78] ;  /* 0x00031e00ff02eb82 */ /* 0x001e240000000a00 */
[----:B0-----:R-:W-:-:S05]  /*130c0*/  @!P6 IMAD.WIDE R2, R7, 0x4, R2 ;  /* 0x000000040702e825 */ /* 0x001fca00078e0202 */
        /* <DEDUP_REMOVED lines=20> */
.L_x_3606:
[----:B------:R-:W-:Y:S02]  /*13210*/  ULDC UR4, c[0x0][0xc38] ;  /* 0x00030e0000047ab9 */ /* 0x000fe40000000800 */
[----:B------:R-:W-:-:S04]  /*13220*/  IMAD.U32 R3, RZ, RZ, UR4 ;  /* 0x00000004ff037e24 */ /* 0x000fc8000f8e00ff */
[----:B-1----:R-:W-:-:S04]  /*13230*/  IMAD R9, R14, R3, RZ ;  /* 0x000000030e097224 */ /* 0x002fc800078e02ff */
[----:B------:R-:W-:-:S05]  /*13240*/  IMAD.IADD R5, R9, 0x1, R5 ;  /* 0x0000000109057824 */ /* 0x000fca00078e0205 */
[----:B------:R-:W-:-:S13]  /*13250*/  ISETP.GT.AND P6, PT, R5, R0, PT ;  /* 0x000000000500720c */ /* 0x000fda0003fc4270 */
[----:B------:R-:W-:Y:S05]  /*13260*/  @!P6 BRA `(.L_x_3545) ;  /* 0xfffffffc0054e947 */ /* 0x000fea000383ffff */
.L_x_3542:
[----:B------:R-:W-:Y:S01]  /*13270*/  IMAD.IADD R9, R5, 0x1, -R9 ;  /* 0x0000000105097824 */ /* 0x000fe200078e0a09 */
[----:B------:R-:W-:-:S03]  /*13280*/  UMOV UR4, 0xffffffff ;  /* 0xffffffff00047882 */ /* 0x000fc60000000000 */
[----:B------:R-:W-:-:S05]  /*13290*/  IMAD R5, R2, R3, R9 ;  /* 0x0000000302057224 */ /* 0x000fca00078e0209 */
[----:B------:R-:W-:Y:S01]  /*132a0*/  ISETP.GT.AND P6, PT, R5, R0, PT ;  /* 0x000000000500720c */ /* 0x000fe20003fc4270 */
[----:B------:R-:W-:-:S12]  /*132b0*/  BRA.DIV UR4, `(.L_x_3546) ;  /* 0x0000001e04847947 */ /* 0x000fd8000b800000 */
[----:B------:R-:W-:-:S04]  /*132c0*/  VOTE.ANY R7, PT, !P6 ;  /* 0x0000000000077806 */ /* 0x000fc800070e0100 */
[----:B------:R-:W1:Y:S02]  /*132d0*/  POPC R5, R7 ;  /* 0x0000000700057309 */ /* 0x000e640000000000 */
[----:B-1----:R1:W2:Y:S04]  /*132e0*/  SHFL.IDX PT, R6, R6, R5, 0x1f ;  /* 0x00001f0506067589 */ /* 0x0022a800000e0000 */
[----:B------:R1:W3:Y:S02]  /*132f0*/  SHFL.IDX PT, R8, R8, R5, 0x1f ;  /* 0x00001f0508087589 */ /* 0x0002e400000e0000 */
.L_x_3611:
[----:B------:R-:W-:-:S13]  /*13300*/  ISETP.NE.AND P0, PT, R7, RZ, PT ;  /* 0x000000ff0700720c */ /* 0x000fda0003f05270 */
[----:B------:R-:W-:Y:S05]  /*13310*/  @!P0 BRA `(.L_x_3547) ;  /* 0x0000000000108947 */ /* 0x000fea0003800000 */
[----:B------:R-:W-:Y:S01]  /*13320*/  UMOV UR4, 0xffffffff ;  /* 0xffffffff00047882 */ /* 0x000fe20000000000 */
[----:B------:R-:W-:Y:S02]  /*13330*/  VIADD R12, R5, 0xffffffff ;  /* 0xffffffff050c7836 */ /* 0x000fe40000000000 */
[----:B------:R-:W-:Y:S05]  /*13340*/  BRA.DIV UR4, `(.L_x_3548) ;  /* 0x0000001e04bc7947 */ /* 0x000fea000b800000 */
[----:B------:R4:W0:Y:S02]  /*13350*/  SHFL.IDX PT, R4, R2, R12, 0x1f ;  /* 0x00001f0c02047589 */ /* 0x00082400000e0000 */
.L_x_3547:
[----:B----4-:R-:W4:Y:S01]  /*13360*/  LDL.LU R12, [R1+0xc] ;  /* 0x00000c00010c7983 */ /* 0x010f220000300800 */
[----:B0-----:R-:W-:Y:S01]  /*13370*/  IMAD R9, R4, R3, R9 ;  /* 0x0000000304097224 */ /* 0x001fe200078e0209 */
[----:B--2---:R-:W-:-:S03]  /*13380*/  IABS R4, R6 ;  /* 0x0000000600047213 */ /* 0x004fc60000000000 */
[----:B------:R-:W-:Y:S01]  /*13390*/  IMAD.IADD R0, R0, 0x1, -R9 ;  /* 0x0000000100007824 */ /* 0x000fe200078e0a09 */
[----:B------:R-:W0:Y:S01]  /*133a0*/  I2F.RP R10, R4 ;  /* 0x00000004000a7306 */ /* 0x000e220000209400 */
[----:B------:R2:W-:Y:S02]  /*133b0*/  STL [R1], R9 ;  /* 0x0000000901007387 */ /* 0x0005e40000100800 */
[----:B--2---:R-:W-:-:S05]  /*133c0*/  IABS R9, R6 ;  /* 0x0000000600097213 */ /* 0x004fca0000000000 */
[----:B0-----:R-:W0:Y:S01]  /*133d0*/  MUFU.RCP R10, R10 ;  /* 0x0000000a000a7308 */ /* 0x001e220000001000 */
[----:B------:R-:W-:Y:S02]  /*133e0*/  IMAD.MOV R9, RZ, RZ, -R9 ;  /* 0x000000ffff097224 */ /* 0x000fe400078e0a09 */
[----:B0-----:R-:W-:-:S05]  /*133f0*/  VIADD R11, R10, 0xffffffe ;  /* 0x0ffffffe0a0b7836 */ /* 0x001fca0000000000 */
[----:B------:R-:W0:Y:S02]  /*13400*/  F2I.FTZ.U32.TRUNC.NTZ R3, R11 ;  /* 0x0000000b00037305 */ /* 0x000e24000021f000 */
[----:B0-----:R-:W-:-:S04]  /*13410*/  IMAD.MOV R2, RZ, RZ, -R3 ;  /* 0x000000ffff027224 */ /* 0x001fc800078e0a03 */
        /* <DEDUP_REMOVED lines=11> */
[----:B---3--:R-:W-:-:S04]  /*134d0*/  IABS R4, R8 ;  /* 0x0000000800047213 */ /* 0x008fc80000000000 */
        /* <DEDUP_REMOVED lines=17> */
[----:B------:R-:W-:Y:S02]  /*135f0*/  IMAD R3, R2, R9, R3 ;  /* 0x0000000902037224 */ /* 0x000fe400078e0203 */
[----:B------:R-:W-:-:S03]  /*13600*/  IMAD R9, R6, R7, RZ ;  /* 0x0000000706097224 */ /* 0x000fc600078e02ff */
        /* <DEDUP_REMOVED lines=16> */
[----:B----4-:R-:W-:-:S05]  /*13710*/  IMAD.IADD R12, R5, 0x1, R12 ;  /* 0x00000001050c7824 */ /* 0x010fca00078e020c */
[----:B------:R0:W-:Y:S04]  /*13720*/  STL [R1+0xc], R12 ;  /* 0x00000c0c01007387 */ /* 0x0001e80000100800 */
[----:B------:R0:W-:Y:S01]  /*13730*/  STL [R1+0x4], R4 ;  /* 0x0000040401007387 */ /* 0x0001e20000100800 */
[----:B------:R-:W-:Y:S05]  /*13740*/  BRA `(.L_x_3549) ;  /* 0x0000000000287947 */ /* 0x000fea0003800000 */
.L_x_3543:
        /* <DEDUP_REMOVED lines=10> */
.L_x_3549:
[----:B-1----:R-:W2:Y:S04]  /*137f0*/  LDL R3, [R1+0x8] ;  /* 0x0000080001037983 */ /* 0x002ea80000100800 */
[----:B------:R-:W3:Y:S04]  /*13800*/  LDL R2, [R1+0xc] ;  /* 0x00000c0001027983 */ /* 0x000ee80000100800 */
[----:B------:R-:W4:Y:S04]  /*13810*/  LDL R5, [R1+0x4] ;  /* 0x0000040001057983 */ /* 0x000f280000100800 */
[----:B0-----:R-:W4:Y:S01]  /*13820*/  LDL R4, [R1] ;  /* 0x0000000001047983 */ /* 0x001f220000100800 */
[----:B------:R-:W0:Y:S01]  /*13830*/  S2R R0, SR_TID.X ;  /* 0x0000000000007919 */ /* 0x000e220000002100 */
[----:B------:R-:W-:Y:S05]  /*13840*/  WARPSYNC.ALL ;  /* 0x0000000000007948 */ /* 0x000fea0003800000 */
[----:B0-----:R-:W-:Y:S01]  /*13850*/  LOP3.LUT R0, R0, 0x1f, RZ, 0xc0, !PT ;  /* 0x0000001f00007812 */ /* 0x001fe200078ec0ff */
[----:B------:R-:W-:Y:S03]  /*13860*/  BAR.SYNC.DEFER_BLOCKING 0x4, 0x180 ;  /* 0x0106000000007b1d */ /* 0x000fe60000010000 */
[----:B------:R-:W-:-:S13]  /*13870*/  ISETP.NE.AND P0, PT, R0, RZ, PT ;  /* 0x000000ff0000720c */ /* 0x000fda0003f05270 */
[----:B------:R-:W-:Y:S01]  /*13880*/  @!P0 MOV R0, 0x400 ;  /* 0x0000040000008802 */ /* 0x000fe20000000f00 */
[----:B--2---:R-:W-:Y:S02]  /*13890*/  IMAD.MOV.U32 R6, RZ, RZ, R3 ;  /* 0x000000ffff067224 */ /* 0x004fe400078e0003 */
[----:B------:R-:W0:Y:S01]  /*138a0*/  @!P0 S2R R3, SR_CgaCtaId ;  /* 0x0000000000038919 */ /* 0x000e220000008800 */
[----:B---3--:R-:W-:Y:S01]  /*138b0*/  IMAD.MOV.U32 R7, RZ, RZ, R2 ;  /* 0x000000ffff077224 */ /* 0x008fe200078e0002 */
[----:B0-----:R-:W-:-:S05]  /*138c0*/  @!P0 LEA R18, R3, R0, 0x18 ;  /* 0x0000000003128211 */ /* 0x001fca00078ec0ff */
[----:B----4-:R0:W-:Y:S01]  /*138d0*/  @!P0 STS.128 [R18+0x28cd0], R4 ;  /* 0x028cd00412008388 */ /* 0x0101e20000000c00 */
[----:B------:R-:W-:Y:S06]  /*138e0*/  BAR.ARV 0x5, 0x180 ;  /* 0x0146000000007b1d */ /* 0x000fec0000002000 */
.L_x_3540:
[----:B------:R-:W2:Y:S01]  /*138f0*/  LDL R0, [R1+0xc] ;  /* 0x00000c0001007983 */ /* 0x000ea20000100800 */
[----:B------:R-:W-:Y:S02]  /*13900*/  ULDC UR4, c[0x0][0xc3c] ;  /* 0x00030f0000047ab9 */ /* 0x000fe40000000800 */
[----:B--2---:R-:W-:-:S13]  /*13910*/  ISETP.GE.AND P0, PT, R0, UR4, PT ;  /* 0x0000000400007c0c */ /* 0x004fda000bf06270 */
[----:B------:R-:W-:Y:S05]  /*13920*/  @!P0 BRA `(.L_x_3550) ;  /* 0xffffff9c00f08947 */ /* 0x000fea000383ffff */
[----:B------:R-:W-:Y:S05]  /*13930*/  BSYNC B8 ;  /* 0x0000000000087941 */ /* 0x000fea0003800000 */
.L_x_3432:
[----:B0-----:R-:W4:Y:S01]  /*13940*/  LDL.LU R0, [R1+0x50] ;  /* 0x0000500001007983 */ /* 0x001f220000300800 */
[----:B------:R-:W-:Y:S01]  /*13950*/  BSSY B0, `(.L_x_3551) ;  /* 0x000000b000007945 */ /* 0x000fe20003800000 */
[----:B-1----:R-:W0:Y:S01]  /*13960*/  S2R R5, SR_CgaCtaId ;  /* 0x0000000000057919 */ /* 0x002e220000008800 */
[----:B----4-:R-:W-:-:S05]  /*13970*/  VIADD R0, R0, 0x1 ;  /* 0x0000000100007836 */ /* 0x010fca0000000000 */
        /* <DEDUP_REMOVED lines=8> */
.L_x_3614:
[----:B------:R-:W-:Y:S05]  /*13a00*/  BSYNC B0 ;  /* 0x0000000000007941 */ /* 0x000fea0003800000 */
.L_x_3551:
[----:B------:R-:W-:-:S03]  /*13a10*/  UMOV UR4, 0xffffffff ;  /* 0xffffffff00047882 */ /* 0x000fc60000000000 */
[----:B------:R-:W-:Y:S05]  /*13a20*/  BRA.DIV UR4, `(.L_x_3553) ;  /* 0x0000001a04407947 */ /* 0x000fea000b800000 */
[----:B------:R-:W1:Y:S02]  /*13a30*/  S2R R2, SR_TID.X ;  /* 0x0000000000027919 */ /* 0x000e640000002100 */
[----:B-1----:R-:W-:-:S04]  /*13a40*/  SHF.R.U32.HI R2, RZ, 0x5, R2 ;  /* 0x00000005ff027819 */ /* 0x002fc80000011602 */
[----:B------:R-:W-:-:S05]  /*13a50*/  LOP3.LUT R2, R2, 0x3, RZ, 0xc0, !PT ;  /* 0x0000000302027812 */ /* 0x000fca00078ec0ff */
[----:B------:R1:W4:Y:S02]  /*13a60*/  SHFL.IDX PT, R14, R2, RZ, 0x1f ;  /* 0x00001fff020e7589 */ /* 0x00032400000e0000 */
.L_x_3617:
[----:B----4-:R-:W-:Y:S01]  /*13a70*/  ISETP.NE.AND P0, PT, R14, RZ, PT ;  /* 0x000000ff0e00720c */ /* 0x010fe20003f05270 */
[----:B------:R-:W-:-:S12]  /*13a80*/  BSSY B0, `(.L_x_3554) ;  /* 0x0000025000007945 */ /* 0x000fd80003800000 */
[----:B------:R-:W-:Y:S05]  /*13a90*/  @P0 BRA `(.L_x_3555) ;  /* 0x00000000008c0947 */ /* 0x000fea0003800000 */
[----:B------:R-:W-:-:S03]  /*13aa0*/  UMOV UR4, 0xffffffff ;  /* 0xffffffff00047882 */ /* 0x000fc60000000000 */
[----:B------:R-:W-:Y:S05]  /*13ab0*/  BRA.DIV UR4, `(.L_x_3556) ;  /* 0x0000001a04507947 */ /* 0x000fea000b800000 */
[----:B------:R-:W-:-:S13]  /*13ac0*/  ELECT P6, URZ, PT ;  /* 0x00000000003f782f */ /* 0x000fda00038c0000 */
.L_x_3620:
[----:B------:R-:W-:Y:S05]  /*13ad0*/  @!P6 BRA `(.L_x_3555) ;  /* 0x00000000007ce947 */ /* 0x000fea0003800000 */
[----:B------:R-:W-:-:S06]  /*13ae0*/  ULOP3.LUT UR4, UR36, 0x2, URZ, 0xfc, !UPT ;  /* 0x0000000224047892 */ /* 0x000fcc000f8efc3f */
[----:B-1----:R-:W-:-:S05]  /*13af0*/  IMAD.U32 R2, RZ, RZ, UR4 ;  /* 0x00000004ff027e24 */ /* 0x002fca000f8e00ff */
[----:B------:R-:W-:-:S13]  /*13b00*/  ISETP.NE.AND P2, PT, R2, 0x3, PT ;  /* 0x000000030200780c */ /* 0x000fda0003f45270 */
[----:B------:R-:W-:Y:S05]  /*13b10*/  @!P2 BRA `(.L_x_3557) ;  /* 0x000000000004a947 */ /* 0x000fea0003800000 */
[----:B------:R-:W-:Y:S01]  /*13b20*/  BPT.TRAP 0x1 ;  /* 0x000000040000795c */ /* 0x000fe20000300000 */
.L_x_3557:
[----:B------:R-:W4:Y:S01]  /*13b30*/  LDL.LU R7, [R1+0x10] ;  /* 0x0000100001077983 */ /* 0x000f220000300800 */
[----:B------:R-:W-:Y:S02]  /*13b40*/  VIADD R2, R0, 0x28c40 ;  /* 0x00028c4000027836 */ /* 0x000fe40000000000 */
[C---:B0-----:R-:W-:Y:S02]  /*13b50*/  VIADD R3, R19.reuse, 0x1 ;  /* 0x0000000113037836 */ /* 0x041fe40000000000 */
[----:B------:R-:W-:-:S03]  /*13b60*/  IMAD R6, R19, 0x8, R2 ;  /* 0x0000000813067824 */ /* 0x000fc600078e0202 */
[----:B------:R-:W-:-:S04]  /*13b70*/  ISETP.NE.AND P1, PT, R3, 0x2, PT ;  /* 0x000000020300780c */ /* 0x000fc80003f25270 */
[----:B------:R-:W-:Y:S02]  /*13b80*/  SEL R4, RZ, 0x1, P1 ;  /* 0x00000001ff047807 */ /* 0x000fe40000800000 */
[----:B------:R-:W-:Y:S02]  /*13b90*/  SEL R3, R3, RZ, P1 ;  /* 0x000000ff03037207 */ /* 0x000fe40000800000 */
[C---:B----4-:R-:W-:Y:S02]  /*13ba0*/  SHF.L.U32 R5, R7.reuse, 0x1f, RZ ;  /* 0x0000001f07057819 */ /* 0x050fe400000006ff */
[----:B------:R-:W-:Y:S01]  /*13bb0*/  LOP3.LUT R4, R7, R4, RZ, 0x3c, !PT ;  /* 0x0000000407047212 */ /* 0x000fe200078e3cff */
[----:B------:R-:W-:Y:S01]  /*13bc0*/  IMAD R7, R3, 0x8, R2 ;  /* 0x0000000803077824 */ /* 0x000fe200078e0202 */
[----:B------:R-:W0:Y:S02]  /*13bd0*/  SYNCS.PHASECHK.TRANS64.TRYWAIT P0, [R6+URZ], R5 ;  /* 0x00000005060075a7 */ /* 0x000e24000800017f */
[----:B------:R-:W-:Y:S01]  /*13be0*/  SHF.L.U32 R2, R4, 0x1f, RZ ;  /* 0x0000001f04027819 */ /* 0x000fe200000006ff */
[----:B0-----:R-:W-:Y:S06]  /*13bf0*/  @!P0 BRA `(.L_x_3558) ;  /* 0x0000001800208947 */ /* 0x001fec0003800000 */
.L_x_3621:
[----:B------:R-:W1:Y:S02]  /*13c00*/  SYNCS.PHASECHK.TRANS64.TRYWAIT P0, [R7+URZ], R2 ;  /* 0x00000002070075a7 */ /* 0x000e64000800017f */
[----:B-1----:R-:W-:Y:S05]  /*13c10*/  @!P0 BRA `(.L_x_3559) ;  /* 0x00000018002c8947 */ /* 0x002fea0003800000 */
.L_x_3622:
[----:B------:R-:W-:Y:S05]  /*13c20*/  @!P2 BRA `(.L_x_3560) ;  /* 0x000000000004a947 */ /* 0x000fea0003800000 */
[----:B------:R-:W-:Y:S01]  /*13c30*/  BPT.TRAP 0x1 ;  /* 0x000000040000795c */ /* 0x000fe20000300000 */
.L_x_3560:
[----:B------:R-:W-:-:S04]  /*13c40*/  VIADD R0, R0, 0x28c60 ;  /* 0x00028c6000007836 */ /* 0x000fc80000000000 */
[----:B------:R-:W-:-:S04]  /*13c50*/  IMAD R4, R19, 0x8, R0 ;  /* 0x0000000813047824 */ /* 0x000fc800078e0200 */
[----:B------:R-:W4:Y:S02]  /*13c60*/  SYNCS.PHASECHK.TRANS64.TRYWAIT P0, [R4+URZ], R5 ;  /* 0x00000005040075a7 */ /* 0x000f24000800017f */
[----:B----4-:R-:W-:Y:S05]  /*13c70*/  @!P0 BRA `(.L_x_3561) ;  /* 0x0000001800288947 */ /* 0x010fea0003800000 */
.L_x_3623:
[----:B------:R-:W-:-:S07]  /*13c80*/  IMAD R3, R3, 0x8, R0 ;  /* 0x0000000803037824 */ /* 0x000fce00078e0200 */
.L_x_3562:
[----:B------:R0:W0:Y:S02]  /*13c90*/  SYNCS.PHASECHK.TRANS64.TRYWAIT P0, [R3+URZ], R2 ;  /* 0x00000002030075a7 */ /* 0x000024000800017f */
[----:B0-----:R-:W-:Y:S05]  /*13ca0*/  @!P0 NANOSLEEP.SYNCS 0x989680 ;  /* 0x009896800000895d */ /* 0x001fea0003900000 */
[----:B------:R-:W0:Y:S02]  /*13cb0*/  @!P0 SYNCS.PHASECHK.TRANS64 P0, [R3+URZ], R2 ;  /* 0x00000002030085a7 */ /* 0x000e24000800007f */
[----:B0-----:R-:W-:Y:S05]  /*13cc0*/  @!P0 BRA `(.L_x_3562) ;  /* 0xfffffffc00f08947 */ /* 0x001fea000383ffff */
.L_x_3555:
[----:B------:R-:W-:Y:S05]  /*13cd0*/  BSYNC B0 ;  /* 0x0000000000007941 */ /* 0x000fea0003800000 */
.L_x_3554:
[----:B------:R-:W-:Y:S05]  /*13ce0*/  EXIT ;  /* 0x000000000000794d */ /* 0x000fea0003800000 */
.L_x_3381:
[----:B0-----:R-:W-:-:S04]  /*13cf0*/  IMAD.U32 R3, RZ, RZ, UR17 ;  /* 0x00000011ff037e24 */ /* 0x001fc8000f8e00ff */
[----:B------:R0:W1:Y:S03]  /*13d00*/  SYNCS.PHASECHK.TRANS64.TRYWAIT P0, [R3+URZ+0x28c50], R0 ;  /* 0x028c5000030075a7 */ /* 0x000066000800017f */
[----:B-1----:R-:W-:Y:S05]  /*13d10*/  @!P0 NANOSLEEP.SYNCS 0x989680 ;  /* 0x009896800000895d */ /* 0x002fea0003900000 */
[----:B------:R-:W1:Y:S02]  /*13d20*/  @!P0 SYNCS.PHASECHK.TRANS64 P0, [R3+URZ+0x28c50], R0 ;  /* 0x028c5000030085a7 */ /* 0x000e64000800007f */
[----:B-1----:R-:W-:Y:S05]  /*13d30*/  @!P0 BRA `(.L_x_3381) ;  /* 0xfffffffc00ec8947 */ /* 0x002fea000383ffff */
[----:B------:R-:W-:Y:S05]  /*13d40*/  BRA `(.L_x_3563) ;  /* 0xfffffee000c47947 */ /* 0x000fea000383ffff */
.L_x_3386:
[----:B-1----:R-:W-:-:S04]  /*13d50*/  IMAD.U32 R3, RZ, RZ, UR6 ;  /* 0x00000006ff037e24 */ /* 0x002fc8000f8e00ff */
[----:B------:R1:W2:Y:S03]  /*13d60*/  SYNCS.PHASECHK.TRANS64.TRYWAIT P0, [R3+URZ+0x28c50], R0 ;  /* 0x028c5000030075a7 */ /* 0x0002a6000800017f */
[----:B--2---:R-:W-:Y:S05]  /*13d70*/  @!P0 NANOSLEEP.SYNCS 0x989680 ;  /* 0x009896800000895d */ /* 0x004fea0003900000 */
[----:B------:R-:W2:Y:S02]  /*13d80*/  @!P0 SYNCS.PHASECHK.TRANS64 P0, [R3+URZ+0x28c50], R0 ;  /* 0x028c5000030085a7 */ /* 0x000ea4000800007f */
[----:B--2---:R-:W-:Y:S05]  /*13d90*/  @!P0 BRA `(.L_x_3386) ;  /* 0xfffffffc00ec8947 */ /* 0x004fea000383ffff */
[----:B------:R-:W-:Y:S05]  /*13da0*/  BRA `(.L_x_3385) ;  /* 0xfffffeec00dc7947 */ /* 0x000fea000383ffff */
.L_x_3390:
[----:B0-----:R-:W-:-:S04]  /*13db0*/  IMAD.U32 R3, RZ, RZ, UR38 ;  /* 0x00000026ff037e24 */ /* 0x001fc8000f8e00ff */
[----:B------:R0:W1:Y:S03]  /*13dc0*/  SYNCS.PHASECHK.TRANS64.TRYWAIT P1, [R3+URZ+0x28c00], R0 ;  /* 0x028c0000030075a7 */ /* 0x000066000802017f */
[----:B-1----:R-:W-:Y:S05]  /*13dd0*/  @!P1 NANOSLEEP.SYNCS 0x989680 ;  /* 0x009896800000995d */ /* 0x002fea0003900000 */
[----:B------:R-:W1:Y:S02]  /*13de0*/  @!P1 SYNCS.PHASECHK.TRANS64 P1, [R3+URZ+0x28c00], R0 ;  /* 0x028c0000030095a7 */ /* 0x000e64000802007f */
[----:B-1----:R-:W-:Y:S05]  /*13df0*/  @!P1 BRA `(.L_x_3390) ;  /* 0xfffffffc00ec9947 */ /* 0x002fea000383ffff */
[----:B------:R-:W-:Y:S05]  /*13e00*/  BRA `(.L_x_3564) ;  /* 0xffffff0000ec7947 */ /* 0x000fea000383ffff */
.L_x_3394:
[----:B--2---:R2:W3:Y:S02]  /*13e10*/  SYNCS.PHASECHK.TRANS64.TRYWAIT P1, [R7+URZ+0x28c30], R8 ;  /* 0x028c3008070075a7 */ /* 0x0044e4000802017f */
[----:B---3--:R-:W-:Y:S05]  /*13e20*/  @!P1 NANOSLEEP.SYNCS 0x989680 ;  /* 0x009896800000995d */ /* 0x008fea0003900000 */
[----:B------:R-:W3:Y:S02]  /*13e30*/  @!P1 SYNCS.PHASECHK.TRANS64 P1, [R7+URZ+0x28c30], R8 ;  /* 0x028c3008070095a7 */ /* 0x000ee4000802007f */
[----:B---3--:R-:W-:Y:S05]  /*13e40*/  @!P1 BRA `(.L_x_3394) ;  /* 0xfffffffc00f09947 */ /* 0x008fea000383ffff */
[----:B------:R-:W-:Y:S05]  /*13e50*/  BRA `(.L_x_3393) ;  /* 0xffffff0400087947 */ /* 0x000fea000383ffff */
.L_x_3398:
[----:B----4-:R4:W0:Y:S02]  /*13e60*/  SYNCS.PHASECHK.TRANS64.TRYWAIT P2, [R7+URZ+0x28c50], R8 ;  /* 0x028c5008070075a7 */ /* 0x010824000804017f */
[----:B0-----:R-:W-:Y:S05]  /*13e70*/  @!P2 NANOSLEEP.SYNCS 0x989680 ;  /* 0x009896800000a95d */ /* 0x001fea0003900000 */
[----:B------:R-:W0:Y:S02]  /*13e80*/  @!P2 SYNCS.PHASECHK.TRANS64 P2, [R7+URZ+0x28c50], R8 ;  /* 0x028c50080700a5a7 */ /* 0x000e24000804007f */
[----:B0-----:R-:W-:Y:S05]  /*13e90*/  @!P2 BRA `(.L_x_3398) ;  /* 0xfffffffc00f0a947 */ /* 0x001fea000383ffff */
[----:B------:R-:W-:Y:S05]  /*13ea0*/  BRA `(.L_x_3397) ;  /* 0xffffff1800207947 */ /* 0x000fea000383ffff */
.L_x_3403:
[----:B-1----:R-:W-:-:S04]  /*13eb0*/  IMAD.U32 R0, RZ, RZ, UR24 ;  /* 0x00000018ff007e24 */ /* 0x002fc8000f8e00ff */
[----:B------:R1:W2:Y:S03]  /*13ec0*/  SYNCS.PHASECHK.TRANS64.TRYWAIT P2, [R0+URZ+0x28c30], R7 ;  /* 0x028c3007000075a7 */ /* 0x0002a6000804017f */
[----:B--2---:R-:W-:Y:S05]  /*13ed0*/  @!P2 NANOSLEEP.SYNCS 0x989680 ;  /* 0x009896800000a95d */ /* 0x004fea0003900000 */
[----:B------:R-:W2:Y:S02]  /*13ee0*/  @!P2 SYNCS.PHASECHK.TRANS64 P2, [R0+URZ+0x28c30], R7 ;  /* 0x028c30070000a5a7 */ /* 0x000ea4000804007f */
[----:B--2---:R-:W-:Y:S05]  /*13ef0*/  @!P2 BRA `(.L_x_3403) ;  /* 0xfffffffc00eca947 */ /* 0x004fea000383ffff */
[----:B------:R-:W-:Y:S05]  /*13f00*/  BRA `(.L_x_3402) ;  /* 0xffffff1c00047947 */ /* 0x000fea000383ffff */
.L_x_3407:
[----:B--2---:R2:W3:Y:S02]  /*13f10*/  SYNCS.PHASECHK.TRANS64.TRYWAIT P2, [R9+URZ+0x28c50], R7 ;  /* 0x028c5007090075a7 */ /* 0x0044e4000804017f */
[----:B---3--:R-:W-:Y:S05]  /*13f20*/  @!P2 NANOSLEEP.SYNCS 0x989680 ;  /* 0x009896800000a95d */ /* 0x008fea0003900000 */
[----:B------:R-:W3:Y:S02]  /*13f30*/  @!P2 SYNCS.PHASECHK.TRANS64 P2, [R9+URZ+0x28c50], R7 ;  /* 0x028c50070900a5a7 */ /* 0x000ee4000804007f */
[----:B---3--:R-:W-:Y:S05]  /*13f40*/  @!P2 BRA `(.L_x_3407) ;  /* 0xfffffffc00f0a947 */ /* 0x008fea000383ffff */
[----:B------:R-:W-:Y:S05]  /*13f50*/  BRA `(.L_x_3406) ;  /* 0xffffff3400347947 */ /* 0x000fea000383ffff */
.L_x_3446:
[----:B------:R-:W1:Y:S01]  /*13f60*/  S2R R4, SR_TID.X ;  /* 0x0000000000047919 */ /* 0x000e620000002100 */
[----:B------:R-:W-:Y:S01]  /*13f70*/  BSSY B0, `(.L_x_3565) ;  /* 0x000000a000007945 */ /* 0x000fe20003800000 */
[----:B------:R-:W-:Y:S02]  /*13f80*/  IMAD.MOV.U32 R12, RZ, RZ, RZ ;  /* 0x000000ffff0c7224 */ /* 0x000fe400078e00ff */
[----:B0-----:R-:W-:Y:S02]  /*13f90*/  IMAD.MOV.U32 R11, RZ, RZ, 0x1f ;  /* 0x0000001fff0b7424 */ /* 0x001fe400078e00ff */
[----:B------:R-:W-:Y:S01]  /*13fa0*/  IMAD.MOV.U32 R15, RZ, RZ, -0x1 ;  /* 0xffffffffff0f7424 */ /* 0x000fe200078e00ff */
[----:B-1----:R-:W-:-:S04]  /*13fb0*/  SHF.R.U32.HI R4, RZ, 0x5, R4 ;  /* 0x00000005ff047819 */ /* 0x002fc80000011604 */
[----:B------:R-:W-:-:S05]  /*13fc0*/  LOP3.LUT R4, R4, 0x3, RZ, 0xc0, !PT ;  /* 0x0000000304047812 */ /* 0x000fca00078ec0ff */
[----:B------:R-:W-:-:S07]  /*13fd0*/  IMAD.MOV.U32 R13, RZ, RZ, R4 ;  /* 0x000000ffff0d7224 */ /* 0x000fce00078e0004 */
[----:B---3--:R-:W-:Y:S05]  /*13fe0*/  WARPSYNC.COLLECTIVE R15, `(.L_x_3566) ;  /* 0x000000000f087348 */ /* 0x008fea0003c00000 */
[----:B------:R0:W1:Y:S02]  /*13ff0*/  SHFL.IDX P6, R14, R13, R12, R11 ;  /* 0x0000000c0d0e7389 */ /* 0x00006400000c000b */
[----:B01-3--:R-:W-:Y:S01]  /*14000*/  ENDCOLLECTIVE ;  /* 0x000000000000791b */ /* 0x00bfe20003800000 */
.L_x_3566:
[----:B------:R-:W-:Y:S05]  /*14010*/  BSYNC B0 ;  /* 0x0000000000007941 */ /* 0x000fea0003800000 */
.L_x_3565:
[----:B------:R-:W-:Y:S05]  /*14020*/  BRA `(.L_x_3567) ;  /* 0xffffffa400d07947 */ /* 0x000fea000383ffff */
.L_x_3448:
[----:B------:R-:W-:Y:S01]  /*14030*/  BSSY B0, `(.L_x_3568) ;  /* 0x0000006000007945 */ /* 0x000fe20003800000 */
[----:B------:R-:W-:-:S07]  /*14040*/  IMAD.MOV.U32 R15, RZ, RZ, -0x1 ;  /* 0xffffffffff0f7424 */ /* 0x000fce00078e00ff */
[----:B0--34-:R-:W-:Y:S05]  /*14050*/  WARPSYNC.COLLECTIVE R15, `(.L_x_3569) ;  /* 0x000000000f0c7348 */ /* 0x019fea0003c00000 */
[----:B------:R-:W-:Y:S02]  /*14060*/  ELECT P6, UR62, PT ;  /* 0x00000000003e782f */ /* 0x000fe400038c0000 */
[----:B------:R-:W-:Y:S01]  /*14070*/  MOV R14, UR62 ;  /* 0x0000003e000e7c02 */ /* 0x000fe20008000f00 */
[----:B0--34-:R-:W-:Y:S10]  /*14080*/  ENDCOLLECTIVE ;  /* 0x000000000000791b */ /* 0x019ff40003800000 */
.L_x_3569:
[----:B------:R-:W-:Y:S05]  /*14090*/  BSYNC B0 ;  /* 0x0000000000007941 */ /* 0x000fea0003800000 */
.L_x_3568:
[----:B------:R-:W-:Y:S05]  /*140a0*/  BRA `(.L_x_3570) ;  /* 0xffffffa400d47947 */ /* 0x000fea000383ffff */
.L_x_3450:
[----:B-1----:R1:W2:Y:S02]  /*140b0*/  SYNCS.PHASECHK.TRANS64.TRYWAIT P0, [R0+URZ+0x28c40], R2 ;  /* 0x028c4002000075a7 */ /* 0x0022a4000800017f */
[----:B--2---:R-:W-:Y:S05]  /*140c0*/  @!P0 NANOSLEEP.SYNCS 0x989680 ;  /* 0x009896800000895d */ /* 0x004fea0003900000 */
[----:B------:R-:W2:Y:S02]  /*140d0*/  @!P0 SYNCS.PHASECHK.TRANS64 P0, [R0+URZ+0x28c40], R2 ;  /* 0x028c4002000085a7 */ /* 0x000ea4000800007f */
[----:B--2---:R-:W-:Y:S05]  /*140e0*/  @!P0 BRA `(.L_x_3450) ;  /* 0xfffffffc00f08947 */ /* 0x004fea000383ffff */
[----:B------:R-:W-:Y:S05]  /*140f0*/  BRA `(.L_x_3571) ;  /* 0xffffffa800347947 */ /* 0x000fea000383ffff */
.L_x_3454:
[----:B------:R-:W2:Y:S01]  /*14100*/  LDL.LU R11, [R1+0x40] ;  /* 0x00004000010b7983 */ /* 0x000ea20000300800 */
[----:B------:R-:W-:Y:S02]  /*14110*/  IMAD.MOV.U32 R13, RZ, RZ, R3 ;  /* 0x000000ffff0d7224 */ /* 0x000fe400078e0003 */
[----:B------:R-:W-:Y:S01]  /*14120*/  IMAD.MOV.U32 R12, RZ, RZ, RZ ;  /* 0x000000ffff0c7224 */ /* 0x000fe200078e00ff */
[----:B------:R-:W0:Y:S01]  /*14130*/  S2R R5, SR_TID.X ;  /* 0x0000000000057919 */ /* 0x000e220000002100 */
[----:B------:R-:W-:Y:S01]  /*14140*/  IMAD.MOV.U32 R15, RZ, RZ, -0x1 ;  /* 0xffffffffff0f7424 */ /* 0x000fe200078e00ff */
[----:B0-----:R-:W-:-:S04]  /*14150*/  LOP3.LUT R5, R5, 0x7f, RZ, 0xc0, !PT ;  /* 0x0000007f05057812 */ /* 0x001fc800078ec0ff */
        /* <DEDUP_REMOVED lines=9> */
.L_x_3572:
[----:B------:R-:W-:Y:S02]  /*141f0*/  IMAD.MOV.U32 R13, RZ, RZ, R4 ;  /* 0x000000ffff0d7224 */ /* 0x000fe400078e0004 */
[----:B------:R-:W-:-:S07]  /*14200*/  IMAD.MOV.U32 R6, RZ, RZ, R14 ;  /* 0x000000ffff067224 */ /* 0x000fce00078e000e */
[----:B------:R-:W-:Y:S05]  /*14210*/  WARPSYNC.COLLECTIVE R15, `(.L_x_3573) ;  /* 0x000000000f087348 */ /* 0x000fea0003c00000 */
[----:B------:R0:W1:Y:S02]  /*14220*/  SHFL.IDX P6, R14, R13, R12, R11 ;  /* 0x0000000c0d0e7389 */ /* 0x00006400000c000b */
[----:B01----:R-:W-:Y:S01]  /*14230*/  ENDCOLLECTIVE ;  /* 0x000000000000791b */ /* 0x003fe20003800000 */
.L_x_3573:
[----:B------:R-:W-:Y:S02]  /*14240*/  IMAD.MOV.U32 R13, RZ, RZ, R3 ;  /* 0x000000ffff0d7224 */ /* 0x000fe400078e0003 */
[----:B------:R-:W-:Y:S02]  /*14250*/  IMAD.MOV.U32 R12, RZ, RZ, 0x1 ;  /* 0x00000001ff0c7424 */ /* 0x000fe400078e00ff */
[----:B------:R-:W-:-:S07]  /*14260*/  IMAD.MOV.U32 R7, RZ, RZ, R14 ;  /* 0x000000ffff077224 */ /* 0x000fce00078e000e */
[----:B------:R-:W-:Y:S05]  /*14270*/  WARPSYNC.COLLECTIVE R15, `(.L_x_3574) ;  /* 0x000000000f087348 */ /* 0x000fea0003c00000 */
[----:B------:R0:W1:Y:S02]  /*14280*/  SHFL.IDX P6, R14, R13, R12, R11 ;  /* 0x0000000c0d0e7389 */ /* 0x00006400000c000b */
[----:B01----:R-:W-:Y:S01]  /*14290*/  ENDCOLLECTIVE ;  /* 0x000000000000791b */ /* 0x003fe20003800000 */
.L_x_3574:
        /* <DEDUP_REMOVED lines=15> */
.L_x_3575:
[----:B------:R-:W-:Y:S02]  /*14390*/  IMAD.MOV.U32 R13, RZ, RZ, R3 ;  /* 0x000000ffff0d7224 */ /* 0x000fe400078e0003 */
[----:B------:R-:W-:Y:S02]  /*143a0*/  IMAD.MOV.U32 R12, RZ, RZ, 0x2 ;  /* 0x00000002ff0c7424 */ /* 0x000fe400078e00ff */
[----:B------:R-:W-:-:S07]  /*143b0*/  IMAD.MOV.U32 R5, RZ, RZ, R14 ;  /* 0x000000ffff057224 */ /* 0x000fce00078e000e */
[----:B------:R-:W-:Y:S05]  /*143c0*/  WARPSYNC.COLLECTIVE R15, `(.L_x_3576) ;  /* 0x000000000f087348 */ /* 0x000fea0003c00000 */
[----:B------:R0:W1:Y:S02]  /*143d0*/  SHFL.IDX P6, R14, R13, R12, R11 ;  /* 0x0000000c0d0e7389 */ /* 0x00006400000c000b */
[----:B01----:R-:W-:Y:S01]  /*143e0*/  ENDCOLLECTIVE ;  /* 0x000000000000791b */ /* 0x003fe20003800000 */
.L_x_3576:
        /* <DEDUP_REMOVED lines=10> */
[----:B------:R-:W-:Y:S01]  /*14490*/  ISETP.GE.AND P1, PT, R5, R0, PT ;  /* 0x000000000500720c */ /* 0x000fe20003f26270 */
[----:B0-----:R-:W-:-:S12]  /*144a0*/  IMAD.MOV.U32 R6, RZ, RZ, R14 ;  /* 0x000000ffff067224 */ /* 0x001fd800078e000e */
[----:B------:R-:W-:Y:S05]  /*144b0*/  WARPSYNC.COLLECTIVE R15, `(.L_x_3577) ;  /* 0x000000000f087348 */ /* 0x000fea0003c00000 */
[----:B------:R0:W1:Y:S02]  /*144c0*/  SHFL.IDX P6, R14, R13, R12, R11 ;  /* 0x0000000c0d0e7389 */ /* 0x00006400000c000b */
[----:B01----:R-:W-:Y:S01]  /*144d0*/  ENDCOLLECTIVE ;  /* 0x000000000000791b */ /* 0x003fe20003800000 */
.L_x_3577:
[----:B------:R-:W-:Y:S02]  /*144e0*/  IMAD.MOV.U32 R13, RZ, RZ, R3 ;  /* 0x000000ffff0d7224 */ /* 0x000fe400078e0003 */
[----:B------:R-:W-:Y:S02]  /*144f0*/  IMAD.MOV.U32 R12, RZ, RZ, 0x3 ;  /* 0x00000003ff0c7424 */ /* 0x000fe400078e00ff */
[----:B------:R-:W-:-:S07]  /*14500*/  IMAD.MOV.U32 R5, RZ, RZ, R14 ;  /* 0x000000ffff057224 */ /* 0x000fce00078e000e */
[----:B------:R-:W-:Y:S05]  /*14510*/  WARPSYNC.COLLECTIVE R15, `(.L_x_3578) ;  /* 0x000000000f087348 */ /* 0x000fea0003c00000 */
[----:B------:R0:W1:Y:S02]  /*14520*/  SHFL.IDX P6, R14, R13, R12, R11 ;  /* 0x0000000c0d0e7389 */ /* 0x00006400000c000b */
[----:B01----:R-:W-:Y:S01]  /*14530*/  ENDCOLLECTIVE ;  /* 0x000000000000791b */ /* 0x003fe20003800000 */
.L_x_3578:
        /* <DEDUP_REMOVED lines=13> */
.L_x_3579:
[----:B------:R-:W-:Y:S01]  /*14610*/  IMAD.MOV.U32 R3, RZ, RZ, R14 ;  /* 0x000000ffff037224 */ /* 0x000fe200078e000e */
[----:B------:R-:W-:Y:S06]  /*14620*/  BRA `(.L_x_3580) ;  /* 0xffffffac00747947 */ /* 0x000fec000383ffff */
.L_x_3457:
[----:B0-----:R0:W1:Y:S02]  /*14630*/  SYNCS.PHASECHK.TRANS64.TRYWAIT P0, [R18+URZ+0x28c20], R0 ;  /* 0x028c2000120075a7 */ /* 0x001064000800017f */
[----:B-1----:R-:W-:Y:S05]  /*14640*/  @!P0 NANOSLEEP.SYNCS 0x989680 ;  /* 0x009896800000895d */ /* 0x002fea0003900000 */
[----:B------:R-:W1:Y:S02]  /*14650*/  @!P0 SYNCS.PHASECHK.TRANS64 P0, [R18+URZ+0x28c20], R0 ;  /* 0x028c2000120085a7 */ /* 0x000e64000800007f */
[----:B-1----:R-:W-:Y:S05]  /*14660*/  @!P0 BRA `(.L_x_3457) ;  /* 0xfffffffc00f08947 */ /* 0x002fea000383ffff */
[----:B------:R-:W-:Y:S05]  /*14670*/  BRA `(.L_x_3581) ;  /* 0xffffffac00d07947 */ /* 0x000fea000383ffff */
.L_x_3461:
[----:B0-----:R0:W1:Y:S02]  /*14680*/  SYNCS.PHASECHK.TRANS64.TRYWAIT P0, [R0+URZ+0x28c60], R2 ;  /* 0x028c6002000075a7 */ /* 0x001064000800017f */
[----:B-1----:R-:W-:Y:S05]  /*14690*/  @!P0 NANOSLEEP.SYNCS 0x989680 ;  /* 0x009896800000895d */ /* 0x002fea0003900000 */
[----:B------:R-:W1:Y:S02]  /*146a0*/  @!P0 SYNCS.PHASECHK.TRANS64 P0, [R0+URZ+0x28c60], R2 ;  /* 0x028c6002000085a7 */ /* 0x000e64000800007f */
[----:B-1----:R-:W-:Y:S05]  /*146b0*/  @!P0 BRA `(.L_x_3461) ;  /* 0xfffffffc00f08947 */ /* 0x002fea000383ffff */
[----:B------:R-:W-:Y:S05]  /*146c0*/  BRA `(.L_x_3582) ;  /* 0xffffffac00f47947 */ /* 0x000fea000383ffff */
.L_x_3480:
[----:B-1----:R1:W2:Y:S02]  /*146d0*/  SYNCS.PHASECHK.TRANS64.TRYWAIT P0, [R3+URZ+0x28c40], R2 ;  /* 0x028c4002030075a7 */ /* 0x0022a4000800017f */
[----:B--2---:R-:W-:Y:S05]  /*146e0*/  @!P0 NANOSLEEP.SYNCS 0x989680 ;  /* 0x009896800000895d */ /* 0x004fea0003900000 */
[----:B------:R-:W2:Y:S02]  /*146f0*/  @!P0 SYNCS.PHASECHK.TRANS64 P0, [R3+URZ+0x28c40], R2 ;  /* 0x028c4002030085a7 */ /* 0x000ea4000800007f */
[----:B--2---:R-:W-:Y:S05]  /*14700*/  @!P0 BRA `(.L_x_3480) ;  /* 0xfffffffc00f08947 */ /* 0x004fea000383ffff */
[----:B------:R-:W-:Y:S05]  /*14710*/  BRA `(.L_x_3583) ;  /* 0xffffffbc00047947 */ /* 0x000fea000383ffff */
.L_x_3485:
[----:B--2---:R2:W3:Y:S02]  /*14720*/  SYNCS.PHASECHK.TRANS64.TRYWAIT P0, [R3+URZ+0x28c60], R2 ;  /* 0x028c6002030075a7 */ /* 0x0044e4000800017f */
[----:B---3--:R-:W-:Y:S05]  /*14730*/  @!P0 NANOSLEEP.SYNCS 0x989680 ;  /* 0x009896800000895d */ /* 0x008fea0003900000 */
[----:B------:R-:W3:Y:S02]  /*14740*/  @!P0 SYNCS.PHASECHK.TRANS64 P0, [R3+URZ+0x28c60], R2 ;  /* 0x028c6002030085a7 */ /* 0x000ee4000800007f */
[----:B---3--:R-:W-:Y:S05]  /*14750*/  @!P0 BRA `(.L_x_3485) ;  /* 0xfffffffc00f08947 */ /* 0x008fea000383ffff */
[----:B------:R-:W-:Y:S05]  /*14760*/  BRA `(.L_x_3584) ;  /* 0xffffffbc00807947 */ /* 0x000fea000383ffff */
.L_x_3500:
[----:B0-----:R0:W1:Y:S02]  /*14770*/  SYNCS.PHASECHK.TRANS64.TRYWAIT P0, [R4+URZ+0x28c40], R2 ;  /* 0x028c4002040075a7 */ /* 0x001064000800017f */
[----:B-1----:R-:W-:Y:S05]  /*14780*/  @!P0 NANOSLEEP.SYNCS 0x989680 ;  /* 0x009896800000895d */ /* 0x002fea0003900000 */
[----:B------:R-:W1:Y:S02]  /*14790*/  @!P0 SYNCS.PHASECHK.TRANS64 P0, [R4+URZ+0x28c40], R2 ;  /* 0x028c4002040085a7 */ /* 0x000e64000800007f */
[----:B-1----:R-:W-:Y:S05]  /*147a0*/  @!P0 BRA `(.L_x_3500) ;  /* 0xfffffffc00f08947 */ /* 0x002fea000383ffff */
[----:B------:R-:W-:Y:S05]  /*147b0*/  BRA `(.L_x_3585) ;  /* 0xffffffc8005c7947 */ /* 0x000fea000383ffff */
.L_x_3505:
[----:B-1----:R1:W2:Y:S02]  /*147c0*/  SYNCS.PHASECHK.TRANS64.TRYWAIT P0, [R4+URZ+0x28c60], R2 ;  /* 0x028c6002040075a7 */ /* 0x0022a4000800017f */
[----:B--2---:R-:W-:Y:S05]  /*147d0*/  @!P0 NANOSLEEP.SYNCS 0x989680 ;  /* 0x009896800000895d */ /* 0x004fea0003900000 */
[----:B------:R-:W2:Y:S02]  /*147e0*/  @!P0 SYNCS.PHASECHK.TRANS64 P0, [R4+URZ+0x28c60], R2 ;  /* 0x028c6002040085a7 */ /* 0x000ea4000800007f */
[----:B--2---:R-:W-:Y:S05]  /*147f0*/  @!P0 BRA `(.L_x_3505) ;  /* 0xfffffffc00f08947 */ /* 0x004fea000383ffff */
[----:B------:R-:W-:Y:S05]  /*14800*/  BRA `(.L_x_3586) ;  /* 0xffffffc800d87947 */ /* 0x000fea000383ffff */
.L_x_3520:
[----:B-1----:R1:W2:Y:S02]  /*14810*/  SYNCS.PHASECHK.TRANS64.TRYWAIT P0, [R4+URZ+0x28c40], R2 ;  /* 0x028c4002040075a7 */ /* 0x0022a4000800017f */
[----:B--2---:R-:W-:Y:S05]  /*14820*/  @!P0 NANOSLEEP.SYNCS 0x989680 ;  /* 0x009896800000895d */ /* 0x004fea0003900000 */
[----:B------:R-:W2:Y:S02]  /*14830*/  @!P0 SYNCS.PHASECHK.TRANS64 P0, [R4+URZ+0x28c40], R2 ;  /* 0x028c4002040085a7 */ /* 0x000ea4000800007f */
[----:B--2---:R-:W-:Y:S05]  /*14840*/  @!P0 BRA `(.L_x_3520) ;  /* 0xfffffffc00f08947 */ /* 0x004fea000383ffff */
[----:B------:R-:W-:Y:S05]  /*14850*/  BRA `(.L_x_3587) ;  /* 0xffffffd400987947 */ /* 0x000fea000383ffff */
.L_x_3525:
[----:B0-----:R0:W2:Y:S02]  /*14860*/  SYNCS.PHASECHK.TRANS64.TRYWAIT P0, [R4+URZ+0x28c60], R2 ;  /* 0x028c6002040075a7 */ /* 0x0010a4000800017f */
[----:B--2---:R-:W-:Y:S05]  /*14870*/  @!P0 NANOSLEEP.SYNCS 0x989680 ;  /* 0x009896800000895d */ /* 0x004fea0003900000 */
[----:B------:R-:W2:Y:S02]  /*14880*/  @!P0 SYNCS.PHASECHK.TRANS64 P0, [R4+URZ+0x28c60], R2 ;  /* 0x028c6002040085a7 */ /* 0x000ea4000800007f */
[----:B--2---:R-:W-:Y:S05]  /*14890*/  @!P0 BRA `(.L_x_3525) ;  /* 0xfffffffc00f08947 */ /* 0x004fea000383ffff */
[----:B------:R-:W-:Y:S05]  /*148a0*/  BRA `(.L_x_3588) ;  /* 0xffffffd800147947 */ /* 0x000fea000383ffff */
.L_x_3541:
[----:B------:R-:W2:Y:S01]  /*148b0*/  LDL R3, [R1] ;  /* 0x0000000001037983 */ /* 0x000ea20000100800 */
[----:B------:R-:W-:Y:S01]  /*148c0*/  BSSY B0, `(.L_x_3589) ;  /* 0x0000008000007945 */ /* 0x000fe20003800000 */
[----:B------:R-:W-:Y:S02]  /*148d0*/  IMAD.MOV.U32 R12, RZ, RZ, RZ ;  /* 0x000000ffff0c7224 */ /* 0x000fe400078e00ff */
[----:B0-----:R-:W-:Y:S02]  /*148e0*/  IMAD.MOV.U32 R11, RZ, RZ, 0x1f ;  /* 0x0000001fff0b7424 */ /* 0x001fe400078e00ff */
[----:B------:R-:W-:Y:S02]  /*148f0*/  IMAD.MOV.U32 R15, RZ, RZ, -0x1 ;  /* 0xffffffffff0f7424 */ /* 0x000fe400078e00ff */
[----:B--2---:R-:W-:-:S07]  /*14900*/  IMAD.MOV.U32 R13, RZ, RZ, R3 ;  /* 0x000000ffff0d7224 */ /* 0x004fce00078e0003 */
[----:B-1----:R-:W-:Y:S05]  /*14910*/  WARPSYNC.COLLECTIVE R15, `(.L_x_3590) ;  /* 0x000000000f087348 */ /* 0x002fea0003c00000 */
[----:B------:R0:W2:Y:S02]  /*14920*/  SHFL.IDX P6, R14, R13, R12, R11 ;  /* 0x0000000c0d0e7389 */ /* 0x0000a400000c000b */
[----:B012---:R-:W-:Y:S01]  /*14930*/  ENDCOLLECTIVE ;  /* 0x000000000000791b */ /* 0x007fe20003800000 */
.L_x_3590:
[----:B------:R-:W-:Y:S05]  /*14940*/  BSYNC B0 ;  /* 0x0000000000007941 */ /* 0x000fea0003800000 */
.L_x_3589:
        /* <DEDUP_REMOVED lines=9> */
.L_x_3591:
        /* <DEDUP_REMOVED lines=9> */
[----:B-1----:R-:W-:-:S05]  /*14a70*/  @!P1 IMAD.WIDE R2, R6, 0x4, R4 ;  /* 0x0000000406029825 */ /* 0x002fca00078e0204 */
[----:B------:R-:W3:Y:S01]  /*14a80*/  @!P1 LDG.E R4, desc[UR40][R2.64] ;  /* 0x0000002802049981 */ /* 0x000ee2000c1e1900 */
[----:B------:R-:W-:Y:S01]  /*14a90*/  IMAD.MOV.U32 R6, RZ, RZ, RZ ;  /* 0x000000ffff067224 */ /* 0x000fe200078e00ff */
[C---:B------:R-:W-:Y:S02]  /*14aa0*/  ISETP.GE.U32.AND P2, PT, R10.reuse, 0x2, PT ;  /* 0x000000020a00780c */ /* 0x040fe40003f46070 */
[C---:B------:R-:W-:Y:S02]  /*14ab0*/  ISETP.GE.U32.AND P3, PT, R10.reuse, 0x4, PT ;  /* 0x000000040a00780c */ /* 0x040fe40003f66070 */
[C---:B------:R-:W-:Y:S02]  /*14ac0*/  ISETP.GE.U32.AND P4, PT, R10.reuse, 0x8, PT ;  /* 0x000000080a00780c */ /* 0x040fe40003f86070 */
[----:B------:R-:W-:Y:S01]  /*14ad0*/  ISETP.GE.U32.AND P5, PT, R10, 0x10, PT ;  /* 0x000000100a00780c */ /* 0x000fe20003fa6070 */
[----:B--2---:R-:W-:Y:S02]  /*14ae0*/  @!P1 IMAD.MOV.U32 R6, RZ, RZ, R8 ;  /* 0x000000ffff069224 */ /* 0x004fe400078e0008 */
[----:B------:R-:W-:-:S02]  /*14af0*/  IMAD.MOV.U32 R8, RZ, RZ, RZ ;  /* 0x000000ffff087224 */ /* 0x000fc400078e00ff */
[----:B---3--:R-:W-:Y:S01]  /*14b00*/  @!P1 IMAD.MOV.U32 R8, RZ, RZ, R4 ;  /* 0x000000ffff089224 */ /* 0x008fe200078e0004 */
[----:B------:R-:W-:Y:S01]  /*14b10*/  ISETP.NE.AND P1, PT, R10, RZ, PT ;  /* 0x000000ff0a00720c */ /* 0x000fe20003f25270 */
[----:B------:R-:W-:Y:S02]  /*14b20*/  IMAD.MOV.U32 R4, RZ, RZ, RZ ;  /* 0x000000ffff047224 */ /* 0x000fe400078e00ff */
[----:B------:R-:W-:-:S04]  /*14b30*/  IMAD R2, R8, R6, RZ ;  /* 0x0000000608027224 */ /* 0x000fc800078e02ff */
[----:B------:R-:W-:-:S07]  /*14b40*/  IMAD.MOV.U32 R13, RZ, RZ, R2 ;  /* 0x000000ffff0d7224 */ /* 0x000fce00078e0002 */
[----:B------:R-:W-:Y:S05]  /*14b50*/  WARPSYNC.COLLECTIVE R15, `(.L_x_3592) ;  /* 0x000000000f087348 */ /* 0x000fea0003c00000 */
[----:B------:R0:W1:Y:S02]  /*14b60*/  SHFL.UP P6, R14, R13, R12, R11 ;  /* 0x0400000c0d0e7389 */ /* 0x00006400000c000b */
[----:B01----:R-:W-:Y:S01]  /*14b70*/  ENDCOLLECTIVE ;  /* 0x000000000000791b */ /* 0x003fe20003800000 */
.L_x_3592:
[----:B------:R-:W-:Y:S01]  /*14b80*/  IMAD.MOV.U32 R12, RZ, RZ, 0x2 ;  /* 0x00000002ff0c7424 */ /* 0x000fe200078e00ff */
[----:B------:R-:W-:-:S05]  /*14b90*/  SEL R3, R14, RZ, P1 ;  /* 0x000000ff0e037207 */ /* 0x000fca0000800000 */
[----:B------:R-:W-:-:S04]  /*14ba0*/  IMAD.IADD R2, R2, 0x1, R3 ;  /* 0x0000000102027824 */ /* 0x000fc800078e0203 */
[----:B------:R-:W-:-:S07]  /*14bb0*/  IMAD.MOV.U32 R13, RZ, RZ, R2 ;  /* 0x000000ffff0d7224 */ /* 0x000fce00078e0002 */
[----:B------:R-:W-:Y:S05]  /*14bc0*/  WARPSYNC.COLLECTIVE R15, `(.L_x_3593) ;  /* 0x000000000f087348 */ /* 0x000fea0003c00000 */
[----:B------:R0:W1:Y:S02]  /*14bd0*/  SHFL.UP P6, R14, R13, R12, R11 ;  /* 0x0400000c0d0e7389 */ /* 0x00006400000c000b */
[----:B01----:R-:W-:Y:S01]  /*14be0*/  ENDCOLLECTIVE ;  /* 0x000000000000791b */ /* 0x003fe20003800000 */
.L_x_3593:
[----:B------:R-:W-:Y:S01]  /*14bf0*/  IMAD.MOV.U32 R12, RZ, RZ, 0x4 ;  /* 0x00000004ff0c7424 */ /* 0x000fe200078e00ff */
[----:B------:R-:W-:-:S05]  /*14c00*/  SEL R3, R14, RZ, P2 ;  /* 0x000000ff0e037207 */ /* 0x000fca0001000000 */
[----:B------:R-:W-:-:S04]  /*14c10*/  IMAD.IADD R2, R2, 0x1, R3 ;  /* 0x0000000102027824 */ /* 0x000fc800078e0203 */
[----:B------:R-:W-:-:S07]  /*14c20*/  IMAD.MOV.U32 R13, RZ, RZ, R2 ;  /* 0x000000ffff0d7224 */ /* 0x000fce00078e0002 */
[----:B------:R-:W-:Y:S05]  /*14c30*/  WARPSYNC.COLLECTIVE R15, `(.L_x_3594) ;  /* 0x000000000f087348 */ /* 0x000fea0003c00000 */
[----:B------:R0:W1:Y:S02]  /*14c40*/  SHFL.UP P6, R14, R13, R12, R11 ;  /* 0x0400000c0d0e7389 */ /* 0x00006400000c000b */
[----:B01----:R-:W-:Y:S01]  /*14c50*/  ENDCOLLECTIVE ;  /* 0x000000000000791b */ /* 0x003fe20003800000 */
.L_x_3594:
[----:B------:R-:W-:Y:S01]  /*14c60*/  IMAD.MOV.U32 R12, RZ, RZ, 0x8 ;  /* 0x00000008ff0c7424 */ /* 0x000fe200078e00ff */
[----:B------:R-:W-:-:S05]  /*14c70*/  SEL R3, R14, RZ, P3 ;  /* 0x000000ff0e037207 */ /* 0x000fca0001800000 */
[----:B------:R-:W-:-:S04]  /*14c80*/  IMAD.IADD R2, R2, 0x1, R3 ;  /* 0x0000000102027824 */ /* 0x000fc800078e0203 */
[----:B------:R-:W-:-:S07]  /*14c90*/  IMAD.MOV.U32 R13, RZ, RZ, R2 ;  /* 0x000000ffff0d7224 */ /* 0x000fce00078e0002 */
[----:B------:R-:W-:Y:S05]  /*14ca0*/  WARPSYNC.COLLECTIVE R15, `(.L_x_3595) ;  /* 0x000000000f087348 */ /* 0x000fea0003c00000 */
[----:B------:R0:W1:Y:S02]  /*14cb0*/  SHFL.UP P6, R14, R13, R12, R11 ;  /* 0x0400000c0d0e7389 */ /* 0x00006400000c000b */
[----:B01----:R-:W-:Y:S01]  /*14cc0*/  ENDCOLLECTIVE ;  /* 0x000000000000791b */ /* 0x003fe20003800000 */
.L_x_3595:
[----:B------:R-:W-:Y:S01]  /*14cd0*/  IMAD.MOV.U32 R12, RZ, RZ, 0x10 ;  /* 0x00000010ff0c7424 */ /* 0x000fe200078e00ff */
[----:B------:R-:W-:-:S05]  /*14ce0*/  SEL R3, R14, RZ, P4 ;  /* 0x000000ff0e037207 */ /* 0x000fca0002000000 */
[----:B------:R-:W-:-:S04]  /*14cf0*/  IMAD.IADD R2, R2, 0x1, R3 ;  /* 0x0000000102027824 */ /* 0x000fc800078e0203 */
[----:B------:R-:W-:-:S07]  /*14d00*/  IMAD.MOV.U32 R13, RZ, RZ, R2 ;  /* 0x000000ffff0d7224 */ /* 0x000fce00078e0002 */
[----:B------:R-:W-:Y:S05]  /*14d10*/  WARPSYNC.COLLECTIVE R15, `(.L_x_3596) ;  /* 0x000000000f087348 */ /* 0x000fea0003c00000 */
[----:B------:R0:W1:Y:S02]  /*14d20*/  SHFL.UP P6, R14, R13, R12, R11 ;  /* 0x0400000c0d0e7389 */ /* 0x00006400000c000b */
[----:B01----:R-:W-:Y:S01]  /*14d30*/  ENDCOLLECTIVE ;  /* 0x000000000000791b */ /* 0x003fe20003800000 */
.L_x_3596:
[----:B------:R-:W-:Y:S02]  /*14d40*/  IMAD.MOV.U32 R12, RZ, RZ, 0x1f ;  /* 0x0000001fff0c7424 */ /* 0x000fe400078e00ff */
[----:B------:R-:W-:Y:S01]  /*14d50*/  IMAD.MOV.U32 R11, RZ, RZ, 0x1f ;  /* 0x0000001fff0b7424 */ /* 0x000fe200078e00ff */
[----:B------:R-:W-:-:S05]  /*14d60*/  SEL R3, R14, RZ, P5 ;  /* 0x000000ff0e037207 */ /* 0x000fca0002800000 */
[----:B------:R-:W-:-:S04]  /*14d70*/  IMAD.IADD R2, R2, 0x1, R3 ;  /* 0x0000000102027824 */ /* 0x000fc800078e0203 */
[----:B------:R-:W-:-:S07]  /*14d80*/  IMAD.MOV.U32 R13, RZ, RZ, R2 ;  /* 0x000000ffff0d7224 */ /* 0x000fce00078e0002 */
[----:B------:R-:W-:Y:S05]  /*14d90*/  WARPSYNC.COLLECTIVE R15, `(.L_x_3597) ;  /* 0x000000000f087348 */ /* 0x000fea0003c00000 */
[----:B------:R0:W1:Y:S02]  /*14da0*/  SHFL.IDX P6, R14, R13, R12, R11 ;  /* 0x0000000c0d0e7389 */ /* 0x00006400000c000b */
[----:B01----:R-:W-:Y:S01]  /*14db0*/  ENDCOLLECTIVE ;  /* 0x000000000000791b */ /* 0x003fe20003800000 */
.L_x_3597:
[----:B------:R-:W-:Y:S05]  /*14dc0*/  BRA `(.L_x_3598) ;  /* 0xffffffe000647947 */ /* 0x000fea000383ffff */
.L_x_3544:
        /* <DEDUP_REMOVED lines=8> */
.L_x_3600:
[----:B------:R-:W-:Y:S05]  /*14e50*/  BSYNC B0 ;  /* 0x0000000000007941 */ /* 0x000fea0003800000 */
.L_x_3599:
[----:B------:R-:W-:Y:S01]  /*14e60*/  SEL R3, R14, RZ, P1 ;  /* 0x000000ff0e037207 */ /* 0x000fe20000800000 */
[----:B------:R-:W-:Y:S02]  /*14e70*/  IMAD.MOV.U32 R12, RZ, RZ, 0x2 ;  /* 0x00000002ff0c7424 */ /* 0x000fe400078e00ff */
[----:B------:R-:W-:Y:S02]  /*14e80*/  IMAD.MOV.U32 R11, RZ, RZ, RZ ;  /* 0x000000ffff0b7224 */ /* 0x000fe400078e00ff */
[----:B------:R-:W-:Y:S02]  /*14e90*/  IMAD.IADD R2, R2, 0x1, R3 ;  /* 0x0000000102027824 */ /* 0x000fe400078e0203 */
[----:B------:R-:W-:Y:S02]  /*14ea0*/  IMAD.MOV.U32 R15, RZ, RZ, -0x1 ;  /* 0xffffffffff0f7424 */ /* 0x000fe400078e00ff */
[----:B------:R-:W-:-:S07]  /*14eb0*/  IMAD.MOV.U32 R13, RZ, RZ, R2 ;  /* 0x000000ffff0d7224 */ /* 0x000fce00078e0002 */
[----:B------:R-:W-:Y:S05]  /*14ec0*/  WARPSYNC.COLLECTIVE R15, `(.L_x_3601) ;  /* 0x000000000f087348 */ /* 0x000fea0003c00000 */
[----:B------:R0:W1:Y:S02]  /*14ed0*/  SHFL.UP P6, R14, R13, R12, R11 ;  /* 0x0400000c0d0e7389 */ /* 0x00006400000c000b */
[----:B01----:R-:W-:Y:S01]  /*14ee0*/  ENDCOLLECTIVE ;  /* 0x000000000000791b */ /* 0x003fe20003800000 */
.L_x_3601:
[----:B------:R-:W-:Y:S01]  /*14ef0*/  IMAD.MOV.U32 R12, RZ, RZ, 0x4 ;  /* 0x00000004ff0c7424 */ /* 0x000fe200078e00ff */
[----:B------:R-:W-:-:S05]  /*14f00*/  SEL R3, R14, RZ, P2 ;  /* 0x000000ff0e037207 */ /* 0x000fca0001000000 */
[----:B------:R-:W-:-:S04]  /*14f10*/  IMAD.IADD R2, R2, 0x1, R3 ;  /* 0x0000000102027824 */ /* 0x000fc800078e0203 */
[----:B------:R-:W-:-:S07]  /*14f20*/  IMAD.MOV.U32 R13, RZ, RZ, R2 ;  /* 0x000000ffff0d7224 */ /* 0x000fce00078e0002 */
[----:B------:R-:W-:Y:S05]  /*14f30*/  WARPSYNC.COLLECTIVE R15, `(.L_x_3602) ;  /* 0x000000000f087348 */ /* 0x000fea0003c00000 */
[----:B------:R0:W1:Y:S02]  /*14f40*/  SHFL.UP P6, R14, R13, R12, R11 ;  /* 0x0400000c0d0e7389 */ /* 0x00006400000c000b */
[----:B01----:R-:W-:Y:S01]  /*14f50*/  ENDCOLLECTIVE ;  /* 0x000000000000791b */ /* 0x003fe20003800000 */
.L_x_3602:
[----:B------:R-:W-:Y:S01]  /*14f60*/  IMAD.MOV.U32 R12, RZ, RZ, 0x8 ;  /* 0x00000008ff0c7424 */ /* 0x000fe200078e00ff */
[----:B------:R-:W-:-:S05]  /*14f70*/  SEL R3, R14, RZ, P3 ;  /* 0x000000ff0e037207 */ /* 0x000fca0001800000 */
[----:B------:R-:W-:-:S04]  /*14f80*/  IMAD.IADD R2, R2, 0x1, R3 ;  /* 0x0000000102027824 */ /* 0x000fc800078e0203 */
[----:B------:R-:W-:-:S07]  /*14f90*/  IMAD.MOV.U32 R13, RZ, RZ, R2 ;  /* 0x000000ffff0d7224 */ /* 0x000fce00078e0002 */
[----:B------:R-:W-:Y:S05]  /*14fa0*/  WARPSYNC.COLLECTIVE R15, `(.L_x_3603) ;  /* 0x000000000f087348 */ /* 0x000fea0003c00000 */
[----:B------:R0:W1:Y:S02]  /*14fb0*/  SHFL.UP P6, R14, R13, R12, R11 ;  /* 0x0400000c0d0e7389 */ /* 0x00006400000c000b */
[----:B01----:R-:W-:Y:S01]  /*14fc0*/  ENDCOLLECTIVE ;  /* 0x000000000000791b */ /* 0x003fe20003800000 */
.L_x_3603:
[----:B------:R-:W-:Y:S01]  /*14fd0*/  IMAD.MOV.U32 R12, RZ, RZ, 0x10 ;  /* 0x00000010ff0c7424 */ /* 0x000fe200078e00ff */
[----:B------:R-:W-:-:S05]  /*14fe0*/  SEL R3, R14, RZ, P4 ;  /* 0x000000ff0e037207 */ /* 0x000fca0002000000 */
[----:B------:R-:W-:-:S04]  /*14ff0*/  IMAD.IADD R2, R2, 0x1, R3 ;  /* 0x0000000102027824 */ /* 0x000fc800078e0203 */
[----:B------:R-:W-:-:S07]  /*15000*/  IMAD.MOV.U32 R13, RZ, RZ, R2 ;  /* 0x000000ffff0d7224 */ /* 0x000fce00078e0002 */
[----:B------:R-:W-:Y:S05]  /*15010*/  WARPSYNC.COLLECTIVE R15, `(.L_x_3604) ;  /* 0x000000000f087348 */ /* 0x000fea0003c00000 */
[----:B------:R0:W1:Y:S02]  /*15020*/  SHFL.UP P6, R14, R13, R12, R11 ;  /* 0x0400000c0d0e7389 */ /* 0x00006400000c000b */
[----:B01----:R-:W-:Y:S01]  /*15030*/  ENDCOLLECTIVE ;  /* 0x000000000000791b */ /* 0x003fe20003800000 */
.L_x_3604:
        /* <DEDUP_REMOVED lines=8> */
.L_x_3605:
[----:B------:R-:W-:Y:S05]  /*150c0*/  BRA `(.L_x_3606) ;  /* 0xffffffe000507947 */ /* 0x000fea000383ffff */
.L_x_3546:
[----:B------:R-:W-:Y:S01]  /*150d0*/  BSSY B0, `(.L_x_3607) ;  /* 0x0000006000007945 */ /* 0x000fe20003800000 */
[----:B------:R-:W-:Y:S01]  /*150e0*/  PLOP3.LUT P6, PT, P6, PT, PT, 0x8, 0x0 ;  /* 0x000000000000781c */ /* 0x000fe200037ce170 */
[----:B------:R-:W-:-:S12]  /*150f0*/  IMAD.MOV.U32 R15, RZ, RZ, -0x1 ;  /* 0xffffffffff0f7424 */ /* 0x000fd800078e00ff */
[----:B0-----:R-:W-:Y:S05]  /*15100*/  WARPSYNC.COLLECTIVE R15, `(.L_x_3608) ;  /* 0x000000000f087348 */ /* 0x001fea0003c00000 */
[----:B------:R-:W-:Y:S01]  /*15110*/  VOTE.ANY R14, PT, P6 ;  /* 0x00000000000e7806 */ /* 0x000fe200030e0100 */
[----:B0-----:R-:W-:Y:S06]  /*15120*/  ENDCOLLECTIVE ;  /* 0x000000000000791b */ /* 0x001fec0003800000 */
.L_x_3608:
[----:B------:R-:W-:Y:S05]  /*15130*/  BSYNC B0 ;  /* 0x0000000000007941 */ /* 0x000fea0003800000 */
.L_x_3607:
[----:B------:R-:W-:Y:S02]  /*15140*/  IMAD.MOV.U32 R7, RZ, RZ, R14 ;  /* 0x000000ffff077224 */ /* 0x000fe400078e000e */
[----:B------:R-:W-:Y:S02]  /*15150*/  IMAD.MOV.U32 R13, RZ, RZ, R6 ;  /* 0x000000ffff0d7224 */ /* 0x000fe400078e0006 */
[----:B------:R-:W0:Y:S01]  /*15160*/  POPC R5, R7 ;  /* 0x0000000700057309 */ /* 0x000e220000000000 */
[----:B------:R-:W-:Y:S02]  /*15170*/  IMAD.MOV.U32 R11, RZ, RZ, 0x1f ;  /* 0x0000001fff0b7424 */ /* 0x000fe400078e00ff */
[----:B------:R-:W-:Y:S02]  /*15180*/  IMAD.MOV.U32 R15, RZ, RZ, -0x1 ;  /* 0xffffffffff0f7424 */ /* 0x000fe400078e00ff */
[----:B0-----:R-:W-:-:S07]  /*15190*/  IMAD.MOV.U32 R12, RZ, RZ, R5 ;  /* 0x000000ffff0c7224 */ /* 0x001fce00078e0005 */
[----:B------:R-:W-:Y:S05]  /*151a0*/  WARPSYNC.COLLECTIVE R15, `(.L_x_3609) ;  /* 0x000000000f087348 */ /* 0x000fea0003c00000 */
[----:B------:R0:W1:Y:S02]  /*151b0*/  SHFL.IDX P6, R14, R13, R12, R11 ;  /* 0x0000000c0d0e7389 */ /* 0x00006400000c000b */
[----:B01----:R-:W-:Y:S01]  /*151c0*/  ENDCOLLECTIVE ;  /* 0x000000000000791b */ /* 0x003fe20003800000 */
.L_x_3609:
[----:B------:R-:W-:Y:S02]  /*151d0*/  IMAD.MOV.U32 R13, RZ, RZ, R8 ;  /* 0x000000ffff0d7224 */ /* 0x000fe400078e0008 */
[----:B------:R-:W-:-:S07]  /*151e0*/  IMAD.MOV.U32 R6, RZ, RZ, R14 ;  /* 0x000000ffff067224 */ /* 0x000fce00078e000e */
[----:B------:R-:W-:Y:S05]  /*151f0*/  WARPSYNC.COLLECTIVE R15, `(.L_x_3610) ;  /* 0x000000000f087348 */ /* 0x000fea0003c00000 */
[----:B------:R0:W1:Y:S02]  /*15200*/  SHFL.IDX P6, R14, R13, R12, R11 ;  /* 0x0000000c0d0e7389 */ /* 0x00006400000c000b */
[----:B01----:R-:W-:Y:S01]  /*15210*/  ENDCOLLECTIVE ;  /* 0x000000000000791b */ /* 0x003fe20003800000 */
.L_x_3610:
[----:B------:R-:W-:Y:S01]  /*15220*/  IMAD.MOV.U32 R8, RZ, RZ, R14 ;  /* 0x000000ffff087224 */ /* 0x000fe200078e000e */
[----:B------:R-:W-:Y:S06]  /*15230*/  BRA `(.L_x_3611) ;  /* 0xffffffe000307947 */ /* 0x000fec000383ffff */
.L_x_3548:
[----:B------:R-:W-:Y:S01]  /*15240*/  BSSY B0, `(.L_x_3612) ;  /* 0x0000007000007945 */ /* 0x000fe20003800000 */
[----:B------:R-:W-:Y:S02]  /*15250*/  IMAD.MOV.U32 R13, RZ, RZ, R2 ;  /* 0x000000ffff0d7224 */ /* 0x000fe400078e0002 */
[----:B------:R-:W-:Y:S02]  /*15260*/  IMAD.MOV.U32 R11, RZ, RZ, 0x1f ;  /* 0x0000001fff0b7424 */ /* 0x000fe400078e00ff */
[----:B------:R-:W-:-:S07]  /*15270*/  IMAD.MOV.U32 R15, RZ, RZ, -0x1 ;  /* 0xffffffffff0f7424 */ /* 0x000fce00078e00ff */
[----:B0123--:R-:W-:Y:S05]  /*15280*/  WARPSYNC.COLLECTIVE R15, `(.L_x_3613) ;  /* 0x000000000f087348 */ /* 0x00ffea0003c00000 */
[----:B------:R4:W0:Y:S02]  /*15290*/  SHFL.IDX P6, R14, R13, R12, R11 ;  /* 0x0000000c0d0e7389 */ /* 0x00082400000c000b */
[----:B01234-:R-:W-:Y:S01]  /*152a0*/  ENDCOLLECTIVE ;  /* 0x000000000000791b */ /* 0x01ffe20003800000 */
.L_x_3613:
[----:B------:R-:W-:Y:S05]  /*152b0*/  BSYNC B0 ;  /* 0x0000000000007941 */ /* 0x000fea0003800000 */
.L_x_3612:
[----:B------:R-:W-:Y:S01]  /*152c0*/  IMAD.MOV.U32 R4, RZ, RZ, R14 ;  /* 0x000000ffff047224 */ /* 0x000fe200078e000e */
[----:B------:R-:W-:Y:S06]  /*152d0*/  BRA `(.L_x_3547) ;  /* 0xffffffe000207947 */ /* 0x000fec000383ffff */
.L_x_3552:
[----:B0-----:R0:W1:Y:S02]  /*152e0*/  SYNCS.PHASECHK.TRANS64.TRYWAIT P0, [R0+URZ+0x28c20], R3 ;  /* 0x028c2003000075a7 */ /* 0x001064000800017f */
[----:B-1----:R-:W-:Y:S05]  /*152f0*/  @!P0 NANOSLEEP.SYNCS 0x989680 ;  /* 0x009896800000895d */ /* 0x002fea0003900000 */
[----:B------:R-:W1:Y:S02]  /*15300*/  @!P0 SYNCS.PHASECHK.TRANS64 P0, [R0+URZ+0x28c20], R3 ;  /* 0x028c2003000085a7 */ /* 0x000e64000800007f */
[----:B-1----:R-:W-:Y:S05]  /*15310*/  @!P0 BRA `(.L_x_3552) ;  /* 0xfffffffc00f08947 */ /* 0x002fea000383ffff */
[----:B------:R-:W-:Y:S05]  /*15320*/  BRA `(.L_x_3614) ;  /* 0xffffffe400b47947 */ /* 0x000fea000383ffff */
.L_x_3553:
[----:B------:R-:W1:Y:S01]  /*15330*/  S2R R2, SR_TID.X ;  /* 0x0000000000027919 */ /* 0x000e620000002100 */
[----:B------:R-:W-:Y:S01]  /*15340*/  BSSY B0, `(.L_x_3615) ;  /* 0x000000a000007945 */ /* 0x000fe20003800000 */
[----:B------:R-:W-:Y:S02]  /*15350*/  IMAD.MOV.U32 R12, RZ, RZ, RZ ;  /* 0x000000ffff0c7224 */ /* 0x000fe400078e00ff */
[----:B--2---:R-:W-:Y:S02]  /*15360*/  IMAD.MOV.U32 R11, RZ, RZ, 0x1f ;  /* 0x0000001fff0b7424 */ /* 0x004fe400078e00ff */
[----:B------:R-:W-:Y:S01]  /*15370*/  IMAD.MOV.U32 R15, RZ, RZ, -0x1 ;  /* 0xffffffffff0f7424 */ /* 0x000fe200078e00ff */
[----:B-1----:R-:W-:-:S04]  /*15380*/  SHF.R.U32.HI R2, RZ, 0x5, R2 ;  /* 0x00000005ff027819 */ /* 0x002fc80000011602 */
[----:B------:R-:W-:-:S05]  /*15390*/  LOP3.LUT R2, R2, 0x3, RZ, 0xc0, !PT ;  /* 0x0000000302027812 */ /* 0x000fca00078ec0ff */
[----:B------:R-:W-:-:S07]  /*153a0*/  IMAD.MOV.U32 R13, RZ, RZ, R2 ;  /* 0x000000ffff0d7224 */ /* 0x000fce00078e0002 */
[----:B0--3--:R-:W-:Y:S05]  /*153b0*/  WARPSYNC.COLLECTIVE R15, `(.L_x_3616) ;  /* 0x000000000f087348 */ /* 0x009fea0003c00000 */
[----:B------:R1:W2:Y:S02]  /*153c0*/  SHFL.IDX P6, R14, R13, R12, R11 ;  /* 0x0000000c0d0e7389 */ /* 0x0002a400000c000b */
[----:B0123--:R-:W-:Y:S01]  /*153d0*/  ENDCOLLECTIVE ;  /* 0x000000000000791b */ /* 0x00ffe20003800000 */
.L_x_3616:
[----:B------:R-:W-:Y:S05]  /*153e0*/  BSYNC B0 ;  /* 0x0000000000007941 */ /* 0x000fea0003800000 */
.L_x_3615:
[----:B------:R-:W-:Y:S05]  /*153f0*/  BRA `(.L_x_3617) ;  /* 0xffffffe4009c7947 */ /* 0x000fea000383ffff */
.L_x_3556:
[----:B------:R-:W-:Y:S01]  /*15400*/  BSSY B1, `(.L_x_3618) ;  /* 0x0000006000017945 */ /* 0x000fe20003800000 */
[----:B------:R-:W-:-:S07]  /*15410*/  IMAD.MOV.U32 R15, RZ, RZ, -0x1 ;  /* 0xffffffffff0f7424 */ /* 0x000fce00078e00ff */
[----:B0123--:R-:W-:Y:S05]  /*15420*/  WARPSYNC.COLLECTIVE R15, `(.L_x_3619) ;  /* 0x000000000f0c7348 */ /* 0x00ffea0003c00000 */
[----:B------:R-:W-:Y:S02]  /*15430*/  ELECT P6, UR62, PT ;  /* 0x00000000003e782f */ /* 0x000fe400038c0000 */
[----:B------:R-:W-:Y:S01]  /*15440*/  MOV R14, UR62 ;  /* 0x0000003e000e7c02 */ /* 0x000fe20008000f00 */
[----:B0123--:R-:W-:Y:S10]  /*15450*/  ENDCOLLECTIVE ;  /* 0x000000000000791b */ /* 0x00fff40003800000 */
.L_x_3619:
[----:B------:R-:W-:Y:S05]  /*15460*/  BSYNC B1 ;  /* 0x0000000000017941 */ /* 0x000fea0003800000 */
.L_x_3618:
[----:B------:R-:W-:Y:S05]  /*15470*/  BRA `(.L_x_3620) ;  /* 0xffffffe400947947 */ /* 0x000fea000383ffff */
.L_x_3558:
[----:B0-----:R0:W1:Y:S02]  /*15480*/  SYNCS.PHASECHK.TRANS64.TRYWAIT P0, [R6+URZ], R5 ;  /* 0x00000005060075a7 */ /* 0x001064000800017f */
[----:B-1----:R-:W-:Y:S05]  /*15490*/  @!P0 NANOSLEEP.SYNCS 0x989680 ;  /* 0x009896800000895d */ /* 0x002fea0003900000 */
[----:B------:R-:W1:Y:S02]  /*154a0*/  @!P0 SYNCS.PHASECHK.TRANS64 P0, [R6+URZ], R5 ;  /* 0x00000005060085a7 */ /* 0x000e64000800007f */
[----:B-1----:R-:W-:Y:S05]  /*154b0*/  @!P0 BRA `(.L_x_3558) ;  /* 0xfffffffc00f08947 */ /* 0x002fea000383ffff */
[----:B------:R-:W-:Y:S05]  /*154c0*/  BRA `(.L_x_3621) ;  /* 0xffffffe400cc7947 */ /* 0x000fea000383ffff */
.L_x_3559:
[----:B-1----:R1:W4:Y:S02]  /*154d0*/  SYNCS.PHASECHK.TRANS64.TRYWAIT P0, [R7+URZ], R2 ;  /* 0x00000002070075a7 */ /* 0x002324000800017f */
[----:B----4-:R-:W-:Y:S05]  /*154e0*/  @!P0 NANOSLEEP.SYNCS 0x989680 ;  /* 0x009896800000895d */ /* 0x010fea0003900000 */
[----:B------:R-:W4:Y:S02]  /*154f0*/  @!P0 SYNCS.PHASECHK.TRANS64 P0, [R7+URZ], R2 ;  /* 0x00000002070085a7 */ /* 0x000f24000800007f */
[----:B----4-:R-:W-:Y:S05]  /*15500*/  @!P0 BRA `(.L_x_3559) ;  /* 0xfffffffc00f08947 */ /* 0x010fea000383ffff */
[----:B------:R-:W-:Y:S05]  /*15510*/  BRA `(.L_x_3622) ;  /* 0xffffffe400c07947 */ /* 0x000fea000383ffff */
.L_x_3561:
[----:B----4-:R4:W0:Y:S02]  /*15520*/  SYNCS.PHASECHK.TRANS64.TRYWAIT P0, [R4+URZ], R5 ;  /* 0x00000005040075a7 */ /* 0x010824000800017f */
[----:B0-----:R-:W-:Y:S05]  /*15530*/  @!P0 NANOSLEEP.SYNCS 0x989680 ;  /* 0x009896800000895d */ /* 0x001fea0003900000 */
[----:B------:R-:W0:Y:S02]  /*15540*/  @!P0 SYNCS.PHASECHK.TRANS64 P0, [R4+URZ], R5 ;  /* 0x00000005040085a7 */ /* 0x000e24000800007f */
[----:B0-----:R-:W-:Y:S05]  /*15550*/  @!P0 BRA `(.L_x_3561) ;  /* 0xfffffffc00f08947 */ /* 0x001fea000383ffff */
[----:B------:R-:W-:Y:S05]  /*15560*/  BRA `(.L_x_3623) ;  /* 0xffffffe400c47947 */ /* 0x000fea000383ffff */
.L_x_3624:
        /* <DEDUP_REMOVED lines=9> */
.L_x_15169:


//--------------------- .text._ZN7cutlass13device_kernelIN5flash11enable_sm90INS1_16FlashAttnFwdSm90INS1_25CollectiveMainloopFwdSm90ILi2EN4cute5tupleIJNS5_1CILi1EEES8_S8_EEENS6_IJNS7_ILi64EEESA_SA_EEELi512ENS_6half_tEfNS_4arch4Sm90ELb0ELb0ELb1ELb1ELb0ELb1ELb0ELb0ELb0ELb1ELb1ELb0EEENS1_21CollectiveEpilogueFwdINS6_IJSA_NS7_ILi512EEESA_EEES9_SC_SE_Li256ELb1ELb1ELb1ELb0EEENS1_36VarlenDynamicPersistentTileSchedulerILi64ELi64ELi256ELi128ELb1ELb1ELb1ELb0ELb1ELb1EEEEEEEEEvNT_6ParamsE --------------------------
	.section	.text._ZN7cutlass13device_kernelIN5flash11enable_sm90INS1_16FlashAttnFwdSm90INS1_25CollectiveMainloopFwdSm90ILi2EN4cute5tupleIJNS5_1CILi1EEES8_S8_EEENS6_IJNS7_ILi64EEESA_SA_EEELi512ENS_6half_tEfNS_4arch4Sm90ELb0ELb0ELb1ELb1ELb0ELb1ELb0ELb0ELb0ELb1ELb1ELb0EEENS1_21CollectiveEpilogueFwdINS6_IJSA_NS7_ILi512EEESA_EEES9_SC_SE_Li256ELb1ELb1ELb1ELb0EEENS1_36VarlenDynamicPersistentTileSchedulerILi64ELi64ELi256ELi128ELb1ELb1ELb1ELb0ELb1ELb1EEEEEEEEEvNT_6ParamsE,"ax",@progbits
	.align	128
.text._ZN7cutlass13device_kernelIN5flash11enable_sm90INS1_16FlashAttnFwdSm90INS1_25CollectiveMainloopFwdSm90ILi2EN4cute5tupleIJNS5_1CILi1EEES8_S8_EEENS6_IJNS7_ILi64EEESA_SA_EEELi512ENS_6half_tEfNS_4arch4Sm90ELb0ELb0ELb1ELb1ELb0ELb1ELb0ELb0ELb0ELb1ELb1ELb0EEENS1_21CollectiveEpilogueFwdINS6_IJSA_NS7_ILi512EEESA_EEES9_SC_SE_Li256ELb1ELb1ELb1ELb0EEENS1_36VarlenDynamicPersistentTileSchedulerILi64ELi64ELi256ELi128ELb1ELb1ELb1ELb0ELb1ELb1EEEEEEEEEvNT_6ParamsE:
        .type           _ZN7cutlass13device_kernelIN5flash11enable_sm90INS1_16FlashAttnFwdSm90INS1_25CollectiveMainloopFwdSm90ILi2EN4cute5tupleIJNS5_1CILi1EEES8_S8_EEENS6_IJNS7_ILi64EEESA_SA_EEELi512ENS_6half_tEfNS_4arch4Sm90ELb0ELb0ELb1ELb1ELb0ELb1ELb0ELb0ELb0ELb1ELb1ELb0EEENS1_21CollectiveEpilogueFwdINS6_IJSA_NS7_ILi512EEESA_EEES9_SC_SE_Li256ELb1ELb1ELb1ELb0EEENS1_36VarlenDynamicPersistentTileSchedulerILi64ELi64ELi256ELi128ELb1ELb1ELb1ELb0ELb1ELb1EEEEEEEEEvNT_6ParamsE,@function
        .size           _ZN7cutlass13device_kernelIN5flash11enable_sm90INS1_16FlashAttnFwdSm90INS1_25CollectiveMainloopFwdSm90ILi2EN4cute5tupleIJNS5_1CILi1EEES8_S8_EEENS6_IJNS7_ILi64EEESA_SA_EEELi512ENS_6half_tEfNS_4arch4Sm90ELb0ELb0ELb1ELb1ELb0ELb1ELb0ELb0ELb0ELb1ELb1ELb0EEENS1_21CollectiveEpilogueFwdINS6_IJSA_NS7_ILi512EEESA_EEES9_SC_SE_Li256ELb1ELb1ELb1ELb0EEENS1_36VarlenDynamicPersistentTileSchedulerILi64ELi64ELi256ELi128ELb1ELb1ELb1ELb0ELb1ELb1EEEEEEEEEvNT_6ParamsE,(.L_x_15170 - _ZN7cutlass13device_kernelIN5flash11enable_sm90INS1_16FlashAttnFwdSm90INS1_25CollectiveMainloopFwdSm90ILi2EN4cute5tupleIJNS5_1CILi1EEES8_S8_EEENS6_IJNS7_ILi64EEESA_SA_EEELi512ENS_6half_tEfNS_4arch4Sm90ELb0ELb0ELb1ELb1ELb0ELb1ELb0ELb0ELb0ELb1ELb1ELb0EEENS1_21CollectiveEpilogueFwdINS6_IJSA_NS7_ILi512EEESA_EEES9_SC_SE_Li256ELb1ELb1ELb1ELb0EEENS1_36VarlenDynamicPersistentTileSchedulerILi64ELi64ELi256ELi128ELb1ELb1ELb1ELb0ELb1ELb1EEEEEEEEEvNT_6ParamsE)
        .other          _ZN7cutlass13device_kernelIN5flash11enable_sm90INS1_16FlashAttnFwdSm90INS1_25CollectiveMainloopFwdSm90ILi2EN4cute5tupleIJNS5_1CILi1EEES8_S8_EEENS6_IJNS7_ILi64EEESA_SA_EEELi512ENS_6half_tEfNS_4arch4Sm90ELb0ELb0ELb1ELb1ELb0ELb1ELb0ELb0ELb0ELb1ELb1ELb0EEENS1_21CollectiveEpilogueFwdINS6_IJSA_NS7_ILi512EEESA_EEES9_SC_SE_Li256ELb1ELb1ELb1ELb0EEENS1_36VarlenDynamicPersistentTileSchedulerILi64ELi64ELi256ELi128ELb1ELb1ELb1ELb0ELb1ELb1EEEEEEEEEvNT_6ParamsE,@"STO_CUDA_ENTRY STV_DEFAULT"
_ZN7cutlass13device_kernelIN5flash11enable_sm90INS1_16FlashAttnFwdSm90INS1_25CollectiveMainloopFwdSm90ILi2EN4cute5tupleIJNS5_1CILi1EEES8_S8_EEENS6_IJNS7_ILi64EEESA_SA_EEELi512ENS_6half_tEfNS_4arch4Sm90ELb0ELb0ELb1ELb1ELb0ELb1ELb0ELb0ELb0ELb1ELb1ELb0EEENS1_21CollectiveEpilogueFwdINS6_IJSA_NS7_ILi512EEESA_EEES9_SC_SE_Li256ELb1ELb1ELb1ELb0EEENS1_36VarlenDynamicPersistentTileSchedulerILi64ELi64ELi256ELi128ELb1ELb1ELb1ELb0ELb1ELb1EEEEEEEEEvNT_6ParamsE:
        /* <DEDUP_REMOVED lines=24> */
.L_x_3626:
[----:B------:R-:W-:Y:S05]  /*0180*/  BSYNC B0 ;  /* 0x0000000000007941 */ /* 0x000fea0003800000 */
.L_x_3625:
        /* <DEDUP_REMOVED lines=37> */
.L_x_3627:
        /* <DEDUP_REMOVED lines=22> */
.L_x_3628:
        /* <DEDUP_REMOVED lines=18> */
.L_x_3629:
        /* <DEDUP_REMOVED lines=22> */
.L_x_3630:
        /* <DEDUP_REMOVED lines=22> */
.L_x_3631:
[----:B------:R-:W-:Y:S01]  /*0920*/  PLOP3.LUT P0, PT, PT, PT, UP0, 0x80, 0x0 ;  /* 0x000000000000781c */ /* 0x000fe20003f0f008 */
[----:B------:R-:W-:Y:S01]  /*0930*/  UMOV UR36, 0x1 ;  /* 0x0000000100247882 */ /* 0x000fe20000000000 */
[----:B------:R-:W-:Y:S01]  /*0940*/  NOP ;  /* 0x0000000000007918 */ /* 0x000fe20000000000 */
[----:B------:R-:W-:Y:S01]  /*0950*/  USEL UR36, UR36, 0x2, !UP0 ;  /* 0x0000000224247887 */ /* 0x000fe2000c000000 */
[----:B------:R-:W-:Y:S01]  /*0960*/  BSSY B9, `(.L_x_3632) ;  /* 0x0001a91000097945 */ /* 0x000fe20003800000 */
[----:B------:R-:W-:Y:S01]  /*0970*/  ULDC.64 UR42, c[0x0][0x208] ;  /* 0x00008200002a7ab9 */ /* 0x000fe20000000a00 */
[----:B012-4-:R-:W-:Y:S07]  /*0980*/  BAR.SYNC.DEFER_BLOCKING 0x0 ;  /* 0x0000000000007b1d */ /* 0x017fee0000010000 */
[----:B------:R-:W-:Y:S05]  /*0990*/  @!P0 BRA `(.L_x_3633) ;  /* 0x0000011800188947 */ /* 0x000fea0003800000 */
.L_x_3634:
[----:B------:R-:W-:-:S08]  /*09a0*/  NOP ;  /* 0x0000000000007918 */ /* 0x000fd00000000000 */
[----:B------:R-:W0:Y:S02]  /*09b0*/  USETMAXREG.TRY_ALLOC.CTAPOOL UP0, 0xf0 ;  /* 0x000000f0000079c8 */ /* 0x000e240008000600 */
[----:B0-----:R-:W-:-:S13]  /*09c0*/  PLOP3.LUT P0, PT, PT, PT, UP0, 0x80, 0x0 ;  /* 0x000000000000781c */ /* 0x001fda0003f0f008 */
[----:B------:R-:W-:Y:S05]  /*09d0*/  @!P0 BRA `(.L_x_3634) ;  /* 0xfffffffc00f08947 */ /* 0x000fea000383ffff */
[----:B------:R-:W-:Y:S01]  /*09e0*/  ISETP.NE.AND P0, PT, R2, 0x1, PT ;  /* 0x000000010200780c */ /* 0x000fe20003f05270 */
[----:B------:R-:W0:Y:S01]  /*09f0*/  S2UR UR5, SR_CgaCtaId ;  /* 0x00000000000579c3 */ /* 0x000e220000008800 */
[----:B------:R-:W-:-:S11]  /*0a00*/  UMOV UR4, 0x400 ;  /* 0x0000040000047882 */ /* 0x000fd60000000000 */
[----:B------:R-:W-:Y:S06]  /*0a10*/  @!P0 BAR.ARV 0x8, 0x100 ;  /* 0x0204000000008b1d */ /* 0x000fec0000002000 */
[----:B------:R-:W-:Y:S01]  /*0a20*/  ISETP.GE.U32.AND P0, PT, R6, 0x100, PT ;  /* 0x000001000600780c */ /* 0x000fe20003f06070 */
[----:B0-----:R-:W-:-:S06]  /*0a30*/  ULEA UR4, UR5, UR4, 0x18 ;  /* 0x0000000405047291 */ /* 0x001fcc000f8ec03f */
[----:B------:R-:W-:-:S06]  /*0a40*/  IMAD.U32 R2, RZ, RZ, UR4 ;  /* 0x00000004ff027e24 */ /* 0x000fcc000f8e00ff */
[----:B------:R-:W-:Y:S06]  /*0a50*/  @P0 BAR.ARV 0xf, 0x100 ;  /* 0x03c4000000000b1d */ /* 0x000fec0000002000 */
[----:B------:R-:W-:Y:S02]  /*0a60*/  ULDC UR4, c[0x0][0xc3c] ;  /* 0x00030f0000047ab9 */ /* 0x000fe40000000800 */
[----:B------:R-:W-:Y:S06]  /*0a70*/  BAR.SYNC.DEFER_BLOCKING 0x5, 0x180 ;  /* 0x0146000000007b1d */ /* 0x000fec0000010000 */
[----:B------:R-:W0:Y:S02]  /*0a80*/  LDS.128 R152, [R2+0x28cd0] ;  /* 0x028cd00002987984 */ /* 0x000e240000000c00 */
[----:B------:R-:W-:Y:S06]  /*0a90*/  BAR.ARV 0x4, 0x180 ;  /* 0x0106000000007b1d */ /* 0x000fec0000002000 */
[----:B0-----:R-:W-:-:S13]  /*0aa0*/  ISETP.GE.AND P0, PT, R155, UR4, PT ;  /* 0x000000049b007c0c */ /* 0x001fda000bf06270 */
[----:B------:R-:W-:Y:S05]  /*0ab0*/  @P0 BRA `(.L_x_3635) ;  /* 0x000001a400ec0947 */ /* 0x000fea0003800000 */
[----:B------:R-:W-:Y:S01]  /*0ac0*/  VIADD R6, R6, 0xffffff80 ;  /* 0xffffff8006067836 */ /* 0x000fe20000000000 */
[----:B------:R-:W-:Y:S01]  /*0ad0*/  CS2R R18, SRZ ;  /* 0x0000000000127805 */ /* 0x000fe2000001ff00 */
[----:B------:R-:W-:Y:S01]  /*0ae0*/  IMAD.MOV.U32 R196, RZ, RZ, 0x20 ;  /* 0x00000020ffc47424 */ /* 0x000fe200078e00ff */
[----:B------:R-:W-:Y:S01]  /*0af0*/  ULOP3.LUT UR37, UR36, 0x1, URZ, 0xfc, !UPT ;  /* 0x0000000124257892 */ /* 0x000fe2000f8efc3f */
[----:B------:R-:W-:Y:S01]  /*0b00*/  IMAD.MOV.U32 R209, RZ, RZ, RZ ;  /* 0x000000ffffd17224 */ /* 0x000fe200078e00ff */
[----:B------:R-:W-:Y:S01]  /*0b10*/  SHF.R.S32.HI R3, RZ, 0x1f, R6 ;  /* 0x0000001fff037819 */ /* 0x000fe20000011406 */
[----:B------:R-:W-:Y:S02]  /*0b20*/  IMAD.MOV.U32 R186, RZ, RZ, RZ ;  /* 0x000000ffffba7224 */ /* 0x000fe400078e00ff */
[----:B------:R-:W-:Y:S01]  /*0b30*/  IMAD.MOV.U32 R22, RZ, RZ, RZ ;  /* 0x000000ffff167224 */ /* 0x000fe200078e00ff */
[CC--:B------:R-:W-:Y:S02]  /*0b40*/  LEA.HI R4, R3.reuse, R6.reuse, RZ, 0x4 ;  /* 0x0000000603047211 */ /* 0x0c0fe400078f20ff */
[----:B------:R-:W-:-:S02]  /*0b50*/  LEA.HI R5, R3, R6, RZ, 0x5 ;  /* 0x0000000603057211 */ /* 0x000fc400078f28ff */
[CC--:B------:R-:W-:Y:S02]  /*0b60*/  LEA.HI R0, R3.reuse, R6.reuse, RZ, 0x7 ;  /* 0x0000000603007211 */ /* 0x0c0fe400078f38ff */
[CC--:B------:R-:W-:Y:S02]  /*0b70*/  LEA.HI R13, R3.reuse, R6.reuse, RZ, 0x2 ;  /* 0x00000006030d7211 */ /* 0x0c0fe400078f10ff */
[----:B------:R-:W-:Y:S02]  /*0b80*/  LEA.HI R3, R3, R6, RZ, 0x3 ;  /* 0x0000000603037211 */ /* 0x000fe400078f18ff */
[----:B------:R-:W-:Y:S02]  /*0b90*/  SHF.R.S32.HI R7, RZ, 0x4, R4 ;  /* 0x00000004ff077819 */ /* 0x000fe40000011404 */
[--C-:B------:R-:W-:Y:S02]  /*0ba0*/  SHF.R.S32.HI R193, RZ, 0x5, R5.reuse ;  /* 0x00000005ffc17819 */ /* 0x100fe40000011405 */
[----:B------:R-:W-:-:S02]  /*0bb0*/  SHF.R.S32.HI R12, RZ, 0x1f, R5 ;  /* 0x0000001fff0c7819 */ /* 0x000fc40000011405 */
[C---:B------:R-:W-:Y:S02]  /*0bc0*/  LOP3.LUT R5, R4.reuse, 0xfffffff0, RZ, 0xc0, !PT ;  /* 0xfffffff004057812 */ /* 0x040fe400078ec0ff */
[----:B------:R-:W-:Y:S02]  /*0bd0*/  LOP3.LUT R11, R3, 0xfffffff8, RZ, 0xc0, !PT ;  /* 0xfffffff8030b7812 */ /* 0x000fe400078ec0ff */
[----:B------:R-:W-:Y:S01]  /*0be0*/  LEA.HI R4, R4, R7, RZ, 0x1 ;  /* 0x0000000704047211 */ /* 0x000fe200078f08ff */
[----:B------:R-:W-:Y:S01]  /*0bf0*/  IMAD.IADD R8, R6, 0x1, -R5 ;  /* 0x0000000106087824 */ /* 0x000fe200078e0a05 */
[----:B------:R-:W-:Y:S01]  /*0c00*/  LOP3.LUT R3, R0, 0xffffff80, RZ, 0xc0, !PT ;  /* 0xffffff8000037812 */ /* 0x000fe200078ec0ff */
[----:B------:R-:W-:Y:S01]  /*0c10*/  IMAD.IADD R187, R6, 0x1, -R11 ;  /* 0x0000000106bb7824 */ /* 0x000fe200078e0a0b */
[----:B------:R-:W-:Y:S02]  /*0c20*/  LOP3.LUT R4, R4, 0x1ffffffe, RZ, 0xc0, !PT ;  /* 0x1ffffffe04047812 */ /* 0x000fe400078ec0ff */
[----:B------:R-:W-:Y:S01]  /*0c30*/  LEA.HI R12, R12, R193, RZ, 0x2 ;  /* 0x000000c10c0c7211 */ /* 0x000fe200078f10ff */
[C---:B------:R-:W-:Y:S01]  /*0c40*/  IMAD.IADD R3, R6.reuse, 0x1, -R3 ;  /* 0x0000000106037824 */ /* 0x040fe200078e0a03 */
[----:B------:R-:W-:Y:S01]  /*0c50*/  LOP3.LUT R9, R13, 0xfffffffc, RZ, 0xc0, !PT ;  /* 0xfffffffc0d097812 */ /* 0x000fe200078ec0ff */
[----:B------:R-:W-:Y:S01]  /*0c60*/  IMAD.IADD R10, R7, 0x1, -R4 ;  /* 0x00000001070a7824 */ /* 0x000fe200078e0a04 */
[----:B------:R-:W-:Y:S01]  /*0c70*/  SHF.R.S32.HI R20, RZ, 0x7, R0 ;  /* 0x00000007ff147819 */ /* 0x000fe20000011400 */
[----:B------:R-:W-:Y:S01]  /*0c80*/  IMAD.SHL.U32 R187, R187, 0x8, RZ ;  /* 0x00000008bbbb7824 */ /* 0x000fe200078e00ff */
[--C-:B------:R-:W-:Y:S01]  /*0c90*/  SHF.R.S32.HI R5, RZ, 0x1f, R8.reuse ;  /* 0x0000001fff057819 */ /* 0x100fe20000011408 */
[----:B------:R-:W-:Y:S01]  /*0ca0*/  IMAD.IADD R184, R6, 0x1, -R9 ;  /* 0x0000000106b87824 */ /* 0x000fe200078e0a09 */
[----:B------:R-:W-:Y:S01]  /*0cb0*/  LOP3.LUT R12, R12, 0x3ffffc, RZ, 0xc0, !PT ;  /* 0x003ffffc0c0c7812 */ /* 0x000fe200078ec0ff */
[----:B------:R-:W-:Y:S01]  /*0cc0*/  IMAD R15, R20, 0x100, R8 ;  /* 0x00000100140f7824 */ /* 0x000fe200078e0208 */
[----:B------:R-:W-:Y:S01]  /*0cd0*/  SHF.R.S32.HI R4, RZ, 0x1f, R3 ;  /* 0x0000001fff047819 */ /* 0x000fe20000011403 */
[----:B------:R-:W-:Y:S01]  /*0ce0*/  IMAD.SHL.U32 R10, R10, 0x8, RZ ;  /* 0x000000080a0a7824 */ /* 0x000fe200078e00ff */
[----:B------:R-:W-:Y:S01]  /*0cf0*/  LEA.HI R9, R5, R8, RZ, 0x3 ;  /* 0x0000000805097211 */ /* 0x000fe200078f18ff */
[----:B------:R-:W-:Y:S01]  /*0d00*/  IMAD.IADD R12, R193, 0x1, -R12 ;  /* 0x00000001c10c7824 */ /* 0x000fe200078e0a0c */
[----:B------:R-:W-:Y:S01]  /*0d10*/  SHF.R.S32.HI R23, RZ, 0x2, R13 ;  /* 0x00000002ff177819 */ /* 0x000fe2000001140d */
[----:B------:R-:W-:Y:S01]  /*0d20*/  IMAD.SHL.U32 R16, R184, 0x8, RZ ;  /* 0x00000008b8107824 */ /* 0x000fe200078e00ff */
[-C--:B------:R-:W-:Y:S01]  /*0d30*/  LEA.HI R5, R4, R3.reuse, RZ, 0x2 ;  /* 0x0000000304057211 */ /* 0x080fe200078f10ff */
[----:B------:R-:W-:Y:S01]  /*0d40*/  IMAD R15, R12, 0x10, R15 ;  /* 0x000000100c0f7824 */ /* 0x000fe200078e020f */
[----:B------:R-:W-:Y:S01]  /*0d50*/  LOP3.LUT R11, R9, 0xfffffff8, RZ, 0xc0, !PT ;  /* 0xfffffff8090b7812 */ /* 0x000fe200078ec0ff */
[----:B------:R-:W-:Y:S01]  /*0d60*/  VIADD R12, R23, 0x20 ;  /* 0x00000020170c7836 */ /* 0x000fe20000000000 */
[--C-:B------:R-:W-:Y:S01]  /*0d70*/  SHF.R.S32.HI R6, RZ, 0x2, R5.reuse ;  /* 0x00000002ff067819 */ /* 0x100fe20000011405 */
[----:B------:R-:W-:Y:S01]  /*0d80*/  IMAD.SHL.U32 R9, R9, 0x40, RZ ;  /* 0x0000004009097824 */ /* 0x000fe200078e00ff */
[----:B------:R-:W-:Y:S01]  /*0d90*/  SHF.R.S32.HI R7, RZ, 0x1f, R5 ;  /* 0x0000001fff077819 */ /* 0x000fe20000011405 */
[----:B------:R-:W-:Y:S01]  /*0da0*/  IMAD.IADD R11, R8, 0x1, -R11 ;  /* 0x00000001080b7824 */ /* 0x000fe200078e0a0b */
[----:B------:R-:W-:Y:S01]  /*0db0*/  LOP3.LUT R8, R5, 0x7ffffffc, RZ, 0xc0, !PT ;  /* 0x7ffffffc05087812 */ /* 0x000fe200078ec0ff */
[----:B------:R-:W-:Y:S01]  /*0dc0*/  STL [R1+0x2c], R20 ;  /* 0x00002c1401007387 */ /* 0x000fe20000100800 */
[----:B------:R-:W-:Y:S01]  /*0dd0*/  LEA.HI R7, R7, R6, RZ, 0x3 ;  /* 0x0000000607077211 */ /* 0x000fe200078f18ff */
[----:B------:R-:W-:Y:S01]  /*0de0*/  VIADD R207, R187, 0x80 ;  /* 0x00000080bbcf7836 */ /* 0x000fe20000000000 */
[----:B------:R-:W-:Y:S01]  /*0df0*/  SHF.R.S32.HI R5, RZ, 0x1f, R12 ;  /* 0x0000001fff057819 */ /* 0x000fe2000001140c */
[----:B------:R-:W-:Y:S01]  /*0e00*/  IMAD.IADD R8, R3, 0x1, -R8 ;  /* 0x0000000103087824 */ /* 0x000fe200078e0a08 */
[----:B------:R-:W-:Y:S01]  /*0e10*/  LOP3.LUT R7, R7, 0xfffffff8, RZ, 0xc0, !PT ;  /* 0xfffffff807077812 */ /* 0x000fe200078ec0ff */
[----:B------:R-:W-:Y:S01]  /*0e20*/  VIADD R205, R187, 0x100 ;  /* 0x00000100bbcd7836 */ /* 0x000fe20000000000 */
[----:B------:R-:W-:Y:S01]  /*0e30*/  LEA.HI R4, R4, R3, RZ, 0x5 ;  /* 0x0000000304047211 */ /* 0x000fe200078f28ff */
[----:B------:R-:W-:Y:S01]  /*0e40*/  IMAD.SHL.U32 R3, R11, 0x40, RZ ;  /* 0x000000400b037824 */ /* 0x000fe200078e00ff */
[----:B------:R-:W-:Y:S01]  /*0e50*/  LEA.HI R14, R5, R12, RZ, 0x3 ;  /* 0x0000000c050e7211 */ /* 0x000fe200078f18ff */
[----:B------:R-:W-:Y:S01]  /*0e60*/  IMAD.SHL.U32 R12, R12, 0x40, RZ ;  /* 0x000000400c0c7824 */ /* 0x000fe200078e00ff */
[----:B------:R-:W-:Y:S01]  /*0e70*/  SHF.R.S32.HI R4, RZ, 0x5, R4 ;  /* 0x00000005ff047819 */ /* 0x000fe20000011404 */
[----:B------:R-:W-:Y:S01]  /*0e80*/  IMAD.IADD R7, R6, 0x1, -R7 ;  /* 0x0000000106077824 */ /* 0x000fe200078e0a07 */
[----:B------:R-:W-:Y:S01]  /*0e90*/  LOP3.LUT R3, R3, 0x1c0, RZ, 0xc0, !PT ;  /* 0x000001c003037812 */ /* 0x000fe200078ec0ff */
[--C-:B------:R-:W-:Y:S01]  /*0ea0*/  IMAD.U32 R6, R15, 0x40, R10.reuse ;  /* 0x000000400f067824 */ /* 0x100fe200078e000a */
[----:B------:R-:W-:Y:S01]  /*0eb0*/  LOP3.LUT R5, R12, 0x1c0, RZ, 0xc0, !PT ;  /* 0x000001c00c057812 */ /* 0x000fe200078ec0ff */
[----:B------:R-:W-:Y:S01]  /*0ec0*/  IMAD.SHL.U32 R14, R14, 0x40, RZ ;  /* 0x000000400e0e7824 */ /* 0x000fe200078e00ff */
[----:B------:R-:W-:Y:S01]  /*0ed0*/  LEA.HI R0, R0, R20, RZ, 0x1 ;  /* 0x0000001400007211 */ /* 0x000fe200078f08ff */
[----:B------:R-:W-:Y:S01]  /*0ee0*/  IMAD R190, R4, 0x10, R7 ;  /* 0x0000001004be7824 */ /* 0x000fe200078e0207 */
[----:B------:R-:W-:Y:S01]  /*0ef0*/  SHF.R.U32.HI R12, RZ, 0x3, R5 ;  /* 0x00000003ff0c7819 */ /* 0x000fe20000011605 */
[----:B------:R0:W-:Y:S01]  /*0f00*/  STL [R1+0x70], R6 ;  /* 0x0000700601007387 */ /* 0x0001e20000100800 */
[----:B------:R-:W-:Y:S01]  /*0f10*/  LOP3.LUT R10, R3, 0x8, R10, 0xf8, !PT ;  /* 0x00000008030a7812 */ /* 0x000fe200078ef80a */
[C---:B------:R-:W-:Y:S01]  /*0f20*/  VIADD R208, R187.reuse, 0x40 ;  /* 0x00000040bbd07836 */ /* 0x040fe20000000000 */
[----:B------:R-:W-:Y:S01]  /*0f30*/  SHF.R.U32.HI R3, RZ, 0x3, R3 ;  /* 0x00000003ff037819 */ /* 0x000fe20000011603 */
[----:B------:R-:W-:Y:S01]  /*0f40*/  VIADD R206, R187, 0xc0 ;  /* 0x000000c0bbce7836 */ /* 0x000fe20000000000 */
[----:B------:R-:W-:Y:S01]  /*0f50*/  LOP3.LUT R5, R5, 0x38, R16, 0xf8, !PT ;  /* 0x0000003805057812 */ /* 0x000fe200078ef810 */
[----:B------:R-:W-:Y:S01]  /*0f60*/  VIADD R204, R187, 0x140 ;  /* 0x00000140bbcc7836 */ /* 0x000fe20000000000 */
[----:B------:R-:W-:-:S02]  /*0f70*/  LOP3.LUT R14, R14, 0xfffffe00, RZ, 0xc0, !PT ;  /* 0xfffffe000e0e7812 */ /* 0x000fc400078ec0ff */
[----:B------:R-:W-:Y:S02]  /*0f80*/  SHF.R.S32.HI R4, RZ, 0x1f, R13 ;  /* 0x0000001fff047819 */ /* 0x000fe4000001140d */
[----:B0-----:R-:W-:Y:S02]  /*0f90*/  LOP3.LUT R6, R9, 0x7ffffe00, RZ, 0xc0, !PT ;  /* 0x7ffffe0009067812 */ /* 0x001fe400078ec0ff */
[----:B------:R-:W-:Y:S02]  /*0fa0*/  LOP3.LUT R0, R0, 0xfffffe, RZ, 0xc0, !PT ;  /* 0x00fffffe00007812 */ /* 0x000fe400078ec0ff */
[----:B------:R-:W-:Y:S01]  /*0fb0*/  LOP3.LUT R3, R10, R3, RZ, 0x3c, !PT ;  /* 0x000000030a037212 */ /* 0x000fe200078e3cff */
[----:B------:R-:W-:Y:S01]  /*0fc0*/  IMAD R6, R193, 0x400, R6 ;  /* 0x00000400c1067824 */ /* 0x000fe200078e0206 */
[----:B------:R-:W-:Y:S01]  /*0fd0*/  LOP3.LUT R9, R14, R5, R12, 0xf6, !PT ;  /* 0x000000050e097212 */ /* 0x000fe200078ef60c */
[----:B------:R-:W-:Y:S01]  /*0fe0*/  IMAD.IADD R0, R20, 0x1, -R0 ;  /* 0x0000000114007824 */ /* 0x000fe200078e0a00 */
[----:B------:R-:W-:Y:S01]  /*0ff0*/  LEA.HI R4, R4, R23, RZ, 0x3 ;  /* 0x0000001704047211 */ /* 0x000fe200078f18ff */
[----:B------:R-:W-:Y:S01]  /*1000*/  IMAD.IADD R3, R6, 0x1, R3 ;  /* 0x0000000106037824 */ /* 0x000fe200078e0203 */
[----:B------:R-:W-:Y:S01]  /*1010*/  LEA.HI R5, R184, R184, RZ, 0x1 ;  /* 0x000000b8b8057211 */ /* 0x000fe200078f08ff */
[----:B------:R-:W-:Y:S01]  /*1020*/  IMAD.SHL.U32 R6, R0, 0x100, RZ ;  /* 0x0000010000067824 */ /* 0x000fe200078e00ff */
[----:B------:R-:W-:Y:S01]  /*1030*/  LOP3.LUT R4, R4, 0xfffffff8, RZ, 0xc0, !PT ;  /* 0xfffffff804047812 */ /* 0x000fe200078ec0ff */
[----:B------:R-:W-:Y:S01]  /*1040*/  IMAD.SHL.U32 R0, R8, 0x2, RZ ;  /* 0x0000000208007824 */ /* 0x000fe200078e00ff */
[----:B------:R-:W-:Y:S01]  /*1050*/  LOP3.LUT R5, R5, 0x1ffffffe, RZ, 0xc0, !PT ;  /* 0x1ffffffe05057812 */ /* 0x000fe200078ec0ff */
[----:B------:R-:W-:Y:S01]  /*1060*/  IMAD R194, R3, 0x2, R2 ;  /* 0x0000000203c27824 */ /* 0x000fe200078e0202 */
[----:B------:R-:W-:Y:S01]  /*1070*/  R2P PR, R11, 0x6 ;  /* 0x000000060b007804 */ /* 0x000fe20000000000 */
[----:B------:R-:W-:Y:S01]  /*1080*/  IMAD.IADD R188, R23, 0x1, -R4 ;  /* 0x0000000117bc7824 */ /* 0x000fe200078e0a04 */
[----:B------:R-:W-:Y:S01]  /*1090*/  SHF.R.S32.HI R4, RZ, 0x1f, R207 ;  /* 0x0000001fff047819 */ /* 0x000fe200000114cf */
[----:B------:R-:W-:Y:S01]  /*10a0*/  IMAD.IADD R5, R184, 0x1, -R5 ;  /* 0x00000001b8057824 */ /* 0x000fe200078e0a05 */
[----:B------:R-:W-:Y:S01]  /*10b0*/  SHF.R.S32.HI R4, RZ, 0x1f, R205 ;  /* 0x0000001fff047819 */ /* 0x000fe200000114cd */
[----:B------:R-:W-:Y:S01]  /*10c0*/  IMAD.IADD R192, R0, 0x1, R6 ;  /* 0x0000000100c07824 */ /* 0x000fe200078e0206 */
[----:B------:R0:W-:Y:S01]  /*10d0*/  STL [R1+0x6c], R6 ;  /* 0x00006c0601007387 */ /* 0x0001e20000100800 */
[----:B------:R-:W-:Y:S01]  /*10e0*/  IMAD R4, R9, 0x2, R2 ;  /* 0x0000000209047824 */ /* 0x000fe200078e0202 */
[----:B------:R-:W-:Y:S01]  /*10f0*/  SHF.R.S32.HI R7, RZ, 0x1f, R208 ;  /* 0x0000001fff077819 */ /* 0x000fe200000114d0 */
[----:B------:R-:W-:Y:S01]  /*1100*/  IMAD R5, R5, 0x8, R190 ;  /* 0x0000000805057824 */ /* 0x000fe200078e02be */
[----:B------:R1:W-:Y:S01]  /*1110*/  STL [R1+0x30], R0 ;  /* 0x0000300001007387 */ /* 0x0003e20000100800 */
[----:B------:R-:W-:Y:S01]  /*1120*/  SHF.R.S32.HI R7, RZ, 0x1f, R206 ;  /* 0x0000001fff077819 */ /* 0x000fe200000114ce */
[----:B------:R-:W-:Y:S01]  /*1130*/  VIADD R10, R192, 0x18 ;  /* 0x00000018c00a7836 */ /* 0x000fe20000000000 */
[----:B------:R-:W-:Y:S01]  /*1140*/  SEL R196, R196, 0xffffffe0, !P1 ;  /* 0xffffffe0c4c47807 */ /* 0x000fe20004800000 */
[C---:B------:R-:W-:Y:S01]  /*1150*/  VIADD R7, R192.reuse, 0x30 ;  /* 0x00000030c0077836 */ /* 0x040fe20000000000 */
[----:B------:R2:W-:Y:S01]  /*1160*/  STL [R1+0x64], R4 ;  /* 0x0000640401007387 */ /* 0x0005e20000100800 */
[----:B0-----:R-:W-:-:S02]  /*1170*/  VIADD R6, R192, 0x38 ;  /* 0x00000038c0067836 */ /* 0x001fc40000000000 */
[C---:B------:R-:W-:Y:S01]  /*1180*/  VIADD R236, R192.reuse, 0x58 ;  /* 0x00000058c0ec7836 */ /* 0x040fe20000000000 */
[----:B------:R0:W-:Y:S01]  /*1190*/  STL [R1+0x68], R5 ;  /* 0x0000680501007387 */ /* 0x0001e20000100800 */
[----:B-1----:R-:W-:Y:S01]  /*11a0*/  SHF.R.S32.HI R0, RZ, 0x1f, R204 ;  /* 0x0000001fff007819 */ /* 0x002fe200000114cc */
[C---:B------:R-:W-:Y:S01]  /*11b0*/  VIADD R237, R192.reuse, 0x50 ;  /* 0x00000050c0ed7836 */ /* 0x040fe20000000000 */
[----:B------:R-:W-:Y:S01]  /*11c0*/  SHF.R.S32.HI R0, RZ, 0x1f, R192 ;  /* 0x0000001fff007819 */ /* 0x000fe200000114c0 */
[C---:B------:R-:W-:Y:S02]  /*11d0*/  VIADD R0, R192.reuse, 0x48 ;  /* 0x00000048c0007836 */ /* 0x040fe40000000000 */
[C---:B--2---:R-:W-:Y:S02]  /*11e0*/  VIADD R4, R192.reuse, 0x40 ;  /* 0x00000040c0047836 */ /* 0x044fe40000000000 */
        /* <DEDUP_REMOVED lines=51> */
[----:B------:R-:W-:Y:S01]  /*1520*/  IMAD.SHL.U32 R184, R184, 0x4, RZ ;  /* 0x00000004b8b87824 */ /* 0x000fe200078e00ff */
[----:B------:R-:W-:Y:S01]  /*1530*/  SHF.R.S32.HI R9, RZ, 0x1f, R9 ;  /* 0x0000001fff097819 */ /* 0x000fe20000011409 */
[C---:B------:R-:W-:Y:S01]  /*1540*/  @P2 VIADD R195, R197.reuse, 0xffffffc0 ;  /* 0xffffffc0c5c32836 */ /* 0x040fe20000000000 */
[----:B------:R-:W-:Y:S01]  /*1550*/  SHF.R.S32.HI R8, RZ, 0x1f, R8 ;  /* 0x0000001fff087819 */ /* 0x000fe20000011408 */
[----:B------:R-:W-:Y:S01]  /*1560*/  IMAD.IADD R197, R197, 0x1, R196 ;  /* 0x00000001c5c57824 */ /* 0x000fe200078e02c4 */
[----:B------:R-:W-:Y:S01]  /*1570*/  SHF.R.S32.HI R5, RZ, 0x1f, R223 ;  /* 0x0000001fff057819 */ /* 0x000fe200000114df */
[----:B------:R-:W-:Y:S01]  /*1580*/  VIADD R189, R184, 0x10 ;  /* 0x00000010b8bd7836 */ /* 0x000fe20000000000 */
[----:B------:R-:W-:Y:S01]  /*1590*/  SHF.R.S32.HI R4, RZ, 0x1f, R215 ;  /* 0x0000001fff047819 */ /* 0x000fe200000114d7 */
[----:B------:R-:W-:Y:S01]  /*15a0*/  IMAD.IADD R196, R196, 0x1, R195 ;  /* 0x00000001c4c47824 */ /* 0x000fe200078e02c3 */
[----:B------:R-:W-:-:S02]  /*15b0*/  SHF.R.S32.HI R3, RZ, 0x1f, R212 ;  /* 0x0000001fff037819 */ /* 0x000fc400000114d4 */
[----:B------:R-:W-:-:S07]  /*15c0*/  SHF.R.S32.HI R0, RZ, 0x1f, R211 ;  /* 0x0000001fff007819 */ /* 0x000fce00000114d3 */
.L_x_3763:
[----:B0-234-:R-:W0:Y:S01]  /*15d0*/  LDC.64 R4, c[0x0][0xc88] ;  /* 0x00032200ff047b82 */ /* 0x01de220000000a00 */
[----:B------:R-:W-:Y:S01]  /*15e0*/  ULDC.64 UR4, c[0x0][0xa28] ;  /* 0x00028a0000047ab9 */ /* 0x000fe20000000a00 */
[----:B------:R-:W-:Y:S01]  /*15f0*/  ULDC.64 UR8, c[0x0][0xa18] ;  /* 0x0002860000087ab9 */ /* 0x000fe20000000a00 */
[----:B------:R-:W-:Y:S01]  /*1600*/  ULDC.64 UR6, c[0x0][0xa08] ;  /* 0x0002820000067ab9 */ /* 0x000fe20000000a00 */
[----:B0-----:R-:W-:-:S05]  /*1610*/  IMAD.WIDE R4, R155, 0x4, R4 ;  /* 0x000000049b047825 */ /* 0x001fca00078e0204 */
[----:B------:R-:W2:Y:S01]  /*1620*/  LDG.E R199, desc[UR42][R4.64] ;  /* 0x0000002a04c77981 */ /* 0x000ea2000c1e1900 */
[----:B------:R-:W-:Y:S01]  /*1630*/  ISETP.NE.U32.AND P2, PT, RZ, UR4, PT ;  /* 0x00000004ff007c0c */ /* 0x000fe2000bf45070 */
[----:B-----5:R-:W-:Y:S01]  /*1640*/  IMAD.MOV.U32 R11, RZ, RZ, RZ ;  /* 0x000000ffff0b7224 */ /* 0x020fe200078e00ff */
[----:B------:R-:W-:Y:S01]  /*1650*/  ISETP.NE.U32.AND P1, PT, RZ, UR8, PT ;  /* 0x00000008ff007c0c */ /* 0x000fe2000bf25070 */
[----:B------:R-:W-:Y:S01]  /*1660*/  IMAD.MOV.U32 R25, RZ, RZ, RZ ;  /* 0x000000ffff197224 */ /* 0x000fe200078e00ff */
[----:B------:R-:W-:Y:S02]  /*1670*/  ISETP.NE.AND.EX P2, PT, RZ, UR5, PT, P2 ;  /* 0x00000005ff007c0c */ /* 0x000fe4000bf45320 */
[----:B------:R-:W-:Y:S02]  /*1680*/  ISETP.NE.AND.EX P1, PT, RZ, UR9, PT, P1 ;  /* 0x00000009ff007c0c */ /* 0x000fe4000bf25310 */
[----:B------:R-:W-:-:S04]  /*1690*/  ISETP.NE.U32.AND P0, PT, RZ, UR6, PT ;  /* 0x00000006ff007c0c */ /* 0x000fc8000bf05070 */
[----:B------:R-:W-:Y:S02]  /*16a0*/  ISETP.NE.AND.EX P0, PT, RZ, UR7, PT, P0 ;  /* 0x00000007ff007c0c */ /* 0x000fe4000bf05300 */
[----:B--2---:R-:W-:Y:S01]  /*16b0*/  SHF.R.S32.HI R0, RZ, 0x1f, R199 ;  /* 0x0000001fff007819 */ /* 0x004fe200000114c7 */
[C---:B------:R-:W-:Y:S02]  /*16c0*/  IMAD.SHL.U32 R202, R199.reuse, 0x4, RZ ;  /* 0x00000004c7ca7824 */ /* 0x040fe400078e00ff */
[C---:B------:R-:W-:Y:S02]  /*16d0*/  @P2 LEA R6, P3, R199.reuse, UR4, 0x2 ;  /* 0x00000004c7062c11 */ /* 0x040fe4000f8610ff */
[C-C-:B------:R-:W-:Y:S01]  /*16e0*/  SHF.L.U64.HI R203, R199.reuse, 0x2, R0.reuse ;  /* 0x00000002c7cb7819 */ /* 0x140fe20000010200 */
[----:B------:R0:W-:Y:S01]  /*16f0*/  STL [R1+0x24], R0 ;  /* 0x0000240001007387 */ /* 0x0001e20000100800 */
        /* <DEDUP_REMOVED lines=19> */
[----:B0-----:R-:W-:-:S02]  /*1830*/  LOP3.LUT R0, R154, 0xff0000, RZ, 0xc0, !PT ;  /* 0x00ff00009a007812 */ /* 0x001fc400078ec0ff */
[----:B------:R-:W-:Y:S01]  /*1840*/  UIMAD UR4, UR4, UR5, URZ ;  /* 0x00000005040472a4 */ /* 0x000fe2000f8e023f */
[----:B------:R-:W-:Y:S02]  /*1850*/  SHF.R.U32.HI R3, RZ, 0x8, R3 ;  /* 0x00000008ff037819 */ /* 0x000fe40000011603 */
[----:B------:R-:W-:Y:S01]  /*1860*/  ISETP.NE.AND.EX P2, PT, RZ, UR9, PT, P2 ;  /* 0x00000009ff007c0c */ /* 0x000fe2000bf45320 */
[----:B------:R-:W-:Y:S01]  /*1870*/  ULDC UR5, c[0x0][0x348] ;  /* 0x0000d20000057ab9 */ /* 0x000fe20000000800 */
[----:B------:R-:W-:Y:S01]  /*1880*/  LEA.HI R200, R0, R3, RZ, 0x10 ;  /* 0x0000000300c87211 */ /* 0x000fe200078f80ff */
[----:B------:R-:W-:Y:S01]  /*1890*/  IMAD.MOV.U32 R201, RZ, RZ, R153 ;  /* 0x000000ffffc97224 */ /* 0x000fe200078e0099 */
[----:B------:R-:W-:Y:S01]  /*18a0*/  LOP3.LUT R198, R154, 0xffff, RZ, 0xc0, !PT ;  /* 0x0000ffff9ac67812 */ /* 0x000fe200078ec0ff */
[----:B-1----:R-:W-:Y:S08]  /*18b0*/  @P1 BRA `(.L_x_3636) ;  /* 0x0000000000241947 */ /* 0x002ff00003800000 */
        /* <DEDUP_REMOVED lines=9> */
.L_x_3636:
[----:B------:R-:W-:Y:S02]  /*1950*/  IMAD.U32 R42, RZ, RZ, UR5 ;  /* 0x00000005ff2a7e24 */ /* 0x000fe4000f8e00ff */
[----:B------:R-:W-:Y:S01]  /*1960*/  IMAD.U32 R24, RZ, RZ, UR4 ;  /* 0x00000004ff187e24 */ /* 0x000fe2000f8e00ff */
[----:B------:R-:W-:Y:S06]  /*1970*/  @!P2 BRA `(.L_x_3637) ;  /* 0x000000000010a947 */ /* 0x000fec0003800000 */
[----:B------:R-:W-:-:S04]  /*1980*/  IADD3 R4, P0, R202, UR8, RZ ;  /* 0x00000008ca047c10 */ /* 0x000fc8000ff1e0ff */
[----:B------:R-:W-:-:S05]  /*1990*/  IADD3.X R5, R203, UR9, RZ, P0, !PT ;  /* 0x00000009cb057c10 */ /* 0x000fca00087fe4ff */
[----:B------:R0:W5:Y:S01]  /*19a0*/  LDG.E R24, desc[UR42][R4.64] ;  /* 0x0000002a04187981 */ /* 0x000162000c1e1900 */
[----:B------:R-:W-:Y:S05]  /*19b0*/  BRA `(.L_x_3638) ;  /* 0x0000000000107947 */ /* 0x000fea0003800000 */
.L_x_3637:
[----:B------:R-:W-:Y:S05]  /*19c0*/  @!P0 BRA `(.L_x_3638) ;  /* 0x00000000000c8947 */ /* 0x000fea0003800000 */
[----:B------:R-:W2:Y:S04]  /*19d0*/  LDG.E R3, desc[UR42][R4.64] ;  /* 0x0000002a04037981 */ /* 0x000ea8000c1e1900 */
[----:B------:R-:W2:Y:S02]  /*19e0*/  LDG.E R24, desc[UR42][R4.64+0x4] ;  /* 0x0000042a04187981 */ /* 0x000ea4000c1e1900 */
[----:B--2---:R-:W-:-:S07]  /*19f0*/  IMAD.IADD R24, R24, 0x1, -R3 ;  /* 0x0000000118187824 */ /* 0x004fce00078e0a03 */
.L_x_3638:
        /* <DEDUP_REMOVED lines=9> */
[----:B------:R0:W3:Y:S01]  /*1a90*/  @P0 LDG.E R3, desc[UR42][R4.64+0x4] ;  /* 0x0000042a04030981 */ /* 0x0000e2000c1e1900 */
[----:B------:R-:W-:Y:S01]  /*1aa0*/  ISETP.NE.AND.EX P1, PT, RZ, UR5, PT, P1 ;  /* 0x00000005ff007c0c */ /* 0x000fe2000bf25310 */
[----:B-----5:R-:W-:-:S12]  /*1ab0*/  IMAD.MOV.U32 R154, RZ, RZ, R24 ;  /* 0x000000ffff9a7224 */ /* 0x020fd800078e0018 */
[----:B------:R-:W-:-:S04]  /*1ac0*/  @P1 IADD3 R6, P2, R202, UR4, RZ ;  /* 0x00000004ca061c10 */ /* 0x000fc8000ff5e0ff */
[----:B------:R-:W-:-:S05]  /*1ad0*/  @P1 IADD3.X R7, R203, UR5, RZ, P2, !PT ;  /* 0x00000005cb071c10 */ /* 0x000fca00097fe4ff */
[----:B------:R1:W5:Y:S01]  /*1ae0*/  @P1 LDG.E R154, desc[UR42][R6.64] ;  /* 0x0000002a069a1981 */ /* 0x000362000c1e1900 */
[----:B------:R-:W-:Y:S01]  /*1af0*/  IMAD.IADD R11, R24, 0x1, -R11 ;  /* 0x00000001180b7824 */ /* 0x000fe200078e0a0b */
[----:B------:R-:W-:Y:S01]  /*1b00*/  BSSY B0, `(.L_x_3639) ;  /* 0x000002b000007945 */ /* 0x000fe20003800000 */
[----:B------:R-:W-:Y:S01]  /*1b10*/  LOP3.LUT R210, R200, 0xff, RZ, 0xc0, !PT ;  /* 0x000000ffc8d27812 */ /* 0x000fe200078ec0ff */
[----:B0-----:R-:W-:Y:S01]  /*1b20*/  IMAD.MOV.U32 R5, RZ, RZ, RZ ;  /* 0x000000ffff057224 */ /* 0x001fe200078e00ff */
[----:B------:R-:W-:Y:S02]  /*1b30*/  SHF.R.U32.HI R200, RZ, 0x10, R200 ;  /* 0x00000010ffc87819 */ /* 0x000fe400000116c8 */
[----:B--2---:R-:W-:Y:S01]  /*1b40*/  LOP3.LUT R8, R8, 0xfffffffb, RZ, 0xc0, !PT ;  /* 0xfffffffb08087812 */ /* 0x004fe200078ec0ff */
[----:B---3--:R-:W-:-:S04]  /*1b50*/  @P0 IMAD.IADD R42, R3, 0x1, -R0 ;  /* 0x00000001032a0824 */ /* 0x008fc800078e0a00 */
[----:B------:R-:W-:-:S04]  /*1b60*/  IMAD.IADD R152, R11, 0x1, R42 ;  /* 0x000000010b987824 */ /* 0x000fc800078e022a */
[C---:B------:R-:W-:Y:S01]  /*1b70*/  VIADD R0, R152.reuse, 0x3f ;  /* 0x0000003f98007836 */ /* 0x040fe20000000000 */
[----:B------:R-:W-:-:S04]  /*1b80*/  ISETP.GE.AND P3, PT, R152, 0x1, PT ;  /* 0x000000019800780c */ /* 0x000fc80003f66270 */
[----:B------:R-:W-:-:S04]  /*1b90*/  SHF.R.S32.HI R3, RZ, 0x1f, R0 ;  /* 0x0000001fff037819 */ /* 0x000fc80000011400 */
[----:B------:R-:W-:-:S04]  /*1ba0*/  LEA.HI R3, R3, R0, RZ, 0x6 ;  /* 0x0000000003037211 */ /* 0x000fc800078f30ff */
[----:B------:R-:W-:Y:S02]  /*1bb0*/  SHF.R.S32.HI R168, RZ, 0x6, R3 ;  /* 0x00000006ffa87819 */ /* 0x000fe40000011403 */
[----:B------:R-:W-:-:S05]  /*1bc0*/  @P3 LOP3.LUT R8, R8, 0x4, RZ, 0xfc, !PT ;  /* 0x0000000408083812 */ /* 0x000fca00078efcff */
[----:B------:R1:W-:Y:S01]  /*1bd0*/  STL [R1+0x28], R8 ;  /* 0x0000280801007387 */ /* 0x0003e20000100800 */
[----:B------:R-:W-:Y:S05]  /*1be0*/  @!P3 BRA `(.L_x_3640) ;  /* 0x000000000070b947 */ /* 0x000fea0003800000 */
[----:B------:R-:W-:Y:S01]  /*1bf0*/  ISETP.NE.AND P0, PT, R200, RZ, PT ;  /* 0x000000ffc800720c */ /* 0x000fe20003f05270 */
[----:B------:R-:W-:-:S03]  /*1c00*/  ULDC UR4, c[0x0][0x9f0] ;  /* 0x00027c0000047ab9 */ /* 0x000fc60000000800 */
[----:B------:R-:W-:-:S04]  /*1c10*/  SEL R9, R200, UR4, P0 ;  /* 0x00000004c8097c07 */ /* 0x000fc80008000000 */
[-C--:B-1----:R-:W-:Y:S02]  /*1c20*/  IABS R6, R9.reuse ;  /* 0x0000000900067213 */ /* 0x082fe40000000000 */
        /* <DEDUP_REMOVED lines=23> */
[----:B------:R-:W-:-:S07]  /*1da0*/  @!P1 LOP3.LUT R5, RZ, R9, RZ, 0x33, !PT ;  /* 0x00000009ff059212 */ /* 0x000fce00078e33ff */
.L_x_3640:
[----:B------:R-:W-:Y:S05]  /*1db0*/  BSYNC B0 ;  /* 0x0000000000007941 */ /* 0x000fea0003800000 */
.L_x_3639:
[----:B------:R-:W-:-:S05]  /*1dc0*/  IMAD R0, R210, R5, RZ ;  /* 0x00000005d2007224 */ /* 0x000fca00078e02ff */
        /* <DEDUP_REMOVED lines=8> */
[----:B------:R-:W-:-:S05]  /*1e50*/  @P0 VIADD R3, R5, 0x3f ;  /* 0x0000003f05030836 */ /* 0x000fca0000000000 */
[----:B------:R-:W-:-:S04]  /*1e60*/  @P0 SHF.R.S32.HI R0, RZ, 0x1f, R3 ;  /* 0x0000001fff000819 */ /* 0x000fc80000011403 */
[----:B------:R-:W-:-:S04]  /*1e70*/  @P0 LEA.HI R0, R0, R3, RZ, 0x6 ;  /* 0x0000000300000211 */ /* 0x000fc800078f30ff */
[----:B------:R-:W-:Y:S02]  /*1e80*/  @P0 SHF.R.S32.HI R40, RZ, 0x6, R0 ;  /* 0x00000006ff280819 */ /* 0x000fe40000011400 */
[----:B------:R-:W-:Y:S02]  /*1e90*/  PLOP3.LUT P0, PT, PT, PT, PT, 0x80, 0x0 ;  /* 0x000000000000781c */ /* 0x000fe40003f0f070 */
        /* <DEDUP_REMOVED lines=13> */
[----:B------:R-:W-:Y:S02]  /*1f70*/  IMAD.U32 R10, RZ, RZ, UR6 ;  /* 0x00000006ff0a7e24 */ /* 0x000fe4000f8e00ff */
[----:B-1----:R-:W-:-:S02]  /*1f80*/  IMAD.U32 R6, RZ, RZ, UR4 ;  /* 0x00000004ff067e24 */ /* 0x002fc4000f8e00ff */
[----:B------:R-:W-:Y:S02]  /*1f90*/  IMAD.U32 R7, RZ, RZ, UR5 ;  /* 0x00000005ff077e24 */ /* 0x000fe4000f8e00ff */
[----:B------:R-:W-:Y:S02]  /*1fa0*/  IMAD.U32 R11, RZ, RZ, UR7 ;  /* 0x00000007ff0b7e24 */ /* 0x000fe4000f8e00ff */
[----:B------:R-:W-:Y:S02]  /*1fb0*/  IMAD.MOV.U32 R8, RZ, RZ, 0x70 ;  /* 0x00000070ff087424 */ /* 0x000fe400078e00ff */
[----:B------:R-:W-:Y:S02]  /*1fc0*/  IMAD.MOV.U32 R12, RZ, RZ, 0x1 ;  /* 0x00000001ff0c7424 */ /* 0x000fe400078e00ff */
[----:B------:R-:W-:-:S07]  /*1fd0*/  IMAD.MOV.U32 R13, RZ, RZ, RZ ;  /* 0x000000ffff0d7224 */ /* 0x000fce00078e00ff */
[----:B------:R-:W-:-:S07]  /*1fe0*/  LEPC R20, `(.L_x_3643) ;  /* 0x000000001014794e */ /* 0x000fce0000000000 */
[----:B0----5:R-:W-:Y:S05]  /*1ff0*/  CALL.ABS.NOINC R14 ;  /* 0x000000000e007343 */ /* 0x021fea0003c00000 */
.L_x_3643:
[----:B------:R-:W-:Y:S05]  /*2000*/  BSYNC B6 ;  /* 0x0000000000067941 */ /* 0x000fea0003800000 */
.L_x_3642:
        /* <DEDUP_REMOVED lines=11> */
[----:B-1----:R-:W-:Y:S02]  /*20c0*/  IMAD.U32 R6, RZ, RZ, UR6 ;  /* 0x00000006ff067e24 */ /* 0x002fe4000f8e00ff */
[----:B------:R-:W-:-:S02]  /*20d0*/  IMAD.U32 R7, RZ, RZ, UR7 ;  /* 0x00000007ff077e24 */ /* 0x000fc4000f8e00ff */
[----:B------:R-:W-:Y:S02]  /*20e0*/  IMAD.U32 R10, RZ, RZ, UR4 ;  /* 0x00000004ff0a7e24 */ /* 0x000fe4000f8e00ff */
[----:B------:R-:W-:Y:S02]  /*20f0*/  IMAD.U32 R11, RZ, RZ, UR5 ;  /* 0x00000005ff0b7e24 */ /* 0x000fe4000f8e00ff */
[----:B------:R-:W-:Y:S02]  /*2100*/  IMAD.MOV.U32 R8, RZ, RZ, 0x70 ;  /* 0x00000070ff087424 */ /* 0x000fe400078e00ff */
[----:B------:R-:W-:Y:S02]  /*2110*/  IMAD.MOV.U32 R12, RZ, RZ, 0x1 ;  /* 0x00000001ff0c7424 */ /* 0x000fe400078e00ff */
[----:B------:R-:W-:-:S07]  /*2120*/  IMAD.MOV.U32 R13, RZ, RZ, RZ ;  /* 0x000000ffff0d7224 */ /* 0x000fce00078e00ff */
[----:B------:R-:W-:-:S07]  /*2130*/  LEPC R20, `(.L_x_3645) ;  /* 0x000000001014794e */ /* 0x000fce0000000000 */
[----:B0----5:R-:W-:Y:S05]  /*2140*/  CALL.ABS.NOINC R14 ;  /* 0x000000000e007343 */ /* 0x021fea0003c00000 */
.L_x_3645:
[----:B------:R-:W-:Y:S05]  /*2150*/  BSYNC B6 ;  /* 0x0000000000067941 */ /* 0x000fea0003800000 */
.L_x_3644:
[----:B------:R-:W-:Y:S01]  /*2160*/  ULDC.64 UR4, c[0x0][0x9f8] ;  /* 0x00027e0000047ab9 */ /* 0x000fe20000000a00 */
[----:B------:R-:W-:Y:S01]  /*2170*/  IMAD.MOV.U32 R3, RZ, RZ, R199 ;  /* 0x000000ffff037224 */ /* 0x000fe200078e00c7 */
[----:B------:R-:W-:Y:S01]  /*2180*/  ISETP.NE.U32.AND P0, PT, RZ, UR4, PT ;  /* 0x00000004ff007c0c */ /* 0x000fe2000bf05070 */
[----:B-1----:R-:W0:Y:S01]  /*2190*/  LDC.64 R6, c[0x0][0x300] ;  /* 0x0000c000ff067b82 */ /* 0x002e220000000a00 */
[----:B------:R-:W-:Y:S01]  /*21a0*/  IMAD.IADD R38, R25, 0x1, R24 ;  /* 0x0000000119267824 */ /* 0x000fe200078e0218 */
[----:B------:R-:W-:Y:S01]  /*21b0*/  ULDC.64 UR6, c[0x0][0xa08] ;  /* 0x0002820000067ab9 */ /* 0x000fe20000000a00 */
[----:B------:R-:W-:-:S05]  /*21c0*/  ISETP.NE.AND.EX P0, PT, RZ, UR5, PT, P0 ;  /* 0x00000005ff007c0c */ /* 0x000fca000bf05300 */
[----:B------:R-:W1:Y:S08]  /*21d0*/  LDC R25, c[0x0][0x3f4] ;  /* 0x0000fd00ff197b82 */ /* 0x000e700000000800 */
[----:B------:R-:W-:Y:S01]  /*21e0*/  @P0 IADD3 R10, P1, R202, UR4, RZ ;  /* 0x00000004ca0a0c10 */ /* 0x000fe2000ff3e0ff */
[----:B------:R-:W2:Y:S03]  /*21f0*/  LDC.64 R52, c[0x0][0x408] ;  /* 0x00010200ff347b82 */ /* 0x000ea60000000a00 */
[----:B------:R-:W-:Y:S01]  /*2200*/  @P0 IADD3.X R11, R203, UR5, RZ, P1, !PT ;  /* 0x00000005cb0b0c10 */ /* 0x000fe20008ffe4ff */
[----:B------:R-:W-:-:S04]  /*2210*/  ULDC.64 UR4, c[0x0][0x308] ;  /* 0x0000c20000047ab9 */ /* 0x000fc80000000a00 */
[----:B------:R3:W4:Y:S01]  /*2220*/  @P0 LDG.E R3, desc[UR42][R10.64] ;  /* 0x0000002a0a030981 */ /* 0x000722000c1e1900 */
[----:B------:R-:W-:Y:S01]  /*2230*/  SHF.R.S32.HI R13, RZ, 0x1f, R38 ;  /* 0x0000001fff0d7819 */ /* 0x000fe20000011426 */
[-C--:B0-----:R-:W-:Y:S01]  /*2240*/  IMAD.WIDE.U32 R8, R38, R6.reuse, RZ ;  /* 0x0000000626087225 */ /* 0x081fe200078e00ff */
[----:B------:R-:W-:Y:S01]  /*2250*/  ISETP.NE.U32.AND P0, PT, RZ, UR6, PT ;  /* 0x00000006ff007c0c */ /* 0x000fe2000bf05070 */
[----:B------:R-:W0:Y:S01]  /*2260*/  S2R R55, SR_TID.X ;  /* 0x0000000000377919 */ /* 0x000e220000002100 */
[----:B------:R-:W-:Y:S01]  /*2270*/  SHF.R.S32.HI R17, RZ, 0x1f, R16 ;  /* 0x0000001fff117819 */ /* 0x000fe20000011410 */
[-C--:B------:R-:W-:Y:S01]  /*2280*/  IMAD R0, R13, R6.reuse, RZ ;  /* 0x000000060d007224 */ /* 0x080fe200078e02ff */
[----:B------:R-:W-:Y:S01]  /*2290*/  ISETP.NE.AND.EX P0, PT, RZ, UR7, PT, P0 ;  /* 0x00000007ff007c0c */ /* 0x000fe2000bf05300 */
[----:B------:R-:W-:Y:S01]  /*22a0*/  IMAD.SHL.U32 R50, R188, 0x40, RZ ;  /* 0x00000040bc327824 */ /* 0x000fe200078e00ff */
[----:B-1----:R-:W-:Y:S01]  /*22b0*/  ISETP.GE.AND P2, PT, R16, R25, PT ;  /* 0x000000191000720c */ /* 0x002fe20003f46270 */
[----:B------:R-:W-:Y:S01]  /*22c0*/  IMAD R5, R38, R7, R0 ;  /* 0x0000000726057224 */ /* 0x000fe200078e0200 */
[----:B------:R-:W-:Y:S01]  /*22d0*/  SHF.R.S32.HI R0, RZ, 0x1f, R23 ;  /* 0x0000001fff007819 */ /* 0x000fe20000011417 */
[----:B------:R-:W-:Y:S01]  /*22e0*/  IMAD.WIDE.U32 R44, R23, R6, R16 ;  /* 0x00000006172c7225 */ /* 0x000fe200078e0010 */
[----:B------:R-:W-:-:S02]  /*22f0*/  SHF.R.S32.HI R185, RZ, 0x1f, R184 ;  /* 0x0000001fffb97819 */ /* 0x000fc400000114b8 */
[----:B------:R-:W-:Y:S01]  /*2300*/  LOP3.LUT R50, R50, 0x1c0, RZ, 0xc0, !PT ;  /* 0x000001c032327812 */ /* 0x000fe200078ec0ff */
[----:B------:R-:W-:Y:S01]  /*2310*/  IMAD.IADD R9, R9, 0x1, R5 ;  /* 0x0000000109097824 */ /* 0x000fe200078e0205 */
[----:B--2---:R-:W-:Y:S01]  /*2320*/  SHF.L.U64.HI R51, R52, 0x6, R53 ;  /* 0x0000000634337819 */ /* 0x004fe20000010235 */
[----:B------:R-:W1:Y:S01]  /*2330*/  LDC.64 R4, c[0x0][0x3f8] ;  /* 0x0000fe00ff047b82 */ /* 0x000e620000000a00 */
[----:B------:R-:W-:Y:S01]  /*2340*/  IMAD R14, R0, R6, RZ ;  /* 0x00000006000e7224 */ /* 0x000fe200078e02ff */
[----:B------:R-:W-:Y:S01]  /*2350*/  SHF.R.U32.HI R54, RZ, 0x3, R50 ;  /* 0x00000003ff367819 */ /* 0x000fe20000011632 */
[----:B------:R-:W-:Y:S01]  /*2360*/  IMAD.WIDE.U32 R20, R198, UR4, R8 ;  /* 0x00000004c6147c25 */ /* 0x000fe2000f8e0008 */
[----:B------:R-:W-:Y:S02]  /*2370*/  P2R R72, PR, RZ, 0x4 ;  /* 0x00000004ff487803 */ /* 0x000fe40000000000 */
[----:B------:R-:W-:Y:S01]  /*2380*/  SHF.L.U64.HI R46, R6, 0x6, R7 ;  /* 0x00000006062e7819 */ /* 0x000fe20000010207 */
[----:B------:R-:W-:Y:S01]  /*2390*/  IMAD R21, R198, UR5, R21 ;  /* 0x00000005c6157c24 */ /* 0x000fe2000f8e0215 */
[----:B------:R-:W-:Y:S01]  /*23a0*/  ULDC.64 UR4, c[0x0][0x330] ;  /* 0x0000cc0000047ab9 */ /* 0x000fe20000000a00 */
[----:B------:R-:W-:-:S02]  /*23b0*/  IMAD R14, R23, R7, R14 ;  /* 0x00000007170e7224 */ /* 0x000fc400078e020e */
[----:B------:R-:W-:-:S04]  /*23c0*/  IMAD.WIDE.U32 R28, R198, UR4, R16 ;  /* 0x00000004c61c7c25 */ /* 0x000fc8000f8e0010 */
[----:B------:R-:W-:Y:S01]  /*23d0*/  IMAD R29, R198, UR5, R29 ;  /* 0x00000005c61d7c24 */ /* 0x000fe2000f8e021d */
[----:B------:R-:W-:Y:S01]  /*23e0*/  ULDC.64 UR4, c[0x0][0x310] ;  /* 0x0000c40000047ab9 */ /* 0x000fe20000000a00 */
[----:B------:R-:W-:Y:S01]  /*23f0*/  IMAD.WIDE.U32 R34, R23, R52, R184 ;  /* 0x0000003417227225 */ /* 0x000fe200078e00b8 */
[----:B0-----:R-:W-:-:S03]  /*2400*/  LEA.HI R55, R55, 0x8, RZ, 0x19 ;  /* 0x0000000837377811 */ /* 0x001fc600078fc8ff */
[----:B------:R-:W-:Y:S01]  /*2410*/  IMAD.WIDE.U32 R36, R23, R52, R16 ;  /* 0x0000003417247225 */ /* 0x000fe200078e0010 */
[----:B-1----:R-:W-:-:S03]  /*2420*/  SHF.L.U64.HI R48, R4, 0x6, R5 ;  /* 0x0000000604307819 */ /* 0x002fc60000010205 */
[-C--:B------:R-:W-:Y:S02]  /*2430*/  IMAD R12, R0, R4.reuse, RZ ;  /* 0x00000004000c7224 */ /* 0x080fe400078e02ff */
[----:B------:R-:W-:-:S04]  /*2440*/  IMAD.WIDE.U32 R30, R23, R4, R184 ;  /* 0x00000004171e7225 */ /* 0x000fc800078e00b8 */
[C---:B---3--:R-:W-:Y:S02]  /*2450*/  IMAD R11, R23.reuse, R5, R12 ;  /* 0x00000005170b7224 */ /* 0x048fe400078e020c */
[----:B------:R-:W-:-:S04]  /*2460*/  IMAD.WIDE.U32 R32, R23, R4, R16 ;  /* 0x0000000417207225 */ /* 0x000fc800078e0010 */
[----:B------:R-:W-:Y:S02]  /*2470*/  IMAD.IADD R31, R31, 0x1, R11 ;  /* 0x000000011f1f7824 */ /* 0x000fe400078e020b */
[----:B------:R-:W-:Y:S01]  /*2480*/  IMAD.IADD R33, R11, 0x1, R33 ;  /* 0x000000010b217824 */ /* 0x000fe200078e0221 */
[----:B-----5:R-:W-:Y:S01]  /*2490*/  SHF.R.S32.HI R11, RZ, 0x1f, R154 ;  /* 0x0000001fff0b7819 */ /* 0x020fe2000001149a */
[----:B------:R-:W-:-:S04]  /*24a0*/  IMAD.WIDE.U32 R30, R154, R4, R30 ;  /* 0x000000049a1e7225 */ /* 0x000fc800078e001e */
[----:B------:R-:W-:-:S04]  /*24b0*/  IMAD.WIDE.U32 R32, R154, R4, R32 ;  /* 0x000000049a207225 */ /* 0x000fc800078e0020 */
[----:B------:R-:W-:Y:S02]  /*24c0*/  IMAD.SHL.U32 R49, R4, 0x40, RZ ;  /* 0x0000004004317824 */ /* 0x000fe400078e00ff */
[----:B------:R-:W-:Y:S02]  /*24d0*/  IMAD.SHL.U32 R47, R6, 0x40, RZ ;  /* 0x00000040062f7824 */ /* 0x000fe400078e00ff */
[----:B------:R-:W-:Y:S01]  /*24e0*/  IMAD.SHL.U32 R56, R25, 0x2, RZ ;  /* 0x0000000219387824 */ /* 0x000fe200078e00ff */
[----:B----4-:R-:W-:Y:S02]  /*24f0*/  SHF.R.S32.HI R8, RZ, 0x1f, R3 ;  /* 0x0000001fff087819 */ /* 0x010fe40000011403 */
[----:B------:R-:W-:Y:S02]  /*2500*/  SEL R9, R3, RZ, !P0 ;  /* 0x000000ff03097207 */ /* 0x000fe40004000000 */
[----:B------:R-:W-:-:S03]  /*2510*/  SEL R8, R8, RZ, !P0 ;  /* 0x000000ff08087207 */ /* 0x000fc60004000000 */
[----:B------:R-:W-:-:S04]  /*2520*/  IMAD.WIDE.U32 R20, R9, UR4, R20 ;  /* 0x0000000409147c25 */ /* 0x000fc8000f8e0014 */
[----:B------:R-:W-:Y:S01]  /*2530*/  IMAD R10, R8, UR4, RZ ;  /* 0x00000004080a7c24 */ /* 0x000fe2000f8e02ff */
[----:B------:R-:W-:-:S03]  /*2540*/  IADD3 R3, P0, R20, R44, RZ ;  /* 0x0000002c14037210 */ /* 0x000fc60007f1e0ff */
[C---:B------:R-:W-:Y:S01]  /*2550*/  IMAD R43, R9.reuse, UR5, R10 ;  /* 0x00000005092b7c24 */ /* 0x040fe2000f8e020a */
[----:B------:R-:W-:Y:S02]  /*2560*/  ULDC.64 UR4, c[0x0][0x338] ;  /* 0x0000ce0000047ab9 */ /* 0x000fe40000000a00 */
[----:B------:R-:W-:Y:S02]  /*2570*/  IMAD R8, R8, UR4, RZ ;  /* 0x0000000408087c24 */ /* 0x000fe4000f8e02ff */
[C---:B------:R-:W-:Y:S01]  /*2580*/  IMAD.WIDE.U32 R28, R9.reuse, UR4, R28 ;  /* 0x00000004091c7c25 */ /* 0x040fe2000f8e001c */
[----:B------:R-:W-:Y:S02]  /*2590*/  ULDC UR4, c[0x0][0x2f4] ;  /* 0x0000bd0000047ab9 */ /* 0x000fe40000000800 */
[----:B------:R-:W-:Y:S01]  /*25a0*/  ISETP.GE.AND P4, PT, R16, UR4, PT ;  /* 0x0000000410007c0c */ /* 0x000fe2000bf86270 */
[----:B------:R-:W-:Y:S01]  /*25b0*/  IMAD R71, R9, UR5, R8 ;  /* 0x0000000509477c24 */ /* 0x000fe2000f8e0208 */
[----:B------:R-:W-:Y:S01]  /*25c0*/  SEL R9, R25, RZ, P2 ;  /* 0x000000ff19097207 */ /* 0x000fe20001000000 */
[----:B------:R-:W-:-:S02]  /*25d0*/  IMAD R8, R0, R52, RZ ;  /* 0x0000003400087224 */ /* 0x000fc400078e02ff */
[----:B------:R-:W-:Y:S02]  /*25e0*/  IMAD.IADD R43, R21, 0x1, R43 ;  /* 0x00000001152b7824 */ /* 0x000fe400078e022b */
[----:B------:R-:W-:Y:S02]  /*25f0*/  IMAD.IADD R9, R16, 0x1, R9 ;  /* 0x0000000110097824 */ /* 0x000fe400078e0209 */
[----:B------:R-:W-:Y:S01]  /*2600*/  IMAD R15, R23, R53, R8 ;  /* 0x00000035170f7224 */ /* 0x000fe200078e0208 */
[----:B------:R-:W-:Y:S01]  /*2610*/  IADD3.X R44, R43, R45, R14, P0, !PT ;  /* 0x0000002d2b2c7210 */ /* 0x000fe200007fe40e */
[----:B------:R-:W-:Y:S01]  /*2620*/  IMAD.IADD R71, R29, 0x1, R71 ;  /* 0x000000011d477824 */ /* 0x000fe200078e0247 */
[----:B------:R-:W-:Y:S01]  /*2630*/  SHF.R.S32.HI R8, RZ, 0x1f, R9 ;  /* 0x0000001fff087819 */ /* 0x000fe20000011409 */
[----:B------:R-:W-:Y:S01]  /*2640*/  IMAD.IADD R35, R35, 0x1, R15 ;  /* 0x0000000123237824 */ /* 0x000fe200078e020f */
[----:B------:R-:W-:Y:S01]  /*2650*/  IADD3 R38, P0, R23, R38, RZ ;  /* 0x0000002617267210 */ /* 0x000fe20007f1e0ff */
[----:B------:R-:W-:Y:S01]  /*2660*/  IMAD.IADD R37, R15, 0x1, R37 ;  /* 0x000000010f257824 */ /* 0x000fe200078e0225 */
[----:B------:R-:W-:Y:S01]  /*2670*/  LEA.HI R45, R8, R9, RZ, 0x3 ;  /* 0x00000009082d7211 */ /* 0x000fe200078f18ff */
[----:B------:R-:W-:-:S02]  /*2680*/  IMAD R8, R11, R4, RZ ;  /* 0x000000040b087224 */ /* 0x000fc400078e02ff */
[----:B------:R-:W-:Y:S01]  /*2690*/  IMAD R11, R11, R52, RZ ;  /* 0x000000340b0b7224 */ /* 0x000fe200078e02ff */
[----:B------:R-:W-:Y:S01]  /*26a0*/  LOP3.LUT R60, R45, 0xfffffff8, RZ, 0xc0, !PT ;  /* 0xfffffff82d3c7812 */ /* 0x000fe200078ec0ff */
[----:B------:R-:W-:Y:S01]  /*26b0*/  IMAD R59, R154, R5, R8 ;  /* 0x000000059a3b7224 */ /* 0x000fe200078e0208 */
[----:B------:R-:W-:Y:S01]  /*26c0*/  LOP3.LUT R5, R50, 0x18, R16, 0xf8, !PT ;  /* 0x0000001832057812 */ /* 0x000fe200078ef810 */
[----:B------:R-:W-:Y:S01]  /*26d0*/  IMAD R11, R154, R53, R11 ;  /* 0x000000359a0b7224 */ /* 0x000fe200078e020b */
[----:B------:R-:W-:Y:S01]  /*26e0*/  SHF.R.S32.HI R63, RZ, 0x1f, R60 ;  /* 0x0000001fff3f7819 */ /* 0x000fe2000001143c */
[----:B------:R-:W-:Y:S01]  /*26f0*/  VIADD R53, R16, 0x20 ;  /* 0x0000002010357836 */ /* 0x000fe20000000000 */
[----:B------:R-:W-:Y:S01]  /*2700*/  LOP3.LUT R4, R5, R54, RZ, 0x3c, !PT ;  /* 0x0000003605047212 */ /* 0x000fe200078e3cff */
[-C--:B------:R-:W-:Y:S01]  /*2710*/  IMAD.WIDE.U32 R34, R154, R52.reuse, R34 ;  /* 0x000000349a227225 */ /* 0x080fe200078e0022 */
[----:B------:R-:W-:Y:S02]  /*2720*/  LOP3.LUT R5, R50, 0x38, R45, 0xf8, !PT ;  /* 0x0000003832057812 */ /* 0x000fe400078ef82d */
[----:B------:R-:W-:Y:S01]  /*2730*/  ISETP.GE.AND P3, PT, R53, UR4, PT ;  /* 0x0000000435007c0c */ /* 0x000fe2000bf66270 */
[----:B------:R-:W-:Y:S01]  /*2740*/  IMAD.WIDE.U32 R36, R154, R52, R36 ;  /* 0x000000349a247225 */ /* 0x000fe200078e0024 */
[----:B------:R-:W-:-:S03]  /*2750*/  LOP3.LUT R70, R5, R54, RZ, 0x3c, !PT ;  /* 0x0000003605467212 */ /* 0x000fc600078e3cff */
[----:B------:R-:W-:Y:S02]  /*2760*/  IMAD.IADD R58, R31, 0x1, R59 ;  /* 0x000000011f3a7824 */ /* 0x000fe400078e023b */
[----:B------:R-:W-:Y:S02]  /*2770*/  IMAD.SHL.U32 R52, R52, 0x40, RZ ;  /* 0x0000004034347824 */ /* 0x000fe400078e00ff */
[----:B------:R-:W-:Y:S02]  /*2780*/  IMAD.X R39, R13, 0x1, R0, P0 ;  /* 0x000000010d277824 */ /* 0x000fe400000e0600 */
[----:B------:R-:W-:Y:S02]  /*2790*/  IMAD R57, R193, 0x200, R4 ;  /* 0x00000200c1397824 */ /* 0x000fe400078e0204 */
[----:B------:R-:W-:Y:S02]  /*27a0*/  IMAD.IADD R59, R59, 0x1, R33 ;  /* 0x000000013b3b7824 */ /* 0x000fe400078e0221 */
[----:B------:R-:W-:-:S02]  /*27b0*/  IMAD.IADD R61, R35, 0x1, R11 ;  /* 0x00000001233d7824 */ /* 0x000fc400078e020b */
[----:B------:R-:W-:Y:S02]  /*27c0*/  IMAD.IADD R62, R11, 0x1, R37 ;  /* 0x000000010b3e7824 */ /* 0x000fe400078e0225 */
[----:B------:R-:W-:-:S07]  /*27d0*/  IMAD R70, R193, 0x200, R70 ;  /* 0x00000200c1467824 */ /* 0x000fce00078e0246 */
.L_x_3675:
[----:B0---4-:R-:W0:Y:S01]  /*27e0*/  LDC R27, c[0x0][0x3f4] ;  /* 0x0000fd00ff1b7b82 */ /* 0x011e220000000800 */
[----:B------:R-:W-:Y:S01]  /*27f0*/  VIADD R40, R40, 0xffffffff ;  /* 0xffffffff28287836 */ /* 0x000fe20000000000 */
[----:B------:R-:W-:Y:S05]  /*2800*/  YIELD ;  /* 0x0000000000007946 */ /* 0x000fea0003800000 */
[----:B------:R-:W-:Y:S01]  /*2810*/  SHF.R.S32.HI R67, RZ, 0x1f, R40 ;  /* 0x0000001fff437819 */ /* 0x000fe20000011428 */
[----:B------:R-:W1:Y:S01]  /*2820*/  LDC.64 R64, c[0x0][0x2e8] ;  /* 0x0000ba00ff407b82 */ /* 0x000e620000000a00 */
[-C--:B------:R-:W-:Y:S01]  /*2830*/  IMAD R4, R46, R40.reuse, RZ ;  /* 0x000000282e047224 */ /* 0x080fe200078e02ff */
[----:B------:R-:W-:Y:S01]  /*2840*/  BSSY B0, `(.L_x_3646) ;  /* 0x000017e000007945 */ /* 0x000fe20003800000 */
[----:B---3--:R-:W-:Y:S01]  /*2850*/  IMAD.WIDE.U32 R14, R47, R40, RZ ;  /* 0x000000282f0e7225 */ /* 0x008fe200078e00ff */
[----:B------:R-:W-:-:S03]  /*2860*/  ISETP.GT.AND P2, PT, R40, R41, PT ;  /* 0x000000292800720c */ /* 0x000fc60003f44270 */
[----:B------:R-:W-:Y:S01]  /*2870*/  IMAD R5, R67, R47, R4 ;  /* 0x0000002f43057224 */ /* 0x000fe200078e0204 */
[----:B------:R-:W-:Y:S01]  /*2880*/  IADD3 R4, P0, R3, R14, RZ ;  /* 0x0000000e03047210 */ /* 0x000fe20007f1e0ff */
[----:B------:R-:W-:Y:S02]  /*2890*/  IMAD.SHL.U32 R26, R19, 0x1000, RZ ;  /* 0x00001000131a7824 */ /* 0x000fe400078e00ff */
[----:B------:R-:W-:Y:S02]  /*28a0*/  IMAD.IADD R25, R15, 0x1, R5 ;  /* 0x000000010f197824 */ /* 0x000fe400078e0205 */
[----:B------:R-:W-:Y:S02]  /*28b0*/  IMAD.IADD R5, R57, 0x1, R26 ;  /* 0x0000000139057824 */ /* 0x000fe400078e021a */
[----:B------:R-:W-:Y:S01]  /*28c0*/  IMAD.X R6, R25, 0x1, R44, P0 ;  /* 0x0000000119067824 */ /* 0x000fe200000e062c */
[----:B0-----:R-:W-:Y:S01]  /*28d0*/  ISETP.GE.AND P0, PT, R27, 0x1, PT ;  /* 0x000000011b00780c */ /* 0x001fe20003f06270 */
[----:B------:R-:W-:Y:S01]  /*28e0*/  IMAD R66, R5, 0x2, R2 ;  /* 0x0000000205427824 */ /* 0x000fe200078e0202 */
[----:B-1----:R-:W-:-:S04]  /*28f0*/  LEA R12, P1, R4, R64, 0x1 ;  /* 0x00000040040c7211 */ /* 0x002fc800078208ff */
[----:B------:R-:W-:-:S07]  /*2900*/  LEA.HI.X R13, R4, R65, R6, 0x1, P1 ;  /* 0x00000041040d7211 */ /* 0x000fce00008f0c06 */
[----:B------:R-:W-:Y:S05]  /*2910*/  @!P0 BRA `(.L_x_3647) ;  /* 0x00000014005c8947 */ /* 0x000fea0003800000 */
[----:B------:R-:W-:Y:S01]  /*2920*/  ULDC.U8 UR4, c[0x0][0x410] ;  /* 0x0001040000047ab9 */ /* 0x000fe20000000000 */
[-C--:B------:R-:W-:Y:S01]  /*2930*/  IMAD R6, R48, R40.reuse, RZ ;  /* 0x0000002830067224 */ /* 0x080fe200078e02ff */
[----:B------:R-:W-:Y:S01]  /*2940*/  ISETP.NE.AND P0, PT, RZ, UR4, PT ;  /* 0x00000004ff007c0c */ /* 0x000fe2000bf05270 */
[----:B------:R-:W-:-:S04]  /*2950*/  IMAD.WIDE.U32 R4, R49, R40, RZ ;  /* 0x0000002831047225 */ /* 0x000fc800078e00ff */
[----:B------:R-:W-:-:S04]  /*2960*/  IMAD R7, R67, R49, R6 ;  /* 0x0000003143077224 */ /* 0x000fc800078e0206 */
[----:B------:R-:W-:-:S04]  /*2970*/  IMAD.IADD R68, R5, 0x1, R7 ;  /* 0x0000000105447824 */ /* 0x000fc800078e0207 */
[----:B------:R-:W-:Y:S05]  /*2980*/  @!P0 BRA `(.L_x_3648) ;  /* 0x00000008007c8947 */ /* 0x000fea0003800000 */
[----:B------:R-:W-:Y:S01]  /*2990*/  IMAD R6, R40, -0x40, R42 ;  /* 0xffffffc028067824 */ /* 0x000fe200078e022a */
[----:B------:R-:W-:Y:S01]  /*29a0*/  BSSY B1, `(.L_x_3649) ;  /* 0x000001e000017945 */ /* 0x000fe20003800000 */
[----:B------:R-:W-:Y:S02]  /*29b0*/  CS2R R8, SRZ ;  /* 0x0000000000087805 */ /* 0x000fe4000001ff00 */
[----:B------:R-:W-:Y:S02]  /*29c0*/  CS2R R14, SRZ ;  /* 0x00000000000e7805 */ /* 0x000fe4000001ff00 */
[----:B------:R-:W-:Y:S02]  /*29d0*/  CS2R R10, SRZ ;  /* 0x00000000000a7805 */ /* 0x000fe4000001ff00 */
[----:B------:R-:W-:Y:S02]  /*29e0*/  VIMNMX R6, R6, 0x40, PT ;  /* 0x0000004006067848 */ /* 0x000fe40003fe0100 */
[----:B------:R-:W-:-:S02]  /*29f0*/  CS2R R24, SRZ ;  /* 0x0000000000187805 */ /* 0x000fc4000001ff00 */
[----:B------:R-:W-:-:S13]  /*2a00*/  ISETP.GE.AND P1, PT, R23, R6, PT ;  /* 0x000000061700720c */ /* 0x000fda0003f26270 */
[----:B------:R-:W-:Y:S05]  /*2a10*/  @P1 BRA `(.L_x_3650) ;  /* 0x0000000000581947 */ /* 0x000fea0003800000 */
[----:B------:R-:W-:Y:S01]  /*2a20*/  IMAD R7, R51, R40, RZ ;  /* 0x0000002833077224 */ /* 0x000fe200078e02ff */
[----:B------:R-:W-:Y:S01]  /*2a30*/  IADD3 R8, P0, R30, R4, RZ ;  /* 0x000000041e087210 */ /* 0x000fe20007f1e0ff */
[----:B------:R-:W-:Y:S01]  /*2a40*/  IMAD.MOV.U32 R4, RZ, RZ, R34 ;  /* 0x000000ffff047224 */ /* 0x000fe200078e0022 */
[----:B------:R-:W-:Y:S01]  /*2a50*/  ULDC.64 UR6, c[0x0][0x400] ;  /* 0x0001000000067ab9 */ /* 0x000fe20000000a00 */
[----:B------:R-:W-:Y:S01]  /*2a60*/  IMAD.MOV.U32 R5, RZ, RZ, R61 ;  /* 0x000000ffff057224 */ /* 0x000fe200078e003d */
[----:B------:R-:W-:Y:S01]  /*2a70*/  ULDC.64 UR4, c[0x0][0x3e8] ;  /* 0x0000fa0000047ab9 */ /* 0x000fe20000000a00 */
[-C--:B------:R-:W-:Y:S02]  /*2a80*/  IMAD R11, R67, R52.reuse, R7 ;  /* 0x00000034430b7224 */ /* 0x080fe400078e0207 */
[----:B------:R-:W-:-:S04]  /*2a90*/  IMAD.WIDE.U32 R6, R40, R52, R4 ;  /* 0x0000003428067225 */ /* 0x000fc800078e0004 */
[----:B------:R-:W-:Y:S01]  /*2aa0*/  IMAD.X R9, R68, 0x1, R58, P0 ;  /* 0x0000000144097824 */ /* 0x000fe200000e063a */
[----:B------:R-:W-:Y:S01]  /*2ab0*/  LEA R4, P0, R6, UR6, 0x1 ;  /* 0x0000000606047c11 */ /* 0x000fe2000f8008ff */
[----:B------:R-:W-:-:S05]  /*2ac0*/  IMAD.IADD R5, R7, 0x1, R11 ;  /* 0x0000000107057824 */ /* 0x000fca00078e020b */
        /* <DEDUP_REMOVED lines=11> */
.L_x_3650:
[----:B------:R-:W-:Y:S05]  /*2b80*/  BSYNC B1 ;  /* 0x0000000000017941 */ /* 0x000fea0003800000 */
.L_x_3649:
[----:B------:R-:W-:Y:S01]  /*2b90*/  UISETP.NE.AND UP0, UPT, UR37, 0x3, UPT ;  /* 0x000000032500788c */ /* 0x000fe2000bf05270 */
[----:B0----5:R-:W-:Y:S02]  /*2ba0*/  IMAD.MOV.U32 R4, RZ, RZ, R8 ;  /* 0x000000ffff047224 */ /* 0x021fe400078e0008 */
[----:B------:R-:W-:Y:S02]  /*2bb0*/  IMAD.MOV.U32 R5, RZ, RZ, R9 ;  /* 0x000000ffff057224 */ /* 0x000fe400078e0009 */
[----:B------:R-:W-:Y:S01]  /*2bc0*/  IMAD.MOV.U32 R6, RZ, RZ, R14 ;  /* 0x000000ffff067224 */ /* 0x000fe200078e000e */
[----:B------:R-:W-:Y:S01]  /*2bd0*/  PLOP3.LUT P0, PT, PT, PT, UP0, 0x80, 0x0 ;  /* 0x000000000000781c */ /* 0x000fe20003f0f008 */
[----:B------:R-:W-:Y:S01]  /*2be0*/  IMAD.MOV.U32 R7, RZ, RZ, R25 ;  /* 0x000000ffff077224 */ /* 0x000fe200078e0019 */
[----:B------:R-:W-:Y:S01]  /*2bf0*/  PRMT R77, R4, 0x5410, R5 ;  /* 0x00005410044d7816 */ /* 0x000fe20000000005 */
[----:B------:R-:W-:Y:S02]  /*2c00*/  IMAD.MOV.U32 R4, RZ, RZ, R15 ;  /* 0x000000ffff047224 */ /* 0x000fe400078e000f */
[----:B------:R-:W-:-:S03]  /*2c10*/  IMAD.MOV.U32 R5, RZ, RZ, R11 ;  /* 0x000000ffff057224 */ /* 0x000fc600078e000b */
[----:B------:R-:W-:Y:S01]  /*2c20*/  PRMT R69, R6, 0x5410, R4 ;  /* 0x0000541006457816 */ /* 0x000fe20000000004 */
[----:B------:R-:W-:Y:S02]  /*2c30*/  IMAD.MOV.U32 R4, RZ, RZ, R10 ;  /* 0x000000ffff047224 */ /* 0x000fe400078e000a */
[----:B------:R-:W-:-:S03]  /*2c40*/  IMAD.MOV.U32 R6, RZ, RZ, R24 ;  /* 0x000000ffff067224 */ /* 0x000fc600078e0018 */
[----:B------:R-:W-:Y:S02]  /*2c50*/  PRMT R78, R4, 0x5410, R5 ;  /* 0x00005410044e7816 */ /* 0x000fe40000000005 */
[----:B------:R-:W-:Y:S01]  /*2c60*/  PRMT R79, R6, 0x5410, R7 ;  /* 0x00005410064f7816 */ /* 0x000fe20000000007 */
[----:B------:R-:W-:Y:S06]  /*2c70*/  @!P0 BRA `(.L_x_3651) ;  /* 0x0000000000048947 */ /* 0x000fec0003800000 */
[----:B------:R-:W-:Y:S01]  /*2c80*/  BPT.TRAP 0x1 ;  /* 0x000000040000795c */ /* 0x000fe20000300000 */
.L_x_3651:
[----:B------:R-:W-:Y:S01]  /*2c90*/  IMAD R73, R19, 0x8, R2 ;  /* 0x0000000813497824 */ /* 0x000fe200078e0202 */
[----:B------:R-:W-:Y:S01]  /*2ca0*/  SHF.L.U32 R74, R186, 0x1f, RZ ;  /* 0x0000001fba4a7819 */ /* 0x000fe200000006ff */
[----:B------:R-:W-:Y:S03]  /*2cb0*/  BSSY B1, `(.L_x_3652) ;  /* 0x0000003000017945 */ /* 0x000fe60003800000 */
[----:B------:R-:W0:Y:S02]  /*2cc0*/  SYNCS.PHASECHK.TRANS64.TRYWAIT P5, [R73+URZ+0x28c90], R74 ;  /* 0x028c904a490075a7 */ /* 0x000e2400080a017f */
[----:B0-----:R-:W-:Y:S05]  /*2cd0*/  @!P5 BRA `(.L_x_3653) ;  /* 0x00000184006cd947 */ /* 0x001fea0003800000 */
.L_x_3948:
[----:B------:R-:W-:Y:S05]  /*2ce0*/  BSYNC B1 ;  /* 0x0000000000017941 */ /* 0x000fea0003800000 */
.L_x_3652:
[----:B------:R-:W-:Y:S05]  /*2cf0*/  @P1 BRA `(.L_x_3654) ;  /* 0x0000001000c81947 */ /* 0x000fea0003800000 */
[----:B------:R-:W-:Y:S04]  /*2d00*/  BSSY B1, `(.L_x_3655) ;  /* 0x0000031000017945 */ /* 0x000fe80003800000 */
[----:B------:R-:W-:Y:S05]  /*2d10*/  @P4 BRA `(.L_x_3656) ;  /* 0x0000000000bc4947 */ /* 0x000fea0003800000 */
[----:B------:R1:W2:Y:S01]  /*2d20*/  LDS.128 R4, [R66+0x22400] ;  /* 0x0224000042047984 */ /* 0x0002a20000000c00 */
        /* <DEDUP_REMOVED lines=15> */
[----:B------:R-:W-:Y:S02]  /*2e20*/  HADD2.F32 R7, -RZ, R7.H0_H0 ;  /* 0x20000007ff077230 */ /* 0x000fe40000004100 */
[----:B------:R-:W-:Y:S01]  /*2e30*/  FMUL.FTZ R25, R5, R25 ;  /* 0x0000001905197220 */ /* 0x000fe20000410000 */
[----:B------:R-:W-:Y:S02]  /*2e40*/  HADD2.F32 R64, -RZ, R64.H0_H0 ;  /* 0x20000040ff407230 */ /* 0x000fe40000004100 */
[----:B------:R-:W-:Y:S01]  /*2e50*/  FMUL.FTZ R76, R15, R66 ;  /* 0x000000420f4c7220 */ /* 0x000fe20000410000 */
[----:B------:R-:W-:Y:S01]  /*2e60*/  FFMA.FTZ R68, R5, R24, -R68 ;  /* 0x0000001805447223 */ /* 0x000fe20000010844 */
[----:B------:R-:W-:Y:S01]  /*2e70*/  FMUL.FTZ R66, R7, R66 ;  /* 0x0000004207427220 */ /* 0x000fe20000410000 */
[----:B------:R-:W-:Y:S01]  /*2e80*/  FFMA.FTZ R67, R6, R24, R25 ;  /* 0x0000001806437223 */ /* 0x000fe20000010019 */
[----:B------:R-:W-:-:S02]  /*2e90*/  HADD2.F32 R24, -RZ, R79.H0_H0 ;  /* 0x2000004fff187230 */ /* 0x000fc40000004100 */
[-C--:B------:R-:W-:Y:S01]  /*2ea0*/  FFMA.FTZ R76, R7, R64.reuse, -R76 ;  /* 0x00000040074c7223 */ /* 0x080fe2000001084c */
[----:B------:R-:W-:Y:S02]  /*2eb0*/  HADD2.F32 R25, -RZ, R79.H1_H1 ;  /* 0x3000004fff197230 */ /* 0x000fe40000004100 */
[----:B------:R-:W-:Y:S01]  /*2ec0*/  FFMA.FTZ R75, R15, R64, R66 ;  /* 0x000000400f4b7223 */ /* 0x000fe20000010042 */
[----:B------:R-:W-:Y:S02]  /*2ed0*/  HADD2.F32 R5, -RZ, R4.H1_H1 ;  /* 0x30000004ff057230 */ /* 0x000fe40000004100 */
[----:B------:R-:W-:Y:S02]  /*2ee0*/  HADD2.F32 R6, -RZ, R14.H1_H1 ;  /* 0x3000000eff067230 */ /* 0x000fe40000004100 */
[----:B------:R-:W-:Y:S02]  /*2ef0*/  HADD2.F32 R4, -RZ, R4.H0_H0 ;  /* 0x20000004ff047230 */ /* 0x000fe40000004100 */
[----:B------:R-:W-:Y:S01]  /*2f00*/  FMUL.FTZ R65, R5, R24 ;  /* 0x0000001805417220 */ /* 0x000fe20000410000 */
[----:B------:R-:W-:-:S02]  /*2f10*/  HADD2.F32 R14, -RZ, R14.H0_H0 ;  /* 0x2000000eff0e7230 */ /* 0x000fc40000004100 */
[--C-:B------:R-:W-:Y:S02]  /*2f20*/  HADD2.F32 R7, -RZ, R69.reuse.H0_H0 ;  /* 0x20000045ff077230 */ /* 0x100fe40000004100 */
[----:B------:R-:W-:Y:S01]  /*2f30*/  FMUL.FTZ R24, R4, R24 ;  /* 0x0000001804187220 */ /* 0x000fe20000410000 */
[----:B------:R-:W-:Y:S02]  /*2f40*/  HADD2.F32 R15, -RZ, R69.H1_H1 ;  /* 0x30000045ff0f7230 */ /* 0x000fe40000004100 */
[-C--:B------:R-:W-:Y:S01]  /*2f50*/  FMUL.FTZ R69, R6, R25.reuse ;  /* 0x0000001906457220 */ /* 0x080fe20000410000 */
        /* <DEDUP_REMOVED lines=9> */
.L_x_3658:
[----:B------:R-:W-:Y:S05]  /*2ff0*/  BSYNC B2 ;  /* 0x0000000000027941 */ /* 0x000fea0003800000 */
.L_x_3657:
[----:B--2---:R1:W-:Y:S02]  /*3000*/  STG.E.128 desc[UR42][R12.64], R4 ;  /* 0x000000040c007986 */ /* 0x0043e4000c101d2a */
.L_x_3656:
[----:B------:R-:W-:Y:S05]  /*3010*/  BSYNC B1 ;  /* 0x0000000000017941 */ /* 0x000fea0003800000 */
.L_x_3655:
[----:B------:R-:W-:Y:S05]  /*3020*/  @P3 BRA `(.L_x_3654) ;  /* 0x0000000c00fc3947 */ /* 0x000fea0003800000 */
[----:B-1----:R-:W-:Y:S01]  /*3030*/  IMAD.MOV.U32 R5, RZ, RZ, 0x20 ;  /* 0x00000020ff057424 */ /* 0x002fe200078e00ff */
[----:B------:R-:W-:Y:S01]  /*3040*/  LOP3.LUT P5, RZ, R188, 0x4, RZ, 0xc0, !PT ;  /* 0x00000004bcff7812 */ /* 0x000fe200078ac0ff */
[----:B------:R-:W-:Y:S03]  /*3050*/  BSSY B1, `(.L_x_3659) ;  /* 0x0000030000017945 */ /* 0x000fe60003800000 */
[----:B------:R-:W-:Y:S02]  /*3060*/  SEL R5, R5, 0xffffffe0, !P5 ;  /* 0xffffffe005057807 */ /* 0x000fe40006800000 */
[----:B------:R-:W-:Y:S02]  /*3070*/  ISETP.GE.AND P5, PT, R189, R27, PT ;  /* 0x0000001bbd00720c */ /* 0x000fe40003fa6270 */
[----:B------:R-:W-:-:S05]  /*3080*/  IADD3 R5, R5, R57, R26 ;  /* 0x0000003905057210 */ /* 0x000fca0007ffe01a */
[----:B------:R-:W-:-:S06]  /*3090*/  IMAD R4, R5, 0x2, R2 ;  /* 0x0000000205047824 */ /* 0x000fcc00078e0202 */
[----:B------:R-:W1:Y:S01]  /*30a0*/  LDS.128 R4, [R4+0x22400] ;  /* 0x0224000004047984 */ /* 0x000e620000000c00 */
[----:B------:R-:W-:Y:S05]  /*30b0*/  @P5 BRA `(.L_x_3660) ;  /* 0x0000000000a45947 */ /* 0x000fea0003800000 */
[--C-:B------:R-:W-:Y:S01]  /*30c0*/  SHF.R.U64 R15, R8, 0x10, R9.reuse ;  /* 0x00000010080f7819 */ /* 0x100fe20000001209 */
[----:B-1----:R-:W-:Y:S01]  /*30d0*/  IMAD.MOV.U32 R8, RZ, RZ, R6 ;  /* 0x000000ffff087224 */ /* 0x002fe200078e0006 */
        /* <DEDUP_REMOVED lines=14> */
[-C--:B------:R-:W-:Y:S01]  /*31c0*/  FFMA.FTZ R26, R5, R10.reuse, -R26 ;  /* 0x0000000a051a7223 */ /* 0x080fe2000001081a */
[----:B------:R-:W-:Y:S01]  /*31d0*/  FFMA.FTZ R25, R6, R10, R11 ;  /* 0x0000000a06197223 */ /* 0x000fe2000001000b */
[----:B------:R-:W-:Y:S01]  /*31e0*/  FMUL.FTZ R24, R7, R24 ;  /* 0x0000001807187220 */ /* 0x000fe20000410000 */
        /* <DEDUP_REMOVED lines=22> */
.L_x_3660:
[----:B------:R-:W-:Y:S05]  /*3350*/  BSYNC B1 ;  /* 0x0000000000017941 */ /* 0x000fea0003800000 */
.L_x_3659:
[----:B-1----:R2:W-:Y:S01]  /*3360*/  STG.E.128 desc[UR42][R12.64+0x40], R4 ;  /* 0x000040040c007986 */ /* 0x0025e2000c101d2a */
[----:B------:R-:W-:Y:S05]  /*3370*/  BRA `(.L_x_3654) ;  /* 0x0000000c00287947 */ /* 0x000fea0003800000 */
.L_x_3648:
[----:B------:R-:W-:-:S05]  /*3380*/  IMAD R5, R40, -0x40, R42 ;  /* 0xffffffc028057824 */ /* 0x000fca00078e022a */
[----:B------:R-:W-:-:S04]  /*3390*/  VIMNMX R6, R5, 0x40, PT ;  /* 0x0000004005067848 */ /* 0x000fc80003fe0100 */
[----:B------:R-:W-:Y:S02]  /*33a0*/  ISETP.GE.AND P1, PT, R23, R6, PT ;  /* 0x000000061700720c */ /* 0x000fe40003f26270 */
[----:B------:R-:W-:Y:S02]  /*33b0*/  CS2R R6, SRZ ;  /* 0x0000000000067805 */ /* 0x000fe4000001ff00 */
[----:B------:R-:W-:-:S13]  /*33c0*/  ISETP.GE.OR P0, PT, R16, R27, P1 ;  /* 0x0000001b1000720c */ /* 0x000fda0000f06670 */
[----:B------:R-:W0:Y:S01]  /*33d0*/  @!P0 LDC.64 R8, c[0x0][0x3e8] ;  /* 0x0000fa00ff088b82 */ /* 0x000e220000000a00 */
[----:B------:R-:W-:-:S05]  /*33e0*/  @!P0 IADD3 R4, P5, R32, R4, RZ ;  /* 0x0000000420048210 */ /* 0x000fca0007fbe0ff */
[----:B------:R-:W-:Y:S02]  /*33f0*/  @!P0 IMAD.X R5, R68, 0x1, R59, P5 ;  /* 0x0000000144058824 */ /* 0x000fe400028e063b */
[----:B------:R-:W1:Y:S01]  /*3400*/  @!P0 LDC.64 R12, c[0x0][0x400] ;  /* 0x00010000ff0c8b82 */ /* 0x000e620000000a00 */
[----:B0-----:R-:W-:-:S04]  /*3410*/  @!P0 LEA R8, P5, R4, R8, 0x1 ;  /* 0x0000000804088211 */ /* 0x001fc800078a08ff */
[----:B------:R-:W-:Y:S01]  /*3420*/  @!P0 LEA.HI.X R9, R4, R9, R5, 0x1, P5 ;  /* 0x0000000904098211 */ /* 0x000fe200028f0c05 */
[----:B------:R-:W-:Y:S02]  /*3430*/  @!P0 IMAD R4, R51, R40, RZ ;  /* 0x0000002833048224 */ /* 0x000fe400078e02ff */
[----:B------:R-:W-:Y:S02]  /*3440*/  @!P0 IMAD.MOV.U32 R5, RZ, RZ, R62 ;  /* 0x000000ffff058224 */ /* 0x000fe400078e003e */
[----:B------:R-:W-:Y:S02]  /*3450*/  @!P0 IMAD R67, R67, R52, R4 ;  /* 0x0000003443438224 */ /* 0x000fe400078e0204 */
[----:B------:R-:W-:-:S04]  /*3460*/  @!P0 IMAD.MOV.U32 R4, RZ, RZ, R36 ;  /* 0x000000ffff048224 */ /* 0x000fc800078e0024 */
[----:B------:R-:W-:-:S04]  /*3470*/  @!P0 IMAD.WIDE.U32 R4, R40, R52, R4 ;  /* 0x0000003428048225 */ /* 0x000fc800078e0004 */
[----:B------:R-:W-:Y:S01]  /*3480*/  @!P0 IMAD.IADD R5, R67, 0x1, R5 ;  /* 0x0000000143058824 */ /* 0x000fe200078e0205 */
[----:B-1----:R-:W-:-:S04]  /*3490*/  @!P0 LEA R12, P5, R4, R12, 0x1 ;  /* 0x0000000c040c8211 */ /* 0x002fc800078a08ff */
[----:B------:R-:W-:Y:S02]  /*34a0*/  @!P0 LEA.HI.X R13, R4, R13, R5, 0x1, P5 ;  /* 0x0000000d040d8211 */ /* 0x000fe400028f0c05 */
[----:B------:R-:W-:Y:S02]  /*34b0*/  CS2R R4, SRZ ;  /* 0x0000000000047805 */ /* 0x000fe4000001ff00 */
[----:B------:R-:W-:-:S04]  /*34c0*/  CS2R R10, SRZ ;  /* 0x00000000000a7805 */ /* 0x000fc8000001ff00 */
[----:B------:R0:W2:Y:S02]  /*34d0*/  @!P0 LDG.E.128 R4, desc[UR42][R8.64] ;  /* 0x0000002a08048981 */ /* 0x0000a4000c1e1d00 */
[----:B0-----:R-:W-:-:S06]  /*34e0*/  CS2R R8, SRZ ;  /* 0x0000000000087805 */ /* 0x001fcc000001ff00 */
[----:B------:R-:W3:Y:S01]  /*34f0*/  @!P0 LDG.E.128 R8, desc[UR42][R12.64] ;  /* 0x0000002a0c088981 */ /* 0x000ee2000c1e1d00 */
[----:B------:R-:W-:Y:S01]  /*3500*/  UISETP.NE.AND UP0, UPT, UR37, 0x3, UPT ;  /* 0x000000032500788c */ /* 0x000fe2000bf05270 */
[----:B------:R-:W-:-:S04]  /*3510*/  ISETP.GE.AND P0, PT, R16, R27, PT ;  /* 0x0000001b1000720c */ /* 0x000fc80003f06270 */
[----:B------:R-:W-:Y:S02]  /*3520*/  P2R R68, PR, RZ, 0x1 ;  /* 0x00000001ff447803 */ /* 0x000fe40000000000 */
[----:B------:R-:W-:Y:S01]  /*3530*/  PLOP3.LUT P0, PT, PT, PT, UP0, 0x80, 0x0 ;  /* 0x000000000000781c */ /* 0x000fe20003f0f008 */
[----:B--2---:R-:W-:Y:S02]  /*3540*/  IMAD.MOV.U32 R24, RZ, RZ, R4 ;  /* 0x000000ffff187224 */ /* 0x004fe400078e0004 */
[----:B------:R-:W-:Y:S02]  /*3550*/  IMAD.MOV.U32 R27, RZ, RZ, R5 ;  /* 0x000000ffff1b7224 */ /* 0x000fe400078e0005 */
[----:B------:R-:W-:Y:S02]  /*3560*/  IMAD.MOV.U32 R66, RZ, RZ, R6 ;  /* 0x000000ffff427224 */ /* 0x000fe400078e0006 */
[----:B------:R-:W-:Y:S01]  /*3570*/  IMAD.MOV.U32 R67, RZ, RZ, R7 ;  /* 0x000000ffff437224 */ /* 0x000fe200078e0007 */
[----:B------:R-:W-:-:S02]  /*3580*/  PRMT R80, R80, 0x5410, R27 ;  /* 0x0000541050507816 */ /* 0x000fc4000000001b */
[----:B------:R-:W-:Y:S02]  /*3590*/  PRMT R89, R24, 0x5410, R66 ;  /* 0x0000541018597816 */ /* 0x000fe40000000042 */
[----:B------:R-:W-:Y:S01]  /*35a0*/  PRMT R84, R84, 0x5410, R67 ;  /* 0x0000541054547816 */ /* 0x000fe20000000043 */
[----:B---3--:R-:W-:Y:S02]  /*35b0*/  IMAD.MOV.U32 R12, RZ, RZ, R8 ;  /* 0x000000ffff0c7224 */ /* 0x008fe400078e0008 */
[----:B------:R-:W-:Y:S02]  /*35c0*/  IMAD.MOV.U32 R13, RZ, RZ, R9 ;  /* 0x000000ffff0d7224 */ /* 0x000fe400078e0009 */
[----:B------:R-:W-:Y:S02]  /*35d0*/  IMAD.MOV.U32 R24, RZ, RZ, R10 ;  /* 0x000000ffff187224 */ /* 0x000fe400078e000a */
[----:B------:R-:W-:Y:S01]  /*35e0*/  IMAD.MOV.U32 R27, RZ, RZ, R11 ;  /* 0x000000ffff1b7224 */ /* 0x000fe200078e000b */
[----:B------:R-:W-:-:S02]  /*35f0*/  PRMT R80, R13, 0x7610, R80 ;  /* 0x000076100d507816 */ /* 0x000fc40000000050 */
[----:B------:R-:W-:Y:S02]  /*3600*/  PRMT R87, R12, 0x5410, R24 ;  /* 0x000054100c577816 */ /* 0x000fe40000000018 */
[----:B------:R-:W-:Y:S01]  /*3610*/  PRMT R84, R27, 0x7610, R84 ;  /* 0x000076101b547816 */ /* 0x000fe20000000054 */
[----:B------:R-:W-:Y:S06]  /*3620*/  @!P0 BRA `(.L_x_3661) ;  /* 0x0000000000048947 */ /* 0x000fec0003800000 */
[----:B------:R-:W-:Y:S01]  /*3630*/  BPT.TRAP 0x1 ;  /* 0x000000040000795c */ /* 0x000fe20000300000 */
.L_x_3661:
[----:B------:R-:W-:Y:S01]  /*3640*/  IMAD R73, R19, 0x8, R2 ;  /* 0x0000000813497824 */ /* 0x000fe200078e0202 */
[----:B------:R-:W-:Y:S01]  /*3650*/  SHF.L.U32 R74, R186, 0x1f, RZ ;  /* 0x0000001fba4a7819 */ /* 0x000fe200000006ff */
[----:B------:R-:W0:Y:S01]  /*3660*/  LDC R75, c[0x0][0x2f4] ;  /* 0x0000bd00ff4b7b82 */ /* 0x000e220000000800 */
[----:B------:R-:W-:Y:S02]  /*3670*/  BSSY B1, `(.L_x_3662) ;  /* 0x0000003000017945 */ /* 0x000fe40003800000 */
[----:B------:R-:W1:Y:S02]  /*3680*/  SYNCS.PHASECHK.TRANS64.TRYWAIT P5, [R73+URZ+0x28c90], R74 ;  /* 0x028c904a490075a7 */ /* 0x000e6400080a017f */
[----:B-1----:R-:W-:Y:S05]  /*3690*/  @!P5 BRA `(.L_x_3663) ;  /* 0x0000017c0010d947 */ /* 0x002fea0003800000 */
.L_x_3949:
[----:B------:R-:W-:Y:S05]  /*36a0*/  BSYNC B1 ;  /* 0x0000000000017941 */ /* 0x000fea0003800000 */
.L_x_3662:
[----:B0-----:R-:W-:Y:S01]  /*36b0*/  ISETP.GE.OR P5, PT, R16, R75, P1 ;  /* 0x0000004b1000720c */ /* 0x001fe20000fa6670 */
[----:B------:R-:W-:Y:S01]  /*36c0*/  ULDC.64 UR4, c[0x0][0x300] ;  /* 0x0000c00000047ab9 */ /* 0x000fe20000000a00 */
[----:B------:R-:W-:Y:S02]  /*36d0*/  IMAD.MOV.U32 R66, RZ, RZ, R14 ;  /* 0x000000ffff427224 */ /* 0x000fe400078e000e */
[----:B------:R-:W-:Y:S02]  /*36e0*/  IMAD R12, R0, UR4, RZ ;  /* 0x00000004000c7c24 */ /* 0x000fe4000f8e02ff */
[----:B------:R-:W-:Y:S02]  /*36f0*/  IMAD.MOV.U32 R67, RZ, RZ, R25 ;  /* 0x000000ffff437224 */ /* 0x000fe400078e0019 */
[C---:B------:R-:W-:Y:S02]  /*3700*/  IMAD R13, R23.reuse, UR5, R12 ;  /* 0x00000005170d7c24 */ /* 0x040fe4000f8e020c */
[----:B------:R-:W-:-:S03]  /*3710*/  IMAD.WIDE.U32 R66, R23, UR4, R66 ;  /* 0x0000000417427c25 */ /* 0x000fc6000f8e0042 */
[----:B------:R-:W-:Y:S05]  /*3720*/  @P5 BRA `(.L_x_3654) ;  /* 0x00000008003c5947 */ /* 0x000fea0003800000 */
[----:B------:R-:W-:Y:S01]  /*3730*/  IMAD.IADD R76, R13, 0x1, R67 ;  /* 0x000000010d4c7824 */ /* 0x000fe200078e0243 */
[----:B------:R-:W-:Y:S01]  /*3740*/  IADD3 R12, P5, P6, R20, R66, R60 ;  /* 0x00000042140c7210 */ /* 0x000fe20007ebe03c */
[----:B------:R-:W-:Y:S03]  /*3750*/  BSSY B1, `(.L_x_3664) ;  /* 0x0000069000017945 */ /* 0x000fe60003800000 */
[----:B------:R-:W-:Y:S02]  /*3760*/  IADD3.X R13, R43, R76, R63, P5, P6 ;  /* 0x0000004c2b0d7210 */ /* 0x000fe40002fec43f */
[----:B------:R-:W-:Y:S02]  /*3770*/  ISETP.NE.AND P6, PT, R68, RZ, PT ;  /* 0x000000ff4400720c */ /* 0x000fe40003fc5270 */
[----:B------:R-:W-:-:S04]  /*3780*/  LEA R68, P5, R12, R64, 0x1 ;  /* 0x000000400c447211 */ /* 0x000fc800078a08ff */
[----:B------:R-:W-:Y:S01]  /*3790*/  LEA.HI.X R69, R12, R65, R13, 0x1, P5 ;  /* 0x000000410c457211 */ /* 0x000fe200028f0c0d */
[----:B------:R-:W-:Y:S01]  /*37a0*/  IMAD.IADD R13, R75, 0x1, -R56 ;  /* 0x000000014b0d7824 */ /* 0x000fe200078e0a38 */
[----:B------:R-:W-:-:S04]  /*37b0*/  ISETP.NE.AND P5, PT, R72, RZ, PT ;  /* 0x000000ff4800720c */ /* 0x000fc80003fa5270 */
[----:B------:R-:W-:-:S04]  /*37c0*/  SEL R13, R56, R13, !P5 ;  /* 0x0000000d380d7207 */ /* 0x000fc80006800000 */
[----:B------:R-:W-:-:S04]  /*37d0*/  SHF.R.S32.HI R12, RZ, 0x1f, R13 ;  /* 0x0000001fff0c7819 */ /* 0x000fc8000001140d */
[----:B------:R-:W-:-:S04]  /*37e0*/  LEA.HI R12, R12, R13, RZ, 0x4 ;  /* 0x0000000d0c0c7211 */ /* 0x000fc800078f20ff */
[----:B------:R-:W-:-:S04]  /*37f0*/  SHF.R.S32.HI R12, RZ, 0x4, R12 ;  /* 0x00000004ff0c7819 */ /* 0x000fc8000001140c */
[----:B------:R-:W-:-:S05]  /*3800*/  LEA.HI.SX32 R12, R45, R12, 0x1d ;  /* 0x0000000c2d0c7211 */ /* 0x000fca00078feaff */
[----:B------:R-:W-:-:S05]  /*3810*/  IMAD.SHL.U32 R77, R12, 0x8, RZ ;  /* 0x000000080c4d7824 */ /* 0x000fca00078e00ff */
[----:B------:R-:W-:-:S04]  /*3820*/  LOP3.LUT R13, R50, 0x38, R77, 0xf8, !PT ;  /* 0x00000038320d7812 */ /* 0x000fc800078ef84d */
[----:B------:R-:W-:Y:S01]  /*3830*/  LOP3.LUT R12, R13, R54, RZ, 0x3c, !PT ;  /* 0x000000360d0c7212 */ /* 0x000fe200078e3cff */
[----:B------:R-:W-:-:S04]  /*3840*/  IMAD.IADD R13, R70, 0x1, R26 ;  /* 0x00000001460d7824 */ /* 0x000fc800078e021a */
[----:B------:R-:W-:Y:S02]  /*3850*/  IMAD R15, R193, 0x200, R12 ;  /* 0x00000200c10f7824 */ /* 0x000fe400078e020c */
[----:B------:R-:W-:Y:S02]  /*3860*/  IMAD R13, R13, 0x2, R2 ;  /* 0x000000020d0d7824 */ /* 0x000fe400078e0202 */
[----:B------:R-:W-:-:S04]  /*3870*/  IMAD.IADD R15, R26, 0x1, R15 ;  /* 0x000000011a0f7824 */ /* 0x000fc800078e020f */
[----:B------:R-:W-:Y:S02]  /*3880*/  IMAD R24, R15, 0x2, R2 ;  /* 0x000000020f187824 */ /* 0x000fe400078e0202 */
[----:B------:R-:W0:Y:S04]  /*3890*/  LDS.128 R12, [R13+0x22400] ;  /* 0x022400000d0c7984 */ /* 0x000e280000000c00 */
[----:B------:R-:W2:Y:S01]  /*38a0*/  LDS.128 R24, [R24+0x22400] ;  /* 0x0224000018187984 */ /* 0x000ea20000000c00 */
[----:B------:R-:W-:Y:S05]  /*38b0*/  @P6 BRA `(.L_x_3665) ;  /* 0x0000000400486947 */ /* 0x000fea0003800000 */
[--C-:B------:R-:W-:Y:S01]  /*38c0*/  SHF.R.U64 R79, R8, 0x10, R9.reuse ;  /* 0x00000010084f7819 */ /* 0x100fe20000001209 */
[----:B--2---:R-:W-:Y:S01]  /*38d0*/  HADD2.F32 R8, -RZ, R25.H1_H1 ;  /* 0x30000019ff087230 */ /* 0x004fe20000004100 */
[----:B------:R-:W-:Y:S02]  /*38e0*/  SHF.R.U32.HI R9, RZ, 0x10, R9 ;  /* 0x00000010ff097819 */ /* 0x000fe40000011609 */
[--C-:B------:R-:W-:Y:S01]  /*38f0*/  SHF.R.U64 R78, R4, 0x10, R5.reuse ;  /* 0x00000010044e7819 */ /* 0x100fe20000001205 */
[----:B------:R-:W-:Y:S01]  /*3900*/  HADD2.F32 R79, -RZ, R79.H0_H0 ;  /* 0x2000004fff4f7230 */ /* 0x000fe20000004100 */
[----:B------:R-:W-:Y:S02]  /*3910*/  SHF.R.U32.HI R82, RZ, 0x10, R5 ;  /* 0x00000010ff527819 */ /* 0x000fe40000011605 */
[--C-:B------:R-:W-:Y:S01]  /*3920*/  SHF.R.U64 R4, R6, 0x10, R7.reuse ;  /* 0x0000001006047819 */ /* 0x100fe20000001207 */
[----:B0-----:R-:W-:Y:S01]  /*3930*/  HADD2.F32 R6, -RZ, R13.H0_H0 ;  /* 0x2000000dff067230 */ /* 0x001fe20000004100 */
[----:B------:R-:W-:Y:S01]  /*3940*/  SHF.R.U32.HI R83, RZ, 0x10, R7 ;  /* 0x00000010ff537819 */ /* 0x000fe20000011607 */
[----:B------:R-:W-:Y:S01]  /*3950*/  HADD2.F32 R7, -RZ, R25.H0_H0 ;  /* 0x20000019ff077230 */ /* 0x000fe20000004100 */
[--C-:B------:R-:W-:Y:S01]  /*3960*/  SHF.R.U64 R5, R10, 0x10, R11.reuse ;  /* 0x000000100a057819 */ /* 0x100fe2000000120b */
[--C-:B------:R-:W-:Y:S01]  /*3970*/  HADD2.F32 R10, -RZ, R80.reuse.H1_H1 ;  /* 0x30000050ff0a7230 */ /* 0x100fe20000004100 */
[----:B------:R-:W-:Y:S01]  /*3980*/  SHF.R.U32.HI R81, RZ, 0x10, R11 ;  /* 0x00000010ff517819 */ /* 0x000fe2000001160b */
[----:B------:R-:W-:-:S02]  /*3990*/  HADD2.F32 R80, -RZ, R80.H0_H0 ;  /* 0x20000050ff507230 */ /* 0x000fc40000004100 */
[----:B------:R-:W-:Y:S02]  /*39a0*/  HADD2.F32 R25, -RZ, R9.H0_H0 ;  /* 0x20000009ff197230 */ /* 0x000fe40000004100 */
[----:B------:R-:W-:Y:S02]  /*39b0*/  HADD2.F32 R9, -RZ, R13.H1_H1 ;  /* 0x3000000dff097230 */ /* 0x000fe40000004100 */
[-C--:B------:R-:W-:Y:S01]  /*39c0*/  FMUL.FTZ R13, R7, R80.reuse ;  /* 0x00000050070d7220 */ /* 0x080fe20000410000 */
[----:B------:R-:W-:Y:S02]  /*39d0*/  HADD2.F32 R11, -RZ, R82.H0_H0 ;  /* 0x20000052ff0b7230 */ /* 0x000fe40000004100 */
[-C--:B------:R-:W-:Y:S01]  /*39e0*/  FMUL.FTZ R82, R8, R25.reuse ;  /* 0x0000001908527220 */ /* 0x080fe20000410000 */
[C---:B------:R-:W-:Y:S01]  /*39f0*/  FMUL.FTZ R80, R6.reuse, R80 ;  /* 0x0000005006507220 */ /* 0x040fe20000410000 */
[C---:B------:R-:W-:Y:S01]  /*3a00*/  FMUL.FTZ R25, R9.reuse, R25 ;  /* 0x0000001909197220 */ /* 0x040fe20000410000 */
[-C--:B------:R-:W-:Y:S01]  /*3a10*/  FFMA.FTZ R6, R6, R10.reuse, -R13 ;  /* 0x0000000a06067223 */ /* 0x080fe2000001080d */
[-C--:B------:R-:W-:Y:S01]  /*3a20*/  FFMA.FTZ R9, R9, R11.reuse, -R82 ;  /* 0x0000000b09097223 */ /* 0x080fe20000010852 */
[----:B------:R-:W-:Y:S01]  /*3a30*/  FFMA.FTZ R7, R7, R10, R80 ;  /* 0x0000000a07077223 */ /* 0x000fe20000010050 */
[----:B------:R-:W-:Y:S01]  /*3a40*/  FFMA.FTZ R8, R8, R11, R25 ;  /* 0x0000000b08087223 */ /* 0x000fe20000010019 */
[----:B------:R-:W-:-:S02]  /*3a50*/  HADD2.F32 R25, -RZ, R84.H0_H0 ;  /* 0x20000054ff197230 */ /* 0x000fc40000004100 */
[----:B------:R-:W-:Y:S02]  /*3a60*/  HADD2.F32 R11, -RZ, R27.H0_H0 ;  /* 0x2000001bff0b7230 */ /* 0x000fe40000004100 */
[----:B------:R-:W-:Y:S01]  /*3a70*/  HADD2.F32 R10, -RZ, R15.H0_H0 ;  /* 0x2000000fff0a7230 */ /* 0x000fe20000004100 */
[----:B------:R-:W-:Y:S01]  /*3a80*/  F2FP.F16.F32.PACK_AB R7, R8, R7 ;  /* 0x000000070807723e */ /* 0x000fe200000000ff */
[----:B------:R-:W-:Y:S02]  /*3a90*/  HADD2.F32 R27, -RZ, R27.H1_H1 ;  /* 0x3000001bff1b7230 */ /* 0x000fe40000004100 */
[----:B------:R-:W-:Y:S02]  /*3aa0*/  HADD2.F32 R82, -RZ, R81.H0_H0 ;  /* 0x20000051ff527230 */ /* 0x000fe40000004100 */
[----:B------:R-:W-:Y:S01]  /*3ab0*/  FMUL.FTZ R81, R11, R25 ;  /* 0x000000190b517220 */ /* 0x000fe20000410000 */
[----:B------:R-:W-:Y:S02]  /*3ac0*/  HADD2.F32 R15, -RZ, R15.H1_H1 ;  /* 0x3000000fff0f7230 */ /* 0x000fe40000004100 */
[----:B------:R-:W-:-:S02]  /*3ad0*/  HADD2.F32 R13, -RZ, R84.H1_H1 ;  /* 0x30000054ff0d7230 */ /* 0x000fc40000004100 */
[C---:B------:R-:W-:Y:S01]  /*3ae0*/  FMUL.FTZ R84, R10.reuse, R25 ;  /* 0x000000190a547220 */ /* 0x040fe20000410000 */
[----:B------:R-:W-:Y:S02]  /*3af0*/  HADD2.F32 R80, -RZ, R83.H0_H0 ;  /* 0x20000053ff507230 */ /* 0x000fe40000004100 */
[-C--:B------:R-:W-:Y:S01]  /*3b00*/  FMUL.FTZ R86, R27, R82.reuse ;  /* 0x000000521b567220 */ /* 0x080fe20000410000 */
[----:B------:R-:W-:Y:S01]  /*3b10*/  FMUL.FTZ R88, R15, R82 ;  /* 0x000000520f587220 */ /* 0x000fe20000410000 */
[-C--:B------:R-:W-:Y:S01]  /*3b20*/  FFMA.FTZ R82, R10, R13.reuse, -R81 ;  /* 0x0000000d0a527223 */ /* 0x080fe20000010851 */
[----:B------:R-:W-:Y:S01]  /*3b30*/  FFMA.FTZ R84, R11, R13, R84 ;  /* 0x0000000d0b547223 */ /* 0x000fe20000010054 */
[----:B------:R-:W-:Y:S02]  /*3b40*/  HADD2.F32 R25, -RZ, R87.H0_H0 ;  /* 0x20000057ff197230 */ /* 0x000fe40000004100 */
[----:B------:R-:W-:Y:S01]  /*3b50*/  FFMA.FTZ R83, R15, R80, -R86 ;  /* 0x000000500f537223 */ /* 0x000fe20000010856 */
[----:B------:R-:W-:-:S02]  /*3b60*/  HADD2.F32 R11, -RZ, R24.H0_H0 ;  /* 0x20000018ff0b7230 */ /* 0x000fc40000004100 */
[----:B------:R-:W-:Y:S01]  /*3b70*/  FFMA.FTZ R85, R27, R80, R88 ;  /* 0x000000501b557223 */ /* 0x000fe20000010058 */
[----:B------:R-:W-:Y:S02]  /*3b80*/  HADD2.F32 R10, -RZ, R12.H0_H0 ;  /* 0x2000000cff0a7230 */ /* 0x000fe40000004100 */
[----:B------:R-:W-:Y:S02]  /*3b90*/  HADD2.F32 R24, -RZ, R24.H1_H1 ;  /* 0x30000018ff187230 */ /* 0x000fe40000004100 */
[-C--:B------:R-:W-:Y:S01]  /*3ba0*/  FMUL.FTZ R27, R11, R25.reuse ;  /* 0x000000190b1b7220 */ /* 0x080fe20000410000 */
[----:B------:R-:W-:Y:S01]  /*3bb0*/  HADD2.F32 R12, -RZ, R12.H1_H1 ;  /* 0x3000000cff0c7230 */ /* 0x000fe20000004100 */
[----:B------:R-:W-:Y:S01]  /*3bc0*/  F2FP.F16.F32.PACK_AB R84, R85, R84 ;  /* 0x000000545554723e */ /* 0x000fe200000000ff */
[----:B------:R-:W-:Y:S02]  /*3bd0*/  HADD2.F32 R15, -RZ, R78.H0_H0 ;  /* 0x2000004eff0f7230 */ /* 0x000fe40000004100 */
[----:B------:R-:W-:Y:S01]  /*3be0*/  FMUL.FTZ R78, R10, R25 ;  /* 0x000000190a4e7220 */ /* 0x000fe20000410000 */
[----:B------:R-:W-:-:S02]  /*3bf0*/  HADD2.F32 R13, -RZ, R89.H0_H0 ;  /* 0x20000059ff0d7230 */ /* 0x000fc40000004100 */
[-C--:B------:R-:W-:Y:S01]  /*3c00*/  FMUL.FTZ R25, R24, R79.reuse ;  /* 0x0000004f18197220 */ /* 0x080fe20000410000 */
[----:B------:R-:W-:Y:S02]  /*3c10*/  FMUL.FTZ R79, R12, R79 ;  /* 0x0000004f0c4f7220 */ /* 0x000fe40000410000 */
[----:B------:R-:W-:Y:S01]  /*3c20*/  FFMA.FTZ R27, R10, R13, -R27 ;  /* 0x0000000d0a1b7223 */ /* 0x000fe2000001081b */
[-C--:B------:R-:W-:Y:S01]  /*3c30*/  FFMA.FTZ R80, R12, R15.reuse, -R25 ;  /* 0x0000000f0c507223 */ /* 0x080fe20000010819 */
[----:B------:R-:W-:Y:S01]  /*3c40*/  FFMA.FTZ R79, R24, R15, R79 ;  /* 0x0000000f184f7223 */ /* 0x000fe2000001004f */
[----:B------:R-:W-:Y:S02]  /*3c50*/  HADD2.F32 R15, -RZ, R5.H0_H0 ;  /* 0x20000005ff0f7230 */ /* 0x000fe40000004100 */
[----:B------:R-:W-:Y:S01]  /*3c60*/  FFMA.FTZ R78, R11, R13, R78 ;  /* 0x0000000d0b4e7223 */ /* 0x000fe2000001004e */
[----:B------:R-:W-:Y:S02]  /*3c70*/  HADD2.F32 R10, -RZ, R26.H0_H0 ;  /* 0x2000001aff0a7230 */ /* 0x000fe40000004100 */
[----:B------:R-:W-:-:S02]  /*3c80*/  HADD2.F32 R5, -RZ, R14.H0_H0 ;  /* 0x2000000eff057230 */ /* 0x000fc40000004100 */
[----:B------:R-:W-:Y:S01]  /*3c90*/  HADD2.F32 R26, -RZ, R26.H1_H1 ;  /* 0x3000001aff1a7230 */ /* 0x000fe20000004100 */
[----:B------:R-:W-:Y:S01]  /*3ca0*/  F2FP.F16.F32.PACK_AB R24, R79, R78 ;  /* 0x0000004e4f18723e */ /* 0x000fe200000000ff */
[----:B------:R-:W-:Y:S02]  /*3cb0*/  HADD2.F32 R12, -RZ, R87.H1_H1 ;  /* 0x30000057ff0c7230 */ /* 0x000fe40000004100 */
[----:B------:R-:W-:Y:S02]  /*3cc0*/  HADD2.F32 R14, -RZ, R14.H1_H1 ;  /* 0x3000000eff0e7230 */ /* 0x000fe40000004100 */
[----:B------:R-:W-:Y:S01]  /*3cd0*/  FMUL.FTZ R81, R26, R15 ;  /* 0x0000000f1a517220 */ /* 0x000fe20000410000 */
[----:B------:R-:W-:Y:S02]  /*3ce0*/  HADD2.F32 R11, -RZ, R89.H1_H1 ;  /* 0x30000059ff0b7230 */ /* 0x000fe40000004100 */
[----:B------:R-:W-:Y:S01]  /*3cf0*/  FMUL.FTZ R25, R5, R12 ;  /* 0x0000000c05197220 */ /* 0x000fe20000410000 */
[----:B------:R-:W-:-:S02]  /*3d00*/  HADD2.F32 R13, -RZ, R4.H0_H0 ;  /* 0x20000004ff0d7230 */ /* 0x000fc40000004100 */
[----:B------:R-:W-:Y:S01]  /*3d10*/  FMUL.FTZ R15, R14, R15 ;  /* 0x0000000f0e0f7220 */ /* 0x000fe20000410000 */
[C---:B------:R-:W-:Y:S01]  /*3d20*/  FMUL.FTZ R4, R10.reuse, R12 ;  /* 0x0000000c0a047220 */ /* 0x040fe20000410000 */
[----:B------:R-:W-:Y:S01]  /*3d30*/  FFMA.FTZ R25, R10, R11, R25 ;  /* 0x0000000b0a197223 */ /* 0x000fe20000010019 */
[----:B------:R-:W-:Y:S01]  /*3d40*/  F2FP.F16.F32.PACK_AB R12, R80, R27 ;  /* 0x0000001b500c723e */ /* 0x000fe200000000ff */
[----:B------:R-:W-:Y:S01]  /*3d50*/  FFMA.FTZ R26, R26, R13, R15 ;  /* 0x0000000d1a1a7223 */ /* 0x000fe2000001000f */
[----:B------:R-:W-:Y:S01]  /*3d60*/  FFMA.FTZ R4, R5, R11, -R4 ;  /* 0x0000000b05047223 */ /* 0x000fe20000010804 */
[----:B------:R-:W-:Y:S01]  /*3d70*/  FFMA.FTZ R81, R14, R13, -R81 ;  /* 0x0000000d0e517223 */ /* 0x000fe20000010851 */
[----:B------:R-:W-:Y:S01]  /*3d80*/  F2FP.F16.F32.PACK_AB R13, R9, R6 ;  /* 0x00000006090d723e */ /* 0x000fe200000000ff */
[----:B------:R-:W-:Y:S01]  /*3d90*/  IMAD.MOV.U32 R27, RZ, RZ, R84 ;  /* 0x000000ffff1b7224 */ /* 0x000fe200078e0054 */
[----:B------:R-:W-:Y:S01]  /*3da0*/  F2FP.F16.F32.PACK_AB R26, R26, R25 ;  /* 0x000000191a1a723e */ /* 0x000fe200000000ff */
[----:B------:R-:W-:Y:S01]  /*3db0*/  IMAD.MOV.U32 R25, RZ, RZ, R7 ;  /* 0x000000ffff197224 */ /* 0x000fe200078e0007 */
[----:B------:R-:W-:-:S02]  /*3dc0*/  F2FP.F16.F32.PACK_AB R15, R83, R82 ;  /* 0x00000052530f723e */ /* 0x000fc400000000ff */
[----:B------:R-:W-:-:S07]  /*3dd0*/  F2FP.F16.F32.PACK_AB R14, R81, R4 ;  /* 0x00000004510e723e */ /* 0x000fce00000000ff */
.L_x_3665:
[----:B------:R-:W-:Y:S05]  /*3de0*/  BSYNC B1 ;  /* 0x0000000000017941 */ /* 0x000fea0003800000 */
.L_x_3664:
[----:B0-----:R3:W-:Y:S01]  /*3df0*/  STG.E.128 desc[UR42][R68.64], R12 ;  /* 0x0000000c44007986 */ /* 0x0017e2000c101d2a */
[----:B------:R-:W-:-:S13]  /*3e00*/  ISETP.GE.AND P5, PT, R77, R75, PT ;  /* 0x0000004b4d00720c */ /* 0x000fda0003fa6270 */
[----:B------:R-:W-:Y:S05]  /*3e10*/  @P5 BRA `(.L_x_3654) ;  /* 0x0000000000805947 */ /* 0x000fea0003800000 */
[--C-:B------:R-:W-:Y:S02]  /*3e20*/  SHF.R.S32.HI R4, RZ, 0x1f, R77.reuse ;  /* 0x0000001fff047819 */ /* 0x100fe4000001144d */
[----:B------:R-:W-:-:S04]  /*3e30*/  IADD3 R66, P5, P6, R20, R66, R77 ;  /* 0x0000004214427210 */ /* 0x000fc80007ebe04d */
[----:B------:R-:W-:Y:S02]  /*3e40*/  IADD3.X R4, R43, R76, R4, P5, P6 ;  /* 0x0000004c2b047210 */ /* 0x000fe40002fec404 */
[----:B------:R-:W-:-:S04]  /*3e50*/  LEA R64, P5, R66, R64, 0x1 ;  /* 0x0000004042407211 */ /* 0x000fc800078a08ff */
[----:B------:R-:W-:-:S05]  /*3e60*/  LEA.HI.X R65, R66, R65, R4, 0x1, P5 ;  /* 0x0000004142417211 */ /* 0x000fca00028f0c04 */
[----:B--2---:R4:W-:Y:S01]  /*3e70*/  STG.E.128 desc[UR42][R64.64], R24 ;  /* 0x0000001840007986 */ /* 0x0049e2000c101d2a */
[----:B------:R-:W-:Y:S05]  /*3e80*/  BRA `(.L_x_3654) ;  /* 0x0000000000647947 */ /* 0x000fea0003800000 */
.L_x_3647:
[----:B------:R-:W-:-:S06]  /*3e90*/  UISETP.NE.AND UP0, UPT, UR37, 0x3, UPT ;  /* 0x000000032500788c */ /* 0x000fcc000bf05270 */
[----:B------:R-:W-:-:S13]  /*3ea0*/  PLOP3.LUT P0, PT, PT, PT, UP0, 0x80, 0x0 ;  /* 0x000000000000781c */ /* 0x000fda0003f0f008 */
[----:B------:R-:W-:Y:S05]  /*3eb0*/  @!P0 BRA `(.L_x_3666) ;  /* 0x0000000000048947 */ /* 0x000fea0003800000 */
[----:B------:R-:W-:Y:S01]  /*3ec0*/  BPT.TRAP 0x1 ;  /* 0x000000040000795c */ /* 0x000fe20000300000 */
.L_x_3666:
[----:B------:R-:W-:Y:S01]  /*3ed0*/  IMAD R73, R19, 0x8, R2 ;  /* 0x0000000813497824 */ /* 0x000fe200078e0202 */
[----:B------:R-:W-:Y:S01]  /*3ee0*/  SHF.L.U32 R74, R186, 0x1f, RZ ;  /* 0x0000001fba4a7819 */ /* 0x000fe200000006ff */
[----:B------:R-:W-:Y:S01]  /*3ef0*/  IMAD R4, R40, -0x40, R42 ;  /* 0xffffffc028047824 */ /* 0x000fe200078e022a */
[----:B------:R-:W-:Y:S02]  /*3f00*/  BSSY B1, `(.L_x_3667) ;  /* 0x0000004000017945 */ /* 0x000fe40003800000 */
[----:B------:R-:W0:Y:S02]  /*3f10*/  SYNCS.PHASECHK.TRANS64.TRYWAIT P1, [R73+URZ+0x28c90], R74 ;  /* 0x028c904a490075a7 */ /* 0x000e24000802017f */
[----:B------:R-:W-:Y:S01]  /*3f20*/  VIMNMX R4, R4, 0x40, PT ;  /* 0x0000004004047848 */ /* 0x000fe20003fe0100 */
[----:B0-----:R-:W-:Y:S06]  /*3f30*/  @!P1 BRA `(.L_x_3668) ;  /* 0x0000017000fc9947 */ /* 0x001fec0003800000 */
.L_x_3950:
[----:B------:R-:W-:Y:S05]  /*3f40*/  BSYNC B1 ;  /* 0x0000000000017941 */ /* 0x000fea0003800000 */
.L_x_3667:
[----:B------:R-:W-:-:S13]  /*3f50*/  ISETP.GE.AND P1, PT, R23, R4, PT ;  /* 0x000000041700720c */ /* 0x000fda0003f26270 */
[----:B------:R-:W-:Y:S05]  /*3f60*/  @P1 BRA `(.L_x_3654) ;  /* 0x00000000002c1947 */ /* 0x000fea0003800000 */
[----:B------:R-:W-:Y:S01]  /*3f70*/  @!P3 LOP3.LUT P5, RZ, R188, 0x4, RZ, 0xc0, !PT ;  /* 0x00000004bcffb812 */ /* 0x000fe200078ac0ff */
[----:B------:R-:W-:Y:S01]  /*3f80*/  @!P3 VIADD R4, R57, 0x20 ;  /* 0x000000203904b836 */ /* 0x000fe20000000000 */
[----:B------:R-:W-:Y:S02]  /*3f90*/  PLOP3.LUT P6, PT, PT, PT, PT, 0x8, 0x0 ;  /* 0x000000000000781c */ /* 0x000fe40003fce170 */
[----:B------:R-:W-:-:S13]  /*3fa0*/  @!P3 PLOP3.LUT P6, PT, P5, PT, PT, 0x80, 0x0 ;  /* 0x000000000000b81c */ /* 0x000fda0002fcf070 */
[----:B------:R-:W-:-:S04]  /*3fb0*/  @P6 VIADD R4, R57, 0xffffffe0 ;  /* 0xffffffe039046836 */ /* 0x000fc80000000000 */
[----:B------:R-:W-:-:S04]  /*3fc0*/  @!P3 IMAD.IADD R5, R26, 0x1, R4 ;  /* 0x000000011a05b824 */ /* 0x000fc800078e0204 */
[----:B------:R-:W-:Y:S02]  /*3fd0*/  @!P3 IMAD R8, R5, 0x2, R2 ;  /* 0x000000020508b824 */ /* 0x000fe400078e0202 */
[----:B------:R-:W1:Y:S04]  /*3fe0*/  @!P4 LDS.128 R4, [R66+0x22400] ;  /* 0x022400004204c984 */ /* 0x000e680000000c00 */
[----:B------:R-:W2:Y:S04]  /*3ff0*/  @!P3 LDS.128 R8, [R8+0x22400] ;  /* 0x022400000808b984 */ /* 0x000ea80000000c00 */
[----:B-1----:R1:W-:Y:S04]  /*4000*/  @!P4 STG.E.128 desc[UR42][R12.64], R4 ;  /* 0x000000040c00c986 */ /* 0x0023e8000c101d2a */
[----:B--2---:R1:W-:Y:S02]  /*4010*/  @!P3 STG.E.128 desc[UR42][R12.64+0x40], R8 ;  /* 0x000040080c00b986 */ /* 0x0043e4000c101d2a */
.L_x_3654:
[----:B------:R-:W-:Y:S05]  /*4020*/  BSYNC B0 ;  /* 0x0000000000007941 */ /* 0x000fea0003800000 */
.L_x_3646:
[----:B-12---:R-:W1:Y:S01]  /*4030*/  S2R R4, SR_TID.X ;  /* 0x0000000000047919 */ /* 0x006e620000002100 */
[----:B------:R-:W-:Y:S01]  /*4040*/  @!PT LDS RZ, [RZ] ;  /* 0x00000000fffff984 */ /* 0x000fe20000000800 */
[----:B------:R-:W-:Y:S01]  /*4050*/  @!PT LDS RZ, [RZ] ;  /* 0x00000000fffff984 */ /* 0x000fe20000000800 */
[----:B------:R-:W-:Y:S01]  /*4060*/  @!PT LDS RZ, [RZ] ;  /* 0x00000000fffff984 */ /* 0x000fe20000000800 */
[----:B------:R-:W-:Y:S01]  /*4070*/  @!PT LDS RZ, [RZ] ;  /* 0x00000000fffff984 */ /* 0x000fe20000000800 */
[----:B------:R2:W-:Y:S06]  /*4080*/  MEMBAR.ALL.CTA ;  /* 0x0000000000007992 */ /* 0x0005ec0000008000 */
[----:B--2---:R-:W2:Y:S01]  /*4090*/  FENCE.VIEW.ASYNC.S ;  /* 0x00000000000073c6 */ /* 0x004ea20000000000 */
[----:B------:R-:W-:Y:S05]  /*40a0*/  WARPSYNC.ALL ;  /* 0x0000000000007948 */ /* 0x000fea0003800000 */
[----:B------:R-:W-:Y:S01]  /*40b0*/  BSSY B0, `(.L_x_3669) ;  /* 0x0000009000007945 */ /* 0x000fe20003800000 */
[----:B-1----:R-:W-:Y:S01]  /*40c0*/  LOP3.LUT R4, R4, 0x7f, RZ, 0xc0, !PT ;  /* 0x0000007f04047812 */ /* 0x002fe200078ec0ff */
[----:B--2---:R1:W-:Y:S03]  /*40d0*/  BAR.SYNC.DEFER_BLOCKING R55, 0x80 ;  /* 0x000200370000751d */ /* 0x0043e60000010000 */
[----:B------:R-:W-:-:S13]  /*40e0*/  ISETP.NE.AND P5, PT, R4, RZ, PT ;  /* 0x000000ff0400720c */ /* 0x000fda0003fa5270 */
[----:B------:R-:W-:-:S05]  /*40f0*/  @!P5 VIADD R4, R73, 0x28ca0 ;  /* 0x00028ca04904d836 */ /* 0x000fca0000000000 */
[----:B------:R-:W-:-:S04]  /*4100*/  @!P5 PRMT R4, RZ, 0x654, R4 ;  /* 0x00000654ff04d816 */ /* 0x000fc80000000004 */
[----:B------:R1:W-:Y:S01]  /*4110*/  @!P5 SYNCS.ARRIVE.TRANS64.RED.A1T0 RZ, [R4+URZ], RZ ;  /* 0x000000ff04ffd9a7 */ /* 0x0003e2000810043f */
[----:B------:R-:W-:Y:S05]  /*4120*/  @!P0 BRA `(.L_x_3670) ;  /* 0x0000000000048947 */ /* 0x000fea0003800000 */
[----:B------:R-:W-:Y:S01]  /*4130*/  BPT.TRAP 0x1 ;  /* 0x000000040000795c */ /* 0x000fe20000300000 */
.L_x_3670:
[----:B------:R-:W-:Y:S05]  /*4140*/  BSYNC B0 ;  /* 0x0000000000007941 */ /* 0x000fea0003800000 */
.L_x_3669:
[----:B------:R-:W2:Y:S01]  /*4150*/  SYNCS.PHASECHK.TRANS64.TRYWAIT P0, [R73+URZ+0x28cb0], R74 ;  /* 0x028cb04a490075a7 */ /* 0x000ea2000800017f */
[----:B------:R-:W-:Y:S04]  /*4160*/  BSSY B0, `(.L_x_3671) ;  /* 0x0000002000007945 */ /* 0x000fe80003800000 */
[----:B--2---:R-:W-:Y:S05]  /*4170*/  @!P0 BRA `(.L_x_3672) ;  /* 0x0000017000808947 */ /* 0x004fea0003800000 */
.L_x_3951:
[----:B------:R-:W-:Y:S05]  /*4180*/  BSYNC B0 ;  /* 0x0000000000007941 */ /* 0x000fea0003800000 */
.L_x_3671:
[----:B------:R-:W-:Y:S04]  /*4190*/  BSSY B0, `(.L_x_3673) ;  /* 0x0000052000007945 */ /* 0x000fe80003800000 */
[----:B------:R-:W-:Y:S05]  /*41a0*/  @P1 BRA `(.L_x_3674) ;  /* 0x0000000400401947 */ /* 0x000fea0003800000 */
[----:B------:R-:W-:Y:S01]  /*41b0*/  IMAD.WIDE R6, R40, 0x40, R38 ;  /* 0x0000004028067825 */ /* 0x000fe200078e0226 */
[----:B------:R-:W-:-:S03]  /*41c0*/  ULDC.64 UR4, c[0x0][0x328] ;  /* 0x0000ca0000047ab9 */ /* 0x000fc60000000a00 */
[----:B------:R-:W-:Y:S02]  /*41d0*/  IMAD R7, R7, UR4, RZ ;  /* 0x0000000407077c24 */ /* 0x000fe4000f8e02ff */
[----:B-1----:R-:W-:Y:S02]  /*41e0*/  IMAD.MOV.U32 R4, RZ, RZ, R28 ;  /* 0x000000ffff047224 */ /* 0x002fe400078e001c */
[----:B------:R-:W-:Y:S02]  /*41f0*/  IMAD.MOV.U32 R5, RZ, RZ, R71 ;  /* 0x000000ffff057224 */ /* 0x000fe400078e0047 */
[C---:B------:R-:W-:Y:S02]  /*4200*/  IMAD R7, R6.reuse, UR5, R7 ;  /* 0x0000000506077c24 */ /* 0x040fe4000f8e0207 */
[----:B------:R-:W-:Y:S01]  /*4210*/  IMAD.WIDE.U32 R4, R6, UR4, R4 ;  /* 0x0000000406047c25 */ /* 0x000fe2000f8e0004 */
[----:B------:R-:W-:-:S03]  /*4220*/  ULDC.64 UR4, c[0x0][0x318] ;  /* 0x0000c60000047ab9 */ /* 0x000fc60000000a00 */
[----:B------:R-:W-:Y:S01]  /*4230*/  IMAD.IADD R5, R5, 0x1, R7 ;  /* 0x0000000105057824 */ /* 0x000fe200078e0207 */
[----:B------:R-:W-:Y:S01]  /*4240*/  LEA R8, P0, R4, UR4, 0x1 ;  /* 0x0000000404087c11 */ /* 0x000fe2000f8008ff */
[----:B------:R-:W-:Y:S01]  /*4250*/  ULDC UR4, c[0x0][0x320] ;  /* 0x0000c80000047ab9 */ /* 0x000fe20000000800 */
[----:B------:R-:W-:Y:S02]  /*4260*/  VIADD R10, R16, 0x40 ;  /* 0x00000040100a7836 */ /* 0x000fe40000000000 */
[----:B------:R-:W-:Y:S01]  /*4270*/  LEA.HI.X R9, R4, UR5, R5, 0x1, P0 ;  /* 0x0000000504097c11 */ /* 0x000fe200080f0c05 */
[----:B------:R-:W-:Y:S01]  /*4280*/  IMAD R5, R19, 0x8000, R57 ;  /* 0x0000800013057824 */ /* 0x000fe200078e0239 */
[----:B------:R-:W-:-:S03]  /*4290*/  LOP3.LUT P0, RZ, R188, 0x4, RZ, 0xc0, !PT ;  /* 0x00000004bcff7812 */ /* 0x000fc6000780c0ff */
[C---:B------:R-:W-:Y:S02]  /*42a0*/  VIADD R11, R5.reuse, 0x20 ;  /* 0x00000020050b7836 */ /* 0x040fe40000000000 */
[----:B---3--:R-:W-:-:S08]  /*42b0*/  IMAD R12, R5, 0x2, R2 ;  /* 0x00000002050c7824 */ /* 0x008fd000078e0202 */
[----:B------:R-:W-:Y:S01]  /*42c0*/  @P0 VIADD R11, R5, 0xffffffe0 ;  /* 0xffffffe0050b0836 */ /* 0x000fe20000000000 */
[----:B------:R-:W-:-:S03]  /*42d0*/  ISETP.GE.AND P0, PT, R16, UR4, PT ;  /* 0x0000000410007c0c */ /* 0x000fc6000bf06270 */
[----:B------:R-:W-:-:S10]  /*42e0*/  IMAD R11, R11, 0x2, R2 ;  /* 0x000000020b0b7824 */ /* 0x000fd400078e0202 */
[----:B------:R-:W1:Y:S04]  /*42f0*/  @!P0 LDS.128 R4, [R12+0x400] ;  /* 0x000400000c048984 */ /* 0x000e680000000c00 */
[----:B-1----:R-:W-:Y:S01]  /*4300*/  @!P0 STG.E.128 desc[UR42][R8.64], R4 ;  /* 0x0000000408008986 */ /* 0x002fe2000c101d2a */
[----:B------:R-:W-:Y:S01]  /*4310*/  ISETP.GE.AND P0, PT, R10, UR4, PT ;  /* 0x000000040a007c0c */ /* 0x000fe2000bf06270 */
[----:B------:R-:W-:-:S12]  /*4320*/  VIADD R10, R16, 0x80 ;  /* 0x00000080100a7836 */ /* 0x000fd80000000000 */
        /* <DEDUP_REMOVED lines=26> */
[----:B------:R-:W-:-:S13]  /*44d0*/  ISETP.GE.AND P0, PT, R53, UR4, PT ;  /* 0x0000000435007c0c */ /* 0x000fda000bf06270 */
        /* <DEDUP_REMOVED lines=28> */
[----:B-1----:R1:W-:Y:S02]  /*46a0*/  @!P0 STG.E.128 desc[UR42][R8.64+0x3c0], R4 ;  /* 0x0003c00408008986 */ /* 0x0023e4000c101d2a */
.L_x_3674:
[----:B------:R-:W-:Y:S05]  /*46b0*/  BSYNC B0 ;  /* 0x0000000000007941 */ /* 0x000fea0003800000 */
.L_x_3673:
[----:B------:R-:W-:Y:S01]  /*46c0*/  @!PT LDS RZ, [RZ] ;  /* 0x00000000fffff984 */ /* 0x000fe20000000800 */
[----:B------:R-:W-:Y:S01]  /*46d0*/  @!PT LDS RZ, [RZ] ;  /* 0x00000000fffff984 */ /* 0x000fe20000000800 */
[----:B------:R-:W-:Y:S01]  /*46e0*/  @!PT LDS RZ, [RZ] ;  /* 0x00000000fffff984 */ /* 0x000fe20000000800 */
[----:B------:R-:W-:Y:S01]  /*46f0*/  @!PT LDS RZ, [RZ] ;  /* 0x00000000fffff984 */ /* 0x000fe20000000800 */
[----:B------:R5:W-:Y:S06]  /*4700*/  MEMBAR.ALL.CTA ;  /* 0x0000000000007992 */ /* 0x000bec0000008000 */
[----:B-----5:R-:W5:Y:S01]  /*4710*/  FENCE.VIEW.ASYNC.S ;  /* 0x00000000000073c6 */ /* 0x020f620000000000 */
[----:B------:R-:W-:Y:S01]  /*4720*/  VIADD R19, R19, 0x1 ;  /* 0x0000000113137836 */ /* 0x000fe20000000000 */
[----:B-----5:R1:W-:Y:S01]  /*4730*/  BAR.SYNC.DEFER_BLOCKING R55, 0x80 ;  /* 0x000200370000751d */ /* 0x0203e20000010000 */
[----:B0-2---:R-:W-:-:S03]  /*4740*/  @!P5 VIADD R73, R73, 0x28cc0 ;  /* 0x00028cc04949d836 */ /* 0x005fc60000000000 */
[C---:B------:R-:W-:Y:S02]  /*4750*/  ISETP.NE.AND P1, PT, R19.reuse, 0x2, PT ;  /* 0x000000021300780c */ /* 0x040fe40003f25270 */
[----:B------:R-:W-:Y:S02]  /*4760*/  PLOP3.LUT P0, PT, PT, PT, PT, 0x8, 0x0 ;  /* 0x000000000000781c */ /* 0x000fe40003f0e170 */
[----:B------:R-:W-:Y:S02]  /*4770*/  @!P5 PRMT R73, RZ, 0x654, R73 ;  /* 0x00000654ff49d816 */ /* 0x000fe40000000049 */
[----:B-1----:R-:W-:Y:S02]  /*4780*/  SEL R5, RZ, 0x1, P1 ;  /* 0x00000001ff057807 */ /* 0x002fe40000800000 */
[----:B------:R-:W-:Y:S02]  /*4790*/  SEL R19, R19, RZ, P1 ;  /* 0x000000ff13137207 */ /* 0x000fe40000800000 */
[----:B------:R-:W-:Y:S01]  /*47a0*/  LOP3.LUT R186, R186, R5, RZ, 0x3c, !PT ;  /* 0x00000005baba7212 */ /* 0x000fe200078e3cff */
[----:B------:R0:W-:Y:S01]  /*47b0*/  @!P5 SYNCS.ARRIVE.TRANS64.RED.A1T0 RZ, [R73+URZ], RZ ;  /* 0x000000ff49ffd9a7 */ /* 0x0001e2000810043f */
[----:B------:R-:W-:Y:S05]  /*47c0*/  @P2 BRA `(.L_x_3675) ;  /* 0xffffffe000042947 */ /* 0x000fea000383ffff */
.L_x_3641:
[----:B------:R-:W-:Y:S04]  /*47d0*/  BSSY B0, `(.L_x_3676) ;  /* 0x0000004000007945 */ /* 0x000fe80003800000 */
[----:B------:R-:W-:Y:S05]  /*47e0*/  @P0 BRA `(.L_x_3677) ;  /* 0x0000000000080947 */ /* 0x000fea0003800000 */
[----:B------:R-:W2:Y:S02]  /*47f0*/  FENCE.VIEW.ASYNC.G ;  /* 0x00000000000073c6 */ /* 0x000ea40000000100 */
[----:B--2---:R-:W-:Y:S06]  /*4800*/  BAR.ARV 0xc, 0x180 ;  /* 0x0306000000007b1d */ /* 0x004fec0000002000 */
.L_x_3677:
[----:B------:R-:W-:Y:S05]  /*4810*/  BSYNC B0 ;  /* 0x0000000000007941 */ /* 0x000fea0003800000 */
.L_x_3676:
[----:B------:R-:W-:Y:S01]  /*4820*/  UISETP.NE.AND UP0, UPT, UR38, 0x1, UPT ;  /* 0x000000012600788c */ /* 0x000fe2000bf05270 */
[C---:B------:R-:W-:Y:S01]  /*4830*/  ISETP.NE.AND P0, PT, R200.reuse, RZ, PT ;  /* 0x000000ffc800720c */ /* 0x040fe20003f05270 */
[----:B------:R-:W-:Y:S01]  /*4840*/  ULDC UR4, c[0x0][0x9f0] ;  /* 0x00027c0000047ab9 */ /* 0x000fe20000000800 */
[----:B------:R-:W-:Y:S02]  /*4850*/  BSSY B7, `(.L_x_3678) ;  /* 0x0000905000077945 */ /* 0x000fe40003800000 */
[----:B------:R-:W-:Y:S02]  /*4860*/  SEL R9, R200, UR4, P0 ;  /* 0x00000004c8097c07 */ /* 0x000fe40008000000 */
[----:B------:R-:W-:-:S13]  /*4870*/  PLOP3.LUT P1, PT, PT, PT, UP0, 0x80, 0x0 ;  /* 0x000000000000781c */ /* 0x000fda0003f2f008 */
[----:B------:R-:W-:Y:S05]  /*4880*/  @!P1 BRA `(.L_x_3679) ;  /* 0x0000002000649947 */ /* 0x000fea0003800000 */
[----:B------:R-:W2:Y:S01]  /*4890*/  LDL R0, [R1+0x28] ;  /* 0x0000280001007983 */ /* 0x000ea20000100800 */
[----:B------:R-:W-:Y:S01]  /*48a0*/  BSSY B0, `(.L_x_3680) ;  /* 0x000001e000007945 */ /* 0x000fe20003800000 */
[----:B------:R-:W-:Y:S01]  /*48b0*/  IMAD.MOV.U32 R3, RZ, RZ, RZ ;  /* 0x000000ffff037224 */ /* 0x000fe200078e00ff */
[----:B--2---:R-:W-:-:S13]  /*48c0*/  LOP3.LUT P2, RZ, R0, 0x4, RZ, 0xc0, !PT ;  /* 0x0000000400ff7812 */ /* 0x004fda000784c0ff */
[----:B------:R-:W-:Y:S05]  /*48d0*/  @!P2 BRA `(.L_x_3681) ;  /* 0x000000000068a947 */ /* 0x000fea0003800000 */
[-C--:B-1----:R-:W-:Y:S02]  /*48e0*/  IABS R6, R9.reuse ;  /* 0x0000000900067213 */ /* 0x082fe40000000000 */
        /* <DEDUP_REMOVED lines=9> */
[----:B------:R1:W2:Y:S02]  /*4980*/  F2I.FTZ.U32.TRUNC.NTZ R5, R4 ;  /* 0x0000000400057305 */ /* 0x0002a4000021f000 */
[----:B-1----:R-:W-:Y:S02]  /*4990*/  IMAD.MOV.U32 R4, RZ, RZ, RZ ;  /* 0x000000ffff047224 */ /* 0x002fe400078e00ff */
[----:B--2---:R-:W-:-:S04]  /*49a0*/  IMAD.MOV R7, RZ, RZ, -R5 ;  /* 0x000000ffff077224 */ /* 0x004fc800078e0a05 */
        /* <DEDUP_REMOVED lines=10> */
[----:B------:R-:W-:-:S04]  /*4a50*/  IMAD.MOV.U32 R3, RZ, RZ, R5 ;  /* 0x000000ffff037224 */ /* 0x000fc800078e0005 */
[----:B------:R-:W-:Y:S01]  /*4a60*/  @!P2 IMAD.MOV R3, RZ, RZ, -R3 ;  /* 0x000000ffff03a224 */ /* 0x000fe200078e0a03 */
[----:B------:R-:W-:-:S07]  /*4a70*/  @!P1 LOP3.LUT R3, RZ, R9, RZ, 0x33, !PT ;  /* 0x00000009ff039212 */ /* 0x000fce00078e33ff */
.L_x_3681:
[----:B------:R-:W-:Y:S05]  /*4a80*/  BSYNC B0 ;  /* 0x0000000000007941 */ /* 0x000fea0003800000 */
.L_x_3680:
[-C--:B------:R-:W-:Y:S01]  /*4a90*/  IMAD R0, R210, R3.reuse, RZ ;  /* 0x00000003d2007224 */ /* 0x080fe200078e02ff */
[----:B------:R-:W-:Y:S01]  /*4aa0*/  PLOP3.LUT P0, PT, PT, PT, PT, 0x80, 0x0 ;  /* 0x000000000000781c */ /* 0x000fe20003f0f070 */
[----:B------:R-:W-:Y:S01]  /*4ab0*/  IMAD.MOV.U32 R20, RZ, RZ, RZ ;  /* 0x000000ffff147224 */ /* 0x000fe200078e00ff */
[----:B------:R-:W-:Y:S02]  /*4ac0*/  CS2R R150, SRZ ;  /* 0x0000000000967805 */ /* 0x000fe4000001ff00 */
[----:B------:R-:W-:Y:S02]  /*4ad0*/  CS2R R148, SRZ ;  /* 0x0000000000947805 */ /* 0x000fe4000001ff00 */
[----:B------:R-:W-:Y:S01]  /*4ae0*/  VIADDMNMX R4, R0, R3, R168, PT ;  /* 0x0000000300047246 */ /* 0x000fe200038001a8 */
[----:B------:R-:W-:Y:S01]  /*4af0*/  IMAD.MOV.U32 R3, RZ, RZ, RZ ;  /* 0x000000ffff037224 */ /* 0x000fe200078e00ff */
        /* <DEDUP_REMOVED lines=38> */
[----:B0-----:R-:W-:Y:S02]  /*4d60*/  CS2R R72, SRZ ;  /* 0x0000000000487805 */ /* 0x001fe4000001ff00 */
[----:B------:R-:W-:Y:S02]  /*4d70*/  CS2R R70, SRZ ;  /* 0x0000000000467805 */ /* 0x000fe4000001ff00 */
[----:B---3--:R-:W-:Y:S02]  /*4d80*/  CS2R R68, SRZ ;  /* 0x0000000000447805 */ /* 0x008fe4000001ff00 */
[----:B------:R-:W-:Y:S02]  /*4d90*/  CS2R R66, SRZ ;  /* 0x0000000000427805 */ /* 0x000fe4000001ff00 */
[----:B----4-:R-:W-:Y:S02]  /*4da0*/  CS2R R64, SRZ ;  /* 0x0000000000407805 */ /* 0x010fe4000001ff00 */
        /* <DEDUP_REMOVED lines=21> */
[----:B------:R-:W2:Y:S01]  /*4f00*/  LDL R5, [R1+0x2c] ;  /* 0x00002c0001057983 */ /* 0x000ea20000100800 */
[----:B------:R-:W-:-:S06]  /*4f10*/  UISETP.NE.AND UP0, UPT, UR37, 0x3, UPT ;  /* 0x000000032500788c */ /* 0x000fcc000bf05270 */
[----:B------:R-:W-:Y:S01]  /*4f20*/  PLOP3.LUT P0, PT, PT, PT, UP0, 0x80, 0x0 ;  /* 0x000000000000781c */ /* 0x000fe20003f0f008 */
[----:B--2---:R-:W0:Y:S02]  /*4f30*/  SHFL.IDX PT, R3, R5, RZ, 0x1f ;  /* 0x00001fff05037589 */ /* 0x004e2400000e0000 */
[----:B0-----:R-:W-:-:S04]  /*4f40*/  LEA.HI R5, R3, R3, RZ, 0x1 ;  /* 0x0000000303057211 */ /* 0x001fc800078f08ff */
[----:B-1----:R-:W-:-:S05]  /*4f50*/  LOP3.LUT R6, R5, 0x1fffe, RZ, 0xc0, !PT ;  /* 0x0001fffe05067812 */ /* 0x002fca00078ec0ff */
[----:B------:R-:W-:-:S04]  /*4f60*/  IMAD.IADD R3, R3, 0x1, -R6 ;  /* 0x0000000103037824 */ /* 0x000fc800078e0a06 */
[----:B------:R-:W-:-:S04]  /*4f70*/  IMAD R3, R3, 0x8000, R2 ;  /* 0x0000800003037824 */ /* 0x000fc800078e0202 */
[----:B------:R-:W-:-:S05]  /*4f80*/  VIADD R3, R3, 0x400 ;  /* 0x0000040003037836 */ /* 0x000fca0000000000 */
[----:B------:R-:W-:-:S04]  /*4f90*/  SHF.R.U32.HI R3, RZ, 0x4, R3 ;  /* 0x00000004ff037819 */ /* 0x000fc80000011603 */
[----:B------:R-:W-:-:S04]  /*4fa0*/  LOP3.LUT R3, R3, 0x3fff, RZ, 0xc0, !PT ;  /* 0x00003fff03037812 */ /* 0x000fc800078ec0ff */
[----:B------:R-:W-:Y:S01]  /*4fb0*/  LOP3.LUT R3, R3, 0x2000000, RZ, 0xfc, !PT ;  /* 0x0200000003037812 */ /* 0x000fe200078efcff */
[----:B------:R-:W-:Y:S06]  /*4fc0*/  @!P0 BRA `(.L_x_3683) ;  /* 0x0000000000048947 */ /* 0x000fec0003800000 */
[----:B------:R-:W-:Y:S01]  /*4fd0*/  BPT.TRAP 0x1 ;  /* 0x000000040000795c */ /* 0x000fe20000300000 */
.L_x_3683:
[----:B------:R-:W-:Y:S01]  /*4fe0*/  IMAD R5, R18, 0x8, R2 ;  /* 0x0000000812057824 */ /* 0x000fe200078e0202 */
[----:B------:R-:W-:Y:S01]  /*4ff0*/  SHF.L.U32 R8, R22, 0x1f, RZ ;  /* 0x0000001f16087819 */ /* 0x000fe200000006ff */
[----:B------:R-:W-:Y:S01]  /*5000*/  VIADD R6, R2, 0x26800 ;  /* 0x0002680002067836 */ /* 0x000fe20000000000 */
[----:B------:R-:W-:Y:S02]  /*5010*/  BSSY B0, `(.L_x_3684) ;  /* 0x0000008000007945 */ /* 0x000fe40003800000 */
[----:B------:R-:W0:Y:S02]  /*5020*/  SYNCS.PHASECHK.TRANS64.TRYWAIT P0, [R5+URZ+0x28c50], R8 ;  /* 0x028c5008050075a7 */ /* 0x000e24000800017f */
[----:B------:R-:W-:Y:S01]  /*5030*/  SHF.R.U32.HI R7, RZ, 0x4, R6 ;  /* 0x00000004ff077819 */ /* 0x000fe20000011606 */
[----:B------:R-:W-:-:S03]  /*5040*/  IMAD R6, R18, 0x1000, R3 ;  /* 0x0000100012067824 */ /* 0x000fc600078e0203 */
[----:B------:R-:W-:-:S04]  /*5050*/  LOP3.LUT R7, R7, 0x3fff, RZ, 0xc0, !PT ;  /* 0x00003fff07077812 */ /* 0x000fc800078ec0ff */
[----:B------:R-:W-:Y:S01]  /*5060*/  LOP3.LUT R12, R7, 0x10000, RZ, 0xfc, !PT ;  /* 0x00010000070c7812 */ /* 0x000fe200078efcff */
[----:B------:R-:W-:Y:S01]  /*5070*/  IMAD.MOV.U32 R7, RZ, RZ, 0x40000040 ;  /* 0x40000040ff077424 */ /* 0x000fe200078e00ff */
[----:B0-----:R-:W-:Y:S06]  /*5080*/  @!P0 BRA `(.L_x_3685) ;  /* 0x0000016000d08947 */ /* 0x001fec0003800000 */
.L_x_3952:
[----:B------:R-:W-:Y:S05]  /*5090*/  BSYNC B0 ;  /* 0x0000000000007941 */ /* 0x000fea0003800000 */
.L_x_3684:
[----:B------:R-:W-:Y:S01]  /*50a0*/  BAR.SYNC.DEFER_BLOCKING 0xe, 0x100 ;  /* 0x0384000000007b1d */ /* 0x000fe20000010000 */
[----:B------:R-:W-:Y:S01]  /*50b0*/  IMAD.MOV.U32 R13, RZ, RZ, 0x40000040 ;  /* 0x40000040ff0d7424 */ /* 0x000fe200078e00ff */
[C---:B------:R-:W-:Y:S01]  /*50c0*/  R2UR UR6, R6.reuse ;  /* 0x00000000060672ca */ /* 0x040fe200000e0000 */
[----:B------:R-:W-:Y:S01]  /*50d0*/  VIADD R10, R6, 0x100 ;  /* 0x00000100060a7836 */ /* 0x000fe20000000000 */
[----:B------:R-:W-:Y:S01]  /*50e0*/  R2UR UR7, R7 ;  /* 0x00000000070772ca */ /* 0x000fe200000e0000 */
[----:B------:R-:W-:Y:S01]  /*50f0*/  IMAD.MOV.U32 R11, RZ, RZ, 0x40000040 ;  /* 0x40000040ff0b7424 */ /* 0x000fe200078e00ff */
[----:B------:R-:W-:Y:S01]  /*5100*/  R2UR UR4, R12 ;  /* 0x000000000c0472ca */ /* 0x000fe200000e0000 */
[----:B0-----:R-:W-:Y:S01]  /*5110*/  VIADD R8, R6, 0x80 ;  /* 0x0000008006087836 */ /* 0x001fe20000000000 */
[----:B------:R-:W-:Y:S01]  /*5120*/  R2UR UR5, R13 ;  /* 0x000000000d0572ca */ /* 0x000fe200000e0000 */
[----:B------:R-:W-:Y:S01]  /*5130*/  IMAD.MOV.U32 R9, RZ, RZ, 0x40000040 ;  /* 0x40000040ff097424 */ /* 0x000fe200078e00ff */
[----:B------:R-:W-:Y:S01]  /*5140*/  R2UR UR14, R10 ;  /* 0x000000000a0e72ca */ /* 0x000fe200000e0000 */
[----:B------:R-:W-:Y:S01]  /*5150*/  VIADD R10, R12, 0x2 ;  /* 0x000000020c0a7836 */ /* 0x000fe20000000000 */
        /* <DEDUP_REMOVED lines=11> */
[----:B------:R-:W0:Y:S01]  /*5210*/  S2R R14, SR_TID.X ;  /* 0x00000000000e7919 */ /* 0x000e220000002100 */
[----:B------:R-:W-:Y:S01]  /*5220*/  WARPGROUP.ARRIVE ;  /* 0x00000000000079c5 */ /* 0x000fe20000000000 */
[----:B------:R-:W-:Y:S01]  /*5230*/  R2UR UR13, R9 ;  /* 0x00000000090d72ca */ /* 0x000fe200000e0000 */
[----:B------:R-:W-:Y:S01]  /*5240*/  VIADD R4, R4, 0xfffffffe ;  /* 0xfffffffe04047836 */ /* 0x000fe20000000000 */
[----:B------:R-:W-:Y:S03]  /*5250*/  BSSY B0, `(.L_x_3686) ;  /* 0x00000ed000007945 */ /* 0x000fe60003800000 */
[----:B------:R-:W-:Y:S01]  /*5260*/  HGMMA.64x256x16.F32 R24, gdesc[UR4].tnspB, RZ, !UPT, gsb0 ;  /* 0x43e00000041879f0 */ /* 0x000fe2000c0008ff */
[----:B------:R-:W-:Y:S01]  /*5270*/  R2UR UR6, R6 ;  /* 0x00000000060672ca */ /* 0x000fe200000e0000 */
[----:B------:R-:W-:Y:S01]  /*5280*/  VIADD R6, R12, 0x6 ;  /* 0x000000060c067836 */ /* 0x000fe20000000000 */
[----:B------:R-:W-:Y:S01]  /*5290*/  R2UR UR7, R7 ;  /* 0x00000000070772ca */ /* 0x000fe200000e0000 */
[----:B------:R-:W-:-:S03]  /*52a0*/  IMAD.MOV.U32 R7, RZ, RZ, 0x40000040 ;  /* 0x40000040ff077424 */ /* 0x000fc600078e00ff */
[----:B------:R-:W-:Y:S02]  /*52b0*/  R2UR UR4, R6 ;  /* 0x00000000060472ca */ /* 0x000fe400000e0000 */
[----:B------:R-:W-:Y:S02]  /*52c0*/  R2UR UR5, R7 ;  /* 0x00000000070572ca */ /* 0x000fe400000e0000 */
        /* <DEDUP_REMOVED lines=18> */
[----:B------:R-:W-:-:S13]  /*53f0*/  ISETP.GE.AND P0, PT, R4, R0, PT ;  /* 0x000000000400720c */ /* 0x000fda0003f06270 */
[----:B0-----:R-:W-:Y:S05]  /*5400*/  @!P0 BRA `(.L_x_3687) ;  /* 0x0000000c00448947 */ /* 0x001fea0003800000 */
[----:B------:R-:W-:-:S07]  /*5410*/  IMAD.MOV.U32 R14, RZ, RZ, R4 ;  /* 0x000000ffff0e7224 */ /* 0x000fce00078e0004 */
.L_x_3693:
[----:B------:R-:W-:Y:S01]  /*5420*/  BAR.SYNC.DEFER_BLOCKING 0xe, 0x100 ;  /* 0x0384000000007b1d */ /* 0x000fe20000010000 */
[C---:B0-----:R-:W-:Y:S02]  /*5430*/  IMAD R4, R18.reuse, 0x40, R190 ;  /* 0x0000004012047824 */ /* 0x041fe400078e02be */
[----:B------:R-:W-:Y:S02]  /*5440*/  VIADD R15, R18, 0x1 ;  /* 0x00000001120f7836 */ /* 0x000fe40000000000 */
[----:B------:R-:W-:-:S03]  /*5450*/  IMAD R4, R4, 0x4, R2 ;  /* 0x0000000404047824 */ /* 0x000fc600078e0202 */
[----:B------:R-:W-:-:S04]  /*5460*/  ISETP.NE.AND P0, PT, R15, 0x2, PT ;  /* 0x000000020f00780c */ /* 0x000fc80003f05270 */
[----:B------:R-:W-:-:S05]  /*5470*/  SEL R15, R15, RZ, P0 ;  /* 0x000000ff0f0f7207 */ /* 0x000fca0000000000 */
[----:B------:R-:W-:Y:S01]  /*5480*/  IMAD.MOV.U32 R18, RZ, RZ, R15 ;  /* 0x000000ffff127224 */ /* 0x000fe200078e000f */
[----:B------:R-:W0:Y:S04]  /*5490*/  LDS R5, [R4+0x28800] ;  /* 0x0288000004057984 */ /* 0x000e280000000800 */
[----:B------:R-:W1:Y:S01]  /*54a0*/  LDS R4, [R4+0x28820] ;  /* 0x0288200004047984 */ /* 0x000e620000000800 */
[-C--:B0-----:R-:W-:Y:S01]  /*54b0*/  FMUL.FTZ R24, R24, R5.reuse ;  /* 0x0000000518187220 */ /* 0x081fe20000410000 */
        /* <DEDUP_REMOVED lines=67> */
[----:B------:R-:W-:-:S02]  /*58f0*/  IMAD.MOV.U32 R4, RZ, RZ, R14 ;  /* 0x000000ffff047224 */ /* 0x000fc400078e000e */
[-C--:B------:R-:W-:Y:S01]  /*5900*/  FMUL.FTZ R32, R32, R5.reuse ;  /* 0x0000000520207220 */ /* 0x080fe20000410000 */
[-C--:B------:R-:W-:Y:S01]  /*5910*/  FMUL.FTZ R33, R33, R5.reuse ;  /* 0x0000000521217220 */ /* 0x080fe20000410000 */
[-C--:B------:R-:W-:Y:S01]  /*5920*/  FMUL.FTZ R36, R36, R5.reuse ;  /* 0x0000000524247220 */ /* 0x080fe20000410000 */
[-C--:B------:R-:W-:Y:S01]  /*5930*/  FMUL.FTZ R37, R37, R5.reuse ;  /* 0x0000000525257220 */ /* 0x080fe20000410000 */
[----:B------:R-:W-:Y:S01]  /*5940*/  ISETP.GT.AND P1, PT, R4, R0, PT ;  /* 0x000000000400720c */ /* 0x000fe20003f24270 */
[----:B------:R-:W-:Y:S02]  /*5950*/  IMAD.U32 R4, RZ, RZ, UR37 ;  /* 0x00000025ff047e24 */ /* 0x000fe4000f8e00ff */
[-C--:B------:R-:W-:Y:S01]  /*5960*/  FMUL.FTZ R40, R40, R5.reuse ;  /* 0x0000000528287220 */ /* 0x080fe20000410000 */
[-C--:B------:R-:W-:Y:S01]  /*5970*/  FMUL.FTZ R41, R41, R5.reuse ;  /* 0x0000000529297220 */ /* 0x080fe20000410000 */
[-C--:B------:R-:W-:Y:S01]  /*5980*/  FMUL.FTZ R44, R44, R5.reuse ;  /* 0x000000052c2c7220 */ /* 0x080fe20000410000 */
[-C--:B------:R-:W-:Y:S01]  /*5990*/  FMUL.FTZ R45, R45, R5.reuse ;  /* 0x000000052d2d7220 */ /* 0x080fe20000410000 */
[----:B------:R-:W-:Y:S01]  /*59a0*/  ISETP.NE.AND P2, PT, R4, 0x3, PT ;  /* 0x000000030400780c */ /* 0x000fe20003f45270 */
[-C--:B------:R-:W-:Y:S01]  /*59b0*/  FMUL.FTZ R48, R48, R5.reuse ;  /* 0x0000000530307220 */ /* 0x080fe20000410000 */
[----:B------:R-:W-:Y:S01]  /*59c0*/  SEL R4, RZ, 0x1, P0 ;  /* 0x00000001ff047807 */ /* 0x000fe20000000000 */
        /* <DEDUP_REMOVED lines=51> */
[----:B------:R-:W-:Y:S01]  /*5d00*/  LOP3.LUT R22, R22, R4, RZ, 0x3c, !PT ;  /* 0x0000000416167212 */ /* 0x000fe200078e3cff */
[----:B------:R-:W-:Y:S01]  /*5d10*/  VIADD R14, R14, 0xffffffff ;  /* 0xffffffff0e0e7836 */ /* 0x000fe20000000000 */
[----:B------:R-:W-:Y:S06]  /*5d20*/  @!P2 BRA `(.L_x_3688) ;  /* 0x000000000004a947 */ /* 0x000fec0003800000 */
[----:B------:R-:W-:Y:S01]  /*5d30*/  BPT.TRAP 0x1 ;  /* 0x000000040000795c */ /* 0x000fe20000300000 */
.L_x_3688:
[----:B------:R-:W-:Y:S01]  /*5d40*/  IMAD R4, R18, 0x8, R2 ;  /* 0x0000000812047824 */ /* 0x000fe200078e0202 */
[----:B------:R-:W-:-:S04]  /*5d50*/  SHF.L.U32 R5, R22, 0x1f, RZ ;  /* 0x0000001f16057819 */ /* 0x000fc800000006ff */
[----:B------:R0:W1:Y:S01]  /*5d60*/  SYNCS.PHASECHK.TRANS64.TRYWAIT P0, [R4+URZ+0x28c50], R5 ;  /* 0x028c5005040075a7 */ /* 0x000062000800017f */
[----:B------:R-:W-:Y:S05]  /*5d70*/  @!P2 BRA `(.L_x_3689) ;  /* 0x000000000004a947 */ /* 0x000fea0003800000 */
[----:B------:R-:W-:Y:S01]  /*5d80*/  BPT.TRAP 0x1 ;  /* 0x000000040000795c */ /* 0x000fe20000300000 */
.L_x_3689:
[----:B------:R-:W-:Y:S04]  /*5d90*/  BSSY B1, `(.L_x_3690) ;  /* 0x0000004000017945 */ /* 0x000fe80003800000 */
[----:B-1----:R-:W-:Y:S05]  /*5da0*/  @P0 BRA `(.L_x_3691) ;  /* 0x0000000000080947 */ /* 0x002fea0003800000 */
[----:B------:R-:W1:Y:S02]  /*5db0*/  SYNCS.PHASECHK.TRANS64.TRYWAIT P0, [R4+URZ+0x28c50], R5 ;  /* 0x028c5005040075a7 */ /* 0x000e64000800017f */
[----:B-1----:R-:W-:Y:S05]  /*5dc0*/  @!P0 BRA `(.L_x_3692) ;  /* 0x0000015400948947 */ /* 0x002fea0003800000 */
.L_x_3691:
[----:B------:R-:W-:Y:S05]  /*5dd0*/  BSYNC B1 ;  /* 0x0000000000017941 */ /* 0x000fea0003800000 */
.L_x_3690:
[----:B01----:R-:W-:Y:S01]  /*5de0*/  IMAD.MOV.U32 R5, RZ, RZ, 0x40000040 ;  /* 0x40000040ff057424 */ /* 0x003fe200078e00ff */
[----:B------:R-:W-:Y:S01]  /*5df0*/  WARPGROUP.ARRIVE ;  /* 0x00000000000079c5 */ /* 0x000fe20000000000 */
[----:B------:R-:W-:-:S05]  /*5e00*/  IMAD R4, R18, 0x1000, R3 ;  /* 0x0000100012047824 */ /* 0x000fca00078e0203 */
[----:B------:R-:W0:Y:S01]  /*5e10*/  S2R R20, SR_TID.X ;  /* 0x0000000000147919 */ /* 0x000e220000002100 */
[----:B------:R-:W-:Y:S01]  /*5e20*/  IMAD.MOV.U32 R13, RZ, RZ, 0x40000040 ;  /* 0x40000040ff0d7424 */ /* 0x000fe200078e00ff */
[----:B------:R-:W-:Y:S01]  /*5e30*/  R2UR UR7, R5 ;  /* 0x00000000050772ca */ /* 0x000fe200000e0000 */
[----:B------:R-:W-:Y:S01]  /*5e40*/  VIADD R5, R2, 0x26800 ;  /* 0x0002680002057836 */ /* 0x000fe20000000000 */
[----:B------:R-:W-:Y:S02]  /*5e50*/  R2UR UR6, R4 ;  /* 0x00000000040672ca */ /* 0x000fe400000e0000 */
[----:B------:R-:W-:Y:S01]  /*5e60*/  R2UR UR5, R13 ;  /* 0x000000000d0572ca */ /* 0x000fe200000e0000 */
[----:B------:R-:W-:Y:S01]  /*5e70*/  IMAD.MOV.U32 R13, RZ, RZ, 0x40000040 ;  /* 0x40000040ff0d7424 */ /* 0x000fe200078e00ff */
[----:B------:R-:W-:-:S04]  /*5e80*/  SHF.R.U32.HI R5, RZ, 0x4, R5 ;  /* 0x00000004ff057819 */ /* 0x000fc80000011605 */
[----:B------:R-:W-:-:S04]  /*5e90*/  LOP3.LUT R5, R5, 0x3fff, RZ, 0xc0, !PT ;  /* 0x00003fff05057812 */ /* 0x000fc800078ec0ff */
[----:B------:R-:W-:Y:S01]  /*5ea0*/  LOP3.LUT R12, R5, 0x10000, RZ, 0xfc, !PT ;  /* 0x00010000050c7812 */ /* 0x000fe200078efcff */
[----:B------:R-:W-:-:S03]  /*5eb0*/  IMAD.MOV.U32 R5, RZ, RZ, 0x40000040 ;  /* 0x40000040ff057424 */ /* 0x000fc600078e00ff */
[----:B------:R-:W-:Y:S01]  /*5ec0*/  R2UR UR4, R12 ;  /* 0x000000000c0472ca */ /* 0x000fe200000e0000 */
[----:B------:R-:W-:Y:S01]  /*5ed0*/  VIADD R12, R4, 0x80 ;  /* 0x00000080040c7836 */ /* 0x000fe20000000000 */
[----:B0-----:R-:W-:-:S11]  /*5ee0*/  LOP3.LUT R20, R20, 0x7f, RZ, 0xc0, !PT ;  /* 0x0000007f14147812 */ /* 0x001fd600078ec0ff */
[----:B------:R-:W-:Y:S01]  /*5ef0*/  HGMMA.64x256x16.F32 R24, gdesc[UR4].tnspB, R24, gsb0 ;  /* 0x43e00000041879f0 */ /* 0x000fe20008000818 */
[----:B------:R-:W-:Y:S01]  /*5f00*/  R2UR UR6, R12 ;  /* 0x000000000c0672ca */ /* 0x000fe200000e0000 */
[----:B------:R-:W-:Y:S01]  /*5f10*/  VIADD R12, R4, 0x100 ;  /* 0x00000100040c7836 */ /* 0x000fe20000000000 */
[----:B------:R-:W-:Y:S01]  /*5f20*/  R2UR UR7, R13 ;  /* 0x000000000d0772ca */ /* 0x000fe200000e0000 */
[----:B------:R-:W-:Y:S01]  /*5f30*/  IMAD.MOV.U32 R13, RZ, RZ, 0x40000040 ;  /* 0x40000040ff0d7424 */ /* 0x000fe200078e00ff */
[----:B------:R-:W-:Y:S01]  /*5f40*/  R2UR UR4, R10 ;  /* 0x000000000a0472ca */ /* 0x000fe200000e0000 */
[----:B------:R-:W-:Y:S01]  /*5f50*/  VIADD R4, R4, 0x180 ;  /* 0x0000018004047836 */ /* 0x000fe20000000000 */
[----:B------:R-:W-:Y:S02]  /*5f60*/  R2UR UR5, R11 ;  /* 0x000000000b0572ca */ /* 0x000fe400000e0000 */
[----:B------:R-:W-:Y:S01]  /*5f70*/  ISETP.NE.AND P0, PT, R20, RZ, PT ;  /* 0x000000ff1400720c */ /* 0x000fe20003f05270 */
[----:B------:R-:W-:-:S02]  /*5f80*/  WARPGROUP.DEPBAR.LE gsb0, 0x0 ;  /* 0x00008000000079c5 */ /* 0x000fc40000010000 */
[----:B------:R-:W-:-:S15]  /*5f90*/  WARPGROUP.ARRIVE ;  /* 0x00000000000079c5 */ /* 0x000fde0000000000 */
[----:B------:R-:W-:-:S01]  /*5fa0*/  NOP ;  /* 0x0000000000007918 */ /* 0x000fc20000000000 */
[----:B------:R-:W-:Y:S01]  /*5fb0*/  HGMMA.64x256x16.F32 R24, gdesc[UR4].tnspB, R24, gsb0 ;  /* 0x43e00000041879f0 */ /* 0x000fe20008000818 */
[----:B------:R-:W-:Y:S02]  /*5fc0*/  R2UR UR6, R12 ;  /* 0x000000000c0672ca */ /* 0x000fe400000e0000 */
[----:B------:R-:W-:Y:S02]  /*5fd0*/  R2UR UR7, R13 ;  /* 0x000000000d0772ca */ /* 0x000fe400000e0000 */
[----:B------:R-:W-:Y:S02]  /*5fe0*/  R2UR UR4, R8 ;  /* 0x00000000080472ca */ /* 0x000fe400000e0000 */
[----:B------:R-:W-:Y:S01]  /*5ff0*/  R2UR UR5, R9 ;  /* 0x00000000090572ca */ /* 0x000fe200000e0000 */
[----:B------:R-:W-:Y:S02]  /*6000*/  WARPGROUP.DEPBAR.LE gsb0, 0x0 ;  /* 0x00008000000079c5 */ /* 0x000fe40000010000 */
[----:B------:R-:W-:-:S15]  /*6010*/  WARPGROUP.ARRIVE ;  /* 0x00000000000079c5 */ /* 0x000fde0000000000 */
[----:B------:R-:W-:-:S03]  /*6020*/  NOP ;  /* 0x0000000000007918 */ /* 0x000fc60000000000 */
[----:B------:R-:W-:Y:S01]  /*6030*/  HGMMA.64x256x16.F32 R24, gdesc[UR4].tnspB, R24, gsb0 ;  /* 0x43e00000041879f0 */ /* 0x000fe20008000818 */
[----:B------:R-:W-:Y:S01]  /*6040*/  R2UR UR6, R4 ;  /* 0x00000000040672ca */ /* 0x000fe200000e0000 */
[----:B------:R-:W-:Y:S01]  /*6050*/  @!P0 IMAD R4, R15, 0x8, R2 ;  /* 0x000000080f048824 */ /* 0x000fe200078e0202 */
[----:B------:R-:W-:Y:S02]  /*6060*/  R2UR UR7, R5 ;  /* 0x00000000050772ca */ /* 0x000fe400000e0000 */
[----:B------:R-:W-:Y:S01]  /*6070*/  R2UR UR4, R6 ;  /* 0x00000000060472ca */ /* 0x000fe200000e0000 */
[----:B------:R-:W-:Y:S01]  /*6080*/  @!P0 VIADD R4, R4, 0x28c60 ;  /* 0x00028c6004048836 */ /* 0x000fe20000000000 */
[----:B------:R-:W-:-:S04]  /*6090*/  R2UR UR5, R7 ;  /* 0x00000000070572ca */ /* 0x000fc800000e0000 */
[----:B------:R-:W-:Y:S01]  /*60a0*/  @!P0 PRMT R4, RZ, 0x654, R4 ;  /* 0x00000654ff048816 */ /* 0x000fe20000000004 */
[----:B------:R-:W-:Y:S02]  /*60b0*/  WARPGROUP.DEPBAR.LE gsb0, 0x0 ;  /* 0x00008000000079c5 */ /* 0x000fe40000010000 */
[----:B------:R-:W-:-:S14]  /*60c0*/  WARPGROUP.ARRIVE ;  /* 0x00000000000079c5 */ /* 0x000fdc0000000000 */
[----:B------:R-:W-:Y:S03]  /*60d0*/  HGMMA.64x256x16.F32 R24, gdesc[UR4].tnspB, R24, gsb0 ;  /* 0x43e00000041879f0 */ /* 0x000fe60008000818 */
[----:B------:R-:W-:Y:S02]  /*60e0*/  WARPGROUP.DEPBAR.LE gsb0, 0x0 ;  /* 0x00008000000079c5 */ /* 0x000fe40000010000 */
[----:B------:R-:W-:Y:S06]  /*60f0*/  BAR.ARV 0xf, 0x100 ;  /* 0x03c4000000007b1d */ /* 0x000fec0000002000 */
[----:B------:R0:W-:Y:S01]  /*6100*/  @!P0 SYNCS.ARRIVE.TRANS64.RED.A1T0 RZ, [R4+URZ], RZ ;  /* 0x000000ff04ff89a7 */ /* 0x0001e2000810043f */
[----:B------:R-:W-:Y:S05]  /*6110*/  @P1 BRA `(.L_x_3693) ;  /* 0xfffffff000c01947 */ /* 0x000fea000383ffff */
.L_x_3687:
[----:B------:R-:W-:Y:S05]  /*6120*/  BSYNC B0 ;  /* 0x0000000000007941 */ /* 0x000fea0003800000 */
.L_x_3686:
[----:B------:R-:W-:Y:S01]  /*6130*/  BAR.SYNC.DEFER_BLOCKING 0xe, 0x100 ;  /* 0x0384000000007b1d */ /* 0x000fe20000010000 */
[C---:B------:R-:W-:Y:S01]  /*6140*/  IMAD R0, R18.reuse, 0x40, R190 ;  /* 0x0000004012007824 */ /* 0x040fe200078e02be */
[----:B------:R-:W-:Y:S01]  /*6150*/  PLOP3.LUT P0, PT, PT, PT, PT, 0x8, 0x0 ;  /* 0x000000000000781c */ /* 0x000fe20003f0e170 */
[----:B------:R-:W-:Y:S02]  /*6160*/  VIADD R18, R18, 0x1 ;  /* 0x0000000112127836 */ /* 0x000fe40000000000 */
[----:B------:R-:W-:Y:S02]  /*6170*/  IMAD R2, R0, 0x4, R2 ;  /* 0x0000000400027824 */ /* 0x000fe400078e0202 */
[----:B------:R-:W-:Y:S01]  /*6180*/  IMAD.MOV.U32 R20, RZ, RZ, RZ ;  /* 0x000000ffff147224 */ /* 0x000fe200078e00ff */
[----:B------:R-:W-:Y:S01]  /*6190*/  ISETP.NE.AND P1, PT, R18, 0x2, PT ;  /* 0x000000021200780c */ /* 0x000fe20003f25270 */
[----:B------:R-:W-:-:S03]  /*61a0*/  IMAD.MOV.U32 R3, RZ, RZ, RZ ;  /* 0x000000ffff037224 */ /* 0x000fc600078e00ff */
[----:B------:R-:W-:Y:S01]  /*61b0*/  SEL R18, R18, RZ, P1 ;  /* 0x000000ff12127207 */ /* 0x000fe20000800000 */
        /* <DEDUP_REMOVED lines=66> */
[----:B------:R-:W-:Y:S01]  /*65e0*/  SEL R0, RZ, 0x1, P1 ;  /* 0x00000001ff007807 */ /* 0x000fe20000800000 */
        /* <DEDUP_REMOVED lines=65> */
[----:B------:R-:W-:Y:S06]  /*6a00*/  BAR.ARV 0xf, 0x100 ;  /* 0x03c4000000007b1d */ /* 0x000fec0000002000 */
[----:B------:R-:W-:Y:S05]  /*6a10*/  BRA `(.L_x_3682) ;  /* 0x0000006c00a07947 */ /* 0x000fea0003800000 */
.L_x_3679:
[----:B------:R-:W2:Y:S01]  /*6a20*/  LDL R0, [R1+0x28] ;  /* 0x0000280001007983 */ /* 0x000ea20000100800 */
[----:B------:R-:W-:Y:S01]  /*6a30*/  BSSY B0, `(.L_x_3694) ;  /* 0x000001f000007945 */ /* 0x000fe20003800000 */
[----:B------:R-:W-:Y:S01]  /*6a40*/  IMAD.MOV.U32 R3, RZ, RZ, RZ ;  /* 0x000000ffff037224 */ /* 0x000fe200078e00ff */
[----:B--2---:R-:W-:-:S13]  /*6a50*/  LOP3.LUT P1, RZ, R0, 0x4, RZ, 0xc0, !PT ;  /* 0x0000000400ff7812 */ /* 0x004fda000782c0ff */
[----:B------:R-:W-:Y:S05]  /*6a60*/  @!P1 BRA `(.L_x_3695) ;  /* 0x00000000006c9947 */ /* 0x000fea0003800000 */
[-C--:B------:R-:W-:Y:S02]  /*6a70*/  IABS R3, R9.reuse ;  /* 0x0000000900037213 */ /* 0x080fe40000000000 */
[----:B------:R-:W-:Y:S02]  /*6a80*/  IADD3 R0, R168, -0x1, R9 ;  /* 0xffffffffa8007810 */ /* 0x000fe40007ffe009 */
[----:B-1----:R-:W1:Y:S01]  /*6a90*/  I2F.RP R6, R3 ;  /* 0x0000000300067306 */ /* 0x002e620000209400 */
[----:B------:R-:W-:-:S05]  /*6aa0*/  IABS R10, R9 ;  /* 0x00000009000a7213 */ /* 0x000fca0000000000 */
[----:B------:R-:W-:Y:S02]  /*6ab0*/  IMAD.MOV R10, RZ, RZ, -R10 ;  /* 0x000000ffff0a7224 */ /* 0x000fe400078e0a0a */
[----:B-1----:R-:W1:Y:S02]  /*6ac0*/  MUFU.RCP R6, R6 ;  /* 0x0000000600067308 */ /* 0x002e640000001000 */
[----:B-1----:R-:W-:Y:S01]  /*6ad0*/  VIADD R4, R6, 0xffffffe ;  /* 0x0ffffffe06047836 */ /* 0x002fe20000000000 */
[----:B------:R-:W-:Y:S02]  /*6ae0*/  IABS R6, R0 ;  /* 0x0000000000067213 */ /* 0x000fe40000000000 */
[----:B------:R-:W-:-:S03]  /*6af0*/  LOP3.LUT R0, R0, R9, RZ, 0x3c, !PT ;  /* 0x0000000900007212 */ /* 0x000fc600078e3cff */
[----:B------:R1:W2:Y:S01]  /*6b00*/  F2I.FTZ.U32.TRUNC.NTZ R5, R4 ;  /* 0x0000000400057305 */ /* 0x0002a2000021f000 */
[----:B------:R-:W-:Y:S01]  /*6b10*/  ISETP.GE.AND P2, PT, R0, RZ, PT ;  /* 0x000000ff0000720c */ /* 0x000fe20003f46270 */
[----:B-1----:R-:W-:Y:S02]  /*6b20*/  IMAD.MOV.U32 R4, RZ, RZ, RZ ;  /* 0x000000ffff047224 */ /* 0x002fe400078e00ff */
[----:B--2---:R-:W-:-:S04]  /*6b30*/  IMAD.MOV R8, RZ, RZ, -R5 ;  /* 0x000000ffff087224 */ /* 0x004fc800078e0a05 */
        /* <DEDUP_REMOVED lines=14> */
.L_x_3695:
[----:B------:R-:W-:Y:S05]  /*6c20*/  BSYNC B0 ;  /* 0x0000000000007941 */ /* 0x000fea0003800000 */
.L_x_3694:
        /* <DEDUP_REMOVED lines=72> */
[----:B------:R-:W-:Y:S03]  /*70b0*/  BSSY B6, `(.L_x_3696) ;  /* 0x000001c000067945 */ /* 0x000fe60003800000 */
[----:B--2---:R-:W0:Y:S02]  /*70c0*/  SHFL.IDX PT, R0, R0, RZ, 0x1f ;  /* 0x00001fff00007589 */ /* 0x004e2400000e0000 */
[----:B0-----:R-:W-:-:S04]  /*70d0*/  LEA.HI R3, R0, R0, RZ, 0x1 ;  /* 0x0000000000037211 */ /* 0x001fc800078f08ff */
        /* <DEDUP_REMOVED lines=25> */
.L_x_3697:
[----:B------:R-:W-:Y:S05]  /*7270*/  BSYNC B6 ;  /* 0x0000000000067941 */ /* 0x000fea0003800000 */
.L_x_3696:
[----:B------:R-:W-:Y:S02]  /*7280*/  ULDC UR4, c[0x0][0x3f4] ;  /* 0x0000fd0000047ab9 */ /* 0x000fe40000000800 */
[----:B------:R-:W-:-:S13]  /*7290*/  ISETP.LT.AND P0, PT, RZ, UR4, PT ;  /* 0x00000004ff007c0c */ /* 0x000fda000bf01270 */
[----:B------:R-:W-:Y:S05]  /*72a0*/  @P0 BRA `(.L_x_3698) ;  /* 0x00000000003c0947 */ /* 0x000fea0003800000 */
[----:B------:R-:W-:-:S04]  /*72b0*/  LEA.HI R0, R209, R209, RZ, 0x1 ;  /* 0x000000d1d1007211 */ /* 0x000fc800078f08ff */
[----:B------:R-:W-:-:S05]  /*72c0*/  LOP3.LUT R0, R0, 0xfffffffe, RZ, 0xc0, !PT ;  /* 0xfffffffe00007812 */ /* 0x000fca00078ec0ff */
[----:B------:R-:W-:-:S05]  /*72d0*/  IMAD.IADD R0, R209, 0x1, -R0 ;  /* 0x00000001d1007824 */ /* 0x000fca00078e0a00 */
[----:B------:R-:W-:-:S04]  /*72e0*/  SHF.L.U32 R3, R0, 0x1f, RZ ;  /* 0x0000001f00037819 */ /* 0x000fc800000006ff */
[----:B------:R0:W2:Y:S03]  /*72f0*/  SYNCS.PHASECHK.TRANS64.TRYWAIT P0, [R2+URZ+0x28c00], R3 ;  /* 0x028c0003020075a7 */ /* 0x0000a6000800017f */
[----:B--2---:R-:W-:Y:S05]  /*7300*/  @!P0 NANOSLEEP.SYNCS 0x989680 ;  /* 0x009896800000895d */ /* 0x004fea0003900000 */
[----:B------:R-:W2:Y:S01]  /*7310*/  @!P0 SYNCS.PHASECHK.TRANS64 P0, [R2+URZ+0x28c00], R3 ;  /* 0x028c0003020085a7 */ /* 0x000ea2000800007f */
[----:B------:R-:W-:Y:S04]  /*7320*/  BSSY B0, `(.L_x_3699) ;  /* 0x0000006000007945 */ /* 0x000fe80003800000 */
[----:B--2---:R-:W-:Y:S05]  /*7330*/  @P0 BRA `(.L_x_3700) ;  /* 0x0000000000100947 */ /* 0x004fea0003800000 */
.L_x_3701:
[----:B--2---:R2:W3:Y:S02]  /*7340*/  SYNCS.PHASECHK.TRANS64.TRYWAIT P0, [R2+URZ+0x28c00], R3 ;  /* 0x028c0003020075a7 */ /* 0x0044e4000800017f */
[----:B---3--:R-:W-:Y:S05]  /*7350*/  @!P0 NANOSLEEP.SYNCS 0x989680 ;  /* 0x009896800000895d */ /* 0x008fea0003900000 */
[----:B------:R-:W3:Y:S02]  /*7360*/  @!P0 SYNCS.PHASECHK.TRANS64 P0, [R2+URZ+0x28c00], R3 ;  /* 0x028c0003020085a7 */ /* 0x000ee4000800007f */
[----:B---3--:R-:W-:Y:S05]  /*7370*/  @!P0 BRA `(.L_x_3701) ;  /* 0xfffffffc00f08947 */ /* 0x008fea000383ffff */
.L_x_3700:
[----:B------:R-:W-:Y:S05]  /*7380*/  BSYNC B0 ;  /* 0x0000000000007941 */ /* 0x000fea0003800000 */
.L_x_3699:
[----:B------:R-:W-:Y:S05]  /*7390*/  BRA `(.L_x_3702) ;  /* 0x0000002000b07947 */ /* 0x000fea0003800000 */
.L_x_3698:
[----:B-----5:R-:W-:Y:S01]  /*73a0*/  SHF.R.S32.HI R0, RZ, 0x1f, R154 ;  /* 0x0000001fff007819 */ /* 0x020fe2000001149a */
[----:B------:R-:W-:Y:S01]  /*73b0*/  VIADD R4, R2, 0x20400 ;  /* 0x0002040002047836 */ /* 0x000fe20000000000 */
[----:B------:R-:W-:Y:S01]  /*73c0*/  ULDC.64 UR4, c[0x0][0x3f8] ;  /* 0x0000fe0000047ab9 */ /* 0x000fe20000000a00 */
[----:B------:R-:W-:Y:S01]  /*73d0*/  ULDC.64 UR6, c[0x0][0x408] ;  /* 0x0001020000067ab9 */ /* 0x000fe20000000a00 */
[----:B------:R-:W-:Y:S01]  /*73e0*/  IMAD.WIDE.U32 R26, R154, UR4, RZ ;  /* 0x000000049a1a7c25 */ /* 0x000fe2000f8e00ff */
[----:B------:R-:W-:Y:S01]  /*73f0*/  BSSY B6, `(.L_x_3703) ;  /* 0x0000020000067945 */ /* 0x000fe20003800000 */
[----:B------:R-:W-:Y:S02]  /*7400*/  LOP3.LUT P0, RZ, R4, 0x3ff, RZ, 0xc0, !PT ;  /* 0x000003ff04ff7812 */ /* 0x000fe4000780c0ff */
[C---:B------:R-:W-:Y:S02]  /*7410*/  IMAD R3, R0.reuse, UR4, RZ ;  /* 0x0000000400037c24 */ /* 0x040fe4000f8e02ff */
[----:B-1----:R-:W-:-:S02]  /*7420*/  IMAD R7, R0, UR6, RZ ;  /* 0x0000000600077c24 */ /* 0x002fc4000f8e02ff */
[C---:B------:R-:W-:Y:S01]  /*7430*/  IMAD R3, R154.reuse, UR5, R3 ;  /* 0x000000059a037c24 */ /* 0x040fe2000f8e0203 */
[----:B------:R-:W-:Y:S01]  /*7440*/  ULDC.64 UR4, c[0x0][0x3e8] ;  /* 0x0000fa0000047ab9 */ /* 0x000fe20000000a00 */
[----:B------:R-:W-:Y:S01]  /*7450*/  IMAD.WIDE.U32 R4, R154, UR6, RZ ;  /* 0x000000069a047c25 */ /* 0x000fe2000f8e00ff */
[----:B------:R-:W-:-:S03]  /*7460*/  LEA R25, P1, R26, UR4, 0x1 ;  /* 0x000000041a197c11 */ /* 0x000fc6000f8208ff */
[----:B------:R-:W-:Y:S01]  /*7470*/  IMAD R9, R154, UR7, R7 ;  /* 0x000000079a097c24 */ /* 0x000fe2000f8e0207 */
[----:B------:R-:W-:Y:S01]  /*7480*/  ULDC.64 UR6, c[0x0][0x400] ;  /* 0x0001000000067ab9 */ /* 0x000fe20000000a00 */
[----:B------:R-:W-:Y:S01]  /*7490*/  IMAD.IADD R7, R3, 0x1, R27 ;  /* 0x0000000103077824 */ /* 0x000fe200078e021b */
[----:B------:R-:W-:Y:S01]  /*74a0*/  LEA R28, P2, R4, UR6, 0x1 ;  /* 0x00000006041c7c11 */ /* 0x000fe2000f8408ff */
[----:B------:R-:W-:-:S03]  /*74b0*/  IMAD.IADD R3, R9, 0x1, R5 ;  /* 0x0000000109037824 */ /* 0x000fc600078e0205 */
[----:B------:R-:W-:Y:S02]  /*74c0*/  LEA.HI.X R26, R26, UR5, R7, 0x1, P1 ;  /* 0x000000051a1a7c11 */ /* 0x000fe400088f0c07 */
[----:B------:R-:W-:Y:S01]  /*74d0*/  LEA.HI.X R24, R4, UR7, R3, 0x1, P2 ;  /* 0x0000000704187c11 */ /* 0x000fe200090f0c03 */
[----:B------:R-:W-:Y:S06]  /*74e0*/  @!P0 BRA `(.L_x_3704) ;  /* 0x0000000000408947 */ /* 0x000fec0003800000 */
        /* <DEDUP_REMOVED lines=16> */
.L_x_3704:
[----:B------:R-:W-:Y:S05]  /*75f0*/  BSYNC B6 ;  /* 0x0000000000067941 */ /* 0x000fea0003800000 */
.L_x_3703:
[----:B------:R-:W-:Y:S01]  /*7600*/  ULDC.U8 UR4, c[0x0][0x410] ;  /* 0x0001040000047ab9 */ /* 0x000fe20000000000 */
[----:B------:R-:W-:Y:S01]  /*7610*/  BSSY B0, `(.L_x_3705) ;  /* 0x00001fc000007945 */ /* 0x000fe20003800000 */
[----:B------:R-:W-:Y:S01]  /*7620*/  ISETP.NE.AND P0, PT, RZ, UR4, PT ;  /* 0x00000004ff007c0c */ /* 0x000fe2000bf05270 */
[----:B------:R-:W-:-:S12]  /*7630*/  IMAD R4, R153, 0x40, R23 ;  /* 0x0000004099047824 */ /* 0x000fd800078e0217 */
[----:B------:R-:W-:Y:S05]  /*7640*/  @!P0 BRA `(.L_x_3706) ;  /* 0x00000010000c8947 */ /* 0x000fea0003800000 */
[----:B------:R-:W-:-:S03]  /*7650*/  UMOV UR4, 0xffffffff ;  /* 0xffffffff00047882 */ /* 0x000fc60000000000 */
[----:B------:R-:W-:Y:S05]  /*7660*/  BRA.DIV UR4, `(.L_x_3707) ;  /* 0x0000013e04807947 */ /* 0x000fea000b800000 */
[----:B------:R0:W1:Y:S04]  /*7670*/  SHFL.IDX PT, R3, R26, RZ, 0x1c1f ;  /* 0x001c1fff1a037589 */ /* 0x00006800000e0000 */
[----:B------:R0:W2:Y:S04]  /*7680*/  SHFL.IDX PT, R0, R25, RZ, 0x1c1f ;  /* 0x001c1fff19007589 */ /* 0x0000a800000e0000 */
[----:B------:R-:W3:Y:S04]  /*7690*/  SHFL.IDX PT, R24, R24, RZ, 0x1c1f ;  /* 0x001c1fff18187589 */ /* 0x000ee800000e0000 */
[----:B------:R0:W4:Y:S02]  /*76a0*/  SHFL.IDX PT, R21, R28, RZ, 0x1c1f ;  /* 0x001c1fff1c157589 */ /* 0x00012400000e0000 */
.L_x_3958:
[----:B------:R-:W-:Y:S01]  /*76b0*/  ULDC UR4, c[0x0][0x448] ;  /* 0x0001120000047ab9 */ /* 0x000fe20000000800 */
[----:B------:R-:W-:Y:S01]  /*76c0*/  IMAD.SHL.U32 R5, R188, 0x40, RZ ;  /* 0x00000040bc057824 */ /* 0x000fe200078e00ff */
[----:B------:R-:W-:Y:S01]  /*76d0*/  BSSY B1, `(.L_x_3708) ;  /* 0x0000028000017945 */ /* 0x000fe20003800000 */
[----:B0-----:R-:W-:Y:S01]  /*76e0*/  IMAD R25, R155, UR4, RZ ;  /* 0x000000049b197c24 */ /* 0x001fe2000f8e02ff */
[----:B------:R-:W-:Y:S02]  /*76f0*/  CS2R R8, SRZ ;  /* 0x0000000000087805 */ /* 0x000fe4000001ff00 */
[----:B------:R-:W-:Y:S02]  /*7700*/  LOP3.LUT R5, R5, 0x1c0, RZ, 0xc0, !PT ;  /* 0x000001c005057812 */ /* 0x000fe400078ec0ff */
[----:B------:R-:W-:Y:S01]  /*7710*/  ISETP.GE.AND P0, PT, R4, R25, PT ;  /* 0x000000190400720c */ /* 0x000fe20003f06270 */
[----:B------:R-:W-:Y:S01]  /*7720*/  IMAD R25, R153, -0x40, R25 ;  /* 0xffffffc099197824 */ /* 0x000fe200078e0219 */
[----:B------:R-:W-:-:S02]  /*7730*/  LOP3.LUT R6, R5, 0x18, R16, 0xf8, !PT ;  /* 0x0000001805067812 */ /* 0x000fc400078ef810 */
[----:B------:R-:W-:Y:S02]  /*7740*/  SHF.R.U32.HI R7, RZ, 0x3, R5 ;  /* 0x00000003ff077819 */ /* 0x000fe40000011605 */
[----:B------:R-:W-:Y:S02]  /*7750*/  LEA.HI R5, R209, R209, RZ, 0x1 ;  /* 0x000000d1d1057211 */ /* 0x000fe400078f08ff */
[----:B------:R-:W-:Y:S02]  /*7760*/  LOP3.LUT R30, R6, R7, RZ, 0x3c, !PT ;  /* 0x00000007061e7212 */ /* 0x000fe400078e3cff */
[----:B------:R-:W-:Y:S02]  /*7770*/  CS2R R6, SRZ ;  /* 0x0000000000067805 */ /* 0x000fe4000001ff00 */
[----:B------:R-:W-:Y:S02]  /*7780*/  LOP3.LUT R10, R5, 0xfffffffe, RZ, 0xc0, !PT ;  /* 0xfffffffe050a7812 */ /* 0x000fe400078ec0ff */
[----:B------:R-:W-:-:S03]  /*7790*/  CS2R R4, SRZ ;  /* 0x0000000000047805 */ /* 0x000fc6000001ff00 */
[----:B------:R-:W-:Y:S01]  /*77a0*/  IMAD.IADD R28, R209, 0x1, -R10 ;  /* 0x00000001d11c7824 */ /* 0x000fe200078e0a0a */
[----:B------:R-:W-:Y:S01]  /*77b0*/  CS2R R10, SRZ ;  /* 0x00000000000a7805 */ /* 0x000fe2000001ff00 */
[----:B------:R-:W-:Y:S06]  /*77c0*/  @P0 BRA `(.L_x_3709) ;  /* 0x0000000000600947 */ /* 0x000fec0003800000 */
[----:B------:R-:W-:Y:S01]  /*77d0*/  ULDC UR4, c[0x0][0x3f4] ;  /* 0x0000fd0000047ab9 */ /* 0x000fe20000000800 */
[C---:B------:R-:W-:Y:S01]  /*77e0*/  IMAD.SHL.U32 R14, R189.reuse, 0x2, RZ ;  /* 0x00000002bd0e7824 */ /* 0x040fe200078e00ff */
[C---:B------:R-:W-:Y:S01]  /*77f0*/  ISETP.GE.AND P3, PT, R189.reuse, UR4, PT ;  /* 0x00000004bd007c0c */ /* 0x040fe2000bf66270 */
[----:B--2---:R-:W-:Y:S01]  /*7800*/  IMAD.MOV.U32 R4, RZ, RZ, R0 ;  /* 0x000000ffff047224 */ /* 0x004fe200078e0000 */
[----:B------:R-:W-:Y:S01]  /*7810*/  ISETP.GE.AND P2, PT, R184, UR4, PT ;  /* 0x00000004b8007c0c */ /* 0x000fe2000bf46270 */
[----:B-1----:R-:W-:Y:S01]  /*7820*/  IMAD.MOV.U32 R5, RZ, RZ, R3 ;  /* 0x000000ffff057224 */ /* 0x002fe200078e0003 */
[----:B------:R-:W-:Y:S01]  /*7830*/  SHF.R.S32.HI R6, RZ, 0x1f, R189 ;  /* 0x0000001fff067819 */ /* 0x000fe200000114bd */
[----:B---3--:R-:W-:Y:S01]  /*7840*/  IMAD.MOV.U32 R7, RZ, RZ, R24 ;  /* 0x000000ffff077224 */ /* 0x008fe200078e0018 */
[----:B------:R-:W-:Y:S02]  /*7850*/  CS2R R8, SRZ ;  /* 0x0000000000087805 */ /* 0x000fe4000001ff00 */
[----:B------:R-:W-:Y:S01]  /*7860*/  SHF.L.U64.HI R15, R189, 0x1, R6 ;  /* 0x00000001bd0f7819 */ /* 0x000fe20000010206 */
[----:B----4-:R-:W-:-:S04]  /*7870*/  IMAD.MOV.U32 R6, RZ, RZ, R21 ;  /* 0x000000ffff067224 */ /* 0x010fc800078e0015 */
[-C--:B------:R-:W-:Y:S02]  /*7880*/  @!P3 IADD3 R12, P0, R0, R14.reuse, RZ ;  /* 0x0000000e000cb210 */ /* 0x080fe40007f1e0ff */
[----:B------:R-:W-:Y:S01]  /*7890*/  @!P3 IADD3 R14, P1, R21, R14, RZ ;  /* 0x0000000e150eb210 */ /* 0x000fe20007f3e0ff */
[C---:B------:R-:W-:Y:S01]  /*78a0*/  @!P2 IMAD.WIDE R26, R184.reuse, 0x2, R4 ;  /* 0x00000002b81aa825 */ /* 0x040fe200078e0204 */
[----:B------:R-:W-:Y:S02]  /*78b0*/  CS2R R4, SRZ ;  /* 0x0000000000047805 */ /* 0x000fe4000001ff00 */
[----:B------:R-:W-:Y:S01]  /*78c0*/  CS2R R10, SRZ ;  /* 0x00000000000a7805 */ /* 0x000fe2000001ff00 */
[----:B------:R-:W-:Y:S01]  /*78d0*/  @!P2 IMAD.WIDE R20, R184, 0x2, R6 ;  /* 0x00000002b814a825 */ /* 0x000fe200078e0206 */
[----:B------:R-:W-:Y:S01]  /*78e0*/  CS2R R6, SRZ ;  /* 0x0000000000067805 */ /* 0x000fe2000001ff00 */
[----:B------:R0:W5:Y:S02]  /*78f0*/  @!P2 LD.E.64 R8, desc[UR42][R26.64] ;  /* 0x0000002a1a08a980 */ /* 0x000164000c101b00 */
[----:B------:R-:W-:-:S02]  /*7900*/  @!P3 IMAD.X R13, R3, 0x1, R15, P0 ;  /* 0x00000001030db824 */ /* 0x000fc400000e060f */
[----:B------:R-:W-:Y:S01]  /*7910*/  @!P3 IMAD.X R15, R24, 0x1, R15, P1 ;  /* 0x00000001180fb824 */ /* 0x000fe200008e060f */
[----:B------:R0:W5:Y:S04]  /*7920*/  @!P2 LD.E.64 R4, desc[UR42][R20.64] ;  /* 0x0000002a1404a980 */ /* 0x000168000c101b00 */
[----:B------:R0:W5:Y:S04]  /*7930*/  @!P3 LD.E.64 R10, desc[UR42][R12.64] ;  /* 0x0000002a0c0ab980 */ /* 0x000168000c101b00 */
[----:B------:R0:W5:Y:S02]  /*7940*/  @!P3 LD.E.64 R6, desc[UR42][R14.64] ;  /* 0x0000002a0e06b980 */ /* 0x000164000c101b00 */
.L_x_3709:
[----:B------:R-:W-:Y:S05]  /*7950*/  BSYNC B1 ;  /* 0x0000000000017941 */ /* 0x000fea0003800000 */
.L_x_3708:
[----:B0-----:R-:W-:Y:S01]  /*7960*/  SHF.L.U32 R13, R28, 0x1f, RZ ;  /* 0x0000001f1c0d7819 */ /* 0x001fe200000006ff */
[----:B-1----:R-:W-:Y:S01]  /*7970*/  IMAD R3, R193, 0x200, R30 ;  /* 0x00000200c1037824 */ /* 0x002fe200078e021e */
[----:B------:R-:W-:Y:S01]  /*7980*/  LOP3.LUT P1, RZ, R188, 0x4, RZ, 0xc0, !PT ;  /* 0x00000004bcff7812 */ /* 0x000fe2000782c0ff */
[--C-:B-----5:R-:W-:Y:S01]  /*7990*/  IMAD.MOV.U32 R14, RZ, RZ, R9.reuse ;  /* 0x000000ffff0e7224 */ /* 0x120fe200078e0009 */
[----:B------:R-:W0:Y:S01]  /*79a0*/  SYNCS.PHASECHK.TRANS64.TRYWAIT P0, [R2+URZ+0x28c00], R13 ;  /* 0x028c000d020075a7 */ /* 0x000e22000800017f */
[----:B------:R-:W-:Y:S01]  /*79b0*/  IMAD R3, R3, 0x2, R2 ;  /* 0x0000000203037824 */ /* 0x000fe200078e0202 */
[--C-:B------:R-:W-:Y:S01]  /*79c0*/  SHF.R.U64 R32, R8, 0x10, R9.reuse ;  /* 0x0000001008207819 */ /* 0x100fe20000001209 */
[----:B------:R-:W-:Y:S01]  /*79d0*/  IMAD.MOV.U32 R31, RZ, RZ, R10 ;  /* 0x000000ffff1f7224 */ /* 0x000fe200078e000a */
[----:B------:R-:W-:Y:S01]  /*79e0*/  SHF.R.U32.HI R15, RZ, 0x10, R9 ;  /* 0x00000010ff0f7819 */ /* 0x000fe20000011609 */
[----:B------:R-:W-:Y:S01]  /*79f0*/  IMAD.MOV.U32 R12, RZ, RZ, R8 ;  /* 0x000000ffff0c7224 */ /* 0x000fe200078e0008 */
[--C-:B------:R-:W-:Y:S01]  /*7a00*/  SHF.R.U64 R33, R10, 0x10, R11.reuse ;  /* 0x000000100a217819 */ /* 0x100fe2000000120b */
[--C-:B------:R-:W-:Y:S01]  /*7a10*/  IMAD.MOV.U32 R9, RZ, RZ, R11.reuse ;  /* 0x000000ffff097224 */ /* 0x100fe200078e000b */
[----:B------:R-:W-:Y:S01]  /*7a20*/  SHF.R.U32.HI R10, RZ, 0x10, R11 ;  /* 0x00000010ff0a7819 */ /* 0x000fe2000001160b */
[----:B------:R-:W-:Y:S01]  /*7a30*/  IMAD.MOV.U32 R27, RZ, RZ, R4 ;  /* 0x000000ffff1b7224 */ /* 0x000fe200078e0004 */
[--C-:B------:R-:W-:Y:S01]  /*7a40*/  SHF.R.U64 R34, R4, 0x10, R5.reuse ;  /* 0x0000001004227819 */ /* 0x100fe20000001205 */
[--C-:B------:R-:W-:Y:S01]  /*7a50*/  IMAD.MOV.U32 R8, RZ, RZ, R5.reuse ;  /* 0x000000ffff087224 */ /* 0x100fe200078e0005 */
[----:B------:R-:W-:Y:S01]  /*7a60*/  SHF.R.U32.HI R11, RZ, 0x10, R5 ;  /* 0x00000010ff0b7819 */ /* 0x000fe20000011605 */
[----:B------:R-:W-:Y:S01]  /*7a70*/  IMAD.MOV.U32 R29, RZ, RZ, R6 ;  /* 0x000000ffff1d7224 */ /* 0x000fe200078e0006 */
[----:B------:R-:W-:Y:S01]  /*7a80*/  VIMNMX R28, R25, 0x40, PT ;  /* 0x00000040191c7848 */ /* 0x000fe20003fe0100 */
[C---:B------:R-:W-:Y:S01]  /*7a90*/  VIADD R4, R3.reuse, 0x20400 ;  /* 0x0002040003047836 */ /* 0x040fe20000000000 */
[----:B------:R-:W-:Y:S01]  /*7aa0*/  BSSY B1, `(.L_x_3710) ;  /* 0x000000f000017945 */ /* 0x000fe20003800000 */
[--C-:B------:R-:W-:Y:S01]  /*7ab0*/  IMAD.MOV.U32 R5, RZ, RZ, R7.reuse ;  /* 0x000000ffff057224 */ /* 0x100fe200078e0007 */
[--C-:B------:R-:W-:Y:S01]  /*7ac0*/  SHF.R.U64 R35, R6, 0x10, R7.reuse ;  /* 0x0000001006237819 */ /* 0x100fe20000001207 */
[----:B--2---:R-:W-:Y:S01]  /*7ad0*/  VIADD R0, R3, 0x20440 ;  /* 0x0002044003007836 */ /* 0x004fe20000000000 */
[----:B------:R-:W-:Y:S01]  /*7ae0*/  SHF.R.U32.HI R6, RZ, 0x10, R7 ;  /* 0x00000010ff067819 */ /* 0x000fe20000011607 */
[----:B------:R-:W-:Y:S01]  /*7af0*/  @P1 VIADD R0, R4, 0xffffffc0 ;  /* 0xffffffc004001836 */ /* 0x000fe20000000000 */
[----:B------:R-:W-:-:S02]  /*7b00*/  PRMT R30, R12, 0x5410, R14 ;  /* 0x000054100c1e7816 */ /* 0x000fc4000000000e */
[----:B------:R-:W-:Y:S02]  /*7b10*/  PRMT R32, R32, 0x5410, R15 ;  /* 0x0000541020207816 */ /* 0x000fe4000000000f */
[----:B------:R-:W-:Y:S02]  /*7b20*/  PRMT R31, R31, 0x5410, R9 ;  /* 0x000054101f1f7816 */ /* 0x000fe40000000009 */
[----:B------:R-:W-:Y:S02]  /*7b30*/  PRMT R33, R33, 0x5410, R10 ;  /* 0x0000541021217816 */ /* 0x000fe4000000000a */
[----:B------:R-:W-:Y:S02]  /*7b40*/  ISETP.GE.AND P1, PT, R23, R28, PT ;  /* 0x0000001c1700720c */ /* 0x000fe40003f26270 */
[----:B------:R-:W-:Y:S02]  /*7b50*/  PRMT R27, R27, 0x5410, R8 ;  /* 0x000054101b1b7816 */ /* 0x000fe40000000008 */
[----:B------:R-:W-:-:S02]  /*7b60*/  PRMT R34, R34, 0x5410, R11 ;  /* 0x0000541022227816 */ /* 0x000fc4000000000b */
[----:B------:R-:W-:Y:S01]  /*7b70*/  PRMT R29, R29, 0x5410, R5 ;  /* 0x000054101d1d7816 */ /* 0x000fe20000000005 */
[----:B0-----:R-:W-:Y:S06]  /*7b80*/  @!P0 BRA `(.L_x_3711) ;  /* 0x0000013800ac8947 */ /* 0x001fec0003800000 */
.L_x_3959:
[----:B------:R-:W-:Y:S05]  /*7b90*/  BSYNC B1 ;  /* 0x0000000000017941 */ /* 0x000fea0003800000 */
.L_x_3710:
[----:B------:R-:W-:Y:S01]  /*7ba0*/  BSSY B1, `(.L_x_3712) ;  /* 0x0000056000017945 */ /* 0x000fe20003800000 */
[----:B------:R-:W-:-:S03]  /*7bb0*/  PRMT R35, R35, 0x5410, R6 ;  /* 0x0000541023237816 */ /* 0x000fc60000000006 */
[----:B------:R-:W-:Y:S05]  /*7bc0*/  @P1 BRA `(.L_x_3713) ;  /* 0x00000004004c1947 */ /* 0x000fea0003800000 */
[----:B------:R-:W1:Y:S01]  /*7bd0*/  LDC R4, c[0x0][0x3f4] ;  /* 0x0000fd00ff047b82 */ /* 0x000e620000000800 */
[----:B------:R-:W-:Y:S01]  /*7be0*/  BSSY B2, `(.L_x_3714) ;  /* 0x000002a000027945 */ /* 0x000fe20003800000 */
[-C--:B-1----:R-:W-:Y:S02]  /*7bf0*/  ISETP.GE.AND P0, PT, R184, R4.reuse, PT ;  /* 0x00000004b800720c */ /* 0x082fe40003f06270 */
[----:B------:R-:W-:-:S11]  /*7c00*/  ISETP.GE.AND P1, PT, R189, R4, PT ;  /* 0x00000004bd00720c */ /* 0x000fd60003f26270 */
[----:B------:R-:W-:Y:S05]  /*7c10*/  @P0 BRA `(.L_x_3715) ;  /* 0x0000000000980947 */ /* 0x000fea0003800000 */
[----:B------:R-:W1:Y:S01]  /*7c20*/  LDS.128 R4, [R3+0x20400] ;  /* 0x0204000003047984 */ /* 0x000e620000000c00 */
[----:B------:R-:W-:Y:S02]  /*7c30*/  HADD2.F32 R15, -RZ, R27.H0_H0 ;  /* 0x2000001bff0f7230 */ /* 0x000fe40000004100 */
[----:B0-----:R-:W-:Y:S02]  /*7c40*/  HADD2.F32 R13, -RZ, R30.H0_H0 ;  /* 0x2000001eff0d7230 */ /* 0x001fe40000004100 */
[----:B------:R-:W-:Y:S02]  /*7c50*/  HADD2.F32 R12, -RZ, R32.H0_H0 ;  /* 0x20000020ff0c7230 */ /* 0x000fe40000004100 */
[----:B------:R-:W-:Y:S02]  /*7c60*/  HADD2.F32 R14, -RZ, R34.H0_H0 ;  /* 0x20000022ff0e7230 */ /* 0x000fe40000004100 */
[--C-:B-1----:R-:W-:Y:S02]  /*7c70*/  HADD2.F32 R8, -RZ, R4.reuse.H0_H0 ;  /* 0x20000004ff087230 */ /* 0x102fe40000004100 */
[----:B------:R-:W-:-:S02]  /*7c80*/  HADD2.F32 R4, -RZ, R4.H1_H1 ;  /* 0x30000004ff047230 */ /* 0x000fc40000004100 */
[--C-:B------:R-:W-:Y:S02]  /*7c90*/  HADD2.F32 R9, -RZ, R5.reuse.H0_H0 ;  /* 0x20000005ff097230 */ /* 0x100fe40000004100 */
[----:B------:R-:W-:Y:S02]  /*7ca0*/  HADD2.F32 R5, -RZ, R5.H1_H1 ;  /* 0x30000005ff057230 */ /* 0x000fe40000004100 */
[C---:B----4-:R-:W-:Y:S01]  /*7cb0*/  FMUL.FTZ R21, R4.reuse, R15 ;  /* 0x0000000f04157220 */ /* 0x050fe20000410000 */
[-C--:B------:R-:W-:Y:S01]  /*7cc0*/  FMUL.FTZ R4, R4, R13.reuse ;  /* 0x0000000d04047220 */ /* 0x080fe20000410000 */
[--C-:B------:R-:W-:Y:S02]  /*7cd0*/  HADD2.F32 R10, -RZ, R6.reuse.H0_H0 ;  /* 0x20000006ff0a7230 */ /* 0x100fe40000004100 */
[----:B------:R-:W-:Y:S02]  /*7ce0*/  HADD2.F32 R11, -RZ, R7.H0_H0 ;  /* 0x20000007ff0b7230 */ /* 0x000fe40000004100 */
[C---:B---3--:R-:W-:Y:S01]  /*7cf0*/  FMUL.FTZ R24, R5.reuse, R14 ;  /* 0x0000000e05187220 */ /* 0x048fe20000410000 */
        /* <DEDUP_REMOVED lines=24> */
.L_x_3715:
[----:B------:R-:W-:Y:S05]  /*7e80*/  BSYNC B2 ;  /* 0x0000000000027941 */ /* 0x000fea0003800000 */
.L_x_3714:
[----:B------:R-:W-:Y:S05]  /*7e90*/  @P1 BRA `(.L_x_3713) ;  /* 0x0000000000981947 */ /* 0x000fea0003800000 */
[----:B-1----:R-:W1:Y:S01]  /*7ea0*/  LDS.128 R4, [R0] ;  /* 0x0000000000047984 */ /* 0x002e620000000c00 */
        /* <DEDUP_REMOVED lines=37> */
.L_x_3713:
[----:B------:R-:W-:Y:S05]  /*8100*/  BSYNC B1 ;  /* 0x0000000000017941 */ /* 0x000fea0003800000 */
.L_x_3712:
[----:B-12---:R-:W-:-:S05]  /*8110*/  VIADD R5, R23, 0x20 ;  /* 0x0000002017057836 */ /* 0x006fca0000000000 */
[----:B------:R-:W-:-:S13]  /*8120*/  ISETP.GE.AND P0, PT, R5, R28, PT ;  /* 0x0000001c0500720c */ /* 0x000fda0003f06270 */
        /* <DEDUP_REMOVED lines=8> */
[--C-:B------:R-:W-:Y:S02]  /*81b0*/  HADD2.F32 R20, -RZ, R27.reuse.H0_H0 ;  /* 0x2000001bff147230 */ /* 0x100fe40000004100 */
[----:B------:R-:W-:Y:S02]  /*81c0*/  HADD2.F32 R25, -RZ, R34.H0_H0 ;  /* 0x20000022ff197230 */ /* 0x000fe40000004100 */
[----:B----4-:R-:W-:Y:S02]  /*81d0*/  HADD2.F32 R21, -RZ, R32.H0_H0 ;  /* 0x20000020ff157230 */ /* 0x010fe40000004100 */
[----:B---3--:R-:W-:Y:S02]  /*81e0*/  HADD2.F32 R24, -RZ, R27.H1_H1 ;  /* 0x3000001bff187230 */ /* 0x008fe40000004100 */
[----:B------:R-:W-:-:S02]  /*81f0*/  HADD2.F32 R27, -RZ, R34.H1_H1 ;  /* 0x30000022ff1b7230 */ /* 0x000fc40000004100 */
[--C-:B-1----:R-:W-:Y:S02]  /*8200*/  HADD2.F32 R8, -RZ, R4.reuse.H0_H0 ;  /* 0x20000004ff087230 */ /* 0x102fe40000004100 */
[----:B------:R-:W-:Y:S02]  /*8210*/  HADD2.F32 R4, -RZ, R4.H1_H1 ;  /* 0x30000004ff047230 */ /* 0x000fe40000004100 */
[--C-:B------:R-:W-:Y:S02]  /*8220*/  HADD2.F32 R9, -RZ, R5.reuse.H0_H0 ;  /* 0x20000005ff097230 */ /* 0x100fe40000004100 */
[----:B------:R-:W-:Y:S02]  /*8230*/  HADD2.F32 R5, -RZ, R5.H1_H1 ;  /* 0x30000005ff057230 */ /* 0x000fe40000004100 */
[-C--:B0-----:R-:W-:Y:S01]  /*8240*/  FMUL.FTZ R13, R20, R4.reuse ;  /* 0x00000004140d7220 */ /* 0x081fe20000410000 */
[----:B------:R-:W-:Y:S01]  /*8250*/  FMUL.FTZ R15, R14, R4 ;  /* 0x000000040e0f7220 */ /* 0x000fe20000410000 */
[----:B------:R-:W-:-:S02]  /*8260*/  HADD2.F32 R10, -RZ, R6.H0_H0 ;  /* 0x20000006ff0a7230 */ /* 0x000fc40000004100 */
[-C--:B------:R-:W-:Y:S01]  /*8270*/  FMUL.FTZ R12, R25, R5.reuse ;  /* 0x00000005190c7220 */ /* 0x080fe20000410000 */
[-C--:B------:R-:W-:Y:S01]  /*8280*/  FFMA.FTZ R4, R14, R8.reuse, -R13 ;  /* 0x000000080e047223 */ /* 0x080fe2000001080d */
[----:B------:R-:W-:Y:S01]  /*8290*/  FFMA.FTZ R15, R20, R8, R15 ;  /* 0x00000008140f7223 */ /* 0x000fe2000001000f */
[C---:B------:R-:W-:Y:S01]  /*82a0*/  FMUL.FTZ R8, R21.reuse, R5 ;  /* 0x0000000515087220 */ /* 0x040fe20000410000 */
[--C-:B------:R-:W-:Y:S02]  /*82b0*/  HADD2.F32 R11, -RZ, R7.reuse.H0_H0 ;  /* 0x20000007ff0b7230 */ /* 0x100fe40000004100 */
[-C--:B------:R-:W-:Y:S01]  /*82c0*/  FFMA.FTZ R5, R21, R9.reuse, -R12 ;  /* 0x0000000915057223 */ /* 0x080fe2000001080c */
[----:B------:R-:W-:Y:S02]  /*82d0*/  HADD2.F32 R6, -RZ, R6.H1_H1 ;  /* 0x30000006ff067230 */ /* 0x000fe40000004100 */
[----:B------:R-:W-:Y:S01]  /*82e0*/  FFMA.FTZ R8, R25, R9, R8 ;  /* 0x0000000919087223 */ /* 0x000fe20000010008 */
[----:B------:R-:W-:Y:S01]  /*82f0*/  HADD2.F32 R7, -RZ, R7.H1_H1 ;  /* 0x30000007ff077230 */ /* 0x000fe20000004100 */
[----:B------:R-:W-:Y:S01]  /*8300*/  F2FP.F16.F32.PACK_AB R4, R15, R4 ;  /* 0x000000040f04723e */ /* 0x000fe200000000ff */
[----:B------:R-:W-:-:S02]  /*8310*/  HADD2.F32 R20, -RZ, R30.H1_H1 ;  /* 0x3000001eff147230 */ /* 0x000fc40000004100 */
[-C--:B------:R-:W-:Y:S01]  /*8320*/  FMUL.FTZ R9, R24, R6.reuse ;  /* 0x0000000618097220 */ /* 0x080fe20000410000 */
[----:B------:R-:W-:Y:S02]  /*8330*/  HADD2.F32 R21, -RZ, R32.H1_H1 ;  /* 0x30000020ff157230 */ /* 0x000fe40000004100 */
[----:B------:R-:W-:Y:S01]  /*8340*/  FMUL.FTZ R12, R27, R7 ;  /* 0x000000071b0c7220 */ /* 0x000fe20000410000 */
[----:B------:R-:W-:Y:S01]  /*8350*/  F2FP.F16.F32.PACK_AB R5, R8, R5 ;  /* 0x000000050805723e */ /* 0x000fe200000000ff */
[C---:B------:R-:W-:Y:S01]  /*8360*/  FMUL.FTZ R13, R20.reuse, R6 ;  /* 0x00000006140d7220 */ /* 0x040fe20000410000 */
[-C--:B------:R-:W-:Y:S01]  /*8370*/  FFMA.FTZ R6, R20, R10.reuse, -R9 ;  /* 0x0000000a14067223 */ /* 0x080fe20000010809 */
[C---:B------:R-:W-:Y:S01]  /*8380*/  FMUL.FTZ R14, R21.reuse, R7 ;  /* 0x00000007150e7220 */ /* 0x040fe20000410000 */
[-C--:B------:R-:W-:Y:S01]  /*8390*/  FFMA.FTZ R7, R21, R11.reuse, -R12 ;  /* 0x0000000b15077223 */ /* 0x080fe2000001080c */
[----:B------:R-:W-:Y:S02]  /*83a0*/  FFMA.FTZ R13, R24, R10, R13 ;  /* 0x0000000a180d7223 */ /* 0x000fe4000001000d */
[----:B------:R-:W-:-:S03]  /*83b0*/  FFMA.FTZ R14, R27, R11, R14 ;  /* 0x0000000b1b0e7223 */ /* 0x000fc6000001000e */
[----:B------:R-:W-:Y:S02]  /*83c0*/  F2FP.F16.F32.PACK_AB R6, R13, R6 ;  /* 0x000000060d06723e */ /* 0x000fe400000000ff */
[----:B------:R-:W-:-:S05]  /*83d0*/  F2FP.F16.F32.PACK_AB R7, R14, R7 ;  /* 0x000000070e07723e */ /* 0x000fca00000000ff */
[----:B------:R1:W-:Y:S02]  /*83e0*/  STS.128 [R3+0x21400], R4 ;  /* 0x0214000403007388 */ /* 0x0003e40000000c00 */
.L_x_3718:
[----:B------:R-:W-:Y:S05]  /*83f0*/  BSYNC B1 ;  /* 0x0000000000017941 */ /* 0x000fea0003800000 */
.L_x_3717:
[----:B------:R-:W-:Y:S05]  /*8400*/  @P1 BRA `(.L_x_3716) ;  /* 0x0000001000701947 */ /* 0x000fea0003800000 */
[----:B-1----:R-:W1:Y:S01]  /*8410*/  LDS.128 R4, [R0+0x1000] ;  /* 0x0010000000047984 */ /* 0x002e620000000c00 */
[----:B------:R-:W-:Y:S02]  /*8420*/  HADD2.F32 R15, -RZ, R29.H0_H0 ;  /* 0x2000001dff0f7230 */ /* 0x000fe40000004100 */
[----:B0-----:R-:W-:Y:S02]  /*8430*/  HADD2.F32 R13, -RZ, R31.H0_H0 ;  /* 0x2000001fff0d7230 */ /* 0x001fe40000004100 */
[----:B---3--:R-:W-:Y:S02]  /*8440*/  HADD2.F32 R24, -RZ, R35.H0_H0 ;  /* 0x20000023ff187230 */ /* 0x008fe40000004100 */
[----:B------:R-:W-:Y:S02]  /*8450*/  HADD2.F32 R20, -RZ, R33.H0_H0 ;  /* 0x20000021ff147230 */ /* 0x000fe40000004100 */
[----:B----4-:R-:W-:Y:S02]  /*8460*/  HADD2.F32 R21, -RZ, R29.H1_H1 ;  /* 0x3000001dff157230 */ /* 0x010fe40000004100 */
[----:B------:R-:W-:-:S02]  /*8470*/  HADD2.F32 R26, -RZ, R35.H1_H1 ;  /* 0x30000023ff1a7230 */ /* 0x000fc40000004100 */
[--C-:B-1----:R-:W-:Y:S02]  /*8480*/  HADD2.F32 R3, -RZ, R4.reuse.H0_H0 ;  /* 0x20000004ff037230 */ /* 0x102fe40000004100 */
[----:B------:R-:W-:Y:S02]  /*8490*/  HADD2.F32 R4, -RZ, R4.H1_H1 ;  /* 0x30000004ff047230 */ /* 0x000fe40000004100 */
[--C-:B------:R-:W-:Y:S02]  /*84a0*/  HADD2.F32 R8, -RZ, R5.reuse.H0_H0 ;  /* 0x20000005ff087230 */ /* 0x100fe40000004100 */
[----:B------:R-:W-:Y:S02]  /*84b0*/  HADD2.F32 R5, -RZ, R5.H1_H1 ;  /* 0x30000005ff057230 */ /* 0x000fe40000004100 */
[-C--:B------:R-:W-:Y:S01]  /*84c0*/  FMUL.FTZ R12, R15, R4.reuse ;  /* 0x000000040f0c7220 */ /* 0x080fe20000410000 */
[----:B------:R-:W-:Y:S01]  /*84d0*/  FMUL.FTZ R14, R13, R4 ;  /* 0x000000040d0e7220 */ /* 0x000fe20000410000 */
[----:B------:R-:W-:-:S02]  /*84e0*/  HADD2.F32 R9, -RZ, R6.H0_H0 ;  /* 0x20000006ff097230 */ /* 0x000fc40000004100 */
[----:B------:R-:W-:Y:S01]  /*84f0*/  FMUL.FTZ R11, R24, R5 ;  /* 0x00000005180b7220 */ /* 0x000fe20000410000 */
[----:B------:R-:W-:Y:S01]  /*8500*/  FFMA.FTZ R4, R13, R3, -R12 ;  /* 0x000000030d047223 */ /* 0x000fe2000001080c */
[--C-:B------:R-:W-:Y:S02]  /*8510*/  HADD2.F32 R10, -RZ, R7.reuse.H0_H0 ;  /* 0x20000007ff0a7230 */ /* 0x100fe40000004100 */
[C---:B------:R-:W-:Y:S01]  /*8520*/  FMUL.FTZ R13, R20.reuse, R5 ;  /* 0x00000005140d7220 */ /* 0x040fe20000410000 */
[----:B------:R-:W-:Y:S02]  /*8530*/  HADD2.F32 R6, -RZ, R6.H1_H1 ;  /* 0x30000006ff067230 */ /* 0x000fe40000004100 */
[----:B------:R-:W-:Y:S01]  /*8540*/  FFMA.FTZ R3, R15, R3, R14 ;  /* 0x000000030f037223 */ /* 0x000fe2000001000e */
[----:B------:R-:W-:Y:S02]  /*8550*/  HADD2.F32 R7, -RZ, R7.H1_H1 ;  /* 0x30000007ff077230 */ /* 0x000fe40000004100 */
[----:B------:R-:W-:Y:S01]  /*8560*/  FFMA.FTZ R5, R20, R8, -R11 ;  /* 0x0000000814057223 */ /* 0x000fe2000001080b */
[----:B------:R-:W-:-:S02]  /*8570*/  HADD2.F32 R15, -RZ, R31.H1_H1 ;  /* 0x3000001fff0f7230 */ /* 0x000fc40000004100 */
[----:B------:R-:W-:Y:S01]  /*8580*/  FFMA.FTZ R8, R24, R8, R13 ;  /* 0x0000000818087223 */ /* 0x000fe2000001000d */
[----:B------:R-:W-:Y:S02]  /*8590*/  HADD2.F32 R20, -RZ, R33.H1_H1 ;  /* 0x30000021ff147230 */ /* 0x000fe40000004100 */
[-C--:B------:R-:W-:Y:S01]  /*85a0*/  FMUL.FTZ R12, R21, R6.reuse ;  /* 0x00000006150c7220 */ /* 0x080fe20000410000 */
[-C--:B------:R-:W-:Y:S01]  /*85b0*/  FMUL.FTZ R11, R26, R7.reuse ;  /* 0x000000071a0b7220 */ /* 0x080fe20000410000 */
[----:B------:R-:W-:Y:S01]  /*85c0*/  FMUL.FTZ R14, R15, R6 ;  /* 0x000000060f0e7220 */ /* 0x000fe20000410000 */
[----:B------:R-:W-:Y:S01]  /*85d0*/  F2FP.F16.F32.PACK_AB R4, R3, R4 ;  /* 0x000000040304723e */ /* 0x000fe200000000ff */
[C---:B------:R-:W-:Y:S01]  /*85e0*/  FMUL.FTZ R13, R20.reuse, R7 ;  /* 0x00000007140d7220 */ /* 0x040fe20000410000 */
[-C--:B------:R-:W-:Y:S01]  /*85f0*/  FFMA.FTZ R6, R15, R9.reuse, -R12 ;  /* 0x000000090f067223 */ /* 0x080fe2000001080c */
[-C--:B------:R-:W-:Y:S01]  /*8600*/  FFMA.FTZ R7, R20, R10.reuse, -R11 ;  /* 0x0000000a14077223 */ /* 0x080fe2000001080b */
[----:B------:R-:W-:Y:S01]  /*8610*/  FFMA.FTZ R9, R21, R9, R14 ;  /* 0x0000000915097223 */ /* 0x000fe2000001000e */
[----:B------:R-:W-:Y:S01]  /*8620*/  FFMA.FTZ R10, R26, R10, R13 ;  /* 0x0000000a1a0a7223 */ /* 0x000fe2000001000d */
[----:B------:R-:W-:-:S03]  /*8630*/  F2FP.F16.F32.PACK_AB R5, R8, R5 ;  /* 0x000000050805723e */ /* 0x000fc600000000ff */
[----:B------:R-:W-:Y:S02]  /*8640*/  F2FP.F16.F32.PACK_AB R6, R9, R6 ;  /* 0x000000060906723e */ /* 0x000fe400000000ff */
[----:B------:R-:W-:-:S05]  /*8650*/  F2FP.F16.F32.PACK_AB R7, R10, R7 ;  /* 0x000000070a07723e */ /* 0x000fca00000000ff */
[----:B------:R2:W-:Y:S01]  /*8660*/  STS.128 [R0+0x1000], R4 ;  /* 0x0010000400007388 */ /* 0x0005e20000000c00 */
[----:B------:R-:W-:Y:S05]  /*8670*/  BRA `(.L_x_3716) ;  /* 0x0000000c00d47947 */ /* 0x000fea0003800000 */
.L_x_3706:
[----:B------:R-:W-:-:S03]  /*8680*/  UMOV UR4, 0xffffffff ;  /* 0xffffffff00047882 */ /* 0x000fc60000000000 */
[----:B------:R-:W-:Y:S05]  /*8690*/  BRA.DIV UR4, `(.L_x_3719) ;  /* 0x0000012e04fc7947 */ /* 0x000fea000b800000 */
[----:B------:R-:W0:Y:S04]  /*86a0*/  SHFL.IDX PT, R0, R26, RZ, 0x1c1f ;  /* 0x001c1fff1a007589 */ /* 0x000e2800000e0000 */
[----:B------:R-:W1:Y:S04]  /*86b0*/  SHFL.IDX PT, R3, R25, RZ, 0x1c1f ;  /* 0x001c1fff19037589 */ /* 0x000e6800000e0000 */
[----:B------:R2:W3:Y:S04]  /*86c0*/  SHFL.IDX PT, R5, R24, RZ, 0x1c1f ;  /* 0x001c1fff18057589 */ /* 0x0004e800000e0000 */
[----:B------:R2:W4:Y:S01]  /*86d0*/  SHFL.IDX PT, R14, R28, RZ, 0x1c1f ;  /* 0x001c1fff1c0e7589 */ /* 0x00052200000e0000 */
[----:B0-----:R-:W-:-:S02]  /*86e0*/  IMAD.MOV.U32 R13, RZ, RZ, R0 ;  /* 0x000000ffff0d7224 */ /* 0x001fc400078e0000 */
[----:B-12---:R-:W-:-:S07]  /*86f0*/  IMAD.MOV.U32 R12, RZ, RZ, R3 ;  /* 0x000000ffff0c7224 */ /* 0x006fce00078e0003 */
.L_x_3965:
[----:B------:R-:W-:Y:S01]  /*8700*/  ULDC UR4, c[0x0][0x448] ;  /* 0x0001120000047ab9 */ /* 0x000fe20000000800 */
[----:B------:R-:W-:Y:S01]  /*8710*/  LEA.HI R0, R209, R209, RZ, 0x1 ;  /* 0x000000d1d1007211 */ /* 0x000fe200078f08ff */
[----:B------:R-:W-:Y:S01]  /*8720*/  IMAD R3, R155, UR4, RZ ;  /* 0x000000049b037c24 */ /* 0x000fe2000f8e02ff */
[----:B------:R-:W-:Y:S01]  /*8730*/  BSSY B1, `(.L_x_3720) ;  /* 0x0000013000017945 */ /* 0x000fe20003800000 */
[----:B---3--:R-:W-:Y:S01]  /*8740*/  IMAD.MOV.U32 R15, RZ, RZ, R5 ;  /* 0x000000ffff0f7224 */ /* 0x008fe200078e0005 */
[----:B------:R-:W-:Y:S02]  /*8750*/  LOP3.LUT R0, R0, 0xfffffffe, RZ, 0xc0, !PT ;  /* 0xfffffffe00007812 */ /* 0x000fe400078ec0ff */
[----:B------:R-:W-:Y:S02]  /*8760*/  CS2R R6, SRZ ;  /* 0x0000000000067805 */ /* 0x000fe4000001ff00 */
[----:B------:R-:W-:Y:S01]  /*8770*/  ISETP.GE.AND P0, PT, R4, R3, PT ;  /* 0x000000030400720c */ /* 0x000fe20003f06270 */
[----:B------:R-:W-:Y:S01]  /*8780*/  IMAD R3, R153, -0x40, R3 ;  /* 0xffffffc099037824 */ /* 0x000fe200078e0203 */
[----:B------:R-:W-:-:S02]  /*8790*/  CS2R R4, SRZ ;  /* 0x0000000000047805 */ /* 0x000fc4000001ff00 */
[----:B------:R-:W-:Y:S01]  /*87a0*/  CS2R R8, SRZ ;  /* 0x0000000000087805 */ /* 0x000fe2000001ff00 */
[----:B------:R-:W-:Y:S01]  /*87b0*/  IMAD.IADD R0, R209, 0x1, -R0 ;  /* 0x00000001d1007824 */ /* 0x000fe200078e0a00 */
[----:B------:R-:W-:-:S07]  /*87c0*/  CS2R R10, SRZ ;  /* 0x00000000000a7805 */ /* 0x000fce000001ff00 */
[----:B------:R-:W-:Y:S05]  /*87d0*/  @P0 BRA `(.L_x_3721) ;  /* 0x0000000000200947 */ /* 0x000fea0003800000 */
[----:B------:R-:W-:Y:S01]  /*87e0*/  ULDC UR4, c[0x0][0x3f4] ;  /* 0x0000fd0000047ab9 */ /* 0x000fe20000000800 */
[----:B------:R-:W-:Y:S02]  /*87f0*/  CS2R R4, SRZ ;  /* 0x0000000000047805 */ /* 0x000fe4000001ff00 */
[----:B------:R-:W-:-:S13]  /*8800*/  ISETP.GE.AND P0, PT, R16, UR4, PT ;  /* 0x0000000410007c0c */ /* 0x000fda000bf06270 */
[----:B------:R-:W-:Y:S05]  /*8810*/  @P0 BRA `(.L_x_3721) ;  /* 0x0000000000100947 */ /* 0x000fea0003800000 */
[----:B------:R-:W-:-:S04]  /*8820*/  IMAD.WIDE R12, R16, 0x2, R12 ;  /* 0x00000002100c7825 */ /* 0x000fc800078e020c */
[----:B----4-:R-:W-:Y:S01]  /*8830*/  IMAD.WIDE R14, R16, 0x2, R14 ;  /* 0x00000002100e7825 */ /* 0x010fe200078e020e */
[----:B------:R0:W5:Y:S04]  /*8840*/  LD.E.128 R4, desc[UR42][R12.64] ;  /* 0x0000002a0c047980 */ /* 0x000168000c101d00 */
[----:B------:R0:W5:Y:S02]  /*8850*/  LD.E.128 R8, desc[UR42][R14.64] ;  /* 0x0000002a0e087980 */ /* 0x000164000c101d00 */
.L_x_3721:
[----:B------:R-:W-:Y:S05]  /*8860*/  BSYNC B1 ;  /* 0x0000000000017941 */ /* 0x000fea0003800000 */
.L_x_3720:
[----:B0-----:R-:W-:Y:S01]  /*8870*/  SHF.L.U32 R13, R0, 0x1f, RZ ;  /* 0x0000001f000d7819 */ /* 0x001fe200000006ff */
[----:B------:R-:W0:Y:S01]  /*8880*/  LDC R15, c[0x0][0x3f4] ;  /* 0x0000fd00ff0f7b82 */ /* 0x000e220000000800 */
[----:B-----5:R-:W-:Y:S01]  /*8890*/  IMAD.MOV.U32 R40, RZ, RZ, R4 ;  /* 0x000000ffff287224 */ /* 0x020fe200078e0004 */
[--C-:B----4-:R-:W-:Y:S01]  /*88a0*/  SHF.R.U64 R14, R4, 0x10, R5.reuse ;  /* 0x00000010040e7819 */ /* 0x110fe20000001205 */
[----:B------:R-:W-:Y:S01]  /*88b0*/  IMAD.MOV.U32 R0, RZ, RZ, R5 ;  /* 0x000000ffff007224 */ /* 0x000fe200078e0005 */
[--C-:B------:R-:W-:Y:S01]  /*88c0*/  SHF.R.U64 R20, R6, 0x10, R7.reuse ;  /* 0x0000001006147819 */ /* 0x100fe20000001207 */
[--C-:B------:R-:W-:Y:S01]  /*88d0*/  IMAD.MOV.U32 R4, RZ, RZ, R7.reuse ;  /* 0x000000ffff047224 */ /* 0x100fe200078e0007 */
[----:B------:R-:W-:Y:S01]  /*88e0*/  SHF.R.U32.HI R7, RZ, 0x10, R7 ;  /* 0x00000010ff077819 */ /* 0x000fe20000011607 */
[----:B------:R-:W-:Y:S01]  /*88f0*/  IMAD.MOV.U32 R42, RZ, RZ, R8 ;  /* 0x000000ffff2a7224 */ /* 0x000fe200078e0008 */
[----:B------:R-:W1:Y:S01]  /*8900*/  SYNCS.PHASECHK.TRANS64.TRYWAIT P1, [R2+URZ+0x28c00], R13 ;  /* 0x028c000d020075a7 */ /* 0x000e62000802017f */
[----:B------:R-:W-:Y:S01]  /*8910*/  PRMT R40, R40, 0x5410, R0 ;  /* 0x0000541028287816 */ /* 0x000fe20000000000 */
[----:B------:R-:W-:Y:S01]  /*8920*/  IMAD.MOV.U32 R12, RZ, RZ, R6 ;  /* 0x000000ffff0c7224 */ /* 0x000fe200078e0006 */
[----:B------:R-:W-:Y:S01]  /*8930*/  SHF.R.U32.HI R44, RZ, 0x10, R5 ;  /* 0x00000010ff2c7819 */ /* 0x000fe20000011605 */
[--C-:B------:R-:W-:Y:S01]  /*8940*/  IMAD.MOV.U32 R5, RZ, RZ, R9.reuse ;  /* 0x000000ffff057224 */ /* 0x100fe200078e0009 */
[----:B------:R-:W-:Y:S01]  /*8950*/  PRMT R0, R7, 0x5410, R4 ;  /* 0x0000541007007816 */ /* 0x000fe20000000004 */
[----:B------:R-:W-:Y:S01]  /*8960*/  VIADD R41, R23, 0x20 ;  /* 0x0000002017297836 */ /* 0x000fe20000000000 */
[--C-:B------:R-:W-:Y:S01]  /*8970*/  SHF.R.U64 R8, R8, 0x10, R9.reuse ;  /* 0x0000001008087819 */ /* 0x100fe20000001209 */
[----:B------:R-:W-:Y:S01]  /*8980*/  IMAD.MOV.U32 R43, RZ, RZ, R10 ;  /* 0x000000ffff2b7224 */ /* 0x000fe200078e000a */
[----:B------:R-:W-:Y:S01]  /*8990*/  SHF.R.U32.HI R45, RZ, 0x10, R9 ;  /* 0x00000010ff2d7819 */ /* 0x000fe20000011609 */
[--C-:B------:R-:W-:Y:S01]  /*89a0*/  IMAD.MOV.U32 R6, RZ, RZ, R11.reuse ;  /* 0x000000ffff067224 */ /* 0x100fe200078e000b */
[----:B------:R-:W-:Y:S01]  /*89b0*/  VIMNMX R4, R3, 0x40, PT ;  /* 0x0000004003047848 */ /* 0x000fe20003fe0100 */
[----:B------:R-:W-:Y:S01]  /*89c0*/  BSSY B1, `(.L_x_3722) ;  /* 0x000000e000017945 */ /* 0x000fe20003800000 */
[----:B------:R-:W-:-:S02]  /*89d0*/  SHF.R.U64 R9, R10, 0x10, R11 ;  /* 0x000000100a097819 */ /* 0x000fc4000000120b */
[----:B------:R-:W-:Y:S02]  /*89e0*/  SHF.R.U32.HI R10, RZ, 0x10, R11 ;  /* 0x00000010ff0a7819 */ /* 0x000fe4000001160b */
[C---:B0-----:R-:W-:Y:S02]  /*89f0*/  ISETP.GE.AND P0, PT, R16.reuse, R15, PT ;  /* 0x0000000f1000720c */ /* 0x041fe40003f06270 */
[----:B------:R-:W-:Y:S02]  /*8a00*/  PRMT R43, R43, 0x5410, R14 ;  /* 0x000054102b2b7816 */ /* 0x000fe4000000000e */
[-C--:B------:R-:W-:Y:S02]  /*8a10*/  ISETP.GE.OR P2, PT, R23, R4.reuse, P0 ;  /* 0x000000041700720c */ /* 0x080fe40000746670 */
[----:B------:R-:W-:Y:S01]  /*8a20*/  ISETP.GE.OR P0, PT, R41, R4, P0 ;  /* 0x000000042900720c */ /* 0x000fe20000706670 */
[----:B------:R-:W-:Y:S01]  /*8a30*/  IMAD.IADD R4, R16, 0x1, R15 ;  /* 0x0000000110047824 */ /* 0x000fe200078e020f */
[----:B------:R-:W-:-:S02]  /*8a40*/  PRMT R12, R20, 0x5410, R12 ;  /* 0x00005410140c7816 */ /* 0x000fc4000000000c */
[----:B------:R-:W-:Y:S02]  /*8a50*/  PRMT R42, R42, 0x5410, R5 ;  /* 0x000054102a2a7816 */ /* 0x000fe40000000005 */
[----:B------:R-:W-:Y:S02]  /*8a60*/  PRMT R44, R44, 0x5410, R8 ;  /* 0x000054102c2c7816 */ /* 0x000fe40000000008 */
[----:B------:R-:W-:Y:S02]  /*8a70*/  PRMT R3, R10, 0x5410, R6 ;  /* 0x000054100a037816 */ /* 0x000fe40000000006 */
[----:B------:R-:W-:Y:S01]  /*8a80*/  PRMT R45, R45, 0x5410, R9 ;  /* 0x000054102d2d7816 */ /* 0x000fe20000000009 */
[----:B-1----:R-:W-:Y:S06]  /*8a90*/  @!P1 BRA `(.L_x_3723) ;  /* 0x0000012c00749947 */ /* 0x002fec0003800000 */
.L_x_3966:
[----:B------:R-:W-:Y:S05]  /*8aa0*/  BSYNC B1 ;  /* 0x0000000000017941 */ /* 0x000fea0003800000 */
.L_x_3722:
[----:B------:R-:W-:Y:S01]  /*8ab0*/  BSSY B1, `(.L_x_3724) ;  /* 0x0000059000017945 */ /* 0x000fe20003800000 */
[----:B0-----:R-:W-:-:S03]  /*8ac0*/  LOP3.LUT R13, R4, 0x38, RZ, 0xc0, !PT ;  /* 0x00000038040d7812 */ /* 0x001fc600078ec0ff */
[----:B------:R-:W-:Y:S05]  /*8ad0*/  @P2 BRA `(.L_x_3725) ;  /* 0x0000000400582947 */ /* 0x000fea0003800000 */
[----:B------:R-:W-:Y:S02]  /*8ae0*/  IMAD.SHL.U32 R4, R188, 0x40, RZ ;  /* 0x00000040bc047824 */ /* 0x000fe400078e00ff */
[----:B------:R-:W-:Y:S02]  /*8af0*/  HADD2.F32 R31, -RZ, R42.H0_H0 ;  /* 0x2000002aff1f7230 */ /* 0x000fe40000004100 */
[----:B------:R-:W-:Y:S01]  /*8b00*/  HADD2.F32 R29, -RZ, R40.H0_H0 ;  /* 0x20000028ff1d7230 */ /* 0x000fe20000004100 */
[----:B------:R-:W-:Y:S01]  /*8b10*/  LOP3.LUT R8, R4, 0x1c0, RZ, 0xc0, !PT ;  /* 0x000001c004087812 */ /* 0x000fe200078ec0ff */
[----:B------:R-:W-:-:S03]  /*8b20*/  HADD2.F32 R33, -RZ, R44.H1_H1 ;  /* 0x3000002cff217230 */ /* 0x000fc60000004100 */
[----:B------:R-:W-:Y:S02]  /*8b30*/  SHF.R.U32.HI R7, RZ, 0x3, R8 ;  /* 0x00000003ff077819 */ /* 0x000fe40000011608 */
[----:B------:R-:W-:Y:S02]  /*8b40*/  LOP3.LUT R4, R8, 0x38, R16, 0xf8, !PT ;  /* 0x0000003808047812 */ /* 0x000fe400078ef810 */
[----:B------:R-:W-:Y:S02]  /*8b50*/  LOP3.LUT R8, R7, R13, R8, 0x1e, !PT ;  /* 0x0000000d07087212 */ /* 0x000fe400078e1e08 */
[----:B------:R-:W-:-:S03]  /*8b60*/  LOP3.LUT R4, R4, R7, RZ, 0x3c, !PT ;  /* 0x0000000704047212 */ /* 0x000fc600078e3cff */
[C---:B------:R-:W-:Y:S02]  /*8b70*/  IMAD R9, R193.reuse, 0x200, R8 ;  /* 0x00000200c1097824 */ /* 0x040fe400078e0208 */
[----:B------:R-:W-:Y:S02]  /*8b80*/  IMAD R5, R193, 0x200, R4 ;  /* 0x00000200c1057824 */ /* 0x000fe400078e0204 */
[--C-:B------:R-:W-:Y:S02]  /*8b90*/  IMAD R38, R9, 0x2, R2.reuse ;  /* 0x0000000209267824 */ /* 0x100fe400078e0202 */
[----:B------:R-:W-:-:S03]  /*8ba0*/  IMAD R36, R5, 0x2, R2 ;  /* 0x0000000205247824 */ /* 0x000fc600078e0202 */
[----:B------:R-:W0:Y:S04]  /*8bb0*/  LDS.128 R8, [R38+0x20400] ;  /* 0x0204000026087984 */ /* 0x000e280000000c00 */
[----:B------:R-:W1:Y:S01]  /*8bc0*/  LDS.128 R4, [R36+0x20400] ;  /* 0x0204000024047984 */ /* 0x000e620000000c00 */
[--C-:B0-----:R-:W-:Y:S02]  /*8bd0*/  HADD2.F32 R24, -RZ, R8.reuse.H0_H0 ;  /* 0x20000008ff187230 */ /* 0x101fe40000004100 */
[----:B------:R-:W-:Y:S02]  /*8be0*/  HADD2.F32 R8, -RZ, R8.H1_H1 ;  /* 0x30000008ff087230 */ /* 0x000fe40000004100 */
[----:B-1----:R-:W-:Y:S02]  /*8bf0*/  HADD2.F32 R14, -RZ, R4.H0_H0 ;  /* 0x20000004ff0e7230 */ /* 0x002fe40000004100 */
[C---:B------:R-:W-:Y:S01]  /*8c00*/  FMUL.FTZ R35, R24.reuse, R31 ;  /* 0x0000001f18237220 */ /* 0x040fe20000410000 */
[----:B------:R-:W-:Y:S01]  /*8c10*/  FMUL.FTZ R37, R24, R29 ;  /* 0x0000001d18257220 */ /* 0x000fe20000410000 */
[----:B------:R-:W-:-:S02]  /*8c20*/  HADD2.F32 R25, -RZ, R9.H0_H0 ;  /* 0x20000009ff197230 */ /* 0x000fc40000004100 */
[----:B------:R-:W-:Y:S01]  /*8c30*/  FMUL.FTZ R39, R8, R33 ;  /* 0x0000002108277220 */ /* 0x000fe20000410000 */
[C---:B------:R-:W-:Y:S01]  /*8c40*/  FFMA.FTZ R35, R14.reuse, R29, -R35 ;  /* 0x0000001d0e237223 */ /* 0x040fe20000010823 */
[----:B------:R-:W-:Y:S02]  /*8c50*/  HADD2.F32 R29, -RZ, R43.H1_H1 ;  /* 0x3000002bff1d7230 */ /* 0x000fe40000004100 */
[----:B------:R-:W-:Y:S01]  /*8c60*/  FFMA.FTZ R37, R14, R31, R37 ;  /* 0x0000001f0e257223 */ /* 0x000fe20000010025 */
[----:B------:R-:W-:Y:S02]  /*8c70*/  HADD2.F32 R24, -RZ, R42.H1_H1 ;  /* 0x3000002aff187230 */ /* 0x000fe40000004100 */
[----:B------:R-:W-:Y:S02]  /*8c80*/  HADD2.F32 R14, -RZ, R40.H1_H1 ;  /* 0x30000028ff0e7230 */ /* 0x000fe40000004100 */
[----:B------:R-:W-:Y:S01]  /*8c90*/  FMUL.FTZ R31, R8, R29 ;  /* 0x0000001d081f7220 */ /* 0x000fe20000410000 */
[----:B------:R-:W-:-:S02]  /*8ca0*/  HADD2.F32 R4, -RZ, R4.H1_H1 ;  /* 0x30000004ff047230 */ /* 0x000fc40000004100 */
[C---:B------:R-:W-:Y:S01]  /*8cb0*/  FMUL.FTZ R32, R25.reuse, R24 ;  /* 0x0000001819207220 */ /* 0x040fe20000410000 */
[----:B------:R-:W-:Y:S02]  /*8cc0*/  HADD2.F32 R15, -RZ, R5.H0_H0 ;  /* 0x20000005ff0f7230 */ /* 0x000fe40000004100 */
[----:B------:R-:W-:Y:S01]  /*8cd0*/  FMUL.FTZ R25, R25, R14 ;  /* 0x0000000e19197220 */ /* 0x000fe20000410000 */
[----:B------:R-:W-:Y:S02]  /*8ce0*/  HADD2.F32 R9, -RZ, R9.H1_H1 ;  /* 0x30000009ff097230 */ /* 0x000fe40000004100 */
[C---:B------:R-:W-:Y:S01]  /*8cf0*/  FFMA.FTZ R28, R4.reuse, R29, -R39 ;  /* 0x0000001d041c7223 */ /* 0x040fe20000010827 */
[----:B------:R-:W-:Y:S01]  /*8d00*/  FFMA.FTZ R30, R4, R33, R31 ;  /* 0x00000021041e7223 */ /* 0x000fe2000001001f */
[----:B------:R-:W-:Y:S02]  /*8d10*/  HADD2.F32 R8, -RZ, R45.H0_H0 ;  /* 0x2000002dff087230 */ /* 0x000fe40000004100 */
[----:B------:R-:W-:Y:S01]  /*8d20*/  FFMA.FTZ R24, R15, R24, R25 ;  /* 0x000000180f187223 */ /* 0x000fe20000010019 */
[----:B------:R-:W-:-:S02]  /*8d30*/  HADD2.F32 R4, -RZ, R44.H0_H0 ;  /* 0x2000002cff047230 */ /* 0x000fc40000004100 */
[----:B------:R-:W-:Y:S01]  /*8d40*/  FFMA.FTZ R32, R15, R14, -R32 ;  /* 0x0000000e0f207223 */ /* 0x000fe20000010820 */
[----:B------:R-:W-:Y:S02]  /*8d50*/  HADD2.F32 R26, -RZ, R10.H0_H0 ;  /* 0x2000000aff1a7230 */ /* 0x000fe40000004100 */
[C---:B------:R-:W-:Y:S01]  /*8d60*/  FMUL.FTZ R14, R9.reuse, R8 ;  /* 0x00000008090e7220 */ /* 0x040fe20000410000 */
[----:B------:R-:W-:Y:S02]  /*8d70*/  HADD2.F32 R25, -RZ, R43.H0_H0 ;  /* 0x2000002bff197230 */ /* 0x000fe40000004100 */
[----:B------:R-:W-:Y:S01]  /*8d80*/  FMUL.FTZ R34, R9, R4 ;  /* 0x0000000409227220 */ /* 0x000fe20000410000 */
[----:B------:R-:W-:Y:S02]  /*8d90*/  HADD2.F32 R5, -RZ, R5.H1_H1 ;  /* 0x30000005ff057230 */ /* 0x000fe40000004100 */
[----:B------:R-:W-:Y:S02]  /*8da0*/  HADD2.F32 R20, -RZ, R6.H0_H0 ;  /* 0x20000006ff147230 */ /* 0x000fe40000004100 */
[----:B------:R-:W-:Y:S01]  /*8db0*/  FMUL.FTZ R39, R26, R25 ;  /* 0x000000191a277220 */ /* 0x000fe20000410000 */
[----:B------:R-:W-:-:S02]  /*8dc0*/  HADD2.F32 R15, -RZ, R12.H1_H1 ;  /* 0x3000000cff0f7230 */ /* 0x000fc40000004100 */
[C---:B------:R-:W-:Y:S01]  /*8dd0*/  FFMA.FTZ R31, R5.reuse, R4, -R14 ;  /* 0x00000004051f7223 */ /* 0x040fe2000001080e */
[----:B------:R-:W-:Y:S02]  /*8de0*/  HADD2.F32 R10, -RZ, R10.H1_H1 ;  /* 0x3000000aff0a7230 */ /* 0x000fe40000004100 */
[----:B------:R-:W-:Y:S01]  /*8df0*/  FFMA.FTZ R33, R5, R8, R34 ;  /* 0x0000000805217223 */ /* 0x000fe20000010022 */
[----:B------:R-:W-:Y:S02]  /*8e00*/  HADD2.F32 R29, -RZ, R45.H1_H1 ;  /* 0x3000002dff1d7230 */ /* 0x000fe40000004100 */
[-C--:B------:R-:W-:Y:S01]  /*8e10*/  FMUL.FTZ R26, R26, R15.reuse ;  /* 0x0000000f1a1a7220 */ /* 0x080fe20000410000 */
[----:B------:R-:W-:Y:S02]  /*8e20*/  HADD2.F32 R9, -RZ, R12.H0_H0 ;  /* 0x2000000cff097230 */ /* 0x000fe40000004100 */
[----:B------:R-:W-:Y:S01]  /*8e30*/  FFMA.FTZ R39, R20, R15, -R39 ;  /* 0x0000000f14277223 */ /* 0x000fe20000010827 */
[----:B------:R-:W-:-:S02]  /*8e40*/  HADD2.F32 R6, -RZ, R6.H1_H1 ;  /* 0x30000006ff067230 */ /* 0x000fc40000004100 */
[C---:B------:R-:W-:Y:S01]  /*8e50*/  FMUL.FTZ R5, R10.reuse, R29 ;  /* 0x0000001d0a057220 */ /* 0x040fe20000410000 */
[--C-:B------:R-:W-:Y:S02]  /*8e60*/  HADD2.F32 R27, -RZ, R11.reuse.H0_H0 ;  /* 0x2000000bff1b7230 */ /* 0x100fe40000004100 */
[----:B------:R-:W-:Y:S01]  /*8e70*/  FMUL.FTZ R15, R10, R9 ;  /* 0x000000090a0f7220 */ /* 0x000fe20000410000 */
[----:B------:R-:W-:Y:S02]  /*8e80*/  HADD2.F32 R11, -RZ, R11.H1_H1 ;  /* 0x3000000bff0b7230 */ /* 0x000fe40000004100 */
[----:B------:R-:W-:Y:S01]  /*8e90*/  FFMA.FTZ R26, R20, R25, R26 ;  /* 0x00000019141a7223 */ /* 0x000fe2000001001a */
[--C-:B------:R-:W-:Y:S02]  /*8ea0*/  HADD2.F32 R10, -RZ, R3.reuse.H1_H1 ;  /* 0x30000003ff0a7230 */ /* 0x100fe40000004100 */
[----:B------:R-:W-:Y:S01]  /*8eb0*/  FFMA.FTZ R20, R6, R9, -R5 ;  /* 0x0000000906147223 */ /* 0x000fe20000010805 */
[----:B------:R-:W-:-:S02]  /*8ec0*/  HADD2.F32 R14, -RZ, R3.H0_H0 ;  /* 0x20000003ff0e7230 */ /* 0x000fc40000004100 */
[----:B------:R-:W-:Y:S01]  /*8ed0*/  FFMA.FTZ R15, R6, R29, R15 ;  /* 0x0000001d060f7223 */ /* 0x000fe2000001000f */
[--C-:B------:R-:W-:Y:S02]  /*8ee0*/  HADD2.F32 R4, -RZ, R0.reuse.H1_H1 ;  /* 0x30000000ff047230 */ /* 0x100fe40000004100 */
[----:B------:R-:W-:Y:S01]  /*8ef0*/  FMUL.FTZ R6, R27, R10 ;  /* 0x0000000a1b067220 */ /* 0x000fe20000410000 */
[----:B------:R-:W-:Y:S02]  /*8f00*/  HADD2.F32 R8, -RZ, R0.H0_H0 ;  /* 0x20000000ff087230 */ /* 0x000fe40000004100 */
[----:B------:R-:W-:Y:S01]  /*8f10*/  FMUL.FTZ R34, R11, R14 ;  /* 0x0000000e0b227220 */ /* 0x000fe20000410000 */
[--C-:B------:R-:W-:Y:S02]  /*8f20*/  HADD2.F32 R21, -RZ, R7.reuse.H0_H0 ;  /* 0x20000007ff157230 */ /* 0x100fe40000004100 */
[----:B------:R-:W-:Y:S01]  /*8f30*/  FMUL.FTZ R27, R27, R4 ;  /* 0x000000041b1b7220 */ /* 0x000fe20000410000 */
[----:B------:R-:W-:-:S02]  /*8f40*/  HADD2.F32 R7, -RZ, R7.H1_H1 ;  /* 0x30000007ff077230 */ /* 0x000fc40000004100 */
[----:B------:R-:W-:Y:S01]  /*8f50*/  FMUL.FTZ R5, R11, R8 ;  /* 0x000000080b057220 */ /* 0x000fe20000410000 */
[----:B------:R-:W-:Y:S01]  /*8f60*/  F2FP.F16.F32.PACK_AB R9, R33, R24 ;  /* 0x000000182109723e */ /* 0x000fe200000000ff */
[C---:B------:R-:W-:Y:S01]  /*8f70*/  FFMA.FTZ R11, R21.reuse, R4, -R6 ;  /* 0x00000004150b7223 */ /* 0x040fe20000010806 */
[----:B------:R-:W-:Y:S01]  /*8f80*/  FFMA.FTZ R27, R21, R10, R27 ;  /* 0x0000000a151b7223 */ /* 0x000fe2000001001b */
[C---:B------:R-:W-:Y:S01]  /*8f90*/  FFMA.FTZ R34, R7.reuse, R8, -R34 ;  /* 0x0000000807227223 */ /* 0x040fe20000010822 */
[----:B------:R-:W-:Y:S01]  /*8fa0*/  FFMA.FTZ R14, R7, R14, R5 ;  /* 0x0000000e070e7223 */ /* 0x000fe20000010005 */
[----:B------:R-:W-:Y:S02]  /*8fb0*/  F2FP.F16.F32.PACK_AB R4, R28, R35 ;  /* 0x000000231c04723e */ /* 0x000fe400000000ff */
[----:B------:R-:W-:Y:S02]  /*8fc0*/  F2FP.F16.F32.PACK_AB R5, R31, R32 ;  /* 0x000000201f05723e */ /* 0x000fe400000000ff */
[----:B------:R-:W-:-:S02]  /*8fd0*/  F2FP.F16.F32.PACK_AB R6, R20, R39 ;  /* 0x000000271406723e */ /* 0x000fc400000000ff */
[----:B------:R-:W-:Y:S02]  /*8fe0*/  F2FP.F16.F32.PACK_AB R7, R34, R11 ;  /* 0x0000000b2207723e */ /* 0x000fe400000000ff */
[----:B------:R-:W-:Y:S02]  /*8ff0*/  F2FP.F16.F32.PACK_AB R8, R30, R37 ;  /* 0x000000251e08723e */ /* 0x000fe400000000ff */
[----:B------:R-:W-:Y:S01]  /*9000*/  F2FP.F16.F32.PACK_AB R10, R15, R26 ;  /* 0x0000001a0f0a723e */ /* 0x000fe200000000ff */
[----:B------:R0:W-:Y:S01]  /*9010*/  STS.128 [R36+0x20400], R4 ;  /* 0x0204000424007388 */ /* 0x0001e20000000c00 */
[----:B------:R-:W-:-:S05]  /*9020*/  F2FP.F16.F32.PACK_AB R11, R14, R27 ;  /* 0x0000001b0e0b723e */ /* 0x000fca00000000ff */
[----:B------:R0:W-:Y:S02]  /*9030*/  STS.128 [R38+0x20400], R8 ;  /* 0x0204000826007388 */ /* 0x0001e40000000c00 */
.L_x_3725:
[----:B------:R-:W-:Y:S05]  /*9040*/  BSYNC B1 ;  /* 0x0000000000017941 */ /* 0x000fea0003800000 */
.L_x_3724:
[----:B------:R-:W-:Y:S05]  /*9050*/  @P0 BRA `(.L_x_3716) ;  /* 0x00000004005c0947 */ /* 0x000fea0003800000 */
[----:B0-----:R-:W2:Y:S01]  /*9060*/  LDL R36, [R1+0x64] ;  /* 0x0000640001247983 */ /* 0x001ea20000100800 */
[----:B------:R-:W-:Y:S01]  /*9070*/  SHF.R.S32.HI R4, RZ, 0x1f, R41 ;  /* 0x0000001fff047819 */ /* 0x000fe20000011429 */
[----:B------:R-:W-:Y:S02]  /*9080*/  IMAD.SHL.U32 R5, R41, 0x40, RZ ;  /* 0x0000004029057824 */ /* 0x000fe400078e00ff */
[----:B------:R-:W-:Y:S01]  /*9090*/  HADD2.F32 R28, -RZ, R40.H0_H0 ;  /* 0x20000028ff1c7230 */ /* 0x000fe20000004100 */
[----:B------:R-:W-:Y:S01]  /*90a0*/  LEA.HI R4, R4, R41, RZ, 0x3 ;  /* 0x0000002904047211 */ /* 0x000fe200078f18ff */
[----:B------:R-:W-:Y:S01]  /*90b0*/  HADD2.F32 R30, -RZ, R42.H0_H0 ;  /* 0x2000002aff1e7230 */ /* 0x000fe20000004100 */
[----:B------:R-:W-:Y:S01]  /*90c0*/  LOP3.LUT R6, R5, 0x1c0, RZ, 0xc0, !PT ;  /* 0x000001c005067812 */ /* 0x000fe200078ec0ff */
[----:B------:R-:W-:Y:S02]  /*90d0*/  HADD2.F32 R32, -RZ, R44.H1_H1 ;  /* 0x3000002cff207230 */ /* 0x000fe40000004100 */
[----:B------:R-:W-:Y:S01]  /*90e0*/  IMAD.SHL.U32 R4, R4, 0x40, RZ ;  /* 0x0000004004047824 */ /* 0x000fe200078e00ff */
[----:B------:R-:W-:Y:S01]  /*90f0*/  SHF.R.U32.HI R5, RZ, 0x3, R6 ;  /* 0x00000003ff057819 */ /* 0x000fe20000011606 */
[----:B------:R-:W-:-:S02]  /*9100*/  HADD2.F32 R39, -RZ, R42.H1_H1 ;  /* 0x3000002aff277230 */ /* 0x000fc40000004100 */
[----:B------:R-:W-:Y:S01]  /*9110*/  HADD2.F32 R37, -RZ, R40.H1_H1 ;  /* 0x30000028ff257230 */ /* 0x000fe20000004100 */
[----:B------:R-:W-:Y:S01]  /*9120*/  LOP3.LUT R13, R5, R13, R6, 0x1e, !PT ;  /* 0x0000000d050d7212 */ /* 0x000fe200078e1e06 */
[----:B------:R-:W-:Y:S01]  /*9130*/  HADD2.F32 R41, -RZ, R45.H0_H0 ;  /* 0x2000002dff297230 */ /* 0x000fe20000004100 */
[----:B------:R-:W-:Y:S01]  /*9140*/  LOP3.LUT R8, R4, 0xfffffe00, RZ, 0xc0, !PT ;  /* 0xfffffe0004087812 */ /* 0x000fe200078ec0ff */
[----:B------:R-:W-:-:S04]  /*9150*/  HADD2.F32 R34, -RZ, R43.H0_H0 ;  /* 0x2000002bff227230 */ /* 0x000fc80000004100 */
[----:B------:R-:W-:-:S04]  /*9160*/  IMAD.IADD R13, R8, 0x1, R13 ;  /* 0x00000001080d7824 */ /* 0x000fc800078e020d */
[----:B------:R-:W-:-:S05]  /*9170*/  IMAD R13, R13, 0x2, R2 ;  /* 0x000000020d0d7824 */ /* 0x000fca00078e0202 */
[----:B------:R-:W0:Y:S02]  /*9180*/  LDS.128 R8, [R13+0x20400] ;  /* 0x020400000d087984 */ /* 0x000e240000000c00 */
[--C-:B0-----:R-:W-:Y:S02]  /*9190*/  HADD2.F32 R24, -RZ, R8.reuse.H0_H0 ;  /* 0x20000008ff187230 */ /* 0x101fe40000004100 */
[----:B------:R-:W-:Y:S02]  /*91a0*/  HADD2.F32 R8, -RZ, R8.H1_H1 ;  /* 0x30000008ff087230 */ /* 0x000fe40000004100 */
[----:B------:R-:W-:Y:S02]  /*91b0*/  HADD2.F32 R25, -RZ, R9.H0_H0 ;  /* 0x20000009ff197230 */ /* 0x000fe40000004100 */
[-C--:B------:R-:W-:Y:S01]  /*91c0*/  FMUL.FTZ R29, R30, R24.reuse ;  /* 0x000000181e1d7220 */ /* 0x080fe20000410000 */
[----:B------:R-:W-:Y:S01]  /*91d0*/  FMUL.FTZ R31, R28, R24 ;  /* 0x000000181c1f7220 */ /* 0x000fe20000410000 */
[----:B------:R-:W-:-:S02]  /*91e0*/  HADD2.F32 R24, -RZ, R43.H1_H1 ;  /* 0x3000002bff187230 */ /* 0x000fc40000004100 */
[-C--:B------:R-:W-:Y:S01]  /*91f0*/  FMUL.FTZ R33, R32, R8.reuse ;  /* 0x0000000820217220 */ /* 0x080fe20000410000 */
[----:B------:R-:W-:Y:S02]  /*9200*/  HADD2.F32 R9, -RZ, R9.H1_H1 ;  /* 0x30000009ff097230 */ /* 0x000fe40000004100 */
[--C-:B------:R-:W-:Y:S02]  /*9210*/  HADD2.F32 R26, -RZ, R10.reuse.H0_H0 ;  /* 0x2000000aff1a7230 */ /* 0x100fe40000004100 */
[----:B------:R-:W-:Y:S01]  /*9220*/  FMUL.FTZ R35, R24, R8 ;  /* 0x0000000818237220 */ /* 0x000fe20000410000 */
[----:B------:R-:W-:Y:S02]  /*9230*/  HADD2.F32 R10, -RZ, R10.H1_H1 ;  /* 0x3000000aff0a7230 */ /* 0x000fe40000004100 */
[--C-:B------:R-:W-:Y:S02]  /*9240*/  HADD2.F32 R27, -RZ, R11.reuse.H0_H0 ;  /* 0x2000000bff1b7230 */ /* 0x100fe40000004100 */
[----:B------:R-:W-:Y:S01]  /*9250*/  HADD2.F32 R11, -RZ, R11.H1_H1 ;  /* 0x3000000bff0b7230 */ /* 0x000fe20000004100 */
[----:B--2---:R-:W0:Y:S02]  /*9260*/  LDS.128 R4, [R36+0x20400] ;  /* 0x0204000024047984 */ /* 0x004e240000000c00 */
[----:B0-----:R-:W-:-:S02]  /*9270*/  HADD2.F32 R14, -RZ, R4.H0_H0 ;  /* 0x20000004ff0e7230 */ /* 0x001fc40000004100 */
[----:B------:R-:W-:Y:S02]  /*9280*/  HADD2.F32 R4, -RZ, R4.H1_H1 ;  /* 0x30000004ff047230 */ /* 0x000fe40000004100 */
[--C-:B------:R-:W-:Y:S02]  /*9290*/  HADD2.F32 R15, -RZ, R5.reuse.H0_H0 ;  /* 0x20000005ff0f7230 */ /* 0x100fe40000004100 */
[----:B------:R-:W-:Y:S01]  /*92a0*/  FFMA.FTZ R29, R28, R14, -R29 ;  /* 0x0000000e1c1d7223 */ /* 0x000fe2000001081d */
[-C--:B------:R-:W-:Y:S01]  /*92b0*/  FMUL.FTZ R28, R37, R25.reuse ;  /* 0x00000019251c7220 */ /* 0x080fe20000410000 */
[----:B------:R-:W-:Y:S01]  /*92c0*/  FFMA.FTZ R8, R24, R4, -R33 ;  /* 0x0000000418087223 */ /* 0x000fe20000010821 */
[----:B------:R-:W-:Y:S01]  /*92d0*/  FMUL.FTZ R24, R39, R25 ;  /* 0x0000001927187220 */ /* 0x000fe20000410000 */
[----:B------:R-:W-:Y:S01]  /*92e0*/  FFMA.FTZ R31, R30, R14, R31 ;  /* 0x0000000e1e1f7223 */ /* 0x000fe2000001001f */
[----:B------:R-:W-:Y:S02]  /*92f0*/  HADD2.F32 R25, -RZ, R44.H0_H0 ;  /* 0x2000002cff197230 */ /* 0x000fe40000004100 */
[----:B------:R-:W-:Y:S01]  /*9300*/  FFMA.FTZ R14, R32, R4, R35 ;  /* 0x00000004200e7223 */ /* 0x000fe20000010023 */
[----:B------:R-:W-:-:S02]  /*9310*/  HADD2.F32 R5, -RZ, R5.H1_H1 ;  /* 0x30000005ff057230 */ /* 0x000fc40000004100 */
[-C--:B------:R-:W-:Y:S01]  /*9320*/  FMUL.FTZ R4, R41, R9.reuse ;  /* 0x0000000929047220 */ /* 0x080fe20000410000 */
[----:B------:R-:W-:Y:S02]  /*9330*/  HADD2.F32 R32, -RZ, R12.H1_H1 ;  /* 0x3000000cff207230 */ /* 0x000fe40000004100 */
[C---:B------:R-:W-:Y:S01]  /*9340*/  FMUL.FTZ R30, R25.reuse, R9 ;  /* 0x00000009191e7220 */ /* 0x040fe20000410000 */
[----:B------:R-:W-:Y:S02]  /*9350*/  HADD2.F32 R20, -RZ, R6.H0_H0 ;  /* 0x20000006ff147230 */ /* 0x000fe40000004100 */
[----:B------:R-:W-:Y:S01]  /*9360*/  FFMA.FTZ R9, R25, R5, -R4 ;  /* 0x0000000519097223 */ /* 0x000fe20000010804 */
[----:B------:R-:W-:Y:S02]  /*9370*/  HADD2.F32 R4, -RZ, R45.H1_H1 ;  /* 0x3000002dff047230 */ /* 0x000fe40000004100 */
[-C--:B------:R-:W-:Y:S01]  /*9380*/  FFMA.FTZ R24, R37, R15.reuse, -R24 ;  /* 0x0000000f25187223 */ /* 0x080fe20000010818 */
[----:B------:R-:W-:Y:S01]  /*9390*/  FFMA.FTZ R28, R39, R15, R28 ;  /* 0x0000000f271c7223 */ /* 0x000fe2000001001c */
[----:B------:R-:W-:-:S02]  /*93a0*/  HADD2.F32 R12, -RZ, R12.H0_H0 ;  /* 0x2000000cff0c7230 */ /* 0x000fc40000004100 */
[----:B------:R-:W-:Y:S01]  /*93b0*/  FFMA.FTZ R15, R41, R5, R30 ;  /* 0x00000005290f7223 */ /* 0x000fe2000001001e */
[----:B------:R-:W-:Y:S02]  /*93c0*/  HADD2.F32 R6, -RZ, R6.H1_H1 ;  /* 0x30000006ff067230 */ /* 0x000fe40000004100 */
[-C--:B------:R-:W-:Y:S01]  /*93d0*/  FMUL.FTZ R5, R4, R10.reuse ;  /* 0x0000000a04057220 */ /* 0x080fe20000410000 */
[--C-:B------:R-:W-:Y:S02]  /*93e0*/  HADD2.F32 R39, -RZ, R3.reuse.H1_H1 ;  /* 0x30000003ff277230 */ /* 0x100fe40000004100 */
[C---:B------:R-:W-:Y:S01]  /*93f0*/  FMUL.FTZ R35, R12.reuse, R10 ;  /* 0x0000000a0c237220 */ /* 0x040fe20000410000 */
[----:B------:R-:W-:Y:S02]  /*9400*/  HADD2.F32 R41, -RZ, R3.H0_H0 ;  /* 0x20000003ff297230 */ /* 0x000fe40000004100 */
[----:B------:R-:W-:Y:S01]  /*9410*/  FFMA.FTZ R10, R12, R6, -R5 ;  /* 0x000000060c0a7223 */ /* 0x000fe20000010805 */
[-C--:B------:R-:W-:Y:S01]  /*9420*/  FMUL.FTZ R25, R34, R26.reuse ;  /* 0x0000001a22197220 */ /* 0x080fe20000410000 */
[----:B------:R-:W-:Y:S01]  /*9430*/  FMUL.FTZ R33, R32, R26 ;  /* 0x0000001a20217220 */ /* 0x000fe20000410000 */
[----:B------:R-:W-:-:S02]  /*9440*/  HADD2.F32 R5, -RZ, R0.H1_H1 ;  /* 0x30000000ff057230 */ /* 0x000fc40000004100 */
[----:B------:R-:W-:Y:S01]  /*9450*/  FMUL.FTZ R12, R41, R11 ;  /* 0x0000000b290c7220 */ /* 0x000fe20000410000 */
[----:B------:R-:W-:Y:S02]  /*9460*/  HADD2.F32 R37, -RZ, R0.H0_H0 ;  /* 0x20000000ff257230 */ /* 0x000fe40000004100 */
[----:B------:R-:W-:Y:S01]  /*9470*/  FFMA.FTZ R0, R4, R6, R35 ;  /* 0x0000000604007223 */ /* 0x000fe20000010023 */
[--C-:B------:R-:W-:Y:S02]  /*9480*/  HADD2.F32 R21, -RZ, R7.reuse.H0_H0 ;  /* 0x20000007ff157230 */ /* 0x100fe40000004100 */
[-C--:B------:R-:W-:Y:S01]  /*9490*/  FFMA.FTZ R25, R32, R20.reuse, -R25 ;  /* 0x0000001420197223 */ /* 0x080fe20000010819 */
[----:B------:R-:W-:Y:S02]  /*94a0*/  HADD2.F32 R7, -RZ, R7.H1_H1 ;  /* 0x30000007ff077230 */ /* 0x000fe40000004100 */
[----:B------:R-:W-:Y:S01]  /*94b0*/  FFMA.FTZ R33, R34, R20, R33 ;  /* 0x0000001422217223 */ /* 0x000fe20000010021 */
[-C--:B------:R-:W-:Y:S01]  /*94c0*/  FMUL.FTZ R4, R39, R27.reuse ;  /* 0x0000001b27047220 */ /* 0x080fe20000410000 */
[----:B------:R-:W-:Y:S01]  /*94d0*/  FMUL.FTZ R6, R5, R27 ;  /* 0x0000001b05067220 */ /* 0x000fe20000410000 */
[C---:B------:R-:W-:Y:S01]  /*94e0*/  FMUL.FTZ R20, R37.reuse, R11 ;  /* 0x0000000b25147220 */ /* 0x040fe20000410000 */
[----:B------:R-:W-:Y:S01]  /*94f0*/  FFMA.FTZ R12, R37, R7, -R12 ;  /* 0x00000007250c7223 */ /* 0x000fe2000001080c */
        /* <DEDUP_REMOVED lines=13> */
.L_x_3716:
[----:B------:R-:W-:Y:S05]  /*95d0*/  BSYNC B0 ;  /* 0x0000000000007941 */ /* 0x000fea0003800000 */
.L_x_3705:
        /* <DEDUP_REMOVED lines=8> */
.L_x_3702:
[----:B--2---:R-:W-:-:S05]  /*9660*/  IMAD.U32 R0, RZ, RZ, UR37 ;  /* 0x00000025ff007e24 */ /* 0x004fca000f8e00ff */
[----:B------:R-:W-:-:S13]  /*9670*/  ISETP.NE.AND P0, PT, R0, 0x3, PT ;  /* 0x000000030000780c */ /* 0x000fda0003f05270 */
[----:B------:R-:W-:Y:S05]  /*9680*/  @!P0 BRA `(.L_x_3726) ;  /* 0x0000000000048947 */ /* 0x000fea0003800000 */
[----:B------:R-:W-:Y:S01]  /*9690*/  BPT.TRAP 0x1 ;  /* 0x000000040000795c */ /* 0x000fe20000300000 */
.L_x_3726:
[----:B------:R-:W-:Y:S01]  /*96a0*/  IMAD R12, R18, 0x8, R2 ;  /* 0x00000008120c7824 */ /* 0x000fe200078e0202 */
[----:B01----:R-:W-:-:S04]  /*96b0*/  SHF.L.U32 R13, R22, 0x1f, RZ ;  /* 0x0000001f160d7819 */ /* 0x003fc800000006ff */
[----:B------:R0:W1:Y:S01]  /*96c0*/  SYNCS.PHASECHK.TRANS64.TRYWAIT P1, [R12+URZ+0x28c30], R13 ;  /* 0x028c300d0c0075a7 */ /* 0x000062000802017f */
[----:B------:R-:W-:Y:S05]  /*96d0*/  @!P0 BRA `(.L_x_3727) ;  /* 0x0000000000048947 */ /* 0x000fea0003800000 */
[----:B------:R-:W-:Y:S01]  /*96e0*/  BPT.TRAP 0x1 ;  /* 0x000000040000795c */ /* 0x000fe20000300000 */
.L_x_3727:
[C---:B------:R-:W-:Y:S02]  /*96f0*/  VIADD R0, R2.reuse, 0x22400 ;  /* 0x0002240002007836 */ /* 0x040fe40000000000 */
[----:B------:R-:W-:-:S03]  /*9700*/  VIADD R3, R2, 0x20400 ;  /* 0x0002040002037836 */ /* 0x000fc60000000000 */
[----:B------:R-:W-:Y:S02]  /*9710*/  SHF.R.U32.HI R0, RZ, 0x4, R0 ;  /* 0x00000004ff007819 */ /* 0x000fe40000011600 */
[----:B------:R-:W-:Y:S02]  /*9720*/  SHF.R.U32.HI R3, RZ, 0x4, R3 ;  /* 0x00000004ff037819 */ /* 0x000fe40000011603 */
[----:B------:R-:W-:Y:S02]  /*9730*/  LOP3.LUT R0, R0, 0x3fff, RZ, 0xc0, !PT ;  /* 0x00003fff00007812 */ /* 0x000fe400078ec0ff */
[----:B------:R-:W-:Y:S02]  /*9740*/  LOP3.LUT R3, R3, 0x3fff, RZ, 0xc0, !PT ;  /* 0x00003fff03037812 */ /* 0x000fe400078ec0ff */
[----:B------:R-:W-:Y:S01]  /*9750*/  LOP3.LUT R0, R0, 0x10000, RZ, 0xfc, !PT ;  /* 0x0001000000007812 */ /* 0x000fe200078efcff */
[----:B-1----:R-:W-:Y:S06]  /*9760*/  @P1 BRA `(.L_x_3728) ;  /* 0x0000000000081947 */ /* 0x002fec0003800000 */
[----:B------:R-:W1:Y:S02]  /*9770*/  SYNCS.PHASECHK.TRANS64.TRYWAIT P1, [R12+URZ+0x28c30], R13 ;  /* 0x028c300d0c0075a7 */ /* 0x000e64000802017f */
[----:B-1----:R-:W-:Y:S05]  /*9780*/  @!P1 BRA `(.L_x_3729) ;  /* 0x00000120004c9947 */ /* 0x002fea0003800000 */
.L_x_3728:
[----:B------:R-:W-:Y:S01]  /*9790*/  IMAD R10, R18, 0x200, R0 ;  /* 0x00000200120a7824 */ /* 0x000fe200078e0200 */
[----:B------:R-:W-:Y:S01]  /*97a0*/  LOP3.LUT R4, R3, 0x10000, RZ, 0xfc, !PT ;  /* 0x0001000003047812 */ /* 0x000fe200078efcff */
[----:B------:R-:W-:Y:S01]  /*97b0*/  IMAD.MOV.U32 R5, RZ, RZ, 0x40000040 ;  /* 0x40000040ff057424 */ /* 0x000fe200078e00ff */
[----:B------:R-:W2:Y:S01]  /*97c0*/  LDL R57, [R1+0x30] ;  /* 0x0000300001397983 */ /* 0x000ea20000100800 */
[----:B------:R-:W-:Y:S01]  /*97d0*/  IMAD.MOV.U32 R11, RZ, RZ, 0x40000040 ;  /* 0x40000040ff0b7424 */ /* 0x000fe200078e00ff */
[----:B------:R-:W-:Y:S05]  /*97e0*/  WARPSYNC.ALL ;  /* 0x0000000000007948 */ /* 0x000fea0003800000 */
[C---:B------:R-:W-:Y:S01]  /*97f0*/  R2UR UR4, R4.reuse ;  /* 0x00000000040472ca */ /* 0x040fe200000e0000 */
[----:B---3--:R-:W-:Y:S01]  /*9800*/  WARPGROUP.ARRIVE ;  /* 0x00000000000079c5 */ /* 0x008fe20000000000 */
[----:B------:R-:W-:Y:S01]  /*9810*/  R2UR UR5, R5 ;  /* 0x00000000050572ca */ /* 0x000fe200000e0000 */
[----:B------:R-:W-:Y:S01]  /*9820*/  VIADD R8, R4, 0x2 ;  /* 0x0000000204087836 */ /* 0x000fe20000000000 */
[C---:B------:R-:W-:Y:S01]  /*9830*/  R2UR UR6, R10.reuse ;  /* 0x000000000a0672ca */ /* 0x040fe200000e0000 */
[----:B------:R-:W-:Y:S01]  /*9840*/  VIADD R6, R10, 0x2 ;  /* 0x000000020a067836 */ /* 0x000fe20000000000 */
[----:B------:R-:W-:Y:S01]  /*9850*/  R2UR UR7, R11 ;  /* 0x000000000b0772ca */ /* 0x000fe200000e0000 */
[----:B------:R-:W-:Y:S01]  /*9860*/  IMAD.MOV.U32 R9, RZ, RZ, 0x40000040 ;  /* 0x40000040ff097424 */ /* 0x000fe200078e00ff */
[----:B------:R-:W3:Y:S01]  /*9870*/  S2R R58, SR_TID.X ;  /* 0x00000000003a7919 */ /* 0x000ee20000002100 */
[----:B------:R-:W-:-:S02]  /*9880*/  IMAD.MOV.U32 R7, RZ, RZ, 0x40000040 ;  /* 0x40000040ff077424 */ /* 0x000fc400078e00ff */
[C---:B------:R-:W-:Y:S02]  /*9890*/  VIADD R14, R10.reuse, 0x4 ;  /* 0x000000040a0e7836 */ /* 0x040fe40000000000 */
[----:B------:R-:W-:Y:S02]  /*98a0*/  IMAD.MOV.U32 R15, RZ, RZ, 0x40000040 ;  /* 0x40000040ff0f7424 */ /* 0x000fe400078e00ff */
[----:B------:R-:W-:Y:S02]  /*98b0*/  VIADD R10, R10, 0x6 ;  /* 0x000000060a0a7836 */ /* 0x000fe40000000000 */
[----:B------:R-:W-:Y:S02]  /*98c0*/  IMAD.MOV.U32 R5, RZ, RZ, 0x40000040 ;  /* 0x40000040ff057424 */ /* 0x000fe400078e00ff */
[----:B------:R-:W-:Y:S01]  /*98d0*/  HGMMA.64x64x16.F32 R24, gdesc[UR4], RZ, !UPT, gsb0 ;  /* 0x00e00000041879f0 */ /* 0x000fe2000c0008ff */
[----:B------:R-:W-:Y:S01]  /*98e0*/  R2UR UR4, R8 ;  /* 0x00000000080472ca */ /* 0x000fe200000e0000 */
[----:B------:R-:W-:Y:S01]  /*98f0*/  IMAD.MOV.U32 R11, RZ, RZ, 0x40000040 ;  /* 0x40000040ff0b7424 */ /* 0x000fe200078e00ff */
[----:B------:R-:W-:Y:S01]  /*9900*/  R2UR UR5, R9 ;  /* 0x00000000090572ca */ /* 0x000fe200000e0000 */
[----:B------:R-:W-:Y:S01]  /*9910*/  IMAD R152, R168, -0x40, R152 ;  /* 0xffffffc0a8987824 */ /* 0x000fe200078e0298 */
[----:B------:R-:W-:Y:S01]  /*9920*/  R2UR UR6, R6 ;  /* 0x00000000060672ca */ /* 0x000fe200000e0000 */
[----:B------:R-:W-:Y:S01]  /*9930*/  VIADD R6, R4, 0x4 ;  /* 0x0000000404067836 */ /* 0x000fe20000000000 */
[----:B------:R-:W-:Y:S01]  /*9940*/  R2UR UR7, R7 ;  /* 0x00000000070772ca */ /* 0x000fe200000e0000 */
[----:B------:R-:W-:-:S02]  /*9950*/  IMAD.MOV.U32 R7, RZ, RZ, 0x40000040 ;  /* 0x40000040ff077424 */ /* 0x000fc400078e00ff */
[----:B------:R-:W-:Y:S01]  /*9960*/  VIADD R4, R4, 0x6 ;  /* 0x0000000604047836 */ /* 0x000fe20000000000 */
[----:B---3--:R-:W-:Y:S01]  /*9970*/  LOP3.LUT R58, R58, 0x7f, RZ, 0xc0, !PT ;  /* 0x0000007f3a3a7812 */ /* 0x008fe200078ec0ff */
[----:B------:R-:W-:Y:S02]  /*9980*/  WARPGROUP.DEPBAR.LE gsb0, 0x0 ;  /* 0x00008000000079c5 */ /* 0x000fe40000010000 */
[----:B------:R-:W-:-:S06]  /*9990*/  WARPGROUP.ARRIVE ;  /* 0x00000000000079c5 */ /* 0x000fcc0000000000 */
[----:B------:R-:W-:Y:S01]  /*99a0*/  HGMMA.64x64x16.F32 R24, gdesc[UR4], R24, gsb0 ;  /* 0x00e00000041879f0 */ /* 0x000fe20008000818 */
[----:B------:R-:W-:Y:S02]  /*99b0*/  R2UR UR4, R6 ;  /* 0x00000000060472ca */ /* 0x000fe400000e0000 */
[----:B------:R-:W-:Y:S02]  /*99c0*/  R2UR UR5, R7 ;  /* 0x00000000070572ca */ /* 0x000fe400000e0000 */
[----:B------:R-:W-:Y:S02]  /*99d0*/  R2UR UR6, R14 ;  /* 0x000000000e0672ca */ /* 0x000fe400000e0000 */
[----:B------:R-:W-:Y:S01]  /*99e0*/  R2UR UR7, R15 ;  /* 0x000000000f0772ca */ /* 0x000fe200000e0000 */
[----:B------:R-:W-:Y:S02]  /*99f0*/  WARPGROUP.DEPBAR.LE gsb0, 0x0 ;  /* 0x00008000000079c5 */ /* 0x000fe40000010000 */
[----:B------:R-:W-:-:S10]  /*9a00*/  WARPGROUP.ARRIVE ;  /* 0x00000000000079c5 */ /* 0x000fd40000000000 */
        /* <DEDUP_REMOVED lines=8> */
[----:B------:R-:W-:Y:S01]  /*9a90*/  ULDC UR4, c[0x0][0x9d8] ;  /* 0x0002760000047ab9 */ /* 0x000fe20000000800 */
[----:B------:R-:W-:Y:S01]  /*9aa0*/  ULDC UR5, c[0x0][0x988] ;  /* 0x0002620000057ab9 */ /* 0x000fe20000000800 */
[----:B--2---:R-:W-:-:S04]  /*9ab0*/  IADD3 R152, -R57, 0x40, R152 ;  /* 0x0000004039987810 */ /* 0x004fc80007ffe198 */
[C---:B------:R-:W-:Y:S02]  /*9ac0*/  ISETP.GT.AND P1, PT, R152.reuse, RZ, PT ;  /* 0x000000ff9800720c */ /* 0x040fe40003f24270 */
[C---:B------:R-:W-:Y:S02]  /*9ad0*/  ISETP.GT.AND P2, PT, R152.reuse, 0x1, PT ;  /* 0x000000019800780c */ /* 0x040fe40003f44270 */
[C---:B------:R-:W-:Y:S02]  /*9ae0*/  ISETP.GT.AND P3, PT, R152.reuse, 0x8, PT ;  /* 0x000000089800780c */ /* 0x040fe40003f64270 */
[C---:B------:R-:W-:Y:S02]  /*9af0*/  ISETP.GT.AND P4, PT, R152.reuse, 0x9, PT ;  /* 0x000000099800780c */ /* 0x040fe40003f84270 */
[C---:B------:R-:W-:Y:S02]  /*9b00*/  ISETP.GT.AND P5, PT, R152.reuse, 0x10, PT ;  /* 0x000000109800780c */ /* 0x040fe40003fa4270 */
[----:B------:R-:W-:Y:S01]  /*9b10*/  ISETP.GT.AND P6, PT, R152, 0x11, PT ;  /* 0x000000119800780c */ /* 0x000fe20003fc4270 */
[----:B------:R-:W-:-:S02]  /*9b20*/  WARPGROUP.DEPBAR.LE gsb0, 0x0 ;  /* 0x00008000000079c5 */ /* 0x000fc40000010000 */
        /* <DEDUP_REMOVED lines=37> */
[----:B------:R-:W-:Y:S08]  /*9d80*/  MUFU.TANH R32, R32 ;  /* 0x0000002000207308 */ /* 0x000ff00000002400 */
[----:B------:R-:W3:Y:S01]  /*9d90*/  MUFU.TANH R3, R26 ;  /* 0x0000001a00037308 */ /* 0x000ee20000002400 */
[----:B--2---:R-:W-:-:S07]  /*9da0*/  FSEL R29, R29, -INF , P4 ;  /* 0xff8000001d1d7808 */ /* 0x004fce0002000000 */
[----:B------:R2:W0:Y:S08]  /*9db0*/  MUFU.TANH R10, R27 ;  /* 0x0000001b000a7308 */ /* 0x0004300000002400 */
[----:B------:R-:W-:Y:S01]  /*9dc0*/  MUFU.TANH R33, R33 ;  /* 0x0000002100217308 */ /* 0x000fe20000002400 */
[----:B--2---:R-:W-:Y:S02]  /*9dd0*/  FSEL R27, R25, -INF , P2 ;  /* 0xff800000191b7808 */ /* 0x004fe40001000000 */
[----:B------:R-:W-:-:S02]  /*9de0*/  FSEL R25, R28, -INF , P3 ;  /* 0xff8000001c197808 */ /* 0x000fc40001800000 */
[----:B------:R-:W-:Y:S02]  /*9df0*/  FMNMX.FTZ R24, R57, R27, !PT ;  /* 0x0000001b39187209 */ /* 0x000fe40007810000 */
[----:B---3--:R-:W-:Y:S01]  /*9e00*/  FSEL R3, R3, -INF , P1 ;  /* 0xff80000003037808 */ /* 0x008fe20000800000 */
[----:B------:R-:W2:Y:S01]  /*9e10*/  MUFU.TANH R36, R36 ;  /* 0x0000002400247308 */ /* 0x000ea20000002400 */
[----:B------:R-:W-:Y:S02]  /*9e20*/  FMNMX.FTZ R24, R25, R24, !PT ;  /* 0x0000001819187209 */ /* 0x000fe40007810000 */
[----:B------:R-:W-:Y:S02]  /*9e30*/  ISETP.GT.AND P1, PT, R152, 0x18, PT ;  /* 0x000000189800780c */ /* 0x000fe40003f24270 */
[----:B------:R-:W-:Y:S02]  /*9e40*/  FMNMX.FTZ R24, R29, R24, !PT ;  /* 0x000000181d187209 */ /* 0x000fe40007810000 */
[----:B0-----:R-:W-:Y:S01]  /*9e50*/  FSEL R10, R10, -INF , P2 ;  /* 0xff8000000a0a7808 */ /* 0x001fe20001000000 */
[----:B------:R-:W0:Y:S01]  /*9e60*/  MUFU.TANH R11, R30 ;  /* 0x0000001e000b7308 */ /* 0x000e220000002400 */
[----:B------:R-:W-:-:S07]  /*9e70*/  ISETP.GT.AND P2, PT, R152, 0x19, PT ;  /* 0x000000199800780c */ /* 0x000fce0003f44270 */
[----:B------:R2:W-:Y:S08]  /*9e80*/  MUFU.TANH R20, R37 ;  /* 0x0000002500147308 */ /* 0x0005f00000002400 */
[----:B------:R3:W1:Y:S01]  /*9e90*/  MUFU.TANH R15, R31 ;  /* 0x0000001f000f7308 */ /* 0x0006620000002400 */
[----:B--2---:R-:W-:Y:S02]  /*9ea0*/  FSEL R37, R36, -INF , P1 ;  /* 0xff80000024257808 */ /* 0x004fe40000800000 */
[----:B0-----:R-:W-:-:S02]  /*9eb0*/  FSEL R11, R11, -INF , P3 ;  /* 0xff8000000b0b7808 */ /* 0x001fc40001800000 */
[----:B------:R-:W-:-:S03]  /*9ec0*/  ISETP.GT.AND P3, PT, R152, 0x20, PT ;  /* 0x000000209800780c */ /* 0x000fc60003f64270 */
[----:B------:R-:W0:Y:S01]  /*9ed0*/  MUFU.TANH R40, R40 ;  /* 0x0000002800287308 */ /* 0x000e220000002400 */
[----:B---3--:R-:W-:-:S04]  /*9ee0*/  FSEL R31, R32, -INF , P5 ;  /* 0xff800000201f7808 */ /* 0x008fc80002800000 */
[----:B------:R-:W-:-:S03]  /*9ef0*/  FMNMX.FTZ R24, R31, R24, !PT ;  /* 0x000000181f187209 */ /* 0x000fc60007810000 */
[----:B------:R-:W2:Y:S01]  /*9f00*/  MUFU.TANH R34, R34 ;  /* 0x0000002200227308 */ /* 0x000ea20000002400 */
[----:B-1----:R-:W-:Y:S02]  /*9f10*/  FSEL R15, R15, -INF , P4 ;  /* 0xff8000000f0f7808 */ /* 0x002fe40002000000 */
[----:B------:R-:W-:-:S05]  /*9f20*/  ISETP.GT.AND P4, PT, R152, 0x21, PT ;  /* 0x000000219800780c */ /* 0x000fca0003f84270 */
[----:B------:R1:W-:Y:S01]  /*9f30*/  MUFU.TANH R14, R35 ;  /* 0x00000023000e7308 */ /* 0x0003e20000002400 */
[----:B0-----:R-:W-:-:S07]  /*9f40*/  FSEL R59, R40, -INF , P3 ;  /* 0xff800000283b7808 */ /* 0x001fce0001800000 */
[----:B------:R0:W3:Y:S01]  /*9f50*/  MUFU.TANH R26, R41 ;  /* 0x00000029001a7308 */ /* 0x0000e20000002400 */
[----:B-1----:R-:W-:Y:S02]  /*9f60*/  FSEL R35, R33, -INF , P6 ;  /* 0xff80000021237808 */ /* 0x002fe40003000000 */
[----:B--2---:R-:W-:Y:S02]  /*9f70*/  FSEL R33, R34, -INF , P5 ;  /* 0xff80000022217808 */ /* 0x004fe40002800000 */
[----:B------:R-:W-:Y:S02]  /*9f80*/  FMNMX.FTZ R28, R35, R24, !PT ;  /* 0x00000018231c7209 */ /* 0x000fe40007810000 */
[----:B------:R-:W-:Y:S01]  /*9f90*/  ISETP.GT.AND P5, PT, R152, 0x28, PT ;  /* 0x000000289800780c */ /* 0x000fe20003fa4270 */
[----:B------:R-:W1:Y:S01]  /*9fa0*/  MUFU.TANH R44, R44 ;  /* 0x0000002c002c7308 */ /* 0x000e620000002400 */
[----:B0-----:R-:W-:Y:S02]  /*9fb0*/  FSEL R41, R20, -INF , P2 ;  /* 0xff80000014297808 */ /* 0x001fe40001000000 */
[----:B------:R-:W-:-:S04]  /*9fc0*/  FMNMX.FTZ R28, R37, R28, !PT ;  /* 0x0000001c251c7209 */ /* 0x000fc80007810000 */
[----:B------:R-:W-:Y:S01]  /*9fd0*/  FMNMX.FTZ R28, R41, R28, !PT ;  /* 0x0000001c291c7209 */ /* 0x000fe20007810000 */
[----:B------:R-:W-:Y:S01]  /*9fe0*/  MUFU.TANH R38, R38 ;  /* 0x0000002600267308 */ /* 0x000fe20000002400 */
[----:B---3--:R-:W-:Y:S02]  /*9ff0*/  FSEL R61, R26, -INF , P4 ;  /* 0xff8000001a3d7808 */ /* 0x008fe40002000000 */
[----:B------:R-:W-:-:S04]  /*a000*/  FMNMX.FTZ R28, R59, R28, !PT ;  /* 0x0000001c3b1c7209 */ /* 0x000fc80007810000 */
[----:B------:R-:W-:Y:S01]  /*a010*/  FMNMX.FTZ R28, R61, R28, !PT ;  /* 0x0000001c3d1c7209 */ /* 0x000fe20007810000 */
[----:B------:R-:W0:Y:S01]  /*a020*/  MUFU.TANH R45, R45 ;  /* 0x0000002d002d7308 */ /* 0x000e220000002400 */
[----:B-1----:R-:W-:-:S04]  /*a030*/  FSEL R65, R44, -INF , P5 ;  /* 0xff8000002c417808 */ /* 0x002fc80002800000 */
[----:B------:R-:W-:-:S03]  /*a040*/  FMNMX.FTZ R28, R65, R28, !PT ;  /* 0x0000001c411c7209 */ /* 0x000fc60007810000 */
[----:B----4-:R1:W2:Y:S08]  /*a050*/  MUFU.TANH R21, R39 ;  /* 0x0000002700157308 */ /* 0x0102b00000002400 */
[----:B------:R-:W-:Y:S01]  /*a060*/  MUFU.TANH R48, R48 ;  /* 0x0000003000307308 */ /* 0x000fe20000002400 */
[----:B-1----:R-:W-:Y:S02]  /*a070*/  FSEL R39, R14, -INF , P6 ;  /* 0xff8000000e277808 */ /* 0x002fe40003000000 */
[----:B------:R-:W-:-:S04]  /*a080*/  ISETP.GT.AND P6, PT, R152, 0x29, PT ;  /* 0x000000299800780c */ /* 0x000fc80003fc4270 */
[----:B0-----:R-:W-:Y:S01]  /*a090*/  FSEL R69, R45, -INF , P6 ;  /* 0xff8000002d457808 */ /* 0x001fe20003000000 */
[----:B------:R-:W0:Y:S01]  /*a0a0*/  MUFU.TANH R42, R42 ;  /* 0x0000002a002a7308 */ /* 0x000e220000002400 */
[----:B--2---:R-:W-:Y:S02]  /*a0b0*/  FSEL R45, R21, -INF , P2 ;  /* 0xff800000152d7808 */ /* 0x004fe40001000000 */
[----:B------:R-:W-:Y:S02]  /*a0c0*/  ISETP.GT.AND P2, PT, R152, 0x31, PT ;  /* 0x000000319800780c */ /* 0x000fe40003f44270 */
[----:B------:R-:W-:-:S03]  /*a0d0*/  FMNMX.FTZ R28, R69, R28, !PT ;  /* 0x0000001c451c7209 */ /* 0x000fc60007810000 */
[----:B------:R0:W1:Y:S08]  /*a0e0*/  MUFU.TANH R24, R49 ;  /* 0x0000003100187308 */ /* 0x0000700000002400 */
[----:B------:R2:W3:Y:S01]  /*a0f0*/  MUFU.TANH R30, R43 ;  /* 0x0000002b001e7308 */ /* 0x0004e20000002400 */
[----:B0-----:R-:W-:Y:S02]  /*a100*/  FSEL R49, R42, -INF , P3 ;  /* 0xff8000002a317808 */ /* 0x001fe40001800000 */
[----:B------:R-:W-:-:S05]  /*a110*/  ISETP.GT.AND P3, PT, R152, 0x38, PT ;  /* 0x000000389800780c */ /* 0x000fca0003f64270 */
[----:B------:R-:W0:Y:S01]  /*a120*/  MUFU.TANH R52, R52 ;  /* 0x0000003400347308 */ /* 0x000e220000002400 */
[----:B--2---:R-:W-:Y:S02]  /*a130*/  FSEL R43, R38, -INF , P1 ;  /* 0xff800000262b7808 */ /* 0x004fe40000800000 */
[----:B------:R-:W-:Y:S02]  /*a140*/  ISETP.GT.AND P1, PT, R152, 0x30, PT ;  /* 0x000000309800780c */ /* 0x000fe40003f24270 */
[----:B-1----:R-:W-:Y:S02]  /*a150*/  FSEL R75, R24, -INF , P2 ;  /* 0xff800000184b7808 */ /* 0x002fe40001000000 */
[----:B------:R-:W-:Y:S01]  /*a160*/  FSEL R73, R48, -INF , P1 ;  /* 0xff80000030497808 */ /* 0x000fe20000800000 */
[----:B------:R3:W1:Y:S03]  /*a170*/  MUFU.TANH R14, R53 ;  /* 0x00000035000e7308 */ /* 0x0006660000002400 */
[----:B------:R-:W-:-:S04]  /*a180*/  FMNMX.FTZ R28, R73, R28, !PT ;  /* 0x0000001c491c7209 */ /* 0x000fc80007810000 */
[----:B------:R-:W-:Y:S01]  /*a190*/  FMNMX.FTZ R28, R75, R28, !PT ;  /* 0x0000001c4b1c7209 */ /* 0x000fe20007810000 */
[----:B------:R-:W2:Y:S01]  /*a1a0*/  MUFU.TANH R46, R46 ;  /* 0x0000002e002e7308 */ /* 0x000ea20000002400 */
[----:B---3--:R-:W-:Y:S02]  /*a1b0*/  FSEL R53, R30, -INF , P4 ;  /* 0xff8000001e357808 */ /* 0x008fe40002000000 */
[----:B------:R-:W-:Y:S02]  /*a1c0*/  ISETP.GT.AND P4, PT, R152, 0x39, PT ;  /* 0x000000399800780c */ /* 0x000fe40003f84270 */
[----:B0-----:R-:W-:-:S03]  /*a1d0*/  FSEL R77, R52, -INF , P3 ;  /* 0xff800000344d7808 */ /* 0x001fc60001800000 */
[----:B------:R-:W0:Y:S01]  /*a1e0*/  MUFU.TANH R47, R47 ;  /* 0x0000002f002f7308 */ /* 0x000e220000002400 */
[----:B-1----:R-:W-:Y:S02]  /*a1f0*/  FSEL R79, R14, -INF , P4 ;  /* 0xff8000000e4f7808 */ /* 0x002fe40002000000 */
[----:B------:R-:W-:Y:S02]  /*a200*/  FMNMX.FTZ R28, R77, R28, !PT ;  /* 0x0000001c4d1c7209 */ /* 0x000fe40007810000 */
[----:B------:R-:W-:Y:S02]  /*a210*/  FMNMX.FTZ R14, R3, R10, !PT ;  /* 0x0000000a030e7209 */ /* 0x000fe40007810000 */
[----:B------:R-:W-:Y:S01]  /*a220*/  FMNMX.FTZ R28, R79, R28, !PT ;  /* 0x0000001c4f1c7209 */ /* 0x000fe20007810000 */
[----:B------:R-:W1:Y:S01]  /*a230*/  MUFU.TANH R50, R50 ;  /* 0x0000003200327308 */ /* 0x000e620000002400 */
[----:B------:R-:W-:Y:S02]  /*a240*/  FMNMX.FTZ R14, R11, R14, !PT ;  /* 0x0000000e0b0e7209 */ /* 0x000fe40007810000 */
[----:B--2---:R-:W-:Y:S01]  /*a250*/  FSEL R63, R46, -INF , P5 ;  /* 0xff8000002e3f7808 */ /* 0x004fe20002800000 */
[----:B------:R-:W2:Y:S01]  /*a260*/  SHFL.BFLY PT, R21, R28, 0x2, 0x1f ;  /* 0x0c401f001c157f89 */ /* 0x000ea200000e0000 */
[----:B------:R-:W-:-:S03]  /*a270*/  FMNMX.FTZ R14, R15, R14, !PT ;  /* 0x0000000e0f0e7209 */ /* 0x000fc60007810000 */
[----:B------:R-:W-:Y:S01]  /*a280*/  MUFU.TANH R51, R51 ;  /* 0x0000003300337308 */ /* 0x000fe20000002400 */
[----:B------:R-:W-:Y:S02]  /*a290*/  FMNMX.FTZ R14, R33, R14, !PT ;  /* 0x0000000e210e7209 */ /* 0x000fe40007810000 */
[----:B0-----:R-:W-:Y:S02]  /*a2a0*/  FSEL R67, R47, -INF , P6 ;  /* 0xff8000002f437808 */ /* 0x001fe40003000000 */
[----:B------:R-:W-:-:S03]  /*a2b0*/  FMNMX.FTZ R14, R39, R14, !PT ;  /* 0x0000000e270e7209 */ /* 0x000fc60007810000 */
[----:B------:R-:W0:Y:S01]  /*a2c0*/  MUFU.TANH R54, R54 ;  /* 0x0000003600367308 */ /* 0x000e220000002400 */
[----:B------:R-:W-:Y:S02]  /*a2d0*/  FMNMX.FTZ R14, R43, R14, !PT ;  /* 0x0000000e2b0e7209 */ /* 0x000fe40007810000 */
[----:B-1----:R-:W-:Y:S02]  /*a2e0*/  FSEL R71, R50, -INF , P1 ;  /* 0xff80000032477808 */ /* 0x002fe40000800000 */
[----:B------:R-:W-:-:S03]  /*a2f0*/  FMNMX.FTZ R14, R45, R14, !PT ;  /* 0x0000000e2d0e7209 */ /* 0x000fc60007810000 */
[----:B------:R-:W1:Y:S01]  /*a300*/  MUFU.TANH R55, R55 ;  /* 0x0000003700377308 */ /* 0x000e620000002400 */
[----:B------:R-:W-:Y:S02]  /*a310*/  FMNMX.FTZ R14, R49, R14, !PT ;  /* 0x0000000e310e7209 */ /* 0x000fe40007810000 */
[----:B--2---:R-:W-:Y:S02]  /*a320*/  FMNMX.FTZ R21, R28, R21, !PT ;  /* 0x000000151c157209 */ /* 0x004fe40007810000 */
[----:B------:R-:W-:-:S03]  /*a330*/  FMNMX.FTZ R14, R53, R14, !PT ;  /* 0x0000000e350e7209 */ /* 0x000fc60007810000 */
[----:B------:R-:W2:Y:S01]  /*a340*/  SHFL.BFLY PT, R20, R21, 0x1, 0x1f ;  /* 0x0c201f0015147f89 */ /* 0x000ea200000e0000 */
[----:B------:R-:W-:Y:S02]  /*a350*/  FMNMX.FTZ R14, R63, R14, !PT ;  /* 0x0000000e3f0e7209 */ /* 0x000fe40007810000 */
[----:B0-----:R-:W-:Y:S02]  /*a360*/  FSEL R47, R54, -INF , P3 ;  /* 0xff800000362f7808 */ /* 0x001fe40001800000 */
[----:B------:R-:W-:-:S04]  /*a370*/  FMNMX.FTZ R14, R67, R14, !PT ;  /* 0x0000000e430e7209 */ /* 0x000fc80007810000 */
[----:B------:R-:W-:Y:S02]  /*a380*/  FMNMX.FTZ R14, R71, R14, !PT ;  /* 0x0000000e470e7209 */ /* 0x000fe40007810000 */
[----:B--2---:R-:W-:Y:S01]  /*a390*/  FMNMX.FTZ R21, R21, R20, !PT ;  /* 0x0000001415157209 */ /* 0x004fe20007810000 */
[----:B------:R-:W-:-:S03]  /*a3a0*/  IMAD.U32 R20, RZ, RZ, UR5 ;  /* 0x00000005ff147e24 */ /* 0x000fc6000f8e00ff */
[C---:B------:R-:W-:Y:S01]  /*a3b0*/  FSETP.NEU.FTZ.AND P5, PT, R21.reuse, -INF , PT ;  /* 0xff8000001500780b */ /* 0x040fe20003fbd000 */
[----:B------:R-:W-:-:S05]  /*a3c0*/  FMUL.FTZ R24, R21, R20 ;  /* 0x0000001415187220 */ /* 0x000fca0000410000 */
[----:B------:R-:W-:-:S05]  /*a3d0*/  FSEL R26, R24, RZ, P5 ;  /* 0x000000ff181a7208 */ /* 0x000fca0002800000 */
[-CC-:B------:R-:W-:Y:S01]  /*a3e0*/  FFMA.FTZ R152, R57, R20.reuse, -R26.reuse ;  /* 0x0000001439987223 */ /* 0x180fe2000001081a */
[----:B------:R-:W-:Y:S01]  /*a3f0*/  FSEL R57, R51, -INF , P2 ;  /* 0xff80000033397808 */ /* 0x000fe20001000000 */
[-CC-:B-----5:R-:W-:Y:S01]  /*a400*/  FFMA.FTZ R154, R25, R20.reuse, -R26.reuse ;  /* 0x00000014199a7223 */ /* 0x1a0fe2000001081a */
[----:B-1----:R-:W-:Y:S01]  /*a410*/  FSEL R51, R55, -INF , P4 ;  /* 0xff80000037337808 */ /* 0x002fe20002000000 */
        /* <DEDUP_REMOVED lines=12> */
[-CC-:B------:R-:W-:Y:S01]  /*a4e0*/  FFMA.FTZ R61, R61, R20.reuse, -R26.reuse ;  /* 0x000000143d3d7223 */ /* 0x180fe2000001081a */
[-CC-:B------:R-:W-:Y:S01]  /*a4f0*/  FFMA.FTZ R65, R65, R20.reuse, -R26.reuse ;  /* 0x0000001441417223 */ /* 0x180fe2000001081a */
[----:B------:R-:W1:Y:S01]  /*a500*/  SHFL.BFLY PT, R25, R14, 0x2, 0x1f ;  /* 0x0c401f000e197f89 */ /* 0x000e6200000e0000 */
[-CC-:B------:R-:W-:Y:S01]  /*a510*/  FFMA.FTZ R69, R69, R20.reuse, -R26.reuse ;  /* 0x0000001445457223 */ /* 0x180fe2000001081a */
[----:B------:R-:W-:-:S02]  /*a520*/  FFMA.FTZ R75, R75, R20, -R26 ;  /* 0x000000144b4b7223 */ /* 0x000fc4000001081a */
[----:B------:R-:W2:Y:S08]  /*a530*/  MUFU.EX2 R154, R154 ;  /* 0x0000009a009a7308 */ /* 0x000eb00000000800 */
[----:B------:R-:W3:Y:S08]  /*a540*/  MUFU.EX2 R29, R29 ;  /* 0x0000001d001d7308 */ /* 0x000ef00000000800 */
[----:B------:R-:W-:Y:S01]  /*a550*/  MUFU.EX2 R31, R31 ;  /* 0x0000001f001f7308 */ /* 0x000fe20000000800 */
[----:B-1----:R-:W-:Y:S01]  /*a560*/  FMNMX.FTZ R25, R14, R25, !PT ;  /* 0x000000190e197209 */ /* 0x002fe20007810000 */
[----:B------:R-:W-:-:S06]  /*a570*/  FFMA.FTZ R14, R73, R20, -R26 ;  /* 0x00000014490e7223 */ /* 0x000fcc000001081a */
[----:B------:R-:W-:Y:S01]  /*a580*/  MUFU.EX2 R156, R35 ;  /* 0x00000023009c7308 */ /* 0x000fe20000000800 */
[----:B------:R-:W1:Y:S07]  /*a590*/  SHFL.BFLY PT, R24, R25, 0x1, 0x1f ;  /* 0x0c201f0019187f89 */ /* 0x000e6e00000e0000 */
[----:B------:R-:W-:Y:S08]  /*a5a0*/  MUFU.EX2 R37, R37 ;  /* 0x0000002500257308 */ /* 0x000ff00000000800 */
[----:B------:R-:W-:Y:S08]  /*a5b0*/  MUFU.EX2 R158, R41 ;  /* 0x00000029009e7308 */ /* 0x000ff00000000800 */
[----:B------:R-:W-:Y:S01]  /*a5c0*/  MUFU.EX2 R59, R59 ;  /* 0x0000003b003b7308 */ /* 0x000fe20000000800 */
[----:B-1----:R-:W-:Y:S01]  /*a5d0*/  FMNMX.FTZ R169, R25, R24, !PT ;  /* 0x0000001819a97209 */ /* 0x002fe20007810000 */
[-CC-:B------:R-:W-:Y:S01]  /*a5e0*/  FFMA.FTZ R24, R77, R20.reuse, -R26.reuse ;  /* 0x000000144d187223 */ /* 0x180fe2000001081a */
[----:B------:R-:W-:-:S02]  /*a5f0*/  FFMA.FTZ R26, R79, R20, -R26 ;  /* 0x000000144f1a7223 */ /* 0x000fc4000001081a */
[C---:B------:R-:W-:Y:S01]  /*a600*/  FSETP.NEU.FTZ.AND P1, PT, R169.reuse, -INF , PT ;  /* 0xff800000a900780b */ /* 0x040fe20003f3d000 */
[----:B------:R-:W-:Y:S02]  /*a610*/  FMUL.FTZ R28, R169, R20 ;  /* 0x00000014a91c7220 */ /* 0x000fe40000410000 */
[----:B------:R-:W-:Y:S03]  /*a620*/  MUFU.EX2 R35, R26 ;  /* 0x0000001a00237308 */ /* 0x000fe60000000800 */
[----:B------:R-:W-:Y:S02]  /*a630*/  FSEL R28, R28, RZ, P1 ;  /* 0x000000ff1c1c7208 */ /* 0x000fe40000800000 */
[----:B------:R-:W-:-:S03]  /*a640*/  ISETP.NE.AND P1, PT, R58, RZ, PT ;  /* 0x000000ff3a00720c */ /* 0x000fc60003f25270 */
        /* <DEDUP_REMOVED lines=14> */
[----:B0-----:R-:W-:Y:S01]  /*a730*/  FADD.FTZ R3, R152, R27 ;  /* 0x0000001b98037221 */ /* 0x001fe20000010000 */
[-CC-:B------:R-:W-:Y:S01]  /*a740*/  FFMA.FTZ R71, R71, R20.reuse, -R28.reuse ;  /* 0x0000001447477223 */ /* 0x180fe2000001081c */
[-CC-:B------:R-:W-:Y:S01]  /*a750*/  FFMA.FTZ R57, R57, R20.reuse, -R28.reuse ;  /* 0x0000001439397223 */ /* 0x180fe2000001081c */
[----:B------:R-:W-:Y:S01]  /*a760*/  FFMA.FTZ R47, R47, R20, -R28 ;  /* 0x000000142f2f7223 */ /* 0x000fe2000001081c */
[----:B--2---:R-:W-:Y:S01]  /*a770*/  FADD.FTZ R40, R154, R3 ;  /* 0x000000039a287221 */ /* 0x004fe20000010000 */
[----:B------:R-:W-:-:S02]  /*a780*/  @!P1 VIADD R3, R12, 0x28c40 ;  /* 0x00028c400c039836 */ /* 0x000fc40000000000 */
[----:B------:R-:W-:Y:S01]  /*a790*/  FFMA.FTZ R28, R51, R20, -R28 ;  /* 0x00000014331c7223 */ /* 0x000fe2000001081c */
[----:B------:R-:W0:Y:S01]  /*a7a0*/  MUFU.EX2 R11, R11 ;  /* 0x0000000b000b7308 */ /* 0x000e220000000800 */
[----:B---3--:R-:W-:Y:S01]  /*a7b0*/  FADD.FTZ R40, R29, R40 ;  /* 0x000000281d287221 */ /* 0x008fe20000010000 */
[----:B------:R-:W-:Y:S02]  /*a7c0*/  F2FP.F16.F32.PACK_AB R152, R27, R152 ;  /* 0x000000981b98723e */ /* 0x000fe400000000ff */
[----:B------:R-:W-:Y:S02]  /*a7d0*/  @!P1 PRMT R3, RZ, 0x654, R3 ;  /* 0x00000654ff039816 */ /* 0x000fe40000000003 */
[----:B------:R-:W-:Y:S02]  /*a7e0*/  F2FP.F16.F32.PACK_AB R154, R29, R154 ;  /* 0x0000009a1d9a723e */ /* 0x000fe400000000ff */
[----:B------:R0:W2:Y:S01]  /*a7f0*/  MUFU.EX2 R30, R15 ;  /* 0x0000000f001e7308 */ /* 0x0000a20000000800 */
[----:B-1----:R-:W-:Y:S01]  /*a800*/  FADD.FTZ R38, R153, R10 ;  /* 0x0000000a99267221 */ /* 0x002fe20000010000 */
[----:B------:R1:W-:Y:S01]  /*a810*/  @!P1 SYNCS.ARRIVE.TRANS64.RED.A1T0 RZ, [R3+URZ], RZ ;  /* 0x000000ff03ff99a7 */ /* 0x0003e2000810043f */
[----:B------:R-:W-:-:S05]  /*a820*/  F2FP.F16.F32.PACK_AB R153, R10, R153 ;  /* 0x000000990a99723e */ /* 0x000fca00000000ff */
[----:B------:R-:W3:Y:S01]  /*a830*/  MUFU.EX2 R33, R33 ;  /* 0x0000002100217308 */ /* 0x000ee20000000800 */
[----:B0-----:R-:W-:-:S07]  /*a840*/  FADD.FTZ R15, R11, R38 ;  /* 0x000000260b0f7221 */ /* 0x001fce0000010000 */
[----:B------:R0:W4:Y:S01]  /*a850*/  MUFU.EX2 R26, R39 ;  /* 0x00000027001a7308 */ /* 0x0001220000000800 */
[C---:B--2---:R-:W-:Y:S01]  /*a860*/  F2FP.F16.F32.PACK_AB R155, R30.reuse, R11 ;  /* 0x0000000b1e9b723e */ /* 0x044fe200000000ff */
[----:B------:R-:W-:Y:S06]  /*a870*/  BAR.SYNC.DEFER_BLOCKING 0xf, 0x100 ;  /* 0x03c4000000007b1d */ /* 0x000fec0000010000 */
[----:B------:R-:W1:Y:S01]  /*a880*/  MUFU.EX2 R43, R43 ;  /* 0x0000002b002b7308 */ /* 0x000e620000000800 */
[----:B0-----:R-:W-:Y:S01]  /*a890*/  FADD.FTZ R39, R31, R40 ;  /* 0x000000281f277221 */ /* 0x001fe20000010000 */
[----:B------:R-:W-:-:S03]  /*a8a0*/  FADD.FTZ R40, R30, R15 ;  /* 0x0000000f1e287221 */ /* 0x000fc60000010000 */
[C---:B------:R-:W-:Y:S01]  /*a8b0*/  FADD.FTZ R42, R156.reuse, R39 ;  /* 0x000000279c2a7221 */ /* 0x040fe20000010000 */
[----:B---3--:R-:W-:Y:S01]  /*a8c0*/  FADD.FTZ R15, R33, R40 ;  /* 0x00000028210f7221 */ /* 0x008fe20000010000 */
[----:B------:R-:W-:Y:S01]  /*a8d0*/  F2FP.F16.F32.PACK_AB R156, R156, R31 ;  /* 0x0000001f9c9c723e */ /* 0x000fe200000000ff */
[----:B------:R-:W0:Y:S01]  /*a8e0*/  MUFU.EX2 R32, R45 ;  /* 0x0000002d00207308 */ /* 0x000e220000000800 */
[----:B------:R-:W-:Y:S01]  /*a8f0*/  FADD.FTZ R39, R37, R42 ;  /* 0x0000002a25277221 */ /* 0x000fe20000010000 */
[C---:B----4-:R-:W-:Y:S01]  /*a900*/  FADD.FTZ R40, R26.reuse, R15 ;  /* 0x0000000f1a287221 */ /* 0x050fe20000010000 */
[----:B------:R-:W-:Y:S02]  /*a910*/  F2FP.F16.F32.PACK_AB R157, R26, R33 ;  /* 0x000000211a9d723e */ /* 0x000fe400000000ff */
[C---:B------:R-:W-:Y:S01]  /*a920*/  FADD.FTZ R42, R158.reuse, R39 ;  /* 0x000000279e2a7221 */ /* 0x040fe20000010000 */
[----:B------:R-:W-:Y:S02]  /*a930*/  F2FP.F16.F32.PACK_AB R158, R158, R37 ;  /* 0x000000259e9e723e */ /* 0x000fe400000000ff */
[----:B------:R-:W2:Y:S01]  /*a940*/  MUFU.EX2 R49, R49 ;  /* 0x0000003100317308 */ /* 0x000ea20000000800 */
[----:B-1----:R-:W-:Y:S01]  /*a950*/  FADD.FTZ R3, R43, R40 ;  /* 0x000000282b037221 */ /* 0x002fe20000010000 */
[----:B------:R-:W-:Y:S01]  /*a960*/  FADD.FTZ R15, R59, R42 ;  /* 0x0000002a3b0f7221 */ /* 0x000fe20000010000 */
[----:B------:R1:W-:Y:S05]  /*a970*/  STSM.16.M88.4 [R194+0x26800], R152 ;  /* 0x02680098c2007844 */ /* 0x0003ea0000000200 */
[----:B------:R-:W3:Y:S01]  /*a980*/  MUFU.EX2 R160, R61 ;  /* 0x0000003d00a07308 */ /* 0x000ee20000000800 */
[C---:B0-----:R-:W-:Y:S01]  /*a990*/  FADD.FTZ R40, R32.reuse, R3 ;  /* 0x0000000320287221 */ /* 0x041fe20000010000 */
[----:B------:R-:W-:-:S05]  /*a9a0*/  F2FP.F16.F32.PACK_AB R159, R32, R43 ;  /* 0x0000002b209f723e */ /* 0x000fca00000000ff */
[----:B------:R1:W-:Y:S01]  /*a9b0*/  STSM.16.M88.4 [R197], R156 ;  /* 0x0000009cc5007844 */ /* 0x0003e20000000200 */
[----:B------:R-:W0:Y:S01]  /*a9c0*/  MUFU.EX2 R34, R53 ;  /* 0x0000003500227308 */ /* 0x000e220000000800 */
[----:B--2---:R-:W-:-:S07]  /*a9d0*/  FADD.FTZ R3, R49, R40 ;  /* 0x0000002831037221 */ /* 0x004fce0000010000 */
[----:B------:R-:W2:Y:S01]  /*a9e0*/  MUFU.EX2 R65, R65 ;  /* 0x0000004100417308 */ /* 0x000ea20000000800 */
[C---:B---3--:R-:W-:Y:S01]  /*a9f0*/  FADD.FTZ R42, R160.reuse, R15 ;  /* 0x0000000fa02a7221 */ /* 0x048fe20000010000 */
[----:B------:R-:W-:-:S06]  /*aa00*/  F2FP.F16.F32.PACK_AB R160, R160, R59 ;  /* 0x0000003ba0a0723e */ /* 0x000fcc00000000ff */
[----:B------:R-:W3:Y:S01]  /*aa10*/  MUFU.EX2 R63, R63 ;  /* 0x0000003f003f7308 */ /* 0x000ee20000000800 */
[C---:B0-----:R-:W-:Y:S01]  /*aa20*/  FADD.FTZ R40, R34.reuse, R3 ;  /* 0x0000000322287221 */ /* 0x041fe20000010000 */
[----:B------:R-:W-:-:S06]  /*aa30*/  F2FP.F16.F32.PACK_AB R161, R34, R49 ;  /* 0x0000003122a1723e */ /* 0x000fcc00000000ff */
[----:B------:R-:W0:Y:S01]  /*aa40*/  MUFU.EX2 R162, R69 ;  /* 0x0000004500a27308 */ /* 0x000e220000000800 */
[----:B--2---:R-:W-:-:S07]  /*aa50*/  FADD.FTZ R15, R65, R42 ;  /* 0x0000002a410f7221 */ /* 0x004fce0000010000 */
[----:B------:R-:W2:Y:S01]  /*aa60*/  MUFU.EX2 R36, R67 ;  /* 0x0000004300247308 */ /* 0x000ea20000000800 */
[----:B---3--:R-:W-:-:S07]  /*aa70*/  FADD.FTZ R3, R63, R40 ;  /* 0x000000283f037221 */ /* 0x008fce0000010000 */
[----:B------:R-:W-:Y:S01]  /*aa80*/  MUFU.EX2 R14, R14 ;  /* 0x0000000e000e7308 */ /* 0x000fe20000000800 */
[C---:B0-----:R-:W-:Y:S01]  /*aa90*/  FADD.FTZ R15, R162.reuse, R15 ;  /* 0x0000000fa20f7221 */ /* 0x041fe20000010000 */
[----:B------:R-:W-:-:S06]  /*aaa0*/  F2FP.F16.F32.PACK_AB R162, R162, R65 ;  /* 0x00000041a2a2723e */ /* 0x000fcc00000000ff */
[----:B------:R-:W0:Y:S01]  /*aab0*/  MUFU.EX2 R25, R75 ;  /* 0x0000004b00197308 */ /* 0x000e220000000800 */
[C---:B--2---:R-:W-:Y:S01]  /*aac0*/  FADD.FTZ R10, R36.reuse, R3 ;  /* 0x00000003240a7221 */ /* 0x044fe20000010000 */
[----:B------:R-:W-:-:S05]  /*aad0*/  F2FP.F16.F32.PACK_AB R163, R36, R63 ;  /* 0x0000003f24a3723e */ /* 0x000fca00000000ff */
[----:B------:R1:W-:Y:S01]  /*aae0*/  STSM.16.M88.4 [R195], R160 ;  /* 0x000000a0c3007844 */ /* 0x0003e20000000200 */
[----:B------:R-:W-:Y:S08]  /*aaf0*/  MUFU.EX2 R71, R71 ;  /* 0x0000004700477308 */ /* 0x000ff00000000800 */
[----:B------:R-:W2:Y:S01]  /*ab00*/  MUFU.EX2 R38, R57 ;  /* 0x0000003900267308 */ /* 0x000ea20000000800 */
[----:B0-----:R-:W-:Y:S01]  /*ab10*/  F2FP.F16.F32.PACK_AB R164, R25, R14 ;  /* 0x0000000e19a4723e */ /* 0x001fe200000000ff */
[----:B------:R-:W-:-:S04]  /*ab20*/  FADD.FTZ R14, R14, R15 ;  /* 0x0000000f0e0e7221 */ /* 0x000fc80000010000 */
[----:B------:R-:W-:Y:S02]  /*ab30*/  FADD.FTZ R25, R25, R14 ;  /* 0x0000000e19197221 */ /* 0x000fe40000010000 */
[----:B------:R-:W0:Y:S08]  /*ab40*/  MUFU.EX2 R24, R24 ;  /* 0x0000001800187308 */ /* 0x000e300000000800 */
[----:B------:R-:W-:Y:S01]  /*ab50*/  MUFU.EX2 R47, R47 ;  /* 0x0000002f002f7308 */ /* 0x000fe20000000800 */
[----:B--2---:R-:W-:Y:S01]  /*ab60*/  F2FP.F16.F32.PACK_AB R165, R38, R71 ;  /* 0x0000004726a5723e */ /* 0x004fe200000000ff */
[----:B------:R-:W-:-:S04]  /*ab70*/  FADD.FTZ R71, R71, R10 ;  /* 0x0000000a47477221 */ /* 0x000fc80000010000 */
[----:B------:R-:W-:Y:S02]  /*ab80*/  FADD.FTZ R38, R38, R71 ;  /* 0x0000004726267221 */ /* 0x000fe40000010000 */
[----:B------:R-:W2:Y:S01]  /*ab90*/  MUFU.EX2 R28, R28 ;  /* 0x0000001c001c7308 */ /* 0x000ea20000000800 */
[----:B0-----:R-:W-:Y:S01]  /*aba0*/  F2FP.F16.F32.PACK_AB R166, R35, R24 ;  /* 0x0000001823a6723e */ /* 0x001fe200000000ff */
[----:B------:R-:W-:-:S04]  /*abb0*/  FADD.FTZ R24, R24, R25 ;  /* 0x0000001918187221 */ /* 0x000fc80000010000 */
[----:B------:R-:W-:Y:S01]  /*abc0*/  FADD.FTZ R3, R35, R24 ;  /* 0x0000001823037221 */ /* 0x000fe20000010000 */
[----:B--2---:R-:W-:Y:S01]  /*abd0*/  F2FP.F16.F32.PACK_AB R167, R28, R47 ;  /* 0x0000002f1ca7723e */ /* 0x004fe200000000ff */
[----:B------:R-:W-:-:S04]  /*abe0*/  FADD.FTZ R47, R47, R38 ;  /* 0x000000262f2f7221 */ /* 0x000fc80000010000 */
[----:B------:R1:W-:Y:S01]  /*abf0*/  STSM.16.M88.4 [R196], R164 ;  /* 0x000000a4c4007844 */ /* 0x0003e20000000200 */
[----:B------:R-:W-:Y:S01]  /*ac00*/  FADD.FTZ R10, R28, R47 ;  /* 0x0000002f1c0a7221 */ /* 0x000fe20000010000 */
[----:B------:R-:W-:Y:S06]  /*ac10*/  @!P0 BRA `(.L_x_3730) ;  /* 0x0000000000048947 */ /* 0x000fec0003800000 */
[----:B------:R-:W-:Y:S01]  /*ac20*/  BPT.TRAP 0x1 ;  /* 0x000000040000795c */ /* 0x000fe20000300000 */
.L_x_3730:
[----:B------:R0:W2:Y:S01]  /*ac30*/  SYNCS.PHASECHK.TRANS64.TRYWAIT P2, [R12+URZ+0x28c50], R13 ;  /* 0x028c500d0c0075a7 */ /* 0x0000a2000804017f */
[----:B------:R-:W-:Y:S05]  /*ac40*/  @!P0 BRA `(.L_x_3731) ;  /* 0x0000000000048947 */ /* 0x000fea0003800000 */
[----:B------:R-:W-:Y:S01]  /*ac50*/  BPT.TRAP 0x1 ;  /* 0x000000040000795c */ /* 0x000fe20000300000 */
.L_x_3731:
[----:B------:R-:W-:Y:S01]  /*ac60*/  LOP3.LUT R11, R56, 0x2000000, RZ, 0xfc, !PT ;  /* 0x02000000380b7812 */ /* 0x000fe200078efcff */
[----:B------:R-:W-:Y:S01]  /*ac70*/  ULDC UR40, c[0x0][0x9d8] ;  /* 0x0002760000287ab9 */ /* 0x000fe20000000800 */
[----:B------:R-:W-:Y:S01]  /*ac80*/  ULDC UR39, c[0x0][0x988] ;  /* 0x0002620000277ab9 */ /* 0x000fe20000000800 */
[----:B------:R-:W-:Y:S01]  /*ac90*/  BSSY B0, `(.L_x_3732) ;  /* 0x0000006000007945 */ /* 0x000fe20003800000 */
[----:B------:R-:W-:Y:S02]  /*aca0*/  IMAD.MOV.U32 R27, RZ, RZ, 0x40000040 ;  /* 0x40000040ff1b7424 */ /* 0x000fe400078e00ff */
[----:B------:R-:W-:Y:S01]  /*acb0*/  IMAD R26, R18, 0x1000, R11 ;  /* 0x00001000121a7824 */ /* 0x000fe200078e020b */
[----:B--2---:R-:W-:Y:S06]  /*acc0*/  @P2 BRA `(.L_x_3733) ;  /* 0x0000000000082947 */ /* 0x004fec0003800000 */
[----:B------:R-:W2:Y:S02]  /*acd0*/  SYNCS.PHASECHK.TRANS64.TRYWAIT P2, [R12+URZ+0x28c50], R13 ;  /* 0x028c500d0c0075a7 */ /* 0x000ea4000804017f */
[----:B--2---:R-:W-:Y:S05]  /*ace0*/  @!P2 BRA `(.L_x_3734) ;  /* 0x0000010c0008a947 */ /* 0x004fea0003800000 */
.L_x_3733:
[----:B------:R-:W-:Y:S05]  /*acf0*/  BSYNC B0 ;  /* 0x0000000000007941 */ /* 0x000fea0003800000 */
.L_x_3732:
[C---:B------:R-:W-:Y:S01]  /*ad00*/  R2UR UR6, R26.reuse ;  /* 0x000000001a0672ca */ /* 0x040fe200000e0000 */
[C---:B------:R-:W-:Y:S01]  /*ad10*/  VIADD R24, R26.reuse, 0x80 ;  /* 0x000000801a187836 */ /* 0x040fe20000000000 */
[----:B------:R-:W-:Y:S01]  /*ad20*/  R2UR UR7, R27 ;  /* 0x000000001b0772ca */ /* 0x000fe200000e0000 */
[C---:B------:R-:W-:Y:S01]  /*ad30*/  VIADD R14, R26.reuse, 0x100 ;  /* 0x000001001a0e7836 */ /* 0x040fe20000000000 */
[----:B------:R-:W-:Y:S01]  /*ad40*/  BSSY B0, `(.L_x_3735) ;  /* 0x000020e000007945 */ /* 0x000fe20003800000 */
[----:B------:R-:W-:Y:S01]  /*ad50*/  VIADD R26, R26, 0x180 ;  /* 0x000001801a1a7836 */ /* 0x000fe20000000000 */
[----:B------:R-:W-:Y:S01]  /*ad60*/  R2UR UR10, R24 ;  /* 0x00000000180a72ca */ /* 0x000fe200000e0000 */
[----:B------:R-:W-:Y:S01]  /*ad70*/  IMAD.MOV.U32 R25, RZ, RZ, 0x40000040 ;  /* 0x40000040ff197424 */ /* 0x000fe200078e00ff */
[----:B------:R-:W-:Y:S01]  /*ad80*/  R2UR UR14, R14 ;  /* 0x000000000e0e72ca */ /* 0x000fe200000e0000 */
[----:B------:R-:W-:Y:S01]  /*ad90*/  IMAD.MOV.U32 R27, RZ, RZ, 0x40000040 ;  /* 0x40000040ff1b7424 */ /* 0x000fe200078e00ff */
[----:B------:R-:W-:Y:S01]  /*ada0*/  R2UR UR18, R26 ;  /* 0x000000001a1272ca */ /* 0x000fe200000e0000 */
[----:B------:R-:W-:Y:S01]  /*adb0*/  IMAD.MOV.U32 R15, RZ, RZ, 0x40000040 ;  /* 0x40000040ff0f7424 */ /* 0x000fe200078e00ff */
[----:B------:R-:W-:Y:S01]  /*adc0*/  R2UR UR11, R25 ;  /* 0x00000000190b72ca */ /* 0x000fe200000e0000 */
[----:B------:R-:W-:Y:S01]  /*add0*/  VIADD R168, R168, 0xfffffffe ;  /* 0xfffffffea8a87836 */ /* 0x000fe20000000000 */
[----:B------:R-:W-:Y:S01]  /*ade0*/  R2UR UR19, R27 ;  /* 0x000000001b1372ca */ /* 0x000fe200000e0000 */
[----:B0-2---:R-:W-:Y:S01]  /*adf0*/  @!P1 VIADD R12, R12, 0x28c60 ;  /* 0x00028c600c0c9836 */ /* 0x005fe20000000000 */
[----:B------:R-:W-:Y:S01]  /*ae00*/  WARPGROUP.ARRIVE ;  /* 0x00000000000079c5 */ /* 0x000fe20000000000 */
[----:B------:R-:W-:-:S02]  /*ae10*/  R2UR UR15, R15 ;  /* 0x000000000f0f72ca */ /* 0x000fc400000e0000 */
[----:B------:R-:W-:Y:S02]  /*ae20*/  ISETP.GE.AND P2, PT, R168, R191, PT ;  /* 0x000000bfa800720c */ /* 0x000fe40003f46270 */
[----:B------:R-:W-:Y:S01]  /*ae30*/  @!P1 PRMT R12, RZ, 0x654, R12 ;  /* 0x00000654ff0c9816 */ /* 0x000fe2000000000c */
[----:B------:R-:W-:Y:S03]  /*ae40*/  HGMMA.64x256x16.F32 R24, R152, gdesc[UR4].tnspB, RZ, !UPT, gsb0 ;  /* 0x43e0000498187df0 */ /* 0x000fe6000c0008ff */
[----:B------:R-:W-:Y:S02]  /*ae50*/  WARPGROUP.DEPBAR.LE gsb0, 0x0 ;  /* 0x00008000000079c5 */ /* 0x000fe40000010000 */
[----:B------:R-:W-:-:S15]  /*ae60*/  WARPGROUP.ARRIVE ;  /* 0x00000000000079c5 */ /* 0x000fde0000000000 */
[----:B------:R-:W-:-:S08]  /*ae70*/  NOP ;  /* 0x0000000000007918 */ /* 0x000fd00000000000 */
[----:B------:R-:W-:Y:S03]  /*ae80*/  HGMMA.64x256x16.F32 R24, R156, gdesc[UR8].tnspB, R24, gsb0 ;  /* 0x43e000089c187df0 */ /* 0x000fe60008000818 */
        /* <DEDUP_REMOVED lines=19> */
[----:B------:R-:W-:Y:S02]  /*afc0*/  IMAD.MOV.U32 R217, RZ, RZ, R168 ;  /* 0x000000ffffd97224 */ /* 0x000fe400078e00a8 */
[----:B------:R-:W-:Y:S02]  /*afd0*/  IMAD.MOV.U32 R13, RZ, RZ, R169 ;  /* 0x000000ffff0d7224 */ /* 0x000fe400078e00a9 */
[----:B------:R-:W-:Y:S02]  /*afe0*/  IMAD.MOV.U32 R227, RZ, RZ, R21 ;  /* 0x000000ffffe37224 */ /* 0x000fe400078e0015 */
[----:B------:R-:W-:-:S07]  /*aff0*/  IMAD.MOV.U32 R226, RZ, RZ, R18 ;  /* 0x000000ffffe27224 */ /* 0x000fce00078e0012 */
.L_x_3747:
[----:B------:R-:W-:Y:S02]  /*b000*/  VIADD R18, R226, 0x1 ;  /* 0x00000001e2127836 */ /* 0x000fe40000000000 */
[----:B0-----:R-:W-:Y:S02]  /*b010*/  IMAD.MOV.U32 R12, RZ, RZ, R217 ;  /* 0x000000ffff0c7224 */ /* 0x001fe400078e00d9 */
[----:B------:R-:W-:Y:S01]  /*b020*/  VIADD R217, R217, 0xffffffff ;  /* 0xffffffffd9d97836 */ /* 0x000fe20000000000 */
[----:B------:R-:W-:Y:S02]  /*b030*/  ISETP.NE.AND P3, PT, R18, 0x2, PT ;  /* 0x000000021200780c */ /* 0x000fe40003f65270 */
[----:B------:R-:W-:Y:S02]  /*b040*/  ISETP.GT.AND P2, PT, R12, R191, PT ;  /* 0x000000bf0c00720c */ /* 0x000fe40003f44270 */
[----:B------:R-:W-:Y:S02]  /*b050*/  SEL R12, RZ, 0x1, P3 ;  /* 0x00000001ff0c7807 */ /* 0x000fe40001800000 */
[----:B------:R-:W-:-:S02]  /*b060*/  SEL R18, R18, RZ, P3 ;  /* 0x000000ff12127207 */ /* 0x000fc40001800000 */
[----:B------:R-:W-:Y:S01]  /*b070*/  LOP3.LUT R22, R22, R12, RZ, 0x3c, !PT ;  /* 0x0000000c16167212 */ /* 0x000fe200078e3cff */
[----:B--2---:R-:W-:Y:S06]  /*b080*/  @!P0 BRA `(.L_x_3737) ;  /* 0x0000000000048947 */ /* 0x004fec0003800000 */
[----:B------:R-:W-:Y:S01]  /*b090*/  BPT.TRAP 0x1 ;  /* 0x000000040000795c */ /* 0x000fe20000300000 */
.L_x_3737:
[----:B------:R-:W-:Y:S01]  /*b0a0*/  IMAD R218, R18, 0x8, R2 ;  /* 0x0000000812da7824 */ /* 0x000fe200078e0202 */
[----:B------:R-:W-:-:S04]  /*b0b0*/  SHF.L.U32 R12, R22, 0x1f, RZ ;  /* 0x0000001f160c7819 */ /* 0x000fc800000006ff */
[----:B------:R0:W2:Y:S01]  /*b0c0*/  SYNCS.PHASECHK.TRANS64.TRYWAIT P3, [R218+URZ+0x28c30], R12 ;  /* 0x028c300cda0075a7 */ /* 0x0000a2000806017f */
[----:B------:R-:W-:Y:S05]  /*b0d0*/  @!P0 BRA `(.L_x_3738) ;  /* 0x0000000000048947 */ /* 0x000fea0003800000 */
[----:B------:R-:W-:Y:S01]  /*b0e0*/  BPT.TRAP 0x1 ;  /* 0x000000040000795c */ /* 0x000fe20000300000 */
.L_x_3738:
[----:B------:R-:W-:Y:S01]  /*b0f0*/  VIADD R14, R2, 0x20400 ;  /* 0x00020400020e7836 */ /* 0x000fe20000000000 */
[----:B------:R-:W-:Y:S01]  /*b100*/  BSSY B1, `(.L_x_3739) ;  /* 0x0000009000017945 */ /* 0x000fe20003800000 */
[----:B-1----:R-:W-:Y:S02]  /*b110*/  IMAD R152, R18, 0x200, R0 ;  /* 0x0000020012987824 */ /* 0x002fe400078e0200 */
[----:B------:R-:W-:Y:S01]  /*b120*/  IMAD.MOV.U32 R153, RZ, RZ, 0x40000040 ;  /* 0x40000040ff997424 */ /* 0x000fe200078e00ff */
[----:B------:R-:W-:-:S04]  /*b130*/  SHF.R.U32.HI R14, RZ, 0x4, R14 ;  /* 0x00000004ff0e7819 */ /* 0x000fc8000001160e */
[----:B------:R-:W-:-:S04]  /*b140*/  LOP3.LUT R14, R14, 0x3fff, RZ, 0xc0, !PT ;  /* 0x00003fff0e0e7812 */ /* 0x000fc800078ec0ff */
[----:B------:R-:W-:Y:S01]  /*b150*/  LOP3.LUT R14, R14, 0x10000, RZ, 0xfc, !PT ;  /* 0x000100000e0e7812 */ /* 0x000fe200078efcff */
[----:B--2---:R-:W-:Y:S06]  /*b160*/  @P3 BRA `(.L_x_3740) ;  /* 0x0000000000083947 */ /* 0x004fec0003800000 */
[----:B------:R-:W1:Y:S02]  /*b170*/  SYNCS.PHASECHK.TRANS64.TRYWAIT P3, [R218+URZ+0x28c30], R12 ;  /* 0x028c300cda0075a7 */ /* 0x000e64000806017f */
[----:B-1----:R-:W-:Y:S05]  /*b180*/  @!P3 BRA `(.L_x_3741) ;  /* 0x0000010400f4b947 */ /* 0x002fea0003800000 */
.L_x_3740:
[----:B------:R-:W-:Y:S05]  /*b190*/  BSYNC B1 ;  /* 0x0000000000017941 */ /* 0x000fea0003800000 */
.L_x_3739:
[----:B------:R-:W-:Y:S01]  /*b1a0*/  IMAD.MOV.U32 R15, RZ, RZ, 0x40000040 ;  /* 0x40000040ff0f7424 */ /* 0x000fe200078e00ff */
[----:B------:R-:W-:Y:S01]  /*b1b0*/  R2UR UR4, R14 ;  /* 0x000000000e0472ca */ /* 0x000fe200000e0000 */
[C---:B------:R-:W-:Y:S01]  /*b1c0*/  VIADD R20, R152.reuse, 0x2 ;  /* 0x0000000298147836 */ /* 0x040fe20000000000 */
[C---:B------:R-:W-:Y:S01]  /*b1d0*/  R2UR UR6, R152.reuse ;  /* 0x00000000980672ca */ /* 0x040fe200000e0000 */
[C---:B------:R-:W-:Y:S01]  /*b1e0*/  VIADD R14, R152.reuse, 0x4 ;  /* 0x00000004980e7836 */ /* 0x040fe20000000000 */
[----:B------:R-:W-:Y:S01]  /*b1f0*/  R2UR UR7, R153 ;  /* 0x00000000990772ca */ /* 0x000fe200000e0000 */
[----:B------:R-:W-:Y:S01]  /*b200*/  VIADD R152, R152, 0x6 ;  /* 0x0000000698987836 */ /* 0x000fe20000000000 */
[----:B------:R-:W-:Y:S01]  /*b210*/  R2UR UR5, R15 ;  /* 0x000000000f0572ca */ /* 0x000fe200000e0000 */
[----:B------:R-:W-:Y:S01]  /*b220*/  IMAD.MOV.U32 R153, RZ, RZ, 0x40000040 ;  /* 0x40000040ff997424 */ /* 0x000fe200078e00ff */
[----:B------:R-:W-:Y:S01]  /*b230*/  R2UR UR10, R20 ;  /* 0x00000000140a72ca */ /* 0x000fe200000e0000 */
[----:B------:R-:W-:Y:S01]  /*b240*/  IMAD.MOV.U32 R21, RZ, RZ, 0x40000040 ;  /* 0x40000040ff157424 */ /* 0x000fe200078e00ff */
[----:B------:R-:W-:-:S02]  /*b250*/  R2UR UR18, R152 ;  /* 0x00000000981272ca */ /* 0x000fc400000e0000 */
[----:B------:R-:W-:Y:S02]  /*b260*/  R2UR UR19, R153 ;  /* 0x00000000991372ca */ /* 0x000fe400000e0000 */
[----:B------:R-:W-:Y:S01]  /*b270*/  WARPGROUP.ARRIVE ;  /* 0x00000000000079c5 */ /* 0x000fe20000000000 */
[----:B------:R-:W-:Y:S02]  /*b280*/  R2UR UR11, R21 ;  /* 0x00000000150b72ca */ /* 0x000fe400000e0000 */
[----:B------:R-:W-:Y:S02]  /*b290*/  R2UR UR8, R8 ;  /* 0x00000000080872ca */ /* 0x000fe400000e0000 */
[----:B------:R-:W-:Y:S01]  /*b2a0*/  R2UR UR9, R9 ;  /* 0x00000000090972ca */ /* 0x000fe200000e0000 */
[----:B------:R-:W-:Y:S01]  /*b2b0*/  HGMMA.64x64x16.F32 R152, gdesc[UR4], RZ, !UPT, gsb0 ;  /* 0x00e00000049879f0 */ /* 0x000fe2000c0008ff */
[----:B------:R-:W-:Y:S02]  /*b2c0*/  R2UR UR14, R14 ;  /* 0x000000000e0e72ca */ /* 0x000fe400000e0000 */
[----:B------:R-:W-:-:S02]  /*b2d0*/  R2UR UR15, R15 ;  /* 0x000000000f0f72ca */ /* 0x000fc400000e0000 */
[----:B------:R-:W-:Y:S02]  /*b2e0*/  R2UR UR12, R6 ;  /* 0x00000000060c72ca */ /* 0x000fe400000e0000 */
[----:B------:R-:W-:Y:S02]  /*b2f0*/  R2UR UR13, R7 ;  /* 0x00000000070d72ca */ /* 0x000fe400000e0000 */
[----:B------:R-:W-:Y:S02]  /*b300*/  R2UR UR16, R4 ;  /* 0x00000000041072ca */ /* 0x000fe400000e0000 */
[----:B------:R-:W-:Y:S02]  /*b310*/  R2UR UR17, R5 ;  /* 0x00000000051172ca */ /* 0x000fe400000e0000 */
[----:B------:R-:W-:Y:S01]  /*b320*/  ISETP.NE.AND P3, PT, R192, RZ, PT ;  /* 0x000000ffc000720c */ /* 0x000fe20003f65270 */
        /* <DEDUP_REMOVED lines=41> */
[----:B---3--:R-:W-:-:S07]  /*b5c0*/  FMNMX.FTZ R20, R15, R20, !PT ;  /* 0x000000140f147209 */ /* 0x008fce0007810000 */
[----:B------:R-:W3:Y:S01]  /*b5d0*/  MUFU.TANH R156, R156 ;  /* 0x0000009c009c7308 */ /* 0x000ee20000002400 */
[----:B----4-:R-:W-:-:S07]  /*b5e0*/  FMNMX.FTZ R20, R152, R20, !PT ;  /* 0x0000001498147209 */ /* 0x010fce0007810000 */
[----:B------:R-:W4:Y:S01]  /*b5f0*/  MUFU.TANH R157, R157 ;  /* 0x0000009d009d7308 */ /* 0x000f220000002400 */
[----:B--2---:R-:W-:-:S07]  /*b600*/  FMNMX.FTZ R20, R153, R20, !PT ;  /* 0x0000001499147209 */ /* 0x004fce0007810000 */
        /* <DEDUP_REMOVED lines=20> */
[----:B------:R-:W-:Y:S01]  /*b750*/  MUFU.TANH R154, R154 ;  /* 0x0000009a009a7308 */ /* 0x000fe20000002400 */
[----:B----4-:R-:W-:-:S07]  /*b760*/  FMNMX.FTZ R20, R176, R20, !PT ;  /* 0x00000014b0147209 */ /* 0x010fce0007810000 */
[----:B------:R-:W-:Y:S01]  /*b770*/  MUFU.TANH R155, R155 ;  /* 0x0000009b009b7308 */ /* 0x000fe20000002400 */
[----:B--2---:R-:W-:-:S05]  /*b780*/  FMNMX.FTZ R21, R177, R20, !PT ;  /* 0x00000014b1157209 */ /* 0x004fca0007810000 */
[----:B------:R-:W2:Y:S02]  /*b790*/  SHFL.BFLY PT, R20, R21, 0x2, 0x1f ;  /* 0x0c401f0015147f89 */ /* 0x000ea400000e0000 */
[----:B------:R-:W-:Y:S08]  /*b7a0*/  MUFU.TANH R158, R158 ;  /* 0x0000009e009e7308 */ /* 0x000ff00000002400 */
[----:B------:R-:W-:Y:S08]  /*b7b0*/  MUFU.TANH R159, R159 ;  /* 0x0000009f009f7308 */ /* 0x000ff00000002400 */
[----:B------:R-:W-:Y:S01]  /*b7c0*/  MUFU.TANH R174, R174 ;  /* 0x000000ae00ae7308 */ /* 0x000fe20000002400 */
[----:B--2---:R-:W-:-:S07]  /*b7d0*/  FMNMX.FTZ R21, R21, R20, !PT ;  /* 0x0000001415157209 */ /* 0x004fce0007810000 */
[----:B------:R-:W-:Y:S01]  /*b7e0*/  MUFU.TANH R175, R175 ;  /* 0x000000af00af7308 */ /* 0x000fe20000002400 */
[----:B------:R-:W2:Y:S07]  /*b7f0*/  SHFL.BFLY PT, R20, R21, 0x1, 0x1f ;  /* 0x0c201f0015147f89 */ /* 0x000eae00000e0000 */
[----:B------:R-:W-:Y:S08]  /*b800*/  MUFU.TANH R178, R178 ;  /* 0x000000b200b27308 */ /* 0x000ff00000002400 */
[----:B------:R-:W-:Y:S01]  /*b810*/  MUFU.TANH R179, R179 ;  /* 0x000000b300b37308 */ /* 0x000fe20000002400 */
[----:B--2---:R-:W-:Y:S01]  /*b820*/  FMNMX.FTZ R21, R21, R20, !PT ;  /* 0x0000001415157209 */ /* 0x004fe20007810000 */
[----:B------:R-:W-:-:S04]  /*b830*/  IMAD.U32 R20, RZ, RZ, UR39 ;  /* 0x00000027ff147e24 */ /* 0x000fc8000f8e00ff */
[C---:B------:R-:W-:Y:S01]  /*b840*/  FADD.FTZ R181, -R21.reuse, R227 ;  /* 0x000000e315b57221 */ /* 0x040fe20000010100 */
[----:B------:R-:W-:-:S03]  /*b850*/  FMUL.FTZ R180, R21, R20 ;  /* 0x0000001415b47220 */ /* 0x000fc60000410000 */
[-C--:B------:R-:W-:Y:S01]  /*b860*/  FMUL.FTZ R181, R181, R20.reuse ;  /* 0x00000014b5b57220 */ /* 0x080fe20000410000 */
        /* <DEDUP_REMOVED lines=12> */
[----:B------:R-:W2:Y:S01]  /*b930*/  MUFU.EX2 R181, R181 ;  /* 0x000000b500b57308 */ /* 0x000ea20000000800 */
[-CC-:B------:R-:W-:Y:S01]  /*b940*/  FFMA.FTZ R168, R168, R20.reuse, -R180.reuse ;  /* 0x00000014a8a87223 */ /* 0x180fe200000108b4 */
[-CC-:B------:R-:W-:Y:S01]  /*b950*/  FFMA.FTZ R172, R172, R20.reuse, -R180.reuse ;  /* 0x00000014acac7223 */ /* 0x180fe200000108b4 */
[-CC-:B------:R-:W-:Y:S01]  /*b960*/  FFMA.FTZ R173, R173, R20.reuse, -R180.reuse ;  /* 0x00000014adad7223 */ /* 0x180fe200000108b4 */
[-CC-:B------:R-:W-:Y:S01]  /*b970*/  FFMA.FTZ R176, R176, R20.reuse, -R180.reuse ;  /* 0x00000014b0b07223 */ /* 0x180fe200000108b4 */
[----:B------:R-:W-:Y:S01]  /*b980*/  FFMA.FTZ R177, R177, R20, -R180 ;  /* 0x00000014b1b17223 */ /* 0x000fe200000108b4 */
[----:B------:R-:W-:-:S02]  /*b990*/  FMUL.FTZ R180, R182, UR40 ;  /* 0x00000028b6b47c20 */ /* 0x000fc40008410000 */
[----:B------:R3:W4:Y:S08]  /*b9a0*/  MUFU.EX2 R169, R15 ;  /* 0x0000000f00a97308 */ /* 0x0007300000000800 */
[----:B------:R-:W-:Y:S01]  /*b9b0*/  MUFU.TANH R180, R180 ;  /* 0x000000b400b47308 */ /* 0x000fe20000002400 */
[----:B---3--:R-:W-:Y:S01]  /*b9c0*/  FMUL.FTZ R15, R162, UR40 ;  /* 0x00000028a20f7c20 */ /* 0x008fe20008410000 */
[----:B------:R-:W-:Y:S01]  /*b9d0*/  FMUL.FTZ R162, R163, UR40 ;  /* 0x00000028a3a27c20 */ /* 0x000fe20008410000 */
[----:B--2---:R-:W-:Y:S01]  /*b9e0*/  FFMA.FTZ R163, R181, R3, R152 ;  /* 0x00000003b5a37223 */ /* 0x004fe20000010098 */
[-C--:B------:R-:W-:Y:S01]  /*b9f0*/  FMUL.FTZ R24, R24, R181.reuse ;  /* 0x000000b518187220 */ /* 0x080fe20000410000 */
[-C--:B------:R-:W-:Y:S01]  /*ba00*/  FMUL.FTZ R25, R25, R181.reuse ;  /* 0x000000b519197220 */ /* 0x080fe20000410000 */
[-C--:B------:R-:W-:Y:S01]  /*ba10*/  FMUL.FTZ R28, R28, R181.reuse ;  /* 0x000000b51c1c7220 */ /* 0x080fe20000410000 */
[----:B------:R-:W-:Y:S01]  /*ba20*/  FMUL.FTZ R29, R29, R181 ;  /* 0x000000b51d1d7220 */ /* 0x000fe20000410000 */
[----:B------:R2:W-:Y:S01]  /*ba30*/  MUFU.TANH R3, R166 ;  /* 0x000000a600037308 */ /* 0x0005e20000002400 */
[C---:B----4-:R-:W-:Y:S01]  /*ba40*/  FADD.FTZ R163, R169.reuse, R163 ;  /* 0x000000a3a9a37221 */ /* 0x050fe20000010000 */
[----:B------:R-:W-:Y:S01]  /*ba50*/  F2FP.F16.F32.PACK_AB R152, R169, R152 ;  /* 0x00000098a998723e */ /* 0x000fe200000000ff */
[----:B------:R-:W-:-:S02]  /*ba60*/  @!P3 IMAD R169, R226, 0x40, R190 ;  /* 0x00000040e2a9b824 */ /* 0x000fc400078e02be */
[-C--:B------:R-:W-:Y:S01]  /*ba70*/  FMUL.FTZ R32, R32, R181.reuse ;  /* 0x000000b520207220 */ /* 0x080fe20000410000 */
[-C--:B------:R-:W-:Y:S01]  /*ba80*/  FMUL.FTZ R33, R33, R181.reuse ;  /* 0x000000b521217220 */ /* 0x080fe20000410000 */
[-C--:B------:R-:W-:Y:S01]  /*ba90*/  FMUL.FTZ R36, R36, R181.reuse ;  /* 0x000000b524247220 */ /* 0x080fe20000410000 */
[-C--:B------:R-:W-:Y:S01]  /*baa0*/  FMUL.FTZ R37, R37, R181.reuse ;  /* 0x000000b525257220 */ /* 0x080fe20000410000 */
[----:B------:R-:W3:Y:S01]  /*bab0*/  MUFU.TANH R15, R15 ;  /* 0x0000000f000f7308 */ /* 0x000ee20000002400 */
[----:B--2---:R-:W-:Y:S01]  /*bac0*/  FMUL.FTZ R166, R167, UR40 ;  /* 0x00000028a7a67c20 */ /* 0x004fe20008410000 */
[----:B------:R-:W-:Y:S02]  /*bad0*/  @!P1 VIADD R167, R218, 0x28c40 ;  /* 0x00028c40daa79836 */ /* 0x000fe40000000000 */
[-C--:B------:R-:W-:Y:S01]  /*bae0*/  FMUL.FTZ R40, R40, R181.reuse ;  /* 0x000000b528287220 */ /* 0x080fe20000410000 */
[-C--:B------:R-:W-:Y:S01]  /*baf0*/  FMUL.FTZ R41, R41, R181.reuse ;  /* 0x000000b529297220 */ /* 0x080fe20000410000 */
[-C--:B------:R-:W-:Y:S01]  /*bb00*/  FMUL.FTZ R44, R44, R181.reuse ;  /* 0x000000b52c2c7220 */ /* 0x080fe20000410000 */
[-C--:B------:R-:W-:Y:S01]  /*bb10*/  FMUL.FTZ R45, R45, R181.reuse ;  /* 0x000000b52d2d7220 */ /* 0x080fe20000410000 */
[----:B------:R-:W-:Y:S01]  /*bb20*/  @!P1 PRMT R167, RZ, 0x654, R167 ;  /* 0x00000654ffa79816 */ /* 0x000fe200000000a7 */
[----:B------:R-:W2:Y:S01]  /*bb30*/  MUFU.TANH R162, R162 ;  /* 0x000000a200a27308 */ /* 0x000ea20000002400 */
[-C--:B------:R-:W-:Y:S01]  /*bb40*/  FMUL.FTZ R48, R48, R181.reuse ;  /* 0x000000b530307220 */ /* 0x080fe20000410000 */
[-C--:B------:R-:W-:Y:S01]  /*bb50*/  FMUL.FTZ R49, R49, R181.reuse ;  /* 0x000000b531317220 */ /* 0x080fe20000410000 */
[----:B------:R4:W-:Y:S01]  /*bb60*/  @!P1 SYNCS.ARRIVE.TRANS64.RED.A1T0 RZ, [R167+URZ], RZ ;  /* 0x000000ffa7ff99a7 */ /* 0x0009e2000810043f */
[-C--:B------:R-:W-:Y:S01]  /*bb70*/  FMUL.FTZ R52, R52, R181.reuse ;  /* 0x000000b534347220 */ /* 0x080fe20000410000 */
[-C--:B------:R-:W-:Y:S01]  /*bb80*/  FMUL.FTZ R53, R53, R181.reuse ;  /* 0x000000b535357220 */ /* 0x080fe20000410000 */
[-C--:B------:R-:W-:Y:S01]  /*bb90*/  FMUL.FTZ R56, R56, R181.reuse ;  /* 0x000000b538387220 */ /* 0x080fe20000410000 */
[-C--:B------:R-:W-:Y:S01]  /*bba0*/  FMUL.FTZ R57, R57, R181.reuse ;  /* 0x000000b539397220 */ /* 0x080fe20000410000 */
[----:B------:R-:W5:Y:S01]  /*bbb0*/  MUFU.TANH R166, R166 ;  /* 0x000000a600a67308 */ /* 0x000f620000002400 */
[-C--:B------:R-:W-:Y:S01]  /*bbc0*/  FMUL.FTZ R60, R60, R181.reuse ;  /* 0x000000b53c3c7220 */ /* 0x080fe20000410000 */
[-C--:B------:R-:W-:Y:S01]  /*bbd0*/  FMUL.FTZ R61, R61, R181.reuse ;  /* 0x000000b53d3d7220 */ /* 0x080fe20000410000 */
[-C--:B------:R-:W-:Y:S01]  /*bbe0*/  FMUL.FTZ R64, R64, R181.reuse ;  /* 0x000000b540407220 */ /* 0x080fe20000410000 */
[-C--:B------:R-:W-:Y:S01]  /*bbf0*/  FMUL.FTZ R65, R65, R181.reuse ;  /* 0x000000b541417220 */ /* 0x080fe20000410000 */
[-C--:B------:R-:W-:Y:S01]  /*bc00*/  FMUL.FTZ R68, R68, R181.reuse ;  /* 0x000000b544447220 */ /* 0x080fe20000410000 */
[-C--:B------:R-:W-:Y:S01]  /*bc10*/  FMUL.FTZ R69, R69, R181.reuse ;  /* 0x000000b545457220 */ /* 0x080fe20000410000 */
[-C--:B------:R-:W-:Y:S01]  /*bc20*/  FMUL.FTZ R72, R72, R181.reuse ;  /* 0x000000b548487220 */ /* 0x080fe20000410000 */
[----:B----4-:R4:W0:Y:S01]  /*bc30*/  MUFU.TANH R167, R170 ;  /* 0x000000aa00a77308 */ /* 0x0108220000002400 */
        /* <DEDUP_REMOVED lines=8> */
[----:B----4-:R-:W-:Y:S01]  /*bcc0*/  FMUL.FTZ R170, R171, UR40 ;  /* 0x00000028abaa7c20 */ /* 0x010fe20008410000 */
[----:B------:R-:W-:Y:S01]  /*bcd0*/  @!P3 IMAD R171, R169, 0x4, R2 ;  /* 0x00000004a9abb824 */ /* 0x000fe200078e0202 */
        /* <DEDUP_REMOVED lines=13> */
[-C--:B------:R-:W-:Y:S01]  /*bdb0*/  FMUL.FTZ R105, R105, R181.reuse ;  /* 0x000000b569697220 */ /* 0x080fe20000410000 */
[-C--:B------:R-:W-:Y:S01]  /*bdc0*/  FMUL.FTZ R108, R108, R181.reuse ;  /* 0x000000b56c6c7220 */ /* 0x080fe20000410000 */
[----:B------:R-:W-:Y:S01]  /*bdd0*/  FMUL.FTZ R109, R109, R181 ;  /* 0x000000b56d6d7220 */ /* 0x000fe20000410000 */
[----:B---3--:R-:W-:Y:S01]  /*bde0*/  FMNMX.FTZ R169, R15, R169, !PT ;  /* 0x000000a90fa97209 */ /* 0x008fe20007810000 */
[-C--:B------:R-:W-:Y:S01]  /*bdf0*/  FMUL.FTZ R112, R112, R181.reuse ;  /* 0x000000b570707220 */ /* 0x080fe20000410000 */
[-C--:B------:R-:W-:Y:S01]  /*be00*/  FMUL.FTZ R113, R113, R181.reuse ;  /* 0x000000b571717220 */ /* 0x080fe20000410000 */
[----:B------:R-:W-:Y:S01]  /*be10*/  FMUL.FTZ R116, R116, R181 ;  /* 0x000000b574747220 */ /* 0x000fe20000410000 */
[----:B--2---:R-:W-:Y:S01]  /*be20*/  FMNMX.FTZ R169, R162, R169, !PT ;  /* 0x000000a9a2a97209 */ /* 0x004fe20007810000 */
[-C--:B------:R-:W-:Y:S01]  /*be30*/  FMUL.FTZ R117, R117, R181.reuse ;  /* 0x000000b575757220 */ /* 0x080fe20000410000 */
[-C--:B------:R-:W-:Y:S01]  /*be40*/  FMUL.FTZ R120, R120, R181.reuse ;  /* 0x000000b578787220 */ /* 0x080fe20000410000 */
[----:B------:R-:W-:Y:S01]  /*be50*/  FMUL.FTZ R121, R121, R181 ;  /* 0x000000b579797220 */ /* 0x000fe20000410000 */
[----:B------:R-:W-:Y:S01]  /*be60*/  FMNMX.FTZ R169, R3, R169, !PT ;  /* 0x000000a903a97209 */ /* 0x000fe20007810000 */
[-C--:B------:R-:W-:Y:S01]  /*be70*/  FMUL.FTZ R124, R124, R181.reuse ;  /* 0x000000b57c7c7220 */ /* 0x080fe20000410000 */
[-C--:B------:R-:W-:Y:S01]  /*be80*/  FMUL.FTZ R125, R125, R181.reuse ;  /* 0x000000b57d7d7220 */ /* 0x080fe20000410000 */
[----:B------:R-:W-:Y:S01]  /*be90*/  FMUL.FTZ R128, R128, R181 ;  /* 0x000000b580807220 */ /* 0x000fe20000410000 */
[----:B-----5:R-:W-:Y:S01]  /*bea0*/  FMNMX.FTZ R169, R166, R169, !PT ;  /* 0x000000a9a6a97209 */ /* 0x020fe20007810000 */
[-C--:B------:R-:W-:Y:S01]  /*beb0*/  FMUL.FTZ R129, R129, R181.reuse ;  /* 0x000000b581817220 */ /* 0x080fe20000410000 */
[-C--:B------:R-:W-:Y:S01]  /*bec0*/  FMUL.FTZ R132, R132, R181.reuse ;  /* 0x000000b584847220 */ /* 0x080fe20000410000 */
[----:B------:R-:W-:Y:S01]  /*bed0*/  FMUL.FTZ R133, R133, R181 ;  /* 0x000000b585857220 */ /* 0x000fe20000410000 */
[----:B0-----:R-:W-:Y:S01]  /*bee0*/  FMNMX.FTZ R169, R167, R169, !PT ;  /* 0x000000a9a7a97209 */ /* 0x001fe20007810000 */
        /* <DEDUP_REMOVED lines=8> */
[----:B------:R0:W-:Y:S01]  /*bf70*/  @!P3 STS [R171+0x28800], R181 ;  /* 0x028800b5ab00b388 */ /* 0x0001e20000000800 */
[----:B----4-:R-:W-:Y:S01]  /*bf80*/  FMNMX.FTZ R169, R170, R169, !PT ;  /* 0x000000a9aaa97209 */ /* 0x010fe20007810000 */
[----:B------:R-:W-:Y:S03]  /*bf90*/  MUFU.EX2 R14, R14 ;  /* 0x0000000e000e7308 */ /* 0x000fe60000000800 */
[----:B------:R-:W-:-:S04]  /*bfa0*/  FMNMX.FTZ R169, R174, R169, !PT ;  /* 0x000000a9aea97209 */ /* 0x000fc80007810000 */
[----:B------:R-:W-:Y:S01]  /*bfb0*/  FMNMX.FTZ R169, R175, R169, !PT ;  /* 0x000000a9afa97209 */ /* 0x000fe20007810000 */
[----:B0-----:R-:W-:Y:S01]  /*bfc0*/  FMUL.FTZ R181, R183, UR40 ;  /* 0x00000028b7b57c20 */ /* 0x001fe20008410000 */
[----:B------:R-:W-:Y:S02]  /*bfd0*/  MUFU.EX2 R153, R153 ;  /* 0x0000009900997308 */ /* 0x000fe40000000800 */
[----:B------:R-:W-:-:S04]  /*bfe0*/  FMNMX.FTZ R169, R178, R169, !PT ;  /* 0x000000a9b2a97209 */ /* 0x000fc80007810000 */
[----:B------:R-:W-:Y:S02]  /*bff0*/  FMNMX.FTZ R169, R179, R169, !PT ;  /* 0x000000a9b3a97209 */ /* 0x000fe40007810000 */
[----:B------:R-:W0:Y:S02]  /*c000*/  MUFU.TANH R181, R181 ;  /* 0x000000b500b57308 */ /* 0x000e240000002400 */
[----:B------:R-:W-:-:S06]  /*c010*/  FMNMX.FTZ R169, R180, R169, !PT ;  /* 0x000000a9b4a97209 */ /* 0x000fcc0007810000 */
        /* <DEDUP_REMOVED lines=13> */
[----:B0-----:R-:W-:-:S05]  /*c0f0*/  FMNMX.FTZ R169, R169, R182, !PT ;  /* 0x000000b6a9a97209 */ /* 0x001fca0007810000 */
[----:B------:R-:W-:Y:S02]  /*c100*/  FADD.FTZ R13, -R169, R13 ;  /* 0x0000000da90d7221 */ /* 0x000fe40000010100 */
[----:B------:R-:W-:Y:S02]  /*c110*/  MUFU.EX2 R173, R173 ;  /* 0x000000ad00ad7308 */ /* 0x000fe40000000800 */
[----:B------:R-:W-:-:S06]  /*c120*/  FMUL.FTZ R13, R13, R20 ;  /* 0x000000140d0d7220 */ /* 0x000fcc0000410000 */
[----:B------:R-:W-:Y:S08]  /*c130*/  MUFU.EX2 R176, R176 ;  /* 0x000000b000b07308 */ /* 0x000ff00000000800 */
[----:B------:R-:W0:Y:S02]  /*c140*/  MUFU.EX2 R13, R13 ;  /* 0x0000000d000d7308 */ /* 0x000e240000000800 */
        /* <DEDUP_REMOVED lines=10> */
[-C--:B0-----:R-:W-:Y:S01]  /*c1f0*/  FMUL.FTZ R171, R169, R20.reuse ;  /* 0x00000014a9ab7220 */ /* 0x081fe20000410000 */
[-C--:B------:R-:W-:Y:S01]  /*c200*/  FMUL.FTZ R43, R43, R13.reuse ;  /* 0x0000000d2b2b7220 */ /* 0x080fe20000410000 */
[-C--:B------:R-:W-:Y:S01]  /*c210*/  FMUL.FTZ R46, R46, R13.reuse ;  /* 0x0000000d2e2e7220 */ /* 0x080fe20000410000 */
        /* <DEDUP_REMOVED lines=18> */
[----:B------:R-:W-:Y:S01]  /*c340*/  FFMA.FTZ R171, R181, R20, -R171 ;  /* 0x00000014b5ab7223 */ /* 0x000fe200000108ab */
[-C--:B------:R-:W-:Y:S01]  /*c350*/  FMUL.FTZ R50, R50, R13.reuse ;  /* 0x0000000d32327220 */ /* 0x080fe20000410000 */
[-C--:B------:R-:W-:Y:S01]  /*c360*/  FMUL.FTZ R51, R51, R13.reuse ;  /* 0x0000000d33337220 */ /* 0x080fe20000410000 */
[-C--:B------:R-:W-:Y:S01]  /*c370*/  FMUL.FTZ R54, R54, R13.reuse ;  /* 0x0000000d36367220 */ /* 0x080fe20000410000 */
[----:B------:R-:W3:Y:S01]  /*c380*/  MUFU.EX2 R155, R155 ;  /* 0x0000009b009b7308 */ /* 0x000ee20000000800 */
[----:B0-----:R-:W-:Y:S01]  /*c390*/  FADD.FTZ R154, R14, R163 ;  /* 0x000000a30e9a7221 */ /* 0x001fe20000010000 */
        /* <DEDUP_REMOVED lines=13> */
[-C--:B------:R-:W-:Y:S01]  /*c470*/  FMUL.FTZ R78, R78, R13.reuse ;  /* 0x0000000d4e4e7220 */ /* 0x080fe20000410000 */
[----:B------:R-:W2:Y:S01]  /*c480*/  MUFU.EX2 R159, R159 ;  /* 0x0000009f009f7308 */ /* 0x000ea20000000800 */
[----:B0-----:R-:W-:Y:S01]  /*c490*/  FADD.FTZ R158, R153, R154 ;  /* 0x0000009a999e7221 */ /* 0x001fe20000010000 */
[----:B---3--:R-:W-:Y:S01]  /*c4a0*/  FADD.FTZ R10, R155, R10 ;  /* 0x0000000a9b0a7221 */ /* 0x008fe20000010000 */
[----:B------:R-:W-:Y:S01]  /*c4b0*/  F2FP.F16.F32.PACK_AB R154, R153, R14 ;  /* 0x0000000e999a723e */ /* 0x000fe200000000ff */
[----:B------:R-:W-:Y:S01]  /*c4c0*/  FMUL.FTZ R79, R79, R13 ;  /* 0x0000000d4f4f7220 */ /* 0x000fe20000410000 */
[----:B------:R-:W-:Y:S01]  /*c4d0*/  FADD.FTZ R158, R156, R158 ;  /* 0x0000009e9c9e7221 */ /* 0x000fe20000010000 */
[----:B------:R-:W-:Y:S01]  /*c4e0*/  F2FP.F16.F32.PACK_AB R153, R155, R177 ;  /* 0x000000b19b99723e */ /* 0x000fe200000000ff */
[-C--:B------:R-:W-:Y:S01]  /*c4f0*/  FMUL.FTZ R82, R82, R13.reuse ;  /* 0x0000000d52527220 */ /* 0x080fe20000410000 */
[----:B------:R-:W0:Y:S01]  /*c500*/  MUFU.EX2 R15, R15 ;  /* 0x0000000f000f7308 */ /* 0x000e220000000800 */
[----:B------:R-:W-:Y:S01]  /*c510*/  FADD.FTZ R158, R157, R158 ;  /* 0x0000009e9d9e7221 */ /* 0x000fe20000010000 */
[----:B----4-:R-:W-:Y:S01]  /*c520*/  FADD.FTZ R10, R181, R10 ;  /* 0x0000000ab50a7221 */ /* 0x010fe20000010000 */
[----:B------:R-:W-:Y:S01]  /*c530*/  F2FP.F16.F32.PACK_AB R156, R157, R156 ;  /* 0x0000009c9d9c723e */ /* 0x000fe200000000ff */
[-C--:B------:R-:W-:Y:S01]  /*c540*/  FMUL.FTZ R83, R83, R13.reuse ;  /* 0x0000000d53537220 */ /* 0x080fe20000410000 */
[----:B------:R-:W-:Y:S01]  /*c550*/  FADD.FTZ R158, R160, R158 ;  /* 0x0000009ea09e7221 */ /* 0x000fe20000010000 */
[-C--:B------:R-:W-:Y:S01]  /*c560*/  FMUL.FTZ R86, R86, R13.reuse ;  /* 0x0000000d56567220 */ /* 0x080fe20000410000 */
[----:B------:R-:W-:Y:S01]  /*c570*/  FMUL.FTZ R87, R87, R13 ;  /* 0x0000000d57577220 */ /* 0x000fe20000410000 */
[----:B------:R3:W4:Y:S01]  /*c580*/  MUFU.EX2 R163, R162 ;  /* 0x000000a200a37308 */ /* 0x0007220000000800 */
[C---:B--2---:R-:W-:Y:S01]  /*c590*/  FADD.FTZ R10, R159.reuse, R10 ;  /* 0x0000000a9f0a7221 */ /* 0x044fe20000010000 */
[----:B------:R-:W-:Y:S01]  /*c5a0*/  F2FP.F16.F32.PACK_AB R155, R159, R181 ;  /* 0x000000b59f9b723e */ /* 0x000fe200000000ff */
[----:B------:R-:W-:Y:S01]  /*c5b0*/  BAR.SYNC.DEFER_BLOCKING 0xf, 0x100 ;  /* 0x03c4000000007b1d */ /* 0x000fe20000010000 */
[-C--:B------:R-:W-:Y:S01]  /*c5c0*/  FMUL.FTZ R90, R90, R13.reuse ;  /* 0x0000000d5a5a7220 */ /* 0x080fe20000410000 */
[-C--:B------:R-:W-:Y:S01]  /*c5d0*/  FMUL.FTZ R91, R91, R13.reuse ;  /* 0x0000000d5b5b7220 */ /* 0x080fe20000410000 */
[-C--:B------:R-:W-:Y:S01]  /*c5e0*/  FMUL.FTZ R94, R94, R13.reuse ;  /* 0x0000000d5e5e7220 */ /* 0x080fe20000410000 */
[-C--:B------:R-:W-:Y:S01]  /*c5f0*/  FMUL.FTZ R95, R95, R13.reuse ;  /* 0x0000000d5f5f7220 */ /* 0x080fe20000410000 */
[-C--:B------:R-:W-:Y:S01]  /*c600*/  FMUL.FTZ R98, R98, R13.reuse ;  /* 0x0000000d62627220 */ /* 0x080fe20000410000 */
[----:B------:R-:W2:Y:S01]  /*c610*/  MUFU.EX2 R182, R182 ;  /* 0x000000b600b67308 */ /* 0x000ea20000000800 */
[----:B0-----:R-:W-:Y:S01]  /*c620*/  FADD.FTZ R10, R15, R10 ;  /* 0x0000000a0f0a7221 */ /* 0x001fe20000010000 */
[----:B---3--:R-:W-:Y:S01]  /*c630*/  F2FP.F16.F32.PACK_AB R162, R230, R168 ;  /* 0x000000a8e6a2723e */ /* 0x008fe200000000ff */
[-C--:B------:R-:W-:Y:S01]  /*c640*/  FMUL.FTZ R99, R99, R13.reuse ;  /* 0x0000000d63637220 */ /* 0x080fe20000410000 */
[-C--:B------:R-:W-:Y:S01]  /*c650*/  FMUL.FTZ R102, R102, R13.reuse ;  /* 0x0000000d66667220 */ /* 0x080fe20000410000 */
[-C--:B------:R-:W-:Y:S01]  /*c660*/  FMUL.FTZ R103, R103, R13.reuse ;  /* 0x0000000d67677220 */ /* 0x080fe20000410000 */
[-C--:B------:R-:W-:Y:S01]  /*c670*/  FMUL.FTZ R106, R106, R13.reuse ;  /* 0x0000000d6a6a7220 */ /* 0x080fe20000410000 */
[----:B------:R-:W-:Y:S01]  /*c680*/  FMUL.FTZ R107, R107, R13 ;  /* 0x0000000d6b6b7220 */ /* 0x000fe20000410000 */
[----:B------:R0:W3:Y:S01]  /*c690*/  MUFU.EX2 R14, R3 ;  /* 0x00000003000e7308 */ /* 0x0000e20000000800 */
[C---:B----4-:R-:W-:Y:S01]  /*c6a0*/  FADD.FTZ R10, R163.reuse, R10 ;  /* 0x0000000aa30a7221 */ /* 0x050fe20000010000 */
[----:B------:R-:W-:Y:S01]  /*c6b0*/  F2FP.F16.F32.PACK_AB R157, R163, R15 ;  /* 0x0000000fa39d723e */ /* 0x000fe200000000ff */
[-C--:B------:R-:W-:Y:S01]  /*c6c0*/  FMUL.FTZ R110, R110, R13.reuse ;  /* 0x0000000d6e6e7220 */ /* 0x080fe20000410000 */
[-C--:B------:R-:W-:Y:S01]  /*c6d0*/  FMUL.FTZ R111, R111, R13.reuse ;  /* 0x0000000d6f6f7220 */ /* 0x080fe20000410000 */
[-C--:B------:R-:W-:Y:S01]  /*c6e0*/  FMUL.FTZ R114, R114, R13.reuse ;  /* 0x0000000d72727220 */ /* 0x080fe20000410000 */
[-C--:B------:R-:W-:Y:S01]  /*c6f0*/  FMUL.FTZ R115, R115, R13.reuse ;  /* 0x0000000d73737220 */ /* 0x080fe20000410000 */
[-C--:B------:R-:W-:Y:S01]  /*c700*/  FMUL.FTZ R118, R118, R13.reuse ;  /* 0x0000000d76767220 */ /* 0x080fe20000410000 */
[----:B------:R-:W-:Y:S01]  /*c710*/  MUFU.EX2 R170, R170 ;  /* 0x000000aa00aa7308 */ /* 0x000fe20000000800 */
[C---:B0-----:R-:W-:Y:S01]  /*c720*/  FADD.FTZ R3, R161.reuse, R158 ;  /* 0x0000009ea1037221 */ /* 0x041fe20000010000 */
[----:B------:R-:W-:Y:S01]  /*c730*/  F2FP.F16.F32.PACK_AB R158, R161, R160 ;  /* 0x000000a0a19e723e */ /* 0x000fe200000000ff */
[----:B--2---:R-:W-:Y:S01]  /*c740*/  FADD.FTZ R10, R182, R10 ;  /* 0x0000000ab60a7221 */ /* 0x004fe20000010000 */
[----:B------:R-:W-:Y:S01]  /*c750*/  F2FP.F16.F32.PACK_AB R160, R165, R164 ;  /* 0x000000a4a5a0723e */ /* 0x000fe200000000ff */
[----:B------:R-:W-:Y:S01]  /*c760*/  FADD.FTZ R3, R164, R3 ;  /* 0x00000003a4037221 */ /* 0x000fe20000010000 */
[----:B------:R-:W-:Y:S01]  /*c770*/  F2FP.F16.F32.PACK_AB R164, R173, R172 ;  /* 0x000000acada4723e */ /* 0x000fe200000000ff */
[----:B------:R0:W-:Y:S01]  /*c780*/  STSM.16.M88.4 [R194+0x26800], R152 ;  /* 0x02680098c2007844 */ /* 0x0001e20000000200 */
[----:B------:R-:W2:Y:S01]  /*c790*/  MUFU.EX2 R161, R167 ;  /* 0x000000a700a17308 */ /* 0x000ea20000000800 */
[C---:B---3--:R-:W-:Y:S01]  /*c7a0*/  FADD.FTZ R10, R14.reuse, R10 ;  /* 0x0000000a0e0a7221 */ /* 0x048fe20000010000 */
[----:B------:R-:W-:Y:S01]  /*c7b0*/  FADD.FTZ R3, R165, R3 ;  /* 0x00000003a5037221 */ /* 0x000fe20000010000 */
[----:B------:R-:W-:Y:S01]  /*c7c0*/  F2FP.F16.F32.PACK_AB R159, R14, R182 ;  /* 0x000000b60e9f723e */ /* 0x000fe200000000ff */
[-C--:B------:R-:W-:Y:S01]  /*c7d0*/  FMUL.FTZ R119, R119, R13.reuse ;  /* 0x0000000d77777220 */ /* 0x080fe20000410000 */
[-C--:B------:R-:W-:Y:S01]  /*c7e0*/  FMUL.FTZ R122, R122, R13.reuse ;  /* 0x0000000d7a7a7220 */ /* 0x080fe20000410000 */
[----:B------:R-:W-:Y:S01]  /*c7f0*/  FADD.FTZ R3, R168, R3 ;  /* 0x00000003a8037221 */ /* 0x000fe20000010000 */
[-C--:B------:R-:W-:Y:S01]  /*c800*/  FMUL.FTZ R123, R123, R13.reuse ;  /* 0x0000000d7b7b7220 */ /* 0x080fe20000410000 */
[----:B------:R-:W3:Y:S01]  /*c810*/  MUFU.EX2 R174, R174 ;  /* 0x000000ae00ae7308 */ /* 0x000ee20000000800 */
[----:B------:R0:W-:Y:S01]  /*c820*/  STSM.16.M88.4 [R197], R156 ;  /* 0x0000009cc5007844 */ /* 0x0001e20000000200 */
[----:B------:R-:W-:Y:S01]  /*c830*/  FADD.FTZ R3, R230, R3 ;  /* 0x00000003e6037221 */ /* 0x000fe20000010000 */
[-C--:B------:R-:W-:Y:S01]  /*c840*/  FMUL.FTZ R126, R126, R13.reuse ;  /* 0x0000000d7e7e7220 */ /* 0x080fe20000410000 */
[-C--:B------:R-:W-:Y:S01]  /*c850*/  FMUL.FTZ R127, R127, R13.reuse ;  /* 0x0000000d7f7f7220 */ /* 0x080fe20000410000 */
[-C--:B------:R-:W-:Y:S01]  /*c860*/  FMUL.FTZ R130, R130, R13.reuse ;  /* 0x0000000d82827220 */ /* 0x080fe20000410000 */
[----:B------:R-:W-:Y:S01]  /*c870*/  FADD.FTZ R3, R172, R3 ;  /* 0x00000003ac037221 */ /* 0x000fe20000010000 */
[----:B------:R-:W-:Y:S01]  /*c880*/  FMUL.FTZ R131, R131, R13 ;  /* 0x0000000d83837220 */ /* 0x000fe20000410000 */
[----:B------:R-:W4:Y:S01]  /*c890*/  MUFU.EX2 R175, R175 ;  /* 0x000000af00af7308 */ /* 0x000f220000000800 */
[----:B--2---:R-:W-:Y:S01]  /*c8a0*/  FADD.FTZ R10, R161, R10 ;  /* 0x0000000aa10a7221 */ /* 0x004fe20000010000 */
[----:B------:R-:W-:Y:S01]  /*c8b0*/  FADD.FTZ R3, R173, R3 ;  /* 0x00000003ad037221 */ /* 0x000fe20000010000 */
[----:B------:R-:W-:Y:S01]  /*c8c0*/  F2FP.F16.F32.PACK_AB R161, R170, R161 ;  /* 0x000000a1aaa1723e */ /* 0x000fe200000000ff */
[-C--:B------:R-:W-:Y:S01]  /*c8d0*/  FMUL.FTZ R134, R134, R13.reuse ;  /* 0x0000000d86867220 */ /* 0x080fe20000410000 */
[----:B------:R-:W-:Y:S01]  /*c8e0*/  FADD.FTZ R10, R170, R10 ;  /* 0x0000000aaa0a7221 */ /* 0x000fe20000010000 */
[----:B------:R-:W-:Y:S01]  /*c8f0*/  FADD.FTZ R3, R176, R3 ;  /* 0x00000003b0037221 */ /* 0x000fe20000010000 */
[-C--:B------:R-:W-:Y:S01]  /*c900*/  FMUL.FTZ R135, R135, R13.reuse ;  /* 0x0000000d87877220 */ /* 0x080fe20000410000 */
[----:B------:R-:W2:Y:S01]  /*c910*/  MUFU.EX2 R165, R178 ;  /* 0x000000b200a57308 */ /* 0x000ea20000000800 */
[----:B---3--:R-:W-:Y:S01]  /*c920*/  FADD.FTZ R10, R174, R10 ;  /* 0x0000000aae0a7221 */ /* 0x008fe20000010000 */
[C---:B------:R-:W-:Y:S01]  /*c930*/  FADD.FTZ R3, R166.reuse, R3 ;  /* 0x00000003a6037221 */ /* 0x040fe20000010000 */
[----:B------:R-:W-:Y:S01]  /*c940*/  F2FP.F16.F32.PACK_AB R166, R166, R176 ;  /* 0x000000b0a6a6723e */ /* 0x000fe200000000ff */
[-C--:B------:R-:W-:Y:S01]  /*c950*/  FMUL.FTZ R138, R138, R13.reuse ;  /* 0x0000000d8a8a7220 */ /* 0x080fe20000410000 */
[-C--:B------:R-:W-:Y:S01]  /*c960*/  FMUL.FTZ R139, R139, R13.reuse ;  /* 0x0000000d8b8b7220 */ /* 0x080fe20000410000 */
[-C--:B------:R-:W-:Y:S01]  /*c970*/  FMUL.FTZ R142, R142, R13.reuse ;  /* 0x0000000d8e8e7220 */ /* 0x080fe20000410000 */
[-C--:B------:R-:W-:Y:S01]  /*c980*/  FMUL.FTZ R143, R143, R13.reuse ;  /* 0x0000000d8f8f7220 */ /* 0x080fe20000410000 */
[----:B------:R-:W3:Y:S01]  /*c990*/  MUFU.EX2 R179, R179 ;  /* 0x000000b300b37308 */ /* 0x000ee20000000800 */
[C---:B----4-:R-:W-:Y:S01]  /*c9a0*/  FADD.FTZ R10, R175.reuse, R10 ;  /* 0x0000000aaf0a7221 */ /* 0x050fe20000010000 */
[----:B------:R-:W-:Y:S01]  /*c9b0*/  F2FP.F16.F32.PACK_AB R163, R175, R174 ;  /* 0x000000aeafa3723e */ /* 0x000fe200000000ff */
[-C--:B------:R-:W-:Y:S01]  /*c9c0*/  FMUL.FTZ R146, R146, R13.reuse ;  /* 0x0000000d92927220 */ /* 0x080fe20000410000 */
[-C--:B------:R-:W-:Y:S01]  /*c9d0*/  FMUL.FTZ R147, R147, R13.reuse ;  /* 0x0000000d93937220 */ /* 0x080fe20000410000 */
[-C--:B------:R-:W-:Y:S01]  /*c9e0*/  FMUL.FTZ R150, R150, R13.reuse ;  /* 0x0000000d96967220 */ /* 0x080fe20000410000 */
[----:B------:R-:W-:Y:S01]  /*c9f0*/  FMUL.FTZ R151, R151, R13 ;  /* 0x0000000d97977220 */ /* 0x000fe20000410000 */
[----:B------:R0:W-:Y:S01]  /*ca00*/  STSM.16.M88.4 [R195], R160 ;  /* 0x000000a0c3007844 */ /* 0x0001e20000000200 */
[----:B------:R-:W4:Y:S01]  /*ca10*/  MUFU.EX2 R167, R180 ;  /* 0x000000b400a77308 */ /* 0x000f220000000800 */
[----:B--2---:R-:W-:-:S07]  /*ca20*/  FADD.FTZ R10, R165, R10 ;  /* 0x0000000aa50a7221 */ /* 0x004fce0000010000 */
[----:B------:R-:W2:Y:S01]  /*ca30*/  MUFU.EX2 R171, R171 ;  /* 0x000000ab00ab7308 */ /* 0x000ea20000000800 */
[C---:B---3--:R-:W-:Y:S01]  /*ca40*/  FADD.FTZ R10, R179.reuse, R10 ;  /* 0x0000000ab30a7221 */ /* 0x048fe20000010000 */
[----:B------:R-:W-:-:S03]  /*ca50*/  F2FP.F16.F32.PACK_AB R165, R179, R165 ;  /* 0x000000a5b3a5723e */ /* 0x000fc600000000ff */
[----:B----4-:R-:W-:Y:S01]  /*ca60*/  FADD.FTZ R10, R167, R10 ;  /* 0x0000000aa70a7221 */ /* 0x010fe20000010000 */
[----:B--2---:R-:W-:-:S03]  /*ca70*/  F2FP.F16.F32.PACK_AB R167, R171, R167 ;  /* 0x000000a7aba7723e */ /* 0x004fc600000000ff */
[----:B------:R-:W-:Y:S02]  /*ca80*/  FADD.FTZ R10, R171, R10 ;  /* 0x0000000aab0a7221 */ /* 0x000fe40000010000 */
[----:B------:R0:W-:Y:S01]  /*ca90*/  STSM.16.M88.4 [R196], R164 ;  /* 0x000000a4c4007844 */ /* 0x0001e20000000200 */
[----:B------:R-:W-:Y:S05]  /*caa0*/  @!P0 BRA `(.L_x_3742) ;  /* 0x0000000000048947 */ /* 0x000fea0003800000 */
[----:B------:R-:W-:Y:S01]  /*cab0*/  BPT.TRAP 0x1 ;  /* 0x000000040000795c */ /* 0x000fe20000300000 */
.L_x_3742:
[----:B------:R2:W3:Y:S01]  /*cac0*/  SYNCS.PHASECHK.TRANS64.TRYWAIT P3, [R218+URZ+0x28c50], R12 ;  /* 0x028c500cda0075a7 */ /* 0x0004e2000806017f */
[----:B------:R-:W-:Y:S05]  /*cad0*/  @!P0 BRA `(.L_x_3743) ;  /* 0x0000000000048947 */ /* 0x000fea0003800000 */
[----:B------:R-:W-:Y:S01]  /*cae0*/  BPT.TRAP 0x1 ;  /* 0x000000040000795c */ /* 0x000fe20000300000 */
.L_x_3743:
[----:B------:R-:W-:Y:S04]  /*caf0*/  BSSY B1, `(.L_x_3744) ;  /* 0x0000004000017945 */ /* 0x000fe80003800000 */
[----:B---3--:R-:W-:Y:S05]  /*cb00*/  @P3 BRA `(.L_x_3745) ;  /* 0x0000000000083947 */ /* 0x008fea0003800000 */
[----:B------:R-:W3:Y:S02]  /*cb10*/  SYNCS.PHASECHK.TRANS64.TRYWAIT P3, [R218+URZ+0x28c50], R12 ;  /* 0x028c500cda0075a7 */ /* 0x000ee4000806017f */
[----:B---3--:R-:W-:Y:S05]  /*cb20*/  @!P3 BRA `(.L_x_3746) ;  /* 0x000000ec00a0b947 */ /* 0x008fea0003800000 */
.L_x_3745:
[----:B------:R-:W-:Y:S05]  /*cb30*/  BSYNC B1 ;  /* 0x0000000000017941 */ /* 0x000fea0003800000 */
.L_x_3744:
[----:B-123--:R-:W-:Y:S01]  /*cb40*/  IMAD R12, R18, 0x1000, R11 ;  /* 0x00001000120c7824 */ /* 0x00efe200078e020b */
[----:B------:R-:W-:Y:S01]  /*cb50*/  WARPGROUP.ARRIVE ;  /* 0x00000000000079c5 */ /* 0x000fe20000000000 */
[----:B------:R-:W-:Y:S02]  /*cb60*/  IMAD.MOV.U32 R13, RZ, RZ, 0x40000040 ;  /* 0x40000040ff0d7424 */ /* 0x000fe400078e00ff */
[C---:B------:R-:W-:Y:S01]  /*cb70*/  VIADD R14, R12.reuse, 0x80 ;  /* 0x000000800c0e7836 */ /* 0x040fe20000000000 */
[----:B------:R-:W-:Y:S01]  /*cb80*/  R2UR UR6, R12 ;  /* 0x000000000c0672ca */ /* 0x000fe200000e0000 */
[----:B------:R-:W-:Y:S01]  /*cb90*/  IMAD.MOV.U32 R15, RZ, RZ, 0x40000040 ;  /* 0x40000040ff0f7424 */ /* 0x000fe200078e00ff */
[----:B------:R-:W-:Y:S01]  /*cba0*/  R2UR UR7, R13 ;  /* 0x000000000d0772ca */ /* 0x000fe200000e0000 */
[----:B------:R-:W-:Y:S02]  /*cbb0*/  IMAD.MOV.U32 R13, RZ, RZ, 0x40000040 ;  /* 0x40000040ff0d7424 */ /* 0x000fe400078e00ff */
[----:B------:R-:W-:-:S02]  /*cbc0*/  @!P1 VIADD R218, R218, 0x28c60 ;  /* 0x00028c60dada9836 */ /* 0x000fc40000000000 */
[----:B------:R-:W-:Y:S02]  /*cbd0*/  IMAD.MOV.U32 R227, RZ, RZ, R21 ;  /* 0x000000ffffe37224 */ /* 0x000fe400078e0015 */
[----:B------:R-:W-:Y:S01]  /*cbe0*/  IMAD.MOV.U32 R226, RZ, RZ, R18 ;  /* 0x000000ffffe27224 */ /* 0x000fe200078e0012 */
[----:B------:R-:W-:-:S05]  /*cbf0*/  @!P1 PRMT R218, RZ, 0x654, R218 ;  /* 0x00000654ffda9816 */ /* 0x000fca00000000da */
[----:B------:R-:W-:Y:S01]  /*cc00*/  HGMMA.64x256x16.F32 R24, R152, gdesc[UR4].tnspB, R24, gsb0 ;  /* 0x43e0000498187df0 */ /* 0x000fe20008000818 */
[----:B------:R-:W-:Y:S01]  /*cc10*/  R2UR UR6, R14 ;  /* 0x000000000e0672ca */ /* 0x000fe200000e0000 */
[C---:B------:R-:W-:Y:S01]  /*cc20*/  VIADD R14, R12.reuse, 0x100 ;  /* 0x000001000c0e7836 */ /* 0x040fe20000000000 */
[----:B------:R-:W-:Y:S01]  /*cc30*/  R2UR UR7, R15 ;  /* 0x000000000f0772ca */ /* 0x000fe200000e0000 */
[----:B------:R-:W-:Y:S02]  /*cc40*/  IMAD.MOV.U32 R15, RZ, RZ, 0x40000040 ;  /* 0x40000040ff0f7424 */ /* 0x000fe400078e00ff */
[----:B------:R-:W-:Y:S01]  /*cc50*/  VIADD R12, R12, 0x180 ;  /* 0x000001800c0c7836 */ /* 0x000fe20000000000 */
[----:B------:R-:W-:Y:S02]  /*cc60*/  WARPGROUP.DEPBAR.LE gsb0, 0x0 ;  /* 0x00008000000079c5 */ /* 0x000fe40000010000 */
[----:B------:R-:W-:-:S15]  /*cc70*/  WARPGROUP.ARRIVE ;  /* 0x00000000000079c5 */ /* 0x000fde0000000000 */
[----:B------:R-:W-:-:S04]  /*cc80*/  NOP ;  /* 0x0000000000007918 */ /* 0x000fc80000000000 */
[----:B------:R-:W-:Y:S01]  /*cc90*/  HGMMA.64x256x16.F32 R24, R156, gdesc[UR4].tnspB, R24, gsb0 ;  /* 0x43e000049c187df0 */ /* 0x000fe20008000818 */
[----:B------:R-:W-:Y:S02]  /*cca0*/  R2UR UR6, R14 ;  /* 0x000000000e0672ca */ /* 0x000fe400000e0000 */
[----:B------:R-:W-:Y:S01]  /*ccb0*/  R2UR UR7, R15 ;  /* 0x000000000f0772ca */ /* 0x000fe200000e0000 */
[----:B------:R-:W-:Y:S02]  /*ccc0*/  WARPGROUP.DEPBAR.LE gsb0, 0x0 ;  /* 0x00008000000079c5 */ /* 0x000fe40000010000 */
[----:B------:R-:W-:-:S15]  /*ccd0*/  WARPGROUP.ARRIVE ;  /* 0x00000000000079c5 */ /* 0x000fde0000000000 */
[----:B------:R-:W-:-:S07]  /*cce0*/  NOP ;  /* 0x0000000000007918 */ /* 0x000fce0000000000 */
[----:B------:R-:W-:Y:S01]  /*ccf0*/  HGMMA.64x256x16.F32 R24, R160, gdesc[UR4].tnspB, R24, gsb0 ;  /* 0x43e00004a0187df0 */ /* 0x000fe20008000818 */
[----:B------:R-:W-:Y:S02]  /*cd00*/  R2UR UR6, R12 ;  /* 0x000000000c0672ca */ /* 0x000fe400000e0000 */
[----:B------:R-:W-:Y:S01]  /*cd10*/  R2UR UR7, R13 ;  /* 0x000000000d0772ca */ /* 0x000fe200000e0000 */
[----:B------:R-:W-:Y:S01]  /*cd20*/  IMAD.MOV.U32 R13, RZ, RZ, R169 ;  /* 0x000000ffff0d7224 */ /* 0x000fe200078e00a9 */
[----:B------:R-:W-:Y:S02]  /*cd30*/  WARPGROUP.DEPBAR.LE gsb0, 0x0 ;  /* 0x00008000000079c5 */ /* 0x000fe40000010000 */
[----:B------:R-:W-:-:S15]  /*cd40*/  WARPGROUP.ARRIVE ;  /* 0x00000000000079c5 */ /* 0x000fde0000000000 */
[----:B------:R-:W-:-:S06]  /*cd50*/  NOP ;  /* 0x0000000000007918 */ /* 0x000fcc0000000000 */
        /* <DEDUP_REMOVED lines=10> */
[----:B------:R2:W-:Y:S01]  /*ce00*/  @!P1 SYNCS.ARRIVE.TRANS64.RED.A1T0 RZ, [R218+URZ], RZ ;  /* 0x000000ffdaff99a7 */ /* 0x0005e2000810043f */
[----:B------:R-:W-:Y:S05]  /*ce10*/  @P2 BRA `(.L_x_3747) ;  /* 0xffffffe000782947 */ /* 0x000fea000383ffff */
.L_x_3736:
[----:B------:R-:W-:Y:S05]  /*ce20*/  BSYNC B0 ;  /* 0x0000000000007941 */ /* 0x000fea0003800000 */
.L_x_3735:
[----:B------:R-:W3:Y:S01]  /*ce30*/  SHFL.BFLY PT, R0, R3, 0x2, 0x1f ;  /* 0x0c401f0003007f89 */ /* 0x000ee200000e0000 */
[----:B------:R-:W-:Y:S02]  /*ce40*/  IMAD.MOV.U32 R4, RZ, RZ, RZ ;  /* 0x000000ffff047224 */ /* 0x000fe400078e00ff */
[----:B------:R-:W-:Y:S01]  /*ce50*/  VIADD R209, R209, 0x1 ;  /* 0x00000001d1d17836 */ /* 0x000fe20000000000 */
[----:B------:R-:W-:Y:S08]  /*ce60*/  BAR.ARV 0x8, 0x100 ;  /* 0x0204000000007b1d */ /* 0x000ff00000002000 */
[----:B------:R-:W-:Y:S01]  /*ce70*/  BAR.SYNC.DEFER_BLOCKING 0xf, 0x100 ;  /* 0x03c4000000007b1d */ /* 0x000fe20000010000 */
[----:B---3--:R-:W-:-:S05]  /*ce80*/  FADD.FTZ R0, R0, R3 ;  /* 0x0000000300007221 */ /* 0x008fca0000010000 */
[----:B------:R-:W3:Y:S02]  /*ce90*/  SHFL.BFLY PT, R3, R0, 0x1, 0x1f ;  /* 0x0c201f0000037f89 */ /* 0x000ee400000e0000 */
[----:B---3--:R-:W-:-:S05]  /*cea0*/  FADD.FTZ R3, R0, R3 ;  /* 0x0000000300037221 */ /* 0x008fca0000010000 */
[----:B------:R-:W-:-:S13]  /*ceb0*/  FSETP.NE.FTZ.AND P0, PT, R3, RZ, PT ;  /* 0x000000ff0300720b */ /* 0x000fda0003f15000 */
[----:B------:R-:W3:Y:S01]  /*cec0*/  @P0 MUFU.LG2 R0, R3 ;  /* 0x0000000300000308 */ /* 0x000ee20000000c00 */
[----:B------:R-:W-:-:S07]  /*ced0*/  @P0 FMUL.FTZ R5, R20, 0.69314718246459960938 ;  /* 0x3f31721814050820 */ /* 0x000fce0000410000 */
[----:B------:R4:W5:Y:S01]  /*cee0*/  @P0 MUFU.RCP R4, R3 ;  /* 0x0000000300040308 */ /* 0x0009620000001000 */
[----:B---3--:R-:W-:Y:S01]  /*cef0*/  @P0 FMUL.FTZ R0, R0, 0.69314718246459960938 ;  /* 0x3f31721800000820 */ /* 0x008fe20000410000 */
[----:B----4-:R-:W-:-:S03]  /*cf00*/  IMAD.MOV.U32 R3, RZ, RZ, -0x800000 ;  /* 0xff800000ff037424 */ /* 0x010fc600078e00ff */
[----:B------:R-:W-:Y:S02]  /*cf10*/  @P0 FFMA.FTZ R3, R5, R21, R0 ;  /* 0x0000001505030223 */ /* 0x000fe40000010000 */
[----:B------:R-:W3:Y:S01]  /*cf20*/  SHFL.BFLY PT, R0, R10, 0x2, 0x1f ;  /* 0x0c401f000a007f89 */ /* 0x000ee200000e0000 */
[-C--:B-----5:R-:W-:Y:S01]  /*cf30*/  FMUL.FTZ R24, R24, R4.reuse ;  /* 0x0000000418187220 */ /* 0x0a0fe20000410000 */
        /* <DEDUP_REMOVED lines=21> */
[----:B---3--:R-:W-:Y:S01]  /*d090*/  FADD.FTZ R0, R0, R10 ;  /* 0x0000000a00007221 */ /* 0x008fe20000010000 */
[-C--:B------:R-:W-:Y:S01]  /*d0a0*/  FMUL.FTZ R68, R68, R4.reuse ;  /* 0x0000000444447220 */ /* 0x080fe20000410000 */
[-C--:B------:R-:W-:Y:S01]  /*d0b0*/  FMUL.FTZ R69, R69, R4.reuse ;  /* 0x0000000445457220 */ /* 0x080fe20000410000 */
[-C--:B------:R-:W-:Y:S01]  /*d0c0*/  FMUL.FTZ R72, R72, R4.reuse ;  /* 0x0000000448487220 */ /* 0x080fe20000410000 */
[-C--:B------:R-:W-:Y:S01]  /*d0d0*/  FMUL.FTZ R73, R73, R4.reuse ;  /* 0x0000000449497220 */ /* 0x080fe20000410000 */
[----:B------:R-:W3:Y:S01]  /*d0e0*/  SHFL.BFLY PT, R5, R0, 0x1, 0x1f ;  /* 0x0c201f0000057f89 */ /* 0x000ee200000e0000 */
        /* <DEDUP_REMOVED lines=23> */
[----:B---3--:R-:W-:Y:S01]  /*d260*/  FADD.FTZ R5, R0, R5 ;  /* 0x0000000500057221 */ /* 0x008fe20000010000 */
[----:B------:R-:W-:-:S02]  /*d270*/  IMAD.MOV.U32 R0, RZ, RZ, RZ ;  /* 0x000000ffff007224 */ /* 0x000fc400078e00ff */
[-C--:B------:R-:W-:Y:S01]  /*d280*/  FMUL.FTZ R121, R121, R4.reuse ;  /* 0x0000000479797220 */ /* 0x080fe20000410000 */
[-C--:B------:R-:W-:Y:S01]  /*d290*/  FMUL.FTZ R124, R124, R4.reuse ;  /* 0x000000047c7c7220 */ /* 0x080fe20000410000 */
[-C--:B------:R-:W-:Y:S01]  /*d2a0*/  FMUL.FTZ R125, R125, R4.reuse ;  /* 0x000000047d7d7220 */ /* 0x080fe20000410000 */
[----:B------:R-:W-:Y:S01]  /*d2b0*/  FSETP.NE.FTZ.AND P0, PT, R5, RZ, PT ;  /* 0x000000ff0500720b */ /* 0x000fe20003f15000 */
        /* <DEDUP_REMOVED lines=12> */
[----:B------:R-:W3:Y:S08]  /*d380*/  @P0 MUFU.LG2 R6, R5 ;  /* 0x0000000500060308 */ /* 0x000ef00000000c00 */
[----:B------:R4:W5:Y:S02]  /*d390*/  @P0 MUFU.RCP R0, R5 ;  /* 0x0000000500000308 */ /* 0x0009640000001000 */
[----:B----4-:R-:W-:Y:S01]  /*d3a0*/  @P0 FMUL.FTZ R5, R20, 0.69314718246459960938 ;  /* 0x3f31721814050820 */ /* 0x010fe20000410000 */
[----:B---3--:R-:W-:Y:S01]  /*d3b0*/  @P0 FMUL.FTZ R6, R6, 0.69314718246459960938 ;  /* 0x3f31721806060820 */ /* 0x008fe20000410000 */
[----:B------:R-:W-:-:S03]  /*d3c0*/  IMAD.MOV.U32 R20, RZ, RZ, -0x800000 ;  /* 0xff800000ff147424 */ /* 0x000fc600078e00ff */
[----:B------:R-:W-:Y:S01]  /*d3d0*/  @P0 FFMA.FTZ R20, R5, R169, R6 ;  /* 0x000000a905140223 */ /* 0x000fe20000010006 */
[----:B------:R-:W-:Y:S01]  /*d3e0*/  ISETP.NE.AND P0, PT, R192, RZ, PT ;  /* 0x000000ffc000720c */ /* 0x000fe20003f05270 */
        /* <DEDUP_REMOVED lines=10> */
[----:B------:R-:W-:-:S02]  /*d490*/  FMUL.FTZ R46, R46, R0 ;  /* 0x000000002e2e7220 */ /* 0x000fc40000410000 */
[C---:B------:R-:W-:Y:S02]  /*d4a0*/  @!P0 IMAD R5, R18.reuse, 0x40, R190 ;  /* 0x0000004012058824 */ /* 0x040fe400078e02be */
[-C--:B------:R-:W-:Y:S01]  /*d4b0*/  FMUL.FTZ R47, R47, R0.reuse ;  /* 0x000000002f2f7220 */ /* 0x080fe20000410000 */
[----:B------:R-:W-:Y:S02]  /*d4c0*/  VIADD R18, R18, 0x1 ;  /* 0x0000000112127836 */ /* 0x000fe40000000000 */
[-C--:B------:R-:W-:Y:S01]  /*d4d0*/  FMUL.FTZ R50, R50, R0.reuse ;  /* 0x0000000032327220 */ /* 0x080fe20000410000 */
[----:B------:R-:W-:Y:S02]  /*d4e0*/  @!P0 IMAD R5, R5, 0x4, R2 ;  /* 0x0000000405058824 */ /* 0x000fe400078e0202 */
[-C--:B------:R-:W-:Y:S01]  /*d4f0*/  FMUL.FTZ R51, R51, R0.reuse ;  /* 0x0000000033337220 */ /* 0x080fe20000410000 */
[-C--:B------:R-:W-:Y:S01]  /*d500*/  FMUL.FTZ R54, R54, R0.reuse ;  /* 0x0000000036367220 */ /* 0x080fe20000410000 */
[----:B------:R-:W-:Y:S01]  /*d510*/  ISETP.NE.AND P1, PT, R18, 0x2, PT ;  /* 0x000000021200780c */ /* 0x000fe20003f25270 */
[-C--:B------:R-:W-:Y:S01]  /*d520*/  FMUL.FTZ R55, R55, R0.reuse ;  /* 0x0000000037377220 */ /* 0x080fe20000410000 */
[----:B------:R-:W-:Y:S01]  /*d530*/  @!P0 STS [R5+0x28800], R4 ;  /* 0x0288000405008388 */ /* 0x000fe20000000800 */
[-C--:B------:R-:W-:Y:S01]  /*d540*/  FMUL.FTZ R58, R58, R0.reuse ;  /* 0x000000003a3a7220 */ /* 0x080fe20000410000 */
[-C--:B------:R-:W-:Y:S01]  /*d550*/  FMUL.FTZ R59, R59, R0.reuse ;  /* 0x000000003b3b7220 */ /* 0x080fe20000410000 */
[-C--:B------:R-:W-:Y:S01]  /*d560*/  FMUL.FTZ R62, R62, R0.reuse ;  /* 0x000000003e3e7220 */ /* 0x080fe20000410000 */
[----:B------:R3:W-:Y:S01]  /*d570*/  @!P0 STS [R5+0x28820], R0 ;  /* 0x0288200005008388 */ /* 0x0007e20000000800 */
        /* <DEDUP_REMOVED lines=45> */
[----:B---3--:R-:W-:Y:S01]  /*d850*/  SEL R0, RZ, 0x1, P1 ;  /* 0x00000001ff007807 */ /* 0x008fe20000800000 */
[----:B------:R-:W-:Y:S06]  /*d860*/  BAR.ARV 0xe, 0x100 ;  /* 0x0384000000007b1d */ /* 0x000fec0000002000 */
[----:B------:R-:W-:-:S02]  /*d870*/  PLOP3.LUT P0, PT, PT, PT, PT, 0x8, 0x0 ;  /* 0x000000000000781c */ /* 0x000fc40003f0e170 */
[----:B------:R-:W-:Y:S02]  /*d880*/  LOP3.LUT R22, R22, R0, RZ, 0x3c, !PT ;  /* 0x0000000016167212 */ /* 0x000fe400078e3cff */
[----:B------:R-:W-:-:S09]  /*d890*/  SEL R18, R18, RZ, P1 ;  /* 0x000000ff12127207 */ /* 0x000fd20000800000 */
.L_x_3682:
[----:B------:R-:W-:Y:S05]  /*d8a0*/  BSYNC B7 ;  /* 0x0000000000077941 */ /* 0x000fea0003800000 */
.L_x_3678:
[----:B------:R-:W3:Y:S08]  /*d8b0*/  S2UR UR5, SR_CgaCtaId ;  /* 0x00000000000579c3 */ /* 0x000ef00000008800 */
[----:B------:R-:W-:Y:S06]  /*d8c0*/  BAR.SYNC.DEFER_BLOCKING 0x5, 0x180 ;  /* 0x0146000000007b1d */ /* 0x000fec0000010000 */
[----:B------:R-:W-:Y:S01]  /*d8d0*/  UMOV UR4, 0x400 ;  /* 0x0000040000047882 */ /* 0x000fe20000000000 */
[----:B------:R-:W-:Y:S01]  /*d8e0*/  BSSY B0, `(.L_x_3748) ;  /* 0x000048d000007945 */ /* 0x000fe20003800000 */
[----:B---3--:R-:W-:-:S06]  /*d8f0*/  ULEA UR4, UR5, UR4, 0x18 ;  /* 0x0000000405047291 */ /* 0x008fcc000f8ec03f */
[----:B------:R-:W-:-:S05]  /*d900*/  IMAD.U32 R2, RZ, RZ, UR4 ;  /* 0x00000004ff027e24 */ /* 0x000fca000f8e00ff */
[----:B01---5:R0:W1:Y:S01]  /*d910*/  LDS.128 R152, [R2+0x28cd0] ;  /* 0x028cd00002987984 */ /* 0x0230620000000c00 */
[----:B------:R-:W-:Y:S06]  /*d920*/  BAR.ARV 0x4, 0x180 ;  /* 0x0106000000007b1d */ /* 0x000fec0000002000 */
[----:B------:R-:W-:Y:S05]  /*d930*/  @P0 BRA `(.L_x_3749) ;  /* 0x0000003800580947 */ /* 0x000fea0003800000 */
[----:B------:R-:W3:Y:S01]  /*d940*/  LDL R4, [R1+0x70] ;  /* 0x0000700001047983 */ /* 0x000ee20000100800 */
[----:B------:R-:W-:Y:S01]  /*d950*/  F2FP.F16.F32.PACK_AB R6, R29, R28 ;  /* 0x0000001c1d06723e */ /* 0x000fe200000000ff */
[----:B------:R-:W-:Y:S01]  /*d960*/  ULDC.64 UR6, c[0x0][0xc00] ;  /* 0x0003000000067ab9 */ /* 0x000fe20000000a00 */
[----:B------:R-:W-:Y:S01]  /*d970*/  F2FP.F16.F32.PACK_AB R7, R31, R30 ;  /* 0x0000001e1f07723e */ /* 0x000fe200000000ff */
[----:B------:R-:W4:Y:S01]  /*d980*/  S2R R0, SR_SWINHI ;  /* 0x0000000000007919 */ /* 0x000f220000002f00 */
[----:B------:R-:W-:Y:S01]  /*d990*/  F2FP.F16.F32.PACK_AB R8, R33, R32 ;  /* 0x000000202108723e */ /* 0x000fe200000000ff */
[----:B------:R-:W-:Y:S01]  /*d9a0*/  ULDC.64 UR4, c[0x0][0xc08] ;  /* 0x0003020000047ab9 */ /* 0x000fe20000000a00 */
[----:B------:R-:W-:Y:S02]  /*d9b0*/  F2FP.F16.F32.PACK_AB R9, R35, R34 ;  /* 0x000000222309723e */ /* 0x000fe400000000ff */
[----:B------:R-:W-:Y:S02]  /*d9c0*/  F2FP.F16.F32.PACK_AB R10, R37, R36 ;  /* 0x00000024250a723e */ /* 0x000fe400000000ff */
[----:B------:R-:W-:-:S02]  /*d9d0*/  F2FP.F16.F32.PACK_AB R11, R39, R38 ;  /* 0x00000026270b723e */ /* 0x000fc400000000ff */
[----:B------:R-:W-:Y:S02]  /*d9e0*/  MOV R12, R2 ;  /* 0x00000002000c7202 */ /* 0x000fe40000000f00 */
[----:B----4-:R-:W-:Y:S01]  /*d9f0*/  MOV R13, R0 ;  /* 0x00000000000d7202 */ /* 0x010fe20000000f00 */
[----:B------:R-:W-:Y:S02]  /*da00*/  BAR.SYNC.DEFER_BLOCKING 0x1, 0x100 ;  /* 0x0044000000007b1d */ /* 0x000fe40000010000 */
[----:B---3--:R-:W-:-:S04]  /*da10*/  IMAD.WIDE R14, R4, 0x2, R12 ;  /* 0x00000002040e7825 */ /* 0x008fc800078e020c */
[----:B------:R-:W-:Y:S01]  /*da20*/  IMAD.MOV.U32 R5, RZ, RZ, R15 ;  /* 0x000000ffff057224 */ /* 0x000fe200078e000f */
[----:B------:R-:W-:-:S04]  /*da30*/  LOP3.LUT R0, R14, 0x380, RZ, 0xc0, !PT ;  /* 0x000003800e007812 */ /* 0x000fc800078ec0ff */
[----:B------:R-:W-:-:S04]  /*da40*/  SHF.R.U64 R0, R0, 0x3, RZ ;  /* 0x0000000300007819 */ /* 0x000fc800000012ff */
[----:B------:R-:W-:-:S04]  /*da50*/  LOP3.LUT R4, R0, R14, RZ, 0x3c, !PT ;  /* 0x0000000e00047212 */ /* 0x000fc800078e3cff */
[----:B------:R-:W-:Y:S02]  /*da60*/  MOV R0, R4 ;  /* 0x0000000400007202 */ /* 0x000fe40000000f00 */
[----:B------:R-:W-:Y:S02]  /*da70*/  F2FP.F16.F32.PACK_AB R4, R25, R24 ;  /* 0x000000181904723e */ /* 0x000fe400000000ff */
[----:B------:R-:W-:-:S05]  /*da80*/  F2FP.F16.F32.PACK_AB R5, R27, R26 ;  /* 0x0000001a1b05723e */ /* 0x000fca00000000ff */
[----:B------:R3:W-:Y:S02]  /*da90*/  STSM.16.M88.4 [R0], R4 ;  /* 0x0000000400007844 */ /* 0x0007e40000000200 */
[----:B---3--:R-:W-:Y:S02]  /*daa0*/  IADD3 R4, P0, R14, 0x20, RZ ;  /* 0x000000200e047810 */ /* 0x008fe40007f1e0ff */
[----:B------:R-:W-:Y:S02]  /*dab0*/  F2FP.F16.F32.PACK_AB R6, R45, R44 ;  /* 0x0000002c2d06723e */ /* 0x000fe400000000ff */
[----:B------:R-:W-:Y:S01]  /*dac0*/  LOP3.LUT R0, R4, 0x380, RZ, 0xc0, !PT ;  /* 0x0000038004007812 */ /* 0x000fe200078ec0ff */
[----:B------:R-:W-:Y:S01]  /*dad0*/  IMAD.X R5, RZ, RZ, R15, P0 ;  /* 0x000000ffff057224 */ /* 0x000fe200000e060f */
[----:B------:R-:W-:Y:S02]  /*dae0*/  F2FP.F16.F32.PACK_AB R7, R47, R46 ;  /* 0x0000002e2f07723e */ /* 0x000fe400000000ff */
[----:B------:R-:W-:-:S04]  /*daf0*/  SHF.R.U64 R0, R0, 0x3, RZ ;  /* 0x0000000300007819 */ /* 0x000fc800000012ff */
[----:B------:R-:W-:-:S04]  /*db00*/  LOP3.LUT R4, R0, R4, RZ, 0x3c, !PT ;  /* 0x0000000400047212 */ /* 0x000fc800078e3cff */
[----:B------:R-:W-:-:S05]  /*db10*/  MOV R4, R4 ;  /* 0x0000000400047202 */ /* 0x000fca0000000f00 */
[----:B------:R3:W-:Y:S02]  /*db20*/  STSM.16.M88.4 [R4], R8 ;  /* 0x0000000804007844 */ /* 0x0007e40000000200 */
[----:B---3--:R-:W-:Y:S02]  /*db30*/  IADD3 R4, P0, R14, 0x40, RZ ;  /* 0x000000400e047810 */ /* 0x008fe40007f1e0ff */
[----:B------:R-:W-:Y:S02]  /*db40*/  F2FP.F16.F32.PACK_AB R8, R49, R48 ;  /* 0x000000303108723e */ /* 0x000fe400000000ff */
[----:B------:R-:W-:Y:S01]  /*db50*/  LOP3.LUT R0, R4, 0x380, RZ, 0xc0, !PT ;  /* 0x0000038004007812 */ /* 0x000fe200078ec0ff */
[----:B------:R-:W-:Y:S01]  /*db60*/  IMAD.X R5, RZ, RZ, R15, P0 ;  /* 0x000000ffff057224 */ /* 0x000fe200000e060f */
[----:B------:R-:W-:Y:S02]  /*db70*/  F2FP.F16.F32.PACK_AB R9, R51, R50 ;  /* 0x000000323309723e */ /* 0x000fe400000000ff */
[----:B------:R-:W-:-:S02]  /*db80*/  SHF.R.U64 R0, R0, 0x3, RZ ;  /* 0x0000000300007819 */ /* 0x000fc400000012ff */
[----:B------:R-:W-:Y:S02]  /*db90*/  F2FP.F16.F32.PACK_AB R10, R53, R52 ;  /* 0x00000034350a723e */ /* 0x000fe400000000ff */
[----:B------:R-:W-:Y:S02]  /*dba0*/  LOP3.LUT R4, R0, R4, RZ, 0x3c, !PT ;  /* 0x0000000400047212 */ /* 0x000fe400078e3cff */
[----:B------:R-:W-:Y:S02]  /*dbb0*/  F2FP.F16.F32.PACK_AB R11, R55, R54 ;  /* 0x00000036370b723e */ /* 0x000fe400000000ff */
        /* <DEDUP_REMOVED lines=131> */
[----:B------:R-:W-:Y:S02]  /*e3f0*/  IADD3 R0, P0, R14, 0x6060, RZ ;  /* 0x000060600e007810 */ /* 0x000fe40007f1e0ff */
[----:B------:R-:W-:Y:S02]  /*e400*/  MOV R8, R4 ;  /* 0x0000000400087202 */ /* 0x000fe40000000f00 */
[----:B------:R-:W-:Y:S01]  /*e410*/  F2FP.F16.F32.PACK_AB R4, R137, R136 ;  /* 0x000000888904723e */ /* 0x000fe200000000ff */
[----:B------:R-:W-:Y:S01]  /*e420*/  IMAD.X R15, RZ, RZ, R15, P0 ;  /* 0x000000ffff0f7224 */ /* 0x000fe200000e060f */
[----:B------:R-:W-:-:S02]  /*e430*/  F2FP.F16.F32.PACK_AB R5, R139, R138 ;  /* 0x0000008a8b05723e */ /* 0x000fc400000000ff */
[----:B------:R-:W-:-:S03]  /*e440*/  ISETP.NE.U32.AND P1, PT, RZ, UR6, PT ;  /* 0x00000006ff007c0c */ /* 0x000fc6000bf25070 */
[----:B------:R3:W-:Y:S01]  /*e450*/  STSM.16.M88.4 [R8], R4 ;  /* 0x0000000408007844 */ /* 0x0007e20000000200 */
[----:B------:R-:W-:Y:S02]  /*e460*/  ISETP.NE.AND.EX P1, PT, RZ, UR7, PT, P1 ;  /* 0x00000007ff007c0c */ /* 0x000fe4000bf25310 */
[----:B---3--:R-:W-:Y:S02]  /*e470*/  LOP3.LUT R4, R0, 0x380, RZ, 0xc0, !PT ;  /* 0x0000038000047812 */ /* 0x008fe400078ec0ff */
[----:B------:R-:W-:Y:S02]  /*e480*/  IADD3 R6, P0, R202, UR6, RZ ;  /* 0x00000006ca067c10 */ /* 0x000fe4000ff1e0ff */
[----:B------:R-:W-:Y:S02]  /*e490*/  SHF.R.U64 R4, R4, 0x3, RZ ;  /* 0x0000000304047819 */ /* 0x000fe400000012ff */
[----:B------:R-:W-:Y:S02]  /*e4a0*/  F2FP.F16.F32.PACK_AB R8, R145, R144 ;  /* 0x000000909108723e */ /* 0x000fe400000000ff */
[----:B------:R-:W-:Y:S01]  /*e4b0*/  LOP3.LUT R14, R4, R0, RZ, 0x3c, !PT ;  /* 0x00000000040e7212 */ /* 0x000fe200078e3cff */
[----:B------:R-:W-:Y:S01]  /*e4c0*/  IMAD.MOV.U32 R0, RZ, RZ, RZ ;  /* 0x000000ffff007224 */ /* 0x000fe200078e00ff */
[----:B------:R-:W-:-:S02]  /*e4d0*/  IADD3.X R7, R203, UR7, RZ, P0, !PT ;  /* 0x00000007cb077c10 */ /* 0x000fc400087fe4ff */
[----:B------:R-:W-:Y:S02]  /*e4e0*/  MOV R14, R14 ;  /* 0x0000000e000e7202 */ /* 0x000fe40000000f00 */
[----:B------:R-:W-:-:S03]  /*e4f0*/  ISETP.NE.U32.AND P0, PT, RZ, UR4, PT ;  /* 0x00000004ff007c0c */ /* 0x000fc6000bf05070 */
[----:B------:R3:W-:Y:S01]  /*e500*/  STSM.16.M88.4 [R14], R8 ;  /* 0x000000080e007844 */ /* 0x0007e20000000200 */
[----:B------:R-:W-:Y:S01]  /*e510*/  BAR.SYNC.DEFER_BLOCKING 0x1, 0x100 ;  /* 0x0044000000007b1d */ /* 0x000fe20000010000 */
[----:B------:R-:W-:-:S13]  /*e520*/  ISETP.NE.AND.EX P0, PT, RZ, UR5, PT, P0 ;  /* 0x00000005ff007c0c */ /* 0x000fda000bf05300 */
[----:B------:R-:W-:Y:S01]  /*e530*/  @P0 IADD3 R202, P2, R202, UR4, RZ ;  /* 0x00000004caca0c10 */ /* 0x000fe2000ff5e0ff */
[----:B------:R-:W-:Y:S02]  /*e540*/  ULDC UR4, c[0x0][0xa88] ;  /* 0x0002a20000047ab9 */ /* 0x000fe40000000800 */
[----:B------:R-:W-:Y:S01]  /*e550*/  IMAD.U32 R4, RZ, RZ, UR4 ;  /* 0x00000004ff047e24 */ /* 0x000fe2000f8e00ff */
[----:B------:R-:W-:Y:S01]  /*e560*/  @P0 IADD3.X R203, R203, UR5, RZ, P2, !PT ;  /* 0x00000005cbcb0c10 */ /* 0x000fe200097fe4ff */
[----:B------:R3:W5:Y:S04]  /*e570*/  @P1 LDG.E R0, desc[UR42][R6.64] ;  /* 0x0000002a06001981 */ /* 0x000768000c1e1900 */
[----:B------:R3:W5:Y:S01]  /*e580*/  @P0 LDG.E R4, desc[UR42][R202.64] ;  /* 0x0000002aca040981 */ /* 0x000762000c1e1900 */
[----:B------:R-:W-:Y:S05]  /*e590*/  @P0 BRA `(.L_x_3750) ;  /* 0x0000000000100947 */ /* 0x000fea0003800000 */
[----:B------:R-:W-:Y:S05]  /*e5a0*/  @!P1 BRA `(.L_x_3750) ;  /* 0x00000000000c9947 */ /* 0x000fea0003800000 */
[----:B-----5:R-:W4:Y:S04]  /*e5b0*/  LDG.E R4, desc[UR42][R6.64] ;  /* 0x0000002a06047981 */ /* 0x020f28000c1e1900 */
[----:B---3--:R-:W4:Y:S02]  /*e5c0*/  LDG.E R6, desc[UR42][R6.64+0x4] ;  /* 0x0000042a06067981 */ /* 0x008f24000c1e1900 */
[----:B----4-:R-:W-:-:S07]  /*e5d0*/  IMAD.IADD R4, R6, 0x1, -R4 ;  /* 0x0000000106047824 */ /* 0x010fce00078e0a04 */
.L_x_3750:
[----:B------:R-:W4:Y:S01]  /*e5e0*/  LDL R5, [R1+0x2c] ;  /* 0x00002c0001057983 */ /* 0x000f220000100800 */
[----:B------:R-:W-:Y:S01]  /*e5f0*/  ISETP.NE.AND P1, PT, R200, RZ, PT ;  /* 0x000000ffc800720c */ /* 0x000fe20003f25270 */
[----:B------:R-:W-:-:S03]  /*e600*/  ULDC UR4, c[0x0][0xad4] ;  /* 0x0002b50000047ab9 */ /* 0x000fc60000000800 */
[----:B------:R-:W-:Y:S01]  /*e610*/  SEL R200, R200, UR4, P1 ;  /* 0x00000004c8c87c07 */ /* 0x000fe20008800000 */
[----:B----4-:R-:W4:Y:S02]  /*e620*/  SHFL.IDX PT, R5, R5, RZ, 0x1f ;  /* 0x00001fff05057589 */ /* 0x010f2400000e0000 */
[----:B----4-:R-:W-:Y:S02]  /*e630*/  ISETP.NE.AND P0, PT, R5, RZ, PT ;  /* 0x000000ff0500720c */ /* 0x010fe40003f05270 */
[----:B-----5:R-:W-:-:S11]  /*e640*/  SHF.R.S32.HI R5, RZ, 0x1f, R0 ;  /* 0x0000001fff057819 */ /* 0x020fd60000011400 */
[----:B------:R-:W-:Y:S05]  /*e650*/  @P0 BRA `(.L_x_3751) ;  /* 0x0000000400000947 */ /* 0x000fea0003800000 */
[----:B---3--:R-:W3:Y:S01]  /*e660*/  LDL.LU R11, [R1+0x24] ;  /* 0x00002400010b7983 */ /* 0x008ee20000300800 */
[----:B------:R-:W-:Y:S01]  /*e670*/  IMAD.MOV.U32 R10, RZ, RZ, 0x9b8 ;  /* 0x000009b8ff0a7424 */ /* 0x000fe200078e00ff */
[----:B------:R-:W-:Y:S01]  /*e680*/  ISETP.GT.AND P1, PT, R200, 0x1, PT ;  /* 0x00000001c800780c */ /* 0x000fe20003f24270 */
[----:B------:R-:W4:Y:S01]  /*e690*/  LDC R156, c[0x0][0xbe8] ;  /* 0x0002fa00ff9c7b82 */ /* 0x000f220000000800 */
[----:B------:R-:W5:Y:S01]  /*e6a0*/  LDL R21, [R1+0x68] ;  /* 0x0000680001157983 */ /* 0x000f620000100800 */
[----:B------:R-:W-:Y:S02]  /*e6b0*/  ISETP.NE.U32.AND P0, PT, RZ, UR6, PT ;  /* 0x00000006ff007c0c */ /* 0x000fe4000bf05070 */
[----:B------:R-:W-:Y:S01]  /*e6c0*/  SEL R10, R10, 0x978, P1 ;  /* 0x000009780a0a7807 */ /* 0x000fe20000800000 */
[----:B------:R-:W2:Y:S01]  /*e6d0*/  LDL R158, [R1+0x6c] ;  /* 0x00006c00019e7983 */ /* 0x000ea20000100800 */
[----:B------:R-:W-:Y:S02]  /*e6e0*/  ISETP.NE.AND.EX P0, PT, RZ, UR7, PT, P0 ;  /* 0x00000007ff007c0c */ /* 0x000fe4000bf05300 */
[----:B------:R-:W0:Y:S01]  /*e6f0*/  LDC.64 R8, c[0x0][R10+0x220] ;  /* 0x000088000a087b82 */ /* 0x000e220000000a00 */
[----:B------:R-:W2:Y:S01]  /*e700*/  LDL R157, [R1+0x30] ;  /* 0x00003000019d7983 */ /* 0x000ea20000100800 */
[----:B------:R-:W-:-:S06]  /*e710*/  SEL R14, R199, RZ, !P0 ;  /* 0x000000ffc70e7207 */ /* 0x000fcc0004000000 */
[----:B------:R-:W4:Y:S01]  /*e720*/  LDC.64 R6, c[0x0][R10+0x218] ;  /* 0x000086000a067b82 */ /* 0x000f220000000a00 */
[----:B0-----:R-:W-:Y:S01]  /*e730*/  IMAD R9, R9, R14, RZ ;  /* 0x0000000e09097224 */ /* 0x001fe200078e02ff */
[----:B-1----:R-:W-:Y:S02]  /*e740*/  SEL R152, R210, RZ, P1 ;  /* 0x000000ffd2987207 */ /* 0x002fe40000800000 */
[----:B---3--:R-:W-:Y:S02]  /*e750*/  SEL R11, R11, RZ, !P0 ;  /* 0x000000ff0b0b7207 */ /* 0x008fe40004000000 */
[----:B----4-:R-:W-:-:S03]  /*e760*/  ISETP.NE.AND P0, PT, R156, 0x1, PT ;  /* 0x000000019c00780c */ /* 0x010fc60003f05270 */
[C---:B------:R-:W-:Y:S02]  /*e770*/  IMAD R11, R8.reuse, R11, R9 ;  /* 0x0000000b080b7224 */ /* 0x040fe400078e0209 */
[----:B------:R-:W-:-:S04]  /*e780*/  IMAD.WIDE.U32 R8, R8, R14, RZ ;  /* 0x0000000e08087225 */ /* 0x000fc800078e00ff */
[-C--:B------:R-:W-:Y:S02]  /*e790*/  IMAD R14, R7, R198.reuse, RZ ;  /* 0x000000c6070e7224 */ /* 0x080fe400078e02ff */
[----:B------:R-:W-:-:S04]  /*e7a0*/  IMAD.WIDE.U32 R6, R6, R198, RZ ;  /* 0x000000c606067225 */ /* 0x000fc800078e00ff */
[----:B------:R-:W-:Y:S02]  /*e7b0*/  IMAD.IADD R14, R7, 0x1, R14 ;  /* 0x00000001070e7824 */ /* 0x000fe400078e020e */
[----:B------:R-:W0:Y:S01]  /*e7c0*/  @P0 LDC R7, c[0x0][0xbec] ;  /* 0x0002fb00ff070b82 */ /* 0x000e220000000800 */
[----:B------:R-:W-:-:S07]  /*e7d0*/  IADD3 R15, P2, P3, R8, R6, R0 ;  /* 0x00000006080f7210 */ /* 0x000fce0007b5e000 */
[----:B------:R-:W1:Y:S01]  /*e7e0*/  @P0 LDC R6, c[0x0][0xbf0] ;  /* 0x0002fc00ff060b82 */ /* 0x000e620000000800 */
[----:B-----5:R-:W-:Y:S02]  /*e7f0*/  IMAD R21, R201, 0x40, R21 ;  /* 0x00000040c9157824 */ /* 0x020fe400078e0215 */
[----:B------:R-:W-:-:S05]  /*e800*/  IMAD.IADD R11, R9, 0x1, R11 ;  /* 0x00000001090b7824 */ /* 0x000fca00078e020b */
[----:B------:R-:W-:Y:S01]  /*e810*/  IADD3.X R11, R11, R14, R5, P2, P3 ;  /* 0x0000000e0b0b7210 */ /* 0x000fe200017e6405 */
[----:B------:R-:W-:Y:S02]  /*e820*/  IMAD.MOV.U32 R14, RZ, RZ, R21 ;  /* 0x000000ffff0e7224 */ /* 0x000fe400078e0015 */
[----:B0-----:R-:W-:-:S05]  /*e830*/  @P0 IMAD.HI.U32 R7, R21, R7, RZ ;  /* 0x0000000715070227 */ /* 0x001fca00078e00ff */
[----:B-1----:R-:W-:Y:S02]  /*e840*/  @P0 SHF.R.U32.HI R14, RZ, R6, R7 ;  /* 0x00000006ff0e0219 */ /* 0x002fe40000011607 */
[----:B------:R-:W0:Y:S02]  /*e850*/  LDC.64 R6, c[0x0][R10+0x228] ;  /* 0x00008a000a067b82 */ /* 0x000e240000000a00 */
[----:B0-----:R-:W-:-:S04]  /*e860*/  IMAD.WIDE.U32 R8, R6, R152, RZ ;  /* 0x0000009806087225 */ /* 0x001fc800078e00ff */
[----:B------:R-:W-:-:S04]  /*e870*/  IMAD R6, R7, R152, RZ ;  /* 0x0000009807067224 */ /* 0x000fc800078e02ff */
[----:B------:R-:W-:Y:S02]  /*e880*/  IMAD.IADD R9, R9, 0x1, R6 ;  /* 0x0000000109097824 */ /* 0x000fe400078e0206 */
[----:B------:R0:W1:Y:S01]  /*e890*/  LDC.64 R6, c[0x0][R10+0x210] ;  /* 0x000084000a067b82 */ /* 0x0000620000000a00 */
[----:B------:R-:W-:Y:S01]  /*e8a0*/  IADD3 R8, P0, P2, R14, R15, R8 ;  /* 0x0000000f0e087210 */ /* 0x000fe20007a1e008 */
[--C-:B------:R-:W-:Y:S01]  /*e8b0*/  IMAD.MOV R15, RZ, RZ, -R14.reuse ;  /* 0x000000ffff0f7224 */ /* 0x100fe200078e0a0e */
[----:B------:R-:W-:-:S03]  /*e8c0*/  SHF.R.S32.HI R14, RZ, 0x1f, R14 ;  /* 0x0000001fff0e7819 */ /* 0x000fc6000001140e */
[----:B------:R-:W-:Y:S01]  /*e8d0*/  IMAD R15, R156, R15, R21 ;  /* 0x0000000f9c0f7224 */ /* 0x000fe200078e0215 */
[----:B------:R-:W-:-:S04]  /*e8e0*/  IADD3.X R9, R14, R11, R9, P0, P2 ;  /* 0x0000000b0e097210 */ /* 0x000fc800007e4409 */
[----:B0-----:R-:W-:Y:S01]  /*e8f0*/  SHF.R.S32.HI R10, RZ, 0x1f, R15 ;  /* 0x0000001fff0a7819 */ /* 0x001fe2000001140f */
[-C--:B-1----:R-:W-:Y:S02]  /*e900*/  IMAD R7, R7, R15.reuse, RZ ;  /* 0x0000000f07077224 */ /* 0x082fe400078e02ff */
[----:B------:R-:W-:-:S04]  /*e910*/  IMAD.WIDE.U32 R8, R6, R15, R8 ;  /* 0x0000000f06087225 */ /* 0x000fc800078e0008 */
[----:B------:R-:W-:Y:S02]  /*e920*/  IMAD R10, R6, R10, R7 ;  /* 0x0000000a060a7224 */ /* 0x000fe400078e0207 */
[----:B------:R-:W0:Y:S08]  /*e930*/  LDC.64 R6, c[0x0][0xba8] ;  /* 0x0002ea00ff067b82 */ /* 0x000e300000000a00 */
[----:B0-----:R-:W0:Y:S08]  /*e940*/  @!P1 LDC R6, c[0x0][0xb50] ;  /* 0x0002d400ff069b82 */ /* 0x001e300000000800 */
[----:B------:R-:W1:Y:S01]  /*e950*/  @!P1 LDC R7, c[0x0][0xb54] ;  /* 0x0002d500ff079b82 */ /* 0x000e620000000800 */
[----:B------:R-:W-:-:S02]  /*e960*/  IMAD.IADD R10, R9, 0x1, R10 ;  /* 0x00000001090a7824 */ /* 0x000fc400078e020a */
[----:B------:R-:W-:Y:S01]  /*e970*/  IMAD R11, R201, 0x40, R190 ;  /* 0x00000040c90b7824 */ /* 0x000fe200078e02be */
[----:B0-----:R-:W-:Y:S01]  /*e980*/  LEA R9, P0, R8, R6, 0x2 ;  /* 0x0000000608097211 */ /* 0x001fe200078010ff */
[----:B--2---:R-:W-:-:S03]  /*e990*/  IMAD.MOV R6, RZ, RZ, -R158 ;  /* 0x000000ffff067224 */ /* 0x004fc600078e0a9e */
[----:B-1----:R-:W-:Y:S02]  /*e9a0*/  LEA.HI.X R10, R8, R7, R10, 0x2, P0 ;  /* 0x00000007080a7211 */ /* 0x002fe400000f140a */
[----:B------:R-:W-:Y:S01]  /*e9b0*/  ISETP.NE.AND P0, PT, R157, R6, PT ;  /* 0x000000069d00720c */ /* 0x000fe20003f05270 */
[----:B------:R-:W-:Y:S04]  /*e9c0*/  SHFL.IDX PT, R8, R9, 0x1, 0x1c1f ;  /* 0x003c1f0009087f89 */ /* 0x000fe800000e0000 */
[----:B------:R-:W-:Y:S04]  /*e9d0*/  SHFL.IDX PT, R6, R9, RZ, 0x1c1f ;  /* 0x001c1fff09067589 */ /* 0x000fe800000e0000 */
[----:B------:R-:W0:Y:S04]  /*e9e0*/  SHFL.IDX PT, R7, R10, RZ, 0x1c1f ;  /* 0x001c1fff0a077589 */ /* 0x000e2800000e0000 */
[----:B------:R1:W2:Y:S02]  /*e9f0*/  SHFL.IDX PT, R9, R10, 0x1, 0x1c1f ;  /* 0x003c1f000a097f89 */ /* 0x0002a400000e0000 */
[----:B-1----:R-:W-:-:S05]  /*ea00*/  IMAD R10, R4, R156, RZ ;  /* 0x0000009c040a7224 */ /* 0x002fca00078e02ff */
[C---:B------:R-:W-:Y:S01]  /*ea10*/  ISETP.GE.OR P1, PT, R11.reuse, R10, P0 ;  /* 0x0000000a0b00720c */ /* 0x040fe20000726670 */
[----:B------:R-:W-:-:S05]  /*ea20*/  VIADD R11, R11, 0x8 ;  /* 0x000000080b0b7836 */ /* 0x000fca0000000000 */
[----:B------:R-:W-:-:S07]  /*ea30*/  ISETP.GE.OR P0, PT, R11, R10, P0 ;  /* 0x0000000a0b00720c */ /* 0x000fce0000706670 */
[----:B0-----:R4:W-:Y:S06]  /*ea40*/  @!P1 ST.E desc[UR42][R6.64], R3 ;  /* 0x0000000306009985 */ /* 0x0019ec000c10192a */
[----:B--2---:R4:W-:Y:S02]  /*ea50*/  @!P0 ST.E desc[UR42][R8.64], R20 ;  /* 0x0000001408008985 */ /* 0x0049e4000c10192a */
.L_x_3751:
[----:B------:R-:W-:Y:S02]  /*ea60*/  ISETP.GT.AND P1, PT, R200, 0x1, PT ;  /* 0x00000001c800780c */ /* 0x000fe40003f24270 */
[----:B------:R-:W-:-:S04]  /*ea70*/  ISETP.NE.U32.AND P0, PT, RZ, UR6, PT ;  /* 0x00000006ff007c0c */ /* 0x000fc8000bf05070 */
[----:B------:R-:W-:-:S04]  /*ea80*/  ISETP.NE.AND.EX P0, PT, RZ, UR7, PT, P0 ;  /* 0x00000007ff007c0c */ /* 0x000fc8000bf05300 */
[----:B------:R-:W-:-:S03]  /*ea90*/  SEL R199, R199, RZ, !P0 ;  /* 0x000000ffc7c77207 */ /* 0x000fc60004000000 */
[----:B------:R-:W-:Y:S06]  /*eaa0*/  @P1 BRA `(.L_x_3752) ;  /* 0x0000001000381947 */ /* 0x000fec0003800000 */
[----:B----4-:R-:W4:Y:S01]  /*eab0*/  S2R R3, SR_TID.X ;  /* 0x0000000000037919 */ /* 0x010f220000002100 */
[----:B------:R-:W0:Y:S01]  /*eac0*/  LDC R83, c[0x0][0xbe8] ;  /* 0x0002fa00ff537b82 */ /* 0x000e220000000800 */
[----:B------:R-:W-:Y:S01]  /*ead0*/  ULDC.64 UR4, c[0x0][0xaa0] ;  /* 0x0002a80000047ab9 */ /* 0x000fe20000000a00 */
[----:B----4-:R-:W-:-:S05]  /*eae0*/  VIADD R3, R3, 0xffffff80 ;  /* 0xffffff8003037836 */ /* 0x010fca0000000000 */
[----:B---3--:R-:W-:-:S04]  /*eaf0*/  SHF.R.S32.HI R6, RZ, 0x1f, R3 ;  /* 0x0000001fff067819 */ /* 0x008fc80000011403 */
[----:B------:R-:W-:-:S04]  /*eb00*/  LEA.HI R21, R6, R3, RZ, 0x3 ;  /* 0x0000000306157211 */ /* 0x000fc800078f18ff */
[----:B------:R-:W-:-:S05]  /*eb10*/  SHF.R.S32.HI R20, RZ, 0x3, R21 ;  /* 0x00000003ff147819 */ /* 0x000fca0000011415 */
[----:B------:R-:W-:-:S04]  /*eb20*/  IMAD R7, R20, 0x40, R187 ;  /* 0x0000004014077824 */ /* 0x000fc800078e02bb */
[----:B------:R-:W-:-:S03]  /*eb30*/  IMAD.WIDE R6, R7, 0x2, R12 ;  /* 0x0000000207067825 */ /* 0x000fc600078e020c */
[C---:B------:R-:W-:Y:S02]  /*eb40*/  IADD3 R13, P3, R6.reuse, 0x1000, RZ ;  /* 0x00001000060d7810 */ /* 0x040fe40007f7e0ff */
[C---:B------:R-:W-:Y:S02]  /*eb50*/  IADD3 R25, P4, R6.reuse, 0x2000, RZ ;  /* 0x0000200006197810 */ /* 0x040fe40007f9e0ff */
[----:B------:R-:W-:Y:S02]  /*eb60*/  LOP3.LUT R12, R13, 0x380, RZ, 0xc0, !PT ;  /* 0x000003800d0c7812 */ /* 0x000fe400078ec0ff */
[----:B------:R-:W-:Y:S02]  /*eb70*/  IADD3 R29, P5, R6, 0x3000, RZ ;  /* 0x00003000061d7810 */ /* 0x000fe40007fbe0ff */
[----:B------:R-:W-:Y:S02]  /*eb80*/  SHF.R.U64 R12, R12, 0x3, RZ ;  /* 0x000000030c0c7819 */ /* 0x000fe400000012ff */
[----:B------:R-:W-:-:S02]  /*eb90*/  IADD3 R33, P6, R6, 0x4000, RZ ;  /* 0x0000400006217810 */ /* 0x000fc40007fde0ff */
[----:B------:R-:W-:Y:S01]  /*eba0*/  LOP3.LUT R12, R12, R13, RZ, 0x3c, !PT ;  /* 0x0000000d0c0c7212 */ /* 0x000fe200078e3cff */
[----:B------:R-:W-:Y:S01]  /*ebb0*/  IMAD.X R13, RZ, RZ, R7, P3 ;  /* 0x000000ffff0d7224 */ /* 0x000fe200018e0607 */
[C---:B------:R-:W-:Y:S02]  /*ebc0*/  IADD3 R37, P0, R6.reuse, 0x5000, RZ ;  /* 0x0000500006257810 */ /* 0x040fe40007f1e0ff */
[C---:B------:R-:W-:Y:S02]  /*ebd0*/  IADD3 R41, P1, R6.reuse, 0x6000, RZ ;  /* 0x0000600006297810 */ /* 0x040fe40007f3e0ff */
[C---:B------:R-:W-:Y:S02]  /*ebe0*/  IADD3 R45, P2, R6.reuse, 0x7000, RZ ;  /* 0x00007000062d7810 */ /* 0x040fe40007f5e0ff */
[----:B------:R-:W-:Y:S02]  /*ebf0*/  IADD3 R49, P3, R6, 0x8000, RZ ;  /* 0x0000800006317810 */ /* 0x000fe40007f7e0ff */
[----:B------:R-:W-:-:S02]  /*ec00*/  LOP3.LUT R24, R25, 0x380, RZ, 0xc0, !PT ;  /* 0x0000038019187812 */ /* 0x000fc400078ec0ff */
[----:B------:R-:W-:Y:S02]  /*ec10*/  LOP3.LUT R28, R29, 0x380, RZ, 0xc0, !PT ;  /* 0x000003801d1c7812 */ /* 0x000fe400078ec0ff */
[----:B------:R-:W-:Y:S02]  /*ec20*/  LOP3.LUT R32, R33, 0x380, RZ, 0xc0, !PT ;  /* 0x0000038021207812 */ /* 0x000fe400078ec0ff */
[----:B------:R-:W-:Y:S02]  /*ec30*/  LOP3.LUT R36, R37, 0x380, RZ, 0xc0, !PT ;  /* 0x0000038025247812 */ /* 0x000fe400078ec0ff */
[----:B------:R-:W-:Y:S02]  /*ec40*/  LOP3.LUT R40, R41, 0x380, RZ, 0xc0, !PT ;  /* 0x0000038029287812 */ /* 0x000fe400078ec0ff */
[----:B------:R-:W-:Y:S02]  /*ec50*/  LOP3.LUT R44, R45, 0x380, RZ, 0xc0, !PT ;  /* 0x000003802d2c7812 */ /* 0x000fe400078ec0ff */
[----:B------:R-:W-:-:S02]  /*ec60*/  LOP3.LUT R48, R49, 0x380, RZ, 0xc0, !PT ;  /* 0x0000038031307812 */ /* 0x000fc400078ec0ff */
[----:B------:R-:W-:Y:S02]  /*ec70*/  SHF.R.U64 R24, R24, 0x3, RZ ;  /* 0x0000000318187819 */ /* 0x000fe400000012ff */
[----:B------:R-:W-:Y:S02]  /*ec80*/  SHF.R.U64 R28, R28, 0x3, RZ ;  /* 0x000000031c1c7819 */ /* 0x000fe400000012ff */
[----:B------:R-:W-:Y:S02]  /*ec90*/  SHF.R.U64 R32, R32, 0x3, RZ ;  /* 0x0000000320207819 */ /* 0x000fe400000012ff */
[----:B------:R-:W-:Y:S02]  /*eca0*/  SHF.R.U64 R36, R36, 0x3, RZ ;  /* 0x0000000324247819 */ /* 0x000fe400000012ff */
[----:B------:R-:W-:Y:S02]  /*ecb0*/  SHF.R.U64 R40, R40, 0x3, RZ ;  /* 0x0000000328287819 */ /* 0x000fe400000012ff */
[----:B------:R-:W-:-:S02]  /*ecc0*/  SHF.R.U64 R44, R44, 0x3, RZ ;  /* 0x000000032c2c7819 */ /* 0x000fc400000012ff */
[----:B------:R-:W-:Y:S02]  /*ecd0*/  SHF.R.U64 R48, R48, 0x3, RZ ;  /* 0x0000000330307819 */ /* 0x000fe400000012ff */
        /* <DEDUP_REMOVED lines=14> */
[C---:B------:R-:W-:Y:S01]  /*edc0*/  IADD3 R53, P4, R6.reuse, 0x9000, RZ ;  /* 0x0000900006357810 */ /* 0x040fe20007f9e0ff */
[----:B------:R-:W-:Y:S01]  /*edd0*/  IMAD R5, R5, UR4, RZ ;  /* 0x0000000405057c24 */ /* 0x000fe2000f8e02ff */
[----:B------:R-:W-:Y:S01]  /*ede0*/  IADD3 R57, P5, R6, 0xa000, RZ ;  /* 0x0000a00006397810 */ /* 0x000fe20007fbe0ff */
[----:B0-----:R-:W-:Y:S01]  /*edf0*/  IMAD R86, R4, R83, RZ ;  /* 0x0000005304567224 */ /* 0x001fe200078e02ff */
[C---:B------:R-:W-:Y:S01]  /*ee00*/  IADD3 R61, P6, R6.reuse, 0xb000, RZ ;  /* 0x0000b000063d7810 */ /* 0x040fe20007fde0ff */
[----:B------:R-:W5:Y:S01]  /*ee10*/  LD.E.128 R24, desc[UR42][R24.64] ;  /* 0x0000002a18187980 */ /* 0x000f62000c101d00 */
[----:B------:R-:W-:-:S02]  /*ee20*/  IADD3 R65, P0, R6, 0xc000, RZ ;  /* 0x0000c00006417810 */ /* 0x000fc40007f1e0ff */
[C---:B------:R-:W-:Y:S01]  /*ee30*/  IADD3 R69, P1, R6.reuse, 0xd000, RZ ;  /* 0x0000d00006457810 */ /* 0x040fe20007f3e0ff */
[----:B------:R-:W5:Y:S01]  /*ee40*/  LD.E.128 R28, desc[UR42][R28.64] ;  /* 0x0000002a1c1c7980 */ /* 0x000f62000c101d00 */
[C---:B------:R-:W-:Y:S02]  /*ee50*/  IADD3 R73, P2, R6.reuse, 0xe000, RZ ;  /* 0x0000e00006497810 */ /* 0x040fe40007f5e0ff */
[C---:B------:R-:W-:Y:S01]  /*ee60*/  LOP3.LUT R15, R6.reuse, 0x380, RZ, 0xc0, !PT ;  /* 0x00000380060f7812 */ /* 0x040fe200078ec0ff */
[----:B------:R-:W5:Y:S01]  /*ee70*/  LD.E.128 R32, desc[UR42][R32.64] ;  /* 0x0000002a20207980 */ /* 0x000f62000c101d00 */
[----:B------:R-:W-:Y:S02]  /*ee80*/  IADD3 R11, P3, R6, 0xf000, RZ ;  /* 0x0000f000060b7810 */ /* 0x000fe40007f7e0ff */
[----:B------:R-:W-:Y:S01]  /*ee90*/  LOP3.LUT R52, R53, 0x380, RZ, 0xc0, !PT ;  /* 0x0000038035347812 */ /* 0x000fe200078ec0ff */
[----:B------:R-:W5:Y:S01]  /*eea0*/  LD.E.128 R36, desc[UR42][R36.64] ;  /* 0x0000002a24247980 */ /* 0x000f62000c101d00 */
[----:B------:R-:W-:Y:S01]  /*eeb0*/  LOP3.LUT R56, R57, 0x380, RZ, 0xc0, !PT ;  /* 0x0000038039387812 */ /* 0x000fe200078ec0ff */
[----:B------:R-:W-:Y:S01]  /*eec0*/  IMAD.X R77, RZ, RZ, R7, P3 ;  /* 0x000000ffff4d7224 */ /* 0x000fe200018e0607 */
[----:B------:R-:W-:Y:S01]  /*eed0*/  LOP3.LUT R60, R61, 0x380, RZ, 0xc0, !PT ;  /* 0x000003803d3c7812 */ /* 0x000fe200078ec0ff */
[----:B------:R-:W5:Y:S01]  /*eee0*/  LD.E.128 R40, desc[UR42][R40.64] ;  /* 0x0000002a28287980 */ /* 0x000f62000c101d00 */
[----:B------:R-:W-:-:S02]  /*eef0*/  LOP3.LUT R64, R65, 0x380, RZ, 0xc0, !PT ;  /* 0x0000038041407812 */ /* 0x000fc400078ec0ff */
[----:B------:R-:W-:Y:S01]  /*ef00*/  LOP3.LUT R68, R69, 0x380, RZ, 0xc0, !PT ;  /* 0x0000038045447812 */ /* 0x000fe200078ec0ff */
[----:B------:R-:W5:Y:S01]  /*ef10*/  LD.E.128 R44, desc[UR42][R44.64] ;  /* 0x0000002a2c2c7980 */ /* 0x000f62000c101d00 */
[----:B------:R-:W-:Y:S02]  /*ef20*/  LOP3.LUT R72, R73, 0x380, RZ, 0xc0, !PT ;  /* 0x0000038049487812 */ /* 0x000fe400078ec0ff */
[----:B------:R-:W-:Y:S01]  /*ef30*/  SHF.R.U64 R15, R15, 0x3, RZ ;  /* 0x000000030f0f7819 */ /* 0x000fe200000012ff */
[----:B------:R-:W5:Y:S01]  /*ef40*/  LD.E.128 R48, desc[UR42][R48.64] ;  /* 0x0000002a30307980 */ /* 0x000f62000c101d00 */
[----:B------:R-:W-:Y:S02]  /*ef50*/  LOP3.LUT R9, R11, 0x380, RZ, 0xc0, !PT ;  /* 0x000003800b097812 */ /* 0x000fe400078ec0ff */
[----:B------:R-:W-:Y:S02]  /*ef60*/  SHF.R.U64 R52, R52, 0x3, RZ ;  /* 0x0000000334347819 */ /* 0x000fe400000012ff */
[----:B------:R-:W-:-:S02]  /*ef70*/  SHF.R.U64 R56, R56, 0x3, RZ ;  /* 0x0000000338387819 */ /* 0x000fc400000012ff */
[----:B------:R-:W-:Y:S02]  /*ef80*/  SHF.R.U64 R60, R60, 0x3, RZ ;  /* 0x000000033c3c7819 */ /* 0x000fe400000012ff */
[----:B------:R-:W-:Y:S02]  /*ef90*/  SHF.R.U64 R64, R64, 0x3, RZ ;  /* 0x0000000340407819 */ /* 0x000fe400000012ff */
[----:B------:R-:W-:Y:S02]  /*efa0*/  SHF.R.U64 R68, R68, 0x3, RZ ;  /* 0x0000000344447819 */ /* 0x000fe400000012ff */
[----:B------:R-:W-:Y:S02]  /*efb0*/  SHF.R.U64 R72, R72, 0x3, RZ ;  /* 0x0000000348487819 */ /* 0x000fe400000012ff */
[----:B------:R-:W-:Y:S02]  /*efc0*/  LOP3.LUT R8, R15, R6, RZ, 0x3c, !PT ;  /* 0x000000060f087212 */ /* 0x000fe400078e3cff */
[----:B------:R-:W-:Y:S01]  /*efd0*/  SHF.R.U64 R6, R9, 0x3, RZ ;  /* 0x0000000309067819 */ /* 0x000fe200000012ff */
[--C-:B------:R-:W-:Y:S01]  /*efe0*/  IMAD.MOV.U32 R9, RZ, RZ, R7.reuse ;  /* 0x000000ffff097224 */ /* 0x100fe200078e0007 */
        /* <DEDUP_REMOVED lines=13> */
[C---:B------:R-:W-:Y:S01]  /*f0c0*/  IMAD R5, R0.reuse, UR5, R5 ;  /* 0x0000000500057c24 */ /* 0x040fe2000f8e0205 */
[----:B------:R-:W-:Y:S01]  /*f0d0*/  ISETP.NE.AND P3, PT, R83, 0x1, PT ;  /* 0x000000015300780c */ /* 0x000fe20003f65270 */
[----:B------:R-:W-:Y:S01]  /*f0e0*/  IMAD.WIDE.U32 R6, R0, UR4, RZ ;  /* 0x0000000400067c25 */ /* 0x000fe2000f8e00ff */
[----:B------:R-:W-:Y:S01]  /*f0f0*/  LOP3.LUT R80, R21, 0xfffffff8, RZ, 0xc0, !PT ;  /* 0xfffffff815507812 */ /* 0x000fe200078ec0ff */
[----:B------:R-:W0:Y:S01]  /*f100*/  LDC R0, c[0x0][0xac8] ;  /* 0x0002b200ff007b82 */ /* 0x000e220000000800 */
[----:B------:R-:W-:Y:S01]  /*f110*/  ULDC.64 UR4, c[0x0][0xae8] ;  /* 0x0002ba0000047ab9 */ /* 0x000fe20000000a00 */
[----:B------:R-:W-:Y:S01]  /*f120*/  IMAD.IADD R7, R7, 0x1, R5 ;  /* 0x0000000107077824 */ /* 0x000fe200078e0205 */
[----:B------:R-:W5:Y:S04]  /*f130*/  LD.E.128 R8, desc[UR42][R8.64] ;  /* 0x0000002a08087980 */ /* 0x000f68000c101d00 */
[----:B------:R-:W5:Y:S03]  /*f140*/  LD.E.128 R12, desc[UR42][R12.64] ;  /* 0x0000002a0c0c7980 */ /* 0x000f66000c101d00 */
[----:B------:R-:W3:Y:S01]  /*f150*/  @P3 LDC R85, c[0x0][0xbec] ;  /* 0x0002fb00ff553b82 */ /* 0x000ee20000000800 */
[----:B------:R-:W-:Y:S01]  /*f160*/  IMAD.WIDE.U32 R6, R198, UR4, R6 ;  /* 0x00000004c6067c25 */ /* 0x000fe2000f8e0006 */
[----:B------:R-:W-:Y:S01]  /*f170*/  SHF.R.S32.HI R5, RZ, 0x1f, R199 ;  /* 0x0000001fff057819 */ /* 0x000fe200000114c7 */
[----:B------:R-:W5:Y:S04]  /*f180*/  LD.E.128 R52, desc[UR42][R52.64] ;  /* 0x0000002a34347980 */ /* 0x000f68000c101d00 */
[----:B------:R-:W5:Y:S01]  /*f190*/  LD.E.128 R56, desc[UR42][R56.64] ;  /* 0x0000002a38387980 */ /* 0x000f62000c101d00 */
[----:B------:R-:W4:Y:S01]  /*f1a0*/  @P3 LDC R87, c[0x0][0xbf0] ;  /* 0x0002fc00ff573b82 */ /* 0x000f220000000800 */
[----:B------:R-:W-:-:S02]  /*f1b0*/  IMAD.IADD R3, R3, 0x1, -R80 ;  /* 0x0000000103037824 */ /* 0x000fc400078e0a50 */
[----:B------:R-:W-:Y:S01]  /*f1c0*/  IMAD R7, R198, UR5, R7 ;  /* 0x00000005c6077c24 */ /* 0x000fe2000f8e0207 */
[----:B------:R-:W-:Y:S01]  /*f1d0*/  ULDC.64 UR4, c[0x0][0xaf0] ;  /* 0x0002bc0000047ab9 */ /* 0x000fe20000000a00 */
[--C-:B------:R-:W-:Y:S01]  /*f1e0*/  IMAD R80, R3, 0x20, R20.reuse ;  /* 0x0000002003507824 */ /* 0x100fe200078e0214 */
[-C--:B0-----:R-:W-:Y:S01]  /*f1f0*/  ISETP.GE.AND P1, PT, R208, R0.reuse, PT ;  /* 0x00000000d000720c */ /* 0x081fe20003f26270 */
[----:B------:R-:W-:Y:S01]  /*f200*/  IMAD R3, R201, 0x40, R20 ;  /* 0x00000040c9037824 */ /* 0x000fe200078e0214 */
[-C--:B------:R-:W-:Y:S01]  /*f210*/  ISETP.GE.AND P0, PT, R207, R0.reuse, PT ;  /* 0x00000000cf00720c */ /* 0x080fe20003f06270 */
[----:B------:R-:W-:Y:S01]  /*f220*/  IMAD R20, R5, UR4, RZ ;  /* 0x0000000405147c24 */ /* 0x000fe2000f8e02ff */
[----:B------:R-:W-:Y:S01]  /*f230*/  SEL R5, RZ, 0xffffffff, P1 ;  /* 0xffffffffff057807 */ /* 0x000fe20000800000 */
[----:B------:R-:W-:Y:S01]  /*f240*/  IMAD R82, R201, 0x40, R80 ;  /* 0x00000040c9527824 */ /* 0x000fe200078e0250 */
[----:B------:R-:W-:Y:S01]  /*f250*/  ISETP.GE.AND P2, PT, R187, R0, PT ;  /* 0x00000000bb00720c */ /* 0x000fe20003f46270 */
[----:B------:R-:W5:Y:S01]  /*f260*/  LD.E.128 R60, desc[UR42][R60.64] ;  /* 0x0000002a3c3c7980 */ /* 0x000f62000c101d00 */
[----:B------:R-:W-:Y:S01]  /*f270*/  SEL R80, RZ, 0xffffffff, P0 ;  /* 0xffffffffff507807 */ /* 0x000fe20000000000 */
[----:B------:R-:W-:Y:S01]  /*f280*/  IMAD.SHL.U32 R84, R5, 0x2, RZ ;  /* 0x0000000205547824 */ /* 0x000fe200078e00ff */
[----:B------:R-:W-:Y:S01]  /*f290*/  SEL R21, RZ, 0x1, P2 ;  /* 0x00000001ff157807 */ /* 0x000fe20001000000 */
[----:B------:R-:W-:Y:S01]  /*f2a0*/  IMAD R81, R199, UR5, R20 ;  /* 0x00000005c7517c24 */ /* 0x000fe2000f8e0214 */
[----:B------:R-:W5:Y:S01]  /*f2b0*/  LD.E.128 R64, desc[UR42][R64.64] ;  /* 0x0000002a40407980 */ /* 0x000f62000c101d00 */
[----:B---3--:R-:W-:Y:S01]  /*f2c0*/  @P3 IMAD.HI.U32 R20, R82, R85, RZ ;  /* 0x0000005552143227 */ /* 0x008fe200078e00ff */
[----:B------:R-:W-:-:S02]  /*f2d0*/  LOP3.LUT R21, R84, 0x2, R21, 0xe2, !PT ;  /* 0x0000000254157812 */ /* 0x000fc400078ee215 */
[----:B------:R-:W5:Y:S01]  /*f2e0*/  LD.E.128 R68, desc[UR42][R68.64] ;  /* 0x0000002a44447980 */ /* 0x000f62000c101d00 */
[----:B------:R-:W-:Y:S01]  /*f2f0*/  IMAD.SHL.U32 R80, R80, 0x4, RZ ;  /* 0x0000000450507824 */ /* 0x000fe200078e00ff */
[-C--:B------:R-:W-:Y:S01]  /*f300*/  ISETP.GE.AND P0, PT, R206, R0.reuse, PT ;  /* 0x00000000ce00720c */ /* 0x080fe20003f06270 */
[----:B------:R-:W-:Y:S01]  /*f310*/  IMAD.MOV.U32 R5, RZ, RZ, R82 ;  /* 0x000000ffff057224 */ /* 0x000fe200078e0052 */
[----:B----4-:R-:W-:Y:S01]  /*f320*/  @P3 SHF.R.U32.HI R5, RZ, R87, R20 ;  /* 0x00000057ff053219 */ /* 0x010fe20000011614 */
[----:B------:R-:W-:Y:S01]  /*f330*/  IMAD.WIDE.U32 R6, R199, UR4, R6 ;  /* 0x00000004c7067c25 */ /* 0x000fe2000f8e0006 */
[----:B------:R-:W-:Y:S01]  /*f340*/  LOP3.LUT R20, R80, 0x4, R21, 0xe2, !PT ;  /* 0x0000000450147812 */ /* 0x000fe200078ee215 */
[----:B------:R-:W-:Y:S01]  /*f350*/  ULDC.64 UR4, c[0x0][0xae0] ;  /* 0x0002b80000047ab9 */ /* 0x000fe20000000a00 */
[----:B------:R-:W-:Y:S01]  /*f360*/  SEL R21, RZ, 0xffffffff, P0 ;  /* 0xffffffffff157807 */ /* 0x000fe20000000000 */
[----:B------:R-:W5:Y:S01]  /*f370*/  LD.E.128 R72, desc[UR42][R72.64] ;  /* 0x0000002a48487980 */ /* 0x000f62000c101d00 */
[-C--:B------:R-:W-:Y:S01]  /*f380*/  ISETP.GE.AND P0, PT, R205, R0.reuse, PT ;  /* 0x00000000cd00720c */ /* 0x080fe20003f06270 */
[----:B------:R-:W-:Y:S01]  /*f390*/  IMAD.IADD R7, R7, 0x1, R81 ;  /* 0x0000000107077824 */ /* 0x000fe200078e0251 */
[--C-:B------:R-:W-:Y:S01]  /*f3a0*/  SHF.R.S32.HI R80, RZ, 0x1f, R5.reuse ;  /* 0x0000001fff507819 */ /* 0x100fe20000011405 */
[----:B------:R-:W-:Y:S01]  /*f3b0*/  IMAD.MOV R81, RZ, RZ, -R5 ;  /* 0x000000ffff517224 */ /* 0x000fe200078e0a05 */
[----:B------:R-:W-:Y:S01]  /*f3c0*/  SEL R4, RZ, 0xffffffff, P0 ;  /* 0xffffffffff047807 */ /* 0x000fe20000000000 */
[----:B------:R-:W-:Y:S01]  /*f3d0*/  IMAD.SHL.U32 R85, R21, 0x8, RZ ;  /* 0x0000000815557824 */ /* 0x000fe200078e00ff */
[----:B------:R-:W-:Y:S01]  /*f3e0*/  ISETP.GE.AND P0, PT, R204, R0, PT ;  /* 0x00000000cc00720c */ /* 0x000fe20003f06270 */
[----:B------:R-:W-:Y:S01]  /*f3f0*/  IMAD R80, R80, UR4, RZ ;  /* 0x0000000450507c24 */ /* 0x000fe2000f8e02ff */
[----:B------:R-:W5:Y:S01]  /*f400*/  LD.E.128 R76, desc[UR42][R76.64] ;  /* 0x0000002a4c4c7980 */ /* 0x000f62000c101d00 */
[----:B------:R-:W-:-:S02]  /*f410*/  IMAD R21, R83, R81, R82 ;  /* 0x0000005153157224 */ /* 0x000fc400078e0252 */
[----:B------:R-:W-:Y:S01]  /*f420*/  IMAD.SHL.U32 R83, R4, 0x10, RZ ;  /* 0x0000001004537824 */ /* 0x000fe200078e00ff */
[----:B------:R-:W-:Y:S01]  /*f430*/  SEL R4, RZ, 0xffffffff, P0 ;  /* 0xffffffffff047807 */ /* 0x000fe20000000000 */
[----:B------:R-:W-:Y:S01]  /*f440*/  IMAD.WIDE.U32 R6, R5, UR4, R6 ;  /* 0x0000000405067c25 */ /* 0x000fe2000f8e0006 */
[----:B------:R-:W-:Y:S01]  /*f450*/  @!PT LDS RZ, [RZ] ;  /* 0x00000000fffff984 */ /* 0x000fe20000000800 */
[----:B------:R-:W-:Y:S01]  /*f460*/  @!PT LDS RZ, [RZ] ;  /* 0x00000000fffff984 */ /* 0x000fe20000000800 */
[----:B------:R-:W-:Y:S01]  /*f470*/  @!PT LDS RZ, [RZ] ;  /* 0x00000000fffff984 */ /* 0x000fe20000000800 */
[----:B------:R-:W-:Y:S01]  /*f480*/  @!PT LDS RZ, [RZ] ;  /* 0x00000000fffff984 */ /* 0x000fe20000000800 */
[----:B------:R0:W-:Y:S06]  /*f490*/  MEMBAR.ALL.CTA ;  /* 0x0000000000007992 */ /* 0x0001ec0000008000 */
[----:B0-----:R-:W0:Y:S01]  /*f4a0*/  FENCE.VIEW.ASYNC.S ;  /* 0x00000000000073c6 */ /* 0x001e220000000000 */
[----:B------:R-:W-:Y:S01]  /*f4b0*/  LOP3.LUT R20, R85, 0x8, R20, 0xe2, !PT ;  /* 0x0000000855147812 */ /* 0x000fe200078ee214 */
[----:B------:R-:W-:Y:S01]  /*f4c0*/  IMAD R81, R5, UR5, R80 ;  /* 0x0000000505517c24 */ /* 0x000fe2000f8e0250 */
[----:B------:R-:W-:Y:S01]  /*f4d0*/  SHF.R.S32.HI R5, RZ, 0x1f, R21 ;  /* 0x0000001fff057819 */ /* 0x000fe20000011415 */
[----:B------:R-:W-:Y:S01]  /*f4e0*/  VIADD R87, R187, 0x180 ;  /* 0x00000180bb577836 */ /* 0x000fe20000000000 */
[----:B------:R-:W-:Y:S01]  /*f4f0*/  ULDC.64 UR4, c[0x0][0xad8] ;  /* 0x0002b60000047ab9 */ /* 0x000fe20000000a00 */
[----:B------:R-:W-:Y:S01]  /*f500*/  IMAD.IADD R7, R7, 0x1, R81 ;  /* 0x0000000107077824 */ /* 0x000fe200078e0251 */
[----:B------:R-:W-:Y:S01]  /*f510*/  LOP3.LUT R20, R83, 0x10, R20, 0xe2, !PT ;  /* 0x0000001053147812 */ /* 0x000fe200078ee214 */
[----:B------:R-:W-:-:S02]  /*f520*/  IMAD.SHL.U32 R81, R4, 0x20, RZ ;  /* 0x0000002004517824 */ /* 0x000fc400078e00ff */
[----:B------:R-:W-:Y:S01]  /*f530*/  IMAD R4, R5, UR4, RZ ;  /* 0x0000000405047c24 */ /* 0x000fe2000f8e02ff */
[----:B------:R-:W-:Y:S01]  /*f540*/  ISETP.GE.AND P0, PT, R87, R0, PT ;  /* 0x000000005700720c */ /* 0x000fe20003f06270 */
[----:B------:R-:W-:Y:S01]  /*f550*/  VIADD R89, R187, 0x1c0 ;  /* 0x000001c0bb597836 */ /* 0x000fe20000000000 */
[----:B------:R-:W-:Y:S01]  /*f560*/  LOP3.LUT R20, R81, 0x20, R20, 0xe2, !PT ;  /* 0x0000002051147812 */ /* 0x000fe200078ee214 */
[C---:B------:R-:W-:Y:S02]  /*f570*/  IMAD R81, R21.reuse, UR5, R4 ;  /* 0x0000000515517c24 */ /* 0x040fe4000f8e0204 */
[----:B------:R-:W-:Y:S01]  /*f580*/  IMAD.WIDE.U32 R6, R21, UR4, R6 ;  /* 0x0000000415067c25 */ /* 0x000fe2000f8e0006 */
[----:B------:R-:W-:Y:S01]  /*f590*/  ISETP.GE.AND P1, PT, R3, R86, PT ;  /* 0x000000560300720c */ /* 0x000fe20003f26270 */
[----:B------:R-:W-:Y:S01]  /*f5a0*/  ULDC.64 UR4, c[0x0][0xa80] ;  /* 0x0002a00000047ab9 */ /* 0x000fe20000000a00 */
[----:B------:R-:W-:Y:S01]  /*f5b0*/  SEL R5, RZ, 0x40, P0 ;  /* 0x00000040ff057807 */ /* 0x000fe20000000000 */
[----:B------:R-:W-:Y:S01]  /*f5c0*/  VIADD R4, R2, 0x28c20 ;  /* 0x00028c2002047836 */ /* 0x000fe20000000000 */
[----:B------:R-:W-:Y:S01]  /*f5d0*/  ISETP.GE.AND P0, PT, R89, R0, PT ;  /* 0x000000005900720c */ /* 0x000fe20003f06270 */
[----:B------:R-:W-:Y:S01]  /*f5e0*/  IMAD.IADD R7, R7, 0x1, R81 ;  /* 0x0000000107077824 */ /* 0x000fe200078e0251 */
[----:B------:R-:W-:-:S02]  /*f5f0*/  LEA R84, P2, R6, UR4, 0x1 ;  /* 0x0000000406547c11 */ /* 0x000fc4000f8408ff */
[----:B------:R-:W-:Y:S02]  /*f600*/  LOP3.LUT R82, R20, R5, RZ, 0xfc, !PT ;  /* 0x0000000514527212 */ /* 0x000fe400078efcff */
[----:B------:R-:W-:Y:S02]  /*f610*/  PRMT R4, RZ, 0x654, R4 ;  /* 0x00000654ff047816 */ /* 0x000fe40000000004 */
[----:B------:R-:W-:Y:S02]  /*f620*/  SEL R5, RZ, 0x80, P0 ;  /* 0x00000080ff057807 */ /* 0x000fe40000000000 */
[----:B------:R-:W-:Y:S01]  /*f630*/  LEA.HI.X R85, R6, UR5, R7, 0x1, P2 ;  /* 0x0000000506557c11 */ /* 0x000fe200090f0c07 */
[----:B0-----:R0:W-:Y:S01]  /*f640*/  SYNCS.ARRIVE.TRANS64.RED.A1T0 RZ, [R4+URZ], RZ ;  /* 0x000000ff04ff79a7 */ /* 0x0011e2000810043f */
[----:B------:R-:W-:Y:S01]  /*f650*/  LOP3.LUT R83, R82, R5, RZ, 0xfc, !PT ;  /* 0x0000000552537212 */ /* 0x000fe200078efcff */
[----:B------:R-:W-:Y:S02]  /*f660*/  BSSY B1, `(.L_x_3753) ;  /* 0x000002a000017945 */ /* 0x000fe40003800000 */
[----:B------:R3:W4:Y:S01]  /*f670*/  SHFL.IDX PT, R5, R85, RZ, 0x181f ;  /* 0x00181fff55057589 */ /* 0x00072200000e0000 */
[----:B-1----:R-:W-:-:S03]  /*f680*/  SHF.R.S32.HI R152, RZ, 0x1f, R204 ;  /* 0x0000001fff987819 */ /* 0x002fc600000114cc */
[----:B0-----:R3:W0:Y:S01]  /*f690*/  SHFL.IDX PT, R4, R84, RZ, 0x181f ;  /* 0x00181fff54047589 */ /* 0x00162200000e0000 */
[----:B------:R-:W-:Y:S02]  /*f6a0*/  SHF.R.S32.HI R156, RZ, 0x1f, R205 ;  /* 0x0000001fff9c7819 */ /* 0x000fe400000114cd */
[----:B------:R-:W-:Y:S02]  /*f6b0*/  SHF.R.S32.HI R157, RZ, 0x1f, R206 ;  /* 0x0000001fff9d7819 */ /* 0x000fe400000114ce */
[----:B------:R-:W-:Y:S02]  /*f6c0*/  SHF.R.S32.HI R158, RZ, 0x1f, R207 ;  /* 0x0000001fff9e7819 */ /* 0x000fe400000114cf */
[----:B------:R-:W-:Y:S01]  /*f6d0*/  SHF.R.S32.HI R159, RZ, 0x1f, R208 ;  /* 0x0000001fff9f7819 */ /* 0x000fe200000114d0 */
[----:B---3--:R-:W-:Y:S06]  /*f6e0*/  @P1 BRA `(.L_x_3754) ;  /* 0x0000000000841947 */ /* 0x008fec0003800000 */
[-C--:B------:R-:W-:Y:S02]  /*f6f0*/  ISETP.GE.AND P2, PT, R187, R0.reuse, PT ;  /* 0x00000000bb00720c */ /* 0x080fe40003f46270 */
[-C--:B------:R-:W-:Y:S02]  /*f700*/  ISETP.GE.AND P4, PT, R208, R0.reuse, PT ;  /* 0x00000000d000720c */ /* 0x080fe40003f86270 */
[-C--:B------:R-:W-:Y:S02]  /*f710*/  ISETP.GE.AND P6, PT, R207, R0.reuse, PT ;  /* 0x00000000cf00720c */ /* 0x080fe40003fc6270 */
[-C--:B------:R-:W-:Y:S02]  /*f720*/  ISETP.GE.AND P0, PT, R206, R0.reuse, PT ;  /* 0x00000000ce00720c */ /* 0x080fe40003f06270 */
[----:B------:R-:W-:Y:S02]  /*f730*/  ISETP.GE.AND P1, PT, R205, R0, PT ;  /* 0x00000000cd00720c */ /* 0x000fe40003f26270 */
[----:B------:R-:W-:-:S03]  /*f740*/  SHF.R.S32.HI R88, RZ, 0x1f, R87 ;  /* 0x0000001fff587819 */ /* 0x000fc60000011457 */
[----:B0---4-:R-:W-:Y:S02]  /*f750*/  @!P2 IMAD.WIDE R20, R187, 0x2, R4 ;  /* 0x00000002bb14a825 */ /* 0x011fe400078e0204 */
[CC--:B------:R-:W-:Y:S02]  /*f760*/  @!P4 LEA R6, P3, R208.reuse, R4.reuse, 0x1 ;  /* 0x00000004d006c211 */ /* 0x0c0fe400078608ff */
[----:B------:R-:W-:Y:S01]  /*f770*/  @!P6 LEA R80, P5, R207, R4, 0x1 ;  /* 0x00000004cf50e211 */ /* 0x000fe200078a08ff */
[----:B-----5:R0:W-:Y:S01]  /*f780*/  @!P2 ST.E.128 desc[UR42][R20.64], R8 ;  /* 0x000000081400a985 */ /* 0x0201e2000c101d2a */
[----:B------:R-:W-:Y:S02]  /*f790*/  @!P4 LEA.HI.X R7, R208, R5, R159, 0x1, P3 ;  /* 0x00000005d007c211 */ /* 0x000fe400018f0c9f */
[----:B------:R-:W-:Y:S02]  /*f7a0*/  LOP3.LUT P2, RZ, R82, 0x40, RZ, 0xc0, !PT ;  /* 0x0000004052ff7812 */ /* 0x000fe4000784c0ff */
[----:B------:R-:W-:Y:S01]  /*f7b0*/  LOP3.LUT P3, RZ, R83, 0x80, RZ, 0xc0, !PT ;  /* 0x0000008053ff7812 */ /* 0x000fe2000786c0ff */
[----:B------:R1:W-:Y:S01]  /*f7c0*/  @!P4 ST.E.128 desc[UR42][R6.64], R24 ;  /* 0x000000180600c985 */ /* 0x0003e2000c101d2a */
[----:B------:R-:W-:-:S02]  /*f7d0*/  ISETP.GE.AND P4, PT, R204, R0, PT ;  /* 0x00000000cc00720c */ /* 0x000fc40003f86270 */
[----:B------:R-:W-:-:S05]  /*f7e0*/  @!P6 LEA.HI.X R81, R207, R5, R158, 0x1, P5 ;  /* 0x00000005cf51e211 */ /* 0x000fca00028f0c9e */
[----:B------:R3:W-:Y:S01]  /*f7f0*/  @!P6 ST.E.128 desc[UR42][R80.64], R32 ;  /* 0x000000205000e985 */ /* 0x0007e2000c101d2a */
[CC--:B0-----:R-:W-:Y:S02]  /*f800*/  @!P1 LEA R20, P6, R205.reuse, R4.reuse, 0x1 ;  /* 0x00000004cd149211 */ /* 0x0c1fe400078c08ff */
[----:B------:R-:W-:Y:S02]  /*f810*/  SHF.R.S32.HI R9, RZ, 0x1f, R89 ;  /* 0x0000001fff097819 */ /* 0x000fe40000011459 */
[-C--:B------:R-:W-:Y:S02]  /*f820*/  @!P1 LEA.HI.X R21, R205, R5.reuse, R156, 0x1, P6 ;  /* 0x00000005cd159211 */ /* 0x080fe400030f0c9c */
[CC--:B-1----:R-:W-:Y:S02]  /*f830*/  @!P0 LEA R6, P5, R206.reuse, R4.reuse, 0x1 ;  /* 0x00000004ce068211 */ /* 0x0c2fe400078a08ff */
[----:B------:R-:W-:Y:S02]  /*f840*/  @P3 LEA R8, P6, R89, R4, 0x1 ;  /* 0x0000000459083211 */ /* 0x000fe400078c08ff */
[----:B------:R-:W-:-:S02]  /*f850*/  @!P0 LEA.HI.X R7, R206, R5, R157, 0x1, P5 ;  /* 0x00000005ce078211 */ /* 0x000fc400028f0c9d */
[-C--:B------:R-:W-:Y:S02]  /*f860*/  @P2 LEA R10, P5, R87, R4.reuse, 0x1 ;  /* 0x00000004570a2211 */ /* 0x080fe400078a08ff */
[-C--:B------:R-:W-:Y:S01]  /*f870*/  @P3 LEA.HI.X R9, R89, R5.reuse, R9, 0x1, P6 ;  /* 0x0000000559093211 */ /* 0x080fe200030f0c09 */
[----:B------:R3:W-:Y:S01]  /*f880*/  @!P0 ST.E.128 desc[UR42][R6.64], R40 ;  /* 0x0000002806008985 */ /* 0x0007e2000c101d2a */
[-C--:B------:R-:W-:Y:S02]  /*f890*/  @P2 LEA.HI.X R11, R87, R5.reuse, R88, 0x1, P5 ;  /* 0x00000005570b2211 */ /* 0x080fe400028f0c58 */
[C---:B------:R-:W-:Y:S01]  /*f8a0*/  @!P4 LEA R4, P5, R204.reuse, R4, 0x1 ;  /* 0x00000004cc04c211 */ /* 0x040fe200078a08ff */
[----:B------:R3:W-:Y:S03]  /*f8b0*/  @!P1 ST.E.128 desc[UR42][R20.64], R48 ;  /* 0x0000003014009985 */ /* 0x0007e6000c101d2a */
[----:B------:R-:W-:-:S05]  /*f8c0*/  @!P4 LEA.HI.X R5, R204, R5, R152, 0x1, P5 ;  /* 0x00000005cc05c211 */ /* 0x000fca00028f0c98 */
[----:B------:R3:W-:Y:S04]  /*f8d0*/  @!P4 ST.E.128 desc[UR42][R4.64], R56 ;  /* 0x000000380400c985 */ /* 0x0007e8000c101d2a */
[----:B------:R3:W-:Y:S04]  /*f8e0*/  @P2 ST.E.128 desc[UR42][R10.64], R64 ;  /* 0x000000400a002985 */ /* 0x0007e8000c101d2a */
[----:B------:R3:W-:Y:S02]  /*f8f0*/  @P3 ST.E.128 desc[UR42][R8.64], R72 ;  /* 0x0000004808003985 */ /* 0x0007e4000c101d2a */
.L_x_3754:
[----:B------:R-:W-:Y:S05]  /*f900*/  BSYNC B1 ;  /* 0x0000000000017941 */ /* 0x000fea0003800000 */
.L_x_3753:
[----:B------:R-:W-:Y:S01]  /*f910*/  VIADD R3, R3, 0x20 ;  /* 0x0000002003037836 */ /* 0x000fe20000000000 */
[----:B---34-:R1:W3:Y:S04]  /*f920*/  SHFL.IDX PT, R5, R85, 0x1, 0x181f ;  /* 0x00381f0055057f89 */ /* 0x0182e800000e0000 */
[----:B------:R-:W-:Y:S01]  /*f930*/  ISETP.GE.AND P0, PT, R3, R86, PT ;  /* 0x000000560300720c */ /* 0x000fe20003f06270 */
[----:B0-----:R1:W0:-:S12]  /*f940*/  SHFL.IDX PT, R4, R84, 0x1, 0x181f ;  /* 0x00381f0054047f89 */ /* 0x00121800000e0000 */
[----:B-1----:R-:W-:Y:S05]  /*f950*/  @P0 BRA `(.L_x_3755) ;  /* 0x0000002800140947 */ /* 0x002fea0003800000 */
[-C--:B------:R-:W-:Y:S02]  /*f960*/  ISETP.GE.AND P5, PT, R208, R0.reuse, PT ;  /* 0x00000000d000720c */ /* 0x080fe40003fa6270 */
[-C--:B------:R-:W-:Y:S02]  /*f970*/  ISETP.GE.AND P6, PT, R187, R0.reuse, PT ;  /* 0x00000000bb00720c */ /* 0x080fe40003fc6270 */
[-C--:B------:R-:W-:Y:S02]  /*f980*/  ISETP.GE.AND P4, PT, R207, R0.reuse, PT ;  /* 0x00000000cf00720c */ /* 0x080fe40003f86270 */
[-C--:B------:R-:W-:Y:S02]  /*f990*/  ISETP.GE.AND P2, PT, R205, R0.reuse, PT ;  /* 0x00000000cd00720c */ /* 0x080fe40003f46270 */
[----:B------:R-:W-:Y:S02]  /*f9a0*/  ISETP.GE.AND P3, PT, R206, R0, PT ;  /* 0x00000000ce00720c */ /* 0x000fe40003f66270 */
[----:B------:R-:W-:-:S03]  /*f9b0*/  LOP3.LUT P0, RZ, R82, 0x40, RZ, 0xc0, !PT ;  /* 0x0000004052ff7812 */ /* 0x000fc6000780c0ff */
[C---:B0----5:R-:W-:Y:S02]  /*f9c0*/  @!P5 LEA R8, P1, R208.reuse, R4, 0x1 ;  /* 0x00000004d008d211 */ /* 0x061fe400078208ff */
[----:B---3--:R-:W-:Y:S02]  /*f9d0*/  @!P6 IMAD.WIDE R6, R187, 0x2, R4 ;  /* 0x00000002bb06e825 */ /* 0x008fe400078e0204 */
[----:B------:R-:W-:Y:S02]  /*f9e0*/  @!P5 LEA.HI.X R9, R208, R5, R159, 0x1, P1 ;  /* 0x00000005d009d211 */ /* 0x000fe400008f0c9f */
[----:B------:R-:W-:Y:S01]  /*f9f0*/  ISETP.GE.AND P1, PT, R204, R0, PT ;  /* 0x00000000cc00720c */ /* 0x000fe20003f26270 */
[----:B------:R0:W-:Y:S01]  /*fa00*/  @!P6 ST.E.128 desc[UR42][R6.64], R12 ;  /* 0x0000000c0600e985 */ /* 0x0001e2000c101d2a */
[----:B------:R-:W-:-:S03]  /*fa10*/  SHF.R.S32.HI R0, RZ, 0x1f, R87 ;  /* 0x0000001fff007819 */ /* 0x000fc60000011457 */
[----:B------:R1:W-:Y:S01]  /*fa20*/  @!P5 ST.E.128 desc[UR42][R8.64], R28 ;  /* 0x0000001c0800d985 */ /* 0x0003e2000c101d2a */
[----:B0-----:R-:W-:-:S04]  /*fa30*/  @!P4 LEA R6, P6, R207, R4, 0x1 ;  /* 0x00000004cf06c211 */ /* 0x001fc800078c08ff */
[-C--:B------:R-:W-:Y:S02]  /*fa40*/  @!P4 LEA.HI.X R7, R207, R5.reuse, R158, 0x1, P6 ;  /* 0x00000005cf07c211 */ /* 0x080fe400030f0c9e */
[CC--:B------:R-:W-:Y:S02]  /*fa50*/  @!P2 LEA R10, P6, R205.reuse, R4.reuse, 0x1 ;  /* 0x00000004cd0aa211 */ /* 0x0c0fe400078c08ff */
[CC--:B-1----:R-:W-:Y:S01]  /*fa60*/  @!P3 LEA R8, P5, R206.reuse, R4.reuse, 0x1 ;  /* 0x00000004ce08b211 */ /* 0x0c2fe200078a08ff */
[----:B------:R0:W-:Y:S01]  /*fa70*/  @!P4 ST.E.128 desc[UR42][R6.64], R36 ;  /* 0x000000240600c985 */ /* 0x0001e2000c101d2a */
[-C--:B------:R-:W-:Y:S02]  /*fa80*/  @!P2 LEA.HI.X R11, R205, R5.reuse, R156, 0x1, P6 ;  /* 0x00000005cd0ba211 */ /* 0x080fe400030f0c9c */
[----:B------:R-:W-:Y:S02]  /*fa90*/  @!P3 LEA.HI.X R9, R206, R5, R157, 0x1, P5 ;  /* 0x00000005ce09b211 */ /* 0x000fe400028f0c9d */
[----:B------:R-:W-:-:S02]  /*faa0*/  @!P1 LEA R14, P6, R204, R4, 0x1 ;  /* 0x00000004cc0e9211 */ /* 0x000fc400078c08ff */
[C---:B------:R-:W-:Y:S01]  /*fab0*/  @P0 LEA R12, P5, R87.reuse, R4, 0x1 ;  /* 0x00000004570c0211 */ /* 0x040fe200078a08ff */
[----:B------:R0:W-:Y:S01]  /*fac0*/  @!P3 ST.E.128 desc[UR42][R8.64], R44 ;  /* 0x0000002c0800b985 */ /* 0x0001e2000c101d2a */
[-C--:B------:R-:W-:Y:S02]  /*fad0*/  @!P1 LEA.HI.X R15, R204, R5.reuse, R152, 0x1, P6 ;  /* 0x00000005cc0f9211 */ /* 0x080fe400030f0c98 */
[----:B------:R-:W-:Y:S01]  /*fae0*/  @P0 LEA.HI.X R13, R87, R5, R0, 0x1, P5 ;  /* 0x00000005570d0211 */ /* 0x000fe200028f0c00 */
[----:B------:R0:W-:Y:S04]  /*faf0*/  @!P2 ST.E.128 desc[UR42][R10.64], R52 ;  /* 0x000000340a00a985 */ /* 0x0001e8000c101d2a */
[----:B------:R0:W-:Y:S04]  /*fb00*/  @!P1 ST.E.128 desc[UR42][R14.64], R60 ;  /* 0x0000003c0e009985 */ /* 0x0001e8000c101d2a */
[----:B------:R0:W-:Y:S01]  /*fb10*/  @P0 ST.E.128 desc[UR42][R12.64], R68 ;  /* 0x000000440c000985 */ /* 0x0001e2000c101d2a */
[----:B------:R-:W-:-:S13]  /*fb20*/  LOP3.LUT P0, RZ, R83, 0x80, RZ, 0xc0, !PT ;  /* 0x0000008053ff7812 */ /* 0x000fda000780c0ff */
[----:B------:R-:W-:Y:S05]  /*fb30*/  @!P0 BRA `(.L_x_3755) ;  /* 0x00000024009c8947 */ /* 0x000fea0003800000 */
[----:B------:R-:W-:Y:S02]  /*fb40*/  LEA R4, P0, R89, R4, 0x1 ;  /* 0x0000000459047211 */ /* 0x000fe400078008ff */
[----:B------:R-:W-:-:S04]  /*fb50*/  SHF.R.S32.HI R0, RZ, 0x1f, R89 ;  /* 0x0000001fff007819 */ /* 0x000fc80000011459 */
[----:B------:R-:W-:-:S05]  /*fb60*/  LEA.HI.X R5, R89, R5, R0, 0x1, P0 ;  /* 0x0000000559057211 */ /* 0x000fca00000f0c00 */
[----:B------:R1:W-:Y:S01]  /*fb70*/  ST.E.128 desc[UR42][R4.64], R76 ;  /* 0x0000004c04007985 */ /* 0x0003e2000c101d2a */
[----:B------:R-:W-:Y:S05]  /*fb80*/  BRA `(.L_x_3755) ;  /* 0x0000002400887947 */ /* 0x000fea0003800000 */
.L_x_3752:
[----:B---34-:R-:W3:Y:S01]  /*fb90*/  LDL R8, [R1+0x68] ;  /* 0x0000680001087983 */ /* 0x018ee20000100800 */
[----:B------:R-:W-:Y:S01]  /*fba0*/  ULDC.64 UR4, c[0x0][0xb08] ;  /* 0x0002c20000047ab9 */ /* 0x000fe20000000a00 */
[----:B------:R-:W-:Y:S01]  /*fbb0*/  IMAD R11, R201, 0x40, R190 ;  /* 0x00000040c90b7824 */ /* 0x000fe200078e02be */
[----:B------:R-:W-:Y:S01]  /*fbc0*/  BSSY B1, `(.L_x_3756) ;  /* 0x00000e5000017945 */ /* 0x000fe20003800000 */
[----:B------:R-:W-:Y:S01]  /*fbd0*/  IMAD R3, R5, UR4, RZ ;  /* 0x0000000405037c24 */ /* 0x000fe2000f8e02ff */
[----:B------:R-:W-:Y:S01]  /*fbe0*/  SHF.R.S32.HI R21, RZ, 0x1f, R211 ;  /* 0x0000001fff157819 */ /* 0x000fe200000114d3 */
[C---:B------:R-:W-:Y:S01]  /*fbf0*/  IMAD.WIDE.U32 R6, R0.reuse, UR4, RZ ;  /* 0x0000000400067c25 */ /* 0x040fe2000f8e00ff */
[----:B-1----:R-:W-:Y:S02]  /*fc00*/  SHF.R.S32.HI R152, RZ, 0x1f, R212 ;  /* 0x0000001fff987819 */ /* 0x002fe400000114d4 */
[----:B------:R-:W-:Y:S01]  /*fc10*/  SHF.R.S32.HI R156, RZ, 0x1f, R213 ;  /* 0x0000001fff9c7819 */ /* 0x000fe200000114d5 */
[----:B------:R-:W-:Y:S01]  /*fc20*/  IMAD R3, R0, UR5, R3 ;  /* 0x0000000500037c24 */ /* 0x000fe2000f8e0203 */
[----:B------:R-:W-:Y:S01]  /*fc30*/  ULDC.64 UR4, c[0x0][0xb38] ;  /* 0x0002ce0000047ab9 */ /* 0x000fe20000000a00 */
[----:B------:R-:W-:Y:S01]  /*fc40*/  SHF.R.S32.HI R0, RZ, 0x1f, R199 ;  /* 0x0000001fff007819 */ /* 0x000fe200000114c7 */
[C---:B------:R-:W-:Y:S01]  /*fc50*/  VIADD R177, R192.reuse, 0x48 ;  /* 0x00000048c0b17836 */ /* 0x040fe20000000000 */
[----:B------:R-:W-:Y:S01]  /*fc60*/  SHF.R.S32.HI R157, RZ, 0x1f, R214 ;  /* 0x0000001fff9d7819 */ /* 0x000fe200000114d6 */
[----:B------:R-:W-:Y:S01]  /*fc70*/  IMAD.IADD R7, R7, 0x1, R3 ;  /* 0x0000000107077824 */ /* 0x000fe200078e0203 */
[----:B------:R-:W-:Y:S01]  /*fc80*/  SHF.R.S32.HI R158, RZ, 0x1f, R215 ;  /* 0x0000001fff9e7819 */ /* 0x000fe200000114d7 */
[----:B------:R-:W-:Y:S01]  /*fc90*/  VIADD R179, R192, 0x40 ;  /* 0x00000040c0b37836 */ /* 0x000fe20000000000 */
[----:B------:R-:W-:Y:S01]  /*fca0*/  SHF.R.S32.HI R159, RZ, 0x1f, R216 ;  /* 0x0000001fff9f7819 */ /* 0x000fe200000114d8 */
[----:B------:R-:W-:Y:S01]  /*fcb0*/  IMAD.WIDE.U32 R6, R198, UR4, R6 ;  /* 0x00000004c6067c25 */ /* 0x000fe2000f8e0006 */
[----:B------:R-:W-:-:S02]  /*fcc0*/  SHF.R.S32.HI R160, RZ, 0x1f, R219 ;  /* 0x0000001fffa07819 */ /* 0x000fc400000114db */
[----:B------:R-:W-:Y:S01]  /*fcd0*/  SHF.R.S32.HI R161, RZ, 0x1f, R220 ;  /* 0x0000001fffa17819 */ /* 0x000fe200000114dc */
[----:B------:R-:W-:Y:S01]  /*fce0*/  IMAD R7, R198, UR5, R7 ;  /* 0x00000005c6077c24 */ /* 0x000fe2000f8e0207 */
[----:B------:R-:W-:Y:S01]  /*fcf0*/  ULDC.64 UR4, c[0x0][0xb40] ;  /* 0x0002d00000047ab9 */ /* 0x000fe20000000a00 */
[----:B------:R-:W-:Y:S01]  /*fd00*/  VIADD R181, R192, 0x38 ;  /* 0x00000038c0b57836 */ /* 0x000fe20000000000 */
[----:B------:R-:W-:Y:S01]  /*fd10*/  SHF.R.S32.HI R162, RZ, 0x1f, R221 ;  /* 0x0000001fffa27819 */ /* 0x000fe200000114dd */
[----:B------:R-:W-:Y:S01]  /*fd20*/  IMAD R0, R0, UR4, RZ ;  /* 0x0000000400007c24 */ /* 0x000fe2000f8e02ff */
[----:B------:R-:W-:Y:S01]  /*fd30*/  SHF.R.S32.HI R163, RZ, 0x1f, R222 ;  /* 0x0000001fffa37819 */ /* 0x000fe200000114de */
[C---:B------:R-:W-:Y:S01]  /*fd40*/  IMAD.WIDE.U32 R6, R199.reuse, UR4, R6 ;  /* 0x00000004c7067c25 */ /* 0x040fe2000f8e0006 */
[----:B------:R-:W-:Y:S02]  /*fd50*/  SHF.R.S32.HI R164, RZ, 0x1f, R223 ;  /* 0x0000001fffa47819 */ /* 0x000fe400000114df */
[----:B------:R-:W-:Y:S01]  /*fd60*/  SHF.R.S32.HI R165, RZ, 0x1f, R224 ;  /* 0x0000001fffa57819 */ /* 0x000fe200000114e0 */
[----:B------:R-:W-:Y:S01]  /*fd70*/  IMAD R0, R199, UR5, R0 ;  /* 0x00000005c7007c24 */ /* 0x000fe2000f8e0200 */
[----:B------:R-:W-:Y:S01]  /*fd80*/  ULDC.64 UR4, c[0x0][0xb48] ;  /* 0x0002d20000047ab9 */ /* 0x000fe20000000a00 */
[C---:B------:R-:W-:Y:S01]  /*fd90*/  VIADD R183, R192.reuse, 0x30 ;  /* 0x00000030c0b77836 */ /* 0x040fe20000000000 */
[----:B------:R-:W-:Y:S01]  /*fda0*/  SHF.R.S32.HI R166, RZ, 0x1f, R225 ;  /* 0x0000001fffa67819 */ /* 0x000fe200000114e1 */
[----:B------:R-:W-:Y:S01]  /*fdb0*/  IMAD.IADD R7, R7, 0x1, R0 ;  /* 0x0000000107077824 */ /* 0x000fe200078e0200 */
[----:B------:R-:W-:Y:S01]  /*fdc0*/  SHF.R.S32.HI R167, RZ, 0x1f, R228 ;  /* 0x0000001fffa77819 */ /* 0x000fe200000114e4 */
[----:B------:R-:W1:Y:S01]  /*fdd0*/  LDC R0, c[0x0][0xbe8] ;  /* 0x0002fa00ff007b82 */ /* 0x000e620000000800 */
[----:B------:R-:W-:Y:S01]  /*fde0*/  VIADD R198, R192, 0x28 ;  /* 0x00000028c0c67836 */ /* 0x000fe20000000000 */
[----:B------:R-:W-:Y:S01]  /*fdf0*/  SHF.R.S32.HI R168, RZ, 0x1f, R229 ;  /* 0x0000001fffa87819 */ /* 0x000fe200000114e5 */
[----:B------:R-:W-:Y:S01]  /*fe00*/  IMAD.WIDE.U32 R6, R210, UR4, R6 ;  /* 0x00000004d2067c25 */ /* 0x000fe2000f8e0006 */
[----:B------:R-:W-:-:S02]  /*fe10*/  SHF.R.S32.HI R169, RZ, 0x1f, R231 ;  /* 0x0000001fffa97819 */ /* 0x000fc400000114e7 */
[----:B------:R-:W-:Y:S01]  /*fe20*/  SHF.R.S32.HI R170, RZ, 0x1f, R232 ;  /* 0x0000001fffaa7819 */ /* 0x000fe200000114e8 */
[----:B------:R-:W-:Y:S01]  /*fe30*/  IMAD R7, R210, UR5, R7 ;  /* 0x00000005d2077c24 */ /* 0x000fe2000f8e0207 */
[----:B------:R-:W-:Y:S01]  /*fe40*/  ULDC.64 UR4, c[0x0][0xb30] ;  /* 0x0002cc0000047ab9 */ /* 0x000fe20000000a00 */
        /* <DEDUP_REMOVED lines=15> */
[----:B-1----:R-:W-:Y:S01]  /*ff40*/  ISETP.NE.AND P0, PT, R0, 0x1, PT ;  /* 0x000000010000780c */ /* 0x002fe20003f05270 */
        /* <DEDUP_REMOVED lines=8> */
[----:B--2---:R-:W-:Y:S01]  /*ffd0*/  VIADD R218, R192, 0x8 ;  /* 0x00000008c0da7836 */ /* 0x004fe20000000000 */
[----:B------:R-:W-:-:S02]  /*ffe0*/  SHF.R.S32.HI R203, RZ, 0x1f, R203 ;  /* 0x0000001fffcb7819 */ /* 0x000fc400000114cb */
[----:B------:R-:W-:Y:S01]  /*fff0*/  SHF.R.S32.HI R217, RZ, 0x1f, R217 ;  /* 0x0000001fffd97819 */ /* 0x000fe200000114d9 */
[----:B------:R-:W1:Y:S01]  /*10000*/  @P0 LDC R9, c[0x0][0xbec] ;  /* 0x0002fb00ff090b82 */ /* 0x000e620000000800 */
[----:B------:R-:W-:Y:S02]  /*10010*/  SHF.R.S32.HI R226, RZ, 0x1f, R226 ;  /* 0x0000001fffe27819 */ /* 0x000fe400000114e2 */
[----:B------:R-:W-:-:S05]  /*10020*/  SHF.R.S32.HI R227, RZ, 0x1f, R192 ;  /* 0x0000001fffe37819 */ /* 0x000fca00000114c0 */
[----:B------:R-:W2:Y:S01]  /*10030*/  @P0 LDC R3, c[0x0][0xbf0] ;  /* 0x0002fc00ff030b82 */ /* 0x000ea20000000800 */
[----:B---3--:R-:W-:-:S04]  /*10040*/  IMAD R8, R201, 0x40, R8 ;  /* 0x00000040c9087824 */ /* 0x008fc800078e0208 */
[----:B-1----:R-:W-:-:S04]  /*10050*/  @P0 IMAD.HI.U32 R9, R8, R9, RZ ;  /* 0x0000000908090227 */ /* 0x002fc800078e00ff */
[----:B------:R-:W-:Y:S01]  /*10060*/  IMAD.MOV.U32 R5, RZ, RZ, R8 ;  /* 0x000000ffff057224 */ /* 0x000fe200078e0008 */
[----:B--2---:R-:W-:-:S05]  /*10070*/  @P0 SHF.R.U32.HI R5, RZ, R3, R9 ;  /* 0x00000003ff050219 */ /* 0x004fca0000011609 */
[----:B------:R-:W-:Y:S02]  /*10080*/  IMAD.MOV R3, RZ, RZ, -R5 ;  /* 0x000000ffff037224 */ /* 0x000fe400078e0a05 */
[----:B------:R-:W-:-:S04]  /*10090*/  IMAD.WIDE.U32 R6, R5, UR4, R6 ;  /* 0x0000000405067c25 */ /* 0x000fc8000f8e0006 */
[----:B------:R-:W-:Y:S02]  /*100a0*/  IMAD R3, R0, R3, R8 ;  /* 0x0000000300037224 */ /* 0x000fe400078e0208 */
[----:B------:R-:W-:Y:S01]  /*100b0*/  IMAD R0, R4, R0, RZ ;  /* 0x0000000004007224 */ /* 0x000fe200078e02ff */
        /* <DEDUP_REMOVED lines=11> */
[----:B------:R-:W-:-:S04]  /*10170*/  IMAD.IADD R4, R7, 0x1, R4 ;  /* 0x0000000107047824 */ /* 0x000fc800078e0204 */
[----:B------:R1:W2:Y:S01]  /*10180*/  SHFL.IDX PT, R13, R3, RZ, 0x1c1f ;  /* 0x001c1fff030d7589 */ /* 0x0002a200000e0000 */
[----:B------:R-:W-:Y:S01]  /*10190*/  LEA.HI.X R10, R6, UR5, R4, 0x2, P0 ;  /* 0x00000005060a7c11 */ /* 0x000fe200080f1404 */
[----:B------:R-:W-:Y:S01]  /*101a0*/  VIADD R4, R2, 0x28c20 ;  /* 0x00028c2002047836 */ /* 0x000fe20000000000 */
[----:B------:R-:W-:-:S03]  /*101b0*/  ISETP.GE.AND P0, PT, R11, R0, PT ;  /* 0x000000000b00720c */ /* 0x000fc60003f06270 */
[----:B------:R1:W3:Y:S01]  /*101c0*/  SHFL.IDX PT, R12, R10, RZ, 0x1c1f ;  /* 0x001c1fff0a0c7589 */ /* 0x0002e200000e0000 */
[----:B------:R-:W-:-:S04]  /*101d0*/  PRMT R4, RZ, 0x654, R4 ;  /* 0x00000654ff047816 */ /* 0x000fc80000000004 */
[----:B------:R1:W-:Y:S05]  /*101e0*/  SYNCS.ARRIVE.TRANS64.RED.A1T0 RZ, [R4+URZ], RZ ;  /* 0x000000ff04ff79a7 */ /* 0x0003ea000810043f */
[----:B------:R-:W-:Y:S05]  /*101f0*/  @P0 BRA `(.L_x_3757) ;  /* 0x0000000800040947 */ /* 0x000fea0003800000 */
[----:B------:R-:W-:Y:S02]  /*10200*/  ULDC UR4, c[0x0][0xac8] ;  /* 0x0002b20000047ab9 */ /* 0x000fe40000000800 */
[----:B------:R-:W-:Y:S02]  /*10210*/  ISETP.GE.AND P0, PT, R192, UR4, PT ;  /* 0x00000004c0007c0c */ /* 0x000fe4000bf06270 */
[----:B------:R-:W-:Y:S02]  /*10220*/  ISETP.GE.AND P4, PT, R235, UR4, PT ;  /* 0x00000004eb007c0c */ /* 0x000fe4000bf86270 */
[----:B------:R-:W-:-:S09]  /*10230*/  ISETP.GE.AND P5, PT, R234, UR4, PT ;  /* 0x00000004ea007c0c */ /* 0x000fd2000bfa6270 */
[----:B-12---:R-:W-:-:S04]  /*10240*/  @!P0 LEA R4, P1, R192, R13, 0x2 ;  /* 0x0000000dc0048211 */ /* 0x006fc800078210ff */
[----:B---3--:R-:W-:-:S05]  /*10250*/  @!P0 LEA.HI.X R5, R192, R12, R227, 0x2, P1 ;  /* 0x0000000cc0058211 */ /* 0x008fca00008f14e3 */
[----:B------:R1:W-:Y:S01]  /*10260*/  @!P0 ST.E.64 desc[UR42][R4.64], R24 ;  /* 0x0000001804008985 */ /* 0x0003e2000c101b2a */
[----:B------:R-:W-:-:S13]  /*10270*/  ISETP.GE.AND P0, PT, R218, UR4, PT ;  /* 0x00000004da007c0c */ /* 0x000fda000bf06270 */
[----:B-1----:R-:W-:-:S04]  /*10280*/  @!P0 LEA R4, P1, R218, R13, 0x2 ;  /* 0x0000000dda048211 */ /* 0x002fc800078210ff */
[----:B------:R-:W-:Y:S02]  /*10290*/  @!P0 LEA.HI.X R5, R218, R12, R226, 0x2, P1 ;  /* 0x0000000cda058211 */ /* 0x000fe400008f14e2 */
[----:B------:R-:W-:-:S03]  /*102a0*/  ISETP.GE.AND P1, PT, R202, UR4, PT ;  /* 0x00000004ca007c0c */ /* 0x000fc6000bf26270 */
[----:B------:R1:W-:Y:S01]  /*102b0*/  @!P0 ST.E.64 desc[UR42][R4.64], R28 ;  /* 0x0000001c04008985 */ /* 0x0003e2000c101b2a */
[----:B------:R-:W-:-:S13]  /*102c0*/  ISETP.GE.AND P0, PT, R210, UR4, PT ;  /* 0x00000004d2007c0c */ /* 0x000fda000bf06270 */
[----:B-1----:R-:W-:-:S04]  /*102d0*/  @!P0 LEA R4, P2, R210, R13, 0x2 ;  /* 0x0000000dd2048211 */ /* 0x002fc800078410ff */
[----:B------:R-:W-:-:S05]  /*102e0*/  @!P0 LEA.HI.X R5, R210, R12, R217, 0x2, P2 ;  /* 0x0000000cd2058211 */ /* 0x000fca00010f14d9 */
[----:B------:R1:W-:Y:S01]  /*102f0*/  @!P0 ST.E.64 desc[UR42][R4.64], R32 ;  /* 0x0000002004008985 */ /* 0x0003e2000c101b2a */
[----:B------:R-:W-:Y:S02]  /*10300*/  ISETP.GE.AND P0, PT, R199, UR4, PT ;  /* 0x00000004c7007c0c */ /* 0x000fe4000bf06270 */
        /* <DEDUP_REMOVED lines=13> */
[----:B------:R-:W-:Y:S02]  /*103e0*/  @!P0 LEA.HI.X R5, R182, R12, R183, 0x2, P2 ;  /* 0x0000000cb6058211 */ /* 0x000fe400010f14b7 */
[----:B------:R-:W-:-:S03]  /*103f0*/  ISETP.GE.AND P2, PT, R178, UR4, PT ;  /* 0x00000004b2007c0c */ /* 0x000fc6000bf46270 */
[----:B------:R1:W-:Y:S02]  /*10400*/  @!P0 ST.E.64 desc[UR42][R4.64], R48 ;  /* 0x0000003004008985 */ /* 0x0003e4000c101b2a */
[----:B-1----:R-:W-:-:S04]  /*10410*/  @!P1 LEA R4, P0, R180, R13, 0x2 ;  /* 0x0000000db4049211 */ /* 0x002fc800078010ff */
[----:B------:R-:W-:Y:S02]  /*10420*/  @!P1 LEA.HI.X R5, R180, R12, R181, 0x2, P0 ;  /* 0x0000000cb4059211 */ /* 0x000fe400000f14b5 */
[----:B------:R-:W-:-:S03]  /*10430*/  ISETP.GE.AND P0, PT, R176, UR4, PT ;  /* 0x00000004b0007c0c */ /* 0x000fc6000bf06270 */
[----:B------:R1:W-:Y:S01]  /*10440*/  @!P1 ST.E.64 desc[UR42][R4.64], R52 ;  /* 0x0000003404009985 */ /* 0x0003e2000c101b2a */
[----:B------:R-:W-:Y:S02]  /*10450*/  ISETP.GE.AND P1, PT, R237, UR4, PT ;  /* 0x00000004ed007c0c */ /* 0x000fe4000bf26270 */
[----:B-1----:R-:W-:-:S11]  /*10460*/  @!P2 LEA R4, P3, R178, R13, 0x2 ;  /* 0x0000000db204a211 */ /* 0x002fd600078610ff */
[CC--:B------:R-:W-:Y:S02]  /*10470*/  @!P1 LEA R6, P6, R237.reuse, R13.reuse, 0x2 ;  /* 0x0000000ded069211 */ /* 0x0c0fe400078c10ff */
[-C--:B------:R-:W-:Y:S02]  /*10480*/  @!P2 LEA.HI.X R5, R178, R12.reuse, R179, 0x2, P3 ;  /* 0x0000000cb205a211 */ /* 0x080fe400018f14b3 */
[----:B------:R-:W-:Y:S02]  /*10490*/  ISETP.GE.AND P3, PT, R236, UR4, PT ;  /* 0x00000004ec007c0c */ /* 0x000fe4000bf66270 */
[----:B------:R-:W-:Y:S01]  /*104a0*/  @!P1 LEA.HI.X R7, R237, R12, R175, 0x2, P6 ;  /* 0x0000000ced079211 */ /* 0x000fe200030f14af */
[----:B------:R1:W-:Y:S02]  /*104b0*/  @!P2 ST.E.64 desc[UR42][R4.64], R56 ;  /* 0x000000380400a985 */ /* 0x0003e4000c101b2a */
[----:B-1----:R-:W-:-:S04]  /*104c0*/  @!P0 LEA R4, P2, R176, R13, 0x2 ;  /* 0x0000000db0048211 */ /* 0x002fc800078410ff */
[----:B------:R-:W-:-:S05]  /*104d0*/  @!P0 LEA.HI.X R5, R176, R12, R177, 0x2, P2 ;  /* 0x0000000cb0058211 */ /* 0x000fca00010f14b1 */
[----:B------:R1:W-:Y:S01]  /*104e0*/  @!P0 ST.E.64 desc[UR42][R4.64], R60 ;  /* 0x0000003c04008985 */ /* 0x0003e2000c101b2a */
[----:B------:R-:W-:-:S03]  /*104f0*/  ISETP.GE.AND P0, PT, R233, UR4, PT ;  /* 0x00000004e9007c0c */ /* 0x000fc6000bf06270 */
[----:B------:R2:W-:Y:S01]  /*10500*/  @!P1 ST.E.64 desc[UR42][R6.64], R64 ;  /* 0x0000004006009985 */ /* 0x0005e2000c101b2a */
[----:B------:R-:W-:Y:S02]  /*10510*/  ISETP.GE.AND P1, PT, R232, UR4, PT ;  /* 0x00000004e8007c0c */ /* 0x000fe4000bf26270 */
[CC--:B-1----:R-:W-:Y:S02]  /*10520*/  @!P3 LEA R4, P6, R236.reuse, R13.reuse, 0x2 ;  /* 0x0000000dec04b211 */ /* 0x0c2fe400078c10ff */
[CC--:B--2---:R-:W-:Y:S02]  /*10530*/  @!P4 LEA R6, P2, R235.reuse, R13.reuse, 0x2 ;  /* 0x0000000deb06c211 */ /* 0x0c4fe400078410ff */
[-C--:B------:R-:W-:Y:S02]  /*10540*/  @!P3 LEA.HI.X R5, R236, R12.reuse, R174, 0x2, P6 ;  /* 0x0000000cec05b211 */ /* 0x080fe400030f14ae */
[----:B------:R-:W-:Y:S02]  /*10550*/  @!P4 LEA.HI.X R7, R235, R12, R173, 0x2, P2 ;  /* 0x0000000ceb07c211 */ /* 0x000fe400010f14ad */
[----:B------:R-:W-:Y:S01]  /*10560*/  ISETP.GE.AND P2, PT, R231, UR4, PT ;  /* 0x00000004e7007c0c */ /* 0x000fe2000bf46270 */
[----:B------:R1:W-:Y:S01]  /*10570*/  @!P3 ST.E.64 desc[UR42][R4.64], R68 ;  /* 0x000000440400b985 */ /* 0x0003e2000c101b2a */
[----:B------:R-:W-:-:S02]  /*10580*/  @!P5 LEA R8, P6, R234, R13, 0x2 ;  /* 0x0000000dea08d211 */ /* 0x000fc400078c10ff */
[----:B------:R-:W-:Y:S01]  /*10590*/  ISETP.GE.AND P3, PT, R229, UR4, PT ;  /* 0x00000004e5007c0c */ /* 0x000fe2000bf66270 */
[----:B------:R2:W-:Y:S01]  /*105a0*/  @!P4 ST.E.64 desc[UR42][R6.64], R72 ;  /* 0x000000480600c985 */ /* 0x0005e2000c101b2a */
[----:B------:R-:W-:-:S05]  /*105b0*/  @!P5 LEA.HI.X R9, R234, R12, R172, 0x2, P6 ;  /* 0x0000000cea09d211 */ /* 0x000fca00030f14ac */
[----:B------:R3:W-:Y:S01]  /*105c0*/  @!P5 ST.E.64 desc[UR42][R8.64], R76 ;  /* 0x0000004c0800d985 */ /* 0x0007e2000c101b2a */
        /* <DEDUP_REMOVED lines=17> */
[-C--:B------:R-:W-:Y:S02]  /*106e0*/  @!P4 LEA.HI.X R7, R228, R12.reuse, R167, 0x2, P0 ;  /* 0x0000000ce407c211 */ /* 0x080fe400000f14a7 */
[----:B------:R-:W-:Y:S02]  /*106f0*/  ISETP.GE.AND P0, PT, R222, UR4, PT ;  /* 0x00000004de007c0c */ /* 0x000fe4000bf06270 */
[CC--:B---3--:R-:W-:Y:S01]  /*10700*/  @!P5 LEA R8, P6, R225.reuse, R13.reuse, 0x2 ;  /* 0x0000000de108d211 */ /* 0x0c8fe200078c10ff */
[----:B------:R2:W-:Y:S01]  /*10710*/  @!P4 ST.E.64 desc[UR42][R6.64], R96 ;  /* 0x000000600600c985 */ /* 0x0005e2000c101b2a */
[----:B------:R-:W-:Y:S02]  /*10720*/  ISETP.GE.AND P4, PT, R220, UR4, PT ;  /* 0x00000004dc007c0c */ /* 0x000fe4000bf86270 */
[----:B------:R-:W-:Y:S02]  /*10730*/  @!P5 LEA.HI.X R9, R225, R12, R166, 0x2, P6 ;  /* 0x0000000ce109d211 */ /* 0x000fe400030f14a6 */
[----:B-1----:R-:W-:-:S03]  /*10740*/  @!P2 LEA R4, P6, R224, R13, 0x2 ;  /* 0x0000000de004a211 */ /* 0x002fc600078c10ff */
[----:B------:R1:W-:Y:S01]  /*10750*/  @!P5 ST.E.64 desc[UR42][R8.64], R100 ;  /* 0x000000640800d985 */ /* 0x0003e2000c101b2a */
[----:B------:R-:W-:Y:S02]  /*10760*/  ISETP.GE.AND P5, PT, R221, UR4, PT ;  /* 0x00000004dd007c0c */ /* 0x000fe4000bfa6270 */
        /* <DEDUP_REMOVED lines=42> */
.L_x_3757:
[----:B------:R-:W-:Y:S05]  /*10a10*/  BSYNC B1 ;  /* 0x0000000000017941 */ /* 0x000fea0003800000 */
.L_x_3756:
[----:B------:R-:W-:Y:S01]  /*10a20*/  VIADD R11, R11, 0x8 ;  /* 0x000000080b0b7836 */ /* 0x000fe20000000000 */
[----:B------:R0:W0:Y:S04]  /*10a30*/  SHFL.IDX PT, R20, R10, 0x1, 0x1c1f ;  /* 0x003c1f000a147f89 */ /* 0x00002800000e0000 */
[----:B------:R-:W-:Y:S01]  /*10a40*/  ISETP.GE.AND P0, PT, R11, R0, PT ;  /* 0x000000000b00720c */ /* 0x000fe20003f06270 */
[----:B------:R0:W0:-:S12]  /*10a50*/  SHFL.IDX PT, R24, R3, 0x1, 0x1c1f ;  /* 0x003c1f0003187f89 */ /* 0x00001800000e0000 */
[----:B------:R-:W-:Y:S05]  /*10a60*/  @P0 BRA `(.L_x_3755) ;  /* 0x0000001400d00947 */ /* 0x000fea0003800000 */
[----:B------:R-:W-:Y:S02]  /*10a70*/  ULDC UR4, c[0x0][0xac8] ;  /* 0x0002b20000047ab9 */ /* 0x000fe40000000800 */
[----:B------:R-:W-:Y:S02]  /*10a80*/  ISETP.GE.AND P4, PT, R192, UR4, PT ;  /* 0x00000004c0007c0c */ /* 0x000fe4000bf86270 */
[----:B------:R-:W-:Y:S02]  /*10a90*/  ISETP.GE.AND P2, PT, R218, UR4, PT ;  /* 0x00000004da007c0c */ /* 0x000fe4000bf46270 */
[----:B------:R-:W-:Y:S02]  /*10aa0*/  ISETP.GE.AND P1, PT, R210, UR4, PT ;  /* 0x00000004d2007c0c */ /* 0x000fe4000bf26270 */
[----:B------:R-:W-:-:S07]  /*10ab0*/  ISETP.GE.AND P0, PT, R202, UR4, PT ;  /* 0x00000004ca007c0c */ /* 0x000fce000bf06270 */
[----:B01--4-:R-:W-:-:S04]  /*10ac0*/  @!P4 LEA R4, P3, R192, R24, 0x2 ;  /* 0x00000018c004c211 */ /* 0x013fc800078610ff */
[----:B------:R-:W-:Y:S02]  /*10ad0*/  @!P4 LEA.HI.X R5, R192, R20, R227, 0x2, P3 ;  /* 0x00000014c005c211 */ /* 0x000fe400018f14e3 */
[----:B------:R-:W-:Y:S02]  /*10ae0*/  ISETP.GE.AND P3, PT, R199, UR4, PT ;  /* 0x00000004c7007c0c */ /* 0x000fe4000bf66270 */
[C---:B------:R-:W-:Y:S01]  /*10af0*/  @!P1 LEA R6, P5, R210.reuse, R24, 0x2 ;  /* 0x00000018d2069211 */ /* 0x040fe200078a10ff */
[----:B------:R0:W-:Y:S01]  /*10b00*/  @!P4 ST.E.64 desc[UR42][R4.64], R26 ;  /* 0x0000001a0400c985 */ /* 0x0001e2000c101b2a */
[----:B------:R-:W-:Y:S02]  /*10b10*/  ISETP.GE.AND P4, PT, R191, UR4, PT ;  /* 0x00000004bf007c0c */ /* 0x000fe4000bf86270 */
[----:B------:R-:W-:Y:S02]  /*10b20*/  @!P1 LEA.HI.X R7, R210, R20, R217, 0x2, P5 ;  /* 0x00000014d2079211 */ /* 0x000fe400028f14d9 */
[----:B------:R-:W-:-:S02]  /*10b30*/  ISETP.GE.AND P5, PT, R182, UR4, PT ;  /* 0x00000004b6007c0c */ /* 0x000fc4000bfa6270 */
[----:B0-----:R-:W-:-:S04]  /*10b40*/  @!P2 LEA R4, P6, R218, R24, 0x2 ;  /* 0x00000018da04a211 */ /* 0x001fc800078c10ff */
[----:B------:R-:W-:Y:S02]  /*10b50*/  @!P2 LEA.HI.X R5, R218, R20, R226, 0x2, P6 ;  /* 0x00000014da05a211 */ /* 0x000fe400030f14e2 */
[----:B------:R-:W-:-:S03]  /*10b60*/  @!P0 LEA R8, P6, R202, R24, 0x2 ;  /* 0x00000018ca088211 */ /* 0x000fc600078c10ff */
[----:B------:R0:W-:Y:S01]  /*10b70*/  @!P2 ST.E.64 desc[UR42][R4.64], R30 ;  /* 0x0000001e0400a985 */ /* 0x0001e2000c101b2a */
[----:B------:R-:W-:-:S03]  /*10b80*/  @!P0 LEA.HI.X R9, R202, R20, R203, 0x2, P6 ;  /* 0x00000014ca098211 */ /* 0x000fc600030f14cb */
[----:B------:R1:W-:Y:S04]  /*10b90*/  @!P1 ST.E.64 desc[UR42][R6.64], R34 ;  /* 0x0000002206009985 */ /* 0x0003e8000c101b2a */
[----:B------:R4:W-:Y:S01]  /*10ba0*/  @!P0 ST.E.64 desc[UR42][R8.64], R38 ;  /* 0x0000002608008985 */ /* 0x0009e2000c101b2a */
[----:B------:R-:W-:Y:S02]  /*10bb0*/  ISETP.GE.AND P0, PT, R180, UR4, PT ;  /* 0x00000004b4007c0c */ /* 0x000fe4000bf06270 */
[-C--:B0-----:R-:W-:Y:S02]  /*10bc0*/  @!P3 LEA R4, P1, R199, R24.reuse, 0x2 ;  /* 0x00000018c704b211 */ /* 0x081fe400078210ff */
[----:B-1----:R-:W-:Y:S02]  /*10bd0*/  @!P4 LEA R6, P2, R191, R24, 0x2 ;  /* 0x00000018bf06c211 */ /* 0x002fe400078410ff */
[----:B------:R-:W-:-:S02]  /*10be0*/  @!P3 LEA.HI.X R5, R199, R20, R200, 0x2, P1 ;  /* 0x00000014c705b211 */ /* 0x000fc400008f14c8 */
[----:B------:R-:W-:Y:S02]  /*10bf0*/  ISETP.GE.AND P1, PT, R178, UR4, PT ;  /* 0x00000004b2007c0c */ /* 0x000fe4000bf26270 */
[----:B------:R-:W-:Y:S01]  /*10c00*/  @!P4 LEA.HI.X R7, R191, R20, R198, 0x2, P2 ;  /* 0x00000014bf07c211 */ /* 0x000fe200010f14c6 */
[----:B------:R0:W-:Y:S01]  /*10c10*/  @!P3 ST.E.64 desc[UR42][R4.64], R42 ;  /* 0x0000002a0400b985 */ /* 0x0001e2000c101b2a */
[----:B------:R-:W-:Y:S02]  /*10c20*/  ISETP.GE.AND P2, PT, R176, UR4, PT ;  /* 0x00000004b0007c0c */ /* 0x000fe4000bf46270 */
[C---:B----4-:R-:W-:Y:S01]  /*10c30*/  @!P5 LEA R8, P6, R182.reuse, R24, 0x2 ;  /* 0x00000018b608d211 */ /* 0x050fe200078c10ff */
[----:B------:R1:W-:Y:S01]  /*10c40*/  @!P4 ST.E.64 desc[UR42][R6.64], R46 ;  /* 0x0000002e0600c985 */ /* 0x0003e2000c101b2a */
[----:B------:R-:W-:Y:S02]  /*10c50*/  ISETP.GE.AND P3, PT, R237, UR4, PT ;  /* 0x00000004ed007c0c */ /* 0x000fe4000bf66270 */
[----:B------:R-:W-:-:S02]  /*10c60*/  @!P5 LEA.HI.X R9, R182, R20, R183, 0x2, P6 ;  /* 0x00000014b609d211 */ /* 0x000fc400030f14b7 */
[----:B------:R-:W-:-:S03]  /*10c70*/  ISETP.GE.AND P4, PT, R236, UR4, PT ;  /* 0x00000004ec007c0c */ /* 0x000fc6000bf86270 */
[----:B------:R4:W-:Y:S01]  /*10c80*/  @!P5 ST.E.64 desc[UR42][R8.64], R50 ;  /* 0x000000320800d985 */ /* 0x0009e2000c101b2a */
[-C--:B0-----:R-:W-:Y:S02]  /*10c90*/  @!P0 LEA R4, P6, R180, R24.reuse, 0x2 ;  /* 0x00000018b4048211 */ /* 0x081fe400078c10ff */
[----:B-1----:R-:W-:Y:S02]  /*10ca0*/  @!P1 LEA R6, P5, R178, R24, 0x2 ;  /* 0x00000018b2069211 */ /* 0x002fe400078a10ff */
[-C--:B------:R-:W-:Y:S02]  /*10cb0*/  @!P0 LEA.HI.X R5, R180, R20.reuse, R181, 0x2, P6 ;  /* 0x00000014b4058211 */ /* 0x080fe400030f14b5 */
[----:B------:R-:W-:Y:S02]  /*10cc0*/  @!P1 LEA.HI.X R7, R178, R20, R179, 0x2, P5 ;  /* 0x00000014b2079211 */ /* 0x000fe400028f14b3 */
[----:B------:R-:W-:Y:S01]  /*10cd0*/  ISETP.GE.AND P5, PT, R235, UR4, PT ;  /* 0x00000004eb007c0c */ /* 0x000fe2000bfa6270 */
[----:B------:R0:W-:Y:S01]  /*10ce0*/  @!P0 ST.E.64 desc[UR42][R4.64], R54 ;  /* 0x0000003604008985 */ /* 0x0001e2000c101b2a */
[----:B----4-:R-:W-:-:S02]  /*10cf0*/  @!P2 LEA R8, P6, R176, R24, 0x2 ;  /* 0x00000018b008a211 */ /* 0x010fc400078c10ff */
[----:B------:R-:W-:Y:S01]  /*10d00*/  ISETP.GE.AND P0, PT, R234, UR4, PT ;  /* 0x00000004ea007c0c */ /* 0x000fe2000bf06270 */
[----:B------:R1:W-:Y:S01]  /*10d10*/  @!P1 ST.E.64 desc[UR42][R6.64], R58 ;  /* 0x0000003a06009985 */ /* 0x0003e2000c101b2a */
[----:B------:R-:W-:Y:S02]  /*10d20*/  @!P2 LEA.HI.X R9, R176, R20, R177, 0x2, P6 ;  /* 0x00000014b009a211 */ /* 0x000fe400030f14b1 */
[----:B------:R-:W-:-:S03]  /*10d30*/  ISETP.GE.AND P1, PT, R233, UR4, PT ;  /* 0x00000004e9007c0c */ /* 0x000fc6000bf26270 */
[----:B------:R4:W-:Y:S01]  /*10d40*/  @!P2 ST.E.64 desc[UR42][R8.64], R62 ;  /* 0x0000003e0800a985 */ /* 0x0009e2000c101b2a */
[CC--:B0-----:R-:W-:Y:S02]  /*10d50*/  @!P3 LEA R4, P6, R237.reuse, R24.reuse, 0x2 ;  /* 0x00000018ed04b211 */ /* 0x0c1fe400078c10ff */
[C---:B-1----:R-:W-:Y:S02]  /*10d60*/  @!P4 LEA R6, P2, R236.reuse, R24, 0x2 ;  /* 0x00000018ec06c211 */ /* 0x042fe400078410ff */
[-C--:B------:R-:W-:Y:S02]  /*10d70*/  @!P3 LEA.HI.X R5, R237, R20.reuse, R175, 0x2, P6 ;  /* 0x00000014ed05b211 */ /* 0x080fe400030f14af */
[----:B------:R-:W-:Y:S02]  /*10d80*/  @!P4 LEA.HI.X R7, R236, R20, R174, 0x2, P2 ;  /* 0x00000014ec07c211 */ /* 0x000fe400010f14ae */
[----:B------:R-:W-:Y:S01]  /*10d90*/  ISETP.GE.AND P2, PT, R232, UR4, PT ;  /* 0x00000004e8007c0c */ /* 0x000fe2000bf46270 */
[----:B------:R0:W-:Y:S01]  /*10da0*/  @!P3 ST.E.64 desc[UR42][R4.64], R66 ;  /* 0x000000420400b985 */ /* 0x0001e2000c101b2a */
[----:B----4-:R-:W-:-:S03]  /*10db0*/  @!P5 LEA R8, P6, R235, R24, 0x2 ;  /* 0x00000018eb08d211 */ /* 0x010fc600078c10ff */
[----:B------:R1:W-:Y:S01]  /*10dc0*/  @!P4 ST.E.64 desc[UR42][R6.64], R70 ;  /* 0x000000460600c985 */ /* 0x0003e2000c101b2a */
[----:B------:R-:W-:-:S05]  /*10dd0*/  @!P5 LEA.HI.X R9, R235, R20, R173, 0x2, P6 ;  /* 0x00000014eb09d211 */ /* 0x000fca00030f14ad */
[----:B------:R4:W-:Y:S01]  /*10de0*/  @!P5 ST.E.64 desc[UR42][R8.64], R74 ;  /* 0x0000004a0800d985 */ /* 0x0009e2000c101b2a */
[----:B------:R-:W-:Y:S02]  /*10df0*/  ISETP.GE.AND P5, PT, R231, UR4, PT ;  /* 0x00000004e7007c0c */ /* 0x000fe4000bfa6270 */
[----:B0-----:R-:W-:-:S04]  /*10e00*/  @!P0 LEA R4, P4, R234, R24, 0x2 ;  /* 0x00000018ea048211 */ /* 0x001fc800078810ff */
[----:B------:R-:W-:Y:S02]  /*10e10*/  @!P0 LEA.HI.X R5, R234, R20, R172, 0x2, P4 ;  /* 0x00000014ea058211 */ /* 0x000fe400020f14ac */
[----:B------:R-:W-:Y:S02]  /*10e20*/  ISETP.GE.AND P4, PT, R229, UR4, PT ;  /* 0x00000004e5007c0c */ /* 0x000fe4000bf86270 */
[CC--:B-1----:R-:W-:Y:S01]  /*10e30*/  @!P1 LEA R6, P3, R233.reuse, R24.reuse, 0x2 ;  /* 0x00000018e9069211 */ /* 0x0c2fe200078610ff */
[----:B------:R0:W-:Y:S01]  /*10e40*/  @!P0 ST.E.64 desc[UR42][R4.64], R78 ;  /* 0x0000004e04008985 */ /* 0x0001e2000c101b2a */
[----:B----4-:R-:W-:Y:S02]  /*10e50*/  @!P2 LEA R8, P6, R232, R24, 0x2 ;  /* 0x00000018e808a211 */ /* 0x010fe400078c10ff */
[----:B------:R-:W-:Y:S02]  /*10e60*/  @!P1 LEA.HI.X R7, R233, R20, R171, 0x2, P3 ;  /* 0x00000014e9079211 */ /* 0x000fe400018f14ab */
[----:B------:R-:W-:-:S02]  /*10e70*/  ISETP.GE.AND P3, PT, R228, UR4, PT ;  /* 0x00000004e4007c0c */ /* 0x000fc4000bf66270 */
[----:B------:R-:W-:Y:S01]  /*10e80*/  @!P2 LEA.HI.X R9, R232, R20, R170, 0x2, P6 ;  /* 0x00000014e809a211 */ /* 0x000fe200030f14aa */
[----:B------:R1:W-:Y:S01]  /*10e90*/  @!P1 ST.E.64 desc[UR42][R6.64], R82 ;  /* 0x0000005206009985 */ /* 0x0003e2000c101b2a */
[----:B------:R-:W-:-:S03]  /*10ea0*/  ISETP.GE.AND P1, PT, R224, UR4, PT ;  /* 0x00000004e0007c0c */ /* 0x000fc6000bf26270 */
[----:B------:R4:W-:Y:S01]  /*10eb0*/  @!P2 ST.E.64 desc[UR42][R8.64], R86 ;  /* 0x000000560800a985 */ /* 0x0009e2000c101b2a */
[----:B------:R-:W-:Y:S02]  /*10ec0*/  ISETP.GE.AND P2, PT, R225, UR4, PT ;  /* 0x00000004e1007c0c */ /* 0x000fe4000bf46270 */
[----:B0-----:R-:W-:-:S04]  /*10ed0*/  @!P5 LEA R4, P6, R231, R24, 0x2 ;  /* 0x00000018e704d211 */ /* 0x001fc800078c10ff */
[----:B------:R-:W-:Y:S02]  /*10ee0*/  @!P5 LEA.HI.X R5, R231, R20, R169, 0x2, P6 ;  /* 0x00000014e705d211 */ /* 0x000fe400030f14a9 */
[----:B-1----:R-:W-:-:S03]  /*10ef0*/  @!P4 LEA R6, P0, R229, R24, 0x2 ;  /* 0x00000018e506c211 */ /* 0x002fc600078010ff */
[----:B------:R0:W-:Y:S01]  /*10f00*/  @!P5 ST.E.64 desc[UR42][R4.64], R90 ;  /* 0x0000005a0400d985 */ /* 0x0001e2000c101b2a */
[----:B------:R-:W-:Y:S02]  /*10f10*/  ISETP.GE.AND P5, PT, R222, UR4, PT ;  /* 0x00000004de007c0c */ /* 0x000fe4000bfa6270 */
[----:B------:R-:W-:Y:S02]  /*10f20*/  @!P4 LEA.HI.X R7, R229, R20, R168, 0x2, P0 ;  /* 0x00000014e507c211 */ /* 0x000fe400000f14a8 */
[----:B------:R-:W-:Y:S02]  /*10f30*/  ISETP.GE.AND P0, PT, R223, UR4, PT ;  /* 0x00000004df007c0c */ /* 0x000fe4000bf06270 */
[C---:B----4-:R-:W-:Y:S01]  /*10f40*/  @!P3 LEA R8, P6, R228.reuse, R24, 0x2 ;  /* 0x00000018e408b211 */ /* 0x050fe200078c10ff */
[----:B------:R1:W-:Y:S01]  /*10f50*/  @!P4 ST.E.64 desc[UR42][R6.64], R94 ;  /* 0x0000005e0600c985 */ /* 0x0003e2000c101b2a */
[----:B------:R-:W-:Y:S02]  /*10f60*/  ISETP.GE.AND P4, PT, R221, UR4, PT ;  /* 0x00000004dd007c0c */ /* 0x000fe4000bf86270 */
[----:B------:R-:W-:-:S02]  /*10f70*/  @!P3 LEA.HI.X R9, R228, R20, R167, 0x2, P6 ;  /* 0x00000014e409b211 */ /* 0x000fc400030f14a7 */
[----:B------:R-:W-:-:S03]  /*10f80*/  @!P2 LEA R10, P6, R225, R24, 0x2 ;  /* 0x00000018e10aa211 */ /* 0x000fc600078c10ff */
[----:B------:R4:W-:Y:S01]  /*10f90*/  @!P3 ST.E.64 desc[UR42][R8.64], R98 ;  /* 0x000000620800b985 */ /* 0x0009e2000c101b2a */
[C---:B---3--:R-:W-:Y:S02]  /*10fa0*/  @!P1 LEA R12, P3, R224.reuse, R24, 0x2 ;  /* 0x00000018e00c9211 */ /* 0x048fe400078610ff */
[----:B------:R-:W-:Y:S02]  /*10fb0*/  @!P2 LEA.HI.X R11, R225, R20, R166, 0x2, P6 ;  /* 0x00000014e10ba211 */ /* 0x000fe400030f14a6 */
[C---:B------:R-:W-:Y:S02]  /*10fc0*/  @!P0 LEA R14, P6, R223.reuse, R24, 0x2 ;  /* 0x00000018df0e8211 */ /* 0x040fe400078c10ff */
[-C--:B--2---:R-:W-:Y:S01]  /*10fd0*/  @!P1 LEA.HI.X R13, R224, R20.reuse, R165, 0x2, P3 ;  /* 0x00000014e00d9211 */ /* 0x084fe200018f14a5 */
[----:B------:R2:W-:Y:S01]  /*10fe0*/  @!P2 ST.E.64 desc[UR42][R10.64], R102 ;  /* 0x000000660a00a985 */ /* 0x0005e2000c101b2a */
[----:B------:R-:W-:Y:S02]  /*10ff0*/  ISETP.GE.AND P3, PT, R220, UR4, PT ;  /* 0x00000004dc007c0c */ /* 0x000fe4000bf66270 */
[----:B------:R-:W-:Y:S01]  /*11000*/  @!P0 LEA.HI.X R15, R223, R20, R164, 0x2, P6 ;  /* 0x00000014df0f8211 */ /* 0x000fe200030f14a4 */
[----:B------:R3:W-:Y:S01]  /*11010*/  @!P1 ST.E.64 desc[UR42][R12.64], R106 ;  /* 0x0000006a0c009985 */ /* 0x0007e2000c101b2a */
[----:B0-----:R-:W-:-:S02]  /*11020*/  @!P5 LEA R4, P1, R222, R24, 0x2 ;  /* 0x00000018de04d211 */ /* 0x001fc400078210ff */
[----:B-1----:R-:W-:Y:S01]  /*11030*/  @!P4 LEA R6, P2, R221, R24, 0x2 ;  /* 0x00000018dd06c211 */ /* 0x002fe200078410ff */
[----:B------:R-:W-:Y:S01]  /*11040*/  @!P0 ST.E.64 desc[UR42][R14.64], R110 ;  /* 0x0000006e0e008985 */ /* 0x000fe2000c101b2a */
[----:B------:R-:W-:Y:S02]  /*11050*/  ISETP.GE.AND P0, PT, R219, UR4, PT ;  /* 0x00000004db007c0c */ /* 0x000fe4000bf06270 */
[----:B------:R-:W-:Y:S02]  /*11060*/  @!P5 LEA.HI.X R5, R222, R20, R163, 0x2, P1 ;  /* 0x00000014de05d211 */ /* 0x000fe400008f14a3 */
[----:B------:R-:W-:Y:S02]  /*11070*/  ISETP.GE.AND P1, PT, R216, UR4, PT ;  /* 0x00000004d8007c0c */ /* 0x000fe4000bf26270 */
[----:B----4-:R-:W-:Y:S01]  /*11080*/  @!P3 LEA R8, P6, R220, R24, 0x2 ;  /* 0x00000018dc08b211 */ /* 0x010fe200078c10ff */
[----:B------:R0:W-:Y:S01]  /*11090*/  @!P5 ST.E.64 desc[UR42][R4.64], R114 ;  /* 0x000000720400d985 */ /* 0x0001e2000c101b2a */
[----:B------:R-:W-:-:S02]  /*110a0*/  @!P4 LEA.HI.X R7, R221, R20, R162, 0x2, P2 ;  /* 0x00000014dd07c211 */ /* 0x000fc400010f14a2 */
[----:B------:R-:W-:Y:S02]  /*110b0*/  @!P3 LEA.HI.X R9, R220, R20, R161, 0x2, P6 ;  /* 0x00000014dc09b211 */ /* 0x000fe400030f14a1 */
[----:B------:R-:W-:Y:S01]  /*110c0*/  ISETP.GE.AND P2, PT, R213, UR4, PT ;  /* 0x00000004d5007c0c */ /* 0x000fe2000bf46270 */
[----:B------:R1:W-:Y:S01]  /*110d0*/  @!P4 ST.E.64 desc[UR42][R6.64], R118 ;  /* 0x000000760600c985 */ /* 0x0003e2000c101b2a */
[----:B------:R-:W-:Y:S02]  /*110e0*/  ISETP.GE.AND P4, PT, R215, UR4, PT ;  /* 0x00000004d7007c0c */ /* 0x000fe4000bf86270 */
[C---:B--2---:R-:W-:Y:S01]  /*110f0*/  @!P0 LEA R10, P5, R219.reuse, R24, 0x2 ;  /* 0x00000018db0a8211 */ /* 0x044fe200078a10ff */
[----:B------:R2:W-:Y:S01]  /*11100*/  @!P3 ST.E.64 desc[UR42][R8.64], R122 ;  /* 0x0000007a0800b985 */ /* 0x0005e2000c101b2a */
[----:B------:R-:W-:Y:S02]  /*11110*/  ISETP.GE.AND P3, PT, R214, UR4, PT ;  /* 0x00000004d6007c0c */ /* 0x000fe4000bf66270 */
[----:B------:R-:W-:-:S02]  /*11120*/  @!P0 LEA.HI.X R11, R219, R20, R160, 0x2, P5 ;  /* 0x00000014db0b8211 */ /* 0x000fc400028f14a0 */
[----:B------:R-:W-:Y:S02]  /*11130*/  ISETP.GE.AND P5, PT, R212, UR4, PT ;  /* 0x00000004d4007c0c */ /* 0x000fe4000bfa6270 */
[CC--:B---3--:R-:W-:Y:S01]  /*11140*/  @!P1 LEA R12, P6, R216.reuse, R24.reuse, 0x2 ;  /* 0x00000018d80c9211 */ /* 0x0c8fe200078c10ff */
[----:B------:R3:W-:Y:S02]  /*11150*/  @!P0 ST.E.64 desc[UR42][R10.64], R126 ;  /* 0x0000007e0a008985 */ /* 0x0007e4000c101b2a */
[C---:B0-----:R-:W-:Y:S02]  /*11160*/  @!P4 LEA R4, P0, R215.reuse, R24, 0x2 ;  /* 0x00000018d704c211 */ /* 0x041fe400078010ff */
[----:B------:R-:W-:Y:S02]  /*11170*/  @!P1 LEA.HI.X R13, R216, R20, R159, 0x2, P6 ;  /* 0x00000014d80d9211 */ /* 0x000fe400030f149f */
[----:B-1----:R-:W-:Y:S02]  /*11180*/  @!P3 LEA R6, P6, R214, R24, 0x2 ;  /* 0x00000018d606b211 */ /* 0x002fe400078c10ff */
[----:B------:R-:W-:Y:S01]  /*11190*/  @!P4 LEA.HI.X R5, R215, R20, R158, 0x2, P0 ;  /* 0x00000014d705c211 */ /* 0x000fe200000f149e */
[----:B------:R3:W-:Y:S01]  /*111a0*/  @!P1 ST.E.64 desc[UR42][R12.64], R130 ;  /* 0x000000820c009985 */ /* 0x0007e2000c101b2a */
[----:B--2---:R-:W-:-:S02]  /*111b0*/  @!P2 LEA R8, P1, R213, R24, 0x2 ;  /* 0x00000018d508a211 */ /* 0x004fc400078210ff */
[----:B------:R-:W-:Y:S01]  /*111c0*/  @!P5 LEA R14, P0, R212, R24, 0x2 ;  /* 0x00000018d40ed211 */ /* 0x000fe200078010ff */
[----:B------:R3:W-:Y:S01]  /*111d0*/  @!P4 ST.E.64 desc[UR42][R4.64], R134 ;  /* 0x000000860400c985 */ /* 0x0007e2000c101b2a */
[-C--:B------:R-:W-:Y:S02]  /*111e0*/  @!P3 LEA.HI.X R7, R214, R20.reuse, R157, 0x2, P6 ;  /* 0x00000014d607b211 */ /* 0x080fe400030f149d */
[-C--:B------:R-:W-:Y:S02]  /*111f0*/  @!P2 LEA.HI.X R9, R213, R20.reuse, R156, 0x2, P1 ;  /* 0x00000014d509a211 */ /* 0x080fe400008f149c */
[----:B------:R-:W-:Y:S01]  /*11200*/  @!P5 LEA.HI.X R15, R212, R20, R152, 0x2, P0 ;  /* 0x00000014d40fd211 */ /* 0x000fe200000f1498 */
[----:B------:R3:W-:Y:S01]  /*11210*/  @!P3 ST.E.64 desc[UR42][R6.64], R138 ;  /* 0x0000008a0600b985 */ /* 0x0007e2000c101b2a */
[----:B------:R-:W-:-:S03]  /*11220*/  ISETP.GE.AND P0, PT, R211, UR4, PT ;  /* 0x00000004d3007c0c */ /* 0x000fc6000bf06270 */
[----:B------:R3:W-:Y:S04]  /*11230*/  @!P2 ST.E.64 desc[UR42][R8.64], R142 ;  /* 0x0000008e0800a985 */ /* 0x0007e8000c101b2a */
[----:B------:R3:W-:Y:S06]  /*11240*/  @!P5 ST.E.64 desc[UR42][R14.64], R146 ;  /* 0x000000920e00d985 */ /* 0x0007ec000c101b2a */
[----:B------:R-:W-:Y:S05]  /*11250*/  @P0 BRA `(.L_x_3755) ;  /* 0x0000000c00d40947 */ /* 0x000fea0003800000 */
[----:B---3--:R-:W-:-:S04]  /*11260*/  LEA R4, P0, R211, R24, 0x2 ;  /* 0x00000018d3047211 */ /* 0x008fc800078010ff */
[----:B------:R-:W-:-:S05]  /*11270*/  LEA.HI.X R5, R211, R20, R21, 0x2, P0 ;  /* 0x00000014d3057211 */ /* 0x000fca00000f1415 */
[----:B------:R0:W-:Y:S01]  /*11280*/  ST.E.64 desc[UR42][R4.64], R150 ;  /* 0x0000009604007985 */ /* 0x0001e2000c101b2a */
[----:B------:R-:W-:Y:S05]  /*11290*/  BRA `(.L_x_3755) ;  /* 0x0000000c00c47947 */ /* 0x000fea0003800000 */
.L_x_3749:
        /* <DEDUP_REMOVED lines=16> */
[----:B------:R-:W4:-:S12]  /*113a0*/  S2R R6, SR_TID.X ;  /* 0x0000000000067919 */ /* 0x000f180000002100 */
[----:B------:R-:W2:Y:S01]  /*113b0*/  @!P2 LDC R200, c[0x0][0xad4] ;  /* 0x0002b500ffc8ab82 */ /* 0x000ea20000000800 */
[----:B----4-:R-:W-:Y:S01]  /*113c0*/  VIADD R30, R6, 0xffffff80 ;  /* 0xffffff80061e7836 */ /* 0x010fe20000000000 */
[----:B--2---:R-:W-:-:S04]  /*113d0*/  ISETP.GT.AND P2, PT, R200, 0x1, PT ;  /* 0x00000001c800780c */ /* 0x004fc80003f44270 */
[----:B------:R-:W-:Y:S01]  /*113e0*/  ISETP.GT.AND P3, PT, R30, 0x3f, PT ;  /* 0x0000003f1e00780c */ /* 0x000fe20003f64270 */
[----:B---3--:R-:W-:-:S12]  /*113f0*/  @P1 BRA `(.L_x_3758) ;  /* 0x0000000000101947 */ /* 0x008fd80003800000 */
[----:B------:R-:W-:Y:S05]  /*11400*/  @!P0 BRA `(.L_x_3758) ;  /* 0x00000000000c8947 */ /* 0x000fea0003800000 */
[----:B------:R-:W2:Y:S04]  /*11410*/  LDG.E R7, desc[UR42][R4.64] ;  /* 0x0000002a04077981 */ /* 0x000ea8000c1e1900 */
[----:B-----5:R-:W2:Y:S02]  /*11420*/  LDG.E R0, desc[UR42][R4.64+0x4] ;  /* 0x0000042a04007981 */ /* 0x020ea4000c1e1900 */
[----:B--2---:R-:W-:-:S07]  /*11430*/  IMAD.IADD R0, R0, 0x1, -R7 ;  /* 0x0000000100007824 */ /* 0x004fce00078e0a07 */
.L_x_3758:
[----:B------:R-:W2:Y:S01]  /*11440*/  LDL.LU R4, [R1+0x24] ;  /* 0x0000240001047983 */ /* 0x000ea20000300800 */
[----:B------:R-:W-:Y:S01]  /*11450*/  BSSY B1, `(.L_x_3759) ;  /* 0x0000037000017945 */ /* 0x000fe20003800000 */
[----:B------:R-:W-:Y:S02]  /*11460*/  SEL R199, R199, RZ, !P0 ;  /* 0x000000ffc7c77207 */ /* 0x000fe40004000000 */
[----:B-----5:R-:W-:Y:S02]  /*11470*/  SHF.R.S32.HI R26, RZ, 0x1f, R3 ;  /* 0x0000001fff1a7819 */ /* 0x020fe40000011403 */
[----:B--2---:R-:W-:Y:S01]  /*11480*/  SEL R28, R4, RZ, !P0 ;  /* 0x000000ff041c7207 */ /* 0x004fe20004000000 */
[----:B------:R-:W-:Y:S06]  /*11490*/  @P3 BRA `(.L_x_3760) ;  /* 0x0000000000c83947 */ /* 0x000fec0003800000 */
[----:B------:R-:W2:Y:S01]  /*114a0*/  S2R R4, SR_TID.X ;  /* 0x0000000000047919 */ /* 0x000ea20000002100 */
[----:B------:R-:W3:Y:S02]  /*114b0*/  LDC R31, c[0x0][0xbe8] ;  /* 0x0002fa00ff1f7b82 */ /* 0x000ee40000000800 */
[----:B---3--:R-:W-:Y:S02]  /*114c0*/  IMAD R5, R0, R31, RZ ;  /* 0x0000001f00057224 */ /* 0x008fe400078e02ff */
[----:B--2---:R-:W-:-:S04]  /*114d0*/  IMAD R4, R201, 0x40, R4 ;  /* 0x00000040c9047824 */ /* 0x004fc800078e0204 */
[----:B------:R-:W-:-:S05]  /*114e0*/  VIADD R29, R4, 0xffffff80 ;  /* 0xffffff80041d7836 */ /* 0x000fca0000000000 */
[----:B------:R-:W-:-:S13]  /*114f0*/  ISETP.GE.AND P0, PT, R29, R5, PT ;  /* 0x000000051d00720c */ /* 0x000fda0003f06270 */
[----:B------:R-:W-:Y:S05]  /*11500*/  @P0 BRA `(.L_x_3760) ;  /* 0x0000000000ac0947 */ /* 0x000fea0003800000 */
[----:B------:R-:W-:Y:S01]  /*11510*/  IMAD.MOV.U32 R24, RZ, RZ, 0x9b8 ;  /* 0x000009b8ff187424 */ /* 0x000fe200078e00ff */
[----:B------:R-:W-:Y:S01]  /*11520*/  ISETP.GT.AND P0, PT, R200, 0x1, PT ;  /* 0x00000001c800780c */ /* 0x000fe20003f04270 */
[----:B------:R-:W2:Y:S01]  /*11530*/  LDC.64 R4, c[0x0][0xba8] ;  /* 0x0002ea00ff047b82 */ /* 0x000ea20000000a00 */
[----:B------:R-:W-:Y:S01]  /*11540*/  ISETP.NE.AND P1, PT, R31, 0x1, PT ;  /* 0x000000011f00780c */ /* 0x000fe20003f25270 */
[----:B------:R-:W-:Y:S01]  /*11550*/  IMAD.MOV.U32 R21, RZ, RZ, R29 ;  /* 0x000000ffff157224 */ /* 0x000fe200078e001d */
[----:B------:R-:W-:-:S05]  /*11560*/  SEL R24, R24, 0x978, P0 ;  /* 0x0000097818187807 */ /* 0x000fca0000000000 */
[----:B------:R-:W3:Y:S08]  /*11570*/  LDC.64 R10, c[0x0][R24+0x220] ;  /* 0x00008800180a7b82 */ /* 0x000ef00000000a00 */
[----:B------:R-:W4:Y:S08]  /*11580*/  LDC.64 R14, c[0x0][R24+0x218] ;  /* 0x00008600180e7b82 */ /* 0x000f300000000a00 */
[----:B------:R-:W5:Y:S08]  /*11590*/  LDC.64 R8, c[0x0][R24+0x228] ;  /* 0x00008a0018087b82 */ /* 0x000f700000000a00 */
[----:B------:R-:W0:Y:S08]  /*115a0*/  @P1 LDC R20, c[0x0][0xbec] ;  /* 0x0002fb00ff141b82 */ /* 0x000e300000000800 */
[----:B------:R-:W1:Y:S08]  /*115b0*/  LDC.64 R6, c[0x0][R24+0x210] ;  /* 0x0000840018067b82 */ /* 0x000e700000000a00 */
[----:B------:R-:W5:Y:S01]  /*115c0*/  @P1 LDC R27, c[0x0][0xbf0] ;  /* 0x0002fc00ff1b1b82 */ /* 0x000f620000000800 */
[----:B0-----:R-:W-:-:S07]  /*115d0*/  @P1 IMAD.HI.U32 R20, R29, R20, RZ ;  /* 0x000000141d141227 */ /* 0x001fce00078e00ff */
[----:B--2---:R-:W0:Y:S01]  /*115e0*/  @!P0 LDC R4, c[0x0][0xb50] ;  /* 0x0002d400ff048b82 */ /* 0x004e220000000800 */
[-C--:B---3--:R-:W-:Y:S02]  /*115f0*/  IMAD R11, R11, R199.reuse, RZ ;  /* 0x000000c70b0b7224 */ /* 0x088fe400078e02ff */
[----:B------:R-:W-:-:S05]  /*11600*/  IMAD.WIDE.U32 R12, R10, R199, RZ ;  /* 0x000000c70a0c7225 */ /* 0x000fca00078e00ff */
[----:B------:R-:W2:Y:S01]  /*11610*/  @!P0 LDC R5, c[0x0][0xb54] ;  /* 0x0002d500ff058b82 */ /* 0x000ea20000000800 */
[-C--:B----4-:R-:W-:Y:S02]  /*11620*/  IMAD R25, R15, R198.reuse, RZ ;  /* 0x000000c60f197224 */ /* 0x090fe400078e02ff */
[----:B------:R-:W-:Y:S01]  /*11630*/  IMAD.WIDE.U32 R14, R14, R198, RZ ;  /* 0x000000c60e0e7225 */ /* 0x000fe200078e00ff */
[----:B-----5:R-:W-:-:S03]  /*11640*/  @P1 SHF.R.U32.HI R21, RZ, R27, R20 ;  /* 0x0000001bff151219 */ /* 0x020fc60000011614 */
[----:B------:R-:W-:Y:S01]  /*11650*/  IMAD R27, R10, R28, R11 ;  /* 0x0000001c0a1b7224 */ /* 0x000fe200078e020b */
[----:B------:R-:W-:Y:S01]  /*11660*/  SEL R11, R210, RZ, P0 ;  /* 0x000000ffd20b7207 */ /* 0x000fe20000000000 */
[----:B------:R-:W-:Y:S01]  /*11670*/  IMAD.IADD R25, R15, 0x1, R25 ;  /* 0x000000010f197824 */ /* 0x000fe200078e0219 */
[----:B------:R-:W-:Y:S01]  /*11680*/  IADD3 R14, P1, P3, R12, R14, R3 ;  /* 0x0000000e0c0e7210 */ /* 0x000fe20007b3e003 */
[----:B------:R-:W-:Y:S02]  /*11690*/  IMAD.IADD R27, R13, 0x1, R27 ;  /* 0x000000010d1b7824 */ /* 0x000fe400078e021b */
[----:B------:R-:W-:Y:S02]  /*116a0*/  IMAD.MOV R10, RZ, RZ, -R21 ;  /* 0x000000ffff0a7224 */ /* 0x000fe400078e0a15 */
[-C--:B------:R-:W-:Y:S02]  /*116b0*/  IMAD R13, R9, R11.reuse, RZ ;  /* 0x0000000b090d7224 */ /* 0x080fe400078e02ff */
        /* <DEDUP_REMOVED lines=8> */
[----:B------:R-:W-:Y:S01]  /*11740*/  SHF.R.S32.HI R13, RZ, 0x1f, R11 ;  /* 0x0000001fff0d7819 */ /* 0x000fe2000001140b */
[----:B------:R-:W-:-:S04]  /*11750*/  IMAD.WIDE.U32 R8, R6, R11, R8 ;  /* 0x0000000b06087225 */ /* 0x000fc800078e0008 */
[----:B------:R-:W-:Y:S01]  /*11760*/  IMAD R7, R6, R13, R7 ;  /* 0x0000000d06077224 */ /* 0x000fe200078e0207 */
[----:B0-----:R-:W-:-:S03]  /*11770*/  LEA R4, P0, R8, R4, 0x2 ;  /* 0x0000000408047211 */ /* 0x001fc600078010ff */
[----:B------:R-:W-:Y:S02]  /*11780*/  IMAD.IADD R6, R9, 0x1, R7 ;  /* 0x0000000109067824 */ /* 0x000fe400078e0207 */
[----:B------:R-:W-:-:S03]  /*11790*/  IMAD.MOV.U32 R7, RZ, RZ, -0x800000 ;  /* 0xff800000ff077424 */ /* 0x000fc600078e00ff */
[----:B--2---:R-:W-:-:S05]  /*117a0*/  LEA.HI.X R5, R8, R5, R6, 0x2, P0 ;  /* 0x0000000508057211 */ /* 0x004fca00000f1406 */
[----:B------:R2:W-:Y:S02]  /*117b0*/  STG.E desc[UR42][R4.64], R7 ;  /* 0x0000000704007986 */ /* 0x0005e4000c10192a */
.L_x_3760:
[----:B------:R-:W-:Y:S05]  /*117c0*/  BSYNC B1 ;  /* 0x0000000000017941 */ /* 0x000fea0003800000 */
.L_x_3759:
[----:B------:R-:W-:Y:S05]  /*117d0*/  @P2 BRA `(.L_x_3755) ;  /* 0x0000000800742947 */ /* 0x000fea0003800000 */
[----:B------:R-:W3:Y:S01]  /*117e0*/  LDC R9, c[0x0][0xbe8] ;  /* 0x0002fa00ff097b82 */ /* 0x000ee20000000800 */
[----:B------:R-:W-:Y:S01]  /*117f0*/  ULDC.64 UR4, c[0x0][0xaa0] ;  /* 0x0002a80000047ab9 */ /* 0x000fe20000000a00 */
[----:B--2---:R-:W-:Y:S01]  /*11800*/  SHF.R.S32.HI R7, RZ, 0x1f, R30 ;  /* 0x0000001fff077819 */ /* 0x004fe2000001141e */
[----:B------:R-:W-:Y:S01]  /*11810*/  IMAD R6, R26, UR4, RZ ;  /* 0x000000041a067c24 */ /* 0x000fe2000f8e02ff */
[----:B------:R-:W-:Y:S01]  /*11820*/  BSSY B1, `(.L_x_3761) ;  /* 0x0000074000017945 */ /* 0x000fe20003800000 */
[----:B------:R-:W-:Y:S01]  /*11830*/  IMAD.WIDE.U32 R4, R3, UR4, RZ ;  /* 0x0000000403047c25 */ /* 0x000fe2000f8e00ff */
[----:B------:R-:W-:Y:S02]  /*11840*/  LEA.HI R7, R7, R30, RZ, 0x3 ;  /* 0x0000001e07077211 */ /* 0x000fe400078f18ff */
[----:B------:R-:W2:Y:S01]  /*11850*/  LDC R21, c[0x0][0xac8] ;  /* 0x0002b200ff157b82 */ /* 0x000ea20000000800 */
[----:B------:R-:W-:Y:S01]  /*11860*/  IMAD R3, R3, UR5, R6 ;  /* 0x0000000503037c24 */ /* 0x000fe2000f8e0206 */
[----:B------:R-:W-:Y:S01]  /*11870*/  SHF.R.S32.HI R26, RZ, 0x3, R7 ;  /* 0x00000003ff1a7819 */ /* 0x000fe20000011407 */
[----:B------:R-:W-:Y:S01]  /*11880*/  ULDC.64 UR4, c[0x0][0xae8] ;  /* 0x0002ba0000047ab9 */ /* 0x000fe20000000a00 */
[----:B------:R-:W-:Y:S01]  /*11890*/  VIADD R31, R187, 0x180 ;  /* 0x00000180bb1f7836 */ /* 0x000fe20000000000 */
[----:B------:R-:W-:Y:S01]  /*118a0*/  SHF.R.S32.HI R32, RZ, 0x1f, R204 ;  /* 0x0000001fff207819 */ /* 0x000fe200000114cc */
[----:B------:R-:W-:Y:S01]  /*118b0*/  IMAD.IADD R5, R5, 0x1, R3 ;  /* 0x0000000105057824 */ /* 0x000fe200078e0203 */
[----:B------:R-:W-:Y:S01]  /*118c0*/  LOP3.LUT R3, R7, 0xfffffff8, RZ, 0xc0, !PT ;  /* 0xfffffff807037812 */ /* 0x000fe200078ec0ff */
[----:B------:R-:W-:Y:S01]  /*118d0*/  VIADD R29, R187, 0x1c0 ;  /* 0x000001c0bb1d7836 */ /* 0x000fe20000000000 */
[----:B------:R-:W-:Y:S01]  /*118e0*/  SHF.R.S32.HI R33, RZ, 0x1f, R205 ;  /* 0x0000001fff217819 */ /* 0x000fe200000114cd */
[----:B------:R-:W-:Y:S01]  /*118f0*/  IMAD.WIDE.U32 R4, R198, UR4, R4 ;  /* 0x00000004c6047c25 */ /* 0x000fe2000f8e0004 */
[----:B------:R-:W-:-:S02]  /*11900*/  SHF.R.S32.HI R34, RZ, 0x1f, R206 ;  /* 0x0000001fff227819 */ /* 0x000fc400000114ce */
[----:B------:R-:W-:Y:S01]  /*11910*/  SHF.R.S32.HI R35, RZ, 0x1f, R207 ;  /* 0x0000001fff237819 */ /* 0x000fe200000114cf */
[----:B------:R-:W-:Y:S01]  /*11920*/  IMAD.IADD R3, R30, 0x1, -R3 ;  /* 0x000000011e037824 */ /* 0x000fe200078e0a03 */
[----:B------:R-:W-:Y:S01]  /*11930*/  SHF.R.S32.HI R30, RZ, 0x1f, R31 ;  /* 0x0000001fff1e7819 */ /* 0x000fe2000001141f */
[----:B------:R-:W-:Y:S01]  /*11940*/  IMAD R5, R198, UR5, R5 ;  /* 0x00000005c6057c24 */ /* 0x000fe2000f8e0205 */
[----:B---3--:R-:W-:Y:S01]  /*11950*/  ISETP.NE.AND P0, PT, R9, 0x1, PT ;  /* 0x000000010900780c */ /* 0x008fe20003f05270 */
[----:B------:R-:W-:Y:S01]  /*11960*/  IMAD R6, R3, 0x20, R26 ;  /* 0x0000002003067824 */ /* 0x000fe200078e021a */
[----:B------:R-:W-:Y:S01]  /*11970*/  ULDC.64 UR4, c[0x0][0xaf0] ;  /* 0x0002bc0000047ab9 */ /* 0x000fe20000000a00 */
[----:B------:R-:W-:Y:S01]  /*11980*/  IMAD R27, R0, R9, RZ ;  /* 0x00000009001b7224 */ /* 0x000fe200078e02ff */
[----:B------:R-:W-:Y:S01]  /*11990*/  SHF.R.S32.HI R36, RZ, 0x1f, R208 ;  /* 0x0000001fff247819 */ /* 0x000fe200000114d0 */
[----:B------:R-:W-:Y:S02]  /*119a0*/  IMAD R8, R201, 0x40, R6 ;  /* 0x00000040c9087824 */ /* 0x000fe400078e0206 */
[----:B------:R-:W-:Y:S01]  /*119b0*/  IMAD R3, R28, UR4, RZ ;  /* 0x000000041c037c24 */ /* 0x000fe2000f8e02ff */
[-C--:B--2---:R-:W-:Y:S01]  /*119c0*/  ISETP.GE.AND P1, PT, R208, R21.reuse, PT ;  /* 0x00000015d000720c */ /* 0x084fe20003f26270 */
[----:B------:R-:W-:Y:S01]  /*119d0*/  IMAD.WIDE.U32 R4, R199, UR4, R4 ;  /* 0x00000004c7047c25 */ /* 0x000fe2000f8e0004 */
[----:B------:R-:W-:-:S02]  /*119e0*/  ISETP.GE.AND P2, PT, R187, R21, PT ;  /* 0x00000015bb00720c */ /* 0x000fc40003f46270 */
[----:B------:R-:W-:Y:S01]  /*119f0*/  SHF.R.S32.HI R28, RZ, 0x1f, R29 ;  /* 0x0000001fff1c7819 */ /* 0x000fe2000001141d */
[----:B------:R-:W2:Y:S01]  /*11a00*/  @P0 LDC R11, c[0x0][0xbec] ;  /* 0x0002fb00ff0b0b82 */ /* 0x000ea20000000800 */
[----:B------:R-:W-:Y:S01]  /*11a10*/  IMAD R7, R199, UR5, R3 ;  /* 0x00000005c7077c24 */ /* 0x000fe2000f8e0203 */
[----:B------:R-:W-:Y:S01]  /*11a20*/  ULDC.64 UR4, c[0x0][0xae0] ;  /* 0x0002b80000047ab9 */ /* 0x000fe20000000a00 */
[----:B------:R-:W-:Y:S01]  /*11a30*/  IMAD.MOV.U32 R3, RZ, RZ, R8 ;  /* 0x000000ffff037224 */ /* 0x000fe200078e0008 */
[----:B------:R-:W-:Y:S01]  /*11a40*/  SEL R0, RZ, 0x1, P2 ;  /* 0x00000001ff007807 */ /* 0x000fe20001000000 */
[----:B------:R-:W-:Y:S01]  /*11a50*/  IMAD.IADD R5, R5, 0x1, R7 ;  /* 0x0000000105057824 */ /* 0x000fe200078e0207 */
[----:B------:R-:W-:Y:S01]  /*11a60*/  ISETP.GE.AND P2, PT, R29, R21, PT ;  /* 0x000000151d00720c */ /* 0x000fe20003f46270 */
[----:B------:R-:W-:Y:S01]  /*11a70*/  IMAD R26, R201, 0x40, R26 ;  /* 0x00000040c91a7824 */ /* 0x000fe200078e021a */
[----:B------:R-:W3:Y:S01]  /*11a80*/  @P0 LDC R13, c[0x0][0xbf0] ;  /* 0x0002fc00ff0d0b82 */ /* 0x000ee20000000800 */
[----:B--2---:R-:W-:-:S05]  /*11a90*/  @P0 IMAD.HI.U32 R6, R8, R11, RZ ;  /* 0x0000000b08060227 */ /* 0x004fca00078e00ff */
[----:B---3--:R-:W-:Y:S02]  /*11aa0*/  @P0 SHF.R.U32.HI R3, RZ, R13, R6 ;  /* 0x0000000dff030219 */ /* 0x008fe40000011606 */
[----:B------:R-:W-:Y:S02]  /*11ab0*/  ISETP.GE.AND P0, PT, R207, R21, PT ;  /* 0x00000015cf00720c */ /* 0x000fe40003f06270 */
[--C-:B------:R-:W-:Y:S01]  /*11ac0*/  SHF.R.S32.HI R6, RZ, 0x1f, R3.reuse ;  /* 0x0000001fff067819 */ /* 0x100fe20000011403 */
[----:B------:R-:W-:Y:S02]  /*11ad0*/  IMAD.MOV R7, RZ, RZ, -R3 ;  /* 0x000000ffff077224 */ /* 0x000fe400078e0a03 */
[----:B------:R-:W-:-:S04]  /*11ae0*/  IMAD.WIDE.U32 R4, R3, UR4, R4 ;  /* 0x0000000403047c25 */ /* 0x000fc8000f8e0004 */
[----:B------:R-:W-:Y:S02]  /*11af0*/  IMAD R6, R6, UR4, RZ ;  /* 0x0000000406067c24 */ /* 0x000fe4000f8e02ff */
[----:B------:R-:W-:Y:S01]  /*11b00*/  IMAD R7, R9, R7, R8 ;  /* 0x0000000709077224 */ /* 0x000fe200078e0208 */
[----:B------:R-:W-:Y:S01]  /*11b10*/  SEL R8, RZ, 0xffffffff, P1 ;  /* 0xffffffffff087807 */ /* 0x000fe20000800000 */
[----:B------:R-:W-:Y:S01]  /*11b20*/  IMAD R9, R3, UR5, R6 ;  /* 0x0000000503097c24 */ /* 0x000fe2000f8e0206 */
[----:B------:R-:W-:Y:S01]  /*11b30*/  SEL R3, RZ, 0xffffffff, P0 ;  /* 0xffffffffff037807 */ /* 0x000fe20000000000 */
[----:B------:R-:W-:Y:S01]  /*11b40*/  ULDC.64 UR4, c[0x0][0xad8] ;  /* 0x0002b60000047ab9 */ /* 0x000fe20000000a00 */
[-C--:B------:R-:W-:Y:S01]  /*11b50*/  ISETP.GE.AND P0, PT, R206, R21.reuse, PT ;  /* 0x00000015ce00720c */ /* 0x080fe20003f06270 */
[----:B------:R-:W-:Y:S02]  /*11b60*/  IMAD.SHL.U32 R11, R8, 0x2, RZ ;  /* 0x00000002080b7824 */ /* 0x000fe400078e00ff */
[----:B------:R-:W-:Y:S01]  /*11b70*/  IMAD.SHL.U32 R3, R3, 0x4, RZ ;  /* 0x0000000403037824 */ /* 0x000fe200078e00ff */
[----:B------:R-:W-:Y:S01]  /*11b80*/  SEL R6, RZ, 0xffffffff, P0 ;  /* 0xffffffffff067807 */ /* 0x000fe20000000000 */
[----:B------:R-:W-:Y:S01]  /*11b90*/  IMAD.IADD R5, R5, 0x1, R9 ;  /* 0x0000000105057824 */ /* 0x000fe200078e0209 */
[----:B------:R-:W-:-:S02]  /*11ba0*/  ISETP.GE.AND P0, PT, R205, R21, PT ;  /* 0x00000015cd00720c */ /* 0x000fc40003f06270 */
[----:B------:R-:W-:Y:S01]  /*11bb0*/  LOP3.LUT R0, R11, 0x2, R0, 0xe2, !PT ;  /* 0x000000020b007812 */ /* 0x000fe200078ee200 */
[----:B------:R-:W-:Y:S01]  /*11bc0*/  IMAD.SHL.U32 R8, R6, 0x8, RZ ;  /* 0x0000000806087824 */ /* 0x000fe200078e00ff */
[----:B------:R-:W-:Y:S01]  /*11bd0*/  SEL R6, RZ, 0xffffffff, P0 ;  /* 0xffffffffff067807 */ /* 0x000fe20000000000 */
[----:B------:R-:W-:Y:S01]  /*11be0*/  IMAD.WIDE.U32 R4, R7, UR4, R4 ;  /* 0x0000000407047c25 */ /* 0x000fe2000f8e0004 */
[----:B------:R-:W-:Y:S02]  /*11bf0*/  LOP3.LUT R3, R3, 0x4, R0, 0xe2, !PT ;  /* 0x0000000403037812 */ /* 0x000fe400078ee200 */
[----:B------:R-:W-:Y:S01]  /*11c00*/  ISETP.GE.AND P0, PT, R204, R21, PT ;  /* 0x00000015cc00720c */ /* 0x000fe20003f06270 */
[----:B------:R-:W-:Y:S01]  /*11c10*/  IMAD.SHL.U32 R6, R6, 0x10, RZ ;  /* 0x0000001006067824 */ /* 0x000fe200078e00ff */
[----:B------:R-:W-:Y:S02]  /*11c20*/  SHF.R.S32.HI R0, RZ, 0x1f, R7 ;  /* 0x0000001fff007819 */ /* 0x000fe40000011407 */
[----:B------:R-:W-:-:S02]  /*11c30*/  LOP3.LUT R3, R8, 0x8, R3, 0xe2, !PT ;  /* 0x0000000808037812 */ /* 0x000fc400078ee203 */
[----:B------:R-:W-:Y:S01]  /*11c40*/  SEL R8, RZ, 0xffffffff, P0 ;  /* 0xffffffffff087807 */ /* 0x000fe20000000000 */
[----:B------:R-:W-:Y:S01]  /*11c50*/  IMAD R0, R0, UR4, RZ ;  /* 0x0000000400007c24 */ /* 0x000fe2000f8e02ff */
[----:B------:R-:W-:Y:S02]  /*11c60*/  ISETP.GE.AND P0, PT, R31, R21, PT ;  /* 0x000000151f00720c */ /* 0x000fe40003f06270 */
[----:B------:R-:W-:Y:S01]  /*11c70*/  LOP3.LUT R6, R6, 0x10, R3, 0xe2, !PT ;  /* 0x0000001006067812 */ /* 0x000fe200078ee203 */
[----:B------:R-:W-:Y:S02]  /*11c80*/  IMAD.SHL.U32 R9, R8, 0x20, RZ ;  /* 0x0000002008097824 */ /* 0x000fe400078e00ff */
[----:B------:R-:W-:Y:S01]  /*11c90*/  IMAD R3, R7, UR5, R0 ;  /* 0x0000000507037c24 */ /* 0x000fe2000f8e0200 */
[----:B------:R-:W-:Y:S01]  /*11ca0*/  SEL R7, RZ, 0x40, P0 ;  /* 0x00000040ff077807 */ /* 0x000fe20000000000 */
[----:B------:R-:W-:Y:S01]  /*11cb0*/  ULDC.64 UR4, c[0x0][0xa80] ;  /* 0x0002a00000047ab9 */ /* 0x000fe20000000a00 */
[----:B------:R-:W-:Y:S01]  /*11cc0*/  ISETP.GE.AND P0, PT, R26, R27, PT ;  /* 0x0000001b1a00720c */ /* 0x000fe20003f06270 */
[----:B------:R-:W-:Y:S01]  /*11cd0*/  IMAD.IADD R3, R5, 0x1, R3 ;  /* 0x0000000105037824 */ /* 0x000fe200078e0203 */
[----:B------:R-:W-:-:S02]  /*11ce0*/  LOP3.LUT R6, R9, 0x20, R6, 0xe2, !PT ;  /* 0x0000002009067812 */ /* 0x000fc400078ee206 */
[----:B------:R-:W-:Y:S02]  /*11cf0*/  LEA R20, P1, R4, UR4, 0x1 ;  /* 0x0000000404147c11 */ /* 0x000fe4000f8208ff */
[----:B------:R-:W-:Y:S02]  /*11d00*/  SEL R5, RZ, 0x80, P2 ;  /* 0x00000080ff057807 */ /* 0x000fe40001000000 */
[----:B------:R-:W-:Y:S02]  /*11d10*/  LOP3.LUT R24, R6, R7, RZ, 0xfc, !PT ;  /* 0x0000000706187212 */ /* 0x000fe400078efcff */
[----:B------:R-:W-:Y:S02]  /*11d20*/  LEA.HI.X R3, R4, UR5, R3, 0x1, P1 ;  /* 0x0000000504037c11 */ /* 0x000fe400088f0c03 */
[----:B------:R-:W-:Y:S01]  /*11d30*/  LOP3.LUT R25, R24, R5, RZ, 0xfc, !PT ;  /* 0x0000000518197212 */ /* 0x000fe200078efcff */
[----:B------:R2:W3:Y:S04]  /*11d40*/  SHFL.IDX PT, R4, R20, RZ, 0x181f ;  /* 0x00181fff14047589 */ /* 0x0004e800000e0000 */
[----:B------:R2:W4:Y:S01]  /*11d50*/  SHFL.IDX PT, R5, R3, RZ, 0x181f ;  /* 0x00181fff03057589 */ /* 0x00052200000e0000 */
[----:B------:R-:W-:Y:S05]  /*11d60*/  @P0 BRA `(.L_x_3762) ;  /* 0x00000000007c0947 */ /* 0x000fea0003800000 */
[-C--:B------:R-:W-:Y:S02]  /*11d70*/  ISETP.GE.AND P2, PT, R208, R21.reuse, PT ;  /* 0x00000015d000720c */ /* 0x080fe40003f46270 */
[-C--:B------:R-:W-:Y:S02]  /*11d80*/  ISETP.GE.AND P1, PT, R187, R21.reuse, PT ;  /* 0x00000015bb00720c */ /* 0x080fe40003f26270 */
[-C--:B------:R-:W-:Y:S02]  /*11d90*/  ISETP.GE.AND P5, PT, R207, R21.reuse, PT ;  /* 0x00000015cf00720c */ /* 0x080fe40003fa6270 */
[----:B------:R-:W-:-:S07]  /*11da0*/  ISETP.GE.AND P3, PT, R206, R21, PT ;  /* 0x00000015ce00720c */ /* 0x000fce0003f66270 */
[CC--:B---3--:R-:W-:Y:S02]  /*11db0*/  @!P2 LEA R8, P0, R208.reuse, R4.reuse, 0x1 ;  /* 0x00000004d008a211 */ /* 0x0c8fe400078008ff */
[----:B----4-:R-:W-:Y:S02]  /*11dc0*/  @!P1 IMAD.WIDE R6, R187, 0x2, R4 ;  /* 0x00000002bb069825 */ /* 0x010fe400078e0204 */
[----:B------:R-:W-:Y:S02]  /*11dd0*/  @!P2 LEA.HI.X R9, R208, R5, R36, 0x1, P0 ;  /* 0x00000005d009a211 */ /* 0x000fe400000f0c24 */
[----:B------:R-:W-:Y:S01]  /*11de0*/  @!P5 LEA R10, P4, R207, R4, 0x1 ;  /* 0x00000004cf0ad211 */ /* 0x000fe200078808ff */
[----:B------:R-:W-:Y:S01]  /*11df0*/  @!P1 ST.E.128 desc[UR42][R6.64], RZ ;  /* 0x000000ff06009985 */ /* 0x000fe2000c101d2a */
[-C--:B------:R-:W-:Y:S02]  /*11e00*/  ISETP.GE.AND P1, PT, R204, R21.reuse, PT ;  /* 0x00000015cc00720c */ /* 0x080fe40003f26270 */
[----:B------:R-:W-:Y:S01]  /*11e10*/  LOP3.LUT P0, RZ, R24, 0x40, RZ, 0xc0, !PT ;  /* 0x0000004018ff7812 */ /* 0x000fe2000780c0ff */
[----:B------:R3:W-:Y:S01]  /*11e20*/  @!P2 ST.E.128 desc[UR42][R8.64], RZ ;  /* 0x000000ff0800a985 */ /* 0x0007e2000c101d2a */
[----:B------:R-:W-:-:S02]  /*11e30*/  ISETP.GE.AND P2, PT, R205, R21, PT ;  /* 0x00000015cd00720c */ /* 0x000fc40003f46270 */
[-C--:B------:R-:W-:Y:S02]  /*11e40*/  @!P5 LEA.HI.X R11, R207, R5.reuse, R35, 0x1, P4 ;  /* 0x00000005cf0bd211 */ /* 0x080fe400020f0c23 */
[----:B------:R-:W-:Y:S02]  /*11e50*/  LOP3.LUT P4, RZ, R25, 0x80, RZ, 0xc0, !PT ;  /* 0x0000008019ff7812 */ /* 0x000fe4000788c0ff */
[CC--:B------:R-:W-:Y:S01]  /*11e60*/  @!P3 LEA R12, P6, R206.reuse, R4.reuse, 0x1 ;  /* 0x00000004ce0cb211 */ /* 0x0c0fe200078c08ff */
[----:B------:R4:W-:Y:S03]  /*11e70*/  @!P5 ST.E.128 desc[UR42][R10.64], RZ ;  /* 0x000000ff0a00d985 */ /* 0x0009e6000c101d2a */
[----:B------:R-:W-:Y:S02]  /*11e80*/  @!P3 LEA.HI.X R13, R206, R5, R34, 0x1, P6 ;  /* 0x00000005ce0db211 */ /* 0x000fe400030f0c22 */
[----:B---3--:R-:W-:-:S02]  /*11e90*/  @!P1 LEA R8, P6, R204, R4, 0x1 ;  /* 0x00000004cc089211 */ /* 0x008fc400078c08ff */
[-C--:B------:R-:W-:Y:S01]  /*11ea0*/  @!P2 LEA R6, P5, R205, R4.reuse, 0x1 ;  /* 0x00000004cd06a211 */ /* 0x080fe200078a08ff */
        /* <DEDUP_REMOVED lines=11> */
.L_x_3762:
[----:B------:R-:W-:Y:S05]  /*11f60*/  BSYNC B1 ;  /* 0x0000000000017941 */ /* 0x000fea0003800000 */
.L_x_3761:
[----:B------:R-:W-:Y:S01]  /*11f70*/  VIADD R0, R26, 0x20 ;  /* 0x000000201a007836 */ /* 0x000fe20000000000 */
[----:B----4-:R4:W0:Y:S04]  /*11f80*/  SHFL.IDX PT, R5, R3, 0x1, 0x181f ;  /* 0x00381f0003057f89 */ /* 0x01082800000e0000 */
[----:B------:R-:W-:Y:S01]  /*11f90*/  ISETP.GE.AND P0, PT, R0, R27, PT ;  /* 0x0000001b0000720c */ /* 0x000fe20003f06270 */
[----:B---3--:R4:W3:-:S12]  /*11fa0*/  SHFL.IDX PT, R4, R20, 0x1, 0x181f ;  /* 0x00381f0014047f89 */ /* 0x0088d800000e0000 */
[----:B----4-:R-:W-:Y:S05]  /*11fb0*/  @P0 BRA `(.L_x_3755) ;  /* 0x00000000007c0947 */ /* 0x010fea0003800000 */
[-C--:B------:R-:W-:Y:S02]  /*11fc0*/  ISETP.GE.AND P5, PT, R208, R21.reuse, PT ;  /* 0x00000015d000720c */ /* 0x080fe40003fa6270 */
[-C--:B------:R-:W-:Y:S02]  /*11fd0*/  ISETP.GE.AND P4, PT, R187, R21.reuse, PT ;  /* 0x00000015bb00720c */ /* 0x080fe40003f86270 */
[-C--:B------:R-:W-:Y:S02]  /*11fe0*/  ISETP.GE.AND P0, PT, R207, R21.reuse, PT ;  /* 0x00000015cf00720c */ /* 0x080fe40003f06270 */
[----:B------:R-:W-:Y:S02]  /*11ff0*/  ISETP.GE.AND P1, PT, R206, R21, PT ;  /* 0x00000015ce00720c */ /* 0x000fe40003f26270 */
[----:B------:R-:W-:-:S05]  /*12000*/  LOP3.LUT P2, RZ, R24, 0x40, RZ, 0xc0, !PT ;  /* 0x0000004018ff7812 */ /* 0x000fca000784c0ff */
[CC--:B---3--:R-:W-:Y:S02]  /*12010*/  @!P5 LEA R8, P3, R208.reuse, R4.reuse, 0x1 ;  /* 0x00000004d008d211 */ /* 0x0c8fe400078608ff */
[----:B0-----:R-:W-:Y:S02]  /*12020*/  @!P4 IMAD.WIDE R6, R187, 0x2, R4 ;  /* 0x00000002bb06c825 */ /* 0x001fe400078e0204 */
[----:B------:R-:W-:Y:S02]  /*12030*/  @!P5 LEA.HI.X R9, R208, R5, R36, 0x1, P3 ;  /* 0x00000005d009d211 */ /* 0x000fe400018f0c24 */
[-C--:B------:R-:W-:Y:S01]  /*12040*/  ISETP.GE.AND P3, PT, R205, R21.reuse, PT ;  /* 0x00000015cd00720c */ /* 0x080fe20003f66270 */
[----:B------:R0:W-:Y:S01]  /*12050*/  @!P4 ST.E.128 desc[UR42][R6.64], RZ ;  /* 0x000000ff0600c985 */ /* 0x0001e2000c101d2a */
[----:B------:R-:W-:Y:S02]  /*12060*/  @!P0 LEA R10, P6, R207, R4, 0x1 ;  /* 0x00000004cf0a8211 */ /* 0x000fe400078c08ff */
[----:B------:R-:W-:Y:S01]  /*12070*/  LOP3.LUT P4, RZ, R25, 0x80, RZ, 0xc0, !PT ;  /* 0x0000008019ff7812 */ /* 0x000fe2000788c0ff */
[----:B------:R4:W-:Y:S01]  /*12080*/  @!P5 ST.E.128 desc[UR42][R8.64], RZ ;  /* 0x000000ff0800d985 */ /* 0x0009e2000c101d2a */
[----:B------:R-:W-:-:S02]  /*12090*/  ISETP.GE.AND P5, PT, R204, R21, PT ;  /* 0x00000015cc00720c */ /* 0x000fc40003fa6270 */
[----:B------:R-:W-:Y:S02]  /*120a0*/  @!P0 LEA.HI.X R11, R207, R5, R35, 0x1, P6 ;  /* 0x00000005cf0b8211 */ /* 0x000fe400030f0c23 */
[----:B------:R-:W-:-:S03]  /*120b0*/  @!P1 LEA R12, P6, R206, R4, 0x1 ;  /* 0x00000004ce0c9211 */ /* 0x000fc600078c08ff */
[----:B------:R4:W-:Y:S01]  /*120c0*/  @!P0 ST.E.128 desc[UR42][R10.64], RZ ;  /* 0x000000ff0a008985 */ /* 0x0009e2000c101d2a */
[-C--:B------:R-:W-:Y:S02]  /*120d0*/  @!P1 LEA.HI.X R13, R206, R5.reuse, R34, 0x1, P6 ;  /* 0x00000005ce0d9211 */ /* 0x080fe400030f0c22 */
[-C--:B0-----:R-:W-:Y:S02]  /*120e0*/  @!P3 LEA R6, P6, R205, R4.reuse, 0x1 ;  /* 0x00000004cd06b211 */ /* 0x081fe400078c08ff */
[-C--:B------:R-:W-:Y:S01]  /*120f0*/  @P2 LEA R14, P0, R31, R4.reuse, 0x1 ;  /* 0x000000041f0e2211 */ /* 0x080fe200078008ff */
[----:B------:R4:W-:Y:S01]  /*12100*/  @!P1 ST.E.128 desc[UR42][R12.64], RZ ;  /* 0x000000ff0c009985 */ /* 0x0009e2000c101d2a */
[-C--:B------:R-:W-:Y:S02]  /*12110*/  @!P3 LEA.HI.X R7, R205, R5.reuse, R33, 0x1, P6 ;  /* 0x00000005cd07b211 */ /* 0x080fe400030f0c21 */
[----:B------:R-:W-:Y:S02]  /*12120*/  @P2 LEA.HI.X R15, R31, R5, R30, 0x1, P0 ;  /* 0x000000051f0f2211 */ /* 0x000fe400000f0c1e */
[-C--:B--2---:R-:W-:Y:S01]  /*12130*/  @P4 LEA R20, P6, R29, R4.reuse, 0x1 ;  /* 0x000000041d144211 */ /* 0x084fe200078c08ff */
[----:B------:R4:W-:Y:S01]  /*12140*/  @!P3 ST.E.128 desc[UR42][R6.64], RZ ;  /* 0x000000ff0600b985 */ /* 0x0009e2000c101d2a */
[----:B------:R-:W-:-:S02]  /*12150*/  @!P5 LEA R4, P0, R204, R4, 0x1 ;  /* 0x00000004cc04d211 */ /* 0x000fc400078008ff */
[-C--:B------:R-:W-:Y:S02]  /*12160*/  @P4 LEA.HI.X R21, R29, R5.reuse, R28, 0x1, P6 ;  /* 0x000000051d154211 */ /* 0x080fe400030f0c1c */
[----:B------:R-:W-:-:S05]  /*12170*/  @!P5 LEA.HI.X R5, R204, R5, R32, 0x1, P0 ;  /* 0x00000005cc05d211 */ /* 0x000fca00000f0c20 */
[----:B------:R4:W-:Y:S04]  /*12180*/  @!P5 ST.E.128 desc[UR42][R4.64], RZ ;  /* 0x000000ff0400d985 */ /* 0x0009e8000c101d2a */
[----:B------:R4:W-:Y:S04]  /*12190*/  @P2 ST.E.128 desc[UR42][R14.64], RZ ;  /* 0x000000ff0e002985 */ /* 0x0009e8000c101d2a */
[----:B------:R4:W-:Y:S02]  /*121a0*/  @P4 ST.E.128 desc[UR42][R20.64], RZ ;  /* 0x000000ff14004985 */ /* 0x0009e4000c101d2a */
.L_x_3755:
[----:B------:R-:W-:Y:S05]  /*121b0*/  BSYNC B0 ;  /* 0x0000000000007941 */ /* 0x000fea0003800000 */
.L_x_3748:
[----:B------:R-:W-:Y:S02]  /*121c0*/  ULDC UR4, c[0x0][0xc3c] ;  /* 0x00030f0000047ab9 */ /* 0x000fe40000000800 */
[----:B-1----:R-:W-:-:S13]  /*121d0*/  ISETP.GE.AND P0, PT, R155, UR4, PT ;  /* 0x000000049b007c0c */ /* 0x002fda000bf06270 */
[----:B------:R-:W-:Y:S05]  /*121e0*/  @!P0 BRA `(.L_x_3763) ;  /* 0xfffffef000f88947 */ /* 0x000fea000383ffff */
[----:B------:R-:W-:Y:S05]  /*121f0*/  BRA `(.L_x_3635) ;  /* 0x00000090001c7947 */ /* 0x000fea0003800000 */
.L_x_3633:
[----:B------:R-:W-:-:S08]  /*12200*/  NOP ;  /* 0x0000000000007918 */ /* 0x000fd00000000000 */
[----:B------:R-:W0:-:S00]  /*12210*/  USETMAXREG.DEALLOC.CTAPOOL 0x18 ;  /* 0x00000018000079c8 */ /* 0x000e0000080e0500 */
        /* <DEDUP_REMOVED lines=18> */
.L_x_3764:
        /* <DEDUP_REMOVED lines=43> */
.L_x_3768:
        /* <DEDUP_REMOVED lines=38> */
.L_x_3766:
        /* <DEDUP_REMOVED lines=20> */
.L_x_3769:
        /* <DEDUP_REMOVED lines=54> */
.L_x_3767:
[----:B------:R-:W-:Y:S01]  /*12cf0*/  IMAD.U32 R2, RZ, RZ, UR6 ;  /* 0x00000006ff027e24 */ /* 0x000fe2000f8e00ff */
[----:B------:R1:W-:Y:S04]  /*12d00*/  STL [R1+0x4], RZ ;  /* 0x000004ff01007387 */ /* 0x0003e80000100800 */
[----:B------:R1:W-:Y:S04]  /*12d10*/  STL [R1+0x8], RZ ;  /* 0x000008ff01007387 */ /* 0x0003e80000100800 */
[----:B------:R1:W-:Y:S02]  /*12d20*/  STL [R1], R2 ;  /* 0x0000000201007387 */ /* 0x0003e40000100800 */
.L_x_3770:
        /* <DEDUP_REMOVED lines=10> */
.L_x_3765:
        /* <DEDUP_REMOVED lines=8> */
[----:B------:R-:W3:Y:S01]  /*12e50*/  S2UR UR5, SR_CgaCtaId ;  /* 0x00000000000579c3 */ /* 0x000ee20000008800 */
[C---:B--2---:R-:W-:Y:S01]  /*12e60*/  IMAD.SHL.U32 R0, R6.reuse, 0x8, RZ ;  /* 0x0000000806007824 */ /* 0x044fe200078e00ff */
[----:B------:R-:W-:Y:S01]  /*12e70*/  LOP3.LUT R4, R6, 0x7f, RZ, 0xc0, !PT ;  /* 0x0000007f06047812 */ /* 0x000fe200078ec0ff */
[----:B------:R-:W-:Y:S01]  /*12e80*/  UMOV UR4, 0x400 ;  /* 0x0000040000047882 */ /* 0x000fe20000000000 */
[----:B------:R-:W-:Y:S01]  /*12e90*/  BSSY B8, `(.L_x_3771) ;  /* 0x0000805000087945 */ /* 0x000fe20003800000 */
[----:B------:R-:W-:Y:S01]  /*12ea0*/  IMAD.MOV.U32 R19, RZ, RZ, RZ ;  /* 0x000000ffff137224 */ /* 0x000fe200078e00ff */
[----:B------:R-:W-:Y:S01]  /*12eb0*/  LOP3.LUT R3, R0, 0x1f8, RZ, 0xc0, !PT ;  /* 0x000001f800037812 */ /* 0x000fe200078ec0ff */
[----:B01----:R-:W-:Y:S01]  /*12ec0*/  IMAD.SHL.U32 R2, R4, 0x8, RZ ;  /* 0x0000000804027824 */ /* 0x003fe200078e00ff */
[----:B------:R-:W-:Y:S01]  /*12ed0*/  ULDC.64 UR40, c[0x0][0x198] ;  /* 0x0000660000287ab9 */ /* 0x000fe20000000a00 */
[----:B------:R-:W-:Y:S01]  /*12ee0*/  IMAD.MOV.U32 R0, RZ, RZ, 0x1 ;  /* 0x00000001ff007424 */ /* 0x000fe200078e00ff */
[----:B------:R-:W-:Y:S01]  /*12ef0*/  LOP3.LUT R3, R3, 0x38, R6, 0x78, !PT ;  /* 0x0000003803037812 */ /* 0x000fe200078e7806 */
[----:B------:R-:W-:Y:S01]  /*12f00*/  IMAD.SHL.U32 R6, R6, 0x10, RZ ;  /* 0x0000001006067824 */ /* 0x000fe200078e00ff */
[----:B------:R-:W-:-:S02]  /*12f10*/  ULDC UR37, c[0x0][0xc] ;  /* 0x0000030000257ab9 */ /* 0x000fc40000000800 */
[----:B------:R-:W-:Y:S02]  /*12f20*/  LOP3.LUT R3, R3, 0x200, R2, 0xf8, !PT ;  /* 0x0000020003037812 */ /* 0x000fe400078ef802 */
[----:B------:R-:W-:-:S04]  /*12f30*/  SHF.R.U32.HI R2, RZ, 0x3, R4 ;  /* 0x00000003ff027819 */ /* 0x000fc80000011604 */
[----:B------:R-:W-:Y:S01]  /*12f40*/  LOP3.LUT R4, R2, 0x70, R6, 0xf8, !PT ;  /* 0x0000007002047812 */ /* 0x000fe200078ef806 */
[----:B---3--:R-:W-:-:S06]  /*12f50*/  ULEA UR4, UR5, UR4, 0x18 ;  /* 0x0000000405047291 */ /* 0x008fcc000f8ec03f */
[----:B------:R-:W-:-:S04]  /*12f60*/  IMAD.U32 R18, RZ, RZ, UR4 ;  /* 0x00000004ff127e24 */ /* 0x000fc8000f8e00ff */
[----:B------:R-:W-:-:S05]  /*12f70*/  IMAD R2, R3, 0x2, R18 ;  /* 0x0000000203027824 */ /* 0x000fca00078e0212 */
[----:B------:R0:W-:Y:S04]  /*12f80*/  STL [R1+0x60], R2 ;  /* 0x0000600201007387 */ /* 0x0001e80000100800 */
[----:B------:R0:W-:Y:S04]  /*12f90*/  STL [R1+0x54], RZ ;  /* 0x000054ff01007387 */ /* 0x0001e80000100800 */
[----:B------:R0:W-:Y:S04]  /*12fa0*/  STL [R1+0x18], R0 ;  /* 0x0000180001007387 */ /* 0x0001e80000100800 */
[----:B------:R0:W-:Y:S04]  /*12fb0*/  STL [R1+0x10], RZ ;  /* 0x000010ff01007387 */ /* 0x0001e80000100800 */
[----:B------:R0:W-:Y:S02]  /*12fc0*/  STL [R1+0x14], R0 ;  /* 0x0000140001007387 */ /* 0x0001e40000100800 */
.L_x_3937:
[----:B0-----:R-:W2:Y:S01]  /*12fd0*/  LDL R0, [R1+0xc] ;  /* 0x00000c0001007983 */ /* 0x001ea20000100800 */
[----:B------:R-:W2:Y:S01]  /*12fe0*/  LDC.64 R2, c[0x0][0xc88] ;  /* 0x00032200ff027b82 */ /* 0x000ea20000000a00 */
[----:B------:R-:W-:Y:S05]  /*12ff0*/  YIELD ;  /* 0x0000000000007946 */ /* 0x000fea0003800000 */
[----:B------:R-:W-:Y:S01]  /*13000*/  ULDC.64 UR4, c[0x0][0xa28] ;  /* 0x00028a0000047ab9 */ /* 0x000fe20000000a00 */
[----:B------:R-:W-:Y:S02]  /*13010*/  CS2R R8, SRZ ;  /* 0x0000000000087805 */ /* 0x000fe4000001ff00 */
[----:B------:R-:W-:Y:S01]  /*13020*/  ISETP.NE.U32.AND P0, PT, RZ, UR4, PT ;  /* 0x00000004ff007c0c */ /* 0x000fe2000bf05070 */
[----:B------:R-:W-:Y:S01]  /*13030*/  ULDC.64 UR10, c[0x0][0xa18] ;  /* 0x00028600000a7ab9 */ /* 0x000fe20000000a00 */
[----:B------:R-:W-:Y:S01]  /*13040*/  ULDC.64 UR8, c[0x0][0xa10] ;  /* 0x0002840000087ab9 */ /* 0x000fe20000000a00 */
[----:B------:R-:W-:Y:S01]  /*13050*/  ULDC.64 UR6, c[0x0][0xa08] ;  /* 0x0002820000067ab9 */ /* 0x000fe20000000a00 */
[----:B--2---:R-:W-:-:S05]  /*13060*/  IMAD.WIDE R2, R0, 0x4, R2 ;  /* 0x0000000400027825 */ /* 0x004fca00078e0202 */
[----:B------:R-:W2:Y:S01]  /*13070*/  LDG.E R13, desc[UR42][R2.64] ;  /* 0x0000002a020d7981 */ /* 0x000ea2000c1e1900 */
[----:B------:R-:W-:Y:S02]  /*13080*/  ISETP.NE.AND.EX P0, PT, RZ, UR5, PT, P0 ;  /* 0x00000005ff007c0c */ /* 0x000fe4000bf05300 */
        /* <DEDUP_REMOVED lines=9> */
[----:B-1----:R1:W5:Y:S01]  /*13120*/  @P0 LDG.E R8, desc[UR42][R2.64] ;  /* 0x0000002a02080981 */ /* 0x002362000c1e1900 */
[----:B------:R-:W-:Y:S01]  /*13130*/  ISETP.NE.AND.EX P1, PT, RZ, UR5, PT, P1 ;  /* 0x00000005ff007c0c */ /* 0x000fe2000bf25310 */
[----:B---3--:R-:W-:Y:S01]  /*13140*/  IMAD.MOV.U32 R12, RZ, RZ, RZ ;  /* 0x000000ffff0c7224 */ /* 0x008fe200078e00ff */
[----:B------:R-:W-:Y:S01]  /*13150*/  ISETP.NE.U32.AND P3, PT, RZ, UR10, PT ;  /* 0x0000000aff007c0c */ /* 0x000fe2000bf65070 */
[----:B------:R-:W-:Y:S01]  /*13160*/  STL [R1+0x1c], R14 ;  /* 0x00001c0e01007387 */ /* 0x000fe20000100800 */
[----:B------:R-:W-:Y:S01]  /*13170*/  ISETP.NE.U32.AND P0, PT, RZ, UR6, PT ;  /* 0x00000006ff007c0c */ /* 0x000fe2000bf05070 */
[----:B0-----:R-:W-:Y:S01]  /*13180*/  IMAD.MOV.U32 R0, RZ, RZ, RZ ;  /* 0x000000ffff007224 */ /* 0x001fe200078e00ff */
[----:B------:R-:W-:Y:S02]  /*13190*/  ISETP.NE.U32.AND P2, PT, RZ, UR8, PT ;  /* 0x00000008ff007c0c */ /* 0x000fe4000bf45070 */
[C---:B------:R-:W-:Y:S02]  /*131a0*/  IADD3 R6, P5, R17.reuse, UR6, RZ ;  /* 0x0000000611067c10 */ /* 0x040fe4000ffbe0ff */
[----:B-1----:R-:W-:-:S02]  /*131b0*/  IADD3 R2, P4, R17, UR4, RZ ;  /* 0x0000000411027c10 */ /* 0x002fc4000ff9e0ff */
[----:B------:R-:W-:Y:S02]  /*131c0*/  ISETP.NE.AND.EX P3, PT, RZ, UR11, PT, P3 ;  /* 0x0000000bff007c0c */ /* 0x000fe4000bf65330 */
[C---:B------:R-:W-:Y:S02]  /*131d0*/  IADD3.X R3, R14.reuse, UR5, RZ, P4, !PT ;  /* 0x000000050e037c10 */ /* 0x040fe4000a7fe4ff */
[----:B------:R-:W-:Y:S02]  /*131e0*/  IADD3 R4, P4, R17, UR8, RZ ;  /* 0x0000000811047c10 */ /* 0x000fe4000ff9e0ff */
[----:B------:R-:W-:Y:S01]  /*131f0*/  ISETP.NE.AND.EX P0, PT, RZ, UR7, PT, P0 ;  /* 0x00000007ff007c0c */ /* 0x000fe2000bf05300 */
[----:B------:R-:W2:Y:S01]  /*13200*/  @P1 LDG.E R9, desc[UR42][R2.64] ;  /* 0x0000002a02091981 */ /* 0x000ea2000c1e1900 */
[----:B------:R-:W-:Y:S01]  /*13210*/  IADD3.X R5, R14, UR9, RZ, P4, !PT ;  /* 0x000000090e057c10 */ /* 0x000fe2000a7fe4ff */
[----:B------:R-:W-:Y:S01]  /*13220*/  ULDC UR4, c[0x0][0x288] ;  /* 0x0000a20000047ab9 */ /* 0x000fe20000000800 */
[----:B------:R-:W-:-:S02]  /*13230*/  ISETP.NE.AND.EX P2, PT, RZ, UR9, PT, P2 ;  /* 0x00000009ff007c0c */ /* 0x000fc4000bf45320 */
[----:B------:R-:W-:Y:S02]  /*13240*/  IADD3.X R7, R14, UR7, RZ, P5, !PT ;  /* 0x000000070e077c10 */ /* 0x000fe4000affe4ff */
[----:B------:R-:W-:-:S04]  /*13250*/  @P3 IADD3 R10, P4, R17, UR10, RZ ;  /* 0x0000000a110a3c10 */ /* 0x000fc8000ff9e0ff */
[----:B------:R-:W-:Y:S01]  /*13260*/  @P3 IADD3.X R11, R14, UR11, RZ, P4, !PT ;  /* 0x0000000b0e0b3c10 */ /* 0x000fe2000a7fe4ff */
[----:B------:R-:W5:Y:S04]  /*13270*/  @P0 LDG.E R12, desc[UR42][R6.64] ;  /* 0x0000002a060c0981 */ /* 0x000f68000c1e1900 */
        /* <DEDUP_REMOVED lines=13> */
[----:B--2---:R0:W-:Y:S02]  /*13350*/  STL [R1+0x58], R9 ;  /* 0x0000580901007387 */ /* 0x0041e40000100800 */
[----:B0-----:R-:W-:Y:S01]  /*13360*/  IMAD.U32 R9, RZ, RZ, UR4 ;  /* 0x00000004ff097e24 */ /* 0x001fe2000f8e00ff */
[----:B------:R-:W-:Y:S06]  /*13370*/  @P3 BRA `(.L_x_3772) ;  /* 0x0000000000143947 */ /* 0x000fec0003800000 */
[----:B------:R-:W-:Y:S05]  /*13380*/  @!P1 BRA `(.L_x_3772) ;  /* 0x0000000000109947 */ /* 0x000fea0003800000 */
[----:B------:R-:W2:Y:S04]  /*13390*/  LDG.E R10, desc[UR42][R2.64] ;  /* 0x0000002a020a7981 */ /* 0x000ea8000c1e1900 */
[----:B------:R-:W2:Y:S02]  /*133a0*/  LDG.E R2, desc[UR42][R2.64+0x4] ;  /* 0x0000042a02027981 */ /* 0x000ea4000c1e1900 */
[----:B--2---:R-:W-:-:S05]  /*133b0*/  IMAD.IADD R2, R2, 0x1, -R10 ;  /* 0x0000000102027824 */ /* 0x004fca00078e0a0a */
[----:B------:R0:W-:Y:S02]  /*133c0*/  STL [R1+0x58], R2 ;  /* 0x0000580201007387 */ /* 0x0001e40000100800 */
.L_x_3772:
[----:B------:R-:W2:Y:S01]  /*133d0*/  LDL.LU R3, [R1+0x8] ;  /* 0x0000080001037983 */ /* 0x000ea20000300800 */
[----:B------:R-:W-:Y:S02]  /*133e0*/  ULDC.64 UR4, c[0x0][0xa20] ;  /* 0x0002880000047ab9 */ /* 0x000fe40000000a00 */
[----:B------:R-:W-:Y:S01]  /*133f0*/  ISETP.NE.U32.AND P1, PT, RZ, UR4, PT ;  /* 0x00000004ff007c0c */ /* 0x000fe2000bf25070 */
[----:B------:R1:W-:Y:S03]  /*13400*/  STL [R1+0x8], R13 ;  /* 0x0000080d01007387 */ /* 0x0003e60000100800 */
[----:B------:R-:W-:Y:S02]  /*13410*/  ISETP.NE.AND.EX P1, PT, RZ, UR5, PT, P1 ;  /* 0x00000005ff007c0c */ /* 0x000fe4000bf25310 */
[C---:B--2---:R-:W-:Y:S02]  /*13420*/  LOP3.LUT R10, R3.reuse, 0xff000000, RZ, 0xc0, !PT ;  /* 0xff000000030a7812 */ /* 0x044fe400078ec0ff */
[----:B0-----:R-:W-:-:S02]  /*13430*/  LOP3.LUT R2, R3, 0xff0000, RZ, 0xc0, !PT ;  /* 0x00ff000003027812 */ /* 0x001fc400078ec0ff */
[----:B------:R-:W-:Y:S02]  /*13440*/  SHF.R.U32.HI R10, RZ, 0x8, R10 ;  /* 0x00000008ff0a7819 */ /* 0x000fe4000001160a */
[----:B------:R-:W-:Y:S02]  /*13450*/  LOP3.LUT R16, R3, 0xffff, RZ, 0xc0, !PT ;  /* 0x0000ffff03107812 */ /* 0x000fe400078ec0ff */
[----:B------:R-:W-:Y:S01]  /*13460*/  LEA.HI R10, R2, R10, RZ, 0x10 ;  /* 0x0000000a020a7211 */ /* 0x000fe200078f80ff */
[----:B-----5:R-:W-:-:S05]  /*13470*/  IMAD.IADD R2, R12, 0x1, R8 ;  /* 0x000000010c027824 */ /* 0x020fca00078e0208 */
[----:B------:R1:W-:Y:S01]  /*13480*/  STL [R1+0x20], R2 ;  /* 0x0000200201007387 */ /* 0x0003e20000100800 */
[----:B------:R-:W-:Y:S05]  /*13490*/  @!P1 BRA `(.L_x_3773) ;  /* 0x0000000000109947 */ /* 0x000fea0003800000 */
[----:B-1----:R-:W-:-:S04]  /*134a0*/  IADD3 R2, P0, R17, UR4, RZ ;  /* 0x0000000411027c10 */ /* 0x002fc8000ff1e0ff */
[----:B------:R-:W-:-:S05]  /*134b0*/  IADD3.X R3, R14, UR5, RZ, P0, !PT ;  /* 0x000000050e037c10 */ /* 0x000fca00087fe4ff */
[----:B------:R0:W5:Y:S01]  /*134c0*/  LDG.E R9, desc[UR42][R2.64] ;  /* 0x0000002a02097981 */ /* 0x000162000c1e1900 */
[----:B------:R-:W-:Y:S05]  /*134d0*/  BRA `(.L_x_3774) ;  /* 0x0000000000107947 */ /* 0x000fea0003800000 */
.L_x_3773:
[----:B------:R-:W-:Y:S05]  /*134e0*/  @!P0 BRA `(.L_x_3774) ;  /* 0x00000000000c8947 */ /* 0x000fea0003800000 */
[----:B------:R-:W2:Y:S04]  /*134f0*/  LDG.E R9, desc[UR42][R6.64] ;  /* 0x0000002a06097981 */ /* 0x000ea8000c1e1900 */
[----:B------:R-:W2:Y:S02]  /*13500*/  LDG.E R6, desc[UR42][R6.64+0x4] ;  /* 0x0000042a06067981 */ /* 0x000ea4000c1e1900 */
[----:B--2---:R-:W-:-:S07]  /*13510*/  IMAD.IADD R9, R6, 0x1, -R9 ;  /* 0x0000000106097824 */ /* 0x004fce00078e0a09 */
.L_x_3774:
[----:B01----:R-:W2:Y:S01]  /*13520*/  @P2 LDG.E R2, desc[UR42][R4.64] ;  /* 0x0000002a04022981 */ /* 0x003ea2000c1e1900 */
[----:B-----5:R-:W-:-:S03]  /*13530*/  IMAD.IADD R6, R9, 0x1, -R8 ;  /* 0x0000000109067824 */ /* 0x020fc600078e0a08 */
[----:B------:R-:W2:Y:S01]  /*13540*/  @P2 LDG.E R4, desc[UR42][R4.64+0x4] ;  /* 0x0000042a04042981 */ /* 0x000ea2000c1e1900 */
[----:B------:R-:W-:-:S05]  /*13550*/  LOP3.LUT R14, R10, 0xff, RZ, 0xc0, !PT ;  /* 0x000000ff0a0e7812 */ /* 0x000fca00078ec0ff */
[----:B------:R0:W-:Y:S01]  /*13560*/  STL [R1+0x5c], R14 ;  /* 0x00005c0e01007387 */ /* 0x0001e20000100800 */
[----:B------:R-:W-:Y:S01]  /*13570*/  BSSY B0, `(.L_x_3775) ;  /* 0x0000029000007945 */ /* 0x000fe20003800000 */
[----:B------:R-:W-:Y:S01]  /*13580*/  SHF.R.U32.HI R10, RZ, 0x10, R10 ;  /* 0x00000010ff0a7819 */ /* 0x000fe2000001160a */
[----:B--2---:R-:W-:-:S04]  /*13590*/  @P2 IMAD.IADD R11, R4, 0x1, -R2 ;  /* 0x00000001040b2824 */ /* 0x004fc800078e0a02 */
[----:B------:R-:W-:-:S04]  /*135a0*/  IMAD.IADD R3, R6, 0x1, R11 ;  /* 0x0000000106037824 */ /* 0x000fc800078e020b */
[C---:B------:R-:W-:Y:S01]  /*135b0*/  VIADD R2, R3.reuse, 0x3f ;  /* 0x0000003f03027836 */ /* 0x040fe20000000000 */
[----:B------:R-:W-:-:S04]  /*135c0*/  ISETP.GE.AND P1, PT, R3, 0x1, PT ;  /* 0x000000010300780c */ /* 0x000fc80003f26270 */
[----:B------:R-:W-:-:S04]  /*135d0*/  SHF.R.S32.HI R3, RZ, 0x1f, R2 ;  /* 0x0000001fff037819 */ /* 0x000fc80000011402 */
[----:B------:R-:W-:-:S04]  /*135e0*/  LEA.HI R3, R3, R2, RZ, 0x6 ;  /* 0x0000000203037211 */ /* 0x000fc800078f30ff */
[----:B------:R-:W-:-:S05]  /*135f0*/  SHF.R.S32.HI R12, RZ, 0x6, R3 ;  /* 0x00000006ff0c7819 */ /* 0x000fca0000011403 */
[----:B------:R0:W-:Y:S01]  /*13600*/  STL [R1+0x34], R12 ;  /* 0x0000340c01007387 */ /* 0x0001e20000100800 */
[----:B------:R-:W-:Y:S01]  /*13610*/  IMAD.MOV.U32 R4, RZ, RZ, RZ ;  /* 0x000000ffff047224 */ /* 0x000fe200078e00ff */
[----:B------:R-:W-:Y:S06]  /*13620*/  @!P1 BRA `(.L_x_3776) ;  /* 0x0000000000749947 */ /* 0x000fec0003800000 */
[----:B------:R-:W-:Y:S01]  /*13630*/  ISETP.NE.AND P0, PT, R10, RZ, PT ;  /* 0x000000ff0a00720c */ /* 0x000fe20003f05270 */
[----:B------:R-:W-:-:S03]  /*13640*/  ULDC UR4, c[0x0][0x9f0] ;  /* 0x00027c0000047ab9 */ /* 0x000fc60000000800 */
[----:B------:R-:W-:-:S04]  /*13650*/  SEL R2, R10, UR4, P0 ;  /* 0x000000040a027c07 */ /* 0x000fc80008000000 */
[----:B------:R-:W-:Y:S02]  /*13660*/  IABS R3, R2 ;  /* 0x0000000200037213 */ /* 0x000fe40000000000 */
[----:B------:R-:W-:Y:S02]  /*13670*/  IADD3 R7, R2, -0x1, R12 ;  /* 0xffffffff02077810 */ /* 0x000fe40007ffe00c */
[----:B------:R-:W1:Y:S08]  /*13680*/  I2F.RP R4, R3 ;  /* 0x0000000300047306 */ /* 0x000e700000209400 */
[----:B-1----:R-:W1:Y:S02]  /*13690*/  MUFU.RCP R4, R4 ;  /* 0x0000000400047308 */ /* 0x002e640000001000 */
[----:B-1----:R-:W-:-:S06]  /*136a0*/  VIADD R4, R4, 0xffffffe ;  /* 0x0ffffffe04047836 */ /* 0x002fcc0000000000 */
[----:B------:R1:W2:Y:S02]  /*136b0*/  F2I.FTZ.U32.TRUNC.NTZ R5, R4 ;  /* 0x0000000400057305 */ /* 0x0002a4000021f000 */
[----:B-1----:R-:W-:-:S04]  /*136c0*/  LOP3.LUT R4, R7, R2, RZ, 0x3c, !PT ;  /* 0x0000000207047212 */ /* 0x002fc800078e3cff */
[----:B------:R-:W-:Y:S01]  /*136d0*/  ISETP.GE.AND P4, PT, R4, RZ, PT ;  /* 0x000000ff0400720c */ /* 0x000fe20003f86270 */
[----:B--2---:R-:W-:-:S04]  /*136e0*/  IMAD.MOV R4, RZ, RZ, -R5 ;  /* 0x000000ffff047224 */ /* 0x004fc800078e0a05 */
[----:B------:R-:W-:Y:S02]  /*136f0*/  IMAD R8, R4, R3, RZ ;  /* 0x0000000304087224 */ /* 0x000fe400078e02ff */
[----:B------:R-:W-:-:S04]  /*13700*/  IMAD.MOV.U32 R4, RZ, RZ, RZ ;  /* 0x000000ffff047224 */ /* 0x000fc800078e00ff */
        /* <DEDUP_REMOVED lines=15> */
.L_x_3776:
[----:B------:R-:W-:Y:S05]  /*13800*/  BSYNC B0 ;  /* 0x0000000000007941 */ /* 0x000fea0003800000 */
.L_x_3775:
[-C--:B------:R-:W-:Y:S01]  /*13810*/  IMAD R2, R14, R4.reuse, RZ ;  /* 0x000000040e027224 */ /* 0x080fe200078e02ff */
[----:B------:R-:W-:Y:S03]  /*13820*/  BSSY B0, `(.L_x_3777) ;  /* 0x00001b8000007945 */ /* 0x000fe60003800000 */
[C---:B------:R-:W-:Y:S01]  /*13830*/  IMAD R3, R2.reuse, 0x40, -R6 ;  /* 0x0000004002037824 */ /* 0x040fe200078e0a06 */
[----:B------:R-:W-:-:S04]  /*13840*/  VIADDMNMX R4, R2, R4, R12, PT ;  /* 0x0000000402047246 */ /* 0x000fc8000380010c */
[----:B------:R-:W-:Y:S01]  /*13850*/  VIMNMX R3, RZ, R3, !PT ;  /* 0x00000003ff037248 */ /* 0x000fe20007fe0100 */
[----:B------:R-:W-:-:S05]  /*13860*/  IMAD R2, R4, 0x40, -R6 ;  /* 0x0000004004027824 */ /* 0x000fca00078e0a06 */
[----:B------:R-:W-:-:S04]  /*13870*/  VIMNMX R2, R2, R11, PT ;  /* 0x0000000b02027248 */ /* 0x000fc80003fe0100 */
[----:B------:R-:W-:Y:S02]  /*13880*/  ISETP.GT.AND P0, PT, R2, R3, PT ;  /* 0x000000030200720c */ /* 0x000fe40003f04270 */
[----:B------:R-:W-:-:S05]  /*13890*/  SHF.R.U32.HI R3, RZ, 0x6, R3 ;  /* 0x00000006ff037819 */ /* 0x000fca0000011603 */
[----:B------:R-:W-:-:S06]  /*138a0*/  IMAD.MOV.U32 R8, RZ, RZ, R3 ;  /* 0x000000ffff087224 */ /* 0x000fcc00078e0003 */
[----:B------:R-:W-:-:S05]  /*138b0*/  @P0 VIADD R2, R2, 0x3f ;  /* 0x0000003f02020836 */ /* 0x000fca0000000000 */
[----:B------:R-:W-:-:S04]  /*138c0*/  @P0 SHF.R.S32.HI R4, RZ, 0x1f, R2 ;  /* 0x0000001fff040819 */ /* 0x000fc80000011402 */
[----:B------:R-:W-:-:S04]  /*138d0*/  @P0 LEA.HI R2, R4, R2, RZ, 0x6 ;  /* 0x0000000204020211 */ /* 0x000fc800078f30ff */
[----:B------:R-:W-:Y:S02]  /*138e0*/  @P0 SHF.R.S32.HI R8, RZ, 0x6, R2 ;  /* 0x00000006ff080819 */ /* 0x000fe40000011402 */
[----:B------:R-:W-:Y:S02]  /*138f0*/  PLOP3.LUT P0, PT, PT, PT, PT, 0x80, 0x0 ;  /* 0x000000000000781c */ /* 0x000fe40003f0f070 */
        /* <DEDUP_REMOVED lines=8> */
[----:B0-----:R0:W1:Y:S02]  /*13980*/  SHFL.IDX PT, R14, R4, RZ, 0x1f ;  /* 0x00001fff040e7589 */ /* 0x00106400000e0000 */
.L_x_3969:
[----:B-1----:R-:W-:Y:S02]  /*13990*/  ISETP.NE.AND P0, PT, R14, RZ, PT ;  /* 0x000000ff0e00720c */ /* 0x002fe40003f05270 */
[----:B------:R-:W-:-:S11]  /*139a0*/  PLOP3.LUT P6, PT, PT, PT, PT, 0x8, 0x0 ;  /* 0x000000000000781c */ /* 0x000fd60003fce170 */
[----:B------:R-:W-:Y:S05]  /*139b0*/  @P0 BRA `(.L_x_3780) ;  /* 0x00000000000c0947 */ /* 0x000fea0003800000 */
[----:B------:R-:W-:-:S03]  /*139c0*/  UMOV UR4, 0xffffffff ;  /* 0xffffffff00047882 */ /* 0x000fc60000000000 */
[----:B------:R-:W-:Y:S05]  /*139d0*/  BRA.DIV UR4, `(.L_x_3781) ;  /* 0x00000082043c7947 */ /* 0x000fea000b800000 */
[----:B------:R-:W-:-:S13]  /*139e0*/  ELECT P6, URZ, PT ;  /* 0x00000000003f782f */ /* 0x000fda00038c0000 */
.L_x_3780:
        /* <DEDUP_REMOVED lines=9> */
.L_x_3972:
[----:B------:R-:W-:Y:S05]  /*13a80*/  BSYNC B1 ;  /* 0x0000000000017941 */ /* 0x000fea0003800000 */
.L_x_3782:
        /* <DEDUP_REMOVED lines=12> */
.L_x_3973:
[----:B------:R-:W-:Y:S05]  /*13b50*/  BSYNC B2 ;  /* 0x0000000000027941 */ /* 0x000fea0003800000 */
.L_x_3786:
[----:B------:R-:W-:Y:S04]  /*13b60*/  BSSY B2, `(.L_x_3788) ;  /* 0x0000009000027945 */ /* 0x000fe80003800000 */
[----:B------:R-:W-:Y:S05]  /*13b70*/  @P2 BRA `(.L_x_3789) ;  /* 0x00000000001c2947 */ /* 0x000fea0003800000 */
[----:B------:R-:W2:Y:S01]  /*13b80*/  S2R R6, SR_TID.X ;  /* 0x0000000000067919 */ /* 0x000ea20000002100 */
[----:B0-----:R-:W-:-:S04]  /*13b90*/  IMAD.MOV.U32 R4, RZ, RZ, 0x2000 ;  /* 0x00002000ff047424 */ /* 0x001fc800078e00ff */
[----:B------:R3:W-:Y:S01]  /*13ba0*/  SYNCS.ARRIVE.TRANS64 RZ, [R5+URZ+0x28c90], R4 ;  /* 0x028c900405ff79a7 */ /* 0x0007e2000800003f */
[----:B--2---:R-:W-:-:S04]  /*13bb0*/  LOP3.LUT R6, R6, 0x1f, RZ, 0xc0, !PT ;  /* 0x0000001f06067812 */ /* 0x004fc800078ec0ff */
[----:B------:R-:W-:-:S13]  /*13bc0*/  ISETP.NE.AND P0, PT, R6, RZ, PT ;  /* 0x000000ff0600720c */ /* 0x000fda0003f05270 */
[----:B---3--:R-:W-:Y:S05]  /*13bd0*/  @!P0 BRA `(.L_x_3789) ;  /* 0x0000000000048947 */ /* 0x008fea0003800000 */
[----:B------:R-:W-:Y:S01]  /*13be0*/  BPT.TRAP 0x1 ;  /* 0x000000040000795c */ /* 0x000fe20000300000 */
.L_x_3789:
[----:B------:R-:W-:Y:S05]  /*13bf0*/  BSYNC B2 ;  /* 0x0000000000027941 */ /* 0x000fea0003800000 */
.L_x_3788:
[----:B------:R-:W2:Y:S01]  /*13c00*/  LDL R6, [R1+0x10] ;  /* 0x0000100001067983 */ /* 0x000ea20000100800 */
[----:B------:R-:W-:Y:S01]  /*13c10*/  IMAD.MOV.U32 R11, RZ, RZ, RZ ;  /* 0x000000ffff0b7224 */ /* 0x000fe200078e00ff */
[----:B------:R-:W-:Y:S01]  /*13c20*/  UIADD3 UR4, UP0, UR40, 0x570, URZ ;  /* 0x0000057028047890 */ /* 0x000fe2000ff1e03f */
[----:B0-----:R-:W-:Y:S01]  /*13c30*/  IMAD R4, R8, 0x40, R0 ;  /* 0x0000004008047824 */ /* 0x001fe200078e0200 */
[----:B------:R-:W-:Y:S01]  /*13c40*/  PLOP3.LUT P0, PT, PT, PT, PT, 0x80, 0x0 ;  /* 0x000000000000781c */ /* 0x000fe20003f0f070 */
[----:B------:R-:W-:Y:S01]  /*13c50*/  VIADD R7, R5, 0x28c90 ;  /* 0x00028c9005077836 */ /* 0x000fe20000000000 */
[----:B------:R-:W-:Y:S01]  /*13c60*/  R2UR UR10, R11 ;  /* 0x000000000b0a72ca */ /* 0x000fe200000e0000 */
[----:B------:R-:W-:Y:S01]  /*13c70*/  VIADD R4, R4, 0xffffffc0 ;  /* 0xffffffc004047836 */ /* 0x000fe20000000000 */
[----:B------:R-:W-:Y:S01]  /*13c80*/  UIADD3.X UR5, URZ, UR41, URZ, UP0, !UPT ;  /* 0x000000293f057290 */ /* 0x000fe200087fe43f */
[----:B------:R-:W-:Y:S01]  /*13c90*/  UMOV UR6, 0x0 ;  /* 0x0000000000067882 */ /* 0x000fe20000000000 */
[----:B------:R-:W-:Y:S01]  /*13ca0*/  UMOV UR7, 0x12f00000 ;  /* 0x12f0000000077882 */ /* 0x000fe20000000000 */
[----:B--2---:R-:W-:-:S04]  /*13cb0*/  IMAD R6, R6, 0x2000, R18 ;  /* 0x0000200006067824 */ /* 0x004fc800078e0212 */
[----:B------:R-:W-:-:S07]  /*13cc0*/  VIADD R6, R6, 0x22400 ;  /* 0x0002240006067836 */ /* 0x000fce0000000000 */
.L_x_3790:
        /* <DEDUP_REMOVED lines=13> */
.L_x_3974:
[----:B------:R-:W-:Y:S05]  /*13da0*/  BSYNC B2 ;  /* 0x0000000000027941 */ /* 0x000fea0003800000 */
.L_x_3791:
[----:B------:R-:W-:Y:S01]  /*13db0*/  BSSY B2, `(.L_x_3793) ;  /* 0x000000b000027945 */ /* 0x000fe20003800000 */
[----:B------:R-:W-:Y:S02]  /*13dc0*/  IMAD.MOV.U32 R12, RZ, RZ, 0x0 ;  /* 0x00000000ff0c7424 */ /* 0x000fe400078e00ff */
[----:B------:R-:W-:Y:S01]  /*13dd0*/  IMAD.MOV.U32 R13, RZ, RZ, 0x12f00000 ;  /* 0x12f00000ff0d7424 */ /* 0x000fe200078e00ff */
[----:B------:R-:W-:Y:S06]  /*13de0*/  @P2 BRA `(.L_x_3794) ;  /* 0x00000000001c2947 */ /* 0x000fec0003800000 */
[----:B------:R-:W2:Y:S01]  /*13df0*/  S2R R7, SR_TID.X ;  /* 0x0000000000077919 */ /* 0x000ea20000002100 */
[----:B------:R-:W-:-:S04]  /*13e00*/  IMAD.MOV.U32 R6, RZ, RZ, 0x10000 ;  /* 0x00010000ff067424 */ /* 0x000fc800078e00ff */
[----:B------:R3:W-:Y:S01]  /*13e10*/  SYNCS.ARRIVE.TRANS64 RZ, [R5+URZ+0x28cb0], R6 ;  /* 0x028cb00605ff79a7 */ /* 0x0007e2000800003f */
[----:B--2---:R-:W-:-:S04]  /*13e20*/  LOP3.LUT R7, R7, 0x1f, RZ, 0xc0, !PT ;  /* 0x0000001f07077812 */ /* 0x004fc800078ec0ff */
[----:B------:R-:W-:-:S13]  /*13e30*/  ISETP.NE.AND P0, PT, R7, RZ, PT ;  /* 0x000000ff0700720c */ /* 0x000fda0003f05270 */
[----:B---3--:R-:W-:Y:S05]  /*13e40*/  @!P0 BRA `(.L_x_3794) ;  /* 0x0000000000048947 */ /* 0x008fea0003800000 */
[----:B------:R-:W-:Y:S01]  /*13e50*/  BPT.TRAP 0x1 ;  /* 0x000000040000795c */ /* 0x000fe20000300000 */
.L_x_3794:
[----:B------:R-:W-:Y:S05]  /*13e60*/  BSYNC B2 ;  /* 0x0000000000027941 */ /* 0x000fea0003800000 */
.L_x_3793:
[----:B------:R-:W2:Y:S01]  /*13e70*/  LDL R6, [R1+0x10] ;  /* 0x0000100001067983 */ /* 0x000ea20000100800 */
[----:B------:R-:W-:Y:S01]  /*13e80*/  R2UR UR10, R11 ;  /* 0x000000000b0a72ca */ /* 0x000fe200000e0000 */
[----:B------:R-:W-:Y:S01]  /*13e90*/  UIADD3 UR4, UP0, UR40, 0x670, URZ ;  /* 0x0000067028047890 */ /* 0x000fe2000ff1e03f */
[----:B------:R-:W-:Y:S01]  /*13ea0*/  R2UR UR6, R12 ;  /* 0x000000000c0672ca */ /* 0x000fe200000e0000 */
[----:B01----:R-:W-:Y:S01]  /*13eb0*/  VIADD R5, R5, 0x28cb0 ;  /* 0x00028cb005057836 */ /* 0x003fe20000000000 */
[----:B------:R-:W-:Y:S01]  /*13ec0*/  R2UR UR7, R13 ;  /* 0x000000000d0772ca */ /* 0x000fe200000e0000 */
[----:B------:R-:W-:Y:S01]  /*13ed0*/  UIADD3.X UR5, URZ, UR41, URZ, UP0, !UPT ;  /* 0x000000293f057290 */ /* 0x000fe200087fe43f */
[----:B------:R-:W-:Y:S01]  /*13ee0*/  PLOP3.LUT P0, PT, PT, PT, PT, 0x80, 0x0 ;  /* 0x000000000000781c */ /* 0x000fe20003f0f070 */
[----:B--2---:R-:W-:-:S04]  /*13ef0*/  IMAD R6, R6, 0x10000, R18 ;  /* 0x0001000006067824 */ /* 0x004fc800078e0212 */
[----:B------:R-:W-:-:S08]  /*13f00*/  VIADD R7, R6, 0x400 ;  /* 0x0000040006077836 */ /* 0x000fd00000000000 */
.L_x_3795:
        /* <DEDUP_REMOVED lines=15> */
.L_x_3796:
        /* <DEDUP_REMOVED lines=15> */
.L_x_3797:
        /* <DEDUP_REMOVED lines=15> */
.L_x_3798:
        /* <DEDUP_REMOVED lines=15> */
.L_x_3799:
        /* <DEDUP_REMOVED lines=15> */
.L_x_3800:
        /* <DEDUP_REMOVED lines=15> */
.L_x_3801:
        /* <DEDUP_REMOVED lines=15> */
.L_x_3802:
        /* <DEDUP_REMOVED lines=10> */
.L_x_3785:
[----:B------:R-:W-:Y:S05]  /*14640*/  BSYNC B1 ;  /* 0x0000000000017941 */ /* 0x000fea0003800000 */
.L_x_3784:
[----:B------:R-:W2:Y:S04]  /*14650*/  LDL.LU R9, [R1+0x10] ;  /* 0x0000100001097983 */ /* 0x000ea80000300800 */
[----:B------:R-:W3:Y:S01]  /*14660*/  LDL.LU R7, [R1+0x18] ;  /* 0x0000180001077983 */ /* 0x000ee20000300800 */
[----:B0-----:R-:W-:Y:S01]  /*14670*/  VIADD R4, R8, 0xfffffffe ;  /* 0xfffffffe08047836 */ /* 0x001fe20000000000 */
[----:B------:R-:W-:-:S04]  /*14680*/  PLOP3.LUT P0, PT, PT, PT, PT, 0x8, 0x0 ;  /* 0x000000000000781c */ /* 0x000fc80003f0e170 */
[----:B------:R-:W-:Y:S01]  /*14690*/  ISETP.GE.AND P3, PT, R4, R3, PT ;  /* 0x000000030400720c */ /* 0x000fe20003f66270 */
[----:B--2---:R-:W-:-:S05]  /*146a0*/  VIADD R5, R9, 0x1 ;  /* 0x0000000109057836 */ /* 0x004fca0000000000 */
[----:B------:R-:W-:-:S04]  /*146b0*/  ISETP.NE.AND P2, PT, R5, 0x2, PT ;  /* 0x000000020500780c */ /* 0x000fc80003f45270 */
[----:B------:R-:W-:Y:S02]  /*146c0*/  SEL R6, RZ, 0x1, P2 ;  /* 0x00000001ff067807 */ /* 0x000fe40001000000 */
[----:B------:R-:W-:Y:S02]  /*146d0*/  SEL R5, R5, RZ, P2 ;  /* 0x000000ff05057207 */ /* 0x000fe40001000000 */
[----:B---3--:R-:W-:-:S03]  /*146e0*/  LOP3.LUT R7, R7, R6, RZ, 0x3c, !PT ;  /* 0x0000000607077212 */ /* 0x008fc600078e3cff */
[----:B------:R1:W-:Y:S04]  /*146f0*/  STL [R1+0x10], R5 ;  /* 0x0000100501007387 */ /* 0x0003e80000100800 */
[----:B------:R1:W-:Y:S01]  /*14700*/  STL [R1+0x18], R7 ;  /* 0x0000180701007387 */ /* 0x0003e20000100800 */
[----:B------:R-:W-:Y:S05]  /*14710*/  @!P3 BRA `(.L_x_3778) ;  /* 0x0000000c0020b947 */ /* 0x000fea0003800000 */
.L_x_3822:
[----:B------:R-:W-:Y:S05]  /*14720*/  YIELD ;  /* 0x0000000000007946 */ /* 0x000fea0003800000 */
[----:B------:R-:W-:Y:S04]  /*14730*/  BSSY B1, `(.L_x_3803) ;  /* 0x00000ba000017945 */ /* 0x000fe80003800000 */
[----:B--2---:R-:W-:Y:S05]  /*14740*/  @!P6 BRA `(.L_x_3804) ;  /* 0x0000000800e0e947 */ /* 0x004fea0003800000 */
[----:B-1----:R-:W2:Y:S04]  /*14750*/  LDL R5, [R1+0x10] ;  /* 0x0000100001057983 */ /* 0x002ea80000100800 */
[----:B------:R-:W3:Y:S01]  /*14760*/  LDL R6, [R1+0x18] ;  /* 0x0000180001067983 */ /* 0x000ee20000100800 */
[----:B------:R-:W-:Y:S01]  /*14770*/  BSSY B2, `(.L_x_3805) ;  /* 0x0000008000027945 */ /* 0x000fe20003800000 */
[----:B------:R-:W0:Y:S02]  /*14780*/  S2R R7, SR_TID.X ;  /* 0x0000000000077919 */ /* 0x000e240000002100 */
[----:B0-----:R-:W-:-:S04]  /*14790*/  LOP3.LUT R7, R7, 0x7f, RZ, 0xc0, !PT ;  /* 0x0000007f07077812 */ /* 0x001fc800078ec0ff */
[----:B------:R-:W-:Y:S01]  /*147a0*/  ISETP.NE.AND P3, PT, R7, RZ, PT ;  /* 0x000000ff0700720c */ /* 0x000fe20003f65270 */
[----:B--2---:R-:W-:Y:S01]  /*147b0*/  IMAD R5, R5, 0x8, R18 ;  /* 0x0000000805057824 */ /* 0x004fe200078e0212 */
[----:B---3--:R-:W-:-:S04]  /*147c0*/  SHF.L.U32 R6, R6, 0x1f, RZ ;  /* 0x0000001f06067819 */ /* 0x008fc800000006ff */
[----:B------:R-:W0:Y:S02]  /*147d0*/  SYNCS.PHASECHK.TRANS64.TRYWAIT P2, [R5+URZ+0x28ca0], R6 ;  /* 0x028ca006050075a7 */ /* 0x000e24000804017f */
[----:B0-----:R-:W-:Y:S05]  /*147e0*/  @!P2 BRA `(.L_x_3806) ;  /* 0x000000740014a947 */ /* 0x001fea0003800000 */
.L_x_3975:
[----:B------:R-:W-:Y:S05]  /*147f0*/  BSYNC B2 ;  /* 0x0000000000027941 */ /* 0x000fea0003800000 */
.L_x_3805:
        /* <DEDUP_REMOVED lines=9> */
.L_x_3808:
[----:B------:R-:W-:Y:S05]  /*14890*/  BSYNC B2 ;  /* 0x0000000000027941 */ /* 0x000fea0003800000 */
.L_x_3807:
[----:B------:R-:W2:Y:S01]  /*148a0*/  LDL R7, [R1+0x10] ;  /* 0x0000100001077983 */ /* 0x000ea20000100800 */
[----:B------:R-:W-:Y:S01]  /*148b0*/  IMAD.MOV.U32 R11, RZ, RZ, RZ ;  /* 0x000000ffff0b7224 */ /* 0x000fe200078e00ff */
[----:B------:R-:W-:Y:S01]  /*148c0*/  UIADD3 UR4, UP0, UR40, 0x570, URZ ;  /* 0x0000057028047890 */ /* 0x000fe2000ff1e03f */
[----:B------:R-:W-:Y:S01]  /*148d0*/  PLOP3.LUT P2, PT, PT, PT, PT, 0x80, 0x0 ;  /* 0x000000000000781c */ /* 0x000fe20003f4f070 */
[----:B------:R-:W-:Y:S01]  /*148e0*/  IMAD R8, R4, 0x40, R0 ;  /* 0x0000004004087824 */ /* 0x000fe200078e0200 */
[----:B------:R-:W-:Y:S01]  /*148f0*/  UMOV UR6, 0x0 ;  /* 0x0000000000067882 */ /* 0x000fe20000000000 */
[----:B------:R-:W-:Y:S01]  /*14900*/  R2UR UR10, R11 ;  /* 0x000000000b0a72ca */ /* 0x000fe200000e0000 */
[----:B------:R-:W-:Y:S01]  /*14910*/  VIADD R9, R5, 0x28c90 ;  /* 0x00028c9005097836 */ /* 0x000fe20000000000 */
[----:B------:R-:W-:Y:S01]  /*14920*/  UIADD3.X UR5, URZ, UR41, URZ, UP0, !UPT ;  /* 0x000000293f057290 */ /* 0x000fe200087fe43f */
[----:B------:R-:W-:Y:S01]  /*14930*/  UMOV UR7, 0x12f00000 ;  /* 0x12f0000000077882 */ /* 0x000fe20000000000 */
[----:B--2---:R-:W-:-:S04]  /*14940*/  IMAD R7, R7, 0x2000, R18 ;  /* 0x0000200007077824 */ /* 0x004fc800078e0212 */
[----:B------:R-:W-:-:S07]  /*14950*/  VIADD R7, R7, 0x22400 ;  /* 0x0002240007077836 */ /* 0x000fce0000000000 */
.L_x_3809:
        /* <DEDUP_REMOVED lines=13> */
.L_x_3976:
[----:B------:R-:W-:Y:S05]  /*14a30*/  BSYNC B2 ;  /* 0x0000000000027941 */ /* 0x000fea0003800000 */
.L_x_3810:
[----:B------:R-:W-:Y:S01]  /*14a40*/  BSSY B2, `(.L_x_3812) ;  /* 0x000000b000027945 */ /* 0x000fe20003800000 */
[----:B------:R-:W-:Y:S02]  /*14a50*/  IMAD.MOV.U32 R12, RZ, RZ, 0x0 ;  /* 0x00000000ff0c7424 */ /* 0x000fe400078e00ff */
[----:B------:R-:W-:Y:S01]  /*14a60*/  IMAD.MOV.U32 R13, RZ, RZ, 0x12f00000 ;  /* 0x12f00000ff0d7424 */ /* 0x000fe200078e00ff */
[----:B------:R-:W-:Y:S06]  /*14a70*/  @P3 BRA `(.L_x_3813) ;  /* 0x00000000001c3947 */ /* 0x000fec0003800000 */
[----:B------:R-:W2:Y:S01]  /*14a80*/  S2R R7, SR_TID.X ;  /* 0x0000000000077919 */ /* 0x000ea20000002100 */
[----:B01----:R-:W-:-:S04]  /*14a90*/  IMAD.MOV.U32 R6, RZ, RZ, 0x10000 ;  /* 0x00010000ff067424 */ /* 0x003fc800078e00ff */
[----:B------:R3:W-:Y:S01]  /*14aa0*/  SYNCS.ARRIVE.TRANS64 RZ, [R5+URZ+0x28cb0], R6 ;  /* 0x028cb00605ff79a7 */ /* 0x0007e2000800003f */
[----:B--2---:R-:W-:-:S04]  /*14ab0*/  LOP3.LUT R7, R7, 0x1f, RZ, 0xc0, !PT ;  /* 0x0000001f07077812 */ /* 0x004fc800078ec0ff */
[----:B------:R-:W-:-:S13]  /*14ac0*/  ISETP.NE.AND P2, PT, R7, RZ, PT ;  /* 0x000000ff0700720c */ /* 0x000fda0003f45270 */
[----:B---3--:R-:W-:Y:S05]  /*14ad0*/  @!P2 BRA `(.L_x_3813) ;  /* 0x000000000004a947 */ /* 0x008fea0003800000 */
[----:B------:R-:W-:Y:S01]  /*14ae0*/  BPT.TRAP 0x1 ;  /* 0x000000040000795c */ /* 0x000fe20000300000 */
.L_x_3813:
[----:B------:R-:W-:Y:S05]  /*14af0*/  BSYNC B2 ;  /* 0x0000000000027941 */ /* 0x000fea0003800000 */
.L_x_3812:
[----:B01----:R-:W2:Y:S01]  /*14b00*/  LDL R6, [R1+0x10] ;  /* 0x0000100001067983 */ /* 0x003ea20000100800 */
[----:B------:R-:W-:Y:S01]  /*14b10*/  R2UR UR10, R11 ;  /* 0x000000000b0a72ca */ /* 0x000fe200000e0000 */
[----:B------:R-:W-:Y:S01]  /*14b20*/  UIADD3 UR4, UP0, UR40, 0x670, URZ ;  /* 0x0000067028047890 */ /* 0x000fe2000ff1e03f */
[----:B------:R-:W-:Y:S01]  /*14b30*/  R2UR UR6, R12 ;  /* 0x000000000c0672ca */ /* 0x000fe200000e0000 */
[----:B------:R-:W-:Y:S01]  /*14b40*/  VIADD R5, R5, 0x28cb0 ;  /* 0x00028cb005057836 */ /* 0x000fe20000000000 */
[----:B------:R-:W-:Y:S01]  /*14b50*/  R2UR UR7, R13 ;  /* 0x000000000d0772ca */ /* 0x000fe200000e0000 */
[----:B------:R-:W-:Y:S01]  /*14b60*/  UIADD3.X UR5, URZ, UR41, URZ, UP0, !UPT ;  /* 0x000000293f057290 */ /* 0x000fe200087fe43f */
[----:B------:R-:W-:Y:S01]  /*14b70*/  PLOP3.LUT P2, PT, PT, PT, PT, 0x80, 0x0 ;  /* 0x000000000000781c */ /* 0x000fe20003f4f070 */
[----:B--2---:R-:W-:-:S04]  /*14b80*/  IMAD R6, R6, 0x10000, R18 ;  /* 0x0001000006067824 */ /* 0x004fc800078e0212 */
[----:B------:R-:W-:-:S08]  /*14b90*/  VIADD R7, R6, 0x400 ;  /* 0x0000040006077836 */ /* 0x000fd00000000000 */
.L_x_3814:
        /* <DEDUP_REMOVED lines=15> */
.L_x_3815:
        /* <DEDUP_REMOVED lines=15> */
.L_x_3816:
        /* <DEDUP_REMOVED lines=15> */
.L_x_3817:
        /* <DEDUP_REMOVED lines=15> */
.L_x_3818:
        /* <DEDUP_REMOVED lines=15> */
.L_x_3819:
        /* <DEDUP_REMOVED lines=15> */
.L_x_3820:
        /* <DEDUP_REMOVED lines=15> */
.L_x_3821:
        /* <DEDUP_REMOVED lines=10> */
.L_x_3804:
[----:B------:R-:W-:Y:S05]  /*152d0*/  BSYNC B1 ;  /* 0x0000000000017941 */ /* 0x000fea0003800000 */
.L_x_3803:
[----:B------:R-:W2:Y:S04]  /*152e0*/  LDL.LU R9, [R1+0x10] ;  /* 0x0000100001097983 */ /* 0x000ea80000300800 */
[----:B-1----:R-:W3:Y:S01]  /*152f0*/  LDL.LU R7, [R1+0x18] ;  /* 0x0000180001077983 */ /* 0x002ee20000300800 */
[C---:B------:R-:W-:Y:S01]  /*15300*/  ISETP.GT.AND P3, PT, R4.reuse, R3, PT ;  /* 0x000000030400720c */ /* 0x040fe20003f64270 */
[----:B------:R-:W-:Y:S02]  /*15310*/  VIADD R4, R4, 0xffffffff ;  /* 0xffffffff04047836 */ /* 0x000fe40000000000 */
[----:B--2---:R-:W-:-:S05]  /*15320*/  VIADD R5, R9, 0x1 ;  /* 0x0000000109057836 */ /* 0x004fca0000000000 */
[----:B------:R-:W-:-:S04]  /*15330*/  ISETP.NE.AND P2, PT, R5, 0x2, PT ;  /* 0x000000020500780c */ /* 0x000fc80003f45270 */
[----:B------:R-:W-:Y:S02]  /*15340*/  SEL R6, RZ, 0x1, P2 ;  /* 0x00000001ff067807 */ /* 0x000fe40001000000 */
[----:B------:R-:W-:Y:S02]  /*15350*/  SEL R5, R5, RZ, P2 ;  /* 0x000000ff05057207 */ /* 0x000fe40001000000 */
[----:B---3--:R-:W-:-:S05]  /*15360*/  LOP3.LUT R7, R7, R6, RZ, 0x3c, !PT ;  /* 0x0000000607077212 */ /* 0x008fca00078e3cff */
[----:B------:R2:W-:Y:S04]  /*15370*/  STL [R1+0x18], R7 ;  /* 0x0000180701007387 */ /* 0x0005e80000100800 */
[----:B------:R2:W-:Y:S01]  /*15380*/  STL [R1+0x10], R5 ;  /* 0x0000100501007387 */ /* 0x0005e20000100800 */
[----:B------:R-:W-:Y:S05]  /*15390*/  @P3 BRA `(.L_x_3822) ;  /* 0xfffffff000e03947 */ /* 0x000fea000383ffff */
.L_x_3778:
[----:B------:R-:W-:Y:S05]  /*153a0*/  BSYNC B0 ;  /* 0x0000000000007941 */ /* 0x000fea0003800000 */
.L_x_3777:
[----:B-12---:R1:W5:Y:S01]  /*153b0*/  LDL R7, [R1+0x34] ;  /* 0x0000340001077983 */ /* 0x0063620000100800 */
[----:B------:R-:W-:Y:S05]  /*153c0*/  @!P0 WARPSYNC.ALL ;  /* 0x0000000000008948 */ /* 0x000fea0003800000 */
[----:B------:R1:W-:Y:S01]  /*153d0*/  STL [R1+0x3c], RZ ;  /* 0x00003cff01007387 */ /* 0x0003e20000100800 */
[----:B------:R-:W-:Y:S01]  /*153e0*/  BSSY B0, `(.L_x_3823) ;  /* 0x0000020000007945 */ /* 0x000fe20003800000 */
[----:B------:R-:W-:Y:S06]  /*153f0*/  @!P0 BAR.SYNC.DEFER_BLOCKING 0xc, 0x180 ;  /* 0x0306000000008b1d */ /* 0x000fec0000010000 */
[----:B-1----:R-:W-:Y:S05]  /*15400*/  @!P1 BRA `(.L_x_3824) ;  /* 0x0000000000749947 */ /* 0x002fea0003800000 */
        /* <DEDUP_REMOVED lines=10> */
[----:B------:R-:W-:Y:S01]  /*154b0*/  IMAD.HI.U32 R6, R3, R4, R2 ;  /* 0x0000000403067227 */ /* 0x000fe200078e0002 */
[----:B------:R-:W-:Y:S02]  /*154c0*/  IABS R2, R10 ;  /* 0x0000000a00027213 */ /* 0x000fe40000000000 */
[----:B-----5:R-:W-:-:S03]  /*154d0*/  IADD3 R4, R7, -0x1, R10 ;  /* 0xffffffff07047810 */ /* 0x020fc60007ffe00a */
        /* <DEDUP_REMOVED lines=15> */
[----:B------:R1:W-:Y:S02]  /*155d0*/  STL [R1+0x3c], R2 ;  /* 0x00003c0201007387 */ /* 0x0003e40000100800 */
.L_x_3824:
[----:B------:R-:W-:Y:S05]  /*155e0*/  BSYNC B0 ;  /* 0x0000000000007941 */ /* 0x000fea0003800000 */
.L_x_3823:
        /* <DEDUP_REMOVED lines=13> */
[----:B------:R-:W1:Y:S01]  /*156c0*/  S2R R5, SR_LANEID ;  /* 0x0000000000057919 */ /* 0x000e620000000000 */
[----:B------:R-:W-:Y:S01]  /*156d0*/  VOTEU.ANY UR4, UPT, PT ;  /* 0x0000000000047886 */ /* 0x000fe200038e0100 */
[----:B------:R-:W2:Y:S01]  /*156e0*/  LDC.64 R2, c[0x0][0xc60] ;  /* 0x00031800ff027b82 */ /* 0x000ea20000000a00 */
[----:B------:R-:W1:Y:S02]  /*156f0*/  FLO.U32 R0, UR4 ;  /* 0x0000000400007d00 */ /* 0x000e6400080e0000 */
[----:B-1----:R-:W-:-:S06]  /*15700*/  ISETP.EQ.U32.AND P0, PT, R0, R5, PT ;  /* 0x000000050000720c */ /* 0x002fcc0003f02070 */
[----:B------:R-:W2:Y:S07]  /*15710*/  POPC R5, UR4 ;  /* 0x0000000400057d09 */ /* 0x000eae0008000000 */
[----:B--2---:R-:W2:Y:S01]  /*15720*/  @P0 ATOMG.E.ADD.STRONG.GPU PT, R3, desc[UR42][R2.64], R5 ;  /* 0x00000005020309a8 */ /* 0x004ea200081ee1ea */
[----:B------:R-:W1:Y:S02]  /*15730*/  S2R R4, SR_LTMASK ;  /* 0x0000000000047919 */ /* 0x000e640000003900 */
[----:B-1----:R-:W-:-:S04]  /*15740*/  LOP3.LUT R4, R4, UR4, RZ, 0xc0, !PT ;  /* 0x0000000404047c12 */ /* 0x002fc8000f8ec0ff */
[----:B------:R-:W1:Y:S01]  /*15750*/  POPC R7, R4 ;  /* 0x0000000400077309 */ /* 0x000e620000000000 */
[----:B--2---:R-:W1:Y:S02]  /*15760*/  SHFL.IDX PT, R0, R3, R0, 0x1f ;  /* 0x00001f0003007589 */ /* 0x004e6400000e0000 */
[----:B-1----:R-:W-:-:S05]  /*15770*/  IADD3 R0, R0, UR37, R7 ;  /* 0x0000002500007c10 */ /* 0x002fca000fffe007 */
[----:B------:R1:W-:Y:S01]  /*15780*/  STL [R1], R0 ;  /* 0x0000000001007387 */ /* 0x0003e20000100800 */
[----:B------:R-:W-:Y:S05]  /*15790*/  BRA `(.L_x_3827) ;  /* 0x0000004800607947 */ /* 0x000fea0003800000 */
.L_x_3826:
        /* <DEDUP_REMOVED lines=13> */
[----:B------:R-:W-:Y:S02]  /*15870*/  IMAD.U32 R10, RZ, RZ, UR4 ;  /* 0x00000004ff0a7e24 */ /* 0x000fe4000f8e00ff */
[----:B------:R-:W-:Y:S02]  /*15880*/  IMAD.U32 R11, RZ, RZ, UR5 ;  /* 0x00000005ff0b7e24 */ /* 0x000fe4000f8e00ff */
[----:B------:R-:W-:Y:S02]  /*15890*/  IMAD.MOV.U32 R8, RZ, RZ, 0x70 ;  /* 0x00000070ff087424 */ /* 0x000fe400078e00ff */
[----:B0-----:R-:W-:Y:S02]  /*158a0*/  IMAD.MOV.U32 R12, RZ, RZ, 0x1 ;  /* 0x00000001ff0c7424 */ /* 0x001fe400078e00ff */
[----:B------:R-:W-:-:S07]  /*158b0*/  IMAD.MOV.U32 R13, RZ, RZ, RZ ;  /* 0x000000ffff0d7224 */ /* 0x000fce00078e00ff */
[----:B------:R-:W-:-:S07]  /*158c0*/  LEPC R20, `(.L_x_3829) ;  /* 0x000000001014794e */ /* 0x000fce0000000000 */
[----:B-1----:R-:W-:Y:S05]  /*158d0*/  CALL.ABS.NOINC R2 ;  /* 0x0000000002007343 */ /* 0x002fea0003c00000 */
.L_x_3829:
[----:B------:R-:W-:Y:S05]  /*158e0*/  BSYNC B6 ;  /* 0x0000000000067941 */ /* 0x000fea0003800000 */
.L_x_3828:
        /* <DEDUP_REMOVED lines=8> */
[----:B------:R1:W2:Y:S01]  /*15970*/  LDC.64 R2, c[0x4][R0] ;  /* 0x0100000000027b82 */ /* 0x0002a20000000a00 */
[----:B------:R-:W-:Y:S02]  /*15980*/  IMAD.U32 R4, RZ, RZ, UR6 ;  /* 0x00000006ff047e24 */ /* 0x000fe4000f8e00ff */
[----:B------:R-:W-:Y:S02]  /*15990*/  IMAD.U32 R5, RZ, RZ, UR7 ;  /* 0x00000007ff057e24 */ /* 0x000fe4000f8e00ff */
[----:B------:R-:W-:Y:S02]  /*159a0*/  IMAD.U32 R6, RZ, RZ, UR8 ;  /* 0x00000008ff067e24 */ /* 0x000fe4000f8e00ff */
[----:B------:R-:W-:-:S02]  /*159b0*/  IMAD.U32 R7, RZ, RZ, UR9 ;  /* 0x00000009ff077e24 */ /* 0x000fc4000f8e00ff */
[----:B------:R-:W-:Y:S02]  /*159c0*/  IMAD.U32 R10, RZ, RZ, UR4 ;  /* 0x00000004ff0a7e24 */ /* 0x000fe4000f8e00ff */
[----:B------:R-:W-:Y:S02]  /*159d0*/  IMAD.U32 R11, RZ, RZ, UR5 ;  /* 0x00000005ff0b7e24 */ /* 0x000fe4000f8e00ff */
[----:B------:R-:W-:Y:S02]  /*159e0*/  IMAD.MOV.U32 R8, RZ, RZ, 0x70 ;  /* 0x00000070ff087424 */ /* 0x000fe400078e00ff */
[----:B0-----:R-:W-:Y:S02]  /*159f0*/  IMAD.MOV.U32 R12, RZ, RZ, 0x1 ;  /* 0x00000001ff0c7424 */ /* 0x001fe400078e00ff */
[----:B-1----:R-:W-:-:S07]  /*15a00*/  IMAD.MOV.U32 R13, RZ, RZ, RZ ;  /* 0x000000ffff0d7224 */ /* 0x002fce00078e00ff */
[----:B------:R-:W-:-:S07]  /*15a10*/  LEPC R20, `(.L_x_3832) ;  /* 0x000000001014794e */ /* 0x000fce0000000000 */
[----:B--2---:R-:W-:Y:S05]  /*15a20*/  CALL.ABS.NOINC R2 ;  /* 0x0000000002007343 */ /* 0x004fea0003c00000 */
.L_x_3832:
        /* <DEDUP_REMOVED lines=16> */
.L_x_3831:
[----:B------:R-:W-:Y:S05]  /*15b30*/  BSYNC B6 ;  /* 0x0000000000067941 */ /* 0x000fea0003800000 */
.L_x_3830:
[----:B------:R-:W2:Y:S01]  /*15b40*/  LDL.LU R4, [R1+0x1c] ;  /* 0x00001c0001047983 */ /* 0x000ea20000300800 */
[----:B------:R-:W-:-:S03]  /*15b50*/  ULDC.64 UR4, c[0x0][0x9f8] ;  /* 0x00027e0000047ab9 */ /* 0x000fc60000000a00 */
[----:B------:R-:W3:Y:S01]  /*15b60*/  LDL R7, [R1+0x8] ;  /* 0x0000080001077983 */ /* 0x000ee20000100800 */
[----:B------:R-:W-:-:S03]  /*15b70*/  ISETP.NE.U32.AND P0, PT, RZ, UR4, PT ;  /* 0x00000004ff007c0c */ /* 0x000fc6000bf05070 */
[----:B------:R-:W4:Y:S01]  /*15b80*/  LDL R0, [R1+0x38] ;  /* 0x0000380001007983 */ /* 0x000f220000100800 */
[----:B------:R-:W-:-:S13]  /*15b90*/  ISETP.NE.AND.EX P0, PT, RZ, UR5, PT, P0 ;  /* 0x00000005ff007c0c */ /* 0x000fda000bf05300 */
[----:B------:R-:W-:-:S04]  /*15ba0*/  @P0 IADD3 R2, P1, R17, UR4, RZ ;  /* 0x0000000411020c10 */ /* 0x000fc8000ff3e0ff */
[----:B--2---:R-:W-:Y:S01]  /*15bb0*/  @P0 IADD3.X R3, R4, UR5, RZ, P1, !PT ;  /* 0x0000000504030c10 */ /* 0x004fe20008ffe4ff */
[----:B------:R-:W-:-:S04]  /*15bc0*/  ULDC.64 UR4, c[0x0][0xa08] ;  /* 0x0002820000047ab9 */ /* 0x000fc80000000a00 */
[----:B---3--:R1:W2:Y:S02]  /*15bd0*/  @P0 LDG.E R7, desc[UR42][R2.64] ;  /* 0x0000002a02070981 */ /* 0x0082a4000c1e1900 */
[----:B-1----:R-:W1:Y:S01]  /*15be0*/  LDC.64 R2, c[0x0][0x418] ;  /* 0x00010600ff027b82 */ /* 0x002e620000000a00 */
[----:B----4-:R-:W-:Y:S01]  /*15bf0*/  VIADD R0, R0, 0xffffffff ;  /* 0xffffffff00007836 */ /* 0x010fe20000000000 */
        /* <DEDUP_REMOVED lines=11> */
[----:B0-----:R0:W1:Y:S02]  /*15cb0*/  SHFL.IDX PT, R14, R4, RZ, 0x1f ;  /* 0x00001fff040e7589 */ /* 0x00106400000e0000 */
.L_x_3979:
        /* <DEDUP_REMOVED lines=11> */
.L_x_3982:
        /* <DEDUP_REMOVED lines=24> */
.L_x_3836:
[----:B-1----:R-:W2:Y:S01]  /*15ef0*/  LDL R2, [R1+0x14] ;  /* 0x0000140001027983 */ /* 0x002ea20000100800 */
[----:B0-----:R-:W-:Y:S01]  /*15f00*/  IMAD R0, R19, 0x8, R18 ;  /* 0x0000000813007824 */ /* 0x001fe200078e0212 */
[----:B--2---:R-:W-:-:S04]  /*15f10*/  SHF.L.U32 R2, R2, 0x1f, RZ ;  /* 0x0000001f02027819 */ /* 0x004fc800000006ff */
[----:B------:R-:W0:Y:S02]  /*15f20*/  SYNCS.PHASECHK.TRANS64.TRYWAIT P0, [R0+URZ+0x28c40], R2 ;  /* 0x028c4002000075a7 */ /* 0x000e24000800017f */
[----:B0-----:R-:W-:Y:S05]  /*15f30*/  @!P0 BRA `(.L_x_3837) ;  /* 0x0000005c00bc8947 */ /* 0x001fea0003800000 */
.L_x_3983:
        /* <DEDUP_REMOVED lines=11> */
.L_x_3838:
[----:B------:R-:W2:Y:S04]  /*15ff0*/  LDL R4, [R1+0x30] ;  /* 0x0000300001047983 */ /* 0x000ea80000100800 */
[----:B------:R-:W3:Y:S04]  /*16000*/  LDL R3, [R1+0x20] ;  /* 0x0000200001037983 */ /* 0x000ee80000100800 */
[----:B0-----:R-:W4:Y:S01]  /*16010*/  LDL.LU R2, [R1+0x28] ;  /* 0x0000280001027983 */ /* 0x001f220000300800 */
[----:B------:R-:W-:Y:S01]  /*16020*/  R2UR UR9, R0 ;  /* 0x00000000000972ca */ /* 0x000fe200000e0000 */
[----:B------:R-:W-:Y:S01]  /*16030*/  IMAD R0, R19, 0x2000, R18 ;  /* 0x0000200013007824 */ /* 0x000fe200078e0212 */
[----:B------:R-:W-:Y:S01]  /*16040*/  PLOP3.LUT P0, PT, PT, PT, PT, 0x80, 0x0 ;  /* 0x000000000000781c */ /* 0x000fe20003f0f070 */
[----:B------:R-:W-:Y:S01]  /*16050*/  UIADD3 UR6, UP0, UR40, 0x370, URZ ;  /* 0x0000037028067890 */ /* 0x000fe2000ff1e03f */
[----:B------:R-:W-:Y:S01]  /*16060*/  R2UR UR12, R16 ;  /* 0x00000000100c72ca */ /* 0x000fe200000e0000 */
[----:B------:R-:W-:Y:S01]  /*16070*/  UMOV UR5, 0x14f00000 ;  /* 0x14f0000000057882 */ /* 0x000fe20000000000 */
[----:B------:R-:W-:Y:S01]  /*16080*/  R2UR UR8, R0 ;  /* 0x00000000000872ca */ /* 0x000fe200000e0000 */
[----:B------:R-:W-:Y:S01]  /*16090*/  UIADD3.X UR7, URZ, UR41, URZ, UP0, !UPT ;  /* 0x000000293f077290 */ /* 0x000fe200087fe43f */
[----:B-----5:R-:W-:Y:S01]  /*160a0*/  R2UR UR13, R17 ;  /* 0x00000000110d72ca */ /* 0x020fe200000e0000 */
[----:B------:R-:W-:-:S04]  /*160b0*/  UMOV UR10, URZ ;  /* 0x0000003f000a7c82 */ /* 0x000fc80008000000 */
[----:B------:R-:W-:-:S06]  /*160c0*/  UIADD3 UR9, UR9, 0x28c30, URZ ;  /* 0x00028c3009097890 */ /* 0x000fcc000fffe03f */
[----:B------:R-:W-:Y:S01]  /*160d0*/  UIADD3 UR8, UR8, 0x22400, URZ ;  /* 0x0002240008087890 */ /* 0x000fe2000fffe03f */
[----:B--2---:R-:W-:Y:S02]  /*160e0*/  R2UR UR11, R4 ;  /* 0x00000000040b72ca */ /* 0x004fe400000e0000 */
[----:B---3--:R-:W-:Y:S02]  /*160f0*/  R2UR UR4, R3 ;  /* 0x00000000030472ca */ /* 0x008fe400000e0000 */
[----:B----4-:R-:W-:-:S04]  /*16100*/  LOP3.LUT R2, R2, 0xfffffffe, RZ, 0xc0, !PT ;  /* 0xfffffffe02027812 */ /* 0x010fc800078ec0ff */
[----:B------:R-:W-:-:S07]  /*16110*/  @P0 LOP3.LUT R2, R2, 0x1, RZ, 0xfc, !PT ;  /* 0x0000000102020812 */ /* 0x000fce00078efcff */
[----:B------:R-:W-:Y:S01]  /*16120*/  ULEA UR11, UR11, UR4, 0x6 ;  /* 0x000000040b0b7291 */ /* 0x000fe2000f8e303f */
[----:B------:R1:W-:Y:S02]  /*16130*/  STL [R1+0x28], R2 ;  /* 0x0000280201007387 */ /* 0x0003e40000100800 */
[----:B------:R-:W-:-:S06]  /*16140*/  UMOV UR4, 0x0 ;  /* 0x0000000000047882 */ /* 0x000fcc0000000000 */
[----:B------:R1:W-:Y:S01]  /*16150*/  UTMALDG.4D [UR8], [UR6], desc[UR4] ;  /* 0x00000408060075b4 */ /* 0x0003e20008019000 */
[----:B------:R-:W-:Y:S02]  /*16160*/  NOP ;  /* 0x0000000000007918 */ /* 0x000fe40000000000 */
.L_x_3834:
[----:B------:R-:W2:Y:S04]  /*16170*/  LDL.LU R3, [R1+0x40] ;  /* 0x0000400001037983 */ /* 0x000ea80000300800 */
[----:B------:R-:W3:Y:S04]  /*16180*/  LDL.LU R5, [R1+0x2c] ;  /* 0x00002c0001057983 */ /* 0x000ee80000300800 */
[----:B0-----:R-:W4:Y:S01]  /*16190*/  LDL.LU R4, [R1+0x50] ;  /* 0x0000500001047983 */ /* 0x001f220000300800 */
[----:B------:R-:W-:Y:S05]  /*161a0*/  WARPSYNC.ALL ;  /* 0x0000000000007948 */ /* 0x000fea0003800000 */
[----:B-1----:R-:W-:Y:S01]  /*161b0*/  ULDC.64 UR6, c[0x0][0xa00] ;  /* 0x0002800000067ab9 */ /* 0x002fe20000000a00 */
        /* <DEDUP_REMOVED lines=35> */
.L_x_3840:
[----:B------:R-:W-:Y:S05]  /*163f0*/  BSYNC B6 ;  /* 0x0000000000067941 */ /* 0x000fea0003800000 */
.L_x_3839:
[----:B0-----:R-:W2:Y:S01]  /*16400*/  LDL.LU R0, [R1+0x50] ;  /* 0x0000500001007983 */ /* 0x001ea20000300800 */
[----:B------:R-:W-:Y:S01]  /*16410*/  ULDC.64 UR4, c[0x0][0x2d8] ;  /* 0x0000b60000047ab9 */ /* 0x000fe20000000a00 */
[----:B------:R-:W0:Y:S01]  /*16420*/  LDC R7, c[0x0][0x448] ;  /* 0x00011200ff077b82 */ /* 0x000e220000000800 */
[----:B------:R-:W-:Y:S01]  /*16430*/  ULDC UR6, c[0x0][0x2b8] ;  /* 0x0000ae0000067ab9 */ /* 0x000fe20000000800 */
[----:B------:R-:W3:Y:S04]  /*16440*/  LDL.LU R4, [R1+0x40] ;  /* 0x0000400001047983 */ /* 0x000ee80000300800 */
[----:B------:R-:W3:Y:S04]  /*16450*/  LDL.LU.64 R2, [R1+0x48] ;  /* 0x0000480001027983 */ /* 0x000ee80000300a00 */
[----:B------:R-:W4:Y:S04]  /*16460*/  LDL.LU R5, [R1+0x2c] ;  /* 0x00002c0001057983 */ /* 0x000f280000300800 */
[----:B------:R-:W4:Y:S04]  /*16470*/  LDL R10, [R1+0x4] ;  /* 0x00000400010a7983 */ /* 0x000f280000100800 */
[----:B------:R1:W5:Y:S01]  /*16480*/  LDL R8, [R1+0x60] ;  /* 0x0000600001087983 */ /* 0x0003620000100800 */
[----:B0-----:R-:W-:-:S13]  /*16490*/  ISETP.NE.AND P0, PT, R7, 0x1, PT ;  /* 0x000000010700780c */ /* 0x001fda0003f05270 */
[----:B------:R-:W0:Y:S01]  /*164a0*/  @P0 LDC R6, c[0x0][0x450] ;  /* 0x00011400ff060b82 */ /* 0x000e220000000800 */
[----:B------:R-:W1:Y:S02]  /*164b0*/  S2R R9, SR_TID.X ;  /* 0x0000000000097919 */ /* 0x000e640000002100 */
[----:B-1----:R-:W-:-:S05]  /*164c0*/  IMAD.SHL.U32 R9, R9, 0x8, RZ ;  /* 0x0000000809097824 */ /* 0x002fca00078e00ff */
[----:B------:R-:W-:Y:S01]  /*164d0*/  LOP3.LUT R9, R9, 0x38, RZ, 0xc0, !PT ;  /* 0x0000003809097812 */ /* 0x000fe200078ec0ff */
[----:B---3--:R-:W-:Y:S02]  /*164e0*/  IMAD.MOV.U32 R3, RZ, RZ, R4 ;  /* 0x000000ffff037224 */ /* 0x008fe400078e0004 */
        /* <DEDUP_REMOVED lines=15> */
[----:B------:R-:W-:-:S04]  /*165e0*/  IMAD R4, R10, 0x40, R4 ;  /* 0x000000400a047824 */ /* 0x000fc800078e0204 */
        /* <DEDUP_REMOVED lines=58> */
.L_x_3992:
        /* <DEDUP_REMOVED lines=10> */
.L_x_3842:
        /* <DEDUP_REMOVED lines=18> */
.L_x_3993:
[----:B------:R-:W-:Y:S05]  /*16b50*/  BSYNC B0 ;  /* 0x0000000000007941 */ /* 0x000fea0003800000 */
.L_x_3843:
[----:B------:R-:W2:Y:S01]  /*16b60*/  LDL R2, [R1+0x28] ;  /* 0x0000280001027983 */ /* 0x000ea20000100800 */
[----:B------:R-:W-:Y:S01]  /*16b70*/  BSSY B0, `(.L_x_3845) ;  /* 0x0000096000007945 */ /* 0x000fe20003800000 */
[----:B--2---:R-:W-:-:S13]  /*16b80*/  LOP3.LUT P0, RZ, R2, 0x1, RZ, 0xc0, !PT ;  /* 0x0000000102ff7812 */ /* 0x004fda000780c0ff */
        /* <DEDUP_REMOVED lines=10> */
.L_x_3994:
[----:B------:R-:W-:Y:S05]  /*16c30*/  BSYNC B1 ;  /* 0x0000000000017941 */ /* 0x000fea0003800000 */
.L_x_3847:
        /* <DEDUP_REMOVED lines=9> */
.L_x_3850:
[----:B------:R-:W-:Y:S05]  /*16cd0*/  BSYNC B1 ;  /* 0x0000000000017941 */ /* 0x000fea0003800000 */
.L_x_3849:
        /* <DEDUP_REMOVED lines=12> */
.L_x_3851:
        /* <DEDUP_REMOVED lines=15> */
.L_x_3852:
        /* <DEDUP_REMOVED lines=15> */
.L_x_3853:
        /* <DEDUP_REMOVED lines=15> */
.L_x_3854:
        /* <DEDUP_REMOVED lines=15> */
.L_x_3855:
        /* <DEDUP_REMOVED lines=15> */
.L_x_3856:
        /* <DEDUP_REMOVED lines=15> */
.L_x_3857:
        /* <DEDUP_REMOVED lines=15> */
.L_x_3858:
        /* <DEDUP_REMOVED lines=10> */
.L_x_3846:
[----:B------:R-:W-:Y:S05]  /*174d0*/  BSYNC B0 ;  /* 0x0000000000007941 */ /* 0x000fea0003800000 */
.L_x_3845:
        /* <DEDUP_REMOVED lines=27> */
[----:B--2---:R-:W-:Y:S02]  /*17690*/  LOP3.LUT P2, RZ, R5, 0x1, RZ, 0xc0, !PT ;  /* 0x0000000105ff7812 */ /* 0x004fe4000784c0ff */
        /* <DEDUP_REMOVED lines=26> */
.L_x_3865:
[----:B------:R-:W-:Y:S01]  /*17840*/  IMAD R2, R19, 0x8, R18 ;  /* 0x0000000813027824 */ /* 0x000fe200078e0212 */
[----:B-1----:R-:W-:Y:S01]  /*17850*/  SHF.L.U32 R6, R9, 0x1f, RZ ;  /* 0x0000001f09067819 */ /* 0x002fe200000006ff */
[----:B------:R-:W1:Y:S01]  /*17860*/  S2R R3, SR_TID.X ;  /* 0x0000000000037919 */ /* 0x000e620000002100 */
[----:B------:R-:W-:Y:S02]  /*17870*/  BSSY B3, `(.L_x_3866) ;  /* 0x0000005000037945 */ /* 0x000fe40003800000 */
[----:B------:R-:W2:Y:S01]  /*17880*/  SYNCS.PHASECHK.TRANS64.TRYWAIT P0, [R2+URZ+0x28c40], R6 ;  /* 0x028c4006020075a7 */ /* 0x000ea2000800017f */
[----:B-1----:R-:W-:-:S04]  /*17890*/  LOP3.LUT R3, R3, 0x7f, RZ, 0xc0, !PT ;  /* 0x0000007f03037812 */ /* 0x002fc800078ec0ff */
[----:B------:R-:W-:Y:S01]  /*178a0*/  ISETP.NE.AND P1, PT, R3, RZ, PT ;  /* 0x000000ff0300720c */ /* 0x000fe20003f25270 */
[----:B--2---:R-:W-:-:S12]  /*178b0*/  @!P0 BRA `(.L_x_3867) ;  /* 0x0000004800e48947 */ /* 0x004fd80003800000 */
.L_x_3995:
[----:B------:R-:W-:Y:S05]  /*178c0*/  BSYNC B3 ;  /* 0x0000000000037941 */ /* 0x000fea0003800000 */
.L_x_3866:
        /* <DEDUP_REMOVED lines=9> */
.L_x_3869:
[----:B------:R-:W-:Y:S05]  /*17960*/  BSYNC B3 ;  /* 0x0000000000037941 */ /* 0x000fea0003800000 */
.L_x_3868:
        /* <DEDUP_REMOVED lines=12> */
.L_x_3870:
        /* <DEDUP_REMOVED lines=13> */
.L_x_3996:
[----:B------:R-:W-:Y:S05]  /*17b00*/  BSYNC B3 ;  /* 0x0000000000037941 */ /* 0x000fea0003800000 */
.L_x_3871:
        /* <DEDUP_REMOVED lines=11> */
.L_x_3874:
[----:B------:R-:W-:Y:S05]  /*17bc0*/  BSYNC B3 ;  /* 0x0000000000037941 */ /* 0x000fea0003800000 */
.L_x_3873:
        /* <DEDUP_REMOVED lines=9> */
.L_x_3875:
        /* <DEDUP_REMOVED lines=15> */
.L_x_3876:
        /* <DEDUP_REMOVED lines=15> */
.L_x_3877:
        /* <DEDUP_REMOVED lines=15> */
.L_x_3878:
        /* <DEDUP_REMOVED lines=15> */
.L_x_3879:
        /* <DEDUP_REMOVED lines=15> */
.L_x_3880:
        /* <DEDUP_REMOVED lines=15> */
.L_x_3881:
        /* <DEDUP_REMOVED lines=15> */
.L_x_3882:
        /* <DEDUP_REMOVED lines=10> */
.L_x_3864:
[----:B------:R-:W-:Y:S05]  /*18390*/  BSYNC B1 ;  /* 0x0000000000017941 */ /* 0x000fea0003800000 */
.L_x_3863:
[----:B------:R-:W2:Y:S02]  /*183a0*/  LDL.LU R5, [R1+0x38] ;  /* 0x0000380001057983 */ /* 0x000ea40000300800 */
[----:B--2---:R-:W-:-:S07]  /*183b0*/  VIADD R0, R5, 0xfffffffd ;  /* 0xfffffffd05007836 */ /* 0x004fce0000000000 */
.L_x_3862:
[----:B------:R-:W-:Y:S05]  /*183c0*/  BSYNC B2 ;  /* 0x0000000000027941 */ /* 0x000fea0003800000 */
.L_x_3861:
[----:B------:R-:W-:Y:S01]  /*183d0*/  VIADD R8, R8, 0xfffffffe ;  /* 0xfffffffe08087836 */ /* 0x000fe20000000000 */
[----:B------:R-:W-:-:S04]  /*183e0*/  LOP3.LUT R4, RZ, R4, RZ, 0x33, !PT ;  /* 0x00000004ff047212 */ /* 0x000fc800078e33ff */
[----:B------:R-:W-:-:S13]  /*183f0*/  ISETP.NE.AND P0, PT, R8, R4, PT ;  /* 0x000000040800720c */ /* 0x000fda0003f05270 */
[----:B------:R-:W-:Y:S05]  /*18400*/  @!P0 BRA `(.L_x_3860) ;  /* 0x0000001800d88947 */ /* 0x000fea0003800000 */
.L_x_3923:
        /* <DEDUP_REMOVED lines=16> */
[----:B0-----:R-:W2:Y:S01]  /*18510*/  LDL R9, [R1+0x1c] ;  /* 0x00001c0001097983 */ /* 0x001ea20000100800 */
        /* <DEDUP_REMOVED lines=18> */
.L_x_3885:
        /* <DEDUP_REMOVED lines=8> */
.L_x_3997:
[----:B------:R-:W-:Y:S05]  /*186c0*/  BSYNC B2 ;  /* 0x0000000000027941 */ /* 0x000fea0003800000 */
.L_x_3886:
        /* <DEDUP_REMOVED lines=9> */
.L_x_3889:
[----:B------:R-:W-:Y:S05]  /*18760*/  BSYNC B2 ;  /* 0x0000000000027941 */ /* 0x000fea0003800000 */
.L_x_3888:
        /* <DEDUP_REMOVED lines=12> */
.L_x_3890:
        /* <DEDUP_REMOVED lines=13> */
.L_x_3998:
[----:B------:R-:W-:Y:S05]  /*18900*/  BSYNC B2 ;  /* 0x0000000000027941 */ /* 0x000fea0003800000 */
.L_x_3891:
[----:B------:R-:W-:Y:S01]  /*18910*/  BSSY B2, `(.L_x_3893) ;  /* 0x000000b000027945 */ /* 0x000fe20003800000 */
[----:B------:R-:W-:Y:S02]  /*18920*/  IMAD.MOV.U32 R8, RZ, RZ, 0x0 ;  /* 0x00000000ff087424 */ /* 0x000fe400078e00ff */
[----:B0-----:R-:W-:Y:S01]  /*18930*/  IMAD.MOV.U32 R9, RZ, RZ, 0x14f00000 ;  /* 0x14f00000ff097424 */ /* 0x001fe200078e00ff */
        /* <DEDUP_REMOVED lines=8> */
.L_x_3894:
[----:B------:R-:W-:Y:S05]  /*189c0*/  BSYNC B2 ;  /* 0x0000000000027941 */ /* 0x000fea0003800000 */
.L_x_3893:
        /* <DEDUP_REMOVED lines=9> */
.L_x_3895:
        /* <DEDUP_REMOVED lines=15> */
.L_x_3896:
        /* <DEDUP_REMOVED lines=15> */
.L_x_3897:
        /* <DEDUP_REMOVED lines=15> */
.L_x_3898:
        /* <DEDUP_REMOVED lines=15> */
.L_x_3899:
        /* <DEDUP_REMOVED lines=15> */
.L_x_3900:
        /* <DEDUP_REMOVED lines=15> */
.L_x_3901:
        /* <DEDUP_REMOVED lines=15> */
.L_x_3902:
        /* <DEDUP_REMOVED lines=10> */
.L_x_3884:
[----:B------:R-:W-:Y:S05]  /*19190*/  BSYNC B1 ;  /* 0x0000000000017941 */ /* 0x000fea0003800000 */
.L_x_3883:
[----:B------:R-:W2:Y:S01]  /*191a0*/  LDL R5, [R1+0x28] ;  /* 0x0000280001057983 */ /* 0x000ea20000100800 */
[----:B------:R-:W-:Y:S01]  /*191b0*/  VIADD R7, R7, 0x1 ;  /* 0x0000000107077836 */ /* 0x000fe20000000000 */
[----:B------:R-:W-:Y:S04]  /*191c0*/  BSSY B1, `(.L_x_3903) ;  /* 0x00000d6000017945 */ /* 0x000fe80003800000 */
[----:B------:R-:W-:-:S04]  /*191d0*/  ISETP.NE.AND P0, PT, R7, 0x2, PT ;  /* 0x000000020700780c */ /* 0x000fc80003f05270 */
[----:B------:R-:W-:Y:S02]  /*191e0*/  SEL R2, RZ, 0x1, P0 ;  /* 0x00000001ff027807 */ /* 0x000fe40000000000 */
[----:B------:R-:W-:Y:S02]  /*191f0*/  SEL R19, R7, RZ, P0 ;  /* 0x000000ff07137207 */ /* 0x000fe40000000000 */
[----:B------:R-:W-:Y:S01]  /*19200*/  LOP3.LUT R8, R6, R2, RZ, 0x3c, !PT ;  /* 0x0000000206087212 */ /* 0x000fe200078e3cff */
[----:B------:R-:W-:-:S04]  /*19210*/  VIADD R6, R0, 0xffffffff ;  /* 0xffffffff00067836 */ /* 0x000fc80000000000 */
[----:B------:R1:W-:Y:S01]  /*19220*/  STL [R1+0x14], R8 ;  /* 0x0000140801007387 */ /* 0x0003e20000100800 */
[----:B--2---:R-:W-:-:S13]  /*19230*/  LOP3.LUT P2, RZ, R5, 0x1, RZ, 0xc0, !PT ;  /* 0x0000000105ff7812 */ /* 0x004fda000784c0ff */
[----:B-1----:R-:W-:Y:S05]  /*19240*/  @!P2 BRA `(.L_x_3904) ;  /* 0x0000000c0034a947 */ /* 0x002fea0003800000 */
        /* <DEDUP_REMOVED lines=24> */
.L_x_3905:
        /* <DEDUP_REMOVED lines=8> */
.L_x_3999:
[----:B------:R-:W-:Y:S05]  /*19450*/  BSYNC B2 ;  /* 0x0000000000027941 */ /* 0x000fea0003800000 */
.L_x_3906:
        /* <DEDUP_REMOVED lines=9> */
.L_x_3909:
[----:B------:R-:W-:Y:S05]  /*194f0*/  BSYNC B2 ;  /* 0x0000000000027941 */ /* 0x000fea0003800000 */
.L_x_3908:
        /* <DEDUP_REMOVED lines=12> */
.L_x_3910:
        /* <DEDUP_REMOVED lines=13> */
.L_x_4000:
[----:B------:R-:W-:Y:S05]  /*19690*/  BSYNC B2 ;  /* 0x0000000000027941 */ /* 0x000fea0003800000 */
.L_x_3911:
        /* <DEDUP_REMOVED lines=11> */
.L_x_3914:
[----:B------:R-:W-:Y:S05]  /*19750*/  BSYNC B2 ;  /* 0x0000000000027941 */ /* 0x000fea0003800000 */
.L_x_3913:
        /* <DEDUP_REMOVED lines=9> */
.L_x_3915:
        /* <DEDUP_REMOVED lines=15> */
.L_x_3916:
        /* <DEDUP_REMOVED lines=15> */
.L_x_3917:
        /* <DEDUP_REMOVED lines=15> */
.L_x_3918:
        /* <DEDUP_REMOVED lines=15> */
.L_x_3919:
        /* <DEDUP_REMOVED lines=15> */
.L_x_3920:
        /* <DEDUP_REMOVED lines=15> */
.L_x_3921:
        /* <DEDUP_REMOVED lines=15> */
.L_x_3922:
        /* <DEDUP_REMOVED lines=10> */
.L_x_3904:
[----:B------:R-:W-:Y:S05]  /*19f20*/  BSYNC B1 ;  /* 0x0000000000017941 */ /* 0x000fea0003800000 */
.L_x_3903:
[----:B------:R-:W2:Y:S01]  /*19f30*/  LDL R5, [R1+0x24] ;  /* 0x0000240001057983 */ /* 0x000ea20000100800 */
[----:B------:R-:W-:Y:S01]  /*19f40*/  VIADD R0, R0, 0xfffffffe ;  /* 0xfffffffe00007836 */ /* 0x000fe20000000000 */
[----:B--2---:R-:W-:-:S13]  /*19f50*/  ISETP.GT.AND P0, PT, R6, R5, PT ;  /* 0x000000050600720c */ /* 0x004fda0003f04270 */
[----:B------:R-:W-:Y:S05]  /*19f60*/  @P0 BRA `(.L_x_3923) ;  /* 0xffffffe400280947 */ /* 0x000fea000383ffff */
.L_x_3860:
[----:B------:R-:W-:Y:S05]  /*19f70*/  BSYNC B0 ;  /* 0x0000000000007941 */ /* 0x000fea0003800000 */
.L_x_3859:
        /* <DEDUP_REMOVED lines=24> */
.L_x_3925:
[----:B------:R-:W-:Y:S05]  /*1a100*/  BSYNC B0 ;  /* 0x0000000000007941 */ /* 0x000fea0003800000 */
.L_x_3924:
[----:B------:R-:W-:-:S07]  /*1a110*/  SEL R19, R19, RZ, P0 ;  /* 0x000000ff13137207 */ /* 0x000fce0000000000 */
.L_x_3827:
[----:B------:R-:W-:Y:S05]  /*1a120*/  BSYNC B7 ;  /* 0x0000000000077941 */ /* 0x000fea0003800000 */
.L_x_3825:
[----:B-12---:R-:W2:Y:S02]  /*1a130*/  LDL R0, [R1+0x28] ;  /* 0x0000280001007983 */ /* 0x006ea40000100800 */
[----:B--2---:R-:W-:-:S13]  /*1a140*/  LOP3.LUT P0, RZ, R0, 0x2, RZ, 0xc0, !PT ;  /* 0x0000000200ff7812 */ /* 0x004fda000780c0ff */
[----:B------:R-:W-:Y:S05]  /*1a150*/  @!P0 BRA `(.L_x_3926) ;  /* 0x00000000002c8947 */ /* 0x000fea0003800000 */
[----:B------:R-:W-:Y:S05]  /*1a160*/  WARPSYNC.ALL ;  /* 0x0000000000007948 */ /* 0x000fea0003800000 */
[----:B------:R-:W1:Y:S08]  /*1a170*/  S2UR UR5, SR_CgaCtaId ;  /* 0x00000000000579c3 */ /* 0x000e700000008800 */
[----:B------:R-:W-:Y:S06]  /*1a180*/  BAR.SYNC.DEFER_BLOCKING 0x5, 0x180 ;  /* 0x0146000000007b1d */ /* 0x000fec0000010000 */
[----:B------:R-:W-:-:S02]  /*1a190*/  UMOV UR4, 0x400 ;  /* 0x0000040000047882 */ /* 0x000fc40000000000 */
[----:B-1----:R-:W-:-:S06]  /*1a1a0*/  ULEA UR4, UR5, UR4, 0x18 ;  /* 0x0000000405047291 */ /* 0x002fcc000f8ec03f */
[----:B------:R-:W-:-:S05]  /*1a1b0*/  IMAD.U32 R18, RZ, RZ, UR4 ;  /* 0x00000004ff127e24 */ /* 0x000fca000f8e00ff */
[----:B------:R-:W1:Y:S04]  /*1a1c0*/  LDS.128 R4, [R18+0x28cd0] ;  /* 0x028cd00012047984 */ /* 0x000e680000000c00 */
[----:B-1----:R1:W-:Y:S04]  /*1a1d0*/  STL.64 [R1], R4 ;  /* 0x0000000401007387 */ /* 0x0023e80000100a00 */
[----:B------:R1:W-:Y:S01]  /*1a1e0*/  STL.64 [R1+0x8], R6 ;  /* 0x0000080601007387 */ /* 0x0003e20000100a00 */
[----:B------:R-:W-:Y:S06]  /*1a1f0*/  BAR.ARV 0x4, 0x180 ;  /* 0x0106000000007b1d */ /* 0x000fec0000002000 */
[----:B------:R-:W-:Y:S05]  /*1a200*/  BRA `(.L_x_3927) ;  /* 0x0000000c00247947 */ /* 0x000fea0003800000 */
.L_x_3926:
[----:B------:R-:W1:Y:S01]  /*1a210*/  S2R R16, SR_TID.X ;  /* 0x0000000000107919 */ /* 0x000e620000002100 */
[----:B------:R-:W-:Y:S01]  /*1a220*/  UMOV UR4, 0xffffffff ;  /* 0xffffffff00047882 */ /* 0x000fe20000000000 */
[----:B-1----:R-:W-:-:S04]  /*1a230*/  LOP3.LUT R16, R16, 0x1f, RZ, 0xc0, !PT ;  /* 0x0000001f10107812 */ /* 0x002fc800078ec0ff */
[----:B------:R-:W-:Y:S01]  /*1a240*/  ISETP.NE.AND P0, PT, R16, 0x1f, PT ;  /* 0x0000001f1000780c */ /* 0x000fe20003f05270 */
[----:B------:R-:W-:-:S12]  /*1a250*/  BRA.DIV UR4, `(.L_x_3928) ;  /* 0x0000002204f47947 */ /* 0x000fd8000b800000 */
[----:B------:R-:W2:Y:S01]  /*1a260*/  LDL.LU R2, [R1] ;  /* 0x0000000001027983 */ /* 0x000ea20000300800 */
[----:B------:R-:W-:-:S03]  /*1a270*/  ULDC UR4, c[0x0][0xc3c] ;  /* 0x00030f0000047ab9 */ /* 0x000fc60000000800 */
[----:B------:R-:W3:Y:S01]  /*1a280*/  LDL R4, [R1+0xc] ;  /* 0x00000c0001047983 */ /* 0x000ee20000100800 */
[----:B--2---:R-:W-:Y:S02]  /*1a290*/  IMAD.MOV.U32 R10, RZ, RZ, R2 ;  /* 0x000000ffff0a7224 */ /* 0x004fe400078e0002 */
[----:B---3--:R-:W-:-:S05]  /*1a2a0*/  IMAD.IADD R0, R4, 0x1, R16 ;  /* 0x0000000104007824 */ /* 0x008fca00078e0210 */
[----:B------:R-:W-:-:S13]  /*1a2b0*/  ISETP.GE.OR P1, PT, R0, UR4, !P0 ;  /* 0x0000000400007c0c */ /* 0x000fda000c726670 */
[----:B------:R-:W1:Y:S08]  /*1a2c0*/  @!P1 LDC.64 R2, c[0x0][0xc80] ;  /* 0x00032000ff029b82 */ /* 0x000e700000000a00 */
[----:B------:R-:W2:Y:S01]  /*1a2d0*/  @!P1 LDC.64 R4, c[0x0][0xc78] ;  /* 0x00031e00ff049b82 */ /* 0x000ea20000000a00 */
[----:B-1----:R-:W-:-:S05]  /*1a2e0*/  @!P1 IMAD.WIDE R2, R0, 0x4, R2 ;  /* 0x0000000400029825 */ /* 0x002fca00078e0202 */
[----:B------:R2:W3:Y:S02]  /*1a2f0*/  @!P1 LDG.E R6, desc[UR42][R2.64] ;  /* 0x0000002a02069981 */ /* 0x0004e4000c1e1900 */
[----:B--2---:R-:W-:-:S06]  /*1a300*/  @!P1 IMAD.WIDE R2, R0, 0x4, R4 ;  /* 0x0000000400029825 */ /* 0x004fcc00078e0204 */
[----:B------:R-:W2:Y:S01]  /*1a310*/  @!P1 LDG.E R2, desc[UR42][R2.64] ;  /* 0x0000002a02029981 */ /* 0x000ea2000c1e1900 */
[----:B------:R-:W-:Y:S01]  /*1a320*/  IMAD.MOV.U32 R5, RZ, RZ, RZ ;  /* 0x000000ffff057224 */ /* 0x000fe200078e00ff */
[C---:B------:R-:W-:Y:S01]  /*1a330*/  ISETP.GE.U32.AND P2, PT, R16.reuse, 0x2, PT ;  /* 0x000000021000780c */ /* 0x040fe20003f46070 */
[----:B------:R-:W-:Y:S01]  /*1a340*/  IMAD.MOV.U32 R8, RZ, RZ, RZ ;  /* 0x000000ffff087224 */ /* 0x000fe200078e00ff */
[C---:B------:R-:W-:Y:S01]  /*1a350*/  ISETP.GE.U32.AND P3, PT, R16.reuse, 0x4, PT ;  /* 0x000000041000780c */ /* 0x040fe20003f66070 */
[----:B------:R-:W-:Y:S01]  /*1a360*/  SHFL.IDX PT, R0, R10, RZ, 0x1f ;  /* 0x00001fff0a007589 */ /* 0x000fe200000e0000 */
[C---:B------:R-:W-:Y:S02]  /*1a370*/  ISETP.GE.U32.AND P4, PT, R16.reuse, 0x8, PT ;  /* 0x000000081000780c */ /* 0x040fe40003f86070 */
[----:B------:R-:W-:Y:S01]  /*1a380*/  ISETP.GE.U32.AND P5, PT, R16, 0x10, PT ;  /* 0x000000101000780c */ /* 0x000fe20003fa6070 */
[----:B---3--:R-:W-:Y:S02]  /*1a390*/  @!P1 IMAD.MOV.U32 R5, RZ, RZ, R6 ;  /* 0x000000ffff059224 */ /* 0x008fe400078e0006 */
[----:B------:R-:W-:-:S02]  /*1a3a0*/  IMAD.MOV.U32 R6, RZ, RZ, RZ ;  /* 0x000000ffff067224 */ /* 0x000fc400078e00ff */
[----:B--2---:R-:W-:Y:S01]  /*1a3b0*/  @!P1 IMAD.MOV.U32 R6, RZ, RZ, R2 ;  /* 0x000000ffff069224 */ /* 0x004fe200078e0002 */
[----:B------:R-:W-:-:S03]  /*1a3c0*/  ISETP.NE.AND P1, PT, R16, RZ, PT ;  /* 0x000000ff1000720c */ /* 0x000fc60003f25270 */
[----:B------:R-:W-:-:S05]  /*1a3d0*/  IMAD R2, R6, R5, RZ ;  /* 0x0000000506027224 */ /* 0x000fca00078e02ff */
[----:B------:R-:W1:Y:S02]  /*1a3e0*/  SHFL.UP PT, R3, R2, 0x1, RZ ;  /* 0x0420000002037989 */ /* 0x000e6400000e00ff */
[----:B-1----:R-:W-:-:S05]  /*1a3f0*/  SEL R7, R3, RZ, P1 ;  /* 0x000000ff03077207 */ /* 0x002fca0000800000 */
[----:B------:R-:W-:Y:S02]  /*1a400*/  IMAD.IADD R2, R2, 0x1, R7 ;  /* 0x0000000102027824 */ /* 0x000fe400078e0207 */
[----:B------:R-:W-:Y:S04]  /*1a410*/  SHFL.IDX PT, R7, R10, 0x1, 0x1f ;  /* 0x00201f000a077f89 */ /* 0x000fe800000e0000 */
        /* <DEDUP_REMOVED lines=12> */
[----:B0-----:R0:W1:Y:S02]  /*1a4e0*/  SHFL.IDX PT, R9, R3, 0x1f, 0x1f ;  /* 0x03e01f0003097f89 */ /* 0x00106400000e0000 */
.L_x_4010:
[----:B------:R-:W-:Y:S02]  /*1a4f0*/  ULDC UR4, c[0x0][0xc38] ;  /* 0x00030e0000047ab9 */ /* 0x000fe40000000800 */
[----:B------:R-:W-:-:S04]  /*1a500*/  IMAD.U32 R2, RZ, RZ, UR4 ;  /* 0x00000004ff027e24 */ /* 0x000fc8000f8e00ff */
[----:B-1----:R-:W-:-:S04]  /*1a510*/  IMAD R9, R9, R2, RZ ;  /* 0x0000000209097224 */ /* 0x002fc800078e02ff */
[----:B------:R-:W-:Y:S02]  /*1a520*/  IMAD.IADD R4, R7, 0x1, R9 ;  /* 0x0000000107047824 */ /* 0x000fe400078e0209 */
[----:B------:R-:W-:-:S03]  /*1a530*/  IMAD.MOV.U32 R7, RZ, RZ, R3 ;  /* 0x000000ffff077224 */ /* 0x000fc600078e0003 */
[----:B------:R-:W-:-:S13]  /*1a540*/  ISETP.GT.AND P6, PT, R4, R0, PT ;  /* 0x000000000400720c */ /* 0x000fda0003fc4270 */
[----:B------:R-:W-:Y:S05]  /*1a550*/  @P6 BRA `(.L_x_3929) ;  /* 0x0000000000ac6947 */ /* 0x000fea0003800000 */
.L_x_3932:
        /* <DEDUP_REMOVED lines=37> */
.L_x_4018:
[----:B------:R-:W-:Y:S02]  /*1a7b0*/  ULDC UR4, c[0x0][0xc38] ;  /* 0x00030e0000047ab9 */ /* 0x000fe40000000800 */
[----:B------:R-:W-:-:S04]  /*1a7c0*/  IMAD.U32 R2, RZ, RZ, UR4 ;  /* 0x00000004ff027e24 */ /* 0x000fc8000f8e00ff */
[----:B-1----:R-:W-:-:S04]  /*1a7d0*/  IMAD R9, R9, R2, RZ ;  /* 0x0000000209097224 */ /* 0x002fc800078e02ff */
[----:B------:R-:W-:-:S05]  /*1a7e0*/  IMAD.IADD R4, R9, 0x1, R4 ;  /* 0x0000000109047824 */ /* 0x000fca00078e0204 */
[----:B------:R-:W-:-:S13]  /*1a7f0*/  ISETP.GT.AND P6, PT, R4, R0, PT ;  /* 0x000000000400720c */ /* 0x000fda0003fc4270 */
[----:B------:R-:W-:Y:S05]  /*1a800*/  @!P6 BRA `(.L_x_3932) ;  /* 0xfffffffc0054e947 */ /* 0x000fea000383ffff */
.L_x_3929:
[----:B------:R-:W-:Y:S01]  /*1a810*/  IMAD.IADD R9, R4, 0x1, -R9 ;  /* 0x0000000104097824 */ /* 0x000fe200078e0a09 */
[----:B------:R-:W-:-:S03]  /*1a820*/  UMOV UR4, 0xffffffff ;  /* 0xffffffff00047882 */ /* 0x000fc60000000000 */
[----:B0-----:R-:W-:-:S05]  /*1a830*/  IMAD R3, R7, R2, R9 ;  /* 0x0000000207037224 */ /* 0x001fca00078e0209 */
[----:B------:R-:W-:Y:S01]  /*1a840*/  ISETP.GT.AND P6, PT, R3, R0, PT ;  /* 0x000000000300720c */ /* 0x000fe20003fc4270 */
[----:B------:R-:W-:-:S12]  /*1a850*/  BRA.DIV UR4, `(.L_x_3933) ;  /* 0x0000002604ac7947 */ /* 0x000fd8000b800000 */
[----:B------:R-:W-:-:S04]  /*1a860*/  VOTE.ANY R3, PT, !P6 ;  /* 0x0000000000037806 */ /* 0x000fc800070e0100 */
[----:B------:R-:W0:Y:S02]  /*1a870*/  POPC R4, R3 ;  /* 0x0000000300047309 */ /* 0x000e240000000000 */
[----:B0-----:R0:W1:Y:S04]  /*1a880*/  SHFL.IDX PT, R5, R5, R4, 0x1f ;  /* 0x00001f0405057589 */ /* 0x00106800000e0000 */
[----:B------:R0:W2:Y:S02]  /*1a890*/  SHFL.IDX PT, R6, R6, R4, 0x1f ;  /* 0x00001f0406067589 */ /* 0x0000a400000e0000 */
.L_x_4023:
[----:B------:R-:W-:-:S13]  /*1a8a0*/  ISETP.NE.AND P0, PT, R3, RZ, PT ;  /* 0x000000ff0300720c */ /* 0x000fda0003f05270 */
[----:B------:R-:W-:Y:S05]  /*1a8b0*/  @!P0 BRA `(.L_x_3934) ;  /* 0x0000000000148947 */ /* 0x000fea0003800000 */
[----:B------:R-:W-:Y:S01]  /*1a8c0*/  UMOV UR4, 0xffffffff ;  /* 0xffffffff00047882 */ /* 0x000fe20000000000 */
[----:B------:R-:W-:Y:S02]  /*1a8d0*/  VIADD R12, R4, 0xffffffff ;  /* 0xffffffff040c7836 */ /* 0x000fe40000000000 */
[----:B------:R-:W-:Y:S05]  /*1a8e0*/  BRA.DIV UR4, `(.L_x_3935) ;  /* 0x0000002604e47947 */ /* 0x000fea000b800000 */
[----:B------:R3:W4:Y:S02]  /*1a8f0*/  SHFL.IDX PT, R7, R7, R12, 0x1f ;  /* 0x00001f0c07077589 */ /* 0x00072400000e0000 */
.L_x_4026:
[----:B----4-:R-:W-:-:S07]  /*1a900*/  IMAD.MOV.U32 R8, RZ, RZ, R7 ;  /* 0x000000ffff087224 */ /* 0x010fce00078e0007 */
.L_x_3934:
[----:B------:R-:W4:Y:S01]  /*1a910*/  LDL.LU R10, [R1+0xc] ;  /* 0x00000c00010a7983 */ /* 0x000f220000300800 */
[----:B-1----:R-:W-:Y:S01]  /*1a920*/  IABS R7, R5 ;  /* 0x0000000500077213 */ /* 0x002fe20000000000 */
[----:B------:R-:W-:-:S03]  /*1a930*/  IMAD R9, R8, R2, R9 ;  /* 0x0000000208097224 */ /* 0x000fc600078e0209 */
[----:B------:R-:W1:Y:S01]  /*1a940*/  I2F.RP R2, R7 ;  /* 0x0000000700027306 */ /* 0x000e620000209400 */
[----:B------:R-:W-:Y:S01]  /*1a950*/  IMAD.IADD R0, R0, 0x1, -R9 ;  /* 0x0000000100007824 */ /* 0x000fe200078e0a09 */
[----:B------:R5:W-:Y:S02]  /*1a960*/  STL [R1], R9 ;  /* 0x0000000901007387 */ /* 0x000be40000100800 */
[----:B-----5:R-:W-:-:S04]  /*1a970*/  IABS R9, R5 ;  /* 0x0000000500097213 */ /* 0x020fc80000000000 */
        /* <DEDUP_REMOVED lines=16> */
[----:B--2---:R-:W-:-:S04]  /*1aa80*/  IABS R7, R6 ;  /* 0x0000000600077213 */ /* 0x004fc80000000000 */
[----:B------:R-:W1:Y:S07]  /*1aa90*/  I2F.RP R2, R7 ;  /* 0x0000000700027306 */ /* 0x000e6e0000209400 */
[----:B------:R-:W-:Y:S01]  /*1aaa0*/  @P0 VIADD R8, R8, 0x1 ;  /* 0x0000000108080836 */ /* 0x000fe20000000000 */
[----:B-1----:R-:W1:Y:S02]  /*1aab0*/  MUFU.RCP R2, R2 ;  /* 0x0000000200027308 */ /* 0x002e640000001000 */
[----:B-1----:R-:W-:-:S06]  /*1aac0*/  VIADD R2, R2, 0xffffffe ;  /* 0x0ffffffe02027836 */ /* 0x002fcc0000000000 */
        /* <DEDUP_REMOVED lines=28> */
[----:B----4-:R-:W-:Y:S02]  /*1ac90*/  IMAD.IADD R10, R4, 0x1, R10 ;  /* 0x00000001040a7824 */ /* 0x010fe400078e020a */
[----:B0-----:R-:W-:Y:S02]  /*1aca0*/  IMAD.IADD R4, R0, 0x1, -R5 ;  /* 0x0000000100047824 */ /* 0x001fe400078e0a05 */
[----:B------:R-:W-:-:S05]  /*1acb0*/  IMAD R0, R3, 0x10000, R2 ;  /* 0x0001000003007824 */ /* 0x000fca00078e0202 */
[----:B------:R0:W-:Y:S04]  /*1acc0*/  STL [R1+0x8], R0 ;  /* 0x0000080001007387 */ /* 0x0001e80000100800 */
[----:B------:R0:W-:Y:S04]  /*1acd0*/  STL [R1+0xc], R10 ;  /* 0x00000c0a01007387 */ /* 0x0001e80000100800 */
[----:B------:R0:W-:Y:S01]  /*1ace0*/  STL [R1+0x4], R4 ;  /* 0x0000040401007387 */ /* 0x0001e20000100800 */
[----:B------:R-:W-:Y:S05]  /*1acf0*/  BRA `(.L_x_3936) ;  /* 0x0000000000287947 */ /* 0x000fea0003800000 */
.L_x_3930:
        /* <DEDUP_REMOVED lines=10> */
.L_x_3936:
[----:B-1----:R-:W2:Y:S04]  /*1ada0*/  LDL R3, [R1+0x8] ;  /* 0x0000080001037983 */ /* 0x002ea80000100800 */
[----:B------:R-:W4:Y:S04]  /*1adb0*/  LDL R2, [R1+0xc] ;  /* 0x00000c0001027983 */ /* 0x000f280000100800 */
[----:B------:R-:W5:Y:S04]  /*1adc0*/  LDL R5, [R1+0x4] ;  /* 0x0000040001057983 */ /* 0x000f680000100800 */
[----:B0-----:R-:W5:Y:S01]  /*1add0*/  LDL R4, [R1] ;  /* 0x0000000001047983 */ /* 0x001f620000100800 */
        /* <DEDUP_REMOVED lines=8> */
[----:B----4-:R-:W-:Y:S01]  /*1ae60*/  IMAD.MOV.U32 R7, RZ, RZ, R2 ;  /* 0x000000ffff077224 */ /* 0x010fe200078e0002 */
[----:B0-----:R-:W-:-:S05]  /*1ae70*/  @!P0 LEA R18, R3, R0, 0x18 ;  /* 0x0000000003128211 */ /* 0x001fca00078ec0ff */
[----:B-----5:R0:W-:Y:S01]  /*1ae80*/  @!P0 STS.128 [R18+0x28cd0], R4 ;  /* 0x028cd00412008388 */ /* 0x0201e20000000c00 */
[----:B------:R-:W-:Y:S06]  /*1ae90*/  BAR.ARV 0x5, 0x180 ;  /* 0x0146000000007b1d */ /* 0x000fec0000002000 */
.L_x_3927:
[----:B------:R-:W2:Y:S01]  /*1aea0*/  LDL R0, [R1+0xc] ;  /* 0x00000c0001007983 */ /* 0x000ea20000100800 */
[----:B------:R-:W-:Y:S02]  /*1aeb0*/  ULDC UR4, c[0x0][0xc3c] ;  /* 0x00030f0000047ab9 */ /* 0x000fe40000000800 */
[----:B--2---:R-:W-:-:S13]  /*1aec0*/  ISETP.GE.AND P0, PT, R0, UR4, PT ;  /* 0x0000000400007c0c */ /* 0x004fda000bf06270 */
[----:B------:R-:W-:Y:S05]  /*1aed0*/  @!P0 BRA `(.L_x_3937) ;  /* 0xffffff80003c8947 */ /* 0x000fea000383ffff */
[----:B------:R-:W-:Y:S05]  /*1aee0*/  BSYNC B8 ;  /* 0x0000000000087941 */ /* 0x000fea0003800000 */
.L_x_3771:
        /* <DEDUP_REMOVED lines=12> */
.L_x_4027:
[----:B------:R-:W-:Y:S05]  /*1afb0*/  BSYNC B0 ;  /* 0x0000000000007941 */ /* 0x000fea0003800000 */
.L_x_3938:
[----:B------:R-:W-:-:S03]  /*1afc0*/  UMOV UR4, 0xffffffff ;  /* 0xffffffff00047882 */ /* 0x000fc60000000000 */
[----:B------:R-:W-:Y:S05]  /*1afd0*/  BRA.DIV UR4, `(.L_x_3940) ;  /* 0x0000002204647947 */ /* 0x000fea000b800000 */
[----:B------:R-:W1:Y:S02]  /*1afe0*/  S2R R2, SR_TID.X ;  /* 0x0000000000027919 */ /* 0x000e640000002100 */
[----:B-1----:R-:W-:-:S04]  /*1aff0*/  SHF.R.U32.HI R2, RZ, 0x5, R2 ;  /* 0x00000005ff027819 */ /* 0x002fc80000011602 */
[----:B------:R-:W-:-:S05]  /*1b000*/  LOP3.LUT R2, R2, 0x3, RZ, 0xc0, !PT ;  /* 0x0000000302027812 */ /* 0x000fca00078ec0ff */
[----:B------:R1:W2:Y:S02]  /*1b010*/  SHFL.IDX PT, R14, R2, RZ, 0x1f ;  /* 0x00001fff020e7589 */ /* 0x0002a400000e0000 */
.L_x_4030:
[----:B--2---:R-:W-:-:S13]  /*1b020*/  ISETP.NE.AND P0, PT, R14, RZ, PT ;  /* 0x000000ff0e00720c */ /* 0x004fda0003f05270 */
[----:B------:R-:W-:Y:S05]  /*1b030*/  @P0 BRA `(.L_x_3635) ;  /* 0x00000000008c0947 */ /* 0x000fea0003800000 */
[----:B------:R-:W-:-:S03]  /*1b040*/  UMOV UR4, 0xffffffff ;  /* 0xffffffff00047882 */ /* 0x000fc60000000000 */
[----:B------:R-:W-:Y:S05]  /*1b050*/  BRA.DIV UR4, `(.L_x_3941) ;  /* 0x0000002204787947 */ /* 0x000fea000b800000 */
[----:B------:R-:W-:-:S13]  /*1b060*/  ELECT P6, URZ, PT ;  /* 0x00000000003f782f */ /* 0x000fda00038c0000 */
.L_x_4033:
[----:B------:R-:W-:Y:S05]  /*1b070*/  @!P6 BRA `(.L_x_3635) ;  /* 0x00000000007ce947 */ /* 0x000fea0003800000 */
[----:B------:R-:W-:-:S06]  /*1b080*/  ULOP3.LUT UR4, UR36, 0x2, URZ, 0xfc, !UPT ;  /* 0x0000000224047892 */ /* 0x000fcc000f8efc3f */
[----:B-1----:R-:W-:-:S05]  /*1b090*/  IMAD.U32 R2, RZ, RZ, UR4 ;  /* 0x00000004ff027e24 */ /* 0x002fca000f8e00ff */
[----:B------:R-:W-:-:S13]  /*1b0a0*/  ISETP.NE.AND P2, PT, R2, 0x3, PT ;  /* 0x000000030200780c */ /* 0x000fda0003f45270 */
[----:B------:R-:W-:Y:S05]  /*1b0b0*/  @!P2 BRA `(.L_x_3942) ;  /* 0x000000000004a947 */ /* 0x000fea0003800000 */
[----:B------:R-:W-:Y:S01]  /*1b0c0*/  BPT.TRAP 0x1 ;  /* 0x000000040000795c */ /* 0x000fe20000300000 */
.L_x_3942:
        /* <DEDUP_REMOVED lines=13> */
.L_x_4034:
[----:B------:R-:W1:Y:S02]  /*1b1a0*/  SYNCS.PHASECHK.TRANS64.TRYWAIT P0, [R7+URZ], R2 ;  /* 0x00000002070075a7 */ /* 0x000e64000800017f */
[----:B-1----:R-:W-:Y:S05]  /*1b1b0*/  @!P0 BRA `(.L_x_3944) ;  /* 0x0000002000548947 */ /* 0x002fea0003800000 */
.L_x_4035:
[----:B------:R-:W-:Y:S05]  /*1b1c0*/  @!P2 BRA `(.L_x_3945) ;  /* 0x000000000004a947 */ /* 0x000fea0003800000 */
[----:B------:R-:W-:Y:S01]  /*1b1d0*/  BPT.TRAP 0x1 ;  /* 0x000000040000795c */ /* 0x000fe20000300000 */
.L_x_3945:
[----:B------:R-:W-:-:S04]  /*1b1e0*/  VIADD R0, R0, 0x28c60 ;  /* 0x00028c6000007836 */ /* 0x000fc80000000000 */
[----:B------:R-:W-:-:S04]  /*1b1f0*/  IMAD R4, R19, 0x8, R0 ;  /* 0x0000000813047824 */ /* 0x000fc800078e0200 */
[----:B------:R-:W2:Y:S02]  /*1b200*/  SYNCS.PHASECHK.TRANS64.TRYWAIT P0, [R4+URZ], R5 ;  /* 0x00000005040075a7 */ /* 0x000ea4000800017f */
[----:B--2---:R-:W-:Y:S05]  /*1b210*/  @!P0 BRA `(.L_x_3946) ;  /* 0x0000002000508947 */ /* 0x004fea0003800000 */
.L_x_4036:
[----:B------:R-:W-:-:S07]  /*1b220*/  IMAD R3, R3, 0x8, R0 ;  /* 0x0000000803037824 */ /* 0x000fce00078e0200 */
.L_x_3947:
[----:B----4-:R4:W0:Y:S02]  /*1b230*/  SYNCS.PHASECHK.TRANS64.TRYWAIT P0, [R3+URZ], R2 ;  /* 0x00000002030075a7 */ /* 0x010824000800017f */
[----:B0-----:R-:W-:Y:S05]  /*1b240*/  @!P0 NANOSLEEP.SYNCS 0x989680 ;  /* 0x009896800000895d */ /* 0x001fea0003900000 */
[----:B------:R-:W0:Y:S02]  /*1b250*/  @!P0 SYNCS.PHASECHK.TRANS64 P0, [R3+URZ], R2 ;  /* 0x00000002030085a7 */ /* 0x000e24000800007f */
[----:B0-----:R-:W-:Y:S05]  /*1b260*/  @!P0 BRA `(.L_x_3947) ;  /* 0xfffffffc00f08947 */ /* 0x001fea000383ffff */
.L_x_3635:
[----:B------:R-:W-:Y:S05]  /*1b270*/  BSYNC B9 ;  /* 0x0000000000097941 */ /* 0x000fea0003800000 */
.L_x_3632:
[----:B------:R-:W-:Y:S05]  /*1b280*/  EXIT ;  /* 0x000000000000794d */ /* 0x000fea0003800000 */
.L_x_3653:
[----:B0-----:R0:W1:Y:S02]  /*1b290*/  SYNCS.PHASECHK.TRANS64.TRYWAIT P5, [R73+URZ+0x28c90], R74 ;  /* 0x028c904a490075a7 */ /* 0x00106400080a017f */
[----:B-1----:R-:W-:Y:S05]  /*1b2a0*/  @!P5 NANOSLEEP.SYNCS 0x989680 ;  /* 0x009896800000d95d */ /* 0x002fea0003900000 */
[----:B------:R-:W1:Y:S02]  /*1b2b0*/  @!P5 SYNCS.PHASECHK.TRANS64 P5, [R73+URZ+0x28c90], R74 ;  /* 0x028c904a4900d5a7 */ /* 0x000e6400080a007f */
[----:B-1----:R-:W-:Y:S05]  /*1b2c0*/  @!P5 BRA `(.L_x_3653) ;  /* 0xfffffffc00f0d947 */ /* 0x002fea000383ffff */
[----:B------:R-:W-:Y:S05]  /*1b2d0*/  BRA `(.L_x_3948) ;  /* 0xfffffe7800807947 */ /* 0x000fea000383ffff */
.L_x_3663:
[----:B-1----:R1:W2:Y:S02]  /*1b2e0*/  SYNCS.PHASECHK.TRANS64.TRYWAIT P5, [R73+URZ+0x28c90], R74 ;  /* 0x028c904a490075a7 */ /* 0x0022a400080a017f */
[----:B--2---:R-:W-:Y:S05]  /*1b2f0*/  @!P5 NANOSLEEP.SYNCS 0x989680 ;  /* 0x009896800000d95d */ /* 0x004fea0003900000 */
[----:B------:R-:W2:Y:S02]  /*1b300*/  @!P5 SYNCS.PHASECHK.TRANS64 P5, [R73+URZ+0x28c90], R74 ;  /* 0x028c904a4900d5a7 */ /* 0x000ea400080a007f */
[----:B--2---:R-:W-:Y:S05]  /*1b310*/  @!P5 BRA `(.L_x_3663) ;  /* 0xfffffffc00f0d947 */ /* 0x004fea000383ffff */
[----:B------:R-:W-:Y:S05]  /*1b320*/  BRA `(.L_x_3949) ;  /* 0xfffffe8000dc7947 */ /* 0x000fea000383ffff */
.L_x_3668:
[----:B0-----:R0:W1:Y:S02]  /*1b330*/  SYNCS.PHASECHK.TRANS64.TRYWAIT P1, [R73+URZ+0x28c90], R74 ;  /* 0x028c904a490075a7 */ /* 0x001064000802017f */
[----:B-1----:R-:W-:Y:S05]  /*1b340*/  @!P1 NANOSLEEP.SYNCS 0x989680 ;  /* 0x009896800000995d */ /* 0x002fea0003900000 */
[----:B------:R-:W1:Y:S02]  /*1b350*/  @!P1 SYNCS.PHASECHK.TRANS64 P1, [R73+URZ+0x28c90], R74 ;  /* 0x028c904a490095a7 */ /* 0x000e64000802007f */
[----:B-1----:R-:W-:Y:S05]  /*1b360*/  @!P1 BRA `(.L_x_3668) ;  /* 0xfffffffc00f09947 */ /* 0x002fea000383ffff */
[----:B------:R-:W-:Y:S05]  /*1b370*/  BRA `(.L_x_3950) ;  /* 0xfffffe8800f07947 */ /* 0x000fea000383ffff */
.L_x_3672:
[----:B--2---:R2:W0:Y:S02]  /*1b380*/  SYNCS.PHASECHK.TRANS64.TRYWAIT P0, [R73+URZ+0x28cb0], R74 ;  /* 0x028cb04a490075a7 */ /* 0x004424000800017f */
[----:B0-----:R-:W-:Y:S05]  /*1b390*/  @!P0 NANOSLEEP.SYNCS 0x989680 ;  /* 0x009896800000895d */ /* 0x001fea0003900000 */
[----:B------:R-:W0:Y:S02]  /*1b3a0*/  @!P0 SYNCS.PHASECHK.TRANS64 P0, [R73+URZ+0x28cb0], R74 ;  /* 0x028cb04a490085a7 */ /* 0x000e24000800007f */
[----:B0-----:R-:W-:Y:S05]  /*1b3b0*/  @!P0 BRA `(.L_x_3672) ;  /* 0xfffffffc00f08947 */ /* 0x001fea000383ffff */
[----:B------:R-:W-:Y:S05]  /*1b3c0*/  BRA `(.L_x_3951) ;  /* 0xfffffe8c006c7947 */ /* 0x000fea000383ffff */
.L_x_3685:
[----:B0-----:R0:W1:Y:S02]  /*1b3d0*/  SYNCS.PHASECHK.TRANS64.TRYWAIT P0, [R5+URZ+0x28c50], R8 ;  /* 0x028c5008050075a7 */ /* 0x001064000800017f */
[----:B-1----:R-:W-:Y:S05]  /*1b3e0*/  @!P0 NANOSLEEP.SYNCS 0x989680 ;  /* 0x009896800000895d */ /* 0x002fea0003900000 */
[----:B------:R-:W1:Y:S02]  /*1b3f0*/  @!P0 SYNCS.PHASECHK.TRANS64 P0, [R5+URZ+0x28c50], R8 ;  /* 0x028c5008050085a7 */ /* 0x000e64000800007f */
[----:B-1----:R-:W-:Y:S05]  /*1b400*/  @!P0 BRA `(.L_x_3685) ;  /* 0xfffffffc00f08947 */ /* 0x002fea000383ffff */
[----:B------:R-:W-:Y:S05]  /*1b410*/  BRA `(.L_x_3952) ;  /* 0xfffffe9c001c7947 */ /* 0x000fea000383ffff */
.L_x_3692:
[----:B-1----:R1:W2:Y:S02]  /*1b420*/  SYNCS.PHASECHK.TRANS64.TRYWAIT P0, [R4+URZ+0x28c50], R5 ;  /* 0x028c5005040075a7 */ /* 0x0022a4000800017f */
[----:B--2---:R-:W-:Y:S05]  /*1b430*/  @!P0 NANOSLEEP.SYNCS 0x989680 ;  /* 0x009896800000895d */ /* 0x004fea0003900000 */
[----:B------:R-:W2:Y:S02]  /*1b440*/  @!P0 SYNCS.PHASECHK.TRANS64 P0, [R4+URZ+0x28c50], R5 ;  /* 0x028c5005040085a7 */ /* 0x000ea4000800007f */
[----:B--2---:R-:W-:Y:S05]  /*1b450*/  @!P0 BRA `(.L_x_3692) ;  /* 0xfffffffc00f08947 */ /* 0x004fea000383ffff */
[----:B------:R-:W-:Y:S05]  /*1b460*/  BRA `(.L_x_3691) ;  /* 0xfffffea800587947 */ /* 0x000fea000383ffff */
.L_x_3707:
        /* <DEDUP_REMOVED lines=8> */
.L_x_3954:
[----:B------:R-:W-:Y:S05]  /*1b4f0*/  BSYNC B1 ;  /* 0x0000000000017941 */ /* 0x000fea0003800000 */
.L_x_3953:
        /* <DEDUP_REMOVED lines=8> */
.L_x_3955:
[----:B------:R-:W-:Y:S02]  /*1b580*/  IMAD.MOV.U32 R13, RZ, RZ, R24 ;  /* 0x000000ffff0d7224 */ /* 0x000fe400078e0018 */
[----:B------:R-:W-:-:S07]  /*1b590*/  IMAD.MOV.U32 R0, RZ, RZ, R14 ;  /* 0x000000ffff007224 */ /* 0x000fce00078e000e */
[----:B------:R-:W-:Y:S05]  /*1b5a0*/  WARPSYNC.COLLECTIVE R15, `(.L_x_3956) ;  /* 0x000000000f087348 */ /* 0x000fea0003c00000 */
[----:B------:R0:W1:Y:S02]  /*1b5b0*/  SHFL.IDX P6, R14, R13, R12, R11 ;  /* 0x0000000c0d0e7389 */ /* 0x00006400000c000b */
[----:B01----:R-:W-:Y:S01]  /*1b5c0*/  ENDCOLLECTIVE ;  /* 0x000000000000791b */ /* 0x003fe20003800000 */
.L_x_3956:
[----:B------:R-:W-:Y:S02]  /*1b5d0*/  IMAD.MOV.U32 R13, RZ, RZ, R28 ;  /* 0x000000ffff0d7224 */ /* 0x000fe400078e001c */
[----:B------:R-:W-:-:S07]  /*1b5e0*/  IMAD.MOV.U32 R24, RZ, RZ, R14 ;  /* 0x000000ffff187224 */ /* 0x000fce00078e000e */
[----:B------:R-:W-:Y:S05]  /*1b5f0*/  WARPSYNC.COLLECTIVE R15, `(.L_x_3957) ;  /* 0x000000000f087348 */ /* 0x000fea0003c00000 */
[----:B------:R0:W1:Y:S02]  /*1b600*/  SHFL.IDX P6, R14, R13, R12, R11 ;  /* 0x0000000c0d0e7389 */ /* 0x00006400000c000b */
[----:B01----:R-:W-:Y:S01]  /*1b610*/  ENDCOLLECTIVE ;  /* 0x000000000000791b */ /* 0x003fe20003800000 */
.L_x_3957:
[----:B------:R-:W-:Y:S01]  /*1b620*/  IMAD.MOV.U32 R21, RZ, RZ, R14 ;  /* 0x000000ffff157224 */ /* 0x000fe200078e000e */
[----:B------:R-:W-:Y:S06]  /*1b630*/  BRA `(.L_x_3958) ;  /* 0xfffffec0001c7947 */ /* 0x000fec000383ffff */
.L_x_3711:
[----:B0-----:R0:W1:Y:S02]  /*1b640*/  SYNCS.PHASECHK.TRANS64.TRYWAIT P0, [R2+URZ+0x28c00], R13 ;  /* 0x028c000d020075a7 */ /* 0x001064000800017f */
[----:B-1----:R-:W-:Y:S05]  /*1b650*/  @!P0 NANOSLEEP.SYNCS 0x989680 ;  /* 0x009896800000895d */ /* 0x002fea0003900000 */
[----:B------:R-:W1:Y:S02]  /*1b660*/  @!P0 SYNCS.PHASECHK.TRANS64 P0, [R2+URZ+0x28c00], R13 ;  /* 0x028c000d020085a7 */ /* 0x000e64000800007f */
[----:B-1----:R-:W-:Y:S05]  /*1b670*/  @!P0 BRA `(.L_x_3711) ;  /* 0xfffffffc00f08947 */ /* 0x002fea000383ffff */
[----:B------:R-:W-:Y:S05]  /*1b680*/  BRA `(.L_x_3959) ;  /* 0xfffffec400407947 */ /* 0x000fea000383ffff */
.L_x_3719:
        /* <DEDUP_REMOVED lines=8> */
.L_x_3961:
[----:B------:R-:W-:Y:S05]  /*1b710*/  BSYNC B1 ;  /* 0x0000000000017941 */ /* 0x000fea0003800000 */
.L_x_3960:
        /* <DEDUP_REMOVED lines=8> */
.L_x_3962:
[----:B------:R-:W-:Y:S02]  /*1b7a0*/  IMAD.MOV.U32 R13, RZ, RZ, R24 ;  /* 0x000000ffff0d7224 */ /* 0x000fe400078e0018 */
[----:B------:R-:W-:-:S07]  /*1b7b0*/  IMAD.MOV.U32 R3, RZ, RZ, R14 ;  /* 0x000000ffff037224 */ /* 0x000fce00078e000e */
[----:B------:R-:W-:Y:S05]  /*1b7c0*/  WARPSYNC.COLLECTIVE R15, `(.L_x_3963) ;  /* 0x000000000f087348 */ /* 0x000fea0003c00000 */
[----:B------:R0:W1:Y:S02]  /*1b7d0*/  SHFL.IDX P6, R14, R13, R12, R11 ;  /* 0x0000000c0d0e7389 */ /* 0x00006400000c000b */
[----:B01----:R-:W-:Y:S01]  /*1b7e0*/  ENDCOLLECTIVE ;  /* 0x000000000000791b */ /* 0x003fe20003800000 */
.L_x_3963:
[----:B------:R-:W-:Y:S02]  /*1b7f0*/  IMAD.MOV.U32 R13, RZ, RZ, R28 ;  /* 0x000000ffff0d7224 */ /* 0x000fe400078e001c */
[----:B------:R-:W-:-:S07]  /*1b800*/  IMAD.MOV.U32 R5, RZ, RZ, R14 ;  /* 0x000000ffff057224 */ /* 0x000fce00078e000e */
[----:B------:R-:W-:Y:S05]  /*1b810*/  WARPSYNC.COLLECTIVE R15, `(.L_x_3964) ;  /* 0x000000000f087348 */ /* 0x000fea0003c00000 */
[----:B------:R0:W1:Y:S02]  /*1b820*/  SHFL.IDX P6, R14, R13, R12, R11 ;  /* 0x0000000c0d0e7389 */ /* 0x00006400000c000b */
[----:B01----:R-:W-:Y:S01]  /*1b830*/  ENDCOLLECTIVE ;  /* 0x000000000000791b */ /* 0x003fe20003800000 */
.L_x_3964:
[----:B------:R-:W-:Y:S02]  /*1b840*/  IMAD.MOV.U32 R12, RZ, RZ, R3 ;  /* 0x000000ffff0c7224 */ /* 0x000fe400078e0003 */
[----:B------:R-:W-:Y:S01]  /*1b850*/  IMAD.MOV.U32 R13, RZ, RZ, R0 ;  /* 0x000000ffff0d7224 */ /* 0x000fe200078e0000 */
[----:B------:R-:W-:Y:S06]  /*1b860*/  BRA `(.L_x_3965) ;  /* 0xfffffecc00a47947 */ /* 0x000fec000383ffff */
.L_x_3723:
[----:B0-----:R0:W1:Y:S02]  /*1b870*/  SYNCS.PHASECHK.TRANS64.TRYWAIT P1, [R2+URZ+0x28c00], R13 ;  /* 0x028c000d020075a7 */ /* 0x001064000802017f */
[----:B-1----:R-:W-:Y:S05]  /*1b880*/  @!P1 NANOSLEEP.SYNCS 0x989680 ;  /* 0x009896800000995d */ /* 0x002fea0003900000 */
[----:B------:R-:W1:Y:S02]  /*1b890*/  @!P1 SYNCS.PHASECHK.TRANS64 P1, [R2+URZ+0x28c00], R13 ;  /* 0x028c000d020095a7 */ /* 0x000e64000802007f */
[----:B-1----:R-:W-:Y:S05]  /*1b8a0*/  @!P1 BRA `(.L_x_3723) ;  /* 0xfffffffc00f09947 */ /* 0x002fea000383ffff */
[----:B------:R-:W-:Y:S05]  /*1b8b0*/  BRA `(.L_x_3966) ;  /* 0xfffffed000787947 */ /* 0x000fea000383ffff */
.L_x_3729:
[----:B-1----:R1:W2:Y:S02]  /*1b8c0*/  SYNCS.PHASECHK.TRANS64.TRYWAIT P1, [R12+URZ+0x28c30], R13 ;  /* 0x028c300d0c0075a7 */ /* 0x0022a4000802017f */
[----:B--2---:R-:W-:Y:S05]  /*1b8d0*/  @!P1 NANOSLEEP.SYNCS 0x989680 ;  /* 0x009896800000995d */ /* 0x004fea0003900000 */
[----:B------:R-:W2:Y:S02]  /*1b8e0*/  @!P1 SYNCS.PHASECHK.TRANS64 P1, [R12+URZ+0x28c30], R13 ;  /* 0x028c300d0c0095a7 */ /* 0x000ea4000802007f */
[----:B--2---:R-:W-:Y:S05]  /*1b8f0*/  @!P1 BRA `(.L_x_3729) ;  /* 0xfffffffc00f09947 */ /* 0x004fea000383ffff */
[----:B------:R-:W-:Y:S05]  /*1b900*/  BRA `(.L_x_3728) ;  /* 0xfffffedc00a07947 */ /* 0x000fea000383ffff */
.L_x_3734:
[----:B--2---:R2:W3:Y:S02]  /*1b910*/  SYNCS.PHASECHK.TRANS64.TRYWAIT P2, [R12+URZ+0x28c50], R13 ;  /* 0x028c500d0c0075a7 */ /* 0x0044e4000804017f */
[----:B---3--:R-:W-:Y:S05]  /*1b920*/  @!P2 NANOSLEEP.SYNCS 0x989680 ;  /* 0x009896800000a95d */ /* 0x008fea0003900000 */
[----:B------:R-:W3:Y:S02]  /*1b930*/  @!P2 SYNCS.PHASECHK.TRANS64 P2, [R12+URZ+0x28c50], R13 ;  /* 0x028c500d0c00a5a7 */ /* 0x000ee4000804007f */
[----:B---3--:R-:W-:Y:S05]  /*1b940*/  @!P2 BRA `(.L_x_3734) ;  /* 0xfffffffc00f0a947 */ /* 0x008fea000383ffff */
[----:B------:R-:W-:Y:S05]  /*1b950*/  BRA `(.L_x_3733) ;  /* 0xfffffef000e47947 */ /* 0x000fea000383ffff */
.L_x_3741:
[----:B-1----:R1:W2:Y:S02]  /*1b960*/  SYNCS.PHASECHK.TRANS64.TRYWAIT P3, [R218+URZ+0x28c30], R12 ;  /* 0x028c300cda0075a7 */ /* 0x0022a4000806017f */
[----:B--2---:R-:W-:Y:S05]  /*1b970*/  @!P3 NANOSLEEP.SYNCS 0x989680 ;  /* 0x009896800000b95d */ /* 0x004fea0003900000 */
[----:B------:R-:W2:Y:S02]  /*1b980*/  @!P3 SYNCS.PHASECHK.TRANS64 P3, [R218+URZ+0x28c30], R12 ;  /* 0x028c300cda00b5a7 */ /* 0x000ea4000806007f */
[----:B--2---:R-:W-:Y:S05]  /*1b990*/  @!P3 BRA `(.L_x_3741) ;  /* 0xfffffffc00f0b947 */ /* 0x004fea000383ffff */
[----:B------:R-:W-:Y:S05]  /*1b9a0*/  BRA `(.L_x_3740) ;  /* 0xfffffef400f87947 */ /* 0x000fea000383ffff */
.L_x_3746:
[----:B---3--:R3:W4:Y:S02]  /*1b9b0*/  SYNCS.PHASECHK.TRANS64.TRYWAIT P3, [R218+URZ+0x28c50], R12 ;  /* 0x028c500cda0075a7 */ /* 0x008724000806017f */
[----:B----4-:R-:W-:Y:S05]  /*1b9c0*/  @!P3 NANOSLEEP.SYNCS 0x989680 ;  /* 0x009896800000b95d */ /* 0x010fea0003900000 */
[----:B------:R-:W4:Y:S02]  /*1b9d0*/  @!P3 SYNCS.PHASECHK.TRANS64 P3, [R218+URZ+0x28c50], R12 ;  /* 0x028c500cda00b5a7 */ /* 0x000f24000806007f */
[----:B----4-:R-:W-:Y:S05]  /*1b9e0*/  @!P3 BRA `(.L_x_3746) ;  /* 0xfffffffc00f0b947 */ /* 0x010fea000383ffff */
[----:B------:R-:W-:Y:S05]  /*1b9f0*/  BRA `(.L_x_3745) ;  /* 0xffffff10004c7947 */ /* 0x000fea000383ffff */
.L_x_3779:
[----:B------:R-:W1:Y:S01]  /*1ba00*/  S2R R5, SR_TID.X ;  /* 0x0000000000057919 */ /* 0x000e620000002100 */
[----:B------:R-:W-:Y:S01]  /*1ba10*/  BSSY B1, `(.L_x_3967) ;  /* 0x000000a000017945 */ /* 0x000fe20003800000 */
[----:B0-----:R-:W-:Y:S02]  /*1ba20*/  IMAD.MOV.U32 R12, RZ, RZ, RZ ;  /* 0x000000ffff0c7224 */ /* 0x001fe400078e00ff */
[----:B------:R-:W-:Y:S02]  /*1ba30*/  IMAD.MOV.U32 R11, RZ, RZ, 0x1f ;  /* 0x0000001fff0b7424 */ /* 0x000fe400078e00ff */
[----:B------:R-:W-:Y:S01]  /*1ba40*/  IMAD.MOV.U32 R15, RZ, RZ, -0x1 ;  /* 0xffffffffff0f7424 */ /* 0x000fe200078e00ff */
[----:B-1----:R-:W-:-:S04]  /*1ba50*/  SHF.R.U32.HI R5, RZ, 0x5, R5 ;  /* 0x00000005ff057819 */ /* 0x002fc80000011605 */
[----:B------:R-:W-:-:S05]  /*1ba60*/  LOP3.LUT R5, R5, 0x3, RZ, 0xc0, !PT ;  /* 0x0000000305057812 */ /* 0x000fca00078ec0ff */
[----:B------:R-:W-:-:S07]  /*1ba70*/  IMAD.MOV.U32 R13, RZ, RZ, R5 ;  /* 0x000000ffff0d7224 */ /* 0x000fce00078e0005 */
[----:B------:R-:W-:Y:S05]  /*1ba80*/  WARPSYNC.COLLECTIVE R15, `(.L_x_3968) ;  /* 0x000000000f087348 */ /* 0x000fea0003c00000 */
[----:B------:R0:W1:Y:S02]  /*1ba90*/  SHFL.IDX P6, R14, R13, R12, R11 ;  /* 0x0000000c0d0e7389 */ /* 0x00006400000c000b */
[----:B01----:R-:W-:Y:S01]  /*1baa0*/  ENDCOLLECTIVE ;  /* 0x000000000000791b */ /* 0x003fe20003800000 */
.L_x_3968:
[----:B------:R-:W-:Y:S05]  /*1bab0*/  BSYNC B1 ;  /* 0x0000000000017941 */ /* 0x000fea0003800000 */
.L_x_3967:
[----:B------:R-:W-:Y:S05]  /*1bac0*/  BRA `(.L_x_3969) ;  /* 0xffffff7c00b07947 */ /* 0x000fea000383ffff */
.L_x_3781:
[----:B------:R-:W-:Y:S01]  /*1bad0*/  BSSY B1, `(.L_x_3970) ;  /* 0x0000006000017945 */ /* 0x000fe20003800000 */
[----:B------:R-:W-:-:S07]  /*1bae0*/  IMAD.MOV.U32 R15, RZ, RZ, -0x1 ;  /* 0xffffffffff0f7424 */ /* 0x000fce00078e00ff */
[----:B0-----:R-:W-:Y:S05]  /*1baf0*/  WARPSYNC.COLLECTIVE R15, `(.L_x_3971) ;  /* 0x000000000f0c7348 */ /* 0x001fea0003c00000 */
[----:B------:R-:W-:Y:S02]  /*1bb00*/  ELECT P6, UR62, PT ;  /* 0x00000000003e782f */ /* 0x000fe400038c0000 */
[----:B------:R-:W-:Y:S01]  /*1bb10*/  MOV R14, UR62 ;  /* 0x0000003e000e7c02 */ /* 0x000fe20008000f00 */
[----:B0-----:R-:W-:Y:S10]  /*1bb20*/  ENDCOLLECTIVE ;  /* 0x000000000000791b */ /* 0x001ff40003800000 */
.L_x_3971:
[----:B------:R-:W-:Y:S05]  /*1bb30*/  BSYNC B1 ;  /* 0x0000000000017941 */ /* 0x000fea0003800000 */
.L_x_3970:
[----:B------:R-:W-:Y:S05]  /*1bb40*/  BRA `(.L_x_3780) ;  /* 0xffffff7c00a87947 */ /* 0x000fea000383ffff */
.L_x_3783:
[----:B0-----:R0:W1:Y:S02]  /*1bb50*/  SYNCS.PHASECHK.TRANS64.TRYWAIT P0, [R18+URZ+0x28c20], R4 ;  /* 0x028c2004120075a7 */ /* 0x001064000800017f */
[----:B-1----:R-:W-:Y:S05]  /*1bb60*/  @!P0 NANOSLEEP.SYNCS 0x989680 ;  /* 0x009896800000895d */ /* 0x002fea0003900000 */
[----:B------:R-:W1:Y:S02]  /*1bb70*/  @!P0 SYNCS.PHASECHK.TRANS64 P0, [R18+URZ+0x28c20], R4 ;  /* 0x028c2004120085a7 */ /* 0x000e64000800007f */
[----:B-1----:R-:W-:Y:S05]  /*1bb80*/  @!P0 BRA `(.L_x_3783) ;  /* 0xfffffffc00f08947 */ /* 0x002fea000383ffff */
[----:B------:R-:W-:Y:S05]  /*1bb90*/  BRA `(.L_x_3972) ;  /* 0xffffff7c00b87947 */ /* 0x000fea000383ffff */
.L_x_3787:
[----:B-1----:R1:W2:Y:S02]  /*1bba0*/  SYNCS.PHASECHK.TRANS64.TRYWAIT P0, [R5+URZ+0x28ca0], R9 ;  /* 0x028ca009050075a7 */ /* 0x0022a4000800017f */
[----:B--2---:R-:W-:Y:S05]  /*1bbb0*/  @!P0 NANOSLEEP.SYNCS 0x989680 ;  /* 0x009896800000895d */ /* 0x004fea0003900000 */
[----:B------:R-:W2:Y:S02]  /*1bbc0*/  @!P0 SYNCS.PHASECHK.TRANS64 P0, [R5+URZ+0x28ca0], R9 ;  /* 0x028ca009050085a7 */ /* 0x000ea4000800007f */
[----:B--2---:R-:W-:Y:S05]  /*1bbd0*/  @!P0 BRA `(.L_x_3787) ;  /* 0xfffffffc00f08947 */ /* 0x004fea000383ffff */
[----:B------:R-:W-:Y:S05]  /*1bbe0*/  BRA `(.L_x_3973) ;  /* 0xffffff7c00d87947 */ /* 0x000fea000383ffff */
.L_x_3792:
[----:B0-----:R0:W2:Y:S02]  /*1bbf0*/  SYNCS.PHASECHK.TRANS64.TRYWAIT P0, [R5+URZ+0x28cc0], R9 ;  /* 0x028cc009050075a7 */ /* 0x0010a4000800017f */
[----:B--2---:R-:W-:Y:S05]  /*1bc00*/  @!P0 NANOSLEEP.SYNCS 0x989680 ;  /* 0x009896800000895d */ /* 0x004fea0003900000 */
[----:B------:R-:W2:Y:S02]  /*1bc10*/  @!P0 SYNCS.PHASECHK.TRANS64 P0, [R5+URZ+0x28cc0], R9 ;  /* 0x028cc009050085a7 */ /* 0x000ea4000800007f */
[----:B--2---:R-:W-:Y:S05]  /*1bc20*/  @!P0 BRA `(.L_x_3792) ;  /* 0xfffffffc00f08947 */ /* 0x004fea000383ffff */
[----:B------:R-:W-:Y:S05]  /*1bc30*/  BRA `(.L_x_3974) ;  /* 0xffffff8000587947 */ /* 0x000fea000383ffff */
.L_x_3806:
[----:B0-----:R0:W1:Y:S02]  /*1bc40*/  SYNCS.PHASECHK.TRANS64.TRYWAIT P2, [R5+URZ+0x28ca0], R6 ;  /* 0x028ca006050075a7 */ /* 0x001064000804017f */
[----:B-1----:R-:W-:Y:S05]  /*1bc50*/  @!P2 NANOSLEEP.SYNCS 0x989680 ;  /* 0x009896800000a95d */ /* 0x002fea0003900000 */
[----:B------:R-:W1:Y:S02]  /*1bc60*/  @!P2 SYNCS.PHASECHK.TRANS64 P2, [R5+URZ+0x28ca0], R6 ;  /* 0x028ca0060500a5a7 */ /* 0x000e64000804007f */
[----:B-1----:R-:W-:Y:S05]  /*1bc70*/  @!P2 BRA `(.L_x_3806) ;  /* 0xfffffffc00f0a947 */ /* 0x002fea000383ffff */
[----:B------:R-:W-:Y:S05]  /*1bc80*/  BRA `(.L_x_3975) ;  /* 0xffffff8800d87947 */ /* 0x000fea000383ffff */
.L_x_3811:
[----:B-1----:R1:W2:Y:S02]  /*1bc90*/  SYNCS.PHASECHK.TRANS64.TRYWAIT P2, [R5+URZ+0x28cc0], R6 ;  /* 0x028cc006050075a7 */ /* 0x0022a4000804017f */
[----:B--2---:R-:W-:Y:S05]  /*1bca0*/  @!P2 NANOSLEEP.SYNCS 0x989680 ;  /* 0x009896800000a95d */ /* 0x004fea0003900000 */
[----:B------:R-:W2:Y:S02]  /*1bcb0*/  @!P2 SYNCS.PHASECHK.TRANS64 P2, [R5+URZ+0x28cc0], R6 ;  /* 0x028cc0060500a5a7 */ /* 0x000ea4000804007f */
[----:B--2---:R-:W-:Y:S05]  /*1bcc0*/  @!P2 BRA `(.L_x_3811) ;  /* 0xfffffffc00f0a947 */ /* 0x004fea000383ffff */
[----:B------:R-:W-:Y:S05]  /*1bcd0*/  BRA `(.L_x_3976) ;  /* 0xffffff8c00547947 */ /* 0x000fea000383ffff */
.L_x_3833:
        /* <DEDUP_REMOVED lines=11> */
.L_x_3978:
[----:B------:R-:W-:Y:S05]  /*1bd90*/  BSYNC B0 ;  /* 0x0000000000007941 */ /* 0x000fea0003800000 */
.L_x_3977:
[----:B------:R-:W-:Y:S05]  /*1bda0*/  BRA `(.L_x_3979) ;  /* 0xffffff9c00c47947 */ /* 0x000fea000383ffff */
.L_x_3835:
[----:B------:R-:W-:Y:S01]  /*1bdb0*/  BSSY B0, `(.L_x_3980) ;  /* 0x0000006000007945 */ /* 0x000fe20003800000 */
[----:B------:R-:W-:-:S07]  /*1bdc0*/  IMAD.MOV.U32 R15, RZ, RZ, -0x1 ;  /* 0xffffffffff0f7424 */ /* 0x000fce00078e00ff */
[----:B0-----:R-:W-:Y:S05]  /*1bdd0*/  WARPSYNC.COLLECTIVE R15, `(.L_x_3981) ;  /* 0x000000000f0c7348 */ /* 0x001fea0003c00000 */
[----:B------:R-:W-:Y:S02]  /*1bde0*/  ELECT P6, UR62, PT ;  /* 0x00000000003e782f */ /* 0x000fe400038c0000 */
[----:B------:R-:W-:Y:S01]  /*1bdf0*/  MOV R14, UR62 ;  /* 0x0000003e000e7c02 */ /* 0x000fe20008000f00 */
[----:B0-----:R-:W-:Y:S10]  /*1be00*/  ENDCOLLECTIVE ;  /* 0x000000000000791b */ /* 0x001ff40003800000 */
.L_x_3981:
[----:B------:R-:W-:Y:S05]  /*1be10*/  BSYNC B0 ;  /* 0x0000000000007941 */ /* 0x000fea0003800000 */
.L_x_3980:
[----:B------:R-:W-:Y:S05]  /*1be20*/  BRA `(.L_x_3982) ;  /* 0xffffff9c00d07947 */ /* 0x000fea000383ffff */
.L_x_3837:
[----:B0-----:R0:W1:Y:S02]  /*1be30*/  SYNCS.PHASECHK.TRANS64.TRYWAIT P0, [R0+URZ+0x28c40], R2 ;  /* 0x028c4002000075a7 */ /* 0x001064000800017f */
[----:B-1----:R-:W-:Y:S05]  /*1be40*/  @!P0 NANOSLEEP.SYNCS 0x989680 ;  /* 0x009896800000895d */ /* 0x002fea0003900000 */
[----:B------:R-:W1:Y:S02]  /*1be50*/  @!P0 SYNCS.PHASECHK.TRANS64 P0, [R0+URZ+0x28c40], R2 ;  /* 0x028c4002000085a7 */ /* 0x000e64000800007f */
[----:B-1----:R-:W-:Y:S05]  /*1be60*/  @!P0 BRA `(.L_x_3837) ;  /* 0xfffffffc00f08947 */ /* 0x002fea000383ffff */
[----:B------:R-:W-:Y:S05]  /*1be70*/  BRA `(.L_x_3983) ;  /* 0xffffffa000307947 */ /* 0x000fea000383ffff */
.L_x_3841:
        /* <DEDUP_REMOVED lines=15> */
.L_x_3984:
[----:B------:R-:W-:Y:S02]  /*1bf70*/  IMAD.MOV.U32 R13, RZ, RZ, R4 ;  /* 0x000000ffff0d7224 */ /* 0x000fe400078e0004 */
[----:B------:R-:W-:-:S07]  /*1bf80*/  IMAD.MOV.U32 R6, RZ, RZ, R14 ;  /* 0x000000ffff067224 */ /* 0x000fce00078e000e */
[----:B------:R-:W-:Y:S05]  /*1bf90*/  WARPSYNC.COLLECTIVE R15, `(.L_x_3985) ;  /* 0x000000000f087348 */ /* 0x000fea0003c00000 */
[----:B------:R0:W1:Y:S02]  /*1bfa0*/  SHFL.IDX P6, R14, R13, R12, R11 ;  /* 0x0000000c0d0e7389 */ /* 0x00006400000c000b */
[----:B01----:R-:W-:Y:S01]  /*1bfb0*/  ENDCOLLECTIVE ;  /* 0x000000000000791b */ /* 0x003fe20003800000 */
.L_x_3985:
[----:B------:R-:W-:Y:S02]  /*1bfc0*/  IMAD.MOV.U32 R13, RZ, RZ, R3 ;  /* 0x000000ffff0d7224 */ /* 0x000fe400078e0003 */
[----:B------:R-:W-:Y:S02]  /*1bfd0*/  IMAD.MOV.U32 R12, RZ, RZ, 0x1 ;  /* 0x00000001ff0c7424 */ /* 0x000fe400078e00ff */
[----:B------:R-:W-:-:S07]  /*1bfe0*/  IMAD.MOV.U32 R7, RZ, RZ, R14 ;  /* 0x000000ffff077224 */ /* 0x000fce00078e000e */
[----:B------:R-:W-:Y:S05]  /*1bff0*/  WARPSYNC.COLLECTIVE R15, `(.L_x_3986) ;  /* 0x000000000f087348 */ /* 0x000fea0003c00000 */
[----:B------:R0:W1:Y:S02]  /*1c000*/  SHFL.IDX P6, R14, R13, R12, R11 ;  /* 0x0000000c0d0e7389 */ /* 0x00006400000c000b */
[----:B01----:R-:W-:Y:S01]  /*1c010*/  ENDCOLLECTIVE ;  /* 0x000000000000791b */ /* 0x003fe20003800000 */
.L_x_3986:
        /* <DEDUP_REMOVED lines=15> */
.L_x_3987:
[----:B------:R-:W-:Y:S02]  /*1c110*/  IMAD.MOV.U32 R13, RZ, RZ, R3 ;  /* 0x000000ffff0d7224 */ /* 0x000fe400078e0003 */
[----:B------:R-:W-:Y:S02]  /*1c120*/  IMAD.MOV.U32 R12, RZ, RZ, 0x2 ;  /* 0x00000002ff0c7424 */ /* 0x000fe400078e00ff */
[----:B------:R-:W-:-:S07]  /*1c130*/  IMAD.MOV.U32 R5, RZ, RZ, R14 ;  /* 0x000000ffff057224 */ /* 0x000fce00078e000e */
[----:B------:R-:W-:Y:S05]  /*1c140*/  WARPSYNC.COLLECTIVE R15, `(.L_x_3988) ;  /* 0x000000000f087348 */ /* 0x000fea0003c00000 */
[----:B------:R0:W1:Y:S02]  /*1c150*/  SHFL.IDX P6, R14, R13, R12, R11 ;  /* 0x0000000c0d0e7389 */ /* 0x00006400000c000b */
[----:B01----:R-:W-:Y:S01]  /*1c160*/  ENDCOLLECTIVE ;  /* 0x000000000000791b */ /* 0x003fe20003800000 */
.L_x_3988:
        /* <DEDUP_REMOVED lines=15> */
.L_x_3989:
[----:B------:R-:W-:Y:S02]  /*1c260*/  IMAD.MOV.U32 R13, RZ, RZ, R3 ;  /* 0x000000ffff0d7224 */ /* 0x000fe400078e0003 */
[----:B------:R-:W-:Y:S02]  /*1c270*/  IMAD.MOV.U32 R12, RZ, RZ, 0x3 ;  /* 0x00000003ff0c7424 */ /* 0x000fe400078e00ff */
[----:B------:R-:W-:-:S07]  /*1c280*/  IMAD.MOV.U32 R5, RZ, RZ, R14 ;  /* 0x000000ffff057224 */ /* 0x000fce00078e000e */
[----:B------:R-:W-:Y:S05]  /*1c290*/  WARPSYNC.COLLECTIVE R15, `(.L_x_3990) ;  /* 0x000000000f087348 */ /* 0x000fea0003c00000 */
[----:B------:R0:W1:Y:S02]  /*1c2a0*/  SHFL.IDX P6, R14, R13, R12, R11 ;  /* 0x0000000c0d0e7389 */ /* 0x00006400000c000b */
[----:B01----:R-:W-:Y:S01]  /*1c2b0*/  ENDCOLLECTIVE ;  /* 0x000000000000791b */ /* 0x003fe20003800000 */
.L_x_3990:
        /* <DEDUP_REMOVED lines=13> */
.L_x_3991:
[----:B------:R-:W-:Y:S01]  /*1c390*/  IMAD.MOV.U32 R3, RZ, RZ, R14 ;  /* 0x000000ffff037224 */ /* 0x000fe200078e000e */
[----:B------:R-:W-:Y:S06]  /*1c3a0*/  BRA `(.L_x_3992) ;  /* 0xffffffa400787947 */ /* 0x000fec000383ffff */
.L_x_3844:
[----:B0-----:R0:W1:Y:S02]  /*1c3b0*/  SYNCS.PHASECHK.TRANS64.TRYWAIT P0, [R18+URZ+0x28c20], R0 ;  /* 0x028c2000120075a7 */ /* 0x001064000800017f */
[----:B-1----:R-:W-:Y:S05]  /*1c3c0*/  @!P0 NANOSLEEP.SYNCS 0x989680 ;  /* 0x009896800000895d */ /* 0x002fea0003900000 */
[----:B------:R-:W1:Y:S02]  /*1c3d0*/  @!P0 SYNCS.PHASECHK.TRANS64 P0, [R18+URZ+0x28c20], R0 ;  /* 0x028c2000120085a7 */ /* 0x000e64000800007f */
[----:B-1----:R-:W-:Y:S05]  /*1c3e0*/  @!P0 BRA `(.L_x_3844) ;  /* 0xfffffffc00f08947 */ /* 0x002fea000383ffff */
[----:B------:R-:W-:Y:S05]  /*1c3f0*/  BRA `(.L_x_3993) ;  /* 0xffffffa400d47947 */ /* 0x000fea000383ffff */
.L_x_3848:
[----:B0-----:R0:W1:Y:S02]  /*1c400*/  SYNCS.PHASECHK.TRANS64.TRYWAIT P0, [R0+URZ+0x28c60], R2 ;  /* 0x028c6002000075a7 */ /* 0x001064000800017f */
[----:B-1----:R-:W-:Y:S05]  /*1c410*/  @!P0 NANOSLEEP.SYNCS 0x989680 ;  /* 0x009896800000895d */ /* 0x002fea0003900000 */
[----:B------:R-:W1:Y:S02]  /*1c420*/  @!P0 SYNCS.PHASECHK.TRANS64 P0, [R0+URZ+0x28c60], R2 ;  /* 0x028c6002000085a7 */ /* 0x000e64000800007f */
[----:B-1----:R-:W-:Y:S05]  /*1c430*/  @!P0 BRA `(.L_x_3848) ;  /* 0xfffffffc00f08947 */ /* 0x002fea000383ffff */
[----:B------:R-:W-:Y:S05]  /*1c440*/  BRA `(.L_x_3994) ;  /* 0xffffffa400f87947 */ /* 0x000fea000383ffff */
.L_x_3867:
[----:B-1----:R1:W2:Y:S02]  /*1c450*/  SYNCS.PHASECHK.TRANS64.TRYWAIT P0, [R2+URZ+0x28c40], R6 ;  /* 0x028c4006020075a7 */ /* 0x0022a4000800017f */
[----:B--2---:R-:W-:Y:S05]  /*1c460*/  @!P0 NANOSLEEP.SYNCS 0x989680 ;  /* 0x009896800000895d */ /* 0x004fea0003900000 */
[----:B------:R-:W2:Y:S02]  /*1c470*/  @!P0 SYNCS.PHASECHK.TRANS64 P0, [R2+URZ+0x28c40], R6 ;  /* 0x028c4006020085a7 */ /* 0x000ea4000800007f */
[----:B--2---:R-:W-:Y:S05]  /*1c480*/  @!P0 BRA `(.L_x_3867) ;  /* 0xfffffffc00f08947 */ /* 0x004fea000383ffff */
[----:B------:R-:W-:Y:S05]  /*1c490*/  BRA `(.L_x_3995) ;  /* 0xffffffb400087947 */ /* 0x000fea000383ffff */
.L_x_3872:
[----:B0-----:R0:W2:Y:S02]  /*1c4a0*/  SYNCS.PHASECHK.TRANS64.TRYWAIT P0, [R2+URZ+0x28c60], R6 ;  /* 0x028c6006020075a7 */ /* 0x0010a4000800017f */
[----:B--2---:R-:W-:Y:S05]  /*1c4b0*/  @!P0 NANOSLEEP.SYNCS 0x989680 ;  /* 0x009896800000895d */ /* 0x004fea0003900000 */
[----:B------:R-:W2:Y:S02]  /*1c4c0*/  @!P0 SYNCS.PHASECHK.TRANS64 P0, [R2+URZ+0x28c60], R6 ;  /* 0x028c6006020085a7 */ /* 0x000ea4000800007f */
[----:B--2---:R-:W-:Y:S05]  /*1c4d0*/  @!P0 BRA `(.L_x_3872) ;  /* 0xfffffffc00f08947 */ /* 0x004fea000383ffff */
[----:B------:R-:W-:Y:S05]  /*1c4e0*/  BRA `(.L_x_3996) ;  /* 0xffffffb400847947 */ /* 0x000fea000383ffff */
.L_x_3887:
[----:B-1----:R1:W2:Y:S02]  /*1c4f0*/  SYNCS.PHASECHK.TRANS64.TRYWAIT P0, [R2+URZ+0x28c40], R3 ;  /* 0x028c4003020075a7 */ /* 0x0022a4000800017f */
[----:B--2---:R-:W-:Y:S05]  /*1c500*/  @!P0 NANOSLEEP.SYNCS 0x989680 ;  /* 0x009896800000895d */ /* 0x004fea0003900000 */
[----:B------:R-:W2:Y:S02]  /*1c510*/  @!P0 SYNCS.PHASECHK.TRANS64 P0, [R2+URZ+0x28c40], R3 ;  /* 0x028c4003020085a7 */ /* 0x000ea4000800007f */
[----:B--2---:R-:W-:Y:S05]  /*1c520*/  @!P0 BRA `(.L_x_3887) ;  /* 0xfffffffc00f08947 */ /* 0x004fea000383ffff */
[----:B------:R-:W-:Y:S05]  /*1c530*/  BRA `(.L_x_3997) ;  /* 0xffffffc000607947 */ /* 0x000fea000383ffff */
.L_x_3892:
[----:B--2---:R2:W3:Y:S02]  /*1c540*/  SYNCS.PHASECHK.TRANS64.TRYWAIT P0, [R2+URZ+0x28c60], R3 ;  /* 0x028c6003020075a7 */ /* 0x0044e4000800017f */
[----:B---3--:R-:W-:Y:S05]  /*1c550*/  @!P0 NANOSLEEP.SYNCS 0x989680 ;  /* 0x009896800000895d */ /* 0x008fea0003900000 */
[----:B------:R-:W3:Y:S02]  /*1c560*/  @!P0 SYNCS.PHASECHK.TRANS64 P0, [R2+URZ+0x28c60], R3 ;  /* 0x028c6003020085a7 */ /* 0x000ee4000800007f */
[----:B---3--:R-:W-:Y:S05]  /*1c570*/  @!P0 BRA `(.L_x_3892) ;  /* 0xfffffffc00f08947 */ /* 0x008fea000383ffff */
[----:B------:R-:W-:Y:S05]  /*1c580*/  BRA `(.L_x_3998) ;  /* 0xffffffc000dc7947 */ /* 0x000fea000383ffff */
.L_x_3907:
[----:B-1----:R1:W2:Y:S02]  /*1c590*/  SYNCS.PHASECHK.TRANS64.TRYWAIT P0, [R3+URZ+0x28c40], R2 ;  /* 0x028c4002030075a7 */ /* 0x0022a4000800017f */
[----:B--2---:R-:W-:Y:S05]  /*1c5a0*/  @!P0 NANOSLEEP.SYNCS 0x989680 ;  /* 0x009896800000895d */ /* 0x004fea0003900000 */
[----:B------:R-:W2:Y:S02]  /*1c5b0*/  @!P0 SYNCS.PHASECHK.TRANS64 P0, [R3+URZ+0x28c40], R2 ;  /* 0x028c4002030085a7 */ /* 0x000ea4000800007f */
[----:B--2---:R-:W-:Y:S05]  /*1c5c0*/  @!P0 BRA `(.L_x_3907) ;  /* 0xfffffffc00f08947 */ /* 0x004fea000383ffff */
[----:B------:R-:W-:Y:S05]  /*1c5d0*/  BRA `(.L_x_3999) ;  /* 0xffffffcc009c7947 */ /* 0x000fea000383ffff */
.L_x_3912:
[----:B--2---:R2:W3:Y:S02]  /*1c5e0*/  SYNCS.PHASECHK.TRANS64.TRYWAIT P0, [R3+URZ+0x28c60], R2 ;  /* 0x028c6002030075a7 */ /* 0x0044e4000800017f */
[----:B---3--:R-:W-:Y:S05]  /*1c5f0*/  @!P0 NANOSLEEP.SYNCS 0x989680 ;  /* 0x009896800000895d */ /* 0x008fea0003900000 */
[----:B------:R-:W3:Y:S02]  /*1c600*/  @!P0 SYNCS.PHASECHK.TRANS64 P0, [R3+URZ+0x28c60], R2 ;  /* 0x028c6002030085a7 */ /* 0x000ee4000800007f */
[----:B---3--:R-:W-:Y:S05]  /*1c610*/  @!P0 BRA `(.L_x_3912) ;  /* 0xfffffffc00f08947 */ /* 0x008fea000383ffff */
[----:B------:R-:W-:Y:S05]  /*1c620*/  BRA `(.L_x_4000) ;  /* 0xffffffd000187947 */ /* 0x000fea000383ffff */
.L_x_3928:
[----:B------:R-:W2:Y:S01]  /*1c630*/  LDL R3, [R1] ;  /* 0x0000000001037983 */ /* 0x000ea20000100800 */
[----:B------:R-:W-:Y:S01]  /*1c640*/  BSSY B0, `(.L_x_4001) ;  /* 0x0000008000007945 */ /* 0x000fe20003800000 */
[----:B0-----:R-:W-:Y:S02]  /*1c650*/  IMAD.MOV.U32 R12, RZ, RZ, RZ ;  /* 0x000000ffff0c7224 */ /* 0x001fe400078e00ff */
[----:B------:R-:W-:Y:S02]  /*1c660*/  IMAD.MOV.U32 R11, RZ, RZ, 0x1f ;  /* 0x0000001fff0b7424 */ /* 0x000fe400078e00ff */
[----:B------:R-:W-:Y:S02]  /*1c670*/  IMAD.MOV.U32 R15, RZ, RZ, -0x1 ;  /* 0xffffffffff0f7424 */ /* 0x000fe400078e00ff */
[----:B--2---:R-:W-:-:S07]  /*1c680*/  IMAD.MOV.U32 R13, RZ, RZ, R3 ;  /* 0x000000ffff0d7224 */ /* 0x004fce00078e0003 */
[----:B------:R-:W-:Y:S05]  /*1c690*/  WARPSYNC.COLLECTIVE R15, `(.L_x_4002) ;  /* 0x000000000f087348 */ /* 0x000fea0003c00000 */
[----:B------:R0:W1:Y:S02]  /*1c6a0*/  SHFL.IDX P6, R14, R13, R12, R11 ;  /* 0x0000000c0d0e7389 */ /* 0x00006400000c000b */
[----:B01----:R-:W-:Y:S01]  /*1c6b0*/  ENDCOLLECTIVE ;  /* 0x000000000000791b */ /* 0x003fe20003800000 */
.L_x_4002:
[----:B------:R-:W-:Y:S05]  /*1c6c0*/  BSYNC B0 ;  /* 0x0000000000007941 */ /* 0x000fea0003800000 */
.L_x_4001:
        /* <DEDUP_REMOVED lines=9> */
.L_x_4003:
        /* <DEDUP_REMOVED lines=12> */
[C---:B------:R-:W-:Y:S01]  /*1c820*/  ISETP.GE.U32.AND P2, PT, R16.reuse, 0x2, PT ;  /* 0x000000021000780c */ /* 0x040fe20003f46070 */
[----:B------:R-:W-:Y:S01]  /*1c830*/  IMAD.MOV.U32 R8, RZ, RZ, RZ ;  /* 0x000000ffff087224 */ /* 0x000fe200078e00ff */
[C---:B------:R-:W-:Y:S02]  /*1c840*/  ISETP.GE.U32.AND P3, PT, R16.reuse, 0x4, PT ;  /* 0x000000041000780c */ /* 0x040fe40003f66070 */
[C---:B------:R-:W-:Y:S02]  /*1c850*/  ISETP.GE.U32.AND P4, PT, R16.reuse, 0x8, PT ;  /* 0x000000081000780c */ /* 0x040fe40003f86070 */
[----:B------:R-:W-:Y:S01]  /*1c860*/  ISETP.GE.U32.AND P5, PT, R16, 0x10, PT ;  /* 0x000000101000780c */ /* 0x000fe20003fa6070 */
[----:B--2---:R-:W-:Y:S02]  /*1c870*/  @!P1 IMAD.MOV.U32 R5, RZ, RZ, R6 ;  /* 0x000000ffff059224 */ /* 0x004fe400078e0006 */
[----:B------:R-:W-:-:S02]  /*1c880*/  IMAD.MOV.U32 R6, RZ, RZ, RZ ;  /* 0x000000ffff067224 */ /* 0x000fc400078e00ff */
[----:B---3--:R-:W-:Y:S01]  /*1c890*/  @!P1 IMAD.MOV.U32 R6, RZ, RZ, R2 ;  /* 0x000000ffff069224 */ /* 0x008fe200078e0002 */
[----:B------:R-:W-:-:S03]  /*1c8a0*/  ISETP.NE.AND P1, PT, R16, RZ, PT ;  /* 0x000000ff1000720c */ /* 0x000fc60003f25270 */
[----:B------:R-:W-:-:S04]  /*1c8b0*/  IMAD R2, R6, R5, RZ ;  /* 0x0000000506027224 */ /* 0x000fc800078e02ff */
[----:B------:R-:W-:-:S07]  /*1c8c0*/  IMAD.MOV.U32 R13, RZ, RZ, R2 ;  /* 0x000000ffff0d7224 */ /* 0x000fce00078e0002 */
[----:B------:R-:W-:Y:S05]  /*1c8d0*/  WARPSYNC.COLLECTIVE R15, `(.L_x_4004) ;  /* 0x000000000f087348 */ /* 0x000fea0003c00000 */
[----:B------:R0:W1:Y:S02]  /*1c8e0*/  SHFL.UP P6, R14, R13, R12, R11 ;  /* 0x0400000c0d0e7389 */ /* 0x00006400000c000b */
[----:B01----:R-:W-:Y:S01]  /*1c8f0*/  ENDCOLLECTIVE ;  /* 0x000000000000791b */ /* 0x003fe20003800000 */
.L_x_4004:
        /* <DEDUP_REMOVED lines=8> */
.L_x_4005:
        /* <DEDUP_REMOVED lines=8> */
.L_x_4006:
        /* <DEDUP_REMOVED lines=8> */
.L_x_4007:
        /* <DEDUP_REMOVED lines=8> */
.L_x_4008:
        /* <DEDUP_REMOVED lines=9> */
.L_x_4009:
[----:B------:R-:W-:Y:S01]  /*1cb90*/  IMAD.MOV.U32 R9, RZ, RZ, R14 ;  /* 0x000000ffff097224 */ /* 0x000fe200078e000e */
[----:B------:R-:W-:Y:S06]  /*1cba0*/  BRA `(.L_x_4010) ;  /* 0xffffffd800507947 */ /* 0x000fec000383ffff */
.L_x_3931:
        /* <DEDUP_REMOVED lines=8> */
.L_x_4012:
[----:B------:R-:W-:Y:S05]  /*1cc30*/  BSYNC B0 ;  /* 0x0000000000007941 */ /* 0x000fea0003800000 */
.L_x_4011:
        /* <DEDUP_REMOVED lines=10> */
.L_x_4013:
        /* <DEDUP_REMOVED lines=8> */
.L_x_4014:
        /* <DEDUP_REMOVED lines=8> */
.L_x_4015:
        /* <DEDUP_REMOVED lines=8> */
.L_x_4016:
        /* <DEDUP_REMOVED lines=9> */
.L_x_4017:
[----:B------:R-:W-:Y:S01]  /*1cef0*/  IMAD.MOV.U32 R9, RZ, RZ, R14 ;  /* 0x000000ffff097224 */ /* 0x000fe200078e000e */
[----:B------:R-:W-:Y:S06]  /*1cf00*/  BRA `(.L_x_4018) ;  /* 0xffffffd800287947 */ /* 0x000fec000383ffff */
.L_x_3933:
[----:B------:R-:W-:Y:S01]  /*1cf10*/  BSSY B0, `(.L_x_4019) ;  /* 0x0000006000007945 */ /* 0x000fe20003800000 */
[----:B------:R-:W-:Y:S01]  /*1cf20*/  PLOP3.LUT P6, PT, P6, PT, PT, 0x8, 0x0 ;  /* 0x000000000000781c */ /* 0x000fe200037ce170 */
[----:B------:R-:W-:-:S12]  /*1cf30*/  IMAD.MOV.U32 R15, RZ, RZ, -0x1 ;  /* 0xffffffffff0f7424 */ /* 0x000fd800078e00ff */
[----:B------:R-:W-:Y:S05]  /*1cf40*/  WARPSYNC.COLLECTIVE R15, `(.L_x_4020) ;  /* 0x000000000f087348 */ /* 0x000fea0003c00000 */
[----:B------:R-:W-:Y:S01]  /*1cf50*/  VOTE.ANY R14, PT, P6 ;  /* 0x00000000000e7806 */ /* 0x000fe200030e0100 */
[----:B------:R-:W-:Y:S06]  /*1cf60*/  ENDCOLLECTIVE ;  /* 0x000000000000791b */ /* 0x000fec0003800000 */
.L_x_4020:
[----:B------:R-:W-:Y:S05]  /*1cf70*/  BSYNC B0 ;  /* 0x0000000000007941 */ /* 0x000fea0003800000 */
.L_x_4019:
        /* <DEDUP_REMOVED lines=9> */
.L_x_4021:
[----:B------:R-:W-:Y:S02]  /*1d010*/  IMAD.MOV.U32 R13, RZ, RZ, R6 ;  /* 0x000000ffff0d7224 */ /* 0x000fe400078e0006 */
[----:B------:R-:W-:-:S07]  /*1d020*/  IMAD.MOV.U32 R5, RZ, RZ, R14 ;  /* 0x000000ffff057224 */ /* 0x000fce00078e000e */
[----:B------:R-:W-:Y:S05]  /*1d030*/  WARPSYNC.COLLECTIVE R15, `(.L_x_4022) ;  /* 0x000000000f087348 */ /* 0x000fea0003c00000 */
[----:B------:R0:W1:Y:S02]  /*1d040*/  SHFL.IDX P6, R14, R13, R12, R11 ;  /* 0x0000000c0d0e7389 */ /* 0x00006400000c000b */
[----:B01----:R-:W-:Y:S01]  /*1d050*/  ENDCOLLECTIVE ;  /* 0x000000000000791b */ /* 0x003fe20003800000 */
.L_x_4022:
[----:B------:R-:W-:Y:S01]  /*1d060*/  IMAD.MOV.U32 R6, RZ, RZ, R14 ;  /* 0x000000ffff067224 */ /* 0x000fe200078e000e */
[----:B------:R-:W-:Y:S06]  /*1d070*/  BRA `(.L_x_4023) ;  /* 0xffffffd800087947 */ /* 0x000fec000383ffff */
.L_x_3935:
[----:B------:R-:W-:Y:S01]  /*1d080*/  BSSY B0, `(.L_x_4024) ;  /* 0x0000007000007945 */ /* 0x000fe20003800000 */
[----:B------:R-:W-:Y:S02]  /*1d090*/  IMAD.MOV.U32 R13, RZ, RZ, R7 ;  /* 0x000000ffff0d7224 */ /* 0x000fe400078e0007 */
[----:B------:R-:W-:Y:S02]  /*1d0a0*/  IMAD.MOV.U32 R11, RZ, RZ, 0x1f ;  /* 0x0000001fff0b7424 */ /* 0x000fe400078e00ff */
[----:B------:R-:W-:-:S07]  /*1d0b0*/  IMAD.MOV.U32 R15, RZ, RZ, -0x1 ;  /* 0xffffffffff0f7424 */ /* 0x000fce00078e00ff */
[----:B012---:R-:W-:Y:S05]  /*1d0c0*/  WARPSYNC.COLLECTIVE R15, `(.L_x_4025) ;  /* 0x000000000f087348 */ /* 0x007fea0003c00000 */
[----:B------:R3:W4:Y:S02]  /*1d0d0*/  SHFL.IDX P6, R14, R13, R12, R11 ;  /* 0x0000000c0d0e7389 */ /* 0x00072400000c000b */
[----:B01234-:R-:W-:Y:S01]  /*1d0e0*/  ENDCOLLECTIVE ;  /* 0x000000000000791b */ /* 0x01ffe20003800000 */
.L_x_4025:
[----:B------:R-:W-:Y:S05]  /*1d0f0*/  BSYNC B0 ;  /* 0x0000000000007941 */ /* 0x000fea0003800000 */
.L_x_4024:
[----:B------:R-:W-:Y:S01]  /*1d100*/  IMAD.MOV.U32 R7, RZ, RZ, R14 ;  /* 0x000000ffff077224 */ /* 0x000fe200078e000e */
[----:B------:R-:W-:Y:S06]  /*1d110*/  BRA `(.L_x_4026) ;  /* 0xffffffd400f87947 */ /* 0x000fec000383ffff */
.L_x_3939:
[----:B0-----:R0:W1:Y:S02]  /*1d120*/  SYNCS.PHASECHK.TRANS64.TRYWAIT P0, [R0+URZ+0x28c20], R3 ;  /* 0x028c2003000075a7 */ /* 0x001064000800017f */
[----:B-1----:R-:W-:Y:S05]  /*1d130*/  @!P0 NANOSLEEP.SYNCS 0x989680 ;  /* 0x009896800000895d */ /* 0x002fea0003900000 */
[----:B------:R-:W1:Y:S02]  /*1d140*/  @!P0 SYNCS.PHASECHK.TRANS64 P0, [R0+URZ+0x28c20], R3 ;  /* 0x028c2003000085a7 */ /* 0x000e64000800007f */
[----:B-1----:R-:W-:Y:S05]  /*1d150*/  @!P0 BRA `(.L_x_3939) ;  /* 0xfffffffc00f08947 */ /* 0x002fea000383ffff */
[----:B------:R-:W-:Y:S05]  /*1d160*/  BRA `(.L_x_4027) ;  /* 0xffffffdc00907947 */ /* 0x000fea000383ffff */
.L_x_3940:
[----:B------:R-:W1:Y:S01]  /*1d170*/  S2R R2, SR_TID.X ;  /* 0x0000000000027919 */ /* 0x000e620000002100 */
[----:B------:R-:W-:Y:S01]  /*1d180*/  BSSY B0, `(.L_x_4028) ;  /* 0x000000a000007945 */ /* 0x000fe20003800000 */
[----:B---3--:R-:W-:Y:S02]  /*1d190*/  IMAD.MOV.U32 R12, RZ, RZ, RZ ;  /* 0x000000ffff0c7224 */ /* 0x008fe400078e00ff */
        /* <DEDUP_REMOVED lines=8> */
.L_x_4029:
[----:B------:R-:W-:Y:S05]  /*1d220*/  BSYNC B0 ;  /* 0x0000000000007941 */ /* 0x000fea0003800000 */
.L_x_4028:
[----:B------:R-:W-:Y:S05]  /*1d230*/  BRA `(.L_x_4030) ;  /* 0xffffffdc00787947 */ /* 0x000fea000383ffff */
.L_x_3941:
[----:B------:R-:W-:Y:S01]  /*1d240*/  BSSY B0, `(.L_x_4031) ;  /* 0x0000006000007945 */ /* 0x000fe20003800000 */
[----:B------:R-:W-:-:S07]  /*1d250*/  IMAD.MOV.U32 R15, RZ, RZ, -0x1 ;  /* 0xffffffffff0f7424 */ /* 0x000fce00078e00ff */
[----:B01-3--:R-:W-:Y:S05]  /*1d260*/  WARPSYNC.COLLECTIVE R15, `(.L_x_4032) ;  /* 0x000000000f0c7348 */ /* 0x00bfea0003c00000 */
[----:B------:R-:W-:Y:S02]  /*1d270*/  ELECT P6, UR62, PT ;  /* 0x00000000003e782f */ /* 0x000fe400038c0000 */
[----:B------:R-:W-:Y:S01]  /*1d280*/  MOV R14, UR62 ;  /* 0x0000003e000e7c02 */ /* 0x000fe20008000f00 */
[----:B01-3--:R-:W-:Y:S10]  /*1d290*/  ENDCOLLECTIVE ;  /* 0x000000000000791b */ /* 0x00bff40003800000 */
.L_x_4032:
[----:B------:R-:W-:Y:S05]  /*1d2a0*/  BSYNC B0 ;  /* 0x0000000000007941 */ /* 0x000fea0003800000 */
.L_x_4031:
[----:B------:R-:W-:Y:S05]  /*1d2b0*/  BRA `(.L_x_4033) ;  /* 0xffffffdc006c7947 */ /* 0x000fea000383ffff */
.L_x_3943:
[----:B0-----:R0:W1:Y:S02]  /*1d2c0*/  SYNCS.PHASECHK.TRANS64.TRYWAIT P0, [R6+URZ], R5 ;  /* 0x00000005060075a7 */ /* 0x001064000800017f */
[----:B-1----:R-:W-:Y:S05]  /*1d2d0*/  @!P0 NANOSLEEP.SYNCS 0x989680 ;  /* 0x009896800000895d */ /* 0x002fea0003900000 */
[----:B------:R-:W1:Y:S02]  /*1d2e0*/  @!P0 SYNCS.PHASECHK.TRANS64 P0, [R6+URZ], R5 ;  /* 0x00000005060085a7 */ /* 0x000e64000800007f */
[----:B-1----:R-:W-:Y:S05]  /*1d2f0*/  @!P0 BRA `(.L_x_3943) ;  /* 0xfffffffc00f08947 */ /* 0x002fea000383ffff */
[----:B------:R-:W-:Y:S05]  /*1d300*/  BRA `(.L_x_4034) ;  /* 0xffffffdc00a47947 */ /* 0x000fea000383ffff */
.L_x_3944:
[----:B-1----:R1:W2:Y:S02]  /*1d310*/  SYNCS.PHASECHK.TRANS64.TRYWAIT P0, [R7+URZ], R2 ;  /* 0x00000002070075a7 */ /* 0x0022a4000800017f */
[----:B--2---:R-:W-:Y:S05]  /*1d320*/  @!P0 NANOSLEEP.SYNCS 0x989680 ;  /* 0x009896800000895d */ /* 0x004fea0003900000 */
[----:B------:R-:W2:Y:S02]  /*1d330*/  @!P0 SYNCS.PHASECHK.TRANS64 P0, [R7+URZ], R2 ;  /* 0x00000002070085a7 */ /* 0x000ea4000800007f */
[----:B--2---:R-:W-:Y:S05]  /*1d340*/  @!P0 BRA `(.L_x_3944) ;  /* 0xfffffffc00f08947 */ /* 0x004fea000383ffff */
[----:B------:R-:W-:Y:S05]  /*1d350*/  BRA `(.L_x_4035) ;  /* 0xffffffdc00987947 */ /* 0x000fea000383ffff */
.L_x_3946:
[----:B--2---:R2:W4:Y:S02]  /*1d360*/  SYNCS.PHASECHK.TRANS64.TRYWAIT P0, [R4+URZ], R5 ;  /* 0x00000005040075a7 */ /* 0x004524000800017f */
[----:B----4-:R-:W-:Y:S05]  /*1d370*/  @!P0 NANOSLEEP.SYNCS 0x989680 ;  /* 0x009896800000895d */ /* 0x010fea0003900000 */
[----:B------:R-:W4:Y:S02]  /*1d380*/  @!P0 SYNCS.PHASECHK.TRANS64 P0, [R4+URZ], R5 ;  /* 0x00000005040085a7 */ /* 0x000f24000800007f */
[----:B----4-:R-:W-:Y:S05]  /*1d390*/  @!P0 BRA `(.L_x_3946) ;  /* 0xfffffffc00f08947 */ /* 0x010fea000383ffff */
[----:B------:R-:W-:Y:S05]  /*1d3a0*/  BRA `(.L_x_4036) ;  /* 0xffffffdc009c7947 */ /* 0x000fea000383ffff */
.L_x_4037:
        /* <DEDUP_REMOVED lines=13> */
.L_x_15170:


//--------------------- .text._ZN7cutlass13device_kernelIN5flash11enable_sm90INS1_16FlashAttnFwdSm90INS1_25CollectiveMainloopFwdSm90ILi2EN4cute5tupleIJNS5_1CILi1EEES8_S8_EEENS6_IJNS7_ILi64EEESA_SA_EEELi512ENS_6half_tEfNS_4arch4Sm90ELb0ELb0ELb1ELb1ELb0ELb0ELb1ELb0ELb0ELb1ELb1ELb0EEENS1_21CollectiveEpilogueFwdINS6_IJSA_NS7_ILi512EEESA_EEES9_SC_SE_Li256ELb1ELb1ELb1ELb0EEENS1_36VarlenDynamicPersistentTileSchedulerILi64ELi64ELi256ELi128ELb1ELb1ELb1ELb0ELb1ELb1EEEEEEEEEvNT_6ParamsE --------------------------
	.section	.text._ZN7cutlass13device_kernelIN5flash11enable_sm90INS1_16FlashAttnFwdSm90INS1_25CollectiveMainloopFwdSm90ILi2EN4cute5tupleIJNS5_1CILi1EEES8_S8_EEENS6_IJNS7_ILi64EEESA_SA_EEELi512ENS_6half_tEfNS_4arch4Sm90ELb0ELb0ELb1ELb1ELb0ELb0ELb1ELb0ELb0ELb1ELb1ELb0EEENS1_21CollectiveEpilogueFwdINS6_IJSA_NS7_ILi512EEESA_EEES9_SC_SE_Li256ELb1ELb1ELb1ELb0EEENS1_36VarlenDynamicPersistentTileSchedulerILi64ELi64ELi256ELi128ELb1ELb1ELb1ELb0ELb1ELb1EEEEEEEEEvNT_6ParamsE,"ax",@progbits
	.align	128
.text._ZN7cutlass13device_kernelIN5flash11enable_sm90INS1_16FlashAttnFwdSm90INS1_25CollectiveMainloopFwdSm90ILi2EN4cute5tupleIJNS5_1CILi1EEES8_S8_EEENS6_IJNS7_ILi64EEESA_SA_EEELi512ENS_6half_tEfNS_4arch4Sm90ELb0ELb0ELb1ELb1ELb0ELb0ELb1ELb0ELb0ELb1ELb1ELb0EEENS1_21CollectiveEpilogueFwdINS6_IJSA_NS7_ILi512EEESA_EEES9_SC_SE_Li256ELb1ELb1ELb1ELb0EEENS1_36VarlenDynamicPersistentTileSchedulerILi64ELi64ELi256ELi128ELb1ELb1ELb1ELb0ELb1ELb1EEEEEEEEEvNT_6ParamsE:
        .type           _ZN7cutlass13device_kernelIN5flash11enable_sm90INS1_16FlashAttnFwdSm90INS1_25CollectiveMainloopFwdSm90ILi2EN4cute5tupleIJNS5_1CILi1EEES8_S8_EEENS6_IJNS7_ILi64EEESA_SA_EEELi512ENS_6half_tEfNS_4arch4Sm90ELb0ELb0ELb1ELb1ELb0ELb0ELb1ELb0ELb0ELb1ELb1ELb0EEENS1_21CollectiveEpilogueFwdINS6_IJSA_NS7_ILi512EEESA_EEES9_SC_SE_Li256ELb1ELb1ELb1ELb0EEENS1_36VarlenDynamicPersistentTileSchedulerILi64ELi64ELi256ELi128ELb1ELb1ELb1ELb0ELb1ELb1EEEEEEEEEvNT_6ParamsE,@function
        .size           _ZN7cutlass13device_kernelIN5flash11enable_sm90INS1_16FlashAttnFwdSm90INS1_25CollectiveMainloopFwdSm90ILi2EN4cute5tupleIJNS5_1CILi1EEES8_S8_EEENS6_IJNS7_ILi64EEESA_SA_EEELi512ENS_6half_tEfNS_4arch4Sm90ELb0ELb0ELb1ELb1ELb0ELb0ELb1ELb0ELb0ELb1ELb1ELb0EEENS1_21CollectiveEpilogueFwdINS6_IJSA_NS7_ILi512EEESA_EEES9_SC_SE_Li256ELb1ELb1ELb1ELb0EEENS1_36VarlenDynamicPersistentTileSchedulerILi64ELi64ELi256ELi128ELb1ELb1ELb1ELb0ELb1ELb1EEEEEEEEEvNT_6ParamsE,(.L_x_15171 - _ZN7cutlass13device_kernelIN5flash11enable_sm90INS1_16FlashAttnFwdSm90INS1_25CollectiveMainloopFwdSm90ILi2EN4cute5tupleIJNS5_1CILi1EEES8_S8_EEENS6_IJNS7_ILi64EEESA_SA_EEELi512ENS_6half_tEfNS_4arch4Sm90ELb0ELb0ELb1ELb1ELb0ELb0ELb1ELb0ELb0ELb1ELb1ELb0EEENS1_21CollectiveEpilogueFwdINS6_IJSA_NS7_ILi512EEESA_EEES9_SC_SE_Li256ELb1ELb1ELb1ELb0EEENS1_36VarlenDynamicPersistentTileSchedulerILi64ELi64ELi256ELi128ELb1ELb1ELb1ELb0ELb1ELb1EEEEEEEEEvNT_6ParamsE)
        .other          _ZN7cutlass13device_kernelIN5flash11enable_sm90INS1_16FlashAttnFwdSm90INS1_25CollectiveMainloopFwdSm90ILi2EN4cute5tupleIJNS5_1CILi1EEES8_S8_EEENS6_IJNS7_ILi64EEESA_SA_EEELi512ENS_6half_tEfNS_4arch4Sm90ELb0ELb0ELb1ELb1ELb0ELb0ELb1ELb0ELb0ELb1ELb1ELb0EEENS1_21CollectiveEpilogueFwdINS6_IJSA_NS7_ILi512EEESA_EEES9_SC_SE_Li256ELb1ELb1ELb1ELb0EEENS1_36VarlenDynamicPersistentTileSchedulerILi64ELi64ELi256ELi128ELb1ELb1ELb1ELb0ELb1ELb1EEEEEEEEEvNT_6ParamsE,@"STO_CUDA_ENTRY STV_DEFAULT"
_ZN7cutlass13device_kernelIN5flash11enable_sm90INS1_16FlashAttnFwdSm90INS1_25CollectiveMainloopFwdSm90ILi2EN4cute5tupleIJNS5_1CILi1EEES8_S8_EEENS6_IJNS7_ILi64EEESA_SA_EEELi512ENS_6half_tEfNS_4arch4Sm90ELb0ELb0ELb1ELb1ELb0ELb0ELb1ELb0ELb0ELb1ELb1ELb0EEENS1_21CollectiveEpilogueFwdINS6_IJSA_NS7_ILi512EEESA_EEES9_SC_SE_Li256ELb1ELb1ELb1ELb0EEENS1_36VarlenDynamicPersistentTileSchedulerILi64ELi64ELi256ELi128ELb1ELb1ELb1ELb0ELb1ELb1EEEEEEEEEvNT_6ParamsE:
        /* <DEDUP_REMOVED lines=17> */
.L_x_4039:
[----:B------:R-:W-:Y:S05]  /*0110*/  BSYNC B0 ;  /* 0x0000000000007941 */ /* 0x000fea0003800000 */
.L_x_4038:
[----:B------:R-:W-:Y:S01]  /*0120*/  SHF.R.U32.HI R3, RZ, 0x7, R6 ;  /* 0x00000007ff037819 */ /* 0x000fe20000011606 */
[----:B------:R-:W-:Y:S01]  /*0130*/  VOTEU.ANY UP0, P0 ;  /* 0x00000000003f7886 */ /* 0x000fe20000000100 */
[----:B------:R-:W0:Y:S01]  /*0140*/  SHFL.IDX PT, R2, R0, RZ, 0x1f ;  /* 0x00001fff00027589 */ /* 0x000e2200000e0000 */
[----:B------:R-:W-:Y:S01]  /*0150*/  UMOV UR4, 0x80 ;  /* 0x0000008000047882 */ /* 0x000fe20000000000 */
[----:B------:R-:W-:Y:S01]  /*0160*/  UMOV UR7, 0x100 ;  /* 0x0000010000077882 */ /* 0x000fe20000000000 */
[----:B------:R-:W-:Y:S01]  /*0170*/  VOTEU.ANY UP1, P0 ;  /* 0x00000000003f7886 */ /* 0x000fe20000020100 */
[----:B------:R-:W1:Y:S01]  /*0180*/  SHFL.IDX PT, R3, R3, RZ, 0x1f ;  /* 0x00001fff03037589 */ /* 0x000e6200000e0000 */
[----:B------:R-:W2:Y:S01]  /*0190*/  @UP0 S2UR UR8, SR_CgaCtaId ;  /* 0x00000000000809c3 */ /* 0x000ea20000008800 */
[----:B------:R-:W-:Y:S01]  /*01a0*/  @UP0 UMOV UR6, 0x400 ;  /* 0x0000040000060882 */ /* 0x000fe20000000000 */
[----:B------:R-:W-:-:S04]  /*01b0*/  @UP0 UIADD3 UR4, -UR4, 0x100000, URZ ;  /* 0x0010000004040890 */ /* 0x000fc8000fffe13f */
[----:B------:R-:W-:Y:S02]  /*01c0*/  @UP0 USHF.L.U32 UR5, UR4, 0xb, URZ ;  /* 0x0000000b04050899 */ /* 0x000fe4000800063f */
[----:B------:R-:W-:Y:S01]  /*01d0*/  @UP0 USHF.L.U32 UR4, UR4, 0x1, URZ ;  /* 0x0000000104040899 */ /* 0x000fe2000800063f */
[----:B------:R-:W-:Y:S01]  /*01e0*/  VOTEU.ANY UP2, P0 ;  /* 0x00000000003f7886 */ /* 0x000fe20000040100 */
[----:B0-----:R-:W-:Y:S01]  /*01f0*/  ISETP.NE.AND P1, PT, R2, RZ, PT ;  /* 0x000000ff0200720c */ /* 0x001fe20003f25270 */
[----:B-1----:R0:W-:Y:S01]  /*0200*/  STL [R1], R3 ;  /* 0x0000000301007387 */ /* 0x0021e20000100800 */
[----:B--2---:R-:W-:Y:S02]  /*0210*/  @UP0 ULEA UR8, UR8, UR6, 0x18 ;  /* 0x0000000608080291 */ /* 0x004fe4000f8ec03f */
[----:B------:R-:W-:-:S04]  /*0220*/  @UP0 UIADD3 UR6, -UR7, 0x100000, URZ ;  /* 0x0010000007060890 */ /* 0x000fc8000fffe13f */
[----:B------:R-:W-:Y:S02]  /*0230*/  @UP0 USHF.L.U32 UR7, UR6, 0xb, URZ ;  /* 0x0000000b06070899 */ /* 0x000fe4000800063f */
[----:B------:R-:W-:Y:S01]  /*0240*/  @UP0 USHF.L.U32 UR6, UR6, 0x1, URZ ;  /* 0x0000000106060899 */ /* 0x000fe2000800063f */
[----:B------:R-:W-:Y:S01]  /*0250*/  VOTEU.ANY UP0, P0 ;  /* 0x00000000003f7886 */ /* 0x000fe20000000100 */
[----:B------:R-:W1:Y:S04]  /*0260*/  FENCE.VIEW.ASYNC.S ;  /* 0x00000000000073c6 */ /* 0x000e680000000000 */
[----:B-1----:R0:W1:Y:S01]  /*0270*/  @UP0 SYNCS.EXCH.64 URZ, [UR8+0x38800], UR4 ;  /* 0x03880004083f05b2 */ /* 0x0020620008000100 */
[----:B------:R0:W2:Y:S05]  /*0280*/  @UP1 SYNCS.EXCH.64 URZ, [UR8+0x38810], UR4 ;  /* 0x03881004083f15b2 */ /* 0x0000aa0008000100 */
        /* <DEDUP_REMOVED lines=16> */
.L_x_4040:
        /* <DEDUP_REMOVED lines=22> */
.L_x_4041:
        /* <DEDUP_REMOVED lines=18> */
.L_x_4042:
        /* <DEDUP_REMOVED lines=22> */
.L_x_4043:
        /* <DEDUP_REMOVED lines=22> */
.L_x_4044:
[----:B------:R-:W-:Y:S01]  /*08d0*/  ISETP.NE.AND P0, PT, R3, RZ, PT ;  /* 0x000000ff0300720c */ /* 0x000fe20003f05270 */
[----:B------:R-:W-:Y:S01]  /*08e0*/  NOP ;  /* 0x0000000000007918 */ /* 0x000fe20000000000 */
[----:B------:R-:W-:Y:S01]  /*08f0*/  ULDC.64 UR38, c[0x0][0x208] ;  /* 0x0000820000267ab9 */ /* 0x000fe20000000a00 */
[----:B01234-:R-:W-:Y:S10]  /*0900*/  BAR.SYNC.DEFER_BLOCKING 0x0 ;  /* 0x0000000000007b1d */ /* 0x01fff40000010000 */
[----:B------:R-:W-:Y:S05]  /*0910*/  @!P0 BRA `(.L_x_4045) ;  /* 0x000000dc00dc8947 */ /* 0x000fea0003800000 */
.L_x_4046:
        /* <DEDUP_REMOVED lines=22> */
[----:B------:R-:W-:Y:S01]  /*0a80*/  UMOV UR36, URZ ;  /* 0x0000003f00247c82 */ /* 0x000fe20008000000 */
[----:B------:R-:W-:Y:S01]  /*0a90*/  SHF.R.S32.HI R3, RZ, 0x1f, R6 ;  /* 0x0000001fff037819 */ /* 0x000fe20000011406 */
[----:B------:R-:W-:Y:S01]  /*0aa0*/  UMOV UR37, URZ ;  /* 0x0000003f00257c82 */ /* 0x000fe20008000000 */
[----:B------:R-:W-:Y:S02]  /*0ab0*/  UMOV UR40, URZ ;  /* 0x0000003f00287c82 */ /* 0x000fe40008000000 */
[CC--:B------:R-:W-:Y:S02]  /*0ac0*/  LEA.HI R2, R3.reuse, R6.reuse, RZ, 0x4 ;  /* 0x0000000603027211 */ /* 0x0c0fe400078f20ff */
[----:B------:R-:W-:-:S02]  /*0ad0*/  LEA.HI R5, R3, R6, RZ, 0x3 ;  /* 0x0000000603057211 */ /* 0x000fc400078f18ff */
[CC--:B------:R-:W-:Y:S02]  /*0ae0*/  LEA.HI R4, R3.reuse, R6.reuse, RZ, 0x5 ;  /* 0x0000000603047211 */ /* 0x0c0fe400078f28ff */
[CC--:B------:R-:W-:Y:S02]  /*0af0*/  LEA.HI R0, R3.reuse, R6.reuse, RZ, 0x7 ;  /* 0x0000000603007211 */ /* 0x0c0fe400078f38ff */
[----:B------:R-:W-:Y:S02]  /*0b00*/  LEA.HI R3, R3, R6, RZ, 0x2 ;  /* 0x0000000603037211 */ /* 0x000fe400078f10ff */
[----:B------:R-:W-:Y:S02]  /*0b10*/  SHF.R.S32.HI R7, RZ, 0x4, R2 ;  /* 0x00000004ff077819 */ /* 0x000fe40000011402 */
[----:B------:R-:W-:Y:S02]  /*0b20*/  LOP3.LUT R11, R5, 0xfffffff8, RZ, 0xc0, !PT ;  /* 0xfffffff8050b7812 */ /* 0x000fe400078ec0ff */
[----:B------:R-:W-:-:S02]  /*0b30*/  LOP3.LUT R5, R2, 0xfffffff0, RZ, 0xc0, !PT ;  /* 0xfffffff002057812 */ /* 0x000fc400078ec0ff */
[--C-:B------:R-:W-:Y:S01]  /*0b40*/  SHF.R.S32.HI R9, RZ, 0x5, R4.reuse ;  /* 0x00000005ff097819 */ /* 0x100fe20000011404 */
[C---:B------:R-:W-:Y:S01]  /*0b50*/  IMAD.IADD R11, R6.reuse, 0x1, -R11 ;  /* 0x00000001060b7824 */ /* 0x040fe200078e0a0b */
[----:B------:R-:W-:Y:S01]  /*0b60*/  LOP3.LUT R13, R3, 0xfffffffc, RZ, 0xc0, !PT ;  /* 0xfffffffc030d7812 */ /* 0x000fe200078ec0ff */
[----:B------:R-:W-:Y:S01]  /*0b70*/  IMAD.IADD R8, R6, 0x1, -R5 ;  /* 0x0000000106087824 */ /* 0x000fe200078e0a05 */
[----:B------:R-:W-:Y:S02]  /*0b80*/  SHF.R.S32.HI R4, RZ, 0x1f, R4 ;  /* 0x0000001fff047819 */ /* 0x000fe40000011404 */
[----:B------:R-:W-:Y:S01]  /*0b90*/  LOP3.LUT R3, R0, 0xffffff80, RZ, 0xc0, !PT ;  /* 0xffffff8000037812 */ /* 0x000fe200078ec0ff */
[----:B------:R-:W-:Y:S01]  /*0ba0*/  IMAD.IADD R13, R6, 0x1, -R13 ;  /* 0x00000001060d7824 */ /* 0x000fe200078e0a0d */
[----:B------:R-:W-:Y:S02]  /*0bb0*/  LEA.HI R2, R2, R7, RZ, 0x1 ;  /* 0x0000000702027211 */ /* 0x000fe400078f08ff */
[----:B------:R-:W-:Y:S01]  /*0bc0*/  LEA.HI R4, R4, R9, RZ, 0x2 ;  /* 0x0000000904047211 */ /* 0x000fe200078f10ff */
[----:B------:R-:W-:Y:S01]  /*0bd0*/  IMAD.IADD R3, R6, 0x1, -R3 ;  /* 0x0000000106037824 */ /* 0x000fe200078e0a03 */
[----:B------:R-:W-:-:S02]  /*0be0*/  LOP3.LUT R2, R2, 0x1ffffffe, RZ, 0xc0, !PT ;  /* 0x1ffffffe02027812 */ /* 0x000fc400078ec0ff */
[----:B------:R-:W-:Y:S02]  /*0bf0*/  SHF.R.S32.HI R227, RZ, 0x7, R0 ;  /* 0x00000007ffe37819 */ /* 0x000fe40000011400 */
[----:B------:R-:W-:Y:S01]  /*0c00*/  LOP3.LUT R4, R4, 0x3ffffc, RZ, 0xc0, !PT ;  /* 0x003ffffc04047812 */ /* 0x000fe200078ec0ff */
[----:B------:R-:W-:Y:S01]  /*0c10*/  IMAD.IADD R7, R7, 0x1, -R2 ;  /* 0x0000000107077824 */ /* 0x000fe200078e0a02 */
[--C-:B------:R-:W-:Y:S01]  /*0c20*/  SHF.R.S32.HI R5, RZ, 0x1f, R8.reuse ;  /* 0x0000001fff057819 */ /* 0x100fe20000011408 */
[----:B------:R-:W-:Y:S01]  /*0c30*/  IMAD R15, R227, 0x100, R8 ;  /* 0x00000100e30f7824 */ /* 0x000fe200078e0208 */
[----:B------:R-:W-:Y:S01]  /*0c40*/  SHF.R.S32.HI R2, RZ, 0x1f, R3 ;  /* 0x0000001fff027819 */ /* 0x000fe20000011403 */
[----:B------:R-:W-:Y:S01]  /*0c50*/  IMAD.IADD R10, R9, 0x1, -R4 ;  /* 0x00000001090a7824 */ /* 0x000fe200078e0a04 */
        /* <DEDUP_REMOVED lines=19> */
[----:B------:R-:W-:Y:S01]  /*0d90*/  LOP3.LUT R0, R0, 0xfffffe, RZ, 0xc0, !PT ;  /* 0x00fffffe00007812 */ /* 0x000fe200078ec0ff */
[--C-:B------:R-:W-:Y:S01]  /*0da0*/  IMAD.U32 R12, R16, 0x40, R7.reuse ;  /* 0x00000040100c7824 */ /* 0x100fe200078e0007 */
[----:B------:R-:W-:Y:S02]  /*0db0*/  LEA.HI R3, R3, R2, RZ, 0x3 ;  /* 0x0000000203037211 */ /* 0x000fe400078f18ff */
[----:B------:R-:W-:Y:S01]  /*0dc0*/  LOP3.LUT R7, R4, 0x8, R7, 0xf8, !PT ;  /* 0x0000000804077812 */ /* 0x000fe200078ef807 */
[----:B------:R-:W-:Y:S01]  /*0dd0*/  IMAD.IADD R0, R227, 0x1, -R0 ;  /* 0x00000001e3007824 */ /* 0x000fe200078e0a00 */
[----:B------:R-:W-:Y:S01]  /*0de0*/  LOP3.LUT R6, R6, 0x7ffffe00, RZ, 0xc0, !PT ;  /* 0x7ffffe0006067812 */ /* 0x000fe200078ec0ff */
[----:B------:R0:W-:Y:S01]  /*0df0*/  STL [R1+0x70], R12 ;  /* 0x0000700c01007387 */ /* 0x0001e20000100800 */
[----:B------:R-:W-:-:S02]  /*0e00*/  SHF.R.U32.HI R4, RZ, 0x3, R4 ;  /* 0x00000003ff047819 */ /* 0x000fc40000011604 */
[----:B------:R-:W-:Y:S01]  /*0e10*/  LOP3.LUT R3, R3, 0xfffffff8, RZ, 0xc0, !PT ;  /* 0xfffffff803037812 */ /* 0x000fe200078ec0ff */
[----:B------:R-:W-:Y:S01]  /*0e20*/  IMAD R6, R9, 0x400, R6 ;  /* 0x0000040009067824 */ /* 0x000fe200078e0206 */
[----:B------:R-:W-:Y:S02]  /*0e30*/  LOP3.LUT R7, R7, R4, RZ, 0x3c, !PT ;  /* 0x0000000407077212 */ /* 0x000fe400078e3cff */
[----:B------:R-:W-:Y:S01]  /*0e40*/  SHF.R.S32.HI R5, RZ, 0x5, R5 ;  /* 0x00000005ff057819 */ /* 0x000fe20000011405 */
[----:B------:R-:W-:Y:S01]  /*0e50*/  IMAD.IADD R16, R2, 0x1, -R3 ;  /* 0x0000000102107824 */ /* 0x000fe200078e0a03 */
[----:B------:R-:W-:Y:S01]  /*0e60*/  R2P PR, R8, 0x6 ;  /* 0x0000000608007804 */ /* 0x000fe20000000000 */
[----:B0-----:R-:W-:Y:S02]  /*0e70*/  IMAD.SHL.U32 R12, R0, 0x100, RZ ;  /* 0x00000100000c7824 */ /* 0x001fe400078e00ff */
[----:B------:R-:W-:Y:S02]  /*0e80*/  IMAD.IADD R7, R6, 0x1, R7 ;  /* 0x0000000106077824 */ /* 0x000fe400078e0207 */
[----:B------:R-:W-:Y:S01]  /*0e90*/  IMAD.SHL.U32 R2, R11, 0x8, RZ ;  /* 0x000000080b027824 */ /* 0x000fe200078e00ff */
[----:B------:R-:W-:Y:S01]  /*0ea0*/  STL [R1+0x6c], R12 ;  /* 0x00006c0c01007387 */ /* 0x000fe20000100800 */
[----:B------:R-:W-:Y:S01]  /*0eb0*/  IMAD.IADD R17, R230, 0x1, R12 ;  /* 0x00000001e6117824 */ /* 0x000fe200078e020c */
[----:B------:R-:W-:Y:S01]  /*0ec0*/  LEA R19, R7, UR41, 0x1 ;  /* 0x0000002907137c11 */ /* 0x000fe2000f8e08ff */
[----:B------:R-:W-:Y:S01]  /*0ed0*/  IMAD R16, R5, 0x10, R16 ;  /* 0x0000001005107824 */ /* 0x000fe200078e0210 */
[----:B------:R-:W-:Y:S01]  /*0ee0*/  SEL R185, R185, 0xffffffe0, !P1 ;  /* 0xffffffe0b9b97807 */ /* 0x000fe20004800000 */
[----:B------:R-:W-:Y:S01]  /*0ef0*/  VIADD R193, R2, 0x40 ;  /* 0x0000004002c17836 */ /* 0x000fe20000000000 */
[----:B------:R-:W-:Y:S01]  /*0f00*/  SHF.R.S32.HI R0, RZ, 0x1f, R17 ;  /* 0x0000001fff007819 */ /* 0x000fe20000011411 */
        /* <DEDUP_REMOVED lines=69> */
[----:B------:R-:W-:-:S02]  /*1360*/  IMAD.MOV.U32 R6, RZ, RZ, R14 ;  /* 0x000000ffff067224 */ /* 0x000fc400078e000e */
[C---:B------:R-:W-:Y:S02]  /*1370*/  VIADD R192, R2.reuse, 0x80 ;  /* 0x0000008002c07836 */ /* 0x040fe40000000000 */
[C---:B------:R-:W-:Y:S02]  /*1380*/  VIADD R191, R2.reuse, 0xc0 ;  /* 0x000000c002bf7836 */ /* 0x040fe40000000000 */
[C---:B------:R-:W-:Y:S02]  /*1390*/  VIADD R190, R2.reuse, 0x100 ;  /* 0x0000010002be7836 */ /* 0x040fe40000000000 */
[C---:B------:R-:W-:Y:S02]  /*13a0*/  VIADD R189, R2.reuse, 0x140 ;  /* 0x0000014002bd7836 */ /* 0x040fe40000000000 */
[C---:B------:R-:W-:Y:S02]  /*13b0*/  VIADD R229, R2.reuse, 0x180 ;  /* 0x0000018002e57836 */ /* 0x040fe40000000000 */
[----:B------:R-:W-:-:S02]  /*13c0*/  VIADD R228, R2, 0x1c0 ;  /* 0x000001c002e47836 */ /* 0x000fc40000000000 */
[----:B------:R-:W-:-:S07]  /*13d0*/  IMAD.IADD R185, R185, 0x1, R184 ;  /* 0x00000001b9b97824 */ /* 0x000fce00078e02b8 */
.L_x_4090:
[----:B------:R-:W-:Y:S01]  /*13e0*/  ULDC.64 UR6, c[0x0][0xd88] ;  /* 0x0003620000067ab9 */ /* 0x000fe20000000a00 */
[----:B0123-5:R-:W0:Y:S01]  /*13f0*/  LDC.64 R12, c[0x0][0x418] ;  /* 0x00010600ff0c7b82 */ /* 0x02fe220000000a00 */
[----:B------:R-:W-:-:S06]  /*1400*/  UIMAD.WIDE UR6, UR5, 0x4, UR6 ;  /* 0x00000004050678a5 */ /* 0x000fcc000f8e0206 */
[----:B------:R-:W-:Y:S01]  /*1410*/  IMAD.U32 R8, RZ, RZ, UR6 ;  /* 0x00000006ff087e24 */ /* 0x000fe2000f8e00ff */
[----:B------:R-:W1:Y:S01]  /*1420*/  LDC R0, c[0x0][0x424] ;  /* 0x00010900ff007b82 */ /* 0x000e620000000800 */
[----:B------:R-:W-:Y:S01]  /*1430*/  IMAD.U32 R9, RZ, RZ, UR7 ;  /* 0x00000007ff097e24 */ /* 0x000fe2000f8e00ff */
[----:B------:R-:W-:-:S04]  /*1440*/  ULDC.64 UR6, c[0x0][0xb20] ;  /* 0x0002c80000067ab9 */ /* 0x000fc80000000a00 */
[----:B------:R-:W2:Y:S01]  /*1450*/  LDG.E R187, desc[UR38][R8.64] ;  /* 0x0000002608bb7981 */ /* 0x000ea2000c1e1900 */
[----:B------:R-:W-:Y:S01]  /*1460*/  ISETP.NE.U32.AND P0, PT, RZ, UR6, PT ;  /* 0x00000006ff007c0c */ /* 0x000fe2000bf05070 */
[----:B------:R-:W3:Y:S01]  /*1470*/  LDC R153, c[0x0][0x2f0] ;  /* 0x0000bc00ff997b82 */ /* 0x000ee20000000800 */
[----:B------:R-:W-:Y:S02]  /*1480*/  IMAD.MOV.U32 R10, RZ, RZ, RZ ;  /* 0x000000ffff0a7224 */ /* 0x000fe400078e00ff */
[----:B------:R-:W-:-:S05]  /*1490*/  ISETP.NE.AND.EX P0, PT, RZ, UR7, PT, P0 ;  /* 0x00000007ff007c0c */ /* 0x000fca000bf05300 */
[----:B----4-:R-:W4:Y:S01]  /*14a0*/  LDC R7, c[0x0][0xae8] ;  /* 0x0002ba00ff077b82 */ /* 0x010f220000000800 */
[----:B--2---:R-:W-:-:S07]  /*14b0*/  SHF.R.S32.HI R195, RZ, 0x1f, R187 ;  /* 0x0000001fffc37819 */ /* 0x004fce00000114bb */
[----:B------:R-:W-:-:S04]  /*14c0*/  @P0 LEA R4, P1, R187, UR6, 0x2 ;  /* 0x00000006bb040c11 */ /* 0x000fc8000f8210ff */
[----:B------:R-:W-:Y:S01]  /*14d0*/  @P0 LEA.HI.X R5, R187, UR7, R195, 0x2, P1 ;  /* 0x00000007bb050c11 */ /* 0x000fe200088f14c3 */
[----:B------:R-:W-:Y:S02]  /*14e0*/  ULDC.64 UR6, c[0x0][0xb18] ;  /* 0x0002c60000067ab9 */ /* 0x000fe40000000a00 */
[----:B------:R-:W-:Y:S02]  /*14f0*/  ISETP.NE.U32.AND P1, PT, RZ, UR6, PT ;  /* 0x00000006ff007c0c */ /* 0x000fe4000bf25070 */
[----:B------:R2:W5:Y:S01]  /*1500*/  @P0 LDG.E R10, desc[UR38][R4.64] ;  /* 0x00000026040a0981 */ /* 0x000562000c1e1900 */
[----:B0-----:R-:W-:Y:S02]  /*1510*/  ISETP.NE.U32.AND P0, PT, R12, RZ, PT ;  /* 0x000000ff0c00720c */ /* 0x001fe40003f05070 */
[----:B------:R-:W-:Y:S02]  /*1520*/  ISETP.NE.AND.EX P1, PT, RZ, UR7, PT, P1 ;  /* 0x00000007ff007c0c */ /* 0x000fe4000bf25310 */
[----:B------:R-:W-:-:S04]  /*1530*/  ISETP.NE.AND.EX P0, PT, R13, RZ, PT, P0 ;  /* 0x000000ff0d00720c */ /* 0x000fc80003f05300 */
[----:B-1----:R-:W-:-:S05]  /*1540*/  SEL R0, R0, 0x1, P0 ;  /* 0x0000000100007807 */ /* 0x002fca0000000000 */
[----:B---3--:R-:W-:Y:S02]  /*1550*/  IMAD R153, R0, R153, RZ ;  /* 0x0000009900997224 */ /* 0x008fe400078e02ff */
[----:B------:R-:W-:-:S04]  /*1560*/  @P1 LEA R8, P0, R187, UR6, 0x2 ;  /* 0x00000006bb081c11 */ /* 0x000fc8000f8010ff */
[----:B------:R-:W-:-:S05]  /*1570*/  @P1 LEA.HI.X R9, R187, UR7, R195, 0x2, P0 ;  /* 0x00000007bb091c11 */ /* 0x000fca00080f14c3 */
[----:B------:R2:W5:Y:S01]  /*1580*/  @P1 LDG.E R153, desc[UR38][R8.64] ;  /* 0x0000002608991981 */ /* 0x000562000c1e1900 */
[C---:B------:R-:W-:Y:S01]  /*1590*/  LOP3.LUT R3, R6.reuse, 0xff000000, RZ, 0xc0, !PT ;  /* 0xff00000006037812 */ /* 0x040fe200078ec0ff */
[----:B------:R-:W-:Y:S01]  /*15a0*/  UMOV UR42, UR4 ;  /* 0x00000004002a7c82 */ /* 0x000fe20008000000 */
[----:B------:R-:W-:Y:S02]  /*15b0*/  LOP3.LUT R0, R6, 0xff0000, RZ, 0xc0, !PT ;  /* 0x00ff000006007812 */ /* 0x000fe400078ec0ff */
[----:B------:R-:W-:Y:S01]  /*15c0*/  SHF.R.U32.HI R3, RZ, 0x8, R3 ;  /* 0x00000008ff037819 */ /* 0x000fe20000011603 */
[----:B----4-:R-:W-:Y:S06]  /*15d0*/  @P1 BRA `(.L_x_4047) ;  /* 0x0000000000241947 */ /* 0x010fec0003800000 */
[----:B------:R-:W-:Y:S02]  /*15e0*/  ULDC.64 UR4, c[0x0][0xb00] ;  /* 0x0002c00000047ab9 */ /* 0x000fe40000000a00 */
[----:B------:R-:W-:-:S04]  /*15f0*/  ISETP.NE.U32.AND P0, PT, RZ, UR4, PT ;  /* 0x00000004ff007c0c */ /* 0x000fc8000bf05070 */
[----:B------:R-:W-:-:S13]  /*1600*/  ISETP.NE.AND.EX P0, PT, RZ, UR5, PT, P0 ;  /* 0x00000005ff007c0c */ /* 0x000fda000bf05300 */
[----:B------:R-:W-:Y:S05]  /*1610*/  @!P0 BRA `(.L_x_4047) ;  /* 0x0000000000148947 */ /* 0x000fea0003800000 */
[----:B--2---:R-:W0:Y:S02]  /*1620*/  LDC.64 R4, c[0x0][0xb00] ;  /* 0x0002c000ff047b82 */ /* 0x004e240000000a00 */
[----:B0-----:R-:W-:-:S05]  /*1630*/  IMAD.WIDE R4, R187, 0x4, R4 ;  /* 0x00000004bb047825 */ /* 0x001fca00078e0204 */
[----:B-----5:R-:W2:Y:S04]  /*1640*/  LDG.E R153, desc[UR38][R4.64] ;  /* 0x0000002604997981 */ /* 0x020ea8000c1e1900 */
[----:B------:R-:W2:Y:S02]  /*1650*/  LDG.E R8, desc[UR38][R4.64+0x4] ;  /* 0x0000042604087981 */ /* 0x000ea4000c1e1900 */
[----:B--2---:R-:W-:-:S07]  /*1660*/  IMAD.IADD R153, R8, 0x1, -R153 ;  /* 0x0000000108997824 */ /* 0x004fce00078e0a99 */
.L_x_4047:
[----:B--2---:R-:W2:Y:S01]  /*1670*/  LDL R4, [R1] ;  /* 0x0000000001047983 */ /* 0x004ea20000100800 */
[----:B-----5:R-:W-:Y:S01]  /*1680*/  IMAD.IADD R153, R153, 0x1, -R10 ;  /* 0x0000000199997824 */ /* 0x020fe200078e0a0a */
[----:B------:R-:W-:Y:S02]  /*1690*/  LEA.HI R194, R0, R3, RZ, 0x10 ;  /* 0x0000000300c27211 */ /* 0x000fe400078f80ff */
[----:B------:R-:W-:Y:S01]  /*16a0*/  LOP3.LUT R188, R6, 0xffff, RZ, 0xc0, !PT ;  /* 0x0000ffff06bc7812 */ /* 0x000fe200078ec0ff */
[----:B------:R-:W-:Y:S01]  /*16b0*/  VIADD R0, R153, 0x3f ;  /* 0x0000003f99007836 */ /* 0x000fe20000000000 */
[----:B------:R-:W-:Y:S02]  /*16c0*/  SHF.R.U32.HI R22, RZ, 0x10, R194 ;  /* 0x00000010ff167819 */ /* 0x000fe400000116c2 */
[----:B------:R-:W-:Y:S02]  /*16d0*/  LOP3.LUT R194, R194, 0xff, RZ, 0xc0, !PT ;  /* 0x000000ffc2c27812 */ /* 0x000fe400078ec0ff */
[----:B------:R-:W-:-:S02]  /*16e0*/  SHF.R.S32.HI R3, RZ, 0x1f, R0 ;  /* 0x0000001fff037819 */ /* 0x000fc40000011400 */
[C---:B------:R-:W-:Y:S02]  /*16f0*/  ISETP.NE.AND P0, PT, R22.reuse, RZ, PT ;  /* 0x000000ff1600720c */ /* 0x040fe40003f05270 */
[----:B------:R-:W-:Y:S02]  /*1700*/  LEA.HI R3, R3, R0, RZ, 0x6 ;  /* 0x0000000003037211 */ /* 0x000fe400078f30ff */
[----:B------:R-:W-:Y:S02]  /*1710*/  SEL R10, R22, R7, P0 ;  /* 0x00000007160a7207 */ /* 0x000fe40000000000 */
[----:B------:R-:W-:Y:S02]  /*1720*/  SHF.R.S32.HI R9, RZ, 0x6, R3 ;  /* 0x00000006ff097819 */ /* 0x000fe40000011403 */
[----:B--2---:R-:W-:-:S13]  /*1730*/  ISETP.NE.AND P1, PT, R4, 0x1, PT ;  /* 0x000000010400780c */ /* 0x004fda0003f25270 */
[----:B------:R-:W-:Y:S05]  /*1740*/  @!P1 BRA `(.L_x_4048) ;  /* 0x0000001c006c9947 */ /* 0x000fea0003800000 */
[----:B------:R-:W-:Y:S01]  /*1750*/  ISETP.GE.AND P0, PT, R153, 0x1, PT ;  /* 0x000000019900780c */ /* 0x000fe20003f06270 */
[----:B------:R-:W-:-:S12]  /*1760*/  IMAD.MOV.U32 R3, RZ, RZ, RZ ;  /* 0x000000ffff037224 */ /* 0x000fd800078e00ff */
[----:B------:R-:W-:Y:S05]  /*1770*/  @!P0 BRA `(.L_x_4049) ;  /* 0x0000000000688947 */ /* 0x000fea0003800000 */
        /* <DEDUP_REMOVED lines=26> */
.L_x_4049:
[-C--:B------:R-:W-:Y:S01]  /*1920*/  IMAD R0, R194, R3.reuse, RZ ;  /* 0x00000003c2007224 */ /* 0x080fe200078e02ff */
[----:B------:R-:W-:Y:S01]  /*1930*/  PLOP3.LUT P0, PT, PT, PT, PT, 0x80, 0x0 ;  /* 0x000000000000781c */ /* 0x000fe20003f0f070 */
[----:B------:R-:W-:Y:S01]  /*1940*/  IMAD.MOV.U32 R152, RZ, RZ, RZ ;  /* 0x000000ffff987224 */ /* 0x000fe200078e00ff */
[----:B------:R-:W-:Y:S02]  /*1950*/  CS2R R150, SRZ ;  /* 0x0000000000967805 */ /* 0x000fe4000001ff00 */
[----:B------:R-:W-:Y:S02]  /*1960*/  CS2R R148, SRZ ;  /* 0x0000000000947805 */ /* 0x000fe4000001ff00 */
[----:B------:R-:W-:Y:S02]  /*1970*/  VIADDMNMX R3, R0, R3, R9, PT ;  /* 0x0000000300037246 */ /* 0x000fe40003800109 */
[----:B------:R-:W-:Y:S02]  /*1980*/  CS2R R146, SRZ ;  /* 0x0000000000927805 */ /* 0x000fe4000001ff00 */
[----:B------:R-:W-:-:S02]  /*1990*/  CS2R R144, SRZ ;  /* 0x0000000000907805 */ /* 0x000fc4000001ff00 */
[----:B------:R-:W-:Y:S02]  /*19a0*/  CS2R R142, SRZ ;  /* 0x00000000008e7805 */ /* 0x000fe4000001ff00 */
[----:B------:R-:W-:Y:S01]  /*19b0*/  R2UR UR16, R3 ;  /* 0x00000000031072ca */ /* 0x000fe200000e0000 */
[----:B------:R-:W-:Y:S01]  /*19c0*/  IMAD.MOV.U32 R3, RZ, RZ, RZ ;  /* 0x000000ffff037224 */ /* 0x000fe200078e00ff */
        /* <DEDUP_REMOVED lines=11> */
[----:B------:R-:W-:Y:S02]  /*1a80*/  ISETP.LT.AND P1, PT, R0, UR16, PT ;  /* 0x0000001000007c0c */ /* 0x000fe4000bf21270 */
        /* <DEDUP_REMOVED lines=49> */
[----:B------:R-:W0:Y:S01]  /*1da0*/  SHFL.IDX PT, R3, R227, RZ, 0x1f ;  /* 0x00001fffe3037589 */ /* 0x000e2200000e0000 */
[----:B------:R-:W-:Y:S01]  /*1db0*/  UMOV UR7, 0x40000040 ;  /* 0x4000004000077882 */ /* 0x000fe20000000000 */
[----:B------:R-:W-:Y:S01]  /*1dc0*/  UMOV UR9, 0x40000040 ;  /* 0x4000004000097882 */ /* 0x000fe20000000000 */
[----:B------:R-:W-:Y:S01]  /*1dd0*/  UMOV UR11, 0x40000040 ;  /* 0x40000040000b7882 */ /* 0x000fe20000000000 */
[----:B------:R-:W-:Y:S06]  /*1de0*/  BAR.SYNC.DEFER_BLOCKING 0xe, 0x100 ;  /* 0x0384000000007b1d */ /* 0x000fec0000010000 */
[----:B------:R-:W-:Y:S01]  /*1df0*/  UMOV UR13, 0x40000040 ;  /* 0x40000040000d7882 */ /* 0x000fe20000000000 */
[----:B------:R-:W-:Y:S01]  /*1e00*/  UMOV UR15, 0x40000040 ;  /* 0x40000040000f7882 */ /* 0x000fe20000000000 */
[----:B------:R-:W-:Y:S01]  /*1e10*/  UMOV UR17, 0x40000040 ;  /* 0x4000004000117882 */ /* 0x000fe20000000000 */
[----:B------:R-:W-:Y:S01]  /*1e20*/  UMOV UR19, 0x40000040 ;  /* 0x4000004000137882 */ /* 0x000fe20000000000 */
[----:B------:R-:W1:Y:S01]  /*1e30*/  S2R R4, SR_TID.X ;  /* 0x0000000000047919 */ /* 0x000e620000002100 */
[----:B0-----:R-:W-:Y:S01]  /*1e40*/  R2UR UR4, R3 ;  /* 0x00000000030472ca */ /* 0x001fe200000e0000 */
[----:B------:R-:W-:Y:S01]  /*1e50*/  IMAD.U32 R3, RZ, RZ, UR37 ;  /* 0x00000025ff037e24 */ /* 0x000fe2000f8e00ff */
[----:B------:R-:W-:-:S11]  /*1e60*/  WARPGROUP.ARRIVE ;  /* 0x00000000000079c5 */ /* 0x000fd60000000000 */
[----:B------:R-:W-:-:S04]  /*1e70*/  ULEA.HI UR5, UR4, UR4, URZ, 0x1 ;  /* 0x0000000404057291 */ /* 0x000fc8000f8f083f */
[----:B------:R-:W-:-:S04]  /*1e80*/  ULOP3.LUT UR5, UR5, 0x1fffe, URZ, 0xc0, !UPT ;  /* 0x0001fffe05057892 */ /* 0x000fc8000f8ec03f */
[----:B------:R-:W-:Y:S01]  /*1e90*/  UIADD3 UR5, UR4, -UR5, URZ ;  /* 0x8000000504057290 */ /* 0x000fe2000fffe03f */
[----:B-1----:R-:W-:Y:S01]  /*1ea0*/  LOP3.LUT R4, R4, 0x7f, RZ, 0xc0, !PT ;  /* 0x0000007f04047812 */ /* 0x002fe200078ec0ff */
[----:B------:R-:W-:Y:S02]  /*1eb0*/  UIADD3 UR4, UR41, 0x36400, URZ ;  /* 0x0003640029047890 */ /* 0x000fe4000fffe03f */
[----:B------:R-:W-:Y:S01]  /*1ec0*/  ULEA UR5, UR5, UR41, 0xf ;  /* 0x0000002905057291 */ /* 0x000fe2000f8e783f */
[----:B------:R-:W-:Y:S01]  /*1ed0*/  ISETP.NE.AND P1, PT, R4, RZ, PT ;  /* 0x000000ff0400720c */ /* 0x000fe20003f25270 */
[----:B------:R-:W-:Y:S02]  /*1ee0*/  USHF.R.U32.HI UR4, URZ, 0x4, UR4 ;  /* 0x000000043f047899 */ /* 0x000fe40008011604 */
[----:B------:R-:W-:Y:S02]  /*1ef0*/  UIADD3 UR5, UR5, 0x400, URZ ;  /* 0x0000040005057890 */ /* 0x000fe4000fffe03f */
[----:B------:R-:W-:-:S02]  /*1f00*/  ULOP3.LUT UR4, UR4, 0x3fff, URZ, 0xc0, !UPT ;  /* 0x00003fff04047892 */ /* 0x000fc4000f8ec03f */
[----:B------:R-:W-:Y:S02]  /*1f10*/  USHF.R.U32.HI UR5, URZ, 0x4, UR5 ;  /* 0x000000043f057899 */ /* 0x000fe40008011605 */
[----:B------:R-:W-:Y:S02]  /*1f20*/  ULOP3.LUT UR4, UR4, 0x10000, URZ, 0xfc, !UPT ;  /* 0x0001000004047892 */ /* 0x000fe4000f8efc3f */
[----:B------:R-:W-:Y:S02]  /*1f30*/  ULOP3.LUT UR5, UR5, 0x3fff, URZ, 0xc0, !UPT ;  /* 0x00003fff05057892 */ /* 0x000fe4000f8ec03f */
[----:B------:R-:W-:Y:S01]  /*1f40*/  UIADD3 UR8, UR4, 0x2, URZ ;  /* 0x0000000204087890 */ /* 0x000fe2000fffe03f */
[----:B------:R-:W-:Y:S01]  /*1f50*/  @!P1 LEA R3, R3, UR41, 0x3 ;  /* 0x0000002903039c11 */ /* 0x000fe2000f8e18ff */
[----:B------:R-:W-:Y:S02]  /*1f60*/  ULOP3.LUT UR20, UR5, 0x2000000, URZ, 0xfc, !UPT ;  /* 0x0200000005147892 */ /* 0x000fe4000f8efc3f */
[----:B------:R-:W-:-:S02]  /*1f70*/  UIADD3 UR12, UR4, 0x4, URZ ;  /* 0x00000004040c7890 */ /* 0x000fc4000fffe03f */
[----:B------:R-:W-:Y:S01]  /*1f80*/  ULEA UR6, UR37, UR20, 0xc ;  /* 0x0000001425067291 */ /* 0x000fe2000f8e603f */
[----:B------:R-:W-:Y:S01]  /*1f90*/  @!P1 VIADD R3, R3, 0x38860 ;  /* 0x0003886003039836 */ /* 0x000fe20000000000 */
[----:B------:R-:W-:Y:S02]  /*1fa0*/  UMOV UR5, 0x40000040 ;  /* 0x4000004000057882 */ /* 0x000fe40000000000 */
[----:B------:R-:W-:Y:S02]  /*1fb0*/  UIADD3 UR10, UR6, 0x80, URZ ;  /* 0x00000080060a7890 */ /* 0x000fe4000fffe03f */
[----:B------:R-:W-:Y:S01]  /*1fc0*/  UIADD3 UR14, UR6, 0x100, URZ ;  /* 0x00000100060e7890 */ /* 0x000fe2000fffe03f */
[----:B------:R-:W-:Y:S01]  /*1fd0*/  @!P1 PRMT R3, RZ, 0x654, R3 ;  /* 0x00000654ff039816 */ /* 0x000fe20000000003 */
[----:B------:R-:W-:Y:S02]  /*1fe0*/  UIADD3 UR18, UR6, 0x180, URZ ;  /* 0x0000018006127890 */ /* 0x000fe4000fffe03f */
[----:B------:R-:W-:Y:S01]  /*1ff0*/  HGMMA.64x256x16.F32 R24, gdesc[UR4].tnspB, RZ, !UPT, gsb0 ;  /* 0x43e00000041879f0 */ /* 0x000fe2000c0008ff */
[----:B------:R-:W-:-:S02]  /*2000*/  UIADD3 UR7, UR16, -0x2, URZ ;  /* 0xfffffffe10077890 */ /* 0x000fc4000fffe03f */
[----:B------:R-:W-:-:S04]  /*2010*/  UIADD3 UR16, UR4, 0x6, URZ ;  /* 0x0000000604107890 */ /* 0x000fc8000fffe03f */
[----:B------:R-:W-:Y:S01]  /*2020*/  ISETP.LE.AND P0, PT, R0, UR7, PT ;  /* 0x0000000700007c0c */ /* 0x000fe2000bf03270 */
        /* <DEDUP_REMOVED lines=16> */
[----:B------:R-:W-:-:S05]  /*2130*/  UMOV UR21, UR7 ;  /* 0x0000000700157c82 */ /* 0x000fca0008000000 */
.L_x_4052:
[----:B------:R-:W-:Y:S01]  /*2140*/  BAR.SYNC.DEFER_BLOCKING 0xe, 0x100 ;  /* 0x0384000000007b1d */ /* 0x000fe20000010000 */
[----:B01----:R-:W-:Y:S01]  /*2150*/  IMAD.U32 R3, RZ, RZ, UR37 ;  /* 0x00000025ff037e24 */ /* 0x003fe2000f8e00ff */
[----:B------:R-:W-:-:S03]  /*2160*/  UIADD3 UR37, UR37, 0x1, URZ ;  /* 0x0000000125257890 */ /* 0x000fc6000fffe03f */
[----:B------:R-:W-:Y:S01]  /*2170*/  IMAD R3, R3, 0x40, R16 ;  /* 0x0000004003037824 */ /* 0x000fe200078e0210 */
[----:B------:R-:W-:Y:S01]  /*2180*/  UISETP.NE.AND UP0, UPT, UR37, 0x2, UPT ;  /* 0x000000022500788c */ /* 0x000fe2000bf05270 */
[----:B------:R-:W-:Y:S01]  /*2190*/  UMOV UR7, 0x40000040 ;  /* 0x4000004000077882 */ /* 0x000fe20000000000 */
[----:B------:R-:W-:Y:S02]  /*21a0*/  UMOV UR11, 0x40000040 ;  /* 0x40000040000b7882 */ /* 0x000fe40000000000 */
[----:B------:R-:W-:Y:S01]  /*21b0*/  LEA R3, R3, UR41, 0x2 ;  /* 0x0000002903037c11 */ /* 0x000fe2000f8e10ff */
[----:B------:R-:W-:Y:S01]  /*21c0*/  USEL UR37, UR37, URZ, UP0 ;  /* 0x0000003f25257287 */ /* 0x000fe20008000000 */
[----:B------:R-:W-:Y:S01]  /*21d0*/  UMOV UR15, 0x40000040 ;  /* 0x40000040000f7882 */ /* 0x000fe20000000000 */
[----:B------:R-:W-:Y:S02]  /*21e0*/  UMOV UR19, 0x40000040 ;  /* 0x4000004000137882 */ /* 0x000fe40000000000 */
[----:B------:R-:W-:-:S04]  /*21f0*/  ULEA UR6, UR37, UR20, 0xc ;  /* 0x0000001425067291 */ /* 0x000fc8000f8e603f */
[----:B------:R-:W-:Y:S02]  /*2200*/  UIADD3 UR10, UR6, 0x80, URZ ;  /* 0x00000080060a7890 */ /* 0x000fe4000fffe03f */
[----:B------:R-:W-:Y:S02]  /*2210*/  UIADD3 UR14, UR6, 0x100, URZ ;  /* 0x00000100060e7890 */ /* 0x000fe4000fffe03f */
[----:B------:R-:W-:Y:S01]  /*2220*/  UIADD3 UR18, UR6, 0x180, URZ ;  /* 0x0000018006127890 */ /* 0x000fe2000fffe03f */
[----:B------:R-:W0:Y:S04]  /*2230*/  LDS R4, [R3+0x38400] ;  /* 0x0384000003047984 */ /* 0x000e280000000800 */
[----:B------:R1:W2:Y:S02]  /*2240*/  LDS R5, [R3+0x38420] ;  /* 0x0384200003057984 */ /* 0x0002a40000000800 */
[----:B-1----:R-:W-:-:S05]  /*2250*/  IMAD.U32 R3, RZ, RZ, UR37 ;  /* 0x00000025ff037e24 */ /* 0x002fca000f8e00ff */
[----:B------:R-:W-:-:S05]  /*2260*/  @!P1 LEA R3, R3, UR41, 0x3 ;  /* 0x0000002903039c11 */ /* 0x000fca000f8e18ff */
[----:B------:R-:W-:-:S05]  /*2270*/  @!P1 VIADD R3, R3, 0x38860 ;  /* 0x0003886003039836 */ /* 0x000fca0000000000 */
[----:B------:R-:W-:Y:S01]  /*2280*/  @!P1 PRMT R3, RZ, 0x654, R3 ;  /* 0x00000654ff039816 */ /* 0x000fe20000000003 */
        /* <DEDUP_REMOVED lines=129> */
[----:B------:R-:W-:Y:S01]  /*2aa0*/  HGMMA.64x256x16.F32 R24, gdesc[UR4].tnspB, R24, gsb0 ;  /* 0x43e00000041879f0 */ /* 0x000fe20008000818 */
[----:B------:R-:W-:Y:S01]  /*2ab0*/  UMOV UR6, UR21 ;  /* 0x0000001500067c82 */ /* 0x000fe20008000000 */
[----:B------:R-:W-:Y:S01]  /*2ac0*/  USEL UR7, URZ, 0x1, UP0 ;  /* 0x000000013f077887 */ /* 0x000fe20008000000 */
[----:B------:R-:W-:Y:S01]  /*2ad0*/  ISETP.LT.AND P0, PT, R0, UR6, PT ;  /* 0x0000000600007c0c */ /* 0x000fe2000bf01270 */
[----:B------:R-:W-:Y:S02]  /*2ae0*/  UIADD3 UR21, UR21, -0x1, URZ ;  /* 0xffffffff15157890 */ /* 0x000fe4000fffe03f */
[----:B------:R-:W-:Y:S01]  /*2af0*/  ULOP3.LUT UR36, UR36, UR7, URZ, 0x3c, !UPT ;  /* 0x0000000724247292 */ /* 0x000fe2000f8e3c3f */
[----:B------:R-:W-:Y:S02]  /*2b00*/  WARPGROUP.DEPBAR.LE gsb0, 0x0 ;  /* 0x00008000000079c5 */ /* 0x000fe40000010000 */
[----:B------:R-:W-:-:S15]  /*2b10*/  WARPGROUP.ARRIVE ;  /* 0x00000000000079c5 */ /* 0x000fde0000000000 */
[----:B------:R-:W-:-:S04]  /*2b20*/  NOP ;  /* 0x0000000000007918 */ /* 0x000fc80000000000 */
        /* <DEDUP_REMOVED lines=13> */
.L_x_4051:
[----:B------:R-:W-:Y:S01]  /*2c00*/  BAR.SYNC.DEFER_BLOCKING 0xe, 0x100 ;  /* 0x0384000000007b1d */ /* 0x000fe20000010000 */
[----:B01----:R-:W-:Y:S01]  /*2c10*/  IMAD.U32 R3, RZ, RZ, UR37 ;  /* 0x00000025ff037e24 */ /* 0x003fe2000f8e00ff */
[----:B------:R-:W-:Y:S01]  /*2c20*/  UIADD3 UR37, UR37, 0x1, URZ ;  /* 0x0000000125257890 */ /* 0x000fe2000fffe03f */
[----:B------:R-:W-:Y:S01]  /*2c30*/  PLOP3.LUT P0, PT, PT, PT, PT, 0x8, 0x0 ;  /* 0x000000000000781c */ /* 0x000fe20003f0e170 */
[----:B------:R-:W-:Y:S02]  /*2c40*/  IMAD.MOV.U32 R152, RZ, RZ, RZ ;  /* 0x000000ffff987224 */ /* 0x000fe400078e00ff */
        /* <DEDUP_REMOVED lines=136> */
[----:B------:R-:W-:Y:S01]  /*34d0*/  IMAD.MOV.U32 R3, RZ, RZ, RZ ;  /* 0x000000ffff037224 */ /* 0x000fe200078e00ff */
[----:B------:R-:W-:Y:S06]  /*34e0*/  BAR.ARV 0xf, 0x100 ;  /* 0x03c4000000007b1d */ /* 0x000fec0000002000 */
[----:B------:R-:W-:Y:S05]  /*34f0*/  BRA `(.L_x_4050) ;  /* 0x0000006800c07947 */ /* 0x000fea0003800000 */
.L_x_4048:
[----:B------:R-:W-:Y:S01]  /*3500*/  ISETP.GE.AND P0, PT, R153, 0x1, PT ;  /* 0x000000019900780c */ /* 0x000fe20003f06270 */
[----:B------:R-:W-:-:S12]  /*3510*/  IMAD.MOV.U32 R23, RZ, RZ, RZ ;  /* 0x000000ffff177224 */ /* 0x000fd800078e00ff */
[----:B------:R-:W-:Y:S05]  /*3520*/  @!P0 BRA `(.L_x_4053) ;  /* 0x0000000000688947 */ /* 0x000fea0003800000 */
        /* <DEDUP_REMOVED lines=26> */
.L_x_4053:
        /* <DEDUP_REMOVED lines=100> */
.L_x_4054:
[----:B------:R-:W2:Y:S01]  /*3d10*/  LDL R20, [R1] ;  /* 0x0000000001147983 */ /* 0x000ea20000100800 */
[----:B------:R-:W-:-:S04]  /*3d20*/  ULEA.HI UR4, UR40, UR40, URZ, 0x1 ;  /* 0x0000002828047291 */ /* 0x000fc8000f8f083f */
[----:B------:R-:W-:-:S04]  /*3d30*/  ULOP3.LUT UR4, UR4, 0xfffffffe, URZ, 0xc0, !UPT ;  /* 0xfffffffe04047892 */ /* 0x000fc8000f8ec03f */
[----:B------:R-:W-:-:S06]  /*3d40*/  UIADD3 UR4, UR40, -UR4, URZ ;  /* 0x8000000428047290 */ /* 0x000fcc000fffe03f */
[----:B------:R-:W-:-:S05]  /*3d50*/  IMAD.U32 R3, RZ, RZ, UR4 ;  /* 0x00000004ff037e24 */ /* 0x000fca000f8e00ff */
[----:B------:R-:W-:-:S04]  /*3d60*/  SHF.L.U32 R3, R3, 0x1f, RZ ;  /* 0x0000001f03037819 */ /* 0x000fc800000006ff */
[----:B------:R-:W0:Y:S01]  /*3d70*/  SYNCS.PHASECHK.TRANS64.TRYWAIT P1, [UR41+0x38800], R3 ;  /* 0x03880003ff0075a7 */ /* 0x000e220008020169 */
[----:B--2---:R-:W-:Y:S01]  /*3d80*/  ISETP.NE.AND P0, PT, R20, RZ, PT ;  /* 0x000000ff1400720c */ /* 0x004fe20003f05270 */
[----:B0-----:R-:W-:-:S12]  /*3d90*/  @!P1 BRA `(.L_x_4055) ;  /* 0x0000012c005c9947 */ /* 0x001fd80003800000 */
.L_x_4233:
[----:B------:R-:W-:Y:S05]  /*3da0*/  @P0 BRA `(.L_x_4056) ;  /* 0x0000000000040947 */ /* 0x000fea0003800000 */
[----:B------:R-:W-:Y:S01]  /*3db0*/  BPT.TRAP 0x1 ;  /* 0x000000040000795c */ /* 0x000fe20000300000 */
.L_x_4056:
[----:B------:R-:W-:Y:S02]  /*3dc0*/  IMAD.U32 R4, RZ, RZ, UR37 ;  /* 0x00000025ff047e24 */ /* 0x000fe4000f8e00ff */
[----:B------:R-:W-:-:S03]  /*3dd0*/  IMAD.U32 R5, RZ, RZ, UR36 ;  /* 0x00000024ff057e24 */ /* 0x000fc6000f8e00ff */
[----:B------:R-:W-:Y:S02]  /*3de0*/  LEA R4, R4, UR41, 0x3 ;  /* 0x0000002904047c11 */ /* 0x000fe4000f8e18ff */
[----:B------:R-:W-:-:S04]  /*3df0*/  SHF.L.U32 R5, R5, 0x1f, RZ ;  /* 0x0000001f05057819 */ /* 0x000fc800000006ff */
[----:B------:R1:W2:Y:S01]  /*3e00*/  SYNCS.PHASECHK.TRANS64.TRYWAIT P1, [R4+URZ+0x38830], R5 ;  /* 0x03883005040075a7 */ /* 0x0002a2000802017f */
[----:B------:R-:W-:Y:S05]  /*3e10*/  @P0 BRA `(.L_x_4057) ;  /* 0x0000000000040947 */ /* 0x000fea0003800000 */
[----:B------:R-:W-:Y:S01]  /*3e20*/  BPT.TRAP 0x1 ;  /* 0x000000040000795c */ /* 0x000fe20000300000 */
.L_x_4057:
[----:B--2---:R-:W-:Y:S05]  /*3e30*/  @P1 BRA `(.L_x_4058) ;  /* 0x0000000000081947 */ /* 0x004fea0003800000 */
[----:B------:R-:W2:Y:S02]  /*3e40*/  SYNCS.PHASECHK.TRANS64.TRYWAIT P1, [R4+URZ+0x38830], R5 ;  /* 0x03883005040075a7 */ /* 0x000ea4000802017f */
[----:B--2---:R-:W-:Y:S05]  /*3e50*/  @!P1 BRA `(.L_x_4059) ;  /* 0x0000012c00449947 */ /* 0x004fea0003800000 */
.L_x_4058:
[----:B------:R-:W-:-:S04]  /*3e60*/  UIADD3 UR4, UR41, 0x22400, URZ ;  /* 0x0002240029047890 */ /* 0x000fc8000fffe03f */
[----:B------:R-:W-:-:S04]  /*3e70*/  USHF.R.U32.HI UR4, URZ, 0x4, UR4 ;  /* 0x000000043f047899 */ /* 0x000fc80008011604 */
[----:B------:R-:W-:-:S06]  /*3e80*/  ULOP3.LUT UR4, UR4, 0x3fff, URZ, 0xc0, !UPT ;  /* 0x00003fff04047892 */ /* 0x000fcc000f8ec03f */
[----:B0-----:R-:W-:Y:S01]  /*3e90*/  IMAD.U32 R0, RZ, RZ, UR4 ;  /* 0x00000004ff007e24 */ /* 0x001fe2000f8e00ff */
[----:B------:R-:W-:Y:S05]  /*3ea0*/  WARPSYNC.ALL ;  /* 0x0000000000007948 */ /* 0x000fea0003800000 */
[----:B------:R-:W-:-:S04]  /*3eb0*/  LOP3.LUT R0, R0, 0x10000, RZ, 0xfc, !PT ;  /* 0x0001000000007812 */ /* 0x000fc800078efcff */
        /* <DEDUP_REMOVED lines=10> */
[----:B------:R-:W-:-:S02]  /*3f60*/  UMOV UR13, 0x40000040 ;  /* 0x40000040000d7882 */ /* 0x000fc40000000000 */
[----:B------:R-:W-:Y:S02]  /*3f70*/  ULEA UR6, UR37, UR6, 0x9 ;  /* 0x0000000625067291 */ /* 0x000fe4000f8e483f */
[----:B------:R-:W-:Y:S02]  /*3f80*/  ULOP3.LUT UR4, UR4, 0x10000, URZ, 0xfc, !UPT ;  /* 0x0001000004047892 */ /* 0x000fe4000f8efc3f */
[----:B------:R-:W-:Y:S02]  /*3f90*/  UIADD3 UR10, UR6, 0x2, URZ ;  /* 0x00000002060a7890 */ /* 0x000fe4000fffe03f */
[----:B------:R-:W-:Y:S02]  /*3fa0*/  UIADD3 UR8, UR4, 0x2, URZ ;  /* 0x0000000204087890 */ /* 0x000fe4000fffe03f */
[----:B------:R-:W-:Y:S02]  /*3fb0*/  UIADD3 UR14, UR6, 0x4, URZ ;  /* 0x00000004060e7890 */ /* 0x000fe4000fffe03f */
[----:B------:R-:W-:-:S02]  /*3fc0*/  UIADD3 UR12, UR4, 0x4, URZ ;  /* 0x00000004040c7890 */ /* 0x000fc4000fffe03f */
[----:B------:R-:W-:Y:S01]  /*3fd0*/  HGMMA.64x64x16.F32 R24, gdesc[UR4], RZ, !UPT, gsb0 ;  /* 0x00e00000041879f0 */ /* 0x000fe2000c0008ff */
[----:B------:R-:W-:Y:S02]  /*3fe0*/  UIADD3 UR18, UR6, 0x6, URZ ;  /* 0x0000000606127890 */ /* 0x000fe4000fffe03f */
[----:B------:R-:W-:Y:S01]  /*3ff0*/  UIADD3 UR16, UR4, 0x6, URZ ;  /* 0x0000000604107890 */ /* 0x000fe2000fffe03f */
[----:B------:R-:W-:Y:S01]  /*4000*/  UMOV UR19, 0x40000040 ;  /* 0x4000004000137882 */ /* 0x000fe20000000000 */
        /* <DEDUP_REMOVED lines=11> */
[----:B------:R-:W0:Y:S02]  /*40c0*/  SYNCS.PHASECHK.TRANS64.TRYWAIT P1, [UR41+0x38810], R3 ;  /* 0x03881003ff0075a7 */ /* 0x000e240008020169 */
[----:B0-----:R-:W-:Y:S05]  /*40d0*/  @!P1 BRA `(.L_x_4060) ;  /* 0x0000012800b89947 */ /* 0x001fea0003800000 */
.L_x_4234:
[----:B------:R-:W-:Y:S05]  /*40e0*/  @P0 BRA `(.L_x_4061) ;  /* 0x0000000000040947 */ /* 0x000fea0003800000 */
[----:B------:R-:W-:Y:S01]  /*40f0*/  BPT.TRAP 0x1 ;  /* 0x000000040000795c */ /* 0x000fe20000300000 */
.L_x_4061:
[----:B------:R3:W4:Y:S01]  /*4100*/  SYNCS.PHASECHK.TRANS64.TRYWAIT P1, [R4+URZ+0x38850], R5 ;  /* 0x03885005040075a7 */ /* 0x000722000802017f */
[----:B------:R-:W-:Y:S05]  /*4110*/  @P0 BRA `(.L_x_4062) ;  /* 0x0000000000040947 */ /* 0x000fea0003800000 */
[----:B------:R-:W-:Y:S01]  /*4120*/  BPT.TRAP 0x1 ;  /* 0x000000040000795c */ /* 0x000fe20000300000 */
.L_x_4062:
[----:B----4-:R-:W-:Y:S05]  /*4130*/  @P1 BRA `(.L_x_4063) ;  /* 0x0000000000081947 */ /* 0x010fea0003800000 */
[----:B------:R-:W4:Y:S02]  /*4140*/  SYNCS.PHASECHK.TRANS64.TRYWAIT P1, [R4+URZ+0x38850], R5 ;  /* 0x03885005040075a7 */ /* 0x000f24000802017f */
[----:B----4-:R-:W-:Y:S05]  /*4150*/  @!P1 BRA `(.L_x_4064) ;  /* 0x0000012800b09947 */ /* 0x010fea0003800000 */
.L_x_4063:
[----:B------:R-:W-:Y:S01]  /*4160*/  UIADD3 UR4, UR41, 0x400, URZ ;  /* 0x0000040029047890 */ /* 0x000fe2000fffe03f */
[----:B------:R-:W-:Y:S01]  /*4170*/  WARPGROUP.ARRIVE ;  /* 0x00000000000079c5 */ /* 0x000fe20000000000 */
[----:B------:R-:W-:-:S05]  /*4180*/  UIADD3 UR5, UR41, 0x26400, URZ ;  /* 0x0002640029057890 */ /* 0x000fca000fffe03f */
[----:B0-----:R-:W0:Y:S01]  /*4190*/  S2R R3, SR_TID.X ;  /* 0x0000000000037919 */ /* 0x001e220000002100 */
[----:B------:R-:W-:Y:S01]  /*41a0*/  USHF.R.U32.HI UR4, URZ, 0x4, UR4 ;  /* 0x000000043f047899 */ /* 0x000fe20008011604 */
[C---:B------:R-:W-:Y:S01]  /*41b0*/  IMAD R153, R23.reuse, -0x40, R153 ;  /* 0xffffffc017997824 */ /* 0x040fe200078e0299 */
[----:B------:R-:W-:Y:S01]  /*41c0*/  USHF.R.U32.HI UR5, URZ, 0x4, UR5 ;  /* 0x000000043f057899 */ /* 0x000fe20008011605 */
[----:B------:R-:W5:Y:S01]  /*41d0*/  S2R R15, SR_TID.X ;  /* 0x00000000000f7919 */ /* 0x000f620000002100 */
[----:B------:R-:W-:Y:S01]  /*41e0*/  ULOP3.LUT UR4, UR4, 0x3fff, URZ, 0xc0, !UPT ;  /* 0x00003fff04047892 */ /* 0x000fe2000f8ec03f */
[----:B------:R-:W-:Y:S01]  /*41f0*/  VIADD R23, R23, 0xfffffffe ;  /* 0xfffffffe17177836 */ /* 0x000fe20000000000 */
[----:B------:R-:W-:Y:S01]  /*4200*/  ULOP3.LUT UR5, UR5, 0x3fff, URZ, 0xc0, !UPT ;  /* 0x00003fff05057892 */ /* 0x000fe2000f8ec03f */
[----:B------:R-:W-:Y:S01]  /*4210*/  IADD3 R153, -R230, 0x40, R153 ;  /* 0x00000040e6997810 */ /* 0x000fe20007ffe199 */
[----:B------:R-:W-:Y:S02]  /*4220*/  ULOP3.LUT UR4, UR4, 0x10000, URZ, 0xfc, !UPT ;  /* 0x0001000004047892 */ /* 0x000fe4000f8efc3f */
[----:B------:R-:W-:Y:S01]  /*4230*/  ULOP3.LUT UR6, UR5, 0x10000, URZ, 0xfc, !UPT ;  /* 0x0001000005067892 */ /* 0x000fe2000f8efc3f */
[C---:B------:R-:W-:Y:S01]  /*4240*/  ISETP.GT.AND P1, PT, R153.reuse, RZ, PT ;  /* 0x000000ff9900720c */ /* 0x040fe20003f24270 */
[----:B------:R-:W-:Y:S01]  /*4250*/  ULEA UR10, UR37, UR4, 0xc ;  /* 0x00000004250a7291 */ /* 0x000fe2000f8e603f */
[C---:B------:R-:W-:Y:S01]  /*4260*/  ISETP.GT.AND P2, PT, R153.reuse, 0x1, PT ;  /* 0x000000019900780c */ /* 0x040fe20003f44270 */
[----:B------:R-:W-:Y:S01]  /*4270*/  UMOV UR21, 0x40000040 ;  /* 0x4000004000157882 */ /* 0x000fe20000000000 */
[----:B------:R-:W-:Y:S01]  /*4280*/  UMOV UR23, 0x40000040 ;  /* 0x4000004000177882 */ /* 0x000fe20000000000 */
[----:B------:R-:W-:Y:S01]  /*4290*/  UIADD3 UR14, UR6, 0x800, URZ ;  /* 0x00000800060e7890 */ /* 0x000fe2000fffe03f */
[C---:B------:R-:W-:Y:S01]  /*42a0*/  ISETP.GT.AND P3, PT, R153.reuse, 0x8, PT ;  /* 0x000000089900780c */ /* 0x040fe20003f64270 */
[----:B------:R-:W-:Y:S01]  /*42b0*/  UMOV UR20, UR6 ;  /* 0x0000000600147c82 */ /* 0x000fe20008000000 */
[----:B------:R-:W-:Y:S01]  /*42c0*/  UMOV UR22, UR10 ;  /* 0x0000000a00167c82 */ /* 0x000fe20008000000 */
[----:B------:R-:W-:Y:S01]  /*42d0*/  UIADD3 UR15, UR10, 0x800, URZ ;  /* 0x000008000a0f7890 */ /* 0x000fe2000fffe03f */
[----:B------:R-:W-:Y:S01]  /*42e0*/  HGMMA.64x64x16.F32 R24, gdesc[UR20], R24, gsb0 ;  /* 0x00e00000141879f0 */ /* 0x000fe20008000818 */
[----:B------:R-:W-:Y:S01]  /*42f0*/  UIADD3 UR20, UR6, 0x2, URZ ;  /* 0x0000000206147890 */ /* 0x000fe2000fffe03f */
[C---:B------:R-:W-:Y:S01]  /*4300*/  ISETP.GT.AND P4, PT, R153.reuse, 0x9, PT ;  /* 0x000000099900780c */ /* 0x040fe20003f84270 */
[----:B------:R-:W-:Y:S01]  /*4310*/  UIADD3 UR22, UR10, 0x2, URZ ;  /* 0x000000020a167890 */ /* 0x000fe2000fffe03f */
[C---:B------:R-:W-:Y:S01]  /*4320*/  ISETP.GT.AND P5, PT, R153.reuse, 0x10, PT ;  /* 0x000000109900780c */ /* 0x040fe20003fa4270 */
[----:B------:R-:W-:Y:S01]  /*4330*/  UMOV UR21, 0x40000040 ;  /* 0x4000004000157882 */ /* 0x000fe20000000000 */
[----:B------:R-:W-:Y:S01]  /*4340*/  UMOV UR23, 0x40000040 ;  /* 0x4000004000177882 */ /* 0x000fe20000000000 */
[----:B------:R-:W-:Y:S01]  /*4350*/  ISETP.GT.AND P6, PT, R153, 0x11, PT ;  /* 0x000000119900780c */ /* 0x000fe20003fc4270 */
[----:B------:R-:W-:Y:S01]  /*4360*/  UMOV UR19, 0x40000040 ;  /* 0x4000004000137882 */ /* 0x000fe20000000000 */
[----:B0-----:R-:W-:-:S02]  /*4370*/  SHF.R.U32.HI R3, RZ, 0x7, R3 ;  /* 0x00000007ff037819 */ /* 0x001fc40000011603 */
[----:B-----5:R-:W-:-:S04]  /*4380*/  LOP3.LUT R15, R15, 0x7f, RZ, 0xc0, !PT ;  /* 0x0000007f0f0f7812 */ /* 0x020fc800078ec0ff */
[----:B------:R-:W0:Y:S02]  /*4390*/  SHFL.IDX PT, R3, R3, RZ, 0x1f ;  /* 0x00001fff03037589 */ /* 0x000e2400000e0000 */
[----:B0-----:R-:W-:-:S13]  /*43a0*/  R2UR UR5, R3 ;  /* 0x00000000030572ca */ /* 0x001fda00000e0000 */
[----:B------:R-:W-:-:S03]  /*43b0*/  UISETP.GT.AND UP0, UPT, UR5, 0x7f, UPT ;  /* 0x0000007f0500788c */ /* 0x000fc6000bf04270 */
[----:B------:R-:W-:Y:S01]  /*43c0*/  UMOV UR5, 0x4 ;  /* 0x0000000400057882 */ /* 0x000fe20000000000 */
[----:B------:R-:W-:Y:S02]  /*43d0*/  USEL UR11, URZ, 0x2, !UP0 ;  /* 0x000000023f0b7887 */ /* 0x000fe4000c000000 */
[----:B------:R-:W-:Y:S02]  /*43e0*/  USEL UR7, UR5, 0x2, UP0 ;  /* 0x0000000205077887 */ /* 0x000fe40008000000 */
[----:B------:R-:W-:Y:S01]  /*43f0*/  USEL UR5, UR5, 0x6, !UP0 ;  /* 0x0000000605057887 */ /* 0x000fe2000c000000 */
[----:B------:R-:W-:Y:S02]  /*4400*/  WARPGROUP.DEPBAR.LE gsb0, 0x0 ;  /* 0x00008000000079c5 */ /* 0x000fe40000010000 */
[----:B------:R-:W-:-:S06]  /*4410*/  WARPGROUP.ARRIVE ;  /* 0x00000000000079c5 */ /* 0x000fcc0000000000 */
[----:B------:R-:W-:Y:S01]  /*4420*/  HGMMA.64x64x16.F32 R24, gdesc[UR20], R24, gsb0 ;  /* 0x00e00000141879f0 */ /* 0x000fe20008000818 */
[----:B------:R-:W-:Y:S02]  /*4430*/  UIADD3 UR20, UR6, 0x4, URZ ;  /* 0x0000000406147890 */ /* 0x000fe4000fffe03f */
[----:B------:R-:W-:Y:S01]  /*4440*/  UIADD3 UR22, UR10, 0x4, URZ ;  /* 0x000000040a167890 */ /* 0x000fe2000fffe03f */
[----:B------:R-:W-:Y:S01]  /*4450*/  UMOV UR21, 0x40000040 ;  /* 0x4000004000157882 */ /* 0x000fe20000000000 */
[----:B------:R-:W-:Y:S01]  /*4460*/  UMOV UR23, 0x40000040 ;  /* 0x4000004000177882 */ /* 0x000fe20000000000 */
        /* <DEDUP_REMOVED lines=94> */
[----:B------:R-:W-:Y:S02]  /*4a50*/  UIADD3 UR20, UR11, UR14, URZ ;  /* 0x0000000e0b147290 */ /* 0x000fe4000fffe03f */
[----:B------:R-:W-:Y:S01]  /*4a60*/  UIADD3 UR22, UR11, UR15, URZ ;  /* 0x0000000f0b167290 */ /* 0x000fe2000fffe03f */
        /* <DEDUP_REMOVED lines=16> */
[----:B------:R-:W-:Y:S01]  /*4b70*/  UMOV UR14, 0x28 ;  /* 0x00000028000e7882 */ /* 0x000fe20000000000 */
[----:B------:R-:W-:Y:S01]  /*4b80*/  UMOV UR15, 0xa00 ;  /* 0x00000a00000f7882 */ /* 0x000fe20000000000 */
[----:B------:R-:W-:Y:S02]  /*4b90*/  USEL UR14, UR14, 0x26, UP0 ;  /* 0x000000260e0e7887 */ /* 0x000fe40008000000 */
[----:B------:R-:W-:-:S02]  /*4ba0*/  USEL UR15, UR15, 0x980, UP0 ;  /* 0x000009800f0f7887 */ /* 0x000fc40008000000 */
[----:B------:R-:W-:Y:S02]  /*4bb0*/  ULOP3.LUT UR14, UR14, 0x6, URZ, 0xc0, !UPT ;  /* 0x000000060e0e7892 */ /* 0x000fe4000f8ec03f */
[----:B------:R-:W-:Y:S01]  /*4bc0*/  ULOP3.LUT UR15, UR15, 0xa00, URZ, 0xc0, !UPT ;  /* 0x00000a000f0f7892 */ /* 0x000fe2000f8ec03f */
[----:B------:R-:W-:Y:S02]  /*4bd0*/  WARPGROUP.DEPBAR.LE gsb0, 0x0 ;  /* 0x00008000000079c5 */ /* 0x000fe40000010000 */
[----:B------:R-:W-:-:S06]  /*4be0*/  WARPGROUP.ARRIVE ;  /* 0x00000000000079c5 */ /* 0x000fcc0000000000 */
[----:B------:R-:W-:Y:S01]  /*4bf0*/  HGMMA.64x64x16.F32 R24, gdesc[UR20], R24, gsb0 ;  /* 0x00e00000141879f0 */ /* 0x000fe20008000818 */
[----:B------:R-:W-:Y:S02]  /*4c00*/  UIADD3 UR20, UR14, UR15, UR6 ;  /* 0x0000000f0e147290 */ /* 0x000fe4000fffe006 */
[----:B------:R-:W-:Y:S01]  /*4c10*/  UIADD3 UR22, UR14, UR15, UR10 ;  /* 0x0000000f0e167290 */ /* 0x000fe2000fffe00a */
[----:B------:R-:W-:Y:S01]  /*4c20*/  UMOV UR21, 0x40000040 ;  /* 0x4000004000157882 */ /* 0x000fe20000000000 */
[----:B------:R-:W-:Y:S01]  /*4c30*/  UMOV UR23, 0x40000040 ;  /* 0x4000004000177882 */ /* 0x000fe20000000000 */
[----:B------:R-:W-:Y:S02]  /*4c40*/  UIADD3 UR14, UR6, 0xa00, URZ ;  /* 0x00000a00060e7890 */ /* 0x000fe4000fffe03f */
[----:B------:R-:W-:Y:S01]  /*4c50*/  UIADD3 UR15, UR10, 0xa00, URZ ;  /* 0x00000a000a0f7890 */ /* 0x000fe2000fffe03f */
        /* <DEDUP_REMOVED lines=87> */
[----:B------:R-:W-:Y:S02]  /*51d0*/  UMOV UR7, 0x1000 ;  /* 0x0000100000077882 */ /* 0x000fe40000000000 */
[----:B------:R-:W-:-:S04]  /*51e0*/  USEL UR7, UR7, 0xf80, UP0 ;  /* 0x00000f8007077887 */ /* 0x000fc80008000000 */
[----:B------:R-:W-:Y:S01]  /*51f0*/  ULOP3.LUT UR7, UR7, 0x1e00, URZ, 0xc0, !UPT ;  /* 0x00001e0007077892 */ /* 0x000fe2000f8ec03f */
        /* <DEDUP_REMOVED lines=8> */
[----:B------:R-:W-:Y:S01]  /*5280*/  ULDC UR15, c[0x0][0xa80] ;  /* 0x0002a000000f7ab9 */ /* 0x000fe20000000800 */
[----:B------:R-:W-:-:S04]  /*5290*/  USEL UR5, UR5, 0x3e, UP0 ;  /* 0x0000003e05057887 */ /* 0x000fc80008000000 */
        /* <DEDUP_REMOVED lines=8> */
[----:B------:R-:W-:Y:S01]  /*5320*/  ULDC UR5, c[0x0][0xad0] ;  /* 0x0002b40000057ab9 */ /* 0x000fe20000000800 */
[----:B------:R-:W-:-:S04]  /*5330*/  ULOP3.LUT UR7, UR43, 0x2000000, URZ, 0xfc, !UPT ;  /* 0x020000002b077892 */ /* 0x000fc8000f8efc3f */
[----:B------:R-:W-:-:S04]  /*5340*/  ULEA UR10, UR37, UR7, 0xc ;  /* 0x00000007250a7291 */ /* 0x000fc8000f8e603f */
[----:B------:R-:W-:-:S07]  /*5350*/  UIADD3 UR14, UR10, 0x80, URZ ;  /* 0x000000800a0e7890 */ /* 0x000fce000fffe03f */
[----:B------:R-:W-:Y:S01]  /*5360*/  UMOV UR18, UR14 ;  /* 0x0000000e00127c82 */ /* 0x000fe20008000000 */
[----:B------:R-:W-:Y:S01]  /*5370*/  UIADD3 UR14, UR10, 0x100, URZ ;  /* 0x000001000a0e7890 */ /* 0x000fe2000fffe03f */
        /* <DEDUP_REMOVED lines=35> */
[----:B-----5:R-:W-:Y:S01]  /*55b0*/  FSEL R25, R25, -INF , P2 ;  /* 0xff80000019197808 */ /* 0x020fe20001000000 */
[----:B------:R-:W-:Y:S01]  /*55c0*/  FMUL.FTZ R46, R46, UR5 ;  /* 0x000000052e2e7c20 */ /* 0x000fe20008410000 */
[----:B------:R-:W-:Y:S01]  /*55d0*/  FMUL.FTZ R47, R47, UR5 ;  /* 0x000000052f2f7c20 */ /* 0x000fe20008410000 */
[----:B------:R-:W-:Y:S01]  /*55e0*/  FMUL.FTZ R50, R50, UR5 ;  /* 0x0000000532327c20 */ /* 0x000fe20008410000 */
[----:B------:R-:W-:Y:S01]  /*55f0*/  FMNMX.FTZ R7, R24, R25, !PT ;  /* 0x0000001918077209 */ /* 0x000fe20007810000 */
[----:B------:R-:W-:Y:S01]  /*5600*/  FMUL.FTZ R51, R51, UR5 ;  /* 0x0000000533337c20 */ /* 0x000fe20008410000 */
[----:B------:R-:W-:Y:S01]  /*5610*/  FMUL.FTZ R54, R54, UR5 ;  /* 0x0000000536367c20 */ /* 0x000fe20008410000 */
[----:B------:R-:W5:Y:S01]  /*5620*/  MUFU.TANH R32, R32 ;  /* 0x0000002000207308 */ /* 0x000f620000002400 */
[----:B-1----:R-:W-:Y:S01]  /*5630*/  FSEL R28, R28, -INF , P3 ;  /* 0xff8000001c1c7808 */ /* 0x002fe20001800000 */
[----:B------:R-:W-:-:S03]  /*5640*/  FMUL.FTZ R55, R55, UR5 ;  /* 0x0000000537377c20 */ /* 0x000fc60008410000 */
[----:B------:R-:W-:-:S03]  /*5650*/  FMNMX.FTZ R6, R28, R7, !PT ;  /* 0x000000071c067209 */ /* 0x000fc60007810000 */
[----:B------:R-:W1:Y:S01]  /*5660*/  MUFU.TANH R3, R26 ;  /* 0x0000001a00037308 */ /* 0x000e620000002400 */
[----:B0-----:R-:W-:-:S04]  /*5670*/  FSEL R29, R29, -INF , P4 ;  /* 0xff8000001d1d7808 */ /* 0x001fc80002000000 */
[----:B------:R-:W-:-:S03]  /*5680*/  FMNMX.FTZ R7, R29, R6, !PT ;  /* 0x000000061d077209 */ /* 0x000fc60007810000 */
[----:B------:R-:W0:Y:S01]  /*5690*/  MUFU.TANH R33, R33 ;  /* 0x0000002100217308 */ /* 0x000e220000002400 */
[----:B-----5:R-:W-:-:S04]  /*56a0*/  FSEL R32, R32, -INF , P5 ;  /* 0xff80000020207808 */ /* 0x020fc80002800000 */
[----:B------:R-:W-:-:S03]  /*56b0*/  FMNMX.FTZ R6, R32, R7, !PT ;  /* 0x0000000720067209 */ /* 0x000fc60007810000 */
[----:B------:R-:W5:Y:S01]  /*56c0*/  MUFU.TANH R8, R27 ;  /* 0x0000001b00087308 */ /* 0x000f620000002400 */
[----:B-1----:R-:W-:Y:S02]  /*56d0*/  FSEL R3, R3, -INF , P1 ;  /* 0xff80000003037808 */ /* 0x002fe40000800000 */
[----:B------:R-:W-:-:S05]  /*56e0*/  ISETP.GT.AND P1, PT, R153, 0x18, PT ;  /* 0x000000189900780c */ /* 0x000fca0003f24270 */
[----:B------:R-:W1:Y:S01]  /*56f0*/  MUFU.TANH R36, R36 ;  /* 0x0000002400247308 */ /* 0x000e620000002400 */
[----:B0-----:R-:W-:-:S04]  /*5700*/  FSEL R33, R33, -INF , P6 ;  /* 0xff80000021217808 */ /* 0x001fc80003000000 */
[----:B------:R-:W-:-:S03]  /*5710*/  FMNMX.FTZ R7, R33, R6, !PT ;  /* 0x0000000621077209 */ /* 0x000fc60007810000 */
[----:B--234-:R-:W0:Y:S01]  /*5720*/  MUFU.TANH R5, R30 ;  /* 0x0000001e00057308 */ /* 0x01ce220000002400 */
[----:B-----5:R-:W-:Y:S02]  /*5730*/  FSEL R8, R8, -INF , P2 ;  /* 0xff80000008087808 */ /* 0x020fe40001000000 */
[----:B------:R-:W-:-:S05]  /*5740*/  ISETP.GT.AND P2, PT, R153, 0x19, PT ;  /* 0x000000199900780c */ /* 0x000fca0003f44270 */
[----:B------:R-:W2:Y:S01]  /*5750*/  MUFU.TANH R37, R37 ;  /* 0x0000002500257308 */ /* 0x000ea20000002400 */
[----:B-1----:R-:W-:-:S04]  /*5760*/  FSEL R36, R36, -INF , P1 ;  /* 0xff80000024247808 */ /* 0x002fc80000800000 */
[----:B------:R-:W-:-:S03]  /*5770*/  FMNMX.FTZ R6, R36, R7, !PT ;  /* 0x0000000724067209 */ /* 0x000fc60007810000 */
[----:B------:R-:W1:Y:S01]  /*5780*/  MUFU.TANH R9, R31 ;  /* 0x0000001f00097308 */ /* 0x000e620000002400 */
[----:B0-----:R-:W-:Y:S02]  /*5790*/  FSEL R5, R5, -INF , P3 ;  /* 0xff80000005057808 */ /* 0x001fe40001800000 */
[----:B------:R-:W-:-:S05]  /*57a0*/  ISETP.GT.AND P3, PT, R153, 0x20, PT ;  /* 0x000000209900780c */ /* 0x000fca0003f64270 */
[----:B------:R-:W0:Y:S01]  /*57b0*/  MUFU.TANH R40, R40 ;  /* 0x0000002800287308 */ /* 0x000e220000002400 */
[----:B--2---:R-:W-:-:S04]  /*57c0*/  FSEL R37, R37, -INF , P2 ;  /* 0xff80000025257808 */ /* 0x004fc80001000000 */
[----:B------:R-:W-:-:S03]  /*57d0*/  FMNMX.FTZ R7, R37, R6, !PT ;  /* 0x0000000625077209 */ /* 0x000fc60007810000 */
[----:B------:R-:W2:Y:S01]  /*57e0*/  MUFU.TANH R10, R34 ;  /* 0x00000022000a7308 */ /* 0x000ea20000002400 */
[----:B-1----:R-:W-:Y:S02]  /*57f0*/  FSEL R9, R9, -INF , P4 ;  /* 0xff80000009097808 */ /* 0x002fe40002000000 */
[----:B------:R-:W-:-:S05]  /*5800*/  ISETP.GT.AND P4, PT, R153, 0x21, PT ;  /* 0x000000219900780c */ /* 0x000fca0003f84270 */
[----:B------:R-:W1:Y:S01]  /*5810*/  MUFU.TANH R41, R41 ;  /* 0x0000002900297308 */ /* 0x000e620000002400 */
[----:B0-----:R-:W-:-:S04]  /*5820*/  FSEL R40, R40, -INF , P3 ;  /* 0xff80000028287808 */ /* 0x001fc80001800000 */
[----:B------:R-:W-:-:S03]  /*5830*/  FMNMX.FTZ R6, R40, R7, !PT ;  /* 0x0000000728067209 */ /* 0x000fc60007810000 */
[----:B------:R-:W0:Y:S01]  /*5840*/  MUFU.TANH R11, R35 ;  /* 0x00000023000b7308 */ /* 0x000e220000002400 */
[----:B--2---:R-:W-:Y:S02]  /*5850*/  FSEL R10, R10, -INF , P5 ;  /* 0xff8000000a0a7808 */ /* 0x004fe40002800000 */
        /* <DEDUP_REMOVED lines=35> */
[----:B--2---:R-:W-:-:S04]  /*5a90*/  FSEL R53, R53, -INF , P4 ;  /* 0xff80000035357808 */ /* 0x004fc80002000000 */
[----:B------:R-:W-:Y:S02]  /*5aa0*/  FMNMX.FTZ R12, R53, R6, !PT ;  /* 0x00000006350c7209 */ /* 0x000fe40007810000 */
[----:B------:R-:W-:Y:S01]  /*5ab0*/  FMNMX.FTZ R6, R3, R8, !PT ;  /* 0x0000000803067209 */ /* 0x000fe20007810000 */
[----:B------:R-:W2:Y:S01]  /*5ac0*/  MUFU.TANH R50, R50 ;  /* 0x0000003200327308 */ /* 0x000ea20000002400 */
[----:B-1----:R-:W-:Y:S01]  /*5ad0*/  FSEL R46, R46, -INF , P5 ;  /* 0xff8000002e2e7808 */ /* 0x002fe20002800000 */
[----:B------:R-:W1:Y:S01]  /*5ae0*/  SHFL.BFLY PT, R7, R12, 0x2, 0x1f ;  /* 0x0c401f000c077f89 */ /* 0x000e6200000e0000 */
[----:B------:R-:W-:-:S05]  /*5af0*/  FMNMX.FTZ R6, R5, R6, !PT ;  /* 0x0000000605067209 */ /* 0x000fca0007810000 */
[----:B------:R-:W3:Y:S01]  /*5b00*/  MUFU.TANH R51, R51 ;  /* 0x0000003300337308 */ /* 0x000ee20000002400 */
[----:B0-----:R-:W-:-:S07]  /*5b10*/  FSEL R47, R47, -INF , P6 ;  /* 0xff8000002f2f7808 */ /* 0x001fce0003000000 */
[----:B------:R-:W0:Y:S01]  /*5b20*/  MUFU.TANH R54, R54 ;  /* 0x0000003600367308 */ /* 0x000e220000002400 */
[----:B--2---:R-:W-:-:S07]  /*5b30*/  FSEL R50, R50, -INF , P1 ;  /* 0xff80000032327808 */ /* 0x004fce0000800000 */
[----:B------:R-:W2:Y:S01]  /*5b40*/  MUFU.TANH R55, R55 ;  /* 0x0000003700377308 */ /* 0x000ea20000002400 */
[----:B---3--:R-:W-:Y:S02]  /*5b50*/  FSEL R51, R51, -INF , P2 ;  /* 0xff80000033337808 */ /* 0x008fe40001000000 */
[----:B-1----:R-:W-:Y:S02]  /*5b60*/  FMNMX.FTZ R13, R12, R7, !PT ;  /* 0x000000070c0d7209 */ /* 0x002fe40007810000 */
[----:B------:R-:W-:Y:S02]  /*5b70*/  FMNMX.FTZ R7, R9, R6, !PT ;  /* 0x0000000609077209 */ /* 0x000fe40007810000 */
[----:B------:R-:W-:Y:S01]  /*5b80*/  ISETP.GE.AND P2, PT, R23, R18, PT ;  /* 0x000000121700720c */ /* 0x000fe20003f46270 */
[----:B------:R-:W1:Y:S01]  /*5b90*/  SHFL.BFLY PT, R14, R13, 0x1, 0x1f ;  /* 0x0c201f000d0e7f89 */ /* 0x000e6200000e0000 */
[----:B------:R-:W-:Y:S02]  /*5ba0*/  FMNMX.FTZ R6, R10, R7, !PT ;  /* 0x000000070a067209 */ /* 0x000fe40007810000 */
[----:B0-----:R-:W-:-:S02]  /*5bb0*/  FSEL R54, R54, -INF , P3 ;  /* 0xff80000036367808 */ /* 0x001fc40001800000 */
[----:B------:R-:W-:-:S04]  /*5bc0*/  FMNMX.FTZ R7, R11, R6, !PT ;  /* 0x000000060b077209 */ /* 0x000fc80007810000 */
[----:B------:R-:W-:Y:S02]  /*5bd0*/  FMNMX.FTZ R12, R38, R7, !PT ;  /* 0x00000007260c7209 */ /* 0x000fe40007810000 */
[----:B--2---:R-:W-:Y:S02]  /*5be0*/  FSEL R55, R55, -INF , P4 ;  /* 0xff80000037377808 */ /* 0x004fe40002000000 */
[----:B------:R-:W-:-:S04]  /*5bf0*/  FMNMX.FTZ R7, R39, R12, !PT ;  /* 0x0000000c27077209 */ /* 0x000fc80007810000 */
[----:B------:R-:W-:-:S04]  /*5c00*/  FMNMX.FTZ R12, R42, R7, !PT ;  /* 0x000000072a0c7209 */ /* 0x000fc80007810000 */
[----:B------:R-:W-:Y:S02]  /*5c10*/  FMNMX.FTZ R7, R43, R12, !PT ;  /* 0x0000000c2b077209 */ /* 0x000fe40007810000 */
[----:B-1----:R-:W-:Y:S02]  /*5c20*/  FMNMX.FTZ R6, R13, R14, !PT ;  /* 0x0000000e0d067209 */ /* 0x002fe40007810000 */
        /* <DEDUP_REMOVED lines=16> */
[--C-:B------:R-:W-:Y:S01]  /*5d30*/  FFMA.FTZ R36, R36, UR15, -R14.reuse ;  /* 0x0000000f24247c23 */ /* 0x100fe2000801080e */
[----:B------:R-:W0:Y:S01]  /*5d40*/  SHFL.BFLY PT, R7, R12, 0x2, 0x1f ;  /* 0x0c401f000c077f89 */ /* 0x000e2200000e0000 */
        /* <DEDUP_REMOVED lines=9> */
[----:B------:R-:W-:-:S02]  /*5de0*/  FFMA.FTZ R14, R53, UR15, -R14 ;  /* 0x0000000f350e7c23 */ /* 0x000fc4000801080e */
[----:B------:R-:W-:Y:S08]  /*5df0*/  MUFU.EX2 R28, R28 ;  /* 0x0000001c001c7308 */ /* 0x000ff00000000800 */
[----:B------:R-:W2:Y:S01]  /*5e00*/  MUFU.EX2 R29, R29 ;  /* 0x0000001d001d7308 */ /* 0x000ea20000000800 */
[----:B-1----:R-:W-:Y:S02]  /*5e10*/  F2FP.F16.F32.PACK_AB R152, R25, R24 ;  /* 0x000000181998723e */ /* 0x002fe400000000ff */
[----:B0-----:R-:W-:-:S05]  /*5e20*/  FMNMX.FTZ R13, R12, R7, !PT ;  /* 0x000000070c0d7209 */ /* 0x001fca0007810000 */
[----:B------:R-:W-:Y:S01]  /*5e30*/  MUFU.EX2 R32, R32 ;  /* 0x0000002000207308 */ /* 0x000fe20000000800 */
[----:B------:R-:W0:Y:S07]  /*5e40*/  SHFL.BFLY PT, R12, R13, 0x1, 0x1f ;  /* 0x0c201f000d0c7f89 */ /* 0x000e2e00000e0000 */
[----:B------:R-:W1:Y:S01]  /*5e50*/  MUFU.EX2 R33, R33 ;  /* 0x0000002100217308 */ /* 0x000e620000000800 */
[----:B--2---:R-:W-:-:S07]  /*5e60*/  F2FP.F16.F32.PACK_AB R154, R29, R28 ;  /* 0x0000001c1d9a723e */ /* 0x004fce00000000ff */
[----:B------:R-:W-:Y:S08]  /*5e70*/  MUFU.EX2 R36, R36 ;  /* 0x0000002400247308 */ /* 0x000ff00000000800 */
[----:B------:R-:W2:Y:S01]  /*5e80*/  MUFU.EX2 R37, R37 ;  /* 0x0000002500257308 */ /* 0x000ea20000000800 */
[----:B0-----:R-:W-:Y:S02]  /*5e90*/  FMNMX.FTZ R7, R13, R12, !PT ;  /* 0x0000000c0d077209 */ /* 0x001fe40007810000 */
[----:B-1----:R-:W-:-:S02]  /*5ea0*/  F2FP.F16.F32.PACK_AB R156, R33, R32 ;  /* 0x00000020219c723e */ /* 0x002fc400000000ff */
[C---:B------:R-:W-:Y:S01]  /*5eb0*/  FSETP.NEU.FTZ.AND P1, PT, R7.reuse, -INF , PT ;  /* 0xff8000000700780b */ /* 0x040fe20003f3d000 */
[----:B------:R-:W-:Y:S02]  /*5ec0*/  FMUL.FTZ R12, R7, UR15 ;  /* 0x0000000f070c7c20 */ /* 0x000fe40008410000 */
[----:B------:R-:W-:Y:S03]  /*5ed0*/  MUFU.EX2 R13, R14 ;  /* 0x0000000e000d7308 */ /* 0x000fe60000000800 */
[----:B------:R-:W-:Y:S02]  /*5ee0*/  FSEL R12, R12, RZ, P1 ;  /* 0x000000ff0c0c7208 */ /* 0x000fe40000800000 */
[----:B------:R-:W-:-:S03]  /*5ef0*/  ISETP.NE.AND P1, PT, R15, RZ, PT ;  /* 0x000000ff0f00720c */ /* 0x000fc60003f25270 */
        /* <DEDUP_REMOVED lines=13> */
[----:B------:R-:W1:Y:S01]  /*5fd0*/  MUFU.EX2 R8, R8 ;  /* 0x0000000800087308 */ /* 0x000e620000000800 */
[----:B0-----:R-:W-:-:S02]  /*5fe0*/  @!P1 VIADD R3, R4, 0x38840 ;  /* 0x0003884004039836 */ /* 0x001fc40000000000 */
[--C-:B------:R-:W-:Y:S01]  /*5ff0*/  FFMA.FTZ R50, R50, UR15, -R12.reuse ;  /* 0x0000000f32327c23 */ /* 0x100fe2000801080c */
[--C-:B------:R-:W-:Y:S01]  /*6000*/  FFMA.FTZ R51, R51, UR15, -R12.reuse ;  /* 0x0000000f33337c23 */ /* 0x100fe2000801080c */
[--C-:B------:R-:W-:Y:S01]  /*6010*/  FFMA.FTZ R54, R54, UR15, -R12.reuse ;  /* 0x0000000f36367c23 */ /* 0x100fe2000801080c */
[----:B------:R-:W-:Y:S01]  /*6020*/  FFMA.FTZ R12, R55, UR15, -R12 ;  /* 0x0000000f370c7c23 */ /* 0x000fe2000801080c */
[----:B------:R-:W-:Y:S01]  /*6030*/  @!P1 PRMT R3, RZ, 0x654, R3 ;  /* 0x00000654ff039816 */ /* 0x000fe20000000003 */
[----:B------:R-:W-:Y:S01]  /*6040*/  @!P1 VIADD R4, R4, 0x38860 ;  /* 0x0003886004049836 */ /* 0x000fe20000000000 */
[----:B------:R-:W0:Y:S01]  /*6050*/  MUFU.EX2 R5, R5 ;  /* 0x0000000500057308 */ /* 0x000e220000000800 */
[----:B--2---:R-:W-:Y:S01]  /*6060*/  F2FP.F16.F32.PACK_AB R158, R37, R36 ;  /* 0x00000024259e723e */ /* 0x004fe200000000ff */
[----:B------:R0:W-:Y:S02]  /*6070*/  @!P1 SYNCS.ARRIVE.TRANS64.RED.A1T0 RZ, [R3+URZ], RZ ;  /* 0x000000ff03ff99a7 */ /* 0x0001e4000810043f */
[----:B------:R-:W-:-:S04]  /*6080*/  @!P1 PRMT R4, RZ, 0x654, R4 ;  /* 0x00000654ff049816 */ /* 0x000fc80000000004 */
[----:B------:R2:W3:Y:S01]  /*6090*/  MUFU.EX2 R20, R9 ;  /* 0x0000000900147308 */ /* 0x0004e20000000800 */
[----:B-1----:R-:W-:Y:S01]  /*60a0*/  FADD.FTZ R14, R153, R8 ;  /* 0x00000008990e7221 */ /* 0x002fe20000010000 */
[----:B------:R-:W-:-:S06]  /*60b0*/  F2FP.F16.F32.PACK_AB R153, R8, R153 ;  /* 0x000000990899723e */ /* 0x000fcc00000000ff */
[----:B------:R-:W1:Y:S01]  /*60c0*/  MUFU.EX2 R10, R10 ;  /* 0x0000000a000a7308 */ /* 0x000e620000000800 */
[----:B--2---:R-:W-:Y:S01]  /*60d0*/  FADD.FTZ R9, R24, R25 ;  /* 0x0000001918097221 */ /* 0x004fe20000010000 */
[----:B0-----:R-:W-:-:S03]  /*60e0*/  FADD.FTZ R3, R5, R14 ;  /* 0x0000000e05037221 */ /* 0x001fc60000010000 */
[----:B------:R-:W-:-:S03]  /*60f0*/  FADD.FTZ R26, R28, R9 ;  /* 0x000000091c1a7221 */ /* 0x000fc60000010000 */
[----:B------:R-:W0:Y:S01]  /*6100*/  MUFU.EX2 R11, R11 ;  /* 0x0000000b000b7308 */ /* 0x000e220000000800 */
[C---:B---3--:R-:W-:Y:S01]  /*6110*/  FADD.FTZ R3, R20.reuse, R3 ;  /* 0x0000000314037221 */ /* 0x048fe20000010000 */
[----:B------:R-:W-:Y:S01]  /*6120*/  FADD.FTZ R9, R29, R26 ;  /* 0x0000001a1d097221 */ /* 0x000fe20000010000 */
[----:B------:R-:W-:Y:S01]  /*6130*/  F2FP.F16.F32.PACK_AB R155, R20, R5 ;  /* 0x00000005149b723e */ /* 0x000fe200000000ff */
[----:B------:R-:W-:Y:S02]  /*6140*/  BAR.SYNC.DEFER_BLOCKING 0xf, 0x100 ;  /* 0x03c4000000007b1d */ /* 0x000fe40000010000 */
[----:B------:R-:W-:Y:S01]  /*6150*/  FADD.FTZ R14, R32, R9 ;  /* 0x00000009200e7221 */ /* 0x000fe20000010000 */
[----:B-1----:R-:W-:-:S03]  /*6160*/  FADD.FTZ R26, R10, R3 ;  /* 0x000000030a1a7221 */ /* 0x002fc60000010000 */
[----:B------:R-:W1:Y:S01]  /*6170*/  MUFU.EX2 R38, R38 ;  /* 0x0000002600267308 */ /* 0x000e620000000800 */
[----:B------:R-:W-:-:S04]  /*6180*/  FADD.FTZ R3, R33, R14 ;  /* 0x0000000e21037221 */ /* 0x000fc80000010000 */
[----:B------:R-:W-:Y:S01]  /*6190*/  FADD.FTZ R14, R36, R3 ;  /* 0x00000003240e7221 */ /* 0x000fe20000010000 */
[----:B0-----:R-:W-:Y:S02]  /*61a0*/  FADD.FTZ R9, R11, R26 ;  /* 0x0000001a0b097221 */ /* 0x001fe40000010000 */
[----:B------:R-:W0:Y:S01]  /*61b0*/  MUFU.EX2 R39, R39 ;  /* 0x0000002700277308 */ /* 0x000e220000000800 */
[----:B------:R-:W-:Y:S01]  /*61c0*/  FADD.FTZ R3, R37, R14 ;  /* 0x0000000e25037221 */ /* 0x000fe20000010000 */
[----:B------:R-:W-:-:S06]  /*61d0*/  F2FP.F16.F32.PACK_AB R157, R11, R10 ;  /* 0x0000000a0b9d723e */ /* 0x000fcc00000000ff */
[----:B------:R-:W2:Y:S01]  /*61e0*/  MUFU.EX2 R42, R42 ;  /* 0x0000002a002a7308 */ /* 0x000ea20000000800 */
[----:B-1----:R-:W-:Y:S01]  /*61f0*/  FADD.FTZ R24, R38, R9 ;  /* 0x0000000926187221 */ /* 0x002fe20000010000 */
[----:B------:R1:W-:Y:S06]  /*6200*/  STSM.16.M88.4 [R19+0x36400], R152 ;  /* 0x0364009813007844 */ /* 0x0003ec0000000200 */
        /* <DEDUP_REMOVED lines=10> */
[----:B0-----:R-:W-:-:S07]  /*62b0*/  FADD.FTZ R10, R46, R5 ;  /* 0x000000052e0a7221 */ /* 0x001fce0000010000 */
        /* <DEDUP_REMOVED lines=12> */
[----:B------:R-:W3:Y:S01]  /*6380*/  MUFU.EX2 R54, R54 ;  /* 0x0000003600367308 */ /* 0x000ee20000000800 */
[C---:B0-----:R-:W-:Y:S01]  /*6390*/  FADD.FTZ R5, R51.reuse, R10 ;  /* 0x0000000a33057221 */ /* 0x041fe20000010000 */
[----:B------:R-:W-:-:S06]  /*63a0*/  F2FP.F16.F32.PACK_AB R165, R51, R50 ;  /* 0x0000003233a5723e */ /* 0x000fcc00000000ff */
[----:B------:R-:W0:Y:S01]  /*63b0*/  MUFU.EX2 R48, R48 ;  /* 0x0000003000307308 */ /* 0x000e220000000800 */
[C---:B--2---:R-:W-:Y:S01]  /*63c0*/  FADD.FTZ R3, R45.reuse, R8 ;  /* 0x000000082d037221 */ /* 0x044fe20000010000 */
[----:B------:R-:W-:-:S05]  /*63d0*/  F2FP.F16.F32.PACK_AB R162, R45, R44 ;  /* 0x0000002c2da2723e */ /* 0x000fca00000000ff */
[----:B------:R1:W-:Y:S01]  /*63e0*/  STSM.16.M88.4 [R184], R160 ;  /* 0x000000a0b8007844 */ /* 0x0003e20000000200 */
[----:B------:R-:W2:Y:S01]  /*63f0*/  MUFU.EX2 R167, R12 ;  /* 0x0000000c00a77308 */ /* 0x000ea20000000800 */
[----:B---3--:R-:W-:-:S07]  /*6400*/  FADD.FTZ R10, R54, R5 ;  /* 0x00000005360a7221 */ /* 0x008fce0000010000 */
[----:B------:R-:W3:Y:S01]  /*6410*/  MUFU.EX2 R49, R49 ;  /* 0x0000003100317308 */ /* 0x000ee20000000800 */
[----:B0-----:R-:W-:-:S07]  /*6420*/  FADD.FTZ R8, R48, R3 ;  /* 0x0000000330087221 */ /* 0x001fce0000010000 */
[----:B------:R-:W0:Y:S01]  /*6430*/  MUFU.EX2 R52, R52 ;  /* 0x0000003400347308 */ /* 0x000e220000000800 */
[C---:B--2---:R-:W-:Y:S01]  /*6440*/  FADD.FTZ R5, R167.reuse, R10 ;  /* 0x0000000aa7057221 */ /* 0x044fe20000010000 */
[----:B------:R-:W-:Y:S02]  /*6450*/  F2FP.F16.F32.PACK_AB R167, R167, R54 ;  /* 0x00000036a7a7723e */ /* 0x000fe400000000ff */
[C---:B---3--:R-:W-:Y:S01]  /*6460*/  F2FP.F16.F32.PACK_AB R164, R49.reuse, R48 ;  /* 0x0000003031a4723e */ /* 0x048fe200000000ff */
[----:B------:R-:W-:Y:S01]  /*6470*/  FADD.FTZ R3, R49, R8 ;  /* 0x0000000831037221 */ /* 0x000fe20000010000 */
[----:B0-----:R-:W-:-:S03]  /*6480*/  F2FP.F16.F32.PACK_AB R166, R13, R52 ;  /* 0x000000340da6723e */ /* 0x001fc600000000ff */
[----:B------:R-:W-:Y:S02]  /*6490*/  FADD.FTZ R8, R52, R3 ;  /* 0x0000000334087221 */ /* 0x000fe40000010000 */
[----:B------:R1:W-:Y:S01]  /*64a0*/  STSM.16.M88.4 [R185], R164 ;  /* 0x000000a4b9007844 */ /* 0x0003e20000000200 */
[----:B------:R-:W-:Y:S01]  /*64b0*/  WARPGROUP.ARRIVE ;  /* 0x00000000000079c5 */ /* 0x000fe20000000000 */
[----:B------:R-:W-:-:S05]  /*64c0*/  FADD.FTZ R3, R13, R8 ;  /* 0x000000080d037221 */ /* 0x000fca0000010000 */
[----:B------:R-:W-:Y:S01]  /*64d0*/  HGMMA.64x256x16.F32 R24, R152, gdesc[UR8].tnspB, RZ, !UPT, gsb0 ;  /* 0x43e0000898187df0 */ /* 0x000fe2000c0008ff */
[----:B------:R-:W-:Y:S01]  /*64e0*/  UIADD3 UR10, UR10, 0x180, URZ ;  /* 0x000001800a0a7890 */ /* 0x000fe2000fffe03f */
[----:B------:R-:W-:Y:S01]  /*64f0*/  UMOV UR11, 0x40000040 ;  /* 0x40000040000b7882 */ /* 0x000fe20000000000 */
[----:B------:R-:W-:Y:S02]  /*6500*/  WARPGROUP.DEPBAR.LE gsb0, 0x0 ;  /* 0x00008000000079c5 */ /* 0x000fe40000010000 */
[----:B------:R-:W-:-:S15]  /*6510*/  WARPGROUP.ARRIVE ;  /* 0x00000000000079c5 */ /* 0x000fde0000000000 */
[----:B------:R-:W-:-:S08]  /*6520*/  NOP ;  /* 0x0000000000007918 */ /* 0x000fd00000000000 */
[----:B------:R-:W-:Y:S01]  /*6530*/  HGMMA.64x256x16.F32 R24, R156, gdesc[UR16].tnspB, R24, gsb0 ;  /* 0x43e000109c187df0 */ /* 0x000fe20008000818 */
[----:B------:R-:W-:Y:S01]  /*6540*/  UMOV UR18, UR14 ;  /* 0x0000000e00127c82 */ /* 0x000fe20008000000 */
[----:B------:R-:W-:Y:S01]  /*6550*/  UMOV UR19, 0x40000040 ;  /* 0x4000004000137882 */ /* 0x000fe20000000000 */
        /* <DEDUP_REMOVED lines=19> */
[----:B------:R-:W-:Y:S01]  /*6690*/  R2UR UR11, R23 ;  /* 0x00000000170b72ca */ /* 0x000fe200000e0000 */
[----:B-1----:R-:W-:Y:S01]  /*66a0*/  IMAD.MOV.U32 R4, RZ, RZ, R7 ;  /* 0x000000ffff047224 */ /* 0x002fe200078e0007 */
[----:B------:R-:W-:Y:S01]  /*66b0*/  UMOV UR10, UR37 ;  /* 0x00000025000a7c82 */ /* 0x000fe20008000000 */
[----:B------:R-:W-:-:S12]  /*66c0*/  IMAD.MOV.U32 R8, RZ, RZ, R6 ;  /* 0x000000ffff087224 */ /* 0x000fd800078e0006 */
.L_x_4074:
[----:B------:R-:W-:Y:S01]  /*66d0*/  UIADD3 UR37, UR10, 0x1, URZ ;  /* 0x000000010a257890 */ /* 0x000fe2000fffe03f */
[----:B------:R-:W-:Y:S01]  /*66e0*/  UMOV UR5, UR11 ;  /* 0x0000000b00057c82 */ /* 0x000fe20008000000 */
[----:B------:R-:W-:Y:S01]  /*66f0*/  UIADD3 UR11, UR11, -0x1, URZ ;  /* 0xffffffff0b0b7890 */ /* 0x000fe2000fffe03f */
[----:B------:R-:W-:Y:S01]  /*6700*/  ISETP.LT.AND P2, PT, R18, UR5, PT ;  /* 0x0000000512007c0c */ /* 0x000fe2000bf41270 */
[----:B------:R-:W-:-:S04]  /*6710*/  UISETP.NE.AND UP0, UPT, UR37, 0x2, UPT ;  /* 0x000000022500788c */ /* 0x000fc8000bf05270 */
[----:B------:R-:W-:Y:S02]  /*6720*/  USEL UR14, URZ, 0x1, UP0 ;  /* 0x000000013f0e7887 */ /* 0x000fe40008000000 */
[----:B------:R-:W-:Y:S02]  /*6730*/  USEL UR37, UR37, URZ, UP0 ;  /* 0x0000003f25257287 */ /* 0x000fe40008000000 */
[----:B------:R-:W-:Y:S01]  /*6740*/  ULOP3.LUT UR36, UR36, UR14, URZ, 0x3c, !UPT ;  /* 0x0000000e24247292 */ /* 0x000fe2000f8e3c3f */
[----:B0-----:R-:W-:Y:S11]  /*6750*/  @P0 BRA `(.L_x_4066) ;  /* 0x0000000000040947 */ /* 0x001ff60003800000 */
[----:B------:R-:W-:Y:S01]  /*6760*/  BPT.TRAP 0x1 ;  /* 0x000000040000795c */ /* 0x000fe20000300000 */
.L_x_4066:
[----:B------:R-:W-:Y:S01]  /*6770*/  ULEA UR5, UR37, UR41, 0x3 ;  /* 0x0000002925057291 */ /* 0x000fe2000f8e183f */
[----:B------:R-:W-:-:S05]  /*6780*/  IMAD.U32 R6, RZ, RZ, UR36 ;  /* 0x00000024ff067e24 */ /* 0x000fca000f8e00ff */
[----:B------:R-:W-:-:S04]  /*6790*/  SHF.L.U32 R6, R6, 0x1f, RZ ;  /* 0x0000001f06067819 */ /* 0x000fc800000006ff */
[----:B------:R0:W1:Y:S01]  /*67a0*/  SYNCS.PHASECHK.TRANS64.TRYWAIT P3, [UR5+0x38830], R6 ;  /* 0x03883006ff0075a7 */ /* 0x0000620008060145 */
[----:B------:R-:W-:Y:S05]  /*67b0*/  @P0 BRA `(.L_x_4067) ;  /* 0x0000000000040947 */ /* 0x000fea0003800000 */
[----:B------:R-:W-:Y:S01]  /*67c0*/  BPT.TRAP 0x1 ;  /* 0x000000040000795c */ /* 0x000fe20000300000 */
.L_x_4067:
[----:B-1----:R-:W-:Y:S05]  /*67d0*/  @P3 BRA `(.L_x_4068) ;  /* 0x0000000000083947 */ /* 0x002fea0003800000 */
[----:B------:R-:W1:Y:S02]  /*67e0*/  SYNCS.PHASECHK.TRANS64.TRYWAIT P3, [UR5+0x38830], R6 ;  /* 0x03883006ff0075a7 */ /* 0x000e640008060145 */
[----:B-1----:R-:W-:Y:S05]  /*67f0*/  @!P3 BRA `(.L_x_4069) ;  /* 0x00000104001cb947 */ /* 0x002fea0003800000 */
.L_x_4068:
        /* <DEDUP_REMOVED lines=8> */
[----:B------:R-:W-:-:S04]  /*6880*/  ULOP3.LUT UR14, UR14, 0x3fff, URZ, 0xc0, !UPT ;  /* 0x00003fff0e0e7892 */ /* 0x000fc8000f8ec03f */
[----:B------:R-:W-:Y:S02]  /*6890*/  ULEA UR18, UR37, UR18, 0x9 ;  /* 0x0000001225127291 */ /* 0x000fe4000f8e483f */
[----:B------:R-:W-:Y:S02]  /*68a0*/  ULOP3.LUT UR20, UR14, 0x10000, URZ, 0xfc, !UPT ;  /* 0x000100000e147892 */ /* 0x000fe4000f8efc3f */
[----:B------:R-:W-:-:S03]  /*68b0*/  UIADD3 UR14, UR18, 0x4, URZ ;  /* 0x00000004120e7890 */ /* 0x000fc6000fffe03f */
[----:B------:R-:W-:-:S04]  /*68c0*/  UMOV UR22, UR18 ;  /* 0x0000001200167c82 */ /* 0x000fc80008000000 */
[----:B------:R-:W-:Y:S01]  /*68d0*/  HGMMA.64x64x16.F32 R152, gdesc[UR20], RZ, !UPT, gsb0 ;  /* 0x00e00000149879f0 */ /* 0x000fe2000c0008ff */
[----:B------:R-:W-:Y:S01]  /*68e0*/  UIADD3 UR22, UR18, 0x2, URZ ;  /* 0x0000000212167890 */ /* 0x000fe2000fffe03f */
[----:B------:R-:W-:Y:S01]  /*68f0*/  UMOV UR20, UR8 ;  /* 0x0000000800147c82 */ /* 0x000fe20008000000 */
[----:B------:R-:W-:Y:S01]  /*6900*/  UMOV UR21, UR9 ;  /* 0x0000000900157c82 */ /* 0x000fe20008000000 */
[----:B------:R-:W-:Y:S01]  /*6910*/  UMOV UR23, 0x40000040 ;  /* 0x4000004000177882 */ /* 0x000fe20000000000 */
[----:B------:R-:W-:Y:S01]  /*6920*/  UIADD3 UR18, UR18, 0x6, URZ ;  /* 0x0000000612127890 */ /* 0x000fe2000fffe03f */
        /* <DEDUP_REMOVED lines=10> */
[----:B------:R-:W-:Y:S05]  /*69d0*/  @P0 BRA `(.L_x_4070) ;  /* 0x0000000000040947 */ /* 0x000fea0003800000 */
[----:B------:R-:W-:Y:S01]  /*69e0*/  BPT.TRAP 0x1 ;  /* 0x000000040000795c */ /* 0x000fe20000300000 */
.L_x_4070:
[----:B------:R2:W3:Y:S01]  /*69f0*/  SYNCS.PHASECHK.TRANS64.TRYWAIT P3, [UR5+0x38850], R6 ;  /* 0x03885006ff0075a7 */ /* 0x0004e20008060145 */
[----:B------:R-:W-:Y:S05]  /*6a00*/  @P0 BRA `(.L_x_4071) ;  /* 0x0000000000040947 */ /* 0x000fea0003800000 */
[----:B------:R-:W-:Y:S01]  /*6a10*/  BPT.TRAP 0x1 ;  /* 0x000000040000795c */ /* 0x000fe20000300000 */
.L_x_4071:
[----:B---3--:R-:W-:Y:S05]  /*6a20*/  @P3 BRA `(.L_x_4072) ;  /* 0x0000000000083947 */ /* 0x008fea0003800000 */
[----:B------:R-:W3:Y:S02]  /*6a30*/  SYNCS.PHASECHK.TRANS64.TRYWAIT P3, [UR5+0x38850], R6 ;  /* 0x03885006ff0075a7 */ /* 0x000ee40008060145 */
[----:B---3--:R-:W-:Y:S05]  /*6a40*/  @!P3 BRA `(.L_x_4073) ;  /* 0x0000010000a0b947 */ /* 0x008fea0003800000 */
.L_x_4072:
[----:B------:R-:W-:Y:S01]  /*6a50*/  UIADD3 UR14, UR41, 0x26400, URZ ;  /* 0x00026400290e7890 */ /* 0x000fe2000fffe03f */
[----:B------:R-:W-:Y:S01]  /*6a60*/  WARPGROUP.ARRIVE ;  /* 0x00000000000079c5 */ /* 0x000fe20000000000 */
[----:B------:R-:W-:-:S05]  /*6a70*/  UIADD3 UR18, UR6, 0x2, URZ ;  /* 0x0000000206127890 */ /* 0x000fca000fffe03f */
[----:B-1----:R-:W1:Y:S01]  /*6a80*/  S2R R7, SR_TID.X ;  /* 0x0000000000077919 */ /* 0x002e620000002100 */
[----:B------:R-:W-:Y:S01]  /*6a90*/  USHF.R.U32.HI UR14, URZ, 0x4, UR14 ;  /* 0x000000043f0e7899 */ /* 0x000fe2000801160e */
[----:B------:R-:W-:Y:S01]  /*6aa0*/  ISETP.NE.AND P3, PT, R17, RZ, PT ;  /* 0x000000ff1100720c */ /* 0x000fe20003f65270 */
[----:B------:R-:W-:Y:S02]  /*6ab0*/  UIADD3 UR15, UR6, 0x4, URZ ;  /* 0x00000004060f7890 */ /* 0x000fe4000fffe03f */
[----:B------:R-:W-:Y:S02]  /*6ac0*/  ULOP3.LUT UR19, UR14, 0x3fff, URZ, 0xc0, !UPT ;  /* 0x00003fff0e137892 */ /* 0x000fe4000f8ec03f */
[----:B------:R-:W-:Y:S02]  /*6ad0*/  ULEA UR14, UR37, UR4, 0xc ;  /* 0x00000004250e7291 */ /* 0x000fe4000f8e603f */
[----:B------:R-:W-:Y:S01]  /*6ae0*/  ULOP3.LUT UR6, UR19, 0x10000, URZ, 0xfc, !UPT ;  /* 0x0001000013067892 */ /* 0x000fe2000f8efc3f */
[----:B------:R-:W-:Y:S01]  /*6af0*/  UMOV UR23, 0x40000040 ;  /* 0x4000004000177882 */ /* 0x000fe20000000000 */
[----:B------:R-:W-:Y:S01]  /*6b00*/  UMOV UR21, 0x40000040 ;  /* 0x4000004000157882 */ /* 0x000fe20000000000 */
[----:B------:R-:W-:-:S02]  /*6b10*/  UIADD3 UR24, UR14, 0x800, URZ ;  /* 0x000008000e187890 */ /* 0x000fc4000fffe03f */
[----:B------:R-:W-:Y:S02]  /*6b20*/  UMOV UR22, UR14 ;  /* 0x0000000e00167c82 */ /* 0x000fe40008000000 */
[----:B------:R-:W-:Y:S01]  /*6b30*/  UMOV UR20, UR6 ;  /* 0x0000000600147c82 */ /* 0x000fe20008000000 */
[----:B------:R-:W-:Y:S01]  /*6b40*/  UIADD3 UR25, UR6, 0x800, URZ ;  /* 0x0000080006197890 */ /* 0x000fe2000fffe03f */
[----:B------:R-:W-:Y:S01]  /*6b50*/  HGMMA.64x64x16.F32 R152, gdesc[UR20], R152, gsb0 ;  /* 0x00e00000149879f0 */ /* 0x000fe20008000898 */
[----:B------:R-:W-:Y:S01]  /*6b60*/  UIADD3 UR22, UR14, 0x2, URZ ;  /* 0x000000020e167890 */ /* 0x000fe2000fffe03f */
[----:B------:R-:W-:Y:S01]  /*6b70*/  UMOV UR20, UR18 ;  /* 0x0000001200147c82 */ /* 0x000fe20008000000 */
[----:B------:R-:W-:Y:S01]  /*6b80*/  UMOV UR21, 0x40000040 ;  /* 0x4000004000157882 */ /* 0x000fe20000000000 */
[----:B------:R-:W-:Y:S01]  /*6b90*/  UMOV UR23, 0x40000040 ;  /* 0x4000004000177882 */ /* 0x000fe20000000000 */
[----:B-1----:R-:W-:-:S05]  /*6ba0*/  SHF.R.U32.HI R7, RZ, 0x7, R7 ;  /* 0x00000007ff077819 */ /* 0x002fca0000011607 */
[----:B0-2---:R-:W0:Y:S01]  /*6bb0*/  SHFL.IDX PT, R6, R7, RZ, 0x1f ;  /* 0x00001fff07067589 */ /* 0x005e2200000e0000 */
[----:B------:R-:W-:Y:S02]  /*6bc0*/  WARPGROUP.DEPBAR.LE gsb0, 0x0 ;  /* 0x00008000000079c5 */ /* 0x000fe40000010000 */
[----:B------:R-:W-:-:S06]  /*6bd0*/  WARPGROUP.ARRIVE ;  /* 0x00000000000079c5 */ /* 0x000fcc0000000000 */
[----:B------:R-:W-:Y:S01]  /*6be0*/  HGMMA.64x64x16.F32 R152, gdesc[UR20], R152, gsb0 ;  /* 0x00e00000149879f0 */ /* 0x000fe20008000898 */
[----:B------:R-:W-:Y:S01]  /*6bf0*/  UIADD3 UR22, UR14, 0x4, URZ ;  /* 0x000000040e167890 */ /* 0x000fe2000fffe03f */
[----:B------:R-:W-:Y:S01]  /*6c00*/  UMOV UR20, UR15 ;  /* 0x0000000f00147c82 */ /* 0x000fe20008000000 */
[----:B------:R-:W-:Y:S01]  /*6c10*/  UMOV UR21, 0x40000040 ;  /* 0x4000004000157882 */ /* 0x000fe20000000000 */
[----:B------:R-:W-:Y:S01]  /*6c20*/  UMOV UR23, 0x40000040 ;  /* 0x4000004000177882 */ /* 0x000fe20000000000 */
        /* <DEDUP_REMOVED lines=118> */
[----:B------:R-:W-:Y:S01]  /*7390*/  UIADD3 UR25, UR6, 0xa00, URZ ;  /* 0x00000a0006197890 */ /* 0x000fe2000fffe03f */
[----:B------:R-:W-:Y:S02]  /*73a0*/  WARPGROUP.DEPBAR.LE gsb0, 0x0 ;  /* 0x00008000000079c5 */ /* 0x000fe40000010000 */
[----:B------:R-:W-:-:S06]  /*73b0*/  WARPGROUP.ARRIVE ;  /* 0x00000000000079c5 */ /* 0x000fcc0000000000 */
[----:B------:R-:W-:Y:S01]  /*73c0*/  HGMMA.64x64x16.F32 R152, gdesc[UR20], R152, gsb0 ;  /* 0x00e00000149879f0 */ /* 0x000fe20008000898 */
[----:B------:R-:W-:Y:S01]  /*73d0*/  UMOV UR20, 0x28 ;  /* 0x0000002800147882 */ /* 0x000fe20000000000 */
[----:B------:R-:W-:Y:S01]  /*73e0*/  UMOV UR21, 0xa00 ;  /* 0x00000a0000157882 */ /* 0x000fe20000000000 */
[----:B------:R-:W-:Y:S02]  /*73f0*/  USEL UR20, UR20, 0x26, UP0 ;  /* 0x0000002614147887 */ /* 0x000fe40008000000 */
[----:B------:R-:W-:Y:S02]  /*7400*/  USEL UR21, UR21, 0x980, UP0 ;  /* 0x0000098015157887 */ /* 0x000fe40008000000 */
[----:B------:R-:W-:Y:S02]  /*7410*/  ULOP3.LUT UR20, UR20, 0x6, URZ, 0xc0, !UPT ;  /* 0x0000000614147892 */ /* 0x000fe4000f8ec03f */
[----:B------:R-:W-:Y:S01]  /*7420*/  ULOP3.LUT UR21, UR21, 0xa00, URZ, 0xc0, !UPT ;  /* 0x00000a0015157892 */ /* 0x000fe2000f8ec03f */
[----:B------:R-:W-:-:S03]  /*7430*/  UMOV UR23, 0x40000040 ;  /* 0x4000004000177882 */ /* 0x000fc60000000000 */
[----:B------:R-:W-:Y:S02]  /*7440*/  UIADD3 UR22, UR20, UR21, UR6 ;  /* 0x0000001514167290 */ /* 0x000fe4000fffe006 */
[----:B------:R-:W-:-:S03]  /*7450*/  UIADD3 UR24, UR20, UR21, UR14 ;  /* 0x0000001514187290 */ /* 0x000fc6000fffe00e */
[----:B------:R-:W-:Y:S02]  /*7460*/  UMOV UR21, 0x40000040 ;  /* 0x4000004000157882 */ /* 0x000fe40000000000 */
[----:B------:R-:W-:Y:S02]  /*7470*/  UMOV UR20, UR22 ;  /* 0x0000001600147c82 */ /* 0x000fe40008000000 */
[----:B------:R-:W-:Y:S01]  /*7480*/  UMOV UR22, UR24 ;  /* 0x0000001800167c82 */ /* 0x000fe20008000000 */
        /* <DEDUP_REMOVED lines=113> */
[----:B------:R-:W-:Y:S01]  /*7ba0*/  ULDC UR15, c[0x0][0xa80] ;  /* 0x0002a000000f7ab9 */ /* 0x000fe20000000800 */
        /* <DEDUP_REMOVED lines=34> */
[----:B------:R-:W0:Y:S01]  /*7dd0*/  MUFU.TANH R11, R11 ;  /* 0x0000000b000b7308 */ /* 0x000e220000002400 */
[----:B-1----:R-:W-:Y:S01]  /*7de0*/  FMNMX.FTZ R6, R9, R6, !PT ;  /* 0x0000000609067209 */ /* 0x002fe20007810000 */
[----:B------:R-:W-:Y:S01]  /*7df0*/  IMAD.U32 R175, RZ, RZ, UR10 ;  /* 0x0000000affaf7e24 */ /* 0x000fe2000f8e00ff */
[----:B------:R-:W-:-:S03]  /*7e00*/  ULEA UR10, UR37, UR7, 0xc ;  /* 0x00000007250a7291 */ /* 0x000fc6000f8e603f */
[----:B------:R-:W-:Y:S02]  /*7e10*/  @!P3 IMAD R175, R175, 0x40, R16 ;  /* 0x00000040afafb824 */ /* 0x000fe400078e0210 */
[----:B------:R-:W1:Y:S01]  /*7e20*/  MUFU.TANH R12, R12 ;  /* 0x0000000c000c7308 */ /* 0x000e620000002400 */
[----:B--2---:R-:W-:Y:S01]  /*7e30*/  FMNMX.FTZ R6, R10, R6, !PT ;  /* 0x000000060a067209 */ /* 0x004fe20007810000 */
[----:B------:R-:W-:Y:S01]  /*7e40*/  UMOV UR18, UR10 ;  /* 0x0000000a00127c82 */ /* 0x000fe20008000000 */
[----:B------:R-:W-:-:S05]  /*7e50*/  @!P3 LEA R175, R175, UR41, 0x2 ;  /* 0x00000029afafbc11 */ /* 0x000fca000f8e10ff */
        /* <DEDUP_REMOVED lines=22> */
[----:B------:R-:W-:Y:S01]  /*7fc0*/  MUFU.TANH R154, R154 ;  /* 0x0000009a009a7308 */ /* 0x000fe20000002400 */
[----:B--2---:R-:W-:-:S07]  /*7fd0*/  FMNMX.FTZ R6, R157, R6, !PT ;  /* 0x000000069d067209 */ /* 0x004fce0007810000 */
[----:B------:R-:W-:Y:S01]  /*7fe0*/  MUFU.TANH R155, R155 ;  /* 0x0000009b009b7308 */ /* 0x000fe20000002400 */
[----:B0-----:R-:W-:-:S05]  /*7ff0*/  FMNMX.FTZ R6, R160, R6, !PT ;  /* 0x00000006a0067209 */ /* 0x001fca0007810000 */
[----:B------:R-:W0:Y:S02]  /*8000*/  SHFL.BFLY PT, R161, R6, 0x2, 0x1f ;  /* 0x0c401f0006a17f89 */ /* 0x000e2400000e0000 */
[----:B------:R-:W-:Y:S08]  /*8010*/  MUFU.TANH R158, R158 ;  /* 0x0000009e009e7308 */ /* 0x000ff00000002400 */
[----:B------:R-:W-:Y:S08]  /*8020*/  MUFU.TANH R159, R159 ;  /* 0x0000009f009f7308 */ /* 0x000ff00000002400 */
[----:B------:R-:W-:Y:S01]  /*8030*/  MUFU.TANH R168, R168 ;  /* 0x000000a800a87308 */ /* 0x000fe20000002400 */
[----:B0-----:R-:W-:-:S07]  /*8040*/  FMNMX.FTZ R6, R6, R161, !PT ;  /* 0x000000a106067209 */ /* 0x001fce0007810000 */
[----:B------:R-:W-:Y:S01]  /*8050*/  MUFU.TANH R169, R169 ;  /* 0x000000a900a97308 */ /* 0x000fe20000002400 */
[----:B------:R-:W0:Y:S07]  /*8060*/  SHFL.BFLY PT, R161, R6, 0x1, 0x1f ;  /* 0x0c201f0006a17f89 */ /* 0x000e2e00000e0000 */
[----:B------:R-:W-:Y:S08]  /*8070*/  MUFU.TANH R172, R172 ;  /* 0x000000ac00ac7308 */ /* 0x000ff00000002400 */
[----:B------:R-:W-:Y:S01]  /*8080*/  MUFU.TANH R173, R173 ;  /* 0x000000ad00ad7308 */ /* 0x000fe20000002400 */
[----:B0-----:R-:W-:-:S05]  /*8090*/  FMNMX.FTZ R6, R6, R161, !PT ;  /* 0x000000a106067209 */ /* 0x001fca0007810000 */
[C---:B------:R-:W-:Y:S01]  /*80a0*/  FMUL.FTZ R161, R6.reuse, UR15 ;  /* 0x0000000f06a17c20 */ /* 0x040fe20008410000 */
[----:B------:R-:W-:Y:S02]  /*80b0*/  FADD.FTZ R165, -R6, R8 ;  /* 0x0000000806a57221 */ /* 0x000fe40000010100 */
[----:B------:R0:W-:Y:S01]  /*80c0*/  MUFU.TANH R8, R162 ;  /* 0x000000a200087308 */ /* 0x0001e20000002400 */
[--C-:B------:R-:W-:Y:S01]  /*80d0*/  FFMA.FTZ R7, R7, UR15, -R161.reuse ;  /* 0x0000000f07077c23 */ /* 0x100fe200080108a1 */
[----:B------:R-:W-:Y:S01]  /*80e0*/  FMUL.FTZ R165, R165, UR15 ;  /* 0x0000000fa5a57c20 */ /* 0x000fe20008410000 */
[--C-:B------:R-:W-:Y:S01]  /*80f0*/  FFMA.FTZ R10, R10, UR15, -R161.reuse ;  /* 0x0000000f0a0a7c23 */ /* 0x100fe200080108a1 */
[--C-:B------:R-:W-:Y:S01]  /*8100*/  FFMA.FTZ R11, R11, UR15, -R161.reuse ;  /* 0x0000000f0b0b7c23 */ /* 0x100fe200080108a1 */
[--C-:B------:R-:W-:Y:S01]  /*8110*/  FFMA.FTZ R12, R12, UR15, -R161.reuse ;  /* 0x0000000f0c0c7c23 */ /* 0x100fe200080108a1 */
[--C-:B------:R-:W-:Y:S01]  /*8120*/  FFMA.FTZ R13, R13, UR15, -R161.reuse ;  /* 0x0000000f0d0d7c23 */ /* 0x100fe200080108a1 */
[--C-:B------:R-:W-:Y:S01]  /*8130*/  FFMA.FTZ R14, R14, UR15, -R161.reuse ;  /* 0x0000000f0e0e7c23 */ /* 0x100fe200080108a1 */
[----:B------:R-:W-:Y:S01]  /*8140*/  MUFU.EX2 R7, R7 ;  /* 0x0000000700077308 */ /* 0x000fe20000000800 */
[--C-:B0-----:R-:W-:Y:S01]  /*8150*/  FFMA.FTZ R162, R9, UR15, -R161.reuse ;  /* 0x0000000f09a27c23 */ /* 0x101fe200080108a1 */
[--C-:B------:R-:W-:Y:S01]  /*8160*/  FFMA.FTZ R164, R15, UR15, -R161.reuse ;  /* 0x0000000f0fa47c23 */ /* 0x100fe200080108a1 */
[--C-:B------:R-:W-:Y:S01]  /*8170*/  FFMA.FTZ R20, R20, UR15, -R161.reuse ;  /* 0x0000000f14147c23 */ /* 0x100fe200080108a1 */
[--C-:B------:R-:W-:Y:S01]  /*8180*/  FFMA.FTZ R21, R21, UR15, -R161.reuse ;  /* 0x0000000f15157c23 */ /* 0x100fe200080108a1 */
[--C-:B------:R-:W-:Y:S01]  /*8190*/  FFMA.FTZ R23, R23, UR15, -R161.reuse ;  /* 0x0000000f17177c23 */ /* 0x100fe200080108a1 */
[--C-:B------:R-:W-:Y:S01]  /*81a0*/  FFMA.FTZ R153, R153, UR15, -R161.reuse ;  /* 0x0000000f99997c23 */ /* 0x100fe200080108a1 */
[--C-:B------:R-:W-:Y:S01]  /*81b0*/  FFMA.FTZ R156, R156, UR15, -R161.reuse ;  /* 0x0000000f9c9c7c23 */ /* 0x100fe200080108a1 */
[----:B------:R0:W1:Y:S01]  /*81c0*/  MUFU.EX2 R9, R165 ;  /* 0x000000a500097308 */ /* 0x0000620000000800 */
[--C-:B------:R-:W-:Y:S01]  /*81d0*/  FFMA.FTZ R157, R157, UR15, -R161.reuse ;  /* 0x0000000f9d9d7c23 */ /* 0x100fe200080108a1 */
[----:B------:R-:W-:Y:S01]  /*81e0*/  FFMA.FTZ R160, R160, UR15, -R161 ;  /* 0x0000000fa0a07c23 */ /* 0x000fe200080108a1 */
[----:B------:R-:W-:-:S05]  /*81f0*/  IMAD.U32 R15, RZ, RZ, UR5 ;  /* 0x00000005ff0f7e24 */ /* 0x000fca000f8e00ff */
[----:B------:R-:W-:Y:S01]  /*8200*/  MUFU.EX2 R10, R10 ;  /* 0x0000000a000a7308 */ /* 0x000fe20000000800 */
[----:B0-----:R-:W-:Y:S01]  /*8210*/  FFMA.FTZ R165, R152, UR15, -R161 ;  /* 0x0000000f98a57c23 */ /* 0x001fe200080108a1 */
[----:B------:R-:W-:-:S06]  /*8220*/  FMUL.FTZ R161, R163, UR14 ;  /* 0x0000000ea3a17c20 */ /* 0x000fcc0008410000 */
[----:B------:R0:W2:Y:S01]  /*8230*/  MUFU.EX2 R152, R162 ;  /* 0x000000a200987308 */ /* 0x0000a20000000800 */
[----:B-1----:R-:W-:Y:S01]  /*8240*/  FFMA.FTZ R163, R9, R3, R7 ;  /* 0x0000000309a37223 */ /* 0x002fe20000010007 */
[-C--:B------:R-:W-:Y:S01]  /*8250*/  FMUL.FTZ R24, R24, R9.reuse ;  /* 0x0000000918187220 */ /* 0x080fe20000410000 */
[-C--:B------:R-:W-:Y:S01]  /*8260*/  FMUL.FTZ R25, R25, R9.reuse ;  /* 0x0000000919197220 */ /* 0x080fe20000410000 */
[-C--:B------:R-:W-:Y:S01]  /*8270*/  FMUL.FTZ R28, R28, R9.reuse ;  /* 0x000000091c1c7220 */ /* 0x080fe20000410000 */
[-C--:B------:R-:W-:Y:S01]  /*8280*/  FMUL.FTZ R29, R29, R9.reuse ;  /* 0x000000091d1d7220 */ /* 0x080fe20000410000 */
[-C--:B------:R-:W-:Y:S01]  /*8290*/  FMUL.FTZ R32, R32, R9.reuse ;  /* 0x0000000920207220 */ /* 0x080fe20000410000 */
[-C--:B------:R-:W-:Y:S01]  /*82a0*/  FMUL.FTZ R33, R33, R9.reuse ;  /* 0x0000000921217220 */ /* 0x080fe20000410000 */
[----:B------:R-:W1:Y:S01]  /*82b0*/  MUFU.TANH R161, R161 ;  /* 0x000000a100a17308 */ /* 0x000e620000002400 */
[----:B0-----:R-:W-:Y:S01]  /*82c0*/  FMUL.FTZ R162, R166, UR14 ;  /* 0x0000000ea6a27c20 */ /* 0x001fe20008410000 */
[----:B------:R-:W-:Y:S01]  /*82d0*/  FMUL.FTZ R166, R170, UR14 ;  /* 0x0000000eaaa67c20 */ /* 0x000fe20008410000 */
[----:B------:R-:W-:Y:S01]  /*82e0*/  FMUL.FTZ R170, R178, UR14 ;  /* 0x0000000eb2aa7c20 */ /* 0x000fe20008410000 */
[-C--:B------:R-:W-:Y:S01]  /*82f0*/  FMUL.FTZ R36, R36, R9.reuse ;  /* 0x0000000924247220 */ /* 0x080fe20000410000 */
[-C--:B------:R-:W-:Y:S01]  /*8300*/  FMUL.FTZ R37, R37, R9.reuse ;  /* 0x0000000925257220 */ /* 0x080fe20000410000 */
[-C--:B------:R-:W-:Y:S01]  /*8310*/  FMUL.FTZ R40, R40, R9.reuse ;  /* 0x0000000928287220 */ /* 0x080fe20000410000 */
[----:B------:R-:W-:Y:S01]  /*8320*/  FMUL.FTZ R41, R41, R9 ;  /* 0x0000000929297220 */ /* 0x000fe20000410000 */
[----:B------:R-:W0:Y:S01]  /*8330*/  MUFU.TANH R162, R162 ;  /* 0x000000a200a27308 */ /* 0x000e220000002400 */
[C---:B--2---:R-:W-:Y:S01]  /*8340*/  FADD.FTZ R163, R152.reuse, R163 ;  /* 0x000000a398a37221 */ /* 0x044fe20000010000 */
[----:B------:R-:W-:Y:S01]  /*8350*/  F2FP.F16.F32.PACK_AB R152, R152, R7 ;  /* 0x000000079898723e */ /* 0x000fe200000000ff */
[----:B------:R-:W-:-:S02]  /*8360*/  @!P1 VIADD R7, R15, 0x38840 ;  /* 0x000388400f079836 */ /* 0x000fc40000000000 */
[-C--:B------:R-:W-:Y:S01]  /*8370*/  FMUL.FTZ R44, R44, R9.reuse ;  /* 0x000000092c2c7220 */ /* 0x080fe20000410000 */
[----:B------:R-:W-:Y:S01]  /*8380*/  FADD.FTZ R163, R10, R163 ;  /* 0x000000a30aa37221 */ /* 0x000fe20000010000 */
[-C--:B------:R-:W-:Y:S01]  /*8390*/  FMUL.FTZ R45, R45, R9.reuse ;  /* 0x000000092d2d7220 */ /* 0x080fe20000410000 */
[-C--:B------:R-:W-:Y:S01]  /*83a0*/  FMUL.FTZ R48, R48, R9.reuse ;  /* 0x0000000930307220 */ /* 0x080fe20000410000 */
[----:B------:R-:W-:Y:S01]  /*83b0*/  @!P1 PRMT R7, RZ, 0x654, R7 ;  /* 0x00000654ff079816 */ /* 0x000fe20000000007 */
[----:B------:R2:W3:Y:S01]  /*83c0*/  MUFU.TANH R3, R167 ;  /* 0x000000a700037308 */ /* 0x0004e20000002400 */
[-C--:B------:R-:W-:Y:S01]  /*83d0*/  FMUL.FTZ R49, R49, R9.reuse ;  /* 0x0000000931317220 */ /* 0x080fe20000410000 */
[-C--:B------:R-:W-:Y:S01]  /*83e0*/  FMUL.FTZ R52, R52, R9.reuse ;  /* 0x0000000934347220 */ /* 0x080fe20000410000 */
[----:B------:R4:W-:Y:S01]  /*83f0*/  @!P1 SYNCS.ARRIVE.TRANS64.RED.A1T0 RZ, [R7+URZ], RZ ;  /* 0x000000ff07ff99a7 */ /* 0x0009e2000810043f */
[----:B------:R-:W-:Y:S01]  /*8400*/  @!P3 STS [R175+0x38400], R9 ;  /* 0x03840009af00b388 */ /* 0x000fe20000000800 */
[-C--:B------:R-:W-:Y:S01]  /*8410*/  FMUL.FTZ R53, R53, R9.reuse ;  /* 0x0000000935357220 */ /* 0x080fe20000410000 */
[-C--:B------:R-:W-:Y:S01]  /*8420*/  FMUL.FTZ R56, R56, R9.reuse ;  /* 0x0000000938387220 */ /* 0x080fe20000410000 */
[-C--:B------:R-:W-:Y:S01]  /*8430*/  FMUL.FTZ R57, R57, R9.reuse ;  /* 0x0000000939397220 */ /* 0x080fe20000410000 */
[----:B------:R-:W5:Y:S01]  /*8440*/  MUFU.TANH R166, R166 ;  /* 0x000000a600a67308 */ /* 0x000f620000002400 */
[----:B--2---:R-:W-:Y:S01]  /*8450*/  FMUL.FTZ R167, R171, UR14 ;  /* 0x0000000eaba77c20 */ /* 0x004fe20008410000 */
[----:B------:R-:W-:Y:S01]  /*8460*/  FMUL.FTZ R171, R179, UR14 ;  /* 0x0000000eb3ab7c20 */ /* 0x000fe20008410000 */
[----:B----4-:R-:W-:Y:S01]  /*8470*/  FMNMX.FTZ R7, R154, R4, !PT ;  /* 0x000000049a077209 */ /* 0x010fe20007810000 */
[-C--:B------:R-:W-:Y:S01]  /*8480*/  FMUL.FTZ R60, R60, R9.reuse ;  /* 0x000000093c3c7220 */ /* 0x080fe20000410000 */
[-C--:B------:R-:W-:Y:S01]  /*8490*/  FMUL.FTZ R61, R61, R9.reuse ;  /* 0x000000093d3d7220 */ /* 0x080fe20000410000 */
[----:B------:R-:W-:Y:S01]  /*84a0*/  FMUL.FTZ R64, R64, R9 ;  /* 0x0000000940407220 */ /* 0x000fe20000410000 */
        /* <DEDUP_REMOVED lines=9> */
[----:B------:R-:W-:Y:S01]  /*8540*/  MUFU.TANH R170, R170 ;  /* 0x000000aa00aa7308 */ /* 0x000fe20000002400 */
[-C--:B------:R-:W-:Y:S01]  /*8550*/  FMUL.FTZ R76, R76, R9.reuse ;  /* 0x000000094c4c7220 */ /* 0x080fe20000410000 */
[----:B------:R-:W-:Y:S01]  /*8560*/  FMUL.FTZ R77, R77, R9 ;  /* 0x000000094d4d7220 */ /* 0x000fe20000410000 */
[----:B------:R-:W-:Y:S01]  /*8570*/  FMNMX.FTZ R7, R8, R7, !PT ;  /* 0x0000000708077209 */ /* 0x000fe20007810000 */
[-C--:B------:R-:W-:Y:S01]  /*8580*/  FMUL.FTZ R80, R80, R9.reuse ;  /* 0x0000000950507220 */ /* 0x080fe20000410000 */
[-C--:B------:R-:W-:Y:S01]  /*8590*/  FMUL.FTZ R81, R81, R9.reuse ;  /* 0x0000000951517220 */ /* 0x080fe20000410000 */
[----:B------:R-:W-:Y:S01]  /*85a0*/  FMUL.FTZ R84, R84, R9 ;  /* 0x0000000954547220 */ /* 0x000fe20000410000 */
[----:B-1----:R-:W-:Y:S01]  /*85b0*/  FMNMX.FTZ R7, R161, R7, !PT ;  /* 0x00000007a1077209 */ /* 0x002fe20007810000 */
[----:B------:R-:W-:Y:S01]  /*85c0*/  MUFU.TANH R171, R171 ;  /* 0x000000ab00ab7308 */ /* 0x000fe20000002400 */
[-C--:B------:R-:W-:Y:S01]  /*85d0*/  FMUL.FTZ R85, R85, R9.reuse ;  /* 0x0000000955557220 */ /* 0x080fe20000410000 */
[----:B------:R-:W-:Y:S01]  /*85e0*/  FMUL.FTZ R88, R88, R9 ;  /* 0x0000000958587220 */ /* 0x000fe20000410000 */
[----:B0-----:R-:W-:Y:S01]  /*85f0*/  FMNMX.FTZ R7, R162, R7, !PT ;  /* 0x00000007a2077209 */ /* 0x001fe20007810000 */
[-C--:B------:R-:W-:Y:S01]  /*8600*/  FMUL.FTZ R89, R89, R9.reuse ;  /* 0x0000000959597220 */ /* 0x080fe20000410000 */
[-C--:B------:R-:W-:Y:S01]  /*8610*/  FMUL.FTZ R92, R92, R9.reuse ;  /* 0x000000095c5c7220 */ /* 0x080fe20000410000 */
[----:B------:R-:W-:Y:S01]  /*8620*/  FMUL.FTZ R93, R93, R9 ;  /* 0x000000095d5d7220 */ /* 0x000fe20000410000 */
[----:B---3--:R-:W-:Y:S01]  /*8630*/  FMNMX.FTZ R7, R3, R7, !PT ;  /* 0x0000000703077209 */ /* 0x008fe20007810000 */
[----:B------:R-:W0:Y:S01]  /*8640*/  MUFU.EX2 R11, R11 ;  /* 0x0000000b000b7308 */ /* 0x000e220000000800 */
[-C--:B------:R-:W-:Y:S01]  /*8650*/  FMUL.FTZ R96, R96, R9.reuse ;  /* 0x0000000960607220 */ /* 0x080fe20000410000 */
[----:B------:R-:W-:Y:S01]  /*8660*/  FMUL.FTZ R97, R97, R9 ;  /* 0x0000000961617220 */ /* 0x000fe20000410000 */
[----:B-----5:R-:W-:Y:S01]  /*8670*/  FMNMX.FTZ R7, R166, R7, !PT ;  /* 0x00000007a6077209 */ /* 0x020fe20007810000 */
[-C--:B------:R-:W-:Y:S01]  /*8680*/  FMUL.FTZ R100, R100, R9.reuse ;  /* 0x0000000964647220 */ /* 0x080fe20000410000 */
[-C--:B------:R-:W-:Y:S01]  /*8690*/  FMUL.FTZ R101, R101, R9.reuse ;  /* 0x0000000965657220 */ /* 0x080fe20000410000 */
[----:B------:R-:W-:Y:S01]  /*86a0*/  FMUL.FTZ R104, R104, R9 ;  /* 0x0000000968687220 */ /* 0x000fe20000410000 */
[----:B--2---:R-:W-:Y:S01]  /*86b0*/  FMNMX.FTZ R7, R167, R7, !PT ;  /* 0x00000007a7077209 */ /* 0x004fe20007810000 */
[----:B------:R-:W1:Y:S01]  /*86c0*/  MUFU.EX2 R12, R12 ;  /* 0x0000000c000c7308 */ /* 0x000e620000000800 */
[-C--:B------:R-:W-:Y:S01]  /*86d0*/  FMUL.FTZ R105, R105, R9.reuse ;  /* 0x0000000969697220 */ /* 0x080fe20000410000 */
[----:B------:R-:W-:Y:S01]  /*86e0*/  FMUL.FTZ R108, R108, R9 ;  /* 0x000000096c6c7220 */ /* 0x000fe20000410000 */
[----:B------:R-:W-:Y:S01]  /*86f0*/  FMNMX.FTZ R7, R168, R7, !PT ;  /* 0x00000007a8077209 */ /* 0x000fe20007810000 */
[-C--:B------:R-:W-:Y:S01]  /*8700*/  FMUL.FTZ R109, R109, R9.reuse ;  /* 0x000000096d6d7220 */ /* 0x080fe20000410000 */
[-C--:B------:R-:W-:Y:S01]  /*8710*/  FMUL.FTZ R112, R112, R9.reuse ;  /* 0x0000000970707220 */ /* 0x080fe20000410000 */
[----:B------:R-:W-:Y:S01]  /*8720*/  FMUL.FTZ R113, R113, R9 ;  /* 0x0000000971717220 */ /* 0x000fe20000410000 */
[----:B------:R-:W-:Y:S01]  /*8730*/  FMNMX.FTZ R7, R169, R7, !PT ;  /* 0x00000007a9077209 */ /* 0x000fe20007810000 */
[----:B------:R-:W2:Y:S01]  /*8740*/  MUFU.EX2 R13, R13 ;  /* 0x0000000d000d7308 */ /* 0x000ea20000000800 */
[----:B0-----:R-:W-:Y:S01]  /*8750*/  FADD.FTZ R163, R11, R163 ;  /* 0x000000a30ba37221 */ /* 0x001fe20000010000 */
[----:B------:R-:W-:Y:S01]  /*8760*/  FMUL.FTZ R116, R116, R9 ;  /* 0x0000000974747220 */ /* 0x000fe20000410000 */
[----:B------:R-:W-:Y:S01]  /*8770*/  FMNMX.FTZ R7, R170, R7, !PT ;  /* 0x00000007aa077209 */ /* 0x000fe20007810000 */
[-C--:B------:R-:W-:Y:S01]  /*8780*/  FMUL.FTZ R117, R117, R9.reuse ;  /* 0x0000000975757220 */ /* 0x080fe20000410000 */
[-C--:B------:R-:W-:Y:S01]  /*8790*/  FMUL.FTZ R120, R120, R9.reuse ;  /* 0x0000000978787220 */ /* 0x080fe20000410000 */
[----:B------:R-:W-:Y:S01]  /*87a0*/  FMUL.FTZ R121, R121, R9 ;  /* 0x0000000979797220 */ /* 0x000fe20000410000 */
[----:B------:R-:W-:Y:S01]  /*87b0*/  FMNMX.FTZ R7, R171, R7, !PT ;  /* 0x00000007ab077209 */ /* 0x000fe20007810000 */
[----:B------:R-:W0:Y:S01]  /*87c0*/  MUFU.EX2 R14, R14 ;  /* 0x0000000e000e7308 */ /* 0x000e220000000800 */
[----:B-1----:R-:W-:Y:S01]  /*87d0*/  FADD.FTZ R163, R12, R163 ;  /* 0x000000a30ca37221 */ /* 0x002fe20000010000 */
[----:B------:R-:W-:Y:S01]  /*87e0*/  FMUL.FTZ R124, R124, R9 ;  /* 0x000000097c7c7220 */ /* 0x000fe20000410000 */
[----:B------:R-:W-:Y:S01]  /*87f0*/  FMNMX.FTZ R7, R172, R7, !PT ;  /* 0x00000007ac077209 */ /* 0x000fe20007810000 */
[-C--:B------:R-:W-:Y:S01]  /*8800*/  FMUL.FTZ R125, R125, R9.reuse ;  /* 0x000000097d7d7220 */ /* 0x080fe20000410000 */
[-C--:B------:R-:W-:Y:S01]  /*8810*/  FMUL.FTZ R128, R128, R9.reuse ;  /* 0x0000000980807220 */ /* 0x080fe20000410000 */
[----:B------:R-:W-:Y:S01]  /*8820*/  FMUL.FTZ R129, R129, R9 ;  /* 0x0000000981817220 */ /* 0x000fe20000410000 */
[----:B------:R-:W-:Y:S01]  /*8830*/  FMNMX.FTZ R7, R173, R7, !PT ;  /* 0x00000007ad077209 */ /* 0x000fe20007810000 */
[----:B------:R-:W1:Y:S01]  /*8840*/  MUFU.EX2 R164, R164 ;  /* 0x000000a400a47308 */ /* 0x000e620000000800 */
[----:B--2---:R-:W-:Y:S01]  /*8850*/  FADD.FTZ R163, R13, R163 ;  /* 0x000000a30da37221 */ /* 0x004fe20000010000 */
[-C--:B------:R-:W-:Y:S01]  /*8860*/  FMUL.FTZ R132, R132, R9.reuse ;  /* 0x0000000984847220 */ /* 0x080fe20000410000 */
[-C--:B------:R-:W-:Y:S01]  /*8870*/  FMUL.FTZ R133, R133, R9.reuse ;  /* 0x0000000985857220 */ /* 0x080fe20000410000 */
[----:B------:R-:W2:Y:S01]  /*8880*/  SHFL.BFLY PT, R174, R7, 0x2, 0x1f ;  /* 0x0c401f0007ae7f89 */ /* 0x000ea200000e0000 */
        /* <DEDUP_REMOVED lines=9> */
[----:B------:R-:W-:Y:S01]  /*8920*/  FMUL.FTZ R149, R149, R9 ;  /* 0x0000000995957220 */ /* 0x000fe20000410000 */
[----:B------:R-:W-:Y:S01]  /*8930*/  UIADD3 UR14, UR10, 0x80, URZ ;  /* 0x000000800a0e7890 */ /* 0x000fe2000fffe03f */
[----:B------:R-:W0:Y:S01]  /*8940*/  MUFU.EX2 R21, R21 ;  /* 0x0000001500157308 */ /* 0x000e220000000800 */
[----:B-1----:R-:W-:Y:S01]  /*8950*/  FADD.FTZ R163, R164, R163 ;  /* 0x000000a3a4a37221 */ /* 0x002fe20000010000 */
[----:B------:R-:W-:-:S05]  /*8960*/  @!P1 VIADD R15, R15, 0x38860 ;  /* 0x000388600f0f9836 */ /* 0x000fca0000000000 */
[----:B------:R-:W-:Y:S01]  /*8970*/  @!P1 PRMT R15, RZ, 0x654, R15 ;  /* 0x00000654ff0f9816 */ /* 0x000fe2000000000f */
[----:B------:R-:W1:Y:S01]  /*8980*/  MUFU.EX2 R23, R23 ;  /* 0x0000001700177308 */ /* 0x000e620000000800 */
[----:B---3--:R-:W-:Y:S01]  /*8990*/  FADD.FTZ R163, R20, R163 ;  /* 0x000000a314a37221 */ /* 0x008fe20000010000 */
[----:B--2---:R-:W-:-:S06]  /*89a0*/  FMNMX.FTZ R7, R7, R174, !PT ;  /* 0x000000ae07077209 */ /* 0x004fcc0007810000 */
[----:B------:R-:W2:Y:S01]  /*89b0*/  MUFU.EX2 R165, R165 ;  /* 0x000000a500a57308 */ /* 0x000ea20000000800 */
[----:B------:R-:W3:Y:S01]  /*89c0*/  SHFL.BFLY PT, R174, R7, 0x1, 0x1f ;  /* 0x0c201f0007ae7f89 */ /* 0x000ee200000e0000 */
[----:B0-----:R-:W-:-:S06]  /*89d0*/  FADD.FTZ R163, R21, R163 ;  /* 0x000000a315a37221 */ /* 0x001fcc0000010000 */
[----:B------:R-:W-:Y:S01]  /*89e0*/  MUFU.EX2 R157, R157 ;  /* 0x0000009d009d7308 */ /* 0x000fe20000000800 */
[----:B-1----:R-:W-:-:S04]  /*89f0*/  FADD.FTZ R163, R23, R163 ;  /* 0x000000a317a37221 */ /* 0x002fc80000010000 */
[----:B--2---:R-:W-:Y:S01]  /*8a00*/  FADD.FTZ R163, R165, R163 ;  /* 0x000000a3a5a37221 */ /* 0x004fe20000010000 */
[----:B---3--:R-:W-:Y:S02]  /*8a10*/  FMNMX.FTZ R7, R7, R174, !PT ;  /* 0x000000ae07077209 */ /* 0x008fe40007810000 */
[----:B------:R0:W-:Y:S03]  /*8a20*/  MUFU.EX2 R174, R153 ;  /* 0x0000009900ae7308 */ /* 0x0001e60000000800 */
[----:B------:R-:W-:-:S04]  /*8a30*/  FADD.FTZ R4, -R7, R4 ;  /* 0x0000000407047221 */ /* 0x000fc80000010100 */
[----:B------:R-:W-:Y:S01]  /*8a40*/  FMUL.FTZ R4, R4, UR15 ;  /* 0x0000000f04047c20 */ /* 0x000fe20008410000 */
[----:B0-----:R-:W-:-:S05]  /*8a50*/  FMUL.FTZ R153, R7, UR15 ;  /* 0x0000000f07997c20 */ /* 0x001fca0008410000 */
[----:B------:R-:W0:Y:S01]  /*8a60*/  MUFU.EX2 R4, R4 ;  /* 0x0000000400047308 */ /* 0x000e220000000800 */
        /* <DEDUP_REMOVED lines=14> */
[--C-:B------:R-:W-:Y:S01]  /*8b50*/  FFMA.FTZ R173, R173, UR15, -R153.reuse ;  /* 0x0000000fadad7c23 */ /* 0x100fe20008010899 */
[----:B------:R-:W-:Y:S01]  /*8b60*/  MUFU.EX2 R155, R155 ;  /* 0x0000009b009b7308 */ /* 0x000fe20000000800 */
[----:B0-----:R0:W-:Y:S01]  /*8b70*/  @!P3 STS [R175+0x38420], R4 ;  /* 0x03842004af00b388 */ /* 0x0011e20000000800 */
[----:B-1----:R-:W-:Y:S01]  /*8b80*/  FFMA.FTZ R160, R168, UR15, -R153 ;  /* 0x0000000fa8a07c23 */ /* 0x002fe20008010899 */
[----:B------:R-:W-:Y:S01]  /*8b90*/  FADD.FTZ R163, R174, R163 ;  /* 0x000000a3aea37221 */ /* 0x000fe20000010000 */
        /* <DEDUP_REMOVED lines=12> */
[----:B0-----:R0:W1:Y:S01]  /*8c60*/  MUFU.EX2 R175, R156 ;  /* 0x0000009c00af7308 */ /* 0x0010620000000800 */
        /* <DEDUP_REMOVED lines=8> */
[----:B0-----:R-:W-:Y:S01]  /*8cf0*/  FFMA.FTZ R156, R8, UR15, -R153 ;  /* 0x0000000f089c7c23 */ /* 0x001fe20008010899 */
[-C--:B------:R-:W-:Y:S01]  /*8d00*/  FMUL.FTZ R62, R62, R4.reuse ;  /* 0x000000043e3e7220 */ /* 0x080fe20000410000 */
[-C--:B------:R-:W-:Y:S01]  /*8d10*/  FMUL.FTZ R63, R63, R4.reuse ;  /* 0x000000043f3f7220 */ /* 0x080fe20000410000 */
[-C--:B------:R-:W-:Y:S01]  /*8d20*/  FMUL.FTZ R66, R66, R4.reuse ;  /* 0x0000000442427220 */ /* 0x080fe20000410000 */
[-C--:B------:R-:W-:Y:S01]  /*8d30*/  FMUL.FTZ R67, R67, R4.reuse ;  /* 0x0000000443437220 */ /* 0x080fe20000410000 */
[-C--:B------:R-:W-:Y:S01]  /*8d40*/  FMUL.FTZ R70, R70, R4.reuse ;  /* 0x0000000446467220 */ /* 0x080fe20000410000 */
[-C--:B------:R-:W-:Y:S01]  /*8d50*/  FMUL.FTZ R71, R71, R4.reuse ;  /* 0x0000000447477220 */ /* 0x080fe20000410000 */
[----:B------:R0:W2:Y:S01]  /*8d60*/  MUFU.EX2 R153, R154 ;  /* 0x0000009a00997308 */ /* 0x0000a20000000800 */
[----:B-1----:R-:W-:Y:S01]  /*8d70*/  FADD.FTZ R163, R175, R163 ;  /* 0x000000a3afa37221 */ /* 0x002fe20000010000 */
[-C--:B------:R-:W-:Y:S01]  /*8d80*/  FMUL.FTZ R74, R74, R4.reuse ;  /* 0x000000044a4a7220 */ /* 0x080fe20000410000 */
[-C--:B------:R-:W-:Y:S01]  /*8d90*/  FMUL.FTZ R75, R75, R4.reuse ;  /* 0x000000044b4b7220 */ /* 0x080fe20000410000 */
[-C--:B------:R-:W-:Y:S01]  /*8da0*/  FMUL.FTZ R78, R78, R4.reuse ;  /* 0x000000044e4e7220 */ /* 0x080fe20000410000 */
[----:B------:R-:W-:Y:S01]  /*8db0*/  FADD.FTZ R163, R157, R163 ;  /* 0x000000a39da37221 */ /* 0x000fe20000010000 */
[-C--:B------:R-:W-:Y:S01]  /*8dc0*/  FMUL.FTZ R79, R79, R4.reuse ;  /* 0x000000044f4f7220 */ /* 0x080fe20000410000 */
[----:B------:R-:W-:Y:S01]  /*8dd0*/  FMUL.FTZ R82, R82, R4 ;  /* 0x0000000452527220 */ /* 0x000fe20000410000 */
[----:B------:R1:W3:Y:S01]  /*8de0*/  MUFU.EX2 R8, R158 ;  /* 0x0000009e00087308 */ /* 0x0002e20000000800 */
[----:B0-----:R-:W-:Y:S01]  /*8df0*/  F2FP.F16.F32.PACK_AB R154, R11, R10 ;  /* 0x0000000a0b9a723e */ /* 0x001fe200000000ff */
        /* <DEDUP_REMOVED lines=8> */
[----:B------:R-:W-:Y:S01]  /*8e80*/  F2FP.F16.F32.PACK_AB R153, R155, R153 ;  /* 0x000000999b99723e */ /* 0x000fe200000000ff */
[----:B------:R-:W-:Y:S01]  /*8e90*/  FMUL.FTZ R95, R95, R4 ;  /* 0x000000045f5f7220 */ /* 0x000fe20000410000 */
[----:B-1----:R-:W-:Y:S01]  /*8ea0*/  F2FP.F16.F32.PACK_AB R158, R164, R14 ;  /* 0x0000000ea49e723e */ /* 0x002fe200000000ff */
[----:B------:R-:W-:Y:S01]  /*8eb0*/  FADD.FTZ R5, R155, R5 ;  /* 0x000000059b057221 */ /* 0x000fe20000010000 */
[----:B------:R-:W-:Y:S01]  /*8ec0*/  F2FP.F16.F32.PACK_AB R164, R175, R174 ;  /* 0x000000aeafa4723e */ /* 0x000fe200000000ff */
[----:B------:R-:W-:Y:S01]  /*8ed0*/  FMUL.FTZ R98, R98, R4 ;  /* 0x0000000462627220 */ /* 0x000fe20000410000 */
[----:B------:R1:W-:Y:S01]  /*8ee0*/  MUFU.EX2 R179, R162 ;  /* 0x000000a200b37308 */ /* 0x0003e20000000800 */
[----:B---3--:R-:W-:Y:S01]  /*8ef0*/  F2FP.F16.F32.PACK_AB R155, R168, R8 ;  /* 0x00000008a89b723e */ /* 0x008fe200000000ff */
[----:B------:R-:W-:Y:S01]  /*8f00*/  BAR.SYNC.DEFER_BLOCKING 0xf, 0x100 ;  /* 0x03c4000000007b1d */ /* 0x000fe20000010000 */
[----:B0-----:R-:W-:Y:S01]  /*8f10*/  F2FP.F16.F32.PACK_AB R156, R13, R12 ;  /* 0x0000000c0d9c723e */ /* 0x001fe200000000ff */
[-C--:B------:R-:W-:Y:S01]  /*8f20*/  FMUL.FTZ R99, R99, R4.reuse ;  /* 0x0000000463637220 */ /* 0x080fe20000410000 */
[-C--:B------:R-:W-:Y:S01]  /*8f30*/  FMUL.FTZ R102, R102, R4.reuse ;  /* 0x0000000466667220 */ /* 0x080fe20000410000 */
[-C--:B------:R-:W-:Y:S01]  /*8f40*/  FMUL.FTZ R103, R103, R4.reuse ;  /* 0x0000000467677220 */ /* 0x080fe20000410000 */
        /* <DEDUP_REMOVED lines=9> */
[----:B------:R1:W-:Y:S01]  /*8fe0*/  MUFU.EX2 R180, R3 ;  /* 0x0000000300b47308 */ /* 0x0003e20000000800 */
        /* <DEDUP_REMOVED lines=8> */
[C---:B-1----:R-:W-:Y:S01]  /*9070*/  FADD.FTZ R3, R166.reuse, R163 ;  /* 0x000000a3a6037221 */ /* 0x042fe20000010000 */
[----:B------:R-:W-:Y:S01]  /*9080*/  F2FP.F16.F32.PACK_AB R166, R166, R157 ;  /* 0x0000009da6a6723e */ /* 0x000fe200000000ff */
[-C--:B------:R-:W-:Y:S01]  /*9090*/  FMUL.FTZ R134, R134, R4.reuse ;  /* 0x0000000486867220 */ /* 0x080fe20000410000 */
[----:B----4-:R-:W-:Y:S01]  /*90a0*/  F2FP.F16.F32.PACK_AB R157, R170, R169 ;  /* 0x000000a9aa9d723e */ /* 0x010fe200000000ff */
[-C--:B------:R-:W-:Y:S01]  /*90b0*/  FMUL.FTZ R135, R135, R4.reuse ;  /* 0x0000000487877220 */ /* 0x080fe20000410000 */
[----:B0-----:R-:W-:Y:S01]  /*90c0*/  F2FP.F16.F32.PACK_AB R159, R176, R179 ;  /* 0x000000b3b09f723e */ /* 0x001fe200000000ff */
        /* <DEDUP_REMOVED lines=11> */
[----:B------:R0:W-:Y:S01]  /*9180*/  STSM.16.M88.4 [R19+0x36400], R152 ;  /* 0x0364009813007844 */ /* 0x0001e20000000200 */
[----:B--2---:R-:W-:Y:S01]  /*9190*/  F2FP.F16.F32.PACK_AB R161, R10, R180 ;  /* 0x000000b40aa1723e */ /* 0x004fe200000000ff */
[----:B------:R-:W-:Y:S01]  /*91a0*/  FADD.FTZ R5, R8, R5 ;  /* 0x0000000508057221 */ /* 0x000fe20000010000 */
[----:B------:R-:W-:Y:S01]  /*91b0*/  IMAD.MOV.U32 R4, RZ, RZ, R7 ;  /* 0x000000ffff047224 */ /* 0x000fe200078e0007 */
[----:B------:R0:W-:Y:S01]  /*91c0*/  STSM.16.M88.4 [R186], R156 ;  /* 0x0000009cba007844 */ /* 0x0001e20000000200 */
[----:B------:R-:W-:Y:S01]  /*91d0*/  IMAD.MOV.U32 R8, RZ, RZ, R6 ;  /* 0x000000ffff087224 */ /* 0x000fe200078e0006 */
[----:B------:R-:W-:Y:S01]  /*91e0*/  MUFU.EX2 R178, R178 ;  /* 0x000000b200b27308 */ /* 0x000fe20000000800 */
[----:B------:R-:W-:-:S04]  /*91f0*/  FADD.FTZ R5, R168, R5 ;  /* 0x00000005a8057221 */ /* 0x000fc80000010000 */
[----:B------:R-:W-:-:S03]  /*9200*/  FADD.FTZ R5, R169, R5 ;  /* 0x00000005a9057221 */ /* 0x000fc60000010000 */
[----:B------:R-:W2:Y:S01]  /*9210*/  MUFU.EX2 R171, R171 ;  /* 0x000000ab00ab7308 */ /* 0x000ea20000000800 */
[----:B-1----:R-:W-:Y:S01]  /*9220*/  F2FP.F16.F32.PACK_AB R163, R177, R11 ;  /* 0x0000000bb1a3723e */ /* 0x002fe200000000ff */
[----:B------:R-:W-:-:S04]  /*9230*/  FADD.FTZ R170, R170, R5 ;  /* 0x00000005aaaa7221 */ /* 0x000fc80000010000 */
[----:B------:R0:W-:Y:S01]  /*9240*/  STSM.16.M88.4 [R184], R160 ;  /* 0x000000a0b8007844 */ /* 0x0001e20000000200 */
[----:B------:R-:W-:Y:S01]  /*9250*/  FADD.FTZ R179, R179, R170 ;  /* 0x000000aab3b37221 */ /* 0x000fe20000010000 */
[----:B------:R-:W-:Y:S03]  /*9260*/  MUFU.EX2 R172, R172 ;  /* 0x000000ac00ac7308 */ /* 0x000fe60000000800 */
[----:B------:R-:W-:-:S04]  /*9270*/  FADD.FTZ R179, R176, R179 ;  /* 0x000000b3b0b37221 */ /* 0x000fc80000010000 */
[----:B------:R-:W-:Y:S01]  /*9280*/  FADD.FTZ R179, R180, R179 ;  /* 0x000000b3b4b37221 */ /* 0x000fe20000010000 */
[----:B------:R-:W1:Y:S01]  /*9290*/  MUFU.EX2 R173, R173 ;  /* 0x000000ad00ad7308 */ /* 0x000e620000000800 */
[----:B--2---:R-:W-:Y:S02]  /*92a0*/  F2FP.F16.F32.PACK_AB R165, R171, R178 ;  /* 0x000000b2aba5723e */ /* 0x004fe400000000ff */
[----:B------:R-:W-:-:S04]  /*92b0*/  FADD.FTZ R10, R10, R179 ;  /* 0x000000b30a0a7221 */ /* 0x000fc80000010000 */
[----:B------:R-:W-:-:S04]  /*92c0*/  FADD.FTZ R10, R11, R10 ;  /* 0x0000000a0b0a7221 */ /* 0x000fc80000010000 */
[----:B------:R-:W-:-:S04]  /*92d0*/  FADD.FTZ R177, R177, R10 ;  /* 0x0000000ab1b17221 */ /* 0x000fc80000010000 */
[----:B------:R-:W-:Y:S01]  /*92e0*/  FADD.FTZ R178, R178, R177 ;  /* 0x000000b1b2b27221 */ /* 0x000fe20000010000 */
[----:B-1----:R-:W-:-:S03]  /*92f0*/  F2FP.F16.F32.PACK_AB R167, R173, R172 ;  /* 0x000000acada7723e */ /* 0x002fc600000000ff */
[----:B------:R-:W-:Y:S02]  /*9300*/  FADD.FTZ R171, R171, R178 ;  /* 0x000000b2abab7221 */ /* 0x000fe40000010000 */
[----:B------:R0:W-:Y:S01]  /*9310*/  STSM.16.M88.4 [R185], R164 ;  /* 0x000000a4b9007844 */ /* 0x0001e20000000200 */
[----:B------:R-:W-:Y:S01]  /*9320*/  WARPGROUP.ARRIVE ;  /* 0x00000000000079c5 */ /* 0x000fe20000000000 */
[----:B------:R-:W-:-:S04]  /*9330*/  FADD.FTZ R172, R172, R171 ;  /* 0x000000abacac7221 */ /* 0x000fc80000010000 */
[----:B------:R-:W-:Y:S01]  /*9340*/  FADD.FTZ R5, R173, R172 ;  /* 0x000000acad057221 */ /* 0x000fe20000010000 */
[----:B------:R-:W-:Y:S01]  /*9350*/  HGMMA.64x256x16.F32 R24, R152, gdesc[UR16].tnspB, R24, gsb0 ;  /* 0x43e0001098187df0 */ /* 0x000fe20008000818 */
[----:B------:R-:W-:Y:S01]  /*9360*/  UMOV UR18, UR14 ;  /* 0x0000000e00127c82 */ /* 0x000fe20008000000 */
[----:B------:R-:W-:Y:S01]  /*9370*/  UMOV UR19, 0x40000040 ;  /* 0x4000004000137882 */ /* 0x000fe20000000000 */
[----:B------:R-:W-:Y:S02]  /*9380*/  UIADD3 UR14, UR10, 0x100, URZ ;  /* 0x000001000a0e7890 */ /* 0x000fe4000fffe03f */
[----:B------:R-:W-:Y:S01]  /*9390*/  UIADD3 UR10, UR10, 0x180, URZ ;  /* 0x000001800a0a7890 */ /* 0x000fe2000fffe03f */
[----:B------:R-:W-:Y:S02]  /*93a0*/  WARPGROUP.DEPBAR.LE gsb0, 0x0 ;  /* 0x00008000000079c5 */ /* 0x000fe40000010000 */
[----:B------:R-:W-:-:S15]  /*93b0*/  WARPGROUP.ARRIVE ;  /* 0x00000000000079c5 */ /* 0x000fde0000000000 */
[----:B------:R-:W-:-:S05]  /*93c0*/  NOP ;  /* 0x0000000000007918 */ /* 0x000fca0000000000 */
[----:B------:R-:W-:Y:S01]  /*93d0*/  HGMMA.64x256x16.F32 R24, R156, gdesc[UR16].tnspB, R24, gsb0 ;  /* 0x43e000109c187df0 */ /* 0x000fe20008000818 */
[----:B------:R-:W-:Y:S01]  /*93e0*/  UMOV UR18, UR14 ;  /* 0x0000000e00127c82 */ /* 0x000fe20008000000 */
[----:B------:R-:W-:Y:S01]  /*93f0*/  UMOV UR19, 0x40000040 ;  /* 0x4000004000137882 */ /* 0x000fe20000000000 */
[----:B------:R-:W-:Y:S02]  /*9400*/  WARPGROUP.DEPBAR.LE gsb0, 0x0 ;  /* 0x00008000000079c5 */ /* 0x000fe40000010000 */
[----:B------:R-:W-:-:S15]  /*9410*/  WARPGROUP.ARRIVE ;  /* 0x00000000000079c5 */ /* 0x000fde0000000000 */
[----:B------:R-:W-:-:S08]  /*9420*/  NOP ;  /* 0x0000000000007918 */ /* 0x000fd00000000000 */
        /* <DEDUP_REMOVED lines=19> */
.L_x_4065:
[----:B------:R-:W2:Y:S01]  /*9560*/  SHFL.BFLY PT, R0, R3, 0x2, 0x1f ;  /* 0x0c401f0003007f89 */ /* 0x000ea200000e0000 */
[----:B01----:R-:W-:Y:S01]  /*9570*/  IMAD.MOV.U32 R152, RZ, RZ, -0x800000 ;  /* 0xff800000ff987424 */ /* 0x003fe200078e00ff */
[----:B------:R-:W-:Y:S02]  /*9580*/  UIADD3 UR40, UR40, 0x1, URZ ;  /* 0x0000000128287890 */ /* 0x000fe4000fffe03f */
[----:B------:R-:W0:Y:S01]  /*9590*/  SHFL.BFLY PT, R4, R5, 0x2, 0x1f ;  /* 0x0c401f0005047f89 */ /* 0x000e2200000e0000 */
[----:B------:R-:W-:Y:S08]  /*95a0*/  BAR.ARV 0x8, 0x100 ;  /* 0x0204000000007b1d */ /* 0x000ff00000002000 */
[----:B------:R-:W-:Y:S01]  /*95b0*/  BAR.SYNC.DEFER_BLOCKING 0xf, 0x100 ;  /* 0x03c4000000007b1d */ /* 0x000fe20000010000 */
[----:B--2---:R-:W-:Y:S01]  /*95c0*/  FADD.FTZ R0, R0, R3 ;  /* 0x0000000300007221 */ /* 0x004fe20000010000 */
[----:B------:R-:W-:-:S02]  /*95d0*/  IMAD.U32 R3, RZ, RZ, UR15 ;  /* 0x0000000fff037e24 */ /* 0x000fc4000f8e00ff */
[----:B0-----:R-:W-:Y:S02]  /*95e0*/  FADD.FTZ R4, R4, R5 ;  /* 0x0000000504047221 */ /* 0x001fe40000010000 */
[----:B------:R-:W0:Y:S04]  /*95f0*/  SHFL.BFLY PT, R9, R0, 0x1, 0x1f ;  /* 0x0c201f0000097f89 */ /* 0x000e2800000e0000 */
[----:B------:R-:W1:Y:S01]  /*9600*/  SHFL.BFLY PT, R11, R4, 0x1, 0x1f ;  /* 0x0c201f00040b7f89 */ /* 0x000e6200000e0000 */
[----:B0-----:R-:W-:Y:S01]  /*9610*/  FADD.FTZ R10, R0, R9 ;  /* 0x00000009000a7221 */ /* 0x001fe20000010000 */
[----:B-1----:R-:W-:-:S04]  /*9620*/  FADD.FTZ R11, R4, R11 ;  /* 0x0000000b040b7221 */ /* 0x002fc80000010000 */
[----:B------:R-:W-:Y:S01]  /*9630*/  FSETP.NE.FTZ.AND P0, PT, R10, RZ, PT ;  /* 0x000000ff0a00720b */ /* 0x000fe20003f15000 */
[----:B------:R-:W-:Y:S01]  /*9640*/  IMAD.MOV.U32 R4, RZ, RZ, RZ ;  /* 0x000000ffff047224 */ /* 0x000fe200078e00ff */
[----:B------:R-:W-:-:S11]  /*9650*/  FSETP.NE.FTZ.AND P1, PT, R11, RZ, PT ;  /* 0x000000ff0b00720b */ /* 0x000fd60003f35000 */
[----:B------:R-:W0:Y:S01]  /*9660*/  @P0 MUFU.LG2 R8, R10 ;  /* 0x0000000a00080308 */ /* 0x000e220000000c00 */
[----:B------:R-:W-:Y:S01]  /*9670*/  @P0 FMUL.FTZ R5, R3, 0.69314718246459960938 ;  /* 0x3f31721803050820 */ /* 0x000fe20000410000 */
[----:B------:R-:W-:-:S06]  /*9680*/  IMAD.MOV.U32 R3, RZ, RZ, -0x800000 ;  /* 0xff800000ff037424 */ /* 0x000fcc00078e00ff */
[----:B------:R-:W1:Y:S08]  /*9690*/  @P1 MUFU.LG2 R9, R11 ;  /* 0x0000000b00091308 */ /* 0x000e700000000c00 */
[----:B------:R-:W2:Y:S01]  /*96a0*/  @P0 MUFU.RCP R4, R10 ;  /* 0x0000000a00040308 */ /* 0x000ea20000001000 */
[----:B0-----:R-:W-:-:S04]  /*96b0*/  @P0 FMUL.FTZ R8, R8, 0.69314718246459960938 ;  /* 0x3f31721808080820 */ /* 0x001fc80000410000 */
[----:B------:R-:W-:Y:S01]  /*96c0*/  @P0 FFMA.FTZ R3, R5, R6, R8 ;  /* 0x0000000605030223 */ /* 0x000fe20000010008 */
[----:B------:R-:W-:Y:S01]  /*96d0*/  IMAD.U32 R5, RZ, RZ, UR15 ;  /* 0x0000000fff057e24 */ /* 0x000fe2000f8e00ff */
[----:B------:R-:W-:Y:S01]  /*96e0*/  ISETP.NE.AND P0, PT, R17, RZ, PT ;  /* 0x000000ff1100720c */ /* 0x000fe20003f05270 */
[----:B-1----:R-:W-:Y:S02]  /*96f0*/  @P1 FMUL.FTZ R0, R9, 0.69314718246459960938 ;  /* 0x3f31721809001820 */ /* 0x002fe40000410000 */
[----:B------:R-:W-:-:S04]  /*9700*/  @P1 FMUL.FTZ R5, R5, 0.69314718246459960938 ;  /* 0x3f31721805051820 */ /* 0x000fc80000410000 */
[----:B------:R-:W-:Y:S01]  /*9710*/  @P1 FFMA.FTZ R152, R5, R7, R0 ;  /* 0x0000000705981223 */ /* 0x000fe20000010000 */
[----:B------:R-:W-:Y:S02]  /*9720*/  IMAD.MOV.U32 R0, RZ, RZ, RZ ;  /* 0x000000ffff007224 */ /* 0x000fe400078e00ff */
[----:B------:R-:W-:Y:S01]  /*9730*/  IMAD.U32 R5, RZ, RZ, UR37 ;  /* 0x00000025ff057e24 */ /* 0x000fe2000f8e00ff */
[----:B------:R-:W-:Y:S01]  /*9740*/  UIADD3 UR37, UR37, 0x1, URZ ;  /* 0x0000000125257890 */ /* 0x000fe2000fffe03f */
[-C--:B--2---:R-:W-:Y:S01]  /*9750*/  FMUL.FTZ R24, R24, R4.reuse ;  /* 0x0000000418187220 */ /* 0x084fe20000410000 */
[-C--:B------:R-:W-:Y:S01]  /*9760*/  FMUL.FTZ R25, R25, R4.reuse ;  /* 0x0000000419197220 */ /* 0x080fe20000410000 */
[----:B------:R-:W0:Y:S01]  /*9770*/  @P1 MUFU.RCP R0, R11 ;  /* 0x0000000b00001308 */ /* 0x000e220000001000 */
[----:B------:R-:W-:Y:S01]  /*9780*/  @!P0 IMAD R5, R5, 0x40, R16 ;  /* 0x0000004005058824 */ /* 0x000fe200078e0210 */
[----:B------:R-:W-:Y:S01]  /*9790*/  UISETP.NE.AND UP0, UPT, UR37, 0x2, UPT ;  /* 0x000000022500788c */ /* 0x000fe2000bf05270 */
[-C--:B------:R-:W-:Y:S01]  /*97a0*/  FMUL.FTZ R28, R28, R4.reuse ;  /* 0x000000041c1c7220 */ /* 0x080fe20000410000 */
[-C--:B------:R-:W-:Y:S01]  /*97b0*/  FMUL.FTZ R29, R29, R4.reuse ;  /* 0x000000041d1d7220 */ /* 0x080fe20000410000 */
[-C--:B------:R-:W-:Y:S01]  /*97c0*/  FMUL.FTZ R32, R32, R4.reuse ;  /* 0x0000000420207220 */ /* 0x080fe20000410000 */
[----:B------:R-:W-:Y:S01]  /*97d0*/  @!P0 LEA R5, R5, UR41, 0x2 ;  /* 0x0000002905058c11 */ /* 0x000fe2000f8e10ff */
[----:B------:R-:W-:Y:S01]  /*97e0*/  USEL UR4, URZ, 0x1, UP0 ;  /* 0x000000013f047887 */ /* 0x000fe20008000000 */
        /* <DEDUP_REMOVED lines=126> */
[----:B------:R-:W-:-:S02]  /*9fd0*/  USEL UR37, UR37, URZ, UP0 ;  /* 0x0000003f25257287 */ /* 0x000fc40008000000 */
[----:B------:R-:W-:Y:S01]  /*9fe0*/  ULOP3.LUT UR36, UR36, UR4, URZ, 0x3c, !UPT ;  /* 0x0000000424247292 */ /* 0x000fe2000f8e3c3f */
[----:B-1----:R-:W-:Y:S11]  /*9ff0*/  BAR.ARV 0xe, 0x100 ;  /* 0x0384000000007b1d */ /* 0x002ff60000002000 */
.L_x_4050:
[----:B------:R-:W0:Y:S08]  /*a000*/  S2UR UR4, SR_CgaCtaId ;  /* 0x00000000000479c3 */ /* 0x000e300000008800 */
[----:B------:R-:W-:Y:S06]  /*a010*/  BAR.SYNC.DEFER_BLOCKING 0x5, 0x180 ;  /* 0x0146000000007b1d */ /* 0x000fec0000010000 */
[----:B------:R-:W-:Y:S01]  /*a020*/  UMOV UR41, 0x400 ;  /* 0x0000040000297882 */ /* 0x000fe20000000000 */
[----:B------:R-:W-:Y:S01]  /*a030*/  BSSY B0, `(.L_x_4075) ;  /* 0x0000480000007945 */ /* 0x000fe20003800000 */
[----:B0-----:R-:W-:-:S09]  /*a040*/  ULEA UR41, UR4, UR41, 0x18 ;  /* 0x0000002904297291 */ /* 0x001fd2000f8ec03f */
[----:B------:R-:W0:Y:S02]  /*a050*/  LDS.128 R4, [UR41+0x388d0] ;  /* 0x0388d029ff047984 */ /* 0x000e240008000c00 */
[----:B0-----:R-:W-:Y:S02]  /*a060*/  R2UR UR4, R5 ;  /* 0x00000000050472ca */ /* 0x001fe400000e0000 */
[----:B------:R-:W-:Y:S01]  /*a070*/  R2UR UR5, R7 ;  /* 0x00000000070572ca */ /* 0x000fe200000e0000 */
[----:B------:R-:W-:Y:S06]  /*a080*/  BAR.ARV 0x4, 0x180 ;  /* 0x0106000000007b1d */ /* 0x000fec0000002000 */
[----:B------:R-:W-:Y:S08]  /*a090*/  @P0 BRA `(.L_x_4076) ;  /* 0x0000003800200947 */ /* 0x000ff00003800000 */
[----:B------:R-:W2:Y:S01]  /*a0a0*/  LDL R0, [R1+0x70] ;  /* 0x0000700001007983 */ /* 0x000ea20000100800 */
[----:B------:R-:W0:Y:S01]  /*a0b0*/  S2UR UR8, SR_SWINHI ;  /* 0x00000000000879c3 */ /* 0x000e220000002f00 */
[----:B------:R-:W-:Y:S01]  /*a0c0*/  F2FP.F16.F32.PACK_AB R23, R71, R70 ;  /* 0x000000464717723e */ /* 0x000fe200000000ff */
[----:B------:R-:W-:Y:S01]  /*a0d0*/  UMOV UR6, UR41 ;  /* 0x0000002900067c82 */ /* 0x000fe20008000000 */
[----:B0-----:R-:W-:Y:S01]  /*a0e0*/  UMOV UR7, UR8 ;  /* 0x0000000800077c82 */ /* 0x001fe20008000000 */
[----:B------:R-:W-:Y:S02]  /*a0f0*/  IMAD.U32 R4, RZ, RZ, UR6 ;  /* 0x00000006ff047e24 */ /* 0x000fe4000f8e00ff */
[----:B------:R-:W-:Y:S01]  /*a100*/  IMAD.U32 R5, RZ, RZ, UR7 ;  /* 0x00000007ff057e24 */ /* 0x000fe2000f8e00ff */
[----:B------:R-:W-:Y:S01]  /*a110*/  ULDC.64 UR6, c[0x0][0xd08] ;  /* 0x0003420000067ab9 */ /* 0x000fe20000000a00 */
[----:B------:R-:W-:Y:S01]  /*a120*/  BAR.SYNC.DEFER_BLOCKING 0x1, 0x100 ;  /* 0x0044000000007b1d */ /* 0x000fe20000010000 */
[----:B--2---:R-:W-:-:S03]  /*a130*/  IMAD.WIDE R20, R0, 0x2, R4 ;  /* 0x0000000200147825 */ /* 0x004fc600078e0204 */
[C---:B------:R-:W-:Y:S02]  /*a140*/  IADD3 R9, P6, R20.reuse, 0x6060, RZ ;  /* 0x0000606014097810 */ /* 0x040fe40007fde0ff */
[C---:B------:R-:W-:Y:S02]  /*a150*/  IADD3 R13, P1, R20.reuse, 0x6020, RZ ;  /* 0x00006020140d7810 */ /* 0x040fe40007f3e0ff */
[----:B------:R-:W-:Y:S02]  /*a160*/  LOP3.LUT R8, R9, 0x380, RZ, 0xc0, !PT ;  /* 0x0000038009087812 */ /* 0x000fe400078ec0ff */
[----:B------:R-:W-:Y:S02]  /*a170*/  IADD3 R11, P0, R20, 0x6040, RZ ;  /* 0x00006040140b7810 */ /* 0x000fe40007f1e0ff */
[----:B------:R-:W-:Y:S02]  /*a180*/  SHF.R.U64 R8, R8, 0x3, RZ ;  /* 0x0000000308087819 */ /* 0x000fe400000012ff */
[----:B------:R-:W-:-:S02]  /*a190*/  LOP3.LUT R12, R13, 0x380, RZ, 0xc0, !PT ;  /* 0x000003800d0c7812 */ /* 0x000fc400078ec0ff */
[----:B------:R-:W-:Y:S01]  /*a1a0*/  LOP3.LUT R8, R8, R9, RZ, 0x3c, !PT ;  /* 0x0000000908087212 */ /* 0x000fe200078e3cff */
[----:B------:R-:W-:Y:S01]  /*a1b0*/  IMAD.X R9, RZ, RZ, R21, P6 ;  /* 0x000000ffff097224 */ /* 0x000fe200030e0615 */
[----:B------:R-:W-:Y:S02]  /*a1c0*/  LOP3.LUT R10, R11, 0x380, RZ, 0xc0, !PT ;  /* 0x000003800b0a7812 */ /* 0x000fe400078ec0ff */
[----:B------:R-:W-:Y:S02]  /*a1d0*/  LOP3.LUT R0, R20, 0x380, RZ, 0xc0, !PT ;  /* 0x0000038014007812 */ /* 0x000fe400078ec0ff */
[----:B------:R-:W-:Y:S02]  /*a1e0*/  SHF.R.U64 R12, R12, 0x3, RZ ;  /* 0x000000030c0c7819 */ /* 0x000fe400000012ff */
[----:B------:R-:W-:Y:S02]  /*a1f0*/  SHF.R.U64 R10, R10, 0x3, RZ ;  /* 0x000000030a0a7819 */ /* 0x000fe400000012ff */
[----:B------:R-:W-:-:S02]  /*a200*/  SHF.R.U64 R0, R0, 0x3, RZ ;  /* 0x0000000300007819 */ /* 0x000fc400000012ff */
[----:B------:R-:W-:Y:S01]  /*a210*/  LOP3.LUT R12, R12, R13, RZ, 0x3c, !PT ;  /* 0x0000000d0c0c7212 */ /* 0x000fe200078e3cff */
[--C-:B------:R-:W-:Y:S01]  /*a220*/  IMAD.X R13, RZ, RZ, R21.reuse, P1 ;  /* 0x000000ffff0d7224 */ /* 0x100fe200008e0615 */
[----:B------:R-:W-:Y:S01]  /*a230*/  MOV R164, R8 ;  /* 0x0000000800a47202 */ /* 0x000fe20000000f00 */
[--C-:B------:R-:W-:Y:S01]  /*a240*/  IMAD.MOV.U32 R9, RZ, RZ, R21.reuse ;  /* 0x000000ffff097224 */ /* 0x100fe200078e0015 */
[----:B------:R-:W-:Y:S01]  /*a250*/  LOP3.LUT R10, R10, R11, RZ, 0x3c, !PT ;  /* 0x0000000b0a0a7212 */ /* 0x000fe200078e3cff */
[----:B------:R-:W-:Y:S01]  /*a260*/  IMAD.X R11, RZ, RZ, R21, P0 ;  /* 0x000000ffff0b7224 */ /* 0x000fe200000e0615 */
[----:B------:R-:W-:Y:S02]  /*a270*/  LOP3.LUT R8, R0, R20, RZ, 0x3c, !PT ;  /* 0x0000001400087212 */ /* 0x000fe400078e3cff */
[----:B------:R-:W-:Y:S02]  /*a280*/  IADD3 R162, P0, R20, 0x2060, RZ ;  /* 0x0000206014a27810 */ /* 0x000fe40007f1e0ff */
[----:B------:R-:W-:-:S02]  /*a290*/  MOV R18, R12 ;  /* 0x0000000c00127202 */ /* 0x000fc40000000f00 */
[----:B------:R-:W-:Y:S02]  /*a2a0*/  MOV R12, R8 ;  /* 0x00000008000c7202 */ /* 0x000fe40000000f00 */
[----:B------:R-:W0:Y:S01]  /*a2b0*/  LDC R9, c[0x0][0xbd4] ;  /* 0x0002f500ff097b82 */ /* 0x000e220000000800 */
[----:B------:R-:W-:Y:S02]  /*a2c0*/  LOP3.LUT R163, R162, 0x380, RZ, 0xc0, !PT ;  /* 0x00000380a2a37812 */ /* 0x000fe400078ec0ff */
[----:B------:R-:W-:Y:S02]  /*a2d0*/  IADD3 R154, P3, R20, 0x4060, RZ ;  /* 0x00004060149a7810 */ /* 0x000fe40007f7e0ff */
[----:B------:R-:W-:Y:S02]  /*a2e0*/  SHF.R.U64 R163, R163, 0x3, RZ ;  /* 0x00000003a3a37819 */ /* 0x000fe400000012ff */
[----:B------:R-:W-:Y:S02]  /*a2f0*/  LOP3.LUT R155, R154, 0x380, RZ, 0xc0, !PT ;  /* 0x000003809a9b7812 */ /* 0x000fe400078ec0ff */
[----:B------:R-:W-:Y:S01]  /*a300*/  LOP3.LUT R162, R163, R162, RZ, 0x3c, !PT ;  /* 0x000000a2a3a27212 */ /* 0x000fe200078e3cff */
[----:B------:R-:W-:Y:S01]  /*a310*/  IMAD.X R163, RZ, RZ, R21, P0 ;  /* 0x000000ffffa37224 */ /* 0x000fe200000e0615 */
[----:B------:R-:W-:-:S02]  /*a320*/  IADD3 R8, P0, R20, 0x2040, RZ ;  /* 0x0000204014087810 */ /* 0x000fc40007f1e0ff */
[----:B------:R-:W-:Y:S02]  /*a330*/  SHF.R.U64 R155, R155, 0x3, RZ ;  /* 0x000000039b9b7819 */ /* 0x000fe400000012ff */
[----:B------:R-:W-:Y:S02]  /*a340*/  LOP3.LUT R0, R8, 0x380, RZ, 0xc0, !PT ;  /* 0x0000038008007812 */ /* 0x000fe400078ec0ff */
[----:B------:R-:W-:Y:S02]  /*a350*/  ISETP.NE.AND P1, PT, R22, RZ, PT ;  /* 0x000000ff1600720c */ /* 0x000fe40003f25270 */
[----:B------:R-:W-:Y:S02]  /*a360*/  SHF.R.U64 R0, R0, 0x3, RZ ;  /* 0x0000000300007819 */ /* 0x000fe400000012ff */
[----:B------:R-:W-:Y:S01]  /*a370*/  LOP3.LUT R154, R155, R154, RZ, 0x3c, !PT ;  /* 0x0000009a9b9a7212 */ /* 0x000fe200078e3cff */
[----:B------:R-:W-:Y:S01]  /*a380*/  IMAD.X R155, RZ, RZ, R21, P3 ;  /* 0x000000ffff9b7224 */ /* 0x000fe200018e0615 */
[----:B------:R-:W-:-:S02]  /*a390*/  LOP3.LUT R8, R0, R8, RZ, 0x3c, !PT ;  /* 0x0000000800087212 */ /* 0x000fc400078e3cff */
[----:B0-----:R-:W-:Y:S01]  /*a3a0*/  SEL R0, R22, R9, P1 ;  /* 0x0000000916007207 */ /* 0x001fe20000800000 */
[----:B------:R-:W-:Y:S01]  /*a3b0*/  IMAD.X R9, RZ, RZ, R21, P0 ;  /* 0x000000ffff097224 */ /* 0x000fe200000e0615 */
[----:B------:R-:W-:Y:S02]  /*a3c0*/  MOV R154, R154 ;  /* 0x0000009a009a7202 */ /* 0x000fe40000000f00 */
[C---:B------:R-:W-:Y:S02]  /*a3d0*/  IADD3 R156, P4, R20.reuse, 0x4040, RZ ;  /* 0x00004040149c7810 */ /* 0x040fe40007f9e0ff */
[----:B------:R-:W-:Y:S02]  /*a3e0*/  MOV R155, R8 ;  /* 0x00000008009b7202 */ /* 0x000fe40000000f00 */
[----:B------:R-:W-:Y:S02]  /*a3f0*/  IADD3 R8, P0, R20, 0x2020, RZ ;  /* 0x0000202014087810 */ /* 0x000fe40007f1e0ff */
[----:B------:R-:W-:-:S02]  /*a400*/  LOP3.LUT R157, R156, 0x380, RZ, 0xc0, !PT ;  /* 0x000003809c9d7812 */ /* 0x000fc400078ec0ff */
[----:B------:R-:W-:Y:S02]  /*a410*/  LOP3.LUT R9, R8, 0x380, RZ, 0xc0, !PT ;  /* 0x0000038008097812 */ /* 0x000fe400078ec0ff */
[----:B------:R-:W-:Y:S02]  /*a420*/  SHF.R.U64 R157, R157, 0x3, RZ ;  /* 0x000000039d9d7819 */ /* 0x000fe400000012ff */
[----:B------:R-:W-:Y:S02]  /*a430*/  SHF.R.U64 R9, R9, 0x3, RZ ;  /* 0x0000000309097819 */ /* 0x000fe400000012ff */
[----:B------:R-:W-:Y:S01]  /*a440*/  LOP3.LUT R156, R157, R156, RZ, 0x3c, !PT ;  /* 0x0000009c9d9c7212 */ /* 0x000fe200078e3cff */
[--C-:B------:R-:W-:Y:S01]  /*a450*/  IMAD.X R157, RZ, RZ, R21.reuse, P4 ;  /* 0x000000ffff9d7224 */ /* 0x100fe200020e0615 */
[----:B------:R-:W-:Y:S01]  /*a460*/  LOP3.LUT R8, R9, R8, RZ, 0x3c, !PT ;  /* 0x0000000809087212 */ /* 0x000fe200078e3cff */
[----:B------:R-:W-:Y:S01]  /*a470*/  IMAD.X R9, RZ, RZ, R21, P0 ;  /* 0x000000ffff097224 */ /* 0x000fe200000e0615 */
[----:B------:R-:W-:-:S02]  /*a480*/  MOV R153, R10 ;  /* 0x0000000a00997202 */ /* 0x000fc40000000f00 */
[----:B------:R-:W-:Y:S02]  /*a490*/  MOV R156, R156 ;  /* 0x0000009c009c7202 */ /* 0x000fe40000000f00 */
[----:B------:R-:W-:Y:S02]  /*a4a0*/  MOV R157, R8 ;  /* 0x00000008009d7202 */ /* 0x000fe40000000f00 */
[----:B------:R-:W-:Y:S02]  /*a4b0*/  F2FP.F16.F32.PACK_AB R8, R25, R24 ;  /* 0x000000181908723e */ /* 0x000fe400000000ff */
[----:B------:R-:W-:Y:S02]  /*a4c0*/  F2FP.F16.F32.PACK_AB R9, R27, R26 ;  /* 0x0000001a1b09723e */ /* 0x000fe400000000ff */
[----:B------:R-:W-:Y:S02]  /*a4d0*/  F2FP.F16.F32.PACK_AB R10, R29, R28 ;  /* 0x0000001c1d0a723e */ /* 0x000fe400000000ff */
[----:B------:R-:W-:-:S02]  /*a4e0*/  F2FP.F16.F32.PACK_AB R11, R31, R30 ;  /* 0x0000001e1f0b723e */ /* 0x000fc400000000ff */
[----:B------:R-:W-:Y:S02]  /*a4f0*/  IADD3 R14, P2, R20, 0x6000, RZ ;  /* 0x00006000140e7810 */ /* 0x000fe40007f5e0ff */
[----:B------:R-:W-:Y:S01]  /*a500*/  F2FP.F16.F32.PACK_AB R13, R35, R34 ;  /* 0x00000022230d723e */ /* 0x000fe200000000ff */
[----:B------:R0:W-:Y:S01]  /*a510*/  STSM.16.M88.4 [R12], R8 ;  /* 0x000000080c007844 */ /* 0x0001e20000000200 */
[----:B------:R-:W-:Y:S02]  /*a520*/  LOP3.LUT R15, R14, 0x380, RZ, 0xc0, !PT ;  /* 0x000003800e0f7812 */ /* 0x000fe400078ec0ff */
[C---:B------:R-:W-:Y:S02]  /*a530*/  IADD3 R158, P5, R20.reuse, 0x4020, RZ ;  /* 0x00004020149e7810 */ /* 0x040fe40007fbe0ff */
[----:B------:R-:W-:Y:S02]  /*a540*/  SHF.R.U64 R15, R15, 0x3, RZ ;  /* 0x000000030f0f7819 */ /* 0x000fe400000012ff */
[----:B------:R-:W-:-:S02]  /*a550*/  IADD3 R160, P6, R20, 0x4000, RZ ;  /* 0x0000400014a07810 */ /* 0x000fc40007fde0ff */
[----:B------:R-:W-:Y:S01]  /*a560*/  LOP3.LUT R14, R15, R14, RZ, 0x3c, !PT ;  /* 0x0000000e0f0e7212 */ /* 0x000fe200078e3cff */
[----:B------:R-:W-:Y:S01]  /*a570*/  IMAD.X R15, RZ, RZ, R21, P2 ;  /* 0x000000ffff0f7224 */ /* 0x000fe200010e0615 */
[----:B------:R-:W-:Y:S02]  /*a580*/  LOP3.LUT R159, R158, 0x380, RZ, 0xc0, !PT ;  /* 0x000003809e9f7812 */ /* 0x000fe400078ec0ff */
[----:B------:R-:W-:Y:S02]  /*a590*/  LOP3.LUT R161, R160, 0x380, RZ, 0xc0, !PT ;  /* 0x00000380a0a17812 */ /* 0x000fe400078ec0ff */
[----:B------:R-:W-:Y:S02]  /*a5a0*/  MOV R7, R14 ;  /* 0x0000000e00077202 */ /* 0x000fe40000000f00 */
[----:B0-----:R-:W-:Y:S02]  /*a5b0*/  IADD3 R8, P0, R20, 0x20, RZ ;  /* 0x0000002014087810 */ /* 0x001fe40007f1e0ff */
[----:B------:R-:W-:-:S02]  /*a5c0*/  F2FP.F16.F32.PACK_AB R12, R33, R32 ;  /* 0x00000020210c723e */ /* 0x000fc400000000ff */
[----:B------:R-:W-:Y:S02]  /*a5d0*/  LOP3.LUT R9, R8, 0x380, RZ, 0xc0, !PT ;  /* 0x0000038008097812 */ /* 0x000fe400078ec0ff */
[----:B------:R-:W-:Y:S02]  /*a5e0*/  F2FP.F16.F32.PACK_AB R14, R37, R36 ;  /* 0x00000024250e723e */ /* 0x000fe400000000ff */
[----:B------:R-:W-:Y:S02]  /*a5f0*/  SHF.R.U64 R9, R9, 0x3, RZ ;  /* 0x0000000309097819 */ /* 0x000fe400000012ff */
[----:B------:R-:W-:Y:S02]  /*a600*/  F2FP.F16.F32.PACK_AB R15, R39, R38 ;  /* 0x00000026270f723e */ /* 0x000fe400000000ff */
[----:B------:R-:W-:Y:S01]  /*a610*/  LOP3.LUT R8, R9, R8, RZ, 0x3c, !PT ;  /* 0x0000000809087212 */ /* 0x000fe200078e3cff */
[----:B------:R-:W-:Y:S01]  /*a620*/  IMAD.X R9, RZ, RZ, R21, P0 ;  /* 0x000000ffff097224 */ /* 0x000fe200000e0615 */
[----:B------:R-:W-:-:S02]  /*a630*/  F2FP.F16.F32.PACK_AB R10, R45, R44 ;  /* 0x0000002c2d0a723e */ /* 0x000fc400000000ff */
[----:B------:R-:W-:Y:S02]  /*a640*/  F2FP.F16.F32.PACK_AB R11, R47, R46 ;  /* 0x0000002e2f0b723e */ /* 0x000fe400000000ff */
[----:B------:R-:W-:Y:S02]  /*a650*/  MOV R8, R8 ;  /* 0x0000000800087202 */ /* 0x000fe40000000f00 */
[----:B------:R-:W-:Y:S02]  /*a660*/  SHF.R.U64 R159, R159, 0x3, RZ ;  /* 0x000000039f9f7819 */ /* 0x000fe400000012ff */
[----:B------:R-:W-:Y:S01]  /*a670*/  SHF.R.U64 R161, R161, 0x3, RZ ;  /* 0x00000003a1a17819 */ /* 0x000fe200000012ff */
[----:B------:R0:W-:Y:S01]  /*a680*/  STSM.16.M88.4 [R8], R12 ;  /* 0x0000000c08007844 */ /* 0x0001e20000000200 */
[----:B------:R-:W-:Y:S01]  /*a690*/  LOP3.LUT R158, R159, R158, RZ, 0x3c, !PT ;  /* 0x0000009e9f9e7212 */ /* 0x000fe200078e3cff */
[--C-:B------:R-:W-:Y:S01]  /*a6a0*/  IMAD.X R159, RZ, RZ, R21.reuse, P5 ;  /* 0x000000ffff9f7224 */ /* 0x100fe200028e0615 */
[----:B------:R-:W-:Y:S01]  /*a6b0*/  LOP3.LUT R160, R161, R160, RZ, 0x3c, !PT ;  /* 0x000000a0a1a07212 */ /* 0x000fe200078e3cff */
[----:B------:R-:W-:Y:S01]  /*a6c0*/  IMAD.X R161, RZ, RZ, R21, P6 ;  /* 0x000000ffffa17224 */ /* 0x000fe200030e0615 */
[----:B------:R-:W-:-:S02]  /*a6d0*/  MOV R162, R162 ;  /* 0x000000a200a27202 */ /* 0x000fc40000000f00 */
[----:B------:R-:W-:Y:S02]  /*a6e0*/  MOV R158, R158 ;  /* 0x0000009e009e7202 */ /* 0x000fe40000000f00 */
[----:B------:R-:W-:Y:S02]  /*a6f0*/  MOV R160, R160 ;  /* 0x000000a000a07202 */ /* 0x000fe40000000f00 */
[----:B0-----:R-:W-:Y:S02]  /*a700*/  IADD3 R8, P0, R20, 0x40, RZ ;  /* 0x0000004014087810 */ /* 0x001fe40007f1e0ff */
[----:B------:R-:W-:Y:S02]  /*a710*/  F2FP.F16.F32.PACK_AB R13, R59, R58 ;  /* 0x0000003a3b0d723e */ /* 0x000fe400000000ff */
[----:B------:R-:W-:Y:S02]  /*a720*/  LOP3.LUT R9, R8, 0x380, RZ, 0xc0, !PT ;  /* 0x0000038008097812 */ /* 0x000fe400078ec0ff */
[----:B------:R-:W-:-:S02]  /*a730*/  F2FP.F16.F32.PACK_AB R14, R61, R60 ;  /* 0x0000003c3d0e723e */ /* 0x000fc400000000ff */
[----:B------:R-:W-:Y:S02]  /*a740*/  SHF.R.U64 R9, R9, 0x3, RZ ;  /* 0x0000000309097819 */ /* 0x000fe400000012ff */
[----:B------:R-:W-:Y:S02]  /*a750*/  F2FP.F16.F32.PACK_AB R15, R63, R62 ;  /* 0x0000003e3f0f723e */ /* 0x000fe400000000ff */
[----:B------:R-:W-:Y:S01]  /*a760*/  LOP3.LUT R8, R9, R8, RZ, 0x3c, !PT ;  /* 0x0000000809087212 */ /* 0x000fe200078e3cff */
[----:B------:R-:W-:-:S05]  /*a770*/  IMAD.X R9, RZ, RZ, R21, P0 ;  /* 0x000000ffff097224 */ /* 0x000fca00000e0615 */
[----:B------:R-:W-:Y:S02]  /*a780*/  MOV R12, R8 ;  /* 0x00000008000c7202 */ /* 0x000fe40000000f00 */
[----:B------:R-:W-:Y:S02]  /*a790*/  F2FP.F16.F32.PACK_AB R8, R41, R40 ;  /* 0x000000282908723e */ /* 0x000fe400000000ff */
[----:B------:R-:W-:-:S05]  /*a7a0*/  F2FP.F16.F32.PACK_AB R9, R43, R42 ;  /* 0x0000002a2b09723e */ /* 0x000fca00000000ff */
[----:B------:R0:W-:Y:S02]  /*a7b0*/  STSM.16.M88.4 [R12], R8 ;  /* 0x000000080c007844 */ /* 0x0001e40000000200 */
[C---:B0-----:R-:W-:Y:S02]  /*a7c0*/  IADD3 R8, P0, R20.reuse, 0x2000, RZ ;  /* 0x0000200014087810 */ /* 0x041fe40007f1e0ff */
[----:B------:R-:W-:Y:S02]  /*a7d0*/  IADD3 R10, P1, R20, 0x60, RZ ;  /* 0x00000060140a7810 */ /* 0x000fe40007f3e0ff */
[----:B------:R-:W-:Y:S02]  /*a7e0*/  LOP3.LUT R9, R8, 0x380, RZ, 0xc0, !PT ;  /* 0x0000038008097812 */ /* 0x000fe400078ec0ff */
[----:B------:R-:W-:Y:S02]  /*a7f0*/  F2FP.F16.F32.PACK_AB R11, R55, R54 ;  /* 0x00000036370b723e */ /* 0x000fe400000000ff */
[----:B------:R-:W-:-:S02]  /*a800*/  SHF.R.U64 R9, R9, 0x3, RZ ;  /* 0x0000000309097819 */ /* 0x000fc400000012ff */
[----:B------:R-:W-:Y:S02]  /*a810*/  F2FP.F16.F32.PACK_AB R12, R57, R56 ;  /* 0x00000038390c723e */ /* 0x000fe400000000ff */
[----:B------:R-:W-:Y:S01]  /*a820*/  LOP3.LUT R8, R9, R8, RZ, 0x3c, !PT ;  /* 0x0000000809087212 */ /* 0x000fe200078e3cff */
[--C-:B------:R-:W-:Y:S01]  /*a830*/  IMAD.X R9, RZ, RZ, R21.reuse, P0 ;  /* 0x000000ffff097224 */ /* 0x100fe200000e0615 */
[----:B------:R-:W-:Y:S01]  /*a840*/  ISETP.NE.U32.AND P0, PT, RZ, UR6, PT ;  /* 0x00000006ff007c0c */ /* 0x000fe2000bf05070 */
[----:B------:R-:W-:-:S03]  /*a850*/  IMAD.X R21, RZ, RZ, R21, P1 ;  /* 0x000000ffff157224 */ /* 0x000fc600008e0615 */
[----:B------:R-:W-:Y:S02]  /*a860*/  MOV R22, R8 ;  /* 0x0000000800167202 */ /* 0x000fe40000000f00 */
[----:B------:R-:W-:Y:S02]  /*a870*/  LOP3.LUT R8, R10, 0x380, RZ, 0xc0, !PT ;  /* 0x000003800a087812 */ /* 0x000fe400078ec0ff */
[----:B------:R-:W-:Y:S02]  /*a880*/  F2FP.F16.F32.PACK_AB R9, R51, R50 ;  /* 0x000000323309723e */ /* 0x000fe400000000ff */
[----:B------:R-:W-:Y:S02]  /*a890*/  SHF.R.U64 R8, R8, 0x3, RZ ;  /* 0x0000000308087819 */ /* 0x000fe400000012ff */
[----:B------:R-:W-:Y:S02]  /*a8a0*/  ISETP.NE.AND.EX P0, PT, RZ, UR7, PT, P0 ;  /* 0x00000007ff007c0c */ /* 0x000fe4000bf05300 */
[----:B------:R-:W-:-:S02]  /*a8b0*/  LOP3.LUT R20, R8, R10, RZ, 0x3c, !PT ;  /* 0x0000000a08147212 */ /* 0x000fc400078e3cff */
[----:B------:R-:W-:Y:S02]  /*a8c0*/  F2FP.F16.F32.PACK_AB R8, R49, R48 ;  /* 0x000000303108723e */ /* 0x000fe400000000ff */
[----:B------:R-:W-:Y:S02]  /*a8d0*/  MOV R20, R20 ;  /* 0x0000001400147202 */ /* 0x000fe40000000f00 */
[----:B------:R-:W-:Y:S02]  /*a8e0*/  F2FP.F16.F32.PACK_AB R10, R53, R52 ;  /* 0x00000034350a723e */ /* 0x000fe400000000ff */
[----:B------:R-:W-:-:S03]  /*a8f0*/  F2FP.F16.F32.PACK_AB R21, R67, R66 ;  /* 0x000000424315723e */ /* 0x000fc600000000ff */
[----:B------:R0:W-:Y:S04]  /*a900*/  STSM.16.M88.4 [R20], R8 ;  /* 0x0000000814007844 */ /* 0x0001e80000000200 */
[----:B------:R1:W-:Y:S01]  /*a910*/  STSM.16.M88.4 [R22], R12 ;  /* 0x0000000c16007844 */ /* 0x0003e20000000200 */
[----:B0-----:R-:W-:Y:S02]  /*a920*/  F2FP.F16.F32.PACK_AB R20, R65, R64 ;  /* 0x000000404114723e */ /* 0x001fe400000000ff */
[----:B------:R-:W-:Y:S02]  /*a930*/  F2FP.F16.F32.PACK_AB R8, R73, R72 ;  /* 0x000000484908723e */ /* 0x000fe400000000ff */
[----:B-1----:R-:W-:Y:S02]  /*a940*/  F2FP.F16.F32.PACK_AB R22, R69, R68 ;  /* 0x000000444516723e */ /* 0x002fe400000000ff */
[----:B------:R-:W-:-:S02]  /*a950*/  F2FP.F16.F32.PACK_AB R9, R75, R74 ;  /* 0x0000004a4b09723e */ /* 0x000fc400000000ff */
[----:B------:R-:W-:Y:S01]  /*a960*/  F2FP.F16.F32.PACK_AB R10, R77, R76 ;  /* 0x0000004c4d0a723e */ /* 0x000fe200000000ff */
[----:B------:R0:W-:Y:S01]  /*a970*/  STSM.16.M88.4 [R157], R20 ;  /* 0x000000149d007844 */ /* 0x0001e20000000200 */
[----:B------:R-:W-:Y:S02]  /*a980*/  F2FP.F16.F32.PACK_AB R11, R79, R78 ;  /* 0x0000004e4f0b723e */ /* 0x000fe400000000ff */
[----:B------:R-:W-:Y:S02]  /*a990*/  F2FP.F16.F32.PACK_AB R12, R81, R80 ;  /* 0x00000050510c723e */ /* 0x000fe400000000ff */
[----:B------:R-:W-:Y:S01]  /*a9a0*/  F2FP.F16.F32.PACK_AB R13, R83, R82 ;  /* 0x00000052530d723e */ /* 0x000fe200000000ff */
[----:B------:R1:W-:Y:S01]  /*a9b0*/  STSM.16.M88.4 [R155], R8 ;  /* 0x000000089b007844 */ /* 0x0003e20000000200 */
[----:B------:R-:W-:Y:S02]  /*a9c0*/  F2FP.F16.F32.PACK_AB R14, R85, R84 ;  /* 0x00000054550e723e */ /* 0x000fe400000000ff */
[----:B------:R-:W-:-:S05]  /*a9d0*/  F2FP.F16.F32.PACK_AB R15, R87, R86 ;  /* 0x00000056570f723e */ /* 0x000fca00000000ff */
[----:B------:R2:W-:Y:S01]  /*a9e0*/  STSM.16.M88.4 [R162], R12 ;  /* 0x0000000ca2007844 */ /* 0x0005e20000000200 */
[----:B0-----:R-:W-:Y:S02]  /*a9f0*/  F2FP.F16.F32.PACK_AB R20, R89, R88 ;  /* 0x000000585914723e */ /* 0x001fe400000000ff */
[----:B------:R-:W-:Y:S02]  /*aa00*/  F2FP.F16.F32.PACK_AB R21, R91, R90 ;  /* 0x0000005a5b15723e */ /* 0x000fe400000000ff */
[----:B------:R-:W-:Y:S02]  /*aa10*/  F2FP.F16.F32.PACK_AB R22, R93, R92 ;  /* 0x0000005c5d16723e */ /* 0x000fe400000000ff */
[----:B------:R-:W-:Y:S02]  /*aa20*/  F2FP.F16.F32.PACK_AB R23, R95, R94 ;  /* 0x0000005e5f17723e */ /* 0x000fe400000000ff */
[----:B-1----:R-:W-:Y:S02]  /*aa30*/  F2FP.F16.F32.PACK_AB R8, R97, R96 ;  /* 0x000000606108723e */ /* 0x002fe400000000ff */
[----:B------:R-:W-:Y:S01]  /*aa40*/  F2FP.F16.F32.PACK_AB R9, R99, R98 ;  /* 0x000000626309723e */ /* 0x000fe200000000ff */
[----:B------:R0:W-:Y:S01]  /*aa50*/  STSM.16.M88.4 [R160], R20 ;  /* 0x00000014a0007844 */ /* 0x0001e20000000200 */
[----:B------:R-:W-:-:S02]  /*aa60*/  F2FP.F16.F32.PACK_AB R10, R101, R100 ;  /* 0x00000064650a723e */ /* 0x000fc400000000ff */
[----:B------:R-:W-:Y:S02]  /*aa70*/  F2FP.F16.F32.PACK_AB R11, R103, R102 ;  /* 0x00000066670b723e */ /* 0x000fe400000000ff */
[----:B--2---:R-:W-:Y:S02]  /*aa80*/  F2FP.F16.F32.PACK_AB R12, R105, R104 ;  /* 0x00000068690c723e */ /* 0x004fe400000000ff */
[----:B------:R-:W-:Y:S01]  /*aa90*/  F2FP.F16.F32.PACK_AB R13, R107, R106 ;  /* 0x0000006a6b0d723e */ /* 0x000fe200000000ff */
[----:B------:R1:W-:Y:S01]  /*aaa0*/  STSM.16.M88.4 [R158], R8 ;  /* 0x000000089e007844 */ /* 0x0003e20000000200 */
[----:B------:R-:W-:Y:S02]  /*aab0*/  F2FP.F16.F32.PACK_AB R14, R109, R108 ;  /* 0x0000006c6d0e723e */ /* 0x000fe400000000ff */
[----:B------:R-:W-:Y:S02]  /*aac0*/  F2FP.F16.F32.PACK_AB R15, R111, R110 ;  /* 0x0000006e6f0f723e */ /* 0x000fe400000000ff */
[----:B0-----:R-:W-:-:S03]  /*aad0*/  F2FP.F16.F32.PACK_AB R20, R113, R112 ;  /* 0x000000707114723e */ /* 0x001fc600000000ff */
[----:B------:R0:W-:Y:S01]  /*aae0*/  STSM.16.M88.4 [R156], R12 ;  /* 0x0000000c9c007844 */ /* 0x0001e20000000200 */
        /* <DEDUP_REMOVED lines=8> */
[----:B0-----:R-:W-:Y:S02]  /*ab70*/  F2FP.F16.F32.PACK_AB R12, R129, R128 ;  /* 0x00000080810c723e */ /* 0x001fe400000000ff */
[----:B------:R-:W-:Y:S01]  /*ab80*/  F2FP.F16.F32.PACK_AB R13, R131, R130 ;  /* 0x00000082830d723e */ /* 0x000fe200000000ff */
[----:B------:R0:W-:Y:S01]  /*ab90*/  STSM.16.M88.4 [R7], R8 ;  /* 0x0000000807007844 */ /* 0x0001e20000000200 */
[----:B------:R-:W-:Y:S02]  /*aba0*/  F2FP.F16.F32.PACK_AB R14, R133, R132 ;  /* 0x00000084850e723e */ /* 0x000fe400000000ff */
[----:B------:R-:W-:Y:S02]  /*abb0*/  F2FP.F16.F32.PACK_AB R15, R135, R134 ;  /* 0x00000086870f723e */ /* 0x000fe400000000ff */
[----:B-1----:R-:W-:-:S03]  /*abc0*/  F2FP.F16.F32.PACK_AB R20, R137, R136 ;  /* 0x000000888914723e */ /* 0x002fc600000000ff */
[----:B------:R1:W-:Y:S01]  /*abd0*/  STSM.16.M88.4 [R18], R12 ;  /* 0x0000000c12007844 */ /* 0x0003e20000000200 */
[----:B------:R-:W-:Y:S02]  /*abe0*/  F2FP.F16.F32.PACK_AB R21, R139, R138 ;  /* 0x0000008a8b15723e */ /* 0x000fe400000000ff */
[----:B------:R-:W-:Y:S02]  /*abf0*/  F2FP.F16.F32.PACK_AB R22, R141, R140 ;  /* 0x0000008c8d16723e */ /* 0x000fe400000000ff */
[----:B------:R-:W-:Y:S02]  /*ac00*/  F2FP.F16.F32.PACK_AB R23, R143, R142 ;  /* 0x0000008e8f17723e */ /* 0x000fe400000000ff */
[----:B0-----:R-:W-:Y:S02]  /*ac10*/  F2FP.F16.F32.PACK_AB R8, R145, R144 ;  /* 0x000000909108723e */ /* 0x001fe400000000ff */
[----:B------:R-:W-:Y:S01]  /*ac20*/  F2FP.F16.F32.PACK_AB R9, R147, R146 ;  /* 0x000000929309723e */ /* 0x000fe200000000ff */
[----:B------:R-:W-:Y:S01]  /*ac30*/  STSM.16.M88.4 [R153], R20 ;  /* 0x0000001499007844 */ /* 0x000fe20000000200 */
[----:B------:R-:W-:-:S02]  /*ac40*/  F2FP.F16.F32.PACK_AB R10, R149, R148 ;  /* 0x00000094950a723e */ /* 0x000fc400000000ff */
[----:B------:R-:W-:Y:S01]  /*ac50*/  F2FP.F16.F32.PACK_AB R11, R151, R150 ;  /* 0x00000096970b723e */ /* 0x000fe200000000ff */
[C---:B-1----:R-:W-:Y:S01]  /*ac60*/  IMAD.SHL.U32 R13, R187.reuse, 0x4, RZ ;  /* 0x00000004bb0d7824 */ /* 0x042fe200078e00ff */
[----:B------:R-:W-:-:S03]  /*ac70*/  SHF.L.U64.HI R14, R187, 0x2, R195 ;  /* 0x00000002bb0e7819 */ /* 0x000fc600000102c3 */
[----:B------:R0:W-:Y:S02]  /*ac80*/  STSM.16.M88.4 [R164], R8 ;  /* 0x00000008a4007844 */ /* 0x0001e40000000200 */
[----:B0-----:R-:W0:Y:S08]  /*ac90*/  LDC.64 R10, c[0x0][0xd00] ;  /* 0x00034000ff0a7b82 */ /* 0x001e300000000a00 */
[----:B------:R-:W-:Y:S01]  /*aca0*/  BAR.SYNC.DEFER_BLOCKING 0x1, 0x100 ;  /* 0x0044000000007b1d */ /* 0x000fe20000010000 */
[----:B------:R-:W-:-:S04]  /*acb0*/  @P0 IADD3 R8, P2, R13, UR6, RZ ;  /* 0x000000060d080c10 */ /* 0x000fc8000ff5e0ff */
[----:B------:R-:W-:Y:S02]  /*acc0*/  @P0 IADD3.X R9, R14, UR7, RZ, P2, !PT ;  /* 0x000000070e090c10 */ /* 0x000fe400097fe4ff */
[----:B0-----:R-:W-:-:S04]  /*acd0*/  ISETP.NE.U32.AND P1, PT, R10, RZ, PT ;  /* 0x000000ff0a00720c */ /* 0x001fc80003f25070 */
[----:B------:R0:W2:Y:S01]  /*ace0*/  @P0 LDG.E R9, desc[UR38][R8.64] ;  /* 0x0000002608090981 */ /* 0x0000a2000c1e1900 */
[----:B------:R-:W-:Y:S02]  /*acf0*/  IADD3 R12, P2, R13, R10, RZ ;  /* 0x0000000a0d0c7210 */ /* 0x000fe40007f5e0ff */
[----:B------:R-:W-:-:S03]  /*ad00*/  ISETP.NE.AND.EX P1, PT, R11, RZ, PT, P1 ;  /* 0x000000ff0b00720c */ /* 0x000fc60003f25310 */
[----:B------:R-:W-:Y:S02]  /*ad10*/  IMAD.X R13, R14, 0x1, R11, P2 ;  /* 0x000000010e0d7824 */ /* 0x000fe400010e060b */
[----:B0-----:R-:W-:-:S08]  /*ad20*/  IMAD.MOV.U32 R8, RZ, RZ, RZ ;  /* 0x000000ffff087224 */ /* 0x001fd000078e00ff */
[----:B------:R0:W5:Y:S01]  /*ad30*/  @P1 LDG.E R8, desc[UR38][R12.64] ;  /* 0x000000260c081981 */ /* 0x000162000c1e1900 */
[----:B------:R-:W-:Y:S01]  /*ad40*/  ULDC UR6, c[0x0][0xb88] ;  /* 0x0002e20000067ab9 */ /* 0x000fe20000000800 */
[----:B--2---:R-:W-:Y:S01]  /*ad50*/  @P0 R2UR UR6, R9 ;  /* 0x00000000090602ca */ /* 0x004fe200000e0000 */
[----:B0-----:R-:W-:-:S14]  /*ad60*/  @P0 BRA `(.L_x_4077) ;  /* 0x0000000000180947 */ /* 0x001fdc0003800000 */
[----:B------:R-:W-:Y:S05]  /*ad70*/  @!P1 BRA `(.L_x_4077) ;  /* 0x0000000000149947 */ /* 0x000fea0003800000 */
[----:B------:R-:W2:Y:S04]  /*ad80*/  LDG.E R9, desc[UR38][R12.64] ;  /* 0x000000260c097981 */ /* 0x000ea8000c1e1900 */
[----:B------:R-:W3:Y:S01]  /*ad90*/  LDG.E R7, desc[UR38][R12.64+0x4] ;  /* 0x000004260c077981 */ /* 0x000ee2000c1e1900 */
[----:B--2---:R-:W-:Y:S02]  /*ada0*/  R2UR UR7, R9 ;  /* 0x00000000090772ca */ /* 0x004fe400000e0000 */
[----:B---3--:R-:W-:-:S13]  /*adb0*/  R2UR UR6, R7 ;  /* 0x00000000070672ca */ /* 0x008fda00000e0000 */
[----:B------:R-:W-:-:S12]  /*adc0*/  UIADD3 UR6, -UR7, UR6, URZ ;  /* 0x0000000607067290 */ /* 0x000fd8000fffe13f */
.L_x_4077:
[----:B------:R-:W0:Y:S02]  /*add0*/  SHFL.IDX PT, R7, R227, RZ, 0x1f ;  /* 0x00001fffe3077589 */ /* 0x000e2400000e0000 */
[----:B0-----:R-:W-:Y:S02]  /*ade0*/  ISETP.NE.AND P0, PT, R7, RZ, PT ;  /* 0x000000ff0700720c */ /* 0x001fe40003f05270 */
[----:B-----5:R-:W-:-:S11]  /*adf0*/  SHF.R.S32.HI R7, RZ, 0x1f, R8 ;  /* 0x0000001fff077819 */ /* 0x020fd60000011408 */
[----:B------:R-:W-:Y:S05]  /*ae00*/  @P0 BRA `(.L_x_4078) ;  /* 0x0000000400000947 */ /* 0x000fea0003800000 */
[----:B------:R-:W2:Y:S04]  /*ae10*/  LDL R153, [R1+0x68] ;  /* 0x0000680001997983 */ /* 0x000ea80000100800 */
[----:B------:R-:W3:Y:S01]  /*ae20*/  LDL R154, [R1+0x6c] ;  /* 0x00006c00019a7983 */ /* 0x000ee20000100800 */
[----:B------:R-:W-:Y:S01]  /*ae30*/  IMAD.MOV.U32 R9, RZ, RZ, 0xab8 ;  /* 0x00000ab8ff097424 */ /* 0x000fe200078e00ff */
[----:B------:R-:W-:Y:S01]  /*ae40*/  ISETP.GT.AND P1, PT, R0, 0x1, PT ;  /* 0x000000010000780c */ /* 0x000fe20003f24270 */
[----:B------:R-:W0:Y:S01]  /*ae50*/  LDC R23, c[0x0][0xce8] ;  /* 0x00033a00ff177b82 */ /* 0x000e220000000800 */
[----:B------:R-:W-:Y:S01]  /*ae60*/  ISETP.NE.U32.AND P0, PT, R10, RZ, PT ;  /* 0x000000ff0a00720c */ /* 0x000fe20003f05070 */
[----:B------:R-:W-:Y:S01]  /*ae70*/  IMAD.U32 R22, RZ, RZ, UR42 ;  /* 0x0000002aff167e24 */ /* 0x000fe2000f8e00ff */
[----:B------:R-:W-:-:S02]  /*ae80*/  SEL R9, R9, 0xa78, P1 ;  /* 0x00000a7809097807 */ /* 0x000fc40000800000 */
[----:B------:R-:W-:-:S03]  /*ae90*/  ISETP.NE.AND.EX P0, PT, R11, RZ, PT, P0 ;  /* 0x000000ff0b00720c */ /* 0x000fc60003f05300 */
[----:B------:R-:W1:Y:S01]  /*aea0*/  LDC.64 R12, c[0x0][R9+0x220] ;  /* 0x00008800090c7b82 */ /* 0x000e620000000a00 */
[----:B------:R-:W-:Y:S02]  /*aeb0*/  SEL R21, R187, RZ, !P0 ;  /* 0x000000ffbb157207 */ /* 0x000fe40004000000 */
[----:B------:R-:W-:-:S05]  /*aec0*/  SEL R195, R195, RZ, !P0 ;  /* 0x000000ffc3c37207 */ /* 0x000fca0004000000 */
[----:B------:R-:W4:Y:S01]  /*aed0*/  LDC.64 R14, c[0x0][R9+0x218] ;  /* 0x00008600090e7b82 */ /* 0x000f220000000a00 */
[----:B0-----:R-:W-:Y:S01]  /*aee0*/  ISETP.NE.AND P0, PT, R23, 0x1, PT ;  /* 0x000000011700780c */ /* 0x001fe20003f05270 */
[----:B-1----:R-:W-:-:S04]  /*aef0*/  IMAD R18, R13, R21, RZ ;  /* 0x000000150d127224 */ /* 0x002fc800078e02ff */
[C---:B------:R-:W-:Y:S02]  /*af00*/  IMAD R18, R12.reuse, R195, R18 ;  /* 0x000000c30c127224 */ /* 0x040fe400078e0212 */
[----:B------:R-:W-:-:S04]  /*af10*/  IMAD.WIDE.U32 R12, R12, R21, RZ ;  /* 0x000000150c0c7225 */ /* 0x000fc800078e00ff */
[-C--:B----4-:R-:W-:Y:S02]  /*af20*/  IMAD R20, R15, R188.reuse, RZ ;  /* 0x000000bc0f147224 */ /* 0x090fe400078e02ff */
[----:B------:R-:W-:-:S04]  /*af30*/  IMAD.WIDE.U32 R14, R14, R188, RZ ;  /* 0x000000bc0e0e7225 */ /* 0x000fc800078e00ff */
[----:B------:R-:W-:Y:S01]  /*af40*/  IMAD.IADD R18, R13, 0x1, R18 ;  /* 0x000000010d127824 */ /* 0x000fe200078e0212 */
[----:B------:R-:W-:Y:S01]  /*af50*/  IADD3 R21, P2, P3, R12, R14, R8 ;  /* 0x0000000e0c157210 */ /* 0x000fe20007b5e008 */
[----:B------:R-:W0:Y:S01]  /*af60*/  @P0 LDC R13, c[0x0][0xcec] ;  /* 0x00033b00ff0d0b82 */ /* 0x000e220000000800 */
[----:B------:R-:W-:-:S05]  /*af70*/  IMAD.IADD R20, R15, 0x1, R20 ;  /* 0x000000010f147824 */ /* 0x000fca00078e0214 */
[----:B------:R-:W-:Y:S02]  /*af80*/  IADD3.X R18, R18, R20, R7, P2, P3 ;  /* 0x0000001412127210 */ /* 0x000fe400017e6407 */
[----:B------:R-:W1:Y:S01]  /*af90*/  @P0 LDC R12, c[0x0][0xcf0] ;  /* 0x00033c00ff0c0b82 */ /* 0x000e620000000800 */
[----:B--2---:R-:W-:Y:S01]  /*afa0*/  IMAD R22, R22, 0x40, R153 ;  /* 0x0000004016167824 */ /* 0x004fe200078e0299 */
[----:B------:R-:W-:-:S03]  /*afb0*/  SEL R153, R194, RZ, P1 ;  /* 0x000000ffc2997207 */ /* 0x000fc60000800000 */
[----:B0-----:R-:W-:-:S04]  /*afc0*/  @P0 IMAD.HI.U32 R13, R22, R13, RZ ;  /* 0x0000000d160d0227 */ /* 0x001fc800078e00ff */
[----:B------:R-:W-:Y:S01]  /*afd0*/  IMAD.MOV.U32 R20, RZ, RZ, R22 ;  /* 0x000000ffff147224 */ /* 0x000fe200078e0016 */
[----:B-1----:R-:W-:Y:S02]  /*afe0*/  @P0 SHF.R.U32.HI R20, RZ, R12, R13 ;  /* 0x0000000cff140219 */ /* 0x002fe4000001160d */
[----:B------:R-:W0:Y:S02]  /*aff0*/  LDC.64 R12, c[0x0][R9+0x228] ;  /* 0x00008a00090c7b82 */ /* 0x000e240000000a00 */
[-C--:B0-----:R-:W-:Y:S02]  /*b000*/  IMAD R13, R13, R153.reuse, RZ ;  /* 0x000000990d0d7224 */ /* 0x081fe400078e02ff */
[----:B------:R-:W-:-:S04]  /*b010*/  IMAD.WIDE.U32 R14, R12, R153, RZ ;  /* 0x000000990c0e7225 */ /* 0x000fc800078e00ff */
[----:B------:R-:W-:Y:S01]  /*b020*/  IMAD.IADD R15, R15, 0x1, R13 ;  /* 0x000000010f0f7824 */ /* 0x000fe200078e020d */
[----:B------:R-:W-:Y:S01]  /*b030*/  IADD3 R14, P0, P2, R20, R21, R14 ;  /* 0x00000015140e7210 */ /* 0x000fe20007a1e00e */
[----:B------:R-:W0:Y:S01]  /*b040*/  LDC.64 R12, c[0x0][R9+0x210] ;  /* 0x00008400090c7b82 */ /* 0x000e220000000a00 */
[--C-:B------:R-:W-:Y:S01]  /*b050*/  IMAD.MOV R21, RZ, RZ, -R20.reuse ;  /* 0x000000ffff157224 */ /* 0x100fe200078e0a14 */
[----:B------:R-:W-:-:S03]  /*b060*/  SHF.R.S32.HI R20, RZ, 0x1f, R20 ;  /* 0x0000001fff147819 */ /* 0x000fc60000011414 */
[C---:B------:R-:W-:Y:S01]  /*b070*/  IMAD R21, R23.reuse, R21, R22 ;  /* 0x0000001517157224 */ /* 0x040fe200078e0216 */
[----:B------:R-:W-:Y:S01]  /*b080*/  IADD3.X R15, R20, R18, R15, P0, P2 ;  /* 0x00000012140f7210 */ /* 0x000fe200007e440f */
[----:B------:R-:W-:-:S03]  /*b090*/  IMAD R22, R23, UR6, RZ ;  /* 0x0000000617167c24 */ /* 0x000fc6000f8e02ff */
[----:B------:R-:W-:Y:S01]  /*b0a0*/  SHF.R.S32.HI R153, RZ, 0x1f, R21 ;  /* 0x0000001fff997819 */ /* 0x000fe20000011415 */
[-C--:B0-----:R-:W-:Y:S02]  /*b0b0*/  IMAD R13, R13, R21.reuse, RZ ;  /* 0x000000150d0d7224 */ /* 0x081fe400078e02ff */
[----:B------:R-:W-:-:S04]  /*b0c0*/  IMAD.WIDE.U32 R14, R12, R21, R14 ;  /* 0x000000150c0e7225 */ /* 0x000fc800078e000e */
[----:B------:R-:W-:Y:S02]  /*b0d0*/  IMAD R9, R12, R153, R13 ;  /* 0x000000990c097224 */ /* 0x000fe400078e020d */
[----:B------:R-:W0:Y:S02]  /*b0e0*/  LDC.64 R12, c[0x0][0xca8] ;  /* 0x00032a00ff0c7b82 */ /* 0x000e240000000a00 */
[----:B------:R-:W-:Y:S02]  /*b0f0*/  IMAD.IADD R15, R15, 0x1, R9 ;  /* 0x000000010f0f7824 */ /* 0x000fe400078e0209 */
[----:B---3--:R-:W-:-:S04]  /*b100*/  IMAD.MOV R9, RZ, RZ, -R154 ;  /* 0x000000ffff097224 */ /* 0x008fc800078e0a9a */
[----:B0-----:R-:W0:Y:S08]  /*b110*/  @!P1 LDC R12, c[0x0][0xc50] ;  /* 0x00031400ff0c9b82 */ /* 0x001e300000000800 */
[----:B------:R-:W1:Y:S01]  /*b120*/  @!P1 LDC R13, c[0x0][0xc54] ;  /* 0x00031500ff0d9b82 */ /* 0x000e620000000800 */
[----:B0-----:R-:W-:-:S05]  /*b130*/  LEA R18, P0, R14, R12, 0x2 ;  /* 0x0000000c0e127211 */ /* 0x001fca00078010ff */
[----:B------:R-:W-:Y:S01]  /*b140*/  SHFL.IDX PT, R12, R18, RZ, 0x1c1f ;  /* 0x001c1fff120c7589 */ /* 0x000fe200000e0000 */
[----:B-1----:R-:W-:Y:S02]  /*b150*/  LEA.HI.X R20, R14, R13, R15, 0x2, P0 ;  /* 0x0000000d0e147211 */ /* 0x002fe400000f140f */
[----:B------:R-:W-:Y:S01]  /*b160*/  ISETP.NE.AND P0, PT, R230, R9, PT ;  /* 0x00000009e600720c */ /* 0x000fe20003f05270 */
[----:B------:R-:W-:Y:S01]  /*b170*/  IMAD.U32 R9, RZ, RZ, UR42 ;  /* 0x0000002aff097e24 */ /* 0x000fe2000f8e00ff */
[----:B------:R-:W-:Y:S03]  /*b180*/  SHFL.IDX PT, R14, R18, 0x1, 0x1c1f ;  /* 0x003c1f00120e7f89 */ /* 0x000fe600000e0000 */
[----:B------:R-:W-:Y:S01]  /*b190*/  IMAD R9, R9, 0x40, R16 ;  /* 0x0000004009097824 */ /* 0x000fe200078e0210 */
[----:B------:R-:W0:Y:S04]  /*b1a0*/  SHFL.IDX PT, R13, R20, RZ, 0x1c1f ;  /* 0x001c1fff140d7589 */ /* 0x000e2800000e0000 */
[----:B------:R-:W1:Y:S01]  /*b1b0*/  SHFL.IDX PT, R15, R20, 0x1, 0x1c1f ;  /* 0x003c1f00140f7f89 */ /* 0x000e6200000e0000 */
[C---:B------:R-:W-:Y:S01]  /*b1c0*/  ISETP.GE.OR P1, PT, R9.reuse, R22, P0 ;  /* 0x000000160900720c */ /* 0x040fe20000726670 */
[----:B------:R-:W-:-:S05]  /*b1d0*/  VIADD R9, R9, 0x8 ;  /* 0x0000000809097836 */ /* 0x000fca0000000000 */
[----:B------:R-:W-:-:S07]  /*b1e0*/  ISETP.GE.OR P0, PT, R9, R22, P0 ;  /* 0x000000160900720c */ /* 0x000fce0000706670 */
[----:B0-----:R0:W-:Y:S06]  /*b1f0*/  @!P1 ST.E desc[UR38][R12.64], R3 ;  /* 0x000000030c009985 */ /* 0x0011ec000c101926 */
[----:B-1----:R0:W-:Y:S02]  /*b200*/  @!P0 ST.E desc[UR38][R14.64], R152 ;  /* 0x000000980e008985 */ /* 0x0021e4000c101926 */
.L_x_4078:
[----:B------:R-:W-:Y:S02]  /*b210*/  ISETP.GT.AND P1, PT, R0, 0x1, PT ;  /* 0x000000010000780c */ /* 0x000fe40003f24270 */
[----:B------:R-:W-:-:S04]  /*b220*/  ISETP.NE.U32.AND P0, PT, R10, RZ, PT ;  /* 0x000000ff0a00720c */ /* 0x000fc80003f05070 */
[----:B------:R-:W-:-:S04]  /*b230*/  ISETP.NE.AND.EX P0, PT, R11, RZ, PT, P0 ;  /* 0x000000ff0b00720c */ /* 0x000fc80003f05300 */
[----:B------:R-:W-:-:S03]  /*b240*/  SEL R187, R187, RZ, !P0 ;  /* 0x000000ffbbbb7207 */ /* 0x000fc60004000000 */
[----:B------:R-:W-:Y:S06]  /*b250*/  @P1 BRA `(.L_x_4079) ;  /* 0x0000001000441947 */ /* 0x000fec0003800000 */
[----:B------:R-:W1:Y:S01]  /*b260*/  S2R R0, SR_TID.X ;  /* 0x0000000000007919 */ /* 0x000e620000002100 */
[----:B------:R-:W2:Y:S01]  /*b270*/  LDC R18, c[0x0][0xce8] ;  /* 0x00033a00ff127b82 */ /* 0x000ea20000000800 */
[----:B------:R-:W-:Y:S01]  /*b280*/  ULDC.64 UR8, c[0x0][0xba0] ;  /* 0x0002e80000087ab9 */ /* 0x000fe20000000a00 */
[----:B------:R-:W-:Y:S01]  /*b290*/  ULDC UR10, c[0x0][0xbc8] ;  /* 0x0002f200000a7ab9 */ /* 0x000fe20000000800 */
[----:B-1----:R-:W-:-:S05]  /*b2a0*/  VIADD R0, R0, 0xffffff80 ;  /* 0xffffff8000007836 */ /* 0x002fca0000000000 */
[----:B0-----:R-:W-:-:S04]  /*b2b0*/  SHF.R.S32.HI R3, RZ, 0x1f, R0 ;  /* 0x0000001fff037819 */ /* 0x001fc80000011400 */
[----:B------:R-:W-:-:S04]  /*b2c0*/  LEA.HI R10, R3, R0, RZ, 0x3 ;  /* 0x00000000030a7211 */ /* 0x000fc800078f18ff */
[----:B------:R-:W-:-:S05]  /*b2d0*/  SHF.R.S32.HI R3, RZ, 0x3, R10 ;  /* 0x00000003ff037819 */ /* 0x000fca000001140a */
[----:B------:R-:W-:-:S04]  /*b2e0*/  IMAD R9, R3, 0x40, R2 ;  /* 0x0000004003097824 */ /* 0x000fc800078e0202 */
[----:B------:R-:W-:-:S03]  /*b2f0*/  IMAD.WIDE R4, R9, 0x2, R4 ;  /* 0x0000000209047825 */ /* 0x000fc600078e0204 */
[C---:B------:R-:W-:Y:S02]  /*b300*/  IADD3 R21, P3, R4.reuse, 0x1000, RZ ;  /* 0x0000100004157810 */ /* 0x040fe40007f7e0ff */
[----:B------:R-:W-:Y:S02]  /*b310*/  IADD3 R45, P2, R4, 0x7000, RZ ;  /* 0x00007000042d7810 */ /* 0x000fe40007f5e0ff */
[----:B------:R-:W-:Y:S02]  /*b320*/  LOP3.LUT R20, R21, 0x380, RZ, 0xc0, !PT ;  /* 0x0000038015147812 */ /* 0x000fe400078ec0ff */
[----:B------:R-:W-:Y:S02]  /*b330*/  LOP3.LUT R44, R45, 0x380, RZ, 0xc0, !PT ;  /* 0x000003802d2c7812 */ /* 0x000fe400078ec0ff */
[----:B------:R-:W-:Y:S02]  /*b340*/  SHF.R.U64 R20, R20, 0x3, RZ ;  /* 0x0000000314147819 */ /* 0x000fe400000012ff */
[----:B------:R-:W-:-:S02]  /*b350*/  IADD3 R37, P0, R4, 0x5000, RZ ;  /* 0x0000500004257810 */ /* 0x000fc40007f1e0ff */
[----:B------:R-:W-:Y:S01]  /*b360*/  LOP3.LUT R20, R20, R21, RZ, 0x3c, !PT ;  /* 0x0000001514147212 */ /* 0x000fe200078e3cff */
[----:B------:R-:W-:Y:S01]  /*b370*/  IMAD.X R21, RZ, RZ, R5, P3 ;  /* 0x000000ffff157224 */ /* 0x000fe200018e0605 */
[----:B------:R-:W-:Y:S02]  /*b380*/  SHF.R.U64 R44, R44, 0x3, RZ ;  /* 0x000000032c2c7819 */ /* 0x000fe400000012ff */
[C---:B------:R-:W-:Y:S02]  /*b390*/  IADD3 R25, P4, R4.reuse, 0x2000, RZ ;  /* 0x0000200004197810 */ /* 0x040fe40007f9e0ff */
[C---:B------:R-:W-:Y:S01]  /*b3a0*/  IADD3 R29, P5, R4.reuse, 0x3000, RZ ;  /* 0x00003000041d7810 */ /* 0x040fe20007fbe0ff */
[----:B------:R-:W-:Y:S01]  /*b3b0*/  IMAD R7, R7, UR8, RZ ;  /* 0x0000000807077c24 */ /* 0x000fe2000f8e02ff */
[C---:B------:R-:W-:Y:S01]  /*b3c0*/  IADD3 R33, P6, R4.reuse, 0x4000, RZ ;  /* 0x0000400004217810 */ /* 0x040fe20007fde0ff */
[----:B------:R-:W5:Y:S01]  /*b3d0*/  LD.E.128 R20, desc[UR38][R20.64] ;  /* 0x0000002614147980 */ /* 0x000f62000c101d00 */
[----:B------:R-:W-:-:S02]  /*b3e0*/  IADD3 R41, P1, R4, 0x6000, RZ ;  /* 0x0000600004297810 */ /* 0x000fc40007f3e0ff */
[----:B------:R-:W-:Y:S02]  /*b3f0*/  LOP3.LUT R36, R37, 0x380, RZ, 0xc0, !PT ;  /* 0x0000038025247812 */ /* 0x000fe400078ec0ff */
[----:B------:R-:W-:Y:S02]  /*b400*/  IADD3 R49, P3, R4, 0x8000, RZ ;  /* 0x0000800004317810 */ /* 0x000fe40007f7e0ff */
[----:B------:R-:W-:Y:S01]  /*b410*/  LOP3.LUT R44, R44, R45, RZ, 0x3c, !PT ;  /* 0x0000002d2c2c7212 */ /* 0x000fe200078e3cff */
[----:B------:R-:W-:Y:S01]  /*b420*/  IMAD.X R45, RZ, RZ, R5, P2 ;  /* 0x000000ffff2d7224 */ /* 0x000fe200010e0605 */
[----:B------:R-:W-:Y:S02]  /*b430*/  LOP3.LUT R24, R25, 0x380, RZ, 0xc0, !PT ;  /* 0x0000038019187812 */ /* 0x000fe400078ec0ff */
[----:B------:R-:W-:Y:S02]  /*b440*/  LOP3.LUT R28, R29, 0x380, RZ, 0xc0, !PT ;  /* 0x000003801d1c7812 */ /* 0x000fe400078ec0ff */
[----:B------:R-:W-:-:S02]  /*b450*/  LOP3.LUT R32, R33, 0x380, RZ, 0xc0, !PT ;  /* 0x0000038021207812 */ /* 0x000fc400078ec0ff */
[----:B------:R-:W-:Y:S01]  /*b460*/  LOP3.LUT R11, R4, 0x380, RZ, 0xc0, !PT ;  /* 0x00000380040b7812 */ /* 0x000fe200078ec0ff */
[----:B------:R-:W-:Y:S01]  /*b470*/  IMAD R7, R8, UR9, R7 ;  /* 0x0000000908077c24 */ /* 0x000fe2000f8e0207 */
[----:B------:R-:W-:Y:S01]  /*b480*/  LOP3.LUT R40, R41, 0x380, RZ, 0xc0, !PT ;  /* 0x0000038029287812 */ /* 0x000fe200078ec0ff */
[----:B------:R-:W5:Y:S01]  /*b490*/  LD.E.128 R44, desc[UR38][R44.64] ;  /* 0x000000262c2c7980 */ /* 0x000f62000c101d00 */
[----:B------:R-:W-:Y:S02]  /*b4a0*/  SHF.R.U64 R36, R36, 0x3, RZ ;  /* 0x0000000324247819 */ /* 0x000fe400000012ff */
[----:B------:R-:W-:Y:S02]  /*b4b0*/  LOP3.LUT R48, R49, 0x380, RZ, 0xc0, !PT ;  /* 0x0000038031307812 */ /* 0x000fe400078ec0ff */
[----:B------:R-:W-:Y:S02]  /*b4c0*/  IADD3 R73, P2, R4, 0xe000, RZ ;  /* 0x0000e00004497810 */ /* 0x000fe40007f5e0ff */
[----:B------:R-:W-:-:S02]  /*b4d0*/  SHF.R.U64 R24, R24, 0x3, RZ ;  /* 0x0000000318187819 */ /* 0x000fc400000012ff */
[----:B------:R-:W-:Y:S02]  /*b4e0*/  SHF.R.U64 R28, R28, 0x3, RZ ;  /* 0x000000031c1c7819 */ /* 0x000fe400000012ff */
[----:B------:R-:W-:Y:S02]  /*b4f0*/  SHF.R.U64 R32, R32, 0x3, RZ ;  /* 0x0000000320207819 */ /* 0x000fe400000012ff */
[----:B------:R-:W-:Y:S02]  /*b500*/  SHF.R.U64 R40, R40, 0x3, RZ ;  /* 0x0000000328287819 */ /* 0x000fe400000012ff */
[----:B------:R-:W-:Y:S01]  /*b510*/  LOP3.LUT R36, R36, R37, RZ, 0x3c, !PT ;  /* 0x0000002524247212 */ /* 0x000fe200078e3cff */
[----:B------:R-:W-:Y:S01]  /*b520*/  IMAD.X R37, RZ, RZ, R5, P0 ;  /* 0x000000ffff257224 */ /* 0x000fe200000e0605 */
[----:B------:R-:W-:Y:S02]  /*b530*/  SHF.R.U64 R48, R48, 0x3, RZ ;  /* 0x0000000330307819 */ /* 0x000fe400000012ff */
[----:B------:R-:W-:-:S02]  /*b540*/  LOP3.LUT R72, R73, 0x380, RZ, 0xc0, !PT ;  /* 0x0000038049487812 */ /* 0x000fc400078ec0ff */
[----:B------:R-:W-:Y:S01]  /*b550*/  IADD3 R65, P0, R4, 0xc000, RZ ;  /* 0x0000c00004417810 */ /* 0x000fe20007f1e0ff */
[----:B------:R-:W5:Y:S01]  /*b560*/  LD.E.128 R36, desc[UR38][R36.64] ;  /* 0x0000002624247980 */ /* 0x000f62000c101d00 */
        /* <DEDUP_REMOVED lines=10> */
[----:B------:R-:W-:Y:S01]  /*b610*/  SHF.R.U64 R72, R72, 0x3, RZ ;  /* 0x0000000348487819 */ /* 0x000fe200000012ff */
[----:B------:R-:W5:Y:S01]  /*b620*/  LD.E.128 R24, desc[UR38][R24.64] ;  /* 0x0000002618187980 */ /* 0x000f62000c101d00 */
[----:B------:R-:W-:-:S02]  /*b630*/  IADD3 R53, P4, R4, 0x9000, RZ ;  /* 0x0000900004357810 */ /* 0x000fc40007f9e0ff */
[C---:B------:R-:W-:Y:S01]  /*b640*/  IADD3 R57, P5, R4.reuse, 0xa000, RZ ;  /* 0x0000a00004397810 */ /* 0x040fe20007fbe0ff */
[----:B------:R-:W5:Y:S01]  /*b650*/  LD.E.128 R28, desc[UR38][R28.64] ;  /* 0x000000261c1c7980 */ /* 0x000f62000c101d00 */
[C---:B------:R-:W-:Y:S02]  /*b660*/  IADD3 R61, P6, R4.reuse, 0xb000, RZ ;  /* 0x0000b000043d7810 */ /* 0x040fe40007fde0ff */
[C---:B------:R-:W-:Y:S01]  /*b670*/  IADD3 R69, P1, R4.reuse, 0xd000, RZ ;  /* 0x0000d00004457810 */ /* 0x040fe20007f3e0ff */
[----:B------:R-:W5:Y:S01]  /*b680*/  LD.E.128 R32, desc[UR38][R32.64] ;  /* 0x0000002620207980 */ /* 0x000f62000c101d00 */
[----:B------:R-:W-:Y:S02]  /*b690*/  LOP3.LUT R64, R65, 0x380, RZ, 0xc0, !PT ;  /* 0x0000038041407812 */ /* 0x000fe400078ec0ff */
[----:B------:R-:W-:Y:S01]  /*b6a0*/  IADD3 R12, P3, R4, 0xf000, RZ ;  /* 0x0000f000040c7810 */ /* 0x000fe20007f7e0ff */
[----:B------:R-:W5:Y:S01]  /*b6b0*/  LD.E.128 R40, desc[UR38][R40.64] ;  /* 0x0000002628287980 */ /* 0x000f62000c101d00 */
[----:B------:R-:W-:Y:S01]  /*b6c0*/  LOP3.LUT R72, R72, R73, RZ, 0x3c, !PT ;  /* 0x0000004948487212 */ /* 0x000fe200078e3cff */
[--C-:B------:R-:W-:Y:S01]  /*b6d0*/  IMAD.X R73, RZ, RZ, R5.reuse, P2 ;  /* 0x000000ffff497224 */ /* 0x100fe200010e0605 */
[----:B------:R-:W-:Y:S01]  /*b6e0*/  LOP3.LUT R52, R53, 0x380, RZ, 0xc0, !PT ;  /* 0x0000038035347812 */ /* 0x000fe200078ec0ff */
[----:B------:R-:W-:Y:S01]  /*b6f0*/  IMAD.X R77, RZ, RZ, R5, P3 ;  /* 0x000000ffff4d7224 */ /* 0x000fe200018e0605 */
[----:B------:R-:W-:Y:S01]  /*b700*/  LOP3.LUT R56, R57, 0x380, RZ, 0xc0, !PT ;  /* 0x0000038039387812 */ /* 0x000fe200078ec0ff */
[----:B------:R-:W5:Y:S01]  /*b710*/  LD.E.128 R48, desc[UR38][R48.64] ;  /* 0x0000002630307980 */ /* 0x000f62000c101d00 */
[----:B------:R-:W-:-:S02]  /*b720*/  LOP3.LUT R60, R61, 0x380, RZ, 0xc0, !PT ;  /* 0x000003803d3c7812 */ /* 0x000fc400078ec0ff */
[----:B------:R-:W-:Y:S01]  /*b730*/  LOP3.LUT R68, R69, 0x380, RZ, 0xc0, !PT ;  /* 0x0000038045447812 */ /* 0x000fe200078ec0ff */
[----:B------:R-:W5:Y:S01]  /*b740*/  LD.E.128 R72, desc[UR38][R72.64] ;  /* 0x0000002648487980 */ /* 0x000f62000c101d00 */
[----:B------:R-:W-:Y:S02]  /*b750*/  SHF.R.U64 R64, R64, 0x3, RZ ;  /* 0x0000000340407819 */ /* 0x000fe400000012ff */
[----:B------:R-:W-:Y:S02]  /*b760*/  SHF.R.U64 R11, R11, 0x3, RZ ;  /* 0x000000030b0b7819 */ /* 0x000fe400000012ff */
[----:B------:R-:W-:Y:S02]  /*b770*/  LOP3.LUT R9, R12, 0x380, RZ, 0xc0, !PT ;  /* 0x000003800c097812 */ /* 0x000fe400078ec0ff */
[----:B--2---:R-:W-:Y:S02]  /*b780*/  ISETP.NE.AND P2, PT, R18, 0x1, PT ;  /* 0x000000011200780c */ /* 0x004fe40003f45270 */
[----:B------:R-:W-:-:S02]  /*b790*/  SHF.R.U64 R52, R52, 0x3, RZ ;  /* 0x0000000334347819 */ /* 0x000fc400000012ff */
[----:B------:R-:W-:Y:S02]  /*b7a0*/  SHF.R.U64 R56, R56, 0x3, RZ ;  /* 0x0000000338387819 */ /* 0x000fe400000012ff */
[----:B------:R-:W-:Y:S02]  /*b7b0*/  SHF.R.U64 R60, R60, 0x3, RZ ;  /* 0x000000033c3c7819 */ /* 0x000fe400000012ff */
[----:B------:R-:W-:Y:S02]  /*b7c0*/  SHF.R.U64 R68, R68, 0x3, RZ ;  /* 0x0000000344447819 */ /* 0x000fe400000012ff */
[----:B------:R-:W-:Y:S01]  /*b7d0*/  LOP3.LUT R64, R64, R65, RZ, 0x3c, !PT ;  /* 0x0000004140407212 */ /* 0x000fe200078e3cff */
[----:B------:R-:W-:Y:S01]  /*b7e0*/  IMAD.X R65, RZ, RZ, R5, P0 ;  /* 0x000000ffff417224 */ /* 0x000fe200000e0605 */
[----:B------:R-:W-:Y:S01]  /*b7f0*/  LOP3.LUT R4, R11, R4, RZ, 0x3c, !PT ;  /* 0x000000040b047212 */ /* 0x000fe200078e3cff */
[----:B------:R-:W0:Y:S01]  /*b800*/  @P2 LDC R81, c[0x0][0xcec] ;  /* 0x00033b00ff512b82 */ /* 0x000e220000000800 */
[----:B------:R-:W-:-:S02]  /*b810*/  SHF.R.U64 R9, R9, 0x3, RZ ;  /* 0x0000000309097819 */ /* 0x000fc400000012ff */
[----:B------:R-:W-:Y:S01]  /*b820*/  ISETP.GE.AND P0, PT, R193, UR10, PT ;  /* 0x0000000ac1007c0c */ /* 0x000fe2000bf06270 */
        /* <DEDUP_REMOVED lines=10> */
[----:B------:R-:W-:Y:S01]  /*b8d0*/  IMAD.WIDE.U32 R8, R8, UR8, RZ ;  /* 0x0000000808087c25 */ /* 0x000fe2000f8e00ff */
[----:B------:R1:W5:Y:S01]  /*b8e0*/  LD.E.128 R12, desc[UR38][R4.64] ;  /* 0x00000026040c7980 */ /* 0x000362000c101d00 */
[----:B------:R-:W-:Y:S01]  /*b8f0*/  ISETP.GE.AND P1, PT, R2, UR10, PT ;  /* 0x0000000a02007c0c */ /* 0x000fe2000bf26270 */
[----:B------:R-:W2:Y:S01]  /*b900*/  @P2 LDC R83, c[0x0][0xcf0] ;  /* 0x00033c00ff532b82 */ /* 0x000ea20000000800 */
[----:B------:R-:W-:Y:S01]  /*b910*/  IMAD.IADD R9, R9, 0x1, R7 ;  /* 0x0000000109097824 */ /* 0x000fe200078e0207 */
[----:B------:R-:W-:Y:S01]  /*b920*/  LOP3.LUT R7, R10, 0xfffffff8, RZ, 0xc0, !PT ;  /* 0xfffffff80a077812 */ /* 0x000fe200078ec0ff */
[----:B------:R-:W-:Y:S01]  /*b930*/  ULDC.64 UR8, c[0x0][0xbe8] ;  /* 0x0002fa0000087ab9 */ /* 0x000fe20000000a00 */
[----:B------:R-:W5:Y:S01]  /*b940*/  LD.E.128 R52, desc[UR38][R52.64] ;  /* 0x0000002634347980 */ /* 0x000f62000c101d00 */
[----:B-1----:R-:W-:-:S03]  /*b950*/  SEL R5, RZ, 0xffffffff, P0 ;  /* 0xffffffffff057807 */ /* 0x002fc60000000000 */
[----:B------:R-:W5:Y:S01]  /*b960*/  LD.E.128 R56, desc[UR38][R56.64] ;  /* 0x0000002638387980 */ /* 0x000f62000c101d00 */
[----:B------:R-:W-:Y:S01]  /*b970*/  ISETP.GE.AND P0, PT, R192, UR10, PT ;  /* 0x0000000ac0007c0c */ /* 0x000fe2000bf06270 */
[----:B------:R-:W-:-:S03]  /*b980*/  IMAD.SHL.U32 R11, R5, 0x2, RZ ;  /* 0x00000002050b7824 */ /* 0x000fc600078e00ff */
[----:B------:R-:W-:Y:S01]  /*b990*/  SEL R5, RZ, 0xffffffff, P0 ;  /* 0xffffffffff057807 */ /* 0x000fe20000000000 */
[----:B------:R-:W5:Y:S01]  /*b9a0*/  LD.E.128 R60, desc[UR38][R60.64] ;  /* 0x000000263c3c7980 */ /* 0x000f62000c101d00 */
[----:B------:R-:W-:Y:S02]  /*b9b0*/  ISETP.GE.AND P0, PT, R191, UR10, PT ;  /* 0x0000000abf007c0c */ /* 0x000fe4000bf06270 */
[----:B------:R-:W-:Y:S01]  /*b9c0*/  SEL R4, RZ, 0x1, P1 ;  /* 0x00000001ff047807 */ /* 0x000fe20000800000 */
[----:B------:R-:W-:Y:S01]  /*b9d0*/  IMAD.IADD R10, R0, 0x1, -R7 ;  /* 0x00000001000a7824 */ /* 0x000fe200078e0a07 */
[----:B------:R-:W-:Y:S01]  /*b9e0*/  SEL R0, RZ, 0xffffffff, P0 ;  /* 0xffffffffff007807 */ /* 0x000fe20000000000 */
[----:B------:R-:W-:Y:S01]  /*b9f0*/  IMAD.SHL.U32 R5, R5, 0x4, RZ ;  /* 0x0000000405057824 */ /* 0x000fe200078e00ff */
[----:B------:R-:W-:Y:S01]  /*ba00*/  LOP3.LUT R4, R11, 0x2, R4, 0xe2, !PT ;  /* 0x000000020b047812 */ /* 0x000fe200078ee204 */
[----:B------:R-:W-:Y:S01]  /*ba10*/  IMAD.WIDE.U32 R8, R188, UR8, R8 ;  /* 0x00000008bc087c25 */ /* 0x000fe2000f8e0008 */
[----:B------:R-:W5:Y:S02]  /*ba20*/  LD.E.128 R68, desc[UR38][R68.64] ;  /* 0x0000002644447980 */ /* 0x000f64000c101d00 */
[----:B------:R-:W-:Y:S01]  /*ba30*/  LOP3.LUT R4, R5, 0x4, R4, 0xe2, !PT ;  /* 0x0000000405047812 */ /* 0x000fe200078ee204 */
[----:B------:R-:W-:Y:S01]  /*ba40*/  IMAD.SHL.U32 R7, R0, 0x8, RZ ;  /* 0x0000000800077824 */ /* 0x000fe200078e00ff */
[----:B------:R-:W-:Y:S01]  /*ba50*/  SHF.R.S32.HI R5, RZ, 0x1f, R187 ;  /* 0x0000001fff057819 */ /* 0x000fe200000114bb */
[----:B------:R-:W-:Y:S01]  /*ba60*/  IMAD.U32 R11, RZ, RZ, UR42 ;  /* 0x0000002aff0b7e24 */ /* 0x000fe2000f8e00ff */
[----:B------:R-:W5:Y:S01]  /*ba70*/  LD.E.128 R76, desc[UR38][R76.64] ;  /* 0x000000264c4c7980 */ /* 0x000f62000c101d00 */
[----:B------:R-:W-:-:S02]  /*ba80*/  IMAD R0, R10, 0x20, R3 ;  /* 0x000000200a007824 */ /* 0x000fc400078e0203 */
[----:B------:R-:W-:Y:S01]  /*ba90*/  IMAD R9, R188, UR9, R9 ;  /* 0x00000009bc097c24 */ /* 0x000fe2000f8e0209 */
[----:B------:R-:W-:Y:S01]  /*baa0*/  ULDC.64 UR8, c[0x0][0xbf0] ;  /* 0x0002fc0000087ab9 */ /* 0x000fe20000000a00 */
[----:B------:R-:W-:Y:S01]  /*bab0*/  IMAD R10, R11, 0x40, R0 ;  /* 0x000000400b0a7824 */ /* 0x000fe200078e0200 */
[----:B------:R-:W-:Y:S01]  /*bac0*/  ISETP.GE.AND P1, PT, R190, UR10, PT ;  /* 0x0000000abe007c0c */ /* 0x000fe2000bf26270 */
[----:B------:R-:W-:Y:S01]  /*bad0*/  IMAD R0, R5, UR8, RZ ;  /* 0x0000000805007c24 */ /* 0x000fe2000f8e02ff */
[----:B------:R-:W-:Y:S01]  /*bae0*/  LOP3.LUT R4, R7, 0x8, R4, 0xe2, !PT ;  /* 0x0000000807047812 */ /* 0x000fe200078ee204 */
[----:B------:R-:W-:Y:S01]  /*baf0*/  @!PT LDS RZ, [RZ] ;  /* 0x00000000fffff984 */ /* 0x000fe20000000800 */
[----:B------:R-:W-:Y:S01]  /*bb00*/  @!PT LDS RZ, [RZ] ;  /* 0x00000000fffff984 */ /* 0x000fe20000000800 */
[----:B------:R-:W-:Y:S01]  /*bb10*/  @!PT LDS RZ, [RZ] ;  /* 0x00000000fffff984 */ /* 0x000fe20000000800 */
[----:B------:R-:W-:Y:S01]  /*bb20*/  @!PT LDS RZ, [RZ] ;  /* 0x00000000fffff984 */ /* 0x000fe20000000800 */
[----:B------:R1:W-:Y:S06]  /*bb30*/  MEMBAR.ALL.CTA ;  /* 0x0000000000007992 */ /* 0x0003ec0000008000 */
[----:B-1----:R-:W1:Y:S01]  /*bb40*/  FENCE.VIEW.ASYNC.S ;  /* 0x00000000000073c6 */ /* 0x002e620000000000 */
[----:B------:R-:W-:Y:S01]  /*bb50*/  SEL R7, RZ, 0xffffffff, P1 ;  /* 0xffffffffff077807 */ /* 0x000fe20000800000 */
[----:B------:R-:W-:Y:S01]  /*bb60*/  IMAD R11, R187, UR9, R0 ;  /* 0x00000009bb0b7c24 */ /* 0x000fe2000f8e0200 */
[----:B------:R-:W-:Y:S01]  /*bb70*/  ISETP.GE.AND P0, PT, R189, UR10, PT ;  /* 0x0000000abd007c0c */ /* 0x000fe2000bf06270 */
[----:B0-----:R-:W-:-:S04]  /*bb80*/  @P2 IMAD.HI.U32 R0, R10, R81, RZ ;  /* 0x000000510a002227 */ /* 0x001fc800078e00ff */
[----:B------:R-:W-:Y:S01]  /*bb90*/  IMAD.SHL.U32 R81, R7, 0x10, RZ ;  /* 0x0000001007517824 */ /* 0x000fe200078e00ff */
[----:B------:R-:W-:Y:S01]  /*bba0*/  SEL R7, RZ, 0xffffffff, P0 ;  /* 0xffffffffff077807 */ /* 0x000fe20000000000 */
[----:B------:R-:W-:Y:S01]  /*bbb0*/  IMAD.MOV.U32 R5, RZ, RZ, R10 ;  /* 0x000000ffff057224 */ /* 0x000fe200078e000a */
[----:B--2---:R-:W-:Y:S02]  /*bbc0*/  @P2 SHF.R.U32.HI R5, RZ, R83, R0 ;  /* 0x00000053ff052219 */ /* 0x004fe40000011600 */
[----:B------:R-:W-:Y:S01]  /*bbd0*/  LOP3.LUT R4, R81, 0x10, R4, 0xe2, !PT ;  /* 0x0000001051047812 */ /* 0x000fe200078ee204 */
[----:B------:R-:W-:Y:S01]  /*bbe0*/  IMAD.SHL.U32 R81, R7, 0x20, RZ ;  /* 0x0000002007517824 */ /* 0x000fe200078e00ff */
[--C-:B------:R-:W-:Y:S01]  /*bbf0*/  SHF.R.S32.HI R0, RZ, 0x1f, R5.reuse ;  /* 0x0000001fff007819 */ /* 0x100fe20000011405 */
[----:B------:R-:W-:Y:S02]  /*bc00*/  IMAD.MOV R7, RZ, RZ, -R5 ;  /* 0x000000ffff077224 */ /* 0x000fe400078e0a05 */
[----:B------:R-:W-:Y:S01]  /*bc10*/  IMAD.WIDE.U32 R8, R187, UR8, R8 ;  /* 0x00000008bb087c25 */ /* 0x000fe2000f8e0008 */
[----:B------:R-:W-:-:S03]  /*bc20*/  ULDC.64 UR8, c[0x0][0xbe0] ;  /* 0x0002f80000087ab9 */ /* 0x000fc60000000a00 */
[----:B------:R-:W-:Y:S02]  /*bc30*/  IMAD R0, R0, UR8, RZ ;  /* 0x0000000800007c24 */ /* 0x000fe4000f8e02ff */
[----:B------:R-:W-:Y:S02]  /*bc40*/  IMAD R7, R18, R7, R10 ;  /* 0x0000000712077224 */ /* 0x000fe400078e020a */
[----:B------:R-:W-:Y:S01]  /*bc50*/  IMAD.IADD R9, R9, 0x1, R11 ;  /* 0x0000000109097824 */ /* 0x000fe200078e020b */
[----:B------:R-:W-:Y:S01]  /*bc60*/  ISETP.GE.AND P0, PT, R229, UR10, PT ;  /* 0x0000000ae5007c0c */ /* 0x000fe2000bf06270 */
[C---:B------:R-:W-:Y:S01]  /*bc70*/  IMAD R11, R5.reuse, UR9, R0 ;  /* 0x00000009050b7c24 */ /* 0x040fe2000f8e0200 */
[----:B------:R-:W-:Y:S01]  /*bc80*/  SHF.R.S32.HI R0, RZ, 0x1f, R7 ;  /* 0x0000001fff007819 */ /* 0x000fe20000011407 */
[----:B------:R-:W-:Y:S01]  /*bc90*/  IMAD.WIDE.U32 R8, R5, UR8, R8 ;  /* 0x0000000805087c25 */ /* 0x000fe2000f8e0008 */
[----:B------:R-:W-:Y:S01]  /*bca0*/  ULDC.64 UR8, c[0x0][0xbd8] ;  /* 0x0002f60000087ab9 */ /* 0x000fe20000000a00 */
[----:B------:R-:W-:-:S02]  /*bcb0*/  LOP3.LUT R4, R81, 0x20, R4, 0xe2, !PT ;  /* 0x0000002051047812 */ /* 0x000fc400078ee204 */
[----:B------:R-:W-:Y:S01]  /*bcc0*/  IMAD.U32 R80, RZ, RZ, UR42 ;  /* 0x0000002aff507e24 */ /* 0x000fe2000f8e00ff */
[----:B------:R-:W-:Y:S01]  /*bcd0*/  SEL R5, RZ, 0x40, P0 ;  /* 0x00000040ff057807 */ /* 0x000fe20000000000 */
[----:B------:R-:W-:Y:S01]  /*bce0*/  IMAD.IADD R9, R9, 0x1, R11 ;  /* 0x0000000109097824 */ /* 0x000fe200078e020b */
[----:B------:R-:W-:Y:S01]  /*bcf0*/  ISETP.GE.AND P0, PT, R228, UR10, PT ;  /* 0x0000000ae4007c0c */ /* 0x000fe2000bf06270 */
[----:B------:R-:W-:Y:S02]  /*bd00*/  IMAD R10, R0, UR8, RZ ;  /* 0x00000008000a7c24 */ /* 0x000fe4000f8e02ff */
        /* <DEDUP_REMOVED lines=13> */
[----:B-1----:R0:W1:Y:S01]  /*bde0*/  SHFL.IDX PT, R4, R18, RZ, 0x181f ;  /* 0x00181fff12047589 */ /* 0x00206200000e0000 */
[----:B------:R-:W-:Y:S02]  /*bdf0*/  BSSY B1, `(.L_x_4080) ;  /* 0x000002b000017945 */ /* 0x000fe40003800000 */
[----:B------:R-:W-:Y:S01]  /*be00*/  SYNCS.ARRIVE.TRANS64.RED.A1T0 RZ, [UR7], RZ ;  /* 0x000000ffffff79a7 */ /* 0x000fe20008100407 */
[----:B------:R0:W2:Y:S01]  /*be10*/  SHFL.IDX PT, R5, R80, RZ, 0x181f ;  /* 0x00181fff50057589 */ /* 0x0000a200000e0000 */
[----:B------:R-:W-:Y:S02]  /*be20*/  LOP3.LUT R3, R0, R3, RZ, 0xfc, !PT ;  /* 0x0000000300037212 */ /* 0x000fe400078efcff */
[----:B------:R-:W-:Y:S01]  /*be30*/  SHF.R.S32.HI R152, RZ, 0x1f, R193 ;  /* 0x0000001fff987819 */ /* 0x000fe200000114c1 */
        /* <DEDUP_REMOVED lines=8> */
[----:B-1----:R-:W-:Y:S01]  /*bec0*/  @!P1 LEA R8, P2, R193, R4, 0x1 ;  /* 0x00000004c1089211 */ /* 0x002fe200078408ff */
[----:B--2---:R-:W-:-:S03]  /*bed0*/  @!P0 IMAD.WIDE R10, R2, 0x2, R4 ;  /* 0x00000002020a8825 */ /* 0x004fc600078e0204 */
[----:B------:R-:W-:Y:S02]  /*bee0*/  @!P1 LEA.HI.X R9, R193, R5, R152, 0x1, P2 ;  /* 0x00000005c1099211 */ /* 0x000fe400010f0c98 */
[----:B------:R-:W-:Y:S01]  /*bef0*/  ISETP.GE.AND P2, PT, R190, UR10, PT ;  /* 0x0000000abe007c0c */ /* 0x000fe2000bf46270 */
[----:B-----5:R1:W-:Y:S01]  /*bf00*/  @!P0 ST.E.128 desc[UR38][R10.64], R12 ;  /* 0x0000000c0a008985 */ /* 0x0203e2000c101d26 */
[----:B------:R-:W-:-:S03]  /*bf10*/  LOP3.LUT P0, RZ, R0, 0x40, RZ, 0xc0, !PT ;  /* 0x0000004000ff7812 */ /* 0x000fc6000780c0ff */
[----:B------:R2:W-:Y:S01]  /*bf20*/  @!P1 ST.E.128 desc[UR38][R8.64], R24 ;  /* 0x0000001808009985 */ /* 0x0005e2000c101d26 */
[----:B------:R-:W-:Y:S02]  /*bf30*/  ISETP.GE.AND P1, PT, R189, UR10, PT ;  /* 0x0000000abd007c0c */ /* 0x000fe4000bf26270 */
[CC--:B-1----:R-:W-:Y:S02]  /*bf40*/  @!P3 LEA R14, P6, R191.reuse, R4.reuse, 0x1 ;  /* 0x00000004bf0eb211 */ /* 0x0c2fe400078c08ff */
[CC--:B--2---:R-:W-:Y:S02]  /*bf50*/  @!P4 LEA R24, P5, R192.reuse, R4.reuse, 0x1 ;  /* 0x00000004c018c211 */ /* 0x0c4fe400078a08ff */
[-C--:B------:R-:W-:Y:S02]  /*bf60*/  @!P3 LEA.HI.X R15, R191, R5.reuse, R84, 0x1, P6 ;  /* 0x00000005bf0fb211 */ /* 0x080fe400030f0c54 */
[----:B------:R-:W-:Y:S02]  /*bf70*/  @!P4 LEA.HI.X R25, R192, R5, R7, 0x1, P5 ;  /* 0x00000005c019c211 */ /* 0x000fe400028f0c07 */
[----:B------:R-:W-:-:S02]  /*bf80*/  @!P2 LEA R12, P5, R190, R4, 0x1 ;  /* 0x00000004be0ca211 */ /* 0x000fc400078a08ff */
[----:B------:R-:W-:Y:S01]  /*bf90*/  LOP3.LUT P6, RZ, R3, 0x80, RZ, 0xc0, !PT ;  /* 0x0000008003ff7812 */ /* 0x000fe200078cc0ff */
[----:B------:R3:W-:Y:S01]  /*bfa0*/  @!P4 ST.E.128 desc[UR38][R24.64], R32 ;  /* 0x000000201800c985 */ /* 0x0007e2000c101d26 */
[-C--:B------:R-:W-:Y:S02]  /*bfb0*/  @!P2 LEA.HI.X R13, R190, R5.reuse, R83, 0x1, P5 ;  /* 0x00000005be0da211 */ /* 0x080fe400028f0c53 */
[----:B------:R-:W-:Y:S01]  /*bfc0*/  SHF.R.S32.HI R7, RZ, 0x1f, R189 ;  /* 0x0000001fff077819 */ /* 0x000fe200000114bd */
[----:B------:R3:W-:Y:S01]  /*bfd0*/  @!P3 ST.E.128 desc[UR38][R14.64], R40 ;  /* 0x000000280e00b985 */ /* 0x0007e2000c101d26 */
[C---:B------:R-:W-:Y:S02]  /*bfe0*/  @!P1 LEA R10, P5, R189.reuse, R4, 0x1 ;  /* 0x00000004bd0a9211 */ /* 0x040fe400078a08ff */
[----:B------:R-:W-:Y:S01]  /*bff0*/  SHF.R.S32.HI R9, RZ, 0x1f, R229 ;  /* 0x0000001fff097819 */ /* 0x000fe200000114e5 */
[----:B------:R3:W-:Y:S01]  /*c000*/  @!P2 ST.E.128 desc[UR38][R12.64], R48 ;  /* 0x000000300c00a985 */ /* 0x0007e2000c101d26 */
[----:B------:R-:W-:-:S02]  /*c010*/  @!P1 LEA.HI.X R11, R189, R5, R7, 0x1, P5 ;  /* 0x00000005bd0b9211 */ /* 0x000fc400028f0c07 */
[CC--:B------:R-:W-:Y:S02]  /*c020*/  @P0 LEA R8, P5, R229.reuse, R4.reuse, 0x1 ;  /* 0x00000004e5080211 */ /* 0x0c0fe400078a08ff */
[----:B------:R-:W-:Y:S01]  /*c030*/  SHF.R.S32.HI R7, RZ, 0x1f, R228 ;  /* 0x0000001fff077819 */ /* 0x000fe200000114e4 */
[----:B------:R3:W-:Y:S01]  /*c040*/  @!P1 ST.E.128 desc[UR38][R10.64], R56 ;  /* 0x000000380a009985 */ /* 0x0007e2000c101d26 */
[----:B------:R-:W-:Y:S02]  /*c050*/  @P0 LEA.HI.X R9, R229, R5, R9, 0x1, P5 ;  /* 0x00000005e5090211 */ /* 0x000fe400028f0c09 */
[----:B------:R-:W-:-:S03]  /*c060*/  @P6 LEA R4, P5, R228, R4, 0x1 ;  /* 0x00000004e4046211 */ /* 0x000fc600078a08ff */
[----:B------:R3:W-:Y:S01]  /*c070*/  @P0 ST.E.128 desc[UR38][R8.64], R64 ;  /* 0x0000004008000985 */ /* 0x0007e2000c101d26 */
[----:B------:R-:W-:-:S05]  /*c080*/  @P6 LEA.HI.X R5, R228, R5, R7, 0x1, P5 ;  /* 0x00000005e4056211 */ /* 0x000fca00028f0c07 */
[----:B------:R3:W-:Y:S04]  /*c090*/  @P6 ST.E.128 desc[UR38][R4.64], R72 ;  /* 0x0000004804006985 */ /* 0x0007e8000c101d26 */
.L_x_4081:
[----:B------:R-:W-:Y:S05]  /*c0a0*/  BSYNC B1 ;  /* 0x0000000000017941 */ /* 0x000fea0003800000 */
.L_x_4080:
[----:B------:R-:W-:Y:S01]  /*c0b0*/  VIADD R7, R81, 0x20 ;  /* 0x0000002051077836 */ /* 0x000fe20000000000 */
[----:B--23--:R2:W3:Y:S04]  /*c0c0*/  SHFL.IDX PT, R5, R80, 0x1, 0x181f ;  /* 0x00381f0050057f89 */ /* 0x00c4e800000e0000 */
[----:B------:R-:W-:Y:S01]  /*c0d0*/  ISETP.GE.AND P0, PT, R7, R82, PT ;  /* 0x000000520700720c */ /* 0x000fe20003f06270 */
[----:B-1----:R2:W1:-:S12]  /*c0e0*/  SHFL.IDX PT, R4, R18, 0x1, 0x181f ;  /* 0x00381f0012047f89 */ /* 0x00245800000e0000 */
[----:B--2---:R-:W-:Y:S05]  /*c0f0*/  @P0 BRA `(.L_x_4082) ;  /* 0x0000002400cc0947 */ /* 0x004fea0003800000 */
[----:B------:R-:W-:Y:S02]  /*c100*/  ISETP.GE.AND P0, PT, R193, UR10, PT ;  /* 0x0000000ac1007c0c */ /* 0x000fe4000bf06270 */
[----:B------:R-:W-:Y:S02]  /*c110*/  ISETP.GE.AND P5, PT, R2, UR10, PT ;  /* 0x0000000a02007c0c */ /* 0x000fe4000bfa6270 */
[----:B------:R-:W-:Y:S02]  /*c120*/  ISETP.GE.AND P2, PT, R192, UR10, PT ;  /* 0x0000000ac0007c0c */ /* 0x000fe4000bf46270 */
[----:B------:R-:W-:Y:S02]  /*c130*/  ISETP.GE.AND P1, PT, R191, UR10, PT ;  /* 0x0000000abf007c0c */ /* 0x000fe4000bf26270 */
[----:B------:R-:W-:Y:S02]  /*c140*/  ISETP.GE.AND P3, PT, R190, UR10, PT ;  /* 0x0000000abe007c0c */ /* 0x000fe4000bf66270 */
[----:B------:R-:W-:-:S02]  /*c150*/  SHF.R.S32.HI R7, RZ, 0x1f, R192 ;  /* 0x0000001fff077819 */ /* 0x000fc400000114c0 */
[----:B-----5:R-:W-:Y:S02]  /*c160*/  SHF.R.S32.HI R15, RZ, 0x1f, R191 ;  /* 0x0000001fff0f7819 */ /* 0x020fe400000114bf */
[C---:B-1----:R-:W-:Y:S01]  /*c170*/  @!P0 LEA R10, P4, R193.reuse, R4, 0x1 ;  /* 0x00000004c10a8211 */ /* 0x042fe200078808ff */
[----:B---3--:R-:W-:Y:S01]  /*c180*/  @!P5 IMAD.WIDE R8, R2, 0x2, R4 ;  /* 0x000000020208d825 */ /* 0x008fe200078e0204 */
        /* <DEDUP_REMOVED lines=9> */
[-C--:B------:R-:W-:Y:S02]  /*c220*/  @!P1 LEA R14, P6, R191, R4.reuse, 0x1 ;  /* 0x00000004bf0e9211 */ /* 0x080fe400078c08ff */
[----:B------:R-:W-:Y:S01]  /*c230*/  SHF.R.S32.HI R7, RZ, 0x1f, R189 ;  /* 0x0000001fff077819 */ /* 0x000fe200000114bd */
[----:B------:R2:W-:Y:S01]  /*c240*/  @!P2 ST.E.128 desc[UR38][R12.64], R36 ;  /* 0x000000240c00a985 */ /* 0x0005e2000c101d26 */
[----:B------:R-:W-:-:S02]  /*c250*/  @!P3 LEA R24, P2, R190, R4, 0x1 ;  /* 0x00000004be18b211 */ /* 0x000fc400078408ff */
[-C--:B------:R-:W-:Y:S02]  /*c260*/  @!P4 LEA R26, P0, R189, R4.reuse, 0x1 ;  /* 0x00000004bd1ac211 */ /* 0x080fe400078008ff */
[-C--:B------:R-:W-:Y:S02]  /*c270*/  @!P1 LEA.HI.X R15, R191, R5.reuse, R15, 0x1, P6 ;  /* 0x00000005bf0f9211 */ /* 0x080fe400030f0c0f */
[----:B-1----:R-:W-:Y:S02]  /*c280*/  @P5 LEA R8, P6, R229, R4, 0x1 ;  /* 0x00000004e5085211 */ /* 0x002fe400078c08ff */
        /* <DEDUP_REMOVED lines=14> */
.L_x_4079:
[----:B------:R-:W2:Y:S01]  /*c370*/  LDL R5, [R1+0x68] ;  /* 0x0000680001057983 */ /* 0x000ea20000100800 */
[----:B------:R-:W-:Y:S01]  /*c380*/  ULDC.64 UR8, c[0x0][0xc08] ;  /* 0x0003020000087ab9 */ /* 0x000fe20000000a00 */
[----:B------:R-:W-:Y:S01]  /*c390*/  SHF.R.S32.HI R0, RZ, 0x1f, R187 ;  /* 0x0000001fff007819 */ /* 0x000fe200000114bb */
[----:B------:R-:W-:Y:S01]  /*c3a0*/  IMAD R7, R7, UR8, RZ ;  /* 0x0000000807077c24 */ /* 0x000fe2000f8e02ff */
[----:B------:R-:W-:Y:S01]  /*c3b0*/  ULDC.64 UR10, c[0x0][0xc40] ;  /* 0x00031000000a7ab9 */ /* 0x000fe20000000a00 */
[----:B------:R-:W-:Y:S01]  /*c3c0*/  IMAD.U32 R4, RZ, RZ, UR42 ;  /* 0x0000002aff047e24 */ /* 0x000fe2000f8e00ff */
[----:B------:R-:W-:Y:S01]  /*c3d0*/  BSSY B1, `(.L_x_4083) ;  /* 0x00000cc000017945 */ /* 0x000fe20003800000 */
[C---:B------:R-:W-:Y:S01]  /*c3e0*/  IMAD R7, R8.reuse, UR9, R7 ;  /* 0x0000000908077c24 */ /* 0x040fe2000f8e0207 */
[----:B------:R-:W-:Y:S01]  /*c3f0*/  SHF.R.S32.HI R22, RZ, 0x1f, R203 ;  /* 0x0000001fff167819 */ /* 0x000fe200000114cb */
[----:B------:R-:W-:Y:S01]  /*c400*/  IMAD.WIDE.U32 R8, R8, UR8, RZ ;  /* 0x0000000808087c25 */ /* 0x000fe2000f8e00ff */
[----:B------:R-:W-:Y:S01]  /*c410*/  ULDC.64 UR8, c[0x0][0xc38] ;  /* 0x00030e0000087ab9 */ /* 0x000fe20000000a00 */
[----:B------:R-:W-:-:S02]  /*c420*/  SHF.R.S32.HI R23, RZ, 0x1f, R204 ;  /* 0x0000001fff177819 */ /* 0x000fc400000114cc */
[----:B------:R-:W-:Y:S01]  /*c430*/  IMAD.IADD R9, R9, 0x1, R7 ;  /* 0x0000000109097824 */ /* 0x000fe200078e0207 */
[----:B0-----:R-:W-:Y:S01]  /*c440*/  SHF.R.S32.HI R152, RZ, 0x1f, R205 ;  /* 0x0000001fff987819 */ /* 0x001fe200000114cd */
[----:B------:R-:W-:Y:S01]  /*c450*/  IMAD R0, R0, UR10, RZ ;  /* 0x0000000a00007c24 */ /* 0x000fe2000f8e02ff */
[----:B------:R-:W-:Y:S01]  /*c460*/  SHF.R.S32.HI R153, RZ, 0x1f, R206 ;  /* 0x0000001fff997819 */ /* 0x000fe200000114ce */
[C---:B------:R-:W-:Y:S01]  /*c470*/  IMAD.WIDE.U32 R8, R188.reuse, UR8, R8 ;  /* 0x00000008bc087c25 */ /* 0x040fe2000f8e0008 */
[----:B------:R-:W-:Y:S01]  /*c480*/  ULDC UR8, c[0x0][0xce8] ;  /* 0x00033a0000087ab9 */ /* 0x000fe20000000800 */
[----:B------:R-:W-:Y:S01]  /*c490*/  SHF.R.S32.HI R154, RZ, 0x1f, R207 ;  /* 0x0000001fff9a7819 */ /* 0x000fe200000114cf */
[----:B------:R-:W-:Y:S01]  /*c4a0*/  UISETP.NE.AND UP0, UPT, UR8, 0x1, UPT ;  /* 0x000000010800788c */ /* 0x000fe2000bf05270 */
[----:B------:R-:W-:Y:S01]  /*c4b0*/  IMAD R9, R188, UR9, R9 ;  /* 0x00000009bc097c24 */ /* 0x000fe2000f8e0209 */
[----:B------:R-:W-:Y:S01]  /*c4c0*/  UIMAD UR6, UR6, UR8, URZ ;  /* 0x00000008060672a4 */ /* 0x000fe2000f8e023f */
[C---:B------:R-:W-:Y:S01]  /*c4d0*/  IMAD R3, R187.reuse, UR11, R0 ;  /* 0x0000000bbb037c24 */ /* 0x040fe2000f8e0200 */
[----:B------:R-:W-:Y:S01]  /*c4e0*/  SHF.R.S32.HI R155, RZ, 0x1f, R208 ;  /* 0x0000001fff9b7819 */ /* 0x000fe200000114d0 */
[----:B------:R-:W-:Y:S01]  /*c4f0*/  IMAD.WIDE.U32 R8, R187, UR10, R8 ;  /* 0x0000000abb087c25 */ /* 0x000fe2000f8e0008 */
[----:B------:R-:W-:Y:S01]  /*c500*/  PLOP3.LUT P0, PT, PT, PT, UP0, 0x80, 0x0 ;  /* 0x000000000000781c */ /* 0x000fe20003f0f008 */
[----:B------:R-:W-:Y:S01]  /*c510*/  ULDC.64 UR10, c[0x0][0xc48] ;  /* 0x00031200000a7ab9 */ /* 0x000fe20000000a00 */
[----:B------:R-:W-:Y:S01]  /*c520*/  SHF.R.S32.HI R156, RZ, 0x1f, R209 ;  /* 0x0000001fff9c7819 */ /* 0x000fe200000114d1 */
[----:B------:R-:W-:Y:S01]  /*c530*/  IMAD.IADD R9, R9, 0x1, R3 ;  /* 0x0000000109097824 */ /* 0x000fe200078e0203 */
[----:B------:R-:W-:Y:S01]  /*c540*/  SHF.R.S32.HI R157, RZ, 0x1f, R210 ;  /* 0x0000001fff9d7819 */ /* 0x000fe200000114d2 */
[----:B------:R-:W-:Y:S01]  /*c550*/  @UP0 ULDC UR7, c[0x0][0xcec] ;  /* 0x00033b0000070ab9 */ /* 0x000fe20000000800 */
[----:B------:R-:W-:Y:S01]  /*c560*/  SHF.R.S32.HI R158, RZ, 0x1f, R211 ;  /* 0x0000001fff9e7819 */ /* 0x000fe200000114d3 */
[----:B------:R-:W-:Y:S01]  /*c570*/  IMAD.WIDE.U32 R8, R194, UR10, R8 ;  /* 0x0000000ac2087c25 */ /* 0x000fe2000f8e0008 */
[----:B------:R-:W-:-:S02]  /*c580*/  SHF.R.S32.HI R159, RZ, 0x1f, R212 ;  /* 0x0000001fff9f7819 */ /* 0x000fc400000114d4 */
[----:B------:R-:W-:Y:S01]  /*c590*/  SHF.R.S32.HI R160, RZ, 0x1f, R213 ;  /* 0x0000001fffa07819 */ /* 0x000fe200000114d5 */
[----:B------:R-:W-:Y:S01]  /*c5a0*/  IMAD R9, R194, UR11, R9 ;  /* 0x0000000bc2097c24 */ /* 0x000fe2000f8e0209 */
[----:B------:R-:W-:Y:S01]  /*c5b0*/  ULDC.64 UR10, c[0x0][0xc30] ;  /* 0x00030c00000a7ab9 */ /* 0x000fe20000000a00 */
        /* <DEDUP_REMOVED lines=13> */
[----:B------:R-:W-:Y:S01]  /*c690*/  SHF.R.S32.HI R21, RZ, 0x1f, R17 ;  /* 0x0000001fff157819 */ /* 0x000fe20000011411 */
[----:B--2---:R-:W-:-:S04]  /*c6a0*/  IMAD R4, R4, 0x40, R5 ;  /* 0x0000004004047824 */ /* 0x004fc800078e0205 */
[----:B------:R-:W-:Y:S01]  /*c6b0*/  @P0 IMAD.HI.U32 R0, R4, UR7, RZ ;  /* 0x0000000704000c27 */ /* 0x000fe2000f8e00ff */
[----:B------:R-:W-:-:S03]  /*c6c0*/  @UP0 ULDC UR7, c[0x0][0xcf0] ;  /* 0x00033c0000070ab9 */ /* 0x000fc60000000800 */
        /* <DEDUP_REMOVED lines=8> */
[----:B------:R-:W-:Y:S01]  /*c750*/  IMAD R5, R5, UR8, R4 ;  /* 0x0000000805057c24 */ /* 0x000fe2000f8e0204 */
[----:B------:R-:W-:Y:S01]  /*c760*/  ULDC.64 UR8, c[0x0][0xc00] ;  /* 0x0003000000087ab9 */ /* 0x000fe20000000a00 */
[----:B------:R-:W-:Y:S01]  /*c770*/  IMAD R7, R3, UR11, R0 ;  /* 0x0000000b03077c24 */ /* 0x000fe2000f8e0200 */
[----:B------:R-:W-:Y:S01]  /*c780*/  ULDC.64 UR10, c[0x0][0xc28] ;  /* 0x00030a00000a7ab9 */ /* 0x000fe20000000a00 */
[----:B------:R-:W-:Y:S01]  /*c790*/  IMAD.U32 R3, RZ, RZ, UR42 ;  /* 0x0000002aff037e24 */ /* 0x000fe2000f8e00ff */
[----:B------:R-:W-:Y:S01]  /*c7a0*/  SHF.R.S32.HI R0, RZ, 0x1f, R5 ;  /* 0x0000001fff007819 */ /* 0x000fe20000011405 */
[----:B------:R-:W-:Y:S01]  /*c7b0*/  IMAD.IADD R9, R9, 0x1, R7 ;  /* 0x0000000109097824 */ /* 0x000fe200078e0207 */
[----:B------:R-:W-:Y:S03]  /*c7c0*/  SYNCS.ARRIVE.TRANS64.RED.A1T0 RZ, [UR7], RZ ;  /* 0x000000ffffff79a7 */ /* 0x000fe60008100407 */
[----:B------:R-:W-:-:S02]  /*c7d0*/  IMAD R0, R0, UR10, RZ ;  /* 0x0000000a00007c24 */ /* 0x000fc4000f8e02ff */
[----:B------:R-:W-:-:S04]  /*c7e0*/  IMAD.WIDE.U32 R8, R5, UR10, R8 ;  /* 0x0000000a05087c25 */ /* 0x000fc8000f8e0008 */
[----:B------:R-:W-:Y:S02]  /*c7f0*/  IMAD R7, R5, UR11, R0 ;  /* 0x0000000b05077c24 */ /* 0x000fe4000f8e0200 */
[----:B------:R-:W-:Y:S01]  /*c800*/  IMAD R0, R3, 0x40, R16 ;  /* 0x0000004003007824 */ /* 0x000fe200078e0210 */
[----:B------:R-:W-:Y:S01]  /*c810*/  LEA R3, P1, R8, UR8, 0x2 ;  /* 0x0000000808037c11 */ /* 0x000fe2000f8210ff */
[----:B------:R-:W-:-:S03]  /*c820*/  IMAD.IADD R7, R9, 0x1, R7 ;  /* 0x0000000109077824 */ /* 0x000fc600078e0207 */
[----:B------:R-:W-:Y:S01]  /*c830*/  ISETP.GE.AND P0, PT, R0, UR6, PT ;  /* 0x0000000600007c0c */ /* 0x000fe2000bf06270 */
[----:B------:R0:W1:Y:S01]  /*c840*/  SHFL.IDX PT, R12, R3, RZ, 0x1c1f ;  /* 0x001c1fff030c7589 */ /* 0x00006200000e0000 */
[----:B------:R-:W-:-:S05]  /*c850*/  LEA.HI.X R7, R8, UR9, R7, 0x2, P1 ;  /* 0x0000000908077c11 */ /* 0x000fca00088f1407 */
[----:B------:R0:W2:Y:S06]  /*c860*/  SHFL.IDX PT, R13, R7, RZ, 0x1c1f ;  /* 0x001c1fff070d7589 */ /* 0x0000ac00000e0000 */
[----:B------:R-:W-:Y:S05]  /*c870*/  @P0 BRA `(.L_x_4084) ;  /* 0x0000000800040947 */ /* 0x000fea0003800000 */
[----:B------:R-:W-:Y:S02]  /*c880*/  ULDC UR7, c[0x0][0xbc8] ;  /* 0x0002f20000077ab9 */ /* 0x000fe40000000800 */
[----:B------:R-:W-:Y:S02]  /*c890*/  ISETP.GE.AND P0, PT, R17, UR7, PT ;  /* 0x0000000711007c0c */ /* 0x000fe4000bf06270 */
[----:B------:R-:W-:Y:S02]  /*c8a0*/  ISETP.GE.AND P1, PT, R226, UR7, PT ;  /* 0x00000007e2007c0c */ /* 0x000fe4000bf26270 */
[----:B------:R-:W-:Y:S02]  /*c8b0*/  ISETP.GE.AND P3, PT, R224, UR7, PT ;  /* 0x00000007e0007c0c */ /* 0x000fe4000bf66270 */
[----:B------:R-:W-:-:S07]  /*c8c0*/  ISETP.GE.AND P4, PT, R223, UR7, PT ;  /* 0x00000007df007c0c */ /* 0x000fce000bf86270 */
[----:B-1----:R-:W-:-:S04]  /*c8d0*/  @!P0 LEA R4, P2, R17, R12, 0x2 ;  /* 0x0000000c11048211 */ /* 0x002fc800078410ff */
[----:B--2---:R-:W-:Y:S02]  /*c8e0*/  @!P0 LEA.HI.X R5, R17, R13, R21, 0x2, P2 ;  /* 0x0000000d11058211 */ /* 0x004fe400010f1415 */
[----:B------:R-:W-:-:S03]  /*c8f0*/  @!P4 LEA R8, P6, R223, R12, 0x2 ;  /* 0x0000000cdf08c211 */ /* 0x000fc600078c10ff */
[----:B------:R1:W-:Y:S01]  /*c900*/  @!P0 ST.E.64 desc[UR38][R4.64], R24 ;  /* 0x0000001804008985 */ /* 0x0003e2000c101b26 */
[----:B------:R-:W-:Y:S02]  /*c910*/  ISETP.GE.AND P0, PT, R225, UR7, PT ;  /* 0x00000007e1007c0c */ /* 0x000fe4000bf06270 */
[----:B------:R-:W-:Y:S02]  /*c920*/  @!P4 LEA.HI.X R9, R223, R13, R170, 0x2, P6 ;  /* 0x0000000ddf09c211 */ /* 0x000fe400030f14aa */
[----:B-1----:R-:W-:-:S04]  /*c930*/  @!P1 LEA R4, P2, R226, R12, 0x2 ;  /* 0x0000000ce2049211 */ /* 0x002fc800078410ff */
[----:B------:R-:W-:Y:S02]  /*c940*/  @!P1 LEA.HI.X R5, R226, R13, R20, 0x2, P2 ;  /* 0x0000000de2059211 */ /* 0x000fe400010f1414 */
[----:B------:R-:W-:-:S03]  /*c950*/  ISETP.GE.AND P2, PT, R220, UR7, PT ;  /* 0x00000007dc007c0c */ /* 0x000fc6000bf46270 */
[----:B------:R1:W-:Y:S10]  /*c960*/  @!P1 ST.E.64 desc[UR38][R4.64], R28 ;  /* 0x0000001c04009985 */ /* 0x0003f4000c101b26 */
[----:B------:R-:W-:-:S02]  /*c970*/  @!P2 LEA R10, P6, R220, R12, 0x2 ;  /* 0x0000000cdc0aa211 */ /* 0x000fc400078c10ff */
[C---:B-1----:R-:W-:Y:S02]  /*c980*/  @!P0 LEA R4, P1, R225.reuse, R12, 0x2 ;  /* 0x0000000ce1048211 */ /* 0x042fe400078210ff */
[-C--:B------:R-:W-:Y:S02]  /*c990*/  @!P2 LEA.HI.X R11, R220, R13.reuse, R167, 0x2, P6 ;  /* 0x0000000ddc0ba211 */ /* 0x080fe400030f14a7 */
[----:B------:R-:W-:Y:S02]  /*c9a0*/  @!P0 LEA.HI.X R5, R225, R13, R15, 0x2, P1 ;  /* 0x0000000de1058211 */ /* 0x000fe400008f140f */
[----:B------:R-:W-:-:S03]  /*c9b0*/  ISETP.GE.AND P1, PT, R221, UR7, PT ;  /* 0x00000007dd007c0c */ /* 0x000fc6000bf26270 */
[----:B------:R1:W-:Y:S01]  /*c9c0*/  @!P0 ST.E.64 desc[UR38][R4.64], R32 ;  /* 0x0000002004008985 */ /* 0x0003e2000c101b26 */
[----:B------:R-:W-:Y:S02]  /*c9d0*/  ISETP.GE.AND P0, PT, R222, UR7, PT ;  /* 0x00000007de007c0c */ /* 0x000fe4000bf06270 */
[----:B-1----:R-:W-:-:S04]  /*c9e0*/  @!P3 LEA R4, P5, R224, R12, 0x2 ;  /* 0x0000000ce004b211 */ /* 0x002fc800078a10ff */
[----:B------:R-:W-:-:S05]  /*c9f0*/  @!P3 LEA.HI.X R5, R224, R13, R14, 0x2, P5 ;  /* 0x0000000de005b211 */ /* 0x000fca00028f140e */
[----:B------:R1:W-:Y:S01]  /*ca00*/  @!P3 ST.E.64 desc[UR38][R4.64], R36 ;  /* 0x000000240400b985 */ /* 0x0003e2000c101b26 */
[----:B------:R-:W-:-:S03]  /*ca10*/  ISETP.GE.AND P3, PT, R219, UR7, PT ;  /* 0x00000007db007c0c */ /* 0x000fc6000bf66270 */
[----:B------:R2:W-:Y:S01]  /*ca20*/  @!P4 ST.E.64 desc[UR38][R8.64], R40 ;  /* 0x000000280800c985 */ /* 0x0005e2000c101b26 */
[CC--:B-1----:R-:W-:Y:S02]  /*ca30*/  @!P0 LEA R4, P4, R222.reuse, R12.reuse, 0x2 ;  /* 0x0000000cde048211 */ /* 0x0c2fe400078810ff */
[C---:B--2---:R-:W-:Y:S02]  /*ca40*/  @!P1 LEA R8, P5, R221.reuse, R12, 0x2 ;  /* 0x0000000cdd089211 */ /* 0x044fe400078a10ff */
[-C--:B------:R-:W-:Y:S02]  /*ca50*/  @!P0 LEA.HI.X R5, R222, R13.reuse, R169, 0x2, P4 ;  /* 0x0000000dde058211 */ /* 0x080fe400020f14a9 */
[----:B------:R-:W-:Y:S02]  /*ca60*/  ISETP.GE.AND P4, PT, R218, UR7, PT ;  /* 0x00000007da007c0c */ /* 0x000fe4000bf86270 */
[----:B------:R-:W-:Y:S01]  /*ca70*/  @!P1 LEA.HI.X R9, R221, R13, R168, 0x2, P5 ;  /* 0x0000000ddd099211 */ /* 0x000fe200028f14a8 */
[----:B------:R1:W-:Y:S01]  /*ca80*/  @!P0 ST.E.64 desc[UR38][R4.64], R44 ;  /* 0x0000002c04008985 */ /* 0x0003e2000c101b26 */
[----:B------:R-:W-:-:S02]  /*ca90*/  ISETP.GE.AND P5, PT, R217, UR7, PT ;  /* 0x00000007d9007c0c */ /* 0x000fc4000bfa6270 */
[----:B------:R-:W-:Y:S01]  /*caa0*/  ISETP.GE.AND P0, PT, R216, UR7, PT ;  /* 0x00000007d8007c0c */ /* 0x000fe2000bf06270 */
[----:B------:R2:W-:Y:S01]  /*cab0*/  @!P1 ST.E.64 desc[UR38][R8.64], R48 ;  /* 0x0000003008009985 */ /* 0x0005e2000c101b26 */
[----:B------:R-:W-:-:S03]  /*cac0*/  ISETP.GE.AND P1, PT, R215, UR7, PT ;  /* 0x00000007d7007c0c */ /* 0x000fc6000bf26270 */
[----:B------:R3:W-:Y:S01]  /*cad0*/  @!P2 ST.E.64 desc[UR38][R10.64], R52 ;  /* 0x000000340a00a985 */ /* 0x0007e2000c101b26 */
[CC--:B-1----:R-:W-:Y:S02]  /*cae0*/  @!P3 LEA R4, P6, R219.reuse, R12.reuse, 0x2 ;  /* 0x0000000cdb04b211 */ /* 0x0c2fe400078c10ff */
[CC--:B--2---:R-:W-:Y:S02]  /*caf0*/  @!P4 LEA R8, P2, R218.reuse, R12.reuse, 0x2 ;  /* 0x0000000cda08c211 */ /* 0x0c4fe400078410ff */
[-C--:B------:R-:W-:Y:S02]  /*cb00*/  @!P3 LEA.HI.X R5, R219, R13.reuse, R166, 0x2, P6 ;  /* 0x0000000ddb05b211 */ /* 0x080fe400030f14a6 */
[----:B---3--:R-:W-:Y:S02]  /*cb10*/  @!P5 LEA R10, P6, R217, R12, 0x2 ;  /* 0x0000000cd90ad211 */ /* 0x008fe400078c10ff */
[----:B------:R-:W-:Y:S01]  /*cb20*/  @!P4 LEA.HI.X R9, R218, R13, R165, 0x2, P2 ;  /* 0x0000000dda09c211 */ /* 0x000fe200010f14a5 */
[----:B------:R1:W-:Y:S01]  /*cb30*/  @!P3 ST.E.64 desc[UR38][R4.64], R56 ;  /* 0x000000380400b985 */ /* 0x0003e2000c101b26 */
[----:B------:R-:W-:-:S02]  /*cb40*/  ISETP.GE.AND P2, PT, R214, UR7, PT ;  /* 0x00000007d6007c0c */ /* 0x000fc4000bf46270 */
[-C--:B------:R-:W-:Y:S01]  /*cb50*/  @!P5 LEA.HI.X R11, R217, R13.reuse, R164, 0x2, P6 ;  /* 0x0000000dd90bd211 */ /* 0x080fe200030f14a4 */
[----:B------:R2:W-:Y:S01]  /*cb60*/  @!P4 ST.E.64 desc[UR38][R8.64], R60 ;  /* 0x0000003c0800c985 */ /* 0x0005e2000c101b26 */
[----:B------:R-:W-:Y:S02]  /*cb70*/  ISETP.GE.AND P3, PT, R213, UR7, PT ;  /* 0x00000007d5007c0c */ /* 0x000fe4000bf66270 */
[----:B------:R-:W-:Y:S01]  /*cb80*/  ISETP.GE.AND P4, PT, R212, UR7, PT ;  /* 0x00000007d4007c0c */ /* 0x000fe2000bf86270 */
[----:B------:R3:W-:Y:S01]  /*cb90*/  @!P5 ST.E.64 desc[UR38][R10.64], R64 ;  /* 0x000000400a00d985 */ /* 0x0007e2000c101b26 */
[CC--:B-1----:R-:W-:Y:S02]  /*cba0*/  @!P0 LEA R4, P6, R216.reuse, R12.reuse, 0x2 ;  /* 0x0000000cd8048211 */ /* 0x0c2fe400078c10ff */
[----:B--2---:R-:W-:Y:S02]  /*cbb0*/  @!P1 LEA R8, P5, R215, R12, 0x2 ;  /* 0x0000000cd7089211 */ /* 0x004fe400078a10ff */
[----:B------:R-:W-:-:S02]  /*cbc0*/  @!P0 LEA.HI.X R5, R216, R13, R163, 0x2, P6 ;  /* 0x0000000dd8058211 */ /* 0x000fc400030f14a3 */
        /* <DEDUP_REMOVED lines=47> */
[----:B-1----:R-:W-:Y:S01]  /*cec0*/  @!P1 LEA R8, P5, R203, R12, 0x2 ;  /* 0x0000000ccb089211 */ /* 0x002fe200078a10ff */
[----:B------:R1:W-:Y:S01]  /*ced0*/  @!P2 ST.E.64 desc[UR38][R4.64], R116 ;  /* 0x000000740400a985 */ /* 0x0003e2000c101b26 */
[----:B------:R-:W-:Y:S02]  /*cee0*/  ISETP.GE.AND P2, PT, R199, UR7, PT ;  /* 0x00000007c7007c0c */ /* 0x000fe4000bf46270 */
[----:B------:R-:W-:-:S02]  /*cef0*/  @!P1 LEA.HI.X R9, R203, R13, R22, 0x2, P5 ;  /* 0x0000000dcb099211 */ /* 0x000fc400028f1416 */
[----:B--2---:R-:W-:-:S03]  /*cf00*/  @!P0 LEA R10, P6, R202, R12, 0x2 ;  /* 0x0000000cca0a8211 */ /* 0x004fc600078c10ff */
        /* <DEDUP_REMOVED lines=10> */
[----:B------:R-:W-:-:S02]  /*cfb0*/  @!P4 LEA.HI.X R9, R200, R13, R235, 0x2, P6 ;  /* 0x0000000dc809c211 */ /* 0x000fc400030f14eb */
[----:B-1----:R-:W-:-:S03]  /*cfc0*/  @!P1 LEA R10, P6, R198, R12, 0x2 ;  /* 0x0000000cc60a9211 */ /* 0x002fc600078c10ff */
[----:B------:R1:W-:Y:S01]  /*cfd0*/  @!P4 ST.E.64 desc[UR38][R8.64], R132 ;  /* 0x000000840800c985 */ /* 0x0003e2000c101b26 */
[----:B------:R-:W-:Y:S02]  /*cfe0*/  @!P1 LEA.HI.X R11, R198, R13, R233, 0x2, P6 ;  /* 0x0000000dc60b9211 */ /* 0x000fe400030f14e9 */
[----:B--2---:R-:W-:-:S04]  /*cff0*/  @!P2 LEA R4, P3, R199, R12, 0x2 ;  /* 0x0000000cc704a211 */ /* 0x004fc800078610ff */
        /* <DEDUP_REMOVED lines=9> */
.L_x_4084:
[----:B------:R-:W-:Y:S05]  /*d090*/  BSYNC B1 ;  /* 0x0000000000017941 */ /* 0x000fea0003800000 */
.L_x_4083:
[----:B------:R-:W-:Y:S01]  /*d0a0*/  VIADD R0, R0, 0x8 ;  /* 0x0000000800007836 */ /* 0x000fe20000000000 */
[----:B------:R4:W1:Y:S04]  /*d0b0*/  SHFL.IDX PT, R18, R7, 0x1, 0x1c1f ;  /* 0x003c1f0007127f89 */ /* 0x00086800000e0000 */
[----:B------:R-:W-:Y:S01]  /*d0c0*/  ISETP.GE.AND P0, PT, R0, UR6, PT ;  /* 0x0000000600007c0c */ /* 0x000fe2000bf06270 */
[----:B0-----:R-:W0:-:S12]  /*d0d0*/  SHFL.IDX PT, R3, R3, 0x1, 0x1c1f ;  /* 0x003c1f0003037f89 */ /* 0x001e1800000e0000 */
[----:B----4-:R-:W-:Y:S05]  /*d0e0*/  @P0 BRA `(.L_x_4082) ;  /* 0x0000001400d00947 */ /* 0x010fea0003800000 */
[----:B------:R-:W-:Y:S02]  /*d0f0*/  ULDC UR6, c[0x0][0xbc8] ;  /* 0x0002f20000067ab9 */ /* 0x000fe40000000800 */
[----:B------:R-:W-:Y:S02]  /*d100*/  ISETP.GE.AND P4, PT, R17, UR6, PT ;  /* 0x0000000611007c0c */ /* 0x000fe4000bf86270 */
[----:B------:R-:W-:Y:S02]  /*d110*/  ISETP.GE.AND P2, PT, R226, UR6, PT ;  /* 0x00000006e2007c0c */ /* 0x000fe4000bf46270 */
[----:B------:R-:W-:Y:S02]  /*d120*/  ISETP.GE.AND P1, PT, R225, UR6, PT ;  /* 0x00000006e1007c0c */ /* 0x000fe4000bf26270 */
[----:B------:R-:W-:-:S07]  /*d130*/  ISETP.GE.AND P0, PT, R224, UR6, PT ;  /* 0x00000006e0007c0c */ /* 0x000fce000bf06270 */
[----:B0--3--:R-:W-:-:S04]  /*d140*/  @!P4 LEA R4, P3, R17, R3, 0x2 ;  /* 0x000000031104c211 */ /* 0x009fc800078610ff */
[-C--:B-1----:R-:W-:Y:S02]  /*d150*/  @!P4 LEA.HI.X R5, R17, R18.reuse, R21, 0x2, P3 ;  /* 0x000000121105c211 */ /* 0x082fe400018f1415 */
        /* <DEDUP_REMOVED lines=10> */
[-C--:B------:R-:W-:Y:S02]  /*d200*/  @!P0 LEA.HI.X R11, R224, R18.reuse, R14, 0x2, P6 ;  /* 0x00000012e00b8211 */ /* 0x080fe400030f140e */
[CC--:B------:R-:W-:Y:S01]  /*d210*/  @!P4 LEA R14, P2, R222.reuse, R3.reuse, 0x2 ;  /* 0x00000003de0ec211 */ /* 0x0c0fe200078410ff */
[----:B------:R1:W-:Y:S01]  /*d220*/  @!P1 ST.E.64 desc[UR38][R8.64], R34 ;  /* 0x0000002208009985 */ /* 0x0003e2000c101b26 */
[C---:B------:R-:W-:Y:S02]  /*d230*/  @!P3 LEA R12, P1, R223.reuse, R3, 0x2 ;  /* 0x00000003df0cb211 */ /* 0x040fe400078210ff */
[-C--:B------:R-:W-:Y:S01]  /*d240*/  @!P4 LEA.HI.X R15, R222, R18.reuse, R169, 0x2, P2 ;  /* 0x00000012de0fc211 */ /* 0x080fe200010f14a9 */
[----:B------:R3:W-:Y:S01]  /*d250*/  @!P0 ST.E.64 desc[UR38][R10.64], R38 ;  /* 0x000000260a008985 */ /* 0x0007e2000c101b26 */
[----:B------:R-:W-:Y:S02]  /*d260*/  ISETP.GE.AND P0, PT, R220, UR6, PT ;  /* 0x00000006dc007c0c */ /* 0x000fe4000bf06270 */
[----:B--2---:R-:W-:-:S02]  /*d270*/  @!P3 LEA.HI.X R13, R223, R18, R170, 0x2, P1 ;  /* 0x00000012df0db211 */ /* 0x004fc400008f14aa */
[----:B------:R-:W-:Y:S02]  /*d280*/  ISETP.GE.AND P1, PT, R219, UR6, PT ;  /* 0x00000006db007c0c */ /* 0x000fe4000bf26270 */
[----:B------:R-:W-:Y:S01]  /*d290*/  ISETP.GE.AND P2, PT, R218, UR6, PT ;  /* 0x00000006da007c0c */ /* 0x000fe2000bf46270 */
[----:B------:R2:W-:Y:S01]  /*d2a0*/  @!P3 ST.E.64 desc[UR38][R12.64], R42 ;  /* 0x0000002a0c00b985 */ /* 0x0005e2000c101b26 */
[-C--:B------:R-:W-:Y:S02]  /*d2b0*/  @!P5 LEA R20, P6, R221, R3.reuse, 0x2 ;  /* 0x00000003dd14d211 */ /* 0x080fe400078c10ff */
[----:B------:R-:W-:Y:S01]  /*d2c0*/  ISETP.GE.AND P3, PT, R217, UR6, PT ;  /* 0x00000006d9007c0c */ /* 0x000fe2000bf66270 */
[----:B------:R4:W-:Y:S01]  /*d2d0*/  @!P4 ST.E.64 desc[UR38][R14.64], R46 ;  /* 0x0000002e0e00c985 */ /* 0x0009e2000c101b26 */
[----:B------:R-:W-:Y:S02]  /*d2e0*/  @!P5 LEA.HI.X R21, R221, R18, R168, 0x2, P6 ;  /* 0x00000012dd15d211 */ /* 0x000fe400030f14a8 */
[----:B0-----:R-:W-:-:S02]  /*d2f0*/  @!P0 LEA R4, P6, R220, R3, 0x2 ;  /* 0x00000003dc048211 */ /* 0x001fc400078c10ff */
[----:B------:R-:W-:Y:S01]  /*d300*/  ISETP.GE.AND P4, PT, R216, UR6, PT ;  /* 0x00000006d8007c0c */ /* 0x000fe2000bf86270 */
[----:B------:R0:W-:Y:S01]  /*d310*/  @!P5 ST.E.64 desc[UR38][R20.64], R50 ;  /* 0x000000321400d985 */ /* 0x0001e2000c101b26 */
[CC--:B-1----:R-:W-:Y:S02]  /*d320*/  @!P1 LEA R8, P5, R219.reuse, R3.reuse, 0x2 ;  /* 0x00000003db089211 */ /* 0x0c2fe400078a10ff */
        /* <DEDUP_REMOVED lines=8> */
[-C--:B--2---:R-:W-:Y:S01]  /*d3b0*/  @!P3 LEA R12, P6, R217, R3.reuse, 0x2 ;  /* 0x00000003d90cb211 */ /* 0x084fe200078c10ff */
[----:B------:R2:W-:Y:S01]  /*d3c0*/  @!P2 ST.E.64 desc[UR38][R10.64], R62 ;  /* 0x0000003e0a00a985 */ /* 0x0005e2000c101b26 */
[----:B----4-:R-:W-:Y:S02]  /*d3d0*/  @!P4 LEA R14, P2, R216, R3, 0x2 ;  /* 0x00000003d80ec211 */ /* 0x010fe400078410ff */
[----:B------:R-:W-:Y:S02]  /*d3e0*/  ISETP.GE.AND P1, PT, R213, UR6, PT ;  /* 0x00000006d5007c0c */ /* 0x000fe4000bf26270 */
[----:B------:R-:W-:-:S02]  /*d3f0*/  @!P3 LEA.HI.X R13, R217, R18, R164, 0x2, P6 ;  /* 0x00000012d90db211 */ /* 0x000fc400030f14a4 */
[----:B------:R-:W-:Y:S02]  /*d400*/  @!P4 LEA.HI.X R15, R216, R18, R163, 0x2, P2 ;  /* 0x00000012d80fc211 */ /* 0x000fe400010f14a3 */
[----:B------:R-:W-:Y:S01]  /*d410*/  ISETP.GE.AND P2, PT, R212, UR6, PT ;  /* 0x00000006d4007c0c */ /* 0x000fe2000bf46270 */
[----:B------:R-:W-:Y:S01]  /*d420*/  @!P3 ST.E.64 desc[UR38][R12.64], R66 ;  /* 0x000000420c00b985 */ /* 0x000fe2000c101b26 */
[----:B0-----:R-:W-:-:S03]  /*d430*/  @!P5 LEA R20, P6, R215, R3, 0x2 ;  /* 0x00000003d714d211 */ /* 0x001fc600078c10ff */
[----:B------:R0:W-:Y:S01]  /*d440*/  @!P4 ST.E.64 desc[UR38][R14.64], R70 ;  /* 0x000000460e00c985 */ /* 0x0001e2000c101b26 */
[-C--:B------:R-:W-:Y:S02]  /*d450*/  @!P5 LEA.HI.X R21, R215, R18.reuse, R162, 0x2, P6 ;  /* 0x00000012d715d211 */ /* 0x080fe400030f14a2 */
[CC--:B-1----:R-:W-:Y:S02]  /*d460*/  @!P0 LEA R4, P4, R214.reuse, R3.reuse, 0x2 ;  /* 0x00000003d6048211 */ /* 0x0c2fe400078810ff */
[-C--:B---3--:R-:W-:Y:S01]  /*d470*/  @!P1 LEA R8, P3, R213, R3.reuse, 0x2 ;  /* 0x00000003d5089211 */ /* 0x088fe200078610ff */
        /* <DEDUP_REMOVED lines=11> */
[----:B0-----:R-:W-:Y:S01]  /*d530*/  @!P4 LEA R14, P0, R210, R3, 0x2 ;  /* 0x00000003d20ec211 */ /* 0x001fe200078010ff */
[----:B------:R0:W-:Y:S01]  /*d540*/  @!P2 ST.E.64 desc[UR38][R10.64], R86 ;  /* 0x000000560a00a985 */ /* 0x0001e2000c101b26 */
[----:B------:R-:W-:-:S02]  /*d550*/  ISETP.GE.AND P2, PT, R208, UR6, PT ;  /* 0x00000006d0007c0c */ /* 0x000fc4000bf46270 */
[CC--:B------:R-:W-:Y:S02]  /*d560*/  @!P5 LEA R12, P6, R211.reuse, R3.reuse, 0x2 ;  /* 0x00000003d30cd211 */ /* 0x0c0fe400078c10ff */
[-C--:B------:R-:W-:Y:S02]  /*d570*/  @!P4 LEA.HI.X R15, R210, R18.reuse, R157, 0x2, P0 ;  /* 0x00000012d20fc211 */ /* 0x080fe400000f149d */
[----:B------:R-:W-:Y:S02]  /*d580*/  @!P5 LEA.HI.X R13, R211, R18, R158, 0x2, P6 ;  /* 0x00000012d30dd211 */ /* 0x000fe400030f149e */
[----:B------:R-:W-:Y:S02]  /*d590*/  ISETP.GE.AND P0, PT, R206, UR6, PT ;  /* 0x00000006ce007c0c */ /* 0x000fe4000bf06270 */
[----:B-1----:R-:W-:Y:S01]  /*d5a0*/  @!P3 LEA R20, P6, R209, R3, 0x2 ;  /* 0x00000003d114b211 */ /* 0x002fe200078c10ff */
[----:B------:R1:W-:Y:S01]  /*d5b0*/  @!P5 ST.E.64 desc[UR38][R12.64], R90 ;  /* 0x0000005a0c00d985 */ /* 0x0003e2000c101b26 */
[----:B------:R-:W-:-:S02]  /*d5c0*/  ISETP.GE.AND P5, PT, R205, UR6, PT ;  /* 0x00000006cd007c0c */ /* 0x000fc4000bfa6270 */
[-C--:B------:R-:W-:Y:S01]  /*d5d0*/  @!P3 LEA.HI.X R21, R209, R18.reuse, R156, 0x2, P6 ;  /* 0x00000012d115b211 */ /* 0x080fe200030f149c */
[----:B------:R4:W-:Y:S01]  /*d5e0*/  @!P4 ST.E.64 desc[UR38][R14.64], R94 ;  /* 0x0000005e0e00c985 */ /* 0x0009e2000c101b26 */
[-C--:B---3--:R-:W-:Y:S02]  /*d5f0*/  @!P2 LEA R4, P6, R208, R3.reuse, 0x2 ;  /* 0x00000003d004a211 */ /* 0x088fe400078c10ff */
[----:B------:R-:W-:Y:S01]  /*d600*/  ISETP.GE.AND P4, PT, R204, UR6, PT ;  /* 0x00000006cc007c0c */ /* 0x000fe2000bf86270 */
[----:B------:R3:W-:Y:S01]  /*d610*/  @!P3 ST.E.64 desc[UR38][R20.64], R98 ;  /* 0x000000621400b985 */ /* 0x0007e2000c101b26 */
[-C--:B--2---:R-:W-:Y:S02]  /*d620*/  @!P1 LEA R8, P3, R207, R3.reuse, 0x2 ;  /* 0x00000003cf089211 */ /* 0x084fe400078610ff */
[----:B------:R-:W-:Y:S02]  /*d630*/  @!P2 LEA.HI.X R5, R208, R18, R155, 0x2, P6 ;  /* 0x00000012d005a211 */ /* 0x000fe400030f149b */
[----:B0-----:R-:W-:-:S02]  /*d640*/  @!P0 LEA R10, P6, R206, R3, 0x2 ;  /* 0x00000003ce0a8211 */ /* 0x001fc400078c10ff */
[-C--:B------:R-:W-:Y:S01]  /*d650*/  @!P1 LEA.HI.X R9, R207, R18.reuse, R154, 0x2, P3 ;  /* 0x00000012cf099211 */ /* 0x080fe200018f149a */
[----:B------:R0:W-:Y:S01]  /*d660*/  @!P2 ST.E.64 desc[UR38][R4.64], R102 ;  /* 0x000000660400a985 */ /* 0x0001e2000c101b26 */
[----:B------:R-:W-:Y:S02]  /*d670*/  ISETP.GE.AND P3, PT, R203, UR6, PT ;  /* 0x00000006cb007c0c */ /* 0x000fe4000bf66270 */
[----:B------:R-:W-:Y:S01]  /*d680*/  @!P0 LEA.HI.X R11, R206, R18, R153, 0x2, P6 ;  /* 0x00000012ce0b8211 */ /* 0x000fe200030f1499 */
[----:B------:R2:W-:Y:S01]  /*d690*/  @!P1 ST.E.64 desc[UR38][R8.64], R106 ;  /* 0x0000006a08009985 */ /* 0x0005e2000c101b26 */
[-C--:B-1----:R-:W-:Y:S02]  /*d6a0*/  @!P5 LEA R12, P1, R205, R3.reuse, 0x2 ;  /* 0x00000003cd0cd211 */ /* 0x082fe400078210ff */
[----:B----4-:R-:W-:Y:S01]  /*d6b0*/  @!P4 LEA R14, P2, R204, R3, 0x2 ;  /* 0x00000003cc0ec211 */ /* 0x010fe200078410ff */
[----:B------:R1:W-:Y:S01]  /*d6c0*/  @!P0 ST.E.64 desc[UR38][R10.64], R110 ;  /* 0x0000006e0a008985 */ /* 0x0003e2000c101b26 */
[----:B------:R-:W-:-:S02]  /*d6d0*/  ISETP.GE.AND P0, PT, R202, UR6, PT ;  /* 0x00000006ca007c0c */ /* 0x000fc4000bf06270 */
[-C--:B------:R-:W-:Y:S02]  /*d6e0*/  @!P5 LEA.HI.X R13, R205, R18.reuse, R152, 0x2, P1 ;  /* 0x00000012cd0dd211 */ /* 0x080fe400008f1498 */
        /* <DEDUP_REMOVED lines=8> */
[CC--:B0-----:R-:W-:Y:S01]  /*d770*/  @!P0 LEA R4, P5, R202.reuse, R3.reuse, 0x2 ;  /* 0x00000003ca048211 */ /* 0x0c1fe200078a10ff */
[----:B------:R0:W-:Y:S01]  /*d780*/  @!P3 ST.E.64 desc[UR38][R20.64], R122 ;  /* 0x0000007a1400b985 */ /* 0x0001e2000c101b26 */
[----:B------:R-:W-:Y:S02]  /*d790*/  ISETP.GE.AND P3, PT, R199, UR6, PT ;  /* 0x00000006c7007c0c */ /* 0x000fe4000bf66270 */
[----:B------:R-:W-:Y:S02]  /*d7a0*/  @!P0 LEA.HI.X R5, R202, R18, R237, 0x2, P5 ;  /* 0x00000012ca058211 */ /* 0x000fe400028f14ed */
[----:B------:R-:W-:Y:S02]  /*d7b0*/  ISETP.GE.AND P5, PT, R197, UR6, PT ;  /* 0x00000006c5007c0c */ /* 0x000fe4000bfa6270 */
[-C--:B--2---:R-:W-:Y:S01]  /*d7c0*/  @!P1 LEA R8, P6, R201, R3.reuse, 0x2 ;  /* 0x00000003c9089211 */ /* 0x084fe200078c10ff */
[----:B------:R2:W-:Y:S02]  /*d7d0*/  @!P0 ST.E.64 desc[UR38][R4.64], R126 ;  /* 0x0000007e04008985 */ /* 0x0005e4000c101b26 */
[----:B-1----:R-:W-:-:S02]  /*d7e0*/  @!P4 LEA R10, P0, R200, R3, 0x2 ;  /* 0x00000003c80ac211 */ /* 0x002fc400078010ff */
[-C--:B------:R-:W-:Y:S02]  /*d7f0*/  @!P1 LEA.HI.X R9, R201, R18.reuse, R236, 0x2, P6 ;  /* 0x00000012c9099211 */ /* 0x080fe400030f14ec */
[-C--:B---3--:R-:W-:Y:S02]  /*d800*/  @!P3 LEA R12, P6, R199, R3.reuse, 0x2 ;  /* 0x00000003c70cb211 */ /* 0x088fe400078c10ff */
[-C--:B------:R-:W-:Y:S01]  /*d810*/  @!P4 LEA.HI.X R11, R200, R18.reuse, R235, 0x2, P0 ;  /* 0x00000012c80bc211 */ /* 0x080fe200000f14eb */
[----:B------:R2:W-:Y:S01]  /*d820*/  @!P1 ST.E.64 desc[UR38][R8.64], R130 ;  /* 0x0000008208009985 */ /* 0x0005e2000c101b26 */
[-C--:B----4-:R-:W-:Y:S02]  /*d830*/  @!P2 LEA R14, P1, R198, R3.reuse, 0x2 ;  /* 0x00000003c60ea211 */ /* 0x090fe400078210ff */
[----:B0-----:R-:W-:Y:S01]  /*d840*/  @!P5 LEA R20, P0, R197, R3, 0x2 ;  /* 0x00000003c514d211 */ /* 0x001fe200078010ff */
        /* <DEDUP_REMOVED lines=13> */
.L_x_4076:
[----:B------:R-:W0:Y:S01]  /*d920*/  LDC.64 R8, c[0x0][0xd00] ;  /* 0x00034000ff087b82 */ /* 0x000e220000000a00 */
[----:B------:R-:W-:Y:S01]  /*d930*/  ULDC.64 UR6, c[0x0][0xd08] ;  /* 0x0003420000067ab9 */ /* 0x000fe20000000a00 */
[----:B------:R-:W-:Y:S01]  /*d940*/  IMAD.MOV.U32 R3, RZ, RZ, RZ ;  /* 0x000000ffff037224 */ /* 0x000fe200078e00ff */
[----:B------:R-:W-:-:S04]  /*d950*/  ISETP.NE.U32.AND P1, PT, RZ, UR6, PT ;  /* 0x00000006ff007c0c */ /* 0x000fc8000bf25070 */
[----:B------:R-:W-:Y:S01]  /*d960*/  ISETP.NE.AND.EX P1, PT, RZ, UR7, PT, P1 ;  /* 0x00000007ff007c0c */ /* 0x000fe2000bf25310 */
[----:B------:R-:W1:Y:S01]  /*d970*/  LDC.64 R4, c[0x0][0xd00] ;  /* 0x00034000ff047b82 */ /* 0x000e620000000a00 */
[----:B0-----:R-:W-:-:S04]  /*d980*/  ISETP.NE.U32.AND P0, PT, R8, RZ, PT ;  /* 0x000000ff0800720c */ /* 0x001fc80003f05070 */
[----:B------:R-:W-:Y:S01]  /*d990*/  ISETP.NE.AND.EX P0, PT, R9, RZ, PT, P0 ;  /* 0x000000ff0900720c */ /* 0x000fe20003f05300 */
[----:B-1----:R-:W-:-:S06]  /*d9a0*/  IMAD.WIDE R8, R187, 0x4, R4 ;  /* 0x00000004bb087825 */ /* 0x002fcc00078e0204 */
[C---:B------:R-:W-:Y:S01]  /*d9b0*/  @P1 LEA R4, P2, R187.reuse, UR6, 0x2 ;  /* 0x00000006bb041c11 */ /* 0x040fe2000f8410ff */
[----:B------:R-:W-:Y:S02]  /*d9c0*/  ULDC UR6, c[0x0][0xb88] ;  /* 0x0002e20000067ab9 */ /* 0x000fe40000000800 */
[----:B------:R-:W-:Y:S01]  /*d9d0*/  IMAD.U32 R0, RZ, RZ, UR6 ;  /* 0x00000006ff007e24 */ /* 0x000fe2000f8e00ff */
[----:B------:R-:W-:Y:S02]  /*d9e0*/  @P1 LEA.HI.X R5, R187, UR7, R195, 0x2, P2 ;  /* 0x00000007bb051c11 */ /* 0x000fe400090f14c3 */
[----:B------:R0:W5:Y:S04]  /*d9f0*/  @P0 LDG.E R3, desc[UR38][R8.64] ;  /* 0x0000002608030981 */ /* 0x000168000c1e1900 */
[----:B------:R0:W5:Y:S01]  /*da00*/  @P1 LDG.E R0, desc[UR38][R4.64] ;  /* 0x0000002604001981 */ /* 0x000162000c1e1900 */
[----:B------:R-:W-:Y:S01]  /*da10*/  ISETP.NE.AND P2, PT, R22, RZ, PT ;  /* 0x000000ff1600720c */ /* 0x000fe20003f45270 */
[----:B------:R-:W1:-:S12]  /*da20*/  S2R R7, SR_TID.X ;  /* 0x0000000000077919 */ /* 0x000e580000002100 */
[----:B------:R-:W2:Y:S01]  /*da30*/  @!P2 LDC R22, c[0x0][0xbd4] ;  /* 0x0002f500ff16ab82 */ /* 0x000ea20000000800 */
[----:B-1----:R-:W-:Y:S01]  /*da40*/  VIADD R28, R7, 0xffffff80 ;  /* 0xffffff80071c7836 */ /* 0x002fe20000000000 */
[----:B--2---:R-:W-:-:S04]  /*da50*/  ISETP.GT.AND P2, PT, R22, 0x1, PT ;  /* 0x000000011600780c */ /* 0x004fc80003f44270 */
[----:B------:R-:W-:Y:S01]  /*da60*/  ISETP.GT.AND P3, PT, R28, 0x3f, PT ;  /* 0x0000003f1c00780c */ /* 0x000fe20003f64270 */
[----:B0-----:R-:W-:-:S12]  /*da70*/  @P1 BRA `(.L_x_4085) ;  /* 0x0000000000101947 */ /* 0x001fd80003800000 */
[----:B------:R-:W-:Y:S05]  /*da80*/  @!P0 BRA `(.L_x_4085) ;  /* 0x00000000000c8947 */ /* 0x000fea0003800000 */
[----:B------:R-:W2:Y:S04]  /*da90*/  LDG.E R5, desc[UR38][R8.64] ;  /* 0x0000002608057981 */ /* 0x000ea8000c1e1900 */
[----:B-----5:R-:W2:Y:S02]  /*daa0*/  LDG.E R0, desc[UR38][R8.64+0x4] ;  /* 0x0000042608007981 */ /* 0x020ea4000c1e1900 */
[----:B--2---:R-:W-:-:S07]  /*dab0*/  IMAD.IADD R0, R0, 0x1, -R5 ;  /* 0x0000000100007824 */ /* 0x004fce00078e0a05 */
.L_x_4085:
[----:B------:R-:W-:Y:S01]  /*dac0*/  BSSY B1, `(.L_x_4086) ;  /* 0x0000038000017945 */ /* 0x000fe20003800000 */
[----:B------:R-:W-:Y:S02]  /*dad0*/  SEL R187, R187, RZ, !P0 ;  /* 0x000000ffbbbb7207 */ /* 0x000fe40004000000 */
[----:B------:R-:W-:Y:S02]  /*dae0*/  SEL R195, R195, RZ, !P0 ;  /* 0x000000ffc3c37207 */ /* 0x000fe40004000000 */
[----:B-----5:R-:W-:Y:S01]  /*daf0*/  SHF.R.S32.HI R24, RZ, 0x1f, R3 ;  /* 0x0000001fff187819 */ /* 0x020fe20000011403 */
[----:B------:R-:W-:Y:S06]  /*db00*/  @P3 BRA `(.L_x_4087) ;  /* 0x0000000000cc3947 */ /* 0x000fec0003800000 */
[----:B------:R-:W0:Y:S01]  /*db10*/  S2R R4, SR_TID.X ;  /* 0x0000000000047919 */ /* 0x000e220000002100 */
[----:B------:R-:W1:Y:S01]  /*db20*/  LDC R27, c[0x0][0xce8] ;  /* 0x00033a00ff1b7b82 */ /* 0x000e620000000800 */
[----:B------:R-:W-:-:S04]  /*db30*/  IMAD.U32 R5, RZ, RZ, UR42 ;  /* 0x0000002aff057e24 */ /* 0x000fc8000f8e00ff */
[----:B0-----:R-:W-:Y:S02]  /*db40*/  IMAD R4, R5, 0x40, R4 ;  /* 0x0000004005047824 */ /* 0x001fe400078e0204 */
[----:B-1----:R-:W-:Y:S02]  /*db50*/  IMAD R5, R0, R27, RZ ;  /* 0x0000001b00057224 */ /* 0x002fe400078e02ff */
[----:B------:R-:W-:-:S05]  /*db60*/  VIADD R26, R4, 0xffffff80 ;  /* 0xffffff80041a7836 */ /* 0x000fca0000000000 */
[----:B------:R-:W-:-:S13]  /*db70*/  ISETP.GE.AND P0, PT, R26, R5, PT ;  /* 0x000000051a00720c */ /* 0x000fda0003f06270 */
[----:B------:R-:W-:Y:S05]  /*db80*/  @P0 BRA `(.L_x_4087) ;  /* 0x0000000000ac0947 */ /* 0x000fea0003800000 */
[----:B------:R-:W-:Y:S01]  /*db90*/  ISETP.NE.AND P1, PT, R27, 0x1, PT ;  /* 0x000000011b00780c */ /* 0x000fe20003f25270 */
[----:B------:R-:W-:Y:S01]  /*dba0*/  IMAD.MOV.U32 R18, RZ, RZ, 0xab8 ;  /* 0x00000ab8ff127424 */ /* 0x000fe200078e00ff */
[----:B------:R-:W-:Y:S01]  /*dbb0*/  ISETP.GT.AND P0, PT, R22, 0x1, PT ;  /* 0x000000011600780c */ /* 0x000fe20003f04270 */
[----:B------:R-:W0:Y:S01]  /*dbc0*/  LDC.64 R4, c[0x0][0xca8] ;  /* 0x00032a00ff047b82 */ /* 0x000e220000000a00 */
[----:B------:R-:W-:Y:S02]  /*dbd0*/  IMAD.MOV.U32 R23, RZ, RZ, R26 ;  /* 0x000000ffff177224 */ /* 0x000fe400078e001a */
[----:B------:R-:W-:-:S05]  /*dbe0*/  SEL R18, R18, 0xa78, P0 ;  /* 0x00000a7812127807 */ /* 0x000fca0000000000 */
[----:B------:R-:W1:Y:S08]  /*dbf0*/  LDC.64 R12, c[0x0][R18+0x220] ;  /* 0x00008800120c7b82 */ /* 0x000e700000000a00 */
[----:B------:R-:W2:Y:S08]  /*dc00*/  @P1 LDC R7, c[0x0][0xcec] ;  /* 0x00033b00ff071b82 */ /* 0x000eb00000000800 */
[----:B------:R-:W3:Y:S08]  /*dc10*/  LDC.64 R10, c[0x0][R18+0x218] ;  /* 0x00008600120a7b82 */ /* 0x000ef00000000a00 */
[----:B------:R-:W4:Y:S01]  /*dc20*/  @P1 LDC R22, c[0x0][0xcf0] ;  /* 0x00033c00ff161b82 */ /* 0x000f220000000800 */
[----:B-1----:R-:W-:-:S02]  /*dc30*/  IMAD R13, R13, R187, RZ ;  /* 0x000000bb0d0d7224 */ /* 0x002fc400078e02ff */
[----:B------:R-:W-:-:S04]  /*dc40*/  IMAD.WIDE.U32 R20, R12, R187, RZ ;  /* 0x000000bb0c147225 */ /* 0x000fc800078e00ff */
[----:B------:R-:W-:Y:S01]  /*dc50*/  IMAD R13, R12, R195, R13 ;  /* 0x000000c30c0d7224 */ /* 0x000fe200078e020d */
[----:B------:R1:W5:Y:S01]  /*dc60*/  LDC.64 R14, c[0x0][R18+0x228] ;  /* 0x00008a00120e7b82 */ /* 0x0003620000000a00 */
[----:B--2---:R-:W-:-:S07]  /*dc70*/  @P1 IMAD.HI.U32 R7, R26, R7, RZ ;  /* 0x000000071a071227 */ /* 0x004fce00078e00ff */
[----:B------:R1:W2:Y:S01]  /*dc80*/  LDC.64 R8, c[0x0][R18+0x210] ;  /* 0x0000840012087b82 */ /* 0x0002a20000000a00 */
[-C--:B---3--:R-:W-:Y:S02]  /*dc90*/  IMAD R25, R11, R188.reuse, RZ ;  /* 0x000000bc0b197224 */ /* 0x088fe400078e02ff */
[----:B------:R-:W-:-:S04]  /*dca0*/  IMAD.WIDE.U32 R10, R10, R188, RZ ;  /* 0x000000bc0a0a7225 */ /* 0x000fc800078e00ff */
[----:B------:R-:W-:Y:S01]  /*dcb0*/  IMAD.IADD R25, R11, 0x1, R25 ;  /* 0x000000010b197824 */ /* 0x000fe200078e0219 */
[----:B----4-:R-:W-:Y:S01]  /*dcc0*/  @P1 SHF.R.U32.HI R23, RZ, R22, R7 ;  /* 0x00000016ff171219 */ /* 0x010fe20000011607 */
[----:B0-----:R-:W0:Y:S01]  /*dcd0*/  @!P0 LDC R4, c[0x0][0xc50] ;  /* 0x00031400ff048b82 */ /* 0x001e220000000800 */
[----:B------:R-:W-:Y:S02]  /*dce0*/  SEL R7, R194, RZ, P0 ;  /* 0x000000ffc2077207 */ /* 0x000fe40000000000 */
[----:B------:R-:W-:Y:S01]  /*dcf0*/  IADD3 R12, P1, P3, R20, R10, R3 ;  /* 0x0000000a140c7210 */ /* 0x000fe20007b3e003 */
[----:B------:R-:W-:Y:S02]  /*dd00*/  IMAD.IADD R20, R21, 0x1, R13 ;  /* 0x0000000115147824 */ /* 0x000fe400078e020d */
[----:B-1----:R-:W-:Y:S02]  /*dd10*/  IMAD.MOV R18, RZ, RZ, -R23 ;  /* 0x000000ffff127224 */ /* 0x002fe400078e0a17 */
[----:B-----5:R-:W-:Y:S01]  /*dd20*/  IMAD.WIDE.U32 R10, R14, R7, RZ ;  /* 0x000000070e0a7225 */ /* 0x020fe200078e00ff */
[----:B------:R-:W1:Y:S01]  /*dd30*/  @!P0 LDC R5, c[0x0][0xc54] ;  /* 0x00031500ff058b82 */ /* 0x000e620000000800 */
[----:B------:R-:W-:-:S02]  /*dd40*/  IADD3.X R14, R20, R25, R24, P1, P3 ;  /* 0x00000019140e7210 */ /* 0x000fc40000fe6418 */
[----:B------:R-:W-:Y:S01]  /*dd50*/  IMAD R13, R15, R7, RZ ;  /* 0x000000070f0d7224 */ /* 0x000fe200078e02ff */
[----:B------:R-:W-:Y:S01]  /*dd60*/  IADD3 R10, P0, P1, R23, R12, R10 ;  /* 0x0000000c170a7210 */ /* 0x000fe2000791e00a */
[----:B------:R-:W-:Y:S01]  /*dd70*/  IMAD R7, R27, R18, R26 ;  /* 0x000000121b077224 */ /* 0x000fe200078e021a */
[----:B------:R-:W-:Y:S01]  /*dd80*/  SHF.R.S32.HI R23, RZ, 0x1f, R23 ;  /* 0x0000001fff177819 */ /* 0x000fe20000011417 */
[----:B------:R-:W-:Y:S02]  /*dd90*/  IMAD.IADD R13, R11, 0x1, R13 ;  /* 0x000000010b0d7824 */ /* 0x000fe400078e020d */
[----:B--2---:R-:W-:-:S03]  /*dda0*/  IMAD R9, R9, R7, RZ ;  /* 0x0000000709097224 */ /* 0x004fc600078e02ff */
[----:B------:R-:W-:Y:S02]  /*ddb0*/  IADD3.X R11, R23, R14, R13, P0, P1 ;  /* 0x0000000e170b7210 */ /* 0x000fe400007e240d */
[----:B------:R-:W-:-:S05]  /*ddc0*/  SHF.R.S32.HI R13, RZ, 0x1f, R7 ;  /* 0x0000001fff0d7819 */ /* 0x000fca0000011407 */
[C---:B------:R-:W-:Y:S02]  /*ddd0*/  IMAD R13, R8.reuse, R13, R9 ;  /* 0x0000000d080d7224 */ /* 0x040fe400078e0209 */
[----:B------:R-:W-:-:S04]  /*dde0*/  IMAD.WIDE.U32 R8, R8, R7, R10 ;  /* 0x0000000708087225 */ /* 0x000fc800078e000a */
[----:B------:R-:W-:Y:S01]  /*ddf0*/  IMAD.IADD R7, R9, 0x1, R13 ;  /* 0x0000000109077824 */ /* 0x000fe200078e020d */
[----:B0-----:R-:W-:-:S04]  /*de00*/  LEA R4, P0, R8, R4, 0x2 ;  /* 0x0000000408047211 */ /* 0x001fc800078010ff */
[----:B-1----:R-:W-:Y:S01]  /*de10*/  LEA.HI.X R5, R8, R5, R7, 0x2, P0 ;  /* 0x0000000508057211 */ /* 0x002fe200000f1407 */
[----:B------:R-:W-:-:S05]  /*de20*/  IMAD.MOV.U32 R7, RZ, RZ, -0x800000 ;  /* 0xff800000ff077424 */ /* 0x000fca00078e00ff */
[----:B------:R0:W-:Y:S03]  /*de30*/  STG.E desc[UR38][R4.64], R7 ;  /* 0x0000000704007986 */ /* 0x0001e6000c101926 */
.L_x_4087:
[----:B------:R-:W-:Y:S05]  /*de40*/  BSYNC B1 ;  /* 0x0000000000017941 */ /* 0x000fea0003800000 */
.L_x_4086:
[----:B------:R-:W-:Y:S05]  /*de50*/  @P2 BRA `(.L_x_4082) ;  /* 0x0000000800742947 */ /* 0x000fea0003800000 */
[----:B------:R-:W1:Y:S01]  /*de60*/  LDC R11, c[0x0][0xce8] ;  /* 0x00033a00ff0b7b82 */ /* 0x000e620000000800 */
[----:B------:R-:W-:Y:S01]  /*de70*/  ULDC.64 UR6, c[0x0][0xba0] ;  /* 0x0002e80000067ab9 */ /* 0x000fe20000000a00 */
[----:B0-----:R-:W-:Y:S01]  /*de80*/  SHF.R.S32.HI R7, RZ, 0x1f, R28 ;  /* 0x0000001fff077819 */ /* 0x001fe2000001141c */
[----:B------:R-:W-:Y:S01]  /*de90*/  IMAD R8, R24, UR6, RZ ;  /* 0x0000000618087c24 */ /* 0x000fe2000f8e02ff */
[----:B------:R-:W-:Y:S01]  /*dea0*/  ULDC UR8, c[0x0][0xbc8] ;  /* 0x0002f20000087ab9 */ /* 0x000fe20000000800 */
[----:B------:R-:W-:Y:S01]  /*deb0*/  IMAD.WIDE.U32 R4, R3, UR6, RZ ;  /* 0x0000000603047c25 */ /* 0x000fe2000f8e00ff */
[----:B------:R-:W-:Y:S01]  /*dec0*/  ISETP.GE.AND P2, PT, R193, UR8, PT ;  /* 0x00000008c1007c0c */ /* 0x000fe2000bf46270 */
[----:B------:R-:W-:Y:S01]  /*ded0*/  BSSY B1, `(.L_x_4088) ;  /* 0x0000071000017945 */ /* 0x000fe20003800000 */
[----:B------:R-:W-:Y:S01]  /*dee0*/  ISETP.GE.AND P1, PT, R192, UR8, PT ;  /* 0x00000008c0007c0c */ /* 0x000fe2000bf26270 */
[----:B------:R-:W-:Y:S01]  /*def0*/  IMAD R3, R3, UR7, R8 ;  /* 0x0000000703037c24 */ /* 0x000fe2000f8e0208 */
[----:B------:R-:W-:Y:S01]  /*df00*/  LEA.HI R8, R7, R28, RZ, 0x3 ;  /* 0x0000001c07087211 */ /* 0x000fe200078f18ff */
[----:B------:R-:W-:Y:S01]  /*df10*/  ULDC.64 UR6, c[0x0][0xbe8] ;  /* 0x0002fa0000067ab9 */ /* 0x000fe20000000a00 */
[----:B------:R-:W-:Y:S01]  /*df20*/  IMAD.U32 R10, RZ, RZ, UR42 ;  /* 0x0000002aff0a7e24 */ /* 0x000fe2000f8e00ff */
[----:B------:R-:W-:Y:S01]  /*df30*/  SEL R13, RZ, 0xffffffff, P2 ;  /* 0xffffffffff0d7807 */ /* 0x000fe20001000000 */
[----:B------:R-:W-:Y:S01]  /*df40*/  IMAD.IADD R5, R5, 0x1, R3 ;  /* 0x0000000105057824 */ /* 0x000fe200078e0203 */
[----:B------:R-:W-:-:S02]  /*df50*/  LOP3.LUT R3, R8, 0xfffffff8, RZ, 0xc0, !PT ;  /* 0xfffffff808037812 */ /* 0x000fc400078ec0ff */
[----:B------:R-:W-:Y:S01]  /*df60*/  SHF.R.S32.HI R24, RZ, 0x3, R8 ;  /* 0x00000003ff187819 */ /* 0x000fe20000011408 */
[----:B------:R-:W-:Y:S01]  /*df70*/  IMAD.WIDE.U32 R4, R188, UR6, R4 ;  /* 0x00000006bc047c25 */ /* 0x000fe2000f8e0004 */
[----:B------:R-:W-:Y:S02]  /*df80*/  ISETP.GE.AND P3, PT, R2, UR8, PT ;  /* 0x0000000802007c0c */ /* 0x000fe4000bf66270 */
[----:B------:R-:W-:Y:S01]  /*df90*/  SHF.R.S32.HI R25, RZ, 0x1f, R228 ;  /* 0x0000001fff197819 */ /* 0x000fe200000114e4 */
[----:B------:R-:W-:Y:S01]  /*dfa0*/  IMAD.IADD R3, R28, 0x1, -R3 ;  /* 0x000000011c037824 */ /* 0x000fe200078e0a03 */
[----:B------:R-:W-:Y:S01]  /*dfb0*/  SEL R12, RZ, 0x1, P3 ;  /* 0x00000001ff0c7807 */ /* 0x000fe20001800000 */
[----:B------:R-:W-:Y:S01]  /*dfc0*/  IMAD R5, R188, UR7, R5 ;  /* 0x00000007bc057c24 */ /* 0x000fe2000f8e0205 */
[----:B-1----:R-:W-:Y:S01]  /*dfd0*/  ISETP.NE.AND P0, PT, R11, 0x1, PT ;  /* 0x000000010b00780c */ /* 0x002fe20003f05270 */
[----:B------:R-:W-:Y:S01]  /*dfe0*/  IMAD R3, R3, 0x20, R24 ;  /* 0x0000002003037824 */ /* 0x000fe200078e0218 */
[----:B------:R-:W-:Y:S01]  /*dff0*/  ULDC.64 UR6, c[0x0][0xbf0] ;  /* 0x0002fc0000067ab9 */ /* 0x000fe20000000a00 */
[----:B------:R-:W-:Y:S01]  /*e000*/  IMAD.SHL.U32 R15, R13, 0x2, RZ ;  /* 0x000000020d0f7824 */ /* 0x000fe200078e00ff */
[----:B------:R-:W-:Y:S01]  /*e010*/  SEL R13, RZ, 0xffffffff, P1 ;  /* 0xffffffffff0d7807 */ /* 0x000fe20000800000 */
[----:B------:R-:W-:Y:S01]  /*e020*/  IMAD R10, R10, 0x40, R3 ;  /* 0x000000400a0a7824 */ /* 0x000fe200078e0203 */
[----:B------:R-:W-:Y:S01]  /*e030*/  ISETP.GE.AND P1, PT, R228, UR8, PT ;  /* 0x00000008e4007c0c */ /* 0x000fe2000bf26270 */
[----:B------:R-:W-:Y:S01]  /*e040*/  IMAD R3, R195, UR6, RZ ;  /* 0x00000006c3037c24 */ /* 0x000fe2000f8e02ff */
[----:B------:R-:W-:Y:S01]  /*e050*/  LOP3.LUT R12, R15, 0x2, R12, 0xe2, !PT ;  /* 0x000000020f0c7812 */ /* 0x000fe200078ee20c */
[----:B------:R-:W-:Y:S01]  /*e060*/  IMAD.WIDE.U32 R4, R187, UR6, R4 ;  /* 0x00000006bb047c25 */ /* 0x000fe2000f8e0004 */
[----:B------:R-:W-:-:S02]  /*e070*/  SHF.R.S32.HI R27, RZ, 0x1f, R192 ;  /* 0x0000001fff1b7819 */ /* 0x000fc400000114c0 */
[----:B------:R-:W-:Y:S01]  /*e080*/  SHF.R.S32.HI R26, RZ, 0x1f, R229 ;  /* 0x0000001fff1a7819 */ /* 0x000fe200000114e5 */
[----:B------:R-:W0:Y:S01]  /*e090*/  @P0 LDC R7, c[0x0][0xcec] ;  /* 0x00033b00ff070b82 */ /* 0x000e220000000800 */
[----:B------:R-:W-:Y:S01]  /*e0a0*/  IMAD R9, R187, UR7, R3 ;  /* 0x00000007bb097c24 */ /* 0x000fe2000f8e0203 */
[----:B------:R-:W-:Y:S01]  /*e0b0*/  ULDC.64 UR6, c[0x0][0xbe0] ;  /* 0x0002f80000067ab9 */ /* 0x000fe20000000a00 */
[----:B------:R-:W-:Y:S01]  /*e0c0*/  IMAD.MOV.U32 R3, RZ, RZ, R10 ;  /* 0x000000ffff037224 */ /* 0x000fe200078e000a */
[----:B------:R-:W-:Y:S01]  /*e0d0*/  SHF.R.S32.HI R28, RZ, 0x1f, R191 ;  /* 0x0000001fff1c7819 */ /* 0x000fe200000114bf */
[----:B------:R-:W-:Y:S01]  /*e0e0*/  IMAD.SHL.U32 R13, R13, 0x4, RZ ;  /* 0x000000040d0d7824 */ /* 0x000fe200078e00ff */
[----:B------:R-:W-:Y:S01]  /*e0f0*/  SHF.R.S32.HI R29, RZ, 0x1f, R189 ;  /* 0x0000001fff1d7819 */ /* 0x000fe200000114bd */
[----:B------:R-:W-:Y:S01]  /*e100*/  IMAD.IADD R5, R5, 0x1, R9 ;  /* 0x0000000105057824 */ /* 0x000fe200078e0209 */
[----:B------:R-:W1:Y:S01]  /*e110*/  @P0 LDC R8, c[0x0][0xcf0] ;  /* 0x00033c00ff080b82 */ /* 0x000e620000000800 */
[----:B------:R-:W-:Y:S01]  /*e120*/  IMAD R23, R0, R11, RZ ;  /* 0x0000000b00177224 */ /* 0x000fe200078e02ff */
[----:B------:R-:W-:-:S02]  /*e130*/  LOP3.LUT R12, R13, 0x4, R12, 0xe2, !PT ;  /* 0x000000040d0c7812 */ /* 0x000fc400078ee20c */
[----:B------:R-:W-:Y:S02]  /*e140*/  SHF.R.S32.HI R31, RZ, 0x1f, R190 ;  /* 0x0000001fff1f7819 */ /* 0x000fe400000114be */
[----:B------:R-:W-:Y:S01]  /*e150*/  SHF.R.S32.HI R30, RZ, 0x1f, R193 ;  /* 0x0000001fff1e7819 */ /* 0x000fe200000114c1 */
[----:B0-----:R-:W-:-:S05]  /*e160*/  @P0 IMAD.HI.U32 R7, R10, R7, RZ ;  /* 0x000000070a070227 */ /* 0x001fca00078e00ff */
[----:B-1----:R-:W-:Y:S02]  /*e170*/  @P0 SHF.R.U32.HI R3, RZ, R8, R7 ;  /* 0x00000008ff030219 */ /* 0x002fe40000011607 */
[----:B------:R-:W-:Y:S02]  /*e180*/  ISETP.GE.AND P0, PT, R191, UR8, PT ;  /* 0x00000008bf007c0c */ /* 0x000fe4000bf06270 */
[--C-:B------:R-:W-:Y:S01]  /*e190*/  SHF.R.S32.HI R7, RZ, 0x1f, R3.reuse ;  /* 0x0000001fff077819 */ /* 0x100fe20000011403 */
[----:B------:R-:W-:Y:S01]  /*e1a0*/  IMAD.MOV R9, RZ, RZ, -R3 ;  /* 0x000000ffff097224 */ /* 0x000fe200078e0a03 */
[----:B------:R-:W-:Y:S01]  /*e1b0*/  SEL R13, RZ, 0xffffffff, P0 ;  /* 0xffffffffff0d7807 */ /* 0x000fe20000000000 */
[----:B------:R-:W-:Y:S01]  /*e1c0*/  IMAD.WIDE.U32 R4, R3, UR6, R4 ;  /* 0x0000000603047c25 */ /* 0x000fe2000f8e0004 */
[----:B------:R-:W-:-:S03]  /*e1d0*/  ISETP.GE.AND P0, PT, R190, UR8, PT ;  /* 0x00000008be007c0c */ /* 0x000fc6000bf06270 */
[----:B------:R-:W-:Y:S02]  /*e1e0*/  IMAD R8, R7, UR6, RZ ;  /* 0x0000000607087c24 */ /* 0x000fe4000f8e02ff */
[----:B------:R-:W-:Y:S02]  /*e1f0*/  IMAD R7, R11, R9, R10 ;  /* 0x000000090b077224 */ /* 0x000fe400078e020a */
[----:B------:R-:W-:Y:S01]  /*e200*/  IMAD R9, R3, UR7, R8 ;  /* 0x0000000703097c24 */ /* 0x000fe2000f8e0208 */
[----:B------:R-:W-:Y:S01]  /*e210*/  SEL R8, RZ, 0xffffffff, P0 ;  /* 0xffffffffff087807 */ /* 0x000fe20000000000 */
[----:B------:R-:W-:Y:S01]  /*e220*/  IMAD.SHL.U32 R13, R13, 0x8, RZ ;  /* 0x000000080d0d7824 */ /* 0x000fe200078e00ff */
[----:B------:R-:W-:Y:S01]  /*e230*/  ISETP.GE.AND P0, PT, R189, UR8, PT ;  /* 0x00000008bd007c0c */ /* 0x000fe2000bf06270 */
[----:B------:R-:W-:Y:S01]  /*e240*/  IMAD.IADD R5, R5, 0x1, R9 ;  /* 0x0000000105057824 */ /* 0x000fe200078e0209 */
[----:B------:R-:W-:Y:S01]  /*e250*/  SHF.R.S32.HI R3, RZ, 0x1f, R7 ;  /* 0x0000001fff037819 */ /* 0x000fe20000011407 */
[----:B------:R-:W-:Y:S01]  /*e260*/  ULDC.64 UR6, c[0x0][0xbd8] ;  /* 0x0002f60000067ab9 */ /* 0x000fe20000000a00 */
[----:B------:R-:W-:Y:S01]  /*e270*/  LOP3.LUT R12, R13, 0x8, R12, 0xe2, !PT ;  /* 0x000000080d0c7812 */ /* 0x000fe200078ee20c */
[----:B------:R-:W-:Y:S01]  /*e280*/  IMAD.SHL.U32 R13, R8, 0x10, RZ ;  /* 0x00000010080d7824 */ /* 0x000fe200078e00ff */
[----:B------:R-:W-:Y:S01]  /*e290*/  SEL R9, RZ, 0xffffffff, P0 ;  /* 0xffffffffff097807 */ /* 0x000fe20000000000 */
[----:B------:R-:W-:Y:S01]  /*e2a0*/  IMAD R8, R3, UR6, RZ ;  /* 0x0000000603087c24 */ /* 0x000fe2000f8e02ff */
[----:B------:R-:W-:Y:S01]  /*e2b0*/  ISETP.GE.AND P0, PT, R229, UR8, PT ;  /* 0x00000008e5007c0c */ /* 0x000fe2000bf06270 */
[----:B------:R-:W-:Y:S01]  /*e2c0*/  IMAD.WIDE.U32 R4, R7, UR6, R4 ;  /* 0x0000000607047c25 */ /* 0x000fe2000f8e0004 */
[----:B------:R-:W-:-:S03]  /*e2d0*/  LOP3.LUT R12, R13, 0x10, R12, 0xe2, !PT ;  /* 0x000000100d0c7812 */ /* 0x000fc600078ee20c */
[----:B------:R-:W-:Y:S02]  /*e2e0*/  IMAD.SHL.U32 R9, R9, 0x20, RZ ;  /* 0x0000002009097824 */ /* 0x000fe400078e00ff */
[----:B------:R-:W-:Y:S01]  /*e2f0*/  IMAD R3, R7, UR7, R8 ;  /* 0x0000000707037c24 */ /* 0x000fe2000f8e0208 */
[----:B------:R-:W-:Y:S01]  /*e300*/  ULDC.64 UR6, c[0x0][0xb80] ;  /* 0x0002e00000067ab9 */ /* 0x000fe20000000a00 */
[----:B------:R-:W-:Y:S01]  /*e310*/  IMAD.U32 R13, RZ, RZ, UR42 ;  /* 0x0000002aff0d7e24 */ /* 0x000fe2000f8e00ff */
[----:B------:R-:W-:Y:S01]  /*e320*/  LOP3.LUT R12, R9, 0x20, R12, 0xe2, !PT ;  /* 0x00000020090c7812 */ /* 0x000fe200078ee20c */
[----:B------:R-:W-:Y:S01]  /*e330*/  IMAD.IADD R3, R5, 0x1, R3 ;  /* 0x0000000105037824 */ /* 0x000fe200078e0203 */
[----:B------:R-:W-:Y:S01]  /*e340*/  SEL R9, RZ, 0x40, P0 ;  /* 0x00000040ff097807 */ /* 0x000fe20000000000 */
[----:B------:R-:W-:Y:S01]  /*e350*/  IMAD R24, R13, 0x40, R24 ;  /* 0x000000400d187824 */ /* 0x000fe200078e0218 */
[----:B------:R-:W-:Y:S02]  /*e360*/  LEA R7, P0, R4, UR6, 0x1 ;  /* 0x0000000604077c11 */ /* 0x000fe4000f8008ff */
[----:B------:R-:W-:-:S02]  /*e370*/  LOP3.LUT R18, R12, R9, RZ, 0xfc, !PT ;  /* 0x000000090c127212 */ /* 0x000fc400078efcff */
[----:B------:R-:W-:Y:S01]  /*e380*/  LEA.HI.X R3, R4, UR7, R3, 0x1, P0 ;  /* 0x0000000704037c11 */ /* 0x000fe200080f0c03 */
[----:B------:R0:W1:Y:S01]  /*e390*/  SHFL.IDX PT, R8, R7, RZ, 0x181f ;  /* 0x00181fff07087589 */ /* 0x00006200000e0000 */
[----:B------:R-:W-:Y:S02]  /*e3a0*/  ISETP.GE.AND P0, PT, R24, R23, PT ;  /* 0x000000171800720c */ /* 0x000fe40003f06270 */
[----:B------:R-:W-:Y:S01]  /*e3b0*/  SEL R5, RZ, 0x80, P1 ;  /* 0x00000080ff057807 */ /* 0x000fe20000800000 */
[----:B------:R0:W2:Y:S03]  /*e3c0*/  SHFL.IDX PT, R9, R3, RZ, 0x181f ;  /* 0x00181fff03097589 */ /* 0x0000a600000e0000 */
[----:B------:R-:W-:-:S07]  /*e3d0*/  LOP3.LUT R22, R18, R5, RZ, 0xfc, !PT ;  /* 0x0000000512167212 */ /* 0x000fce00078efcff */
[----:B0-----:R-:W-:Y:S05]  /*e3e0*/  @P0 BRA `(.L_x_4089) ;  /* 0x00000000007c0947 */ /* 0x001fea0003800000 */
[----:B------:R-:W-:Y:S02]  /*e3f0*/  ISETP.GE.AND P2, PT, R193, UR8, PT ;  /* 0x00000008c1007c0c */ /* 0x000fe4000bf46270 */
[----:B------:R-:W-:Y:S02]  /*e400*/  ISETP.GE.AND P1, PT, R2, UR8, PT ;  /* 0x0000000802007c0c */ /* 0x000fe4000bf26270 */
[----:B------:R-:W-:Y:S02]  /*e410*/  ISETP.GE.AND P5, PT, R192, UR8, PT ;  /* 0x00000008c0007c0c */ /* 0x000fe4000bfa6270 */
[----:B------:R-:W-:-:S07]  /*e420*/  ISETP.GE.AND P3, PT, R191, UR8, PT ;  /* 0x00000008bf007c0c */ /* 0x000fce000bf66270 */
[CC--:B-1----:R-:W-:Y:S02]  /*e430*/  @!P2 LEA R10, P0, R193.reuse, R8.reuse, 0x1 ;  /* 0x00000008c10aa211 */ /* 0x0c2fe400078008ff */
        /* <DEDUP_REMOVED lines=26> */
.L_x_4089:
[----:B------:R-:W-:Y:S05]  /*e5e0*/  BSYNC B1 ;  /* 0x0000000000017941 */ /* 0x000fea0003800000 */
.L_x_4088:
[----:B------:R-:W-:Y:S01]  /*e5f0*/  VIADD R0, R24, 0x20 ;  /* 0x0000002018007836 */ /* 0x000fe20000000000 */
[----:B--23--:R0:W2:Y:S04]  /*e600*/  SHFL.IDX PT, R9, R3, 0x1, 0x181f ;  /* 0x00381f0003097f89 */ /* 0x00c0a800000e0000 */
        /* <DEDUP_REMOVED lines=18> */
[-C--:B------:R-:W-:Y:S02]  /*e730*/  @!P2 LEA R20, P6, R190, R8.reuse, 0x1 ;  /* 0x00000008be14a211 */ /* 0x080fe400078c08ff */
        /* <DEDUP_REMOVED lines=15> */
.L_x_4082:
[----:B------:R-:W-:Y:S05]  /*e830*/  BSYNC B0 ;  /* 0x0000000000007941 */ /* 0x000fea0003800000 */
.L_x_4075:
[----:B------:R-:W-:Y:S02]  /*e840*/  ULDC UR6, c[0x0][0xd3c] ;  /* 0x00034f0000067ab9 */ /* 0x000fe40000000800 */
[----:B------:R-:W-:-:S06]  /*e850*/  UISETP.GE.AND UP0, UPT, UR5, UR6, UPT ;  /* 0x000000060500728c */ /* 0x000fcc000bf06270 */
[----:B------:R-:W-:-:S13]  /*e860*/  PLOP3.LUT P0, PT, PT, PT, UP0, 0x80, 0x0 ;  /* 0x000000000000781c */ /* 0x000fda0003f0f008 */
[----:B------:R-:W-:Y:S05]  /*e870*/  @!P0 BRA `(.L_x_4090) ;  /* 0xffffff2800d88947 */ /* 0x000fea000383ffff */
[----:B------:R-:W-:Y:S05]  /*e880*/  EXIT ;  /* 0x000000000000794d */ /* 0x000fea0003800000 */
.L_x_4045:
[----:B------:R-:W-:-:S08]  /*e890*/  NOP ;  /* 0x0000000000007918 */ /* 0x000fd00000000000 */
[----:B------:R-:W0:-:S00]  /*e8a0*/  USETMAXREG.DEALLOC.CTAPOOL 0x18 ;  /* 0x00000018000079c8 */ /* 0x000e0000080e0500 */
        /* <DEDUP_REMOVED lines=16> */
.L_x_4091:
        /* <DEDUP_REMOVED lines=43> */
.L_x_4095:
        /* <DEDUP_REMOVED lines=38> */
.L_x_4093:
        /* <DEDUP_REMOVED lines=20> */
.L_x_4096:
        /* <DEDUP_REMOVED lines=54> */
.L_x_4094:
[----:B------:R-:W-:Y:S01]  /*f360*/  IMAD.U32 R2, RZ, RZ, UR6 ;  /* 0x00000006ff027e24 */ /* 0x000fe2000f8e00ff */
[----:B------:R1:W-:Y:S04]  /*f370*/  STL [R1+0x4], RZ ;  /* 0x000004ff01007387 */ /* 0x0003e80000100800 */
[----:B------:R1:W-:Y:S04]  /*f380*/  STL [R1+0x8], RZ ;  /* 0x000008ff01007387 */ /* 0x0003e80000100800 */
[----:B------:R1:W-:Y:S02]  /*f390*/  STL [R1], R2 ;  /* 0x0000000201007387 */ /* 0x0003e40000100800 */
.L_x_4097:
        /* <DEDUP_REMOVED lines=10> */
.L_x_4092:
[----:B0-----:R-:W3:Y:S01]  /*f440*/  LDL R0, [R1+0xc] ;  /* 0x00000c0001007983 */ /* 0x001ee20000100800 */
[----:B------:R-:W-:-:S03]  /*f450*/  ULDC UR4, c[0x0][0xd3c] ;  /* 0x00034f0000047ab9 */ /* 0x000fc60000000800 */
[----:B------:R0:W-:Y:S01]  /*f460*/  STL [R1+0x10], RZ ;  /* 0x000010ff01007387 */ /* 0x0001e20000100800 */
[----:B---3--:R-:W-:Y:S01]  /*f470*/  ISETP.GE.AND P0, PT, R0, UR4, PT ;  /* 0x0000000400007c0c */ /* 0x008fe2000bf06270 */
[----:B------:R-:W-:-:S05]  /*f480*/  IMAD.MOV.U32 R0, RZ, RZ, 0x1 ;  /* 0x00000001ff007424 */ /* 0x000fca00078e00ff */
[----:B------:R0:W-:Y:S04]  /*f490*/  STL [R1+0x18], R0 ;  /* 0x0000180001007387 */ /* 0x0001e80000100800 */
[----:B------:R0:W-:Y:S03]  /*f4a0*/  STL [R1+0x64], RZ ;  /* 0x000064ff01007387 */ /* 0x0001e60000100800 */
[----:B------:R-:W-:Y:S05]  /*f4b0*/  @P0 BRA `(.L_x_4098) ;  /* 0x0000007000bc0947 */ /* 0x000fea0003800000 */
[----:B------:R-:W3:Y:S01]  /*f4c0*/  S2UR UR5, SR_CgaCtaId ;  /* 0x00000000000579c3 */ /* 0x000ee20000008800 */
[C---:B0-----:R-:W-:Y:S01]  /*f4d0*/  IMAD.SHL.U32 R0, R6.reuse, 0x8, RZ ;  /* 0x0000000806007824 */ /* 0x041fe200078e00ff */
[----:B------:R-:W-:Y:S01]  /*f4e0*/  LOP3.LUT R4, R6, 0x7f, RZ, 0xc0, !PT ;  /* 0x0000007f06047812 */ /* 0x000fe200078ec0ff */
[----:B------:R-:W-:Y:S01]  /*f4f0*/  UMOV UR4, 0x400 ;  /* 0x0000040000047882 */ /* 0x000fe20000000000 */
[----:B------:R-:W-:Y:S01]  /*f500*/  BSSY B8, `(.L_x_4098) ;  /* 0x000072a000087945 */ /* 0x000fe20003800000 */
[----:B------:R-:W-:Y:S01]  /*f510*/  ULDC UR36, c[0x0][0xc] ;  /* 0x0000030000247ab9 */ /* 0x000fe20000000800 */
[----:B------:R-:W-:Y:S01]  /*f520*/  LOP3.LUT R3, R0, 0x1f8, RZ, 0xc0, !PT ;  /* 0x000001f800037812 */ /* 0x000fe200078ec0ff */
[----:B-1----:R-:W-:Y:S01]  /*f530*/  IMAD.SHL.U32 R2, R4, 0x8, RZ ;  /* 0x0000000804027824 */ /* 0x002fe200078e00ff */
[----:B------:R-:W-:Y:S01]  /*f540*/  LOP3.LUT R0, R0, 0x38, RZ, 0xc0, !PT ;  /* 0x0000003800007812 */ /* 0x000fe200078ec0ff */
[----:B------:R-:W-:Y:S01]  /*f550*/  ULDC.64 UR40, c[0x0][0x198] ;  /* 0x0000660000287ab9 */ /* 0x000fe20000000a00 */
[----:B------:R-:W-:Y:S01]  /*f560*/  LOP3.LUT R3, R3, 0x38, R6, 0x78, !PT ;  /* 0x0000003803037812 */ /* 0x000fe200078e7806 */
[----:B------:R-:W-:-:S03]  /*f570*/  IMAD.SHL.U32 R6, R6, 0x10, RZ ;  /* 0x0000001006067824 */ /* 0x000fc600078e00ff */
[----:B------:R-:W-:Y:S02]  /*f580*/  LOP3.LUT R3, R3, 0x200, R2, 0xf8, !PT ;  /* 0x0000020003037812 */ /* 0x000fe400078ef802 */
[----:B------:R-:W-:-:S04]  /*f590*/  SHF.R.U32.HI R2, RZ, 0x3, R4 ;  /* 0x00000003ff027819 */ /* 0x000fc80000011604 */
[----:B------:R-:W-:Y:S01]  /*f5a0*/  LOP3.LUT R4, R2, 0x70, R6, 0xf8, !PT ;  /* 0x0000007002047812 */ /* 0x000fe200078ef806 */
[----:B------:R-:W-:Y:S01]  /*f5b0*/  IMAD.MOV.U32 R2, RZ, RZ, 0x1 ;  /* 0x00000001ff027424 */ /* 0x000fe200078e00ff */
[C---:B------:R-:W-:Y:S01]  /*f5c0*/  LOP3.LUT R4, R0.reuse, 0x40, RZ, 0xfc, !PT ;  /* 0x0000004000047812 */ /* 0x040fe200078efcff */
[----:B---3--:R-:W-:Y:S01]  /*f5d0*/  ULEA UR4, UR5, UR4, 0x18 ;  /* 0x0000000405047291 */ /* 0x008fe2000f8ec03f */
[----:B------:R-:W-:-:S05]  /*f5e0*/  LOP3.LUT R4, R0, 0x100, RZ, 0xfc, !PT ;  /* 0x0000010000047812 */ /* 0x000fca00078efcff */
[----:B------:R-:W-:-:S04]  /*f5f0*/  IMAD.U32 R18, RZ, RZ, UR4 ;  /* 0x00000004ff127e24 */ /* 0x000fc8000f8e00ff */
[----:B------:R-:W-:-:S05]  /*f600*/  IMAD R3, R3, 0x2, R18 ;  /* 0x0000000203037824 */ /* 0x000fca00078e0212 */
[----:B------:R0:W-:Y:S04]  /*f610*/  STL [R1+0x14], R3 ;  /* 0x0000140301007387 */ /* 0x0001e80000100800 */
[----:B------:R-:W-:Y:S04]  /*f620*/  STL [R1+0x64], RZ ;  /* 0x000064ff01007387 */ /* 0x000fe80000100800 */
[----:B------:R1:W-:Y:S01]  /*f630*/  STL [R1+0x18], R2 ;  /* 0x0000180201007387 */ /* 0x0003e20000100800 */
[----:B0-----:R-:W-:-:S03]  /*f640*/  LOP3.LUT R3, R0, 0x80, RZ, 0xfc, !PT ;  /* 0x0000008000037812 */ /* 0x001fc600078efcff */
[----:B------:R0:W-:Y:S01]  /*f650*/  STL [R1+0x10], RZ ;  /* 0x000010ff01007387 */ /* 0x0001e20000100800 */
[C---:B------:R-:W-:Y:S02]  /*f660*/  LOP3.LUT R3, R0.reuse, 0x140, RZ, 0xfc, !PT ;  /* 0x0000014000037812 */ /* 0x040fe400078efcff */
[C---:B-1----:R-:W-:Y:S02]  /*f670*/  LOP3.LUT R2, R0.reuse, 0xc0, RZ, 0xfc, !PT ;  /* 0x000000c000027812 */ /* 0x042fe400078efcff */
[C---:B------:R-:W-:Y:S02]  /*f680*/  LOP3.LUT R2, R0.reuse, 0x180, RZ, 0xfc, !PT ;  /* 0x0000018000027812 */ /* 0x040fe400078efcff */
[----:B0-----:R-:W-:-:S07]  /*f690*/  LOP3.LUT R0, R0, 0x1c0, RZ, 0xfc, !PT ;  /* 0x000001c000007812 */ /* 0x001fce00078efcff */
.L_x_4222:
[----:B---3--:R-:W3:Y:S01]  /*f6a0*/  LDL R0, [R1+0xc] ;  /* 0x00000c0001007983 */ /* 0x008ee20000100800 */
[----:B-1----:R-:W3:Y:S01]  /*f6b0*/  LDC.64 R2, c[0x0][0xd88] ;  /* 0x00036200ff027b82 */ /* 0x002ee20000000a00 */
[----:B------:R-:W-:Y:S05]  /*f6c0*/  YIELD ;  /* 0x0000000000007946 */ /* 0x000fea0003800000 */
[----:B------:R-:W-:Y:S01]  /*f6d0*/  ULDC.64 UR4, c[0x0][0xb20] ;  /* 0x0002c80000047ab9 */ /* 0x000fe20000000a00 */
[----:B--2---:R-:W-:Y:S01]  /*f6e0*/  IMAD.MOV.U32 R6, RZ, RZ, RZ ;  /* 0x000000ffff067224 */ /* 0x004fe200078e00ff */
[----:B------:R-:W-:Y:S01]  /*f6f0*/  ISETP.NE.U32.AND P0, PT, RZ, UR4, PT ;  /* 0x00000004ff007c0c */ /* 0x000fe2000bf05070 */
[----:B------:R-:W-:Y:S01]  /*f700*/  ULDC.64 UR6, c[0x0][0xb10] ;  /* 0x0002c40000067ab9 */ /* 0x000fe20000000a00 */
[----:B------:R-:W-:Y:S01]  /*f710*/  ULDC.64 UR8, c[0x0][0xb00] ;  /* 0x0002c00000087ab9 */ /* 0x000fe20000000a00 */
[----:B---3--:R-:W-:-:S05]  /*f720*/  IMAD.WIDE R2, R0, 0x4, R2 ;  /* 0x0000000400027825 */ /* 0x008fca00078e0202 */
[----:B0-2---:R-:W2:Y:S01]  /*f730*/  LDG.E R10, desc[UR38][R2.64] ;  /* 0x00000026020a7981 */ /* 0x005ea2000c1e1900 */
        /* <DEDUP_REMOVED lines=46> */
.L_x_4099:
        /* <DEDUP_REMOVED lines=18> */
.L_x_4100:
[----:B------:R-:W-:Y:S05]  /*fb40*/  @!P0 BRA `(.L_x_4101) ;  /* 0x00000000000c8947 */ /* 0x000fea0003800000 */
[----:B------:R-:W2:Y:S04]  /*fb50*/  LDG.E R6, desc[UR38][R4.64] ;  /* 0x0000002604067981 */ /* 0x000ea8000c1e1900 */
[----:B------:R-:W2:Y:S02]  /*fb60*/  LDG.E R4, desc[UR38][R4.64+0x4] ;  /* 0x0000042604047981 */ /* 0x000ea4000c1e1900 */
[----:B--2---:R-:W-:-:S07]  /*fb70*/  IMAD.IADD R6, R4, 0x1, -R6 ;  /* 0x0000000104067824 */ /* 0x004fce00078e0a06 */
.L_x_4101:
[----:B-----5:R-:W-:Y:S01]  /*fb80*/  IMAD.IADD R6, R6, 0x1, -R0 ;  /* 0x0000000106067824 */ /* 0x020fe200078e0a00 */
[----:B------:R-:W-:Y:S01]  /*fb90*/  LOP3.LUT R9, R2, 0xff, RZ, 0xc0, !PT ;  /* 0x000000ff02097812 */ /* 0x000fe200078ec0ff */
[----:B------:R-:W-:Y:S01]  /*fba0*/  IMAD.MOV.U32 R4, RZ, RZ, RZ ;  /* 0x000000ffff047224 */ /* 0x000fe200078e00ff */
[----:B------:R-:W-:Y:S01]  /*fbb0*/  BSSY B0, `(.L_x_4102) ;  /* 0x000002a000007945 */ /* 0x000fe20003800000 */
[C---:B------:R-:W-:Y:S01]  /*fbc0*/  VIADD R0, R6.reuse, 0x3f ;  /* 0x0000003f06007836 */ /* 0x040fe20000000000 */
[----:B------:R-:W-:Y:S01]  /*fbd0*/  ISETP.GE.AND P0, PT, R6, 0x1, PT ;  /* 0x000000010600780c */ /* 0x000fe20003f06270 */
[----:B------:R-:W-:Y:S01]  /*fbe0*/  IMAD.MOV.U32 R10, RZ, RZ, R4 ;  /* 0x000000ffff0a7224 */ /* 0x000fe200078e0004 */
[----:B------:R3:W-:Y:S02]  /*fbf0*/  STL [R1+0x40], R4 ;  /* 0x0000400401007387 */ /* 0x0007e40000100800 */
        /* <DEDUP_REMOVED lines=37> */
.L_x_4103:
[----:B------:R-:W-:Y:S05]  /*fe50*/  BSYNC B0 ;  /* 0x0000000000007941 */ /* 0x000fea0003800000 */
.L_x_4102:
        /* <DEDUP_REMOVED lines=15> */
[----:B---3--:R-:W3:Y:S01]  /*ff50*/  POPC R4, UR4 ;  /* 0x0000000400047d09 */ /* 0x008ee20008000000 */
[----:B----4-:R-:W-:-:S02]  /*ff60*/  ISETP.EQ.U32.AND P0, PT, R0, R2, PT ;  /* 0x000000020000720c */ /* 0x010fc40003f02070 */
[----:B------:R-:W3:Y:S11]  /*ff70*/  LDC.64 R2, c[0x0][0xd60] ;  /* 0x00035800ff027b82 */ /* 0x000ef60000000a00 */
[----:B---3--:R-:W3:Y:S04]  /*ff80*/  @P0 ATOMG.E.ADD.STRONG.GPU PT, R2, desc[UR38][R2.64], R4 ;  /* 0x00000004020209a8 */ /* 0x008ee800081ee1e6 */
[----:B---3--:R3:W4:Y:S02]  /*ff90*/  SHFL.IDX PT, R2, R2, R0, 0x1f ;  /* 0x00001f0002027589 */ /* 0x00872400000e0000 */
[----:B---3--:R-:W3:Y:S02]  /*ffa0*/  S2R R0, SR_LTMASK ;  /* 0x0000000000007919 */ /* 0x008ee40000003900 */
[----:B---3--:R-:W-:-:S06]  /*ffb0*/  LOP3.LUT R0, R0, UR4, RZ, 0xc0, !PT ;  /* 0x0000000400007c12 */ /* 0x008fcc000f8ec0ff */
[----:B------:R-:W4:Y:S02]  /*ffc0*/  POPC R0, R0 ;  /* 0x0000000000007309 */ /* 0x000f240000000000 */
[----:B----4-:R-:W-:-:S05]  /*ffd0*/  IADD3 R0, R2, UR36, R0 ;  /* 0x0000002402007c10 */ /* 0x010fca000fffe000 */
[----:B------:R4:W-:Y:S01]  /*ffe0*/  STL [R1], R0 ;  /* 0x0000000001007387 */ /* 0x0009e20000100800 */
[----:B------:R-:W-:Y:S05]  /*fff0*/  BRA `(.L_x_4106) ;  /* 0x0000005800847947 */ /* 0x000fea0003800000 */
.L_x_4105:
        /* <DEDUP_REMOVED lines=8> */
[----:B---3--:R-:W-:Y:S02]  /*10080*/  IMAD.U32 R4, RZ, RZ, UR6 ;  /* 0x00000006ff047e24 */ /* 0x008fe4000f8e00ff */
[----:B------:R-:W3:Y:S01]  /*10090*/  LDC.64 R2, c[0x4][R2] ;  /* 0x0100000002027b82 */ /* 0x000ee20000000a00 */
        /* <DEDUP_REMOVED lines=9> */
[----:B---3--:R-:W-:Y:S05]  /*10130*/  CALL.ABS.NOINC R2 ;  /* 0x0000000002007343 */ /* 0x008fea0003c00000 */
.L_x_4108:
[----:B------:R-:W-:Y:S05]  /*10140*/  BSYNC B6 ;  /* 0x0000000000067941 */ /* 0x000fea0003800000 */
.L_x_4107:
        /* <DEDUP_REMOVED lines=20> */
.L_x_4111:
        /* <DEDUP_REMOVED lines=16> */
.L_x_4110:
[----:B------:R-:W-:Y:S05]  /*10390*/  BSYNC B6 ;  /* 0x0000000000067941 */ /* 0x000fea0003800000 */
.L_x_4109:
        /* <DEDUP_REMOVED lines=24> */
.L_x_4237:
        /* <DEDUP_REMOVED lines=9> */
.L_x_4240:
        /* <DEDUP_REMOVED lines=24> */
.L_x_4115:
[----:B------:R-:W4:Y:S04]  /*10730*/  LDL R0, [R1+0x10] ;  /* 0x0000100001007983 */ /* 0x000f280000100800 */
[----:B---3--:R-:W3:Y:S01]  /*10740*/  LDL R2, [R1+0x18] ;  /* 0x0000180001027983 */ /* 0x008ee20000100800 */
[----:B----4-:R-:W-:Y:S01]  /*10750*/  IMAD R0, R0, 0x8, R18 ;  /* 0x0000000800007824 */ /* 0x010fe200078e0212 */
[----:B---3--:R-:W-:-:S04]  /*10760*/  SHF.L.U32 R2, R2, 0x1f, RZ ;  /* 0x0000001f02027819 */ /* 0x008fc800000006ff */
[----:B------:R-:W3:Y:S02]  /*10770*/  SYNCS.PHASECHK.TRANS64.TRYWAIT P0, [R0+URZ+0x38840], R2 ;  /* 0x03884002000075a7 */ /* 0x000ee4000800017f */
[----:B---3--:R-:W-:Y:S05]  /*10780*/  @!P0 BRA `(.L_x_4116) ;  /* 0x0000006400bc8947 */ /* 0x008fea0003800000 */
.L_x_4241:
[----:B------:R-:W4:Y:S02]  /*10790*/  S2R R3, SR_TID.X ;  /* 0x0000000000037919 */ /* 0x000f240000002100 */
[----:B----4-:R-:W-:-:S04]  /*107a0*/  LOP3.LUT R3, R3, 0x7f, RZ, 0xc0, !PT ;  /* 0x0000007f03037812 */ /* 0x010fc800078ec0ff */
[----:B------:R-:W-:-:S13]  /*107b0*/  ISETP.NE.AND P0, PT, R3, RZ, PT ;  /* 0x000000ff0300720c */ /* 0x000fda0003f05270 */
        /* <DEDUP_REMOVED lines=8> */
.L_x_4117:
[----:B------:R-:W4:Y:S04]  /*10840*/  LDL R3, [R1+0x10] ;  /* 0x0000100001037983 */ /* 0x000f280000100800 */
[----:B--2---:R-:W2:Y:S04]  /*10850*/  LDL R4, [R1+0x30] ;  /* 0x0000300001047983 */ /* 0x004ea80000100800 */
[----:B---3--:R-:W3:Y:S01]  /*10860*/  LDL R2, [R1+0x20] ;  /* 0x0000200001027983 */ /* 0x008ee20000100800 */
[----:B------:R-:W-:Y:S01]  /*10870*/  R2UR UR9, R0 ;  /* 0x00000000000972ca */ /* 0x000fe200000e0000 */
[----:B------:R-:W-:Y:S01]  /*10880*/  UIADD3 UR6, UP0, UR40, 0x370, URZ ;  /* 0x0000037028067890 */ /* 0x000fe2000ff1e03f */
[----:B------:R-:W-:-:S02]  /*10890*/  R2UR UR12, R17 ;  /* 0x00000000110c72ca */ /* 0x000fc400000e0000 */
[----:B-----5:R-:W-:Y:S01]  /*108a0*/  R2UR UR13, R16 ;  /* 0x00000000100d72ca */ /* 0x020fe200000e0000 */
[----:B------:R-:W-:-:S08]  /*108b0*/  UIADD3.X UR7, URZ, UR41, URZ, UP0, !UPT ;  /* 0x000000293f077290 */ /* 0x000fd000087fe43f */
[----:B------:R-:W-:Y:S01]  /*108c0*/  UIADD3 UR9, UR9, 0x38830, URZ ;  /* 0x0003883009097890 */ /* 0x000fe2000fffe03f */
[----:B------:R-:W-:Y:S01]  /*108d0*/  UMOV UR5, 0x14f00000 ;  /* 0x14f0000000057882 */ /* 0x000fe20000000000 */
[----:B------:R-:W-:Y:S01]  /*108e0*/  UMOV UR10, URZ ;  /* 0x0000003f000a7c82 */ /* 0x000fe20008000000 */
[----:B------:R-:W-:Y:S02]  /*108f0*/  PLOP3.LUT P0, PT, PT, PT, PT, 0x80, 0x0 ;  /* 0x000000000000781c */ /* 0x000fe40003f0f070 */
[----:B------:R-:W-:-:S11]  /*10900*/  LOP3.LUT R19, R19, 0xfffffffe, RZ, 0xc0, !PT ;  /* 0xfffffffe13137812 */ /* 0x000fd600078ec0ff */
[----:B------:R-:W-:Y:S01]  /*10910*/  @P0 LOP3.LUT R19, R19, 0x1, RZ, 0xfc, !PT ;  /* 0x0000000113130812 */ /* 0x000fe200078efcff */
[----:B----4-:R-:W-:Y:S01]  /*10920*/  IMAD R0, R3, 0x2000, R18 ;  /* 0x0000200003007824 */ /* 0x010fe200078e0212 */
[----:B--2---:R-:W-:-:S04]  /*10930*/  R2UR UR11, R4 ;  /* 0x00000000040b72ca */ /* 0x004fc800000e0000 */
[----:B------:R-:W-:Y:S02]  /*10940*/  R2UR UR8, R0 ;  /* 0x00000000000872ca */ /* 0x000fe400000e0000 */
[----:B---3--:R-:W-:-:S11]  /*10950*/  R2UR UR4, R2 ;  /* 0x00000000020472ca */ /* 0x008fd600000e0000 */
[----:B------:R-:W-:Y:S02]  /*10960*/  UIADD3 UR8, UR8, 0x22400, URZ ;  /* 0x0002240008087890 */ /* 0x000fe4000fffe03f */
[----:B------:R-:W-:-:S03]  /*10970*/  ULEA UR11, UR11, UR4, 0x6 ;  /* 0x000000040b0b7291 */ /* 0x000fc6000f8e303f */
[----:B------:R-:W-:-:S06]  /*10980*/  UMOV UR4, 0x0 ;  /* 0x0000000000047882 */ /* 0x000fcc0000000000 */
[----:B------:R3:W-:Y:S02]  /*10990*/  UTMALDG.4D [UR8], [UR6], desc[UR4] ;  /* 0x00000408060075b4 */ /* 0x0007e40008019000 */
[----:B---3--:R-:W-:Y:S01]  /*109a0*/  NOP ;  /* 0x0000000000007918 */ /* 0x008fe20000000000 */
.L_x_4113:
[----:B--2---:R-:W2:Y:S04]  /*109b0*/  LDL.LU R4, [R1+0x28] ;  /* 0x0000280001047983 */ /* 0x004ea80000300800 */
[----:B------:R-:W3:Y:S04]  /*109c0*/  LDL.LU R3, [R1+0x48] ;  /* 0x0000480001037983 */ /* 0x000ee80000300800 */
[----:B------:R-:W4:Y:S01]  /*109d0*/  LDL R2, [R1+0x2c] ;  /* 0x00002c0001027983 */ /* 0x000f220000100800 */
[----:B------:R-:W-:Y:S05]  /*109e0*/  WARPSYNC.ALL ;  /* 0x0000000000007948 */ /* 0x000fea0003800000 */
[----:B------:R-:W-:Y:S01]  /*109f0*/  ULDC.64 UR4, c[0x0][0xaf8] ;  /* 0x0002be0000047ab9 */ /* 0x000fe20000000a00 */
[----:B------:R-:W-:Y:S01]  /*10a00*/  VIADD R0, R18, 0x20400 ;  /* 0x0002040012007836 */ /* 0x000fe20000000000 */
[----:B------:R-:W-:Y:S01]  /*10a10*/  BAR.SYNC.DEFER_BLOCKING 0x8, 0x100 ;  /* 0x0204000000007b1d */ /* 0x000fe20000010000 */
[----:B------:R-:W-:-:S03]  /*10a20*/  ISETP.NE.U32.AND P0, PT, RZ, UR4, PT ;  /* 0x00000004ff007c0c */ /* 0x000fc6000bf05070 */
[----:B------:R-:W-:Y:S02]  /*10a30*/  LOP3.LUT P1, RZ, R0, 0x3ff, RZ, 0xc0, !PT ;  /* 0x000003ff00ff7812 */ /* 0x000fe4000782c0ff */
[----:B------:R-:W-:Y:S01]  /*10a40*/  ISETP.NE.AND.EX P0, PT, RZ, UR5, PT, P0 ;  /* 0x00000005ff007c0c */ /* 0x000fe2000bf05300 */
[----:B------:R-:W-:Y:S03]  /*10a50*/  BSSY B6, `(.L_x_4118) ;  /* 0x0000018000067945 */ /* 0x000fe60003800000 */
[----:B--2---:R-:W-:Y:S02]  /*10a60*/  SEL R4, R4, RZ, !P0 ;  /* 0x000000ff04047207 */ /* 0x004fe40004000000 */
[----:B---3--:R-:W-:-:S03]  /*10a70*/  SEL R3, R3, RZ, !P0 ;  /* 0x000000ff03037207 */ /* 0x008fc60004000000 */
[----:B------:R2:W-:Y:S01]  /*10a80*/  STL [R1+0x34], R4 ;  /* 0x0000340401007387 */ /* 0x0005e20000100800 */
[----:B----4-:R-:W-:-:S05]  /*10a90*/  SHF.R.S32.HI R0, RZ, 0x1f, R2 ;  /* 0x0000001fff007819 */ /* 0x010fca0000011402 */
[----:B------:R2:W-:Y:S04]  /*10aa0*/  STL [R1+0x48], R0 ;  /* 0x0000480001007387 */ /* 0x0005e80000100800 */
[----:B------:R2:W-:Y:S01]  /*10ab0*/  STL [R1+0x58], R3 ;  /* 0x0000580301007387 */ /* 0x0005e20000100800 */
[----:B------:R-:W-:Y:S05]  /*10ac0*/  @!P1 BRA `(.L_x_4119) ;  /* 0x0000000000409947 */ /* 0x000fea0003800000 */
[----:B------:R-:W-:Y:S01]  /*10ad0*/  MOV R2, 0x0 ;  /* 0x0000000000027802 */ /* 0x000fe20000000f00 */
[----:B------:R-:W-:Y:S01]  /*10ae0*/  ULDC.64 UR4, c[0x4][0x118] ;  /* 0x0100460000047ab9 */ /* 0x000fe20000000a00 */
[----:B------:R-:W-:Y:S01]  /*10af0*/  ULDC.64 UR6, c[0x4][0x120] ;  /* 0x0100480000067ab9 */ /* 0x000fe20000000a00 */
[----:B------:R-:W-:Y:S01]  /*10b00*/  ULDC.64 UR8, c[0x4][0x58] ;  /* 0x0100160000087ab9 */ /* 0x000fe20000000a00 */
[----:B--2---:R-:W-:Y:S02]  /*10b10*/  IMAD.U32 R4, RZ, RZ, UR4 ;  /* 0x00000004ff047e24 */ /* 0x004fe4000f8e00ff */
        /* <DEDUP_REMOVED lines=11> */
.L_x_4119:
[----:B------:R-:W-:Y:S05]  /*10bd0*/  BSYNC B6 ;  /* 0x0000000000067941 */ /* 0x000fea0003800000 */
.L_x_4118:
[----:B-1----:R-:W3:Y:S01]  /*10be0*/  LDL R10, [R1+0x4] ;  /* 0x00000400010a7983 */ /* 0x002ee20000100800 */
[----:B------:R-:W1:Y:S01]  /*10bf0*/  LDC R7, c[0x0][0x448] ;  /* 0x00011200ff077b82 */ /* 0x000e620000000800 */
[----:B------:R-:W-:Y:S01]  /*10c00*/  ULDC.64 UR4, c[0x0][0x298] ;  /* 0x0000a60000047ab9 */ /* 0x000fe20000000a00 */
[----:B------:R-:W-:Y:S01]  /*10c10*/  ULDC.64 UR6, c[0x0][0x280] ;  /* 0x0000a00000067ab9 */ /* 0x000fe20000000a00 */
[----:B--2---:R-:W2:Y:S04]  /*10c20*/  LDL R4, [R1+0x48] ;  /* 0x0000480001047983 */ /* 0x004ea80000100800 */
[----:B------:R-:W4:Y:S04]  /*10c30*/  LDL R9, [R1+0x2c] ;  /* 0x00002c0001097983 */ /* 0x000f280000100800 */
[----:B------:R-:W4:Y:S01]  /*10c40*/  LDL R8, [R1+0x58] ;  /* 0x0000580001087983 */ /* 0x000f220000100800 */
[----:B------:R-:W0:Y:S01]  /*10c50*/  S2R R2, SR_TID.X ;  /* 0x0000000000027919 */ /* 0x000e220000002100 */
[----:B------:R-:W0:Y:S02]  /*10c60*/  S2R R0, SR_TID.X ;  /* 0x0000000000007919 */ /* 0x000e240000002100 */
[----:B------:R-:W4:Y:S01]  /*10c70*/  LDL R6, [R1+0x34] ;  /* 0x0000340001067983 */ /* 0x000f220000100800 */
[----:B-1----:R-:W-:-:S13]  /*10c80*/  ISETP.NE.AND P0, PT, R7, 0x1, PT ;  /* 0x000000010700780c */ /* 0x002fda0003f05270 */
[----:B------:R-:W1:Y:S01]  /*10c90*/  @P0 LDC R3, c[0x0][0x450] ;  /* 0x00011400ff030b82 */ /* 0x000e620000000800 */
[----:B0-----:R-:W-:-:S04]  /*10ca0*/  LOP3.LUT R2, R2, 0x7f, RZ, 0xc0, !PT ;  /* 0x0000007f02027812 */ /* 0x001fc800078ec0ff */
[----:B------:R-:W-:Y:S01]  /*10cb0*/  SHF.R.U32.HI R2, RZ, 0x3, R2 ;  /* 0x00000003ff027819 */ /* 0x000fe20000011602 */
[----:B------:R-:W-:-:S05]  /*10cc0*/  IMAD.SHL.U32 R0, R0, 0x10, RZ ;  /* 0x0000001000007824 */ /* 0x000fca00078e00ff */
[----:B------:R-:W-:Y:S02]  /*10cd0*/  LOP3.LUT R0, R2, 0x70, R0, 0xf8, !PT ;  /* 0x0000007002007812 */ /* 0x000fe400078ef800 */
[----:B------:R-:W0:Y:S03]  /*10ce0*/  @P0 LDC R2, c[0x0][0x44c] ;  /* 0x00011300ff020b82 */ /* 0x000e260000000800 */
[----:B---3--:R-:W-:-:S04]  /*10cf0*/  IMAD R5, R10, 0x40, R0 ;  /* 0x000000400a057824 */ /* 0x008fc800078e0200 */
[----:B0-----:R-:W-:-:S04]  /*10d00*/  @P0 IMAD.HI.U32 R2, R5, R2, RZ ;  /* 0x0000000205020227 */ /* 0x001fc800078e00ff */
[----:B------:R-:W-:Y:S01]  /*10d10*/  IMAD.MOV.U32 R0, RZ, RZ, R5 ;  /* 0x000000ffff007224 */ /* 0x000fe200078e0005 */
[----:B-1----:R-:W-:Y:S01]  /*10d20*/  @P0 SHF.R.U32.HI R0, RZ, R3, R2 ;  /* 0x00000003ff000219 */ /* 0x002fe20000011602 */
[----:B--2---:R-:W-:-:S04]  /*10d30*/  IMAD R2, R4, UR4, RZ ;  /* 0x0000000404027c24 */ /* 0x004fc8000f8e02ff */
[C---:B----4-:R-:W-:Y:S02]  /*10d40*/  IMAD R4, R9.reuse, UR5, R2 ;  /* 0x0000000509047c24 */ /* 0x050fe4000f8e0202 */
[----:B------:R-:W-:Y:S01]  /*10d50*/  IMAD.WIDE.U32 R2, R9, UR4, RZ ;  /* 0x0000000409027c25 */ /* 0x000fe2000f8e00ff */
[----:B------:R-:W-:-:S03]  /*10d60*/  ULDC.64 UR4, c[0x0][0x2d8] ;  /* 0x0000b60000047ab9 */ /* 0x000fc60000000a00 */
[----:B------:R-:W-:Y:S02]  /*10d70*/  IMAD.IADD R3, R3, 0x1, R4 ;  /* 0x0000000103037824 */ /* 0x000fe400078e0204 */
[C---:B------:R-:W-:Y:S01]  /*10d80*/  IMAD.WIDE.U32 R2, R17.reuse, UR4, R2 ;  /* 0x0000000411027c25 */ /* 0x040fe2000f8e0002 */
[----:B------:R0:W-:Y:S03]  /*10d90*/  STL [R1+0x28], R5 ;  /* 0x0000280501007387 */ /* 0x0001e60000100800 */
[----:B------:R-:W-:Y:S01]  /*10da0*/  IMAD R3, R17, UR5, R3 ;  /* 0x0000000511037c24 */ /* 0x000fe2000f8e0203 */
[----:B------:R-:W-:Y:S02]  /*10db0*/  ULDC.64 UR4, c[0x0][0x2e0] ;  /* 0x0000b80000047ab9 */ /* 0x000fe40000000a00 */
[----:B------:R-:W-:Y:S02]  /*10dc0*/  IMAD R4, R8, UR4, RZ ;  /* 0x0000000408047c24 */ /* 0x000fe4000f8e02ff */
[----:B------:R1:W5:Y:S01]  /*10dd0*/  LDL R8, [R1+0x14] ;  /* 0x0000140001087983 */ /* 0x0003620000100800 */
[C---:B------:R-:W-:Y:S01]  /*10de0*/  IMAD.WIDE.U32 R2, R6.reuse, UR4, R2 ;  /* 0x0000000406027c25 */ /* 0x040fe2000f8e0002 */
[----:B------:R-:W2:Y:S03]  /*10df0*/  S2R R9, SR_TID.X ;  /* 0x0000000000097919 */ /* 0x000ea60000002100 */
        /* <DEDUP_REMOVED lines=8> */
[----:B------:R-:W-:-:S04]  /*10e80*/  IMAD.MOV R0, RZ, RZ, -R0 ;  /* 0x000000ffff007224 */ /* 0x000fc800078e0a00 */
[----:B------:R-:W-:-:S05]  /*10e90*/  IMAD R0, R7, R0, R5 ;  /* 0x0000000007007224 */ /* 0x000fca00078e0205 */
[----:B------:R-:W-:Y:S01]  /*10ea0*/  SHF.R.S32.HI R6, RZ, 0x1f, R0 ;  /* 0x0000001fff067819 */ /* 0x000fe20000011400 */
[----:B------:R-:W-:Y:S02]  /*10eb0*/  IMAD.IADD R3, R3, 0x1, R4 ;  /* 0x0000000103037824 */ /* 0x000fe400078e0204 */
[----:B--2---:R-:W-:Y:S02]  /*10ec0*/  IMAD.SHL.U32 R9, R9, 0x8, RZ ;  /* 0x0000000809097824 */ /* 0x004fe400078e00ff */
[----:B------:R-:W-:Y:S02]  /*10ed0*/  IMAD R6, R6, UR4, RZ ;  /* 0x0000000406067c24 */ /* 0x000fe4000f8e02ff */
[C---:B0-----:R-:W-:Y:S01]  /*10ee0*/  IMAD.WIDE.U32 R4, R0.reuse, UR4, R2 ;  /* 0x0000000400047c25 */ /* 0x041fe2000f8e0002 */
[----:B------:R-:W-:Y:S01]  /*10ef0*/  LOP3.LUT R9, R9, 0x38, RZ, 0xc0, !PT ;  /* 0x0000003809097812 */ /* 0x000fe200078ec0ff */
[----:B------:R-:W-:Y:S02]  /*10f00*/  ULDC UR4, c[0x0][0x2b8] ;  /* 0x0000ae0000047ab9 */ /* 0x000fe40000000800 */
[----:B------:R-:W-:Y:S01]  /*10f10*/  IMAD R0, R0, UR5, R6 ;  /* 0x0000000500007c24 */ /* 0x000fe2000f8e0206 */
[----:B------:R-:W-:-:S03]  /*10f20*/  LEA R3, P1, R4, UR6, 0x1 ;  /* 0x0000000604037c11 */ /* 0x000fc6000f8208ff */
[----:B------:R-:W-:Y:S01]  /*10f30*/  IMAD.IADD R0, R5, 0x1, R0 ;  /* 0x0000000105007824 */ /* 0x000fe200078e0200 */
[----:B------:R-:W-:Y:S01]  /*10f40*/  ISETP.GE.AND P0, PT, R9, UR4, PT ;  /* 0x0000000409007c0c */ /* 0x000fe2000bf06270 */
[----:B------:R-:W-:-:S03]  /*10f50*/  UMOV UR4, 0xffffffff ;  /* 0xffffffff00047882 */ /* 0x000fc60000000000 */
[----:B------:R-:W-:Y:S01]  /*10f60*/  LEA.HI.X R2, R4, UR7, R0, 0x1, P1 ;  /* 0x0000000704027c11 */ /* 0x000fe200088f0c00 */
[----:B-1----:R-:W-:Y:S08]  /*10f70*/  BRA.DIV UR4, `(.L_x_4120) ;  /* 0x0000005e04d47947 */ /* 0x002ff0000b800000 */
[----:B------:R-:W2:Y:S01]  /*10f80*/  LDL R11, [R1+0x38] ;  /* 0x00003800010b7983 */ /* 0x000ea20000100800 */
[----:B------:R-:W0:Y:S03]  /*10f90*/  S2R R5, SR_TID.X ;  /* 0x0000000000057919 */ /* 0x000e260000002100 */
[----:B------:R-:W-:Y:S01]  /*10fa0*/  SHFL.IDX PT, R4, R2, RZ, 0x181f ;  /* 0x00181fff02047589 */ /* 0x000fe200000e0000 */
[----:B0-----:R-:W-:-:S04]  /*10fb0*/  LOP3.LUT R5, R5, 0x7f, RZ, 0xc0, !PT ;  /* 0x0000007f05057812 */ /* 0x001fc800078ec0ff */
[----:B------:R-:W-:Y:S02]  /*10fc0*/  SHF.R.U32.HI R6, RZ, 0x3, R5 ;  /* 0x00000003ff067819 */ /* 0x000fe40000011605 */
[----:B------:R-:W0:Y:S03]  /*10fd0*/  SHFL.IDX PT, R5, R3, RZ, 0x181f ;  /* 0x00181fff03057589 */ /* 0x000e2600000e0000 */
[----:B------:R-:W-:Y:S02]  /*10fe0*/  IMAD R10, R10, 0x40, R6 ;  /* 0x000000400a0a7824 */ /* 0x000fe400078e0206 */
[----:B------:R-:W-:Y:S04]  /*10ff0*/  SHFL.IDX PT, R6, R2, 0x1, 0x181f ;  /* 0x00381f0002067f89 */ /* 0x000fe800000e0000 */
[----:B------:R-:W-:Y:S01]  /*11000*/  STL [R1+0x4], R10 ;  /* 0x0000040a01007387 */ /* 0x000fe20000100800 */
[----:B--2---:R-:W-:-:S05]  /*11010*/  IMAD R0, R11, R7, RZ ;  /* 0x000000070b007224 */ /* 0x004fca00078e02ff */
[----:B------:R-:W-:-:S13]  /*11020*/  ISETP.GE.AND P1, PT, R10, R0, PT ;  /* 0x000000000a00720c */ /* 0x000fda0003f26270 */
[----:B0-----:R-:W-:-:S05]  /*11030*/  @!P1 LEA R5, P2, R9, R5, 0x1 ;  /* 0x0000000509059211 */ /* 0x001fca00078408ff */
[----:B------:R-:W-:-:S05]  /*11040*/  @!P1 IMAD.X R4, RZ, RZ, R4, P2 ;  /* 0x000000ffff049224 */ /* 0x000fca00010e0604 */
[----:B------:R-:W-:-:S04]  /*11050*/  @!P1 LOP3.LUT R5, R5, R4, RZ, 0x3c, !PT ;  /* 0x0000000405059212 */ /* 0x000fc800078e3cff */
[----:B------:R-:W-:-:S04]  /*11060*/  @!P1 LOP3.LUT R4, R5, R4, RZ, 0x3c, !PT ;  /* 0x0000000405049212 */ /* 0x000fc800078e3cff */
[----:B------:R-:W-:-:S05]  /*11070*/  @!P1 LOP3.LUT R5, R5, R4, RZ, 0x3c, !PT ;  /* 0x0000000405059212 */ /* 0x000fca00078e3cff */
[----:B-----5:R0:W-:Y:S01]  /*11080*/  @!P1 LDGSTS.E.BYPASS.LTC128B.128 [R8+0x20400], desc[UR38][R4.64], !P0 ;  /* 0x2040000004089fae */ /* 0x0201e2000c101d66 */
[----:B------:R-:W-:-:S03]  /*11090*/  VIADD R7, R10, 0x10 ;  /* 0x000000100a077836 */ /* 0x000fc60000000000 */
[----:B0-----:R-:W0:Y:S02]  /*110a0*/  SHFL.IDX PT, R4, R3, 0x1, 0x181f ;  /* 0x00381f0003047f89 */ /* 0x001e2400000e0000 */
[----:B------:R-:W-:-:S13]  /*110b0*/  ISETP.GE.AND P1, PT, R7, R0, PT ;  /* 0x000000000700720c */ /* 0x000fda0003f26270 */
[----:B0-----:R-:W-:-:S05]  /*110c0*/  @!P1 LEA R5, P2, R9, R4, 0x1 ;  /* 0x0000000409059211 */ /* 0x001fca00078408ff */
[----:B------:R-:W-:-:S05]  /*110d0*/  @!P1 IMAD.X R4, RZ, RZ, R6, P2 ;  /* 0x000000ffff049224 */ /* 0x000fca00010e0606 */
[----:B------:R-:W-:-:S04]  /*110e0*/  @!P1 LOP3.LUT R5, R5, R4, RZ, 0x3c, !PT ;  /* 0x0000000405059212 */ /* 0x000fc800078e3cff */
[----:B------:R-:W-:-:S04]  /*110f0*/  @!P1 LOP3.LUT R4, R5, R4, RZ, 0x3c, !PT ;  /* 0x0000000405049212 */ /* 0x000fc800078e3cff */
[----:B------:R-:W-:-:S05]  /*11100*/  @!P1 LOP3.LUT R5, R5, R4, RZ, 0x3c, !PT ;  /* 0x0000000405059212 */ /* 0x000fca00078e3cff */
[----:B------:R0:W-:Y:S04]  /*11110*/  @!P1 LDGSTS.E.BYPASS.LTC128B.128 [R8+0x20c00], desc[UR38][R4.64], !P0 ;  /* 0x20c0000004089fae */ /* 0x0001e8000c101d66 */
[----:B------:R1:W-:Y:S04]  /*11120*/  STL [R1+0x50], R7 ;  /* 0x0000500701007387 */ /* 0x0003e80000100800 */
[----:B0-----:R-:W0:Y:S01]  /*11130*/  SHFL.IDX PT, R4, R3, 0x2, 0x181f ;  /* 0x00581f0003047f89 */ /* 0x001e2200000e0000 */
[----:B-1----:R-:W-:-:S03]  /*11140*/  VIADD R7, R10, 0x20 ;  /* 0x000000200a077836 */ /* 0x002fc60000000000 */
[----:B------:R-:W1:Y:S02]  /*11150*/  SHFL.IDX PT, R6, R2, 0x2, 0x181f ;  /* 0x00581f0002067f89 */ /* 0x000e6400000e0000 */
[----:B------:R-:W-:-:S13]  /*11160*/  ISETP.GE.AND P1, PT, R7, R0, PT ;  /* 0x000000000700720c */ /* 0x000fda0003f26270 */
[----:B0-----:R-:W-:-:S05]  /*11170*/  @!P1 LEA R5, P2, R9, R4, 0x1 ;  /* 0x0000000409059211 */ /* 0x001fca00078408ff */
[----:B-1----:R-:W-:-:S05]  /*11180*/  @!P1 IMAD.X R4, RZ, RZ, R6, P2 ;  /* 0x000000ffff049224 */ /* 0x002fca00010e0606 */
[----:B------:R-:W-:-:S04]  /*11190*/  @!P1 LOP3.LUT R5, R5, R4, RZ, 0x3c, !PT ;  /* 0x0000000405059212 */ /* 0x000fc800078e3cff */
[----:B------:R-:W-:-:S04]  /*111a0*/  @!P1 LOP3.LUT R4, R5, R4, RZ, 0x3c, !PT ;  /* 0x0000000405049212 */ /* 0x000fc800078e3cff */
[----:B------:R-:W-:Y:S01]  /*111b0*/  @!P1 LOP3.LUT R5, R5, R4, RZ, 0x3c, !PT ;  /* 0x0000000405059212 */ /* 0x000fe200078e3cff */
[----:B------:R0:W-:Y:S04]  /*111c0*/  STL [R1+0x5c], R7 ;  /* 0x00005c0701007387 */ /* 0x0001e80000100800 */
[----:B------:R1:W-:Y:S04]  /*111d0*/  @!P1 LDGSTS.E.BYPASS.LTC128B.128 [R8+0x21400], desc[UR38][R4.64], !P0 ;  /* 0x2140000004089fae */ /* 0x0003e8000c101d66 */
[----:B------:R-:W2:Y:S04]  /*111e0*/  SHFL.IDX PT, R3, R3, 0x3, 0x181f ;  /* 0x00781f0003037f89 */ /* 0x000ea800000e0000 */
[----:B-1----:R0:W1:Y:S02]  /*111f0*/  SHFL.IDX PT, R4, R2, 0x3, 0x181f ;  /* 0x00781f0002047f89 */ /* 0x00206400000e0000 */
.L_x_4250:
[----:B0-----:R-:W3:Y:S02]  /*11200*/  LDL R2, [R1+0x4] ;  /* 0x0000040001027983 */ /* 0x001ee40000100800 */
[----:B---3--:R-:W-:-:S05]  /*11210*/  VIADD R2, R2, 0x30 ;  /* 0x0000003002027836 */ /* 0x008fca0000000000 */
[----:B------:R-:W-:Y:S01]  /*11220*/  ISETP.GE.AND P1, PT, R2, R0, PT ;  /* 0x000000000200720c */ /* 0x000fe20003f26270 */
[----:B------:R2:W-:-:S12]  /*11230*/  STL [R1+0x60], R2 ;  /* 0x0000600201007387 */ /* 0x0005d80000100800 */
[----:B--2---:R-:W-:-:S05]  /*11240*/  @!P1 LEA R2, P2, R9, R3, 0x1 ;  /* 0x0000000309029211 */ /* 0x004fca00078408ff */
[----:B-1----:R-:W-:-:S05]  /*11250*/  @!P1 IMAD.X R3, RZ, RZ, R4, P2 ;  /* 0x000000ffff039224 */ /* 0x002fca00010e0604 */
[----:B------:R-:W-:Y:S01]  /*11260*/  @!PT LDS RZ, [RZ] ;  /* 0x00000000fffff984 */ /* 0x000fe20000000800 */
[----:B------:R-:W-:Y:S01]  /*11270*/  @!PT LDS RZ, [RZ] ;  /* 0x00000000fffff984 */ /* 0x000fe20000000800 */
[----:B------:R-:W-:Y:S01]  /*11280*/  @!PT LDS RZ, [RZ] ;  /* 0x00000000fffff984 */ /* 0x000fe20000000800 */
[----:B------:R0:W-:Y:S01]  /*11290*/  @!P1 LDGSTS.E.BYPASS.LTC128B.128 [R8+0x21c00], desc[UR38][R2.64], !P0 ;  /* 0x21c0000002089fae */ /* 0x0001e2000c101d66 */
[----:B------:R-:W-:Y:S01]  /*112a0*/  PLOP3.LUT P0, PT, PT, PT, PT, 0x80, 0x0 ;  /* 0x000000000000781c */ /* 0x000fe20003f0f070 */
[----:B------:R-:W-:-:S12]  /*112b0*/  NOP ;  /* 0x0000000000007918 */ /* 0x000fd80000000000 */
.L_x_4121:
[----:B------:R-:W-:Y:S02]  /*112c0*/  PLOP3.LUT P1, PT, P1, P0, PT, 0xa2, 0x0 ;  /* 0x000000000000781c */ /* 0x000fe40000f21472 */
[----:B------:R-:W-:-:S08]  /*112d0*/  @P0 R2UR P1, UR4, R18 ;  /* 0x00000000120402ca */ /* 0x000fd00000020000 */
[----:B------:R-:W-:-:S05]  /*112e0*/  @P0 PLOP3.LUT P0, PT, P1, PT, PT, 0x80, 0x0 ;  /* 0x000000000000081c */ /* 0x000fca0000f0f070 */
[----:B------:R-:W-:Y:S01]  /*112f0*/  @!P1 SYNCS.ARRIVE.TRANS64.RED.A0T1 RZ, [UR4+0x38800], RZ ;  /* 0x038800ffffff99a7 */ /* 0x000fe20008200404 */
[----:B------:R-:W-:Y:S07]  /*11300*/  @!P1 ARRIVES.LDGSTSBAR.64.TRANSCNT [UR4+0x38800] ;  /* 0x03880000ff0099b0 */ /* 0x000fee0008000a84 */
[----:B------:R-:W-:Y:S05]  /*11310*/  @P0 BRA.U.ANY `(.L_x_4121) ;  /* 0xfffffffd00e80947 */ /* 0x000fea000393ffff */
[----:B------:R-:W-:Y:S01]  /*11320*/  NOP ;  /* 0x0000000000007918 */ /* 0x000fe20000000000 */
[----:B------:R-:W2:Y:S01]  /*11330*/  LDL.LU R0, [R1+0x48] ;  /* 0x0000480001007983 */ /* 0x000ea20000300800 */
[----:B------:R-:W-:Y:S01]  /*11340*/  ULDC.64 UR4, c[0x0][0x398] ;  /* 0x0000e60000047ab9 */ /* 0x000fe20000000a00 */
[----:B------:R1:W-:Y:S02]  /*11350*/  SYNCS.ARRIVE.TRANS64.A1T0 RZ, [R18+URZ+0x38800], RZ ;  /* 0x038800ff12ff79a7 */ /* 0x0003e4000810003f */
[----:B0-----:R-:W3:Y:S01]  /*11360*/  LDL.LU R3, [R1+0x2c] ;  /* 0x00002c0001037983 */ /* 0x001ee20000300800 */
[----:B------:R-:W-:Y:S01]  /*11370*/  BSSY B6, `(.L_x_4122) ;  /* 0x000001a000067945 */ /* 0x000fe20003800000 */
[----:B--2---:R-:W-:Y:S02]  /*11380*/  IMAD R2, R0, UR4, RZ ;  /* 0x0000000400027c24 */ /* 0x004fe4000f8e02ff */
[----:B------:R-:W-:Y:S02]  /*11390*/  VIADD R0, R18, 0x26400 ;  /* 0x0002640012007836 */ /* 0x000fe40000000000 */
[----:B---3--:R-:W-:-:S02]  /*113a0*/  IMAD R2, R3, UR5, R2 ;  /* 0x0000000503027c24 */ /* 0x008fc4000f8e0202 */
[----:B------:R-:W-:Y:S01]  /*113b0*/  IMAD.WIDE.U32 R4, R3, UR4, RZ ;  /* 0x0000000403047c25 */ /* 0x000fe2000f8e00ff */
[----:B------:R-:W-:-:S03]  /*113c0*/  LOP3.LUT P0, RZ, R0, 0x3ff, RZ, 0xc0, !PT ;  /* 0x000003ff00ff7812 */ /* 0x000fc6000780c0ff */
[----:B------:R-:W-:Y:S01]  /*113d0*/  IMAD.IADD R0, R5, 0x1, R2 ;  /* 0x0000000105007824 */ /* 0x000fe200078e0202 */
[----:B------:R1:W-:Y:S04]  /*113e0*/  STL.64 [R1+0x48], R4 ;  /* 0x0000480401007387 */ /* 0x0003e80000100a00 */
[----:B------:R1:W-:Y:S05]  /*113f0*/  STL [R1+0x2c], R0 ;  /* 0x00002c0001007387 */ /* 0x0003ea0000100800 */
[----:B------:R-:W-:Y:S05]  /*11400*/  @!P0 BRA `(.L_x_4123) ;  /* 0x0000000000408947 */ /* 0x000fea0003800000 */
[----:B------:R-:W-:Y:S01]  /*11410*/  MOV R2, 0x0 ;  /* 0x0000000000027802 */ /* 0x000fe20000000f00 */
[----:B------:R-:W-:Y:S01]  /*11420*/  ULDC.64 UR6, c[0x4][0x118] ;  /* 0x0100460000067ab9 */ /* 0x000fe20000000a00 */
[----:B------:R-:W-:Y:S01]  /*11430*/  ULDC.64 UR8, c[0x4][0x120] ;  /* 0x0100480000087ab9 */ /* 0x000fe20000000a00 */
[----:B------:R-:W-:Y:S01]  /*11440*/  ULDC.64 UR4, c[0x4][0x60] ;  /* 0x0100180000047ab9 */ /* 0x000fe20000000a00 */
[----:B-1----:R-:W-:Y:S02]  /*11450*/  IMAD.U32 R4, RZ, RZ, UR6 ;  /* 0x00000006ff047e24 */ /* 0x002fe4000f8e00ff */
        /* <DEDUP_REMOVED lines=11> */
.L_x_4123:
[----:B------:R-:W-:Y:S05]  /*11510*/  BSYNC B6 ;  /* 0x0000000000067941 */ /* 0x000fea0003800000 */
.L_x_4122:
[----:B-1----:R-:W2:Y:S01]  /*11520*/  LDL.LU R5, [R1+0x2c] ;  /* 0x00002c0001057983 */ /* 0x002ea20000300800 */
[----:B------:R-:W0:Y:S01]  /*11530*/  LDC R7, c[0x0][0x448] ;  /* 0x00011200ff077b82 */ /* 0x000e220000000800 */
[----:B------:R-:W-:Y:S02]  /*11540*/  ULDC.64 UR4, c[0x0][0x3d8] ;  /* 0x0000f60000047ab9 */ /* 0x000fe40000000a00 */
[----:B------:R-:W2:Y:S04]  /*11550*/  LDL.LU.64 R2, [R1+0x48] ;  /* 0x0000480001027983 */ /* 0x000ea80000300a00 */
[----:B------:R-:W3:Y:S04]  /*11560*/  LDL.LU R0, [R1+0x58] ;  /* 0x0000580001007983 */ /* 0x000ee80000300800 */
[----:B------:R-:W4:Y:S04]  /*11570*/  LDL.LU R4, [R1+0x34] ;  /* 0x0000340001047983 */ /* 0x000f280000300800 */
[----:B------:R-:W5:Y:S01]  /*11580*/  LDL.LU R6, [R1+0x28] ;  /* 0x0000280001067983 */ /* 0x000f620000300800 */
[----:B------:R-:W-:Y:S01]  /*11590*/  LOP3.LUT R19, R19, 0xfffffff7, RZ, 0xc0, !PT ;  /* 0xfffffff713137812 */ /* 0x000fe200078ec0ff */
[----:B------:R-:W1:Y:S01]  /*115a0*/  S2R R10, SR_TID.X ;  /* 0x00000000000a7919 */ /* 0x000e620000002100 */
[----:B0-----:R-:W-:Y:S01]  /*115b0*/  ISETP.NE.AND P0, PT, R7, 0x1, PT ;  /* 0x000000010700780c */ /* 0x001fe20003f05270 */
[----:B-1----:R-:W-:-:S05]  /*115c0*/  IMAD.SHL.U32 R10, R10, 0x8, RZ ;  /* 0x000000080a0a7824 */ /* 0x002fca00078e00ff */
[----:B------:R-:W-:Y:S01]  /*115d0*/  LOP3.LUT R10, R10, 0x38, RZ, 0xc0, !PT ;  /* 0x000000380a0a7812 */ /* 0x000fe200078ec0ff */
[----:B--2---:R-:W-:-:S06]  /*115e0*/  IMAD.MOV.U32 R3, RZ, RZ, R5 ;  /* 0x000000ffff037224 */ /* 0x004fcc00078e0005 */
[----:B------:R-:W0:Y:S01]  /*115f0*/  @P0 LDC R5, c[0x0][0x450] ;  /* 0x00011400ff050b82 */ /* 0x000e220000000800 */
[----:B------:R-:W-:-:S04]  /*11600*/  IMAD.WIDE.U32 R2, R17, UR4, R2 ;  /* 0x0000000411027c25 */ /* 0x000fc8000f8e0002 */
[----:B------:R-:W-:Y:S01]  /*11610*/  IMAD R3, R17, UR5, R3 ;  /* 0x0000000511037c24 */ /* 0x000fe2000f8e0203 */
[----:B------:R-:W-:Y:S02]  /*11620*/  ULDC.64 UR4, c[0x0][0x3e0] ;  /* 0x0000f80000047ab9 */ /* 0x000fe40000000a00 */
[----:B---3--:R-:W-:Y:S02]  /*11630*/  IMAD R0, R0, UR4, RZ ;  /* 0x0000000400007c24 */ /* 0x008fe4000f8e02ff */
[----:B----4-:R-:W-:-:S04]  /*11640*/  IMAD.WIDE.U32 R2, R4, UR4, R2 ;  /* 0x0000000404027c25 */ /* 0x010fc8000f8e0002 */
[----:B------:R-:W-:Y:S01]  /*11650*/  IMAD R0, R4, UR5, R0 ;  /* 0x0000000504007c24 */ /* 0x000fe2000f8e0200 */
[----:B------:R-:W-:Y:S01]  /*11660*/  ULDC.64 UR4, c[0x0][0x3d0] ;  /* 0x0000f40000047ab9 */ /* 0x000fe20000000a00 */
[----:B-----5:R-:W-:Y:S02]  /*11670*/  IMAD.MOV.U32 R4, RZ, RZ, R6 ;  /* 0x000000ffff047224 */ /* 0x020fe400078e0006 */
[----:B------:R-:W-:Y:S02]  /*11680*/  IMAD.IADD R3, R3, 0x1, R0 ;  /* 0x0000000103037824 */ /* 0x000fe400078e0200 */
[----:B------:R-:W1:Y:S02]  /*11690*/  @P0 LDC R0, c[0x0][0x44c] ;  /* 0x00011300ff000b82 */ /* 0x000e640000000800 */
[----:B-1----:R-:W-:-:S05]  /*116a0*/  @P0 IMAD.HI.U32 R0, R6, R0, RZ ;  /* 0x0000000006000227 */ /* 0x002fca00078e00ff */
[----:B0-----:R-:W-:-:S04]  /*116b0*/  @P0 SHF.R.U32.HI R4, RZ, R5, R0 ;  /* 0x00000005ff040219 */ /* 0x001fc80000011600 */
[--C-:B------:R-:W-:Y:S01]  /*116c0*/  SHF.R.S32.HI R5, RZ, 0x1f, R4.reuse ;  /* 0x0000001fff057819 */ /* 0x100fe20000011404 */
[----:B------:R-:W-:Y:S02]  /*116d0*/  IMAD.MOV R0, RZ, RZ, -R4 ;  /* 0x000000ffff007224 */ /* 0x000fe400078e0a04 */
[----:B------:R-:W-:-:S04]  /*116e0*/  IMAD.WIDE.U32 R2, R4, UR4, R2 ;  /* 0x0000000404027c25 */ /* 0x000fc8000f8e0002 */
[----:B------:R-:W-:Y:S02]  /*116f0*/  IMAD R0, R7, R0, R6 ;  /* 0x0000000007007224 */ /* 0x000fe400078e0206 */
[----:B------:R-:W0:Y:S01]  /*11700*/  S2R R6, SR_TID.X ;  /* 0x0000000000067919 */ /* 0x000e220000002100 */
        /* <DEDUP_REMOVED lines=14> */
[----:B0-----:R-:W-:Y:S01]  /*117f0*/  IMAD.SHL.U32 R6, R6, 0x8, RZ ;  /* 0x0000000806067824 */ /* 0x001fe200078e00ff */
[----:B------:R-:W-:-:S04]  /*11800*/  SEL R5, RZ, 0x1, P3 ;  /* 0x00000001ff057807 */ /* 0x000fc80001800000 */
[----:B------:R-:W-:-:S04]  /*11810*/  LOP3.LUT R6, R6, 0x38, RZ, 0xc0, !PT ;  /* 0x0000003806067812 */ /* 0x000fc800078ec0ff */
[C---:B------:R-:W-:Y:S02]  /*11820*/  LOP3.LUT R8, R6.reuse, 0x80, RZ, 0xfc, !PT ;  /* 0x0000008006087812 */ /* 0x040fe400078efcff */
[----:B------:R-:W-:Y:S02]  /*11830*/  LOP3.LUT R6, R6, 0x40, RZ, 0xfc, !PT ;  /* 0x0000004006067812 */ /* 0x000fe400078efcff */
[----:B------:R-:W-:Y:S02]  /*11840*/  ISETP.GE.AND P2, PT, R8, UR4, PT ;  /* 0x0000000408007c0c */ /* 0x000fe4000bf46270 */
[----:B------:R-:W-:Y:S02]  /*11850*/  ISETP.GE.AND P1, PT, R6, UR4, PT ;  /* 0x0000000406007c0c */ /* 0x000fe4000bf26270 */
[----:B------:R-:W0:Y:S01]  /*11860*/  S2R R6, SR_TID.X ;  /* 0x0000000000067919 */ /* 0x000e220000002100 */
[----:B------:R-:W-:Y:S02]  /*11870*/  @P3 LOP3.LUT R19, R19, 0x8, RZ, 0xfc, !PT ;  /* 0x0000000813133812 */ /* 0x000fe400078efcff */
[----:B------:R-:W-:-:S02]  /*11880*/  SEL R3, RZ, 0x4, P2 ;  /* 0x00000004ff037807 */ /* 0x000fc40001000000 */
[----:B------:R-:W-:Y:S02]  /*11890*/  LOP3.LUT R19, R19, 0xfffffffd, RZ, 0xc0, !PT ;  /* 0xfffffffd13137812 */ /* 0x000fe400078ec0ff */
[----:B------:R-:W-:Y:S02]  /*118a0*/  SEL R2, RZ, 0x2, P1 ;  /* 0x00000002ff027807 */ /* 0x000fe40000800000 */
[----:B------:R-:W-:Y:S02]  /*118b0*/  @P2 LOP3.LUT R19, R19, 0x2, RZ, 0xfc, !PT ;  /* 0x0000000213132812 */ /* 0x000fe400078efcff */
[----:B------:R-:W-:Y:S02]  /*118c0*/  IADD3 R2, R3, R2, R5 ;  /* 0x0000000203027210 */ /* 0x000fe40007ffe005 */
[----:B------:R-:W-:-:S04]  /*118d0*/  LOP3.LUT R19, R19, 0xfffffffb, RZ, 0xc0, !PT ;  /* 0xfffffffb13137812 */ /* 0x000fc800078ec0ff */
[----:B------:R-:W-:Y:S01]  /*118e0*/  @P1 LOP3.LUT R19, R19, 0x4, RZ, 0xfc, !PT ;  /* 0x0000000413131812 */ /* 0x000fe200078efcff */
[----:B0-----:R-:W-:-:S05]  /*118f0*/  IMAD.SHL.U32 R6, R6, 0x8, RZ ;  /* 0x0000000806067824 */ /* 0x001fca00078e00ff */
[----:B------:R-:W-:-:S04]  /*11900*/  LOP3.LUT R6, R6, 0x38, RZ, 0xc0, !PT ;  /* 0x0000003806067812 */ /* 0x000fc800078ec0ff */
[C---:B------:R-:W-:Y:S02]  /*11910*/  LOP3.LUT R8, R6.reuse, 0x100, RZ, 0xfc, !PT ;  /* 0x0000010006087812 */ /* 0x040fe400078efcff */
[----:B------:R-:W-:Y:S02]  /*11920*/  LOP3.LUT R6, R6, 0xc0, RZ, 0xfc, !PT ;  /* 0x000000c006067812 */ /* 0x000fe400078efcff */
[----:B------:R-:W-:Y:S02]  /*11930*/  ISETP.GE.AND P0, PT, R8, UR4, PT ;  /* 0x0000000408007c0c */ /* 0x000fe4000bf06270 */
[----:B------:R-:W0:Y:S01]  /*11940*/  S2R R8, SR_TID.X ;  /* 0x0000000000087919 */ /* 0x000e220000002100 */
[----:B------:R-:W-:Y:S02]  /*11950*/  ISETP.GE.AND P5, PT, R6, UR4, PT ;  /* 0x0000000406007c0c */ /* 0x000fe4000bfa6270 */
[----:B------:R-:W-:Y:S01]  /*11960*/  SEL R5, RZ, 0x10, P0 ;  /* 0x00000010ff057807 */ /* 0x000fe20000000000 */
[----:B------:R-:W1:Y:S01]  /*11970*/  S2R R6, SR_TID.X ;  /* 0x0000000000067919 */ /* 0x000e620000002100 */
[----:B------:R-:W-:-:S04]  /*11980*/  SEL R3, RZ, 0x8, P5 ;  /* 0x00000008ff037807 */ /* 0x000fc80002800000 */
[----:B------:R-:W-:Y:S01]  /*11990*/  IADD3 R2, R5, R2, R3 ;  /* 0x0000000205027210 */ /* 0x000fe20007ffe003 */
[----:B0-----:R-:W-:Y:S02]  /*119a0*/  IMAD.SHL.U32 R8, R8, 0x8, RZ ;  /* 0x0000000808087824 */ /* 0x001fe400078e00ff */
[----:B-1----:R-:W-:-:S03]  /*119b0*/  IMAD.SHL.U32 R6, R6, 0x8, RZ ;  /* 0x0000000806067824 */ /* 0x002fc600078e00ff */
[----:B------:R-:W-:-:S04]  /*119c0*/  LOP3.LUT R8, R8, 0x38, RZ, 0xc0, !PT ;  /* 0x0000003808087812 */ /* 0x000fc800078ec0ff */
[----:B------:R-:W-:Y:S02]  /*119d0*/  LOP3.LUT R9, R8, 0x180, RZ, 0xfc, !PT ;  /* 0x0000018008097812 */ /* 0x000fe400078efcff */
[----:B------:R-:W-:Y:S02]  /*119e0*/  LOP3.LUT R6, R6, 0x38, RZ, 0xc0, !PT ;  /* 0x0000003806067812 */ /* 0x000fe400078ec0ff */
[----:B------:R-:W-:Y:S02]  /*119f0*/  ISETP.GE.AND P1, PT, R9, UR4, PT ;  /* 0x0000000409007c0c */ /* 0x000fe4000bf26270 */
[C---:B------:R-:W-:Y:S02]  /*11a00*/  LOP3.LUT R8, R6.reuse, 0x140, RZ, 0xfc, !PT ;  /* 0x0000014006087812 */ /* 0x040fe400078efcff */
[----:B------:R-:W-:Y:S02]  /*11a10*/  SEL R5, RZ, 0x40, P1 ;  /* 0x00000040ff057807 */ /* 0x000fe40000800000 */
[----:B------:R-:W-:-:S02]  /*11a20*/  LOP3.LUT R6, R6, 0x1c0, RZ, 0xfc, !PT ;  /* 0x000001c006067812 */ /* 0x000fc400078efcff */
[----:B------:R-:W-:Y:S02]  /*11a30*/  ISETP.GE.AND P1, PT, R8, UR4, PT ;  /* 0x0000000408007c0c */ /* 0x000fe4000bf26270 */
[----:B------:R-:W-:Y:S01]  /*11a40*/  ISETP.GE.AND P2, PT, R6, UR4, PT ;  /* 0x0000000406007c0c */ /* 0x000fe2000bf46270 */
[----:B------:R-:W-:Y:S01]  /*11a50*/  UMOV UR4, 0xffffffff ;  /* 0xffffffff00047882 */ /* 0x000fe20000000000 */
[----:B------:R-:W-:Y:S02]  /*11a60*/  SEL R3, RZ, 0x20, P1 ;  /* 0x00000020ff037807 */ /* 0x000fe40000800000 */
[----:B------:R-:W-:Y:S02]  /*11a70*/  SEL R6, RZ, 0x80, P2 ;  /* 0x00000080ff067807 */ /* 0x000fe40001000000 */
[----:B------:R-:W-:-:S05]  /*11a80*/  IADD3 R5, R5, R2, R3 ;  /* 0x0000000205057210 */ /* 0x000fca0007ffe003 */
[----:B------:R-:W-:Y:S01]  /*11a90*/  IMAD.IADD R6, R5, 0x1, R6 ;  /* 0x0000000105067824 */ /* 0x000fe200078e0206 */
[----:B------:R-:W-:Y:S06]  /*11aa0*/  BRA.DIV UR4, `(.L_x_4124) ;  /* 0x0000005a04687947 */ /* 0x000fec000b800000 */
[----:B------:R-:W2:Y:S04]  /*11ab0*/  LDL.LU R8, [R1+0x38] ;  /* 0x0000380001087983 */ /* 0x000ea80000300800 */
[----:B------:R-:W3:Y:S04]  /*11ac0*/  LDL.LU R3, [R1+0x4] ;  /* 0x0000040001037983 */ /* 0x000ee80000300800 */
[----:B------:R-:W4:Y:S04]  /*11ad0*/  LDL.LU R2, [R1+0x50] ;  /* 0x0000500001027983 */ /* 0x000f280000300800 */
[----:B------:R-:W5:Y:S01]  /*11ae0*/  LDL R11, [R1+0x14] ;  /* 0x00001400010b7983 */ /* 0x000f620000100800 */
[----:B------:R-:W-:-:S03]  /*11af0*/  LOP3.LUT R19, R19, 0xfffffbff, RZ, 0xc0, !PT ;  /* 0xfffffbff13137812 */ /* 0x000fc600078ec0ff */
[----:B------:R-:W5:Y:S01]  /*11b00*/  LDL.LU R10, [R1+0x5c] ;  /* 0x00005c00010a7983 */ /* 0x000f620000300800 */
[----:B------:R-:W-:Y:S01]  /*11b10*/  @P1 LOP3.LUT R19, R19, 0x400, RZ, 0xfc, !PT ;  /* 0x0000040013131812 */ /* 0x000fe200078efcff */
[----:B------:R-:W0:Y:S03]  /*11b20*/  S2R R12, SR_TID.X ;  /* 0x00000000000c7919 */ /* 0x000e260000002100 */
[C---:B------:R-:W-:Y:S02]  /*11b30*/  LOP3.LUT P1, RZ, R19.reuse, 0x8, RZ, 0xc0, !PT ;  /* 0x0000000813ff7812 */ /* 0x040fe4000782c0ff */
[C---:B------:R-:W-:Y:S02]  /*11b40*/  LOP3.LUT P4, RZ, R19.reuse, 0x2, RZ, 0xc0, !PT ;  /* 0x0000000213ff7812 */ /* 0x040fe4000788c0ff */
[----:B------:R-:W-:Y:S01]  /*11b50*/  LOP3.LUT R19, R19, 0xfffffeff, RZ, 0xc0, !PT ;  /* 0xfffffeff13137812 */ /* 0x000fe200078ec0ff */
[----:B0-----:R-:W-:-:S05]  /*11b60*/  IMAD.SHL.U32 R12, R12, 0x8, RZ ;  /* 0x000000080c0c7824 */ /* 0x001fca00078e00ff */
[----:B------:R-:W-:Y:S01]  /*11b70*/  LOP3.LUT R12, R12, 0x38, RZ, 0xc0, !PT ;  /* 0x000000380c0c7812 */ /* 0x000fe200078ec0ff */
[----:B------:R-:W-:Y:S01]  /*11b80*/  SHFL.IDX PT, R14, R0, 0x1, 0x181f ;  /* 0x00381f00000e7f89 */ /* 0x000fe200000e0000 */
[----:B--2---:R-:W-:-:S05]  /*11b90*/  IMAD R7, R8, R7, RZ ;  /* 0x0000000708077224 */ /* 0x004fca00078e02ff */
[-C--:B---3--:R-:W-:Y:S02]  /*11ba0*/  ISETP.GE.AND P2, PT, R3, R7.reuse, PT ;  /* 0x000000070300720c */ /* 0x088fe40003f46270 */
[----:B----4-:R-:W-:-:S11]  /*11bb0*/  ISETP.GE.AND P3, PT, R2, R7, PT ;  /* 0x000000070200720c */ /* 0x010fd60003f66270 */
[----:B------:R-:W-:-:S04]  /*11bc0*/  @!P2 LOP3.LUT R2, R5, 0x40, RZ, 0xc0, !PT ;  /* 0x000000400502a812 */ /* 0x000fc800078ec0ff */
[----:B------:R-:W-:Y:S02]  /*11bd0*/  @!P2 SHF.R.U32.HI R2, RZ, 0x2, R2 ;  /* 0x00000002ff02a819 */ /* 0x000fe40000011602 */
[----:B------:R-:W-:Y:S02]  /*11be0*/  @P3 LOP3.LUT R19, R19, 0x100, RZ, 0xfc, !PT ;  /* 0x0000010013133812 */ /* 0x000fe400078efcff */
[----:B------:R-:W-:Y:S02]  /*11bf0*/  @!P2 ISETP.NE.U32.AND P3, PT, R2, RZ, PT ;  /* 0x000000ff0200a20c */ /* 0x000fe40003f65070 */
[----:B------:R-:W-:Y:S01]  /*11c00*/  @!P2 LOP3.LUT R2, R6, 0x80, RZ, 0xc0, !PT ;  /* 0x000000800602a812 */ /* 0x000fe200078ec0ff */
[----:B------:R-:W0:Y:S01]  /*11c10*/  SHFL.IDX PT, R3, R0, RZ, 0x181f ;  /* 0x00181fff00037589 */ /* 0x000e2200000e0000 */
[----:B------:R-:W-:Y:S02]  /*11c20*/  LOP3.LUT R19, R19, 0xffffffdf, RZ, 0xc0, !PT ;  /* 0xffffffdf13137812 */ /* 0x000fe400078ec0ff */
[----:B------:R-:W-:-:S07]  /*11c30*/  @!P2 SHF.R.U32.HI R2, RZ, 0x3, R2 ;  /* 0x00000003ff02a819 */ /* 0x000fce0000011602 */
[----:B------:R-:W-:Y:S02]  /*11c40*/  @P3 LOP3.LUT R19, R19, 0x20, RZ, 0xfc, !PT ;  /* 0x0000002013133812 */ /* 0x000fe400078efcff */
[----:B------:R-:W-:Y:S02]  /*11c50*/  @!P2 ISETP.NE.U32.AND P3, PT, R2, RZ, PT ;  /* 0x000000ff0200a20c */ /* 0x000fe40003f65070 */
[----:B------:R-:W1:Y:S01]  /*11c60*/  SHFL.IDX PT, R2, R4, RZ, 0x181f ;  /* 0x00181fff04027589 */ /* 0x000e6200000e0000 */
[----:B0-----:R-:W-:Y:S02]  /*11c70*/  @!P2 LEA R3, P6, R12, R3, 0x1 ;  /* 0x000000030c03a211 */ /* 0x001fe400078c08ff */
[----:B------:R-:W-:-:S03]  /*11c80*/  LOP3.LUT R19, R19, 0xfffffdff, RZ, 0xc0, !PT ;  /* 0xfffffdff13137812 */ /* 0x000fc600078ec0ff */
[----:B-1----:R-:W-:-:S05]  /*11c90*/  @!P2 IMAD.X R2, RZ, RZ, R2, P6 ;  /* 0x000000ffff02a224 */ /* 0x002fca00030e0602 */
[-C--:B------:R-:W-:Y:S02]  /*11ca0*/  @!P2 LOP3.LUT R3, R3, R2.reuse, RZ, 0x3c, !PT ;  /* 0x000000020303a212 */ /* 0x080fe400078e3cff */
[----:B------:R-:W-:Y:S02]  /*11cb0*/  @P3 LOP3.LUT R19, R19, 0x200, RZ, 0xfc, !PT ;  /* 0x0000020013133812 */ /* 0x000fe400078efcff */
[----:B------:R-:W-:Y:S02]  /*11cc0*/  @!P2 LOP3.LUT R2, R3, R2, RZ, 0x3c, !PT ;  /* 0x000000020302a212 */ /* 0x000fe400078e3cff */
[----:B------:R-:W-:Y:S02]  /*11cd0*/  LOP3.LUT P6, RZ, R19, 0x4, RZ, 0xc0, !PT ;  /* 0x0000000413ff7812 */ /* 0x000fe400078cc0ff */
[----:B------:R-:W-:Y:S02]  /*11ce0*/  @!P2 LOP3.LUT R3, R3, R2, RZ, 0x3c, !PT ;  /* 0x000000020303a212 */ /* 0x000fe400078e3cff */
[----:B------:R-:W-:-:S03]  /*11cf0*/  LOP3.LUT P3, RZ, R19, 0x20, RZ, 0xc0, !PT ;  /* 0x0000002013ff7812 */ /* 0x000fc6000786c0ff */
[----:B-----5:R-:W-:Y:S01]  /*11d00*/  @!P2 LDGSTS.E.BYPASS.LTC128B.128 [R11+0x26400], desc[UR38][R2.64], !P1 ;  /* 0x26400000020bafae */ /* 0x020fe2000c901d66 */
[----:B------:R-:W-:-:S05]  /*11d10*/  LOP3.LUT P1, RZ, R19, 0x400, RZ, 0xc0, !PT ;  /* 0x0000040013ff7812 */ /* 0x000fca000782c0ff */
[----:B------:R-:W-:Y:S04]  /*11d20*/  @!P2 LDGSTS.E.BYPASS.LTC128B.128 [R11+0x28400], desc[UR38][R2.64+0x80], !P6 ;  /* 0x28400080020bafae */ /* 0x000fe8000f101d66 */
[----:B------:R-:W-:Y:S04]  /*11d30*/  @!P2 LDGSTS.E.BYPASS.LTC128B.128 [R11+0x2a400], desc[UR38][R2.64+0x100], !P4 ;  /* 0x2a400100020bafae */ /* 0x000fe8000e101d66 */
[----:B------:R-:W-:Y:S04]  /*11d40*/  @!P2 LDGSTS.E.BYPASS.LTC128B.128 [R11+0x2c400], desc[UR38][R2.64+0x180], !P5 ;  /* 0x2c400180020bafae */ /* 0x000fe8000e901d66 */
[----:B------:R-:W-:Y:S04]  /*11d50*/  @!P2 LDGSTS.E.BYPASS.LTC128B.128 [R11+0x2e400], desc[UR38][R2.64+0x200], !P0 ;  /* 0x2e400200020bafae */ /* 0x000fe8000c101d66 */
[----:B------:R-:W-:Y:S04]  /*11d60*/  @!P2 LDGSTS.E.BYPASS.LTC128B.128 [R11+0x30400], desc[UR38][R2.64+0x280], !P1 ;  /* 0x30400280020bafae */ /* 0x000fe8000c901d66 */
[----:B------:R-:W-:Y:S01]  /*11d70*/  @!P2 LDGSTS.E.BYPASS.LTC128B.128 [R11+0x32400], desc[UR38][R2.64+0x300], P3 ;  /* 0x32400300020bafae */ /* 0x000fe20009901d66 */
[----:B------:R-:W-:-:S03]  /*11d80*/  LOP3.LUT P3, RZ, R19, 0x200, RZ, 0xc0, !PT ;  /* 0x0000020013ff7812 */ /* 0x000fc6000786c0ff */
[----:B------:R-:W0:Y:S10]  /*11d90*/  SHFL.IDX PT, R8, R4, 0x1, 0x181f ;  /* 0x00381f0004087f89 */ /* 0x000e3400000e0000 */
[----:B------:R1:W-:Y:S01]  /*11da0*/  @!P2 LDGSTS.E.BYPASS.LTC128B.128 [R11+0x34400], desc[UR38][R2.64+0x380], P3 ;  /* 0x34400380020bafae */ /* 0x0003e20009901d66 */
[----:B------:R-:W-:-:S13]  /*11db0*/  LOP3.LUT P3, RZ, R19, 0x100, RZ, 0xc0, !PT ;  /* 0x0000010013ff7812 */ /* 0x000fda000786c0ff */
[----:B------:R-:W-:-:S05]  /*11dc0*/  @!P3 LEA R21, P2, R12, R14, 0x1 ;  /* 0x0000000e0c15b211 */ /* 0x000fca00078408ff */
[----:B0-----:R-:W-:Y:S01]  /*11dd0*/  @!P3 IMAD.X R8, RZ, RZ, R8, P2 ;  /* 0x000000ffff08b224 */ /* 0x001fe200010e0608 */
[----:B------:R-:W-:Y:S02]  /*11de0*/  LOP3.LUT P2, RZ, R19, 0x8, RZ, 0xc0, !PT ;  /* 0x0000000813ff7812 */ /* 0x000fe4000784c0ff */
[----:B------:R-:W-:Y:S01]  /*11df0*/  @!P3 LOP3.LUT R9, R5, 0x40, RZ, 0xc0, !PT ;  /* 0x000000400509b812 */ /* 0x000fe200078ec0ff */
[----:B-1----:R-:W-:Y:S02]  /*11e00*/  @!P3 IMAD.MOV.U32 R2, RZ, RZ, R21 ;  /* 0x000000ffff02b224 */ /* 0x002fe400078e0015 */
[----:B------:R-:W-:Y:S01]  /*11e10*/  @!P3 IMAD.MOV.U32 R3, RZ, RZ, R8 ;  /* 0x000000ffff03b224 */ /* 0x000fe200078e0008 */
[----:B------:R-:W-:-:S07]  /*11e20*/  @!P3 SHF.R.U32.HI R9, RZ, 0x2, R9 ;  /* 0x00000002ff09b819 */ /* 0x000fce0000011609 */
[----:B------:R-:W-:Y:S01]  /*11e30*/  @!P3 LDGSTS.E.BYPASS.LTC128B.128 [R11+0x26c00], desc[UR38][R2.64], !P2 ;  /* 0x26c00000020bbfae */ /* 0x000fe2000d101d66 */
[----:B------:R-:W-:Y:S02]  /*11e40*/  @!P3 ISETP.NE.U32.AND P2, PT, R9, RZ, PT ;  /* 0x000000ff0900b20c */ /* 0x000fe40003f45070 */
[----:B------:R-:W-:Y:S01]  /*11e50*/  @!P3 LOP3.LUT R8, R6, 0x80, RZ, 0xc0, !PT ;  /* 0x000000800608b812 */ /* 0x000fe200078ec0ff */
[----:B------:R-:W-:Y:S03]  /*11e60*/  @!P3 LDGSTS.E.BYPASS.LTC128B.128 [R11+0x28c00], desc[UR38][R2.64+0x80], !P6 ;  /* 0x28c00080020bbfae */ /* 0x000fe6000f101d66 */
[----:B------:R-:W-:Y:S01]  /*11e70*/  @!P3 SHF.R.U32.HI R8, RZ, 0x3, R8 ;  /* 0x00000003ff08b819 */ /* 0x000fe20000011608 */
[----:B------:R-:W-:Y:S04]  /*11e80*/  @!P3 LDGSTS.E.BYPASS.LTC128B.128 [R11+0x2ac00], desc[UR38][R2.64+0x100], !P4 ;  /* 0x2ac00100020bbfae */ /* 0x000fe8000e101d66 */
[----:B------:R-:W-:Y:S04]  /*11e90*/  @!P3 LDGSTS.E.BYPASS.LTC128B.128 [R11+0x2cc00], desc[UR38][R2.64+0x180], !P5 ;  /* 0x2cc00180020bbfae */ /* 0x000fe8000e901d66 */
[----:B------:R-:W-:Y:S04]  /*11ea0*/  @!P3 LDGSTS.E.BYPASS.LTC128B.128 [R11+0x2ec00], desc[UR38][R2.64+0x200], !P0 ;  /* 0x2ec00200020bbfae */ /* 0x000fe8000c101d66 */
[----:B------:R-:W-:Y:S04]  /*11eb0*/  @!P3 LDGSTS.E.BYPASS.LTC128B.128 [R11+0x30c00], desc[UR38][R2.64+0x280], !P1 ;  /* 0x30c00280020bbfae */ /* 0x000fe8000c901d66 */
[----:B------:R-:W-:Y:S01]  /*11ec0*/  @!P3 LDGSTS.E.BYPASS.LTC128B.128 [R11+0x32c00], desc[UR38][R2.64+0x300], P2 ;  /* 0x32c00300020bbfae */ /* 0x000fe20009101d66 */
[----:B------:R-:W-:-:S13]  /*11ed0*/  @!P3 ISETP.NE.U32.AND P2, PT, R8, RZ, PT ;  /* 0x000000ff0800b20c */ /* 0x000fda0003f45070 */
[----:B------:R0:W-:Y:S01]  /*11ee0*/  @!P3 LDGSTS.E.BYPASS.LTC128B.128 [R11+0x34c00], desc[UR38][R2.64+0x380], P2 ;  /* 0x34c00380020bbfae */ /* 0x0001e20009101d66 */
[----:B------:R-:W-:-:S03]  /*11ef0*/  ISETP.GE.AND P2, PT, R10, R7, PT ;  /* 0x000000070a00720c */ /* 0x000fc60003f46270 */
[----:B------:R-:W-:Y:S04]  /*11f00*/  SHFL.IDX PT, R10, R4, 0x2, 0x181f ;  /* 0x00581f00040a7f89 */ /* 0x000fe800000e0000 */
[----:B0-----:R-:W0:Y:S01]  /*11f10*/  SHFL.IDX PT, R3, R0, 0x2, 0x181f ;  /* 0x00581f0000037f89 */ /* 0x001e2200000e0000 */
[----:B------:R-:W-:-:S04]  /*11f20*/  LOP3.LUT R19, R19, 0xffffff7f, RZ, 0xc0, !PT ;  /* 0xffffff7f13137812 */ /* 0x000fc800078ec0ff */
[----:B------:R-:W-:Y:S02]  /*11f30*/  @P6 LOP3.LUT R19, R19, 0x80, RZ, 0xfc, !PT ;  /* 0x0000008013136812 */ /* 0x000fe400078efcff */
[----:B------:R-:W-:Y:S02]  /*11f40*/  @!P2 LOP3.LUT R2, R5, 0x40, RZ, 0xc0, !PT ;  /* 0x000000400502a812 */ /* 0x000fe400078ec0ff */
[----:B------:R-:W-:Y:S02]  /*11f50*/  LOP3.LUT P3, RZ, R19, 0x8, RZ, 0xc0, !PT ;  /* 0x0000000813ff7812 */ /* 0x000fe4000786c0ff */
[----:B------:R-:W-:Y:S02]  /*11f60*/  @!P2 SHF.R.U32.HI R9, RZ, 0x2, R2 ;  /* 0x00000002ff09a819 */ /* 0x000fe40000011602 */
[----:B0-----:R-:W-:-:S05]  /*11f70*/  @!P2 LEA R8, P6, R12, R3, 0x1 ;  /* 0x000000030c08a211 */ /* 0x001fca00078c08ff */
[----:B------:R-:W-:Y:S01]  /*11f80*/  @!P2 IMAD.X R3, RZ, RZ, R10, P6 ;  /* 0x000000ffff03a224 */ /* 0x000fe200030e060a */
[----:B------:R-:W-:Y:S01]  /*11f90*/  LOP3.LUT P6, RZ, R19, 0x80, RZ, 0xc0, !PT ;  /* 0x0000008013ff7812 */ /* 0x000fe200078cc0ff */
[----:B------:R-:W-:Y:S01]  /*11fa0*/  @!P2 IMAD.MOV.U32 R2, RZ, RZ, R8 ;  /* 0x000000ffff02a224 */ /* 0x000fe200078e0008 */
[----:B------:R-:W-:-:S04]  /*11fb0*/  @!P2 LOP3.LUT R8, R6, 0x80, RZ, 0xc0, !PT ;  /* 0x000000800608a812 */ /* 0x000fc800078ec0ff */
[----:B------:R-:W-:Y:S01]  /*11fc0*/  @!P2 SHF.R.U32.HI R8, RZ, 0x3, R8 ;  /* 0x00000003ff08a819 */ /* 0x000fe20000011608 */
[----:B------:R0:W-:Y:S03]  /*11fd0*/  @!P2 LDGSTS.E.BYPASS.LTC128B.128 [R11+0x27400], desc[UR38][R2.64], !P3 ;  /* 0x27400000020bafae */ /* 0x0001e6000d901d66 */
[----:B------:R-:W-:-:S03]  /*11fe0*/  @!P2 ISETP.NE.U32.AND P3, PT, R8, RZ, PT ;  /* 0x000000ff0800a20c */ /* 0x000fc60003f65070 */
[----:B------:R0:W-:Y:S01]  /*11ff0*/  @!P2 LDGSTS.E.BYPASS.LTC128B.128 [R11+0x29400], desc[UR38][R2.64+0x80], !P6 ;  /* 0x29400080020bafae */ /* 0x0001e2000f101d66 */
[----:B------:R-:W-:-:S03]  /*12000*/  @!P2 ISETP.NE.U32.AND P6, PT, R9, RZ, PT ;  /* 0x000000ff0900a20c */ /* 0x000fc60003fc5070 */
[----:B------:R0:W-:Y:S04]  /*12010*/  @!P2 LDGSTS.E.BYPASS.LTC128B.128 [R11+0x2b400], desc[UR38][R2.64+0x100], !P4 ;  /* 0x2b400100020bafae */ /* 0x0001e8000e101d66 */
[----:B------:R0:W-:Y:S04]  /*12020*/  @!P2 LDGSTS.E.BYPASS.LTC128B.128 [R11+0x2d400], desc[UR38][R2.64+0x180], !P5 ;  /* 0x2d400180020bafae */ /* 0x0001e8000e901d66 */
[----:B------:R0:W-:Y:S04]  /*12030*/  @!P2 LDGSTS.E.BYPASS.LTC128B.128 [R11+0x2f400], desc[UR38][R2.64+0x200], !P0 ;  /* 0x2f400200020bafae */ /* 0x0001e8000c101d66 */
[----:B------:R0:W-:Y:S04]  /*12040*/  @!P2 LDGSTS.E.BYPASS.LTC128B.128 [R11+0x31400], desc[UR38][R2.64+0x280], !P1 ;  /* 0x31400280020bafae */ /* 0x0001e8000c901d66 */
[----:B------:R0:W-:Y:S04]  /*12050*/  @!P2 LDGSTS.E.BYPASS.LTC128B.128 [R11+0x33400], desc[UR38][R2.64+0x300], P6 ;  /* 0x33400300020bafae */ /* 0x0001e8000b101d66 */
[----:B------:R0:W-:Y:S04]  /*12060*/  @!P2 LDGSTS.E.BYPASS.LTC128B.128 [R11+0x35400], desc[UR38][R2.64+0x380], P3 ;  /* 0x35400380020bafae */ /* 0x0001e80009901d66 */
[----:B------:R-:W1:Y:S04]  /*12070*/  SHFL.IDX PT, R4, R4, 0x3, 0x181f ;  /* 0x00781f0004047f89 */ /* 0x000e6800000e0000 */
[----:B------:R-:W2:Y:S02]  /*12080*/  SHFL.IDX PT, R0, R0, 0x3, 0x181f ;  /* 0x00781f0000007f89 */ /* 0x000ea400000e0000 */
.L_x_4260:
[----:B0-----:R-:W3:Y:S01]  /*12090*/  LDL.LU R2, [R1+0x60] ;  /* 0x0000600001027983 */ /* 0x001ee20000300800 */
[----:B------:R-:W-:Y:S01]  /*120a0*/  BSSY B0, `(.L_x_4125) ;  /* 0x000001d000007945 */ /* 0x000fe20003800000 */
[----:B---3--:R-:W-:-:S13]  /*120b0*/  ISETP.GE.AND P2, PT, R2, R7, PT ;  /* 0x000000070200720c */ /* 0x008fda0003f46270 */
[----:B------:R-:W-:Y:S05]  /*120c0*/  @P2 BRA `(.L_x_4126) ;  /* 0x0000000000682947 */ /* 0x000fea0003800000 */
[----:B------:R-:W3:Y:S01]  /*120d0*/  LDL R8, [R1+0x14] ;  /* 0x0000140001087983 */ /* 0x000ee20000100800 */
[C---:B------:R-:W-:Y:S02]  /*120e0*/  LOP3.LUT P6, RZ, R19.reuse, 0x8, RZ, 0xc0, !PT ;  /* 0x0000000813ff7812 */ /* 0x040fe400078cc0ff */
[C---:B------:R-:W-:Y:S01]  /*120f0*/  LOP3.LUT P4, RZ, R19.reuse, 0x4, RZ, 0xc0, !PT ;  /* 0x0000000413ff7812 */ /* 0x040fe2000788c0ff */
[----:B------:R-:W0:Y:S01]  /*12100*/  S2R R2, SR_TID.X ;  /* 0x0000000000027919 */ /* 0x000e220000002100 */
[----:B------:R-:W-:Y:S02]  /*12110*/  LOP3.LUT P3, RZ, R19, 0x2, RZ, 0xc0, !PT ;  /* 0x0000000213ff7812 */ /* 0x000fe4000786c0ff */
[----:B------:R-:W-:Y:S02]  /*12120*/  LOP3.LUT R5, R5, 0x40, RZ, 0xc0, !PT ;  /* 0x0000004005057812 */ /* 0x000fe400078ec0ff */
[----:B------:R-:W-:Y:S02]  /*12130*/  LOP3.LUT R6, R6, 0x80, RZ, 0xc0, !PT ;  /* 0x0000008006067812 */ /* 0x000fe400078ec0ff */
[----:B------:R-:W-:-:S02]  /*12140*/  SHF.R.U32.HI R5, RZ, 0x2, R5 ;  /* 0x00000002ff057819 */ /* 0x000fc40000011605 */
[----:B------:R-:W-:Y:S01]  /*12150*/  SHF.R.U32.HI R6, RZ, 0x3, R6 ;  /* 0x00000003ff067819 */ /* 0x000fe20000011606 */
[----:B0-----:R-:W-:-:S05]  /*12160*/  IMAD.SHL.U32 R2, R2, 0x8, RZ ;  /* 0x0000000802027824 */ /* 0x001fca00078e00ff */
[----:B------:R-:W-:-:S04]  /*12170*/  LOP3.LUT R2, R2, 0x38, RZ, 0xc0, !PT ;  /* 0x0000003802027812 */ /* 0x000fc800078ec0ff */
[----:B--2---:R-:W-:-:S05]  /*12180*/  LEA R2, P2, R2, R0, 0x1 ;  /* 0x0000000002027211 */ /* 0x004fca00078408ff */
[----:B-1----:R-:W-:Y:S01]  /*12190*/  IMAD.X R3, RZ, RZ, R4, P2 ;  /* 0x000000ffff037224 */ /* 0x002fe200010e0604 */
[----:B------:R-:W-:-:S04]  /*121a0*/  ISETP.NE.U32.AND P2, PT, R5, RZ, PT ;  /* 0x000000ff0500720c */ /* 0x000fc80003f45070 */
[----:B------:R-:W-:Y:S01]  /*121b0*/  @!PT LDS RZ, [RZ] ;  /* 0x00000000fffff984 */ /* 0x000fe20000000800 */
[----:B------:R-:W-:Y:S01]  /*121c0*/  @!PT LDS RZ, [RZ] ;  /* 0x00000000fffff984 */ /* 0x000fe20000000800 */
[----:B------:R-:W-:Y:S01]  /*121d0*/  @!PT LDS RZ, [RZ] ;  /* 0x00000000fffff984 */ /* 0x000fe20000000800 */
[----:B---3--:R0:W-:Y:S04]  /*121e0*/  LDGSTS.E.BYPASS.LTC128B.128 [R8+0x27c00], desc[UR38][R2.64], !P6 ;  /* 0x27c0000002087fae */ /* 0x0081e8000f101d66 */
        /* <DEDUP_REMOVED lines=8> */
.L_x_4126:
[----:B------:R-:W-:Y:S05]  /*12270*/  BSYNC B0 ;  /* 0x0000000000007941 */ /* 0x000fea0003800000 */
.L_x_4125:
[----:B------:R-:W-:Y:S01]  /*12280*/  NOP ;  /* 0x0000000000007918 */ /* 0x000fe20000000000 */
[----:B------:R-:W-:-:S13]  /*12290*/  PLOP3.LUT P0, PT, PT, PT, PT, 0x80, 0x0 ;  /* 0x000000000000781c */ /* 0x000fda0003f0f070 */
.L_x_4127:
[----:B------:R-:W-:Y:S02]  /*122a0*/  PLOP3.LUT P1, PT, P1, P0, PT, 0xa2, 0x0 ;  /* 0x000000000000781c */ /* 0x000fe40000f21472 */
[----:B------:R-:W-:-:S08]  /*122b0*/  @P0 R2UR P1, UR4, R18 ;  /* 0x00000000120402ca */ /* 0x000fd00000020000 */
[----:B------:R-:W-:-:S05]  /*122c0*/  @P0 PLOP3.LUT P0, PT, P1, PT, PT, 0x80, 0x0 ;  /* 0x000000000000081c */ /* 0x000fca0000f0f070 */
[----:B------:R-:W-:Y:S01]  /*122d0*/  @!P1 SYNCS.ARRIVE.TRANS64.RED.A0T1 RZ, [UR4+0x38810], RZ ;  /* 0x038810ffffff99a7 */ /* 0x000fe20008200404 */
[----:B------:R-:W-:Y:S07]  /*122e0*/  @!P1 ARRIVES.LDGSTSBAR.64.TRANSCNT [UR4+0x38810] ;  /* 0x03881000ff0099b0 */ /* 0x000fee0008000a84 */
[----:B------:R-:W-:Y:S05]  /*122f0*/  @P0 BRA.U.ANY `(.L_x_4127) ;  /* 0xfffffffd00e80947 */ /* 0x000fea000393ffff */
[----:B0-----:R-:W3:Y:S02]  /*12300*/  LDL.LU R2, [R1+0x64] ;  /* 0x0000640001027983 */ /* 0x001ee40000300800 */
[----:B---3--:R-:W-:-:S05]  /*12310*/  VIADD R2, R2, 0x1 ;  /* 0x0000000102027836 */ /* 0x008fca0000000000 */
[----:B------:R0:W-:Y:S01]  /*12320*/  STL [R1+0x64], R2 ;  /* 0x0000640201007387 */ /* 0x0001e20000100800 */
[----:B--2---:R-:W-:-:S04]  /*12330*/  LEA.HI R0, R2, R2, RZ, 0x1 ;  /* 0x0000000202007211 */ /* 0x004fc800078f08ff */
[----:B------:R-:W-:-:S05]  /*12340*/  LOP3.LUT R0, R0, 0xfffffffe, RZ, 0xc0, !PT ;  /* 0xfffffffe00007812 */ /* 0x000fca00078ec0ff */
[----:B------:R-:W-:-:S05]  /*12350*/  IMAD.IADD R0, R2, 0x1, -R0 ;  /* 0x0000000102007824 */ /* 0x000fca00078e0a00 */
[----:B------:R-:W-:Y:S01]  /*12360*/  SHF.L.U32 R0, R0, 0x1f, RZ ;  /* 0x0000001f00007819 */ /* 0x000fe200000006ff */
[----:B------:R-:W-:Y:S01]  /*12370*/  NOP ;  /* 0x0000000000007918 */ /* 0x000fe20000000000 */
[----:B------:R0:W-:Y:S01]  /*12380*/  SYNCS.ARRIVE.TRANS64.A1T0 RZ, [R18+URZ+0x38810], RZ ;  /* 0x038810ff12ff79a7 */ /* 0x0001e2000810003f */
[----:B------:R-:W-:Y:S01]  /*12390*/  BSSY B0, `(.L_x_4128) ;  /* 0x0000003000007945 */ /* 0x000fe20003800000 */
[----:B------:R-:W2:Y:S03]  /*123a0*/  SYNCS.PHASECHK.TRANS64.TRYWAIT P0, [R18+URZ+0x38820], R0 ;  /* 0x03882000120075a7 */ /* 0x000ea6000800017f */
[----:B0-2---:R-:W-:Y:S05]  /*123b0*/  @!P0 BRA `(.L_x_4129) ;  /* 0x0000005800f08947 */ /* 0x005fea0003800000 */
.L_x_4261:
[----:B------:R-:W-:Y:S05]  /*123c0*/  BSYNC B0 ;  /* 0x0000000000007941 */ /* 0x000fea0003800000 */
.L_x_4128:
[----:B------:R-:W-:Y:S01]  /*123d0*/  LOP3.LUT P0, RZ, R19, 0x1, RZ, 0xc0, !PT ;  /* 0x0000000113ff7812 */ /* 0x000fe2000780c0ff */
[----:B------:R-:W-:-:S12]  /*123e0*/  BSSY B0, `(.L_x_4130) ;  /* 0x0000097000007945 */ /* 0x000fd80003800000 */
[----:B------:R-:W-:Y:S05]  /*123f0*/  @!P0 BRA `(.L_x_4131) ;  /* 0x0000000800548947 */ /* 0x000fea0003800000 */
[----:B-1----:R-:W0:Y:S04]  /*12400*/  LDL R4, [R1+0x10] ;  /* 0x0000100001047983 */ /* 0x002e280000100800 */
[----:B------:R-:W2:Y:S01]  /*12410*/  LDL R2, [R1+0x18] ;  /* 0x0000180001027983 */ /* 0x000ea20000100800 */
[----:B------:R-:W-:Y:S01]  /*12420*/  BSSY B1, `(.L_x_4132) ;  /* 0x0000008000017945 */ /* 0x000fe20003800000 */
[----:B------:R-:W1:Y:S02]  /*12430*/  S2R R3, SR_TID.X ;  /* 0x0000000000037919 */ /* 0x000e640000002100 */
[----:B-1----:R-:W-:-:S04]  /*12440*/  LOP3.LUT R3, R3, 0x7f, RZ, 0xc0, !PT ;  /* 0x0000007f03037812 */ /* 0x002fc800078ec0ff */
[----:B------:R-:W-:Y:S01]  /*12450*/  ISETP.NE.AND P1, PT, R3, RZ, PT ;  /* 0x000000ff0300720c */ /* 0x000fe20003f25270 */
[----:B0-----:R-:W-:Y:S01]  /*12460*/  IMAD R0, R4, 0x8, R18 ;  /* 0x0000000804007824 */ /* 0x001fe200078e0212 */
[----:B--2---:R-:W-:-:S04]  /*12470*/  SHF.L.U32 R2, R2, 0x1f, RZ ;  /* 0x0000001f02027819 */ /* 0x004fc800000006ff */
[----:B------:R-:W0:Y:S02]  /*12480*/  SYNCS.PHASECHK.TRANS64.TRYWAIT P0, [R0+URZ+0x38860], R2 ;  /* 0x03886002000075a7 */ /* 0x000e24000800017f */
[----:B0-----:R-:W-:Y:S05]  /*12490*/  @!P0 BRA `(.L_x_4133) ;  /* 0x0000005800cc8947 */ /* 0x001fea0003800000 */
.L_x_4262:
[----:B------:R-:W-:Y:S05]  /*124a0*/  BSYNC B1 ;  /* 0x0000000000017941 */ /* 0x000fea0003800000 */
.L_x_4132:
        /* <DEDUP_REMOVED lines=9> */
.L_x_4135:
[----:B------:R-:W-:Y:S05]  /*12540*/  BSYNC B1 ;  /* 0x0000000000017941 */ /* 0x000fea0003800000 */
.L_x_4134:
[----:B------:R-:W2:Y:S04]  /*12550*/  LDL R4, [R1+0x20] ;  /* 0x0000200001047983 */ /* 0x000ea80000100800 */
[----:B------:R-:W2:Y:S04]  /*12560*/  LDL.LU R3, [R1+0x30] ;  /* 0x0000300001037983 */ /* 0x000ea80000300800 */
[----:B0-----:R-:W3:Y:S01]  /*12570*/  LDL R2, [R1+0x10] ;  /* 0x0000100001027983 */ /* 0x001ee20000100800 */
        /* <DEDUP_REMOVED lines=8> */
[----:B---3--:R-:W-:-:S04]  /*12600*/  IMAD R2, R2, 0x10000, R18 ;  /* 0x0001000002027824 */ /* 0x008fc800078e0212 */
[----:B------:R-:W-:-:S07]  /*12610*/  VIADD R4, R2, 0x400 ;  /* 0x0000040002047836 */ /* 0x000fce0000000000 */
.L_x_4136:
        /* <DEDUP_REMOVED lines=15> */
.L_x_4137:
        /* <DEDUP_REMOVED lines=15> */
.L_x_4138:
        /* <DEDUP_REMOVED lines=15> */
.L_x_4139:
        /* <DEDUP_REMOVED lines=15> */
.L_x_4140:
        /* <DEDUP_REMOVED lines=15> */
.L_x_4141:
        /* <DEDUP_REMOVED lines=15> */
.L_x_4142:
        /* <DEDUP_REMOVED lines=15> */
.L_x_4143:
        /* <DEDUP_REMOVED lines=10> */
.L_x_4131:
[----:B------:R-:W-:Y:S05]  /*12d50*/  BSYNC B0 ;  /* 0x0000000000007941 */ /* 0x000fea0003800000 */
.L_x_4130:
[----:B-1----:R-:W0:Y:S04]  /*12d60*/  LDL R4, [R1+0x3c] ;  /* 0x00003c0001047983 */ /* 0x002e280000100800 */
        /* <DEDUP_REMOVED lines=19> */
[----:B------:R-:W2:Y:S04]  /*12ea0*/  LDL.LU R5, [R1+0x10] ;  /* 0x0000100001057983 */ /* 0x000ea80000300800 */
[----:B------:R-:W3:Y:S01]  /*12eb0*/  LDL.LU R9, [R1+0x18] ;  /* 0x0000180001097983 */ /* 0x000ee20000300800 */
[----:B------:R-:W-:Y:S01]  /*12ec0*/  LOP3.LUT P2, RZ, R19, 0x1, RZ, 0xc0, !PT ;  /* 0x0000000113ff7812 */ /* 0x000fe2000784c0ff */
[----:B------:R-:W-:Y:S01]  /*12ed0*/  BSSY B1, `(.L_x_4148) ;  /* 0x00000d7000017945 */ /* 0x000fe20003800000 */
[----:B--2---:R-:W-:-:S05]  /*12ee0*/  VIADD R2, R5, 0x1 ;  /* 0x0000000105027836 */ /* 0x004fca0000000000 */
[----:B------:R-:W-:-:S04]  /*12ef0*/  ISETP.NE.AND P0, PT, R2, 0x2, PT ;  /* 0x000000020200780c */ /* 0x000fc80003f05270 */
[----:B------:R-:W-:Y:S02]  /*12f00*/  SEL R3, RZ, 0x1, P0 ;  /* 0x00000001ff037807 */ /* 0x000fe40000000000 */
[----:B------:R-:W-:Y:S02]  /*12f10*/  SEL R10, R2, RZ, P0 ;  /* 0x000000ff020a7207 */ /* 0x000fe40000000000 */
[----:B---3--:R-:W-:-:S05]  /*12f20*/  LOP3.LUT R9, R9, R3, RZ, 0x3c, !PT ;  /* 0x0000000309097212 */ /* 0x008fca00078e3cff */
[----:B------:R0:W-:Y:S04]  /*12f30*/  STL [R1+0x18], R9 ;  /* 0x0000180901007387 */ /* 0x0001e80000100800 */
[----:B------:R0:W-:Y:S01]  /*12f40*/  STL [R1+0x10], R10 ;  /* 0x0000100a01007387 */ /* 0x0001e20000100800 */
        /* <DEDUP_REMOVED lines=24> */
.L_x_4150:
[----:B------:R-:W-:Y:S01]  /*130d0*/  IMAD R3, R10, 0x8, R18 ;  /* 0x000000080a037824 */ /* 0x000fe200078e0212 */
[----:B------:R-:W-:Y:S01]  /*130e0*/  SHF.L.U32 R2, R9, 0x1f, RZ ;  /* 0x0000001f09027819 */ /* 0x000fe200000006ff */
[----:B------:R-:W2:Y:S01]  /*130f0*/  S2R R5, SR_TID.X ;  /* 0x0000000000057919 */ /* 0x000ea20000002100 */
[----:B------:R-:W-:Y:S02]  /*13100*/  BSSY B3, `(.L_x_4151) ;  /* 0x0000005000037945 */ /* 0x000fe40003800000 */
[----:B------:R-:W3:Y:S01]  /*13110*/  SYNCS.PHASECHK.TRANS64.TRYWAIT P0, [R3+URZ+0x38840], R2 ;  /* 0x03884002030075a7 */ /* 0x000ee2000800017f */
[----:B--2---:R-:W-:-:S04]  /*13120*/  LOP3.LUT R5, R5, 0x7f, RZ, 0xc0, !PT ;  /* 0x0000007f05057812 */ /* 0x004fc800078ec0ff */
[----:B------:R-:W-:Y:S01]  /*13130*/  ISETP.NE.AND P1, PT, R5, RZ, PT ;  /* 0x000000ff0500720c */ /* 0x000fe20003f25270 */
[----:B---3--:R-:W-:-:S12]  /*13140*/  @!P0 BRA `(.L_x_4152) ;  /* 0x0000004c00b48947 */ /* 0x008fd80003800000 */
.L_x_4263:
[----:B------:R-:W-:Y:S05]  /*13150*/  BSYNC B3 ;  /* 0x0000000000037941 */ /* 0x000fea0003800000 */
.L_x_4151:
[----:B------:R-:W-:Y:S04]  /*13160*/  BSSY B3, `(.L_x_4153) ;  /* 0x0000009000037945 */ /* 0x000fe80003800000 */
[----:B------:R-:W-:Y:S05]  /*13170*/  @P1 BRA `(.L_x_4154) ;  /* 0x00000000001c1947 */ /* 0x000fea0003800000 */
[----:B-1----:R-:W1:Y:S01]  /*13180*/  S2R R6, SR_TID.X ;  /* 0x0000000000067919 */ /* 0x002e620000002100 */
[----:B------:R-:W-:-:S04]  /*13190*/  IMAD.MOV.U32 R5, RZ, RZ, 0x2000 ;  /* 0x00002000ff057424 */ /* 0x000fc800078e00ff */
[----:B------:R3:W-:Y:S01]  /*131a0*/  SYNCS.ARRIVE.TRANS64 RZ, [R3+URZ+0x38830], R5 ;  /* 0x0388300503ff79a7 */ /* 0x0007e2000800003f */
[----:B-1----:R-:W-:-:S04]  /*131b0*/  LOP3.LUT R6, R6, 0x1f, RZ, 0xc0, !PT ;  /* 0x0000001f06067812 */ /* 0x002fc800078ec0ff */
[----:B------:R-:W-:-:S13]  /*131c0*/  ISETP.NE.AND P0, PT, R6, RZ, PT ;  /* 0x000000ff0600720c */ /* 0x000fda0003f05270 */
[----:B---3--:R-:W-:Y:S05]  /*131d0*/  @!P0 BRA `(.L_x_4154) ;  /* 0x0000000000048947 */ /* 0x008fea0003800000 */
[----:B------:R-:W-:Y:S01]  /*131e0*/  BPT.TRAP 0x1 ;  /* 0x000000040000795c */ /* 0x000fe20000300000 */
.L_x_4154:
[----:B------:R-:W-:Y:S05]  /*131f0*/  BSYNC B3 ;  /* 0x0000000000037941 */ /* 0x000fea0003800000 */
.L_x_4153:
[----:B------:R-:W3:Y:S04]  /*13200*/  LDL R5, [R1+0x10] ;  /* 0x0000100001057983 */ /* 0x000ee80000100800 */
[----:B-1----:R-:W4:Y:S01]  /*13210*/  LDL R6, [R1+0x20] ;  /* 0x0000200001067983 */ /* 0x002f220000100800 */
[----:B0-----:R-:W-:Y:S01]  /*13220*/  IMAD.MOV.U32 R9, RZ, RZ, RZ ;  /* 0x000000ffff097224 */ /* 0x001fe200078e00ff */
[----:B------:R-:W-:Y:S01]  /*13230*/  UIADD3 UR4, UP0, UR40, 0x370, URZ ;  /* 0x0000037028047890 */ /* 0x000fe2000ff1e03f */
[----:B------:R-:W-:Y:S01]  /*13240*/  PLOP3.LUT P0, PT, PT, PT, PT, 0x80, 0x0 ;  /* 0x000000000000781c */ /* 0x000fe20003f0f070 */
[----:B------:R-:W-:Y:S01]  /*13250*/  UMOV UR6, 0x0 ;  /* 0x0000000000067882 */ /* 0x000fe20000000000 */
[----:B------:R-:W-:Y:S01]  /*13260*/  UMOV UR7, 0x14f00000 ;  /* 0x14f0000000077882 */ /* 0x000fe20000000000 */
[----:B------:R-:W-:Y:S01]  /*13270*/  R2UR UR10, R9 ;  /* 0x00000000090a72ca */ /* 0x000fe200000e0000 */
[----:B------:R-:W-:Y:S01]  /*13280*/  UIADD3.X UR5, URZ, UR41, URZ, UP0, !UPT ;  /* 0x000000293f057290 */ /* 0x000fe200087fe43f */
[----:B---3--:R-:W-:-:S02]  /*13290*/  IMAD R5, R5, 0x2000, R18 ;  /* 0x0000200005057824 */ /* 0x008fc400078e0212 */
[----:B----4-:R-:W-:Y:S02]  /*132a0*/  IMAD R0, R0, 0x40, R6 ;  /* 0x0000004000007824 */ /* 0x010fe400078e0206 */
[----:B------:R-:W-:Y:S02]  /*132b0*/  VIADD R5, R5, 0x22400 ;  /* 0x0002240005057836 */ /* 0x000fe40000000000 */
[----:B------:R-:W-:-:S07]  /*132c0*/  VIADD R6, R3, 0x38830 ;  /* 0x0003883003067836 */ /* 0x000fce0000000000 */
.L_x_4155:
        /* <DEDUP_REMOVED lines=13> */
.L_x_4264:
[----:B------:R-:W-:Y:S05]  /*133a0*/  BSYNC B3 ;  /* 0x0000000000037941 */ /* 0x000fea0003800000 */
.L_x_4156:
[----:B------:R-:W-:Y:S01]  /*133b0*/  BSSY B3, `(.L_x_4158) ;  /* 0x000000b000037945 */ /* 0x000fe20003800000 */
[----:B------:R-:W-:Y:S02]  /*133c0*/  IMAD.MOV.U32 R6, RZ, RZ, 0x0 ;  /* 0x00000000ff067424 */ /* 0x000fe400078e00ff */
[----:B------:R-:W-:Y:S01]  /*133d0*/  IMAD.MOV.U32 R7, RZ, RZ, 0x14f00000 ;  /* 0x14f00000ff077424 */ /* 0x000fe200078e00ff */
[----:B------:R-:W-:Y:S06]  /*133e0*/  @P1 BRA `(.L_x_4159) ;  /* 0x00000000001c1947 */ /* 0x000fec0003800000 */
[----:B------:R-:W1:Y:S01]  /*133f0*/  S2R R5, SR_TID.X ;  /* 0x0000000000057919 */ /* 0x000e620000002100 */
[----:B0-2---:R-:W-:-:S04]  /*13400*/  IMAD.MOV.U32 R2, RZ, RZ, 0x10000 ;  /* 0x00010000ff027424 */ /* 0x005fc800078e00ff */
[----:B------:R3:W-:Y:S01]  /*13410*/  SYNCS.ARRIVE.TRANS64 RZ, [R3+URZ+0x38850], R2 ;  /* 0x0388500203ff79a7 */ /* 0x0007e2000800003f */
[----:B-1----:R-:W-:-:S04]  /*13420*/  LOP3.LUT R5, R5, 0x1f, RZ, 0xc0, !PT ;  /* 0x0000001f05057812 */ /* 0x002fc800078ec0ff */
[----:B------:R-:W-:-:S13]  /*13430*/  ISETP.NE.AND P0, PT, R5, RZ, PT ;  /* 0x000000ff0500720c */ /* 0x000fda0003f05270 */
[----:B---3--:R-:W-:Y:S05]  /*13440*/  @!P0 BRA `(.L_x_4159) ;  /* 0x0000000000048947 */ /* 0x008fea0003800000 */
[----:B------:R-:W-:Y:S01]  /*13450*/  BPT.TRAP 0x1 ;  /* 0x000000040000795c */ /* 0x000fe20000300000 */
.L_x_4159:
[----:B------:R-:W-:Y:S05]  /*13460*/  BSYNC B3 ;  /* 0x0000000000037941 */ /* 0x000fea0003800000 */
.L_x_4158:
[----:B0-2---:R-:W2:Y:S01]  /*13470*/  LDL R2, [R1+0x10] ;  /* 0x0000100001027983 */ /* 0x005ea20000100800 */
        /* <DEDUP_REMOVED lines=9> */
.L_x_4160:
        /* <DEDUP_REMOVED lines=15> */
.L_x_4161:
        /* <DEDUP_REMOVED lines=15> */
.L_x_4162:
        /* <DEDUP_REMOVED lines=15> */
.L_x_4163:
        /* <DEDUP_REMOVED lines=15> */
.L_x_4164:
        /* <DEDUP_REMOVED lines=15> */
.L_x_4165:
        /* <DEDUP_REMOVED lines=15> */
.L_x_4166:
        /* <DEDUP_REMOVED lines=15> */
.L_x_4167:
        /* <DEDUP_REMOVED lines=10> */
.L_x_4149:
[----:B------:R-:W-:Y:S05]  /*13c40*/  BSYNC B1 ;  /* 0x0000000000017941 */ /* 0x000fea0003800000 */
.L_x_4148:
[----:B------:R-:W2:Y:S02]  /*13c50*/  LDL.LU R5, [R1+0x3c] ;  /* 0x00003c0001057983 */ /* 0x000ea40000300800 */
[----:B--2---:R-:W-:-:S07]  /*13c60*/  VIADD R0, R5, 0xfffffffd ;  /* 0xfffffffd05007836 */ /* 0x004fce0000000000 */
.L_x_4147:
[----:B------:R-:W-:Y:S05]  /*13c70*/  BSYNC B2 ;  /* 0x0000000000027941 */ /* 0x000fea0003800000 */
.L_x_4146:
[----:B------:R-:W-:Y:S01]  /*13c80*/  VIADD R8, R8, 0xfffffffe ;  /* 0xfffffffe08087836 */ /* 0x000fe20000000000 */
[----:B------:R-:W-:-:S04]  /*13c90*/  LOP3.LUT R4, RZ, R4, RZ, 0x33, !PT ;  /* 0x00000004ff047212 */ /* 0x000fc800078e33ff */
[----:B------:R-:W-:-:S13]  /*13ca0*/  ISETP.NE.AND P0, PT, R8, R4, PT ;  /* 0x000000040800720c */ /* 0x000fda0003f05270 */
[----:B------:R-:W-:Y:S05]  /*13cb0*/  @!P0 BRA `(.L_x_4145) ;  /* 0x0000001800e08947 */ /* 0x000fea0003800000 */
.L_x_4208:
[----:B------:R-:W2:Y:S04]  /*13cc0*/  LDL.LU R3, [R1+0x10] ;  /* 0x0000100001037983 */ /* 0x000ea80000300800 */
[----:B------:R-:W3:Y:S01]  /*13cd0*/  LDL.LU R2, [R1+0x18] ;  /* 0x0000180001027983 */ /* 0x000ee20000300800 */
        /* <DEDUP_REMOVED lines=8> */
[----:B0-----:R-:W-:Y:S06]  /*13d60*/  @!P1 BRA `(.L_x_4169) ;  /* 0x0000000c00349947 */ /* 0x001fec0003800000 */
        /* <DEDUP_REMOVED lines=24> */
.L_x_4170:
        /* <DEDUP_REMOVED lines=8> */
.L_x_4265:
[----:B------:R-:W-:Y:S05]  /*13f70*/  BSYNC B2 ;  /* 0x0000000000027941 */ /* 0x000fea0003800000 */
.L_x_4171:
        /* <DEDUP_REMOVED lines=9> */
.L_x_4174:
[----:B------:R-:W-:Y:S05]  /*14010*/  BSYNC B2 ;  /* 0x0000000000027941 */ /* 0x000fea0003800000 */
.L_x_4173:
        /* <DEDUP_REMOVED lines=12> */
.L_x_4175:
        /* <DEDUP_REMOVED lines=13> */
.L_x_4266:
[----:B------:R-:W-:Y:S05]  /*141b0*/  BSYNC B2 ;  /* 0x0000000000027941 */ /* 0x000fea0003800000 */
.L_x_4176:
        /* <DEDUP_REMOVED lines=11> */
.L_x_4179:
[----:B------:R-:W-:Y:S05]  /*14270*/  BSYNC B2 ;  /* 0x0000000000027941 */ /* 0x000fea0003800000 */
.L_x_4178:
        /* <DEDUP_REMOVED lines=9> */
.L_x_4180:
        /* <DEDUP_REMOVED lines=15> */
.L_x_4181:
        /* <DEDUP_REMOVED lines=15> */
.L_x_4182:
        /* <DEDUP_REMOVED lines=15> */
.L_x_4183:
        /* <DEDUP_REMOVED lines=15> */
.L_x_4184:
        /* <DEDUP_REMOVED lines=15> */
.L_x_4185:
        /* <DEDUP_REMOVED lines=15> */
.L_x_4186:
        /* <DEDUP_REMOVED lines=15> */
.L_x_4187:
        /* <DEDUP_REMOVED lines=10> */
.L_x_4169:
[----:B------:R-:W-:Y:S05]  /*14a40*/  BSYNC B1 ;  /* 0x0000000000017941 */ /* 0x000fea0003800000 */
.L_x_4168:
[----:B------:R-:W-:Y:S01]  /*14a50*/  VIADD R7, R7, 0x1 ;  /* 0x0000000107077836 */ /* 0x000fe20000000000 */
[----:B------:R-:W-:Y:S01]  /*14a60*/  LOP3.LUT P2, RZ, R19, 0x1, RZ, 0xc0, !PT ;  /* 0x0000000113ff7812 */ /* 0x000fe2000784c0ff */
[----:B------:R-:W-:Y:S03]  /*14a70*/  BSSY B1, `(.L_x_4188) ;  /* 0x00000d8000017945 */ /* 0x000fe60003800000 */
[----:B------:R-:W-:-:S04]  /*14a80*/  ISETP.NE.AND P0, PT, R7, 0x2, PT ;  /* 0x000000020700780c */ /* 0x000fc80003f05270 */
[----:B------:R-:W-:Y:S02]  /*14a90*/  SEL R2, RZ, 0x1, P0 ;  /* 0x00000001ff027807 */ /* 0x000fe40000000000 */
[----:B0-----:R-:W-:Y:S02]  /*14aa0*/  SEL R9, R7, RZ, P0 ;  /* 0x000000ff07097207 */ /* 0x001fe40000000000 */
[----:B------:R-:W-:Y:S01]  /*14ab0*/  LOP3.LUT R8, R6, R2, RZ, 0x3c, !PT ;  /* 0x0000000206087212 */ /* 0x000fe200078e3cff */
[----:B------:R-:W-:-:S04]  /*14ac0*/  VIADD R6, R0, 0xffffffff ;  /* 0xffffffff00067836 */ /* 0x000fc80000000000 */
[----:B------:R0:W-:Y:S04]  /*14ad0*/  STL [R1+0x18], R8 ;  /* 0x0000180801007387 */ /* 0x0001e80000100800 */
[----:B------:R0:W-:Y:S01]  /*14ae0*/  STL [R1+0x10], R9 ;  /* 0x0000100901007387 */ /* 0x0001e20000100800 */
        /* <DEDUP_REMOVED lines=25> */
.L_x_4190:
        /* <DEDUP_REMOVED lines=8> */
.L_x_4267:
[----:B------:R-:W-:Y:S05]  /*14d00*/  BSYNC B2 ;  /* 0x0000000000027941 */ /* 0x000fea0003800000 */
.L_x_4191:
        /* <DEDUP_REMOVED lines=9> */
.L_x_4194:
[----:B------:R-:W-:Y:S05]  /*14da0*/  BSYNC B2 ;  /* 0x0000000000027941 */ /* 0x000fea0003800000 */
.L_x_4193:
[----:B------:R-:W2:Y:S04]  /*14db0*/  LDL R3, [R1+0x10] ;  /* 0x0000100001037983 */ /* 0x000ea80000100800 */
[----:B------:R-:W3:Y:S01]  /*14dc0*/  LDL R5, [R1+0x20] ;  /* 0x0000200001057983 */ /* 0x000ee20000100800 */
[----:B0-----:R-:W-:Y:S01]  /*14dd0*/  IMAD.MOV.U32 R8, RZ, RZ, RZ ;  /* 0x000000ffff087224 */ /* 0x001fe200078e00ff */
[----:B------:R-:W-:Y:S01]  /*14de0*/  UIADD3 UR4, UP0, UR40, 0x370, URZ ;  /* 0x0000037028047890 */ /* 0x000fe2000ff1e03f */
[----:B------:R-:W-:Y:S01]  /*14df0*/  PLOP3.LUT P0, PT, PT, PT, PT, 0x80, 0x0 ;  /* 0x000000000000781c */ /* 0x000fe20003f0f070 */
[----:B------:R-:W-:Y:S01]  /*14e00*/  UMOV UR6, 0x0 ;  /* 0x0000000000067882 */ /* 0x000fe20000000000 */
[----:B------:R-:W-:Y:S01]  /*14e10*/  UMOV UR7, 0x14f00000 ;  /* 0x14f0000000077882 */ /* 0x000fe20000000000 */
[----:B------:R-:W-:Y:S01]  /*14e20*/  R2UR UR10, R8 ;  /* 0x00000000080a72ca */ /* 0x000fe200000e0000 */
[----:B------:R-:W-:Y:S01]  /*14e30*/  UIADD3.X UR5, URZ, UR41, URZ, UP0, !UPT ;  /* 0x000000293f057290 */ /* 0x000fe200087fe43f */
[----:B--2---:R-:W-:-:S02]  /*14e40*/  IMAD R3, R3, 0x2000, R18 ;  /* 0x0000200003037824 */ /* 0x004fc400078e0212 */
[----:B---3--:R-:W-:Y:S02]  /*14e50*/  IMAD R7, R7, 0x40, R5 ;  /* 0x0000004007077824 */ /* 0x008fe400078e0205 */
[----:B------:R-:W-:Y:S02]  /*14e60*/  VIADD R3, R3, 0x22400 ;  /* 0x0002240003037836 */ /* 0x000fe40000000000 */
[----:B------:R-:W-:-:S07]  /*14e70*/  VIADD R5, R4, 0x38830 ;  /* 0x0003883004057836 */ /* 0x000fce0000000000 */
.L_x_4195:
        /* <DEDUP_REMOVED lines=13> */
.L_x_4268:
[----:B------:R-:W-:Y:S05]  /*14f50*/  BSYNC B2 ;  /* 0x0000000000027941 */ /* 0x000fea0003800000 */
.L_x_4196:
        /* <DEDUP_REMOVED lines=11> */
.L_x_4199:
[----:B------:R-:W-:Y:S05]  /*15010*/  BSYNC B2 ;  /* 0x0000000000027941 */ /* 0x000fea0003800000 */
.L_x_4198:
[----:B------:R-:W2:Y:S01]  /*15020*/  LDL R5, [R1+0x10] ;  /* 0x0000100001057983 */ /* 0x000ea20000100800 */
        /* <DEDUP_REMOVED lines=9> */
.L_x_4200:
        /* <DEDUP_REMOVED lines=15> */
.L_x_4201:
        /* <DEDUP_REMOVED lines=15> */
.L_x_4202:
        /* <DEDUP_REMOVED lines=15> */
.L_x_4203:
        /* <DEDUP_REMOVED lines=15> */
.L_x_4204:
        /* <DEDUP_REMOVED lines=15> */
.L_x_4205:
        /* <DEDUP_REMOVED lines=15> */
.L_x_4206:
        /* <DEDUP_REMOVED lines=15> */
.L_x_4207:
        /* <DEDUP_REMOVED lines=10> */
.L_x_4189:
[----:B------:R-:W-:Y:S05]  /*157f0*/  BSYNC B1 ;  /* 0x0000000000017941 */ /* 0x000fea0003800000 */
.L_x_4188:
[----:B------:R-:W2:Y:S01]  /*15800*/  LDL R2, [R1+0x24] ;  /* 0x0000240001027983 */ /* 0x000ea20000100800 */
[----:B------:R-:W-:Y:S01]  /*15810*/  VIADD R0, R0, 0xfffffffe ;  /* 0xfffffffe00007836 */ /* 0x000fe20000000000 */
[----:B--2---:R-:W-:-:S13]  /*15820*/  ISETP.GT.AND P0, PT, R6, R2, PT ;  /* 0x000000020600720c */ /* 0x004fda0003f04270 */
[----:B------:R-:W-:Y:S05]  /*15830*/  @P0 BRA `(.L_x_4208) ;  /* 0xffffffe400200947 */ /* 0x000fea000383ffff */
.L_x_4145:
[----:B------:R-:W-:Y:S05]  /*15840*/  BSYNC B0 ;  /* 0x0000000000007941 */ /* 0x000fea0003800000 */
.L_x_4144:
[----:B------:R-:W2:Y:S04]  /*15850*/  LDL.LU R4, [R1+0x10] ;  /* 0x0000100001047983 */ /* 0x000ea80000300800 */
[----:B------:R-:W3:Y:S01]  /*15860*/  LDL.LU R3, [R1+0x18] ;  /* 0x0000180001037983 */ /* 0x000ee20000300800 */
[----:B------:R-:W1:Y:S01]  /*15870*/  S2R R2, SR_TID.X ;  /* 0x0000000000027919 */ /* 0x000e620000002100 */
[----:B------:R-:W-:Y:S01]  /*15880*/  BSSY B0, `(.L_x_4209) ;  /* 0x0000016000007945 */ /* 0x000fe20003800000 */
[----:B-1----:R-:W-:-:S04]  /*15890*/  LOP3.LUT R2, R2, 0x7f, RZ, 0xc0, !PT ;  /* 0x0000007f02027812 */ /* 0x002fc800078ec0ff */
[----:B------:R-:W-:Y:S01]  /*158a0*/  ISETP.NE.AND P1, PT, R2, RZ, PT ;  /* 0x000000ff0200720c */ /* 0x000fe20003f25270 */
[----:B--2---:R-:W-:-:S05]  /*158b0*/  VIADD R0, R4, 0x1 ;  /* 0x0000000104007836 */ /* 0x004fca0000000000 */
[----:B------:R-:W-:-:S04]  /*158c0*/  ISETP.NE.AND P0, PT, R0, 0x2, PT ;  /* 0x000000020000780c */ /* 0x000fc80003f05270 */
[----:B------:R-:W-:-:S04]  /*158d0*/  SEL R2, RZ, 0x1, P0 ;  /* 0x00000001ff027807 */ /* 0x000fc80000000000 */
[----:B---3--:R-:W-:-:S05]  /*158e0*/  LOP3.LUT R3, R3, R2, RZ, 0x3c, !PT ;  /* 0x0000000203037212 */ /* 0x008fca00078e3cff */
[----:B------:R1:W-:Y:S01]  /*158f0*/  STL [R1+0x18], R3 ;  /* 0x0000180301007387 */ /* 0x0003e20000100800 */
[----:B------:R-:W-:Y:S05]  /*15900*/  @P1 BRA `(.L_x_4210) ;  /* 0x0000000000341947 */ /* 0x000fea0003800000 */
[----:B------:R-:W2:Y:S01]  /*15910*/  S2R R2, SR_LANEID ;  /* 0x0000000000027919 */ /* 0x000ea20000000000 */
[----:B------:R-:W-:Y:S02]  /*15920*/  VOTEU.ANY UR4, UPT, PT ;  /* 0x0000000000047886 */ /* 0x000fe400038e0100 */
[----:B------:R-:W2:Y:S08]  /*15930*/  FLO.U32 R4, UR4 ;  /* 0x0000000400047d00 */ /* 0x000eb000080e0000 */
[----:B------:R-:W3:Y:S01]  /*15940*/  POPC R5, UR4 ;  /* 0x0000000400057d09 */ /* 0x000ee20008000000 */
[----:B--2---:R-:W-:-:S02]  /*15950*/  ISETP.EQ.U32.AND P1, PT, R4, R2, PT ;  /* 0x000000020400720c */ /* 0x004fc40003f22070 */
[----:B-1----:R-:W3:Y:S11]  /*15960*/  LDC.64 R2, c[0x0][0xd60] ;  /* 0x00035800ff027b82 */ /* 0x002ef60000000a00 */
[----:B---3--:R1:W2:Y:S02]  /*15970*/  @P1 ATOMG.E.ADD.STRONG.GPU PT, R2, desc[UR38][R2.64], R5 ;  /* 0x00000005020219a8 */ /* 0x0082a400081ee1e6 */
[----:B-1----:R-:W1:Y:S02]  /*15980*/  S2R R3, SR_LTMASK ;  /* 0x0000000000037919 */ /* 0x002e640000003900 */
[----:B-1----:R-:W-:-:S06]  /*15990*/  LOP3.LUT R3, R3, UR4, RZ, 0xc0, !PT ;  /* 0x0000000403037c12 */ /* 0x002fcc000f8ec0ff */
[----:B------:R-:W1:Y:S01]  /*159a0*/  POPC R3, R3 ;  /* 0x0000000300037309 */ /* 0x000e620000000000 */
[----:B--2---:R-:W1:Y:S02]  /*159b0*/  SHFL.IDX PT, R2, R2, R4, 0x1f ;  /* 0x00001f0402027589 */ /* 0x004e6400000e0000 */
[----:B-1----:R-:W-:-:S05]  /*159c0*/  IADD3 R2, R2, UR36, R3 ;  /* 0x0000002402027c10 */ /* 0x002fca000fffe003 */
[----:B------:R2:W-:Y:S02]  /*159d0*/  STL [R1], R2 ;  /* 0x0000000201007387 */ /* 0x0005e40000100800 */
.L_x_4210:
[----:B------:R-:W-:Y:S05]  /*159e0*/  BSYNC B0 ;  /* 0x0000000000007941 */ /* 0x000fea0003800000 */
.L_x_4209:
[----:B------:R-:W-:-:S05]  /*159f0*/  SEL R0, R0, RZ, P0 ;  /* 0x000000ff00007207 */ /* 0x000fca0000000000 */
[----:B------:R3:W-:Y:S02]  /*15a00*/  STL [R1+0x10], R0 ;  /* 0x0000100001007387 */ /* 0x0007e40000100800 */
.L_x_4106:
[----:B------:R-:W-:Y:S05]  /*15a10*/  BSYNC B7 ;  /* 0x0000000000077941 */ /* 0x000fea0003800000 */
.L_x_4104:
        /* <DEDUP_REMOVED lines=8> */
[----:B--23--:R-:W2:Y:S04]  /*15aa0*/  LDS.128 R4, [R18+0x388d0] ;  /* 0x0388d00012047984 */ /* 0x00cea80000000c00 */
[----:B--2---:R2:W-:Y:S04]  /*15ab0*/  STL.64 [R1], R4 ;  /* 0x0000000401007387 */ /* 0x0045e80000100a00 */
[----:B------:R2:W-:Y:S01]  /*15ac0*/  STL.64 [R1+0x8], R6 ;  /* 0x0000080601007387 */ /* 0x0005e20000100a00 */
[----:B------:R-:W-:Y:S06]  /*15ad0*/  BAR.ARV 0x4, 0x180 ;  /* 0x0106000000007b1d */ /* 0x000fec0000002000 */
[----:B------:R-:W-:Y:S05]  /*15ae0*/  BRA `(.L_x_4212) ;  /* 0x0000000c001c7947 */ /* 0x000fea0003800000 */
.L_x_4211:
[----:B------:R-:W5:Y:S01]  /*15af0*/  S2R R16, SR_TID.X ;  /* 0x0000000000107919 */ /* 0x000f620000002100 */
[----:B------:R-:W-:Y:S01]  /*15b00*/  UMOV UR4, 0xffffffff ;  /* 0xffffffff00047882 */ /* 0x000fe20000000000 */
[----:B-----5:R-:W-:-:S04]  /*15b10*/  LOP3.LUT R16, R16, 0x1f, RZ, 0xc0, !PT ;  /* 0x0000001f10107812 */ /* 0x020fc800078ec0ff */
[----:B------:R-:W-:Y:S01]  /*15b20*/  ISETP.NE.AND P0, PT, R16, 0x1f, PT ;  /* 0x0000001f1000780c */ /* 0x000fe20003f05270 */
[----:B------:R-:W-:-:S12]  /*15b30*/  BRA.DIV UR4, `(.L_x_4213) ;  /* 0x0000002604b07947 */ /* 0x000fd8000b800000 */
[----:B-1----:R-:W0:Y:S01]  /*15b40*/  LDL.LU R3, [R1] ;  /* 0x0000000001037983 */ /* 0x002e220000300800 */
[----:B------:R-:W-:-:S03]  /*15b50*/  ULDC UR4, c[0x0][0xd3c] ;  /* 0x00034f0000047ab9 */ /* 0x000fc60000000800 */
[----:B---3--:R-:W4:Y:S01]  /*15b60*/  LDL R4, [R1+0xc] ;  /* 0x00000c0001047983 */ /* 0x008f220000100800 */
[----:B0-----:R-:W-:Y:S02]  /*15b70*/  IMAD.MOV.U32 R10, RZ, RZ, R3 ;  /* 0x000000ffff0a7224 */ /* 0x001fe400078e0003 */
[----:B----4-:R-:W-:-:S05]  /*15b80*/  IMAD.IADD R0, R4, 0x1, R16 ;  /* 0x0000000104007824 */ /* 0x010fca00078e0210 */
[----:B------:R-:W-:-:S13]  /*15b90*/  ISETP.GE.OR P1, PT, R0, UR4, !P0 ;  /* 0x0000000400007c0c */ /* 0x000fda000c726670 */
[----:B--2---:R-:W0:Y:S08]  /*15ba0*/  @!P1 LDC.64 R2, c[0x0][0xd80] ;  /* 0x00036000ff029b82 */ /* 0x004e300000000a00 */
        /* <DEDUP_REMOVED lines=11> */
[----:B------:R-:W-:Y:S01]  /*15c60*/  SHFL.IDX PT, R8, R10, 0x1, 0x1f ;  /* 0x00201f000a087f89 */ /* 0x000fe200000e0000 */
[----:B--2---:R-:W-:Y:S01]  /*15c70*/  @!P1 IMAD.MOV.U32 R5, RZ, RZ, R6 ;  /* 0x000000ffff059224 */ /* 0x004fe200078e0006 */
[----:B------:R-:W-:-:S02]  /*15c80*/  CS2R R6, SRZ ;  /* 0x0000000000067805 */ /* 0x000fc4000001ff00 */
[----:B---3--:R-:W-:Y:S01]  /*15c90*/  @!P1 IMAD.MOV.U32 R7, RZ, RZ, R2 ;  /* 0x000000ffff079224 */ /* 0x008fe200078e0002 */
[----:B------:R-:W-:-:S03]  /*15ca0*/  ISETP.NE.AND P1, PT, R16, RZ, PT ;  /* 0x000000ff1000720c */ /* 0x000fc60003f25270 */
        /* <DEDUP_REMOVED lines=17> */
.L_x_4278:
[----:B------:R-:W-:Y:S02]  /*15dc0*/  ULDC UR4, c[0x0][0xd38] ;  /* 0x00034e0000047ab9 */ /* 0x000fe40000000800 */
[----:B------:R-:W-:-:S04]  /*15dd0*/  IMAD.U32 R3, RZ, RZ, UR4 ;  /* 0x00000004ff037e24 */ /* 0x000fc8000f8e00ff */
[----:B-1----:R-:W-:-:S04]  /*15de0*/  IMAD R9, R9, R3, RZ ;  /* 0x0000000309097224 */ /* 0x002fc800078e02ff */
[----:B------:R-:W-:-:S05]  /*15df0*/  IMAD.IADD R4, R8, 0x1, R9 ;  /* 0x0000000108047824 */ /* 0x000fca00078e0209 */
[----:B------:R-:W-:-:S13]  /*15e00*/  ISETP.GT.AND P6, PT, R4, R0, PT ;  /* 0x000000000400720c */ /* 0x000fda0003fc4270 */
[----:B------:R-:W-:Y:S05]  /*15e10*/  @P6 BRA `(.L_x_4214) ;  /* 0x0000000000ac6947 */ /* 0x000fea0003800000 */
.L_x_4217:
        /* <DEDUP_REMOVED lines=37> */
.L_x_4286:
[----:B------:R-:W-:Y:S02]  /*16070*/  ULDC UR4, c[0x0][0xd38] ;  /* 0x00034e0000047ab9 */ /* 0x000fe40000000800 */
[----:B------:R-:W-:-:S04]  /*16080*/  IMAD.U32 R3, RZ, RZ, UR4 ;  /* 0x00000004ff037e24 */ /* 0x000fc8000f8e00ff */
[----:B-1----:R-:W-:-:S04]  /*16090*/  IMAD R9, R9, R3, RZ ;  /* 0x0000000309097224 */ /* 0x002fc800078e02ff */
[----:B------:R-:W-:-:S05]  /*160a0*/  IMAD.IADD R4, R9, 0x1, R4 ;  /* 0x0000000109047824 */ /* 0x000fca00078e0204 */
[----:B------:R-:W-:-:S13]  /*160b0*/  ISETP.GT.AND P6, PT, R4, R0, PT ;  /* 0x000000000400720c */ /* 0x000fda0003fc4270 */
[----:B------:R-:W-:Y:S05]  /*160c0*/  @!P6 BRA `(.L_x_4217) ;  /* 0xfffffffc0054e947 */ /* 0x000fea000383ffff */
.L_x_4214:
        /* <DEDUP_REMOVED lines=9> */
.L_x_4291:
[----:B------:R-:W-:-:S13]  /*16160*/  ISETP.NE.AND P0, PT, R8, RZ, PT ;  /* 0x000000ff0800720c */ /* 0x000fda0003f05270 */
[----:B------:R-:W-:Y:S05]  /*16170*/  @!P0 BRA `(.L_x_4219) ;  /* 0x0000000000148947 */ /* 0x000fea0003800000 */
[----:B------:R-:W-:Y:S01]  /*16180*/  UMOV UR4, 0xffffffff ;  /* 0xffffffff00047882 */ /* 0x000fe20000000000 */
[----:B------:R-:W-:Y:S02]  /*16190*/  VIADD R12, R4, 0xffffffff ;  /* 0xffffffff040c7836 */ /* 0x000fe40000000000 */
[----:B------:R-:W-:Y:S05]  /*161a0*/  BRA.DIV UR4, `(.L_x_4220) ;  /* 0x0000002a04a47947 */ /* 0x000fea000b800000 */
[----:B0-----:R0:W4:Y:S02]  /*161b0*/  SHFL.IDX PT, R2, R2, R12, 0x1f ;  /* 0x00001f0c02027589 */ /* 0x00112400000e0000 */
.L_x_4294:
[----:B----4-:R-:W-:-:S07]  /*161c0*/  IMAD.MOV.U32 R6, RZ, RZ, R2 ;  /* 0x000000ffff067224 */ /* 0x010fce00078e0002 */
.L_x_4219:
[----:B------:R-:W4:Y:S01]  /*161d0*/  LDL.LU R10, [R1+0xc] ;  /* 0x00000c00010a7983 */ /* 0x000f220000300800 */
[----:B------:R-:W-:Y:S01]  /*161e0*/  IMAD R9, R6, R3, R9 ;  /* 0x0000000306097224 */ /* 0x000fe200078e0209 */
[----:B--2---:R-:W-:-:S03]  /*161f0*/  IABS R6, R5 ;  /* 0x0000000500067213 */ /* 0x004fc60000000000 */
[----:B------:R-:W-:Y:S01]  /*16200*/  IMAD.IADD R0, R0, 0x1, -R9 ;  /* 0x0000000100007824 */ /* 0x000fe200078e0a09 */
[----:B0-----:R-:W0:Y:S01]  /*16210*/  I2F.RP R2, R6 ;  /* 0x0000000600027306 */ /* 0x001e220000209400 */
        /* <DEDUP_REMOVED lines=52> */
[----:B-1----:R-:W-:Y:S02]  /*16560*/  IMAD.IADD R4, R0, 0x1, -R5 ;  /* 0x0000000100047824 */ /* 0x002fe400078e0a05 */
[----:B------:R-:W-:-:S05]  /*16570*/  IMAD R0, R3, 0x10000, R2 ;  /* 0x0001000003007824 */ /* 0x000fca00078e0202 */
[----:B------:R0:W-:Y:S04]  /*16580*/  STL [R1+0x8], R0 ;  /* 0x0000080001007387 */ /* 0x0001e80000100800 */
[----:B------:R0:W-:Y:S04]  /*16590*/  STL [R1+0xc], R10 ;  /* 0x00000c0a01007387 */ /* 0x0001e80000100800 */
[----:B------:R0:W-:Y:S01]  /*165a0*/  STL [R1+0x4], R4 ;  /* 0x0000040401007387 */ /* 0x0001e20000100800 */
[----:B------:R-:W-:Y:S05]  /*165b0*/  BRA `(.L_x_4221) ;  /* 0x0000000000287947 */ /* 0x000fea0003800000 */
.L_x_4215:
        /* <DEDUP_REMOVED lines=10> */
.L_x_4221:
        /* <DEDUP_REMOVED lines=9> */
[----:B------:R-:W0:Y:S01]  /*166f0*/  @!P0 S2R R0, SR_CgaCtaId ;  /* 0x0000000000008919 */ /* 0x000e220000008800 */
[----:B--2---:R-:W-:Y:S01]  /*16700*/  IMAD.MOV.U32 R7, RZ, RZ, R2 ;  /* 0x000000ffff077224 */ /* 0x004fe200078e0002 */
[----:B------:R-:W-:Y:S01]  /*16710*/  @!P0 MOV R2, 0x400 ;  /* 0x0000040000028802 */ /* 0x000fe20000000f00 */
[----:B---3--:R-:W-:-:S03]  /*16720*/  IMAD.MOV.U32 R6, RZ, RZ, R3 ;  /* 0x000000ffff067224 */ /* 0x008fc600078e0003 */
[----:B0-----:R-:W-:-:S05]  /*16730*/  @!P0 LEA R18, R0, R2, 0x18 ;  /* 0x0000000200128211 */ /* 0x001fca00078ec0ff */
[----:B----4-:R3:W-:Y:S01]  /*16740*/  @!P0 STS.128 [R18+0x388d0], R4 ;  /* 0x0388d00412008388 */ /* 0x0107e20000000c00 */
[----:B------:R-:W-:Y:S06]  /*16750*/  BAR.ARV 0x5, 0x180 ;  /* 0x0146000000007b1d */ /* 0x000fec0000002000 */
.L_x_4212:
[----:B----4-:R-:W4:Y:S01]  /*16760*/  LDL R0, [R1+0xc] ;  /* 0x00000c0001007983 */ /* 0x010f220000100800 */
[----:B------:R-:W-:Y:S02]  /*16770*/  ULDC UR4, c[0x0][0xd3c] ;  /* 0x00034f0000047ab9 */ /* 0x000fe40000000800 */
[----:B----4-:R-:W-:-:S13]  /*16780*/  ISETP.GE.AND P0, PT, R0, UR4, PT ;  /* 0x0000000400007c0c */ /* 0x010fda000bf06270 */
[----:B------:R-:W-:Y:S05]  /*16790*/  @!P0 BRA `(.L_x_4222) ;  /* 0xffffff8c00c08947 */ /* 0x000fea000383ffff */
[----:B------:R-:W-:Y:S05]  /*167a0*/  BSYNC B8 ;  /* 0x0000000000087941 */ /* 0x000fea0003800000 */
.L_x_4098:
[----:B0-----:R-:W4:Y:S01]  /*167b0*/  LDL.LU R0, [R1+0x64] ;  /* 0x0000640001007983 */ /* 0x001f220000300800 */
[----:B------:R-:W-:Y:S01]  /*167c0*/  BSSY B0, `(.L_x_4223) ;  /* 0x000000b000007945 */ /* 0x000fe20003800000 */
[----:B--23--:R-:W0:Y:S01]  /*167d0*/  S2R R5, SR_CgaCtaId ;  /* 0x0000000000057919 */ /* 0x00ce220000008800 */
[----:B----4-:R-:W-:-:S05]  /*167e0*/  VIADD R0, R0, 0x1 ;  /* 0x0000000100007836 */ /* 0x010fca0000000000 */
[----:B-1----:R-:W-:-:S04]  /*167f0*/  LEA.HI R2, R0, R0, RZ, 0x1 ;  /* 0x0000000000027211 */ /* 0x002fc800078f08ff */
[----:B------:R-:W-:Y:S02]  /*16800*/  LOP3.LUT R3, R2, 0xfffffffe, RZ, 0xc0, !PT ;  /* 0xfffffffe02037812 */ /* 0x000fe400078ec0ff */
[----:B------:R-:W-:-:S03]  /*16810*/  MOV R2, 0x400 ;  /* 0x0000040000027802 */ /* 0x000fc60000000f00 */
[----:B------:R-:W-:Y:S01]  /*16820*/  IMAD.IADD R0, R0, 0x1, -R3 ;  /* 0x0000000100007824 */ /* 0x000fe200078e0a03 */
[----:B0-----:R-:W-:-:S04]  /*16830*/  LEA R9, R5, R2, 0x18 ;  /* 0x0000000205097211 */ /* 0x001fc800078ec0ff */
[----:B------:R-:W-:-:S04]  /*16840*/  SHF.L.U32 R0, R0, 0x1f, RZ ;  /* 0x0000001f00007819 */ /* 0x000fc800000006ff */
[----:B------:R-:W0:Y:S02]  /*16850*/  SYNCS.PHASECHK.TRANS64.TRYWAIT P0, [R9+URZ+0x38820], R0 ;  /* 0x03882000090075a7 */ /* 0x000e24000800017f */
[----:B0-----:R-:W-:Y:S05]  /*16860*/  @!P0 BRA `(.L_x_4224) ;  /* 0x00000024001c8947 */ /* 0x001fea0003800000 */
.L_x_4295:
[----:B------:R-:W-:Y:S05]  /*16870*/  BSYNC B0 ;  /* 0x0000000000007941 */ /* 0x000fea0003800000 */
.L_x_4223:
[----:B------:R-:W-:-:S03]  /*16880*/  UMOV UR4, 0xffffffff ;  /* 0xffffffff00047882 */ /* 0x000fc60000000000 */
[----:B------:R-:W-:Y:S05]  /*16890*/  BRA.DIV UR4, `(.L_x_4225) ;  /* 0x0000002604247947 */ /* 0x000fea000b800000 */
[----:B0-----:R-:W0:Y:S02]  /*168a0*/  S2R R0, SR_TID.X ;  /* 0x0000000000007919 */ /* 0x001e240000002100 */
[----:B0-----:R-:W-:-:S04]  /*168b0*/  SHF.R.U32.HI R0, RZ, 0x5, R0 ;  /* 0x00000005ff007819 */ /* 0x001fc80000011600 */
[----:B------:R-:W-:-:S05]  /*168c0*/  LOP3.LUT R0, R0, 0x3, RZ, 0xc0, !PT ;  /* 0x0000000300007812 */ /* 0x000fca00078ec0ff */
[----:B------:R0:W1:Y:S02]  /*168d0*/  SHFL.IDX PT, R14, R0, RZ, 0x1f ;  /* 0x00001fff000e7589 */ /* 0x00006400000e0000 */
.L_x_4298:
[----:B-1----:R-:W-:Y:S01]  /*168e0*/  ISETP.NE.AND P0, PT, R14, RZ, PT ;  /* 0x000000ff0e00720c */ /* 0x002fe20003f05270 */
[----:B------:R-:W-:-:S12]  /*168f0*/  BSSY B0, `(.L_x_4226) ;  /* 0x0000020000007945 */ /* 0x000fd80003800000 */
[----:B------:R-:W-:Y:S05]  /*16900*/  @P0 BRA `(.L_x_4227) ;  /* 0x0000000000780947 */ /* 0x000fea0003800000 */
[----:B------:R-:W-:-:S03]  /*16910*/  UMOV UR4, 0xffffffff ;  /* 0xffffffff00047882 */ /* 0x000fc60000000000 */
[----:B------:R-:W-:Y:S05]  /*16920*/  BRA.DIV UR4, `(.L_x_4228) ;  /* 0x0000002604347947 */ /* 0x000fea000b800000 */
[----:B------:R-:W-:-:S13]  /*16930*/  ELECT P6, URZ, PT ;  /* 0x00000000003f782f */ /* 0x000fda00038c0000 */
.L_x_4301:
[----:B------:R-:W-:Y:S05]  /*16940*/  @!P6 BRA `(.L_x_4227) ;  /* 0x000000000068e947 */ /* 0x000fea0003800000 */
[----:B------:R-:W2:Y:S04]  /*16950*/  LDL R2, [R1+0x10] ;  /* 0x0000100001027983 */ /* 0x000ea80000100800 */
[----:B------:R-:W3:Y:S01]  /*16960*/  LDL.LU R6, [R1+0x18] ;  /* 0x0000180001067983 */ /* 0x000ee20000300800 */
[----:B0-----:R-:W-:-:S04]  /*16970*/  VIADD R0, R9, 0x38840 ;  /* 0x0003884009007836 */ /* 0x001fc80000000000 */
[C---:B--2---:R-:W-:Y:S02]  /*16980*/  IMAD R5, R2.reuse, 0x8, R0 ;  /* 0x0000000802057824 */ /* 0x044fe400078e0200 */
[----:B------:R-:W-:Y:S01]  /*16990*/  VIADD R2, R2, 0x1 ;  /* 0x0000000102027836 */ /* 0x000fe20000000000 */
[----:B---3--:R-:W-:-:S04]  /*169a0*/  SHF.L.U32 R4, R6, 0x1f, RZ ;  /* 0x0000001f06047819 */ /* 0x008fc800000006ff */
[----:B------:R-:W-:Y:S01]  /*169b0*/  ISETP.NE.AND P1, PT, R2, 0x2, PT ;  /* 0x000000020200780c */ /* 0x000fe20003f25270 */
[----:B------:R-:W0:Y:S03]  /*169c0*/  SYNCS.PHASECHK.TRANS64.TRYWAIT P0, [R5+URZ], R4 ;  /* 0x00000004050075a7 */ /* 0x000e26000800017f */
[----:B------:R-:W-:-:S04]  /*169d0*/  SEL R3, RZ, 0x1, P1 ;  /* 0x00000001ff037807 */ /* 0x000fc80000800000 */
[----:B------:R-:W-:Y:S02]  /*169e0*/  LOP3.LUT R6, R6, R3, RZ, 0x3c, !PT ;  /* 0x0000000306067212 */ /* 0x000fe400078e3cff */
[----:B------:R-:W-:Y:S02]  /*169f0*/  SEL R3, R2, RZ, P1 ;  /* 0x000000ff02037207 */ /* 0x000fe40000800000 */
[----:B------:R-:W-:-:S03]  /*16a00*/  SHF.L.U32 R2, R6, 0x1f, RZ ;  /* 0x0000001f06027819 */ /* 0x000fc600000006ff */
[----:B------:R-:W-:Y:S01]  /*16a10*/  IMAD R7, R3, 0x8, R0 ;  /* 0x0000000803077824 */ /* 0x000fe200078e0200 */
[----:B0-----:R-:W-:Y:S06]  /*16a20*/  @!P0 BRA `(.L_x_4229) ;  /* 0x0000002400148947 */ /* 0x001fec0003800000 */
.L_x_4302:
[----:B------:R-:W0:Y:S01]  /*16a30*/  LDL.LU R6, [R1+0x10] ;  /* 0x0000100001067983 */ /* 0x000e220000300800 */
[----:B------:R-:W1:Y:S01]  /*16a40*/  SYNCS.PHASECHK.TRANS64.TRYWAIT P0, [R7+URZ], R2 ;  /* 0x00000002070075a7 */ /* 0x000e62000800017f */
[----:B------:R-:W-:-:S04]  /*16a50*/  VIADD R0, R9, 0x38860 ;  /* 0x0003886009007836 */ /* 0x000fc80000000000 */
[----:B0-----:R-:W-:Y:S01]  /*16a60*/  IMAD R5, R6, 0x8, R0 ;  /* 0x0000000806057824 */ /* 0x001fe200078e0200 */
[----:B-1----:R-:W-:Y:S06]  /*16a70*/  @!P0 BRA `(.L_x_4230) ;  /* 0x0000002400148947 */ /* 0x002fec0003800000 */
.L_x_4303:
[----:B------:R-:W1:Y:S02]  /*16a80*/  SYNCS.PHASECHK.TRANS64.TRYWAIT P0, [R5+URZ], R4 ;  /* 0x00000004050075a7 */ /* 0x000e64000800017f */
[----:B-1----:R-:W-:Y:S05]  /*16a90*/  @!P0 BRA `(.L_x_4231) ;  /* 0x0000002400208947 */ /* 0x002fea0003800000 */
.L_x_4304:
[----:B------:R-:W-:-:S07]  /*16aa0*/  IMAD R3, R3, 0x8, R0 ;  /* 0x0000000803037824 */ /* 0x000fce00078e0200 */
.L_x_4232:
[----:B--2---:R2:W3:Y:S02]  /*16ab0*/  SYNCS.PHASECHK.TRANS64.TRYWAIT P0, [R3+URZ], R2 ;  /* 0x00000002030075a7 */ /* 0x0044e4000800017f */
[----:B---3--:R-:W-:Y:S05]  /*16ac0*/  @!P0 NANOSLEEP.SYNCS 0x989680 ;  /* 0x009896800000895d */ /* 0x008fea0003900000 */
[----:B------:R-:W3:Y:S02]  /*16ad0*/  @!P0 SYNCS.PHASECHK.TRANS64 P0, [R3+URZ], R2 ;  /* 0x00000002030085a7 */ /* 0x000ee4000800007f */
[----:B---3--:R-:W-:Y:S05]  /*16ae0*/  @!P0 BRA `(.L_x_4232) ;  /* 0xfffffffc00f08947 */ /* 0x008fea000383ffff */
.L_x_4227:
[----:B------:R-:W-:Y:S05]  /*16af0*/  BSYNC B0 ;  /* 0x0000000000007941 */ /* 0x000fea0003800000 */
.L_x_4226:
[----:B------:R-:W-:Y:S05]  /*16b00*/  EXIT ;  /* 0x000000000000794d */ /* 0x000fea0003800000 */
.L_x_4055:
[----:B0-----:R-:W-:-:S04]  /*16b10*/  IMAD.U32 R0, RZ, RZ, UR41 ;  /* 0x00000029ff007e24 */ /* 0x001fc8000f8e00ff */
[----:B------:R0:W1:Y:S03]  /*16b20*/  SYNCS.PHASECHK.TRANS64.TRYWAIT P1, [R0+URZ+0x38800], R3 ;  /* 0x03880003000075a7 */ /* 0x000066000802017f */
[----:B-1----:R-:W-:Y:S05]  /*16b30*/  @!P1 NANOSLEEP.SYNCS 0x989680 ;  /* 0x009896800000995d */ /* 0x002fea0003900000 */
[----:B------:R-:W1:Y:S02]  /*16b40*/  @!P1 SYNCS.PHASECHK.TRANS64 P1, [R0+URZ+0x38800], R3 ;  /* 0x03880003000095a7 */ /* 0x000e64000802007f */
[----:B-1----:R-:W-:Y:S05]  /*16b50*/  @!P1 BRA `(.L_x_4055) ;  /* 0xfffffffc00ec9947 */ /* 0x002fea000383ffff */
[----:B------:R-:W-:Y:S05]  /*16b60*/  BRA `(.L_x_4233) ;  /* 0xfffffed0008c7947 */ /* 0x000fea000383ffff */
.L_x_4059:
[----:B--2---:R2:W3:Y:S02]  /*16b70*/  SYNCS.PHASECHK.TRANS64.TRYWAIT P1, [R4+URZ+0x38830], R5 ;  /* 0x03883005040075a7 */ /* 0x0044e4000802017f */
[----:B---3--:R-:W-:Y:S05]  /*16b80*/  @!P1 NANOSLEEP.SYNCS 0x989680 ;  /* 0x009896800000995d */ /* 0x008fea0003900000 */
[----:B------:R-:W3:Y:S02]  /*16b90*/  @!P1 SYNCS.PHASECHK.TRANS64 P1, [R4+URZ+0x38830], R5 ;  /* 0x03883005040095a7 */ /* 0x000ee4000802007f */
[----:B---3--:R-:W-:Y:S05]  /*16ba0*/  @!P1 BRA `(.L_x_4059) ;  /* 0xfffffffc00f09947 */ /* 0x008fea000383ffff */
[----:B------:R-:W-:Y:S05]  /*16bb0*/  BRA `(.L_x_4058) ;  /* 0xfffffed000a87947 */ /* 0x000fea000383ffff */
.L_x_4060:
[----:B0-----:R-:W-:-:S04]  /*16bc0*/  IMAD.U32 R6, RZ, RZ, UR41 ;  /* 0x00000029ff067e24 */ /* 0x001fc8000f8e00ff */
[----:B------:R0:W3:Y:S03]  /*16bd0*/  SYNCS.PHASECHK.TRANS64.TRYWAIT P1, [R6+URZ+0x38810], R3 ;  /* 0x03881003060075a7 */ /* 0x0000e6000802017f */
[----:B---3--:R-:W-:Y:S05]  /*16be0*/  @!P1 NANOSLEEP.SYNCS 0x989680 ;  /* 0x009896800000995d */ /* 0x008fea0003900000 */
[----:B------:R-:W3:Y:S02]  /*16bf0*/  @!P1 SYNCS.PHASECHK.TRANS64 P1, [R6+URZ+0x38810], R3 ;  /* 0x03881003060095a7 */ /* 0x000ee4000802007f */
[----:B---3--:R-:W-:Y:S05]  /*16c00*/  @!P1 BRA `(.L_x_4060) ;  /* 0xfffffffc00ec9947 */ /* 0x008fea000383ffff */
[----:B------:R-:W-:Y:S05]  /*16c10*/  BRA `(.L_x_4234) ;  /* 0xfffffed400307947 */ /* 0x000fea000383ffff */
.L_x_4064:
[----:B----4-:R4:W0:Y:S02]  /*16c20*/  SYNCS.PHASECHK.TRANS64.TRYWAIT P1, [R4+URZ+0x38850], R5 ;  /* 0x03885005040075a7 */ /* 0x010824000802017f */
[----:B0-----:R-:W-:Y:S05]  /*16c30*/  @!P1 NANOSLEEP.SYNCS 0x989680 ;  /* 0x009896800000995d */ /* 0x001fea0003900000 */
[----:B------:R-:W0:Y:S02]  /*16c40*/  @!P1 SYNCS.PHASECHK.TRANS64 P1, [R4+URZ+0x38850], R5 ;  /* 0x03885005040095a7 */ /* 0x000e24000802007f */
[----:B0-----:R-:W-:Y:S05]  /*16c50*/  @!P1 BRA `(.L_x_4064) ;  /* 0xfffffffc00f09947 */ /* 0x001fea000383ffff */
[----:B------:R-:W-:Y:S05]  /*16c60*/  BRA `(.L_x_4063) ;  /* 0xfffffed4003c7947 */ /* 0x000fea000383ffff */
.L_x_4069:
[----:B-1----:R-:W-:-:S04]  /*16c70*/  IMAD.U32 R7, RZ, RZ, UR5 ;  /* 0x00000005ff077e24 */ /* 0x002fc8000f8e00ff */
[----:B------:R1:W2:Y:S03]  /*16c80*/  SYNCS.PHASECHK.TRANS64.TRYWAIT P3, [R7+URZ+0x38830], R6 ;  /* 0x03883006070075a7 */ /* 0x0002a6000806017f */
[----:B--2---:R-:W-:Y:S05]  /*16c90*/  @!P3 NANOSLEEP.SYNCS 0x989680 ;  /* 0x009896800000b95d */ /* 0x004fea0003900000 */
[----:B------:R-:W2:Y:S02]  /*16ca0*/  @!P3 SYNCS.PHASECHK.TRANS64 P3, [R7+URZ+0x38830], R6 ;  /* 0x038830060700b5a7 */ /* 0x000ea4000806007f */
[----:B--2---:R-:W-:Y:S05]  /*16cb0*/  @!P3 BRA `(.L_x_4069) ;  /* 0xfffffffc00ecb947 */ /* 0x004fea000383ffff */
[----:B------:R-:W-:Y:S05]  /*16cc0*/  BRA `(.L_x_4068) ;  /* 0xfffffef800cc7947 */ /* 0x000fea000383ffff */
.L_x_4073:
[----:B-1----:R-:W-:-:S04]  /*16cd0*/  IMAD.U32 R7, RZ, RZ, UR5 ;  /* 0x00000005ff077e24 */ /* 0x002fc8000f8e00ff */
[----:B------:R1:W3:Y:S03]  /*16ce0*/  SYNCS.PHASECHK.TRANS64.TRYWAIT P3, [R7+URZ+0x38850], R6 ;  /* 0x03885006070075a7 */ /* 0x0002e6000806017f */
[----:B---3--:R-:W-:Y:S05]  /*16cf0*/  @!P3 NANOSLEEP.SYNCS 0x989680 ;  /* 0x009896800000b95d */ /* 0x008fea0003900000 */
[----:B------:R-:W3:Y:S02]  /*16d00*/  @!P3 SYNCS.PHASECHK.TRANS64 P3, [R7+URZ+0x38850], R6 ;  /* 0x038850060700b5a7 */ /* 0x000ee4000806007f */
[----:B---3--:R-:W-:Y:S05]  /*16d10*/  @!P3 BRA `(.L_x_4073) ;  /* 0xfffffffc00ecb947 */ /* 0x008fea000383ffff */
[----:B------:R-:W-:Y:S05]  /*16d20*/  BRA `(.L_x_4072) ;  /* 0xfffffefc00487947 */ /* 0x000fea000383ffff */
.L_x_4112:
[----:B------:R-:W2:Y:S01]  /*16d30*/  S2R R4, SR_TID.X ;  /* 0x0000000000047919 */ /* 0x000ea20000002100 */
[----:B------:R-:W-:Y:S01]  /*16d40*/  BSSY B0, `(.L_x_4235) ;  /* 0x000000a000007945 */ /* 0x000fe20003800000 */
[----:B------:R-:W-:Y:S02]  /*16d50*/  IMAD.MOV.U32 R12, RZ, RZ, RZ ;  /* 0x000000ffff0c7224 */ /* 0x000fe400078e00ff */
[----:B0-----:R-:W-:Y:S02]  /*16d60*/  IMAD.MOV.U32 R11, RZ, RZ, 0x1f ;  /* 0x0000001fff0b7424 */ /* 0x001fe400078e00ff */
[----:B------:R-:W-:Y:S01]  /*16d70*/  IMAD.MOV.U32 R15, RZ, RZ, -0x1 ;  /* 0xffffffffff0f7424 */ /* 0x000fe200078e00ff */
[----:B--2---:R-:W-:-:S04]  /*16d80*/  SHF.R.U32.HI R4, RZ, 0x5, R4 ;  /* 0x00000005ff047819 */ /* 0x004fc80000011604 */
[----:B------:R-:W-:-:S05]  /*16d90*/  LOP3.LUT R4, R4, 0x3, RZ, 0xc0, !PT ;  /* 0x0000000304047812 */ /* 0x000fca00078ec0ff */
[----:B------:R-:W-:-:S07]  /*16da0*/  IMAD.MOV.U32 R13, RZ, RZ, R4 ;  /* 0x000000ffff0d7224 */ /* 0x000fce00078e0004 */
[----:B-1----:R-:W-:Y:S05]  /*16db0*/  WARPSYNC.COLLECTIVE R15, `(.L_x_4236) ;  /* 0x000000000f087348 */ /* 0x002fea0003c00000 */
[----:B------:R0:W2:Y:S02]  /*16dc0*/  SHFL.IDX P6, R14, R13, R12, R11 ;  /* 0x0000000c0d0e7389 */ /* 0x0000a400000c000b */
[----:B012---:R-:W-:Y:S01]  /*16dd0*/  ENDCOLLECTIVE ;  /* 0x000000000000791b */ /* 0x007fe20003800000 */
.L_x_4236:
[----:B------:R-:W-:Y:S05]  /*16de0*/  BSYNC B0 ;  /* 0x0000000000007941 */ /* 0x000fea0003800000 */
.L_x_4235:
[----:B------:R-:W-:Y:S05]  /*16df0*/  BRA `(.L_x_4237) ;  /* 0xffffff9400c87947 */ /* 0x000fea000383ffff */
.L_x_4114:
[----:B------:R-:W-:Y:S01]  /*16e00*/  BSSY B0, `(.L_x_4238) ;  /* 0x0000006000007945 */ /* 0x000fe20003800000 */
[----:B------:R-:W-:-:S07]  /*16e10*/  IMAD.MOV.U32 R15, RZ, RZ, -0x1 ;  /* 0xffffffffff0f7424 */ /* 0x000fce00078e00ff */
[----:B012---:R-:W-:Y:S05]  /*16e20*/  WARPSYNC.COLLECTIVE R15, `(.L_x_4239) ;  /* 0x000000000f0c7348 */ /* 0x007fea0003c00000 */
[----:B------:R-:W-:Y:S02]  /*16e30*/  ELECT P6, UR62, PT ;  /* 0x00000000003e782f */ /* 0x000fe400038c0000 */
[----:B------:R-:W-:Y:S01]  /*16e40*/  MOV R14, UR62 ;  /* 0x0000003e000e7c02 */ /* 0x000fe20008000f00 */
[----:B012---:R-:W-:Y:S10]  /*16e50*/  ENDCOLLECTIVE ;  /* 0x000000000000791b */ /* 0x007ff40003800000 */
.L_x_4239:
[----:B------:R-:W-:Y:S05]  /*16e60*/  BSYNC B0 ;  /* 0x0000000000007941 */ /* 0x000fea0003800000 */
.L_x_4238:
[----:B------:R-:W-:Y:S05]  /*16e70*/  BRA `(.L_x_4240) ;  /* 0xffffff9400cc7947 */ /* 0x000fea000383ffff */
.L_x_4116:
[----:B---3--:R3:W4:Y:S02]  /*16e80*/  SYNCS.PHASECHK.TRANS64.TRYWAIT P0, [R0+URZ+0x38840], R2 ;  /* 0x03884002000075a7 */ /* 0x008724000800017f */
[----:B----4-:R-:W-:Y:S05]  /*16e90*/  @!P0 NANOSLEEP.SYNCS 0x989680 ;  /* 0x009896800000895d */ /* 0x010fea0003900000 */
[----:B------:R-:W4:Y:S02]  /*16ea0*/  @!P0 SYNCS.PHASECHK.TRANS64 P0, [R0+URZ+0x38840], R2 ;  /* 0x03884002000085a7 */ /* 0x000f24000800007f */
[----:B----4-:R-:W-:Y:S05]  /*16eb0*/  @!P0 BRA `(.L_x_4116) ;  /* 0xfffffffc00f08947 */ /* 0x010fea000383ffff */
[----:B------:R-:W-:Y:S05]  /*16ec0*/  BRA `(.L_x_4241) ;  /* 0xffffff9800307947 */ /* 0x000fea000383ffff */
.L_x_4120:
[----:B------:R0:W5:Y:S01]  /*16ed0*/  LDL R0, [R1+0x38] ;  /* 0x0000380001007983 */ /* 0x0001620000100800 */
        /* <DEDUP_REMOVED lines=8> */
.L_x_4242:
[----:B------:R-:W-:Y:S02]  /*16f60*/  IMAD.MOV.U32 R13, RZ, RZ, R3 ;  /* 0x000000ffff0d7224 */ /* 0x000fe400078e0003 */
[----:B------:R-:W-:Y:S01]  /*16f70*/  IMAD.MOV.U32 R4, RZ, RZ, R14 ;  /* 0x000000ffff047224 */ /* 0x000fe200078e000e */
[----:B------:R-:W-:-:S07]  /*16f80*/  LOP3.LUT R6, R6, 0x7f, RZ, 0xc0, !PT ;  /* 0x0000007f06067812 */ /* 0x000fce00078ec0ff */
[----:B------:R-:W-:Y:S05]  /*16f90*/  WARPSYNC.COLLECTIVE R15, `(.L_x_4243) ;  /* 0x000000000f087348 */ /* 0x000fea0003c00000 */
[----:B------:R0:W1:Y:S02]  /*16fa0*/  SHFL.IDX P6, R14, R13, R12, R11 ;  /* 0x0000000c0d0e7389 */ /* 0x00006400000c000b */
[----:B01----:R-:W-:Y:S01]  /*16fb0*/  ENDCOLLECTIVE ;  /* 0x000000000000791b */ /* 0x003fe20003800000 */
.L_x_4243:
[----:B------:R-:W-:-:S05]  /*16fc0*/  SHF.R.U32.HI R6, RZ, 0x3, R6 ;  /* 0x00000003ff067819 */ /* 0x000fca0000011606 */
[----:B------:R-:W-:-:S05]  /*16fd0*/  IMAD R10, R10, 0x40, R6 ;  /* 0x000000400a0a7824 */ /* 0x000fca00078e0206 */
[----:B------:R0:W-:Y:S01]  /*16fe0*/  STL [R1+0x4], R10 ;  /* 0x0000040a01007387 */ /* 0x0001e20000100800 */
[----:B------:R-:W-:Y:S02]  /*16ff0*/  IMAD.MOV.U32 R13, RZ, RZ, R2 ;  /* 0x000000ffff0d7224 */ /* 0x000fe400078e0002 */
[----:B------:R-:W-:Y:S02]  /*17000*/  IMAD.MOV.U32 R12, RZ, RZ, 0x1 ;  /* 0x00000001ff0c7424 */ /* 0x000fe400078e00ff */
[----:B------:R-:W-:-:S07]  /*17010*/  IMAD.MOV.U32 R5, RZ, RZ, R14 ;  /* 0x000000ffff057224 */ /* 0x000fce00078e000e */
[----:B0-----:R-:W-:Y:S05]  /*17020*/  WARPSYNC.COLLECTIVE R15, `(.L_x_4244) ;  /* 0x000000000f087348 */ /* 0x001fea0003c00000 */
[----:B------:R1:W2:Y:S02]  /*17030*/  SHFL.IDX P6, R14, R13, R12, R11 ;  /* 0x0000000c0d0e7389 */ /* 0x0002a400000c000b */
[----:B012---:R-:W-:Y:S01]  /*17040*/  ENDCOLLECTIVE ;  /* 0x000000000000791b */ /* 0x007fe20003800000 */
.L_x_4244:
[----:B------:R-:W-:Y:S02]  /*17050*/  IMAD.MOV.U32 R13, RZ, RZ, R3 ;  /* 0x000000ffff0d7224 */ /* 0x000fe400078e0003 */
[----:B------:R-:W-:-:S07]  /*17060*/  IMAD.MOV.U32 R6, RZ, RZ, R14 ;  /* 0x000000ffff067224 */ /* 0x000fce00078e000e */
[----:B------:R-:W-:Y:S05]  /*17070*/  WARPSYNC.COLLECTIVE R15, `(.L_x_4245) ;  /* 0x000000000f087348 */ /* 0x000fea0003c00000 */
[----:B------:R0:W1:Y:S02]  /*17080*/  SHFL.IDX P6, R14, R13, R12, R11 ;  /* 0x0000000c0d0e7389 */ /* 0x00006400000c000b */
[----:B01----:R-:W-:Y:S01]  /*17090*/  ENDCOLLECTIVE ;  /* 0x000000000000791b */ /* 0x003fe20003800000 */
.L_x_4245:
[----:B------:R-:W-:Y:S02]  /*170a0*/  IMAD.MOV.U32 R13, RZ, RZ, R2 ;  /* 0x000000ffff0d7224 */ /* 0x000fe400078e0002 */
[----:B------:R-:W-:Y:S02]  /*170b0*/  IMAD.MOV.U32 R12, RZ, RZ, 0x2 ;  /* 0x00000002ff0c7424 */ /* 0x000fe400078e00ff */
[----:B------:R-:W-:Y:S02]  /*170c0*/  IMAD R0, R0, R7, RZ ;  /* 0x0000000700007224 */ /* 0x000fe400078e02ff */
[----:B------:R-:W-:-:S03]  /*170d0*/  VIADD R7, R10, 0x10 ;  /* 0x000000100a077836 */ /* 0x000fc60000000000 */
[----:B------:R-:W-:Y:S02]  /*170e0*/  ISETP.GE.AND P1, PT, R10, R0, PT ;  /* 0x000000000a00720c */ /* 0x000fe40003f26270 */
[----:B------:R0:W-:Y:S11]  /*170f0*/  STL [R1+0x50], R7 ;  /* 0x0000500701007387 */ /* 0x0001f60000100800 */
        /* <DEDUP_REMOVED lines=8> */
[----:B------:R1:W-:Y:S01]  /*17180*/  @!P1 LDGSTS.E.BYPASS.LTC128B.128 [R8+0x20400], desc[UR38][R4.64], !P0 ;  /* 0x2040000004089fae */ /* 0x0003e2000c101d66 */
[----:B------:R-:W-:Y:S01]  /*17190*/  ISETP.GE.AND P1, PT, R7, R0, PT ;  /* 0x000000000700720c */ /* 0x000fe20003f26270 */
[----:B0-----:R-:W-:-:S05]  /*171a0*/  VIADD R7, R10, 0x20 ;  /* 0x000000200a077836 */ /* 0x001fca0000000000 */
[----:B------:R0:W-:Y:S01]  /*171b0*/  STL [R1+0x5c], R7 ;  /* 0x00005c0701007387 */ /* 0x0001e20000100800 */
[----:B-1----:R-:W-:-:S07]  /*171c0*/  IMAD.MOV.U32 R4, RZ, RZ, R14 ;  /* 0x000000ffff047224 */ /* 0x002fce00078e000e */
[----:B0-----:R-:W-:Y:S05]  /*171d0*/  WARPSYNC.COLLECTIVE R15, `(.L_x_4246) ;  /* 0x000000000f087348 */ /* 0x001fea0003c00000 */
[----:B------:R1:W2:Y:S02]  /*171e0*/  SHFL.IDX P6, R14, R13, R12, R11 ;  /* 0x0000000c0d0e7389 */ /* 0x0002a400000c000b */
[----:B012---:R-:W-:Y:S01]  /*171f0*/  ENDCOLLECTIVE ;  /* 0x000000000000791b */ /* 0x007fe20003800000 */
.L_x_4246:
        /* <DEDUP_REMOVED lines=10> */
.L_x_4247:
[----:B------:R-:W-:Y:S01]  /*172a0*/  @!PT LDS RZ, [RZ] ;  /* 0x00000000fffff984 */ /* 0x000fe20000000800 */
[----:B------:R-:W-:Y:S01]  /*172b0*/  @!PT LDS RZ, [RZ] ;  /* 0x00000000fffff984 */ /* 0x000fe20000000800 */
[----:B------:R-:W-:Y:S01]  /*172c0*/  @!PT LDS RZ, [RZ] ;  /* 0x00000000fffff984 */ /* 0x000fe20000000800 */
[----:B------:R0:W-:Y:S01]  /*172d0*/  @!P1 LDGSTS.E.BYPASS.LTC128B.128 [R8+0x20c00], desc[UR38][R4.64], !P0 ;  /* 0x20c0000004089fae */ /* 0x0001e2000c101d66 */
[----:B------:R-:W-:Y:S01]  /*172e0*/  ISETP.GE.AND P1, PT, R7, R0, PT ;  /* 0x000000000700720c */ /* 0x000fe20003f26270 */
[----:B------:R-:W-:Y:S02]  /*172f0*/  IMAD.MOV.U32 R13, RZ, RZ, R2 ;  /* 0x000000ffff0d7224 */ /* 0x000fe400078e0002 */
[----:B------:R-:W-:Y:S02]  /*17300*/  IMAD.MOV.U32 R12, RZ, RZ, 0x3 ;  /* 0x00000003ff0c7424 */ /* 0x000fe400078e00ff */
[----:B0-----:R-:W-:-:S08]  /*17310*/  IMAD.MOV.U32 R4, RZ, RZ, R14 ;  /* 0x000000ffff047224 */ /* 0x001fd000078e000e */
[----:B------:R-:W-:Y:S05]  /*17320*/  WARPSYNC.COLLECTIVE R15, `(.L_x_4248) ;  /* 0x000000000f087348 */ /* 0x000fea0003c00000 */
[----:B------:R0:W1:Y:S02]  /*17330*/  SHFL.IDX P6, R14, R13, R12, R11 ;  /* 0x0000000c0d0e7389 */ /* 0x00006400000c000b */
[----:B01----:R-:W-:Y:S01]  /*17340*/  ENDCOLLECTIVE ;  /* 0x000000000000791b */ /* 0x003fe20003800000 */
.L_x_4248:
        /* <DEDUP_REMOVED lines=9> */
[----:B------:R0:W-:Y:S02]  /*173e0*/  @!P1 LDGSTS.E.BYPASS.LTC128B.128 [R8+0x21400], desc[UR38][R4.64], !P0 ;  /* 0x2140000004089fae */ /* 0x0001e4000c101d66 */
[----:B0-----:R-:W-:-:S07]  /*173f0*/  IMAD.MOV.U32 R4, RZ, RZ, R14 ;  /* 0x000000ffff047224 */ /* 0x001fce00078e000e */
[----:B------:R-:W-:Y:S05]  /*17400*/  WARPSYNC.COLLECTIVE R15, `(.L_x_4249) ;  /* 0x000000000f087348 */ /* 0x000fea0003c00000 */
[----:B------:R0:W1:Y:S02]  /*17410*/  SHFL.IDX P6, R14, R13, R12, R11 ;  /* 0x0000000c0d0e7389 */ /* 0x00006400000c000b */
[----:B01----:R-:W-:Y:S01]  /*17420*/  ENDCOLLECTIVE ;  /* 0x000000000000791b */ /* 0x003fe20003800000 */
.L_x_4249:
[----:B------:R-:W-:Y:S01]  /*17430*/  IMAD.MOV.U32 R3, RZ, RZ, R14 ;  /* 0x000000ffff037224 */ /* 0x000fe200078e000e */
[----:B------:R-:W-:Y:S06]  /*17440*/  BRA `(.L_x_4250) ;  /* 0xffffff9c006c7947 */ /* 0x000fec000383ffff */
.L_x_4124:
[----:B------:R-:W2:Y:S04]  /*17450*/  LDL.LU R12, [R1+0x38] ;  /* 0x00003800010c7983 */ /* 0x000ea80000300800 */
[----:B------:R-:W3:Y:S04]  /*17460*/  LDL.LU R11, [R1+0x4] ;  /* 0x00000400010b7983 */ /* 0x000ee80000300800 */
[----:B------:R-:W4:Y:S04]  /*17470*/  LDL.LU R9, [R1+0x50] ;  /* 0x0000500001097983 */ /* 0x000f280000300800 */
[----:B------:R-:W5:Y:S01]  /*17480*/  LDL.LU R8, [R1+0x5c] ;  /* 0x00005c0001087983 */ /* 0x000f620000300800 */
[----:B------:R-:W-:Y:S01]  /*17490*/  LOP3.LUT R19, R19, 0xffffffdf, RZ, 0xc0, !PT ;  /* 0xffffffdf13137812 */ /* 0x000fe200078ec0ff */
[----:B------:R-:W-:Y:S01]  /*174a0*/  BSSY B0, `(.L_x_4251) ;  /* 0x0000015000007945 */ /* 0x000fe20003800000 */
[----:B------:R-:W-:-:S02]  /*174b0*/  IMAD.MOV.U32 R13, RZ, RZ, R4 ;  /* 0x000000ffff0d7224 */ /* 0x000fc400078e0004 */
[----:B------:R-:W-:Y:S02]  /*174c0*/  IMAD.MOV.U32 R15, RZ, RZ, -0x1 ;  /* 0xffffffffff0f7424 */ /* 0x000fe400078e00ff */
[----:B--2---:R-:W-:Y:S02]  /*174d0*/  IMAD R7, R12, R7, RZ ;  /* 0x000000070c077224 */ /* 0x004fe400078e02ff */
[----:B------:R-:W-:-:S03]  /*174e0*/  IMAD.MOV.U32 R12, RZ, RZ, RZ ;  /* 0x000000ffff0c7224 */ /* 0x000fc600078e00ff */
[-C--:B---3--:R-:W-:Y:S01]  /*174f0*/  ISETP.GE.AND P2, PT, R11, R7.reuse, PT ;  /* 0x000000070b00720c */ /* 0x088fe20003f46270 */
[----:B------:R-:W-:Y:S01]  /*17500*/  IMAD.MOV.U32 R11, RZ, RZ, 0x181f ;  /* 0x0000181fff0b7424 */ /* 0x000fe200078e00ff */
[-C--:B----4-:R-:W-:Y:S02]  /*17510*/  ISETP.GE.AND P3, PT, R9, R7.reuse, PT ;  /* 0x000000070900720c */ /* 0x090fe40003f66270 */
[----:B-----5:R-:W-:-:S09]  /*17520*/  ISETP.GE.AND P4, PT, R8, R7, PT ;  /* 0x000000070800720c */ /* 0x020fd20003f86270 */
[----:B------:R-:W-:-:S04]  /*17530*/  @!P2 LOP3.LUT R2, R5, 0x40, RZ, 0xc0, !PT ;  /* 0x000000400502a812 */ /* 0x000fc800078ec0ff */
[----:B------:R-:W-:-:S04]  /*17540*/  @!P2 SHF.R.U32.HI R2, RZ, 0x2, R2 ;  /* 0x00000002ff02a819 */ /* 0x000fc80000011602 */
[----:B------:R-:W-:Y:S02]  /*17550*/  @!P2 ISETP.NE.U32.AND P6, PT, R2, RZ, PT ;  /* 0x000000ff0200a20c */ /* 0x000fe40003fc5070 */
[----:B------:R-:W-:-:S04]  /*17560*/  @!P2 LOP3.LUT R2, R6, 0x80, RZ, 0xc0, !PT ;  /* 0x000000800602a812 */ /* 0x000fc800078ec0ff */
[----:B------:R-:W-:-:S07]  /*17570*/  @!P2 SHF.R.U32.HI R2, RZ, 0x3, R2 ;  /* 0x00000003ff02a819 */ /* 0x000fce0000011602 */
[----:B------:R-:W-:Y:S02]  /*17580*/  @P6 LOP3.LUT R19, R19, 0x20, RZ, 0xfc, !PT ;  /* 0x0000002013136812 */ /* 0x000fe400078efcff */
[----:B------:R-:W-:Y:S02]  /*17590*/  @!P2 ISETP.NE.U32.AND P6, PT, R2, RZ, PT ;  /* 0x000000ff0200a20c */ /* 0x000fe40003fc5070 */
[----:B------:R-:W-:-:S11]  /*175a0*/  LOP3.LUT R19, R19, 0xffffffef, RZ, 0xc0, !PT ;  /* 0xffffffef13137812 */ /* 0x000fd600078ec0ff */
[----:B------:R-:W-:-:S07]  /*175b0*/  @P6 LOP3.LUT R19, R19, 0x10, RZ, 0xfc, !PT ;  /* 0x0000001013136812 */ /* 0x000fce00078efcff */
[----:B------:R-:W-:Y:S05]  /*175c0*/  WARPSYNC.COLLECTIVE R15, `(.L_x_4252) ;  /* 0x000000000f087348 */ /* 0x000fea0003c00000 */
[----:B------:R0:W1:Y:S02]  /*175d0*/  SHFL.IDX P6, R14, R13, R12, R11 ;  /* 0x0000000c0d0e7389 */ /* 0x00006400000c000b */
[----:B01----:R-:W-:Y:S01]  /*175e0*/  ENDCOLLECTIVE ;  /* 0x000000000000791b */ /* 0x003fe20003800000 */
.L_x_4252:
[----:B------:R-:W-:Y:S05]  /*175f0*/  BSYNC B0 ;  /* 0x0000000000007941 */ /* 0x000fea0003800000 */
.L_x_4251:
[----:B------:R0:W-:Y:S04]  /*17600*/  STL [R1+0x74], R7 ;  /* 0x0000740701007387 */ /* 0x0001e80000100800 */
[----:B0-----:R0:W5:Y:S01]  /*17610*/  LDL R7, [R1+0x14] ;  /* 0x0000140001077983 */ /* 0x0011620000100800 */
[----:B------:R-:W-:Y:S01]  /*17620*/  IMAD.MOV.U32 R13, RZ, RZ, R0 ;  /* 0x000000ffff0d7224 */ /* 0x000fe200078e0000 */
[----:B------:R-:W-:Y:S01]  /*17630*/  LOP3.LUT R19, R19, 0xffff7fff, RZ, 0xc0, !PT ;  /* 0xffff7fff13137812 */ /* 0x000fe200078ec0ff */
[----:B------:R-:W-:Y:S02]  /*17640*/  IMAD.MOV.U32 R12, RZ, RZ, RZ ;  /* 0x000000ffff0c7224 */ /* 0x000fe400078e00ff */
[----:B------:R-:W-:Y:S01]  /*17650*/  IMAD.MOV.U32 R11, RZ, RZ, 0x181f ;  /* 0x0000181fff0b7424 */ /* 0x000fe200078e00ff */
[----:B------:R-:W-:Y:S01]  /*17660*/  @P0 LOP3.LUT R19, R19, 0x8000, RZ, 0xfc, !PT ;  /* 0x0000800013130812 */ /* 0x000fe200078efcff */
[----:B------:R-:W-:-:S02]  /*17670*/  IMAD.MOV.U32 R15, RZ, RZ, -0x1 ;  /* 0xffffffffff0f7424 */ /* 0x000fc400078e00ff */
[----:B------:R-:W-:Y:S01]  /*17680*/  IMAD.MOV.U32 R2, RZ, RZ, R14 ;  /* 0x000000ffff027224 */ /* 0x000fe200078e000e */
[----:B0-----:R-:W-:-:S13]  /*17690*/  LOP3.LUT P0, RZ, R19, 0x8, RZ, 0xc0, !PT ;  /* 0x0000000813ff7812 */ /* 0x001fda000780c0ff */
[----:B-----5:R-:W-:Y:S05]  /*176a0*/  WARPSYNC.COLLECTIVE R15, `(.L_x_4253) ;  /* 0x000000000f087348 */ /* 0x020fea0003c00000 */
[----:B------:R0:W1:Y:S02]  /*176b0*/  SHFL.IDX P6, R14, R13, R12, R11 ;  /* 0x0000000c0d0e7389 */ /* 0x00006400000c000b */
[----:B01---5:R-:W-:Y:S01]  /*176c0*/  ENDCOLLECTIVE ;  /* 0x000000000000791b */ /* 0x023fe20003800000 */
.L_x_4253:
[----:B------:R-:W-:-:S04]  /*176d0*/  LOP3.LUT R19, R19, 0xffffbfff, RZ, 0xc0, !PT ;  /* 0xffffbfff13137812 */ /* 0x000fc800078ec0ff */
[----:B------:R-:W-:-:S04]  /*176e0*/  @P1 LOP3.LUT R19, R19, 0x4000, RZ, 0xfc, !PT ;  /* 0x0000400013131812 */ /* 0x000fc800078efcff */
[C---:B------:R-:W-:Y:S02]  /*176f0*/  LOP3.LUT P1, RZ, R19.reuse, 0x4, RZ, 0xc0, !PT ;  /* 0x0000000413ff7812 */ /* 0x040fe4000782c0ff */
[----:B------:R-:W-:Y:S01]  /*17700*/  LOP3.LUT R19, R19, 0xffffdfff, RZ, 0xc0, !PT ;  /* 0xffffdfff13137812 */ /* 0x000fe200078ec0ff */
[----:B------:R-:W-:-:S03]  /*17710*/  IMAD.MOV.U32 R13, RZ, RZ, R4 ;  /* 0x000000ffff0d7224 */ /* 0x000fc600078e0004 */
[----:B------:R-:W-:Y:S01]  /*17720*/  @P3 LOP3.LUT R19, R19, 0x2000, RZ, 0xfc, !PT ;  /* 0x0000200013133812 */ /* 0x000fe200078efcff */
[----:B------:R-:W-:-:S03]  /*17730*/  IMAD.MOV.U32 R12, RZ, RZ, 0x1 ;  /* 0x00000001ff0c7424 */ /* 0x000fc600078e00ff */
[C---:B------:R-:W-:Y:S02]  /*17740*/  LOP3.LUT P3, RZ, R19.reuse, 0x2, RZ, 0xc0, !PT ;  /* 0x0000000213ff7812 */ /* 0x040fe4000786c0ff */
[----:B------:R-:W-:Y:S01]  /*17750*/  LOP3.LUT R19, R19, 0xfffffbff, RZ, 0xc0, !PT ;  /* 0xfffffbff13137812 */ /* 0x000fe200078ec0ff */
[----:B------:R-:W-:-:S03]  /*17760*/  IMAD.MOV.U32 R3, RZ, RZ, R14 ;  /* 0x000000ffff037224 */ /* 0x000fc600078e000e */
[----:B------:R-:W-:Y:S02]  /*17770*/  @P4 LOP3.LUT R19, R19, 0x400, RZ, 0xfc, !PT ;  /* 0x0000040013134812 */ /* 0x000fe400078efcff */
[----:B------:R-:W-:Y:S02]  /*17780*/  @!P2 LEA R3, P6, R10, R3, 0x1 ;  /* 0x000000030a03a211 */ /* 0x000fe400078c08ff */
[----:B------:R-:W-:-:S03]  /*17790*/  LOP3.LUT P4, RZ, R19, 0x10, RZ, 0xc0, !PT ;  /* 0x0000001013ff7812 */ /* 0x000fc6000788c0ff */
[----:B------:R-:W-:Y:S01]  /*177a0*/  @!P2 IMAD.X R2, RZ, RZ, R2, P6 ;  /* 0x000000ffff02a224 */ /* 0x000fe200030e0602 */
[----:B------:R-:W-:-:S04]  /*177b0*/  LOP3.LUT P6, RZ, R19, 0x20, RZ, 0xc0, !PT ;  /* 0x0000002013ff7812 */ /* 0x000fc800078cc0ff */
[----:B------:R-:W-:-:S04]  /*177c0*/  @!P2 LOP3.LUT R3, R3, R2, RZ, 0x3c, !PT ;  /* 0x000000020303a212 */ /* 0x000fc800078e3cff */
[----:B------:R-:W-:-:S04]  /*177d0*/  @!P2 LOP3.LUT R2, R3, R2, RZ, 0x3c, !PT ;  /* 0x000000020302a212 */ /* 0x000fc800078e3cff */
[----:B------:R-:W-:-:S05]  /*177e0*/  @!P2 LOP3.LUT R3, R3, R2, RZ, 0x3c, !PT ;  /* 0x000000020303a212 */ /* 0x000fca00078e3cff */
[----:B------:R-:W-:Y:S01]  /*177f0*/  @!PT LDS RZ, [RZ] ;  /* 0x00000000fffff984 */ /* 0x000fe20000000800 */
[----:B------:R-:W-:Y:S01]  /*17800*/  @!PT LDS RZ, [RZ] ;  /* 0x00000000fffff984 */ /* 0x000fe20000000800 */
[----:B------:R-:W-:Y:S01]  /*17810*/  @!PT LDS RZ, [RZ] ;  /* 0x00000000fffff984 */ /* 0x000fe20000000800 */
[----:B------:R0:W-:Y:S01]  /*17820*/  @!P2 LDGSTS.E.BYPASS.LTC128B.128 [R7+0x26400], desc[UR38][R2.64], !P0 ;  /* 0x264000000207afae */ /* 0x0001e2000c101d66 */
[----:B------:R-:W-:-:S03]  /*17830*/  LOP3.LUT P0, RZ, R19, 0x8000, RZ, 0xc0, !PT ;  /* 0x0000800013ff7812 */ /* 0x000fc6000780c0ff */
[----:B------:R0:W-:Y:S01]  /*17840*/  @!P2 LDGSTS.E.BYPASS.LTC128B.128 [R7+0x28400], desc[UR38][R2.64+0x80], !P1 ;  /* 0x284000800207afae */ /* 0x0001e2000c901d66 */
[----:B------:R-:W-:-:S03]  /*17850*/  LOP3.LUT P1, RZ, R19, 0x4000, RZ, 0xc0, !PT ;  /* 0x0000400013ff7812 */ /* 0x000fc6000782c0ff */
[----:B------:R0:W-:Y:S01]  /*17860*/  @!P2 LDGSTS.E.BYPASS.LTC128B.128 [R7+0x2a400], desc[UR38][R2.64+0x100], !P3 ;  /* 0x2a4001000207afae */ /* 0x0001e2000d901d66 */
[C---:B------:R-:W-:Y:S02]  /*17870*/  LOP3.LUT P3, RZ, R19.reuse, 0x2000, RZ, 0xc0, !PT ;  /* 0x0000200013ff7812 */ /* 0x040fe4000786c0ff */
[----:B------:R-:W-:Y:S01]  /*17880*/  LOP3.LUT R19, R19, 0xfffff7ff, RZ, 0xc0, !PT ;  /* 0xfffff7ff13137812 */ /* 0x000fe200078ec0ff */
[----:B------:R0:W-:Y:S03]  /*17890*/  @!P2 LDGSTS.E.BYPASS.LTC128B.128 [R7+0x2c400], desc[UR38][R2.64+0x180], !P5 ;  /* 0x2c4001800207afae */ /* 0x0001e6000e901d66 */
[----:B------:R-:W-:Y:S01]  /*178a0*/  @P5 LOP3.LUT R19, R19, 0x800, RZ, 0xfc, !PT ;  /* 0x0000080013135812 */ /* 0x000fe200078efcff */
[----:B------:R0:W-:Y:S03]  /*178b0*/  @!P2 LDGSTS.E.BYPASS.LTC128B.128 [R7+0x2e400], desc[UR38][R2.64+0x200], !P0 ;  /* 0x2e4002000207afae */ /* 0x0001e6000c101d66 */
[C---:B------:R-:W-:Y:S01]  /*178c0*/  LOP3.LUT P5, RZ, R19.reuse, 0x4, RZ, 0xc0, !PT ;  /* 0x0000000413ff7812 */ /* 0x040fe200078ac0ff */
[----:B------:R0:W-:Y:S01]  /*178d0*/  @!P2 LDGSTS.E.BYPASS.LTC128B.128 [R7+0x30400], desc[UR38][R2.64+0x280], !P1 ;  /* 0x304002800207afae */ /* 0x0001e2000c901d66 */
[----:B------:R-:W-:-:S02]  /*178e0*/  LOP3.LUT R19, R19, 0xffffefff, RZ, 0xc0, !PT ;  /* 0xffffefff13137812 */ /* 0x000fc400078ec0ff */
[----:B------:R-:W-:Y:S01]  /*178f0*/  @!P3 LOP3.LUT R8, R6, 0x80, RZ, 0xc0, !PT ;  /* 0x000000800608b812 */ /* 0x000fe200078ec0ff */
[----:B------:R0:W-:Y:S01]  /*17900*/  @!P2 LDGSTS.E.BYPASS.LTC128B.128 [R7+0x32400], desc[UR38][R2.64+0x300], P6 ;  /* 0x324003000207afae */ /* 0x0001e2000b101d66 */
[----:B------:R-:W-:Y:S02]  /*17910*/  @!P3 LOP3.LUT R9, R5, 0x40, RZ, 0xc0, !PT ;  /* 0x000000400509b812 */ /* 0x000fe400078ec0ff */
[----:B------:R-:W-:-:S07]  /*17920*/  @!P3 SHF.R.U32.HI R8, RZ, 0x3, R8 ;  /* 0x00000003ff08b819 */ /* 0x000fce0000011608 */
[----:B0-----:R-:W-:Y:S05]  /*17930*/  WARPSYNC.COLLECTIVE R15, `(.L_x_4254) ;  /* 0x000000000f087348 */ /* 0x001fea0003c00000 */
[----:B------:R1:W2:Y:S02]  /*17940*/  SHFL.IDX P6, R14, R13, R12, R11 ;  /* 0x0000000c0d0e7389 */ /* 0x0002a400000c000b */
[----:B012---:R-:W-:Y:S01]  /*17950*/  ENDCOLLECTIVE ;  /* 0x000000000000791b */ /* 0x007fe20003800000 */
.L_x_4254:
[----:B------:R-:W-:Y:S01]  /*17960*/  @!P3 SHF.R.U32.HI R9, RZ, 0x2, R9 ;  /* 0x00000002ff09b819 */ /* 0x000fe20000011609 */
[----:B------:R-:W-:Y:S01]  /*17970*/  @!PT LDS RZ, [RZ] ;  /* 0x00000000fffff984 */ /* 0x000fe20000000800 */
[----:B------:R-:W-:Y:S01]  /*17980*/  @!PT LDS RZ, [RZ] ;  /* 0x00000000fffff984 */ /* 0x000fe20000000800 */
[----:B------:R-:W-:Y:S01]  /*17990*/  @!PT LDS RZ, [RZ] ;  /* 0x00000000fffff984 */ /* 0x000fe20000000800 */
[----:B------:R0:W-:Y:S01]  /*179a0*/  @!P2 LDGSTS.E.BYPASS.LTC128B.128 [R7+0x34400], desc[UR38][R2.64+0x380], P4 ;  /* 0x344003800207afae */ /* 0x0001e2000a101d66 */
[----:B------:R-:W-:Y:S02]  /*179b0*/  @!P3 ISETP.NE.U32.AND P4, PT, R8, RZ, PT ;  /* 0x000000ff0800b20c */ /* 0x000fe40003f85070 */
[----:B------:R-:W-:Y:S02]  /*179c0*/  @!P3 ISETP.NE.U32.AND P2, PT, R9, RZ, PT ;  /* 0x000000ff0900b20c */ /* 0x000fe40003f45070 */
[----:B------:R-:W-:-:S04]  /*179d0*/  @P5 LOP3.LUT R19, R19, 0x1000, RZ, 0xfc, !PT ;  /* 0x0000100013135812 */ /* 0x000fc800078efcff */
[C---:B------:R-:W-:Y:S01]  /*179e0*/  LOP3.LUT P5, RZ, R19.reuse, 0x8, RZ, 0xc0, !PT ;  /* 0x0000000813ff7812 */ /* 0x040fe200078ac0ff */
[----:B------:R-:W-:Y:S01]  /*179f0*/  IMAD.MOV.U32 R13, RZ, RZ, R0 ;  /* 0x000000ffff0d7224 */ /* 0x000fe200078e0000 */
[----:B------:R-:W-:-:S05]  /*17a00*/  LOP3.LUT R19, R19, 0xffffffdf, RZ, 0xc0, !PT ;  /* 0xffffffdf13137812 */ /* 0x000fca00078ec0ff */
[----:B------:R-:W-:Y:S01]  /*17a10*/  @P2 LOP3.LUT R19, R19, 0x20, RZ, 0xfc, !PT ;  /* 0x0000002013132812 */ /* 0x000fe200078efcff */
[----:B0-----:R-:W-:-:S07]  /*17a20*/  IMAD.MOV.U32 R8, RZ, RZ, R14 ;  /* 0x000000ffff087224 */ /* 0x001fce00078e000e */
[----:B------:R-:W-:Y:S05]  /*17a30*/  WARPSYNC.COLLECTIVE R15, `(.L_x_4255) ;  /* 0x000000000f087348 */ /* 0x000fea0003c00000 */
[----:B------:R0:W1:Y:S02]  /*17a40*/  SHFL.IDX P6, R14, R13, R12, R11 ;  /* 0x0000000c0d0e7389 */ /* 0x00006400000c000b */
[----:B01----:R-:W-:Y:S01]  /*17a50*/  ENDCOLLECTIVE ;  /* 0x000000000000791b */ /* 0x003fe20003800000 */
.L_x_4255:
[----:B------:R-:W-:Y:S02]  /*17a60*/  IMAD.MOV.U32 R13, RZ, RZ, R4 ;  /* 0x000000ffff0d7224 */ /* 0x000fe400078e0004 */
[----:B------:R-:W-:Y:S01]  /*17a70*/  IMAD.MOV.U32 R12, RZ, RZ, 0x2 ;  /* 0x00000002ff0c7424 */ /* 0x000fe200078e00ff */
[----:B------:R-:W-:Y:S02]  /*17a80*/  @!P3 LEA R21, P2, R10, R14, 0x1 ;  /* 0x0000000e0a15b211 */ /* 0x000fe400078408ff */
[----:B------:R-:W-:-:S03]  /*17a90*/  LOP3.LUT P6, RZ, R19, 0x20, RZ, 0xc0, !PT ;  /* 0x0000002013ff7812 */ /* 0x000fc600078cc0ff */
[----:B------:R-:W-:Y:S01]  /*17aa0*/  @!P3 IMAD.X R8, RZ, RZ, R8, P2 ;  /* 0x000000ffff08b224 */ /* 0x000fe200010e0608 */
[----:B------:R-:W-:Y:S01]  /*17ab0*/  LOP3.LUT P2, RZ, R19, 0x2, RZ, 0xc0, !PT ;  /* 0x0000000213ff7812 */ /* 0x000fe2000784c0ff */
[----:B------:R-:W-:Y:S02]  /*17ac0*/  @!P3 IMAD.MOV.U32 R2, RZ, RZ, R21 ;  /* 0x000000ffff02b224 */ /* 0x000fe400078e0015 */
[----:B------:R-:W-:-:S05]  /*17ad0*/  @!P3 IMAD.MOV.U32 R3, RZ, RZ, R8 ;  /* 0x000000ffff03b224 */ /* 0x000fca00078e0008 */
[----:B------:R-:W-:Y:S01]  /*17ae0*/  @!PT LDS RZ, [RZ] ;  /* 0x00000000fffff984 */ /* 0x000fe20000000800 */
[----:B------:R-:W-:Y:S01]  /*17af0*/  @!PT LDS RZ, [RZ] ;  /* 0x00000000fffff984 */ /* 0x000fe20000000800 */
[----:B------:R-:W-:Y:S01]  /*17b00*/  @!PT LDS RZ, [RZ] ;  /* 0x00000000fffff984 */ /* 0x000fe20000000800 */
[----:B------:R0:W-:Y:S01]  /*17b10*/  @!P3 LDGSTS.E.BYPASS.LTC128B.128 [R7+0x26c00], desc[UR38][R2.64], !P5 ;  /* 0x26c000000207bfae */ /* 0x0001e2000e901d66 */
[----:B------:R-:W-:-:S13]  /*17b20*/  LOP3.LUT P5, RZ, R19, 0x1000, RZ, 0xc0, !PT ;  /* 0x0000100013ff7812 */ /* 0x000fda00078ac0ff */
[----:B------:R0:W-:Y:S01]  /*17b30*/  @!P3 LDGSTS.E.BYPASS.LTC128B.128 [R7+0x28c00], desc[UR38][R2.64+0x80], !P5 ;  /* 0x28c000800207bfae */ /* 0x0001e2000e901d66 */
[C---:B------:R-:W-:Y:S02]  /*17b40*/  LOP3.LUT P5, RZ, R19.reuse, 0x800, RZ, 0xc0, !PT ;  /* 0x0000080013ff7812 */ /* 0x040fe400078ac0ff */
[----:B------:R-:W-:Y:S01]  /*17b50*/  LOP3.LUT R19, R19, 0xffffff7f, RZ, 0xc0, !PT ;  /* 0xffffff7f13137812 */ /* 0x000fe200078ec0ff */
[----:B------:R0:W-:Y:S03]  /*17b60*/  @!P3 LDGSTS.E.BYPASS.LTC128B.128 [R7+0x2ac00], desc[UR38][R2.64+0x100], !P2 ;  /* 0x2ac001000207bfae */ /* 0x0001e6000d101d66 */
[----:B------:R-:W-:-:S04]  /*17b70*/  @P2 LOP3.LUT R19, R19, 0x80, RZ, 0xfc, !PT ;  /* 0x0000008013132812 */ /* 0x000fc800078efcff */
[C---:B------:R-:W-:Y:S02]  /*17b80*/  LOP3.LUT P2, RZ, R19.reuse, 0x4, RZ, 0xc0, !PT ;  /* 0x0000000413ff7812 */ /* 0x040fe4000784c0ff */
[----:B------:R-:W-:Y:S01]  /*17b90*/  LOP3.LUT R19, R19, 0xfffffeff, RZ, 0xc0, !PT ;  /* 0xfffffeff13137812 */ /* 0x000fe200078ec0ff */
[----:B------:R0:W-:Y:S04]  /*17ba0*/  @!P3 LDGSTS.E.BYPASS.LTC128B.128 [R7+0x2cc00], desc[UR38][R2.64+0x180], !P5 ;  /* 0x2cc001800207bfae */ /* 0x0001e8000e901d66 */
[----:B------:R0:W-:Y:S04]  /*17bb0*/  @!P3 LDGSTS.E.BYPASS.LTC128B.128 [R7+0x2ec00], desc[UR38][R2.64+0x200], !P0 ;  /* 0x2ec002000207bfae */ /* 0x0001e8000c101d66 */
[----:B------:R0:W-:Y:S02]  /*17bc0*/  @!P3 LDGSTS.E.BYPASS.LTC128B.128 [R7+0x30c00], desc[UR38][R2.64+0x280], !P1 ;  /* 0x30c002800207bfae */ /* 0x0001e4000c901d66 */
[----:B------:R-:W-:-:S02]  /*17bd0*/  @P2 LOP3.LUT R19, R19, 0x100, RZ, 0xfc, !PT ;  /* 0x0000010013132812 */ /* 0x000fc400078efcff */
[----:B------:R0:W-:Y:S02]  /*17be0*/  @!P3 LDGSTS.E.BYPASS.LTC128B.128 [R7+0x32c00], desc[UR38][R2.64+0x300], P6 ;  /* 0x32c003000207bfae */ /* 0x0001e4000b101d66 */
[----:B------:R-:W-:-:S13]  /*17bf0*/  LOP3.LUT P2, RZ, R19, 0x8, RZ, 0xc0, !PT ;  /* 0x0000000813ff7812 */ /* 0x000fda000784c0ff */
[----:B0-----:R-:W-:Y:S05]  /*17c00*/  WARPSYNC.COLLECTIVE R15, `(.L_x_4256) ;  /* 0x000000000f087348 */ /* 0x001fea0003c00000 */
[----:B------:R1:W2:Y:S02]  /*17c10*/  SHFL.IDX P6, R14, R13, R12, R11 ;  /* 0x0000000c0d0e7389 */ /* 0x0002a400000c000b */
[----:B012---:R-:W-:Y:S01]  /*17c20*/  ENDCOLLECTIVE ;  /* 0x000000000000791b */ /* 0x007fe20003800000 */
.L_x_4256:
[----:B------:R-:W-:Y:S01]  /*17c30*/  LOP3.LUT R19, R19, 0xfffffdff, RZ, 0xc0, !PT ;  /* 0xfffffdff13137812 */ /* 0x000fe200078ec0ff */
[----:B------:R-:W-:Y:S01]  /*17c40*/  @!PT LDS RZ, [RZ] ;  /* 0x00000000fffff984 */ /* 0x000fe20000000800 */
[----:B------:R-:W-:Y:S01]  /*17c50*/  @!PT LDS RZ, [RZ] ;  /* 0x00000000fffff984 */ /* 0x000fe20000000800 */
[----:B------:R-:W-:Y:S01]  /*17c60*/  @!PT LDS RZ, [RZ] ;  /* 0x00000000fffff984 */ /* 0x000fe20000000800 */
[----:B------:R0:W-:Y:S03]  /*17c70*/  @!P3 LDGSTS.E.BYPASS.LTC128B.128 [R7+0x34c00], desc[UR38][R2.64+0x380], P4 ;  /* 0x34c003800207bfae */ /* 0x0001e6000a101d66 */
[----:B------:R-:W-:Y:S01]  /*17c80*/  @P2 LOP3.LUT R19, R19, 0x200, RZ, 0xfc, !PT ;  /* 0x0000020013132812 */ /* 0x000fe200078efcff */
[----:B------:R-:W-:-:S03]  /*17c90*/  IMAD.MOV.U32 R13, RZ, RZ, R0 ;  /* 0x000000ffff0d7224 */ /* 0x000fc600078e0000 */
[----:B------:R-:W-:Y:S01]  /*17ca0*/  LOP3.LUT P4, RZ, R19, 0x400, RZ, 0xc0, !PT ;  /* 0x0000040013ff7812 */ /* 0x000fe2000788c0ff */
[----:B------:R-:W-:-:S12]  /*17cb0*/  IMAD.MOV.U32 R10, RZ, RZ, R14 ;  /* 0x000000ffff0a7224 */ /* 0x000fd800078e000e */
[----:B0-----:R-:W-:Y:S05]  /*17cc0*/  WARPSYNC.COLLECTIVE R15, `(.L_x_4257) ;  /* 0x000000000f087348 */ /* 0x001fea0003c00000 */
[----:B------:R1:W2:Y:S02]  /*17cd0*/  SHFL.IDX P6, R14, R13, R12, R11 ;  /* 0x0000000c0d0e7389 */ /* 0x0002a400000c000b */
[----:B012---:R-:W-:Y:S01]  /*17ce0*/  ENDCOLLECTIVE ;  /* 0x000000000000791b */ /* 0x007fe20003800000 */
.L_x_4257:
[----:B------:R-:W-:Y:S02]  /*17cf0*/  @!P4 LOP3.LUT R8, R6, 0x80, RZ, 0xc0, !PT ;  /* 0x000000800608c812 */ /* 0x000fe400078ec0ff */
[----:B------:R-:W-:Y:S02]  /*17d00*/  @!P4 LOP3.LUT R2, R5, 0x40, RZ, 0xc0, !PT ;  /* 0x000000400502c812 */ /* 0x000fe400078ec0ff */
[----:B------:R-:W-:Y:S02]  /*17d10*/  @!P4 SHF.R.U32.HI R8, RZ, 0x3, R8 ;  /* 0x00000003ff08c819 */ /* 0x000fe40000011608 */
[----:B------:R-:W-:Y:S02]  /*17d20*/  @!P4 SHF.R.U32.HI R9, RZ, 0x2, R2 ;  /* 0x00000002ff09c819 */ /* 0x000fe40000011602 */
[----:B------:R-:W-:Y:S01]  /*17d30*/  @!P4 ISETP.NE.U32.AND P3, PT, R8, RZ, PT ;  /* 0x000000ff0800c20c */ /* 0x000fe20003f65070 */
[----:B------:R-:W0:Y:S01]  /*17d40*/  S2R R15, SR_TID.X ;  /* 0x00000000000f7919 */ /* 0x000e220000002100 */
[----:B------:R-:W-:Y:S01]  /*17d50*/  IMAD.MOV.U32 R3, RZ, RZ, R14 ;  /* 0x000000ffff037224 */ /* 0x000fe200078e000e */
[----:B------:R-:W-:Y:S01]  /*17d60*/  @!P4 ISETP.NE.U32.AND P6, PT, R9, RZ, PT ;  /* 0x000000ff0900c20c */ /* 0x000fe20003fc5070 */
[----:B0-----:R-:W-:-:S05]  /*17d70*/  IMAD.SHL.U32 R15, R15, 0x8, RZ ;  /* 0x000000080f0f7824 */ /* 0x001fca00078e00ff */
[----:B------:R-:W-:-:S04]  /*17d80*/  LOP3.LUT R15, R15, 0x38, RZ, 0xc0, !PT ;  /* 0x000000380f0f7812 */ /* 0x000fc800078ec0ff */
[----:B------:R-:W-:-:S05]  /*17d90*/  @!P4 LEA R8, P2, R15, R3, 0x1 ;  /* 0x000000030f08c211 */ /* 0x000fca00078408ff */
[----:B------:R-:W-:Y:S01]  /*17da0*/  @!P4 IMAD.X R3, RZ, RZ, R10, P2 ;  /* 0x000000ffff03c224 */ /* 0x000fe200010e060a */
[----:B------:R-:W-:Y:S01]  /*17db0*/  LOP3.LUT P2, RZ, R19, 0x200, RZ, 0xc0, !PT ;  /* 0x0000020013ff7812 */ /* 0x000fe2000784c0ff */
[----:B------:R-:W-:-:S12]  /*17dc0*/  @!P4 IMAD.MOV.U32 R2, RZ, RZ, R8 ;  /* 0x000000ffff02c224 */ /* 0x000fd800078e0008 */
[----:B------:R-:W-:Y:S01]  /*17dd0*/  @!PT LDS RZ, [RZ] ;  /* 0x00000000fffff984 */ /* 0x000fe20000000800 */
[----:B------:R-:W-:Y:S01]  /*17de0*/  @!PT LDS RZ, [RZ] ;  /* 0x00000000fffff984 */ /* 0x000fe20000000800 */
[----:B------:R-:W-:Y:S01]  /*17df0*/  @!PT LDS RZ, [RZ] ;  /* 0x00000000fffff984 */ /* 0x000fe20000000800 */
[----:B------:R0:W-:Y:S01]  /*17e00*/  @!P4 LDGSTS.E.BYPASS.LTC128B.128 [R7+0x27400], desc[UR38][R2.64], !P2 ;  /* 0x274000000207cfae */ /* 0x0001e2000d101d66 */
[----:B------:R-:W-:-:S13]  /*17e10*/  LOP3.LUT P2, RZ, R19, 0x100, RZ, 0xc0, !PT ;  /* 0x0000010013ff7812 */ /* 0x000fda000784c0ff */
[----:B------:R0:W-:Y:S01]  /*17e20*/  @!P4 LDGSTS.E.BYPASS.LTC128B.128 [R7+0x29400], desc[UR38][R2.64+0x80], !P2 ;  /* 0x294000800207cfae */ /* 0x0001e2000d101d66 */
[----:B------:R-:W-:-:S13]  /*17e30*/  LOP3.LUT P2, RZ, R19, 0x80, RZ, 0xc0, !PT ;  /* 0x0000008013ff7812 */ /* 0x000fda000784c0ff */
[----:B------:R0:W-:Y:S04]  /*17e40*/  @!P4 LDGSTS.E.BYPASS.LTC128B.128 [R7+0x2b400], desc[UR38][R2.64+0x100], !P2 ;  /* 0x2b4001000207cfae */ /* 0x0001e8000d101d66 */
[----:B------:R0:W-:Y:S04]  /*17e50*/  @!P4 LDGSTS.E.BYPASS.LTC128B.128 [R7+0x2d400], desc[UR38][R2.64+0x180], !P5 ;  /* 0x2d4001800207cfae */ /* 0x0001e8000e901d66 */
[----:B------:R0:W-:Y:S04]  /*17e60*/  @!P4 LDGSTS.E.BYPASS.LTC128B.128 [R7+0x2f400], desc[UR38][R2.64+0x200], !P0 ;  /* 0x2f4002000207cfae */ /* 0x0001e8000c101d66 */
[----:B------:R0:W-:Y:S04]  /*17e70*/  @!P4 LDGSTS.E.BYPASS.LTC128B.128 [R7+0x31400], desc[UR38][R2.64+0x280], !P1 ;  /* 0x314002800207cfae */ /* 0x0001e8000c901d66 */
[----:B------:R0:W-:Y:S04]  /*17e80*/  @!P4 LDGSTS.E.BYPASS.LTC128B.128 [R7+0x33400], desc[UR38][R2.64+0x300], P6 ;  /* 0x334003000207cfae */ /* 0x0001e8000b101d66 */
[----:B------:R0:W-:Y:S04]  /*17e90*/  @!P4 LDGSTS.E.BYPASS.LTC128B.128 [R7+0x35400], desc[UR38][R2.64+0x380], P3 ;  /* 0x354003800207cfae */ /* 0x0001e80009901d66 */
[----:B------:R0:W5:Y:S01]  /*17ea0*/  LDL.LU R7, [R1+0x74] ;  /* 0x0000740001077983 */ /* 0x0001620000300800 */
[----:B------:R-:W-:-:S02]  /*17eb0*/  IMAD.MOV.U32 R13, RZ, RZ, R4 ;  /* 0x000000ffff0d7224 */ /* 0x000fc400078e0004 */
[----:B------:R-:W-:Y:S02]  /*17ec0*/  IMAD.MOV.U32 R12, RZ, RZ, 0x3 ;  /* 0x00000003ff0c7424 */ /* 0x000fe400078e00ff */
[----:B------:R-:W-:-:S07]  /*17ed0*/  IMAD.MOV.U32 R15, RZ, RZ, -0x1 ;  /* 0xffffffffff0f7424 */ /* 0x000fce00078e00ff */
[----:B0----5:R-:W-:Y:S05]  /*17ee0*/  WARPSYNC.COLLECTIVE R15, `(.L_x_4258) ;  /* 0x000000000f087348 */ /* 0x021fea0003c00000 */
[----:B------:R1:W2:Y:S02]  /*17ef0*/  SHFL.IDX P6, R14, R13, R12, R11 ;  /* 0x0000000c0d0e7389 */ /* 0x0002a400000c000b */
[----:B012--5:R-:W-:Y:S01]  /*17f00*/  ENDCOLLECTIVE ;  /* 0x000000000000791b */ /* 0x027fe20003800000 */
.L_x_4258:
[----:B------:R-:W-:Y:S02]  /*17f10*/  IMAD.MOV.U32 R13, RZ, RZ, R0 ;  /* 0x000000ffff0d7224 */ /* 0x000fe400078e0000 */
[----:B------:R-:W-:-:S07]  /*17f20*/  IMAD.MOV.U32 R4, RZ, RZ, R14 ;  /* 0x000000ffff047224 */ /* 0x000fce00078e000e */
[----:B------:R-:W-:Y:S05]  /*17f30*/  WARPSYNC.COLLECTIVE R15, `(.L_x_4259) ;  /* 0x000000000f087348 */ /* 0x000fea0003c00000 */
[----:B------:R0:W1:Y:S02]  /*17f40*/  SHFL.IDX P6, R14, R13, R12, R11 ;  /* 0x0000000c0d0e7389 */ /* 0x00006400000c000b */
[----:B01----:R-:W-:Y:S01]  /*17f50*/  ENDCOLLECTIVE ;  /* 0x000000000000791b */ /* 0x003fe20003800000 */
.L_x_4259:
[----:B------:R-:W-:Y:S01]  /*17f60*/  IMAD.MOV.U32 R0, RZ, RZ, R14 ;  /* 0x000000ffff007224 */ /* 0x000fe200078e000e */
[----:B------:R-:W-:Y:S06]  /*17f70*/  BRA `(.L_x_4260) ;  /* 0xffffffa000447947 */ /* 0x000fec000383ffff */
.L_x_4129:
[----:B0-----:R0:W2:Y:S02]  /*17f80*/  SYNCS.PHASECHK.TRANS64.TRYWAIT P0, [R18+URZ+0x38820], R0 ;  /* 0x03882000120075a7 */ /* 0x0010a4000800017f */
[----:B--2---:R-:W-:Y:S05]  /*17f90*/  @!P0 NANOSLEEP.SYNCS 0x989680 ;  /* 0x009896800000895d */ /* 0x004fea0003900000 */
[----:B------:R-:W2:Y:S02]  /*17fa0*/  @!P0 SYNCS.PHASECHK.TRANS64 P0, [R18+URZ+0x38820], R0 ;  /* 0x03882000120085a7 */ /* 0x000ea4000800007f */
[----:B--2---:R-:W-:Y:S05]  /*17fb0*/  @!P0 BRA `(.L_x_4129) ;  /* 0xfffffffc00f08947 */ /* 0x004fea000383ffff */
[----:B------:R-:W-:Y:S05]  /*17fc0*/  BRA `(.L_x_4261) ;  /* 0xffffffa000fc7947 */ /* 0x000fea000383ffff */
.L_x_4133:
[----:B0-----:R0:W1:Y:S02]  /*17fd0*/  SYNCS.PHASECHK.TRANS64.TRYWAIT P0, [R0+URZ+0x38860], R2 ;  /* 0x03886002000075a7 */ /* 0x001064000800017f */
[----:B-1----:R-:W-:Y:S05]  /*17fe0*/  @!P0 NANOSLEEP.SYNCS 0x989680 ;  /* 0x009896800000895d */ /* 0x002fea0003900000 */
[----:B------:R-:W1:Y:S02]  /*17ff0*/  @!P0 SYNCS.PHASECHK.TRANS64 P0, [R0+URZ+0x38860], R2 ;  /* 0x03886002000085a7 */ /* 0x000e64000800007f */
[----:B-1----:R-:W-:Y:S05]  /*18000*/  @!P0 BRA `(.L_x_4133) ;  /* 0xfffffffc00f08947 */ /* 0x002fea000383ffff */
[----:B------:R-:W-:Y:S05]  /*18010*/  BRA `(.L_x_4262) ;  /* 0xffffffa400207947 */ /* 0x000fea000383ffff */
.L_x_4152:
[----:B--2---:R2:W3:Y:S02]  /*18020*/  SYNCS.PHASECHK.TRANS64.TRYWAIT P0, [R3+URZ+0x38840], R2 ;  /* 0x03884002030075a7 */ /* 0x0044e4000800017f */
[----:B---3--:R-:W-:Y:S05]  /*18030*/  @!P0 NANOSLEEP.SYNCS 0x989680 ;  /* 0x009896800000895d */ /* 0x008fea0003900000 */
[----:B------:R-:W3:Y:S02]  /*18040*/  @!P0 SYNCS.PHASECHK.TRANS64 P0, [R3+URZ+0x38840], R2 ;  /* 0x03884002030085a7 */ /* 0x000ee4000800007f */
[----:B---3--:R-:W-:Y:S05]  /*18050*/  @!P0 BRA `(.L_x_4152) ;  /* 0xfffffffc00f08947 */ /* 0x008fea000383ffff */
[----:B------:R-:W-:Y:S05]  /*18060*/  BRA `(.L_x_4263) ;  /* 0xffffffb000387947 */ /* 0x000fea000383ffff */
.L_x_4157:
[----:B0-----:R0:W1:Y:S02]  /*18070*/  SYNCS.PHASECHK.TRANS64.TRYWAIT P0, [R3+URZ+0x38860], R2 ;  /* 0x03886002030075a7 */ /* 0x001064000800017f */
[----:B-1----:R-:W-:Y:S05]  /*18080*/  @!P0 NANOSLEEP.SYNCS 0x989680 ;  /* 0x009896800000895d */ /* 0x002fea0003900000 */
[----:B------:R-:W1:Y:S02]  /*18090*/  @!P0 SYNCS.PHASECHK.TRANS64 P0, [R3+URZ+0x38860], R2 ;  /* 0x03886002030085a7 */ /* 0x000e64000800007f */
[----:B-1----:R-:W-:Y:S05]  /*180a0*/  @!P0 BRA `(.L_x_4157) ;  /* 0xfffffffc00f08947 */ /* 0x002fea000383ffff */
[----:B------:R-:W-:Y:S05]  /*180b0*/  BRA `(.L_x_4264) ;  /* 0xffffffb000b87947 */ /* 0x000fea000383ffff */
.L_x_4172:
[----:B-1----:R1:W2:Y:S02]  /*180c0*/  SYNCS.PHASECHK.TRANS64.TRYWAIT P0, [R4+URZ+0x38840], R2 ;  /* 0x03884002040075a7 */ /* 0x0022a4000800017f */
[----:B--2---:R-:W-:Y:S05]  /*180d0*/  @!P0 NANOSLEEP.SYNCS 0x989680 ;  /* 0x009896800000895d */ /* 0x004fea0003900000 */
[----:B------:R-:W2:Y:S02]  /*180e0*/  @!P0 SYNCS.PHASECHK.TRANS64 P0, [R4+URZ+0x38840], R2 ;  /* 0x03884002040085a7 */ /* 0x000ea4000800007f */
[----:B--2---:R-:W-:Y:S05]  /*180f0*/  @!P0 BRA `(.L_x_4172) ;  /* 0xfffffffc00f08947 */ /* 0x004fea000383ffff */
[----:B------:R-:W-:Y:S05]  /*18100*/  BRA `(.L_x_4265) ;  /* 0xffffffbc00987947 */ /* 0x000fea000383ffff */
.L_x_4177:
[----:B0-----:R0:W2:Y:S02]  /*18110*/  SYNCS.PHASECHK.TRANS64.TRYWAIT P0, [R4+URZ+0x38860], R2 ;  /* 0x03886002040075a7 */ /* 0x0010a4000800017f */
[----:B--2---:R-:W-:Y:S05]  /*18120*/  @!P0 NANOSLEEP.SYNCS 0x989680 ;  /* 0x009896800000895d */ /* 0x004fea0003900000 */
[----:B------:R-:W2:Y:S02]  /*18130*/  @!P0 SYNCS.PHASECHK.TRANS64 P0, [R4+URZ+0x38860], R2 ;  /* 0x03886002040085a7 */ /* 0x000ea4000800007f */
[----:B--2---:R-:W-:Y:S05]  /*18140*/  @!P0 BRA `(.L_x_4177) ;  /* 0xfffffffc00f08947 */ /* 0x004fea000383ffff */
[----:B------:R-:W-:Y:S05]  /*18150*/  BRA `(.L_x_4266) ;  /* 0xffffffc000147947 */ /* 0x000fea000383ffff */
.L_x_4192:
[----:B-1----:R1:W2:Y:S02]  /*18160*/  SYNCS.PHASECHK.TRANS64.TRYWAIT P0, [R4+URZ+0x38840], R2 ;  /* 0x03884002040075a7 */ /* 0x0022a4000800017f */
[----:B--2---:R-:W-:Y:S05]  /*18170*/  @!P0 NANOSLEEP.SYNCS 0x989680 ;  /* 0x009896800000895d */ /* 0x004fea0003900000 */
[----:B------:R-:W2:Y:S02]  /*18180*/  @!P0 SYNCS.PHASECHK.TRANS64 P0, [R4+URZ+0x38840], R2 ;  /* 0x03884002040085a7 */ /* 0x000ea4000800007f */
[----:B--2---:R-:W-:Y:S05]  /*18190*/  @!P0 BRA `(.L_x_4192) ;  /* 0xfffffffc00f08947 */ /* 0x004fea000383ffff */
[----:B------:R-:W-:Y:S05]  /*181a0*/  BRA `(.L_x_4267) ;  /* 0xffffffc800d47947 */ /* 0x000fea000383ffff */
.L_x_4197:
[----:B0-----:R0:W2:Y:S02]  /*181b0*/  SYNCS.PHASECHK.TRANS64.TRYWAIT P0, [R4+URZ+0x38860], R2 ;  /* 0x03886002040075a7 */ /* 0x0010a4000800017f */
[----:B--2---:R-:W-:Y:S05]  /*181c0*/  @!P0 NANOSLEEP.SYNCS 0x989680 ;  /* 0x009896800000895d */ /* 0x004fea0003900000 */
[----:B------:R-:W2:Y:S02]  /*181d0*/  @!P0 SYNCS.PHASECHK.TRANS64 P0, [R4+URZ+0x38860], R2 ;  /* 0x03886002040085a7 */ /* 0x000ea4000800007f */
[----:B--2---:R-:W-:Y:S05]  /*181e0*/  @!P0 BRA `(.L_x_4197) ;  /* 0xfffffffc00f08947 */ /* 0x004fea000383ffff */
[----:B------:R-:W-:Y:S05]  /*181f0*/  BRA `(.L_x_4268) ;  /* 0xffffffcc00547947 */ /* 0x000fea000383ffff */
.L_x_4213:
[----:B-1----:R-:W5:Y:S01]  /*18200*/  LDL R3, [R1] ;  /* 0x0000000001037983 */ /* 0x002f620000100800 */
[----:B------:R-:W-:Y:S01]  /*18210*/  BSSY B0, `(.L_x_4269) ;  /* 0x0000008000007945 */ /* 0x000fe20003800000 */
[----:B------:R-:W-:Y:S02]  /*18220*/  IMAD.MOV.U32 R12, RZ, RZ, RZ ;  /* 0x000000ffff0c7224 */ /* 0x000fe400078e00ff */
[----:B0-----:R-:W-:Y:S02]  /*18230*/  IMAD.MOV.U32 R11, RZ, RZ, 0x1f ;  /* 0x0000001fff0b7424 */ /* 0x001fe400078e00ff */
[----:B------:R-:W-:Y:S02]  /*18240*/  IMAD.MOV.U32 R15, RZ, RZ, -0x1 ;  /* 0xffffffffff0f7424 */ /* 0x000fe400078e00ff */
[----:B-----5:R-:W-:-:S07]  /*18250*/  IMAD.MOV.U32 R13, RZ, RZ, R3 ;  /* 0x000000ffff0d7224 */ /* 0x020fce00078e0003 */
[----:B--234-:R-:W-:Y:S05]  /*18260*/  WARPSYNC.COLLECTIVE R15, `(.L_x_4270) ;  /* 0x000000000f087348 */ /* 0x01cfea0003c00000 */
[----:B------:R0:W1:Y:S02]  /*18270*/  SHFL.IDX P6, R14, R13, R12, R11 ;  /* 0x0000000c0d0e7389 */ /* 0x00006400000c000b */
[----:B01234-:R-:W-:Y:S01]  /*18280*/  ENDCOLLECTIVE ;  /* 0x000000000000791b */ /* 0x01ffe20003800000 */
.L_x_4270:
[----:B------:R-:W-:Y:S05]  /*18290*/  BSYNC B0 ;  /* 0x0000000000007941 */ /* 0x000fea0003800000 */
.L_x_4269:
        /* <DEDUP_REMOVED lines=9> */
.L_x_4271:
        /* <DEDUP_REMOVED lines=25> */
.L_x_4272:
        /* <DEDUP_REMOVED lines=8> */
.L_x_4273:
        /* <DEDUP_REMOVED lines=8> */
.L_x_4274:
        /* <DEDUP_REMOVED lines=8> */
.L_x_4275:
        /* <DEDUP_REMOVED lines=8> */
.L_x_4276:
        /* <DEDUP_REMOVED lines=9> */
.L_x_4277:
[----:B------:R-:W-:Y:S01]  /*18750*/  IMAD.MOV.U32 R9, RZ, RZ, R14 ;  /* 0x000000ffff097224 */ /* 0x000fe200078e000e */
[----:B------:R-:W-:Y:S06]  /*18760*/  BRA `(.L_x_4278) ;  /* 0xffffffd400947947 */ /* 0x000fec000383ffff */
.L_x_4216:
        /* <DEDUP_REMOVED lines=8> */
.L_x_4280:
[----:B------:R-:W-:Y:S05]  /*187f0*/  BSYNC B0 ;  /* 0x0000000000007941 */ /* 0x000fea0003800000 */
.L_x_4279:
        /* <DEDUP_REMOVED lines=10> */
.L_x_4281:
        /* <DEDUP_REMOVED lines=8> */
.L_x_4282:
        /* <DEDUP_REMOVED lines=8> */
.L_x_4283:
        /* <DEDUP_REMOVED lines=8> */
.L_x_4284:
        /* <DEDUP_REMOVED lines=9> */
.L_x_4285:
[----:B------:R-:W-:Y:S01]  /*18ab0*/  IMAD.MOV.U32 R9, RZ, RZ, R14 ;  /* 0x000000ffff097224 */ /* 0x000fe200078e000e */
[----:B------:R-:W-:Y:S06]  /*18ac0*/  BRA `(.L_x_4286) ;  /* 0xffffffd400687947 */ /* 0x000fec000383ffff */
.L_x_4218:
[----:B------:R-:W-:Y:S01]  /*18ad0*/  BSSY B0, `(.L_x_4287) ;  /* 0x0000006000007945 */ /* 0x000fe20003800000 */
[----:B------:R-:W-:Y:S01]  /*18ae0*/  PLOP3.LUT P6, PT, P6, PT, PT, 0x8, 0x0 ;  /* 0x000000000000781c */ /* 0x000fe200037ce170 */
[----:B------:R-:W-:-:S12]  /*18af0*/  IMAD.MOV.U32 R15, RZ, RZ, -0x1 ;  /* 0xffffffffff0f7424 */ /* 0x000fd800078e00ff */
[----:B0-----:R-:W-:Y:S05]  /*18b00*/  WARPSYNC.COLLECTIVE R15, `(.L_x_4288) ;  /* 0x000000000f087348 */ /* 0x001fea0003c00000 */
[----:B------:R-:W-:Y:S01]  /*18b10*/  VOTE.ANY R14, PT, P6 ;  /* 0x00000000000e7806 */ /* 0x000fe200030e0100 */
[----:B0-----:R-:W-:Y:S06]  /*18b20*/  ENDCOLLECTIVE ;  /* 0x000000000000791b */ /* 0x001fec0003800000 */
.L_x_4288:
[----:B------:R-:W-:Y:S05]  /*18b30*/  BSYNC B0 ;  /* 0x0000000000007941 */ /* 0x000fea0003800000 */
.L_x_4287:
        /* <DEDUP_REMOVED lines=9> */
.L_x_4289:
[----:B------:R-:W-:Y:S02]  /*18bd0*/  IMAD.MOV.U32 R13, RZ, RZ, R7 ;  /* 0x000000ffff0d7224 */ /* 0x000fe400078e0007 */
[----:B------:R-:W-:-:S07]  /*18be0*/  IMAD.MOV.U32 R5, RZ, RZ, R14 ;  /* 0x000000ffff057224 */ /* 0x000fce00078e000e */
[----:B------:R-:W-:Y:S05]  /*18bf0*/  WARPSYNC.COLLECTIVE R15, `(.L_x_4290) ;  /* 0x000000000f087348 */ /* 0x000fea0003c00000 */
[----:B------:R0:W1:Y:S02]  /*18c00*/  SHFL.IDX P6, R14, R13, R12, R11 ;  /* 0x0000000c0d0e7389 */ /* 0x00006400000c000b */
[----:B01----:R-:W-:Y:S01]  /*18c10*/  ENDCOLLECTIVE ;  /* 0x000000000000791b */ /* 0x003fe20003800000 */
.L_x_4290:
[----:B------:R-:W-:Y:S01]  /*18c20*/  IMAD.MOV.U32 R7, RZ, RZ, R14 ;  /* 0x000000ffff077224 */ /* 0x000fe200078e000e */
[----:B------:R-:W-:Y:S06]  /*18c30*/  BRA `(.L_x_4291) ;  /* 0xffffffd400487947 */ /* 0x000fec000383ffff */
.L_x_4220:
[----:B------:R-:W-:Y:S01]  /*18c40*/  BSSY B0, `(.L_x_4292) ;  /* 0x0000007000007945 */ /* 0x000fe20003800000 */
[----:B------:R-:W-:Y:S02]  /*18c50*/  IMAD.MOV.U32 R13, RZ, RZ, R2 ;  /* 0x000000ffff0d7224 */ /* 0x000fe400078e0002 */
[----:B------:R-:W-:Y:S02]  /*18c60*/  IMAD.MOV.U32 R11, RZ, RZ, 0x1f ;  /* 0x0000001fff0b7424 */ /* 0x000fe400078e00ff */
[----:B------:R-:W-:-:S07]  /*18c70*/  IMAD.MOV.U32 R15, RZ, RZ, -0x1 ;  /* 0xffffffffff0f7424 */ /* 0x000fce00078e00ff */
[----:B0123--:R-:W-:Y:S05]  /*18c80*/  WARPSYNC.COLLECTIVE R15, `(.L_x_4293) ;  /* 0x000000000f087348 */ /* 0x00ffea0003c00000 */
[----:B------:R4:W0:Y:S02]  /*18c90*/  SHFL.IDX P6, R14, R13, R12, R11 ;  /* 0x0000000c0d0e7389 */ /* 0x00082400000c000b */
[----:B01234-:R-:W-:Y:S01]  /*18ca0*/  ENDCOLLECTIVE ;  /* 0x000000000000791b */ /* 0x01ffe20003800000 */
.L_x_4293:
[----:B------:R-:W-:Y:S05]  /*18cb0*/  BSYNC B0 ;  /* 0x0000000000007941 */ /* 0x000fea0003800000 */
.L_x_4292:
[----:B------:R-:W-:Y:S01]  /*18cc0*/  IMAD.MOV.U32 R2, RZ, RZ, R14 ;  /* 0x000000ffff027224 */ /* 0x000fe200078e000e */
[----:B------:R-:W-:Y:S06]  /*18cd0*/  BRA `(.L_x_4294) ;  /* 0xffffffd400387947 */ /* 0x000fec000383ffff */
.L_x_4224:
[----:B0-----:R0:W1:Y:S02]  /*18ce0*/  SYNCS.PHASECHK.TRANS64.TRYWAIT P0, [R9+URZ+0x38820], R0 ;  /* 0x03882000090075a7 */ /* 0x001064000800017f */
[----:B-1----:R-:W-:Y:S05]  /*18cf0*/  @!P0 NANOSLEEP.SYNCS 0x989680 ;  /* 0x009896800000895d */ /* 0x002fea0003900000 */
[----:B------:R-:W1:Y:S02]  /*18d00*/  @!P0 SYNCS.PHASECHK.TRANS64 P0, [R9+URZ+0x38820], R0 ;  /* 0x03882000090085a7 */ /* 0x000e64000800007f */
[----:B-1----:R-:W-:Y:S05]  /*18d10*/  @!P0 BRA `(.L_x_4224) ;  /* 0xfffffffc00f08947 */ /* 0x002fea000383ffff */
[----:B------:R-:W-:Y:S05]  /*18d20*/  BRA `(.L_x_4295) ;  /* 0xffffffd800d07947 */ /* 0x000fea000383ffff */
.L_x_4225:
        /* <DEDUP_REMOVED lines=11> */
.L_x_4297:
[----:B------:R-:W-:Y:S05]  /*18de0*/  BSYNC B0 ;  /* 0x0000000000007941 */ /* 0x000fea0003800000 */
.L_x_4296:
[----:B------:R-:W-:Y:S05]  /*18df0*/  BRA `(.L_x_4298) ;  /* 0xffffffd800b87947 */ /* 0x000fea000383ffff */
.L_x_4228:
[----:B------:R-:W-:Y:S01]  /*18e00*/  BSSY B1, `(.L_x_4299) ;  /* 0x0000006000017945 */ /* 0x000fe20003800000 */
[----:B------:R-:W-:-:S07]  /*18e10*/  IMAD.MOV.U32 R15, RZ, RZ, -0x1 ;  /* 0xffffffffff0f7424 */ /* 0x000fce00078e00ff */
[----:B0-----:R-:W-:Y:S05]  /*18e20*/  WARPSYNC.COLLECTIVE R15, `(.L_x_4300) ;  /* 0x000000000f0c7348 */ /* 0x001fea0003c00000 */
[----:B------:R-:W-:Y:S02]  /*18e30*/  ELECT P6, UR62, PT ;  /* 0x00000000003e782f */ /* 0x000fe400038c0000 */
[----:B------:R-:W-:Y:S01]  /*18e40*/  MOV R14, UR62 ;  /* 0x0000003e000e7c02 */ /* 0x000fe20008000f00 */
[----:B0-----:R-:W-:Y:S10]  /*18e50*/  ENDCOLLECTIVE ;  /* 0x000000000000791b */ /* 0x001ff40003800000 */
.L_x_4300:
[----:B------:R-:W-:Y:S05]  /*18e60*/  BSYNC B1 ;  /* 0x0000000000017941 */ /* 0x000fea0003800000 */
.L_x_4299:
[----:B------:R-:W-:Y:S05]  /*18e70*/  BRA `(.L_x_4301) ;  /* 0xffffffd800b07947 */ /* 0x000fea000383ffff */
.L_x_4229:
[----:B0-----:R0:W1:Y:S02]  /*18e80*/  SYNCS.PHASECHK.TRANS64.TRYWAIT P0, [R5+URZ], R4 ;  /* 0x00000004050075a7 */ /* 0x001064000800017f */
[----:B-1----:R-:W-:Y:S05]  /*18e90*/  @!P0 NANOSLEEP.SYNCS 0x989680 ;  /* 0x009896800000895d */ /* 0x002fea0003900000 */
[----:B------:R-:W1:Y:S02]  /*18ea0*/  @!P0 SYNCS.PHASECHK.TRANS64 P0, [R5+URZ], R4 ;  /* 0x00000004050085a7 */ /* 0x000e64000800007f */
[----:B-1----:R-:W-:Y:S05]  /*18eb0*/  @!P0 BRA `(.L_x_4229) ;  /* 0xfffffffc00f08947 */ /* 0x002fea000383ffff */
[----:B------:R-:W-:Y:S05]  /*18ec0*/  BRA `(.L_x_4302) ;  /* 0xffffffd800d87947 */ /* 0x000fea000383ffff */
.L_x_4230:
[----:B0-----:R0:W1:Y:S02]  /*18ed0*/  SYNCS.PHASECHK.TRANS64.TRYWAIT P0, [R7+URZ], R2 ;  /* 0x00000002070075a7 */ /* 0x001064000800017f */
[----:B-1----:R-:W-:Y:S05]  /*18ee0*/  @!P0 NANOSLEEP.SYNCS 0x989680 ;  /* 0x009896800000895d */ /* 0x002fea0003900000 */
[----:B------:R-:W1:Y:S02]  /*18ef0*/  @!P0 SYNCS.PHASECHK.TRANS64 P0, [R7+URZ], R2 ;  /* 0x00000002070085a7 */ /* 0x000e64000800007f */
[----:B-1----:R-:W-:Y:S05]  /*18f00*/  @!P0 BRA `(.L_x_4230) ;  /* 0xfffffffc00f08947 */ /* 0x002fea000383ffff */
[----:B------:R-:W-:Y:S05]  /*18f10*/  BRA `(.L_x_4303) ;  /* 0xffffffd800d87947 */ /* 0x000fea000383ffff */
.L_x_4231:
[----:B-1----:R1:W2:Y:S02]  /*18f20*/  SYNCS.PHASECHK.TRANS64.TRYWAIT P0, [R5+URZ], R4 ;  /* 0x00000004050075a7 */ /* 0x0022a4000800017f */
[----:B--2---:R-:W-:Y:S05]  /*18f30*/  @!P0 NANOSLEEP.SYNCS 0x989680 ;  /* 0x009896800000895d */ /* 0x004fea0003900000 */
[----:B------:R-:W2:Y:S02]  /*18f40*/  @!P0 SYNCS.PHASECHK.TRANS64 P0, [R5+URZ], R4 ;  /* 0x00000004050085a7 */ /* 0x000ea4000800007f */
[----:B--2---:R-:W-:Y:S05]  /*18f50*/  @!P0 BRA `(.L_x_4231) ;  /* 0xfffffffc00f08947 */ /* 0x004fea000383ffff */
[----:B------:R-:W-:Y:S05]  /*18f60*/  BRA `(.L_x_4304) ;  /* 0xffffffd800cc7947 */ /* 0x000fea000383ffff */
.L_x_4305:
        /* <DEDUP_REMOVED lines=9> */
.L_x_15171:


//--------------------- .text._ZN7cutlass13device_kernelIN5flash11enable_sm90INS1_16FlashAttnFwdSm90INS1_25CollectiveMainloopFwdSm90ILi2EN4cute5tupleIJNS5_1CILi1EEES8_S8_EEENS6_IJNS7_ILi64EEESA_SA_EEELi512ENS_6half_tEfNS_4arch4Sm90ELb0ELb0ELb1ELb1ELb0ELb1ELb1ELb0ELb0ELb1ELb1ELb0EEENS1_21CollectiveEpilogueFwdINS6_IJSA_NS7_ILi512EEESA_EEES9_SC_SE_Li256ELb1ELb1ELb1ELb0EEENS1_36VarlenDynamicPersistentTileSchedulerILi64ELi64ELi256ELi128ELb1ELb1ELb1ELb0ELb1ELb1EEEEEEEEEvNT_6ParamsE --------------------------
	.section	.text._ZN7cutlass13device_kernelIN5flash11enable_sm90INS1_16FlashAttnFwdSm90INS1_25CollectiveMainloopFwdSm90ILi2EN4cute5tupleIJNS5_1CILi1EEES8_S8_EEENS6_IJNS7_ILi64EEESA_SA_EEELi512ENS_6half_tEfNS_4arch4Sm90ELb0ELb0ELb1ELb1ELb0ELb1ELb1ELb0ELb0ELb1ELb1ELb0EEENS1_21CollectiveEpilogueFwdINS6_IJSA_NS7_ILi512EEESA_EEES9_SC_SE_Li256ELb1ELb1ELb1ELb0EEENS1_36VarlenDynamicPersistentTileSchedulerILi64ELi64ELi256ELi128ELb1ELb1ELb1ELb0ELb1ELb1EEEEEEEEEvNT_6ParamsE,"ax",@progbits
	.align	128
.text._ZN7cutlass13device_kernelIN5flash11enable_sm90INS1_16FlashAttnFwdSm90INS1_25CollectiveMainloopFwdSm90ILi2EN4cute5tupleIJNS5_1CILi1EEES8_S8_EEENS6_IJNS7_ILi64EEESA_SA_EEELi512ENS_6half_tEfNS_4arch4Sm90ELb0ELb0ELb1ELb1ELb0ELb1ELb1ELb0ELb0ELb1ELb1ELb0EEENS1_21CollectiveEpilogueFwdINS6_IJSA_NS7_ILi512EEESA_EEES9_SC_SE_Li256ELb1ELb1ELb1ELb0EEENS1_36VarlenDynamicPersistentTileSchedulerILi64ELi64ELi256ELi128ELb1ELb1ELb1ELb0ELb1ELb1EEEEEEEEEvNT_6ParamsE:
        .type           _ZN7cutlass13device_kernelIN5flash11enable_sm90INS1_16FlashAttnFwdSm90INS1_25CollectiveMainloopFwdSm90ILi2EN4cute5tupleIJNS5_1CILi1EEES8_S8_EEENS6_IJNS7_ILi64EEESA_SA_EEELi512ENS_6half_tEfNS_4arch4Sm90ELb0ELb0ELb1ELb1ELb0ELb1ELb1ELb0ELb0ELb1ELb1ELb0EEENS1_21CollectiveEpilogueFwdINS6_IJSA_NS7_ILi512EEESA_EEES9_SC_SE_Li256ELb1ELb1ELb1ELb0EEENS1_36VarlenDynamicPersistentTileSchedulerILi64ELi64ELi256ELi128ELb1ELb1ELb1ELb0ELb1ELb1EEEEEEEEEvNT_6ParamsE,@function
        .size           _ZN7cutlass13device_kernelIN5flash11enable_sm90INS1_16FlashAttnFwdSm90INS1_25CollectiveMainloopFwdSm90ILi2EN4cute5tupleIJNS5_1CILi1EEES8_S8_EEENS6_IJNS7_ILi64EEESA_SA_EEELi512ENS_6half_tEfNS_4arch4Sm90ELb0ELb0ELb1ELb1ELb0ELb1ELb1ELb0ELb0ELb1ELb1ELb0EEENS1_21CollectiveEpilogueFwdINS6_IJSA_NS7_ILi512EEESA_EEES9_SC_SE_Li256ELb1ELb1ELb1ELb0EEENS1_36VarlenDynamicPersistentTileSchedulerILi64ELi64ELi256ELi128ELb1ELb1ELb1ELb0ELb1ELb1EEEEEEEEEvNT_6ParamsE,(.L_x_15172 - _ZN7cutlass13device_kernelIN5flash11enable_sm90INS1_16FlashAttnFwdSm90INS1_25CollectiveMainloopFwdSm90ILi2EN4cute5tupleIJNS5_1CILi1EEES8_S8_EEENS6_IJNS7_ILi64EEESA_SA_EEELi512ENS_6half_tEfNS_4arch4Sm90ELb0ELb0ELb1ELb1ELb0ELb1ELb1ELb0ELb0ELb1ELb1ELb0EEENS1_21CollectiveEpilogueFwdINS6_IJSA_NS7_ILi512EEESA_EEES9_SC_SE_Li256ELb1ELb1ELb1ELb0EEENS1_36VarlenDynamicPersistentTileSchedulerILi64ELi64ELi256ELi128ELb1ELb1ELb1ELb0ELb1ELb1EEEEEEEEEvNT_6ParamsE)
        .other          _ZN7cutlass13device_kernelIN5flash11enable_sm90INS1_16FlashAttnFwdSm90INS1_25CollectiveMainloopFwdSm90ILi2EN4cute5tupleIJNS5_1CILi1EEES8_S8_EEENS6_IJNS7_ILi64EEESA_SA_EEELi512ENS_6half_tEfNS_4arch4Sm90ELb0ELb0ELb1ELb1ELb0ELb1ELb1ELb0ELb0ELb1ELb1ELb0EEENS1_21CollectiveEpilogueFwdINS6_IJSA_NS7_ILi512EEESA_EEES9_SC_SE_Li256ELb1ELb1ELb1ELb0EEENS1_36VarlenDynamicPersistentTileSchedulerILi64ELi64ELi256ELi128ELb1ELb1ELb1ELb0ELb1ELb1EEEEEEEEEvNT_6ParamsE,@"STO_CUDA_ENTRY STV_DEFAULT"
_ZN7cutlass13device_kernelIN5flash11enable_sm90INS1_16FlashAttnFwdSm90INS1_25CollectiveMainloopFwdSm90ILi2EN4cute5tupleIJNS5_1CILi1EEES8_S8_EEENS6_IJNS7_ILi64EEESA_SA_EEELi512ENS_6half_tEfNS_4arch4Sm90ELb0ELb0ELb1ELb1ELb0ELb1ELb1ELb0ELb0ELb1ELb1ELb0EEENS1_21CollectiveEpilogueFwdINS6_IJSA_NS7_ILi512EEESA_EEES9_SC_SE_Li256ELb1ELb1ELb1ELb0EEENS1_36VarlenDynamicPersistentTileSchedulerILi64ELi64ELi256ELi128ELb1ELb1ELb1ELb0ELb1ELb1EEEEEEEEEvNT_6ParamsE:
        /* <DEDUP_REMOVED lines=24> */
.L_x_4307:
[----:B------:R-:W-:Y:S05]  /*0180*/  BSYNC B0 ;  /* 0x0000000000007941 */ /* 0x000fea0003800000 */
.L_x_4306:
        /* <DEDUP_REMOVED lines=39> */
.L_x_4308:
        /* <DEDUP_REMOVED lines=22> */
.L_x_4309:
        /* <DEDUP_REMOVED lines=18> */
.L_x_4310:
        /* <DEDUP_REMOVED lines=22> */
.L_x_4311:
        /* <DEDUP_REMOVED lines=22> */
.L_x_4312:
[----:B------:R-:W-:Y:S01]  /*0940*/  PLOP3.LUT P0, PT, PT, PT, UP0, 0x80, 0x0 ;  /* 0x000000000000781c */ /* 0x000fe20003f0f008 */
[----:B------:R-:W-:Y:S01]  /*0950*/  UMOV UR36, 0x1 ;  /* 0x0000000100247882 */ /* 0x000fe20000000000 */
[----:B------:R-:W-:Y:S01]  /*0960*/  NOP ;  /* 0x0000000000007918 */ /* 0x000fe20000000000 */
[----:B------:R-:W-:Y:S01]  /*0970*/  USEL UR36, UR36, 0x2, !UP0 ;  /* 0x0000000224247887 */ /* 0x000fe2000c000000 */
[----:B------:R-:W-:Y:S01]  /*0980*/  BSSY B9, `(.L_x_4313) ;  /* 0x0001ea7000097945 */ /* 0x000fe20003800000 */
[----:B------:R-:W-:Y:S01]  /*0990*/  ULDC.64 UR42, c[0x0][0x208] ;  /* 0x00008200002a7ab9 */ /* 0x000fe20000000a00 */
[----:B0123--:R-:W-:Y:S07]  /*09a0*/  BAR.SYNC.DEFER_BLOCKING 0x0 ;  /* 0x0000000000007b1d */ /* 0x00ffee0000010000 */
[----:B------:R-:W-:Y:S05]  /*09b0*/  @!P0 BRA `(.L_x_4314) ;  /* 0x0000014800308947 */ /* 0x000fea0003800000 */
.L_x_4315:
[----:B------:R-:W-:-:S08]  /*09c0*/  NOP ;  /* 0x0000000000007918 */ /* 0x000fd00000000000 */
[----:B------:R-:W0:Y:S02]  /*09d0*/  USETMAXREG.TRY_ALLOC.CTAPOOL UP0, 0xf0 ;  /* 0x000000f0000079c8 */ /* 0x000e240008000600 */
[----:B0-----:R-:W-:-:S13]  /*09e0*/  PLOP3.LUT P0, PT, PT, PT, UP0, 0x80, 0x0 ;  /* 0x000000000000781c */ /* 0x001fda0003f0f008 */
[----:B------:R-:W-:Y:S05]  /*09f0*/  @!P0 BRA `(.L_x_4315) ;  /* 0xfffffffc00f08947 */ /* 0x000fea000383ffff */
[----:B------:R-:W-:Y:S01]  /*0a00*/  SHF.R.U32.HI R0, RZ, 0x7, R6 ;  /* 0x00000007ff007819 */ /* 0x000fe20000011606 */
[----:B------:R-:W0:Y:S01]  /*0a10*/  S2UR UR5, SR_CgaCtaId ;  /* 0x00000000000579c3 */ /* 0x000e220000008800 */
[----:B------:R-:W-:Y:S02]  /*0a20*/  UMOV UR4, 0x400 ;  /* 0x0000040000047882 */ /* 0x000fe40000000000 */
[----:B------:R-:W-:-:S13]  /*0a30*/  ISETP.NE.AND P0, PT, R0, 0x1, PT ;  /* 0x000000010000780c */ /* 0x000fda0003f05270 */
[----:B------:R-:W-:Y:S06]  /*0a40*/  @!P0 BAR.ARV 0x8, 0x100 ;  /* 0x0204000000008b1d */ /* 0x000fec0000002000 */
[----:B------:R-:W-:Y:S01]  /*0a50*/  ISETP.GE.U32.AND P0, PT, R6, 0x100, PT ;  /* 0x000001000600780c */ /* 0x000fe20003f06070 */
[----:B0-----:R-:W-:-:S06]  /*0a60*/  ULEA UR4, UR5, UR4, 0x18 ;  /* 0x0000000405047291 */ /* 0x001fcc000f8ec03f */
[----:B------:R-:W-:Y:S01]  /*0a70*/  IMAD.U32 R2, RZ, RZ, UR4 ;  /* 0x00000004ff027e24 */ /* 0x000fe2000f8e00ff */
[----:B------:R-:W-:-:S05]  /*0a80*/  ULDC UR4, c[0x0][0xd3c] ;  /* 0x00034f0000047ab9 */ /* 0x000fca0000000800 */
[----:B------:R-:W-:Y:S08]  /*0a90*/  @P0 BAR.ARV 0xf, 0x100 ;  /* 0x03c4000000000b1d */ /* 0x000ff00000002000 */
        /* <DEDUP_REMOVED lines=17> */
[--C-:B------:R-:W-:Y:S02]  /*0bb0*/  SHF.R.S32.HI R193, RZ, 0x5, R5.reuse ;  /* 0x00000005ffc17819 */ /* 0x100fe40000011405 */
[----:B------:R-:W-:Y:S02]  /*0bc0*/  SHF.R.S32.HI R12, RZ, 0x1f, R5 ;  /* 0x0000001fff0c7819 */ /* 0x000fe40000011405 */
[----:B------:R-:W-:Y:S02]  /*0bd0*/  LEA.HI R3, R3, R6, RZ, 0x3 ;  /* 0x0000000603037211 */ /* 0x000fe400078f18ff */
[----:B------:R-:W-:-:S02]  /*0be0*/  LOP3.LUT R5, R4, 0xfffffff0, RZ, 0xc0, !PT ;  /* 0xfffffff004057812 */ /* 0x000fc400078ec0ff */
[----:B------:R-:W-:Y:S02]  /*0bf0*/  SHF.R.S32.HI R7, RZ, 0x4, R4 ;  /* 0x00000004ff077819 */ /* 0x000fe40000011404 */
[----:B------:R-:W-:Y:S01]  /*0c00*/  LOP3.LUT R11, R3, 0xfffffff8, RZ, 0xc0, !PT ;  /* 0xfffffff8030b7812 */ /* 0x000fe200078ec0ff */
[----:B------:R-:W-:Y:S01]  /*0c10*/  IMAD.IADD R8, R6, 0x1, -R5 ;  /* 0x0000000106087824 */ /* 0x000fe200078e0a05 */
[----:B------:R-:W-:Y:S02]  /*0c20*/  LEA.HI R4, R4, R7, RZ, 0x1 ;  /* 0x0000000704047211 */ /* 0x000fe400078f08ff */
[----:B------:R-:W-:Y:S01]  /*0c30*/  LOP3.LUT R3, R0, 0xffffff80, RZ, 0xc0, !PT ;  /* 0xffffff8000037812 */ /* 0x000fe200078ec0ff */
[----:B------:R-:W-:Y:S01]  /*0c40*/  IMAD.IADD R187, R6, 0x1, -R11 ;  /* 0x0000000106bb7824 */ /* 0x000fe200078e0a0b */
[----:B------:R-:W-:Y:S02]  /*0c50*/  LEA.HI R12, R12, R193, RZ, 0x2 ;  /* 0x000000c10c0c7211 */ /* 0x000fe400078f10ff */
[----:B------:R-:W-:Y:S01]  /*0c60*/  LOP3.LUT R9, R13, 0xfffffffc, RZ, 0xc0, !PT ;  /* 0xfffffffc0d097812 */ /* 0x000fe200078ec0ff */
[----:B------:R-:W-:Y:S01]  /*0c70*/  IMAD.IADD R3, R6, 0x1, -R3 ;  /* 0x0000000106037824 */ /* 0x000fe200078e0a03 */
[----:B------:R-:W-:Y:S01]  /*0c80*/  LOP3.LUT R4, R4, 0x1ffffffe, RZ, 0xc0, !PT ;  /* 0x1ffffffe04047812 */ /* 0x000fe200078ec0ff */
[----:B------:R-:W-:Y:S01]  /*0c90*/  IMAD.SHL.U32 R187, R187, 0x8, RZ ;  /* 0x00000008bbbb7824 */ /* 0x000fe200078e00ff */
[----:B------:R-:W-:Y:S01]  /*0ca0*/  SHF.R.S32.HI R20, RZ, 0x7, R0 ;  /* 0x00000007ff147819 */ /* 0x000fe20000011400 */
[----:B------:R-:W-:Y:S01]  /*0cb0*/  IMAD.IADD R184, R6, 0x1, -R9 ;  /* 0x0000000106b87824 */ /* 0x000fe200078e0a09 */
[----:B------:R-:W-:Y:S01]  /*0cc0*/  SHF.R.S32.HI R5, RZ, 0x1f, R8 ;  /* 0x0000001fff057819 */ /* 0x000fe20000011408 */
[----:B------:R-:W-:Y:S01]  /*0cd0*/  IMAD.IADD R10, R7, 0x1, -R4 ;  /* 0x00000001070a7824 */ /* 0x000fe200078e0a04 */
[----:B------:R-:W-:Y:S01]  /*0ce0*/  LOP3.LUT R12, R12, 0x3ffffc, RZ, 0xc0, !PT ;  /* 0x003ffffc0c0c7812 */ /* 0x000fe200078ec0ff */
[----:B------:R-:W-:Y:S01]  /*0cf0*/  IMAD R15, R20, 0x100, R8 ;  /* 0x00000100140f7824 */ /* 0x000fe200078e0208 */
[----:B------:R-:W-:Y:S01]  /*0d00*/  LEA.HI R9, R5, R8, RZ, 0x3 ;  /* 0x0000000805097211 */ /* 0x000fe200078f18ff */
[----:B------:R-:W-:Y:S01]  /*0d10*/  IMAD.SHL.U32 R10, R10, 0x8, RZ ;  /* 0x000000080a0a7824 */ /* 0x000fe200078e00ff */
[----:B------:R-:W-:Y:S01]  /*0d20*/  SHF.R.S32.HI R4, RZ, 0x1f, R3 ;  /* 0x0000001fff047819 */ /* 0x000fe20000011403 */
[----:B------:R-:W-:Y:S01]  /*0d30*/  IMAD.IADD R12, R193, 0x1, -R12 ;  /* 0x00000001c10c7824 */ /* 0x000fe200078e0a0c */
[----:B------:R-:W-:Y:S01]  /*0d40*/  SHF.R.S32.HI R22, RZ, 0x2, R13 ;  /* 0x00000002ff167819 */ /* 0x000fe2000001140d */
[----:B------:R-:W-:Y:S01]  /*0d50*/  IMAD.SHL.U32 R16, R184, 0x8, RZ ;  /* 0x00000008b8107824 */ /* 0x000fe200078e00ff */
[C---:B------:R-:W-:Y:S01]  /*0d60*/  LOP3.LUT R11, R9.reuse, 0xfffffff8, RZ, 0xc0, !PT ;  /* 0xfffffff8090b7812 */ /* 0x040fe200078ec0ff */
[----:B------:R-:W-:Y:S01]  /*0d70*/  IMAD R15, R12, 0x10, R15 ;  /* 0x000000100c0f7824 */ /* 0x000fe200078e020f */
[-C--:B------:R-:W-:Y:S01]  /*0d80*/  LEA.HI R5, R4, R3.reuse, RZ, 0x2 ;  /* 0x0000000304057211 */ /* 0x080fe200078f10ff */
[----:B------:R-:W-:Y:S01]  /*0d90*/  VIADD R12, R22, 0x20 ;  /* 0x00000020160c7836 */ /* 0x000fe20000000000 */
[----:B------:R-:W-:Y:S01]  /*0da0*/  LEA.HI R4, R4, R3, RZ, 0x5 ;  /* 0x0000000304047211 */ /* 0x000fe200078f28ff */
[----:B------:R-:W-:Y:S01]  /*0db0*/  IMAD.IADD R11, R8, 0x1, -R11 ;  /* 0x00000001080b7824 */ /* 0x000fe200078e0a0b */
[--C-:B------:R-:W-:Y:S01]  /*0dc0*/  SHF.R.S32.HI R6, RZ, 0x2, R5.reuse ;  /* 0x00000002ff067819 */ /* 0x100fe20000011405 */
[----:B------:R-:W-:Y:S01]  /*0dd0*/  IMAD.SHL.U32 R9, R9, 0x40, RZ ;  /* 0x0000004009097824 */ /* 0x000fe200078e00ff */
[----:B------:R-:W-:Y:S01]  /*0de0*/  SHF.R.S32.HI R7, RZ, 0x1f, R5 ;  /* 0x0000001fff077819 */ /* 0x000fe20000011405 */
[----:B------:R-:W-:Y:S01]  /*0df0*/  STL [R1+0x3c], R20 ;  /* 0x00003c1401007387 */ /* 0x000fe20000100800 */
[----:B------:R-:W-:Y:S01]  /*0e00*/  LOP3.LUT R8, R5, 0x7ffffffc, RZ, 0xc0, !PT ;  /* 0x7ffffffc05087812 */ /* 0x000fe200078ec0ff */
[C---:B------:R-:W-:Y:S01]  /*0e10*/  VIADD R214, R187.reuse, 0x140 ;  /* 0x00000140bbd67836 */ /* 0x040fe20000000000 */
[----:B------:R-:W-:Y:S01]  /*0e20*/  SHF.R.S32.HI R5, RZ, 0x1f, R12 ;  /* 0x0000001fff057819 */ /* 0x000fe2000001140c */
[----:B------:R-:W-:Y:S01]  /*0e30*/  VIADD R217, R187, 0x80 ;  /* 0x00000080bbd97836 */ /* 0x000fe20000000000 */
[----:B------:R-:W-:Y:S01]  /*0e40*/  LEA.HI R7, R7, R6, RZ, 0x3 ;  /* 0x0000000607077211 */ /* 0x000fe200078f18ff */
[----:B------:R-:W-:Y:S01]  /*0e50*/  IMAD.IADD R8, R3, 0x1, -R8 ;  /* 0x0000000103087824 */ /* 0x000fe200078e0a08 */
[----:B------:R-:W-:Y:S01]  /*0e60*/  LEA.HI R14, R5, R12, RZ, 0x3 ;  /* 0x0000000c050e7211 */ /* 0x000fe200078f18ff */
[----:B------:R-:W-:Y:S01]  /*0e70*/  IMAD.SHL.U32 R12, R12, 0x40, RZ ;  /* 0x000000400c0c7824 */ /* 0x000fe200078e00ff */
[----:B------:R-:W-:Y:S01]  /*0e80*/  LOP3.LUT R7, R7, 0xfffffff8, RZ, 0xc0, !PT ;  /* 0xfffffff807077812 */ /* 0x000fe200078ec0ff */
[----:B------:R-:W-:Y:S01]  /*0e90*/  IMAD.SHL.U32 R3, R11, 0x40, RZ ;  /* 0x000000400b037824 */ /* 0x000fe200078e00ff */
[----:B------:R-:W-:Y:S01]  /*0ea0*/  LEA.HI R0, R0, R20, RZ, 0x1 ;  /* 0x0000001400007211 */ /* 0x000fe200078f08ff */
[----:B------:R-:W-:Y:S01]  /*0eb0*/  IMAD.SHL.U32 R14, R14, 0x40, RZ ;  /* 0x000000400e0e7824 */ /* 0x000fe200078e00ff */
[----:B------:R-:W-:Y:S01]  /*0ec0*/  LOP3.LUT R5, R12, 0x1c0, RZ, 0xc0, !PT ;  /* 0x000001c00c057812 */ /* 0x000fe200078ec0ff */
[----:B------:R-:W-:Y:S01]  /*0ed0*/  IMAD.IADD R7, R6, 0x1, -R7 ;  /* 0x0000000106077824 */ /* 0x000fe200078e0a07 */
[----:B------:R-:W-:Y:S01]  /*0ee0*/  SHF.R.S32.HI R4, RZ, 0x5, R4 ;  /* 0x00000005ff047819 */ /* 0x000fe20000011404 */
[----:B------:R-:W-:Y:S01]  /*0ef0*/  IMAD.U32 R6, R15, 0x40, R10 ;  /* 0x000000400f067824 */ /* 0x000fe200078e000a */
[----:B------:R-:W-:Y:S01]  /*0f00*/  LOP3.LUT R0, R0, 0xfffffe, RZ, 0xc0, !PT ;  /* 0x00fffffe00007812 */ /* 0x000fe200078ec0ff */
[----:B------:R-:W-:Y:S01]  /*0f10*/  VIADD R215, R187, 0x100 ;  /* 0x00000100bbd77836 */ /* 0x000fe20000000000 */
[----:B------:R-:W-:Y:S01]  /*0f20*/  LOP3.LUT R3, R3, 0x1c0, RZ, 0xc0, !PT ;  /* 0x000001c003037812 */ /* 0x000fe200078ec0ff */
[----:B------:R-:W-:Y:S01]  /*0f30*/  IMAD R190, R4, 0x10, R7 ;  /* 0x0000001004be7824 */ /* 0x000fe200078e0207 */
[----:B------:R-:W-:Y:S01]  /*0f40*/  SHF.R.U32.HI R12, RZ, 0x3, R5 ;  /* 0x00000003ff0c7819 */ /* 0x000fe20000011605 */
[----:B------:R0:W-:Y:S01]  /*0f50*/  STL [R1+0x80], R6 ;  /* 0x0000800601007387 */ /* 0x0001e20000100800 */
[----:B------:R-:W-:Y:S01]  /*0f60*/  LOP3.LUT R5, R5, 0x38, R16, 0xf8, !PT ;  /* 0x0000003805057812 */ /* 0x000fe200078ef810 */
[----:B------:R-:W-:Y:S01]  /*0f70*/  IMAD.IADD R0, R20, 0x1, -R0 ;  /* 0x0000000114007824 */ /* 0x000fe200078e0a00 */
[----:B------:R-:W-:Y:S01]  /*0f80*/  LOP3.LUT R14, R14, 0xfffffe00, RZ, 0xc0, !PT ;  /* 0xfffffe000e0e7812 */ /* 0x000fe200078ec0ff */
[C---:B------:R-:W-:Y:S01]  /*0f90*/  VIADD R218, R187.reuse, 0x40 ;  /* 0x00000040bbda7836 */ /* 0x040fe20000000000 */
[----:B------:R-:W-:Y:S01]  /*0fa0*/  LEA.HI R4, R184, R184, RZ, 0x1 ;  /* 0x000000b8b8047211 */ /* 0x000fe200078f08ff */
[----:B------:R-:W-:Y:S01]  /*0fb0*/  VIADD R216, R187, 0xc0 ;  /* 0x000000c0bbd87836 */ /* 0x000fe20000000000 */
[----:B------:R-:W-:-:S02]  /*0fc0*/  LOP3.LUT R10, R3, 0x8, R10, 0xf8, !PT ;  /* 0x00000008030a7812 */ /* 0x000fc400078ef80a */
[----:B------:R-:W-:Y:S02]  /*0fd0*/  SHF.R.U32.HI R3, RZ, 0x3, R3 ;  /* 0x00000003ff037819 */ /* 0x000fe40000011603 */
[----:B0-----:R-:W-:Y:S02]  /*0fe0*/  LOP3.LUT R6, R9, 0x7ffffe00, RZ, 0xc0, !PT ;  /* 0x7ffffe0009067812 */ /* 0x001fe400078ec0ff */
[----:B------:R-:W-:Y:S02]  /*0ff0*/  LOP3.LUT R9, R14, R5, R12, 0xf6, !PT ;  /* 0x000000050e097212 */ /* 0x000fe400078ef60c */
[----:B------:R-:W-:Y:S01]  /*1000*/  LOP3.LUT R5, R4, 0x1ffffffe, RZ, 0xc0, !PT ;  /* 0x1ffffffe04057812 */ /* 0x000fe200078ec0ff */
[----:B------:R-:W-:Y:S01]  /*1010*/  IMAD.SHL.U32 R4, R0, 0x100, RZ ;  /* 0x0000010000047824 */ /* 0x000fe200078e00ff */
[----:B------:R-:W-:Y:S01]  /*1020*/  LOP3.LUT R3, R10, R3, RZ, 0x3c, !PT ;  /* 0x000000030a037212 */ /* 0x000fe200078e3cff */
[----:B------:R-:W-:Y:S01]  /*1030*/  IMAD.SHL.U32 R0, R8, 0x2, RZ ;  /* 0x0000000208007824 */ /* 0x000fe200078e00ff */
[----:B------:R-:W-:Y:S01]  /*1040*/  SHF.R.S32.HI R13, RZ, 0x1f, R13 ;  /* 0x0000001fff0d7819 */ /* 0x000fe2000001140d */
[----:B------:R-:W-:Y:S01]  /*1050*/  IMAD R6, R193, 0x400, R6 ;  /* 0x00000400c1067824 */ /* 0x000fe200078e0206 */
[----:B------:R-:W-:Y:S01]  /*1060*/  R2P PR, R11, 0x6 ;  /* 0x000000060b007804 */ /* 0x000fe20000000000 */
[----:B------:R0:W-:Y:S01]  /*1070*/  STL [R1+0x7c], R4 ;  /* 0x00007c0401007387 */ /* 0x0001e20000100800 */
[----:B------:R-:W-:Y:S01]  /*1080*/  IMAD.IADD R192, R0, 0x1, R4 ;  /* 0x0000000100c07824 */ /* 0x000fe200078e0204 */
[----:B------:R-:W-:Y:S01]  /*1090*/  LEA.HI R13, R13, R22, RZ, 0x3 ;  /* 0x000000160d0d7211 */ /* 0x000fe200078f18ff */
[----:B------:R-:W-:Y:S01]  /*10a0*/  IMAD.IADD R3, R6, 0x1, R3 ;  /* 0x0000000106037824 */ /* 0x000fe200078e0203 */
[----:B------:R1:W-:Y:S01]  /*10b0*/  STL [R1+0x40], R0 ;  /* 0x0000400001007387 */ /* 0x0003e20000100800 */
[----:B------:R-:W-:Y:S01]  /*10c0*/  IMAD.IADD R5, R184, 0x1, -R5 ;  /* 0x00000001b8057824 */ /* 0x000fe200078e0a05 */
[----:B------:R-:W-:Y:S01]  /*10d0*/  LOP3.LUT R13, R13, 0xfffffff8, RZ, 0xc0, !PT ;  /* 0xfffffff80d0d7812 */ /* 0x000fe200078ec0ff */
[----:B------:R-:W-:Y:S01]  /*10e0*/  IMAD R194, R3, 0x2, R2 ;  /* 0x0000000203c27824 */ /* 0x000fe200078e0202 */
[----:B------:R-:W-:Y:S01]  /*10f0*/  SHF.R.S32.HI R6, RZ, 0x1f, R217 ;  /* 0x0000001fff067819 */ /* 0x000fe200000114d9 */
[----:B------:R-:W-:Y:S01]  /*1100*/  IMAD R5, R5, 0x8, R190 ;  /* 0x0000000805057824 */ /* 0x000fe200078e02be */
[----:B------:R-:W-:Y:S01]  /*1110*/  SHF.R.S32.HI R6, RZ, 0x1f, R215 ;  /* 0x0000001fff067819 */ /* 0x000fe200000114d7 */
[----:B0-----:R-:W-:Y:S01]  /*1120*/  IMAD R4, R9, 0x2, R2 ;  /* 0x0000000209047824 */ /* 0x001fe200078e0202 */
[----:B------:R-:W-:Y:S01]  /*1130*/  SHF.R.S32.HI R7, RZ, 0x1f, R218 ;  /* 0x0000001fff077819 */ /* 0x000fe200000114da */
[C---:B------:R-:W-:Y:S01]  /*1140*/  VIADD R15, R192.reuse, 0x18 ;  /* 0x00000018c00f7836 */ /* 0x040fe20000000000 */
[----:B-1----:R-:W-:Y:S01]  /*1150*/  SHF.R.S32.HI R0, RZ, 0x1f, R214 ;  /* 0x0000001fff007819 */ /* 0x002fe200000114d6 */
[C---:B------:R-:W-:Y:S01]  /*1160*/  VIADD R12, R192.reuse, 0x30 ;  /* 0x00000030c00c7836 */ /* 0x040fe20000000000 */
[----:B------:R-:W-:Y:S01]  /*1170*/  SHF.R.S32.HI R0, RZ, 0x1f, R192 ;  /* 0x0000001fff007819 */ /* 0x000fe200000114c0 */
[----:B------:R0:W-:Y:S01]  /*1180*/  STL [R1+0x74], R4 ;  /* 0x0000740401007387 */ /* 0x0001e20000100800 */
[C---:B------:R-:W-:Y:S01]  /*1190*/  VIADD R0, R192.reuse, 0x70 ;  /* 0x00000070c0007836 */ /* 0x040fe20000000000 */
[----:B------:R-:W-:Y:S01]  /*11a0*/  SHF.R.S32.HI R7, RZ, 0x1f, R216 ;  /* 0x0000001fff077819 */ /* 0x000fe200000114d8 */
[C---:B------:R-:W-:Y:S01]  /*11b0*/  VIADD R235, R192.reuse, 0x88 ;  /* 0x00000088c0eb7836 */ /* 0x040fe20000000000 */
[----:B------:R1:W-:Y:S01]  /*11c0*/  STL [R1+0x78], R5 ;  /* 0x0000780501007387 */ /* 0x0003e20000100800 */
[----:B------:R-:W-:Y:S01]  /*11d0*/  VIADD R9, R192, 0x48 ;  /* 0x00000048c0097836 */ /* 0x000fe20000000000 */
[----:B------:R-:W-:Y:S01]  /*11e0*/  SEL R206, R206, 0xffffffe0, !P1 ;  /* 0xffffffe0cece7807 */ /* 0x000fe20004800000 */
[C---:B------:R-:W-:Y:S01]  /*11f0*/  VIADD R236, R192.reuse, 0x80 ;  /* 0x00000080c0ec7836 */ /* 0x040fe20000000000 */
[----:B------:R-:W-:Y:S01]  /*1200*/  SHF.R.S32.HI R0, RZ, 0x1f, R0 ;  /* 0x0000001fff007819 */ /* 0x000fe20000011400 */
[C---:B------:R-:W-:Y:S01]  /*1210*/  VIADD R232, R192.reuse, 0xa0 ;  /* 0x000000a0c0e87836 */ /* 0x040fe20000000000 */
[----:B------:R-:W-:Y:S01]  /*1220*/  SHF.R.S32.HI R0, RZ, 0x1f, R235 ;  /* 0x0000001fff007819 */ /* 0x000fe200000114eb */
[----:B0-----:R-:W-:-:S02]  /*1230*/  VIADD R4, R192, 0x68 ;  /* 0x00000068c0047836 */ /* 0x001fc40000000000 */
[C---:B------:R-:W-:Y:S01]  /*1240*/  VIADD R6, R192.reuse, 0x60 ;  /* 0x00000060c0067836 */ /* 0x040fe20000000000 */
[----:B-1----:R-:W-:Y:S01]  /*1250*/  SHF.R.S32.HI R5, RZ, 0x1f, R15 ;  /* 0x0000001fff057819 */ /* 0x002fe2000001140f */
        /* <DEDUP_REMOVED lines=56> */
[----:B------:R-:W-:-:S02]  /*15e0*/  VIADD R189, R184, 0x10 ;  /* 0x00000010b8bd7836 */ /* 0x000fc40000000000 */
[----:B------:R-:W-:-:S07]  /*15f0*/  IMAD.IADD R206, R206, 0x1, R195 ;  /* 0x00000001cece7824 */ /* 0x000fce00078e02c3 */
.L_x_4438:
[----:B01--4-:R-:W0:Y:S01]  /*1600*/  LDC.64 R4, c[0x0][0xd88] ;  /* 0x00036200ff047b82 */ /* 0x013e220000000a00 */
[----:B------:R-:W-:Y:S01]  /*1610*/  ULDC.64 UR4, c[0x0][0xb20] ;  /* 0x0002c80000047ab9 */ /* 0x000fe20000000a00 */
[----:B------:R-:W-:Y:S01]  /*1620*/  ULDC.64 UR8, c[0x0][0xb10] ;  /* 0x0002c40000087ab9 */ /* 0x000fe20000000a00 */
[----:B------:R-:W-:Y:S01]  /*1630*/  ULDC.64 UR6, c[0x0][0xb00] ;  /* 0x0002c00000067ab9 */ /* 0x000fe20000000a00 */
[----:B0-----:R-:W-:-:S05]  /*1640*/  IMAD.WIDE R4, R155, 0x4, R4 ;  /* 0x000000049b047825 */ /* 0x001fca00078e0204 */
[----:B--2---:R-:W2:Y:S01]  /*1650*/  LDG.E R209, desc[UR42][R4.64] ;  /* 0x0000002a04d17981 */ /* 0x004ea2000c1e1900 */
        /* <DEDUP_REMOVED lines=50> */
.L_x_4317:
[----:B------:R-:W-:Y:S02]  /*1980*/  IMAD.U32 R42, RZ, RZ, UR5 ;  /* 0x00000005ff2a7e24 */ /* 0x000fe4000f8e00ff */
[----:B------:R-:W-:Y:S01]  /*1990*/  IMAD.U32 R24, RZ, RZ, UR4 ;  /* 0x00000004ff187e24 */ /* 0x000fe2000f8e00ff */
[----:B------:R-:W-:Y:S06]  /*19a0*/  @!P2 BRA `(.L_x_4318) ;  /* 0x000000000010a947 */ /* 0x000fec0003800000 */
[----:B------:R-:W-:-:S04]  /*19b0*/  IADD3 R4, P0, R212, UR8, RZ ;  /* 0x00000008d4047c10 */ /* 0x000fc8000ff1e0ff */
[----:B------:R-:W-:-:S05]  /*19c0*/  IADD3.X R5, R213, UR9, RZ, P0, !PT ;  /* 0x00000009d5057c10 */ /* 0x000fca00087fe4ff */
[----:B------:R0:W5:Y:S01]  /*19d0*/  LDG.E R24, desc[UR42][R4.64] ;  /* 0x0000002a04187981 */ /* 0x000162000c1e1900 */
[----:B------:R-:W-:Y:S05]  /*19e0*/  BRA `(.L_x_4319) ;  /* 0x0000000000107947 */ /* 0x000fea0003800000 */
.L_x_4318:
[----:B------:R-:W-:Y:S05]  /*19f0*/  @!P0 BRA `(.L_x_4319) ;  /* 0x00000000000c8947 */ /* 0x000fea0003800000 */
[----:B------:R-:W2:Y:S04]  /*1a00*/  LDG.E R3, desc[UR42][R4.64] ;  /* 0x0000002a04037981 */ /* 0x000ea8000c1e1900 */
[----:B------:R-:W2:Y:S02]  /*1a10*/  LDG.E R24, desc[UR42][R4.64+0x4] ;  /* 0x0000042a04187981 */ /* 0x000ea4000c1e1900 */
[----:B--2---:R-:W-:-:S07]  /*1a20*/  IMAD.IADD R24, R24, 0x1, -R3 ;  /* 0x0000000118187824 */ /* 0x004fce00078e0a03 */
.L_x_4319:
        /* <DEDUP_REMOVED lines=59> */
.L_x_4321:
[----:B------:R-:W-:Y:S05]  /*1de0*/  BSYNC B0 ;  /* 0x0000000000007941 */ /* 0x000fea0003800000 */
.L_x_4320:
        /* <DEDUP_REMOVED lines=36> */
.L_x_4324:
[----:B------:R-:W-:Y:S05]  /*2030*/  BSYNC B6 ;  /* 0x0000000000067941 */ /* 0x000fea0003800000 */
.L_x_4323:
        /* <DEDUP_REMOVED lines=20> */
.L_x_4326:
[----:B------:R-:W-:Y:S05]  /*2180*/  BSYNC B6 ;  /* 0x0000000000067941 */ /* 0x000fea0003800000 */
.L_x_4325:
[----:B------:R-:W-:Y:S01]  /*2190*/  ULDC.64 UR4, c[0x0][0xaf0] ;  /* 0x0002bc0000047ab9 */ /* 0x000fe20000000a00 */
[----:B------:R-:W-:Y:S01]  /*21a0*/  IMAD.MOV.U32 R0, RZ, RZ, R209 ;  /* 0x000000ffff007224 */ /* 0x000fe200078e00d1 */
[----:B------:R-:W-:Y:S01]  /*21b0*/  ISETP.NE.U32.AND P0, PT, RZ, UR4, PT ;  /* 0x00000004ff007c0c */ /* 0x000fe2000bf05070 */
[----:B-1----:R-:W0:Y:S01]  /*21c0*/  LDC.64 R6, c[0x0][0x300] ;  /* 0x0000c000ff067b82 */ /* 0x002e220000000a00 */
[----:B------:R-:W-:Y:S01]  /*21d0*/  IMAD.IADD R25, R25, 0x1, R24 ;  /* 0x0000000119197824 */ /* 0x000fe200078e0218 */
[----:B------:R-:W-:Y:S01]  /*21e0*/  SHF.R.S32.HI R17, RZ, 0x1f, R16 ;  /* 0x0000001fff117819 */ /* 0x000fe20000011410 */
[----:B------:R-:W-:Y:S01]  /*21f0*/  ULDC.64 UR6, c[0x0][0xb00] ;  /* 0x0002c00000067ab9 */ /* 0x000fe20000000a00 */
[----:B------:R-:W-:-:S04]  /*2200*/  ISETP.NE.AND.EX P0, PT, RZ, UR5, PT, P0 ;  /* 0x00000005ff007c0c */ /* 0x000fc8000bf05300 */
[----:B------:R-:W1:Y:S08]  /*2210*/  LDC R27, c[0x0][0x3f4] ;  /* 0x0000fd00ff1b7b82 */ /* 0x000e700000000800 */
[----:B------:R-:W2:Y:S01]  /*2220*/  LDC.64 R52, c[0x0][0x408] ;  /* 0x00010200ff347b82 */ /* 0x000ea20000000a00 */
[----:B------:R-:W-:-:S04]  /*2230*/  @P0 IADD3 R4, P1, R212, UR4, RZ ;  /* 0x00000004d4040c10 */ /* 0x000fc8000ff3e0ff */
        /* <DEDUP_REMOVED lines=10> */
[----:B------:R-:W-:Y:S01]  /*22e0*/  IMAD.WIDE.U32 R28, R208, UR4, R16 ;  /* 0x00000004d01c7c25 */ /* 0x000fe2000f8e0010 */
[----:B------:R-:W-:Y:S01]  /*22f0*/  ULDC.64 UR6, c[0x0][0x338] ;  /* 0x0000ce0000067ab9 */ /* 0x000fe20000000a00 */
[----:B---3--:R-:W3:Y:S01]  /*2300*/  LDC.64 R4, c[0x0][0x3f8] ;  /* 0x0000fe00ff047b82 */ /* 0x008ee20000000a00 */
[----:B-1----:R-:W-:Y:S01]  /*2310*/  ISETP.GE.AND P2, PT, R16, R27, PT ;  /* 0x0000001b1000720c */ /* 0x002fe20003f46270 */
[----:B------:R-:W-:Y:S01]  /*2320*/  IMAD R3, R25, R7, R8 ;  /* 0x0000000719037224 */ /* 0x000fe200078e0208 */
[----:B------:R-:W-:Y:S01]  /*2330*/  SHF.L.U64.HI R46, R6, 0x6, R7 ;  /* 0x00000006062e7819 */ /* 0x000fe20000010207 */
[----:B------:R-:W-:Y:S01]  /*2340*/  IMAD R29, R208, UR5, R29 ;  /* 0x00000005d01d7c24 */ /* 0x000fe2000f8e021d */
[----:B------:R-:W-:Y:S01]  /*2350*/  ULDC.64 UR4, c[0x0][0x308] ;  /* 0x0000c20000047ab9 */ /* 0x000fe20000000a00 */
[----:B------:R-:W-:Y:S01]  /*2360*/  IMAD.IADD R21, R21, 0x1, R3 ;  /* 0x0000000115157824 */ /* 0x000fe200078e0203 */
[----:B--2---:R-:W-:Y:S01]  /*2370*/  SHF.L.U64.HI R51, R52, 0x6, R53 ;  /* 0x0000000634337819 */ /* 0x004fe20000010235 */
[----:B------:R-:W-:Y:S01]  /*2380*/  IMAD.WIDE.U32 R44, R22, R6, R16 ;  /* 0x00000006162c7225 */ /* 0x000fe200078e0010 */
[----:B------:R-:W-:-:S03]  /*2390*/  P2R R72, PR, RZ, 0x4 ;  /* 0x00000004ff487803 */ /* 0x000fc60000000000 */
[----:B------:R-:W-:-:S04]  /*23a0*/  IMAD.WIDE.U32 R20, R208, UR4, R20 ;  /* 0x00000004d0147c25 */ /* 0x000fc8000f8e0014 */
[----:B------:R-:W-:Y:S01]  /*23b0*/  IMAD R21, R208, UR5, R21 ;  /* 0x00000005d0157c24 */ /* 0x000fe2000f8e0215 */
[----:B------:R-:W-:Y:S01]  /*23c0*/  ULDC.64 UR4, c[0x0][0x310] ;  /* 0x0000c40000047ab9 */ /* 0x000fe20000000a00 */
[----:B------:R-:W-:Y:S02]  /*23d0*/  IMAD.SHL.U32 R50, R188, 0x40, RZ ;  /* 0x00000040bc327824 */ /* 0x000fe400078e00ff */
[----:B------:R-:W-:-:S03]  /*23e0*/  IMAD.WIDE.U32 R34, R22, R52, R184 ;  /* 0x0000003416227225 */ /* 0x000fc600078e00b8 */
[----:B------:R-:W-:Y:S01]  /*23f0*/  LOP3.LUT R50, R50, 0x1c0, RZ, 0xc0, !PT ;  /* 0x000001c032327812 */ /* 0x000fe200078ec0ff */
[-C--:B---3--:R-:W-:Y:S01]  /*2400*/  IMAD.WIDE.U32 R30, R22, R4.reuse, R184 ;  /* 0x00000004161e7225 */ /* 0x088fe200078e00b8 */
[----:B------:R-:W-:Y:S02]  /*2410*/  SHF.L.U64.HI R48, R4, 0x6, R5 ;  /* 0x0000000604307819 */ /* 0x000fe40000010205 */
[----:B------:R-:W-:Y:S01]  /*2420*/  SHF.R.U32.HI R54, RZ, 0x3, R50 ;  /* 0x00000003ff367819 */ /* 0x000fe20000011632 */
[----:B------:R-:W-:Y:S01]  /*2430*/  IMAD.WIDE.U32 R32, R22, R4, R16 ;  /* 0x0000000416207225 */ /* 0x000fe200078e0010 */
[----:B0-----:R-:W-:-:S03]  /*2440*/  SHF.R.U32.HI R26, RZ, 0x7, R26 ;  /* 0x00000007ff1a7819 */ /* 0x001fc6000001161a */
[----:B------:R-:W-:-:S04]  /*2450*/  IMAD.WIDE.U32 R36, R22, R52, R16 ;  /* 0x0000003416247225 */ /* 0x000fc800078e0010 */
[----:B------:R-:W-:Y:S02]  /*2460*/  IMAD.SHL.U32 R49, R4, 0x40, RZ ;  /* 0x0000004004317824 */ /* 0x000fe400078e00ff */
[----:B------:R-:W-:Y:S02]  /*2470*/  IMAD.SHL.U32 R47, R6, 0x40, RZ ;  /* 0x00000040062f7824 */ /* 0x000fe400078e00ff */
[----:B------:R-:W-:Y:S02]  /*2480*/  VIADD R55, R26, 0x8 ;  /* 0x000000081a377836 */ /* 0x000fe40000000000 */
[----:B------:R-:W-:Y:S01]  /*2490*/  IMAD.SHL.U32 R56, R27, 0x2, RZ ;  /* 0x000000021b387824 */ /* 0x000fe200078e00ff */
[----:B----4-:R-:W-:-:S04]  /*24a0*/  SHF.R.S32.HI R3, RZ, 0x1f, R0 ;  /* 0x0000001fff037819 */ /* 0x010fc80000011400 */
[----:B------:R-:W-:Y:S02]  /*24b0*/  SEL R8, R3, RZ, !P0 ;  /* 0x000000ff03087207 */ /* 0x000fe40004000000 */
[----:B------:R-:W-:Y:S02]  /*24c0*/  SEL R3, R0, RZ, !P0 ;  /* 0x000000ff00037207 */ /* 0x000fe40004000000 */
[----:B------:R-:W-:Y:S01]  /*24d0*/  SHF.R.S32.HI R0, RZ, 0x1f, R22 ;  /* 0x0000001fff007819 */ /* 0x000fe20000011416 */
[----:B------:R-:W-:Y:S02]  /*24e0*/  IMAD R10, R8, UR4, RZ ;  /* 0x00000004080a7c24 */ /* 0x000fe4000f8e02ff */
[C---:B------:R-:W-:Y:S01]  /*24f0*/  IMAD.WIDE.U32 R20, R3.reuse, UR4, R20 ;  /* 0x0000000403147c25 */ /* 0x040fe2000f8e0014 */
[----:B------:R-:W-:Y:S02]  /*2500*/  ULDC UR4, c[0x0][0x2f4] ;  /* 0x0000bd0000047ab9 */ /* 0x000fe40000000800 */
[----:B------:R-:W-:Y:S01]  /*2510*/  ISETP.GE.AND P4, PT, R16, UR4, PT ;  /* 0x0000000410007c0c */ /* 0x000fe2000bf86270 */
[----:B------:R-:W-:-:S02]  /*2520*/  IMAD R43, R3, UR5, R10 ;  /* 0x00000005032b7c24 */ /* 0x000fc4000f8e020a */
[----:B------:R-:W-:Y:S02]  /*2530*/  IMAD R8, R8, UR6, RZ ;  /* 0x0000000608087c24 */ /* 0x000fe4000f8e02ff */
[----:B------:R-:W-:Y:S02]  /*2540*/  IMAD R9, R0, R6, RZ ;  /* 0x0000000600097224 */ /* 0x000fe400078e02ff */
[----:B------:R-:W-:-:S04]  /*2550*/  IMAD.WIDE.U32 R28, R3, UR6, R28 ;  /* 0x00000006031c7c25 */ /* 0x000fc8000f8e001c */
[----:B------:R-:W-:Y:S01]  /*2560*/  IMAD R71, R3, UR7, R8 ;  /* 0x0000000703477c24 */ /* 0x000fe2000f8e0208 */
[----:B------:R-:W-:Y:S01]  /*2570*/  IADD3 R3, P0, R20, R44, RZ ;  /* 0x0000002c14037210 */ /* 0x000fe20007f1e0ff */
[----:B------:R-:W-:Y:S02]  /*2580*/  IMAD R9, R22, R7, R9 ;  /* 0x0000000716097224 */ /* 0x000fe400078e0209 */
[----:B------:R-:W-:Y:S02]  /*2590*/  IMAD.IADD R43, R21, 0x1, R43 ;  /* 0x00000001152b7824 */ /* 0x000fe400078e022b */
[----:B------:R-:W-:Y:S02]  /*25a0*/  IMAD R8, R0, R4, RZ ;  /* 0x0000000400087224 */ /* 0x000fe400078e02ff */
[----:B------:R-:W-:Y:S01]  /*25b0*/  IMAD.IADD R71, R29, 0x1, R71 ;  /* 0x000000011d477824 */ /* 0x000fe200078e0247 */
[----:B------:R-:W-:Y:S01]  /*25c0*/  IADD3.X R44, R43, R45, R9, P0, !PT ;  /* 0x0000002d2b2c7210 */ /* 0x000fe200007fe409 */
[----:B------:R-:W-:Y:S01]  /*25d0*/  IMAD R13, R22, R5, R8 ;  /* 0x00000005160d7224 */ /* 0x000fe200078e0208 */
[----:B------:R-:W-:Y:S01]  /*25e0*/  SEL R9, R27, RZ, P2 ;  /* 0x000000ff1b097207 */ /* 0x000fe20001000000 */
[----:B------:R-:W-:Y:S01]  /*25f0*/  IMAD R8, R0, R52, RZ ;  /* 0x0000003400087224 */ /* 0x000fe200078e02ff */
[----:B------:R-:W-:Y:S01]  /*2600*/  IADD3 R38, P0, R22, R25, RZ ;  /* 0x0000001916267210 */ /* 0x000fe20007f1e0ff */
[----:B------:R-:W-:-:S02]  /*2610*/  IMAD.IADD R31, R31, 0x1, R13 ;  /* 0x000000011f1f7824 */ /* 0x000fc400078e020d */
[----:B------:R-:W-:Y:S02]  /*2620*/  IMAD.IADD R9, R16, 0x1, R9 ;  /* 0x0000000110097824 */ /* 0x000fe400078e0209 */
[----:B------:R-:W-:Y:S02]  /*2630*/  IMAD R15, R22, R53, R8 ;  /* 0x00000035160f7224 */ /* 0x000fe400078e0208 */
[----:B------:R-:W-:Y:S01]  /*2640*/  IMAD.IADD R33, R13, 0x1, R33 ;  /* 0x000000010d217824 */ /* 0x000fe200078e0221 */
[----:B-----5:R-:W-:Y:S01]  /*2650*/  SHF.R.S32.HI R13, RZ, 0x1f, R154 ;  /* 0x0000001fff0d7819 */ /* 0x020fe2000001149a */
[----:B------:R-:W-:Y:S01]  /*2660*/  IMAD.WIDE.U32 R30, R154, R4, R30 ;  /* 0x000000049a1e7225 */ /* 0x000fe200078e001e */
[----:B------:R-:W-:-:S03]  /*2670*/  SHF.R.S32.HI R8, RZ, 0x1f, R9 ;  /* 0x0000001fff087819 */ /* 0x000fc60000011409 */
[----:B------:R-:W-:Y:S01]  /*2680*/  IMAD.WIDE.U32 R32, R154, R4, R32 ;  /* 0x000000049a207225 */ /* 0x000fe200078e0020 */
[----:B------:R-:W-:-:S03]  /*2690*/  LEA.HI R45, R8, R9, RZ, 0x3 ;  /* 0x00000009082d7211 */ /* 0x000fc600078f18ff */
[----:B------:R-:W-:Y:S01]  /*26a0*/  IMAD R8, R13, R4, RZ ;  /* 0x000000040d087224 */ /* 0x000fe200078e02ff */
[----:B------:R-:W-:Y:S01]  /*26b0*/  LOP3.LUT R60, R45, 0xfffffff8, RZ, 0xc0, !PT ;  /* 0xfffffff82d3c7812 */ /* 0x000fe200078ec0ff */
[----:B------:R-:W-:Y:S02]  /*26c0*/  IMAD R13, R13, R52, RZ ;  /* 0x000000340d0d7224 */ /* 0x000fe400078e02ff */
[----:B------:R-:W-:Y:S01]  /*26d0*/  IMAD R59, R154, R5, R8 ;  /* 0x000000059a3b7224 */ /* 0x000fe200078e0208 */
[----:B------:R-:W-:Y:S01]  /*26e0*/  LOP3.LUT R5, R50, 0x18, R16, 0xf8, !PT ;  /* 0x0000001832057812 */ /* 0x000fe200078ef810 */
[----:B------:R-:W-:Y:S01]  /*26f0*/  IMAD.IADD R35, R35, 0x1, R15 ;  /* 0x0000000123237824 */ /* 0x000fe200078e020f */
[----:B------:R-:W-:Y:S01]  /*2700*/  SHF.R.S32.HI R63, RZ, 0x1f, R60 ;  /* 0x0000001fff3f7819 */ /* 0x000fe2000001143c */
[----:B------:R-:W-:Y:S01]  /*2710*/  IMAD.IADD R37, R15, 0x1, R37 ;  /* 0x000000010f257824 */ /* 0x000fe200078e0225 */
[----:B------:R-:W-:Y:S01]  /*2720*/  LOP3.LUT R4, R5, R54, RZ, 0x3c, !PT ;  /* 0x0000003605047212 */ /* 0x000fe200078e3cff */
[----:B------:R-:W-:Y:S01]  /*2730*/  IMAD R13, R154, R53, R13 ;  /* 0x000000359a0d7224 */ /* 0x000fe200078e020d */
[----:B------:R-:W-:Y:S01]  /*2740*/  LOP3.LUT R5, R50, 0x38, R45, 0xf8, !PT ;  /* 0x0000003832057812 */ /* 0x000fe200078ef82d */
[----:B------:R-:W-:-:S02]  /*2750*/  VIADD R53, R16, 0x20 ;  /* 0x0000002010357836 */ /* 0x000fc40000000000 */
[C---:B------:R-:W-:Y:S01]  /*2760*/  IMAD.WIDE.U32 R34, R154.reuse, R52, R34 ;  /* 0x000000349a227225 */ /* 0x040fe200078e0022 */
[----:B------:R-:W-:Y:S02]  /*2770*/  LOP3.LUT R70, R5, R54, RZ, 0x3c, !PT ;  /* 0x0000003605467212 */ /* 0x000fe400078e3cff */
[----:B------:R-:W-:Y:S01]  /*2780*/  ISETP.GE.AND P3, PT, R53, UR4, PT ;  /* 0x0000000435007c0c */ /* 0x000fe2000bf66270 */
[----:B------:R-:W-:-:S04]  /*2790*/  IMAD.WIDE.U32 R36, R154, R52, R36 ;  /* 0x000000349a247225 */ /* 0x000fc800078e0024 */
        /* <DEDUP_REMOVED lines=8> */
.L_x_4356:
        /* <DEDUP_REMOVED lines=58> */
.L_x_4331:
[----:B------:R-:W-:Y:S05]  /*2bc0*/  BSYNC B1 ;  /* 0x0000000000017941 */ /* 0x000fea0003800000 */
.L_x_4330:
        /* <DEDUP_REMOVED lines=16> */
.L_x_4332:
[----:B------:R-:W-:Y:S01]  /*2cd0*/  IMAD R73, R19, 0x8, R2 ;  /* 0x0000000813497824 */ /* 0x000fe200078e0202 */
[----:B------:R-:W-:Y:S01]  /*2ce0*/  SHF.L.U32 R74, R186, 0x1f, RZ ;  /* 0x0000001fba4a7819 */ /* 0x000fe200000006ff */
[----:B------:R-:W-:Y:S03]  /*2cf0*/  BSSY B1, `(.L_x_4333) ;  /* 0x0000003000017945 */ /* 0x000fe60003800000 */
[----:B------:R-:W0:Y:S02]  /*2d00*/  SYNCS.PHASECHK.TRANS64.TRYWAIT P5, [R73+URZ+0x38890], R74 ;  /* 0x0388904a490075a7 */ /* 0x000e2400080a017f */
[----:B0-----:R-:W-:Y:S05]  /*2d10*/  @!P5 BRA `(.L_x_4334) ;  /* 0x000001c400bcd947 */ /* 0x001fea0003800000 */
.L_x_4629:
[----:B------:R-:W-:Y:S05]  /*2d20*/  BSYNC B1 ;  /* 0x0000000000017941 */ /* 0x000fea0003800000 */
.L_x_4333:
        /* <DEDUP_REMOVED lines=48> */
.L_x_4339:
[----:B------:R-:W-:Y:S05]  /*3030*/  BSYNC B2 ;  /* 0x0000000000027941 */ /* 0x000fea0003800000 */
.L_x_4338:
[----:B--2---:R1:W-:Y:S02]  /*3040*/  STG.E.128 desc[UR42][R12.64], R4 ;  /* 0x000000040c007986 */ /* 0x0043e4000c101d2a */
.L_x_4337:
[----:B------:R-:W-:Y:S05]  /*3050*/  BSYNC B1 ;  /* 0x0000000000017941 */ /* 0x000fea0003800000 */
.L_x_4336:
        /* <DEDUP_REMOVED lines=51> */
.L_x_4341:
[----:B------:R-:W-:Y:S05]  /*3390*/  BSYNC B1 ;  /* 0x0000000000017941 */ /* 0x000fea0003800000 */
.L_x_4340:
[----:B-1----:R2:W-:Y:S01]  /*33a0*/  STG.E.128 desc[UR42][R12.64+0x40], R4 ;  /* 0x000040040c007986 */ /* 0x0025e2000c101d2a */
[----:B------:R-:W-:Y:S05]  /*33b0*/  BRA `(.L_x_4335) ;  /* 0x0000000c00287947 */ /* 0x000fea0003800000 */
.L_x_4329:
[----:B------:R-:W-:Y:S01]  /*33c0*/  IMAD R5, R40, -0x40, R42 ;  /* 0xffffffc028057824 */ /* 0x000fe200078e022a */
[----:B------:R-:W-:-:S04]  /*33d0*/  CS2R R6, SRZ ;  /* 0x0000000000067805 */ /* 0x000fc8000001ff00 */
[----:B------:R-:W-:-:S04]  /*33e0*/  VIMNMX R5, R5, 0x40, PT ;  /* 0x0000004005057848 */ /* 0x000fc80003fe0100 */
[----:B------:R-:W-:-:S04]  /*33f0*/  ISETP.GE.AND P1, PT, R22, R5, PT ;  /* 0x000000051600720c */ /* 0x000fc80003f26270 */
        /* <DEDUP_REMOVED lines=40> */
.L_x_4342:
[----:B------:R-:W-:Y:S01]  /*3680*/  IMAD R73, R19, 0x8, R2 ;  /* 0x0000000813497824 */ /* 0x000fe200078e0202 */
[----:B------:R-:W-:Y:S01]  /*3690*/  SHF.L.U32 R74, R186, 0x1f, RZ ;  /* 0x0000001fba4a7819 */ /* 0x000fe200000006ff */
[----:B------:R-:W0:Y:S01]  /*36a0*/  LDC R75, c[0x0][0x2f4] ;  /* 0x0000bd00ff4b7b82 */ /* 0x000e220000000800 */
[----:B------:R-:W-:Y:S02]  /*36b0*/  BSSY B1, `(.L_x_4343) ;  /* 0x0000003000017945 */ /* 0x000fe40003800000 */
[----:B------:R-:W1:Y:S02]  /*36c0*/  SYNCS.PHASECHK.TRANS64.TRYWAIT P5, [R73+URZ+0x38890], R74 ;  /* 0x0388904a490075a7 */ /* 0x000e6400080a017f */
[----:B-1----:R-:W-:Y:S05]  /*36d0*/  @!P5 BRA `(.L_x_4344) ;  /* 0x000001bc0060d947 */ /* 0x002fea0003800000 */
.L_x_4630:
[----:B------:R-:W-:Y:S05]  /*36e0*/  BSYNC B1 ;  /* 0x0000000000017941 */ /* 0x000fea0003800000 */
.L_x_4343:
        /* <DEDUP_REMOVED lines=115> */
.L_x_4346:
[----:B------:R-:W-:Y:S05]  /*3e20*/  BSYNC B1 ;  /* 0x0000000000017941 */ /* 0x000fea0003800000 */
.L_x_4345:
        /* <DEDUP_REMOVED lines=10> */
.L_x_4328:
[----:B------:R-:W-:-:S06]  /*3ed0*/  UISETP.NE.AND UP0, UPT, UR37, 0x3, UPT ;  /* 0x000000032500788c */ /* 0x000fcc000bf05270 */
[----:B------:R-:W-:-:S13]  /*3ee0*/  PLOP3.LUT P0, PT, PT, PT, UP0, 0x80, 0x0 ;  /* 0x000000000000781c */ /* 0x000fda0003f0f008 */
[----:B------:R-:W-:Y:S05]  /*3ef0*/  @!P0 BRA `(.L_x_4347) ;  /* 0x0000000000048947 */ /* 0x000fea0003800000 */
[----:B------:R-:W-:Y:S01]  /*3f00*/  BPT.TRAP 0x1 ;  /* 0x000000040000795c */ /* 0x000fe20000300000 */
.L_x_4347:
[----:B------:R-:W-:Y:S01]  /*3f10*/  IMAD R73, R19, 0x8, R2 ;  /* 0x0000000813497824 */ /* 0x000fe200078e0202 */
[----:B------:R-:W-:Y:S01]  /*3f20*/  SHF.L.U32 R74, R186, 0x1f, RZ ;  /* 0x0000001fba4a7819 */ /* 0x000fe200000006ff */
[----:B------:R-:W-:Y:S01]  /*3f30*/  IMAD R4, R40, -0x40, R42 ;  /* 0xffffffc028047824 */ /* 0x000fe200078e022a */
[----:B------:R-:W-:Y:S02]  /*3f40*/  BSSY B1, `(.L_x_4348) ;  /* 0x0000004000017945 */ /* 0x000fe40003800000 */
[----:B------:R-:W0:Y:S02]  /*3f50*/  SYNCS.PHASECHK.TRANS64.TRYWAIT P1, [R73+URZ+0x38890], R74 ;  /* 0x0388904a490075a7 */ /* 0x000e24000802017f */
[----:B------:R-:W-:Y:S01]  /*3f60*/  VIMNMX R5, R4, 0x40, PT ;  /* 0x0000004004057848 */ /* 0x000fe20003fe0100 */
[----:B0-----:R-:W-:Y:S06]  /*3f70*/  @!P1 BRA `(.L_x_4349) ;  /* 0x000001b4004c9947 */ /* 0x001fec0003800000 */
.L_x_4631:
[----:B------:R-:W-:Y:S05]  /*3f80*/  BSYNC B1 ;  /* 0x0000000000017941 */ /* 0x000fea0003800000 */
.L_x_4348:
        /* <DEDUP_REMOVED lines=13> */
.L_x_4335:
[----:B------:R-:W-:Y:S05]  /*4060*/  BSYNC B0 ;  /* 0x0000000000007941 */ /* 0x000fea0003800000 */
.L_x_4327:
        /* <DEDUP_REMOVED lines=17> */
.L_x_4351:
[----:B------:R-:W-:Y:S05]  /*4180*/  BSYNC B0 ;  /* 0x0000000000007941 */ /* 0x000fea0003800000 */
.L_x_4350:
[----:B------:R-:W2:Y:S01]  /*4190*/  SYNCS.PHASECHK.TRANS64.TRYWAIT P0, [R73+URZ+0x388b0], R74 ;  /* 0x0388b04a490075a7 */ /* 0x000ea2000800017f */
[----:B------:R-:W-:Y:S04]  /*41a0*/  BSSY B0, `(.L_x_4352) ;  /* 0x0000002000007945 */ /* 0x000fe80003800000 */
[----:B--2---:R-:W-:Y:S05]  /*41b0*/  @!P0 BRA `(.L_x_4353) ;  /* 0x000001b000d08947 */ /* 0x004fea0003800000 */
.L_x_4632:
[----:B------:R-:W-:Y:S05]  /*41c0*/  BSYNC B0 ;  /* 0x0000000000007941 */ /* 0x000fea0003800000 */
.L_x_4352:
        /* <DEDUP_REMOVED lines=82> */
.L_x_4355:
[----:B------:R-:W-:Y:S05]  /*46f0*/  BSYNC B0 ;  /* 0x0000000000007941 */ /* 0x000fea0003800000 */
.L_x_4354:
        /* <DEDUP_REMOVED lines=17> */
.L_x_4322:
[----:B------:R-:W-:Y:S04]  /*4810*/  BSSY B0, `(.L_x_4357) ;  /* 0x0000004000007945 */ /* 0x000fe80003800000 */
[----:B------:R-:W-:Y:S05]  /*4820*/  @P0 BRA `(.L_x_4358) ;  /* 0x0000000000080947 */ /* 0x000fea0003800000 */
[----:B------:R-:W2:Y:S02]  /*4830*/  FENCE.VIEW.ASYNC.G ;  /* 0x00000000000073c6 */ /* 0x000ea40000000100 */
[----:B--2---:R-:W-:Y:S06]  /*4840*/  BAR.ARV 0xc, 0x180 ;  /* 0x0306000000007b1d */ /* 0x004fec0000002000 */
.L_x_4358:
[----:B------:R-:W-:Y:S05]  /*4850*/  BSYNC B0 ;  /* 0x0000000000007941 */ /* 0x000fea0003800000 */
.L_x_4357:
        /* <DEDUP_REMOVED lines=37> */
.L_x_4362:
[----:B------:R-:W-:Y:S05]  /*4ab0*/  BSYNC B0 ;  /* 0x0000000000007941 */ /* 0x000fea0003800000 */
.L_x_4361:
[-C--:B------:R-:W-:Y:S01]  /*4ac0*/  IMAD R0, R220, R5.reuse, RZ ;  /* 0x00000005dc007224 */ /* 0x080fe200078e02ff */
[----:B------:R-:W-:Y:S01]  /*4ad0*/  PLOP3.LUT P0, PT, PT, PT, PT, 0x80, 0x0 ;  /* 0x000000000000781c */ /* 0x000fe20003f0f070 */
[----:B------:R-:W-:Y:S01]  /*4ae0*/  IMAD.MOV.U32 R3, RZ, RZ, RZ ;  /* 0x000000ffff037224 */ /* 0x000fe200078e00ff */
[----:B------:R-:W-:Y:S01]  /*4af0*/  CS2R R150, SRZ ;  /* 0x0000000000967805 */ /* 0x000fe2000001ff00 */
[----:B---3--:R-:W-:Y:S01]  /*4b00*/  IMAD.MOV.U32 R14, RZ, RZ, RZ ;  /* 0x000000ffff0e7224 */ /* 0x008fe200078e00ff */
        /* <DEDUP_REMOVED lines=42> */
[----:B------:R-:W-:Y:S02]  /*4db0*/  CS2R R68, SRZ ;  /* 0x0000000000447805 */ /* 0x000fe4000001ff00 */
        /* <DEDUP_REMOVED lines=23> */
[----:B-1----:R-:W2:Y:S01]  /*4f30*/  LDL R6, [R1+0x3c] ;  /* 0x00003c0001067983 */ /* 0x002ea20000100800 */
[----:B------:R-:W-:Y:S01]  /*4f40*/  IMAD.MOV.U32 R7, RZ, RZ, 0x40000040 ;  /* 0x40000040ff077424 */ /* 0x000fe200078e00ff */
[----:B------:R-:W-:Y:S01]  /*4f50*/  BSSY B0, `(.L_x_4364) ;  /* 0x0000100000007945 */ /* 0x000fe20003800000 */
[----:B------:R-:W-:Y:S01]  /*4f60*/  IMAD.MOV.U32 R9, RZ, RZ, 0x40000040 ;  /* 0x40000040ff097424 */ /* 0x000fe200078e00ff */
[----:B------:R-:W-:Y:S01]  /*4f70*/  BAR.SYNC.DEFER_BLOCKING 0xe, 0x100 ;  /* 0x0384000000007b1d */ /* 0x000fe20000010000 */
[----:B------:R-:W-:Y:S01]  /*4f80*/  IMAD.MOV.U32 R11, RZ, RZ, 0x40000040 ;  /* 0x40000040ff0b7424 */ /* 0x000fe200078e00ff */
[----:B------:R-:W-:Y:S01]  /*4f90*/  R2UR UR5, R7 ;  /* 0x00000000070572ca */ /* 0x000fe200000e0000 */
[----:B------:R-:W-:Y:S01]  /*4fa0*/  IMAD.MOV.U32 R13, RZ, RZ, 0x40000040 ;  /* 0x40000040ff0d7424 */ /* 0x000fe200078e00ff */
[----:B------:R-:W-:Y:S01]  /*4fb0*/  R2UR UR7, R9 ;  /* 0x00000000090772ca */ /* 0x000fe200000e0000 */
[----:B------:R-:W-:Y:S02]  /*4fc0*/  IMAD.MOV.U32 R9, RZ, RZ, 0x40000040 ;  /* 0x40000040ff097424 */ /* 0x000fe400078e00ff */
[----:B------:R-:W-:Y:S01]  /*4fd0*/  VIADD R4, R4, 0xfffffffe ;  /* 0xfffffffe04047836 */ /* 0x000fe20000000000 */
[----:B------:R-:W0:Y:S02]  /*4fe0*/  S2R R14, SR_TID.X ;  /* 0x00000000000e7919 */ /* 0x000e240000002100 */
[----:B------:R-:W-:Y:S01]  /*4ff0*/  R2UR UR15, R9 ;  /* 0x00000000090f72ca */ /* 0x000fe200000e0000 */
[----:B------:R-:W-:Y:S01]  /*5000*/  IMAD.MOV.U32 R9, RZ, RZ, 0x40000040 ;  /* 0x40000040ff097424 */ /* 0x000fe200078e00ff */
[----:B------:R-:W-:-:S04]  /*5010*/  ISETP.GE.AND P0, PT, R4, R0, PT ;  /* 0x000000000400720c */ /* 0x000fc80003f06270 */
[----:B------:R-:W-:Y:S01]  /*5020*/  R2UR UR13, R9 ;  /* 0x00000000090d72ca */ /* 0x000fe200000e0000 */
[----:B------:R-:W-:Y:S01]  /*5030*/  WARPGROUP.ARRIVE ;  /* 0x00000000000079c5 */ /* 0x000fe20000000000 */
[----:B0-----:R-:W-:-:S04]  /*5040*/  LOP3.LUT R14, R14, 0x7f, RZ, 0xc0, !PT ;  /* 0x0000007f0e0e7812 */ /* 0x001fc800078ec0ff */
[----:B------:R-:W-:Y:S01]  /*5050*/  ISETP.NE.AND P2, PT, R14, RZ, PT ;  /* 0x000000ff0e00720c */ /* 0x000fe20003f45270 */
[----:B--2---:R-:W0:Y:S02]  /*5060*/  SHFL.IDX PT, R3, R6, RZ, 0x1f ;  /* 0x00001fff06037589 */ /* 0x004e2400000e0000 */
[----:B0-----:R-:W-:-:S04]  /*5070*/  LEA.HI R5, R3, R3, RZ, 0x1 ;  /* 0x0000000303057211 */ /* 0x001fc800078f08ff */
[----:B------:R-:W-:Y:S01]  /*5080*/  LOP3.LUT R6, R5, 0x1fffe, RZ, 0xc0, !PT ;  /* 0x0001fffe05067812 */ /* 0x000fe200078ec0ff */
[----:B------:R-:W-:-:S04]  /*5090*/  VIADD R5, R2, 0x36400 ;  /* 0x0003640002057836 */ /* 0x000fc80000000000 */
[----:B------:R-:W-:Y:S01]  /*50a0*/  IMAD.IADD R3, R3, 0x1, -R6 ;  /* 0x0000000103037824 */ /* 0x000fe200078e0a06 */
[----:B------:R-:W-:-:S03]  /*50b0*/  SHF.R.U32.HI R5, RZ, 0x4, R5 ;  /* 0x00000004ff057819 */ /* 0x000fc60000011605 */
[----:B------:R-:W-:Y:S01]  /*50c0*/  IMAD R3, R3, 0x8000, R2 ;  /* 0x0000800003037824 */ /* 0x000fe200078e0202 */
[----:B------:R-:W-:-:S03]  /*50d0*/  LOP3.LUT R5, R5, 0x3fff, RZ, 0xc0, !PT ;  /* 0x00003fff05057812 */ /* 0x000fc600078ec0ff */
[----:B------:R-:W-:Y:S01]  /*50e0*/  VIADD R3, R3, 0x400 ;  /* 0x0000040003037836 */ /* 0x000fe20000000000 */
[----:B------:R-:W-:Y:S01]  /*50f0*/  LOP3.LUT R6, R5, 0x10000, RZ, 0xfc, !PT ;  /* 0x0001000005067812 */ /* 0x000fe200078efcff */
[----:B------:R-:W-:-:S03]  /*5100*/  @!P2 IMAD R5, R18, 0x8, R2 ;  /* 0x000000081205a824 */ /* 0x000fc600078e0202 */
[----:B------:R-:W-:Y:S01]  /*5110*/  SHF.R.U32.HI R3, RZ, 0x4, R3 ;  /* 0x00000004ff037819 */ /* 0x000fe20000011603 */
[C---:B------:R-:W-:Y:S01]  /*5120*/  VIADD R12, R6.reuse, 0x2 ;  /* 0x00000002060c7836 */ /* 0x040fe20000000000 */
[----:B------:R-:W-:Y:S01]  /*5130*/  R2UR UR4, R6 ;  /* 0x00000000060472ca */ /* 0x000fe200000e0000 */
[----:B------:R-:W-:Y:S01]  /*5140*/  @!P2 VIADD R5, R5, 0x38860 ;  /* 0x000388600505a836 */ /* 0x000fe20000000000 */
[----:B------:R-:W-:-:S04]  /*5150*/  LOP3.LUT R3, R3, 0x3fff, RZ, 0xc0, !PT ;  /* 0x00003fff03037812 */ /* 0x000fc800078ec0ff */
[----:B------:R-:W-:Y:S02]  /*5160*/  LOP3.LUT R3, R3, 0x2000000, RZ, 0xfc, !PT ;  /* 0x0200000003037812 */ /* 0x000fe400078efcff */
[----:B------:R-:W-:-:S03]  /*5170*/  @!P2 PRMT R5, RZ, 0x654, R5 ;  /* 0x00000654ff05a816 */ /* 0x000fc60000000005 */
[----:B------:R-:W-:-:S04]  /*5180*/  IMAD R8, R18, 0x1000, R3 ;  /* 0x0000100012087824 */ /* 0x000fc800078e0203 */
[C---:B------:R-:W-:Y:S01]  /*5190*/  VIADD R10, R8.reuse, 0x80 ;  /* 0x00000080080a7836 */ /* 0x040fe20000000000 */
[----:B------:R-:W-:-:S13]  /*51a0*/  R2UR UR6, R8 ;  /* 0x00000000080672ca */ /* 0x000fda00000e0000 */
[----:B------:R-:W-:Y:S01]  /*51b0*/  HGMMA.64x256x16.F32 R24, gdesc[UR4].tnspB, RZ, !UPT, gsb0 ;  /* 0x43e00000041879f0 */ /* 0x000fe2000c0008ff */
[----:B------:R-:W-:Y:S01]  /*51c0*/  R2UR UR6, R10 ;  /* 0x000000000a0672ca */ /* 0x000fe200000e0000 */
[----:B------:R-:W-:Y:S01]  /*51d0*/  VIADD R10, R8, 0x100 ;  /* 0x00000100080a7836 */ /* 0x000fe20000000000 */
[----:B------:R-:W-:Y:S01]  /*51e0*/  R2UR UR7, R11 ;  /* 0x000000000b0772ca */ /* 0x000fe200000e0000 */
[----:B------:R-:W-:Y:S01]  /*51f0*/  IMAD.MOV.U32 R11, RZ, RZ, 0x40000040 ;  /* 0x40000040ff0b7424 */ /* 0x000fe200078e00ff */
[----:B------:R-:W-:Y:S01]  /*5200*/  R2UR UR4, R12 ;  /* 0x000000000c0472ca */ /* 0x000fe200000e0000 */
[----:B------:R-:W-:Y:S01]  /*5210*/  VIADD R8, R8, 0x180 ;  /* 0x0000018008087836 */ /* 0x000fe20000000000 */
[----:B------:R-:W-:Y:S02]  /*5220*/  R2UR UR5, R13 ;  /* 0x000000000d0572ca */ /* 0x000fe400000e0000 */
[----:B------:R-:W-:Y:S01]  /*5230*/  R2UR UR10, R10 ;  /* 0x000000000a0a72ca */ /* 0x000fe200000e0000 */
[----:B------:R-:W-:Y:S01]  /*5240*/  VIADD R10, R6, 0x4 ;  /* 0x00000004060a7836 */ /* 0x000fe20000000000 */
[----:B------:R-:W-:Y:S01]  /*5250*/  R2UR UR11, R11 ;  /* 0x000000000b0b72ca */ /* 0x000fe200000e0000 */
[----:B------:R-:W-:Y:S01]  /*5260*/  IMAD.MOV.U32 R11, RZ, RZ, 0x40000040 ;  /* 0x40000040ff0b7424 */ /* 0x000fe200078e00ff */
[----:B------:R-:W-:Y:S01]  /*5270*/  R2UR UR14, R8 ;  /* 0x00000000080e72ca */ /* 0x000fe200000e0000 */
[----:B------:R-:W-:Y:S01]  /*5280*/  VIADD R8, R6, 0x6 ;  /* 0x0000000606087836 */ /* 0x000fe20000000000 */
[----:B------:R-:W-:-:S02]  /*5290*/  R2UR UR8, R10 ;  /* 0x000000000a0872ca */ /* 0x000fc400000e0000 */
[----:B------:R-:W-:Y:S02]  /*52a0*/  R2UR UR9, R11 ;  /* 0x000000000b0972ca */ /* 0x000fe400000e0000 */
[----:B------:R-:W-:Y:S01]  /*52b0*/  R2UR UR12, R8 ;  /* 0x00000000080c72ca */ /* 0x000fe200000e0000 */
        /* <DEDUP_REMOVED lines=15> */
[----:B------:R-:W-:-:S07]  /*53b0*/  IMAD.MOV.U32 R20, RZ, RZ, R4 ;  /* 0x000000ffff147224 */ /* 0x000fce00078e0004 */
.L_x_4366:
[----:B------:R-:W-:Y:S01]  /*53c0*/  BAR.SYNC.DEFER_BLOCKING 0xe, 0x100 ;  /* 0x0384000000007b1d */ /* 0x000fe20000010000 */
[----:B-1----:R-:W-:Y:S01]  /*53d0*/  IMAD R4, R18, 0x40, R190 ;  /* 0x0000004012047824 */ /* 0x002fe200078e02be */
[----:B------:R-:W-:Y:S01]  /*53e0*/  R2UR UR4, R6 ;  /* 0x00000000060472ca */ /* 0x000fe200000e0000 */
[----:B------:R-:W-:Y:S01]  /*53f0*/  VIADD R18, R18, 0x1 ;  /* 0x0000000112127836 */ /* 0x000fe20000000000 */
[----:B------:R-:W-:Y:S01]  /*5400*/  R2UR UR5, R7 ;  /* 0x00000000070572ca */ /* 0x000fe200000e0000 */
[----:B------:R-:W-:Y:S02]  /*5410*/  IMAD R4, R4, 0x4, R2 ;  /* 0x0000000404047824 */ /* 0x000fe400078e0202 */
[----:B------:R-:W-:Y:S01]  /*5420*/  IMAD.MOV.U32 R15, RZ, RZ, 0x40000040 ;  /* 0x40000040ff0f7424 */ /* 0x000fe200078e00ff */
[----:B------:R-:W-:-:S04]  /*5430*/  ISETP.NE.AND P0, PT, R18, 0x2, PT ;  /* 0x000000021200780c */ /* 0x000fc80003f05270 */
[----:B------:R-:W-:Y:S01]  /*5440*/  SEL R18, R18, RZ, P0 ;  /* 0x000000ff12127207 */ /* 0x000fe20000000000 */
[----:B0-----:R-:W0:Y:S04]  /*5450*/  LDS R5, [R4+0x38400] ;  /* 0x0384000004057984 */ /* 0x001e280000000800 */
        /* <DEDUP_REMOVED lines=129> */
[----:B------:R-:W-:-:S02]  /*5c70*/  IMAD R4, R18, 0x1000, R3 ;  /* 0x0000100012047824 */ /* 0x000fc400078e0203 */
[----:B------:R-:W-:Y:S02]  /*5c80*/  IMAD.MOV.U32 R5, RZ, RZ, 0x40000040 ;  /* 0x40000040ff057424 */ /* 0x000fe400078e00ff */
[C---:B------:R-:W-:Y:S01]  /*5c90*/  VIADD R14, R4.reuse, 0x80 ;  /* 0x00000080040e7836 */ /* 0x040fe20000000000 */
[----:B------:R-:W-:Y:S01]  /*5ca0*/  R2UR UR6, R4 ;  /* 0x00000000040672ca */ /* 0x000fe200000e0000 */
[----:B------:R-:W-:Y:S01]  /*5cb0*/  WARPGROUP.ARRIVE ;  /* 0x00000000000079c5 */ /* 0x000fe20000000000 */
[----:B------:R-:W-:Y:S01]  /*5cc0*/  R2UR UR7, R5 ;  /* 0x00000000050772ca */ /* 0x000fe200000e0000 */
[----:B------:R-:W-:-:S12]  /*5cd0*/  IMAD.MOV.U32 R5, RZ, RZ, 0x40000040 ;  /* 0x40000040ff057424 */ /* 0x000fd800078e00ff */
[----:B------:R-:W-:Y:S01]  /*5ce0*/  HGMMA.64x256x16.F32 R24, gdesc[UR4].tnspB, R24, gsb0 ;  /* 0x43e00000041879f0 */ /* 0x000fe20008000818 */
[----:B------:R-:W-:Y:S01]  /*5cf0*/  R2UR UR6, R14 ;  /* 0x000000000e0672ca */ /* 0x000fe200000e0000 */
[----:B------:R-:W-:Y:S01]  /*5d00*/  VIADD R14, R4, 0x100 ;  /* 0x00000100040e7836 */ /* 0x000fe20000000000 */
[----:B------:R-:W-:Y:S01]  /*5d10*/  R2UR UR7, R15 ;  /* 0x000000000f0772ca */ /* 0x000fe200000e0000 */
[----:B------:R-:W-:Y:S01]  /*5d20*/  IMAD.MOV.U32 R15, RZ, RZ, 0x40000040 ;  /* 0x40000040ff0f7424 */ /* 0x000fe200078e00ff */
[----:B------:R-:W-:Y:S01]  /*5d30*/  R2UR UR4, R12 ;  /* 0x000000000c0472ca */ /* 0x000fe200000e0000 */
[----:B------:R-:W-:Y:S01]  /*5d40*/  VIADD R4, R4, 0x180 ;  /* 0x0000018004047836 */ /* 0x000fe20000000000 */
[----:B------:R-:W-:Y:S01]  /*5d50*/  R2UR UR5, R13 ;  /* 0x000000000d0572ca */ /* 0x000fe200000e0000 */
[----:B------:R-:W-:Y:S02]  /*5d60*/  WARPGROUP.DEPBAR.LE gsb0, 0x0 ;  /* 0x00008000000079c5 */ /* 0x000fe40000010000 */
[----:B------:R-:W-:-:S15]  /*5d70*/  WARPGROUP.ARRIVE ;  /* 0x00000000000079c5 */ /* 0x000fde0000000000 */
[----:B------:R-:W-:-:S03]  /*5d80*/  NOP ;  /* 0x0000000000007918 */ /* 0x000fc60000000000 */
        /* <DEDUP_REMOVED lines=10> */
[----:B------:R-:W-:Y:S01]  /*5e30*/  IMAD.MOV.U32 R4, RZ, RZ, R20 ;  /* 0x000000ffff047224 */ /* 0x000fe200078e0014 */
[----:B------:R-:W-:Y:S01]  /*5e40*/  R2UR UR7, R5 ;  /* 0x00000000050772ca */ /* 0x000fe200000e0000 */
[----:B------:R-:W-:Y:S01]  /*5e50*/  VIADD R20, R20, 0xffffffff ;  /* 0xffffffff14147836 */ /* 0x000fe20000000000 */
[----:B------:R-:W-:Y:S02]  /*5e60*/  R2UR UR4, R8 ;  /* 0x00000000080472ca */ /* 0x000fe400000e0000 */
[----:B------:R-:W-:Y:S02]  /*5e70*/  R2UR UR5, R9 ;  /* 0x00000000090572ca */ /* 0x000fe400000e0000 */
[----:B------:R-:W-:Y:S02]  /*5e80*/  ISETP.GT.AND P1, PT, R4, R0, PT ;  /* 0x000000000400720c */ /* 0x000fe40003f24270 */
[----:B------:R-:W-:-:S04]  /*5e90*/  SEL R4, RZ, 0x1, P0 ;  /* 0x00000001ff047807 */ /* 0x000fc80000000000 */
[----:B------:R-:W-:Y:S01]  /*5ea0*/  LOP3.LUT R23, R23, R4, RZ, 0x3c, !PT ;  /* 0x0000000417177212 */ /* 0x000fe200078e3cff */
[----:B------:R-:W-:-:S04]  /*5eb0*/  @!P2 IMAD R4, R18, 0x8, R2 ;  /* 0x000000081204a824 */ /* 0x000fc800078e0202 */
[----:B------:R-:W-:-:S05]  /*5ec0*/  @!P2 VIADD R4, R4, 0x38860 ;  /* 0x000388600404a836 */ /* 0x000fca0000000000 */
[----:B------:R-:W-:Y:S01]  /*5ed0*/  @!P2 PRMT R4, RZ, 0x654, R4 ;  /* 0x00000654ff04a816 */ /* 0x000fe20000000004 */
[----:B------:R-:W-:Y:S02]  /*5ee0*/  WARPGROUP.DEPBAR.LE gsb0, 0x0 ;  /* 0x00008000000079c5 */ /* 0x000fe40000010000 */
[----:B------:R-:W-:-:S06]  /*5ef0*/  WARPGROUP.ARRIVE ;  /* 0x00000000000079c5 */ /* 0x000fcc0000000000 */
[----:B------:R-:W-:Y:S03]  /*5f00*/  HGMMA.64x256x16.F32 R24, gdesc[UR4].tnspB, R24, gsb0 ;  /* 0x43e00000041879f0 */ /* 0x000fe60008000818 */
[----:B------:R-:W-:Y:S02]  /*5f10*/  WARPGROUP.DEPBAR.LE gsb0, 0x0 ;  /* 0x00008000000079c5 */ /* 0x000fe40000010000 */
[----:B------:R-:W-:Y:S06]  /*5f20*/  BAR.ARV 0xf, 0x100 ;  /* 0x03c4000000007b1d */ /* 0x000fec0000002000 */
[----:B------:R1:W-:Y:S01]  /*5f30*/  @!P2 SYNCS.ARRIVE.TRANS64.RED.A1T0 RZ, [R4+URZ], RZ ;  /* 0x000000ff04ffa9a7 */ /* 0x0003e2000810043f */
[----:B------:R-:W-:Y:S05]  /*5f40*/  @P1 BRA `(.L_x_4366) ;  /* 0xfffffff4001c1947 */ /* 0x000fea000383ffff */
.L_x_4365:
[----:B------:R-:W-:Y:S05]  /*5f50*/  BSYNC B0 ;  /* 0x0000000000007941 */ /* 0x000fea0003800000 */
.L_x_4364:
        /* <DEDUP_REMOVED lines=9> */
[----:B------:R-:W2:Y:S04]  /*5ff0*/  LDS R2, [R0+0x38400] ;  /* 0x0384000000027984 */ /* 0x000ea80000000800 */
[----:B------:R-:W3:Y:S01]  /*6000*/  LDS R0, [R0+0x38420] ;  /* 0x0384200000007984 */ /* 0x000ee20000000800 */
[-C--:B--2---:R-:W-:Y:S01]  /*6010*/  FMUL.FTZ R24, R24, R2.reuse ;  /* 0x0000000218187220 */ /* 0x084fe20000410000 */
        /* <DEDUP_REMOVED lines=131> */
.L_x_4360:
        /* <DEDUP_REMOVED lines=31> */
.L_x_4368:
[----:B------:R-:W-:Y:S05]  /*6a40*/  BSYNC B0 ;  /* 0x0000000000007941 */ /* 0x000fea0003800000 */
.L_x_4367:
        /* <DEDUP_REMOVED lines=100> */
.L_x_4370:
[----:B------:R-:W-:Y:S05]  /*7090*/  BSYNC B6 ;  /* 0x0000000000067941 */ /* 0x000fea0003800000 */
.L_x_4369:
        /* <DEDUP_REMOVED lines=12> */
.L_x_4374:
[----:B--2---:R2:W3:Y:S02]  /*7160*/  SYNCS.PHASECHK.TRANS64.TRYWAIT P0, [R2+URZ+0x38800], R3 ;  /* 0x03880003020075a7 */ /* 0x0044e4000800017f */
[----:B---3--:R-:W-:Y:S05]  /*7170*/  @!P0 NANOSLEEP.SYNCS 0x989680 ;  /* 0x009896800000895d */ /* 0x008fea0003900000 */
[----:B------:R-:W3:Y:S02]  /*7180*/  @!P0 SYNCS.PHASECHK.TRANS64 P0, [R2+URZ+0x38800], R3 ;  /* 0x03880003020085a7 */ /* 0x000ee4000800007f */
[----:B---3--:R-:W-:Y:S05]  /*7190*/  @!P0 BRA `(.L_x_4374) ;  /* 0xfffffffc00f08947 */ /* 0x008fea000383ffff */
.L_x_4373:
[----:B------:R-:W-:Y:S05]  /*71a0*/  BSYNC B0 ;  /* 0x0000000000007941 */ /* 0x000fea0003800000 */
.L_x_4372:
[----:B------:R-:W-:Y:S05]  /*71b0*/  BRA `(.L_x_4375) ;  /* 0x0000002000ac7947 */ /* 0x000fea0003800000 */
.L_x_4371:
[----:B-----5:R-:W-:Y:S01]  /*71c0*/  SHF.R.S32.HI R0, RZ, 0x1f, R154 ;  /* 0x0000001fff007819 */ /* 0x020fe2000001149a */
[----:B------:R-:W-:Y:S01]  /*71d0*/  VIADD R4, R2, 0x20400 ;  /* 0x0002040002047836 */ /* 0x000fe20000000000 */
[----:B------:R-:W-:Y:S01]  /*71e0*/  ULDC.64 UR4, c[0x0][0x3f8] ;  /* 0x0000fe0000047ab9 */ /* 0x000fe20000000a00 */
[----:B------:R-:W-:Y:S01]  /*71f0*/  ULDC.64 UR6, c[0x0][0x408] ;  /* 0x0001020000067ab9 */ /* 0x000fe20000000a00 */
[----:B------:R-:W-:Y:S01]  /*7200*/  BSSY B6, `(.L_x_4376) ;  /* 0x0000021000067945 */ /* 0x000fe20003800000 */
[----:B------:R-:W-:Y:S01]  /*7210*/  IMAD R3, R0, UR4, RZ ;  /* 0x0000000400037c24 */ /* 0x000fe2000f8e02ff */
[----:B------:R-:W-:Y:S01]  /*7220*/  LOP3.LUT P0, RZ, R4, 0x3ff, RZ, 0xc0, !PT ;  /* 0x000003ff04ff7812 */ /* 0x000fe2000780c0ff */
[----:B------:R-:W-:Y:S02]  /*7230*/  IMAD R9, R0, UR6, RZ ;  /* 0x0000000600097c24 */ /* 0x000fe4000f8e02ff */
[----:B------:R-:W-:-:S04]  /*7240*/  IMAD.WIDE.U32 R4, R154, UR4, RZ ;  /* 0x000000049a047c25 */ /* 0x000fc8000f8e00ff */
[C---:B------:R-:W-:Y:S01]  /*7250*/  IMAD R3, R154.reuse, UR5, R3 ;  /* 0x000000059a037c24 */ /* 0x040fe2000f8e0203 */
[----:B------:R-:W-:Y:S01]  /*7260*/  ULDC.64 UR4, c[0x0][0x3e8] ;  /* 0x0000fa0000047ab9 */ /* 0x000fe20000000a00 */
[----:B-1----:R-:W-:Y:S01]  /*7270*/  IMAD.WIDE.U32 R6, R154, UR6, RZ ;  /* 0x000000069a067c25 */ /* 0x002fe2000f8e00ff */
        /* <DEDUP_REMOVED lines=25> */
.L_x_4377:
[----:B------:R-:W-:Y:S05]  /*7410*/  BSYNC B6 ;  /* 0x0000000000067941 */ /* 0x000fea0003800000 */
.L_x_4376:
        /* <DEDUP_REMOVED lines=10> */
[----:B0-----:R-:W4:Y:S02]  /*74c0*/  SHFL.IDX PT, R27, R27, RZ, 0x1c1f ;  /* 0x001c1fff1b1b7589 */ /* 0x001f2400000e0000 */
.L_x_4638:
[----:B------:R-:W-:Y:S01]  /*74d0*/  ULDC UR4, c[0x0][0x448] ;  /* 0x0001120000047ab9 */ /* 0x000fe20000000800 */
[----:B------:R-:W-:Y:S01]  /*74e0*/  IMAD.SHL.U32 R0, R188, 0x40, RZ ;  /* 0x00000040bc007824 */ /* 0x000fe200078e00ff */
[----:B------:R-:W-:Y:S01]  /*74f0*/  BSSY B1, `(.L_x_4381) ;  /* 0x0000027000017945 */ /* 0x000fe20003800000 */
[----:B------:R-:W-:Y:S01]  /*7500*/  IMAD R28, R155, UR4, RZ ;  /* 0x000000049b1c7c24 */ /* 0x000fe2000f8e02ff */
[----:B------:R-:W-:Y:S02]  /*7510*/  CS2R R8, SRZ ;  /* 0x0000000000087805 */ /* 0x000fe4000001ff00 */
[----:B------:R-:W-:Y:S02]  /*7520*/  CS2R R10, SRZ ;  /* 0x00000000000a7805 */ /* 0x000fe4000001ff00 */
[----:B------:R-:W-:Y:S02]  /*7530*/  LOP3.LUT R7, R0, 0x1c0, RZ, 0xc0, !PT ;  /* 0x000001c000077812 */ /* 0x000fe400078ec0ff */
[----:B------:R-:W-:Y:S01]  /*7540*/  ISETP.GE.AND P0, PT, R5, R28, PT ;  /* 0x0000001c0500720c */ /* 0x000fe20003f06270 */
[----:B------:R-:W-:Y:S01]  /*7550*/  IMAD R28, R153, -0x40, R28 ;  /* 0xffffffc0991c7824 */ /* 0x000fe200078e021c */
[----:B------:R-:W-:-:S02]  /*7560*/  LEA.HI R0, R219, R219, RZ, 0x1 ;  /* 0x000000dbdb007211 */ /* 0x000fc400078f08ff */
[----:B------:R-:W-:Y:S02]  /*7570*/  LOP3.LUT R4, R7, 0x18, R16, 0xf8, !PT ;  /* 0x0000001807047812 */ /* 0x000fe400078ef810 */
[----:B------:R-:W-:Y:S02]  /*7580*/  SHF.R.U32.HI R7, RZ, 0x3, R7 ;  /* 0x00000003ff077819 */ /* 0x000fe40000011607 */
[----:B------:R-:W-:Y:S02]  /*7590*/  LOP3.LUT R0, R0, 0xfffffffe, RZ, 0xc0, !PT ;  /* 0xfffffffe00007812 */ /* 0x000fe400078ec0ff */
[----:B------:R-:W-:Y:S02]  /*75a0*/  LOP3.LUT R30, R4, R7, RZ, 0x3c, !PT ;  /* 0x00000007041e7212 */ /* 0x000fe400078e3cff */
[----:B------:R-:W-:Y:S02]  /*75b0*/  CS2R R4, SRZ ;  /* 0x0000000000047805 */ /* 0x000fe4000001ff00 */
[----:B------:R-:W-:Y:S01]  /*75c0*/  CS2R R6, SRZ ;  /* 0x0000000000067805 */ /* 0x000fe2000001ff00 */
[----:B------:R-:W-:Y:S01]  /*75d0*/  IMAD.IADD R0, R219, 0x1, -R0 ;  /* 0x00000001db007824 */ /* 0x000fe200078e0a00 */
[----:B------:R-:W-:Y:S06]  /*75e0*/  @P0 BRA `(.L_x_4382) ;  /* 0x00000000005c0947 */ /* 0x000fec0003800000 */
[----:B------:R-:W-:Y:S01]  /*75f0*/  ULDC UR4, c[0x0][0x3f4] ;  /* 0x0000fd0000047ab9 */ /* 0x000fe20000000800 */
[C---:B------:R-:W-:Y:S01]  /*7600*/  IMAD.SHL.U32 R14, R189.reuse, 0x2, RZ ;  /* 0x00000002bd0e7824 */ /* 0x040fe200078e00ff */
[C---:B------:R-:W-:Y:S01]  /*7610*/  ISETP.GE.AND P3, PT, R189.reuse, UR4, PT ;  /* 0x00000004bd007c0c */ /* 0x040fe2000bf66270 */
[----:B-1----:R-:W-:Y:S01]  /*7620*/  IMAD.MOV.U32 R21, RZ, RZ, R3 ;  /* 0x000000ffff157224 */ /* 0x002fe200078e0003 */
[----:B------:R-:W-:Y:S02]  /*7630*/  ISETP.GE.AND P2, PT, R184, UR4, PT ;  /* 0x00000004b8007c0c */ /* 0x000fe4000bf46270 */
[----:B------:R-:W-:Y:S01]  /*7640*/  SHF.R.S32.HI R4, RZ, 0x1f, R189 ;  /* 0x0000001fff047819 */ /* 0x000fe200000114bd */
[----:B----4-:R-:W-:Y:S01]  /*7650*/  IMAD.MOV.U32 R6, RZ, RZ, R27 ;  /* 0x000000ffff067224 */ /* 0x010fe200078e001b */
[----:B------:R-:W-:Y:S01]  /*7660*/  CS2R R8, SRZ ;  /* 0x0000000000087805 */ /* 0x000fe2000001ff00 */
[----:B---3--:R-:W-:Y:S01]  /*7670*/  IMAD.MOV.U32 R7, RZ, RZ, R26 ;  /* 0x000000ffff077224 */ /* 0x008fe200078e001a */
[----:B------:R-:W-:-:S05]  /*7680*/  SHF.L.U64.HI R15, R189, 0x1, R4 ;  /* 0x00000001bd0f7819 */ /* 0x000fca0000010204 */
[-C--:B--2---:R-:W-:Y:S02]  /*7690*/  @!P3 IADD3 R12, P0, R20, R14.reuse, RZ ;  /* 0x0000000e140cb210 */ /* 0x084fe40007f1e0ff */
        /* <DEDUP_REMOVED lines=12> */
.L_x_4382:
[----:B------:R-:W-:Y:S05]  /*7760*/  BSYNC B1 ;  /* 0x0000000000017941 */ /* 0x000fea0003800000 */
.L_x_4381:
[----:B0-----:R-:W-:Y:S01]  /*7770*/  SHF.L.U32 R13, R0, 0x1f, RZ ;  /* 0x0000001f000d7819 */ /* 0x001fe200000006ff */
[----:B-1----:R-:W-:Y:S01]  /*7780*/  IMAD R3, R193, 0x200, R30 ;  /* 0x00000200c1037824 */ /* 0x002fe200078e021e */
[----:B------:R-:W-:Y:S01]  /*7790*/  LOP3.LUT P1, RZ, R188, 0x4, RZ, 0xc0, !PT ;  /* 0x00000004bcff7812 */ /* 0x000fe2000782c0ff */
[----:B-----5:R-:W-:Y:S01]  /*77a0*/  IMAD.MOV.U32 R12, RZ, RZ, R8 ;  /* 0x000000ffff0c7224 */ /* 0x020fe200078e0008 */
[----:B------:R-:W0:Y:S01]  /*77b0*/  SYNCS.PHASECHK.TRANS64.TRYWAIT P0, [R2+URZ+0x38800], R13 ;  /* 0x0388000d020075a7 */ /* 0x000e22000800017f */
[--C-:B------:R-:W-:Y:S01]  /*77c0*/  SHF.R.U64 R32, R8, 0x10, R9.reuse ;  /* 0x0000001008207819 */ /* 0x100fe20000001209 */
[----:B------:R-:W-:Y:S01]  /*77d0*/  IMAD R8, R3, 0x2, R2 ;  /* 0x0000000203087824 */ /* 0x000fe200078e0202 */
[--C-:B--2---:R-:W-:Y:S01]  /*77e0*/  SHF.R.U32.HI R20, RZ, 0x10, R9.reuse ;  /* 0x00000010ff147819 */ /* 0x104fe20000011609 */
[----:B------:R-:W-:Y:S01]  /*77f0*/  IMAD.MOV.U32 R14, RZ, RZ, R9 ;  /* 0x000000ffff0e7224 */ /* 0x000fe200078e0009 */
[----:B------:R-:W-:Y:S01]  /*7800*/  SHF.R.U64 R33, R10, 0x10, R11 ;  /* 0x000000100a217819 */ /* 0x000fe2000000120b */
[----:B------:R-:W-:Y:S01]  /*7810*/  IMAD.MOV.U32 R31, RZ, RZ, R10 ;  /* 0x000000ffff1f7224 */ /* 0x000fe200078e000a */
[--C-:B------:R-:W-:Y:S01]  /*7820*/  SHF.R.U64 R34, R4, 0x10, R5.reuse ;  /* 0x0000001004227819 */ /* 0x100fe20000001205 */
[----:B------:R-:W-:Y:S01]  /*7830*/  IMAD.MOV.U32 R9, RZ, RZ, R4 ;  /* 0x000000ffff097224 */ /* 0x000fe200078e0004 */
[--C-:B------:R-:W-:Y:S01]  /*7840*/  SHF.R.U32.HI R21, RZ, 0x10, R5.reuse ;  /* 0x00000010ff157819 */ /* 0x100fe20000011605 */
[----:B------:R-:W-:Y:S01]  /*7850*/  IMAD.MOV.U32 R10, RZ, RZ, R5 ;  /* 0x000000ffff0a7224 */ /* 0x000fe200078e0005 */
[----:B----4-:R-:W-:Y:S01]  /*7860*/  VIMNMX R27, R28, 0x40, PT ;  /* 0x000000401c1b7848 */ /* 0x010fe20003fe0100 */
[--C-:B------:R-:W-:Y:S01]  /*7870*/  IMAD.MOV.U32 R15, RZ, RZ, R11.reuse ;  /* 0x000000ffff0f7224 */ /* 0x100fe200078e000b */
[----:B------:R-:W-:Y:S01]  /*7880*/  SHF.R.U32.HI R11, RZ, 0x10, R11 ;  /* 0x00000010ff0b7819 */ /* 0x000fe2000001160b */
[----:B------:R-:W-:Y:S01]  /*7890*/  IMAD.MOV.U32 R29, RZ, RZ, R6 ;  /* 0x000000ffff1d7224 */ /* 0x000fe200078e0006 */
[----:B------:R-:W-:Y:S01]  /*78a0*/  BSSY B1, `(.L_x_4383) ;  /* 0x0000010000017945 */ /* 0x000fe20003800000 */
[----:B------:R-:W-:Y:S01]  /*78b0*/  VIADD R4, R8, 0x20400 ;  /* 0x0002040008047836 */ /* 0x000fe20000000000 */
[--C-:B------:R-:W-:Y:S01]  /*78c0*/  SHF.R.U64 R35, R6, 0x10, R7.reuse ;  /* 0x0000001006237819 */ /* 0x100fe20000001207 */
[--C-:B------:R-:W-:Y:S01]  /*78d0*/  IMAD.MOV.U32 R5, RZ, RZ, R7.reuse ;  /* 0x000000ffff057224 */ /* 0x100fe200078e0007 */
[----:B------:R-:W-:Y:S01]  /*78e0*/  SHF.R.U32.HI R6, RZ, 0x10, R7 ;  /* 0x00000010ff067819 */ /* 0x000fe20000011607 */
[----:B------:R-:W-:Y:S01]  /*78f0*/  VIADD R3, R8, 0x20440 ;  /* 0x0002044008037836 */ /* 0x000fe20000000000 */
[----:B------:R-:W-:Y:S01]  /*7900*/  PRMT R30, R12, 0x5410, R14 ;  /* 0x000054100c1e7816 */ /* 0x000fe2000000000e */
[----:B------:R-:W-:Y:S01]  /*7910*/  @P1 VIADD R3, R4, 0xffffffc0 ;  /* 0xffffffc004031836 */ /* 0x000fe20000000000 */
[----:B------:R-:W-:-:S02]  /*7920*/  PRMT R32, R32, 0x5410, R20 ;  /* 0x0000541020207816 */ /* 0x000fc40000000014 */
[----:B------:R-:W-:Y:S02]  /*7930*/  PRMT R31, R31, 0x5410, R15 ;  /* 0x000054101f1f7816 */ /* 0x000fe4000000000f */
[----:B------:R-:W-:Y:S02]  /*7940*/  PRMT R33, R33, 0x5410, R11 ;  /* 0x0000541021217816 */ /* 0x000fe4000000000b */
[----:B------:R-:W-:Y:S02]  /*7950*/  ISETP.GE.AND P1, PT, R22, R27, PT ;  /* 0x0000001b1600720c */ /* 0x000fe40003f26270 */
[----:B------:R-:W-:Y:S02]  /*7960*/  PRMT R28, R9, 0x5410, R10 ;  /* 0x00005410091c7816 */ /* 0x000fe4000000000a */
[----:B------:R-:W-:Y:S02]  /*7970*/  PRMT R34, R34, 0x5410, R21 ;  /* 0x0000541022227816 */ /* 0x000fe40000000015 */
[----:B------:R-:W-:Y:S01]  /*7980*/  PRMT R29, R29, 0x5410, R5 ;  /* 0x000054101d1d7816 */ /* 0x000fe20000000005 */
[----:B0-----:R-:W-:Y:S06]  /*7990*/  @!P0 BRA `(.L_x_4384) ;  /* 0x0000017c00608947 */ /* 0x001fec0003800000 */
.L_x_4639:
[----:B------:R-:W-:Y:S05]  /*79a0*/  BSYNC B1 ;  /* 0x0000000000017941 */ /* 0x000fea0003800000 */
.L_x_4383:
        /* <DEDUP_REMOVED lines=17> */
[C---:B------:R-:W-:Y:S01]  /*7ac0*/  FMUL.FTZ R24, R4.reuse, R15 ;  /* 0x0000000f04187220 */ /* 0x040fe20000410000 */
[-C--:B------:R-:W-:Y:S01]  /*7ad0*/  FMUL.FTZ R4, R4, R13.reuse ;  /* 0x0000000d04047220 */ /* 0x080fe20000410000 */
[--C-:B------:R-:W-:Y:S02]  /*7ae0*/  HADD2.F32 R11, -RZ, R6.reuse.H0_H0 ;  /* 0x20000006ff0b7230 */ /* 0x100fe40000004100 */
[----:B------:R-:W-:Y:S02]  /*7af0*/  HADD2.F32 R12, -RZ, R7.H0_H0 ;  /* 0x20000007ff0c7230 */ /* 0x000fe40000004100 */
[----:B------:R-:W-:Y:S01]  /*7b00*/  FMUL.FTZ R21, R5, R20 ;  /* 0x0000001405157220 */ /* 0x000fe20000410000 */
        /* <DEDUP_REMOVED lines=13> */
[----:B------:R-:W-:Y:S01]  /*7be0*/  FMUL.FTZ R25, R7, R13 ;  /* 0x0000000d07197220 */ /* 0x000fe20000410000 */
[----:B------:R-:W-:Y:S01]  /*7bf0*/  FFMA.FTZ R6, R11, R4, -R14 ;  /* 0x000000040b067223 */ /* 0x000fe2000001080e */
[----:B---3--:R-:W-:Y:S01]  /*7c00*/  FMUL.FTZ R26, R7, R5 ;  /* 0x00000005071a7220 */ /* 0x008fe20000410000 */
        /* <DEDUP_REMOVED lines=8> */
.L_x_4388:
[----:B------:R-:W-:Y:S05]  /*7c90*/  BSYNC B2 ;  /* 0x0000000000027941 */ /* 0x000fea0003800000 */
.L_x_4387:
        /* <DEDUP_REMOVED lines=39> */
.L_x_4386:
[----:B------:R-:W-:Y:S05]  /*7f10*/  BSYNC B1 ;  /* 0x0000000000017941 */ /* 0x000fea0003800000 */
.L_x_4385:
        /* <DEDUP_REMOVED lines=10> */
[----:B------:R-:W-:Y:S02]  /*7fc0*/  HADD2.F32 R15, -RZ, R30.H0_H0 ;  /* 0x2000001eff0f7230 */ /* 0x000fe40000004100 */
[----:B---3--:R-:W-:Y:S02]  /*7fd0*/  HADD2.F32 R26, -RZ, R34.H0_H0 ;  /* 0x20000022ff1a7230 */ /* 0x008fe40000004100 */
[----:B------:R-:W-:Y:S02]  /*7fe0*/  HADD2.F32 R24, -RZ, R32.H0_H0 ;  /* 0x20000020ff187230 */ /* 0x000fe40000004100 */
[----:B------:R-:W-:Y:S02]  /*7ff0*/  HADD2.F32 R25, -RZ, R28.H1_H1 ;  /* 0x3000001cff197230 */ /* 0x000fe40000004100 */
        /* <DEDUP_REMOVED lines=8> */
[----:B0-----:R-:W-:Y:S01]  /*8080*/  FMUL.FTZ R13, R26, R5 ;  /* 0x000000051a0d7220 */ /* 0x001fe20000410000 */
        /* <DEDUP_REMOVED lines=22> */
[----:B------:R1:W-:Y:S02]  /*81f0*/  STS.128 [R8+0x21400], R4 ;  /* 0x0214000408007388 */ /* 0x0003e40000000c00 */
.L_x_4391:
[----:B------:R-:W-:Y:S05]  /*8200*/  BSYNC B1 ;  /* 0x0000000000017941 */ /* 0x000fea0003800000 */
.L_x_4390:
[----:B------:R-:W-:Y:S05]  /*8210*/  @P1 BRA `(.L_x_4389) ;  /* 0x0000001000701947 */ /* 0x000fea0003800000 */
[----:B-1----:R-:W1:Y:S01]  /*8220*/  LDS.128 R4, [R3+0x1000] ;  /* 0x0010000003047984 */ /* 0x002e620000000c00 */
[----:B------:R-:W-:Y:S02]  /*8230*/  HADD2.F32 R14, -RZ, R31.H0_H0 ;  /* 0x2000001fff0e7230 */ /* 0x000fe40000004100 */
[----:B------:R-:W-:Y:S02]  /*8240*/  HADD2.F32 R20, -RZ, R29.H0_H0 ;  /* 0x2000001dff147230 */ /* 0x000fe40000004100 */
[----:B------:R-:W-:Y:S02]  /*8250*/  HADD2.F32 R25, -RZ, R35.H0_H0 ;  /* 0x20000023ff197230 */ /* 0x000fe40000004100 */
[----:B------:R-:W-:Y:S02]  /*8260*/  HADD2.F32 R21, -RZ, R33.H0_H0 ;  /* 0x20000021ff157230 */ /* 0x000fe40000004100 */
[----:B------:R-:W-:Y:S02]  /*8270*/  HADD2.F32 R24, -RZ, R29.H1_H1 ;  /* 0x3000001dff187230 */ /* 0x000fe40000004100 */
        /* <DEDUP_REMOVED lines=31> */
[----:B------:R2:W-:Y:S01]  /*8470*/  STS.128 [R3+0x1000], R4 ;  /* 0x0010000403007388 */ /* 0x0005e20000000c00 */
[----:B------:R-:W-:Y:S05]  /*8480*/  BRA `(.L_x_4389) ;  /* 0x0000000c00d47947 */ /* 0x000fea0003800000 */
.L_x_4379:
        /* <DEDUP_REMOVED lines=8> */
.L_x_4645:
        /* <DEDUP_REMOVED lines=22> */
.L_x_4394:
[----:B------:R-:W-:Y:S05]  /*8670*/  BSYNC B1 ;  /* 0x0000000000017941 */ /* 0x000fea0003800000 */
.L_x_4393:
[----:B0-----:R-:W-:Y:S01]  /*8680*/  SHF.L.U32 R13, R0, 0x1f, RZ ;  /* 0x0000001f000d7819 */ /* 0x001fe200000006ff */
[----:B------:R-:W0:Y:S01]  /*8690*/  LDC R15, c[0x0][0x3f4] ;  /* 0x0000fd00ff0f7b82 */ /* 0x000e220000000800 */
[--C-:B-----5:R-:W-:Y:S01]  /*86a0*/  IMAD.MOV.U32 R3, RZ, RZ, R5.reuse ;  /* 0x000000ffff037224 */ /* 0x120fe200078e0005 */
[--C-:B------:R-:W-:Y:S01]  /*86b0*/  SHF.R.U64 R12, R4, 0x10, R5.reuse ;  /* 0x00000010040c7819 */ /* 0x100fe20000001205 */
[----:B------:R-:W-:Y:S01]  /*86c0*/  IMAD.MOV.U32 R41, RZ, RZ, R6 ;  /* 0x000000ffff297224 */ /* 0x000fe200078e0006 */
[----:B------:R-:W-:Y:S01]  /*86d0*/  SHF.R.U32.HI R44, RZ, 0x10, R5 ;  /* 0x00000010ff2c7819 */ /* 0x000fe20000011605 */
[----:B------:R-:W-:Y:S01]  /*86e0*/  IMAD.MOV.U32 R5, RZ, RZ, R8 ;  /* 0x000000ffff057224 */ /* 0x000fe200078e0008 */
[----:B----4-:R-:W-:Y:S01]  /*86f0*/  SHF.R.U64 R14, R6, 0x10, R7 ;  /* 0x00000010060e7819 */ /* 0x010fe20000001207 */
[----:B------:R-:W-:Y:S01]  /*8700*/  IMAD.MOV.U32 R43, RZ, RZ, R11 ;  /* 0x000000ffff2b7224 */ /* 0x000fe200078e000b */
[----:B------:R-:W1:Y:S01]  /*8710*/  SYNCS.PHASECHK.TRANS64.TRYWAIT P1, [R2+URZ+0x38800], R13 ;  /* 0x0388000d020075a7 */ /* 0x000e62000802017f */
[----:B------:R-:W-:Y:S01]  /*8720*/  IMAD.MOV.U32 R40, RZ, RZ, R4 ;  /* 0x000000ffff287224 */ /* 0x000fe200078e0004 */
[----:B------:R-:W-:Y:S01]  /*8730*/  SHF.R.U64 R45, R8, 0x10, R9 ;  /* 0x00000010082d7819 */ /* 0x000fe20000001209 */
[----:B------:R-:W-:Y:S01]  /*8740*/  IMAD.MOV.U32 R4, RZ, RZ, R7 ;  /* 0x000000ffff047224 */ /* 0x000fe200078e0007 */
[----:B------:R-:W-:Y:S01]  /*8750*/  PRMT R43, R43, 0x5410, R12 ;  /* 0x000054102b2b7816 */ /* 0x000fe2000000000c */
[----:B------:R-:W-:Y:S01]  /*8760*/  IMAD.MOV.U32 R42, RZ, RZ, R9 ;  /* 0x000000ffff2a7224 */ /* 0x000fe200078e0009 */
[----:B------:R-:W-:Y:S01]  /*8770*/  PRMT R41, R41, 0x5410, R5 ;  /* 0x0000541029297816 */ /* 0x000fe20000000005 */
[----:B------:R-:W-:Y:S01]  /*8780*/  IMAD.MOV.U32 R6, RZ, RZ, R10 ;  /* 0x000000ffff067224 */ /* 0x000fe200078e000a */
[----:B------:R-:W-:Y:S01]  /*8790*/  SHF.R.U32.HI R7, RZ, 0x10, R7 ;  /* 0x00000010ff077819 */ /* 0x000fe20000011607 */
[----:B------:R-:W-:Y:S01]  /*87a0*/  VIADD R12, R22, 0x20 ;  /* 0x00000020160c7836 */ /* 0x000fe20000000000 */
[----:B------:R-:W-:Y:S01]  /*87b0*/  SHF.R.U32.HI R8, RZ, 0x10, R9 ;  /* 0x00000010ff087819 */ /* 0x000fe20000011609 */
[----:B------:R-:W-:Y:S01]  /*87c0*/  BSSY B1, `(.L_x_4395) ;  /* 0x000000f000017945 */ /* 0x000fe20003800000 */
[----:B------:R-:W-:-:S02]  /*87d0*/  VIMNMX R5, R20, 0x40, PT ;  /* 0x0000004014057848 */ /* 0x000fc40003fe0100 */
[--C-:B------:R-:W-:Y:S02]  /*87e0*/  SHF.R.U64 R46, R10, 0x10, R11.reuse ;  /* 0x000000100a2e7819 */ /* 0x100fe4000000120b */
[----:B0-----:R-:W-:Y:S02]  /*87f0*/  ISETP.GE.AND P0, PT, R16, R15, PT ;  /* 0x0000000f1000720c */ /* 0x001fe40003f06270 */
[----:B------:R-:W-:Y:S02]  /*8800*/  SHF.R.U32.HI R9, RZ, 0x10, R11 ;  /* 0x00000010ff097819 */ /* 0x000fe4000001160b */
[----:B------:R-:W-:Y:S02]  /*8810*/  PRMT R40, R40, 0x5410, R3 ;  /* 0x0000541028287816 */ /* 0x000fe40000000003 */
[----:B------:R-:W-:Y:S01]  /*8820*/  PRMT R3, R7, 0x5410, R4 ;  /* 0x0000541007037816 */ /* 0x000fe20000000004 */
[----:B------:R-:W-:Y:S01]  /*8830*/  IMAD.IADD R4, R16, 0x1, R15 ;  /* 0x0000000110047824 */ /* 0x000fe200078e020f */
[----:B------:R-:W-:-:S02]  /*8840*/  ISETP.GE.OR P2, PT, R22, R5, P0 ;  /* 0x000000051600720c */ /* 0x000fc40000746670 */
[----:B------:R-:W-:Y:S02]  /*8850*/  PRMT R44, R44, 0x5410, R14 ;  /* 0x000054102c2c7816 */ /* 0x000fe4000000000e */
[----:B------:R-:W-:Y:S02]  /*8860*/  ISETP.GE.OR P0, PT, R12, R5, P0 ;  /* 0x000000050c00720c */ /* 0x000fe40000706670 */
[----:B------:R-:W-:Y:S02]  /*8870*/  PRMT R45, R45, 0x5410, R8 ;  /* 0x000054102d2d7816 */ /* 0x000fe40000000008 */
[----:B------:R-:W-:Y:S02]  /*8880*/  PRMT R42, R42, 0x5410, R6 ;  /* 0x000054102a2a7816 */ /* 0x000fe40000000006 */
[----:B------:R-:W-:Y:S01]  /*8890*/  PRMT R46, R46, 0x5410, R9 ;  /* 0x000054102e2e7816 */ /* 0x000fe20000000009 */
[----:B-1----:R-:W-:Y:S06]  /*88a0*/  @!P1 BRA `(.L_x_4396) ;  /* 0x0000017000289947 */ /* 0x002fec0003800000 */
.L_x_4646:
[----:B------:R-:W-:Y:S05]  /*88b0*/  BSYNC B1 ;  /* 0x0000000000017941 */ /* 0x000fea0003800000 */
.L_x_4395:
[----:B------:R-:W-:Y:S01]  /*88c0*/  BSSY B1, `(.L_x_4397) ;  /* 0x0000059000017945 */ /* 0x000fe20003800000 */
[----:B0-----:R-:W-:-:S03]  /*88d0*/  LOP3.LUT R13, R4, 0x38, RZ, 0xc0, !PT ;  /* 0x00000038040d7812 */ /* 0x001fc600078ec0ff */
[----:B------:R-:W-:Y:S05]  /*88e0*/  @P2 BRA `(.L_x_4398) ;  /* 0x0000000400582947 */ /* 0x000fea0003800000 */
[----:B------:R-:W-:Y:S02]  /*88f0*/  IMAD.SHL.U32 R4, R188, 0x40, RZ ;  /* 0x00000040bc047824 */ /* 0x000fe400078e00ff */
[----:B------:R-:W-:Y:S02]  /*8900*/  HADD2.F32 R31, -RZ, R41.H1_H1 ;  /* 0x30000029ff1f7230 */ /* 0x000fe40000004100 */
[----:B------:R-:W-:Y:S01]  /*8910*/  HADD2.F32 R29, -RZ, R40.H0_H0 ;  /* 0x20000028ff1d7230 */ /* 0x000fe20000004100 */
[----:B------:R-:W-:Y:S01]  /*8920*/  LOP3.LUT R8, R4, 0x1c0, RZ, 0xc0, !PT ;  /* 0x000001c004087812 */ /* 0x000fe200078ec0ff */
[----:B------:R-:W-:-:S03]  /*8930*/  HADD2.F32 R33, -RZ, R45.H0_H0 ;  /* 0x2000002dff217230 */ /* 0x000fc60000004100 */
        /* <DEDUP_REMOVED lines=20> */
[----:B------:R-:W-:Y:S02]  /*8a80*/  HADD2.F32 R24, -RZ, R42.H0_H0 ;  /* 0x2000002aff187230 */ /* 0x000fe40000004100 */
        /* <DEDUP_REMOVED lines=9> */
[----:B------:R-:W-:Y:S02]  /*8b20*/  HADD2.F32 R8, -RZ, R45.H1_H1 ;  /* 0x3000002dff087230 */ /* 0x000fe40000004100 */
[----:B------:R-:W-:Y:S01]  /*8b30*/  FFMA.FTZ R24, R15, R24, R25 ;  /* 0x000000180f187223 */ /* 0x000fe20000010019 */
[----:B------:R-:W-:-:S02]  /*8b40*/  HADD2.F32 R4, -RZ, R44.H0_H0 ;  /* 0x2000002cff047230 */ /* 0x000fc40000004100 */
[----:B------:R-:W-:Y:S01]  /*8b50*/  FFMA.FTZ R32, R15, R14, -R32 ;  /* 0x0000000e0f207223 */ /* 0x000fe20000010820 */
[----:B------:R-:W-:Y:S02]  /*8b60*/  HADD2.F32 R26, -RZ, R10.H0_H0 ;  /* 0x2000000aff1a7230 */ /* 0x000fe40000004100 */
[C---:B------:R-:W-:Y:S01]  /*8b70*/  FMUL.FTZ R14, R9.reuse, R8 ;  /* 0x00000008090e7220 */ /* 0x040fe20000410000 */
[----:B------:R-:W-:Y:S02]  /*8b80*/  HADD2.F32 R25, -RZ, R42.H1_H1 ;  /* 0x3000002aff197230 */ /* 0x000fe40000004100 */
[----:B------:R-:W-:Y:S01]  /*8b90*/  FMUL.FTZ R34, R9, R4 ;  /* 0x0000000409227220 */ /* 0x000fe20000410000 */
[----:B------:R-:W-:Y:S02]  /*8ba0*/  HADD2.F32 R5, -RZ, R5.H1_H1 ;  /* 0x30000005ff057230 */ /* 0x000fe40000004100 */
[----:B------:R-:W-:Y:S02]  /*8bb0*/  HADD2.F32 R20, -RZ, R6.H0_H0 ;  /* 0x20000006ff147230 */ /* 0x000fe40000004100 */
[----:B------:R-:W-:Y:S01]  /*8bc0*/  FMUL.FTZ R39, R26, R25 ;  /* 0x000000191a277220 */ /* 0x000fe20000410000 */
[----:B------:R-:W-:-:S02]  /*8bd0*/  HADD2.F32 R15, -RZ, R41.H0_H0 ;  /* 0x20000029ff0f7230 */ /* 0x000fc40000004100 */
[C---:B------:R-:W-:Y:S01]  /*8be0*/  FFMA.FTZ R31, R5.reuse, R4, -R14 ;  /* 0x00000004051f7223 */ /* 0x040fe2000001080e */
[----:B------:R-:W-:Y:S02]  /*8bf0*/  HADD2.F32 R10, -RZ, R10.H1_H1 ;  /* 0x3000000aff0a7230 */ /* 0x000fe40000004100 */
[----:B------:R-:W-:Y:S01]  /*8c00*/  FFMA.FTZ R33, R5, R8, R34 ;  /* 0x0000000805217223 */ /* 0x000fe20000010022 */
[----:B------:R-:W-:Y:S02]  /*8c10*/  HADD2.F32 R29, -RZ, R46.H0_H0 ;  /* 0x2000002eff1d7230 */ /* 0x000fe40000004100 */
[-C--:B------:R-:W-:Y:S01]  /*8c20*/  FMUL.FTZ R26, R26, R15.reuse ;  /* 0x0000000f1a1a7220 */ /* 0x080fe20000410000 */
[----:B------:R-:W-:Y:S02]  /*8c30*/  HADD2.F32 R9, -RZ, R44.H1_H1 ;  /* 0x3000002cff097230 */ /* 0x000fe40000004100 */
[----:B------:R-:W-:Y:S01]  /*8c40*/  FFMA.FTZ R39, R20, R15, -R39 ;  /* 0x0000000f14277223 */ /* 0x000fe20000010827 */
[----:B------:R-:W-:-:S02]  /*8c50*/  HADD2.F32 R6, -RZ, R6.H1_H1 ;  /* 0x30000006ff067230 */ /* 0x000fc40000004100 */
[C---:B------:R-:W-:Y:S01]  /*8c60*/  FMUL.FTZ R5, R10.reuse, R29 ;  /* 0x0000001d0a057220 */ /* 0x040fe20000410000 */
[--C-:B------:R-:W-:Y:S02]  /*8c70*/  HADD2.F32 R27, -RZ, R11.reuse.H0_H0 ;  /* 0x2000000bff1b7230 */ /* 0x100fe40000004100 */
[----:B------:R-:W-:Y:S01]  /*8c80*/  FMUL.FTZ R15, R10, R9 ;  /* 0x000000090a0f7220 */ /* 0x000fe20000410000 */
[----:B------:R-:W-:Y:S02]  /*8c90*/  HADD2.F32 R11, -RZ, R11.H1_H1 ;  /* 0x3000000bff0b7230 */ /* 0x000fe40000004100 */
[----:B------:R-:W-:Y:S01]  /*8ca0*/  FFMA.FTZ R26, R20, R25, R26 ;  /* 0x00000019141a7223 */ /* 0x000fe2000001001a */
[----:B------:R-:W-:Y:S02]  /*8cb0*/  HADD2.F32 R10, -RZ, R43.H0_H0 ;  /* 0x2000002bff0a7230 */ /* 0x000fe40000004100 */
[----:B------:R-:W-:Y:S01]  /*8cc0*/  FFMA.FTZ R20, R6, R9, -R5 ;  /* 0x0000000906147223 */ /* 0x000fe20000010805 */
[----:B------:R-:W-:-:S02]  /*8cd0*/  HADD2.F32 R14, -RZ, R46.H1_H1 ;  /* 0x3000002eff0e7230 */ /* 0x000fc40000004100 */
        /* <DEDUP_REMOVED lines=23> */
.L_x_4398:
[----:B------:R-:W-:Y:S05]  /*8e50*/  BSYNC B1 ;  /* 0x0000000000017941 */ /* 0x000fea0003800000 */
.L_x_4397:
[----:B------:R-:W-:Y:S05]  /*8e60*/  @P0 BRA `(.L_x_4389) ;  /* 0x00000004005c0947 */ /* 0x000fea0003800000 */
[----:B0-----:R-:W2:Y:S01]  /*8e70*/  LDL R36, [R1+0x74] ;  /* 0x0000740001247983 */ /* 0x001ea20000100800 */
[----:B------:R-:W-:Y:S01]  /*8e80*/  SHF.R.S32.HI R5, RZ, 0x1f, R12 ;  /* 0x0000001fff057819 */ /* 0x000fe2000001140c */
[----:B------:R-:W-:Y:S02]  /*8e90*/  IMAD.SHL.U32 R4, R12, 0x40, RZ ;  /* 0x000000400c047824 */ /* 0x000fe400078e00ff */
[----:B------:R-:W-:Y:S01]  /*8ea0*/  HADD2.F32 R30, -RZ, R41.H1_H1 ;  /* 0x30000029ff1e7230 */ /* 0x000fe20000004100 */
[----:B------:R-:W-:Y:S01]  /*8eb0*/  LEA.HI R5, R5, R12, RZ, 0x3 ;  /* 0x0000000c05057211 */ /* 0x000fe200078f18ff */
[----:B------:R-:W-:Y:S01]  /*8ec0*/  HADD2.F32 R28, -RZ, R40.H0_H0 ;  /* 0x20000028ff1c7230 */ /* 0x000fe20000004100 */
[----:B------:R-:W-:Y:S01]  /*8ed0*/  LOP3.LUT R4, R4, 0x1c0, RZ, 0xc0, !PT ;  /* 0x000001c004047812 */ /* 0x000fe200078ec0ff */
[----:B------:R-:W-:Y:S02]  /*8ee0*/  HADD2.F32 R32, -RZ, R45.H0_H0 ;  /* 0x2000002dff207230 */ /* 0x000fe40000004100 */
[----:B------:R-:W-:Y:S01]  /*8ef0*/  IMAD.SHL.U32 R5, R5, 0x40, RZ ;  /* 0x0000004005057824 */ /* 0x000fe200078e00ff */
[----:B------:R-:W-:Y:S01]  /*8f00*/  SHF.R.U32.HI R6, RZ, 0x3, R4 ;  /* 0x00000003ff067819 */ /* 0x000fe20000011604 */
[----:B------:R-:W-:-:S02]  /*8f10*/  HADD2.F32 R34, -RZ, R42.H0_H0 ;  /* 0x2000002aff227230 */ /* 0x000fc40000004100 */
[----:B------:R-:W-:Y:S01]  /*8f20*/  HADD2.F32 R37, -RZ, R45.H1_H1 ;  /* 0x3000002dff257230 */ /* 0x000fe20000004100 */
[----:B------:R-:W-:Y:S01]  /*8f30*/  LOP3.LUT R13, R6, R13, R4, 0x1e, !PT ;  /* 0x0000000d060d7212 */ /* 0x000fe200078e1e04 */
[----:B------:R-:W-:Y:S01]  /*8f40*/  HADD2.F32 R35, -RZ, R41.H0_H0 ;  /* 0x20000029ff237230 */ /* 0x000fe20000004100 */
[----:B------:R-:W-:Y:S01]  /*8f50*/  LOP3.LUT R8, R5, 0xfffffe00, RZ, 0xc0, !PT ;  /* 0xfffffe0005087812 */ /* 0x000fe200078ec0ff */
[----:B------:R-:W-:-:S04]  /*8f60*/  HADD2.F32 R39, -RZ, R42.H1_H1 ;  /* 0x3000002aff277230 */ /* 0x000fc80000004100 */
[----:B------:R-:W-:-:S04]  /*8f70*/  IMAD.IADD R13, R8, 0x1, R13 ;  /* 0x00000001080d7824 */ /* 0x000fc800078e020d */
[----:B------:R-:W-:-:S05]  /*8f80*/  IMAD R13, R13, 0x2, R2 ;  /* 0x000000020d0d7824 */ /* 0x000fca00078e0202 */
        /* <DEDUP_REMOVED lines=8> */
[--C-:B------:R-:W-:Y:S02]  /*9010*/  HADD2.F32 R25, -RZ, R10.reuse.H0_H0 ;  /* 0x2000000aff197230 */ /* 0x100fe40000004100 */
[----:B------:R-:W-:Y:S02]  /*9020*/  HADD2.F32 R10, -RZ, R10.H1_H1 ;  /* 0x3000000aff0a7230 */ /* 0x000fe40000004100 */
[--C-:B------:R-:W-:Y:S02]  /*9030*/  HADD2.F32 R26, -RZ, R11.reuse.H0_H0 ;  /* 0x2000000bff1a7230 */ /* 0x100fe40000004100 */
[----:B------:R-:W-:Y:S01]  /*9040*/  HADD2.F32 R11, -RZ, R11.H1_H1 ;  /* 0x3000000bff0b7230 */ /* 0x000fe20000004100 */
[----:B--2---:R-:W0:Y:S02]  /*9050*/  LDS.128 R4, [R36+0x20400] ;  /* 0x0204000024047984 */ /* 0x004e240000000c00 */
[--C-:B0-----:R-:W-:Y:S02]  /*9060*/  HADD2.F32 R12, -RZ, R4.reuse.H0_H0 ;  /* 0x20000004ff0c7230 */ /* 0x101fe40000004100 */
[----:B------:R-:W-:-:S02]  /*9070*/  HADD2.F32 R4, -RZ, R4.H1_H1 ;  /* 0x30000004ff047230 */ /* 0x000fc40000004100 */
[----:B------:R-:W-:Y:S02]  /*9080*/  HADD2.F32 R14, -RZ, R5.H0_H0 ;  /* 0x20000005ff0e7230 */ /* 0x000fe40000004100 */
[-C--:B------:R-:W-:Y:S01]  /*9090*/  FFMA.FTZ R27, R28, R12.reuse, -R27 ;  /* 0x0000000c1c1b7223 */ /* 0x080fe2000001081b */
[----:B------:R-:W-:Y:S02]  /*90a0*/  HADD2.F32 R28, -RZ, R43.H1_H1 ;  /* 0x3000002bff1c7230 */ /* 0x000fe40000004100 */
[----:B------:R-:W-:Y:S01]  /*90b0*/  FFMA.FTZ R21, R30, R12, R21 ;  /* 0x0000000c1e157223 */ /* 0x000fe20000010015 */
[----:B------:R-:W-:Y:S02]  /*90c0*/  HADD2.F32 R30, -RZ, R40.H1_H1 ;  /* 0x30000028ff1e7230 */ /* 0x000fe40000004100 */
[----:B------:R-:W-:Y:S02]  /*90d0*/  HADD2.F32 R5, -RZ, R5.H1_H1 ;  /* 0x30000005ff057230 */ /* 0x000fe40000004100 */
[C---:B------:R-:W-:Y:S01]  /*90e0*/  FMUL.FTZ R31, R28.reuse, R8 ;  /* 0x000000081c1f7220 */ /* 0x040fe20000410000 */
[----:B------:R-:W-:Y:S01]  /*90f0*/  FFMA.FTZ R8, R28, R4, -R29 ;  /* 0x000000041c087223 */ /* 0x000fe2000001081d */
[-C--:B------:R-:W-:Y:S01]  /*9100*/  FMUL.FTZ R29, R34, R24.reuse ;  /* 0x00000018221d7220 */ /* 0x080fe20000410000 */
[----:B------:R-:W-:Y:S01]  /*9110*/  FMUL.FTZ R33, R30, R24 ;  /* 0x000000181e217220 */ /* 0x000fe20000410000 */
[----:B------:R-:W-:Y:S01]  /*9120*/  FFMA.FTZ R12, R32, R4, R31 ;  /* 0x00000004200c7223 */ /* 0x000fe2000001001f */
[----:B------:R-:W-:-:S02]  /*9130*/  HADD2.F32 R31, -RZ, R44.H0_H0 ;  /* 0x2000002cff1f7230 */ /* 0x000fc40000004100 */
[-C--:B------:R-:W-:Y:S01]  /*9140*/  FMUL.FTZ R4, R37, R9.reuse ;  /* 0x0000000925047220 */ /* 0x080fe20000410000 */
[----:B------:R-:W-:Y:S02]  /*9150*/  HADD2.F32 R32, -RZ, R46.H0_H0 ;  /* 0x2000002eff207230 */ /* 0x000fe40000004100 */
[-C--:B------:R-:W-:Y:S01]  /*9160*/  FFMA.FTZ R29, R30, R14.reuse, -R29 ;  /* 0x0000000e1e1d7223 */ /* 0x080fe2000001081d */
[----:B------:R-:W-:Y:S02]  /*9170*/  HADD2.F32 R15, -RZ, R6.H0_H0 ;  /* 0x20000006ff0f7230 */ /* 0x000fe40000004100 */
[C---:B------:R-:W-:Y:S01]  /*9180*/  FMUL.FTZ R24, R31.reuse, R9 ;  /* 0x000000091f187220 */ /* 0x040fe20000410000 */
[----:B------:R-:W-:Y:S01]  /*9190*/  FFMA.FTZ R33, R34, R14, R33 ;  /* 0x0000000e22217223 */ /* 0x000fe20000010021 */
[----:B------:R-:W-:Y:S02]  /*91a0*/  HADD2.F32 R30, -RZ, R44.H1_H1 ;  /* 0x3000002cff1e7230 */ /* 0x000fe40000004100 */
        /* <DEDUP_REMOVED lines=10> */
[----:B------:R-:W-:Y:S02]  /*9250*/  HADD2.F32 R34, -RZ, R43.H0_H0 ;  /* 0x2000002bff227230 */ /* 0x000fe40000004100 */
[----:B------:R-:W-:-:S02]  /*9260*/  HADD2.F32 R31, -RZ, R46.H1_H1 ;  /* 0x3000002eff1f7230 */ /* 0x000fc40000004100 */
[--C-:B------:R-:W-:Y:S02]  /*9270*/  HADD2.F32 R30, -RZ, R3.reuse.H1_H1 ;  /* 0x30000003ff1e7230 */ /* 0x100fe40000004100 */
[----:B------:R-:W-:Y:S01]  /*9280*/  FMUL.FTZ R5, R34, R26 ;  /* 0x0000001a22057220 */ /* 0x000fe20000410000 */
[----:B------:R-:W-:Y:S02]  /*9290*/  HADD2.F32 R15, -RZ, R3.H0_H0 ;  /* 0x20000003ff0f7230 */ /* 0x000fe40000004100 */
[----:B------:R-:W-:Y:S01]  /*92a0*/  FFMA.FTZ R3, R32, R6, R9 ;  /* 0x0000000620037223 */ /* 0x000fe20000010009 */
        /* <DEDUP_REMOVED lines=15> */
[----:B------:R4:W-:Y:S01]  /*93a0*/  STS.128 [R36+0x20400], R4 ;  /* 0x0204000424007388 */ /* 0x0009e20000000c00 */
[----:B------:R-:W-:Y:S02]  /*93b0*/  F2FP.F16.F32.PACK_AB R10, R3, R28 ;  /* 0x0000001c030a723e */ /* 0x000fe400000000ff */
[----:B------:R-:W-:-:S05]  /*93c0*/  F2FP.F16.F32.PACK_AB R11, R15, R20 ;  /* 0x000000140f0b723e */ /* 0x000fca00000000ff */
[----:B------:R4:W-:Y:S02]  /*93d0*/  STS.128 [R13+0x20400], R8 ;  /* 0x020400080d007388 */ /* 0x0009e40000000c00 */
.L_x_4389:
[----:B------:R-:W-:Y:S05]  /*93e0*/  BSYNC B0 ;  /* 0x0000000000007941 */ /* 0x000fea0003800000 */
.L_x_4378:
        /* <DEDUP_REMOVED lines=8> */
.L_x_4375:
[----:B0-2---:R-:W-:-:S05]  /*9470*/  IMAD.U32 R3, RZ, RZ, UR37 ;  /* 0x00000025ff037e24 */ /* 0x005fca000f8e00ff */
[----:B------:R-:W-:-:S13]  /*9480*/  ISETP.NE.AND P0, PT, R3, 0x3, PT ;  /* 0x000000030300780c */ /* 0x000fda0003f05270 */
[----:B------:R-:W-:Y:S05]  /*9490*/  @!P0 BRA `(.L_x_4399) ;  /* 0x0000000000048947 */ /* 0x000fea0003800000 */
[----:B------:R-:W-:Y:S01]  /*94a0*/  BPT.TRAP 0x1 ;  /* 0x000000040000795c */ /* 0x000fe20000300000 */
.L_x_4399:
[----:B------:R-:W-:Y:S01]  /*94b0*/  IMAD R14, R18, 0x8, R2 ;  /* 0x00000008120e7824 */ /* 0x000fe200078e0202 */
[----:B------:R-:W-:-:S04]  /*94c0*/  SHF.L.U32 R15, R23, 0x1f, RZ ;  /* 0x0000001f170f7819 */ /* 0x000fc800000006ff */
[----:B------:R0:W2:Y:S01]  /*94d0*/  SYNCS.PHASECHK.TRANS64.TRYWAIT P1, [R14+URZ+0x38830], R15 ;  /* 0x0388300f0e0075a7 */ /* 0x0000a2000802017f */
[----:B------:R-:W-:Y:S05]  /*94e0*/  @!P0 BRA `(.L_x_4400) ;  /* 0x0000000000048947 */ /* 0x000fea0003800000 */
[----:B------:R-:W-:Y:S01]  /*94f0*/  BPT.TRAP 0x1 ;  /* 0x000000040000795c */ /* 0x000fe20000300000 */
.L_x_4400:
[C---:B------:R-:W-:Y:S02]  /*9500*/  VIADD R3, R2.reuse, 0x22400 ;  /* 0x0002240002037836 */ /* 0x040fe40000000000 */
[----:B-1--4-:R-:W-:-:S03]  /*9510*/  VIADD R4, R2, 0x20400 ;  /* 0x0002040002047836 */ /* 0x012fc60000000000 */
[----:B------:R-:W-:Y:S02]  /*9520*/  SHF.R.U32.HI R3, RZ, 0x4, R3 ;  /* 0x00000004ff037819 */ /* 0x000fe40000011603 */
[----:B------:R-:W-:Y:S02]  /*9530*/  SHF.R.U32.HI R4, RZ, 0x4, R4 ;  /* 0x00000004ff047819 */ /* 0x000fe40000011604 */
[----:B------:R-:W-:Y:S02]  /*9540*/  LOP3.LUT R3, R3, 0x3fff, RZ, 0xc0, !PT ;  /* 0x00003fff03037812 */ /* 0x000fe400078ec0ff */
[----:B------:R-:W-:Y:S02]  /*9550*/  LOP3.LUT R4, R4, 0x3fff, RZ, 0xc0, !PT ;  /* 0x00003fff04047812 */ /* 0x000fe400078ec0ff */
[----:B------:R-:W-:Y:S01]  /*9560*/  LOP3.LUT R3, R3, 0x10000, RZ, 0xfc, !PT ;  /* 0x0001000003037812 */ /* 0x000fe200078efcff */
[----:B--2---:R-:W-:Y:S06]  /*9570*/  @P1 BRA `(.L_x_4401) ;  /* 0x0000000000081947 */ /* 0x004fec0003800000 */
[----:B------:R-:W1:Y:S02]  /*9580*/  SYNCS.PHASECHK.TRANS64.TRYWAIT P1, [R14+URZ+0x38830], R15 ;  /* 0x0388300f0e0075a7 */ /* 0x000e64000802017f */
[----:B-1----:R-:W-:Y:S05]  /*9590*/  @!P1 BRA `(.L_x_4402) ;  /* 0x0000016400009947 */ /* 0x002fea0003800000 */
.L_x_4401:
[----:B------:R-:W-:Y:S01]  /*95a0*/  IMAD R10, R18, 0x200, R3 ;  /* 0x00000200120a7824 */ /* 0x000fe200078e0203 */
[----:B------:R-:W-:Y:S01]  /*95b0*/  LOP3.LUT R8, R4, 0x10000, RZ, 0xfc, !PT ;  /* 0x0001000004087812 */ /* 0x000fe200078efcff */
[----:B------:R-:W-:Y:S01]  /*95c0*/  IMAD.MOV.U32 R9, RZ, RZ, 0x40000040 ;  /* 0x40000040ff097424 */ /* 0x000fe200078e00ff */
[----:B------:R-:W-:Y:S05]  /*95d0*/  WARPSYNC.ALL ;  /* 0x0000000000007948 */ /* 0x000fea0003800000 */
[----:B------:R-:W-:Y:S01]  /*95e0*/  IMAD.MOV.U32 R11, RZ, RZ, 0x40000040 ;  /* 0x40000040ff0b7424 */ /* 0x000fe200078e00ff */
        /* <DEDUP_REMOVED lines=8> */
[----:B------:R-:W-:Y:S01]  /*9670*/  BSSY B0, `(.L_x_4403) ;  /* 0x0000024000007945 */ /* 0x000fe20003800000 */
        /* <DEDUP_REMOVED lines=8> */
[----:B------:R-:W-:-:S02]  /*9700*/  R2UR UR5, R5 ;  /* 0x00000000050572ca */ /* 0x000fc400000e0000 */
[----:B------:R-:W-:Y:S01]  /*9710*/  R2UR UR6, R6 ;  /* 0x00000000060672ca */ /* 0x000fe200000e0000 */
[C---:B------:R-:W-:Y:S01]  /*9720*/  VIADD R6, R8.reuse, 0x4 ;  /* 0x0000000408067836 */ /* 0x040fe20000000000 */
[----:B------:R-:W-:Y:S01]  /*9730*/  R2UR UR7, R7 ;  /* 0x00000000070772ca */ /* 0x000fe200000e0000 */
[----:B------:R-:W-:Y:S02]  /*9740*/  IMAD.MOV.U32 R7, RZ, RZ, 0x40000040 ;  /* 0x40000040ff077424 */ /* 0x000fe400078e00ff */
[----:B------:R-:W-:Y:S01]  /*9750*/  VIADD R8, R8, 0x6 ;  /* 0x0000000608087836 */ /* 0x000fe20000000000 */
[----:B------:R-:W-:Y:S02]  /*9760*/  WARPGROUP.DEPBAR.LE gsb0, 0x0 ;  /* 0x00008000000079c5 */ /* 0x000fe40000010000 */
[----:B------:R-:W-:-:S07]  /*9770*/  WARPGROUP.ARRIVE ;  /* 0x00000000000079c5 */ /* 0x000fce0000000000 */
        /* <DEDUP_REMOVED lines=11> */
[----:B------:R-:W-:Y:S02]  /*9830*/  R2UR UR7, R11 ;  /* 0x000000000b0772ca */ /* 0x000fe400000e0000 */
[----:B------:R-:W-:Y:S01]  /*9840*/  SHF.L.U32 R11, R0, 0x1f, RZ ;  /* 0x0000001f000b7819 */ /* 0x000fe200000006ff */
[----:B------:R-:W-:-:S02]  /*9850*/  WARPGROUP.DEPBAR.LE gsb0, 0x0 ;  /* 0x00008000000079c5 */ /* 0x000fc40000010000 */
[----:B------:R-:W-:-:S08]  /*9860*/  WARPGROUP.ARRIVE ;  /* 0x00000000000079c5 */ /* 0x000fd00000000000 */
[----:B------:R-:W-:Y:S03]  /*9870*/  HGMMA.64x64x16.F32 R24, gdesc[UR4], R24, gsb0 ;  /* 0x00e00000041879f0 */ /* 0x000fe60008000818 */
[----:B------:R-:W-:Y:S02]  /*9880*/  WARPGROUP.DEPBAR.LE gsb0, 0x0 ;  /* 0x00008000000079c5 */ /* 0x000fe40000010000 */
[----:B------:R-:W2:Y:S02]  /*9890*/  SYNCS.PHASECHK.TRANS64.TRYWAIT P1, [R2+URZ+0x38810], R11 ;  /* 0x0388100b020075a7 */ /* 0x000ea4000802017f */
[----:B--2---:R-:W-:Y:S05]  /*98a0*/  @!P1 BRA `(.L_x_4404) ;  /* 0x0000016000509947 */ /* 0x004fea0003800000 */
.L_x_4647:
[----:B------:R-:W-:Y:S05]  /*98b0*/  BSYNC B0 ;  /* 0x0000000000007941 */ /* 0x000fea0003800000 */
.L_x_4403:
[----:B------:R-:W-:Y:S05]  /*98c0*/  @!P0 BRA `(.L_x_4405) ;  /* 0x0000000000048947 */ /* 0x000fea0003800000 */
[----:B------:R-:W-:Y:S01]  /*98d0*/  BPT.TRAP 0x1 ;  /* 0x000000040000795c */ /* 0x000fe20000300000 */
.L_x_4405:
[----:B------:R3:W4:Y:S01]  /*98e0*/  SYNCS.PHASECHK.TRANS64.TRYWAIT P1, [R14+URZ+0x38850], R15 ;  /* 0x0388500f0e0075a7 */ /* 0x000722000802017f */
[----:B------:R-:W-:Y:S05]  /*98f0*/  @!P0 BRA `(.L_x_4406) ;  /* 0x0000000000048947 */ /* 0x000fea0003800000 */
[----:B------:R-:W-:Y:S01]  /*9900*/  BPT.TRAP 0x1 ;  /* 0x000000040000795c */ /* 0x000fe20000300000 */
.L_x_4406:
[C---:B------:R-:W-:Y:S01]  /*9910*/  VIADD R0, R2.reuse, 0x400 ;  /* 0x0000040002007836 */ /* 0x040fe20000000000 */
[----:B------:R-:W-:Y:S01]  /*9920*/  BSSY B0, `(.L_x_4407) ;  /* 0x000000a000007945 */ /* 0x000fe20003800000 */
[----:B------:R-:W-:-:S03]  /*9930*/  VIADD R10, R2, 0x26400 ;  /* 0x00026400020a7836 */ /* 0x000fc60000000000 */
[----:B------:R-:W-:Y:S02]  /*9940*/  SHF.R.U32.HI R0, RZ, 0x4, R0 ;  /* 0x00000004ff007819 */ /* 0x000fe40000011600 */
[----:B------:R-:W-:Y:S02]  /*9950*/  SHF.R.U32.HI R10, RZ, 0x4, R10 ;  /* 0x00000004ff0a7819 */ /* 0x000fe4000001160a */
[----:B------:R-:W-:Y:S02]  /*9960*/  LOP3.LUT R0, R0, 0x3fff, RZ, 0xc0, !PT ;  /* 0x00003fff00007812 */ /* 0x000fe400078ec0ff */
[----:B--2---:R-:W-:Y:S02]  /*9970*/  LOP3.LUT R11, R10, 0x3fff, RZ, 0xc0, !PT ;  /* 0x00003fff0a0b7812 */ /* 0x004fe400078ec0ff */
[----:B------:R-:W-:Y:S01]  /*9980*/  LOP3.LUT R10, R0, 0x10000, RZ, 0xfc, !PT ;  /* 0x00010000000a7812 */ /* 0x000fe200078efcff */
[----:B----4-:R-:W-:Y:S06]  /*9990*/  @P1 BRA `(.L_x_4408) ;  /* 0x0000000000081947 */ /* 0x010fec0003800000 */
[----:B------:R-:W2:Y:S02]  /*99a0*/  SYNCS.PHASECHK.TRANS64.TRYWAIT P1, [R14+URZ+0x38850], R15 ;  /* 0x0388500f0e0075a7 */ /* 0x000ea4000802017f */
[----:B--2---:R-:W-:Y:S05]  /*99b0*/  @!P1 BRA `(.L_x_4409) ;  /* 0x0000016000209947 */ /* 0x004fea0003800000 */
.L_x_4408:
[----:B------:R-:W-:Y:S05]  /*99c0*/  BSYNC B0 ;  /* 0x0000000000007941 */ /* 0x000fea0003800000 */
.L_x_4407:
[----:B------:R-:W-:Y:S01]  /*99d0*/  LOP3.LUT R0, R11, 0x10000, RZ, 0xfc, !PT ;  /* 0x000100000b007812 */ /* 0x000fe200078efcff */
[----:B------:R-:W-:Y:S01]  /*99e0*/  IMAD R12, R18, 0x1000, R10 ;  /* 0x00001000120c7824 */ /* 0x000fe200078e020a */
[----:B------:R-:W-:Y:S05]  /*99f0*/  WARPSYNC.ALL ;  /* 0x0000000000007948 */ /* 0x000fea0003800000 */
[----:B------:R-:W-:Y:S01]  /*9a00*/  IMAD.MOV.U32 R20, RZ, RZ, R0 ;  /* 0x000000ffff147224 */ /* 0x000fe200078e0000 */
[----:B------:R-:W-:Y:S01]  /*9a10*/  R2UR UR6, R12 ;  /* 0x000000000c0672ca */ /* 0x000fe200000e0000 */
[----:B------:R-:W-:Y:S01]  /*9a20*/  IMAD.MOV.U32 R21, RZ, RZ, 0x40000040 ;  /* 0x40000040ff157424 */ /* 0x000fe200078e00ff */
[----:B------:R-:W-:Y:S01]  /*9a30*/  WARPGROUP.ARRIVE ;  /* 0x00000000000079c5 */ /* 0x000fe20000000000 */
[----:B------:R-:W-:Y:S01]  /*9a40*/  IMAD.MOV.U32 R13, RZ, RZ, 0x40000040 ;  /* 0x40000040ff0d7424 */ /* 0x000fe200078e00ff */
[----:B------:R-:W-:Y:S01]  /*9a50*/  R2UR UR4, R20 ;  /* 0x00000000140472ca */ /* 0x000fe200000e0000 */
[----:B------:R-:W-:Y:S01]  /*9a60*/  VIADD R20, R0, 0x2 ;  /* 0x0000000200147836 */ /* 0x000fe20000000000 */
[----:B------:R-:W-:Y:S01]  /*9a70*/  R2UR UR5, R21 ;  /* 0x00000000150572ca */ /* 0x000fe200000e0000 */
[----:B------:R-:W-:Y:S01]  /*9a80*/  VIADD R58, R12, 0x2 ;  /* 0x000000020c3a7836 */ /* 0x000fe20000000000 */
[----:B------:R-:W-:Y:S01]  /*9a90*/  R2UR UR7, R13 ;  /* 0x000000000d0772ca */ /* 0x000fe200000e0000 */
[----:B------:R-:W-:Y:S01]  /*9aa0*/  IMAD.MOV.U32 R21, RZ, RZ, 0x40000040 ;  /* 0x40000040ff157424 */ /* 0x000fe200078e00ff */
[----:B------:R-:W4:Y:S01]  /*9ab0*/  S2R R57, SR_TID.X ;  /* 0x0000000000397919 */ /* 0x000f220000002100 */
[----:B------:R-:W-:-:S10]  /*9ac0*/  IMAD.MOV.U32 R59, RZ, RZ, 0x40000040 ;  /* 0x40000040ff3b7424 */ /* 0x000fd400078e00ff */
[----:B------:R-:W-:Y:S01]  /*9ad0*/  HGMMA.64x64x16.F32 R24, gdesc[UR4], R24, gsb0 ;  /* 0x00e00000041879f0 */ /* 0x000fe20008000818 */
        /* <DEDUP_REMOVED lines=8> */
[----:B----4-:R-:W-:-:S05]  /*9b60*/  SHF.R.U32.HI R57, RZ, 0x7, R57 ;  /* 0x00000007ff397819 */ /* 0x010fca0000011639 */
[----:B------:R4:W4:Y:S01]  /*9b70*/  SHFL.IDX PT, R11, R57, RZ, 0x1f ;  /* 0x00001fff390b7589 */ /* 0x00092200000e0000 */
[----:B------:R-:W-:Y:S02]  /*9b80*/  VIADD R62, R12, 0x800 ;  /* 0x000008000c3e7836 */ /* 0x000fe40000000000 */
[----:B------:R-:W-:Y:S02]  /*9b90*/  VIADD R60, R0, 0x800 ;  /* 0x00000800003c7836 */ /* 0x000fe40000000000 */
[----:B0123--:R-:W-:Y:S01]  /*9ba0*/  IMAD.MOV.U32 R15, RZ, RZ, 0x4 ;  /* 0x00000004ff0f7424 */ /* 0x00ffe200078e00ff */
[----:B----4-:R-:W2:Y:S01]  /*9bb0*/  LDL R57, [R1+0x40] ;  /* 0x0000400001397983 */ /* 0x010ea20000100800 */
[----:B------:R-:W-:Y:S02]  /*9bc0*/  WARPGROUP.DEPBAR.LE gsb0, 0x0 ;  /* 0x00008000000079c5 */ /* 0x000fe40000010000 */
[----:B------:R-:W-:-:S06]  /*9bd0*/  WARPGROUP.ARRIVE ;  /* 0x00000000000079c5 */ /* 0x000fcc0000000000 */
        /* <DEDUP_REMOVED lines=9> */
[----:B------:R-:W-:Y:S02]  /*9c70*/  WARPGROUP.DEPBAR.LE gsb0, 0x0 ;  /* 0x00008000000079c5 */ /* 0x000fe40000010000 */
[----:B------:R-:W-:-:S09]  /*9c80*/  WARPGROUP.ARRIVE ;  /* 0x00000000000079c5 */ /* 0x000fd20000000000 */
        /* <DEDUP_REMOVED lines=133> */
[----:B------:R-:W-:Y:S02]  /*a4e0*/  R2UR UR4, R20 ;  /* 0x00000000140472ca */ /* 0x000fe400000e0000 */
[----:B------:R-:W-:Y:S02]  /*a4f0*/  R2UR UR5, R21 ;  /* 0x00000000150572ca */ /* 0x000fe400000e0000 */
[----:B------:R-:W-:Y:S02]  /*a500*/  R2UR UR6, R58 ;  /* 0x000000003a0672ca */ /* 0x000fe400000e0000 */
[----:B------:R-:W-:Y:S02]  /*a510*/  R2UR UR7, R59 ;  /* 0x000000003b0772ca */ /* 0x000fe400000e0000 */
[----:B------:R-:W-:Y:S01]  /*a520*/  ISETP.GT.AND P1, PT, R11, 0x7f, PT ;  /* 0x0000007f0b00780c */ /* 0x000fe20003f24270 */
[----:B------:R-:W-:-:S02]  /*a530*/  WARPGROUP.DEPBAR.LE gsb0, 0x0 ;  /* 0x00008000000079c5 */ /* 0x000fc40000010000 */
[----:B------:R-:W-:-:S08]  /*a540*/  WARPGROUP.ARRIVE ;  /* 0x00000000000079c5 */ /* 0x000fd00000000000 */
[----:B------:R-:W-:Y:S01]  /*a550*/  HGMMA.64x64x16.F32 R24, gdesc[UR4], R24, gsb0 ;  /* 0x00e00000041879f0 */ /* 0x000fe20008000818 */
[----:B------:R-:W-:Y:S01]  /*a560*/  SEL R11, RZ, 0x2, !P1 ;  /* 0x00000002ff0b7807 */ /* 0x000fe20004800000 */
[----:B------:R-:W-:Y:S02]  /*a570*/  IMAD.MOV.U32 R21, RZ, RZ, 0x40000040 ;  /* 0x40000040ff157424 */ /* 0x000fe400078e00ff */
[----:B------:R-:W-:Y:S02]  /*a580*/  IMAD.MOV.U32 R59, RZ, RZ, 0x40000040 ;  /* 0x40000040ff3b7424 */ /* 0x000fe400078e00ff */
[C---:B------:R-:W-:Y:S02]  /*a590*/  IMAD.IADD R20, R11.reuse, 0x1, R62 ;  /* 0x000000010b147824 */ /* 0x040fe400078e023e */
[----:B------:R-:W-:Y:S01]  /*a5a0*/  IMAD.IADD R58, R11, 0x1, R60 ;  /* 0x000000010b3a7824 */ /* 0x000fe200078e023c */
[----:B------:R-:W-:Y:S02]  /*a5b0*/  R2UR UR7, R21 ;  /* 0x00000000150772ca */ /* 0x000fe400000e0000 */
[----:B------:R-:W-:-:S02]  /*a5c0*/  R2UR UR6, R20 ;  /* 0x00000000140672ca */ /* 0x000fc400000e0000 */
[----:B------:R-:W-:Y:S02]  /*a5d0*/  R2UR UR4, R58 ;  /* 0x000000003a0472ca */ /* 0x000fe400000e0000 */
[----:B------:R-:W-:Y:S01]  /*a5e0*/  R2UR UR5, R59 ;  /* 0x000000003b0572ca */ /* 0x000fe200000e0000 */
[----:B------:R-:W-:Y:S02]  /*a5f0*/  WARPGROUP.DEPBAR.LE gsb0, 0x0 ;  /* 0x00008000000079c5 */ /* 0x000fe40000010000 */
[----:B------:R-:W-:-:S10]  /*a600*/  WARPGROUP.ARRIVE ;  /* 0x00000000000079c5 */ /* 0x000fd40000000000 */
[----:B------:R-:W-:Y:S01]  /*a610*/  HGMMA.64x64x16.F32 R24, gdesc[UR4], R24, gsb0 ;  /* 0x00e00000041879f0 */ /* 0x000fe20008000818 */
[----:B------:R-:W-:Y:S01]  /*a620*/  SEL R13, R15, 0x2, P1 ;  /* 0x000000020f0d7807 */ /* 0x000fe20000800000 */
[----:B------:R-:W-:Y:S02]  /*a630*/  IMAD.MOV.U32 R21, RZ, RZ, 0x40000040 ;  /* 0x40000040ff157424 */ /* 0x000fe400078e00ff */
[----:B------:R-:W-:Y:S02]  /*a640*/  IMAD.MOV.U32 R59, RZ, RZ, 0x40000040 ;  /* 0x40000040ff3b7424 */ /* 0x000fe400078e00ff */
[--C-:B------:R-:W-:Y:S02]  /*a650*/  IMAD.IADD R20, R62, 0x1, R13.reuse ;  /* 0x000000013e147824 */ /* 0x100fe400078e020d */
        /* <DEDUP_REMOVED lines=8> */
[----:B------:R-:W-:Y:S01]  /*a6e0*/  SEL R15, R15, 0x6, !P1 ;  /* 0x000000060f0f7807 */ /* 0x000fe20004800000 */
        /* <DEDUP_REMOVED lines=8> */
[----:B------:R-:W-:Y:S02]  /*a770*/  IMAD.MOV.U32 R20, RZ, RZ, 0x28 ;  /* 0x00000028ff147424 */ /* 0x000fe400078e00ff */
[----:B------:R-:W-:Y:S01]  /*a780*/  IMAD.MOV.U32 R21, RZ, RZ, 0xa00 ;  /* 0x00000a00ff157424 */ /* 0x000fe200078e00ff */
[----:B------:R-:W-:Y:S02]  /*a790*/  WARPGROUP.DEPBAR.LE gsb0, 0x0 ;  /* 0x00008000000079c5 */ /* 0x000fe40000010000 */
[----:B------:R-:W-:-:S07]  /*a7a0*/  WARPGROUP.ARRIVE ;  /* 0x00000000000079c5 */ /* 0x000fce0000000000 */
[----:B------:R-:W-:Y:S01]  /*a7b0*/  HGMMA.64x64x16.F32 R24, gdesc[UR4], R24, gsb0 ;  /* 0x00e00000041879f0 */ /* 0x000fe20008000818 */
[----:B------:R-:W-:Y:S02]  /*a7c0*/  SEL R20, R20, 0x26, P1 ;  /* 0x0000002614147807 */ /* 0x000fe40000800000 */
[----:B------:R-:W-:Y:S02]  /*a7d0*/  SEL R21, R21, 0x980, P1 ;  /* 0x0000098015157807 */ /* 0x000fe40000800000 */
[----:B------:R-:W-:Y:S02]  /*a7e0*/  LOP3.LUT R59, R20, 0x6, RZ, 0xc0, !PT ;  /* 0x00000006143b7812 */ /* 0x000fe400078ec0ff */
[----:B------:R-:W-:-:S04]  /*a7f0*/  LOP3.LUT R21, R21, 0xa00, RZ, 0xc0, !PT ;  /* 0x00000a0015157812 */ /* 0x000fc800078ec0ff */
[CC--:B------:R-:W-:Y:S02]  /*a800*/  IADD3 R20, R59.reuse, R21.reuse, R0 ;  /* 0x000000153b147210 */ /* 0x0c0fe40007ffe000 */
[----:B------:R-:W-:Y:S01]  /*a810*/  IADD3 R58, R59, R21, R12 ;  /* 0x000000153b3a7210 */ /* 0x000fe20007ffe00c */
[----:B------:R-:W-:Y:S02]  /*a820*/  IMAD.MOV.U32 R21, RZ, RZ, 0x40000040 ;  /* 0x40000040ff157424 */ /* 0x000fe400078e00ff */
[----:B------:R-:W-:Y:S01]  /*a830*/  IMAD.MOV.U32 R59, RZ, RZ, 0x40000040 ;  /* 0x40000040ff3b7424 */ /* 0x000fe200078e00ff */
[----:B------:R-:W-:Y:S02]  /*a840*/  R2UR UR4, R20 ;  /* 0x00000000140472ca */ /* 0x000fe400000e0000 */
[----:B------:R-:W-:Y:S02]  /*a850*/  R2UR UR5, R21 ;  /* 0x00000000150572ca */ /* 0x000fe400000e0000 */
[----:B------:R-:W-:-:S02]  /*a860*/  R2UR UR6, R58 ;  /* 0x000000003a0672ca */ /* 0x000fc400000e0000 */
[----:B------:R-:W-:Y:S01]  /*a870*/  R2UR UR7, R59 ;  /* 0x000000003b0772ca */ /* 0x000fe200000e0000 */
[----:B------:R-:W-:Y:S02]  /*a880*/  WARPGROUP.DEPBAR.LE gsb0, 0x0 ;  /* 0x00008000000079c5 */ /* 0x000fe40000010000 */
[----:B------:R-:W-:-:S10]  /*a890*/  WARPGROUP.ARRIVE ;  /* 0x00000000000079c5 */ /* 0x000fd40000000000 */
[----:B------:R-:W-:Y:S01]  /*a8a0*/  HGMMA.64x64x16.F32 R24, gdesc[UR4], R24, gsb0 ;  /* 0x00e00000041879f0 */ /* 0x000fe20008000818 */
[----:B------:R-:W-:Y:S02]  /*a8b0*/  VIADD R60, R0, 0xa00 ;  /* 0x00000a00003c7836 */ /* 0x000fe40000000000 */
[----:B------:R-:W-:Y:S02]  /*a8c0*/  VIADD R62, R12, 0xa00 ;  /* 0x00000a000c3e7836 */ /* 0x000fe40000000000 */
[C---:B------:R-:W-:Y:S02]  /*a8d0*/  IMAD.IADD R20, R11.reuse, 0x1, R60 ;  /* 0x000000010b147824 */ /* 0x040fe400078e023c */
[----:B------:R-:W-:Y:S02]  /*a8e0*/  IMAD.IADD R58, R11, 0x1, R62 ;  /* 0x000000010b3a7824 */ /* 0x000fe400078e023e */
[----:B------:R-:W-:Y:S02]  /*a8f0*/  IMAD.MOV.U32 R21, RZ, RZ, 0x40000040 ;  /* 0x40000040ff157424 */ /* 0x000fe400078e00ff */
[----:B------:R-:W-:Y:S01]  /*a900*/  IMAD.MOV.U32 R59, RZ, RZ, 0x40000040 ;  /* 0x40000040ff3b7424 */ /* 0x000fe200078e00ff */
[----:B------:R-:W-:-:S02]  /*a910*/  R2UR UR4, R20 ;  /* 0x00000000140472ca */ /* 0x000fc400000e0000 */
[----:B------:R-:W-:Y:S02]  /*a920*/  R2UR UR5, R21 ;  /* 0x00000000150572ca */ /* 0x000fe400000e0000 */
[----:B------:R-:W-:Y:S02]  /*a930*/  R2UR UR6, R58 ;  /* 0x000000003a0672ca */ /* 0x000fe400000e0000 */
[----:B------:R-:W-:Y:S01]  /*a940*/  R2UR UR7, R59 ;  /* 0x000000003b0772ca */ /* 0x000fe200000e0000 */
[----:B------:R-:W-:Y:S02]  /*a950*/  WARPGROUP.DEPBAR.LE gsb0, 0x0 ;  /* 0x00008000000079c5 */ /* 0x000fe40000010000 */
[----:B------:R-:W-:-:S10]  /*a960*/  WARPGROUP.ARRIVE ;  /* 0x00000000000079c5 */ /* 0x000fd40000000000 */
[----:B------:R-:W-:Y:S01]  /*a970*/  HGMMA.64x64x16.F32 R24, gdesc[UR4], R24, gsb0 ;  /* 0x00e00000041879f0 */ /* 0x000fe20008000818 */
[C---:B------:R-:W-:Y:S02]  /*a980*/  IMAD.IADD R20, R13.reuse, 0x1, R60 ;  /* 0x000000010d147824 */ /* 0x040fe400078e023c */
[----:B------:R-:W-:Y:S02]  /*a990*/  IMAD.IADD R58, R13, 0x1, R62 ;  /* 0x000000010d3a7824 */ /* 0x000fe400078e023e */
[----:B------:R-:W-:Y:S02]  /*a9a0*/  IMAD.MOV.U32 R21, RZ, RZ, 0x40000040 ;  /* 0x40000040ff157424 */ /* 0x000fe400078e00ff */
[----:B------:R-:W-:Y:S01]  /*a9b0*/  IMAD.MOV.U32 R59, RZ, RZ, 0x40000040 ;  /* 0x40000040ff3b7424 */ /* 0x000fe200078e00ff */
[----:B------:R-:W-:Y:S02]  /*a9c0*/  R2UR UR4, R20 ;  /* 0x00000000140472ca */ /* 0x000fe400000e0000 */
[----:B------:R-:W-:-:S02]  /*a9d0*/  R2UR UR5, R21 ;  /* 0x00000000150572ca */ /* 0x000fc400000e0000 */
        /* <DEDUP_REMOVED lines=125> */
[----:B------:R-:W-:Y:S01]  /*b1b0*/  LOP3.LUT R13, R13, 0x1e00, RZ, 0xc0, !PT ;  /* 0x00001e000d0d7812 */ /* 0x000fe200078ec0ff */
[----:B------:R-:W-:-:S03]  /*b1c0*/  IMAD.MOV.U32 R21, RZ, RZ, 0x40000040 ;  /* 0x40000040ff157424 */ /* 0x000fc600078e00ff */
[CC--:B------:R-:W-:Y:S02]  /*b1d0*/  IADD3 R20, R11.reuse, R13.reuse, R0 ;  /* 0x0000000d0b147210 */ /* 0x0c0fe40007ffe000 */
[----:B------:R-:W-:Y:S01]  /*b1e0*/  IADD3 R12, R11, R13, R12 ;  /* 0x0000000d0b0c7210 */ /* 0x000fe20007ffe00c */
[----:B------:R-:W-:Y:S01]  /*b1f0*/  IMAD.MOV.U32 R13, RZ, RZ, 0x40000040 ;  /* 0x40000040ff0d7424 */ /* 0x000fe200078e00ff */
[----:B------:R-:W-:Y:S02]  /*b200*/  R2UR UR4, R20 ;  /* 0x00000000140472ca */ /* 0x000fe400000e0000 */
[----:B------:R-:W-:Y:S02]  /*b210*/  R2UR UR5, R21 ;  /* 0x00000000150572ca */ /* 0x000fe400000e0000 */
[----:B------:R-:W-:Y:S02]  /*b220*/  R2UR UR6, R12 ;  /* 0x000000000c0672ca */ /* 0x000fe400000e0000 */
[----:B------:R-:W-:Y:S01]  /*b230*/  R2UR UR7, R13 ;  /* 0x000000000d0772ca */ /* 0x000fe200000e0000 */
[----:B------:R-:W-:-:S02]  /*b240*/  WARPGROUP.DEPBAR.LE gsb0, 0x0 ;  /* 0x00008000000079c5 */ /* 0x000fc40000010000 */
[----:B------:R-:W-:-:S10]  /*b250*/  WARPGROUP.ARRIVE ;  /* 0x00000000000079c5 */ /* 0x000fd40000000000 */
[----:B------:R-:W-:Y:S01]  /*b260*/  HGMMA.64x64x16.F32 R24, gdesc[UR4], R24, gsb0 ;  /* 0x00e00000041879f0 */ /* 0x000fe20008000818 */
[----:B------:R-:W-:Y:S01]  /*b270*/  ULDC UR4, c[0x0][0xad0] ;  /* 0x0002b40000047ab9 */ /* 0x000fe20000000800 */
[----:B------:R-:W-:Y:S01]  /*b280*/  IMAD R152, R168, -0x40, R152 ;  /* 0xffffffc0a8987824 */ /* 0x000fe200078e0298 */
[----:B------:R-:W-:-:S04]  /*b290*/  ULDC UR5, c[0x0][0xa80] ;  /* 0x0002a00000057ab9 */ /* 0x000fc80000000800 */
        /* <DEDUP_REMOVED lines=11> */
[----:B------:R-:W-:Y:S02]  /*b350*/  FMUL.FTZ R29, R29, UR4 ;  /* 0x000000041d1d7c20 */ /* 0x000fe40008410000 */
[----:B------:R-:W0:Y:S01]  /*b360*/  MUFU.TANH R20, R24 ;  /* 0x0000001800147308 */ /* 0x000e220000002400 */
[----:B------:R-:W-:-:S07]  /*b370*/  FMUL.FTZ R32, R32, UR4 ;  /* 0x0000000420207c20 */ /* 0x000fce0008410000 */
[----:B------:R-:W1:Y:S01]  /*b380*/  MUFU.TANH R25, R25 ;  /* 0x0000001900197308 */ /* 0x000e620000002400 */
[----:B------:R-:W-:-:S07]  /*b390*/  FMUL.FTZ R33, R33, UR4 ;  /* 0x0000000421217c20 */ /* 0x000fce0008410000 */
[----:B------:R-:W2:Y:S01]  /*b3a0*/  MUFU.TANH R28, R28 ;  /* 0x0000001c001c7308 */ /* 0x000ea20000002400 */
[----:B------:R-:W-:Y:S01]  /*b3b0*/  FMUL.FTZ R26, R26, UR4 ;  /* 0x000000041a1a7c20 */ /* 0x000fe20008410000 */
[----:B------:R-:W-:-:S06]  /*b3c0*/  FMUL.FTZ R27, R27, UR4 ;  /* 0x000000041b1b7c20 */ /* 0x000fcc0008410000 */
[----:B------:R-:W3:Y:S01]  /*b3d0*/  MUFU.TANH R29, R29 ;  /* 0x0000001d001d7308 */ /* 0x000ee20000002400 */
[----:B------:R-:W-:Y:S01]  /*b3e0*/  FMUL.FTZ R36, R36, UR4 ;  /* 0x0000000424247c20 */ /* 0x000fe20008410000 */
[----:B------:R-:W-:Y:S01]  /*b3f0*/  FMUL.FTZ R34, R34, UR4 ;  /* 0x0000000422227c20 */ /* 0x000fe20008410000 */
[----:B0-----:R-:W-:-:S05]  /*b400*/  FSEL R20, R20, -INF , P1 ;  /* 0xff80000014147808 */ /* 0x001fca0000800000 */
[----:B------:R-:W-:Y:S01]  /*b410*/  MUFU.TANH R32, R32 ;  /* 0x0000002000207308 */ /* 0x000fe20000002400 */
[----:B------:R-:W-:Y:S01]  /*b420*/  FMUL.FTZ R37, R37, UR4 ;  /* 0x0000000425257c20 */ /* 0x000fe20008410000 */
[----:B------:R-:W-:-:S06]  /*b430*/  FMUL.FTZ R30, R30, UR4 ;  /* 0x000000041e1e7c20 */ /* 0x000fcc0008410000 */
[----:B------:R-:W0:Y:S01]  /*b440*/  MUFU.TANH R11, R26 ;  /* 0x0000001a000b7308 */ /* 0x000e220000002400 */
[----:B------:R-:W-:-:S07]  /*b450*/  FMUL.FTZ R40, R40, UR4 ;  /* 0x0000000428287c20 */ /* 0x000fce0008410000 */
[----:B------:R1:W4:Y:S01]  /*b460*/  MUFU.TANH R12, R27 ;  /* 0x0000001b000c7308 */ /* 0x0003220000002400 */
[----:B------:R-:W-:-:S07]  /*b470*/  FMUL.FTZ R31, R31, UR4 ;  /* 0x000000041f1f7c20 */ /* 0x000fce0008410000 */
[----:B------:R-:W4:Y:S01]  /*b480*/  MUFU.TANH R33, R33 ;  /* 0x0000002100217308 */ /* 0x000f220000002400 */
[----:B-1----:R-:W-:Y:S02]  /*b490*/  FSEL R27, R25, -INF , P2 ;  /* 0xff800000191b7808 */ /* 0x002fe40001000000 */
[----:B--2---:R-:W-:-:S05]  /*b4a0*/  FSEL R25, R28, -INF , P3 ;  /* 0xff8000001c197808 */ /* 0x004fca0001800000 */
[----:B------:R1:W-:Y:S01]  /*b4b0*/  MUFU.TANH R21, R34 ;  /* 0x0000002200157308 */ /* 0x0003e20000002400 */
[----:B---3--:R-:W-:-:S07]  /*b4c0*/  FSEL R29, R29, -INF , P4 ;  /* 0xff8000001d1d7808 */ /* 0x008fce0002000000 */
[----:B------:R-:W-:Y:S01]  /*b4d0*/  MUFU.TANH R36, R36 ;  /* 0x0000002400247308 */ /* 0x000fe20000002400 */
[----:B-1----:R-:W-:Y:S01]  /*b4e0*/  FMNMX.FTZ R34, R20, R27, !PT ;  /* 0x0000001b14227209 */ /* 0x002fe20007810000 */
[----:B------:R-:W-:-:S03]  /*b4f0*/  FMUL.FTZ R35, R35, UR4 ;  /* 0x0000000423237c20 */ /* 0x000fc60008410000 */
[----:B------:R-:W-:-:S03]  /*b500*/  FMNMX.FTZ R34, R25, R34, !PT ;  /* 0x0000002219227209 */ /* 0x000fc60007810000 */
[----:B------:R-:W1:Y:S01]  /*b510*/  MUFU.TANH R13, R30 ;  /* 0x0000001e000d7308 */ /* 0x000e620000002400 */
[----:B------:R-:W-:Y:S01]  /*b520*/  FMUL.FTZ R41, R41, UR4 ;  /* 0x0000000429297c20 */ /* 0x000fe20008410000 */
[----:B------:R-:W-:-:S06]  /*b530*/  FMNMX.FTZ R34, R29, R34, !PT ;  /* 0x000000221d227209 */ /* 0x000fcc0007810000 */
[----:B------:R-:W2:Y:S01]  /*b540*/  MUFU.TANH R37, R37 ;  /* 0x0000002500257308 */ /* 0x000ea20000002400 */
[----:B------:R-:W-:Y:S01]  /*b550*/  FMUL.FTZ R44, R44, UR4 ;  /* 0x000000042c2c7c20 */ /* 0x000fe20008410000 */
[----:B------:R-:W-:Y:S01]  /*b560*/  FMUL.FTZ R39, R39, UR4 ;  /* 0x0000000427277c20 */ /* 0x000fe20008410000 */
[----:B0-----:R-:W-:-:S05]  /*b570*/  FSEL R11, R11, -INF , P1 ;  /* 0xff8000000b0b7808 */ /* 0x001fca0000800000 */
[----:B------:R0:W3:Y:S01]  /*b580*/  MUFU.TANH R15, R31 ;  /* 0x0000001f000f7308 */ /* 0x0000e20000002400 */
[----:B------:R-:W-:Y:S01]  /*b590*/  FMUL.FTZ R38, R38, UR4 ;  /* 0x0000000426267c20 */ /* 0x000fe20008410000 */
[----:B------:R-:W-:-:S06]  /*b5a0*/  ISETP.GT.AND P1, PT, R152, 0x18, PT ;  /* 0x000000189800780c */ /* 0x000fcc0003f24270 */
[----:B------:R-:W-:Y:S01]  /*b5b0*/  MUFU.TANH R40, R40 ;  /* 0x0000002800287308 */ /* 0x000fe20000002400 */
[----:B0-----:R-:W-:Y:S01]  /*b5c0*/  FSEL R31, R32, -INF , P5 ;  /* 0xff800000201f7808 */ /* 0x001fe20002800000 */
[----:B------:R-:W-:-:S03]  /*b5d0*/  FMUL.FTZ R45, R45, UR4 ;  /* 0x000000042d2d7c20 */ /* 0x000fc60008410000 */
[----:B------:R-:W-:-:S03]  /*b5e0*/  FMNMX.FTZ R34, R31, R34, !PT ;  /* 0x000000221f227209 */ /* 0x000fc60007810000 */
[----:B------:R0:W3:Y:S01]  /*b5f0*/  MUFU.TANH R24, R35 ;  /* 0x0000002300187308 */ /* 0x0000e20000002400 */
[----:B----4-:R-:W-:Y:S01]  /*b600*/  FSEL R12, R12, -INF , P2 ;  /* 0xff8000000c0c7808 */ /* 0x010fe20001000000 */
[----:B------:R-:W-:Y:S01]  /*b610*/  FMUL.FTZ R48, R48, UR4 ;  /* 0x0000000430307c20 */ /* 0x000fe20008410000 */
[----:B------:R-:W-:-:S05]  /*b620*/  ISETP.GT.AND P2, PT, R152, 0x19, PT ;  /* 0x000000199800780c */ /* 0x000fca0003f44270 */
[----:B------:R-:W4:Y:S01]  /*b630*/  MUFU.TANH R30, R41 ;  /* 0x00000029001e7308 */ /* 0x000f220000002400 */
[----:B0-----:R-:W-:Y:S01]  /*b640*/  FSEL R35, R33, -INF , P6 ;  /* 0xff80000021237808 */ /* 0x001fe20003000000 */
[----:B------:R-:W-:-:S03]  /*b650*/  FMUL.FTZ R43, R43, UR4 ;  /* 0x000000042b2b7c20 */ /* 0x000fc60008410000 */
[----:B------:R-:W-:-:S03]  /*b660*/  FMNMX.FTZ R34, R35, R34, !PT ;  /* 0x0000002223227209 */ /* 0x000fc60007810000 */
[----:B------:R0:W-:Y:S01]  /*b670*/  MUFU.TANH R26, R39 ;  /* 0x00000027001a7308 */ /* 0x0001e20000002400 */
[----:B-1----:R-:W-:Y:S01]  /*b680*/  FSEL R13, R13, -INF , P3 ;  /* 0xff8000000d0d7808 */ /* 0x002fe20001800000 */
[----:B------:R-:W-:Y:S01]  /*b690*/  FMUL.FTZ R42, R42, UR4 ;  /* 0x000000042a2a7c20 */ /* 0x000fe20008410000 */
[----:B------:R-:W-:-:S05]  /*b6a0*/  ISETP.GT.AND P3, PT, R152, 0x20, PT ;  /* 0x000000209800780c */ /* 0x000fca0003f64270 */
[----:B------:R-:W1:Y:S01]  /*b6b0*/  MUFU.TANH R44, R44 ;  /* 0x0000002c002c7308 */ /* 0x000e620000002400 */
[----:B0-----:R-:W-:Y:S02]  /*b6c0*/  FSEL R39, R36, -INF , P1 ;  /* 0xff80000024277808 */ /* 0x001fe40000800000 */
[----:B--2---:R-:W-:Y:S02]  /*b6d0*/  FSEL R41, R37, -INF , P2 ;  /* 0xff80000025297808 */ /* 0x004fe40001000000 */
[----:B------:R-:W-:-:S03]  /*b6e0*/  FMNMX.FTZ R34, R39, R34, !PT ;  /* 0x0000002227227209 */ /* 0x000fc60007810000 */
[----:B------:R-:W0:Y:S01]  /*b6f0*/  MUFU.TANH R38, R38 ;  /* 0x0000002600267308 */ /* 0x000e220000002400 */
[----:B---3--:R-:W-:Y:S01]  /*b700*/  FSEL R15, R15, -INF , P4 ;  /* 0xff8000000f0f7808 */ /* 0x008fe20002000000 */
[----:B------:R-:W-:Y:S01]  /*b710*/  FMUL.FTZ R49, R49, UR4 ;  /* 0x0000000431317c20 */ /* 0x000fe20008410000 */
[----:B------:R-:W-:-:S05]  /*b720*/  ISETP.GT.AND P4, PT, R152, 0x21, PT ;  /* 0x000000219800780c */ /* 0x000fca0003f84270 */
[----:B------:R-:W2:Y:S01]  /*b730*/  MUFU.TANH R28, R45 ;  /* 0x0000002d001c7308 */ /* 0x000ea20000002400 */
[----:B------:R-:W-:Y:S01]  /*b740*/  FMNMX.FTZ R34, R41, R34, !PT ;  /* 0x0000002229227209 */ /* 0x000fe20007810000 */
[----:B------:R-:W-:Y:S01]  /*b750*/  FMUL.FTZ R52, R52, UR4 ;  /* 0x0000000434347c20 */ /* 0x000fe20008410000 */
[----:B------:R-:W-:-:S05]  /*b760*/  FSEL R21, R21, -INF , P5 ;  /* 0xff80000015157808 */ /* 0x000fca0002800000 */
[----:B------:R3:W-:Y:S01]  /*b770*/  MUFU.TANH R57, R43 ;  /* 0x0000002b00397308 */ /* 0x0007e20000002400 */
[----:B------:R-:W-:Y:S02]  /*b780*/  ISETP.GT.AND P5, PT, R152, 0x28, PT ;  /* 0x000000289800780c */ /* 0x000fe40003fa4270 */
[----:B------:R-:W-:-:S05]  /*b790*/  FSEL R33, R24, -INF , P6 ;  /* 0xff80000018217808 */ /* 0x000fca0003000000 */
[----:B------:R-:W2:Y:S01]  /*b7a0*/  MUFU.TANH R48, R48 ;  /* 0x0000003000307308 */ /* 0x000ea20000002400 */
[----:B---3--:R-:W-:Y:S01]  /*b7b0*/  FSEL R43, R40, -INF , P3 ;  /* 0xff800000282b7808 */ /* 0x008fe20001800000 */
[----:B------:R-:W-:Y:S01]  /*b7c0*/  FMUL.FTZ R24, R53, UR4 ;  /* 0x0000000435187c20 */ /* 0x000fe20008410000 */
[----:B----4-:R-:W-:Y:S02]  /*b7d0*/  FSEL R45, R30, -INF , P4 ;  /* 0xff8000001e2d7808 */ /* 0x010fe40002000000 */
[----:B------:R-:W-:-:S03]  /*b7e0*/  FMNMX.FTZ R34, R43, R34, !PT ;  /* 0x000000222b227209 */ /* 0x000fc60007810000 */
[----:B------:R-:W3:Y:S01]  /*b7f0*/  MUFU.TANH R42, R42 ;  /* 0x0000002a002a7308 */ /* 0x000ee20000002400 */
[----:B------:R-:W-:Y:S02]  /*b800*/  ISETP.GT.AND P6, PT, R152, 0x29, PT ;  /* 0x000000299800780c */ /* 0x000fe40003fc4270 */
[----:B-1----:R-:W-:-:S05]  /*b810*/  FSEL R61, R44, -INF , P5 ;  /* 0xff8000002c3d7808 */ /* 0x002fca0002800000 */
[----:B------:R1:W4:Y:S01]  /*b820*/  MUFU.TANH R32, R49 ;  /* 0x0000003100207308 */ /* 0x0003220000002400 */
[----:B------:R-:W-:Y:S02]  /*b830*/  FMNMX.FTZ R34, R45, R34, !PT ;  /* 0x000000222d227209 */ /* 0x000fe40007810000 */
[----:B0-----:R-:W-:-:S05]  /*b840*/  FSEL R37, R38, -INF , P1 ;  /* 0xff80000026257808 */ /* 0x001fca0000800000 */
[----:B------:R-:W0:Y:S01]  /*b850*/  MUFU.TANH R52, R52 ;  /* 0x0000003400347308 */ /* 0x000e220000002400 */
[----:B------:R-:W-:Y:S02]  /*b860*/  ISETP.GT.AND P1, PT, R152, 0x30, PT ;  /* 0x000000309800780c */ /* 0x000fe40003f24270 */
[----:B--2---:R-:W-:Y:S02]  /*b870*/  FSEL R63, R28, -INF , P6 ;  /* 0xff8000001c3f7808 */ /* 0x004fe40003000000 */
[----:B------:R-:W-:-:S03]  /*b880*/  FMNMX.FTZ R34, R61, R34, !PT ;  /* 0x000000223d227209 */ /* 0x000fc60007810000 */
[----:B------:R-:W2:Y:S01]  /*b890*/  MUFU.TANH R24, R24 ;  /* 0x0000001800187308 */ /* 0x000ea20000002400 */
[----:B-1----:R-:W-:Y:S02]  /*b8a0*/  FSEL R49, R26, -INF , P2 ;  /* 0xff8000001a317808 */ /* 0x002fe40001000000 */
[----:B------:R-:W-:Y:S02]  /*b8b0*/  ISETP.GT.AND P2, PT, R152, 0x31, PT ;  /* 0x000000319800780c */ /* 0x000fe40003f44270 */
[----:B------:R-:W-:Y:S02]  /*b8c0*/  FSEL R67, R48, -INF , P1 ;  /* 0xff80000030437808 */ /* 0x000fe40000800000 */
[----:B------:R-:W-:Y:S02]  /*b8d0*/  FMNMX.FTZ R34, R63, R34, !PT ;  /* 0x000000223f227209 */ /* 0x000fe40007810000 */
[----:B---3--:R-:W-:Y:S02]  /*b8e0*/  FSEL R53, R42, -INF , P3 ;  /* 0xff8000002a357808 */ /* 0x008fe40001800000 */
[----:B------:R-:W-:-:S02]  /*b8f0*/  ISETP.GT.AND P3, PT, R152, 0x38, PT ;  /* 0x000000389800780c */ /* 0x000fc40003f64270 */
[----:B----4-:R-:W-:Y:S02]  /*b900*/  FSEL R69, R32, -INF , P2 ;  /* 0xff80000020457808 */ /* 0x010fe40001000000 */
[----:B------:R-:W-:Y:S02]  /*b910*/  FMNMX.FTZ R34, R67, R34, !PT ;  /* 0x0000002243227209 */ /* 0x000fe40007810000 */
[----:B------:R-:W-:Y:S02]  /*b920*/  FSEL R57, R57, -INF , P4 ;  /* 0xff80000039397808 */ /* 0x000fe40002000000 */
[----:B------:R-:W-:Y:S02]  /*b930*/  ISETP.GT.AND P4, PT, R152, 0x39, PT ;  /* 0x000000399800780c */ /* 0x000fe40003f84270 */
[----:B0-----:R-:W-:Y:S02]  /*b940*/  FSEL R73, R52, -INF , P3 ;  /* 0xff80000034497808 */ /* 0x001fe40001800000 */
[----:B------:R-:W-:-:S02]  /*b950*/  FMNMX.FTZ R34, R69, R34, !PT ;  /* 0x0000002245227209 */ /* 0x000fc40007810000 */
[----:B--2---:R-:W-:Y:S02]  /*b960*/  FSEL R75, R24, -INF , P4 ;  /* 0xff800000184b7808 */ /* 0x004fe40002000000 */
[----:B------:R-:W-:-:S04]  /*b970*/  FMNMX.FTZ R34, R73, R34, !PT ;  /* 0x0000002249227209 */ /* 0x000fc80007810000 */
[----:B------:R-:W-:-:S05]  /*b980*/  FMNMX.FTZ R34, R75, R34, !PT ;  /* 0x000000224b227209 */ /* 0x000fca0007810000 */
[----:B------:R-:W0:Y:S01]  /*b990*/  SHFL.BFLY PT, R59, R34, 0x2, 0x1f ;  /* 0x0c401f00223b7f89 */ /* 0x000e2200000e0000 */
[----:B------:R-:W-:-:S04]  /*b9a0*/  FMNMX.FTZ R24, R11, R12, !PT ;  /* 0x0000000c0b187209 */ /* 0x000fc80007810000 */
[----:B------:R-:W-:Y:S01]  /*b9b0*/  FMNMX.FTZ R24, R13, R24, !PT ;  /* 0x000000180d187209 */ /* 0x000fe20007810000 */
[----:B------:R-:W-:-:S03]  /*b9c0*/  FMUL.FTZ R46, R46, UR4 ;  /* 0x000000042e2e7c20 */ /* 0x000fc60008410000 */
[----:B------:R-:W-:Y:S01]  /*b9d0*/  FMNMX.FTZ R24, R15, R24, !PT ;  /* 0x000000180f187209 */ /* 0x000fe20007810000 */
[----:B------:R-:W-:-:S03]  /*b9e0*/  FMUL.FTZ R47, R47, UR4 ;  /* 0x000000042f2f7c20 */ /* 0x000fc60008410000 */
[----:B------:R-:W-:Y:S02]  /*b9f0*/  FMNMX.FTZ R24, R21, R24, !PT ;  /* 0x0000001815187209 */ /* 0x000fe40007810000 */
[----:B0-----:R-:W-:-:S05]  /*ba00*/  FMNMX.FTZ R59, R34, R59, !PT ;  /* 0x0000003b223b7209 */ /* 0x001fca0007810000 */
[----:B------:R-:W0:Y:S01]  /*ba10*/  SHFL.BFLY PT, R26, R59, 0x1, 0x1f ;  /* 0x0c201f003b1a7f89 */ /* 0x000e2200000e0000 */
[----:B------:R-:W1:Y:S01]  /*ba20*/  MUFU.TANH R46, R46 ;  /* 0x0000002e002e7308 */ /* 0x000e620000002400 */
[----:B------:R-:W-:Y:S01]  /*ba30*/  FMNMX.FTZ R24, R33, R24, !PT ;  /* 0x0000001821187209 */ /* 0x000fe20007810000 */
[----:B------:R-:W-:Y:S01]  /*ba40*/  FMUL.FTZ R50, R50, UR4 ;  /* 0x0000000432327c20 */ /* 0x000fe20008410000 */
[----:B------:R-:W-:Y:S02]  /*ba50*/  FMUL.FTZ R51, R51, UR4 ;  /* 0x0000000433337c20 */ /* 0x000fe40008410000 */
[----:B------:R-:W-:-:S03]  /*ba60*/  FMNMX.FTZ R24, R37, R24, !PT ;  /* 0x0000001825187209 */ /* 0x000fc60007810000 */
[----:B------:R-:W2:Y:S01]  /*ba70*/  MUFU.TANH R47, R47 ;  /* 0x0000002f002f7308 */ /* 0x000ea20000002400 */
[----:B------:R-:W-:Y:S01]  /*ba80*/  FMNMX.FTZ R24, R49, R24, !PT ;  /* 0x0000001831187209 */ /* 0x000fe20007810000 */
[----:B------:R-:W-:-:S06]  /*ba90*/  FMUL.FTZ R54, R54, UR4 ;  /* 0x0000000436367c20 */ /* 0x000fcc0008410000 */
[----:B------:R-:W3:Y:S01]  /*baa0*/  MUFU.TANH R50, R50 ;  /* 0x0000003200327308 */ /* 0x000ee20000002400 */
[----:B------:R-:W-:Y:S01]  /*bab0*/  FMNMX.FTZ R24, R53, R24, !PT ;  /* 0x0000001835187209 */ /* 0x000fe20007810000 */
[----:B------:R-:W-:-:S06]  /*bac0*/  FMUL.FTZ R55, R55, UR4 ;  /* 0x0000000437377c20 */ /* 0x000fcc0008410000 */
[----:B------:R-:W4:Y:S01]  /*bad0*/  MUFU.TANH R51, R51 ;  /* 0x0000003300337308 */ /* 0x000f220000002400 */
[----:B0-----:R-:W-:Y:S02]  /*bae0*/  FMNMX.FTZ R169, R59, R26, !PT ;  /* 0x0000001a3ba97209 */ /* 0x001fe40007810000 */
[----:B-1----:R-:W-:Y:S02]  /*baf0*/  FSEL R59, R46, -INF , P5 ;  /* 0xff8000002e3b7808 */ /* 0x002fe40002800000 */
[----:B------:R-:W-:-:S03]  /*bb00*/  FMNMX.FTZ R24, R57, R24, !PT ;  /* 0x0000001839187209 */ /* 0x000fc60007810000 */
[----:B------:R-:W0:Y:S01]  /*bb10*/  MUFU.TANH R54, R54 ;  /* 0x0000003600367308 */ /* 0x000e220000002400 */
[----:B--2---:R-:W-:Y:S02]  /*bb20*/  FSEL R47, R47, -INF , P6 ;  /* 0xff8000002f2f7808 */ /* 0x004fe40003000000 */
[----:B------:R-:W-:-:S05]  /*bb30*/  FMNMX.FTZ R24, R59, R24, !PT ;  /* 0x000000183b187209 */ /* 0x000fca0007810000 */
[----:B------:R-:W1:Y:S01]  /*bb40*/  MUFU.TANH R55, R55 ;  /* 0x0000003700377308 */ /* 0x000e620000002400 */
[----:B---3--:R-:W-:Y:S02]  /*bb50*/  FSEL R65, R50, -INF , P1 ;  /* 0xff80000032417808 */ /* 0x008fe40000800000 */
[----:B------:R-:W-:Y:S02]  /*bb60*/  FMNMX.FTZ R24, R47, R24, !PT ;  /* 0x000000182f187209 */ /* 0x000fe40007810000 */
[----:B----4-:R-:W-:Y:S02]  /*bb70*/  FSEL R51, R51, -INF , P2 ;  /* 0xff80000033337808 */ /* 0x010fe40001000000 */
[----:B------:R-:W-:Y:S02]  /*bb80*/  FMNMX.FTZ R24, R65, R24, !PT ;  /* 0x0000001841187209 */ /* 0x000fe40007810000 */
[----:B0-----:R-:W-:Y:S02]  /*bb90*/  FSEL R71, R54, -INF , P3 ;  /* 0xff80000036477808 */ /* 0x001fe40001800000 */
[----:B------:R-:W-:-:S04]  /*bba0*/  FMNMX.FTZ R24, R51, R24, !PT ;  /* 0x0000001833187209 */ /* 0x000fc80007810000 */
[----:B------:R-:W-:Y:S02]  /*bbb0*/  FMNMX.FTZ R24, R71, R24, !PT ;  /* 0x0000001847187209 */ /* 0x000fe40007810000 */
[----:B-1----:R-:W-:-:S04]  /*bbc0*/  FSEL R55, R55, -INF , P4 ;  /* 0xff80000037377808 */ /* 0x002fc80002000000 */
[----:B------:R-:W-:-:S05]  /*bbd0*/  FMNMX.FTZ R24, R55, R24, !PT ;  /* 0x0000001837187209 */ /* 0x000fca0007810000 */
[----:B------:R-:W0:Y:S01]  /*bbe0*/  SHFL.BFLY PT, R77, R24, 0x2, 0x1f ;  /* 0x0c401f00184d7f89 */ /* 0x000e2200000e0000 */
[----:B------:R-:W-:Y:S01]  /*bbf0*/  IMAD.U32 R170, RZ, RZ, UR5 ;  /* 0x00000005ffaa7e24 */ /* 0x000fe2000f8e00ff */
[----:B------:R-:W-:-:S03]  /*bc00*/  FSETP.NEU.FTZ.AND P5, PT, R169, -INF , PT ;  /* 0xff800000a900780b */ /* 0x000fc60003fbd000 */
[----:B------:R-:W-:-:S05]  /*bc10*/  FMUL.FTZ R26, R169, R170 ;  /* 0x000000aaa91a7220 */ /* 0x000fca0000410000 */
[----:B------:R-:W-:-:S05]  /*bc20*/  FSEL R26, R26, RZ, P5 ;  /* 0x000000ff1a1a7208 */ /* 0x000fca0002800000 */
[----:B------:R-:W-:Y:S01]  /*bc30*/  FFMA.FTZ R152, R20, R170, -R26 ;  /* 0x000000aa14987223 */ /* 0x000fe2000001081a */
[----:B0-----:R-:W-:-:S05]  /*bc40*/  FMNMX.FTZ R77, R24, R77, !PT ;  /* 0x0000004d184d7209 */ /* 0x001fca0007810000 */
[----:B------:R-:W0:Y:S01]  /*bc50*/  SHFL.BFLY PT, R20, R77, 0x1, 0x1f ;  /* 0x0c201f004d147f89 */ /* 0x000e2200000e0000 */
[----:B------:R-:W1:Y:S01]  /*bc60*/  S2R R58, SR_TID.X ;  /* 0x00000000003a7919 */ /* 0x000e620000002100 */
[-CC-:B------:R-:W-:Y:S01]  /*bc70*/  FFMA.FTZ R27, R27, R170.reuse, -R26.reuse ;  /* 0x000000aa1b1b7223 */ /* 0x180fe2000001081a */
[----:B-----5:R-:W-:Y:S01]  /*bc80*/  FFMA.FTZ R154, R25, R170, -R26 ;  /* 0x000000aa199a7223 */ /* 0x020fe2000001081a */
[----:B0-----:R-:W-:-:S04]  /*bc90*/  FMNMX.FTZ R171, R77, R20, !PT ;  /* 0x000000144dab7209 */ /* 0x001fc80007810000 */
[C---:B------:R-:W-:Y:S01]  /*bca0*/  FSETP.NEU.FTZ.AND P1, PT, R171.reuse, -INF , PT ;  /* 0xff800000ab00780b */ /* 0x040fe20003f3d000 */
[----:B------:R-:W-:-:S05]  /*bcb0*/  FMUL.FTZ R20, R171, R170 ;  /* 0x000000aaab147220 */ /* 0x000fca0000410000 */
[----:B------:R-:W-:Y:S01]  /*bcc0*/  FSEL R20, R20, RZ, P1 ;  /* 0x000000ff14147208 */ /* 0x000fe20000800000 */
[----:B------:R-:W-:Y:S04]  /*bcd0*/  MUFU.EX2 R152, R152 ;  /* 0x0000009800987308 */ /* 0x000fe80000000800 */
[-CC-:B------:R-:W-:Y:S01]  /*bce0*/  FFMA.FTZ R11, R11, R170.reuse, -R20.reuse ;  /* 0x000000aa0b0b7223 */ /* 0x180fe20000010814 */
[-CC-:B------:R-:W-:Y:S01]  /*bcf0*/  FFMA.FTZ R12, R12, R170.reuse, -R20.reuse ;  /* 0x000000aa0c0c7223 */ /* 0x180fe20000010814 */
[-C--:B------:R-:W-:Y:S02]  /*bd00*/  FFMA.FTZ R13, R13, R170.reuse, -R20 ;  /* 0x000000aa0d0d7223 */ /* 0x080fe40000010814 */
[----:B------:R-:W0:Y:S01]  /*bd10*/  MUFU.EX2 R27, R27 ;  /* 0x0000001b001b7308 */ /* 0x000e220000000800 */
[-C--:B------:R-:W-:Y:S01]  /*bd20*/  FFMA.FTZ R25, R29, R170.reuse, -R26 ;  /* 0x000000aa1d197223 */ /* 0x080fe2000001081a */
[-C--:B------:R-:W-:Y:S01]  /*bd30*/  FFMA.FTZ R15, R15, R170.reuse, -R20 ;  /* 0x000000aa0f0f7223 */ /* 0x080fe20000010814 */
[----:B------:R-:W-:-:S05]  /*bd40*/  FFMA.FTZ R156, R31, R170, -R26 ;  /* 0x000000aa1f9c7223 */ /* 0x000fca000001081a */
[----:B------:R-:W-:Y:S01]  /*bd50*/  MUFU.EX2 R153, R11 ;  /* 0x0000000b00997308 */ /* 0x000fe20000000800 */
[-CC-:B------:R-:W-:Y:S01]  /*bd60*/  FFMA.FTZ R31, R35, R170.reuse, -R26.reuse ;  /* 0x000000aa231f7223 */ /* 0x180fe2000001081a */
[----:B------:R-:W-:-:S06]  /*bd70*/  FFMA.FTZ R158, R39, R170, -R26 ;  /* 0x000000aa279e7223 */ /* 0x000fcc000001081a */
[----:B------:R-:W2:Y:S01]  /*bd80*/  MUFU.EX2 R24, R12 ;  /* 0x0000000c00187308 */ /* 0x000ea20000000800 */
[-CC-:B------:R-:W-:Y:S01]  /*bd90*/  FFMA.FTZ R29, R41, R170.reuse, -R26.reuse ;  /* 0x000000aa291d7223 */ /* 0x180fe2000001081a */
[-CC-:B------:R-:W-:Y:S01]  /*bda0*/  FFMA.FTZ R160, R43, R170.reuse, -R26.reuse ;  /* 0x000000aa2ba07223 */ /* 0x180fe2000001081a */
[-CC-:B------:R-:W-:Y:S01]  /*bdb0*/  FFMA.FTZ R35, R45, R170.reuse, -R26.reuse ;  /* 0x000000aa2d237223 */ /* 0x180fe2000001081a */
[----:B------:R-:W-:-:S04]  /*bdc0*/  FFMA.FTZ R162, R61, R170, -R26 ;  /* 0x000000aa3da27223 */ /* 0x000fc8000001081a */
[----:B------:R-:W3:Y:S01]  /*bdd0*/  MUFU.EX2 R154, R154 ;  /* 0x0000009a009a7308 */ /* 0x000ee20000000800 */
[-CC-:B------:R-:W-:Y:S01]  /*bde0*/  FFMA.FTZ R39, R63, R170.reuse, -R26.reuse ;  /* 0x000000aa3f277223 */ /* 0x180fe2000001081a */
[-CC-:B------:R-:W-:Y:S01]  /*bdf0*/  FFMA.FTZ R164, R67, R170.reuse, -R26.reuse ;  /* 0x000000aa43a47223 */ /* 0x180fe2000001081a */
[-CC-:B------:R-:W-:Y:S01]  /*be00*/  FFMA.FTZ R41, R69, R170.reuse, -R26.reuse ;  /* 0x000000aa45297223 */ /* 0x180fe2000001081a */
[-CC-:B------:R-:W-:Y:S01]  /*be10*/  FFMA.FTZ R166, R73, R170.reuse, -R26.reuse ;  /* 0x000000aa49a67223 */ /* 0x180fe2000001081a */
[----:B------:R-:W-:-:S03]  /*be20*/  FFMA.FTZ R43, R75, R170, -R26 ;  /* 0x000000aa4b2b7223 */ /* 0x000fc6000001081a */
[----:B------:R0:W4:Y:S01]  /*be30*/  MUFU.EX2 R155, R13 ;  /* 0x0000000d009b7308 */ /* 0x0001220000000800 */
[-CC-:B------:R-:W-:Y:S01]  /*be40*/  FFMA.FTZ R21, R21, R170.reuse, -R20.reuse ;  /* 0x000000aa15157223 */ /* 0x180fe20000010814 */
[----:B-1----:R-:W-:Y:S01]  /*be50*/  LOP3.LUT R58, R58, 0x7f, RZ, 0xc0, !PT ;  /* 0x0000007f3a3a7812 */ /* 0x002fe200078ec0ff */
[----:B------:R-:W-:-:S05]  /*be60*/  FFMA.FTZ R33, R33, R170, -R20 ;  /* 0x000000aa21217223 */ /* 0x000fca0000010814 */
[----:B------:R-:W1:Y:S01]  /*be70*/  MUFU.EX2 R25, R25 ;  /* 0x0000001900197308 */ /* 0x000e620000000800 */
[----:B------:R-:W-:Y:S01]  /*be80*/  FFMA.FTZ R37, R37, R170, -R20 ;  /* 0x000000aa25257223 */ /* 0x000fe20000010814 */
[----:B------:R-:W-:-:S06]  /*be90*/  ISETP.NE.AND P1, PT, R58, RZ, PT ;  /* 0x000000ff3a00720c */ /* 0x000fcc0003f25270 */
[----:B------:R1:W1:Y:S01]  /*bea0*/  MUFU.EX2 R26, R15 ;  /* 0x0000000f001a7308 */ /* 0x0002620000000800 */
[----:B0-----:R-:W-:Y:S01]  /*beb0*/  FADD.FTZ R13, R152, R27 ;  /* 0x0000001b980d7221 */ /* 0x001fe20000010000 */
[----:B--2---:R-:W-:-:S06]  /*bec0*/  FADD.FTZ R12, R153, R24 ;  /* 0x00000018990c7221 */ /* 0x004fcc0000010000 */
[----:B------:R-:W0:Y:S08]  /*bed0*/  MUFU.EX2 R156, R156 ;  /* 0x0000009c009c7308 */ /* 0x000e300000000800 */
[----:B------:R-:W2:Y:S01]  /*bee0*/  MUFU.EX2 R157, R21 ;  /* 0x00000015009d7308 */ /* 0x000ea20000000800 */
[----:B------:R-:W-:Y:S01]  /*bef0*/  FFMA.FTZ R49, R49, R170, -R20 ;  /* 0x000000aa31317223 */ /* 0x000fe20000010814 */
[----:B---3--:R-:W-:-:S06]  /*bf00*/  FADD.FTZ R34, R154, R13 ;  /* 0x0000000d9a227221 */ /* 0x008fcc0000010000 */
[----:B------:R-:W3:Y:S01]  /*bf10*/  MUFU.EX2 R31, R31 ;  /* 0x0000001f001f7308 */ /* 0x000ee20000000800 */
[----:B----4-:R-:W-:Y:S01]  /*bf20*/  FADD.FTZ R13, R155, R12 ;  /* 0x0000000c9b0d7221 */ /* 0x010fe20000010000 */
[----:B------:R-:W-:-:S06]  /*bf30*/  FFMA.FTZ R53, R53, R170, -R20 ;  /* 0x000000aa35357223 */ /* 0x000fcc0000010814 */
[----:B------:R-:W4:Y:S01]  /*bf40*/  MUFU.EX2 R28, R33 ;  /* 0x00000021001c7308 */ /* 0x000f220000000800 */
[----:B-1----:R-:W-:Y:S01]  /*bf50*/  FADD.FTZ R15, R25, R34 ;  /* 0x00000022190f7221 */ /* 0x002fe20000010000 */
[----:B------:R-:W-:-:S06]  /*bf60*/  FADD.FTZ R36, R26, R13 ;  /* 0x0000000d1a247221 */ /* 0x000fcc0000010000 */
[----:B------:R-:W1:Y:S01]  /*bf70*/  MUFU.EX2 R158, R158 ;  /* 0x0000009e009e7308 */ /* 0x000e620000000800 */
[----:B------:R-:W-:-:S07]  /*bf80*/  IMAD.MOV.U32 R13, RZ, RZ, 0x40000040 ;  /* 0x40000040ff0d7424 */ /* 0x000fce00078e00ff */
[----:B------:R-:W1:Y:S01]  /*bf90*/  MUFU.EX2 R37, R37 ;  /* 0x0000002500257308 */ /* 0x000e620000000800 */
[----:B------:R-:W-:Y:S02]  /*bfa0*/  @!P1 VIADD R11, R14, 0x38840 ;  /* 0x000388400e0b9836 */ /* 0x000fe40000000000 */
[----:B------:R-:W-:Y:S01]  /*bfb0*/  FFMA.FTZ R57, R57, R170, -R20 ;  /* 0x000000aa39397223 */ /* 0x000fe20000010814 */
[----:B0-----:R-:W-:-:S04]  /*bfc0*/  FADD.FTZ R38, R156, R15 ;  /* 0x0000000f9c267221 */ /* 0x001fc80000010000 */
[----:B------:R-:W0:Y:S01]  /*bfd0*/  MUFU.EX2 R30, R49 ;  /* 0x00000031001e7308 */ /* 0x000e220000000800 */
[----:B--2---:R-:W-:Y:S01]  /*bfe0*/  FADD.FTZ R15, R157, R36 ;  /* 0x000000249d0f7221 */ /* 0x004fe20000010000 */
[----:B------:R-:W-:Y:S01]  /*bff0*/  FFMA.FTZ R59, R59, R170, -R20 ;  /* 0x000000aa3b3b7223 */ /* 0x000fe20000010814 */
[----:B------:R-:W-:-:S05]  /*c000*/  R2UR UR7, R13 ;  /* 0x000000000d0772ca */ /* 0x000fca00000e0000 */
[----:B------:R-:W2:Y:S01]  /*c010*/  MUFU.EX2 R29, R29 ;  /* 0x0000001d001d7308 */ /* 0x000ea20000000800 */
[----:B------:R-:W-:Y:S01]  /*c020*/  @!P1 PRMT R11, RZ, 0x654, R11 ;  /* 0x00000654ff0b9816 */ /* 0x000fe2000000000b */
[----:B---3--:R-:W-:Y:S01]  /*c030*/  FADD.FTZ R13, R31, R38 ;  /* 0x000000261f0d7221 */ /* 0x008fe20000010000 */
[----:B----4-:R-:W-:Y:S02]  /*c040*/  FADD.FTZ R36, R28, R15 ;  /* 0x0000000f1c247221 */ /* 0x010fe40000010000 */
[----:B------:R3:W-:Y:S03]  /*c050*/  @!P1 SYNCS.ARRIVE.TRANS64.RED.A1T0 RZ, [R11+URZ], RZ ;  /* 0x000000ff0bff99a7 */ /* 0x0007e6000810043f */
[----:B------:R-:W4:Y:S01]  /*c060*/  MUFU.EX2 R53, R53 ;  /* 0x0000003500357308 */ /* 0x000f220000000800 */
[----:B-1----:R-:W-:-:S07]  /*c070*/  FADD.FTZ R38, R158, R13 ;  /* 0x0000000d9e267221 */ /* 0x002fce0000010000 */
[----:B------:R-:W1:Y:S01]  /*c080*/  MUFU.EX2 R160, R160 ;  /* 0x000000a000a07308 */ /* 0x000e620000000800 */
[----:B---3--:R-:W-:Y:S01]  /*c090*/  LOP3.LUT R11, R56, 0x2000000, RZ, 0xfc, !PT ;  /* 0x02000000380b7812 */ /* 0x008fe200078efcff */
[----:B------:R-:W-:-:S06]  /*c0a0*/  FADD.FTZ R13, R37, R36 ;  /* 0x00000024250d7221 */ /* 0x000fcc0000010000 */
[----:B------:R-:W3:Y:S01]  /*c0b0*/  MUFU.EX2 R32, R57 ;  /* 0x0000003900207308 */ /* 0x000ee20000000800 */
[----:B------:R-:W-:-:S07]  /*c0c0*/  FFMA.FTZ R47, R47, R170, -R20 ;  /* 0x000000aa2f2f7223 */ /* 0x000fce0000010814 */
[----:B------:R-:W3:Y:S01]  /*c0d0*/  MUFU.EX2 R35, R35 ;  /* 0x0000002300237308 */ /* 0x000ee20000000800 */
[----:B0-----:R-:W-:Y:S01]  /*c0e0*/  FADD.FTZ R36, R30, R13 ;  /* 0x0000000d1e247221 */ /* 0x001fe20000010000 */
[----:B------:R-:W-:Y:S01]  /*c0f0*/  FFMA.FTZ R65, R65, R170, -R20 ;  /* 0x000000aa41417223 */ /* 0x000fe20000010814 */
[----:B------:R-:W-:-:S05]  /*c100*/  IMAD R12, R18, 0x1000, R11 ;  /* 0x00001000120c7824 */ /* 0x000fca00078e020b */
[----:B------:R-:W0:Y:S01]  /*c110*/  MUFU.EX2 R59, R59 ;  /* 0x0000003b003b7308 */ /* 0x000e220000000800 */
[----:B--2---:R-:W-:-:S07]  /*c120*/  FADD.FTZ R15, R29, R38 ;  /* 0x000000261d0f7221 */ /* 0x004fce0000010000 */
[----:B------:R-:W2:Y:S01]  /*c130*/  MUFU.EX2 R162, R162 ;  /* 0x000000a200a27308 */ /* 0x000ea20000000800 */
[-CC-:B------:R-:W-:Y:S01]  /*c140*/  FFMA.FTZ R51, R51, R170.reuse, -R20.reuse ;  /* 0x000000aa33337223 */ /* 0x180fe20000010814 */
[-CC-:B------:R-:W-:Y:S01]  /*c150*/  FFMA.FTZ R71, R71, R170.reuse, -R20.reuse ;  /* 0x000000aa47477223 */ /* 0x180fe20000010814 */
[----:B------:R-:W-:Y:S01]  /*c160*/  FFMA.FTZ R55, R55, R170, -R20 ;  /* 0x000000aa37377223 */ /* 0x000fe20000010814 */
[----:B----4-:R-:W-:-:S04]  /*c170*/  FADD.FTZ R13, R53, R36 ;  /* 0x00000024350d7221 */ /* 0x010fc80000010000 */
[----:B------:R-:W4:Y:S01]  /*c180*/  MUFU.EX2 R39, R39 ;  /* 0x0000002700277308 */ /* 0x000f220000000800 */
[----:B------:R-:W-:Y:S02]  /*c190*/  VIADD R20, R12, 0x80 ;  /* 0x000000800c147836 */ /* 0x000fe40000000000 */
[----:B-1----:R-:W-:Y:S01]  /*c1a0*/  FADD.FTZ R38, R160, R15 ;  /* 0x0000000fa0267221 */ /* 0x002fe20000010000 */
[----:B------:R-:W-:-:S04]  /*c1b0*/  F2FP.F16.F32.PACK_AB R153, R24, R153 ;  /* 0x000000991899723e */ /* 0x000fc800000000ff */
[----:B------:R-:W1:Y:S01]  /*c1c0*/  MUFU.EX2 R34, R47 ;  /* 0x0000002f00227308 */ /* 0x000e620000000800 */
[----:B---3--:R-:W-:Y:S01]  /*c1d0*/  FADD.FTZ R24, R32, R13 ;  /* 0x0000000d20187221 */ /* 0x008fe20000010000 */
[----:B------:R-:W-:Y:S01]  /*c1e0*/  R2UR UR10, R20 ;  /* 0x00000000140a72ca */ /* 0x000fe200000e0000 */
[----:B------:R-:W-:-:S05]  /*c1f0*/  FADD.FTZ R15, R35, R38 ;  /* 0x00000026230f7221 */ /* 0x000fca0000010000 */
[----:B------:R-:W3:Y:S01]  /*c200*/  MUFU.EX2 R164, R164 ;  /* 0x000000a400a47308 */ /* 0x000ee20000000800 */
[----:B------:R-:W-:Y:S01]  /*c210*/  F2FP.F16.F32.PACK_AB R155, R26, R155 ;  /* 0x0000009b1a9b723e */ /* 0x000fe200000000ff */
[----:B0-----:R-:W-:-:S06]  /*c220*/  FADD.FTZ R13, R59, R24 ;  /* 0x000000183b0d7221 */ /* 0x001fcc0000010000 */
[----:B------:R-:W0:Y:S01]  /*c230*/  MUFU.EX2 R65, R65 ;  /* 0x0000004100417308 */ /* 0x000e220000000800 */
[----:B--2---:R-:W-:-:S07]  /*c240*/  FADD.FTZ R26, R162, R15 ;  /* 0x0000000fa21a7221 */ /* 0x004fce0000010000 */
[----:B------:R-:W2:Y:S01]  /*c250*/  MUFU.EX2 R41, R41 ;  /* 0x0000002900297308 */ /* 0x000ea20000000800 */
[----:B----4-:R-:W-:-:S07]  /*c260*/  FADD.FTZ R15, R39, R26 ;  /* 0x0000001a270f7221 */ /* 0x010fce0000010000 */
[----:B------:R-:W4:Y:S01]  /*c270*/  MUFU.EX2 R20, R51 ;  /* 0x0000003300147308 */ /* 0x000f220000000800 */
[----:B-1----:R-:W-:-:S07]  /*c280*/  FADD.FTZ R26, R34, R13 ;  /* 0x0000000d221a7221 */ /* 0x002fce0000010000 */
[----:B------:R-:W1:Y:S01]  /*c290*/  MUFU.EX2 R166, R166 ;  /* 0x000000a600a67308 */ /* 0x000e620000000800 */
[----:B------:R-:W-:-:S07]  /*c2a0*/  F2FP.F16.F32.PACK_AB R157, R28, R157 ;  /* 0x0000009d1c9d723e */ /* 0x000fce00000000ff */
[----:B------:R-:W-:Y:S08]  /*c2b0*/  MUFU.EX2 R43, R43 ;  /* 0x0000002b002b7308 */ /* 0x000ff00000000800 */
[----:B------:R-:W1:Y:S08]  /*c2c0*/  MUFU.EX2 R71, R71 ;  /* 0x0000004700477308 */ /* 0x000e700000000800 */
[----:B------:R-:W1:Y:S01]  /*c2d0*/  MUFU.EX2 R24, R55 ;  /* 0x0000003700187308 */ /* 0x000e620000000800 */
[----:B---3--:R-:W-:Y:S01]  /*c2e0*/  FADD.FTZ R28, R164, R15 ;  /* 0x0000000fa41c7221 */ /* 0x008fe20000010000 */
[----:B0-----:R-:W-:Y:S01]  /*c2f0*/  FADD.FTZ R13, R65, R26 ;  /* 0x0000001a410d7221 */ /* 0x001fe20000010000 */
[----:B------:R-:W-:-:S02]  /*c300*/  F2FP.F16.F32.PACK_AB R152, R27, R152 ;  /* 0x000000981b98723e */ /* 0x000fc400000000ff */
[----:B--2---:R-:W-:Y:S01]  /*c310*/  FADD.FTZ R15, R41, R28 ;  /* 0x0000001c290f7221 */ /* 0x004fe20000010000 */
[----:B------:R-:W-:Y:S01]  /*c320*/  F2FP.F16.F32.PACK_AB R154, R25, R154 ;  /* 0x0000009a199a723e */ /* 0x000fe200000000ff */
[----:B------:R-:W-:Y:S01]  /*c330*/  BAR.SYNC.DEFER_BLOCKING 0xf, 0x100 ;  /* 0x03c4000000007b1d */ /* 0x000fe20000010000 */
[----:B----4-:R-:W-:Y:S01]  /*c340*/  FADD.FTZ R26, R20, R13 ;  /* 0x0000000d141a7221 */ /* 0x010fe20000010000 */
[----:B------:R-:W-:Y:S01]  /*c350*/  F2FP.F16.F32.PACK_AB R156, R31, R156 ;  /* 0x0000009c1f9c723e */ /* 0x000fe200000000ff */
[----:B-1----:R-:W-:Y:S01]  /*c360*/  FADD.FTZ R28, R166, R15 ;  /* 0x0000000fa61c7221 */ /* 0x002fe20000010000 */
[----:B------:R-:W-:Y:S02]  /*c370*/  F2FP.F16.F32.PACK_AB R158, R29, R158 ;  /* 0x0000009e1d9e723e */ /* 0x000fe400000000ff */
[----:B------:R-:W-:Y:S02]  /*c380*/  F2FP.F16.F32.PACK_AB R159, R30, R37 ;  /* 0x000000251e9f723e */ /* 0x000fe400000000ff */
[----:B------:R-:W-:-:S02]  /*c390*/  R2UR UR6, R12 ;  /* 0x000000000c0672ca */ /* 0x000fc400000e0000 */
[----:B------:R-:W-:Y:S02]  /*c3a0*/  F2FP.F16.F32.PACK_AB R160, R35, R160 ;  /* 0x000000a023a0723e */ /* 0x000fe400000000ff */
[----:B------:R-:W-:Y:S02]  /*c3b0*/  F2FP.F16.F32.PACK_AB R161, R32, R53 ;  /* 0x0000003520a1723e */ /* 0x000fe400000000ff */
[----:B------:R-:W-:Y:S02]  /*c3c0*/  F2FP.F16.F32.PACK_AB R162, R39, R162 ;  /* 0x000000a227a2723e */ /* 0x000fe400000000ff */
[----:B------:R-:W-:Y:S01]  /*c3d0*/  F2FP.F16.F32.PACK_AB R163, R34, R59 ;  /* 0x0000003b22a3723e */ /* 0x000fe200000000ff */
[----:B------:R-:W-:Y:S01]  /*c3e0*/  FADD.FTZ R15, R71, R26 ;  /* 0x0000001a470f7221 */ /* 0x000fe20000010000 */
[----:B------:R-:W-:Y:S02]  /*c3f0*/  F2FP.F16.F32.PACK_AB R164, R41, R164 ;  /* 0x000000a429a4723e */ /* 0x000fe400000000ff */
[----:B------:R-:W-:-:S02]  /*c400*/  F2FP.F16.F32.PACK_AB R165, R20, R65 ;  /* 0x0000004114a5723e */ /* 0x000fc400000000ff */
[C---:B------:R-:W-:Y:S02]  /*c410*/  F2FP.F16.F32.PACK_AB R166, R43.reuse, R166 ;  /* 0x000000a62ba6723e */ /* 0x040fe400000000ff */
[C---:B------:R-:W-:Y:S01]  /*c420*/  F2FP.F16.F32.PACK_AB R167, R24.reuse, R71 ;  /* 0x0000004718a7723e */ /* 0x040fe200000000ff */
[----:B------:R0:W-:Y:S01]  /*c430*/  STSM.16.M88.4 [R194+0x36400], R152 ;  /* 0x03640098c2007844 */ /* 0x0001e20000000200 */
[----:B------:R-:W-:Y:S01]  /*c440*/  FADD.FTZ R13, R43, R28 ;  /* 0x0000001c2b0d7221 */ /* 0x000fe20000010000 */
[----:B------:R-:W-:Y:S02]  /*c450*/  FADD.FTZ R15, R24, R15 ;  /* 0x0000000f180f7221 */ /* 0x000fe40000010000 */
[----:B------:R0:W-:Y:S04]  /*c460*/  STSM.16.M88.4 [R207], R156 ;  /* 0x0000009ccf007844 */ /* 0x0001e80000000200 */
[----:B------:R0:W-:Y:S04]  /*c470*/  STSM.16.M88.4 [R195], R160 ;  /* 0x000000a0c3007844 */ /* 0x0001e80000000200 */
[----:B------:R0:W-:Y:S01]  /*c480*/  STSM.16.M88.4 [R206], R164 ;  /* 0x000000a4ce007844 */ /* 0x0001e20000000200 */
[----:B------:R-:W-:-:S06]  /*c490*/  WARPGROUP.ARRIVE ;  /* 0x00000000000079c5 */ /* 0x000fcc0000000000 */
[----:B------:R-:W-:Y:S01]  /*c4a0*/  HGMMA.64x256x16.F32 R24, R152, gdesc[UR4].tnspB, RZ, !UPT, gsb0 ;  /* 0x43e0000498187df0 */ /* 0x000fe2000c0008ff */
[----:B------:R-:W-:-:S05]  /*c4b0*/  IMAD.MOV.U32 R21, RZ, RZ, 0x40000040 ;  /* 0x40000040ff157424 */ /* 0x000fca00078e00ff */
[----:B------:R-:W-:Y:S01]  /*c4c0*/  R2UR UR11, R21 ;  /* 0x00000000150b72ca */ /* 0x000fe200000e0000 */
[----:B------:R-:W-:Y:S02]  /*c4d0*/  VIADD R20, R12, 0x100 ;  /* 0x000001000c147836 */ /* 0x000fe40000000000 */
[----:B------:R-:W-:-:S03]  /*c4e0*/  IMAD.MOV.U32 R21, RZ, RZ, 0x40000040 ;  /* 0x40000040ff157424 */ /* 0x000fc600078e00ff */
[----:B------:R-:W-:Y:S02]  /*c4f0*/  R2UR UR6, R20 ;  /* 0x00000000140672ca */ /* 0x000fe400000e0000 */
[----:B------:R-:W-:Y:S01]  /*c500*/  R2UR UR7, R21 ;  /* 0x00000000150772ca */ /* 0x000fe200000e0000 */
[----:B------:R-:W-:Y:S02]  /*c510*/  WARPGROUP.DEPBAR.LE gsb0, 0x0 ;  /* 0x00008000000079c5 */ /* 0x000fe40000010000 */
[----:B------:R-:W-:-:S11]  /*c520*/  WARPGROUP.ARRIVE ;  /* 0x00000000000079c5 */ /* 0x000fd60000000000 */
[----:B------:R-:W-:Y:S01]  /*c530*/  HGMMA.64x256x16.F32 R24, R156, gdesc[UR8].tnspB, R24, gsb0 ;  /* 0x43e000089c187df0 */ /* 0x000fe20008000818 */
[----:B------:R-:W-:Y:S02]  /*c540*/  VIADD R20, R12, 0x180 ;  /* 0x000001800c147836 */ /* 0x000fe40000000000 */
[----:B------:R-:W-:Y:S01]  /*c550*/  IMAD.MOV.U32 R21, RZ, RZ, 0x40000040 ;  /* 0x40000040ff157424 */ /* 0x000fe200078e00ff */
[----:B------:R-:W-:Y:S02]  /*c560*/  WARPGROUP.DEPBAR.LE gsb0, 0x0 ;  /* 0x00008000000079c5 */ /* 0x000fe40000010000 */
[----:B------:R-:W-:-:S15]  /*c570*/  WARPGROUP.ARRIVE ;  /* 0x00000000000079c5 */ /* 0x000fde0000000000 */
[----:B------:R-:W-:-:S07]  /*c580*/  NOP ;  /* 0x0000000000007918 */ /* 0x000fce0000000000 */
[----:B------:R-:W-:Y:S01]  /*c590*/  HGMMA.64x256x16.F32 R24, R160, gdesc[UR4].tnspB, R24, gsb0 ;  /* 0x43e00004a0187df0 */ /* 0x000fe20008000818 */
[----:B------:R-:W-:Y:S02]  /*c5a0*/  R2UR UR6, R20 ;  /* 0x00000000140672ca */ /* 0x000fe400000e0000 */
[----:B------:R-:W-:Y:S01]  /*c5b0*/  R2UR UR7, R21 ;  /* 0x00000000150772ca */ /* 0x000fe200000e0000 */
[----:B------:R-:W-:Y:S02]  /*c5c0*/  VIADD R12, R168, 0xfffffffe ;  /* 0xfffffffea80c7836 */ /* 0x000fe40000000000 */
[----:B------:R-:W-:-:S03]  /*c5d0*/  @!P1 VIADD R14, R14, 0x38860 ;  /* 0x000388600e0e9836 */ /* 0x000fc60000000000 */
[----:B------:R-:W-:Y:S02]  /*c5e0*/  ISETP.GE.AND P2, PT, R12, R191, PT ;  /* 0x000000bf0c00720c */ /* 0x000fe40003f46270 */
[----:B------:R-:W-:Y:S01]  /*c5f0*/  @!P1 PRMT R14, RZ, 0x654, R14 ;  /* 0x00000654ff0e9816 */ /* 0x000fe2000000000e */
[----:B------:R-:W-:Y:S01]  /*c600*/  BSSY B0, `(.L_x_4410) ;  /* 0x0000380000007945 */ /* 0x000fe20003800000 */
[----:B------:R-:W-:Y:S02]  /*c610*/  WARPGROUP.DEPBAR.LE gsb0, 0x0 ;  /* 0x00008000000079c5 */ /* 0x000fe40000010000 */
[----:B------:R-:W-:-:S13]  /*c620*/  WARPGROUP.ARRIVE ;  /* 0x00000000000079c5 */ /* 0x000fda0000000000 */
        /* <DEDUP_REMOVED lines=11> */
[----:B------:R-:W-:Y:S05]  /*c6e0*/  @!P2 BRA `(.L_x_4411) ;  /* 0x0000003400c4a947 */ /* 0x000fea0003800000 */
[----:B------:R-:W-:Y:S02]  /*c6f0*/  IMAD.MOV.U32 R198, RZ, RZ, R171 ;  /* 0x000000ffffc67224 */ /* 0x000fe400078e00ab */
[----:B------:R-:W-:Y:S02]  /*c700*/  IMAD.MOV.U32 R196, RZ, RZ, R169 ;  /* 0x000000ffffc47224 */ /* 0x000fe400078e00a9 */
[----:B------:R-:W-:-:S07]  /*c710*/  IMAD.MOV.U32 R197, RZ, RZ, R18 ;  /* 0x000000ffffc57224 */ /* 0x000fce00078e0012 */
.L_x_4422:
[----:B------:R-:W-:Y:S01]  /*c720*/  VIADD R18, R197, 0x1 ;  /* 0x00000001c5127836 */ /* 0x000fe20000000000 */
[C---:B------:R-:W-:Y:S01]  /*c730*/  ISETP.GT.AND P2, PT, R12.reuse, R191, PT ;  /* 0x000000bf0c00720c */ /* 0x040fe20003f44270 */
[----:B------:R-:W-:-:S03]  /*c740*/  VIADD R12, R12, 0xffffffff ;  /* 0xffffffff0c0c7836 */ /* 0x000fc60000000000 */
[----:B------:R-:W-:-:S04]  /*c750*/  ISETP.NE.AND P3, PT, R18, 0x2, PT ;  /* 0x000000021200780c */ /* 0x000fc80003f65270 */
[----:B01----:R-:W-:Y:S02]  /*c760*/  SEL R14, RZ, 0x1, P3 ;  /* 0x00000001ff0e7807 */ /* 0x003fe40001800000 */
[----:B------:R-:W-:Y:S02]  /*c770*/  SEL R18, R18, RZ, P3 ;  /* 0x000000ff12127207 */ /* 0x000fe40001800000 */
[----:B------:R-:W-:Y:S01]  /*c780*/  LOP3.LUT R23, R23, R14, RZ, 0x3c, !PT ;  /* 0x0000000e17177212 */ /* 0x000fe200078e3cff */
[----:B------:R-:W-:Y:S06]  /*c790*/  @!P0 BRA `(.L_x_4412) ;  /* 0x0000000000048947 */ /* 0x000fec0003800000 */
[----:B------:R-:W-:Y:S01]  /*c7a0*/  BPT.TRAP 0x1 ;  /* 0x000000040000795c */ /* 0x000fe20000300000 */
.L_x_4412:
[----:B------:R-:W-:Y:S01]  /*c7b0*/  IMAD R14, R18, 0x8, R2 ;  /* 0x00000008120e7824 */ /* 0x000fe200078e0202 */
[----:B------:R-:W-:-:S04]  /*c7c0*/  SHF.L.U32 R199, R23, 0x1f, RZ ;  /* 0x0000001f17c77819 */ /* 0x000fc800000006ff */
[----:B------:R0:W1:Y:S01]  /*c7d0*/  SYNCS.PHASECHK.TRANS64.TRYWAIT P3, [R14+URZ+0x38830], R199 ;  /* 0x038830c70e0075a7 */ /* 0x000062000806017f */
[----:B------:R-:W-:Y:S05]  /*c7e0*/  @!P0 BRA `(.L_x_4413) ;  /* 0x0000000000048947 */ /* 0x000fea0003800000 */
[----:B------:R-:W-:Y:S01]  /*c7f0*/  BPT.TRAP 0x1 ;  /* 0x000000040000795c */ /* 0x000fe20000300000 */
.L_x_4413:
[----:B------:R-:W-:Y:S01]  /*c800*/  VIADD R20, R2, 0x20400 ;  /* 0x0002040002147836 */ /* 0x000fe20000000000 */
[----:B------:R-:W-:Y:S01]  /*c810*/  BSSY B1, `(.L_x_4414) ;  /* 0x0000009000017945 */ /* 0x000fe20003800000 */
[----:B------:R-:W-:Y:S02]  /*c820*/  IMAD R154, R18, 0x200, R3 ;  /* 0x00000200129a7824 */ /* 0x000fe400078e0203 */
[----:B------:R-:W-:Y:S01]  /*c830*/  IMAD.MOV.U32 R155, RZ, RZ, 0x40000040 ;  /* 0x40000040ff9b7424 */ /* 0x000fe200078e00ff */
[----:B------:R-:W-:-:S04]  /*c840*/  SHF.R.U32.HI R20, RZ, 0x4, R20 ;  /* 0x00000004ff147819 */ /* 0x000fc80000011614 */
[----:B------:R-:W-:-:S04]  /*c850*/  LOP3.LUT R20, R20, 0x3fff, RZ, 0xc0, !PT ;  /* 0x00003fff14147812 */ /* 0x000fc800078ec0ff */
[----:B------:R-:W-:Y:S01]  /*c860*/  LOP3.LUT R20, R20, 0x10000, RZ, 0xfc, !PT ;  /* 0x0001000014147812 */ /* 0x000fe200078efcff */
[----:B-1----:R-:W-:Y:S06]  /*c870*/  @P3 BRA `(.L_x_4415) ;  /* 0x0000000000083947 */ /* 0x002fec0003800000 */
[----:B------:R-:W1:Y:S02]  /*c880*/  SYNCS.PHASECHK.TRANS64.TRYWAIT P3, [R14+URZ+0x38830], R199 ;  /* 0x038830c70e0075a7 */ /* 0x000e64000806017f */
[----:B-1----:R-:W-:Y:S05]  /*c890*/  @!P3 BRA `(.L_x_4416) ;  /* 0x00000130007cb947 */ /* 0x002fea0003800000 */
.L_x_4415:
[----:B------:R-:W-:Y:S05]  /*c8a0*/  BSYNC B1 ;  /* 0x0000000000017941 */ /* 0x000fea0003800000 */
.L_x_4414:
        /* <DEDUP_REMOVED lines=13> */
[----:B------:R-:W-:Y:S02]  /*c980*/  R2UR UR19, R155 ;  /* 0x000000009b1372ca */ /* 0x000fe400000e0000 */
[----:B------:R-:W-:Y:S01]  /*c990*/  WARPGROUP.ARRIVE ;  /* 0x00000000000079c5 */ /* 0x000fe20000000000 */
[----:B------:R-:W-:Y:S02]  /*c9a0*/  R2UR UR8, R4 ;  /* 0x00000000040872ca */ /* 0x000fe400000e0000 */
[----:B------:R-:W-:Y:S02]  /*c9b0*/  R2UR UR9, R5 ;  /* 0x00000000050972ca */ /* 0x000fe400000e0000 */
[----:B------:R-:W-:Y:S01]  /*c9c0*/  R2UR UR14, R20 ;  /* 0x00000000140e72ca */ /* 0x000fe200000e0000 */
[----:B------:R-:W-:Y:S01]  /*c9d0*/  HGMMA.64x64x16.F32 R152, gdesc[UR4], RZ, !UPT, gsb0 ;  /* 0x00e00000049879f0 */ /* 0x000fe2000c0008ff */
[----:B------:R-:W-:-:S02]  /*c9e0*/  R2UR UR15, R21 ;  /* 0x00000000150f72ca */ /* 0x000fc400000e0000 */
[----:B------:R-:W-:Y:S02]  /*c9f0*/  R2UR UR12, R6 ;  /* 0x00000000060c72ca */ /* 0x000fe400000e0000 */
[----:B------:R-:W-:Y:S02]  /*ca00*/  R2UR UR13, R7 ;  /* 0x00000000070d72ca */ /* 0x000fe400000e0000 */
[----:B------:R-:W-:Y:S02]  /*ca10*/  R2UR UR16, R8 ;  /* 0x00000000081072ca */ /* 0x000fe400000e0000 */
[----:B------:R-:W-:Y:S01]  /*ca20*/  R2UR UR17, R9 ;  /* 0x00000000091172ca */ /* 0x000fe200000e0000 */
        /* <DEDUP_REMOVED lines=10> */
[----:B------:R-:W-:Y:S05]  /*cad0*/  @!P0 BRA `(.L_x_4417) ;  /* 0x0000000000048947 */ /* 0x000fea0003800000 */
[----:B------:R-:W-:Y:S01]  /*cae0*/  BPT.TRAP 0x1 ;  /* 0x000000040000795c */ /* 0x000fe20000300000 */
.L_x_4417:
[----:B------:R2:W3:Y:S01]  /*caf0*/  SYNCS.PHASECHK.TRANS64.TRYWAIT P3, [R14+URZ+0x38850], R199 ;  /* 0x038850c70e0075a7 */ /* 0x0004e2000806017f */
[----:B------:R-:W-:Y:S05]  /*cb00*/  @!P0 BRA `(.L_x_4418) ;  /* 0x0000000000048947 */ /* 0x000fea0003800000 */
[----:B------:R-:W-:Y:S01]  /*cb10*/  BPT.TRAP 0x1 ;  /* 0x000000040000795c */ /* 0x000fe20000300000 */
.L_x_4418:
[----:B------:R-:W-:Y:S04]  /*cb20*/  BSSY B1, `(.L_x_4419) ;  /* 0x0000004000017945 */ /* 0x000fe80003800000 */
[----:B---3--:R-:W-:Y:S05]  /*cb30*/  @P3 BRA `(.L_x_4420) ;  /* 0x0000000000083947 */ /* 0x008fea0003800000 */
[----:B------:R-:W3:Y:S02]  /*cb40*/  SYNCS.PHASECHK.TRANS64.TRYWAIT P3, [R14+URZ+0x38850], R199 ;  /* 0x038850c70e0075a7 */ /* 0x000ee4000806017f */
[----:B---3--:R-:W-:Y:S05]  /*cb50*/  @!P3 BRA `(.L_x_4421) ;  /* 0x0000012c00e0b947 */ /* 0x008fea0003800000 */
.L_x_4420:
[----:B------:R-:W-:Y:S05]  /*cb60*/  BSYNC B1 ;  /* 0x0000000000017941 */ /* 0x000fea0003800000 */
.L_x_4419:
[----:B------:R-:W-:Y:S01]  /*cb70*/  VIADD R20, R2, 0x26400 ;  /* 0x0002640002147836 */ /* 0x000fe20000000000 */
[----:B------:R-:W-:Y:S01]  /*cb80*/  WARPGROUP.ARRIVE ;  /* 0x00000000000079c5 */ /* 0x000fe20000000000 */
[----:B------:R-:W-:-:S05]  /*cb90*/  VIADD R202, R0, 0x4 ;  /* 0x0000000400ca7836 */ /* 0x000fca0000000000 */
[----:B0123--:R-:W0:Y:S01]  /*cba0*/  S2R R199, SR_TID.X ;  /* 0x0000000000c77919 */ /* 0x00fe220000002100 */
[----:B------:R-:W-:Y:S01]  /*cbb0*/  IMAD R200, R18, 0x1000, R10 ;  /* 0x0000100012c87824 */ /* 0x000fe200078e020a */
[----:B------:R-:W-:Y:S01]  /*cbc0*/  SHF.R.U32.HI R20, RZ, 0x4, R20 ;  /* 0x00000004ff147819 */ /* 0x000fe20000011614 */
[----:B------:R-:W-:Y:S02]  /*cbd0*/  IMAD.MOV.U32 R201, RZ, RZ, 0x40000040 ;  /* 0x40000040ffc97424 */ /* 0x000fe400078e00ff */
[----:B------:R-:W-:Y:S01]  /*cbe0*/  IMAD.MOV.U32 R205, RZ, RZ, 0x40000040 ;  /* 0x40000040ffcd7424 */ /* 0x000fe200078e00ff */
[----:B------:R-:W-:Y:S01]  /*cbf0*/  LOP3.LUT R21, R20, 0x3fff, RZ, 0xc0, !PT ;  /* 0x00003fff14157812 */ /* 0x000fe200078ec0ff */
[----:B------:R-:W-:Y:S01]  /*cc00*/  VIADD R20, R0, 0x2 ;  /* 0x0000000200147836 */ /* 0x000fe20000000000 */
[C---:B------:R-:W-:Y:S01]  /*cc10*/  R2UR UR6, R200.reuse ;  /* 0x00000000c80672ca */ /* 0x040fe200000e0000 */
[----:B------:R-:W-:Y:S01]  /*cc20*/  IMAD.MOV.U32 R203, RZ, RZ, 0x40000040 ;  /* 0x40000040ffcb7424 */ /* 0x000fe200078e00ff */
[----:B------:R-:W-:Y:S01]  /*cc30*/  LOP3.LUT R0, R21, 0x10000, RZ, 0xfc, !PT ;  /* 0x0001000015007812 */ /* 0x000fe200078efcff */
[----:B------:R-:W-:Y:S01]  /*cc40*/  IMAD.MOV.U32 R21, RZ, RZ, 0x40000040 ;  /* 0x40000040ff157424 */ /* 0x000fe200078e00ff */
[----:B------:R-:W-:Y:S01]  /*cc50*/  R2UR UR7, R201 ;  /* 0x00000000c90772ca */ /* 0x000fe200000e0000 */
[----:B------:R-:W-:Y:S01]  /*cc60*/  VIADD R201, R200, 0x800 ;  /* 0x00000800c8c97836 */ /* 0x000fe20000000000 */
[----:B------:R-:W-:Y:S01]  /*cc70*/  R2UR UR5, R205 ;  /* 0x00000000cd0572ca */ /* 0x000fe200000e0000 */
[----:B------:R-:W-:-:S02]  /*cc80*/  IMAD.MOV.U32 R204, RZ, RZ, R0 ;  /* 0x000000ffffcc7224 */ /* 0x000fc400078e0000 */
[----:B------:R-:W-:-:S03]  /*cc90*/  IMAD.MOV.U32 R205, RZ, RZ, 0xa00 ;  /* 0x00000a00ffcd7424 */ /* 0x000fc600078e00ff */
[----:B------:R-:W-:Y:S01]  /*cca0*/  R2UR UR4, R204 ;  /* 0x00000000cc0472ca */ /* 0x000fe200000e0000 */
[----:B------:R-:W-:Y:S01]  /*ccb0*/  VIADD R204, R0, 0x800 ;  /* 0x0000080000cc7836 */ /* 0x000fe20000000000 */
[----:B0-----:R-:W-:-:S11]  /*ccc0*/  SHF.R.U32.HI R199, RZ, 0x7, R199 ;  /* 0x00000007ffc77819 */ /* 0x001fd600000116c7 */
[----:B------:R-:W-:Y:S01]  /*ccd0*/  HGMMA.64x64x16.F32 R152, gdesc[UR4], R152, gsb0 ;  /* 0x00e00000049879f0 */ /* 0x000fe20008000898 */
[----:B------:R-:W-:Y:S01]  /*cce0*/  R2UR UR4, R20 ;  /* 0x00000000140472ca */ /* 0x000fe200000e0000 */
[----:B------:R-:W-:Y:S01]  /*ccf0*/  VIADD R20, R200, 0x2 ;  /* 0x00000002c8147836 */ /* 0x000fe20000000000 */
[----:B------:R-:W-:Y:S01]  /*cd00*/  R2UR UR5, R21 ;  /* 0x00000000150572ca */ /* 0x000fe200000e0000 */
[----:B------:R-:W-:-:S03]  /*cd10*/  IMAD.MOV.U32 R21, RZ, RZ, 0x40000040 ;  /* 0x40000040ff157424 */ /* 0x000fc600078e00ff */
        /* <DEDUP_REMOVED lines=153> */
[----:B------:R-:W-:Y:S02]  /*d6b0*/  R2UR UR4, R20 ;  /* 0x00000000140472ca */ /* 0x000fe400000e0000 */
[----:B------:R-:W-:Y:S01]  /*d6c0*/  R2UR UR5, R21 ;  /* 0x00000000150572ca */ /* 0x000fe200000e0000 */
[----:B------:R0:W1:Y:S02]  /*d6d0*/  SHFL.IDX PT, R20, R199, RZ, 0x1f ;  /* 0x00001fffc7147589 */ /* 0x00006400000e0000 */
[----:B0-----:R-:W-:Y:S01]  /*d6e0*/  IMAD.MOV.U32 R199, RZ, RZ, 0x4 ;  /* 0x00000004ffc77424 */ /* 0x001fe200078e00ff */
[----:B-1----:R-:W-:-:S04]  /*d6f0*/  ISETP.GT.AND P3, PT, R20, 0x7f, PT ;  /* 0x0000007f1400780c */ /* 0x002fc80003f64270 */
[----:B------:R-:W-:Y:S02]  /*d700*/  SEL R21, RZ, 0x2, !P3 ;  /* 0x00000002ff157807 */ /* 0x000fe40005800000 */
[C---:B------:R-:W-:Y:S02]  /*d710*/  SEL R20, R199.reuse, 0x2, P3 ;  /* 0x00000002c7147807 */ /* 0x040fe40001800000 */
[----:B------:R-:W-:Y:S01]  /*d720*/  SEL R199, R199, 0x6, !P3 ;  /* 0x00000006c7c77807 */ /* 0x000fe20005800000 */
[----:B------:R-:W-:Y:S01]  /*d730*/  IMAD.IADD R202, R21, 0x1, R201 ;  /* 0x0000000115ca7824 */ /* 0x000fe200078e02c9 */
[----:B------:R-:W-:-:S04]  /*d740*/  SEL R205, R205, 0x980, P3 ;  /* 0x00000980cdcd7807 */ /* 0x000fc80001800000 */
[----:B------:R-:W-:Y:S01]  /*d750*/  LOP3.LUT R205, R205, 0xa00, RZ, 0xc0, !PT ;  /* 0x00000a00cdcd7812 */ /* 0x000fe200078ec0ff */
[----:B------:R-:W-:Y:S02]  /*d760*/  WARPGROUP.DEPBAR.LE gsb0, 0x0 ;  /* 0x00008000000079c5 */ /* 0x000fe40000010000 */
[----:B------:R-:W-:-:S06]  /*d770*/  WARPGROUP.ARRIVE ;  /* 0x00000000000079c5 */ /* 0x000fcc0000000000 */
[----:B------:R-:W-:Y:S01]  /*d780*/  HGMMA.64x64x16.F32 R152, gdesc[UR4], R152, gsb0 ;  /* 0x00e00000049879f0 */ /* 0x000fe20008000898 */
[----:B------:R-:W-:Y:S01]  /*d790*/  R2UR UR6, R202 ;  /* 0x00000000ca0672ca */ /* 0x000fe200000e0000 */
[----:B------:R-:W-:Y:S01]  /*d7a0*/  IMAD.IADD R202, R204, 0x1, R21 ;  /* 0x00000001ccca7824 */ /* 0x000fe200078e0215 */
[----:B------:R-:W-:Y:S01]  /*d7b0*/  R2UR UR7, R203 ;  /* 0x00000000cb0772ca */ /* 0x000fe200000e0000 */
[----:B------:R-:W-:-:S03]  /*d7c0*/  IMAD.MOV.U32 R203, RZ, RZ, 0x40000040 ;  /* 0x40000040ffcb7424 */ /* 0x000fc600078e00ff */
[----:B------:R-:W-:Y:S01]  /*d7d0*/  R2UR UR4, R202 ;  /* 0x00000000ca0472ca */ /* 0x000fe200000e0000 */
[----:B------:R-:W-:Y:S01]  /*d7e0*/  IMAD.IADD R202, R201, 0x1, R20 ;  /* 0x00000001c9ca7824 */ /* 0x000fe200078e0214 */
[----:B------:R-:W-:Y:S01]  /*d7f0*/  R2UR UR5, R203 ;  /* 0x00000000cb0572ca */ /* 0x000fe200000e0000 */
[----:B------:R-:W-:Y:S01]  /*d800*/  IMAD.MOV.U32 R203, RZ, RZ, 0x40000040 ;  /* 0x40000040ffcb7424 */ /* 0x000fe200078e00ff */
[----:B------:R-:W-:Y:S02]  /*d810*/  WARPGROUP.DEPBAR.LE gsb0, 0x0 ;  /* 0x00008000000079c5 */ /* 0x000fe40000010000 */
[----:B------:R-:W-:-:S09]  /*d820*/  WARPGROUP.ARRIVE ;  /* 0x00000000000079c5 */ /* 0x000fd20000000000 */
        /* <DEDUP_REMOVED lines=8> */
[----:B------:R-:W-:Y:S02]  /*d8b0*/  IMAD.MOV.U32 R203, RZ, RZ, 0x40000040 ;  /* 0x40000040ffcb7424 */ /* 0x000fe400078e00ff */
[----:B------:R-:W-:-:S05]  /*d8c0*/  IMAD.MOV.U32 R204, RZ, RZ, 0x28 ;  /* 0x00000028ffcc7424 */ /* 0x000fca00078e00ff */
        /* <DEDUP_REMOVED lines=8> */
[----:B------:R-:W-:Y:S02]  /*d950*/  IMAD.MOV.U32 R203, RZ, RZ, 0x40000040 ;  /* 0x40000040ffcb7424 */ /* 0x000fe400078e00ff */
[----:B------:R-:W-:Y:S01]  /*d960*/  VIADD R201, R0, 0xa00 ;  /* 0x00000a0000c97836 */ /* 0x000fe20000000000 */
[----:B------:R-:W-:Y:S02]  /*d970*/  R2UR UR6, R202 ;  /* 0x00000000ca0672ca */ /* 0x000fe400000e0000 */
[----:B------:R-:W-:Y:S01]  /*d980*/  R2UR UR7, R203 ;  /* 0x00000000cb0772ca */ /* 0x000fe200000e0000 */
[----:B------:R-:W-:Y:S01]  /*d990*/  IMAD.MOV.U32 R203, RZ, RZ, 0x40000040 ;  /* 0x40000040ffcb7424 */ /* 0x000fe200078e00ff */
[----:B------:R-:W-:-:S02]  /*d9a0*/  IADD3 R202, R204, R205, R0 ;  /* 0x000000cdccca7210 */ /* 0x000fc40007ffe000 */
[----:B------:R-:W-:Y:S01]  /*d9b0*/  IADD3 R204, R204, R205, R200 ;  /* 0x000000cdcccc7210 */ /* 0x000fe20007ffe0c8 */
[----:B------:R-:W-:Y:S01]  /*d9c0*/  IMAD.MOV.U32 R205, RZ, RZ, 0x40000040 ;  /* 0x40000040ffcd7424 */ /* 0x000fe200078e00ff */
[----:B------:R-:W-:Y:S02]  /*d9d0*/  WARPGROUP.DEPBAR.LE gsb0, 0x0 ;  /* 0x00008000000079c5 */ /* 0x000fe40000010000 */
[----:B------:R-:W-:-:S06]  /*d9e0*/  WARPGROUP.ARRIVE ;  /* 0x00000000000079c5 */ /* 0x000fcc0000000000 */
[----:B------:R-:W-:Y:S01]  /*d9f0*/  HGMMA.64x64x16.F32 R152, gdesc[UR4], R152, gsb0 ;  /* 0x00e00000049879f0 */ /* 0x000fe20008000898 */
[----:B------:R-:W-:Y:S01]  /*da00*/  R2UR UR4, R202 ;  /* 0x00000000ca0472ca */ /* 0x000fe200000e0000 */
[----:B------:R-:W-:Y:S01]  /*da10*/  IMAD.IADD R202, R201, 0x1, R21 ;  /* 0x00000001c9ca7824 */ /* 0x000fe200078e0215 */
[----:B------:R-:W-:Y:S01]  /*da20*/  R2UR UR5, R203 ;  /* 0x00000000cb0572ca */ /* 0x000fe200000e0000 */
[----:B------:R-:W-:Y:S01]  /*da30*/  IMAD.MOV.U32 R203, RZ, RZ, 0x40000040 ;  /* 0x40000040ffcb7424 */ /* 0x000fe200078e00ff */
[----:B------:R-:W-:Y:S01]  /*da40*/  R2UR UR6, R204 ;  /* 0x00000000cc0672ca */ /* 0x000fe200000e0000 */
[----:B------:R-:W-:Y:S01]  /*da50*/  VIADD R204, R200, 0xa00 ;  /* 0x00000a00c8cc7836 */ /* 0x000fe20000000000 */
[----:B------:R-:W-:Y:S01]  /*da60*/  R2UR UR7, R205 ;  /* 0x00000000cd0772ca */ /* 0x000fe200000e0000 */
        /* <DEDUP_REMOVED lines=25> */
[----:B------:R-:W-:Y:S01]  /*dc00*/  VIADD R201, R0, 0xc00 ;  /* 0x00000c0000c97836 */ /* 0x000fe20000000000 */
[----:B------:R-:W-:Y:S02]  /*dc10*/  WARPGROUP.DEPBAR.LE gsb0, 0x0 ;  /* 0x00008000000079c5 */ /* 0x000fe40000010000 */
[----:B------:R-:W-:-:S07]  /*dc20*/  WARPGROUP.ARRIVE ;  /* 0x00000000000079c5 */ /* 0x000fce0000000000 */
[----:B------:R-:W-:Y:S01]  /*dc30*/  HGMMA.64x64x16.F32 R152, gdesc[UR4], R152, gsb0 ;  /* 0x00e00000049879f0 */ /* 0x000fe20008000898 */
[----:B------:R-:W-:Y:S01]  /*dc40*/  R2UR UR4, R202 ;  /* 0x00000000ca0472ca */ /* 0x000fe200000e0000 */
[----:B------:R-:W-:Y:S01]  /*dc50*/  IMAD.IADD R202, R199, 0x1, R204 ;  /* 0x00000001c7ca7824 */ /* 0x000fe200078e02cc */
[----:B------:R-:W-:Y:S01]  /*dc60*/  R2UR UR5, R203 ;  /* 0x00000000cb0572ca */ /* 0x000fe200000e0000 */
[----:B------:R-:W-:Y:S02]  /*dc70*/  IMAD.MOV.U32 R203, RZ, RZ, 0x40000040 ;  /* 0x40000040ffcb7424 */ /* 0x000fe400078e00ff */
[----:B------:R-:W-:Y:S01]  /*dc80*/  IMAD.MOV.U32 R204, RZ, RZ, 0x30 ;  /* 0x00000030ffcc7424 */ /* 0x000fe200078e00ff */
[----:B------:R-:W-:Y:S02]  /*dc90*/  R2UR UR6, R202 ;  /* 0x00000000ca0672ca */ /* 0x000fe400000e0000 */
[----:B------:R-:W-:Y:S01]  /*dca0*/  R2UR UR7, R203 ;  /* 0x00000000cb0772ca */ /* 0x000fe200000e0000 */
[----:B------:R-:W-:Y:S01]  /*dcb0*/  IMAD.MOV.U32 R203, RZ, RZ, 0x40000040 ;  /* 0x40000040ffcb7424 */ /* 0x000fe200078e00ff */
[----:B------:R-:W-:-:S04]  /*dcc0*/  SEL R204, R204, 0x2e, P3 ;  /* 0x0000002ecccc7807 */ /* 0x000fc80001800000 */
[----:B------:R-:W-:-:S04]  /*dcd0*/  LOP3.LUT R204, R204, 0x6, RZ, 0xc0, !PT ;  /* 0x00000006cccc7812 */ /* 0x000fc800078ec0ff */
[CC--:B------:R-:W-:Y:S02]  /*dce0*/  IADD3 R202, R204.reuse, R205.reuse, R0 ;  /* 0x000000cdccca7210 */ /* 0x0c0fe40007ffe000 */
        /* <DEDUP_REMOVED lines=64> */
[----:B------:R-:W-:Y:S02]  /*e0f0*/  WARPGROUP.DEPBAR.LE gsb0, 0x0 ;  /* 0x00008000000079c5 */ /* 0x000fe40000010000 */
[----:B------:R-:W-:-:S10]  /*e100*/  WARPGROUP.ARRIVE ;  /* 0x00000000000079c5 */ /* 0x000fd40000000000 */
[----:B------:R-:W-:Y:S01]  /*e110*/  HGMMA.64x64x16.F32 R152, gdesc[UR4], R152, gsb0 ;  /* 0x00e00000049879f0 */ /* 0x000fe20008000898 */
[----:B------:R-:W-:Y:S01]  /*e120*/  R2UR UR6, R202 ;  /* 0x00000000ca0672ca */ /* 0x000fe200000e0000 */
[----:B------:R-:W-:Y:S01]  /*e130*/  IMAD.IADD R202, R204, 0x1, R21 ;  /* 0x00000001ccca7824 */ /* 0x000fe200078e0215 */
[----:B------:R-:W-:Y:S01]  /*e140*/  R2UR UR7, R203 ;  /* 0x00000000cb0772ca */ /* 0x000fe200000e0000 */
[----:B------:R-:W-:Y:S02]  /*e150*/  IMAD.MOV.U32 R203, RZ, RZ, 0x40000040 ;  /* 0x40000040ffcb7424 */ /* 0x000fe400078e00ff */
[----:B------:R-:W-:Y:S01]  /*e160*/  IMAD.MOV.U32 R21, RZ, RZ, 0x40000040 ;  /* 0x40000040ff157424 */ /* 0x000fe200078e00ff */
[----:B------:R-:W-:Y:S01]  /*e170*/  R2UR UR4, R202 ;  /* 0x00000000ca0472ca */ /* 0x000fe200000e0000 */
[----:B------:R-:W-:Y:S01]  /*e180*/  IMAD.IADD R202, R204, 0x1, R20 ;  /* 0x00000001ccca7824 */ /* 0x000fe200078e0214 */
[----:B------:R-:W-:Y:S01]  /*e190*/  R2UR UR5, R203 ;  /* 0x00000000cb0572ca */ /* 0x000fe200000e0000 */
[----:B------:R-:W-:-:S02]  /*e1a0*/  IMAD.MOV.U32 R203, RZ, RZ, 0x40000040 ;  /* 0x40000040ffcb7424 */ /* 0x000fc400078e00ff */
[----:B------:R-:W-:Y:S01]  /*e1b0*/  IMAD.IADD R20, R20, 0x1, R201 ;  /* 0x0000000114147824 */ /* 0x000fe200078e02c9 */
[----:B------:R-:W-:Y:S02]  /*e1c0*/  WARPGROUP.DEPBAR.LE gsb0, 0x0 ;  /* 0x00008000000079c5 */ /* 0x000fe40000010000 */
[----:B------:R-:W-:-:S07]  /*e1d0*/  WARPGROUP.ARRIVE ;  /* 0x00000000000079c5 */ /* 0x000fce0000000000 */
[----:B------:R-:W-:Y:S01]  /*e1e0*/  HGMMA.64x64x16.F32 R152, gdesc[UR4], R152, gsb0 ;  /* 0x00e00000049879f0 */ /* 0x000fe20008000898 */
[----:B------:R-:W-:Y:S01]  /*e1f0*/  R2UR UR4, R202 ;  /* 0x00000000ca0472ca */ /* 0x000fe200000e0000 */
[----:B------:R-:W-:Y:S01]  /*e200*/  IMAD.IADD R202, R204, 0x1, R199 ;  /* 0x00000001ccca7824 */ /* 0x000fe200078e02c7 */
[----:B------:R-:W-:Y:S01]  /*e210*/  R2UR UR5, R203 ;  /* 0x00000000cb0572ca */ /* 0x000fe200000e0000 */
[----:B------:R-:W-:Y:S01]  /*e220*/  IMAD.MOV.U32 R203, RZ, RZ, 0x40000040 ;  /* 0x40000040ffcb7424 */ /* 0x000fe200078e00ff */
        /* <DEDUP_REMOVED lines=10> */
[----:B------:R-:W-:Y:S02]  /*e2d0*/  R2UR UR6, R20 ;  /* 0x00000000140672ca */ /* 0x000fe400000e0000 */
[----:B------:R-:W-:Y:S01]  /*e2e0*/  R2UR UR7, R21 ;  /* 0x00000000150772ca */ /* 0x000fe200000e0000 */
[----:B------:R-:W-:Y:S01]  /*e2f0*/  IMAD.MOV.U32 R21, RZ, RZ, 0x1000 ;  /* 0x00001000ff157424 */ /* 0x000fe200078e00ff */
[----:B------:R-:W-:Y:S02]  /*e300*/  R2UR UR4, R202 ;  /* 0x00000000ca0472ca */ /* 0x000fe400000e0000 */
[----:B------:R-:W-:Y:S02]  /*e310*/  R2UR UR5, R203 ;  /* 0x00000000cb0572ca */ /* 0x000fe400000e0000 */
[----:B------:R-:W-:Y:S02]  /*e320*/  SEL R21, R21, 0xf80, P3 ;  /* 0x00000f8015157807 */ /* 0x000fe40001800000 */
[----:B------:R-:W-:-:S02]  /*e330*/  ISETP.NE.AND P3, PT, R192, RZ, PT ;  /* 0x000000ffc000720c */ /* 0x000fc40003f65270 */
[----:B------:R-:W-:-:S04]  /*e340*/  LOP3.LUT R21, R21, 0x1e00, RZ, 0xc0, !PT ;  /* 0x00001e0015157812 */ /* 0x000fc800078ec0ff */
[CC--:B------:R-:W-:Y:S02]  /*e350*/  IADD3 R20, R201.reuse, R21.reuse, R0 ;  /* 0x00000015c9147210 */ /* 0x0c0fe40007ffe000 */
[----:B------:R-:W-:Y:S01]  /*e360*/  IADD3 R200, R201, R21, R200 ;  /* 0x00000015c9c87210 */ /* 0x000fe20007ffe0c8 */
[----:B------:R-:W-:Y:S02]  /*e370*/  IMAD.MOV.U32 R21, RZ, RZ, 0x40000040 ;  /* 0x40000040ff157424 */ /* 0x000fe400078e00ff */
[----:B------:R-:W-:Y:S01]  /*e380*/  IMAD.MOV.U32 R201, RZ, RZ, 0x40000040 ;  /* 0x40000040ffc97424 */ /* 0x000fe200078e00ff */
[----:B------:R-:W-:Y:S02]  /*e390*/  WARPGROUP.DEPBAR.LE gsb0, 0x0 ;  /* 0x00008000000079c5 */ /* 0x000fe40000010000 */
[----:B------:R-:W-:-:S06]  /*e3a0*/  WARPGROUP.ARRIVE ;  /* 0x00000000000079c5 */ /* 0x000fcc0000000000 */
[----:B------:R-:W-:Y:S01]  /*e3b0*/  HGMMA.64x64x16.F32 R152, gdesc[UR4], R152, gsb0 ;  /* 0x00e00000049879f0 */ /* 0x000fe20008000898 */
[----:B------:R-:W-:Y:S01]  /*e3c0*/  R2UR UR4, R20 ;  /* 0x00000000140472ca */ /* 0x000fe200000e0000 */
[----:B------:R-:W-:Y:S01]  /*e3d0*/  IMAD R20, R18, 0x1000, R11 ;  /* 0x0000100012147824 */ /* 0x000fe200078e020b */
[----:B------:R-:W-:Y:S01]  /*e3e0*/  R2UR UR5, R21 ;  /* 0x00000000150572ca */ /* 0x000fe200000e0000 */
[----:B------:R-:W-:Y:S01]  /*e3f0*/  IMAD.MOV.U32 R21, RZ, RZ, 0x40000040 ;  /* 0x40000040ff157424 */ /* 0x000fe200078e00ff */
[----:B------:R-:W-:Y:S02]  /*e400*/  R2UR UR6, R200 ;  /* 0x00000000c80672ca */ /* 0x000fe400000e0000 */
[----:B------:R-:W-:Y:S01]  /*e410*/  R2UR UR7, R201 ;  /* 0x00000000c90772ca */ /* 0x000fe200000e0000 */
[----:B------:R-:W-:Y:S02]  /*e420*/  WARPGROUP.DEPBAR.LE gsb0, 0x0 ;  /* 0x00008000000079c5 */ /* 0x000fe40000010000 */
[----:B------:R-:W-:-:S10]  /*e430*/  WARPGROUP.ARRIVE ;  /* 0x00000000000079c5 */ /* 0x000fd40000000000 */
[----:B------:R-:W-:Y:S01]  /*e440*/  HGMMA.64x64x16.F32 R152, gdesc[UR4], R152, gsb0 ;  /* 0x00e00000049879f0 */ /* 0x000fe20008000898 */
[----:B------:R-:W-:Y:S01]  /*e450*/  ULDC UR4, c[0x0][0xad0] ;  /* 0x0002b40000047ab9 */ /* 0x000fe20000000800 */
[----:B------:R-:W-:Y:S02]  /*e460*/  R2UR UR7, R21 ;  /* 0x00000000150772ca */ /* 0x000fe400000e0000 */
[----:B------:R-:W-:Y:S01]  /*e470*/  R2UR UR6, R20 ;  /* 0x00000000140672ca */ /* 0x000fe200000e0000 */
        /* <DEDUP_REMOVED lines=37> */
[----:B------:R-:W-:-:S02]  /*e6d0*/  FMUL.FTZ R183, R183, UR4 ;  /* 0x00000004b7b77c20 */ /* 0x000fc40008410000 */
        /* <DEDUP_REMOVED lines=27> */
[----:B0-----:R-:W-:-:S05]  /*e890*/  FMNMX.FTZ R169, R180, R169, !PT ;  /* 0x000000a9b4a97209 */ /* 0x001fca0007810000 */
[----:B------:R-:W0:Y:S02]  /*e8a0*/  SHFL.BFLY PT, R202, R169, 0x2, 0x1f ;  /* 0x0c401f00a9ca7f89 */ /* 0x000e2400000e0000 */
[----:B------:R-:W3:Y:S01]  /*e8b0*/  MUFU.TANH R156, R156 ;  /* 0x0000009c009c7308 */ /* 0x000ee20000002400 */
[----:B-1----:R-:W-:-:S07]  /*e8c0*/  FMNMX.FTZ R171, R153, R198, !PT ;  /* 0x000000c699ab7209 */ /* 0x002fce0007810000 */
[----:B------:R-:W1:Y:S01]  /*e8d0*/  MUFU.TANH R158, R158 ;  /* 0x0000009e009e7308 */ /* 0x000e620000002400 */
[----:B--2---:R-:W-:-:S07]  /*e8e0*/  FMNMX.FTZ R171, R154, R171, !PT ;  /* 0x000000ab9aab7209 */ /* 0x004fce0007810000 */
[----:B------:R-:W2:Y:S01]  /*e8f0*/  MUFU.TANH R162, R162 ;  /* 0x000000a200a27308 */ /* 0x000ea20000002400 */
[----:B---3--:R-:W-:Y:S02]  /*e900*/  FMNMX.FTZ R171, R156, R171, !PT ;  /* 0x000000ab9cab7209 */ /* 0x008fe40007810000 */
[----:B0-----:R-:W-:Y:S01]  /*e910*/  FMNMX.FTZ R169, R169, R202, !PT ;  /* 0x000000caa9a97209 */ /* 0x001fe20007810000 */
[----:B------:R-:W-:-:S04]  /*e920*/  FMUL.FTZ R202, R175, UR4 ;  /* 0x00000004afca7c20 */ /* 0x000fc80008410000 */
[----:B------:R-:W0:Y:S01]  /*e930*/  MUFU.TANH R163, R163 ;  /* 0x000000a300a37308 */ /* 0x000e220000002400 */
[----:B-1----:R-:W-:Y:S01]  /*e940*/  FMNMX.FTZ R171, R158, R171, !PT ;  /* 0x000000ab9eab7209 */ /* 0x002fe20007810000 */
[----:B------:R-:W-:Y:S01]  /*e950*/  ULDC UR4, c[0x0][0xa80] ;  /* 0x0002a00000047ab9 */ /* 0x000fe20000000800 */
[----:B------:R-:W1:Y:S05]  /*e960*/  SHFL.BFLY PT, R170, R169, 0x1, 0x1f ;  /* 0x0c201f00a9aa7f89 */ /* 0x000e6a00000e0000 */
[----:B------:R-:W3:Y:S01]  /*e970*/  MUFU.TANH R166, R166 ;  /* 0x000000a600a67308 */ /* 0x000ee20000002400 */
[----:B--2---:R-:W-:-:S07]  /*e980*/  FMNMX.FTZ R171, R162, R171, !PT ;  /* 0x000000aba2ab7209 */ /* 0x004fce0007810000 */
[----:B------:R-:W2:Y:S01]  /*e990*/  MUFU.TANH R167, R167 ;  /* 0x000000a700a77308 */ /* 0x000ea20000002400 */
[----:B0-----:R-:W-:-:S07]  /*e9a0*/  FMNMX.FTZ R171, R163, R171, !PT ;  /* 0x000000aba3ab7209 */ /* 0x001fce0007810000 */
[----:B------:R-:W0:Y:S01]  /*e9b0*/  MUFU.TANH R181, R181 ;  /* 0x000000b500b57308 */ /* 0x000e220000002400 */
[----:B---3--:R-:W-:Y:S02]  /*e9c0*/  FMNMX.FTZ R171, R166, R171, !PT ;  /* 0x000000aba6ab7209 */ /* 0x008fe40007810000 */
[----:B-1----:R-:W-:Y:S01]  /*e9d0*/  FMNMX.FTZ R169, R169, R170, !PT ;  /* 0x000000aaa9a97209 */ /* 0x002fe20007810000 */
[----:B------:R-:W-:-:S04]  /*e9e0*/  IMAD.U32 R170, RZ, RZ, UR4 ;  /* 0x00000004ffaa7e24 */ /* 0x000fc8000f8e00ff */
[----:B------:R-:W1:Y:S01]  /*e9f0*/  MUFU.TANH R200, R200 ;  /* 0x000000c800c87308 */ /* 0x000e620000002400 */
[----:B--2---:R-:W-:Y:S01]  /*ea00*/  FMNMX.FTZ R171, R167, R171, !PT ;  /* 0x000000aba7ab7209 */ /* 0x004fe20007810000 */
[C---:B------:R-:W-:Y:S01]  /*ea10*/  FMUL.FTZ R179, R169.reuse, R170 ;  /* 0x000000aaa9b37220 */ /* 0x040fe20000410000 */
[----:B------:R-:W-:-:S03]  /*ea20*/  FADD.FTZ R174, -R169, R196 ;  /* 0x000000c4a9ae7221 */ /* 0x000fc60000010100 */
[-CC-:B------:R-:W-:Y:S01]  /*ea30*/  FFMA.FTZ R205, R157, R170.reuse, -R179.reuse ;  /* 0x000000aa9dcd7223 */ /* 0x180fe200000108b3 */
[-CC-:B------:R-:W-:Y:S01]  /*ea40*/  FFMA.FTZ R157, R159, R170.reuse, -R179.reuse ;  /* 0x000000aa9f9d7223 */ /* 0x180fe200000108b3 */
[----:B------:R-:W2:Y:S01]  /*ea50*/  MUFU.TANH R201, R201 ;  /* 0x000000c900c97308 */ /* 0x000ea20000002400 */
[----:B0-----:R-:W-:Y:S01]  /*ea60*/  FMNMX.FTZ R171, R181, R171, !PT ;  /* 0x000000abb5ab7209 */ /* 0x001fe20007810000 */
[-CC-:B------:R-:W-:Y:S01]  /*ea70*/  FFMA.FTZ R159, R161, R170.reuse, -R179.reuse ;  /* 0x000000aaa19f7223 */ /* 0x180fe200000108b3 */
[-C--:B------:R-:W-:Y:S01]  /*ea80*/  FMUL.FTZ R174, R174, R170.reuse ;  /* 0x000000aaaeae7220 */ /* 0x080fe20000410000 */
[-CC-:B------:R-:W-:Y:S01]  /*ea90*/  FFMA.FTZ R196, R21, R170.reuse, -R179.reuse ;  /* 0x000000aa15c47223 */ /* 0x180fe200000108b3 */
[-CC-:B------:R-:W-:Y:S01]  /*eaa0*/  FFMA.FTZ R152, R152, R170.reuse, -R179.reuse ;  /* 0x000000aa98987223 */ /* 0x180fe200000108b3 */
[-CC-:B------:R-:W-:Y:S01]  /*eab0*/  FFMA.FTZ R155, R155, R170.reuse, -R179.reuse ;  /* 0x000000aa9b9b7223 */ /* 0x180fe200000108b3 */
[-CC-:B------:R-:W-:Y:S01]  /*eac0*/  FFMA.FTZ R21, R164, R170.reuse, -R179.reuse ;  /* 0x000000aaa4157223 */ /* 0x180fe200000108b3 */
[----:B------:R-:W0:Y:S01]  /*ead0*/  MUFU.TANH R202, R202 ;  /* 0x000000ca00ca7308 */ /* 0x000e220000002400 */
[----:B-1----:R-:W-:Y:S01]  /*eae0*/  FMNMX.FTZ R171, R200, R171, !PT ;  /* 0x000000abc8ab7209 */ /* 0x002fe20007810000 */
[-CC-:B------:R-:W-:Y:S01]  /*eaf0*/  FFMA.FTZ R160, R160, R170.reuse, -R179.reuse ;  /* 0x000000aaa0a07223 */ /* 0x180fe200000108b3 */
[-CC-:B------:R-:W-:Y:S01]  /*eb00*/  FFMA.FTZ R168, R168, R170.reuse, -R179.reuse ;  /* 0x000000aaa8a87223 */ /* 0x180fe200000108b3 */
[-CC-:B------:R-:W-:Y:S01]  /*eb10*/  FFMA.FTZ R172, R172, R170.reuse, -R179.reuse ;  /* 0x000000aaacac7223 */ /* 0x180fe200000108b3 */
[-CC-:B------:R-:W-:Y:S01]  /*eb20*/  FFMA.FTZ R173, R173, R170.reuse, -R179.reuse ;  /* 0x000000aaadad7223 */ /* 0x180fe200000108b3 */
[----:B------:R-:W-:-:S02]  /*eb30*/  FFMA.FTZ R177, R177, R170, -R179 ;  /* 0x000000aab1b17223 */ /* 0x000fc400000108b3 */
        /* <DEDUP_REMOVED lines=8> */
[----:B------:R2:W3:Y:S01]  /*ebc0*/  MUFU.EX2 R178, R174 ;  /* 0x000000ae00b27308 */ /* 0x0004e20000000800 */
[----:B0-----:R-:W-:-:S07]  /*ebd0*/  FMNMX.FTZ R171, R182, R171, !PT ;  /* 0x000000abb6ab7209 */ /* 0x001fce0007810000 */
[----:B------:R-:W-:Y:S01]  /*ebe0*/  MUFU.EX2 R196, R196 ;  /* 0x000000c400c47308 */ /* 0x000fe20000000800 */
[----:B-1----:R-:W-:Y:S01]  /*ebf0*/  FMNMX.FTZ R171, R183, R171, !PT ;  /* 0x000000abb7ab7209 */ /* 0x002fe20007810000 */
[----:B--2---:R-:W-:-:S04]  /*ec00*/  FFMA.FTZ R174, R165, R170, -R179 ;  /* 0x000000aaa5ae7223 */ /* 0x004fc800000108b3 */
[----:B------:R-:W0:Y:S02]  /*ec10*/  SHFL.BFLY PT, R175, R171, 0x2, 0x1f ;  /* 0x0c401f00abaf7f89 */ /* 0x000e2400000e0000 */
[----:B------:R-:W-:Y:S01]  /*ec20*/  MUFU.EX2 R152, R152 ;  /* 0x0000009800987308 */ /* 0x000fe20000000800 */
[-C--:B---3--:R-:W-:Y:S01]  /*ec30*/  FMUL.FTZ R24, R24, R178.reuse ;  /* 0x000000b218187220 */ /* 0x088fe20000410000 */
        /* <DEDUP_REMOVED lines=19> */
[----:B------:R-:W-:Y:S01]  /*ed70*/  FMUL.FTZ R60, R60, R178 ;  /* 0x000000b23c3c7220 */ /* 0x000fe20000410000 */
[----:B0-----:R-:W-:Y:S01]  /*ed80*/  FMNMX.FTZ R171, R171, R175, !PT ;  /* 0x000000afabab7209 */ /* 0x001fe20007810000 */
[-CC-:B------:R-:W-:Y:S01]  /*ed90*/  FFMA.FTZ R175, R176, R170.reuse, -R179.reuse ;  /* 0x000000aab0af7223 */ /* 0x180fe200000108b3 */
[-CC-:B------:R-:W-:Y:S01]  /*eda0*/  FFMA.FTZ R176, R199, R170.reuse, -R179.reuse ;  /* 0x000000aac7b07223 */ /* 0x180fe200000108b3 */
[----:B------:R-:W-:Y:S01]  /*edb0*/  FFMA.FTZ R179, R180, R170, -R179 ;  /* 0x000000aab4b37223 */ /* 0x000fe200000108b3 */
[----:B------:R-:W-:Y:S01]  /*edc0*/  MUFU.EX2 R157, R157 ;  /* 0x0000009d009d7308 */ /* 0x000fe20000000800 */
[----:B------:R-:W0:Y:S01]  /*edd0*/  SHFL.BFLY PT, R161, R171, 0x1, 0x1f ;  /* 0x0c201f00aba17f89 */ /* 0x000e2200000e0000 */
        /* <DEDUP_REMOVED lines=23> */
[----:B0-----:R-:W-:Y:S01]  /*ef50*/  FMNMX.FTZ R171, R171, R161, !PT ;  /* 0x000000a1abab7209 */ /* 0x001fe20007810000 */
[-C--:B------:R-:W-:Y:S01]  /*ef60*/  FMUL.FTZ R101, R101, R178.reuse ;  /* 0x000000b265657220 */ /* 0x080fe20000410000 */
[-C--:B------:R-:W-:Y:S01]  /*ef70*/  FMUL.FTZ R104, R104, R178.reuse ;  /* 0x000000b268687220 */ /* 0x080fe20000410000 */
[-C--:B------:R-:W-:Y:S01]  /*ef80*/  FMUL.FTZ R105, R105, R178.reuse ;  /* 0x000000b269697220 */ /* 0x080fe20000410000 */
[----:B------:R-:W-:Y:S01]  /*ef90*/  FMUL.FTZ R108, R108, R178 ;  /* 0x000000b26c6c7220 */ /* 0x000fe20000410000 */
[C---:B------:R-:W-:Y:S01]  /*efa0*/  FADD.FTZ R161, -R171.reuse, R198 ;  /* 0x000000c6aba17221 */ /* 0x040fe20000010100 */
[----:B------:R-:W-:Y:S01]  /*efb0*/  FMUL.FTZ R165, R171, R170 ;  /* 0x000000aaaba57220 */ /* 0x000fe20000410000 */
[----:B------:R-:W-:Y:S01]  /*efc0*/  MUFU.EX2 R174, R174 ;  /* 0x000000ae00ae7308 */ /* 0x000fe20000000800 */
[----:B------:R-:W-:Y:S01]  /*efd0*/  FMUL.FTZ R109, R109, R178 ;  /* 0x000000b26d6d7220 */ /* 0x000fe20000410000 */
[-C--:B------:R-:W-:Y:S01]  /*efe0*/  FMUL.FTZ R161, R161, R170.reuse ;  /* 0x000000aaa1a17220 */ /* 0x080fe20000410000 */
[-CC-:B------:R-:W-:Y:S01]  /*eff0*/  FFMA.FTZ R153, R153, R170.reuse, -R165.reuse ;  /* 0x000000aa99997223 */ /* 0x180fe200000108a5 */
[-CC-:B------:R-:W-:Y:S01]  /*f000*/  FFMA.FTZ R154, R154, R170.reuse, -R165.reuse ;  /* 0x000000aa9a9a7223 */ /* 0x180fe200000108a5 */
[-CC-:B------:R-:W-:Y:S01]  /*f010*/  FFMA.FTZ R156, R156, R170.reuse, -R165.reuse ;  /* 0x000000aa9c9c7223 */ /* 0x180fe200000108a5 */
[-CC-:B------:R-:W-:Y:S01]  /*f020*/  FFMA.FTZ R164, R158, R170.reuse, -R165.reuse ;  /* 0x000000aa9ea47223 */ /* 0x180fe200000108a5 */
[-CC-:B------:R-:W-:Y:S01]  /*f030*/  FFMA.FTZ R158, R162, R170.reuse, -R165.reuse ;  /* 0x000000aaa29e7223 */ /* 0x180fe200000108a5 */
[----:B------:R-:W0:Y:S01]  /*f040*/  MUFU.EX2 R161, R161 ;  /* 0x000000a100a17308 */ /* 0x000e220000000800 */
[-CC-:B------:R-:W-:Y:S01]  /*f050*/  FFMA.FTZ R162, R163, R170.reuse, -R165.reuse ;  /* 0x000000aaa3a27223 */ /* 0x180fe200000108a5 */
[----:B------:R-:W-:Y:S01]  /*f060*/  FFMA.FTZ R180, R166, R170, -R165 ;  /* 0x000000aaa6b47223 */ /* 0x000fe200000108a5 */
[----:B------:R-:W-:-:S02]  /*f070*/  @!P1 VIADD R163, R14, 0x38840 ;  /* 0x000388400ea39836 */ /* 0x000fc40000000000 */
[-CC-:B------:R-:W-:Y:S01]  /*f080*/  FFMA.FTZ R198, R167, R170.reuse, -R165.reuse ;  /* 0x000000aaa7c67223 */ /* 0x180fe200000108a5 */
[----:B------:R-:W-:Y:S02]  /*f090*/  @!P3 IMAD R166, R197, 0x40, R190 ;  /* 0x00000040c5a6b824 */ /* 0x000fe400078e02be */
[-CC-:B------:R-:W-:Y:S01]  /*f0a0*/  FFMA.FTZ R181, R181, R170.reuse, -R165.reuse ;  /* 0x000000aab5b57223 */ /* 0x180fe200000108a5 */
[-C--:B------:R-:W-:Y:S01]  /*f0b0*/  FFMA.FTZ R199, R200, R170.reuse, -R165 ;  /* 0x000000aac8c77223 */ /* 0x080fe200000108a5 */
[----:B------:R-:W1:Y:S01]  /*f0c0*/  MUFU.EX2 R153, R153 ;  /* 0x0000009900997308 */ /* 0x000e620000000800 */
[----:B------:R-:W-:Y:S01]  /*f0d0*/  @!P1 PRMT R163, RZ, 0x654, R163 ;  /* 0x00000654ffa39816 */ /* 0x000fe200000000a3 */
[----:B------:R-:W-:Y:S02]  /*f0e0*/  @!P3 IMAD R166, R166, 0x4, R2 ;  /* 0x00000004a6a6b824 */ /* 0x000fe400078e0202 */
[-CC-:B------:R-:W-:Y:S01]  /*f0f0*/  FFMA.FTZ R197, R201, R170.reuse, -R165.reuse ;  /* 0x000000aac9c57223 */ /* 0x180fe200000108a5 */
[-CC-:B------:R-:W-:Y:S01]  /*f100*/  FFMA.FTZ R202, R202, R170.reuse, -R165.reuse ;  /* 0x000000aacaca7223 */ /* 0x180fe200000108a5 */
[----:B------:R2:W-:Y:S01]  /*f110*/  @!P1 SYNCS.ARRIVE.TRANS64.RED.A1T0 RZ, [R163+URZ], RZ ;  /* 0x000000ffa3ff99a7 */ /* 0x0005e2000810043f */
[-CC-:B------:R-:W-:Y:S01]  /*f120*/  FFMA.FTZ R203, R203, R170.reuse, -R165.reuse ;  /* 0x000000aacbcb7223 */ /* 0x180fe200000108a5 */
[----:B------:R-:W-:Y:S01]  /*f130*/  @!P3 STS [R166+0x38400], R178 ;  /* 0x038400b2a600b388 */ /* 0x000fe20000000800 */
[----:B------:R-:W3:Y:S01]  /*f140*/  MUFU.EX2 R154, R154 ;  /* 0x0000009a009a7308 */ /* 0x000ee20000000800 */
[--C-:B------:R-:W-:Y:S01]  /*f150*/  FFMA.FTZ R204, R204, R170, -R165.reuse ;  /* 0x000000aacccc7223 */ /* 0x100fe200000108a5 */
[-C--:B------:R-:W-:Y:S01]  /*f160*/  FMUL.FTZ R112, R112, R178.reuse ;  /* 0x000000b270707220 */ /* 0x080fe20000410000 */
[----:B0-----:R0:W-:Y:S01]  /*f170*/  @!P3 STS [R166+0x38420], R161 ;  /* 0x038420a1a600b388 */ /* 0x0011e20000000800 */
[----:B------:R-:W-:Y:S01]  /*f180*/  FMUL.FTZ R113, R113, R178 ;  /* 0x000000b271717220 */ /* 0x000fe20000410000 */
[-CC-:B--2---:R-:W-:Y:S01]  /*f190*/  FFMA.FTZ R163, R182, R170.reuse, -R165.reuse ;  /* 0x000000aab6a37223 */ /* 0x184fe200000108a5 */
[----:B------:R-:W-:Y:S01]  /*f1a0*/  FFMA.FTZ R165, R183, R170, -R165 ;  /* 0x000000aab7a57223 */ /* 0x000fe200000108a5 */
[-C--:B------:R-:W-:Y:S01]  /*f1b0*/  FMUL.FTZ R116, R116, R178.reuse ;  /* 0x000000b274747220 */ /* 0x080fe20000410000 */
[----:B------:R-:W2:Y:S01]  /*f1c0*/  MUFU.EX2 R156, R156 ;  /* 0x0000009c009c7308 */ /* 0x000ea20000000800 */
[-C--:B------:R-:W-:Y:S01]  /*f1d0*/  FMUL.FTZ R117, R117, R178.reuse ;  /* 0x000000b275757220 */ /* 0x080fe20000410000 */
[-C--:B------:R-:W-:Y:S01]  /*f1e0*/  FMUL.FTZ R120, R120, R178.reuse ;  /* 0x000000b278787220 */ /* 0x080fe20000410000 */
[-C--:B------:R-:W-:Y:S01]  /*f1f0*/  FMUL.FTZ R121, R121, R178.reuse ;  /* 0x000000b279797220 */ /* 0x080fe20000410000 */
[-C--:B------:R-:W-:Y:S01]  /*f200*/  FMUL.FTZ R124, R124, R178.reuse ;  /* 0x000000b27c7c7220 */ /* 0x080fe20000410000 */
[----:B0-----:R-:W-:Y:S01]  /*f210*/  FFMA.FTZ R166, R178, R13, R196 ;  /* 0x0000000db2a67223 */ /* 0x001fe200000100c4 */
[----:B-1----:R-:W-:Y:S01]  /*f220*/  FFMA.FTZ R13, R161, R15, R153 ;  /* 0x0000000fa10d7223 */ /* 0x002fe20000010099 */
[-C--:B------:R-:W-:Y:S01]  /*f230*/  FMUL.FTZ R125, R125, R178.reuse ;  /* 0x000000b27d7d7220 */ /* 0x080fe20000410000 */
[----:B------:R-:W0:Y:S01]  /*f240*/  MUFU.EX2 R164, R164 ;  /* 0x000000a400a47308 */ /* 0x000e220000000800 */
[----:B------:R-:W-:Y:S01]  /*f250*/  FADD.FTZ R15, R152, R166 ;  /* 0x000000a6980f7221 */ /* 0x000fe20000010000 */
[C---:B---3--:R-:W-:Y:S01]  /*f260*/  FADD.FTZ R166, R154.reuse, R13 ;  /* 0x0000000d9aa67221 */ /* 0x048fe20000010000 */
[----:B------:R-:W-:Y:S01]  /*f270*/  F2FP.F16.F32.PACK_AB R153, R154, R153 ;  /* 0x000000999a99723e */ /* 0x000fe200000000ff */
[----:B------:R-:W-:Y:S01]  /*f280*/  FMUL.FTZ R128, R128, R178 ;  /* 0x000000b280807220 */ /* 0x000fe20000410000 */
[----:B------:R-:W-:Y:S01]  /*f290*/  FADD.FTZ R154, R155, R15 ;  /* 0x0000000f9b9a7221 */ /* 0x000fe20000010000 */
[----:B------:R-:W-:Y:S01]  /*f2a0*/  F2FP.F16.F32.PACK_AB R152, R152, R196 ;  /* 0x000000c49898723e */ /* 0x000fe200000000ff */
[-C--:B------:R-:W-:Y:S01]  /*f2b0*/  FMUL.FTZ R129, R129, R178.reuse ;  /* 0x000000b281817220 */ /* 0x080fe20000410000 */
[----:B------:R-:W1:Y:S01]  /*f2c0*/  MUFU.EX2 R158, R158 ;  /* 0x0000009e009e7308 */ /* 0x000e620000000800 */
        /* <DEDUP_REMOVED lines=9> */
[-C--:B------:R-:W-:Y:S01]  /*f360*/  FMUL.FTZ R144, R144, R178.reuse ;  /* 0x000000b290907220 */ /* 0x080fe20000410000 */
[-C--:B------:R-:W-:Y:S01]  /*f370*/  FMUL.FTZ R145, R145, R178.reuse ;  /* 0x000000b291917220 */ /* 0x080fe20000410000 */
[-C--:B------:R-:W-:Y:S01]  /*f380*/  FMUL.FTZ R148, R148, R178.reuse ;  /* 0x000000b294947220 */ /* 0x080fe20000410000 */
[----:B------:R-:W-:Y:S01]  /*f390*/  FMUL.FTZ R149, R149, R178 ;  /* 0x000000b295957220 */ /* 0x000fe20000410000 */
[C---:B------:R-:W-:Y:S01]  /*f3a0*/  FADD.FTZ R166, R205.reuse, R154 ;  /* 0x0000009acda67221 */ /* 0x040fe20000010000 */
[----:B------:R-:W-:Y:S01]  /*f3b0*/  F2FP.F16.F32.PACK_AB R154, R205, R155 ;  /* 0x0000009bcd9a723e */ /* 0x000fe200000000ff */
[----:B------:R-:W-:Y:S01]  /*f3c0*/  MUFU.EX2 R180, R180 ;  /* 0x000000b400b47308 */ /* 0x000fe20000000800 */
[----:B------:R-:W-:Y:S01]  /*f3d0*/  F2FP.F16.F32.PACK_AB R155, R164, R156 ;  /* 0x0000009ca49b723e */ /* 0x000fe200000000ff */
[----:B------:R-:W-:Y:S01]  /*f3e0*/  BAR.SYNC.DEFER_BLOCKING 0xf, 0x100 ;  /* 0x03c4000000007b1d */ /* 0x000fe20000010000 */
[----:B------:R-:W-:Y:S01]  /*f3f0*/  FADD.FTZ R166, R157, R166 ;  /* 0x000000a69da67221 */ /* 0x000fe20000010000 */
[----:B-1----:R-:W-:Y:S01]  /*f400*/  FADD.FTZ R167, R158, R167 ;  /* 0x000000a79ea77221 */ /* 0x002fe20000010000 */
[----:B------:R-:W-:Y:S01]  /*f410*/  F2FP.F16.F32.PACK_AB R156, R160, R157 ;  /* 0x0000009da09c723e */ /* 0x000fe200000000ff */
[----:B------:R-:W-:Y:S01]  /*f420*/  FMUL.FTZ R26, R26, R161 ;  /* 0x000000a11a1a7220 */ /* 0x000fe20000410000 */
[----:B------:R-:W-:Y:S01]  /*f430*/  FADD.FTZ R200, R160, R166 ;  /* 0x000000a6a0c87221 */ /* 0x000fe20000010000 */
[----:B------:R-:W0:Y:S01]  /*f440*/  MUFU.EX2 R198, R198 ;  /* 0x000000c600c67308 */ /* 0x000e220000000800 */
[C---:B--2---:R-:W-:Y:S01]  /*f450*/  F2FP.F16.F32.PACK_AB R157, R162.reuse, R158 ;  /* 0x0000009ea29d723e */ /* 0x044fe200000000ff */
[----:B------:R-:W-:Y:S01]  /*f460*/  FADD.FTZ R183, R162, R167 ;  /* 0x000000a7a2b77221 */ /* 0x000fe20000010000 */
[----:B------:R-:W-:Y:S01]  /*f470*/  FADD.FTZ R200, R159, R200 ;  /* 0x000000c89fc87221 */ /* 0x000fe20000010000 */
[----:B------:R-:W-:Y:S01]  /*f480*/  F2FP.F16.F32.PACK_AB R158, R21, R159 ;  /* 0x0000009f159e723e */ /* 0x000fe200000000ff */
        /* <DEDUP_REMOVED lines=68> */
[-C--:B------:R-:W-:Y:S01]  /*f8d0*/  FMUL.FTZ R146, R146, R161.reuse ;  /* 0x000000a192927220 */ /* 0x080fe20000410000 */
[-C--:B------:R-:W-:Y:S01]  /*f8e0*/  FMUL.FTZ R147, R147, R161.reuse ;  /* 0x000000a193937220 */ /* 0x080fe20000410000 */
[-C--:B------:R-:W-:Y:S01]  /*f8f0*/  FMUL.FTZ R150, R150, R161.reuse ;  /* 0x000000a196967220 */ /* 0x080fe20000410000 */
[----:B------:R-:W-:Y:S01]  /*f900*/  FMUL.FTZ R151, R151, R161 ;  /* 0x000000a197977220 */ /* 0x000fe20000410000 */
[----:B0-----:R-:W-:Y:S01]  /*f910*/  F2FP.F16.F32.PACK_AB R159, R198, R180 ;  /* 0x000000b4c69f723e */ /* 0x001fe200000000ff */
[----:B------:R0:W-:Y:S01]  /*f920*/  STSM.16.M88.4 [R194+0x36400], R152 ;  /* 0x03640098c2007844 */ /* 0x0001e20000000200 */
[----:B-1----:R-:W-:Y:S01]  /*f930*/  F2FP.F16.F32.PACK_AB R160, R168, R174 ;  /* 0x000000aea8a0723e */ /* 0x002fe200000000ff */
[----:B------:R-:W-:Y:S01]  /*f940*/  MUFU.EX2 R177, R177 ;  /* 0x000000b100b17308 */ /* 0x000fe20000000800 */
[----:B--2---:R-:W-:Y:S01]  /*f950*/  F2FP.F16.F32.PACK_AB R161, R199, R181 ;  /* 0x000000b5c7a1723e */ /* 0x004fe200000000ff */
[----:B------:R1:W-:Y:S01]  /*f960*/  STSM.16.M88.4 [R207], R156 ;  /* 0x0000009ccf007844 */ /* 0x0003e20000000200 */
[----:B------:R-:W-:Y:S01]  /*f970*/  F2FP.F16.F32.PACK_AB R162, R173, R172 ;  /* 0x000000acada2723e */ /* 0x000fe200000000ff */
[----:B------:R-:W-:Y:S01]  /*f980*/  FADD.FTZ R183, R180, R183 ;  /* 0x000000b7b4b77221 */ /* 0x000fe20000010000 */
[----:B------:R-:W-:Y:S01]  /*f990*/  FADD.FTZ R200, R21, R200 ;  /* 0x000000c815c87221 */ /* 0x000fe20000010000 */
[----:B------:R-:W-:-:S02]  /*f9a0*/  @!P1 VIADD R14, R14, 0x38860 ;  /* 0x000388600e0e9836 */ /* 0x000fc40000000000 */
[----:B------:R-:W2:Y:S01]  /*f9b0*/  MUFU.EX2 R179, R179 ;  /* 0x000000b300b37308 */ /* 0x000ea20000000800 */
[----:B---3--:R-:W-:Y:S01]  /*f9c0*/  F2FP.F16.F32.PACK_AB R164, R176, R175 ;  /* 0x000000afb0a4723e */ /* 0x008fe200000000ff */
[----:B------:R-:W-:Y:S01]  /*f9d0*/  FADD.FTZ R183, R198, R183 ;  /* 0x000000b7c6b77221 */ /* 0x000fe20000010000 */
[----:B------:R-:W-:Y:S01]  /*f9e0*/  FADD.FTZ R200, R174, R200 ;  /* 0x000000c8aec87221 */ /* 0x000fe20000010000 */
[----:B------:R-:W-:Y:S01]  /*f9f0*/  @!P1 PRMT R14, RZ, 0x654, R14 ;  /* 0x00000654ff0e9816 */ /* 0x000fe2000000000e */
[----:B------:R-:W-:Y:S02]  /*fa00*/  IMAD.MOV.U32 R198, RZ, RZ, R171 ;  /* 0x000000ffffc67224 */ /* 0x000fe400078e00ab */
[----:B------:R-:W-:Y:S01]  /*fa10*/  FADD.FTZ R183, R181, R183 ;  /* 0x000000b7b5b77221 */ /* 0x000fe20000010000 */
[----:B------:R-:W-:Y:S01]  /*fa20*/  FADD.FTZ R200, R168, R200 ;  /* 0x000000c8a8c87221 */ /* 0x000fe20000010000 */
[----:B------:R-:W3:Y:S02]  /*fa30*/  MUFU.EX2 R13, R203 ;  /* 0x000000cb000d7308 */ /* 0x000ee40000000800 */
[----:B------:R-:W-:Y:S01]  /*fa40*/  FADD.FTZ R183, R199, R183 ;  /* 0x000000b7c7b77221 */ /* 0x000fe20000010000 */
[----:B------:R-:W-:-:S03]  /*fa50*/  FADD.FTZ R200, R172, R200 ;  /* 0x000000c8acc87221 */ /* 0x000fc60000010000 */
[----:B------:R-:W-:Y:S01]  /*fa60*/  FADD.FTZ R183, R197, R183 ;  /* 0x000000b7c5b77221 */ /* 0x000fe20000010000 */
[----:B------:R-:W-:Y:S01]  /*fa70*/  FADD.FTZ R200, R173, R200 ;  /* 0x000000c8adc87221 */ /* 0x000fe20000010000 */
[----:B------:R-:W4:Y:S01]  /*fa80*/  MUFU.EX2 R15, R204 ;  /* 0x000000cc000f7308 */ /* 0x000f220000000800 */
[----:B--2---:R-:W-:Y:S01]  /*fa90*/  F2FP.F16.F32.PACK_AB R166, R179, R177 ;  /* 0x000000b1b3a6723e */ /* 0x004fe200000000ff */
[----:B------:R-:W-:Y:S01]  /*faa0*/  FADD.FTZ R183, R182, R183 ;  /* 0x000000b7b6b77221 */ /* 0x000fe20000010000 */
[----:B------:R-:W-:-:S04]  /*fab0*/  FADD.FTZ R200, R175, R200 ;  /* 0x000000c8afc87221 */ /* 0x000fc80000010000 */
[----:B------:R-:W-:Y:S01]  /*fac0*/  FADD.FTZ R200, R176, R200 ;  /* 0x000000c8b0c87221 */ /* 0x000fe20000010000 */
[----:B------:R2:W5:Y:S01]  /*fad0*/  MUFU.EX2 R196, R163 ;  /* 0x000000a300c47308 */ /* 0x0005620000000800 */
[----:B---3--:R-:W-:Y:S02]  /*fae0*/  FADD.FTZ R183, R13, R183 ;  /* 0x000000b70db77221 */ /* 0x008fe40000010000 */
[----:B------:R-:W-:-:S05]  /*faf0*/  FADD.FTZ R200, R177, R200 ;  /* 0x000000c8b1c87221 */ /* 0x000fca0000010000 */
[----:B------:R3:W0:Y:S01]  /*fb00*/  MUFU.EX2 R178, R165 ;  /* 0x000000a500b27308 */ /* 0x0006220000000800 */
[----:B--2---:R-:W-:Y:S01]  /*fb10*/  F2FP.F16.F32.PACK_AB R163, R182, R197 ;  /* 0x000000c5b6a3723e */ /* 0x004fe200000000ff */
[----:B----4-:R-:W-:Y:S01]  /*fb20*/  FADD.FTZ R183, R15, R183 ;  /* 0x000000b70fb77221 */ /* 0x010fe20000010000 */
[----:B------:R-:W-:-:S03]  /*fb30*/  IMAD.MOV.U32 R197, RZ, RZ, R18 ;  /* 0x000000ffffc57224 */ /* 0x000fc600078e0012 */
[----:B------:R1:W-:Y:S01]  /*fb40*/  STSM.16.M88.4 [R195], R160 ;  /* 0x000000a0c3007844 */ /* 0x0003e20000000200 */
[----:B---3--:R-:W-:Y:S01]  /*fb50*/  F2FP.F16.F32.PACK_AB R165, R15, R13 ;  /* 0x0000000d0fa5723e */ /* 0x008fe200000000ff */
[----:B-----5:R-:W-:Y:S01]  /*fb60*/  FADD.FTZ R183, R196, R183 ;  /* 0x000000b7c4b77221 */ /* 0x020fe20000010000 */
[----:B------:R-:W-:Y:S01]  /*fb70*/  FADD.FTZ R13, R179, R200 ;  /* 0x000000c8b30d7221 */ /* 0x000fe20000010000 */
[C---:B0-----:R-:W-:Y:S02]  /*fb80*/  F2FP.F16.F32.PACK_AB R167, R178.reuse, R196 ;  /* 0x000000c4b2a7723e */ /* 0x041fe400000000ff */
[----:B------:R-:W-:Y:S01]  /*fb90*/  FADD.FTZ R15, R178, R183 ;  /* 0x000000b7b20f7221 */ /* 0x000fe20000010000 */
[----:B------:R-:W-:Y:S02]  /*fba0*/  IMAD.MOV.U32 R196, RZ, RZ, R169 ;  /* 0x000000ffffc47224 */ /* 0x000fe400078e00a9 */
[----:B------:R1:W-:Y:S01]  /*fbb0*/  STSM.16.M88.4 [R206], R164 ;  /* 0x000000a4ce007844 */ /* 0x0003e20000000200 */
[----:B------:R-:W-:-:S06]  /*fbc0*/  WARPGROUP.ARRIVE ;  /* 0x00000000000079c5 */ /* 0x000fcc0000000000 */
[----:B------:R-:W-:Y:S03]  /*fbd0*/  HGMMA.64x256x16.F32 R24, R152, gdesc[UR4].tnspB, R24, gsb0 ;  /* 0x43e0000498187df0 */ /* 0x000fe60008000818 */
[----:B------:R-:W-:Y:S02]  /*fbe0*/  WARPGROUP.DEPBAR.LE gsb0, 0x0 ;  /* 0x00008000000079c5 */ /* 0x000fe40000010000 */
[----:B------:R-:W-:Y:S01]  /*fbf0*/  VIADD R152, R20, 0x80 ;  /* 0x0000008014987836 */ /* 0x000fe20000000000 */
[----:B------:R-:W-:Y:S01]  /*fc00*/  WARPGROUP.ARRIVE ;  /* 0x00000000000079c5 */ /* 0x000fe20000000000 */
[----:B------:R-:W-:-:S03]  /*fc10*/  IMAD.MOV.U32 R153, RZ, RZ, 0x40000040 ;  /* 0x40000040ff997424 */ /* 0x000fc600078e00ff */
[----:B------:R-:W-:Y:S01]  /*fc20*/  R2UR UR6, R152 ;  /* 0x00000000980672ca */ /* 0x000fe200000e0000 */
[----:B------:R-:W-:Y:S01]  /*fc30*/  VIADD R152, R20, 0x100 ;  /* 0x0000010014987836 */ /* 0x000fe20000000000 */
[----:B------:R-:W-:Y:S01]  /*fc40*/  R2UR UR7, R153 ;  /* 0x00000000990772ca */ /* 0x000fe200000e0000 */
[----:B------:R-:W-:-:S15]  /*fc50*/  IMAD.MOV.U32 R153, RZ, RZ, 0x40000040 ;  /* 0x40000040ff997424 */ /* 0x000fde00078e00ff */
[----:B------:R-:W-:Y:S01]  /*fc60*/  HGMMA.64x256x16.F32 R24, R156, gdesc[UR4].tnspB, R24, gsb0 ;  /* 0x43e000049c187df0 */ /* 0x000fe20008000818 */
[----:B------:R-:W-:Y:S01]  /*fc70*/  R2UR UR6, R152 ;  /* 0x00000000980672ca */ /* 0x000fe200000e0000 */
[----:B------:R-:W-:Y:S01]  /*fc80*/  VIADD R152, R20, 0x180 ;  /* 0x0000018014987836 */ /* 0x000fe20000000000 */
[----:B------:R-:W-:Y:S01]  /*fc90*/  R2UR UR7, R153 ;  /* 0x00000000990772ca */ /* 0x000fe200000e0000 */
[----:B------:R-:W-:Y:S01]  /*fca0*/  IMAD.MOV.U32 R153, RZ, RZ, 0x40000040 ;  /* 0x40000040ff997424 */ /* 0x000fe200078e00ff */
[----:B------:R-:W-:Y:S02]  /*fcb0*/  WARPGROUP.DEPBAR.LE gsb0, 0x0 ;  /* 0x00008000000079c5 */ /* 0x000fe40000010000 */
[----:B------:R-:W-:-:S15]  /*fcc0*/  WARPGROUP.ARRIVE ;  /* 0x00000000000079c5 */ /* 0x000fde0000000000 */
[----:B------:R-:W-:-:S06]  /*fcd0*/  NOP ;  /* 0x0000000000007918 */ /* 0x000fcc0000000000 */
[----:B------:R-:W-:Y:S01]  /*fce0*/  HGMMA.64x256x16.F32 R24, R160, gdesc[UR4].tnspB, R24, gsb0 ;  /* 0x43e00004a0187df0 */ /* 0x000fe20008000818 */
[----:B------:R-:W-:Y:S02]  /*fcf0*/  R2UR UR6, R152 ;  /* 0x00000000980672ca */ /* 0x000fe400000e0000 */
[----:B------:R-:W-:Y:S01]  /*fd00*/  R2UR UR7, R153 ;  /* 0x00000000990772ca */ /* 0x000fe200000e0000 */
        /* <DEDUP_REMOVED lines=15> */
.L_x_4411:
[----:B------:R-:W-:Y:S05]  /*fe00*/  BSYNC B0 ;  /* 0x0000000000007941 */ /* 0x000fea0003800000 */
.L_x_4410:
[----:B------:R-:W2:Y:S01]  /*fe10*/  SHFL.BFLY PT, R0, R13, 0x2, 0x1f ;  /* 0x0c401f000d007f89 */ /* 0x000ea200000e0000 */
[----:B------:R-:W-:Y:S02]  /*fe20*/  IMAD.MOV.U32 R4, RZ, RZ, RZ ;  /* 0x000000ffff047224 */ /* 0x000fe400078e00ff */
[----:B01----:R-:W-:Y:S01]  /*fe30*/  IMAD.MOV.U32 R14, RZ, RZ, -0x800000 ;  /* 0xff800000ff0e7424 */ /* 0x003fe200078e00ff */
[----:B------:R-:W-:Y:S06]  /*fe40*/  BAR.ARV 0x8, 0x100 ;  /* 0x0204000000007b1d */ /* 0x000fec0000002000 */
[----:B------:R-:W-:-:S02]  /*fe50*/  VIADD R219, R219, 0x1 ;  /* 0x00000001dbdb7836 */ /* 0x000fc40000000000 */
[----:B------:R-:W-:Y:S01]  /*fe60*/  BAR.SYNC.DEFER_BLOCKING 0xf, 0x100 ;  /* 0x03c4000000007b1d */ /* 0x000fe20000010000 */
[----:B--2---:R-:W-:-:S05]  /*fe70*/  FADD.FTZ R0, R0, R13 ;  /* 0x0000000d00007221 */ /* 0x004fca0000010000 */
[----:B------:R-:W0:Y:S02]  /*fe80*/  SHFL.BFLY PT, R3, R0, 0x1, 0x1f ;  /* 0x0c201f0000037f89 */ /* 0x000e2400000e0000 */
[----:B0-----:R-:W-:-:S05]  /*fe90*/  FADD.FTZ R3, R0, R3 ;  /* 0x0000000300037221 */ /* 0x001fca0000010000 */
[----:B------:R-:W-:-:S13]  /*fea0*/  FSETP.NE.FTZ.AND P0, PT, R3, RZ, PT ;  /* 0x000000ff0300720b */ /* 0x000fda0003f15000 */
[----:B------:R-:W0:Y:S08]  /*feb0*/  @P0 MUFU.LG2 R0, R3 ;  /* 0x0000000300000308 */ /* 0x000e300000000c00 */
[----:B------:R1:W2:Y:S01]  /*fec0*/  @P0 MUFU.RCP R4, R3 ;  /* 0x0000000300040308 */ /* 0x0002a20000001000 */
[----:B0-----:R-:W-:Y:S01]  /*fed0*/  @P0 FMUL.FTZ R0, R0, 0.69314718246459960938 ;  /* 0x3f31721800000820 */ /* 0x001fe20000410000 */
[----:B-1----:R-:W-:-:S04]  /*fee0*/  @P0 FMUL.FTZ R3, R170, 0.69314718246459960938 ;  /* 0x3f317218aa030820 */ /* 0x002fc80000410000 */
[----:B------:R-:W-:Y:S02]  /*fef0*/  @P0 FFMA.FTZ R14, R3, R169, R0 ;  /* 0x000000a9030e0223 */ /* 0x000fe40000010000 */
[----:B------:R-:W0:Y:S01]  /*ff00*/  SHFL.BFLY PT, R0, R15, 0x2, 0x1f ;  /* 0x0c401f000f007f89 */ /* 0x000e2200000e0000 */
        /* <DEDUP_REMOVED lines=23> */
[----:B0-----:R-:W-:Y:S01]  /*10080*/  FADD.FTZ R0, R0, R15 ;  /* 0x0000000f00007221 */ /* 0x001fe20000010000 */
[-C--:B------:R-:W-:Y:S01]  /*10090*/  FMUL.FTZ R69, R69, R4.reuse ;  /* 0x0000000445457220 */ /* 0x080fe20000410000 */
[-C--:B------:R-:W-:Y:S01]  /*100a0*/  FMUL.FTZ R72, R72, R4.reuse ;  /* 0x0000000448487220 */ /* 0x080fe20000410000 */
[-C--:B------:R-:W-:Y:S01]  /*100b0*/  FMUL.FTZ R73, R73, R4.reuse ;  /* 0x0000000449497220 */ /* 0x080fe20000410000 */
[-C--:B------:R-:W-:Y:S01]  /*100c0*/  FMUL.FTZ R76, R76, R4.reuse ;  /* 0x000000044c4c7220 */ /* 0x080fe20000410000 */
[----:B------:R-:W0:Y:S01]  /*100d0*/  SHFL.BFLY PT, R3, R0, 0x1, 0x1f ;  /* 0x0c201f0000037f89 */ /* 0x000e2200000e0000 */
        /* <DEDUP_REMOVED lines=23> */
[----:B0-----:R-:W-:Y:S01]  /*10250*/  FADD.FTZ R3, R0, R3 ;  /* 0x0000000300037221 */ /* 0x001fe20000010000 */
        /* <DEDUP_REMOVED lines=16> */
[----:B------:R-:W0:Y:S01]  /*10360*/  @P0 MUFU.RCP R0, R3 ;  /* 0x0000000300000308 */ /* 0x000e220000001000 */
[----:B------:R-:W-:-:S07]  /*10370*/  @P0 FMUL.FTZ R170, R170, 0.69314718246459960938 ;  /* 0x3f317218aaaa0820 */ /* 0x000fce0000410000 */
[----:B------:R-:W1:Y:S01]  /*10380*/  @P0 MUFU.LG2 R3, R3 ;  /* 0x0000000300030308 */ /* 0x000e620000000c00 */
[-C--:B0-----:R-:W-:Y:S01]  /*10390*/  FMUL.FTZ R26, R26, R0.reuse ;  /* 0x000000001a1a7220 */ /* 0x081fe20000410000 */
[-C--:B------:R-:W-:Y:S01]  /*103a0*/  FMUL.FTZ R27, R27, R0.reuse ;  /* 0x000000001b1b7220 */ /* 0x080fe20000410000 */
[-C--:B------:R-:W-:Y:S01]  /*103b0*/  FMUL.FTZ R30, R30, R0.reuse ;  /* 0x000000001e1e7220 */ /* 0x080fe20000410000 */
[-C--:B------:R-:W-:Y:S01]  /*103c0*/  FMUL.FTZ R31, R31, R0.reuse ;  /* 0x000000001f1f7220 */ /* 0x080fe20000410000 */
[-C--:B------:R-:W-:Y:S01]  /*103d0*/  FMUL.FTZ R34, R34, R0.reuse ;  /* 0x0000000022227220 */ /* 0x080fe20000410000 */
[-C--:B------:R-:W-:Y:S01]  /*103e0*/  FMUL.FTZ R35, R35, R0.reuse ;  /* 0x0000000023237220 */ /* 0x080fe20000410000 */
[-C--:B------:R-:W-:Y:S01]  /*103f0*/  FMUL.FTZ R38, R38, R0.reuse ;  /* 0x0000000026267220 */ /* 0x080fe20000410000 */
[----:B------:R-:W-:Y:S01]  /*10400*/  FMUL.FTZ R39, R39, R0 ;  /* 0x0000000027277220 */ /* 0x000fe20000410000 */
[----:B-1----:R-:W-:Y:S01]  /*10410*/  @P0 FMUL.FTZ R5, R3, 0.69314718246459960938 ;  /* 0x3f31721803050820 */ /* 0x002fe20000410000 */
[----:B------:R-:W-:-:S02]  /*10420*/  IMAD.MOV.U32 R3, RZ, RZ, -0x800000 ;  /* 0xff800000ff037424 */ /* 0x000fc400078e00ff */
[-C--:B------:R-:W-:Y:S01]  /*10430*/  FMUL.FTZ R42, R42, R0.reuse ;  /* 0x000000002a2a7220 */ /* 0x080fe20000410000 */
[-C--:B------:R-:W-:Y:S01]  /*10440*/  FMUL.FTZ R43, R43, R0.reuse ;  /* 0x000000002b2b7220 */ /* 0x080fe20000410000 */
[----:B------:R-:W-:Y:S01]  /*10450*/  @P0 FFMA.FTZ R3, R170, R171, R5 ;  /* 0x000000abaa030223 */ /* 0x000fe20000010005 */
[----:B------:R-:W-:Y:S01]  /*10460*/  ISETP.NE.AND P0, PT, R192, RZ, PT ;  /* 0x000000ffc000720c */ /* 0x000fe20003f05270 */
        /* <DEDUP_REMOVED lines=12> */
[----:B------:R-:W-:-:S02]  /*10530*/  @!P0 IMAD R5, R18, 0x40, R190 ;  /* 0x0000004012058824 */ /* 0x000fc400078e02be */
        /* <DEDUP_REMOVED lines=47> */
[----:B0-----:R-:W-:Y:S01]  /*10830*/  SEL R0, RZ, 0x1, P1 ;  /* 0x00000001ff007807 */ /* 0x001fe20000800000 */
[----:B------:R-:W-:Y:S06]  /*10840*/  BAR.ARV 0xe, 0x100 ;  /* 0x0384000000007b1d */ /* 0x000fec0000002000 */
[----:B------:R-:W-:-:S02]  /*10850*/  PLOP3.LUT P0, PT, PT, PT, PT, 0x8, 0x0 ;  /* 0x000000000000781c */ /* 0x000fc40003f0e170 */
[----:B------:R-:W-:Y:S02]  /*10860*/  LOP3.LUT R23, R23, R0, RZ, 0x3c, !PT ;  /* 0x0000000017177212 */ /* 0x000fe400078e3cff */
[----:B------:R-:W-:-:S09]  /*10870*/  SEL R18, R18, RZ, P1 ;  /* 0x000000ff12127207 */ /* 0x000fd20000800000 */
.L_x_4363:
[----:B------:R-:W-:Y:S05]  /*10880*/  BSYNC B7 ;  /* 0x0000000000077941 */ /* 0x000fea0003800000 */
.L_x_4359:
[----:B------:R-:W2:Y:S08]  /*10890*/  S2UR UR5, SR_CgaCtaId ;  /* 0x00000000000579c3 */ /* 0x000eb00000008800 */
[----:B------:R-:W-:Y:S06]  /*108a0*/  BAR.SYNC.DEFER_BLOCKING 0x5, 0x180 ;  /* 0x0146000000007b1d */ /* 0x000fec0000010000 */
[----:B------:R-:W-:Y:S01]  /*108b0*/  UMOV UR4, 0x400 ;  /* 0x0000040000047882 */ /* 0x000fe20000000000 */
[----:B------:R-:W-:Y:S01]  /*108c0*/  BSSY B0, `(.L_x_4423) ;  /* 0x0000497000007945 */ /* 0x000fe20003800000 */
[----:B--2---:R-:W-:-:S06]  /*108d0*/  ULEA UR4, UR5, UR4, 0x18 ;  /* 0x0000000405047291 */ /* 0x004fcc000f8ec03f */
[----:B------:R-:W-:-:S05]  /*108e0*/  IMAD.U32 R2, RZ, RZ, UR4 ;  /* 0x00000004ff027e24 */ /* 0x000fca000f8e00ff */
[----:B-----5:R2:W3:Y:S01]  /*108f0*/  LDS.128 R152, [R2+0x388d0] ;  /* 0x0388d00002987984 */ /* 0x0204e20000000c00 */
[----:B------:R-:W-:Y:S06]  /*10900*/  BAR.ARV 0x4, 0x180 ;  /* 0x0106000000007b1d */ /* 0x000fec0000002000 */
[----:B------:R-:W-:Y:S05]  /*10910*/  @P0 BRA `(.L_x_4424) ;  /* 0x0000003800800947 */ /* 0x000fea0003800000 */
[----:B-1----:R-:W4:Y:S01]  /*10920*/  LDL R4, [R1+0x80] ;  /* 0x0000800001047983 */ /* 0x002f220000100800 */
[----:B------:R-:W-:Y:S01]  /*10930*/  F2FP.F16.F32.PACK_AB R6, R29, R28 ;  /* 0x0000001c1d06723e */ /* 0x000fe200000000ff */
[----:B------:R-:W-:Y:S01]  /*10940*/  ULDC.64 UR6, c[0x0][0xd00] ;  /* 0x0003400000067ab9 */ /* 0x000fe20000000a00 */
[----:B------:R-:W-:Y:S01]  /*10950*/  F2FP.F16.F32.PACK_AB R7, R31, R30 ;  /* 0x0000001e1f07723e */ /* 0x000fe200000000ff */
[----:B------:R-:W1:Y:S01]  /*10960*/  S2R R0, SR_SWINHI ;  /* 0x0000000000007919 */ /* 0x000e620000002f00 */
[----:B------:R-:W-:Y:S01]  /*10970*/  F2FP.F16.F32.PACK_AB R8, R33, R32 ;  /* 0x000000202108723e */ /* 0x000fe200000000ff */
[----:B------:R-:W-:Y:S01]  /*10980*/  ULDC.64 UR4, c[0x0][0xd08] ;  /* 0x0003420000047ab9 */ /* 0x000fe20000000a00 */
[----:B------:R-:W-:Y:S02]  /*10990*/  F2FP.F16.F32.PACK_AB R9, R35, R34 ;  /* 0x000000222309723e */ /* 0x000fe400000000ff */
[----:B------:R-:W-:Y:S02]  /*109a0*/  F2FP.F16.F32.PACK_AB R10, R37, R36 ;  /* 0x00000024250a723e */ /* 0x000fe400000000ff */
[----:B------:R-:W-:-:S02]  /*109b0*/  F2FP.F16.F32.PACK_AB R11, R39, R38 ;  /* 0x00000026270b723e */ /* 0x000fc400000000ff */
[----:B------:R-:W-:Y:S02]  /*109c0*/  MOV R12, R2 ;  /* 0x00000002000c7202 */ /* 0x000fe40000000f00 */
[----:B-1----:R-:W-:Y:S01]  /*109d0*/  MOV R13, R0 ;  /* 0x00000000000d7202 */ /* 0x002fe20000000f00 */
[----:B------:R-:W-:Y:S02]  /*109e0*/  BAR.SYNC.DEFER_BLOCKING 0x1, 0x100 ;  /* 0x0044000000007b1d */ /* 0x000fe40000010000 */
[----:B----4-:R-:W-:-:S04]  /*109f0*/  IMAD.WIDE R20, R4, 0x2, R12 ;  /* 0x0000000204147825 */ /* 0x010fc800078e020c */
[----:B0-----:R-:W-:Y:S01]  /*10a00*/  IMAD.MOV.U32 R5, RZ, RZ, R21 ;  /* 0x000000ffff057224 */ /* 0x001fe200078e0015 */
[----:B------:R-:W-:-:S04]  /*10a10*/  LOP3.LUT R0, R20, 0x380, RZ, 0xc0, !PT ;  /* 0x0000038014007812 */ /* 0x000fc800078ec0ff */
[----:B------:R-:W-:-:S04]  /*10a20*/  SHF.R.U64 R0, R0, 0x3, RZ ;  /* 0x0000000300007819 */ /* 0x000fc800000012ff */
[----:B------:R-:W-:-:S04]  /*10a30*/  LOP3.LUT R4, R0, R20, RZ, 0x3c, !PT ;  /* 0x0000001400047212 */ /* 0x000fc800078e3cff */
[----:B------:R-:W-:Y:S02]  /*10a40*/  MOV R0, R4 ;  /* 0x0000000400007202 */ /* 0x000fe40000000f00 */
[----:B------:R-:W-:Y:S02]  /*10a50*/  F2FP.F16.F32.PACK_AB R4, R25, R24 ;  /* 0x000000181904723e */ /* 0x000fe400000000ff */
[----:B------:R-:W-:-:S05]  /*10a60*/  F2FP.F16.F32.PACK_AB R5, R27, R26 ;  /* 0x0000001a1b05723e */ /* 0x000fca00000000ff */
[----:B------:R0:W-:Y:S02]  /*10a70*/  STSM.16.M88.4 [R0], R4 ;  /* 0x0000000400007844 */ /* 0x0001e40000000200 */
[----:B0-----:R-:W-:Y:S02]  /*10a80*/  IADD3 R4, P0, R20, 0x20, RZ ;  /* 0x0000002014047810 */ /* 0x001fe40007f1e0ff */
        /* <DEDUP_REMOVED lines=8> */
[----:B0-----:R-:W-:Y:S02]  /*10b10*/  IADD3 R4, P0, R20, 0x40, RZ ;  /* 0x0000004014047810 */ /* 0x001fe40007f1e0ff */
        /* <DEDUP_REMOVED lines=147> */
[----:B0-----:R-:W-:Y:S02]  /*11450*/  LOP3.LUT R4, R0, 0x380, RZ, 0xc0, !PT ;  /* 0x0000038000047812 */ /* 0x001fe400078ec0ff */
        /* <DEDUP_REMOVED lines=20> */
[----:B0-----:R-:W4:Y:S02]  /*115a0*/  LDG.E R6, desc[UR42][R6.64+0x4] ;  /* 0x0000042a06067981 */ /* 0x001f24000c1e1900 */
[----:B----4-:R-:W-:-:S07]  /*115b0*/  IMAD.IADD R4, R6, 0x1, -R4 ;  /* 0x0000000106047824 */ /* 0x010fce00078e0a04 */
.L_x_4425:
[----:B------:R-:W4:Y:S01]  /*115c0*/  LDL R5, [R1+0x3c] ;  /* 0x00003c0001057983 */ /* 0x000f220000100800 */
[----:B------:R-:W-:Y:S01]  /*115d0*/  ISETP.NE.AND P1, PT, R210, RZ, PT ;  /* 0x000000ffd200720c */ /* 0x000fe20003f25270 */
[----:B------:R-:W-:-:S03]  /*115e0*/  ULDC UR4, c[0x0][0xbd4] ;  /* 0x0002f50000047ab9 */ /* 0x000fc60000000800 */
[----:B------:R-:W-:Y:S01]  /*115f0*/  SEL R210, R210, UR4, P1 ;  /* 0x00000004d2d27c07 */ /* 0x000fe20008800000 */
[----:B----4-:R-:W1:Y:S02]  /*11600*/  SHFL.IDX PT, R5, R5, RZ, 0x1f ;  /* 0x00001fff05057589 */ /* 0x010e6400000e0000 */
[----:B-1----:R-:W-:Y:S02]  /*11610*/  ISETP.NE.AND P0, PT, R5, RZ, PT ;  /* 0x000000ff0500720c */ /* 0x002fe40003f05270 */
[----:B-----5:R-:W-:-:S11]  /*11620*/  SHF.R.S32.HI R5, RZ, 0x1f, R0 ;  /* 0x0000001fff057819 */ /* 0x020fd60000011400 */
[----:B------:R-:W-:Y:S05]  /*11630*/  @P0 BRA `(.L_x_4426) ;  /* 0x0000000400000947 */ /* 0x000fea0003800000 */
[----:B0-----:R-:W4:Y:S01]  /*11640*/  LDL.LU R11, [R1+0x38] ;  /* 0x00003800010b7983 */ /* 0x001f220000300800 */
[----:B------:R-:W-:Y:S01]  /*11650*/  IMAD.MOV.U32 R10, RZ, RZ, 0xab8 ;  /* 0x00000ab8ff0a7424 */ /* 0x000fe200078e00ff */
[----:B------:R-:W-:Y:S01]  /*11660*/  ISETP.GT.AND P1, PT, R210, 0x1, PT ;  /* 0x00000001d200780c */ /* 0x000fe20003f24270 */
[----:B------:R-:W0:Y:S01]  /*11670*/  LDC R156, c[0x0][0xce8] ;  /* 0x00033a00ff9c7b82 */ /* 0x000e220000000800 */
[----:B------:R-:W5:Y:S01]  /*11680*/  LDL R21, [R1+0x78] ;  /* 0x0000780001157983 */ /* 0x000f620000100800 */
[----:B------:R-:W-:Y:S02]  /*11690*/  ISETP.NE.U32.AND P0, PT, RZ, UR6, PT ;  /* 0x00000006ff007c0c */ /* 0x000fe4000bf05070 */
[----:B------:R-:W-:Y:S01]  /*116a0*/  SEL R10, R10, 0xa78, P1 ;  /* 0x00000a780a0a7807 */ /* 0x000fe20000800000 */
[----:B------:R-:W2:Y:S01]  /*116b0*/  LDL R158, [R1+0x7c] ;  /* 0x00007c00019e7983 */ /* 0x000ea20000100800 */
[----:B------:R-:W-:Y:S02]  /*116c0*/  ISETP.NE.AND.EX P0, PT, RZ, UR7, PT, P0 ;  /* 0x00000007ff007c0c */ /* 0x000fe4000bf05300 */
[----:B------:R-:W1:Y:S01]  /*116d0*/  LDC.64 R8, c[0x0][R10+0x220] ;  /* 0x000088000a087b82 */ /* 0x000e620000000a00 */
[----:B------:R-:W2:Y:S01]  /*116e0*/  LDL R157, [R1+0x40] ;  /* 0x00004000019d7983 */ /* 0x000ea20000100800 */
[----:B------:R-:W-:-:S06]  /*116f0*/  SEL R15, R209, RZ, !P0 ;  /* 0x000000ffd10f7207 */ /* 0x000fcc0004000000 */
[----:B------:R-:W0:Y:S01]  /*11700*/  LDC.64 R6, c[0x0][R10+0x218] ;  /* 0x000086000a067b82 */ /* 0x000e220000000a00 */
[----:B-1----:R-:W-:Y:S01]  /*11710*/  IMAD R9, R9, R15, RZ ;  /* 0x0000000f09097224 */ /* 0x002fe200078e02ff */
[----:B---3--:R-:W-:Y:S02]  /*11720*/  SEL R152, R220, RZ, P1 ;  /* 0x000000ffdc987207 */ /* 0x008fe40000800000 */
[----:B----4-:R-:W-:Y:S02]  /*11730*/  SEL R11, R11, RZ, !P0 ;  /* 0x000000ff0b0b7207 */ /* 0x010fe40004000000 */
[----:B0-----:R-:W-:-:S03]  /*11740*/  ISETP.NE.AND P0, PT, R156, 0x1, PT ;  /* 0x000000019c00780c */ /* 0x001fc60003f05270 */
        /* <DEDUP_REMOVED lines=47> */
.L_x_4426:
[----:B------:R-:W-:Y:S02]  /*11a40*/  ISETP.GT.AND P1, PT, R210, 0x1, PT ;  /* 0x00000001d200780c */ /* 0x000fe40003f24270 */
[----:B------:R-:W-:-:S04]  /*11a50*/  ISETP.NE.U32.AND P0, PT, RZ, UR6, PT ;  /* 0x00000006ff007c0c */ /* 0x000fc8000bf05070 */
[----:B------:R-:W-:-:S04]  /*11a60*/  ISETP.NE.AND.EX P0, PT, RZ, UR7, PT, P0 ;  /* 0x00000007ff007c0c */ /* 0x000fc8000bf05300 */
[----:B------:R-:W-:-:S03]  /*11a70*/  SEL R209, R209, RZ, !P0 ;  /* 0x000000ffd1d17207 */ /* 0x000fc60004000000 */
[----:B------:R-:W-:Y:S06]  /*11a80*/  @P1 BRA `(.L_x_4427) ;  /* 0x0000001000381947 */ /* 0x000fec0003800000 */
[----:B-1----:R-:W1:Y:S01]  /*11a90*/  S2R R3, SR_TID.X ;  /* 0x0000000000037919 */ /* 0x002e620000002100 */
[----:B------:R-:W4:Y:S01]  /*11aa0*/  LDC R83, c[0x0][0xce8] ;  /* 0x00033a00ff537b82 */ /* 0x000f220000000800 */
[----:B------:R-:W-:Y:S01]  /*11ab0*/  ULDC.64 UR4, c[0x0][0xba0] ;  /* 0x0002e80000047ab9 */ /* 0x000fe20000000a00 */
[----:B-1----:R-:W-:-:S05]  /*11ac0*/  VIADD R3, R3, 0xffffff80 ;  /* 0xffffff8003037836 */ /* 0x002fca0000000000 */
[----:B0-----:R-:W-:-:S04]  /*11ad0*/  SHF.R.S32.HI R6, RZ, 0x1f, R3 ;  /* 0x0000001fff067819 */ /* 0x001fc80000011403 */
        /* <DEDUP_REMOVED lines=47> */
[----:B----4-:R-:W-:Y:S01]  /*11dd0*/  IMAD R86, R4, R83, RZ ;  /* 0x0000005304567224 */ /* 0x010fe200078e02ff */
        /* <DEDUP_REMOVED lines=53> */
[----:B------:R-:W1:Y:S01]  /*12130*/  @P3 LDC R85, c[0x0][0xcec] ;  /* 0x00033b00ff553b82 */ /* 0x000e620000000800 */
        /* <DEDUP_REMOVED lines=22> */
[----:B-1----:R-:W-:Y:S01]  /*122a0*/  @P3 IMAD.HI.U32 R20, R82, R85, RZ ;  /* 0x0000005552143227 */ /* 0x002fe200078e00ff */
        /* <DEDUP_REMOVED lines=59> */
[----:B---3--:R-:W-:-:S03]  /*12660*/  SHF.R.S32.HI R152, RZ, 0x1f, R214 ;  /* 0x0000001fff987819 */ /* 0x008fc600000114d6 */
[----:B0-----:R1:W0:Y:S01]  /*12670*/  SHFL.IDX PT, R4, R84, RZ, 0x181f ;  /* 0x00181fff54047589 */ /* 0x00122200000e0000 */
[----:B------:R-:W-:Y:S02]  /*12680*/  SHF.R.S32.HI R156, RZ, 0x1f, R215 ;  /* 0x0000001fff9c7819 */ /* 0x000fe400000114d7 */
[----:B------:R-:W-:Y:S02]  /*12690*/  SHF.R.S32.HI R157, RZ, 0x1f, R216 ;  /* 0x0000001fff9d7819 */ /* 0x000fe400000114d8 */
[----:B------:R-:W-:Y:S02]  /*126a0*/  SHF.R.S32.HI R158, RZ, 0x1f, R217 ;  /* 0x0000001fff9e7819 */ /* 0x000fe400000114d9 */
[----:B------:R-:W-:Y:S01]  /*126b0*/  SHF.R.S32.HI R159, RZ, 0x1f, R218 ;  /* 0x0000001fff9f7819 */ /* 0x000fe200000114da */
[----:B-1----:R-:W-:Y:S06]  /*126c0*/  @P1 BRA `(.L_x_4429) ;  /* 0x0000000000841947 */ /* 0x002fec0003800000 */
        /* <DEDUP_REMOVED lines=33> */
.L_x_4429:
[----:B------:R-:W-:Y:S05]  /*128e0*/  BSYNC B1 ;  /* 0x0000000000017941 */ /* 0x000fea0003800000 */
.L_x_4428:
        /* <DEDUP_REMOVED lines=40> */
.L_x_4427:
[----:B0-----:R-:W4:Y:S01]  /*12b70*/  LDL R10, [R1+0x78] ;  /* 0x00007800010a7983 */ /* 0x001f220000100800 */
[----:B-1----:R-:W0:Y:S01]  /*12b80*/  LDC R9, c[0x0][0xce8] ;  /* 0x00033a00ff097b82 */ /* 0x002e220000000800 */
[----:B------:R-:W-:Y:S01]  /*12b90*/  ULDC.64 UR4, c[0x0][0xc08] ;  /* 0x0003020000047ab9 */ /* 0x000fe20000000a00 */
[----:B------:R-:W-:Y:S01]  /*12ba0*/  IMAD R11, R211, 0x40, R190 ;  /* 0x00000040d30b7824 */ /* 0x000fe200078e02be */
[----:B------:R-:W-:Y:S01]  /*12bb0*/  BSSY B1, `(.L_x_4431) ;  /* 0x00000ee000017945 */ /* 0x000fe20003800000 */
[----:B------:R-:W-:Y:S01]  /*12bc0*/  IMAD R3, R5, UR4, RZ ;  /* 0x0000000405037c24 */ /* 0x000fe2000f8e02ff */
[----:B---3--:R-:W-:Y:S01]  /*12bd0*/  SHF.R.S32.HI R152, RZ, 0x1f, R221 ;  /* 0x0000001fff987819 */ /* 0x008fe200000114dd */
[C---:B------:R-:W-:Y:S01]  /*12be0*/  IMAD.WIDE.U32 R6, R0.reuse, UR4, RZ ;  /* 0x0000000400067c25 */ /* 0x040fe2000f8e00ff */
[----:B------:R-:W-:Y:S02]  /*12bf0*/  SHF.R.S32.HI R156, RZ, 0x1f, R222 ;  /* 0x0000001fff9c7819 */ /* 0x000fe400000114de */
        /* <DEDUP_REMOVED lines=14> */
[----:B0-----:R-:W-:Y:S01]  /*12ce0*/  ISETP.NE.AND P0, PT, R9, 0x1, PT ;  /* 0x000000010900780c */ /* 0x001fe20003f05270 */
        /* <DEDUP_REMOVED lines=11> */
[----:B------:R-:W0:Y:S01]  /*12da0*/  @P0 LDC R8, c[0x0][0xcec] ;  /* 0x00033b00ff080b82 */ /* 0x000e220000000800 */
[----:B------:R-:W-:Y:S01]  /*12db0*/  IMAD.IADD R7, R7, 0x1, R0 ;  /* 0x0000000107077824 */ /* 0x000fe200078e0200 */
[----:B------:R-:W-:Y:S01]  /*12dc0*/  SHF.R.S32.HI R165, RZ, 0x1f, R233 ;  /* 0x0000001fffa57819 */ /* 0x000fe200000114e9 */
[----:B------:R-:W-:Y:S01]  /*12dd0*/  VIADD R179, R192, 0x50 ;  /* 0x00000050c0b37836 */ /* 0x000fe20000000000 */
[----:B------:R-:W-:Y:S01]  /*12de0*/  SHF.R.S32.HI R166, RZ, 0x1f, R234 ;  /* 0x0000001fffa67819 */ /* 0x000fe200000114ea */
[----:B------:R-:W-:Y:S01]  /*12df0*/  IMAD.WIDE.U32 R6, R220, UR4, R6 ;  /* 0x00000004dc067c25 */ /* 0x000fe2000f8e0006 */
[----:B------:R-:W-:-:S02]  /*12e00*/  SHF.R.S32.HI R167, RZ, 0x1f, R235 ;  /* 0x0000001fffa77819 */ /* 0x000fc400000114eb */
[----:B------:R-:W1:Y:S01]  /*12e10*/  @P0 LDC R0, c[0x0][0xcf0] ;  /* 0x00033c00ff000b82 */ /* 0x000e620000000800 */
        /* <DEDUP_REMOVED lines=36> */
[----:B------:R-:W-:-:S02]  /*13060*/  VIADD R197, R192, 0x30 ;  /* 0x00000030c0c57836 */ /* 0x000fc40000000000 */
[C---:B------:R-:W-:Y:S02]  /*13070*/  VIADD R199, R192.reuse, 0x28 ;  /* 0x00000028c0c77836 */ /* 0x040fe40000000000 */
[C---:B------:R-:W-:Y:S02]  /*13080*/  VIADD R201, R192.reuse, 0x20 ;  /* 0x00000020c0c97836 */ /* 0x040fe40000000000 */
[C---:B------:R-:W-:Y:S02]  /*13090*/  VIADD R203, R192.reuse, 0x18 ;  /* 0x00000018c0cb7836 */ /* 0x040fe40000000000 */
[C---:B------:R-:W-:Y:S02]  /*130a0*/  VIADD R205, R192.reuse, 0x10 ;  /* 0x00000010c0cd7836 */ /* 0x040fe40000000000 */
[----:B------:R-:W-:Y:S02]  /*130b0*/  VIADD R209, R192, 0x8 ;  /* 0x00000008c0d17836 */ /* 0x000fe40000000000 */
[----:B----4-:R-:W-:-:S04]  /*130c0*/  IMAD R3, R211, 0x40, R10 ;  /* 0x00000040d3037824 */ /* 0x010fc800078e020a */
[----:B0-----:R-:W-:-:S04]  /*130d0*/  @P0 IMAD.HI.U32 R8, R3, R8, RZ ;  /* 0x0000000803080227 */ /* 0x001fc800078e00ff */
[----:B------:R-:W-:Y:S01]  /*130e0*/  IMAD.MOV.U32 R5, RZ, RZ, R3 ;  /* 0x000000ffff057224 */ /* 0x000fe200078e0003 */
[----:B-1----:R-:W-:-:S05]  /*130f0*/  @P0 SHF.R.U32.HI R5, RZ, R0, R8 ;  /* 0x00000000ff050219 */ /* 0x002fca0000011608 */
        /* <DEDUP_REMOVED lines=16> */
[----:B------:R0:W1:Y:S01]  /*13200*/  SHFL.IDX PT, R13, R3, RZ, 0x1c1f ;  /* 0x001c1fff030d7589 */ /* 0x00006200000e0000 */
        /* <DEDUP_REMOVED lines=11> */
[----:B01----:R-:W-:-:S04]  /*132c0*/  @!P0 LEA R4, P1, R192, R13, 0x2 ;  /* 0x0000000dc0048211 */ /* 0x003fc800078210ff */
[----:B---3--:R-:W-:-:S05]  /*132d0*/  @!P0 LEA.HI.X R5, R192, R12, R212, 0x2, P1 ;  /* 0x0000000cc0058211 */ /* 0x008fca00008f14d4 */
[----:B------:R0:W-:Y:S01]  /*132e0*/  @!P0 ST.E.64 desc[UR42][R4.64], R24 ;  /* 0x0000001804008985 */ /* 0x0001e2000c101b2a */
[----:B------:R-:W-:-:S13]  /*132f0*/  ISETP.GE.AND P0, PT, R209, UR4, PT ;  /* 0x00000004d1007c0c */ /* 0x000fda000bf06270 */
[----:B0-----:R-:W-:-:S04]  /*13300*/  @!P0 LEA R4, P1, R209, R13, 0x2 ;  /* 0x0000000dd1048211 */ /* 0x001fc800078210ff */
[----:B------:R-:W-:Y:S02]  /*13310*/  @!P0 LEA.HI.X R5, R209, R12, R210, 0x2, P1 ;  /* 0x0000000cd1058211 */ /* 0x000fe400008f14d2 */
[----:B------:R-:W-:-:S03]  /*13320*/  ISETP.GE.AND P1, PT, R203, UR4, PT ;  /* 0x00000004cb007c0c */ /* 0x000fc6000bf26270 */
[----:B------:R0:W-:Y:S01]  /*13330*/  @!P0 ST.E.64 desc[UR42][R4.64], R28 ;  /* 0x0000001c04008985 */ /* 0x0001e2000c101b2a */
[----:B------:R-:W-:-:S13]  /*13340*/  ISETP.GE.AND P0, PT, R205, UR4, PT ;  /* 0x00000004cd007c0c */ /* 0x000fda000bf06270 */
[----:B0-----:R-:W-:-:S04]  /*13350*/  @!P0 LEA R4, P2, R205, R13, 0x2 ;  /* 0x0000000dcd048211 */ /* 0x001fc800078410ff */
[----:B------:R-:W-:-:S05]  /*13360*/  @!P0 LEA.HI.X R5, R205, R12, R208, 0x2, P2 ;  /* 0x0000000ccd058211 */ /* 0x000fca00010f14d0 */
[----:B------:R0:W-:Y:S01]  /*13370*/  @!P0 ST.E.64 desc[UR42][R4.64], R32 ;  /* 0x0000002004008985 */ /* 0x0001e2000c101b2a */
[----:B------:R-:W-:Y:S02]  /*13380*/  ISETP.GE.AND P0, PT, R201, UR4, PT ;  /* 0x00000004c9007c0c */ /* 0x000fe4000bf06270 */
        /* <DEDUP_REMOVED lines=13> */
[----:B------:R-:W-:Y:S02]  /*13460*/  @!P0 LEA.HI.X R5, R197, R12, R198, 0x2, P2 ;  /* 0x0000000cc5058211 */ /* 0x000fe400010f14c6 */
[----:B------:R-:W-:-:S03]  /*13470*/  ISETP.GE.AND P2, PT, R182, UR4, PT ;  /* 0x00000004b6007c0c */ /* 0x000fc6000bf46270 */
[----:B------:R0:W-:Y:S02]  /*13480*/  @!P0 ST.E.64 desc[UR42][R4.64], R48 ;  /* 0x0000003004008985 */ /* 0x0001e4000c101b2a */
[----:B0-----:R-:W-:-:S04]  /*13490*/  @!P1 LEA R4, P0, R191, R13, 0x2 ;  /* 0x0000000dbf049211 */ /* 0x001fc800078010ff */
[----:B------:R-:W-:Y:S02]  /*134a0*/  @!P1 LEA.HI.X R5, R191, R12, R196, 0x2, P0 ;  /* 0x0000000cbf059211 */ /* 0x000fe400000f14c4 */
[----:B------:R-:W-:-:S03]  /*134b0*/  ISETP.GE.AND P0, PT, R180, UR4, PT ;  /* 0x00000004b4007c0c */ /* 0x000fc6000bf06270 */
[----:B------:R0:W-:Y:S01]  /*134c0*/  @!P1 ST.E.64 desc[UR42][R4.64], R52 ;  /* 0x0000003404009985 */ /* 0x0001e2000c101b2a */
[----:B------:R-:W-:Y:S02]  /*134d0*/  ISETP.GE.AND P1, PT, R178, UR4, PT ;  /* 0x00000004b2007c0c */ /* 0x000fe4000bf26270 */
[----:B0-----:R-:W-:-:S11]  /*134e0*/  @!P2 LEA R4, P3, R182, R13, 0x2 ;  /* 0x0000000db604a211 */ /* 0x001fd600078610ff */
[-C--:B------:R-:W-:Y:S02]  /*134f0*/  @!P1 LEA R6, P6, R178, R13.reuse, 0x2 ;  /* 0x0000000db2069211 */ /* 0x080fe400078c10ff */
[-C--:B------:R-:W-:Y:S02]  /*13500*/  @!P2 LEA.HI.X R5, R182, R12.reuse, R183, 0x2, P3 ;  /* 0x0000000cb605a211 */ /* 0x080fe400018f14b7 */
[----:B------:R-:W-:Y:S02]  /*13510*/  ISETP.GE.AND P3, PT, R176, UR4, PT ;  /* 0x00000004b0007c0c */ /* 0x000fe4000bf66270 */
[----:B------:R-:W-:Y:S01]  /*13520*/  @!P1 LEA.HI.X R7, R178, R12, R179, 0x2, P6 ;  /* 0x0000000cb2079211 */ /* 0x000fe200030f14b3 */
[----:B------:R0:W-:Y:S02]  /*13530*/  @!P2 ST.E.64 desc[UR42][R4.64], R56 ;  /* 0x000000380400a985 */ /* 0x0001e4000c101b2a */
[----:B0-----:R-:W-:-:S04]  /*13540*/  @!P0 LEA R4, P2, R180, R13, 0x2 ;  /* 0x0000000db4048211 */ /* 0x001fc800078410ff */
[----:B------:R-:W-:-:S05]  /*13550*/  @!P0 LEA.HI.X R5, R180, R12, R181, 0x2, P2 ;  /* 0x0000000cb4058211 */ /* 0x000fca00010f14b5 */
[----:B------:R0:W-:Y:S01]  /*13560*/  @!P0 ST.E.64 desc[UR42][R4.64], R60 ;  /* 0x0000003c04008985 */ /* 0x0001e2000c101b2a */
[----:B------:R-:W-:-:S03]  /*13570*/  ISETP.GE.AND P0, PT, R170, UR4, PT ;  /* 0x00000004aa007c0c */ /* 0x000fc6000bf06270 */
[----:B------:R1:W-:Y:S01]  /*13580*/  @!P1 ST.E.64 desc[UR42][R6.64], R64 ;  /* 0x0000004006009985 */ /* 0x0003e2000c101b2a */
[----:B------:R-:W-:Y:S02]  /*13590*/  ISETP.GE.AND P1, PT, R237, UR4, PT ;  /* 0x00000004ed007c0c */ /* 0x000fe4000bf26270 */
[-C--:B0-----:R-:W-:Y:S02]  /*135a0*/  @!P3 LEA R4, P6, R176, R13.reuse, 0x2 ;  /* 0x0000000db004b211 */ /* 0x081fe400078c10ff */
[-C--:B-1----:R-:W-:Y:S02]  /*135b0*/  @!P4 LEA R6, P2, R174, R13.reuse, 0x2 ;  /* 0x0000000dae06c211 */ /* 0x082fe400078410ff */
        /* <DEDUP_REMOVED lines=9> */
[----:B0-----:R-:W-:-:S04]  /*13650*/  @!P0 LEA R4, P4, R170, R13, 0x2 ;  /* 0x0000000daa048211 */ /* 0x001fc800078810ff */
[-C--:B------:R-:W-:Y:S02]  /*13660*/  @!P0 LEA.HI.X R5, R170, R12.reuse, R171, 0x2, P4 ;  /* 0x0000000caa058211 */ /* 0x080fe400020f14ab */
[----:B------:R-:W-:Y:S02]  /*13670*/  ISETP.GE.AND P4, PT, R234, UR4, PT ;  /* 0x00000004ea007c0c */ /* 0x000fe4000bf86270 */
[CC--:B-1----:R-:W-:Y:S01]  /*13680*/  @!P1 LEA R6, P5, R237.reuse, R13.reuse, 0x2 ;  /* 0x0000000ded069211 */ /* 0x0c2fe200078a10ff */
        /* <DEDUP_REMOVED lines=13> */
[-C--:B------:R-:W-:Y:S02]  /*13760*/  @!P4 LEA.HI.X R7, R234, R12.reuse, R166, 0x2, P0 ;  /* 0x0000000cea07c211 */ /* 0x080fe400000f14a6 */
[----:B------:R-:W-:Y:S02]  /*13770*/  ISETP.GE.AND P0, PT, R230, UR4, PT ;  /* 0x00000004e6007c0c */ /* 0x000fe4000bf06270 */
[CC--:B---3--:R-:W-:Y:S01]  /*13780*/  @!P5 LEA R8, P6, R233.reuse, R13.reuse, 0x2 ;  /* 0x0000000de908d211 */ /* 0x0c8fe200078c10ff */
[----:B------:R1:W-:Y:S01]  /*13790*/  @!P4 ST.E.64 desc[UR42][R6.64], R96 ;  /* 0x000000600600c985 */ /* 0x0003e2000c101b2a */
[----:B------:R-:W-:Y:S02]  /*137a0*/  ISETP.GE.AND P4, PT, R228, UR4, PT ;  /* 0x00000004e4007c0c */ /* 0x000fe4000bf86270 */
[----:B------:R-:W-:Y:S02]  /*137b0*/  @!P5 LEA.HI.X R9, R233, R12, R165, 0x2, P6 ;  /* 0x0000000ce909d211 */ /* 0x000fe400030f14a5 */
[----:B0-----:R-:W-:-:S03]  /*137c0*/  @!P2 LEA R4, P6, R232, R13, 0x2 ;  /* 0x0000000de804a211 */ /* 0x001fc600078c10ff */
[----:B------:R0:W-:Y:S01]  /*137d0*/  @!P5 ST.E.64 desc[UR42][R8.64], R100 ;  /* 0x000000640800d985 */ /* 0x0001e2000c101b2a */
[----:B------:R-:W-:Y:S02]  /*137e0*/  ISETP.GE.AND P5, PT, R229, UR4, PT ;  /* 0x00000004e5007c0c */ /* 0x000fe4000bfa6270 */
[----:B------:R-:W-:Y:S02]  /*137f0*/  @!P2 LEA.HI.X R5, R232, R12, R21, 0x2, P6 ;  /* 0x0000000ce805a211 */ /* 0x000fe400030f1415 */
[----:B-1----:R-:W-:-:S03]  /*13800*/  @!P1 LEA R6, P3, R231, R13, 0x2 ;  /* 0x0000000de7069211 */ /* 0x002fc600078610ff */
[----:B------:R1:W-:Y:S01]  /*13810*/  @!P2 ST.E.64 desc[UR42][R4.64], R104 ;  /* 0x000000680400a985 */ /* 0x0003e2000c101b2a */
[-C--:B------:R-:W-:Y:S02]  /*13820*/  @!P1 LEA.HI.X R7, R231, R12.reuse, R20, 0x2, P3 ;  /* 0x0000000ce7079211 */ /* 0x080fe400018f1414 */
[----:B------:R-:W-:Y:S02]  /*13830*/  ISETP.GE.AND P3, PT, R227, UR4, PT ;  /* 0x00000004e3007c0c */ /* 0x000fe4000bf66270 */
[CC--:B0-----:R-:W-:Y:S01]  /*13840*/  @!P0 LEA R8, P6, R230.reuse, R13.reuse, 0x2 ;  /* 0x0000000de6088211 */ /* 0x0c1fe200078c10ff */
[----:B------:R0:W-:Y:S03]  /*13850*/  @!P1 ST.E.64 desc[UR42][R6.64], R108 ;  /* 0x0000006c06009985 */ /* 0x0001e6000c101b2a */
[----:B------:R-:W-:Y:S02]  /*13860*/  @!P0 LEA.HI.X R9, R230, R12, R164, 0x2, P6 ;  /* 0x0000000ce6098211 */ /* 0x000fe400030f14a4 */
[----:B-1----:R-:W-:-:S03]  /*13870*/  @!P5 LEA R4, P1, R229, R13, 0x2 ;  /* 0x0000000de504d211 */ /* 0x002fc600078210ff */
[----:B------:R1:W-:Y:S01]  /*13880*/  @!P0 ST.E.64 desc[UR42][R8.64], R112 ;  /* 0x0000007008008985 */ /* 0x0003e2000c101b2a */
[----:B------:R-:W-:Y:S02]  /*13890*/  ISETP.GE.AND P0, PT, R226, UR4, PT ;  /* 0x00000004e2007c0c */ /* 0x000fe4000bf06270 */
[-C--:B------:R-:W-:Y:S02]  /*138a0*/  @!P5 LEA.HI.X R5, R229, R12.reuse, R163, 0x2, P1 ;  /* 0x0000000ce505d211 */ /* 0x080fe400008f14a3 */
[----:B------:R-:W-:Y:S02]  /*138b0*/  ISETP.GE.AND P1, PT, R225, UR4, PT ;  /* 0x00000004e1007c0c */ /* 0x000fe4000bf26270 */
[C---:B0-----:R-:W-:Y:S01]  /*138c0*/  @!P4 LEA R6, P2, R228.reuse, R13, 0x2 ;  /* 0x0000000de406c211 */ /* 0x041fe200078410ff */
[----:B------:R0:W-:Y:S03]  /*138d0*/  @!P5 ST.E.64 desc[UR42][R4.64], R116 ;  /* 0x000000740400d985 */ /* 0x0001e6000c101b2a */
[----:B------:R-:W-:-:S02]  /*138e0*/  @!P4 LEA.HI.X R7, R228, R12, R162, 0x2, P2 ;  /* 0x0000000ce407c211 */ /* 0x000fc400010f14a2 */
[----:B------:R-:W-:Y:S02]  /*138f0*/  ISETP.GE.AND P2, PT, R222, UR4, PT ;  /* 0x00000004de007c0c */ /* 0x000fe4000bf46270 */
[CC--:B-1----:R-:W-:Y:S01]  /*13900*/  @!P3 LEA R8, P6, R227.reuse, R13.reuse, 0x2 ;  /* 0x0000000de308b211 */ /* 0x0c2fe200078c10ff */
[----:B------:R1:W-:Y:S01]  /*13910*/  @!P4 ST.E.64 desc[UR42][R6.64], R120 ;  /* 0x000000780600c985 */ /* 0x0003e2000c101b2a */
[----:B------:R-:W-:Y:S02]  /*13920*/  ISETP.GE.AND P4, PT, R224, UR4, PT ;  /* 0x00000004e0007c0c */ /* 0x000fe4000bf86270 */
[----:B------:R-:W-:Y:S02]  /*13930*/  @!P3 LEA.HI.X R9, R227, R12, R161, 0x2, P6 ;  /* 0x0000000ce309b211 */ /* 0x000fe400030f14a1 */
[----:B0-----:R-:W-:-:S03]  /*13940*/  @!P0 LEA R4, P5, R226, R13, 0x2 ;  /* 0x0000000de2048211 */ /* 0x001fc600078a10ff */
[----:B------:R0:W-:Y:S01]  /*13950*/  @!P3 ST.E.64 desc[UR42][R8.64], R124 ;  /* 0x0000007c0800b985 */ /* 0x0001e2000c101b2a */
[----:B------:R-:W-:Y:S02]  /*13960*/  ISETP.GE.AND P3, PT, R223, UR4, PT ;  /* 0x00000004df007c0c */ /* 0x000fe4000bf66270 */
[-C--:B------:R-:W-:Y:S02]  /*13970*/  @!P0 LEA.HI.X R5, R226, R12.reuse, R160, 0x2, P5 ;  /* 0x0000000ce2058211 */ /* 0x080fe400028f14a0 */
[----:B------:R-:W-:Y:S02]  /*13980*/  ISETP.GE.AND P5, PT, R221, UR4, PT ;  /* 0x00000004dd007c0c */ /* 0x000fe4000bfa6270 */
[C---:B-1----:R-:W-:Y:S01]  /*13990*/  @!P1 LEA R6, P6, R225.reuse, R13, 0x2 ;  /* 0x0000000de1069211 */ /* 0x042fe200078c10ff */
[----:B------:R1:W-:Y:S03]  /*139a0*/  @!P0 ST.E.64 desc[UR42][R4.64], R128 ;  /* 0x0000008004008985 */ /* 0x0003e6000c101b2a */
[----:B------:R-:W-:-:S03]  /*139b0*/  @!P1 LEA.HI.X R7, R225, R12, R159, 0x2, P6 ;  /* 0x0000000ce1079211 */ /* 0x000fc600030f149f */
[CC--:B0-----:R-:W-:Y:S02]  /*139c0*/  @!P3 LEA R8, P6, R223.reuse, R13.reuse, 0x2 ;  /* 0x0000000ddf08b211 */ /* 0x0c1fe400078c10ff */
[----:B------:R0:W-:Y:S02]  /*139d0*/  @!P1 ST.E.64 desc[UR42][R6.64], R132 ;  /* 0x0000008406009985 */ /* 0x0001e4000c101b2a */
[----:B------:R-:W-:Y:S02]  /*139e0*/  @!P3 LEA.HI.X R9, R223, R12, R157, 0x2, P6 ;  /* 0x0000000cdf09b211 */ /* 0x000fe400030f149d */
[----:B-1----:R-:W-:-:S04]  /*139f0*/  @!P4 LEA R4, P0, R224, R13, 0x2 ;  /* 0x0000000de004c211 */ /* 0x002fc800078010ff */
[-C--:B------:R-:W-:Y:S02]  /*13a00*/  @!P4 LEA.HI.X R5, R224, R12.reuse, R158, 0x2, P0 ;  /* 0x0000000ce005c211 */ /* 0x080fe400000f149e */
[CC--:B------:R-:W-:Y:S02]  /*13a10*/  @!P5 LEA R14, P0, R221.reuse, R13.reuse, 0x2 ;  /* 0x0000000ddd0ed211 */ /* 0x0c0fe400078010ff */
[C---:B0-----:R-:W-:Y:S01]  /*13a20*/  @!P2 LEA R6, P1, R222.reuse, R13, 0x2 ;  /* 0x0000000dde06a211 */ /* 0x041fe200078210ff */
[----:B------:R4:W-:Y:S01]  /*13a30*/  @!P4 ST.E.64 desc[UR42][R4.64], R136 ;  /* 0x000000880400c985 */ /* 0x0009e2000c101b2a */
[-C--:B------:R-:W-:Y:S02]  /*13a40*/  @!P5 LEA.HI.X R15, R221, R12.reuse, R152, 0x2, P0 ;  /* 0x0000000cdd0fd211 */ /* 0x080fe400000f1498 */
[----:B------:R-:W-:Y:S01]  /*13a50*/  @!P2 LEA.HI.X R7, R222, R12, R156, 0x2, P1 ;  /* 0x0000000cde07a211 */ /* 0x000fe200008f149c */
[----:B------:R4:W-:Y:S04]  /*13a60*/  @!P3 ST.E.64 desc[UR42][R8.64], R140 ;  /* 0x0000008c0800b985 */ /* 0x0009e8000c101b2a */
[----:B------:R4:W-:Y:S04]  /*13a70*/  @!P2 ST.E.64 desc[UR42][R6.64], R144 ;  /* 0x000000900600a985 */ /* 0x0009e8000c101b2a */
[----:B------:R4:W-:Y:S02]  /*13a80*/  @!P5 ST.E.64 desc[UR42][R14.64], R148 ;  /* 0x000000940e00d985 */ /* 0x0009e4000c101b2a */
.L_x_4432:
[----:B------:R-:W-:Y:S05]  /*13a90*/  BSYNC B1 ;  /* 0x0000000000017941 */ /* 0x000fea0003800000 */
.L_x_4431:
[----:B------:R-:W-:Y:S01]  /*13aa0*/  VIADD R11, R11, 0x8 ;  /* 0x000000080b0b7836 */ /* 0x000fe20000000000 */
[----:B0-----:R-:W0:Y:S04]  /*13ab0*/  SHFL.IDX PT, R10, R10, 0x1, 0x1c1f ;  /* 0x003c1f000a0a7f89 */ /* 0x001e2800000e0000 */
[----:B------:R-:W-:Y:S01]  /*13ac0*/  ISETP.GE.AND P0, PT, R11, R0, PT ;  /* 0x000000000b00720c */ /* 0x000fe20003f06270 */
[----:B------:R-:W0:-:S12]  /*13ad0*/  SHFL.IDX PT, R3, R3, 0x1, 0x1c1f ;  /* 0x003c1f0003037f89 */ /* 0x000e1800000e0000 */
[----:B------:R-:W-:Y:S05]  /*13ae0*/  @P0 BRA `(.L_x_4430) ;  /* 0x0000001400d00947 */ /* 0x000fea0003800000 */
[----:B------:R-:W-:Y:S02]  /*13af0*/  ULDC UR4, c[0x0][0xbc8] ;  /* 0x0002f20000047ab9 */ /* 0x000fe40000000800 */
[----:B------:R-:W-:Y:S02]  /*13b00*/  ISETP.GE.AND P4, PT, R192, UR4, PT ;  /* 0x00000004c0007c0c */ /* 0x000fe4000bf86270 */
[----:B------:R-:W-:Y:S02]  /*13b10*/  ISETP.GE.AND P2, PT, R209, UR4, PT ;  /* 0x00000004d1007c0c */ /* 0x000fe4000bf46270 */
[----:B------:R-:W-:Y:S02]  /*13b20*/  ISETP.GE.AND P1, PT, R205, UR4, PT ;  /* 0x00000004cd007c0c */ /* 0x000fe4000bf26270 */
[----:B------:R-:W-:-:S07]  /*13b30*/  ISETP.GE.AND P0, PT, R203, UR4, PT ;  /* 0x00000004cb007c0c */ /* 0x000fce000bf06270 */
[----:B0---4-:R-:W-:-:S04]  /*13b40*/  @!P4 LEA R4, P3, R192, R3, 0x2 ;  /* 0x00000003c004c211 */ /* 0x011fc800078610ff */
[-C--:B------:R-:W-:Y:S02]  /*13b50*/  @!P4 LEA.HI.X R5, R192, R10.reuse, R212, 0x2, P3 ;  /* 0x0000000ac005c211 */ /* 0x080fe400018f14d4 */
[----:B------:R-:W-:Y:S02]  /*13b60*/  ISETP.GE.AND P3, PT, R201, UR4, PT ;  /* 0x00000004c9007c0c */ /* 0x000fe4000bf66270 */
[----:B------:R-:W-:Y:S01]  /*13b70*/  @!P1 LEA R6, P5, R205, R3, 0x2 ;  /* 0x00000003cd069211 */ /* 0x000fe200078a10ff */
        /* <DEDUP_REMOVED lines=13> */
[----:B----4-:R-:W-:Y:S02]  /*13c50*/  @!P4 LEA R6, P2, R199, R3, 0x2 ;  /* 0x00000003c706c211 */ /* 0x010fe400078410ff */
[----:B------:R-:W-:-:S02]  /*13c60*/  @!P3 LEA.HI.X R5, R201, R10, R202, 0x2, P1 ;  /* 0x0000000ac905b211 */ /* 0x000fc400008f14ca */
[----:B------:R-:W-:Y:S02]  /*13c70*/  ISETP.GE.AND P1, PT, R182, UR4, PT ;  /* 0x00000004b6007c0c */ /* 0x000fe4000bf26270 */
[-C--:B------:R-:W-:Y:S01]  /*13c80*/  @!P4 LEA.HI.X R7, R199, R10.reuse, R200, 0x2, P2 ;  /* 0x0000000ac707c211 */ /* 0x080fe200010f14c8 */
[----:B------:R0:W-:Y:S01]  /*13c90*/  @!P3 ST.E.64 desc[UR42][R4.64], R42 ;  /* 0x0000002a0400b985 */ /* 0x0001e2000c101b2a */
[----:B------:R-:W-:Y:S02]  /*13ca0*/  ISETP.GE.AND P2, PT, R180, UR4, PT ;  /* 0x00000004b4007c0c */ /* 0x000fe4000bf46270 */
[C---:B-----5:R-:W-:Y:S01]  /*13cb0*/  @!P5 LEA R8, P6, R197.reuse, R3, 0x2 ;  /* 0x00000003c508d211 */ /* 0x060fe200078c10ff */
[----:B------:R4:W-:Y:S01]  /*13cc0*/  @!P4 ST.E.64 desc[UR42][R6.64], R46 ;  /* 0x0000002e0600c985 */ /* 0x0009e2000c101b2a */
[----:B------:R-:W-:Y:S02]  /*13cd0*/  ISETP.GE.AND P3, PT, R178, UR4, PT ;  /* 0x00000004b2007c0c */ /* 0x000fe4000bf66270 */
[----:B------:R-:W-:-:S02]  /*13ce0*/  @!P5 LEA.HI.X R9, R197, R10, R198, 0x2, P6 ;  /* 0x0000000ac509d211 */ /* 0x000fc400030f14c6 */
[----:B------:R-:W-:-:S03]  /*13cf0*/  ISETP.GE.AND P4, PT, R176, UR4, PT ;  /* 0x00000004b0007c0c */ /* 0x000fc6000bf86270 */
[----:B------:R5:W-:Y:S01]  /*13d00*/  @!P5 ST.E.64 desc[UR42][R8.64], R50 ;  /* 0x000000320800d985 */ /* 0x000be2000c101b2a */
[CC--:B0-----:R-:W-:Y:S02]  /*13d10*/  @!P0 LEA R4, P6, R191.reuse, R3.reuse, 0x2 ;  /* 0x00000003bf048211 */ /* 0x0c1fe400078c10ff */
[CC--:B----4-:R-:W-:Y:S02]  /*13d20*/  @!P1 LEA R6, P5, R182.reuse, R3.reuse, 0x2 ;  /* 0x00000003b6069211 */ /* 0x0d0fe400078a10ff */
[-C--:B------:R-:W-:Y:S02]  /*13d30*/  @!P0 LEA.HI.X R5, R191, R10.reuse, R196, 0x2, P6 ;  /* 0x0000000abf058211 */ /* 0x080fe400030f14c4 */
[----:B------:R-:W-:Y:S02]  /*13d40*/  @!P1 LEA.HI.X R7, R182, R10, R183, 0x2, P5 ;  /* 0x0000000ab6079211 */ /* 0x000fe400028f14b7 */
[----:B------:R-:W-:Y:S01]  /*13d50*/  ISETP.GE.AND P5, PT, R174, UR4, PT ;  /* 0x00000004ae007c0c */ /* 0x000fe2000bfa6270 */
[----:B------:R0:W-:Y:S01]  /*13d60*/  @!P0 ST.E.64 desc[UR42][R4.64], R54 ;  /* 0x0000003604008985 */ /* 0x0001e2000c101b2a */
[----:B-----5:R-:W-:-:S02]  /*13d70*/  @!P2 LEA R8, P6, R180, R3, 0x2 ;  /* 0x00000003b408a211 */ /* 0x020fc400078c10ff */
[----:B------:R-:W-:Y:S01]  /*13d80*/  ISETP.GE.AND P0, PT, R172, UR4, PT ;  /* 0x00000004ac007c0c */ /* 0x000fe2000bf06270 */
[----:B------:R4:W-:Y:S01]  /*13d90*/  @!P1 ST.E.64 desc[UR42][R6.64], R58 ;  /* 0x0000003a06009985 */ /* 0x0009e2000c101b2a */
[----:B------:R-:W-:Y:S02]  /*13da0*/  @!P2 LEA.HI.X R9, R180, R10, R181, 0x2, P6 ;  /* 0x0000000ab409a211 */ /* 0x000fe400030f14b5 */
[----:B------:R-:W-:-:S03]  /*13db0*/  ISETP.GE.AND P1, PT, R170, UR4, PT ;  /* 0x00000004aa007c0c */ /* 0x000fc6000bf26270 */
[----:B------:R5:W-:Y:S01]  /*13dc0*/  @!P2 ST.E.64 desc[UR42][R8.64], R62 ;  /* 0x0000003e0800a985 */ /* 0x000be2000c101b2a */
[-C--:B0-----:R-:W-:Y:S02]  /*13dd0*/  @!P3 LEA R4, P6, R178, R3.reuse, 0x2 ;  /* 0x00000003b204b211 */ /* 0x081fe400078c10ff */
[-C--:B----4-:R-:W-:Y:S02]  /*13de0*/  @!P4 LEA R6, P2, R176, R3.reuse, 0x2 ;  /* 0x00000003b006c211 */ /* 0x090fe400078410ff */
[-C--:B------:R-:W-:Y:S02]  /*13df0*/  @!P3 LEA.HI.X R5, R178, R10.reuse, R179, 0x2, P6 ;  /* 0x0000000ab205b211 */ /* 0x080fe400030f14b3 */
[----:B------:R-:W-:Y:S02]  /*13e00*/  @!P4 LEA.HI.X R7, R176, R10, R177, 0x2, P2 ;  /* 0x0000000ab007c211 */ /* 0x000fe400010f14b1 */
[----:B------:R-:W-:Y:S01]  /*13e10*/  ISETP.GE.AND P2, PT, R237, UR4, PT ;  /* 0x00000004ed007c0c */ /* 0x000fe2000bf46270 */
[----:B------:R0:W-:Y:S01]  /*13e20*/  @!P3 ST.E.64 desc[UR42][R4.64], R66 ;  /* 0x000000420400b985 */ /* 0x0001e2000c101b2a */
[----:B-----5:R-:W-:-:S03]  /*13e30*/  @!P5 LEA R8, P6, R174, R3, 0x2 ;  /* 0x00000003ae08d211 */ /* 0x020fc600078c10ff */
[----:B------:R4:W-:Y:S01]  /*13e40*/  @!P4 ST.E.64 desc[UR42][R6.64], R70 ;  /* 0x000000460600c985 */ /* 0x0009e2000c101b2a */
[----:B------:R-:W-:-:S05]  /*13e50*/  @!P5 LEA.HI.X R9, R174, R10, R175, 0x2, P6 ;  /* 0x0000000aae09d211 */ /* 0x000fca00030f14af */
[----:B------:R5:W-:Y:S01]  /*13e60*/  @!P5 ST.E.64 desc[UR42][R8.64], R74 ;  /* 0x0000004a0800d985 */ /* 0x000be2000c101b2a */
[----:B------:R-:W-:Y:S02]  /*13e70*/  ISETP.GE.AND P5, PT, R236, UR4, PT ;  /* 0x00000004ec007c0c */ /* 0x000fe4000bfa6270 */
[----:B0-----:R-:W-:-:S04]  /*13e80*/  @!P0 LEA R4, P4, R172, R3, 0x2 ;  /* 0x00000003ac048211 */ /* 0x001fc800078810ff */
[-C--:B------:R-:W-:Y:S02]  /*13e90*/  @!P0 LEA.HI.X R5, R172, R10.reuse, R173, 0x2, P4 ;  /* 0x0000000aac058211 */ /* 0x080fe400020f14ad */
[----:B------:R-:W-:Y:S02]  /*13ea0*/  ISETP.GE.AND P4, PT, R235, UR4, PT ;  /* 0x00000004eb007c0c */ /* 0x000fe4000bf86270 */
[CC--:B----4-:R-:W-:Y:S01]  /*13eb0*/  @!P1 LEA R6, P3, R170.reuse, R3.reuse, 0x2 ;  /* 0x00000003aa069211 */ /* 0x0d0fe200078610ff */
[----:B------:R0:W-:Y:S01]  /*13ec0*/  @!P0 ST.E.64 desc[UR42][R4.64], R78 ;  /* 0x0000004e04008985 */ /* 0x0001e2000c101b2a */
[----:B-----5:R-:W-:Y:S02]  /*13ed0*/  @!P2 LEA R8, P6, R237, R3, 0x2 ;  /* 0x00000003ed08a211 */ /* 0x020fe400078c10ff */
        /* <DEDUP_REMOVED lines=9> */
[----:B----4-:R-:W-:-:S03]  /*13f70*/  @!P4 LEA R6, P0, R235, R3, 0x2 ;  /* 0x00000003eb06c211 */ /* 0x010fc600078010ff */
[----:B------:R0:W-:Y:S01]  /*13f80*/  @!P5 ST.E.64 desc[UR42][R4.64], R90 ;  /* 0x0000005a0400d985 */ /* 0x0001e2000c101b2a */
[----:B------:R-:W-:Y:S02]  /*13f90*/  ISETP.GE.AND P5, PT, R230, UR4, PT ;  /* 0x00000004e6007c0c */ /* 0x000fe4000bfa6270 */
[-C--:B------:R-:W-:Y:S02]  /*13fa0*/  @!P4 LEA.HI.X R7, R235, R10.reuse, R167, 0x2, P0 ;  /* 0x0000000aeb07c211 */ /* 0x080fe400000f14a7 */
[----:B------:R-:W-:Y:S02]  /*13fb0*/  ISETP.GE.AND P0, PT, R231, UR4, PT ;  /* 0x00000004e7007c0c */ /* 0x000fe4000bf06270 */
[C---:B-----5:R-:W-:Y:S01]  /*13fc0*/  @!P3 LEA R8, P6, R234.reuse, R3, 0x2 ;  /* 0x00000003ea08b211 */ /* 0x060fe200078c10ff */
[----:B------:R4:W-:Y:S01]  /*13fd0*/  @!P4 ST.E.64 desc[UR42][R6.64], R94 ;  /* 0x0000005e0600c985 */ /* 0x0009e2000c101b2a */
[----:B------:R-:W-:Y:S02]  /*13fe0*/  ISETP.GE.AND P4, PT, R229, UR4, PT ;  /* 0x00000004e5007c0c */ /* 0x000fe4000bf86270 */
[----:B------:R-:W-:-:S02]  /*13ff0*/  @!P3 LEA.HI.X R9, R234, R10, R166, 0x2, P6 ;  /* 0x0000000aea09b211 */ /* 0x000fc400030f14a6 */
[----:B0-----:R-:W-:-:S03]  /*14000*/  @!P2 LEA R4, P6, R233, R3, 0x2 ;  /* 0x00000003e904a211 */ /* 0x001fc600078c10ff */
[----:B------:R0:W-:Y:S01]  /*14010*/  @!P3 ST.E.64 desc[UR42][R8.64], R98 ;  /* 0x000000620800b985 */ /* 0x0001e2000c101b2a */
[----:B------:R-:W-:Y:S02]  /*14020*/  @!P2 LEA.HI.X R5, R233, R10, R165, 0x2, P6 ;  /* 0x0000000ae905a211 */ /* 0x000fe400030f14a5 */
[----:B----4-:R-:W-:-:S03]  /*14030*/  @!P1 LEA R6, P3, R232, R3, 0x2 ;  /* 0x00000003e8069211 */ /* 0x010fc600078610ff */
[----:B------:R-:W-:Y:S01]  /*14040*/  @!P2 ST.E.64 desc[UR42][R4.64], R102 ;  /* 0x000000660400a985 */ /* 0x000fe2000c101b2a */
[-C--:B------:R-:W-:Y:S02]  /*14050*/  @!P4 LEA R14, P2, R229, R3.reuse, 0x2 ;  /* 0x00000003e50ec211 */ /* 0x080fe400078410ff */
[-C--:B------:R-:W-:Y:S02]  /*14060*/  @!P1 LEA.HI.X R7, R232, R10.reuse, R21, 0x2, P3 ;  /* 0x0000000ae8079211 */ /* 0x080fe400018f1415 */
[----:B------:R-:W-:Y:S02]  /*14070*/  ISETP.GE.AND P3, PT, R228, UR4, PT ;  /* 0x00000004e4007c0c */ /* 0x000fe4000bf66270 */
[CC--:B0-----:R-:W-:Y:S01]  /*14080*/  @!P0 LEA R8, P6, R231.reuse, R3.reuse, 0x2 ;  /* 0x00000003e7088211 */ /* 0x0c1fe200078c10ff */
[----:B------:R0:W-:Y:S01]  /*14090*/  @!P1 ST.E.64 desc[UR42][R6.64], R106 ;  /* 0x0000006a06009985 */ /* 0x0001e2000c101b2a */
[----:B---3--:R-:W-:Y:S02]  /*140a0*/  @!P5 LEA R12, P1, R230, R3, 0x2 ;  /* 0x00000003e60cd211 */ /* 0x008fe400078210ff */
[----:B------:R-:W-:-:S02]  /*140b0*/  @!P0 LEA.HI.X R9, R231, R10, R20, 0x2, P6 ;  /* 0x0000000ae7098211 */ /* 0x000fc400030f1414 */
[-C--:B-1----:R-:W-:Y:S02]  /*140c0*/  @!P5 LEA.HI.X R13, R230, R10.reuse, R164, 0x2, P1 ;  /* 0x0000000ae60dd211 */ /* 0x082fe400008f14a4 */
[----:B------:R-:W-:Y:S01]  /*140d0*/  ISETP.GE.AND P1, PT, R226, UR4, PT ;  /* 0x00000004e2007c0c */ /* 0x000fe2000bf26270 */
[----:B------:R1:W-:Y:S01]  /*140e0*/  @!P0 ST.E.64 desc[UR42][R8.64], R110 ;  /* 0x0000006e08008985 */ /* 0x0003e2000c101b2a */
[----:B------:R-:W-:Y:S02]  /*140f0*/  ISETP.GE.AND P0, PT, R227, UR4, PT ;  /* 0x00000004e3007c0c */ /* 0x000fe4000bf06270 */
[C---:B------:R-:W-:Y:S01]  /*14100*/  @!P3 LEA R20, P6, R228.reuse, R3, 0x2 ;  /* 0x00000003e414b211 */ /* 0x040fe200078c10ff */
[----:B------:R-:W-:Y:S01]  /*14110*/  @!P5 ST.E.64 desc[UR42][R12.64], R114 ;  /* 0x000000720c00d985 */ /* 0x000fe2000c101b2a */
[-C--:B------:R-:W-:Y:S02]  /*14120*/  @!P4 LEA.HI.X R15, R229, R10.reuse, R163, 0x2, P2 ;  /* 0x0000000ae50fc211 */ /* 0x080fe400010f14a3 */
[----:B------:R-:W-:-:S02]  /*14130*/  @!P3 LEA.HI.X R21, R228, R10, R162, 0x2, P6 ;  /* 0x0000000ae415b211 */ /* 0x000fc400030f14a2 */
[----:B------:R-:W-:Y:S01]  /*14140*/  ISETP.GE.AND P2, PT, R223, UR4, PT ;  /* 0x00000004df007c0c */ /* 0x000fe2000bf46270 */
[----:B------:R3:W-:Y:S01]  /*14150*/  @!P4 ST.E.64 desc[UR42][R14.64], R118 ;  /* 0x000000760e00c985 */ /* 0x0007e2000c101b2a */
[----:B------:R-:W-:Y:S02]  /*14160*/  ISETP.GE.AND P4, PT, R225, UR4, PT ;  /* 0x00000004e1007c0c */ /* 0x000fe4000bf86270 */
[-C--:B0-----:R-:W-:Y:S01]  /*14170*/  @!P1 LEA R6, P6, R226, R3.reuse, 0x2 ;  /* 0x00000003e2069211 */ /* 0x081fe200078c10ff */
[----:B------:R0:W-:Y:S01]  /*14180*/  @!P3 ST.E.64 desc[UR42][R20.64], R122 ;  /* 0x0000007a1400b985 */ /* 0x0001e2000c101b2a */
[C---:B------:R-:W-:Y:S02]  /*14190*/  @!P0 LEA R4, P5, R227.reuse, R3, 0x2 ;  /* 0x00000003e3048211 */ /* 0x040fe400078a10ff */
[----:B------:R-:W-:Y:S02]  /*141a0*/  ISETP.GE.AND P3, PT, R224, UR4, PT ;  /* 0x00000004e0007c0c */ /* 0x000fe4000bf66270 */
[----:B------:R-:W-:-:S02]  /*141b0*/  @!P0 LEA.HI.X R5, R227, R10, R161, 0x2, P5 ;  /* 0x0000000ae3058211 */ /* 0x000fc400028f14a1 */
[----:B------:R-:W-:Y:S02]  /*141c0*/  ISETP.GE.AND P5, PT, R222, UR4, PT ;  /* 0x00000004de007c0c */ /* 0x000fe4000bfa6270 */
[----:B------:R-:W-:Y:S01]  /*141d0*/  @!P1 LEA.HI.X R7, R226, R10, R160, 0x2, P6 ;  /* 0x0000000ae2079211 */ /* 0x000fe200030f14a0 */
[----:B------:R4:W-:Y:S01]  /*141e0*/  @!P0 ST.E.64 desc[UR42][R4.64], R126 ;  /* 0x0000007e04008985 */ /* 0x0009e2000c101b2a */
[----:B-1----:R-:W-:-:S03]  /*141f0*/  @!P4 LEA R8, P0, R225, R3, 0x2 ;  /* 0x00000003e108c211 */ /* 0x002fc600078010ff */
[----:B------:R4:W-:Y:S01]  /*14200*/  @!P1 ST.E.64 desc[UR42][R6.64], R130 ;  /* 0x0000008206009985 */ /* 0x0009e2000c101b2a */
[-C--:B---3--:R-:W-:Y:S02]  /*14210*/  @!P2 LEA R14, P1, R223, R3.reuse, 0x2 ;  /* 0x00000003df0ea211 */ /* 0x088fe400078210ff */
[-C--:B------:R-:W-:Y:S02]  /*14220*/  @!P3 LEA R12, P6, R224, R3.reuse, 0x2 ;  /* 0x00000003e00cb211 */ /* 0x080fe400078c10ff */
[-C--:B------:R-:W-:Y:S02]  /*14230*/  @!P4 LEA.HI.X R9, R225, R10.reuse, R159, 0x2, P0 ;  /* 0x0000000ae109c211 */ /* 0x080fe400000f149f */
[----:B0-----:R-:W-:Y:S02]  /*14240*/  @!P5 LEA R20, P0, R222, R3, 0x2 ;  /* 0x00000003de14d211 */ /* 0x001fe400078010ff */
[-C--:B------:R-:W-:Y:S01]  /*14250*/  @!P3 LEA.HI.X R13, R224, R10.reuse, R158, 0x2, P6 ;  /* 0x0000000ae00db211 */ /* 0x080fe200030f149e */
[----:B------:R4:W-:Y:S01]  /*14260*/  @!P4 ST.E.64 desc[UR42][R8.64], R134 ;  /* 0x000000860800c985 */ /* 0x0009e2000c101b2a */
[----:B------:R-:W-:-:S02]  /*14270*/  @!P2 LEA.HI.X R15, R223, R10, R157, 0x2, P1 ;  /* 0x0000000adf0fa211 */ /* 0x000fc400008f149d */
[----:B------:R-:W-:Y:S01]  /*14280*/  @!P5 LEA.HI.X R21, R222, R10, R156, 0x2, P0 ;  /* 0x0000000ade15d211 */ /* 0x000fe200000f149c */
[----:B------:R4:W-:Y:S01]  /*14290*/  @!P3 ST.E.64 desc[UR42][R12.64], R138 ;  /* 0x0000008a0c00b985 */ /* 0x0009e2000c101b2a */
[----:B------:R-:W-:-:S03]  /*142a0*/  ISETP.GE.AND P0, PT, R221, UR4, PT ;  /* 0x00000004dd007c0c */ /* 0x000fc6000bf06270 */
[----:B------:R4:W-:Y:S04]  /*142b0*/  @!P2 ST.E.64 desc[UR42][R14.64], R142 ;  /* 0x0000008e0e00a985 */ /* 0x0009e8000c101b2a */
[----:B------:R4:W-:Y:S06]  /*142c0*/  @!P5 ST.E.64 desc[UR42][R20.64], R146 ;  /* 0x000000921400d985 */ /* 0x0009ec000c101b2a */
[----:B------:R-:W-:Y:S05]  /*142d0*/  @P0 BRA `(.L_x_4430) ;  /* 0x0000000c00d40947 */ /* 0x000fea0003800000 */
[----:B----4-:R-:W-:-:S04]  /*142e0*/  LEA R4, P0, R221, R3, 0x2 ;  /* 0x00000003dd047211 */ /* 0x010fc800078010ff */
[----:B------:R-:W-:-:S05]  /*142f0*/  LEA.HI.X R5, R221, R10, R152, 0x2, P0 ;  /* 0x0000000add057211 */ /* 0x000fca00000f1498 */
[----:B------:R0:W-:Y:S01]  /*14300*/  ST.E.64 desc[UR42][R4.64], R150 ;  /* 0x0000009604007985 */ /* 0x0001e2000c101b2a */
[----:B------:R-:W-:Y:S05]  /*14310*/  BRA `(.L_x_4430) ;  /* 0x0000000c00c47947 */ /* 0x000fea0003800000 */
.L_x_4424:
[----:B------:R-:W-:Y:S01]  /*14320*/  ULDC.64 UR6, c[0x0][0xd08] ;  /* 0x0003420000067ab9 */ /* 0x000fe20000000a00 */
[----:B------:R-:W-:Y:S01]  /*14330*/  ULDC.64 UR4, c[0x0][0xd00] ;  /* 0x0003400000047ab9 */ /* 0x000fe20000000a00 */
[----:B------:R-:W-:Y:S01]  /*14340*/  ISETP.NE.U32.AND P1, PT, RZ, UR6, PT ;  /* 0x00000006ff007c0c */ /* 0x000fe2000bf25070 */
[----:B------:R-:W-:Y:S01]  /*14350*/  IMAD.MOV.U32 R3, RZ, RZ, RZ ;  /* 0x000000ffff037224 */ /* 0x000fe200078e00ff */
[----:B------:R-:W-:Y:S02]  /*14360*/  ISETP.NE.U32.AND P0, PT, RZ, UR4, PT ;  /* 0x00000004ff007c0c */ /* 0x000fe4000bf05070 */
[----:B------:R-:W-:Y:S02]  /*14370*/  ISETP.NE.AND.EX P1, PT, RZ, UR7, PT, P1 ;  /* 0x00000007ff007c0c */ /* 0x000fe4000bf25310 */
[----:B-1----:R-:W-:Y:S02]  /*14380*/  IADD3 R4, P2, R212, UR4, RZ ;  /* 0x00000004d4047c10 */ /* 0x002fe4000ff5e0ff */
[----:B------:R-:W-:-:S02]  /*14390*/  ISETP.NE.AND.EX P0, PT, RZ, UR5, PT, P0 ;  /* 0x00000005ff007c0c */ /* 0x000fc4000bf05300 */
[----:B0-----:R-:W-:Y:S01]  /*143a0*/  IADD3.X R5, R213, UR5, RZ, P2, !PT ;  /* 0x00000005d5057c10 */ /* 0x001fe200097fe4ff */
[----:B------:R-:W-:Y:S02]  /*143b0*/  ULDC UR4, c[0x0][0xb88] ;  /* 0x0002e20000047ab9 */ /* 0x000fe40000000800 */
[----:B------:R-:W-:-:S04]  /*143c0*/  IMAD.U32 R0, RZ, RZ, UR4 ;  /* 0x00000004ff007e24 */ /* 0x000fc8000f8e00ff */
[----:B------:R-:W-:-:S04]  /*143d0*/  @P1 IADD3 R212, P2, R212, UR6, RZ ;  /* 0x00000006d4d41c10 */ /* 0x000fc8000ff5e0ff */
[----:B------:R-:W-:Y:S01]  /*143e0*/  @P1 IADD3.X R213, R213, UR7, RZ, P2, !PT ;  /* 0x00000007d5d51c10 */ /* 0x000fe200097fe4ff */
[----:B------:R0:W5:Y:S04]  /*143f0*/  @P0 LDG.E R3, desc[UR42][R4.64] ;  /* 0x0000002a04030981 */ /* 0x000168000c1e1900 */
[----:B------:R0:W5:Y:S01]  /*14400*/  @P1 LDG.E R0, desc[UR42][R212.64] ;  /* 0x0000002ad4001981 */ /* 0x000162000c1e1900 */
[----:B------:R-:W-:Y:S01]  /*14410*/  ISETP.NE.AND P2, PT, R210, RZ, PT ;  /* 0x000000ffd200720c */ /* 0x000fe20003f45270 */
[----:B------:R-:W1:-:S12]  /*14420*/  S2R R6, SR_TID.X ;  /* 0x0000000000067919 */ /* 0x000e580000002100 */
[----:B------:R-:W4:Y:S01]  /*14430*/  @!P2 LDC R210, c[0x0][0xbd4] ;  /* 0x0002f500ffd2ab82 */ /* 0x000f220000000800 */
[----:B-1----:R-:W-:Y:S01]  /*14440*/  VIADD R30, R6, 0xffffff80 ;  /* 0xffffff80061e7836 */ /* 0x002fe20000000000 */
[----:B----4-:R-:W-:-:S04]  /*14450*/  ISETP.GT.AND P2, PT, R210, 0x1, PT ;  /* 0x00000001d200780c */ /* 0x010fc80003f44270 */
[----:B------:R-:W-:Y:S01]  /*14460*/  ISETP.GT.AND P3, PT, R30, 0x3f, PT ;  /* 0x0000003f1e00780c */ /* 0x000fe20003f64270 */
[----:B0-----:R-:W-:-:S12]  /*14470*/  @P1 BRA `(.L_x_4433) ;  /* 0x0000000000101947 */ /* 0x001fd80003800000 */
[----:B------:R-:W-:Y:S05]  /*14480*/  @!P0 BRA `(.L_x_4433) ;  /* 0x00000000000c8947 */ /* 0x000fea0003800000 */
[----:B------:R-:W4:Y:S04]  /*14490*/  LDG.E R7, desc[UR42][R4.64] ;  /* 0x0000002a04077981 */ /* 0x000f28000c1e1900 */
[----:B-----5:R-:W4:Y:S02]  /*144a0*/  LDG.E R0, desc[UR42][R4.64+0x4] ;  /* 0x0000042a04007981 */ /* 0x020f24000c1e1900 */
[----:B----4-:R-:W-:-:S07]  /*144b0*/  IMAD.IADD R0, R0, 0x1, -R7 ;  /* 0x0000000100007824 */ /* 0x010fce00078e0a07 */
.L_x_4433:
[----:B------:R-:W4:Y:S01]  /*144c0*/  LDL.LU R4, [R1+0x38] ;  /* 0x0000380001047983 */ /* 0x000f220000300800 */
[----:B------:R-:W-:Y:S01]  /*144d0*/  BSSY B1, `(.L_x_4434) ;  /* 0x0000037000017945 */ /* 0x000fe20003800000 */
[----:B------:R-:W-:Y:S02]  /*144e0*/  SEL R209, R209, RZ, !P0 ;  /* 0x000000ffd1d17207 */ /* 0x000fe40004000000 */
[----:B-----5:R-:W-:Y:S02]  /*144f0*/  SHF.R.S32.HI R26, RZ, 0x1f, R3 ;  /* 0x0000001fff1a7819 */ /* 0x020fe40000011403 */
[----:B----4-:R-:W-:Y:S01]  /*14500*/  SEL R28, R4, RZ, !P0 ;  /* 0x000000ff041c7207 */ /* 0x010fe20004000000 */
[----:B------:R-:W-:Y:S06]  /*14510*/  @P3 BRA `(.L_x_4435) ;  /* 0x0000000000c83947 */ /* 0x000fec0003800000 */
[----:B------:R-:W0:Y:S01]  /*14520*/  S2R R4, SR_TID.X ;  /* 0x0000000000047919 */ /* 0x000e220000002100 */
[----:B------:R-:W1:Y:S02]  /*14530*/  LDC R31, c[0x0][0xce8] ;  /* 0x00033a00ff1f7b82 */ /* 0x000e640000000800 */
[----:B-1----:R-:W-:Y:S02]  /*14540*/  IMAD R5, R0, R31, RZ ;  /* 0x0000001f00057224 */ /* 0x002fe400078e02ff */
[----:B0-----:R-:W-:-:S04]  /*14550*/  IMAD R4, R211, 0x40, R4 ;  /* 0x00000040d3047824 */ /* 0x001fc800078e0204 */
[----:B------:R-:W-:-:S05]  /*14560*/  VIADD R29, R4, 0xffffff80 ;  /* 0xffffff80041d7836 */ /* 0x000fca0000000000 */
[----:B------:R-:W-:-:S13]  /*14570*/  ISETP.GE.AND P0, PT, R29, R5, PT ;  /* 0x000000051d00720c */ /* 0x000fda0003f06270 */
[----:B------:R-:W-:Y:S05]  /*14580*/  @P0 BRA `(.L_x_4435) ;  /* 0x0000000000ac0947 */ /* 0x000fea0003800000 */
[----:B------:R-:W-:Y:S01]  /*14590*/  IMAD.MOV.U32 R24, RZ, RZ, 0xab8 ;  /* 0x00000ab8ff187424 */ /* 0x000fe200078e00ff */
[----:B------:R-:W-:Y:S01]  /*145a0*/  ISETP.GT.AND P0, PT, R210, 0x1, PT ;  /* 0x00000001d200780c */ /* 0x000fe20003f04270 */
[----:B------:R-:W0:Y:S01]  /*145b0*/  LDC.64 R4, c[0x0][0xca8] ;  /* 0x00032a00ff047b82 */ /* 0x000e220000000a00 */
[----:B------:R-:W-:Y:S01]  /*145c0*/  ISETP.NE.AND P1, PT, R31, 0x1, PT ;  /* 0x000000011f00780c */ /* 0x000fe20003f25270 */
[----:B------:R-:W-:Y:S01]  /*145d0*/  IMAD.MOV.U32 R21, RZ, RZ, R29 ;  /* 0x000000ffff157224 */ /* 0x000fe200078e001d */
[----:B------:R-:W-:-:S05]  /*145e0*/  SEL R24, R24, 0xa78, P0 ;  /* 0x00000a7818187807 */ /* 0x000fca0000000000 */
[----:B------:R-:W1:Y:S08]  /*145f0*/  LDC.64 R10, c[0x0][R24+0x220] ;  /* 0x00008800180a7b82 */ /* 0x000e700000000a00 */
[----:B------:R-:W4:Y:S08]  /*14600*/  LDC.64 R14, c[0x0][R24+0x218] ;  /* 0x00008600180e7b82 */ /* 0x000f300000000a00 */
[----:B------:R-:W5:Y:S08]  /*14610*/  LDC.64 R8, c[0x0][R24+0x228] ;  /* 0x00008a0018087b82 */ /* 0x000f700000000a00 */
[----:B------:R-:W2:Y:S08]  /*14620*/  @P1 LDC R20, c[0x0][0xcec] ;  /* 0x00033b00ff141b82 */ /* 0x000eb00000000800 */
[----:B------:R-:W3:Y:S08]  /*14630*/  LDC.64 R6, c[0x0][R24+0x210] ;  /* 0x0000840018067b82 */ /* 0x000ef00000000a00 */
[----:B------:R-:W5:Y:S01]  /*14640*/  @P1 LDC R27, c[0x0][0xcf0] ;  /* 0x00033c00ff1b1b82 */ /* 0x000f620000000800 */
[----:B--2---:R-:W-:-:S07]  /*14650*/  @P1 IMAD.HI.U32 R20, R29, R20, RZ ;  /* 0x000000141d141227 */ /* 0x004fce00078e00ff */
[----:B0-----:R-:W0:Y:S01]  /*14660*/  @!P0 LDC R4, c[0x0][0xc50] ;  /* 0x00031400ff048b82 */ /* 0x001e220000000800 */
[-C--:B-1----:R-:W-:Y:S02]  /*14670*/  IMAD R11, R11, R209.reuse, RZ ;  /* 0x000000d10b0b7224 */ /* 0x082fe400078e02ff */
[----:B------:R-:W-:-:S05]  /*14680*/  IMAD.WIDE.U32 R12, R10, R209, RZ ;  /* 0x000000d10a0c7225 */ /* 0x000fca00078e00ff */
[----:B------:R-:W1:Y:S01]  /*14690*/  @!P0 LDC R5, c[0x0][0xc54] ;  /* 0x00031500ff058b82 */ /* 0x000e620000000800 */
        /* <DEDUP_REMOVED lines=15> */
[----:B---3--:R-:W-:Y:S01]  /*14790*/  IMAD R7, R7, R11, RZ ;  /* 0x0000000b07077224 */ /* 0x008fe200078e02ff */
        /* <DEDUP_REMOVED lines=8> */
[----:B-1----:R-:W-:-:S05]  /*14820*/  LEA.HI.X R5, R8, R5, R6, 0x2, P0 ;  /* 0x0000000508057211 */ /* 0x002fca00000f1406 */
[----:B------:R0:W-:Y:S02]  /*14830*/  STG.E desc[UR42][R4.64], R7 ;  /* 0x0000000704007986 */ /* 0x0001e4000c10192a */
.L_x_4435:
[----:B------:R-:W-:Y:S05]  /*14840*/  BSYNC B1 ;  /* 0x0000000000017941 */ /* 0x000fea0003800000 */
.L_x_4434:
[----:B------:R-:W-:Y:S05]  /*14850*/  @P2 BRA `(.L_x_4430) ;  /* 0x0000000800742947 */ /* 0x000fea0003800000 */
[----:B------:R-:W1:Y:S01]  /*14860*/  LDC R9, c[0x0][0xce8] ;  /* 0x00033a00ff097b82 */ /* 0x000e620000000800 */
[----:B------:R-:W-:Y:S01]  /*14870*/  ULDC.64 UR4, c[0x0][0xba0] ;  /* 0x0002e80000047ab9 */ /* 0x000fe20000000a00 */
[----:B0-----:R-:W-:Y:S01]  /*14880*/  SHF.R.S32.HI R7, RZ, 0x1f, R30 ;  /* 0x0000001fff077819 */ /* 0x001fe2000001141e */
[----:B------:R-:W-:Y:S01]  /*14890*/  IMAD R6, R26, UR4, RZ ;  /* 0x000000041a067c24 */ /* 0x000fe2000f8e02ff */
[----:B------:R-:W-:Y:S01]  /*148a0*/  BSSY B1, `(.L_x_4436) ;  /* 0x0000074000017945 */ /* 0x000fe20003800000 */
[----:B------:R-:W-:Y:S01]  /*148b0*/  IMAD.WIDE.U32 R4, R3, UR4, RZ ;  /* 0x0000000403047c25 */ /* 0x000fe2000f8e00ff */
[----:B------:R-:W-:Y:S02]  /*148c0*/  LEA.HI R7, R7, R30, RZ, 0x3 ;  /* 0x0000001e07077211 */ /* 0x000fe400078f18ff */
[----:B------:R-:W0:Y:S01]  /*148d0*/  LDC R21, c[0x0][0xbc8] ;  /* 0x0002f200ff157b82 */ /* 0x000e220000000800 */
        /* <DEDUP_REMOVED lines=15> */
[----:B-1----:R-:W-:Y:S01]  /*149d0*/  ISETP.NE.AND P0, PT, R9, 0x1, PT ;  /* 0x000000010900780c */ /* 0x002fe20003f05270 */
[----:B------:R-:W-:Y:S01]  /*149e0*/  IMAD R6, R3, 0x20, R26 ;  /* 0x0000002003067824 */ /* 0x000fe200078e021a */
[----:B------:R-:W-:Y:S01]  /*149f0*/  ULDC.64 UR4, c[0x0][0xbf0] ;  /* 0x0002fc0000047ab9 */ /* 0x000fe20000000a00 */
[----:B------:R-:W-:Y:S01]  /*14a00*/  IMAD R27, R0, R9, RZ ;  /* 0x00000009001b7224 */ /* 0x000fe200078e02ff */
[----:B------:R-:W-:Y:S01]  /*14a10*/  SHF.R.S32.HI R36, RZ, 0x1f, R218 ;  /* 0x0000001fff247819 */ /* 0x000fe200000114da */
[----:B------:R-:W-:Y:S02]  /*14a20*/  IMAD R8, R211, 0x40, R6 ;  /* 0x00000040d3087824 */ /* 0x000fe400078e0206 */
[----:B------:R-:W-:Y:S01]  /*14a30*/  IMAD R3, R28, UR4, RZ ;  /* 0x000000041c037c24 */ /* 0x000fe2000f8e02ff */
[-C--:B0-----:R-:W-:Y:S01]  /*14a40*/  ISETP.GE.AND P1, PT, R218, R21.reuse, PT ;  /* 0x00000015da00720c */ /* 0x081fe20003f26270 */
[----:B------:R-:W-:Y:S01]  /*14a50*/  IMAD.WIDE.U32 R4, R209, UR4, R4 ;  /* 0x00000004d1047c25 */ /* 0x000fe2000f8e0004 */
[----:B------:R-:W-:-:S02]  /*14a60*/  ISETP.GE.AND P2, PT, R187, R21, PT ;  /* 0x00000015bb00720c */ /* 0x000fc40003f46270 */
[----:B------:R-:W-:Y:S01]  /*14a70*/  SHF.R.S32.HI R28, RZ, 0x1f, R31 ;  /* 0x0000001fff1c7819 */ /* 0x000fe2000001141f */
[----:B------:R-:W0:Y:S01]  /*14a80*/  @P0 LDC R11, c[0x0][0xcec] ;  /* 0x00033b00ff0b0b82 */ /* 0x000e220000000800 */
[----:B------:R-:W-:Y:S01]  /*14a90*/  IMAD R7, R209, UR5, R3 ;  /* 0x00000005d1077c24 */ /* 0x000fe2000f8e0203 */
[----:B------:R-:W-:Y:S01]  /*14aa0*/  ULDC.64 UR4, c[0x0][0xbe0] ;  /* 0x0002f80000047ab9 */ /* 0x000fe20000000a00 */
[----:B------:R-:W-:Y:S01]  /*14ab0*/  IMAD.MOV.U32 R3, RZ, RZ, R8 ;  /* 0x000000ffff037224 */ /* 0x000fe200078e0008 */
[----:B------:R-:W-:Y:S01]  /*14ac0*/  SEL R0, RZ, 0x1, P2 ;  /* 0x00000001ff007807 */ /* 0x000fe20001000000 */
[----:B------:R-:W-:Y:S01]  /*14ad0*/  IMAD.IADD R5, R5, 0x1, R7 ;  /* 0x0000000105057824 */ /* 0x000fe200078e0207 */
[----:B------:R-:W-:Y:S01]  /*14ae0*/  ISETP.GE.AND P2, PT, R29, R21, PT ;  /* 0x000000151d00720c */ /* 0x000fe20003f46270 */
[----:B------:R-:W-:Y:S01]  /*14af0*/  IMAD R26, R211, 0x40, R26 ;  /* 0x00000040d31a7824 */ /* 0x000fe200078e021a */
[----:B------:R-:W1:Y:S01]  /*14b00*/  @P0 LDC R13, c[0x0][0xcf0] ;  /* 0x00033c00ff0d0b82 */ /* 0x000e620000000800 */
[----:B0-----:R-:W-:-:S05]  /*14b10*/  @P0 IMAD.HI.U32 R6, R8, R11, RZ ;  /* 0x0000000b08060227 */ /* 0x001fca00078e00ff */
[----:B-1----:R-:W-:Y:S02]  /*14b20*/  @P0 SHF.R.U32.HI R3, RZ, R13, R6 ;  /* 0x0000000dff030219 */ /* 0x002fe40000011606 */
        /* <DEDUP_REMOVED lines=41> */
[----:B------:R0:W1:Y:S04]  /*14dc0*/  SHFL.IDX PT, R4, R20, RZ, 0x181f ;  /* 0x00181fff14047589 */ /* 0x00006800000e0000 */
[----:B------:R0:W4:Y:S01]  /*14dd0*/  SHFL.IDX PT, R5, R3, RZ, 0x181f ;  /* 0x00181fff03057589 */ /* 0x00012200000e0000 */
[----:B------:R-:W-:Y:S05]  /*14de0*/  @P0 BRA `(.L_x_4437) ;  /* 0x00000000007c0947 */ /* 0x000fea0003800000 */
[-C--:B------:R-:W-:Y:S02]  /*14df0*/  ISETP.GE.AND P2, PT, R218, R21.reuse, PT ;  /* 0x00000015da00720c */ /* 0x080fe40003f46270 */
[-C--:B------:R-:W-:Y:S02]  /*14e00*/  ISETP.GE.AND P1, PT, R187, R21.reuse, PT ;  /* 0x00000015bb00720c */ /* 0x080fe40003f26270 */
[-C--:B------:R-:W-:Y:S02]  /*14e10*/  ISETP.GE.AND P5, PT, R217, R21.reuse, PT ;  /* 0x00000015d900720c */ /* 0x080fe40003fa6270 */
[----:B------:R-:W-:-:S07]  /*14e20*/  ISETP.GE.AND P3, PT, R216, R21, PT ;  /* 0x00000015d800720c */ /* 0x000fce0003f66270 */
[CC--:B-1----:R-:W-:Y:S02]  /*14e30*/  @!P2 LEA R8, P0, R218.reuse, R4.reuse, 0x1 ;  /* 0x00000004da08a211 */ /* 0x0c2fe400078008ff */
        /* <DEDUP_REMOVED lines=13> */
[----:B-1----:R-:W-:-:S02]  /*14f10*/  @!P1 LEA R8, P6, R214, R4, 0x1 ;  /* 0x00000004d6089211 */ /* 0x002fc400078c08ff */
        /* <DEDUP_REMOVED lines=12> */
.L_x_4437:
[----:B------:R-:W-:Y:S05]  /*14fe0*/  BSYNC B1 ;  /* 0x0000000000017941 */ /* 0x000fea0003800000 */
.L_x_4436:
[----:B------:R-:W-:Y:S01]  /*14ff0*/  VIADD R0, R26, 0x20 ;  /* 0x000000201a007836 */ /* 0x000fe20000000000 */
[----:B----4-:R4:W0:Y:S04]  /*15000*/  SHFL.IDX PT, R5, R3, 0x1, 0x181f ;  /* 0x00381f0003057f89 */ /* 0x01082800000e0000 */
[----:B------:R-:W-:Y:S01]  /*15010*/  ISETP.GE.AND P0, PT, R0, R27, PT ;  /* 0x0000001b0000720c */ /* 0x000fe20003f06270 */
[----:B-1----:R4:W1:-:S12]  /*15020*/  SHFL.IDX PT, R4, R20, 0x1, 0x181f ;  /* 0x00381f0014047f89 */ /* 0x00285800000e0000 */
[----:B----4-:R-:W-:Y:S05]  /*15030*/  @P0 BRA `(.L_x_4430) ;  /* 0x00000000007c0947 */ /* 0x010fea0003800000 */
[-C--:B------:R-:W-:Y:S02]  /*15040*/  ISETP.GE.AND P5, PT, R218, R21.reuse, PT ;  /* 0x00000015da00720c */ /* 0x080fe40003fa6270 */
[-C--:B------:R-:W-:Y:S02]  /*15050*/  ISETP.GE.AND P4, PT, R187, R21.reuse, PT ;  /* 0x00000015bb00720c */ /* 0x080fe40003f86270 */
[-C--:B------:R-:W-:Y:S02]  /*15060*/  ISETP.GE.AND P0, PT, R217, R21.reuse, PT ;  /* 0x00000015d900720c */ /* 0x080fe40003f06270 */
[----:B------:R-:W-:Y:S02]  /*15070*/  ISETP.GE.AND P1, PT, R216, R21, PT ;  /* 0x00000015d800720c */ /* 0x000fe40003f26270 */
[----:B------:R-:W-:-:S05]  /*15080*/  LOP3.LUT P2, RZ, R24, 0x40, RZ, 0xc0, !PT ;  /* 0x0000004018ff7812 */ /* 0x000fca000784c0ff */
[CC--:B-1----:R-:W-:Y:S02]  /*15090*/  @!P5 LEA R8, P3, R218.reuse, R4.reuse, 0x1 ;  /* 0x00000004da08d211 */ /* 0x0c2fe400078608ff */
        /* <DEDUP_REMOVED lines=17> */
[-C--:B------:R-:W-:Y:S01]  /*151b0*/  @P4 LEA R20, P6, R29, R4.reuse, 0x1 ;  /* 0x000000041d144211 */ /* 0x080fe200078c08ff */
[----:B------:R4:W-:Y:S01]  /*151c0*/  @!P3 ST.E.128 desc[UR42][R6.64], RZ ;  /* 0x000000ff0600b985 */ /* 0x0009e2000c101d2a */
[----:B------:R-:W-:-:S02]  /*151d0*/  @!P5 LEA R4, P0, R214, R4, 0x1 ;  /* 0x00000004d604d211 */ /* 0x000fc400078008ff */
[-C--:B------:R-:W-:Y:S02]  /*151e0*/  @P4 LEA.HI.X R21, R29, R5.reuse, R30, 0x1, P6 ;  /* 0x000000051d154211 */ /* 0x080fe400030f0c1e */
[----:B------:R-:W-:-:S05]  /*151f0*/  @!P5 LEA.HI.X R5, R214, R5, R32, 0x1, P0 ;  /* 0x00000005d605d211 */ /* 0x000fca00000f0c20 */
[----:B------:R4:W-:Y:S04]  /*15200*/  @!P5 ST.E.128 desc[UR42][R4.64], RZ ;  /* 0x000000ff0400d985 */ /* 0x0009e8000c101d2a */
[----:B------:R4:W-:Y:S04]  /*15210*/  @P2 ST.E.128 desc[UR42][R14.64], RZ ;  /* 0x000000ff0e002985 */ /* 0x0009e8000c101d2a */
[----:B------:R4:W-:Y:S02]  /*15220*/  @P4 ST.E.128 desc[UR42][R20.64], RZ ;  /* 0x000000ff14004985 */ /* 0x0009e4000c101d2a */
.L_x_4430:
[----:B------:R-:W-:Y:S05]  /*15230*/  BSYNC B0 ;  /* 0x0000000000007941 */ /* 0x000fea0003800000 */
.L_x_4423:
[----:B------:R-:W-:Y:S02]  /*15240*/  ULDC UR4, c[0x0][0xd3c] ;  /* 0x00034f0000047ab9 */ /* 0x000fe40000000800 */
[----:B---3--:R-:W-:-:S13]  /*15250*/  ISETP.GE.AND P0, PT, R155, UR4, PT ;  /* 0x000000049b007c0c */ /* 0x008fda000bf06270 */
[----:B------:R-:W-:Y:S05]  /*15260*/  @!P0 BRA `(.L_x_4438) ;  /* 0xfffffec000e48947 */ /* 0x000fea000383ffff */
[----:B------:R-:W-:Y:S05]  /*15270*/  BRA `(.L_x_4316) ;  /* 0x000000a0005c7947 */ /* 0x000fea0003800000 */
.L_x_4314:
        /* <DEDUP_REMOVED lines=20> */
.L_x_4439:
        /* <DEDUP_REMOVED lines=43> */
.L_x_4443:
        /* <DEDUP_REMOVED lines=38> */
.L_x_4441:
        /* <DEDUP_REMOVED lines=20> */
.L_x_4444:
        /* <DEDUP_REMOVED lines=54> */
.L_x_4442:
[----:B------:R-:W-:Y:S01]  /*15d70*/  IMAD.U32 R2, RZ, RZ, UR6 ;  /* 0x00000006ff027e24 */ /* 0x000fe2000f8e00ff */
[----:B------:R0:W-:Y:S04]  /*15d80*/  STL [R1+0x4], RZ ;  /* 0x000004ff01007387 */ /* 0x0001e80000100800 */
[----:B------:R0:W-:Y:S04]  /*15d90*/  STL [R1+0x8], RZ ;  /* 0x000008ff01007387 */ /* 0x0001e80000100800 */
[----:B------:R0:W-:Y:S02]  /*15da0*/  STL [R1], R2 ;  /* 0x0000000201007387 */ /* 0x0001e40000100800 */
.L_x_4445:
        /* <DEDUP_REMOVED lines=10> */
.L_x_4440:
        /* <DEDUP_REMOVED lines=15> */
[----:B0-----:R-:W-:Y:S01]  /*15f40*/  IMAD.SHL.U32 R2, R4, 0x8, RZ ;  /* 0x0000000804027824 */ /* 0x001fe200078e00ff */
[----:B------:R-:W-:Y:S01]  /*15f50*/  LOP3.LUT R0, R0, 0x38, RZ, 0xc0, !PT ;  /* 0x0000003800007812 */ /* 0x000fe200078ec0ff */
[----:B------:R-:W-:Y:S01]  /*15f60*/  ULDC.64 UR40, c[0x0][0x198] ;  /* 0x0000660000287ab9 */ /* 0x000fe20000000a00 */
[----:B------:R-:W-:Y:S01]  /*15f70*/  LOP3.LUT R3, R3, 0x38, R6, 0x78, !PT ;  /* 0x0000003803037812 */ /* 0x000fe200078e7806 */
[----:B------:R-:W-:Y:S01]  /*15f80*/  IMAD.SHL.U32 R6, R6, 0x10, RZ ;  /* 0x0000001006067824 */ /* 0x000fe200078e00ff */
[----:B------:R-:W-:-:S02]  /*15f90*/  ULDC UR37, c[0x0][0xc] ;  /* 0x0000030000257ab9 */ /* 0x000fc40000000800 */
        /* <DEDUP_REMOVED lines=11> */
[----:B------:R-:W-:Y:S01]  /*16050*/  STL [R1+0x20], R2 ;  /* 0x0000200201007387 */ /* 0x000fe20000100800 */
[----:B0-----:R-:W-:-:S03]  /*16060*/  LOP3.LUT R3, R0, 0x80, RZ, 0xfc, !PT ;  /* 0x0000008000037812 */ /* 0x001fc600078efcff */
[----:B------:R-:W-:Y:S01]  /*16070*/  STL [R1+0x10], RZ ;  /* 0x000010ff01007387 */ /* 0x000fe20000100800 */
[----:B------:R-:W-:-:S03]  /*16080*/  LOP3.LUT R3, R0, 0x140, RZ, 0xfc, !PT ;  /* 0x0000014000037812 */ /* 0x000fc600078efcff */
[----:B------:R0:W-:Y:S02]  /*16090*/  STL [R1+0x1c], R2 ;  /* 0x00001c0201007387 */ /* 0x0001e40000100800 */
[C---:B0-----:R-:W-:Y:S02]  /*160a0*/  LOP3.LUT R2, R0.reuse, 0xc0, RZ, 0xfc, !PT ;  /* 0x000000c000027812 */ /* 0x041fe400078efcff */
[C---:B------:R-:W-:Y:S02]  /*160b0*/  LOP3.LUT R2, R0.reuse, 0x180, RZ, 0xfc, !PT ;  /* 0x0000018000027812 */ /* 0x040fe400078efcff */
[----:B------:R-:W-:-:S07]  /*160c0*/  LOP3.LUT R0, R0, 0x1c0, RZ, 0xfc, !PT ;  /* 0x000001c000007812 */ /* 0x000fce00078efcff */
.L_x_4618:
[----:B------:R-:W2:Y:S01]  /*160d0*/  LDL R0, [R1+0xc] ;  /* 0x00000c0001007983 */ /* 0x000ea20000100800 */
[----:B------:R-:W2:Y:S01]  /*160e0*/  LDC.64 R2, c[0x0][0xd88] ;  /* 0x00036200ff027b82 */ /* 0x000ea20000000a00 */
[----:B------:R-:W-:Y:S05]  /*160f0*/  YIELD ;  /* 0x0000000000007946 */ /* 0x000fea0003800000 */
[----:B------:R-:W-:Y:S01]  /*16100*/  ULDC.64 UR4, c[0x0][0xb20] ;  /* 0x0002c80000047ab9 */ /* 0x000fe20000000a00 */
[----:B-1----:R-:W-:Y:S02]  /*16110*/  CS2R R8, SRZ ;  /* 0x0000000000087805 */ /* 0x002fe4000001ff00 */
[----:B------:R-:W-:Y:S01]  /*16120*/  ISETP.NE.U32.AND P0, PT, RZ, UR4, PT ;  /* 0x00000004ff007c0c */ /* 0x000fe2000bf05070 */
[----:B------:R-:W-:Y:S01]  /*16130*/  ULDC.64 UR10, c[0x0][0xb10] ;  /* 0x0002c400000a7ab9 */ /* 0x000fe20000000a00 */
[----:B------:R-:W-:Y:S01]  /*16140*/  ULDC.64 UR8, c[0x0][0xb08] ;  /* 0x0002c20000087ab9 */ /* 0x000fe20000000a00 */
[----:B------:R-:W-:Y:S01]  /*16150*/  ULDC.64 UR6, c[0x0][0xb00] ;  /* 0x0002c00000067ab9 */ /* 0x000fe20000000a00 */
[----:B--2---:R-:W-:-:S05]  /*16160*/  IMAD.WIDE R2, R0, 0x4, R2 ;  /* 0x0000000400027825 */ /* 0x004fca00078e0202 */
[----:B------:R-:W2:Y:S01]  /*16170*/  LDG.E R13, desc[UR42][R2.64] ;  /* 0x0000002a020d7981 */ /* 0x000ea2000c1e1900 */
[----:B------:R-:W-:Y:S01]  /*16180*/  ISETP.NE.AND.EX P0, PT, RZ, UR5, PT, P0 ;  /* 0x00000005ff007c0c */ /* 0x000fe2000bf05300 */
[----:B------:R-:W-:Y:S01]  /*16190*/  IMAD.MOV.U32 R0, RZ, RZ, RZ ;  /* 0x000000ffff007224 */ /* 0x000fe200078e00ff */
[----:B0-2---:R-:W-:Y:S01]  /*161a0*/  SHF.R.S32.HI R4, RZ, 0x1f, R13 ;  /* 0x0000001fff047819 */ /* 0x005fe2000001140d */
[----:B------:R-:W-:-:S10]  /*161b0*/  IMAD.SHL.U32 R17, R13, 0x4, RZ ;  /* 0x000000040d117824 */ /* 0x000fd400078e00ff */
[C---:B------:R-:W-:Y:S01]  /*161c0*/  @P0 LEA R2, P1, R13.reuse, UR4, 0x2 ;  /* 0x000000040d020c11 */ /* 0x040fe2000f8210ff */
[----:B------:R-:W-:Y:S03]  /*161d0*/  STL [R1+0x30], R13 ;  /* 0x0000300d01007387 */ /* 0x000fe60000100800 */
[C-C-:B------:R-:W-:Y:S01]  /*161e0*/  @P0 LEA.HI.X R3, R13.reuse, UR5, R4.reuse, 0x2, P1 ;  /* 0x000000050d030c11 */ /* 0x140fe200088f1404 */
[----:B------:R-:W-:Y:S01]  /*161f0*/  ULDC.64 UR4, c[0x0][0xaf8] ;  /* 0x0002be0000047ab9 */ /* 0x000fe20000000a00 */
[----:B---3--:R-:W-:Y:S01]  /*16200*/  SHF.L.U64.HI R14, R13, 0x2, R4 ;  /* 0x000000020d0e7819 */ /* 0x008fe20000010204 */
        /* <DEDUP_REMOVED lines=8> */
[----:B------:R-:W-:Y:S02]  /*16290*/  ISETP.NE.U32.AND P2, PT, RZ, UR8, PT ;  /* 0x00000008ff007c0c */ /* 0x000fe4000bf45070 */
[C---:B------:R-:W-:Y:S02]  /*162a0*/  IADD3 R6, P5, R17.reuse, UR6, RZ ;  /* 0x0000000611067c10 */ /* 0x040fe4000ffbe0ff */
[----:B-1----:R-:W-:-:S02]  /*162b0*/  IADD3 R2, P4, R17, UR4, RZ ;  /* 0x0000000411027c10 */ /* 0x002fc4000ff9e0ff */
[----:B------:R-:W-:Y:S02]  /*162c0*/  ISETP.NE.AND.EX P3, PT, RZ, UR11, PT, P3 ;  /* 0x0000000bff007c0c */ /* 0x000fe4000bf65330 */
[C---:B------:R-:W-:Y:S02]  /*162d0*/  IADD3.X R3, R14.reuse, UR5, RZ, P4, !PT ;  /* 0x000000050e037c10 */ /* 0x040fe4000a7fe4ff */
[----:B0-----:R-:W-:Y:S02]  /*162e0*/  IADD3 R4, P4, R17, UR8, RZ ;  /* 0x0000000811047c10 */ /* 0x001fe4000ff9e0ff */
        /* <DEDUP_REMOVED lines=30> */
.L_x_4447:
        /* <DEDUP_REMOVED lines=17> */
.L_x_4448:
[----:B------:R-:W-:Y:S05]  /*165e0*/  @!P0 BRA `(.L_x_4449) ;  /* 0x00000000000c8947 */ /* 0x000fea0003800000 */
[----:B------:R-:W2:Y:S04]  /*165f0*/  LDG.E R8, desc[UR42][R6.64] ;  /* 0x0000002a06087981 */ /* 0x000ea8000c1e1900 */
[----:B------:R-:W2:Y:S02]  /*16600*/  LDG.E R6, desc[UR42][R6.64+0x4] ;  /* 0x0000042a06067981 */ /* 0x000ea4000c1e1900 */
[----:B--2---:R-:W-:-:S07]  /*16610*/  IMAD.IADD R8, R6, 0x1, -R8 ;  /* 0x0000000106087824 */ /* 0x004fce00078e0a08 */
.L_x_4449:
[----:B-----5:R-:W-:Y:S02]  /*16620*/  IMAD.IADD R6, R8, 0x1, -R0 ;  /* 0x0000000108067824 */ /* 0x020fe400078e0a00 */
[----:B------:R-:W2:Y:S04]  /*16630*/  @P2 LDG.E R0, desc[UR42][R4.64] ;  /* 0x0000002a04002981 */ /* 0x000ea8000c1e1900 */
[----:B------:R-:W2:Y:S01]  /*16640*/  @P2 LDG.E R4, desc[UR42][R4.64+0x4] ;  /* 0x0000042a04042981 */ /* 0x000ea2000c1e1900 */
[----:B------:R-:W-:Y:S01]  /*16650*/  LOP3.LUT R14, R10, 0xff, RZ, 0xc0, !PT ;  /* 0x000000ff0a0e7812 */ /* 0x000fe200078ec0ff */
[----:B------:R-:W-:Y:S01]  /*16660*/  BSSY B0, `(.L_x_4450) ;  /* 0x000002a000007945 */ /* 0x000fe20003800000 */
[----:B------:R-:W-:-:S03]  /*16670*/  SHF.R.U32.HI R10, RZ, 0x10, R10 ;  /* 0x00000010ff0a7819 */ /* 0x000fc6000001160a */
[----:B------:R3:W-:Y:S01]  /*16680*/  STL [R1+0x70], R14 ;  /* 0x0000700e01007387 */ /* 0x0007e20000100800 */
[----:B--2---:R-:W-:-:S04]  /*16690*/  @P2 IMAD.IADD R11, R4, 0x1, -R0 ;  /* 0x00000001040b2824 */ /* 0x004fc800078e0a00 */
[----:B01----:R-:W-:-:S04]  /*166a0*/  IMAD.IADD R2, R6, 0x1, R11 ;  /* 0x0000000106027824 */ /* 0x003fc800078e020b */
[C---:B------:R-:W-:Y:S01]  /*166b0*/  VIADD R0, R2.reuse, 0x3f ;  /* 0x0000003f02007836 */ /* 0x040fe20000000000 */
[----:B------:R-:W-:-:S04]  /*166c0*/  ISETP.GE.AND P1, PT, R2, 0x1, PT ;  /* 0x000000010200780c */ /* 0x000fc80003f26270 */
[----:B------:R-:W-:-:S04]  /*166d0*/  SHF.R.S32.HI R2, RZ, 0x1f, R0 ;  /* 0x0000001fff027819 */ /* 0x000fc80000011400 */
[----:B------:R-:W-:-:S04]  /*166e0*/  LEA.HI R0, R2, R0, RZ, 0x6 ;  /* 0x0000000002007211 */ /* 0x000fc800078f30ff */
[----:B------:R-:W-:Y:S01]  /*166f0*/  SHF.R.S32.HI R12, RZ, 0x6, R0 ;  /* 0x00000006ff0c7819 */ /* 0x000fe20000011400 */
[----:B------:R-:W-:-:S04]  /*16700*/  IMAD.MOV.U32 R0, RZ, RZ, RZ ;  /* 0x000000ffff007224 */ /* 0x000fc800078e00ff */
[----:B------:R3:W-:Y:S01]  /*16710*/  STL [R1+0x40], R12 ;  /* 0x0000400c01007387 */ /* 0x0007e20000100800 */
[----:B------:R-:W-:Y:S05]  /*16720*/  @!P1 BRA `(.L_x_4451) ;  /* 0x0000000000749947 */ /* 0x000fea0003800000 */
        /* <DEDUP_REMOVED lines=16> */
[----:B------:R-:W-:-:S05]  /*16830*/  IABS R0, R2 ;  /* 0x0000000200007213 */ /* 0x000fca0000000000 */
        /* <DEDUP_REMOVED lines=12> */
.L_x_4451:
[----:B------:R-:W-:Y:S05]  /*16900*/  BSYNC B0 ;  /* 0x0000000000007941 */ /* 0x000fea0003800000 */
.L_x_4450:
[-C--:B------:R-:W-:Y:S01]  /*16910*/  IMAD R2, R14, R0.reuse, RZ ;  /* 0x000000000e027224 */ /* 0x080fe200078e02ff */
[----:B------:R-:W-:Y:S04]  /*16920*/  BSSY B0, `(.L_x_4452) ;  /* 0x00001b8000007945 */ /* 0x000fe80003800000 */
[C---:B------:R-:W-:Y:S01]  /*16930*/  VIADDMNMX R0, R2.reuse, R0, R12, PT ;  /* 0x0000000002007246 */ /* 0x040fe2000380010c */
[----:B------:R-:W-:-:S04]  /*16940*/  IMAD R2, R2, 0x40, -R6 ;  /* 0x0000004002027824 */ /* 0x000fc800078e0a06 */
[----:B------:R-:W-:Y:S01]  /*16950*/  IMAD R6, R0, 0x40, -R6 ;  /* 0x0000004000067824 */ /* 0x000fe200078e0a06 */
[----:B------:R-:W-:-:S04]  /*16960*/  VIMNMX R2, RZ, R2, !PT ;  /* 0x00000002ff027248 */ /* 0x000fc80007fe0100 */
        /* <DEDUP_REMOVED lines=17> */
[----:B---3--:R0:W1:Y:S02]  /*16a80*/  SHFL.IDX PT, R14, R3, RZ, 0x1f ;  /* 0x00001fff030e7589 */ /* 0x00806400000e0000 */
.L_x_4650:
[----:B-1----:R-:W-:Y:S02]  /*16a90*/  ISETP.NE.AND P0, PT, R14, RZ, PT ;  /* 0x000000ff0e00720c */ /* 0x002fe40003f05270 */
[----:B------:R-:W-:-:S11]  /*16aa0*/  PLOP3.LUT P6, PT, PT, PT, PT, 0x8, 0x0 ;  /* 0x000000000000781c */ /* 0x000fd60003fce170 */
[----:B------:R-:W-:Y:S05]  /*16ab0*/  @P0 BRA `(.L_x_4455) ;  /* 0x00000000000c0947 */ /* 0x000fea0003800000 */
[----:B------:R-:W-:-:S03]  /*16ac0*/  UMOV UR4, 0xffffffff ;  /* 0xffffffff00047882 */ /* 0x000fc60000000000 */
[----:B------:R-:W-:Y:S05]  /*16ad0*/  BRA.DIV UR4, `(.L_x_4456) ;  /* 0x0000009204487947 */ /* 0x000fea000b800000 */
[----:B------:R-:W-:-:S13]  /*16ae0*/  ELECT P6, URZ, PT ;  /* 0x00000000003f782f */ /* 0x000fda00038c0000 */
.L_x_4455:
        /* <DEDUP_REMOVED lines=9> */
.L_x_4653:
[----:B------:R-:W-:Y:S05]  /*16b80*/  BSYNC B1 ;  /* 0x0000000000017941 */ /* 0x000fea0003800000 */
.L_x_4457:
        /* <DEDUP_REMOVED lines=12> */
.L_x_4654:
[----:B------:R-:W-:Y:S05]  /*16c50*/  BSYNC B2 ;  /* 0x0000000000027941 */ /* 0x000fea0003800000 */
.L_x_4461:
        /* <DEDUP_REMOVED lines=9> */
.L_x_4464:
[----:B------:R-:W-:Y:S05]  /*16cf0*/  BSYNC B2 ;  /* 0x0000000000027941 */ /* 0x000fea0003800000 */
.L_x_4463:
        /* <DEDUP_REMOVED lines=13> */
.L_x_4465:
        /* <DEDUP_REMOVED lines=13> */
.L_x_4655:
[----:B------:R-:W-:Y:S05]  /*16ea0*/  BSYNC B2 ;  /* 0x0000000000027941 */ /* 0x000fea0003800000 */
.L_x_4466:
        /* <DEDUP_REMOVED lines=11> */
.L_x_4469:
[----:B------:R-:W-:Y:S05]  /*16f60*/  BSYNC B2 ;  /* 0x0000000000027941 */ /* 0x000fea0003800000 */
.L_x_4468:
        /* <DEDUP_REMOVED lines=10> */
.L_x_4470:
        /* <DEDUP_REMOVED lines=15> */
.L_x_4471:
        /* <DEDUP_REMOVED lines=15> */
.L_x_4472:
        /* <DEDUP_REMOVED lines=15> */
.L_x_4473:
        /* <DEDUP_REMOVED lines=15> */
.L_x_4474:
        /* <DEDUP_REMOVED lines=15> */
.L_x_4475:
        /* <DEDUP_REMOVED lines=15> */
.L_x_4476:
        /* <DEDUP_REMOVED lines=15> */
.L_x_4477:
        /* <DEDUP_REMOVED lines=10> */
.L_x_4460:
[----:B------:R-:W-:Y:S05]  /*17740*/  BSYNC B1 ;  /* 0x0000000000017941 */ /* 0x000fea0003800000 */
.L_x_4459:
        /* <DEDUP_REMOVED lines=13> */
.L_x_4497:
        /* <DEDUP_REMOVED lines=13> */
.L_x_4656:
[----:B------:R-:W-:Y:S05]  /*178f0*/  BSYNC B2 ;  /* 0x0000000000027941 */ /* 0x000fea0003800000 */
.L_x_4480:
        /* <DEDUP_REMOVED lines=9> */
.L_x_4483:
[----:B------:R-:W-:Y:S05]  /*17990*/  BSYNC B2 ;  /* 0x0000000000027941 */ /* 0x000fea0003800000 */
.L_x_4482:
        /* <DEDUP_REMOVED lines=12> */
.L_x_4484:
        /* <DEDUP_REMOVED lines=13> */
.L_x_4657:
[----:B------:R-:W-:Y:S05]  /*17b30*/  BSYNC B2 ;  /* 0x0000000000027941 */ /* 0x000fea0003800000 */
.L_x_4485:
        /* <DEDUP_REMOVED lines=11> */
.L_x_4488:
[----:B------:R-:W-:Y:S05]  /*17bf0*/  BSYNC B2 ;  /* 0x0000000000027941 */ /* 0x000fea0003800000 */
.L_x_4487:
        /* <DEDUP_REMOVED lines=10> */
.L_x_4489:
        /* <DEDUP_REMOVED lines=15> */
.L_x_4490:
        /* <DEDUP_REMOVED lines=15> */
.L_x_4491:
        /* <DEDUP_REMOVED lines=15> */
.L_x_4492:
        /* <DEDUP_REMOVED lines=15> */
.L_x_4493:
        /* <DEDUP_REMOVED lines=15> */
.L_x_4494:
        /* <DEDUP_REMOVED lines=15> */
.L_x_4495:
        /* <DEDUP_REMOVED lines=15> */
.L_x_4496:
        /* <DEDUP_REMOVED lines=10> */
.L_x_4479:
[----:B------:R-:W-:Y:S05]  /*183d0*/  BSYNC B1 ;  /* 0x0000000000017941 */ /* 0x000fea0003800000 */
.L_x_4478:
[----:B------:R-:W2:Y:S04]  /*183e0*/  LDL.LU R8, [R1+0x10] ;  /* 0x0000100001087983 */ /* 0x000ea80000300800 */
[----:B0-----:R-:W3:Y:S01]  /*183f0*/  LDL.LU R6, [R1+0x20] ;  /* 0x0000200001067983 */ /* 0x001ee20000300800 */
        /* <DEDUP_REMOVED lines=10> */
.L_x_4453:
[----:B------:R-:W-:Y:S05]  /*184a0*/  BSYNC B0 ;  /* 0x0000000000007941 */ /* 0x000fea0003800000 */
.L_x_4452:
[----:B------:R2:W5:Y:S01]  /*184b0*/  LDL R7, [R1+0x40] ;  /* 0x0000400001077983 */ /* 0x0005620000100800 */
[----:B------:R-:W-:Y:S05]  /*184c0*/  @!P0 WARPSYNC.ALL ;  /* 0x0000000000008948 */ /* 0x000fea0003800000 */
[----:B------:R2:W-:Y:S01]  /*184d0*/  STL [R1+0x44], RZ ;  /* 0x000044ff01007387 */ /* 0x0005e20000100800 */
[----:B------:R-:W-:Y:S01]  /*184e0*/  BSSY B0, `(.L_x_4498) ;  /* 0x0000020000007945 */ /* 0x000fe20003800000 */
[----:B------:R-:W-:Y:S06]  /*184f0*/  @!P0 BAR.SYNC.DEFER_BLOCKING 0xc, 0x180 ;  /* 0x0306000000008b1d */ /* 0x000fec0000010000 */
[----:B--2---:R-:W-:Y:S05]  /*18500*/  @!P1 BRA `(.L_x_4499) ;  /* 0x0000000000749947 */ /* 0x004fea0003800000 */
[----:B------:R-:W-:-:S13]  /*18510*/  ISETP.NE.AND P0, PT, R10, RZ, PT ;  /* 0x000000ff0a00720c */ /* 0x000fda0003f05270 */
[----:B------:R-:W2:Y:S02]  /*18520*/  @!P0 LDC R10, c[0x0][0xae8] ;  /* 0x0002ba00ff0a8b82 */ /* 0x000ea40000000800 */
[----:B--2---:R-:W-:-:S04]  /*18530*/  IABS R0, R10 ;  /* 0x0000000a00007213 */ /* 0x004fc80000000000 */
[----:B------:R-:W2:Y:S08]  /*18540*/  I2F.RP R2, R0 ;  /* 0x0000000000027306 */ /* 0x000eb00000209400 */
[----:B--2---:R-:W2:Y:S02]  /*18550*/  MUFU.RCP R2, R2 ;  /* 0x0000000200027308 */ /* 0x004ea40000001000 */
[----:B--2---:R-:W-:-:S06]  /*18560*/  VIADD R2, R2, 0xffffffe ;  /* 0x0ffffffe02027836 */ /* 0x004fcc0000000000 */
[----:B------:R-:W2:Y:S02]  /*18570*/  F2I.FTZ.U32.TRUNC.NTZ R3, R2 ;  /* 0x0000000200037305 */ /* 0x000ea4000021f000 */
[----:B--2---:R-:W-:-:S04]  /*18580*/  IMAD.MOV R2, RZ, RZ, -R3 ;  /* 0x000000ffff027224 */ /* 0x004fc800078e0a03 */
[----:B01----:R-:W-:Y:S02]  /*18590*/  IMAD R4, R2, R0, RZ ;  /* 0x0000000002047224 */ /* 0x003fe400078e02ff */
        /* <DEDUP_REMOVED lines=20> */
.L_x_4499:
[----:B------:R-:W-:Y:S05]  /*186e0*/  BSYNC B0 ;  /* 0x0000000000007941 */ /* 0x000fea0003800000 */
.L_x_4498:
[----:B------:R-:W4:Y:S04]  /*186f0*/  LDL R0, [R1+0x44] ;  /* 0x0000440001007983 */ /* 0x000f280000100800 */
[----:B--2---:R-:W4:Y:S01]  /*18700*/  LDL R2, [R1+0x70] ;  /* 0x0000700001027983 */ /* 0x004f220000100800 */
[----:B------:R-:W-:Y:S01]  /*18710*/  BSSY B7, `(.L_x_4500) ;  /* 0x00005b9000077945 */ /* 0x000fe20003800000 */
[----:B----4-:R-:W-:-:S05]  /*18720*/  IMAD R2, R2, R0, RZ ;  /* 0x0000000002027224 */ /* 0x010fca00078e02ff */
[----:B-----5:R-:W-:Y:S01]  /*18730*/  VIADDMNMX R0, R2, R0, R7, PT ;  /* 0x0000000002007246 */ /* 0x020fe20003800107 */
        /* <DEDUP_REMOVED lines=9> */
[----:B------:R-:W-:Y:S01]  /*187d0*/  VOTEU.ANY UR4, UPT, PT ;  /* 0x0000000000047886 */ /* 0x000fe200038e0100 */
[----:B01----:R-:W0:Y:S01]  /*187e0*/  LDC.64 R4, c[0x0][0xd60] ;  /* 0x00035800ff047b82 */ /* 0x003e220000000a00 */
[----:B------:R-:W2:Y:S02]  /*187f0*/  FLO.U32 R0, UR4 ;  /* 0x0000000400007d00 */ /* 0x000ea400080e0000 */
[----:B--2---:R-:W-:-:S06]  /*18800*/  ISETP.EQ.U32.AND P0, PT, R0, R2, PT ;  /* 0x000000020000720c */ /* 0x004fcc0003f02070 */
[----:B------:R-:W0:Y:S07]  /*18810*/  POPC R2, UR4 ;  /* 0x0000000400027d09 */ /* 0x000e2e0008000000 */
[----:B0-----:R-:W2:Y:S04]  /*18820*/  @P0 ATOMG.E.ADD.STRONG.GPU PT, R2, desc[UR42][R4.64], R2 ;  /* 0x00000002040209a8 */ /* 0x001ea800081ee1ea */
[----:B--2---:R0:W1:Y:S02]  /*18830*/  SHFL.IDX PT, R2, R2, R0, 0x1f ;  /* 0x00001f0002027589 */ /* 0x00406400000e0000 */
[----:B0-----:R-:W0:Y:S02]  /*18840*/  S2R R0, SR_LTMASK ;  /* 0x0000000000007919 */ /* 0x001e240000003900 */
[----:B0-----:R-:W-:-:S06]  /*18850*/  LOP3.LUT R0, R0, UR4, RZ, 0xc0, !PT ;  /* 0x0000000400007c12 */ /* 0x001fcc000f8ec0ff */
[----:B------:R-:W1:Y:S02]  /*18860*/  POPC R0, R0 ;  /* 0x0000000000007309 */ /* 0x000e640000000000 */
[----:B-1----:R-:W-:-:S05]  /*18870*/  IADD3 R0, R2, UR37, R0 ;  /* 0x0000002502007c10 */ /* 0x002fca000fffe000 */
[----:B------:R4:W-:Y:S01]  /*18880*/  STL [R1], R0 ;  /* 0x0000000001007387 */ /* 0x0009e20000100800 */
[----:B------:R-:W-:Y:S05]  /*18890*/  BRA `(.L_x_4502) ;  /* 0x0000005800807947 */ /* 0x000fea0003800000 */
.L_x_4501:
        /* <DEDUP_REMOVED lines=8> */
[----:B01----:R-:W-:Y:S02]  /*18920*/  IMAD.U32 R4, RZ, RZ, UR6 ;  /* 0x00000006ff047e24 */ /* 0x003fe4000f8e00ff */
[----:B------:R-:W0:Y:S01]  /*18930*/  LDC.64 R2, c[0x4][R2] ;  /* 0x0100000002027b82 */ /* 0x000e220000000a00 */
[----:B------:R-:W-:Y:S02]  /*18940*/  IMAD.U32 R5, RZ, RZ, UR7 ;  /* 0x00000007ff057e24 */ /* 0x000fe4000f8e00ff */
[----:B------:R-:W-:Y:S02]  /*18950*/  IMAD.U32 R6, RZ, RZ, UR8 ;  /* 0x00000008ff067e24 */ /* 0x000fe4000f8e00ff */
[----:B------:R-:W-:-:S02]  /*18960*/  IMAD.U32 R7, RZ, RZ, UR9 ;  /* 0x00000009ff077e24 */ /* 0x000fc4000f8e00ff */
[----:B------:R-:W-:Y:S02]  /*18970*/  IMAD.U32 R10, RZ, RZ, UR4 ;  /* 0x00000004ff0a7e24 */ /* 0x000fe4000f8e00ff */
[----:B------:R-:W-:Y:S02]  /*18980*/  IMAD.U32 R11, RZ, RZ, UR5 ;  /* 0x00000005ff0b7e24 */ /* 0x000fe4000f8e00ff */
[----:B------:R-:W-:Y:S02]  /*18990*/  IMAD.MOV.U32 R8, RZ, RZ, 0x70 ;  /* 0x00000070ff087424 */ /* 0x000fe400078e00ff */
[----:B---3--:R-:W-:Y:S02]  /*189a0*/  IMAD.MOV.U32 R12, RZ, RZ, 0x1 ;  /* 0x00000001ff0c7424 */ /* 0x008fe400078e00ff */
[----:B------:R-:W-:-:S07]  /*189b0*/  IMAD.MOV.U32 R13, RZ, RZ, RZ ;  /* 0x000000ffff0d7224 */ /* 0x000fce00078e00ff */
[----:B------:R-:W-:-:S07]  /*189c0*/  LEPC R20, `(.L_x_4504) ;  /* 0x000000001014794e */ /* 0x000fce0000000000 */
[----:B0-----:R-:W-:Y:S05]  /*189d0*/  CALL.ABS.NOINC R2 ;  /* 0x0000000002007343 */ /* 0x001fea0003c00000 */
.L_x_4504:
[----:B------:R-:W-:Y:S05]  /*189e0*/  BSYNC B6 ;  /* 0x0000000000067941 */ /* 0x000fea0003800000 */
.L_x_4503:
        /* <DEDUP_REMOVED lines=9> */
[----:B01----:R-:W-:Y:S02]  /*18a80*/  IMAD.U32 R4, RZ, RZ, UR6 ;  /* 0x00000006ff047e24 */ /* 0x003fe4000f8e00ff */
[----:B------:R-:W-:Y:S02]  /*18a90*/  IMAD.U32 R5, RZ, RZ, UR7 ;  /* 0x00000007ff057e24 */ /* 0x000fe4000f8e00ff */
[----:B------:R-:W-:Y:S02]  /*18aa0*/  IMAD.U32 R6, RZ, RZ, UR8 ;  /* 0x00000008ff067e24 */ /* 0x000fe4000f8e00ff */
[----:B------:R-:W-:-:S02]  /*18ab0*/  IMAD.U32 R7, RZ, RZ, UR9 ;  /* 0x00000009ff077e24 */ /* 0x000fc4000f8e00ff */
[----:B------:R-:W-:Y:S02]  /*18ac0*/  IMAD.U32 R10, RZ, RZ, UR4 ;  /* 0x00000004ff0a7e24 */ /* 0x000fe4000f8e00ff */
[----:B------:R-:W-:Y:S02]  /*18ad0*/  IMAD.U32 R11, RZ, RZ, UR5 ;  /* 0x00000005ff0b7e24 */ /* 0x000fe4000f8e00ff */
[----:B------:R-:W-:Y:S02]  /*18ae0*/  IMAD.MOV.U32 R8, RZ, RZ, 0x70 ;  /* 0x00000070ff087424 */ /* 0x000fe400078e00ff */
[----:B---3--:R-:W-:Y:S02]  /*18af0*/  IMAD.MOV.U32 R12, RZ, RZ, 0x1 ;  /* 0x00000001ff0c7424 */ /* 0x008fe400078e00ff */
[----:B--2---:R-:W-:-:S07]  /*18b00*/  IMAD.MOV.U32 R13, RZ, RZ, RZ ;  /* 0x000000ffff0d7224 */ /* 0x004fce00078e00ff */
[----:B------:R-:W-:-:S07]  /*18b10*/  LEPC R20, `(.L_x_4507) ;  /* 0x000000001014794e */ /* 0x000fce0000000000 */
[----:B----4-:R-:W-:Y:S05]  /*18b20*/  CALL.ABS.NOINC R2 ;  /* 0x0000000002007343 */ /* 0x010fea0003c00000 */
.L_x_4507:
        /* <DEDUP_REMOVED lines=16> */
.L_x_4506:
[----:B------:R-:W-:Y:S05]  /*18c30*/  BSYNC B6 ;  /* 0x0000000000067941 */ /* 0x000fea0003800000 */
.L_x_4505:
[----:B01----:R-:W2:Y:S01]  /*18c40*/  LDL.LU R4, [R1+0x24] ;  /* 0x0000240001047983 */ /* 0x003ea20000300800 */
[----:B------:R-:W-:-:S03]  /*18c50*/  ULDC.64 UR4, c[0x0][0xaf0] ;  /* 0x0002bc0000047ab9 */ /* 0x000fc60000000a00 */
[----:B------:R-:W4:Y:S01]  /*18c60*/  LDL R7, [R1+0x8] ;  /* 0x0000080001077983 */ /* 0x000f220000100800 */
[----:B------:R-:W-:-:S03]  /*18c70*/  ISETP.NE.U32.AND P0, PT, RZ, UR4, PT ;  /* 0x00000004ff007c0c */ /* 0x000fc6000bf05070 */
[----:B------:R-:W5:Y:S01]  /*18c80*/  LDL R0, [R1+0x48] ;  /* 0x0000480001007983 */ /* 0x000f620000100800 */
[----:B------:R-:W-:-:S13]  /*18c90*/  ISETP.NE.AND.EX P0, PT, RZ, UR5, PT, P0 ;  /* 0x00000005ff007c0c */ /* 0x000fda000bf05300 */
[----:B------:R-:W-:-:S04]  /*18ca0*/  @P0 IADD3 R2, P1, R17, UR4, RZ ;  /* 0x0000000411020c10 */ /* 0x000fc8000ff3e0ff */
[----:B--2---:R-:W-:Y:S01]  /*18cb0*/  @P0 IADD3.X R3, R4, UR5, RZ, P1, !PT ;  /* 0x0000000504030c10 */ /* 0x004fe20008ffe4ff */
        /* <DEDUP_REMOVED lines=15> */
[----:B---3--:R0:W1:Y:S02]  /*18db0*/  SHFL.IDX PT, R14, R4, RZ, 0x1f ;  /* 0x00001fff040e7589 */ /* 0x00806400000e0000 */
.L_x_4660:
        /* <DEDUP_REMOVED lines=11> */
.L_x_4663:
        /* <DEDUP_REMOVED lines=24> */
.L_x_4511:
[----:B-1----:R-:W2:Y:S01]  /*18ff0*/  LDL R2, [R1+0x1c] ;  /* 0x00001c0001027983 */ /* 0x002ea20000100800 */
[----:B0-----:R-:W-:Y:S01]  /*19000*/  IMAD R0, R19, 0x8, R18 ;  /* 0x0000000813007824 */ /* 0x001fe200078e0212 */
[----:B--2---:R-:W-:-:S04]  /*19010*/  SHF.L.U32 R2, R2, 0x1f, RZ ;  /* 0x0000001f02027819 */ /* 0x004fc800000006ff */
[----:B------:R-:W0:Y:S02]  /*19020*/  SYNCS.PHASECHK.TRANS64.TRYWAIT P0, [R0+URZ+0x38840], R2 ;  /* 0x03884002000075a7 */ /* 0x000e24000800017f */
[----:B0-----:R-:W-:Y:S05]  /*19030*/  @!P0 BRA `(.L_x_4512) ;  /* 0x0000006c00c88947 */ /* 0x001fea0003800000 */
.L_x_4664:
        /* <DEDUP_REMOVED lines=11> */
.L_x_4513:
        /* <DEDUP_REMOVED lines=24> */
.L_x_4509:
[----:B0-----:R-:W2:Y:S04]  /*19270*/  LDL.LU R4, [R1+0x30] ;  /* 0x0000300001047983 */ /* 0x001ea80000300800 */
[----:B------:R-:W3:Y:S04]  /*19280*/  LDL.LU R3, [R1+0x50] ;  /* 0x0000500001037983 */ /* 0x000ee80000300800 */
[----:B-1----:R-:W4:Y:S01]  /*19290*/  LDL R2, [R1+0x38] ;  /* 0x0000380001027983 */ /* 0x002f220000100800 */
        /* <DEDUP_REMOVED lines=10> */
[----:B------:R4:W-:Y:S02]  /*19340*/  STL [R1+0x3c], R0 ;  /* 0x00003c0001007387 */ /* 0x0009e40000100800 */
        /* <DEDUP_REMOVED lines=8> */
[----:B------:R-:W-:Y:S02]  /*193d0*/  IMAD.U32 R4, RZ, RZ, UR4 ;  /* 0x00000004ff047e24 */ /* 0x000fe4000f8e00ff */
[----:B0-----:R-:W0:Y:S01]  /*193e0*/  LDC.64 R2, c[0x4][R2] ;  /* 0x0100000002027b82 */ /* 0x001e220000000a00 */
        /* <DEDUP_REMOVED lines=10> */
.L_x_4515:
[----:B------:R-:W-:Y:S05]  /*19490*/  BSYNC B6 ;  /* 0x0000000000067941 */ /* 0x000fea0003800000 */
.L_x_4514:
[----:B------:R-:W2:Y:S01]  /*194a0*/  LDL R10, [R1+0x4] ;  /* 0x00000400010a7983 */ /* 0x000ea20000100800 */
[----:B------:R-:W1:Y:S01]  /*194b0*/  LDC R7, c[0x0][0x448] ;  /* 0x00011200ff077b82 */ /* 0x000e620000000800 */
[----:B------:R-:W-:Y:S01]  /*194c0*/  ULDC.64 UR4, c[0x0][0x298] ;  /* 0x0000a60000047ab9 */ /* 0x000fe20000000a00 */
[----:B------:R-:W-:Y:S01]  /*194d0*/  ULDC.64 UR6, c[0x0][0x280] ;  /* 0x0000a00000067ab9 */ /* 0x000fe20000000a00 */
[----:B------:R-:W3:Y:S04]  /*194e0*/  LDL R4, [R1+0x58] ;  /* 0x0000580001047983 */ /* 0x000ee80000100800 */
[----:B------:R-:W4:Y:S04]  /*194f0*/  LDL R9, [R1+0x38] ;  /* 0x0000380001097983 */ /* 0x000f280000100800 */
[----:B------:R-:W4:Y:S01]  /*19500*/  LDL R8, [R1+0x60] ;  /* 0x0000600001087983 */ /* 0x000f220000100800 */
[----:B------:R-:W1:Y:S01]  /*19510*/  S2R R2, SR_TID.X ;  /* 0x0000000000027919 */ /* 0x000e620000002100 */
[----:B0-----:R-:W0:Y:S02]  /*19520*/  S2R R0, SR_TID.X ;  /* 0x0000000000007919 */ /* 0x001e240000002100 */
[----:B------:R-:W4:Y:S01]  /*19530*/  LDL R6, [R1+0x3c] ;  /* 0x00003c0001067983 */ /* 0x000f220000100800 */
[----:B-1----:R-:W-:-:S13]  /*19540*/  ISETP.NE.AND P0, PT, R7, 0x1, PT ;  /* 0x000000010700780c */ /* 0x002fda0003f05270 */
[----:B------:R-:W1:Y:S01]  /*19550*/  @P0 LDC R3, c[0x0][0x450] ;  /* 0x00011400ff030b82 */ /* 0x000e620000000800 */
[----:B------:R-:W-:-:S04]  /*19560*/  LOP3.LUT R2, R2, 0x7f, RZ, 0xc0, !PT ;  /* 0x0000007f02027812 */ /* 0x000fc800078ec0ff */
[----:B------:R-:W-:Y:S01]  /*19570*/  SHF.R.U32.HI R2, RZ, 0x3, R2 ;  /* 0x00000003ff027819 */ /* 0x000fe20000011602 */
[----:B0-----:R-:W-:-:S05]  /*19580*/  IMAD.SHL.U32 R0, R0, 0x10, RZ ;  /* 0x0000001000007824 */ /* 0x001fca00078e00ff */
[----:B------:R-:W-:Y:S02]  /*19590*/  LOP3.LUT R0, R2, 0x70, R0, 0xf8, !PT ;  /* 0x0000007002007812 */ /* 0x000fe400078ef800 */
[----:B------:R-:W0:Y:S03]  /*195a0*/  @P0 LDC R2, c[0x0][0x44c] ;  /* 0x00011300ff020b82 */ /* 0x000e260000000800 */
[----:B--2---:R-:W-:-:S04]  /*195b0*/  IMAD R5, R10, 0x40, R0 ;  /* 0x000000400a057824 */ /* 0x004fc800078e0200 */
[----:B0-----:R-:W-:-:S04]  /*195c0*/  @P0 IMAD.HI.U32 R2, R5, R2, RZ ;  /* 0x0000000205020227 */ /* 0x001fc800078e00ff */
[----:B------:R-:W-:Y:S01]  /*195d0*/  IMAD.MOV.U32 R0, RZ, RZ, R5 ;  /* 0x000000ffff007224 */ /* 0x000fe200078e0005 */
[----:B-1----:R-:W-:Y:S01]  /*195e0*/  @P0 SHF.R.U32.HI R0, RZ, R3, R2 ;  /* 0x00000003ff000219 */ /* 0x002fe20000011602 */
[----:B---3--:R-:W-:-:S04]  /*195f0*/  IMAD R2, R4, UR4, RZ ;  /* 0x0000000404027c24 */ /* 0x008fc8000f8e02ff */
        /* <DEDUP_REMOVED lines=76> */
.L_x_4673:
        /* <DEDUP_REMOVED lines=12> */
.L_x_4517:
        /* <DEDUP_REMOVED lines=37> */
.L_x_4519:
[----:B------:R-:W-:Y:S05]  /*19dd0*/  BSYNC B6 ;  /* 0x0000000000067941 */ /* 0x000fea0003800000 */
.L_x_4518:
[----:B-1----:R-:W2:Y:S01]  /*19de0*/  LDL.LU R5, [R1+0x38] ;  /* 0x0000380001057983 */ /* 0x002ea20000300800 */
[----:B------:R-:W0:Y:S01]  /*19df0*/  LDC R7, c[0x0][0x448] ;  /* 0x00011200ff077b82 */ /* 0x000e220000000800 */
[----:B------:R-:W-:Y:S02]  /*19e00*/  ULDC.64 UR4, c[0x0][0x3d8] ;  /* 0x0000f60000047ab9 */ /* 0x000fe40000000a00 */
[----:B------:R-:W2:Y:S04]  /*19e10*/  LDL.LU.64 R2, [R1+0x58] ;  /* 0x0000580001027983 */ /* 0x000ea80000300a00 */
[----:B------:R-:W3:Y:S04]  /*19e20*/  LDL.LU R0, [R1+0x60] ;  /* 0x0000600001007983 */ /* 0x000ee80000300800 */
[----:B------:R-:W4:Y:S04]  /*19e30*/  LDL.LU R4, [R1+0x3c] ;  /* 0x00003c0001047983 */ /* 0x000f280000300800 */
[----:B------:R-:W5:Y:S04]  /*19e40*/  LDL.LU R6, [R1+0x30] ;  /* 0x0000300001067983 */ /* 0x000f680000300800 */
[----:B------:R-:W5:Y:S01]  /*19e50*/  LDL.LU R8, [R1+0x14] ;  /* 0x0000140001087983 */ /* 0x000f620000300800 */
[----:B0-----:R-:W-:Y:S01]  /*19e60*/  ISETP.NE.AND P0, PT, R7, 0x1, PT ;  /* 0x000000010700780c */ /* 0x001fe20003f05270 */
[----:B------:R-:W0:Y:S02]  /*19e70*/  S2R R10, SR_TID.X ;  /* 0x00000000000a7919 */ /* 0x000e240000002100 */
[----:B0-----:R-:W-:-:S05]  /*19e80*/  IMAD.SHL.U32 R10, R10, 0x8, RZ ;  /* 0x000000080a0a7824 */ /* 0x001fca00078e00ff */
[----:B------:R-:W-:Y:S01]  /*19e90*/  LOP3.LUT R10, R10, 0x38, RZ, 0xc0, !PT ;  /* 0x000000380a0a7812 */ /* 0x000fe200078ec0ff */
[----:B--2---:R-:W-:-:S04]  /*19ea0*/  IMAD.MOV.U32 R3, RZ, RZ, R5 ;  /* 0x000000ffff037224 */ /* 0x004fc800078e0005 */
        /* <DEDUP_REMOVED lines=8> */
[----:B------:R-:W1:Y:S02]  /*19f30*/  @P0 LDC R4, c[0x0][0x44c] ;  /* 0x00011300ff040b82 */ /* 0x000e640000000800 */
[----:B------:R-:W-:Y:S02]  /*19f40*/  IMAD.IADD R3, R3, 0x1, R0 ;  /* 0x0000000103037824 */ /* 0x000fe400078e0200 */
[----:B-----5:R-:W-:Y:S02]  /*19f50*/  IMAD.MOV.U32 R0, RZ, RZ, R6 ;  /* 0x000000ffff007224 */ /* 0x020fe400078e0006 */
[----:B-1----:R-:W-:-:S05]  /*19f60*/  @P0 IMAD.HI.U32 R4, R6, R4, RZ ;  /* 0x0000000406040227 */ /* 0x002fca00078e00ff */
[----:B0-----:R-:W-:-:S05]  /*19f70*/  @P0 SHF.R.U32.HI R0, RZ, R5, R4 ;  /* 0x00000005ff000219 */ /* 0x001fca0000011604 */
[----:B------:R-:W-:-:S04]  /*19f80*/  IMAD.MOV R4, RZ, RZ, -R0 ;  /* 0x000000ffff047224 */ /* 0x000fc800078e0a00 */
[----:B------:R-:W-:Y:S02]  /*19f90*/  IMAD R4, R7, R4, R6 ;  /* 0x0000000407047224 */ /* 0x000fe400078e0206 */
[----:B------:R-:W0:Y:S01]  /*19fa0*/  S2R R6, SR_TID.X ;  /* 0x0000000000067919 */ /* 0x000e220000002100 */
        /* <DEDUP_REMOVED lines=8> */
[----:B------:R-:W-:Y:S02]  /*1a030*/  IMAD R0, R0, UR4, RZ ;  /* 0x0000000400007c24 */ /* 0x000fe4000f8e02ff */
[----:B0-----:R-:W-:-:S05]  /*1a040*/  IMAD.SHL.U32 R6, R6, 0x8, RZ ;  /* 0x0000000806067824 */ /* 0x001fca00078e00ff */
[----:B------:R-:W-:Y:S01]  /*1a050*/  LOP3.LUT R6, R6, 0x38, RZ, 0xc0, !PT ;  /* 0x0000003806067812 */ /* 0x000fe200078ec0ff */
[----:B------:R-:W-:Y:S01]  /*1a060*/  IMAD R4, R4, UR5, R0 ;  /* 0x0000000504047c24 */ /* 0x000fe2000f8e0200 */
[----:B------:R-:W-:Y:S02]  /*1a070*/  ULDC.64 UR4, c[0x0][0x390] ;  /* 0x0000e40000047ab9 */ /* 0x000fe40000000a00 */
[C---:B------:R-:W-:Y:S02]  /*1a080*/  LOP3.LUT R9, R6.reuse, 0x80, RZ, 0xfc, !PT ;  /* 0x0000008006097812 */ /* 0x040fe400078efcff */
[----:B------:R-:W-:Y:S02]  /*1a090*/  LOP3.LUT R6, R6, 0x40, RZ, 0xfc, !PT ;  /* 0x0000004006067812 */ /* 0x000fe400078efcff */
[----:B------:R-:W-:Y:S01]  /*1a0a0*/  LEA R0, P0, R2, UR4, 0x1 ;  /* 0x0000000402007c11 */ /* 0x000fe2000f8008ff */
[----:B------:R-:W-:Y:S02]  /*1a0b0*/  ULDC UR4, c[0x0][0x3b8] ;  /* 0x0000ee0000047ab9 */ /* 0x000fe40000000800 */
[----:B------:R-:W-:-:S02]  /*1a0c0*/  ISETP.GE.AND P1, PT, R6, UR4, PT ;  /* 0x0000000406007c0c */ /* 0x000fc4000bf26270 */
[----:B------:R-:W0:Y:S01]  /*1a0d0*/  S2R R6, SR_TID.X ;  /* 0x0000000000067919 */ /* 0x000e220000002100 */
[----:B------:R-:W-:Y:S02]  /*1a0e0*/  ISETP.GE.AND P3, PT, R10, UR4, PT ;  /* 0x000000040a007c0c */ /* 0x000fe4000bf66270 */
[----:B------:R-:W-:Y:S02]  /*1a0f0*/  ISETP.GE.AND P2, PT, R9, UR4, PT ;  /* 0x0000000409007c0c */ /* 0x000fe4000bf46270 */
[----:B------:R-:W-:-:S09]  /*1a100*/  LOP3.LUT R8, R8, 0xfffffff7, RZ, 0xc0, !PT ;  /* 0xfffffff708087812 */ /* 0x000fd200078ec0ff */
[----:B------:R-:W-:-:S04]  /*1a110*/  @P3 LOP3.LUT R8, R8, 0x8, RZ, 0xfc, !PT ;  /* 0x0000000808083812 */ /* 0x000fc800078efcff */
[----:B------:R-:W-:-:S04]  /*1a120*/  LOP3.LUT R8, R8, 0xfffffffd, RZ, 0xc0, !PT ;  /* 0xfffffffd08087812 */ /* 0x000fc800078ec0ff */
[----:B------:R-:W-:-:S04]  /*1a130*/  @P2 LOP3.LUT R8, R8, 0x2, RZ, 0xfc, !PT ;  /* 0x0000000208082812 */ /* 0x000fc800078efcff */
[----:B------:R-:W-:Y:S01]  /*1a140*/  LOP3.LUT R8, R8, 0xfffffffb, RZ, 0xc0, !PT ;  /* 0xfffffffb08087812 */ /* 0x000fe200078ec0ff */
[----:B0-----:R-:W-:-:S03]  /*1a150*/  IMAD.SHL.U32 R6, R6, 0x8, RZ ;  /* 0x0000000806067824 */ /* 0x001fc600078e00ff */
[----:B------:R-:W-:Y:S01]  /*1a160*/  @P1 LOP3.LUT R8, R8, 0x4, RZ, 0xfc, !PT ;  /* 0x0000000408081812 */ /* 0x000fe200078efcff */
[----:B------:R-:W-:Y:S01]  /*1a170*/  IMAD.IADD R4, R3, 0x1, R4 ;  /* 0x0000000103047824 */ /* 0x000fe200078e0204 */
[----:B------:R-:W-:-:S03]  /*1a180*/  LOP3.LUT R6, R6, 0x38, RZ, 0xc0, !PT ;  /* 0x0000003806067812 */ /* 0x000fc600078ec0ff */
[----:B------:R0:W-:Y:S01]  /*1a190*/  STL [R1+0x14], R8 ;  /* 0x0000140801007387 */ /* 0x0001e20000100800 */
[----:B------:R-:W-:Y:S02]  /*1a1a0*/  LEA.HI.X R4, R2, UR5, R4, 0x1, P0 ;  /* 0x0000000502047c11 */ /* 0x000fe400080f0c04 */
[C---:B0-----:R-:W-:Y:S02]  /*1a1b0*/  LOP3.LUT R8, R6.reuse, 0x100, RZ, 0xfc, !PT ;  /* 0x0000010006087812 */ /* 0x041fe400078efcff */
[----:B------:R-:W-:Y:S02]  /*1a1c0*/  LOP3.LUT R6, R6, 0xc0, RZ, 0xfc, !PT ;  /* 0x000000c006067812 */ /* 0x000fe400078efcff */
[----:B------:R-:W-:Y:S02]  /*1a1d0*/  ISETP.GE.AND P0, PT, R8, UR4, PT ;  /* 0x0000000408007c0c */ /* 0x000fe4000bf06270 */
[----:B------:R-:W0:Y:S01]  /*1a1e0*/  S2R R8, SR_TID.X ;  /* 0x0000000000087919 */ /* 0x000e220000002100 */
[----:B------:R-:W-:-:S02]  /*1a1f0*/  ISETP.GE.AND P5, PT, R6, UR4, PT ;  /* 0x0000000406007c0c */ /* 0x000fc4000bfa6270 */
[----:B------:R-:W1:Y:S01]  /*1a200*/  S2R R6, SR_TID.X ;  /* 0x0000000000067919 */ /* 0x000e620000002100 */
[----:B------:R-:W-:Y:S02]  /*1a210*/  SEL R5, RZ, 0x1, P3 ;  /* 0x00000001ff057807 */ /* 0x000fe40001800000 */
[----:B------:R-:W-:Y:S02]  /*1a220*/  SEL R3, RZ, 0x4, P2 ;  /* 0x00000004ff037807 */ /* 0x000fe40001000000 */
[----:B------:R-:W-:-:S04]  /*1a230*/  SEL R2, RZ, 0x2, P1 ;  /* 0x00000002ff027807 */ /* 0x000fc80000800000 */
[----:B------:R-:W-:Y:S02]  /*1a240*/  IADD3 R2, R3, R2, R5 ;  /* 0x0000000203027210 */ /* 0x000fe40007ffe005 */
[----:B------:R-:W-:Y:S02]  /*1a250*/  SEL R5, RZ, 0x10, P0 ;  /* 0x00000010ff057807 */ /* 0x000fe40000000000 */
[----:B------:R-:W-:Y:S01]  /*1a260*/  SEL R3, RZ, 0x8, P5 ;  /* 0x00000008ff037807 */ /* 0x000fe20002800000 */
[----:B0-----:R-:W-:Y:S02]  /*1a270*/  IMAD.SHL.U32 R8, R8, 0x8, RZ ;  /* 0x0000000808087824 */ /* 0x001fe400078e00ff */
[----:B-1----:R-:W-:-:S03]  /*1a280*/  IMAD.SHL.U32 R6, R6, 0x8, RZ ;  /* 0x0000000806067824 */ /* 0x002fc600078e00ff */
[----:B------:R-:W-:-:S04]  /*1a290*/  LOP3.LUT R8, R8, 0x38, RZ, 0xc0, !PT ;  /* 0x0000003808087812 */ /* 0x000fc800078ec0ff */
[----:B------:R-:W-:Y:S02]  /*1a2a0*/  LOP3.LUT R9, R8, 0x180, RZ, 0xfc, !PT ;  /* 0x0000018008097812 */ /* 0x000fe400078efcff */
[----:B------:R-:W-:Y:S02]  /*1a2b0*/  LOP3.LUT R6, R6, 0x38, RZ, 0xc0, !PT ;  /* 0x0000003806067812 */ /* 0x000fe400078ec0ff */
[----:B------:R-:W-:Y:S02]  /*1a2c0*/  ISETP.GE.AND P1, PT, R9, UR4, PT ;  /* 0x0000000409007c0c */ /* 0x000fe4000bf26270 */
[----:B------:R-:W-:Y:S02]  /*1a2d0*/  LOP3.LUT R8, R6, 0x140, RZ, 0xfc, !PT ;  /* 0x0000014006087812 */ /* 0x000fe400078efcff */
[----:B------:R-:W-:Y:S02]  /*1a2e0*/  IADD3 R2, R5, R2, R3 ;  /* 0x0000000205027210 */ /* 0x000fe40007ffe003 */
[----:B------:R-:W-:-:S02]  /*1a2f0*/  SEL R5, RZ, 0x40, P1 ;  /* 0x00000040ff057807 */ /* 0x000fc40000800000 */
[----:B------:R-:W-:Y:S02]  /*1a300*/  LOP3.LUT R6, R6, 0x1c0, RZ, 0xfc, !PT ;  /* 0x000001c006067812 */ /* 0x000fe400078efcff */
[----:B------:R-:W-:Y:S02]  /*1a310*/  ISETP.GE.AND P1, PT, R8, UR4, PT ;  /* 0x0000000408007c0c */ /* 0x000fe4000bf26270 */
[----:B------:R-:W-:Y:S02]  /*1a320*/  ISETP.GE.AND P2, PT, R6, UR4, PT ;  /* 0x0000000406007c0c */ /* 0x000fe4000bf46270 */
[----:B------:R-:W-:Y:S01]  /*1a330*/  SEL R3, RZ, 0x20, P1 ;  /* 0x00000020ff037807 */ /* 0x000fe20000800000 */
[----:B------:R-:W-:Y:S01]  /*1a340*/  UMOV UR4, 0xffffffff ;  /* 0xffffffff00047882 */ /* 0x000fe20000000000 */
[----:B------:R-:W-:Y:S02]  /*1a350*/  SEL R6, RZ, 0x80, P2 ;  /* 0x00000080ff067807 */ /* 0x000fe40001000000 */
[----:B------:R-:W-:-:S05]  /*1a360*/  IADD3 R5, R5, R2, R3 ;  /* 0x0000000205057210 */ /* 0x000fca0007ffe003 */
[----:B------:R-:W-:Y:S01]  /*1a370*/  IMAD.IADD R6, R5, 0x1, R6 ;  /* 0x0000000105067824 */ /* 0x000fe200078e0206 */
[----:B------:R-:W-:Y:S06]  /*1a380*/  BRA.DIV UR4, `(.L_x_4520) ;  /* 0x0000006204687947 */ /* 0x000fec000b800000 */
[----:B------:R-:W2:Y:S04]  /*1a390*/  LDL.LU R8, [R1+0x4c] ;  /* 0x00004c0001087983 */ /* 0x000ea80000300800 */
[----:B------:R-:W3:Y:S04]  /*1a3a0*/  LDL.LU R3, [R1+0x4] ;  /* 0x0000040001037983 */ /* 0x000ee80000300800 */
[----:B------:R-:W4:Y:S04]  /*1a3b0*/  LDL.LU R2, [R1+0x50] ;  /* 0x0000500001027983 */ /* 0x000f280000300800 */
[----:B------:R-:W5:Y:S04]  /*1a3c0*/  LDL.LU R12, [R1+0x14] ;  /* 0x00001400010c7983 */ /* 0x000f680000300800 */
[----:B------:R-:W5:Y:S04]  /*1a3d0*/  LDL R11, [R1+0x18] ;  /* 0x00001800010b7983 */ /* 0x000f680000100800 */
[----:B------:R-:W5:Y:S01]  /*1a3e0*/  LDL.LU R10, [R1+0x64] ;  /* 0x00006400010a7983 */ /* 0x000f620000300800 */
[----:B------:R-:W0:Y:S02]  /*1a3f0*/  S2R R13, SR_TID.X ;  /* 0x00000000000d7919 */ /* 0x000e240000002100 */
[----:B0-----:R-:W-:-:S05]  /*1a400*/  IMAD.SHL.U32 R13, R13, 0x8, RZ ;  /* 0x000000080d0d7824 */ /* 0x001fca00078e00ff */
[----:B------:R-:W-:Y:S01]  /*1a410*/  LOP3.LUT R13, R13, 0x38, RZ, 0xc0, !PT ;  /* 0x000000380d0d7812 */ /* 0x000fe200078ec0ff */
[----:B------:R-:W-:Y:S04]  /*1a420*/  SHFL.IDX PT, R14, R0, 0x1, 0x181f ;  /* 0x00381f00000e7f89 */ /* 0x000fe800000e0000 */
[----:B------:R-:W-:Y:S01]  /*1a430*/  SHFL.IDX PT, R9, R4, 0x1, 0x181f ;  /* 0x00381f0004097f89 */ /* 0x000fe200000e0000 */
[----:B--2---:R-:W-:-:S05]  /*1a440*/  IMAD R7, R8, R7, RZ ;  /* 0x0000000708077224 */ /* 0x004fca00078e02ff */
[-C--:B---3--:R-:W-:Y:S02]  /*1a450*/  ISETP.GE.AND P2, PT, R3, R7.reuse, PT ;  /* 0x000000070300720c */ /* 0x088fe40003f46270 */
[----:B----4-:R-:W-:Y:S02]  /*1a460*/  ISETP.GE.AND P3, PT, R2, R7, PT ;  /* 0x000000070200720c */ /* 0x010fe40003f66270 */
[----:B-----5:R-:W-:-:S04]  /*1a470*/  LOP3.LUT R12, R12, 0xfffffbff, RZ, 0xc0, !PT ;  /* 0xfffffbff0c0c7812 */ /* 0x020fc800078ec0ff */
[----:B------:R-:W-:-:S05]  /*1a480*/  @P1 LOP3.LUT R12, R12, 0x400, RZ, 0xfc, !PT ;  /* 0x000004000c0c1812 */ /* 0x000fca00078efcff */
[----:B------:R-:W-:Y:S02]  /*1a490*/  @!P2 LOP3.LUT R2, R5, 0x40, RZ, 0xc0, !PT ;  /* 0x000000400502a812 */ /* 0x000fe400078ec0ff */
[C---:B------:R-:W-:Y:S02]  /*1a4a0*/  LOP3.LUT P1, RZ, R12.reuse, 0x8, RZ, 0xc0, !PT ;  /* 0x000000080cff7812 */ /* 0x040fe4000782c0ff */
[C---:B------:R-:W-:Y:S02]  /*1a4b0*/  LOP3.LUT P4, RZ, R12.reuse, 0x2, RZ, 0xc0, !PT ;  /* 0x000000020cff7812 */ /* 0x040fe4000788c0ff */
[----:B------:R-:W-:Y:S02]  /*1a4c0*/  LOP3.LUT R12, R12, 0xfffffeff, RZ, 0xc0, !PT ;  /* 0xfffffeff0c0c7812 */ /* 0x000fe400078ec0ff */
[----:B------:R-:W-:Y:S02]  /*1a4d0*/  @!P2 SHF.R.U32.HI R2, RZ, 0x2, R2 ;  /* 0x00000002ff02a819 */ /* 0x000fe40000011602 */
[----:B------:R-:W-:-:S02]  /*1a4e0*/  @P3 LOP3.LUT R12, R12, 0x100, RZ, 0xfc, !PT ;  /* 0x000001000c0c3812 */ /* 0x000fc400078efcff */
[----:B------:R-:W-:Y:S02]  /*1a4f0*/  @!P2 ISETP.NE.U32.AND P3, PT, R2, RZ, PT ;  /* 0x000000ff0200a20c */ /* 0x000fe40003f65070 */
[----:B------:R-:W-:Y:S02]  /*1a500*/  @!P2 LOP3.LUT R2, R6, 0x80, RZ, 0xc0, !PT ;  /* 0x000000800602a812 */ /* 0x000fe400078ec0ff */
[----:B------:R-:W-:Y:S02]  /*1a510*/  LOP3.LUT R12, R12, 0xffffffdf, RZ, 0xc0, !PT ;  /* 0xffffffdf0c0c7812 */ /* 0x000fe400078ec0ff */
[----:B------:R-:W-:-:S07]  /*1a520*/  @!P2 SHF.R.U32.HI R2, RZ, 0x3, R2 ;  /* 0x00000003ff02a819 */ /* 0x000fce0000011602 */
[----:B------:R-:W-:Y:S02]  /*1a530*/  @P3 LOP3.LUT R12, R12, 0x20, RZ, 0xfc, !PT ;  /* 0x000000200c0c3812 */ /* 0x000fe400078efcff */
[----:B------:R-:W-:Y:S02]  /*1a540*/  @!P2 ISETP.NE.U32.AND P3, PT, R2, RZ, PT ;  /* 0x000000ff0200a20c */ /* 0x000fe40003f65070 */
[----:B------:R-:W0:Y:S04]  /*1a550*/  SHFL.IDX PT, R2, R0, RZ, 0x181f ;  /* 0x00181fff00027589 */ /* 0x000e2800000e0000 */
[----:B------:R-:W1:Y:S01]  /*1a560*/  SHFL.IDX PT, R8, R4, RZ, 0x181f ;  /* 0x00181fff04087589 */ /* 0x000e6200000e0000 */
[----:B------:R-:W-:Y:S02]  /*1a570*/  LOP3.LUT R12, R12, 0xfffffdff, RZ, 0xc0, !PT ;  /* 0xfffffdff0c0c7812 */ /* 0x000fe400078ec0ff */
[----:B0-----:R-:W-:-:S05]  /*1a580*/  @!P2 LEA R3, P6, R13, R2, 0x1 ;  /* 0x000000020d03a211 */ /* 0x001fca00078c08ff */
[----:B-1----:R-:W-:-:S05]  /*1a590*/  @!P2 IMAD.X R2, RZ, RZ, R8, P6 ;  /* 0x000000ffff02a224 */ /* 0x002fca00030e0608 */
[-C--:B------:R-:W-:Y:S02]  /*1a5a0*/  @!P2 LOP3.LUT R3, R3, R2.reuse, RZ, 0x3c, !PT ;  /* 0x000000020303a212 */ /* 0x080fe400078e3cff */
[----:B------:R-:W-:Y:S02]  /*1a5b0*/  @P3 LOP3.LUT R12, R12, 0x200, RZ, 0xfc, !PT ;  /* 0x000002000c0c3812 */ /* 0x000fe400078efcff */
[C---:B------:R-:W-:Y:S02]  /*1a5c0*/  @!P2 LOP3.LUT R2, R3.reuse, R2, RZ, 0x3c, !PT ;  /* 0x000000020302a212 */ /* 0x040fe400078e3cff */
[C---:B------:R-:W-:Y:S02]  /*1a5d0*/  LOP3.LUT P6, RZ, R12.reuse, 0x4, RZ, 0xc0, !PT ;  /* 0x000000040cff7812 */ /* 0x040fe400078cc0ff */
[----:B------:R-:W-:Y:S02]  /*1a5e0*/  @!P2 LOP3.LUT R3, R3, R2, RZ, 0x3c, !PT ;  /* 0x000000020303a212 */ /* 0x000fe400078e3cff */
[----:B------:R-:W-:-:S03]  /*1a5f0*/  LOP3.LUT P3, RZ, R12, 0x20, RZ, 0xc0, !PT ;  /* 0x000000200cff7812 */ /* 0x000fc6000786c0ff */
[----:B------:R-:W-:Y:S01]  /*1a600*/  @!P2 LDGSTS.E.BYPASS.LTC128B.128 [R11+0x26400], desc[UR42][R2.64], !P1 ;  /* 0x26400000020bafae */ /* 0x000fe2000c901d6a */
[----:B------:R-:W-:-:S05]  /*1a610*/  LOP3.LUT P1, RZ, R12, 0x400, RZ, 0xc0, !PT ;  /* 0x000004000cff7812 */ /* 0x000fca000782c0ff */
[----:B------:R-:W-:Y:S04]  /*1a620*/  @!P2 LDGSTS.E.BYPASS.LTC128B.128 [R11+0x28400], desc[UR42][R2.64+0x80], !P6 ;  /* 0x28400080020bafae */ /* 0x000fe8000f101d6a */
[----:B------:R-:W-:Y:S04]  /*1a630*/  @!P2 LDGSTS.E.BYPASS.LTC128B.128 [R11+0x2a400], desc[UR42][R2.64+0x100], !P4 ;  /* 0x2a400100020bafae */ /* 0x000fe8000e101d6a */
[----:B------:R-:W-:Y:S04]  /*1a640*/  @!P2 LDGSTS.E.BYPASS.LTC128B.128 [R11+0x2c400], desc[UR42][R2.64+0x180], !P5 ;  /* 0x2c400180020bafae */ /* 0x000fe8000e901d6a */
[----:B------:R-:W-:Y:S04]  /*1a650*/  @!P2 LDGSTS.E.BYPASS.LTC128B.128 [R11+0x2e400], desc[UR42][R2.64+0x200], !P0 ;  /* 0x2e400200020bafae */ /* 0x000fe8000c101d6a */
[----:B------:R-:W-:Y:S04]  /*1a660*/  @!P2 LDGSTS.E.BYPASS.LTC128B.128 [R11+0x30400], desc[UR42][R2.64+0x280], !P1 ;  /* 0x30400280020bafae */ /* 0x000fe8000c901d6a */
[----:B------:R-:W-:Y:S01]  /*1a670*/  @!P2 LDGSTS.E.BYPASS.LTC128B.128 [R11+0x32400], desc[UR42][R2.64+0x300], P3 ;  /* 0x32400300020bafae */ /* 0x000fe20009901d6a */
[----:B------:R-:W-:-:S13]  /*1a680*/  LOP3.LUT P3, RZ, R12, 0x200, RZ, 0xc0, !PT ;  /* 0x000002000cff7812 */ /* 0x000fda000786c0ff */
[----:B------:R0:W-:Y:S01]  /*1a690*/  @!P2 LDGSTS.E.BYPASS.LTC128B.128 [R11+0x34400], desc[UR42][R2.64+0x380], P3 ;  /* 0x34400380020bafae */ /* 0x0001e20009901d6a */
[----:B------:R-:W-:-:S13]  /*1a6a0*/  LOP3.LUT P3, RZ, R12, 0x100, RZ, 0xc0, !PT ;  /* 0x000001000cff7812 */ /* 0x000fda000786c0ff */
[----:B------:R-:W-:-:S05]  /*1a6b0*/  @!P3 LEA R14, P2, R13, R14, 0x1 ;  /* 0x0000000e0d0eb211 */ /* 0x000fca00078408ff */
[----:B------:R-:W-:Y:S01]  /*1a6c0*/  @!P3 IMAD.X R9, RZ, RZ, R9, P2 ;  /* 0x000000ffff09b224 */ /* 0x000fe200010e0609 */
[----:B------:R-:W-:Y:S02]  /*1a6d0*/  LOP3.LUT P2, RZ, R12, 0x8, RZ, 0xc0, !PT ;  /* 0x000000080cff7812 */ /* 0x000fe4000784c0ff */
[----:B------:R-:W-:Y:S01]  /*1a6e0*/  @!P3 LOP3.LUT R8, R5, 0x40, RZ, 0xc0, !PT ;  /* 0x000000400508b812 */ /* 0x000fe200078ec0ff */
[----:B0-----:R-:W-:Y:S02]  /*1a6f0*/  @!P3 IMAD.MOV.U32 R2, RZ, RZ, R14 ;  /* 0x000000ffff02b224 */ /* 0x001fe400078e000e */
        /* <DEDUP_REMOVED lines=37> */
[----:B------:R0:W-:Y:S04]  /*1a950*/  STL [R1+0x14], R12 ;  /* 0x0000140c01007387 */ /* 0x0001e80000100800 */
[----:B------:R0:W-:Y:S04]  /*1a960*/  @!P2 LDGSTS.E.BYPASS.LTC128B.128 [R11+0x35400], desc[UR42][R2.64+0x380], P3 ;  /* 0x35400380020bafae */ /* 0x0001e80009901d6a */
[----:B------:R-:W1:Y:S04]  /*1a970*/  SHFL.IDX PT, R4, R4, 0x3, 0x181f ;  /* 0x00781f0004047f89 */ /* 0x000e6800000e0000 */
[----:B------:R-:W2:Y:S02]  /*1a980*/  SHFL.IDX PT, R0, R0, 0x3, 0x181f ;  /* 0x00781f0000007f89 */ /* 0x000ea400000e0000 */
.L_x_4683:
[----:B0-----:R-:W3:Y:S01]  /*1a990*/  LDL.LU R2, [R1+0x68] ;  /* 0x0000680001027983 */ /* 0x001ee20000300800 */
[----:B------:R-:W-:Y:S01]  /*1a9a0*/  BSSY B0, `(.L_x_4521) ;  /* 0x000001e000007945 */ /* 0x000fe20003800000 */
[----:B---3--:R-:W-:-:S13]  /*1a9b0*/  ISETP.GE.AND P2, PT, R2, R7, PT ;  /* 0x000000070200720c */ /* 0x008fda0003f46270 */
[----:B------:R-:W-:Y:S05]  /*1a9c0*/  @P2 BRA `(.L_x_4522) ;  /* 0x00000000006c2947 */ /* 0x000fea0003800000 */
[----:B------:R-:W3:Y:S04]  /*1a9d0*/  LDL R3, [R1+0x14] ;  /* 0x0000140001037983 */ /* 0x000ee80000100800 */
[----:B------:R-:W4:Y:S01]  /*1a9e0*/  LDL R8, [R1+0x18] ;  /* 0x0000180001087983 */ /* 0x000f220000100800 */
[----:B------:R-:W-:Y:S02]  /*1a9f0*/  LOP3.LUT R5, R5, 0x40, RZ, 0xc0, !PT ;  /* 0x0000004005057812 */ /* 0x000fe400078ec0ff */
[----:B------:R-:W-:Y:S01]  /*1aa00*/  LOP3.LUT R6, R6, 0x80, RZ, 0xc0, !PT ;  /* 0x0000008006067812 */ /* 0x000fe200078ec0ff */
[----:B------:R-:W0:Y:S01]  /*1aa10*/  S2R R2, SR_TID.X ;  /* 0x0000000000027919 */ /* 0x000e220000002100 */
[----:B------:R-:W-:Y:S02]  /*1aa20*/  SHF.R.U32.HI R5, RZ, 0x2, R5 ;  /* 0x00000002ff057819 */ /* 0x000fe40000011605 */
[----:B------:R-:W-:Y:S01]  /*1aa30*/  SHF.R.U32.HI R6, RZ, 0x3, R6 ;  /* 0x00000003ff067819 */ /* 0x000fe20000011606 */
[----:B0-----:R-:W-:-:S05]  /*1aa40*/  IMAD.SHL.U32 R2, R2, 0x8, RZ ;  /* 0x0000000802027824 */ /* 0x001fca00078e00ff */
[----:B------:R-:W-:-:S04]  /*1aa50*/  LOP3.LUT R2, R2, 0x38, RZ, 0xc0, !PT ;  /* 0x0000003802027812 */ /* 0x000fc800078ec0ff */
[----:B--2---:R-:W-:Y:S02]  /*1aa60*/  LEA R2, P2, R2, R0, 0x1 ;  /* 0x0000000002027211 */ /* 0x004fe400078408ff */
[C---:B---3--:R-:W-:Y:S02]  /*1aa70*/  LOP3.LUT P6, RZ, R3.reuse, 0x8, RZ, 0xc0, !PT ;  /* 0x0000000803ff7812 */ /* 0x048fe400078cc0ff */
[C---:B------:R-:W-:Y:S02]  /*1aa80*/  LOP3.LUT P4, RZ, R3.reuse, 0x4, RZ, 0xc0, !PT ;  /* 0x0000000403ff7812 */ /* 0x040fe4000788c0ff */
[----:B------:R-:W-:Y:S01]  /*1aa90*/  LOP3.LUT P3, RZ, R3, 0x2, RZ, 0xc0, !PT ;  /* 0x0000000203ff7812 */ /* 0x000fe2000786c0ff */
[----:B-1----:R-:W-:Y:S01]  /*1aaa0*/  IMAD.X R3, RZ, RZ, R4, P2 ;  /* 0x000000ffff037224 */ /* 0x002fe200010e0604 */
[----:B------:R-:W-:-:S07]  /*1aab0*/  ISETP.NE.U32.AND P2, PT, R5, RZ, PT ;  /* 0x000000ff0500720c */ /* 0x000fce0003f45070 */
[----:B------:R-:W-:Y:S01]  /*1aac0*/  @!PT LDS RZ, [RZ] ;  /* 0x00000000fffff984 */ /* 0x000fe20000000800 */
[----:B------:R-:W-:Y:S01]  /*1aad0*/  @!PT LDS RZ, [RZ] ;  /* 0x00000000fffff984 */ /* 0x000fe20000000800 */
[----:B------:R-:W-:Y:S01]  /*1aae0*/  @!PT LDS RZ, [RZ] ;  /* 0x00000000fffff984 */ /* 0x000fe20000000800 */
[----:B----4-:R0:W-:Y:S04]  /*1aaf0*/  LDGSTS.E.BYPASS.LTC128B.128 [R8+0x27c00], desc[UR42][R2.64], !P6 ;  /* 0x27c0000002087fae */ /* 0x0101e8000f101d6a */
        /* <DEDUP_REMOVED lines=8> */
.L_x_4522:
[----:B------:R-:W-:Y:S05]  /*1ab80*/  BSYNC B0 ;  /* 0x0000000000007941 */ /* 0x000fea0003800000 */
.L_x_4521:
[----:B------:R-:W-:Y:S01]  /*1ab90*/  NOP ;  /* 0x0000000000007918 */ /* 0x000fe20000000000 */
[----:B------:R-:W-:-:S13]  /*1aba0*/  PLOP3.LUT P0, PT, PT, PT, PT, 0x80, 0x0 ;  /* 0x000000000000781c */ /* 0x000fda0003f0f070 */
.L_x_4523:
        /* <DEDUP_REMOVED lines=18> */
.L_x_4684:
[----:B------:R-:W-:Y:S05]  /*1acd0*/  BSYNC B0 ;  /* 0x0000000000007941 */ /* 0x000fea0003800000 */
.L_x_4524:
        /* <DEDUP_REMOVED lines=13> */
.L_x_4685:
[----:B------:R-:W-:Y:S05]  /*1adb0*/  BSYNC B1 ;  /* 0x0000000000017941 */ /* 0x000fea0003800000 */
.L_x_4528:
        /* <DEDUP_REMOVED lines=9> */
.L_x_4531:
[----:B------:R-:W-:Y:S05]  /*1ae50*/  BSYNC B1 ;  /* 0x0000000000017941 */ /* 0x000fea0003800000 */
.L_x_4530:
        /* <DEDUP_REMOVED lines=11> */
[----:B-1----:R-:W-:-:S07]  /*1af10*/  VIADD R4, R2, 0x400 ;  /* 0x0000040002047836 */ /* 0x002fce0000000000 */
.L_x_4532:
        /* <DEDUP_REMOVED lines=15> */
.L_x_4533:
        /* <DEDUP_REMOVED lines=15> */
.L_x_4534:
        /* <DEDUP_REMOVED lines=15> */
.L_x_4535:
        /* <DEDUP_REMOVED lines=15> */
.L_x_4536:
        /* <DEDUP_REMOVED lines=15> */
.L_x_4537:
        /* <DEDUP_REMOVED lines=15> */
.L_x_4538:
        /* <DEDUP_REMOVED lines=15> */
.L_x_4539:
        /* <DEDUP_REMOVED lines=10> */
.L_x_4527:
[----:B------:R-:W-:Y:S05]  /*1b650*/  BSYNC B0 ;  /* 0x0000000000007941 */ /* 0x000fea0003800000 */
.L_x_4526:
        /* <DEDUP_REMOVED lines=54> */
.L_x_4546:
        /* <DEDUP_REMOVED lines=8> */
.L_x_4686:
[----:B------:R-:W-:Y:S05]  /*1ba40*/  BSYNC B3 ;  /* 0x0000000000037941 */ /* 0x000fea0003800000 */
.L_x_4547:
        /* <DEDUP_REMOVED lines=9> */
.L_x_4550:
[----:B------:R-:W-:Y:S05]  /*1bae0*/  BSYNC B3 ;  /* 0x0000000000037941 */ /* 0x000fea0003800000 */
.L_x_4549:
        /* <DEDUP_REMOVED lines=12> */
.L_x_4551:
        /* <DEDUP_REMOVED lines=13> */
.L_x_4687:
[----:B------:R-:W-:Y:S05]  /*1bc80*/  BSYNC B3 ;  /* 0x0000000000037941 */ /* 0x000fea0003800000 */
.L_x_4552:
        /* <DEDUP_REMOVED lines=11> */
.L_x_4555:
[----:B------:R-:W-:Y:S05]  /*1bd40*/  BSYNC B3 ;  /* 0x0000000000037941 */ /* 0x000fea0003800000 */
.L_x_4554:
        /* <DEDUP_REMOVED lines=9> */
.L_x_4556:
        /* <DEDUP_REMOVED lines=15> */
.L_x_4557:
        /* <DEDUP_REMOVED lines=15> */
.L_x_4558:
        /* <DEDUP_REMOVED lines=15> */
.L_x_4559:
        /* <DEDUP_REMOVED lines=15> */
.L_x_4560:
        /* <DEDUP_REMOVED lines=15> */
.L_x_4561:
        /* <DEDUP_REMOVED lines=15> */
.L_x_4562:
        /* <DEDUP_REMOVED lines=15> */
.L_x_4563:
        /* <DEDUP_REMOVED lines=10> */
.L_x_4545:
[----:B------:R-:W-:Y:S05]  /*1c510*/  BSYNC B1 ;  /* 0x0000000000017941 */ /* 0x000fea0003800000 */
.L_x_4544:
[----:B------:R-:W2:Y:S02]  /*1c520*/  LDL.LU R5, [R1+0x48] ;  /* 0x0000480001057983 */ /* 0x000ea40000300800 */
[----:B--2---:R-:W-:-:S07]  /*1c530*/  VIADD R0, R5, 0xfffffffd ;  /* 0xfffffffd05007836 */ /* 0x004fce0000000000 */
.L_x_4543:
[----:B------:R-:W-:Y:S05]  /*1c540*/  BSYNC B2 ;  /* 0x0000000000027941 */ /* 0x000fea0003800000 */
.L_x_4542:
[----:B------:R-:W-:Y:S01]  /*1c550*/  VIADD R8, R8, 0xfffffffe ;  /* 0xfffffffe08087836 */ /* 0x000fe20000000000 */
[----:B------:R-:W-:-:S04]  /*1c560*/  LOP3.LUT R4, RZ, R4, RZ, 0x33, !PT ;  /* 0x00000004ff047212 */ /* 0x000fc800078e33ff */
[----:B------:R-:W-:-:S13]  /*1c570*/  ISETP.NE.AND P0, PT, R8, R4, PT ;  /* 0x000000040800720c */ /* 0x000fda0003f05270 */
[----:B------:R-:W-:Y:S05]  /*1c580*/  @!P0 BRA `(.L_x_4541) ;  /* 0x0000001800d88947 */ /* 0x000fea0003800000 */
.L_x_4604:
        /* <DEDUP_REMOVED lines=35> */
.L_x_4566:
        /* <DEDUP_REMOVED lines=8> */
.L_x_4688:
[----:B------:R-:W-:Y:S05]  /*1c840*/  BSYNC B2 ;  /* 0x0000000000027941 */ /* 0x000fea0003800000 */
.L_x_4567:
        /* <DEDUP_REMOVED lines=9> */
.L_x_4570:
[----:B------:R-:W-:Y:S05]  /*1c8e0*/  BSYNC B2 ;  /* 0x0000000000027941 */ /* 0x000fea0003800000 */
.L_x_4569:
        /* <DEDUP_REMOVED lines=12> */
.L_x_4571:
        /* <DEDUP_REMOVED lines=13> */
.L_x_4689:
[----:B------:R-:W-:Y:S05]  /*1ca80*/  BSYNC B2 ;  /* 0x0000000000027941 */ /* 0x000fea0003800000 */
.L_x_4572:
        /* <DEDUP_REMOVED lines=11> */
.L_x_4575:
[----:B------:R-:W-:Y:S05]  /*1cb40*/  BSYNC B2 ;  /* 0x0000000000027941 */ /* 0x000fea0003800000 */
.L_x_4574:
        /* <DEDUP_REMOVED lines=9> */
.L_x_4576:
        /* <DEDUP_REMOVED lines=15> */
.L_x_4577:
        /* <DEDUP_REMOVED lines=15> */
.L_x_4578:
        /* <DEDUP_REMOVED lines=15> */
.L_x_4579:
        /* <DEDUP_REMOVED lines=15> */
.L_x_4580:
        /* <DEDUP_REMOVED lines=15> */
.L_x_4581:
        /* <DEDUP_REMOVED lines=15> */
.L_x_4582:
        /* <DEDUP_REMOVED lines=15> */
.L_x_4583:
        /* <DEDUP_REMOVED lines=10> */
.L_x_4565:
[----:B------:R-:W-:Y:S05]  /*1d310*/  BSYNC B1 ;  /* 0x0000000000017941 */ /* 0x000fea0003800000 */
.L_x_4564:
        /* <DEDUP_REMOVED lines=35> */
.L_x_4586:
        /* <DEDUP_REMOVED lines=8> */
.L_x_4690:
[----:B------:R-:W-:Y:S05]  /*1d5d0*/  BSYNC B2 ;  /* 0x0000000000027941 */ /* 0x000fea0003800000 */
.L_x_4587:
        /* <DEDUP_REMOVED lines=9> */
.L_x_4590:
[----:B------:R-:W-:Y:S05]  /*1d670*/  BSYNC B2 ;  /* 0x0000000000027941 */ /* 0x000fea0003800000 */
.L_x_4589:
        /* <DEDUP_REMOVED lines=12> */
.L_x_4591:
        /* <DEDUP_REMOVED lines=13> */
.L_x_4691:
[----:B------:R-:W-:Y:S05]  /*1d810*/  BSYNC B2 ;  /* 0x0000000000027941 */ /* 0x000fea0003800000 */
.L_x_4592:
        /* <DEDUP_REMOVED lines=11> */
.L_x_4595:
[----:B------:R-:W-:Y:S05]  /*1d8d0*/  BSYNC B2 ;  /* 0x0000000000027941 */ /* 0x000fea0003800000 */
.L_x_4594:
        /* <DEDUP_REMOVED lines=9> */
.L_x_4596:
        /* <DEDUP_REMOVED lines=15> */
.L_x_4597:
        /* <DEDUP_REMOVED lines=15> */
.L_x_4598:
        /* <DEDUP_REMOVED lines=15> */
.L_x_4599:
        /* <DEDUP_REMOVED lines=15> */
.L_x_4600:
        /* <DEDUP_REMOVED lines=15> */
.L_x_4601:
        /* <DEDUP_REMOVED lines=15> */
.L_x_4602:
        /* <DEDUP_REMOVED lines=15> */
.L_x_4603:
        /* <DEDUP_REMOVED lines=10> */
.L_x_4585:
[----:B------:R-:W-:Y:S05]  /*1e0a0*/  BSYNC B1 ;  /* 0x0000000000017941 */ /* 0x000fea0003800000 */
.L_x_4584:
[----:B------:R-:W2:Y:S01]  /*1e0b0*/  LDL R5, [R1+0x2c] ;  /* 0x00002c0001057983 */ /* 0x000ea20000100800 */
[----:B------:R-:W-:Y:S01]  /*1e0c0*/  VIADD R0, R0, 0xfffffffe ;  /* 0xfffffffe00007836 */ /* 0x000fe20000000000 */
[----:B--2---:R-:W-:-:S13]  /*1e0d0*/  ISETP.GT.AND P0, PT, R6, R5, PT ;  /* 0x000000050600720c */ /* 0x004fda0003f04270 */
[----:B------:R-:W-:Y:S05]  /*1e0e0*/  @P0 BRA `(.L_x_4604) ;  /* 0xffffffe400280947 */ /* 0x000fea000383ffff */
.L_x_4541:
[----:B------:R-:W-:Y:S05]  /*1e0f0*/  BSYNC B0 ;  /* 0x0000000000007941 */ /* 0x000fea0003800000 */
.L_x_4540:
        /* <DEDUP_REMOVED lines=11> */
[----:B-1----:R-:W1:Y:S01]  /*1e1b0*/  S2R R2, SR_LANEID ;  /* 0x0000000000027919 */ /* 0x002e620000000000 */
[----:B------:R-:W-:Y:S01]  /*1e1c0*/  VOTEU.ANY UR4, UPT, PT ;  /* 0x0000000000047886 */ /* 0x000fe200038e0100 */
[----:B------:R-:W2:Y:S01]  /*1e1d0*/  LDC.64 R4, c[0x0][0xd60] ;  /* 0x00035800ff047b82 */ /* 0x000ea20000000a00 */
[----:B------:R-:W1:Y:S02]  /*1e1e0*/  FLO.U32 R0, UR4 ;  /* 0x0000000400007d00 */ /* 0x000e6400080e0000 */
[----:B-1----:R-:W-:-:S06]  /*1e1f0*/  ISETP.EQ.U32.AND P1, PT, R0, R2, PT ;  /* 0x000000020000720c */ /* 0x002fcc0003f22070 */
[----:B------:R-:W2:Y:S07]  /*1e200*/  POPC R2, UR4 ;  /* 0x0000000400027d09 */ /* 0x000eae0008000000 */
[----:B--2---:R-:W2:Y:S04]  /*1e210*/  @P1 ATOMG.E.ADD.STRONG.GPU PT, R2, desc[UR42][R4.64], R2 ;  /* 0x00000002040219a8 */ /* 0x004ea800081ee1ea */
[----:B--2---:R1:W2:Y:S02]  /*1e220*/  SHFL.IDX PT, R2, R2, R0, 0x1f ;  /* 0x00001f0002027589 */ /* 0x0042a400000e0000 */
[----:B-1----:R-:W1:Y:S02]  /*1e230*/  S2R R0, SR_LTMASK ;  /* 0x0000000000007919 */ /* 0x002e640000003900 */
[----:B-1----:R-:W-:-:S06]  /*1e240*/  LOP3.LUT R0, R0, UR4, RZ, 0xc0, !PT ;  /* 0x0000000400007c12 */ /* 0x002fcc000f8ec0ff */
[----:B------:R-:W2:Y:S02]  /*1e250*/  POPC R0, R0 ;  /* 0x0000000000007309 */ /* 0x000ea40000000000 */
[----:B--2---:R-:W-:-:S05]  /*1e260*/  IADD3 R0, R2, UR37, R0 ;  /* 0x0000002502007c10 */ /* 0x004fca000fffe000 */
[----:B------:R2:W-:Y:S02]  /*1e270*/  STL [R1], R0 ;  /* 0x0000000001007387 */ /* 0x0005e40000100800 */
.L_x_4606:
[----:B------:R-:W-:Y:S05]  /*1e280*/  BSYNC B0 ;  /* 0x0000000000007941 */ /* 0x000fea0003800000 */
.L_x_4605:
[----:B------:R-:W-:-:S07]  /*1e290*/  SEL R19, R19, RZ, P0 ;  /* 0x000000ff13137207 */ /* 0x000fce0000000000 */
.L_x_4502:
[----:B------:R-:W-:Y:S05]  /*1e2a0*/  BSYNC B7 ;  /* 0x0000000000077941 */ /* 0x000fea0003800000 */
.L_x_4500:
[----:B--2-4-:R-:W2:Y:S02]  /*1e2b0*/  LDL R0, [R1+0x14] ;  /* 0x0000140001007983 */ /* 0x014ea40000100800 */
[----:B--2---:R-:W-:-:S13]  /*1e2c0*/  LOP3.LUT P0, RZ, R0, 0x40, RZ, 0xc0, !PT ;  /* 0x0000004000ff7812 */ /* 0x004fda000780c0ff */
[----:B------:R-:W-:Y:S05]  /*1e2d0*/  @!P0 BRA `(.L_x_4607) ;  /* 0x00000000002c8947 */ /* 0x000fea0003800000 */
[----:B------:R-:W-:Y:S05]  /*1e2e0*/  WARPSYNC.ALL ;  /* 0x0000000000007948 */ /* 0x000fea0003800000 */
[----:B------:R-:W2:Y:S08]  /*1e2f0*/  S2UR UR5, SR_CgaCtaId ;  /* 0x00000000000579c3 */ /* 0x000eb00000008800 */
[----:B------:R-:W-:Y:S06]  /*1e300*/  BAR.SYNC.DEFER_BLOCKING 0x5, 0x180 ;  /* 0x0146000000007b1d */ /* 0x000fec0000010000 */
[----:B------:R-:W-:-:S02]  /*1e310*/  UMOV UR4, 0x400 ;  /* 0x0000040000047882 */ /* 0x000fc40000000000 */
[----:B--2---:R-:W-:-:S06]  /*1e320*/  ULEA UR4, UR5, UR4, 0x18 ;  /* 0x0000000405047291 */ /* 0x004fcc000f8ec03f */
[----:B------:R-:W-:-:S05]  /*1e330*/  IMAD.U32 R18, RZ, RZ, UR4 ;  /* 0x00000004ff127e24 */ /* 0x000fca000f8e00ff */
[----:B01----:R-:W0:Y:S04]  /*1e340*/  LDS.128 R4, [R18+0x388d0] ;  /* 0x0388d00012047984 */ /* 0x003e280000000c00 */
[----:B0-----:R1:W-:Y:S04]  /*1e350*/  STL.64 [R1], R4 ;  /* 0x0000000401007387 */ /* 0x0013e80000100a00 */
[----:B------:R1:W-:Y:S01]  /*1e360*/  STL.64 [R1+0x8], R6 ;  /* 0x0000080601007387 */ /* 0x0003e20000100a00 */
[----:B------:R-:W-:Y:S06]  /*1e370*/  BAR.ARV 0x4, 0x180 ;  /* 0x0106000000007b1d */ /* 0x000fec0000002000 */
[----:B------:R-:W-:Y:S05]  /*1e380*/  BRA `(.L_x_4608) ;  /* 0x0000000c00247947 */ /* 0x000fea0003800000 */
.L_x_4607:
[----:B------:R-:W2:Y:S01]  /*1e390*/  S2R R16, SR_TID.X ;  /* 0x0000000000107919 */ /* 0x000ea20000002100 */
[----:B------:R-:W-:Y:S01]  /*1e3a0*/  UMOV UR4, 0xffffffff ;  /* 0xffffffff00047882 */ /* 0x000fe20000000000 */
[----:B--2---:R-:W-:-:S04]  /*1e3b0*/  LOP3.LUT R16, R16, 0x1f, RZ, 0xc0, !PT ;  /* 0x0000001f10107812 */ /* 0x004fc800078ec0ff */
[----:B------:R-:W-:Y:S01]  /*1e3c0*/  ISETP.NE.AND P0, PT, R16, 0x1f, PT ;  /* 0x0000001f1000780c */ /* 0x000fe20003f05270 */
[----:B------:R-:W-:-:S12]  /*1e3d0*/  BRA.DIV UR4, `(.L_x_4609) ;  /* 0x0000002e04d87947 */ /* 0x000fd8000b800000 */
[----:B-1----:R-:W2:Y:S01]  /*1e3e0*/  LDL.LU R2, [R1] ;  /* 0x0000000001027983 */ /* 0x002ea20000300800 */
[----:B------:R-:W-:-:S03]  /*1e3f0*/  ULDC UR4, c[0x0][0xd3c] ;  /* 0x00034f0000047ab9 */ /* 0x000fc60000000800 */
[----:B------:R-:W4:Y:S01]  /*1e400*/  LDL R3, [R1+0xc] ;  /* 0x00000c0001037983 */ /* 0x000f220000100800 */
[----:B--2---:R-:W-:Y:S02]  /*1e410*/  IMAD.MOV.U32 R10, RZ, RZ, R2 ;  /* 0x000000ffff0a7224 */ /* 0x004fe400078e0002 */
[----:B----4-:R-:W-:-:S05]  /*1e420*/  IMAD.IADD R0, R3, 0x1, R16 ;  /* 0x0000000103007824 */ /* 0x010fca00078e0210 */
[----:B------:R-:W-:-:S13]  /*1e430*/  ISETP.GE.OR P1, PT, R0, UR4, !P0 ;  /* 0x0000000400007c0c */ /* 0x000fda000c726670 */
[----:B------:R-:W1:Y:S08]  /*1e440*/  @!P1 LDC.64 R2, c[0x0][0xd80] ;  /* 0x00036000ff029b82 */ /* 0x000e700000000a00 */
[----:B0-----:R-:W0:Y:S01]  /*1e450*/  @!P1 LDC.64 R6, c[0x0][0xd78] ;  /* 0x00035e00ff069b82 */ /* 0x001e220000000a00 */
[----:B-1----:R-:W-:-:S05]  /*1e460*/  @!P1 IMAD.WIDE R2, R0, 0x4, R2 ;  /* 0x0000000400029825 */ /* 0x002fca00078e0202 */
[----:B------:R0:W2:Y:S02]  /*1e470*/  @!P1 LDG.E R8, desc[UR42][R2.64] ;  /* 0x0000002a02089981 */ /* 0x0000a4000c1e1900 */
[----:B0-----:R-:W-:-:S06]  /*1e480*/  @!P1 IMAD.WIDE R2, R0, 0x4, R6 ;  /* 0x0000000400029825 */ /* 0x001fcc00078e0206 */
[----:B------:R-:W4:Y:S01]  /*1e490*/  @!P1 LDG.E R2, desc[UR42][R2.64] ;  /* 0x0000002a02029981 */ /* 0x000f22000c1e1900 */
[----:B------:R-:W-:Y:S01]  /*1e4a0*/  IMAD.MOV.U32 R0, RZ, RZ, RZ ;  /* 0x000000ffff007224 */ /* 0x000fe200078e00ff */
[C---:B------:R-:W-:Y:S01]  /*1e4b0*/  ISETP.GE.U32.AND P2, PT, R16.reuse, 0x2, PT ;  /* 0x000000021000780c */ /* 0x040fe20003f46070 */
[----:B------:R-:W-:Y:S01]  /*1e4c0*/  IMAD.MOV.U32 R6, RZ, RZ, RZ ;  /* 0x000000ffff067224 */ /* 0x000fe200078e00ff */
[C---:B------:R-:W-:Y:S01]  /*1e4d0*/  ISETP.GE.U32.AND P3, PT, R16.reuse, 0x4, PT ;  /* 0x000000041000780c */ /* 0x040fe20003f66070 */
[----:B------:R-:W-:Y:S01]  /*1e4e0*/  SHFL.IDX PT, R5, R10, RZ, 0x1f ;  /* 0x00001fff0a057589 */ /* 0x000fe200000e0000 */
[C---:B------:R-:W-:Y:S02]  /*1e4f0*/  ISETP.GE.U32.AND P4, PT, R16.reuse, 0x8, PT ;  /* 0x000000081000780c */ /* 0x040fe40003f86070 */
[----:B------:R-:W-:Y:S01]  /*1e500*/  ISETP.GE.U32.AND P5, PT, R16, 0x10, PT ;  /* 0x000000101000780c */ /* 0x000fe20003fa6070 */
[----:B------:R-:W-:Y:S01]  /*1e510*/  SHFL.IDX PT, R4, R10, 0x1, 0x1f ;  /* 0x00201f000a047f89 */ /* 0x000fe200000e0000 */
[----:B--2---:R-:W-:-:S02]  /*1e520*/  @!P1 IMAD.MOV.U32 R0, RZ, RZ, R8 ;  /* 0x000000ffff009224 */ /* 0x004fc400078e0008 */
[----:B------:R-:W-:Y:S02]  /*1e530*/  IMAD.MOV.U32 R8, RZ, RZ, RZ ;  /* 0x000000ffff087224 */ /* 0x000fe400078e00ff */
[----:B----4-:R-:W-:Y:S01]  /*1e540*/  @!P1 IMAD.MOV.U32 R6, RZ, RZ, R2 ;  /* 0x000000ffff069224 */ /* 0x010fe200078e0002 */
        /* <DEDUP_REMOVED lines=18> */
.L_x_4701:
[----:B------:R-:W-:Y:S02]  /*1e670*/  ULDC UR4, c[0x0][0xd38] ;  /* 0x00034e0000047ab9 */ /* 0x000fe40000000800 */
[----:B------:R-:W-:-:S04]  /*1e680*/  IMAD.U32 R3, RZ, RZ, UR4 ;  /* 0x00000004ff037e24 */ /* 0x000fc8000f8e00ff */
[----:B-1----:R-:W-:-:S04]  /*1e690*/  IMAD R9, R9, R3, RZ ;  /* 0x0000000309097224 */ /* 0x002fc800078e02ff */
[----:B------:R-:W-:-:S05]  /*1e6a0*/  IMAD.IADD R4, R4, 0x1, R9 ;  /* 0x0000000104047824 */ /* 0x000fca00078e0209 */
[----:B------:R-:W-:-:S13]  /*1e6b0*/  ISETP.GT.AND P6, PT, R4, R5, PT ;  /* 0x000000050400720c */ /* 0x000fda0003fc4270 */
[----:B------:R-:W-:Y:S05]  /*1e6c0*/  @P6 BRA `(.L_x_4610) ;  /* 0x0000000000ac6947 */ /* 0x000fea0003800000 */
.L_x_4613:
[----:B------:R-:W2:Y:S01]  /*1e6d0*/  LDL.LU R2, [R1+0xc] ;  /* 0x00000c0001027983 */ /* 0x000ea20000300800 */
[----:B------:R-:W1:Y:S01]  /*1e6e0*/  LDC R0, c[0x0][0xd3c] ;  /* 0x00034f00ff007b82 */ /* 0x000e620000000800 */
[----:B--2---:R-:W-:-:S05]  /*1e6f0*/  VIADD R2, R2, 0x1f ;  /* 0x0000001f02027836 */ /* 0x004fca0000000000 */
[----:B-1----:R-:W-:-:S13]  /*1e700*/  ISETP.GE.AND P6, PT, R2, R0, PT ;  /* 0x000000000200720c */ /* 0x002fda0003fc6270 */
[----:B------:R-:W-:Y:S05]  /*1e710*/  @P6 BRA `(.L_x_4611) ;  /* 0x0000000400d86947 */ /* 0x000fea0003800000 */
[----:B------:R-:W1:Y:S01]  /*1e720*/  S2R R3, SR_TID.X ;  /* 0x0000000000037919 */ /* 0x000e620000002100 */
[----:B------:R2:W-:Y:S01]  /*1e730*/  STL [R1+0xc], R2 ;  /* 0x00000c0201007387 */ /* 0x0005e20000100800 */
[----:B-1----:R-:W-:-:S05]  /*1e740*/  LOP3.LUT R3, R3, 0x1f, RZ, 0xc0, !PT ;  /* 0x0000001f03037812 */ /* 0x002fca00078ec0ff */
[----:B------:R-:W-:-:S05]  /*1e750*/  IMAD.IADD R6, R2, 0x1, R3 ;  /* 0x0000000102067824 */ /* 0x000fca00078e0203 */
[----:B------:R-:W-:Y:S01]  /*1e760*/  ISETP.GE.OR P6, PT, R6, R0, !P0 ;  /* 0x000000000600720c */ /* 0x000fe200047c6670 */
[----:B------:R-:W-:-:S12]  /*1e770*/  IMAD.MOV.U32 R0, RZ, RZ, RZ ;  /* 0x000000ffff007224 */ /* 0x000fd800078e00ff */
        /* <DEDUP_REMOVED lines=24> */
[----:B0-----:R-:W-:-:S05]  /*1e900*/  IMAD.IADD R7, R2, 0x1, R3 ;  /* 0x0000000102077824 */ /* 0x001fca00078e0203 */
[----:B------:R0:W1:Y:S02]  /*1e910*/  SHFL.IDX PT, R9, R7, 0x1f, 0x1f ;  /* 0x03e01f0007097f89 */ /* 0x00006400000e0000 */
.L_x_4709:
[----:B------:R-:W-:Y:S02]  /*1e920*/  ULDC UR4, c[0x0][0xd38] ;  /* 0x00034e0000047ab9 */ /* 0x000fe40000000800 */
[----:B------:R-:W-:-:S04]  /*1e930*/  IMAD.U32 R3, RZ, RZ, UR4 ;  /* 0x00000004ff037e24 */ /* 0x000fc8000f8e00ff */
[----:B-1----:R-:W-:-:S04]  /*1e940*/  IMAD R9, R9, R3, RZ ;  /* 0x0000000309097224 */ /* 0x002fc800078e02ff */
[----:B------:R-:W-:-:S05]  /*1e950*/  IMAD.IADD R4, R9, 0x1, R4 ;  /* 0x0000000109047824 */ /* 0x000fca00078e0204 */
[----:B------:R-:W-:-:S13]  /*1e960*/  ISETP.GT.AND P6, PT, R4, R5, PT ;  /* 0x000000050400720c */ /* 0x000fda0003fc4270 */
[----:B------:R-:W-:Y:S05]  /*1e970*/  @!P6 BRA `(.L_x_4613) ;  /* 0xfffffffc0054e947 */ /* 0x000fea000383ffff */
.L_x_4610:
        /* <DEDUP_REMOVED lines=8> */
[----:B------:R1:W4:Y:S02]  /*1ea00*/  SHFL.IDX PT, R6, R6, R2, 0x1f ;  /* 0x00001f0206067589 */ /* 0x00032400000e0000 */
.L_x_4714:
[----:B------:R-:W-:-:S13]  /*1ea10*/  ISETP.NE.AND P0, PT, R4, RZ, PT ;  /* 0x000000ff0400720c */ /* 0x000fda0003f05270 */
[----:B------:R-:W-:Y:S05]  /*1ea20*/  @!P0 BRA `(.L_x_4615) ;  /* 0x0000000000148947 */ /* 0x000fea0003800000 */
[----:B------:R-:W-:Y:S01]  /*1ea30*/  UMOV UR4, 0xffffffff ;  /* 0xffffffff00047882 */ /* 0x000fe20000000000 */
[----:B---3--:R-:W-:Y:S02]  /*1ea40*/  VIADD R12, R2, 0xffffffff ;  /* 0xffffffff020c7836 */ /* 0x008fe40000000000 */
[----:B------:R-:W-:Y:S05]  /*1ea50*/  BRA.DIV UR4, `(.L_x_4616) ;  /* 0x0000003204cc7947 */ /* 0x000fea000b800000 */
[----:B0-----:R0:W3:Y:S02]  /*1ea60*/  SHFL.IDX PT, R7, R7, R12, 0x1f ;  /* 0x00001f0c07077589 */ /* 0x0010e400000e0000 */
.L_x_4717:
[----:B---3--:R-:W-:-:S07]  /*1ea70*/  IMAD.MOV.U32 R8, RZ, RZ, R7 ;  /* 0x000000ffff087224 */ /* 0x008fce00078e0007 */
.L_x_4615:
[----:B0-----:R-:W5:Y:S01]  /*1ea80*/  LDL.LU R7, [R1+0xc] ;  /* 0x00000c0001077983 */ /* 0x001f620000300800 */
[----:B--2---:R-:W-:Y:S01]  /*1ea90*/  IABS R4, R0 ;  /* 0x0000000000047213 */ /* 0x004fe20000000000 */
[----:B------:R-:W-:Y:S02]  /*1eaa0*/  IMAD R10, R8, R3, R9 ;  /* 0x00000003080a7224 */ /* 0x000fe400078e0209 */
[----:B------:R-:W-:Y:S01]  /*1eab0*/  IMAD.MOV.U32 R8, RZ, RZ, RZ ;  /* 0x000000ffff087224 */ /* 0x000fe200078e00ff */
[----:B------:R-:W0:Y:S02]  /*1eac0*/  I2F.RP R3, R4 ;  /* 0x0000000400037306 */ /* 0x000e240000209400 */
[----:B------:R5:W-:Y:S06]  /*1ead0*/  STL [R1], R10 ;  /* 0x0000000a01007387 */ /* 0x000bec0000100800 */
[----:B0-----:R-:W0:Y:S02]  /*1eae0*/  MUFU.RCP R3, R3 ;  /* 0x0000000300037308 */ /* 0x001e240000001000 */
[----:B0-----:R-:W-:-:S06]  /*1eaf0*/  VIADD R3, R3, 0xffffffe ;  /* 0x0ffffffe03037836 */ /* 0x001fcc0000000000 */
[----:B------:R-:W0:Y:S02]  /*1eb00*/  F2I.FTZ.U32.TRUNC.NTZ R9, R3 ;  /* 0x0000000300097305 */ /* 0x000e24000021f000 */
[----:B0-----:R-:W-:-:S04]  /*1eb10*/  IMAD.MOV R3, RZ, RZ, -R9 ;  /* 0x000000ffff037224 */ /* 0x001fc800078e0a09 */
[----:B------:R-:W-:-:S04]  /*1eb20*/  IMAD R3, R3, R4, RZ ;  /* 0x0000000403037224 */ /* 0x000fc800078e02ff */
[----:B------:R-:W-:-:S04]  /*1eb30*/  IMAD.HI.U32 R8, R9, R3, R8 ;  /* 0x0000000309087227 */ /* 0x000fc800078e0008 */
[----:B------:R-:W-:-:S05]  /*1eb40*/  IMAD.IADD R3, R5, 0x1, -R10 ;  /* 0x0000000105037824 */ /* 0x000fca00078e0a0a */
[----:B------:R-:W-:-:S05]  /*1eb50*/  IABS R5, R3 ;  /* 0x0000000300057213 */ /* 0x000fca0000000000 */
[----:B------:R-:W-:-:S04]  /*1eb60*/  IMAD.HI.U32 R8, R8, R5, RZ ;  /* 0x0000000508087227 */ /* 0x000fc800078e00ff */
[----:B-----5:R-:W-:Y:S01]  /*1eb70*/  IMAD.MOV.U32 R10, RZ, RZ, R7 ;  /* 0x000000ffff0a7224 */ /* 0x020fe200078e0007 */
[----:B------:R-:W-:-:S03]  /*1eb80*/  IABS R7, R0 ;  /* 0x0000000000077213 */ /* 0x000fc60000000000 */
[----:B------:R-:W-:Y:S02]  /*1eb90*/  IMAD.IADD R10, R2, 0x1, R10 ;  /* 0x00000001020a7824 */ /* 0x000fe400078e020a */
[----:B------:R-:W-:-:S04]  /*1eba0*/  IMAD.MOV R7, RZ, RZ, -R7 ;  /* 0x000000ffff077224 */ /* 0x000fc800078e0a07 */
[----:B------:R-:W-:Y:S01]  /*1ebb0*/  IMAD R5, R8, R7, R5 ;  /* 0x0000000708057224 */ /* 0x000fe200078e0205 */
[----:B----4-:R-:W-:-:S04]  /*1ebc0*/  IABS R7, R6 ;  /* 0x0000000600077213 */ /* 0x010fc80000000000 */
[----:B------:R-:W-:-:S13]  /*1ebd0*/  ISETP.GT.U32.AND P1, PT, R4, R5, PT ;  /* 0x000000050400720c */ /* 0x000fda0003f24070 */
[----:B------:R-:W-:Y:S02]  /*1ebe0*/  @!P1 IMAD.IADD R5, R5, 0x1, -R4 ;  /* 0x0000000105059824 */ /* 0x000fe400078e0a04 */
[----:B------:R-:W-:Y:S01]  /*1ebf0*/  @!P1 VIADD R8, R8, 0x1 ;  /* 0x0000000108089836 */ /* 0x000fe20000000000 */
[----:B------:R-:W-:Y:S02]  /*1ec00*/  ISETP.NE.AND P1, PT, R0, RZ, PT ;  /* 0x000000ff0000720c */ /* 0x000fe40003f25270 */
[----:B------:R-:W-:Y:S02]  /*1ec10*/  ISETP.GE.U32.AND P0, PT, R5, R4, PT ;  /* 0x000000040500720c */ /* 0x000fe40003f06070 */
[----:B------:R-:W0:Y:S11]  /*1ec20*/  I2F.RP R4, R7 ;  /* 0x0000000700047306 */ /* 0x000e360000209400 */
        /* <DEDUP_REMOVED lines=17> */
[----:B------:R-:W-:Y:S02]  /*1ed40*/  IMAD R5, R4, R9, R5 ;  /* 0x0000000904057224 */ /* 0x000fe400078e0205 */
[----:B-1----:R-:W-:-:S03]  /*1ed50*/  IMAD.IADD R2, R3, 0x1, -R0 ;  /* 0x0000000103027824 */ /* 0x002fc600078e0a00 */
        /* <DEDUP_REMOVED lines=14> */
[----:B------:R2:W-:Y:S04]  /*1ee40*/  STL [R1+0x8], R0 ;  /* 0x0000080001007387 */ /* 0x0005e80000100800 */
[----:B------:R2:W-:Y:S04]  /*1ee50*/  STL [R1+0xc], R10 ;  /* 0x00000c0a01007387 */ /* 0x0005e80000100800 */
[----:B------:R2:W-:Y:S01]  /*1ee60*/  STL [R1+0x4], R2 ;  /* 0x0000040201007387 */ /* 0x0005e20000100800 */
[----:B------:R-:W-:Y:S05]  /*1ee70*/  BRA `(.L_x_4617) ;  /* 0x0000000000287947 */ /* 0x000fea0003800000 */
.L_x_4611:
        /* <DEDUP_REMOVED lines=10> */
.L_x_4617:
[----:B-12---:R-:W0:Y:S04]  /*1ef20*/  LDL R2, [R1+0xc] ;  /* 0x00000c0001027983 */ /* 0x006e280000100800 */
[----:B------:R-:W2:Y:S04]  /*1ef30*/  LDL R3, [R1+0x8] ;  /* 0x0000080001037983 */ /* 0x000ea80000100800 */
[----:B------:R-:W4:Y:S04]  /*1ef40*/  LDL R5, [R1+0x4] ;  /* 0x0000040001057983 */ /* 0x000f280000100800 */
[----:B------:R-:W4:Y:S01]  /*1ef50*/  LDL R4, [R1] ;  /* 0x0000000001047983 */ /* 0x000f220000100800 */
[----:B------:R-:W1:Y:S01]  /*1ef60*/  S2R R0, SR_TID.X ;  /* 0x0000000000007919 */ /* 0x000e620000002100 */
[----:B------:R-:W-:Y:S05]  /*1ef70*/  WARPSYNC.ALL ;  /* 0x0000000000007948 */ /* 0x000fea0003800000 */
[----:B-1----:R-:W-:Y:S01]  /*1ef80*/  LOP3.LUT R0, R0, 0x1f, RZ, 0xc0, !PT ;  /* 0x0000001f00007812 */ /* 0x002fe200078ec0ff */
[----:B------:R-:W-:Y:S03]  /*1ef90*/  BAR.SYNC.DEFER_BLOCKING 0x4, 0x180 ;  /* 0x0106000000007b1d */ /* 0x000fe60000010000 */
[----:B------:R-:W-:-:S13]  /*1efa0*/  ISETP.NE.AND P0, PT, R0, RZ, PT ;  /* 0x000000ff0000720c */ /* 0x000fda0003f05270 */
[----:B------:R-:W1:Y:S01]  /*1efb0*/  @!P0 S2R R0, SR_CgaCtaId ;  /* 0x0000000000008919 */ /* 0x000e620000008800 */
[----:B0-----:R-:W-:Y:S01]  /*1efc0*/  IMAD.MOV.U32 R7, RZ, RZ, R2 ;  /* 0x000000ffff077224 */ /* 0x001fe200078e0002 */
[----:B------:R-:W-:Y:S01]  /*1efd0*/  @!P0 MOV R2, 0x400 ;  /* 0x0000040000028802 */ /* 0x000fe20000000f00 */
[----:B--2---:R-:W-:-:S03]  /*1efe0*/  IMAD.MOV.U32 R6, RZ, RZ, R3 ;  /* 0x000000ffff067224 */ /* 0x004fc600078e0003 */
[----:B-1----:R-:W-:-:S05]  /*1eff0*/  @!P0 LEA R18, R0, R2, 0x18 ;  /* 0x0000000200128211 */ /* 0x002fca00078ec0ff */
[----:B----4-:R0:W-:Y:S01]  /*1f000*/  @!P0 STS.128 [R18+0x388d0], R4 ;  /* 0x0388d00412008388 */ /* 0x0101e20000000c00 */
[----:B------:R-:W-:Y:S06]  /*1f010*/  BAR.ARV 0x5, 0x180 ;  /* 0x0146000000007b1d */ /* 0x000fec0000002000 */
.L_x_4608:
[----:B------:R-:W2:Y:S01]  /*1f020*/  LDL R0, [R1+0xc] ;  /* 0x00000c0001007983 */ /* 0x000ea20000100800 */
[----:B------:R-:W-:Y:S02]  /*1f030*/  ULDC UR4, c[0x0][0xd3c] ;  /* 0x00034f0000047ab9 */ /* 0x000fe40000000800 */
[----:B--2---:R-:W-:-:S13]  /*1f040*/  ISETP.GE.AND P0, PT, R0, UR4, PT ;  /* 0x0000000400007c0c */ /* 0x004fda000bf06270 */
[----:B------:R-:W-:Y:S05]  /*1f050*/  @!P0 BRA `(.L_x_4618) ;  /* 0xffffff70001c8947 */ /* 0x000fea000383ffff */
[----:B------:R-:W-:Y:S05]  /*1f060*/  BSYNC B8 ;  /* 0x0000000000087941 */ /* 0x000fea0003800000 */
.L_x_4446:
        /* <DEDUP_REMOVED lines=12> */
.L_x_4718:
[----:B------:R-:W-:Y:S05]  /*1f130*/  BSYNC B0 ;  /* 0x0000000000007941 */ /* 0x000fea0003800000 */
.L_x_4619:
[----:B------:R-:W-:-:S03]  /*1f140*/  UMOV UR4, 0xffffffff ;  /* 0xffffffff00047882 */ /* 0x000fc60000000000 */
[----:B------:R-:W-:Y:S05]  /*1f150*/  BRA.DIV UR4, `(.L_x_4621) ;  /* 0x0000002e04487947 */ /* 0x000fea000b800000 */
[----:B------:R-:W1:Y:S02]  /*1f160*/  S2R R2, SR_TID.X ;  /* 0x0000000000027919 */ /* 0x000e640000002100 */
[----:B-1----:R-:W-:-:S04]  /*1f170*/  SHF.R.U32.HI R2, RZ, 0x5, R2 ;  /* 0x00000005ff027819 */ /* 0x002fc80000011602 */
[----:B------:R-:W-:-:S05]  /*1f180*/  LOP3.LUT R2, R2, 0x3, RZ, 0xc0, !PT ;  /* 0x0000000302027812 */ /* 0x000fca00078ec0ff */
[----:B---3--:R1:W2:Y:S02]  /*1f190*/  SHFL.IDX PT, R14, R2, RZ, 0x1f ;  /* 0x00001fff020e7589 */ /* 0x0082a400000e0000 */
.L_x_4721:
[----:B--2---:R-:W-:-:S13]  /*1f1a0*/  ISETP.NE.AND P0, PT, R14, RZ, PT ;  /* 0x000000ff0e00720c */ /* 0x004fda0003f05270 */
[----:B------:R-:W-:Y:S05]  /*1f1b0*/  @P0 BRA `(.L_x_4316) ;  /* 0x00000000008c0947 */ /* 0x000fea0003800000 */
[----:B------:R-:W-:-:S03]  /*1f1c0*/  UMOV UR4, 0xffffffff ;  /* 0xffffffff00047882 */ /* 0x000fc60000000000 */
[----:B------:R-:W-:Y:S05]  /*1f1d0*/  BRA.DIV UR4, `(.L_x_4622) ;  /* 0x0000002e045c7947 */ /* 0x000fea000b800000 */
[----:B------:R-:W-:-:S13]  /*1f1e0*/  ELECT P6, URZ, PT ;  /* 0x00000000003f782f */ /* 0x000fda00038c0000 */
.L_x_4724:
[----:B------:R-:W-:Y:S05]  /*1f1f0*/  @!P6 BRA `(.L_x_4316) ;  /* 0x00000000007ce947 */ /* 0x000fea0003800000 */
[----:B------:R-:W-:-:S06]  /*1f200*/  ULOP3.LUT UR4, UR36, 0x2, URZ, 0xfc, !UPT ;  /* 0x0000000224047892 */ /* 0x000fcc000f8efc3f */
[----:B-1----:R-:W-:-:S05]  /*1f210*/  IMAD.U32 R2, RZ, RZ, UR4 ;  /* 0x00000004ff027e24 */ /* 0x002fca000f8e00ff */
[----:B------:R-:W-:-:S13]  /*1f220*/  ISETP.NE.AND P2, PT, R2, 0x3, PT ;  /* 0x000000030200780c */ /* 0x000fda0003f45270 */
[----:B------:R-:W-:Y:S05]  /*1f230*/  @!P2 BRA `(.L_x_4623) ;  /* 0x000000000004a947 */ /* 0x000fea0003800000 */
[----:B------:R-:W-:Y:S01]  /*1f240*/  BPT.TRAP 0x1 ;  /* 0x000000040000795c */ /* 0x000fe20000300000 */
.L_x_4623:
        /* <DEDUP_REMOVED lines=13> */
.L_x_4725:
[----:B------:R-:W1:Y:S02]  /*1f320*/  SYNCS.PHASECHK.TRANS64.TRYWAIT P0, [R7+URZ], R2 ;  /* 0x00000002070075a7 */ /* 0x000e64000800017f */
[----:B-1----:R-:W-:Y:S05]  /*1f330*/  @!P0 BRA `(.L_x_4625) ;  /* 0x0000002c00388947 */ /* 0x002fea0003800000 */
.L_x_4726:
[----:B------:R-:W-:Y:S05]  /*1f340*/  @!P2 BRA `(.L_x_4626) ;  /* 0x000000000004a947 */ /* 0x000fea0003800000 */
[----:B------:R-:W-:Y:S01]  /*1f350*/  BPT.TRAP 0x1 ;  /* 0x000000040000795c */ /* 0x000fe20000300000 */
.L_x_4626:
[----:B------:R-:W-:-:S04]  /*1f360*/  VIADD R0, R0, 0x38860 ;  /* 0x0003886000007836 */ /* 0x000fc80000000000 */
[----:B------:R-:W-:-:S04]  /*1f370*/  IMAD R4, R19, 0x8, R0 ;  /* 0x0000000813047824 */ /* 0x000fc800078e0200 */
[----:B------:R-:W2:Y:S02]  /*1f380*/  SYNCS.PHASECHK.TRANS64.TRYWAIT P0, [R4+URZ], R5 ;  /* 0x00000005040075a7 */ /* 0x000ea4000800017f */
[----:B--2---:R-:W-:Y:S05]  /*1f390*/  @!P0 BRA `(.L_x_4627) ;  /* 0x0000002c00348947 */ /* 0x004fea0003800000 */
.L_x_4727:
[----:B------:R-:W-:-:S07]  /*1f3a0*/  IMAD R3, R3, 0x8, R0 ;  /* 0x0000000803037824 */ /* 0x000fce00078e0200 */
.L_x_4628:
[----:B---3--:R3:W4:Y:S02]  /*1f3b0*/  SYNCS.PHASECHK.TRANS64.TRYWAIT P0, [R3+URZ], R2 ;  /* 0x00000002030075a7 */ /* 0x008724000800017f */
[----:B----4-:R-:W-:Y:S05]  /*1f3c0*/  @!P0 NANOSLEEP.SYNCS 0x989680 ;  /* 0x009896800000895d */ /* 0x010fea0003900000 */
[----:B------:R-:W4:Y:S02]  /*1f3d0*/  @!P0 SYNCS.PHASECHK.TRANS64 P0, [R3+URZ], R2 ;  /* 0x00000002030085a7 */ /* 0x000f24000800007f */
[----:B----4-:R-:W-:Y:S05]  /*1f3e0*/  @!P0 BRA `(.L_x_4628) ;  /* 0xfffffffc00f08947 */ /* 0x010fea000383ffff */
.L_x_4316:
[----:B------:R-:W-:Y:S05]  /*1f3f0*/  BSYNC B9 ;  /* 0x0000000000097941 */ /* 0x000fea0003800000 */
.L_x_4313:
[----:B------:R-:W-:Y:S05]  /*1f400*/  EXIT ;  /* 0x000000000000794d */ /* 0x000fea0003800000 */
.L_x_4334:
[----:B0-----:R0:W1:Y:S02]  /*1f410*/  SYNCS.PHASECHK.TRANS64.TRYWAIT P5, [R73+URZ+0x38890], R74 ;  /* 0x0388904a490075a7 */ /* 0x00106400080a017f */
[----:B-1----:R-:W-:Y:S05]  /*1f420*/  @!P5 NANOSLEEP.SYNCS 0x989680 ;  /* 0x009896800000d95d */ /* 0x002fea0003900000 */
[----:B------:R-:W1:Y:S02]  /*1f430*/  @!P5 SYNCS.PHASECHK.TRANS64 P5, [R73+URZ+0x38890], R74 ;  /* 0x0388904a4900d5a7 */ /* 0x000e6400080a007f */
[----:B-1----:R-:W-:Y:S05]  /*1f440*/  @!P5 BRA `(.L_x_4334) ;  /* 0xfffffffc00f0d947 */ /* 0x002fea000383ffff */
[----:B------:R-:W-:Y:S05]  /*1f450*/  BRA `(.L_x_4629) ;  /* 0xfffffe3800307947 */ /* 0x000fea000383ffff */
.L_x_4344:
[----:B-1----:R1:W2:Y:S02]  /*1f460*/  SYNCS.PHASECHK.TRANS64.TRYWAIT P5, [R73+URZ+0x38890], R74 ;  /* 0x0388904a490075a7 */ /* 0x0022a400080a017f */
[----:B--2---:R-:W-:Y:S05]  /*1f470*/  @!P5 NANOSLEEP.SYNCS 0x989680 ;  /* 0x009896800000d95d */ /* 0x004fea0003900000 */
[----:B------:R-:W2:Y:S02]  /*1f480*/  @!P5 SYNCS.PHASECHK.TRANS64 P5, [R73+URZ+0x38890], R74 ;  /* 0x0388904a4900d5a7 */ /* 0x000ea400080a007f */
[----:B--2---:R-:W-:Y:S05]  /*1f490*/  @!P5 BRA `(.L_x_4344) ;  /* 0xfffffffc00f0d947 */ /* 0x004fea000383ffff */
[----:B------:R-:W-:Y:S05]  /*1f4a0*/  BRA `(.L_x_4630) ;  /* 0xfffffe40008c7947 */ /* 0x000fea000383ffff */
.L_x_4349:
[----:B0-----:R0:W1:Y:S02]  /*1f4b0*/  SYNCS.PHASECHK.TRANS64.TRYWAIT P1, [R73+URZ+0x38890], R74 ;  /* 0x0388904a490075a7 */ /* 0x001064000802017f */
[----:B-1----:R-:W-:Y:S05]  /*1f4c0*/  @!P1 NANOSLEEP.SYNCS 0x989680 ;  /* 0x009896800000995d */ /* 0x002fea0003900000 */
[----:B------:R-:W1:Y:S02]  /*1f4d0*/  @!P1 SYNCS.PHASECHK.TRANS64 P1, [R73+URZ+0x38890], R74 ;  /* 0x0388904a490095a7 */ /* 0x000e64000802007f */
[----:B-1----:R-:W-:Y:S05]  /*1f4e0*/  @!P1 BRA `(.L_x_4349) ;  /* 0xfffffffc00f09947 */ /* 0x002fea000383ffff */
[----:B------:R-:W-:Y:S05]  /*1f4f0*/  BRA `(.L_x_4631) ;  /* 0xfffffe4800a07947 */ /* 0x000fea000383ffff */
.L_x_4353:
[----:B--2---:R2:W0:Y:S02]  /*1f500*/  SYNCS.PHASECHK.TRANS64.TRYWAIT P0, [R73+URZ+0x388b0], R74 ;  /* 0x0388b04a490075a7 */ /* 0x004424000800017f */
[----:B0-----:R-:W-:Y:S05]  /*1f510*/  @!P0 NANOSLEEP.SYNCS 0x989680 ;  /* 0x009896800000895d */ /* 0x001fea0003900000 */
[----:B------:R-:W0:Y:S02]  /*1f520*/  @!P0 SYNCS.PHASECHK.TRANS64 P0, [R73+URZ+0x388b0], R74 ;  /* 0x0388b04a490085a7 */ /* 0x000e24000800007f */
[----:B0-----:R-:W-:Y:S05]  /*1f530*/  @!P0 BRA `(.L_x_4353) ;  /* 0xfffffffc00f08947 */ /* 0x001fea000383ffff */
[----:B------:R-:W-:Y:S05]  /*1f540*/  BRA `(.L_x_4632) ;  /* 0xfffffe4c001c7947 */ /* 0x000fea000383ffff */
.L_x_4380:
        /* <DEDUP_REMOVED lines=8> */
.L_x_4634:
[----:B------:R-:W-:Y:S05]  /*1f5d0*/  BSYNC B1 ;  /* 0x0000000000017941 */ /* 0x000fea0003800000 */
.L_x_4633:
        /* <DEDUP_REMOVED lines=8> */
.L_x_4635:
[----:B------:R-:W-:Y:S02]  /*1f660*/  IMAD.MOV.U32 R13, RZ, RZ, R26 ;  /* 0x000000ffff0d7224 */ /* 0x000fe400078e001a */
[----:B------:R-:W-:-:S07]  /*1f670*/  IMAD.MOV.U32 R20, RZ, RZ, R14 ;  /* 0x000000ffff147224 */ /* 0x000fce00078e000e */
[----:B------:R-:W-:Y:S05]  /*1f680*/  WARPSYNC.COLLECTIVE R15, `(.L_x_4636) ;  /* 0x000000000f087348 */ /* 0x000fea0003c00000 */
[----:B------:R0:W1:Y:S02]  /*1f690*/  SHFL.IDX P6, R14, R13, R12, R11 ;  /* 0x0000000c0d0e7389 */ /* 0x00006400000c000b */
[----:B01----:R-:W-:Y:S01]  /*1f6a0*/  ENDCOLLECTIVE ;  /* 0x000000000000791b */ /* 0x003fe20003800000 */
.L_x_4636:
[----:B------:R-:W-:Y:S02]  /*1f6b0*/  IMAD.MOV.U32 R13, RZ, RZ, R27 ;  /* 0x000000ffff0d7224 */ /* 0x000fe400078e001b */
[----:B------:R-:W-:-:S07]  /*1f6c0*/  IMAD.MOV.U32 R26, RZ, RZ, R14 ;  /* 0x000000ffff1a7224 */ /* 0x000fce00078e000e */
[----:B------:R-:W-:Y:S05]  /*1f6d0*/  WARPSYNC.COLLECTIVE R15, `(.L_x_4637) ;  /* 0x000000000f087348 */ /* 0x000fea0003c00000 */
[----:B------:R0:W1:Y:S02]  /*1f6e0*/  SHFL.IDX P6, R14, R13, R12, R11 ;  /* 0x0000000c0d0e7389 */ /* 0x00006400000c000b */
[----:B01----:R-:W-:Y:S01]  /*1f6f0*/  ENDCOLLECTIVE ;  /* 0x000000000000791b */ /* 0x003fe20003800000 */
.L_x_4637:
[----:B------:R-:W-:Y:S01]  /*1f700*/  IMAD.MOV.U32 R27, RZ, RZ, R14 ;  /* 0x000000ffff1b7224 */ /* 0x000fe200078e000e */
[----:B------:R-:W-:Y:S06]  /*1f710*/  BRA `(.L_x_4638) ;  /* 0xfffffe7c006c7947 */ /* 0x000fec000383ffff */
.L_x_4384:
[----:B0-----:R0:W1:Y:S02]  /*1f720*/  SYNCS.PHASECHK.TRANS64.TRYWAIT P0, [R2+URZ+0x38800], R13 ;  /* 0x0388000d020075a7 */ /* 0x001064000800017f */
[----:B-1----:R-:W-:Y:S05]  /*1f730*/  @!P0 NANOSLEEP.SYNCS 0x989680 ;  /* 0x009896800000895d */ /* 0x002fea0003900000 */
[----:B------:R-:W1:Y:S02]  /*1f740*/  @!P0 SYNCS.PHASECHK.TRANS64 P0, [R2+URZ+0x38800], R13 ;  /* 0x0388000d020085a7 */ /* 0x000e64000800007f */
[----:B-1----:R-:W-:Y:S05]  /*1f750*/  @!P0 BRA `(.L_x_4384) ;  /* 0xfffffffc00f08947 */ /* 0x002fea000383ffff */
[----:B------:R-:W-:Y:S05]  /*1f760*/  BRA `(.L_x_4639) ;  /* 0xfffffe80008c7947 */ /* 0x000fea000383ffff */
.L_x_4392:
        /* <DEDUP_REMOVED lines=8> */
.L_x_4641:
[----:B------:R-:W-:Y:S05]  /*1f7f0*/  BSYNC B1 ;  /* 0x0000000000017941 */ /* 0x000fea0003800000 */
.L_x_4640:
        /* <DEDUP_REMOVED lines=8> */
.L_x_4642:
[----:B------:R-:W-:Y:S02]  /*1f880*/  IMAD.MOV.U32 R13, RZ, RZ, R26 ;  /* 0x000000ffff0d7224 */ /* 0x000fe400078e001a */
[----:B------:R-:W-:-:S07]  /*1f890*/  IMAD.MOV.U32 R3, RZ, RZ, R14 ;  /* 0x000000ffff037224 */ /* 0x000fce00078e000e */
[----:B------:R-:W-:Y:S05]  /*1f8a0*/  WARPSYNC.COLLECTIVE R15, `(.L_x_4643) ;  /* 0x000000000f087348 */ /* 0x000fea0003c00000 */
[----:B------:R0:W1:Y:S02]  /*1f8b0*/  SHFL.IDX P6, R14, R13, R12, R11 ;  /* 0x0000000c0d0e7389 */ /* 0x00006400000c000b */
[----:B01----:R-:W-:Y:S01]  /*1f8c0*/  ENDCOLLECTIVE ;  /* 0x000000000000791b */ /* 0x003fe20003800000 */
.L_x_4643:
[----:B------:R-:W-:Y:S02]  /*1f8d0*/  IMAD.MOV.U32 R13, RZ, RZ, R27 ;  /* 0x000000ffff0d7224 */ /* 0x000fe400078e001b */
[----:B------:R-:W-:-:S07]  /*1f8e0*/  IMAD.MOV.U32 R4, RZ, RZ, R14 ;  /* 0x000000ffff047224 */ /* 0x000fce00078e000e */
[----:B------:R-:W-:Y:S05]  /*1f8f0*/  WARPSYNC.COLLECTIVE R15, `(.L_x_4644) ;  /* 0x000000000f087348 */ /* 0x000fea0003c00000 */
[----:B------:R0:W1:Y:S02]  /*1f900*/  SHFL.IDX P6, R14, R13, R12, R11 ;  /* 0x0000000c0d0e7389 */ /* 0x00006400000c000b */
[----:B01----:R-:W-:Y:S01]  /*1f910*/  ENDCOLLECTIVE ;  /* 0x000000000000791b */ /* 0x003fe20003800000 */
.L_x_4644:
[----:B------:R-:W-:Y:S02]  /*1f920*/  IMAD.MOV.U32 R12, RZ, RZ, R3 ;  /* 0x000000ffff0c7224 */ /* 0x000fe400078e0003 */
[----:B------:R-:W-:Y:S01]  /*1f930*/  IMAD.MOV.U32 R13, RZ, RZ, R0 ;  /* 0x000000ffff0d7224 */ /* 0x000fe200078e0000 */
[----:B------:R-:W-:Y:S06]  /*1f940*/  BRA `(.L_x_4645) ;  /* 0xfffffe8800f07947 */ /* 0x000fec000383ffff */
.L_x_4396:
[----:B0-----:R0:W1:Y:S02]  /*1f950*/  SYNCS.PHASECHK.TRANS64.TRYWAIT P1, [R2+URZ+0x38800], R13 ;  /* 0x0388000d020075a7 */ /* 0x001064000802017f */
[----:B-1----:R-:W-:Y:S05]  /*1f960*/  @!P1 NANOSLEEP.SYNCS 0x989680 ;  /* 0x009896800000995d */ /* 0x002fea0003900000 */
[----:B------:R-:W1:Y:S02]  /*1f970*/  @!P1 SYNCS.PHASECHK.TRANS64 P1, [R2+URZ+0x38800], R13 ;  /* 0x0388000d020095a7 */ /* 0x000e64000802007f */
[----:B-1----:R-:W-:Y:S05]  /*1f980*/  @!P1 BRA `(.L_x_4396) ;  /* 0xfffffffc00f09947 */ /* 0x002fea000383ffff */
[----:B------:R-:W-:Y:S05]  /*1f990*/  BRA `(.L_x_4646) ;  /* 0xfffffe8c00c47947 */ /* 0x000fea000383ffff */
.L_x_4402:
[----:B-1----:R1:W2:Y:S02]  /*1f9a0*/  SYNCS.PHASECHK.TRANS64.TRYWAIT P1, [R14+URZ+0x38830], R15 ;  /* 0x0388300f0e0075a7 */ /* 0x0022a4000802017f */
[----:B--2---:R-:W-:Y:S05]  /*1f9b0*/  @!P1 NANOSLEEP.SYNCS 0x989680 ;  /* 0x009896800000995d */ /* 0x004fea0003900000 */
[----:B------:R-:W2:Y:S02]  /*1f9c0*/  @!P1 SYNCS.PHASECHK.TRANS64 P1, [R14+URZ+0x38830], R15 ;  /* 0x0388300f0e0095a7 */ /* 0x000ea4000802007f */
[----:B--2---:R-:W-:Y:S05]  /*1f9d0*/  @!P1 BRA `(.L_x_4402) ;  /* 0xfffffffc00f09947 */ /* 0x004fea000383ffff */
[----:B------:R-:W-:Y:S05]  /*1f9e0*/  BRA `(.L_x_4401) ;  /* 0xfffffe9800ec7947 */ /* 0x000fea000383ffff */
.L_x_4404:
[----:B--2---:R2:W3:Y:S02]  /*1f9f0*/  SYNCS.PHASECHK.TRANS64.TRYWAIT P1, [R2+URZ+0x38810], R11 ;  /* 0x0388100b020075a7 */ /* 0x0044e4000802017f */
[----:B---3--:R-:W-:Y:S05]  /*1fa00*/  @!P1 NANOSLEEP.SYNCS 0x989680 ;  /* 0x009896800000995d */ /* 0x008fea0003900000 */
[----:B------:R-:W3:Y:S02]  /*1fa10*/  @!P1 SYNCS.PHASECHK.TRANS64 P1, [R2+URZ+0x38810], R11 ;  /* 0x0388100b020095a7 */ /* 0x000ee4000802007f */
[----:B---3--:R-:W-:Y:S05]  /*1fa20*/  @!P1 BRA `(.L_x_4404) ;  /* 0xfffffffc00f09947 */ /* 0x008fea000383ffff */
[----:B------:R-:W-:Y:S05]  /*1fa30*/  BRA `(.L_x_4647) ;  /* 0xfffffe9c009c7947 */ /* 0x000fea000383ffff */
.L_x_4409:
[----:B--2---:R2:W4:Y:S02]  /*1fa40*/  SYNCS.PHASECHK.TRANS64.TRYWAIT P1, [R14+URZ+0x38850], R15 ;  /* 0x0388500f0e0075a7 */ /* 0x004524000802017f */
[----:B----4-:R-:W-:Y:S05]  /*1fa50*/  @!P1 NANOSLEEP.SYNCS 0x989680 ;  /* 0x009896800000995d */ /* 0x010fea0003900000 */
[----:B------:R-:W4:Y:S02]  /*1fa60*/  @!P1 SYNCS.PHASECHK.TRANS64 P1, [R14+URZ+0x38850], R15 ;  /* 0x0388500f0e0095a7 */ /* 0x000f24000802007f */
[----:B----4-:R-:W-:Y:S05]  /*1fa70*/  @!P1 BRA `(.L_x_4409) ;  /* 0xfffffffc00f09947 */ /* 0x010fea000383ffff */
[----:B------:R-:W-:Y:S05]  /*1fa80*/  BRA `(.L_x_4408) ;  /* 0xfffffe9c00cc7947 */ /* 0x000fea000383ffff */
.L_x_4416:
[----:B-1----:R1:W2:Y:S02]  /*1fa90*/  SYNCS.PHASECHK.TRANS64.TRYWAIT P3, [R14+URZ+0x38830], R199 ;  /* 0x038830c70e0075a7 */ /* 0x0022a4000806017f */
[----:B--2---:R-:W-:Y:S05]  /*1faa0*/  @!P3 NANOSLEEP.SYNCS 0x989680 ;  /* 0x009896800000b95d */ /* 0x004fea0003900000 */
[----:B------:R-:W2:Y:S02]  /*1fab0*/  @!P3 SYNCS.PHASECHK.TRANS64 P3, [R14+URZ+0x38830], R199 ;  /* 0x038830c70e00b5a7 */ /* 0x000ea4000806007f */
[----:B--2---:R-:W-:Y:S05]  /*1fac0*/  @!P3 BRA `(.L_x_4416) ;  /* 0xfffffffc00f0b947 */ /* 0x004fea000383ffff */
[----:B------:R-:W-:Y:S05]  /*1fad0*/  BRA `(.L_x_4415) ;  /* 0xfffffecc00707947 */ /* 0x000fea000383ffff */
.L_x_4421:
[----:B---3--:R3:W4:Y:S02]  /*1fae0*/  SYNCS.PHASECHK.TRANS64.TRYWAIT P3, [R14+URZ+0x38850], R199 ;  /* 0x038850c70e0075a7 */ /* 0x008724000806017f */
[----:B----4-:R-:W-:Y:S05]  /*1faf0*/  @!P3 NANOSLEEP.SYNCS 0x989680 ;  /* 0x009896800000b95d */ /* 0x010fea0003900000 */
[----:B------:R-:W4:Y:S02]  /*1fb00*/  @!P3 SYNCS.PHASECHK.TRANS64 P3, [R14+URZ+0x38850], R199 ;  /* 0x038850c70e00b5a7 */ /* 0x000f24000806007f */
[----:B----4-:R-:W-:Y:S05]  /*1fb10*/  @!P3 BRA `(.L_x_4421) ;  /* 0xfffffffc00f0b947 */ /* 0x010fea000383ffff */
[----:B------:R-:W-:Y:S05]  /*1fb20*/  BRA `(.L_x_4420) ;  /* 0xfffffed0000c7947 */ /* 0x000fea000383ffff */
.L_x_4454:
[----:B------:R-:W0:Y:S01]  /*1fb30*/  S2R R3, SR_TID.X ;  /* 0x0000000000037919 */ /* 0x000e220000002100 */
[----:B------:R-:W-:Y:S01]  /*1fb40*/  BSSY B1, `(.L_x_4648) ;  /* 0x000000a000017945 */ /* 0x000fe20003800000 */
[----:B---3--:R-:W-:Y:S02]  /*1fb50*/  IMAD.MOV.U32 R12, RZ, RZ, RZ ;  /* 0x000000ffff0c7224 */ /* 0x008fe400078e00ff */
        /* <DEDUP_REMOVED lines=8> */
.L_x_4649:
[----:B------:R-:W-:Y:S05]  /*1fbe0*/  BSYNC B1 ;  /* 0x0000000000017941 */ /* 0x000fea0003800000 */
.L_x_4648:
[----:B------:R-:W-:Y:S05]  /*1fbf0*/  BRA `(.L_x_4650) ;  /* 0xffffff6c00a47947 */ /* 0x000fea000383ffff */
.L_x_4456:
[----:B------:R-:W-:Y:S01]  /*1fc00*/  BSSY B1, `(.L_x_4651) ;  /* 0x0000006000017945 */ /* 0x000fe20003800000 */
[----:B------:R-:W-:-:S07]  /*1fc10*/  IMAD.MOV.U32 R15, RZ, RZ, -0x1 ;  /* 0xffffffffff0f7424 */ /* 0x000fce00078e00ff */
[----:B0-----:R-:W-:Y:S05]  /*1fc20*/  WARPSYNC.COLLECTIVE R15, `(.L_x_4652) ;  /* 0x000000000f0c7348 */ /* 0x001fea0003c00000 */
[----:B------:R-:W-:Y:S02]  /*1fc30*/  ELECT P6, UR62, PT ;  /* 0x00000000003e782f */ /* 0x000fe400038c0000 */
[----:B------:R-:W-:Y:S01]  /*1fc40*/  MOV R14, UR62 ;  /* 0x0000003e000e7c02 */ /* 0x000fe20008000f00 */
[----:B0-----:R-:W-:Y:S10]  /*1fc50*/  ENDCOLLECTIVE ;  /* 0x000000000000791b */ /* 0x001ff40003800000 */
.L_x_4652:
[----:B------:R-:W-:Y:S05]  /*1fc60*/  BSYNC B1 ;  /* 0x0000000000017941 */ /* 0x000fea0003800000 */
.L_x_4651:
[----:B------:R-:W-:Y:S05]  /*1fc70*/  BRA `(.L_x_4455) ;  /* 0xffffff6c009c7947 */ /* 0x000fea000383ffff */
.L_x_4458:
[----:B0-----:R0:W1:Y:S02]  /*1fc80*/  SYNCS.PHASECHK.TRANS64.TRYWAIT P0, [R18+URZ+0x38820], R3 ;  /* 0x03882003120075a7 */ /* 0x001064000800017f */
[----:B-1----:R-:W-:Y:S05]  /*1fc90*/  @!P0 NANOSLEEP.SYNCS 0x989680 ;  /* 0x009896800000895d */ /* 0x002fea0003900000 */
[----:B------:R-:W1:Y:S02]  /*1fca0*/  @!P0 SYNCS.PHASECHK.TRANS64 P0, [R18+URZ+0x38820], R3 ;  /* 0x03882003120085a7 */ /* 0x000e64000800007f */
[----:B-1----:R-:W-:Y:S05]  /*1fcb0*/  @!P0 BRA `(.L_x_4458) ;  /* 0xfffffffc00f08947 */ /* 0x002fea000383ffff */
[----:B------:R-:W-:Y:S05]  /*1fcc0*/  BRA `(.L_x_4653) ;  /* 0xffffff6c00ac7947 */ /* 0x000fea000383ffff */
.L_x_4462:
[----:B-1----:R1:W2:Y:S02]  /*1fcd0*/  SYNCS.PHASECHK.TRANS64.TRYWAIT P0, [R4+URZ+0x388a0], R8 ;  /* 0x0388a008040075a7 */ /* 0x0022a4000800017f */
[----:B--2---:R-:W-:Y:S05]  /*1fce0*/  @!P0 NANOSLEEP.SYNCS 0x989680 ;  /* 0x009896800000895d */ /* 0x004fea0003900000 */
[----:B------:R-:W2:Y:S02]  /*1fcf0*/  @!P0 SYNCS.PHASECHK.TRANS64 P0, [R4+URZ+0x388a0], R8 ;  /* 0x0388a008040085a7 */ /* 0x000ea4000800007f */
[----:B--2---:R-:W-:Y:S05]  /*1fd00*/  @!P0 BRA `(.L_x_4462) ;  /* 0xfffffffc00f08947 */ /* 0x004fea000383ffff */
[----:B------:R-:W-:Y:S05]  /*1fd10*/  BRA `(.L_x_4654) ;  /* 0xffffff6c00cc7947 */ /* 0x000fea000383ffff */
.L_x_4467:
[----:B0-----:R0:W2:Y:S02]  /*1fd20*/  SYNCS.PHASECHK.TRANS64.TRYWAIT P0, [R4+URZ+0x388c0], R8 ;  /* 0x0388c008040075a7 */ /* 0x0010a4000800017f */
[----:B--2---:R-:W-:Y:S05]  /*1fd30*/  @!P0 NANOSLEEP.SYNCS 0x989680 ;  /* 0x009896800000895d */ /* 0x004fea0003900000 */
[----:B------:R-:W2:Y:S02]  /*1fd40*/  @!P0 SYNCS.PHASECHK.TRANS64 P0, [R4+URZ+0x388c0], R8 ;  /* 0x0388c008040085a7 */ /* 0x000ea4000800007f */
[----:B--2---:R-:W-:Y:S05]  /*1fd50*/  @!P0 BRA `(.L_x_4467) ;  /* 0xfffffffc00f08947 */ /* 0x004fea000383ffff */
[----:B------:R-:W-:Y:S05]  /*1fd60*/  BRA `(.L_x_4655) ;  /* 0xffffff70004c7947 */ /* 0x000fea000383ffff */
.L_x_4481:
[----:B0-----:R0:W1:Y:S02]  /*1fd70*/  SYNCS.PHASECHK.TRANS64.TRYWAIT P2, [R4+URZ+0x388a0], R5 ;  /* 0x0388a005040075a7 */ /* 0x001064000804017f */
[----:B-1----:R-:W-:Y:S05]  /*1fd80*/  @!P2 NANOSLEEP.SYNCS 0x989680 ;  /* 0x009896800000a95d */ /* 0x002fea0003900000 */
[----:B------:R-:W1:Y:S02]  /*1fd90*/  @!P2 SYNCS.PHASECHK.TRANS64 P2, [R4+URZ+0x388a0], R5 ;  /* 0x0388a0050400a5a7 */ /* 0x000e64000804007f */
[----:B-1----:R-:W-:Y:S05]  /*1fda0*/  @!P2 BRA `(.L_x_4481) ;  /* 0xfffffffc00f0a947 */ /* 0x002fea000383ffff */
[----:B------:R-:W-:Y:S05]  /*1fdb0*/  BRA `(.L_x_4656) ;  /* 0xffffff7800cc7947 */ /* 0x000fea000383ffff */
.L_x_4486:
[----:B-1----:R1:W2:Y:S02]  /*1fdc0*/  SYNCS.PHASECHK.TRANS64.TRYWAIT P2, [R4+URZ+0x388c0], R5 ;  /* 0x0388c005040075a7 */ /* 0x0022a4000804017f */
[----:B--2---:R-:W-:Y:S05]  /*1fdd0*/  @!P2 NANOSLEEP.SYNCS 0x989680 ;  /* 0x009896800000a95d */ /* 0x004fea0003900000 */
[----:B------:R-:W2:Y:S02]  /*1fde0*/  @!P2 SYNCS.PHASECHK.TRANS64 P2, [R4+URZ+0x388c0], R5 ;  /* 0x0388c0050400a5a7 */ /* 0x000ea4000804007f */
[----:B--2---:R-:W-:Y:S05]  /*1fdf0*/  @!P2 BRA `(.L_x_4486) ;  /* 0xfffffffc00f0a947 */ /* 0x004fea000383ffff */
[----:B------:R-:W-:Y:S05]  /*1fe00*/  BRA `(.L_x_4657) ;  /* 0xffffff7c00487947 */ /* 0x000fea000383ffff */
.L_x_4508:
        /* <DEDUP_REMOVED lines=11> */
.L_x_4659:
[----:B------:R-:W-:Y:S05]  /*1fec0*/  BSYNC B0 ;  /* 0x0000000000007941 */ /* 0x000fea0003800000 */
.L_x_4658:
[----:B------:R-:W-:Y:S05]  /*1fed0*/  BRA `(.L_x_4660) ;  /* 0xffffff8c00b87947 */ /* 0x000fea000383ffff */
.L_x_4510:
[----:B------:R-:W-:Y:S01]  /*1fee0*/  BSSY B0, `(.L_x_4661) ;  /* 0x0000006000007945 */ /* 0x000fe20003800000 */
[----:B------:R-:W-:-:S07]  /*1fef0*/  IMAD.MOV.U32 R15, RZ, RZ, -0x1 ;  /* 0xffffffffff0f7424 */ /* 0x000fce00078e00ff */
[----:B0-----:R-:W-:Y:S05]  /*1ff00*/  WARPSYNC.COLLECTIVE R15, `(.L_x_4662) ;  /* 0x000000000f0c7348 */ /* 0x001fea0003c00000 */
[----:B------:R-:W-:Y:S02]  /*1ff10*/  ELECT P6, UR62, PT ;  /* 0x00000000003e782f */ /* 0x000fe400038c0000 */
[----:B------:R-:W-:Y:S01]  /*1ff20*/  MOV R14, UR62 ;  /* 0x0000003e000e7c02 */ /* 0x000fe20008000f00 */
[----:B0-----:R-:W-:Y:S10]  /*1ff30*/  ENDCOLLECTIVE ;  /* 0x000000000000791b */ /* 0x001ff40003800000 */
.L_x_4662:
[----:B------:R-:W-:Y:S05]  /*1ff40*/  BSYNC B0 ;  /* 0x0000000000007941 */ /* 0x000fea0003800000 */
.L_x_4661:
[----:B------:R-:W-:Y:S05]  /*1ff50*/  BRA `(.L_x_4663) ;  /* 0xffffff8c00c47947 */ /* 0x000fea000383ffff */
.L_x_4512:
[----:B0-----:R0:W1:Y:S02]  /*1ff60*/  SYNCS.PHASECHK.TRANS64.TRYWAIT P0, [R0+URZ+0x38840], R2 ;  /* 0x03884002000075a7 */ /* 0x001064000800017f */
[----:B-1----:R-:W-:Y:S05]  /*1ff70*/  @!P0 NANOSLEEP.SYNCS 0x989680 ;  /* 0x009896800000895d */ /* 0x002fea0003900000 */
[----:B------:R-:W1:Y:S02]  /*1ff80*/  @!P0 SYNCS.PHASECHK.TRANS64 P0, [R0+URZ+0x38840], R2 ;  /* 0x03884002000085a7 */ /* 0x000e64000800007f */
[----:B-1----:R-:W-:Y:S05]  /*1ff90*/  @!P0 BRA `(.L_x_4512) ;  /* 0xfffffffc00f08947 */ /* 0x002fea000383ffff */
[----:B------:R-:W-:Y:S05]  /*1ffa0*/  BRA `(.L_x_4664) ;  /* 0xffffff9000247947 */ /* 0x000fea000383ffff */
.L_x_4516:
        /* <DEDUP_REMOVED lines=9> */
.L_x_4665:
[----:B------:R-:W-:Y:S02]  /*20040*/  IMAD.MOV.U32 R13, RZ, RZ, R3 ;  /* 0x000000ffff0d7224 */ /* 0x000fe400078e0003 */
[----:B------:R-:W-:Y:S01]  /*20050*/  IMAD.MOV.U32 R4, RZ, RZ, R14 ;  /* 0x000000ffff047224 */ /* 0x000fe200078e000e */
[----:B------:R-:W-:-:S07]  /*20060*/  LOP3.LUT R6, R6, 0x7f, RZ, 0xc0, !PT ;  /* 0x0000007f06067812 */ /* 0x000fce00078ec0ff */
[----:B------:R-:W-:Y:S05]  /*20070*/  WARPSYNC.COLLECTIVE R15, `(.L_x_4666) ;  /* 0x000000000f087348 */ /* 0x000fea0003c00000 */
[----:B------:R0:W1:Y:S02]  /*20080*/  SHFL.IDX P6, R14, R13, R12, R11 ;  /* 0x0000000c0d0e7389 */ /* 0x00006400000c000b */
[----:B01----:R-:W-:Y:S01]  /*20090*/  ENDCOLLECTIVE ;  /* 0x000000000000791b */ /* 0x003fe20003800000 */
.L_x_4666:
        /* <DEDUP_REMOVED lines=9> */
.L_x_4667:
[----:B------:R-:W-:Y:S02]  /*20130*/  IMAD.MOV.U32 R13, RZ, RZ, R3 ;  /* 0x000000ffff0d7224 */ /* 0x000fe400078e0003 */
[----:B------:R-:W-:-:S07]  /*20140*/  IMAD.MOV.U32 R6, RZ, RZ, R14 ;  /* 0x000000ffff067224 */ /* 0x000fce00078e000e */
[----:B------:R-:W-:Y:S05]  /*20150*/  WARPSYNC.COLLECTIVE R15, `(.L_x_4668) ;  /* 0x000000000f087348 */ /* 0x000fea0003c00000 */
[----:B------:R0:W1:Y:S02]  /*20160*/  SHFL.IDX P6, R14, R13, R12, R11 ;  /* 0x0000000c0d0e7389 */ /* 0x00006400000c000b */
[----:B01----:R-:W-:Y:S01]  /*20170*/  ENDCOLLECTIVE ;  /* 0x000000000000791b */ /* 0x003fe20003800000 */
.L_x_4668:
        /* <DEDUP_REMOVED lines=22> */
.L_x_4669:
        /* <DEDUP_REMOVED lines=10> */
.L_x_4670:
        /* <DEDUP_REMOVED lines=11> */
.L_x_4671:
        /* <DEDUP_REMOVED lines=14> */
.L_x_4672:
[----:B------:R-:W-:Y:S01]  /*20510*/  IMAD.MOV.U32 R3, RZ, RZ, R14 ;  /* 0x000000ffff037224 */ /* 0x000fe200078e000e */
[----:B------:R-:W-:Y:S06]  /*20520*/  BRA `(.L_x_4673) ;  /* 0xffffff9400647947 */ /* 0x000fec000383ffff */
.L_x_4520:
[----:B------:R-:W2:Y:S04]  /*20530*/  LDL.LU R13, [R1+0x4c] ;  /* 0x00004c00010d7983 */ /* 0x000ea80000300800 */
[----:B------:R-:W3:Y:S04]  /*20540*/  LDL.LU R12, [R1+0x4] ;  /* 0x00000400010c7983 */ /* 0x000ee80000300800 */
[----:B------:R-:W4:Y:S04]  /*20550*/  LDL.LU R11, [R1+0x50] ;  /* 0x00005000010b7983 */ /* 0x000f280000300800 */
[----:B------:R-:W5:Y:S04]  /*20560*/  LDL.LU R9, [R1+0x64] ;  /* 0x0000640001097983 */ /* 0x000f680000300800 */
[----:B------:R-:W5:Y:S01]  /*20570*/  LDL.LU R8, [R1+0x14] ;  /* 0x0000140001087983 */ /* 0x000f620000300800 */
[----:B------:R-:W-:Y:S01]  /*20580*/  BSSY B0, `(.L_x_4674) ;  /* 0x0000017000007945 */ /* 0x000fe20003800000 */
[----:B------:R-:W-:-:S02]  /*20590*/  IMAD.MOV.U32 R15, RZ, RZ, -0x1 ;  /* 0xffffffffff0f7424 */ /* 0x000fc400078e00ff */
[----:B--2---:R-:W-:Y:S02]  /*205a0*/  IMAD R7, R13, R7, RZ ;  /* 0x000000070d077224 */ /* 0x004fe400078e02ff */
[----:B------:R-:W-:-:S03]  /*205b0*/  IMAD.MOV.U32 R13, RZ, RZ, R4 ;  /* 0x000000ffff0d7224 */ /* 0x000fc600078e0004 */
[-C--:B---3--:R-:W-:Y:S01]  /*205c0*/  ISETP.GE.AND P2, PT, R12, R7.reuse, PT ;  /* 0x000000070c00720c */ /* 0x088fe20003f46270 */
[----:B------:R-:W-:Y:S01]  /*205d0*/  IMAD.MOV.U32 R12, RZ, RZ, RZ ;  /* 0x000000ffff0c7224 */ /* 0x000fe200078e00ff */
[-C--:B----4-:R-:W-:Y:S01]  /*205e0*/  ISETP.GE.AND P3, PT, R11, R7.reuse, PT ;  /* 0x000000070b00720c */ /* 0x090fe20003f66270 */
[----:B------:R-:W-:Y:S01]  /*205f0*/  IMAD.MOV.U32 R11, RZ, RZ, 0x181f ;  /* 0x0000181fff0b7424 */ /* 0x000fe200078e00ff */
[----:B-----5:R-:W-:Y:S02]  /*20600*/  ISETP.GE.AND P4, PT, R9, R7, PT ;  /* 0x000000070900720c */ /* 0x020fe40003f86270 */
[----:B------:R-:W-:-:S07]  /*20610*/  LOP3.LUT R8, R8, 0xffffffdf, RZ, 0xc0, !PT ;  /* 0xffffffdf08087812 */ /* 0x000fce00078ec0ff */
        /* <DEDUP_REMOVED lines=8> */
[----:B------:R-:W-:-:S05]  /*206a0*/  @P6 LOP3.LUT R8, R8, 0x10, RZ, 0xfc, !PT ;  /* 0x0000001008086812 */ /* 0x000fca00078efcff */
[----:B------:R0:W-:Y:S02]  /*206b0*/  STL [R1+0x14], R8 ;  /* 0x0000140801007387 */ /* 0x0001e40000100800 */
[----:B0-----:R-:W-:Y:S05]  /*206c0*/  WARPSYNC.COLLECTIVE R15, `(.L_x_4675) ;  /* 0x000000000f087348 */ /* 0x001fea0003c00000 */
[----:B------:R1:W2:Y:S02]  /*206d0*/  SHFL.IDX P6, R14, R13, R12, R11 ;  /* 0x0000000c0d0e7389 */ /* 0x0002a400000c000b */
[----:B012---:R-:W-:Y:S01]  /*206e0*/  ENDCOLLECTIVE ;  /* 0x000000000000791b */ /* 0x007fe20003800000 */
.L_x_4675:
[----:B------:R-:W-:Y:S05]  /*206f0*/  BSYNC B0 ;  /* 0x0000000000007941 */ /* 0x000fea0003800000 */
.L_x_4674:
[----:B------:R0:W-:Y:S04]  /*20700*/  STL [R1+0x88], R16 ;  /* 0x0000881001007387 */ /* 0x0001e80000100800 */
[----:B0-----:R0:W5:Y:S04]  /*20710*/  LDL.LU R16, [R1+0x14] ;  /* 0x0000140001107983 */ /* 0x0011680000300800 */
[----:B------:R1:W-:Y:S04]  /*20720*/  STL [R1+0x84], R7 ;  /* 0x0000840701007387 */ /* 0x0003e80000100800 */
[----:B-1----:R0:W5:Y:S01]  /*20730*/  LDL R7, [R1+0x18] ;  /* 0x0000180001077983 */ /* 0x0021620000100800 */
[----:B------:R-:W-:-:S02]  /*20740*/  IMAD.MOV.U32 R13, RZ, RZ, R0 ;  /* 0x000000ffff0d7224 */ /* 0x000fc400078e0000 */
[----:B------:R-:W-:Y:S02]  /*20750*/  IMAD.MOV.U32 R12, RZ, RZ, RZ ;  /* 0x000000ffff0c7224 */ /* 0x000fe400078e00ff */
[----:B------:R-:W-:Y:S02]  /*20760*/  IMAD.MOV.U32 R11, RZ, RZ, 0x181f ;  /* 0x0000181fff0b7424 */ /* 0x000fe400078e00ff */
[----:B------:R-:W-:Y:S02]  /*20770*/  IMAD.MOV.U32 R15, RZ, RZ, -0x1 ;  /* 0xffffffffff0f7424 */ /* 0x000fe400078e00ff */
[----:B0-----:R-:W-:-:S07]  /*20780*/  IMAD.MOV.U32 R8, RZ, RZ, R14 ;  /* 0x000000ffff087224 */ /* 0x001fce00078e000e */
[----:B-----5:R-:W-:Y:S05]  /*20790*/  WARPSYNC.COLLECTIVE R15, `(.L_x_4676) ;  /* 0x000000000f087348 */ /* 0x020fea0003c00000 */
[----:B------:R0:W1:Y:S02]  /*207a0*/  SHFL.IDX P6, R14, R13, R12, R11 ;  /* 0x0000000c0d0e7389 */ /* 0x00006400000c000b */
[----:B01---5:R-:W-:Y:S01]  /*207b0*/  ENDCOLLECTIVE ;  /* 0x000000000000791b */ /* 0x023fe20003800000 */
.L_x_4676:
[----:B------:R-:W-:Y:S02]  /*207c0*/  IMAD.MOV.U32 R13, RZ, RZ, R4 ;  /* 0x000000ffff0d7224 */ /* 0x000fe400078e0004 */
[----:B------:R-:W-:Y:S02]  /*207d0*/  IMAD.MOV.U32 R12, RZ, RZ, 0x1 ;  /* 0x00000001ff0c7424 */ /* 0x000fe400078e00ff */
[----:B------:R-:W-:-:S05]  /*207e0*/  IMAD.MOV.U32 R2, RZ, RZ, R14 ;  /* 0x000000ffff027224 */ /* 0x000fca00078e000e */
[----:B------:R-:W-:-:S05]  /*207f0*/  @!P2 LEA R3, P6, R10, R2, 0x1 ;  /* 0x000000020a03a211 */ /* 0x000fca00078c08ff */
[----:B------:R-:W-:-:S05]  /*20800*/  @!P2 IMAD.X R2, RZ, RZ, R8, P6 ;  /* 0x000000ffff02a224 */ /* 0x000fca00030e0608 */
[----:B------:R-:W-:-:S04]  /*20810*/  @!P2 LOP3.LUT R3, R3, R2, RZ, 0x3c, !PT ;  /* 0x000000020303a212 */ /* 0x000fc800078e3cff */
[----:B------:R-:W-:-:S04]  /*20820*/  @!P2 LOP3.LUT R2, R3, R2, RZ, 0x3c, !PT ;  /* 0x000000020302a212 */ /* 0x000fc800078e3cff */
[----:B------:R-:W-:Y:S02]  /*20830*/  @!P2 LOP3.LUT R3, R3, R2, RZ, 0x3c, !PT ;  /* 0x000000020303a212 */ /* 0x000fe400078e3cff */
[----:B------:R-:W-:-:S04]  /*20840*/  LOP3.LUT R16, R16, 0xffff7fff, RZ, 0xc0, !PT ;  /* 0xffff7fff10107812 */ /* 0x000fc800078ec0ff */
[----:B------:R-:W-:-:S04]  /*20850*/  @P0 LOP3.LUT R16, R16, 0x8000, RZ, 0xfc, !PT ;  /* 0x0000800010100812 */ /* 0x000fc800078efcff */
[C---:B------:R-:W-:Y:S02]  /*20860*/  LOP3.LUT P0, RZ, R16.reuse, 0x8, RZ, 0xc0, !PT ;  /* 0x0000000810ff7812 */ /* 0x040fe4000780c0ff */
[----:B------:R-:W-:-:S04]  /*20870*/  LOP3.LUT R16, R16, 0xffffbfff, RZ, 0xc0, !PT ;  /* 0xffffbfff10107812 */ /* 0x000fc800078ec0ff */
[----:B------:R-:W-:-:S04]  /*20880*/  @P1 LOP3.LUT R16, R16, 0x4000, RZ, 0xfc, !PT ;  /* 0x0000400010101812 */ /* 0x000fc800078efcff */
[C---:B------:R-:W-:Y:S02]  /*20890*/  LOP3.LUT P1, RZ, R16.reuse, 0x4, RZ, 0xc0, !PT ;  /* 0x0000000410ff7812 */ /* 0x040fe4000782c0ff */
[----:B------:R-:W-:Y:S01]  /*208a0*/  LOP3.LUT R16, R16, 0xffffdfff, RZ, 0xc0, !PT ;  /* 0xffffdfff10107812 */ /* 0x000fe200078ec0ff */
[----:B------:R-:W-:Y:S01]  /*208b0*/  @!PT LDS RZ, [RZ] ;  /* 0x00000000fffff984 */ /* 0x000fe20000000800 */
[----:B------:R-:W-:Y:S01]  /*208c0*/  @!PT LDS RZ, [RZ] ;  /* 0x00000000fffff984 */ /* 0x000fe20000000800 */
[----:B------:R-:W-:Y:S01]  /*208d0*/  @!PT LDS RZ, [RZ] ;  /* 0x00000000fffff984 */ /* 0x000fe20000000800 */
[----:B------:R0:W-:Y:S03]  /*208e0*/  @!P2 LDGSTS.E.BYPASS.LTC128B.128 [R7+0x26400], desc[UR42][R2.64], !P0 ;  /* 0x264000000207afae */ /* 0x0001e6000c101d6a */
[----:B------:R-:W-:-:S04]  /*208f0*/  @P3 LOP3.LUT R16, R16, 0x2000, RZ, 0xfc, !PT ;  /* 0x0000200010103812 */ /* 0x000fc800078efcff */
[C---:B------:R-:W-:Y:S02]  /*20900*/  LOP3.LUT P3, RZ, R16.reuse, 0x2, RZ, 0xc0, !PT ;  /* 0x0000000210ff7812 */ /* 0x040fe4000786c0ff */
[----:B------:R-:W-:Y:S01]  /*20910*/  LOP3.LUT R16, R16, 0xfffffbff, RZ, 0xc0, !PT ;  /* 0xfffffbff10107812 */ /* 0x000fe200078ec0ff */
[----:B------:R0:W-:Y:S03]  /*20920*/  @!P2 LDGSTS.E.BYPASS.LTC128B.128 [R7+0x28400], desc[UR42][R2.64+0x80], !P1 ;  /* 0x284000800207afae */ /* 0x0001e6000c901d6a */
[----:B------:R-:W-:-:S04]  /*20930*/  @P4 LOP3.LUT R16, R16, 0x400, RZ, 0xfc, !PT ;  /* 0x0000040010104812 */ /* 0x000fc800078efcff */
[C---:B------:R-:W-:Y:S02]  /*20940*/  LOP3.LUT P0, RZ, R16.reuse, 0x8000, RZ, 0xc0, !PT ;  /* 0x0000800010ff7812 */ /* 0x040fe4000780c0ff */
[C---:B------:R-:W-:Y:S01]  /*20950*/  LOP3.LUT P1, RZ, R16.reuse, 0x4000, RZ, 0xc0, !PT ;  /* 0x0000400010ff7812 */ /* 0x040fe2000782c0ff */
[----:B------:R0:W-:Y:S01]  /*20960*/  @!P2 LDGSTS.E.BYPASS.LTC128B.128 [R7+0x2a400], desc[UR42][R2.64+0x100], !P3 ;  /* 0x2a4001000207afae */ /* 0x0001e2000d901d6a */
[C---:B------:R-:W-:Y:S02]  /*20970*/  LOP3.LUT P6, RZ, R16.reuse, 0x20, RZ, 0xc0, !PT ;  /* 0x0000002010ff7812 */ /* 0x040fe400078cc0ff */
[C---:B------:R-:W-:Y:S01]  /*20980*/  LOP3.LUT P3, RZ, R16.reuse, 0x2000, RZ, 0xc0, !PT ;  /* 0x0000200010ff7812 */ /* 0x040fe2000786c0ff */
[----:B------:R0:W-:Y:S01]  /*20990*/  @!P2 LDGSTS.E.BYPASS.LTC128B.128 [R7+0x2c400], desc[UR42][R2.64+0x180], !P5 ;  /* 0x2c4001800207afae */ /* 0x0001e2000e901d6a */
[C---:B------:R-:W-:Y:S02]  /*209a0*/  LOP3.LUT P4, RZ, R16.reuse, 0x10, RZ, 0xc0, !PT ;  /* 0x0000001010ff7812 */ /* 0x040fe4000788c0ff */
[----:B------:R-:W-:-:S03]  /*209b0*/  LOP3.LUT R16, R16, 0xfffff7ff, RZ, 0xc0, !PT ;  /* 0xfffff7ff10107812 */ /* 0x000fc600078ec0ff */
[----:B------:R0:W-:Y:S01]  /*209c0*/  @!P2 LDGSTS.E.BYPASS.LTC128B.128 [R7+0x2e400], desc[UR42][R2.64+0x200], !P0 ;  /* 0x2e4002000207afae */ /* 0x0001e2000c101d6a */
[----:B------:R-:W-:-:S03]  /*209d0*/  @P5 LOP3.LUT R16, R16, 0x800, RZ, 0xfc, !PT ;  /* 0x0000080010105812 */ /* 0x000fc600078efcff */
[----:B------:R0:W-:Y:S01]  /*209e0*/  @!P2 LDGSTS.E.BYPASS.LTC128B.128 [R7+0x30400], desc[UR42][R2.64+0x280], !P1 ;  /* 0x304002800207afae */ /* 0x0001e2000c901d6a */
[C---:B------:R-:W-:Y:S02]  /*209f0*/  LOP3.LUT P5, RZ, R16.reuse, 0x4, RZ, 0xc0, !PT ;  /* 0x0000000410ff7812 */ /* 0x040fe400078ac0ff */
[----:B------:R-:W-:Y:S01]  /*20a00*/  @!P3 LOP3.LUT R8, R5, 0x40, RZ, 0xc0, !PT ;  /* 0x000000400508b812 */ /* 0x000fe200078ec0ff */
[----:B------:R0:W-:Y:S01]  /*20a10*/  @!P2 LDGSTS.E.BYPASS.LTC128B.128 [R7+0x32400], desc[UR42][R2.64+0x300], P6 ;  /* 0x324003000207afae */ /* 0x0001e2000b101d6a */
[----:B------:R-:W-:Y:S02]  /*20a20*/  LOP3.LUT R16, R16, 0xffffefff, RZ, 0xc0, !PT ;  /* 0xffffefff10107812 */ /* 0x000fe400078ec0ff */
[----:B------:R-:W-:-:S07]  /*20a30*/  @!P3 SHF.R.U32.HI R8, RZ, 0x2, R8 ;  /* 0x00000002ff08b819 */ /* 0x000fce0000011608 */
[----:B0-----:R-:W-:Y:S05]  /*20a40*/  WARPSYNC.COLLECTIVE R15, `(.L_x_4677) ;  /* 0x000000000f087348 */ /* 0x001fea0003c00000 */
[----:B------:R1:W2:Y:S02]  /*20a50*/  SHFL.IDX P6, R14, R13, R12, R11 ;  /* 0x0000000c0d0e7389 */ /* 0x0002a400000c000b */
[----:B012---:R-:W-:Y:S01]  /*20a60*/  ENDCOLLECTIVE ;  /* 0x000000000000791b */ /* 0x007fe20003800000 */
.L_x_4677:
[----:B------:R-:W-:Y:S01]  /*20a70*/  @!PT LDS RZ, [RZ] ;  /* 0x00000000fffff984 */ /* 0x000fe20000000800 */
[----:B------:R-:W-:Y:S01]  /*20a80*/  @!PT LDS RZ, [RZ] ;  /* 0x00000000fffff984 */ /* 0x000fe20000000800 */
[----:B------:R-:W-:Y:S01]  /*20a90*/  @!PT LDS RZ, [RZ] ;  /* 0x00000000fffff984 */ /* 0x000fe20000000800 */
[----:B------:R0:W-:Y:S01]  /*20aa0*/  @!P2 LDGSTS.E.BYPASS.LTC128B.128 [R7+0x34400], desc[UR42][R2.64+0x380], P4 ;  /* 0x344003800207afae */ /* 0x0001e2000a101d6a */
[----:B------:R-:W-:Y:S02]  /*20ab0*/  @!P3 ISETP.NE.U32.AND P2, PT, R8, RZ, PT ;  /* 0x000000ff0800b20c */ /* 0x000fe40003f45070 */
[----:B------:R-:W-:Y:S02]  /*20ac0*/  @P5 LOP3.LUT R16, R16, 0x1000, RZ, 0xfc, !PT ;  /* 0x0000100010105812 */ /* 0x000fe400078efcff */
[----:B------:R-:W-:Y:S02]  /*20ad0*/  @!P3 LOP3.LUT R8, R6, 0x80, RZ, 0xc0, !PT ;  /* 0x000000800608b812 */ /* 0x000fe400078ec0ff */
[C---:B------:R-:W-:Y:S02]  /*20ae0*/  LOP3.LUT P5, RZ, R16.reuse, 0x8, RZ, 0xc0, !PT ;  /* 0x0000000810ff7812 */ /* 0x040fe400078ac0ff */
[----:B------:R-:W-:Y:S01]  /*20af0*/  LOP3.LUT R16, R16, 0xffffffdf, RZ, 0xc0, !PT ;  /* 0xffffffdf10107812 */ /* 0x000fe200078ec0ff */
[----:B------:R-:W-:Y:S01]  /*20b00*/  IMAD.MOV.U32 R13, RZ, RZ, R0 ;  /* 0x000000ffff0d7224 */ /* 0x000fe200078e0000 */
[----:B------:R-:W-:-:S03]  /*20b10*/  @!P3 SHF.R.U32.HI R8, RZ, 0x3, R8 ;  /* 0x00000003ff08b819 */ /* 0x000fc60000011608 */
[----:B------:R-:W-:Y:S02]  /*20b20*/  @P2 LOP3.LUT R16, R16, 0x20, RZ, 0xfc, !PT ;  /* 0x0000002010102812 */ /* 0x000fe400078efcff */
[----:B------:R-:W-:Y:S01]  /*20b30*/  @!P3 ISETP.NE.U32.AND P4, PT, R8, RZ, PT ;  /* 0x000000ff0800b20c */ /* 0x000fe20003f85070 */
[----:B0-----:R-:W-:-:S12]  /*20b40*/  IMAD.MOV.U32 R9, RZ, RZ, R14 ;  /* 0x000000ffff097224 */ /* 0x001fd800078e000e */
[----:B------:R-:W-:Y:S05]  /*20b50*/  WARPSYNC.COLLECTIVE R15, `(.L_x_4678) ;  /* 0x000000000f087348 */ /* 0x000fea0003c00000 */
[----:B------:R0:W1:Y:S02]  /*20b60*/  SHFL.IDX P6, R14, R13, R12, R11 ;  /* 0x0000000c0d0e7389 */ /* 0x00006400000c000b */
[----:B01----:R-:W-:Y:S01]  /*20b70*/  ENDCOLLECTIVE ;  /* 0x000000000000791b */ /* 0x003fe20003800000 */
.L_x_4678:
        /* <DEDUP_REMOVED lines=29> */
.L_x_4679:
        /* <DEDUP_REMOVED lines=8> */
[----:B------:R0:W-:Y:S01]  /*20dd0*/  STL [R1+0x14], R16 ;  /* 0x0000141001007387 */ /* 0x0001e20000100800 */
[----:B------:R-:W-:-:S11]  /*20de0*/  IMAD.MOV.U32 R10, RZ, RZ, R14 ;  /* 0x000000ffff0a7224 */ /* 0x000fd600078e000e */
[----:B0-----:R-:W-:Y:S05]  /*20df0*/  WARPSYNC.COLLECTIVE R15, `(.L_x_4680) ;  /* 0x000000000f087348 */ /* 0x001fea0003c00000 */
[----:B------:R1:W2:Y:S02]  /*20e00*/  SHFL.IDX P6, R14, R13, R12, R11 ;  /* 0x0000000c0d0e7389 */ /* 0x0002a400000c000b */
[----:B012---:R-:W-:Y:S01]  /*20e10*/  ENDCOLLECTIVE ;  /* 0x000000000000791b */ /* 0x007fe20003800000 */
.L_x_4680:
        /* <DEDUP_REMOVED lines=20> */
[----:B------:R-:W-:-:S03]  /*20f60*/  LOP3.LUT P2, RZ, R16, 0x80, RZ, 0xc0, !PT ;  /* 0x0000008010ff7812 */ /* 0x000fc6000784c0ff */
[----:B------:R0:W5:Y:S10]  /*20f70*/  LDL.LU R16, [R1+0x88] ;  /* 0x0000880001107983 */ /* 0x0001740000300800 */
        /* <DEDUP_REMOVED lines=13> */
.L_x_4681:
[----:B------:R-:W-:Y:S02]  /*21050*/  IMAD.MOV.U32 R13, RZ, RZ, R0 ;  /* 0x000000ffff0d7224 */ /* 0x000fe400078e0000 */
[----:B------:R-:W-:-:S07]  /*21060*/  IMAD.MOV.U32 R4, RZ, RZ, R14 ;  /* 0x000000ffff047224 */ /* 0x000fce00078e000e */
[----:B------:R-:W-:Y:S05]  /*21070*/  WARPSYNC.COLLECTIVE R15, `(.L_x_4682) ;  /* 0x000000000f087348 */ /* 0x000fea0003c00000 */
[----:B------:R0:W1:Y:S02]  /*21080*/  SHFL.IDX P6, R14, R13, R12, R11 ;  /* 0x0000000c0d0e7389 */ /* 0x00006400000c000b */
[----:B01----:R-:W-:Y:S01]  /*21090*/  ENDCOLLECTIVE ;  /* 0x000000000000791b */ /* 0x003fe20003800000 */
.L_x_4682:
[----:B------:R-:W-:Y:S01]  /*210a0*/  IMAD.MOV.U32 R0, RZ, RZ, R14 ;  /* 0x000000ffff007224 */ /* 0x000fe200078e000e */
[----:B------:R-:W-:Y:S06]  /*210b0*/  BRA `(.L_x_4683) ;  /* 0xffffff9800347947 */ /* 0x000fec000383ffff */
.L_x_4525:
[----:B0-----:R0:W2:Y:S02]  /*210c0*/  SYNCS.PHASECHK.TRANS64.TRYWAIT P0, [R18+URZ+0x38820], R0 ;  /* 0x03882000120075a7 */ /* 0x0010a4000800017f */
[----:B--2---:R-:W-:Y:S05]  /*210d0*/  @!P0 NANOSLEEP.SYNCS 0x989680 ;  /* 0x009896800000895d */ /* 0x004fea0003900000 */
[----:B------:R-:W2:Y:S02]  /*210e0*/  @!P0 SYNCS.PHASECHK.TRANS64 P0, [R18+URZ+0x38820], R0 ;  /* 0x03882000120085a7 */ /* 0x000ea4000800007f */
[----:B--2---:R-:W-:Y:S05]  /*210f0*/  @!P0 BRA `(.L_x_4525) ;  /* 0xfffffffc00f08947 */ /* 0x004fea000383ffff */
[----:B------:R-:W-:Y:S05]  /*21100*/  BRA `(.L_x_4684) ;  /* 0xffffff9800f07947 */ /* 0x000fea000383ffff */
.L_x_4529:
[----:B0-----:R0:W2:Y:S02]  /*21110*/  SYNCS.PHASECHK.TRANS64.TRYWAIT P0, [R0+URZ+0x38860], R2 ;  /* 0x03886002000075a7 */ /* 0x0010a4000800017f */
[----:B--2---:R-:W-:Y:S05]  /*21120*/  @!P0 NANOSLEEP.SYNCS 0x989680 ;  /* 0x009896800000895d */ /* 0x004fea0003900000 */
[----:B------:R-:W2:Y:S02]  /*21130*/  @!P0 SYNCS.PHASECHK.TRANS64 P0, [R0+URZ+0x38860], R2 ;  /* 0x03886002000085a7 */ /* 0x000ea4000800007f */
[----:B--2---:R-:W-:Y:S05]  /*21140*/  @!P0 BRA `(.L_x_4529) ;  /* 0xfffffffc00f08947 */ /* 0x004fea000383ffff */
[----:B------:R-:W-:Y:S05]  /*21150*/  BRA `(.L_x_4685) ;  /* 0xffffff9c00147947 */ /* 0x000fea000383ffff */
.L_x_4548:
[----:B-1----:R1:W2:Y:S02]  /*21160*/  SYNCS.PHASECHK.TRANS64.TRYWAIT P0, [R2+URZ+0x38840], R6 ;  /* 0x03884006020075a7 */ /* 0x0022a4000800017f */
[----:B--2---:R-:W-:Y:S05]  /*21170*/  @!P0 NANOSLEEP.SYNCS 0x989680 ;  /* 0x009896800000895d */ /* 0x004fea0003900000 */
[----:B------:R-:W2:Y:S02]  /*21180*/  @!P0 SYNCS.PHASECHK.TRANS64 P0, [R2+URZ+0x38840], R6 ;  /* 0x03884006020085a7 */ /* 0x000ea4000800007f */
[----:B--2---:R-:W-:Y:S05]  /*21190*/  @!P0 BRA `(.L_x_4548) ;  /* 0xfffffffc00f08947 */ /* 0x004fea000383ffff */
[----:B------:R-:W-:Y:S05]  /*211a0*/  BRA `(.L_x_4686) ;  /* 0xffffffa800247947 */ /* 0x000fea000383ffff */
.L_x_4553:
[----:B0-----:R0:W2:Y:S02]  /*211b0*/  SYNCS.PHASECHK.TRANS64.TRYWAIT P0, [R2+URZ+0x38860], R6 ;  /* 0x03886006020075a7 */ /* 0x0010a4000800017f */
[----:B--2---:R-:W-:Y:S05]  /*211c0*/  @!P0 NANOSLEEP.SYNCS 0x989680 ;  /* 0x009896800000895d */ /* 0x004fea0003900000 */
[----:B------:R-:W2:Y:S02]  /*211d0*/  @!P0 SYNCS.PHASECHK.TRANS64 P0, [R2+URZ+0x38860], R6 ;  /* 0x03886006020085a7 */ /* 0x000ea4000800007f */
[----:B--2---:R-:W-:Y:S05]  /*211e0*/  @!P0 BRA `(.L_x_4553) ;  /* 0xfffffffc00f08947 */ /* 0x004fea000383ffff */
[----:B------:R-:W-:Y:S05]  /*211f0*/  BRA `(.L_x_4687) ;  /* 0xffffffa800a07947 */ /* 0x000fea000383ffff */
.L_x_4568:
[----:B-1----:R1:W2:Y:S02]  /*21200*/  SYNCS.PHASECHK.TRANS64.TRYWAIT P0, [R3+URZ+0x38840], R2 ;  /* 0x03884002030075a7 */ /* 0x0022a4000800017f */
[----:B--2---:R-:W-:Y:S05]  /*21210*/  @!P0 NANOSLEEP.SYNCS 0x989680 ;  /* 0x009896800000895d */ /* 0x004fea0003900000 */
[----:B------:R-:W2:Y:S02]  /*21220*/  @!P0 SYNCS.PHASECHK.TRANS64 P0, [R3+URZ+0x38840], R2 ;  /* 0x03884002030085a7 */ /* 0x000ea4000800007f */
[----:B--2---:R-:W-:Y:S05]  /*21230*/  @!P0 BRA `(.L_x_4568) ;  /* 0xfffffffc00f08947 */ /* 0x004fea000383ffff */
[----:B------:R-:W-:Y:S05]  /*21240*/  BRA `(.L_x_4688) ;  /* 0xffffffb4007c7947 */ /* 0x000fea000383ffff */
.L_x_4573:
[----:B--2---:R2:W3:Y:S02]  /*21250*/  SYNCS.PHASECHK.TRANS64.TRYWAIT P0, [R3+URZ+0x38860], R2 ;  /* 0x03886002030075a7 */ /* 0x0044e4000800017f */
[----:B---3--:R-:W-:Y:S05]  /*21260*/  @!P0 NANOSLEEP.SYNCS 0x989680 ;  /* 0x009896800000895d */ /* 0x008fea0003900000 */
[----:B------:R-:W3:Y:S02]  /*21270*/  @!P0 SYNCS.PHASECHK.TRANS64 P0, [R3+URZ+0x38860], R2 ;  /* 0x03886002030085a7 */ /* 0x000ee4000800007f */
[----:B---3--:R-:W-:Y:S05]  /*21280*/  @!P0 BRA `(.L_x_4573) ;  /* 0xfffffffc00f08947 */ /* 0x008fea000383ffff */
[----:B------:R-:W-:Y:S05]  /*21290*/  BRA `(.L_x_4689) ;  /* 0xffffffb400f87947 */ /* 0x000fea000383ffff */
.L_x_4588:
[----:B-1----:R1:W2:Y:S02]  /*212a0*/  SYNCS.PHASECHK.TRANS64.TRYWAIT P0, [R3+URZ+0x38840], R2 ;  /* 0x03884002030075a7 */ /* 0x0022a4000800017f */
[----:B--2---:R-:W-:Y:S05]  /*212b0*/  @!P0 NANOSLEEP.SYNCS 0x989680 ;  /* 0x009896800000895d */ /* 0x004fea0003900000 */
[----:B------:R-:W2:Y:S02]  /*212c0*/  @!P0 SYNCS.PHASECHK.TRANS64 P0, [R3+URZ+0x38840], R2 ;  /* 0x03884002030085a7 */ /* 0x000ea4000800007f */
[----:B--2---:R-:W-:Y:S05]  /*212d0*/  @!P0 BRA `(.L_x_4588) ;  /* 0xfffffffc00f08947 */ /* 0x004fea000383ffff */
[----:B------:R-:W-:Y:S05]  /*212e0*/  BRA `(.L_x_4690) ;  /* 0xffffffc000b87947 */ /* 0x000fea000383ffff */
.L_x_4593:
[----:B--2---:R2:W3:Y:S02]  /*212f0*/  SYNCS.PHASECHK.TRANS64.TRYWAIT P0, [R3+URZ+0x38860], R2 ;  /* 0x03886002030075a7 */ /* 0x0044e4000800017f */
[----:B---3--:R-:W-:Y:S05]  /*21300*/  @!P0 NANOSLEEP.SYNCS 0x989680 ;  /* 0x009896800000895d */ /* 0x008fea0003900000 */
[----:B------:R-:W3:Y:S02]  /*21310*/  @!P0 SYNCS.PHASECHK.TRANS64 P0, [R3+URZ+0x38860], R2 ;  /* 0x03886002030085a7 */ /* 0x000ee4000800007f */
[----:B---3--:R-:W-:Y:S05]  /*21320*/  @!P0 BRA `(.L_x_4593) ;  /* 0xfffffffc00f08947 */ /* 0x008fea000383ffff */
[----:B------:R-:W-:Y:S05]  /*21330*/  BRA `(.L_x_4691) ;  /* 0xffffffc400347947 */ /* 0x000fea000383ffff */
.L_x_4609:
[----:B-1----:R-:W2:Y:S01]  /*21340*/  LDL R2, [R1] ;  /* 0x0000000001027983 */ /* 0x002ea20000100800 */
[----:B------:R-:W-:Y:S01]  /*21350*/  BSSY B0, `(.L_x_4692) ;  /* 0x0000008000007945 */ /* 0x000fe20003800000 */
[----:B---3--:R-:W-:Y:S02]  /*21360*/  IMAD.MOV.U32 R12, RZ, RZ, RZ ;  /* 0x000000ffff0c7224 */ /* 0x008fe400078e00ff */
[----:B------:R-:W-:Y:S02]  /*21370*/  IMAD.MOV.U32 R11, RZ, RZ, 0x1f ;  /* 0x0000001fff0b7424 */ /* 0x000fe400078e00ff */
[----:B------:R-:W-:Y:S02]  /*21380*/  IMAD.MOV.U32 R15, RZ, RZ, -0x1 ;  /* 0xffffffffff0f7424 */ /* 0x000fe400078e00ff */
[----:B--2---:R-:W-:-:S07]  /*21390*/  IMAD.MOV.U32 R13, RZ, RZ, R2 ;  /* 0x000000ffff0d7224 */ /* 0x004fce00078e0002 */
[----:B0-----:R-:W-:Y:S05]  /*213a0*/  WARPSYNC.COLLECTIVE R15, `(.L_x_4693) ;  /* 0x000000000f087348 */ /* 0x001fea0003c00000 */
[----:B------:R1:W2:Y:S02]  /*213b0*/  SHFL.IDX P6, R14, R13, R12, R11 ;  /* 0x0000000c0d0e7389 */ /* 0x0002a400000c000b */
[----:B012---:R-:W-:Y:S01]  /*213c0*/  ENDCOLLECTIVE ;  /* 0x000000000000791b */ /* 0x007fe20003800000 */
.L_x_4693:
[----:B------:R-:W-:Y:S05]  /*213d0*/  BSYNC B0 ;  /* 0x0000000000007941 */ /* 0x000fea0003800000 */
.L_x_4692:
        /* <DEDUP_REMOVED lines=9> */
.L_x_4694:
        /* <DEDUP_REMOVED lines=26> */
.L_x_4695:
        /* <DEDUP_REMOVED lines=8> */
.L_x_4696:
        /* <DEDUP_REMOVED lines=8> */
.L_x_4697:
        /* <DEDUP_REMOVED lines=8> */
.L_x_4698:
        /* <DEDUP_REMOVED lines=8> */
.L_x_4699:
        /* <DEDUP_REMOVED lines=9> */
.L_x_4700:
[----:B------:R-:W-:Y:S01]  /*218a0*/  IMAD.MOV.U32 R9, RZ, RZ, R14 ;  /* 0x000000ffff097224 */ /* 0x000fe200078e000e */
[----:B------:R-:W-:Y:S06]  /*218b0*/  BRA `(.L_x_4701) ;  /* 0xffffffcc006c7947 */ /* 0x000fec000383ffff */
.L_x_4612:
[----:B------:R-:W-:Y:S01]  /*218c0*/  BSSY B0, `(.L_x_4702) ;  /* 0x0000008000007945 */ /* 0x000fe20003800000 */
[----:B------:R-:W-:Y:S02]  /*218d0*/  IMAD.MOV.U32 R13, RZ, RZ, R2 ;  /* 0x000000ffff0d7224 */ /* 0x000fe400078e0002 */
[----:B---3--:R-:W-:Y:S02]  /*218e0*/  IMAD.MOV.U32 R12, RZ, RZ, 0x1 ;  /* 0x00000001ff0c7424 */ /* 0x008fe400078e00ff */
[----:B------:R-:W-:Y:S02]  /*218f0*/  IMAD.MOV.U32 R11, RZ, RZ, RZ ;  /* 0x000000ffff0b7224 */ /* 0x000fe400078e00ff */
[----:B------:R-:W-:-:S07]  /*21900*/  IMAD.MOV.U32 R15, RZ, RZ, -0x1 ;  /* 0xffffffffff0f7424 */ /* 0x000fce00078e00ff */
[----:B0-----:R-:W-:Y:S05]  /*21910*/  WARPSYNC.COLLECTIVE R15, `(.L_x_4703) ;  /* 0x000000000f087348 */ /* 0x001fea0003c00000 */
[----:B------:R1:W2:Y:S02]  /*21920*/  SHFL.UP P6, R14, R13, R12, R11 ;  /* 0x0400000c0d0e7389 */ /* 0x0002a400000c000b */
[----:B012---:R-:W-:Y:S01]  /*21930*/  ENDCOLLECTIVE ;  /* 0x000000000000791b */ /* 0x007fe20003800000 */
.L_x_4703:
[----:B------:R-:W-:Y:S05]  /*21940*/  BSYNC B0 ;  /* 0x0000000000007941 */ /* 0x000fea0003800000 */
.L_x_4702:
        /* <DEDUP_REMOVED lines=10> */
.L_x_4704:
        /* <DEDUP_REMOVED lines=8> */
.L_x_4705:
        /* <DEDUP_REMOVED lines=8> */
.L_x_4706:
        /* <DEDUP_REMOVED lines=8> */
.L_x_4707:
        /* <DEDUP_REMOVED lines=9> */
.L_x_4708:
[----:B------:R-:W-:Y:S01]  /*21c00*/  IMAD.MOV.U32 R9, RZ, RZ, R14 ;  /* 0x000000ffff097224 */ /* 0x000fe200078e000e */
[----:B------:R-:W-:Y:S06]  /*21c10*/  BRA `(.L_x_4709) ;  /* 0xffffffcc00407947 */ /* 0x000fec000383ffff */
.L_x_4614:
[----:B------:R-:W-:Y:S01]  /*21c20*/  BSSY B0, `(.L_x_4710) ;  /* 0x0000006000007945 */ /* 0x000fe20003800000 */
[----:B------:R-:W-:Y:S01]  /*21c30*/  PLOP3.LUT P6, PT, P6, PT, PT, 0x8, 0x0 ;  /* 0x000000000000781c */ /* 0x000fe200037ce170 */
[----:B------:R-:W-:-:S12]  /*21c40*/  IMAD.MOV.U32 R15, RZ, RZ, -0x1 ;  /* 0xffffffffff0f7424 */ /* 0x000fd800078e00ff */
[----:B0--3--:R-:W-:Y:S05]  /*21c50*/  WARPSYNC.COLLECTIVE R15, `(.L_x_4711) ;  /* 0x000000000f087348 */ /* 0x009fea0003c00000 */
[----:B---3--:R-:W-:Y:S01]  /*21c60*/  VOTE.ANY R14, PT, P6 ;  /* 0x00000000000e7806 */ /* 0x008fe200030e0100 */
[----:B0-----:R-:W-:Y:S06]  /*21c70*/  ENDCOLLECTIVE ;  /* 0x000000000000791b */ /* 0x001fec0003800000 */
.L_x_4711:
[----:B------:R-:W-:Y:S05]  /*21c80*/  BSYNC B0 ;  /* 0x0000000000007941 */ /* 0x000fea0003800000 */
.L_x_4710:
        /* <DEDUP_REMOVED lines=9> */
.L_x_4712:
[----:B------:R-:W-:Y:S02]  /*21d20*/  IMAD.MOV.U32 R13, RZ, RZ, R6 ;  /* 0x000000ffff0d7224 */ /* 0x000fe400078e0006 */
[----:B------:R-:W-:-:S07]  /*21d30*/  IMAD.MOV.U32 R0, RZ, RZ, R14 ;  /* 0x000000ffff007224 */ /* 0x000fce00078e000e */
[----:B------:R-:W-:Y:S05]  /*21d40*/  WARPSYNC.COLLECTIVE R15, `(.L_x_4713) ;  /* 0x000000000f087348 */ /* 0x000fea0003c00000 */
[----:B------:R0:W1:Y:S02]  /*21d50*/  SHFL.IDX P6, R14, R13, R12, R11 ;  /* 0x0000000c0d0e7389 */ /* 0x00006400000c000b */
[----:B01----:R-:W-:Y:S01]  /*21d60*/  ENDCOLLECTIVE ;  /* 0x000000000000791b */ /* 0x003fe20003800000 */
.L_x_4713:
[----:B------:R-:W-:Y:S01]  /*21d70*/  IMAD.MOV.U32 R6, RZ, RZ, R14 ;  /* 0x000000ffff067224 */ /* 0x000fe200078e000e */
[----:B------:R-:W-:Y:S06]  /*21d80*/  BRA `(.L_x_4714) ;  /* 0xffffffcc00207947 */ /* 0x000fec000383ffff */
.L_x_4616:
[----:B------:R-:W-:Y:S01]  /*21d90*/  BSSY B0, `(.L_x_4715) ;  /* 0x0000007000007945 */ /* 0x000fe20003800000 */
[----:B------:R-:W-:Y:S02]  /*21da0*/  IMAD.MOV.U32 R13, RZ, RZ, R7 ;  /* 0x000000ffff0d7224 */ /* 0x000fe400078e0007 */
[----:B------:R-:W-:Y:S02]  /*21db0*/  IMAD.MOV.U32 R11, RZ, RZ, 0x1f ;  /* 0x0000001fff0b7424 */ /* 0x000fe400078e00ff */
[----:B------:R-:W-:-:S07]  /*21dc0*/  IMAD.MOV.U32 R15, RZ, RZ, -0x1 ;  /* 0xffffffffff0f7424 */ /* 0x000fce00078e00ff */
[----:B012-4-:R-:W-:Y:S05]  /*21dd0*/  WARPSYNC.COLLECTIVE R15, `(.L_x_4716) ;  /* 0x000000000f087348 */ /* 0x017fea0003c00000 */
[----:B------:R3:W0:Y:S02]  /*21de0*/  SHFL.IDX P6, R14, R13, R12, R11 ;  /* 0x0000000c0d0e7389 */ /* 0x00062400000c000b */
[----:B01234-:R-:W-:Y:S01]  /*21df0*/  ENDCOLLECTIVE ;  /* 0x000000000000791b */ /* 0x01ffe20003800000 */
.L_x_4716:
[----:B------:R-:W-:Y:S05]  /*21e00*/  BSYNC B0 ;  /* 0x0000000000007941 */ /* 0x000fea0003800000 */
.L_x_4715:
[----:B------:R-:W-:Y:S01]  /*21e10*/  IMAD.MOV.U32 R7, RZ, RZ, R14 ;  /* 0x000000ffff077224 */ /* 0x000fe200078e000e */
[----:B------:R-:W-:Y:S06]  /*21e20*/  BRA `(.L_x_4717) ;  /* 0xffffffcc00107947 */ /* 0x000fec000383ffff */
.L_x_4620:
[----:B0-----:R0:W1:Y:S02]  /*21e30*/  SYNCS.PHASECHK.TRANS64.TRYWAIT P0, [R0+URZ+0x38820], R3 ;  /* 0x03882003000075a7 */ /* 0x001064000800017f */
[----:B-1----:R-:W-:Y:S05]  /*21e40*/  @!P0 NANOSLEEP.SYNCS 0x989680 ;  /* 0x009896800000895d */ /* 0x002fea0003900000 */
[----:B------:R-:W1:Y:S02]  /*21e50*/  @!P0 SYNCS.PHASECHK.TRANS64 P0, [R0+URZ+0x38820], R3 ;  /* 0x03882003000085a7 */ /* 0x000e64000800007f */
[----:B-1----:R-:W-:Y:S05]  /*21e60*/  @!P0 BRA `(.L_x_4620) ;  /* 0xfffffffc00f08947 */ /* 0x002fea000383ffff */
[----:B------:R-:W-:Y:S05]  /*21e70*/  BRA `(.L_x_4718) ;  /* 0xffffffd000ac7947 */ /* 0x000fea000383ffff */
.L_x_4621:
        /* <DEDUP_REMOVED lines=11> */
.L_x_4720:
[----:B------:R-:W-:Y:S05]  /*21f30*/  BSYNC B0 ;  /* 0x0000000000007941 */ /* 0x000fea0003800000 */
.L_x_4719:
[----:B------:R-:W-:Y:S05]  /*21f40*/  BRA `(.L_x_4721) ;  /* 0xffffffd000947947 */ /* 0x000fea000383ffff */
.L_x_4622:
[----:B------:R-:W-:Y:S01]  /*21f50*/  BSSY B0, `(.L_x_4722) ;  /* 0x0000006000007945 */ /* 0x000fe20003800000 */
[----:B------:R-:W-:-:S07]  /*21f60*/  IMAD.MOV.U32 R15, RZ, RZ, -0x1 ;  /* 0xffffffffff0f7424 */ /* 0x000fce00078e00ff */
[----:B01----:R-:W-:Y:S05]  /*21f70*/  WARPSYNC.COLLECTIVE R15, `(.L_x_4723) ;  /* 0x000000000f0c7348 */ /* 0x003fea0003c00000 */
[----:B------:R-:W-:Y:S02]  /*21f80*/  ELECT P6, UR62, PT ;  /* 0x00000000003e782f */ /* 0x000fe400038c0000 */
[----:B------:R-:W-:Y:S01]  /*21f90*/  MOV R14, UR62 ;  /* 0x0000003e000e7c02 */ /* 0x000fe20008000f00 */
[----:B01----:R-:W-:Y:S10]  /*21fa0*/  ENDCOLLECTIVE ;  /* 0x000000000000791b */ /* 0x003ff40003800000 */
.L_x_4723:
[----:B------:R-:W-:Y:S05]  /*21fb0*/  BSYNC B0 ;  /* 0x0000000000007941 */ /* 0x000fea0003800000 */
.L_x_4722:
[----:B------:R-:W-:Y:S05]  /*21fc0*/  BRA `(.L_x_4724) ;  /* 0xffffffd000887947 */ /* 0x000fea000383ffff */
.L_x_4624:
[----:B0-----:R0:W1:Y:S02]  /*21fd0*/  SYNCS.PHASECHK.TRANS64.TRYWAIT P0, [R6+URZ], R5 ;  /* 0x00000005060075a7 */ /* 0x001064000800017f */
[----:B-1----:R-:W-:Y:S05]  /*21fe0*/  @!P0 NANOSLEEP.SYNCS 0x989680 ;  /* 0x009896800000895d */ /* 0x002fea0003900000 */
[----:B------:R-:W1:Y:S02]  /*21ff0*/  @!P0 SYNCS.PHASECHK.TRANS64 P0, [R6+URZ], R5 ;  /* 0x00000005060085a7 */ /* 0x000e64000800007f */
[----:B-1----:R-:W-:Y:S05]  /*22000*/  @!P0 BRA `(.L_x_4624) ;  /* 0xfffffffc00f08947 */ /* 0x002fea000383ffff */
[----:B------:R-:W-:Y:S05]  /*22010*/  BRA `(.L_x_4725) ;  /* 0xffffffd000c07947 */ /* 0x000fea000383ffff */
.L_x_4625:
[----:B-1----:R1:W2:Y:S02]  /*22020*/  SYNCS.PHASECHK.TRANS64.TRYWAIT P0, [R7+URZ], R2 ;  /* 0x00000002070075a7 */ /* 0x0022a4000800017f */
[----:B--2---:R-:W-:Y:S05]  /*22030*/  @!P0 NANOSLEEP.SYNCS 0x989680 ;  /* 0x009896800000895d */ /* 0x004fea0003900000 */
[----:B------:R-:W2:Y:S02]  /*22040*/  @!P0 SYNCS.PHASECHK.TRANS64 P0, [R7+URZ], R2 ;  /* 0x00000002070085a7 */ /* 0x000ea4000800007f */
[----:B--2---:R-:W-:Y:S05]  /*22050*/  @!P0 BRA `(.L_x_4625) ;  /* 0xfffffffc00f08947 */ /* 0x004fea000383ffff */
[----:B------:R-:W-:Y:S05]  /*22060*/  BRA `(.L_x_4726) ;  /* 0xffffffd000b47947 */ /* 0x000fea000383ffff */
.L_x_4627:
[----:B--2---:R2:W3:Y:S02]  /*22070*/  SYNCS.PHASECHK.TRANS64.TRYWAIT P0, [R4+URZ], R5 ;  /* 0x00000005040075a7 */ /* 0x0044e4000800017f */
[----:B---3--:R-:W-:Y:S05]  /*22080*/  @!P0 NANOSLEEP.SYNCS 0x989680 ;  /* 0x009896800000895d */ /* 0x008fea0003900000 */
[----:B------:R-:W3:Y:S02]  /*22090*/  @!P0 SYNCS.PHASECHK.TRANS64 P0, [R4+URZ], R5 ;  /* 0x00000005040085a7 */ /* 0x000ee4000800007f */
[----:B---3--:R-:W-:Y:S05]  /*220a0*/  @!P0 BRA `(.L_x_4627) ;  /* 0xfffffffc00f08947 */ /* 0x008fea000383ffff */
[----:B------:R-:W-:Y:S05]  /*220b0*/  BRA `(.L_x_4727) ;  /* 0xffffffd000b87947 */ /* 0x000fea000383ffff */
.L_x_4728:
        /* <DEDUP_REMOVED lines=12> */
.L_x_15172:


//--------------------- .text._ZN7cutlass13device_kernelIN5flash11enable_sm90INS1_16FlashAttnFwdSm90INS1_25CollectiveMainloopFwdSm90ILi2EN4cute5tupleIJNS5_1CILi1EEES8_S8_EEENS6_IJNS7_ILi64EEESA_SA_EEELi512ENS_6half_tEfNS_4arch4Sm90ELb0ELb1ELb1ELb0ELb0ELb0ELb0ELb0ELb0ELb1ELb1ELb0EEENS1_21CollectiveEpilogueFwdINS6_IJSA_NS7_ILi512EEESA_EEES9_SC_SE_Li256ELb0ELb1ELb1ELb0EEENS1_19SingleTileSchedulerILb0ELb1ELb1ELi64EEEEEEEEEvNT_6ParamsE --------------------------
	.section	.text._ZN7cutlass13device_kernelIN5flash11enable_sm90INS1_16FlashAttnFwdSm90INS1_25CollectiveMainloopFwdSm90ILi2EN4cute5tupleIJNS5_1CILi1EEES8_S8_EEENS6_IJNS7_ILi64EEESA_SA_EEELi512ENS_6half_tEfNS_4arch4Sm90ELb0ELb1ELb1ELb0ELb0ELb0ELb0ELb0ELb0ELb1ELb1ELb0EEENS1_21CollectiveEpilogueFwdINS6_IJSA_NS7_ILi512EEESA_EEES9_SC_SE_Li256ELb0ELb1ELb1ELb0EEENS1_19SingleTileSchedulerILb0ELb1ELb1ELi64EEEEEEEEEvNT_6ParamsE,"ax",@progbits
	.align	128
.text._ZN7cutlass13device_kernelIN5flash11enable_sm90INS1_16FlashAttnFwdSm90INS1_25CollectiveMainloopFwdSm90ILi2EN4cute5tupleIJNS5_1CILi1EEES8_S8_EEENS6_IJNS7_ILi64EEESA_SA_EEELi512ENS_6half_tEfNS_4arch4Sm90ELb0ELb1ELb1ELb0ELb0ELb0ELb0ELb0ELb0ELb1ELb1ELb0EEENS1_21CollectiveEpilogueFwdINS6_IJSA_NS7_ILi512EEESA_EEES9_SC_SE_Li256ELb0ELb1ELb1ELb0EEENS1_19SingleTileSchedulerILb0ELb1ELb1ELi64EEEEEEEEEvNT_6ParamsE:
        .type           _ZN7cutlass13device_kernelIN5flash11enable_sm90INS1_16FlashAttnFwdSm90INS1_25CollectiveMainloopFwdSm90ILi2EN4cute5tupleIJNS5_1CILi1EEES8_S8_EEENS6_IJNS7_ILi64EEESA_SA_EEELi512ENS_6half_tEfNS_4arch4Sm90ELb0ELb1ELb1ELb0ELb0ELb0ELb0ELb0ELb0ELb1ELb1ELb0EEENS1_21CollectiveEpilogueFwdINS6_IJSA_NS7_ILi512EEESA_EEES9_SC_SE_Li256ELb0ELb1ELb1ELb0EEENS1_19SingleTileSchedulerILb0ELb1ELb1ELi64EEEEEEEEEvNT_6ParamsE,@function
        .size           _ZN7cutlass13device_kernelIN5flash11enable_sm90INS1_16FlashAttnFwdSm90INS1_25CollectiveMainloopFwdSm90ILi2EN4cute5tupleIJNS5_1CILi1EEES8_S8_EEENS6_IJNS7_ILi64EEESA_SA_EEELi512ENS_6half_tEfNS_4arch4Sm90ELb0ELb1ELb1ELb0ELb0ELb0ELb0ELb0ELb0ELb1ELb1ELb0EEENS1_21CollectiveEpilogueFwdINS6_IJSA_NS7_ILi512EEESA_EEES9_SC_SE_Li256ELb0ELb1ELb1ELb0EEENS1_19SingleTileSchedulerILb0ELb1ELb1ELi64EEEEEEEEEvNT_6ParamsE,(.L_x_15173 - _ZN7cutlass13device_kernelIN5flash11enable_sm90INS1_16FlashAttnFwdSm90INS1_25CollectiveMainloopFwdSm90ILi2EN4cute5tupleIJNS5_1CILi1EEES8_S8_EEENS6_IJNS7_ILi64EEESA_SA_EEELi512ENS_6half_tEfNS_4arch4Sm90ELb0ELb1ELb1ELb0ELb0ELb0ELb0ELb0ELb0ELb1ELb1ELb0EEENS1_21CollectiveEpilogueFwdINS6_IJSA_NS7_ILi512EEESA_EEES9_SC_SE_Li256ELb0ELb1ELb1ELb0EEENS1_19SingleTileSchedulerILb0ELb1ELb1ELi64EEEEEEEEEvNT_6ParamsE)
        .other          _ZN7cutlass13device_kernelIN5flash11enable_sm90INS1_16FlashAttnFwdSm90INS1_25CollectiveMainloopFwdSm90ILi2EN4cute5tupleIJNS5_1CILi1EEES8_S8_EEENS6_IJNS7_ILi64EEESA_SA_EEELi512ENS_6half_tEfNS_4arch4Sm90ELb0ELb1ELb1ELb0ELb0ELb0ELb0ELb0ELb0ELb1ELb1ELb0EEENS1_21CollectiveEpilogueFwdINS6_IJSA_NS7_ILi512EEESA_EEES9_SC_SE_Li256ELb0ELb1ELb1ELb0EEENS1_19SingleTileSchedulerILb0ELb1ELb1ELi64EEEEEEEEEvNT_6ParamsE,@"STO_CUDA_ENTRY STV_DEFAULT"
_ZN7cutlass13device_kernelIN5flash11enable_sm90INS1_16FlashAttnFwdSm90INS1_25CollectiveMainloopFwdSm90ILi2EN4cute5tupleIJNS5_1CILi1EEES8_S8_EEENS6_IJNS7_ILi64EEESA_SA_EEELi512ENS_6half_tEfNS_4arch4Sm90ELb0ELb1ELb1ELb0ELb0ELb0ELb0ELb0ELb0ELb1ELb1ELb0EEENS1_21CollectiveEpilogueFwdINS6_IJSA_NS7_ILi512EEESA_EEES9_SC_SE_Li256ELb0ELb1ELb1ELb0EEENS1_19SingleTileSchedulerILb0ELb1ELb1ELi64EEEEEEEEEvNT_6ParamsE:
        /* <DEDUP_REMOVED lines=18> */
.L_x_4730:
[----:B------:R-:W-:Y:S05]  /*0120*/  BSYNC B0 ;  /* 0x0000000000007941 */ /* 0x000fea0003800000 */
.L_x_4729:
        /* <DEDUP_REMOVED lines=37> */
.L_x_4731:
        /* <DEDUP_REMOVED lines=22> */
.L_x_4732:
        /* <DEDUP_REMOVED lines=18> */
.L_x_4733:
        /* <DEDUP_REMOVED lines=22> */
.L_x_4734:
        /* <DEDUP_REMOVED lines=22> */
.L_x_4735:
        /* <DEDUP_REMOVED lines=8> */
.L_x_4738:
[----:B------:R-:W-:-:S08]  /*0940*/  NOP ;  /* 0x0000000000007918 */ /* 0x000fd00000000000 */
[----:B------:R-:W0:Y:S02]  /*0950*/  USETMAXREG.TRY_ALLOC.CTAPOOL UP0, 0xf0 ;  /* 0x000000f0000079c8 */ /* 0x000e240008000600 */
[----:B0-----:R-:W-:-:S13]  /*0960*/  PLOP3.LUT P0, PT, PT, PT, UP0, 0x80, 0x0 ;  /* 0x000000000000781c */ /* 0x001fda0003f0f008 */
[----:B------:R-:W-:Y:S05]  /*0970*/  @!P0 BRA `(.L_x_4738) ;  /* 0xfffffffc00f08947 */ /* 0x000fea000383ffff */
[----:B------:R-:W0:Y:S01]  /*0980*/  S2R R2, SR_TID.X ;  /* 0x0000000000027919 */ /* 0x000e220000002100 */
[----:B------:R-:W1:Y:S01]  /*0990*/  S2UR UR6, SR_CTAID.Y ;  /* 0x00000000000679c3 */ /* 0x000e620000002600 */
[----:B------:R-:W-:Y:S02]  /*09a0*/  ULDC UR7, c[0x0][0xc50] ;  /* 0x0003140000077ab9 */ /* 0x000fe40000000800 */
[----:B------:R-:W-:-:S05]  /*09b0*/  UISETP.NE.AND UP0, UPT, UR7, 0x1, UPT ;  /* 0x000000010700788c */ /* 0x000fca000bf05270 */
[----:B------:R-:W2:Y:S06]  /*09c0*/  S2UR UR8, SR_CTAID.Z ;  /* 0x00000000000879c3 */ /* 0x000eac0000002700 */
[----:B------:R-:W-:Y:S01]  /*09d0*/  @UP0 ULDC UR4, c[0x0][0xc54] ;  /* 0x0003150000040ab9 */ /* 0x000fe20000000800 */
[----:B------:R-:W-:Y:S01]  /*09e0*/  @UP0 ULDC UR10, c[0x0][0xc58] ;  /* 0x00031600000a0ab9 */ /* 0x000fe20000000800 */
[----:B-1----:R-:W-:Y:S02]  /*09f0*/  UIMAD.WIDE.U32 UR4, UR6, UR4, URZ ;  /* 0x00000004060472a5 */ /* 0x002fe4000f8e003f */
[----:B------:R-:W-:-:S02]  /*0a00*/  UMOV UR40, UR6 ;  /* 0x0000000600287c82 */ /* 0x000fc40008000000 */
[----:B------:R-:W-:Y:S01]  /*0a10*/  @UP0 USHF.R.U32.HI UR40, URZ, UR10, UR5 ;  /* 0x0000000a3f280299 */ /* 0x000fe20008011605 */
[----:B0-----:R-:W-:-:S03]  /*0a20*/  LOP3.LUT R0, R2, 0xffffff80, RZ, 0xc0, !PT ;  /* 0xffffff8002007812 */ /* 0x001fc600078ec0ff */
[----:B------:R-:W-:Y:S01]  /*0a30*/  UIADD3 UR4, -UR40, URZ, URZ ;  /* 0x0000003f28047290 */ /* 0x000fe2000fffe13f */
[----:B------:R-:W-:-:S03]  /*0a40*/  ISETP.NE.AND P0, PT, R0, 0x80, PT ;  /* 0x000000800000780c */ /* 0x000fc60003f05270 */
[----:B------:R-:W-:-:S10]  /*0a50*/  UIMAD UR4, UR7, UR4, UR6 ;  /* 0x00000004070472a4 */ /* 0x000fd4000f8e0206 */
[----:B------:R-:W-:Y:S06]  /*0a60*/  @!P0 BAR.ARV 0x8, 0x100 ;  /* 0x0204000000008b1d */ /* 0x000fec0000002000 */
[----:B------:R-:W-:-:S13]  /*0a70*/  ISETP.GE.U32.AND P0, PT, R2, 0x100, PT ;  /* 0x000001000200780c */ /* 0x000fda0003f06070 */
[----:B------:R-:W-:Y:S06]  /*0a80*/  @P0 BAR.ARV 0xf, 0x100 ;  /* 0x03c4000000000b1d */ /* 0x000fec0000002000 */
[----:B--2---:R-:W-:-:S13]  /*0a90*/  ISETP.LE.AND P0, PT, RZ, UR8, PT ;  /* 0x00000008ff007c0c */ /* 0x004fda000bf03270 */
[----:B------:R-:W-:Y:S05]  /*0aa0*/  @!P0 BRA `(.L_x_4739) ;  /* 0x0000014800108947 */ /* 0x000fea0003800000 */
[----:B------:R-:W-:Y:S01]  /*0ab0*/  ULDC.64 UR6, c[0x0][0x418] ;  /* 0x0001060000067ab9 */ /* 0x000fe20000000a00 */
[----:B------:R-:W0:Y:S01]  /*0ac0*/  S2UR UR41, SR_CTAID.X ;  /* 0x00000000002979c3 */ /* 0x000e220000002500 */
[----:B------:R-:W-:Y:S01]  /*0ad0*/  UISETP.NE.U32.AND UP0, UPT, UR6, URZ, UPT ;  /* 0x0000003f0600728c */ /* 0x000fe2000bf05070 */
[----:B------:R-:W-:Y:S01]  /*0ae0*/  VIADD R16, R2, 0xffffff80 ;  /* 0xffffff8002107836 */ /* 0x000fe20000000000 */
[----:B------:R-:W-:Y:S01]  /*0af0*/  ULDC UR39, c[0x0][0x424] ;  /* 0x0001090000277ab9 */ /* 0x000fe20000000800 */
[----:B------:R-:W-:Y:S01]  /*0b00*/  ULDC UR8, c[0x0][0x2f0] ;  /* 0x0000bc0000087ab9 */ /* 0x000fe20000000800 */
[----:B------:R-:W-:-:S04]  /*0b10*/  UISETP.NE.AND.EX UP0, UPT, UR7, URZ, UPT, UP0 ;  /* 0x0000003f0700728c */ /* 0x000fc8000bf05300 */
[----:B------:R-:W-:Y:S02]  /*0b20*/  USEL UR39, UR39, 0x1, UP0 ;  /* 0x0000000127277887 */ /* 0x000fe40008000000 */
[----:B------:R-:W-:Y:S02]  /*0b30*/  UISETP.NE.AND UP0, UPT, UR9, 0x1, UPT ;  /* 0x000000010900788c */ /* 0x000fe4000bf05270 */
[----:B------:R-:W-:-:S04]  /*0b40*/  UIMAD UR5, UR39, UR8, 0x3f ;  /* 0x0000003f270574a4 */ /* 0x000fc8000f8e0208 */
[----:B------:R-:W-:Y:S01]  /*0b50*/  PLOP3.LUT P0, PT, PT, PT, UP0, 0x80, 0x0 ;  /* 0x000000000000781c */ /* 0x000fe20003f0f008 */
[----:B------:R-:W-:-:S04]  /*0b60*/  USHF.R.S32.HI UR6, URZ, 0x1f, UR5 ;  /* 0x0000001f3f067899 */ /* 0x000fc80008011405 */
[----:B------:R-:W-:Y:S02]  /*0b70*/  ULEA.HI UR5, UR6, UR5, URZ, 0x6 ;  /* 0x0000000506057291 */ /* 0x000fe4000f8f303f */
[----:B0-----:R-:W-:Y:S02]  /*0b80*/  USHF.L.U32 UR41, UR41, 0x6, URZ ;  /* 0x0000000629297899 */ /* 0x001fe4000800063f */
[----:B------:R-:W-:-:S04]  /*0b90*/  USHF.R.S32.HI UR5, URZ, 0x6, UR5 ;  /* 0x000000063f057899 */ /* 0x000fc80008011405 */
[----:B------:R-:W-:Y:S08]  /*0ba0*/  @!P0 BRA `(.L_x_4740) ;  /* 0x0000002400148947 */ /* 0x000ff00003800000 */
[----:B------:R-:W-:Y:S01]  /*0bb0*/  ULDC UR6, c[0x0][0x448] ;  /* 0x0001120000067ab9 */ /* 0x000fe20000000800 */
[----:B------:R-:W-:Y:S02]  /*0bc0*/  UIADD3 UR9, UR41, 0x3f, URZ ;  /* 0x0000003f29097890 */ /* 0x000fe4000fffe03f */
[----:B------:R-:W-:Y:S01]  /*0bd0*/  UISETP.NE.AND UP1, UPT, UR6, 0x1, UPT ;  /* 0x000000010600788c */ /* 0x000fe2000bf25270 */
[----:B------:R-:W-:Y:S02]  /*0be0*/  ULDC UR13, c[0x0][0x288] ;  /* 0x0000a200000d7ab9 */ /* 0x000fe40000000800 */
[----:B------:R-:W-:Y:S01]  /*0bf0*/  ULDC.64 UR6, c[0x0][0x9e0] ;  /* 0x0002780000067ab9 */ /* 0x000fe20000000a00 */
[----:B------:R-:W-:Y:S02]  /*0c00*/  UIADD3 UR12, -UR13, 0x1, URZ ;  /* 0x000000010d0c7890 */ /* 0x000fe4000fffe13f */
[----:B------:R-:W-:Y:S02]  /*0c10*/  UISETP.GE.AND UP0, UPT, UR7, 0x1, UPT ;  /* 0x000000010700788c */ /* 0x000fe4000bf06270 */
[----:B------:R-:W-:-:S03]  /*0c20*/  UIMAD UR12, UR39, UR8, UR12 ;  /* 0x00000008270c72a4 */ /* 0x000fc6000f8e020c */
[----:B------:R-:W-:Y:S01]  /*0c30*/  @UP1 ULDC UR10, c[0x0][0x44c] ;  /* 0x00011300000a1ab9 */ /* 0x000fe20000000800 */
[----:B------:R-:W-:Y:S01]  /*0c40*/  PLOP3.LUT P1, PT, PT, PT, UP0, 0x80, 0x0 ;  /* 0x000000000000781c */ /* 0x000fe20003f2f008 */
[----:B------:R-:W-:Y:S01]  /*0c50*/  UIMAD.WIDE.U32 UR10, UR9, UR10, URZ ;  /* 0x0000000a090a72a5 */ /* 0x000fe2000f8e003f */
[----:B------:R-:W-:-:S03]  /*0c60*/  @UP1 ULDC UR14, c[0x0][0x450] ;  /* 0x00011400000e1ab9 */ /* 0x000fc60000000800 */
[----:B------:R-:W-:-:S04]  /*0c70*/  @UP1 USHF.R.U32.HI UR9, URZ, UR14, UR11 ;  /* 0x0000000e3f091299 */ /* 0x000fc8000801160b */
[----:B------:R-:W-:-:S04]  /*0c80*/  UIADD3 UR12, UR12, UR9, URZ ;  /* 0x000000090c0c7290 */ /* 0x000fc8000fffe03f */
[----:B------:R-:W-:Y:S01]  /*0c90*/  UIADD3 UR6, UR12, UR6, URZ ;  /* 0x000000060c067290 */ /* 0x000fe2000fffe03f */
[----:B------:R-:W-:Y:S11]  /*0ca0*/  @!P1 BRA `(.L_x_4741) ;  /* 0x0000000000449947 */ /* 0x000ff60003800000 */
        /* <DEDUP_REMOVED lines=10> */
.L_x_4742:
[----:B------:R-:W-:-:S11]  /*0d50*/  UISETP.NE.AND UP0, UPT, UR7, 0x1, UPT ;  /* 0x000000010700788c */ /* 0x000fd6000bf05270 */
[----:B------:R-:W-:Y:S02]  /*0d60*/  @UP0 ULDC.64 UR14, c[0x0][0x9e8] ;  /* 0x00027a00000e0ab9 */ /* 0x000fe40000000a00 */
[----:B------:R-:W-:-:S04]  /*0d70*/  UIMAD.WIDE.U32 UR10, UR9, UR14, URZ ;  /* 0x0000000e090a72a5 */ /* 0x000fc8000f8e003f */
[----:B------:R-:W-:-:S12]  /*0d80*/  @UP0 USHF.R.U32.HI UR9, URZ, UR15, UR11 ;  /* 0x0000000f3f090299 */ /* 0x000fd8000801160b */
.L_x_4743:
[----:B------:R-:W-:-:S04]  /*0d90*/  UIMAD UR9, UR9, UR7, UR7 ;  /* 0x00000007090972a4 */ /* 0x000fc8000f8e0207 */
[----:B------:R-:W-:-:S04]  /*0da0*/  UISETP.LT.AND UP0, UPT, UR6, UR9, UPT ;  /* 0x000000090600728c */ /* 0x000fc8000bf01270 */
[----:B------:R-:W-:-:S12]  /*0db0*/  USEL UR6, UR6, UR9, UP0 ;  /* 0x0000000906067287 */ /* 0x000fd80008000000 */
.L_x_4741:
[----:B------:R-:W-:Y:S01]  /*0dc0*/  UIADD3 UR6, UR6, 0x3f, URZ ;  /* 0x0000003f06067890 */ /* 0x000fe2000fffe03f */
[----:B------:R-:W-:Y:S01]  /*0dd0*/  @UP1 ULDC UR10, c[0x0][0x44c] ;  /* 0x00011300000a1ab9 */ /* 0x000fe20000000800 */
[----:B------:R-:W-:Y:S01]  /*0de0*/  @UP1 ULDC UR12, c[0x0][0x450] ;  /* 0x00011400000c1ab9 */ /* 0x000fe20000000800 */
[----:B------:R-:W-:Y:S02]  /*0df0*/  UIMAD.WIDE.U32 UR10, UR41, UR10, URZ ;  /* 0x0000000a290a72a5 */ /* 0x000fe4000f8e003f */
[----:B------:R-:W-:Y:S02]  /*0e00*/  USHF.R.S32.HI UR9, URZ, 0x1f, UR6 ;  /* 0x0000001f3f097899 */ /* 0x000fe40008011406 */
[----:B------:R-:W-:Y:S02]  /*0e10*/  UIMAD UR8, UR39, UR8, -UR13 ;  /* 0x00000008270872a4 */ /* 0x000fe4000f8e0a0d */
[----:B------:R-:W-:Y:S02]  /*0e20*/  @UP1 USHF.R.U32.HI UR41, URZ, UR12, UR11 ;  /* 0x0000000c3f291299 */ /* 0x000fe4000801160b */
[----:B------:R-:W-:-:S02]  /*0e30*/  ULEA.HI UR9, UR9, UR6, URZ, 0x6 ;  /* 0x0000000609097291 */ /* 0x000fc4000f8f303f */
[----:B------:R-:W-:Y:S02]  /*0e40*/  UIADD3 UR8, UR8, UR41, URZ ;  /* 0x0000002908087290 */ /* 0x000fe4000fffe03f */
[----:B------:R-:W-:Y:S01]  /*0e50*/  USHF.R.S32.HI UR9, URZ, 0x6, UR9 ;  /* 0x000000063f097899 */ /* 0x000fe20008011409 */
[----:B------:R-:W-:Y:S02]  /*0e60*/  ULDC UR6, c[0x0][0x9dc] ;  /* 0x0002770000067ab9 */ /* 0x000fe40000000800 */
[----:B------:R-:W-:Y:S02]  /*0e70*/  UIADD3 UR6, UR8, -UR6, URZ ;  /* 0x8000000608067290 */ /* 0x000fe4000fffe03f */
[----:B------:R-:W-:-:S04]  /*0e80*/  UISETP.LT.AND UP0, UPT, UR5, UR9, UPT ;  /* 0x000000090500728c */ /* 0x000fc8000bf01270 */
[----:B------:R-:W-:Y:S01]  /*0e90*/  USEL UR10, UR5, UR9, UP0 ;  /* 0x00000009050a7287 */ /* 0x000fe20008000000 */
[----:B------:R-:W-:Y:S01]  /*0ea0*/  IMAD.U32 R0, RZ, RZ, UR6 ;  /* 0x00000006ff007e24 */ /* 0x000fe2000f8e00ff */
[----:B------:R-:W-:Y:S10]  /*0eb0*/  @!P1 BRA `(.L_x_4744) ;  /* 0x0000000000449947 */ /* 0x000ff40003800000 */
        /* <DEDUP_REMOVED lines=11> */
.L_x_4745:
[----:B------:R-:W-:-:S11]  /*0f70*/  UISETP.NE.AND UP0, UPT, UR7, 0x1, UPT ;  /* 0x000000010700788c */ /* 0x000fd6000bf05270 */
[----:B------:R-:W-:Y:S02]  /*0f80*/  @UP0 ULDC.64 UR12, c[0x0][0x9e8] ;  /* 0x00027a00000c0ab9 */ /* 0x000fe40000000a00 */
[----:B------:R-:W-:-:S04]  /*0f90*/  UIMAD.WIDE.U32 UR8, UR5, UR12, URZ ;  /* 0x0000000c050872a5 */ /* 0x000fc8000f8e003f */
[----:B------:R-:W-:-:S12]  /*0fa0*/  @UP0 USHF.R.U32.HI UR5, URZ, UR13, UR9 ;  /* 0x0000000d3f050299 */ /* 0x000fd80008011609 */
.L_x_4746:
[----:B------:R-:W-:-:S06]  /*0fb0*/  UIMAD UR5, UR5, UR7, URZ ;  /* 0x00000007050572a4 */ /* 0x000fcc000f8e023f */
[----:B------:R-:W-:-:S07]  /*0fc0*/  VIMNMX R0, R0, UR5, !PT ;  /* 0x0000000500007c48 */ /* 0x000fce000ffe0100 */
.L_x_4744:
[----:B------:R-:W-:Y:S01]  /*0fd0*/  SHF.R.S32.HI R3, RZ, 0x1f, R0 ;  /* 0x0000001fff037819 */ /* 0x000fe20000011400 */
[----:B------:R-:W-:Y:S01]  /*0fe0*/  USHF.R.U32.HI UR5, URZ, 0x10, UR4 ;  /* 0x000000103f057899 */ /* 0x000fe20008011604 */
[----:B------:R-:W-:Y:S01]  /*0ff0*/  PLOP3.LUT P0, PT, PT, PT, PT, 0x80, 0x0 ;  /* 0x000000000000781c */ /* 0x000fe20003f0f070 */
[----:B------:R-:W-:Y:S01]  /*1000*/  ULOP3.LUT UR4, UR4, 0xffff, URZ, 0xc0, !UPT ;  /* 0x0000ffff04047892 */ /* 0x000fe2000f8ec03f */
[----:B------:R-:W-:Y:S01]  /*1010*/  LEA.HI R3, R3, R0, RZ, 0x6 ;  /* 0x0000000003037211 */ /* 0x000fe200078f30ff */
[----:B------:R-:W-:Y:S01]  /*1020*/  UISETP.NE.AND UP0, UPT, UR5, URZ, UPT ;  /* 0x0000003f0500728c */ /* 0x000fe2000bf05270 */
[----:B------:R-:W-:Y:S02]  /*1030*/  CS2R R4, SRZ ;  /* 0x0000000000047805 */ /* 0x000fe4000001ff00 */
[----:B------:R-:W-:Y:S02]  /*1040*/  MOV R2, RZ ;  /* 0x000000ff00027202 */ /* 0x000fe40000000f00 */
[----:B------:R-:W-:-:S02]  /*1050*/  CS2R R150, SRZ ;  /* 0x0000000000967805 */ /* 0x000fc4000001ff00 */
[----:B------:R-:W-:Y:S02]  /*1060*/  SHF.R.S32.HI R3, RZ, 0x6, R3 ;  /* 0x00000006ff037819 */ /* 0x000fe40000011403 */
[----:B------:R-:W-:Y:S02]  /*1070*/  CS2R R148, SRZ ;  /* 0x0000000000947805 */ /* 0x000fe4000001ff00 */
[----:B------:R-:W-:Y:S02]  /*1080*/  CS2R R146, SRZ ;  /* 0x0000000000927805 */ /* 0x000fe4000001ff00 */
[----:B------:R-:W-:Y:S02]  /*1090*/  CS2R R144, SRZ ;  /* 0x0000000000907805 */ /* 0x000fe4000001ff00 */
[----:B------:R-:W-:Y:S02]  /*10a0*/  VIMNMX R10, RZ, R3, !PT ;  /* 0x00000003ff0a7248 */ /* 0x000fe40007fe0100 */
[----:B------:R-:W-:-:S02]  /*10b0*/  CS2R R142, SRZ ;  /* 0x00000000008e7805 */ /* 0x000fc4000001ff00 */
[----:B------:R-:W-:Y:S01]  /*10c0*/  CS2R R140, SRZ ;  /* 0x00000000008c7805 */ /* 0x000fe2000001ff00 */
[----:B------:R-:W-:Y:S01]  /*10d0*/  @!UP0 ULDC UR5, c[0x0][0x9f0] ;  /* 0x00027c0000058ab9 */ /* 0x000fe20000000800 */
        /* <DEDUP_REMOVED lines=52> */
[----:B------:R-:W-:Y:S01]  /*1420*/  IMAD.MOV.U32 R37, RZ, RZ, RZ ;  /* 0x000000ffff257224 */ /* 0x000fe200078e00ff */
[----:B------:R-:W-:Y:S06]  /*1430*/  @!P1 BRA `(.L_x_4747) ;  /* 0x0000000000749947 */ /* 0x000fec0003800000 */
[----:B------:R-:W-:Y:S01]  /*1440*/  IMAD.U32 R5, RZ, RZ, UR5 ;  /* 0x00000005ff057e24 */ /* 0x000fe2000f8e00ff */
[----:B------:R-:W-:-:S04]  /*1450*/  UIADD3 UR6, UR5, -0x1, UR10 ;  /* 0xffffffff05067890 */ /* 0x000fc8000fffe00a */
[-C--:B------:R-:W-:Y:S02]  /*1460*/  IABS R8, R5.reuse ;  /* 0x0000000500087213 */ /* 0x080fe40000000000 */
[----:B------:R-:W-:Y:S02]  /*1470*/  IADD3 R0, -R10, UR6, RZ ;  /* 0x000000060a007c10 */ /* 0x000fe4000fffe1ff */
[----:B------:R-:W0:Y:S01]  /*1480*/  I2F.RP R3, R8 ;  /* 0x0000000800037306 */ /* 0x000e220000209400 */
[----:B------:R-:W-:-:S07]  /*1490*/  IABS R11, R5 ;  /* 0x00000005000b7213 */ /* 0x000fce0000000000 */
[----:B0-----:R-:W0:Y:S02]  /*14a0*/  MUFU.RCP R3, R3 ;  /* 0x0000000300037308 */ /* 0x001e240000001000 */
[----:B0-----:R-:W-:Y:S02]  /*14b0*/  VIADD R6, R3, 0xffffffe ;  /* 0x0ffffffe03067836 */ /* 0x001fe40000000000 */
[----:B------:R-:W-:-:S04]  /*14c0*/  IMAD.MOV R3, RZ, RZ, -R11 ;  /* 0x000000ffff037224 */ /* 0x000fc800078e0a0b */
[----:B------:R0:W1:Y:S02]  /*14d0*/  F2I.FTZ.U32.TRUNC.NTZ R7, R6 ;  /* 0x0000000600077305 */ /* 0x000064000021f000 */
[----:B0-----:R-:W-:Y:S01]  /*14e0*/  IMAD.MOV.U32 R6, RZ, RZ, RZ ;  /* 0x000000ffff067224 */ /* 0x001fe200078e00ff */
[----:B-1----:R-:W-:-:S05]  /*14f0*/  IADD3 R9, RZ, -R7, RZ ;  /* 0x80000007ff097210 */ /* 0x002fca0007ffe0ff */
[----:B------:R-:W-:Y:S01]  /*1500*/  IMAD R5, R9, R8, RZ ;  /* 0x0000000809057224 */ /* 0x000fe200078e02ff */
[----:B------:R-:W-:Y:S02]  /*1510*/  IABS R9, R0 ;  /* 0x0000000000097213 */ /* 0x000fe40000000000 */
[----:B------:R-:W-:Y:S01]  /*1520*/  LOP3.LUT R0, R0, UR5, RZ, 0x3c, !PT ;  /* 0x0000000500007c12 */ /* 0x000fe2000f8e3cff */
[----:B------:R-:W-:-:S03]  /*1530*/  IMAD.HI.U32 R7, R7, R5, R6 ;  /* 0x0000000507077227 */ /* 0x000fc600078e0006 */
[----:B------:R-:W-:Y:S01]  /*1540*/  ISETP.GE.AND P3, PT, R0, RZ, PT ;  /* 0x000000ff0000720c */ /* 0x000fe20003f66270 */
[----:B------:R-:W-:-:S04]  /*1550*/  IMAD.MOV.U32 R6, RZ, RZ, R9 ;  /* 0x000000ffff067224 */ /* 0x000fc800078e0009 */
[----:B------:R-:W-:-:S04]  /*1560*/  IMAD.HI.U32 R7, R7, R6, RZ ;  /* 0x0000000607077227 */ /* 0x000fc800078e00ff */
[----:B------:R-:W-:-:S05]  /*1570*/  IMAD R3, R7, R3, R6 ;  /* 0x0000000307037224 */ /* 0x000fca00078e0206 */
[----:B------:R-:W-:-:S13]  /*1580*/  ISETP.GT.U32.AND P2, PT, R8, R3, PT ;  /* 0x000000030800720c */ /* 0x000fda0003f44070 */
[-C--:B------:R-:W-:Y:S01]  /*1590*/  @!P2 IADD3 R3, R3, -R8.reuse, RZ ;  /* 0x800000080303a210 */ /* 0x080fe20007ffe0ff */
[----:B------:R-:W-:Y:S01]  /*15a0*/  @!P2 VIADD R7, R7, 0x1 ;  /* 0x000000010707a836 */ /* 0x000fe20000000000 */
[----:B------:R-:W-:Y:S02]  /*15b0*/  ISETP.NE.AND P2, PT, RZ, UR5, PT ;  /* 0x00000005ff007c0c */ /* 0x000fe4000bf45270 */
[----:B------:R-:W-:-:S13]  /*15c0*/  ISETP.GE.U32.AND P1, PT, R3, R8, PT ;  /* 0x000000080300720c */ /* 0x000fda0003f26070 */
[----:B------:R-:W-:-:S04]  /*15d0*/  @P1 VIADD R7, R7, 0x1 ;  /* 0x0000000107071836 */ /* 0x000fc80000000000 */
[----:B------:R-:W-:-:S05]  /*15e0*/  IMAD.MOV.U32 R5, RZ, RZ, R7 ;  /* 0x000000ffff057224 */ /* 0x000fca00078e0007 */
[----:B------:R-:W-:Y:S02]  /*15f0*/  @!P3 IADD3 R5, -R5, RZ, RZ ;  /* 0x000000ff0505b210 */ /* 0x000fe40007ffe1ff */
[----:B------:R-:W-:-:S07]  /*1600*/  @!P2 LOP3.LUT R5, RZ, UR5, RZ, 0x33, !PT ;  /* 0x00000005ff05ac12 */ /* 0x000fce000f8e33ff */
.L_x_4747:
[----:B------:R-:W-:Y:S01]  /*1610*/  IMAD R0, R5, UR4, R10 ;  /* 0x0000000405007c24 */ /* 0x000fe2000f8e020a */
        /* <DEDUP_REMOVED lines=29> */
[----:B0-----:R-:W-:Y:S02]  /*17f0*/  ULEA UR5, UR8, UR7, 0x18 ;  /* 0x0000000708057291 */ /* 0x001fe4000f8ec03f */
[----:B------:R-:W-:Y:S01]  /*1800*/  UIADD3 UR6, UR4, -UR6, URZ ;  /* 0x8000000604067290 */ /* 0x000fe2000fffe03f */
[----:B------:R-:W-:Y:S01]  /*1810*/  IMAD.IADD R7, R6, 0x1, -R7 ;  /* 0x0000000106077824 */ /* 0x000fe200078e0a07 */
[----:B------:R-:W-:Y:S02]  /*1820*/  ULOP3.LUT UR4, UR45, 0x1, URZ, 0xfc, !UPT ;  /* 0x000000012d047892 */ /* 0x000fe4000f8efc3f */
[----:B------:R-:W-:Y:S02]  /*1830*/  ULEA UR6, UR6, UR5, 0xf ;  /* 0x0000000506067291 */ /* 0x000fe4000f8e783f */
[----:B------:R-:W-:Y:S01]  /*1840*/  UISETP.NE.AND UP0, UPT, UR4, 0x3, UPT ;  /* 0x000000030400788c */ /* 0x000fe2000bf05270 */
[----:B------:R-:W-:Y:S01]  /*1850*/  LEA R4, R4, R7, 0x4 ;  /* 0x0000000704047211 */ /* 0x000fe200078e20ff */
[----:B------:R-:W-:-:S04]  /*1860*/  UIADD3 UR6, UR6, 0x400, URZ ;  /* 0x0000040006067890 */ /* 0x000fc8000fffe03f */
[----:B------:R-:W-:Y:S01]  /*1870*/  PLOP3.LUT P0, PT, PT, PT, UP0, 0x80, 0x0 ;  /* 0x000000000000781c */ /* 0x000fe20003f0f008 */
[----:B------:R-:W-:-:S04]  /*1880*/  USHF.R.U32.HI UR6, URZ, 0x4, UR6 ;  /* 0x000000043f067899 */ /* 0x000fc80008011606 */
[----:B------:R-:W-:-:S04]  /*1890*/  ULOP3.LUT UR6, UR6, 0x3fff, URZ, 0xc0, !UPT ;  /* 0x00003fff06067892 */ /* 0x000fc8000f8ec03f */
[----:B------:R-:W-:-:S04]  /*18a0*/  ULOP3.LUT UR6, UR6, 0x2000000, URZ, 0xfc, !UPT ;  /* 0x0200000006067892 */ /* 0x000fc8000f8efc3f */
[----:B------:R-:W-:Y:S08]  /*18b0*/  @!P0 BRA `(.L_x_4749) ;  /* 0x0000000000048947 */ /* 0x000ff00003800000 */
[----:B------:R-:W-:Y:S01]  /*18c0*/  BPT.TRAP 0x1 ;  /* 0x000000040000795c */ /* 0x000fe20000300000 */
.L_x_4749:
[----:B------:R-:W-:-:S04]  /*18d0*/  SHF.L.U32 R2, RZ, 0x1f, RZ ;  /* 0x0000001fff027819 */ /* 0x000fc800000006ff */
[----:B------:R-:W0:Y:S02]  /*18e0*/  SYNCS.PHASECHK.TRANS64.TRYWAIT P1, [UR5+0x28c50], R2 ;  /* 0x028c5002ff0075a7 */ /* 0x000e240008020145 */
[----:B0-----:R-:W-:Y:S05]  /*18f0*/  @!P1 BRA `(.L_x_4750) ;  /* 0x0000013800849947 */ /* 0x001fea0003800000 */
.L_x_4944:
        /* <DEDUP_REMOVED lines=47> */
[----:B------:R-:W-:Y:S01]  /*1bf0*/  MOV R7, RZ ;  /* 0x000000ff00077202 */ /* 0x000fe20000000f00 */
[----:B------:R-:W-:-:S06]  /*1c00*/  UMOV UR4, URZ ;  /* 0x0000003f00047c82 */ /* 0x000fcc0008000000 */
.L_x_4756:
[----:B------:R-:W-:Y:S01]  /*1c10*/  BAR.SYNC.DEFER_BLOCKING 0xe, 0x100 ;  /* 0x0384000000007b1d */ /* 0x000fe20000010000 */
[----:B------:R-:W-:Y:S01]  /*1c20*/  IMAD.U32 R5, RZ, RZ, UR4 ;  /* 0x00000004ff057e24 */ /* 0x000fe2000f8e00ff */
[----:B------:R-:W-:Y:S01]  /*1c30*/  UIADD3 UR4, UR4, 0x1, URZ ;  /* 0x0000000104047890 */ /* 0x000fe2000fffe03f */
[C---:B------:R-:W-:Y:S01]  /*1c40*/  ISETP.GT.AND P3, PT, R3.reuse, R0, PT ;  /* 0x000000000300720c */ /* 0x040fe20003f64270 */
[----:B------:R-:W-:Y:S02]  /*1c50*/  VIADD R3, R3, 0xffffffff ;  /* 0xffffffff03037836 */ /* 0x000fe40000000000 */
[----:B01----:R-:W-:Y:S01]  /*1c60*/  IMAD R2, R5, 0x40, R4 ;  /* 0x0000004005027824 */ /* 0x003fe200078e0204 */
        /* <DEDUP_REMOVED lines=137> */
.L_x_4752:
[----:B------:R-:W-:Y:S01]  /*2500*/  ULEA UR7, UR4, UR5, 0x3 ;  /* 0x0000000504077291 */ /* 0x000fe2000f8e183f */
[----:B------:R-:W-:-:S08]  /*2510*/  SHF.L.U32 R2, R7, 0x1f, RZ ;  /* 0x0000001f07027819 */ /* 0x000fd000000006ff */
[----:B------:R0:W1:Y:S01]  /*2520*/  SYNCS.PHASECHK.TRANS64.TRYWAIT P1, [UR7+0x28c50], R2 ;  /* 0x028c5002ff0075a7 */ /* 0x0000620008020147 */
[----:B------:R-:W-:Y:S05]  /*2530*/  @!P0 BRA `(.L_x_4753) ;  /* 0x0000000000048947 */ /* 0x000fea0003800000 */
[----:B------:R-:W-:Y:S01]  /*2540*/  BPT.TRAP 0x1 ;  /* 0x000000040000795c */ /* 0x000fe20000300000 */
.L_x_4753:
[----:B-1----:R-:W-:Y:S05]  /*2550*/  @P1 BRA `(.L_x_4754) ;  /* 0x0000000000081947 */ /* 0x002fea0003800000 */
[----:B------:R-:W1:Y:S02]  /*2560*/  SYNCS.PHASECHK.TRANS64.TRYWAIT P1, [UR7+0x28c50], R2 ;  /* 0x028c5002ff0075a7 */ /* 0x000e640008020147 */
[----:B-1----:R-:W-:Y:S05]  /*2570*/  @!P1 BRA `(.L_x_4755) ;  /* 0x0000012c007c9947 */ /* 0x002fea0003800000 */
.L_x_4754:
[----:B------:R-:W-:Y:S01]  /*2580*/  ULEA UR10, UR4, UR6, 0xc ;  /* 0x00000006040a7291 */ /* 0x000fe2000f8e603f */
[----:B------:R-:W-:Y:S01]  /*2590*/  WARPGROUP.ARRIVE ;  /* 0x00000000000079c5 */ /* 0x000fe20000000000 */
[----:B------:R-:W-:Y:S01]  /*25a0*/  UMOV UR11, 0x40000040 ;  /* 0x40000040000b7882 */ /* 0x000fe20000000000 */
[----:B------:R-:W-:Y:S01]  /*25b0*/  UMOV UR15, 0x40000040 ;  /* 0x40000040000f7882 */ /* 0x000fe20000000000 */
[----:B------:R-:W-:Y:S01]  /*25c0*/  UIADD3 UR14, UR10, 0x80, URZ ;  /* 0x000000800a0e7890 */ /* 0x000fe2000fffe03f */
[----:B01----:R-:W-:Y:S01]  /*25d0*/  MOV R2, UR7 ;  /* 0x0000000700027c02 */ /* 0x003fe20008000f00 */
        /* <DEDUP_REMOVED lines=24> */
.L_x_4751:
[----:B------:R-:W-:Y:S01]  /*2760*/  BAR.SYNC.DEFER_BLOCKING 0xe, 0x100 ;  /* 0x0384000000007b1d */ /* 0x000fe20000010000 */
[----:B------:R-:W-:Y:S01]  /*2770*/  VIADD R4, R4, UR4 ;  /* 0x0000000404047c36 */ /* 0x000fe20008000000 */
[----:B------:R-:W-:-:S04]  /*2780*/  PLOP3.LUT P0, PT, PT, PT, PT, 0x8, 0x0 ;  /* 0x000000000000781c */ /* 0x000fc80003f0e170 */
[----:B------:R-:W-:-:S05]  /*2790*/  LEA R4, R4, UR5, 0x2 ;  /* 0x0000000504047c11 */ /* 0x000fca000f8e10ff */
[----:B01----:R-:W0:Y:S04]  /*27a0*/  LDS R2, [R4+0x28800] ;  /* 0x0288000004027984 */ /* 0x003e280000000800 */
[----:B------:R1:W2:Y:S02]  /*27b0*/  LDS R0, [R4+0x28820] ;  /* 0x0288200004007984 */ /* 0x0002a40000000800 */
[----:B-1----:R-:W-:Y:S01]  /*27c0*/  MOV R4, RZ ;  /* 0x000000ff00047202 */ /* 0x002fe20000000f00 */
        /* <DEDUP_REMOVED lines=131> */
.L_x_4740:
        /* <DEDUP_REMOVED lines=26> */
.L_x_4758:
[----:B------:R-:W-:-:S11]  /*31a0*/  UISETP.NE.AND UP1, UPT, UR7, 0x1, UPT ;  /* 0x000000010700788c */ /* 0x000fd6000bf25270 */
[----:B------:R-:W-:Y:S02]  /*31b0*/  @UP1 ULDC.64 UR14, c[0x0][0x9e8] ;  /* 0x00027a00000e1ab9 */ /* 0x000fe40000000a00 */
[----:B------:R-:W-:-:S04]  /*31c0*/  UIMAD.WIDE.U32 UR10, UR9, UR14, URZ ;  /* 0x0000000e090a72a5 */ /* 0x000fc8000f8e003f */
[----:B------:R-:W-:-:S12]  /*31d0*/  @UP1 USHF.R.U32.HI UR9, URZ, UR15, UR11 ;  /* 0x0000000f3f091299 */ /* 0x000fd8000801160b */
.L_x_4759:
[----:B------:R-:W-:-:S04]  /*31e0*/  UIMAD UR9, UR9, UR7, UR7 ;  /* 0x00000007090972a4 */ /* 0x000fc8000f8e0207 */
[----:B------:R-:W-:-:S04]  /*31f0*/  UISETP.LT.AND UP1, UPT, UR6, UR9, UPT ;  /* 0x000000090600728c */ /* 0x000fc8000bf21270 */
[----:B------:R-:W-:-:S12]  /*3200*/  USEL UR6, UR6, UR9, UP1 ;  /* 0x0000000906067287 */ /* 0x000fd80008800000 */
.L_x_4757:
[----:B------:R-:W-:Y:S01]  /*3210*/  UIADD3 UR6, UR6, 0x3f, URZ ;  /* 0x0000003f06067890 */ /* 0x000fe2000fffe03f */
[----:B------:R-:W-:Y:S01]  /*3220*/  @UP0 ULDC UR10, c[0x0][0x44c] ;  /* 0x00011300000a0ab9 */ /* 0x000fe20000000800 */
[----:B------:R-:W-:Y:S02]  /*3230*/  @UP0 ULDC UR13, c[0x0][0x450] ;  /* 0x00011400000d0ab9 */ /* 0x000fe40000000800 */
[----:B------:R-:W-:Y:S02]  /*3240*/  USHF.R.S32.HI UR9, URZ, 0x1f, UR6 ;  /* 0x0000001f3f097899 */ /* 0x000fe40008011406 */
[----:B------:R-:W-:Y:S02]  /*3250*/  UIMAD.WIDE.U32 UR10, UR41, UR10, URZ ;  /* 0x0000000a290a72a5 */ /* 0x000fe4000f8e003f */
[----:B------:R-:W-:Y:S02]  /*3260*/  ULEA.HI UR9, UR9, UR6, URZ, 0x6 ;  /* 0x0000000609097291 */ /* 0x000fe4000f8f303f */
[----:B------:R-:W-:Y:S01]  /*3270*/  UIMAD UR8, UR39, UR8, -UR12 ;  /* 0x00000008270872a4 */ /* 0x000fe2000f8e0a0c */
[----:B------:R-:W-:Y:S01]  /*3280*/  UMOV UR6, UR41 ;  /* 0x0000002900067c82 */ /* 0x000fe20008000000 */
[----:B------:R-:W-:-:S02]  /*3290*/  USHF.R.S32.HI UR9, URZ, 0x6, UR9 ;  /* 0x000000063f097899 */ /* 0x000fc40008011409 */
[----:B------:R-:W-:Y:S02]  /*32a0*/  @UP0 USHF.R.U32.HI UR6, URZ, UR13, UR11 ;  /* 0x0000000d3f060299 */ /* 0x000fe4000801160b */
[----:B------:R-:W-:Y:S02]  /*32b0*/  UISETP.LT.AND UP0, UPT, UR5, UR9, UPT ;  /* 0x000000090500728c */ /* 0x000fe4000bf01270 */
[----:B------:R-:W-:Y:S02]  /*32c0*/  UIADD3 UR6, UR8, UR6, URZ ;  /* 0x0000000608067290 */ /* 0x000fe4000fffe03f */
[----:B------:R-:W-:Y:S01]  /*32d0*/  USEL UR10, UR5, UR9, UP0 ;  /* 0x00000009050a7287 */ /* 0x000fe20008000000 */
[----:B------:R-:W-:Y:S02]  /*32e0*/  ULDC UR8, c[0x0][0x9dc] ;  /* 0x0002770000087ab9 */ /* 0x000fe40000000800 */
[----:B------:R-:W-:Y:S01]  /*32f0*/  UIADD3 UR5, UR6, -UR8, URZ ;  /* 0x8000000806057290 */ /* 0x000fe2000fffe03f */
        /* <DEDUP_REMOVED lines=11> */
.L_x_4761:
[----:B------:R-:W-:-:S11]  /*33b0*/  UISETP.NE.AND UP0, UPT, UR7, 0x1, UPT ;  /* 0x000000010700788c */ /* 0x000fd6000bf05270 */
[----:B------:R-:W-:Y:S02]  /*33c0*/  @UP0 ULDC.64 UR12, c[0x0][0x9e8] ;  /* 0x00027a00000c0ab9 */ /* 0x000fe40000000a00 */
[----:B------:R-:W-:-:S04]  /*33d0*/  UIMAD.WIDE.U32 UR8, UR6, UR12, URZ ;  /* 0x0000000c060872a5 */ /* 0x000fc8000f8e003f */
[----:B------:R-:W-:-:S12]  /*33e0*/  @UP0 USHF.R.U32.HI UR6, URZ, UR13, UR9 ;  /* 0x0000000d3f060299 */ /* 0x000fd80008011609 */
.L_x_4762:
[----:B------:R-:W-:-:S04]  /*33f0*/  UIMAD UR6, UR6, UR7, URZ ;  /* 0x00000007060672a4 */ /* 0x000fc8000f8e023f */
[----:B------:R-:W-:-:S04]  /*3400*/  UISETP.LT.AND UP0, UPT, UR5, UR6, UPT ;  /* 0x000000060500728c */ /* 0x000fc8000bf01270 */
[----:B------:R-:W-:-:S12]  /*3410*/  USEL UR5, UR5, UR6, !UP0 ;  /* 0x0000000605057287 */ /* 0x000fd8000c000000 */
.L_x_4760:
[----:B------:R-:W-:Y:S02]  /*3420*/  USHF.R.S32.HI UR6, URZ, 0x1f, UR5 ;  /* 0x0000001f3f067899 */ /* 0x000fe40008011405 */
[----:B------:R-:W-:Y:S02]  /*3430*/  USHF.R.U32.HI UR12, URZ, 0x10, UR4 ;  /* 0x000000103f0c7899 */ /* 0x000fe40008011604 */
[----:B------:R-:W-:Y:S02]  /*3440*/  ULEA.HI UR6, UR6, UR5, URZ, 0x6 ;  /* 0x0000000506067291 */ /* 0x000fe4000f8f303f */
[----:B------:R-:W-:Y:S02]  /*3450*/  UISETP.NE.AND UP1, UPT, UR12, URZ, UPT ;  /* 0x0000003f0c00728c */ /* 0x000fe4000bf25270 */
[----:B------:R-:W-:Y:S02]  /*3460*/  USHF.R.S32.HI UR6, URZ, 0x6, UR6 ;  /* 0x000000063f067899 */ /* 0x000fe40008011406 */
[----:B------:R-:W-:-:S02]  /*3470*/  ULOP3.LUT UR9, UR4, 0xffff, URZ, 0xc0, !UPT ;  /* 0x0000ffff04097892 */ /* 0x000fc4000f8ec03f */
[----:B------:R-:W-:Y:S01]  /*3480*/  UISETP.LT.AND UP0, UPT, URZ, UR6, UPT ;  /* 0x000000063f00728c */ /* 0x000fe2000bf01270 */
[----:B------:R-:W-:-:S03]  /*3490*/  UMOV UR4, URZ ;  /* 0x0000003f00047c82 */ /* 0x000fc60008000000 */
[----:B------:R-:W-:Y:S01]  /*34a0*/  USEL UR38, URZ, UR6, !UP0 ;  /* 0x000000063f267287 */ /* 0x000fe2000c000000 */
[----:B------:R-:W-:-:S03]  /*34b0*/  @!UP1 ULDC UR12, c[0x0][0x9f0] ;  /* 0x00027c00000c9ab9 */ /* 0x000fc60000000800 */
[----:B------:R-:W-:-:S06]  /*34c0*/  UISETP.GT.AND UP0, UPT, UR10, UR38, UPT ;  /* 0x000000260a00728c */ /* 0x000fcc000bf04270 */
[----:B------:R-:W-:-:S13]  /*34d0*/  PLOP3.LUT P0, PT, PT, PT, UP0, 0x80, 0x0 ;  /* 0x000000000000781c */ /* 0x000fda0003f0f008 */
[----:B------:R-:W-:Y:S05]  /*34e0*/  @!P0 BRA `(.L_x_4763) ;  /* 0x0000000000888947 */ /* 0x000fea0003800000 */
[----:B------:R-:W-:Y:S01]  /*34f0*/  IMAD.U32 R3, RZ, RZ, UR12 ;  /* 0x0000000cff037e24 */ /* 0x000fe2000f8e00ff */
[----:B------:R-:W-:-:S04]  /*3500*/  UIADD3 UR4, UR12, -0x1, UR10 ;  /* 0xffffffff0c047890 */ /* 0x000fc8000fffe00a */
[-C--:B------:R-:W-:Y:S01]  /*3510*/  IABS R0, R3.reuse ;  /* 0x0000000300007213 */ /* 0x080fe20000000000 */
[----:B------:R-:W-:Y:S01]  /*3520*/  UIADD3 UR6, -UR38, UR4, URZ ;  /* 0x0000000426067290 */ /* 0x000fe2000fffe13f */
[----:B------:R-:W-:Y:S02]  /*3530*/  IABS R5, R3 ;  /* 0x0000000300057213 */ /* 0x000fe40000000000 */
[----:B------:R-:W-:Y:S01]  /*3540*/  R2UR UR11, R0 ;  /* 0x00000000000b72ca */ /* 0x000fe200000e0000 */
[----:B------:R-:W-:Y:S02]  /*3550*/  UMOV UR4, URZ ;  /* 0x0000003f00047c82 */ /* 0x000fe40008000000 */
[----:B------:R-:W-:Y:S01]  /*3560*/  IMAD.U32 R4, RZ, RZ, UR6 ;  /* 0x00000006ff047e24 */ /* 0x000fe2000f8e00ff */
[----:B------:R-:W-:-:S04]  /*3570*/  ULOP3.LUT UR6, UR6, UR12, URZ, 0x3c, !UPT ;  /* 0x0000000c06067292 */ /* 0x000fc8000f8e3c3f */
[----:B------:R-:W-:-:S04]  /*3580*/  IABS R4, R4 ;  /* 0x0000000400047213 */ /* 0x000fc80000000000 */
[----:B------:R-:W-:Y:S01]  /*3590*/  MOV R3, R4 ;  /* 0x0000000400037202 */ /* 0x000fe20000000f00 */
[----:B------:R-:W0:Y:S03]  /*35a0*/  I2F.RP R0, UR11 ;  /* 0x0000000b00007d06 */ /* 0x000e260008209400 */
[----:B------:R-:W-:-:S05]  /*35b0*/  R2UR UR8, R3 ;  /* 0x00000000030872ca */ /* 0x000fca00000e0000 */
[----:B0-----:R-:W0:Y:S02]  /*35c0*/  MUFU.RCP R0, R0 ;  /* 0x0000000000007308 */ /* 0x001e240000001000 */
[----:B0-----:R-:W-:Y:S02]  /*35d0*/  VIADD R2, R0, 0xffffffe ;  /* 0x0ffffffe00027836 */ /* 0x001fe40000000000 */
        /* <DEDUP_REMOVED lines=19> */
.L_x_4763:
[----:B------:R-:W-:Y:S01]  /*3710*/  UIMAD UR38, UR9, UR4, UR38 ;  /* 0x00000004092672a4 */ /* 0x000fe2000f8e0226 */
[----:B------:R-:W-:Y:S01]  /*3720*/  IMAD.U32 R0, RZ, RZ, UR10 ;  /* 0x0000000aff007e24 */ /* 0x000fe2000f8e00ff */
[----:B------:R-:W-:Y:S01]  /*3730*/  PLOP3.LUT P0, PT, PT, PT, PT, 0x80, 0x0 ;  /* 0x000000000000781c */ /* 0x000fe20003f0f070 */
[----:B------:R-:W-:Y:S01]  /*3740*/  IMAD.U32 R3, RZ, RZ, UR4 ;  /* 0x00000004ff037e24 */ /* 0x000fe2000f8e00ff */
[----:B------:R-:W-:Y:S01]  /*3750*/  MOV R2, RZ ;  /* 0x000000ff00027202 */ /* 0x000fe20000000f00 */
[----:B------:R-:W-:Y:S01]  /*3760*/  IMAD.MOV.U32 R4, RZ, RZ, RZ ;  /* 0x000000ffff047224 */ /* 0x000fe200078e00ff */
[----:B------:R-:W-:Y:S02]  /*3770*/  CS2R R150, SRZ ;  /* 0x0000000000967805 */ /* 0x000fe4000001ff00 */
        /* <DEDUP_REMOVED lines=85> */
[----:B------:R-:W-:-:S04]  /*3cd0*/  ULOP3.LUT UR5, UR5, 0x3fff, URZ, 0xc0, !UPT ;  /* 0x00003fff05057892 */ /* 0x000fc8000f8ec03f */
[----:B------:R-:W-:-:S04]  /*3ce0*/  ULOP3.LUT UR36, UR5, 0x2000000, URZ, 0xfc, !UPT ;  /* 0x0200000005247892 */ /* 0x000fc8000f8efc3f */
[----:B------:R-:W-:Y:S08]  /*3cf0*/  @!P0 BRA `(.L_x_4764) ;  /* 0x0000000000408947 */ /* 0x000ff00003800000 */
        /* <DEDUP_REMOVED lines=16> */
.L_x_4764:
[----:B------:R-:W-:Y:S02]  /*3e00*/  SHF.L.U32 R14, RZ, 0x1f, RZ ;  /* 0x0000001fff0e7819 */ /* 0x000fe400000006ff */
[----:B------:R-:W-:Y:S02]  /*3e10*/  LOP3.LUT R3, R18, 0xffffff80, RZ, 0xc0, !PT ;  /* 0xffffff8012037812 */ /* 0x000fe400078ec0ff */
[----:B------:R-:W0:Y:S01]  /*3e20*/  SYNCS.PHASECHK.TRANS64.TRYWAIT P0, [UR37+0x28c00], R14 ;  /* 0x028c000eff0075a7 */ /* 0x000e220008000165 */
        /* <DEDUP_REMOVED lines=8> */
.L_x_4945:
[----:B------:R-:W-:Y:S01]  /*3eb0*/  ULOP3.LUT UR4, UR45, 0x1, URZ, 0xfc, !UPT ;  /* 0x000000012d047892 */ /* 0x000fe2000f8efc3f */
[----:B------:R-:W-:Y:S02]  /*3ec0*/  LOP3.LUT R0, R3, 0x7ffffffc, RZ, 0xc0, !PT ;  /* 0x7ffffffc03007812 */ /* 0x000fe400078ec0ff */
[----:B------:R-:W-:Y:S02]  /*3ed0*/  IADD3 R3, -R2, R19, RZ ;  /* 0x0000001302037210 */ /* 0x000fe40007ffe1ff */
[----:B------:R-:W-:Y:S01]  /*3ee0*/  LEA.HI R7, R7, R6, RZ, 0x3 ;  /* 0x0000000607077211 */ /* 0x000fe200078f18ff */
[----:B------:R-:W-:Y:S01]  /*3ef0*/  IMAD.U32 R2, RZ, RZ, UR4 ;  /* 0x00000004ff027e24 */ /* 0x000fe2000f8e00ff */
[----:B------:R-:W-:Y:S01]  /*3f00*/  LEA.HI R4, R4, R5, RZ, 0x5 ;  /* 0x0000000504047211 */ /* 0x000fe200078f28ff */
[----:B------:R-:W-:Y:S01]  /*3f10*/  IMAD.IADD R0, R5, 0x1, -R0 ;  /* 0x0000000105007824 */ /* 0x000fe200078e0a00 */
[----:B------:R-:W-:Y:S02]  /*3f20*/  LOP3.LUT R7, R7, 0xfffffff8, RZ, 0xc0, !PT ;  /* 0xfffffff807077812 */ /* 0x000fe400078ec0ff */
[----:B------:R-:W-:-:S02]  /*3f30*/  ISETP.NE.AND P5, PT, R2, 0x3, PT ;  /* 0x000000030200780c */ /* 0x000fc40003fa5270 */
[----:B------:R-:W-:Y:S01]  /*3f40*/  SHF.L.U32 R0, R0, 0x1, RZ ;  /* 0x0000000100007819 */ /* 0x000fe200000006ff */
[----:B------:R-:W-:Y:S01]  /*3f50*/  IMAD.IADD R7, R6, 0x1, -R7 ;  /* 0x0000000106077824 */ /* 0x000fe200078e0a07 */
[----:B------:R-:W-:-:S03]  /*3f60*/  SHF.R.S32.HI R2, RZ, 0x5, R4 ;  /* 0x00000005ff027819 */ /* 0x000fc60000011404 */
[----:B------:R-:W-:Y:S02]  /*3f70*/  IMAD R3, R3, 0x100, R0 ;  /* 0x0000010003037824 */ /* 0x000fe400078e0200 */
[----:B------:R-:W-:-:S04]  /*3f80*/  IMAD R2, R2, 0x10, R7 ;  /* 0x0000001002027824 */ /* 0x000fc800078e0207 */
[----:B------:R-:W-:Y:S05]  /*3f90*/  @!P5 BRA `(.L_x_4766) ;  /* 0x000000000004d947 */ /* 0x000fea0003800000 */
[----:B------:R-:W-:Y:S01]  /*3fa0*/  BPT.TRAP 0x1 ;  /* 0x000000040000795c */ /* 0x000fe20000300000 */
.L_x_4766:
[----:B------:R1:W2:Y:S01]  /*3fb0*/  SYNCS.PHASECHK.TRANS64.TRYWAIT P0, [UR37+0x28c30], R14 ;  /* 0x028c300eff0075a7 */ /* 0x0002a20008000165 */
[----:B------:R-:W-:Y:S05]  /*3fc0*/  @!P5 BRA `(.L_x_4767) ;  /* 0x000000000004d947 */ /* 0x000fea0003800000 */
[----:B------:R-:W-:Y:S01]  /*3fd0*/  BPT.TRAP 0x1 ;  /* 0x000000040000795c */ /* 0x000fe20000300000 */
.L_x_4767:
[----:B------:R-:W3:Y:S02]  /*3fe0*/  S2R R4, SR_TID.X ;  /* 0x0000000000047919 */ /* 0x000ee40000002100 */
[----:B---3--:R-:W-:-:S04]  /*3ff0*/  LOP3.LUT R4, R4, 0x7f, RZ, 0xc0, !PT ;  /* 0x0000007f04047812 */ /* 0x008fc800078ec0ff */
[----:B------:R-:W-:Y:S01]  /*4000*/  ISETP.NE.AND P6, PT, R4, RZ, PT ;  /* 0x000000ff0400720c */ /* 0x000fe20003fc5270 */
[----:B--2---:R-:W-:-:S12]  /*4010*/  @P0 BRA `(.L_x_4768) ;  /* 0x0000000000080947 */ /* 0x004fd80003800000 */
[----:B------:R-:W2:Y:S02]  /*4020*/  SYNCS.PHASECHK.TRANS64.TRYWAIT P0, [UR37+0x28c30], R14 ;  /* 0x028c300eff0075a7 */ /* 0x000ea40008000165 */
[----:B--2---:R-:W-:Y:S05]  /*4030*/  @!P0 BRA `(.L_x_4769) ;  /* 0x0000011000fc8947 */ /* 0x004fea0003800000 */
.L_x_4768:
[----:B------:R-:W-:Y:S05]  /*4040*/  WARPSYNC.ALL ;  /* 0x0000000000007948 */ /* 0x000fea0003800000 */
[----:B------:R-:W-:Y:S01]  /*4050*/  UIADD3 UR4, UR37, 0x20400, URZ ;  /* 0x0002040025047890 */ /* 0x000fe2000fffe03f */
[----:B------:R-:W-:Y:S01]  /*4060*/  WARPGROUP.ARRIVE ;  /* 0x00000000000079c5 */ /* 0x000fe20000000000 */
[----:B------:R-:W-:Y:S01]  /*4070*/  UIADD3 UR5, UR37, 0x22400, URZ ;  /* 0x0002240025057890 */ /* 0x000fe2000fffe03f */
[----:B------:R-:W-:Y:S01]  /*4080*/  LEA.HI R4, R17, R16, RZ, 0x2 ;  /* 0x0000001011047211 */ /* 0x000fe200078f10ff */
[----:B------:R-:W-:Y:S01]  /*4090*/  USHF.R.U32.HI UR4, URZ, 0x4, UR4 ;  /* 0x000000043f047899 */ /* 0x000fe20008011604 */
[----:B------:R-:W-:Y:S01]  /*40a0*/  MOV R13, UR37 ;  /* 0x00000025000d7c02 */ /* 0x000fe20008000f00 */
[----:B------:R-:W-:Y:S01]  /*40b0*/  USHF.R.U32.HI UR5, URZ, 0x4, UR5 ;  /* 0x000000043f057899 */ /* 0x000fe20008011605 */
[----:B--2---:R-:W-:Y:S01]  /*40c0*/  LOP3.LUT R5, R4, 0xfffffffc, RZ, 0xc0, !PT ;  /* 0xfffffffc04057812 */ /* 0x004fe200078ec0ff */
[----:B------:R-:W-:-:S02]  /*40d0*/  ULOP3.LUT UR4, UR4, 0x3fff, URZ, 0xc0, !UPT ;  /* 0x00003fff04047892 */ /* 0x000fc4000f8ec03f */
[----:B------:R-:W-:Y:S02]  /*40e0*/  ULOP3.LUT UR5, UR5, 0x3fff, URZ, 0xc0, !UPT ;  /* 0x00003fff05057892 */ /* 0x000fe4000f8ec03f */
[----:B------:R-:W-:Y:S01]  /*40f0*/  ULOP3.LUT UR20, UR4, 0x10000, URZ, 0xfc, !UPT ;  /* 0x0001000004147892 */ /* 0x000fe2000f8efc3f */
[----:B------:R-:W-:Y:S01]  /*4100*/  IMAD.IADD R5, R16, 0x1, -R5 ;  /* 0x0000000110057824 */ /* 0x000fe200078e0a05 */
[----:B------:R-:W-:Y:S01]  /*4110*/  ULOP3.LUT UR6, UR5, 0x10000, URZ, 0xfc, !UPT ;  /* 0x0001000005067892 */ /* 0x000fe2000f8efc3f */
[----:B------:R-:W-:Y:S01]  /*4120*/  UMOV UR21, 0x40000040 ;  /* 0x4000004000157882 */ /* 0x000fe20000000000 */
[----:B------:R-:W-:Y:S01]  /*4130*/  UMOV UR7, 0x40000040 ;  /* 0x4000004000077882 */ /* 0x000fe20000000000 */
[----:B------:R-:W-:Y:S02]  /*4140*/  UMOV UR5, UR21 ;  /* 0x0000001500057c82 */ /* 0x000fe40008000000 */
[----:B------:R-:W-:Y:S01]  /*4150*/  UMOV UR4, UR20 ;  /* 0x0000001400047c82 */ /* 0x000fe20008000000 */
[----:B------:R-:W-:Y:S01]  /*4160*/  UIADD3 UR8, UR20, 0x2, URZ ;  /* 0x0000000214087890 */ /* 0x000fe2000fffe03f */
[----:B------:R-:W-:Y:S01]  /*4170*/  LEA.HI R4, R5, R5, RZ, 0x1 ;  /* 0x0000000505047211 */ /* 0x000fe200078f08ff */
[----:B------:R-:W-:-:S02]  /*4180*/  UIADD3 UR10, UR6, 0x2, URZ ;  /* 0x00000002060a7890 */ /* 0x000fc4000fffe03f */
[----:B------:R-:W-:Y:S01]  /*4190*/  HGMMA.64x64x16.F32 R24, gdesc[UR4], RZ, !UPT, gsb0 ;  /* 0x00e00000041879f0 */ /* 0x000fe2000c0008ff */
[----:B------:R-:W-:Y:S01]  /*41a0*/  UMOV UR9, 0x40000040 ;  /* 0x4000004000097882 */ /* 0x000fe20000000000 */
[----:B------:R-:W-:Y:S01]  /*41b0*/  UMOV UR11, 0x40000040 ;  /* 0x40000040000b7882 */ /* 0x000fe20000000000 */
[----:B------:R-:W-:Y:S01]  /*41c0*/  UIADD3 UR12, UR20, 0x4, URZ ;  /* 0x00000004140c7890 */ /* 0x000fe2000fffe03f */
[----:B------:R-:W-:Y:S01]  /*41d0*/  LOP3.LUT R4, R4, 0x1ffffffe, RZ, 0xc0, !PT ;  /* 0x1ffffffe04047812 */ /* 0x000fe200078ec0ff */
[----:B------:R-:W-:Y:S01]  /*41e0*/  UIADD3 UR14, UR6, 0x4, URZ ;  /* 0x00000004060e7890 */ /* 0x000fe2000fffe03f */
[----:B------:R-:W-:Y:S01]  /*41f0*/  UMOV UR13, 0x40000040 ;  /* 0x40000040000d7882 */ /* 0x000fe20000000000 */
[----:B------:R-:W-:Y:S01]  /*4200*/  UMOV UR15, 0x40000040 ;  /* 0x40000040000f7882 */ /* 0x000fe20000000000 */
[----:B------:R-:W-:Y:S01]  /*4210*/  UIADD3 UR16, UR20, 0x6, URZ ;  /* 0x0000000614107890 */ /* 0x000fe2000fffe03f */
[----:B------:R-:W-:Y:S01]  /*4220*/  IADD3 R4, R5, -R4, RZ ;  /* 0x8000000405047210 */ /* 0x000fe20007ffe0ff */
[----:B------:R-:W-:Y:S01]  /*4230*/  UIADD3 UR18, UR6, 0x6, URZ ;  /* 0x0000000606127890 */ /* 0x000fe2000fffe03f */
[----:B------:R-:W-:Y:S01]  /*4240*/  VIADD R5, R2, UR41 ;  /* 0x0000002902057c36 */ /* 0x000fe20008000000 */
[----:B------:R-:W-:Y:S01]  /*4250*/  UMOV UR17, 0x40000040 ;  /* 0x4000004000117882 */ /* 0x000fe20000000000 */
[----:B------:R-:W-:Y:S01]  /*4260*/  UMOV UR19, 0x40000040 ;  /* 0x4000004000137882 */ /* 0x000fe20000000000 */
[----:B------:R-:W-:Y:S01]  /*4270*/  ULDC UR4, c[0x0][0x448] ;  /* 0x0001120000047ab9 */ /* 0x000fe20000000800 */
[----:B------:R-:W-:Y:S01]  /*4280*/  IMAD R4, R4, 0x8, R5 ;  /* 0x0000000804047824 */ /* 0x000fe200078e0205 */
[----:B------:R-:W-:-:S02]  /*4290*/  UISETP.NE.AND UP0, UPT, UR4, 0x1, UPT ;  /* 0x000000010400788c */ /* 0x000fc4000bf05270 */
[----:B------:R-:W-:Y:S01]  /*42a0*/  ULEA UR22, UR42, 0xffffffc0, 0x6 ;  /* 0xffffffc02a167891 */ /* 0x000fe2000f8e303f */
[----:B------:R-:W-:-:S03]  /*42b0*/  IMAD.MOV.U32 R6, RZ, RZ, R4 ;  /* 0x000000ffff067224 */ /* 0x000fc600078e0004 */
[----:B------:R-:W-:Y:S02]  /*42c0*/  PLOP3.LUT P0, PT, PT, PT, UP0, 0x80, 0x0 ;  /* 0x000000000000781c */ /* 0x000fe40003f0f008 */
[----:B------:R-:W-:-:S03]  /*42d0*/  PLOP3.LUT P1, PT, PT, PT, UP0, 0x80, 0x0 ;  /* 0x000000000000781c */ /* 0x000fc60003f2f008 */
[----:B------:R-:W-:-:S08]  /*42e0*/  @UP0 ULDC UR4, c[0x0][0x44c] ;  /* 0x0001130000040ab9 */ /* 0x000fd00000000800 */
[----:B------:R-:W-:Y:S01]  /*42f0*/  @P0 IMAD.HI.U32 R5, R4, UR4, RZ ;  /* 0x0000000404050c27 */ /* 0x000fe2000f8e00ff */
[----:B------:R-:W-:-:S04]  /*4300*/  @UP0 ULDC UR4, c[0x0][0x450] ;  /* 0x0001140000040ab9 */ /* 0x000fc80000000800 */
[----:B------:R-:W-:Y:S01]  /*4310*/  @P1 SHF.R.U32.HI R6, RZ, UR4, R5 ;  /* 0x00000004ff061c19 */ /* 0x000fe20008011605 */
[----:B------:R-:W-:Y:S01]  /*4320*/  @!P6 VIADD R5, R13, 0x28c40 ;  /* 0x00028c400d05e836 */ /* 0x000fe20000000000 */
[----:B------:R-:W-:Y:S02]  /*4330*/  ULDC.64 UR4, c[0x0][0x9e0] ;  /* 0x0002780000047ab9 */ /* 0x000fe40000000a00 */
[----:B------:R-:W-:Y:S01]  /*4340*/  UISETP.GE.AND UP1, UPT, UR5, 0x1, UPT ;  /* 0x000000010500788c */ /* 0x000fe2000bf26270 */
[----:B------:R-:W2:Y:S01]  /*4350*/  SHFL.IDX PT, R8, R6, RZ, 0x1c1f ;  /* 0x001c1fff06087589 */ /* 0x000ea200000e0000 */
[----:B------:R-:W-:-:S04]  /*4360*/  @!P6 PRMT R5, RZ, 0x654, R5 ;  /* 0x00000654ff05e816 */ /* 0x000fc80000000005 */
[----:B------:R-:W-:Y:S01]  /*4370*/  PLOP3.LUT P0, PT, PT, PT, UP1, 0x40, 0x0 ;  /* 0x000000000000781c */ /* 0x000fe20003f0e818 */
[----:B------:R-:W-:Y:S02]  /*4380*/  WARPGROUP.DEPBAR.LE gsb0, 0x0 ;  /* 0x00008000000079c5 */ /* 0x000fe40000010000 */
[----:B------:R-:W-:-:S06]  /*4390*/  WARPGROUP.ARRIVE ;  /* 0x00000000000079c5 */ /* 0x000fcc0000000000 */
[----:B------:R-:W-:Y:S01]  /*43a0*/  HGMMA.64x64x16.F32 R24, gdesc[UR8], R24, gsb0 ;  /* 0x00e00000081879f0 */ /* 0x000fe20008000818 */
[----:B------:R-:W-:Y:S01]  /*43b0*/  UMOV UR10, 0xffffffc0 ;  /* 0xffffffc0000a7882 */ /* 0x000fe20000000000 */
[----:B------:R-:W-:Y:S01]  /*43c0*/  ULDC UR11, c[0x0][0x2f0] ;  /* 0x0000bc00000b7ab9 */ /* 0x000fe20000000800 */
[----:B------:R-:W-:-:S04]  /*43d0*/  UIMAD UR7, UR42, UR10, 0x41 ;  /* 0x000000412a0774a4 */ /* 0x000fc8000f8e020a */
[----:B------:R-:W-:Y:S01]  /*43e0*/  UIMAD UR7, UR39, UR11, UR7 ;  /* 0x0000000b270772a4 */ /* 0x000fe2000f8e0207 */
[----:B------:R-:W-:Y:S02]  /*43f0*/  WARPGROUP.DEPBAR.LE gsb0, 0x0 ;  /* 0x00008000000079c5 */ /* 0x000fe40000010000 */
[----:B------:R-:W-:-:S06]  /*4400*/  WARPGROUP.ARRIVE ;  /* 0x00000000000079c5 */ /* 0x000fcc0000000000 */
[----:B------:R-:W-:Y:S01]  /*4410*/  HGMMA.64x64x16.F32 R24, gdesc[UR12], R24, gsb0 ;  /* 0x00e000000c1879f0 */ /* 0x000fe20008000818 */
[----:B------:R-:W-:Y:S01]  /*4420*/  ULDC UR14, c[0x0][0x9dc] ;  /* 0x00027700000e7ab9 */ /* 0x000fe20000000800 */
[----:B------:R-:W-:-:S06]  /*4430*/  UIMAD UR15, UR39, UR11, -UR22 ;  /* 0x0000000b270f72a4 */ /* 0x000fcc000f8e0a16 */
[----:B------:R-:W-:Y:S01]  /*4440*/  IADD3 R11, -R0, UR15, RZ ;  /* 0x0000000f000b7c10 */ /* 0x000fe2000fffe1ff */
[----:B------:R-:W-:Y:S02]  /*4450*/  WARPGROUP.DEPBAR.LE gsb0, 0x0 ;  /* 0x00008000000079c5 */ /* 0x000fe40000010000 */
[----:B------:R-:W-:-:S06]  /*4460*/  WARPGROUP.ARRIVE ;  /* 0x00000000000079c5 */ /* 0x000fcc0000000000 */
[----:B------:R-:W-:Y:S01]  /*4470*/  HGMMA.64x64x16.F32 R24, gdesc[UR16], R24, gsb0 ;  /* 0x00e00000101879f0 */ /* 0x000fe20008000818 */
[----:B------:R-:W-:Y:S01]  /*4480*/  ULDC UR19, c[0x0][0x9d8] ;  /* 0x0002760000137ab9 */ /* 0x000fe20000000800 */
[----:B------:R-:W-:Y:S01]  /*4490*/  ULDC UR18, c[0x0][0x288] ;  /* 0x0000a20000127ab9 */ /* 0x000fe20000000800 */
[----:B------:R-:W-:Y:S02]  /*44a0*/  WARPGROUP.DEPBAR.LE gsb0, 0x0 ;  /* 0x00008000000079c5 */ /* 0x000fe40000010000 */
        /* <DEDUP_REMOVED lines=30> */
[----:B------:R3:W-:Y:S01]  /*4690*/  @!P6 SYNCS.ARRIVE.TRANS64.RED.A1T0 RZ, [R5+URZ], RZ ;  /* 0x000000ff05ffe9a7 */ /* 0x0007e2000810043f */
[----:B------:R-:W4:Y:S01]  /*46a0*/  MUFU.TANH R24, R24 ;  /* 0x0000001800187308 */ /* 0x000f220000002400 */
[----:B------:R-:W-:Y:S01]  /*46b0*/  FMUL.FTZ R28, R28, UR19 ;  /* 0x000000131c1c7c20 */ /* 0x000fe20008410000 */
[----:B------:R-:W-:Y:S01]  /*46c0*/  FMUL.FTZ R29, R29, UR19 ;  /* 0x000000131d1d7c20 */ /* 0x000fe20008410000 */
[----:B---3--:R-:W-:-:S05]  /*46d0*/  IMAD.U32 R5, RZ, RZ, UR7 ;  /* 0x00000007ff057e24 */ /* 0x008fca000f8e00ff */
[----:B------:R-:W3:Y:S01]  /*46e0*/  MUFU.TANH R25, R25 ;  /* 0x0000001900197308 */ /* 0x000ee20000002400 */
[----:B------:R-:W-:Y:S01]  /*46f0*/  ULOP3.LUT UR7, URZ, UR14, URZ, 0x33, !UPT ;  /* 0x0000000e3f077292 */ /* 0x000fe2000f8e333f */
[----:B------:R-:W-:-:S06]  /*4700*/  IADD3 R5, R5, -UR18, -R0 ;  /* 0x8000001205057c10 */ /* 0x000fcc000fffe800 */
        /* <DEDUP_REMOVED lines=29> */
[----:B------:R1:W0:Y:S01]  /*48e0*/  MUFU.TANH R12, R29 ;  /* 0x0000001d000c7308 */ /* 0x0002220000002400 */
[C---:B-----5:R-:W-:Y:S01]  /*48f0*/  VIADD R28, R5.reuse, UR4 ;  /* 0x00000004051c7c36 */ /* 0x060fe20008000000 */
[----:B-1----:R-:W-:-:S04]  /*4900*/  IADD3 R29, R5, UR7, RZ ;  /* 0x00000007051d7c10 */ /* 0x002fc8000fffe0ff */
[----:B--2---:R-:W-:Y:S01]  /*4910*/  VIADDMNMX R5, R8, R28, R11, PT ;  /* 0x0000001c08057246 */ /* 0x004fe2000380010b */
[----:B------:R-:W-:Y:S01]  /*4920*/  IMAD.IADD R7, R29, 0x1, R8 ;  /* 0x000000011d077824 */ /* 0x000fe200078e0208 */
[----:B---34-:R-:W-:Y:S06]  /*4930*/  @P0 BRA `(.L_x_4770) ;  /* 0x0000000000640947 */ /* 0x018fec0003800000 */
[----:B0-----:R-:W-:Y:S01]  /*4940*/  IMAD.U32 R9, RZ, RZ, UR11 ;  /* 0x0000000bff097e24 */ /* 0x001fe2000f8e00ff */
[----:B------:R-:W-:Y:S03]  /*4950*/  BSSY B0, `(.L_x_4771) ;  /* 0x0000012000007945 */ /* 0x000fe60003800000 */
[----:B------:R-:W-:-:S04]  /*4960*/  IMAD R8, R9, UR39, R8 ;  /* 0x0000002709087c24 */ /* 0x000fc8000f8e0208 */
[----:B------:R-:W-:-:S05]  /*4970*/  VIADD R8, R8, -UR18 ;  /* 0x8000001208087c36 */ /* 0x000fca0008000000 */
        /* <DEDUP_REMOVED lines=10> */
.L_x_4772:
[----:B------:R-:W-:-:S06]  /*4a20*/  UISETP.NE.AND UP2, UPT, UR5, 0x1, UPT ;  /* 0x000000010500788c */ /* 0x000fcc000bf45270 */
[----:B------:R-:W-:-:S05]  /*4a30*/  PLOP3.LUT P0, PT, PT, PT, UP2, 0x80, 0x0 ;  /* 0x000000000000781c */ /* 0x000fca0003f0f028 */
[----:B------:R-:W-:-:S08]  /*4a40*/  @UP2 ULDC.64 UR14, c[0x0][0x9e8] ;  /* 0x00027a00000e2ab9 */ /* 0x000fd00000000a00 */
[----:B------:R-:W-:-:S05]  /*4a50*/  @P0 IMAD.HI.U32 R9, R8, UR14, RZ ;  /* 0x0000000e08090c27 */ /* 0x000fca000f8e00ff */
[----:B------:R-:W-:-:S07]  /*4a60*/  @P0 SHF.R.U32.HI R8, RZ, UR15, R9 ;  /* 0x0000000fff080c19 */ /* 0x000fce0008011609 */
.L_x_4773:
[----:B------:R-:W-:Y:S05]  /*4a70*/  BSYNC B0 ;  /* 0x0000000000007941 */ /* 0x000fea0003800000 */
.L_x_4771:
[----:B------:R-:W-:-:S05]  /*4a80*/  MOV R9, UR22 ;  /* 0x0000001600097c02 */ /* 0x000fca0008000f00 */
[----:B------:R-:W-:-:S04]  /*4a90*/  IMAD R9, R8, UR5, -R9 ;  /* 0x0000000508097c24 */ /* 0x000fc8000f8e0a09 */
[----:B------:R-:W-:-:S05]  /*4aa0*/  IMAD.IADD R8, R9, 0x1, -R0 ;  /* 0x0000000109087824 */ /* 0x000fca00078e0a00 */
[----:B------:R-:W-:Y:S02]  /*4ab0*/  VIMNMX R7, R7, R8, !PT ;  /* 0x0000000807077248 */ /* 0x000fe40007fe0100 */
[----:B------:R-:W-:-:S07]  /*4ac0*/  VIADDMNMX R5, R8, UR5, R5, PT ;  /* 0x0000000508057c46 */ /* 0x000fce000b800105 */
.L_x_4770:
[----:B------:R-:W1:Y:S01]  /*4ad0*/  SHFL.IDX PT, R6, R6, 0x1, 0x1c1f ;  /* 0x003c1f0006067f89 */ /* 0x000e6200000e0000 */
[----:B------:R-:W-:Y:S02]  /*4ae0*/  PLOP3.LUT P0, PT, PT, PT, UP1, 0x40, 0x0 ;  /* 0x000000000000781c */ /* 0x000fe40003f0e818 */
[----:B-1----:R-:W-:Y:S01]  /*4af0*/  VIADDMNMX R8, R6, R28, R11, PT ;  /* 0x0000001c06087246 */ /* 0x002fe2000380010b */
[----:B0-----:R-:W-:-:S10]  /*4b00*/  IMAD.IADD R9, R29, 0x1, R6 ;  /* 0x000000011d097824 */ /* 0x001fd400078e0206 */
[----:B------:R-:W-:Y:S05]  /*4b10*/  @P0 BRA `(.L_x_4774) ;  /* 0x0000000000640947 */ /* 0x000fea0003800000 */
[----:B------:R-:W-:Y:S01]  /*4b20*/  IMAD.U32 R11, RZ, RZ, UR11 ;  /* 0x0000000bff0b7e24 */ /* 0x000fe2000f8e00ff */
[----:B------:R-:W-:Y:S03]  /*4b30*/  BSSY B0, `(.L_x_4775) ;  /* 0x0000012000007945 */ /* 0x000fe60003800000 */
[----:B------:R-:W-:-:S05]  /*4b40*/  IMAD R6, R11, UR39, R6 ;  /* 0x000000270b067c24 */ /* 0x000fca000f8e0206 */
[----:B------:R-:W-:-:S04]  /*4b50*/  IADD3 R6, R6, -UR18, RZ ;  /* 0x8000001206067c10 */ /* 0x000fc8000fffe0ff */
        /* <DEDUP_REMOVED lines=10> */
.L_x_4776:
[----:B------:R-:W-:-:S06]  /*4c00*/  UISETP.NE.AND UP2, UPT, UR5, 0x1, UPT ;  /* 0x000000010500788c */ /* 0x000fcc000bf45270 */
[----:B------:R-:W-:-:S05]  /*4c10*/  PLOP3.LUT P0, PT, PT, PT, UP2, 0x80, 0x0 ;  /* 0x000000000000781c */ /* 0x000fca0003f0f028 */
[----:B------:R-:W-:-:S08]  /*4c20*/  @UP2 ULDC.64 UR14, c[0x0][0x9e8] ;  /* 0x00027a00000e2ab9 */ /* 0x000fd00000000a00 */
[----:B------:R-:W-:-:S05]  /*4c30*/  @P0 IMAD.HI.U32 R11, R6, UR14, RZ ;  /* 0x0000000e060b0c27 */ /* 0x000fca000f8e00ff */
[----:B------:R-:W-:-:S07]  /*4c40*/  @P0 SHF.R.U32.HI R6, RZ, UR15, R11 ;  /* 0x0000000fff060c19 */ /* 0x000fce000801160b */
.L_x_4777:
[----:B------:R-:W-:Y:S05]  /*4c50*/  BSYNC B0 ;  /* 0x0000000000007941 */ /* 0x000fea0003800000 */
.L_x_4775:
[----:B------:R-:W-:-:S04]  /*4c60*/  IMAD.U32 R11, RZ, RZ, UR22 ;  /* 0x00000016ff0b7e24 */ /* 0x000fc8000f8e00ff */
[----:B------:R-:W-:-:S04]  /*4c70*/  IMAD R11, R6, UR5, -R11 ;  /* 0x00000005060b7c24 */ /* 0x000fc8000f8e0a0b */
[----:B------:R-:W-:-:S05]  /*4c80*/  IMAD.IADD R11, R11, 0x1, -R0 ;  /* 0x000000010b0b7824 */ /* 0x000fca00078e0a00 */
[----:B------:R-:W-:Y:S02]  /*4c90*/  VIMNMX R9, R9, R11, !PT ;  /* 0x0000000b09097248 */ /* 0x000fe40007fe0100 */
[----:B------:R-:W-:-:S07]  /*4ca0*/  VIADDMNMX R8, R11, UR5, R8, PT ;  /* 0x000000050b087c46 */ /* 0x000fce000b800108 */
.L_x_4774:
[----:B------:R-:W-:Y:S01]  /*4cb0*/  UIMAD UR10, UR42, UR10, 0x40 ;  /* 0x000000402a0a74a4 */ /* 0x000fe2000f8e020a */
[----:B------:R-:W-:Y:S01]  /*4cc0*/  BAR.SYNC.DEFER_BLOCKING 0xf, 0x100 ;  /* 0x03c4000000007b1d */ /* 0x000fe20000010000 */
[----:B------:R-:W-:Y:S02]  /*4cd0*/  UP2UR UR14, UPR, URZ, 0x1 ;  /* 0x000000013f0e7883 */ /* 0x000fe40008000000 */
[----:B------:R-:W-:Y:S02]  /*4ce0*/  UISETP.GE.AND UP6, UPT, UR10, 0x1, UPT ;  /* 0x000000010a00788c */ /* 0x000fe4000bfc6270 */
[----:B------:R-:W-:Y:S02]  /*4cf0*/  UISETP.GE.AND UP2, UPT, UR10, 0x2, UPT ;  /* 0x000000020a00788c */ /* 0x000fe4000bf46270 */
[----:B------:R-:W-:Y:S02]  /*4d00*/  UISETP.GE.AND UP3, UPT, UR10, 0x9, UPT ;  /* 0x000000090a00788c */ /* 0x000fe4000bf66270 */
[----:B------:R-:W-:Y:S01]  /*4d10*/  PLOP3.LUT P4, PT, PT, PT, UP6, 0x40, 0x0 ;  /* 0x000000000000781c */ /* 0x000fe20003f8e868 */
[----:B------:R-:W-:Y:S01]  /*4d20*/  UISETP.GE.AND UP4, UPT, UR10, 0xa, UPT ;  /* 0x0000000a0a00788c */ /* 0x000fe2000bf86270 */
[----:B------:R-:W-:Y:S01]  /*4d30*/  PLOP3.LUT P0, PT, PT, PT, UP2, 0x40, 0x0 ;  /* 0x000000000000781c */ /* 0x000fe20003f0e828 */
[----:B------:R-:W-:Y:S01]  /*4d40*/  UISETP.GE.AND UP5, UPT, UR10, 0x11, UPT ;  /* 0x000000110a00788c */ /* 0x000fe2000bfa6270 */
[----:B------:R-:W-:Y:S01]  /*4d50*/  ISETP.GT.AND P4, PT, R9, RZ, P4 ;  /* 0x000000ff0900720c */ /* 0x000fe20002784270 */
[----:B------:R-:W-:Y:S01]  /*4d60*/  UISETP.GE.AND UP0, UPT, UR10, 0x29, UPT ;  /* 0x000000290a00788c */ /* 0x000fe2000bf06270 */
[----:B------:R-:W-:-:S02]  /*4d70*/  PLOP3.LUT P3, PT, PT, PT, UP3, 0x40, 0x0 ;  /* 0x000000000000781c */ /* 0x000fc40003f6e838 */
[----:B------:R-:W-:Y:S02]  /*4d80*/  ISETP.LT.OR P4, PT, R8, 0x1, P4 ;  /* 0x000000010800780c */ /* 0x000fe40002781670 */
[C---:B------:R-:W-:Y:S02]  /*4d90*/  ISETP.GT.AND P0, PT, R7.reuse, 0x1, P0 ;  /* 0x000000010700780c */ /* 0x040fe40000704270 */
[----:B------:R-:W-:Y:S02]  /*4da0*/  ISETP.GT.AND P3, PT, R7, 0x8, P3 ;  /* 0x000000080700780c */ /* 0x000fe40001f64270 */
[----:B------:R-:W-:Y:S01]  /*4db0*/  PLOP3.LUT P1, PT, PT, PT, UP6, 0x40, 0x0 ;  /* 0x000000000000781c */ /* 0x000fe20003f2e868 */
[----:B------:R-:W-:Y:S01]  /*4dc0*/  UISETP.GE.AND UP6, UPT, UR10, 0x12, UPT ;  /* 0x000000120a00788c */ /* 0x000fe2000bfc6270 */
[----:B------:R-:W-:Y:S02]  /*4dd0*/  FSEL R28, R26, -INF , !P4 ;  /* 0xff8000001a1c7808 */ /* 0x000fe40006000000 */
[----:B------:R-:W-:-:S02]  /*4de0*/  PLOP3.LUT P4, PT, PT, PT, UP4, 0x40, 0x0 ;  /* 0x000000000000781c */ /* 0x000fc40003f8e848 */
[C---:B------:R-:W-:Y:S02]  /*4df0*/  ISETP.LT.OR P0, PT, R5.reuse, 0x2, P0 ;  /* 0x000000020500780c */ /* 0x040fe40000701670 */
[----:B------:R-:W-:Y:S02]  /*4e00*/  ISETP.LT.OR P3, PT, R5, 0x9, P3 ;  /* 0x000000090500780c */ /* 0x000fe40001f61670 */
[C---:B------:R-:W-:Y:S02]  /*4e10*/  ISETP.GT.AND P1, PT, R7.reuse, RZ, P1 ;  /* 0x000000ff0700720c */ /* 0x040fe40000f24270 */
[----:B------:R-:W-:Y:S02]  /*4e20*/  ISETP.GT.AND P4, PT, R7, 0x9, P4 ;  /* 0x000000090700780c */ /* 0x000fe40002784270 */
[----:B------:R-:W-:Y:S02]  /*4e30*/  FSEL R11, R25, -INF , !P0 ;  /* 0xff800000190b7808 */ /* 0x000fe40004000000 */
[----:B------:R-:W-:-:S02]  /*4e40*/  FSEL R10, R10, -INF , !P3 ;  /* 0xff8000000a0a7808 */ /* 0x000fc40005800000 */
[----:B------:R-:W-:Y:S01]  /*4e50*/  PLOP3.LUT P2, PT, PT, PT, UP2, 0x40, 0x0 ;  /* 0x000000000000781c */ /* 0x000fe20003f4e828 */
[----:B------:R-:W-:Y:S01]  /*4e60*/  UISETP.GE.AND UP2, UPT, UR10, 0x19, UPT ;  /* 0x000000190a00788c */ /* 0x000fe2000bf46270 */
[----:B------:R-:W-:Y:S01]  /*4e70*/  PLOP3.LUT P0, PT, PT, PT, UP4, 0x40, 0x0 ;  /* 0x000000000000781c */ /* 0x000fe20003f0e848 */
[----:B------:R-:W-:Y:S01]  /*4e80*/  UISETP.GE.AND UP4, UPT, UR10, 0x21, UPT ;  /* 0x000000210a00788c */ /* 0x000fe2000bf86270 */
[----:B------:R-:W-:Y:S02]  /*4e90*/  PLOP3.LUT P3, PT, PT, PT, UP5, 0x40, 0x0 ;  /* 0x000000000000781c */ /* 0x000fe40003f6e858 */
[C---:B------:R-:W-:Y:S02]  /*4ea0*/  ISETP.LT.OR P1, PT, R5.reuse, 0x1, P1 ;  /* 0x000000010500780c */ /* 0x040fe40000f21670 */
[----:B------:R-:W-:Y:S02]  /*4eb0*/  ISETP.LT.OR P4, PT, R5, 0xa, P4 ;  /* 0x0000000a0500780c */ /* 0x000fe40002781670 */
[----:B------:R-:W-:-:S02]  /*4ec0*/  ISETP.GT.AND P2, PT, R9, 0x1, P2 ;  /* 0x000000010900780c */ /* 0x000fc40001744270 */
[C---:B------:R-:W-:Y:S02]  /*4ed0*/  ISETP.GT.AND P0, PT, R9.reuse, 0x9, P0 ;  /* 0x000000090900780c */ /* 0x040fe40000704270 */
[----:B------:R-:W-:Y:S02]  /*4ee0*/  ISETP.GT.AND P3, PT, R9, 0x10, P3 ;  /* 0x000000100900780c */ /* 0x000fe40001f64270 */
[----:B------:R-:W-:Y:S02]  /*4ef0*/  FSEL R6, R24, -INF , !P1 ;  /* 0xff80000018067808 */ /* 0x000fe40004800000 */
[----:B------:R-:W-:Y:S01]  /*4f00*/  PLOP3.LUT P1, PT, PT, PT, UP3, 0x40, 0x0 ;  /* 0x000000000000781c */ /* 0x000fe20003f2e838 */
[----:B------:R-:W-:Y:S01]  /*4f10*/  UISETP.GE.AND UP3, UPT, UR10, 0x1a, UPT ;  /* 0x0000001a0a00788c */ /* 0x000fe2000bf66270 */
[----:B------:R-:W-:Y:S02]  /*4f20*/  FSEL R12, R12, -INF , !P4 ;  /* 0xff8000000c0c7808 */ /* 0x000fe40006000000 */
[----:B------:R-:W-:-:S02]  /*4f30*/  PLOP3.LUT P4, PT, PT, PT, UP6, 0x40, 0x0 ;  /* 0x000000000000781c */ /* 0x000fc40003f8e868 */
[C---:B------:R-:W-:Y:S02]  /*4f40*/  ISETP.LT.OR P2, PT, R8.reuse, 0x2, P2 ;  /* 0x000000020800780c */ /* 0x040fe40001741670 */
[C---:B------:R-:W-:Y:S02]  /*4f50*/  ISETP.LT.OR P0, PT, R8.reuse, 0xa, P0 ;  /* 0x0000000a0800780c */ /* 0x040fe40000701670 */
[----:B------:R-:W-:Y:S02]  /*4f60*/  ISETP.LT.OR P3, PT, R8, 0x11, P3 ;  /* 0x000000110800780c */ /* 0x000fe40001f61670 */
[C---:B------:R-:W-:Y:S02]  /*4f70*/  ISETP.GT.AND P1, PT, R9.reuse, 0x8, P1 ;  /* 0x000000080900780c */ /* 0x040fe40000f24270 */
[----:B------:R-:W-:Y:S02]  /*4f80*/  ISETP.GT.AND P4, PT, R9, 0x11, P4 ;  /* 0x000000110900780c */ /* 0x000fe40002784270 */
[----:B------:R-:W-:-:S02]  /*4f90*/  FSEL R29, R27, -INF , !P2 ;  /* 0xff8000001b1d7808 */ /* 0x000fc40005000000 */
[----:B------:R-:W-:Y:S02]  /*4fa0*/  FSEL R31, R31, -INF , !P0 ;  /* 0xff8000001f1f7808 */ /* 0x000fe40004000000 */
[----:B------:R-:W-:Y:S02]  /*4fb0*/  FSEL R32, R34, -INF , !P3 ;  /* 0xff80000022207808 */ /* 0x000fe40005800000 */
[----:B------:R-:W-:Y:S01]  /*4fc0*/  PLOP3.LUT P2, PT, PT, PT, UP5, 0x40, 0x0 ;  /* 0x000000000000781c */ /* 0x000fe20003f4e858 */
[----:B------:R-:W-:Y:S01]  /*4fd0*/  UISETP.GE.AND UP5, UPT, UR10, 0x22, UPT ;  /* 0x000000220a00788c */ /* 0x000fe2000bfa6270 */
[----:B------:R-:W-:Y:S02]  /*4fe0*/  PLOP3.LUT P0, PT, PT, PT, UP2, 0x40, 0x0 ;  /* 0x000000000000781c */ /* 0x000fe40003f0e828 */
[----:B------:R-:W-:Y:S02]  /*4ff0*/  PLOP3.LUT P3, PT, PT, PT, UP3, 0x40, 0x0 ;  /* 0x000000000000781c */ /* 0x000fe40003f6e838 */
[----:B------:R-:W-:-:S02]  /*5000*/  ISETP.LT.OR P1, PT, R8, 0x9, P1 ;  /* 0x000000090800780c */ /* 0x000fc40000f21670 */
[----:B------:R-:W-:Y:S02]  /*5010*/  ISETP.LT.OR P4, PT, R8, 0x12, P4 ;  /* 0x000000120800780c */ /* 0x000fe40002781670 */
[C---:B------:R-:W-:Y:S02]  /*5020*/  ISETP.GT.AND P2, PT, R7.reuse, 0x10, P2 ;  /* 0x000000100700780c */ /* 0x040fe40001744270 */
[C---:B------:R-:W-:Y:S02]  /*5030*/  ISETP.GT.AND P0, PT, R7.reuse, 0x18, P0 ;  /* 0x000000180700780c */ /* 0x040fe40000704270 */
[----:B------:R-:W-:Y:S02]  /*5040*/  ISETP.GT.AND P3, PT, R7, 0x19, P3 ;  /* 0x000000190700780c */ /* 0x000fe40001f64270 */
[----:B------:R-:W-:Y:S02]  /*5050*/  FSEL R30, R30, -INF , !P1 ;  /* 0xff8000001e1e7808 */ /* 0x000fe40004800000 */
[----:B------:R-:W-:Y:S01]  /*5060*/  PLOP3.LUT P1, PT, PT, PT, UP6, 0x40, 0x0 ;  /* 0x000000000000781c */ /* 0x000fe20003f2e868 */
[----:B------:R-:W-:Y:S01]  /*5070*/  UISETP.GE.AND UP6, UPT, UR10, 0x3a, UPT ;  /* 0x0000003a0a00788c */ /* 0x000fe2000bfc6270 */
[----:B------:R-:W-:-:S02]  /*5080*/  FSEL R33, R35, -INF , !P4 ;  /* 0xff80000023217808 */ /* 0x000fc40006000000 */
[----:B------:R-:W-:Y:S02]  /*5090*/  PLOP3.LUT P4, PT, PT, PT, UP4, 0x40, 0x0 ;  /* 0x000000000000781c */ /* 0x000fe40003f8e848 */
[C---:B------:R-:W-:Y:S02]  /*50a0*/  ISETP.LT.OR P2, PT, R5.reuse, 0x11, P2 ;  /* 0x000000110500780c */ /* 0x040fe40001741670 */
[C---:B------:R-:W-:Y:S02]  /*50b0*/  ISETP.LT.OR P0, PT, R5.reuse, 0x19, P0 ;  /* 0x000000190500780c */ /* 0x040fe40000701670 */
[----:B------:R-:W-:Y:S02]  /*50c0*/  ISETP.LT.OR P3, PT, R5, 0x1a, P3 ;  /* 0x0000001a0500780c */ /* 0x000fe40001f61670 */
[C---:B------:R-:W-:Y:S02]  /*50d0*/  ISETP.GT.AND P1, PT, R7.reuse, 0x11, P1 ;  /* 0x000000110700780c */ /* 0x040fe40000f24270 */
[----:B------:R-:W-:-:S02]  /*50e0*/  ISETP.GT.AND P4, PT, R7, 0x20, P4 ;  /* 0x000000200700780c */ /* 0x000fc40002784270 */
[----:B------:R-:W-:Y:S02]  /*50f0*/  FSEL R15, R15, -INF , !P2 ;  /* 0xff8000000f0f7808 */ /* 0x000fe40005000000 */
[----:B------:R-:W-:Y:S02]  /*5100*/  FSEL R19, R19, -INF , !P0 ;  /* 0xff80000013137808 */ /* 0x000fe40004000000 */
[----:B------:R-:W-:Y:S02]  /*5110*/  FSEL R20, R20, -INF , !P3 ;  /* 0xff80000014147808 */ /* 0x000fe40005800000 */
[----:B------:R-:W-:Y:S01]  /*5120*/  PLOP3.LUT P2, PT, PT, PT, UP2, 0x40, 0x0 ;  /* 0x000000000000781c */ /* 0x000fe20003f4e828 */
[----:B------:R-:W-:Y:S01]  /*5130*/  UISETP.GE.AND UP2, UPT, UR10, 0x2a, UPT ;  /* 0x0000002a0a00788c */ /* 0x000fe2000bf46270 */
[----:B------:R-:W-:Y:S02]  /*5140*/  PLOP3.LUT P0, PT, PT, PT, UP5, 0x40, 0x0 ;  /* 0x000000000000781c */ /* 0x000fe40003f0e858 */
[----:B------:R-:W-:-:S02]  /*5150*/  PLOP3.LUT P3, PT, PT, PT, UP0, 0x40, 0x0 ;  /* 0x000000000000781c */ /* 0x000fc40003f6e808 */
[C---:B------:R-:W-:Y:S02]  /*5160*/  ISETP.LT.OR P1, PT, R5.reuse, 0x12, P1 ;  /* 0x000000120500780c */ /* 0x040fe40000f21670 */
[----:B------:R-:W-:Y:S02]  /*5170*/  ISETP.LT.OR P4, PT, R5, 0x21, P4 ;  /* 0x000000210500780c */ /* 0x000fe40002781670 */
        /* <DEDUP_REMOVED lines=8> */
[----:B------:R-:W-:Y:S02]  /*5200*/  ISETP.LT.OR P3, PT, R5, 0x29, P3 ;  /* 0x000000290500780c */ /* 0x000fe40001f61670 */
[----:B------:R-:W-:Y:S02]  /*5210*/  ISETP.GT.AND P4, PT, R7, 0x29, P4 ;  /* 0x000000290700780c */ /* 0x000fe40002784270 */
[----:B------:R-:W-:Y:S02]  /*5220*/  FSEL R22, R22, -INF , !P0 ;  /* 0xff80000016167808 */ /* 0x000fe40004000000 */
[----:B------:R-:W-:-:S02]  /*5230*/  FSEL R23, R23, -INF , !P3 ;  /* 0xff80000017177808 */ /* 0x000fc40005800000 */
[----:B------:R-:W-:Y:S01]  /*5240*/  PLOP3.LUT P0, PT, PT, PT, UP4, 0x40, 0x0 ;  /* 0x000000000000781c */ /* 0x000fe20003f0e848 */
[----:B------:R-:W-:Y:S01]  /*5250*/  UISETP.GE.AND UP4, UPT, UR10, 0x32, UPT ;  /* 0x000000320a00788c */ /* 0x000fe2000bf86270 */
[----:B------:R-:W-:Y:S02]  /*5260*/  PLOP3.LUT P3, PT, PT, PT, UP3, 0x40, 0x0 ;  /* 0x000000000000781c */ /* 0x000fe40003f6e838 */
[----:B------:R-:W-:Y:S02]  /*5270*/  ISETP.LT.OR P4, PT, R5, 0x2a, P4 ;  /* 0x0000002a0500780c */ /* 0x000fe40002781670 */
[----:B------:R-:W-:Y:S02]  /*5280*/  ISETP.GT.AND P3, PT, R7, 0x30, P3 ;  /* 0x000000300700780c */ /* 0x000fe40001f64270 */
[----:B------:R-:W-:Y:S02]  /*5290*/  FSEL R24, R45, -INF , !P4 ;  /* 0xff8000002d187808 */ /* 0x000fe40006000000 */
[----:B------:R-:W-:-:S02]  /*52a0*/  PLOP3.LUT P4, PT, PT, PT, UP4, 0x40, 0x0 ;  /* 0x000000000000781c */ /* 0x000fc40003f8e848 */
[----:B------:R-:W-:Y:S02]  /*52b0*/  ISETP.LT.OR P3, PT, R5, 0x31, P3 ;  /* 0x000000310500780c */ /* 0x000fe40001f61670 */
[----:B------:R-:W-:Y:S02]  /*52c0*/  ISETP.GT.AND P4, PT, R7, 0x31, P4 ;  /* 0x000000310700780c */ /* 0x000fe40002784270 */
[----:B------:R-:W-:Y:S02]  /*52d0*/  FSEL R25, R48, -INF , !P3 ;  /* 0xff80000030197808 */ /* 0x000fe40005800000 */
[----:B------:R-:W-:Y:S01]  /*52e0*/  PLOP3.LUT P3, PT, PT, PT, UP5, 0x40, 0x0 ;  /* 0x000000000000781c */ /* 0x000fe20003f6e858 */
[----:B------:R-:W-:Y:S01]  /*52f0*/  UISETP.GE.AND UP5, UPT, UR10, 0x39, UPT ;  /* 0x000000390a00788c */ /* 0x000fe2000bfa6270 */
[----:B------:R-:W-:Y:S02]  /*5300*/  ISETP.LT.OR P4, PT, R5, 0x32, P4 ;  /* 0x000000320500780c */ /* 0x000fe40002781670 */
[----:B------:R-:W-:Y:S01]  /*5310*/  FMNMX.FTZ R35, R28, R29, !PT ;  /* 0x0000001d1c237209 */ /* 0x000fe20007810000 */
[----:B------:R-:W-:Y:S01]  /*5320*/  ULDC UR10, c[0x0][0x988] ;  /* 0x00026200000a7ab9 */ /* 0x000fe20000000800 */
[----:B------:R-:W-:-:S02]  /*5330*/  FSEL R26, R49, -INF , !P4 ;  /* 0xff800000311a7808 */ /* 0x000fc40006000000 */
[----:B------:R-:W-:Y:S02]  /*5340*/  PLOP3.LUT P4, PT, PT, PT, UP5, 0x40, 0x0 ;  /* 0x000000000000781c */ /* 0x000fe40003f8e858 */
[----:B------:R-:W-:Y:S02]  /*5350*/  ISETP.GT.AND P2, PT, R9, 0x18, P2 ;  /* 0x000000180900780c */ /* 0x000fe40001744270 */
[----:B------:R-:W-:Y:S02]  /*5360*/  ISETP.GT.AND P4, PT, R7, 0x38, P4 ;  /* 0x000000380700780c */ /* 0x000fe40002784270 */
[----:B------:R-:W-:Y:S02]  /*5370*/  ISETP.GT.AND P1, PT, R9, 0x19, P1 ;  /* 0x000000190900780c */ /* 0x000fe40000f24270 */
[----:B------:R-:W-:Y:S02]  /*5380*/  ISETP.LT.OR P4, PT, R5, 0x39, P4 ;  /* 0x000000390500780c */ /* 0x000fe40002781670 */
[----:B------:R-:W-:-:S02]  /*5390*/  ISETP.LT.OR P2, PT, R8, 0x19, P2 ;  /* 0x000000190800780c */ /* 0x000fc40001741670 */
[----:B------:R-:W-:Y:S02]  /*53a0*/  FSEL R27, R52, -INF , !P4 ;  /* 0xff800000341b7808 */ /* 0x000fe40006000000 */
[----:B------:R-:W-:Y:S02]  /*53b0*/  PLOP3.LUT P4, PT, PT, PT, UP6, 0x40, 0x0 ;  /* 0x000000000000781c */ /* 0x000fe40003f8e868 */
[----:B------:R-:W-:Y:S02]  /*53c0*/  ISETP.LT.OR P1, PT, R8, 0x1a, P1 ;  /* 0x0000001a0800780c */ /* 0x000fe40000f21670 */
[----:B------:R-:W-:Y:S02]  /*53d0*/  ISETP.GT.AND P4, PT, R7, 0x39, P4 ;  /* 0x000000390700780c */ /* 0x000fe40002784270 */
[----:B------:R-:W-:Y:S02]  /*53e0*/  ISETP.GT.AND P0, PT, R9, 0x20, P0 ;  /* 0x000000200900780c */ /* 0x000fe40000704270 */
[----:B------:R-:W-:-:S02]  /*53f0*/  ISETP.LT.OR P4, PT, R5, 0x3a, P4 ;  /* 0x0000003a0500780c */ /* 0x000fc40002781670 */
[----:B------:R-:W-:Y:S02]  /*5400*/  FMNMX.FTZ R5, R6, R11, !PT ;  /* 0x0000000b06057209 */ /* 0x000fe40007810000 */
[----:B------:R-:W-:Y:S02]  /*5410*/  FSEL R7, R53, -INF , !P4 ;  /* 0xff80000035077808 */ /* 0x000fe40006000000 */
[----:B------:R-:W-:Y:S02]  /*5420*/  FMNMX.FTZ R5, R10, R5, !PT ;  /* 0x000000050a057209 */ /* 0x000fe40007810000 */
[----:B------:R-:W-:Y:S01]  /*5430*/  PLOP3.LUT P4, PT, PT, PT, UP0, 0x40, 0x0 ;  /* 0x000000000000781c */ /* 0x000fe20003f8e808 */
[----:B------:R-:W-:Y:S01]  /*5440*/  UISETP.NE.AND UP0, UPT, UR14, URZ, UPT ;  /* 0x0000003f0e00728c */ /* 0x000fe2000bf05270 */
[----:B------:R-:W-:Y:S02]  /*5450*/  FMNMX.FTZ R34, R12, R5, !PT ;  /* 0x000000050c227209 */ /* 0x000fe40007810000 */
[----:B------:R-:W-:-:S02]  /*5460*/  ISETP.GT.AND P3, PT, R9, 0x21, P3 ;  /* 0x000000210900780c */ /* 0x000fc40001f64270 */
[----:B------:R-:W-:Y:S02]  /*5470*/  FMNMX.FTZ R5, R15, R34, !PT ;  /* 0x000000220f057209 */ /* 0x000fe40007810000 */
[----:B------:R-:W-:Y:S02]  /*5480*/  ISETP.LT.OR P0, PT, R8, 0x21, P0 ;  /* 0x000000210800780c */ /* 0x000fe40000701670 */
[----:B------:R-:W-:Y:S02]  /*5490*/  FMNMX.FTZ R34, R18, R5, !PT ;  /* 0x0000000512227209 */ /* 0x000fe40007810000 */
[----:B------:R-:W-:Y:S02]  /*54a0*/  ISETP.GT.AND P4, PT, R9, 0x28, P4 ;  /* 0x000000280900780c */ /* 0x000fe40002784270 */
[----:B------:R-:W-:Y:S02]  /*54b0*/  FMNMX.FTZ R5, R19, R34, !PT ;  /* 0x0000002213057209 */ /* 0x000fe40007810000 */
[----:B------:R-:W-:-:S02]  /*54c0*/  ISETP.LT.OR P3, PT, R8, 0x22, P3 ;  /* 0x000000220800780c */ /* 0x000fc40001f61670 */
[----:B------:R-:W-:Y:S02]  /*54d0*/  FMNMX.FTZ R34, R20, R5, !PT ;  /* 0x0000000514227209 */ /* 0x000fe40007810000 */
[----:B------:R-:W-:Y:S02]  /*54e0*/  ISETP.LT.OR P4, PT, R8, 0x29, P4 ;  /* 0x000000290800780c */ /* 0x000fe40002781670 */
        /* <DEDUP_REMOVED lines=10> */
[----:B------:R-:W-:Y:S02]  /*5590*/  FMNMX.FTZ R36, R30, R35, !PT ;  /* 0x000000231e247209 */ /* 0x000fe40007810000 */
[----:B------:R-:W-:Y:S01]  /*55a0*/  FSEL R35, R39, -INF , !P1 ;  /* 0xff80000027237808 */ /* 0x000fe20004800000 */
[----:B------:R-:W0:Y:S01]  /*55b0*/  SHFL.BFLY PT, R34, R37, 0x1, 0x1f ;  /* 0x0c201f0025227f89 */ /* 0x000e2200000e0000 */
[----:B------:R-:W-:-:S04]  /*55c0*/  PLOP3.LUT P1, PT, PT, PT, UP3, 0x40, 0x0 ;  /* 0x000000000000781c */ /* 0x000fc80003f2e838 */
[----:B------:R-:W-:-:S04]  /*55d0*/  ISETP.GT.AND P1, PT, R9, 0x30, P1 ;  /* 0x000000300900780c */ /* 0x000fc80000f24270 */
[----:B------:R-:W-:Y:S02]  /*55e0*/  ISETP.LT.OR P1, PT, R8, 0x31, P1 ;  /* 0x000000310800780c */ /* 0x000fe40000f21670 */
[----:B0-----:R-:W-:Y:S02]  /*55f0*/  FMNMX.FTZ R5, R37, R34, !PT ;  /* 0x0000002225057209 */ /* 0x001fe40007810000 */
[----:B------:R-:W-:Y:S02]  /*5600*/  FMNMX.FTZ R37, R31, R36, !PT ;  /* 0x000000241f257209 */ /* 0x000fe40007810000 */
[----:B------:R-:W-:Y:S02]  /*5610*/  FSEL R34, R38, -INF , !P2 ;  /* 0xff80000026227808 */ /* 0x000fe40005000000 */
[----:B------:R-:W-:Y:S02]  /*5620*/  FMNMX.FTZ R38, R32, R37, !PT ;  /* 0x0000002520267209 */ /* 0x000fe40007810000 */
[----:B------:R-:W-:-:S02]  /*5630*/  PLOP3.LUT P2, PT, PT, PT, UP2, 0x40, 0x0 ;  /* 0x000000000000781c */ /* 0x000fc40003f4e828 */
[----:B------:R-:W-:Y:S02]  /*5640*/  FMNMX.FTZ R39, R33, R38, !PT ;  /* 0x0000002621277209 */ /* 0x000fe40007810000 */
[----:B------:R-:W-:Y:S02]  /*5650*/  ISETP.GT.AND P2, PT, R9, 0x29, P2 ;  /* 0x000000290900780c */ /* 0x000fe40001744270 */
[----:B------:R-:W-:Y:S02]  /*5660*/  FMNMX.FTZ R40, R34, R39, !PT ;  /* 0x0000002722287209 */ /* 0x000fe40007810000 */
[----:B------:R-:W-:Y:S01]  /*5670*/  FSEL R36, R42, -INF , !P0 ;  /* 0xff8000002a247808 */ /* 0x000fe20004000000 */
[----:B------:R-:W-:Y:S01]  /*5680*/  FMUL.FTZ R42, R5, UR10 ;  /* 0x0000000a052a7c20 */ /* 0x000fe20008410000 */
[----:B------:R-:W-:Y:S02]  /*5690*/  FMNMX.FTZ R41, R35, R40, !PT ;  /* 0x0000002823297209 */ /* 0x000fe40007810000 */
[----:B------:R-:W-:-:S02]  /*56a0*/  ISETP.LT.OR P2, PT, R8, 0x2a, P2 ;  /* 0x0000002a0800780c */ /* 0x000fc40001741670 */
[----:B------:R-:W-:Y:S02]  /*56b0*/  FSEL R37, R43, -INF , !P3 ;  /* 0xff8000002b257808 */ /* 0x000fe40005800000 */
[----:B------:R-:W-:Y:S02]  /*56c0*/  FMNMX.FTZ R40, R36, R41, !PT ;  /* 0x0000002924287209 */ /* 0x000fe40007810000 */
[----:B------:R-:W-:Y:S02]  /*56d0*/  FSEL R39, R47, -INF , !P2 ;  /* 0xff8000002f277808 */ /* 0x000fe40005000000 */
[----:B------:R-:W-:Y:S02]  /*56e0*/  FSETP.NEU.FTZ.AND P2, PT, R5, -INF , PT ;  /* 0xff8000000500780b */ /* 0x000fe40003f5d000 */
[----:B------:R-:W-:Y:S02]  /*56f0*/  PLOP3.LUT P0, PT, PT, PT, UP4, 0x40, 0x0 ;  /* 0x000000000000781c */ /* 0x000fe40003f0e848 */
[----:B------:R-:W-:-:S02]  /*5700*/  FSEL R38, R46, -INF , !P4 ;  /* 0xff8000002e267808 */ /* 0x000fc40006000000 */
[----:B------:R-:W-:Y:S02]  /*5710*/  FMNMX.FTZ R41, R37, R40, !PT ;  /* 0x0000002825297209 */ /* 0x000fe40007810000 */
[----:B------:R-:W-:Y:S02]  /*5720*/  PLOP3.LUT P3, PT, PT, PT, UP5, 0x40, 0x0 ;  /* 0x000000000000781c */ /* 0x000fe40003f6e858 */
[----:B------:R-:W-:Y:S02]  /*5730*/  PLOP3.LUT P4, PT, PT, PT, UP6, 0x40, 0x0 ;  /* 0x000000000000781c */ /* 0x000fe40003f8e868 */
[----:B------:R-:W-:Y:S02]  /*5740*/  FSEL R43, R42, RZ, P2 ;  /* 0x000000ff2a2b7208 */ /* 0x000fe40001000000 */
[C---:B------:R-:W-:Y:S02]  /*5750*/  ISETP.GT.AND P0, PT, R9.reuse, 0x31, P0 ;  /* 0x000000310900780c */ /* 0x040fe40000704270 */
[----:B------:R-:W-:Y:S01]  /*5760*/  FMNMX.FTZ R42, R38, R41, !PT ;  /* 0x00000029262a7209 */ /* 0x000fe20007810000 */
[--C-:B------:R-:W-:Y:S01]  /*5770*/  FFMA.FTZ R44, R6, UR10, -R43.reuse ;  /* 0x0000000a062c7c23 */ /* 0x100fe2000801082b */
[----:B------:R-:W-:Y:S01]  /*5780*/  ISETP.GT.AND P3, PT, R9, 0x38, P3 ;  /* 0x000000380900780c */ /* 0x000fe20001f64270 */
[--C-:B------:R-:W-:Y:S01]  /*5790*/  FFMA.FTZ R7, R7, UR10, -R43.reuse ;  /* 0x0000000a07077c23 */ /* 0x100fe2000801082b */
[----:B------:R-:W-:Y:S01]  /*57a0*/  ISETP.GT.AND P4, PT, R9, 0x39, P4 ;  /* 0x000000390900780c */ /* 0x000fe20002784270 */
[--C-:B------:R-:W-:Y:S01]  /*57b0*/  FFMA.FTZ R12, R12, UR10, -R43.reuse ;  /* 0x0000000a0c0c7c23 */ /* 0x100fe2000801082b */
[----:B------:R-:W-:Y:S01]  /*57c0*/  ISETP.LT.OR P0, PT, R8, 0x32, P0 ;  /* 0x000000320800780c */ /* 0x000fe20000701670 */
[----:B------:R0:W-:Y:S01]  /*57d0*/  MUFU.EX2 R46, R7 ;  /* 0x00000007002e7308 */ /* 0x0001e20000000800 */
[----:B------:R-:W-:Y:S01]  /*57e0*/  FSEL R40, R50, -INF , !P1 ;  /* 0xff80000032287808 */ /* 0x000fe20004800000 */
[--C-:B------:R-:W-:Y:S01]  /*57f0*/  FFMA.FTZ R10, R10, UR10, -R43.reuse ;  /* 0x0000000a0a0a7c23 */ /* 0x100fe2000801082b */
[----:B------:R-:W-:Y:S01]  /*5800*/  FMNMX.FTZ R9, R39, R42, !PT ;  /* 0x0000002a27097209 */ /* 0x000fe20007810000 */
[--C-:B------:R-:W-:Y:S01]  /*5810*/  FFMA.FTZ R15, R15, UR10, -R43.reuse ;  /* 0x0000000a0f0f7c23 */ /* 0x100fe2000801082b */
[----:B------:R-:W-:Y:S01]  /*5820*/  ISETP.LT.OR P3, PT, R8, 0x39, P3 ;  /* 0x000000390800780c */ /* 0x000fe20001f61670 */
[--C-:B------:R-:W-:Y:S01]  /*5830*/  FFMA.FTZ R18, R18, UR10, -R43.reuse ;  /* 0x0000000a12127c23 */ /* 0x100fe2000801082b */
[----:B------:R-:W-:Y:S01]  /*5840*/  FSEL R41, R51, -INF , !P0 ;  /* 0xff80000033297808 */ /* 0x000fe20004000000 */
[----:B------:R-:W-:Y:S01]  /*5850*/  MUFU.EX2 R47, R12 ;  /* 0x0000000c002f7308 */ /* 0x000fe20000000800 */
[----:B------:R-:W-:Y:S01]  /*5860*/  FMNMX.FTZ R6, R40, R9, !PT ;  /* 0x0000000928067209 */ /* 0x000fe20007810000 */
[--C-:B------:R-:W-:Y:S01]  /*5870*/  FFMA.FTZ R19, R19, UR10, -R43.reuse ;  /* 0x0000000a13137c23 */ /* 0x100fe2000801082b */
[----:B------:R-:W-:Y:S01]  /*5880*/  ISETP.LT.OR P4, PT, R8, 0x3a, P4 ;  /* 0x0000003a0800780c */ /* 0x000fe20002781670 */
[--C-:B------:R-:W-:Y:S01]  /*5890*/  FFMA.FTZ R8, R11, UR10, -R43.reuse ;  /* 0x0000000a0b087c23 */ /* 0x100fe2000801082b */
[----:B------:R-:W-:Y:S01]  /*58a0*/  FSEL R42, R54, -INF , !P3 ;  /* 0xff800000362a7808 */ /* 0x000fe20005800000 */
[--C-:B------:R-:W-:Y:S01]  /*58b0*/  FFMA.FTZ R20, R20, UR10, -R43.reuse ;  /* 0x0000000a14147c23 */ /* 0x100fe2000801082b */
[----:B------:R-:W-:Y:S01]  /*58c0*/  FMNMX.FTZ R9, R41, R6, !PT ;  /* 0x0000000629097209 */ /* 0x000fe20007810000 */
[----:B------:R-:W-:Y:S01]  /*58d0*/  MUFU.EX2 R45, R8 ;  /* 0x00000008002d7308 */ /* 0x000fe20000000800 */
[----:B------:R-:W-:Y:S01]  /*58e0*/  FSEL R11, R55, -INF , !P4 ;  /* 0xff800000370b7808 */ /* 0x000fe20006000000 */
[--C-:B------:R-:W-:Y:S01]  /*58f0*/  FFMA.FTZ R21, R21, UR10, -R43.reuse ;  /* 0x0000000a15157c23 */ /* 0x100fe2000801082b */
[----:B------:R-:W-:Y:S01]  /*5900*/  FMNMX.FTZ R6, R42, R9, !PT ;  /* 0x000000092a067209 */ /* 0x000fe20007810000 */
[--C-:B------:R-:W-:Y:S01]  /*5910*/  FFMA.FTZ R22, R22, UR10, -R43.reuse ;  /* 0x0000000a16167c23 */ /* 0x100fe2000801082b */
[----:B0-----:R-:W-:Y:S01]  /*5920*/  LEA.HI R7, R17, R16, RZ, 0x4 ;  /* 0x0000001011077211 */ /* 0x001fe200078f20ff */
[--C-:B------:R-:W-:Y:S01]  /*5930*/  FFMA.FTZ R23, R23, UR10, -R43.reuse ;  /* 0x0000000a17177c23 */ /* 0x100fe2000801082b */
[----:B------:R-:W-:Y:S01]  /*5940*/  FMNMX.FTZ R6, R11, R6, !PT ;  /* 0x000000060b067209 */ /* 0x000fe20007810000 */
[----:B------:R-:W-:Y:S01]  /*5950*/  MUFU.EX2 R154, R10 ;  /* 0x0000000a009a7308 */ /* 0x000fe20000000800 */
[--C-:B------:R-:W-:Y:S01]  /*5960*/  FFMA.FTZ R24, R24, UR10, -R43.reuse ;  /* 0x0000000a18187c23 */ /* 0x100fe2000801082b */
[--C-:B------:R-:W-:Y:S01]  /*5970*/  FFMA.FTZ R25, R25, UR10, -R43.reuse ;  /* 0x0000000a19197c23 */ /* 0x100fe2000801082b */
[--C-:B------:R-:W-:Y:S01]  /*5980*/  FFMA.FTZ R26, R26, UR10, -R43.reuse ;  /* 0x0000000a1a1a7c23 */ /* 0x100fe2000801082b */
[----:B------:R-:W0:Y:S01]  /*5990*/  SHFL.BFLY PT, R9, R6, 0x2, 0x1f ;  /* 0x0c401f0006097f89 */ /* 0x000e2200000e0000 */
[----:B------:R-:W-:-:S03]  /*59a0*/  FFMA.FTZ R27, R27, UR10, -R43 ;  /* 0x0000000a1b1b7c23 */ /* 0x000fc6000801082b */
[----:B------:R-:W1:Y:S08]  /*59b0*/  MUFU.EX2 R44, R44 ;  /* 0x0000002c002c7308 */ /* 0x000e700000000800 */
[----:B------:R-:W-:Y:S08]  /*59c0*/  MUFU.EX2 R15, R15 ;  /* 0x0000000f000f7308 */ /* 0x000ff00000000800 */
[----:B------:R-:W2:Y:S01]  /*59d0*/  MUFU.EX2 R18, R18 ;  /* 0x0000001200127308 */ /* 0x000ea20000000800 */
[----:B-1----:R-:W-:-:S02]  /*59e0*/  F2FP.F16.F32.PACK_AB R152, R45, R44 ;  /* 0x0000002c2d98723e */ /* 0x002fc400000000ff */
[----:B0-----:R-:W-:-:S05]  /*59f0*/  FMNMX.FTZ R9, R6, R9, !PT ;  /* 0x0000000906097209 */ /* 0x001fca0007810000 */
[----:B------:R-:W-:Y:S01]  /*5a00*/  MUFU.EX2 R19, R19 ;  /* 0x0000001300137308 */ /* 0x000fe20000000800 */
[----:B------:R-:W0:Y:S07]  /*5a10*/  SHFL.BFLY PT, R6, R9, 0x1, 0x1f ;  /* 0x0c201f0009067f89 */ /* 0x000e2e00000e0000 */
[----:B------:R-:W1:Y:S01]  /*5a20*/  MUFU.EX2 R20, R20 ;  /* 0x0000001400147308 */ /* 0x000e620000000800 */
[----:B--2---:R-:W-:-:S07]  /*5a30*/  F2FP.F16.F32.PACK_AB R156, R18, R15 ;  /* 0x0000000f129c723e */ /* 0x004fce00000000ff */
[----:B------:R-:W-:Y:S08]  /*5a40*/  MUFU.EX2 R21, R21 ;  /* 0x0000001500157308 */ /* 0x000ff00000000800 */
[----:B------:R-:W-:Y:S01]  /*5a50*/  MUFU.EX2 R22, R22 ;  /* 0x0000001600167308 */ /* 0x000fe20000000800 */
[----:B0-----:R-:W-:Y:S02]  /*5a60*/  FMNMX.FTZ R6, R9, R6, !PT ;  /* 0x0000000609067209 */ /* 0x001fe40007810000 */
[----:B------:R-:W-:-:S02]  /*5a70*/  LOP3.LUT R9, R7, 0xfffffff0, RZ, 0xc0, !PT ;  /* 0xfffffff007097812 */ /* 0x000fc400078ec0ff */
[C---:B------:R-:W-:Y:S01]  /*5a80*/  FSETP.NEU.FTZ.AND P0, PT, R6.reuse, -INF , PT ;  /* 0xff8000000600780b */ /* 0x040fe20003f1d000 */
[----:B------:R-:W-:Y:S01]  /*5a90*/  FMUL.FTZ R8, R6, UR10 ;  /* 0x0000000a06087c20 */ /* 0x000fe20008410000 */
[----:B-1----:R-:W-:Y:S01]  /*5aa0*/  F2FP.F16.F32.PACK_AB R158, R20, R19 ;  /* 0x00000013149e723e */ /* 0x002fe200000000ff */
[----:B------:R-:W-:Y:S01]  /*5ab0*/  IMAD.IADD R9, R16, 0x1, -R9 ;  /* 0x0000000110097824 */ /* 0x000fe200078e0a09 */
[----:B------:R-:W-:Y:S01]  /*5ac0*/  LEA.HI R16, R17, R16, RZ, 0x5 ;  /* 0x0000001011107211 */ /* 0x000fe200078f28ff */
[----:B------:R-:W-:Y:S01]  /*5ad0*/  MUFU.EX2 R23, R23 ;  /* 0x0000001700177308 */ /* 0x000fe20000000800 */
[----:B------:R-:W-:Y:S02]  /*5ae0*/  FSEL R12, R8, RZ, P0 ;  /* 0x000000ff080c7208 */ /* 0x000fe40000000000 */
[----:B------:R-:W-:Y:S01]  /*5af0*/  SHF.R.S32.HI R8, RZ, 0x1f, R9 ;  /* 0x0000001fff087819 */ /* 0x000fe20000011409 */
[----:B------:R-:W-:Y:S02]  /*5b00*/  IMAD.SHL.U32 R16, R16, 0x20, RZ ;  /* 0x0000002010107824 */ /* 0x000fe400078e00ff */
[--C-:B------:R-:W-:Y:S01]  /*5b10*/  FFMA.FTZ R28, R28, UR10, -R12.reuse ;  /* 0x0000000a1c1c7c23 */ /* 0x100fe2000801080c */
[----:B------:R-:W-:Y:S01]  /*5b20*/  LEA.HI R8, R8, R9, RZ, 0x3 ;  /* 0x0000000908087211 */ /* 0x000fe200078f18ff */
[--C-:B------:R-:W-:Y:S01]  /*5b30*/  FFMA.FTZ R29, R29, UR10, -R12.reuse ;  /* 0x0000000a1d1d7c23 */ /* 0x100fe2000801080c */
[--C-:B------:R-:W-:Y:S01]  /*5b40*/  FFMA.FTZ R30, R30, UR10, -R12.reuse ;  /* 0x0000000a1e1e7c23 */ /* 0x100fe2000801080c */
[--C-:B------:R-:W-:Y:S01]  /*5b50*/  FFMA.FTZ R31, R31, UR10, -R12.reuse ;  /* 0x0000000a1f1f7c23 */ /* 0x100fe2000801080c */
[C---:B------:R-:W-:Y:S01]  /*5b60*/  LOP3.LUT R10, R8.reuse, 0xfffffff8, RZ, 0xc0, !PT ;  /* 0xfffffff8080a7812 */ /* 0x040fe200078ec0ff */
[----:B------:R-:W-:Y:S01]  /*5b70*/  MUFU.EX2 R28, R28 ;  /* 0x0000001c001c7308 */ /* 0x000fe20000000800 */
[----:B------:R-:W-:Y:S01]  /*5b80*/  SHF.L.U32 R17, R8, 0x6, RZ ;  /* 0x0000000608117819 */ /* 0x000fe200000006ff */
[--C-:B------:R-:W-:Y:S01]  /*5b90*/  FFMA.FTZ R32, R32, UR10, -R12.reuse ;  /* 0x0000000a20207c23 */ /* 0x100fe2000801080c */
[----:B------:R-:W-:Y:S01]  /*5ba0*/  IADD3 R10, R9, -R10, RZ ;  /* 0x8000000a090a7210 */ /* 0x000fe20007ffe0ff */
[--C-:B------:R-:W-:Y:S01]  /*5bb0*/  FFMA.FTZ R33, R33, UR10, -R12.reuse ;  /* 0x0000000a21217c23 */ /* 0x100fe2000801080c */
[----:B------:R-:W-:Y:S01]  /*5bc0*/  SHF.R.S32.HI R9, RZ, 0x4, R7 ;  /* 0x00000004ff097819 */ /* 0x000fe20000011407 */
[--C-:B------:R-:W-:Y:S01]  /*5bd0*/  FFMA.FTZ R34, R34, UR10, -R12.reuse ;  /* 0x0000000a22227c23 */ /* 0x100fe2000801080c */
[----:B------:R-:W-:Y:S01]  /*5be0*/  LOP3.LUT R17, R17, 0x7ffffe00, RZ, 0xc0, !PT ;  /* 0x7ffffe0011117812 */ /* 0x000fe200078ec0ff */
[----:B------:R-:W-:Y:S01]  /*5bf0*/  IMAD.SHL.U32 R7, R10, 0x40, RZ ;  /* 0x000000400a077824 */ /* 0x000fe200078e00ff */
[----:B------:R-:W0:Y:S01]  /*5c00*/  MUFU.EX2 R29, R29 ;  /* 0x0000001d001d7308 */ /* 0x000e220000000800 */
[----:B------:R-:W-:Y:S01]  /*5c10*/  IMAD.SHL.U32 R48, R9, 0x8, RZ ;  /* 0x0000000809307824 */ /* 0x000fe200078e00ff */
[----:B------:R-:W-:Y:S01]  /*5c20*/  LOP3.LUT R9, R16, 0x7ffffc00, RZ, 0xc0, !PT ;  /* 0x7ffffc0010097812 */ /* 0x000fe200078ec0ff */
[--C-:B------:R-:W-:Y:S01]  /*5c30*/  FFMA.FTZ R35, R35, UR10, -R12.reuse ;  /* 0x0000000a23237c23 */ /* 0x100fe2000801080c */
[----:B------:R-:W-:Y:S01]  /*5c40*/  LOP3.LUT R7, R7, 0x1c0, RZ, 0xc0, !PT ;  /* 0x000001c007077812 */ /* 0x000fe200078ec0ff */
[--C-:B------:R-:W-:Y:S01]  /*5c50*/  FFMA.FTZ R36, R36, UR10, -R12.reuse ;  /* 0x0000000a24247c23 */ /* 0x100fe2000801080c */
[--C-:B------:R-:W-:Y:S01]  /*5c60*/  FFMA.FTZ R37, R37, UR10, -R12.reuse ;  /* 0x0000000a25257c23 */ /* 0x100fe2000801080c */
[----:B------:R-:W-:Y:S01]  /*5c70*/  FFMA.FTZ R38, R38, UR10, -R12 ;  /* 0x0000000a26267c23 */ /* 0x000fe2000801080c */
[----:B------:R-:W-:Y:S01]  /*5c80*/  LOP3.LUT R48, R7, 0x8, R48, 0xf8, !PT ;  /* 0x0000000807307812 */ /* 0x000fe200078ef830 */
[----:B------:R-:W1:Y:S01]  /*5c90*/  MUFU.EX2 R30, R30 ;  /* 0x0000001e001e7308 */ /* 0x000e620000000800 */
[----:B------:R-:W-:Y:S01]  /*5ca0*/  SHF.R.U32.HI R7, RZ, 0x3, R7 ;  /* 0x00000003ff077819 */ /* 0x000fe20000011607 */
[--C-:B------:R-:W-:Y:S01]  /*5cb0*/  FFMA.FTZ R39, R39, UR10, -R12.reuse ;  /* 0x0000000a27277c23 */ /* 0x100fe2000801080c */
[--C-:B------:R-:W-:Y:S01]  /*5cc0*/  FFMA.FTZ R40, R40, UR10, -R12.reuse ;  /* 0x0000000a28287c23 */ /* 0x100fe2000801080c */
[--C-:B------:R-:W-:Y:S01]  /*5cd0*/  FFMA.FTZ R41, R41, UR10, -R12.reuse ;  /* 0x0000000a29297c23 */ /* 0x100fe2000801080c */
[----:B------:R-:W-:Y:S01]  /*5ce0*/  LOP3.LUT R48, R48, R7, RZ, 0x3c, !PT ;  /* 0x0000000730307212 */ /* 0x000fe200078e3cff */
[----:B------:R-:W-:Y:S01]  /*5cf0*/  FADD.FTZ R7, R44, R45 ;  /* 0x0000002d2c077221 */ /* 0x000fe20000010000 */
[----:B------:R-:W-:Y:S01]  /*5d00*/  LOP3.LUT P0, RZ, R10, 0x2, RZ, 0xc0, !PT ;  /* 0x000000020aff7812 */ /* 0x000fe2000780c0ff */
[----:B------:R-:W2:Y:S01]  /*5d10*/  MUFU.EX2 R31, R31 ;  /* 0x0000001f001f7308 */ /* 0x000ea20000000800 */
[----:B------:R-:W-:Y:S01]  /*5d20*/  IADD3 R48, R48, R17, R9 ;  /* 0x0000001130307210 */ /* 0x000fe20007ffe009 */
[----:B------:R-:W-:Y:S01]  /*5d30*/  FADD.FTZ R8, R154, R7 ;  /* 0x000000079a087221 */ /* 0x000fe20000010000 */
[----:B0-----:R-:W-:Y:S01]  /*5d40*/  FADD.FTZ R9, R28, R29 ;  /* 0x0000001d1c097221 */ /* 0x001fe20000010000 */
[----:B------:R-:W-:Y:S01]  /*5d50*/  LOP3.LUT P1, RZ, R10, 0x4, RZ, 0xc0, !PT ;  /* 0x000000040aff7812 */ /* 0x000fe2000782c0ff */
[----:B------:R-:W-:Y:S01]  /*5d60*/  FFMA.FTZ R42, R42, UR10, -R12 ;  /* 0x0000000a2a2a7c23 */ /* 0x000fe2000801080c */
[C---:B------:R-:W-:Y:S01]  /*5d70*/  FADD.FTZ R8, R47.reuse, R8 ;  /* 0x000000082f087221 */ /* 0x040fe20000010000 */
[----:B------:R-:W-:Y:S01]  /*5d80*/  F2FP.F16.F32.PACK_AB R154, R47, R154 ;  /* 0x0000009a2f9a723e */ /* 0x000fe200000000ff */
[----:B------:R-:W0:Y:S01]  /*5d90*/  MUFU.EX2 R32, R32 ;  /* 0x0000002000207308 */ /* 0x000e220000000800 */
[----:B------:R-:W-:Y:S01]  /*5da0*/  F2FP.F16.F32.PACK_AB R153, R29, R28 ;  /* 0x0000001c1d99723e */ /* 0x000fe200000000ff */
[----:B------:R-:W-:Y:S01]  /*5db0*/  FADD.FTZ R7, R15, R8 ;  /* 0x000000080f077221 */ /* 0x000fe20000010000 */
[----:B------:R-:W-:Y:S01]  /*5dc0*/  IMAD.MOV.U32 R15, RZ, RZ, 0x20 ;  /* 0x00000020ff0f7424 */ /* 0x000fe200078e00ff */
[----:B------:R-:W-:-:S02]  /*5dd0*/  F2FP.F16.F32.PACK_AB R160, R22, R21 ;  /* 0x0000001516a0723e */ /* 0x000fc400000000ff */
[----:B------:R-:W-:Y:S01]  /*5de0*/  FADD.FTZ R8, R18, R7 ;  /* 0x0000000712087221 */ /* 0x000fe20000010000 */
[----:B------:R-:W-:Y:S01]  /*5df0*/  FFMA.FTZ R7, R11, UR10, -R12 ;  /* 0x0000000a0b077c23 */ /* 0x000fe2000801080c */
[----:B------:R-:W3:Y:S01]  /*5e00*/  MUFU.EX2 R33, R33 ;  /* 0x0000002100217308 */ /* 0x000ee20000000800 */
[----:B------:R-:W-:Y:S01]  /*5e10*/  LEA R12, R48, UR37, 0x1 ;  /* 0x00000025300c7c11 */ /* 0x000fe2000f8e08ff */
[----:B------:R-:W-:Y:S01]  /*5e20*/  FADD.FTZ R17, R19, R8 ;  /* 0x0000000813117221 */ /* 0x000fe20000010000 */
[----:B-1----:R-:W-:Y:S01]  /*5e30*/  FADD.FTZ R8, R30, R9 ;  /* 0x000000091e087221 */ /* 0x002fe20000010000 */
[C---:B--2---:R-:W-:Y:S02]  /*5e40*/  F2FP.F16.F32.PACK_AB R155, R31.reuse, R30 ;  /* 0x0000001e1f9b723e */ /* 0x044fe400000000ff */
[----:B------:R-:W-:Y:S01]  /*5e50*/  FADD.FTZ R10, R20, R17 ;  /* 0x00000011140a7221 */ /* 0x000fe20000010000 */
[----:B------:R-:W-:Y:S01]  /*5e60*/  FADD.FTZ R9, R31, R8 ;  /* 0x000000081f097221 */ /* 0x000fe20000010000 */
[----:B------:R-:W1:Y:S01]  /*5e70*/  MUFU.EX2 R34, R34 ;  /* 0x0000002200227308 */ /* 0x000e620000000800 */
[----:B------:R2:W-:Y:S01]  /*5e80*/  STSM.16.M88.4 [R12+0x26800], R152 ;  /* 0x026800980c007844 */ /* 0x0005e20000000200 */
[----:B------:R-:W-:Y:S01]  /*5e90*/  FADD.FTZ R11, R21, R10 ;  /* 0x0000000a150b7221 */ /* 0x000fe20000010000 */
[----:B0-----:R-:W-:Y:S01]  /*5ea0*/  FADD.FTZ R8, R32, R9 ;  /* 0x0000000920087221 */ /* 0x001fe20000010000 */
[----:B------:R-:W-:-:S02]  /*5eb0*/  VIADD R10, R12, 0x26800 ;  /* 0x000268000c0a7836 */ /* 0x000fc40000000000 */
[----:B------:R-:W-:Y:S01]  /*5ec0*/  FADD.FTZ R16, R22, R11 ;  /* 0x0000000b16107221 */ /* 0x000fe20000010000 */
[----:B------:R-:W-:Y:S01]  /*5ed0*/  VIADD R11, R12, 0x26840 ;  /* 0x000268400c0b7836 */ /* 0x000fe20000000000 */
[----:B------:R-:W0:Y:S01]  /*5ee0*/  MUFU.EX2 R35, R35 ;  /* 0x0000002300237308 */ /* 0x000e220000000800 */
[----:B---3--:R-:W-:Y:S01]  /*5ef0*/  FADD.FTZ R9, R33, R8 ;  /* 0x0000000821097221 */ /* 0x008fe20000010000 */
[----:B------:R-:W-:Y:S01]  /*5f00*/  FADD.FTZ R17, R23, R16 ;  /* 0x0000001017117221 */ /* 0x000fe20000010000 */
[----:B------:R-:W-:Y:S02]  /*5f10*/  @P1 IADD3 R11, R10, -0x40, RZ ;  /* 0xffffffc00a0b1810 */ /* 0x000fe40007ffe0ff */
[----:B------:R-:W-:-:S03]  /*5f20*/  F2FP.F16.F32.PACK_AB R157, R33, R32 ;  /* 0x00000020219d723e */ /* 0x000fc600000000ff */
[----:B------:R-:W3:Y:S01]  /*5f30*/  MUFU.EX2 R36, R36 ;  /* 0x0000002400247308 */ /* 0x000ee20000000800 */
[----:B-1----:R-:W-:-:S07]  /*5f40*/  FADD.FTZ R8, R34, R9 ;  /* 0x0000000922087221 */ /* 0x002fce0000010000 */
[----:B------:R-:W1:Y:S01]  /*5f50*/  MUFU.EX2 R37, R37 ;  /* 0x0000002500257308 */ /* 0x000e620000000800 */
[C---:B0-----:R-:W-:Y:S01]  /*5f60*/  FADD.FTZ R9, R35.reuse, R8 ;  /* 0x0000000823097221 */ /* 0x041fe20000010000 */
[----:B------:R-:W-:-:S06]  /*5f70*/  F2FP.F16.F32.PACK_AB R159, R35, R34 ;  /* 0x00000022239f723e */ /* 0x000fcc00000000ff */
[----:B------:R-:W0:Y:S01]  /*5f80*/  MUFU.EX2 R38, R38 ;  /* 0x0000002600267308 */ /* 0x000e220000000800 */
[----:B---3--:R-:W-:Y:S01]  /*5f90*/  FADD.FTZ R8, R36, R9 ;  /* 0x0000000924087221 */ /* 0x008fe20000010000 */
[----:B------:R-:W-:-:S05]  /*5fa0*/  SEL R9, R15, 0xffffffe0, !P0 ;  /* 0xffffffe00f097807 */ /* 0x000fca0004000000 */
[----:B------:R-:W-:Y:S01]  /*5fb0*/  IMAD.IADD R10, R10, 0x1, R9 ;  /* 0x000000010a0a7824 */ /* 0x000fe200078e0209 */
[----:B------:R-:W3:Y:S01]  /*5fc0*/  MUFU.EX2 R24, R24 ;  /* 0x0000001800187308 */ /* 0x000ee20000000800 */
[C---:B-1----:R-:W-:Y:S01]  /*5fd0*/  FADD.FTZ R15, R37.reuse, R8 ;  /* 0x00000008250f7221 */ /* 0x042fe20000010000 */
[----:B------:R-:W-:Y:S01]  /*5fe0*/  F2FP.F16.F32.PACK_AB R161, R37, R36 ;  /* 0x0000002425a1723e */ /* 0x000fe200000000ff */
[----:B------:R-:W-:Y:S01]  /*5ff0*/  IMAD.IADD R9, R9, 0x1, R11 ;  /* 0x0000000109097824 */ /* 0x000fe200078e020b */
[----:B------:R2:W-:Y:S04]  /*6000*/  STSM.16.M88.4 [R10], R156 ;  /* 0x0000009c0a007844 */ /* 0x0005e80000000200 */
[----:B------:R-:W1:Y:S01]  /*6010*/  MUFU.EX2 R39, R39 ;  /* 0x0000002700277308 */ /* 0x000e620000000800 */
[----:B0-----:R-:W-:-:S07]  /*6020*/  FADD.FTZ R8, R38, R15 ;  /* 0x0000000f26087221 */ /* 0x001fce0000010000 */
[----:B------:R-:W-:Y:S01]  /*6030*/  MUFU.EX2 R25, R25 ;  /* 0x0000001900197308 */ /* 0x000fe20000000800 */
[C---:B---3--:R-:W-:Y:S01]  /*6040*/  F2FP.F16.F32.PACK_AB R162, R24.reuse, R23 ;  /* 0x0000001718a2723e */ /* 0x048fe200000000ff */
[----:B------:R-:W-:-:S06]  /*6050*/  FADD.FTZ R24, R24, R17 ;  /* 0x0000001118187221 */ /* 0x000fcc0000010000 */
[----:B------:R-:W0:Y:S01]  /*6060*/  MUFU.EX2 R26, R26 ;  /* 0x0000001a001a7308 */ /* 0x000e220000000800 */
[C---:B-1----:R-:W-:Y:S01]  /*6070*/  F2FP.F16.F32.PACK_AB R163, R39.reuse, R38 ;  /* 0x0000002627a3723e */ /* 0x042fe200000000ff */
[----:B------:R-:W-:-:S04]  /*6080*/  FADD.FTZ R39, R39, R8 ;  /* 0x0000000827277221 */ /* 0x000fc80000010000 */
[----:B------:R2:W-:Y:S02]  /*6090*/  STSM.16.M88.4 [R11], R160 ;  /* 0x000000a00b007844 */ /* 0x0005e40000000200 */
[----:B------:R-:W-:Y:S08]  /*60a0*/  MUFU.EX2 R40, R40 ;  /* 0x0000002800287308 */ /* 0x000ff00000000800 */
[----:B------:R-:W1:Y:S01]  /*60b0*/  MUFU.EX2 R41, R41 ;  /* 0x0000002900297308 */ /* 0x000e620000000800 */
[----:B0-----:R-:W-:Y:S01]  /*60c0*/  F2FP.F16.F32.PACK_AB R164, R26, R25 ;  /* 0x000000191aa4723e */ /* 0x001fe200000000ff */
[----:B------:R-:W-:-:S04]  /*60d0*/  FADD.FTZ R25, R25, R24 ;  /* 0x0000001819197221 */ /* 0x000fc80000010000 */
[----:B------:R-:W-:Y:S02]  /*60e0*/  FADD.FTZ R26, R26, R25 ;  /* 0x000000191a1a7221 */ /* 0x000fe40000010000 */
[----:B------:R-:W0:Y:S08]  /*60f0*/  MUFU.EX2 R27, R27 ;  /* 0x0000001b001b7308 */ /* 0x000e300000000800 */
[----:B------:R-:W-:Y:S01]  /*6100*/  MUFU.EX2 R42, R42 ;  /* 0x0000002a002a7308 */ /* 0x000fe20000000800 */
[----:B-1----:R-:W-:Y:S01]  /*6110*/  F2FP.F16.F32.PACK_AB R165, R41, R40 ;  /* 0x0000002829a5723e */ /* 0x002fe200000000ff */
[----:B------:R-:W-:-:S04]  /*6120*/  FADD.FTZ R40, R40, R39 ;  /* 0x0000002728287221 */ /* 0x000fc80000010000 */
[----:B------:R-:W-:Y:S02]  /*6130*/  FADD.FTZ R41, R41, R40 ;  /* 0x0000002829297221 */ /* 0x000fe40000010000 */
[----:B------:R-:W1:Y:S01]  /*6140*/  MUFU.EX2 R7, R7 ;  /* 0x0000000700077308 */ /* 0x000e620000000800 */
[----:B0-----:R-:W-:Y:S01]  /*6150*/  F2FP.F16.F32.PACK_AB R166, R46, R27 ;  /* 0x0000001b2ea6723e */ /* 0x001fe200000000ff */
[----:B------:R-:W-:-:S04]  /*6160*/  FADD.FTZ R27, R27, R26 ;  /* 0x0000001a1b1b7221 */ /* 0x000fc80000010000 */
[----:B------:R-:W-:Y:S01]  /*6170*/  FADD.FTZ R8, R46, R27 ;  /* 0x0000001b2e087221 */ /* 0x000fe20000010000 */
[----:B-1----:R-:W-:Y:S01]  /*6180*/  F2FP.F16.F32.PACK_AB R167, R7, R42 ;  /* 0x0000002a07a7723e */ /* 0x002fe200000000ff */
[----:B------:R-:W-:-:S04]  /*6190*/  FADD.FTZ R42, R42, R41 ;  /* 0x000000292a2a7221 */ /* 0x000fc80000010000 */
[----:B------:R2:W-:Y:S01]  /*61a0*/  STSM.16.M88.4 [R9], R164 ;  /* 0x000000a409007844 */ /* 0x0005e20000000200 */
[----:B------:R-:W-:Y:S01]  /*61b0*/  FADD.FTZ R7, R7, R42 ;  /* 0x0000002a07077221 */ /* 0x000fe20000010000 */
[----:B------:R-:W-:Y:S06]  /*61c0*/  @!P5 BRA `(.L_x_4778) ;  /* 0x000000000004d947 */ /* 0x000fec0003800000 */
[----:B------:R-:W-:Y:S01]  /*61d0*/  BPT.TRAP 0x1 ;  /* 0x000000040000795c */ /* 0x000fe20000300000 */
.L_x_4778:
[----:B------:R0:W1:Y:S01]  /*61e0*/  SYNCS.PHASECHK.TRANS64.TRYWAIT P0, [UR37+0x28c50], R14 ;  /* 0x028c500eff0075a7 */ /* 0x0000620008000165 */
[----:B------:R-:W-:Y:S05]  /*61f0*/  @!P5 BRA `(.L_x_4779) ;  /* 0x000000000004d947 */ /* 0x000fea0003800000 */
[----:B------:R-:W-:Y:S01]  /*6200*/  BPT.TRAP 0x1 ;  /* 0x000000040000795c */ /* 0x000fe20000300000 */
.L_x_4779:
[----:B-1----:R-:W-:Y:S05]  /*6210*/  @P0 BRA `(.L_x_4780) ;  /* 0x0000000000080947 */ /* 0x002fea0003800000 */
[----:B------:R-:W1:Y:S02]  /*6220*/  SYNCS.PHASECHK.TRANS64.TRYWAIT P0, [UR37+0x28c50], R14 ;  /* 0x028c500eff0075a7 */ /* 0x000e640008000165 */
[----:B-1----:R-:W-:Y:S05]  /*6230*/  @!P0 BRA `(.L_x_4781) ;  /* 0x000000f000948947 */ /* 0x002fea0003800000 */
.L_x_4780:
[----:B------:R-:W-:Y:S01]  /*6240*/  WARPGROUP.ARRIVE ;  /* 0x00000000000079c5 */ /* 0x000fe20000000000 */
[----:B------:R-:W-:Y:S01]  /*6250*/  UMOV UR14, UR36 ;  /* 0x00000024000e7c82 */ /* 0x000fe20008000000 */
[----:B------:R-:W-:Y:S01]  /*6260*/  UMOV UR15, 0x40000040 ;  /* 0x40000040000f7882 */ /* 0x000fe20000000000 */
[----:B------:R-:W-:Y:S01]  /*6270*/  PLOP3.LUT P0, PT, PT, PT, UP1, 0x40, 0x0 ;  /* 0x000000000000781c */ /* 0x000fe20003f0e818 */
[----:B------:R-:W-:Y:S01]  /*6280*/  @UP0 ULDC UR23, c[0x0][0x450] ;  /* 0x0001140000170ab9 */ /* 0x000fe20000000800 */
[----:B-1----:R-:W-:Y:S01]  /*6290*/  @!P6 VIADD R13, R13, 0x28c60 ;  /* 0x00028c600d0de836 */ /* 0x002fe20000000000 */
[----:B------:R-:W-:Y:S01]  /*62a0*/  HGMMA.64x256x16.F32 R24, R152, gdesc[UR12].tnspB, RZ, !UPT, gsb0 ;  /* 0x43e0000c98187df0 */ /* 0x000fe2000c0008ff */
[----:B------:R-:W-:Y:S01]  /*62b0*/  UIADD3 UR14, UR36, 0x80, URZ ;  /* 0x00000080240e7890 */ /* 0x000fe2000fffe03f */
[----:B------:R-:W-:Y:S01]  /*62c0*/  UMOV UR15, 0x40000040 ;  /* 0x40000040000f7882 */ /* 0x000fe20000000000 */
[----:B------:R-:W-:Y:S01]  /*62d0*/  UIMAD UR22, UR39, UR11, -UR18 ;  /* 0x0000000b271672a4 */ /* 0x000fe2000f8e0a12 */
[----:B------:R-:W-:Y:S01]  /*62e0*/  @!P6 PRMT R13, RZ, 0x654, R13 ;  /* 0x00000654ff0de816 */ /* 0x000fe2000000000d */
[----:B------:R-:W-:Y:S01]  /*62f0*/  UIADD3 UR42, UR42, -0x2, URZ ;  /* 0xfffffffe2a2a7890 */ /* 0x000fe2000fffe03f */
[----:B------:R-:W-:-:S02]  /*6300*/  WARPGROUP.DEPBAR.LE gsb0, 0x0 ;  /* 0x00008000000079c5 */ /* 0x000fc40000010000 */
        /* <DEDUP_REMOVED lines=15> */
[----:B------:R-:W1:Y:S02]  /*6400*/  S2UR UR14, SR_CTAID.X ;  /* 0x00000000000e79c3 */ /* 0x000e640000002500 */
[----:B-1----:R-:W-:-:S03]  /*6410*/  USHF.L.U32 UR19, UR14, 0x6, URZ ;  /* 0x000000060e137899 */ /* 0x002fc6000800063f */
[----:B------:R-:W-:Y:S02]  /*6420*/  @UP0 ULDC UR14, c[0x0][0x44c] ;  /* 0x00011300000e0ab9 */ /* 0x000fe40000000800 */
[----:B------:R-:W-:-:S04]  /*6430*/  UIMAD.WIDE.U32 UR14, UR19, UR14, URZ ;  /* 0x0000000e130e72a5 */ /* 0x000fc8000f8e003f */
[----:B------:R-:W-:-:S04]  /*6440*/  @UP0 USHF.R.U32.HI UR19, URZ, UR23, UR15 ;  /* 0x000000173f130299 */ /* 0x000fc8000801160f */
[----:B------:R-:W-:-:S04]  /*6450*/  UIADD3 UR14, UR22, UR19, URZ ;  /* 0x00000013160e7290 */ /* 0x000fc8000fffe03f */
[----:B------:R-:W-:Y:S01]  /*6460*/  UIADD3 UR4, UR14, UR4, URZ ;  /* 0x000000040e047290 */ /* 0x000fe2000fffe03f */
        /* <DEDUP_REMOVED lines=21> */
.L_x_4783:
[----:B------:R-:W-:-:S11]  /*65c0*/  UISETP.NE.AND UP2, UPT, UR5, 0x1, UPT ;  /* 0x000000010500788c */ /* 0x000fd6000bf45270 */
[----:B------:R-:W-:Y:S02]  /*65d0*/  @UP2 ULDC.64 UR22, c[0x0][0x9e8] ;  /* 0x00027a0000162ab9 */ /* 0x000fe40000000a00 */
[----:B------:R-:W-:-:S04]  /*65e0*/  UIMAD.WIDE.U32 UR14, UR19, UR22, URZ ;  /* 0x00000016130e72a5 */ /* 0x000fc8000f8e003f */
[----:B------:R-:W-:-:S12]  /*65f0*/  @UP2 USHF.R.U32.HI UR19, URZ, UR23, UR15 ;  /* 0x000000173f132299 */ /* 0x000fd8000801160f */
.L_x_4784:
[----:B------:R-:W-:-:S04]  /*6600*/  UIMAD UR5, UR19, UR5, UR5 ;  /* 0x00000005130572a4 */ /* 0x000fc8000f8e0205 */
[----:B------:R-:W-:-:S04]  /*6610*/  UISETP.LT.AND UP2, UPT, UR4, UR5, UPT ;  /* 0x000000050400728c */ /* 0x000fc8000bf41270 */
[----:B------:R-:W-:-:S12]  /*6620*/  USEL UR4, UR4, UR5, UP2 ;  /* 0x0000000504047287 */ /* 0x000fd80009000000 */
.L_x_4782:
[----:B------:R-:W-:-:S04]  /*6630*/  USHF.R.S32.HI UR5, URZ, 0x1f, UR4 ;  /* 0x0000001f3f057899 */ /* 0x000fc80008011404 */
[----:B------:R-:W-:-:S03]  /*6640*/  ULEA.HI UR5, UR5, UR4, URZ, 0x6 ;  /* 0x0000000405057291 */ /* 0x000fc6000f8f303f */
[----:B------:R-:W-:Y:S01]  /*6650*/  UMOV UR4, URZ ;  /* 0x0000003f00047c82 */ /* 0x000fe20008000000 */
[----:B------:R-:W-:-:S04]  /*6660*/  USHF.R.S32.HI UR5, URZ, 0x6, UR5 ;  /* 0x000000063f057899 */ /* 0x000fc80008011405 */
[----:B------:R-:W-:-:S04]  /*6670*/  UISETP.LT.AND UP2, UPT, UR38, UR5, UPT ;  /* 0x000000052600728c */ /* 0x000fc8000bf41270 */
[----:B------:R-:W-:-:S03]  /*6680*/  USEL UR25, UR38, UR5, !UP2 ;  /* 0x0000000526197287 */ /* 0x000fc6000d000000 */
[----:B------:R-:W-:Y:S01]  /*6690*/  UMOV UR5, URZ ;  /* 0x0000003f00057c82 */ /* 0x000fe20008000000 */
[----:B------:R-:W-:-:S06]  /*66a0*/  UISETP.GE.AND UP2, UPT, UR42, UR25, UPT ;  /* 0x000000192a00728c */ /* 0x000fcc000bf46270 */
[----:B------:R-:W-:-:S13]  /*66b0*/  PLOP3.LUT P0, PT, PT, PT, UP2, 0x80, 0x0 ;  /* 0x000000000000781c */ /* 0x000fda0003f0f028 */
[----:B------:R-:W-:Y:S05]  /*66c0*/  @!P0 BRA `(.L_x_4785) ;  /* 0x00000028000c8947 */ /* 0x000fea0003800000 */
[----:B------:R-:W-:Y:S01]  /*66d0*/  UMOV UR5, URZ ;  /* 0x0000003f00057c82 */ /* 0x000fe20008000000 */
[----:B------:R-:W-:Y:S01]  /*66e0*/  UMOV UR24, URZ ;  /* 0x0000003f00187c82 */ /* 0x000fe20008000000 */
[----:B------:R-:W-:Y:S01]  /*66f0*/  ULDC UR30, c[0x0][0x9e4] ;  /* 0x00027900001e7ab9 */ /* 0x000fe20000000800 */
[----:B------:R-:W-:Y:S01]  /*6700*/  ULDC UR28, c[0x0][0x288] ;  /* 0x0000a200001c7ab9 */ /* 0x000fe20000000800 */
[----:B------:R-:W-:Y:S01]  /*6710*/  ULDC UR27, c[0x0][0x2f0] ;  /* 0x0000bc00001b7ab9 */ /* 0x000fe20000000800 */
[----:B------:R-:W-:Y:S01]  /*6720*/  ULDC UR31, c[0x0][0x9d8] ;  /* 0x00027600001f7ab9 */ /* 0x000fe20000000800 */
[----:B------:R-:W-:Y:S01]  /*6730*/  ULDC UR26, c[0x0][0x988] ;  /* 0x00026200001a7ab9 */ /* 0x000fe20000000800 */
[----:B------:R-:W-:-:S05]  /*6740*/  ULDC UR29, c[0x0][0x9e0] ;  /* 0x00027800001d7ab9 */ /* 0x000fca0000000800 */
.L_x_4802:
[----:B------:R-:W-:-:S04]  /*6750*/  UIADD3 UR4, UR24, 0x1, URZ ;  /* 0x0000000118047890 */ /* 0x000fc8000fffe03f */
[----:B------:R-:W-:-:S04]  /*6760*/  UISETP.NE.AND UP2, UPT, UR4, 0x2, UPT ;  /* 0x000000020400788c */ /* 0x000fc8000bf45270 */
[----:B------:R-:W-:Y:S02]  /*6770*/  USEL UR10, URZ, 0x1, UP2 ;  /* 0x000000013f0a7887 */ /* 0x000fe40009000000 */
[----:B------:R-:W-:Y:S02]  /*6780*/  USEL UR4, UR4, URZ, UP2 ;  /* 0x0000003f04047287 */ /* 0x000fe40009000000 */
[----:B------:R-:W-:Y:S01]  /*6790*/  ULOP3.LUT UR5, UR5, UR10, URZ, 0x3c, !UPT ;  /* 0x0000000a05057292 */ /* 0x000fe2000f8e3c3f */
[----:B0--3--:R-:W-:Y:S11]  /*67a0*/  @!P5 BRA `(.L_x_4786) ;  /* 0x000000000004d947 */ /* 0x009ff60003800000 */
[----:B------:R-:W-:Y:S01]  /*67b0*/  BPT.TRAP 0x1 ;  /* 0x000000040000795c */ /* 0x000fe20000300000 */
.L_x_4786:
[----:B------:R-:W-:Y:S01]  /*67c0*/  ULEA UR32, UR4, UR37, 0x3 ;  /* 0x0000002504207291 */ /* 0x000fe2000f8e183f */
[----:B-1----:R-:W-:-:S04]  /*67d0*/  MOV R13, UR5 ;  /* 0x00000005000d7c02 */ /* 0x002fc80008000f00 */
[----:B------:R-:W-:-:S04]  /*67e0*/  SHF.L.U32 R13, R13, 0x1f, RZ ;  /* 0x0000001f0d0d7819 */ /* 0x000fc800000006ff */
[----:B------:R1:W3:Y:S01]  /*67f0*/  SYNCS.PHASECHK.TRANS64.TRYWAIT P0, [UR32+0x28c30], R13 ;  /* 0x028c300dff0075a7 */ /* 0x0002e20008000160 */
[----:B------:R-:W-:Y:S05]  /*6800*/  @!P5 BRA `(.L_x_4787) ;  /* 0x000000000004d947 */ /* 0x000fea0003800000 */
[----:B------:R-:W-:Y:S01]  /*6810*/  BPT.TRAP 0x1 ;  /* 0x000000040000795c */ /* 0x000fe20000300000 */
.L_x_4787:
[----:B---3--:R-:W-:Y:S05]  /*6820*/  @P0 BRA `(.L_x_4788) ;  /* 0x0000000000080947 */ /* 0x008fea0003800000 */
[----:B------:R-:W3:Y:S02]  /*6830*/  SYNCS.PHASECHK.TRANS64.TRYWAIT P0, [UR32+0x28c30], R13 ;  /* 0x028c300dff0075a7 */ /* 0x000ee40008000160 */
[----:B---3--:R-:W-:Y:S05]  /*6840*/  @!P0 BRA `(.L_x_4789) ;  /* 0x000000ec00248947 */ /* 0x008fea0003800000 */
.L_x_4788:
[----:B------:R-:W-:Y:S01]  /*6850*/  ULEA UR22, UR4, UR6, 0x9 ;  /* 0x0000000604167291 */ /* 0x000fe2000f8e483f */
[----:B--2---:R-:W-:Y:S01]  /*6860*/  WARPGROUP.ARRIVE ;  /* 0x00000000000079c5 */ /* 0x004fe20000000000 */
[----:B------:R-:W-:Y:S01]  /*6870*/  UMOV UR23, 0x40000040 ;  /* 0x4000004000177882 */ /* 0x000fe20000000000 */
[----:B------:R-:W-:Y:S01]  /*6880*/  UMOV UR11, 0x40000040 ;  /* 0x40000040000b7882 */ /* 0x000fe20000000000 */
[----:B------:R-:W-:Y:S01]  /*6890*/  UIADD3 UR10, UR22, 0x2, URZ ;  /* 0x00000002160a7890 */ /* 0x000fe2000fffe03f */
[----:B------:R-:W-:Y:S01]  /*68a0*/  PLOP3.LUT P0, PT, PT, PT, UP0, 0x80, 0x0 ;  /* 0x000000000000781c */ /* 0x000fe20003f0f008 */
[----:B------:R-:W-:Y:S01]  /*68b0*/  UIADD3 UR14, UR22, 0x4, URZ ;  /* 0x00000004160e7890 */ /* 0x000fe2000fffe03f */
[----:B------:R-:W-:Y:S01]  /*68c0*/  PLOP3.LUT P1, PT, PT, PT, UP0, 0x80, 0x0 ;  /* 0x000000000000781c */ /* 0x000fe20003f2f008 */
[----:B------:R-:W-:Y:S01]  /*68d0*/  UMOV UR15, 0x40000040 ;  /* 0x40000040000f7882 */ /* 0x000fe20000000000 */
[----:B------:R-:W-:Y:S01]  /*68e0*/  HGMMA.64x64x16.F32 R152, gdesc[UR20], RZ, !UPT, gsb0 ;  /* 0x00e00000149879f0 */ /* 0x000fe2000c0008ff */
[----:B------:R-:W-:Y:S01]  /*68f0*/  UIADD3 UR18, UR22, 0x6, URZ ;  /* 0x0000000616127890 */ /* 0x000fe2000fffe03f */
[----:B------:R-:W-:Y:S01]  /*6900*/  UMOV UR19, 0x40000040 ;  /* 0x4000004000137882 */ /* 0x000fe20000000000 */
[----:B------:R-:W-:-:S02]  /*6910*/  WARPGROUP.DEPBAR.LE gsb0, 0x0 ;  /* 0x00008000000079c5 */ /* 0x000fc40000010000 */
[----:B------:R-:W-:-:S06]  /*6920*/  WARPGROUP.ARRIVE ;  /* 0x00000000000079c5 */ /* 0x000fcc0000000000 */
[----:B------:R-:W-:Y:S01]  /*6930*/  HGMMA.64x64x16.F32 R152, gdesc[UR8], R152, gsb0 ;  /* 0x00e00000089879f0 */ /* 0x000fe20008000898 */
[----:B------:R-:W-:Y:S01]  /*6940*/  @UP0 ULDC UR10, c[0x0][0x44c] ;  /* 0x00011300000a0ab9 */ /* 0x000fe20000000800 */
[----:B------:R-:W-:Y:S01]  /*6950*/  UMOV UR11, UR27 ;  /* 0x0000001b000b7c82 */ /* 0x000fe20008000000 */
[----:B0-----:R-:W-:Y:S01]  /*6960*/  @P0 IMAD.HI.U32 R14, R4, UR10, RZ ;  /* 0x0000000a040e0c27 */ /* 0x001fe2000f8e00ff */
[----:B------:R-:W-:Y:S01]  /*6970*/  @UP0 ULDC UR10, c[0x0][0x450] ;  /* 0x00011400000a0ab9 */ /* 0x000fe20000000800 */
[----:B------:R-:W-:Y:S01]  /*6980*/  PLOP3.LUT P0, PT, PT, PT, UP1, 0x40, 0x0 ;  /* 0x000000000000781c */ /* 0x000fe20003f0e818 */
[----:B------:R-:W-:Y:S02]  /*6990*/  WARPGROUP.DEPBAR.LE gsb0, 0x0 ;  /* 0x00008000000079c5 */ /* 0x000fe40000010000 */
[----:B------:R-:W-:-:S06]  /*69a0*/  WARPGROUP.ARRIVE ;  /* 0x00000000000079c5 */ /* 0x000fcc0000000000 */
[----:B------:R-:W-:Y:S03]  /*69b0*/  HGMMA.64x64x16.F32 R152, gdesc[UR12], R152, gsb0 ;  /* 0x00e000000c9879f0 */ /* 0x000fe60008000898 */
[----:B------:R-:W-:Y:S02]  /*69c0*/  WARPGROUP.DEPBAR.LE gsb0, 0x0 ;  /* 0x00008000000079c5 */ /* 0x000fe40000010000 */
[----:B------:R-:W-:-:S06]  /*69d0*/  WARPGROUP.ARRIVE ;  /* 0x00000000000079c5 */ /* 0x000fcc0000000000 */
[----:B------:R-:W-:Y:S01]  /*69e0*/  HGMMA.64x64x16.F32 R152, gdesc[UR16], R152, gsb0 ;  /* 0x00e00000109879f0 */ /* 0x000fe20008000898 */
[----:B------:R-:W-:Y:S02]  /*69f0*/  UMOV UR18, UR28 ;  /* 0x0000001c00127c82 */ /* 0x000fe40008000000 */
[----:B------:R-:W-:Y:S02]  /*6a00*/  WARPGROUP.DEPBAR.LE gsb0, 0x0 ;  /* 0x00008000000079c5 */ /* 0x000fe40000010000 */
[----:B------:R-:W-:Y:S01]  /*6a10*/  FMUL.FTZ R20, R163, UR31 ;  /* 0x0000001fa3147c20 */ /* 0x000fe20008410000 */
[----:B------:R-:W-:Y:S01]  /*6a20*/  FMUL.FTZ R163, R164, UR31 ;  /* 0x0000001fa4a37c20 */ /* 0x000fe20008410000 */
[----:B------:R-:W-:Y:S01]  /*6a30*/  FMUL.FTZ R164, R165, UR31 ;  /* 0x0000001fa5a47c20 */ /* 0x000fe20008410000 */
[----:B------:R-:W-:Y:S01]  /*6a40*/  IMAD.MOV.U32 R165, RZ, RZ, R4 ;  /* 0x000000ffffa57224 */ /* 0x000fe200078e0004 */
[----:B------:R-:W-:Y:S01]  /*6a50*/  @P1 SHF.R.U32.HI R165, RZ, UR10, R14 ;  /* 0x0000000affa51c19 */ /* 0x000fe2000801160e */
[----:B------:R-:W-:-:S02]  /*6a60*/  IMAD.U32 R14, RZ, RZ, UR32 ;  /* 0x00000020ff0e7e24 */ /* 0x000fc4000f8e00ff */
[----:B------:R-:W-:Y:S01]  /*6a70*/  FMUL.FTZ R185, R161, UR31 ;  /* 0x0000001fa1b97c20 */ /* 0x000fe20008410000 */
[----:B------:R-:W-:Y:S01]  /*6a80*/  USHF.L.U32 UR10, UR42, 0x6, URZ ;  /* 0x000000062a0a7899 */ /* 0x000fe2000800063f */
[----:B------:R-:W-:Y:S01]  /*6a90*/  FMUL.FTZ R173, R173, UR31 ;  /* 0x0000001fadad7c20 */ /* 0x000fe20008410000 */
[----:B------:R-:W-:Y:S02]  /*6aa0*/  @!P6 VIADD R161, R14, 0x28c40 ;  /* 0x00028c400ea1e836 */ /* 0x000fe40000000000 */
[----:B------:R-:W-:Y:S01]  /*6ab0*/  FMUL.FTZ R21, R152, UR31 ;  /* 0x0000001f98157c20 */ /* 0x000fe20008410000 */
[----:B------:R-:W-:Y:S01]  /*6ac0*/  FMUL.FTZ R152, R167, UR31 ;  /* 0x0000001fa7987c20 */ /* 0x000fe20008410000 */
[----:B------:R-:W-:Y:S01]  /*6ad0*/  FMUL.FTZ R19, R162, UR31 ;  /* 0x0000001fa2137c20 */ /* 0x000fe20008410000 */
[----:B------:R0:W2:Y:S01]  /*6ae0*/  MUFU.TANH R187, R173 ;  /* 0x000000ad00bb7308 */ /* 0x0000a20000002400 */
[----:B------:R-:W3:Y:S01]  /*6af0*/  SHFL.IDX PT, R167, R165, RZ, 0x1c1f ;  /* 0x001c1fffa5a77589 */ /* 0x000ee200000e0000 */
[----:B------:R-:W-:Y:S01]  /*6b00*/  @!P6 PRMT R162, RZ, 0x654, R161 ;  /* 0x00000654ffa2e816 */ /* 0x000fe200000000a1 */
[----:B------:R-:W-:Y:S01]  /*6b10*/  FMUL.FTZ R22, R153, UR31 ;  /* 0x0000001f99167c20 */ /* 0x000fe20008410000 */
[----:B------:R-:W-:Y:S01]  /*6b20*/  FMUL.FTZ R15, R154, UR31 ;  /* 0x0000001f9a0f7c20 */ /* 0x000fe20008410000 */
[----:B------:R-:W-:Y:S01]  /*6b30*/  FMUL.FTZ R153, R156, UR31 ;  /* 0x0000001f9c997c20 */ /* 0x000fe20008410000 */
[----:B------:R-:W-:Y:S01]  /*6b40*/  FMUL.FTZ R23, R166, UR31 ;  /* 0x0000001fa6177c20 */ /* 0x000fe20008410000 */
[----:B------:R-:W-:Y:S01]  /*6b50*/  FMUL.FTZ R16, R155, UR31 ;  /* 0x0000001f9b107c20 */ /* 0x000fe20008410000 */
[----:B------:R-:W-:Y:S01]  /*6b60*/  FMUL.FTZ R154, R157, UR31 ;  /* 0x0000001f9d9a7c20 */ /* 0x000fe20008410000 */
[----:B0-----:R-:W-:Y:S01]  /*6b70*/  MOV R173, UR10 ;  /* 0x0000000a00ad7c02 */ /* 0x001fe20008000f00 */
[----:B------:R-:W-:Y:S01]  /*6b80*/  FMUL.FTZ R17, R158, UR31 ;  /* 0x0000001f9e117c20 */ /* 0x000fe20008410000 */
[----:B------:R-:W-:Y:S01]  /*6b90*/  FMUL.FTZ R18, R159, UR31 ;  /* 0x0000001f9f127c20 */ /* 0x000fe20008410000 */
[----:B------:R-:W-:Y:S01]  /*6ba0*/  FMUL.FTZ R184, R160, UR31 ;  /* 0x0000001fa0b87c20 */ /* 0x000fe20008410000 */
[----:B------:R-:W-:Y:S01]  /*6bb0*/  FMUL.FTZ R156, R171, UR31 ;  /* 0x0000001fab9c7c20 */ /* 0x000fe20008410000 */
[----:B------:R-:W-:Y:S01]  /*6bc0*/  IADD3 R166, -R0, 0x1, -R173 ;  /* 0x0000000100a67810 */ /* 0x000fe20007ffe9ad */
[----:B------:R0:W-:Y:S01]  /*6bd0*/  @!P6 SYNCS.ARRIVE.TRANS64.RED.A1T0 RZ, [R162+URZ], RZ ;  /* 0x000000ffa2ffe9a7 */ /* 0x0001e2000810043f */
        /* <DEDUP_REMOVED lines=9> */
[----:B------:R-:W-:-:S02]  /*6c70*/  IMAD.U32 R171, RZ, RZ, UR11 ;  /* 0x0000000bffab7e24 */ /* 0x000fc4000f8e00ff */
[----:B0-----:R-:W-:Y:S01]  /*6c80*/  FMUL.FTZ R162, R183, UR31 ;  /* 0x0000001fb7a27c20 */ /* 0x001fe20008410000 */
[----:B------:R-:W-:Y:S01]  /*6c90*/  FMUL.FTZ R172, R172, UR31 ;  /* 0x0000001facac7c20 */ /* 0x000fe20008410000 */
[----:B------:R-:W-:Y:S01]  /*6ca0*/  FMUL.FTZ R176, R176, UR31 ;  /* 0x0000001fb0b07c20 */ /* 0x000fe20008410000 */
[----:B------:R-:W-:Y:S01]  /*6cb0*/  FMUL.FTZ R182, R182, UR31 ;  /* 0x0000001fb6b67c20 */ /* 0x000fe20008410000 */
[----:B------:R-:W-:Y:S01]  /*6cc0*/  IMAD R166, R171, UR39, R166 ;  /* 0x00000027aba67c24 */ /* 0x000fe2000f8e02a6 */
[----:B------:R-:W0:Y:S01]  /*6cd0*/  MUFU.TANH R21, R21 ;  /* 0x0000001500157308 */ /* 0x000e220000002400 */
[----:B------:R-:W-:Y:S02]  /*6ce0*/  FMUL.FTZ R177, R177, UR31 ;  /* 0x0000001fb1b17c20 */ /* 0x000fe40008410000 */
[----:B------:R-:W-:-:S04]  /*6cf0*/  VIADD R166, R166, -UR18 ;  /* 0x80000012a6a67c36 */ /* 0x000fc80008000000 */
[C---:B------:R-:W-:Y:S01]  /*6d00*/  VIADD R178, R166.reuse, UR29 ;  /* 0x0000001da6b27c36 */ /* 0x040fe20008000000 */
[----:B------:R-:W4:Y:S01]  /*6d10*/  MUFU.TANH R22, R22 ;  /* 0x0000001600167308 */ /* 0x000f220000002400 */
[----:B------:R-:W-:Y:S02]  /*6d20*/  IADD3 R190, R166, UR7, RZ ;  /* 0x00000007a6be7c10 */ /* 0x000fe4000fffe0ff */
[----:B---3--:R-:W-:-:S05]  /*6d30*/  IMAD.IADD R175, R167, 0x1, R178 ;  /* 0x00000001a7af7824 */ /* 0x008fca00078e02b2 */
[----:B------:R-:W3:Y:S08]  /*6d40*/  MUFU.TANH R15, R15 ;  /* 0x0000000f000f7308 */ /* 0x000ef00000002400 */
        /* <DEDUP_REMOVED lines=28> */
[----:B-----5:R-:W-:Y:S01]  /*6f10*/  IMAD.IADD R177, R167, 0x1, R190 ;  /* 0x00000001a7b17824 */ /* 0x020fe200078e02be */
[----:B--234-:R-:W-:Y:S06]  /*6f20*/  @P0 BRA `(.L_x_4790) ;  /* 0x0000000000600947 */ /* 0x01cfec0003800000 */
[----:B------:R-:W-:Y:S01]  /*6f30*/  IMAD.U32 R166, RZ, RZ, UR11 ;  /* 0x0000000bffa67e24 */ /* 0x000fe2000f8e00ff */
[----:B------:R-:W-:Y:S03]  /*6f40*/  BSSY B0, `(.L_x_4791) ;  /* 0x0000012000007945 */ /* 0x000fe60003800000 */
[----:B------:R-:W-:-:S05]  /*6f50*/  IMAD R166, R166, UR39, R167 ;  /* 0x00000027a6a67c24 */ /* 0x000fca000f8e02a7 */
[----:B------:R-:W-:-:S04]  /*6f60*/  IADD3 R171, R166, -UR18, RZ ;  /* 0x80000012a6ab7c10 */ /* 0x000fc8000fffe0ff */
[----:B------:R-:W-:-:S13]  /*6f70*/  ISETP.GT.AND P0, PT, R171, -0x1, PT ;  /* 0xffffffffab00780c */ /* 0x000fda0003f04270 */
[----:B------:R-:W-:Y:S05]  /*6f80*/  @P0 BRA `(.L_x_4792) ;  /* 0x0000000000200947 */ /* 0x000fea0003800000 */
[----:B------:R-:W-:Y:S01]  /*6f90*/  IMAD.U32 R170, RZ, RZ, UR30 ;  /* 0x0000001effaa7e24 */ /* 0x000fe2000f8e00ff */
[----:B------:R-:W-:-:S04]  /*6fa0*/  LOP3.LUT R171, RZ, R171, RZ, 0x33, !PT ;  /* 0x000000abffab7212 */ /* 0x000fc800078e33ff */
[----:B------:R-:W-:-:S13]  /*6fb0*/  ISETP.NE.AND P0, PT, R170, 0x1, PT ;  /* 0x00000001aa00780c */ /* 0x000fda0003f05270 */
[----:B------:R-:W2:Y:S02]  /*6fc0*/  @P0 LDC.64 R166, c[0x0][0x9e8] ;  /* 0x00027a00ffa60b82 */ /* 0x000ea40000000a00 */
[----:B--2---:R-:W-:-:S05]  /*6fd0*/  @P0 IMAD.HI.U32 R166, R171, R166, RZ ;  /* 0x000000a6aba60227 */ /* 0x004fca00078e00ff */
[----:B------:R-:W-:-:S04]  /*6fe0*/  @P0 SHF.R.U32.HI R171, RZ, R167, R166 ;  /* 0x000000a7ffab0219 */ /* 0x000fc800000116a6 */
[----:B------:R-:W-:Y:S01]  /*6ff0*/  LOP3.LUT R171, RZ, R171, RZ, 0x33, !PT ;  /* 0x000000abffab7212 */ /* 0x000fe200078e33ff */
[----:B------:R-:W-:Y:S06]  /*7000*/  BRA `(.L_x_4793) ;  /* 0x0000000000147947 */ /* 0x000fec0003800000 */
.L_x_4792:
[----:B------:R-:W-:-:S05]  /*7010*/  IMAD.U32 R170, RZ, RZ, UR30 ;  /* 0x0000001effaa7e24 */ /* 0x000fca000f8e00ff */
[----:B------:R-:W-:-:S13]  /*7020*/  ISETP.NE.AND P0, PT, R170, 0x1, PT ;  /* 0x00000001aa00780c */ /* 0x000fda0003f05270 */
[----:B------:R-:W2:Y:S02]  /*7030*/  @P0 LDC.64 R166, c[0x0][0x9e8] ;  /* 0x00027a00ffa60b82 */ /* 0x000ea40000000a00 */
[----:B--2---:R-:W-:-:S05]  /*7040*/  @P0 IMAD.HI.U32 R166, R171, R166, RZ ;  /* 0x000000a6aba60227 */ /* 0x004fca00078e00ff */
[----:B------:R-:W-:-:S07]  /*7050*/  @P0 SHF.R.U32.HI R171, RZ, R167, R166 ;  /* 0x000000a7ffab0219 */ /* 0x000fce00000116a6 */
.L_x_4793:
[----:B------:R-:W-:Y:S05]  /*7060*/  BSYNC B0 ;  /* 0x0000000000007941 */ /* 0x000fea0003800000 */
.L_x_4791:
[----:B------:R-:W-:-:S04]  /*7070*/  IMAD R171, R171, R170, -UR10 ;  /* 0x8000000aabab7e24 */ /* 0x000fc8000f8e02aa */
[----:B------:R-:W-:-:S05]  /*7080*/  IMAD.IADD R166, R171, 0x1, -R0 ;  /* 0x00000001aba67824 */ /* 0x000fca00078e0a00 */
[----:B------:R-:W-:Y:S02]  /*7090*/  VIADDMNMX R175, R166, R170, R175, PT ;  /* 0x000000aaa6af7246 */ /* 0x000fe400038001af */
[----:B------:R-:W-:-:S07]  /*70a0*/  VIMNMX R177, R177, R166, !PT ;  /* 0x000000a6b1b17248 */ /* 0x000fce0007fe0100 */
.L_x_4790:
[----:B------:R-:W-:Y:S01]  /*70b0*/  UISETP.GT.AND UP2, UPT, UR42, -0x1, UPT ;  /* 0xffffffff2a00788c */ /* 0x000fe2000bf44270 */
[----:B------:R2:W3:Y:S05]  /*70c0*/  SHFL.IDX PT, R179, R165, 0x1, 0x1c1f ;  /* 0x003c1f00a5b37f89 */ /* 0x0004ea00000e0000 */
[----:B------:R-:W-:-:S04]  /*70d0*/  PLOP3.LUT P0, PT, PT, PT, UP2, 0x80, 0x0 ;  /* 0x000000000000781c */ /* 0x000fc80003f0f028 */
[C---:B------:R-:W-:Y:S02]  /*70e0*/  ISETP.GT.AND P3, PT, R177.reuse, RZ, P0 ;  /* 0x000000ffb100720c */ /* 0x040fe40000764270 */
[----:B------:R-:W-:Y:S02]  /*70f0*/  ISETP.GT.AND P2, PT, R177, 0x1, P0 ;  /* 0x00000001b100780c */ /* 0x000fe40000744270 */
[----:B------:R-:W-:Y:S02]  /*7100*/  ISETP.LT.OR P3, PT, R175, 0x1, P3 ;  /* 0x00000001af00780c */ /* 0x000fe40001f61670 */
[----:B------:R-:W-:Y:S02]  /*7110*/  ISETP.GT.AND P4, PT, R177, 0x8, P0 ;  /* 0x00000008b100780c */ /* 0x000fe40000784270 */
[----:B0-----:R-:W-:Y:S02]  /*7120*/  FSEL R176, R21, -INF , !P3 ;  /* 0xff80000015b07808 */ /* 0x001fe40005800000 */
[----:B------:R-:W-:-:S02]  /*7130*/  ISETP.GT.AND P3, PT, R177, 0x10, P0 ;  /* 0x00000010b100780c */ /* 0x000fc40000764270 */
[----:B------:R-:W-:Y:S02]  /*7140*/  ISETP.GT.AND P1, PT, R177, 0x9, P0 ;  /* 0x00000009b100780c */ /* 0x000fe40000724270 */
[C---:B------:R-:W-:Y:S02]  /*7150*/  ISETP.LT.OR P3, PT, R175.reuse, 0x11, P3 ;  /* 0x00000011af00780c */ /* 0x040fe40001f61670 */
[----:B------:R-:W-:Y:S02]  /*7160*/  ISETP.LT.OR P2, PT, R175, 0x2, P2 ;  /* 0x00000002af00780c */ /* 0x000fe40001741670 */
[----:B------:R-:W-:Y:S02]  /*7170*/  FSEL R167, R184, -INF , !P3 ;  /* 0xff800000b8a77808 */ /* 0x000fe40005800000 */
[----:B------:R-:W-:Y:S02]  /*7180*/  ISETP.GT.AND P3, PT, R177, 0x20, P0 ;  /* 0x00000020b100780c */ /* 0x000fe40000764270 */
[----:B------:R-:W-:-:S02]  /*7190*/  ISETP.LT.OR P4, PT, R175, 0x9, P4 ;  /* 0x00000009af00780c */ /* 0x000fc40002781670 */
[C---:B------:R-:W-:Y:S02]  /*71a0*/  ISETP.LT.OR P1, PT, R175.reuse, 0xa, P1 ;  /* 0x0000000aaf00780c */ /* 0x040fe40000f21670 */
[----:B------:R-:W-:Y:S02]  /*71b0*/  ISETP.LT.OR P3, PT, R175, 0x21, P3 ;  /* 0x00000021af00780c */ /* 0x000fe40001f61670 */
[----:B------:R-:W-:Y:S02]  /*71c0*/  FSEL R174, R22, -INF , !P2 ;  /* 0xff80000016ae7808 */ /* 0x000fe40005000000 */
[----:B------:R-:W-:Y:S02]  /*71d0*/  FSEL R173, R153, -INF , !P4 ;  /* 0xff80000099ad7808 */ /* 0x000fe40006000000 */
[----:B------:R-:W-:Y:S02]  /*71e0*/  FSEL R172, R154, -INF , !P1 ;  /* 0xff8000009aac7808 */ /* 0x000fe40004800000 */
[----:B------:R-:W-:-:S02]  /*71f0*/  ISETP.GT.AND P2, PT, R177, 0x11, P0 ;  /* 0x00000011b100780c */ /* 0x000fc40000744270 */
[C---:B------:R-:W-:Y:S02]  /*7200*/  ISETP.GT.AND P4, PT, R177.reuse, 0x18, P0 ;  /* 0x00000018b100780c */ /* 0x040fe40000784270 */
[C---:B------:R-:W-:Y:S02]  /*7210*/  ISETP.GT.AND P1, PT, R177.reuse, 0x19, P0 ;  /* 0x00000019b100780c */ /* 0x040fe40000724270 */
[----:B------:R-:W-:Y:S02]  /*7220*/  FSEL R168, R168, -INF , !P3 ;  /* 0xff800000a8a87808 */ /* 0x000fe40005800000 */
[----:B------:R-:W-:Y:S02]  /*7230*/  ISETP.GT.AND P3, PT, R177, 0x30, P0 ;  /* 0x00000030b100780c */ /* 0x000fe40000764270 */
[C---:B------:R-:W-:Y:S02]  /*7240*/  ISETP.LT.OR P2, PT, R175.reuse, 0x12, P2 ;  /* 0x00000012af00780c */ /* 0x040fe40001741670 */
        /* <DEDUP_REMOVED lines=8> */
[----:B------:R-:W-:Y:S02]  /*72d0*/  ISETP.GT.AND P1, PT, R177, 0x29, P0 ;  /* 0x00000029b100780c */ /* 0x000fe40000724270 */
[----:B------:R-:W-:Y:S02]  /*72e0*/  FSEL R153, R188, -INF , !P3 ;  /* 0xff800000bc997808 */ /* 0x000fe40005800000 */
[----:B------:R-:W-:Y:S02]  /*72f0*/  PLOP3.LUT P3, PT, PT, PT, UP1, 0x40, 0x0 ;  /* 0x000000000000781c */ /* 0x000fe40003f6e818 */
[C---:B------:R-:W-:Y:S02]  /*7300*/  ISETP.LT.OR P2, PT, R175.reuse, 0x22, P2 ;  /* 0x00000022af00780c */ /* 0x040fe40001741670 */
[----:B------:R-:W-:-:S02]  /*7310*/  ISETP.LT.OR P4, PT, R175, 0x29, P4 ;  /* 0x00000029af00780c */ /* 0x000fc40002781670 */
[----:B------:R-:W-:Y:S02]  /*7320*/  ISETP.LT.OR P1, PT, R175, 0x2a, P1 ;  /* 0x0000002aaf00780c */ /* 0x000fe40000f21670 */
[----:B------:R-:W-:Y:S02]  /*7330*/  FSEL R169, R169, -INF , !P2 ;  /* 0xff800000a9a97808 */ /* 0x000fe40005000000 */
[----:B--2---:R-:W-:Y:S02]  /*7340*/  FSEL R165, R186, -INF , !P4 ;  /* 0xff800000baa57808 */ /* 0x004fe40006000000 */
[----:B------:R-:W-:Y:S02]  /*7350*/  FSEL R163, R187, -INF , !P1 ;  /* 0xff800000bba37808 */ /* 0x000fe40004800000 */
[C---:B------:R-:W-:Y:S02]  /*7360*/  ISETP.GT.AND P2, PT, R177.reuse, 0x31, P0 ;  /* 0x00000031b100780c */ /* 0x040fe40000744270 */
[----:B------:R-:W-:-:S02]  /*7370*/  ISETP.GT.AND P4, PT, R177, 0x38, P0 ;  /* 0x00000038b100780c */ /* 0x000fc40000784270 */
[----:B------:R-:W-:Y:S02]  /*7380*/  ISETP.GT.AND P1, PT, R177, 0x39, P0 ;  /* 0x00000039b100780c */ /* 0x000fe40000724270 */
[C---:B------:R-:W-:Y:S02]  /*7390*/  ISETP.LT.OR P2, PT, R175.reuse, 0x32, P2 ;  /* 0x00000032af00780c */ /* 0x040fe40001741670 */
[C---:B------:R-:W-:Y:S02]  /*73a0*/  ISETP.LT.OR P4, PT, R175.reuse, 0x39, P4 ;  /* 0x00000039af00780c */ /* 0x040fe40002781670 */
[----:B------:R-:W-:Y:S02]  /*73b0*/  ISETP.LT.OR P1, PT, R175, 0x3a, P1 ;  /* 0x0000003aaf00780c */ /* 0x000fe40000f21670 */
[----:B---3--:R-:W-:Y:S01]  /*73c0*/  IADD3 R175, R178, R179, RZ ;  /* 0x000000b3b2af7210 */ /* 0x008fe20007ffe0ff */
[----:B------:R-:W-:Y:S01]  /*73d0*/  IMAD.IADD R178, R190, 0x1, R179 ;  /* 0x00000001beb27824 */ /* 0x000fe200078e02b3 */
[----:B------:R-:W-:-:S02]  /*73e0*/  FSEL R164, R189, -INF , !P2 ;  /* 0xff800000bda47808 */ /* 0x000fc40005000000 */
[----:B------:R-:W-:Y:S02]  /*73f0*/  FSEL R154, R180, -INF , !P4 ;  /* 0xff800000b49a7808 */ /* 0x000fe40006000000 */
[----:B------:R-:W-:Y:S01]  /*7400*/  FSEL R22, R181, -INF , !P1 ;  /* 0xff800000b5167808 */ /* 0x000fe20004800000 */
[----:B------:R-:W-:Y:S06]  /*7410*/  @P3 BRA `(.L_x_4794) ;  /* 0x0000000000603947 */ /* 0x000fec0003800000 */
[----:B------:R-:W-:Y:S01]  /*7420*/  IMAD.U32 R180, RZ, RZ, UR11 ;  /* 0x0000000bffb47e24 */ /* 0x000fe2000f8e00ff */
[----:B------:R-:W-:Y:S03]  /*7430*/  BSSY B0, `(.L_x_4795) ;  /* 0x0000012000007945 */ /* 0x000fe60003800000 */
[----:B------:R-:W-:-:S04]  /*7440*/  IMAD R21, R180, UR39, R179 ;  /* 0x00000027b4157c24 */ /* 0x000fc8000f8e02b3 */
[----:B------:R-:W-:-:S05]  /*7450*/  VIADD R21, R21, -UR18 ;  /* 0x8000001215157c36 */ /* 0x000fca0008000000 */
[----:B------:R-:W-:-:S13]  /*7460*/  ISETP.GT.AND P1, PT, R21, -0x1, PT ;  /* 0xffffffff1500780c */ /* 0x000fda0003f24270 */
[----:B------:R-:W-:Y:S05]  /*7470*/  @P1 BRA `(.L_x_4796) ;  /* 0x0000000000201947 */ /* 0x000fea0003800000 */
[----:B------:R-:W-:Y:S02]  /*7480*/  MOV R182, UR30 ;  /* 0x0000001e00b67c02 */ /* 0x000fe40008000f00 */
[----:B------:R-:W-:Y:S02]  /*7490*/  LOP3.LUT R21, RZ, R21, RZ, 0x33, !PT ;  /* 0x00000015ff157212 */ /* 0x000fe400078e33ff */
[----:B------:R-:W-:-:S13]  /*74a0*/  ISETP.NE.AND P1, PT, R182, 0x1, PT ;  /* 0x00000001b600780c */ /* 0x000fda0003f25270 */
[----:B------:R-:W0:Y:S02]  /*74b0*/  @P1 LDC.64 R180, c[0x0][0x9e8] ;  /* 0x00027a00ffb41b82 */ /* 0x000e240000000a00 */
[----:B0-----:R-:W-:-:S05]  /*74c0*/  @P1 IMAD.HI.U32 R180, R21, R180, RZ ;  /* 0x000000b415b41227 */ /* 0x001fca00078e00ff */
[----:B------:R-:W-:-:S04]  /*74d0*/  @P1 SHF.R.U32.HI R21, RZ, R181, R180 ;  /* 0x000000b5ff151219 */ /* 0x000fc800000116b4 */
[----:B------:R-:W-:Y:S01]  /*74e0*/  LOP3.LUT R21, RZ, R21, RZ, 0x33, !PT ;  /* 0x00000015ff157212 */ /* 0x000fe200078e33ff */
[----:B------:R-:W-:Y:S06]  /*74f0*/  BRA `(.L_x_4797) ;  /* 0x0000000000147947 */ /* 0x000fec0003800000 */
.L_x_4796:
[----:B------:R-:W-:-:S05]  /*7500*/  IMAD.U32 R182, RZ, RZ, UR30 ;  /* 0x0000001effb67e24 */ /* 0x000fca000f8e00ff */
[----:B------:R-:W-:-:S13]  /*7510*/  ISETP.NE.AND P1, PT, R182, 0x1, PT ;  /* 0x00000001b600780c */ /* 0x000fda0003f25270 */
[----:B------:R-:W0:Y:S02]  /*7520*/  @P1 LDC.64 R180, c[0x0][0x9e8] ;  /* 0x00027a00ffb41b82 */ /* 0x000e240000000a00 */
[----:B0-----:R-:W-:-:S05]  /*7530*/  @P1 IMAD.HI.U32 R180, R21, R180, RZ ;  /* 0x000000b415b41227 */ /* 0x001fca00078e00ff */
[----:B------:R-:W-:-:S07]  /*7540*/  @P1 SHF.R.U32.HI R21, RZ, R181, R180 ;  /* 0x000000b5ff151219 */ /* 0x000fce00000116b4 */
.L_x_4797:
[----:B------:R-:W-:Y:S05]  /*7550*/  BSYNC B0 ;  /* 0x0000000000007941 */ /* 0x000fea0003800000 */
.L_x_4795:
[----:B------:R-:W-:-:S04]  /*7560*/  IMAD R21, R21, R182, -UR10 ;  /* 0x8000000a15157e24 */ /* 0x000fc8000f8e02b6 */
[----:B------:R-:W-:-:S05]  /*7570*/  IMAD.IADD R21, R21, 0x1, -R0 ;  /* 0x0000000115157824 */ /* 0x000fca00078e0a00 */
[----:B------:R-:W-:Y:S02]  /*7580*/  VIADDMNMX R175, R21, R182, R175, PT ;  /* 0x000000b615af7246 */ /* 0x000fe400038001af */
[----:B------:R-:W-:-:S07]  /*7590*/  VIMNMX R178, R178, R21, !PT ;  /* 0x00000015b2b27248 */ /* 0x000fce0007fe0100 */
.L_x_4794:
[----:B------:R-:W-:Y:S01]  /*75a0*/  FMNMX.FTZ R21, R176, R5, !PT ;  /* 0x00000005b0157209 */ /* 0x000fe20007810000 */
[----:B------:R-:W-:Y:S01]  /*75b0*/  UMOV UR10, UR26 ;  /* 0x0000001a000a7c82 */ /* 0x000fe20008000000 */
[----:B------:R-:W-:Y:S02]  /*75c0*/  ISETP.GT.AND P2, PT, R178, RZ, P0 ;  /* 0x000000ffb200720c */ /* 0x000fe40000744270 */
[----:B------:R-:W-:Y:S02]  /*75d0*/  FMNMX.FTZ R180, R174, R21, !PT ;  /* 0x00000015aeb47209 */ /* 0x000fe40007810000 */
[----:B------:R-:W-:Y:S02]  /*75e0*/  ISETP.GT.AND P1, PT, R178, 0x1, P0 ;  /* 0x00000001b200780c */ /* 0x000fe40000724270 */
[----:B------:R-:W-:Y:S02]  /*75f0*/  FMNMX.FTZ R21, R173, R180, !PT ;  /* 0x000000b4ad157209 */ /* 0x000fe40007810000 */
[----:B------:R-:W-:-:S02]  /*7600*/  ISETP.LT.OR P2, PT, R175, 0x1, P2 ;  /* 0x00000001af00780c */ /* 0x000fc40001741670 */
[----:B------:R-:W-:Y:S02]  /*7610*/  FMNMX.FTZ R180, R172, R21, !PT ;  /* 0x00000015acb47209 */ /* 0x000fe40007810000 */
[----:B------:R-:W-:Y:S02]  /*7620*/  ISETP.GT.AND P3, PT, R178, 0x8, P0 ;  /* 0x00000008b200780c */ /* 0x000fe40000764270 */
[----:B------:R-:W-:Y:S02]  /*7630*/  FMNMX.FTZ R180, R167, R180, !PT ;  /* 0x000000b4a7b47209 */ /* 0x000fe40007810000 */
[----:B------:R-:W-:Y:S02]  /*7640*/  ISETP.LT.OR P1, PT, R175, 0x2, P1 ;  /* 0x00000002af00780c */ /* 0x000fe40000f21670 */
[----:B------:R-:W-:Y:S02]  /*7650*/  FMNMX.FTZ R21, R171, R180, !PT ;  /* 0x000000b4ab157209 */ /* 0x000fe40007810000 */
[----:B------:R-:W-:-:S02]  /*7660*/  FSEL R15, R15, -INF , !P2 ;  /* 0xff8000000f0f7808 */ /* 0x000fc40005000000 */
        /* <DEDUP_REMOVED lines=15> */
[----:B------:R-:W-:Y:S02]  /*7760*/  FSEL R18, R18, -INF , !P4 ;  /* 0xff80000012127808 */ /* 0x000fe40006000000 */
[----:B------:R-:W-:Y:S02]  /*7770*/  FMNMX.FTZ R21, R154, R21, !PT ;  /* 0x000000159a157209 */ /* 0x000fe40007810000 */
[----:B------:R-:W-:-:S02]  /*7780*/  ISETP.LT.OR P1, PT, R175, 0x11, P1 ;  /* 0x00000011af00780c */ /* 0x000fc40000f21670 */
[----:B------:R-:W-:Y:S02]  /*7790*/  FMNMX.FTZ R177, R22, R21, !PT ;  /* 0x0000001516b17209 */ /* 0x000fe40007810000 */
[C---:B------:R-:W-:Y:S02]  /*77a0*/  ISETP.GT.AND P2, PT, R178.reuse, 0x19, P0 ;  /* 0x00000019b200780c */ /* 0x040fe40000744270 */
[----:B------:R-:W-:Y:S01]  /*77b0*/  ISETP.GT.AND P4, PT, R178, 0x18, P0 ;  /* 0x00000018b200780c */ /* 0x000fe20000784270 */
[----:B------:R-:W0:Y:S01]  /*77c0*/  SHFL.BFLY PT, R180, R177, 0x2, 0x1f ;  /* 0x0c401f00b1b47f89 */ /* 0x000e2200000e0000 */
[----:B------:R-:W-:Y:S02]  /*77d0*/  ISETP.LT.OR P3, PT, R175, 0x12, P3 ;  /* 0x00000012af00780c */ /* 0x000fe40001f61670 */
[----:B------:R-:W-:Y:S02]  /*77e0*/  FSEL R19, R19, -INF , !P1 ;  /* 0xff80000013137808 */ /* 0x000fe40004800000 */
[----:B------:R-:W-:-:S02]  /*77f0*/  ISETP.LT.OR P2, PT, R175, 0x1a, P2 ;  /* 0x0000001aaf00780c */ /* 0x000fc40001741670 */
[----:B------:R-:W-:Y:S02]  /*7800*/  ISETP.LT.OR P4, PT, R175, 0x19, P4 ;  /* 0x00000019af00780c */ /* 0x000fe40002781670 */
[----:B------:R-:W-:Y:S02]  /*7810*/  FSEL R20, R20, -INF , !P3 ;  /* 0xff80000014147808 */ /* 0x000fe40005800000 */
[----:B------:R-:W-:Y:S02]  /*7820*/  FSEL R152, R152, -INF , !P2 ;  /* 0xff80000098987808 */ /* 0x000fe40005000000 */
[C---:B------:R-:W-:Y:S02]  /*7830*/  ISETP.GT.AND P1, PT, R178.reuse, 0x20, P0 ;  /* 0x00000020b200780c */ /* 0x040fe40000724270 */
[----:B------:R-:W-:Y:S02]  /*7840*/  FSEL R23, R23, -INF , !P4 ;  /* 0xff80000017177808 */ /* 0x000fe40006000000 */
[----:B------:R-:W-:-:S02]  /*7850*/  ISETP.GT.AND P3, PT, R178, 0x21, P0 ;  /* 0x00000021b200780c */ /* 0x000fc40000764270 */
[C---:B------:R-:W-:Y:S02]  /*7860*/  ISETP.LT.OR P1, PT, R175.reuse, 0x21, P1 ;  /* 0x00000021af00780c */ /* 0x040fe40000f21670 */
[C---:B------:R-:W-:Y:S02]  /*7870*/  ISETP.GT.AND P4, PT, R178.reuse, 0x28, P0 ;  /* 0x00000028b200780c */ /* 0x040fe40000784270 */
[----:B------:R-:W-:Y:S02]  /*7880*/  ISETP.LT.OR P3, PT, R175, 0x22, P3 ;  /* 0x00000022af00780c */ /* 0x000fe40001f61670 */
[----:B0-----:R-:W-:Y:S02]  /*7890*/  FMNMX.FTZ R180, R177, R180, !PT ;  /* 0x000000b4b1b47209 */ /* 0x001fe40007810000 */
[----:B------:R-:W-:Y:S02]  /*78a0*/  FMNMX.FTZ R177, R15, R6, !PT ;  /* 0x000000060fb17209 */ /* 0x000fe40007810000 */
[----:B------:R-:W-:Y:S01]  /*78b0*/  FSEL R155, R155, -INF , !P1 ;  /* 0xff8000009b9b7808 */ /* 0x000fe20004800000 */
[----:B------:R-:W0:Y:S01]  /*78c0*/  SHFL.BFLY PT, R21, R180, 0x1, 0x1f ;  /* 0x0c201f00b4157f89 */ /* 0x000e2200000e0000 */
[----:B------:R-:W-:-:S02]  /*78d0*/  ISETP.GT.AND P1, PT, R178, 0x29, P0 ;  /* 0x00000029b200780c */ /* 0x000fc40000724270 */
[----:B------:R-:W-:Y:S02]  /*78e0*/  FSEL R156, R156, -INF , !P3 ;  /* 0xff8000009c9c7808 */ /* 0x000fe40005800000 */
[C---:B------:R-:W-:Y:S02]  /*78f0*/  ISETP.LT.OR P4, PT, R175.reuse, 0x29, P4 ;  /* 0x00000029af00780c */ /* 0x040fe40002781670 */
[C---:B------:R-:W-:Y:S02]  /*7900*/  ISETP.GT.AND P3, PT, R178.reuse, 0x30, P0 ;  /* 0x00000030b200780c */ /* 0x040fe40000764270 */
[----:B------:R-:W-:Y:S02]  /*7910*/  ISETP.LT.OR P1, PT, R175, 0x2a, P1 ;  /* 0x0000002aaf00780c */ /* 0x000fe40000f21670 */
[----:B------:R-:W-:Y:S02]  /*7920*/  FSEL R157, R157, -INF , !P4 ;  /* 0xff8000009d9d7808 */ /* 0x000fe40006000000 */
[----:B------:R-:W-:-:S02]  /*7930*/  ISETP.GT.AND P4, PT, R178, 0x31, P0 ;  /* 0x00000031b200780c */ /* 0x000fc40000784270 */
[----:B------:R-:W-:Y:S02]  /*7940*/  FSEL R158, R158, -INF , !P1 ;  /* 0xff8000009e9e7808 */ /* 0x000fe40004800000 */
[C---:B------:R-:W-:Y:S02]  /*7950*/  ISETP.LT.OR P3, PT, R175.reuse, 0x31, P3 ;  /* 0x00000031af00780c */ /* 0x040fe40001f61670 */
[----:B------:R-:W-:Y:S02]  /*7960*/  ISETP.GT.AND P1, PT, R178, 0x38, P0 ;  /* 0x00000038b200780c */ /* 0x000fe40000724270 */
[----:B------:R-:W-:Y:S02]  /*7970*/  ISETP.LT.OR P4, PT, R175, 0x32, P4 ;  /* 0x00000032af00780c */ /* 0x000fe40002781670 */
[----:B------:R-:W-:Y:S02]  /*7980*/  FSEL R159, R159, -INF , !P3 ;  /* 0xff8000009f9f7808 */ /* 0x000fe40005800000 */
[----:B0-----:R-:W-:-:S02]  /*7990*/  FMNMX.FTZ R21, R180, R21, !PT ;  /* 0x00000015b4157209 */ /* 0x001fc40007810000 */
[----:B------:R-:W-:Y:S02]  /*79a0*/  FMNMX.FTZ R180, R16, R177, !PT ;  /* 0x000000b110b47209 */ /* 0x000fe40007810000 */
[C---:B------:R-:W-:Y:S01]  /*79b0*/  FSETP.NEU.FTZ.AND P2, PT, R21.reuse, -INF , PT ;  /* 0xff8000001500780b */ /* 0x040fe20003f5d000 */
[----:B------:R-:W-:Y:S01]  /*79c0*/  FMUL.FTZ R179, R21, UR10 ;  /* 0x0000000a15b37c20 */ /* 0x000fe20008410000 */
[----:B------:R-:W-:Y:S02]  /*79d0*/  FMNMX.FTZ R177, R17, R180, !PT ;  /* 0x000000b411b17209 */ /* 0x000fe40007810000 */
[----:B------:R-:W-:Y:S02]  /*79e0*/  ISETP.GT.AND P0, PT, R178, 0x39, P0 ;  /* 0x00000039b200780c */ /* 0x000fe40000704270 */
[----:B------:R-:W-:Y:S02]  /*79f0*/  FMNMX.FTZ R180, R18, R177, !PT ;  /* 0x000000b112b47209 */ /* 0x000fe40007810000 */
[----:B------:R-:W-:-:S02]  /*7a00*/  FSEL R181, R179, RZ, P2 ;  /* 0x000000ffb3b57208 */ /* 0x000fc40001000000 */
[----:B------:R-:W-:Y:S02]  /*7a10*/  FMNMX.FTZ R177, R19, R180, !PT ;  /* 0x000000b413b17209 */ /* 0x000fe40007810000 */
[----:B------:R-:W-:Y:S01]  /*7a20*/  ISETP.LT.OR P1, PT, R175, 0x39, P1 ;  /* 0x00000039af00780c */ /* 0x000fe20000f21670 */
[--C-:B------:R-:W-:Y:S01]  /*7a30*/  FFMA.FTZ R178, R173, UR10, -R181.reuse ;  /* 0x0000000aadb27c23 */ /* 0x100fe200080108b5 */
[----:B------:R-:W-:Y:S01]  /*7a40*/  FMNMX.FTZ R180, R20, R177, !PT ;  /* 0x000000b114b47209 */ /* 0x000fe20007810000 */
[--C-:B------:R-:W-:Y:S01]  /*7a50*/  FFMA.FTZ R174, R174, UR10, -R181.reuse ;  /* 0x0000000aaeae7c23 */ /* 0x100fe200080108b5 */
[----:B------:R-:W-:Y:S01]  /*7a60*/  FSEL R173, R160, -INF , !P4 ;  /* 0xff800000a0ad7808 */ /* 0x000fe20006000000 */
[--C-:B------:R-:W-:Y:S01]  /*7a70*/  FFMA.FTZ R167, R167, UR10, -R181.reuse ;  /* 0x0000000aa7a77c23 */ /* 0x100fe200080108b5 */
[----:B------:R-:W-:Y:S01]  /*7a80*/  FMNMX.FTZ R177, R23, R180, !PT ;  /* 0x000000b417b17209 */ /* 0x000fe20007810000 */
[--C-:B------:R-:W-:Y:S01]  /*7a90*/  FFMA.FTZ R180, R176, UR10, -R181.reuse ;  /* 0x0000000ab0b47c23 */ /* 0x100fe200080108b5 */
[----:B------:R-:W-:Y:S01]  /*7aa0*/  ISETP.LT.OR P0, PT, R175, 0x3a, P0 ;  /* 0x0000003aaf00780c */ /* 0x000fe20000701670 */
[----:B------:R0:W-:Y:S01]  /*7ab0*/  MUFU.EX2 R160, R178 ;  /* 0x000000b200a07308 */ /* 0x0001e20000000800 */
[----:B------:R-:W-:Y:S01]  /*7ac0*/  FMNMX.FTZ R176, R152, R177, !PT ;  /* 0x000000b198b07209 */ /* 0x000fe20007810000 */
[--C-:B------:R-:W-:Y:S01]  /*7ad0*/  FFMA.FTZ R175, R172, UR10, -R181.reuse ;  /* 0x0000000aacaf7c23 */ /* 0x100fe200080108b5 */
[----:B------:R-:W-:Y:S01]  /*7ae0*/  FSEL R161, R161, -INF , !P1 ;  /* 0xff800000a1a17808 */ /* 0x000fe20004800000 */
[--C-:B------:R-:W-:Y:S01]  /*7af0*/  FFMA.FTZ R172, R171, UR10, -R181.reuse ;  /* 0x0000000aabac7c23 */ /* 0x100fe200080108b5 */
[----:B------:R-:W-:Y:S01]  /*7b00*/  FMNMX.FTZ R179, R155, R176, !PT ;  /* 0x000000b09bb37209 */ /* 0x000fe20007810000 */
[--C-:B------:R-:W-:Y:S01]  /*7b10*/  FFMA.FTZ R171, R170, UR10, -R181.reuse ;  /* 0x0000000aaaab7c23 */ /* 0x100fe200080108b5 */
[----:B------:R-:W-:Y:S01]  /*7b20*/  FSEL R162, R162, -INF , !P0 ;  /* 0xff800000a2a27808 */ /* 0x000fe20004000000 */
[----:B------:R-:W-:Y:S01]  /*7b30*/  MUFU.EX2 R177, R180 ;  /* 0x000000b400b17308 */ /* 0x000fe20000000800 */
[----:B------:R-:W-:Y:S01]  /*7b40*/  FMNMX.FTZ R176, R156, R179, !PT ;  /* 0x000000b39cb07209 */ /* 0x000fe20007810000 */
[--C-:B------:R-:W-:Y:S01]  /*7b50*/  FFMA.FTZ R166, R166, UR10, -R181.reuse ;  /* 0x0000000aa6a67c23 */ /* 0x100fe200080108b5 */
[----:B------:R-:W-:Y:S01]  /*7b60*/  FSEL R170, R21, RZ, P2 ;  /* 0x000000ff15aa7208 */ /* 0x000fe20001000000 */
[--C-:B------:R-:W-:Y:S01]  /*7b70*/  FFMA.FTZ R169, R169, UR10, -R181.reuse ;  /* 0x0000000aa9a97c23 */ /* 0x100fe200080108b5 */
[----:B------:R-:W-:Y:S01]  /*7b80*/  FMNMX.FTZ R179, R157, R176, !PT ;  /* 0x000000b09db37209 */ /* 0x000fe20007810000 */
[--C-:B------:R-:W-:Y:S01]  /*7b90*/  FFMA.FTZ R165, R165, UR10, -R181.reuse ;  /* 0x0000000aa5a57c23 */ /* 0x100fe200080108b5 */
[----:B------:R-:W-:Y:S01]  /*7ba0*/  FFMA.FTZ R153, R153, UR10, -R181 ;  /* 0x0000000a99997c23 */ /* 0x000fe200080108b5 */
[----:B------:R-:W-:Y:S01]  /*7bb0*/  FADD.FTZ R170, -R170, R5 ;  /* 0x00000005aaaa7221 */ /* 0x000fe20000010100 */
[----:B------:R-:W-:Y:S01]  /*7bc0*/  FMNMX.FTZ R176, R158, R179, !PT ;  /* 0x000000b39eb07209 */ /* 0x000fe20007810000 */
[----:B------:R-:W-:Y:S01]  /*7bd0*/  MUFU.EX2 R174, R174 ;  /* 0x000000ae00ae7308 */ /* 0x000fe20000000800 */
[--C-:B------:R-:W-:Y:S01]  /*7be0*/  FFMA.FTZ R164, R164, UR10, -R181.reuse ;  /* 0x0000000aa4a47c23 */ /* 0x100fe200080108b5 */
[----:B------:R-:W-:Y:S01]  /*7bf0*/  FMUL.FTZ R170, R170, UR10 ;  /* 0x0000000aaaaa7c20 */ /* 0x000fe20008410000 */
[----:B------:R-:W-:Y:S01]  /*7c00*/  FMNMX.FTZ R176, R159, R176, !PT ;  /* 0x000000b09fb07209 */ /* 0x000fe20007810000 */
[----:B------:R-:W-:Y:S01]  /*7c10*/  FFMA.FTZ R154, R154, UR10, -R181 ;  /* 0x0000000a9a9a7c23 */ /* 0x000fe200080108b5 */
[----:B------:R-:W-:-:S02]  /*7c20*/  ISETP.NE.AND P0, PT, R3, RZ, PT ;  /* 0x000000ff0300720c */ /* 0x000fc40003f05270 */
[----:B------:R-:W-:Y:S01]  /*7c30*/  FMNMX.FTZ R176, R173, R176, !PT ;  /* 0x000000b0adb07209 */ /* 0x000fe20007810000 */
[----:B------:R-:W2:Y:S03]  /*7c40*/  MUFU.EX2 R170, R170 ;  /* 0x000000aa00aa7308 */ /* 0x000ea60000000800 */
[----:B------:R-:W-:Y:S01]  /*7c50*/  FMNMX.FTZ R179, R161, R176, !PT ;  /* 0x000000b0a1b37209 */ /* 0x000fe20007810000 */
[----:B------:R-:W-:-:S03]  /*7c60*/  FFMA.FTZ R176, R168, UR10, -R181 ;  /* 0x0000000aa8b07c23 */ /* 0x000fc600080108b5 */
[----:B------:R-:W-:Y:S01]  /*7c70*/  FMNMX.FTZ R179, R162, R179, !PT ;  /* 0x000000b3a2b37209 */ /* 0x000fe20007810000 */
[----:B------:R-:W3:Y:S04]  /*7c80*/  MUFU.EX2 R175, R175 ;  /* 0x000000af00af7308 */ /* 0x000ee80000000800 */
[----:B0-----:R-:W0:Y:S04]  /*7c90*/  SHFL.BFLY PT, R178, R179, 0x2, 0x1f ;  /* 0x0c401f00b3b27f89 */ /* 0x001e2800000e0000 */
[----:B------:R-:W4:Y:S01]  /*7ca0*/  MUFU.EX2 R167, R167 ;  /* 0x000000a700a77308 */ /* 0x000f220000000800 */
[----:B--2---:R-:W-:Y:S01]  /*7cb0*/  FFMA.FTZ R183, R170, R8, R177 ;  /* 0x00000008aab77223 */ /* 0x004fe200000100b1 */
[-C--:B------:R-:W-:Y:S01]  /*7cc0*/  FMUL.FTZ R24, R24, R170.reuse ;  /* 0x000000aa18187220 */ /* 0x080fe20000410000 */
[-C--:B------:R-:W-:Y:S01]  /*7cd0*/  FMUL.FTZ R25, R25, R170.reuse ;  /* 0x000000aa19197220 */ /* 0x080fe20000410000 */
[-C--:B------:R-:W-:Y:S01]  /*7ce0*/  FMUL.FTZ R28, R28, R170.reuse ;  /* 0x000000aa1c1c7220 */ /* 0x080fe20000410000 */
[----:B------:R-:W-:Y:S01]  /*7cf0*/  FADD.FTZ R183, R174, R183 ;  /* 0x000000b7aeb77221 */ /* 0x000fe20000010000 */
[-C--:B------:R-:W-:Y:S01]  /*7d00*/  FMUL.FTZ R29, R29, R170.reuse ;  /* 0x000000aa1d1d7220 */ /* 0x080fe20000410000 */
[-C--:B------:R-:W-:Y:S01]  /*7d10*/  FMUL.FTZ R32, R32, R170.reuse ;  /* 0x000000aa20207220 */ /* 0x080fe20000410000 */
[----:B------:R-:W2:Y:S01]  /*7d20*/  MUFU.EX2 R172, R172 ;  /* 0x000000ac00ac7308 */ /* 0x000ea20000000800 */
[----:B------:R-:W-:Y:S01]  /*7d30*/  FADD.FTZ R8, R160, R183 ;  /* 0x000000b7a0087221 */ /* 0x000fe20000010000 */
[-C--:B------:R-:W-:Y:S01]  /*7d40*/  FMUL.FTZ R33, R33, R170.reuse ;  /* 0x000000aa21217220 */ /* 0x080fe20000410000 */
[-C--:B------:R-:W-:Y:S01]  /*7d50*/  FMUL.FTZ R36, R36, R170.reuse ;  /* 0x000000aa24247220 */ /* 0x080fe20000410000 */
[-C--:B------:R-:W-:Y:S01]  /*7d60*/  FMUL.FTZ R37, R37, R170.reuse ;  /* 0x000000aa25257220 */ /* 0x080fe20000410000 */
[----:B---3--:R-:W-:Y:S01]  /*7d70*/  FADD.FTZ R8, R175, R8 ;  /* 0x00000008af087221 */ /* 0x008fe20000010000 */
[-C--:B------:R-:W-:Y:S01]  /*7d80*/  FMUL.FTZ R40, R40, R170.reuse ;  /* 0x000000aa28287220 */ /* 0x080fe20000410000 */
[-C--:B------:R-:W-:Y:S01]  /*7d90*/  FMUL.FTZ R41, R41, R170.reuse ;  /* 0x000000aa29297220 */ /* 0x080fe20000410000 */
[----:B------:R-:W3:Y:S01]  /*7da0*/  MUFU.EX2 R166, R166 ;  /* 0x000000a600a67308 */ /* 0x000ee20000000800 */
[-C--:B------:R-:W-:Y:S01]  /*7db0*/  FMUL.FTZ R44, R44, R170.reuse ;  /* 0x000000aa2c2c7220 */ /* 0x080fe20000410000 */
[-C--:B------:R-:W-:Y:S01]  /*7dc0*/  FMUL.FTZ R45, R45, R170.reuse ;  /* 0x000000aa2d2d7220 */ /* 0x080fe20000410000 */
[----:B------:R-:W-:Y:S01]  /*7dd0*/  FMUL.FTZ R48, R48, R170 ;  /* 0x000000aa30307220 */ /* 0x000fe20000410000 */
[----:B0-----:R-:W-:Y:S01]  /*7de0*/  FMNMX.FTZ R168, R179, R178, !PT ;  /* 0x000000b2b3a87209 */ /* 0x001fe20007810000 */
[--C-:B------:R-:W-:Y:S01]  /*7df0*/  FFMA.FTZ R178, R163, UR10, -R181.reuse ;  /* 0x0000000aa3b27c23 */ /* 0x100fe200080108b5 */
[----:B------:R-:W-:Y:S01]  /*7e00*/  FFMA.FTZ R181, R22, UR10, -R181 ;  /* 0x0000000a16b57c23 */ /* 0x000fe200080108b5 */
[-C--:B------:R-:W-:Y:S01]  /*7e10*/  FMUL.FTZ R49, R49, R170.reuse ;  /* 0x000000aa31317220 */ /* 0x080fe20000410000 */
[----:B------:R-:W0:Y:S01]  /*7e20*/  MUFU.EX2 R171, R171 ;  /* 0x000000ab00ab7308 */ /* 0x000e220000000800 */
[----:B------:R-:W5:Y:S01]  /*7e30*/  SHFL.BFLY PT, R179, R168, 0x1, 0x1f ;  /* 0x0c201f00a8b37f89 */ /* 0x000f6200000e0000 */
[-C--:B------:R-:W-:Y:S01]  /*7e40*/  FMUL.FTZ R52, R52, R170.reuse ;  /* 0x000000aa34347220 */ /* 0x080fe20000410000 */
        /* <DEDUP_REMOVED lines=21> */
[----:B------:R4:W-:Y:S01]  /*7fa0*/  MUFU.EX2 R163, R153 ;  /* 0x0000009900a37308 */ /* 0x0009e20000000800 */
[----:B-----5:R-:W-:Y:S01]  /*7fb0*/  FMNMX.FTZ R168, R168, R179, !PT ;  /* 0x000000b3a8a87209 */ /* 0x020fe20007810000 */
[-C--:B------:R-:W-:Y:S01]  /*7fc0*/  FMUL.FTZ R92, R92, R170.reuse ;  /* 0x000000aa5c5c7220 */ /* 0x080fe20000410000 */
[-C--:B------:R-:W-:Y:S01]  /*7fd0*/  FMUL.FTZ R93, R93, R170.reuse ;  /* 0x000000aa5d5d7220 */ /* 0x080fe20000410000 */
[-C--:B------:R-:W-:Y:S01]  /*7fe0*/  FMUL.FTZ R96, R96, R170.reuse ;  /* 0x000000aa60607220 */ /* 0x080fe20000410000 */
[C---:B------:R-:W-:Y:S01]  /*7ff0*/  FSETP.NEU.FTZ.AND P1, PT, R168.reuse, -INF , PT ;  /* 0xff800000a800780b */ /* 0x040fe20003f3d000 */
[----:B------:R-:W-:Y:S01]  /*8000*/  FMUL.FTZ R5, R168, UR10 ;  /* 0x0000000aa8057c20 */ /* 0x000fe20008410000 */
[----:B------:R-:W-:Y:S01]  /*8010*/  FMUL.FTZ R97, R97, R170 ;  /* 0x000000aa61617220 */ /* 0x000fe20000410000 */
[----:B------:R-:W5:Y:S01]  /*8020*/  MUFU.EX2 R165, R165 ;  /* 0x000000a500a57308 */ /* 0x000f620000000800 */
[----:B----4-:R-:W-:-:S02]  /*8030*/  IMAD.U32 R153, RZ, RZ, UR24 ;  /* 0x00000018ff997e24 */ /* 0x010fc4000f8e00ff */
[-C--:B------:R-:W-:Y:S01]  /*8040*/  FMUL.FTZ R100, R100, R170.reuse ;  /* 0x000000aa64647220 */ /* 0x080fe20000410000 */
[----:B------:R-:W-:Y:S01]  /*8050*/  FSEL R182, R5, RZ, P1 ;  /* 0x000000ff05b67208 */ /* 0x000fe20000800000 */
[-C--:B------:R-:W-:Y:S01]  /*8060*/  FMUL.FTZ R101, R101, R170.reuse ;  /* 0x000000aa65657220 */ /* 0x080fe20000410000 */
[----:B------:R-:W-:Y:S01]  /*8070*/  FSEL R5, R168, RZ, P1 ;  /* 0x000000ffa8057208 */ /* 0x000fe20000800000 */
[-C--:B------:R-:W-:Y:S01]  /*8080*/  FMUL.FTZ R104, R104, R170.reuse ;  /* 0x000000aa68687220 */ /* 0x080fe20000410000 */
[----:B------:R-:W-:Y:S01]  /*8090*/  FMUL.FTZ R105, R105, R170 ;  /* 0x000000aa69697220 */ /* 0x000fe20000410000 */
[----:B------:R-:W-:Y:S01]  /*80a0*/  FFMA.FTZ R22, R15, UR10, -R182 ;  /* 0x0000000a0f167c23 */ /* 0x000fe200080108b6 */
[----:B------:R-:W-:Y:S01]  /*80b0*/  FADD.FTZ R15, R167, R8 ;  /* 0x00000008a70f7221 */ /* 0x000fe20000010000 */
[----:B------:R-:W-:Y:S01]  /*80c0*/  FADD.FTZ R5, -R5, R6 ;  /* 0x0000000605057221 */ /* 0x000fe20000010100 */
[----:B------:R-:W4:Y:S01]  /*80d0*/  MUFU.EX2 R178, R178 ;  /* 0x000000b200b27308 */ /* 0x000f220000000800 */
[----:B------:R-:W-:Y:S01]  /*80e0*/  @!P0 LEA R8, R153, R2, 0x6 ;  /* 0x0000000299088211 */ /* 0x000fe200078e30ff */
[----:B--2---:R-:W-:Y:S01]  /*80f0*/  FADD.FTZ R15, R172, R15 ;  /* 0x0000000fac0f7221 */ /* 0x004fe20000010000 */
[----:B------:R-:W-:Y:S01]  /*8100*/  FMUL.FTZ R5, R5, UR10 ;  /* 0x0000000a05057c20 */ /* 0x000fe20008410000 */
[--C-:B------:R-:W-:Y:S01]  /*8110*/  FFMA.FTZ R153, R16, UR10, -R182.reuse ;  /* 0x0000000a10997c23 */ /* 0x100fe200080108b6 */
[--C-:B------:R-:W-:Y:S01]  /*8120*/  FFMA.FTZ R17, R17, UR10, -R182.reuse ;  /* 0x0000000a11117c23 */ /* 0x100fe200080108b6 */
[----:B---3--:R-:W-:Y:S01]  /*8130*/  FADD.FTZ R6, R166, R15 ;  /* 0x0000000fa6067221 */ /* 0x008fe20000010000 */
[--C-:B------:R-:W-:Y:S01]  /*8140*/  FFMA.FTZ R18, R18, UR10, -R182.reuse ;  /* 0x0000000a12127c23 */ /* 0x100fe200080108b6 */
[----:B------:R-:W-:Y:S01]  /*8150*/  MUFU.EX2 R22, R22 ;  /* 0x0000001600167308 */ /* 0x000fe20000000800 */
[----:B------:R-:W-:Y:S01]  /*8160*/  FFMA.FTZ R19, R19, UR10, -R182 ;  /* 0x0000000a13137c23 */ /* 0x000fe200080108b6 */
[----:B0-----:R-:W-:Y:S01]  /*8170*/  FADD.FTZ R15, R171, R6 ;  /* 0x00000006ab0f7221 */ /* 0x001fe20000010000 */
[--C-:B------:R-:W-:Y:S01]  /*8180*/  FFMA.FTZ R20, R20, UR10, -R182.reuse ;  /* 0x0000000a14147c23 */ /* 0x100fe200080108b6 */
[--C-:B------:R-:W-:Y:S01]  /*8190*/  FFMA.FTZ R183, R161, UR10, -R182.reuse ;  /* 0x0000000aa1b77c23 */ /* 0x100fe200080108b6 */
[--C-:B------:R-:W-:Y:S01]  /*81a0*/  FFMA.FTZ R23, R23, UR10, -R182.reuse ;  /* 0x0000000a17177c23 */ /* 0x100fe200080108b6 */
[----:B-1----:R-:W-:Y:S01]  /*81b0*/  FADD.FTZ R16, R176, R15 ;  /* 0x0000000fb0107221 */ /* 0x002fe20000010000 */
[----:B------:R-:W-:Y:S01]  /*81c0*/  FFMA.FTZ R15, R156, UR10, -R182 ;  /* 0x0000000a9c0f7c23 */ /* 0x000fe200080108b6 */
[----:B------:R-:W0:Y:S01]  /*81d0*/  MUFU.EX2 R5, R5 ;  /* 0x0000000500057308 */ /* 0x000e220000000800 */
[----:B------:R-:W-:Y:S01]  /*81e0*/  F2FP.F16.F32.PACK_AB R156, R172, R167 ;  /* 0x000000a7ac9c723e */ /* 0x000fe200000000ff */
[----:B------:R-:W-:Y:S01]  /*81f0*/  FADD.FTZ R16, R169, R16 ;  /* 0x00000010a9107221 */ /* 0x000fe20000010000 */
[--C-:B------:R-:W-:Y:S01]  /*8200*/  FFMA.FTZ R6, R152, UR10, -R182.reuse ;  /* 0x0000000a98067c23 */ /* 0x100fe200080108b6 */
[----:B------:R-:W-:Y:S01]  /*8210*/  @!P0 LEA R8, R8, UR37, 0x2 ;  /* 0x0000002508088c11 */ /* 0x000fe2000f8e10ff */
[----:B------:R-:W-:Y:S01]  /*8220*/  FFMA.FTZ R155, R155, UR10, -R182 ;  /* 0x0000000a9b9b7c23 */ /* 0x000fe200080108b6 */
[----:B-----5:R-:W-:Y:S01]  /*8230*/  FADD.FTZ R185, R165, R16 ;  /* 0x00000010a5b97221 */ /* 0x020fe20000010000 */
[----:B------:R-:W-:Y:S01]  /*8240*/  F2FP.F16.F32.PACK_AB R152, R174, R177 ;  /* 0x000000b1ae98723e */ /* 0x000fe200000000ff */
[----:B------:R-:W1:Y:S01]  /*8250*/  MUFU.EX2 R153, R153 ;  /* 0x0000009900997308 */ /* 0x000e620000000800 */
[----:B------:R-:W-:Y:S01]  /*8260*/  @!P0 STS [R8+0x28800], R170 ;  /* 0x028800aa08008388 */ /* 0x000fe20000000800 */
[----:B----4-:R-:W-:Y:S01]  /*8270*/  FADD.FTZ R16, R178, R185 ;  /* 0x000000b9b2107221 */ /* 0x010fe20000010000 */
[--C-:B------:R-:W-:Y:S01]  /*8280*/  FFMA.FTZ R157, R157, UR10, -R182.reuse ;  /* 0x0000000a9d9d7c23 */ /* 0x100fe200080108b6 */
[--C-:B------:R-:W-:Y:S01]  /*8290*/  FFMA.FTZ R159, R159, UR10, -R182.reuse ;  /* 0x0000000a9f9f7c23 */ /* 0x100fe200080108b6 */
[----:B------:R-:W-:Y:S01]  /*82a0*/  FFMA.FTZ R173, R173, UR10, -R182 ;  /* 0x0000000aadad7c23 */ /* 0x000fe200080108b6 */
[----:B------:R-:W-:Y:S01]  /*82b0*/  FADD.FTZ R161, R163, R16 ;  /* 0x00000010a3a17221 */ /* 0x000fe20000010000 */
[-C--:B------:R-:W-:Y:S01]  /*82c0*/  FMUL.FTZ R108, R108, R170.reuse ;  /* 0x000000aa6c6c7220 */ /* 0x080fe20000410000 */
[----:B------:R-:W2:Y:S01]  /*82d0*/  MUFU.EX2 R164, R164 ;  /* 0x000000a400a47308 */ /* 0x000ea20000000800 */
[----:B0-----:R-:W-:Y:S01]  /*82e0*/  FFMA.FTZ R172, R5, R7, R22 ;  /* 0x0000000705ac7223 */ /* 0x001fe20000010016 */
[----:B------:R0:W-:Y:S01]  /*82f0*/  @!P0 STS [R8+0x28820], R5 ;  /* 0x0288200508008388 */ /* 0x0001e20000000800 */
[-C--:B------:R-:W-:Y:S01]  /*8300*/  FMUL.FTZ R109, R109, R170.reuse ;  /* 0x000000aa6d6d7220 */ /* 0x080fe20000410000 */
[-C--:B------:R-:W-:Y:S01]  /*8310*/  FMUL.FTZ R112, R112, R170.reuse ;  /* 0x000000aa70707220 */ /* 0x080fe20000410000 */
[-C--:B------:R-:W-:Y:S01]  /*8320*/  FMUL.FTZ R113, R113, R170.reuse ;  /* 0x000000aa71717220 */ /* 0x080fe20000410000 */
[-C--:B------:R-:W-:Y:S01]  /*8330*/  FMUL.FTZ R116, R116, R170.reuse ;  /* 0x000000aa74747220 */ /* 0x080fe20000410000 */
[----:B------:R-:W-:Y:S01]  /*8340*/  FMUL.FTZ R117, R117, R170 ;  /* 0x000000aa75757220 */ /* 0x000fe20000410000 */
[----:B------:R-:W3:Y:S01]  /*8350*/  MUFU.EX2 R17, R17 ;  /* 0x0000001100117308 */ /* 0x000ee20000000800 */
[C---:B-1----:R-:W-:Y:S01]  /*8360*/  FADD.FTZ R172, R153.reuse, R172 ;  /* 0x000000ac99ac7221 */ /* 0x042fe20000010000 */
[----:B------:R-:W-:Y:S01]  /*8370*/  F2FP.F16.F32.PACK_AB R153, R153, R22 ;  /* 0x000000169999723e */ /* 0x000fe200000000ff */
[-C--:B------:R-:W-:Y:S01]  /*8380*/  FMUL.FTZ R120, R120, R170.reuse ;  /* 0x000000aa78787220 */ /* 0x080fe20000410000 */
[-C--:B------:R-:W-:Y:S01]  /*8390*/  FMUL.FTZ R121, R121, R170.reuse ;  /* 0x000000aa79797220 */ /* 0x080fe20000410000 */
[-C--:B------:R-:W-:Y:S01]  /*83a0*/  FMUL.FTZ R124, R124, R170.reuse ;  /* 0x000000aa7c7c7220 */ /* 0x080fe20000410000 */
[-C--:B------:R-:W-:Y:S01]  /*83b0*/  FMUL.FTZ R125, R125, R170.reuse ;  /* 0x000000aa7d7d7220 */ /* 0x080fe20000410000 */
[-C--:B------:R-:W-:Y:S01]  /*83c0*/  FMUL.FTZ R128, R128, R170.reuse ;  /* 0x000000aa80807220 */ /* 0x080fe20000410000 */
[----:B------:R1:W4:Y:S01]  /*83d0*/  MUFU.EX2 R179, R154 ;  /* 0x0000009a00b37308 */ /* 0x0003220000000800 */
[C---:B--2---:R-:W-:Y:S01]  /*83e0*/  FADD.FTZ R16, R164.reuse, R161 ;  /* 0x000000a1a4107221 */ /* 0x044fe20000010000 */
[----:B------:R-:W-:Y:S01]  /*83f0*/  F2FP.F16.F32.PACK_AB R164, R164, R163 ;  /* 0x000000a3a4a4723e */ /* 0x000fe200000000ff */
[-C--:B------:R-:W-:Y:S01]  /*8400*/  FMUL.FTZ R129, R129, R170.reuse ;  /* 0x000000aa81817220 */ /* 0x080fe20000410000 */
[-C--:B------:R-:W-:Y:S01]  /*8410*/  FMUL.FTZ R132, R132, R170.reuse ;  /* 0x000000aa84847220 */ /* 0x080fe20000410000 */
[-C--:B------:R-:W-:Y:S01]  /*8420*/  FMUL.FTZ R133, R133, R170.reuse ;  /* 0x000000aa85857220 */ /* 0x080fe20000410000 */
[-C--:B------:R-:W-:Y:S01]  /*8430*/  FMUL.FTZ R136, R136, R170.reuse ;  /* 0x000000aa88887220 */ /* 0x080fe20000410000 */
[----:B------:R-:W-:Y:S01]  /*8440*/  FMUL.FTZ R137, R137, R170 ;  /* 0x000000aa89897220 */ /* 0x000fe20000410000 */
[----:B------:R-:W2:Y:S01]  /*8450*/  MUFU.EX2 R18, R18 ;  /* 0x0000001200127308 */ /* 0x000ea20000000800 */
[----:B---3--:R-:W-:Y:S01]  /*8460*/  FADD.FTZ R7, R17, R172 ;  /* 0x000000ac11077221 */ /* 0x008fe20000010000 */
[----:B-1----:R-:W-:Y:S01]  /*8470*/  F2FP.F16.F32.PACK_AB R154, R175, R160 ;  /* 0x000000a0af9a723e */ /* 0x002fe200000000ff */
[----:B------:R-:W-:Y:S01]  /*8480*/  FMUL.FTZ R140, R140, R170 ;  /* 0x000000aa8c8c7220 */ /* 0x000fe20000410000 */
[----:B------:R-:W-:Y:S01]  /*8490*/  F2FP.F16.F32.PACK_AB R160, R169, R176 ;  /* 0x000000b0a9a0723e */ /* 0x000fe200000000ff */
[-C--:B------:R-:W-:Y:S01]  /*84a0*/  FMUL.FTZ R141, R141, R170.reuse ;  /* 0x000000aa8d8d7220 */ /* 0x080fe20000410000 */
[-C--:B------:R-:W-:Y:S01]  /*84b0*/  FMUL.FTZ R144, R144, R170.reuse ;  /* 0x000000aa90907220 */ /* 0x080fe20000410000 */
[-C--:B------:R-:W-:Y:S01]  /*84c0*/  FMUL.FTZ R145, R145, R170.reuse ;  /* 0x000000aa91917220 */ /* 0x080fe20000410000 */
[----:B------:R1:W0:Y:S01]  /*84d0*/  MUFU.EX2 R180, R181 ;  /* 0x000000b500b47308 */ /* 0x0002220000000800 */
[----:B----4-:R-:W-:Y:S01]  /*84e0*/  FADD.FTZ R161, R179, R16 ;  /* 0x00000010b3a17221 */ /* 0x010fe20000010000 */
[-C--:B------:R-:W-:Y:S01]  /*84f0*/  FMUL.FTZ R148, R148, R170.reuse ;  /* 0x000000aa94947220 */ /* 0x080fe20000410000 */
[----:B------:R-:W-:Y:S01]  /*8500*/  FMUL.FTZ R149, R149, R170 ;  /* 0x000000aa95957220 */ /* 0x000fe20000410000 */
[-C--:B------:R-:W-:Y:S01]  /*8510*/  FMUL.FTZ R26, R26, R5.reuse ;  /* 0x000000051a1a7220 */ /* 0x080fe20000410000 */
[-C--:B------:R-:W-:Y:S01]  /*8520*/  FMUL.FTZ R27, R27, R5.reuse ;  /* 0x000000051b1b7220 */ /* 0x080fe20000410000 */
[-C--:B------:R-:W-:Y:S01]  /*8530*/  FMUL.FTZ R30, R30, R5.reuse ;  /* 0x000000051e1e7220 */ /* 0x080fe20000410000 */
[----:B------:R-:W-:Y:S01]  /*8540*/  FMUL.FTZ R31, R31, R5 ;  /* 0x000000051f1f7220 */ /* 0x000fe20000410000 */
[----:B------:R-:W3:Y:S01]  /*8550*/  MUFU.EX2 R19, R19 ;  /* 0x0000001300137308 */ /* 0x000ee20000000800 */
[----:B--2---:R-:W-:Y:S01]  /*8560*/  FADD.FTZ R174, R18, R7 ;  /* 0x0000000712ae7221 */ /* 0x004fe20000010000 */
[--C-:B-1----:R-:W-:Y:S01]  /*8570*/  FFMA.FTZ R181, R158, UR10, -R182.reuse ;  /* 0x0000000a9eb57c23 */ /* 0x102fe200080108b6 */
[----:B------:R-:W-:Y:S01]  /*8580*/  FFMA.FTZ R182, R162, UR10, -R182 ;  /* 0x0000000aa2b67c23 */ /* 0x000fe200080108b6 */
[----:B------:R-:W-:Y:S01]  /*8590*/  F2FP.F16.F32.PACK_AB R162, R178, R165 ;  /* 0x000000a5b2a2723e */ /* 0x000fe200000000ff */
[-C--:B------:R-:W-:Y:S01]  /*85a0*/  FMUL.FTZ R34, R34, R5.reuse ;  /* 0x0000000522227220 */ /* 0x080fe20000410000 */
[----:B------:R-:W-:Y:S01]  /*85b0*/  F2FP.F16.F32.PACK_AB R158, R171, R166 ;  /* 0x000000a6ab9e723e */ /* 0x000fe200000000ff */
[----:B------:R-:W-:Y:S01]  /*85c0*/  FMUL.FTZ R35, R35, R5 ;  /* 0x0000000523237220 */ /* 0x000fe20000410000 */
[----:B------:R-:W1:Y:S01]  /*85d0*/  MUFU.EX2 R20, R20 ;  /* 0x0000001400147308 */ /* 0x000e620000000800 */
[C---:B0-----:R-:W-:Y:S01]  /*85e0*/  FADD.FTZ R8, R180.reuse, R161 ;  /* 0x000000a1b4087221 */ /* 0x041fe20000010000 */
[----:B------:R-:W-:Y:S01]  /*85f0*/  F2FP.F16.F32.PACK_AB R166, R180, R179 ;  /* 0x000000b3b4a6723e */ /* 0x000fe200000000ff */
[-C--:B------:R-:W-:Y:S01]  /*8600*/  FMUL.FTZ R38, R38, R5.reuse ;  /* 0x0000000526267220 */ /* 0x080fe20000410000 */
[-C--:B------:R-:W-:Y:S01]  /*8610*/  FMUL.FTZ R39, R39, R5.reuse ;  /* 0x0000000527277220 */ /* 0x080fe20000410000 */
[-C--:B------:R-:W-:Y:S01]  /*8620*/  FMUL.FTZ R42, R42, R5.reuse ;  /* 0x000000052a2a7220 */ /* 0x080fe20000410000 */
[-C--:B------:R-:W-:Y:S01]  /*8630*/  FMUL.FTZ R43, R43, R5.reuse ;  /* 0x000000052b2b7220 */ /* 0x080fe20000410000 */
[-C--:B------:R-:W-:Y:S01]  /*8640*/  FMUL.FTZ R46, R46, R5.reuse ;  /* 0x000000052e2e7220 */ /* 0x080fe20000410000 */
[----:B------:R-:W0:Y:S01]  /*8650*/  MUFU.EX2 R23, R23 ;  /* 0x0000001700177308 */ /* 0x000e220000000800 */
[----:B---3--:R-:W-:Y:S01]  /*8660*/  FADD.FTZ R7, R19, R174 ;  /* 0x000000ae13077221 */ /* 0x008fe20000010000 */
        /* <DEDUP_REMOVED lines=14> */
[----:B------:R1:W3:Y:S01]  /*8750*/  MUFU.EX2 R161, R155 ;  /* 0x0000009b00a17308 */ /* 0x0002e20000000800 */
[----:B0-----:R-:W-:Y:S01]  /*8760*/  FADD.FTZ R7, R23, R174 ;  /* 0x000000ae17077221 */ /* 0x001fe20000010000 */
[-C--:B------:R-:W-:Y:S01]  /*8770*/  FMUL.FTZ R71, R71, R5.reuse ;  /* 0x0000000547477220 */ /* 0x080fe20000410000 */
[-C--:B------:R-:W-:Y:S01]  /*8780*/  FMUL.FTZ R74, R74, R5.reuse ;  /* 0x000000054a4a7220 */ /* 0x080fe20000410000 */
[-C--:B------:R-:W-:Y:S01]  /*8790*/  FMUL.FTZ R75, R75, R5.reuse ;  /* 0x000000054b4b7220 */ /* 0x080fe20000410000 */
[-C--:B------:R-:W-:Y:S01]  /*87a0*/  FMUL.FTZ R78, R78, R5.reuse ;  /* 0x000000054e4e7220 */ /* 0x080fe20000410000 */
[-C--:B------:R-:W-:Y:S01]  /*87b0*/  FMUL.FTZ R79, R79, R5.reuse ;  /* 0x000000054f4f7220 */ /* 0x080fe20000410000 */
[----:B------:R-:W-:Y:S01]  /*87c0*/  FMUL.FTZ R82, R82, R5 ;  /* 0x0000000552527220 */ /* 0x000fe20000410000 */
[----:B------:R-:W0:Y:S01]  /*87d0*/  MUFU.EX2 R16, R15 ;  /* 0x0000000f00107308 */ /* 0x000e220000000800 */
[----:B--2---:R-:W-:Y:S01]  /*87e0*/  FADD.FTZ R176, R6, R7 ;  /* 0x0000000706b07221 */ /* 0x004fe20000010000 */
[----:B-1----:R-:W-:Y:S01]  /*87f0*/  F2FP.F16.F32.PACK_AB R155, R18, R17 ;  /* 0x00000011129b723e */ /* 0x002fe200000000ff */
[----:B------:R-:W-:Y:S01]  /*8800*/  BAR.SYNC.DEFER_BLOCKING 0xf, 0x100 ;  /* 0x03c4000000007b1d */ /* 0x000fe20000010000 */
[-C--:B------:R-:W-:Y:S01]  /*8810*/  FMUL.FTZ R83, R83, R5.reuse ;  /* 0x0000000553537220 */ /* 0x080fe20000410000 */
[-C--:B------:R-:W-:Y:S01]  /*8820*/  FMUL.FTZ R86, R86, R5.reuse ;  /* 0x0000000556567220 */ /* 0x080fe20000410000 */
[-C--:B------:R-:W-:Y:S01]  /*8830*/  FMUL.FTZ R87, R87, R5.reuse ;  /* 0x0000000557577220 */ /* 0x080fe20000410000 */
[-C--:B------:R-:W-:Y:S01]  /*8840*/  FMUL.FTZ R90, R90, R5.reuse ;  /* 0x000000055a5a7220 */ /* 0x080fe20000410000 */
[-C--:B------:R-:W-:Y:S01]  /*8850*/  FMUL.FTZ R91, R91, R5.reuse ;  /* 0x000000055b5b7220 */ /* 0x080fe20000410000 */
[----:B------:R1:W2:Y:S01]  /*8860*/  MUFU.EX2 R163, R157 ;  /* 0x0000009d00a37308 */ /* 0x0002a20000000800 */
        /* <DEDUP_REMOVED lines=8> */
[----:B0-----:R-:W-:Y:S01]  /*88f0*/  FADD.FTZ R176, R16, R7 ;  /* 0x0000000710b07221 */ /* 0x001fe20000010000 */
[----:B-1----:R-:W-:Y:S01]  /*8900*/  F2FP.F16.F32.PACK_AB R157, R20, R19 ;  /* 0x00000013149d723e */ /* 0x002fe200000000ff */
[----:B------:R-:W-:Y:S01]  /*8910*/  FMUL.FTZ R106, R106, R5 ;  /* 0x000000056a6a7220 */ /* 0x000fe20000410000 */
[----:B------:R-:W-:Y:S01]  /*8920*/  F2FP.F16.F32.PACK_AB R161, R16, R161 ;  /* 0x000000a110a1723e */ /* 0x000fe200000000ff */
[-C--:B------:R-:W-:Y:S01]  /*8930*/  FMUL.FTZ R107, R107, R5.reuse ;  /* 0x000000056b6b7220 */ /* 0x080fe20000410000 */
[-C--:B------:R-:W-:Y:S01]  /*8940*/  FMUL.FTZ R110, R110, R5.reuse ;  /* 0x000000056e6e7220 */ /* 0x080fe20000410000 */
[-C--:B------:R-:W-:Y:S01]  /*8950*/  FMUL.FTZ R111, R111, R5.reuse ;  /* 0x000000056f6f7220 */ /* 0x080fe20000410000 */
[----:B------:R0:W1:Y:S01]  /*8960*/  MUFU.EX2 R165, R159 ;  /* 0x0000009f00a57308 */ /* 0x0000620000000800 */
[----:B--2---:R-:W-:Y:S01]  /*8970*/  FADD.FTZ R7, R163, R176 ;  /* 0x000000b0a3077221 */ /* 0x004fe20000010000 */
[----:B------:R2:W-:Y:S01]  /*8980*/  STSM.16.M88.4 [R12+0x26800], R152 ;  /* 0x026800980c007844 */ /* 0x0005e20000000200 */
[-C--:B------:R-:W-:Y:S01]  /*8990*/  FMUL.FTZ R114, R114, R5.reuse ;  /* 0x0000000572727220 */ /* 0x080fe20000410000 */
[-C--:B------:R-:W-:Y:S01]  /*89a0*/  FMUL.FTZ R115, R115, R5.reuse ;  /* 0x0000000573737220 */ /* 0x080fe20000410000 */
[-C--:B------:R-:W-:Y:S01]  /*89b0*/  FMUL.FTZ R118, R118, R5.reuse ;  /* 0x0000000576767220 */ /* 0x080fe20000410000 */
[-C--:B------:R-:W-:Y:S01]  /*89c0*/  FMUL.FTZ R119, R119, R5.reuse ;  /* 0x0000000577777220 */ /* 0x080fe20000410000 */
[----:B------:R-:W-:Y:S01]  /*89d0*/  FMUL.FTZ R122, R122, R5 ;  /* 0x000000057a7a7220 */ /* 0x000fe20000410000 */
[----:B------:R-:W4:Y:S01]  /*89e0*/  MUFU.EX2 R174, R173 ;  /* 0x000000ad00ae7308 */ /* 0x000f220000000800 */
[----:B---3--:R-:W-:Y:S01]  /*89f0*/  FADD.FTZ R176, R172, R7 ;  /* 0x00000007acb07221 */ /* 0x008fe20000010000 */
[----:B0-----:R-:W-:Y:S01]  /*8a00*/  F2FP.F16.F32.PACK_AB R159, R6, R23 ;  /* 0x00000017069f723e */ /* 0x001fe200000000ff */
[----:B------:R-:W-:Y:S01]  /*8a10*/  FMUL.FTZ R123, R123, R5 ;  /* 0x000000057b7b7220 */ /* 0x000fe20000410000 */
[----:B------:R-:W-:Y:S01]  /*8a20*/  F2FP.F16.F32.PACK_AB R163, R172, R163 ;  /* 0x000000a3aca3723e */ /* 0x000fe200000000ff */
[-C--:B------:R-:W-:Y:S01]  /*8a30*/  FMUL.FTZ R126, R126, R5.reuse ;  /* 0x000000057e7e7220 */ /* 0x080fe20000410000 */
[-C--:B------:R-:W-:Y:S01]  /*8a40*/  FMUL.FTZ R127, R127, R5.reuse ;  /* 0x000000057f7f7220 */ /* 0x080fe20000410000 */
[----:B------:R2:W-:Y:S01]  /*8a50*/  STSM.16.M88.4 [R10], R156 ;  /* 0x0000009c0a007844 */ /* 0x0005e20000000200 */
[----:B------:R-:W0:Y:S01]  /*8a60*/  MUFU.EX2 R167, R183 ;  /* 0x000000b700a77308 */ /* 0x000e220000000800 */
[----:B-1----:R-:W-:Y:S01]  /*8a70*/  FADD.FTZ R7, R165, R176 ;  /* 0x000000b0a5077221 */ /* 0x002fe20000010000 */
[-C--:B------:R-:W-:Y:S01]  /*8a80*/  FMUL.FTZ R130, R130, R5.reuse ;  /* 0x0000000582827220 */ /* 0x080fe20000410000 */
[----:B------:R2:W-:Y:S01]  /*8a90*/  STSM.16.M88.4 [R11], R160 ;  /* 0x000000a00b007844 */ /* 0x0005e20000000200 */
[-C--:B------:R-:W-:Y:S01]  /*8aa0*/  FMUL.FTZ R131, R131, R5.reuse ;  /* 0x0000000583837220 */ /* 0x080fe20000410000 */
[-C--:B------:R-:W-:Y:S01]  /*8ab0*/  FMUL.FTZ R134, R134, R5.reuse ;  /* 0x0000000586867220 */ /* 0x080fe20000410000 */
[-C--:B------:R-:W-:Y:S01]  /*8ac0*/  FMUL.FTZ R135, R135, R5.reuse ;  /* 0x0000000587877220 */ /* 0x080fe20000410000 */
[----:B------:R-:W-:Y:S01]  /*8ad0*/  FMUL.FTZ R138, R138, R5 ;  /* 0x000000058a8a7220 */ /* 0x000fe20000410000 */
[----:B------:R-:W1:Y:S01]  /*8ae0*/  MUFU.EX2 R182, R182 ;  /* 0x000000b600b67308 */ /* 0x000e620000000800 */
[C---:B----4-:R-:W-:Y:S01]  /*8af0*/  FADD.FTZ R22, R174.reuse, R7 ;  /* 0x00000007ae167221 */ /* 0x050fe20000010000 */
[----:B------:R-:W-:Y:S01]  /*8b00*/  F2FP.F16.F32.PACK_AB R165, R174, R165 ;  /* 0x000000a5aea5723e */ /* 0x000fe200000000ff */
[-C--:B------:R-:W-:Y:S01]  /*8b10*/  FMUL.FTZ R139, R139, R5.reuse ;  /* 0x000000058b8b7220 */ /* 0x080fe20000410000 */
[-C--:B------:R-:W-:Y:S01]  /*8b20*/  FMUL.FTZ R142, R142, R5.reuse ;  /* 0x000000058e8e7220 */ /* 0x080fe20000410000 */
[-C--:B------:R-:W-:Y:S01]  /*8b30*/  FMUL.FTZ R143, R143, R5.reuse ;  /* 0x000000058f8f7220 */ /* 0x080fe20000410000 */
[-C--:B------:R-:W-:Y:S01]  /*8b40*/  FMUL.FTZ R146, R146, R5.reuse ;  /* 0x0000000592927220 */ /* 0x080fe20000410000 */
[-C--:B------:R-:W-:Y:S01]  /*8b50*/  FMUL.FTZ R147, R147, R5.reuse ;  /* 0x0000000593937220 */ /* 0x080fe20000410000 */
[-C--:B------:R-:W-:Y:S01]  /*8b60*/  FMUL.FTZ R150, R150, R5.reuse ;  /* 0x0000000596967220 */ /* 0x080fe20000410000 */
[----:B0-----:R-:W-:Y:S01]  /*8b70*/  FADD.FTZ R7, R167, R22 ;  /* 0x00000016a7077221 */ /* 0x001fe20000010000 */
[----:B------:R-:W-:Y:S01]  /*8b80*/  FMUL.FTZ R151, R151, R5 ;  /* 0x0000000597977220 */ /* 0x000fe20000410000 */
[----:B-1----:R-:W-:-:S02]  /*8b90*/  F2FP.F16.F32.PACK_AB R167, R182, R167 ;  /* 0x000000a7b6a7723e */ /* 0x002fc400000000ff */
[----:B------:R-:W-:-:S03]  /*8ba0*/  FADD.FTZ R7, R182, R7 ;  /* 0x00000007b6077221 */ /* 0x000fc60000010000 */
[----:B------:R2:W-:Y:S01]  /*8bb0*/  STSM.16.M88.4 [R9], R164 ;  /* 0x000000a409007844 */ /* 0x0005e20000000200 */
[----:B------:R-:W-:Y:S05]  /*8bc0*/  @!P5 BRA `(.L_x_4798) ;  /* 0x000000000004d947 */ /* 0x000fea0003800000 */
[----:B------:R-:W-:Y:S01]  /*8bd0*/  BPT.TRAP 0x1 ;  /* 0x000000040000795c */ /* 0x000fe20000300000 */
.L_x_4798:
[----:B------:R0:W1:Y:S01]  /*8be0*/  SYNCS.PHASECHK.TRANS64.TRYWAIT P0, [UR32+0x28c50], R13 ;  /* 0x028c500dff0075a7 */ /* 0x0000620008000160 */
[----:B------:R-:W-:Y:S05]  /*8bf0*/  @!P5 BRA `(.L_x_4799) ;  /* 0x000000000004d947 */ /* 0x000fea0003800000 */
[----:B------:R-:W-:Y:S01]  /*8c00*/  BPT.TRAP 0x1 ;  /* 0x000000040000795c */ /* 0x000fe20000300000 */
.L_x_4799:
[----:B-1----:R-:W-:Y:S05]  /*8c10*/  @P0 BRA `(.L_x_4800) ;  /* 0x0000000000080947 */ /* 0x002fea0003800000 */
[----:B------:R-:W1:Y:S02]  /*8c20*/  SYNCS.PHASECHK.TRANS64.TRYWAIT P0, [UR32+0x28c50], R13 ;  /* 0x028c500dff0075a7 */ /* 0x000e640008000160 */
[----:B-1----:R-:W-:Y:S05]  /*8c30*/  @!P0 BRA `(.L_x_4801) ;  /* 0x000000c800408947 */ /* 0x002fea0003800000 */
.L_x_4800:
[----:B------:R-:W-:Y:S01]  /*8c40*/  ULEA UR19, UR4, UR36, 0xc ;  /* 0x0000002404137291 */ /* 0x000fe2000f8e603f */
[----:B------:R-:W-:Y:S01]  /*8c50*/  WARPGROUP.ARRIVE ;  /* 0x00000000000079c5 */ /* 0x000fe20000000000 */
[----:B------:R-:W-:Y:S01]  /*8c60*/  UMOV UR15, 0x40000040 ;  /* 0x40000040000f7882 */ /* 0x000fe20000000000 */
[----:B------:R-:W-:Y:S01]  /*8c70*/  UISETP.GT.AND UP2, UPT, UR42, UR25, UPT ;  /* 0x000000192a00728c */ /* 0x000fe2000bf44270 */
[----:B-1----:R-:W-:Y:S01]  /*8c80*/  @!P6 VIADD R14, R14, 0x28c60 ;  /* 0x00028c600e0ee836 */ /* 0x002fe20000000000 */
[----:B------:R-:W-:Y:S01]  /*8c90*/  UIADD3 UR42, UR42, -0x1, URZ ;  /* 0xffffffff2a2a7890 */ /* 0x000fe2000fffe03f */
[----:B------:R-:W-:Y:S01]  /*8ca0*/  IMAD.MOV.U32 R6, RZ, RZ, R168 ;  /* 0x000000ffff067224 */ /* 0x000fe200078e00a8 */
[----:B------:R-:W-:Y:S01]  /*8cb0*/  UMOV UR14, UR19 ;  /* 0x00000013000e7c82 */ /* 0x000fe20008000000 */
[----:B------:R-:W-:Y:S01]  /*8cc0*/  UMOV UR24, UR4 ;  /* 0x0000000400187c82 */ /* 0x000fe20008000000 */
[----:B------:R-:W-:Y:S01]  /*8cd0*/  HGMMA.64x256x16.F32 R24, R152, gdesc[UR12].tnspB, R24, gsb0 ;  /* 0x43e0000c98187df0 */ /* 0x000fe20008000818 */
[----:B------:R-:W-:Y:S01]  /*8ce0*/  UIADD3 UR14, UR19, 0x80, URZ ;  /* 0x00000080130e7890 */ /* 0x000fe2000fffe03f */
[----:B------:R-:W-:Y:S01]  /*8cf0*/  PLOP3.LUT P0, PT, PT, PT, UP2, 0x80, 0x0 ;  /* 0x000000000000781c */ /* 0x000fe20003f0f028 */
[----:B------:R-:W-:Y:S01]  /*8d00*/  UMOV UR15, 0x40000040 ;  /* 0x40000040000f7882 */ /* 0x000fe20000000000 */
[----:B------:R-:W-:Y:S01]  /*8d10*/  @!P6 PRMT R14, RZ, 0x654, R14 ;  /* 0x00000654ff0ee816 */ /* 0x000fe2000000000e */
[----:B------:R-:W-:Y:S01]  /*8d20*/  IMAD.MOV.U32 R5, RZ, RZ, R21 ;  /* 0x000000ffff057224 */ /* 0x000fe200078e0015 */
        /* <DEDUP_REMOVED lines=27> */
[----:B------:R-:W-:Y:S01]  /*8ee0*/  MOV R6, R168 ;  /* 0x000000a800067202 */ /* 0x000fe20000000f00 */
[----:B------:R-:W-:-:S07]  /*8ef0*/  IMAD.MOV.U32 R5, RZ, RZ, R21 ;  /* 0x000000ffff057224 */ /* 0x000fce00078e0015 */
.L_x_4785:
[----:B------:R-:W4:Y:S01]  /*8f00*/  S2UR UR19, SR_CTAID.X ;  /* 0x00000000001379c3 */ /* 0x000f220000002500 */
[----:B------:R-:W-:Y:S01]  /*8f10*/  ULDC UR14, c[0x0][0x448] ;  /* 0x00011200000e7ab9 */ /* 0x000fe20000000800 */
[----:B------:R-:W-:Y:S01]  /*8f20*/  ULDC UR22, c[0x0][0x9e4] ;  /* 0x0002790000167ab9 */ /* 0x000fe20000000800 */
[----:B------:R-:W-:Y:S02]  /*8f30*/  UISETP.NE.AND UP0, UPT, UR14, 0x1, UPT ;  /* 0x000000010e00788c */ /* 0x000fe4000bf05270 */
[----:B------:R-:W-:Y:S02]  /*8f40*/  UISETP.GE.AND UP1, UPT, UR22, 0x1, UPT ;  /* 0x000000011600788c */ /* 0x000fe4000bf26270 */
[----:B------:R-:W-:-:S04]  /*8f50*/  UIADD3 UR18, -UR18, 0x1, URZ ;  /* 0x0000000112127890 */ /* 0x000fc8000fffe13f */
[----:B------:R-:W-:Y:S01]  /*8f60*/  PLOP3.LUT P4, PT, PT, PT, UP1, 0x80, 0x0 ;  /* 0x000000000000781c */ /* 0x000fe20003f8f018 */
[----:B------:R-:W-:Y:S02]  /*8f70*/  UIMAD UR18, UR39, UR11, UR18 ;  /* 0x0000000b271272a4 */ /* 0x000fe4000f8e0212 */
[----:B------:R-:W-:Y:S01]  /*8f80*/  @UP0 ULDC UR14, c[0x0][0x44c] ;  /* 0x00011300000e0ab9 */ /* 0x000fe20000000800 */
[----:B------:R-:W-:Y:S01]  /*8f90*/  @UP0 ULDC UR11, c[0x0][0x450] ;  /* 0x00011400000b0ab9 */ /* 0x000fe20000000800 */
[----:B----4-:R-:W-:-:S04]  /*8fa0*/  ULEA UR19, UR19, 0x3f, 0x6 ;  /* 0x0000003f13137891 */ /* 0x010fc8000f8e303f */
[----:B------:R-:W-:-:S04]  /*8fb0*/  UIMAD.WIDE.U32 UR14, UR19, UR14, URZ ;  /* 0x0000000e130e72a5 */ /* 0x000fc8000f8e003f */
[----:B------:R-:W-:-:S03]  /*8fc0*/  @UP0 USHF.R.U32.HI UR19, URZ, UR11, UR15 ;  /* 0x0000000b3f130299 */ /* 0x000fc6000801160f */
[----:B------:R-:W-:Y:S01]  /*8fd0*/  ULDC UR11, c[0x0][0x9dc] ;  /* 0x00027700000b7ab9 */ /* 0x000fe20000000800 */
[----:B------:R-:W-:-:S04]  /*8fe0*/  UIADD3 UR19, UR18, UR19, URZ ;  /* 0x0000001312137290 */ /* 0x000fc8000fffe03f */
        /* <DEDUP_REMOVED lines=12> */
.L_x_4804:
[----:B------:R-:W-:-:S11]  /*90b0*/  UISETP.NE.AND UP1, UPT, UR22, 0x1, UPT ;  /* 0x000000011600788c */ /* 0x000fd6000bf25270 */
[----:B------:R-:W-:Y:S02]  /*90c0*/  @UP1 ULDC.64 UR24, c[0x0][0x9e8] ;  /* 0x00027a0000181ab9 */ /* 0x000fe40000000a00 */
[----:B------:R-:W-:-:S04]  /*90d0*/  UIMAD.WIDE.U32 UR14, UR19, UR24, URZ ;  /* 0x00000018130e72a5 */ /* 0x000fc8000f8e003f */
[----:B------:R-:W-:-:S12]  /*90e0*/  @UP1 USHF.R.U32.HI UR19, URZ, UR25, UR15 ;  /* 0x000000193f131299 */ /* 0x000fd8000801160f */
.L_x_4805:
[----:B------:R-:W-:-:S04]  /*90f0*/  UIMAD UR19, UR19, UR22, URZ ;  /* 0x00000016131372a4 */ /* 0x000fc8000f8e023f */
[----:B------:R-:W-:-:S04]  /*9100*/  UISETP.LT.AND UP1, UPT, UR11, UR19, UPT ;  /* 0x000000130b00728c */ /* 0x000fc8000bf21270 */
[----:B------:R-:W-:-:S12]  /*9110*/  USEL UR11, UR11, UR19, !UP1 ;  /* 0x000000130b0b7287 */ /* 0x000fd8000c800000 */
.L_x_4803:
[----:B------:R-:W-:-:S04]  /*9120*/  UIADD3 UR11, UR11, 0x3f, URZ ;  /* 0x0000003f0b0b7890 */ /* 0x000fc8000fffe03f */
[----:B------:R-:W-:-:S04]  /*9130*/  USHF.R.S32.HI UR14, URZ, 0x1f, UR11 ;  /* 0x0000001f3f0e7899 */ /* 0x000fc8000801140b */
[----:B------:R-:W-:-:S04]  /*9140*/  ULEA.HI UR14, UR14, UR11, URZ, 0x6 ;  /* 0x0000000b0e0e7291 */ /* 0x000fc8000f8f303f */
[----:B------:R-:W-:-:S04]  /*9150*/  USHF.R.S32.HI UR14, URZ, 0x6, UR14 ;  /* 0x000000063f0e7899 */ /* 0x000fc8000801140e */
[----:B------:R-:W-:-:S04]  /*9160*/  UISETP.LT.AND UP1, UPT, UR38, UR14, UPT ;  /* 0x0000000e2600728c */ /* 0x000fc8000bf21270 */
[----:B------:R-:W-:-:S04]  /*9170*/  USEL UR24, UR38, UR14, !UP1 ;  /* 0x0000000e26187287 */ /* 0x000fc8000c800000 */
[----:B------:R-:W-:-:S06]  /*9180*/  UISETP.GE.AND UP1, UPT, UR42, UR24, UPT ;  /* 0x000000182a00728c */ /* 0x000fcc000bf26270 */
[----:B------:R-:W-:-:S13]  /*9190*/  PLOP3.LUT P0, PT, PT, PT, UP1, 0x80, 0x0 ;  /* 0x000000000000781c */ /* 0x000fda0003f0f018 */
[----:B------:R-:W-:Y:S05]  /*91a0*/  @!P0 BRA `(.L_x_4806) ;  /* 0x0000001c00348947 */ /* 0x000fea0003800000 */
[----:B------:R-:W-:Y:S01]  /*91b0*/  IMAD.MOV.U32 R15, RZ, RZ, R6 ;  /* 0x000000ffff0f7224 */ /* 0x000fe200078e0006 */
[----:B------:R-:W-:Y:S01]  /*91c0*/  UMOV UR27, UR4 ;  /* 0x00000004001b7c82 */ /* 0x000fe20008000000 */
[----:B------:R-:W-:Y:S01]  /*91d0*/  IMAD.MOV.U32 R20, RZ, RZ, R5 ;  /* 0x000000ffff147224 */ /* 0x000fe200078e0005 */
[----:B------:R-:W-:Y:S01]  /*91e0*/  ULDC UR28, c[0x0][0x9d8] ;  /* 0x00027600001c7ab9 */ /* 0x000fe20000000800 */
[----:B------:R-:W-:-:S05]  /*91f0*/  ULDC UR26, c[0x0][0x988] ;  /* 0x00026200001a7ab9 */ /* 0x000fca0000000800 */
.L_x_4815:
[----:B------:R-:W-:Y:S01]  /*9200*/  UIADD3 UR4, UR27, 0x1, URZ ;  /* 0x000000011b047890 */ /* 0x000fe2000fffe03f */
[----:B------:R-:W-:Y:S01]  /*9210*/  MOV R5, UR42 ;  /* 0x0000002a00057c02 */ /* 0x000fe20008000f00 */
[----:B------:R-:W-:Y:S02]  /*9220*/  UIADD3 UR25, UR42, -0x1, URZ ;  /* 0xffffffff2a197890 */ /* 0x000fe4000fffe03f */
[----:B------:R-:W-:Y:S01]  /*9230*/  UISETP.NE.AND UP1, UPT, UR4, 0x2, UPT ;  /* 0x000000020400788c */ /* 0x000fe2000bf25270 */
[----:B------:R-:W-:-:S03]  /*9240*/  ISETP.GT.AND P0, PT, R5, UR24, PT ;  /* 0x0000001805007c0c */ /* 0x000fc6000bf04270 */
[----:B------:R-:W-:Y:S02]  /*9250*/  USEL UR10, URZ, 0x1, UP1 ;  /* 0x000000013f0a7887 */ /* 0x000fe40008800000 */
[----:B------:R-:W-:Y:S02]  /*9260*/  USEL UR4, UR4, URZ, UP1 ;  /* 0x0000003f04047287 */ /* 0x000fe40008800000 */
[----:B------:R-:W-:Y:S01]  /*9270*/  ULOP3.LUT UR5, UR5, UR10, URZ, 0x3c, !UPT ;  /* 0x0000000a05057292 */ /* 0x000fe2000f8e3c3f */
[----:B------:R-:W-:Y:S01]  /*9280*/  UMOV UR42, UR25 ;  /* 0x00000019002a7c82 */ /* 0x000fe20008000000 */
[----:B-1--4-:R-:W-:Y:S10]  /*9290*/  @!P5 BRA `(.L_x_4807) ;  /* 0x000000000004d947 */ /* 0x012ff40003800000 */
[----:B------:R-:W-:Y:S01]  /*92a0*/  BPT.TRAP 0x1 ;  /* 0x000000040000795c */ /* 0x000fe20000300000 */
.L_x_4807:
[----:B------:R-:W-:Y:S01]  /*92b0*/  ULEA UR29, UR4, UR37, 0x3 ;  /* 0x00000025041d7291 */ /* 0x000fe2000f8e183f */
[----:B01----:R-:W-:-:S05]  /*92c0*/  IMAD.U32 R13, RZ, RZ, UR5 ;  /* 0x00000005ff0d7e24 */ /* 0x003fca000f8e00ff */
[----:B------:R-:W-:-:S04]  /*92d0*/  SHF.L.U32 R13, R13, 0x1f, RZ ;  /* 0x0000001f0d0d7819 */ /* 0x000fc800000006ff */
[----:B------:R0:W1:Y:S01]  /*92e0*/  SYNCS.PHASECHK.TRANS64.TRYWAIT P1, [UR29+0x28c30], R13 ;  /* 0x028c300dff0075a7 */ /* 0x000062000802015d */
[----:B------:R-:W-:Y:S05]  /*92f0*/  @!P5 BRA `(.L_x_4808) ;  /* 0x000000000004d947 */ /* 0x000fea0003800000 */
[----:B------:R-:W-:Y:S01]  /*9300*/  BPT.TRAP 0x1 ;  /* 0x000000040000795c */ /* 0x000fe20000300000 */
.L_x_4808:
[----:B-1----:R-:W-:Y:S05]  /*9310*/  @P1 BRA `(.L_x_4809) ;  /* 0x0000000000081947 */ /* 0x002fea0003800000 */
[----:B------:R-:W1:Y:S02]  /*9320*/  SYNCS.PHASECHK.TRANS64.TRYWAIT P1, [UR29+0x28c30], R13 ;  /* 0x028c300dff0075a7 */ /* 0x000e64000802015d */
[----:B-1----:R-:W-:Y:S05]  /*9330*/  @!P1 BRA `(.L_x_4810) ;  /* 0x000000c000949947 */ /* 0x002fea0003800000 */
.L_x_4809:
[----:B------:R-:W-:Y:S01]  /*9340*/  ULEA UR22, UR4, UR6, 0x9 ;  /* 0x0000000604167291 */ /* 0x000fe2000f8e483f */
[----:B--2---:R-:W-:Y:S01]  /*9350*/  WARPGROUP.ARRIVE ;  /* 0x00000000000079c5 */ /* 0x004fe20000000000 */
[----:B------:R-:W-:Y:S01]  /*9360*/  UMOV UR23, 0x40000040 ;  /* 0x4000004000177882 */ /* 0x000fe20000000000 */
[----:B------:R-:W-:Y:S01]  /*9370*/  UMOV UR11, 0x40000040 ;  /* 0x40000040000b7882 */ /* 0x000fe20000000000 */
[----:B------:R-:W-:Y:S01]  /*9380*/  UIADD3 UR10, UR22, 0x2, URZ ;  /* 0x00000002160a7890 */ /* 0x000fe2000fffe03f */
[----:B------:R-:W-:Y:S01]  /*9390*/  IMAD.U32 R192, RZ, RZ, UR29 ;  /* 0x0000001dffc07e24 */ /* 0x000fe2000f8e00ff */
[----:B------:R-:W-:Y:S01]  /*93a0*/  UIADD3 UR14, UR22, 0x4, URZ ;  /* 0x00000004160e7890 */ /* 0x000fe2000fffe03f */
[----:B------:R-:W-:Y:S01]  /*93b0*/  ISETP.NE.AND P1, PT, R3, RZ, PT ;  /* 0x000000ff0300720c */ /* 0x000fe20003f25270 */
[----:B------:R-:W-:Y:S01]  /*93c0*/  UMOV UR15, 0x40000040 ;  /* 0x40000040000f7882 */ /* 0x000fe20000000000 */
[----:B------:R-:W-:Y:S01]  /*93d0*/  HGMMA.64x64x16.F32 R152, gdesc[UR20], RZ, !UPT, gsb0 ;  /* 0x00e00000149879f0 */ /* 0x000fe2000c0008ff */
[----:B------:R-:W-:Y:S01]  /*93e0*/  UIADD3 UR18, UR22, 0x6, URZ ;  /* 0x0000000616127890 */ /* 0x000fe2000fffe03f */
[----:B------:R-:W-:Y:S01]  /*93f0*/  UMOV UR19, 0x40000040 ;  /* 0x4000004000137882 */ /* 0x000fe20000000000 */
[----:B------:R-:W-:-:S02]  /*9400*/  WARPGROUP.DEPBAR.LE gsb0, 0x0 ;  /* 0x00008000000079c5 */ /* 0x000fc40000010000 */
[----:B------:R-:W-:-:S06]  /*9410*/  WARPGROUP.ARRIVE ;  /* 0x00000000000079c5 */ /* 0x000fcc0000000000 */
[----:B------:R-:W-:Y:S01]  /*9420*/  HGMMA.64x64x16.F32 R152, gdesc[UR8], R152, gsb0 ;  /* 0x00e00000089879f0 */ /* 0x000fe20008000898 */
[----:B------:R-:W-:Y:S02]  /*9430*/  UMOV UR10, UR26 ;  /* 0x0000001a000a7c82 */ /* 0x000fe40008000000 */
        /* <DEDUP_REMOVED lines=8> */
[----:B-1----:R-:W-:Y:S01]  /*94c0*/  FMUL.FTZ R6, R153, UR28 ;  /* 0x0000001c99067c20 */ /* 0x002fe20008410000 */
[----:B------:R-:W-:Y:S01]  /*94d0*/  FMUL.FTZ R21, R156, UR28 ;  /* 0x0000001c9c157c20 */ /* 0x000fe20008410000 */
[----:B------:R-:W-:Y:S01]  /*94e0*/  FMUL.FTZ R22, R157, UR28 ;  /* 0x0000001c9d167c20 */ /* 0x000fe20008410000 */
[----:B------:R-:W-:Y:S01]  /*94f0*/  FMUL.FTZ R23, R160, UR28 ;  /* 0x0000001ca0177c20 */ /* 0x000fe20008410000 */
[----:B------:R-:W-:Y:S01]  /*9500*/  FMUL.FTZ R152, R161, UR28 ;  /* 0x0000001ca1987c20 */ /* 0x000fe20008410000 */
[----:B------:R-:W1:Y:S01]  /*9510*/  MUFU.TANH R19, R19 ;  /* 0x0000001300137308 */ /* 0x000e620000002400 */
[----:B------:R-:W-:Y:S01]  /*9520*/  FMUL.FTZ R153, R164, UR28 ;  /* 0x0000001ca4997c20 */ /* 0x000fe20008410000 */
[----:B---3--:R-:W-:Y:S01]  /*9530*/  FMUL.FTZ R14, R154, UR28 ;  /* 0x0000001c9a0e7c20 */ /* 0x008fe20008410000 */
        /* <DEDUP_REMOVED lines=22> */
[----:B--2---:R-:W-:-:S07]  /*96a0*/  FMNMX.FTZ R160, R6, R5, !PT ;  /* 0x0000000506a07209 */ /* 0x004fce0007810000 */
[----:B------:R-:W2:Y:S01]  /*96b0*/  MUFU.TANH R23, R23 ;  /* 0x0000001700177308 */ /* 0x000ea20000002400 */
[----:B---3--:R-:W-:-:S07]  /*96c0*/  FMNMX.FTZ R5, R21, R160, !PT ;  /* 0x000000a015057209 */ /* 0x008fce0007810000 */
[----:B------:R-:W3:Y:S01]  /*96d0*/  MUFU.TANH R152, R152 ;  /* 0x0000009800987308 */ /* 0x000ee20000002400 */
[----:B-1----:R-:W-:-:S07]  /*96e0*/  FMNMX.FTZ R160, R22, R5, !PT ;  /* 0x0000000516a07209 */ /* 0x002fce0007810000 */
[----:B------:R-:W1:Y:S01]  /*96f0*/  MUFU.TANH R153, R153 ;  /* 0x0000009900997308 */ /* 0x000e620000002400 */
[----:B--2---:R-:W-:Y:S01]  /*9700*/  FMNMX.FTZ R5, R23, R160, !PT ;  /* 0x000000a017057209 */ /* 0x004fe20007810000 */
[----:B------:R-:W-:-:S06]  /*9710*/  FMUL.FTZ R160, R177, UR28 ;  /* 0x0000001cb1a07c20 */ /* 0x000fcc0008410000 */
[----:B------:R-:W2:Y:S01]  /*9720*/  MUFU.TANH R154, R154 ;  /* 0x0000009a009a7308 */ /* 0x000ea20000002400 */
[----:B---3--:R-:W-:-:S07]  /*9730*/  FMNMX.FTZ R164, R152, R5, !PT ;  /* 0x0000000598a47209 */ /* 0x008fce0007810000 */
[----:B------:R-:W3:Y:S01]  /*9740*/  MUFU.TANH R155, R155 ;  /* 0x0000009b009b7308 */ /* 0x000ee20000002400 */
[----:B-1----:R-:W-:-:S07]  /*9750*/  FMNMX.FTZ R5, R153, R164, !PT ;  /* 0x000000a499057209 */ /* 0x002fce0007810000 */
[----:B------:R-:W1:Y:S01]  /*9760*/  MUFU.TANH R156, R156 ;  /* 0x0000009c009c7308 */ /* 0x000e620000002400 */
[----:B--2---:R-:W-:-:S07]  /*9770*/  FMNMX.FTZ R164, R154, R5, !PT ;  /* 0x000000059aa47209 */ /* 0x004fce0007810000 */
[----:B------:R-:W2:Y:S01]  /*9780*/  MUFU.TANH R157, R157 ;  /* 0x0000009d009d7308 */ /* 0x000ea20000002400 */
[----:B---3--:R-:W-:Y:S01]  /*9790*/  FMNMX.FTZ R5, R155, R164, !PT ;  /* 0x000000a49b057209 */ /* 0x008fe20007810000 */
[----:B------:R-:W-:-:S06]  /*97a0*/  FMUL.FTZ R164, R181, UR28 ;  /* 0x0000001cb5a47c20 */ /* 0x000fcc0008410000 */
        /* <DEDUP_REMOVED lines=12> */
[----:B------:R-:W-:Y:S01]  /*9870*/  FMUL.FTZ R168, R171, UR28 ;  /* 0x0000001caba87c20 */ /* 0x000fe20008410000 */
[----:B------:R-:W-:-:S05]  /*9880*/  FMUL.FTZ R171, R179, UR28 ;  /* 0x0000001cb3ab7c20 */ /* 0x000fca0008410000 */
[----:B------:R-:W3:Y:S01]  /*9890*/  MUFU.TANH R16, R16 ;  /* 0x0000001000107308 */ /* 0x000ee20000002400 */
[----:B-1----:R-:W-:-:S05]  /*98a0*/  FMNMX.FTZ R5, R164, R5, !PT ;  /* 0x00000005a4057209 */ /* 0x002fca0007810000 */
[----:B------:R-:W1:Y:S02]  /*98b0*/  SHFL.BFLY PT, R172, R5, 0x2, 0x1f ;  /* 0x0c401f0005ac7f89 */ /* 0x000e6400000e0000 */
[----:B------:R-:W4:Y:S08]  /*98c0*/  MUFU.TANH R17, R17 ;  /* 0x0000001100117308 */ /* 0x000f300000002400 */
[----:B------:R-:W5:Y:S08]  /*98d0*/  MUFU.TANH R18, R18 ;  /* 0x0000001200127308 */ /* 0x000f700000002400 */
[----:B------:R-:W0:Y:S01]  /*98e0*/  MUFU.TANH R162, R162 ;  /* 0x000000a200a27308 */ /* 0x000e220000002400 */
[----:B-1----:R-:W-:Y:S01]  /*98f0*/  FMNMX.FTZ R177, R5, R172, !PT ;  /* 0x000000ac05b17209 */ /* 0x002fe20007810000 */
[----:B------:R-:W-:Y:S01]  /*9900*/  FMUL.FTZ R172, R178, UR28 ;  /* 0x0000001cb2ac7c20 */ /* 0x000fe20008410000 */
[----:B--2---:R-:W-:-:S05]  /*9910*/  FMNMX.FTZ R5, R14, R15, !PT ;  /* 0x0000000f0e057209 */ /* 0x004fca0007810000 */
[----:B------:R-:W1:Y:S01]  /*9920*/  MUFU.TANH R163, R163 ;  /* 0x000000a300a37308 */ /* 0x000e620000002400 */
[----:B------:R-:W2:Y:S01]  /*9930*/  SHFL.BFLY PT, R180, R177, 0x1, 0x1f ;  /* 0x0c201f00b1b47f89 */ /* 0x000ea200000e0000 */
[----:B---3--:R-:W-:-:S04]  /*9940*/  FMNMX.FTZ R174, R16, R5, !PT ;  /* 0x0000000510ae7209 */ /* 0x008fc80007810000 */
[----:B----4-:R-:W-:Y:S02]  /*9950*/  FMNMX.FTZ R5, R17, R174, !PT ;  /* 0x000000ae11057209 */ /* 0x010fe40007810000 */
[----:B------:R-:W3:Y:S01]  /*9960*/  MUFU.TANH R165, R165 ;  /* 0x000000a500a57308 */ /* 0x000ee20000002400 */
[----:B------:R-:W-:Y:S01]  /*9970*/  FMUL.FTZ R174, R183, UR28 ;  /* 0x0000001cb7ae7c20 */ /* 0x000fe20008410000 */
[----:B-----5:R-:W-:-:S04]  /*9980*/  FMNMX.FTZ R5, R18, R5, !PT ;  /* 0x0000000512057209 */ /* 0x020fc80007810000 */
[----:B0-----:R-:W-:Y:S02]  /*9990*/  FMNMX.FTZ R176, R162, R5, !PT ;  /* 0x00000005a2b07209 */ /* 0x001fe40007810000 */
[----:B------:R-:W0:Y:S02]  /*99a0*/  MUFU.TANH R166, R166 ;  /* 0x000000a600a67308 */ /* 0x000e240000002400 */
[----:B-1----:R-:W-:-:S06]  /*99b0*/  FMNMX.FTZ R176, R163, R176, !PT ;  /* 0x000000b0a3b07209 */ /* 0x002fcc0007810000 */
[----:B------:R-:W1:Y:S01]  /*99c0*/  MUFU.TANH R167, R167 ;  /* 0x000000a700a77308 */ /* 0x000e620000002400 */
[----:B---3--:R-:W-:Y:S02]  /*99d0*/  FMNMX.FTZ R175, R165, R176, !PT ;  /* 0x000000b0a5af7209 */ /* 0x008fe40007810000 */
[----:B--2---:R-:W-:-:S05]  /*99e0*/  FMNMX.FTZ R5, R177, R180, !PT ;  /* 0x000000b4b1057209 */ /* 0x004fca0007810000 */
[----:B------:R-:W2:Y:S01]  /*99f0*/  MUFU.TANH R168, R168 ;  /* 0x000000a800a87308 */ /* 0x000ea20000002400 */
[C---:B------:R-:W-:Y:S01]  /*9a00*/  FADD.FTZ R20, -R5.reuse, R20 ;  /* 0x0000001405147221 */ /* 0x040fe20000010100 */
[----:B------:R-:W-:-:S03]  /*9a10*/  FMUL.FTZ R179, R5, UR10 ;  /* 0x0000000a05b37c20 */ /* 0x000fc60008410000 */
[----:B------:R-:W-:Y:S01]  /*9a20*/  FMUL.FTZ R178, R20, UR10 ;  /* 0x0000000a14b27c20 */ /* 0x000fe20008410000 */
[----:B0-----:R-:W-:Y:S01]  /*9a30*/  FMNMX.FTZ R20, R166, R175, !PT ;  /* 0x000000afa6147209 */ /* 0x001fe20007810000 */
[--C-:B------:R-:W-:Y:S01]  /*9a40*/  FFMA.FTZ R21, R21, UR10, -R179.reuse ;  /* 0x0000000a15157c23 */ /* 0x100fe200080108b3 */
[----:B------:R-:W0:Y:S01]  /*9a50*/  MUFU.TANH R169, R169 ;  /* 0x000000a900a97308 */ /* 0x000e220000002400 */
[--C-:B------:R-:W-:Y:S01]  /*9a60*/  FFMA.FTZ R22, R22, UR10, -R179.reuse ;  /* 0x0000000a16167c23 */ /* 0x100fe200080108b3 */
[----:B-1----:R-:W-:Y:S01]  /*9a70*/  FMNMX.FTZ R177, R167, R20, !PT ;  /* 0x00000014a7b17209 */ /* 0x002fe20007810000 */
[--C-:B------:R-:W-:Y:S01]  /*9a80*/  FFMA.FTZ R20, R19, UR10, -R179.reuse ;  /* 0x0000000a13147c23 */ /* 0x100fe200080108b3 */
[--C-:B------:R-:W-:Y:S01]  /*9a90*/  FFMA.FTZ R23, R23, UR10, -R179.reuse ;  /* 0x0000000a17177c23 */ /* 0x100fe200080108b3 */
[--C-:B------:R-:W-:Y:S01]  /*9aa0*/  FFMA.FTZ R153, R153, UR10, -R179.reuse ;  /* 0x0000000a99997c23 */ /* 0x100fe200080108b3 */
[--C-:B------:R-:W-:Y:S01]  /*9ab0*/  FFMA.FTZ R155, R155, UR10, -R179.reuse ;  /* 0x0000000a9b9b7c23 */ /* 0x100fe200080108b3 */
[--C-:B------:R-:W-:Y:S01]  /*9ac0*/  FFMA.FTZ R180, R156, UR10, -R179.reuse ;  /* 0x0000000a9cb47c23 */ /* 0x100fe200080108b3 */
[----:B------:R-:W1:Y:S01]  /*9ad0*/  MUFU.TANH R170, R170 ;  /* 0x000000aa00aa7308 */ /* 0x000e620000002400 */
[----:B--2---:R-:W-:Y:S01]  /*9ae0*/  FMNMX.FTZ R176, R168, R177, !PT ;  /* 0x000000b1a8b07209 */ /* 0x004fe20007810000 */
[--C-:B------:R-:W-:Y:S01]  /*9af0*/  FFMA.FTZ R157, R157, UR10, -R179.reuse ;  /* 0x0000000a9d9d7c23 */ /* 0x100fe200080108b3 */
[--C-:B------:R-:W-:Y:S01]  /*9b00*/  FFMA.FTZ R182, R158, UR10, -R179.reuse ;  /* 0x0000000a9eb67c23 */ /* 0x100fe200080108b3 */
[--C-:B------:R-:W-:Y:S01]  /*9b10*/  FFMA.FTZ R159, R159, UR10, -R179.reuse ;  /* 0x0000000a9f9f7c23 */ /* 0x100fe200080108b3 */
[--C-:B------:R-:W-:Y:S01]  /*9b20*/  FFMA.FTZ R186, R160, UR10, -R179.reuse ;  /* 0x0000000aa0ba7c23 */ /* 0x100fe200080108b3 */
[--C-:B------:R-:W-:Y:S01]  /*9b30*/  FFMA.FTZ R161, R161, UR10, -R179.reuse ;  /* 0x0000000aa1a17c23 */ /* 0x100fe200080108b3 */
[--C-:B------:R-:W-:Y:S01]  /*9b40*/  FFMA.FTZ R188, R164, UR10, -R179.reuse ;  /* 0x0000000aa4bc7c23 */ /* 0x100fe200080108b3 */
[----:B------:R-:W2:Y:S01]  /*9b50*/  MUFU.TANH R172, R172 ;  /* 0x000000ac00ac7308 */ /* 0x000ea20000002400 */
[----:B0-----:R-:W-:Y:S01]  /*9b60*/  FMNMX.FTZ R19, R169, R176, !PT ;  /* 0x000000b0a9137209 */ /* 0x001fe20007810000 */
[----:B------:R-:W-:-:S06]  /*9b70*/  FFMA.FTZ R176, R6, UR10, -R179 ;  /* 0x0000000a06b07c23 */ /* 0x000fcc00080108b3 */
[----:B------:R-:W0:Y:S01]  /*9b80*/  MUFU.TANH R171, R171 ;  /* 0x000000ab00ab7308 */ /* 0x000e220000002400 */
[----:B-1----:R-:W-:-:S07]  /*9b90*/  FMNMX.FTZ R177, R170, R19, !PT ;  /* 0x00000013aab17209 */ /* 0x002fce0007810000 */
[----:B------:R-:W1:Y:S01]  /*9ba0*/  MUFU.TANH R173, R173 ;  /* 0x000000ad00ad7308 */ /* 0x000e620000002400 */
[----:B--2---:R-:W-:-:S07]  /*9bb0*/  FMNMX.FTZ R6, R172, R177, !PT ;  /* 0x000000b1ac067209 */ /* 0x004fce0007810000 */
[----:B------:R-:W2:Y:S01]  /*9bc0*/  MUFU.TANH R174, R174 ;  /* 0x000000ae00ae7308 */ /* 0x000ea20000002400 */
[----:B0-----:R-:W-:-:S07]  /*9bd0*/  FMNMX.FTZ R6, R171, R6, !PT ;  /* 0x00000006ab067209 */ /* 0x001fce0007810000 */
[----:B------:R0:W-:Y:S01]  /*9be0*/  MUFU.EX2 R19, R176 ;  /* 0x000000b000137308 */ /* 0x0001e20000000800 */
[----:B-1----:R-:W-:-:S07]  /*9bf0*/  FMNMX.FTZ R177, R173, R6, !PT ;  /* 0x00000006adb17209 */ /* 0x002fce0007810000 */
[----:B------:R1:W3:Y:S01]  /*9c00*/  MUFU.EX2 R175, R178 ;  /* 0x000000b200af7308 */ /* 0x0002e20000000800 */
[----:B--2---:R-:W-:Y:S01]  /*9c10*/  FMNMX.FTZ R177, R174, R177, !PT ;  /* 0x000000b1aeb17209 */ /* 0x004fe20007810000 */
[----:B0-----:R-:W-:-:S04]  /*9c20*/  FFMA.FTZ R176, R152, UR10, -R179 ;  /* 0x0000000a98b07c23 */ /* 0x001fc800080108b3 */
[----:B------:R-:W0:Y:S02]  /*9c30*/  SHFL.BFLY PT, R6, R177, 0x2, 0x1f ;  /* 0x0c401f00b1067f89 */ /* 0x000e2400000e0000 */
[----:B------:R-:W2:Y:S01]  /*9c40*/  MUFU.EX2 R20, R20 ;  /* 0x0000001400147308 */ /* 0x000ea20000000800 */
[----:B-1----:R-:W-:Y:S01]  /*9c50*/  FFMA.FTZ R178, R154, UR10, -R179 ;  /* 0x0000000a9ab27c23 */ /* 0x002fe200080108b3 */
[----:B------:R-:W-:-:S04]  /*9c60*/  IMAD.U32 R179, RZ, RZ, UR27 ;  /* 0x0000001bffb37e24 */ /* 0x000fc8000f8e00ff */
[----:B------:R-:W-:Y:S02]  /*9c70*/  @!P1 IMAD R154, R179, 0x40, R2 ;  /* 0x00000040b39a9824 */ /* 0x000fe400078e0202 */
[----:B------:R-:W-:Y:S01]  /*9c80*/  MUFU.EX2 R21, R21 ;  /* 0x0000001500157308 */ /* 0x000fe20000000800 */
[-C--:B---3--:R-:W-:Y:S01]  /*9c90*/  FMUL.FTZ R24, R24, R175.reuse ;  /* 0x000000af18187220 */ /* 0x088fe20000410000 */
[-C--:B------:R-:W-:Y:S01]  /*9ca0*/  FMUL.FTZ R25, R25, R175.reuse ;  /* 0x000000af19197220 */ /* 0x080fe20000410000 */
[----:B------:R-:W-:Y:S01]  /*9cb0*/  @!P1 LEA R154, R154, UR37, 0x2 ;  /* 0x000000259a9a9c11 */ /* 0x000fe2000f8e10ff */
[-C--:B------:R-:W-:Y:S01]  /*9cc0*/  FMUL.FTZ R28, R28, R175.reuse ;  /* 0x000000af1c1c7220 */ /* 0x080fe20000410000 */
[-C--:B------:R-:W-:Y:S01]  /*9cd0*/  FMUL.FTZ R29, R29, R175.reuse ;  /* 0x000000af1d1d7220 */ /* 0x080fe20000410000 */
[-C--:B------:R-:W-:Y:S01]  /*9ce0*/  FMUL.FTZ R32, R32, R175.reuse ;  /* 0x000000af20207220 */ /* 0x080fe20000410000 */
[-C--:B------:R-:W-:Y:S01]  /*9cf0*/  FMUL.FTZ R33, R33, R175.reuse ;  /* 0x000000af21217220 */ /* 0x080fe20000410000 */
[----:B------:R-:W-:Y:S01]  /*9d00*/  MUFU.EX2 R22, R22 ;  /* 0x0000001600167308 */ /* 0x000fe20000000800 */
[----:B--2---:R-:W-:Y:S01]  /*9d10*/  FFMA.FTZ R8, R175, R8, R20 ;  /* 0x00000008af087223 */ /* 0x004fe20000010014 */
[-C--:B------:R-:W-:Y:S01]  /*9d20*/  FMUL.FTZ R36, R36, R175.reuse ;  /* 0x000000af24247220 */ /* 0x080fe20000410000 */
[-C--:B------:R-:W-:Y:S01]  /*9d30*/  FMUL.FTZ R37, R37, R175.reuse ;  /* 0x000000af25257220 */ /* 0x080fe20000410000 */
[-C--:B------:R-:W-:Y:S01]  /*9d40*/  FMUL.FTZ R40, R40, R175.reuse ;  /* 0x000000af28287220 */ /* 0x080fe20000410000 */
[----:B------:R-:W-:Y:S01]  /*9d50*/  FADD.FTZ R8, R19, R8 ;  /* 0x0000000813087221 */ /* 0x000fe20000010000 */
[----:B0-----:R-:W-:Y:S01]  /*9d60*/  FMNMX.FTZ R152, R177, R6, !PT ;  /* 0x00000006b1987209 */ /* 0x001fe20007810000 */
[-C--:B------:R-:W-:Y:S01]  /*9d70*/  FMUL.FTZ R41, R41, R175.reuse ;  /* 0x000000af29297220 */ /* 0x080fe20000410000 */
[----:B------:R-:W-:Y:S01]  /*9d80*/  MUFU.EX2 R23, R23 ;  /* 0x0000001700177308 */ /* 0x000fe20000000800 */
[-C--:B------:R-:W-:Y:S01]  /*9d90*/  FMUL.FTZ R44, R44, R175.reuse ;  /* 0x000000af2c2c7220 */ /* 0x080fe20000410000 */
[-C--:B------:R-:W-:Y:S01]  /*9da0*/  FMUL.FTZ R45, R45, R175.reuse ;  /* 0x000000af2d2d7220 */ /* 0x080fe20000410000 */
[----:B------:R-:W0:Y:S01]  /*9db0*/  SHFL.BFLY PT, R177, R152, 0x1, 0x1f ;  /* 0x0c201f0098b17f89 */ /* 0x000e2200000e0000 */
        /* <DEDUP_REMOVED lines=20> */
[----:B------:R-:W2:Y:S01]  /*9f00*/  MUFU.EX2 R178, R178 ;  /* 0x000000b200b27308 */ /* 0x000ea20000000800 */
[----:B-1----:R-:W-:Y:S01]  /*9f10*/  F2FP.F16.F32.PACK_AB R156, R176, R23 ;  /* 0x00000017b09c723e */ /* 0x002fe200000000ff */
[----:B------:R-:W-:Y:S01]  /*9f20*/  FMUL.FTZ R84, R84, R175 ;  /* 0x000000af54547220 */ /* 0x000fe20000410000 */
[----:B0-----:R-:W-:Y:S01]  /*9f30*/  FMNMX.FTZ R6, R152, R177, !PT ;  /* 0x000000b198067209 */ /* 0x001fe20007810000 */
[-C--:B------:R-:W-:Y:S01]  /*9f40*/  FMUL.FTZ R85, R85, R175.reuse ;  /* 0x000000af55557220 */ /* 0x080fe20000410000 */
[----:B------:R-:W-:Y:S01]  /*9f50*/  @!P6 IADD3 R152, R192, 0x28c40, RZ ;  /* 0x00028c40c098e810 */ /* 0x000fe20007ffe0ff */
[-C--:B------:R-:W-:Y:S01]  /*9f60*/  FMUL.FTZ R88, R88, R175.reuse ;  /* 0x000000af58587220 */ /* 0x080fe20000410000 */
[----:B------:R-:W-:Y:S01]  /*9f70*/  FMUL.FTZ R89, R89, R175 ;  /* 0x000000af59597220 */ /* 0x000fe20000410000 */
[C---:B------:R-:W-:Y:S01]  /*9f80*/  FADD.FTZ R15, -R6.reuse, R15 ;  /* 0x0000000f060f7221 */ /* 0x040fe20000010100 */
[----:B------:R-:W-:Y:S01]  /*9f90*/  FMUL.FTZ R177, R6, UR10 ;  /* 0x0000000a06b17c20 */ /* 0x000fe20008410000 */
[----:B------:R-:W-:Y:S01]  /*9fa0*/  MUFU.EX2 R155, R155 ;  /* 0x0000009b009b7308 */ /* 0x000fe20000000800 */
[----:B------:R-:W-:Y:S01]  /*9fb0*/  @!P6 PRMT R152, RZ, 0x654, R152 ;  /* 0x00000654ff98e816 */ /* 0x000fe20000000098 */
[----:B------:R-:W-:Y:S01]  /*9fc0*/  FMUL.FTZ R184, R15, UR10 ;  /* 0x0000000a0fb87c20 */ /* 0x000fe20008410000 */
[--C-:B------:R-:W-:Y:S01]  /*9fd0*/  FFMA.FTZ R15, R14, UR10, -R177.reuse ;  /* 0x0000000a0e0f7c23 */ /* 0x100fe200080108b1 */
[--C-:B------:R-:W-:Y:S01]  /*9fe0*/  FFMA.FTZ R14, R16, UR10, -R177.reuse ;  /* 0x0000000a100e7c23 */ /* 0x100fe200080108b1 */
[--C-:B------:R-:W-:Y:S01]  /*9ff0*/  FFMA.FTZ R16, R17, UR10, -R177.reuse ;  /* 0x0000000a11107c23 */ /* 0x100fe200080108b1 */
[--C-:B------:R-:W-:Y:S01]  /*a000*/  FFMA.FTZ R17, R18, UR10, -R177.reuse ;  /* 0x0000000a12117c23 */ /* 0x100fe200080108b1 */
[--C-:B------:R-:W-:Y:S01]  /*a010*/  FFMA.FTZ R18, R162, UR10, -R177.reuse ;  /* 0x0000000aa2127c23 */ /* 0x100fe200080108b1 */
        /* <DEDUP_REMOVED lines=12> */
[----:B------:R-:W-:Y:S01]  /*a0e0*/  FFMA.FTZ R174, R174, UR10, -R177 ;  /* 0x0000000aaeae7c23 */ /* 0x000fe200080108b1 */
[----:B------:R-:W-:Y:S01]  /*a0f0*/  FADD.FTZ R177, R21, R8 ;  /* 0x0000000815b17221 */ /* 0x000fe20000010000 */
[----:B------:R3:W-:Y:S01]  /*a100*/  @!P6 SYNCS.ARRIVE.TRANS64.RED.A1T0 RZ, [R152+URZ], RZ ;  /* 0x000000ff98ffe9a7 */ /* 0x0007e2000810043f */
[----:B------:R-:W-:Y:S01]  /*a110*/  @!P1 STS [R154+0x28800], R175 ;  /* 0x028800af9a009388 */ /* 0x000fe20000000800 */
[----:B------:R-:W4:Y:S01]  /*a120*/  MUFU.EX2 R14, R14 ;  /* 0x0000000e000e7308 */ /* 0x000f220000000800 */
[----:B------:R-:W-:Y:S01]  /*a130*/  FADD.FTZ R8, R22, R177 ;  /* 0x000000b116087221 */ /* 0x000fe20000010000 */
[----:B--2---:R-:W-:Y:S01]  /*a140*/  F2FP.F16.F32.PACK_AB R158, R178, R153 ;  /* 0x00000099b29e723e */ /* 0x004fe200000000ff */
[----:B0-----:R0:W-:Y:S01]  /*a150*/  @!P1 STS [R154+0x28820], R184 ;  /* 0x028820b89a009388 */ /* 0x0011e20000000800 */
[-C--:B------:R-:W-:Y:S01]  /*a160*/  FMUL.FTZ R92, R92, R175.reuse ;  /* 0x000000af5c5c7220 */ /* 0x080fe20000410000 */
[----:B------:R-:W-:Y:S01]  /*a170*/  FADD.FTZ R177, R23, R8 ;  /* 0x0000000817b17221 */ /* 0x000fe20000010000 */
[-C--:B------:R-:W-:Y:S01]  /*a180*/  FMUL.FTZ R93, R93, R175.reuse ;  /* 0x000000af5d5d7220 */ /* 0x080fe20000410000 */
[----:B------:R-:W-:Y:S01]  /*a190*/  FMUL.FTZ R96, R96, R175 ;  /* 0x000000af60607220 */ /* 0x000fe20000410000 */
[----:B------:R-:W2:Y:S01]  /*a1a0*/  MUFU.EX2 R16, R16 ;  /* 0x0000001000107308 */ /* 0x000ea20000000800 */
[----:B-1----:R-:W-:Y:S01]  /*a1b0*/  FFMA.FTZ R7, R184, R7, R15 ;  /* 0x00000007b8077223 */ /* 0x002fe2000001000f */
[----:B---3--:R-:W-:Y:S01]  /*a1c0*/  FADD.FTZ R152, R176, R177 ;  /* 0x000000b1b0987221 */ /* 0x008fe20000010000 */
[-C--:B------:R-:W-:Y:S01]  /*a1d0*/  FMUL.FTZ R97, R97, R175.reuse ;  /* 0x000000af61617220 */ /* 0x080fe20000410000 */
[----:B------:R-:W-:Y:S01]  /*a1e0*/  FMUL.FTZ R100, R100, R175 ;  /* 0x000000af64647220 */ /* 0x000fe20000410000 */
[----:B0-----:R-:W-:Y:S01]  /*a1f0*/  F2FP.F16.F32.PACK_AB R154, R22, R21 ;  /* 0x00000015169a723e */ /* 0x001fe200000000ff */
[----:B------:R-:W-:Y:S01]  /*a200*/  FADD.FTZ R177, R153, R152 ;  /* 0x0000009899b17221 */ /* 0x000fe20000010000 */
[----:B------:R-:W-:Y:S01]  /*a210*/  FMUL.FTZ R101, R101, R175 ;  /* 0x000000af65657220 */ /* 0x000fe20000410000 */
[----:B------:R-:W0:Y:S01]  /*a220*/  MUFU.EX2 R17, R17 ;  /* 0x0000001100117308 */ /* 0x000e220000000800 */
[----:B----4-:R-:W-:Y:S01]  /*a230*/  FADD.FTZ R7, R14, R7 ;  /* 0x000000070e077221 */ /* 0x010fe20000010000 */
[----:B------:R-:W-:Y:S01]  /*a240*/  FADD.FTZ R152, R178, R177 ;  /* 0x000000b1b2987221 */ /* 0x000fe20000010000 */
[----:B------:R-:W-:Y:S01]  /*a250*/  F2FP.F16.F32.PACK_AB R153, R14, R15 ;  /* 0x0000000f0e99723e */ /* 0x000fe200000000ff */
[-C--:B------:R-:W-:Y:S01]  /*a260*/  FMUL.FTZ R104, R104, R175.reuse ;  /* 0x000000af68687220 */ /* 0x080fe20000410000 */
[-C--:B------:R-:W-:Y:S01]  /*a270*/  FMUL.FTZ R105, R105, R175.reuse ;  /* 0x000000af69697220 */ /* 0x080fe20000410000 */
[----:B------:R-:W-:Y:S01]  /*a280*/  FADD.FTZ R177, R155, R152 ;  /* 0x000000989bb17221 */ /* 0x000fe20000010000 */
        /* <DEDUP_REMOVED lines=17> */
[----:B------:R-:W0:Y:S01]  /*a3a0*/  MUFU.EX2 R165, R165 ;  /* 0x000000a500a57308 */ /* 0x000e220000000800 */
        /* <DEDUP_REMOVED lines=8> */
[----:B--2---:R-:W-:Y:S01]  /*a430*/  FADD.FTZ R8, R163, R8 ;  /* 0x00000008a3087221 */ /* 0x004fe20000010000 */
[-C--:B------:R-:W-:Y:S01]  /*a440*/  FMUL.FTZ R145, R145, R175.reuse ;  /* 0x000000af91917220 */ /* 0x080fe20000410000 */
[-C--:B------:R-:W-:Y:S01]  /*a450*/  FMUL.FTZ R148, R148, R175.reuse ;  /* 0x000000af94947220 */ /* 0x080fe20000410000 */
[----:B------:R-:W-:Y:S01]  /*a460*/  FMUL.FTZ R149, R149, R175 ;  /* 0x000000af95957220 */ /* 0x000fe20000410000 */
        /* <DEDUP_REMOVED lines=36> */
[----:B-1----:R-:W-:Y:S01]  /*a6b0*/  FADD.FTZ R177, R157, R152 ;  /* 0x000000989db17221 */ /* 0x002fe20000010000 */
[----:B------:R-:W-:Y:S01]  /*a6c0*/  F2FP.F16.F32.PACK_AB R152, R19, R20 ;  /* 0x000000141398723e */ /* 0x000fe200000000ff */
[----:B------:R-:W-:Y:S01]  /*a6d0*/  BAR.SYNC.DEFER_BLOCKING 0xf, 0x100 ;  /* 0x03c4000000007b1d */ /* 0x000fe20000010000 */
        /* <DEDUP_REMOVED lines=14> */
[C---:B0-----:R-:W-:Y:S01]  /*a7c0*/  FADD.FTZ R20, R182.reuse, R177 ;  /* 0x000000b1b6147221 */ /* 0x041fe20000010000 */
[----:B------:R-:W-:Y:S01]  /*a7d0*/  F2FP.F16.F32.PACK_AB R162, R182, R157 ;  /* 0x0000009db6a2723e */ /* 0x000fe200000000ff */
[----:B------:R-:W-:Y:S01]  /*a7e0*/  FMUL.FTZ R98, R98, R184 ;  /* 0x000000b862627220 */ /* 0x000fe20000410000 */
[----:B------:R-:W-:Y:S01]  /*a7f0*/  F2FP.F16.F32.PACK_AB R157, R163, R18 ;  /* 0x00000012a39d723e */ /* 0x000fe200000000ff */
[-C--:B------:R-:W-:Y:S01]  /*a800*/  FMUL.FTZ R99, R99, R184.reuse ;  /* 0x000000b863637220 */ /* 0x080fe20000410000 */
[-C--:B------:R-:W-:Y:S01]  /*a810*/  FMUL.FTZ R102, R102, R184.reuse ;  /* 0x000000b866667220 */ /* 0x080fe20000410000 */
[-C--:B------:R-:W-:Y:S01]  /*a820*/  FMUL.FTZ R103, R103, R184.reuse ;  /* 0x000000b867677220 */ /* 0x080fe20000410000 */
[----:B------:R-:W0:Y:S01]  /*a830*/  MUFU.EX2 R170, R170 ;  /* 0x000000aa00aa7308 */ /* 0x000e220000000800 */
[----:B-1----:R-:W-:Y:S01]  /*a840*/  FADD.FTZ R7, R169, R8 ;  /* 0x00000008a9077221 */ /* 0x002fe20000010000 */
[----:B------:R1:W-:Y:S01]  /*a850*/  STSM.16.M88.4 [R12+0x26800], R152 ;  /* 0x026800980c007844 */ /* 0x0003e20000000200 */
        /* <DEDUP_REMOVED lines=22> */
[C---:B---3--:R-:W-:Y:S01]  /*a9c0*/  FADD.FTZ R8, R186.reuse, R19 ;  /* 0x00000013ba087221 */ /* 0x048fe20000010000 */
[----:B------:R-:W-:Y:S01]  /*a9d0*/  F2FP.F16.F32.PACK_AB R164, R186, R159 ;  /* 0x0000009fbaa4723e */ /* 0x000fe200000000ff */
[-C--:B------:R-:W-:Y:S01]  /*a9e0*/  FMUL.FTZ R138, R138, R184.reuse ;  /* 0x000000b88a8a7220 */ /* 0x080fe20000410000 */
[----:B------:R-:W-:Y:S01]  /*a9f0*/  F2FP.F16.F32.PACK_AB R159, R190, R165 ;  /* 0x000000a5be9f723e */ /* 0x000fe200000000ff */
[-C--:B------:R-:W-:Y:S01]  /*aa00*/  FMUL.FTZ R139, R139, R184.reuse ;  /* 0x000000b88b8b7220 */ /* 0x080fe20000410000 */
[-C--:B------:R-:W-:Y:S01]  /*aa10*/  FMUL.FTZ R142, R142, R184.reuse ;  /* 0x000000b88e8e7220 */ /* 0x080fe20000410000 */
[-C--:B------:R-:W-:Y:S01]  /*aa20*/  FMUL.FTZ R143, R143, R184.reuse ;  /* 0x000000b88f8f7220 */ /* 0x080fe20000410000 */
[----:B------:R-:W3:Y:S01]  /*aa30*/  MUFU.EX2 R188, R188 ;  /* 0x000000bc00bc7308 */ /* 0x000ee20000000800 */
[----:B--2---:R-:W-:Y:S01]  /*aa40*/  FADD.FTZ R20, R172, R7 ;  /* 0x00000007ac147221 */ /* 0x004fe20000010000 */
[----:B------:R1:W-:Y:S01]  /*aa50*/  STSM.16.M88.4 [R10], R156 ;  /* 0x0000009c0a007844 */ /* 0x0003e20000000200 */
[-C--:B------:R-:W-:Y:S01]  /*aa60*/  FMUL.FTZ R146, R146, R184.reuse ;  /* 0x000000b892927220 */ /* 0x080fe20000410000 */
[-C--:B------:R-:W-:Y:S01]  /*aa70*/  FMUL.FTZ R147, R147, R184.reuse ;  /* 0x000000b893937220 */ /* 0x080fe20000410000 */
[-C--:B------:R-:W-:Y:S01]  /*aa80*/  FMUL.FTZ R150, R150, R184.reuse ;  /* 0x000000b896967220 */ /* 0x080fe20000410000 */
[----:B------:R-:W-:-:S02]  /*aa90*/  FMUL.FTZ R151, R151, R184 ;  /* 0x000000b897977220 */ /* 0x000fc40000410000 */
[----:B------:R-:W2:Y:S01]  /*aaa0*/  MUFU.EX2 R171, R171 ;  /* 0x000000ab00ab7308 */ /* 0x000ea20000000800 */
[----:B0-----:R-:W-:-:S07]  /*aab0*/  FADD.FTZ R19, R161, R8 ;  /* 0x00000008a1137221 */ /* 0x001fce0000010000 */
[----:B------:R-:W0:Y:S01]  /*aac0*/  MUFU.EX2 R173, R173 ;  /* 0x000000ad00ad7308 */ /* 0x000e220000000800 */
[C---:B---3--:R-:W-:Y:S01]  /*aad0*/  F2FP.F16.F32.PACK_AB R166, R188.reuse, R161 ;  /* 0x000000a1bca6723e */ /* 0x048fe200000000ff */
[----:B------:R-:W-:Y:S01]  /*aae0*/  FADD.FTZ R8, R188, R19 ;  /* 0x00000013bc087221 */ /* 0x000fe20000010000 */
[----:B------:R-:W-:-:S05]  /*aaf0*/  F2FP.F16.F32.PACK_AB R161, R168, R167 ;  /* 0x000000a7a8a1723e */ /* 0x000fca00000000ff */
[----:B------:R-:W3:Y:S01]  /*ab00*/  MUFU.EX2 R174, R174 ;  /* 0x000000ae00ae7308 */ /* 0x000ee20000000800 */
[C---:B--2---:R-:W-:Y:S01]  /*ab10*/  FADD.FTZ R20, R171.reuse, R20 ;  /* 0x00000014ab147221 */ /* 0x044fe20000010000 */
[----:B------:R-:W-:Y:S01]  /*ab20*/  F2FP.F16.F32.PACK_AB R165, R171, R172 ;  /* 0x000000acaba5723e */ /* 0x000fe200000000ff */
[----:B------:R1:W-:Y:S02]  /*ab30*/  STSM.16.M88.4 [R11], R160 ;  /* 0x000000a00b007844 */ /* 0x0003e40000000200 */
[----:B0-----:R-:W-:Y:S01]  /*ab40*/  FADD.FTZ R7, R173, R20 ;  /* 0x00000014ad077221 */ /* 0x001fe20000010000 */
[----:B---3--:R-:W-:-:S03]  /*ab50*/  F2FP.F16.F32.PACK_AB R167, R174, R173 ;  /* 0x000000adaea7723e */ /* 0x008fc600000000ff */
[----:B------:R-:W-:Y:S02]  /*ab60*/  FADD.FTZ R7, R174, R7 ;  /* 0x00000007ae077221 */ /* 0x000fe40000010000 */
[----:B------:R1:W-:Y:S01]  /*ab70*/  STSM.16.M88.4 [R9], R164 ;  /* 0x000000a409007844 */ /* 0x0003e20000000200 */
[----:B------:R-:W-:Y:S05]  /*ab80*/  @!P5 BRA `(.L_x_4811) ;  /* 0x000000000004d947 */ /* 0x000fea0003800000 */
[----:B------:R-:W-:Y:S01]  /*ab90*/  BPT.TRAP 0x1 ;  /* 0x000000040000795c */ /* 0x000fe20000300000 */
.L_x_4811:
[----:B------:R0:W2:Y:S01]  /*aba0*/  SYNCS.PHASECHK.TRANS64.TRYWAIT P1, [UR29+0x28c50], R13 ;  /* 0x028c500dff0075a7 */ /* 0x0000a2000802015d */
[----:B------:R-:W-:Y:S05]  /*abb0*/  @!P5 BRA `(.L_x_4812) ;  /* 0x000000000004d947 */ /* 0x000fea0003800000 */
[----:B------:R-:W-:Y:S01]  /*abc0*/  BPT.TRAP 0x1 ;  /* 0x000000040000795c */ /* 0x000fe20000300000 */
.L_x_4812:
[----:B--2---:R-:W-:Y:S05]  /*abd0*/  @P1 BRA `(.L_x_4813) ;  /* 0x0000000000081947 */ /* 0x004fea0003800000 */
[----:B------:R-:W2:Y:S02]  /*abe0*/  SYNCS.PHASECHK.TRANS64.TRYWAIT P1, [UR29+0x28c50], R13 ;  /* 0x028c500dff0075a7 */ /* 0x000ea4000802015d */
[----:B--2---:R-:W-:Y:S05]  /*abf0*/  @!P1 BRA `(.L_x_4814) ;  /* 0x000000a8007c9947 */ /* 0x004fea0003800000 */
.L_x_4813:
[----:B------:R-:W-:Y:S01]  /*ac00*/  ULEA UR11, UR4, UR36, 0xc ;  /* 0x00000024040b7291 */ /* 0x000fe2000f8e603f */
[----:B------:R-:W-:Y:S01]  /*ac10*/  WARPGROUP.ARRIVE ;  /* 0x00000000000079c5 */ /* 0x000fe20000000000 */
[----:B------:R-:W-:Y:S01]  /*ac20*/  UMOV UR15, 0x40000040 ;  /* 0x40000040000f7882 */ /* 0x000fe20000000000 */
[----:B0-2---:R-:W-:Y:S01]  /*ac30*/  @!P6 VIADD R13, R192, 0x28c60 ;  /* 0x00028c60c00de836 */ /* 0x005fe20000000000 */
[----:B------:R-:W-:Y:S01]  /*ac40*/  UMOV UR27, UR4 ;  /* 0x00000004001b7c82 */ /* 0x000fe20008000000 */
[----:B------:R-:W-:Y:S01]  /*ac50*/  IMAD.MOV.U32 R15, RZ, RZ, R6 ;  /* 0x000000ffff0f7224 */ /* 0x000fe200078e0006 */
[----:B------:R-:W-:Y:S01]  /*ac60*/  MOV R20, R5 ;  /* 0x0000000500147202 */ /* 0x000fe20000000f00 */
[----:B------:R-:W-:Y:S01]  /*ac70*/  UMOV UR14, UR11 ;  /* 0x0000000b000e7c82 */ /* 0x000fe20008000000 */
[----:B------:R-:W-:Y:S01]  /*ac80*/  @!P6 PRMT R13, RZ, 0x654, R13 ;  /* 0x00000654ff0de816 */ /* 0x000fe2000000000d */
[----:B------:R-:W-:Y:S01]  /*ac90*/  HGMMA.64x256x16.F32 R24, R152, gdesc[UR12].tnspB, R24, gsb0 ;  /* 0x43e0000c98187df0 */ /* 0x000fe20008000818 */
[----:B------:R-:W-:Y:S01]  /*aca0*/  UIADD3 UR14, UR11, 0x80, URZ ;  /* 0x000000800b0e7890 */ /* 0x000fe2000fffe03f */
[----:B------:R-:W-:Y:S01]  /*acb0*/  UMOV UR15, 0x40000040 ;  /* 0x40000040000f7882 */ /* 0x000fe20000000000 */
[----:B------:R-:W-:-:S02]  /*acc0*/  WARPGROUP.DEPBAR.LE gsb0, 0x0 ;  /* 0x00008000000079c5 */ /* 0x000fc40000010000 */
        /* <DEDUP_REMOVED lines=26> */
[----:B------:R-:W-:-:S05]  /*ae70*/  UMOV UR42, UR25 ;  /* 0x00000019002a7c82 */ /* 0x000fca0008000000 */
.L_x_4806:
[----:B------:R-:W-:-:S06]  /*ae80*/  UISETP.GE.AND UP1, UPT, UR42, UR38, UPT ;  /* 0x000000262a00728c */ /* 0x000fcc000bf26270 */
[----:B------:R-:W-:-:S13]  /*ae90*/  PLOP3.LUT P0, PT, PT, PT, UP1, 0x80, 0x0 ;  /* 0x000000000000781c */ /* 0x000fda0003f0f018 */
[----:B------:R-:W-:Y:S05]  /*aea0*/  @!P0 BRA `(.L_x_4816) ;  /* 0x0000002400ec8947 */ /* 0x000fea0003800000 */
[----:B0--3--:R-:W-:Y:S01]  /*aeb0*/  IMAD.MOV.U32 R14, RZ, RZ, R6 ;  /* 0x000000ffff0e7224 */ /* 0x009fe200078e0006 */
[----:B------:R-:W-:Y:S01]  /*aec0*/  UMOV UR25, UR4 ;  /* 0x0000000400197c82 */ /* 0x000fe20008000000 */
[----:B------:R-:W-:Y:S01]  /*aed0*/  IMAD.MOV.U32 R15, RZ, RZ, R5 ;  /* 0x000000ffff0f7224 */ /* 0x000fe200078e0005 */
[----:B------:R-:W-:Y:S01]  /*aee0*/  ULDC UR26, c[0x0][0x9e4] ;  /* 0x00027900001a7ab9 */ /* 0x000fe20000000800 */
[----:B------:R-:W-:Y:S01]  /*aef0*/  ULDC UR27, c[0x0][0x288] ;  /* 0x0000a200001b7ab9 */ /* 0x000fe20000000800 */
[----:B------:R-:W-:Y:S01]  /*af00*/  ULDC UR28, c[0x0][0x2f0] ;  /* 0x0000bc00001c7ab9 */ /* 0x000fe20000000800 */
[----:B------:R-:W-:Y:S01]  /*af10*/  ULDC UR29, c[0x0][0x9d8] ;  /* 0x00027600001d7ab9 */ /* 0x000fe20000000800 */
[----:B------:R-:W-:Y:S01]  /*af20*/  ULDC UR24, c[0x0][0x988] ;  /* 0x0002620000187ab9 */ /* 0x000fe20000000800 */
[----:B------:R-:W-:-:S05]  /*af30*/  ULDC UR30, c[0x0][0x9e0] ;  /* 0x00027800001e7ab9 */ /* 0x000fca0000000800 */
.L_x_4833:
[----:B------:R-:W-:-:S04]  /*af40*/  UIADD3 UR4, UR25, 0x1, URZ ;  /* 0x0000000119047890 */ /* 0x000fc8000fffe03f */
[----:B------:R-:W-:-:S04]  /*af50*/  UISETP.NE.AND UP1, UPT, UR4, 0x2, UPT ;  /* 0x000000020400788c */ /* 0x000fc8000bf25270 */
[----:B------:R-:W-:Y:S02]  /*af60*/  USEL UR10, URZ, 0x1, UP1 ;  /* 0x000000013f0a7887 */ /* 0x000fe40008800000 */
[----:B------:R-:W-:Y:S02]  /*af70*/  USEL UR4, UR4, URZ, UP1 ;  /* 0x0000003f04047287 */ /* 0x000fe40008800000 */
[----:B------:R-:W-:Y:S01]  /*af80*/  ULOP3.LUT UR5, UR5, UR10, URZ, 0x3c, !UPT ;  /* 0x0000000a05057292 */ /* 0x000fe2000f8e3c3f */
[----:B01----:R-:W-:Y:S11]  /*af90*/  @!P5 BRA `(.L_x_4817) ;  /* 0x000000000004d947 */ /* 0x003ff60003800000 */
[----:B------:R-:W-:Y:S01]  /*afa0*/  BPT.TRAP 0x1 ;  /* 0x000000040000795c */ /* 0x000fe20000300000 */
.L_x_4817:
[----:B------:R-:W-:Y:S01]  /*afb0*/  ULEA UR31, UR4, UR37, 0x3 ;  /* 0x00000025041f7291 */ /* 0x000fe2000f8e183f */
[----:B-1--4-:R-:W-:-:S05]  /*afc0*/  IMAD.U32 R13, RZ, RZ, UR5 ;  /* 0x00000005ff0d7e24 */ /* 0x012fca000f8e00ff */
[----:B------:R-:W-:-:S04]  /*afd0*/  SHF.L.U32 R13, R13, 0x1f, RZ ;  /* 0x0000001f0d0d7819 */ /* 0x000fc800000006ff */
[----:B------:R0:W1:Y:S01]  /*afe0*/  SYNCS.PHASECHK.TRANS64.TRYWAIT P0, [UR31+0x28c30], R13 ;  /* 0x028c300dff0075a7 */ /* 0x000062000800015f */
[----:B------:R-:W-:Y:S05]  /*aff0*/  @!P5 BRA `(.L_x_4818) ;  /* 0x000000000004d947 */ /* 0x000fea0003800000 */
[----:B------:R-:W-:Y:S01]  /*b000*/  BPT.TRAP 0x1 ;  /* 0x000000040000795c */ /* 0x000fe20000300000 */
.L_x_4818:
[----:B-1----:R-:W-:Y:S05]  /*b010*/  @P0 BRA `(.L_x_4819) ;  /* 0x0000000000080947 */ /* 0x002fea0003800000 */
[----:B------:R-:W1:Y:S02]  /*b020*/  SYNCS.PHASECHK.TRANS64.TRYWAIT P0, [UR31+0x28c30], R13 ;  /* 0x028c300dff0075a7 */ /* 0x000e64000800015f */
[----:B-1----:R-:W-:Y:S05]  /*b030*/  @!P0 BRA `(.L_x_4820) ;  /* 0x000000a400808947 */ /* 0x002fea0003800000 */
.L_x_4819:
[----:B------:R-:W-:Y:S01]  /*b040*/  ULEA UR22, UR4, UR6, 0x9 ;  /* 0x0000000604167291 */ /* 0x000fe2000f8e483f */
[----:B--2---:R-:W-:Y:S01]  /*b050*/  WARPGROUP.ARRIVE ;  /* 0x00000000000079c5 */ /* 0x004fe20000000000 */
[----:B------:R-:W-:Y:S01]  /*b060*/  UMOV UR23, 0x40000040 ;  /* 0x4000004000177882 */ /* 0x000fe20000000000 */
[----:B------:R-:W-:Y:S01]  /*b070*/  UMOV UR11, 0x40000040 ;  /* 0x40000040000b7882 */ /* 0x000fe20000000000 */
[----:B------:R-:W-:Y:S01]  /*b080*/  UIADD3 UR10, UR22, 0x2, URZ ;  /* 0x00000002160a7890 */ /* 0x000fe2000fffe03f */
[----:B------:R-:W-:Y:S01]  /*b090*/  PLOP3.LUT P0, PT, PT, PT, UP0, 0x80, 0x0 ;  /* 0x000000000000781c */ /* 0x000fe20003f0f008 */
[----:B------:R-:W-:Y:S01]  /*b0a0*/  UIADD3 UR14, UR22, 0x4, URZ ;  /* 0x00000004160e7890 */ /* 0x000fe2000fffe03f */
[----:B------:R-:W-:Y:S01]  /*b0b0*/  MOV R193, UR28 ;  /* 0x0000001c00c17c02 */ /* 0x000fe20008000f00 */
[----:B------:R-:W-:Y:S01]  /*b0c0*/  UMOV UR15, 0x40000040 ;  /* 0x40000040000f7882 */ /* 0x000fe20000000000 */
[----:B------:R-:W-:Y:S01]  /*b0d0*/  HGMMA.64x64x16.F32 R152, gdesc[UR20], RZ, !UPT, gsb0 ;  /* 0x00e00000149879f0 */ /* 0x000fe2000c0008ff */
[----:B------:R-:W-:Y:S01]  /*b0e0*/  UIADD3 UR18, UR22, 0x6, URZ ;  /* 0x0000000616127890 */ /* 0x000fe2000fffe03f */
[----:B------:R-:W-:Y:S01]  /*b0f0*/  UMOV UR19, 0x40000040 ;  /* 0x4000004000137882 */ /* 0x000fe20000000000 */
[----:B------:R-:W-:-:S02]  /*b100*/  WARPGROUP.DEPBAR.LE gsb0, 0x0 ;  /* 0x00008000000079c5 */ /* 0x000fc40000010000 */
[----:B------:R-:W-:-:S06]  /*b110*/  WARPGROUP.ARRIVE ;  /* 0x00000000000079c5 */ /* 0x000fcc0000000000 */
[----:B------:R-:W-:Y:S01]  /*b120*/  HGMMA.64x64x16.F32 R152, gdesc[UR8], R152, gsb0 ;  /* 0x00e00000089879f0 */ /* 0x000fe20008000898 */
[----:B------:R-:W-:Y:S02]  /*b130*/  @UP0 ULDC UR10, c[0x0][0x44c] ;  /* 0x00011300000a0ab9 */ /* 0x000fe40000000800 */
[----:B------:R-:W-:Y:S01]  /*b140*/  @P0 IMAD.HI.U32 R16, R4, UR10, RZ ;  /* 0x0000000a04100c27 */ /* 0x000fe2000f8e00ff */
[----:B------:R-:W-:Y:S01]  /*b150*/  @UP0 ULDC UR10, c[0x0][0x450] ;  /* 0x00011400000a0ab9 */ /* 0x000fe20000000800 */
        /* <DEDUP_REMOVED lines=9> */
[----:B------:R-:W-:Y:S01]  /*b1f0*/  MOV R175, R4 ;  /* 0x0000000400af7202 */ /* 0x000fe20000000f00 */
[----:B------:R-:W-:Y:S01]  /*b200*/  FMUL.FTZ R185, R161, UR29 ;  /* 0x0000001da1b97c20 */ /* 0x000fe20008410000 */
[----:B------:R-:W-:Y:S01]  /*b210*/  @P0 SHF.R.U32.HI R175, RZ, UR10, R16 ;  /* 0x0000000affaf0c19 */ /* 0x000fe20008011610 */
[----:B------:R-:W-:Y:S01]  /*b220*/  IMAD.U32 R16, RZ, RZ, UR31 ;  /* 0x0000001fff107e24 */ /* 0x000fe2000f8e00ff */
[----:B------:R-:W-:Y:S01]  /*b230*/  USHF.L.U32 UR10, UR42, 0x6, URZ ;  /* 0x000000062a0a7899 */ /* 0x000fe2000800063f */
[----:B------:R-:W-:Y:S01]  /*b240*/  FMUL.FTZ R21, R163, UR29 ;  /* 0x0000001da3157c20 */ /* 0x000fe20008410000 */
[----:B------:R-:W-:Y:S01]  /*b250*/  FMUL.FTZ R163, R164, UR29 ;  /* 0x0000001da4a37c20 */ /* 0x000fe20008410000 */
[----:B------:R-:W-:-:S02]  /*b260*/  @!P6 VIADD R161, R16, 0x28c40 ;  /* 0x00028c4010a1e836 */ /* 0x000fc40000000000 */
[----:B------:R-:W-:Y:S01]  /*b270*/  FMUL.FTZ R23, R166, UR29 ;  /* 0x0000001da6177c20 */ /* 0x000fe20008410000 */
[----:B------:R-:W-:Y:S01]  /*b280*/  FMUL.FTZ R20, R162, UR29 ;  /* 0x0000001da2147c20 */ /* 0x000fe20008410000 */
[----:B------:R-:W-:Y:S01]  /*b290*/  FMUL.FTZ R164, R165, UR29 ;  /* 0x0000001da5a47c20 */ /* 0x000fe20008410000 */
[----:B------:R-:W2:Y:S01]  /*b2a0*/  SHFL.IDX PT, R166, R175, RZ, 0x1c1f ;  /* 0x001c1fffafa67589 */ /* 0x000ea200000e0000 */
[----:B------:R-:W-:Y:S01]  /*b2b0*/  IMAD.U32 R165, RZ, RZ, UR10 ;  /* 0x0000000affa57e24 */ /* 0x000fe2000f8e00ff */
[----:B------:R-:W-:Y:S01]  /*b2c0*/  @!P6 PRMT R162, RZ, 0x654, R161 ;  /* 0x00000654ffa2e816 */ /* 0x000fe200000000a1 */
[----:B------:R-:W-:Y:S01]  /*b2d0*/  FMUL.FTZ R22, R153, UR29 ;  /* 0x0000001d99167c20 */ /* 0x000fe20008410000 */
[----:B-1----:R-:W-:Y:S01]  /*b2e0*/  FMUL.FTZ R6, R154, UR29 ;  /* 0x0000001d9a067c20 */ /* 0x002fe20008410000 */
[----:B------:R-:W-:Y:S01]  /*b2f0*/  FMUL.FTZ R5, R152, UR29 ;  /* 0x0000001d98057c20 */ /* 0x000fe20008410000 */
[----:B------:R-:W-:Y:S01]  /*b300*/  FMUL.FTZ R17, R155, UR29 ;  /* 0x0000001d9b117c20 */ /* 0x000fe20008410000 */
[----:B------:R-:W-:Y:S01]  /*b310*/  FMUL.FTZ R153, R156, UR29 ;  /* 0x0000001d9c997c20 */ /* 0x000fe20008410000 */
[----:B------:R-:W-:Y:S01]  /*b320*/  FMUL.FTZ R154, R157, UR29 ;  /* 0x0000001d9d9a7c20 */ /* 0x000fe20008410000 */
[----:B------:R-:W-:Y:S01]  /*b330*/  FMUL.FTZ R19, R159, UR29 ;  /* 0x0000001d9f137c20 */ /* 0x000fe20008410000 */
[----:B------:R-:W-:Y:S01]  /*b340*/  FMUL.FTZ R184, R160, UR29 ;  /* 0x0000001da0b87c20 */ /* 0x000fe20008410000 */
        /* <DEDUP_REMOVED lines=11> */
[----:B------:R-:W-:Y:S01]  /*b400*/  IADD3 R165, -R0, 0x1, -R165 ;  /* 0x0000000100a57810 */ /* 0x000fe20007ffe9a5 */
[----:B-1----:R-:W-:Y:S01]  /*b410*/  FMUL.FTZ R162, R183, UR29 ;  /* 0x0000001db7a27c20 */ /* 0x002fe20008410000 */
[----:B------:R-:W-:Y:S01]  /*b420*/  FMUL.FTZ R172, R172, UR29 ;  /* 0x0000001dacac7c20 */ /* 0x000fe20008410000 */
[----:B------:R-:W-:Y:S01]  /*b430*/  FMUL.FTZ R173, R173, UR29 ;  /* 0x0000001dadad7c20 */ /* 0x000fe20008410000 */
[----:B------:R-:W-:Y:S01]  /*b440*/  FMUL.FTZ R176, R176, UR29 ;  /* 0x0000001db0b07c20 */ /* 0x000fe20008410000 */
[----:B------:R-:W-:Y:S01]  /*b450*/  FMUL.FTZ R182, R182, UR29 ;  /* 0x0000001db6b67c20 */ /* 0x000fe20008410000 */
[----:B------:R-:W-:Y:S01]  /*b460*/  IMAD R165, R193, UR39, R165 ;  /* 0x00000027c1a57c24 */ /* 0x000fe2000f8e02a5 */
[----:B------:R-:W1:Y:S01]  /*b470*/  MUFU.TANH R5, R5 ;  /* 0x0000000500057308 */ /* 0x000e620000002400 */
[----:B------:R-:W-:-:S02]  /*b480*/  FMUL.FTZ R177, R177, UR29 ;  /* 0x0000001db1b17c20 */ /* 0x000fc40008410000 */
[----:B------:R-:W-:-:S04]  /*b490*/  VIADD R165, R165, -UR27 ;  /* 0x8000001ba5a57c36 */ /* 0x000fc80008000000 */
[C---:B------:R-:W-:Y:S01]  /*b4a0*/  VIADD R179, R165.reuse, UR30 ;  /* 0x0000001ea5b37c36 */ /* 0x040fe20008000000 */
[----:B------:R-:W3:Y:S01]  /*b4b0*/  MUFU.TANH R22, R22 ;  /* 0x0000001600167308 */ /* 0x000ee20000002400 */
[----:B------:R-:W-:-:S04]  /*b4c0*/  VIADD R183, R165, UR7 ;  /* 0x00000007a5b77c36 */ /* 0x000fc80008000000 */
[----:B--2---:R-:W-:-:S03]  /*b4d0*/  IMAD.IADD R178, R183, 0x1, R166 ;  /* 0x00000001b7b27824 */ /* 0x004fc600078e02a6 */
[----:B------:R-:W2:Y:S08]  /*b4e0*/  MUFU.TANH R6, R6 ;  /* 0x0000000600067308 */ /* 0x000eb00000002400 */
        /* <DEDUP_REMOVED lines=29> */
[----:B-----5:R-:W-:Y:S01]  /*b6c0*/  IADD3 R177, R179, R166, RZ ;  /* 0x000000a6b3b17210 */ /* 0x020fe20007ffe0ff */
[----:B-1234-:R-:W-:Y:S06]  /*b6d0*/  @!P4 BRA `(.L_x_4821) ;  /* 0x00000000005cc947 */ /* 0x01efec0003800000 */
        /* <DEDUP_REMOVED lines=13> */
.L_x_4823:
[----:B------:R-:W-:-:S04]  /*b7b0*/  MOV R168, UR26 ;  /* 0x0000001a00a87c02 */ /* 0x000fc80008000f00 */
[----:B------:R-:W-:-:S13]  /*b7c0*/  ISETP.NE.AND P0, PT, R168, 0x1, PT ;  /* 0x00000001a800780c */ /* 0x000fda0003f05270 */
[----:B------:R-:W1:Y:S02]  /*b7d0*/  @P0 LDC.64 R166, c[0x0][0x9e8] ;  /* 0x00027a00ffa60b82 */ /* 0x000e640000000a00 */
[----:B-1----:R-:W-:-:S05]  /*b7e0*/  @P0 IMAD.HI.U32 R166, R165, R166, RZ ;  /* 0x000000a6a5a60227 */ /* 0x002fca00078e00ff */
[----:B------:R-:W-:-:S07]  /*b7f0*/  @P0 SHF.R.U32.HI R165, RZ, R167, R166 ;  /* 0x000000a7ffa50219 */ /* 0x000fce00000116a6 */
.L_x_4824:
[----:B------:R-:W-:Y:S05]  /*b800*/  BSYNC B0 ;  /* 0x0000000000007941 */ /* 0x000fea0003800000 */
.L_x_4822:
[----:B------:R-:W-:-:S04]  /*b810*/  IMAD R165, R165, R168, -UR10 ;  /* 0x8000000aa5a57e24 */ /* 0x000fc8000f8e02a8 */
[----:B------:R-:W-:-:S05]  /*b820*/  IMAD.IADD R165, R165, 0x1, -R0 ;  /* 0x00000001a5a57824 */ /* 0x000fca00078e0a00 */
[----:B------:R-:W-:Y:S02]  /*b830*/  VIADDMNMX R177, R165, R168, R177, PT ;  /* 0x000000a8a5b17246 */ /* 0x000fe400038001b1 */
[----:B------:R-:W-:-:S07]  /*b840*/  VIMNMX R178, R178, R165, !PT ;  /* 0x000000a5b2b27248 */ /* 0x000fce0007fe0100 */
.L_x_4821:
[----:B------:R-:W-:Y:S01]  /*b850*/  UISETP.GT.AND UP1, UPT, UR42, -0x1, UPT ;  /* 0xffffffff2a00788c */ /* 0x000fe2000bf24270 */
[----:B------:R-:W1:Y:S05]  /*b860*/  SHFL.IDX PT, R182, R175, 0x1, 0x1c1f ;  /* 0x003c1f00afb67f89 */ /* 0x000e6a00000e0000 */
[----:B------:R-:W-:-:S04]  /*b870*/  PLOP3.LUT P0, PT, PT, PT, UP1, 0x80, 0x0 ;  /* 0x000000000000781c */ /* 0x000fc80003f0f018 */
[C---:B------:R-:W-:Y:S02]  /*b880*/  ISETP.GT.AND P1, PT, R178.reuse, RZ, P0 ;  /* 0x000000ffb200720c */ /* 0x040fe40000724270 */
[C---:B------:R-:W-:Y:S02]  /*b890*/  ISETP.GT.AND P3, PT, R178.reuse, 0x1, P0 ;  /* 0x00000001b200780c */ /* 0x040fe40000764270 */
[----:B------:R-:W-:Y:S02]  /*b8a0*/  ISETP.LT.OR P2, PT, R177, 0x1, P1 ;  /* 0x00000001b100780c */ /* 0x000fe40000f41670 */
[C---:B------:R-:W-:Y:S02]  /*b8b0*/  ISETP.GT.AND P1, PT, R178.reuse, 0x8, P0 ;  /* 0x00000008b200780c */ /* 0x040fe40000724270 */
[----:B------:R-:W-:Y:S02]  /*b8c0*/  FSEL R176, R5, -INF , !P2 ;  /* 0xff80000005b07808 */ /* 0x000fe40005000000 */
[----:B------:R-:W-:-:S02]  /*b8d0*/  ISETP.GT.AND P2, PT, R178, 0x9, P0 ;  /* 0x00000009b200780c */ /* 0x000fc40000744270 */
[C---:B------:R-:W-:Y:S02]  /*b8e0*/  ISETP.LT.OR P3, PT, R177.reuse, 0x2, P3 ;  /* 0x00000002b100780c */ /* 0x040fe40001f61670 */
[C---:B------:R-:W-:Y:S02]  /*b8f0*/  ISETP.LT.OR P1, PT, R177.reuse, 0x9, P1 ;  /* 0x00000009b100780c */ /* 0x040fe40000f21670 */
[----:B------:R-:W-:Y:S02]  /*b900*/  ISETP.LT.OR P2, PT, R177, 0xa, P2 ;  /* 0x0000000ab100780c */ /* 0x000fe40001741670 */
[----:B------:R-:W-:Y:S02]  /*b910*/  FSEL R174, R22, -INF , !P3 ;  /* 0xff80000016ae7808 */ /* 0x000fe40005800000 */
[----:B0-----:R-:W-:Y:S02]  /*b920*/  FSEL R173, R153, -INF , !P1 ;  /* 0xff80000099ad7808 */ /* 0x001fe40004800000 */
[----:B------:R-:W-:-:S02]  /*b930*/  FSEL R169, R154, -INF , !P2 ;  /* 0xff8000009aa97808 */ /* 0x000fc40005000000 */
[C---:B------:R-:W-:Y:S02]  /*b940*/  ISETP.GT.AND P3, PT, R178.reuse, 0x10, P0 ;  /* 0x00000010b200780c */ /* 0x040fe40000764270 */
[C---:B------:R-:W-:Y:S02]  /*b950*/  ISETP.GT.AND P1, PT, R178.reuse, 0x11, P0 ;  /* 0x00000011b200780c */ /* 0x040fe40000724270 */
[----:B------:R-:W-:Y:S02]  /*b960*/  ISETP.GT.AND P2, PT, R178, 0x18, P0 ;  /* 0x00000018b200780c */ /* 0x000fe40000744270 */
[C---:B------:R-:W-:Y:S02]  /*b970*/  ISETP.LT.OR P3, PT, R177.reuse, 0x11, P3 ;  /* 0x00000011b100780c */ /* 0x040fe40001f61670 */
[C---:B------:R-:W-:Y:S02]  /*b980*/  ISETP.LT.OR P1, PT, R177.reuse, 0x12, P1 ;  /* 0x00000012b100780c */ /* 0x040fe40000f21670 */
[----:B------:R-:W-:-:S02]  /*b990*/  ISETP.LT.OR P2, PT, R177, 0x19, P2 ;  /* 0x00000019b100780c */ /* 0x000fc40001741670 */
[----:B------:R-:W-:Y:S02]  /*b9a0*/  FSEL R166, R184, -INF , !P3 ;  /* 0xff800000b8a67808 */ /* 0x000fe40005800000 */
[----:B------:R-:W-:Y:S02]  /*b9b0*/  FSEL R168, R185, -INF , !P1 ;  /* 0xff800000b9a87808 */ /* 0x000fe40004800000 */
[----:B------:R-:W-:Y:S02]  /*b9c0*/  FSEL R165, R163, -INF , !P2 ;  /* 0xff800000a3a57808 */ /* 0x000fe40005000000 */
[C---:B------:R-:W-:Y:S02]  /*b9d0*/  ISETP.GT.AND P3, PT, R178.reuse, 0x19, P0 ;  /* 0x00000019b200780c */ /* 0x040fe40000764270 */
[C---:B------:R-:W-:Y:S02]  /*b9e0*/  ISETP.GT.AND P1, PT, R178.reuse, 0x20, P0 ;  /* 0x00000020b200780c */ /* 0x040fe40000724270 */
[----:B------:R-:W-:-:S02]  /*b9f0*/  ISETP.GT.AND P2, PT, R178, 0x21, P0 ;  /* 0x00000021b200780c */ /* 0x000fc40000744270 */
[C---:B------:R-:W-:Y:S02]  /*ba00*/  ISETP.LT.OR P3, PT, R177.reuse, 0x1a, P3 ;  /* 0x0000001ab100780c */ /* 0x040fe40001f61670 */
[C---:B------:R-:W-:Y:S02]  /*ba10*/  ISETP.LT.OR P1, PT, R177.reuse, 0x21, P1 ;  /* 0x00000021b100780c */ /* 0x040fe40000f21670 */
[----:B------:R-:W-:Y:S02]  /*ba20*/  ISETP.LT.OR P2, PT, R177, 0x22, P2 ;  /* 0x00000022b100780c */ /* 0x000fe40001741670 */
[----:B------:R-:W-:Y:S02]  /*ba30*/  FSEL R172, R164, -INF , !P3 ;  /* 0xff800000a4ac7808 */ /* 0x000fe40005800000 */
[----:B------:R-:W-:Y:S02]  /*ba40*/  FSEL R170, R186, -INF , !P1 ;  /* 0xff800000baaa7808 */ /* 0x000fe40004800000 */
        /* <DEDUP_REMOVED lines=12> */
[----:B------:R-:W-:Y:S01]  /*bb10*/  ISETP.GT.AND P2, PT, R178, 0x39, P0 ;  /* 0x00000039b200780c */ /* 0x000fe20000744270 */
[--C-:B-1----:R-:W-:Y:S01]  /*bb20*/  IMAD.IADD R178, R179, 0x1, R182.reuse ;  /* 0x00000001b3b27824 */ /* 0x102fe200078e02b6 */
[----:B------:R-:W-:Y:S01]  /*bb30*/  ISETP.LT.OR P3, PT, R177, 0x32, P3 ;  /* 0x00000032b100780c */ /* 0x000fe20001f61670 */
[----:B------:R-:W-:Y:S01]  /*bb40*/  IMAD.IADD R179, R183, 0x1, R182 ;  /* 0x00000001b7b37824 */ /* 0x000fe200078e02b6 */
[----:B------:R-:W-:-:S02]  /*bb50*/  ISETP.LT.OR P1, PT, R177, 0x39, P1 ;  /* 0x00000039b100780c */ /* 0x000fc40000f21670 */
[----:B------:R-:W-:Y:S02]  /*bb60*/  ISETP.LT.OR P2, PT, R177, 0x3a, P2 ;  /* 0x0000003ab100780c */ /* 0x000fe40001741670 */
[----:B------:R-:W-:Y:S02]  /*bb70*/  FSEL R164, R191, -INF , !P3 ;  /* 0xff800000bfa47808 */ /* 0x000fe40005800000 */
[----:B------:R-:W-:Y:S02]  /*bb80*/  FSEL R154, R180, -INF , !P1 ;  /* 0xff800000b49a7808 */ /* 0x000fe40004800000 */
[----:B------:R-:W-:Y:S01]  /*bb90*/  FSEL R153, R181, -INF , !P2 ;  /* 0xff800000b5997808 */ /* 0x000fe20005000000 */
[----:B------:R-:W-:Y:S06]  /*bba0*/  @!P4 BRA `(.L_x_4825) ;  /* 0x00000000005cc947 */ /* 0x000fec0003800000 */
[----:B------:R-:W-:Y:S01]  /*bbb0*/  IMAD R5, R193, UR39, R182 ;  /* 0x00000027c1057c24 */ /* 0x000fe2000f8e02b6 */
[----:B------:R-:W-:Y:S04]  /*bbc0*/  BSSY B0, `(.L_x_4826) ;  /* 0x0000011000007945 */ /* 0x000fe80003800000 */
[----:B------:R-:W-:-:S04]  /*bbd0*/  IADD3 R5, R5, -UR27, RZ ;  /* 0x8000001b05057c10 */ /* 0x000fc8000fffe0ff */
        /* <DEDUP_REMOVED lines=10> */
.L_x_4827:
[----:B------:R-:W-:-:S05]  /*bc80*/  IMAD.U32 R182, RZ, RZ, UR26 ;  /* 0x0000001affb67e24 */ /* 0x000fca000f8e00ff */
[----:B------:R-:W-:-:S13]  /*bc90*/  ISETP.NE.AND P1, PT, R182, 0x1, PT ;  /* 0x00000001b600780c */ /* 0x000fda0003f25270 */
[----:B------:R-:W0:Y:S02]  /*bca0*/  @P1 LDC.64 R180, c[0x0][0x9e8] ;  /* 0x00027a00ffb41b82 */ /* 0x000e240000000a00 */
[----:B0-----:R-:W-:-:S05]  /*bcb0*/  @P1 IMAD.HI.U32 R180, R5, R180, RZ ;  /* 0x000000b405b41227 */ /* 0x001fca00078e00ff */
[----:B------:R-:W-:-:S07]  /*bcc0*/  @P1 SHF.R.U32.HI R5, RZ, R181, R180 ;  /* 0x000000b5ff051219 */ /* 0x000fce00000116b4 */
.L_x_4828:
[----:B------:R-:W-:Y:S05]  /*bcd0*/  BSYNC B0 ;  /* 0x0000000000007941 */ /* 0x000fea0003800000 */
.L_x_4826:
[----:B------:R-:W-:-:S04]  /*bce0*/  IMAD R5, R5, R182, -UR10 ;  /* 0x8000000a05057e24 */ /* 0x000fc8000f8e02b6 */
[----:B------:R-:W-:-:S05]  /*bcf0*/  IMAD.IADD R5, R5, 0x1, -R0 ;  /* 0x0000000105057824 */ /* 0x000fca00078e0a00 */
[----:B------:R-:W-:Y:S02]  /*bd00*/  VIADDMNMX R178, R5, R182, R178, PT ;  /* 0x000000b605b27246 */ /* 0x000fe400038001b2 */
[----:B------:R-:W-:-:S07]  /*bd10*/  VIMNMX R179, R179, R5, !PT ;  /* 0x00000005b3b37248 */ /* 0x000fce0007fe0100 */
.L_x_4825:
[----:B------:R-:W-:Y:S01]  /*bd20*/  FMNMX.FTZ R5, R176, R15, !PT ;  /* 0x0000000fb0057209 */ /* 0x000fe20007810000 */
[----:B------:R-:W-:Y:S01]  /*bd30*/  UMOV UR10, UR24 ;  /* 0x00000018000a7c82 */ /* 0x000fe20008000000 */
[----:B------:R-:W-:Y:S02]  /*bd40*/  ISETP.GT.AND P1, PT, R179, 0x1, P0 ;  /* 0x00000001b300780c */ /* 0x000fe40000724270 */
[----:B------:R-:W-:Y:S02]  /*bd50*/  FMNMX.FTZ R180, R174, R5, !PT ;  /* 0x00000005aeb47209 */ /* 0x000fe40007810000 */
[----:B------:R-:W-:Y:S02]  /*bd60*/  ISETP.LT.OR P1, PT, R178, 0x2, P1 ;  /* 0x00000002b200780c */ /* 0x000fe40000f21670 */
[----:B------:R-:W-:Y:S02]  /*bd70*/  FMNMX.FTZ R180, R173, R180, !PT ;  /* 0x000000b4adb47209 */ /* 0x000fe40007810000 */
[----:B------:R-:W-:-:S02]  /*bd80*/  FSEL R17, R17, -INF , !P1 ;  /* 0xff80000011117808 */ /* 0x000fc40004800000 */
[----:B------:R-:W-:Y:S02]  /*bd90*/  FMNMX.FTZ R5, R169, R180, !PT ;  /* 0x000000b4a9057209 */ /* 0x000fe40007810000 */
[C---:B------:R-:W-:Y:S02]  /*bda0*/  ISETP.GT.AND P1, PT, R179.reuse, RZ, P0 ;  /* 0x000000ffb300720c */ /* 0x040fe40000724270 */
[----:B------:R-:W-:Y:S02]  /*bdb0*/  FMNMX.FTZ R5, R166, R5, !PT ;  /* 0x00000005a6057209 */ /* 0x000fe40007810000 */
[----:B------:R-:W-:Y:S02]  /*bdc0*/  ISETP.LT.OR P1, PT, R178, 0x1, P1 ;  /* 0x00000001b200780c */ /* 0x000fe40000f21670 */
[----:B------:R-:W-:Y:S02]  /*bdd0*/  FMNMX.FTZ R180, R168, R5, !PT ;  /* 0x00000005a8b47209 */ /* 0x000fe40007810000 */
[----:B------:R-:W-:-:S02]  /*bde0*/  ISETP.GT.AND P2, PT, R179, 0x8, P0 ;  /* 0x00000008b300780c */ /* 0x000fc40000744270 */
[----:B------:R-:W-:Y:S02]  /*bdf0*/  FMNMX.FTZ R5, R165, R180, !PT ;  /* 0x000000b4a5057209 */ /* 0x000fe40007810000 */
[----:B------:R-:W-:Y:S02]  /*be00*/  ISETP.LT.OR P2, PT, R178, 0x9, P2 ;  /* 0x00000009b200780c */ /* 0x000fe40001741670 */
[----:B------:R-:W-:Y:S02]  /*be10*/  FMNMX.FTZ R5, R172, R5, !PT ;  /* 0x00000005ac057209 */ /* 0x000fe40007810000 */
[----:B------:R-:W-:Y:S02]  /*be20*/  ISETP.GT.AND P3, PT, R179, 0x9, P0 ;  /* 0x00000009b300780c */ /* 0x000fe40000764270 */
[----:B------:R-:W-:Y:S02]  /*be30*/  FMNMX.FTZ R180, R170, R5, !PT ;  /* 0x00000005aab47209 */ /* 0x000fe40007810000 */
[----:B------:R-:W-:-:S02]  /*be40*/  FSEL R18, R18, -INF , !P2 ;  /* 0xff80000012127808 */ /* 0x000fc40005000000 */
        /* <DEDUP_REMOVED lines=13> */
[C---:B------:R-:W-:Y:S02]  /*bf20*/  ISETP.LT.OR P3, PT, R178.reuse, 0x12, P3 ;  /* 0x00000012b200780c */ /* 0x040fe40001f61670 */
[----:B------:R-:W-:Y:S01]  /*bf30*/  ISETP.GT.AND P2, PT, R179, 0x19, P0 ;  /* 0x00000019b300780c */ /* 0x000fe20000744270 */
[----:B------:R-:W0:Y:S01]  /*bf40*/  SHFL.BFLY PT, R5, R180, 0x2, 0x1f ;  /* 0x0c401f00b4057f89 */ /* 0x000e2200000e0000 */
[----:B------:R-:W-:Y:S02]  /*bf50*/  FSEL R21, R21, -INF , !P3 ;  /* 0xff80000015157808 */ /* 0x000fe40005800000 */
[----:B------:R-:W-:Y:S02]  /*bf60*/  ISETP.GT.AND P3, PT, R179, 0x20, P0 ;  /* 0x00000020b300780c */ /* 0x000fe40000764270 */
[----:B------:R-:W-:-:S02]  /*bf70*/  ISETP.LT.OR P2, PT, R178, 0x1a, P2 ;  /* 0x0000001ab200780c */ /* 0x000fc40001741670 */
[----:B------:R-:W-:Y:S02]  /*bf80*/  ISETP.LT.OR P3, PT, R178, 0x21, P3 ;  /* 0x00000021b200780c */ /* 0x000fe40001f61670 */
[----:B------:R-:W-:Y:S02]  /*bf90*/  FSEL R152, R152, -INF , !P2 ;  /* 0xff80000098987808 */ /* 0x000fe40005000000 */
[----:B------:R-:W-:Y:S02]  /*bfa0*/  ISETP.GT.AND P2, PT, R179, 0x28, P0 ;  /* 0x00000028b300780c */ /* 0x000fe40000744270 */
[----:B------:R-:W-:Y:S02]  /*bfb0*/  FSEL R155, R155, -INF , !P3 ;  /* 0xff8000009b9b7808 */ /* 0x000fe40005800000 */
[----:B------:R-:W-:-:S04]  /*bfc0*/  ISETP.LT.OR P2, PT, R178, 0x29, P2 ;  /* 0x00000029b200780c */ /* 0x000fc80001741670 */
[----:B------:R-:W-:Y:S02]  /*bfd0*/  FSEL R157, R157, -INF , !P2 ;  /* 0xff8000009d9d7808 */ /* 0x000fe40005000000 */
[----:B------:R-:W-:Y:S02]  /*bfe0*/  ISETP.GT.AND P2, PT, R179, 0x30, P0 ;  /* 0x00000030b300780c */ /* 0x000fe40000744270 */
[----:B0-----:R-:W-:Y:S02]  /*bff0*/  FMNMX.FTZ R175, R180, R5, !PT ;  /* 0x00000005b4af7209 */ /* 0x001fe40007810000 */
[----:B------:R-:W-:-:S03]  /*c000*/  ISETP.LT.OR P2, PT, R178, 0x31, P2 ;  /* 0x00000031b200780c */ /* 0x000fc60001741670 */
[----:B------:R-:W0:Y:S01]  /*c010*/  SHFL.BFLY PT, R182, R175, 0x1, 0x1f ;  /* 0x0c201f00afb67f89 */ /* 0x000e2200000e0000 */
[----:B------:R-:W-:Y:S02]  /*c020*/  FSEL R159, R159, -INF , !P2 ;  /* 0xff8000009f9f7808 */ /* 0x000fe40005000000 */
[----:B------:R-:W-:-:S04]  /*c030*/  ISETP.GT.AND P2, PT, R179, 0x38, P0 ;  /* 0x00000038b300780c */ /* 0x000fc80000744270 */
[----:B------:R-:W-:-:S04]  /*c040*/  ISETP.LT.OR P2, PT, R178, 0x39, P2 ;  /* 0x00000039b200780c */ /* 0x000fc80001741670 */
[----:B------:R-:W-:Y:S02]  /*c050*/  FSEL R161, R161, -INF , !P2 ;  /* 0xff800000a1a17808 */ /* 0x000fe40005000000 */
[----:B0-----:R-:W-:Y:S02]  /*c060*/  FMNMX.FTZ R5, R175, R182, !PT ;  /* 0x000000b6af057209 */ /* 0x001fe40007810000 */
[----:B------:R-:W-:Y:S02]  /*c070*/  FSEL R175, R6, -INF , !P1 ;  /* 0xff80000006af7808 */ /* 0x000fe40004800000 */
[----:B------:R-:W-:Y:S01]  /*c080*/  ISETP.GT.AND P1, PT, R179, 0x18, P0 ;  /* 0x00000018b300780c */ /* 0x000fe20000724270 */
[----:B------:R-:W-:Y:S01]  /*c090*/  FMUL.FTZ R183, R5, UR10 ;  /* 0x0000000a05b77c20 */ /* 0x000fe20008410000 */
[----:B------:R-:W-:Y:S02]  /*c0a0*/  FMNMX.FTZ R6, R175, R14, !PT ;  /* 0x0000000eaf067209 */ /* 0x000fe40007810000 */
[----:B------:R-:W-:-:S02]  /*c0b0*/  ISETP.LT.OR P1, PT, R178, 0x19, P1 ;  /* 0x00000019b200780c */ /* 0x000fc40000f21670 */
[----:B------:R-:W-:Y:S02]  /*c0c0*/  FMNMX.FTZ R177, R17, R6, !PT ;  /* 0x0000000611b17209 */ /* 0x000fe40007810000 */
[----:B------:R-:W-:Y:S02]  /*c0d0*/  FSEL R23, R23, -INF , !P1 ;  /* 0xff80000017177808 */ /* 0x000fe40004800000 */
[----:B------:R-:W-:Y:S02]  /*c0e0*/  FMNMX.FTZ R6, R18, R177, !PT ;  /* 0x000000b112067209 */ /* 0x000fe40007810000 */
[----:B------:R-:W-:Y:S02]  /*c0f0*/  ISETP.GT.AND P1, PT, R179, 0x21, P0 ;  /* 0x00000021b300780c */ /* 0x000fe40000724270 */
[----:B------:R-:W-:Y:S02]  /*c100*/  FMNMX.FTZ R177, R19, R6, !PT ;  /* 0x0000000613b17209 */ /* 0x000fe40007810000 */
[----:B------:R-:W-:-:S02]  /*c110*/  ISETP.LT.OR P1, PT, R178, 0x22, P1 ;  /* 0x00000022b200780c */ /* 0x000fc40000f21670 */
[----:B------:R-:W-:Y:S02]  /*c120*/  FMNMX.FTZ R6, R20, R177, !PT ;  /* 0x000000b114067209 */ /* 0x000fe40007810000 */
[----:B------:R-:W-:Y:S02]  /*c130*/  FSEL R156, R156, -INF , !P1 ;  /* 0xff8000009c9c7808 */ /* 0x000fe40004800000 */
[----:B------:R-:W-:Y:S02]  /*c140*/  FMNMX.FTZ R6, R21, R6, !PT ;  /* 0x0000000615067209 */ /* 0x000fe40007810000 */
[----:B------:R-:W-:Y:S02]  /*c150*/  ISETP.GT.AND P1, PT, R179, 0x29, P0 ;  /* 0x00000029b300780c */ /* 0x000fe40000724270 */
[----:B------:R-:W-:Y:S02]  /*c160*/  FMNMX.FTZ R177, R23, R6, !PT ;  /* 0x0000000617b17209 */ /* 0x000fe40007810000 */
[----:B------:R-:W-:-:S02]  /*c170*/  FSETP.NEU.FTZ.AND P3, PT, R5, -INF , PT ;  /* 0xff8000000500780b */ /* 0x000fc40003f7d000 */
[----:B------:R-:W-:Y:S02]  /*c180*/  FMNMX.FTZ R6, R152, R177, !PT ;  /* 0x000000b198067209 */ /* 0x000fe40007810000 */
[----:B------:R-:W-:Y:S02]  /*c190*/  ISETP.LT.OR P1, PT, R178, 0x2a, P1 ;  /* 0x0000002ab200780c */ /* 0x000fe40000f21670 */
[----:B------:R-:W-:Y:S02]  /*c1a0*/  FMNMX.FTZ R181, R155, R6, !PT ;  /* 0x000000069bb57209 */ /* 0x000fe40007810000 */
[----:B------:R-:W-:Y:S02]  /*c1b0*/  FSEL R183, R183, RZ, P3 ;  /* 0x000000ffb7b77208 */ /* 0x000fe40001800000 */
[----:B------:R-:W-:Y:S02]  /*c1c0*/  FMNMX.FTZ R6, R156, R181, !PT ;  /* 0x000000b59c067209 */ /* 0x000fe40007810000 */
[----:B------:R-:W-:Y:S01]  /*c1d0*/  FSEL R158, R158, -INF , !P1 ;  /* 0xff8000009e9e7808 */ /* 0x000fe20004800000 */
[--C-:B------:R-:W-:Y:S01]  /*c1e0*/  FFMA.FTZ R176, R176, UR10, -R183.reuse ;  /* 0x0000000ab0b07c23 */ /* 0x100fe200080108b7 */
[----:B------:R-:W-:Y:S01]  /*c1f0*/  ISETP.GT.AND P1, PT, R179, 0x31, P0 ;  /* 0x00000031b300780c */ /* 0x000fe20000724270 */
[--C-:B------:R-:W-:Y:S01]  /*c200*/  FFMA.FTZ R174, R174, UR10, -R183.reuse ;  /* 0x0000000aaeae7c23 */ /* 0x100fe200080108b7 */
[----:B------:R-:W-:Y:S01]  /*c210*/  FMNMX.FTZ R181, R157, R6, !PT ;  /* 0x000000069db57209 */ /* 0x000fe20007810000 */
[----:B------:R0:W-:Y:S01]  /*c220*/  MUFU.EX2 R177, R176 ;  /* 0x000000b000b17308 */ /* 0x0001e20000000800 */
[----:B------:R-:W-:Y:S01]  /*c230*/  ISETP.LT.OR P1, PT, R178, 0x32, P1 ;  /* 0x00000032b200780c */ /* 0x000fe20000f21670 */
[--C-:B------:R-:W-:Y:S01]  /*c240*/  FFMA.FTZ R169, R169, UR10, -R183.reuse ;  /* 0x0000000aa9a97c23 */ /* 0x100fe200080108b7 */
[----:B------:R-:W-:Y:S01]  /*c250*/  FMNMX.FTZ R6, R158, R181, !PT ;  /* 0x000000b59e067209 */ /* 0x000fe20007810000 */
[--C-:B------:R-:W-:Y:S01]  /*c260*/  FFMA.FTZ R166, R166, UR10, -R183.reuse ;  /* 0x0000000aa6a67c23 */ /* 0x100fe200080108b7 */
[----:B------:R-:W-:Y:S01]  /*c270*/  ISETP.GT.AND P0, PT, R179, 0x39, P0 ;  /* 0x00000039b300780c */ /* 0x000fe20000704270 */
[--C-:B------:R-:W-:Y:S01]  /*c280*/  FFMA.FTZ R165, R165, UR10, -R183.reuse ;  /* 0x0000000aa5a57c23 */ /* 0x100fe200080108b7 */
[----:B------:R-:W-:Y:S01]  /*c290*/  FMNMX.FTZ R6, R159, R6, !PT ;  /* 0x000000069f067209 */ /* 0x000fe20007810000 */
[----:B------:R-:W-:Y:S01]  /*c2a0*/  MUFU.EX2 R174, R174 ;  /* 0x000000ae00ae7308 */ /* 0x000fe20000000800 */
[--C-:B0-----:R-:W-:Y:S01]  /*c2b0*/  FFMA.FTZ R176, R173, UR10, -R183.reuse ;  /* 0x0000000aadb07c23 */ /* 0x101fe200080108b7 */
[----:B------:R-:W-:Y:S01]  /*c2c0*/  FSEL R173, R160, -INF , !P1 ;  /* 0xff800000a0ad7808 */ /* 0x000fe20004800000 */
[--C-:B------:R-:W-:Y:S01]  /*c2d0*/  FFMA.FTZ R172, R172, UR10, -R183.reuse ;  /* 0x0000000aacac7c23 */ /* 0x100fe200080108b7 */
[----:B------:R-:W-:Y:S01]  /*c2e0*/  ISETP.LT.OR P0, PT, R178, 0x3a, P0 ;  /* 0x0000003ab200780c */ /* 0x000fe20000701670 */
[--C-:B------:R-:W-:Y:S01]  /*c2f0*/  FFMA.FTZ R22, R22, UR10, -R183.reuse ;  /* 0x0000000a16167c23 */ /* 0x100fe200080108b7 */
[----:B------:R-:W-:Y:S01]  /*c300*/  FMNMX.FTZ R6, R173, R6, !PT ;  /* 0x00000006ad067209 */ /* 0x000fe20007810000 */
[--C-:B------:R-:W-:Y:S01]  /*c310*/  FFMA.FTZ R170, R170, UR10, -R183.reuse ;  /* 0x0000000aaaaa7c23 */ /* 0x100fe200080108b7 */
[----:B------:R-:W-:Y:S01]  /*c320*/  FSEL R162, R162, -INF , !P0 ;  /* 0xff800000a2a27808 */ /* 0x000fe20004000000 */
[----:B------:R0:W-:Y:S01]  /*c330*/  MUFU.EX2 R160, R176 ;  /* 0x000000b000a07308 */ /* 0x0001e20000000800 */
[----:B------:R-:W-:Y:S01]  /*c340*/  FMNMX.FTZ R179, R161, R6, !PT ;  /* 0x00000006a1b37209 */ /* 0x000fe20007810000 */
[--C-:B------:R-:W-:Y:S01]  /*c350*/  FFMA.FTZ R154, R154, UR10, -R183.reuse ;  /* 0x0000000a9a9a7c23 */ /* 0x100fe200080108b7 */
[--C-:B------:R-:W-:Y:S01]  /*c360*/  FFMA.FTZ R171, R171, UR10, -R183.reuse ;  /* 0x0000000aabab7c23 */ /* 0x100fe200080108b7 */
[--C-:B------:R-:W-:Y:S01]  /*c370*/  FFMA.FTZ R167, R167, UR10, -R183.reuse ;  /* 0x0000000aa7a77c23 */ /* 0x100fe200080108b7 */
[----:B------:R-:W-:Y:S01]  /*c380*/  FMNMX.FTZ R6, R162, R179, !PT ;  /* 0x000000b3a2067209 */ /* 0x000fe20007810000 */
[--C-:B------:R-:W-:Y:S01]  /*c390*/  FFMA.FTZ R179, R168, UR10, -R183.reuse ;  /* 0x0000000aa8b37c23 */ /* 0x100fe200080108b7 */
[----:B------:R-:W-:Y:S01]  /*c3a0*/  FSEL R168, R5, RZ, P3 ;  /* 0x000000ff05a87208 */ /* 0x000fe20001800000 */
[----:B------:R-:W-:Y:S01]  /*c3b0*/  MUFU.EX2 R169, R169 ;  /* 0x000000a900a97308 */ /* 0x000fe20000000800 */
[--C-:B0-----:R-:W-:Y:S01]  /*c3c0*/  FFMA.FTZ R176, R163, UR10, -R183.reuse ;  /* 0x0000000aa3b07c23 */ /* 0x101fe200080108b7 */
[----:B------:R-:W0:Y:S01]  /*c3d0*/  SHFL.BFLY PT, R181, R6, 0x2, 0x1f ;  /* 0x0c401f0006b57f89 */ /* 0x000e2200000e0000 */
[----:B------:R-:W-:Y:S01]  /*c3e0*/  FFMA.FTZ R153, R153, UR10, -R183 ;  /* 0x0000000a99997c23 */ /* 0x000fe200080108b7 */
[----:B------:R-:W-:Y:S01]  /*c3f0*/  FADD.FTZ R168, -R168, R15 ;  /* 0x0000000fa8a87221 */ /* 0x000fe20000010100 */
[----:B------:R-:W-:Y:S01]  /*c400*/  ISETP.NE.AND P1, PT, R3, RZ, PT ;  /* 0x000000ff0300720c */ /* 0x000fe20003f25270 */
[----:B------:R-:W-:Y:S01]  /*c410*/  FFMA.FTZ R164, R164, UR10, -R183 ;  /* 0x0000000aa4a47c23 */ /* 0x000fe200080108b7 */
[----:B------:R-:W-:Y:S01]  /*c420*/  MOV R183, UR25 ;  /* 0x0000001900b77c02 */ /* 0x000fe20008000f00 */
[----:B------:R-:W-:Y:S01]  /*c430*/  FMUL.FTZ R168, R168, UR10 ;  /* 0x0000000aa8a87c20 */ /* 0x000fe20008410000 */
[----:B------:R-:W-:Y:S08]  /*c440*/  MUFU.EX2 R166, R166 ;  /* 0x000000a600a67308 */ /* 0x000ff00000000800 */
[----:B------:R-:W1:Y:S08]  /*c450*/  MUFU.EX2 R168, R168 ;  /* 0x000000a800a87308 */ /* 0x000e700000000800 */
[----:B------:R-:W2:Y:S01]  /*c460*/  MUFU.EX2 R179, R179 ;  /* 0x000000b300b37308 */ /* 0x000ea20000000800 */
[----:B0-----:R-:W-:-:S05]  /*c470*/  FMNMX.FTZ R181, R6, R181, !PT ;  /* 0x000000b506b57209 */ /* 0x001fca0007810000 */
[----:B------:R-:W0:Y:S02]  /*c480*/  SHFL.BFLY PT, R6, R181, 0x1, 0x1f ;  /* 0x0c201f00b5067f89 */ /* 0x000e2400000e0000 */
[----:B------:R-:W3:Y:S01]  /*c490*/  MUFU.EX2 R165, R165 ;  /* 0x000000a500a57308 */ /* 0x000ee20000000800 */
[----:B-1----:R-:W-:Y:S01]  /*c4a0*/  FFMA.FTZ R15, R168, R8, R177 ;  /* 0x00000008a80f7223 */ /* 0x002fe200000100b1 */
[-C--:B------:R-:W-:Y:S01]  /*c4b0*/  FMUL.FTZ R24, R24, R168.reuse ;  /* 0x000000a818187220 */ /* 0x080fe20000410000 */
[-C--:B------:R-:W-:Y:S01]  /*c4c0*/  FMUL.FTZ R25, R25, R168.reuse ;  /* 0x000000a819197220 */ /* 0x080fe20000410000 */
[-C--:B------:R-:W-:Y:S01]  /*c4d0*/  FMUL.FTZ R28, R28, R168.reuse ;  /* 0x000000a81c1c7220 */ /* 0x080fe20000410000 */
[----:B------:R-:W-:Y:S01]  /*c4e0*/  FADD.FTZ R15, R174, R15 ;  /* 0x0000000fae0f7221 */ /* 0x000fe20000010000 */
[-C--:B------:R-:W-:Y:S01]  /*c4f0*/  FMUL.FTZ R29, R29, R168.reuse ;  /* 0x000000a81d1d7220 */ /* 0x080fe20000410000 */
[-C--:B------:R-:W-:Y:S01]  /*c500*/  FMUL.FTZ R32, R32, R168.reuse ;  /* 0x000000a820207220 */ /* 0x080fe20000410000 */
[----:B------:R1:W-:Y:S01]  /*c510*/  MUFU.EX2 R163, R22 ;  /* 0x0000001600a37308 */ /* 0x0003e20000000800 */
[----:B------:R-:W-:Y:S01]  /*c520*/  FADD.FTZ R8, R160, R15 ;  /* 0x0000000fa0087221 */ /* 0x000fe20000010000 */
[-C--:B------:R-:W-:Y:S01]  /*c530*/  FMUL.FTZ R33, R33, R168.reuse ;  /* 0x000000a821217220 */ /* 0x080fe20000410000 */
[-C--:B------:R-:W-:Y:S01]  /*c540*/  FMUL.FTZ R36, R36, R168.reuse ;  /* 0x000000a824247220 */ /* 0x080fe20000410000 */
[-C--:B------:R-:W-:Y:S01]  /*c550*/  FMUL.FTZ R37, R37, R168.reuse ;  /* 0x000000a825257220 */ /* 0x080fe20000410000 */
[-C--:B------:R-:W-:Y:S01]  /*c560*/  FMUL.FTZ R40, R40, R168.reuse ;  /* 0x000000a828287220 */ /* 0x080fe20000410000 */
[-C--:B------:R-:W-:Y:S01]  /*c570*/  FMUL.FTZ R41, R41, R168.reuse ;  /* 0x000000a829297220 */ /* 0x080fe20000410000 */
[-C--:B------:R-:W-:Y:S01]  /*c580*/  FMUL.FTZ R44, R44, R168.reuse ;  /* 0x000000a82c2c7220 */ /* 0x080fe20000410000 */
[----:B------:R-:W4:Y:S01]  /*c590*/  MUFU.EX2 R172, R172 ;  /* 0x000000ac00ac7308 */ /* 0x000f220000000800 */
[-C--:B------:R-:W-:Y:S01]  /*c5a0*/  FMUL.FTZ R45, R45, R168.reuse ;  /* 0x000000a82d2d7220 */ /* 0x080fe20000410000 */
[-C--:B------:R-:W-:Y:S01]  /*c5b0*/  FMUL.FTZ R48, R48, R168.reuse ;  /* 0x000000a830307220 */ /* 0x080fe20000410000 */
[-C--:B------:R-:W-:Y:S01]  /*c5c0*/  FMUL.FTZ R49, R49, R168.reuse ;  /* 0x000000a831317220 */ /* 0x080fe20000410000 */
[-C--:B------:R-:W-:Y:S01]  /*c5d0*/  FMUL.FTZ R52, R52, R168.reuse ;  /* 0x000000a834347220 */ /* 0x080fe20000410000 */
[----:B------:R-:W-:Y:S01]  /*c5e0*/  FMUL.FTZ R53, R53, R168 ;  /* 0x000000a835357220 */ /* 0x000fe20000410000 */
[----:B0-----:R-:W-:Y:S01]  /*c5f0*/  FMNMX.FTZ R6, R181, R6, !PT ;  /* 0x00000006b5067209 */ /* 0x001fe20007810000 */
[-C--:B------:R-:W-:Y:S01]  /*c600*/  FMUL.FTZ R56, R56, R168.reuse ;  /* 0x000000a838387220 */ /* 0x080fe20000410000 */
[----:B------:R-:W0:Y:S01]  /*c610*/  MUFU.EX2 R170, R170 ;  /* 0x000000aa00aa7308 */ /* 0x000e220000000800 */
[-C--:B------:R-:W-:Y:S01]  /*c620*/  FMUL.FTZ R57, R57, R168.reuse ;  /* 0x000000a839397220 */ /* 0x080fe20000410000 */
[C---:B------:R-:W-:Y:S01]  /*c630*/  FSETP.NEU.FTZ.AND P0, PT, R6.reuse, -INF , PT ;  /* 0xff8000000600780b */ /* 0x040fe20003f1d000 */
[----:B------:R-:W-:Y:S01]  /*c640*/  FMUL.FTZ R180, R6, UR10 ;  /* 0x0000000a06b47c20 */ /* 0x000fe20008410000 */
[-C--:B------:R-:W-:Y:S01]  /*c650*/  FMUL.FTZ R60, R60, R168.reuse ;  /* 0x000000a83c3c7220 */ /* 0x080fe20000410000 */
[-C--:B------:R-:W-:Y:S01]  /*c660*/  FMUL.FTZ R61, R61, R168.reuse ;  /* 0x000000a83d3d7220 */ /* 0x080fe20000410000 */
[----:B------:R-:W-:Y:S01]  /*c670*/  FSEL R15, R6, RZ, P0 ;  /* 0x000000ff060f7208 */ /* 0x000fe20000000000 */
[-C--:B------:R-:W-:Y:S01]  /*c680*/  FMUL.FTZ R64, R64, R168.reuse ;  /* 0x000000a840407220 */ /* 0x080fe20000410000 */
[----:B------:R-:W-:Y:S01]  /*c690*/  FSEL R180, R180, RZ, P0 ;  /* 0x000000ffb4b47208 */ /* 0x000fe20000000000 */
[----:B------:R5:W-:Y:S01]  /*c6a0*/  MUFU.EX2 R178, R154 ;  /* 0x0000009a00b27308 */ /* 0x000be20000000800 */
[-C--:B------:R-:W-:Y:S01]  /*c6b0*/  FMUL.FTZ R65, R65, R168.reuse ;  /* 0x000000a841417220 */ /* 0x080fe20000410000 */
[----:B------:R-:W-:Y:S01]  /*c6c0*/  FADD.FTZ R15, -R15, R14 ;  /* 0x0000000e0f0f7221 */ /* 0x000fe20000010100 */
[----:B------:R-:W-:Y:S01]  /*c6d0*/  FMUL.FTZ R68, R68, R168 ;  /* 0x000000a844447220 */ /* 0x000fe20000410000 */
[----:B-1----:R-:W-:Y:S01]  /*c6e0*/  FFMA.FTZ R22, R175, UR10, -R180 ;  /* 0x0000000aaf167c23 */ /* 0x002fe200080108b4 */
[----:B------:R-:W-:Y:S01]  /*c6f0*/  FADD.FTZ R175, R169, R8 ;  /* 0x00000008a9af7221 */ /* 0x000fe20000010000 */
[----:B------:R-:W-:Y:S01]  /*c700*/  FMUL.FTZ R15, R15, UR10 ;  /* 0x0000000a0f0f7c20 */ /* 0x000fe20008410000 */
[--C-:B------:R-:W-:Y:S01]  /*c710*/  FFMA.FTZ R17, R17, UR10, -R180.reuse ;  /* 0x0000000a11117c23 */ /* 0x100fe200080108b4 */
[----:B------:R-:W1:Y:S01]  /*c720*/  MUFU.EX2 R171, R171 ;  /* 0x000000ab00ab7308 */ /* 0x000e620000000800 */
[----:B-----5:R-:W-:Y:S01]  /*c730*/  FADD.FTZ R154, R166, R175 ;  /* 0x000000afa69a7221 */ /* 0x020fe20000010000 */
[--C-:B------:R-:W-:Y:S01]  /*c740*/  FFMA.FTZ R18, R18, UR10, -R180.reuse ;  /* 0x0000000a12127c23 */ /* 0x100fe200080108b4 */
[--C-:B------:R-:W-:Y:S01]  /*c750*/  FFMA.FTZ R19, R19, UR10, -R180.reuse ;  /* 0x0000000a13137c23 */ /* 0x100fe200080108b4 */
[----:B------:R-:W-:Y:S01]  /*c760*/  FFMA.FTZ R20, R20, UR10, -R180 ;  /* 0x0000000a14147c23 */ /* 0x000fe200080108b4 */
[----:B--2---:R-:W-:Y:S01]  /*c770*/  FADD.FTZ R154, R179, R154 ;  /* 0x0000009ab39a7221 */ /* 0x004fe20000010000 */
[----:B------:R-:W-:-:S02]  /*c780*/  @!P1 IMAD R8, R183, 0x40, R2 ;  /* 0x00000040b7089824 */ /* 0x000fc400078e0202 */
[----:B------:R-:W-:Y:S01]  /*c790*/  FFMA.FTZ R21, R21, UR10, -R180 ;  /* 0x0000000a15157c23 */ /* 0x000fe200080108b4 */
[----:B------:R-:W2:Y:S01]  /*c7a0*/  MUFU.EX2 R167, R167 ;  /* 0x000000a700a77308 */ /* 0x000ea20000000800 */
[----:B---3--:R-:W-:Y:S01]  /*c7b0*/  FADD.FTZ R175, R165, R154 ;  /* 0x0000009aa5af7221 */ /* 0x008fe20000010000 */
[--C-:B------:R-:W-:Y:S01]  /*c7c0*/  FFMA.FTZ R14, R152, UR10, -R180.reuse ;  /* 0x0000000a980e7c23 */ /* 0x100fe200080108b4 */
[--C-:B------:R-:W-:Y:S01]  /*c7d0*/  FFMA.FTZ R23, R23, UR10, -R180.reuse ;  /* 0x0000000a17177c23 */ /* 0x100fe200080108b4 */
[--C-:B------:R-:W-:Y:S01]  /*c7e0*/  FFMA.FTZ R182, R161, UR10, -R180.reuse ;  /* 0x0000000aa1b67c23 */ /* 0x100fe200080108b4 */
[----:B----4-:R-:W-:Y:S01]  /*c7f0*/  FADD.FTZ R175, R172, R175 ;  /* 0x000000afacaf7221 */ /* 0x010fe20000010000 */
[--C-:B------:R-:W-:Y:S01]  /*c800*/  FFMA.FTZ R155, R155, UR10, -R180.reuse ;  /* 0x0000000a9b9b7c23 */ /* 0x100fe200080108b4 */
[--C-:B------:R-:W-:Y:S01]  /*c810*/  FFMA.FTZ R157, R157, UR10, -R180.reuse ;  /* 0x0000000a9d9d7c23 */ /* 0x100fe200080108b4 */
[----:B------:R-:W-:Y:S01]  /*c820*/  MUFU.EX2 R22, R22 ;  /* 0x0000001600167308 */ /* 0x000fe20000000800 */
[----:B0-----:R-:W-:Y:S01]  /*c830*/  FADD.FTZ R154, R170, R175 ;  /* 0x000000afaa9a7221 */ /* 0x001fe20000010000 */
[--C-:B------:R-:W-:Y:S01]  /*c840*/  FFMA.FTZ R175, R158, UR10, -R180.reuse ;  /* 0x0000000a9eaf7c23 */ /* 0x100fe200080108b4 */
[----:B------:R-:W-:Y:S01]  /*c850*/  F2FP.F16.F32.PACK_AB R158, R172, R165 ;  /* 0x000000a5ac9e723e */ /* 0x000fe200000000ff */
[----:B------:R-:W-:Y:S01]  /*c860*/  FFMA.FTZ R159, R159, UR10, -R180 ;  /* 0x0000000a9f9f7c23 */ /* 0x000fe200080108b4 */
[----:B-1----:R-:W-:Y:S01]  /*c870*/  FADD.FTZ R154, R171, R154 ;  /* 0x0000009aab9a7221 */ /* 0x002fe20000010000 */
[----:B------:R-:W-:Y:S01]  /*c880*/  FFMA.FTZ R173, R173, UR10, -R180 ;  /* 0x0000000aadad7c23 */ /* 0x000fe200080108b4 */
[----:B------:R-:W-:Y:S01]  /*c890*/  @!P1 LEA R8, R8, UR37, 0x2 ;  /* 0x0000002508089c11 */ /* 0x000fe2000f8e10ff */
[----:B------:R-:W0:Y:S01]  /*c8a0*/  MUFU.EX2 R15, R15 ;  /* 0x0000000f000f7308 */ /* 0x000e220000000800 */
[----:B--2---:R-:W-:Y:S01]  /*c8b0*/  FADD.FTZ R183, R167, R154 ;  /* 0x0000009aa7b77221 */ /* 0x004fe20000010000 */
[----:B------:R-:W-:Y:S01]  /*c8c0*/  F2FP.F16.F32.PACK_AB R154, R169, R160 ;  /* 0x000000a0a99a723e */ /* 0x000fe200000000ff */
[----:B------:R-:W-:Y:S01]  /*c8d0*/  FMUL.FTZ R69, R69, R168 ;  /* 0x000000a845457220 */ /* 0x000fe20000410000 */
[----:B------:R-:W-:Y:S01]  /*c8e0*/  F2FP.F16.F32.PACK_AB R160, R171, R170 ;  /* 0x000000aaaba0723e */ /* 0x000fe200000000ff */
[----:B------:R-:W-:Y:S01]  /*c8f0*/  @!P1 STS [R8+0x28800], R168 ;  /* 0x028800a808009388 */ /* 0x000fe20000000800 */
        /* <DEDUP_REMOVED lines=11> */
[----:B0-----:R-:W-:Y:S01]  /*c9b0*/  FFMA.FTZ R172, R15, R7, R22 ;  /* 0x000000070fac7223 */ /* 0x001fe20000010016 */
[----:B------:R0:W-:Y:S01]  /*c9c0*/  @!P1 STS [R8+0x28820], R15 ;  /* 0x0288200f08009388 */ /* 0x0001e20000000800 */
        /* <DEDUP_REMOVED lines=10> */
[----:B------:R-:W-:Y:S01]  /*ca70*/  FADD.FTZ R161, R163, R152 ;  /* 0x00000098a3a17221 */ /* 0x000fe20000010000 */
[----:B------:R-:W-:Y:S01]  /*ca80*/  F2FP.F16.F32.PACK_AB R152, R174, R177 ;  /* 0x000000b1ae98723e */ /* 0x000fe200000000ff */
[----:B------:R-:W-:Y:S01]  /*ca90*/  FMUL.FTZ R105, R105, R168 ;  /* 0x000000a869697220 */ /* 0x000fe20000410000 */
[----:B------:R-:W1:Y:S01]  /*caa0*/  MUFU.EX2 R18, R18 ;  /* 0x0000001200127308 */ /* 0x000e620000000800 */
[--C-:B--2---:R-:W-:Y:S01]  /*cab0*/  FFMA.FTZ R17, R156, UR10, -R180.reuse ;  /* 0x0000000a9c117c23 */ /* 0x104fe200080108b4 */
[----:B------:R-:W-:Y:S01]  /*cac0*/  F2FP.F16.F32.PACK_AB R156, R179, R166 ;  /* 0x000000a6b39c723e */ /* 0x000fe200000000ff */
[----:B------:R-:W-:Y:S01]  /*cad0*/  FFMA.FTZ R180, R162, UR10, -R180 ;  /* 0x0000000aa2b47c23 */ /* 0x000fe200080108b4 */
[----:B------:R-:W-:Y:S01]  /*cae0*/  F2FP.F16.F32.PACK_AB R162, R176, R167 ;  /* 0x000000a7b0a2723e */ /* 0x000fe200000000ff */
[-C--:B------:R-:W-:Y:S01]  /*caf0*/  FMUL.FTZ R108, R108, R168.reuse ;  /* 0x000000a86c6c7220 */ /* 0x080fe20000410000 */
[-C--:B------:R-:W-:Y:S01]  /*cb00*/  FMUL.FTZ R109, R109, R168.reuse ;  /* 0x000000a86d6d7220 */ /* 0x080fe20000410000 */
[----:B------:R-:W-:Y:S01]  /*cb10*/  FMUL.FTZ R112, R112, R168 ;  /* 0x000000a870707220 */ /* 0x000fe20000410000 */
[----:B------:R-:W2:Y:S01]  /*cb20*/  MUFU.EX2 R164, R164 ;  /* 0x000000a400a47308 */ /* 0x000ea20000000800 */
[C---:B---3--:R-:W-:Y:S01]  /*cb30*/  FADD.FTZ R7, R153.reuse, R172 ;  /* 0x000000ac99077221 */ /* 0x048fe20000010000 */
[----:B------:R-:W-:Y:S01]  /*cb40*/  F2FP.F16.F32.PACK_AB R153, R153, R22 ;  /* 0x000000169999723e */ /* 0x000fe200000000ff */
[-C--:B------:R-:W-:Y:S01]  /*cb50*/  FMUL.FTZ R113, R113, R168.reuse ;  /* 0x000000a871717220 */ /* 0x080fe20000410000 */
[-C--:B------:R-:W-:Y:S01]  /*cb60*/  FMUL.FTZ R116, R116, R168.reuse ;  /* 0x000000a874747220 */ /* 0x080fe20000410000 */
[-C--:B------:R-:W-:Y:S01]  /*cb70*/  FMUL.FTZ R117, R117, R168.reuse ;  /* 0x000000a875757220 */ /* 0x080fe20000410000 */
[-C--:B------:R-:W-:Y:S01]  /*cb80*/  FMUL.FTZ R120, R120, R168.reuse ;  /* 0x000000a878787220 */ /* 0x080fe20000410000 */
[-C--:B------:R-:W-:Y:S01]  /*cb90*/  FMUL.FTZ R121, R121, R168.reuse ;  /* 0x000000a879797220 */ /* 0x080fe20000410000 */
[----:B------:R-:W3:Y:S01]  /*cba0*/  MUFU.EX2 R19, R19 ;  /* 0x0000001300137308 */ /* 0x000ee20000000800 */
        /* <DEDUP_REMOVED lines=10> */
[-C--:B------:R-:W-:Y:S01]  /*cc50*/  FMUL.FTZ R136, R136, R168.reuse ;  /* 0x000000a888887220 */ /* 0x080fe20000410000 */
[-C--:B------:R-:W-:Y:S01]  /*cc60*/  FMUL.FTZ R137, R137, R168.reuse ;  /* 0x000000a889897220 */ /* 0x080fe20000410000 */
[----:B------:R-:W-:Y:S01]  /*cc70*/  FADD.FTZ R166, R178, R161 ;  /* 0x000000a1b2a67221 */ /* 0x000fe20000010000 */
[-C--:B------:R-:W-:Y:S01]  /*cc80*/  FMUL.FTZ R140, R140, R168.reuse ;  /* 0x000000a88c8c7220 */ /* 0x080fe20000410000 */
[----:B------:R-:W-:Y:S01]  /*cc90*/  FMUL.FTZ R141, R141, R168 ;  /* 0x000000a88d8d7220 */ /* 0x000fe20000410000 */
[----:B------:R-:W2:Y:S01]  /*cca0*/  MUFU.EX2 R21, R21 ;  /* 0x0000001500157308 */ /* 0x000ea20000000800 */
[----:B---3--:R-:W-:Y:S01]  /*ccb0*/  FADD.FTZ R7, R19, R174 ;  /* 0x000000ae13077221 */ /* 0x008fe20000010000 */
[C---:B0-----:R-:W-:Y:S01]  /*ccc0*/  FADD.FTZ R8, R181.reuse, R166 ;  /* 0x000000a6b5087221 */ /* 0x041fe20000010000 */
[----:B------:R-:W-:Y:S01]  /*ccd0*/  F2FP.F16.F32.PACK_AB R166, R181, R178 ;  /* 0x000000b2b5a6723e */ /* 0x000fe200000000ff */
[-C--:B------:R-:W-:Y:S01]  /*cce0*/  FMUL.FTZ R144, R144, R168.reuse ;  /* 0x000000a890907220 */ /* 0x080fe20000410000 */
[-C--:B------:R-:W-:Y:S01]  /*ccf0*/  FMUL.FTZ R145, R145, R168.reuse ;  /* 0x000000a891917220 */ /* 0x080fe20000410000 */
[-C--:B------:R-:W-:Y:S01]  /*cd00*/  FMUL.FTZ R148, R148, R168.reuse ;  /* 0x000000a894947220 */ /* 0x080fe20000410000 */
[----:B------:R-:W-:Y:S01]  /*cd10*/  FMUL.FTZ R149, R149, R168 ;  /* 0x000000a895957220 */ /* 0x000fe20000410000 */
        /* <DEDUP_REMOVED lines=26> */
[----:B--2---:R-:W-:Y:S01]  /*cec0*/  F2FP.F16.F32.PACK_AB R155, R19, R18 ;  /* 0x00000012139b723e */ /* 0x004fe200000000ff */
        /* <DEDUP_REMOVED lines=15> */
[C---:B0-----:R-:W-:Y:S01]  /*cfc0*/  FADD.FTZ R176, R170.reuse, R7 ;  /* 0x00000007aab07221 */ /* 0x041fe20000010000 */
        /* <DEDUP_REMOVED lines=44> */
[-C--:B------:R-:W-:Y:S01]  /*d290*/  FMUL.FTZ R138, R138, R15.reuse ;  /* 0x0000000f8a8a7220 */ /* 0x080fe20000410000 */
[-C--:B------:R-:W-:Y:S01]  /*d2a0*/  FMUL.FTZ R139, R139, R15.reuse ;  /* 0x0000000f8b8b7220 */ /* 0x080fe20000410000 */
[----:B------:R-:W-:Y:S01]  /*d2b0*/  FMUL.FTZ R142, R142, R15 ;  /* 0x0000000f8e8e7220 */ /* 0x000fe20000410000 */
[C---:B-1----:R-:W-:Y:S01]  /*d2c0*/  F2FP.F16.F32.PACK_AB R167, R180.reuse, R167 ;  /* 0x000000a7b4a7723e */ /* 0x042fe200000000ff */
[----:B------:R-:W-:Y:S01]  /*d2d0*/  FADD.FTZ R7, R180, R7 ;  /* 0x00000007b4077221 */ /* 0x000fe20000010000 */
[-C--:B------:R-:W-:Y:S01]  /*d2e0*/  FMUL.FTZ R143, R143, R15.reuse ;  /* 0x0000000f8f8f7220 */ /* 0x080fe20000410000 */
[-C--:B------:R-:W-:Y:S01]  /*d2f0*/  FMUL.FTZ R146, R146, R15.reuse ;  /* 0x0000000f92927220 */ /* 0x080fe20000410000 */
[-C--:B------:R-:W-:Y:S01]  /*d300*/  FMUL.FTZ R147, R147, R15.reuse ;  /* 0x0000000f93937220 */ /* 0x080fe20000410000 */
[----:B------:R2:W-:Y:S01]  /*d310*/  STSM.16.M88.4 [R9], R164 ;  /* 0x000000a409007844 */ /* 0x0005e20000000200 */
[-C--:B------:R-:W-:Y:S01]  /*d320*/  FMUL.FTZ R150, R150, R15.reuse ;  /* 0x0000000f96967220 */ /* 0x080fe20000410000 */
[----:B------:R-:W-:Y:S01]  /*d330*/  FMUL.FTZ R151, R151, R15 ;  /* 0x0000000f97977220 */ /* 0x000fe20000410000 */
[----:B------:R-:W-:Y:S06]  /*d340*/  @!P5 BRA `(.L_x_4829) ;  /* 0x000000000004d947 */ /* 0x000fec0003800000 */
[----:B------:R-:W-:Y:S01]  /*d350*/  BPT.TRAP 0x1 ;  /* 0x000000040000795c */ /* 0x000fe20000300000 */
.L_x_4829:
[----:B------:R0:W1:Y:S01]  /*d360*/  SYNCS.PHASECHK.TRANS64.TRYWAIT P0, [UR31+0x28c50], R13 ;  /* 0x028c500dff0075a7 */ /* 0x000062000800015f */
[----:B------:R-:W-:Y:S05]  /*d370*/  @!P5 BRA `(.L_x_4830) ;  /* 0x000000000004d947 */ /* 0x000fea0003800000 */
[----:B------:R-:W-:Y:S01]  /*d380*/  BPT.TRAP 0x1 ;  /* 0x000000040000795c */ /* 0x000fe20000300000 */
.L_x_4830:
[----:B-1----:R-:W-:Y:S05]  /*d390*/  @P0 BRA `(.L_x_4831) ;  /* 0x0000000000080947 */ /* 0x002fea0003800000 */
[----:B------:R-:W1:Y:S02]  /*d3a0*/  SYNCS.PHASECHK.TRANS64.TRYWAIT P0, [UR31+0x28c50], R13 ;  /* 0x028c500dff0075a7 */ /* 0x000e64000800015f */
[----:B-1----:R-:W-:Y:S05]  /*d3b0*/  @!P0 BRA `(.L_x_4832) ;  /* 0x0000008000b88947 */ /* 0x002fea0003800000 */
.L_x_4831:
        /* <DEDUP_REMOVED lines=13> */
[----:B------:R-:W-:-:S02]  /*d490*/  @!P6 PRMT R16, RZ, 0x654, R16 ;  /* 0x00000654ff10e816 */ /* 0x000fc40000000010 */
[----:B------:R-:W-:Y:S01]  /*d4a0*/  MOV R15, R5 ;  /* 0x00000005000f7202 */ /* 0x000fe20000000f00 */
[----:B------:R-:W-:Y:S02]  /*d4b0*/  WARPGROUP.DEPBAR.LE gsb0, 0x0 ;  /* 0x00008000000079c5 */ /* 0x000fe40000010000 */
[----:B------:R-:W-:-:S15]  /*d4c0*/  WARPGROUP.ARRIVE ;  /* 0x00000000000079c5 */ /* 0x000fde0000000000 */
[----:B------:R-:W-:-:S04]  /*d4d0*/  NOP ;  /* 0x0000000000007918 */ /* 0x000fc80000000000 */
        /* <DEDUP_REMOVED lines=24> */
.L_x_4816:
[----:B-12---:R-:W1:Y:S01]  /*d660*/  SHFL.BFLY PT, R9, R8, 0x2, 0x1f ;  /* 0x0c401f0008097f89 */ /* 0x006e6200000e0000 */
[----:B------:R-:W-:Y:S01]  /*d670*/  IMAD.MOV.U32 R10, RZ, RZ, RZ ;  /* 0x000000ffff0a7224 */ /* 0x000fe200078e00ff */
[----:B------:R-:W-:Y:S08]  /*d680*/  BAR.ARV 0x8, 0x100 ;  /* 0x0204000000007b1d */ /* 0x000ff00000002000 */
[----:B------:R-:W-:Y:S01]  /*d690*/  BAR.SYNC.DEFER_BLOCKING 0xf, 0x100 ;  /* 0x03c4000000007b1d */ /* 0x000fe20000010000 */
[----:B------:R-:W-:-:S05]  /*d6a0*/  ISETP.NE.AND P0, PT, R3, RZ, PT ;  /* 0x000000ff0300720c */ /* 0x000fca0003f05270 */
[----:B------:R-:W2:Y:S01]  /*d6b0*/  SHFL.BFLY PT, R4, R7, 0x2, 0x1f ;  /* 0x0c401f0007047f89 */ /* 0x000ea200000e0000 */
[----:B-1----:R-:W-:Y:S01]  /*d6c0*/  FADD.FTZ R9, R9, R8 ;  /* 0x0000000809097221 */ /* 0x002fe20000010000 */
[----:B------:R-:W-:-:S04]  /*d6d0*/  IMAD.U32 R8, RZ, RZ, UR10 ;  /* 0x0000000aff087e24 */ /* 0x000fc8000f8e00ff */
[----:B------:R-:W1:Y:S01]  /*d6e0*/  SHFL.BFLY PT, R0, R9, 0x1, 0x1f ;  /* 0x0c201f0009007f89 */ /* 0x000e6200000e0000 */
[----:B--2---:R-:W-:-:S05]  /*d6f0*/  FADD.FTZ R4, R4, R7 ;  /* 0x0000000704047221 */ /* 0x004fca0000010000 */
[----:B------:R-:W2:Y:S01]  /*d700*/  SHFL.BFLY PT, R11, R4, 0x1, 0x1f ;  /* 0x0c201f00040b7f89 */ /* 0x000ea200000e0000 */
[----:B-1----:R-:W-:Y:S01]  /*d710*/  FADD.FTZ R12, R9, R0 ;  /* 0x00000000090c7221 */ /* 0x002fe20000010000 */
[----:B------:R-:W-:Y:S02]  /*d720*/  IMAD.MOV.U32 R0, RZ, RZ, RZ ;  /* 0x000000ffff007224 */ /* 0x000fe400078e00ff */
[----:B------:R-:W-:Y:S02]  /*d730*/  IMAD.U32 R9, RZ, RZ, UR4 ;  /* 0x00000004ff097e24 */ /* 0x000fe4000f8e00ff */
[----:B------:R-:W-:-:S03]  /*d740*/  FSETP.NE.FTZ.AND P1, PT, R12, RZ, PT ;  /* 0x000000ff0c00720b */ /* 0x000fc60003f35000 */
[----:B------:R-:W-:Y:S01]  /*d750*/  LEA R9, R9, R2, 0x6 ;  /* 0x0000000209097211 */ /* 0x000fe200078e30ff */
[----:B------:R-:W-:-:S03]  /*d760*/  IMAD.MOV.U32 R2, RZ, RZ, -0x800000 ;  /* 0xff800000ff027424 */ /* 0x000fc600078e00ff */
[----:B------:R-:W-:-:S06]  /*d770*/  @!P0 LEA R9, R9, UR37, 0x2 ;  /* 0x0000002509098c11 */ /* 0x000fcc000f8e10ff */
[----:B------:R-:W1:Y:S01]  /*d780*/  @P1 MUFU.RCP R10, R12 ;  /* 0x0000000c000a1308 */ /* 0x000e620000001000 */
[----:B------:R-:W-:Y:S01]  /*d790*/  @P1 FMUL.FTZ R8, R8, 0.69314718246459960938 ;  /* 0x3f31721808081820 */ /* 0x000fe20000410000 */
[----:B--2---:R-:W-:Y:S01]  /*d7a0*/  FADD.FTZ R11, R4, R11 ;  /* 0x0000000b040b7221 */ /* 0x004fe20000010000 */
[----:B------:R-:W-:-:S04]  /*d7b0*/  MOV R4, 0xff800000 ;  /* 0xff80000000047802 */ /* 0x000fc80000000f00 */
[----:B------:R-:W-:Y:S01]  /*d7c0*/  FSETP.NE.FTZ.AND P2, PT, R11, RZ, PT ;  /* 0x000000ff0b00720b */ /* 0x000fe20003f55000 */
[----:B------:R-:W-:Y:S01]  /*d7d0*/  @P1 MUFU.LG2 R3, R12 ;  /* 0x0000000c00031308 */ /* 0x000fe20000000c00 */
[----:B-1----:R1:W-:Y:S01]  /*d7e0*/  @!P0 STS [R9+0x28800], R10 ;  /* 0x0288000a09008388 */ /* 0x0023e20000000800 */
[-C--:B------:R-:W-:Y:S01]  /*d7f0*/  FMUL.FTZ R24, R24, R10.reuse ;  /* 0x0000000a18187220 */ /* 0x080fe20000410000 */
[----:B------:R-:W-:-:S09]  /*d800*/  FMUL.FTZ R25, R25, R10 ;  /* 0x0000000a19197220 */ /* 0x000fd20000410000 */
[----:B------:R-:W2:Y:S01]  /*d810*/  @P2 MUFU.RCP R0, R11 ;  /* 0x0000000b00002308 */ /* 0x000ea20000001000 */
[-C--:B------:R-:W-:Y:S01]  /*d820*/  FMUL.FTZ R28, R28, R10.reuse ;  /* 0x0000000a1c1c7220 */ /* 0x080fe20000410000 */
[-C--:B------:R-:W-:Y:S01]  /*d830*/  FMUL.FTZ R29, R29, R10.reuse ;  /* 0x0000000a1d1d7220 */ /* 0x080fe20000410000 */
[-C--:B------:R-:W-:Y:S01]  /*d840*/  FMUL.FTZ R32, R32, R10.reuse ;  /* 0x0000000a20207220 */ /* 0x080fe20000410000 */
[-C--:B------:R-:W-:Y:S01]  /*d850*/  FMUL.FTZ R33, R33, R10.reuse ;  /* 0x0000000a21217220 */ /* 0x080fe20000410000 */
[-C--:B------:R-:W-:Y:S01]  /*d860*/  FMUL.FTZ R36, R36, R10.reuse ;  /* 0x0000000a24247220 */ /* 0x080fe20000410000 */
[-C--:B------:R-:W-:Y:S01]  /*d870*/  FMUL.FTZ R37, R37, R10.reuse ;  /* 0x0000000a25257220 */ /* 0x080fe20000410000 */
[-C--:B------:R-:W-:Y:S01]  /*d880*/  FMUL.FTZ R40, R40, R10.reuse ;  /* 0x0000000a28287220 */ /* 0x080fe20000410000 */
[----:B------:R-:W5:Y:S01]  /*d890*/  @P2 MUFU.LG2 R7, R11 ;  /* 0x0000000b00072308 */ /* 0x000f620000000c00 */
        /* <DEDUP_REMOVED lines=8> */
[----:B--2---:R2:W-:Y:S01]  /*d920*/  @!P0 STS [R9+0x28820], R0 ;  /* 0x0288200009008388 */ /* 0x0045e20000000800 */
        /* <DEDUP_REMOVED lines=47> */
[----:B-1----:R-:W-:-:S02]  /*dc20*/  IMAD.U32 R10, RZ, RZ, UR10 ;  /* 0x0000000aff0a7e24 */ /* 0x002fc4000f8e00ff */
[----:B------:R-:W-:Y:S01]  /*dc30*/  @P1 FMUL.FTZ R3, R3, 0.69314718246459960938 ;  /* 0x3f31721803031820 */ /* 0x000fe20000410000 */
[----:B-----5:R-:W-:Y:S01]  /*dc40*/  @P2 FMUL.FTZ R7, R7, 0.69314718246459960938 ;  /* 0x3f31721807072820 */ /* 0x020fe20000410000 */
[----:B------:R-:W-:Y:S01]  /*dc50*/  PLOP3.LUT P0, PT, PT, PT, PT, 0x8, 0x0 ;  /* 0x000000000000781c */ /* 0x000fe20003f0e170 */
        /* <DEDUP_REMOVED lines=67> */
[----:B--2---:R-:W-:Y:S06]  /*e090*/  BAR.ARV 0xe, 0x100 ;  /* 0x0384000000007b1d */ /* 0x004fec0000002000 */
.L_x_4748:
[----:B------:R-:W-:Y:S05]  /*e0a0*/  @P0 BRA `(.L_x_4834) ;  /* 0x0000002000f80947 */ /* 0x000fea0003800000 */
[----:B------:R-:W1:Y:S01]  /*e0b0*/  S2R R0, SR_TID.X ;  /* 0x0000000000007919 */ /* 0x000e620000002100 */
[----:B------:R-:W2:Y:S01]  /*e0c0*/  S2UR UR5, SR_CgaCtaId ;  /* 0x00000000000579c3 */ /* 0x000ea20000008800 */
[----:B------:R-:W-:Y:S01]  /*e0d0*/  UMOV UR4, 0x400 ;  /* 0x0000040000047882 */ /* 0x000fe20000000000 */
[----:B------:R-:W-:-:S06]  /*e0e0*/  IMAD R3, RZ, RZ, -UR40 ;  /* 0x80000028ff037e24 */ /* 0x000fcc000f8e02ff */
[----:B------:R-:W-:Y:S08]  /*e0f0*/  BAR.SYNC.DEFER_BLOCKING 0x1, 0x100 ;  /* 0x0044000000007b1d */ /* 0x000ff00000010000 */
[----:B------:R-:W5:Y:S08]  /*e100*/  S2UR UR6, SR_CTAID.Y ;  /* 0x00000000000679c3 */ /* 0x000f700000002600 */
[----:B------:R-:W5:Y:S01]  /*e110*/  LDC R10, c[0x0][0xc50] ;  /* 0x00031400ff0a7b82 */ /* 0x000f620000000800 */
[----:B--2---:R-:W-:-:S07]  /*e120*/  ULEA UR4, UR5, UR4, 0x18 ;  /* 0x0000000405047291 */ /* 0x004fce000f8ec03f */
[----:B------:R-:W2:Y:S01]  /*e130*/  LDC R6, c[0x0][0xbe8] ;  /* 0x0002fa00ff067b82 */ /* 0x000ea20000000800 */
[----:B------:R-:W-:Y:S01]  /*e140*/  UIADD3 UR4, UR4, 0x28c20, URZ ;  /* 0x00028c2004047890 */ /* 0x000fe2000fffe03f */
[----:B-1----:R-:W-:-:S03]  /*e150*/  VIADD R20, R0, 0xffffff80 ;  /* 0xffffff8000147836 */ /* 0x002fc60000000000 */
[----:B------:R-:W-:Y:S02]  /*e160*/  UPRMT UR4, URZ, 0x654, UR4 ;  /* 0x000006543f047896 */ /* 0x000fe40008000004 */
[----:B------:R-:W-:-:S04]  /*e170*/  SHF.R.S32.HI R21, RZ, 0x1f, R20 ;  /* 0x0000001fff157819 */ /* 0x000fc80000011414 */
[----:B------:R-:W-:Y:S01]  /*e180*/  LEA.HI R9, R21, R20, RZ, 0x7 ;  /* 0x0000001415097211 */ /* 0x000fe200078f38ff */
[----:B-----5:R-:W-:Y:S01]  /*e190*/  IMAD R3, R10, R3, UR6 ;  /* 0x000000060a037e24 */ /* 0x020fe2000f8e0203 */
[----:B------:R-:W-:Y:S01]  /*e1a0*/  USHF.R.S32.HI UR6, URZ, 0x1f, UR40 ;  /* 0x0000001f3f067899 */ /* 0x000fe20008011428 */
[----:B------:R-:W-:Y:S01]  /*e1b0*/  SYNCS.ARRIVE.TRANS64.RED.A1T0 RZ, [UR4], RZ ;  /* 0x000000ffffff79a7 */ /* 0x000fe20008100404 */
[----:B------:R-:W-:Y:S02]  /*e1c0*/  SHF.R.S32.HI R0, RZ, 0x7, R9 ;  /* 0x00000007ff007819 */ /* 0x000fe40000011409 */
[----:B------:R-:W-:-:S03]  /*e1d0*/  LOP3.LUT R5, R9, 0xffffff80, RZ, 0xc0, !PT ;  /* 0xffffff8009057812 */ /* 0x000fc600078ec0ff */
[----:B------:R-:W1:Y:S01]  /*e1e0*/  SHFL.IDX PT, R7, R0, RZ, 0x1f ;  /* 0x00001fff00077589 */ /* 0x000e6200000e0000 */
[----:B--2---:R-:W-:Y:S01]  /*e1f0*/  ISETP.NE.AND P1, PT, R6, 0x1, PT ;  /* 0x000000010600780c */ /* 0x004fe20003f25270 */
[----:B------:R-:W-:Y:S01]  /*e200*/  IMAD.IADD R8, R20, 0x1, -R5 ;  /* 0x0000000114087824 */ /* 0x000fe200078e0a05 */
[----:B------:R-:W-:-:S04]  /*e210*/  SHF.R.S32.HI R5, RZ, 0x1f, R3 ;  /* 0x0000001fff057819 */ /* 0x000fc80000011403 */
[----:B------:R-:W-:Y:S02]  /*e220*/  SHF.R.S32.HI R155, RZ, 0x1f, R8 ;  /* 0x0000001fff9b7819 */ /* 0x000fe40000011408 */
[----:B-1----:R-:W-:Y:S02]  /*e230*/  ISETP.NE.AND P0, PT, R7, RZ, PT ;  /* 0x000000ff0700720c */ /* 0x002fe40003f05270 */
[----:B------:R-:W-:-:S04]  /*e240*/  LEA.HI R7, R155, R8, RZ, 0x2 ;  /* 0x000000089b077211 */ /* 0x000fc800078f10ff */
[----:B------:R-:W-:-:S07]  /*e250*/  SHF.R.S32.HI R154, RZ, 0x2, R7 ;  /* 0x00000002ff9a7819 */ /* 0x000fce0000011407 */
[----:B------:R-:W-:Y:S05]  /*e260*/  @P0 BRA `(.L_x_4835) ;  /* 0x0000000400440947 */ /* 0x000fea0003800000 */
[----:B------:R-:W1:Y:S01]  /*e270*/  LDC R16, c[0x0][0xbe8] ;  /* 0x0002fa00ff107b82 */ /* 0x000e620000000800 */
[----:B------:R-:W-:Y:S01]  /*e280*/  LOP3.LUT R9, R9, 0xffffff80, RZ, 0xc0, !PT ;  /* 0xffffff8009097812 */ /* 0x000fe200078ec0ff */
[----:B------:R-:W2:Y:S01]  /*e290*/  S2R R22, SR_CTAID.X ;  /* 0x0000000000167919 */ /* 0x000ea20000002500 */
[----:B------:R-:W-:Y:S01]  /*e2a0*/  LEA.HI R11, R21, R20, RZ, 0x2 ;  /* 0x00000014150b7211 */ /* 0x000fe200078f10ff */
[----:B------:R-:W-:Y:S01]  /*e2b0*/  ULDC.64 UR4, c[0x0][0xbd0] ;  /* 0x0002f40000047ab9 */ /* 0x000fe20000000a00 */
[----:B------:R-:W-:Y:S01]  /*e2c0*/  IADD3 R23, R20, -R9, RZ ;  /* 0x8000000914177210 */ /* 0x000fe20007ffe0ff */
[----:B------:R-:W-:Y:S01]  /*e2d0*/  UIMAD.WIDE.U32 UR8, UR40, UR4, URZ ;  /* 0x00000004280872a5 */ /* 0x000fe2000f8e003f */
[----:B------:R-:W-:Y:S01]  /*e2e0*/  LOP3.LUT R11, R11, 0xfffffffc, RZ, 0xc0, !PT ;  /* 0xfffffffc0b0b7812 */ /* 0x000fe200078ec0ff */
[----:B------:R-:W5:Y:S01]  /*e2f0*/  S2UR UR7, SR_CTAID.Z ;  /* 0x00000000000779c3 */ /* 0x000f620000002700 */
[----:B------:R-:W-:Y:S01]  /*e300*/  SHF.R.S32.HI R10, RZ, 0x1f, R23 ;  /* 0x0000001fff0a7819 */ /* 0x000fe20000011417 */
[----:B------:R-:W-:-:S02]  /*e310*/  UIMAD UR4, UR6, UR4, URZ ;  /* 0x00000004060472a4 */ /* 0x000fc4000f8e023f */
[----:B------:R-:W-:Y:S01]  /*e320*/  IMAD.IADD R11, R20, 0x1, -R11 ;  /* 0x00000001140b7824 */ /* 0x000fe200078e0a0b */
[CC--:B------:R-:W-:Y:S01]  /*e330*/  LEA.HI R152, R10.reuse, R23.reuse, RZ, 0x2 ;  /* 0x000000170a987211 */ /* 0x0c0fe200078f10ff */
[----:B------:R-:W-:Y:S01]  /*e340*/  UIMAD UR4, UR40, UR5, UR4 ;  /* 0x00000005280472a4 */ /* 0x000fe2000f8e0204 */
[----:B------:R-:W-:Y:S01]  /*e350*/  LEA.HI R10, R10, R23, RZ, 0x5 ;  /* 0x000000170a0a7211 */ /* 0x000fe200078f28ff */
[----:B------:R-:W4:Y:S01]  /*e360*/  LDC.64 R18, c[0x0][0xbd8] ;  /* 0x0002f600ff127b82 */ /* 0x000f220000000a00 */
[--C-:B------:R-:W-:Y:S01]  /*e370*/  SHF.R.S32.HI R9, RZ, 0x2, R152.reuse ;  /* 0x00000002ff097819 */ /* 0x100fe20000011498 */
[----:B------:R-:W-:Y:S01]  /*e380*/  UIADD3 UR4, UR9, UR4, URZ ;  /* 0x0000000409047290 */ /* 0x000fe2000fffe03f */
[----:B------:R-:W-:Y:S02]  /*e390*/  SHF.R.S32.HI R12, RZ, 0x1f, R152 ;  /* 0x0000001fff0c7819 */ /* 0x000fe40000011498 */
[----:B------:R-:W-:Y:S02]  /*e3a0*/  SHF.R.S32.HI R10, RZ, 0x5, R10 ;  /* 0x00000005ff0a7819 */ /* 0x000fe4000001140a */
[----:B------:R-:W-:-:S02]  /*e3b0*/  LEA.HI R12, R12, R9, RZ, 0x3 ;  /* 0x000000090c0c7211 */ /* 0x000fc400078f18ff */
[----:B-1----:R-:W-:Y:S02]  /*e3c0*/  ISETP.NE.AND P0, PT, R16, 0x1, PT ;  /* 0x000000011000780c */ /* 0x002fe40003f05270 */
[----:B------:R-:W-:Y:S02]  /*e3d0*/  LOP3.LUT R12, R12, 0xfffffff8, RZ, 0xc0, !PT ;  /* 0xfffffff80c0c7812 */ /* 0x000fe400078ec0ff */
[----:B------:R-:W-:-:S03]  /*e3e0*/  LOP3.LUT R152, R152, 0x7ffffffc, RZ, 0xc0, !PT ;  /* 0x7ffffffc98987812 */ /* 0x000fc600078ec0ff */
[----:B------:R-:W-:Y:S01]  /*e3f0*/  IMAD.IADD R9, R9, 0x1, -R12 ;  /* 0x0000000109097824 */ /* 0x000fe200078e0a0c */
[----:B------:R-:W-:Y:S01]  /*e400*/  LEA.HI R12, R11, R11, RZ, 0x1 ;  /* 0x0000000b0b0c7211 */ /* 0x000fe200078f08ff */
[----:B-----5:R-:W-:Y:S01]  /*e410*/  USHF.R.S32.HI UR5, URZ, 0x1f, UR7 ;  /* 0x0000001f3f057899 */ /* 0x020fe20008011407 */
[----:B------:R-:W-:Y:S02]  /*e420*/  IMAD.IADD R152, R23, 0x1, -R152 ;  /* 0x0000000117987824 */ /* 0x000fe400078e0a98 */
[----:B------:R-:W-:Y:S01]  /*e430*/  LOP3.LUT R12, R12, 0x1ffffffe, RZ, 0xc0, !PT ;  /* 0x1ffffffe0c0c7812 */ /* 0x000fe200078ec0ff */
[----:B0--3--:R-:W0:Y:S01]  /*e440*/  @P0 LDC R14, c[0x0][0xbec] ;  /* 0x0002fb00ff0e0b82 */ /* 0x009e220000000800 */
[----:B------:R-:W-:Y:S01]  /*e450*/  LEA R153, R10, R9, 0x4 ;  /* 0x000000090a997211 */ /* 0x000fe200078e20ff */
[----:B------:R-:W-:Y:S02]  /*e460*/  IMAD.U32 R10, RZ, RZ, UR8 ;  /* 0x00000008ff0a7e24 */ /* 0x000fe4000f8e00ff */
[----:B------:R-:W-:-:S02]  /*e470*/  IMAD.IADD R12, R11, 0x1, -R12 ;  /* 0x000000010b0c7824 */ /* 0x000fc400078e0a0c */
[----:B------:R-:W-:Y:S01]  /*e480*/  IMAD.U32 R11, RZ, RZ, UR9 ;  /* 0x00000009ff0b7e24 */ /* 0x000fe2000f8e00ff */
[----:B------:R-:W-:Y:S01]  /*e490*/  MOV R11, UR4 ;  /* 0x00000004000b7c02 */ /* 0x000fe20008000f00 */
[----:B------:R-:W1:Y:S01]  /*e4a0*/  @P0 LDC R17, c[0x0][0xbf0] ;  /* 0x0002fc00ff110b82 */ /* 0x000e620000000800 */
[----:B------:R-:W-:Y:S02]  /*e4b0*/  IMAD R9, R12, 0x8, R153 ;  /* 0x000000080c097824 */ /* 0x000fe400078e0299 */
[----:B----4-:R-:W-:Y:S01]  /*e4c0*/  IMAD R12, R18, UR5, RZ ;  /* 0x00000005120c7c24 */ /* 0x010fe2000f8e02ff */
[----:B------:R-:W-:Y:S01]  /*e4d0*/  ULDC.64 UR4, c[0x0][0xbe0] ;  /* 0x0002f80000047ab9 */ /* 0x000fe20000000a00 */
[----:B--2---:R-:W-:Y:S02]  /*e4e0*/  IMAD R9, R22, 0x40, R9 ;  /* 0x0000004016097824 */ /* 0x004fe400078e0209 */
[----:B------:R-:W-:Y:S02]  /*e4f0*/  IMAD R15, R19, UR7, R12 ;  /* 0x00000007130f7c24 */ /* 0x000fe4000f8e020c */
[----:B------:R-:W-:-:S02]  /*e500*/  IMAD.MOV.U32 R13, RZ, RZ, R9 ;  /* 0x000000ffff0d7224 */ /* 0x000fc400078e0009 */
[----:B------:R-:W-:-:S04]  /*e510*/  IMAD.WIDE.U32 R10, R18, UR7, R10 ;  /* 0x00000007120a7c25 */ /* 0x000fc8000f8e000a */
[----:B------:R-:W-:Y:S02]  /*e520*/  IMAD.IADD R11, R11, 0x1, R15 ;  /* 0x000000010b0b7824 */ /* 0x000fe400078e020f */
[----:B0-----:R-:W-:-:S04]  /*e530*/  @P0 IMAD.HI.U32 R12, R9, R14, RZ ;  /* 0x0000000e090c0227 */ /* 0x001fc800078e00ff */
[----:B------:R-:W-:Y:S01]  /*e540*/  IMAD.WIDE.U32 R10, R3, UR4, R10 ;  /* 0x00000004030a7c25 */ /* 0x000fe2000f8e000a */
[----:B-1----:R-:W-:-:S03]  /*e550*/  @P0 SHF.R.U32.HI R13, RZ, R17, R12 ;  /* 0x00000011ff0d0219 */ /* 0x002fc6000001160c */
[----:B------:R-:W-:Y:S02]  /*e560*/  IMAD R12, R5, UR4, RZ ;  /* 0x00000004050c7c24 */ /* 0x000fe4000f8e02ff */
[----:B------:R-:W-:Y:S01]  /*e570*/  IMAD.SHL.U32 R152, R152, 0x2, RZ ;  /* 0x0000000298987824 */ /* 0x000fe200078e00ff */
[C---:B------:R-:W-:Y:S02]  /*e580*/  IADD3 R14, -R13.reuse, RZ, RZ ;  /* 0x000000ff0d0e7210 */ /* 0x040fe40007ffe1ff */
[----:B------:R-:W-:Y:S02]  /*e590*/  SHF.R.S32.HI R15, RZ, 0x1f, R13 ;  /* 0x0000001fff0f7819 */ /* 0x000fe4000001140d */
[----:B------:R-:W-:Y:S01]  /*e5a0*/  IADD3 R10, P0, R13, R10, RZ ;  /* 0x0000000a0d0a7210 */ /* 0x000fe20007f1e0ff */
[----:B------:R-:W-:Y:S02]  /*e5b0*/  IMAD R9, R16, R14, R9 ;  /* 0x0000000e10097224 */ /* 0x000fe400078e0209 */
[----:B------:R-:W-:Y:S01]  /*e5c0*/  IMAD R14, R3, UR5, R12 ;  /* 0x00000005030e7c24 */ /* 0x000fe2000f8e020c */
[----:B------:R-:W-:-:S02]  /*e5d0*/  ULDC.64 UR4, c[0x0][0xbc8] ;  /* 0x0002f20000047ab9 */ /* 0x000fc40000000a00 */
        /* <DEDUP_REMOVED lines=10> */
[----:B------:R-:W-:Y:S01]  /*e680*/  LOP3.LUT R11, R12, 0xfffffe, RZ, 0xc0, !PT ;  /* 0x00fffffe0c0b7812 */ /* 0x000fe200078ec0ff */
[----:B------:R-:W-:Y:S01]  /*e690*/  IMAD R14, R16, UR4, RZ ;  /* 0x00000004100e7c24 */ /* 0x000fe2000f8e02ff */
[----:B------:R-:W-:Y:S01]  /*e6a0*/  LEA.HI.X R18, R10, UR5, R9, 0x2, P0 ;  /* 0x000000050a127c11 */ /* 0x000fe200080f1409 */
[----:B------:R-:W-:Y:S01]  /*e6b0*/  SHFL.IDX PT, R12, R17, 0x1, 0x1c1f ;  /* 0x003c1f00110c7f89 */ /* 0x000fe200000e0000 */
[----:B------:R-:W-:Y:S01]  /*e6c0*/  LEA R9, R22, R153, 0x6 ;  /* 0x0000009916097211 */ /* 0x000fe200078e30ff */
[----:B------:R-:W-:-:S02]  /*e6d0*/  IMAD.IADD R15, R0, 0x1, -R11 ;  /* 0x00000001000f7824 */ /* 0x000fc400078e0a0b */
[----:B------:R-:W-:Y:S02]  /*e6e0*/  SHFL.IDX PT, R10, R17, RZ, 0x1c1f ;  /* 0x001c1fff110a7589 */ /* 0x000fe400000e0000 */
[----:B------:R-:W-:Y:S02]  /*e6f0*/  IMAD.U32 R15, R15, -0x100, RZ ;  /* 0xffffff000f0f7824 */ /* 0x000fe400078e00ff */
[----:B------:R-:W0:Y:S03]  /*e700*/  SHFL.IDX PT, R11, R18, RZ, 0x1c1f ;  /* 0x001c1fff120b7589 */ /* 0x000e2600000e0000 */
[----:B------:R-:W-:Y:S01]  /*e710*/  ISETP.NE.AND P0, PT, R152, R15, PT ;  /* 0x0000000f9800720c */ /* 0x000fe20003f05270 */
[----:B------:R-:W1:Y:S01]  /*e720*/  SHFL.IDX PT, R13, R18, 0x1, 0x1c1f ;  /* 0x003c1f00120d7f89 */ /* 0x000e6200000e0000 */
[C---:B------:R-:W-:Y:S02]  /*e730*/  VIADD R15, R9.reuse, 0x8 ;  /* 0x00000008090f7836 */ /* 0x040fe40000000000 */
[----:B------:R-:W-:-:S03]  /*e740*/  ISETP.GE.OR P2, PT, R9, R14, P0 ;  /* 0x0000000e0900720c */ /* 0x000fc60000746670 */
[----:B------:R-:W-:-:S10]  /*e750*/  ISETP.GE.OR P0, PT, R15, R14, P0 ;  /* 0x0000000e0f00720c */ /* 0x000fd40000706670 */
[----:B0-----:R2:W-:Y:S04]  /*e760*/  @!P2 ST.E desc[UR48][R10.64], R2 ;  /* 0x000000020a00a985 */ /* 0x0015e8000c101930 */
[----:B-1----:R2:W-:Y:S02]  /*e770*/  @!P0 ST.E desc[UR48][R12.64], R4 ;  /* 0x000000040c008985 */ /* 0x0025e4000c101930 */
.L_x_4835:
[----:B0--3--:R-:W0:Y:S01]  /*e780*/  S2R R14, SR_CTAID.X ;  /* 0x00000000000e7919 */ /* 0x009e220000002500 */
[----:B------:R-:W-:Y:S01]  /*e790*/  LEA.HI R21, R21, R20, RZ, 0x2 ;  /* 0x0000001415157211 */ /* 0x000fe200078f10ff */
[----:B------:R-:W1:Y:S01]  /*e7a0*/  S2UR UR7, SR_CTAID.Z ;  /* 0x00000000000779c3 */ /* 0x000e620000002700 */
[----:B------:R-:W-:Y:S01]  /*e7b0*/  SHF.R.S32.HI R9, RZ, 0x1f, R7 ;  /* 0x0000001fff097819 */ /* 0x000fe20000011407 */
[----:B------:R-:W-:Y:S01]  /*e7c0*/  ULDC.64 UR8, c[0x0][0xb38] ;  /* 0x0002ce0000087ab9 */ /* 0x000fe20000000a00 */
[----:B------:R-:W-:Y:S01]  /*e7d0*/  LOP3.LUT R21, R21, 0xfffffffc, RZ, 0xc0, !PT ;  /* 0xfffffffc15157812 */ /* 0x000fe200078ec0ff */
[----:B------:R-:W-:Y:S01]  /*e7e0*/  UIMAD UR6, UR6, UR8, URZ ;  /* 0x00000008060672a4 */ /* 0x000fe2000f8e023f */
[----:B------:R-:W-:Y:S01]  /*e7f0*/  LEA.HI R9, R9, R154, RZ, 0x3 ;  /* 0x0000009a09097211 */ /* 0x000fe200078f18ff */
[----:B------:R-:W-:Y:S01]  /*e800*/  UIMAD.WIDE.U32 UR4, UR40, UR8, URZ ;  /* 0x00000008280472a5 */ /* 0x000fe2000f8e003f */
[----:B------:R-:W-:Y:S01]  /*e810*/  IADD3 R21, R20, -R21, RZ ;  /* 0x8000001514157210 */ /* 0x000fe20007ffe0ff */
[----:B--2-4-:R-:W2:Y:S01]  /*e820*/  LDC.64 R12, c[0x0][0xb40] ;  /* 0x0002d000ff0c7b82 */ /* 0x014ea20000000a00 */
[----:B------:R-:W-:Y:S01]  /*e830*/  LOP3.LUT R9, R9, 0xfffffff8, RZ, 0xc0, !PT ;  /* 0xfffffff809097812 */ /* 0x000fe200078ec0ff */
[----:B------:R-:W-:Y:S01]  /*e840*/  UIMAD UR6, UR40, UR9, UR6 ;  /* 0x00000009280672a4 */ /* 0x000fe2000f8e0206 */
[----:B------:R-:W-:Y:S01]  /*e850*/  LEA.HI R2, R21, R21, RZ, 0x1 ;  /* 0x0000001515027211 */ /* 0x000fe200078f08ff */
[----:B------:R-:W-:Y:S01]  /*e860*/  IMAD.U32 R11, RZ, RZ, UR5 ;  /* 0x00000005ff0b7e24 */ /* 0x000fe2000f8e00ff */
[----:B------:R-:W-:Y:S01]  /*e870*/  LEA.HI R155, R155, R8, RZ, 0x5 ;  /* 0x000000089b9b7211 */ /* 0x000fe200078f28ff */
[----:B------:R-:W-:Y:S01]  /*e880*/  IMAD.IADD R154, R154, 0x1, -R9 ;  /* 0x000000019a9a7824 */ /* 0x000fe200078e0a09 */
[----:B------:R-:W-:Y:S01]  /*e890*/  LOP3.LUT R2, R2, 0x1ffffffe, RZ, 0xc0, !PT ;  /* 0x1ffffffe02027812 */ /* 0x000fe200078ec0ff */
[----:B------:R-:W3:Y:S01]  /*e8a0*/  @P1 LDC R4, c[0x0][0xbec] ;  /* 0x0002fb00ff041b82 */ /* 0x000ee20000000800 */
[----:B------:R-:W-:Y:S01]  /*e8b0*/  SHF.R.S32.HI R155, RZ, 0x5, R155 ;  /* 0x00000005ff9b7819 */ /* 0x000fe2000001149b */
[----:B------:R-:W-:Y:S01]  /*e8c0*/  UIADD3 UR6, UR5, UR6, URZ ;  /* 0x0000000605067290 */ /* 0x000fe2000fffe03f */
[----:B------:R-:W-:Y:S01]  /*e8d0*/  IMAD.U32 R10, RZ, RZ, UR4 ;  /* 0x00000004ff0a7e24 */ /* 0x000fe2000f8e00ff */
[----:B------:R-:W-:Y:S01]  /*e8e0*/  BSSY B0, `(.L_x_4836) ;  /* 0x00000f3000007945 */ /* 0x000fe20003800000 */
[----:B------:R-:W-:Y:S01]  /*e8f0*/  IMAD.IADD R2, R21, 0x1, -R2 ;  /* 0x0000000115027824 */ /* 0x000fe200078e0a02 */
[----:B------:R-:W-:Y:S01]  /*e900*/  ULDC.64 UR4, c[0x0][0xb48] ;  /* 0x0002d20000047ab9 */ /* 0x000fe20000000a00 */
[----:B------:R-:W-:Y:S01]  /*e910*/  IMAD R155, R155, 0x10, R154 ;  /* 0x000000109b9b7824 */ /* 0x000fe200078e029a */
[----:B------:R-:W4:Y:S01]  /*e920*/  @P1 LDC R17, c[0x0][0xbf0] ;  /* 0x0002fc00ff111b82 */ /* 0x000f220000000800 */
[----:B-1----:R-:W-:Y:S01]  /*e930*/  USHF.R.S32.HI UR8, URZ, 0x1f, UR7 ;  /* 0x0000001f3f087899 */ /* 0x002fe20008011407 */
[----:B------:R-:W-:-:S02]  /*e940*/  IMAD.U32 R11, RZ, RZ, UR6 ;  /* 0x00000006ff0b7e24 */ /* 0x000fc4000f8e00ff */
[----:B------:R-:W-:-:S04]  /*e950*/  LEA R9, R2, R155, 0x3 ;  /* 0x0000009b02097211 */ /* 0x000fc800078e18ff */
[----:B0-----:R-:W-:Y:S01]  /*e960*/  LEA R15, R14, R9, 0x6 ;  /* 0x000000090e0f7211 */ /* 0x001fe200078e30ff */
[C---:B--2---:R-:W-:Y:S02]  /*e970*/  IMAD R2, R12.reuse, UR8, RZ ;  /* 0x000000080c027c24 */ /* 0x044fe4000f8e02ff */
[----:B------:R-:W-:-:S04]  /*e980*/  IMAD.WIDE.U32 R10, R12, UR7, R10 ;  /* 0x000000070c0a7c25 */ /* 0x000fc8000f8e000a */
[----:B------:R-:W-:Y:S02]  /*e990*/  IMAD R13, R13, UR7, R2 ;  /* 0x000000070d0d7c24 */ /* 0x000fe4000f8e0202 */
[----:B---3--:R-:W-:-:S04]  /*e9a0*/  @P1 IMAD.HI.U32 R4, R15, R4, RZ ;  /* 0x000000040f041227 */ /* 0x008fc800078e00ff */
[----:B------:R-:W-:Y:S02]  /*e9b0*/  IMAD.MOV.U32 R9, RZ, RZ, R15 ;  /* 0x000000ffff097224 */ /* 0x000fe400078e000f */
[----:B------:R-:W-:Y:S01]  /*e9c0*/  IMAD R2, R5, UR4, RZ ;  /* 0x0000000405027c24 */ /* 0x000fe2000f8e02ff */
[----:B----4-:R-:W-:Y:S01]  /*e9d0*/  @P1 SHF.R.U32.HI R9, RZ, R17, R4 ;  /* 0x00000011ff091219 */ /* 0x010fe20000011604 */
[----:B------:R-:W-:Y:S02]  /*e9e0*/  IMAD.IADD R11, R11, 0x1, R13 ;  /* 0x000000010b0b7824 */ /* 0x000fe400078e020d */
[C---:B------:R-:W-:Y:S01]  /*e9f0*/  IMAD R13, R3.reuse, UR5, R2 ;  /* 0x00000005030d7c24 */ /* 0x040fe2000f8e0202 */
[--C-:B------:R-:W-:Y:S01]  /*ea00*/  SHF.R.S32.HI R4, RZ, 0x1f, R9.reuse ;  /* 0x0000001fff047819 */ /* 0x100fe20000011409 */
[----:B------:R-:W-:Y:S02]  /*ea10*/  IMAD.MOV R5, RZ, RZ, -R9 ;  /* 0x000000ffff057224 */ /* 0x000fe400078e0a09 */
[----:B------:R-:W-:Y:S01]  /*ea20*/  IMAD.WIDE.U32 R2, R3, UR4, R10 ;  /* 0x0000000403027c25 */ /* 0x000fe2000f8e000a */
[----:B------:R-:W-:-:S03]  /*ea30*/  ULDC.64 UR4, c[0x0][0xb30] ;  /* 0x0002cc0000047ab9 */ /* 0x000fc60000000a00 */
[----:B------:R-:W-:Y:S01]  /*ea40*/  IMAD R5, R6, R5, R15 ;  /* 0x0000000506057224 */ /* 0x000fe200078e020f */
[----:B------:R-:W-:Y:S01]  /*ea50*/  IADD3 R3, R3, R13, RZ ;  /* 0x0000000d03037210 */ /* 0x000fe20007ffe0ff */
[----:B------:R-:W-:-:S04]  /*ea60*/  IMAD R4, R4, UR4, RZ ;  /* 0x0000000404047c24 */ /* 0x000fc8000f8e02ff */
[C---:B------:R-:W-:Y:S01]  /*ea70*/  IMAD R11, R9.reuse, UR5, R4 ;  /* 0x00000005090b7c24 */ /* 0x040fe2000f8e0204 */
[----:B------:R-:W-:Y:S01]  /*ea80*/  SHF.R.S32.HI R4, RZ, 0x1f, R5 ;  /* 0x0000001fff047819 */ /* 0x000fe20000011405 */
        /* <DEDUP_REMOVED lines=8> */
[-C--:B------:R-:W-:Y:S02]  /*eb10*/  LEA.HI R9, R0, R0.reuse, RZ, 0x1 ;  /* 0x0000000000097211 */ /* 0x080fe400078f08ff */
[----:B------:R-:W-:Y:S01]  /*eb20*/  LEA R4, P0, R2, UR4, 0x2 ;  /* 0x0000000402047c11 */ /* 0x000fe2000f8010ff */
[----:B------:R-:W-:Y:S01]  /*eb30*/  ULDC UR4, c[0x0][0xa88] ;  /* 0x0002a20000047ab9 */ /* 0x000fe20000000800 */
[----:B------:R-:W-:Y:S01]  /*eb40*/  LOP3.LUT R11, R9, 0xfffffe, RZ, 0xc0, !PT ;  /* 0x00fffffe090b7812 */ /* 0x000fe200078ec0ff */
[----:B------:R-:W-:Y:S01]  /*eb50*/  IMAD R6, R6, UR4, RZ ;  /* 0x0000000406067c24 */ /* 0x000fe2000f8e02ff */
[----:B------:R-:W-:Y:S01]  /*eb60*/  LOP3.LUT R9, R7, 0x7ffffffc, RZ, 0xc0, !PT ;  /* 0x7ffffffc07097812 */ /* 0x000fe200078ec0ff */
[----:B------:R-:W-:Y:S01]  /*eb70*/  IMAD R7, R14, 0x40, R155 ;  /* 0x000000400e077824 */ /* 0x000fe200078e029b */
[----:B------:R-:W-:Y:S02]  /*eb80*/  LEA.HI.X R5, R2, UR5, R5, 0x2, P0 ;  /* 0x0000000502057c11 */ /* 0x000fe400080f1405 */
[----:B------:R-:W-:Y:S01]  /*eb90*/  IADD3 R11, -R11, R0, RZ ;  /* 0x000000000b0b7210 */ /* 0x000fe20007ffe1ff */
[----:B------:R-:W-:Y:S01]  /*eba0*/  IMAD.IADD R0, R8, 0x1, -R9 ;  /* 0x0000000108007824 */ /* 0x000fe200078e0a09 */
[----:B------:R-:W-:Y:S01]  /*ebb0*/  ISETP.GE.AND P0, PT, R7, R6, PT ;  /* 0x000000060700720c */ /* 0x000fe20003f06270 */
[----:B------:R0:W1:Y:S02]  /*ebc0*/  SHFL.IDX PT, R2, R4, RZ, 0x1c1f ;  /* 0x001c1fff04027589 */ /* 0x00006400000e0000 */
[----:B------:R-:W-:-:S02]  /*ebd0*/  IMAD R0, R11, 0x80, R0 ;  /* 0x000000800b007824 */ /* 0x000fc400078e0200 */
[----:B------:R0:W2:Y:S02]  /*ebe0*/  SHFL.IDX PT, R3, R5, RZ, 0x1c1f ;  /* 0x001c1fff05037589 */ /* 0x0000a400000e0000 */
[----:B------:R-:W-:-:S06]  /*ebf0*/  IMAD.SHL.U32 R0, R0, 0x2, RZ ;  /* 0x0000000200007824 */ /* 0x000fcc00078e00ff */
[----:B0-----:R-:W-:Y:S05]  /*ec00*/  @P0 BRA `(.L_x_4837) ;  /* 0x0000000c00000947 */ /* 0x001fea0003800000 */
[C---:B------:R-:W-:Y:S01]  /*ec10*/  IADD3 R9, R0.reuse, 0x8, RZ ;  /* 0x0000000800097810 */ /* 0x040fe20007ffe0ff */
        /* <DEDUP_REMOVED lines=14> */
[----:B------:R-:W-:Y:S01]  /*ed00*/  VIADD R23, R0, 0x58 ;  /* 0x0000005800177836 */ /* 0x000fe20000000000 */
[----:B------:R-:W-:-:S02]  /*ed10*/  ISETP.GE.AND P1, PT, R17, UR4, PT ;  /* 0x0000000411007c0c */ /* 0x000fc4000bf26270 */
[----:B------:R-:W-:Y:S02]  /*ed20*/  @!P2 LEA.HI R8, R0, R0, RZ, 0x1 ;  /* 0x000000000008a211 */ /* 0x000fe400078f08ff */
[----:B------:R-:W-:Y:S02]  /*ed30*/  @!P3 LEA.HI R10, R9, R9, RZ, 0x1 ;  /* 0x00000009090ab211 */ /* 0x000fe400078f08ff */
[----:B------:R-:W-:Y:S02]  /*ed40*/  @!P4 LEA.HI R12, R11, R11, RZ, 0x1 ;  /* 0x0000000b0b0cc211 */ /* 0x000fe400078f08ff */
[----:B------:R-:W-:Y:S02]  /*ed50*/  @!P5 LEA.HI R14, R13, R13, RZ, 0x1 ;  /* 0x0000000d0d0ed211 */ /* 0x000fe400078f08ff */
[----:B------:R-:W-:Y:S02]  /*ed60*/  @!P2 LOP3.LUT R9, R8, 0xfffffffe, RZ, 0xc0, !PT ;  /* 0xfffffffe0809a812 */ /* 0x000fe400078ec0ff */
[----:B------:R-:W-:-:S02]  /*ed70*/  @!P3 LOP3.LUT R11, R10, 0xfffffffe, RZ, 0xc0, !PT ;  /* 0xfffffffe0a0bb812 */ /* 0x000fc400078ec0ff */
[----:B------:R-:W-:Y:S01]  /*ed80*/  @!P4 LOP3.LUT R13, R12, 0xfffffffe, RZ, 0xc0, !PT ;  /* 0xfffffffe0c0dc812 */ /* 0x000fe200078ec0ff */
[--C-:B-12---:R-:W-:Y:S01]  /*ed90*/  @!P2 IMAD.WIDE R8, R9, 0x4, R2.reuse ;  /* 0x000000040908a825 */ /* 0x106fe200078e0202 */
[----:B------:R-:W-:Y:S02]  /*eda0*/  @!P5 LOP3.LUT R15, R14, 0xfffffffe, RZ, 0xc0, !PT ;  /* 0xfffffffe0e0fd812 */ /* 0x000fe400078ec0ff */
[----:B------:R-:W-:Y:S01]  /*edb0*/  IADD3 R21, R0, 0x48, RZ ;  /* 0x0000004800157810 */ /* 0x000fe20007ffe0ff */
        /* <DEDUP_REMOVED lines=9> */
[----:B------:R-:W-:Y:S01]  /*ee50*/  ISETP.GE.AND P6, PT, R22, UR4, PT ;  /* 0x0000000416007c0c */ /* 0x000fe2000bfc6270 */
[----:B------:R3:W-:Y:S01]  /*ee60*/  @!P5 ST.E.64 desc[UR48][R14.64], R36 ;  /* 0x000000240e00d985 */ /* 0x0007e2000c101b30 */
[----:B------:R-:W-:Y:S01]  /*ee70*/  ISETP.GE.AND P5, PT, R21, UR4, PT ;  /* 0x0000000415007c0c */ /* 0x000fe2000bfa6270 */
[----:B0-----:R-:W-:Y:S01]  /*ee80*/  VIADD R24, R0, 0x60 ;  /* 0x0000006000187836 */ /* 0x001fe20000000000 */
[----:B------:R-:W-:Y:S02]  /*ee90*/  @!P0 LEA.HI R16, R16, R16, RZ, 0x1 ;  /* 0x0000001010108211 */ /* 0x000fe400078f08ff */
        /* <DEDUP_REMOVED lines=14> */
[----:B---3--:R-:W-:Y:S01]  /*ef80*/  @!P4 LOP3.LUT R15, R20, 0xfffffffe, RZ, 0xc0, !PT ;  /* 0xfffffffe140fc812 */ /* 0x008fe200078ec0ff */
[----:B------:R-:W-:Y:S01]  /*ef90*/  VIADD R20, R0, 0x78 ;  /* 0x0000007800147836 */ /* 0x000fe20000000000 */
[----:B------:R-:W-:Y:S02]  /*efa0*/  @!P5 LOP3.LUT R21, R21, 0xfffffffe, RZ, 0xc0, !PT ;  /* 0xfffffffe1515d812 */ /* 0x000fe400078ec0ff */
[----:B------:R-:W-:Y:S02]  /*efb0*/  @!P6 LOP3.LUT R17, R22, 0xfffffffe, RZ, 0xc0, !PT ;  /* 0xfffffffe1611e812 */ /* 0x000fe400078ec0ff */
[----:B------:R-:W-:Y:S01]  /*efc0*/  ISETP.GE.AND P1, PT, R23, UR4, PT ;  /* 0x0000000417007c0c */ /* 0x000fe2000bf26270 */
[----:B0-----:R-:W-:Y:S01]  /*efd0*/  @!P2 IMAD.WIDE R8, R13, 0x4, R2 ;  /* 0x000000040d08a825 */ /* 0x001fe200078e0202 */
[----:B------:R-:W-:-:S02]  /*efe0*/  ISETP.GE.AND P0, PT, R24, UR4, PT ;  /* 0x0000000418007c0c */ /* 0x000fc4000bf06270 */
[C---:B------:R-:W-:Y:S01]  /*eff0*/  IADD3 R18, R0.reuse, 0x68, RZ ;  /* 0x0000006800127810 */ /* 0x040fe20007ffe0ff */
        /* <DEDUP_REMOVED lines=18> */
[----:B------:R-:W-:Y:S02]  /*f120*/  @!P0 LEA.HI R24, R24, R24, RZ, 0x1 ;  /* 0x0000001818188211 */ /* 0x000fe400078f08ff */
        /* <DEDUP_REMOVED lines=43> */
[----:B------:R-:W-:Y:S02]  /*f3e0*/  @!P2 LEA.HI R18, R18, R18, RZ, 0x1 ;  /* 0x000000121212a211 */ /* 0x000fe400078f08ff */
[----:B-1----:R-:W-:Y:S01]  /*f3f0*/  @!P1 LOP3.LUT R11, R24, 0xfffffffe, RZ, 0xc0, !PT ;  /* 0xfffffffe180b9812 */ /* 0x002fe200078ec0ff */
[--C-:B------:R-:W-:Y:S01]  /*f400*/  @!P0 IMAD.WIDE R8, R9, 0x4, R2.reuse ;  /* 0x0000000409088825 */ /* 0x100fe200078e0202 */
[----:B------:R-:W-:Y:S02]  /*f410*/  @!P3 LEA.HI R19, R19, R19, RZ, 0x1 ;  /* 0x000000131313b211 */ /* 0x000fe400078f08ff */
[----:B------:R-:W-:Y:S01]  /*f420*/  @!P4 LEA.HI R20, R20, R20, RZ, 0x1 ;  /* 0x000000141414c211 */ /* 0x000fe200078f08ff */
[----:B------:R-:W-:Y:S01]  /*f430*/  @!P1 IMAD.WIDE R10, R11, 0x4, R2 ;  /* 0x000000040b0a9825 */ /* 0x000fe200078e0202 */
[----:B--2---:R-:W-:Y:S01]  /*f440*/  @!P2 LOP3.LUT R13, R18, 0xfffffffe, RZ, 0xc0, !PT ;  /* 0xfffffffe120da812 */ /* 0x004fe200078ec0ff */
[----:B------:R0:W-:Y:S01]  /*f450*/  @!P0 ST.E.64 desc[UR48][R8.64], R96 ;  /* 0x0000006008008985 */ /* 0x0001e2000c101b30 */
[----:B------:R-:W-:-:S02]  /*f460*/  @!P5 LEA.HI R21, R21, R21, RZ, 0x1 ;  /* 0x000000151515d211 */ /* 0x000fc400078f08ff */
[----:B------:R-:W-:Y:S01]  /*f470*/  @!P3 LOP3.LUT R19, R19, 0xfffffffe, RZ, 0xc0, !PT ;  /* 0xfffffffe1313b812 */ /* 0x000fe200078ec0ff */
[--C-:B------:R-:W-:Y:S01]  /*f480*/  @!P2 IMAD.WIDE R12, R13, 0x4, R2.reuse ;  /* 0x000000040d0ca825 */ /* 0x100fe200078e0202 */
[----:B------:R-:W-:Y:S01]  /*f490*/  @!P6 LEA.HI R22, R22, R22, RZ, 0x1 ;  /* 0x000000161616e211 */ /* 0x000fe200078f08ff */
[----:B------:R1:W-:Y:S01]  /*f4a0*/  @!P1 ST.E.64 desc[UR48][R10.64], R100 ;  /* 0x000000640a009985 */ /* 0x0003e2000c101b30 */
[----:B---3--:R-:W-:Y:S01]  /*f4b0*/  @!P4 LOP3.LUT R15, R20, 0xfffffffe, RZ, 0xc0, !PT ;  /* 0xfffffffe140fc812 */ /* 0x008fe200078ec0ff */
[----:B------:R-:W-:Y:S01]  /*f4c0*/  VIADD R20, R0, 0xd8 ;  /* 0x000000d800147836 */ /* 0x000fe20000000000 */
[----:B------:R-:W-:Y:S01]  /*f4d0*/  @!P5 LOP3.LUT R21, R21, 0xfffffffe, RZ, 0xc0, !PT ;  /* 0xfffffffe1515d812 */ /* 0x000fe200078ec0ff */
[----:B------:R2:W-:Y:S01]  /*f4e0*/  @!P2 ST.E.64 desc[UR48][R12.64], R104 ;  /* 0x000000680c00a985 */ /* 0x0005e2000c101b30 */
[----:B----4-:R-:W-:Y:S02]  /*f4f0*/  @!P6 LOP3.LUT R17, R22, 0xfffffffe, RZ, 0xc0, !PT ;  /* 0xfffffffe1611e812 */ /* 0x010fe400078ec0ff */
[----:B------:R-:W-:Y:S01]  /*f500*/  IADD3 R18, R0, 0xc8, RZ ;  /* 0x000000c800127810 */ /* 0x000fe20007ffe0ff */
[----:B0-----:R-:W-:Y:S01]  /*f510*/  @!P3 IMAD.WIDE R8, R19, 0x4, R2 ;  /* 0x000000041308b825 */ /* 0x001fe200078e0202 */
[----:B------:R-:W-:-:S02]  /*f520*/  ISETP.GE.AND P2, PT, R20, UR4, PT ;  /* 0x0000000414007c0c */ /* 0x000fc4000bf46270 */
[----:B------:R-:W-:Y:S01]  /*f530*/  ISETP.GE.AND P0, PT, R18, UR4, PT ;  /* 0x0000000412007c0c */ /* 0x000fe2000bf06270 */
[----:B------:R-:W-:Y:S01]  /*f540*/  VIADD R19, R0, 0xd0 ;  /* 0x000000d000137836 */ /* 0x000fe20000000000 */
[----:B------:R0:W-:Y:S01]  /*f550*/  @!P3 ST.E.64 desc[UR48][R8.64], R108 ;  /* 0x0000006c0800b985 */ /* 0x0001e2000c101b30 */
[----:B-1----:R-:W-:-:S03]  /*f560*/  @!P4 IMAD.WIDE R10, R15, 0x4, R2 ;  /* 0x000000040f0ac825 */ /* 0x002fc600078e0202 */
[----:B------:R-:W-:Y:S01]  /*f570*/  ISETP.GE.AND P1, PT, R19, UR4, PT ;  /* 0x0000000413007c0c */ /* 0x000fe2000bf26270 */
[--C-:B------:R-:W-:Y:S01]  /*f580*/  @!P5 IMAD.WIDE R14, R21, 0x4, R2.reuse ;  /* 0x00000004150ed825 */ /* 0x100fe200078e0202 */
[----:B------:R1:W-:Y:S01]  /*f590*/  @!P4 ST.E.64 desc[UR48][R10.64], R112 ;  /* 0x000000700a00c985 */ /* 0x0003e2000c101b30 */
[----:B--2---:R-:W-:Y:S02]  /*f5a0*/  IADD3 R12, R0, 0xe8, RZ ;  /* 0x000000e8000c7810 */ /* 0x004fe40007ffe0ff */
[----:B------:R-:W-:Y:S01]  /*f5b0*/  @!P6 IMAD.WIDE R16, R17, 0x4, R2 ;  /* 0x000000041110e825 */ /* 0x000fe200078e0202 */
[----:B------:R2:W-:Y:S01]  /*f5c0*/  @!P5 ST.E.64 desc[UR48][R14.64], R116 ;  /* 0x000000740e00d985 */ /* 0x0005e2000c101b30 */
[----:B------:R-:W-:Y:S02]  /*f5d0*/  ISETP.GE.AND P4, PT, R12, UR4, PT ;  /* 0x000000040c007c0c */ /* 0x000fe4000bf86270 */
[C---:B------:R-:W-:Y:S01]  /*f5e0*/  VIADD R21, R0.reuse, 0xe0 ;  /* 0x000000e000157836 */ /* 0x040fe20000000000 */
[----:B------:R3:W-:Y:S01]  /*f5f0*/  @!P6 ST.E.64 desc[UR48][R16.64], R120 ;  /* 0x000000781000e985 */ /* 0x0007e2000c101b30 */
[----:B0-----:R-:W-:Y:S01]  /*f600*/  VIADD R9, R0, 0xf8 ;  /* 0x000000f800097836 */ /* 0x001fe20000000000 */
[----:B------:R-:W-:Y:S01]  /*f610*/  @!P0 LEA.HI R18, R18, R18, RZ, 0x1 ;  /* 0x0000001212128211 */ /* 0x000fe200078f08ff */
[----:B------:R-:W-:Y:S01]  /*f620*/  VIADD R13, R0, 0xf0 ;  /* 0x000000f0000d7836 */ /* 0x000fe20000000000 */
[----:B------:R-:W-:-:S02]  /*f630*/  ISETP.GE.AND P3, PT, R21, UR4, PT ;  /* 0x0000000415007c0c */ /* 0x000fc4000bf66270 */
[----:B------:R-:W-:Y:S02]  /*f640*/  ISETP.GE.AND P6, PT, R9, UR4, PT ;  /* 0x0000000409007c0c */ /* 0x000fe4000bfc6270 */
[----:B------:R-:W-:Y:S02]  /*f650*/  ISETP.GE.AND P5, PT, R13, UR4, PT ;  /* 0x000000040d007c0c */ /* 0x000fe4000bfa6270 */
[----:B------:R-:W-:Y:S02]  /*f660*/  @!P1 LEA.HI R19, R19, R19, RZ, 0x1 ;  /* 0x0000001313139211 */ /* 0x000fe400078f08ff */
[----:B------:R-:W-:Y:S02]  /*f670*/  @!P2 LEA.HI R20, R20, R20, RZ, 0x1 ;  /* 0x000000141414a211 */ /* 0x000fe400078f08ff */
[----:B------:R-:W-:Y:S02]  /*f680*/  @!P4 LEA.HI R12, R12, R12, RZ, 0x1 ;  /* 0x0000000c0c0cc211 */ /* 0x000fe400078f08ff */
[----:B-1----:R-:W-:-:S02]  /*f690*/  @!P1 LOP3.LUT R11, R19, 0xfffffffe, RZ, 0xc0, !PT ;  /* 0xfffffffe130b9812 */ /* 0x002fc400078ec0ff */
[----:B------:R-:W-:Y:S02]  /*f6a0*/  @!P3 LEA.HI R21, R21, R21, RZ, 0x1 ;  /* 0x000000151515b211 */ /* 0x000fe400078f08ff */
[----:B------:R-:W-:Y:S02]  /*f6b0*/  @!P6 LEA.HI R10, R9, R9, RZ, 0x1 ;  /* 0x00000009090ae211 */ /* 0x000fe400078f08ff */
[----:B------:R-:W-:Y:S02]  /*f6c0*/  @!P5 LEA.HI R8, R13, R13, RZ, 0x1 ;  /* 0x0000000d0d08d211 */ /* 0x000fe400078f08ff */
[----:B------:R-:W-:Y:S02]  /*f6d0*/  @!P0 LOP3.LUT R9, R18, 0xfffffffe, RZ, 0xc0, !PT ;  /* 0xfffffffe12098812 */ /* 0x000fe400078ec0ff */
[----:B------:R-:W-:Y:S02]  /*f6e0*/  @!P2 LOP3.LUT R13, R20, 0xfffffffe, RZ, 0xc0, !PT ;  /* 0xfffffffe140da812 */ /* 0x000fe400078ec0ff */
[----:B--2---:R-:W-:-:S02]  /*f6f0*/  @!P3 LOP3.LUT R15, R21, 0xfffffffe, RZ, 0xc0, !PT ;  /* 0xfffffffe150fb812 */ /* 0x004fc400078ec0ff */
        /* <DEDUP_REMOVED lines=17> */
.L_x_4837:
[----:B------:R-:W-:Y:S05]  /*f810*/  BSYNC B0 ;  /* 0x0000000000007941 */ /* 0x000fea0003800000 */
.L_x_4836:
[----:B------:R-:W-:Y:S01]  /*f820*/  VIADD R7, R7, 0x8 ;  /* 0x0000000807077836 */ /* 0x000fe20000000000 */
[----:B0-2---:R2:W0:Y:S04]  /*f830*/  SHFL.IDX PT, R3, R5, 0x1, 0x1c1f ;  /* 0x003c1f0005037f89 */ /* 0x00542800000e0000 */
[----:B------:R-:W-:Y:S01]  /*f840*/  ISETP.GE.AND P0, PT, R7, R6, PT ;  /* 0x000000060700720c */ /* 0x000fe20003f06270 */
[----:B-1----:R2:W1:-:S12]  /*f850*/  SHFL.IDX PT, R2, R4, 0x1, 0x1c1f ;  /* 0x003c1f0004027f89 */ /* 0x00245800000e0000 */
[----:B--2---:R-:W-:Y:S05]  /*f860*/  @P0 BRA `(.L_x_4739) ;  /* 0x0000005800a00947 */ /* 0x004fea0003800000 */
        /* <DEDUP_REMOVED lines=18> */
[----:B------:R-:W-:-:S02]  /*f990*/  @!P0 LEA.HI R4, R0, R0, RZ, 0x1 ;  /* 0x0000000000048211 */ /* 0x000fc400078f08ff */
[----:B------:R-:W-:Y:S02]  /*f9a0*/  @!P1 LEA.HI R6, R5, R5, RZ, 0x1 ;  /* 0x0000000505069211 */ /* 0x000fe400078f08ff */
[----:B------:R-:W-:Y:S02]  /*f9b0*/  @!P2 LEA.HI R8, R7, R7, RZ, 0x1 ;  /* 0x000000070708a211 */ /* 0x000fe400078f08ff */
[----:B------:R-:W-:Y:S02]  /*f9c0*/  @!P0 LOP3.LUT R5, R4, 0xfffffffe, RZ, 0xc0, !PT ;  /* 0xfffffffe04058812 */ /* 0x000fe400078ec0ff */
[----:B------:R-:W-:Y:S02]  /*f9d0*/  @!P1 LOP3.LUT R7, R6, 0xfffffffe, RZ, 0xc0, !PT ;  /* 0xfffffffe06079812 */ /* 0x000fe400078ec0ff */
[----:B------:R-:W-:Y:S01]  /*f9e0*/  @!P2 LOP3.LUT R9, R8, 0xfffffffe, RZ, 0xc0, !PT ;  /* 0xfffffffe0809a812 */ /* 0x000fe200078ec0ff */
[----:B01----:R-:W-:Y:S01]  /*f9f0*/  @!P0 IMAD.WIDE R4, R5, 0x4, R2 ;  /* 0x0000000405048825 */ /* 0x003fe200078e0202 */
        /* <DEDUP_REMOVED lines=48> */
[----:B------:R-:W-:Y:S02]  /*fd00*/  ISETP.GE.AND P2, PT, R16, UR4, PT ;  /* 0x0000000410007c0c */ /* 0x000fe4000bf46270 */
[----:B------:R-:W-:-:S02]  /*fd10*/  ISETP.GE.AND P1, PT, R17, UR4, PT ;  /* 0x0000000411007c0c */ /* 0x000fc4000bf26270 */
[----:B------:R-:W-:Y:S02]  /*fd20*/  @!P6 LEA.HI R19, R19, R19, RZ, 0x1 ;  /* 0x000000131313e211 */ /* 0x000fe400078f08ff */
[----:B0-----:R-:W-:Y:S02]  /*fd30*/  @!P5 LOP3.LUT R5, R18, 0xfffffffe, RZ, 0xc0, !PT ;  /* 0xfffffffe1205d812 */ /* 0x001fe400078ec0ff */
        /* <DEDUP_REMOVED lines=14> */
[----:B---3--:R-:W-:Y:S02]  /*fe20*/  @!P2 LOP3.LUT R11, R16, 0xfffffffe, RZ, 0xc0, !PT ;  /* 0xfffffffe100ba812 */ /* 0x008fe400078ec0ff */
[----:B------:R-:W-:Y:S02]  /*fe30*/  @!P1 LOP3.LUT R17, R17, 0xfffffffe, RZ, 0xc0, !PT ;  /* 0xfffffffe11119812 */ /* 0x000fe400078ec0ff */
[----:B----4-:R-:W-:Y:S01]  /*fe40*/  @!P0 LOP3.LUT R13, R20, 0xfffffffe, RZ, 0xc0, !PT ;  /* 0xfffffffe140d8812 */ /* 0x010fe200078ec0ff */
[C---:B------:R-:W-:Y:S01]  /*fe50*/  VIADD R20, R0.reuse, 0xb8 ;  /* 0x000000b800147836 */ /* 0x040fe20000000000 */
[----:B------:R-:W-:Y:S01]  /*fe60*/  IADD3 R18, R0, 0x88, RZ ;  /* 0x0000008800127810 */ /* 0x000fe20007ffe0ff */
[----:B0-----:R-:W-:Y:S01]  /*fe70*/  @!P4 IMAD.WIDE R4, R9, 0x4, R2 ;  /* 0x000000040904c825 */ /* 0x001fe200078e0202 */
[----:B------:R-:W-:-:S02]  /*fe80*/  ISETP.GE.AND P5, PT, R19, UR4, PT ;  /* 0x0000000413007c0c */ /* 0x000fc4000bfa6270 */
[----:B------:R-:W-:Y:S01]  /*fe90*/  ISETP.GE.AND P6, PT, R18, UR4, PT ;  /* 0x0000000412007c0c */ /* 0x000fe2000bfc6270 */
[--C-:B-1----:R-:W-:Y:S01]  /*fea0*/  @!P3 IMAD.WIDE R6, R15, 0x4, R2.reuse ;  /* 0x000000040f06b825 */ /* 0x102fe200078e0202 */
[----:B------:R-:W-:Y:S01]  /*feb0*/  @!P4 ST.E.64 desc[UR48][R4.64], R74 ;  /* 0x0000004a0400c985 */ /* 0x000fe2000c101b30 */
[----:B------:R-:W-:Y:S02]  /*fec0*/  IADD3 R16, R0, 0xa8, RZ ;  /* 0x000000a800107810 */ /* 0x000fe40007ffe0ff */
        /* <DEDUP_REMOVED lines=12> */
[----:B------:R-:W-:Y:S02]  /*ff90*/  ISETP.GE.AND P0, PT, R14, UR4, PT ;  /* 0x000000040e007c0c */ /* 0x000fe4000bf06270 */
[----:B------:R-:W-:Y:S02]  /*ffa0*/  ISETP.GE.AND P4, PT, R15, UR4, PT ;  /* 0x000000040f007c0c */ /* 0x000fe4000bf86270 */
[----:B------:R-:W-:-:S02]  /*ffb0*/  ISETP.GE.AND P2, PT, R17, UR4, PT ;  /* 0x0000000411007c0c */ /* 0x000fc4000bf46270 */
[----:B------:R-:W-:Y:S02]  /*ffc0*/  @!P6 LEA.HI R18, R18, R18, RZ, 0x1 ;  /* 0x000000121212e211 */ /* 0x000fe400078f08ff */
[----:B0-----:R-:W-:Y:S02]  /*ffd0*/  @!P5 LOP3.LUT R7, R19, 0xfffffffe, RZ, 0xc0, !PT ;  /* 0xfffffffe1307d812 */ /* 0x001fe400078ec0ff */
[----:B------:R-:W-:Y:S01]  /*ffe0*/  @!P6 LOP3.LUT R5, R18, 0xfffffffe, RZ, 0xc0, !PT ;  /* 0xfffffffe1205e812 */ /* 0x000fe200078ec0ff */
[----:B------:R-:W-:Y:S01]  /*fff0*/  VIADD R18, R0, 0xc0 ;  /* 0x000000c000127836 */ /* 0x000fe20000000000 */
[----:B------:R-:W-:Y:S01]  /*10000*/  @!P3 LEA.HI R16, R16, R16, RZ, 0x1 ;  /* 0x000000101010b211 */ /* 0x000fe200078f08ff */
[--C-:B------:R-:W-:Y:S01]  /*10010*/  @!P5 IMAD.WIDE R6, R7, 0x4, R2.reuse ;  /* 0x000000040706d825 */ /* 0x100fe200078e0202 */
[----:B------:R-:W-:Y:S02]  /*10020*/  @!P0 LEA.HI R14, R14, R14, RZ, 0x1 ;  /* 0x0000000e0e0e8211 */ /* 0x000fe400078f08ff */
[----:B------:R-:W-:Y:S01]  /*10030*/  @!P4 LEA.HI R15, R15, R15, RZ, 0x1 ;  /* 0x0000000f0f0fc211 */ /* 0x000fe200078f08ff */
[----:B------:R-:W-:Y:S01]  /*10040*/  @!P6 IMAD.WIDE R4, R5, 0x4, R2 ;  /* 0x000000040504e825 */ /* 0x000fe200078e0202 */
[----:B------:R-:W-:-:S02]  /*10050*/  @!P2 LEA.HI R17, R17, R17, RZ, 0x1 ;  /* 0x000000111111a211 */ /* 0x000fc400078f08ff */
[----:B------:R-:W-:Y:S02]  /*10060*/  @!P1 LEA.HI R20, R20, R20, RZ, 0x1 ;  /* 0x0000001414149211 */ /* 0x000fe400078f08ff */
[----:B-1----:R-:W-:Y:S01]  /*10070*/  @!P0 LOP3.LUT R9, R14, 0xfffffffe, RZ, 0xc0, !PT ;  /* 0xfffffffe0e098812 */ /* 0x002fe200078ec0ff */
[----:B------:R0:W-:Y:S01]  /*10080*/  @!P6 ST.E.64 desc[UR48][R4.64], R94 ;  /* 0x0000005e0400e985 */ /* 0x0001e2000c101b30 */
[----:B------:R-:W-:Y:S01]  /*10090*/  @!P4 LOP3.LUT R15, R15, 0xfffffffe, RZ, 0xc0, !PT ;  /* 0xfffffffe0f0fc812 */ /* 0x000fe200078ec0ff */
[----:B------:R-:W-:Y:S01]  /*100a0*/  VIADD R14, R0, 0xd0 ;  /* 0x000000d0000e7836 */ /* 0x000fe20000000000 */
[----:B--2---:R-:W-:Y:S01]  /*100b0*/  @!P3 LOP3.LUT R11, R16, 0xfffffffe, RZ, 0xc0, !PT ;  /* 0xfffffffe100bb812 */ /* 0x004fe200078ec0ff */
[----:B------:R1:W-:Y:S01]  /*100c0*/  @!P5 ST.E.64 desc[UR48][R6.64], R98 ;  /* 0x000000620600d985 */ /* 0x0003e2000c101b30 */
[----:B------:R-:W-:Y:S01]  /*100d0*/  @!P2 LOP3.LUT R17, R17, 0xfffffffe, RZ, 0xc0, !PT ;  /* 0xfffffffe1111a812 */ /* 0x000fe200078ec0ff */
[----:B------:R-:W-:Y:S01]  /*100e0*/  VIADD R16, R0, 0xe0 ;  /* 0x000000e000107836 */ /* 0x000fe20000000000 */
[----:B---3--:R-:W-:Y:S01]  /*100f0*/  @!P1 LOP3.LUT R13, R20, 0xfffffffe, RZ, 0xc0, !PT ;  /* 0xfffffffe140d9812 */ /* 0x008fe200078ec0ff */
[C---:B------:R-:W-:Y:S01]  /*10100*/  VIADD R20, R0.reuse, 0xf0 ;  /* 0x000000f000147836 */ /* 0x040fe20000000000 */
[----:B------:R-:W-:-:S02]  /*10110*/  IADD3 R19, R0, 0xc8, RZ ;  /* 0x000000c800137810 */ /* 0x000fc40007ffe0ff */
[----:B------:R-:W-:Y:S01]  /*10120*/  ISETP.GE.AND P5, PT, R18, UR4, PT ;  /* 0x0000000412007c0c */ /* 0x000fe2000bfa6270 */
[----:B------:R-:W-:Y:S01]  /*10130*/  @!P1 IMAD.WIDE R12, R13, 0x4, R2 ;  /* 0x000000040d0c9825 */ /* 0x000fe200078e0202 */
[----:B------:R-:W-:-:S03]  /*10140*/  ISETP.GE.AND P6, PT, R19, UR4, PT ;  /* 0x0000000413007c0c */ /* 0x000fc6000bfc6270 */
        /* <DEDUP_REMOVED lines=10> */
[----:B------:R-:W-:Y:S01]  /*101f0*/  VIADD R15, R0, 0xd8 ;  /* 0x000000d8000f7836 */ /* 0x000fe20000000000 */
[----:B------:R3:W-:Y:S01]  /*10200*/  @!P2 ST.E.64 desc[UR48][R10.64], R114 ;  /* 0x000000720a00a985 */ /* 0x0007e2000c101b30 */
[----:B------:R-:W-:Y:S01]  /*10210*/  ISETP.GE.AND P2, PT, R16, UR4, PT ;  /* 0x0000000410007c0c */ /* 0x000fe2000bf46270 */
[----:B------:R-:W-:Y:S01]  /*10220*/  VIADD R0, R0, 0xf8 ;  /* 0x000000f800007836 */ /* 0x000fe20000000000 */
[----:B------:R-:W-:Y:S01]  /*10230*/  ISETP.GE.AND P3, PT, R17, UR4, PT ;  /* 0x0000000411007c0c */ /* 0x000fe2000bf66270 */
[----:B------:R4:W-:Y:S01]  /*10240*/  @!P1 ST.E.64 desc[UR48][R12.64], R118 ;  /* 0x000000760c009985 */ /* 0x0009e2000c101b30 */
[----:B------:R-:W-:Y:S02]  /*10250*/  ISETP.GE.AND P1, PT, R15, UR4, PT ;  /* 0x000000040f007c0c */ /* 0x000fe4000bf26270 */
[----:B------:R-:W-:Y:S02]  /*10260*/  @!P5 LEA.HI R18, R18, R18, RZ, 0x1 ;  /* 0x000000121212d211 */ /* 0x000fe400078f08ff */
[----:B------:R-:W-:-:S02]  /*10270*/  @!P6 LEA.HI R19, R19, R19, RZ, 0x1 ;  /* 0x000000131313e211 */ /* 0x000fc400078f08ff */
        /* <DEDUP_REMOVED lines=29> */
[----:B--2---:R-:W-:-:S05]  /*10450*/  LOP3.LUT R5, R0, 0xfffffffe, RZ, 0xc0, !PT ;  /* 0xfffffffe00057812 */ /* 0x004fca00078ec0ff */
[----:B------:R-:W-:-:S05]  /*10460*/  IMAD.WIDE R2, R5, 0x4, R2 ;  /* 0x0000000405027825 */ /* 0x000fca00078e0202 */
[----:B------:R0:W-:Y:S01]  /*10470*/  ST.E.64 desc[UR48][R2.64], R150 ;  /* 0x0000009602007985 */ /* 0x0001e2000c101b30 */
[----:B------:R-:W-:Y:S05]  /*10480*/  BRA `(.L_x_4739) ;  /* 0x0000004c00987947 */ /* 0x000fea0003800000 */
.L_x_4834:
        /* <DEDUP_REMOVED lines=14> */
[----:B------:R-:W-:Y:S01]  /*10570*/  USHF.R.S32.HI UR6, URZ, 0x1f, UR40 ;  /* 0x0000001f3f067899 */ /* 0x000fe20008011428 */
[----:B------:R-:W-:Y:S01]  /*10580*/  IMAD.MOV.U32 R5, RZ, RZ, R0 ;  /* 0x000000ffff057224 */ /* 0x000fe200078e0000 */
[----:B------:R-:W-:Y:S02]  /*10590*/  ULDC.64 UR8, c[0x0][0xbd0] ;  /* 0x0002f40000087ab9 */ /* 0x000fe40000000a00 */
[----:B------:R-:W-:Y:S02]  /*105a0*/  UIMAD UR6, UR6, UR8, URZ ;  /* 0x00000008060672a4 */ /* 0x000fe4000f8e023f */
[----:B------:R-:W-:Y:S01]  /*105b0*/  UIMAD.WIDE.U32 UR4, UR40, UR8, URZ ;  /* 0x00000008280472a5 */ /* 0x000fe2000f8e003f */
[----:B------:R-:W2:Y:S01]  /*105c0*/  LDC.64 R10, c[0x0][0xbd8] ;  /* 0x0002f600ff0a7b82 */ /* 0x000ea20000000a00 */
[----:B------:R-:W-:-:S04]  /*105d0*/  UIMAD UR6, UR40, UR9, UR6 ;  /* 0x00000009280672a4 */ /* 0x000fc8000f8e0206 */
[----:B------:R-:W-:Y:S02]  /*105e0*/  UIADD3 UR6, UR5, UR6, URZ ;  /* 0x0000000605067290 */ /* 0x000fe4000fffe03f */
[----:B------:R-:W-:Y:S01]  /*105f0*/  MOV R3, UR5 ;  /* 0x0000000500037c02 */ /* 0x000fe20008000f00 */
[----:B------:R-:W-:Y:S01]  /*10600*/  IMAD.U32 R2, RZ, RZ, UR4 ;  /* 0x00000004ff027e24 */ /* 0x000fe2000f8e00ff */
[----:B------:R-:W5:Y:S01]  /*10610*/  @P0 LDC R7, c[0x0][0xbec] ;  /* 0x0002fb00ff070b82 */ /* 0x000f620000000800 */
[----:B------:R-:W-:Y:S01]  /*10620*/  ULDC.64 UR4, c[0x0][0xbe0] ;  /* 0x0002f80000047ab9 */ /* 0x000fe20000000a00 */
[----:B------:R-:W-:-:S06]  /*10630*/  IMAD.U32 R3, RZ, RZ, UR6 ;  /* 0x00000006ff037e24 */ /* 0x000fcc000f8e00ff */
[----:B------:R-:W0:Y:S01]  /*10640*/  @P0 LDC R9, c[0x0][0xbf0] ;  /* 0x0002fc00ff090b82 */ /* 0x000e220000000800 */
[----:B-1----:R-:W-:-:S07]  /*10650*/  USHF.R.S32.HI UR8, URZ, 0x1f, UR7 ;  /* 0x0000001f3f087899 */ /* 0x002fce0008011407 */
[----:B------:R-:W1:Y:S01]  /*10660*/  S2UR UR10, SR_CTAID.Y ;  /* 0x00000000000a79c3 */ /* 0x000e620000002600 */
[C---:B--2---:R-:W-:Y:S02]  /*10670*/  IMAD R12, R10.reuse, UR8, RZ ;  /* 0x000000080a0c7c24 */ /* 0x044fe4000f8e02ff */
[----:B------:R-:W-:-:S04]  /*10680*/  IMAD.WIDE.U32 R2, R10, UR7, R2 ;  /* 0x000000070a027c25 */ /* 0x000fc8000f8e0002 */
[----:B------:R-:W-:Y:S01]  /*10690*/  IMAD R11, R11, UR7, R12 ;  /* 0x000000070b0b7c24 */ /* 0x000fe2000f8e020c */
[----:B------:R-:W1:Y:S01]  /*106a0*/  LDC R8, c[0x0][0xc50] ;  /* 0x00031400ff087b82 */ /* 0x000e620000000800 */
[----:B-----5:R-:W-:-:S03]  /*106b0*/  @P0 IMAD.HI.U32 R4, R0, R7, RZ ;  /* 0x0000000700040227 */ /* 0x020fc600078e00ff */
[----:B------:R-:W-:Y:S01]  /*106c0*/  IADD3 R3, R11, R3, RZ ;  /* 0x000000030b037210 */ /* 0x000fe20007ffe0ff */
[----:B------:R-:W-:Y:S01]  /*106d0*/  IMAD R7, RZ, RZ, -UR40 ;  /* 0x80000028ff077e24 */ /* 0x000fe2000f8e02ff */
[----:B0-----:R-:W-:-:S03]  /*106e0*/  @P0 SHF.R.U32.HI R5, RZ, R9, R4 ;  /* 0x00000009ff050219 */ /* 0x001fc60000011604 */
[----:B-1----:R-:W-:Y:S02]  /*106f0*/  IMAD R9, R8, R7, UR10 ;  /* 0x0000000a08097e24 */ /* 0x002fe4000f8e0207 */
[----:B------:R-:W-:Y:S02]  /*10700*/  IMAD.MOV R7, RZ, RZ, -R5 ;  /* 0x000000ffff077224 */ /* 0x000fe400078e0a05 */
[----:B------:R-:W-:Y:S01]  /*10710*/  IMAD.WIDE.U32 R2, R9, UR4, R2 ;  /* 0x0000000409027c25 */ /* 0x000fe2000f8e0002 */
[----:B------:R-:W-:-:S03]  /*10720*/  SHF.R.S32.HI R4, RZ, 0x1f, R9 ;  /* 0x0000001fff047819 */ /* 0x000fc60000011409 */
[----:B------:R-:W-:Y:S01]  /*10730*/  IMAD R7, R6, R7, R0 ;  /* 0x0000000706077224 */ /* 0x000fe200078e0200 */
[----:B------:R-:W-:Y:S01]  /*10740*/  IADD3 R2, P0, R5, R2, RZ ;  /* 0x0000000205027210 */ /* 0x000fe20007f1e0ff */
[----:B------:R-:W-:-:S03]  /*10750*/  IMAD R4, R4, UR4, RZ ;  /* 0x0000000404047c24 */ /* 0x000fc6000f8e02ff */
[----:B------:R-:W-:Y:S01]  /*10760*/  SHF.R.S32.HI R0, RZ, 0x1f, R7 ;  /* 0x0000001fff007819 */ /* 0x000fe20000011407 */
[----:B------:R-:W-:Y:S01]  /*10770*/  IMAD R4, R9, UR5, R4 ;  /* 0x0000000509047c24 */ /* 0x000fe2000f8e0204 */
[----:B------:R-:W-:Y:S01]  /*10780*/  SHF.R.S32.HI R9, RZ, 0x1f, R5 ;  /* 0x0000001fff097819 */ /* 0x000fe20000011405 */
[----:B------:R-:W-:Y:S02]  /*10790*/  ULDC.64 UR4, c[0x0][0xbc8] ;  /* 0x0002f20000047ab9 */ /* 0x000fe40000000a00 */
[----:B------:R-:W-:Y:S01]  /*107a0*/  IMAD R0, R0, UR4, RZ ;  /* 0x0000000400007c24 */ /* 0x000fe2000f8e02ff */
[----:B------:R-:W-:-:S03]  /*107b0*/  IADD3.X R3, R9, R3, R4, P0, !PT ;  /* 0x0000000309037210 */ /* 0x000fc600007fe404 */
        /* <DEDUP_REMOVED lines=9> */
.L_x_4737:
[----:B------:R-:W-:-:S08]  /*10850*/  NOP ;  /* 0x0000000000007918 */ /* 0x000fd00000000000 */
[----:B------:R-:W0:-:S00]  /*10860*/  USETMAXREG.DEALLOC.CTAPOOL 0x18 ;  /* 0x00000018000079c8 */ /* 0x000e0000080e0500 */
        /* <DEDUP_REMOVED lines=16> */
.L_x_4838:
[----:B------:R-:W-:Y:S01]  /*10970*/  ULDC UR7, c[0x0][0xc50] ;  /* 0x0003140000077ab9 */ /* 0x000fe20000000800 */
[----:B------:R-:W-:Y:S01]  /*10980*/  UMOV UR36, UR6 ;  /* 0x0000000600247c82 */ /* 0x000fe20008000000 */
[----:B------:R-:W-:-:S11]  /*10990*/  UISETP.NE.AND UP0, UPT, UR7, 0x1, UPT ;  /* 0x000000010700788c */ /* 0x000fd6000bf05270 */
[----:B------:R-:W-:Y:S01]  /*109a0*/  @UP0 ULDC UR4, c[0x0][0xc54] ;  /* 0x0003150000040ab9 */ /* 0x000fe20000000800 */
[----:B------:R-:W-:Y:S01]  /*109b0*/  @UP0 ULDC UR8, c[0x0][0xc58] ;  /* 0x0003160000080ab9 */ /* 0x000fe20000000800 */
[----:B------:R-:W-:-:S04]  /*109c0*/  UIMAD.WIDE.U32 UR4, UR6, UR4, URZ ;  /* 0x00000004060472a5 */ /* 0x000fc8000f8e003f */
[----:B------:R-:W-:-:S12]  /*109d0*/  @UP0 USHF.R.U32.HI UR36, URZ, UR8, UR5 ;  /* 0x000000083f240299 */ /* 0x000fd80008011605 */
.L_x_4839:
[----:B------:R-:W-:Y:S01]  /*109e0*/  ISETP.GE.AND P0, PT, R17, RZ, PT ;  /* 0x000000ff1100720c */ /* 0x000fe20003f06270 */
[----:B------:R-:W-:Y:S01]  /*109f0*/  UIADD3 UR42, -UR36, URZ, URZ ;  /* 0x0000003f242a7290 */ /* 0x000fe2000fffe13f */
[----:B------:R-:W-:Y:S01]  /*10a00*/  IMAD.MOV.U32 R0, RZ, RZ, 0x1 ;  /* 0x00000001ff007424 */ /* 0x000fe200078e00ff */
[----:B------:R-:W-:Y:S01]  /*10a10*/  MOV R6, RZ ;  /* 0x000000ff00067202 */ /* 0x000fe20000000f00 */
[----:B------:R-:W-:Y:S01]  /*10a20*/  IMAD.MOV.U32 R9, RZ, RZ, 0x1 ;  /* 0x00000001ff097424 */ /* 0x000fe200078e00ff */
[----:B------:R-:W-:-:S08]  /*10a30*/  UIMAD UR42, UR7, UR42, UR6 ;  /* 0x0000002a072a72a4 */ /* 0x000fd0000f8e0206 */
[----:B------:R-:W-:Y:S05]  /*10a40*/  @!P0 BRA `(.L_x_4840) ;  /* 0x0000004400688947 */ /* 0x000fea0003800000 */
[----:B------:R-:W0:Y:S01]  /*10a50*/  S2UR UR40, SR_CTAID.X ;  /* 0x00000000002879c3 */ /* 0x000e220000002500 */
[----:B------:R-:W-:Y:S01]  /*10a60*/  ULDC.64 UR4, c[0x0][0x418] ;  /* 0x0001060000047ab9 */ /* 0x000fe20000000a00 */
[----:B------:R-:W-:Y:S01]  /*10a70*/  ULDC UR6, c[0x0][0x448] ;  /* 0x0001120000067ab9 */ /* 0x000fe20000000800 */
[----:B------:R-:W-:Y:S02]  /*10a80*/  UISETP.NE.U32.AND UP0, UPT, UR4, URZ, UPT ;  /* 0x0000003f0400728c */ /* 0x000fe4000bf05070 */
[----:B------:R-:W-:Y:S02]  /*10a90*/  UISETP.NE.AND UP1, UPT, UR6, 0x1, UPT ;  /* 0x000000010600788c */ /* 0x000fe4000bf25270 */
[----:B------:R-:W-:Y:S01]  /*10aa0*/  UISETP.NE.AND.EX UP0, UPT, UR5, URZ, UPT, UP0 ;  /* 0x0000003f0500728c */ /* 0x000fe2000bf05300 */
[----:B------:R-:W-:Y:S02]  /*10ab0*/  ULDC UR6, c[0x0][0x424] ;  /* 0x0001090000067ab9 */ /* 0x000fe40000000800 */
[----:B------:R-:W-:Y:S01]  /*10ac0*/  ULDC.64 UR4, c[0x0][0x9e0] ;  /* 0x0002780000047ab9 */ /* 0x000fe20000000a00 */
[----:B------:R-:W-:-:S02]  /*10ad0*/  USEL UR9, UR6, 0x1, UP0 ;  /* 0x0000000106097887 */ /* 0x000fc40008000000 */
[----:B------:R-:W-:Y:S01]  /*10ae0*/  UISETP.GE.AND UP0, UPT, UR5, 0x1, UPT ;  /* 0x000000010500788c */ /* 0x000fe2000bf06270 */
[----:B------:R-:W-:Y:S02]  /*10af0*/  ULDC UR10, c[0x0][0x288] ;  /* 0x0000a200000a7ab9 */ /* 0x000fe40000000800 */
[----:B------:R-:W-:Y:S01]  /*10b00*/  @UP1 ULDC UR7, c[0x0][0x44c] ;  /* 0x0001130000071ab9 */ /* 0x000fe20000000800 */
[----:B------:R-:W-:Y:S01]  /*10b10*/  ULDC UR12, c[0x0][0x2f0] ;  /* 0x0000bc00000c7ab9 */ /* 0x000fe20000000800 */
[----:B------:R-:W-:Y:S01]  /*10b20*/  UIADD3 UR11, -UR10, 0x1, URZ ;  /* 0x000000010a0b7890 */ /* 0x000fe2000fffe13f */
[----:B------:R-:W-:Y:S01]  /*10b30*/  PLOP3.LUT P1, PT, PT, PT, UP0, 0x80, 0x0 ;  /* 0x000000000000781c */ /* 0x000fe20003f2f008 */
[----:B------:R-:W-:Y:S01]  /*10b40*/  UIMAD UR13, UR9, UR12, 0x3f ;  /* 0x0000003f090d74a4 */ /* 0x000fe2000f8e020c */
[----:B------:R-:W-:Y:S01]  /*10b50*/  @UP1 ULDC UR14, c[0x0][0x450] ;  /* 0x00011400000e1ab9 */ /* 0x000fe20000000800 */
[----:B------:R-:W-:Y:S02]  /*10b60*/  UIMAD UR11, UR9, UR12, UR11 ;  /* 0x0000000c090b72a4 */ /* 0x000fe4000f8e020b */
[----:B0-----:R-:W-:-:S04]  /*10b70*/  USHF.L.U32 UR40, UR40, 0x6, URZ ;  /* 0x0000000628287899 */ /* 0x001fc8000800063f */
[----:B------:R-:W-:-:S04]  /*10b80*/  UIADD3 UR8, UR40, 0x3f, URZ ;  /* 0x0000003f28087890 */ /* 0x000fc8000fffe03f */
[----:B------:R-:W-:-:S04]  /*10b90*/  UIMAD.WIDE.U32 UR6, UR8, UR7, URZ ;  /* 0x00000007080672a5 */ /* 0x000fc8000f8e003f */
[----:B------:R-:W-:Y:S02]  /*10ba0*/  @UP1 USHF.R.U32.HI UR8, URZ, UR14, UR7 ;  /* 0x0000000e3f081299 */ /* 0x000fe40008011607 */
[----:B------:R-:W-:Y:S02]  /*10bb0*/  USHF.R.S32.HI UR7, URZ, 0x1f, UR13 ;  /* 0x0000001f3f077899 */ /* 0x000fe4000801140d */
[----:B------:R-:W-:Y:S02]  /*10bc0*/  UIADD3 UR6, UR11, UR8, URZ ;  /* 0x000000080b067290 */ /* 0x000fe4000fffe03f */
[----:B------:R-:W-:Y:S02]  /*10bd0*/  ULEA.HI UR7, UR7, UR13, URZ, 0x6 ;  /* 0x0000000d07077291 */ /* 0x000fe4000f8f303f */
[----:B------:R-:W-:Y:S02]  /*10be0*/  UIADD3 UR4, UR6, UR4, URZ ;  /* 0x0000000406047290 */ /* 0x000fe4000fffe03f */
[----:B------:R-:W-:Y:S01]  /*10bf0*/  USHF.R.S32.HI UR39, URZ, 0x6, UR7 ;  /* 0x000000063f277899 */ /* 0x000fe20008011407 */
        /* <DEDUP_REMOVED lines=11> */
.L_x_4842:
[----:B------:R-:W-:-:S11]  /*10cb0*/  UISETP.NE.AND UP0, UPT, UR5, 0x1, UPT ;  /* 0x000000010500788c */ /* 0x000fd6000bf05270 */
[----:B------:R-:W-:Y:S02]  /*10cc0*/  @UP0 ULDC.64 UR14, c[0x0][0x9e8] ;  /* 0x00027a00000e0ab9 */ /* 0x000fe40000000a00 */
[----:B------:R-:W-:-:S04]  /*10cd0*/  UIMAD.WIDE.U32 UR6, UR8, UR14, URZ ;  /* 0x0000000e080672a5 */ /* 0x000fc8000f8e003f */
[----:B------:R-:W-:-:S12]  /*10ce0*/  @UP0 USHF.R.U32.HI UR8, URZ, UR15, UR7 ;  /* 0x0000000f3f080299 */ /* 0x000fd80008011607 */
.L_x_4843:
[----:B------:R-:W-:-:S04]  /*10cf0*/  UIMAD UR8, UR8, UR5, UR5 ;  /* 0x00000005080872a4 */ /* 0x000fc8000f8e0205 */
[----:B------:R-:W-:-:S04]  /*10d00*/  UISETP.LT.AND UP0, UPT, UR4, UR8, UPT ;  /* 0x000000080400728c */ /* 0x000fc8000bf01270 */
[----:B------:R-:W-:-:S12]  /*10d10*/  USEL UR4, UR4, UR8, UP0 ;  /* 0x0000000804047287 */ /* 0x000fd80008000000 */
.L_x_4841:
        /* <DEDUP_REMOVED lines=11> */
[----:B------:R-:W-:Y:S01]  /*10dd0*/  UIADD3 UR4, UR9, UR4, URZ ;  /* 0x0000000409047290 */ /* 0x000fe2000fffe03f */
[----:B------:R-:W-:Y:S01]  /*10de0*/  ULDC UR8, c[0x0][0x9dc] ;  /* 0x0002770000087ab9 */ /* 0x000fe20000000800 */
[----:B------:R-:W-:Y:S02]  /*10df0*/  USEL UR12, UR39, UR44, UP0 ;  /* 0x0000002c270c7287 */ /* 0x000fe40008000000 */
        /* <DEDUP_REMOVED lines=12> */
.L_x_4845:
[----:B------:R-:W-:-:S11]  /*10ec0*/  UISETP.NE.AND UP0, UPT, UR5, 0x1, UPT ;  /* 0x000000010500788c */ /* 0x000fd6000bf05270 */
[----:B------:R-:W-:Y:S02]  /*10ed0*/  @UP0 ULDC.64 UR10, c[0x0][0x9e8] ;  /* 0x00027a00000a0ab9 */ /* 0x000fe40000000a00 */
[----:B------:R-:W-:-:S04]  /*10ee0*/  UIMAD.WIDE.U32 UR6, UR4, UR10, URZ ;  /* 0x0000000a040672a5 */ /* 0x000fc8000f8e003f */
[----:B------:R-:W-:-:S12]  /*10ef0*/  @UP0 USHF.R.U32.HI UR4, URZ, UR11, UR7 ;  /* 0x0000000b3f040299 */ /* 0x000fd80008011607 */
.L_x_4846:
[----:B------:R-:W-:-:S04]  /*10f00*/  UIMAD UR4, UR4, UR5, URZ ;  /* 0x00000005040472a4 */ /* 0x000fc8000f8e023f */
[----:B------:R-:W-:-:S04]  /*10f10*/  UISETP.LT.AND UP0, UPT, UR8, UR4, UPT ;  /* 0x000000040800728c */ /* 0x000fc8000bf01270 */
[----:B------:R-:W-:-:S12]  /*10f20*/  USEL UR8, UR8, UR4, !UP0 ;  /* 0x0000000408087287 */ /* 0x000fd8000c000000 */
.L_x_4844:
[----:B------:R-:W-:Y:S02]  /*10f30*/  USHF.R.S32.HI UR4, URZ, 0x1f, UR8 ;  /* 0x0000001f3f047899 */ /* 0x000fe40008011408 */
[----:B------:R-:W-:Y:S02]  /*10f40*/  USHF.R.U32.HI UR10, URZ, 0x10, UR42 ;  /* 0x000000103f0a7899 */ /* 0x000fe4000801162a */
[----:B------:R-:W-:Y:S02]  /*10f50*/  ULEA.HI UR4, UR4, UR8, URZ, 0x6 ;  /* 0x0000000804047291 */ /* 0x000fe4000f8f303f */
[----:B------:R-:W-:Y:S02]  /*10f60*/  ULOP3.LUT UR42, UR42, 0xffff, URZ, 0xc0, !UPT ;  /* 0x0000ffff2a2a7892 */ /* 0x000fe4000f8ec03f */
[----:B------:R-:W-:Y:S01]  /*10f70*/  USHF.R.S32.HI UR4, URZ, 0x6, UR4 ;  /* 0x000000063f047899 */ /* 0x000fe20008011404 */
[----:B------:R-:W-:-:S03]  /*10f80*/  UMOV UR46, URZ ;  /* 0x0000003f002e7c82 */ /* 0x000fc60008000000 */
[----:B------:R-:W-:-:S04]  /*10f90*/  UISETP.LT.AND UP0, UPT, URZ, UR4, UPT ;  /* 0x000000043f00728c */ /* 0x000fc8000bf01270 */
[----:B------:R-:W-:Y:S02]  /*10fa0*/  USEL UR43, URZ, UR4, !UP0 ;  /* 0x000000043f2b7287 */ /* 0x000fe4000c000000 */
[----:B------:R-:W-:Y:S02]  /*10fb0*/  UISETP.NE.AND UP0, UPT, UR10, URZ, UPT ;  /* 0x0000003f0a00728c */ /* 0x000fe4000bf05270 */
[----:B------:R-:W-:-:S06]  /*10fc0*/  UISETP.GT.AND UP1, UPT, UR12, UR43, UPT ;  /* 0x0000002b0c00728c */ /* 0x000fcc000bf24270 */
[----:B------:R-:W-:-:S03]  /*10fd0*/  PLOP3.LUT P0, PT, PT, PT, UP1, 0x80, 0x0 ;  /* 0x000000000000781c */ /* 0x000fc60003f0f018 */
[----:B------:R-:W-:-:S10]  /*10fe0*/  @!UP0 ULDC UR10, c[0x0][0x9f0] ;  /* 0x00027c00000a8ab9 */ /* 0x000fd40000000800 */
[----:B------:R-:W-:Y:S05]  /*10ff0*/  @!P0 BRA `(.L_x_4847) ;  /* 0x0000000000808947 */ /* 0x000fea0003800000 */
[----:B------:R-:W-:Y:S01]  /*11000*/  IMAD.U32 R3, RZ, RZ, UR10 ;  /* 0x0000000aff037e24 */ /* 0x000fe2000f8e00ff */
[----:B------:R-:W-:-:S04]  /*11010*/  UIADD3 UR4, UR10, -0x1, UR12 ;  /* 0xffffffff0a047890 */ /* 0x000fc8000fffe00c */
[-C--:B------:R-:W-:Y:S01]  /*11020*/  IABS R0, R3.reuse ;  /* 0x0000000300007213 */ /* 0x080fe20000000000 */
[----:B------:R-:W-:Y:S01]  /*11030*/  UIADD3 UR6, -UR43, UR4, URZ ;  /* 0x000000042b067290 */ /* 0x000fe2000fffe13f */
[----:B------:R-:W-:Y:S02]  /*11040*/  IABS R3, R3 ;  /* 0x0000000300037213 */ /* 0x000fe40000000000 */
[----:B------:R-:W-:Y:S01]  /*11050*/  R2UR UR11, R0 ;  /* 0x00000000000b72ca */ /* 0x000fe200000e0000 */
[----:B------:R-:W-:Y:S01]  /*11060*/  UMOV UR4, URZ ;  /* 0x0000003f00047c82 */ /* 0x000fe20008000000 */
[----:B------:R-:W-:-:S04]  /*11070*/  IADD3 R3, RZ, -R3, RZ ;  /* 0x80000003ff037210 */ /* 0x000fc80007ffe0ff */
[----:B------:R-:W-:-:S07]  /*11080*/  R2UR UR9, R3 ;  /* 0x00000000030972ca */ /* 0x000fce00000e0000 */
[----:B------:R-:W0:Y:S08]  /*11090*/  I2F.RP R0, UR11 ;  /* 0x0000000b00007d06 */ /* 0x000e300008209400 */
[----:B0-----:R-:W0:Y:S02]  /*110a0*/  MUFU.RCP R0, R0 ;  /* 0x0000000000007308 */ /* 0x001e240000001000 */
[----:B0-----:R-:W-:Y:S01]  /*110b0*/  VIADD R2, R0, 0xffffffe ;  /* 0x0ffffffe00027836 */ /* 0x001fe20000000000 */
[----:B------:R-:W-:Y:S01]  /*110c0*/  IABS R0, UR6 ;  /* 0x0000000600007c13 */ /* 0x000fe20008000000 */
[----:B------:R-:W-:-:S03]  /*110d0*/  ULOP3.LUT UR6, UR6, UR10, URZ, 0x3c, !UPT ;  /* 0x0000000a06067292 */ /* 0x000fc6000f8e3c3f */
[----:B------:R-:W-:Y:S01]  /*110e0*/  R2UR UR8, R0 ;  /* 0x00000000000872ca */ /* 0x000fe200000e0000 */
[----:B------:R-:W0:Y:S02]  /*110f0*/  F2I.FTZ.U32.TRUNC.NTZ R2, R2 ;  /* 0x0000000200027305 */ /* 0x000e24000021f000 */
        /* <DEDUP_REMOVED lines=16> */
.L_x_4847:
[----:B------:R-:W-:Y:S01]  /*11200*/  UIMAD UR41, UR42, UR46, UR43 ;  /* 0x0000002e2a2972a4 */ /* 0x000fe2000f8e022b */
[----:B------:R-:W-:Y:S02]  /*11210*/  IMAD.U32 R0, RZ, RZ, UR12 ;  /* 0x0000000cff007e24 */ /* 0x000fe4000f8e00ff */
[----:B------:R-:W-:Y:S02]  /*11220*/  IMAD.MOV.U32 R6, RZ, RZ, RZ ;  /* 0x000000ffff067224 */ /* 0x000fe400078e00ff */
[----:B------:R-:W-:Y:S02]  /*11230*/  IMAD.MOV.U32 R9, RZ, RZ, 0x1 ;  /* 0x00000001ff097424 */ /* 0x000fe400078e00ff */
[----:B------:R-:W-:-:S05]  /*11240*/  IMAD.U32 R3, RZ, RZ, UR41 ;  /* 0x00000029ff037e24 */ /* 0x000fca000f8e00ff */
[----:B------:R-:W-:Y:S02]  /*11250*/  VIADDMNMX R18, R3, UR46, R0, PT ;  /* 0x0000002e03127c46 */ /* 0x000fe4000b800100 */
[----:B------:R-:W-:Y:S02]  /*11260*/  MOV R0, 0x1 ;  /* 0x0000000100007802 */ /* 0x000fe40000000f00 */
        /* <DEDUP_REMOVED lines=26> */
.L_x_4848:
        /* <DEDUP_REMOVED lines=20> */
.L_x_4850:
        /* <DEDUP_REMOVED lines=15> */
.L_x_4849:
        /* <DEDUP_REMOVED lines=17> */
.L_x_4947:
        /* <DEDUP_REMOVED lines=8> */
.L_x_4950:
[----:B------:R-:W-:Y:S05]  /*117d0*/  @!P6 BRA `(.L_x_4852) ;  /* 0x0000000000d4e947 */ /* 0x000fea0003800000 */
[----:B------:R-:W-:Y:S01]  /*117e0*/  IMAD.MOV.U32 R16, RZ, RZ, R17 ;  /* 0x000000ffff107224 */ /* 0x000fe200078e0011 */
[----:B------:R-:W-:Y:S06]  /*117f0*/  @!P1 BRA `(.L_x_4854) ;  /* 0x0000000000509947 */ /* 0x000fec0003800000 */
[----:B------:R-:W-:Y:S01]  /*11800*/  IMAD.MOV.U32 R8, RZ, RZ, R0 ;  /* 0x000000ffff087224 */ /* 0x000fe200078e0000 */
[----:B------:R-:W-:Y:S01]  /*11810*/  ULDC.64 UR4, c[0x0][0x428] ;  /* 0x00010a0000047ab9 */ /* 0x000fe20000000a00 */
[----:B------:R-:W0:Y:S01]  /*11820*/  LDC R0, c[0x0][0x43c] ;  /* 0x00010f00ff007b82 */ /* 0x000e220000000800 */
[----:B------:R-:W-:Y:S02]  /*11830*/  IMAD R6, R18, UR4, RZ ;  /* 0x0000000412067c24 */ /* 0x000fe4000f8e02ff */
[----:B------:R-:W-:Y:S02]  /*11840*/  MOV R7, R8 ;  /* 0x0000000800077202 */ /* 0x000fe40000000f00 */
[----:B------:R-:W-:Y:S01]  /*11850*/  IMAD R9, R17, UR5, R6 ;  /* 0x0000000511097c24 */ /* 0x000fe2000f8e0206 */
[----:B0-----:R-:W-:-:S13]  /*11860*/  ISETP.NE.AND P0, PT, R0, 0x1, PT ;  /* 0x000000010000780c */ /* 0x001fda0003f05270 */
        /* <DEDUP_REMOVED lines=13> */
.L_x_4854:
[----:B------:R-:W-:Y:S01]  /*11940*/  MOV R0, 0x1 ;  /* 0x0000000100007802 */ /* 0x000fe20000000f00 */
[----:B0-----:R-:W0:Y:S03]  /*11950*/  S2R R8, SR_TID.X ;  /* 0x0000000000087919 */ /* 0x001e260000002100 */
[----:B------:R-:W-:-:S04]  /*11960*/  SHF.L.U32 R0, R0, 0x1f, RZ ;  /* 0x0000001f00007819 */ /* 0x000fc800000006ff */
[----:B------:R-:W1:Y:S01]  /*11970*/  SYNCS.PHASECHK.TRANS64.TRYWAIT P0, [UR38+0x28c40], R0 ;  /* 0x028c4000ff0075a7 */ /* 0x000e620008000166 */
[----:B0-----:R-:W-:-:S04]  /*11980*/  LOP3.LUT R2, R8, 0x7f, RZ, 0xc0, !PT ;  /* 0x0000007f08027812 */ /* 0x001fc800078ec0ff */
[----:B------:R-:W-:Y:S01]  /*11990*/  ISETP.NE.AND P1, PT, R2, RZ, PT ;  /* 0x000000ff0200720c */ /* 0x000fe20003f25270 */
[----:B-1----:R-:W-:-:S12]  /*119a0*/  @!P0 BRA `(.L_x_4855) ;  /* 0x0000003c00908947 */ /* 0x002fd80003800000 */
.L_x_4951:
[----:B------:R-:W-:Y:S05]  /*119b0*/  @P1 BRA `(.L_x_4856) ;  /* 0x0000000000181947 */ /* 0x000fea0003800000 */
[----:B------:R-:W1:Y:S01]  /*119c0*/  S2R R2, SR_TID.X ;  /* 0x0000000000027919 */ /* 0x000e620000002100 */
[----:B0-----:R-:W-:-:S04]  /*119d0*/  IMAD.MOV.U32 R0, RZ, RZ, 0x2000 ;  /* 0x00002000ff007424 */ /* 0x001fc800078e00ff */
[----:B------:R2:W-:Y:S01]  /*119e0*/  SYNCS.ARRIVE.TRANS64 RZ, [UR38+0x28c30], R0 ;  /* 0x028c3000ffff79a7 */ /* 0x0005e20008000026 */
[----:B-1----:R-:W-:-:S13]  /*119f0*/  LOP3.LUT P0, RZ, R2, 0x1f, RZ, 0xc0, !PT ;  /* 0x0000001f02ff7812 */ /* 0x002fda000780c0ff */
[----:B--2---:R-:W-:Y:S05]  /*11a00*/  @!P0 BRA `(.L_x_4856) ;  /* 0x0000000000048947 */ /* 0x004fea0003800000 */
[----:B------:R-:W-:Y:S01]  /*11a10*/  BPT.TRAP 0x1 ;  /* 0x000000040000795c */ /* 0x000fe20000300000 */
.L_x_4856:
        /* <DEDUP_REMOVED lines=17> */
.L_x_4852:
        /* <DEDUP_REMOVED lines=22> */
.L_x_4857:
[----:B------:R-:W0:Y:S01]  /*11c90*/  LDC R6, c[0x0][0x448] ;  /* 0x00011200ff067b82 */ /* 0x000e220000000800 */
[----:B------:R-:W1:Y:S01]  /*11ca0*/  S2R R11, SR_TID.X ;  /* 0x00000000000b7919 */ /* 0x000e620000002100 */
[----:B------:R-:W-:Y:S01]  /*11cb0*/  USHF.R.S32.HI UR4, URZ, 0x1f, UR36 ;  /* 0x0000001f3f047899 */ /* 0x000fe20008011424 */
[----:B------:R-:W-:Y:S01]  /*11cc0*/  ULDC.64 UR8, c[0x0][0x2d8] ;  /* 0x0000b60000087ab9 */ /* 0x000fe20000000a00 */
[----:B------:R-:W2:Y:S02]  /*11cd0*/  S2R R12, SR_CTAID.Z ;  /* 0x00000000000c7919 */ /* 0x000ea40000002700 */
[----:B------:R-:W-:Y:S02]  /*11ce0*/  UIMAD UR6, UR4, UR8, URZ ;  /* 0x00000008040672a4 */ /* 0x000fe4000f8e023f */
[----:B------:R-:W-:Y:S02]  /*11cf0*/  UIMAD.WIDE.U32 UR4, UR36, UR8, URZ ;  /* 0x00000008240472a5 */ /* 0x000fe4000f8e003f */
[----:B------:R-:W-:-:S04]  /*11d00*/  UIMAD UR6, UR36, UR9, UR6 ;  /* 0x00000009240672a4 */ /* 0x000fc8000f8e0206 */
[----:B------:R-:W-:Y:S01]  /*11d10*/  UIADD3 UR5, UR5, UR6, URZ ;  /* 0x0000000605057290 */ /* 0x000fe2000fffe03f */
[----:B0-----:R-:W-:Y:S02]  /*11d20*/  ISETP.NE.AND P0, PT, R6, 0x1, PT ;  /* 0x000000010600780c */ /* 0x001fe40003f05270 */
[C---:B-1----:R-:W-:Y:S01]  /*11d30*/  LOP3.LUT R10, R11.reuse, 0x7f, RZ, 0xc0, !PT ;  /* 0x0000007f0b0a7812 */ /* 0x042fe200078ec0ff */
[----:B------:R-:W-:-:S10]  /*11d40*/  IMAD.SHL.U32 R3, R11, 0x10, RZ ;  /* 0x000000100b037824 */ /* 0x000fd400078e00ff */
[----:B------:R-:W0:Y:S01]  /*11d50*/  @P0 LDC R8, c[0x0][0x44c] ;  /* 0x00011300ff080b82 */ /* 0x000e220000000800 */
[----:B------:R-:W-:-:S04]  /*11d60*/  SHF.R.U32.HI R4, RZ, 0x3, R10 ;  /* 0x00000003ff047819 */ /* 0x000fc8000001160a */
[----:B------:R-:W-:-:S03]  /*11d70*/  LOP3.LUT R3, R4, 0x70, R3, 0xf8, !PT ;  /* 0x0000007004037812 */ /* 0x000fc600078ef803 */
[----:B------:R-:W1:Y:S01]  /*11d80*/  @P0 LDC R0, c[0x0][0x450] ;  /* 0x00011400ff000b82 */ /* 0x000e620000000800 */
[----:B------:R-:W-:-:S05]  /*11d90*/  IADD3 R5, R3, UR40, RZ ;  /* 0x0000002803057c10 */ /* 0x000fca000fffe0ff */
[----:B------:R-:W-:Y:S02]  /*11da0*/  IMAD.MOV.U32 R7, RZ, RZ, R5 ;  /* 0x000000ffff077224 */ /* 0x000fe400078e0005 */
[----:B------:R-:W3:Y:S01]  /*11db0*/  LDC.64 R2, c[0x0][0x2e0] ;  /* 0x0000b800ff027b82 */ /* 0x000ee20000000a00 */
[----:B0-----:R-:W-:-:S05]  /*11dc0*/  @P0 IMAD.HI.U32 R9, R5, R8, RZ ;  /* 0x0000000805090227 */ /* 0x001fca00078e00ff */
[----:B-1----:R-:W-:Y:S02]  /*11dd0*/  @P0 SHF.R.U32.HI R7, RZ, R0, R9 ;  /* 0x00000000ff070219 */ /* 0x002fe40000011609 */
[----:B--2---:R-:W-:-:S03]  /*11de0*/  SHF.R.S32.HI R9, RZ, 0x1f, R12 ;  /* 0x0000001fff097819 */ /* 0x004fc6000001140c */
[----:B------:R-:W-:Y:S02]  /*11df0*/  IMAD.MOV R8, RZ, RZ, -R7 ;  /* 0x000000ffff087224 */ /* 0x000fe400078e0a07 */
[----:B---3--:R-:W-:Y:S02]  /*11e00*/  IMAD R0, R9, R2, RZ ;  /* 0x0000000209007224 */ /* 0x008fe400078e02ff */
[----:B------:R-:W-:Y:S02]  /*11e10*/  IMAD R5, R6, R8, R5 ;  /* 0x0000000806057224 */ /* 0x000fe400078e0205 */
[C---:B------:R-:W-:Y:S01]  /*11e20*/  IMAD R9, R12.reuse, R3, R0 ;  /* 0x000000030c097224 */ /* 0x040fe200078e0200 */
[----:B------:R-:W-:Y:S01]  /*11e30*/  SHF.R.S32.HI R0, RZ, 0x1f, R7 ;  /* 0x0000001fff007819 */ /* 0x000fe20000011407 */
[----:B------:R-:W-:Y:S01]  /*11e40*/  IMAD.WIDE.U32 R2, R12, R2, UR4 ;  /* 0x000000040c027e25 */ /* 0x000fe2000f8e0002 */
[----:B------:R-:W-:-:S03]  /*11e50*/  ULDC.64 UR4, c[0x0][0x2d0] ;  /* 0x0000b40000047ab9 */ /* 0x000fc60000000a00 */
[----:B------:R-:W-:Y:S02]  /*11e60*/  IMAD.IADD R3, R3, 0x1, R9 ;  /* 0x0000000103037824 */ /* 0x000fe400078e0209 */
[----:B------:R-:W-:Y:S02]  /*11e70*/  IMAD R0, R0, UR4, RZ ;  /* 0x0000000400007c24 */ /* 0x000fe4000f8e02ff */
[----:B------:R-:W-:-:S04]  /*11e80*/  IMAD.WIDE.U32 R2, R7, UR4, R2 ;  /* 0x0000000407027c25 */ /* 0x000fc8000f8e0002 */
[----:B------:R-:W-:Y:S01]  /*11e90*/  IMAD R9, R7, UR5, R0 ;  /* 0x0000000507097c24 */ /* 0x000fe2000f8e0200 */
[----:B------:R-:W-:Y:S01]  /*11ea0*/  SHF.R.S32.HI R0, RZ, 0x1f, R5 ;  /* 0x0000001fff007819 */ /* 0x000fe20000011405 */
[----:B------:R-:W-:-:S03]  /*11eb0*/  ULDC.64 UR4, c[0x0][0x2c8] ;  /* 0x0000b20000047ab9 */ /* 0x000fc60000000a00 */
[----:B------:R-:W-:Y:S01]  /*11ec0*/  IADD3 R3, R3, R9, RZ ;  /* 0x0000000903037210 */ /* 0x000fe20007ffe0ff */
[----:B------:R-:W-:-:S04]  /*11ed0*/  IMAD R0, R0, UR4, RZ ;  /* 0x0000000400007c24 */ /* 0x000fc8000f8e02ff */
[C---:B------:R-:W-:Y:S02]  /*11ee0*/  IMAD R7, R5.reuse, UR5, R0 ;  /* 0x0000000505077c24 */ /* 0x040fe4000f8e0200 */
[----:B------:R-:W-:Y:S01]  /*11ef0*/  IMAD.WIDE.U32 R2, R5, UR4, R2 ;  /* 0x0000000405027c25 */ /* 0x000fe2000f8e0002 */
[----:B------:R-:W-:-:S03]  /*11f00*/  ULDC.64 UR4, c[0x0][0x280] ;  /* 0x0000a00000047ab9 */ /* 0x000fc60000000a00 */
[----:B------:R-:W-:Y:S01]  /*11f10*/  IMAD.IADD R7, R3, 0x1, R7 ;  /* 0x0000000103077824 */ /* 0x000fe200078e0207 */
[----:B------:R-:W-:Y:S01]  /*11f20*/  LEA R0, P0, R2, UR4, 0x1 ;  /* 0x0000000402007c11 */ /* 0x000fe2000f8008ff */
[----:B------:R-:W-:Y:S01]  /*11f30*/  ULDC UR4, c[0x0][0x2b8] ;  /* 0x0000ae0000047ab9 */ /* 0x000fe20000000800 */
[----:B------:R-:W-:Y:S02]  /*11f40*/  IMAD.SHL.U32 R5, R10, 0x8, RZ ;  /* 0x000000080a057824 */ /* 0x000fe400078e00ff */
        /* <DEDUP_REMOVED lines=11> */
[----:B------:R-:W-:Y:S01]  /*12000*/  IADD3 R4, R4, UR40, RZ ;  /* 0x0000002804047c10 */ /* 0x000fe2000fffe0ff */
[----:B------:R-:W-:Y:S01]  /*12010*/  IMAD R6, R6, UR4, RZ ;  /* 0x0000000406067c24 */ /* 0x000fe2000f8e02ff */
[----:B------:R-:W1:Y:S03]  /*12020*/  SHFL.IDX PT, R2, R7, RZ, 0x181f ;  /* 0x00181fff07027589 */ /* 0x000e6600000e0000 */
[C---:B------:R-:W-:Y:S01]  /*12030*/  VIADD R11, R4.reuse, 0x10 ;  /* 0x00000010040b7836 */ /* 0x040fe20000000000 */
[----:B------:R-:W-:-:S13]  /*12040*/  ISETP.GE.AND P1, PT, R4, R6, PT ;  /* 0x000000060400720c */ /* 0x000fda0003f26270 */
[----:B------:R-:W-:Y:S02]  /*12050*/  @!P1 LEA R9, R5, UR38, 0x1 ;  /* 0x0000002605099c11 */ /* 0x000fe4000f8e08ff */
[----:B0-----:R-:W-:-:S05]  /*12060*/  @!P1 LEA R14, P2, R8, R14, 0x1 ;  /* 0x0000000e080e9211 */ /* 0x001fca00078408ff */
[----:B-1----:R-:W-:Y:S02]  /*12070*/  @!P1 IMAD.X R3, RZ, RZ, R2, P2 ;  /* 0x000000ffff039224 */ /* 0x002fe400010e0602 */
[----:B------:R-:W-:Y:S02]  /*12080*/  @!P1 IMAD.MOV.U32 R2, RZ, RZ, R14 ;  /* 0x000000ffff029224 */ /* 0x000fe400078e000e */
[----:B------:R-:W0:Y:S04]  /*12090*/  SHFL.IDX PT, R14, R0, 0x1, 0x181f ;  /* 0x00381f00000e7f89 */ /* 0x000e2800000e0000 */
[----:B------:R1:W-:Y:S01]  /*120a0*/  @!P1 LDGSTS.E.BYPASS.LTC128B.128 [R9+0x20400], desc[UR48][R2.64], !P0 ;  /* 0x2040000002099fae */ /* 0x0003e2000c101d70 */
[----:B------:R-:W-:-:S03]  /*120b0*/  ISETP.GE.AND P1, PT, R11, R6, PT ;  /* 0x000000060b00720c */ /* 0x000fc60003f26270 */
[----:B-1----:R-:W1:Y:S01]  /*120c0*/  SHFL.IDX PT, R2, R7, 0x1, 0x181f ;  /* 0x00381f0007027f89 */ /* 0x002e6200000e0000 */
[----:B------:R-:W-:-:S09]  /*120d0*/  VIADD R9, R4, 0x20 ;  /* 0x0000002004097836 */ /* 0x000fd20000000000 */
[----:B------:R-:W-:Y:S02]  /*120e0*/  @!P1 LEA R21, R5, UR38, 0x1 ;  /* 0x0000002605159c11 */ /* 0x000fe4000f8e08ff */
[----:B0-----:R-:W-:-:S04]  /*120f0*/  @!P1 LEA R14, P2, R8, R14, 0x1 ;  /* 0x0000000e080e9211 */ /* 0x001fc800078408ff */
[----:B-1----:R-:W-:Y:S01]  /*12100*/  @!P1 IADD3.X R3, RZ, R2, RZ, P2, !PT ;  /* 0x00000002ff039210 */ /* 0x002fe200017fe4ff */
[----:B------:R-:W-:Y:S02]  /*12110*/  @!P1 IMAD.MOV.U32 R2, RZ, RZ, R14 ;  /* 0x000000ffff029224 */ /* 0x000fe400078e000e */
[----:B------:R-:W0:Y:S04]  /*12120*/  SHFL.IDX PT, R14, R0, 0x2, 0x181f ;  /* 0x00581f00000e7f89 */ /* 0x000e2800000e0000 */
[----:B------:R1:W-:Y:S01]  /*12130*/  @!P1 LDGSTS.E.BYPASS.LTC128B.128 [R21+0x20c00], desc[UR48][R2.64], !P0 ;  /* 0x20c0000002159fae */ /* 0x0003e2000c101d70 */
[----:B------:R-:W-:-:S03]  /*12140*/  ISETP.GE.AND P1, PT, R9, R6, PT ;  /* 0x000000060900720c */ /* 0x000fc60003f26270 */
[----:B-1----:R-:W1:Y:S10]  /*12150*/  SHFL.IDX PT, R2, R7, 0x2, 0x181f ;  /* 0x00581f0007027f89 */ /* 0x002e7400000e0000 */
[----:B------:R-:W-:Y:S01]  /*12160*/  @!P1 LEA R9, R5, UR38, 0x1 ;  /* 0x0000002605099c11 */ /* 0x000fe2000f8e08ff */
[----:B------:R-:W2:Y:S01]  /*12170*/  SHFL.IDX PT, R7, R7, 0x3, 0x181f ;  /* 0x00781f0007077f89 */ /* 0x000ea200000e0000 */
[----:B0-----:R-:W-:-:S05]  /*12180*/  @!P1 LEA R14, P2, R8, R14, 0x1 ;  /* 0x0000000e080e9211 */ /* 0x001fca00078408ff */
[----:B-1----:R-:W-:Y:S01]  /*12190*/  @!P1 IMAD.X R3, RZ, RZ, R2, P2 ;  /* 0x000000ffff039224 */ /* 0x002fe200010e0602 */
[----:B------:R-:W-:Y:S02]  /*121a0*/  @!P1 MOV R2, R14 ;  /* 0x0000000e00029202 */ /* 0x000fe40000000f00 */
[----:B------:R0:W1:Y:S04]  /*121b0*/  SHFL.IDX PT, R14, R0, 0x3, 0x181f ;  /* 0x00781f00000e7f89 */ /* 0x00006800000e0000 */
[----:B--2---:R0:W-:Y:S02]  /*121c0*/  @!P1 LDGSTS.E.BYPASS.LTC128B.128 [R9+0x21400], desc[UR48][R2.64], !P0 ;  /* 0x2140000002099fae */ /* 0x0041e4000c101d70 */
.L_x_4960:
[----:B0-----:R-:W-:Y:S02]  /*121d0*/  VIADD R3, R4, 0x30 ;  /* 0x0000003004037836 */ /* 0x001fe40000000000 */
[----:B------:R-:W-:-:S03]  /*121e0*/  IMAD.MOV.U32 R4, RZ, RZ, 0x1 ;  /* 0x00000001ff047424 */ /* 0x000fc600078e00ff */
[----:B------:R-:W-:Y:S02]  /*121f0*/  ISETP.GE.AND P1, PT, R3, R6, PT ;  /* 0x000000060300720c */ /* 0x000fe40003f26270 */
[----:B------:R-:W-:-:S11]  /*12200*/  SHF.L.U32 R4, R4, 0x1f, RZ ;  /* 0x0000001f04047819 */ /* 0x000fd600000006ff */
[----:B-1----:R-:W-:Y:S02]  /*12210*/  @!P1 LEA R2, P2, R8, R14, 0x1 ;  /* 0x0000000e08029211 */ /* 0x002fe400078408ff */
        /* <DEDUP_REMOVED lines=13> */
.L_x_4961:
[----:B------:R-:W-:Y:S01]  /*122f0*/  ISETP.NE.AND P0, PT, R19, RZ, PT ;  /* 0x000000ff1300720c */ /* 0x000fe20003f05270 */
[----:B------:R-:W-:Y:S01]  /*12300*/  BSSY B0, `(.L_x_4860) ;  /* 0x000007f000007945 */ /* 0x000fe20003800000 */
[----:B------:R-:W-:-:S11]  /*12310*/  MOV R0, 0x1 ;  /* 0x0000000100007802 */ /* 0x000fd60000000f00 */
[----:B------:R-:W-:Y:S05]  /*12320*/  @!P0 BRA `(.L_x_4861) ;  /* 0x0000000400f08947 */ /* 0x000fea0003800000 */
[----:B------:R-:W1:Y:S01]  /*12330*/  SYNCS.PHASECHK.TRANS64.TRYWAIT P0, [UR38+0x28c60], R4 ;  /* 0x028c6004ff0075a7 */ /* 0x000e620008000166 */
[----:B------:R-:W2:Y:S02]  /*12340*/  S2R R2, SR_TID.X ;  /* 0x0000000000027919 */ /* 0x000ea40000002100 */
[----:B--2---:R-:W-:-:S04]  /*12350*/  LOP3.LUT R2, R2, 0x7f, RZ, 0xc0, !PT ;  /* 0x0000007f02027812 */ /* 0x004fc800078ec0ff */
[----:B------:R-:W-:Y:S01]  /*12360*/  ISETP.NE.AND P1, PT, R2, RZ, PT ;  /* 0x000000ff0200720c */ /* 0x000fe20003f25270 */
[----:B-1----:R-:W-:-:S12]  /*12370*/  @!P0 BRA `(.L_x_4862) ;  /* 0x00000038007c8947 */ /* 0x002fd80003800000 */
.L_x_4962:
        /* <DEDUP_REMOVED lines=8> */
.L_x_4864:
[----:B------:R-:W-:Y:S05]  /*12400*/  BSYNC B1 ;  /* 0x0000000000017941 */ /* 0x000fea0003800000 */
.L_x_4863:
        /* <DEDUP_REMOVED lines=11> */
.L_x_4865:
        /* <DEDUP_REMOVED lines=13> */
.L_x_4866:
        /* <DEDUP_REMOVED lines=13> */
.L_x_4867:
        /* <DEDUP_REMOVED lines=13> */
.L_x_4868:
        /* <DEDUP_REMOVED lines=13> */
.L_x_4869:
        /* <DEDUP_REMOVED lines=13> */
.L_x_4870:
        /* <DEDUP_REMOVED lines=13> */
.L_x_4871:
        /* <DEDUP_REMOVED lines=13> */
.L_x_4872:
        /* <DEDUP_REMOVED lines=8> */
.L_x_4861:
[----:B------:R-:W-:Y:S05]  /*12af0*/  BSYNC B0 ;  /* 0x0000000000007941 */ /* 0x000fea0003800000 */
.L_x_4860:
[----:B0-----:R-:W2:Y:S01]  /*12b00*/  LDL.LU R3, [R1+0x8] ;  /* 0x0000080001037983 */ /* 0x001ea20000300800 */
[----:B------:R-:W-:Y:S01]  /*12b10*/  MOV R9, RZ ;  /* 0x000000ff00097202 */ /* 0x000fe20000000f00 */
[----:B------:R-:W-:Y:S02]  /*12b20*/  IMAD.MOV.U32 R6, RZ, RZ, 0x1 ;  /* 0x00000001ff067424 */ /* 0x000fe400078e00ff */
[----:B--2---:R-:W-:-:S05]  /*12b30*/  VIADD R7, R3, 0xfffffffe ;  /* 0xfffffffe03077836 */ /* 0x004fca0000000000 */
[----:B------:R-:W-:-:S13]  /*12b40*/  ISETP.GE.AND P0, PT, R7, UR41, PT ;  /* 0x0000002907007c0c */ /* 0x000fda000bf06270 */
[----:B------:R-:W-:Y:S05]  /*12b50*/  @!P0 BRA `(.L_x_4840) ;  /* 0x0000002400248947 */ /* 0x000fea0003800000 */
[----:B------:R-:W-:Y:S01]  /*12b60*/  UIADD3 UR4, UR42, 0x1, URZ ;  /* 0x000000012a047890 */ /* 0x000fe2000fffe03f */
[----:B------:R-:W0:Y:S01]  /*12b70*/  S2R R4, SR_TID.X ;  /* 0x0000000000047919 */ /* 0x000e220000002100 */
[----:B------:R-:W-:Y:S01]  /*12b80*/  ULOP3.LUT UR5, URZ, UR44, URZ, 0x33, !UPT ;  /* 0x0000002c3f057292 */ /* 0x000fe2000f8e333f */
[----:B------:R-:W-:Y:S01]  /*12b90*/  IMAD.MOV.U32 R6, RZ, RZ, 0x1 ;  /* 0x00000001ff067424 */ /* 0x000fe200078e00ff */
[----:B------:R-:W-:-:S04]  /*12ba0*/  UIMAD UR4, UR4, UR46, URZ ;  /* 0x0000002e040472a4 */ /* 0x000fc8000f8e023f */
[----:B------:R-:W-:Y:S01]  /*12bb0*/  IMAD.U32 R3, RZ, RZ, UR5 ;  /* 0x00000005ff037e24 */ /* 0x000fe2000f8e00ff */
[----:B------:R-:W-:Y:S01]  /*12bc0*/  ULOP3.LUT UR5, URZ, UR41, URZ, 0x33, !UPT ;  /* 0x000000293f057292 */ /* 0x000fe2000f8e333f */
[----:B------:R-:W-:Y:S01]  /*12bd0*/  LOP3.LUT R0, RZ, UR4, RZ, 0x33, !PT ;  /* 0x00000004ff007c12 */ /* 0x000fe2000f8e33ff */
[----:B------:R-:W-:-:S03]  /*12be0*/  ULOP3.LUT UR4, URZ, UR39, URZ, 0x33, !UPT ;  /* 0x000000273f047292 */ /* 0x000fc6000f8e333f */
[----:B------:R-:W-:Y:S01]  /*12bf0*/  VIADDMNMX R0, R0, -UR43, R3, !PT ;  /* 0x8000002b00007c46 */ /* 0x000fe2000f800103 */
[----:B------:R-:W-:-:S03]  /*12c00*/  IMAD.MOV.U32 R3, RZ, RZ, 0x2 ;  /* 0x00000002ff037424 */ /* 0x000fc600078e00ff */
[----:B------:R-:W-:-:S04]  /*12c10*/  VIMNMX R0, R0, UR4, !PT ;  /* 0x0000000400007c48 */ /* 0x000fc8000ffe0100 */
[----:B------:R-:W-:-:S04]  /*12c20*/  VIADDMNMX R2, R0, R3, UR5, !PT ;  /* 0x0000000500027e46 */ /* 0x000fc8000f800103 */
[----:B------:R-:W-:-:S04]  /*12c30*/  IADD3 R3, R2, -0x2, RZ ;  /* 0xfffffffe02037810 */ /* 0x000fc80007ffe0ff */
[-C--:B------:R-:W-:Y:S02]  /*12c40*/  ISETP.NE.AND P0, PT, R3, R0.reuse, PT ;  /* 0x000000000300720c */ /* 0x080fe40003f05270 */
[----:B------:R-:W-:Y:S01]  /*12c50*/  LOP3.LUT R3, RZ, R0, RZ, 0x33, !PT ;  /* 0x00000000ff037212 */ /* 0x000fe200078e33ff */
[----:B------:R-:W-:Y:S01]  /*12c60*/  IMAD.MOV.U32 R0, RZ, RZ, 0x1 ;  /* 0x00000001ff007424 */ /* 0x000fe200078e00ff */
[----:B0-----:R-:W-:-:S03]  /*12c70*/  LOP3.LUT R10, R4, 0x1f, RZ, 0xc0, !PT ;  /* 0x0000001f040a7812 */ /* 0x001fc600078ec0ff */
[----:B------:R-:W-:-:S05]  /*12c80*/  IMAD.IADD R2, R2, 0x1, R3 ;  /* 0x0000000102027824 */ /* 0x000fca00078e0203 */
[----:B------:R-:W-:Y:S01]  /*12c90*/  LOP3.LUT R11, R2, 0x1, RZ, 0xc0, !PT ;  /* 0x00000001020b7812 */ /* 0x000fe200078ec0ff */
[----:B------:R-:W-:Y:S06]  /*12ca0*/  @!P0 BRA `(.L_x_4873) ;  /* 0x0000001400e08947 */ /* 0x000fec0003800000 */
[----:B------:R-:W-:Y:S01]  /*12cb0*/  BSSY B0, `(.L_x_4873) ;  /* 0x0000177000007945 */ /* 0x000fe20003800000 */
[----:B------:R-:W-:Y:S01]  /*12cc0*/  IADD3 R8, R2, -R11, RZ ;  /* 0x8000000b02087210 */ /* 0x000fe20007ffe0ff */
[----:B------:R-:W-:-:S07]  /*12cd0*/  IMAD.MOV.U32 R0, RZ, RZ, 0x1 ;  /* 0x00000001ff007424 */ /* 0x000fce00078e00ff */
.L_x_4914:
[----:B------:R-:W-:Y:S01]  /*12ce0*/  ISETP.NE.AND P0, PT, R19, RZ, PT ;  /* 0x000000ff1300720c */ /* 0x000fe20003f05270 */
[----:B------:R-:W-:Y:S01]  /*12cf0*/  VIADD R8, R8, 0xfffffffe ;  /* 0xfffffffe08087836 */ /* 0x000fe20000000000 */
[----:B------:R-:W-:Y:S04]  /*12d00*/  BSSY B1, `(.L_x_4874) ;  /* 0x00000b6000017945 */ /* 0x000fe80003800000 */
[----:B------:R-:W-:-:S07]  /*12d10*/  ISETP.NE.AND P1, PT, R8, RZ, PT ;  /* 0x000000ff0800720c */ /* 0x000fce0003f25270 */
[----:B0-----:R-:W-:Y:S06]  /*12d20*/  @!P0 BRA `(.L_x_4875) ;  /* 0x0000000800cc8947 */ /* 0x001fec0003800000 */
        /* <DEDUP_REMOVED lines=12> */
[----:B------:R-:W-:Y:S01]  /*12df0*/  SHF.R.S32.HI R3, RZ, 0x1f, R12 ;  /* 0x0000001fff037819 */ /* 0x000fe2000001140c */
        /* <DEDUP_REMOVED lines=10> */
.L_x_4876:
[----:B------:R-:W1:Y:S01]  /*12ea0*/  S2R R2, SR_TID.X ;  /* 0x0000000000027919 */ /* 0x000e620000002100 */
[----:B------:R-:W-:Y:S01]  /*12eb0*/  BSSY B2, `(.L_x_4877) ;  /* 0x0000006000027945 */ /* 0x000fe20003800000 */
[----:B-1----:R-:W-:Y:S02]  /*12ec0*/  LOP3.LUT R3, R2, 0x7f, RZ, 0xc0, !PT ;  /* 0x0000007f02037812 */ /* 0x002fe400078ec0ff */
[----:B------:R-:W-:Y:S02]  /*12ed0*/  SHF.L.U32 R2, R0, 0x1f, RZ ;  /* 0x0000001f00027819 */ /* 0x000fe400000006ff */
[----:B------:R-:W-:Y:S02]  /*12ee0*/  ISETP.NE.AND P2, PT, R3, RZ, PT ;  /* 0x000000ff0300720c */ /* 0x000fe40003f45270 */
[----:B------:R-:W1:Y:S02]  /*12ef0*/  SYNCS.PHASECHK.TRANS64.TRYWAIT P0, [UR38+0x28c48], R2 ;  /* 0x028c4802ff0075a7 */ /* 0x000e640008000166 */
[----:B-1----:R-:W-:Y:S09]  /*12f00*/  @!P0 BRA `(.L_x_4878) ;  /* 0x0000002c00b08947 */ /* 0x002ff20003800000 */
.L_x_4963:
[----:B------:R-:W-:Y:S05]  /*12f10*/  BSYNC B2 ;  /* 0x0000000000027941 */ /* 0x000fea0003800000 */
.L_x_4877:
[----:B------:R-:W-:Y:S04]  /*12f20*/  BSSY B2, `(.L_x_4879) ;  /* 0x0000007000027945 */ /* 0x000fe80003800000 */
[----:B------:R-:W-:Y:S05]  /*12f30*/  @P2 BRA `(.L_x_4880) ;  /* 0x0000000000142947 */ /* 0x000fea0003800000 */
[----:B------:R-:W-:Y:S02]  /*12f40*/  ISETP.NE.AND P0, PT, R10, RZ, PT ;  /* 0x000000ff0a00720c */ /* 0x000fe40003f05270 */
[----:B-1----:R-:W-:-:S04]  /*12f50*/  MOV R3, 0x2000 ;  /* 0x0000200000037802 */ /* 0x002fc80000000f00 */
[----:B------:R2:W-:Y:S07]  /*12f60*/  SYNCS.ARRIVE.TRANS64 RZ, [UR38+0x28c38], R3 ;  /* 0x028c3803ffff79a7 */ /* 0x0005ee0008000026 */
[----:B------:R-:W-:Y:S05]  /*12f70*/  @!P0 BRA `(.L_x_4880) ;  /* 0x0000000000048947 */ /* 0x000fea0003800000 */
[----:B------:R-:W-:Y:S01]  /*12f80*/  BPT.TRAP 0x1 ;  /* 0x000000040000795c */ /* 0x000fe20000300000 */
.L_x_4880:
[----:B------:R-:W-:Y:S05]  /*12f90*/  BSYNC B2 ;  /* 0x0000000000027941 */ /* 0x000fea0003800000 */
.L_x_4879:
        /* <DEDUP_REMOVED lines=11> */
.L_x_4881:
        /* <DEDUP_REMOVED lines=10> */
.L_x_4964:
[----:B------:R-:W-:Y:S05]  /*130f0*/  BSYNC B2 ;  /* 0x0000000000027941 */ /* 0x000fea0003800000 */
.L_x_4882:
[----:B------:R-:W-:Y:S01]  /*13100*/  BSSY B2, `(.L_x_4884) ;  /* 0x0000009000027945 */ /* 0x000fe20003800000 */
[----:B01----:R-:W-:Y:S01]  /*13110*/  IMAD.MOV.U32 R2, RZ, RZ, 0x0 ;  /* 0x00000000ff027424 */ /* 0x003fe200078e00ff */
[----:B--2---:R-:W-:Y:S02]  /*13120*/  MOV R3, 0x14f00000 ;  /* 0x14f0000000037802 */ /* 0x004fe40000000f00 */
[----:B------:R-:W-:Y:S05]  /*13130*/  @P2 BRA `(.L_x_4885) ;  /* 0x0000000000142947 */ /* 0x000fea0003800000 */
[----:B------:R-:W-:Y:S01]  /*13140*/  ISETP.NE.AND P0, PT, R10, RZ, PT ;  /* 0x000000ff0a00720c */ /* 0x000fe20003f05270 */
[----:B------:R-:W-:-:S04]  /*13150*/  IMAD.MOV.U32 R12, RZ, RZ, 0x10000 ;  /* 0x00010000ff0c7424 */ /* 0x000fc800078e00ff */
[----:B------:R0:W-:Y:S08]  /*13160*/  SYNCS.ARRIVE.TRANS64 RZ, [UR38+0x28c58], R12 ;  /* 0x028c580cffff79a7 */ /* 0x0001f00008000026 */
[----:B0-----:R-:W-:Y:S05]  /*13170*/  @!P0 BRA `(.L_x_4885) ;  /* 0x0000000000048947 */ /* 0x001fea0003800000 */
[----:B------:R-:W-:Y:S01]  /*13180*/  BPT.TRAP 0x1 ;  /* 0x000000040000795c */ /* 0x000fe20000300000 */
.L_x_4885:
[----:B------:R-:W-:Y:S05]  /*13190*/  BSYNC B2 ;  /* 0x0000000000027941 */ /* 0x000fea0003800000 */
.L_x_4884:
        /* <DEDUP_REMOVED lines=9> */
.L_x_4886:
        /* <DEDUP_REMOVED lines=13> */
.L_x_4887:
        /* <DEDUP_REMOVED lines=13> */
.L_x_4888:
        /* <DEDUP_REMOVED lines=13> */
.L_x_4889:
        /* <DEDUP_REMOVED lines=13> */
.L_x_4890:
        /* <DEDUP_REMOVED lines=13> */
.L_x_4891:
        /* <DEDUP_REMOVED lines=13> */
.L_x_4892:
        /* <DEDUP_REMOVED lines=13> */
.L_x_4893:
        /* <DEDUP_REMOVED lines=8> */
.L_x_4875:
[----:B------:R-:W-:Y:S05]  /*13860*/  BSYNC B1 ;  /* 0x0000000000017941 */ /* 0x000fea0003800000 */
.L_x_4874:
[----:B------:R-:W-:Y:S01]  /*13870*/  ISETP.NE.AND P3, PT, R19, RZ, PT ;  /* 0x000000ff1300720c */ /* 0x000fe20003f65270 */
[----:B------:R-:W-:Y:S01]  /*13880*/  BSSY B1, `(.L_x_4894) ;  /* 0x00000b7000017945 */ /* 0x000fe20003800000 */
[----:B------:R-:W-:-:S11]  /*13890*/  LOP3.LUT R0, R0, 0x1, RZ, 0x3c, !PT ;  /* 0x0000000100007812 */ /* 0x000fd600078e3cff */
[----:B------:R-:W-:Y:S05]  /*138a0*/  @!P3 BRA `(.L_x_4895) ;  /* 0x0000000800d0b947 */ /* 0x000fea0003800000 */
[----:B------:R-:W2:Y:S01]  /*138b0*/  LDL R2, [R1] ;  /* 0x0000000001027983 */ /* 0x000ea20000100800 */
[----:B------:R-:W-:Y:S01]  /*138c0*/  VIADD R12, R7, 0xffffffff ;  /* 0xffffffff070c7836 */ /* 0x000fe20000000000 */
[----:B--2---:R-:W-:-:S13]  /*138d0*/  ISETP.NE.AND P3, PT, R2, RZ, PT ;  /* 0x000000ff0200720c */ /* 0x004fda0003f65270 */
[----:B------:R-:W-:Y:S05]  /*138e0*/  @!P3 BRA `(.L_x_4896) ;  /* 0x00000000004cb947 */ /* 0x000fea0003800000 */
[----:B------:R-:W0:Y:S01]  /*138f0*/  LDC R14, c[0x0][0x43c] ;  /* 0x00010f00ff0e7b82 */ /* 0x000e220000000800 */
[----:B------:R-:W-:Y:S01]  /*13900*/  IMAD.MOV.U32 R13, RZ, RZ, R12 ;  /* 0x000000ffff0d7224 */ /* 0x000fe200078e000c */
[----:B------:R-:W-:Y:S01]  /*13910*/  ULDC.64 UR4, c[0x0][0x428] ;  /* 0x00010a0000047ab9 */ /* 0x000fe20000000a00 */
[----:B0-----:R-:W-:-:S13]  /*13920*/  ISETP.NE.AND P0, PT, R14, 0x1, PT ;  /* 0x000000010e00780c */ /* 0x001fda0003f05270 */
[----:B------:R-:W0:Y:S02]  /*13930*/  @P0 LDC.64 R2, c[0x0][0x440] ;  /* 0x00011000ff020b82 */ /* 0x000e240000000a00 */
[----:B0-----:R-:W-:-:S05]  /*13940*/  @P0 IMAD.HI.U32 R2, R12, R2, RZ ;  /* 0x000000020c020227 */ /* 0x001fca00078e00ff */
[----:B------:R-:W-:Y:S01]  /*13950*/  @P0 SHF.R.U32.HI R13, RZ, R3, R2 ;  /* 0x00000003ff0d0219 */ /* 0x000fe20000011602 */
[----:B------:R-:W-:-:S03]  /*13960*/  IMAD R2, R18, UR4, RZ ;  /* 0x0000000412027c24 */ /* 0x000fc6000f8e02ff */
[----:B------:R-:W-:Y:S01]  /*13970*/  SHF.R.S32.HI R3, RZ, 0x1f, R13 ;  /* 0x0000001fff037819 */ /* 0x000fe2000001140d */
[----:B------:R-:W-:Y:S01]  /*13980*/  IMAD R5, R17, UR5, R2 ;  /* 0x0000000511057c24 */ /* 0x000fe2000f8e0202 */
        /* <DEDUP_REMOVED lines=9> */
.L_x_4896:
[----:B------:R-:W1:Y:S01]  /*13a20*/  S2R R2, SR_TID.X ;  /* 0x0000000000027919 */ /* 0x000e620000002100 */
[----:B------:R-:W-:Y:S01]  /*13a30*/  BSSY B2, `(.L_x_4897) ;  /* 0x0000006000027945 */ /* 0x000fe20003800000 */
[----:B-1----:R-:W-:Y:S02]  /*13a40*/  LOP3.LUT R3, R2, 0x7f, RZ, 0xc0, !PT ;  /* 0x0000007f02037812 */ /* 0x002fe400078ec0ff */
[----:B------:R-:W-:Y:S02]  /*13a50*/  SHF.L.U32 R2, R0, 0x1f, RZ ;  /* 0x0000001f00027819 */ /* 0x000fe400000006ff */
[----:B------:R-:W-:Y:S02]  /*13a60*/  ISETP.NE.AND P2, PT, R3, RZ, PT ;  /* 0x000000ff0300720c */ /* 0x000fe40003f45270 */
[----:B------:R-:W1:Y:S02]  /*13a70*/  SYNCS.PHASECHK.TRANS64.TRYWAIT P0, [UR38+0x28c40], R2 ;  /* 0x028c4002ff0075a7 */ /* 0x000e640008000166 */
[----:B-1----:R-:W-:Y:S09]  /*13a80*/  @!P0 BRA `(.L_x_4898) ;  /* 0x0000002400008947 */ /* 0x002ff20003800000 */
.L_x_4965:
[----:B------:R-:W-:Y:S05]  /*13a90*/  BSYNC B2 ;  /* 0x0000000000027941 */ /* 0x000fea0003800000 */
.L_x_4897:
[----:B------:R-:W-:Y:S04]  /*13aa0*/  BSSY B2, `(.L_x_4899) ;  /* 0x0000007000027945 */ /* 0x000fe80003800000 */
[----:B------:R-:W-:Y:S05]  /*13ab0*/  @P2 BRA `(.L_x_4900) ;  /* 0x0000000000142947 */ /* 0x000fea0003800000 */
[----:B------:R-:W-:Y:S01]  /*13ac0*/  ISETP.NE.AND P0, PT, R10, RZ, PT ;  /* 0x000000ff0a00720c */ /* 0x000fe20003f05270 */
[----:B-1----:R-:W-:-:S04]  /*13ad0*/  IMAD.MOV.U32 R3, RZ, RZ, 0x2000 ;  /* 0x00002000ff037424 */ /* 0x002fc800078e00ff */
[----:B------:R2:W-:Y:S08]  /*13ae0*/  SYNCS.ARRIVE.TRANS64 RZ, [UR38+0x28c30], R3 ;  /* 0x028c3003ffff79a7 */ /* 0x0005f00008000026 */
[----:B--2---:R-:W-:Y:S05]  /*13af0*/  @!P0 BRA `(.L_x_4900) ;  /* 0x0000000000048947 */ /* 0x004fea0003800000 */
[----:B------:R-:W-:Y:S01]  /*13b00*/  BPT.TRAP 0x1 ;  /* 0x000000040000795c */ /* 0x000fe20000300000 */
.L_x_4900:
[----:B------:R-:W-:Y:S05]  /*13b10*/  BSYNC B2 ;  /* 0x0000000000027941 */ /* 0x000fea0003800000 */
.L_x_4899:
        /* <DEDUP_REMOVED lines=11> */
.L_x_4901:
        /* <DEDUP_REMOVED lines=11> */
.L_x_4966:
[----:B------:R-:W-:Y:S05]  /*13c80*/  BSYNC B2 ;  /* 0x0000000000027941 */ /* 0x000fea0003800000 */
.L_x_4902:
[----:B------:R-:W-:Y:S01]  /*13c90*/  BSSY B2, `(.L_x_4904) ;  /* 0x0000009000027945 */ /* 0x000fe20003800000 */
[----:B01----:R-:W-:Y:S02]  /*13ca0*/  IMAD.MOV.U32 R2, RZ, RZ, 0x0 ;  /* 0x00000000ff027424 */ /* 0x003fe400078e00ff */
[----:B------:R-:W-:Y:S01]  /*13cb0*/  IMAD.MOV.U32 R3, RZ, RZ, 0x14f00000 ;  /* 0x14f00000ff037424 */ /* 0x000fe200078e00ff */
[----:B------:R-:W-:Y:S06]  /*13cc0*/  @P2 BRA `(.L_x_4905) ;  /* 0x0000000000142947 */ /* 0x000fec0003800000 */
[----:B------:R-:W-:Y:S02]  /*13cd0*/  ISETP.NE.AND P0, PT, R10, RZ, PT ;  /* 0x000000ff0a00720c */ /* 0x000fe40003f05270 */
[----:B------:R-:W-:-:S04]  /*13ce0*/  MOV R5, 0x10000 ;  /* 0x0001000000057802 */ /* 0x000fc80000000f00 */
[----:B------:R0:W-:Y:S07]  /*13cf0*/  SYNCS.ARRIVE.TRANS64 RZ, [UR38+0x28c50], R5 ;  /* 0x028c5005ffff79a7 */ /* 0x0001ee0008000026 */
[----:B------:R-:W-:Y:S05]  /*13d00*/  @!P0 BRA `(.L_x_4905) ;  /* 0x0000000000048947 */ /* 0x000fea0003800000 */
[----:B------:R-:W-:Y:S01]  /*13d10*/  BPT.TRAP 0x1 ;  /* 0x000000040000795c */ /* 0x000fe20000300000 */
.L_x_4905:
[----:B------:R-:W-:Y:S05]  /*13d20*/  BSYNC B2 ;  /* 0x0000000000027941 */ /* 0x000fea0003800000 */
.L_x_4904:
        /* <DEDUP_REMOVED lines=9> */
.L_x_4906:
        /* <DEDUP_REMOVED lines=13> */
.L_x_4907:
        /* <DEDUP_REMOVED lines=13> */
.L_x_4908:
        /* <DEDUP_REMOVED lines=13> */
.L_x_4909:
        /* <DEDUP_REMOVED lines=13> */
.L_x_4910:
        /* <DEDUP_REMOVED lines=13> */
.L_x_4911:
        /* <DEDUP_REMOVED lines=13> */
.L_x_4912:
        /* <DEDUP_REMOVED lines=13> */
.L_x_4913:
        /* <DEDUP_REMOVED lines=8> */
.L_x_4895:
[----:B------:R-:W-:Y:S05]  /*143f0*/  BSYNC B1 ;  /* 0x0000000000017941 */ /* 0x000fea0003800000 */
.L_x_4894:
[----:B------:R-:W-:Y:S01]  /*14400*/  VIADD R7, R7, 0xfffffffe ;  /* 0xfffffffe07077836 */ /* 0x000fe20000000000 */
[----:B------:R-:W-:Y:S06]  /*14410*/  @P1 BRA `(.L_x_4914) ;  /* 0xffffffe800301947 */ /* 0x000fec000383ffff */
[----:B------:R-:W-:Y:S05]  /*14420*/  BSYNC B0 ;  /* 0x0000000000007941 */ /* 0x000fea0003800000 */
.L_x_4873:
        /* <DEDUP_REMOVED lines=19> */
[----:B------:R-:W-:Y:S01]  /*14560*/  IMAD.WIDE.U32 R2, R17, UR4, R2 ;  /* 0x0000000411027c25 */ /* 0x000fe2000f8e0002 */
[----:B------:R-:W-:-:S04]  /*14570*/  ULDC.64 UR4, c[0x0][0x418] ;  /* 0x0001060000047ab9 */ /* 0x000fc80000000a00 */
[----:B------:R-:W-:Y:S02]  /*14580*/  IADD3 R3, R9, R3, RZ ;  /* 0x0000000309037210 */ /* 0x000fe40007ffe0ff */
[----:B------:R-:W-:-:S04]  /*14590*/  LEA R16, P0, R2, UR4, 0x2 ;  /* 0x0000000402107c11 */ /* 0x000fc8000f8010ff */
[----:B------:R-:W-:-:S05]  /*145a0*/  LEA.HI.X R17, R2, UR5, R3, 0x2, P0 ;  /* 0x0000000502117c11 */ /* 0x000fca00080f1403 */
[----:B------:R1:W5:Y:S01]  /*145b0*/  LDG.E R16, desc[UR48][R16.64] ;  /* 0x0000003010107981 */ /* 0x000362000c1e1900 */
[----:B------:R-:W-:-:S04]  /*145c0*/  IMAD.MOV R2, RZ, RZ, -R5 ;  /* 0x000000ffff027224 */ /* 0x000fc800078e0a05 */
[----:B------:R-:W-:-:S07]  /*145d0*/  IMAD R7, R4, R2, R7 ;  /* 0x0000000204077224 */ /* 0x000fce00078e0207 */
.L_x_4917:
[----:B------:R-:W2:Y:S01]  /*145e0*/  S2R R2, SR_TID.X ;  /* 0x0000000000027919 */ /* 0x000ea20000002100 */
[----:B------:R-:W-:Y:S01]  /*145f0*/  BSSY B1, `(.L_x_4918) ;  /* 0x0000006000017945 */ /* 0x000fe20003800000 */
[----:B--2---:R-:W-:Y:S02]  /*14600*/  LOP3.LUT R3, R2, 0x7f, RZ, 0xc0, !PT ;  /* 0x0000007f02037812 */ /* 0x004fe400078ec0ff */
[----:B------:R-:W-:Y:S02]  /*14610*/  SHF.L.U32 R2, R0, 0x1f, RZ ;  /* 0x0000001f00027819 */ /* 0x000fe400000006ff */
[----:B------:R-:W-:Y:S02]  /*14620*/  ISETP.NE.AND P1, PT, R3, RZ, PT ;  /* 0x000000ff0300720c */ /* 0x000fe40003f25270 */
[----:B------:R-:W2:Y:S02]  /*14630*/  SYNCS.PHASECHK.TRANS64.TRYWAIT P0, [UR38+0x28c48], R2 ;  /* 0x028c4802ff0075a7 */ /* 0x000ea40008000166 */
[----:B--2---:R-:W-:Y:S09]  /*14640*/  @!P0 BRA `(.L_x_4919) ;  /* 0x0000001800408947 */ /* 0x004ff20003800000 */
.L_x_4967:
[----:B------:R-:W-:Y:S05]  /*14650*/  BSYNC B1 ;  /* 0x0000000000017941 */ /* 0x000fea0003800000 */
.L_x_4918:
[----:B------:R-:W-:Y:S04]  /*14660*/  BSSY B1, `(.L_x_4920) ;  /* 0x0000007000017945 */ /* 0x000fe80003800000 */
[----:B------:R-:W-:Y:S05]  /*14670*/  @P1 BRA `(.L_x_4921) ;  /* 0x0000000000141947 */ /* 0x000fea0003800000 */
[----:B------:R-:W-:Y:S01]  /*14680*/  ISETP.NE.AND P0, PT, R10, RZ, PT ;  /* 0x000000ff0a00720c */ /* 0x000fe20003f05270 */
[----:B--2---:R-:W-:-:S04]  /*14690*/  IMAD.MOV.U32 R3, RZ, RZ, 0x2000 ;  /* 0x00002000ff037424 */ /* 0x004fc800078e00ff */
[----:B------:R3:W-:Y:S08]  /*146a0*/  SYNCS.ARRIVE.TRANS64 RZ, [UR38+0x28c38], R3 ;  /* 0x028c3803ffff79a7 */ /* 0x0007f00008000026 */
[----:B---3--:R-:W-:Y:S05]  /*146b0*/  @!P0 BRA `(.L_x_4921) ;  /* 0x0000000000048947 */ /* 0x008fea0003800000 */
[----:B------:R-:W-:Y:S01]  /*146c0*/  BPT.TRAP 0x1 ;  /* 0x000000040000795c */ /* 0x000fe20000300000 */
.L_x_4921:
[----:B------:R-:W-:Y:S05]  /*146d0*/  BSYNC B1 ;  /* 0x0000000000017941 */ /* 0x000fea0003800000 */
.L_x_4920:
[----:B------:R-:W-:Y:S01]  /*146e0*/  IMAD.MOV.U32 R4, RZ, RZ, RZ ;  /* 0x000000ffff047224 */ /* 0x000fe200078e00ff */
[----:B------:R-:W-:Y:S01]  /*146f0*/  ULDC.64 UR4, c[0x0][0x198] ;  /* 0x0000660000047ab9 */ /* 0x000fe20000000a00 */
[----:B------:R-:W-:Y:S01]  /*14700*/  PLOP3.LUT P0, PT, PT, PT, PT, 0x80, 0x0 ;  /* 0x000000000000781c */ /* 0x000fe20003f0f070 */
[----:B------:R-:W-:Y:S01]  /*14710*/  UIADD3 UR4, UP0, UR4, 0x370, URZ ;  /* 0x0000037004047890 */ /* 0x000fe2000ff1e03f */
[----:B------:R-:W-:Y:S01]  /*14720*/  SHF.L.U32 R7, R7, 0x6, RZ ;  /* 0x0000000607077819 */ /* 0x000fe200000006ff */
[----:B------:R-:W-:Y:S01]  /*14730*/  UIADD3 UR8, UR38, 0x24400, URZ ;  /* 0x0002440026087890 */ /* 0x000fe2000fffe03f */
[----:B------:R-:W-:Y:S01]  /*14740*/  R2UR UR10, R4 ;  /* 0x00000000040a72ca */ /* 0x000fe200000e0000 */
[----:B------:R-:W-:Y:S02]  /*14750*/  UIADD3 UR9, UR38, 0x28c38, URZ ;  /* 0x00028c3826097890 */ /* 0x000fe4000fffe03f */
[----:B------:R-:W-:Y:S01]  /*14760*/  UIADD3.X UR5, URZ, UR5, URZ, UP0, !UPT ;  /* 0x000000053f057290 */ /* 0x000fe200087fe43f */
[----:B------:R-:W-:Y:S01]  /*14770*/  UMOV UR6, 0x0 ;  /* 0x0000000000067882 */ /* 0x000fe20000000000 */
[----:B------:R-:W-:-:S10]  /*14780*/  UMOV UR7, 0x14f00000 ;  /* 0x14f0000000077882 */ /* 0x000fd40000000000 */
.L_x_4922:
        /* <DEDUP_REMOVED lines=11> */
.L_x_4968:
[----:B------:R-:W-:Y:S05]  /*14840*/  BSYNC B1 ;  /* 0x0000000000017941 */ /* 0x000fea0003800000 */
.L_x_4923:
[----:B------:R-:W-:Y:S01]  /*14850*/  BSSY B1, `(.L_x_4925) ;  /* 0x0000009000017945 */ /* 0x000fe20003800000 */
[----:B--2---:R-:W-:Y:S02]  /*14860*/  IMAD.MOV.U32 R2, RZ, RZ, 0x0 ;  /* 0x00000000ff027424 */ /* 0x004fe400078e00ff */
[----:B------:R-:W-:Y:S01]  /*14870*/  IMAD.MOV.U32 R3, RZ, RZ, 0x14f00000 ;  /* 0x14f00000ff037424 */ /* 0x000fe200078e00ff */
[----:B------:R-:W-:Y:S06]  /*14880*/  @P1 BRA `(.L_x_4926) ;  /* 0x0000000000141947 */ /* 0x000fec0003800000 */
[----:B------:R-:W-:Y:S01]  /*14890*/  ISETP.NE.AND P0, PT, R10, RZ, PT ;  /* 0x000000ff0a00720c */ /* 0x000fe20003f05270 */
[----:B0-----:R-:W-:-:S04]  /*148a0*/  IMAD.MOV.U32 R5, RZ, RZ, 0x10000 ;  /* 0x00010000ff057424 */ /* 0x001fc800078e00ff */
[----:B------:R2:W-:Y:S08]  /*148b0*/  SYNCS.ARRIVE.TRANS64 RZ, [UR38+0x28c58], R5 ;  /* 0x028c5805ffff79a7 */ /* 0x0005f00008000026 */
[----:B--2---:R-:W-:Y:S05]  /*148c0*/  @!P0 BRA `(.L_x_4926) ;  /* 0x0000000000048947 */ /* 0x004fea0003800000 */
[----:B------:R-:W-:Y:S01]  /*148d0*/  BPT.TRAP 0x1 ;  /* 0x000000040000795c */ /* 0x000fe20000300000 */
.L_x_4926:
[----:B------:R-:W-:Y:S05]  /*148e0*/  BSYNC B1 ;  /* 0x0000000000017941 */ /* 0x000fea0003800000 */
.L_x_4925:
        /* <DEDUP_REMOVED lines=9> */
.L_x_4927:
        /* <DEDUP_REMOVED lines=13> */
.L_x_4928:
        /* <DEDUP_REMOVED lines=13> */
.L_x_4929:
        /* <DEDUP_REMOVED lines=13> */
.L_x_4930:
        /* <DEDUP_REMOVED lines=13> */
.L_x_4931:
        /* <DEDUP_REMOVED lines=13> */
.L_x_4932:
        /* <DEDUP_REMOVED lines=13> */
.L_x_4933:
        /* <DEDUP_REMOVED lines=13> */
.L_x_4934:
        /* <DEDUP_REMOVED lines=8> */
.L_x_4916:
[----:B------:R-:W-:Y:S05]  /*14fb0*/  BSYNC B0 ;  /* 0x0000000000007941 */ /* 0x000fea0003800000 */
.L_x_4915:
[----:B------:R-:W-:Y:S01]  /*14fc0*/  LOP3.LUT R0, R0, 0x1, RZ, 0x3c, !PT ;  /* 0x0000000100007812 */ /* 0x000fe200078e3cff */
[----:B------:R-:W-:Y:S01]  /*14fd0*/  IMAD.MOV.U32 R9, RZ, RZ, RZ ;  /* 0x000000ffff097224 */ /* 0x000fe200078e00ff */
[----:B------:R-:W-:-:S07]  /*14fe0*/  MOV R6, RZ ;  /* 0x000000ff00067202 */ /* 0x000fce0000000f00 */
.L_x_4840:
[----:B------:R-:W2:Y:S01]  /*14ff0*/  S2R R3, SR_CgaCtaId ;  /* 0x0000000000037919 */ /* 0x000ea20000008800 */
[----:B------:R-:W-:Y:S02]  /*15000*/  MOV R2, 0x400 ;  /* 0x0000040000027802 */ /* 0x000fe40000000f00 */
[----:B------:R-:W-:Y:S02]  /*15010*/  SHF.L.U32 R9, R9, 0x1f, RZ ;  /* 0x0000001f09097819 */ /* 0x000fe400000006ff */
[----:B--2---:R-:W-:-:S04]  /*15020*/  LEA R2, R3, R2, 0x18 ;  /* 0x0000000203027211 */ /* 0x004fc800078ec0ff */
[----:B------:R-:W2:Y:S02]  /*15030*/  SYNCS.PHASECHK.TRANS64.TRYWAIT P0, [R2+URZ+0x28c20], R9 ;  /* 0x028c2009020075a7 */ /* 0x000ea4000800017f */
[----:B--2---:R-:W-:Y:S05]  /*15040*/  @!P0 BRA `(.L_x_4935) ;  /* 0x0000000c00f08947 */ /* 0x004fea0003800000 */
.L_x_4969:
[----:B------:R-:W-:-:S03]  /*15050*/  UMOV UR4, 0xffffffff ;  /* 0xffffffff00047882 */ /* 0x000fc60000000000 */
[----:B------:R-:W-:Y:S05]  /*15060*/  BRA.DIV UR4, `(.L_x_4936) ;  /* 0x0000000e04fc7947 */ /* 0x000fea000b800000 */
[----:B------:R-:W3:Y:S02]  /*15070*/  S2R R3, SR_TID.X ;  /* 0x0000000000037919 */ /* 0x000ee40000002100 */
[----:B---3--:R-:W-:-:S04]  /*15080*/  SHF.R.U32.HI R3, RZ, 0x5, R3 ;  /* 0x00000005ff037819 */ /* 0x008fc80000011603 */
[----:B------:R-:W-:-:S05]  /*15090*/  LOP3.LUT R3, R3, 0x3, RZ, 0xc0, !PT ;  /* 0x0000000303037812 */ /* 0x000fca00078ec0ff */
[----:B------:R3:W4:Y:S02]  /*150a0*/  SHFL.IDX PT, R14, R3, RZ, 0x1f ;  /* 0x00001fff030e7589 */ /* 0x00072400000e0000 */
.L_x_4972:
[----:B----4-:R-:W-:-:S13]  /*150b0*/  ISETP.NE.AND P0, PT, R14, RZ, PT ;  /* 0x000000ff0e00720c */ /* 0x010fda0003f05270 */
[----:B------:R-:W-:Y:S05]  /*150c0*/  @P0 BRA `(.L_x_4739) ;  /* 0x0000000000880947 */ /* 0x000fea0003800000 */
[----:B------:R-:W-:-:S03]  /*150d0*/  UMOV UR4, 0xffffffff ;  /* 0xffffffff00047882 */ /* 0x000fc60000000000 */
[----:B------:R-:W-:Y:S05]  /*150e0*/  BRA.DIV UR4, `(.L_x_4937) ;  /* 0x0000001204107947 */ /* 0x000fea000b800000 */
[----:B------:R-:W-:-:S13]  /*150f0*/  ELECT P6, URZ, PT ;  /* 0x00000000003f782f */ /* 0x000fda00038c0000 */
.L_x_4975:
[----:B------:R-:W-:Y:S05]  /*15100*/  @!P6 BRA `(.L_x_4739) ;  /* 0x000000000078e947 */ /* 0x000fea0003800000 */
[----:B------:R-:W-:-:S06]  /*15110*/  ULOP3.LUT UR4, UR45, 0x2, URZ, 0xfc, !UPT ;  /* 0x000000022d047892 */ /* 0x000fcc000f8efc3f */
[----:B---3--:R-:W-:-:S05]  /*15120*/  IMAD.U32 R3, RZ, RZ, UR4 ;  /* 0x00000004ff037e24 */ /* 0x008fca000f8e00ff */
[----:B------:R-:W-:-:S13]  /*15130*/  ISETP.NE.AND P2, PT, R3, 0x3, PT ;  /* 0x000000030300780c */ /* 0x000fda0003f45270 */
[----:B------:R-:W-:Y:S05]  /*15140*/  @!P2 BRA `(.L_x_4938) ;  /* 0x000000000004a947 */ /* 0x000fea0003800000 */
[----:B------:R-:W-:Y:S01]  /*15150*/  BPT.TRAP 0x1 ;  /* 0x000000040000795c */ /* 0x000fe20000300000 */
.L_x_4938:
[----:B------:R-:W-:Y:S01]  /*15160*/  VIADD R8, R2, 0x28c40 ;  /* 0x00028c4002087836 */ /* 0x000fe20000000000 */
[----:B------:R-:W-:Y:S01]  /*15170*/  SHF.L.U32 R4, R0, 0x1f, RZ ;  /* 0x0000001f00047819 */ /* 0x000fe200000006ff */
[----:B------:R-:W-:-:S03]  /*15180*/  VIADD R3, R6, 0x1 ;  /* 0x0000000106037836 */ /* 0x000fc60000000000 */
[----:B------:R-:W-:Y:S02]  /*15190*/  LEA R7, R6, R8, 0x3 ;  /* 0x0000000806077211 */ /* 0x000fe400078e18ff */
[C---:B------:R-:W-:Y:S02]  /*151a0*/  ISETP.NE.AND P1, PT, R3.reuse, 0x2, PT ;  /* 0x000000020300780c */ /* 0x040fe40003f25270 */
[----:B------:R-:W3:Y:S02]  /*151b0*/  SYNCS.PHASECHK.TRANS64.TRYWAIT P0, [R7+URZ], R4 ;  /* 0x00000004070075a7 */ /* 0x000ee4000800017f */
[----:B0-----:R-:W-:Y:S02]  /*151c0*/  SEL R5, RZ, 0x1, P1 ;  /* 0x00000001ff057807 */ /* 0x001fe40000800000 */
[----:B------:R-:W-:Y:S02]  /*151d0*/  SEL R3, R3, RZ, P1 ;  /* 0x000000ff03037207 */ /* 0x000fe40000800000 */
[----:B------:R-:W-:-:S03]  /*151e0*/  LOP3.LUT R0, R0, R5, RZ, 0x3c, !PT ;  /* 0x0000000500007212 */ /* 0x000fc600078e3cff */
[----:B------:R-:W-:Y:S01]  /*151f0*/  IMAD R5, R3, 0x8, R8 ;  /* 0x0000000803057824 */ /* 0x000fe200078e0208 */
[----:B------:R-:W-:Y:S01]  /*15200*/  SHF.L.U32 R0, R0, 0x1f, RZ ;  /* 0x0000001f00007819 */ /* 0x000fe200000006ff */
[----:B---3--:R-:W-:Y:S06]  /*15210*/  @!P0 BRA `(.L_x_4939) ;  /* 0x0000000c00e48947 */ /* 0x008fec0003800000 */
.L_x_4976:
[----:B------:R-:W3:Y:S02]  /*15220*/  SYNCS.PHASECHK.TRANS64.TRYWAIT P0, [R5+URZ], R0 ;  /* 0x00000000050075a7 */ /* 0x000ee4000800017f */
[----:B---3--:R-:W-:Y:S05]  /*15230*/  @!P0 BRA `(.L_x_4940) ;  /* 0x0000000c00f08947 */ /* 0x008fea0003800000 */
.L_x_4977:
[----:B------:R-:W-:Y:S05]  /*15240*/  @!P2 BRA `(.L_x_4941) ;  /* 0x000000000004a947 */ /* 0x000fea0003800000 */
[----:B------:R-:W-:Y:S01]  /*15250*/  BPT.TRAP 0x1 ;  /* 0x000000040000795c */ /* 0x000fe20000300000 */
.L_x_4941:
[----:B--2---:R-:W-:-:S05]  /*15260*/  VIADD R2, R2, 0x28c60 ;  /* 0x00028c6002027836 */ /* 0x004fca0000000000 */
[----:B---3--:R-:W-:-:S04]  /*15270*/  LEA R5, R6, R2, 0x3 ;  /* 0x0000000206057211 */ /* 0x008fc800078e18ff */
[----:B------:R-:W2:Y:S02]  /*15280*/  SYNCS.PHASECHK.TRANS64.TRYWAIT P0, [R5+URZ], R4 ;  /* 0x00000004050075a7 */ /* 0x000ea4000800017f */
[----:B--2---:R-:W-:Y:S05]  /*15290*/  @!P0 BRA `(.L_x_4942) ;  /* 0x0000000c00ec8947 */ /* 0x004fea0003800000 */
.L_x_4978:
[----:B------:R-:W-:-:S07]  /*152a0*/  IMAD R3, R3, 0x8, R2 ;  /* 0x0000000803037824 */ /* 0x000fce00078e0202 */
.L_x_4943:
[----:B---3--:R3:W4:Y:S02]  /*152b0*/  SYNCS.PHASECHK.TRANS64.TRYWAIT P0, [R3+URZ], R0 ;  /* 0x00000000030075a7 */ /* 0x008724000800017f */
[----:B----4-:R-:W-:Y:S05]  /*152c0*/  @!P0 NANOSLEEP.SYNCS 0x989680 ;  /* 0x009896800000895d */ /* 0x010fea0003900000 */
[----:B------:R-:W4:Y:S02]  /*152d0*/  @!P0 SYNCS.PHASECHK.TRANS64 P0, [R3+URZ], R0 ;  /* 0x00000000030085a7 */ /* 0x000f24000800007f */
[----:B----4-:R-:W-:Y:S05]  /*152e0*/  @!P0 BRA `(.L_x_4943) ;  /* 0xfffffffc00f08947 */ /* 0x010fea000383ffff */
.L_x_4739:
[----:B------:R-:W-:Y:S05]  /*152f0*/  BSYNC B6 ;  /* 0x0000000000067941 */ /* 0x000fea0003800000 */
.L_x_4736:
[----:B------:R-:W-:Y:S05]  /*15300*/  EXIT ;  /* 0x000000000000794d */ /* 0x000fea0003800000 */
.L_x_4750:
[----:B0-----:R-:W-:-:S04]  /*15310*/  IMAD.U32 R5, RZ, RZ, UR5 ;  /* 0x00000005ff057e24 */ /* 0x001fc8000f8e00ff */
[----:B------:R0:W1:Y:S03]  /*15320*/  SYNCS.PHASECHK.TRANS64.TRYWAIT P1, [R5+URZ+0x28c50], R2 ;  /* 0x028c5002050075a7 */ /* 0x000066000802017f */
[----:B-1----:R-:W-:Y:S05]  /*15330*/  @!P1 NANOSLEEP.SYNCS 0x989680 ;  /* 0x009896800000995d */ /* 0x002fea0003900000 */
[----:B------:R-:W1:Y:S02]  /*15340*/  @!P1 SYNCS.PHASECHK.TRANS64 P1, [R5+URZ+0x28c50], R2 ;  /* 0x028c5002050095a7 */ /* 0x000e64000802007f */
[----:B-1----:R-:W-:Y:S05]  /*15350*/  @!P1 BRA `(.L_x_4750) ;  /* 0xfffffffc00ec9947 */ /* 0x002fea000383ffff */
[----:B------:R-:W-:Y:S05]  /*15360*/  BRA `(.L_x_4944) ;  /* 0xfffffec400647947 */ /* 0x000fea000383ffff */
.L_x_4755:
[----:B-1----:R-:W-:-:S04]  /*15370*/  IMAD.U32 R5, RZ, RZ, UR7 ;  /* 0x00000007ff057e24 */ /* 0x002fc8000f8e00ff */
[----:B------:R1:W2:Y:S03]  /*15380*/  SYNCS.PHASECHK.TRANS64.TRYWAIT P1, [R5+URZ+0x28c50], R2 ;  /* 0x028c5002050075a7 */ /* 0x0002a6000802017f */
[----:B--2---:R-:W-:Y:S05]  /*15390*/  @!P1 NANOSLEEP.SYNCS 0x989680 ;  /* 0x009896800000995d */ /* 0x004fea0003900000 */
[----:B------:R-:W2:Y:S02]  /*153a0*/  @!P1 SYNCS.PHASECHK.TRANS64 P1, [R5+URZ+0x28c50], R2 ;  /* 0x028c5002050095a7 */ /* 0x000ea4000802007f */
[----:B--2---:R-:W-:Y:S05]  /*153b0*/  @!P1 BRA `(.L_x_4755) ;  /* 0xfffffffc00ec9947 */ /* 0x004fea000383ffff */
[----:B------:R-:W-:Y:S05]  /*153c0*/  BRA `(.L_x_4754) ;  /* 0xfffffed0006c7947 */ /* 0x000fea000383ffff */
.L_x_4765:
[----:B0-----:R-:W-:-:S04]  /*153d0*/  MOV R9, UR37 ;  /* 0x0000002500097c02 */ /* 0x001fc80008000f00 */
[----:B------:R0:W1:Y:S03]  /*153e0*/  SYNCS.PHASECHK.TRANS64.TRYWAIT P0, [R9+URZ+0x28c00], R14 ;  /* 0x028c000e090075a7 */ /* 0x000066000800017f */
[----:B-1----:R-:W-:Y:S05]  /*153f0*/  @!P0 NANOSLEEP.SYNCS 0x989680 ;  /* 0x009896800000895d */ /* 0x002fea0003900000 */
[----:B------:R-:W1:Y:S02]  /*15400*/  @!P0 SYNCS.PHASECHK.TRANS64 P0, [R9+URZ+0x28c00], R14 ;  /* 0x028c000e090085a7 */ /* 0x000e64000800007f */
[----:B-1----:R-:W-:Y:S05]  /*15410*/  @!P0 BRA `(.L_x_4765) ;  /* 0xfffffffc00ec8947 */ /* 0x002fea000383ffff */
[----:B------:R-:W-:Y:S05]  /*15420*/  BRA `(.L_x_4945) ;  /* 0xfffffee800a07947 */ /* 0x000fea000383ffff */
.L_x_4769:
[----:B--2---:R-:W-:-:S04]  /*15430*/  IMAD.U32 R5, RZ, RZ, UR37 ;  /* 0x00000025ff057e24 */ /* 0x004fc8000f8e00ff */
[----:B------:R2:W3:Y:S03]  /*15440*/  SYNCS.PHASECHK.TRANS64.TRYWAIT P0, [R5+URZ+0x28c30], R14 ;  /* 0x028c300e050075a7 */ /* 0x0004e6000800017f */
[----:B---3--:R-:W-:Y:S05]  /*15450*/  @!P0 NANOSLEEP.SYNCS 0x989680 ;  /* 0x009896800000895d */ /* 0x008fea0003900000 */
[----:B------:R-:W3:Y:S02]  /*15460*/  @!P0 SYNCS.PHASECHK.TRANS64 P0, [R5+URZ+0x28c30], R14 ;  /* 0x028c300e050085a7 */ /* 0x000ee4000800007f */
[----:B---3--:R-:W-:Y:S05]  /*15470*/  @!P0 BRA `(.L_x_4769) ;  /* 0xfffffffc00ec8947 */ /* 0x008fea000383ffff */
[----:B------:R-:W-:Y:S05]  /*15480*/  BRA `(.L_x_4768) ;  /* 0xfffffee800ec7947 */ /* 0x000fea000383ffff */
.L_x_4781:
[----:B-1----:R1:W3:Y:S02]  /*15490*/  SYNCS.PHASECHK.TRANS64.TRYWAIT P0, [R13+URZ+0x28c50], R14 ;  /* 0x028c500e0d0075a7 */ /* 0x0022e4000800017f */
[----:B---3--:R-:W-:Y:S05]  /*154a0*/  @!P0 NANOSLEEP.SYNCS 0x989680 ;  /* 0x009896800000895d */ /* 0x008fea0003900000 */
[----:B------:R-:W3:Y:S02]  /*154b0*/  @!P0 SYNCS.PHASECHK.TRANS64 P0, [R13+URZ+0x28c50], R14 ;  /* 0x028c500e0d0085a7 */ /* 0x000ee4000800007f */
[----:B---3--:R-:W-:Y:S05]  /*154c0*/  @!P0 BRA `(.L_x_4781) ;  /* 0xfffffffc00f08947 */ /* 0x008fea000383ffff */
[----:B------:R-:W-:Y:S05]  /*154d0*/  BRA `(.L_x_4780) ;  /* 0xffffff0c00587947 */ /* 0x000fea000383ffff */
.L_x_4789:
[----:B0-----:R-:W-:-:S04]  /*154e0*/  IMAD.U32 R14, RZ, RZ, UR32 ;  /* 0x00000020ff0e7e24 */ /* 0x001fc8000f8e00ff */
[----:B------:R0:W3:Y:S03]  /*154f0*/  SYNCS.PHASECHK.TRANS64.TRYWAIT P0, [R14+URZ+0x28c30], R13 ;  /* 0x028c300d0e0075a7 */ /* 0x0000e6000800017f */
[----:B---3--:R-:W-:Y:S05]  /*15500*/  @!P0 NANOSLEEP.SYNCS 0x989680 ;  /* 0x009896800000895d */ /* 0x008fea0003900000 */
[----:B------:R-:W3:Y:S02]  /*15510*/  @!P0 SYNCS.PHASECHK.TRANS64 P0, [R14+URZ+0x28c30], R13 ;  /* 0x028c300d0e0085a7 */ /* 0x000ee4000800007f */
[----:B---3--:R-:W-:Y:S05]  /*15520*/  @!P0 BRA `(.L_x_4789) ;  /* 0xfffffffc00ec8947 */ /* 0x008fea000383ffff */
[----:B------:R-:W-:Y:S05]  /*15530*/  BRA `(.L_x_4788) ;  /* 0xffffff1000c47947 */ /* 0x000fea000383ffff */
.L_x_4801:
[----:B-1----:R1:W3:Y:S02]  /*15540*/  SYNCS.PHASECHK.TRANS64.TRYWAIT P0, [R14+URZ+0x28c50], R13 ;  /* 0x028c500d0e0075a7 */ /* 0x0022e4000800017f */
[----:B---3--:R-:W-:Y:S05]  /*15550*/  @!P0 NANOSLEEP.SYNCS 0x989680 ;  /* 0x009896800000895d */ /* 0x008fea0003900000 */
[----:B------:R-:W3:Y:S02]  /*15560*/  @!P0 SYNCS.PHASECHK.TRANS64 P0, [R14+URZ+0x28c50], R13 ;  /* 0x028c500d0e0085a7 */ /* 0x000ee4000800007f */
[----:B---3--:R-:W-:Y:S05]  /*15570*/  @!P0 BRA `(.L_x_4801) ;  /* 0xfffffffc00f08947 */ /* 0x008fea000383ffff */
[----:B------:R-:W-:Y:S05]  /*15580*/  BRA `(.L_x_4800) ;  /* 0xffffff3400ac7947 */ /* 0x000fea000383ffff */
.L_x_4810:
[----:B-1----:R-:W-:-:S04]  /*15590*/  IMAD.U32 R6, RZ, RZ, UR29 ;  /* 0x0000001dff067e24 */ /* 0x002fc8000f8e00ff */
[----:B------:R1:W4:Y:S03]  /*155a0*/  SYNCS.PHASECHK.TRANS64.TRYWAIT P1, [R6+URZ+0x28c30], R13 ;  /* 0x028c300d060075a7 */ /* 0x000326000802017f */
[----:B----4-:R-:W-:Y:S05]  /*155b0*/  @!P1 NANOSLEEP.SYNCS 0x989680 ;  /* 0x009896800000995d */ /* 0x010fea0003900000 */
[----:B------:R-:W4:Y:S02]  /*155c0*/  @!P1 SYNCS.PHASECHK.TRANS64 P1, [R6+URZ+0x28c30], R13 ;  /* 0x028c300d060095a7 */ /* 0x000f24000802007f */
[----:B----4-:R-:W-:Y:S05]  /*155d0*/  @!P1 BRA `(.L_x_4810) ;  /* 0xfffffffc00ec9947 */ /* 0x010fea000383ffff */
[----:B------:R-:W-:Y:S05]  /*155e0*/  BRA `(.L_x_4809) ;  /* 0xffffff3c00547947 */ /* 0x000fea000383ffff */
.L_x_4814:
[----:B--2---:R2:W3:Y:S02]  /*155f0*/  SYNCS.PHASECHK.TRANS64.TRYWAIT P1, [R192+URZ+0x28c50], R13 ;  /* 0x028c500dc00075a7 */ /* 0x0044e4000802017f */
[----:B---3--:R-:W-:Y:S05]  /*15600*/  @!P1 NANOSLEEP.SYNCS 0x989680 ;  /* 0x009896800000995d */ /* 0x008fea0003900000 */
[----:B------:R-:W3:Y:S02]  /*15610*/  @!P1 SYNCS.PHASECHK.TRANS64 P1, [R192+URZ+0x28c50], R13 ;  /* 0x028c500dc00095a7 */ /* 0x000ee4000802007f */
[----:B---3--:R-:W-:Y:S05]  /*15620*/  @!P1 BRA `(.L_x_4814) ;  /* 0xfffffffc00f09947 */ /* 0x008fea000383ffff */
[----:B------:R-:W-:Y:S05]  /*15630*/  BRA `(.L_x_4813) ;  /* 0xffffff5400707947 */ /* 0x000fea000383ffff */
.L_x_4820:
[----:B-1----:R-:W-:-:S04]  /*15640*/  MOV R6, UR31 ;  /* 0x0000001f00067c02 */ /* 0x002fc80008000f00 */
[----:B------:R1:W3:Y:S03]  /*15650*/  SYNCS.PHASECHK.TRANS64.TRYWAIT P0, [R6+URZ+0x28c30], R13 ;  /* 0x028c300d060075a7 */ /* 0x0002e6000800017f */
[----:B---3--:R-:W-:Y:S05]  /*15660*/  @!P0 NANOSLEEP.SYNCS 0x989680 ;  /* 0x009896800000895d */ /* 0x008fea0003900000 */
[----:B------:R-:W3:Y:S02]  /*15670*/  @!P0 SYNCS.PHASECHK.TRANS64 P0, [R6+URZ+0x28c30], R13 ;  /* 0x028c300d060085a7 */ /* 0x000ee4000800007f */
[----:B---3--:R-:W-:Y:S05]  /*15680*/  @!P0 BRA `(.L_x_4820) ;  /* 0xfffffffc00ec8947 */ /* 0x008fea000383ffff */
[----:B------:R-:W-:Y:S05]  /*15690*/  BRA `(.L_x_4819) ;  /* 0xffffff5800687947 */ /* 0x000fea000383ffff */
.L_x_4832:
[----:B-1----:R1:W3:Y:S02]  /*156a0*/  SYNCS.PHASECHK.TRANS64.TRYWAIT P0, [R16+URZ+0x28c50], R13 ;  /* 0x028c500d100075a7 */ /* 0x0022e4000800017f */
[----:B---3--:R-:W-:Y:S05]  /*156b0*/  @!P0 NANOSLEEP.SYNCS 0x989680 ;  /* 0x009896800000895d */ /* 0x008fea0003900000 */
[----:B------:R-:W3:Y:S02]  /*156c0*/  @!P0 SYNCS.PHASECHK.TRANS64 P0, [R16+URZ+0x28c50], R13 ;  /* 0x028c500d100085a7 */ /* 0x000ee4000800007f */
[----:B---3--:R-:W-:Y:S05]  /*156d0*/  @!P0 BRA `(.L_x_4832) ;  /* 0xfffffffc00f08947 */ /* 0x008fea000383ffff */
[----:B------:R-:W-:Y:S05]  /*156e0*/  BRA `(.L_x_4831) ;  /* 0xffffff7c00347947 */ /* 0x000fea000383ffff */
.L_x_4851:
[----:B------:R-:W-:Y:S01]  /*156f0*/  IMAD.MOV.U32 R13, RZ, RZ, R19 ;  /* 0x000000ffff0d7224 */ /* 0x000fe200078e0013 */
[----:B------:R-:W-:Y:S01]  /*15700*/  MOV R15, 0xffffffff ;  /* 0xffffffff000f7802 */ /* 0x000fe20000000f00 */
[----:B------:R-:W-:Y:S02]  /*15710*/  IMAD.MOV.U32 R12, RZ, RZ, RZ ;  /* 0x000000ffff0c7224 */ /* 0x000fe400078e00ff */
[----:B------:R-:W-:-:S07]  /*15720*/  IMAD.MOV.U32 R11, RZ, RZ, 0x1f ;  /* 0x0000001fff0b7424 */ /* 0x000fce00078e00ff */
[----:B------:R-:W-:Y:S05]  /*15730*/  WARPSYNC.COLLECTIVE R15, `(.L_x_4946) ;  /* 0x000000000f087348 */ /* 0x000fea0003c00000 */
[----:B------:R0:W1:Y:S02]  /*15740*/  SHFL.IDX P6, R14, R13, R12, R11 ;  /* 0x0000000c0d0e7389 */ /* 0x00006400000c000b */
[----:B01----:R-:W-:Y:S01]  /*15750*/  ENDCOLLECTIVE ;  /* 0x000000000000791b */ /* 0x003fe20003800000 */
.L_x_4946:
[----:B------:R-:W-:Y:S05]  /*15760*/  BRA `(.L_x_4947) ;  /* 0xffffffbc00f87947 */ /* 0x000fea000383ffff */
.L_x_4853:
[----:B------:R-:W-:Y:S01]  /*15770*/  BSSY B0, `(.L_x_4948) ;  /* 0x0000006000007945 */ /* 0x000fe20003800000 */
[----:B------:R-:W-:-:S07]  /*15780*/  IMAD.MOV.U32 R15, RZ, RZ, -0x1 ;  /* 0xffffffffff0f7424 */ /* 0x000fce00078e00ff */
[----:B------:R-:W-:Y:S05]  /*15790*/  WARPSYNC.COLLECTIVE R15, `(.L_x_4949) ;  /* 0x000000000f0c7348 */ /* 0x000fea0003c00000 */
[----:B------:R-:W-:Y:S02]  /*157a0*/  ELECT P6, UR62, PT ;  /* 0x00000000003e782f */ /* 0x000fe400038c0000 */
[----:B------:R-:W-:Y:S01]  /*157b0*/  MOV R14, UR62 ;  /* 0x0000003e000e7c02 */ /* 0x000fe20008000f00 */
[----:B------:R-:W-:Y:S10]  /*157c0*/  ENDCOLLECTIVE ;  /* 0x000000000000791b */ /* 0x000ff40003800000 */
.L_x_4949:
[----:B------:R-:W-:Y:S05]  /*157d0*/  BSYNC B0 ;  /* 0x0000000000007941 */ /* 0x000fea0003800000 */
.L_x_4948:
[----:B------:R-:W-:Y:S05]  /*157e0*/  BRA `(.L_x_4950) ;  /* 0xffffffbc00f87947 */ /* 0x000fea000383ffff */
.L_x_4855:
[----:B0-----:R-:W-:-:S04]  /*157f0*/  IMAD.U32 R3, RZ, RZ, UR38 ;  /* 0x00000026ff037e24 */ /* 0x001fc8000f8e00ff */
[----:B------:R0:W1:Y:S03]  /*15800*/  SYNCS.PHASECHK.TRANS64.TRYWAIT P0, [R3+URZ+0x28c40], R0 ;  /* 0x028c4000030075a7 */ /* 0x000066000800017f */
[----:B-1----:R-:W-:Y:S05]  /*15810*/  @!P0 NANOSLEEP.SYNCS 0x989680 ;  /* 0x009896800000895d */ /* 0x002fea0003900000 */
[----:B------:R-:W1:Y:S02]  /*15820*/  @!P0 SYNCS.PHASECHK.TRANS64 P0, [R3+URZ+0x28c40], R0 ;  /* 0x028c4000030085a7 */ /* 0x000e64000800007f */
[----:B-1----:R-:W-:Y:S05]  /*15830*/  @!P0 BRA `(.L_x_4855) ;  /* 0xfffffffc00ec8947 */ /* 0x002fea000383ffff */
[----:B------:R-:W-:Y:S05]  /*15840*/  BRA `(.L_x_4951) ;  /* 0xffffffc000587947 */ /* 0x000fea000383ffff */
.L_x_4858:
[----:B------:R-:W-:Y:S01]  /*15850*/  IMAD.MOV.U32 R13, RZ, RZ, R7 ;  /* 0x000000ffff0d7224 */ /* 0x000fe200078e0007 */
[----:B------:R-:W-:Y:S01]  /*15860*/  MOV R12, RZ ;  /* 0x000000ff000c7202 */ /* 0x000fe20000000f00 */
[----:B------:R-:W-:Y:S02]  /*15870*/  IMAD.MOV.U32 R11, RZ, RZ, 0x181f ;  /* 0x0000181fff0b7424 */ /* 0x000fe400078e00ff */
[----:B------:R-:W-:Y:S02]  /*15880*/  IMAD.MOV.U32 R15, RZ, RZ, -0x1 ;  /* 0xffffffffff0f7424 */ /* 0x000fe400078e00ff */
[----:B------:R-:W-:-:S07]  /*15890*/  VIADD R4, R4, UR40 ;  /* 0x0000002804047c36 */ /* 0x000fce0008000000 */
[----:B------:R-:W-:Y:S05]  /*158a0*/  WARPSYNC.COLLECTIVE R15, `(.L_x_4952) ;  /* 0x000000000f087348 */ /* 0x000fea0003c00000 */
[----:B------:R0:W1:Y:S02]  /*158b0*/  SHFL.IDX P6, R14, R13, R12, R11 ;  /* 0x0000000c0d0e7389 */ /* 0x00006400000c000b */
[----:B01----:R-:W-:Y:S01]  /*158c0*/  ENDCOLLECTIVE ;  /* 0x000000000000791b */ /* 0x003fe20003800000 */
.L_x_4952:
[----:B------:R-:W-:Y:S01]  /*158d0*/  MOV R13, R0 ;  /* 0x00000000000d7202 */ /* 0x000fe20000000f00 */
[----:B------:R-:W-:-:S07]  /*158e0*/  IMAD.MOV.U32 R2, RZ, RZ, R14 ;  /* 0x000000ffff027224 */ /* 0x000fce00078e000e */
[----:B------:R-:W-:Y:S05]  /*158f0*/  WARPSYNC.COLLECTIVE R15, `(.L_x_4953) ;  /* 0x000000000f087348 */ /* 0x000fea0003c00000 */
[----:B------:R0:W1:Y:S02]  /*15900*/  SHFL.IDX P6, R14, R13, R12, R11 ;  /* 0x0000000c0d0e7389 */ /* 0x00006400000c000b */
[----:B01----:R-:W-:Y:S01]  /*15910*/  ENDCOLLECTIVE ;  /* 0x000000000000791b */ /* 0x003fe20003800000 */
.L_x_4953:
[----:B------:R-:W-:Y:S02]  /*15920*/  ULDC UR4, c[0x0][0x288] ;  /* 0x0000a20000047ab9 */ /* 0x000fe40000000800 */
[----:B------:R-:W-:-:S05]  /*15930*/  IMAD R6, R6, UR4, RZ ;  /* 0x0000000406067c24 */ /* 0x000fca000f8e02ff */
[C---:B------:R-:W-:Y:S02]  /*15940*/  ISETP.GE.AND P1, PT, R4.reuse, R6, PT ;  /* 0x000000060400720c */ /* 0x040fe40003f26270 */
[----:B------:R-:W-:Y:S01]  /*15950*/  IADD3 R11, R4, 0x10, RZ ;  /* 0x00000010040b7810 */ /* 0x000fe20007ffe0ff */
[----:B------:R-:W-:Y:S02]  /*15960*/  IMAD.MOV.U32 R13, RZ, RZ, R7 ;  /* 0x000000ffff0d7224 */ /* 0x000fe400078e0007 */
[----:B------:R-:W-:-:S08]  /*15970*/  IMAD.MOV.U32 R12, RZ, RZ, 0x1 ;  /* 0x00000001ff0c7424 */ /* 0x000fd000078e00ff */
[----:B------:R-:W-:Y:S02]  /*15980*/  @!P1 LEA R9, R5, UR38, 0x1 ;  /* 0x0000002605099c11 */ /* 0x000fe4000f8e08ff */
[----:B------:R-:W-:-:S05]  /*15990*/  @!P1 LEA R14, P2, R8, R14, 0x1 ;  /* 0x0000000e080e9211 */ /* 0x000fca00078408ff */
[----:B------:R-:W-:Y:S02]  /*159a0*/  @!P1 IMAD.X R3, RZ, RZ, R2, P2 ;  /* 0x000000ffff039224 */ /* 0x000fe400010e0602 */
[----:B------:R-:W-:-:S05]  /*159b0*/  @!P1 IMAD.MOV.U32 R2, RZ, RZ, R14 ;  /* 0x000000ffff029224 */ /* 0x000fca00078e000e */
[----:B------:R-:W-:Y:S01]  /*159c0*/  @!PT LDS RZ, [RZ] ;  /* 0x00000000fffff984 */ /* 0x000fe20000000800 */
[----:B------:R-:W-:Y:S01]  /*159d0*/  @!PT LDS RZ, [RZ] ;  /* 0x00000000fffff984 */ /* 0x000fe20000000800 */
[----:B------:R-:W-:Y:S01]  /*159e0*/  @!PT LDS RZ, [RZ] ;  /* 0x00000000fffff984 */ /* 0x000fe20000000800 */
[----:B------:R0:W-:Y:S01]  /*159f0*/  @!P1 LDGSTS.E.BYPASS.LTC128B.128 [R9+0x20400], desc[UR48][R2.64], !P0 ;  /* 0x2040000002099fae */ /* 0x0001e2000c101d70 */
[----:B------:R-:W-:Y:S02]  /*15a00*/  ISETP.GE.AND P1, PT, R11, R6, PT ;  /* 0x000000060b00720c */ /* 0x000fe40003f26270 */
[----:B------:R-:W-:-:S11]  /*15a10*/  MOV R11, 0x181f ;  /* 0x0000181f000b7802 */ /* 0x000fd60000000f00 */
[----:B0-----:R-:W-:Y:S05]  /*15a20*/  WARPSYNC.COLLECTIVE R15, `(.L_x_4954) ;  /* 0x000000000f087348 */ /* 0x001fea0003c00000 */
[----:B------:R1:W2:Y:S02]  /*15a30*/  SHFL.IDX P6, R14, R13, R12, R11 ;  /* 0x0000000c0d0e7389 */ /* 0x0002a400000c000b */
[----:B012---:R-:W-:Y:S01]  /*15a40*/  ENDCOLLECTIVE ;  /* 0x000000000000791b */ /* 0x007fe20003800000 */
.L_x_4954:
[----:B------:R-:W-:Y:S01]  /*15a50*/  VIADD R9, R4, 0x20 ;  /* 0x0000002004097836 */ /* 0x000fe20000000000 */
[----:B------:R-:W-:Y:S01]  /*15a60*/  @!P1 LEA R21, R5, UR38, 0x1 ;  /* 0x0000002605159c11 */ /* 0x000fe2000f8e08ff */
[----:B------:R-:W-:Y:S02]  /*15a70*/  IMAD.MOV.U32 R13, RZ, RZ, R0 ;  /* 0x000000ffff0d7224 */ /* 0x000fe400078e0000 */
[----:B------:R-:W-:-:S07]  /*15a80*/  IMAD.MOV.U32 R2, RZ, RZ, R14 ;  /* 0x000000ffff027224 */ /* 0x000fce00078e000e */
[----:B------:R-:W-:Y:S05]  /*15a90*/  WARPSYNC.COLLECTIVE R15, `(.L_x_4955) ;  /* 0x000000000f087348 */ /* 0x000fea0003c00000 */
[----:B------:R0:W1:Y:S02]  /*15aa0*/  SHFL.IDX P6, R14, R13, R12, R11 ;  /* 0x0000000c0d0e7389 */ /* 0x00006400000c000b */
[----:B01----:R-:W-:Y:S01]  /*15ab0*/  ENDCOLLECTIVE ;  /* 0x000000000000791b */ /* 0x003fe20003800000 */
.L_x_4955:
[----:B------:R-:W-:Y:S01]  /*15ac0*/  MOV R13, R7 ;  /* 0x00000007000d7202 */ /* 0x000fe20000000f00 */
[----:B------:R-:W-:Y:S01]  /*15ad0*/  IMAD.MOV.U32 R12, RZ, RZ, 0x2 ;  /* 0x00000002ff0c7424 */ /* 0x000fe200078e00ff */
[----:B------:R-:W-:-:S04]  /*15ae0*/  @!P1 LEA R14, P2, R8, R14, 0x1 ;  /* 0x0000000e080e9211 */ /* 0x000fc800078408ff */
[----:B------:R-:W-:Y:S01]  /*15af0*/  @!P1 IADD3.X R3, RZ, R2, RZ, P2, !PT ;  /* 0x00000002ff039210 */ /* 0x000fe200017fe4ff */
[----:B------:R-:W-:-:S08]  /*15b00*/  @!P1 IMAD.MOV.U32 R2, RZ, RZ, R14 ;  /* 0x000000ffff029224 */ /* 0x000fd000078e000e */
[----:B------:R-:W-:Y:S05]  /*15b10*/  WARPSYNC.COLLECTIVE R15, `(.L_x_4956) ;  /* 0x000000000f087348 */ /* 0x000fea0003c00000 */
[----:B------:R0:W1:Y:S02]  /*15b20*/  SHFL.IDX P6, R14, R13, R12, R11 ;  /* 0x0000000c0d0e7389 */ /* 0x00006400000c000b */
[----:B01----:R-:W-:Y:S01]  /*15b30*/  ENDCOLLECTIVE ;  /* 0x000000000000791b */ /* 0x003fe20003800000 */
.L_x_4956:
[----:B------:R-:W-:Y:S01]  /*15b40*/  @!PT LDS RZ, [RZ] ;  /* 0x00000000fffff984 */ /* 0x000fe20000000800 */
[----:B------:R-:W-:Y:S01]  /*15b50*/  @!PT LDS RZ, [RZ] ;  /* 0x00000000fffff984 */ /* 0x000fe20000000800 */
[----:B------:R-:W-:Y:S01]  /*15b60*/  @!PT LDS RZ, [RZ] ;  /* 0x00000000fffff984 */ /* 0x000fe20000000800 */
[----:B------:R0:W-:Y:S01]  /*15b70*/  @!P1 LDGSTS.E.BYPASS.LTC128B.128 [R21+0x20c00], desc[UR48][R2.64], !P0 ;  /* 0x20c0000002159fae */ /* 0x0001e2000c101d70 */
[----:B------:R-:W-:Y:S02]  /*15b80*/  ISETP.GE.AND P1, PT, R9, R6, PT ;  /* 0x000000060900720c */ /* 0x000fe40003f26270 */
[----:B------:R-:W-:-:S11]  /*15b90*/  MOV R13, R0 ;  /* 0x00000000000d7202 */ /* 0x000fd60000000f00 */
[----:B------:R-:W-:Y:S01]  /*15ba0*/  @!P1 LEA R9, R5, UR38, 0x1 ;  /* 0x0000002605099c11 */ /* 0x000fe2000f8e08ff */
[----:B0-----:R-:W-:-:S07]  /*15bb0*/  IMAD.MOV.U32 R2, RZ, RZ, R14 ;  /* 0x000000ffff027224 */ /* 0x001fce00078e000e */
[----:B------:R-:W-:Y:S05]  /*15bc0*/  WARPSYNC.COLLECTIVE R15, `(.L_x_4957) ;  /* 0x000000000f087348 */ /* 0x000fea0003c00000 */
[----:B------:R0:W1:Y:S02]  /*15bd0*/  SHFL.IDX P6, R14, R13, R12, R11 ;  /* 0x0000000c0d0e7389 */ /* 0x00006400000c000b */
[----:B01----:R-:W-:Y:S01]  /*15be0*/  ENDCOLLECTIVE ;  /* 0x000000000000791b */ /* 0x003fe20003800000 */
.L_x_4957:
[----:B------:R-:W-:Y:S01]  /*15bf0*/  MOV R13, R7 ;  /* 0x00000007000d7202 */ /* 0x000fe20000000f00 */
[----:B------:R-:W-:Y:S01]  /*15c00*/  IMAD.MOV.U32 R12, RZ, RZ, 0x3 ;  /* 0x00000003ff0c7424 */ /* 0x000fe200078e00ff */
[----:B------:R-:W-:-:S05]  /*15c10*/  @!P1 LEA R14, P2, R8, R14, 0x1 ;  /* 0x0000000e080e9211 */ /* 0x000fca00078408ff */
[----:B------:R-:W-:Y:S02]  /*15c20*/  @!P1 IMAD.X R3, RZ, RZ, R2, P2 ;  /* 0x000000ffff039224 */ /* 0x000fe400010e0602 */
[----:B------:R-:W-:-:S07]  /*15c30*/  @!P1 IMAD.MOV.U32 R2, RZ, RZ, R14 ;  /* 0x000000ffff029224 */ /* 0x000fce00078e000e */
[----:B------:R-:W-:Y:S05]  /*15c40*/  WARPSYNC.COLLECTIVE R15, `(.L_x_4958) ;  /* 0x000000000f087348 */ /* 0x000fea0003c00000 */
[----:B------:R0:W1:Y:S02]  /*15c50*/  SHFL.IDX P6, R14, R13, R12, R11 ;  /* 0x0000000c0d0e7389 */ /* 0x00006400000c000b */
[----:B01----:R-:W-:Y:S01]  /*15c60*/  ENDCOLLECTIVE ;  /* 0x000000000000791b */ /* 0x003fe20003800000 */
.L_x_4958:
[----:B------:R-:W-:Y:S01]  /*15c70*/  @!PT LDS RZ, [RZ] ;  /* 0x00000000fffff984 */ /* 0x000fe20000000800 */
[----:B------:R-:W-:Y:S01]  /*15c80*/  @!PT LDS RZ, [RZ] ;  /* 0x00000000fffff984 */ /* 0x000fe20000000800 */
[----:B------:R-:W-:Y:S01]  /*15c90*/  @!PT LDS RZ, [RZ] ;  /* 0x00000000fffff984 */ /* 0x000fe20000000800 */
[----:B------:R0:W-:Y:S01]  /*15ca0*/  @!P1 LDGSTS.E.BYPASS.LTC128B.128 [R9+0x21400], desc[UR48][R2.64], !P0 ;  /* 0x2140000002099fae */ /* 0x0001e2000c101d70 */
[----:B------:R-:W-:Y:S01]  /*15cb0*/  MOV R13, R0 ;  /* 0x00000000000d7202 */ /* 0x000fe20000000f00 */
[----:B------:R-:W-:-:S07]  /*15cc0*/  IMAD.MOV.U32 R7, RZ, RZ, R14 ;  /* 0x000000ffff077224 */ /* 0x000fce00078e000e */
[----:B0-----:R-:W-:Y:S05]  /*15cd0*/  WARPSYNC.COLLECTIVE R15, `(.L_x_4959) ;  /* 0x000000000f087348 */ /* 0x001fea0003c00000 */
[----:B------:R1:W2:Y:S02]  /*15ce0*/  SHFL.IDX P6, R14, R13, R12, R11 ;  /* 0x0000000c0d0e7389 */ /* 0x0002a400000c000b */
[----:B012---:R-:W-:Y:S01]  /*15cf0*/  ENDCOLLECTIVE ;  /* 0x000000000000791b */ /* 0x007fe20003800000 */
.L_x_4959:
[----:B------:R-:W-:Y:S05]  /*15d00*/  BRA `(.L_x_4960) ;  /* 0xffffffc400307947 */ /* 0x000fea000383ffff */
.L_x_4859:
[----:B0-----:R-:W-:-:S04]  /*15d10*/  IMAD.U32 R3, RZ, RZ, UR38 ;  /* 0x00000026ff037e24 */ /* 0x001fc8000f8e00ff */
[----:B------:R0:W1:Y:S03]  /*15d20*/  SYNCS.PHASECHK.TRANS64.TRYWAIT P0, [R3+URZ+0x28c20], R4 ;  /* 0x028c2004030075a7 */ /* 0x000066000800017f */
[----:B-1----:R-:W-:Y:S05]  /*15d30*/  @!P0 NANOSLEEP.SYNCS 0x989680 ;  /* 0x009896800000895d */ /* 0x002fea0003900000 */
[----:B------:R-:W1:Y:S02]  /*15d40*/  @!P0 SYNCS.PHASECHK.TRANS64 P0, [R3+URZ+0x28c20], R4 ;  /* 0x028c2004030085a7 */ /* 0x000e64000800007f */
[----:B-1----:R-:W-:Y:S05]  /*15d50*/  @!P0 BRA `(.L_x_4859) ;  /* 0xfffffffc00ec8947 */ /* 0x002fea000383ffff */
[----:B------:R-:W-:Y:S05]  /*15d60*/  BRA `(.L_x_4961) ;  /* 0xffffffc400607947 */ /* 0x000fea000383ffff */
.L_x_4862:
[----:B0-----:R-:W-:-:S04]  /*15d70*/  IMAD.U32 R3, RZ, RZ, UR38 ;  /* 0x00000026ff037e24 */ /* 0x001fc8000f8e00ff */
[----:B------:R0:W1:Y:S03]  /*15d80*/  SYNCS.PHASECHK.TRANS64.TRYWAIT P0, [R3+URZ+0x28c60], R4 ;  /* 0x028c6004030075a7 */ /* 0x000066000800017f */
[----:B-1----:R-:W-:Y:S05]  /*15d90*/  @!P0 NANOSLEEP.SYNCS 0x989680 ;  /* 0x009896800000895d */ /* 0x002fea0003900000 */
[----:B------:R-:W1:Y:S02]  /*15da0*/  @!P0 SYNCS.PHASECHK.TRANS64 P0, [R3+URZ+0x28c60], R4 ;  /* 0x028c6004030085a7 */ /* 0x000e64000800007f */
[----:B-1----:R-:W-:Y:S05]  /*15db0*/  @!P0 BRA `(.L_x_4862) ;  /* 0xfffffffc00ec8947 */ /* 0x002fea000383ffff */
[----:B------:R-:W-:Y:S05]  /*15dc0*/  BRA `(.L_x_4962) ;  /* 0xffffffc4006c7947 */ /* 0x000fea000383ffff */
.L_x_4878:
[----:B-1----:R-:W-:-:S04]  /*15dd0*/  MOV R3, UR38 ;  /* 0x0000002600037c02 */ /* 0x002fc80008000f00 */
[----:B------:R1:W2:Y:S03]  /*15de0*/  SYNCS.PHASECHK.TRANS64.TRYWAIT P0, [R3+URZ+0x28c48], R2 ;  /* 0x028c4802030075a7 */ /* 0x0002a6000800017f */
[----:B--2---:R-:W-:Y:S05]  /*15df0*/  @!P0 NANOSLEEP.SYNCS 0x989680 ;  /* 0x009896800000895d */ /* 0x004fea0003900000 */
[----:B------:R-:W2:Y:S02]  /*15e00*/  @!P0 SYNCS.PHASECHK.TRANS64 P0, [R3+URZ+0x28c48], R2 ;  /* 0x028c4802030085a7 */ /* 0x000ea4000800007f */
[----:B--2---:R-:W-:Y:S05]  /*15e10*/  @!P0 BRA `(.L_x_4878) ;  /* 0xfffffffc00ec8947 */ /* 0x004fea000383ffff */
[----:B------:R-:W-:Y:S05]  /*15e20*/  BRA `(.L_x_4963) ;  /* 0xffffffd000387947 */ /* 0x000fea000383ffff */
.L_x_4883:
[----:B012---:R-:W-:-:S04]  /*15e30*/  IMAD.U32 R3, RZ, RZ, UR38 ;  /* 0x00000026ff037e24 */ /* 0x007fc8000f8e00ff */
[----:B------:R0:W1:Y:S03]  /*15e40*/  SYNCS.PHASECHK.TRANS64.TRYWAIT P0, [R3+URZ+0x28c68], R2 ;  /* 0x028c6802030075a7 */ /* 0x000066000800017f */
[----:B-1----:R-:W-:Y:S05]  /*15e50*/  @!P0 NANOSLEEP.SYNCS 0x989680 ;  /* 0x009896800000895d */ /* 0x002fea0003900000 */
[----:B------:R-:W1:Y:S02]  /*15e60*/  @!P0 SYNCS.PHASECHK.TRANS64 P0, [R3+URZ+0x28c68], R2 ;  /* 0x028c6802030085a7 */ /* 0x000e64000800007f */
[----:B-1----:R-:W-:Y:S05]  /*15e70*/  @!P0 BRA `(.L_x_4883) ;  /* 0xfffffffc00ec8947 */ /* 0x002fea000383ffff */
[----:B------:R-:W-:Y:S05]  /*15e80*/  BRA `(.L_x_4964) ;  /* 0xffffffd000987947 */ /* 0x000fea000383ffff */
.L_x_4898:
[----:B-1----:R-:W-:-:S04]  /*15e90*/  IMAD.U32 R3, RZ, RZ, UR38 ;  /* 0x00000026ff037e24 */ /* 0x002fc8000f8e00ff */
[----:B------:R1:W2:Y:S03]  /*15ea0*/  SYNCS.PHASECHK.TRANS64.TRYWAIT P0, [R3+URZ+0x28c40], R2 ;  /* 0x028c4002030075a7 */ /* 0x0002a6000800017f */
[----:B--2---:R-:W-:Y:S05]  /*15eb0*/  @!P0 NANOSLEEP.SYNCS 0x989680 ;  /* 0x009896800000895d */ /* 0x004fea0003900000 */
[----:B------:R-:W2:Y:S02]  /*15ec0*/  @!P0 SYNCS.PHASECHK.TRANS64 P0, [R3+URZ+0x28c40], R2 ;  /* 0x028c4002030085a7 */ /* 0x000ea4000800007f */
[----:B--2---:R-:W-:Y:S05]  /*15ed0*/  @!P0 BRA `(.L_x_4898) ;  /* 0xfffffffc00ec8947 */ /* 0x004fea000383ffff */
[----:B------:R-:W-:Y:S05]  /*15ee0*/  BRA `(.L_x_4965) ;  /* 0xffffffd800e87947 */ /* 0x000fea000383ffff */
.L_x_4903:
[----:B01----:R-:W-:-:S04]  /*15ef0*/  MOV R3, UR38 ;  /* 0x0000002600037c02 */ /* 0x003fc80008000f00 */
[----:B------:R0:W1:Y:S03]  /*15f00*/  SYNCS.PHASECHK.TRANS64.TRYWAIT P0, [R3+URZ+0x28c60], R2 ;  /* 0x028c6002030075a7 */ /* 0x000066000800017f */
[----:B-1----:R-:W-:Y:S05]  /*15f10*/  @!P0 NANOSLEEP.SYNCS 0x989680 ;  /* 0x009896800000895d */ /* 0x002fea0003900000 */
[----:B------:R-:W1:Y:S02]  /*15f20*/  @!P0 SYNCS.PHASECHK.TRANS64 P0, [R3+URZ+0x28c60], R2 ;  /* 0x028c6002030085a7 */ /* 0x000e64000800007f */
[----:B-1----:R-:W-:Y:S05]  /*15f30*/  @!P0 BRA `(.L_x_4903) ;  /* 0xfffffffc00ec8947 */ /* 0x002fea000383ffff */
[----:B------:R-:W-:Y:S05]  /*15f40*/  BRA `(.L_x_4966) ;  /* 0xffffffdc004c7947 */ /* 0x000fea000383ffff */
.L_x_4919:
[----:B--2---:R-:W-:-:S04]  /*15f50*/  IMAD.U32 R3, RZ, RZ, UR38 ;  /* 0x00000026ff037e24 */ /* 0x004fc8000f8e00ff */
[----:B------:R2:W3:Y:S03]  /*15f60*/  SYNCS.PHASECHK.TRANS64.TRYWAIT P0, [R3+URZ+0x28c48], R2 ;  /* 0x028c4802030075a7 */ /* 0x0004e6000800017f */
[----:B---3--:R-:W-:Y:S05]  /*15f70*/  @!P0 NANOSLEEP.SYNCS 0x989680 ;  /* 0x009896800000895d */ /* 0x008fea0003900000 */
[----:B------:R-:W3:Y:S02]  /*15f80*/  @!P0 SYNCS.PHASECHK.TRANS64 P0, [R3+URZ+0x28c48], R2 ;  /* 0x028c4802030085a7 */ /* 0x000ee4000800007f */
[----:B---3--:R-:W-:Y:S05]  /*15f90*/  @!P0 BRA `(.L_x_4919) ;  /* 0xfffffffc00ec8947 */ /* 0x008fea000383ffff */
[----:B------:R-:W-:Y:S05]  /*15fa0*/  BRA `(.L_x_4967) ;  /* 0xffffffe400a87947 */ /* 0x000fea000383ffff */
.L_x_4924:
[----:B--2---:R-:W-:-:S04]  /*15fb0*/  IMAD.U32 R3, RZ, RZ, UR38 ;  /* 0x00000026ff037e24 */ /* 0x004fc8000f8e00ff */
[----:B------:R2:W3:Y:S03]  /*15fc0*/  SYNCS.PHASECHK.TRANS64.TRYWAIT P0, [R3+URZ+0x28c68], R2 ;  /* 0x028c6802030075a7 */ /* 0x0004e6000800017f */
[----:B---3--:R-:W-:Y:S05]  /*15fd0*/  @!P0 NANOSLEEP.SYNCS 0x989680 ;  /* 0x009896800000895d */ /* 0x008fea0003900000 */
[----:B------:R-:W3:Y:S02]  /*15fe0*/  @!P0 SYNCS.PHASECHK.TRANS64 P0, [R3+URZ+0x28c68], R2 ;  /* 0x028c6802030085a7 */ /* 0x000ee4000800007f */
[----:B---3--:R-:W-:Y:S05]  /*15ff0*/  @!P0 BRA `(.L_x_4924) ;  /* 0xfffffffc00ec8947 */ /* 0x008fea000383ffff */
[----:B------:R-:W-:Y:S05]  /*16000*/  BRA `(.L_x_4968) ;  /* 0xffffffe8000c7947 */ /* 0x000fea000383ffff */
.L_x_4935:
[----:B--2---:R2:W3:Y:S02]  /*16010*/  SYNCS.PHASECHK.TRANS64.TRYWAIT P0, [R2+URZ+0x28c20], R9 ;  /* 0x028c2009020075a7 */ /* 0x0044e4000800017f */
[----:B---3--:R-:W-:Y:S05]  /*16020*/  @!P0 NANOSLEEP.SYNCS 0x989680 ;  /* 0x009896800000895d */ /* 0x008fea0003900000 */
[----:B------:R-:W3:Y:S02]  /*16030*/  @!P0 SYNCS.PHASECHK.TRANS64 P0, [R2+URZ+0x28c20], R9 ;  /* 0x028c2009020085a7 */ /* 0x000ee4000800007f */
[----:B---3--:R-:W-:Y:S05]  /*16040*/  @!P0 BRA `(.L_x_4935) ;  /* 0xfffffffc00f08947 */ /* 0x008fea000383ffff */
[----:B------:R-:W-:Y:S05]  /*16050*/  BRA `(.L_x_4969) ;  /* 0xffffffec00fc7947 */ /* 0x000fea000383ffff */
.L_x_4936:
[----:B------:R-:W3:Y:S01]  /*16060*/  S2R R3, SR_TID.X ;  /* 0x0000000000037919 */ /* 0x000ee20000002100 */
[----:B------:R-:W-:Y:S01]  /*16070*/  BSSY B0, `(.L_x_4970) ;  /* 0x000000a000007945 */ /* 0x000fe20003800000 */
[----:B------:R-:W-:Y:S01]  /*16080*/  IMAD.MOV.U32 R12, RZ, RZ, RZ ;  /* 0x000000ffff0c7224 */ /* 0x000fe200078e00ff */
[----:B------:R-:W-:Y:S01]  /*16090*/  MOV R15, 0xffffffff ;  /* 0xffffffff000f7802 */ /* 0x000fe20000000f00 */
[----:B------:R-:W-:Y:S01]  /*160a0*/  IMAD.MOV.U32 R11, RZ, RZ, 0x1f ;  /* 0x0000001fff0b7424 */ /* 0x000fe200078e00ff */
[----:B---3--:R-:W-:-:S04]  /*160b0*/  SHF.R.U32.HI R3, RZ, 0x5, R3 ;  /* 0x00000005ff037819 */ /* 0x008fc80000011603 */
[----:B------:R-:W-:-:S04]  /*160c0*/  LOP3.LUT R3, R3, 0x3, RZ, 0xc0, !PT ;  /* 0x0000000303037812 */ /* 0x000fc800078ec0ff */
[----:B------:R-:W-:-:S07]  /*160d0*/  MOV R13, R3 ;  /* 0x00000003000d7202 */ /* 0x000fce0000000f00 */
[----:B012---:R-:W-:Y:S05]  /*160e0*/  WARPSYNC.COLLECTIVE R15, `(.L_x_4971) ;  /* 0x000000000f087348 */ /* 0x007fea0003c00000 */
[----:B------:R3:W4:Y:S02]  /*160f0*/  SHFL.IDX P6, R14, R13, R12, R11 ;  /* 0x0000000c0d0e7389 */ /* 0x00072400000c000b */
[----:B01234-:R-:W-:Y:S01]  /*16100*/  ENDCOLLECTIVE ;  /* 0x000000000000791b */ /* 0x01ffe20003800000 */
.L_x_4971:
[----:B------:R-:W-:Y:S05]  /*16110*/  BSYNC B0 ;  /* 0x0000000000007941 */ /* 0x000fea0003800000 */
.L_x_4970:
[----:B------:R-:W-:Y:S05]  /*16120*/  BRA `(.L_x_4972) ;  /* 0xffffffec00e07947 */ /* 0x000fea000383ffff */
.L_x_4937:
[----:B------:R-:W-:Y:S01]  /*16130*/  BSSY B0, `(.L_x_4973) ;  /* 0x0000006000007945 */ /* 0x000fe20003800000 */
[----:B------:R-:W-:-:S07]  /*16140*/  IMAD.MOV.U32 R15, RZ, RZ, -0x1 ;  /* 0xffffffffff0f7424 */ /* 0x000fce00078e00ff */
[----:B0123--:R-:W-:Y:S05]  /*16150*/  WARPSYNC.COLLECTIVE R15, `(.L_x_4974) ;  /* 0x000000000f0c7348 */ /* 0x00ffea0003c00000 */
[----:B------:R-:W-:Y:S02]  /*16160*/  ELECT P6, UR62, PT ;  /* 0x00000000003e782f */ /* 0x000fe400038c0000 */
[----:B------:R-:W-:Y:S01]  /*16170*/  MOV R14, UR62 ;  /* 0x0000003e000e7c02 */ /* 0x000fe20008000f00 */
[----:B0123--:R-:W-:Y:S10]  /*16180*/  ENDCOLLECTIVE ;  /* 0x000000000000791b */ /* 0x00fff40003800000 */
.L_x_4974:
[----:B------:R-:W-:Y:S05]  /*16190*/  BSYNC B0 ;  /* 0x0000000000007941 */ /* 0x000fea0003800000 */
.L_x_4973:
[----:B------:R-:W-:Y:S05]  /*161a0*/  BRA `(.L_x_4975) ;  /* 0xffffffec00d47947 */ /* 0x000fea000383ffff */
.L_x_4939:
[----:B0-----:R0:W3:Y:S02]  /*161b0*/  SYNCS.PHASECHK.TRANS64.TRYWAIT P0, [R7+URZ], R4 ;  /* 0x00000004070075a7 */ /* 0x0010e4000800017f */
[----:B---3--:R-:W-:Y:S05]  /*161c0*/  @!P0 NANOSLEEP.SYNCS 0x989680 ;  /* 0x009896800000895d */ /* 0x008fea0003900000 */
[----:B------:R-:W3:Y:S02]  /*161d0*/  @!P0 SYNCS.PHASECHK.TRANS64 P0, [R7+URZ], R4 ;  /* 0x00000004070085a7 */ /* 0x000ee4000800007f */
[----:B---3--:R-:W-:Y:S05]  /*161e0*/  @!P0 BRA `(.L_x_4939) ;  /* 0xfffffffc00f08947 */ /* 0x008fea000383ffff */
[----:B------:R-:W-:Y:S05]  /*161f0*/  BRA `(.L_x_4976) ;  /* 0xfffffff000087947 */ /* 0x000fea000383ffff */
.L_x_4940:
[----:B---3--:R3:W4:Y:S02]  /*16200*/  SYNCS.PHASECHK.TRANS64.TRYWAIT P0, [R5+URZ], R0 ;  /* 0x00000000050075a7 */ /* 0x008724000800017f */
[----:B----4-:R-:W-:Y:S05]  /*16210*/  @!P0 NANOSLEEP.SYNCS 0x989680 ;  /* 0x009896800000895d */ /* 0x010fea0003900000 */
[----:B------:R-:W4:Y:S02]  /*16220*/  @!P0 SYNCS.PHASECHK.TRANS64 P0, [R5+URZ], R0 ;  /* 0x00000000050085a7 */ /* 0x000f24000800007f */
[----:B----4-:R-:W-:Y:S05]  /*16230*/  @!P0 BRA `(.L_x_4940) ;  /* 0xfffffffc00f08947 */ /* 0x010fea000383ffff */
[----:B------:R-:W-:Y:S05]  /*16240*/  BRA `(.L_x_4977) ;  /* 0xffffffec00fc7947 */ /* 0x000fea000383ffff */
.L_x_4942:
[----:B--2---:R2:W3:Y:S02]  /*16250*/  SYNCS.PHASECHK.TRANS64.TRYWAIT P0, [R5+URZ], R4 ;  /* 0x00000004050075a7 */ /* 0x0044e4000800017f */
[----:B---3--:R-:W-:Y:S05]  /*16260*/  @!P0 NANOSLEEP.SYNCS 0x989680 ;  /* 0x009896800000895d */ /* 0x008fea0003900000 */
[----:B------:R-:W3:Y:S02]  /*16270*/  @!P0 SYNCS.PHASECHK.TRANS64 P0, [R5+URZ], R4 ;  /* 0x00000004050085a7 */ /* 0x000ee4000800007f */
[----:B---3--:R-:W-:Y:S05]  /*16280*/  @!P0 BRA `(.L_x_4942) ;  /* 0xfffffffc00f08947 */ /* 0x008fea000383ffff */
[----:B------:R-:W-:Y:S05]  /*16290*/  BRA `(.L_x_4978) ;  /* 0xfffffff000007947 */ /* 0x000fea000383ffff */
.L_x_4979:
        /* <DEDUP_REMOVED lines=14> */
.L_x_15173:


//--------------------- .text._ZN7cutlass13device_kernelIN5flash11enable_sm90INS1_16FlashAttnFwdSm90INS1_25CollectiveMainloopFwdSm90ILi2EN4cute5tupleIJNS5_1CILi1EEES8_S8_EEENS6_IJNS7_ILi64EEESA_SA_EEELi512ENS_6half_tEfNS_4arch4Sm90ELb0ELb1ELb1ELb0ELb0ELb0ELb1ELb0ELb0ELb1ELb1ELb0EEENS1_21CollectiveEpilogueFwdINS6_IJSA_NS7_ILi512EEESA_EEES9_SC_SE_Li256ELb0ELb1ELb1ELb0EEENS1_19SingleTileSchedulerILb0ELb1ELb1ELi64EEEEEEEEEvNT_6ParamsE --------------------------
	.section	.text._ZN7cutlass13device_kernelIN5flash11enable_sm90INS1_16FlashAttnFwdSm90INS1_25CollectiveMainloopFwdSm90ILi2EN4cute5tupleIJNS5_1CILi1EEES8_S8_EEENS6_IJNS7_ILi64EEESA_SA_EEELi512ENS_6half_tEfNS_4arch4Sm90ELb0ELb1ELb1ELb0ELb0ELb0ELb1ELb0ELb0ELb1ELb1ELb0EEENS1_21CollectiveEpilogueFwdINS6_IJSA_NS7_ILi512EEESA_EEES9_SC_SE_Li256ELb0ELb1ELb1ELb0EEENS1_19SingleTileSchedulerILb0ELb1ELb1ELi64EEEEEEEEEvNT_6ParamsE,"ax",@progbits
	.align	128
.text._ZN7cutlass13device_kernelIN5flash11enable_sm90INS1_16FlashAttnFwdSm90INS1_25CollectiveMainloopFwdSm90ILi2EN4cute5tupleIJNS5_1CILi1EEES8_S8_EEENS6_IJNS7_ILi64EEESA_SA_EEELi512ENS_6half_tEfNS_4arch4Sm90ELb0ELb1ELb1ELb0ELb0ELb0ELb1ELb0ELb0ELb1ELb1ELb0EEENS1_21CollectiveEpilogueFwdINS6_IJSA_NS7_ILi512EEESA_EEES9_SC_SE_Li256ELb0ELb1ELb1ELb0EEENS1_19SingleTileSchedulerILb0ELb1ELb1ELi64EEEEEEEEEvNT_6ParamsE:
        .type           _ZN7cutlass13device_kernelIN5flash11enable_sm90INS1_16FlashAttnFwdSm90INS1_25CollectiveMainloopFwdSm90ILi2EN4cute5tupleIJNS5_1CILi1EEES8_S8_EEENS6_IJNS7_ILi64EEESA_SA_EEELi512ENS_6half_tEfNS_4arch4Sm90ELb0ELb1ELb1ELb0ELb0ELb0ELb1ELb0ELb0ELb1ELb1ELb0EEENS1_21CollectiveEpilogueFwdINS6_IJSA_NS7_ILi512EEESA_EEES9_SC_SE_Li256ELb0ELb1ELb1ELb0EEENS1_19SingleTileSchedulerILb0ELb1ELb1ELi64EEEEEEEEEvNT_6ParamsE,@function
        .size           _ZN7cutlass13device_kernelIN5flash11enable_sm90INS1_16FlashAttnFwdSm90INS1_25CollectiveMainloopFwdSm90ILi2EN4cute5tupleIJNS5_1CILi1EEES8_S8_EEENS6_IJNS7_ILi64EEESA_SA_EEELi512ENS_6half_tEfNS_4arch4Sm90ELb0ELb1ELb1ELb0ELb0ELb0ELb1ELb0ELb0ELb1ELb1ELb0EEENS1_21CollectiveEpilogueFwdINS6_IJSA_NS7_ILi512EEESA_EEES9_SC_SE_Li256ELb0ELb1ELb1ELb0EEENS1_19SingleTileSchedulerILb0ELb1ELb1ELi64EEEEEEEEEvNT_6ParamsE,(.L_x_15174 - _ZN7cutlass13device_kernelIN5flash11enable_sm90INS1_16FlashAttnFwdSm90INS1_25CollectiveMainloopFwdSm90ILi2EN4cute5tupleIJNS5_1CILi1EEES8_S8_EEENS6_IJNS7_ILi64EEESA_SA_EEELi512ENS_6half_tEfNS_4arch4Sm90ELb0ELb1ELb1ELb0ELb0ELb0ELb1ELb0ELb0ELb1ELb1ELb0EEENS1_21CollectiveEpilogueFwdINS6_IJSA_NS7_ILi512EEESA_EEES9_SC_SE_Li256ELb0ELb1ELb1ELb0EEENS1_19SingleTileSchedulerILb0ELb1ELb1ELi64EEEEEEEEEvNT_6ParamsE)
        .other          _ZN7cutlass13device_kernelIN5flash11enable_sm90INS1_16FlashAttnFwdSm90INS1_25CollectiveMainloopFwdSm90ILi2EN4cute5tupleIJNS5_1CILi1EEES8_S8_EEENS6_IJNS7_ILi64EEESA_SA_EEELi512ENS_6half_tEfNS_4arch4Sm90ELb0ELb1ELb1ELb0ELb0ELb0ELb1ELb0ELb0ELb1ELb1ELb0EEENS1_21CollectiveEpilogueFwdINS6_IJSA_NS7_ILi512EEESA_EEES9_SC_SE_Li256ELb0ELb1ELb1ELb0EEENS1_19SingleTileSchedulerILb0ELb1ELb1ELi64EEEEEEEEEvNT_6ParamsE,@"STO_CUDA_ENTRY STV_DEFAULT"
_ZN7cutlass13device_kernelIN5flash11enable_sm90INS1_16FlashAttnFwdSm90INS1_25CollectiveMainloopFwdSm90ILi2EN4cute5tupleIJNS5_1CILi1EEES8_S8_EEENS6_IJNS7_ILi64EEESA_SA_EEELi512ENS_6half_tEfNS_4arch4Sm90ELb0ELb1ELb1ELb0ELb0ELb0ELb1ELb0ELb0ELb1ELb1ELb0EEENS1_21CollectiveEpilogueFwdINS6_IJSA_NS7_ILi512EEESA_EEES9_SC_SE_Li256ELb0ELb1ELb1ELb0EEENS1_19SingleTileSchedulerILb0ELb1ELb1ELi64EEEEEEEEEvNT_6ParamsE:
[----:B------:R-:W0:Y:S02]  /*0000*/  LDC R1, c[0x0][0x28] ;  /* 0x00000a00ff017b82 */ /* 0x000e240000000800 */
[----:B0-----:R-:W-:Y:S01]  /*0010*/  VIADD R1, R1, 0xfffffb80 ;  /* 0xfffffb8001017836 */ /* 0x001fe20000000000 */
[----:B------:R-:W0:Y:S01]  /*0020*/  S2R R3, SR_TID.X ;  /* 0x0000000000037919 */ /* 0x000e220000002100 */
[----:B------:R-:W-:Y:S01]  /*0030*/  ELECT P0, URZ, PT ;  /* 0x00000000003f782f */ /* 0x000fe20003800000 */
[----:B------:R-:W-:Y:S01]  /*0040*/  BSSY B0, `(.L_x_4980) ;  /* 0x0000011000007945 */ /* 0x000fe20003800000 */
[----:B------:R-:W-:Y:S02]  /*0050*/  ULDC UR4, c[0x0][0x20] ;  /* 0x0000080000047ab9 */ /* 0x000fe40000000800 */
[----:B------:R-:W-:Y:S01]  /*0060*/  IADD3 R16, P1, R1, UR4, RZ ;  /* 0x0000000401107c10 */ /* 0x000fe2000ff3e0ff */
[----:B------:R-:W-:-:S04]  /*0070*/  ULDC UR4, c[0x0][0x24] ;  /* 0x0000090000047ab9 */ /* 0x000fc80000000800 */
[----:B------:R-:W-:Y:S01]  /*0080*/  IMAD.X R17, RZ, RZ, UR4, P1 ;  /* 0x00000004ff117e24 */ /* 0x000fe200088e06ff */
        /* <DEDUP_REMOVED lines=12> */
.L_x_4981:
[----:B------:R-:W-:Y:S05]  /*0150*/  BSYNC B0 ;  /* 0x0000000000007941 */ /* 0x000fea0003800000 */
.L_x_4980:
        /* <DEDUP_REMOVED lines=10> */
[----:B------:R-:W-:Y:S01]  /*0200*/  SHF.R.U32.HI R3, RZ, 0x7, R3 ;  /* 0x00000007ff037819 */ /* 0x000fe20000011603 */
[----:B------:R-:W-:-:S04]  /*0210*/  VOTEU.ANY UP2, P0 ;  /* 0x00000000003f7886 */ /* 0x000fc80000040100 */
[----:B------:R2:W3:Y:S01]  /*0220*/  SHFL.IDX PT, R4, R3, RZ, 0x1f ;  /* 0x00001fff03047589 */ /* 0x0004e200000e0000 */
[----:B0-----:R-:W-:Y:S01]  /*0230*/  ISETP.NE.AND P1, PT, R2, RZ, PT ;  /* 0x000000ff0200720c */ /* 0x001fe20003f25270 */
[----:B-1----:R-:W-:Y:S02]  /*0240*/  @UP0 ULEA UR8, UR8, UR6, 0x18 ;  /* 0x0000000608080291 */ /* 0x002fe4000f8ec03f */
[----:B------:R-:W-:-:S04]  /*0250*/  @UP0 UIADD3 UR6, -UR7, 0x100000, URZ ;  /* 0x0010000007060890 */ /* 0x000fc8000fffe13f */
[----:B------:R-:W-:Y:S02]  /*0260*/  @UP0 USHF.L.U32 UR7, UR6, 0xb, URZ ;  /* 0x0000000b06070899 */ /* 0x000fe4000800063f */
[----:B------:R-:W-:Y:S01]  /*0270*/  @UP0 USHF.L.U32 UR6, UR6, 0x1, URZ ;  /* 0x0000000106060899 */ /* 0x000fe2000800063f */
[----:B------:R-:W-:Y:S01]  /*0280*/  VOTEU.ANY UP0, P0 ;  /* 0x00000000003f7886 */ /* 0x000fe20000000100 */
[----:B------:R-:W0:Y:S04]  /*0290*/  FENCE.VIEW.ASYNC.S ;  /* 0x00000000000073c6 */ /* 0x000e280000000000 */
[----:B0-----:R2:W0:Y:S01]  /*02a0*/  @UP0 SYNCS.EXCH.64 URZ, [UR8+0x38800], UR4 ;  /* 0x03880004083f05b2 */ /* 0x0014220008000100 */
[----:B------:R2:W1:Y:S05]  /*02b0*/  @UP1 SYNCS.EXCH.64 URZ, [UR8+0x38810], UR4 ;  /* 0x03881004083f15b2 */ /* 0x00046a0008000100 */
[----:B------:R2:W4:Y:S02]  /*02c0*/  @UP2 SYNCS.EXCH.64 URZ, [UR8+0x38820], UR6 ;  /* 0x03882006083f25b2 */ /* 0x0005240008000100 */
[----:B--23--:R-:W-:Y:S05]  /*02d0*/  @P1 BRA `(.L_x_4982) ;  /* 0x0000000000381947 */ /* 0x00cfea0003800000 */
[----:B------:R-:W2:Y:S01]  /*02e0*/  S2UR UR5, SR_CgaCtaId ;  /* 0x00000000000579c3 */ /* 0x000ea20000008800 */
[----:B------:R-:W-:Y:S01]  /*02f0*/  UMOV UR4, 0x400 ;  /* 0x0000040000047882 */ /* 0x000fe20000000000 */
[----:B------:R-:W-:Y:S01]  /*0300*/  UMOV UR7, 0x1 ;  /* 0x0000000100077882 */ /* 0x000fe20000000000 */
[----:B------:R-:W-:Y:S01]  /*0310*/  ELECT P0, URZ, PT ;  /* 0x00000000003f782f */ /* 0x000fe20003800000 */
[----:B--2---:R-:W-:Y:S02]  /*0320*/  ULEA UR6, UR5, UR4, 0x18 ;  /* 0x0000000405067291 */ /* 0x004fe4000f8ec03f */
[----:B------:R-:W-:-:S04]  /*0330*/  UIADD3 UR4, -UR7, 0x100000, URZ ;  /* 0x0010000007047890 */ /* 0x000fc8000fffe13f */
[----:B------:R-:W-:Y:S02]  /*0340*/  USHF.L.U32 UR5, UR4, 0xb, URZ ;  /* 0x0000000b04057899 */ /* 0x000fe4000800063f */
[----:B------:R-:W-:Y:S01]  /*0350*/  USHF.L.U32 UR4, UR4, 0x1, URZ ;  /* 0x0000000104047899 */ /* 0x000fe2000800063f */
[----:B------:R-:W2:Y:S11]  /*0360*/  FENCE.VIEW.ASYNC.S ;  /* 0x00000000000073c6 */ /* 0x000eb60000000000 */
[----:B--2---:R2:W3:Y:S01]  /*0370*/  SYNCS.EXCH.64 URZ, [UR6+0x38830], UR4 ;  /* 0x03883004063f75b2 */ /* 0x0044e20008000100 */
[----:B------:R2:W0:Y:S01]  /*0380*/  SYNCS.EXCH.64 URZ, [UR6+0x38840], UR4 ;  /* 0x03884004063f75b2 */ /* 0x0004220008000100 */
[----:B------:R2:W0:Y:S01]  /*0390*/  SYNCS.EXCH.64 URZ, [UR6+0x38838], UR4 ;  /* 0x03883804063f75b2 */ /* 0x0004220008000100 */
[----:B------:R2:W0:Y:S01]  /*03a0*/  SYNCS.EXCH.64 URZ, [UR6+0x38848], UR4 ;  /* 0x03884804063f75b2 */ /* 0x0004220008000100 */
[----:B------:R-:W-:Y:S01]  /*03b0*/  NOP ;  /* 0x0000000000007918 */ /* 0x000fe20000000000 */
.L_x_4982:
[----:B------:R-:W5:Y:S01]  /*03c0*/  SHFL.IDX PT, R2, R0, RZ, 0x1f ;  /* 0x00001fff00027589 */ /* 0x000f6200000e0000 */
[----:B------:R-:W-:Y:S01]  /*03d0*/  NOP ;  /* 0x0000000000007918 */ /* 0x000fe20000000000 */
[----:B-----5:R-:W-:-:S13]  /*03e0*/  ISETP.NE.AND P0, PT, R2, RZ, PT ;  /* 0x000000ff0200720c */ /* 0x020fda0003f05270 */
[----:B------:R-:W-:Y:S05]  /*03f0*/  @P0 BRA `(.L_x_4983) ;  /* 0x0000000000480947 */ /* 0x000fea0003800000 */
[----:B--2---:R-:W2:Y:S01]  /*0400*/  S2UR UR5, SR_CgaCtaId ;  /* 0x00000000000579c3 */ /* 0x004ea20000008800 */
[----:B------:R-:W-:Y:S01]  /*0410*/  UMOV UR4, 0x400 ;  /* 0x0000040000047882 */ /* 0x000fe20000000000 */
[----:B------:R-:W-:Y:S01]  /*0420*/  UMOV UR6, 0x1 ;  /* 0x0000000100067882 */ /* 0x000fe20000000000 */
[----:B------:R-:W-:Y:S01]  /*0430*/  UMOV UR9, 0x2 ;  /* 0x0000000200097882 */ /* 0x000fe20000000000 */
[----:B------:R-:W-:-:S04]  /*0440*/  UIADD3 UR6, -UR6, 0x100000, URZ ;  /* 0x0010000006067890 */ /* 0x000fc8000fffe13f */
[----:B------:R-:W-:Y:S02]  /*0450*/  USHF.L.U32 UR7, UR6, 0xb, URZ ;  /* 0x0000000b06077899 */ /* 0x000fe4000800063f */
[----:B------:R-:W-:Y:S01]  /*0460*/  USHF.L.U32 UR6, UR6, 0x1, URZ ;  /* 0x0000000106067899 */ /* 0x000fe2000800063f */
[----:B------:R-:W-:Y:S01]  /*0470*/  ELECT P0, URZ, PT ;  /* 0x00000000003f782f */ /* 0x000fe20003800000 */
[----:B--2---:R-:W-:Y:S02]  /*0480*/  ULEA UR8, UR5, UR4, 0x18 ;  /* 0x0000000405087291 */ /* 0x004fe4000f8ec03f */
[----:B------:R-:W-:-:S04]  /*0490*/  UIADD3 UR4, -UR9, 0x100000, URZ ;  /* 0x0010000009047890 */ /* 0x000fc8000fffe13f */
[----:B------:R-:W-:Y:S02]  /*04a0*/  USHF.L.U32 UR5, UR4, 0xb, URZ ;  /* 0x0000000b04057899 */ /* 0x000fe4000800063f */
[----:B------:R-:W-:Y:S01]  /*04b0*/  USHF.L.U32 UR4, UR4, 0x1, URZ ;  /* 0x0000000104047899 */ /* 0x000fe2000800063f */
[----:B------:R-:W2:Y:S03]  /*04c0*/  FENCE.VIEW.ASYNC.S ;  /* 0x00000000000073c6 */ /* 0x000ea60000000000 */
[----:B--2---:R2:W0:Y:S08]  /*04d0*/  SYNCS.EXCH.64 URZ, [UR8+0x38850], UR6 ;  /* 0x03885006083f75b2 */ /* 0x0044300008000100 */
[----:B------:R2:W0:Y:S01]  /*04e0*/  SYNCS.EXCH.64 URZ, [UR8+0x38860], UR4 ;  /* 0x03886004083f75b2 */ /* 0x0004220008000100 */
[----:B------:R2:W0:Y:S01]  /*04f0*/  SYNCS.EXCH.64 URZ, [UR8+0x38858], UR6 ;  /* 0x03885806083f75b2 */ /* 0x0004220008000100 */
[----:B------:R2:W0:Y:S01]  /*0500*/  SYNCS.EXCH.64 URZ, [UR8+0x38868], UR4 ;  /* 0x03886804083f75b2 */ /* 0x0004220008000100 */
[----:B------:R-:W-:Y:S01]  /*0510*/  NOP ;  /* 0x0000000000007918 */ /* 0x000fe20000000000 */
.L_x_4983:
[----:B------:R-:W5:Y:S01]  /*0520*/  SHFL.IDX PT, R2, R0, RZ, 0x1f ;  /* 0x00001fff00027589 */ /* 0x000f6200000e0000 */
[----:B------:R-:W-:Y:S01]  /*0530*/  NOP ;  /* 0x0000000000007918 */ /* 0x000fe20000000000 */
[----:B-----5:R-:W-:-:S13]  /*0540*/  ISETP.NE.AND P0, PT, R2, RZ, PT ;  /* 0x000000ff0200720c */ /* 0x020fda0003f05270 */
[----:B------:R-:W-:Y:S05]  /*0550*/  @P0 BRA `(.L_x_4984) ;  /* 0x0000000000380947 */ /* 0x000fea0003800000 */
[----:B--2---:R-:W2:Y:S01]  /*0560*/  S2UR UR5, SR_CgaCtaId ;  /* 0x00000000000579c3 */ /* 0x004ea20000008800 */
        /* <DEDUP_REMOVED lines=8> */
[----:B--2---:R2:W0:Y:S01]  /*05f0*/  SYNCS.EXCH.64 URZ, [UR6+0x38870], UR4 ;  /* 0x03887004063f75b2 */ /* 0x0044220008000100 */
[----:B------:R2:W0:Y:S01]  /*0600*/  SYNCS.EXCH.64 URZ, [UR6+0x38880], UR4 ;  /* 0x03888004063f75b2 */ /* 0x0004220008000100 */
[----:B------:R2:W0:Y:S01]  /*0610*/  SYNCS.EXCH.64 URZ, [UR6+0x38878], UR4 ;  /* 0x03887804063f75b2 */ /* 0x0004220008000100 */
[----:B------:R2:W0:Y:S01]  /*0620*/  SYNCS.EXCH.64 URZ, [UR6+0x38888], UR4 ;  /* 0x03888804063f75b2 */ /* 0x0004220008000100 */
[----:B------:R-:W-:Y:S01]  /*0630*/  NOP ;  /* 0x0000000000007918 */ /* 0x000fe20000000000 */
.L_x_4984:
        /* <DEDUP_REMOVED lines=8> */
[----:B------:R-:W-:Y:S01]  /*06c0*/  ELECT P0, URZ, PT ;  /* 0x00000000003f782f */ /* 0x000fe20003800000 */
[----:B--2---:R-:W-:Y:S02]  /*06d0*/  ULEA UR8, UR5, UR4, 0x18 ;  /* 0x0000000405087291 */ /* 0x004fe4000f8ec03f */
[----:B------:R-:W-:-:S04]  /*06e0*/  UIADD3 UR4, -UR6, 0x100000, URZ ;  /* 0x0010000006047890 */ /* 0x000fc8000fffe13f */
[----:B------:R-:W-:Y:S02]  /*06f0*/  USHF.L.U32 UR5, UR4, 0xb, URZ ;  /* 0x0000000b04057899 */ /* 0x000fe4000800063f */
[----:B------:R-:W-:Y:S02]  /*0700*/  USHF.L.U32 UR4, UR4, 0x1, URZ ;  /* 0x0000000104047899 */ /* 0x000fe4000800063f */
        /* <DEDUP_REMOVED lines=9> */
.L_x_4985:
        /* <DEDUP_REMOVED lines=22> */
.L_x_4986:
[----:B------:R-:W-:Y:S01]  /*0900*/  IMAD.MOV.U32 R2, RZ, RZ, 0x1 ;  /* 0x00000001ff027424 */ /* 0x000fe200078e00ff */
[----:B------:R-:W-:Y:S01]  /*0910*/  ISETP.NE.AND P0, PT, R4, RZ, PT ;  /* 0x000000ff0400720c */ /* 0x000fe20003f05270 */
[----:B------:R-:W-:Y:S01]  /*0920*/  NOP ;  /* 0x0000000000007918 */ /* 0x000fe20000000000 */
[----:B01-34-:R-:W-:Y:S01]  /*0930*/  BAR.SYNC.DEFER_BLOCKING 0x0 ;  /* 0x0000000000007b1d */ /* 0x01bfe20000010000 */
[----:B------:R-:W-:Y:S02]  /*0940*/  IADD3 R154, P1, R16, 0x70, RZ ;  /* 0x00000070109a7810 */ /* 0x000fe40007f3e0ff */
[----:B------:R-:W-:Y:S02]  /*0950*/  SEL R2, R2, 0x2, !P0 ;  /* 0x0000000202027807 */ /* 0x000fe40004000000 */
[C---:B------:R-:W-:Y:S01]  /*0960*/  IADD3 R44, P2, R16.reuse, 0x1f4, RZ ;  /* 0x000001f4102c7810 */ /* 0x040fe20007f5e0ff */
[----:B------:R-:W-:Y:S01]  /*0970*/  ULDC.64 UR44, c[0x0][0x208] ;  /* 0x00008200002c7ab9 */ /* 0x000fe20000000a00 */
[----:B------:R-:W-:Y:S01]  /*0980*/  IADD3 R156, P3, R16, 0x230, RZ ;  /* 0x00000230109c7810 */ /* 0x000fe20007f7e0ff */
[----:B------:R0:W-:Y:S01]  /*0990*/  STL [R1+0x44c], R2 ;  /* 0x00044c0201007387 */ /* 0x0001e20000100800 */
[----:B------:R-:W-:Y:S01]  /*09a0*/  BSSY B6, `(.L_x_4987) ;  /* 0x0002c29000067945 */ /* 0x000fe20003800000 */
[----:B------:R-:W-:-:S02]  /*09b0*/  IMAD.X R22, RZ, RZ, R17, P1 ;  /* 0x000000ffff167224 */ /* 0x000fc400008e0611 */
[--C-:B------:R-:W-:Y:S02]  /*09c0*/  IMAD.X R45, RZ, RZ, R17.reuse, P2 ;  /* 0x000000ffff2d7224 */ /* 0x100fe400010e0611 */
[----:B------:R-:W-:Y:S01]  /*09d0*/  IMAD.X R23, RZ, RZ, R17, P3 ;  /* 0x000000ffff177224 */ /* 0x000fe200018e0611 */
[----:B------:R-:W-:Y:S06]  /*09e0*/  @!P0 BRA `(.L_x_4988) ;  /* 0x0000026400f08947 */ /* 0x000fec0003800000 */
.L_x_4989:
[----:B------:R-:W-:-:S08]  /*09f0*/  NOP ;  /* 0x0000000000007918 */ /* 0x000fd00000000000 */
[----:B------:R-:W1:Y:S02]  /*0a00*/  USETMAXREG.TRY_ALLOC.CTAPOOL UP0, 0xf0 ;  /* 0x000000f0000079c8 */ /* 0x000e640008000600 */
[----:B-1----:R-:W-:-:S13]  /*0a10*/  PLOP3.LUT P0, PT, PT, PT, UP0, 0x80, 0x0 ;  /* 0x000000000000781c */ /* 0x002fda0003f0f008 */
[----:B------:R-:W-:Y:S05]  /*0a20*/  @!P0 BRA `(.L_x_4989) ;  /* 0xfffffffc00f08947 */ /* 0x000fea000383ffff */
[----:B------:R-:W1:Y:S01]  /*0a30*/  S2R R5, SR_TID.X ;  /* 0x0000000000057919 */ /* 0x000e620000002100 */
[----:B0-----:R-:W0:Y:S01]  /*0a40*/  LDC R2, c[0x0][0xd50] ;  /* 0x00035400ff027b82 */ /* 0x001e220000000800 */
[----:B------:R3:W-:Y:S04]  /*0a50*/  STL.64 [R1+0x1e8], RZ ;  /* 0x0001e8ff01007387 */ /* 0x0007e80000100a00 */
[----:B------:R3:W-:Y:S03]  /*0a60*/  STL [R1+0x1f0], RZ ;  /* 0x0001f0ff01007387 */ /* 0x0007e60000100800 */
[----:B--2---:R-:W2:Y:S01]  /*0a70*/  S2UR UR4, SR_CTAID.Y ;  /* 0x00000000000479c3 */ /* 0x004ea20000002600 */
[----:B------:R3:W-:Y:S07]  /*0a80*/  STL [R1+0x1f4], RZ ;  /* 0x0001f4ff01007387 */ /* 0x0007ee0000100800 */
[----:B------:R-:W4:Y:S01]  /*0a90*/  S2UR UR36, SR_CTAID.Z ;  /* 0x00000000002479c3 */ /* 0x000f220000002700 */
[----:B0-----:R-:W-:-:S02]  /*0aa0*/  ISETP.NE.AND P1, PT, R2, 0x1, PT ;  /* 0x000000010200780c */ /* 0x001fc40003f25270 */
[----:B-1----:R-:W-:Y:S01]  /*0ab0*/  LOP3.LUT R0, R5, 0xffffff80, RZ, 0xc0, !PT ;  /* 0xffffff8005007812 */ /* 0x002fe200078ec0ff */
[----:B--2---:R-:W-:-:S03]  /*0ac0*/  IMAD.U32 R160, RZ, RZ, UR4 ;  /* 0x00000004ffa07e24 */ /* 0x004fc6000f8e00ff */
[----:B------:R-:W-:-:S07]  /*0ad0*/  ISETP.NE.AND P0, PT, R0, 0x80, PT ;  /* 0x000000800000780c */ /* 0x000fce0003f05270 */
[----:B------:R-:W0:Y:S08]  /*0ae0*/  @P1 LDC R0, c[0x0][0xd54] ;  /* 0x00035500ff001b82 */ /* 0x000e300000000800 */
[----:B------:R-:W1:Y:S08]  /*0af0*/  @P1 LDC R3, c[0x0][0xd58] ;  /* 0x00035600ff031b82 */ /* 0x000e700000000800 */
[----:B------:R-:W-:Y:S06]  /*0b00*/  @!P0 BAR.ARV 0x8, 0x100 ;  /* 0x0204000000008b1d */ /* 0x000fec0000002000 */
[----:B------:R-:W-:Y:S01]  /*0b10*/  ISETP.GE.U32.AND P0, PT, R5, 0x100, PT ;  /* 0x000001000500780c */ /* 0x000fe20003f06070 */
[----:B0-----:R-:W-:-:S12]  /*0b20*/  @P1 IMAD.HI.U32 R0, R0, UR4, RZ ;  /* 0x0000000400001c27 */ /* 0x001fd8000f8e00ff */
[----:B------:R-:W-:Y:S06]  /*0b30*/  @P0 BAR.ARV 0xf, 0x100 ;  /* 0x03c4000000000b1d */ /* 0x000fec0000002000 */
[----:B----4-:R-:W-:Y:S02]  /*0b40*/  ISETP.LE.AND P0, PT, RZ, UR36, PT ;  /* 0x00000024ff007c0c */ /* 0x010fe4000bf03270 */
[----:B-1----:R-:W-:Y:S02]  /*0b50*/  @P1 SHF.R.U32.HI R160, RZ, R3, R0 ;  /* 0x00000003ffa01219 */ /* 0x002fe40000011600 */
[----:B------:R-:W-:-:S03]  /*0b60*/  IADD3 R34, P1, R16, 0x1e8, RZ ;  /* 0x000001e810227810 */ /* 0x000fc60007f3e0ff */
[----:B------:R-:W-:Y:S02]  /*0b70*/  IMAD.MOV R159, RZ, RZ, -R160 ;  /* 0x000000ffff9f7224 */ /* 0x000fe400078e0aa0 */
[----:B------:R-:W-:Y:S02]  /*0b80*/  IMAD.X R35, RZ, RZ, R17, P1 ;  /* 0x000000ffff237224 */ /* 0x000fe400008e0611 */
[----:B------:R-:W-:Y:S02]  /*0b90*/  IMAD R159, R2, R159, UR4 ;  /* 0x00000004029f7e24 */ /* 0x000fe4000f8e029f */
[----:B---3--:R-:W-:Y:S05]  /*0ba0*/  @!P0 BRA `(.L_x_4990) ;  /* 0x000002c000208947 */ /* 0x008fea0003800000 */
[----:B------:R-:W0:Y:S01]  /*0bb0*/  LDC.64 R6, c[0x0][0x418] ;  /* 0x00010600ff067b82 */ /* 0x000e220000000a00 */
[----:B------:R-:W1:Y:S01]  /*0bc0*/  S2R R8, SR_TID.X ;  /* 0x0000000000087919 */ /* 0x000e620000002100 */
[C---:B------:R-:W-:Y:S01]  /*0bd0*/  IADD3 R158, P3, R16.reuse, 0x200, RZ ;  /* 0x00000200109e7810 */ /* 0x040fe20007f7e0ff */
[----:B------:R-:W-:Y:S01]  /*0be0*/  USHF.R.S32.HI UR37, URZ, 0x1f, UR36 ;  /* 0x0000001f3f257899 */ /* 0x000fe20008011424 */
[C---:B------:R-:W-:Y:S01]  /*0bf0*/  IADD3 R40, P2, R16.reuse, 0x38, RZ ;  /* 0x0000003810287810 */ /* 0x040fe20007f5e0ff */
[----:B------:R2:W-:Y:S01]  /*0c00*/  STL.128 [R1+0x200], RZ ;  /* 0x000200ff01007387 */ /* 0x0005e20000100c00 */
[C---:B------:R-:W-:Y:S01]  /*0c10*/  IADD3 R24, P6, R16.reuse, 0x78, RZ ;  /* 0x0000007810187810 */ /* 0x040fe20007fde0ff */
[--C-:B------:R-:W-:Y:S01]  /*0c20*/  IMAD.X R155, RZ, RZ, R17.reuse, P3 ;  /* 0x000000ffff9b7224 */ /* 0x100fe200018e0611 */
[----:B------:R-:W3:Y:S01]  /*0c30*/  LDC R0, c[0x0][0xa80] ;  /* 0x0002a000ff007b82 */ /* 0x000ee20000000800 */
[C---:B------:R-:W-:Y:S01]  /*0c40*/  IADD3 R42, P5, R16.reuse, 0x80, RZ ;  /* 0x00000080102a7810 */ /* 0x040fe20007fbe0ff */
[----:B------:R2:W-:Y:S01]  /*0c50*/  STL.128 [R1+0x210], RZ ;  /* 0x000210ff01007387 */ /* 0x0005e20000100c00 */
[C---:B------:R-:W-:Y:S01]  /*0c60*/  IADD3 R38, P4, R16.reuse, 0x88, RZ ;  /* 0x0000008810267810 */ /* 0x040fe20007f9e0ff */
[--C-:B------:R-:W-:Y:S01]  /*0c70*/  IMAD.X R41, RZ, RZ, R17.reuse, P2 ;  /* 0x000000ffff297224 */ /* 0x100fe200010e0611 */
[C---:B------:R-:W-:Y:S01]  /*0c80*/  IADD3 R19, P3, R16.reuse, 0x94, RZ ;  /* 0x0000009410137810 */ /* 0x040fe20007f7e0ff */
[----:B------:R2:W-:Y:S01]  /*0c90*/  STL.128 [R1+0x230], RZ ;  /* 0x000230ff01007387 */ /* 0x0005e20000100c00 */
[--C-:B------:R-:W-:Y:S01]  /*0ca0*/  IMAD.X R25, RZ, RZ, R17.reuse, P6 ;  /* 0x000000ffff197224 */ /* 0x100fe200030e0611 */
[----:B------:R-:W4:Y:S01]  /*0cb0*/  LDC R29, c[0x0][0x424] ;  /* 0x00010900ff1d7b82 */ /* 0x000f220000000800 */
[--C-:B------:R-:W-:Y:S01]  /*0cc0*/  IMAD.X R67, RZ, RZ, R17.reuse, P5 ;  /* 0x000000ffff437224 */ /* 0x100fe200028e0611 */
[----:B------:R2:W-:Y:S01]  /*0cd0*/  STL.128 [R1+0x240], RZ ;  /* 0x000240ff01007387 */ /* 0x0005e20000100c00 */
[--C-:B------:R-:W-:Y:S01]  /*0ce0*/  IMAD.X R61, RZ, RZ, R17.reuse, P4 ;  /* 0x000000ffff3d7224 */ /* 0x100fe200020e0611 */
[C---:B------:R-:W-:Y:S01]  /*0cf0*/  IADD3 R36, P2, R16.reuse, 0x98, RZ ;  /* 0x0000009810247810 */ /* 0x040fe20007f5e0ff */
[--C-:B------:R-:W-:Y:S01]  /*0d00*/  IMAD.X R50, RZ, RZ, R17.reuse, P3 ;  /* 0x000000ffff327224 */ /* 0x100fe200018e0611 */
[----:B------:R2:W-:Y:S01]  /*0d10*/  STL.128 [R1+0x250], RZ ;  /* 0x000250ff01007387 */ /* 0x0005e20000100c00 */
[----:B------:R-:W-:Y:S01]  /*0d20*/  IADD3 R63, P6, R16, 0xa0, RZ ;  /* 0x000000a0103f7810 */ /* 0x000fe20007fde0ff */
[----:B------:R-:W5:Y:S01]  /*0d30*/  LDC R2, c[0x0][0x2f0] ;  /* 0x0000bc00ff027b82 */ /* 0x000f620000000800 */
[----:B0-----:R-:W-:Y:S01]  /*0d40*/  ISETP.NE.U32.AND P0, PT, R6, RZ, PT ;  /* 0x000000ff0600720c */ /* 0x001fe20003f05070 */
[----:B------:R2:W-:Y:S01]  /*0d50*/  STL.128 [R1+0x260], RZ ;  /* 0x000260ff01007387 */ /* 0x0005e20000100c00 */
[C---:B------:R-:W-:Y:S01]  /*0d60*/  IADD3 R39, P5, R16.reuse, 0xa8, RZ ;  /* 0x000000a810277810 */ /* 0x040fe20007fbe0ff */
[--C-:B------:R-:W-:Y:S01]  /*0d70*/  IMAD.X R37, RZ, RZ, R17.reuse, P2 ;  /* 0x000000ffff257224 */ /* 0x100fe200010e0611 */
[----:B------:R-:W-:Y:S01]  /*0d80*/  ISETP.NE.AND.EX P0, PT, R7, RZ, PT, P0 ;  /* 0x000000ff0700720c */ /* 0x000fe20003f05300 */
[----:B------:R2:W-:Y:S01]  /*0d90*/  STL.128 [R1+0x270], RZ ;  /* 0x000270ff01007387 */ /* 0x0005e20000100c00 */
[C---:B------:R-:W-:Y:S01]  /*0da0*/  IADD3 R59, P4, R16.reuse, 0xb0, RZ ;  /* 0x000000b0103b7810 */ /* 0x040fe20007f9e0ff */
[--C-:B------:R-:W-:Y:S01]  /*0db0*/  IMAD.X R66, RZ, RZ, R17.reuse, P6 ;  /* 0x000000ffff427224 */ /* 0x100fe200030e0611 */
[C---:B------:R-:W-:Y:S01]  /*0dc0*/  IADD3 R57, P3, R16.reuse, 0xb8, RZ ;  /* 0x000000b810397810 */ /* 0x040fe20007f7e0ff */
[----:B---3--:R2:W-:Y:S01]  /*0dd0*/  STL [R1+0x220], R0 ;  /* 0x0002200001007387 */ /* 0x0085e20000100800 */
[--C-:B------:R-:W-:Y:S01]  /*0de0*/  IMAD.X R52, RZ, RZ, R17.reuse, P5 ;  /* 0x000000ffff347224 */ /* 0x100fe200028e0611 */
[C---:B------:R-:W-:Y:S01]  /*0df0*/  IADD3 R48, P2, R16.reuse, 0xc0, RZ ;  /* 0x000000c010307810 */ /* 0x040fe20007f5e0ff */
[--C-:B------:R-:W-:Y:S01]  /*0e00*/  IMAD.X R64, RZ, RZ, R17.reuse, P4 ;  /* 0x000000ffff407224 */ /* 0x100fe200020e0611 */
[----:B------:R2:W-:Y:S01]  /*0e10*/  STL.128 [R1+0x280], RZ ;  /* 0x000280ff01007387 */ /* 0x0005e20000100c00 */
[----:B------:R-:W-:Y:S01]  /*0e20*/  IADD3 R30, P6, R16, 0xd0, RZ ;  /* 0x000000d0101e7810 */ /* 0x000fe20007fde0ff */
[--C-:B------:R-:W-:Y:S01]  /*0e30*/  IMAD.X R62, RZ, RZ, R17.reuse, P3 ;  /* 0x000000ffff3e7224 */ /* 0x100fe200018e0611 */
[----:B----4-:R-:W-:Y:S01]  /*0e40*/  SEL R29, R29, 0x1, P0 ;  /* 0x000000011d1d7807 */ /* 0x010fe20000000000 */
[----:B------:R2:W-:Y:S01]  /*0e50*/  STL.128 [R1+0x290], RZ ;  /* 0x000290ff01007387 */ /* 0x0005e20000100c00 */
[----:B------:R-:W-:Y:S01]  /*0e60*/  ISETP.NE.AND P0, PT, R4, 0x1, PT ;  /* 0x000000010400780c */ /* 0x000fe20003f05270 */
[--C-:B------:R-:W-:Y:S01]  /*0e70*/  IMAD.X R51, RZ, RZ, R17.reuse, P2 ;  /* 0x000000ffff337224 */ /* 0x100fe200010e0611 */
[C---:B------:R-:W-:Y:S01]  /*0e80*/  IADD3 R53, P5, R16.reuse, 0xd8, RZ ;  /* 0x000000d810357810 */ /* 0x040fe20007fbe0ff */
[----:B------:R2:W-:Y:S01]  /*0e90*/  STL.128 [R1+0x2a0], RZ ;  /* 0x0002a0ff01007387 */ /* 0x0005e20000100c00 */
[----:B------:R-:W-:Y:S01]  /*0ea0*/  IADD3 R65, P4, R16, 0xe8, RZ ;  /* 0x000000e810417810 */ /* 0x000fe20007f9e0ff */
[--C-:B------:R-:W-:Y:S01]  /*0eb0*/  IMAD.X R31, RZ, RZ, R17.reuse, P6 ;  /* 0x000000ffff1f7224 */ /* 0x100fe200030e0611 */
[----:B-1----:R-:W-:Y:S01]  /*0ec0*/  LOP3.LUT R8, R8, 0x7f, RZ, 0xc0, !PT ;  /* 0x0000007f08087812 */ /* 0x002fe200078ec0ff */
[----:B------:R2:W-:Y:S01]  /*0ed0*/  STL.128 [R1+0x2b0], RZ ;  /* 0x0002b0ff01007387 */ /* 0x0005e20000100c00 */
[--C-:B------:R-:W-:Y:S01]  /*0ee0*/  IMAD.X R58, RZ, RZ, R17.reuse, P5 ;  /* 0x000000ffff3a7224 */ /* 0x100fe200028e0611 */
[C---:B------:R-:W-:Y:S01]  /*0ef0*/  IADD3 R152, P3, R16.reuse, 0xec, RZ ;  /* 0x000000ec10987810 */ /* 0x040fe20007f7e0ff */
[----:B------:R-:W-:Y:S01]  /*0f00*/  IMAD.X R68, RZ, RZ, R17, P4 ;  /* 0x000000ffff447224 */ /* 0x000fe200020e0611 */
[----:B------:R2:W-:Y:S01]  /*0f10*/  STL.128 [R1+0x2c0], RZ ;  /* 0x0002c0ff01007387 */ /* 0x0005e20000100c00 */
[C---:B------:R-:W-:Y:S01]  /*0f20*/  IADD3 R49, P2, R16.reuse, 0x11c, RZ ;  /* 0x0000011c10317810 */ /* 0x040fe20007f5e0ff */
[----:B-----5:R-:W-:Y:S01]  /*0f30*/  IMAD R29, R29, R2, RZ ;  /* 0x000000021d1d7224 */ /* 0x020fe200078e02ff */
[C---:B------:R-:W-:Y:S01]  /*0f40*/  IADD3 R55, P6, R16.reuse, 0x120, RZ ;  /* 0x0000012010377810 */ /* 0x040fe20007fde0ff */
[----:B------:R2:W-:Y:S01]  /*0f50*/  STL.128 [R1+0x2d0], RZ ;  /* 0x0002d0ff01007387 */ /* 0x0005e20000100c00 */
[C---:B------:R-:W-:Y:S01]  /*0f60*/  IADD3 R43, P5, R16.reuse, 0x128, RZ ;  /* 0x00000128102b7810 */ /* 0x040fe20007fbe0ff */
[C---:B------:R-:W-:Y:S01]  /*0f70*/  VIADD R153, R16.reuse, 0x148 ;  /* 0x0000014810997836 */ /* 0x040fe20000000000 */
[----:B------:R-:W-:Y:S01]  /*0f80*/  IADD3 R32, P4, R16, 0x140, RZ ;  /* 0x0000014010207810 */ /* 0x000fe20007f9e0ff */
[----:B------:R2:W-:Y:S01]  /*0f90*/  STL.128 [R1+0x2e0], RZ ;  /* 0x0002e0ff01007387 */ /* 0x0005e20000100c00 */
[----:B------:R-:W-:Y:S01]  /*0fa0*/  ISETP.NE.AND P1, PT, R8, RZ, PT ;  /* 0x000000ff0800720c */ /* 0x000fe20003f25270 */
[----:B------:R-:W-:-:S02]  /*0fb0*/  VIADD R18, R5, 0xffffff80 ;  /* 0xffffff8005127836 */ /* 0x000fc40000000000 */
[----:B------:R2:W-:Y:S01]  /*0fc0*/  STL.128 [R1+0x2f0], RZ ;  /* 0x0002f0ff01007387 */ /* 0x0005e20000100c00 */
[--C-:B------:R-:W-:Y:S01]  /*0fd0*/  IMAD.X R2, RZ, RZ, R17.reuse, P3 ;  /* 0x000000ffff027224 */ /* 0x100fe200018e0611 */
[----:B------:R-:W-:Y:S01]  /*0fe0*/  SEL R4, RZ, 0x1, P1 ;  /* 0x00000001ff047807 */ /* 0x000fe20000800000 */
[--C-:B------:R-:W-:Y:S01]  /*0ff0*/  IMAD.X R28, RZ, RZ, R17.reuse, P2 ;  /* 0x000000ffff1c7224 */ /* 0x100fe200010e0611 */
[----:B------:R2:W-:Y:S01]  /*1000*/  STL.128 [R1+0x300], RZ ;  /* 0x000300ff01007387 */ /* 0x0005e20000100c00 */
[--C-:B------:R-:W-:Y:S02]  /*1010*/  IMAD.X R60, RZ, RZ, R17.reuse, P6 ;  /* 0x000000ffff3c7224 */ /* 0x100fe400030e0611 */
[--C-:B------:R-:W-:Y:S01]  /*1020*/  IMAD.X R54, RZ, RZ, R17.reuse, P5 ;  /* 0x000000ffff367224 */ /* 0x100fe200028e0611 */
[----:B------:R2:W-:Y:S01]  /*1030*/  STL.128 [R1+0x310], RZ ;  /* 0x000310ff01007387 */ /* 0x0005e20000100c00 */
[----:B------:R-:W-:-:S03]  /*1040*/  IMAD.X R33, RZ, RZ, R17, P4 ;  /* 0x000000ffff217224 */ /* 0x000fc600020e0611 */
[----:B------:R2:W-:Y:S04]  /*1050*/  STL.128 [R1+0x320], RZ ;  /* 0x000320ff01007387 */ /* 0x0005e80000100c00 */
        /* <DEDUP_REMOVED lines=15> */
[----:B------:R2:W-:Y:S01]  /*1150*/  STL.128 [R1+0x420], RZ ;  /* 0x000420ff01007387 */ /* 0x0005e20000100c00 */
[----:B------:R-:W0:Y:S01]  /*1160*/  S2R R12, SR_CTAID.X ;  /* 0x00000000000c7919 */ /* 0x000e220000002500 */
[----:B------:R-:W-:Y:S05]  /*1170*/  @!P0 BRA `(.L_x_4991) ;  /* 0x0000008000c08947 */ /* 0x000fea0003800000 */
[----:B--2---:R-:W1:Y:S01]  /*1180*/  LDC R0, c[0x0][0x448] ;  /* 0x00011200ff007b82 */ /* 0x004e620000000800 */
[----:B0-----:R-:W-:-:S07]  /*1190*/  IMAD.SHL.U32 R12, R12, 0x40, RZ ;  /* 0x000000400c0c7824 */ /* 0x001fce00078e00ff */
[----:B------:R-:W0:Y:S08]  /*11a0*/  LDC.64 R8, c[0x0][0xad8] ;  /* 0x0002b600ff087b82 */ /* 0x000e300000000a00 */
[----:B------:R-:W2:Y:S01]  /*11b0*/  LDC R6, c[0x0][0x288] ;  /* 0x0000a200ff067b82 */ /* 0x000ea20000000800 */
[----:B-1----:R-:W-:Y:S02]  /*11c0*/  ISETP.NE.AND P1, PT, R0, 0x1, PT ;  /* 0x000000010000780c */ /* 0x002fe40003f25270 */
[----:B0-----:R-:W-:-:S11]  /*11d0*/  ISETP.GE.AND P2, PT, R9, 0x1, PT ;  /* 0x000000010900780c */ /* 0x001fd60003f46270 */
[----:B------:R-:W0:Y:S01]  /*11e0*/  @P1 LDC R3, c[0x0][0x44c] ;  /* 0x00011300ff031b82 */ /* 0x000e220000000800 */
[----:B------:R-:W-:-:S07]  /*11f0*/  @P1 VIADD R0, R12, 0x3f ;  /* 0x0000003f0c001836 */ /* 0x000fce0000000000 */
[----:B------:R-:W1:Y:S01]  /*1200*/  @P1 LDC R5, c[0x0][0x450] ;  /* 0x00011400ff051b82 */ /* 0x000e620000000800 */
[----:B0-----:R-:W-:Y:S01]  /*1210*/  @P1 IMAD.HI.U32 R2, R0, R3, RZ ;  /* 0x0000000300021227 */ /* 0x001fe200078e00ff */
[----:B--2---:R-:W-:-:S03]  /*1220*/  IADD3 R3, R29, 0x1, -R6 ;  /* 0x000000011d037810 */ /* 0x004fc60007ffe806 */
[----:B------:R-:W-:Y:S01]  /*1230*/  VIADD R0, R12, 0x3f ;  /* 0x0000003f0c007836 */ /* 0x000fe20000000000 */
[----:B-1----:R-:W-:-:S05]  /*1240*/  @P1 SHF.R.U32.HI R0, RZ, R5, R2 ;  /* 0x00000005ff001219 */ /* 0x002fca0000011602 */
        /* <DEDUP_REMOVED lines=13> */
.L_x_4993:
[----:B------:R-:W-:-:S13]  /*1320*/  ISETP.NE.AND P0, PT, R9, 0x1, PT ;  /* 0x000000010900780c */ /* 0x000fda0003f05270 */
[----:B------:R-:W0:Y:S02]  /*1330*/  @P0 LDC.64 R4, c[0x0][0xae0] ;  /* 0x0002b800ff040b82 */ /* 0x000e240000000a00 */
[----:B0-----:R-:W-:-:S05]  /*1340*/  @P0 IMAD.HI.U32 R4, R2, R4, RZ ;  /* 0x0000000402040227 */ /* 0x001fca00078e00ff */
[----:B------:R-:W-:-:S07]  /*1350*/  @P0 SHF.R.U32.HI R2, RZ, R5, R4 ;  /* 0x00000005ff020219 */ /* 0x000fce0000011604 */
.L_x_4994:
[----:B------:R-:W-:-:S05]  /*1360*/  IMAD R3, R2, R9, R9 ;  /* 0x0000000902037224 */ /* 0x000fca00078e0209 */
[----:B------:R-:W-:-:S07]  /*1370*/  VIMNMX R0, R0, R3, PT ;  /* 0x0000000300007248 */ /* 0x000fce0003fe0100 */
.L_x_4992:
[----:B------:R-:W0:Y:S01]  /*1380*/  @P1 LDC R7, c[0x0][0x44c] ;  /* 0x00011300ff071b82 */ /* 0x000e220000000800 */
[----:B------:R-:W-:Y:S01]  /*1390*/  VIADD R2, R0, 0x3f ;  /* 0x0000003f00027836 */ /* 0x000fe20000000000 */
[----:B------:R-:W-:Y:S01]  /*13a0*/  ULDC UR4, c[0x0][0xad4] ;  /* 0x0002b50000047ab9 */ /* 0x000fe20000000800 */
[----:B------:R-:W-:-:S03]  /*13b0*/  VIADD R0, R29, 0x3f ;  /* 0x0000003f1d007836 */ /* 0x000fc60000000000 */
[----:B------:R-:W-:Y:S02]  /*13c0*/  SHF.R.S32.HI R5, RZ, 0x1f, R2 ;  /* 0x0000001fff057819 */ /* 0x000fe40000011402 */
[----:B------:R-:W1:Y:S01]  /*13d0*/  @P1 LDC R11, c[0x0][0x450] ;  /* 0x00011400ff0b1b82 */ /* 0x000e620000000800 */
[----:B------:R-:W-:Y:S02]  /*13e0*/  SHF.R.S32.HI R3, RZ, 0x1f, R0 ;  /* 0x0000001fff037819 */ /* 0x000fe40000011400 */
[----:B------:R-:W-:Y:S02]  /*13f0*/  LEA.HI R5, R5, R2, RZ, 0x6 ;  /* 0x0000000205057211 */ /* 0x000fe400078f30ff */
[----:B------:R-:W-:Y:S02]  /*1400*/  LEA.HI R3, R3, R0, RZ, 0x6 ;  /* 0x0000000003037211 */ /* 0x000fe400078f30ff */
[----:B------:R-:W-:Y:S02]  /*1410*/  SHF.R.S32.HI R0, RZ, 0x6, R5 ;  /* 0x00000006ff007819 */ /* 0x000fe40000011405 */
[----:B------:R-:W-:Y:S01]  /*1420*/  SHF.R.S32.HI R3, RZ, 0x6, R3 ;  /* 0x00000006ff037819 */ /* 0x000fe20000011403 */
[----:B0-----:R-:W-:-:S05]  /*1430*/  @P1 IMAD.HI.U32 R4, R12, R7, RZ ;  /* 0x000000070c041227 */ /* 0x001fca00078e00ff */
[----:B-1----:R-:W-:Y:S02]  /*1440*/  @P1 SHF.R.U32.HI R12, RZ, R11, R4 ;  /* 0x0000000bff0c1219 */ /* 0x002fe40000011604 */
[----:B------:R-:W-:Y:S02]  /*1450*/  VIMNMX R11, R3, R0, PT ;  /* 0x00000000030b7248 */ /* 0x000fe40003fe0100 */
[----:B------:R-:W-:-:S05]  /*1460*/  IADD3 R12, R12, -R6, R29 ;  /* 0x800000060c0c7210 */ /* 0x000fca0007ffe01d */
        /* <DEDUP_REMOVED lines=11> */
.L_x_4996:
[----:B------:R-:W-:-:S13]  /*1520*/  ISETP.NE.AND P0, PT, R9, 0x1, PT ;  /* 0x000000010900780c */ /* 0x000fda0003f05270 */
[----:B------:R-:W0:Y:S02]  /*1530*/  @P0 LDC.64 R2, c[0x0][0xae0] ;  /* 0x0002b800ff020b82 */ /* 0x000e240000000a00 */
[----:B0-----:R-:W-:-:S05]  /*1540*/  @P0 IMAD.HI.U32 R2, R12, R2, RZ ;  /* 0x000000020c020227 */ /* 0x001fca00078e00ff */
[----:B------:R-:W-:-:S07]  /*1550*/  @P0 SHF.R.U32.HI R12, RZ, R3, R2 ;  /* 0x00000003ff0c0219 */ /* 0x000fce0000011602 */
.L_x_4997:
[----:B------:R-:W-:-:S05]  /*1560*/  IMAD R3, R12, R9, RZ ;  /* 0x000000090c037224 */ /* 0x000fca00078e02ff */
[----:B------:R-:W-:-:S07]  /*1570*/  VIMNMX R0, R0, R3, !PT ;  /* 0x0000000300007248 */ /* 0x000fce0007fe0100 */
.L_x_4995:
[----:B------:R-:W-:Y:S01]  /*1580*/  SHF.R.S32.HI R3, RZ, 0x1f, R0 ;  /* 0x0000001fff037819 */ /* 0x000fe20000011400 */
[----:B------:R-:W-:Y:S01]  /*1590*/  IMAD.MOV.U32 R231, RZ, RZ, RZ ;  /* 0x000000ffffe77224 */ /* 0x000fe200078e00ff */
[----:B------:R-:W-:Y:S02]  /*15a0*/  LOP3.LUT R6, R159, 0xffff, RZ, 0xc0, !PT ;  /* 0x0000ffff9f067812 */ /* 0x000fe400078ec0ff */
[----:B------:R-:W-:-:S04]  /*15b0*/  LEA.HI R3, R3, R0, RZ, 0x6 ;  /* 0x0000000003037211 */ /* 0x000fc800078f30ff */
[----:B------:R-:W-:-:S04]  /*15c0*/  SHF.R.S32.HI R3, RZ, 0x6, R3 ;  /* 0x00000006ff037819 */ /* 0x000fc80000011403 */
[----:B------:R-:W-:-:S04]  /*15d0*/  VIMNMX R9, RZ, R3, !PT ;  /* 0x00000003ff097248 */ /* 0x000fc80007fe0100 */
[----:B------:R-:W-:-:S13]  /*15e0*/  ISETP.GT.AND P0, PT, R11, R9, PT ;  /* 0x000000090b00720c */ /* 0x000fda0003f04270 */
[----:B------:R-:W-:Y:S05]  /*15f0*/  @!P0 BRA `(.L_x_4998) ;  /* 0x00000000007c8947 */ /* 0x000fea0003800000 */
[----:B------:R-:W-:-:S04]  /*1600*/  SHF.R.U32.HI R0, RZ, 0x10, R159 ;  /* 0x00000010ff007819 */ /* 0x000fc8000001169f */
[----:B------:R-:W-:-:S13]  /*1610*/  ISETP.NE.AND P0, PT, R0, RZ, PT ;  /* 0x000000ff0000720c */ /* 0x000fda0003f05270 */
[----:B------:R-:W0:Y:S02]  /*1620*/  @!P0 LDC R0, c[0x0][0xae8] ;  /* 0x0002ba00ff008b82 */ /* 0x000e240000000800 */
        /* <DEDUP_REMOVED lines=28> */
.L_x_4998:
[----:B------:R-:W-:Y:S01]  /*17f0*/  IMAD R0, R6, R231, R9 ;  /* 0x000000e706007224 */ /* 0x000fe200078e0209 */
[----:B------:R-:W-:-:S04]  /*1800*/  PRMT R3, RZ, 0x7610, R3 ;  /* 0x00007610ff037816 */ /* 0x000fc80000000003 */
[----:B------:R-:W-:-:S04]  /*1810*/  VIADDMNMX R231, R0, R231, R11, PT ;  /* 0x000000e700e77246 */ /* 0x000fc8000380010b */
[----:B------:R-:W-:-:S13]  /*1820*/  ISETP.GT.AND P0, PT, R231, R0, PT ;  /* 0x00000000e700720c */ /* 0x000fda0003f04270 */
[----:B------:R-:W-:Y:S05]  /*1830*/  @!P0 BRA `(.L_x_4999) ;  /* 0x0000022c00a88947 */ /* 0x000fea0003800000 */
[----:B------:R-:W2:Y:S04]  /*1840*/  LDL R3, [R1+0x1e8] ;  /* 0x0001e80001037983 */ /* 0x000ea80000100800 */
[----:B------:R-:W3:Y:S04]  /*1850*/  LDL R24, [R1+0x230] ;  /* 0x0002300001187983 */ /* 0x000ee80000100800 */
[----:B------:R-:W4:Y:S04]  /*1860*/  LDL R36, [R1+0x234] ;  /* 0x0002340001247983 */ /* 0x000f280000100800 */
[----:B------:R-:W5:Y:S04]  /*1870*/  LDL R38, [R1+0x238] ;  /* 0x0002380001267983 */ /* 0x000f680000100800 */
        /* <DEDUP_REMOVED lines=124> */
[----:B------:R-:W5:Y:S01]  /*2040*/  LDL R227, [R1+0x42c] ;  /* 0x00042c0001e37983 */ /* 0x000f620000100800 */
[----:B------:R-:W-:-:S04]  /*2050*/  SHF.R.S32.HI R229, RZ, 0x1f, R18 ;  /* 0x0000001fffe57819 */ /* 0x000fc80000011412 */
[----:B------:R-:W-:-:S04]  /*2060*/  LEA.HI R229, R229, R18, RZ, 0x7 ;  /* 0x00000012e5e57211 */ /* 0x000fc800078f38ff */
[----:B------:R-:W-:-:S06]  /*2070*/  SHF.R.S32.HI R2, RZ, 0x7, R229 ;  /* 0x00000007ff027819 */ /* 0x000fcc00000114e5 */
[----:B------:R-:W0:Y:S01]  /*2080*/  SHFL.IDX PT, R2, R2, RZ, 0x1f ;  /* 0x00001fff02027589 */ /* 0x000e2200000e0000 */
[----:B------:R-:W1:Y:S01]  /*2090*/  S2UR UR7, SR_CgaCtaId ;  /* 0x00000000000779c3 */ /* 0x000e620000008800 */
[----:B------:R-:W-:Y:S01]  /*20a0*/  UMOV UR6, 0x400 ;  /* 0x0000040000067882 */ /* 0x000fe20000000000 */
[----:B0-----:R-:W-:Y:S01]  /*20b0*/  R2UR UR4, R2 ;  /* 0x00000000020472ca */ /* 0x001fe200000e0000 */
[----:B-1----:R-:W-:-:S12]  /*20c0*/  ULEA UR21, UR7, UR6, 0x18 ;  /* 0x0000000607157291 */ /* 0x002fd8000f8ec03f */
[----:B------:R-:W-:-:S04]  /*20d0*/  ULEA.HI UR5, UR4, UR4, URZ, 0x1 ;  /* 0x0000000404057291 */ /* 0x000fc8000f8f083f */
[----:B------:R-:W-:-:S04]  /*20e0*/  ULOP3.LUT UR5, UR5, 0x1fffe, URZ, 0xc0, !UPT ;  /* 0x0001fffe05057892 */ /* 0x000fc8000f8ec03f */
[----:B------:R-:W-:-:S04]  /*20f0*/  UIADD3 UR5, UR4, -UR5, URZ ;  /* 0x8000000504057290 */ /* 0x000fc8000fffe03f */
[----:B------:R-:W-:-:S04]  /*2100*/  ULEA UR5, UR5, UR21, 0xf ;  /* 0x0000001505057291 */ /* 0x000fc8000f8e783f */
[----:B------:R-:W-:-:S04]  /*2110*/  UIADD3 UR5, UR5, 0x400, URZ ;  /* 0x0000040005057890 */ /* 0x000fc8000fffe03f */
[----:B------:R-:W-:-:S04]  /*2120*/  USHF.R.U32.HI UR5, URZ, 0x4, UR5 ;  /* 0x000000043f057899 */ /* 0x000fc80008011605 */
[----:B------:R-:W-:-:S04]  /*2130*/  ULOP3.LUT UR5, UR5, 0x3fff, URZ, 0xc0, !UPT ;  /* 0x00003fff05057892 */ /* 0x000fc8000f8ec03f */
[----:B------:R-:W-:Y:S02]  /*2140*/  ULOP3.LUT UR20, UR5, 0x2000000, URZ, 0xfc, !UPT ;  /* 0x0200000005147892 */ /* 0x000fe4000f8efc3f */
[----:B------:R-:W-:-:S04]  /*2150*/  UIADD3 UR4, UR21, 0x36400, URZ ;  /* 0x0003640015047890 */ /* 0x000fc8000fffe03f */
[----:B--2---:R-:W-:Y:S01]  /*2160*/  LEA R2, R3, UR20, 0xc ;  /* 0x0000001403027c11 */ /* 0x004fe2000f8e60ff */
[----:B------:R-:W-:Y:S01]  /*2170*/  IMAD.MOV.U32 R3, RZ, RZ, 0x40000040 ;  /* 0x40000040ff037424 */ /* 0x000fe200078e00ff */
[----:B------:R-:W-:Y:S02]  /*2180*/  USHF.R.U32.HI UR4, URZ, 0x4, UR4 ;  /* 0x000000043f047899 */ /* 0x000fe40008011604 */
[----:B------:R-:W-:Y:S02]  /*2190*/  R2UR UR6, R2 ;  /* 0x00000000020672ca */ /* 0x000fe400000e0000 */
[----:B------:R-:W-:Y:S01]  /*21a0*/  R2UR UR7, R3 ;  /* 0x00000000030772ca */ /* 0x000fe200000e0000 */
[----:B------:R-:W-:Y:S01]  /*21b0*/  ULOP3.LUT UR4, UR4, 0x3fff, URZ, 0xc0, !UPT ;  /* 0x00003fff04047892 */ /* 0x000fe2000f8ec03f */
[----:B---3--:R-:W-:Y:S03]  /*21c0*/  STL [R1+0x230], R24 ;  /* 0x0002301801007387 */ /* 0x008fe60000100800 */
[----:B------:R-:W-:Y:S01]  /*21d0*/  ULOP3.LUT UR16, UR4, 0x10000, URZ, 0xfc, !UPT ;  /* 0x0001000004107892 */ /* 0x000fe2000f8efc3f */
[----:B----4-:R-:W-:Y:S04]  /*21e0*/  STL [R1+0x234], R36 ;  /* 0x0002342401007387 */ /* 0x010fe80000100800 */
[----:B-----5:R-:W-:Y:S04]  /*21f0*/  STL [R1+0x238], R38 ;  /* 0x0002382601007387 */ /* 0x020fe80000100800 */
[----:B------:R-:W-:Y:S04]  /*2200*/  STL [R1+0x23c], R40 ;  /* 0x00023c2801007387 */ /* 0x000fe80000100800 */
        /* <DEDUP_REMOVED lines=22> */
[----:B------:R0:W-:Y:S01]  /*2370*/  STL [R1+0x2a4], R76 ;  /* 0x0002a44c01007387 */ /* 0x0001e20000100800 */
[----:B------:R-:W-:Y:S06]  /*2380*/  BAR.SYNC.DEFER_BLOCKING 0xe, 0x100 ;  /* 0x0384000000007b1d */ /* 0x000fec0000010000 */
[----:B------:R-:W-:Y:S01]  /*2390*/  UMOV UR4, UR16 ;  /* 0x0000001000047c82 */ /* 0x000fe20008000000 */
[----:B------:R-:W-:Y:S01]  /*23a0*/  UMOV UR5, 0x40000040 ;  /* 0x4000004000057882 */ /* 0x000fe20000000000 */
[----:B0-----:R-:W-:-:S06]  /*23b0*/  WARPGROUP.ARRIVE ;  /* 0x00000000000079c5 */ /* 0x001fcc0000000000 */
[----:B------:R-:W-:Y:S01]  /*23c0*/  HGMMA.64x256x16.F32 R24, gdesc[UR4].tnspB, RZ, !UPT, gsb0 ;  /* 0x43e00000041879f0 */ /* 0x000fe2000c0008ff */
[----:B------:R0:W-:Y:S04]  /*23d0*/  STL [R1+0x2a8], R4 ;  /* 0x0002a80401007387 */ /* 0x0001e80000100800 */
[----:B------:R1:W-:Y:S01]  /*23e0*/  STL [R1+0x374], R5 ;  /* 0x0003740501007387 */ /* 0x0003e20000100800 */
[----:B0-----:R-:W-:Y:S02]  /*23f0*/  VIADD R4, R2, 0x80 ;  /* 0x0000008002047836 */ /* 0x001fe40000000000 */
[----:B-1----:R-:W-:-:S03]  /*2400*/  IMAD.MOV.U32 R5, RZ, RZ, 0x40000040 ;  /* 0x40000040ff057424 */ /* 0x002fc600078e00ff */
[----:B------:R-:W-:Y:S02]  /*2410*/  R2UR UR10, R4 ;  /* 0x00000000040a72ca */ /* 0x000fe400000e0000 */
[----:B------:R-:W-:Y:S01]  /*2420*/  R2UR UR11, R5 ;  /* 0x00000000050b72ca */ /* 0x000fe200000e0000 */
[----:B------:R-:W-:Y:S01]  /*2430*/  UIADD3 UR8, UR16, 0x2, URZ ;  /* 0x0000000210087890 */ /* 0x000fe2000fffe03f */
        /* <DEDUP_REMOVED lines=60> */
[----:B------:R-:W-:Y:S01]  /*2800*/  STL [R1+0x394], R21 ;  /* 0x0003941501007387 */ /* 0x000fe20000100800 */
[----:B------:R-:W-:-:S03]  /*2810*/  WARPGROUP.DEPBAR.LE gsb0, 0x0 ;  /* 0x00008000000079c5 */ /* 0x000fc60000010000 */
        /* <DEDUP_REMOVED lines=38> */
[----:B------:R-:W-:Y:S04]  /*2a80*/  STL.128 [R1+0x230], R24 ;  /* 0x0002301801007387 */ /* 0x000fe80000100c00 */
        /* <DEDUP_REMOVED lines=30> */
[----:B------:R0:W-:Y:S01]  /*2c70*/  STL.128 [R1+0x420], R148 ;  /* 0x0004209401007387 */ /* 0x0001e20000100c00 */
[----:B------:R-:W-:Y:S01]  /*2c80*/  UMOV UR9, 0x40000040 ;  /* 0x4000004000097882 */ /* 0x000fe20000000000 */
[----:B0-----:R-:W-:-:S06]  /*2c90*/  WARPGROUP.ARRIVE ;  /* 0x00000000000079c5 */ /* 0x001fcc0000000000 */
[----:B------:R-:W-:Y:S01]  /*2ca0*/  HGMMA.64x256x16.F32 R24, gdesc[UR8].tnspB, R24, gsb0 ;  /* 0x43e00000081879f0 */ /* 0x000fe20008000818 */
[----:B------:R-:W-:Y:S02]  /*2cb0*/  VIADD R4, R2, 0x100 ;  /* 0x0000010002047836 */ /* 0x000fe40000000000 */
[----:B------:R-:W-:-:S03]  /*2cc0*/  IMAD.MOV.U32 R5, RZ, RZ, 0x40000040 ;  /* 0x40000040ff057424 */ /* 0x000fc600078e00ff */
[----:B------:R-:W-:Y:S02]  /*2cd0*/  R2UR UR14, R4 ;  /* 0x00000000040e72ca */ /* 0x000fe400000e0000 */
[----:B------:R-:W-:Y:S01]  /*2ce0*/  R2UR UR15, R5 ;  /* 0x00000000050f72ca */ /* 0x000fe200000e0000 */
[----:B------:R-:W-:Y:S01]  /*2cf0*/  UIADD3 UR12, UR16, 0x4, URZ ;  /* 0x00000004100c7890 */ /* 0x000fe2000fffe03f */
[----:B------:R-:W-:Y:S01]  /*2d00*/  UMOV UR13, 0x40000040 ;  /* 0x40000040000d7882 */ /* 0x000fe20000000000 */
[----:B------:R-:W-:Y:S02]  /*2d10*/  VIADD R2, R2, 0x180 ;  /* 0x0000018002027836 */ /* 0x000fe40000000000 */
[----:B------:R-:W-:-:S03]  /*2d20*/  IMAD.MOV.U32 R3, RZ, RZ, 0x40000040 ;  /* 0x40000040ff037424 */ /* 0x000fc600078e00ff */
[----:B------:R-:W-:Y:S02]  /*2d30*/  R2UR UR18, R2 ;  /* 0x00000000021272ca */ /* 0x000fe400000e0000 */
[----:B------:R-:W-:Y:S01]  /*2d40*/  R2UR UR19, R3 ;  /* 0x00000000031372ca */ /* 0x000fe200000e0000 */
[----:B------:R-:W-:Y:S01]  /*2d50*/  UIADD3 UR16, UR16, 0x6, URZ ;  /* 0x0000000610107890 */ /* 0x000fe2000fffe03f */
[----:B------:R-:W-:Y:S01]  /*2d60*/  UMOV UR17, 0x40000040 ;  /* 0x4000004000117882 */ /* 0x000fe20000000000 */
[----:B------:R-:W-:Y:S02]  /*2d70*/  WARPGROUP.DEPBAR.LE gsb0, 0x0 ;  /* 0x00008000000079c5 */ /* 0x000fe40000010000 */
        /* <DEDUP_REMOVED lines=31> */
[----:B------:R0:W-:Y:S02]  /*2f70*/  STL.128 [R1+0x420], R148 ;  /* 0x0004209401007387 */ /* 0x0001e40000100c00 */
[----:B0-----:R-:W-:-:S06]  /*2f80*/  WARPGROUP.ARRIVE ;  /* 0x00000000000079c5 */ /* 0x001fcc0000000000 */
[----:B------:R-:W-:Y:S03]  /*2f90*/  HGMMA.64x256x16.F32 R24, gdesc[UR12].tnspB, R24, gsb0 ;  /* 0x43e000000c1879f0 */ /* 0x000fe60008000818 */
        /* <DEDUP_REMOVED lines=37> */
[----:B------:R-:W2:Y:S04]  /*31f0*/  LDL R2, [R1+0x230] ;  /* 0x0002300001027983 */ /* 0x000ea80000100800 */
        /* <DEDUP_REMOVED lines=10> */
[----:B------:R0:W-:Y:S04]  /*32a0*/  STL.128 [R1+0x2e0], R68 ;  /* 0x0002e04401007387 */ /* 0x0001e80000100c00 */
        /* <DEDUP_REMOVED lines=18> */
[----:B------:R-:W-:Y:S04]  /*33d0*/  STL.128 [R1+0x410], R144 ;  /* 0x0004109001007387 */ /* 0x000fe80000100c00 */
[----:B------:R-:W-:Y:S04]  /*33e0*/  STL.128 [R1+0x420], R148 ;  /* 0x0004209401007387 */ /* 0x000fe80000100c00 */
[----:B0-----:R-:W2:Y:S04]  /*33f0*/  LDL R68, [R1+0x234] ;  /* 0x0002340001447983 */ /* 0x001ea80000100800 */
[----:B------:R-:W2:Y:S04]  /*3400*/  LDL R70, [R1+0x238] ;  /* 0x0002380001467983 */ /* 0x000ea80000100800 */
[----:B-1----:R-:W2:Y:S04]  /*3410*/  LDL R72, [R1+0x23c] ;  /* 0x00023c0001487983 */ /* 0x002ea80000100800 */
[----:B------:R-:W2:Y:S04]  /*3420*/  LDL R74, [R1+0x244] ;  /* 0x00024400014a7983 */ /* 0x000ea80000100800 */
[----:B---3--:R-:W3:Y:S04]  /*3430*/  LDL R76, [R1+0x248] ;  /* 0x00024800014c7983 */ /* 0x008ee80000100800 */
[----:B------:R-:W3:Y:S04]  /*3440*/  LDL R78, [R1+0x24c] ;  /* 0x00024c00014e7983 */ /* 0x000ee80000100800 */
[----:B------:R-:W3:Y:S04]  /*3450*/  LDL R6, [R1+0x250] ;  /* 0x0002500001067983 */ /* 0x000ee80000100800 */
[----:B----4-:R-:W4:Y:S04]  /*3460*/  LDL R80, [R1+0x254] ;  /* 0x0002540001507983 */ /* 0x010f280000100800 */
[----:B------:R-:W4:Y:S04]  /*3470*/  LDL R82, [R1+0x258] ;  /* 0x0002580001527983 */ /* 0x000f280000100800 */
[----:B-----5:R-:W5:Y:S04]  /*3480*/  LDL R84, [R1+0x25c] ;  /* 0x00025c0001547983 */ /* 0x020f680000100800 */
        /* <DEDUP_REMOVED lines=117> */
[----:B------:R-:W0:Y:S01]  /*3be0*/  S2R R233, SR_TID.X ;  /* 0x0000000000e97919 */ /* 0x000e220000002100 */
[----:B------:R-:W-:-:S05]  /*3bf0*/  LOP3.LUT R229, R229, 0xffffff80, RZ, 0xc0, !PT ;  /* 0xffffff80e5e57812 */ /* 0x000fca00078ec0ff */
[----:B------:R-:W-:Y:S01]  /*3c00*/  IMAD.IADD R229, R18, 0x1, -R229 ;  /* 0x0000000112e57824 */ /* 0x000fe200078e0ae5 */
[----:B--2---:R1:W-:Y:S04]  /*3c10*/  STL [R1+0x230], R2 ;  /* 0x0002300201007387 */ /* 0x0043e80000100800 */
[----:B------:R-:W-:Y:S04]  /*3c20*/  STL [R1+0x234], R68 ;  /* 0x0002344401007387 */ /* 0x000fe80000100800 */
[----:B------:R-:W-:Y:S01]  /*3c30*/  STL [R1+0x238], R70 ;  /* 0x0002384601007387 */ /* 0x000fe20000100800 */
[----:B-1----:R-:W-:-:S03]  /*3c40*/  SHF.R.S32.HI R2, RZ, 0x1f, R229 ;  /* 0x0000001fff027819 */ /* 0x002fc600000114e5 */
[----:B------:R-:W-:Y:S04]  /*3c50*/  STL [R1+0x23c], R72 ;  /* 0x00023c4801007387 */ /* 0x000fe80000100800 */
[----:B------:R-:W-:Y:S04]  /*3c60*/  STL [R1+0x244], R74 ;  /* 0x0002444a01007387 */ /* 0x000fe80000100800 */
[----:B---3--:R-:W-:Y:S04]  /*3c70*/  STL [R1+0x248], R76 ;  /* 0x0002484c01007387 */ /* 0x008fe80000100800 */
[----:B------:R-:W-:Y:S01]  /*3c80*/  STL [R1+0x24c], R78 ;  /* 0x00024c4e01007387 */ /* 0x000fe20000100800 */
[----:B0-----:R-:W-:-:S03]  /*3c90*/  LOP3.LUT R233, R233, 0x7f, RZ, 0xc0, !PT ;  /* 0x0000007fe9e97812 */ /* 0x001fc600078ec0ff */
[----:B------:R-:W-:Y:S04]  /*3ca0*/  STL [R1+0x250], R6 ;  /* 0x0002500601007387 */ /* 0x000fe80000100800 */
[----:B----4-:R-:W-:Y:S04]  /*3cb0*/  STL [R1+0x254], R80 ;  /* 0x0002545001007387 */ /* 0x010fe80000100800 */
[----:B------:R-:W-:Y:S04]  /*3cc0*/  STL [R1+0x258], R82 ;  /* 0x0002585201007387 */ /* 0x000fe80000100800 */
        /* <DEDUP_REMOVED lines=117> */
[----:B------:R-:W-:Y:S06]  /*4420*/  BAR.ARV 0xf, 0x100 ;  /* 0x03c4000000007b1d */ /* 0x000fec0000002000 */
[----:B0-----:R-:W-:Y:S01]  /*4430*/  LEA.HI R3, R2, R229, RZ, 0x2 ;  /* 0x000000e502037211 */ /* 0x001fe200078f10ff */
[----:B------:R0:W-:Y:S01]  /*4440*/  STL [R1+0x240], R4 ;  /* 0x0002400401007387 */ /* 0x0001e20000100800 */
[----:B------:R-:W-:-:S02]  /*4450*/  ISETP.NE.AND P1, PT, R233, RZ, PT ;  /* 0x000000ffe900720c */ /* 0x000fc40003f25270 */
[--C-:B0-----:R-:W-:Y:S02]  /*4460*/  SHF.R.S32.HI R4, RZ, 0x2, R3.reuse ;  /* 0x00000002ff047819 */ /* 0x101fe40000011403 */
[----:B------:R-:W-:-:S04]  /*4470*/  SHF.R.S32.HI R3, RZ, 0x1f, R3 ;  /* 0x0000001fff037819 */ /* 0x000fc80000011403 */
[----:B------:R-:W-:Y:S01]  /*4480*/  LEA.HI R3, R3, R4, RZ, 0x3 ;  /* 0x0000000403037211 */ /* 0x000fe200078f18ff */
[----:B------:R-:W-:Y:S01]  /*4490*/  VIADD R231, R231, 0xfffffffe ;  /* 0xfffffffee7e77836 */ /* 0x000fe20000000000 */
[----:B------:R-:W-:Y:S02]  /*44a0*/  LEA.HI R2, R2, R229, RZ, 0x5 ;  /* 0x000000e502027211 */ /* 0x000fe400078f28ff */
[----:B------:R-:W-:Y:S01]  /*44b0*/  LOP3.LUT R3, R3, 0xfffffff8, RZ, 0xc0, !PT ;  /* 0xfffffff803037812 */ /* 0x000fe200078ec0ff */
[----:B------:R-:W-:Y:S01]  /*44c0*/  BSSY B0, `(.L_x_5000) ;  /* 0x000000a000007945 */ /* 0x000fe20003800000 */
[----:B------:R-:W-:Y:S02]  /*44d0*/  ISETP.GE.AND P0, PT, R231, R0, PT ;  /* 0x00000000e700720c */ /* 0x000fe40003f06270 */
[----:B------:R-:W-:Y:S01]  /*44e0*/  SHF.R.S32.HI R2, RZ, 0x5, R2 ;  /* 0x00000005ff027819 */ /* 0x000fe20000011402 */
[----:B------:R-:W-:Y:S01]  /*44f0*/  IMAD.IADD R3, R4, 0x1, -R3 ;  /* 0x0000000104037824 */ /* 0x000fe200078e0a03 */
[----:B------:R-:W-:Y:S09]  /*4500*/  @P1 BRA `(.L_x_5001) ;  /* 0x0000000000141947 */ /* 0x000ff20003800000 */
[----:B------:R-:W2:Y:S02]  /*4510*/  LDL R4, [R1+0x1e8] ;  /* 0x0001e80001047983 */ /* 0x000ea40000100800 */
[----:B--2---:R-:W-:-:S05]  /*4520*/  LEA R4, R4, UR21, 0x3 ;  /* 0x0000001504047c11 */ /* 0x004fca000f8e18ff */
[----:B------:R-:W-:-:S05]  /*4530*/  VIADD R4, R4, 0x38860 ;  /* 0x0003886004047836 */ /* 0x000fca0000000000 */
[----:B------:R-:W-:-:S04]  /*4540*/  PRMT R4, RZ, 0x654, R4 ;  /* 0x00000654ff047816 */ /* 0x000fc80000000004 */
[----:B------:R0:W-:Y:S03]  /*4550*/  SYNCS.ARRIVE.TRANS64.RED.A1T0 RZ, [R4+URZ], RZ ;  /* 0x000000ff04ff79a7 */ /* 0x0001e6000810043f */
.L_x_5001:
[----:B------:R-:W-:Y:S05]  /*4560*/  BSYNC B0 ;  /* 0x0000000000007941 */ /* 0x000fea0003800000 */
.L_x_5000:
[----:B------:R-:W-:Y:S01]  /*4570*/  IMAD R152, R2, 0x10, R3 ;  /* 0x0000001002987824 */ /* 0x000fe200078e0203 */
[----:B------:R-:W-:Y:S06]  /*4580*/  @!P0 BRA `(.L_x_5002) ;  /* 0x0000003c00608947 */ /* 0x000fec0003800000 */
.L_x_5005:
[----:B------:R-:W2:Y:S04]  /*4590*/  LDL R153, [R1+0x1e8] ;  /* 0x0001e80001997983 */ /* 0x000ea80000100800 */
[----:B0-----:R-:W3:Y:S04]  /*45a0*/  LDL.64 R46, [R1+0x240] ;  /* 0x00024000012e7983 */ /* 0x001ee80000100a00 */
[----:B------:R-:W4:Y:S04]  /*45b0*/  LDL.64 R48, [R1+0x250] ;  /* 0x0002500001307983 */ /* 0x000f280000100a00 */
[----:B------:R-:W5:Y:S04]  /*45c0*/  LDL.64 R50, [R1+0x260] ;  /* 0x0002600001327983 */ /* 0x000f680000100a00 */
        /* <DEDUP_REMOVED lines=56> */
[----:B-1----:R-:W5:Y:S04]  /*4950*/  LDL.64 R2, [R1+0x3e8] ;  /* 0x0003e80001027983 */ /* 0x002f680000100a00 */
[----:B------:R-:W5:Y:S04]  /*4960*/  LDL.64 R10, [R1+0x3f8] ;  /* 0x0003f800010a7983 */ /* 0x000f680000100a00 */
[----:B------:R-:W5:Y:S04]  /*4970*/  LDL.64 R8, [R1+0x408] ;  /* 0x0004080001087983 */ /* 0x000f680000100a00 */
[----:B------:R-:W5:Y:S04]  /*4980*/  LDL.64 R6, [R1+0x418] ;  /* 0x0004180001067983 */ /* 0x000f680000100a00 */
[----:B0-----:R-:W5:Y:S01]  /*4990*/  LDL.64 R4, [R1+0x428] ;  /* 0x0004280001047983 */ /* 0x001f620000100a00 */
[----:B--2---:R-:W-:-:S05]  /*49a0*/  IMAD R40, R153, 0x40, R152 ;  /* 0x0000004099287824 */ /* 0x004fca00078e0298 */
[----:B------:R-:W-:Y:S01]  /*49b0*/  LEA R40, R40, UR21, 0x2 ;  /* 0x0000001528287c11 */ /* 0x000fe2000f8e10ff */
[----:B------:R-:W-:Y:S06]  /*49c0*/  BAR.SYNC.DEFER_BLOCKING 0xe, 0x100 ;  /* 0x0384000000007b1d */ /* 0x000fec0000010000 */
[----:B------:R-:W3:Y:S04]  /*49d0*/  LDS R43, [R40+0x38400] ;  /* 0x03840000282b7984 */ /* 0x000ee80000000800 */
[----:B------:R0:W1:Y:S01]  /*49e0*/  LDS R42, [R40+0x38420] ;  /* 0x03842000282a7984 */ /* 0x0000620000000800 */
[C---:B---3--:R-:W-:Y:S01]  /*49f0*/  FMUL.FTZ R47, R43.reuse, R47 ;  /* 0x0000002f2b2f7220 */ /* 0x048fe20000410000 */
[C---:B------:R-:W-:Y:S01]  /*4a00*/  FMUL.FTZ R46, R43.reuse, R46 ;  /* 0x0000002e2b2e7220 */ /* 0x040fe20000410000 */
[C---:B----4-:R-:W-:Y:S01]  /*4a10*/  FMUL.FTZ R49, R43.reuse, R49 ;  /* 0x000000312b317220 */ /* 0x050fe20000410000 */
[C---:B------:R-:W-:Y:S01]  /*4a20*/  FMUL.FTZ R48, R43.reuse, R48 ;  /* 0x000000302b307220 */ /* 0x040fe20000410000 */
[C---:B-----5:R-:W-:Y:S01]  /*4a30*/  FMUL.FTZ R51, R43.reuse, R51 ;  /* 0x000000332b337220 */ /* 0x060fe20000410000 */
[C---:B------:R-:W-:Y:S01]  /*4a40*/  FMUL.FTZ R50, R43.reuse, R50 ;  /* 0x000000322b327220 */ /* 0x040fe20000410000 */
        /* <DEDUP_REMOVED lines=53> */
[----:B------:R-:W-:Y:S01]  /*4da0*/  FMUL.FTZ R104, R43, R104 ;  /* 0x000000682b687220 */ /* 0x000fe20000410000 */
[-C--:B0-----:R-:W-:Y:S01]  /*4db0*/  FMUL.FTZ R40, R44, R43.reuse ;  /* 0x0000002b2c287220 */ /* 0x081fe20000410000 */
[----:B------:R-:W-:Y:S01]  /*4dc0*/  FMUL.FTZ R41, R45, R43 ;  /* 0x0000002b2d297220 */ /* 0x000fe20000410000 */
[C---:B------:R-:W-:Y:S01]  /*4dd0*/  FMUL.FTZ R107, R43.reuse, R107 ;  /* 0x0000006b2b6b7220 */ /* 0x040fe20000410000 */
[----:B------:R-:W-:Y:S01]  /*4de0*/  FMUL.FTZ R106, R43, R106 ;  /* 0x0000006a2b6a7220 */ /* 0x000fe20000410000 */
[C---:B-1----:R-:W-:Y:S01]  /*4df0*/  FMUL.FTZ R109, R42.reuse, R109 ;  /* 0x0000006d2a6d7220 */ /* 0x042fe20000410000 */
[C---:B------:R-:W-:Y:S01]  /*4e00*/  FMUL.FTZ R108, R42.reuse, R108 ;  /* 0x0000006c2a6c7220 */ /* 0x040fe20000410000 */
[C---:B------:R-:W-:Y:S01]  /*4e10*/  FMUL.FTZ R111, R42.reuse, R111 ;  /* 0x0000006f2a6f7220 */ /* 0x040fe20000410000 */
[C---:B------:R-:W-:Y:S01]  /*4e20*/  FMUL.FTZ R110, R42.reuse, R110 ;  /* 0x0000006e2a6e7220 */ /* 0x040fe20000410000 */
[----:B------:R-:W-:Y:S01]  /*4e30*/  STL.64 [R1+0x240], R46 ;  /* 0x0002402e01007387 */ /* 0x000fe20000100a00 */
[C---:B------:R-:W-:Y:S01]  /*4e40*/  FMUL.FTZ R113, R42.reuse, R113 ;  /* 0x000000712a717220 */ /* 0x040fe20000410000 */
[----:B------:R-:W-:-:S02]  /*4e50*/  FMUL.FTZ R112, R42, R112 ;  /* 0x000000702a707220 */ /* 0x000fc40000410000 */
[----:B------:R-:W-:Y:S01]  /*4e60*/  STL.64 [R1+0x250], R48 ;  /* 0x0002503001007387 */ /* 0x000fe20000100a00 */
[C---:B------:R-:W-:Y:S01]  /*4e70*/  FMUL.FTZ R115, R42.reuse, R115 ;  /* 0x000000732a737220 */ /* 0x040fe20000410000 */
[C---:B------:R-:W-:Y:S02]  /*4e80*/  FMUL.FTZ R114, R42.reuse, R114 ;  /* 0x000000722a727220 */ /* 0x040fe40000410000 */
[----:B------:R-:W-:Y:S01]  /*4e90*/  STL.64 [R1+0x260], R50 ;  /* 0x0002603201007387 */ /* 0x000fe20000100a00 */
[C---:B------:R-:W-:Y:S01]  /*4ea0*/  FMUL.FTZ R117, R42.reuse, R117 ;  /* 0x000000752a757220 */ /* 0x040fe20000410000 */
[C---:B------:R-:W-:Y:S02]  /*4eb0*/  FMUL.FTZ R116, R42.reuse, R116 ;  /* 0x000000742a747220 */ /* 0x040fe40000410000 */
        /* <DEDUP_REMOVED lines=21> */
[----:B------:R0:W-:Y:S01]  /*5010*/  STL.64 [R1+0x2e0], R66 ;  /* 0x0002e04201007387 */ /* 0x0001e20000100a00 */
[C---:B------:R-:W-:Y:S01]  /*5020*/  FMUL.FTZ R133, R42.reuse, R133 ;  /* 0x000000852a857220 */ /* 0x040fe20000410000 */
[C---:B------:R-:W-:Y:S02]  /*5030*/  FMUL.FTZ R132, R42.reuse, R132 ;  /* 0x000000842a847220 */ /* 0x040fe40000410000 */
[----:B------:R1:W-:Y:S01]  /*5040*/  STL.64 [R1+0x2f0], R68 ;  /* 0x0002f04401007387 */ /* 0x0003e20000100a00 */
[C---:B------:R-:W-:Y:S01]  /*5050*/  FMUL.FTZ R39, R42.reuse, R39 ;  /* 0x000000272a277220 */ /* 0x040fe20000410000 */
[C---:B------:R-:W-:Y:S02]  /*5060*/  FMUL.FTZ R38, R42.reuse, R38 ;  /* 0x000000262a267220 */ /* 0x040fe40000410000 */
[----:B------:R2:W-:Y:S01]  /*5070*/  STL.64 [R1+0x300], R70 ;  /* 0x0003004601007387 */ /* 0x0005e20000100a00 */
        /* <DEDUP_REMOVED lines=52> */
[----:B------:R-:W-:Y:S02]  /*53c0*/  FMUL.FTZ R4, R42, R4 ;  /* 0x000000042a047220 */ /* 0x000fe40000410000 */
[----:B------:R-:W-:Y:S04]  /*53d0*/  STL.64 [R1+0x230], R40 ;  /* 0x0002302801007387 */ /* 0x000fe80000100a00 */
        /* <DEDUP_REMOVED lines=23> */
[----:B------:R3:W-:Y:S04]  /*5550*/  STL.64 [R1+0x398], R12 ;  /* 0x0003980c01007387 */ /* 0x0007e80000100a00 */
        /* <DEDUP_REMOVED lines=8> */
[----:B------:R5:W-:Y:S04]  /*55e0*/  STL.64 [R1+0x428], R4 ;  /* 0x0004280401007387 */ /* 0x000be80000100a00 */
[----:B0-----:R-:W5:Y:S04]  /*55f0*/  LDL R66, [R1+0x234] ;  /* 0x0002340001427983 */ /* 0x001f680000100800 */
[----:B-1----:R-:W5:Y:S04]  /*5600*/  LDL R68, [R1+0x238] ;  /* 0x0002380001447983 */ /* 0x002f680000100800 */
[----:B--2---:R-:W2:Y:S04]  /*5610*/  LDL R70, [R1+0x23c] ;  /* 0x00023c0001467983 */ /* 0x004ea80000100800 */
[----:B---3--:R-:W3:Y:S04]  /*5620*/  LDL R12, [R1+0x240] ;  /* 0x00024000010c7983 */ /* 0x008ee80000100800 */
[----:B------:R-:W3:Y:S04]  /*5630*/  LDL R72, [R1+0x244] ;  /* 0x0002440001487983 */ /* 0x000ee80000100800 */
[----:B------:R-:W3:Y:S04]  /*5640*/  LDL R74, [R1+0x248] ;  /* 0x00024800014a7983 */ /* 0x000ee80000100800 */
[----:B------:R-:W3:Y:S04]  /*5650*/  LDL R76, [R1+0x24c] ;  /* 0x00024c00014c7983 */ /* 0x000ee80000100800 */
[----:B----4-:R-:W4:Y:S04]  /*5660*/  LDL R2, [R1+0x250] ;  /* 0x0002500001027983 */ /* 0x010f280000100800 */
[----:B------:R-:W4:Y:S04]  /*5670*/  LDL R78, [R1+0x254] ;  /* 0x00025400014e7983 */ /* 0x000f280000100800 */
[----:B------:R-:W4:Y:S04]  /*5680*/  LDL R80, [R1+0x258] ;  /* 0x0002580001507983 */ /* 0x000f280000100800 */
        /* <DEDUP_REMOVED lines=117> */
[----:B------:R-:W-:Y:S04]  /*5de0*/  STL [R1+0x230], R40 ;  /* 0x0002302801007387 */ /* 0x000fe80000100800 */
[----:B------:R-:W-:Y:S04]  /*5df0*/  STL [R1+0x234], R66 ;  /* 0x0002344201007387 */ /* 0x000fe80000100800 */
[----:B------:R-:W-:Y:S04]  /*5e00*/  STL [R1+0x238], R68 ;  /* 0x0002384401007387 */ /* 0x000fe80000100800 */
[----:B--2---:R-:W-:Y:S04]  /*5e10*/  STL [R1+0x23c], R70 ;  /* 0x00023c4601007387 */ /* 0x004fe80000100800 */
[----:B---3--:R-:W-:Y:S04]  /*5e20*/  STL [R1+0x240], R12 ;  /* 0x0002400c01007387 */ /* 0x008fe80000100800 */
[----:B------:R-:W-:Y:S04]  /*5e30*/  STL [R1+0x244], R72 ;  /* 0x0002444801007387 */ /* 0x000fe80000100800 */
[----:B------:R-:W-:Y:S04]  /*5e40*/  STL [R1+0x248], R74 ;  /* 0x0002484a01007387 */ /* 0x000fe80000100800 */
[----:B------:R-:W-:Y:S04]  /*5e50*/  STL [R1+0x24c], R76 ;  /* 0x00024c4c01007387 */ /* 0x000fe80000100800 */
[----:B----4-:R-:W-:Y:S04]  /*5e60*/  STL [R1+0x250], R2 ;  /* 0x0002500201007387 */ /* 0x010fe80000100800 */
[----:B------:R-:W-:Y:S04]  /*5e70*/  STL [R1+0x254], R78 ;  /* 0x0002544e01007387 */ /* 0x000fe80000100800 */
[----:B------:R-:W-:Y:S04]  /*5e80*/  STL [R1+0x258], R80 ;  /* 0x0002585001007387 */ /* 0x000fe80000100800 */
        /* <DEDUP_REMOVED lines=41> */
[----:B------:R0:W-:Y:S04]  /*6120*/  STL [R1+0x300], R26 ;  /* 0x0003001a01007387 */ /* 0x0001e80000100800 */
        /* <DEDUP_REMOVED lines=74> */
[----:B------:R5:W-:Y:S04]  /*65d0*/  STL [R1+0x42c], R65 ;  /* 0x00042c4101007387 */ /* 0x000be80000100800 */
[----:B0-----:R-:W5:Y:S04]  /*65e0*/  LDL.128 R24, [R1+0x230] ;  /* 0x0002300001187983 */ /* 0x001f680000100c00 */
[----:B-1----:R-:W5:Y:S04]  /*65f0*/  LDL.128 R28, [R1+0x240] ;  /* 0x00024000011c7983 */ /* 0x002f680000100c00 */
[----:B--2---:R-:W2:Y:S04]  /*6600*/  LDL.128 R32, [R1+0x250] ;  /* 0x0002500001207983 */ /* 0x004ea80000100c00 */
[----:B---3--:R-:W2:Y:S04]  /*6610*/  LDL.128 R36, [R1+0x260] ;  /* 0x0002600001247983 */ /* 0x008ea80000100c00 */
[----:B----4-:R-:W2:Y:S04]  /*6620*/  LDL.128 R40, [R1+0x270] ;  /* 0x0002700001287983 */ /* 0x010ea80000100c00 */
[----:B-----5:R-:W2:Y:S04]  /*6630*/  LDL.128 R44, [R1+0x280] ;  /* 0x00028000012c7983 */ /* 0x020ea80000100c00 */
[----:B------:R-:W2:Y:S04]  /*6640*/  LDL.128 R48, [R1+0x290] ;  /* 0x0002900001307983 */ /* 0x000ea80000100c00 */
        /* <DEDUP_REMOVED lines=24> */
[----:B------:R-:W2:Y:S01]  /*67d0*/  LDL.128 R148, [R1+0x420] ;  /* 0x0004200001947983 */ /* 0x000ea20000100c00 */
[----:B------:R-:W-:-:S02]  /*67e0*/  VIADD R2, R153, 0x1 ;  /* 0x0000000199027836 */ /* 0x000fc40000000000 */
[----:B------:R-:W-:Y:S02]  /*67f0*/  IMAD.MOV.U32 R5, RZ, RZ, 0x40000040 ;  /* 0x40000040ff057424 */ /* 0x000fe400078e00ff */
[----:B------:R-:W-:Y:S01]  /*6800*/  IMAD.MOV.U32 R7, RZ, RZ, 0x40000040 ;  /* 0x40000040ff077424 */ /* 0x000fe200078e00ff */
[----:B------:R-:W-:Y:S01]  /*6810*/  ISETP.NE.AND P0, PT, R2, 0x2, PT ;  /* 0x000000020200780c */ /* 0x000fe20003f05270 */
[----:B------:R0:W-:Y:S01]  /*6820*/  STL [R1+0x1e8], R2 ;  /* 0x0001e80201007387 */ /* 0x0001e20000100800 */
[----:B------:R-:W-:Y:S01]  /*6830*/  R2UR UR7, R5 ;  /* 0x00000000050772ca */ /* 0x000fe200000e0000 */
[----:B------:R-:W-:Y:S01]  /*6840*/  IMAD.MOV.U32 R3, RZ, RZ, 0x40000040 ;  /* 0x40000040ff037424 */ /* 0x000fe200078e00ff */
[----:B------:R-:W-:Y:S01]  /*6850*/  R2UR UR11, R7 ;  /* 0x00000000070b72ca */ /* 0x000fe200000e0000 */
[----:B------:R-:W-:-:S03]  /*6860*/  IMAD.MOV.U32 R5, RZ, RZ, 0x40000040 ;  /* 0x40000040ff057424 */ /* 0x000fc600078e00ff */
[----:B------:R-:W-:Y:S02]  /*6870*/  R2UR UR15, R3 ;  /* 0x00000000030f72ca */ /* 0x000fe400000e0000 */
[----:B------:R-:W-:-:S03]  /*6880*/  R2UR UR19, R5 ;  /* 0x00000000051372ca */ /* 0x000fc600000e0000 */
[----:B0-----:R-:W-:-:S05]  /*6890*/  @!P0 IMAD.MOV.U32 R2, RZ, RZ, RZ ;  /* 0x000000ffff028224 */ /* 0x001fca00078e00ff */
[----:B------:R-:W-:-:S04]  /*68a0*/  LEA R4, R2, UR20, 0xc ;  /* 0x0000001402047c11 */ /* 0x000fc8000f8e60ff */
[C---:B------:R-:W-:Y:S01]  /*68b0*/  R2UR UR6, R4.reuse ;  /* 0x00000000040672ca */ /* 0x040fe200000e0000 */
[C---:B------:R-:W-:Y:S02]  /*68c0*/  VIADD R6, R4.reuse, 0x80 ;  /* 0x0000008004067836 */ /* 0x040fe40000000000 */
[C---:B------:R-:W-:Y:S02]  /*68d0*/  VIADD R2, R4.reuse, 0x100 ;  /* 0x0000010004027836 */ /* 0x040fe40000000000 */
[----:B------:R-:W-:Y:S01]  /*68e0*/  VIADD R4, R4, 0x180 ;  /* 0x0000018004047836 */ /* 0x000fe20000000000 */
[----:B------:R-:W-:Y:S02]  /*68f0*/  R2UR UR10, R6 ;  /* 0x00000000060a72ca */ /* 0x000fe400000e0000 */
[----:B------:R-:W-:Y:S02]  /*6900*/  R2UR UR14, R2 ;  /* 0x00000000020e72ca */ /* 0x000fe400000e0000 */
[----:B------:R-:W-:Y:S01]  /*6910*/  R2UR UR18, R4 ;  /* 0x00000000041272ca */ /* 0x000fe200000e0000 */
[----:B------:R-:W3:Y:S04]  /*6920*/  LDL R2, [R1+0x1f0] ;  /* 0x0001f00001027983 */ /* 0x000ee80000100800 */
[----:B------:R-:W4:Y:S01]  /*6930*/  @!P0 LDL R4, [R1+0x1ec] ;  /* 0x0001ec0001048983 */ /* 0x000f220000100800 */
[----:B--2---:R-:W-:-:S06]  /*6940*/  WARPGROUP.ARRIVE ;  /* 0x00000000000079c5 */ /* 0x004fcc0000000000 */
        /* <DEDUP_REMOVED lines=139> */
[----:B------:R-:W4:Y:S04]  /*7200*/  LDL R6, [R1+0x230] ;  /* 0x0002300001067983 */ /* 0x000f280000100800 */
[----:B0-----:R-:W4:Y:S04]  /*7210*/  LDL R70, [R1+0x234] ;  /* 0x0002340001467983 */ /* 0x001f280000100800 */
[----:B-1----:R-:W4:Y:S04]  /*7220*/  LDL R72, [R1+0x238] ;  /* 0x0002380001487983 */ /* 0x002f280000100800 */
[----:B------:R-:W4:Y:S04]  /*7230*/  LDL R74, [R1+0x23c] ;  /* 0x00023c00014a7983 */ /* 0x000f280000100800 */
[----:B------:R-:W4:Y:S04]  /*7240*/  LDL R8, [R1+0x240] ;  /* 0x0002400001087983 */ /* 0x000f280000100800 */
[----:B--2---:R-:W2:Y:S04]  /*7250*/  LDL R76, [R1+0x244] ;  /* 0x00024400014c7983 */ /* 0x004ea80000100800 */
[----:B------:R-:W2:Y:S04]  /*7260*/  LDL R78, [R1+0x248] ;  /* 0x00024800014e7983 */ /* 0x000ea80000100800 */
[----:B-----5:R-:W5:Y:S04]  /*7270*/  LDL R80, [R1+0x24c] ;  /* 0x00024c0001507983 */ /* 0x020f680000100800 */
[----:B------:R-:W5:Y:S04]  /*7280*/  LDL R10, [R1+0x250] ;  /* 0x00025000010a7983 */ /* 0x000f680000100800 */
[----:B------:R-:W5:Y:S04]  /*7290*/  LDL R82, [R1+0x254] ;  /* 0x0002540001527983 */ /* 0x000f680000100800 */
[----:B---3--:R-:W3:Y:S04]  /*72a0*/  LDL R84, [R1+0x258] ;  /* 0x0002580001547983 */ /* 0x008ee80000100800 */
[----:B------:R-:W3:Y:S04]  /*72b0*/  LDL R86, [R1+0x25c] ;  /* 0x00025c0001567983 */ /* 0x000ee80000100800 */
[----:B------:R-:W3:Y:S04]  /*72c0*/  LDL R12, [R1+0x260] ;  /* 0x00026000010c7983 */ /* 0x000ee80000100800 */
[----:B----4-:R-:W4:Y:S04]  /*72d0*/  LDL R88, [R1+0x264] ;  /* 0x0002640001587983 */ /* 0x010f280000100800 */
[----:B------:R-:W4:Y:S04]  /*72e0*/  LDL R90, [R1+0x268] ;  /* 0x00026800015a7983 */ /* 0x000f280000100800 */
        /* <DEDUP_REMOVED lines=112> */
[----:B------:R-:W4:Y:S01]  /*79f0*/  LDL R29, [R1+0x42c] ;  /* 0x00042c00011d7983 */ /* 0x000f220000100800 */
[----:B------:R-:W-:-:S03]  /*7a00*/  VIADD R2, R2, 0x1 ;  /* 0x0000000102027836 */ /* 0x000fc60000000000 */
[----:B------:R0:W-:Y:S04]  /*7a10*/  STL [R1+0x230], R6 ;  /* 0x0002300601007387 */ /* 0x0001e80000100800 */
[----:B------:R0:W-:Y:S04]  /*7a20*/  STL [R1+0x1f0], R2 ;  /* 0x0001f00201007387 */ /* 0x0001e80000100800 */
[----:B------:R0:W-:Y:S04]  /*7a30*/  STL [R1+0x234], R70 ;  /* 0x0002344601007387 */ /* 0x0001e80000100800 */
[----:B------:R0:W-:Y:S04]  /*7a40*/  STL [R1+0x238], R72 ;  /* 0x0002384801007387 */ /* 0x0001e80000100800 */
[----:B------:R0:W-:Y:S04]  /*7a50*/  STL [R1+0x23c], R74 ;  /* 0x00023c4a01007387 */ /* 0x0001e80000100800 */
[----:B------:R0:W-:Y:S04]  /*7a60*/  STL [R1+0x240], R8 ;  /* 0x0002400801007387 */ /* 0x0001e80000100800 */
[----:B--2---:R0:W-:Y:S04]  /*7a70*/  STL [R1+0x244], R76 ;  /* 0x0002444c01007387 */ /* 0x0041e80000100800 */
[----:B------:R0:W-:Y:S04]  /*7a80*/  STL [R1+0x248], R78 ;  /* 0x0002484e01007387 */ /* 0x0001e80000100800 */
[----:B-----5:R0:W-:Y:S04]  /*7a90*/  STL [R1+0x24c], R80 ;  /* 0x00024c5001007387 */ /* 0x0201e80000100800 */
[----:B------:R0:W-:Y:S04]  /*7aa0*/  STL [R1+0x250], R10 ;  /* 0x0002500a01007387 */ /* 0x0001e80000100800 */
[----:B------:R0:W-:Y:S04]  /*7ab0*/  STL [R1+0x254], R82 ;  /* 0x0002545201007387 */ /* 0x0001e80000100800 */
[----:B---3--:R0:W-:Y:S04]  /*7ac0*/  STL [R1+0x258], R84 ;  /* 0x0002585401007387 */ /* 0x0081e80000100800 */
[----:B------:R0:W-:Y:S04]  /*7ad0*/  STL [R1+0x25c], R86 ;  /* 0x00025c5601007387 */ /* 0x0001e80000100800 */
[----:B------:R0:W-:Y:S04]  /*7ae0*/  STL [R1+0x260], R12 ;  /* 0x0002600c01007387 */ /* 0x0001e80000100800 */
[----:B----4-:R0:W-:Y:S04]  /*7af0*/  STL [R1+0x264], R88 ;  /* 0x0002645801007387 */ /* 0x0101e80000100800 */
[----:B------:R0:W-:Y:S04]  /*7b00*/  STL [R1+0x268], R90 ;  /* 0x0002685a01007387 */ /* 0x0001e80000100800 */
        /* <DEDUP_REMOVED lines=112> */
[----:B------:R0:W-:Y:S01]  /*8210*/  STL [R1+0x42c], R29 ;  /* 0x00042c1d01007387 */ /* 0x0001e20000100800 */
[----:B------:R-:W-:Y:S01]  /*8220*/  @!P0 LOP3.LUT R4, R4, 0x1, RZ, 0x3c, !PT ;  /* 0x0000000104048812 */ /* 0x000fe200078e3cff */
[----:B------:R-:W-:Y:S02]  /*8230*/  BSSY B0, `(.L_x_5003) ;  /* 0x000000b000007945 */ /* 0x000fe40003800000 */
[----:B------:R0:W-:Y:S04]  /*8240*/  @!P0 STL [R1+0x1e8], RZ ;  /* 0x0001e8ff01008387 */ /* 0x0001e80000100800 */
[----:B------:R0:W-:Y:S01]  /*8250*/  @!P0 STL [R1+0x1ec], R4 ;  /* 0x0001ec0401008387 */ /* 0x0001e20000100800 */
[----:B------:R-:W-:Y:S06]  /*8260*/  BAR.ARV 0xf, 0x100 ;  /* 0x03c4000000007b1d */ /* 0x000fec0000002000 */
[----:B------:R-:W-:Y:S01]  /*8270*/  ISETP.GT.AND P0, PT, R231, R0, PT ;  /* 0x00000000e700720c */ /* 0x000fe20003f04270 */
[----:B------:R-:W-:-:S12]  /*8280*/  @P1 BRA `(.L_x_5004) ;  /* 0x0000000000141947 */ /* 0x000fd80003800000 */
[----:B0-----:R-:W2:Y:S02]  /*8290*/  LDL R2, [R1+0x1e8] ;  /* 0x0001e80001027983 */ /* 0x001ea40000100800 */
[----:B--2---:R-:W-:-:S05]  /*82a0*/  LEA R2, R2, UR21, 0x3 ;  /* 0x0000001502027c11 */ /* 0x004fca000f8e18ff */
[----:B------:R-:W-:-:S05]  /*82b0*/  VIADD R2, R2, 0x38860 ;  /* 0x0003886002027836 */ /* 0x000fca0000000000 */
[----:B------:R-:W-:-:S04]  /*82c0*/  PRMT R2, RZ, 0x654, R2 ;  /* 0x00000654ff027816 */ /* 0x000fc80000000002 */
[----:B------:R1:W-:Y:S03]  /*82d0*/  SYNCS.ARRIVE.TRANS64.RED.A1T0 RZ, [R2+URZ], RZ ;  /* 0x000000ff02ff79a7 */ /* 0x0003e6000810043f */
.L_x_5004:
[----:B------:R-:W-:Y:S05]  /*82e0*/  BSYNC B0 ;  /* 0x0000000000007941 */ /* 0x000fea0003800000 */
.L_x_5003:
[----:B------:R-:W-:Y:S01]  /*82f0*/  VIADD R231, R231, 0xffffffff ;  /* 0xffffffffe7e77836 */ /* 0x000fe20000000000 */
[----:B------:R-:W-:Y:S06]  /*8300*/  @P0 BRA `(.L_x_5005) ;  /* 0xffffffc000a00947 */ /* 0x000fec000383ffff */
.L_x_5002:
        /* <DEDUP_REMOVED lines=65> */
[----:B------:R-:W5:Y:S04]  /*8720*/  LDL R38, [R1+0x1f0] ;  /* 0x0001f00001267983 */ /* 0x000f680000100800 */
[----:B------:R-:W5:Y:S01]  /*8730*/  LDL R0, [R1+0x1e8] ;  /* 0x0001e80001007983 */ /* 0x000f620000100800 */
[----:B--2---:R-:W-:-:S05]  /*8740*/  IMAD R152, R39, 0x40, R152 ;  /* 0x0000004027987824 */ /* 0x004fca00078e0298 */
[----:B------:R-:W-:Y:S01]  /*8750*/  LEA R152, R152, UR21, 0x2 ;  /* 0x0000001598987c11 */ /* 0x000fe2000f8e10ff */
[----:B------:R-:W-:Y:S06]  /*8760*/  BAR.SYNC.DEFER_BLOCKING 0xe, 0x100 ;  /* 0x0384000000007b1d */ /* 0x000fec0000010000 */
[----:B------:R-:W-:Y:S04]  /*8770*/  LDS R39, [R152+0x38400] ;  /* 0x0384000098277984 */ /* 0x000fe80000000800 */
[----:B------:R-:W3:Y:S01]  /*8780*/  LDS R152, [R152+0x38420] ;  /* 0x0384200098987984 */ /* 0x000ee20000000800 */
[----:B------:R-:W-:Y:S01]  /*8790*/  BSSY B0, `(.L_x_5006) ;  /* 0x00000cd000007945 */ /* 0x000fe20003800000 */
[C---:B---3--:R-:W-:Y:S01]  /*87a0*/  FMUL.FTZ R19, R152.reuse, R19 ;  /* 0x0000001398137220 */ /* 0x048fe20000410000 */
[C---:B------:R-:W-:Y:S01]  /*87b0*/  FMUL.FTZ R18, R152.reuse, R18 ;  /* 0x0000001298127220 */ /* 0x040fe20000410000 */
[C---:B----4-:R-:W-:Y:S01]  /*87c0*/  FMUL.FTZ R43, R39.reuse, R43 ;  /* 0x0000002b272b7220 */ /* 0x050fe20000410000 */
[C---:B------:R-:W-:Y:S01]  /*87d0*/  FMUL.FTZ R42, R39.reuse, R42 ;  /* 0x0000002a272a7220 */ /* 0x040fe20000410000 */
[C---:B-----5:R-:W-:Y:S01]  /*87e0*/  FMUL.FTZ R45, R39.reuse, R45 ;  /* 0x0000002d272d7220 */ /* 0x060fe20000410000 */
[C---:B------:R-:W-:Y:S01]  /*87f0*/  FMUL.FTZ R44, R39.reuse, R44 ;  /* 0x0000002c272c7220 */ /* 0x040fe20000410000 */
[----:B------:R0:W-:Y:S01]  /*8800*/  STL.64 [R1+0x368], R18 ;  /* 0x0003681201007387 */ /* 0x0001e20000100a00 */
        /* <DEDUP_REMOVED lines=116> */
[C---:B0-----:R-:W-:Y:S01]  /*8f50*/  FMUL.FTZ R19, R152.reuse, R3 ;  /* 0x0000000398137220 */ /* 0x041fe20000410000 */
[C---:B------:R-:W-:Y:S01]  /*8f60*/  FMUL.FTZ R18, R152.reuse, R2 ;  /* 0x0000000298127220 */ /* 0x040fe20000410000 */
[C---:B------:R-:W-:Y:S01]  /*8f70*/  FMUL.FTZ R7, R152.reuse, R7 ;  /* 0x0000000798077220 */ /* 0x040fe20000410000 */
[C---:B------:R-:W-:Y:S01]  /*8f80*/  FMUL.FTZ R6, R152.reuse, R6 ;  /* 0x0000000698067220 */ /* 0x040fe20000410000 */
[C---:B------:R-:W-:Y:S01]  /*8f90*/  FMUL.FTZ R5, R152.reuse, R5 ;  /* 0x0000000598057220 */ /* 0x040fe20000410000 */
[----:B------:R-:W-:Y:S01]  /*8fa0*/  FMUL.FTZ R4, R152, R4 ;  /* 0x0000000498047220 */ /* 0x000fe20000410000 */
[----:B------:R-:W-:-:S02]  /*8fb0*/  VIADD R38, R38, 0x1 ;  /* 0x0000000126267836 */ /* 0x000fc40000000000 */
[----:B------:R-:W-:Y:S01]  /*8fc0*/  VIADD R0, R0, 0x1 ;  /* 0x0000000100007836 */ /* 0x000fe20000000000 */
[----:B------:R0:W-:Y:S04]  /*8fd0*/  STL.64 [R1+0x230], R42 ;  /* 0x0002302a01007387 */ /* 0x0001e80000100a00 */
        /* <DEDUP_REMOVED lines=62> */
[----:B------:R0:W-:Y:S04]  /*93c0*/  STL [R1+0x1f0], R38 ;  /* 0x0001f02601007387 */ /* 0x0001e80000100800 */
[----:B------:R0:W-:Y:S01]  /*93d0*/  STL [R1+0x1e8], R0 ;  /* 0x0001e80001007387 */ /* 0x0001e20000100800 */
[----:B------:R-:W-:Y:S06]  /*93e0*/  BAR.ARV 0xf, 0x100 ;  /* 0x03c4000000007b1d */ /* 0x000fec0000002000 */
[----:B------:R-:W-:Y:S01]  /*93f0*/  ISETP.NE.AND P0, PT, R0, 0x2, PT ;  /* 0x000000020000780c */ /* 0x000fe20003f05270 */
[----:B------:R-:W-:-:S12]  /*9400*/  IMAD.MOV.U32 R3, RZ, RZ, 0x1 ;  /* 0x00000001ff037424 */ /* 0x000fd800078e00ff */
[----:B0-----:R-:W-:Y:S05]  /*9410*/  @P0 BRA `(.L_x_5007) ;  /* 0x0000000000100947 */ /* 0x001fea0003800000 */
[----:B------:R-:W2:Y:S04]  /*9420*/  LDL R0, [R1+0x1ec] ;  /* 0x0001ec0001007983 */ /* 0x000ea80000100800 */
[----:B------:R0:W-:Y:S01]  /*9430*/  STL [R1+0x1e8], RZ ;  /* 0x0001e8ff01007387 */ /* 0x0001e20000100800 */
[----:B--2---:R-:W-:-:S05]  /*9440*/  LOP3.LUT R0, R0, 0x1, RZ, 0x3c, !PT ;  /* 0x0000000100007812 */ /* 0x004fca00078e3cff */
[----:B------:R0:W-:Y:S02]  /*9450*/  STL [R1+0x1ec], R0 ;  /* 0x0001ec0001007387 */ /* 0x0001e40000100800 */
.L_x_5007:
[----:B------:R-:W-:Y:S05]  /*9460*/  BSYNC B0 ;  /* 0x0000000000007941 */ /* 0x000fea0003800000 */
.L_x_5006:
[----:B------:R-:W-:Y:S05]  /*9470*/  BRA `(.L_x_4999) ;  /* 0x000001b000987947 */ /* 0x000fea0003800000 */
.L_x_4991:
[----:B------:R-:W3:Y:S01]  /*9480*/  LDL.LU R15, [R1+0x44c] ;  /* 0x00044c00010f7983 */ /* 0x000ee20000300800 */
[----:B--2---:R-:W1:Y:S01]  /*9490*/  LDC R0, c[0x0][0x448] ;  /* 0x00011200ff007b82 */ /* 0x004e620000000800 */
[----:B------:R-:W-:Y:S01]  /*94a0*/  MOV R56, 0x400 ;  /* 0x0000040000387802 */ /* 0x000fe20000000f00 */
[----:B------:R-:W-:Y:S01]  /*94b0*/  IMAD.MOV.U32 R10, RZ, RZ, R4 ;  /* 0x000000ffff0a7224 */ /* 0x000fe200078e0004 */
[----:B------:R-:W2:Y:S01]  /*94c0*/  S2R R5, SR_CgaCtaId ;  /* 0x0000000000057919 */ /* 0x000ea20000008800 */
[----:B------:R-:W-:Y:S02]  /*94d0*/  IMAD.MOV.U32 R8, RZ, RZ, 0x10000 ;  /* 0x00010000ff087424 */ /* 0x000fe400078e00ff */
[----:B------:R-:W-:Y:S01]  /*94e0*/  IMAD.MOV.U32 R11, RZ, RZ, 0x100 ;  /* 0x00000100ff0b7424 */ /* 0x000fe200078e00ff */
[----:B------:R-:W4:Y:S01]  /*94f0*/  S2R R3, SR_SWINHI ;  /* 0x0000000000037919 */ /* 0x000f220000002f00 */
[----:B------:R-:W5:Y:S01]  /*9500*/  LDC.64 R20, c[0x0][0xad8] ;  /* 0x0002b600ff147b82 */ /* 0x000f620000000a00 */
[----:B------:R-:W-:-:S02]  /*9510*/  IMAD.MOV.U32 R6, RZ, RZ, 0x1 ;  /* 0x00000001ff067424 */ /* 0x000fc400078e00ff */
[----:B------:R-:W-:Y:S01]  /*9520*/  IMAD.MOV.U32 R7, RZ, RZ, RZ ;  /* 0x000000ffff077224 */ /* 0x000fe200078e00ff */
[----:B0-----:R-:W-:Y:S01]  /*9530*/  STL [R1+0x70], R12 ;  /* 0x0000700c01007387 */ /* 0x001fe20000100800 */
[----:B------:R-:W-:Y:S02]  /*9540*/  IMAD.MOV.U32 R14, RZ, RZ, 0x2000 ;  /* 0x00002000ff0e7424 */ /* 0x000fe400078e00ff */
[----:B------:R-:W-:Y:S01]  /*9550*/  IMAD.MOV.U32 R46, RZ, RZ, 0x1 ;  /* 0x00000001ff2e7424 */ /* 0x000fe200078e00ff */
[----:B------:R-:W0:Y:S01]  /*9560*/  LDC R236, c[0x0][0x288] ;  /* 0x0000a200ffec7b82 */ /* 0x000e220000000800 */
[----:B------:R-:W-:Y:S01]  /*9570*/  IMAD.MOV.U32 R47, RZ, RZ, RZ ;  /* 0x000000ffff2f7224 */ /* 0x000fe200078e00ff */
[----:B------:R-:W-:Y:S04]  /*9580*/  STL.64 [R1], RZ ;  /* 0x000000ff01007387 */ /* 0x000fe80000100a00 */
[----:B------:R-:W-:Y:S01]  /*9590*/  STL.64 [R1+0x60], R46 ;  /* 0x0000602e01007387 */ /* 0x000fe20000100a00 */
[----:B-1----:R-:W-:-:S03]  /*95a0*/  ISETP.NE.AND P0, PT, R0, 0x1, PT ;  /* 0x000000010000780c */ /* 0x002fc60003f05270 */
[----:B------:R-:W-:Y:S01]  /*95b0*/  STL.64 [R1+0x38], RZ ;  /* 0x000038ff01007387 */ /* 0x000fe20000100a00 */
[----:B--2---:R-:W-:Y:S01]  /*95c0*/  LEA R56, R5, R56, 0x18 ;  /* 0x0000003805387211 */ /* 0x004fe200078ec0ff */
[----:B------:R-:W-:-:S08]  /*95d0*/  IMAD.MOV.U32 R5, RZ, RZ, 0x80 ;  /* 0x00000080ff057424 */ /* 0x000fd000078e00ff */
[----:B------:R-:W1:Y:S01]  /*95e0*/  @P0 LDC R13, c[0x0][0x44c] ;  /* 0x00011300ff0d0b82 */ /* 0x000e620000000800 */
[----:B------:R-:W-:Y:S02]  /*95f0*/  MOV R26, R56 ;  /* 0x00000038001a7202 */ /* 0x000fe40000000f00 */
[----:B----4-:R-:W-:Y:S01]  /*9600*/  MOV R27, R3 ;  /* 0x00000003001b7202 */ /* 0x010fe20000000f00 */
[----:B------:R2:W-:Y:S01]  /*9610*/  STL.128 [R1+0x20], R4 ;  /* 0x0000200401007387 */ /* 0x0005e20000100c00 */
[----:B0-----:R-:W-:Y:S02]  /*9620*/  IADD3 R237, R29, 0x1, -R236 ;  /* 0x000000011ded7810 */ /* 0x001fe40007ffe8ec */
[C---:B------:R-:W-:Y:S02]  /*9630*/  IADD3 R0, P2, R26.reuse, 0x38850, RZ ;  /* 0x000388501a007810 */ /* 0x040fe40007f5e0ff */
[----:B------:R-:W-:-:S03]  /*9640*/  IADD3 R3, P3, R26, 0x38860, RZ ;  /* 0x000388601a037810 */ /* 0x000fc60007f7e0ff */
[--C-:B--2---:R-:W-:Y:S02]  /*9650*/  IMAD.X R5, RZ, RZ, R27.reuse, P2 ;  /* 0x000000ffff057224 */ /* 0x104fe400010e061b */
[----:B------:R-:W-:Y:S02]  /*9660*/  IMAD.X R7, RZ, RZ, R27, P3 ;  /* 0x000000ffff077224 */ /* 0x000fe400018e061b */
[----:B------:R-:W-:Y:S02]  /*9670*/  IMAD.MOV.U32 R6, RZ, RZ, R3 ;  /* 0x000000ffff067224 */ /* 0x000fe400078e0003 */
[----:B------:R-:W-:Y:S02]  /*9680*/  IMAD.SHL.U32 R3, R12, 0x40, RZ ;  /* 0x000000400c037824 */ /* 0x000fe400078e00ff */
[----:B------:R-:W-:Y:S01]  /*9690*/  IMAD.MOV.U32 R4, RZ, RZ, R0 ;  /* 0x000000ffff047224 */ /* 0x000fe200078e0000 */
[----:B------:R-:W-:Y:S01]  /*96a0*/  STL.64 [R1+0x68], R6 ;  /* 0x0000680601007387 */ /* 0x000fe20000100a00 */
[----:B------:R-:W-:-:S03]  /*96b0*/  @P0 VIADD R0, R3, 0x3f ;  /* 0x0000003f03000836 */ /* 0x000fc60000000000 */
[----:B------:R1:W-:Y:S02]  /*96c0*/  STL.128 [R1+0x40], R4 ;  /* 0x0000400401007387 */ /* 0x0003e40000100c00 */
[----:B-1----:R-:W-:-:S04]  /*96d0*/  @P0 IMAD.HI.U32 R4, R0, R13, RZ ;  /* 0x0000000d00040227 */ /* 0x002fc800078e00ff */
[----:B------:R-:W-:Y:S02]  /*96e0*/  VIADD R0, R3, 0x3f ;  /* 0x0000003f03007836 */ /* 0x000fe40000000000 */
[----:B---3--:R-:W-:Y:S01]  /*96f0*/  IMAD.MOV.U32 R9, RZ, RZ, R15 ;  /* 0x000000ffff097224 */ /* 0x008fe200078e000f */
[----:B------:R0:W-:Y:S04]  /*9700*/  STL.64 [R1+0x18], R14 ;  /* 0x0000180e01007387 */ /* 0x0001e80000100a00 */
[----:B------:R1:W-:Y:S01]  /*9710*/  STL.128 [R1+0x50], R8 ;  /* 0x0000500801007387 */ /* 0x0003e20000100c00 */
[----:B0-----:R-:W-:-:S05]  /*9720*/  IADD3 R14, P1, R26, 0x38830, RZ ;  /* 0x000388301a0e7810 */ /* 0x001fca0007f3e0ff */
[----:B------:R-:W-:Y:S01]  /*9730*/  IMAD.X R15, RZ, RZ, R27, P1 ;  /* 0x000000ffff0f7224 */ /* 0x000fe200008e061b */
[----:B-1----:R-:W0:Y:S01]  /*9740*/  @P0 LDC R11, c[0x0][0x450] ;  /* 0x00011400ff0b0b82 */ /* 0x002e220000000800 */
[----:B------:R-:W-:-:S03]  /*9750*/  IADD3 R8, P2, R26, 0x38840, RZ ;  /* 0x000388401a087810 */ /* 0x000fc60007f5e0ff */
[----:B------:R1:W-:Y:S02]  /*9760*/  STL.64 [R1+0x8], R14 ;  /* 0x0000080e01007387 */ /* 0x0003e40000100a00 */
[----:B------:R-:W-:Y:S01]  /*9770*/  IMAD.X R9, RZ, RZ, R27, P2 ;  /* 0x000000ffff097224 */ /* 0x000fe200010e061b */
[----:B-----5:R-:W-:-:S04]  /*9780*/  ISETP.GE.AND P2, PT, R21, 0x1, PT ;  /* 0x000000011500780c */ /* 0x020fc80003f46270 */
[----:B------:R1:W-:Y:S04]  /*9790*/  STL.64 [R1+0x10], R8 ;  /* 0x0000100801007387 */ /* 0x0003e80000100a00 */
[----:B------:R1:W-:Y:S01]  /*97a0*/  STL.64 [R1+0x30], R8 ;  /* 0x0000300801007387 */ /* 0x0003e20000100a00 */
[----:B0-----:R-:W-:-:S05]  /*97b0*/  @P0 SHF.R.U32.HI R0, RZ, R11, R4 ;  /* 0x0000000bff000219 */ /* 0x001fca0000011604 */
[----:B------:R-:W-:-:S04]  /*97c0*/  IMAD.IADD R5, R237, 0x1, R0 ;  /* 0x00000001ed057824 */ /* 0x000fc800078e0200 */
[----:B------:R-:W-:Y:S01]  /*97d0*/  IMAD.IADD R0, R5, 0x1, R20 ;  /* 0x0000000105007824 */ /* 0x000fe200078e0214 */
[----:B-1----:R-:W-:Y:S06]  /*97e0*/  @!P2 BRA `(.L_x_5008) ;  /* 0x000000000040a947 */ /* 0x002fec0003800000 */
        /* <DEDUP_REMOVED lines=10> */
.L_x_5009:
[----:B------:R-:W-:-:S13]  /*9890*/  ISETP.NE.AND P1, PT, R21, 0x1, PT ;  /* 0x000000011500780c */ /* 0x000fda0003f25270 */
[----:B------:R-:W0:Y:S02]  /*98a0*/  @P1 LDC.64 R6, c[0x0][0xae0] ;  /* 0x0002b800ff061b82 */ /* 0x000e240000000a00 */
[----:B0-----:R-:W-:-:S05]  /*98b0*/  @P1 IMAD.HI.U32 R6, R4, R6, RZ ;  /* 0x0000000604061227 */ /* 0x001fca00078e00ff */
[----:B------:R-:W-:-:S07]  /*98c0*/  @P1 SHF.R.U32.HI R4, RZ, R7, R6 ;  /* 0x00000007ff041219 */ /* 0x000fce0000011606 */
.L_x_5010:
[----:B------:R-:W-:-:S05]  /*98d0*/  IMAD R5, R4, R21, R21 ;  /* 0x0000001504057224 */ /* 0x000fca00078e0215 */
[----:B------:R-:W-:-:S07]  /*98e0*/  VIMNMX R0, R0, R5, PT ;  /* 0x0000000500007248 */ /* 0x000fce0003fe0100 */
.L_x_5008:
[----:B------:R-:W0:Y:S01]  /*98f0*/  @P0 LDC R4, c[0x0][0x44c] ;  /* 0x00011300ff040b82 */ /* 0x000e220000000800 */
[----:B------:R-:W-:Y:S01]  /*9900*/  VIADD R0, R0, 0x3f ;  /* 0x0000003f00007836 */ /* 0x000fe20000000000 */
[----:B------:R-:W-:Y:S01]  /*9910*/  ULDC UR4, c[0x0][0xad4] ;  /* 0x0002b50000047ab9 */ /* 0x000fe20000000800 */
[C---:B------:R-:W-:Y:S02]  /*9920*/  VIADD R6, R29.reuse, 0x3f ;  /* 0x0000003f1d067836 */ /* 0x040fe40000000000 */
[----:B------:R-:W-:Y:S01]  /*9930*/  IMAD.IADD R236, R29, 0x1, -R236 ;  /* 0x000000011dec7824 */ /* 0x000fe200078e0aec */
[----:B------:R-:W-:Y:S02]  /*9940*/  SHF.R.S32.HI R5, RZ, 0x1f, R0 ;  /* 0x0000001fff057819 */ /* 0x000fe40000011400 */
[----:B------:R-:W1:Y:S01]  /*9950*/  @P0 LDC R9, c[0x0][0x450] ;  /* 0x00011400ff090b82 */ /* 0x000e620000000800 */
[----:B------:R-:W-:Y:S02]  /*9960*/  SHF.R.S32.HI R7, RZ, 0x1f, R6 ;  /* 0x0000001fff077819 */ /* 0x000fe40000011406 */
[----:B------:R-:W-:-:S02]  /*9970*/  LEA.HI R5, R5, R0, RZ, 0x6 ;  /* 0x0000000005057211 */ /* 0x000fc400078f30ff */
[----:B------:R-:W-:Y:S02]  /*9980*/  LEA.HI R7, R7, R6, RZ, 0x6 ;  /* 0x0000000607077211 */ /* 0x000fe400078f30ff */
[----:B------:R-:W-:Y:S02]  /*9990*/  SHF.R.S32.HI R5, RZ, 0x6, R5 ;  /* 0x00000006ff057819 */ /* 0x000fe40000011405 */
[----:B------:R-:W-:-:S04]  /*99a0*/  SHF.R.S32.HI R8, RZ, 0x6, R7 ;  /* 0x00000006ff087819 */ /* 0x000fc80000011407 */
[----:B------:R-:W-:Y:S01]  /*99b0*/  VIMNMX R8, R5, R8, PT ;  /* 0x0000000805087248 */ /* 0x000fe20003fe0100 */
[----:B0-----:R-:W-:-:S05]  /*99c0*/  @P0 IMAD.HI.U32 R4, R3, R4, RZ ;  /* 0x0000000403040227 */ /* 0x001fca00078e00ff */
[----:B-1----:R-:W-:-:S05]  /*99d0*/  @P0 SHF.R.U32.HI R3, RZ, R9, R4 ;  /* 0x00000009ff030219 */ /* 0x002fca0000011604 */
        /* <DEDUP_REMOVED lines=12> */
.L_x_5012:
[----:B------:R-:W-:-:S13]  /*9aa0*/  ISETP.NE.AND P0, PT, R21, 0x1, PT ;  /* 0x000000011500780c */ /* 0x000fda0003f05270 */
[----:B------:R-:W0:Y:S02]  /*9ab0*/  @P0 LDC.64 R4, c[0x0][0xae0] ;  /* 0x0002b800ff040b82 */ /* 0x000e240000000a00 */
[----:B0-----:R-:W-:-:S05]  /*9ac0*/  @P0 IMAD.HI.U32 R4, R3, R4, RZ ;  /* 0x0000000403040227 */ /* 0x001fca00078e00ff */
[----:B------:R-:W-:-:S07]  /*9ad0*/  @P0 SHF.R.U32.HI R3, RZ, R5, R4 ;  /* 0x00000005ff030219 */ /* 0x000fce0000011604 */
.L_x_5013:
[----:B------:R-:W-:-:S05]  /*9ae0*/  IMAD R3, R3, R21, RZ ;  /* 0x0000001503037224 */ /* 0x000fca00078e02ff */
[----:B------:R-:W-:-:S07]  /*9af0*/  VIMNMX R0, R0, R3, !PT ;  /* 0x0000000300007248 */ /* 0x000fce0007fe0100 */
.L_x_5011:
        /* <DEDUP_REMOVED lines=39> */
.L_x_5014:
[----:B------:R-:W-:Y:S01]  /*9d70*/  IMAD R157, R10, R182, R157 ;  /* 0x000000b60a9d7224 */ /* 0x000fe200078e029d */
[----:B------:R-:W-:-:S04]  /*9d80*/  PRMT R3, RZ, 0x7610, R3 ;  /* 0x00007610ff037816 */ /* 0x000fc80000000003 */
[----:B------:R-:W-:-:S04]  /*9d90*/  VIADDMNMX R182, R157, R182, R8, PT ;  /* 0x000000b69db67246 */ /* 0x000fc80003800108 */
[----:B------:R-:W-:-:S13]  /*9da0*/  ISETP.GT.AND P0, PT, R182, R157, PT ;  /* 0x0000009db600720c */ /* 0x000fda0003f04270 */
[----:B------:R-:W-:Y:S05]  /*9db0*/  @!P0 BRA `(.L_x_4999) ;  /* 0x000001a800488947 */ /* 0x000fea0003800000 */
[----:B------:R-:W-:Y:S01]  /*9dc0*/  SHF.R.S32.HI R3, RZ, 0x1f, R18 ;  /* 0x0000001fff037819 */ /* 0x000fe20000011412 */
[----:B------:R-:W-:Y:S01]  /*9dd0*/  VIADD R9, R56, 0x400 ;  /* 0x0000040038097836 */ /* 0x000fe20000000000 */
[----:B------:R-:W-:Y:S01]  /*9de0*/  IADD3 R12, P0, R26, 0x38400, RZ ;  /* 0x000384001a0c7810 */ /* 0x000fe20007f1e0ff */
[C---:B------:R-:W-:Y:S01]  /*9df0*/  VIADD R10, R56.reuse, 0x26400 ;  /* 0x00026400380a7836 */ /* 0x040fe20000000000 */
[----:B------:R-:W-:Y:S01]  /*9e00*/  LEA.HI R46, R3, R18, RZ, 0x7 ;  /* 0x00000012032e7211 */ /* 0x000fe200078f38ff */
[----:B------:R-:W-:Y:S01]  /*9e10*/  VIADD R8, R56, 0x22400 ;  /* 0x0002240038087836 */ /* 0x000fe20000000000 */
[----:B------:R-:W-:Y:S01]  /*9e20*/  STL [R1+0x94], R18 ;  /* 0x0000941201007387 */ /* 0x000fe20000100800 */
[----:B------:R-:W-:Y:S01]  /*9e30*/  IMAD.MOV.U32 R4, RZ, RZ, 0x1 ;  /* 0x00000001ff047424 */ /* 0x000fe200078e00ff */
[----:B------:R-:W-:Y:S01]  /*9e40*/  SHF.R.S32.HI R70, RZ, 0x7, R46 ;  /* 0x00000007ff467819 */ /* 0x000fe2000001142e */
[----:B------:R-:W-:Y:S01]  /*9e50*/  IMAD.MOV.U32 R5, RZ, RZ, RZ ;  /* 0x000000ffff057224 */ /* 0x000fe200078e00ff */
[----:B------:R-:W-:Y:S01]  /*9e60*/  SHF.R.U32.HI R10, RZ, 0x4, R10 ;  /* 0x00000004ff0a7819 */ /* 0x000fe2000001160a */
[----:B------:R-:W-:Y:S01]  /*9e70*/  IMAD.MOV.U32 R6, RZ, RZ, 0x1 ;  /* 0x00000001ff067424 */ /* 0x000fe200078e00ff */
[----:B------:R-:W-:Y:S01]  /*9e80*/  SHF.R.U32.HI R8, RZ, 0x4, R8 ;  /* 0x00000004ff087819 */ /* 0x000fe20000011608 */
[----:B------:R-:W0:Y:S01]  /*9e90*/  SHFL.IDX PT, R0, R70, RZ, 0x1f ;  /* 0x00001fff46007589 */ /* 0x000e2200000e0000 */
[----:B------:R-:W-:Y:S01]  /*9ea0*/  IMAD.MOV.U32 R7, RZ, RZ, RZ ;  /* 0x000000ffff077224 */ /* 0x000fe200078e00ff */
[----:B------:R-:W-:Y:S01]  /*9eb0*/  LOP3.LUT R10, R10, 0x3fff, RZ, 0xc0, !PT ;  /* 0x00003fff0a0a7812 */ /* 0x000fe200078ec0ff */
[----:B------:R-:W-:Y:S01]  /*9ec0*/  IMAD.X R13, RZ, RZ, R27, P0 ;  /* 0x000000ffff0d7224 */ /* 0x000fe200000e061b */
[----:B------:R-:W-:Y:S01]  /*9ed0*/  LOP3.LUT R8, R8, 0x3fff, RZ, 0xc0, !PT ;  /* 0x00003fff08087812 */ /* 0x000fe200078ec0ff */
[----:B------:R-:W-:Y:S01]  /*9ee0*/  IMAD.MOV.U32 R11, RZ, RZ, 0x40000040 ;  /* 0x40000040ff0b7424 */ /* 0x000fe200078e00ff */
[----:B------:R1:W-:Y:S02]  /*9ef0*/  STL.128 [R1+0x80], R4 ;  /* 0x0000800401007387 */ /* 0x0003e40000100c00 */
[----:B------:R-:W-:-:S02]  /*9f00*/  LOP3.LUT R8, R8, 0x10000, RZ, 0xfc, !PT ;  /* 0x0001000008087812 */ /* 0x000fc400078efcff */
[----:B------:R2:W-:Y:S01]  /*9f10*/  STL.64 [R1+0x78], R12 ;  /* 0x0000780c01007387 */ /* 0x0005e20000100a00 */
[----:B-1----:R-:W-:Y:S01]  /*9f20*/  LOP3.LUT R4, R10, 0x10000, RZ, 0xfc, !PT ;  /* 0x000100000a047812 */ /* 0x002fe200078efcff */
[----:B------:R-:W-:Y:S01]  /*9f30*/  IMAD.MOV.U32 R5, RZ, RZ, 0x40000040 ;  /* 0x40000040ff057424 */ /* 0x000fe200078e00ff */
[----:B0-----:R-:W-:Y:S01]  /*9f40*/  LEA.HI R3, R0, R0, RZ, 0x1 ;  /* 0x0000000000037211 */ /* 0x001fe200078f08ff */
[----:B------:R-:W-:Y:S02]  /*9f50*/  IMAD.MOV.U32 R7, RZ, RZ, 0x40000040 ;  /* 0x40000040ff077424 */ /* 0x000fe400078e00ff */
[----:B--2---:R-:W-:Y:S01]  /*9f60*/  IMAD.MOV.U32 R13, RZ, RZ, 0x40000040 ;  /* 0x40000040ff0d7424 */ /* 0x004fe200078e00ff */
[----:B------:R-:W-:-:S05]  /*9f70*/  LOP3.LUT R3, R3, 0x6, RZ, 0xc0, !PT ;  /* 0x0000000603037812 */ /* 0x000fca00078ec0ff */
[----:B------:R-:W-:Y:S02]  /*9f80*/  IMAD.IADD R0, R0, 0x1, -R3 ;  /* 0x0000000100007824 */ /* 0x000fe400078e0a03 */
[----:B------:R-:W-:Y:S02]  /*9f90*/  VIADD R3, R56, 0x20400 ;  /* 0x0002040038037836 */ /* 0x000fe40000000000 */
[--C-:B------:R-:W-:Y:S01]  /*9fa0*/  IMAD R0, R0, 0x8000, R9.reuse ;  /* 0x0000800000007824 */ /* 0x100fe200078e0209 */
[----:B------:R-:W-:Y:S02]  /*9fb0*/  SHF.R.U32.HI R9, RZ, 0x4, R9 ;  /* 0x00000004ff097819 */ /* 0x000fe40000011609 */
[----:B------:R-:W-:Y:S02]  /*9fc0*/  SHF.R.U32.HI R3, RZ, 0x4, R3 ;  /* 0x00000004ff037819 */ /* 0x000fe40000011603 */
[----:B------:R-:W-:Y:S02]  /*9fd0*/  SHF.R.U32.HI R0, RZ, 0x4, R0 ;  /* 0x00000004ff007819 */ /* 0x000fe40000011600 */
[----:B------:R-:W-:-:S02]  /*9fe0*/  LOP3.LUT R9, R9, 0x3fff, RZ, 0xc0, !PT ;  /* 0x00003fff09097812 */ /* 0x000fc400078ec0ff */
[----:B------:R-:W-:Y:S02]  /*9ff0*/  LOP3.LUT R3, R3, 0x3fff, RZ, 0xc0, !PT ;  /* 0x00003fff03037812 */ /* 0x000fe400078ec0ff */
[----:B------:R-:W-:Y:S02]  /*a000*/  LOP3.LUT R0, R0, 0x3fff, RZ, 0xc0, !PT ;  /* 0x00003fff00007812 */ /* 0x000fe400078ec0ff */
[----:B------:R-:W-:Y:S01]  /*a010*/  LOP3.LUT R6, R9, 0x10000, RZ, 0xfc, !PT ;  /* 0x0001000009067812 */ /* 0x000fe200078efcff */
[----:B------:R-:W-:Y:S01]  /*a020*/  IMAD.MOV.U32 R9, RZ, RZ, 0x40000040 ;  /* 0x40000040ff097424 */ /* 0x000fe200078e00ff */
[----:B------:R-:W-:Y:S02]  /*a030*/  LOP3.LUT R12, R3, 0x10000, RZ, 0xfc, !PT ;  /* 0x00010000030c7812 */ /* 0x000fe400078efcff */
[----:B------:R-:W-:Y:S01]  /*a040*/  LOP3.LUT R10, R0, 0x2000000, RZ, 0xfc, !PT ;  /* 0x02000000000a7812 */ /* 0x000fe200078efcff */
[----:B------:R0:W-:Y:S01]  /*a050*/  STL.128 [R1+0xb0], R4 ;  /* 0x0000b00401007387 */ /* 0x0001e20000100c00 */
[----:B------:R-:W-:-:S03]  /*a060*/  VIADD R0, R56, 0x36400 ;  /* 0x0003640038007836 */ /* 0x000fc60000000000 */
[----:B------:R0:W-:Y:S02]  /*a070*/  STL.64 [R1+0x98], R12 ;  /* 0x0000980c01007387 */ /* 0x0001e40000100a00 */
[----:B------:R-:W-:Y:S01]  /*a080*/  LOP3.LUT P0, RZ, R0, 0x3ff, RZ, 0xc0, !PT ;  /* 0x000003ff00ff7812 */ /* 0x000fe2000780c0ff */
[----:B------:R-:W-:Y:S01]  /*a090*/  IMAD.MOV.U32 R0, RZ, RZ, R18 ;  /* 0x000000ffff007224 */ /* 0x000fe200078e0012 */
[----:B------:R0:W-:Y:S11]  /*a0a0*/  STL.128 [R1+0xa0], R8 ;  /* 0x0000a00801007387 */ /* 0x0001f60000100c00 */
[----:B------:R-:W-:Y:S05]  /*a0b0*/  @!P0 BRA `(.L_x_5015) ;  /* 0x0000000000448947 */ /* 0x000fea0003800000 */
[----:B------:R-:W-:Y:S01]  /*a0c0*/  MOV R0, 0x0 ;  /* 0x0000000000007802 */ /* 0x000fe20000000f00 */
[----:B------:R-:W-:Y:S01]  /*a0d0*/  ULDC.64 UR4, c[0x4][0x118] ;  /* 0x0100460000047ab9 */ /* 0x000fe20000000a00 */
[----:B------:R-:W-:Y:S01]  /*a0e0*/  ULDC.64 UR6, c[0x4][0x58] ;  /* 0x0100160000067ab9 */ /* 0x000fe20000000a00 */
[----:B0-----:R-:W-:Y:S01]  /*a0f0*/  IMAD.U32 R4, RZ, RZ, UR4 ;  /* 0x00000004ff047e24 */ /* 0x001fe2000f8e00ff */
        /* <DEDUP_REMOVED lines=12> */
.L_x_5016:
[----:B------:R1:W5:Y:S02]  /*a1c0*/  LDL R0, [R1+0x94] ;  /* 0x0000940001007983 */ /* 0x0003640000100800 */
.L_x_5015:
[----:B------:R-:W2:Y:S01]  /*a1d0*/  LDL R47, [R1+0x1f4] ;  /* 0x0001f400012f7983 */ /* 0x000ea20000100800 */
[----:B-----5:R-:W-:Y:S01]  /*a1e0*/  SHF.R.S32.HI R3, RZ, 0x1f, R0 ;  /* 0x0000001fff037819 */ /* 0x020fe20000011400 */
[----:B0-----:R-:W-:Y:S01]  /*a1f0*/  IMAD.MOV.U32 R4, RZ, RZ, R19 ;  /* 0x000000ffff047224 */ /* 0x001fe200078e0013 */
[----:B------:R-:W-:Y:S01]  /*a200*/  LOP3.LUT R11, R46, 0xffffff80, RZ, 0xc0, !PT ;  /* 0xffffff802e0b7812 */ /* 0x000fe200078ec0ff */
[----:B------:R-:W0:Y:S01]  /*a210*/  S2R R13, SR_TID.X ;  /* 0x00000000000d7919 */ /* 0x000e220000002100 */
[CC--:B------:R-:W-:Y:S01]  /*a220*/  LEA.HI R8, R3.reuse, R0.reuse, RZ, 0x4 ;  /* 0x0000000003087211 */ /* 0x0c0fe200078f20ff */
[----:B------:R-:W-:Y:S01]  /*a230*/  IMAD.MOV.U32 R5, RZ, RZ, R50 ;  /* 0x000000ffff057224 */ /* 0x000fe200078e0032 */
[----:B------:R-:W-:Y:S01]  /*a240*/  LEA.HI R3, R3, R0, RZ, 0x5 ;  /* 0x0000000003037211 */ /* 0x000fe200078f28ff */
[----:B------:R-:W-:Y:S01]  /*a250*/  IMAD.MOV.U32 R6, RZ, RZ, R48 ;  /* 0x000000ffff067224 */ /* 0x000fe200078e0030 */
[----:B------:R-:W-:Y:S01]  /*a260*/  LOP3.LUT R9, R8, 0xfffffff0, RZ, 0xc0, !PT ;  /* 0xfffffff008097812 */ /* 0x000fe200078ec0ff */
[----:B------:R-:W-:Y:S01]  /*a270*/  IMAD.MOV.U32 R7, RZ, RZ, R51 ;  /* 0x000000ffff077224 */ /* 0x000fe200078e0033 */
[----:B------:R3:W-:Y:S01]  /*a280*/  STL.64 [R1+0xe0], R24 ;  /* 0x0000e01801007387 */ /* 0x0007e20000100a00 */
[----:B------:R-:W-:Y:S01]  /*a290*/  IMAD.IADD R12, R18, 0x1, -R11 ;  /* 0x00000001120c7824 */ /* 0x000fe200078e0a0b */
[----:B------:R-:W4:Y:S01]  /*a2a0*/  LDC.64 R162, c[0x0][0xad8] ;  /* 0x0002b600ffa27b82 */ /* 0x000f220000000a00 */
[----:B------:R-:W-:Y:S01]  /*a2b0*/  IMAD.IADD R9, R0, 0x1, -R9 ;  /* 0x0000000100097824 */ /* 0x000fe200078e0a09 */
[----:B------:R1:W-:Y:S01]  /*a2c0*/  STL.128 [R1+0x130], R4 ;  /* 0x0001300401007387 */ /* 0x0003e20000100c00 */
[----:B------:R-:W-:Y:S01]  /*a2d0*/  IMAD.SHL.U32 R3, R3, 0x20, RZ ;  /* 0x0000002003037824 */ /* 0x000fe200078e00ff */
[----:B------:R-:W-:Y:S01]  /*a2e0*/  LEA.HI R11, R70, R70, RZ, 0x1 ;  /* 0x00000046460b7211 */ /* 0x000fe200078f08ff */
[----:B------:R-:W-:Y:S01]  /*a2f0*/  IMAD.MOV.U32 R48, RZ, RZ, RZ ;  /* 0x000000ffff307224 */ /* 0x000fe200078e00ff */
[----:B------:R-:W-:Y:S01]  /*a300*/  SHF.R.S32.HI R10, RZ, 0x1f, R9 ;  /* 0x0000001fff0a7819 */ /* 0x000fe20000011409 */
[----:B------:R4:W-:Y:S01]  /*a310*/  STL.64 [R1+0xd8], R30 ;  /* 0x0000d81e01007387 */ /* 0x0009e20000100a00 */
[----:B------:R-:W4:Y:S01]  /*a320*/  LDC.64 R20, c[0x0][0xae0] ;  /* 0x0002b800ff147b82 */ /* 0x000f220000000a00 */
[----:B------:R-:W-:Y:S01]  /*a330*/  LOP3.LUT R3, R3, 0xfffffc00, RZ, 0xc0, !PT ;  /* 0xfffffc0003037812 */ /* 0x000fe200078ec0ff */
[----:B------:R-:W-:Y:S01]  /*a340*/  BSSY B0, `(.L_x_5017) ;  /* 0x0000045000007945 */ /* 0x000fe20003800000 */
[----:B------:R-:W-:Y:S01]  /*a350*/  LEA.HI R10, R10, R9, RZ, 0x3 ;  /* 0x000000090a0a7211 */ /* 0x000fe200078f18ff */
[----:B------:R-:W-:Y:S01]  /*a360*/  STL.U8 [R1+0xe8], RZ ;  /* 0x0000e8ff01007387 */ /* 0x000fe20000100000 */
[----:B------:R-:W-:-:S03]  /*a370*/  LOP3.LUT R11, R11, 0xfffffe, RZ, 0xc0, !PT ;  /* 0x00fffffe0b0b7812 */ /* 0x000fc600078ec0ff */
[----:B---3--:R-:W3:Y:S01]  /*a380*/  LDC.64 R24, c[0x0][0xad0] ;  /* 0x0002b400ff187b82 */ /* 0x008ee20000000a00 */
[----:B------:R-:W-:Y:S01]  /*a390*/  STL.U8 [R1+0x140], RZ ;  /* 0x000140ff01007387 */ /* 0x000fe20000100000 */
[C---:B-1----:R-:W-:Y:S01]  /*a3a0*/  LOP3.LUT R4, R10.reuse, 0xfffffff8, RZ, 0xc0, !PT ;  /* 0xfffffff80a047812 */ /* 0x042fe200078ec0ff */
[----:B------:R-:W-:Y:S02]  /*a3b0*/  IMAD.SHL.U32 R10, R10, 0x40, RZ ;  /* 0x000000400a0a7824 */ /* 0x000fe400078e00ff */
[----:B------:R-:W-:Y:S02]  /*a3c0*/  IMAD.IADD R11, R70, 0x1, -R11 ;  /* 0x00000001460b7824 */ /* 0x000fe400078e0a0b */
[----:B0-----:R-:W-:Y:S01]  /*a3d0*/  VIADD R14, R13, 0xffffff80 ;  /* 0xffffff800d0e7836 */ /* 0x001fe20000000000 */
[----:B------:R-:W-:Y:S01]  /*a3e0*/  SHF.R.S32.HI R13, RZ, 0x1f, R12 ;  /* 0x0000001fff0d7819 */ /* 0x000fe2000001140c */
[----:B------:R-:W-:Y:S01]  /*a3f0*/  IMAD.IADD R4, R9, 0x1, -R4 ;  /* 0x0000000109047824 */ /* 0x000fe200078e0a04 */
[----:B------:R-:W-:Y:S01]  /*a400*/  SHF.R.U32.HI R9, RZ, 0x1, R8 ;  /* 0x00000001ff097819 */ /* 0x000fe20000011608 */
[----:B----4-:R-:W-:Y:S01]  /*a410*/  IMAD.MOV.U32 R31, RZ, RZ, R162 ;  /* 0x000000ffff1f7224 */ /* 0x010fe200078e00a2 */
[----:B------:R-:W-:Y:S01]  /*a420*/  LEA.HI R6, R13, R12, RZ, 0x2 ;  /* 0x0000000c0d067211 */ /* 0x000fe200078f10ff */
[----:B------:R-:W-:Y:S01]  /*a430*/  IMAD.SHL.U32 R0, R4, 0x40, RZ ;  /* 0x0000004004007824 */ /* 0x000fe200078e00ff */
[----:B------:R-:W-:Y:S01]  /*a440*/  LOP3.LUT R10, R10, 0xfffffe00, RZ, 0xc0, !PT ;  /* 0xfffffe000a0a7812 */ /* 0x000fe200078ec0ff */
[----:B------:R0:W-:Y:S01]  /*a450*/  STL [R1+0xec], R14 ;  /* 0x0000ec0e01007387 */ /* 0x0001e20000100800 */
[----:B------:R-:W-:Y:S01]  /*a460*/  LOP3.LUT R5, R6, 0x7ffffffc, RZ, 0xc0, !PT ;  /* 0x7ffffffc06057812 */ /* 0x000fe200078ec0ff */
[----:B------:R-:W-:Y:S01]  /*a470*/  IMAD.MOV.U32 R50, RZ, RZ, R20 ;  /* 0x000000ffff327224 */ /* 0x000fe200078e0014 */
[--C-:B------:R-:W-:Y:S01]  /*a480*/  SHF.R.S32.HI R7, RZ, 0x2, R6.reuse ;  /* 0x00000002ff077819 */ /* 0x100fe20000011406 */
[----:B------:R-:W-:Y:S01]  /*a490*/  IMAD.MOV.U32 R51, RZ, RZ, R21 ;  /* 0x000000ffff337224 */ /* 0x000fe200078e0015 */
[----:B------:R-:W-:Y:S01]  /*a4a0*/  SHF.R.S32.HI R6, RZ, 0x1f, R6 ;  /* 0x0000001fff067819 */ /* 0x000fe20000011406 */
[----:B------:R-:W-:Y:S01]  /*a4b0*/  IMAD.IADD R8, R12, 0x1, -R5 ;  /* 0x000000010c087824 */ /* 0x000fe200078e0a05 */
[----:B------:R-:W-:-:S02]  /*a4c0*/  LOP3.LUT R0, R0, 0x1c0, RZ, 0xc0, !PT ;  /* 0x000001c000007812 */ /* 0x000fc400078ec0ff */
[----:B------:R-:W-:Y:S01]  /*a4d0*/  LEA.HI R6, R6, R7, RZ, 0x3 ;  /* 0x0000000706067211 */ /* 0x000fe200078f18ff */
[----:B------:R-:W-:Y:S01]  /*a4e0*/  IMAD R19, R11, 0x80, R8 ;  /* 0x000000800b137824 */ /* 0x000fe200078e0208 */
[----:B------:R-:W-:Y:S01]  /*a4f0*/  LOP3.LUT R9, R0, 0x8, R9, 0xf8, !PT ;  /* 0x0000000800097812 */ /* 0x000fe200078ef809 */
[----:B------:R-:W-:Y:S01]  /*a500*/  IMAD.MOV.U32 R8, RZ, RZ, R49 ;  /* 0x000000ffff087224 */ /* 0x000fe200078e0031 */
[----:B------:R-:W-:Y:S01]  /*a510*/  LOP3.LUT R6, R6, 0xfffffff8, RZ, 0xc0, !PT ;  /* 0xfffffff806067812 */ /* 0x000fe200078ec0ff */
[----:B------:R-:W-:Y:S01]  /*a520*/  IMAD.SHL.U32 R19, R19, 0x2, RZ ;  /* 0x0000000213137824 */ /* 0x000fe200078e00ff */
[----:B------:R-:W-:Y:S01]  /*a530*/  SHF.R.U32.HI R0, RZ, 0x3, R0 ;  /* 0x00000003ff007819 */ /* 0x000fe20000011600 */
[----:B---3--:R-:W-:Y:S01]  /*a540*/  IMAD.MOV.U32 R30, RZ, RZ, R25 ;  /* 0x000000ffff1e7224 */ /* 0x008fe200078e0019 */
[----:B------:R-:W-:Y:S01]  /*a550*/  LEA.HI R12, R13, R12, RZ, 0x5 ;  /* 0x0000000c0d0c7211 */ /* 0x000fe200078f28ff */
[----:B------:R-:W-:Y:S01]  /*a560*/  IMAD.IADD R7, R7, 0x1, -R6 ;  /* 0x0000000107077824 */ /* 0x000fe200078e0a06 */
[----:B------:R-:W-:Y:S01]  /*a570*/  LOP3.LUT R0, R9, R0, RZ, 0x3c, !PT ;  /* 0x0000000009007212 */ /* 0x000fe200078e3cff */
[----:B------:R-:W-:Y:S01]  /*a580*/  IMAD.MOV.U32 R9, RZ, RZ, R28 ;  /* 0x000000ffff097224 */ /* 0x000fe200078e001c */
[C---:B------:R-:W-:Y:S01]  /*a590*/  LOP3.LUT P0, RZ, R4.reuse, 0x2, RZ, 0xc0, !PT ;  /* 0x0000000204ff7812 */ /* 0x040fe2000780c0ff */
[----:B------:R-:W1:Y:S01]  /*a5a0*/  LDC R28, c[0x0][0x288] ;  /* 0x0000a200ff1c7b82 */ /* 0x000e620000000800 */
[----:B------:R-:W-:Y:S01]  /*a5b0*/  LOP3.LUT P1, RZ, R4, 0x4, RZ, 0xc0, !PT ;  /* 0x0000000404ff7812 */ /* 0x000fe2000782c0ff */
[----:B------:R-:W-:Y:S01]  /*a5c0*/  IMAD.MOV.U32 R13, RZ, RZ, 0x20 ;  /* 0x00000020ff0d7424 */ /* 0x000fe200078e00ff */
[----:B------:R-:W-:Y:S01]  /*a5d0*/  SHF.R.S32.HI R12, RZ, 0x5, R12 ;  /* 0x00000005ff0c7819 */ /* 0x000fe2000001140c */
[----:B------:R-:W-:Y:S01]  /*a5e0*/  IMAD.MOV.U32 R49, RZ, RZ, R163 ;  /* 0x000000ffff317224 */ /* 0x000fe200078e00a3 */
[----:B------:R-:W-:-:S02]  /*a5f0*/  IADD3 R3, R0, R10, R3 ;  /* 0x0000000a00037210 */ /* 0x000fc40007ffe003 */
[----:B------:R-:W-:Y:S01]  /*a600*/  IADD3 R10, P2, R16, 0x90, RZ ;  /* 0x00000090100a7810 */ /* 0x000fe20007f5e0ff */
[----:B------:R-:W3:Y:S01]  /*a610*/  LDC R6, c[0x0][0x450] ;  /* 0x00011400ff067b82 */ /* 0x000ee20000000800 */
[----:B------:R-:W-:Y:S01]  /*a620*/  IMAD R18, R12, 0x10, R7 ;  /* 0x000000100c127824 */ /* 0x000fe200078e0207 */
[----:B------:R-:W-:Y:S01]  /*a630*/  SEL R13, R13, 0xffffffe0, !P1 ;  /* 0xffffffe00d0d7807 */ /* 0x000fe20004800000 */
[----:B------:R-:W-:Y:S01]  /*a640*/  IMAD.MOV.U32 R12, RZ, RZ, 0x10 ;  /* 0x00000010ff0c7424 */ /* 0x000fe200078e00ff */
[----:B------:R4:W-:Y:S01]  /*a650*/  STL.128 [R1+0x100], R48 ;  /* 0x0001003001007387 */ /* 0x0009e20000100c00 */
[----:B0-----:R-:W-:-:S03]  /*a660*/  IMAD.WIDE.U32 R14, R3, 0x2, R26 ;  /* 0x00000002030e7825 */ /* 0x001fc600078e001a */
[----:B------:R-:W3:Y:S01]  /*a670*/  LDC.64 R4, c[0x0][0x448] ;  /* 0x00011200ff047b82 */ /* 0x000ee20000000a00 */
[----:B------:R-:W-:Y:S01]  /*a680*/  SEL R12, R12, 0xfffffff0, !P0 ;  /* 0xfffffff00c0c7807 */ /* 0x000fe20004000000 */
[----:B------:R-:W-:Y:S01]  /*a690*/  IMAD.X R11, RZ, RZ, R17, P2 ;  /* 0x000000ffff0b7224 */ /* 0x000fe200010e0611 */
[----:B------:R-:W-:Y:S01]  /*a6a0*/  IADD3 R14, P0, R14, 0x36400, RZ ;  /* 0x000364000e0e7810 */ /* 0x000fe20007f1e0ff */
[----:B------:R-:W-:Y:S01]  /*a6b0*/  IMAD.MOV.U32 R7, RZ, RZ, R24 ;  /* 0x000000ffff077224 */ /* 0x000fe200078e0018 */
[----:B------:R4:W-:Y:S03]  /*a6c0*/  STL.64 [R1+0xd0], R18 ;  /* 0x0000d01201007387 */ /* 0x0009e60000100a00 */
[----:B------:R-:W-:Y:S01]  /*a6d0*/  IMAD.X R15, RZ, RZ, R15, P0 ;  /* 0x000000ffff0f7224 */ /* 0x000fe200000e060f */
[----:B------:R4:W-:Y:S04]  /*a6e0*/  STL.128 [R1+0x120], R8 ;  /* 0x0001200801007387 */ /* 0x0009e80000100c00 */
[----:B------:R4:W-:Y:S04]  /*a6f0*/  STL.64 [R1+0xc0], R12 ;  /* 0x0000c00c01007387 */ /* 0x0009e80000100a00 */
[----:B------:R4:W-:Y:S04]  /*a700*/  STL.64 [R1+0xc8], R14 ;  /* 0x0000c80e01007387 */ /* 0x0009e80000100a00 */
[----:B-1----:R4:W-:Y:S04]  /*a710*/  STL.128 [R1+0xf0], R28 ;  /* 0x0000f01c01007387 */ /* 0x0029e80000100c00 */
[----:B---3--:R4:W-:Y:S01]  /*a720*/  STL.128 [R1+0x110], R4 ;  /* 0x0001100401007387 */ /* 0x0089e20000100c00 */
[----:B--2---:R-:W-:-:S04]  /*a730*/  LEA.HI R0, R47, R47, RZ, 0x1 ;  /* 0x0000002f2f007211 */ /* 0x004fc800078f08ff */
[----:B------:R-:W-:-:S05]  /*a740*/  LOP3.LUT R0, R0, 0xfffffffe, RZ, 0xc0, !PT ;  /* 0xfffffffe00007812 */ /* 0x000fca00078ec0ff */
[----:B------:R-:W-:-:S05]  /*a750*/  IMAD.IADD R0, R47, 0x1, -R0 ;  /* 0x000000012f007824 */ /* 0x000fca00078e0a00 */
[----:B------:R-:W-:-:S04]  /*a760*/  SHF.L.U32 R0, R0, 0x1f, RZ ;  /* 0x0000001f00007819 */ /* 0x000fc800000006ff */
[----:B------:R-:W0:Y:S02]  /*a770*/  SYNCS.PHASECHK.TRANS64.TRYWAIT P0, [R56+URZ+0x38800], R0 ;  /* 0x03880000380075a7 */ /* 0x000e24000800017f */
[----:B0---4-:R-:W-:Y:S05]  /*a780*/  @!P0 BRA `(.L_x_5018) ;  /* 0x0000022400308947 */ /* 0x011fea0003800000 */
.L_x_5227:
[----:B------:R-:W-:Y:S05]  /*a790*/  BSYNC B0 ;  /* 0x0000000000007941 */ /* 0x000fea0003800000 */
.L_x_5017:
[----:B------:R-:W2:Y:S04]  /*a7a0*/  LDL R7, [R1+0x1c] ;  /* 0x00001c0001077983 */ /* 0x000ea80000100800 */
[----:B------:R1:W5:Y:S01]  /*a7b0*/  LDL.64 R8, [R1+0x1e8] ;  /* 0x0001e80001087983 */ /* 0x0003620000100a00 */
[----:B------:R-:W-:Y:S01]  /*a7c0*/  IMAD.MOV.U32 R12, RZ, RZ, R42 ;  /* 0x000000ffff0c7224 */ /* 0x000fe200078e002a */
[----:B0-----:R-:W-:Y:S01]  /*a7d0*/  IADD3 R0, P0, R16, 0x430, RZ ;  /* 0x0000043010007810 */ /* 0x001fe20007f1e0ff */
[----:B------:R-:W-:Y:S01]  /*a7e0*/  IMAD.MOV.U32 R13, RZ, RZ, R67 ;  /* 0x000000ffff0d7224 */ /* 0x000fe200078e0043 */
[----:B------:R-:W-:Y:S01]  /*a7f0*/  STL.64 [R1+0x148], R34 ;  /* 0x0001482201007387 */ /* 0x000fe20000100a00 */
[----:B------:R-:W-:Y:S01]  /*a800*/  IMAD.MOV.U32 R14, RZ, RZ, R65 ;  /* 0x000000ffff0e7224 */ /* 0x000fe200078e0041 */
[----:B------:R-:W-:Y:S01]  /*a810*/  BSSY B0, `(.L_x_5019) ;  /* 0x000002b000007945 */ /* 0x000fe20003800000 */
[----:B------:R-:W-:Y:S01]  /*a820*/  IMAD.MOV.U32 R15, RZ, RZ, R68 ;  /* 0x000000ffff0f7224 */ /* 0x000fe200078e0044 */
[----:B------:R-:W-:Y:S01]  /*a830*/  STL.64 [R1+0x1e0], R32 ;  /* 0x0001e02001007387 */ /* 0x000fe20000100a00 */
[----:B------:R-:W-:-:S02]  /*a840*/  IMAD.X R3, RZ, RZ, R17, P0 ;  /* 0x000000ffff037224 */ /* 0x000fc400000e0611 */
[----:B------:R-:W-:Y:S01]  /*a850*/  IMAD.MOV.U32 R24, RZ, RZ, R63 ;  /* 0x000000ffff187224 */ /* 0x000fe200078e003f */
[----:B------:R0:W-:Y:S01]  /*a860*/  STL.128 [R1+0x150], R12 ;  /* 0x0001500c01007387 */ /* 0x0001e20000100c00 */
[----:B------:R-:W-:Y:S02]  /*a870*/  IMAD.MOV.U32 R25, RZ, RZ, R66 ;  /* 0x000000ffff197224 */ /* 0x000fe400078e0042 */
[----:B------:R-:W-:Y:S02]  /*a880*/  IMAD.MOV.U32 R46, RZ, RZ, R40 ;  /* 0x000000ffff2e7224 */ /* 0x000fe400078e0028 */
[----:B------:R-:W-:Y:S01]  /*a890*/  IMAD.MOV.U32 R47, RZ, RZ, R41 ;  /* 0x000000ffff2f7224 */ /* 0x000fe200078e0029 */
[----:B------:R-:W-:Y:S01]  /*a8a0*/  STL.128 [R1+0x170], R24 ;  /* 0x0001701801007387 */ /* 0x000fe20000100c00 */
[----:B------:R-:W-:Y:S02]  /*a8b0*/  IMAD.MOV.U32 R18, RZ, RZ, R36 ;  /* 0x000000ffff127224 */ /* 0x000fe400078e0024 */
[----:B------:R-:W-:Y:S01]  /*a8c0*/  IMAD.MOV.U32 R19, RZ, RZ, R37 ;  /* 0x000000ffff137224 */ /* 0x000fe200078e0025 */
[----:B------:R-:W-:Y:S04]  /*a8d0*/  STL.128 [R1+0x180], R44 ;  /* 0x0001802c01007387 */ /* 0x000fe80000100c00 */
[----:B------:R-:W-:Y:S01]  /*a8e0*/  STL.128 [R1+0x160], R16 ;  /* 0x0001601001007387 */ /* 0x000fe20000100c00 */
[----:B0-----:R-:W-:-:S02]  /*a8f0*/  IMAD.MOV.U32 R12, RZ, RZ, R38 ;  /* 0x000000ffff0c7224 */ /* 0x001fc400078e0026 */
[----:B------:R-:W-:Y:S02]  /*a900*/  IMAD.MOV.U32 R13, RZ, RZ, R61 ;  /* 0x000000ffff0d7224 */ /* 0x000fe400078e003d */
[----:B------:R-:W-:Y:S02]  /*a910*/  IMAD.MOV.U32 R14, RZ, RZ, R59 ;  /* 0x000000ffff0e7224 */ /* 0x000fe400078e003b */
[----:B------:R-:W-:-:S05]  /*a920*/  IMAD.MOV.U32 R15, RZ, RZ, R64 ;  /* 0x000000ffff0f7224 */ /* 0x000fca00078e0040 */
[----:B------:R0:W-:Y:S02]  /*a930*/  STL.128 [R1+0x190], R12 ;  /* 0x0001900c01007387 */ /* 0x0001e40000100c00 */
[----:B0-----:R-:W-:Y:S02]  /*a940*/  IMAD.MOV.U32 R12, RZ, RZ, R57 ;  /* 0x000000ffff0c7224 */ /* 0x001fe400078e0039 */
        /* <DEDUP_REMOVED lines=18> */
[----:B------:R1:W-:Y:S01]  /*aa70*/  STL.128 [R1+0x1d0], R12 ;  /* 0x0001d00c01007387 */ /* 0x0003e20000100c00 */
[----:B--2---:R-:W-:-:S04]  /*aa80*/  LOP3.LUT R0, R7, 0x1, RZ, 0xfc, !PT ;  /* 0x0000000107007812 */ /* 0x004fc800078efcff */
[----:B------:R-:W-:-:S13]  /*aa90*/  ISETP.NE.AND P1, PT, R0, 0x3, PT ;  /* 0x000000030000780c */ /* 0x000fda0003f25270 */
[----:B-1----:R-:W-:Y:S05]  /*aaa0*/  @!P1 BRA `(.L_x_5020) ;  /* 0x0000000000049947 */ /* 0x002fea0003800000 */
[----:B------:R-:W-:Y:S01]  /*aab0*/  BPT.TRAP 0x1 ;  /* 0x000000040000795c */ /* 0x000fe20000300000 */
.L_x_5020:
[----:B------:R-:W-:Y:S05]  /*aac0*/  BSYNC B0 ;  /* 0x0000000000007941 */ /* 0x000fea0003800000 */
.L_x_5019:
[----:B------:R-:W2:Y:S01]  /*aad0*/  LDL.64 R10, [R1+0x8] ;  /* 0x00000800010a7983 */ /* 0x000ea20000100a00 */
[----:B-----5:R-:W-:Y:S01]  /*aae0*/  SHF.L.U32 R9, R9, 0x1f, RZ ;  /* 0x0000001f09097819 */ /* 0x020fe200000006ff */
[----:B------:R-:W-:Y:S01]  /*aaf0*/  BSSY B0, `(.L_x_5021) ;  /* 0x0000006000007945 */ /* 0x000fe20003800000 */
[----:B--2---:R-:W-:-:S05]  /*ab00*/  MOV R3, R10 ;  /* 0x0000000a00037202 */ /* 0x004fca0000000f00 */
[----:B------:R-:W-:-:S04]  /*ab10*/  IMAD R8, R8, 0x8, R3 ;  /* 0x0000000808087824 */ /* 0x000fc800078e0203 */
[----:B------:R0:W1:Y:S01]  /*ab20*/  SYNCS.PHASECHK.TRANS64.TRYWAIT P0, [R8+URZ], R9 ;  /* 0x00000009080075a7 */ /* 0x000062000800017f */
[----:B------:R-:W-:Y:S05]  /*ab30*/  @!P1 BRA `(.L_x_5022) ;  /* 0x0000000000049947 */ /* 0x000fea0003800000 */
[----:B------:R-:W-:Y:S01]  /*ab40*/  BPT.TRAP 0x1 ;  /* 0x000000040000795c */ /* 0x000fe20000300000 */
.L_x_5022:
[----:B------:R-:W-:Y:S05]  /*ab50*/  BSYNC B0 ;  /* 0x0000000000007941 */ /* 0x000fea0003800000 */
.L_x_5021:
[----:B------:R-:W-:Y:S04]  /*ab60*/  BSSY B0, `(.L_x_5023) ;  /* 0x0000004000007945 */ /* 0x000fe80003800000 */
[----:B-1----:R-:W-:Y:S05]  /*ab70*/  @P0 BRA `(.L_x_5024) ;  /* 0x0000000000080947 */ /* 0x002fea0003800000 */
[----:B------:R-:W1:Y:S02]  /*ab80*/  SYNCS.PHASECHK.TRANS64.TRYWAIT P0, [R8+URZ], R9 ;  /* 0x00000009080075a7 */ /* 0x000e64000800017f */
[----:B-1----:R-:W-:Y:S05]  /*ab90*/  @!P0 BRA `(.L_x_5025) ;  /* 0x0000022000408947 */ /* 0x002fea0003800000 */
.L_x_5024:
[----:B------:R-:W-:Y:S05]  /*aba0*/  BSYNC B0 ;  /* 0x0000000000007941 */ /* 0x000fea0003800000 */
.L_x_5023:
[----:B------:R-:W2:Y:S04]  /*abb0*/  LDL R7, [R1+0x1e8] ;  /* 0x0001e80001077983 */ /* 0x000ea80000100800 */
[----:B01----:R-:W2:Y:S01]  /*abc0*/  LDL.64 R8, [R1+0xa0] ;  /* 0x0000a00001087983 */ /* 0x003ea20000100a00 */
[----:B------:R-:W-:Y:S05]  /*abd0*/  WARPSYNC.ALL ;  /* 0x0000000000007948 */ /* 0x000fea0003800000 */
[----:B------:R-:W3:Y:S04]  /*abe0*/  LDL.64 R12, [R1+0x98] ;  /* 0x00009800010c7983 */ /* 0x000ee80000100a00 */
[----:B------:R-:W4:Y:S04]  /*abf0*/  LDL.64 R10, [R1+0x98] ;  /* 0x00009800010a7983 */ /* 0x000f280000100a00 */
[----:B------:R-:W5:Y:S04]  /*ac00*/  LDL.64 R14, [R1+0x98] ;  /* 0x00009800010e7983 */ /* 0x000f680000100a00 */
[----:B------:R-:W5:Y:S01]  /*ac10*/  LDL.64 R18, [R1+0x98] ;  /* 0x0000980001127983 */ /* 0x000f620000100a00 */
[----:B--2---:R-:W-:Y:S01]  /*ac20*/  IMAD R8, R7, 0x200, R8 ;  /* 0x0000020007087824 */ /* 0x004fe200078e0208 */
[----:B------:R-:W-:-:S02]  /*ac30*/  R2UR UR7, R9 ;  /* 0x00000000090772ca */ /* 0x000fc400000e0000 */
[----:B------:R-:W2:Y:S01]  /*ac40*/  LDL R3, [R1+0x1f4] ;  /* 0x0001f40001037983 */ /* 0x000ea20000100800 */
[----:B------:R-:W-:Y:S01]  /*ac50*/  WARPGROUP.ARRIVE ;  /* 0x00000000000079c5 */ /* 0x000fe20000000000 */
[----:B------:R-:W-:Y:S01]  /*ac60*/  R2UR UR6, R8 ;  /* 0x00000000080672ca */ /* 0x000fe200000e0000 */
[----:B------:R-:W-:Y:S01]  /*ac70*/  BSSY B0, `(.L_x_5026) ;  /* 0x000002e000007945 */ /* 0x000fe20003800000 */
[----:B------:R0:W-:Y:S01]  /*ac80*/  STL [R1+0x80], RZ ;  /* 0x000080ff01007387 */ /* 0x0001e20000100800 */
[----:B---3--:R-:W-:Y:S01]  /*ac90*/  R2UR UR4, R12 ;  /* 0x000000000c0472ca */ /* 0x008fe200000e0000 */
[----:B------:R-:W-:Y:S01]  /*aca0*/  VIADD R12, R8, 0x2 ;  /* 0x00000002080c7836 */ /* 0x000fe20000000000 */
[----:B------:R-:W-:Y:S01]  /*acb0*/  R2UR UR5, R13 ;  /* 0x000000000d0572ca */ /* 0x000fe200000e0000 */
[----:B------:R-:W-:Y:S02]  /*acc0*/  IMAD.MOV.U32 R13, RZ, RZ, R9 ;  /* 0x000000ffff0d7224 */ /* 0x000fe400078e0009 */
[----:B----4-:R-:W-:-:S02]  /*acd0*/  VIADD R10, R10, 0x2 ;  /* 0x000000020a0a7836 */ /* 0x010fc40000000000 */
[----:B-----5:R-:W-:Y:S02]  /*ace0*/  VIADD R14, R14, 0x4 ;  /* 0x000000040e0e7836 */ /* 0x020fe40000000000 */
[----:B------:R-:W-:-:S06]  /*acf0*/  VIADD R18, R18, 0x6 ;  /* 0x0000000612127836 */ /* 0x000fcc0000000000 */
[----:B------:R-:W-:Y:S01]  /*ad00*/  HGMMA.64x64x16.F32 R24, gdesc[UR4], RZ, !UPT, gsb0 ;  /* 0x00e00000041879f0 */ /* 0x000fe2000c0008ff */
[----:B------:R-:W-:Y:S02]  /*ad10*/  R2UR UR6, R12 ;  /* 0x000000000c0672ca */ /* 0x000fe400000e0000 */
[----:B------:R-:W-:Y:S02]  /*ad20*/  R2UR UR7, R13 ;  /* 0x000000000d0772ca */ /* 0x000fe400000e0000 */
[----:B------:R-:W-:Y:S01]  /*ad30*/  R2UR UR4, R10 ;  /* 0x000000000a0472ca */ /* 0x000fe200000e0000 */
[C---:B------:R-:W-:Y:S01]  /*ad40*/  VIADD R10, R8.reuse, 0x4 ;  /* 0x00000004080a7836 */ /* 0x040fe20000000000 */
[----:B------:R-:W-:Y:S01]  /*ad50*/  R2UR UR5, R11 ;  /* 0x000000000b0572ca */ /* 0x000fe200000e0000 */
[----:B------:R-:W-:Y:S01]  /*ad60*/  IMAD.MOV.U32 R11, RZ, RZ, R9 ;  /* 0x000000ffff0b7224 */ /* 0x000fe200078e0009 */
[----:B--2---:R-:W-:Y:S01]  /*ad70*/  LEA.HI R0, R3, R3, RZ, 0x1 ;  /* 0x0000000303007211 */ /* 0x004fe200078f08ff */
[----:B------:R-:W-:Y:S01]  /*ad80*/  VIADD R8, R8, 0x6 ;  /* 0x0000000608087836 */ /* 0x000fe20000000000 */
[----:B------:R-:W-:-:S02]  /*ad90*/  WARPGROUP.DEPBAR.LE gsb0, 0x0 ;  /* 0x00008000000079c5 */ /* 0x000fc40000010000 */
        /* <DEDUP_REMOVED lines=13> */
[----:B------:R-:W-:Y:S01]  /*ae70*/  LOP3.LUT R8, R0, 0xfffffffe, RZ, 0xc0, !PT ;  /* 0xfffffffe00087812 */ /* 0x000fe200078ec0ff */
[----:B------:R-:W-:-:S04]  /*ae80*/  IMAD.MOV.U32 R0, RZ, RZ, 0x1 ;  /* 0x00000001ff007424 */ /* 0x000fc800078e00ff */
[----:B------:R-:W-:Y:S01]  /*ae90*/  IMAD.IADD R3, R3, 0x1, -R8 ;  /* 0x0000000103037824 */ /* 0x000fe200078e0a08 */
[----:B------:R0:W-:Y:S04]  /*aea0*/  STL [R1+0x80], R0 ;  /* 0x0000800001007387 */ /* 0x0001e80000100800 */
[----:B------:R-:W-:Y:S01]  /*aeb0*/  SHF.L.U32 R3, R3, 0x1f, RZ ;  /* 0x0000001f03037819 */ /* 0x000fe200000006ff */
[----:B------:R0:W-:Y:S04]  /*aec0*/  STL [R1+0x80], R0 ;  /* 0x0000800001007387 */ /* 0x0001e80000100800 */
[----:B------:R0:W-:Y:S04]  /*aed0*/  STL [R1+0x80], R0 ;  /* 0x0000800001007387 */ /* 0x0001e80000100800 */
[----:B------:R0:W-:Y:S01]  /*aee0*/  STL [R1+0x80], R0 ;  /* 0x0000800001007387 */ /* 0x0001e20000100800 */
[----:B------:R-:W-:-:S02]  /*aef0*/  WARPGROUP.DEPBAR.LE gsb0, 0x0 ;  /* 0x00008000000079c5 */ /* 0x000fc40000010000 */
[----:B------:R-:W-:-:S06]  /*af00*/  WARPGROUP.ARRIVE ;  /* 0x00000000000079c5 */ /* 0x000fcc0000000000 */
[----:B------:R-:W-:Y:S03]  /*af10*/  HGMMA.64x64x16.F32 R24, gdesc[UR4], R24, gsb0 ;  /* 0x00e00000041879f0 */ /* 0x000fe60008000818 */
[----:B------:R-:W-:Y:S02]  /*af20*/  WARPGROUP.DEPBAR.LE gsb0, 0x0 ;  /* 0x00008000000079c5 */ /* 0x000fe40000010000 */
[----:B------:R-:W1:Y:S02]  /*af30*/  SYNCS.PHASECHK.TRANS64.TRYWAIT P0, [R56+URZ+0x38810], R3 ;  /* 0x03881003380075a7 */ /* 0x000e64000800017f */
[----:B01----:R-:W-:Y:S05]  /*af40*/  @!P0 BRA `(.L_x_5027) ;  /* 0x0000021c00688947 */ /* 0x003fea0003800000 */
.L_x_5228:
[----:B------:R-:W-:Y:S05]  /*af50*/  BSYNC B0 ;  /* 0x0000000000007941 */ /* 0x000fea0003800000 */
.L_x_5026:
[----:B0-----:R-:W2:Y:S04]  /*af60*/  LDL R3, [R1+0x54] ;  /* 0x0000540001037983 */ /* 0x001ea80000100800 */
[----:B------:R0:W5:Y:S01]  /*af70*/  LDL.64 R8, [R1+0x1e8] ;  /* 0x0001e80001087983 */ /* 0x0001620000100a00 */
[----:B------:R-:W-:Y:S01]  /*af80*/  BSSY B0, `(.L_x_5028) ;  /* 0x0000005000007945 */ /* 0x000fe20003800000 */
[----:B--2---:R-:W-:-:S04]  /*af90*/  LOP3.LUT R3, R3, 0x1, RZ, 0xfc, !PT ;  /* 0x0000000103037812 */ /* 0x004fc800078efcff */
[----:B------:R-:W-:-:S13]  /*afa0*/  ISETP.NE.AND P1, PT, R3, 0x3, PT ;  /* 0x000000030300780c */ /* 0x000fda0003f25270 */
[----:B0-----:R-:W-:Y:S05]  /*afb0*/  @!P1 BRA `(.L_x_5029) ;  /* 0x0000000000049947 */ /* 0x001fea0003800000 */
[----:B------:R-:W-:Y:S01]  /*afc0*/  BPT.TRAP 0x1 ;  /* 0x000000040000795c */ /* 0x000fe20000300000 */
.L_x_5029:
[----:B------:R-:W-:Y:S05]  /*afd0*/  BSYNC B0 ;  /* 0x0000000000007941 */ /* 0x000fea0003800000 */
.L_x_5028:
        /* <DEDUP_REMOVED lines=8> */
.L_x_5031:
[----:B------:R-:W-:Y:S05]  /*b060*/  BSYNC B0 ;  /* 0x0000000000007941 */ /* 0x000fea0003800000 */
.L_x_5030:
[----:B------:R-:W-:Y:S04]  /*b070*/  BSSY B0, `(.L_x_5032) ;  /* 0x0000004000007945 */ /* 0x000fe80003800000 */
[----:B-1----:R-:W-:Y:S05]  /*b080*/  @P0 BRA `(.L_x_5033) ;  /* 0x0000000000080947 */ /* 0x002fea0003800000 */
[----:B------:R-:W1:Y:S02]  /*b090*/  SYNCS.PHASECHK.TRANS64.TRYWAIT P0, [R8+URZ], R9 ;  /* 0x00000009080075a7 */ /* 0x000e64000800017f */
[----:B-1----:R-:W-:Y:S05]  /*b0a0*/  @!P0 BRA `(.L_x_5034) ;  /* 0x0000021c00248947 */ /* 0x002fea0003800000 */
.L_x_5033:
[----:B------:R-:W-:Y:S05]  /*b0b0*/  BSYNC B0 ;  /* 0x0000000000007941 */ /* 0x000fea0003800000 */
.L_x_5032:
[----:B------:R-:W2:Y:S01]  /*b0c0*/  S2R R3, SR_TID.X ;  /* 0x0000000000037919 */ /* 0x000ea20000002100 */
[----:B01----:R-:W3:Y:S01]  /*b0d0*/  LDL.64 R8, [R1+0xb8] ;  /* 0x0000b80001087983 */ /* 0x003ee20000100a00 */
[----:B--2---:R-:W-:-:S03]  /*b0e0*/  LOP3.LUT R7, R3, 0x7f, RZ, 0xc0, !PT ;  /* 0x0000007f03077812 */ /* 0x004fc600078ec0ff */
[----:B------:R-:W3:Y:S01]  /*b0f0*/  LDL R3, [R1+0x1e8] ;  /* 0x0001e80001037983 */ /* 0x000ee20000100800 */
[----:B------:R-:W-:Y:S05]  /*b100*/  WARPSYNC.ALL ;  /* 0x0000000000007948 */ /* 0x000fea0003800000 */
[----:B------:R-:W-:Y:S02]  /*b110*/  ISETP.NE.AND P0, PT, R7, RZ, PT ;  /* 0x000000ff0700720c */ /* 0x000fe40003f05270 */
[----:B------:R-:W2:Y:S04]  /*b120*/  LDL R7, [R1+0x88] ;  /* 0x0000880001077983 */ /* 0x000ea80000100800 */
[----:B------:R-:W4:Y:S04]  /*b130*/  LDL.64 R10, [R1+0xb0] ;  /* 0x0000b000010a7983 */ /* 0x000f280000100a00 */
[----:B------:R-:W5:Y:S04]  /*b140*/  LDL.64 R12, [R1+0xb0] ;  /* 0x0000b000010c7983 */ /* 0x000f680000100a00 */
[----:B------:R-:W5:Y:S04]  /*b150*/  LDL.64 R14, [R1+0xb0] ;  /* 0x0000b000010e7983 */ /* 0x000f680000100a00 */
[----:B------:R-:W5:Y:S01]  /*b160*/  LDL.64 R18, [R1+0xb0] ;  /* 0x0000b00001127983 */ /* 0x000f620000100a00 */
[----:B---3--:R-:W-:Y:S01]  /*b170*/  IMAD R8, R3, 0x1000, R8 ;  /* 0x0000100003087824 */ /* 0x008fe200078e0208 */
[----:B------:R-:W-:Y:S01]  /*b180*/  R2UR UR7, R9 ;  /* 0x00000000090772ca */ /* 0x000fe200000e0000 */
[----:B------:R-:W-:Y:S01]  /*b190*/  WARPGROUP.ARRIVE ;  /* 0x00000000000079c5 */ /* 0x000fe20000000000 */
[----:B------:R-:W3:Y:S02]  /*b1a0*/  LDL.64 R56, [R1+0xb0] ;  /* 0x0000b00001387983 */ /* 0x000ee40000100a00 */
[----:B------:R-:W-:-:S02]  /*b1b0*/  R2UR UR6, R8 ;  /* 0x00000000080672ca */ /* 0x000fc400000e0000 */
[----:B------:R-:W3:Y:S01]  /*b1c0*/  LDL.64 R58, [R1+0xb0] ;  /* 0x0000b000013a7983 */ /* 0x000ee20000100a00 */
[----:B------:R-:W0:Y:S03]  /*b1d0*/  S2R R60, SR_TID.X ;  /* 0x00000000003c7919 */ /* 0x000e260000002100 */
[----:B------:R-:W3:Y:S04]  /*b1e0*/  LDL.64 R62, [R1+0xb0] ;  /* 0x0000b000013e7983 */ /* 0x000ee80000100a00 */
[----:B------:R-:W3:Y:S04]  /*b1f0*/  LDL.64 R64, [R1+0xb0] ;  /* 0x0000b00001407983 */ /* 0x000ee80000100a00 */
[----:B------:R-:W3:Y:S01]  /*b200*/  LDL.64 R66, [R1+0xb0] ;  /* 0x0000b00001427983 */ /* 0x000ee20000100a00 */
[----:B--2---:R-:W-:-:S02]  /*b210*/  ISETP.NE.U32.AND P1, PT, R7, RZ, PT ;  /* 0x000000ff0700720c */ /* 0x004fc40003f25070 */
[----:B----4-:R-:W-:Y:S02]  /*b220*/  R2UR UR4, R10 ;  /* 0x000000000a0472ca */ /* 0x010fe400000e0000 */
[----:B------:R-:W-:-:S09]  /*b230*/  R2UR UR5, R11 ;  /* 0x000000000b0572ca */ /* 0x000fd200000e0000 */
[----:B------:R-:W-:-:S05]  /*b240*/  VOTEU.ANY UP0, P1 ;  /* 0x00000000003f7886 */ /* 0x000fca0000800100 */
[----:B------:R-:W-:Y:S01]  /*b250*/  HGMMA.64x64x16.F32 R24, gdesc[UR4], R24, UP0, gsb0 ;  /* 0x00e00000041879f0 */ /* 0x000fe2000b800818 */
[----:B-----5:R-:W-:Y:S02]  /*b260*/  VIADD R12, R12, 0x2 ;  /* 0x000000020c0c7836 */ /* 0x020fe40000000000 */
[----:B------:R-:W-:Y:S02]  /*b270*/  VIADD R10, R8, 0x2 ;  /* 0x00000002080a7836 */ /* 0x000fe40000000000 */
[----:B------:R-:W-:Y:S01]  /*b280*/  IMAD.MOV.U32 R11, RZ, RZ, R9 ;  /* 0x000000ffff0b7224 */ /* 0x000fe200078e0009 */
[----:B------:R-:W-:Y:S02]  /*b290*/  R2UR UR4, R12 ;  /* 0x000000000c0472ca */ /* 0x000fe400000e0000 */
[----:B------:R-:W-:Y:S02]  /*b2a0*/  R2UR UR6, R10 ;  /* 0x000000000a0672ca */ /* 0x000fe400000e0000 */
[----:B------:R-:W-:-:S02]  /*b2b0*/  R2UR UR7, R11 ;  /* 0x000000000b0772ca */ /* 0x000fc400000e0000 */
[----:B------:R-:W-:Y:S01]  /*b2c0*/  R2UR UR5, R13 ;  /* 0x000000000d0572ca */ /* 0x000fe200000e0000 */
[----:B------:R-:W-:Y:S02]  /*b2d0*/  WARPGROUP.DEPBAR.LE gsb0, 0x0 ;  /* 0x00008000000079c5 */ /* 0x000fe40000010000 */
[----:B------:R-:W-:Y:S01]  /*b2e0*/  WARPGROUP.ARRIVE ;  /* 0x00000000000079c5 */ /* 0x000fe20000000000 */
[----:B------:R-:W-:Y:S01]  /*b2f0*/  VIADD R14, R14, 0x4 ;  /* 0x000000040e0e7836 */ /* 0x000fe20000000000 */
[----:B------:R-:W2:Y:S08]  /*b300*/  LDL.64 R12, [R1+0xb0] ;  /* 0x0000b000010c7983 */ /* 0x000eb00000100a00 */
[----:B------:R-:W-:Y:S01]  /*b310*/  HGMMA.64x64x16.F32 R24, gdesc[UR4], R24, gsb0 ;  /* 0x00e00000041879f0 */ /* 0x000fe20008000818 */
[----:B------:R-:W-:-:S02]  /*b320*/  VIADD R10, R8, 0x4 ;  /* 0x00000004080a7836 */ /* 0x000fc40000000000 */
[----:B------:R-:W-:Y:S01]  /*b330*/  IMAD.MOV.U32 R11, RZ, RZ, R9 ;  /* 0x000000ffff0b7224 */ /* 0x000fe200078e0009 */
[----:B------:R-:W-:Y:S02]  /*b340*/  R2UR UR4, R14 ;  /* 0x000000000e0472ca */ /* 0x000fe400000e0000 */
[----:B------:R-:W-:Y:S02]  /*b350*/  R2UR UR6, R10 ;  /* 0x000000000a0672ca */ /* 0x000fe400000e0000 */
[----:B------:R-:W-:Y:S02]  /*b360*/  R2UR UR7, R11 ;  /* 0x000000000b0772ca */ /* 0x000fe400000e0000 */
[----:B------:R-:W-:Y:S01]  /*b370*/  R2UR UR5, R15 ;  /* 0x000000000f0572ca */ /* 0x000fe200000e0000 */
[----:B------:R-:W-:Y:S02]  /*b380*/  WARPGROUP.DEPBAR.LE gsb0, 0x0 ;  /* 0x00008000000079c5 */ /* 0x000fe40000010000 */
[----:B------:R-:W-:Y:S01]  /*b390*/  WARPGROUP.ARRIVE ;  /* 0x00000000000079c5 */ /* 0x000fe20000000000 */
[----:B------:R-:W-:Y:S01]  /*b3a0*/  VIADD R18, R18, 0x6 ;  /* 0x0000000612127836 */ /* 0x000fe20000000000 */
[----:B------:R-:W4:Y:S08]  /*b3b0*/  LDL.64 R14, [R1+0xb0] ;  /* 0x0000b000010e7983 */ /* 0x000f300000100a00 */
        /* <DEDUP_REMOVED lines=9> */
[----:B---3--:R-:W-:Y:S01]  /*b450*/  VIADD R56, R56, 0x200 ;  /* 0x0000020038387836 */ /* 0x008fe20000000000 */
[----:B------:R-:W3:Y:S08]  /*b460*/  LDL.64 R18, [R1+0xb0] ;  /* 0x0000b00001127983 */ /* 0x000ef00000100a00 */
        /* <DEDUP_REMOVED lines=10> */
[----:B------:R-:W5:Y:S08]  /*b510*/  LDL.64 R56, [R1+0xb0] ;  /* 0x0000b00001387983 */ /* 0x000f700000100a00 */
        /* <DEDUP_REMOVED lines=9> */
[----:B--2---:R-:W-:Y:S01]  /*b5b0*/  VIADD R12, R12, 0x204 ;  /* 0x000002040c0c7836 */ /* 0x004fe20000000000 */
        /* <DEDUP_REMOVED lines=10> */
[----:B----4-:R-:W-:Y:S01]  /*b660*/  VIADD R14, R14, 0x206 ;  /* 0x000002060e0e7836 */ /* 0x010fe20000000000 */
        /* <DEDUP_REMOVED lines=21> */
[----:B-----5:R-:W-:Y:S01]  /*b7c0*/  VIADD R56, R56, 0x402 ;  /* 0x0000040238387836 */ /* 0x020fe20000000000 */
        /* <DEDUP_REMOVED lines=73> */
[----:B------:R-:W-:Y:S02]  /*bc60*/  R2UR UR5, R59 ;  /* 0x000000003b0572ca */ /* 0x000fe400000e0000 */
[----:B0-----:R-:W-:-:S05]  /*bc70*/  SHF.R.U32.HI R60, RZ, 0x7, R60 ;  /* 0x00000007ff3c7819 */ /* 0x001fca000001163c */
[----:B------:R0:W1:Y:S01]  /*bc80*/  SHFL.IDX PT, R3, R60, RZ, 0x1f ;  /* 0x00001fff3c037589 */ /* 0x00006200000e0000 */
[----:B------:R-:W-:Y:S02]  /*bc90*/  WARPGROUP.DEPBAR.LE gsb0, 0x0 ;  /* 0x00008000000079c5 */ /* 0x000fe40000010000 */
[----:B------:R-:W-:Y:S01]  /*bca0*/  WARPGROUP.ARRIVE ;  /* 0x00000000000079c5 */ /* 0x000fe20000000000 */
[----:B------:R-:W-:Y:S01]  /*bcb0*/  VIADD R10, R8, 0x800 ;  /* 0x00000800080a7836 */ /* 0x000fe20000000000 */
[----:B---3--:R-:W-:Y:S01]  /*bcc0*/  R2UR UR9, R13 ;  /* 0x000000000d0972ca */ /* 0x008fe200000e0000 */
[----:B------:R-:W-:Y:S01]  /*bcd0*/  IMAD.MOV.U32 R59, RZ, RZ, R9 ;  /* 0x000000ffff3b7224 */ /* 0x000fe200078e0009 */
[----:B0-----:R-:W3:Y:S02]  /*bce0*/  LDL.64 R60, [R1+0xb0] ;  /* 0x0000b000013c7983 */ /* 0x001ee40000100a00 */
[----:B------:R-:W-:Y:S01]  /*bcf0*/  HGMMA.64x64x16.F32 R24, gdesc[UR4], R24, gsb0 ;  /* 0x00e00000041879f0 */ /* 0x000fe20008000818 */
[----:B-1----:R-:W-:-:S04]  /*bd00*/  ISETP.GT.AND P1, PT, R3, 0x7f, PT ;  /* 0x0000007f0300780c */ /* 0x002fc80003f24270 */
[----:B------:R-:W-:-:S04]  /*bd10*/  SEL R3, RZ, 0x2, !P1 ;  /* 0x00000002ff037807 */ /* 0x000fc80004800000 */
[----:B------:R-:W-:Y:S01]  /*bd20*/  IADD3 R12, R12, 0x800, R3 ;  /* 0x000008000c0c7810 */ /* 0x000fe20007ffe003 */
[----:B------:R-:W-:Y:S01]  /*bd30*/  IMAD.IADD R58, R3, 0x1, R10 ;  /* 0x00000001033a7824 */ /* 0x000fe200078e020a */
[----:B------:R-:W-:Y:S01]  /*bd40*/  R2UR UR11, R59 ;  /* 0x000000003b0b72ca */ /* 0x000fe200000e0000 */
[----:B------:R-:W-:Y:S01]  /*bd50*/  UMOV UR4, 0x1 ;  /* 0x0000000100047882 */ /* 0x000fe20000000000 */
[----:B------:R-:W-:Y:S02]  /*bd60*/  R2UR UR8, R12 ;  /* 0x000000000c0872ca */ /* 0x000fe400000e0000 */
[----:B------:R-:W-:Y:S01]  /*bd70*/  R2UR UR10, R58 ;  /* 0x000000003a0a72ca */ /* 0x000fe200000e0000 */
[----:B------:R-:W-:Y:S01]  /*bd80*/  UISETP.NE.U32.AND UP0, UPT, UR4, URZ, UPT ;  /* 0x0000003f0400728c */ /* 0x000fe2000bf05070 */
[----:B------:R-:W-:Y:S01]  /*bd90*/  IMAD.MOV.U32 R11, RZ, RZ, 0x4 ;  /* 0x00000004ff0b7424 */ /* 0x000fe200078e00ff */
[----:B------:R-:W3:Y:S01]  /*bda0*/  LDL.64 R58, [R1+0xb0] ;  /* 0x0000b000013a7983 */ /* 0x000ee20000100a00 */
[----:B------:R-:W-:-:S02]  /*bdb0*/  WARPGROUP.DEPBAR.LE gsb0, 0x0 ;  /* 0x00008000000079c5 */ /* 0x000fc40000010000 */
[----:B------:R-:W-:-:S07]  /*bdc0*/  WARPGROUP.ARRIVE ;  /* 0x00000000000079c5 */ /* 0x000fce0000000000 */
[----:B------:R-:W-:Y:S01]  /*bdd0*/  HGMMA.64x64x16.F32 R24, gdesc[UR8], R24, UP0, gsb0 ;  /* 0x00e00000081879f0 */ /* 0x000fe2000b800818 */
[----:B------:R-:W-:Y:S01]  /*bde0*/  SEL R7, R11, 0x2, P1 ;  /* 0x000000020b077807 */ /* 0x000fe20000800000 */
[----:B------:R-:W-:-:S03]  /*bdf0*/  IMAD.MOV.U32 R13, RZ, RZ, R9 ;  /* 0x000000ffff0d7224 */ /* 0x000fc600078e0009 */
[----:B-----5:R-:W-:Y:S01]  /*be00*/  IADD3 R14, R7, 0x800, R14 ;  /* 0x00000800070e7810 */ /* 0x020fe20007ffe00e */
[----:B------:R-:W-:Y:S01]  /*be10*/  IMAD.IADD R12, R10, 0x1, R7 ;  /* 0x000000010a0c7824 */ /* 0x000fe200078e0207 */
[----:B------:R-:W-:Y:S02]  /*be20*/  R2UR UR7, R13 ;  /* 0x000000000d0772ca */ /* 0x000fe400000e0000 */
[----:B------:R-:W-:Y:S02]  /*be30*/  R2UR UR4, R14 ;  /* 0x000000000e0472ca */ /* 0x000fe400000e0000 */
[----:B------:R-:W-:Y:S02]  /*be40*/  R2UR UR6, R12 ;  /* 0x000000000c0672ca */ /* 0x000fe400000e0000 */
[----:B------:R-:W-:Y:S01]  /*be50*/  R2UR UR5, R15 ;  /* 0x000000000f0572ca */ /* 0x000fe200000e0000 */
[----:B------:R-:W-:Y:S02]  /*be60*/  WARPGROUP.DEPBAR.LE gsb0, 0x0 ;  /* 0x00008000000079c5 */ /* 0x000fe40000010000 */
[----:B------:R-:W-:-:S10]  /*be70*/  WARPGROUP.ARRIVE ;  /* 0x00000000000079c5 */ /* 0x000fd40000000000 */
[----:B------:R-:W-:Y:S01]  /*be80*/  HGMMA.64x64x16.F32 R24, gdesc[UR4], R24, gsb0 ;  /* 0x00e00000041879f0 */ /* 0x000fe20008000818 */
[----:B------:R-:W-:Y:S01]  /*be90*/  SEL R11, R11, 0x6, !P1 ;  /* 0x000000060b0b7807 */ /* 0x000fe20004800000 */
[----:B------:R-:W-:-:S03]  /*bea0*/  IMAD.MOV.U32 R13, RZ, RZ, R9 ;  /* 0x000000ffff0d7224 */ /* 0x000fc600078e0009 */
[----:B--2---:R-:W-:Y:S01]  /*beb0*/  IADD3 R18, R11, 0x800, R18 ;  /* 0x000008000b127810 */ /* 0x004fe20007ffe012 */
[----:B------:R-:W-:Y:S01]  /*bec0*/  IMAD.IADD R12, R10, 0x1, R11 ;  /* 0x000000010a0c7824 */ /* 0x000fe200078e020b */
[----:B------:R-:W-:Y:S02]  /*bed0*/  R2UR UR7, R13 ;  /* 0x000000000d0772ca */ /* 0x000fe400000e0000 */
[----:B------:R-:W-:Y:S02]  /*bee0*/  R2UR UR4, R18 ;  /* 0x00000000120472ca */ /* 0x000fe400000e0000 */
[----:B------:R-:W-:Y:S02]  /*bef0*/  R2UR UR6, R12 ;  /* 0x000000000c0672ca */ /* 0x000fe400000e0000 */
[----:B------:R-:W-:Y:S01]  /*bf00*/  R2UR UR5, R19 ;  /* 0x00000000130572ca */ /* 0x000fe200000e0000 */
[----:B------:R-:W-:Y:S01]  /*bf10*/  IMAD.MOV.U32 R10, RZ, RZ, 0x28 ;  /* 0x00000028ff0a7424 */ /* 0x000fe200078e00ff */
[----:B------:R-:W2:Y:S01]  /*bf20*/  LDL.64 R18, [R1+0xb0] ;  /* 0x0000b00001127983 */ /* 0x000ea20000100a00 */
[----:B------:R-:W-:-:S03]  /*bf30*/  IMAD.MOV.U32 R13, RZ, RZ, 0xa00 ;  /* 0x00000a00ff0d7424 */ /* 0x000fc600078e00ff */
[----:B------:R-:W-:Y:S01]  /*bf40*/  SEL R10, R10, 0x26, P1 ;  /* 0x000000260a0a7807 */ /* 0x000fe20000800000 */
[----:B------:R-:W-:Y:S02]  /*bf50*/  WARPGROUP.DEPBAR.LE gsb0, 0x0 ;  /* 0x00008000000079c5 */ /* 0x000fe40000010000 */
[----:B------:R-:W-:-:S06]  /*bf60*/  WARPGROUP.ARRIVE ;  /* 0x00000000000079c5 */ /* 0x000fcc0000000000 */
[----:B------:R-:W-:Y:S01]  /*bf70*/  HGMMA.64x64x16.F32 R24, gdesc[UR4], R24, gsb0 ;  /* 0x00e00000041879f0 */ /* 0x000fe20008000818 */
[----:B------:R-:W-:-:S05]  /*bf80*/  SEL R13, R13, 0x980, P1 ;  /* 0x000009800d0d7807 */ /* 0x000fca0000800000 */
[----:B------:R-:W-:-:S05]  /*bf90*/  IMAD.IADD R10, R10, 0x1, R13 ;  /* 0x000000010a0a7824 */ /* 0x000fca00078e020d */
[----:B------:R-:W-:-:S05]  /*bfa0*/  LOP3.LUT R13, R10, 0xa06, RZ, 0xc0, !PT ;  /* 0x00000a060a0d7812 */ /* 0x000fca00078ec0ff */
[----:B----4-:R-:W-:Y:S02]  /*bfb0*/  IMAD.IADD R56, R13, 0x1, R56 ;  /* 0x000000010d387824 */ /* 0x010fe400078e0238 */
[----:B------:R-:W-:Y:S02]  /*bfc0*/  IMAD.IADD R12, R8, 0x1, R13 ;  /* 0x00000001080c7824 */ /* 0x000fe400078e020d */
[----:B------:R-:W-:Y:S01]  /*bfd0*/  IMAD.MOV.U32 R13, RZ, RZ, R9 ;  /* 0x000000ffff0d7224 */ /* 0x000fe200078e0009 */
[----:B------:R-:W-:Y:S02]  /*bfe0*/  R2UR UR4, R56 ;  /* 0x00000000380472ca */ /* 0x000fe400000e0000 */
[----:B------:R-:W-:Y:S02]  /*bff0*/  R2UR UR6, R12 ;  /* 0x000000000c0672ca */ /* 0x000fe400000e0000 */
[----:B------:R-:W-:Y:S02]  /*c000*/  R2UR UR7, R13 ;  /* 0x000000000d0772ca */ /* 0x000fe400000e0000 */
[----:B------:R-:W-:Y:S01]  /*c010*/  R2UR UR5, R57 ;  /* 0x00000000390572ca */ /* 0x000fe200000e0000 */
[----:B------:R-:W-:-:S02]  /*c020*/  WARPGROUP.DEPBAR.LE gsb0, 0x0 ;  /* 0x00008000000079c5 */ /* 0x000fc40000010000 */
[----:B------:R-:W-:Y:S01]  /*c030*/  WARPGROUP.ARRIVE ;  /* 0x00000000000079c5 */ /* 0x000fe20000000000 */
[----:B------:R-:W-:Y:S01]  /*c040*/  VIADD R10, R8, 0xa00 ;  /* 0x00000a00080a7836 */ /* 0x000fe20000000000 */
[C---:B---3--:R-:W-:Y:S01]  /*c050*/  IADD3 R12, R3.reuse, 0xa00, R60 ;  /* 0x00000a00030c7810 */ /* 0x048fe20007ffe03c */
[----:B------:R-:W-:Y:S01]  /*c060*/  IMAD.MOV.U32 R13, RZ, RZ, R61 ;  /* 0x000000ffff0d7224 */ /* 0x000fe200078e003d */
[----:B------:R-:W3:Y:S06]  /*c070*/  LDL.64 R56, [R1+0xb0] ;  /* 0x0000b00001387983 */ /* 0x000eec0000100a00 */
[----:B------:R-:W-:Y:S01]  /*c080*/  HGMMA.64x64x16.F32 R24, gdesc[UR4], R24, gsb0 ;  /* 0x00e00000041879f0 */ /* 0x000fe20008000818 */
[----:B------:R-:W-:-:S02]  /*c090*/  IMAD.IADD R14, R3, 0x1, R10 ;  /* 0x00000001030e7824 */ /* 0x000fc400078e020a */
[----:B------:R-:W-:Y:S01]  /*c0a0*/  IMAD.MOV.U32 R15, RZ, RZ, R9 ;  /* 0x000000ffff0f7224 */ /* 0x000fe200078e0009 */
[----:B------:R-:W-:Y:S01]  /*c0b0*/  R2UR UR4, R12 ;  /* 0x000000000c0472ca */ /* 0x000fe200000e0000 */
[----:B------:R-:W4:Y:S01]  /*c0c0*/  LDL.64 R60, [R1+0xb0] ;  /* 0x0000b000013c7983 */ /* 0x000f220000100a00 */
[----:B------:R-:W-:Y:S02]  /*c0d0*/  R2UR UR6, R14 ;  /* 0x000000000e0672ca */ /* 0x000fe400000e0000 */
[----:B------:R-:W-:Y:S02]  /*c0e0*/  R2UR UR7, R15 ;  /* 0x000000000f0772ca */ /* 0x000fe400000e0000 */
[----:B------:R-:W-:Y:S01]  /*c0f0*/  R2UR UR5, R13 ;  /* 0x000000000d0572ca */ /* 0x000fe200000e0000 */
[----:B------:R-:W-:Y:S02]  /*c100*/  WARPGROUP.DEPBAR.LE gsb0, 0x0 ;  /* 0x00008000000079c5 */ /* 0x000fe40000010000 */
[----:B------:R-:W-:-:S10]  /*c110*/  WARPGROUP.ARRIVE ;  /* 0x00000000000079c5 */ /* 0x000fd40000000000 */
[----:B------:R-:W-:Y:S01]  /*c120*/  HGMMA.64x64x16.F32 R24, gdesc[UR4], R24, gsb0 ;  /* 0x00e00000041879f0 */ /* 0x000fe20008000818 */
[C---:B------:R-:W-:Y:S01]  /*c130*/  IMAD.IADD R14, R7.reuse, 0x1, R10 ;  /* 0x00000001070e7824 */ /* 0x040fe200078e020a */
[----:B------:R-:W-:Y:S01]  /*c140*/  IADD3 R12, R7, 0xa00, R62 ;  /* 0x00000a00070c7810 */ /* 0x000fe20007ffe03e */
[----:B------:R-:W-:Y:S02]  /*c150*/  IMAD.MOV.U32 R13, RZ, RZ, R63 ;  /* 0x000000ffff0d7224 */ /* 0x000fe400078e003f */
[----:B------:R-:W-:Y:S01]  /*c160*/  IMAD.MOV.U32 R15, RZ, RZ, R9 ;  /* 0x000000ffff0f7224 */ /* 0x000fe200078e0009 */
[----:B------:R-:W-:Y:S01]  /*c170*/  R2UR UR6, R14 ;  /* 0x000000000e0672ca */ /* 0x000fe200000e0000 */
[----:B------:R-:W5:Y:S01]  /*c180*/  @!P0 LDL.64 R62, [R1+0x30] ;  /* 0x00003000013e8983 */ /* 0x000f620000100a00 */
[----:B------:R-:W-:Y:S02]  /*c190*/  R2UR UR4, R12 ;  /* 0x000000000c0472ca */ /* 0x000fe400000e0000 */
[----:B------:R-:W-:-:S02]  /*c1a0*/  R2UR UR7, R15 ;  /* 0x000000000f0772ca */ /* 0x000fc400000e0000 */
[----:B------:R-:W-:Y:S01]  /*c1b0*/  R2UR UR5, R13 ;  /* 0x000000000d0572ca */ /* 0x000fe200000e0000 */
[----:B------:R-:W-:Y:S02]  /*c1c0*/  WARPGROUP.DEPBAR.LE gsb0, 0x0 ;  /* 0x00008000000079c5 */ /* 0x000fe40000010000 */
[----:B------:R-:W-:Y:S01]  /*c1d0*/  WARPGROUP.ARRIVE ;  /* 0x00000000000079c5 */ /* 0x000fe20000000000 */
[C---:B------:R-:W-:Y:S01]  /*c1e0*/  IMAD.IADD R12, R11.reuse, 0x1, R10 ;  /* 0x000000010b0c7824 */ /* 0x040fe200078e020a */
[----:B------:R-:W-:Y:S01]  /*c1f0*/  IADD3 R58, R11, 0xa00, R58 ;  /* 0x00000a000b3a7810 */ /* 0x000fe20007ffe03a */
[----:B------:R-:W4:Y:S07]  /*c200*/  LDL.64 R14, [R1+0xb0] ;  /* 0x0000b000010e7983 */ /* 0x000f2e0000100a00 */
[----:B------:R-:W-:Y:S01]  /*c210*/  HGMMA.64x64x16.F32 R24, gdesc[UR4], R24, gsb0 ;  /* 0x00e00000041879f0 */ /* 0x000fe20008000818 */
[----:B------:R-:W-:Y:S01]  /*c220*/  IMAD.MOV.U32 R13, RZ, RZ, R9 ;  /* 0x000000ffff0d7224 */ /* 0x000fe200078e0009 */
[----:B------:R-:W-:-:S02]  /*c230*/  R2UR UR6, R12 ;  /* 0x000000000c0672ca */ /* 0x000fc400000e0000 */
[----:B------:R-:W-:Y:S02]  /*c240*/  R2UR UR4, R58 ;  /* 0x000000003a0472ca */ /* 0x000fe400000e0000 */
[----:B------:R-:W-:Y:S02]  /*c250*/  R2UR UR7, R13 ;  /* 0x000000000d0772ca */ /* 0x000fe400000e0000 */
[----:B------:R-:W-:Y:S01]  /*c260*/  R2UR UR5, R59 ;  /* 0x000000003b0572ca */ /* 0x000fe200000e0000 */
[----:B------:R-:W-:Y:S02]  /*c270*/  IMAD.MOV.U32 R10, RZ, RZ, 0x30 ;  /* 0x00000030ff0a7424 */ /* 0x000fe400078e00ff */
[----:B------:R-:W-:-:S03]  /*c280*/  IMAD.MOV.U32 R13, RZ, RZ, 0xc00 ;  /* 0x00000c00ff0d7424 */ /* 0x000fc600078e00ff */
[----:B------:R-:W-:Y:S02]  /*c290*/  SEL R10, R10, 0x2e, P1 ;  /* 0x0000002e0a0a7807 */ /* 0x000fe40000800000 */
[----:B------:R-:W-:Y:S01]  /*c2a0*/  SEL R13, R13, 0xb80, P1 ;  /* 0x00000b800d0d7807 */ /* 0x000fe20000800000 */
[----:B------:R-:W-:Y:S02]  /*c2b0*/  WARPGROUP.DEPBAR.LE gsb0, 0x0 ;  /* 0x00008000000079c5 */ /* 0x000fe40000010000 */
[----:B------:R-:W-:-:S06]  /*c2c0*/  WARPGROUP.ARRIVE ;  /* 0x00000000000079c5 */ /* 0x000fcc0000000000 */
[----:B------:R-:W-:Y:S01]  /*c2d0*/  HGMMA.64x64x16.F32 R24, gdesc[UR4], R24, gsb0 ;  /* 0x00e00000041879f0 */ /* 0x000fe20008000818 */
[----:B------:R-:W-:-:S05]  /*c2e0*/  IMAD.IADD R10, R10, 0x1, R13 ;  /* 0x000000010a0a7824 */ /* 0x000fca00078e020d */
[----:B------:R-:W-:Y:S01]  /*c2f0*/  LOP3.LUT R59, R10, 0xe06, RZ, 0xc0, !PT ;  /* 0x00000e060a3b7812 */ /* 0x000fe200078ec0ff */
[----:B------:R-:W-:-:S04]  /*c300*/  IMAD.MOV.U32 R13, RZ, RZ, R65 ;  /* 0x000000ffff0d7224 */ /* 0x000fc800078e0041 */
[----:B------:R-:W-:Y:S02]  /*c310*/  IMAD.IADD R12, R59, 0x1, R64 ;  /* 0x000000013b0c7824 */ /* 0x000fe400078e0240 */
[----:B------:R-:W-:Y:S01]  /*c320*/  IMAD.IADD R58, R8, 0x1, R59 ;  /* 0x00000001083a7824 */ /* 0x000fe200078e023b */
[----:B------:R-:W-:Y:S01]  /*c330*/  R2UR UR5, R13 ;  /* 0x000000000d0572ca */ /* 0x000fe200000e0000 */
[--C-:B------:R-:W-:Y:S01]  /*c340*/  IMAD.MOV.U32 R59, RZ, RZ, R9.reuse ;  /* 0x000000ffff3b7224 */ /* 0x100fe200078e0009 */
[----:B------:R-:W-:Y:S01]  /*c350*/  R2UR UR4, R12 ;  /* 0x000000000c0472ca */ /* 0x000fe200000e0000 */
[----:B------:R-:W-:Y:S02]  /*c360*/  WARPGROUP.DEPBAR.LE gsb0, 0x0 ;  /* 0x00008000000079c5 */ /* 0x000fe40000010000 */
[----:B------:R-:W-:Y:S01]  /*c370*/  R2UR UR6, R58 ;  /* 0x000000003a0672ca */ /* 0x000fe200000e0000 */
[----:B------:R-:W-:Y:S01]  /*c380*/  VIADD R10, R8, 0xc00 ;  /* 0x00000c00080a7836 */ /* 0x000fe20000000000 */
[----:B------:R-:W-:Y:S01]  /*c390*/  R2UR UR7, R59 ;  /* 0x000000003b0772ca */ /* 0x000fe200000e0000 */
[----:B------:R-:W-:Y:S01]  /*c3a0*/  WARPGROUP.ARRIVE ;  /* 0x00000000000079c5 */ /* 0x000fe20000000000 */
[----:B------:R-:W-:Y:S01]  /*c3b0*/  IMAD.MOV.U32 R13, RZ, RZ, R9 ;  /* 0x000000ffff0d7224 */ /* 0x000fe200078e0009 */
[C---:B--2---:R-:W-:Y:S01]  /*c3c0*/  IADD3 R18, R3.reuse, 0xc00, R18 ;  /* 0x00000c0003127810 */ /* 0x044fe20007ffe012 */
[----:B------:R-:W-:Y:S01]  /*c3d0*/  IMAD.IADD R12, R3, 0x1, R10 ;  /* 0x00000001030c7824 */ /* 0x000fe200078e020a */
[----:B------:R-:W2:Y:S01]  /*c3e0*/  LDL.64 R58, [R1+0xb0] ;  /* 0x0000b000013a7983 */ /* 0x000ea20000100a00 */
[----:B---3--:R-:W-:-:S03]  /*c3f0*/  IADD3 R56, R7, 0xc00, R56 ;  /* 0x00000c0007387810 */ /* 0x008fc60007ffe038 */
[----:B------:R-:W3:Y:S04]  /*c400*/  @!P0 LDL R64, [R1+0x1e8] ;  /* 0x0001e80001408983 */ /* 0x000ee80000100800 */
[----:B------:R-:W-:Y:S01]  /*c410*/  HGMMA.64x64x16.F32 R24, gdesc[UR4], R24, gsb0 ;  /* 0x00e00000041879f0 */ /* 0x000fe20008000818 */
[----:B------:R-:W-:Y:S02]  /*c420*/  R2UR UR6, R12 ;  /* 0x000000000c0672ca */ /* 0x000fe400000e0000 */
[----:B------:R-:W-:Y:S02]  /*c430*/  R2UR UR7, R13 ;  /* 0x000000000d0772ca */ /* 0x000fe400000e0000 */
[----:B------:R-:W-:Y:S02]  /*c440*/  R2UR UR4, R18 ;  /* 0x00000000120472ca */ /* 0x000fe400000e0000 */
[----:B------:R-:W-:Y:S01]  /*c450*/  R2UR UR5, R19 ;  /* 0x00000000130572ca */ /* 0x000fe200000e0000 */
[----:B------:R-:W-:-:S02]  /*c460*/  WARPGROUP.DEPBAR.LE gsb0, 0x0 ;  /* 0x00008000000079c5 */ /* 0x000fc40000010000 */
[----:B------:R-:W-:Y:S01]  /*c470*/  WARPGROUP.ARRIVE ;  /* 0x00000000000079c5 */ /* 0x000fe20000000000 */
[----:B------:R-:W-:Y:S01]  /*c480*/  IMAD.IADD R12, R7, 0x1, R10 ;  /* 0x00000001070c7824 */ /* 0x000fe200078e020a */
[----:B------:R-:W5:Y:S08]  /*c490*/  LDL.64 R18, [R1+0xb0] ;  /* 0x0000b00001127983 */ /* 0x000f700000100a00 */
[----:B------:R-:W-:Y:S01]  /*c4a0*/  HGMMA.64x64x16.F32 R24, gdesc[UR4], R24, gsb0 ;  /* 0x00e00000041879f0 */ /* 0x000fe20008000818 */
[----:B------:R-:W-:Y:S01]  /*c4b0*/  IMAD.MOV.U32 R13, RZ, RZ, R9 ;  /* 0x000000ffff0d7224 */ /* 0x000fe200078e0009 */
[----:B------:R-:W-:-:S02]  /*c4c0*/  R2UR UR6, R12 ;  /* 0x000000000c0672ca */ /* 0x000fc400000e0000 */
[----:B------:R-:W-:Y:S02]  /*c4d0*/  R2UR UR4, R56 ;  /* 0x00000000380472ca */ /* 0x000fe400000e0000 */
[----:B------:R-:W-:Y:S02]  /*c4e0*/  R2UR UR7, R13 ;  /* 0x000000000d0772ca */ /* 0x000fe400000e0000 */
[----:B------:R-:W-:Y:S01]  /*c4f0*/  R2UR UR5, R57 ;  /* 0x00000000390572ca */ /* 0x000fe200000e0000 */
[----:B------:R-:W-:Y:S02]  /*c500*/  WARPGROUP.DEPBAR.LE gsb0, 0x0 ;  /* 0x00008000000079c5 */ /* 0x000fe40000010000 */
[----:B------:R-:W-:Y:S01]  /*c510*/  WARPGROUP.ARRIVE ;  /* 0x00000000000079c5 */ /* 0x000fe20000000000 */
[C---:B------:R-:W-:Y:S01]  /*c520*/  IMAD.IADD R12, R11.reuse, 0x1, R10 ;  /* 0x000000010b0c7824 */ /* 0x040fe200078e020a */
[----:B----4-:R-:W-:Y:S01]  /*c530*/  IADD3 R14, R11, 0xc00, R14 ;  /* 0x00000c000b0e7810 */ /* 0x010fe20007ffe00e */
[----:B------:R-:W-:Y:S01]  /*c540*/  IMAD.MOV.U32 R13, RZ, RZ, R9 ;  /* 0x000000ffff0d7224 */ /* 0x000fe200078e0009 */
[----:B------:R-:W4:Y:S06]  /*c550*/  LDL.64 R56, [R1+0xb0] ;  /* 0x0000b00001387983 */ /* 0x000f2c0000100a00 */
[----:B------:R-:W-:Y:S01]  /*c560*/  HGMMA.64x64x16.F32 R24, gdesc[UR4], R24, gsb0 ;  /* 0x00e00000041879f0 */ /* 0x000fe20008000818 */
        /* <DEDUP_REMOVED lines=15> */
[----:B------:R-:W-:Y:S02]  /*c660*/  IMAD.IADD R14, R8, 0x1, R13 ;  /* 0x00000001080e7824 */ /* 0x000fe400078e020d */
[----:B------:R-:W-:Y:S01]  /*c670*/  IMAD.MOV.U32 R13, RZ, RZ, R67 ;  /* 0x000000ffff0d7224 */ /* 0x000fe200078e0043 */
[----:B------:R-:W-:Y:S02]  /*c680*/  R2UR UR7, R15 ;  /* 0x000000000f0772ca */ /* 0x000fe400000e0000 */
[----:B------:R-:W-:Y:S02]  /*c690*/  R2UR UR6, R14 ;  /* 0x000000000e0672ca */ /* 0x000fe400000e0000 */
[----:B------:R-:W-:Y:S02]  /*c6a0*/  R2UR UR4, R12 ;  /* 0x000000000c0472ca */ /* 0x000fe400000e0000 */
[----:B------:R-:W-:Y:S01]  /*c6b0*/  R2UR UR5, R13 ;  /* 0x000000000d0572ca */ /* 0x000fe200000e0000 */
[----:B------:R-:W-:-:S02]  /*c6c0*/  WARPGROUP.DEPBAR.LE gsb0, 0x0 ;  /* 0x00008000000079c5 */ /* 0x000fc40000010000 */
[----:B------:R-:W-:-:S10]  /*c6d0*/  WARPGROUP.ARRIVE ;  /* 0x00000000000079c5 */ /* 0x000fd40000000000 */
[----:B------:R-:W-:Y:S01]  /*c6e0*/  HGMMA.64x64x16.F32 R24, gdesc[UR4], R24, gsb0 ;  /* 0x00e00000041879f0 */ /* 0x000fe20008000818 */
[----:B------:R-:W-:Y:S01]  /*c6f0*/  VIADD R10, R8, 0xe00 ;  /* 0x00000e00080a7836 */ /* 0x000fe20000000000 */
[C---:B--2---:R-:W-:Y:S01]  /*c700*/  IADD3 R58, R3.reuse, 0xe00, R58 ;  /* 0x00000e00033a7810 */ /* 0x044fe20007ffe03a */
[----:B------:R-:W-:Y:S02]  /*c710*/  IMAD.MOV.U32 R13, RZ, RZ, R9 ;  /* 0x000000ffff0d7224 */ /* 0x000fe400078e0009 */
[----:B------:R-:W-:Y:S01]  /*c720*/  IMAD.IADD R12, R3, 0x1, R10 ;  /* 0x00000001030c7824 */ /* 0x000fe200078e020a */
[----:B------:R-:W-:Y:S02]  /*c730*/  R2UR UR4, R58 ;  /* 0x000000003a0472ca */ /* 0x000fe400000e0000 */
[----:B------:R-:W-:Y:S02]  /*c740*/  R2UR UR7, R13 ;  /* 0x000000000d0772ca */ /* 0x000fe400000e0000 */
[----:B------:R-:W-:-:S02]  /*c750*/  R2UR UR6, R12 ;  /* 0x000000000c0672ca */ /* 0x000fc400000e0000 */
[----:B------:R-:W-:Y:S01]  /*c760*/  R2UR UR5, R59 ;  /* 0x000000003b0572ca */ /* 0x000fe200000e0000 */
[----:B------:R-:W-:Y:S02]  /*c770*/  WARPGROUP.DEPBAR.LE gsb0, 0x0 ;  /* 0x00008000000079c5 */ /* 0x000fe40000010000 */
[----:B------:R-:W-:-:S10]  /*c780*/  WARPGROUP.ARRIVE ;  /* 0x00000000000079c5 */ /* 0x000fd40000000000 */
[----:B------:R-:W-:Y:S01]  /*c790*/  HGMMA.64x64x16.F32 R24, gdesc[UR4], R24, gsb0 ;  /* 0x00e00000041879f0 */ /* 0x000fe20008000818 */
[C---:B------:R-:W-:Y:S01]  /*c7a0*/  IMAD.IADD R12, R7.reuse, 0x1, R10 ;  /* 0x00000001070c7824 */ /* 0x040fe200078e020a */
[----:B-----5:R-:W-:Y:S01]  /*c7b0*/  IADD3 R18, R7, 0xe00, R18 ;  /* 0x00000e0007127810 */ /* 0x020fe20007ffe012 */
        /* <DEDUP_REMOVED lines=8> */
[C---:B----4-:R-:W-:Y:S01]  /*c840*/  IADD3 R56, R11.reuse, 0xe00, R56 ;  /* 0x00000e000b387810 */ /* 0x050fe20007ffe038 */
[----:B------:R-:W-:Y:S02]  /*c850*/  IMAD.IADD R10, R11, 0x1, R10 ;  /* 0x000000010b0a7824 */ /* 0x000fe400078e020a */
[----:B------:R-:W-:Y:S01]  /*c860*/  IMAD.MOV.U32 R11, RZ, RZ, R9 ;  /* 0x000000ffff0b7224 */ /* 0x000fe200078e0009 */
[----:B------:R-:W-:Y:S02]  /*c870*/  R2UR UR4, R56 ;  /* 0x00000000380472ca */ /* 0x000fe400000e0000 */
[----:B------:R-:W-:Y:S02]  /*c880*/  R2UR UR6, R10 ;  /* 0x000000000a0672ca */ /* 0x000fe400000e0000 */
[----:B------:R-:W-:Y:S02]  /*c890*/  R2UR UR7, R11 ;  /* 0x000000000b0772ca */ /* 0x000fe400000e0000 */
[----:B------:R-:W-:Y:S01]  /*c8a0*/  R2UR UR5, R57 ;  /* 0x00000000390572ca */ /* 0x000fe200000e0000 */
[----:B------:R-:W-:-:S02]  /*c8b0*/  IMAD.MOV.U32 R3, RZ, RZ, 0x40 ;  /* 0x00000040ff037424 */ /* 0x000fc400078e00ff */
[----:B------:R-:W-:-:S03]  /*c8c0*/  IMAD.MOV.U32 R10, RZ, RZ, 0x1000 ;  /* 0x00001000ff0a7424 */ /* 0x000fc600078e00ff */
[----:B------:R-:W-:Y:S02]  /*c8d0*/  SEL R3, R3, 0x3e, P1 ;  /* 0x0000003e03037807 */ /* 0x000fe40000800000 */
[----:B------:R-:W-:Y:S01]  /*c8e0*/  SEL R10, R10, 0xf80, P1 ;  /* 0x00000f800a0a7807 */ /* 0x000fe20000800000 */
[----:B------:R-:W-:Y:S02]  /*c8f0*/  WARPGROUP.DEPBAR.LE gsb0, 0x0 ;  /* 0x00008000000079c5 */ /* 0x000fe40000010000 */
[----:B------:R-:W-:-:S06]  /*c900*/  WARPGROUP.ARRIVE ;  /* 0x00000000000079c5 */ /* 0x000fcc0000000000 */
[----:B------:R-:W-:Y:S01]  /*c910*/  HGMMA.64x64x16.F32 R24, gdesc[UR4], R24, gsb0 ;  /* 0x00e00000041879f0 */ /* 0x000fe20008000818 */
[----:B------:R-:W-:-:S05]  /*c920*/  IMAD.IADD R3, R3, 0x1, R10 ;  /* 0x0000000103037824 */ /* 0x000fca00078e020a */
[----:B------:R-:W-:-:S05]  /*c930*/  LOP3.LUT R3, R3, 0x1e06, RZ, 0xc0, !PT ;  /* 0x00001e0603037812 */ /* 0x000fca00078ec0ff */
[----:B------:R-:W-:Y:S02]  /*c940*/  IMAD.IADD R8, R8, 0x1, R3 ;  /* 0x0000000108087824 */ /* 0x000fe400078e0203 */
[----:B------:R-:W-:Y:S01]  /*c950*/  IMAD.IADD R60, R3, 0x1, R60 ;  /* 0x00000001033c7824 */ /* 0x000fe200078e023c */
[----:B------:R-:W-:Y:S02]  /*c960*/  R2UR UR7, R9 ;  /* 0x00000000090772ca */ /* 0x000fe400000e0000 */
[----:B------:R-:W-:Y:S02]  /*c970*/  R2UR UR6, R8 ;  /* 0x00000000080672ca */ /* 0x000fe400000e0000 */
[----:B------:R-:W-:Y:S02]  /*c980*/  R2UR UR4, R60 ;  /* 0x000000003c0472ca */ /* 0x000fe400000e0000 */
[----:B------:R-:W-:Y:S01]  /*c990*/  R2UR UR5, R61 ;  /* 0x000000003d0572ca */ /* 0x000fe200000e0000 */
[----:B------:R-:W-:Y:S01]  /*c9a0*/  STL [R1+0x88], R0 ;  /* 0x0000880001007387 */ /* 0x000fe20000100800 */
[----:B------:R-:W-:-:S02]  /*c9b0*/  WARPGROUP.DEPBAR.LE gsb0, 0x0 ;  /* 0x00008000000079c5 */ /* 0x000fc40000010000 */
[----:B------:R-:W-:-:S09]  /*c9c0*/  WARPGROUP.ARRIVE ;  /* 0x00000000000079c5 */ /* 0x000fd20000000000 */
[----:B------:R-:W-:Y:S01]  /*c9d0*/  HGMMA.64x64x16.F32 R24, gdesc[UR4], R24, gsb0 ;  /* 0x00e00000041879f0 */ /* 0x000fe20008000818 */
        /* <DEDUP_REMOVED lines=14> */
[----:B------:R-:W-:-:S03]  /*cac0*/  @!P0 MOV R63, R62 ;  /* 0x0000003e003f8202 */ /* 0x000fc60000000f00 */
[----:B------:R-:W-:Y:S04]  /*cad0*/  STL [R1+0x88], R0 ;  /* 0x0000880001007387 */ /* 0x000fe80000100800 */
[----:B------:R-:W-:Y:S04]  /*cae0*/  STL [R1+0x88], R0 ;  /* 0x0000880001007387 */ /* 0x000fe80000100800 */
[----:B------:R-:W-:Y:S04]  /*caf0*/  STL [R1+0x88], R0 ;  /* 0x0000880001007387 */ /* 0x000fe80000100800 */
[----:B------:R-:W-:Y:S04]  /*cb00*/  STL [R1+0x88], R0 ;  /* 0x0000880001007387 */ /* 0x000fe80000100800 */
[----:B------:R-:W-:Y:S01]  /*cb10*/  STL [R1+0x88], R0 ;  /* 0x0000880001007387 */ /* 0x000fe20000100800 */
[----:B---3--:R-:W-:-:S03]  /*cb20*/  @!P0 IMAD R3, R64, 0x8, R63 ;  /* 0x0000000840038824 */ /* 0x008fc600078e023f */
[----:B------:R-:W-:Y:S04]  /*cb30*/  STL [R1+0x88], R0 ;  /* 0x0000880001007387 */ /* 0x000fe80000100800 */
[----:B------:R-:W-:Y:S04]  /*cb40*/  STL [R1+0x88], R0 ;  /* 0x0000880001007387 */ /* 0x000fe80000100800 */
[----:B------:R-:W-:Y:S04]  /*cb50*/  STL [R1+0x88], R0 ;  /* 0x0000880001007387 */ /* 0x000fe80000100800 */
[----:B------:R-:W-:Y:S04]  /*cb60*/  STL [R1+0x88], R0 ;  /* 0x0000880001007387 */ /* 0x000fe80000100800 */
[----:B------:R-:W-:Y:S01]  /*cb70*/  STL [R1+0x88], R0 ;  /* 0x0000880001007387 */ /* 0x000fe20000100800 */
[----:B------:R-:W-:-:S03]  /*cb80*/  @!P0 PRMT R3, RZ, 0x654, R3 ;  /* 0x00000654ff038816 */ /* 0x000fc60000000003 */
[----:B------:R-:W-:Y:S04]  /*cb90*/  STL [R1+0x88], R0 ;  /* 0x0000880001007387 */ /* 0x000fe80000100800 */
[----:B------:R-:W-:Y:S04]  /*cba0*/  STL [R1+0x88], R0 ;  /* 0x0000880001007387 */ /* 0x000fe80000100800 */
[----:B------:R-:W-:Y:S01]  /*cbb0*/  STL [R1+0x88], R0 ;  /* 0x0000880001007387 */ /* 0x000fe20000100800 */
[----:B------:R-:W-:-:S03]  /*cbc0*/  WARPGROUP.DEPBAR.LE gsb0, 0x0 ;  /* 0x00008000000079c5 */ /* 0x000fc60000010000 */
[----:B------:R-:W-:Y:S04]  /*cbd0*/  STL [R1+0x88], R0 ;  /* 0x0000880001007387 */ /* 0x000fe80000100800 */
[----:B------:R-:W-:Y:S04]  /*cbe0*/  STL [R1+0x88], R0 ;  /* 0x0000880001007387 */ /* 0x000fe80000100800 */
[----:B------:R-:W-:Y:S04]  /*cbf0*/  STL [R1+0x88], R0 ;  /* 0x0000880001007387 */ /* 0x000fe80000100800 */
[----:B------:R0:W-:Y:S01]  /*cc00*/  STL [R1+0x88], R0 ;  /* 0x0000880001007387 */ /* 0x0001e20000100800 */
[----:B------:R1:W-:Y:S03]  /*cc10*/  @!P0 SYNCS.ARRIVE.TRANS64.RED.A1T0 RZ, [R3+URZ], RZ ;  /* 0x000000ff03ff89a7 */ /* 0x0003e6000810043f */
[----:B------:R-:W2:Y:S04]  /*cc20*/  LDL.64 R56, [R1+0x120] ;  /* 0x0001200001387983 */ /* 0x000ea80000100a00 */
[----:B------:R-:W3:Y:S04]  /*cc30*/  LDL.64 R18, [R1+0x110] ;  /* 0x0001100001127983 */ /* 0x000ee80000100a00 */
[----:B-1----:R-:W0:Y:S04]  /*cc40*/  LDL R3, [R1+0xec] ;  /* 0x0000ec0001037983 */ /* 0x002e280000100800 */
[----:B------:R-:W4:Y:S04]  /*cc50*/  LDL R7, [R1+0x70] ;  /* 0x0000700001077983 */ /* 0x000f280000100800 */
[----:B------:R-:W5:Y:S04]  /*cc60*/  LDL R58, [R1+0x118] ;  /* 0x00011800013a7983 */ /* 0x000f680000100800 */
[----:B------:R-:W5:Y:S04]  /*cc70*/  LDL.128 R8, [R1+0xf0] ;  /* 0x0000f00001087983 */ /* 0x000f680000100c00 */
[----:B------:R-:W4:Y:S04]  /*cc80*/  LDL.128 R12, [R1+0x100] ;  /* 0x00010000010c7983 */ /* 0x000f280000100c00 */
[----:B--2---:R-:W2:Y:S01]  /*cc90*/  LD.E R56, desc[UR44][R56.64] ;  /* 0x0000002c38387980 */ /* 0x004ea2000c101900 */
[----:B0-----:R-:W-:-:S02]  /*cca0*/  SHF.R.S32.HI R0, RZ, 0x1f, R3 ;  /* 0x0000001fff007819 */ /* 0x001fc40000011403 */
[----:B---3--:R-:W-:Y:S01]  /*ccb0*/  ISETP.NE.AND P1, PT, R18, 0x1, PT ;  /* 0x000000011200780c */ /* 0x008fe20003f25270 */
[----:B------:R-:W-:Y:S01]  /*ccc0*/  BSSY B0, `(.L_x_5035) ;  /* 0x000007d000007945 */ /* 0x000fe20003800000 */
[----:B----4-:R-:W-:Y:S01]  /*ccd0*/  ISETP.GE.AND P2, PT, R13, 0x1, PT ;  /* 0x000000010d00780c */ /* 0x010fe20003f46270 */
[-C--:B--2---:R-:W-:Y:S01]  /*cce0*/  FMUL.FTZ R29, R29, R56.reuse ;  /* 0x000000381d1d7220 */ /* 0x084fe20000410000 */
[----:B------:R-:W-:-:S03]  /*ccf0*/  FMUL.FTZ R30, R30, R56 ;  /* 0x000000381e1e7220 */ /* 0x000fc60000410000 */
[----:B------:R0:W1:Y:S02]  /*cd00*/  MUFU.TANH R57, R29 ;  /* 0x0000001d00397308 */ /* 0x0000640000002400 */
[----:B0-----:R-:W-:-:S06]  /*cd10*/  LEA.HI R29, R0, R3, RZ, 0x7 ;  /* 0x00000003001d7211 */ /* 0x001fcc00078f38ff */
[----:B------:R0:W2:Y:S02]  /*cd20*/  MUFU.TANH R59, R30 ;  /* 0x0000001e003b7308 */ /* 0x0000a40000002400 */
[----:B0-----:R-:W-:Y:S01]  /*cd30*/  LOP3.LUT R30, R29, 0xffffff80, RZ, 0xc0, !PT ;  /* 0xffffff801d1e7812 */ /* 0x001fe200078ec0ff */
[----:B------:R-:W-:-:S04]  /*cd40*/  FMUL.FTZ R31, R31, R56 ;  /* 0x000000381f1f7220 */ /* 0x000fc80000410000 */
[----:B------:R-:W-:Y:S02]  /*cd50*/  IMAD.IADD R30, R3, 0x1, -R30 ;  /* 0x00000001031e7824 */ /* 0x000fe400078e0a1e */
[-C--:B------:R-:W-:Y:S01]  /*cd60*/  FMUL.FTZ R32, R32, R56.reuse ;  /* 0x0000003820207220 */ /* 0x080fe20000410000 */
[----:B------:R0:W3:Y:S02]  /*cd70*/  MUFU.TANH R60, R31 ;  /* 0x0000001f003c7308 */ /* 0x0000e40000002400 */
[----:B------:R-:W-:Y:S01]  /*cd80*/  SHF.R.S32.HI R29, RZ, 0x1f, R30 ;  /* 0x0000001fff1d7819 */ /* 0x000fe2000001141e */
[----:B------:R-:W-:-:S05]  /*cd90*/  FMUL.FTZ R33, R33, R56 ;  /* 0x0000003821217220 */ /* 0x000fca0000410000 */
[----:B------:R4:W1:Y:S01]  /*cda0*/  MUFU.TANH R61, R32 ;  /* 0x00000020003d7308 */ /* 0x0008620000002400 */
[----:B0-----:R-:W-:Y:S02]  /*cdb0*/  LEA.HI R31, R29, R30, RZ, 0x2 ;  /* 0x0000001e1d1f7211 */ /* 0x001fe400078f10ff */
[----:B----4-:R-:W-:-:S05]  /*cdc0*/  LEA.HI R32, R0, R3, RZ, 0x2 ;  /* 0x0000000300207211 */ /* 0x010fca00078f10ff */
[----:B------:R0:W4:Y:S01]  /*cdd0*/  MUFU.TANH R62, R33 ;  /* 0x00000021003e7308 */ /* 0x0001220000002400 */
[--C-:B------:R-:W-:Y:S02]  /*cde0*/  SHF.R.S32.HI R0, RZ, 0x2, R31.reuse ;  /* 0x00000002ff007819 */ /* 0x100fe4000001141f */
[----:B------:R-:W-:Y:S02]  /*cdf0*/  LOP3.LUT R32, R32, 0xfffffffc, RZ, 0xc0, !PT ;  /* 0xfffffffc20207812 */ /* 0x000fe400078ec0ff */
[----:B0-----:R-:W-:-:S03]  /*ce00*/  SHF.R.S32.HI R33, RZ, 0x1f, R31 ;  /* 0x0000001fff217819 */ /* 0x001fc6000001141f */
[----:B------:R-:W-:Y:S01]  /*ce10*/  IMAD.IADD R3, R3, 0x1, -R32 ;  /* 0x0000000103037824 */ /* 0x000fe200078e0a20 */
[----:B------:R-:W-:Y:S02]  /*ce20*/  LEA.HI R29, R29, R30, RZ, 0x5 ;  /* 0x0000001e1d1d7211 */ /* 0x000fe400078f28ff */
[----:B------:R-:W-:Y:S02]  /*ce30*/  LEA.HI R33, R33, R0, RZ, 0x3 ;  /* 0x0000000021217211 */ /* 0x000fe400078f18ff */
[----:B------:R-:W-:Y:S02]  /*ce40*/  SHF.R.S32.HI R32, RZ, 0x5, R29 ;  /* 0x00000005ff207819 */ /* 0x000fe4000001141d */
[----:B------:R-:W-:Y:S02]  /*ce50*/  LOP3.LUT R33, R33, 0xfffffff8, RZ, 0xc0, !PT ;  /* 0xfffffff821217812 */ /* 0x000fe400078ec0ff */
[----:B------:R-:W-:Y:S01]  /*ce60*/  LEA.HI R29, R3, R3, RZ, 0x1 ;  /* 0x00000003031d7211 */ /* 0x000fe200078f08ff */
[----:B------:R-:W-:-:S02]  /*ce70*/  IMAD R32, R7, 0x4, R32 ;  /* 0x0000000407207824 */ /* 0x000fc400078e0220 */
[----:B------:R-:W-:Y:S01]  /*ce80*/  IMAD.IADD R33, R0, 0x1, -R33 ;  /* 0x0000000100217824 */ /* 0x000fe200078e0a21 */
[----:B------:R-:W-:-:S03]  /*ce90*/  LOP3.LUT R0, R29, 0x1ffffffe, RZ, 0xc0, !PT ;  /* 0x1ffffffe1d007812 */ /* 0x000fc600078ec0ff */
[----:B------:R-:W-:Y:S02]  /*cea0*/  IMAD.U32 R33, R32, 0x10, R33 ;  /* 0x0000001020217824 */ /* 0x000fe400078e0021 */
[----:B------:R-:W-:-:S04]  /*ceb0*/  IMAD.IADD R0, R3, 0x1, -R0 ;  /* 0x0000000103007824 */ /* 0x000fc800078e0a00 */
[----:B------:R-:W-:-:S04]  /*cec0*/  IMAD R18, R0, 0x8, R33 ;  /* 0x0000000800127824 */ /* 0x000fc800078e0221 */
[----:B------:R-:W-:-:S05]  /*ced0*/  @P1 IMAD.HI.U32 R19, R18, R19, RZ ;  /* 0x0000001312131227 */ /* 0x000fca00078e00ff */
[----:B-----5:R-:W-:Y:S01]  /*cee0*/  @P1 SHF.R.U32.HI R18, RZ, R58, R19 ;  /* 0x0000003aff121219 */ /* 0x020fe20000011613 */
[----:B------:R-:W-:Y:S01]  /*cef0*/  IMAD.MOV.U32 R3, RZ, RZ, -0x40 ;  /* 0xffffffc0ff037424 */ /* 0x000fe200078e00ff */
[----:B------:R-:W-:-:S03]  /*cf00*/  LOP3.LUT R31, R31, 0x7ffffffc, RZ, 0xc0, !PT ;  /* 0x7ffffffc1f1f7812 */ /* 0x000fc600078ec0ff */
[----:B------:R-:W0:Y:S01]  /*cf10*/  SHFL.IDX PT, R7, R18, RZ, 0x1c1f ;  /* 0x001c1fff12077589 */ /* 0x000e2200000e0000 */
[----:B------:R-:W-:Y:S02]  /*cf20*/  IMAD R0, R182, R3, 0x41 ;  /* 0x00000041b6007424 */ /* 0x000fe400078e0203 */
        /* <DEDUP_REMOVED lines=26> */
[----:B------:R-:W-:-:S02]  /*d0d0*/  IMAD.IADD R31, R30, 0x1, -R31 ;  /* 0x000000011e1f7824 */ /* 0x000fc400078e0a1f */
[----:B------:R-:W-:Y:S01]  /*d0e0*/  FMUL.FTZ R55, R55, R56 ;  /* 0x0000003837377220 */ /* 0x000fe20000410000 */
[----:B------:R-:W-:Y:S01]  /*d0f0*/  IMAD.IADD R0, R9, 0x1, R0 ;  /* 0x0000000109007824 */ /* 0x000fe200078e0200 */
[----:B------:R-:W-:Y:S01]  /*d100*/  LEA R32, R182, 0xffffffc0, 0x6 ;  /* 0xffffffc0b6207811 */ /* 0x000fe200078e30ff */
[----:B------:R-:W0:Y:S02]  /*d110*/  MUFU.TANH R24, R24 ;  /* 0x0000001800187308 */ /* 0x000e240000002400 */
[----:B------:R-:W-:Y:S02]  /*d120*/  IMAD R3, R31, -0x2, R0 ;  /* 0xfffffffe1f037824 */ /* 0x000fe400078e0200 */
[----:B------:R-:W-:Y:S02]  /*d130*/  IMAD.IADD R0, R9, 0x1, -R32 ;  /* 0x0000000109007824 */ /* 0x000fe400078e0a20 */
[----:B------:R-:W-:Y:S02]  /*d140*/  IMAD.IADD R30, R3, 0x1, -R8 ;  /* 0x00000001031e7824 */ /* 0x000fe400078e0a08 */
[----:B------:R-:W0:Y:S01]  /*d150*/  MUFU.TANH R25, R25 ;  /* 0x0000001900197308 */ /* 0x000e220000002400 */
[----:B------:R-:W-:-:S07]  /*d160*/  LOP3.LUT R3, RZ, R10, RZ, 0x33, !PT ;  /* 0x0000000aff037212 */ /* 0x000fce00078e33ff */
[----:B------:R-:W0:Y:S01]  /*d170*/  MUFU.TANH R26, R26 ;  /* 0x0000001a001a7308 */ /* 0x000e220000002400 */
[----:B------:R-:W-:-:S07]  /*d180*/  IMAD R19, R31, -0x2, R0 ;  /* 0xfffffffe1f137824 */ /* 0x000fce00078e0200 */
[----:B------:R-:W0:Y:S01]  /*d190*/  MUFU.TANH R27, R27 ;  /* 0x0000001b001b7308 */ /* 0x000e220000002400 */
[----:B------:R-:W-:-:S07]  /*d1a0*/  IMAD.IADD R56, R30, 0x1, R11 ;  /* 0x000000011e387824 */ /* 0x000fce00078e020b */
        /* <DEDUP_REMOVED lines=21> */
[----:B------:R-:W1:Y:S08]  /*d300*/  MUFU.TANH R54, R54 ;  /* 0x0000003600367308 */ /* 0x000e700000002400 */
[----:B------:R-:W1:Y:S01]  /*d310*/  MUFU.TANH R55, R55 ;  /* 0x0000003700377308 */ /* 0x000e620000002400 */
[----:B------:R-:W-:Y:S01]  /*d320*/  IMAD.IADD R30, R30, 0x1, R3 ;  /* 0x000000011e1e7824 */ /* 0x000fe200078e0203 */
[----:B0-----:R-:W-:Y:S01]  /*d330*/  VIADDMNMX R0, R7, R56, R19, PT ;  /* 0x0000003807007246 */ /* 0x001fe20003800113 */
[----:B------:R-:W-:-:S02]  /*d340*/  IMAD.IADD R12, R12, 0x1, -R32 ;  /* 0x000000010c0c7824 */ /* 0x000fc400078e0a20 */
        /* <DEDUP_REMOVED lines=8> */
[----:B------:R-:W-:-:S05]  /*d3d0*/  @P1 IMAD.HI.U32 R10, R7, R14, RZ ;  /* 0x0000000e070a1227 */ /* 0x000fca00078e00ff */
[----:B------:R-:W-:-:S04]  /*d3e0*/  @P1 SHF.R.U32.HI R7, RZ, R15, R10 ;  /* 0x0000000fff071219 */ /* 0x000fc8000001160a */
[----:B------:R-:W-:Y:S01]  /*d3f0*/  LOP3.LUT R7, RZ, R7, RZ, 0x33, !PT ;  /* 0x00000007ff077212 */ /* 0x000fe200078e33ff */
[----:B------:R-:W-:Y:S06]  /*d400*/  BRA `(.L_x_5039) ;  /* 0x00000000000c7947 */ /* 0x000fec0003800000 */
.L_x_5038:
[----:B------:R-:W-:-:S13]  /*d410*/  ISETP.NE.AND P1, PT, R13, 0x1, PT ;  /* 0x000000010d00780c */ /* 0x000fda0003f25270 */
[----:B------:R-:W-:-:S05]  /*d420*/  @P1 IMAD.HI.U32 R10, R7, R14, RZ ;  /* 0x0000000e070a1227 */ /* 0x000fca00078e00ff */
[----:B------:R-:W-:-:S07]  /*d430*/  @P1 SHF.R.U32.HI R7, RZ, R15, R10 ;  /* 0x0000000fff071219 */ /* 0x000fce000001160a */
.L_x_5039:
[----:B------:R-:W-:Y:S05]  /*d440*/  BSYNC B1 ;  /* 0x0000000000017941 */ /* 0x000fea0003800000 */
.L_x_5037:
[----:B------:R-:W-:-:S04]  /*d450*/  IMAD R10, R7, R13, -R32 ;  /* 0x0000000d070a7224 */ /* 0x000fc800078e0a20 */
[----:B------:R-:W-:-:S05]  /*d460*/  IMAD R10, R31, -0x2, R10 ;  /* 0xfffffffe1f0a7824 */ /* 0x000fca00078e020a */
[----:B------:R-:W-:Y:S02]  /*d470*/  VIMNMX R3, R3, R10, !PT ;  /* 0x0000000a03037248 */ /* 0x000fe40007fe0100 */
[----:B------:R-:W-:-:S07]  /*d480*/  VIADDMNMX R0, R10, R13, R0, PT ;  /* 0x0000000d0a007246 */ /* 0x000fce0003800100 */
.L_x_5036:
[----:B------:R-:W-:Y:S05]  /*d490*/  BSYNC B0 ;  /* 0x0000000000007941 */ /* 0x000fea0003800000 */
.L_x_5035:
[C---:B------:R-:W-:Y:S01]  /*d4a0*/  ISETP.GE.AND P1, PT, R12.reuse, 0x2, PT ;  /* 0x000000020c00780c */ /* 0x040fe20003f26270 */
[----:B------:R-:W0:Y:S01]  /*d4b0*/  SHFL.IDX PT, R7, R18, 0x1, 0x1c1f ;  /* 0x003c1f0012077f89 */ /* 0x000e2200000e0000 */
[C---:B------:R-:W-:Y:S01]  /*d4c0*/  ISETP.GE.AND P5, PT, R12.reuse, 0xa, PT ;  /* 0x0000000a0c00780c */ /* 0x040fe20003fa6270 */
[----:B------:R-:W-:Y:S01]  /*d4d0*/  BSSY B0, `(.L_x_5040) ;  /* 0x0000060000007945 */ /* 0x000fe20003800000 */
        /* <DEDUP_REMOVED lines=9> */
[----:B-1----:R-:W-:-:S02]  /*d570*/  FSEL R64, R57, -INF , !P3 ;  /* 0xff80000039407808 */ /* 0x002fc40005800000 */
[----:B------:R-:W-:Y:S02]  /*d580*/  ISETP.LT.OR P4, PT, R0, 0x9, P4 ;  /* 0x000000090000780c */ /* 0x000fe40002781670 */
[----:B------:R-:W-:Y:S02]  /*d590*/  ISETP.GT.AND P3, PT, R3, 0x10, !P5 ;  /* 0x000000100300780c */ /* 0x000fe40006f64270 */
[----:B------:R-:W-:Y:S02]  /*d5a0*/  FSEL R166, R28, -INF , !P4 ;  /* 0xff8000001ca67808 */ /* 0x000fe40006000000 */
[----:B------:R-:W-:Y:S02]  /*d5b0*/  ISETP.LT.OR P3, PT, R0, 0x11, P3 ;  /* 0x000000110000780c */ /* 0x000fe40001f61670 */
[----:B------:R-:W-:Y:S02]  /*d5c0*/  ISETP.GE.AND P4, PT, R12, 0x12, PT ;  /* 0x000000120c00780c */ /* 0x000fe40003f86270 */
[----:B------:R-:W-:-:S02]  /*d5d0*/  FSEL R168, R61, -INF , !P3 ;  /* 0xff8000003da87808 */ /* 0x000fc40005800000 */
[C---:B------:R-:W-:Y:S02]  /*d5e0*/  ISETP.GT.AND P3, PT, R3.reuse, 0x11, !P4 ;  /* 0x000000110300780c */ /* 0x040fe40006764270 */
        /* <DEDUP_REMOVED lines=53> */
[----:B------:R-:W-:Y:S01]  /*d940*/  ISETP.GT.AND P6, PT, R3, 0x39, !P6 ;  /* 0x000000390300780c */ /* 0x000fe200077c4270 */
[----:B0-----:R-:W-:-:S03]  /*d950*/  IMAD.IADD R3, R30, 0x1, R7 ;  /* 0x000000011e037824 */ /* 0x001fc600078e0207 */
[----:B------:R-:W-:Y:S02]  /*d960*/  ISETP.LT.OR P6, PT, R0, 0x3a, P6 ;  /* 0x0000003a0000780c */ /* 0x000fe400037c1670 */
[----:B------:R-:W-:Y:S02]  /*d970*/  VIADDMNMX R0, R7, R56, R19, PT ;  /* 0x0000003807007246 */ /* 0x000fe40003800113 */
        /* <DEDUP_REMOVED lines=13> */
.L_x_5043:
[----:B------:R-:W-:-:S13]  /*da50*/  ISETP.NE.AND P6, PT, R13, 0x1, PT ;  /* 0x000000010d00780c */ /* 0x000fda0003fc5270 */
[----:B------:R-:W-:-:S05]  /*da60*/  @P6 IMAD.HI.U32 R14, R8, R14, RZ ;  /* 0x0000000e080e6227 */ /* 0x000fca00078e00ff */
[----:B------:R-:W-:-:S07]  /*da70*/  @P6 SHF.R.U32.HI R8, RZ, R15, R14 ;  /* 0x0000000fff086219 */ /* 0x000fce000001160e */
.L_x_5044:
[----:B------:R-:W-:Y:S05]  /*da80*/  BSYNC B1 ;  /* 0x0000000000017941 */ /* 0x000fea0003800000 */
.L_x_5042:
[----:B------:R-:W-:-:S04]  /*da90*/  IMAD R8, R8, R13, -R32 ;  /* 0x0000000d08087224 */ /* 0x000fc800078e0a20 */
[----:B------:R-:W-:-:S05]  /*daa0*/  IMAD R8, R31, -0x2, R8 ;  /* 0xfffffffe1f087824 */ /* 0x000fca00078e0208 */
[----:B------:R-:W-:Y:S02]  /*dab0*/  VIADDMNMX R0, R8, R13, R0, PT ;  /* 0x0000000d08007246 */ /* 0x000fe40003800100 */
[----:B------:R-:W-:-:S07]  /*dac0*/  VIMNMX R3, R3, R8, !PT ;  /* 0x0000000803037248 */ /* 0x000fce0007fe0100 */
.L_x_5041:
[----:B------:R-:W-:Y:S05]  /*dad0*/  BSYNC B0 ;  /* 0x0000000000007941 */ /* 0x000fea0003800000 */
.L_x_5040:
[----:B------:R-:W-:Y:S01]  /*dae0*/  ISETP.GT.AND P1, PT, R3, 0x1, !P1 ;  /* 0x000000010300780c */ /* 0x000fe20004f24270 */
[----:B------:R-:W-:Y:S01]  /*daf0*/  BAR.SYNC.DEFER_BLOCKING 0xf, 0x100 ;  /* 0x03c4000000007b1d */ /* 0x000fe20000010000 */
[----:B------:R-:W-:Y:S02]  /*db00*/  FMNMX.FTZ R7, R164, R58, !PT ;  /* 0x0000003aa4077209 */ /* 0x000fe40007810000 */
[----:B------:R-:W-:Y:S02]  /*db10*/  ISETP.LT.OR P1, PT, R0, 0x2, P1 ;  /* 0x000000020000780c */ /* 0x000fe40000f21670 */
[----:B------:R-:W-:Y:S02]  /*db20*/  FMNMX.FTZ R7, R166, R7, !PT ;  /* 0x00000007a6077209 */ /* 0x000fe40007810000 */
[----:B------:R-:W-:Y:S01]  /*db30*/  FSEL R27, R27, -INF , !P1 ;  /* 0xff8000001b1b7808 */ /* 0x000fe20004800000 */
[----:B------:R-:W2:Y:S01]  /*db40*/  LDL R76, [R1+0x25c] ;  /* 0x00025c00014c7983 */ /* 0x000ea20000100800 */
[----:B------:R-:W-:-:S02]  /*db50*/  ISETP.NE.AND P1, PT, R11, RZ, PT ;  /* 0x000000ff0b00720c */ /* 0x000fc40003f25270 */
[----:B------:R-:W-:Y:S01]  /*db60*/  FMNMX.FTZ R7, R64, R7, !PT ;  /* 0x0000000740077209 */ /* 0x000fe20007810000 */
[----:B------:R-:W3:Y:S01]  /*db70*/  LDL R78, [R1+0x264] ;  /* 0x00026400014e7983 */ /* 0x000ee20000100800 */
[----:B------:R-:W-:Y:S02]  /*db80*/  ISETP.GT.AND P1, PT, R3, 0x9, !P1 ;  /* 0x000000090300780c */ /* 0x000fe40004f24270 */
[----:B------:R-:W-:Y:S01]  /*db90*/  FMNMX.FTZ R7, R168, R7, !PT ;  /* 0x00000007a8077209 */ /* 0x000fe20007810000 */
[----:B------:R-:W4:Y:S01]  /*dba0*/  LDL R80, [R1+0x268] ;  /* 0x0002680001507983 */ /* 0x000f220000100800 */
[----:B------:R-:W-:Y:S02]  /*dbb0*/  ISETP.LT.OR P1, PT, R0, 0xa, P1 ;  /* 0x0000000a0000780c */ /* 0x000fe40000f21670 */
[----:B------:R-:W-:Y:S01]  /*dbc0*/  FMNMX.FTZ R7, R62, R7, !PT ;  /* 0x000000073e077209 */ /* 0x000fe20007810000 */
[----:B------:R-:W5:Y:S01]  /*dbd0*/  LDL R82, [R1+0x26c] ;  /* 0x00026c0001527983 */ /* 0x000f620000100800 */
[----:B------:R-:W-:-:S02]  /*dbe0*/  FSEL R14, R60, -INF , !P1 ;  /* 0xff8000003c0e7808 */ /* 0x000fc40004800000 */
[----:B------:R-:W-:Y:S01]  /*dbf0*/  ISETP.NE.AND P1, PT, R25, RZ, PT ;  /* 0x000000ff1900720c */ /* 0x000fe20003f25270 */
[----:B------:R-:W2:Y:S01]  /*dc00*/  LDL R60, [R1+0x234] ;  /* 0x00023400013c7983 */ /* 0x000ea20000100800 */
[C---:B------:R-:W-:Y:S02]  /*dc10*/  ISETP.GT.AND P2, PT, R3.reuse, 0x8, !P2 ;  /* 0x000000080300780c */ /* 0x040fe40005744270 */
[----:B------:R-:W-:Y:S01]  /*dc20*/  ISETP.GT.AND P1, PT, R3, 0x10, !P1 ;  /* 0x000000100300780c */ /* 0x000fe20004f24270 */
[----:B------:R-:W5:Y:S01]  /*dc30*/  LDL R84, [R1+0x274] ;  /* 0x0002740001547983 */ /* 0x000f620000100800 */
[----:B------:R-:W-:Y:S02]  /*dc40*/  FMNMX.FTZ R7, R170, R7, !PT ;  /* 0x00000007aa077209 */ /* 0x000fe40007810000 */
[C---:B------:R-:W-:Y:S01]  /*dc50*/  ISETP.LT.OR P1, PT, R0.reuse, 0x11, P1 ;  /* 0x000000110000780c */ /* 0x040fe20000f21670 */
[----:B------:R-:W5:Y:S01]  /*dc60*/  LDL R86, [R1+0x278] ;  /* 0x0002780001567983 */ /* 0x000f620000100800 */
[----:B------:R-:W-:-:S02]  /*dc70*/  ISETP.LT.OR P2, PT, R0, 0x9, P2 ;  /* 0x000000090000780c */ /* 0x000fc40001741670 */
[----:B------:R-:W-:Y:S01]  /*dc80*/  FSEL R15, R34, -INF , !P1 ;  /* 0xff800000220f7808 */ /* 0x000fe20004800000 */
[----:B------:R-:W5:Y:S01]  /*dc90*/  LDL R88, [R1+0x27c] ;  /* 0x00027c0001587983 */ /* 0x000f620000100800 */
[----:B------:R-:W-:Y:S02]  /*dca0*/  ISETP.NE.AND P1, PT, R28, RZ, PT ;  /* 0x000000ff1c00720c */ /* 0x000fe40003f25270 */
[----:B------:R-:W-:Y:S01]  /*dcb0*/  FMNMX.FTZ R7, R66, R7, !PT ;  /* 0x0000000742077209 */ /* 0x000fe20007810000 */
[----:B------:R-:W5:Y:S01]  /*dcc0*/  LDL R90, [R1+0x284] ;  /* 0x00028400015a7983 */ /* 0x000f620000100800 */
[----:B------:R-:W-:Y:S02]  /*dcd0*/  ISETP.GT.AND P1, PT, R3, 0x11, !P1 ;  /* 0x000000110300780c */ /* 0x000fe40004f24270 */
[----:B------:R-:W-:Y:S01]  /*dce0*/  FSEL R13, R59, -INF , !P2 ;  /* 0xff8000003b0d7808 */ /* 0x000fe20005000000 */
[----:B------:R-:W5:Y:S01]  /*dcf0*/  LDL R92, [R1+0x288] ;  /* 0x00028800015c7983 */ /* 0x000f620000100800 */
[----:B------:R-:W-:-:S02]  /*dd00*/  ISETP.LT.OR P1, PT, R0, 0x12, P1 ;  /* 0x000000120000780c */ /* 0x000fc40000f21670 */
[----:B------:R-:W-:Y:S01]  /*dd10*/  ISETP.NE.AND P2, PT, R37, RZ, PT ;  /* 0x000000ff2500720c */ /* 0x000fe20003f45270 */
[----:B------:R-:W5:Y:S01]  /*dd20*/  LDL R94, [R1+0x28c] ;  /* 0x00028c00015e7983 */ /* 0x000f620000100800 */
[----:B------:R-:W-:Y:S02]  /*dd30*/  FSEL R18, R35, -INF , !P1 ;  /* 0xff80000023127808 */ /* 0x000fe40004800000 */
[----:B------:R-:W-:Y:S01]  /*dd40*/  ISETP.NE.AND P1, PT, R29, RZ, PT ;  /* 0x000000ff1d00720c */ /* 0x000fe20003f25270 */
[----:B------:R-:W5:Y:S01]  /*dd50*/  LDL R96, [R1+0x294] ;  /* 0x0002940001607983 */ /* 0x000f620000100800 */
[----:B------:R-:W-:Y:S02]  /*dd60*/  FMNMX.FTZ R7, R172, R7, !PT ;  /* 0x00000007ac077209 */ /* 0x000fe40007810000 */
[----:B------:R-:W-:Y:S01]  /*dd70*/  ISETP.GT.AND P1, PT, R3, 0x18, !P1 ;  /* 0x000000180300780c */ /* 0x000fe20004f24270 */
[----:B------:R-:W5:Y:S01]  /*dd80*/  LDL R98, [R1+0x298] ;  /* 0x0002980001627983 */ /* 0x000f620000100800 */
[----:B------:R-:W-:-:S02]  /*dd90*/  FMNMX.FTZ R7, R68, R7, !PT ;  /* 0x0000000744077209 */ /* 0x000fc40007810000 */
[----:B------:R-:W-:Y:S01]  /*dda0*/  ISETP.LT.OR P1, PT, R0, 0x19, P1 ;  /* 0x000000190000780c */ /* 0x000fe20000f21670 */
[----:B------:R-:W5:Y:S01]  /*ddb0*/  LDL R100, [R1+0x29c] ;  /* 0x00029c0001647983 */ /* 0x000f620000100800 */
[----:B------:R-:W-:Y:S02]  /*ddc0*/  FMNMX.FTZ R7, R44, R7, !PT ;  /* 0x000000072c077209 */ /* 0x000fe40007810000 */
[----:B------:R-:W-:Y:S01]  /*ddd0*/  FSEL R19, R38, -INF , !P1 ;  /* 0xff80000026137808 */ /* 0x000fe20004800000 */
[----:B------:R-:W5:Y:S01]  /*dde0*/  LDL R102, [R1+0x2a4] ;  /* 0x0002a40001667983 */ /* 0x000f620000100800 */
[----:B------:R-:W-:Y:S02]  /*ddf0*/  ISETP.NE.AND P1, PT, R33, RZ, PT ;  /* 0x000000ff2100720c */ /* 0x000fe40003f25270 */
[----:B------:R-:W-:Y:S01]  /*de00*/  ISETP.NE.AND P6, PT, R10, RZ, PT ;  /* 0x000000ff0a00720c */ /* 0x000fe20003fc5270 */
[----:B------:R-:W5:Y:S01]  /*de10*/  LDL R104, [R1+0x2a8] ;  /* 0x0002a80001687983 */ /* 0x000f620000100800 */
[----:B------:R-:W-:-:S02]  /*de20*/  ISETP.GT.AND P1, PT, R3, 0x19, !P1 ;  /* 0x000000190300780c */ /* 0x000fc40004f24270 */
[----:B------:R-:W-:Y:S01]  /*de30*/  FMNMX.FTZ R7, R70, R7, !PT ;  /* 0x0000000746077209 */ /* 0x000fe20007810000 */
[----:B------:R-:W5:Y:S01]  /*de40*/  LDL R106, [R1+0x2ac] ;  /* 0x0002ac00016a7983 */ /* 0x000f620000100800 */
[----:B------:R-:W-:Y:S02]  /*de50*/  ISETP.LT.OR P1, PT, R0, 0x1a, P1 ;  /* 0x0000001a0000780c */ /* 0x000fe40000f21670 */
[----:B------:R-:W-:Y:S01]  /*de60*/  FMNMX.FTZ R7, R48, R7, !PT ;  /* 0x0000000730077209 */ /* 0x000fe20007810000 */
[----:B------:R-:W5:Y:S01]  /*de70*/  LDL R108, [R1+0x2b4] ;  /* 0x0002b400016c7983 */ /* 0x000f620000100800 */
[----:B------:R-:W-:Y:S02]  /*de80*/  FSEL R24, R39, -INF , !P1 ;  /* 0xff80000027187808 */ /* 0x000fe40004800000 */
[----:B------:R-:W-:Y:S01]  /*de90*/  ISETP.NE.AND P1, PT, R36, RZ, PT ;  /* 0x000000ff2400720c */ /* 0x000fe20003f25270 */
[----:B------:R-:W5:Y:S01]  /*dea0*/  LDL R110, [R1+0x2b8] ;  /* 0x0002b800016e7983 */ /* 0x000f620000100800 */
[----:B------:R-:W-:-:S02]  /*deb0*/  FMNMX.FTZ R7, R72, R7, !PT ;  /* 0x0000000748077209 */ /* 0x000fc40007810000 */
[C---:B------:R-:W-:Y:S01]  /*dec0*/  ISETP.GT.AND P1, PT, R3.reuse, 0x20, !P1 ;  /* 0x000000200300780c */ /* 0x040fe20004f24270 */
[----:B------:R-:W5:Y:S01]  /*ded0*/  LDL R112, [R1+0x2bc] ;  /* 0x0002bc0001707983 */ /* 0x000f620000100800 */
[----:B------:R-:W-:Y:S02]  /*dee0*/  FMNMX.FTZ R7, R52, R7, !PT ;  /* 0x0000000734077209 */ /* 0x000fe40007810000 */
[----:B------:R-:W-:Y:S01]  /*def0*/  ISETP.LT.OR P1, PT, R0, 0x21, P1 ;  /* 0x000000210000780c */ /* 0x000fe20000f21670 */
[----:B------:R-:W5:Y:S01]  /*df00*/  LDL R114, [R1+0x2c4] ;  /* 0x0002c40001727983 */ /* 0x000f620000100800 */
[----:B------:R-:W-:Y:S02]  /*df10*/  FMNMX.FTZ R8, R74, R7, !PT ;  /* 0x000000074a087209 */ /* 0x000fe40007810000 */
[----:B------:R-:W-:Y:S01]  /*df20*/  FSEL R25, R42, -INF , !P1 ;  /* 0xff8000002a197808 */ /* 0x000fe20004800000 */
[----:B------:R-:W5:Y:S01]  /*df30*/  LDL R116, [R1+0x2c8] ;  /* 0x0002c80001747983 */ /* 0x000f620000100800 */
[----:B------:R-:W-:-:S02]  /*df40*/  ISETP.GT.AND P1, PT, R3, 0x21, !P2 ;  /* 0x000000210300780c */ /* 0x000fc40005724270 */
[----:B------:R-:W-:Y:S01]  /*df50*/  ISETP.NE.AND P2, PT, R41, RZ, PT ;  /* 0x000000ff2900720c */ /* 0x000fe20003f45270 */
[----:B------:R-:W0:Y:S01]  /*df60*/  SHFL.BFLY PT, R9, R8, 0x2, 0x1f ;  /* 0x0c401f0008097f89 */ /* 0x000e2200000e0000 */
[----:B------:R-:W-:Y:S02]  /*df70*/  ISETP.LT.OR P1, PT, R0, 0x22, P1 ;  /* 0x000000220000780c */ /* 0x000fe40000f21670 */
[----:B------:R-:W-:Y:S01]  /*df80*/  ISETP.GT.AND P2, PT, R3, 0x29, !P2 ;  /* 0x000000290300780c */ /* 0x000fe20005744270 */
[----:B------:R-:W5:Y:S01]  /*df90*/  LDL R42, [R1+0x2a0] ;  /* 0x0002a000012a7983 */ /* 0x000f620000100800 */
[----:B------:R-:W-:Y:S02]  /*dfa0*/  FSEL R28, R43, -INF , !P1 ;  /* 0xff8000002b1c7808 */ /* 0x000fe40004800000 */
[C---:B------:R-:W-:Y:S01]  /*dfb0*/  ISETP.GT.AND P1, PT, R3.reuse, RZ, !P6 ;  /* 0x000000ff0300720c */ /* 0x040fe20007724270 */
[----:B------:R-:W5:Y:S01]  /*dfc0*/  LDL R118, [R1+0x2cc] ;  /* 0x0002cc0001767983 */ /* 0x000f620000100800 */
[----:B------:R-:W-:-:S02]  /*dfd0*/  ISETP.GT.AND P3, PT, R3, 0x30, !P3 ;  /* 0x000000300300780c */ /* 0x000fc40005f64270 */
[C---:B------:R-:W-:Y:S01]  /*dfe0*/  ISETP.LT.OR P1, PT, R0.reuse, 0x1, P1 ;  /* 0x000000010000780c */ /* 0x040fe20000f21670 */
[----:B------:R-:W5:Y:S01]  /*dff0*/  LDL R120, [R1+0x2d4] ;  /* 0x0002d40001787983 */ /* 0x000f620000100800 */
[----:B------:R-:W-:Y:S02]  /*e000*/  ISETP.LT.OR P2, PT, R0, 0x2a, P2 ;  /* 0x0000002a0000780c */ /* 0x000fe40001741670 */
[----:B------:R-:W-:Y:S01]  /*e010*/  FSEL R26, R26, -INF , !P1 ;  /* 0xff8000001a1a7808 */ /* 0x000fe20004800000 */
[----:B------:R-:W5:Y:S01]  /*e020*/  LDL R122, [R1+0x2d8] ;  /* 0x0002d800017a7983 */ /* 0x000f620000100800 */
[----:B------:R-:W-:Y:S02]  /*e030*/  ISETP.NE.AND P1, PT, R40, RZ, PT ;  /* 0x000000ff2800720c */ /* 0x000fe40003f25270 */
[----:B------:R-:W-:Y:S01]  /*e040*/  FMNMX.FTZ R10, R26, R27, !PT ;  /* 0x0000001b1a0a7209 */ /* 0x000fe20007810000 */
[----:B------:R-:W3:Y:S01]  /*e050*/  LDL R40, [R1+0x220] ;  /* 0x0002200001287983 */ /* 0x000ee20000100800 */
[----:B------:R-:W-:-:S02]  /*e060*/  ISETP.GT.AND P1, PT, R3, 0x28, !P1 ;  /* 0x000000280300780c */ /* 0x000fc40004f24270 */
[----:B------:R-:W-:Y:S01]  /*e070*/  FMNMX.FTZ R7, R13, R10, !PT ;  /* 0x0000000a0d077209 */ /* 0x000fe20007810000 */
[----:B------:R-:W5:Y:S01]  /*e080*/  LDL R124, [R1+0x2dc] ;  /* 0x0002dc00017c7983 */ /* 0x000f620000100800 */
[----:B------:R-:W-:Y:S02]  /*e090*/  ISETP.LT.OR P1, PT, R0, 0x29, P1 ;  /* 0x000000290000780c */ /* 0x000fe40000f21670 */
[----:B------:R-:W-:Y:S01]  /*e0a0*/  FMNMX.FTZ R10, R14, R7, !PT ;  /* 0x000000070e0a7209 */ /* 0x000fe20007810000 */
[----:B------:R-:W5:Y:S01]  /*e0b0*/  LDL R126, [R1+0x2e4] ;  /* 0x0002e400017e7983 */ /* 0x000f620000100800 */
[----:B------:R-:W-:Y:S02]  /*e0c0*/  FSEL R30, R46, -INF , !P1 ;  /* 0xff8000002e1e7808 */ /* 0x000fe40004800000 */
[----:B------:R-:W-:Y:S01]  /*e0d0*/  FMNMX.FTZ R7, R15, R10, !PT ;  /* 0x0000000a0f077209 */ /* 0x000fe20007810000 */
        /* <DEDUP_REMOVED lines=10> */
[----:B------:R-:W-:-:S02]  /*e180*/  ISETP.NE.AND P6, PT, R12, RZ, PT ;  /* 0x000000ff0c00720c */ /* 0x000fc40003fc5270 */
[----:B------:R-:W-:Y:S01]  /*e190*/  FMNMX.FTZ R7, R25, R10, !PT ;  /* 0x0000000a19077209 */ /* 0x000fe20007810000 */
[----:B------:R-:W5:Y:S01]  /*e1a0*/  LDL R134, [R1+0x2f8] ;  /* 0x0002f80001867983 */ /* 0x000f620000100800 */
[----:B------:R-:W-:Y:S02]  /*e1b0*/  ISETP.GT.AND P5, PT, R3, 0x38, !P5 ;  /* 0x000000380300780c */ /* 0x000fe40006fa4270 */
[----:B------:R-:W-:Y:S01]  /*e1c0*/  FMNMX.FTZ R7, R28, R7, !PT ;  /* 0x000000071c077209 */ /* 0x000fe20007810000 */
[----:B------:R-:W5:Y:S01]  /*e1d0*/  LDL R136, [R1+0x2fc] ;  /* 0x0002fc0001887983 */ /* 0x000f620000100800 */
[----:B------:R-:W-:Y:S02]  /*e1e0*/  ISETP.LT.OR P4, PT, R0, 0x32, P4 ;  /* 0x000000320000780c */ /* 0x000fe40002781670 */
[----:B------:R-:W-:Y:S01]  /*e1f0*/  FMNMX.FTZ R10, R30, R7, !PT ;  /* 0x000000071e0a7209 */ /* 0x000fe20007810000 */
[----:B------:R-:W5:Y:S01]  /*e200*/  LDL R138, [R1+0x304] ;  /* 0x00030400018a7983 */ /* 0x000f620000100800 */
[----:B------:R-:W-:-:S02]  /*e210*/  FSEL R32, R50, -INF , !P3 ;  /* 0xff80000032207808 */ /* 0x000fc40005800000 */
[----:B------:R-:W-:Y:S01]  /*e220*/  FMNMX.FTZ R7, R31, R10, !PT ;  /* 0x0000000a1f077209 */ /* 0x000fe20007810000 */
[----:B------:R-:W5:Y:S01]  /*e230*/  LDL R50, [R1+0x2e0] ;  /* 0x0002e00001327983 */ /* 0x000f620000100800 */
[----:B------:R-:W-:Y:S02]  /*e240*/  ISETP.GT.AND P1, PT, R3, 0x39, !P6 ;  /* 0x000000390300780c */ /* 0x000fe40007724270 */
[----:B------:R-:W-:Y:S01]  /*e250*/  ISETP.LT.OR P5, PT, R0, 0x39, P5 ;  /* 0x000000390000780c */ /* 0x000fe20002fa1670 */
[----:B------:R-:W5:Y:S01]  /*e260*/  LDL R140, [R1+0x308] ;  /* 0x00030800018c7983 */ /* 0x000f620000100800 */
[----:B------:R-:W-:Y:S02]  /*e270*/  FSEL R34, R51, -INF , !P4 ;  /* 0xff80000033227808 */ /* 0x000fe40006000000 */
[----:B------:R-:W-:Y:S01]  /*e280*/  FMNMX.FTZ R7, R32, R7, !PT ;  /* 0x0000000720077209 */ /* 0x000fe20007810000 */
[----:B------:R-:W5:Y:S01]  /*e290*/  LDL R142, [R1+0x30c] ;  /* 0x00030c00018e7983 */ /* 0x000f620000100800 */
[----:B------:R-:W-:-:S02]  /*e2a0*/  ISETP.LT.OR P1, PT, R0, 0x3a, P1 ;  /* 0x0000003a0000780c */ /* 0x000fc40000f21670 */
[----:B------:R-:W-:Y:S01]  /*e2b0*/  FSEL R36, R54, -INF , !P5 ;  /* 0xff80000036247808 */ /* 0x000fe20006800000 */
[----:B------:R-:W5:Y:S01]  /*e2c0*/  LDL R56, [R1+0x310] ;  /* 0x0003100001387983 */ /* 0x000f620000100800 */
[----:B------:R-:W-:Y:S02]  /*e2d0*/  FMNMX.FTZ R7, R34, R7, !PT ;  /* 0x0000000722077209 */ /* 0x000fe40007810000 */
[----:B------:R-:W-:Y:S01]  /*e2e0*/  FSEL R38, R55, -INF , !P1 ;  /* 0xff80000037267808 */ /* 0x000fe20004800000 */
[----:B------:R-:W5:Y:S01]  /*e2f0*/  LDL R54, [R1+0x300] ;  /* 0x0003000001367983 */ /* 0x000f620000100800 */
[----:B------:R-:W-:Y:S02]  /*e300*/  FMNMX.FTZ R7, R36, R7, !PT ;  /* 0x0000000724077209 */ /* 0x000fe40007810000 */
[----:B0-----:R-:W-:Y:S01]  /*e310*/  FMNMX.FTZ R11, R8, R9, !PT ;  /* 0x00000009080b7209 */ /* 0x001fe20007810000 */
[----:B------:R-:W5:Y:S01]  /*e320*/  LDL R144, [R1+0x314] ;  /* 0x0003140001907983 */ /* 0x000f620000100800 */
[----:B------:R-:W-:-:S03]  /*e330*/  FMNMX.FTZ R9, R38, R7, !PT ;  /* 0x0000000726097209 */ /* 0x000fc60007810000 */
[----:B------:R-:W0:Y:S04]  /*e340*/  SHFL.BFLY PT, R12, R11, 0x1, 0x1f ;  /* 0x0c201f000b0c7f89 */ /* 0x000e2800000e0000 */
[----:B------:R-:W-:Y:S04]  /*e350*/  STL.64 [R1+0x200], R8 ;  /* 0x0002000801007387 */ /* 0x000fe80000100a00 */
[----:B------:R-:W4:Y:S04]  /*e360*/  LDL R7, [R1+0x204] ;  /* 0x0002040001077983 */ /* 0x000f280000100800 */
[----:B------:R-:W5:Y:S04]  /*e370*/  LDL R146, [R1+0x318] ;  /* 0x0003180001927983 */ /* 0x000f680000100800 */
[----:B------:R-:W5:Y:S04]  /*e380*/  LDL R148, [R1+0x31c] ;  /* 0x00031c0001947983 */ /* 0x000f680000100800 */
[----:B------:R-:W5:Y:S01]  /*e390*/  LDL R235, [R1+0x330] ;  /* 0x0003300001eb7983 */ /* 0x000f620000100800 */
[----:B0-----:R-:W-:-:S03]  /*e3a0*/  FMNMX.FTZ R0, R11, R12, !PT ;  /* 0x0000000c0b007209 */ /* 0x001fc60007810000 */
[----:B------:R-:W5:Y:S04]  /*e3b0*/  LDL R234, [R1+0x340] ;  /* 0x0003400001ea7983 */ /* 0x000f680000100800 */
[----:B------:R-:W-:Y:S04]  /*e3c0*/  STL [R1+0x200], R0 ;  /* 0x0002000001007387 */ /* 0x000fe80000100800 */
[----:B------:R-:W3:Y:S04]  /*e3d0*/  LDL R12, [R1+0x200] ;  /* 0x00020000010c7983 */ /* 0x000ee80000100800 */
[----:B------:R-:W2:Y:S04]  /*e3e0*/  LDL.64 R10, [R1+0x138] ;  /* 0x00013800010a7983 */ /* 0x000ea80000100a00 */
        /* <DEDUP_REMOVED lines=54> */
[----:B----4-:R-:W0:Y:S02]  /*e750*/  SHFL.BFLY PT, R8, R7, 0x2, 0x1f ;  /* 0x0c401f0007087f89 */ /* 0x010e2400000e0000 */
[----:B0-----:R-:W-:-:S05]  /*e760*/  FMNMX.FTZ R8, R8, R7, !PT ;  /* 0x0000000708087209 */ /* 0x001fca0007810000 */
[----:B------:R-:W0:Y:S01]  /*e770*/  SHFL.BFLY PT, R7, R8, 0x1, 0x1f ;  /* 0x0c201f0008077f89 */ /* 0x000e2200000e0000 */
[----:B---3--:R-:W-:Y:S01]  /*e780*/  FMUL.FTZ R3, R40, R12 ;  /* 0x0000000c28037220 */ /* 0x008fe20000410000 */
[----:B------:R-:W-:-:S04]  /*e790*/  FSETP.NEU.FTZ.AND P1, PT, R12, -INF , PT ;  /* 0xff8000000c00780b */ /* 0x000fc80003f3d000 */
        /* <DEDUP_REMOVED lines=14> */
[----:B0-----:R-:W-:Y:S01]  /*e880*/  FMNMX.FTZ R0, R8, R7, !PT ;  /* 0x0000000708007209 */ /* 0x001fe20007810000 */
[-CC-:B------:R-:W-:Y:S01]  /*e890*/  FFMA.FTZ R41, R70, R40.reuse, -R3.reuse ;  /* 0x0000002846297223 */ /* 0x180fe20000010803 */
[-CC-:B------:R-:W-:Y:S01]  /*e8a0*/  FFMA.FTZ R176, R48, R40.reuse, -R3.reuse ;  /* 0x0000002830b07223 */ /* 0x180fe20000010803 */
[-CC-:B------:R-:W-:Y:S01]  /*e8b0*/  FFMA.FTZ R43, R72, R40.reuse, -R3.reuse ;  /* 0x00000028482b7223 */ /* 0x180fe20000010803 */
[C---:B------:R-:W-:Y:S01]  /*e8c0*/  FSETP.NEU.FTZ.AND P1, PT, R0.reuse, -INF , PT ;  /* 0xff8000000000780b */ /* 0x040fe20003f3d000 */
[-C--:B------:R-:W-:Y:S01]  /*e8d0*/  FMUL.FTZ R7, R0, R40.reuse ;  /* 0x0000002800077220 */ /* 0x080fe20000410000 */
[-CC-:B------:R-:W-:Y:S01]  /*e8e0*/  FFMA.FTZ R178, R52, R40.reuse, -R3.reuse ;  /* 0x0000002834b27223 */ /* 0x180fe20000010803 */
[----:B------:R-:W0:Y:S01]  /*e8f0*/  MUFU.EX2 R29, R29 ;  /* 0x0000001d001d7308 */ /* 0x000e220000000800 */
[----:B------:R-:W-:Y:S01]  /*e900*/  FFMA.FTZ R45, R74, R40, -R3 ;  /* 0x000000284a2d7223 */ /* 0x000fe20000010803 */
[----:B------:R-:W3:Y:S01]  /*e910*/  LDL R62, [R1+0x238] ;  /* 0x00023800013e7983 */ /* 0x000ee20000100800 */
[----:B------:R-:W-:-:S03]  /*e920*/  FSEL R7, R7, RZ, P1 ;  /* 0x000000ff07077208 */ /* 0x000fc60000800000 */
[----:B------:R-:W4:Y:S02]  /*e930*/  LDL R64, [R1+0x23c] ;  /* 0x00023c0001407983 */ /* 0x000f240000100800 */
[-CC-:B------:R-:W-:Y:S01]  /*e940*/  FFMA.FTZ R165, R26, R40.reuse, -R7.reuse ;  /* 0x000000281aa57223 */ /* 0x180fe20000010807 */
[-CC-:B------:R-:W-:Y:S01]  /*e950*/  FFMA.FTZ R150, R27, R40.reuse, -R7.reuse ;  /* 0x000000281b967223 */ /* 0x180fe20000010807 */
[-CC-:B------:R-:W-:Y:S01]  /*e960*/  FFMA.FTZ R167, R13, R40.reuse, -R7.reuse ;  /* 0x000000280da77223 */ /* 0x180fe20000010807 */
[-CC-:B------:R-:W-:Y:S01]  /*e970*/  FFMA.FTZ R47, R14, R40.reuse, -R7.reuse ;  /* 0x000000280e2f7223 */ /* 0x180fe20000010807 */
[----:B------:R-:W-:Y:S01]  /*e980*/  MUFU.EX2 R166, R166 ;  /* 0x000000a600a67308 */ /* 0x000fe20000000800 */
[-CC-:B------:R-:W-:Y:S01]  /*e990*/  FFMA.FTZ R169, R15, R40.reuse, -R7.reuse ;  /* 0x000000280fa97223 */ /* 0x180fe20000010807 */
[-CC-:B------:R-:W-:Y:S01]  /*e9a0*/  FFMA.FTZ R49, R18, R40.reuse, -R7.reuse ;  /* 0x0000002812317223 */ /* 0x180fe20000010807 */
[-C--:B------:R-:W-:Y:S01]  /*e9b0*/  FFMA.FTZ R171, R19, R40.reuse, -R7 ;  /* 0x0000002813ab7223 */ /* 0x080fe20000010807 */
[----:B------:R-:W5:Y:S04]  /*e9c0*/  LDL R58, [R1+0x320] ;  /* 0x00032000013a7983 */ /* 0x000f680000100800 */
[----:B------:R-:W-:Y:S01]  /*e9d0*/  MUFU.EX2 R165, R165 ;  /* 0x000000a500a57308 */ /* 0x000fe20000000800 */
[----:B0-----:R-:W-:Y:S01]  /*e9e0*/  FADD.FTZ R3, R164, R29 ;  /* 0x0000001da4037221 */ /* 0x001fe20000010000 */
[----:B------:R-:W-:-:S06]  /*e9f0*/  FFMA.FTZ R51, R24, R40, -R7 ;  /* 0x0000002818337223 */ /* 0x000fcc0000010807 */
[----:B------:R-:W-:Y:S01]  /*ea00*/  MUFU.EX2 R168, R168 ;  /* 0x000000a800a87308 */ /* 0x000fe20000000800 */
[----:B------:R-:W-:-:S07]  /*ea10*/  FFMA.FTZ R173, R25, R40, -R7 ;  /* 0x0000002819ad7223 */ /* 0x000fce0000010807 */
[----:B------:R-:W-:Y:S01]  /*ea20*/  MUFU.EX2 R35, R35 ;  /* 0x0000002300237308 */ /* 0x000fe20000000800 */
[----:B------:R-:W-:-:S07]  /*ea30*/  FFMA.FTZ R53, R28, R40, -R7 ;  /* 0x000000281c357223 */ /* 0x000fce0000010807 */
[----:B------:R-:W-:Y:S01]  /*ea40*/  MUFU.EX2 R170, R170 ;  /* 0x000000aa00aa7308 */ /* 0x000fe20000000800 */
[-CC-:B------:R-:W-:Y:S01]  /*ea50*/  FFMA.FTZ R175, R30, R40.reuse, -R7.reuse ;  /* 0x000000281eaf7223 */ /* 0x180fe20000010807 */
[----:B------:R-:W5:Y:S06]  /*ea60*/  LDL R66, [R1+0x244] ;  /* 0x0002440001427983 */ /* 0x000f6c0000100800 */
[----:B------:R-:W-:Y:S01]  /*ea70*/  MUFU.EX2 R37, R37 ;  /* 0x0000002500257308 */ /* 0x000fe20000000800 */
[----:B------:R-:W-:-:S07]  /*ea80*/  FFMA.FTZ R55, R31, R40, -R7 ;  /* 0x000000281f377223 */ /* 0x000fce0000010807 */
[----:B------:R-:W-:Y:S01]  /*ea90*/  MUFU.EX2 R172, R172 ;  /* 0x000000ac00ac7308 */ /* 0x000fe20000000800 */
[-CC-:B------:R-:W-:Y:S01]  /*eaa0*/  FFMA.FTZ R177, R32, R40.reuse, -R7.reuse ;  /* 0x0000002820b17223 */ /* 0x180fe20000010807 */
[----:B------:R-:W5:Y:S04]  /*eab0*/  LDL R68, [R1+0x248] ;  /* 0x0002480001447983 */ /* 0x000f680000100800 */
[----:B------:R-:W5:Y:S02]  /*eac0*/  LDL R44, [R1+0x2b0] ;  /* 0x0002b000012c7983 */ /* 0x000f640000100800 */
[----:B------:R-:W0:Y:S08]  /*ead0*/  MUFU.EX2 R150, R150 ;  /* 0x0000009600967308 */ /* 0x000e300000000800 */
[----:B------:R-:W-:Y:S01]  /*eae0*/  MUFU.EX2 R39, R39 ;  /* 0x0000002700277308 */ /* 0x000fe20000000800 */
[----:B------:R-:W-:-:S07]  /*eaf0*/  FFMA.FTZ R57, R34, R40, -R7 ;  /* 0x0000002822397223 */ /* 0x000fce0000010807 */
[----:B------:R-:W-:Y:S01]  /*eb00*/  MUFU.EX2 R174, R174 ;  /* 0x000000ae00ae7308 */ /* 0x000fe20000000800 */
[----:B------:R1:W-:Y:S04]  /*eb10*/  STL [R1+0x204], R0 ;  /* 0x0002040001007387 */ /* 0x0003e80000100800 */
[----:B------:R-:W5:Y:S03]  /*eb20*/  LDL R70, [R1+0x24c] ;  /* 0x00024c0001467983 */ /* 0x000f660000100800 */
[----:B------:R-:W2:Y:S08]  /*eb30*/  MUFU.EX2 R167, R167 ;  /* 0x000000a700a77308 */ /* 0x000eb00000000800 */
[----:B------:R-:W-:Y:S01]  /*eb40*/  MUFU.EX2 R41, R41 ;  /* 0x0000002900297308 */ /* 0x000fe20000000800 */
[----:B------:R-:W-:Y:S01]  /*eb50*/  FFMA.FTZ R36, R36, R40, -R7 ;  /* 0x0000002824247223 */ /* 0x000fe20000010807 */
[----:B------:R-:W5:Y:S04]  /*eb60*/  LDL R72, [R1+0x254] ;  /* 0x0002540001487983 */ /* 0x000f680000100800 */
[----:B------:R-:W5:Y:S02]  /*eb70*/  LDL R74, [R1+0x258] ;  /* 0x00025800014a7983 */ /* 0x000f640000100800 */
[----:B------:R-:W1:Y:S01]  /*eb80*/  MUFU.EX2 R47, R47 ;  /* 0x0000002f002f7308 */ /* 0x000e620000000800 */
[----:B0-----:R-:W-:Y:S01]  /*eb90*/  FADD.FTZ R8, R165, R150 ;  /* 0x00000096a5087221 */ /* 0x001fe20000010000 */
[----:B------:R-:W5:Y:S04]  /*eba0*/  LDL R48, [R1+0x2d0] ;  /* 0x0002d00001307983 */ /* 0x000f680000100800 */
[----:B------:R-:W5:Y:S02]  /*ebb0*/  LDL R52, [R1+0x2f0] ;  /* 0x0002f00001347983 */ /* 0x000f640000100800 */
[----:B------:R-:W0:Y:S01]  /*ebc0*/  MUFU.EX2 R169, R169 ;  /* 0x000000a900a97308 */ /* 0x000e220000000800 */
[----:B------:R-:W-:Y:S01]  /*ebd0*/  FADD.FTZ R12, R166, R3 ;  /* 0x00000003a60c7221 */ /* 0x000fe20000010000 */
[----:B--2---:R-:W-:Y:S01]  /*ebe0*/  FADD.FTZ R8, R167, R8 ;  /* 0x00000008a7087221 */ /* 0x004fe20000010000 */
[----:B------:R-:W2:Y:S04]  /*ebf0*/  LDL R31, [R1+0x1e8] ;  /* 0x0001e800011f7983 */ /* 0x000ea80000100800 */
[----:B------:R-:W2:Y:S01]  /*ec00*/  LDL R14, [R1+0x348] ;  /* 0x00034800010e7983 */ /* 0x000ea20000100800 */
[----:B------:R-:W0:Y:S01]  /*ec10*/  MUFU.EX2 R49, R49 ;  /* 0x0000003100317308 */ /* 0x000e220000000800 */
[----:B------:R-:W-:Y:S01]  /*ec20*/  FADD.FTZ R3, R33, R12 ;  /* 0x0000000c21037221 */ /* 0x000fe20000010000 */
[----:B-1----:R-:W-:Y:S01]  /*ec30*/  FADD.FTZ R8, R47, R8 ;  /* 0x000000082f087221 */ /* 0x002fe20000010000 */
[----:B------:R-:W2:Y:S04]  /*ec40*/  LDL R28, [R1+0x230] ;  /* 0x00023000011c7983 */ /* 0x000ea80000100800 */
[----:B------:R-:W2:Y:S01]  /*ec50*/  LDL R15, [R1+0x34c] ;  /* 0x00034c00010f7983 */ /* 0x000ea20000100800 */
[----:B------:R-:W1:Y:S01]  /*ec60*/  MUFU.EX2 R171, R171 ;  /* 0x000000ab00ab7308 */ /* 0x000e620000000800 */
[----:B------:R-:W-:Y:S01]  /*ec70*/  FADD.FTZ R12, R168, R3 ;  /* 0x00000003a80c7221 */ /* 0x000fe20000010000 */
[----:B0-----:R-:W-:Y:S01]  /*ec80*/  FADD.FTZ R8, R169, R8 ;  /* 0x00000008a9087221 */ /* 0x001fe20000010000 */
[----:B------:R-:W2:Y:S04]  /*ec90*/  LDL R30, [R1+0x240] ;  /* 0x00024000011e7983 */ /* 0x000ea80000100800 */
[----:B------:R-:W2:Y:S01]  /*eca0*/  LDL R18, [R1+0x350] ;  /* 0x0003500001127983 */ /* 0x000ea20000100800 */
[----:B------:R-:W0:Y:S01]  /*ecb0*/  MUFU.EX2 R51, R51 ;  /* 0x0000003300337308 */ /* 0x000e220000000800 */
[----:B------:R-:W-:Y:S01]  /*ecc0*/  FADD.FTZ R3, R35, R12 ;  /* 0x0000000c23037221 */ /* 0x000fe20000010000 */
[----:B------:R-:W-:Y:S01]  /*ecd0*/  FADD.FTZ R8, R49, R8 ;  /* 0x0000000831087221 */ /* 0x000fe20000010000 */
[----:B------:R-:W2:Y:S04]  /*ece0*/  LDL R32, [R1+0x250] ;  /* 0x0002500001207983 */ /* 0x000ea80000100800 */
[----:B------:R-:W2:Y:S01]  /*ecf0*/  LDL R19, [R1+0x354] ;  /* 0x0003540001137983 */ /* 0x000ea20000100800 */
[----:B------:R-:W0:Y:S01]  /*ed00*/  MUFU.EX2 R173, R173 ;  /* 0x000000ad00ad7308 */ /* 0x000e220000000800 */
[----:B------:R-:W-:Y:S01]  /*ed10*/  FADD.FTZ R12, R170, R3 ;  /* 0x00000003aa0c7221 */ /* 0x000fe20000010000 */
[----:B-1----:R-:W-:Y:S01]  /*ed20*/  FADD.FTZ R8, R171, R8 ;  /* 0x00000008ab087221 */ /* 0x002fe20000010000 */
[----:B------:R-:W2:Y:S05]  /*ed30*/  LDL R34, [R1+0x260] ;  /* 0x0002600001227983 */ /* 0x000eaa0000100800 */
[----:B------:R-:W1:Y:S01]  /*ed40*/  MUFU.EX2 R53, R53 ;  /* 0x0000003500357308 */ /* 0x000e620000000800 */
[----:B------:R-:W-:Y:S01]  /*ed50*/  FADD.FTZ R3, R37, R12 ;  /* 0x0000000c25037221 */ /* 0x000fe20000010000 */
[----:B0-----:R-:W-:Y:S01]  /*ed60*/  FADD.FTZ R8, R51, R8 ;  /* 0x0000000833087221 */ /* 0x001fe20000010000 */
[----:B------:R-:W2:Y:S05]  /*ed70*/  LDL R0, [R1+0x324] ;  /* 0x0003240001007983 */ /* 0x000eaa0000100800 */
[----:B------:R-:W0:Y:S01]  /*ed80*/  MUFU.EX2 R175, R175 ;  /* 0x000000af00af7308 */ /* 0x000e220000000800 */
[----:B------:R-:W-:Y:S01]  /*ed90*/  FADD.FTZ R12, R172, R3 ;  /* 0x00000003ac0c7221 */ /* 0x000fe20000010000 */
[----:B------:R-:W-:-:S06]  /*eda0*/  FADD.FTZ R8, R173, R8 ;  /* 0x00000008ad087221 */ /* 0x000fcc0000010000 */
[----:B------:R-:W0:Y:S01]  /*edb0*/  MUFU.EX2 R55, R55 ;  /* 0x0000003700377308 */ /* 0x000e220000000800 */
[----:B------:R-:W-:Y:S01]  /*edc0*/  FADD.FTZ R3, R39, R12 ;  /* 0x0000000c27037221 */ /* 0x000fe20000010000 */
[----:B-1----:R-:W-:-:S06]  /*edd0*/  FADD.FTZ R8, R53, R8 ;  /* 0x0000000835087221 */ /* 0x002fcc0000010000 */
[----:B------:R-:W1:Y:S08]  /*ede0*/  MUFU.EX2 R176, R176 ;  /* 0x000000b000b07308 */ /* 0x000e700000000800 */
[----:B------:R-:W1:Y:S01]  /*edf0*/  MUFU.EX2 R177, R177 ;  /* 0x000000b100b17308 */ /* 0x000e620000000800 */
[----:B------:R-:W-:Y:S01]  /*ee00*/  FFMA.FTZ R7, R38, R40, -R7 ;  /* 0x0000002826077223 */ /* 0x000fe20000010807 */
[----:B------:R-:W-:Y:S01]  /*ee10*/  FADD.FTZ R12, R174, R3 ;  /* 0x00000003ae0c7221 */ /* 0x000fe20000010000 */
[----:B0-----:R-:W-:Y:S01]  /*ee20*/  FADD.FTZ R8, R175, R8 ;  /* 0x00000008af087221 */ /* 0x001fe20000010000 */
[----:B------:R-:W2:Y:S04]  /*ee30*/  LDL R38, [R1+0x280] ;  /* 0x0002800001267983 */ /* 0x000ea80000100800 */
[----:B------:R-:W0:Y:S08]  /*ee40*/  MUFU.EX2 R43, R43 ;  /* 0x0000002b002b7308 */ /* 0x000e300000000800 */
[----:B------:R-:W0:Y:S01]  /*ee50*/  MUFU.EX2 R57, R57 ;  /* 0x0000003900397308 */ /* 0x000e220000000800 */
[----:B------:R-:W-:Y:S01]  /*ee60*/  FADD.FTZ R3, R41, R12 ;  /* 0x0000000c29037221 */ /* 0x000fe20000010000 */
[----:B------:R-:W-:Y:S01]  /*ee70*/  FADD.FTZ R8, R55, R8 ;  /* 0x0000000837087221 */ /* 0x000fe20000010000 */
[----:B------:R-:W2:Y:S05]  /*ee80*/  LDL R40, [R1+0x290] ;  /* 0x0002900001287983 */ /* 0x000eaa0000100800 */
[----:B------:R-:W0:Y:S08]  /*ee90*/  MUFU.EX2 R178, R178 ;  /* 0x000000b200b27308 */ /* 0x000e300000000800 */
[----:B------:R0:W0:Y:S01]  /*eea0*/  MUFU.EX2 R179, R36 ;  /* 0x0000002400b37308 */ /* 0x0000220000000800 */
[----:B-1----:R-:W-:Y:S01]  /*eeb0*/  FADD.FTZ R12, R176, R3 ;  /* 0x00000003b00c7221 */ /* 0x002fe20000010000 */
[----:B------:R-:W-:-:S06]  /*eec0*/  FADD.FTZ R8, R177, R8 ;  /* 0x00000008b1087221 */ /* 0x000fcc0000010000 */
[----:B------:R-:W1:Y:S08]  /*eed0*/  MUFU.EX2 R45, R45 ;  /* 0x0000002d002d7308 */ /* 0x000e700000000800 */
[----:B------:R1:W1:Y:S01]  /*eee0*/  MUFU.EX2 R59, R7 ;  /* 0x00000007003b7308 */ /* 0x0002620000000800 */
[----:B0-----:R-:W-:Y:S01]  /*eef0*/  FADD.FTZ R3, R43, R12 ;  /* 0x0000000c2b037221 */ /* 0x001fe20000010000 */
[----:B------:R-:W-:Y:S01]  /*ef00*/  FADD.FTZ R8, R57, R8 ;  /* 0x0000000839087221 */ /* 0x000fe20000010000 */
[----:B------:R-:W2:Y:S02]  /*ef10*/  LDL R36, [R1+0x270] ;  /* 0x0002700001247983 */ /* 0x000ea40000100800 */
[----:B------:R-:W-:Y:S01]  /*ef20*/  FADD.FTZ R12, R178, R3 ;  /* 0x00000003b20c7221 */ /* 0x000fe20000010000 */
[----:B------:R-:W-:Y:S01]  /*ef30*/  FADD.FTZ R8, R179, R8 ;  /* 0x00000008b3087221 */ /* 0x000fe20000010000 */
[----:B------:R-:W2:Y:S02]  /*ef40*/  LDL R3, [R1+0x328] ;  /* 0x0003280001037983 */ /* 0x000ea40000100800 */
[----:B-1----:R-:W-:-:S02]  /*ef50*/  FADD.FTZ R12, R45, R12 ;  /* 0x0000000c2d0c7221 */ /* 0x002fc40000010000 */
[----:B------:R-:W2:Y:S01]  /*ef60*/  LDL R7, [R1+0x32c] ;  /* 0x00032c0001077983 */ /* 0x000ea20000100800 */
[----:B------:R-:W-:-:S03]  /*ef70*/  FADD.FTZ R13, R59, R8 ;  /* 0x000000083b0d7221 */ /* 0x000fc60000010000 */
[----:B------:R-:W2:Y:S04]  /*ef80*/  LDL.64 R8, [R1+0xa8] ;  /* 0x0000a80001087983 */ /* 0x000ea80000100a00 */
[----:B------:R0:W-:Y:S04]  /*ef90*/  STL.64 [R1+0x210], R12 ;  /* 0x0002100c01007387 */ /* 0x0001e80000100a00 */
[----:B------:R-:W2:Y:S04]  /*efa0*/  LD.E.64 R26, desc[UR44][R10.64+0x8] ;  /* 0x0000082c0a1a7980 */ /* 0x000ea8000c101b00 */
[----:B------:R-:W2:Y:S04]  /*efb0*/  LD.E.64 R24, desc[UR44][R10.64] ;  /* 0x0000002c0a187980 */ /* 0x000ea8000c101b00 */
[----:B0-----:R-:W2:Y:S04]  /*efc0*/  LDL R12, [R1+0x33c] ;  /* 0x00033c00010c7983 */ /* 0x001ea80000100800 */
[----:B------:R-:W2:Y:S04]  /*efd0*/  LDL R13, [R1+0x344] ;  /* 0x00034400010d7983 */ /* 0x000ea80000100800 */
[----:B------:R-:W2:Y:S04]  /*efe0*/  LDL R10, [R1+0x334] ;  /* 0x00033400010a7983 */ /* 0x000ea80000100800 */
[----:B------:R-:W2:Y:S01]  /*eff0*/  LDL R11, [R1+0x338] ;  /* 0x00033800010b7983 */ /* 0x000ea20000100800 */
[----:B------:R-:W-:-:S02]  /*f000*/  F2FP.F16.F32.PACK_AB R164, R29, R164 ;  /* 0x000000a41da4723e */ /* 0x000fc400000000ff */
[----:B------:R-:W-:Y:S02]  /*f010*/  F2FP.F16.F32.PACK_AB R166, R33, R166 ;  /* 0x000000a621a6723e */ /* 0x000fe400000000ff */
[----:B------:R-:W-:Y:S02]  /*f020*/  F2FP.F16.F32.PACK_AB R165, R150, R165 ;  /* 0x000000a596a5723e */ /* 0x000fe400000000ff */
[----:B------:R-:W-:Y:S02]  /*f030*/  F2FP.F16.F32.PACK_AB R167, R47, R167 ;  /* 0x000000a72fa7723e */ /* 0x000fe400000000ff */
[----:B------:R-:W-:Y:S02]  /*f040*/  F2FP.F16.F32.PACK_AB R168, R35, R168 ;  /* 0x000000a823a8723e */ /* 0x000fe400000000ff */
[----:B------:R-:W-:Y:S02]  /*f050*/  F2FP.F16.F32.PACK_AB R170, R37, R170 ;  /* 0x000000aa25aa723e */ /* 0x000fe400000000ff */
        /* <DEDUP_REMOVED lines=9> */
[----:B------:R-:W-:Y:S01]  /*f0f0*/  F2FP.F16.F32.PACK_AB R179, R59, R179 ;  /* 0x000000b33bb3723e */ /* 0x000fe200000000ff */
[----:B------:R-:W-:Y:S04]  /*f100*/  STL [R1+0x234], R60 ;  /* 0x0002343c01007387 */ /* 0x000fe80000100800 */
[----:B---3--:R-:W-:Y:S04]  /*f110*/  STL [R1+0x238], R62 ;  /* 0x0002383e01007387 */ /* 0x008fe80000100800 */
        /* <DEDUP_REMOVED lines=26> */
[----:B--2---:R-:W-:Y:S04]  /*f2c0*/  STL [R1+0x230], R28 ;  /* 0x0002301c01007387 */ /* 0x004fe80000100800 */
        /* <DEDUP_REMOVED lines=29> */
[----:B------:R-:W-:Y:S01]  /*f4a0*/  IMAD R8, R31, 0x1000, R8 ;  /* 0x000010001f087824 */ /* 0x000fe200078e0208 */
[----:B------:R-:W-:-:S04]  /*f4b0*/  MOV R26, R26 ;  /* 0x0000001a001a7202 */ /* 0x000fc80000000f00 */
[----:B------:R-:W-:Y:S01]  /*f4c0*/  R2UR UR6, R8 ;  /* 0x00000000080672ca */ /* 0x000fe200000e0000 */
[--C-:B------:R-:W-:Y:S01]  /*f4d0*/  IMAD R27, R25, 0x2, R26.reuse ;  /* 0x00000002191b7824 */ /* 0x100fe200078e021a */
[----:B------:R-:W-:Y:S01]  /*f4e0*/  R2UR UR7, R9 ;  /* 0x00000000090772ca */ /* 0x000fe200000e0000 */
[C---:B------:R-:W-:Y:S02]  /*f4f0*/  IMAD R25, R24.reuse, 0x2, R26 ;  /* 0x0000000218197824 */ /* 0x040fe400078e021a */
[----:B------:R-:W-:Y:S01]  /*f500*/  IMAD R24, R24, 0x2, R27 ;  /* 0x0000000218187824 */ /* 0x000fe200078e021b */
[----:B------:R-:W-:Y:S04]  /*f510*/  STSM.16.M88.4 [R26], R164 ;  /* 0x000000a41a007844 */ /* 0x000fe80000000200 */
[----:B------:R-:W-:Y:S04]  /*f520*/  STSM.16.M88.4 [R25], R168 ;  /* 0x000000a819007844 */ /* 0x000fe80000000200 */
[----:B------:R-:W-:Y:S04]  /*f530*/  STSM.16.M88.4 [R27], R172 ;  /* 0x000000ac1b007844 */ /* 0x000fe80000000200 */
[----:B------:R-:W-:Y:S04]  /*f540*/  STSM.16.M88.4 [R24], R176 ;  /* 0x000000b018007844 */ /* 0x000fe80000000200 */
[----:B------:R-:W-:Y:S04]  /*f550*/  STL [R1+0x318], R146 ;  /* 0x0003189201007387 */ /* 0x000fe80000100800 */
[----:B------:R-:W-:Y:S04]  /*f560*/  STL [R1+0x31c], R148 ;  /* 0x00031c9401007387 */ /* 0x000fe80000100800 */
[----:B------:R0:W-:Y:S02]  /*f570*/  STL [R1+0x320], R58 ;  /* 0x0003203a01007387 */ /* 0x0001e40000100800 */
[----:B0-----:R-:W-:-:S06]  /*f580*/  WARPGROUP.ARRIVE ;  /* 0x00000000000079c5 */ /* 0x001fcc0000000000 */
[----:B------:R-:W-:Y:S01]  /*f590*/  HGMMA.64x256x16.F32 R24, R164, gdesc[UR4].tnspB, RZ, !UPT, gsb0 ;  /* 0x43e00004a4187df0 */ /* 0x000fe2000c0008ff */
[----:B------:R0:W-:Y:S04]  /*f5a0*/  STL [R1+0x334], R10 ;  /* 0x0003340a01007387 */ /* 0x0001e80000100800 */
[----:B------:R1:W-:Y:S01]  /*f5b0*/  STL [R1+0x338], R11 ;  /* 0x0003380b01007387 */ /* 0x0003e20000100800 */
[----:B0-----:R-:W-:Y:S02]  /*f5c0*/  VIADD R10, R8, 0x80 ;  /* 0x00000080080a7836 */ /* 0x001fe40000000000 */
[----:B-1----:R-:W-:-:S03]  /*f5d0*/  IMAD.MOV.U32 R11, RZ, RZ, R9 ;  /* 0x000000ffff0b7224 */ /* 0x002fc600078e0009 */
[----:B------:R-:W-:Y:S02]  /*f5e0*/  R2UR UR6, R10 ;  /* 0x000000000a0672ca */ /* 0x000fe400000e0000 */
[----:B------:R-:W-:Y:S01]  /*f5f0*/  R2UR UR7, R11 ;  /* 0x000000000b0772ca */ /* 0x000fe200000e0000 */
        /* <DEDUP_REMOVED lines=99> */
[----:B------:R-:W-:Y:S01]  /*fc30*/  HGMMA.64x256x16.F32 R24, R168, gdesc[UR4].tnspB, R24, gsb0 ;  /* 0x43e00004a8187df0 */ /* 0x000fe20008000818 */
[----:B------:R-:W-:Y:S02]  /*fc40*/  VIADD R10, R8, 0x100 ;  /* 0x00000100080a7836 */ /* 0x000fe40000000000 */
[----:B------:R-:W-:-:S03]  /*fc50*/  IMAD.MOV.U32 R11, RZ, RZ, R9 ;  /* 0x000000ffff0b7224 */ /* 0x000fc600078e0009 */
[----:B------:R-:W-:Y:S02]  /*fc60*/  R2UR UR6, R10 ;  /* 0x000000000a0672ca */ /* 0x000fe400000e0000 */
[----:B------:R-:W-:Y:S01]  /*fc70*/  R2UR UR7, R11 ;  /* 0x000000000b0772ca */ /* 0x000fe200000e0000 */
[----:B------:R-:W-:Y:S01]  /*fc80*/  VIADD R8, R8, 0x180 ;  /* 0x0000018008087836 */ /* 0x000fe20000000000 */
        /* <DEDUP_REMOVED lines=35> */
[----:B------:R-:W-:Y:S02]  /*fec0*/  R2UR UR6, R8 ;  /* 0x00000000080672ca */ /* 0x000fe400000e0000 */
[----:B------:R-:W-:Y:S01]  /*fed0*/  R2UR UR7, R9 ;  /* 0x00000000090772ca */ /* 0x000fe200000e0000 */
        /* <DEDUP_REMOVED lines=34> */
[----:B------:R-:W-:Y:S03]  /*10100*/  HGMMA.64x256x16.F32 R24, R176, gdesc[UR4].tnspB, R24, gsb0 ;  /* 0x43e00004b0187df0 */ /* 0x000fe60008000818 */
        /* <DEDUP_REMOVED lines=33> */
[----:B------:R-:W5:Y:S04]  /*10320*/  LDL R0, [R1+0x230] ;  /* 0x0002300001007983 */ /* 0x000f680000100800 */
[----:B0-----:R-:W5:Y:S04]  /*10330*/  LDL R76, [R1+0x234] ;  /* 0x00023400014c7983 */ /* 0x001f680000100800 */
[----:B------:R-:W5:Y:S04]  /*10340*/  LDL R78, [R1+0x238] ;  /* 0x00023800014e7983 */ /* 0x000f680000100800 */
[----:B-1----:R-:W5:Y:S04]  /*10350*/  LDL R80, [R1+0x23c] ;  /* 0x00023c0001507983 */ /* 0x002f680000100800 */
[----:B------:R-:W5:Y:S04]  /*10360*/  LDL R8, [R1+0x240] ;  /* 0x0002400001087983 */ /* 0x000f680000100800 */
[----:B------:R-:W5:Y:S04]  /*10370*/  LDL R82, [R1+0x244] ;  /* 0x0002440001527983 */ /* 0x000f680000100800 */
[----:B--2---:R-:W2:Y:S04]  /*10380*/  LDL R84, [R1+0x248] ;  /* 0x0002480001547983 */ /* 0x004ea80000100800 */
[----:B------:R-:W2:Y:S04]  /*10390*/  LDL R86, [R1+0x24c] ;  /* 0x00024c0001567983 */ /* 0x000ea80000100800 */
[----:B------:R-:W2:Y:S04]  /*103a0*/  LDL R10, [R1+0x250] ;  /* 0x00025000010a7983 */ /* 0x000ea80000100800 */
[----:B---3--:R-:W3:Y:S04]  /*103b0*/  LDL R88, [R1+0x254] ;  /* 0x0002540001587983 */ /* 0x008ee80000100800 */
[----:B------:R-:W3:Y:S04]  /*103c0*/  LDL R90, [R1+0x258] ;  /* 0x00025800015a7983 */ /* 0x000ee80000100800 */
[----:B----4-:R-:W4:Y:S04]  /*103d0*/  LDL R92, [R1+0x25c] ;  /* 0x00025c00015c7983 */ /* 0x010f280000100800 */
        /* <DEDUP_REMOVED lines=116> */
[----:B------:R-:W-:Y:S01]  /*10b20*/  @!PT LDS RZ, [RZ] ;  /* 0x00000000fffff984 */ /* 0x000fe20000000800 */
[----:B------:R-:W-:Y:S01]  /*10b30*/  @!PT LDS RZ, [RZ] ;  /* 0x00000000fffff984 */ /* 0x000fe20000000800 */
[----:B------:R-:W-:Y:S01]  /*10b40*/  @!PT LDS RZ, [RZ] ;  /* 0x00000000fffff984 */ /* 0x000fe20000000800 */
[----:B------:R-:W-:Y:S01]  /*10b50*/  @!PT LDS RZ, [RZ] ;  /* 0x00000000fffff984 */ /* 0x000fe20000000800 */
[----:B------:R0:W-:Y:S06]  /*10b60*/  MEMBAR.ALL.CTA ;  /* 0x0000000000007992 */ /* 0x0001ec0000008000 */
[----:B0-----:R-:W0:Y:S04]  /*10b70*/  FENCE.VIEW.ASYNC.S ;  /* 0x00000000000073c6 */ /* 0x001e280000000000 */
        /* <DEDUP_REMOVED lines=9> */
[----:B---3--:R-:W-:Y:S04]  /*10c10*/  STL [R1+0x254], R88 ;  /* 0x0002545801007387 */ /* 0x008fe80000100800 */
[----:B------:R-:W-:Y:S04]  /*10c20*/  STL [R1+0x258], R90 ;  /* 0x0002585a01007387 */ /* 0x000fe80000100800 */
[----:B----4-:R-:W-:Y:S04]  /*10c30*/  STL [R1+0x25c], R92 ;  /* 0x00025c5c01007387 */ /* 0x010fe80000100800 */
        /* <DEDUP_REMOVED lines=116> */
[----:B0-----:R-:W-:-:S03]  /*11380*/  NOP ;  /* 0x0000000000007918 */ /* 0x001fc60000000000 */
[----:B-1----:R-:W3:Y:S04]  /*11390*/  @!P0 LDL.64 R8, [R1+0x68] ;  /* 0x0000680001088983 */ /* 0x002ee80000100a00 */
[----:B------:R-:W4:Y:S01]  /*113a0*/  @!P0 LDL R0, [R1+0x1e8] ;  /* 0x0001e80001008983 */ /* 0x000f220000100800 */
[----:B------:R-:W-:Y:S06]  /*113b0*/  BAR.ARV 0xe, 0x100 ;  /* 0x0384000000007b1d */ /* 0x000fec0000002000 */
[----:B---3--:R-:W-:-:S05]  /*113c0*/  @!P0 MOV R9, R8 ;  /* 0x0000000800098202 */ /* 0x008fca0000000f00 */
[----:B----4-:R-:W-:-:S05]  /*113d0*/  @!P0 IMAD R0, R0, 0x8, R9 ;  /* 0x0000000800008824 */ /* 0x010fca00078e0209 */
[----:B------:R-:W-:-:S04]  /*113e0*/  @!P0 PRMT R0, RZ, 0x654, R0 ;  /* 0x00000654ff008816 */ /* 0x000fc80000000000 */
[----:B------:R0:W-:Y:S02]  /*113f0*/  @!P0 SYNCS.ARRIVE.TRANS64.RED.A1T0 RZ, [R0+URZ], RZ ;  /* 0x000000ff00ff89a7 */ /* 0x0001e4000810043f */
[----:B0-----:R-:W3:Y:S01]  /*11400*/  LDL R0, [R1+0x70] ;  /* 0x0000700001007983 */ /* 0x001ee20000100800 */
[----:B------:R-:W-:Y:S01]  /*11410*/  ISETP.NE.AND P1, PT, R4, 0x1, PT ;  /* 0x000000010400780c */ /* 0x000fe20003f25270 */
[----:B---3--:R-:W-:-:S12]  /*11420*/  IMAD.SHL.U32 R4, R0, 0x40, RZ ;  /* 0x0000004000047824 */ /* 0x008fd800078e00ff */
[----:B------:R-:W-:-:S04]  /*11430*/  @P1 IMAD.HI.U32 R5, R4, R5, RZ ;  /* 0x0000000504051227 */ /* 0x000fc800078e00ff */
[----:B------:R-:W-:Y:S01]  /*11440*/  IMAD.MOV.U32 R3, RZ, RZ, R4 ;  /* 0x000000ffff037224 */ /* 0x000fe200078e0004 */
[----:B------:R-:W-:Y:S02]  /*11450*/  @P1 SHF.R.U32.HI R3, RZ, R6, R5 ;  /* 0x00000006ff031219 */ /* 0x000fe40000011605 */
[----:B------:R-:W-:-:S03]  /*11460*/  ISETP.GE.AND P1, PT, R163, 0x1, PT ;  /* 0x00000001a300780c */ /* 0x000fc60003f26270 */
[----:B------:R-:W-:Y:S02]  /*11470*/  IMAD.IADD R3, R236, 0x1, R3 ;  /* 0x00000001ec037824 */ /* 0x000fe400078e0203 */
[----:B------:R-:W-:Y:S02]  /*11480*/  VIADD R0, R182, 0xfffffffe ;  /* 0xfffffffeb6007836 */ /* 0x000fe40000000000 */
[----:B------:R-:W-:-:S06]  /*11490*/  IMAD.IADD R162, R3, 0x1, R162 ;  /* 0x0000000103a27824 */ /* 0x000fcc00078e02a2 */
[----:B--2---:R-:W-:Y:S05]  /*114a0*/  @!P1 BRA `(.L_x_5045) ;  /* 0x0000000000409947 */ /* 0x004fea0003800000 */
[C---:B------:R-:W-:Y:S01]  /*114b0*/  ISETP.GT.AND P1, PT, R3.reuse, RZ, PT ;  /* 0x000000ff0300720c */ /* 0x040fe20003f24270 */
[----:B------:R-:W-:Y:S01]  /*114c0*/  BSSY B0, `(.L_x_5046) ;  /* 0x000000c000007945 */ /* 0x000fe20003800000 */
[----:B------:R-:W-:-:S11]  /*114d0*/  VIADD R5, R3, 0xffffffff ;  /* 0xffffffff03057836 */ /* 0x000fd60000000000 */
[----:B------:R-:W-:Y:S05]  /*114e0*/  @P1 BRA `(.L_x_5047) ;  /* 0x0000000000181947 */ /* 0x000fea0003800000 */
[----:B------:R-:W-:Y:S01]  /*114f0*/  ISETP.NE.AND P1, PT, R163, 0x1, PT ;  /* 0x00000001a300780c */ /* 0x000fe20003f25270 */
[----:B------:R-:W-:-:S12]  /*11500*/  IMAD.MOV R3, RZ, RZ, -R3 ;  /* 0x000000ffff037224 */ /* 0x000fd800078e0a03 */
[----:B------:R-:W-:-:S05]  /*11510*/  @P1 IMAD.HI.U32 R20, R3, R20, RZ ;  /* 0x0000001403141227 */ /* 0x000fca00078e00ff */
[----:B------:R-:W-:-:S04]  /*11520*/  @P1 SHF.R.U32.HI R3, RZ, R21, R20 ;  /* 0x00000015ff031219 */ /* 0x000fc80000011614 */
[----:B------:R-:W-:Y:S01]  /*11530*/  LOP3.LUT R5, RZ, R3, RZ, 0x33, !PT ;  /* 0x00000003ff057212 */ /* 0x000fe200078e33ff */
[----:B------:R-:W-:Y:S06]  /*11540*/  BRA `(.L_x_5048) ;  /* 0x00000000000c7947 */ /* 0x000fec0003800000 */
.L_x_5047:
[----:B------:R-:W-:-:S13]  /*11550*/  ISETP.NE.AND P1, PT, R163, 0x1, PT ;  /* 0x00000001a300780c */ /* 0x000fda0003f25270 */
[----:B------:R-:W-:-:S05]  /*11560*/  @P1 IMAD.HI.U32 R20, R5, R20, RZ ;  /* 0x0000001405141227 */ /* 0x000fca00078e00ff */
[----:B------:R-:W-:-:S07]  /*11570*/  @P1 SHF.R.U32.HI R5, RZ, R21, R20 ;  /* 0x00000015ff051219 */ /* 0x000fce0000011614 */
.L_x_5048:
[----:B------:R-:W-:Y:S05]  /*11580*/  BSYNC B0 ;  /* 0x0000000000007941 */ /* 0x000fea0003800000 */
.L_x_5046:
[----:B------:R-:W-:-:S05]  /*11590*/  IMAD R5, R5, R163, R163 ;  /* 0x000000a305057224 */ /* 0x000fca00078e02a3 */
[----:B------:R-:W-:-:S07]  /*115a0*/  VIMNMX R162, R162, R5, PT ;  /* 0x00000005a2a27248 */ /* 0x000fce0003fe0100 */
.L_x_5045:
[----:B------:R-:W-:Y:S01]  /*115b0*/  SHF.R.S32.HI R3, RZ, 0x1f, R162 ;  /* 0x0000001fff037819 */ /* 0x000fe200000114a2 */
[----:B------:R-:W-:Y:S03]  /*115c0*/  BSSY B2, `(.L_x_5049) ;  /* 0x0000011000027945 */ /* 0x000fe60003800000 */
[----:B------:R-:W-:-:S04]  /*115d0*/  LEA.HI R3, R3, R162, RZ, 0x6 ;  /* 0x000000a203037211 */ /* 0x000fc800078f30ff */
[----:B------:R-:W-:-:S04]  /*115e0*/  SHF.R.S32.HI R6, RZ, 0x6, R3 ;  /* 0x00000006ff067819 */ /* 0x000fc80000011403 */
[----:B------:R-:W-:-:S04]  /*115f0*/  VIMNMX R3, R157, R6, !PT ;  /* 0x000000069d037248 */ /* 0x000fc80007fe0100 */
[----:B------:R-:W-:-:S13]  /*11600*/  ISETP.GE.AND P1, PT, R0, R3, PT ;  /* 0x000000030000720c */ /* 0x000fda0003f26270 */
[----:B------:R-:W-:Y:S05]  /*11610*/  @!P1 BRA `(.L_x_5050) ;  /* 0x00000000002c9947 */ /* 0x000fea0003800000 */
[----:B------:R-:W-:Y:S01]  /*11620*/  BSSY B1, `(.L_x_5051) ;  /* 0x0000008000017945 */ /* 0x000fe20003800000 */
.L_x_5053:
[----:B------:R-:W-:Y:S01]  /*11630*/  BSSY B0, `(.L_x_5052) ;  /* 0x0000003000007945 */ /* 0x000fe20003800000 */
[----:B------:R-:W-:-:S07]  /*11640*/  MOV R6, 0x11660 ;  /* 0x0001166000067802 */ /* 0x000fce0000000f00 */
[----:B------:R-:W-:Y:S05]  /*11650*/  CALL.REL.NOINC `($_ZN7cutlass13device_kernelIN5flash11enable_sm90INS1_16FlashAttnFwdSm90INS1_25CollectiveMainloopFwdSm90ILi2EN4cute5tupleIJNS5_1CILi1EEES8_S8_EEENS6_IJNS7_ILi64EEESA_SA_EEELi512ENS_6half_tEfNS_4arch4Sm90ELb0ELb1ELb1ELb0ELb0ELb0ELb1ELb0ELb0ELb1ELb1ELb0EEENS1_21CollectiveEpilogueFwdINS6_IJSA_NS7_ILi512EEESA_EEES9_SC_SE_Li256ELb0ELb1ELb1ELb0EEENS1_19SingleTileSchedulerILb0ELb1ELb1ELi64EEEEEEEEEvNT_6ParamsE$_ZZN5flash25CollectiveMainloopFwdSm90ILi2EN4cute5tupleIJNS1_1CILi1EEES4_S4_EEENS2_IJNS3_ILi64EEES6_S6_EEELi512EN7cutlass6half_tEfNS8_4arch4Sm90ELb0ELb1ELb1ELb0ELb0ELb0ELb1ELb0ELb0ELb1ELb1ELb0EE3mmaINS_16FlashAttnFwdSm90ISC_NS_21CollectiveEpilogueFwdINS2_IJS6_NS3_ILi512EEES6_EEES5_S9_SB_Li256ELb0ELb1ELb1ELb0EEENS_19SingleTileSchedulerILb0ELb1ELb1ELi64EEEE13SharedStorageENS1_6TensorINS1_11ArrayEngineIfLm128EEENS1_6LayoutINS2_IJNS2_IJNS3_ILi2EEESR_NS3_ILi32EEEEEES4_S4_EEENS2_IJNS2_IJS4_SR_NS3_ILi4EEEEEENS3_ILi0EEESX_EEEEEEENS_7SoftmaxILi2ELi0EEEEEbRKNSC_6ParamsENS8_25PipelineTmaAsyncNoClusterILi2ENS8_16PipelineTmaAsyncILi2EEEEES19_RNS8_13PipelineStateILj2EEERT0_RT1_iRiRKNS_16SeqlenInfoQKNewKILb0ELb0EEENS2_IJiiiiEEERT_ENKUliT_T0_T1_E_clIZSD_ISM_S10_S12_EbS15_S19_S19_S1C_S1E_S1G_iS1H_S1L_S1M_S1O_EUlRS1P_iE1_NS3_ILb0EEENS3_ILb1EEEEEDaiS1P_S1Q_S1R_) ;  /* 0x000001cc00c87944 */ /* 0x000fea0003c00000 */
[----:B------:R-:W-:Y:S05]  /*11660*/  BSYNC B0 ;  /* 0x0000000000007941 */ /* 0x000fea0003800000 */
.L_x_5052:
[C---:B------:R-:W-:Y:S01]  /*11670*/  ISETP.GT.AND P1, PT, R0.reuse, R3, PT ;  /* 0x000000030000720c */ /* 0x040fe20003f24270 */
[----:B------:R-:W-:-:S12]  /*11680*/  VIADD R0, R0, 0xffffffff ;  /* 0xffffffff00007836 */ /* 0x000fd80000000000 */
[----:B------:R-:W-:Y:S05]  /*11690*/  @P1 BRA `(.L_x_5053) ;  /* 0xfffffffc00e41947 */ /* 0x000fea000383ffff */
[----:B------:R-:W-:Y:S05]  /*116a0*/  BSYNC B1 ;  /* 0x0000000000017941 */ /* 0x000fea0003800000 */
.L_x_5051:
[----:B------:R-:W2:Y:S02]  /*116b0*/  LDL R4, [R1+0x70] ;  /* 0x0000700001047983 */ /* 0x000ea40000100800 */
[----:B--2---:R-:W-:-:S07]  /*116c0*/  IMAD.SHL.U32 R4, R4, 0x40, RZ ;  /* 0x0000004004047824 */ /* 0x004fce00078e00ff */
.L_x_5050:
[----:B------:R-:W-:Y:S05]  /*116d0*/  BSYNC B2 ;  /* 0x0000000000027941 */ /* 0x000fea0003800000 */
.L_x_5049:
[----:B------:R-:W0:Y:S01]  /*116e0*/  LDC R2, c[0x0][0x448] ;  /* 0x00011200ff027b82 */ /* 0x000e220000000800 */
[----:B------:R-:W-:Y:S01]  /*116f0*/  VIADD R4, R4, 0x3f ;  /* 0x0000003f04047836 */ /* 0x000fe20000000000 */
[----:B------:R-:W-:-:S06]  /*11700*/  ULDC UR4, c[0x0][0xad4] ;  /* 0x0002b50000047ab9 */ /* 0x000fcc0000000800 */
[----:B------:R-:W1:Y:S01]  /*11710*/  LDC R7, c[0x0][0xadc] ;  /* 0x0002b700ff077b82 */ /* 0x000e620000000800 */
[----:B0-----:R-:W-:-:S13]  /*11720*/  ISETP.NE.AND P1, PT, R2, 0x1, PT ;  /* 0x000000010200780c */ /* 0x001fda0003f25270 */
[----:B------:R-:W0:Y:S08]  /*11730*/  @P1 LDC R3, c[0x0][0x44c] ;  /* 0x00011300ff031b82 */ /* 0x000e300000000800 */
[----:B------:R-:W2:Y:S01]  /*11740*/  @P1 LDC R5, c[0x0][0x450] ;  /* 0x00011400ff051b82 */ /* 0x000ea20000000800 */
[----:B0-----:R-:W-:-:S05]  /*11750*/  @P1 IMAD.HI.U32 R2, R4, R3, RZ ;  /* 0x0000000304021227 */ /* 0x001fca00078e00ff */
[----:B--2---:R-:W-:Y:S02]  /*11760*/  @P1 SHF.R.U32.HI R4, RZ, R5, R2 ;  /* 0x00000005ff041219 */ /* 0x004fe40000011602 */
[----:B-1----:R-:W-:-:S03]  /*11770*/  ISETP.GE.AND P1, PT, R7, 0x1, PT ;  /* 0x000000010700780c */ /* 0x002fc60003f26270 */
[----:B------:R-:W-:-:S04]  /*11780*/  IMAD.IADD R4, R237, 0x1, R4 ;  /* 0x00000001ed047824 */ /* 0x000fc800078e0204 */
[----:B------:R-:W-:-:S06]  /*11790*/  VIADD R2, R4, -UR4 ;  /* 0x8000000404027c36 */ /* 0x000fcc0008000000 */
[----:B------:R-:W-:Y:S05]  /*117a0*/  @!P1 BRA `(.L_x_5054) ;  /* 0x0000000000449947 */ /* 0x000fea0003800000 */
        /* <DEDUP_REMOVED lines=10> */
.L_x_5056:
[----:B------:R-:W-:-:S13]  /*11850*/  ISETP.NE.AND P1, PT, R7, 0x1, PT ;  /* 0x000000010700780c */ /* 0x000fda0003f25270 */
[----:B------:R-:W0:Y:S02]  /*11860*/  @P1 LDC.64 R8, c[0x0][0xae0] ;  /* 0x0002b800ff081b82 */ /* 0x000e240000000a00 */
[----:B0-----:R-:W-:-:S05]  /*11870*/  @P1 IMAD.HI.U32 R6, R4, R8, RZ ;  /* 0x0000000804061227 */ /* 0x001fca00078e00ff */
[----:B------:R-:W-:-:S07]  /*11880*/  @P1 SHF.R.U32.HI R4, RZ, R9, R6 ;  /* 0x00000009ff041219 */ /* 0x000fce0000011606 */
.L_x_5057:
[----:B------:R-:W-:Y:S05]  /*11890*/  BSYNC B0 ;  /* 0x0000000000007941 */ /* 0x000fea0003800000 */
.L_x_5055:
[----:B------:R-:W-:-:S05]  /*118a0*/  IMAD R3, R4, R7, RZ ;  /* 0x0000000704037224 */ /* 0x000fca00078e02ff */
[----:B------:R-:W-:-:S07]  /*118b0*/  VIMNMX R2, R2, R3, !PT ;  /* 0x0000000302027248 */ /* 0x000fce0007fe0100 */
.L_x_5054:
[----:B------:R-:W-:-:S05]  /*118c0*/  VIADD R2, R2, 0x3f ;  /* 0x0000003f02027836 */ /* 0x000fca0000000000 */
[----:B------:R-:W-:-:S04]  /*118d0*/  SHF.R.S32.HI R3, RZ, 0x1f, R2 ;  /* 0x0000001fff037819 */ /* 0x000fc80000011402 */
[----:B------:R-:W-:-:S04]  /*118e0*/  LEA.HI R3, R3, R2, RZ, 0x6 ;  /* 0x0000000203037211 */ /* 0x000fc800078f30ff */
[----:B------:R-:W-:-:S04]  /*118f0*/  SHF.R.S32.HI R2, RZ, 0x6, R3 ;  /* 0x00000006ff027819 */ /* 0x000fc80000011403 */
[----:B------:R-:W-:-:S04]  /*11900*/  VIMNMX R161, R157, R2, !PT ;  /* 0x000000029da17248 */ /* 0x000fc80007fe0100 */
[----:B------:R-:W-:-:S13]  /*11910*/  ISETP.GE.AND P1, PT, R0, R161, PT ;  /* 0x000000a10000720c */ /* 0x000fda0003f26270 */
[----:B------:R-:W-:Y:S05]  /*11920*/  @!P1 BRA `(.L_x_5058) ;  /* 0x0000007000209947 */ /* 0x000fea0003800000 */
.L_x_5079:
[----:B-1----:R-:W2:Y:S04]  /*11930*/  LDL R56, [R1+0x1e8] ;  /* 0x0001e80001387983 */ /* 0x002ea80000100800 */
[----:B0-----:R-:W3:Y:S04]  /*11940*/  LDL R2, [R1+0x1f0] ;  /* 0x0001f00001027983 */ /* 0x001ee80000100800 */
[----:B------:R-:W4:Y:S01]  /*11950*/  LDL R3, [R1+0x1c] ;  /* 0x00001c0001037983 */ /* 0x000f220000100800 */
[----:B--2---:R-:W-:-:S05]  /*11960*/  VIADD R4, R56, 0x1 ;  /* 0x0000000138047836 */ /* 0x004fca0000000000 */
[----:B------:R-:W-:-:S13]  /*11970*/  ISETP.NE.AND P2, PT, R4, 0x2, PT ;  /* 0x000000020400780c */ /* 0x000fda0003f45270 */
[----:B------:R0:W5:Y:S04]  /*11980*/  @P2 LDL R6, [R1+0x1ec] ;  /* 0x0001ec0001062983 */ /* 0x0001680000100800 */
[----:B------:R-:W2:Y:S01]  /*11990*/  @!P2 LDL R5, [R1+0x1ec] ;  /* 0x0001ec000105a983 */ /* 0x000ea20000100800 */
[----:B---3--:R-:W-:Y:S01]  /*119a0*/  VIADD R2, R2, 0x1 ;  /* 0x0000000102027836 */ /* 0x008fe20000000000 */
[----:B----4-:R-:W-:Y:S02]  /*119b0*/  LOP3.LUT R3, R3, 0x1, RZ, 0xfc, !PT ;  /* 0x0000000103037812 */ /* 0x010fe400078efcff */
[----:B------:R1:W-:Y:S04]  /*119c0*/  STL [R1+0x1e8], R4 ;  /* 0x0001e80401007387 */ /* 0x0003e80000100800 */
[----:B------:R0:W-:Y:S04]  /*119d0*/  STL [R1+0x1f0], R2 ;  /* 0x0001f00201007387 */ /* 0x0001e80000100800 */
[----:B------:R0:W-:Y:S01]  /*119e0*/  @!P2 STL [R1+0x1e8], RZ ;  /* 0x0001e8ff0100a387 */ /* 0x0001e20000100800 */
[----:B------:R-:W-:Y:S01]  /*119f0*/  ISETP.NE.AND P3, PT, R3, 0x3, PT ;  /* 0x000000030300780c */ /* 0x000fe20003f65270 */
[----:B------:R-:W-:Y:S01]  /*11a00*/  IMAD.MOV.U32 R8, RZ, RZ, R0 ;  /* 0x000000ffff087224 */ /* 0x000fe200078e0000 */
[----:B------:R-:W-:Y:S05]  /*11a10*/  YIELD ;  /* 0x0000000000007946 */ /* 0x000fea0003800000 */
[----:B------:R-:W-:Y:S01]  /*11a20*/  BSSY B0, `(.L_x_5059) ;  /* 0x0000008000007945 */ /* 0x000fe20003800000 */
[----:B------:R-:W-:Y:S01]  /*11a30*/  VIADD R0, R0, 0xffffffff ;  /* 0xffffffff00007836 */ /* 0x000fe20000000000 */
[----:B------:R-:W-:Y:S01]  /*11a40*/  ISETP.GT.AND P1, PT, R8, R161, PT ;  /* 0x000000a10800720c */ /* 0x000fe20003f24270 */
[----:B-1----:R-:W-:Y:S01]  /*11a50*/  @!P2 IMAD.MOV.U32 R4, RZ, RZ, RZ ;  /* 0x000000ffff04a224 */ /* 0x002fe200078e00ff */
[----:B--2---:R-:W-:-:S05]  /*11a60*/  @!P2 LOP3.LUT R6, R5, 0x1, RZ, 0x3c, !PT ;  /* 0x000000010506a812 */ /* 0x004fca00078e3cff */
[----:B------:R0:W-:Y:S01]  /*11a70*/  @!P2 STL [R1+0x1ec], R6 ;  /* 0x0001ec060100a387 */ /* 0x0001e20000100800 */
[----:B------:R-:W-:Y:S05]  /*11a80*/  @!P3 BRA `(.L_x_5060) ;  /* 0x000000000004b947 */ /* 0x000fea0003800000 */
[----:B------:R-:W-:Y:S01]  /*11a90*/  BPT.TRAP 0x1 ;  /* 0x000000040000795c */ /* 0x000fe20000300000 */
.L_x_5060:
[----:B------:R-:W-:Y:S05]  /*11aa0*/  BSYNC B0 ;  /* 0x0000000000007941 */ /* 0x000fea0003800000 */
.L_x_5059:
[----:B0-----:R-:W2:Y:S01]  /*11ab0*/  LDL.64 R2, [R1+0x8] ;  /* 0x0000080001027983 */ /* 0x001ea20000100a00 */
[----:B-----5:R-:W-:Y:S02]  /*11ac0*/  SHF.L.U32 R5, R6, 0x1f, RZ ;  /* 0x0000001f06057819 */ /* 0x020fe400000006ff */
[----:B--2---:R-:W-:-:S05]  /*11ad0*/  MOV R3, R2 ;  /* 0x0000000200037202 */ /* 0x004fca0000000f00 */
[----:B------:R-:W-:-:S04]  /*11ae0*/  IMAD R4, R4, 0x8, R3 ;  /* 0x0000000804047824 */ /* 0x000fc800078e0203 */
[----:B------:R0:W1:Y:S01]  /*11af0*/  SYNCS.PHASECHK.TRANS64.TRYWAIT P2, [R4+URZ], R5 ;  /* 0x00000005040075a7 */ /* 0x000062000804017f */
[----:B------:R0:W5:Y:S01]  /*11b00*/  LDL.64 R6, [R1+0x1e8] ;  /* 0x0001e80001067983 */ /* 0x0001620000100a00 */
[----:B------:R-:W-:Y:S04]  /*11b10*/  BSSY B0, `(.L_x_5061) ;  /* 0x0000003000007945 */ /* 0x000fe80003800000 */
[----:B------:R-:W-:Y:S05]  /*11b20*/  @!P3 BRA `(.L_x_5062) ;  /* 0x000000000004b947 */ /* 0x000fea0003800000 */
[----:B------:R-:W-:Y:S01]  /*11b30*/  BPT.TRAP 0x1 ;  /* 0x000000040000795c */ /* 0x000fe20000300000 */
.L_x_5062:
[----:B------:R-:W-:Y:S05]  /*11b40*/  BSYNC B0 ;  /* 0x0000000000007941 */ /* 0x000fea0003800000 */
.L_x_5061:
[----:B------:R-:W-:Y:S04]  /*11b50*/  BSSY B0, `(.L_x_5063) ;  /* 0x0000006000007945 */ /* 0x000fe80003800000 */
[----:B-1----:R-:W-:Y:S05]  /*11b60*/  @P2 BRA `(.L_x_5064) ;  /* 0x0000000000102947 */ /* 0x002fea0003800000 */
[----:B-----5:R-:W-:Y:S01]  /*11b70*/  IMAD R6, R6, 0x8, R3 ;  /* 0x0000000806067824 */ /* 0x020fe200078e0203 */
[----:B------:R-:W-:-:S04]  /*11b80*/  SHF.L.U32 R7, R7, 0x1f, RZ ;  /* 0x0000001f07077819 */ /* 0x000fc800000006ff */
[----:B------:R-:W1:Y:S02]  /*11b90*/  SYNCS.PHASECHK.TRANS64.TRYWAIT P2, [R6+URZ], R7 ;  /* 0x00000007060075a7 */ /* 0x000e64000804017f */
[----:B-1----:R-:W-:Y:S05]  /*11ba0*/  @!P2 BRA `(.L_x_5065) ;  /* 0x000001b00078a947 */ /* 0x002fea0003800000 */
.L_x_5064:
[----:B------:R-:W-:Y:S05]  /*11bb0*/  BSYNC B0 ;  /* 0x0000000000007941 */ /* 0x000fea0003800000 */
.L_x_5063:
[----:B-1---5:R-:W2:Y:S04]  /*11bc0*/  LDL R7, [R1+0x1e8] ;  /* 0x0001e80001077983 */ /* 0x022ea80000100800 */
[----:B------:R-:W2:Y:S01]  /*11bd0*/  LDL.64 R2, [R1+0xa0] ;  /* 0x0000a00001027983 */ /* 0x000ea20000100a00 */
[----:B------:R-:W-:Y:S05]  /*11be0*/  WARPSYNC.ALL ;  /* 0x0000000000007948 */ /* 0x000fea0003800000 */
[----:B------:R-:W3:Y:S04]  /*11bf0*/  LDL.64 R12, [R1+0x98] ;  /* 0x00009800010c7983 */ /* 0x000ee80000100a00 */
[----:B0-----:R-:W4:Y:S04]  /*11c00*/  LDL.64 R4, [R1+0x98] ;  /* 0x0000980001047983 */ /* 0x001f280000100a00 */
[----:B------:R-:W4:Y:S04]  /*11c10*/  LDL.64 R8, [R1+0x98] ;  /* 0x0000980001087983 */ /* 0x000f280000100a00 */
[----:B------:R-:W4:Y:S01]  /*11c20*/  LDL.64 R10, [R1+0x98] ;  /* 0x00009800010a7983 */ /* 0x000f220000100a00 */
[----:B--2---:R-:W-:Y:S01]  /*11c30*/  IMAD R2, R7, 0x200, R2 ;  /* 0x0000020007027824 */ /* 0x004fe200078e0202 */
[----:B------:R-:W-:-:S02]  /*11c40*/  R2UR UR7, R3 ;  /* 0x00000000030772ca */ /* 0x000fc400000e0000 */
[----:B------:R-:W2:Y:S02]  /*11c50*/  LDL R14, [R1+0x54] ;  /* 0x00005400010e7983 */ /* 0x000ea40000100800 */
[C---:B------:R-:W-:Y:S01]  /*11c60*/  R2UR UR6, R2.reuse ;  /* 0x00000000020672ca */ /* 0x040fe200000e0000 */
[----:B------:R-:W-:Y:S01]  /*11c70*/  WARPGROUP.ARRIVE ;  /* 0x00000000000079c5 */ /* 0x000fe20000000000 */
[----:B------:R-:W-:Y:S02]  /*11c80*/  VIADD R6, R2, 0x2 ;  /* 0x0000000202067836 */ /* 0x000fe40000000000 */
[----:B------:R-:W-:Y:S01]  /*11c90*/  IMAD.MOV.U32 R7, RZ, RZ, R3 ;  /* 0x000000ffff077224 */ /* 0x000fe200078e0003 */
[----:B---3--:R-:W-:Y:S02]  /*11ca0*/  R2UR UR4, R12 ;  /* 0x000000000c0472ca */ /* 0x008fe400000e0000 */
[----:B------:R-:W-:Y:S02]  /*11cb0*/  R2UR UR5, R13 ;  /* 0x000000000d0572ca */ /* 0x000fe400000e0000 */
[----:B------:R0:W5:Y:S11]  /*11cc0*/  LDL.64 R12, [R1+0x1e8] ;  /* 0x0001e800010c7983 */ /* 0x0001760000100a00 */
[----:B------:R-:W-:Y:S01]  /*11cd0*/  HGMMA.64x64x16.F32 R24, gdesc[UR4], RZ, !UPT, gsb0 ;  /* 0x00e00000041879f0 */ /* 0x000fe2000c0008ff */
[----:B----4-:R-:W-:Y:S01]  /*11ce0*/  VIADD R4, R4, 0x2 ;  /* 0x0000000204047836 */ /* 0x010fe20000000000 */
[----:B------:R-:W-:-:S02]  /*11cf0*/  R2UR UR6, R6 ;  /* 0x00000000060672ca */ /* 0x000fc400000e0000 */
[----:B------:R-:W-:Y:S02]  /*11d00*/  R2UR UR7, R7 ;  /* 0x00000000070772ca */ /* 0x000fe400000e0000 */
[----:B------:R-:W-:Y:S02]  /*11d10*/  R2UR UR4, R4 ;  /* 0x00000000040472ca */ /* 0x000fe400000e0000 */
[----:B------:R-:W-:Y:S01]  /*11d20*/  R2UR UR5, R5 ;  /* 0x00000000050572ca */ /* 0x000fe200000e0000 */
[----:B------:R-:W-:Y:S02]  /*11d30*/  WARPGROUP.DEPBAR.LE gsb0, 0x0 ;  /* 0x00008000000079c5 */ /* 0x000fe40000010000 */
[----:B------:R-:W-:-:S10]  /*11d40*/  WARPGROUP.ARRIVE ;  /* 0x00000000000079c5 */ /* 0x000fd40000000000 */
[----:B------:R-:W-:Y:S01]  /*11d50*/  HGMMA.64x64x16.F32 R24, gdesc[UR4], R24, gsb0 ;  /* 0x00e00000041879f0 */ /* 0x000fe20008000818 */
[----:B------:R-:W-:Y:S02]  /*11d60*/  VIADD R8, R8, 0x4 ;  /* 0x0000000408087836 */ /* 0x000fe40000000000 */
[----:B------:R-:W-:Y:S02]  /*11d70*/  VIADD R4, R2, 0x4 ;  /* 0x0000000402047836 */ /* 0x000fe40000000000 */
[----:B------:R-:W-:Y:S01]  /*11d80*/  IMAD.MOV.U32 R5, RZ, RZ, R3 ;  /* 0x000000ffff057224 */ /* 0x000fe200078e0003 */
        /* <DEDUP_REMOVED lines=8> */
[----:B------:R-:W-:Y:S01]  /*11e10*/  VIADD R10, R10, 0x6 ;  /* 0x000000060a0a7836 */ /* 0x000fe20000000000 */
[----:B------:R-:W-:Y:S02]  /*11e20*/  R2UR UR7, R3 ;  /* 0x00000000030772ca */ /* 0x000fe400000e0000 */
[----:B------:R-:W-:Y:S02]  /*11e30*/  R2UR UR6, R2 ;  /* 0x00000000020672ca */ /* 0x000fe400000e0000 */
[----:B------:R-:W-:Y:S02]  /*11e40*/  R2UR UR4, R10 ;  /* 0x000000000a0472ca */ /* 0x000fe400000e0000 */
[----:B------:R-:W-:Y:S01]  /*11e50*/  R2UR UR5, R11 ;  /* 0x000000000b0572ca */ /* 0x000fe200000e0000 */
[----:B------:R-:W-:Y:S01]  /*11e60*/  IMAD.MOV.U32 R4, RZ, RZ, 0x1 ;  /* 0x00000001ff047424 */ /* 0x000fe200078e00ff */
[----:B------:R0:W-:Y:S01]  /*11e70*/  STL [R1+0x80], RZ ;  /* 0x000080ff01007387 */ /* 0x0001e20000100800 */
[----:B------:R-:W-:-:S02]  /*11e80*/  WARPGROUP.DEPBAR.LE gsb0, 0x0 ;  /* 0x00008000000079c5 */ /* 0x000fc40000010000 */
[----:B------:R-:W-:-:S08]  /*11e90*/  WARPGROUP.ARRIVE ;  /* 0x00000000000079c5 */ /* 0x000fd00000000000 */
[----:B------:R-:W-:Y:S01]  /*11ea0*/  HGMMA.64x64x16.F32 R24, gdesc[UR4], R24, gsb0 ;  /* 0x00e00000041879f0 */ /* 0x000fe20008000818 */
[----:B------:R0:W-:Y:S01]  /*11eb0*/  STL [R1+0x80], R4 ;  /* 0x0000800401007387 */ /* 0x0001e20000100800 */
[----:B--2---:R-:W-:-:S03]  /*11ec0*/  LOP3.LUT R14, R14, 0x1, RZ, 0xfc, !PT ;  /* 0x000000010e0e7812 */ /* 0x004fc600078efcff */
[----:B------:R0:W-:Y:S04]  /*11ed0*/  STL [R1+0x80], R4 ;  /* 0x0000800401007387 */ /* 0x0001e80000100800 */
[----:B------:R0:W-:Y:S04]  /*11ee0*/  STL [R1+0x80], R4 ;  /* 0x0000800401007387 */ /* 0x0001e80000100800 */
[----:B------:R0:W-:Y:S01]  /*11ef0*/  STL [R1+0x80], R4 ;  /* 0x0000800401007387 */ /* 0x0001e20000100800 */
[----:B------:R-:W-:Y:S01]  /*11f00*/  ISETP.NE.AND P3, PT, R14, 0x3, PT ;  /* 0x000000030e00780c */ /* 0x000fe20003f65270 */
[----:B------:R-:W-:Y:S01]  /*11f10*/  BSSY B0, `(.L_x_5066) ;  /* 0x0000004000007945 */ /* 0x000fe20003800000 */
[----:B------:R-:W-:-:S11]  /*11f20*/  WARPGROUP.DEPBAR.LE gsb0, 0x0 ;  /* 0x00008000000079c5 */ /* 0x000fd60000010000 */
[----:B0-----:R-:W-:Y:S05]  /*11f30*/  @!P3 BRA `(.L_x_5067) ;  /* 0x000000000004b947 */ /* 0x001fea0003800000 */
[----:B------:R-:W-:Y:S01]  /*11f40*/  BPT.TRAP 0x1 ;  /* 0x000000040000795c */ /* 0x000fe20000300000 */
.L_x_5067:
[----:B------:R-:W-:Y:S05]  /*11f50*/  BSYNC B0 ;  /* 0x0000000000007941 */ /* 0x000fea0003800000 */
.L_x_5066:
        /* <DEDUP_REMOVED lines=8> */
.L_x_5069:
[----:B------:R-:W-:Y:S05]  /*11fe0*/  BSYNC B0 ;  /* 0x0000000000007941 */ /* 0x000fea0003800000 */
.L_x_5068:
[----:B------:R-:W-:Y:S04]  /*11ff0*/  BSSY B0, `(.L_x_5070) ;  /* 0x0000004000007945 */ /* 0x000fe80003800000 */
[----:B-1----:R-:W-:Y:S05]  /*12000*/  @P2 BRA `(.L_x_5071) ;  /* 0x0000000000082947 */ /* 0x002fea0003800000 */
[----:B------:R-:W1:Y:S02]  /*12010*/  SYNCS.PHASECHK.TRANS64.TRYWAIT P2, [R12+URZ], R13 ;  /* 0x0000000d0c0075a7 */ /* 0x000e64000804017f */
[----:B-1----:R-:W-:Y:S05]  /*12020*/  @!P2 BRA `(.L_x_5072) ;  /* 0x000001ac006ca947 */ /* 0x002fea0003800000 */
.L_x_5071:
[----:B------:R-:W-:Y:S05]  /*12030*/  BSYNC B0 ;  /* 0x0000000000007941 */ /* 0x000fea0003800000 */
.L_x_5070:
[----:B------:R-:W2:Y:S04]  /*12040*/  LDL R14, [R1+0x88] ;  /* 0x00008800010e7983 */ /* 0x000ea80000100800 */
[----:B------:R-:W3:Y:S04]  /*12050*/  LDL R5, [R1+0x1e8] ;  /* 0x0001e80001057983 */ /* 0x000ee80000100800 */
[----:B------:R-:W3:Y:S04]  /*12060*/  LDL.64 R2, [R1+0xb8] ;  /* 0x0000b80001027983 */ /* 0x000ee80000100a00 */
[----:B------:R-:W4:Y:S04]  /*12070*/  LDL.64 R6, [R1+0xb0] ;  /* 0x0000b00001067983 */ /* 0x000f280000100a00 */
[----:B------:R-:W5:Y:S04]  /*12080*/  LDL.64 R8, [R1+0xb0] ;  /* 0x0000b00001087983 */ /* 0x000f680000100a00 */
[----:B------:R-:W5:Y:S04]  /*12090*/  LDL.64 R10, [R1+0xb0] ;  /* 0x0000b000010a7983 */ /* 0x000f680000100a00 */
[----:B01----:R-:W5:Y:S01]  /*120a0*/  LDL.64 R12, [R1+0xb0] ;  /* 0x0000b000010c7983 */ /* 0x003f620000100a00 */
[----:B------:R-:W-:Y:S05]  /*120b0*/  WARPSYNC.ALL ;  /* 0x0000000000007948 */ /* 0x000fea0003800000 */
[----:B------:R-:W-:Y:S01]  /*120c0*/  WARPGROUP.ARRIVE ;  /* 0x00000000000079c5 */ /* 0x000fe20000000000 */
[----:B------:R-:W5:Y:S05]  /*120d0*/  LDL.64 R18, [R1+0xb0] ;  /* 0x0000b00001127983 */ /* 0x000f6a0000100a00 */
[----:B------:R-:W0:Y:S01]  /*120e0*/  S2R R20, SR_TID.X ;  /* 0x0000000000147919 */ /* 0x000e220000002100 */
[----:B------:R-:W5:Y:S04]  /*120f0*/  LDL.64 R58, [R1+0xb0] ;  /* 0x0000b000013a7983 */ /* 0x000f680000100a00 */
[----:B------:R-:W5:Y:S04]  /*12100*/  LDL.64 R60, [R1+0xb0] ;  /* 0x0000b000013c7983 */ /* 0x000f680000100a00 */
[----:B------:R-:W5:Y:S01]  /*12110*/  LDL.64 R62, [R1+0xb0] ;  /* 0x0000b000013e7983 */ /* 0x000f620000100a00 */
[----:B--2---:R-:W-:-:S03]  /*12120*/  ISETP.NE.U32.AND P2, PT, R14, RZ, PT ;  /* 0x000000ff0e00720c */ /* 0x004fc60003f45070 */
[----:B------:R-:W2:Y:S01]  /*12130*/  LDL.64 R14, [R1+0xb0] ;  /* 0x0000b000010e7983 */ /* 0x000ea20000100a00 */
[----:B---3--:R-:W-:Y:S01]  /*12140*/  IMAD R2, R5, 0x1000, R2 ;  /* 0x0000100005027824 */ /* 0x008fe200078e0202 */
[----:B------:R-:W-:Y:S02]  /*12150*/  R2UR UR7, R3 ;  /* 0x00000000030772ca */ /* 0x000fe400000e0000 */
[----:B----4-:R-:W-:Y:S02]  /*12160*/  R2UR UR4, R6 ;  /* 0x00000000060472ca */ /* 0x010fe400000e0000 */
[----:B------:R-:W-:Y:S02]  /*12170*/  R2UR UR6, R2 ;  /* 0x00000000020672ca */ /* 0x000fe400000e0000 */
[----:B------:R-:W-:Y:S02]  /*12180*/  R2UR UR5, R7 ;  /* 0x00000000070572ca */ /* 0x000fe400000e0000 */
[----:B------:R-:W-:-:S11]  /*12190*/  VOTEU.ANY UP0, P2 ;  /* 0x00000000003f7886 */ /* 0x000fd60001000100 */
        /* <DEDUP_REMOVED lines=25> */
[--C-:B------:R-:W-:Y:S01]  /*12330*/  IMAD.MOV.U32 R7, RZ, RZ, R3.reuse ;  /* 0x000000ffff077224 */ /* 0x100fe200078e0003 */
        /* <DEDUP_REMOVED lines=9> */
[----:B------:R-:W-:Y:S01]  /*123d0*/  IMAD.MOV.U32 R7, RZ, RZ, R3 ;  /* 0x000000ffff077224 */ /* 0x000fe200078e0003 */
[----:B------:R-:W-:-:S04]  /*123e0*/  R2UR UR6, R6 ;  /* 0x00000000060672ca */ /* 0x000fc800000e0000 */
[----:B------:R-:W-:Y:S01]  /*123f0*/  R2UR UR7, R7 ;  /* 0x00000000070772ca */ /* 0x000fe200000e0000 */
[----:B--2---:R-:W-:Y:S01]  /*12400*/  VIADD R14, R14, 0x200 ;  /* 0x000002000e0e7836 */ /* 0x004fe20000000000 */
[----:B------:R-:W-:-:S04]  /*12410*/  R2UR UR5, R15 ;  /* 0x000000000f0572ca */ /* 0x000fc800000e0000 */
        /* <DEDUP_REMOVED lines=127> */
[----:B-----5:R-:W-:Y:S01]  /*12c10*/  R2UR UR9, R9 ;  /* 0x00000000090972ca */ /* 0x020fe200000e0000 */
[----:B------:R-:W-:Y:S01]  /*12c20*/  IMAD.MOV.U32 R19, RZ, RZ, R3 ;  /* 0x000000ffff137224 */ /* 0x000fe200078e0003 */
[----:B0-----:R-:W5:Y:S02]  /*12c30*/  LDL.64 R20, [R1+0xb0] ;  /* 0x0000b00001147983 */ /* 0x001f640000100a00 */
        /* <DEDUP_REMOVED lines=10> */
[----:B------:R-:W-:Y:S02]  /*12ce0*/  WARPGROUP.DEPBAR.LE gsb0, 0x0 ;  /* 0x00008000000079c5 */ /* 0x000fe40000010000 */
[----:B------:R-:W-:-:S09]  /*12cf0*/  WARPGROUP.ARRIVE ;  /* 0x00000000000079c5 */ /* 0x000fd20000000000 */
[----:B------:R-:W-:Y:S01]  /*12d00*/  HGMMA.64x64x16.F32 R24, gdesc[UR8], R24, UP0, gsb0 ;  /* 0x00e00000081879f0 */ /* 0x000fe2000b800818 */
[----:B------:R-:W-:-:S05]  /*12d10*/  IMAD.MOV.U32 R18, RZ, RZ, 0x4 ;  /* 0x00000004ff127424 */ /* 0x000fca00078e00ff */
[----:B------:R-:W-:Y:S01]  /*12d20*/  SEL R7, R18, 0x2, P2 ;  /* 0x0000000212077807 */ /* 0x000fe20001000000 */
[----:B------:R-:W-:-:S03]  /*12d30*/  IMAD.MOV.U32 R9, RZ, RZ, R3 ;  /* 0x000000ffff097224 */ /* 0x000fc600078e0003 */
[----:B--2---:R-:W-:Y:S01]  /*12d40*/  IADD3 R10, R7, 0x800, R10 ;  /* 0x00000800070a7810 */ /* 0x004fe20007ffe00a */
[----:B------:R-:W-:Y:S01]  /*12d50*/  IMAD.IADD R8, R6, 0x1, R7 ;  /* 0x0000000106087824 */ /* 0x000fe200078e0207 */
[----:B------:R-:W-:Y:S02]  /*12d60*/  R2UR UR7, R9 ;  /* 0x00000000090772ca */ /* 0x000fe400000e0000 */
[----:B------:R-:W-:Y:S02]  /*12d70*/  R2UR UR4, R10 ;  /* 0x000000000a0472ca */ /* 0x000fe400000e0000 */
[----:B------:R-:W-:Y:S02]  /*12d80*/  R2UR UR6, R8 ;  /* 0x00000000080672ca */ /* 0x000fe400000e0000 */
[----:B------:R-:W-:Y:S01]  /*12d90*/  R2UR UR5, R11 ;  /* 0x000000000b0572ca */ /* 0x000fe200000e0000 */
[----:B------:R-:W-:Y:S02]  /*12da0*/  WARPGROUP.DEPBAR.LE gsb0, 0x0 ;  /* 0x00008000000079c5 */ /* 0x000fe40000010000 */
[----:B------:R-:W-:Y:S01]  /*12db0*/  WARPGROUP.ARRIVE ;  /* 0x00000000000079c5 */ /* 0x000fe20000000000 */
[----:B------:R-:W-:Y:S01]  /*12dc0*/  SEL R9, R18, 0x6, !P2 ;  /* 0x0000000612097807 */ /* 0x000fe20005000000 */
[----:B------:R-:W-:Y:S01]  /*12dd0*/  IMAD.MOV.U32 R11, RZ, RZ, R3 ;  /* 0x000000ffff0b7224 */ /* 0x000fe200078e0003 */
[----:B------:R-:W2:Y:S07]  /*12de0*/  LDL.64 R18, [R1+0xb0] ;  /* 0x0000b00001127983 */ /* 0x000eae0000100a00 */
[----:B------:R-:W-:Y:S01]  /*12df0*/  HGMMA.64x64x16.F32 R24, gdesc[UR4], R24, gsb0 ;  /* 0x00e00000041879f0 */ /* 0x000fe20008000818 */
[----:B------:R-:W-:Y:S01]  /*12e00*/  IMAD.IADD R10, R6, 0x1, R9 ;  /* 0x00000001060a7824 */ /* 0x000fe200078e0209 */
[----:B---3--:R-:W-:Y:S01]  /*12e10*/  IADD3 R12, R9, 0x800, R12 ;  /* 0x00000800090c7810 */ /* 0x008fe20007ffe00c */
[----:B------:R-:W3:Y:S01]  /*12e20*/  @!P0 LDL R8, [R1+0x1e8] ;  /* 0x0001e80001088983 */ /* 0x000ee20000100800 */
        /* <DEDUP_REMOVED lines=23> */
[C---:B-----5:R-:W-:Y:S01]  /*12fa0*/  IADD3 R10, R5.reuse, 0xa00, R20 ;  /* 0x00000a00050a7810 */ /* 0x060fe20007ffe014 */
[----:B------:R-:W-:Y:S01]  /*12fb0*/  IMAD.MOV.U32 R11, RZ, RZ, R21 ;  /* 0x000000ffff0b7224 */ /* 0x000fe200078e0015 */
[----:B------:R-:W4:Y:S06]  /*12fc0*/  LDL.64 R14, [R1+0xb0] ;  /* 0x0000b000010e7983 */ /* 0x000f2c0000100a00 */
[----:B------:R-:W-:Y:S01]  /*12fd0*/  HGMMA.64x64x16.F32 R24, gdesc[UR4], R24, gsb0 ;  /* 0x00e00000041879f0 */ /* 0x000fe20008000818 */
[----:B------:R-:W-:-:S02]  /*12fe0*/  IMAD.IADD R12, R5, 0x1, R6 ;  /* 0x00000001050c7824 */ /* 0x000fc400078e0206 */
[----:B------:R-:W-:Y:S01]  /*12ff0*/  IMAD.MOV.U32 R13, RZ, RZ, R3 ;  /* 0x000000ffff0d7224 */ /* 0x000fe200078e0003 */
[----:B------:R-:W-:Y:S01]  /*13000*/  R2UR UR4, R10 ;  /* 0x000000000a0472ca */ /* 0x000fe200000e0000 */
[----:B------:R-:W5:Y:S01]  /*13010*/  LDL.64 R20, [R1+0xb0] ;  /* 0x0000b00001147983 */ /* 0x000f620000100a00 */
        /* <DEDUP_REMOVED lines=11> */
[----:B------:R-:W3:Y:S01]  /*130d0*/  LDL.64 R58, [R1+0xb0] ;  /* 0x0000b000013a7983 */ /* 0x000ee20000100a00 */
[----:B------:R-:W-:Y:S02]  /*130e0*/  R2UR UR4, R10 ;  /* 0x000000000a0472ca */ /* 0x000fe400000e0000 */
[----:B------:R-:W-:-:S02]  /*130f0*/  R2UR UR7, R13 ;  /* 0x000000000d0772ca */ /* 0x000fc400000e0000 */
[----:B------:R-:W-:Y:S01]  /*13100*/  R2UR UR5, R11 ;  /* 0x000000000b0572ca */ /* 0x000fe200000e0000 */
[----:B------:R-:W-:Y:S02]  /*13110*/  WARPGROUP.DEPBAR.LE gsb0, 0x0 ;  /* 0x00008000000079c5 */ /* 0x000fe40000010000 */
[----:B------:R-:W-:Y:S01]  /*13120*/  WARPGROUP.ARRIVE ;  /* 0x00000000000079c5 */ /* 0x000fe20000000000 */
[C---:B------:R-:W-:Y:S01]  /*13130*/  IMAD.IADD R10, R9.reuse, 0x1, R6 ;  /* 0x00000001090a7824 */ /* 0x040fe200078e0206 */
[----:B--2---:R-:W-:Y:S01]  /*13140*/  IADD3 R18, R9, 0xa00, R18 ;  /* 0x00000a0009127810 */ /* 0x004fe20007ffe012 */
[----:B------:R-:W2:Y:S07]  /*13150*/  LDL.64 R12, [R1+0xb0] ;  /* 0x0000b000010c7983 */ /* 0x000eae0000100a00 */
        /* <DEDUP_REMOVED lines=27> */
[C---:B----4-:R-:W-:Y:S01]  /*13310*/  IADD3 R14, R5.reuse, 0xc00, R14 ;  /* 0x00000c00050e7810 */ /* 0x050fe20007ffe00e */
[----:B------:R-:W-:Y:S01]  /*13320*/  IMAD.IADD R10, R5, 0x1, R6 ;  /* 0x00000001050a7824 */ /* 0x000fe200078e0206 */
[----:B------:R-:W4:Y:S01]  /*13330*/  LDL.64 R18, [R1+0xb0] ;  /* 0x0000b00001127983 */ /* 0x000f220000100a00 */
[----:B-----5:R-:W-:-:S03]  /*13340*/  IADD3 R20, R7, 0xc00, R20 ;  /* 0x00000c0007147810 */ /* 0x020fc60007ffe014 */
[----:B------:R-:W5:Y:S04]  /*13350*/  @!P0 LDL.64 R60, [R1+0x30] ;  /* 0x00003000013c8983 */ /* 0x000f680000100a00 */
        /* <DEDUP_REMOVED lines=8> */
[----:B------:R-:W3:Y:S08]  /*133e0*/  LDL.64 R14, [R1+0xb0] ;  /* 0x0000b000010e7983 */ /* 0x000ef00000100a00 */
        /* <DEDUP_REMOVED lines=9> */
[----:B--2---:R-:W-:Y:S01]  /*13480*/  IADD3 R12, R9, 0xc00, R12 ;  /* 0x00000c00090c7810 */ /* 0x004fe20007ffe00c */
[----:B------:R-:W-:Y:S01]  /*13490*/  IMAD.MOV.U32 R11, RZ, RZ, R3 ;  /* 0x000000ffff0b7224 */ /* 0x000fe200078e0003 */
[----:B------:R-:W2:Y:S06]  /*134a0*/  LDL.64 R20, [R1+0xb0] ;  /* 0x0000b00001147983 */ /* 0x000eac0000100a00 */
        /* <DEDUP_REMOVED lines=26> */
[C---:B----4-:R-:W-:Y:S01]  /*13650*/  IADD3 R18, R5.reuse, 0xe00, R18 ;  /* 0x00000e0005127810 */ /* 0x050fe20007ffe012 */
        /* <DEDUP_REMOVED lines=9> */
[C---:B---3--:R-:W-:Y:S01]  /*136f0*/  IADD3 R14, R7.reuse, 0xe00, R14 ;  /* 0x00000e00070e7810 */ /* 0x048fe20007ffe00e */
        /* <DEDUP_REMOVED lines=9> */
[C---:B------:R-:W-:Y:S01]  /*13790*/  IMAD.IADD R6, R9.reuse, 0x1, R12 ;  /* 0x0000000109067824 */ /* 0x040fe200078e020c */
[----:B--2---:R-:W-:Y:S01]  /*137a0*/  IADD3 R20, R9, 0xe00, R20 ;  /* 0x00000e0009147810 */ /* 0x004fe20007ffe014 */
        /* <DEDUP_REMOVED lines=38> */
[----:B-----5:R-:W-:-:S03]  /*13a10*/  @!P0 MOV R61, R60 ;  /* 0x0000003c003d8202 */ /* 0x020fc60000000f00 */
[----:B------:R-:W-:Y:S04]  /*13a20*/  STL [R1+0x88], R4 ;  /* 0x0000880401007387 */ /* 0x000fe80000100800 */
[----:B------:R-:W-:Y:S04]  /*13a30*/  STL [R1+0x88], R4 ;  /* 0x0000880401007387 */ /* 0x000fe80000100800 */
[----:B------:R-:W-:Y:S04]  /*13a40*/  STL [R1+0x88], R4 ;  /* 0x0000880401007387 */ /* 0x000fe80000100800 */
[----:B------:R-:W-:Y:S04]  /*13a50*/  STL [R1+0x88], R4 ;  /* 0x0000880401007387 */ /* 0x000fe80000100800 */
[----:B------:R-:W-:Y:S01]  /*13a60*/  STL [R1+0x88], R4 ;  /* 0x0000880401007387 */ /* 0x000fe20000100800 */
[----:B------:R-:W-:-:S03]  /*13a70*/  @!P0 IMAD R8, R8, 0x8, R61 ;  /* 0x0000000808088824 */ /* 0x000fc600078e023d */
        /* <DEDUP_REMOVED lines=16> */
[----:B------:R-:W3:Y:S04]  /*13b80*/  LDL R11, [R1+0x220] ;  /* 0x00022000010b7983 */ /* 0x000ee80000100800 */
[----:B-1----:R-:W4:Y:S04]  /*13b90*/  LDL.64 R2, [R1+0x200] ;  /* 0x0002000001027983 */ /* 0x002f280000100a00 */
[----:B------:R-:W5:Y:S04]  /*13ba0*/  LDL.64 R18, [R1+0x210] ;  /* 0x0002100001127983 */ /* 0x000f680000100a00 */
[----:B------:R-:W5:Y:S04]  /*13bb0*/  LDL.64 R20, [R1+0xd8] ;  /* 0x0000d80001147983 */ /* 0x000f680000100a00 */
[----:B--2---:R-:W2:Y:S02]  /*13bc0*/  LD.E R6, desc[UR44][R6.64] ;  /* 0x0000002c06067980 */ /* 0x004ea4000c101900 */
[-C--:B--2---:R-:W-:Y:S01]  /*13bd0*/  FMUL.FTZ R14, R26, R6.reuse ;  /* 0x000000061a0e7220 */ /* 0x084fe20000410000 */
[-C--:B------:R-:W-:Y:S01]  /*13be0*/  FMUL.FTZ R24, R24, R6.reuse ;  /* 0x0000000618187220 */ /* 0x080fe20000410000 */
[-C--:B------:R-:W-:Y:S01]  /*13bf0*/  FMUL.FTZ R5, R25, R6.reuse ;  /* 0x0000000619057220 */ /* 0x080fe20000410000 */
[----:B------:R-:W-:-:S02]  /*13c00*/  FMUL.FTZ R12, R27, R6 ;  /* 0x000000061b0c7220 */ /* 0x000fc40000410000 */
[----:B------:R-:W4:Y:S01]  /*13c10*/  MUFU.TANH R153, R24 ;  /* 0x0000001800997308 */ /* 0x000f220000002400 */
[-C--:B0-----:R-:W-:Y:S01]  /*13c20*/  FMUL.FTZ R4, R28, R6.reuse ;  /* 0x000000061c047220 */ /* 0x081fe20000410000 */
[----:B------:R-:W-:-:S06]  /*13c30*/  FMUL.FTZ R162, R30, R6 ;  /* 0x000000061ea27220 */ /* 0x000fcc0000410000 */
[----:B------:R-:W0:Y:S01]  /*13c40*/  MUFU.TANH R14, R14 ;  /* 0x0000000e000e7308 */ /* 0x000e220000002400 */
[-C--:B------:R-:W-:Y:S01]  /*13c50*/  FMUL.FTZ R81, R29, R6.reuse ;  /* 0x000000061d517220 */ /* 0x080fe20000410000 */
[----:B------:R-:W-:-:S06]  /*13c60*/  FMUL.FTZ R152, R31, R6 ;  /* 0x000000061f987220 */ /* 0x000fcc0000410000 */
[----:B------:R-:W1:Y:S01]  /*13c70*/  MUFU.TANH R5, R5 ;  /* 0x0000000500057308 */ /* 0x000e620000002400 */
[-C--:B------:R-:W-:Y:S01]  /*13c80*/  FMUL.FTZ R85, R32, R6.reuse ;  /* 0x0000000620557220 */ /* 0x080fe20000410000 */
[----:B------:R-:W-:-:S06]  /*13c90*/  FMUL.FTZ R169, R34, R6 ;  /* 0x0000000622a97220 */ /* 0x000fcc0000410000 */
[----:B------:R-:W2:Y:S01]  /*13ca0*/  MUFU.TANH R12, R12 ;  /* 0x0000000c000c7308 */ /* 0x000ea20000002400 */
[-C--:B------:R-:W-:Y:S01]  /*13cb0*/  FMUL.FTZ R91, R33, R6.reuse ;  /* 0x00000006215b7220 */ /* 0x080fe20000410000 */
[----:B------:R-:W-:-:S06]  /*13cc0*/  FMUL.FTZ R163, R35, R6 ;  /* 0x0000000623a37220 */ /* 0x000fcc0000410000 */
[----:B------:R-:W3:Y:S08]  /*13cd0*/  MUFU.TANH R4, R4 ;  /* 0x0000000400047308 */ /* 0x000ef00000002400 */
[----:B------:R-:W5:Y:S01]  /*13ce0*/  MUFU.TANH R162, R162 ;  /* 0x000000a200a27308 */ /* 0x000f620000002400 */
[----:B----4-:R-:W-:Y:S01]  /*13cf0*/  FMNMX.FTZ R8, R153, R2, !PT ;  /* 0x0000000299087209 */ /* 0x010fe20007810000 */
[----:B------:R-:W-:Y:S01]  /*13d00*/  FMUL.FTZ R95, R36, R6 ;  /* 0x00000006245f7220 */ /* 0x000fe20000410000 */
[----:B0-----:R-:W-:-:S05]  /*13d10*/  FMNMX.FTZ R7, R14, R3, !PT ;  /* 0x000000030e077209 */ /* 0x001fca0007810000 */
[----:B------:R-:W0:Y:S01]  /*13d20*/  MUFU.TANH R81, R81 ;  /* 0x0000005100517308 */ /* 0x000e220000002400 */
[----:B------:R-:W-:-:S07]  /*13d30*/  FMUL.FTZ R171, R38, R6 ;  /* 0x0000000626ab7220 */ /* 0x000fce0000410000 */
[----:B------:R-:W4:Y:S01]  /*13d40*/  MUFU.TANH R152, R152 ;  /* 0x0000009800987308 */ /* 0x000f220000002400 */
[----:B-1----:R-:W-:Y:S01]  /*13d50*/  FMNMX.FTZ R9, R5, R8, !PT ;  /* 0x0000000805097209 */ /* 0x002fe20007810000 */
[----:B------:R-:W-:Y:S01]  /*13d60*/  FMUL.FTZ R15, R37, R6 ;  /* 0x00000006250f7220 */ /* 0x000fe20000410000 */
[----:B--2---:R-:W-:-:S05]  /*13d70*/  FMNMX.FTZ R7, R12, R7, !PT ;  /* 0x000000070c077209 */ /* 0x004fca0007810000 */
[----:B------:R-:W1:Y:S01]  /*13d80*/  MUFU.TANH R85, R85 ;  /* 0x0000005500557308 */ /* 0x000e620000002400 */
[----:B------:R-:W-:-:S07]  /*13d90*/  FMUL.FTZ R173, R39, R6 ;  /* 0x0000000627ad7220 */ /* 0x000fce0000410000 */
[----:B------:R-:W2:Y:S01]  /*13da0*/  MUFU.TANH R169, R169 ;  /* 0x000000a900a97308 */ /* 0x000ea20000002400 */
[----:B---3--:R-:W-:Y:S01]  /*13db0*/  FMNMX.FTZ R8, R4, R9, !PT ;  /* 0x0000000904087209 */ /* 0x008fe20007810000 */
[----:B------:R-:W-:Y:S01]  /*13dc0*/  FMUL.FTZ R105, R40, R6 ;  /* 0x0000000628697220 */ /* 0x000fe20000410000 */
[----:B-----5:R-:W-:-:S05]  /*13dd0*/  FMNMX.FTZ R7, R162, R7, !PT ;  /* 0x00000007a2077209 */ /* 0x020fca0007810000 */
[----:B------:R-:W3:Y:S01]  /*13de0*/  MUFU.TANH R91, R91 ;  /* 0x0000005b005b7308 */ /* 0x000ee20000002400 */
[----:B------:R-:W-:-:S07]  /*13df0*/  FMUL.FTZ R175, R42, R6 ;  /* 0x000000062aaf7220 */ /* 0x000fce0000410000 */
[----:B------:R-:W5:Y:S01]  /*13e00*/  MUFU.TANH R163, R163 ;  /* 0x000000a300a37308 */ /* 0x000f620000002400 */
[----:B0-----:R-:W-:Y:S01]  /*13e10*/  FMNMX.FTZ R8, R81, R8, !PT ;  /* 0x0000000851087209 */ /* 0x001fe20007810000 */
[----:B------:R-:W-:Y:S01]  /*13e20*/  FMUL.FTZ R111, R41, R6 ;  /* 0x00000006296f7220 */ /* 0x000fe20000410000 */
[----:B----4-:R-:W-:-:S05]  /*13e30*/  FMNMX.FTZ R10, R152, R7, !PT ;  /* 0x00000007980a7209 */ /* 0x010fca0007810000 */
        /* <DEDUP_REMOVED lines=39> */
[----:B-1----:R-:W-:Y:S02]  /*140b0*/  FMNMX.FTZ R8, R115, R8, !PT ;  /* 0x0000000873087209 */ /* 0x002fe40007810000 */
[----:B--2---:R-:W-:-:S05]  /*140c0*/  FMNMX.FTZ R7, R177, R10, !PT ;  /* 0x0000000ab1077209 */ /* 0x004fca0007810000 */
[----:B------:R-:W1:Y:S08]  /*140d0*/  MUFU.TANH R131, R131 ;  /* 0x0000008300837308 */ /* 0x000e700000002400 */
[----:B------:R-:W2:Y:S01]  /*140e0*/  MUFU.TANH R182, R182 ;  /* 0x000000b600b67308 */ /* 0x000ea20000002400 */
[----:B---3--:R-:W-:Y:S02]  /*140f0*/  FMNMX.FTZ R8, R121, R8, !PT ;  /* 0x0000000879087209 */ /* 0x008fe40007810000 */
[----:B-----5:R-:W-:-:S05]  /*14100*/  FMNMX.FTZ R6, R176, R7, !PT ;  /* 0x00000007b0067209 */ /* 0x020fca0007810000 */
[----:B------:R-:W3:Y:S08]  /*14110*/  MUFU.TANH R133, R133 ;  /* 0x0000008500857308 */ /* 0x000ef00000002400 */
[----:B------:R-:W5:Y:S01]  /*14120*/  MUFU.TANH R183, R183 ;  /* 0x000000b700b77308 */ /* 0x000f620000002400 */
[----:B0-----:R-:W-:Y:S02]  /*14130*/  FMNMX.FTZ R8, R125, R8, !PT ;  /* 0x000000087d087209 */ /* 0x001fe40007810000 */
[----:B----4-:R-:W-:-:S05]  /*14140*/  FMNMX.FTZ R7, R179, R6, !PT ;  /* 0x00000006b3077209 */ /* 0x010fca0007810000 */
[----:B------:R-:W0:Y:S08]  /*14150*/  MUFU.TANH R143, R143 ;  /* 0x0000008f008f7308 */ /* 0x000e300000002400 */
[----:B------:R-:W4:Y:S01]  /*14160*/  MUFU.TANH R184, R184 ;  /* 0x000000b800b87308 */ /* 0x000f220000002400 */
[----:B-1----:R-:W-:Y:S02]  /*14170*/  FMNMX.FTZ R8, R131, R8, !PT ;  /* 0x0000000883087209 */ /* 0x002fe40007810000 */
[----:B--2---:R-:W-:-:S02]  /*14180*/  FMNMX.FTZ R6, R182, R7, !PT ;  /* 0x00000007b6067209 */ /* 0x004fc40007810000 */
[----:B---3--:R-:W-:Y:S02]  /*14190*/  FMNMX.FTZ R8, R133, R8, !PT ;  /* 0x0000000885087209 */ /* 0x008fe40007810000 */
[----:B-----5:R-:W-:Y:S02]  /*141a0*/  FMNMX.FTZ R7, R183, R6, !PT ;  /* 0x00000006b7077209 */ /* 0x020fe40007810000 */
[----:B0-----:R-:W-:Y:S02]  /*141b0*/  FMNMX.FTZ R6, R143, R8, !PT ;  /* 0x000000088f067209 */ /* 0x001fe40007810000 */
[----:B----4-:R-:W-:-:S03]  /*141c0*/  FMNMX.FTZ R7, R184, R7, !PT ;  /* 0x00000007b8077209 */ /* 0x010fc60007810000 */
[----:B------:R-:W0:Y:S04]  /*141d0*/  SHFL.BFLY PT, R9, R6, 0x2, 0x1f ;  /* 0x0c401f0006097f89 */ /* 0x000e2800000e0000 */
[----:B------:R-:W-:Y:S04]  /*141e0*/  STL.64 [R1+0x200], R6 ;  /* 0x0002000601007387 */ /* 0x000fe80000100a00 */
[----:B------:R-:W2:Y:S01]  /*141f0*/  LDL R24, [R1+0x204] ;  /* 0x0002040001187983 */ /* 0x000ea20000100800 */
[----:B0-----:R-:W-:-:S05]  /*14200*/  FMNMX.FTZ R9, R6, R9, !PT ;  /* 0x0000000906097209 */ /* 0x001fca0007810000 */
[----:B------:R-:W0:Y:S02]  /*14210*/  SHFL.BFLY PT, R8, R9, 0x1, 0x1f ;  /* 0x0c201f0009087f89 */ /* 0x000e2400000e0000 */
[----:B0-----:R-:W-:-:S05]  /*14220*/  FMNMX.FTZ R8, R9, R8, !PT ;  /* 0x0000000809087209 */ /* 0x001fca0007810000 */
[----:B------:R-:W-:Y:S04]  /*14230*/  STL [R1+0x200], R8 ;  /* 0x0002000801007387 */ /* 0x000fe80000100800 */
[----:B------:R-:W3:Y:S04]  /*14240*/  LDL R13, [R1+0x200] ;  /* 0x00020000010d7983 */ /* 0x000ee80000100800 */
[----:B--2---:R-:W0:Y:S02]  /*14250*/  SHFL.BFLY PT, R7, R24, 0x2, 0x1f ;  /* 0x0c401f0018077f89 */ /* 0x004e2400000e0000 */
[----:B0-----:R-:W-:-:S05]  /*14260*/  FMNMX.FTZ R7, R7, R24, !PT ;  /* 0x0000001807077209 */ /* 0x001fca0007810000 */
[----:B------:R-:W0:Y:S02]  /*14270*/  SHFL.BFLY PT, R6, R7, 0x1, 0x1f ;  /* 0x0c201f0007067f89 */ /* 0x000e2400000e0000 */
[----:B0-----:R-:W-:Y:S01]  /*14280*/  FMNMX.FTZ R6, R7, R6, !PT ;  /* 0x0000000607067209 */ /* 0x001fe20007810000 */
[----:B---3--:R-:W-:-:S04]  /*14290*/  FADD.FTZ R2, R2, -R13 ;  /* 0x8000000d02027221 */ /* 0x008fc80000010000 */
[----:B------:R-:W-:Y:S01]  /*142a0*/  FADD.FTZ R10, R3, -R6 ;  /* 0x80000006030a7221 */ /* 0x000fe20000010000 */
[----:B------:R-:W-:-:S03]  /*142b0*/  FMUL.FTZ R2, R2, R11 ;  /* 0x0000000b02027220 */ /* 0x000fc60000410000 */
[----:B------:R-:W-:Y:S01]  /*142c0*/  FMUL.FTZ R10, R11, R10 ;  /* 0x0000000a0b0a7220 */ /* 0x000fe20000410000 */
[----:B------:R-:W0:Y:S08]  /*142d0*/  MUFU.EX2 R181, R2 ;  /* 0x0000000200b57308 */ /* 0x000e300000000800 */
[----:B------:R-:W1:Y:S01]  /*142e0*/  MUFU.EX2 R180, R10 ;  /* 0x0000000a00b47308 */ /* 0x000e620000000800 */
[----:B------:R2:W-:Y:S01]  /*142f0*/  STL [R1+0x204], R6 ;  /* 0x0002040601007387 */ /* 0x0005e20000100800 */
[----:B0-----:R-:W-:Y:S01]  /*14300*/  FMUL.FTZ R18, R181, R18 ;  /* 0x00000012b5127220 */ /* 0x001fe20000410000 */
[----:B-1----:R-:W-:-:S05]  /*14310*/  FMUL.FTZ R19, R19, R180 ;  /* 0x000000b413137220 */ /* 0x002fca0000410000 */
[----:B------:R2:W-:Y:S04]  /*14320*/  STL.64 [R1+0x210], R18 ;  /* 0x0002101201007387 */ /* 0x0005e80000100a00 */
[----:B------:R-:W3:Y:S01]  /*14330*/  LD.E R3, desc[UR44][R20.64+0x4] ;  /* 0x0000042c14037980 */ /* 0x000ee2000c101900 */
[----:B------:R-:W-:Y:S01]  /*14340*/  BSSY B0, `(.L_x_5073) ;  /* 0x000000c000007945 */ /* 0x000fe20003800000 */
[----:B---3--:R-:W-:-:S13]  /*14350*/  ISETP.NE.AND P2, PT, R3, RZ, PT ;  /* 0x000000ff0300720c */ /* 0x008fda0003f45270 */
[----:B--2---:R-:W-:Y:S05]  /*14360*/  @P2 BRA `(.L_x_5074) ;  /* 0x0000000000242947 */ /* 0x004fea0003800000 */
[----:B------:R-:W2:Y:S04]  /*14370*/  LDL.64 R8, [R1+0xe0] ;  /* 0x0000e00001087983 */ /* 0x000ea80000100a00 */
[----:B------:R-:W3:Y:S04]  /*14380*/  LD.E R21, desc[UR44][R20.64] ;  /* 0x0000002c14157980 */ /* 0x000ee8000c101900 */
[----:B--2---:R-:W2:Y:S01]  /*14390*/  LD.E.64 R6, desc[UR44][R8.64] ;  /* 0x0000002c08067980 */ /* 0x004ea2000c101b00 */
[----:B---3--:R-:W-:-:S04]  /*143a0*/  IMAD R2, R56, 0x40, R21 ;  /* 0x0000004038027824 */ /* 0x008fc800078e0215 */
[----:B--2---:R-:W-:-:S05]  /*143b0*/  IMAD.WIDE R2, R2, 0x4, R6 ;  /* 0x0000000402027825 */ /* 0x004fca00078e0206 */
[----:B------:R0:W-:Y:S04]  /*143c0*/  ST.E desc[UR44][R2.64], R181 ;  /* 0x000000b502007985 */ /* 0x0001e8000c10192c */
[----:B------:R-:W2:Y:S04]  /*143d0*/  LDL.64 R20, [R1+0xd8] ;  /* 0x0000d80001147983 */ /* 0x000ea80000100a00 */
[----:B--2---:R-:W2:Y:S02]  /*143e0*/  LD.E R6, desc[UR44][R20.64+0x4] ;  /* 0x0000042c14067980 */ /* 0x004ea4000c101900 */
[----:B0-2---:R-:W-:-:S13]  /*143f0*/  ISETP.NE.AND P2, PT, R6, RZ, PT ;  /* 0x000000ff0600720c */ /* 0x005fda0003f45270 */
.L_x_5074:
[----:B------:R-:W-:Y:S05]  /*14400*/  BSYNC B0 ;  /* 0x0000000000007941 */ /* 0x000fea0003800000 */
.L_x_5073:
[----:B------:R-:W-:Y:S04]  /*14410*/  BSSY B0, `(.L_x_5075) ;  /* 0x0000009000007945 */ /* 0x000fe80003800000 */
[----:B------:R-:W-:Y:S05]  /*14420*/  @P2 BRA `(.L_x_5076) ;  /* 0x00000000001c2947 */ /* 0x000fea0003800000 */
[----:B------:R-:W2:Y:S04]  /*14430*/  LDL.64 R6, [R1+0xe0] ;  /* 0x0000e00001067983 */ /* 0x000ea80000100a00 */
[----:B------:R-:W3:Y:S04]  /*14440*/  LD.E R21, desc[UR44][R20.64] ;  /* 0x0000002c14157980 */ /* 0x000ee8000c101900 */
[----:B--2---:R-:W2:Y:S01]  /*14450*/  LD.E.64 R2, desc[UR44][R6.64] ;  /* 0x0000002c06027980 */ /* 0x004ea2000c101b00 */
[----:B---3--:R-:W-:-:S04]  /*14460*/  IMAD R56, R56, 0x40, R21 ;  /* 0x0000004038387824 */ /* 0x008fc800078e0215 */
[----:B------:R-:W-:-:S04]  /*14470*/  VIADD R56, R56, 0x8 ;  /* 0x0000000838387836 */ /* 0x000fc80000000000 */
[----:B--2---:R-:W-:-:S05]  /*14480*/  IMAD.WIDE R2, R56, 0x4, R2 ;  /* 0x0000000438027825 */ /* 0x004fca00078e0202 */
[----:B------:R0:W-:Y:S02]  /*14490*/  ST.E desc[UR44][R2.64], R180 ;  /* 0x000000b402007985 */ /* 0x0001e4000c10192c */
.L_x_5076:
[----:B------:R-:W-:Y:S05]  /*144a0*/  BSYNC B0 ;  /* 0x0000000000007941 */ /* 0x000fea0003800000 */
.L_x_5075:
[----:B------:R-:W2:Y:S04]  /*144b0*/  LDL R185, [R1+0x220] ;  /* 0x0002200001b97983 */ /* 0x000ea80000100800 */
[----:B------:R-:W2:Y:S04]  /*144c0*/  LDL.64 R140, [R1+0x200] ;  /* 0x00020000018c7983 */ /* 0x000ea80000100a00 */
[----:B------:R-:W3:Y:S04]  /*144d0*/  LDL.64 R150, [R1+0x210] ;  /* 0x0002100001967983 */ /* 0x000ee80000100a00 */
[----:B------:R-:W4:Y:S04]  /*144e0*/  LDL.64 R70, [R1+0x230] ;  /* 0x0002300001467983 */ /* 0x000f280000100a00 */
[----:B------:R-:W5:Y:S04]  /*144f0*/  LDL.64 R10, [R1+0x250] ;  /* 0x00025000010a7983 */ /* 0x000f680000100a00 */
[----:B------:R-:W5:Y:S04]  /*14500*/  LDL.64 R128, [R1+0x378] ;  /* 0x0003780001807983 */ /* 0x000f680000100a00 */
[----:B0-----:R-:W5:Y:S04]  /*14510*/  LDL.64 R2, [R1+0x420] ;  /* 0x0004200001027983 */ /* 0x001f680000100a00 */
        /* <DEDUP_REMOVED lines=47> */
[----:B------:R-:W5:Y:S01]  /*14810*/  LDL.64 R148, [R1+0x418] ;  /* 0x0004180001947983 */ /* 0x000f620000100a00 */
[-C--:B--2---:R-:W-:Y:S01]  /*14820*/  FMUL.FTZ R140, R140, R185.reuse ;  /* 0x000000b98c8c7220 */ /* 0x084fe20000410000 */
[----:B------:R-:W-:-:S03]  /*14830*/  FMUL.FTZ R20, R141, R185 ;  /* 0x000000b98d147220 */ /* 0x000fc60000410000 */
        /* <DEDUP_REMOVED lines=15> */
[-C--:B------:R-:W-:Y:S01]  /*14930*/  FFMA.FTZ R4, R143, R185.reuse, -R140 ;  /* 0x000000b98f047223 */ /* 0x080fe2000001088c */
[----:B------:R-:W2:Y:S04]  /*14940*/  LDL.64 R80, [R1+0x3e0] ;  /* 0x0003e00001507983 */ /* 0x000ea80000100a00 */
        /* <DEDUP_REMOVED lines=11> */
[----:B------:R-:W2:Y:S01]  /*14a00*/  LDL.64 R142, [R1+0x3e8] ;  /* 0x0003e800018e7983 */ /* 0x000ea20000100a00 */
[-CC-:B------:R-:W-:Y:S01]  /*14a10*/  FFMA.FTZ R18, R14, R185.reuse, -R20.reuse ;  /* 0x000000b90e127223 */ /* 0x180fe20000010814 */
[-CC-:B------:R-:W-:Y:S01]  /*14a20*/  FFMA.FTZ R165, R12, R185.reuse, -R20.reuse ;  /* 0x000000b90ca57223 */ /* 0x180fe20000010814 */
[----:B------:R-:W-:Y:S01]  /*14a30*/  MUFU.EX2 R153, R153 ;  /* 0x0000009900997308 */ /* 0x000fe20000000800 */
[----:B------:R-:W-:-:S07]  /*14a40*/  FFMA.FTZ R167, R162, R185, -R20 ;  /* 0x000000b9a2a77223 */ /* 0x000fce0000010814 */
[----:B------:R-:W3:Y:S01]  /*14a50*/  MUFU.EX2 R18, R18 ;  /* 0x0000001200127308 */ /* 0x000ee20000000800 */
[-CC-:B------:R-:W-:Y:S01]  /*14a60*/  FFMA.FTZ R14, R152, R185.reuse, -R20.reuse ;  /* 0x000000b9980e7223 */ /* 0x180fe20000010814 */
[----:B------:R-:W-:-:S06]  /*14a70*/  FFMA.FTZ R169, R169, R185, -R20 ;  /* 0x000000b9a9a97223 */ /* 0x000fcc0000010814 */
[----:B------:R-:W-:Y:S08]  /*14a80*/  MUFU.EX2 R164, R164 ;  /* 0x000000a400a47308 */ /* 0x000ff00000000800 */
[----:B------:R-:W0:Y:S01]  /*14a90*/  MUFU.EX2 R165, R165 ;  /* 0x000000a500a57308 */ /* 0x000e220000000800 */
[----:B------:R-:W-:-:S07]  /*14aa0*/  FFMA.FTZ R12, R163, R185, -R20 ;  /* 0x000000b9a30c7223 */ /* 0x000fce0000010814 */
[----:B------:R-:W-:Y:S08]  /*14ab0*/  MUFU.EX2 R166, R166 ;  /* 0x000000a600a67308 */ /* 0x000ff00000000800 */
[----:B------:R-:W1:Y:S01]  /*14ac0*/  MUFU.EX2 R167, R167 ;  /* 0x000000a700a77308 */ /* 0x000e620000000800 */
[----:B---3--:R-:W-:Y:S01]  /*14ad0*/  FADD.FTZ R152, R18, R151 ;  /* 0x0000009712987221 */ /* 0x008fe20000010000 */
[----:B------:R-:W-:-:S06]  /*14ae0*/  FADD.FTZ R151, R153, R150 ;  /* 0x0000009699977221 */ /* 0x000fcc0000010000 */
[----:B------:R-:W-:Y:S01]  /*14af0*/  MUFU.EX2 R21, R21 ;  /* 0x0000001500157308 */ /* 0x000fe20000000800 */
[----:B------:R-:W-:-:S07]  /*14b00*/  FFMA.FTZ R171, R171, R185, -R20 ;  /* 0x000000b9abab7223 */ /* 0x000fce0000010814 */
[----:B------:R-:W3:Y:S01]  /*14b10*/  MUFU.EX2 R14, R14 ;  /* 0x0000000e000e7308 */ /* 0x000ee20000000800 */
[----:B0-----:R-:W-:Y:S01]  /*14b20*/  FADD.FTZ R152, R165, R152 ;  /* 0x00000098a5987221 */ /* 0x001fe20000010000 */
[----:B------:R-:W-:-:S06]  /*14b30*/  FADD.FTZ R151, R164, R151 ;  /* 0x00000097a4977221 */ /* 0x000fcc0000010000 */
[----:B------:R-:W-:Y:S01]  /*14b40*/  MUFU.EX2 R168, R168 ;  /* 0x000000a800a87308 */ /* 0x000fe20000000800 */
[----:B------:R-:W-:-:S07]  /*14b50*/  FFMA.FTZ R178, R173, R185, -R20 ;  /* 0x000000b9adb27223 */ /* 0x000fce0000010814 */
[----:B------:R-:W0:Y:S01]  /*14b60*/  MUFU.EX2 R169, R169 ;  /* 0x000000a900a97308 */ /* 0x000e220000000800 */
[----:B-1----:R-:W-:Y:S01]  /*14b70*/  FADD.FTZ R163, R167, R152 ;  /* 0x00000098a7a37221 */ /* 0x002fe20000010000 */
[----:B------:R-:W-:-:S06]  /*14b80*/  FADD.FTZ R150, R166, R151 ;  /* 0x00000097a6967221 */ /* 0x000fcc0000010000 */
[----:B------:R-:W-:Y:S01]  /*14b90*/  MUFU.EX2 R19, R19 ;  /* 0x0000001300137308 */ /* 0x000fe20000000800 */
[----:B------:R-:W-:-:S07]  /*14ba0*/  FFMA.FTZ R173, R175, R185, -R20 ;  /* 0x000000b9afad7223 */ /* 0x000fce0000010814 */
        /* <DEDUP_REMOVED lines=38> */
[----:B------:R-:W-:Y:S08]  /*14e10*/  MUFU.EX2 R6, R6 ;  /* 0x0000000600067308 */ /* 0x000ff00000000800 */
[----:B------:R-:W0:Y:S01]  /*14e20*/  MUFU.EX2 R152, R152 ;  /* 0x0000009800987308 */ /* 0x000e220000000800 */
[----:B-1----:R-:W-:Y:S01]  /*14e30*/  FADD.FTZ R162, R176, R163 ;  /* 0x000000a3b0a27221 */ /* 0x002fe20000010000 */
[----:B------:R-:W-:-:S06]  /*14e40*/  FADD.FTZ R150, R8, R151 ;  /* 0x0000009708967221 */ /* 0x000fcc0000010000 */
[----:B------:R-:W-:Y:S08]  /*14e50*/  MUFU.EX2 R5, R5 ;  /* 0x0000000500057308 */ /* 0x000ff00000000800 */
[----:B------:R-:W1:Y:S01]  /*14e60*/  MUFU.EX2 R179, R179 ;  /* 0x000000b300b37308 */ /* 0x000e620000000800 */
[----:B---3--:R-:W-:Y:S01]  /*14e70*/  FADD.FTZ R163, R177, R162 ;  /* 0x000000a2b1a37221 */ /* 0x008fe20000010000 */
[----:B------:R-:W-:-:S06]  /*14e80*/  FADD.FTZ R151, R7, R150 ;  /* 0x0000009607977221 */ /* 0x000fcc0000010000 */
[----:B------:R-:W3:Y:S08]  /*14e90*/  MUFU.EX2 R4, R4 ;  /* 0x0000000400047308 */ /* 0x000ef00000000800 */
[----:B------:R-:W5:Y:S01]  /*14ea0*/  MUFU.EX2 R20, R20 ;  /* 0x0000001400147308 */ /* 0x000f620000000800 */
[----:B0-----:R-:W-:Y:S01]  /*14eb0*/  FADD.FTZ R162, R152, R163 ;  /* 0x000000a398a27221 */ /* 0x001fe20000010000 */
[----:B------:R-:W-:-:S03]  /*14ec0*/  FADD.FTZ R150, R6, R151 ;  /* 0x0000009706967221 */ /* 0x000fc60000010000 */
[----:B-1----:R-:W-:Y:S01]  /*14ed0*/  FADD.FTZ R151, R179, R162 ;  /* 0x000000a2b3977221 */ /* 0x002fe20000010000 */
[----:B------:R-:W-:Y:S01]  /*14ee0*/  FADD.FTZ R163, R5, R150 ;  /* 0x0000009605a37221 */ /* 0x000fe20000010000 */
[C---:B----4-:R-:W-:Y:S01]  /*14ef0*/  FMUL.FTZ R71, R181.reuse, R71 ;  /* 0x00000047b5477220 */ /* 0x050fe20000410000 */
[C---:B------:R-:W-:Y:S02]  /*14f00*/  FMUL.FTZ R70, R181.reuse, R70 ;  /* 0x00000046b5467220 */ /* 0x040fe40000410000 */
[----:B---3--:R-:W-:Y:S01]  /*14f10*/  FADD.FTZ R150, R4, R163 ;  /* 0x000000a304967221 */ /* 0x008fe20000010000 */
[C---:B-----5:R-:W-:Y:S01]  /*14f20*/  FMUL.FTZ R11, R181.reuse, R11 ;  /* 0x0000000bb50b7220 */ /* 0x060fe20000410000 */
[C---:B------:R-:W-:Y:S01]  /*14f30*/  FMUL.FTZ R10, R181.reuse, R10 ;  /* 0x0000000ab50a7220 */ /* 0x040fe20000410000 */
[C---:B------:R-:W-:Y:S01]  /*14f40*/  FMUL.FTZ R129, R180.reuse, R129 ;  /* 0x00000081b4817220 */ /* 0x040fe20000410000 */
[----:B------:R-:W-:Y:S01]  /*14f50*/  FMUL.FTZ R128, R180, R128 ;  /* 0x00000080b4807220 */ /* 0x000fe20000410000 */
[----:B------:R-:W-:Y:S01]  /*14f60*/  FADD.FTZ R151, R20, R151 ;  /* 0x0000009714977221 */ /* 0x000fe20000010000 */
[C---:B------:R-:W-:Y:S01]  /*14f70*/  FMUL.FTZ R183, R181.reuse, R3 ;  /* 0x00000003b5b77220 */ /* 0x040fe20000410000 */
[----:B------:R-:W-:-:S03]  /*14f80*/  FMUL.FTZ R182, R181, R2 ;  /* 0x00000002b5b67220 */ /* 0x000fc60000410000 */
[----:B------:R-:W-:Y:S01]  /*14f90*/  STL.64 [R1+0x210], R150 ;  /* 0x0002109601007387 */ /* 0x000fe20000100a00 */
[----:B------:R-:W-:Y:S01]  /*14fa0*/  BAR.SYNC.DEFER_BLOCKING 0xf, 0x100 ;  /* 0x03c4000000007b1d */ /* 0x000fe20000010000 */
        /* <DEDUP_REMOVED lines=16> */
[----:B------:R-:W3:Y:S04]  /*150b0*/  LD.E.64 R2, desc[UR44][R62.64+0x8] ;  /* 0x0000082c3e027980 */ /* 0x000ee8000c101b00 */
[----:B------:R-:W4:Y:S04]  /*150c0*/  LD.E.64 R162, desc[UR44][R62.64] ;  /* 0x0000002c3ea27980 */ /* 0x000f28000c101b00 */
[----:B------:R-:W-:Y:S04]  /*150d0*/  STL.64 [R1+0x230], R70 ;  /* 0x0002304601007387 */ /* 0x000fe80000100a00 */
[----:B------:R0:W-:Y:S04]  /*150e0*/  STL.64 [R1+0x250], R10 ;  /* 0x0002500a01007387 */ /* 0x0001e80000100a00 */
[----:B------:R-:W-:Y:S01]  /*150f0*/  STL.64 [R1+0x378], R128 ;  /* 0x0003788001007387 */ /* 0x000fe20000100a00 */
[C---:B------:R-:W-:Y:S01]  /*15100*/  FMUL.FTZ R37, R181.reuse, R37 ;  /* 0x00000025b5257220 */ /* 0x040fe20000410000 */
[C---:B------:R-:W-:Y:S01]  /*15110*/  FMUL.FTZ R36, R181.reuse, R36 ;  /* 0x00000024b5247220 */ /* 0x040fe20000410000 */
[C---:B------:R-:W-:Y:S01]  /*15120*/  FMUL.FTZ R39, R181.reuse, R39 ;  /* 0x00000027b5277220 */ /* 0x040fe20000410000 */
[C---:B------:R-:W-:Y:S01]  /*15130*/  FMUL.FTZ R38, R181.reuse, R38 ;  /* 0x00000026b5267220 */ /* 0x040fe20000410000 */
[C---:B------:R-:W-:Y:S01]  /*15140*/  FMUL.FTZ R41, R181.reuse, R41 ;  /* 0x00000029b5297220 */ /* 0x040fe20000410000 */
[C---:B------:R-:W-:Y:S01]  /*15150*/  FMUL.FTZ R40, R181.reuse, R40 ;  /* 0x00000028b5287220 */ /* 0x040fe20000410000 */
[----:B0-----:R-:W5:Y:S04]  /*15160*/  LDL R10, [R1+0x230] ;  /* 0x00023000010a7983 */ /* 0x001f680000100800 */
[----:B------:R-:W3:Y:S01]  /*15170*/  LDL R11, [R1+0x37c] ;  /* 0x00037c00010b7983 */ /* 0x000ee20000100800 */
        /* <DEDUP_REMOVED lines=30> */
[C---:B--2---:R-:W-:Y:S01]  /*15360*/  FMUL.FTZ R81, R181.reuse, R81 ;  /* 0x00000051b5517220 */ /* 0x044fe20000410000 */
        /* <DEDUP_REMOVED lines=128> */
[----:B0-----:R-:W3:Y:S04]  /*15b70*/  LDL R86, [R1+0x234] ;  /* 0x0002340001567983 */ /* 0x001ee80000100800 */
[----:B-1----:R-:W3:Y:S04]  /*15b80*/  LDL R88, [R1+0x238] ;  /* 0x0002380001587983 */ /* 0x002ee80000100800 */
[----:B--2---:R-:W2:Y:S04]  /*15b90*/  LDL R90, [R1+0x23c] ;  /* 0x00023c00015a7983 */ /* 0x004ea80000100800 */
[----:B------:R-:W2:Y:S04]  /*15ba0*/  LDL R24, [R1+0x240] ;  /* 0x0002400001187983 */ /* 0x000ea80000100800 */
[----:B------:R-:W2:Y:S04]  /*15bb0*/  LDL R92, [R1+0x244] ;  /* 0x00024400015c7983 */ /* 0x000ea80000100800 */
[----:B------:R-:W2:Y:S04]  /*15bc0*/  LDL R94, [R1+0x248] ;  /* 0x00024800015e7983 */ /* 0x000ea80000100800 */
[----:B------:R-:W2:Y:S04]  /*15bd0*/  LDL R96, [R1+0x24c] ;  /* 0x00024c0001607983 */ /* 0x000ea80000100800 */
[----:B------:R-:W2:Y:S04]  /*15be0*/  LDL R26, [R1+0x250] ;  /* 0x00025000011a7983 */ /* 0x000ea80000100800 */
[----:B----4-:R-:W4:Y:S04]  /*15bf0*/  LDL R98, [R1+0x254] ;  /* 0x0002540001627983 */ /* 0x010f280000100800 */
[----:B------:R-:W4:Y:S04]  /*15c00*/  LDL R100, [R1+0x258] ;  /* 0x0002580001647983 */ /* 0x000f280000100800 */
[----:B------:R-:W4:Y:S04]  /*15c10*/  LDL R102, [R1+0x25c] ;  /* 0x00025c0001667983 */ /* 0x000f280000100800 */
[----:B------:R-:W4:Y:S04]  /*15c20*/  LDL R28, [R1+0x260] ;  /* 0x00026000011c7983 */ /* 0x000f280000100800 */
[----:B------:R-:W4:Y:S04]  /*15c30*/  LDL R104, [R1+0x264] ;  /* 0x0002640001687983 */ /* 0x000f280000100800 */
[----:B------:R-:W4:Y:S04]  /*15c40*/  LDL R106, [R1+0x268] ;  /* 0x00026800016a7983 */ /* 0x000f280000100800 */
[----:B-----5:R-:W5:Y:S04]  /*15c50*/  LDL R108, [R1+0x26c] ;  /* 0x00026c00016c7983 */ /* 0x020f680000100800 */
[----:B------:R-:W5:Y:S04]  /*15c60*/  LDL R30, [R1+0x270] ;  /* 0x00027000011e7983 */ /* 0x000f680000100800 */
[----:B------:R-:W5:Y:S04]  /*15c70*/  LDL R110, [R1+0x274] ;  /* 0x00027400016e7983 */ /* 0x000f680000100800 */
[----:B------:R-:W5:Y:S04]  /*15c80*/  LDL R112, [R1+0x278] ;  /* 0x0002780001707983 */ /* 0x000f680000100800 */
[----:B---3--:R-:W3:Y:S04]  /*15c90*/  LDL R114, [R1+0x27c] ;  /* 0x00027c0001727983 */ /* 0x008ee80000100800 */
[----:B------:R-:W3:Y:S04]  /*15ca0*/  LDL R32, [R1+0x280] ;  /* 0x0002800001207983 */ /* 0x000ee80000100800 */
        /* <DEDUP_REMOVED lines=106> */
[----:B------:R-:W-:Y:S04]  /*16350*/  STL [R1+0x230], R10 ;  /* 0x0002300a01007387 */ /* 0x000fe80000100800 */
[----:B------:R0:W-:Y:S04]  /*16360*/  STL [R1+0x37c], R11 ;  /* 0x00037c0b01007387 */ /* 0x0001e80000100800 */
[----:B------:R-:W3:Y:S04]  /*16370*/  LDL R181, [R1+0x1e8] ;  /* 0x0001e80001b57983 */ /* 0x000ee80000100800 */
[----:B0-----:R-:W3:Y:S04]  /*16380*/  LDL.64 R10, [R1+0xa8] ;  /* 0x0000a800010a7983 */ /* 0x001ee80000100a00 */
        /* <DEDUP_REMOVED lines=8> */
[----:B----4-:R-:W-:Y:S04]  /*16410*/  STL [R1+0x254], R98 ;  /* 0x0002546201007387 */ /* 0x010fe80000100800 */
[----:B------:R-:W-:Y:S04]  /*16420*/  STL [R1+0x258], R100 ;  /* 0x0002586401007387 */ /* 0x000fe80000100800 */
[----:B------:R-:W-:Y:S04]  /*16430*/  STL [R1+0x25c], R102 ;  /* 0x00025c6601007387 */ /* 0x000fe80000100800 */
[----:B------:R-:W-:Y:S04]  /*16440*/  STL [R1+0x260], R28 ;  /* 0x0002601c01007387 */ /* 0x000fe80000100800 */
[----:B------:R-:W-:Y:S04]  /*16450*/  STL [R1+0x264], R104 ;  /* 0x0002646801007387 */ /* 0x000fe80000100800 */
[----:B------:R-:W-:Y:S04]  /*16460*/  STL [R1+0x268], R106 ;  /* 0x0002686a01007387 */ /* 0x000fe80000100800 */
[----:B-----5:R-:W-:Y:S04]  /*16470*/  STL [R1+0x26c], R108 ;  /* 0x00026c6c01007387 */ /* 0x020fe80000100800 */
[----:B------:R-:W-:Y:S04]  /*16480*/  STL [R1+0x270], R30 ;  /* 0x0002701e01007387 */ /* 0x000fe80000100800 */
[----:B------:R-:W-:Y:S04]  /*16490*/  STL [R1+0x274], R110 ;  /* 0x0002746e01007387 */ /* 0x000fe80000100800 */
[----:B------:R-:W-:Y:S04]  /*164a0*/  STL [R1+0x278], R112 ;  /* 0x0002787001007387 */ /* 0x000fe80000100800 */
[----:B---3--:R-:W-:Y:S04]  /*164b0*/  STL [R1+0x27c], R114 ;  /* 0x00027c7201007387 */ /* 0x008fe80000100800 */
        /* <DEDUP_REMOVED lines=68> */
[----:B------:R1:W-:Y:S04]  /*16900*/  STL [R1+0x394], R31 ;  /* 0x0003941f01007387 */ /* 0x0003e80000100800 */
[----:B------:R-:W-:Y:S04]  /*16910*/  STL [R1+0x398], R33 ;  /* 0x0003982101007387 */ /* 0x000fe80000100800 */
[----:B------:R2:W-:Y:S04]  /*16920*/  STL [R1+0x39c], R35 ;  /* 0x00039c2301007387 */ /* 0x0005e80000100800 */
        /* <DEDUP_REMOVED lines=68> */
[----:B------:R-:W-:Y:S01]  /*16d70*/  MOV R3, R2 ;  /* 0x0000000200037202 */ /* 0x000fe20000000f00 */
[----:B------:R-:W-:Y:S01]  /*16d80*/  IMAD R10, R181, 0x1000, R10 ;  /* 0x00001000b50a7824 */ /* 0x000fe200078e020a */
[----:B------:R-:W-:-:S02]  /*16d90*/  F2FP.F16.F32.PACK_AB R164, R164, R153 ;  /* 0x00000099a4a4723e */ /* 0x000fc400000000ff */
[----:B------:R-:W-:Y:S01]  /*16da0*/  F2FP.F16.F32.PACK_AB R165, R165, R18 ;  /* 0x00000012a5a5723e */ /* 0x000fe200000000ff */
[--C-:B------:R-:W-:Y:S01]  /*16db0*/  IMAD R163, R163, 0x2, R3.reuse ;  /* 0x00000002a3a37824 */ /* 0x100fe200078e0203 */
[----:B------:R-:W-:Y:S01]  /*16dc0*/  F2FP.F16.F32.PACK_AB R166, R21, R166 ;  /* 0x000000a615a6723e */ /* 0x000fe200000000ff */
[----:B------:R-:W-:Y:S01]  /*16dd0*/  IMAD R2, R162, 0x2, R3 ;  /* 0x00000002a2027824 */ /* 0x000fe200078e0203 */
[----:B------:R-:W-:Y:S02]  /*16de0*/  F2FP.F16.F32.PACK_AB R167, R14, R167 ;  /* 0x000000a70ea7723e */ /* 0x000fe400000000ff */
[----:B------:R-:W-:Y:S02]  /*16df0*/  F2FP.F16.F32.PACK_AB R168, R19, R168 ;  /* 0x000000a813a8723e */ /* 0x000fe400000000ff */
[----:B------:R-:W-:Y:S02]  /*16e00*/  F2FP.F16.F32.PACK_AB R169, R12, R169 ;  /* 0x000000a90ca9723e */ /* 0x000fe400000000ff */
[----:B------:R-:W-:-:S02]  /*16e10*/  F2FP.F16.F32.PACK_AB R170, R15, R170 ;  /* 0x000000aa0faa723e */ /* 0x000fc400000000ff */
[----:B------:R-:W-:Y:S02]  /*16e20*/  F2FP.F16.F32.PACK_AB R171, R178, R171 ;  /* 0x000000abb2ab723e */ /* 0x000fe400000000ff */
[----:B------:R-:W-:Y:S01]  /*16e30*/  F2FP.F16.F32.PACK_AB R173, R174, R173 ;  /* 0x000000adaead723e */ /* 0x000fe200000000ff */
[----:B------:R-:W-:Y:S01]  /*16e40*/  IMAD R162, R162, 0x2, R163 ;  /* 0x00000002a2a27824 */ /* 0x000fe200078e02a3 */
[----:B------:R-:W-:Y:S02]  /*16e50*/  R2UR UR6, R10 ;  /* 0x000000000a0672ca */ /* 0x000fe400000e0000 */
[----:B------:R-:W-:Y:S02]  /*16e60*/  R2UR UR7, R11 ;  /* 0x000000000b0772ca */ /* 0x000fe400000e0000 */
[----:B------:R-:W-:Y:S02]  /*16e70*/  F2FP.F16.F32.PACK_AB R172, R13, R172 ;  /* 0x000000ac0dac723e */ /* 0x000fe400000000ff */
[----:B------:R-:W-:-:S02]  /*16e80*/  F2FP.F16.F32.PACK_AB R174, R8, R9 ;  /* 0x0000000908ae723e */ /* 0x000fc400000000ff */
[----:B------:R-:W-:Y:S02]  /*16e90*/  F2FP.F16.F32.PACK_AB R175, R176, R175 ;  /* 0x000000afb0af723e */ /* 0x000fe400000000ff */
[----:B------:R-:W-:Y:S02]  /*16ea0*/  F2FP.F16.F32.PACK_AB R176, R6, R7 ;  /* 0x0000000706b0723e */ /* 0x000fe400000000ff */
[----:B------:R-:W-:Y:S02]  /*16eb0*/  F2FP.F16.F32.PACK_AB R177, R152, R177 ;  /* 0x000000b198b1723e */ /* 0x000fe400000000ff */
[----:B------:R-:W-:Y:S02]  /*16ec0*/  F2FP.F16.F32.PACK_AB R178, R4, R5 ;  /* 0x0000000504b2723e */ /* 0x000fe400000000ff */
[----:B------:R-:W-:Y:S01]  /*16ed0*/  F2FP.F16.F32.PACK_AB R179, R20, R179 ;  /* 0x000000b314b3723e */ /* 0x000fe200000000ff */
[----:B------:R-:W-:Y:S04]  /*16ee0*/  STSM.16.M88.4 [R3], R164 ;  /* 0x000000a403007844 */ /* 0x000fe80000000200 */
[----:B------:R0:W-:Y:S04]  /*16ef0*/  STSM.16.M88.4 [R2], R168 ;  /* 0x000000a802007844 */ /* 0x0001e80000000200 */
[----:B------:R-:W-:Y:S04]  /*16f00*/  STSM.16.M88.4 [R163], R172 ;  /* 0x000000aca3007844 */ /* 0x000fe80000000200 */
[----:B------:R-:W-:Y:S01]  /*16f10*/  STSM.16.M88.4 [R162], R176 ;  /* 0x000000b0a2007844 */ /* 0x000fe20000000200 */
[----:B------:R-:W-:-:S02]  /*16f20*/  VIADD R4, R10, 0x80 ;  /* 0x000000800a047836 */ /* 0x000fc40000000000 */
[----:B------:R-:W-:Y:S01]  /*16f30*/  IMAD.MOV.U32 R5, RZ, RZ, R11 ;  /* 0x000000ffff057224 */ /* 0x000fe200078e000b */
[----:B--2---:R-:W-:-:S06]  /*16f40*/  WARPGROUP.ARRIVE ;  /* 0x00000000000079c5 */ /* 0x004fcc0000000000 */
[----:B------:R-:W-:Y:S01]  /*16f50*/  HGMMA.64x256x16.F32 R24, R164, gdesc[UR4].tnspB, R24, gsb0 ;  /* 0x43e00004a4187df0 */ /* 0x000fe20008000818 */
[----:B------:R-:W-:Y:S02]  /*16f60*/  R2UR UR6, R4 ;  /* 0x00000000040672ca */ /* 0x000fe400000e0000 */
[----:B------:R-:W-:Y:S01]  /*16f70*/  R2UR UR7, R5 ;  /* 0x00000000050772ca */ /* 0x000fe200000e0000 */
[----:B0-----:R-:W-:Y:S02]  /*16f80*/  VIADD R2, R10, 0x100 ;  /* 0x000001000a027836 */ /* 0x001fe40000000000 */
[----:B------:R-:W-:Y:S01]  /*16f90*/  IMAD.MOV.U32 R3, RZ, RZ, R11 ;  /* 0x000000ffff037224 */ /* 0x000fe200078e000b */
        /* <DEDUP_REMOVED lines=145> */
[----:B-1----:R-:W5:Y:S04]  /*178b0*/  LDL R72, [R1+0x238] ;  /* 0x0002380001487983 */ /* 0x002f680000100800 */
[----:B------:R-:W5:Y:S04]  /*178c0*/  LDL R74, [R1+0x23c] ;  /* 0x00023c00014a7983 */ /* 0x000f680000100800 */
[----:B------:R-:W5:Y:S04]  /*178d0*/  LDL R4, [R1+0x240] ;  /* 0x0002400001047983 */ /* 0x000f680000100800 */
[----:B--2---:R-:W2:Y:S04]  /*178e0*/  LDL R76, [R1+0x244] ;  /* 0x00024400014c7983 */ /* 0x004ea80000100800 */
[----:B------:R-:W2:Y:S04]  /*178f0*/  LDL R78, [R1+0x248] ;  /* 0x00024800014e7983 */ /* 0x000ea80000100800 */
[----:B---3--:R-:W3:Y:S04]  /*17900*/  LDL R80, [R1+0x24c] ;  /* 0x00024c0001507983 */ /* 0x008ee80000100800 */
[----:B------:R-:W3:Y:S04]  /*17910*/  LDL R6, [R1+0x250] ;  /* 0x0002500001067983 */ /* 0x000ee80000100800 */
        /* <DEDUP_REMOVED lines=124> */
[----:B0-----:R-:W0:Y:S01]  /*180e0*/  FENCE.VIEW.ASYNC.S ;  /* 0x00000000000073c6 */ /* 0x001e220000000000 */
[----:B------:R-:W-:Y:S03]  /*180f0*/  BSSY B0, `(.L_x_5077) ;  /* 0x000008a000007945 */ /* 0x000fe60003800000 */
[----:B------:R1:W-:Y:S04]  /*18100*/  STL [R1+0x230], R2 ;  /* 0x0002300201007387 */ /* 0x0003e80000100800 */
[----:B------:R1:W-:Y:S04]  /*18110*/  STL [R1+0x234], R70 ;  /* 0x0002344601007387 */ /* 0x0003e80000100800 */
[----:B------:R1:W-:Y:S04]  /*18120*/  STL [R1+0x238], R72 ;  /* 0x0002384801007387 */ /* 0x0003e80000100800 */
[----:B------:R1:W-:Y:S04]  /*18130*/  STL [R1+0x23c], R74 ;  /* 0x00023c4a01007387 */ /* 0x0003e80000100800 */
[----:B------:R1:W-:Y:S04]  /*18140*/  STL [R1+0x240], R4 ;  /* 0x0002400401007387 */ /* 0x0003e80000100800 */
[----:B--2---:R1:W-:Y:S04]  /*18150*/  STL [R1+0x244], R76 ;  /* 0x0002444c01007387 */ /* 0x0043e80000100800 */
[----:B------:R1:W-:Y:S04]  /*18160*/  STL [R1+0x248], R78 ;  /* 0x0002484e01007387 */ /* 0x0003e80000100800 */
[----:B---3--:R1:W-:Y:S04]  /*18170*/  STL [R1+0x24c], R80 ;  /* 0x00024c5001007387 */ /* 0x0083e80000100800 */
[----:B------:R1:W-:Y:S04]  /*18180*/  STL [R1+0x250], R6 ;  /* 0x0002500601007387 */ /* 0x0003e80000100800 */
[----:B------:R1:W-:Y:S04]  /*18190*/  STL [R1+0x254], R82 ;  /* 0x0002545201007387 */ /* 0x0003e80000100800 */
[----:B----4-:R1:W-:Y:S04]  /*181a0*/  STL [R1+0x258], R84 ;  /* 0x0002585401007387 */ /* 0x0103e80000100800 */
[----:B------:R1:W-:Y:S04]  /*181b0*/  STL [R1+0x25c], R86 ;  /* 0x00025c5601007387 */ /* 0x0003e80000100800 */
[----:B------:R1:W-:Y:S04]  /*181c0*/  STL [R1+0x260], R8 ;  /* 0x0002600801007387 */ /* 0x0003e80000100800 */
[----:B-----5:R1:W-:Y:S04]  /*181d0*/  STL [R1+0x264], R88 ;  /* 0x0002645801007387 */ /* 0x0203e80000100800 */
        /* <DEDUP_REMOVED lines=114> */
[----:B0-----:R-:W-:Y:S01]  /*18900*/  NOP ;  /* 0x0000000000007918 */ /* 0x001fe20000000000 */
[----:B------:R-:W-:Y:S06]  /*18910*/  BAR.ARV 0xe, 0x100 ;  /* 0x0384000000007b1d */ /* 0x000fec0000002000 */
[----:B------:R-:W-:Y:S05]  /*18920*/  @P0 BRA `(.L_x_5078) ;  /* 0x0000000000180947 */ /* 0x000fea0003800000 */
[----:B-1----:R-:W2:Y:S04]  /*18930*/  LDL.64 R4, [R1+0x68] ;  /* 0x0000680001047983 */ /* 0x002ea80000100a00 */
[----:B------:R-:W3:Y:S01]  /*18940*/  LDL R2, [R1+0x1e8] ;  /* 0x0001e80001027983 */ /* 0x000ee20000100800 */
[----:B--2---:R-:W-:-:S05]  /*18950*/  MOV R3, R4 ;  /* 0x0000000400037202 */ /* 0x004fca0000000f00 */
[----:B---3--:R-:W-:-:S05]  /*18960*/  IMAD R2, R2, 0x8, R3 ;  /* 0x0000000802027824 */ /* 0x008fca00078e0203 */
[----:B------:R-:W-:-:S04]  /*18970*/  PRMT R2, RZ, 0x654, R2 ;  /* 0x00000654ff027816 */ /* 0x000fc80000000002 */
[----:B------:R0:W-:Y:S03]  /*18980*/  SYNCS.ARRIVE.TRANS64.RED.A1T0 RZ, [R2+URZ], RZ ;  /* 0x000000ff02ff79a7 */ /* 0x0001e6000810043f */
.L_x_5078:
[----:B------:R-:W-:Y:S05]  /*18990*/  BSYNC B0 ;  /* 0x0000000000007941 */ /* 0x000fea0003800000 */
.L_x_5077:
[----:B------:R-:W-:Y:S05]  /*189a0*/  @P1 BRA `(.L_x_5079) ;  /* 0xffffff8c00e01947 */ /* 0x000fea000383ffff */
.L_x_5058:
[----:B------:R-:W-:-:S13]  /*189b0*/  ISETP.GE.AND P1, PT, R0, R157, PT ;  /* 0x0000009d0000720c */ /* 0x000fda0003f26270 */
[----:B------:R-:W-:Y:S05]  /*189c0*/  @!P1 BRA `(.L_x_5080) ;  /* 0x000000a8001c9947 */ /* 0x000fea0003800000 */
.L_x_5109:
[----:B01----:R-:W2:Y:S04]  /*189d0*/  LD.E R14, desc[UR44][R16.64+0x1e8] ;  /* 0x0001e82c100e7980 */ /* 0x003ea8000c101900 */
[----:B0-----:R-:W3:Y:S04]  /*189e0*/  LD.E R2, desc[UR44][R16.64+0x1f0] ;  /* 0x0001f02c10027980 */ /* 0x001ee8000c101900 */
[----:B------:R-:W4:Y:S01]  /*189f0*/  LD.E R6, desc[UR44][R16.64+0x1c] ;  /* 0x00001c2c10067980 */ /* 0x000f22000c101900 */
[----:B--2---:R-:W-:-:S05]  /*18a00*/  VIADD R5, R14, 0x1 ;  /* 0x000000010e057836 */ /* 0x004fca0000000000 */
[----:B------:R-:W-:-:S13]  /*18a10*/  ISETP.NE.AND P1, PT, R5, 0x2, PT ;  /* 0x000000020500780c */ /* 0x000fda0003f25270 */
[----:B------:R0:W5:Y:S04]  /*18a20*/  @P1 LD.E R7, desc[UR44][R16.64+0x1ec] ;  /* 0x0001ec2c10071980 */ /* 0x000168000c101900 */
[----:B------:R-:W2:Y:S01]  /*18a30*/  @!P1 LD.E R4, desc[UR44][R16.64+0x1ec] ;  /* 0x0001ec2c10049980 */ /* 0x000ea2000c101900 */
[----:B---3--:R-:W-:Y:S01]  /*18a40*/  VIADD R3, R2, 0x1 ;  /* 0x0000000102037836 */ /* 0x008fe20000000000 */
[----:B----4-:R-:W-:Y:S02]  /*18a50*/  LOP3.LUT R6, R6, 0x1, RZ, 0xfc, !PT ;  /* 0x0000000106067812 */ /* 0x010fe400078efcff */
[----:B------:R1:W-:Y:S04]  /*18a60*/  ST.E desc[UR44][R16.64+0x1e8], R5 ;  /* 0x0001e80510007985 */ /* 0x0003e8000c10192c */
[----:B------:R0:W-:Y:S04]  /*18a70*/  ST.E desc[UR44][R16.64+0x1f0], R3 ;  /* 0x0001f00310007985 */ /* 0x0001e8000c10192c */
[----:B------:R0:W-:Y:S01]  /*18a80*/  @!P1 ST.E desc[UR44][R16.64+0x1e8], RZ ;  /* 0x0001e8ff10009985 */ /* 0x0001e2000c10192c */
[----:B------:R-:W-:Y:S01]  /*18a90*/  ISETP.NE.AND P2, PT, R6, 0x3, PT ;  /* 0x000000030600780c */ /* 0x000fe20003f45270 */
[----:B------:R-:W-:Y:S05]  /*18aa0*/  YIELD ;  /* 0x0000000000007946 */ /* 0x000fea0003800000 */
[----:B------:R-:W-:Y:S01]  /*18ab0*/  BSSY B0, `(.L_x_5081) ;  /* 0x0000006000007945 */ /* 0x000fe20003800000 */
[----:B-1----:R-:W-:Y:S01]  /*18ac0*/  @!P1 IMAD.MOV.U32 R5, RZ, RZ, RZ ;  /* 0x000000ffff059224 */ /* 0x002fe200078e00ff */
[----:B--2---:R-:W-:-:S05]  /*18ad0*/  @!P1 LOP3.LUT R7, R4, 0x1, RZ, 0x3c, !PT ;  /* 0x0000000104079812 */ /* 0x004fca00078e3cff */
[----:B------:R0:W-:Y:S01]  /*18ae0*/  @!P1 ST.E desc[UR44][R16.64+0x1ec], R7 ;  /* 0x0001ec0710009985 */ /* 0x0001e2000c10192c */
[----:B------:R-:W-:Y:S05]  /*18af0*/  @!P2 BRA `(.L_x_5082) ;  /* 0x000000000004a947 */ /* 0x000fea0003800000 */
[----:B------:R-:W-:Y:S01]  /*18b00*/  BPT.TRAP 0x1 ;  /* 0x000000040000795c */ /* 0x000fe20000300000 */
.L_x_5082:
[----:B------:R-:W-:Y:S05]  /*18b10*/  BSYNC B0 ;  /* 0x0000000000007941 */ /* 0x000fea0003800000 */
.L_x_5081:
[----:B0-----:R-:W2:Y:S01]  /*18b20*/  LD.E.64 R2, desc[UR44][R16.64+0x8] ;  /* 0x0000082c10027980 */ /* 0x001ea2000c101b00 */
[----:B-----5:R-:W-:Y:S02]  /*18b30*/  SHF.L.U32 R8, R7, 0x1f, RZ ;  /* 0x0000001f07087819 */ /* 0x020fe400000006ff */
[----:B--2---:R-:W-:-:S05]  /*18b40*/  MOV R2, R2 ;  /* 0x0000000200027202 */ /* 0x004fca0000000f00 */
[----:B------:R-:W-:-:S04]  /*18b50*/  IMAD R5, R5, 0x8, R2 ;  /* 0x0000000805057824 */ /* 0x000fc800078e0202 */
[----:B------:R0:W1:Y:S01]  /*18b60*/  SYNCS.PHASECHK.TRANS64.TRYWAIT P1, [R5+URZ], R8 ;  /* 0x00000008050075a7 */ /* 0x000062000802017f */
[----:B------:R-:W2:Y:S04]  /*18b70*/  LD.E R2, desc[UR44][R16.64+0x1c] ;  /* 0x00001c2c10027980 */ /* 0x000ea8000c101900 */
[----:B------:R0:W5:Y:S04]  /*18b80*/  LD.E R4, desc[UR44][R16.64+0x1e8] ;  /* 0x0001e82c10047980 */ /* 0x000168000c101900 */
[----:B------:R0:W5:Y:S01]  /*18b90*/  LD.E R6, desc[UR44][R16.64+0x1ec] ;  /* 0x0001ec2c10067980 */ /* 0x000162000c101900 */
[----:B------:R-:W-:Y:S01]  /*18ba0*/  BSSY B0, `(.L_x_5083) ;  /* 0x0000005000007945 */ /* 0x000fe20003800000 */
[----:B--2---:R-:W-:-:S04]  /*18bb0*/  LOP3.LUT R2, R2, 0x1, RZ, 0xfc, !PT ;  /* 0x0000000102027812 */ /* 0x004fc800078efcff */
[----:B------:R-:W-:-:S13]  /*18bc0*/  ISETP.NE.AND P2, PT, R2, 0x3, PT ;  /* 0x000000030200780c */ /* 0x000fda0003f45270 */
[----:B01----:R-:W-:Y:S05]  /*18bd0*/  @!P2 BRA `(.L_x_5084) ;  /* 0x000000000004a947 */ /* 0x003fea0003800000 */
[----:B------:R-:W-:Y:S01]  /*18be0*/  BPT.TRAP 0x1 ;  /* 0x000000040000795c */ /* 0x000fe20000300000 */
.L_x_5084:
[----:B------:R-:W-:Y:S05]  /*18bf0*/  BSYNC B0 ;  /* 0x0000000000007941 */ /* 0x000fea0003800000 */
.L_x_5083:
[----:B------:R-:W-:Y:S04]  /*18c00*/  BSSY B0, `(.L_x_5085) ;  /* 0x0000008000007945 */ /* 0x000fe80003800000 */
[----:B------:R-:W-:Y:S05]  /*18c10*/  @P1 BRA `(.L_x_5086) ;  /* 0x0000000000181947 */ /* 0x000fea0003800000 */
[----:B------:R-:W2:Y:S01]  /*18c20*/  LD.E.64 R2, desc[UR44][R16.64+0x8] ;  /* 0x0000082c10027980 */ /* 0x000ea2000c101b00 */
[----:B-----5:R-:W-:Y:S02]  /*18c30*/  SHF.L.U32 R5, R6, 0x1f, RZ ;  /* 0x0000001f06057819 */ /* 0x020fe400000006ff */
[----:B--2---:R-:W-:-:S05]  /*18c40*/  MOV R3, R2 ;  /* 0x0000000200037202 */ /* 0x004fca0000000f00 */
[----:B------:R-:W-:-:S04]  /*18c50*/  IMAD R4, R4, 0x8, R3 ;  /* 0x0000000804047824 */ /* 0x000fc800078e0203 */
[----:B------:R-:W0:Y:S02]  /*18c60*/  SYNCS.PHASECHK.TRANS64.TRYWAIT P1, [R4+URZ], R5 ;  /* 0x00000005040075a7 */ /* 0x000e24000802017f */
[----:B0-----:R-:W-:Y:S05]  /*18c70*/  @!P1 BRA `(.L_x_5087) ;  /* 0x00000140006c9947 */ /* 0x001fea0003800000 */
.L_x_5086:
[----:B------:R-:W-:Y:S05]  /*18c80*/  BSYNC B0 ;  /* 0x0000000000007941 */ /* 0x000fea0003800000 */
.L_x_5085:
[----:B------:R-:W2:Y:S04]  /*18c90*/  LD.E R3, desc[UR44][R16.64+0x1e8] ;  /* 0x0001e82c10037980 */ /* 0x000ea8000c101900 */
[----:B-----5:R-:W2:Y:S01]  /*18ca0*/  LD.E.64 R6, desc[UR44][R16.64+0xa0] ;  /* 0x0000a02c10067980 */ /* 0x020ea2000c101b00 */
[----:B------:R-:W-:Y:S05]  /*18cb0*/  WARPSYNC.ALL ;  /* 0x0000000000007948 */ /* 0x000fea0003800000 */
[----:B------:R-:W3:Y:S04]  /*18cc0*/  LD.E.64 R12, desc[UR44][R16.64+0x98] ;  /* 0x0000982c100c7980 */ /* 0x000ee8000c101b00 */
[----:B0-----:R-:W4:Y:S04]  /*18cd0*/  LD.E.64 R4, desc[UR44][R16.64+0x98] ;  /* 0x0000982c10047980 */ /* 0x001f28000c101b00 */
[----:B------:R-:W4:Y:S04]  /*18ce0*/  LD.E.64 R8, desc[UR44][R16.64+0x98] ;  /* 0x0000982c10087980 */ /* 0x000f28000c101b00 */
[----:B------:R-:W4:Y:S01]  /*18cf0*/  LD.E.64 R10, desc[UR44][R16.64+0x98] ;  /* 0x0000982c100a7980 */ /* 0x000f22000c101b00 */
[----:B--2---:R-:W-:-:S02]  /*18d00*/  IMAD R2, R3, 0x200, R6 ;  /* 0x0000020003027824 */ /* 0x004fc400078e0206 */
[----:B------:R-:W-:Y:S01]  /*18d10*/  IMAD.MOV.U32 R3, RZ, RZ, R7 ;  /* 0x000000ffff037224 */ /* 0x000fe200078e0007 */
[----:B------:R-:W2:Y:S02]  /*18d20*/  LD.E R18, desc[UR44][R16.64+0x54] ;  /* 0x0000542c10127980 */ /* 0x000ea4000c101900 */
[C---:B------:R-:W-:Y:S02]  /*18d30*/  R2UR UR6, R2.reuse ;  /* 0x00000000020672ca */ /* 0x040fe400000e0000 */
[----:B------:R-:W-:Y:S01]  /*18d40*/  R2UR UR7, R3 ;  /* 0x00000000030772ca */ /* 0x000fe200000e0000 */
[----:B------:R0:W-:Y:S01]  /*18d50*/  ST.E desc[UR44][R16.64+0x80], RZ ;  /* 0x000080ff10007985 */ /* 0x0001e2000c10192c */
[----:B------:R-:W-:Y:S01]  /*18d60*/  WARPGROUP.ARRIVE ;  /* 0x00000000000079c5 */ /* 0x000fe20000000000 */
[----:B------:R-:W-:Y:S02]  /*18d70*/  VIADD R6, R2, 0x2 ;  /* 0x0000000202067836 */ /* 0x000fe40000000000 */
[----:B------:R-:W-:Y:S01]  /*18d80*/  IMAD.MOV.U32 R15, RZ, RZ, 0x1 ;  /* 0x00000001ff0f7424 */ /* 0x000fe200078e00ff */
[----:B---3--:R-:W-:-:S02]  /*18d90*/  R2UR UR4, R12 ;  /* 0x000000000c0472ca */ /* 0x008fc400000e0000 */
[----:B------:R-:W-:-:S13]  /*18da0*/  R2UR UR5, R13 ;  /* 0x000000000d0572ca */ /* 0x000fda00000e0000 */
[----:B------:R-:W-:Y:S01]  /*18db0*/  HGMMA.64x64x16.F32 R24, gdesc[UR4], RZ, !UPT, gsb0 ;  /* 0x00e00000041879f0 */ /* 0x000fe2000c0008ff */
[----:B----4-:R-:W-:Y:S01]  /*18dc0*/  VIADD R4, R4, 0x2 ;  /* 0x0000000204047836 */ /* 0x010fe20000000000 */
[----:B------:R-:W-:Y:S02]  /*18dd0*/  R2UR UR6, R6 ;  /* 0x00000000060672ca */ /* 0x000fe400000e0000 */
[----:B------:R-:W-:Y:S02]  /*18de0*/  R2UR UR7, R7 ;  /* 0x00000000070772ca */ /* 0x000fe400000e0000 */
[----:B------:R-:W-:Y:S02]  /*18df0*/  R2UR UR4, R4 ;  /* 0x00000000040472ca */ /* 0x000fe400000e0000 */
[----:B------:R-:W-:Y:S01]  /*18e00*/  R2UR UR5, R5 ;  /* 0x00000000050572ca */ /* 0x000fe200000e0000 */
[----:B------:R-:W-:Y:S02]  /*18e10*/  WARPGROUP.DEPBAR.LE gsb0, 0x0 ;  /* 0x00008000000079c5 */ /* 0x000fe40000010000 */
[----:B------:R0:W5:Y:S04]  /*18e20*/  LD.E R12, desc[UR44][R16.64+0x1e8] ;  /* 0x0001e82c100c7980 */ /* 0x000168000c101900 */
[----:B------:R0:W5:Y:S04]  /*18e30*/  LD.E R13, desc[UR44][R16.64+0x1ec] ;  /* 0x0001ec2c100d7980 */ /* 0x000168000c101900 */
[----:B------:R0:W-:Y:S01]  /*18e40*/  ST.E desc[UR44][R16.64+0x80], R15 ;  /* 0x0000800f10007985 */ /* 0x0001e2000c10192c */
[----:B------:R-:W-:-:S06]  /*18e50*/  WARPGROUP.ARRIVE ;  /* 0x00000000000079c5 */ /* 0x000fcc0000000000 */
        /* <DEDUP_REMOVED lines=9> */
[----:B------:R0:W-:Y:S01]  /*18ef0*/  ST.E desc[UR44][R16.64+0x80], R15 ;  /* 0x0000800f10007985 */ /* 0x0001e2000c10192c */
[----:B------:R-:W-:-:S09]  /*18f00*/  WARPGROUP.ARRIVE ;  /* 0x00000000000079c5 */ /* 0x000fd20000000000 */
[----:B------:R-:W-:Y:S01]  /*18f10*/  HGMMA.64x64x16.F32 R24, gdesc[UR4], R24, gsb0 ;  /* 0x00e00000041879f0 */ /* 0x000fe20008000818 */
[----:B------:R-:W-:Y:S02]  /*18f20*/  VIADD R4, R2, 0x6 ;  /* 0x0000000602047836 */ /* 0x000fe40000000000 */
[----:B------:R-:W-:Y:S02]  /*18f30*/  VIADD R2, R10, 0x6 ;  /* 0x000000060a027836 */ /* 0x000fe40000000000 */
[----:B------:R-:W-:Y:S02]  /*18f40*/  IMAD.MOV.U32 R5, RZ, RZ, R7 ;  /* 0x000000ffff057224 */ /* 0x000fe400078e0007 */
[----:B------:R-:W-:Y:S01]  /*18f50*/  IMAD.MOV.U32 R3, RZ, RZ, R11 ;  /* 0x000000ffff037224 */ /* 0x000fe200078e000b */
[----:B------:R-:W-:Y:S02]  /*18f60*/  R2UR UR6, R4 ;  /* 0x00000000040672ca */ /* 0x000fe400000e0000 */
[----:B------:R-:W-:-:S02]  /*18f70*/  R2UR UR7, R5 ;  /* 0x00000000050772ca */ /* 0x000fc400000e0000 */
[----:B------:R-:W-:Y:S02]  /*18f80*/  R2UR UR4, R2 ;  /* 0x00000000020472ca */ /* 0x000fe400000e0000 */
[----:B------:R-:W-:Y:S01]  /*18f90*/  R2UR UR5, R3 ;  /* 0x00000000030572ca */ /* 0x000fe200000e0000 */
[----:B------:R-:W-:Y:S02]  /*18fa0*/  WARPGROUP.DEPBAR.LE gsb0, 0x0 ;  /* 0x00008000000079c5 */ /* 0x000fe40000010000 */
[----:B------:R0:W-:Y:S01]  /*18fb0*/  ST.E desc[UR44][R16.64+0x80], R15 ;  /* 0x0000800f10007985 */ /* 0x0001e2000c10192c */
[----:B------:R-:W-:-:S09]  /*18fc0*/  WARPGROUP.ARRIVE ;  /* 0x00000000000079c5 */ /* 0x000fd20000000000 */
[----:B------:R-:W-:Y:S01]  /*18fd0*/  HGMMA.64x64x16.F32 R24, gdesc[UR4], R24, gsb0 ;  /* 0x00e00000041879f0 */ /* 0x000fe20008000818 */
[----:B--2---:R-:W-:-:S04]  /*18fe0*/  LOP3.LUT R18, R18, 0x1, RZ, 0xfc, !PT ;  /* 0x0000000112127812 */ /* 0x004fc800078efcff */
[----:B------:R-:W-:Y:S01]  /*18ff0*/  ISETP.NE.AND P1, PT, R18, 0x3, PT ;  /* 0x000000031200780c */ /* 0x000fe20003f25270 */
[----:B------:R-:W-:Y:S01]  /*19000*/  BSSY B0, `(.L_x_5088) ;  /* 0x0000005000007945 */ /* 0x000fe20003800000 */
[----:B------:R-:W-:Y:S02]  /*19010*/  WARPGROUP.DEPBAR.LE gsb0, 0x0 ;  /* 0x00008000000079c5 */ /* 0x000fe40000010000 */
[----:B------:R0:W-:Y:S09]  /*19020*/  ST.E desc[UR44][R16.64+0x80], R15 ;  /* 0x0000800f10007985 */ /* 0x0001f2000c10192c */
[----:B------:R-:W-:Y:S05]  /*19030*/  @!P1 BRA `(.L_x_5089) ;  /* 0x0000000000049947 */ /* 0x000fea0003800000 */
[----:B------:R-:W-:Y:S01]  /*19040*/  BPT.TRAP 0x1 ;  /* 0x000000040000795c */ /* 0x000fe20000300000 */
.L_x_5089:
[----:B------:R-:W-:Y:S05]  /*19050*/  BSYNC B0 ;  /* 0x0000000000007941 */ /* 0x000fea0003800000 */
.L_x_5088:
[----:B------:R-:W2:Y:S01]  /*19060*/  LD.E.64 R2, desc[UR44][R16.64+0x40] ;  /* 0x0000402c10027980 */ /* 0x000ea2000c101b00 */
[----:B-----5:R-:W-:Y:S02]  /*19070*/  SHF.L.U32 R13, R13, 0x1f, RZ ;  /* 0x0000001f0d0d7819 */ /* 0x020fe400000006ff */
[----:B--2---:R-:W-:-:S05]  /*19080*/  MOV R3, R2 ;  /* 0x0000000200037202 */ /* 0x004fca0000000f00 */
[----:B------:R-:W-:-:S04]  /*19090*/  IMAD R12, R12, 0x8, R3 ;  /* 0x000000080c0c7824 */ /* 0x000fc800078e0203 */
[----:B------:R1:W2:Y:S01]  /*190a0*/  SYNCS.PHASECHK.TRANS64.TRYWAIT P1, [R12+URZ], R13 ;  /* 0x0000000d0c0075a7 */ /* 0x0002a2000802017f */
[----:B------:R-:W3:Y:S04]  /*190b0*/  LD.E R2, desc[UR44][R16.64+0x54] ;  /* 0x0000542c10027980 */ /* 0x000ee8000c101900 */
[----:B------:R1:W5:Y:S04]  /*190c0*/  LD.E R4, desc[UR44][R16.64+0x1e8] ;  /* 0x0001e82c10047980 */ /* 0x000368000c101900 */
[----:B------:R1:W5:Y:S01]  /*190d0*/  LD.E R5, desc[UR44][R16.64+0x1ec] ;  /* 0x0001ec2c10057980 */ /* 0x000362000c101900 */
[----:B------:R-:W-:Y:S01]  /*190e0*/  BSSY B0, `(.L_x_5090) ;  /* 0x0000005000007945 */ /* 0x000fe20003800000 */
[----:B---3--:R-:W-:-:S04]  /*190f0*/  LOP3.LUT R2, R2, 0x1, RZ, 0xfc, !PT ;  /* 0x0000000102027812 */ /* 0x008fc800078efcff */
[----:B------:R-:W-:-:S13]  /*19100*/  ISETP.NE.AND P2, PT, R2, 0x3, PT ;  /* 0x000000030200780c */ /* 0x000fda0003f45270 */
[----:B-12---:R-:W-:Y:S05]  /*19110*/  @!P2 BRA `(.L_x_5091) ;  /* 0x000000000004a947 */ /* 0x006fea0003800000 */
[----:B------:R-:W-:Y:S01]  /*19120*/  BPT.TRAP 0x1 ;  /* 0x000000040000795c */ /* 0x000fe20000300000 */
.L_x_5091:
[----:B------:R-:W-:Y:S05]  /*19130*/  BSYNC B0 ;  /* 0x0000000000007941 */ /* 0x000fea0003800000 */
.L_x_5090:
[----:B------:R-:W-:Y:S04]  /*19140*/  BSSY B0, `(.L_x_5092) ;  /* 0x0000008000007945 */ /* 0x000fe80003800000 */
[----:B------:R-:W-:Y:S05]  /*19150*/  @P1 BRA `(.L_x_5093) ;  /* 0x0000000000181947 */ /* 0x000fea0003800000 */
[----:B------:R-:W2:Y:S01]  /*19160*/  LD.E.64 R2, desc[UR44][R16.64+0x40] ;  /* 0x0000402c10027980 */ /* 0x000ea2000c101b00 */
[----:B-----5:R-:W-:Y:S02]  /*19170*/  SHF.L.U32 R5, R5, 0x1f, RZ ;  /* 0x0000001f05057819 */ /* 0x020fe400000006ff */
[----:B--2---:R-:W-:-:S05]  /*19180*/  MOV R3, R2 ;  /* 0x0000000200037202 */ /* 0x004fca0000000f00 */
[----:B------:R-:W-:-:S04]  /*19190*/  IMAD R4, R4, 0x8, R3 ;  /* 0x0000000804047824 */ /* 0x000fc800078e0203 */
[----:B------:R-:W1:Y:S02]  /*191a0*/  SYNCS.PHASECHK.TRANS64.TRYWAIT P1, [R4+URZ], R5 ;  /* 0x00000005040075a7 */ /* 0x000e64000802017f */
[----:B-1----:R-:W-:Y:S05]  /*191b0*/  @!P1 BRA `(.L_x_5094) ;  /* 0x0000013c00309947 */ /* 0x002fea0003800000 */
.L_x_5093:
[----:B------:R-:W-:Y:S05]  /*191c0*/  BSYNC B0 ;  /* 0x0000000000007941 */ /* 0x000fea0003800000 */
.L_x_5092:
[----:B------:R-:W2:Y:S04]  /*191d0*/  LD.E R6, desc[UR44][R16.64+0x88] ;  /* 0x0000882c10067980 */ /* 0x000ea8000c101900 */
[----:B------:R-:W3:Y:S04]  /*191e0*/  LD.E R7, desc[UR44][R16.64+0x1e8] ;  /* 0x0001e82c10077980 */ /* 0x000ee8000c101900 */
[----:B------:R-:W3:Y:S04]  /*191f0*/  LD.E.64 R2, desc[UR44][R16.64+0xb8] ;  /* 0x0000b82c10027980 */ /* 0x000ee8000c101b00 */
[----:B-1---5:R-:W4:Y:S04]  /*19200*/  LD.E.64 R4, desc[UR44][R16.64+0xb0] ;  /* 0x0000b02c10047980 */ /* 0x022f28000c101b00 */
[----:B------:R-:W4:Y:S04]  /*19210*/  LD.E.64 R8, desc[UR44][R16.64+0xb0] ;  /* 0x0000b02c10087980 */ /* 0x000f28000c101b00 */
[----:B------:R-:W4:Y:S04]  /*19220*/  LD.E.64 R10, desc[UR44][R16.64+0xb0] ;  /* 0x0000b02c100a7980 */ /* 0x000f28000c101b00 */
[----:B------:R-:W4:Y:S01]  /*19230*/  LD.E.64 R12, desc[UR44][R16.64+0xb0] ;  /* 0x0000b02c100c7980 */ /* 0x000f22000c101b00 */
[----:B------:R-:W-:Y:S05]  /*19240*/  WARPSYNC.ALL ;  /* 0x0000000000007948 */ /* 0x000fea0003800000 */
[----:B------:R-:W4:Y:S01]  /*19250*/  LD.E.64 R18, desc[UR44][R16.64+0xb0] ;  /* 0x0000b02c10127980 */ /* 0x000f22000c101b00 */
[----:B------:R-:W-:Y:S01]  /*19260*/  WARPGROUP.ARRIVE ;  /* 0x00000000000079c5 */ /* 0x000fe20000000000 */
[----:B--2---:R-:W-:Y:S01]  /*19270*/  ISETP.NE.U32.AND P1, PT, R6, RZ, PT ;  /* 0x000000ff0600720c */ /* 0x004fe20003f25070 */
[----:B---3--:R-:W-:Y:S01]  /*19280*/  IMAD R2, R7, 0x1000, R2 ;  /* 0x0000100007027824 */ /* 0x008fe200078e0202 */
[----:B------:R-:W-:-:S02]  /*19290*/  R2UR UR7, R3 ;  /* 0x00000000030772ca */ /* 0x000fc400000e0000 */
[----:B----4-:R-:W-:Y:S02]  /*192a0*/  R2UR UR4, R4 ;  /* 0x00000000040472ca */ /* 0x010fe400000e0000 */
[----:B------:R-:W-:Y:S02]  /*192b0*/  R2UR UR6, R2 ;  /* 0x00000000020672ca */ /* 0x000fe400000e0000 */
[----:B------:R-:W-:-:S05]  /*192c0*/  R2UR UR5, R5 ;  /* 0x00000000050572ca */ /* 0x000fca00000e0000 */
[----:B------:R-:W-:-:S08]  /*192d0*/  VOTEU.ANY UP0, P1 ;  /* 0x00000000003f7886 */ /* 0x000fd00000800100 */
[----:B------:R-:W-:Y:S01]  /*192e0*/  HGMMA.64x64x16.F32 R24, gdesc[UR4], R24, UP0, gsb0 ;  /* 0x00e00000041879f0 */ /* 0x000fe2000b800818 */
        /* <DEDUP_REMOVED lines=9> */
[----:B------:R-:W2:Y:S04]  /*19380*/  LD.E.64 R20, desc[UR44][R16.64+0xb0] ;  /* 0x0000b02c10147980 */ /* 0x000ea8000c101b00 */
[----:B------:R-:W-:Y:S01]  /*19390*/  ST.E desc[UR44][R16.64+0x88], R15 ;  /* 0x0000880f10007985 */ /* 0x000fe2000c10192c */
[----:B------:R-:W-:-:S06]  /*193a0*/  WARPGROUP.ARRIVE ;  /* 0x00000000000079c5 */ /* 0x000fcc0000000000 */
        /* <DEDUP_REMOVED lines=10> */
[----:B------:R-:W3:Y:S04]  /*19450*/  LD.E.64 R8, desc[UR44][R16.64+0xb0] ;  /* 0x0000b02c10087980 */ /* 0x000ee8000c101b00 */
        /* <DEDUP_REMOVED lines=12> */
[----:B------:R-:W4:Y:S04]  /*19520*/  LD.E.64 R10, desc[UR44][R16.64+0xb0] ;  /* 0x0000b02c100a7980 */ /* 0x000f28000c101b00 */
        /* <DEDUP_REMOVED lines=17> */
[----:B------:R-:W-:-:S03]  /*19640*/  IMAD.MOV.U32 R7, RZ, RZ, R3 ;  /* 0x000000ffff077224 */ /* 0x000fc600078e0003 */
[----:B------:R-:W-:Y:S02]  /*19650*/  R2UR UR6, R6 ;  /* 0x00000000060672ca */ /* 0x000fe400000e0000 */
[----:B------:R-:W-:Y:S01]  /*19660*/  R2UR UR7, R7 ;  /* 0x00000000070772ca */ /* 0x000fe200000e0000 */
[----:B--2---:R-:W-:Y:S02]  /*19670*/  VIADD R4, R20, 0x202 ;  /* 0x0000020214047836 */ /* 0x004fe40000000000 */
[----:B------:R-:W-:-:S03]  /*19680*/  IMAD.MOV.U32 R5, RZ, RZ, R21 ;  /* 0x000000ffff057224 */ /* 0x000fc600078e0015 */
        /* <DEDUP_REMOVED lines=8> */
[----:B------:R-:W-:-:S03]  /*19710*/  IMAD.MOV.U32 R7, RZ, RZ, R3 ;  /* 0x000000ffff077224 */ /* 0x000fc600078e0003 */
[----:B------:R-:W-:Y:S02]  /*19720*/  R2UR UR6, R6 ;  /* 0x00000000060672ca */ /* 0x000fe400000e0000 */
[----:B------:R-:W-:Y:S01]  /*19730*/  R2UR UR7, R7 ;  /* 0x00000000070772ca */ /* 0x000fe200000e0000 */
[----:B---3--:R-:W-:Y:S02]  /*19740*/  VIADD R4, R8, 0x204 ;  /* 0x0000020408047836 */ /* 0x008fe40000000000 */
[----:B------:R-:W-:-:S03]  /*19750*/  IMAD.MOV.U32 R5, RZ, RZ, R9 ;  /* 0x000000ffff057224 */ /* 0x000fc600078e0009 */
        /* <DEDUP_REMOVED lines=8> */
[----:B------:R-:W-:-:S03]  /*197e0*/  IMAD.MOV.U32 R7, RZ, RZ, R3 ;  /* 0x000000ffff077224 */ /* 0x000fc600078e0003 */
[----:B------:R-:W-:Y:S02]  /*197f0*/  R2UR UR6, R6 ;  /* 0x00000000060672ca */ /* 0x000fe400000e0000 */
[----:B------:R-:W-:Y:S01]  /*19800*/  R2UR UR7, R7 ;  /* 0x00000000070772ca */ /* 0x000fe200000e0000 */
[----:B----4-:R-:W-:Y:S02]  /*19810*/  VIADD R4, R10, 0x206 ;  /* 0x000002060a047836 */ /* 0x010fe40000000000 */
[----:B------:R-:W-:-:S03]  /*19820*/  IMAD.MOV.U32 R5, RZ, RZ, R11 ;  /* 0x000000ffff057224 */ /* 0x000fc600078e000b */
        /* <DEDUP_REMOVED lines=11> */
[----:B------:R-:W-:Y:S02]  /*198e0*/  VIADD R4, R12, 0x400 ;  /* 0x000004000c047836 */ /* 0x000fe40000000000 */
        /* <DEDUP_REMOVED lines=94> */
[----:B------:R-:W1:Y:S01]  /*19ed0*/  S2R R62, SR_TID.X ;  /* 0x00000000003e7919 */ /* 0x000e620000002100 */
[----:B------:R-:W-:Y:S02]  /*19ee0*/  WARPGROUP.DEPBAR.LE gsb0, 0x0 ;  /* 0x00008000000079c5 */ /* 0x000fe40000010000 */
[----:B------:R-:W4:Y:S04]  /*19ef0*/  LD.E.64 R60, desc[UR44][R16.64+0xb0] ;  /* 0x0000b02c103c7980 */ /* 0x000f28000c101b00 */
[----:B------:R-:W-:Y:S01]  /*19f00*/  ST.E desc[UR44][R16.64+0x88], R15 ;  /* 0x0000880f10007985 */ /* 0x000fe2000c10192c */
[----:B------:R-:W-:-:S06]  /*19f10*/  WARPGROUP.ARRIVE ;  /* 0x00000000000079c5 */ /* 0x000fcc0000000000 */
[----:B------:R-:W-:Y:S01]  /*19f20*/  HGMMA.64x64x16.F32 R24, gdesc[UR4], R24, gsb0 ;  /* 0x00e00000041879f0 */ /* 0x000fe20008000818 */
[----:B-1----:R-:W-:-:S05]  /*19f30*/  SHF.R.U32.HI R62, RZ, 0x7, R62 ;  /* 0x00000007ff3e7819 */ /* 0x002fca000001163e */
[----:B------:R-:W1:Y:S01]  /*19f40*/  SHFL.IDX PT, R4, R62, RZ, 0x1f ;  /* 0x00001fff3e047589 */ /* 0x000e6200000e0000 */
[----:B------:R-:W-:Y:S02]  /*19f50*/  VIADD R10, R2, 0x800 ;  /* 0x00000800020a7836 */ /* 0x000fe40000000000 */
[----:B------:R-:W-:Y:S01]  /*19f60*/  IMAD.MOV.U32 R7, RZ, RZ, R3 ;  /* 0x000000ffff077224 */ /* 0x000fe200078e0003 */
[----:B------:R-:W-:Y:S02]  /*19f70*/  UMOV UR4, 0x1 ;  /* 0x0000000100047882 */ /* 0x000fe40000000000 */
[----:B------:R-:W-:Y:S02]  /*19f80*/  UISETP.NE.U32.AND UP0, UPT, UR4, URZ, UPT ;  /* 0x0000003f0400728c */ /* 0x000fe4000bf05070 */
[----:B------:R-:W-:Y:S02]  /*19f90*/  R2UR UR11, R7 ;  /* 0x00000000070b72ca */ /* 0x000fe400000e0000 */
[----:B-1----:R-:W-:-:S04]  /*19fa0*/  ISETP.GT.AND P1, PT, R4, 0x7f, PT ;  /* 0x0000007f0400780c */ /* 0x002fc80003f24270 */
[----:B------:R-:W-:Y:S01]  /*19fb0*/  SEL R11, RZ, 0x2, !P1 ;  /* 0x00000002ff0b7807 */ /* 0x000fe20004800000 */
[----:B------:R-:W-:-:S03]  /*19fc0*/  IMAD.MOV.U32 R5, RZ, RZ, R9 ;  /* 0x000000ffff057224 */ /* 0x000fc600078e0009 */
[----:B------:R-:W-:Y:S01]  /*19fd0*/  IADD3 R4, R8, 0x800, R11 ;  /* 0x0000080008047810 */ /* 0x000fe20007ffe00b */
[----:B------:R-:W-:Y:S01]  /*19fe0*/  IMAD.IADD R6, R11, 0x1, R10 ;  /* 0x000000010b067824 */ /* 0x000fe200078e020a */
[----:B------:R-:W-:Y:S02]  /*19ff0*/  R2UR UR9, R5 ;  /* 0x00000000050972ca */ /* 0x000fe400000e0000 */
[----:B------:R-:W-:Y:S02]  /*1a000*/  R2UR UR8, R4 ;  /* 0x00000000040872ca */ /* 0x000fe400000e0000 */
[----:B------:R-:W-:Y:S01]  /*1a010*/  R2UR UR10, R6 ;  /* 0x00000000060a72ca */ /* 0x000fe200000e0000 */
[----:B------:R-:W-:Y:S02]  /*1a020*/  WARPGROUP.DEPBAR.LE gsb0, 0x0 ;  /* 0x00008000000079c5 */ /* 0x000fe40000010000 */
[----:B------:R-:W4:Y:S04]  /*1a030*/  LD.E.64 R8, desc[UR44][R16.64+0xb0] ;  /* 0x0000b02c10087980 */ /* 0x000f28000c101b00 */
[----:B------:R-:W-:Y:S01]  /*1a040*/  ST.E desc[UR44][R16.64+0x88], R15 ;  /* 0x0000880f10007985 */ /* 0x000fe2000c10192c */
[----:B------:R-:W-:-:S06]  /*1a050*/  WARPGROUP.ARRIVE ;  /* 0x00000000000079c5 */ /* 0x000fcc0000000000 */
[----:B------:R-:W-:Y:S01]  /*1a060*/  HGMMA.64x64x16.F32 R24, gdesc[UR8], R24, UP0, gsb0 ;  /* 0x00e00000081879f0 */ /* 0x000fe2000b800818 */
[----:B------:R-:W-:-:S05]  /*1a070*/  IMAD.MOV.U32 R19, RZ, RZ, 0x4 ;  /* 0x00000004ff137424 */ /* 0x000fca00078e00ff */
[----:B------:R-:W-:Y:S01]  /*1a080*/  SEL R13, R19, 0x2, P1 ;  /* 0x00000002130d7807 */ /* 0x000fe20000800000 */
[----:B------:R-:W-:-:S04]  /*1a090*/  IMAD.MOV.U32 R7, RZ, RZ, R3 ;  /* 0x000000ffff077224 */ /* 0x000fc800078e0003 */
[----:B------:R-:W-:Y:S01]  /*1a0a0*/  IMAD.IADD R6, R10, 0x1, R13 ;  /* 0x000000010a067824 */ /* 0x000fe200078e020d */
[----:B------:R-:W-:-:S04]  /*1a0b0*/  R2UR UR7, R7 ;  /* 0x00000000070772ca */ /* 0x000fc800000e0000 */
[----:B------:R-:W-:Y:S01]  /*1a0c0*/  R2UR UR6, R6 ;  /* 0x00000000060672ca */ /* 0x000fe200000e0000 */
[----:B--2---:R-:W-:Y:S01]  /*1a0d0*/  IMAD.MOV.U32 R5, RZ, RZ, R57 ;  /* 0x000000ffff057224 */ /* 0x004fe200078e0039 */
[----:B------:R-:W-:-:S04]  /*1a0e0*/  IADD3 R4, R13, 0x800, R56 ;  /* 0x000008000d047810 */ /* 0x000fc80007ffe038 */
[----:B------:R-:W-:Y:S02]  /*1a0f0*/  R2UR UR4, R4 ;  /* 0x00000000040472ca */ /* 0x000fe400000e0000 */
[----:B------:R-:W-:Y:S01]  /*1a100*/  R2UR UR5, R5 ;  /* 0x00000000050572ca */ /* 0x000fe200000e0000 */
[----:B------:R-:W-:Y:S02]  /*1a110*/  WARPGROUP.DEPBAR.LE gsb0, 0x0 ;  /* 0x00008000000079c5 */ /* 0x000fe40000010000 */
[----:B------:R-:W2:Y:S04]  /*1a120*/  LD.E.64 R20, desc[UR44][R16.64+0xb0] ;  /* 0x0000b02c10147980 */ /* 0x000ea8000c101b00 */
[----:B------:R-:W-:Y:S01]  /*1a130*/  ST.E desc[UR44][R16.64+0x88], R15 ;  /* 0x0000880f10007985 */ /* 0x000fe2000c10192c */
[----:B------:R-:W-:-:S06]  /*1a140*/  WARPGROUP.ARRIVE ;  /* 0x00000000000079c5 */ /* 0x000fcc0000000000 */
[----:B------:R-:W-:Y:S01]  /*1a150*/  HGMMA.64x64x16.F32 R24, gdesc[UR4], R24, gsb0 ;  /* 0x00e00000041879f0 */ /* 0x000fe20008000818 */
[----:B------:R-:W-:Y:S01]  /*1a160*/  SEL R19, R19, 0x6, !P1 ;  /* 0x0000000613137807 */ /* 0x000fe20004800000 */
[----:B------:R-:W-:-:S04]  /*1a170*/  IMAD.MOV.U32 R7, RZ, RZ, R3 ;  /* 0x000000ffff077224 */ /* 0x000fc800078e0003 */
[----:B------:R-:W-:Y:S01]  /*1a180*/  IMAD.IADD R6, R10, 0x1, R19 ;  /* 0x000000010a067824 */ /* 0x000fe200078e0213 */
[----:B------:R-:W-:-:S04]  /*1a190*/  R2UR UR7, R7 ;  /* 0x00000000070772ca */ /* 0x000fc800000e0000 */
[----:B------:R-:W-:Y:S01]  /*1a1a0*/  R2UR UR6, R6 ;  /* 0x00000000060672ca */ /* 0x000fe200000e0000 */
[----:B---3--:R-:W-:Y:S01]  /*1a1b0*/  IMAD.MOV.U32 R5, RZ, RZ, R59 ;  /* 0x000000ffff057224 */ /* 0x008fe200078e003b */
[----:B------:R-:W-:-:S04]  /*1a1c0*/  IADD3 R4, R19, 0x800, R58 ;  /* 0x0000080013047810 */ /* 0x000fc80007ffe03a */
[----:B------:R-:W-:Y:S02]  /*1a1d0*/  R2UR UR4, R4 ;  /* 0x00000000040472ca */ /* 0x000fe400000e0000 */
[----:B------:R-:W-:Y:S01]  /*1a1e0*/  R2UR UR5, R5 ;  /* 0x00000000050572ca */ /* 0x000fe200000e0000 */
[----:B------:R-:W-:Y:S02]  /*1a1f0*/  WARPGROUP.DEPBAR.LE gsb0, 0x0 ;  /* 0x00008000000079c5 */ /* 0x000fe40000010000 */
[----:B------:R-:W3:Y:S04]  /*1a200*/  LD.E.64 R56, desc[UR44][R16.64+0xb0] ;  /* 0x0000b02c10387980 */ /* 0x000ee8000c101b00 */
[----:B------:R-:W-:Y:S01]  /*1a210*/  ST.E desc[UR44][R16.64+0x88], R15 ;  /* 0x0000880f10007985 */ /* 0x000fe2000c10192c */
[----:B------:R-:W-:-:S06]  /*1a220*/  WARPGROUP.ARRIVE ;  /* 0x00000000000079c5 */ /* 0x000fcc0000000000 */
[----:B------:R-:W-:Y:S01]  /*1a230*/  HGMMA.64x64x16.F32 R24, gdesc[UR4], R24, gsb0 ;  /* 0x00e00000041879f0 */ /* 0x000fe20008000818 */
[----:B------:R-:W-:Y:S02]  /*1a240*/  IMAD.MOV.U32 R4, RZ, RZ, 0x28 ;  /* 0x00000028ff047424 */ /* 0x000fe400078e00ff */
[----:B------:R-:W-:-:S03]  /*1a250*/  IMAD.MOV.U32 R5, RZ, RZ, 0xa00 ;  /* 0x00000a00ff057424 */ /* 0x000fc600078e00ff */
[----:B------:R-:W-:Y:S02]  /*1a260*/  SEL R4, R4, 0x26, P1 ;  /* 0x0000002604047807 */ /* 0x000fe40000800000 */
[----:B------:R-:W-:-:S05]  /*1a270*/  SEL R5, R5, 0x980, P1 ;  /* 0x0000098005057807 */ /* 0x000fca0000800000 */
[----:B------:R-:W-:-:S05]  /*1a280*/  IMAD.IADD R4, R4, 0x1, R5 ;  /* 0x0000000104047824 */ /* 0x000fca00078e0205 */
[----:B------:R-:W-:Y:S01]  /*1a290*/  LOP3.LUT R7, R4, 0xa06, RZ, 0xc0, !PT ;  /* 0x00000a0604077812 */ /* 0x000fe200078ec0ff */
[----:B----4-:R-:W-:-:S04]  /*1a2a0*/  IMAD.MOV.U32 R5, RZ, RZ, R61 ;  /* 0x000000ffff057224 */ /* 0x010fc800078e003d */
        /* <DEDUP_REMOVED lines=8> */
[----:B------:R-:W4:Y:S04]  /*1a330*/  LD.E.64 R58, desc[UR44][R16.64+0xb0] ;  /* 0x0000b02c103a7980 */ /* 0x000f28000c101b00 */
[----:B------:R-:W-:Y:S01]  /*1a340*/  ST.E desc[UR44][R16.64+0x88], R15 ;  /* 0x0000880f10007985 */ /* 0x000fe2000c10192c */
[----:B------:R-:W-:-:S06]  /*1a350*/  WARPGROUP.ARRIVE ;  /* 0x00000000000079c5 */ /* 0x000fcc0000000000 */
[----:B------:R-:W-:Y:S01]  /*1a360*/  HGMMA.64x64x16.F32 R24, gdesc[UR4], R24, gsb0 ;  /* 0x00e00000041879f0 */ /* 0x000fe20008000818 */
[----:B------:R-:W-:Y:S02]  /*1a370*/  VIADD R10, R2, 0xa00 ;  /* 0x00000a00020a7836 */ /* 0x000fe40000000000 */
[----:B------:R-:W-:Y:S02]  /*1a380*/  IMAD.MOV.U32 R7, RZ, RZ, R3 ;  /* 0x000000ffff077224 */ /* 0x000fe400078e0003 */
[----:B------:R-:W-:-:S03]  /*1a390*/  IMAD.IADD R6, R11, 0x1, R10 ;  /* 0x000000010b067824 */ /* 0x000fc600078e020a */
[----:B------:R-:W-:Y:S02]  /*1a3a0*/  R2UR UR7, R7 ;  /* 0x00000000070772ca */ /* 0x000fe400000e0000 */
[----:B------:R-:W-:Y:S01]  /*1a3b0*/  R2UR UR6, R6 ;  /* 0x00000000060672ca */ /* 0x000fe200000e0000 */
[----:B------:R-:W-:Y:S01]  /*1a3c0*/  IMAD.MOV.U32 R5, RZ, RZ, R9 ;  /* 0x000000ffff057224 */ /* 0x000fe200078e0009 */
[----:B------:R-:W-:-:S04]  /*1a3d0*/  IADD3 R4, R11, 0xa00, R8 ;  /* 0x00000a000b047810 */ /* 0x000fc80007ffe008 */
[----:B------:R-:W-:Y:S02]  /*1a3e0*/  R2UR UR4, R4 ;  /* 0x00000000040472ca */ /* 0x000fe400000e0000 */
[----:B------:R-:W-:Y:S01]  /*1a3f0*/  R2UR UR5, R5 ;  /* 0x00000000050572ca */ /* 0x000fe200000e0000 */
[----:B------:R-:W-:Y:S02]  /*1a400*/  WARPGROUP.DEPBAR.LE gsb0, 0x0 ;  /* 0x00008000000079c5 */ /* 0x000fe40000010000 */
[----:B------:R-:W4:Y:S04]  /*1a410*/  LD.E.64 R60, desc[UR44][R16.64+0xb0] ;  /* 0x0000b02c103c7980 */ /* 0x000f28000c101b00 */
[----:B------:R-:W-:Y:S01]  /*1a420*/  ST.E desc[UR44][R16.64+0x88], R15 ;  /* 0x0000880f10007985 */ /* 0x000fe2000c10192c */
[----:B------:R-:W-:-:S06]  /*1a430*/  WARPGROUP.ARRIVE ;  /* 0x00000000000079c5 */ /* 0x000fcc0000000000 */
[----:B------:R-:W-:Y:S01]  /*1a440*/  HGMMA.64x64x16.F32 R24, gdesc[UR4], R24, gsb0 ;  /* 0x00e00000041879f0 */ /* 0x000fe20008000818 */
[----:B------:R-:W-:Y:S02]  /*1a450*/  IMAD.IADD R6, R13, 0x1, R10 ;  /* 0x000000010d067824 */ /* 0x000fe400078e020a */
[----:B------:R-:W-:-:S03]  /*1a460*/  IMAD.MOV.U32 R7, RZ, RZ, R3 ;  /* 0x000000ffff077224 */ /* 0x000fc600078e0003 */
[----:B------:R-:W-:Y:S02]  /*1a470*/  R2UR UR6, R6 ;  /* 0x00000000060672ca */ /* 0x000fe400000e0000 */
        /* <DEDUP_REMOVED lines=10> */
[----:B------:R-:W-:Y:S02]  /*1a520*/  IMAD.IADD R6, R19, 0x1, R10 ;  /* 0x0000000113067824 */ /* 0x000fe400078e020a */
[----:B------:R-:W-:-:S03]  /*1a530*/  IMAD.MOV.U32 R7, RZ, RZ, R3 ;  /* 0x000000ffff077224 */ /* 0x000fc600078e0003 */
[----:B------:R-:W-:Y:S02]  /*1a540*/  R2UR UR6, R6 ;  /* 0x00000000060672ca */ /* 0x000fe400000e0000 */
        /* <DEDUP_REMOVED lines=85> */
[----:B------:R-:W4:Y:S04]  /*1aaa0*/  @!P0 LD.E.64 R8, desc[UR44][R16.64+0x30] ;  /* 0x0000302c10088980 */ /* 0x000f28000c101b00 */
[----:B------:R-:W4:Y:S04]  /*1aab0*/  @!P0 LD.E R12, desc[UR44][R16.64+0x1e8] ;  /* 0x0001e82c100c8980 */ /* 0x000f28000c101900 */
[----:B------:R-:W-:Y:S01]  /*1aac0*/  ST.E desc[UR44][R16.64+0x88], R15 ;  /* 0x0000880f10007985 */ /* 0x000fe2000c10192c */
[----:B------:R-:W-:-:S06]  /*1aad0*/  WARPGROUP.ARRIVE ;  /* 0x00000000000079c5 */ /* 0x000fcc0000000000 */
[----:B------:R-:W-:Y:S01]  /*1aae0*/  HGMMA.64x64x16.F32 R24, gdesc[UR4], R24, gsb0 ;  /* 0x00e00000041879f0 */ /* 0x000fe20008000818 */
[----:B------:R-:W-:Y:S02]  /*1aaf0*/  VIADD R10, R2, 0xe00 ;  /* 0x00000e00020a7836 */ /* 0x000fe40000000000 */
[----:B------:R-:W-:Y:S02]  /*1ab00*/  IMAD.MOV.U32 R7, RZ, RZ, R3 ;  /* 0x000000ffff077224 */ /* 0x000fe400078e0003 */
[----:B------:R-:W-:-:S03]  /*1ab10*/  IMAD.IADD R6, R11, 0x1, R10 ;  /* 0x000000010b067824 */ /* 0x000fc600078e020a */
[----:B------:R-:W-:Y:S01]  /*1ab20*/  R2UR UR7, R7 ;  /* 0x00000000070772ca */ /* 0x000fe200000e0000 */
[----:B------:R-:W-:Y:S01]  /*1ab30*/  IMAD.MOV.U32 R5, RZ, RZ, R59 ;  /* 0x000000ffff057224 */ /* 0x000fe200078e003b */
[----:B------:R-:W-:Y:S02]  /*1ab40*/  IADD3 R4, R11, 0xe00, R58 ;  /* 0x00000e000b047810 */ /* 0x000fe40007ffe03a */
[----:B------:R-:W-:Y:S02]  /*1ab50*/  R2UR UR6, R6 ;  /* 0x00000000060672ca */ /* 0x000fe400000e0000 */
[----:B------:R-:W-:Y:S02]  /*1ab60*/  R2UR UR4, R4 ;  /* 0x00000000040472ca */ /* 0x000fe400000e0000 */
[----:B------:R-:W-:Y:S01]  /*1ab70*/  R2UR UR5, R5 ;  /* 0x00000000050572ca */ /* 0x000fe200000e0000 */
[----:B------:R-:W-:Y:S02]  /*1ab80*/  WARPGROUP.DEPBAR.LE gsb0, 0x0 ;  /* 0x00008000000079c5 */ /* 0x000fe40000010000 */
[----:B------:R-:W-:Y:S01]  /*1ab90*/  ST.E desc[UR44][R16.64+0x88], R15 ;  /* 0x0000880f10007985 */ /* 0x000fe2000c10192c */
[----:B------:R-:W-:-:S09]  /*1aba0*/  WARPGROUP.ARRIVE ;  /* 0x00000000000079c5 */ /* 0x000fd20000000000 */
        /* <DEDUP_REMOVED lines=22> */
[----:B------:R-:W-:Y:S01]  /*1ad10*/  ST.E desc[UR44][R16.64+0x88], R15 ;  /* 0x0000880f10007985 */ /* 0x000fe2000c10192c */
[----:B------:R-:W-:-:S09]  /*1ad20*/  WARPGROUP.ARRIVE ;  /* 0x00000000000079c5 */ /* 0x000fd20000000000 */
[----:B------:R-:W-:Y:S01]  /*1ad30*/  HGMMA.64x64x16.F32 R24, gdesc[UR4], R24, gsb0 ;  /* 0x00e00000041879f0 */ /* 0x000fe20008000818 */
[----:B------:R-:W-:Y:S02]  /*1ad40*/  IMAD.MOV.U32 R4, RZ, RZ, 0x40 ;  /* 0x00000040ff047424 */ /* 0x000fe400078e00ff */
[----:B------:R-:W-:-:S03]  /*1ad50*/  IMAD.MOV.U32 R5, RZ, RZ, 0x1000 ;  /* 0x00001000ff057424 */ /* 0x000fc600078e00ff */
[----:B------:R-:W-:Y:S02]  /*1ad60*/  SEL R4, R4, 0x3e, P1 ;  /* 0x0000003e04047807 */ /* 0x000fe40000800000 */
[----:B------:R-:W-:-:S05]  /*1ad70*/  SEL R5, R5, 0xf80, P1 ;  /* 0x00000f8005057807 */ /* 0x000fca0000800000 */
[----:B------:R-:W-:-:S05]  /*1ad80*/  IMAD.IADD R4, R4, 0x1, R5 ;  /* 0x0000000104047824 */ /* 0x000fca00078e0205 */
[----:B------:R-:W-:-:S05]  /*1ad90*/  LOP3.LUT R5, R4, 0x1e06, RZ, 0xc0, !PT ;  /* 0x00001e0604057812 */ /* 0x000fca00078ec0ff */
[----:B------:R-:W-:Y:S02]  /*1ada0*/  IMAD.IADD R4, R2, 0x1, R5 ;  /* 0x0000000102047824 */ /* 0x000fe400078e0205 */
[----:B----4-:R-:W-:Y:S02]  /*1adb0*/  IMAD.IADD R2, R5, 0x1, R20 ;  /* 0x0000000105027824 */ /* 0x010fe400078e0214 */
[----:B------:R-:W-:Y:S02]  /*1adc0*/  IMAD.MOV.U32 R5, RZ, RZ, R3 ;  /* 0x000000ffff057224 */ /* 0x000fe400078e0003 */
[----:B------:R-:W-:Y:S01]  /*1add0*/  IMAD.MOV.U32 R3, RZ, RZ, R21 ;  /* 0x000000ffff037224 */ /* 0x000fe200078e0015 */
[----:B------:R-:W-:Y:S02]  /*1ade0*/  R2UR UR6, R4 ;  /* 0x00000000040672ca */ /* 0x000fe400000e0000 */
[----:B------:R-:W-:Y:S02]  /*1adf0*/  R2UR UR7, R5 ;  /* 0x00000000050772ca */ /* 0x000fe400000e0000 */
[----:B------:R-:W-:-:S02]  /*1ae00*/  R2UR UR4, R2 ;  /* 0x00000000020472ca */ /* 0x000fc400000e0000 */
[----:B------:R-:W-:Y:S01]  /*1ae10*/  R2UR UR5, R3 ;  /* 0x00000000030572ca */ /* 0x000fe200000e0000 */
[----:B------:R-:W-:Y:S02]  /*1ae20*/  WARPGROUP.DEPBAR.LE gsb0, 0x0 ;  /* 0x00008000000079c5 */ /* 0x000fe40000010000 */
[----:B------:R-:W-:Y:S01]  /*1ae30*/  ST.E desc[UR44][R16.64+0x88], R15 ;  /* 0x0000880f10007985 */ /* 0x000fe2000c10192c */
[----:B------:R-:W-:-:S09]  /*1ae40*/  WARPGROUP.ARRIVE ;  /* 0x00000000000079c5 */ /* 0x000fd20000000000 */
[----:B------:R-:W-:Y:S01]  /*1ae50*/  HGMMA.64x64x16.F32 R24, gdesc[UR4], R24, gsb0 ;  /* 0x00e00000041879f0 */ /* 0x000fe20008000818 */
[----:B------:R-:W-:-:S05]  /*1ae60*/  @!P0 MOV R9, R8 ;  /* 0x0000000800098202 */ /* 0x000fca0000000f00 */
[----:B------:R-:W-:-:S05]  /*1ae70*/  @!P0 IMAD R12, R12, 0x8, R9 ;  /* 0x000000080c0c8824 */ /* 0x000fca00078e0209 */
[----:B------:R-:W-:Y:S01]  /*1ae80*/  @!P0 PRMT R12, RZ, 0x654, R12 ;  /* 0x00000654ff0c8816 */ /* 0x000fe2000000000c */
[----:B------:R-:W-:Y:S02]  /*1ae90*/  WARPGROUP.DEPBAR.LE gsb0, 0x0 ;  /* 0x00008000000079c5 */ /* 0x000fe40000010000 */
[----:B------:R0:W-:Y:S01]  /*1aea0*/  ST.E desc[UR44][R16.64+0x88], R15 ;  /* 0x0000880f10007985 */ /* 0x0001e2000c10192c */
[----:B------:R1:W-:Y:S03]  /*1aeb0*/  @!P0 SYNCS.ARRIVE.TRANS64.RED.A1T0 RZ, [R12+URZ], RZ ;  /* 0x000000ff0cff89a7 */ /* 0x0003e6000810043f */
[----:B------:R-:W2:Y:S04]  /*1aec0*/  LD.E.64 R18, desc[UR44][R16.64+0x120] ;  /* 0x0001202c10127980 */ /* 0x000ea8000c101b00 */
[----:B------:R-:W0:Y:S04]  /*1aed0*/  LDL R20, [R1+0xec] ;  /* 0x0000ec0001147983 */ /* 0x000e280000100800 */
[----:B-1----:R-:W3:Y:S04]  /*1aee0*/  LDL.64 R12, [R1+0x110] ;  /* 0x00011000010c7983 */ /* 0x002ee80000100a00 */
[----:B------:R-:W4:Y:S04]  /*1aef0*/  LDL R2, [R1+0x70] ;  /* 0x0000700001027983 */ /* 0x000f280000100800 */
[----:B------:R-:W4:Y:S04]  /*1af00*/  LDL R3, [R1+0x118] ;  /* 0x0001180001037983 */ /* 0x000f280000100800 */
[----:B------:R-:W4:Y:S04]  /*1af10*/  LDL.128 R8, [R1+0x100] ;  /* 0x0001000001087983 */ /* 0x000f280000100c00 */
[----:B------:R-:W4:Y:S04]  /*1af20*/  LDL.128 R4, [R1+0xf0] ;  /* 0x0000f00001047983 */ /* 0x000f280000100c00 */
[----:B--2---:R1:W2:Y:S01]  /*1af30*/  LD.E R18, desc[UR44][R18.64] ;  /* 0x0000002c12127980 */ /* 0x0042a2000c101900 */
[----:B0-----:R-:W-:-:S04]  /*1af40*/  SHF.R.S32.HI R15, RZ, 0x1f, R20 ;  /* 0x0000001fff0f7819 */ /* 0x001fc80000011414 */
[----:B-1----:R-:W-:-:S04]  /*1af50*/  LEA.HI R19, R15, R20, RZ, 0x7 ;  /* 0x000000140f137211 */ /* 0x002fc800078f38ff */
[----:B------:R-:W-:-:S05]  /*1af60*/  LOP3.LUT R19, R19, 0xffffff80, RZ, 0xc0, !PT ;  /* 0xffffff8013137812 */ /* 0x000fca00078ec0ff */
[----:B------:R-:W-:Y:S01]  /*1af70*/  IMAD.IADD R19, R20, 0x1, -R19 ;  /* 0x0000000114137824 */ /* 0x000fe200078e0a13 */
[----:B---3--:R-:W-:Y:S02]  /*1af80*/  ISETP.NE.AND P1, PT, R12, 0x1, PT ;  /* 0x000000010c00780c */ /* 0x008fe40003f25270 */
[----:B----4-:R-:W-:Y:S01]  /*1af90*/  ISETP.GE.AND P2, PT, R9, 0x1, PT ;  /* 0x000000010900780c */ /* 0x010fe20003f46270 */
[----:B------:R-:W-:Y:S01]  /*1afa0*/  BSSY B0, `(.L_x_5095) ;  /* 0x0000075000007945 */ /* 0x000fe20003800000 */
[-C--:B--2---:R-:W-:Y:S01]  /*1afb0*/  FMUL.FTZ R30, R30, R18.reuse ;  /* 0x000000121e1e7220 */ /* 0x084fe20000410000 */
[----:B------:R-:W-:-:S03]  /*1afc0*/  FMUL.FTZ R29, R29, R18 ;  /* 0x000000121d1d7220 */ /* 0x000fc60000410000 */
[----:B------:R0:W1:Y:S01]  /*1afd0*/  MUFU.TANH R57, R30 ;  /* 0x0000001e00397308 */ /* 0x0000620000002400 */
[----:B------:R-:W-:-:S07]  /*1afe0*/  FMUL.FTZ R32, R32, R18 ;  /* 0x0000001220207220 */ /* 0x000fce0000410000 */
[----:B------:R2:W3:Y:S01]  /*1aff0*/  MUFU.TANH R56, R29 ;  /* 0x0000001d00387308 */ /* 0x0004e20000002400 */
[----:B0-----:R-:W-:-:S04]  /*1b000*/  SHF.R.S32.HI R30, RZ, 0x1f, R19 ;  /* 0x0000001fff1e7819 */ /* 0x001fc80000011413 */
[CC--:B------:R-:W-:Y:S02]  /*1b010*/  LEA.HI R21, R30.reuse, R19.reuse, RZ, 0x2 ;  /* 0x000000131e157211 */ /* 0x0c0fe400078f10ff */
[----:B--2---:R-:W-:Y:S01]  /*1b020*/  LEA.HI R29, R15, R20, RZ, 0x2 ;  /* 0x000000140f1d7211 */ /* 0x004fe200078f10ff */
[----:B------:R0:W2:Y:S01]  /*1b030*/  MUFU.TANH R59, R32 ;  /* 0x00000020003b7308 */ /* 0x0000a20000002400 */
[--C-:B------:R-:W-:Y:S02]  /*1b040*/  SHF.R.S32.HI R15, RZ, 0x2, R21.reuse ;  /* 0x00000002ff0f7819 */ /* 0x100fe40000011415 */
[----:B------:R-:W-:Y:S01]  /*1b050*/  LOP3.LUT R29, R29, 0xfffffffc, RZ, 0xc0, !PT ;  /* 0xfffffffc1d1d7812 */ /* 0x000fe200078ec0ff */
[----:B------:R-:W-:Y:S01]  /*1b060*/  FMUL.FTZ R31, R31, R18 ;  /* 0x000000121f1f7220 */ /* 0x000fe20000410000 */
[----:B------:R-:W-:Y:S02]  /*1b070*/  LEA.HI R30, R30, R19, RZ, 0x5 ;  /* 0x000000131e1e7211 */ /* 0x000fe400078f28ff */
[----:B0-----:R-:W-:Y:S01]  /*1b080*/  SHF.R.S32.HI R32, RZ, 0x1f, R21 ;  /* 0x0000001fff207819 */ /* 0x001fe20000011415 */
[----:B------:R-:W-:-:S03]  /*1b090*/  IMAD.IADD R20, R20, 0x1, -R29 ;  /* 0x0000000114147824 */ /* 0x000fc600078e0a1d */
[----:B------:R-:W-:Y:S01]  /*1b0a0*/  LEA.HI R32, R32, R15, RZ, 0x3 ;  /* 0x0000000f20207211 */ /* 0x000fe200078f18ff */
[----:B------:R0:W4:Y:S01]  /*1b0b0*/  MUFU.TANH R58, R31 ;  /* 0x0000001f003a7308 */ /* 0x0001220000002400 */
[----:B------:R-:W-:Y:S02]  /*1b0c0*/  SHF.R.S32.HI R29, RZ, 0x5, R30 ;  /* 0x00000005ff1d7819 */ /* 0x000fe4000001141e */
[----:B------:R-:W-:Y:S02]  /*1b0d0*/  LOP3.LUT R32, R32, 0xfffffff8, RZ, 0xc0, !PT ;  /* 0xfffffff820207812 */ /* 0x000fe400078ec0ff */
[----:B0-----:R-:W-:-:S03]  /*1b0e0*/  LEA.HI R31, R20, R20, RZ, 0x1 ;  /* 0x00000014141f7211 */ /* 0x001fc600078f08ff */
[----:B------:R-:W-:Y:S02]  /*1b0f0*/  IMAD.IADD R32, R15, 0x1, -R32 ;  /* 0x000000010f207824 */ /* 0x000fe400078e0a20 */
[----:B------:R-:W-:Y:S01]  /*1b100*/  IMAD R29, R2, 0x4, R29 ;  /* 0x00000004021d7824 */ /* 0x000fe200078e021d */
[----:B------:R-:W-:-:S03]  /*1b110*/  LOP3.LUT R31, R31, 0x1ffffffe, RZ, 0xc0, !PT ;  /* 0x1ffffffe1f1f7812 */ /* 0x000fc600078ec0ff */
[----:B------:R-:W-:Y:S02]  /*1b120*/  IMAD.U32 R32, R29, 0x10, R32 ;  /* 0x000000101d207824 */ /* 0x000fe400078e0020 */
[----:B------:R-:W-:-:S04]  /*1b130*/  IMAD.IADD R31, R20, 0x1, -R31 ;  /* 0x00000001141f7824 */ /* 0x000fc800078e0a1f */
[----:B------:R-:W-:-:S04]  /*1b140*/  IMAD R32, R31, 0x8, R32 ;  /* 0x000000081f207824 */ /* 0x000fc800078e0220 */
[----:B------:R-:W-:-:S05]  /*1b150*/  @P1 IMAD.HI.U32 R2, R32, R13, RZ ;  /* 0x0000000d20021227 */ /* 0x000fca00078e00ff */
[----:B------:R-:W-:Y:S01]  /*1b160*/  @P1 SHF.R.U32.HI R32, RZ, R3, R2 ;  /* 0x00000003ff201219 */ /* 0x000fe20000011602 */
[----:B------:R-:W-:Y:S01]  /*1b170*/  IMAD.SHL.U32 R20, R0, 0x40, RZ ;  /* 0x0000004000147824 */ /* 0x000fe200078e00ff */
[----:B------:R-:W-:-:S03]  /*1b180*/  LOP3.LUT R2, R21, 0x7ffffffc, RZ, 0xc0, !PT ;  /* 0x7ffffffc15027812 */ /* 0x000fc600078ec0ff */
[----:B------:R-:W0:Y:S01]  /*1b190*/  SHFL.IDX PT, R21, R32, RZ, 0x1c1f ;  /* 0x001c1fff20157589 */ /* 0x000e2200000e0000 */
[----:B------:R-:W-:Y:S01]  /*1b1a0*/  IADD3 R3, -R20, 0x1, RZ ;  /* 0x0000000114037810 */ /* 0x000fe20007ffe1ff */
        /* <DEDUP_REMOVED lines=27> */
[-C--:B------:R-:W-:Y:S01]  /*1b360*/  FMUL.FTZ R54, R54, R18.reuse ;  /* 0x0000001236367220 */ /* 0x080fe20000410000 */
[----:B------:R-:W-:Y:S01]  /*1b370*/  FMUL.FTZ R18, R55, R18 ;  /* 0x0000001237127220 */ /* 0x000fe20000410000 */
[----:B------:R-:W-:Y:S01]  /*1b380*/  IMAD R3, R2, -0x2, R3 ;  /* 0xfffffffe02037824 */ /* 0x000fe200078e0203 */
[----:B------:R-:W0:Y:S04]  /*1b390*/  MUFU.TANH R24, R24 ;  /* 0x0000001800187308 */ /* 0x000e280000002400 */
[----:B------:R-:W-:-:S04]  /*1b3a0*/  IADD3 R12, -R4, R3, R5 ;  /* 0x00000003040c7210 */ /* 0x000fc80007ffe105 */
[----:B------:R-:W0:Y:S01]  /*1b3b0*/  MUFU.TANH R25, R25 ;  /* 0x0000001900197308 */ /* 0x000e220000002400 */
[----:B------:R-:W-:-:S07]  /*1b3c0*/  LOP3.LUT R3, RZ, R6, RZ, 0x33, !PT ;  /* 0x00000006ff037212 */ /* 0x000fce00078e33ff */
        /* <DEDUP_REMOVED lines=27> */
[----:B------:R-:W-:-:S02]  /*1b580*/  IMAD.IADD R12, R12, 0x1, R3 ;  /* 0x000000010c0c7824 */ /* 0x000fc400078e0203 */
[----:B------:R-:W-:Y:S02]  /*1b590*/  IMAD.IADD R15, R8, 0x1, -R20 ;  /* 0x00000001080f7824 */ /* 0x000fe400078e0a14 */
[--C-:B0-----:R-:W-:Y:S02]  /*1b5a0*/  IMAD.IADD R6, R13, 0x1, R21.reuse ;  /* 0x000000010d067824 */ /* 0x101fe400078e0215 */
        /* <DEDUP_REMOVED lines=12> */
.L_x_5098:
[----:B------:R-:W-:-:S13]  /*1b670*/  ISETP.NE.AND P1, PT, R9, 0x1, PT ;  /* 0x000000010900780c */ /* 0x000fda0003f25270 */
[----:B------:R-:W-:-:S05]  /*1b680*/  @P1 IMAD.HI.U32 R8, R7, R10, RZ ;  /* 0x0000000a07081227 */ /* 0x000fca00078e00ff */
[----:B------:R-:W-:-:S07]  /*1b690*/  @P1 SHF.R.U32.HI R7, RZ, R11, R8 ;  /* 0x0000000bff071219 */ /* 0x000fce0000011608 */
.L_x_5099:
[----:B------:R-:W-:Y:S05]  /*1b6a0*/  BSYNC B1 ;  /* 0x0000000000017941 */ /* 0x000fea0003800000 */
.L_x_5097:
[----:B------:R-:W-:-:S04]  /*1b6b0*/  IMAD R7, R7, R9, -R20 ;  /* 0x0000000907077224 */ /* 0x000fc800078e0a14 */
[----:B------:R-:W-:-:S05]  /*1b6c0*/  IMAD R8, R2, -0x2, R7 ;  /* 0xfffffffe02087824 */ /* 0x000fca00078e0207 */
[----:B------:R-:W-:Y:S02]  /*1b6d0*/  VIMNMX R3, R3, R8, !PT ;  /* 0x0000000803037248 */ /* 0x000fe40007fe0100 */
[----:B------:R-:W-:-:S07]  /*1b6e0*/  VIADDMNMX R6, R8, R9, R6, PT ;  /* 0x0000000908067246 */ /* 0x000fce0003800106 */
.L_x_5096:
[----:B------:R-:W-:Y:S05]  /*1b6f0*/  BSYNC B0 ;  /* 0x0000000000007941 */ /* 0x000fea0003800000 */
.L_x_5095:
[C---:B------:R-:W-:Y:S01]  /*1b700*/  ISETP.GE.AND P1, PT, R15.reuse, 0x2, PT ;  /* 0x000000020f00780c */ /* 0x040fe20003f26270 */
[----:B------:R-:W0:Y:S01]  /*1b710*/  SHFL.IDX PT, R32, R32, 0x1, 0x1c1f ;  /* 0x003c1f0020207f89 */ /* 0x000e2200000e0000 */
[----:B------:R-:W-:Y:S01]  /*1b720*/  ISETP.GE.AND P5, PT, R15, 0xa, PT ;  /* 0x0000000a0f00780c */ /* 0x000fe20003fa6270 */
        /* <DEDUP_REMOVED lines=73> */
[----:B------:R-:W-:Y:S01]  /*1bbc0*/  ISETP.LT.OR P6, PT, R6, 0x3a, P6 ;  /* 0x0000003a0600780c */ /* 0x000fe200037c1670 */
[----:B------:R-:W-:-:S03]  /*1bbd0*/  IMAD.IADD R6, R13, 0x1, R32 ;  /* 0x000000010d067824 */ /* 0x000fc600078e0220 */
        /* <DEDUP_REMOVED lines=13> */
.L_x_5103:
[----:B------:R-:W-:-:S13]  /*1bcb0*/  ISETP.NE.AND P6, PT, R9, 0x1, PT ;  /* 0x000000010900780c */ /* 0x000fda0003fc5270 */
[----:B------:R-:W-:-:S05]  /*1bcc0*/  @P6 IMAD.HI.U32 R10, R4, R10, RZ ;  /* 0x0000000a040a6227 */ /* 0x000fca00078e00ff */
[----:B------:R-:W-:-:S07]  /*1bcd0*/  @P6 SHF.R.U32.HI R4, RZ, R11, R10 ;  /* 0x0000000bff046219 */ /* 0x000fce000001160a */
.L_x_5104:
[----:B------:R-:W-:Y:S05]  /*1bce0*/  BSYNC B1 ;  /* 0x0000000000017941 */ /* 0x000fea0003800000 */
.L_x_5102:
[----:B------:R-:W-:-:S04]  /*1bcf0*/  IMAD R5, R4, R9, -R20 ;  /* 0x0000000904057224 */ /* 0x000fc800078e0a14 */
[----:B------:R-:W-:-:S05]  /*1bd00*/  IMAD R2, R2, -0x2, R5 ;  /* 0xfffffffe02027824 */ /* 0x000fca00078e0205 */
[----:B------:R-:W-:Y:S02]  /*1bd10*/  VIADDMNMX R6, R2, R9, R6, PT ;  /* 0x0000000902067246 */ /* 0x000fe40003800106 */
[----:B------:R-:W-:-:S07]  /*1bd20*/  VIMNMX R3, R3, R2, !PT ;  /* 0x0000000203037248 */ /* 0x000fce0007fe0100 */
.L_x_5101:
[----:B------:R-:W-:Y:S05]  /*1bd30*/  BSYNC B0 ;  /* 0x0000000000007941 */ /* 0x000fea0003800000 */
.L_x_5100:
[C---:B------:R-:W-:Y:S02]  /*1bd40*/  ISETP.GT.AND P1, PT, R3.reuse, 0x1, !P1 ;  /* 0x000000010300780c */ /* 0x040fe40004f24270 */
[----:B------:R-:W-:Y:S02]  /*1bd50*/  ISETP.GT.AND P2, PT, R3, 0x8, !P2 ;  /* 0x000000080300780c */ /* 0x000fe40005744270 */
[C---:B------:R-:W-:Y:S02]  /*1bd60*/  ISETP.LT.OR P1, PT, R6.reuse, 0x2, P1 ;  /* 0x000000020600780c */ /* 0x040fe40000f21670 */
[----:B------:R-:W-:Y:S02]  /*1bd70*/  ISETP.LT.OR P2, PT, R6, 0x9, P2 ;  /* 0x000000090600780c */ /* 0x000fe40001741670 */
[----:B------:R-:W-:Y:S02]  /*1bd80*/  FSEL R71, R27, -INF , !P1 ;  /* 0xff8000001b477808 */ /* 0x000fe40004800000 */
[----:B------:R-:W-:-:S02]  /*1bd90*/  ISETP.NE.AND P1, PT, R8, RZ, PT ;  /* 0x000000ff0800720c */ /* 0x000fc40003f25270 */
[----:B------:R-:W2:Y:S01]  /*1bda0*/  LD.E.64 R8, desc[UR44][R16.64+0x200] ;  /* 0x0002002c10087980 */ /* 0x000ea2000c101b00 */
[----:B-1----:R-:W-:Y:S02]  /*1bdb0*/  FSEL R57, R57, -INF , !P2 ;  /* 0xff80000039397808 */ /* 0x002fe40005000000 */
[----:B------:R-:W-:Y:S02]  /*1bdc0*/  ISETP.GT.AND P1, PT, R3, 0x9, !P1 ;  /* 0x000000090300780c */ /* 0x000fe40004f24270 */
[----:B------:R-:W-:Y:S02]  /*1bdd0*/  ISETP.NE.AND P2, PT, R40, RZ, PT ;  /* 0x000000ff2800720c */ /* 0x000fe40003f45270 */
[----:B------:R-:W-:Y:S02]  /*1bde0*/  ISETP.LT.OR P1, PT, R6, 0xa, P1 ;  /* 0x0000000a0600780c */ /* 0x000fe40000f21670 */
[----:B------:R-:W-:Y:S02]  /*1bdf0*/  ISETP.NE.AND P6, PT, R7, RZ, PT ;  /* 0x000000ff0700720c */ /* 0x000fe40003fc5270 */
[----:B------:R-:W-:-:S02]  /*1be00*/  FSEL R73, R58, -INF , !P1 ;  /* 0xff8000003a497808 */ /* 0x000fc40004800000 */
[----:B------:R-:W-:-:S04]  /*1be10*/  ISETP.NE.AND P1, PT, R28, RZ, PT ;  /* 0x000000ff1c00720c */ /* 0x000fc80003f25270 */
[----:B------:R-:W-:-:S04]  /*1be20*/  ISETP.GT.AND P1, PT, R3, 0x10, !P1 ;  /* 0x000000100300780c */ /* 0x000fc80004f24270 */
[----:B------:R-:W-:-:S04]  /*1be30*/  ISETP.LT.OR P1, PT, R6, 0x11, P1 ;  /* 0x000000110600780c */ /* 0x000fc80000f21670 */
[----:B------:R-:W-:Y:S02]  /*1be40*/  FSEL R75, R34, -INF , !P1 ;  /* 0xff800000224b7808 */ /* 0x000fe40004800000 */
        /* <DEDUP_REMOVED lines=16> */
[----:B------:R-:W-:Y:S02]  /*1bf50*/  ISETP.GT.AND P1, PT, R3, 0x21, !P2 ;  /* 0x000000210300780c */ /* 0x000fe40005724270 */
[----:B------:R-:W-:Y:S02]  /*1bf60*/  ISETP.NE.AND P2, PT, R44, RZ, PT ;  /* 0x000000ff2c00720c */ /* 0x000fe40003f45270 */
[----:B------:R-:W-:-:S04]  /*1bf70*/  ISETP.LT.OR P1, PT, R6, 0x22, P1 ;  /* 0x000000220600780c */ /* 0x000fc80000f21670 */
[----:B------:R-:W-:Y:S02]  /*1bf80*/  FSEL R43, R43, -INF , !P1 ;  /* 0xff8000002b2b7808 */ /* 0x000fe40004800000 */
[C---:B------:R-:W-:Y:S02]  /*1bf90*/  ISETP.GT.AND P1, PT, R3.reuse, RZ, !P6 ;  /* 0x000000ff0300720c */ /* 0x040fe40007724270 */
[C---:B------:R-:W-:Y:S02]  /*1bfa0*/  ISETP.GT.AND P2, PT, R3.reuse, 0x29, !P2 ;  /* 0x000000290300780c */ /* 0x040fe40005744270 */
[----:B------:R-:W-:Y:S02]  /*1bfb0*/  ISETP.LT.OR P1, PT, R6, 0x1, P1 ;  /* 0x000000010600780c */ /* 0x000fe40000f21670 */
[----:B------:R-:W-:Y:S02]  /*1bfc0*/  ISETP.GT.AND P3, PT, R3, 0x30, !P3 ;  /* 0x000000300300780c */ /* 0x000fe40005f64270 */
[----:B------:R-:W-:-:S02]  /*1bfd0*/  FSEL R35, R26, -INF , !P1 ;  /* 0xff8000001a237808 */ /* 0x000fc40004800000 */
[----:B------:R-:W-:Y:S02]  /*1bfe0*/  ISETP.NE.AND P1, PT, R56, RZ, PT ;  /* 0x000000ff3800720c */ /* 0x000fe40003f25270 */
[C---:B------:R-:W-:Y:S02]  /*1bff0*/  ISETP.GT.AND P4, PT, R3.reuse, 0x31, !P4 ;  /* 0x000000310300780c */ /* 0x040fe40006784270 */
[----:B------:R-:W-:Y:S02]  /*1c000*/  ISETP.GT.AND P1, PT, R3, 0x28, !P1 ;  /* 0x000000280300780c */ /* 0x000fe40004f24270 */
[----:B------:R-:W-:Y:S02]  /*1c010*/  ISETP.NE.AND P6, PT, R15, RZ, PT ;  /* 0x000000ff0f00720c */ /* 0x000fe40003fc5270 */
[C---:B------:R-:W-:Y:S02]  /*1c020*/  ISETP.LT.OR P1, PT, R6.reuse, 0x29, P1 ;  /* 0x000000290600780c */ /* 0x040fe40000f21670 */
[----:B------:R-:W-:-:S02]  /*1c030*/  ISETP.LT.OR P2, PT, R6, 0x2a, P2 ;  /* 0x0000002a0600780c */ /* 0x000fc40001741670 */
[----:B------:R-:W-:Y:S02]  /*1c040*/  FSEL R83, R46, -INF , !P1 ;  /* 0xff8000002e537808 */ /* 0x000fe40004800000 */
[C---:B------:R-:W-:Y:S02]  /*1c050*/  ISETP.LT.OR P3, PT, R6.reuse, 0x31, P3 ;  /* 0x000000310600780c */ /* 0x040fe40001f61670 */
[----:B------:R-:W-:Y:S02]  /*1c060*/  FSEL R47, R47, -INF , !P2 ;  /* 0xff8000002f2f7808 */ /* 0x000fe40005000000 */
[----:B------:R-:W-:Y:S02]  /*1c070*/  ISETP.GT.AND P5, PT, R3, 0x38, !P5 ;  /* 0x000000380300780c */ /* 0x000fe40006fa4270 */
[----:B------:R-:W-:Y:S02]  /*1c080*/  ISETP.LT.OR P4, PT, R6, 0x32, P4 ;  /* 0x000000320600780c */ /* 0x000fe40002781670 */
[----:B------:R-:W-:-:S02]  /*1c090*/  FSEL R85, R50, -INF , !P3 ;  /* 0xff80000032557808 */ /* 0x000fc40005800000 */
[----:B------:R-:W-:Y:S02]  /*1c0a0*/  ISETP.GT.AND P1, PT, R3, 0x39, !P6 ;  /* 0x000000390300780c */ /* 0x000fe40007724270 */
[C---:B------:R-:W-:Y:S02]  /*1c0b0*/  ISETP.LT.OR P5, PT, R6.reuse, 0x39, P5 ;  /* 0x000000390600780c */ /* 0x040fe40002fa1670 */
[----:B------:R-:W-:Y:S02]  /*1c0c0*/  FSEL R51, R51, -INF , !P4 ;  /* 0xff80000033337808 */ /* 0x000fe40006000000 */
[----:B------:R-:W-:Y:S02]  /*1c0d0*/  ISETP.LT.OR P1, PT, R6, 0x3a, P1 ;  /* 0x0000003a0600780c */ /* 0x000fe40000f21670 */
[----:B------:R-:W-:Y:S02]  /*1c0e0*/  FSEL R87, R54, -INF , !P5 ;  /* 0xff80000036577808 */ /* 0x000fe40006800000 */
[----:B------:R-:W-:-:S02]  /*1c0f0*/  FSEL R89, R18, -INF , !P1 ;  /* 0xff80000012597808 */ /* 0x000fc40004800000 */
[----:B------:R-:W-:Y:S02]  /*1c100*/  LOP3.LUT R154, R158, 0x4, RZ, 0xfc, !PT ;  /* 0x000000049e9a7812 */ /* 0x000fe400078efcff */
[----:B--2---:R-:W-:-:S04]  /*1c110*/  FMNMX.FTZ R2, R19, R8, !PT ;  /* 0x0000000813027209 */ /* 0x004fc80007810000 */
        /* <DEDUP_REMOVED lines=12> */
[----:B------:R-:W-:Y:S02]  /*1c1e0*/  FMNMX.FTZ R4, R49, R2, !PT ;  /* 0x0000000231047209 */ /* 0x000fe40007810000 */
[----:B------:R-:W-:Y:S02]  /*1c1f0*/  FMNMX.FTZ R2, R35, R9, !PT ;  /* 0x0000000923027209 */ /* 0x000fe40007810000 */
[----:B------:R-:W-:Y:S02]  /*1c200*/  FMNMX.FTZ R4, R69, R4, !PT ;  /* 0x0000000445047209 */ /* 0x000fe40007810000 */
[----:B------:R-:W-:Y:S02]  /*1c210*/  FMNMX.FTZ R2, R71, R2, !PT ;  /* 0x0000000247027209 */ /* 0x000fe40007810000 */
[----:B------:R-:W-:Y:S02]  /*1c220*/  FMNMX.FTZ R5, R53, R4, !PT ;  /* 0x0000000435057209 */ /* 0x000fe40007810000 */
[----:B------:R-:W-:-:S03]  /*1c230*/  FMNMX.FTZ R2, R57, R2, !PT ;  /* 0x0000000239027209 */ /* 0x000fc60007810000 */
[----:B------:R-:W0:Y:S01]  /*1c240*/  SHFL.BFLY PT, R4, R5, 0x2, 0x1f ;  /* 0x0c401f0005047f89 */ /* 0x000e2200000e0000 */
[----:B------:R-:W-:-:S04]  /*1c250*/  FMNMX.FTZ R2, R73, R2, !PT ;  /* 0x0000000249027209 */ /* 0x000fc80007810000 */
[----:B------:R-:W-:-:S04]  /*1c260*/  FMNMX.FTZ R2, R75, R2, !PT ;  /* 0x000000024b027209 */ /* 0x000fc80007810000 */
[----:B------:R-:W-:-:S04]  /*1c270*/  FMNMX.FTZ R2, R77, R2, !PT ;  /* 0x000000024d027209 */ /* 0x000fc80007810000 */
[----:B------:R-:W-:-:S04]  /*1c280*/  FMNMX.FTZ R2, R79, R2, !PT ;  /* 0x000000024f027209 */ /* 0x000fc80007810000 */
[----:B------:R-:W-:-:S04]  /*1c290*/  FMNMX.FTZ R2, R39, R2, !PT ;  /* 0x0000000227027209 */ /* 0x000fc80007810000 */
[----:B------:R-:W-:Y:S02]  /*1c2a0*/  FMNMX.FTZ R2, R81, R2, !PT ;  /* 0x0000000251027209 */ /* 0x000fe40007810000 */
[----:B0-----:R-:W-:Y:S02]  /*1c2b0*/  FMNMX.FTZ R4, R5, R4, !PT ;  /* 0x0000000405047209 */ /* 0x001fe40007810000 */
        /* <DEDUP_REMOVED lines=8> */
[----:B0-----:R-:W-:Y:S01]  /*1c340*/  FMNMX.FTZ R7, R4, R7, !PT ;  /* 0x0000000704077209 */ /* 0x001fe20007810000 */
[----:B------:R-:W-:Y:S04]  /*1c350*/  ST.E desc[UR44][R16.64+0x200], R5 ;  /* 0x0002000510007985 */ /* 0x000fe8000c10192c */
[----:B------:R-:W-:Y:S04]  /*1c360*/  ST.E desc[UR44][R154.64], R3 ;  /* 0x000000039a007985 */ /* 0x000fe8000c10192c */
[----:B------:R-:W-:Y:S04]  /*1c370*/  ST.E desc[UR44][R16.64+0x200], R7 ;  /* 0x0002000710007985 */ /* 0x000fe8000c10192c */
[----:B------:R-:W2:Y:S04]  /*1c380*/  LD.E R2, desc[UR44][R154.64] ;  /* 0x0000002c9a027980 */ /* 0x000ea8000c101900 */
[----:B--2---:R-:W0:Y:S02]  /*1c390*/  SHFL.BFLY PT, R11, R2, 0x2, 0x1f ;  /* 0x0c401f00020b7f89 */ /* 0x004e2400000e0000 */
[----:B0-----:R-:W-:-:S05]  /*1c3a0*/  FMNMX.FTZ R11, R2, R11, !PT ;  /* 0x0000000b020b7209 */ /* 0x001fca0007810000 */
[----:B------:R-:W0:Y:S02]  /*1c3b0*/  SHFL.BFLY PT, R4, R11, 0x1, 0x1f ;  /* 0x0c201f000b047f89 */ /* 0x000e2400000e0000 */
[----:B0-----:R-:W-:-:S05]  /*1c3c0*/  FMNMX.FTZ R13, R11, R4, !PT ;  /* 0x000000040b0d7209 */ /* 0x001fca0007810000 */
[----:B------:R0:W-:Y:S04]  /*1c3d0*/  ST.E desc[UR44][R154.64], R13 ;  /* 0x0000000d9a007985 */ /* 0x0001e8000c10192c */
[----:B------:R-:W2:Y:S04]  /*1c3e0*/  LD.E R6, desc[UR44][R16.64+0x200] ;  /* 0x0002002c10067980 */ /* 0x000ea8000c101900 */
[----:B------:R-:W3:Y:S04]  /*1c3f0*/  LD.E R10, desc[UR44][R16.64+0x220] ;  /* 0x0002202c100a7980 */ /* 0x000ee8000c101900 */
[----:B------:R-:W4:Y:S04]  /*1c400*/  LD.E R15, desc[UR44][R16.64+0x214] ;  /* 0x0002142c100f7980 */ /* 0x000f28000c101900 */
[----:B------:R-:W5:Y:S04]  /*1c410*/  LD.E R12, desc[UR44][R16.64+0x210] ;  /* 0x0002102c100c7980 */ /* 0x000f68000c101900 */
[----:B------:R-:W5:Y:S01]  /*1c420*/  LD.E.64 R4, desc[UR44][R16.64+0xd8] ;  /* 0x0000d82c10047980 */ /* 0x000f62000c101b00 */
[----:B------:R-:W-:-:S04]  /*1c430*/  FSETP.NEU.FTZ.AND P1, PT, R13, -INF , PT ;  /* 0xff8000000d00780b */ /* 0x000fc80003f3d000 */
[----:B------:R-:W-:-:S05]  /*1c440*/  FSEL R2, R13, RZ, P1 ;  /* 0x000000ff0d027208 */ /* 0x000fca0000800000 */
[----:B------:R-:W-:Y:S01]  /*1c450*/  FADD.FTZ R9, R9, -R2 ;  /* 0x8000000209097221 */ /* 0x000fe20000010000 */
[----:B--2---:R-:W-:-:S04]  /*1c460*/  FSETP.NEU.FTZ.AND P1, PT, R6, -INF , PT ;  /* 0xff8000000600780b */ /* 0x004fc80003f3d000 */
[----:B------:R-:W-:Y:S01]  /*1c470*/  FSEL R3, R6, RZ, P1 ;  /* 0x000000ff06037208 */ /* 0x000fe20000800000 */
[----:B---3--:R-:W-:-:S04]  /*1c480*/  FMUL.FTZ R2, R10, R9 ;  /* 0x000000090a027220 */ /* 0x008fc80000410000 */
[----:B------:R-:W-:-:S04]  /*1c490*/  FADD.FTZ R3, R8, -R3 ;  /* 0x8000000308037221 */ /* 0x000fc80000010000 */
[----:B------:R-:W-:Y:S01]  /*1c4a0*/  FMUL.FTZ R3, R3, R10 ;  /* 0x0000000a03037220 */ /* 0x000fe20000410000 */
[----:B------:R-:W4:Y:S08]  /*1c4b0*/  MUFU.EX2 R2, R2 ;  /* 0x0000000200027308 */ /* 0x000f300000000800 */
[----:B------:R-:W5:Y:S01]  /*1c4c0*/  MUFU.EX2 R3, R3 ;  /* 0x0000000300037308 */ /* 0x000f620000000800 */
[----:B----4-:R-:W-:Y:S01]  /*1c4d0*/  FMUL.FTZ R15, R2, R15 ;  /* 0x0000000f020f7220 */ /* 0x010fe20000410000 */
[----:B-----5:R-:W-:-:S04]  /*1c4e0*/  FMUL.FTZ R7, R3, R12 ;  /* 0x0000000c03077220 */ /* 0x020fc80000410000 */
[----:B------:R0:W-:Y:S04]  /*1c4f0*/  ST.E desc[UR44][R16.64+0x214], R15 ;  /* 0x0002140f10007985 */ /* 0x0001e8000c10192c */
[----:B------:R0:W-:Y:S04]  /*1c500*/  ST.E desc[UR44][R16.64+0x210], R7 ;  /* 0x0002100710007985 */ /* 0x0001e8000c10192c */
[----:B------:R-:W2:Y:S01]  /*1c510*/  LD.E R6, desc[UR44][R4.64+0x4] ;  /* 0x0000042c04067980 */ /* 0x000ea2000c101900 */
[----:B------:R-:W-:Y:S01]  /*1c520*/  BSSY B0, `(.L_x_5105) ;  /* 0x000000c000007945 */ /* 0x000fe20003800000 */
[----:B--2---:R-:W-:-:S13]  /*1c530*/  ISETP.NE.AND P1, PT, R6, RZ, PT ;  /* 0x000000ff0600720c */ /* 0x004fda0003f25270 */
[----:B0-----:R-:W-:Y:S05]  /*1c540*/  @P1 BRA `(.L_x_5106) ;  /* 0x0000000000241947 */ /* 0x001fea0003800000 */
[----:B------:R-:W2:Y:S04]  /*1c550*/  LD.E.64 R6, desc[UR44][R16.64+0xe0] ;  /* 0x0000e02c10067980 */ /* 0x000ea8000c101b00 */
[----:B------:R-:W3:Y:S04]  /*1c560*/  LD.E R5, desc[UR44][R4.64] ;  /* 0x0000002c04057980 */ /* 0x000ee8000c101900 */
[----:B--2---:R-:W2:Y:S01]  /*1c570*/  LD.E.64 R6, desc[UR44][R6.64] ;  /* 0x0000002c06067980 */ /* 0x004ea2000c101b00 */
[----:B---3--:R-:W-:-:S04]  /*1c580*/  IMAD R9, R14, 0x40, R5 ;  /* 0x000000400e097824 */ /* 0x008fc800078e0205 */
[----:B--2---:R-:W-:-:S05]  /*1c590*/  IMAD.WIDE R8, R9, 0x4, R6 ;  /* 0x0000000409087825 */ /* 0x004fca00078e0206 */
[----:B------:R0:W-:Y:S04]  /*1c5a0*/  ST.E desc[UR44][R8.64], R3 ;  /* 0x0000000308007985 */ /* 0x0001e8000c10192c */
[----:B------:R-:W2:Y:S04]  /*1c5b0*/  LD.E.64 R4, desc[UR44][R16.64+0xd8] ;  /* 0x0000d82c10047980 */ /* 0x000ea8000c101b00 */
[----:B--2---:R-:W2:Y:S02]  /*1c5c0*/  LD.E R10, desc[UR44][R4.64+0x4] ;  /* 0x0000042c040a7980 */ /* 0x004ea4000c101900 */
[----:B0-2---:R-:W-:-:S13]  /*1c5d0*/  ISETP.NE.AND P1, PT, R10, RZ, PT ;  /* 0x000000ff0a00720c */ /* 0x005fda0003f25270 */
.L_x_5106:
[----:B------:R-:W-:Y:S05]  /*1c5e0*/  BSYNC B0 ;  /* 0x0000000000007941 */ /* 0x000fea0003800000 */
.L_x_5105:
[----:B------:R-:W2:Y:S04]  /*1c5f0*/  @!P1 LD.E.64 R6, desc[UR44][R16.64+0xe0] ;  /* 0x0000e02c10069980 */ /* 0x000ea8000c101b00 */
[----:B------:R-:W3:Y:S04]  /*1c600*/  @!P1 LD.E R5, desc[UR44][R4.64] ;  /* 0x0000002c04059980 */ /* 0x000ee8000c101900 */
[----:B--2---:R-:W2:Y:S01]  /*1c610*/  @!P1 LD.E.64 R6, desc[UR44][R6.64] ;  /* 0x0000002c06069980 */ /* 0x004ea2000c101b00 */
[----:B---3--:R-:W-:-:S04]  /*1c620*/  @!P1 IMAD R14, R14, 0x40, R5 ;  /* 0x000000400e0e9824 */ /* 0x008fc800078e0205 */
[----:B------:R-:W-:-:S04]  /*1c630*/  @!P1 VIADD R9, R14, 0x8 ;  /* 0x000000080e099836 */ /* 0x000fc80000000000 */
[----:B--2---:R-:W-:-:S05]  /*1c640*/  @!P1 IMAD.WIDE R8, R9, 0x4, R6 ;  /* 0x0000000409089825 */ /* 0x004fca00078e0206 */
[----:B------:R0:W-:Y:S04]  /*1c650*/  @!P1 ST.E desc[UR44][R8.64], R2 ;  /* 0x0000000208009985 */ /* 0x0001e8000c10192c */
[----:B------:R-:W2:Y:S04]  /*1c660*/  LD.E R10, desc[UR44][R16.64+0x200] ;  /* 0x0002002c100a7980 */ /* 0x000ea8000c101900 */
[----:B------:R-:W3:Y:S04]  /*1c670*/  LD.E R11, desc[UR44][R16.64+0x220] ;  /* 0x0002202c100b7980 */ /* 0x000ee8000c101900 */
[----:B------:R-:W4:Y:S04]  /*1c680*/  LD.E R18, desc[UR44][R16.64+0x204] ;  /* 0x0002042c10127980 */ /* 0x000f28000c101900 */
[----:B------:R-:W5:Y:S04]  /*1c690*/  LD.E R31, desc[UR44][R16.64+0x210] ;  /* 0x0002102c101f7980 */ /* 0x000f68000c101900 */
[----:B------:R-:W5:Y:S01]  /*1c6a0*/  LD.E R33, desc[UR44][R16.64+0x214] ;  /* 0x0002142c10217980 */ /* 0x000f62000c101900 */
[C---:B--2---:R-:W-:Y:S01]  /*1c6b0*/  FSETP.NEU.FTZ.AND P1, PT, R10.reuse, -INF , PT ;  /* 0xff8000000a00780b */ /* 0x044fe20003f3d000 */
[----:B---3--:R-:W-:Y:S01]  /*1c6c0*/  FMUL.FTZ R4, R10, R11 ;  /* 0x0000000b0a047220 */ /* 0x008fe20000410000 */
[----:B----4-:R-:W-:-:S04]  /*1c6d0*/  FMUL.FTZ R20, R11, R18 ;  /* 0x000000120b147220 */ /* 0x010fc80000410000 */
[----:B------:R-:W-:Y:S02]  /*1c6e0*/  FSEL R4, R4, RZ, P1 ;  /* 0x000000ff04047208 */ /* 0x000fe40000800000 */
[----:B------:R-:W-:-:S03]  /*1c6f0*/  FSETP.NEU.FTZ.AND P1, PT, R18, -INF , PT ;  /* 0xff8000001200780b */ /* 0x000fc60003f3d000 */
[-CC-:B0-----:R-:W-:Y:S01]  /*1c700*/  FFMA.FTZ R8, R29, R11.reuse, -R4.reuse ;  /* 0x0000000b1d087223 */ /* 0x181fe20000010804 */
[-CC-:B------:R-:W-:Y:S01]  /*1c710*/  FFMA.FTZ R5, R19, R11.reuse, -R4.reuse ;  /* 0x0000000b13057223 */ /* 0x180fe20000010804 */
[-CC-:B------:R-:W-:Y:S01]  /*1c720*/  FFMA.FTZ R6, R25, R11.reuse, -R4.reuse ;  /* 0x0000000b19067223 */ /* 0x180fe20000010804 */
[----:B------:R-:W-:Y:S01]  /*1c730*/  FSEL R20, R20, RZ, P1 ;  /* 0x000000ff14147208 */ /* 0x000fe20000800000 */
[----:B------:R0:W-:Y:S01]  /*1c740*/  MUFU.EX2 R13, R8 ;  /* 0x00000008000d7308 */ /* 0x0001e20000000800 */
[-CC-:B------:R-:W-:Y:S01]  /*1c750*/  FFMA.FTZ R7, R21, R11.reuse, -R4.reuse ;  /* 0x0000000b15077223 */ /* 0x180fe20000010804 */
[-CC-:B------:R-:W-:Y:S01]  /*1c760*/  FFMA.FTZ R12, R55, R11.reuse, -R4.reuse ;  /* 0x0000000b370c7223 */ /* 0x180fe20000010804 */
[-CC-:B------:R-:W-:Y:S01]  /*1c770*/  FFMA.FTZ R10, R59, R11.reuse, -R4.reuse ;  /* 0x0000000b3b0a7223 */ /* 0x180fe20000010804 */
[-C--:B------:R-:W-:Y:S01]  /*1c780*/  FFMA.FTZ R14, R65, R11.reuse, -R4 ;  /* 0x0000000b410e7223 */ /* 0x080fe20000010804 */
[-CC-:B------:R-:W-:Y:S01]  /*1c790*/  FFMA.FTZ R22, R79, R11.reuse, -R20.reuse ;  /* 0x0000000b4f167223 */ /* 0x180fe20000010814 */
[----:B------:R-:W-:-:S02]  /*1c7a0*/  FFMA.FTZ R24, R43, R11, -R20 ;  /* 0x0000000b2b187223 */ /* 0x000fc40000010814 */
[----:B------:R1:W5:Y:S01]  /*1c7b0*/  MUFU.EX2 R176, R5 ;  /* 0x0000000500b07308 */ /* 0x0003620000000800 */
[----:B0-----:R-:W-:-:S07]  /*1c7c0*/  FFMA.FTZ R8, R41, R11, -R4 ;  /* 0x0000000b29087223 */ /* 0x001fce0000010804 */
[----:B------:R0:W2:Y:S01]  /*1c7d0*/  MUFU.EX2 R9, R6 ;  /* 0x0000000600097308 */ /* 0x0000a20000000800 */
[----:B-1----:R-:W-:-:S07]  /*1c7e0*/  FFMA.FTZ R5, R61, R11, -R4 ;  /* 0x0000000b3d057223 */ /* 0x002fce0000010804 */
[----:B------:R1:W-:Y:S01]  /*1c7f0*/  MUFU.EX2 R21, R8 ;  /* 0x0000000800157308 */ /* 0x0003e20000000800 */
[----:B0-----:R-:W-:Y:S01]  /*1c800*/  FFMA.FTZ R6, R37, R11, -R4 ;  /* 0x0000000b25067223 */ /* 0x001fe20000010804 */
[----:B-----5:R-:W-:-:S06]  /*1c810*/  FADD.FTZ R26, R176, R31 ;  /* 0x0000001fb01a7221 */ /* 0x020fcc0000010000 */
[----:B------:R0:W-:Y:S01]  /*1c820*/  MUFU.EX2 R174, R5 ;  /* 0x0000000500ae7308 */ /* 0x0001e20000000800 */
[----:B-1----:R-:W-:Y:S01]  /*1c830*/  FFMA.FTZ R8, R35, R11, -R20 ;  /* 0x0000000b23087223 */ /* 0x002fe20000010814 */
[----:B--2---:R-:W-:-:S06]  /*1c840*/  FADD.FTZ R31, R9, R26 ;  /* 0x0000001a091f7221 */ /* 0x004fcc0000010000 */
[----:B------:R1:W-:Y:S01]  /*1c850*/  MUFU.EX2 R19, R6 ;  /* 0x0000000600137308 */ /* 0x0003e20000000800 */
[----:B0-----:R-:W-:-:S07]  /*1c860*/  FFMA.FTZ R5, R67, R11, -R4 ;  /* 0x0000000b43057223 */ /* 0x001fce0000010804 */
[----:B------:R0:W-:Y:S01]  /*1c870*/  MUFU.EX2 R164, R5 ;  /* 0x0000000500a47308 */ /* 0x0001e20000000800 */
[----:B-1----:R-:W-:-:S07]  /*1c880*/  FFMA.FTZ R6, R49, R11, -R4 ;  /* 0x0000000b31067223 */ /* 0x002fce0000010804 */
[----:B------:R1:W2:Y:S01]  /*1c890*/  MUFU.EX2 R178, R7 ;  /* 0x0000000700b27308 */ /* 0x0002a20000000800 */
[----:B0-----:R-:W-:-:S07]  /*1c8a0*/  FFMA.FTZ R5, R71, R11, -R20 ;  /* 0x0000000b47057223 */ /* 0x001fce0000010814 */
[----:B------:R0:W-:Y:S01]  /*1c8b0*/  MUFU.EX2 R15, R12 ;  /* 0x0000000c000f7308 */ /* 0x0001e20000000800 */
[----:B-1----:R-:W-:-:S07]  /*1c8c0*/  FFMA.FTZ R7, R63, R11, -R4 ;  /* 0x0000000b3f077223 */ /* 0x002fce0000010804 */
[----:B------:R-:W-:Y:S01]  /*1c8d0*/  MUFU.EX2 R8, R8 ;  /* 0x0000000800087308 */ /* 0x000fe20000000800 */
[----:B0-----:R-:W-:Y:S01]  /*1c8e0*/  FFMA.FTZ R12, R45, R11, -R4 ;  /* 0x0000000b2d0c7223 */ /* 0x001fe20000010804 */
[----:B--2---:R-:W-:-:S04]  /*1c8f0*/  FADD.FTZ R28, R178, R31 ;  /* 0x0000001fb21c7221 */ /* 0x004fc80000010000 */
[----:B------:R-:W-:Y:S02]  /*1c900*/  FADD.FTZ R31, R13, R28 ;  /* 0x0000001c0d1f7221 */ /* 0x000fe40000010000 */
[----:B------:R0:W-:Y:S08]  /*1c910*/  MUFU.EX2 R27, R6 ;  /* 0x00000006001b7308 */ /* 0x0001f00000000800 */
[----:B------:R1:W-:Y:S01]  /*1c920*/  MUFU.EX2 R177, R5 ;  /* 0x0000000500b17308 */ /* 0x0003e20000000800 */
[----:B0-----:R-:W-:-:S07]  /*1c930*/  FFMA.FTZ R6, R57, R11, -R20 ;  /* 0x0000000b39067223 */ /* 0x001fce0000010814 */
[----:B------:R0:W-:Y:S01]  /*1c940*/  MUFU.EX2 R168, R7 ;  /* 0x0000000700a87308 */ /* 0x0001e20000000800 */
[----:B-1----:R-:W-:-:S07]  /*1c950*/  FFMA.FTZ R5, R39, R11, -R20 ;  /* 0x0000000b27057223 */ /* 0x002fce0000010814 */
[----:B------:R1:W-:Y:S01]  /*1c960*/  MUFU.EX2 R25, R12 ;  /* 0x0000000c00197308 */ /* 0x0003e20000000800 */
[-CC-:B0-----:R-:W-:Y:S01]  /*1c970*/  FFMA.FTZ R7, R69, R11.reuse, -R4.reuse ;  /* 0x0000000b45077223 */ /* 0x181fe20000010804 */
[----:B------:R-:W-:-:S06]  /*1c980*/  FFMA.FTZ R4, R53, R11, -R4 ;  /* 0x0000000b35047223 */ /* 0x000fcc0000010804 */
[----:B------:R0:W-:Y:S01]  /*1c990*/  MUFU.EX2 R179, R6 ;  /* 0x0000000600b37308 */ /* 0x0001e20000000800 */
[----:B-1----:R-:W-:-:S07]  /*1c9a0*/  FFMA.FTZ R12, R73, R11, -R20 ;  /* 0x0000000b490c7223 */ /* 0x002fce0000010814 */
[----:B------:R1:W-:Y:S01]  /*1c9b0*/  MUFU.EX2 R166, R7 ;  /* 0x0000000700a67308 */ /* 0x0003e20000000800 */
[----:B0-----:R-:W-:-:S07]  /*1c9c0*/  FFMA.FTZ R6, R81, R11, -R20 ;  /* 0x0000000b51067223 */ /* 0x001fce0000010814 */
[----:B------:R0:W-:Y:S01]  /*1c9d0*/  MUFU.EX2 R29, R4 ;  /* 0x00000004001d7308 */ /* 0x0001e20000000800 */
[----:B-1----:R-:W-:-:S07]  /*1c9e0*/  FFMA.FTZ R7, R75, R11, -R20 ;  /* 0x0000000b4b077223 */ /* 0x002fce0000010814 */
[----:B------:R-:W-:Y:S01]  /*1c9f0*/  MUFU.EX2 R12, R12 ;  /* 0x0000000c000c7308 */ /* 0x000fe20000000800 */
[----:B0-----:R-:W-:-:S07]  /*1ca00*/  FFMA.FTZ R4, R77, R11, -R20 ;  /* 0x0000000b4d047223 */ /* 0x001fce0000010814 */
[----:B------:R-:W0:Y:S08]  /*1ca10*/  MUFU.EX2 R10, R10 ;  /* 0x0000000a000a7308 */ /* 0x000e300000000800 */
[----:B------:R1:W2:Y:S08]  /*1ca20*/  MUFU.EX2 R173, R7 ;  /* 0x0000000700ad7308 */ /* 0x0002b00000000800 */
[----:B------:R3:W4:Y:S01]  /*1ca30*/  MUFU.EX2 R18, R4 ;  /* 0x0000000400127308 */ /* 0x0007220000000800 */
[----:B-1----:R-:W-:Y:S01]  /*1ca40*/  FFMA.FTZ R7, R83, R11, -R20 ;  /* 0x0000000b53077223 */ /* 0x002fe20000010814 */
[----:B0-----:R-:W-:-:S04]  /*1ca50*/  FADD.FTZ R28, R10, R31 ;  /* 0x0000001f0a1c7221 */ /* 0x001fc80000010000 */
[----:B------:R-:W-:Y:S02]  /*1ca60*/  FADD.FTZ R31, R15, R28 ;  /* 0x0000001c0f1f7221 */ /* 0x000fe40000010000 */
[----:B------:R-:W0:Y:S01]  /*1ca70*/  MUFU.EX2 R22, R22 ;  /* 0x0000001600167308 */ /* 0x000e220000000800 */
[----:B---3--:R-:W-:Y:S01]  /*1ca80*/  FADD.FTZ R4, R8, R33 ;  /* 0x0000002108047221 */ /* 0x008fe20000010000 */
[----:B------:R-:W-:-:S03]  /*1ca90*/  FADD.FTZ R30, R174, R31 ;  /* 0x0000001fae1e7221 */ /* 0x000fc60000010000 */
[----:B------:R-:W-:Y:S01]  /*1caa0*/  FADD.FTZ R26, R177, R4 ;  /* 0x00000004b11a7221 */ /* 0x000fe20000010000 */
[----:B------:R-:W-:Y:S02]  /*1cab0*/  FFMA.FTZ R4, R47, R11, -R20 ;  /* 0x0000000b2f047223 */ /* 0x000fe40000010814 */
[----:B------:R1:W3:Y:S08]  /*1cac0*/  MUFU.EX2 R175, R5 ;  /* 0x0000000500af7308 */ /* 0x0002f00000000800 */
[----:B------:R5:W3:Y:S01]  /*1cad0*/  MUFU.EX2 R169, R6 ;  /* 0x0000000600a97308 */ /* 0x000ae20000000800 */
[----:B-1----:R-:W-:-:S07]  /*1cae0*/  FADD.FTZ R5, R179, R26 ;  /* 0x0000001ab3057221 */ /* 0x002fce0000010000 */
[----:B------:R2:W-:Y:S01]  /*1caf0*/  MUFU.EX2 R171, R7 ;  /* 0x0000000700ab7308 */ /* 0x0005e20000000800 */
[----:B-----5:R-:W-:Y:S01]  /*1cb00*/  FADD.FTZ R6, R12, R5 ;  /* 0x000000050c067221 */ /* 0x020fe20000010000 */
[----:B------:R-:W-:-:S06]  /*1cb10*/  FFMA.FTZ R5, R85, R11, -R20 ;  /* 0x0000000b55057223 */ /* 0x000fcc0000010814 */
[----:B------:R-:W1:Y:S01]  /*1cb20*/  MUFU.EX2 R24, R24 ;  /* 0x0000001800187308 */ /* 0x000e620000000800 */
[----:B--2---:R-:W-:Y:S01]  /*1cb30*/  FADD.FTZ R7, R173, R6 ;  /* 0x00000006ad077221 */ /* 0x004fe20000010000 */
[----:B------:R-:W-:-:S03]  /*1cb40*/  FFMA.FTZ R6, R51, R11, -R20 ;  /* 0x0000000b33067223 */ /* 0x000fc60000010814 */
[----:B----4-:R-:W-:-:S03]  /*1cb50*/  FADD.FTZ R7, R18, R7 ;  /* 0x0000000712077221 */ /* 0x010fc60000010000 */
[----:B------:R-:W2:Y:S08]  /*1cb60*/  MUFU.EX2 R14, R14 ;  /* 0x0000000e000e7308 */ /* 0x000eb00000000800 */
[----:B------:R0:W4:Y:S08]  /*1cb70*/  MUFU.EX2 R26, R4 ;  /* 0x00000004001a7308 */ /* 0x0001300000000800 */
[----:B------:R5:W4:Y:S01]  /*1cb80*/  MUFU.EX2 R165, R5 ;  /* 0x0000000500a57308 */ /* 0x000b220000000800 */
[----:B0-----:R-:W-:Y:S01]  /*1cb90*/  FADD.FTZ R4, R22, R7 ;  /* 0x0000000716047221 */ /* 0x001fe20000010000 */
[----:B------:R-:W-:-:S03]  /*1cba0*/  FADD.FTZ R7, R19, R30 ;  /* 0x0000001e13077221 */ /* 0x000fc60000010000 */
[----:B---3--:R-:W-:Y:S01]  /*1cbb0*/  FADD.FTZ R30, R175, R4 ;  /* 0x00000004af1e7221 */ /* 0x008fe20000010000 */
[----:B------:R-:W-:Y:S01]  /*1cbc0*/  FADD.FTZ R32, R168, R7 ;  /* 0x00000007a8207221 */ /* 0x000fe20000010000 */
[-C--:B------:R-:W-:Y:S01]  /*1cbd0*/  FFMA.FTZ R4, R87, R11.reuse, -R20 ;  /* 0x0000000b57047223 */ /* 0x080fe20000010814 */
[----:B------:R4:W0:Y:S01]  /*1cbe0*/  MUFU.EX2 R28, R6 ;  /* 0x00000006001c7308 */ /* 0x0008220000000800 */
[----:B-----5:R-:W-:Y:S01]  /*1cbf0*/  FADD.FTZ R5, R169, R30 ;  /* 0x0000001ea9057221 */ /* 0x020fe20000010000 */
[----:B------:R-:W-:Y:S01]  /*1cc00*/  FADD.FTZ R7, R21, R32 ;  /* 0x0000002015077221 */ /* 0x000fe20000010000 */
[----:B------:R-:W-:Y:S02]  /*1cc10*/  FFMA.FTZ R11, R89, R11, -R20 ;  /* 0x0000000b590b7223 */ /* 0x000fe40000010814 */
[----:B-1----:R-:W-:Y:S01]  /*1cc20*/  FADD.FTZ R30, R24, R5 ;  /* 0x00000005181e7221 */ /* 0x002fe20000010000 */
[----:B--2---:R-:W-:Y:S02]  /*1cc30*/  FADD.FTZ R32, R14, R7 ;  /* 0x000000070e207221 */ /* 0x004fe40000010000 */
[----:B------:R0:W1:Y:S01]  /*1cc40*/  MUFU.EX2 R167, R4 ;  /* 0x0000000400a77308 */ /* 0x0000620000000800 */
[----:B------:R-:W-:Y:S01]  /*1cc50*/  FADD.FTZ R5, R171, R30 ;  /* 0x0000001eab057221 */ /* 0x000fe20000010000 */
[----:B------:R-:W-:-:S03]  /*1cc60*/  FADD.FTZ R7, R25, R32 ;  /* 0x0000002019077221 */ /* 0x000fc60000010000 */
[----:B----4-:R-:W-:Y:S01]  /*1cc70*/  FADD.FTZ R6, R26, R5 ;  /* 0x000000051a067221 */ /* 0x010fe20000010000 */
[----:B------:R-:W-:Y:S02]  /*1cc80*/  FADD.FTZ R30, R164, R7 ;  /* 0x00000007a41e7221 */ /* 0x000fe40000010000 */
[----:B------:R-:W2:Y:S01]  /*1cc90*/  MUFU.EX2 R20, R11 ;  /* 0x0000000b00147308 */ /* 0x000ea20000000800 */
[----:B------:R-:W-:Y:S01]  /*1cca0*/  FADD.FTZ R5, R165, R6 ;  /* 0x00000006a5057221 */ /* 0x000fe20000010000 */
[----:B------:R-:W-:-:S03]  /*1ccb0*/  FADD.FTZ R7, R27, R30 ;  /* 0x0000001e1b077221 */ /* 0x000fc60000010000 */
[----:B0-----:R-:W-:Y:S01]  /*1ccc0*/  FADD.FTZ R4, R28, R5 ;  /* 0x000000051c047221 */ /* 0x001fe20000010000 */
[----:B------:R-:W-:-:S03]  /*1ccd0*/  FADD.FTZ R6, R166, R7 ;  /* 0x00000007a6067221 */ /* 0x000fc60000010000 */
[----:B-1----:R-:W-:Y:S01]  /*1cce0*/  FADD.FTZ R5, R167, R4 ;  /* 0x00000004a7057221 */ /* 0x002fe20000010000 */
[----:B------:R-:W-:-:S05]  /*1ccf0*/  FADD.FTZ R31, R29, R6 ;  /* 0x000000061d1f7221 */ /* 0x000fca0000010000 */
[----:B------:R-:W-:Y:S01]  /*1cd00*/  ST.E desc[UR44][R16.64+0x210], R31 ;  /* 0x0002101f10007985 */ /* 0x000fe2000c10192c */
[----:B--2---:R-:W-:-:S05]  /*1cd10*/  FADD.FTZ R33, R20, R5 ;  /* 0x0000000514217221 */ /* 0x004fca0000010000 */
[----:B------:R-:W-:Y:S01]  /*1cd20*/  ST.E desc[UR44][R16.64+0x214], R33 ;  /* 0x0002142110007985 */ /* 0x000fe2000c10192c */
[----:B------:R-:W-:Y:S06]  /*1cd30*/  BAR.SYNC.DEFER_BLOCKING 0xf, 0x100 ;  /* 0x03c4000000007b1d */ /* 0x000fec0000010000 */
[----:B------:R-:W2:Y:S04]  /*1cd40*/  LD.E.64 R4, desc[UR44][R16.64+0x138] ;  /* 0x0001382c10047980 */ /* 0x000ea8000c101b00 */
[----:B--2---:R-:W2:Y:S04]  /*1cd50*/  LD.E.64 R6, desc[UR44][R4.64+0x8] ;  /* 0x0000082c04067980 */ /* 0x004ea8000c101b00 */
[----:B------:R-:W3:Y:S01]  /*1cd60*/  LD.E.64 R34, desc[UR44][R4.64] ;  /* 0x0000002c04227980 */ /* 0x000ee2000c101b00 */
        /* <DEDUP_REMOVED lines=16> */
[----:B--2---:R-:W-:-:S05]  /*1ce70*/  MOV R11, R6 ;  /* 0x00000006000b7202 */ /* 0x004fca0000000f00 */
[--C-:B---3--:R-:W-:Y:S01]  /*1ce80*/  IMAD R35, R35, 0x2, R11.reuse ;  /* 0x0000000223237824 */ /* 0x108fe200078e020b */
[----:B------:R-:W-:Y:S01]  /*1ce90*/  STSM.16.M88.4 [R11], R176 ;  /* 0x000000b00b007844 */ /* 0x000fe20000000200 */
[C---:B------:R-:W-:Y:S02]  /*1cea0*/  IMAD R6, R34.reuse, 0x2, R11 ;  /* 0x0000000222067824 */ /* 0x040fe400078e020b */
[----:B------:R-:W-:-:S03]  /*1ceb0*/  IMAD R34, R34, 0x2, R35 ;  /* 0x0000000222227824 */ /* 0x000fc600078e0223 */
[----:B------:R0:W-:Y:S04]  /*1cec0*/  STSM.16.M88.4 [R6], R172 ;  /* 0x000000ac06007844 */ /* 0x0001e80000000200 */
[----:B------:R-:W-:Y:S04]  /*1ced0*/  STSM.16.M88.4 [R35], R168 ;  /* 0x000000a823007844 */ /* 0x000fe80000000200 */
[----:B------:R1:W-:Y:S04]  /*1cee0*/  STSM.16.M88.4 [R34], R164 ;  /* 0x000000a422007844 */ /* 0x0003e80000000200 */
[----:B------:R-:W2:Y:S01]  /*1cef0*/  LD.E R4, desc[UR44][R16.64+0x230] ;  /* 0x0002302c10047980 */ /* 0x000ea2000c101900 */
[----:B------:R-:W-:Y:S01]  /*1cf00*/  LOP3.LUT R22, R156, 0x4, RZ, 0xfc, !PT ;  /* 0x000000049c167812 */ /* 0x000fe200078efcff */
[----:B--2---:R-:W-:-:S05]  /*1cf10*/  FMUL.FTZ R5, R3, R4 ;  /* 0x0000000403057220 */ /* 0x004fca0000410000 */
[----:B------:R2:W-:Y:S04]  /*1cf20*/  ST.E desc[UR44][R16.64+0x230], R5 ;  /* 0x0002300510007985 */ /* 0x0005e8000c10192c */
[----:B------:R-:W3:Y:S02]  /*1cf30*/  LD.E R4, desc[UR44][R22.64] ;  /* 0x0000002c16047980 */ /* 0x000ee4000c101900 */
[----:B---3--:R-:W-:-:S05]  /*1cf40*/  FMUL.FTZ R7, R3, R4 ;  /* 0x0000000403077220 */ /* 0x008fca0000410000 */
[----:B------:R3:W-:Y:S04]  /*1cf50*/  ST.E desc[UR44][R22.64], R7 ;  /* 0x0000000716007985 */ /* 0x0007e8000c10192c */
[----:B------:R-:W2:Y:S04]  /*1cf60*/  LD.E R4, desc[UR44][R16.64+0x240] ;  /* 0x0002402c10047980 */ /* 0x000ea8000c101900 */
[----:B------:R-:W4:Y:S04]  /*1cf70*/  LD.E R130, desc[UR44][R16.64+0x424] ;  /* 0x0004242c10827980 */ /* 0x000f28000c101900 */
[----:B------:R-:W5:Y:S04]  /*1cf80*/  LD.E R20, desc[UR44][R16.64+0x274] ;  /* 0x0002742c10147980 */ /* 0x000f68000c101900 */
[----:B0-----:R-:W3:Y:S04]  /*1cf90*/  LD.E R6, desc[UR44][R16.64+0x244] ;  /* 0x0002442c10067980 */ /* 0x001ee8000c101900 */
[----:B------:R-:W5:Y:S04]  /*1cfa0*/  LD.E R8, desc[UR44][R16.64+0x250] ;  /* 0x0002502c10087980 */ /* 0x000f68000c101900 */
        /* <DEDUP_REMOVED lines=10> */
[----:B-1----:R-:W5:Y:S04]  /*1d050*/  LD.E R34, desc[UR44][R16.64+0x2a4] ;  /* 0x0002a42c10227980 */ /* 0x002f68000c101900 */
        /* <DEDUP_REMOVED lines=45> */
[----:B------:R-:W5:Y:S01]  /*1d330*/  LD.E R128, desc[UR44][R16.64+0x420] ;  /* 0x0004202c10807980 */ /* 0x000f62000c101900 */
[C---:B--2---:R-:W-:Y:S01]  /*1d340*/  FMUL.FTZ R5, R3.reuse, R4 ;  /* 0x0000000403057220 */ /* 0x044fe20000410000 */
[----:B----4-:R-:W-:-:S04]  /*1d350*/  FMUL.FTZ R21, R3, R130 ;  /* 0x0000008203157220 */ /* 0x010fc80000410000 */
[----:B------:R5:W-:Y:S04]  /*1d360*/  ST.E desc[UR44][R16.64+0x240], R5 ;  /* 0x0002400510007985 */ /* 0x000be8000c10192c */
[----:B------:R0:W-:Y:S01]  /*1d370*/  ST.E desc[UR44][R16.64+0x424], R21 ;  /* 0x0004241510007985 */ /* 0x0001e2000c10192c */
[C---:B---3--:R-:W-:Y:S01]  /*1d380*/  FMUL.FTZ R7, R3.reuse, R6 ;  /* 0x0000000603077220 */ /* 0x048fe20000410000 */
[C---:B-----5:R-:W-:Y:S01]  /*1d390*/  FMUL.FTZ R5, R3.reuse, R20 ;  /* 0x0000001403057220 */ /* 0x060fe20000410000 */
[C---:B------:R-:W-:Y:S01]  /*1d3a0*/  FMUL.FTZ R9, R3.reuse, R8 ;  /* 0x0000000803097220 */ /* 0x040fe20000410000 */
[----:B------:R-:W-:-:S03]  /*1d3b0*/  FMUL.FTZ R11, R3, R10 ;  /* 0x0000000a030b7220 */ /* 0x000fc60000410000 */
[----:B------:R1:W-:Y:S01]  /*1d3c0*/  ST.E desc[UR44][R16.64+0x274], R5 ;  /* 0x0002740510007985 */ /* 0x0003e2000c10192c */
[C---:B------:R-:W-:Y:S01]  /*1d3d0*/  FMUL.FTZ R13, R3.reuse, R12 ;  /* 0x0000000c030d7220 */ /* 0x040fe20000410000 */
[C---:B------:R-:W-:Y:S01]  /*1d3e0*/  FMUL.FTZ R15, R3.reuse, R14 ;  /* 0x0000000e030f7220 */ /* 0x040fe20000410000 */
[C---:B------:R-:W-:Y:S01]  /*1d3f0*/  FMUL.FTZ R19, R3.reuse, R18 ;  /* 0x0000001203137220 */ /* 0x040fe20000410000 */
[C---:B0-----:R-:W-:Y:S01]  /*1d400*/  FMUL.FTZ R21, R3.reuse, R26 ;  /* 0x0000001a03157220 */ /* 0x041fe20000410000 */
[C---:B------:R-:W-:Y:S01]  /*1d410*/  FMUL.FTZ R25, R3.reuse, R28 ;  /* 0x0000001c03197220 */ /* 0x040fe20000410000 */
[----:B------:R0:W-:Y:S01]  /*1d420*/  ST.E desc[UR44][R16.64+0x244], R7 ;  /* 0x0002440710007985 */ /* 0x0001e2000c10192c */
[----:B-1----:R-:W-:-:S03]  /*1d430*/  FMUL.FTZ R5, R3, R42 ;  /* 0x0000002a03057220 */ /* 0x002fc60000410000 */
[----:B------:R1:W-:Y:S04]  /*1d440*/  ST.E desc[UR44][R16.64+0x250], R9 ;  /* 0x0002500910007985 */ /* 0x0003e8000c10192c */
[----:B------:R2:W-:Y:S01]  /*1d450*/  ST.E desc[UR44][R16.64+0x254], R11 ;  /* 0x0002540b10007985 */ /* 0x0005e2000c10192c */
[----:B------:R-:W-:-:S03]  /*1d460*/  FMUL.FTZ R27, R3, R30 ;  /* 0x0000001e031b7220 */ /* 0x000fc60000410000 */
[----:B------:R3:W-:Y:S01]  /*1d470*/  ST.E desc[UR44][R16.64+0x260], R13 ;  /* 0x0002600d10007985 */ /* 0x0007e2000c10192c */
[----:B0-----:R-:W-:-:S03]  /*1d480*/  FMUL.FTZ R7, R3, R24 ;  /* 0x0000001803077220 */ /* 0x001fc60000410000 */
[----:B------:R0:W-:Y:S01]  /*1d490*/  ST.E desc[UR44][R16.64+0x264], R15 ;  /* 0x0002640f10007985 */ /* 0x0001e2000c10192c */
[----:B-1----:R-:W-:-:S03]  /*1d4a0*/  FMUL.FTZ R9, R3, R32 ;  /* 0x0000002003097220 */ /* 0x002fc60000410000 */
[----:B------:R1:W-:Y:S01]  /*1d4b0*/  ST.E desc[UR44][R16.64+0x270], R19 ;  /* 0x0002701310007985 */ /* 0x0003e2000c10192c */
[----:B--2---:R-:W-:-:S03]  /*1d4c0*/  FMUL.FTZ R11, R3, R34 ;  /* 0x00000022030b7220 */ /* 0x004fc60000410000 */
[----:B------:R2:W-:Y:S01]  /*1d4d0*/  ST.E desc[UR44][R16.64+0x284], R21 ;  /* 0x0002841510007985 */ /* 0x0005e2000c10192c */
[----:B---3--:R-:W-:-:S03]  /*1d4e0*/  FMUL.FTZ R13, R3, R36 ;  /* 0x00000024030d7220 */ /* 0x008fc60000410000 */
[----:B------:R3:W-:Y:S01]  /*1d4f0*/  ST.E desc[UR44][R16.64+0x290], R25 ;  /* 0x0002901910007985 */ /* 0x0007e2000c10192c */
[C---:B0-----:R-:W-:Y:S01]  /*1d500*/  FMUL.FTZ R15, R3.reuse, R38 ;  /* 0x00000026030f7220 */ /* 0x041fe20000410000 */
[C---:B-1----:R-:W-:Y:S02]  /*1d510*/  FMUL.FTZ R19, R3.reuse, R40 ;  /* 0x0000002803137220 */ /* 0x042fe40000410000 */
[----:B------:R0:W-:Y:S01]  /*1d520*/  ST.E desc[UR44][R16.64+0x2c4], R5 ;  /* 0x0002c40510007985 */ /* 0x0001e2000c10192c */
[C---:B--2---:R-:W-:Y:S01]  /*1d530*/  FMUL.FTZ R21, R3.reuse, R46 ;  /* 0x0000002e03157220 */ /* 0x044fe20000410000 */
[C---:B---3--:R-:W-:Y:S02]  /*1d540*/  FMUL.FTZ R25, R3.reuse, R48 ;  /* 0x0000003003197220 */ /* 0x048fe40000410000 */
[----:B------:R1:W-:Y:S01]  /*1d550*/  ST.E desc[UR44][R16.64+0x280], R7 ;  /* 0x0002800710007985 */ /* 0x0003e2000c10192c */
[----:B0-----:R-:W-:-:S03]  /*1d560*/  FMUL.FTZ R5, R3, R62 ;  /* 0x0000003e03057220 */ /* 0x001fc60000410000 */
[----:B------:R0:W-:Y:S04]  /*1d570*/  ST.E desc[UR44][R16.64+0x294], R27 ;  /* 0x0002941b10007985 */ /* 0x0001e8000c10192c */
[----:B------:R2:W-:Y:S01]  /*1d580*/  ST.E desc[UR44][R16.64+0x2a0], R9 ;  /* 0x0002a00910007985 */ /* 0x0005e2000c10192c */
[----:B-1----:R-:W-:-:S03]  /*1d590*/  FMUL.FTZ R7, R3, R44 ;  /* 0x0000002c03077220 */ /* 0x002fc60000410000 */
[----:B------:R1:W-:Y:S04]  /*1d5a0*/  ST.E desc[UR44][R16.64+0x2a4], R11 ;  /* 0x0002a40b10007985 */ /* 0x0003e8000c10192c */
[----:B------:R3:W-:Y:S01]  /*1d5b0*/  ST.E desc[UR44][R16.64+0x2b0], R13 ;  /* 0x0002b00d10007985 */ /* 0x0007e2000c10192c */
[----:B0-----:R-:W-:-:S03]  /*1d5c0*/  FMUL.FTZ R27, R3, R50 ;  /* 0x00000032031b7220 */ /* 0x001fc60000410000 */
[----:B------:R0:W-:Y:S01]  /*1d5d0*/  ST.E desc[UR44][R16.64+0x2b4], R15 ;  /* 0x0002b40f10007985 */ /* 0x0001e2000c10192c */
[----:B--2---:R-:W-:-:S03]  /*1d5e0*/  FMUL.FTZ R9, R3, R52 ;  /* 0x0000003403097220 */ /* 0x004fc60000410000 */
[----:B------:R2:W-:Y:S01]  /*1d5f0*/  ST.E desc[UR44][R16.64+0x2c0], R19 ;  /* 0x0002c01310007985 */ /* 0x0005e2000c10192c */
[----:B-1----:R-:W-:-:S03]  /*1d600*/  FMUL.FTZ R11, R3, R54 ;  /* 0x00000036030b7220 */ /* 0x002fc60000410000 */
[----:B------:R1:W-:Y:S01]  /*1d610*/  ST.E desc[UR44][R16.64+0x2d4], R21 ;  /* 0x0002d41510007985 */ /* 0x0003e2000c10192c */
[----:B---3--:R-:W-:-:S03]  /*1d620*/  FMUL.FTZ R13, R3, R56 ;  /* 0x00000038030d7220 */ /* 0x008fc60000410000 */
[----:B------:R3:W-:Y:S01]  /*1d630*/  ST.E desc[UR44][R16.64+0x2e0], R25 ;  /* 0x0002e01910007985 */ /* 0x0007e2000c10192c */
[C---:B0-----:R-:W-:Y:S01]  /*1d640*/  FMUL.FTZ R15, R3.reuse, R58 ;  /* 0x0000003a030f7220 */ /* 0x041fe20000410000 */
[C---:B--2---:R-:W-:Y:S02]  /*1d650*/  FMUL.FTZ R19, R3.reuse, R60 ;  /* 0x0000003c03137220 */ /* 0x044fe40000410000 */
[----:B------:R0:W-:Y:S01]  /*1d660*/  ST.E desc[UR44][R16.64+0x314], R5 ;  /* 0x0003140510007985 */ /* 0x0001e2000c10192c */
[C---:B-1----:R-:W-:Y:S01]  /*1d670*/  FMUL.FTZ R21, R3.reuse, R66 ;  /* 0x0000004203157220 */ /* 0x042fe20000410000 */
        /* <DEDUP_REMOVED lines=43> */
[----:B------:R0:W-:Y:S01]  /*1d930*/  ST.E desc[UR44][R16.64+0x384], R27 ;  /* 0x0003841b10007985 */ /* 0x0001e2000c10192c */
[----:B------:R-:W-:-:S03]  /*1d940*/  LOP3.LUT R4, R156, 0x8, RZ, 0xfc, !PT ;  /* 0x000000089c047812 */ /* 0x000fc600078efcff */
        /* <DEDUP_REMOVED lines=16> */
[C---:B---3--:R-:W-:Y:S01]  /*1da50*/  FMUL.FTZ R25, R3.reuse, R126 ;  /* 0x0000007e03197220 */ /* 0x048fe20000410000 */
[----:B------:R-:W-:Y:S01]  /*1da60*/  FMUL.FTZ R3, R3, R128 ;  /* 0x0000008003037220 */ /* 0x000fe20000410000 */
[--C-:B0-----:R-:W-:Y:S01]  /*1da70*/  IMAD.MOV.U32 R5, RZ, RZ, R23.reuse ;  /* 0x000000ffff057224 */ /* 0x101fe200078e0017 */
[----:B------:R0:W-:Y:S04]  /*1da80*/  ST.E desc[UR44][R16.64+0x3c0], R7 ;  /* 0x0003c00710007985 */ /* 0x0001e8000c10192c */
[----:B------:R-:W-:Y:S04]  /*1da90*/  ST.E desc[UR44][R16.64+0x3d4], R27 ;  /* 0x0003d41b10007985 */ /* 0x000fe8000c10192c */
[----:B------:R1:W-:Y:S04]  /*1daa0*/  ST.E desc[UR44][R16.64+0x3e0], R9 ;  /* 0x0003e00910007985 */ /* 0x0003e8000c10192c */
[----:B------:R2:W-:Y:S04]  /*1dab0*/  ST.E desc[UR44][R16.64+0x3e4], R11 ;  /* 0x0003e40b10007985 */ /* 0x0005e8000c10192c */
[----:B------:R-:W-:Y:S04]  /*1dac0*/  ST.E desc[UR44][R16.64+0x3f0], R13 ;  /* 0x0003f00d10007985 */ /* 0x000fe8000c10192c */
[----:B------:R-:W-:Y:S04]  /*1dad0*/  ST.E desc[UR44][R16.64+0x3f4], R15 ;  /* 0x0003f40f10007985 */ /* 0x000fe8000c10192c */
[----:B------:R-:W-:Y:S04]  /*1dae0*/  ST.E desc[UR44][R16.64+0x400], R19 ;  /* 0x0004001310007985 */ /* 0x000fe8000c10192c */
[----:B------:R-:W-:Y:S04]  /*1daf0*/  ST.E desc[UR44][R16.64+0x410], R21 ;  /* 0x0004101510007985 */ /* 0x000fe8000c10192c */
[----:B------:R-:W-:Y:S04]  /*1db00*/  ST.E desc[UR44][R16.64+0x414], R25 ;  /* 0x0004141910007985 */ /* 0x000fe8000c10192c */
[----:B------:R3:W-:Y:S04]  /*1db10*/  ST.E desc[UR44][R16.64+0x420], R3 ;  /* 0x0004200310007985 */ /* 0x0007e8000c10192c */
[----:B0-----:R-:W1:Y:S01]  /*1db20*/  LD.E R7, desc[UR44][R4.64] ;  /* 0x0000002c04077980 */ /* 0x001e62000c101900 */
[----:B------:R-:W-:Y:S01]  /*1db30*/  LOP3.LUT R6, R156, 0xc, RZ, 0xfc, !PT ;  /* 0x0000000c9c067812 */ /* 0x000fe200078efcff */
[----:B-1----:R-:W-:Y:S01]  /*1db40*/  FMUL.FTZ R9, R2, R7 ;  /* 0x0000000702097220 */ /* 0x002fe20000410000 */
[----:B------:R-:W-:-:S04]  /*1db50*/  IMAD.MOV.U32 R7, RZ, RZ, R23 ;  /* 0x000000ffff077224 */ /* 0x000fc800078e0017 */
[----:B------:R0:W-:Y:S04]  /*1db60*/  ST.E desc[UR44][R4.64], R9 ;  /* 0x0000000904007985 */ /* 0x0001e8000c10192c */
[----:B--2---:R-:W2:Y:S02]  /*1db70*/  LD.E R11, desc[UR44][R6.64] ;  /* 0x0000002c060b7980 */ /* 0x004ea4000c101900 */
[----:B--2---:R-:W-:-:S05]  /*1db80*/  FMUL.FTZ R11, R2, R11 ;  /* 0x0000000b020b7220 */ /* 0x004fca0000410000 */
[----:B------:R1:W-:Y:S04]  /*1db90*/  ST.E desc[UR44][R6.64], R11 ;  /* 0x0000000b06007985 */ /* 0x0003e8000c10192c */
[----:B------:R-:W2:Y:S04]  /*1dba0*/  LD.E R133, desc[UR44][R16.64+0x42c] ;  /* 0x00042c2c10857980 */ /* 0x000ea8000c101900 */
[----:B---3--:R-:W3:Y:S04]  /*1dbb0*/  LD.E R3, desc[UR44][R16.64+0x248] ;  /* 0x0002482c10037980 */ /* 0x008ee8000c101900 */
[----:B------:R-:W4:Y:S04]  /*1dbc0*/  LD.E R13, desc[UR44][R16.64+0x24c] ;  /* 0x00024c2c100d7980 */ /* 0x000f28000c101900 */
[----:B------:R-:W5:Y:S04]  /*1dbd0*/  LD.E R15, desc[UR44][R16.64+0x258] ;  /* 0x0002582c100f7980 */ /* 0x000f68000c101900 */
[----:B------:R-:W5:Y:S04]  /*1dbe0*/  LD.E R19, desc[UR44][R16.64+0x25c] ;  /* 0x00025c2c10137980 */ /* 0x000f68000c101900 */
[----:B------:R-:W5:Y:S04]  /*1dbf0*/  LD.E R21, desc[UR44][R16.64+0x268] ;  /* 0x0002682c10157980 */ /* 0x000f68000c101900 */
[----:B------:R-:W5:Y:S04]  /*1dc00*/  LD.E R25, desc[UR44][R16.64+0x26c] ;  /* 0x00026c2c10197980 */ /* 0x000f68000c101900 */
[----:B0-----:R-:W5:Y:S04]  /*1dc10*/  LD.E R9, desc[UR44][R16.64+0x278] ;  /* 0x0002782c10097980 */ /* 0x001f68000c101900 */
        /* <DEDUP_REMOVED lines=56> */
[C---:B---3--:R-:W-:Y:S01]  /*1dfa0*/  FMUL.FTZ R3, R2.reuse, R3 ;  /* 0x0000000302037220 */ /* 0x048fe20000410000 */
[C---:B----4-:R-:W-:Y:S01]  /*1dfb0*/  FMUL.FTZ R13, R2.reuse, R13 ;  /* 0x0000000d020d7220 */ /* 0x050fe20000410000 */
        /* <DEDUP_REMOVED lines=59> */
[----:B------:R-:W-:Y:S04]  /*1e370*/  ST.E desc[UR44][R16.64+0x42c], R133 ;  /* 0x00042c8510007985 */ /* 0x000fe8000c10192c */
        /* <DEDUP_REMOVED lines=62> */
[----:B0-----:R-:W2:Y:S04]  /*1e760*/  LD.E R11, desc[UR44][R22.64] ;  /* 0x0000002c160b7980 */ /* 0x001ea8000c101900 */
[----:B------:R-:W3:Y:S04]  /*1e770*/  LD.E R9, desc[UR44][R16.64+0x1e8] ;  /* 0x0001e82c10097980 */ /* 0x000ee8000c101900 */
[----:B------:R-:W3:Y:S04]  /*1e780*/  LD.E.64 R2, desc[UR44][R16.64+0xa8] ;  /* 0x0000a82c10027980 */ /* 0x000ee8000c101b00 */
[----:B--2---:R0:W-:Y:S04]  /*1e790*/  ST.E desc[UR44][R22.64], R11 ;  /* 0x0000000b16007985 */ /* 0x0041e8000c10192c */
[----:B------:R-:W2:Y:S04]  /*1e7a0*/  LD.E R13, desc[UR44][R4.64] ;  /* 0x0000002c040d7980 */ /* 0x000ea8000c101900 */
[----:B--2---:R2:W-:Y:S04]  /*1e7b0*/  ST.E desc[UR44][R4.64], R13 ;  /* 0x0000000d04007985 */ /* 0x0045e8000c10192c */
[----:B------:R-:W4:Y:S04]  /*1e7c0*/  LD.E R15, desc[UR44][R6.64] ;  /* 0x0000002c060f7980 */ /* 0x000f28000c101900 */
[----:B----4-:R4:W-:Y:S04]  /*1e7d0*/  ST.E desc[UR44][R6.64], R15 ;  /* 0x0000000f06007985 */ /* 0x0109e8000c10192c */
[----:B------:R-:W5:Y:S04]  /*1e7e0*/  LD.E R19, desc[UR44][R16.64+0x240] ;  /* 0x0002402c10137980 */ /* 0x000f68000c101900 */
[----:B------:R-:W3:Y:S04]  /*1e7f0*/  LD.E R21, desc[UR44][R16.64+0x244] ;  /* 0x0002442c10157980 */ /* 0x000ee8000c101900 */
[----:B------:R-:W3:Y:S04]  /*1e800*/  LD.E R25, desc[UR44][R16.64+0x248] ;  /* 0x0002482c10197980 */ /* 0x000ee8000c101900 */
[----:B------:R-:W3:Y:S04]  /*1e810*/  LD.E R27, desc[UR44][R16.64+0x24c] ;  /* 0x00024c2c101b7980 */ /* 0x000ee8000c101900 */
[----:B------:R-:W3:Y:S04]  /*1e820*/  LD.E R29, desc[UR44][R16.64+0x250] ;  /* 0x0002502c101d7980 */ /* 0x000ee8000c101900 */
[----:B-1----:R-:W3:Y:S04]  /*1e830*/  LD.E R31, desc[UR44][R16.64+0x254] ;  /* 0x0002542c101f7980 */ /* 0x002ee8000c101900 */
[----:B0-----:R-:W3:Y:S04]  /*1e840*/  LD.E R11, desc[UR44][R16.64+0x258] ;  /* 0x0002582c100b7980 */ /* 0x001ee8000c101900 */
[----:B------:R-:W3:Y:S04]  /*1e850*/  LD.E R33, desc[UR44][R16.64+0x25c] ;  /* 0x00025c2c10217980 */ /* 0x000ee8000c101900 */
[----:B--2---:R-:W2:Y:S04]  /*1e860*/  LD.E R13, desc[UR44][R16.64+0x260] ;  /* 0x0002602c100d7980 */ /* 0x004ea8000c101900 */
[----:B------:R-:W2:Y:S04]  /*1e870*/  LD.E R35, desc[UR44][R16.64+0x264] ;  /* 0x0002642c10237980 */ /* 0x000ea8000c101900 */
[----:B----4-:R-:W4:Y:S04]  /*1e880*/  LD.E R15, desc[UR44][R16.64+0x268] ;  /* 0x0002682c100f7980 */ /* 0x010f28000c101900 */
[----:B------:R-:W4:Y:S04]  /*1e890*/  LD.E R37, desc[UR44][R16.64+0x26c] ;  /* 0x00026c2c10257980 */ /* 0x000f28000c101900 */
        /* <DEDUP_REMOVED lines=112> */
[----:B-----5:R-:W-:Y:S04]  /*1efa0*/  ST.E desc[UR44][R16.64+0x240], R19 ;  /* 0x0002401310007985 */ /* 0x020fe8000c10192c */
[----:B---3--:R-:W-:Y:S04]  /*1efb0*/  ST.E desc[UR44][R16.64+0x244], R21 ;  /* 0x0002441510007985 */ /* 0x008fe8000c10192c */
[----:B------:R-:W-:Y:S04]  /*1efc0*/  ST.E desc[UR44][R16.64+0x248], R25 ;  /* 0x0002481910007985 */ /* 0x000fe8000c10192c */
[----:B------:R-:W-:Y:S04]  /*1efd0*/  ST.E desc[UR44][R16.64+0x24c], R27 ;  /* 0x00024c1b10007985 */ /* 0x000fe8000c10192c */
[----:B------:R-:W-:Y:S04]  /*1efe0*/  ST.E desc[UR44][R16.64+0x250], R29 ;  /* 0x0002501d10007985 */ /* 0x000fe8000c10192c */
[----:B------:R-:W-:Y:S04]  /*1eff0*/  ST.E desc[UR44][R16.64+0x254], R31 ;  /* 0x0002541f10007985 */ /* 0x000fe8000c10192c */
[----:B------:R-:W-:Y:S04]  /*1f000*/  ST.E desc[UR44][R16.64+0x258], R11 ;  /* 0x0002580b10007985 */ /* 0x000fe8000c10192c */
[----:B------:R-:W-:Y:S04]  /*1f010*/  ST.E desc[UR44][R16.64+0x25c], R33 ;  /* 0x00025c2110007985 */ /* 0x000fe8000c10192c */
[----:B--2---:R-:W-:Y:S04]  /*1f020*/  ST.E desc[UR44][R16.64+0x260], R13 ;  /* 0x0002600d10007985 */ /* 0x004fe8000c10192c */
[----:B------:R-:W-:Y:S04]  /*1f030*/  ST.E desc[UR44][R16.64+0x264], R35 ;  /* 0x0002642310007985 */ /* 0x000fe8000c10192c */
[----:B----4-:R-:W-:Y:S04]  /*1f040*/  ST.E desc[UR44][R16.64+0x268], R15 ;  /* 0x0002680f10007985 */ /* 0x010fe8000c10192c */
        /* <DEDUP_REMOVED lines=97> */
[----:B------:R-:W-:Y:S04]  /*1f660*/  ST.E desc[UR44][R16.64+0x3f0], R26 ;  /* 0x0003f01a10007985 */ /* 0x000fe8000c10192c */
[----:B------:R1:W-:Y:S04]  /*1f670*/  ST.E desc[UR44][R16.64+0x3f4], R28 ;  /* 0x0003f41c10007985 */ /* 0x0003e8000c10192c */
        /* <DEDUP_REMOVED lines=14> */
[----:B0-----:R-:W5:Y:S04]  /*1f760*/  LD.E R24, desc[UR44][R16.64+0x230] ;  /* 0x0002302c10187980 */ /* 0x001f68000c101900 */
[----:B-1----:R-:W5:Y:S04]  /*1f770*/  LD.E R28, desc[UR44][R16.64+0x240] ;  /* 0x0002402c101c7980 */ /* 0x002f68000c101900 */
[----:B------:R-:W5:Y:S04]  /*1f780*/  LD.E R29, desc[UR44][R16.64+0x244] ;  /* 0x0002442c101d7980 */ /* 0x000f68000c101900 */
[----:B--2---:R-:W2:Y:S04]  /*1f790*/  LD.E R30, desc[UR44][R16.64+0x248] ;  /* 0x0002482c101e7980 */ /* 0x004ea8000c101900 */
[----:B------:R-:W2:Y:S04]  /*1f7a0*/  LD.E R31, desc[UR44][R16.64+0x24c] ;  /* 0x00024c2c101f7980 */ /* 0x000ea8000c101900 */
[----:B---3--:R-:W2:Y:S04]  /*1f7b0*/  LD.E R32, desc[UR44][R16.64+0x250] ;  /* 0x0002502c10207980 */ /* 0x008ea8000c101900 */
[----:B------:R-:W2:Y:S04]  /*1f7c0*/  LD.E R33, desc[UR44][R16.64+0x254] ;  /* 0x0002542c10217980 */ /* 0x000ea8000c101900 */
[----:B----4-:R-:W2:Y:S04]  /*1f7d0*/  LD.E R34, desc[UR44][R16.64+0x258] ;  /* 0x0002582c10227980 */ /* 0x010ea8000c101900 */
[----:B------:R-:W2:Y:S04]  /*1f7e0*/  LD.E R35, desc[UR44][R16.64+0x25c] ;  /* 0x00025c2c10237980 */ /* 0x000ea8000c101900 */
[----:B-----5:R-:W2:Y:S04]  /*1f7f0*/  LD.E R36, desc[UR44][R16.64+0x260] ;  /* 0x0002602c10247980 */ /* 0x020ea8000c101900 */
[----:B------:R-:W2:Y:S04]  /*1f800*/  LD.E R37, desc[UR44][R16.64+0x264] ;  /* 0x0002642c10257980 */ /* 0x000ea8000c101900 */
        /* <DEDUP_REMOVED lines=116> */
[----:B------:R-:W2:Y:S01]  /*1ff50*/  LD.E R151, desc[UR44][R16.64+0x42c] ;  /* 0x00042c2c10977980 */ /* 0x000ea2000c101900 */
[----:B------:R-:W-:Y:S01]  /*1ff60*/  IMAD R2, R9, 0x1000, R2 ;  /* 0x0000100009027824 */ /* 0x000fe200078e0202 */
[----:B------:R-:W-:-:S04]  /*1ff70*/  R2UR UR7, R3 ;  /* 0x00000000030772ca */ /* 0x000fc800000e0000 */
[C---:B------:R-:W-:Y:S01]  /*1ff80*/  R2UR UR6, R2.reuse ;  /* 0x00000000020672ca */ /* 0x040fe200000e0000 */
[----:B------:R-:W-:Y:S02]  /*1ff90*/  VIADD R8, R2, 0x80 ;  /* 0x0000008002087836 */ /* 0x000fe40000000000 */
[----:B------:R-:W-:Y:S01]  /*1ffa0*/  IMAD.MOV.U32 R9, RZ, RZ, R3 ;  /* 0x000000ffff097224 */ /* 0x000fe200078e0003 */
[----:B--2---:R-:W-:-:S09]  /*1ffb0*/  WARPGROUP.ARRIVE ;  /* 0x00000000000079c5 */ /* 0x004fd20000000000 */
[----:B------:R-:W-:Y:S01]  /*1ffc0*/  HGMMA.64x256x16.F32 R24, R176, gdesc[UR4].tnspB, R24, gsb0 ;  /* 0x43e00004b0187df0 */ /* 0x000fe20008000818 */
[----:B------:R-:W-:Y:S02]  /*1ffd0*/  R2UR UR6, R8 ;  /* 0x00000000080672ca */ /* 0x000fe400000e0000 */
[----:B------:R-:W-:Y:S01]  /*1ffe0*/  R2UR UR7, R9 ;  /* 0x00000000090772ca */ /* 0x000fe200000e0000 */
[----:B------:R-:W-:Y:S02]  /*1fff0*/  VIADD R8, R2, 0x100 ;  /* 0x0000010002087836 */ /* 0x000fe40000000000 */
[----:B------:R-:W-:Y:S01]  /*20000*/  IMAD.MOV.U32 R9, RZ, RZ, R3 ;  /* 0x000000ffff097224 */ /* 0x000fe200078e0003 */
[----:B------:R-:W-:Y:S02]  /*20010*/  WARPGROUP.DEPBAR.LE gsb0, 0x0 ;  /* 0x00008000000079c5 */ /* 0x000fe40000010000 */
        /* <DEDUP_REMOVED lines=127> */
[----:B------:R0:W-:Y:S02]  /*20810*/  ST.E desc[UR44][R16.64+0x42c], R151 ;  /* 0x00042c9710007985 */ /* 0x0001e4000c10192c */
[----:B0-----:R-:W-:-:S06]  /*20820*/  WARPGROUP.ARRIVE ;  /* 0x00000000000079c5 */ /* 0x001fcc0000000000 */
[----:B------:R-:W-:Y:S01]  /*20830*/  HGMMA.64x256x16.F32 R24, R172, gdesc[UR4].tnspB, R24, gsb0 ;  /* 0x43e00004ac187df0 */ /* 0x000fe20008000818 */
[----:B------:R-:W-:Y:S02]  /*20840*/  R2UR UR6, R8 ;  /* 0x00000000080672ca */ /* 0x000fe400000e0000 */
[----:B------:R-:W-:Y:S01]  /*20850*/  R2UR UR7, R9 ;  /* 0x00000000090772ca */ /* 0x000fe200000e0000 */
[----:B------:R-:W-:Y:S01]  /*20860*/  VIADD R2, R2, 0x180 ;  /* 0x0000018002027836 */ /* 0x000fe20000000000 */
        /* <DEDUP_REMOVED lines=263> */
[----:B------:R-:W-:Y:S03]  /*218e0*/  HGMMA.64x256x16.F32 R24, R164, gdesc[UR4].tnspB, R24, gsb0 ;  /* 0x43e00004a4187df0 */ /* 0x000fe60008000818 */
[----:B------:R-:W-:Y:S02]  /*218f0*/  WARPGROUP.DEPBAR.LE gsb0, 0x0 ;  /* 0x00008000000079c5 */ /* 0x000fe40000010000 */
[----:B------:R-:W-:Y:S04]  /*21900*/  ST.E desc[UR44][R16.64+0x230], R24 ;  /* 0x0002301810007985 */ /* 0x000fe8000c10192c */
[----:B------:R0:W-:Y:S04]  /*21910*/  ST.E desc[UR44][R22.64], R25 ;  /* 0x0000001916007985 */ /* 0x0001e8000c10192c */
[----:B------:R-:W-:Y:S04]  /*21920*/  ST.E desc[UR44][R4.64], R26 ;  /* 0x0000001a04007985 */ /* 0x000fe8000c10192c */
[----:B------:R-:W-:Y:S04]  /*21930*/  ST.E desc[UR44][R6.64], R27 ;  /* 0x0000001b06007985 */ /* 0x000fe8000c10192c */
[----:B------:R-:W2:Y:S04]  /*21940*/  LD.E R3, desc[UR44][R16.64+0x230] ;  /* 0x0002302c10037980 */ /* 0x000ea8000c101900 */
        /* <DEDUP_REMOVED lines=124> */
[----:B--2---:R1:W-:Y:S04]  /*22110*/  ST.E desc[UR44][R16.64+0x230], R3 ;  /* 0x0002300310007985 */ /* 0x0043e8000c10192c */
[----:B------:R-:W2:Y:S04]  /*22120*/  LD.E R9, desc[UR44][R22.64] ;  /* 0x0000002c16097980 */ /* 0x000ea8000c101900 */
[----:B--2---:R2:W-:Y:S04]  /*22130*/  ST.E desc[UR44][R22.64], R9 ;  /* 0x0000000916007985 */ /* 0x0045e8000c10192c */
[----:B------:R-:W3:Y:S04]  /*22140*/  LD.E R11, desc[UR44][R4.64] ;  /* 0x0000002c040b7980 */ /* 0x000ee8000c101900 */
[----:B---3--:R3:W-:Y:S04]  /*22150*/  ST.E desc[UR44][R4.64], R11 ;  /* 0x0000000b04007985 */ /* 0x0087e8000c10192c */
[----:B------:R-:W4:Y:S04]  /*22160*/  LD.E R13, desc[UR44][R6.64] ;  /* 0x0000002c060d7980 */ /* 0x000f28000c101900 */
[----:B----4-:R4:W-:Y:S04]  /*22170*/  ST.E desc[UR44][R6.64], R13 ;  /* 0x0000000d06007985 */ /* 0x0109e8000c10192c */
[----:B------:R-:W5:Y:S04]  /*22180*/  LD.E R15, desc[UR44][R16.64+0x240] ;  /* 0x0002402c100f7980 */ /* 0x000f68000c101900 */
[----:B------:R-:W5:Y:S04]  /*22190*/  LD.E R19, desc[UR44][R16.64+0x244] ;  /* 0x0002442c10137980 */ /* 0x000f68000c101900 */
[----:B------:R-:W5:Y:S04]  /*221a0*/  LD.E R21, desc[UR44][R16.64+0x248] ;  /* 0x0002482c10157980 */ /* 0x000f68000c101900 */
[----:B0-----:R-:W5:Y:S04]  /*221b0*/  LD.E R25, desc[UR44][R16.64+0x24c] ;  /* 0x00024c2c10197980 */ /* 0x001f68000c101900 */
[----:B-1----:R-:W5:Y:S04]  /*221c0*/  LD.E R3, desc[UR44][R16.64+0x250] ;  /* 0x0002502c10037980 */ /* 0x002f68000c101900 */
[----:B------:R-:W5:Y:S04]  /*221d0*/  LD.E R27, desc[UR44][R16.64+0x254] ;  /* 0x0002542c101b7980 */ /* 0x000f68000c101900 */
[----:B--2---:R-:W2:Y:S04]  /*221e0*/  LD.E R9, desc[UR44][R16.64+0x258] ;  /* 0x0002582c10097980 */ /* 0x004ea8000c101900 */
[----:B------:R-:W2:Y:S04]  /*221f0*/  LD.E R29, desc[UR44][R16.64+0x25c] ;  /* 0x00025c2c101d7980 */ /* 0x000ea8000c101900 */
[----:B---3--:R-:W3:Y:S04]  /*22200*/  LD.E R5, desc[UR44][R16.64+0x260] ;  /* 0x0002602c10057980 */ /* 0x008ee8000c101900 */
[----:B------:R-:W3:Y:S04]  /*22210*/  LD.E R11, desc[UR44][R16.64+0x264] ;  /* 0x0002642c100b7980 */ /* 0x000ee8000c101900 */
        /* <DEDUP_REMOVED lines=114> */
[----:B-----5:R0:W-:Y:S04]  /*22940*/  ST.E desc[UR44][R16.64+0x240], R15 ;  /* 0x0002400f10007985 */ /* 0x0201e8000c10192c */
[----:B------:R0:W-:Y:S04]  /*22950*/  ST.E desc[UR44][R16.64+0x244], R19 ;  /* 0x0002441310007985 */ /* 0x0001e8000c10192c */
[----:B------:R0:W-:Y:S04]  /*22960*/  ST.E desc[UR44][R16.64+0x248], R21 ;  /* 0x0002481510007985 */ /* 0x0001e8000c10192c */
[----:B------:R0:W-:Y:S04]  /*22970*/  ST.E desc[UR44][R16.64+0x24c], R25 ;  /* 0x00024c1910007985 */ /* 0x0001e8000c10192c */
[----:B------:R0:W-:Y:S04]  /*22980*/  ST.E desc[UR44][R16.64+0x250], R3 ;  /* 0x0002500310007985 */ /* 0x0001e8000c10192c */
[----:B------:R0:W-:Y:S04]  /*22990*/  ST.E desc[UR44][R16.64+0x254], R27 ;  /* 0x0002541b10007985 */ /* 0x0001e8000c10192c */
[----:B--2---:R0:W-:Y:S04]  /*229a0*/  ST.E desc[UR44][R16.64+0x258], R9 ;  /* 0x0002580910007985 */ /* 0x0041e8000c10192c */
[----:B------:R0:W-:Y:S04]  /*229b0*/  ST.E desc[UR44][R16.64+0x25c], R29 ;  /* 0x00025c1d10007985 */ /* 0x0001e8000c10192c */
[----:B---3--:R0:W-:Y:S04]  /*229c0*/  ST.E desc[UR44][R16.64+0x260], R5 ;  /* 0x0002600510007985 */ /* 0x0081e8000c10192c */
[----:B------:R0:W-:Y:S04]  /*229d0*/  ST.E desc[UR44][R16.64+0x264], R11 ;  /* 0x0002640b10007985 */ /* 0x0001e8000c10192c */
[----:B----4-:R0:W-:Y:S04]  /*229e0*/  ST.E desc[UR44][R16.64+0x268], R7 ;  /* 0x0002680710007985 */ /* 0x0101e8000c10192c */
        /* <DEDUP_REMOVED lines=112> */
[----:B------:R0:W-:Y:S01]  /*230f0*/  ST.E desc[UR44][R16.64+0x42c], R26 ;  /* 0x00042c1a10007985 */ /* 0x0001e2000c10192c */
[----:B------:R-:W-:Y:S01]  /*23100*/  @!PT LDS RZ, [RZ] ;  /* 0x00000000fffff984 */ /* 0x000fe20000000800 */
[----:B------:R-:W-:Y:S01]  /*23110*/  @!PT LDS RZ, [RZ] ;  /* 0x00000000fffff984 */ /* 0x000fe20000000800 */
[----:B------:R-:W-:Y:S01]  /*23120*/  @!PT LDS RZ, [RZ] ;  /* 0x00000000fffff984 */ /* 0x000fe20000000800 */
[----:B------:R-:W-:Y:S01]  /*23130*/  @!PT LDS RZ, [RZ] ;  /* 0x00000000fffff984 */ /* 0x000fe20000000800 */
[----:B------:R1:W-:Y:S06]  /*23140*/  MEMBAR.ALL.CTA ;  /* 0x0000000000007992 */ /* 0x0003ec0000008000 */
[----:B-1----:R-:W1:Y:S01]  /*23150*/  FENCE.VIEW.ASYNC.S ;  /* 0x00000000000073c6 */ /* 0x002e620000000000 */
[----:B------:R-:W-:Y:S01]  /*23160*/  BSSY B0, `(.L_x_5107) ;  /* 0x000000a000007945 */ /* 0x000fe20003800000 */
[----:B-1----:R-:W-:Y:S01]  /*23170*/  NOP ;  /* 0x0000000000007918 */ /* 0x002fe20000000000 */
[----:B------:R-:W-:Y:S06]  /*23180*/  BAR.ARV 0xe, 0x100 ;  /* 0x0384000000007b1d */ /* 0x000fec0000002000 */
[----:B------:R-:W-:Y:S05]  /*23190*/  @P0 BRA `(.L_x_5108) ;  /* 0x0000000000180947 */ /* 0x000fea0003800000 */
[----:B0-----:R-:W2:Y:S04]  /*231a0*/  LD.E.64 R2, desc[UR44][R16.64+0x68] ;  /* 0x0000682c10027980 */ /* 0x001ea8000c101b00 */
[----:B------:R-:W3:Y:S01]  /*231b0*/  LD.E R4, desc[UR44][R16.64+0x1e8] ;  /* 0x0001e82c10047980 */ /* 0x000ee2000c101900 */
[----:B--2---:R-:W-:-:S05]  /*231c0*/  MOV R3, R2 ;  /* 0x0000000200037202 */ /* 0x004fca0000000f00 */
[----:B---3--:R-:W-:-:S05]  /*231d0*/  IMAD R4, R4, 0x8, R3 ;  /* 0x0000000804047824 */ /* 0x008fca00078e0203 */
[----:B------:R-:W-:-:S04]  /*231e0*/  PRMT R4, RZ, 0x654, R4 ;  /* 0x00000654ff047816 */ /* 0x000fc80000000004 */
[----:B------:R1:W-:Y:S03]  /*231f0*/  SYNCS.ARRIVE.TRANS64.RED.A1T0 RZ, [R4+URZ], RZ ;  /* 0x000000ff04ff79a7 */ /* 0x0003e6000810043f */
.L_x_5108:
[----:B------:R-:W-:Y:S05]  /*23200*/  BSYNC B0 ;  /* 0x0000000000007941 */ /* 0x000fea0003800000 */
.L_x_5107:
[C---:B------:R-:W-:Y:S01]  /*23210*/  ISETP.GT.AND P1, PT, R0.reuse, R157, PT ;  /* 0x0000009d0000720c */ /* 0x040fe20003f24270 */
[----:B------:R-:W-:-:S12]  /*23220*/  VIADD R0, R0, 0xffffffff ;  /* 0xffffffff00007836 */ /* 0x000fd80000000000 */
[----:B------:R-:W-:Y:S05]  /*23230*/  @P1 BRA `(.L_x_5109) ;  /* 0xffffff5400e41947 */ /* 0x000fea000383ffff */
.L_x_5080:
[----:B------:R-:W-:Y:S05]  /*23240*/  WARPSYNC.ALL ;  /* 0x0000000000007948 */ /* 0x000fea0003800000 */
[----:B01----:R-:W2:Y:S04]  /*23250*/  LDL R5, [R1+0x210] ;  /* 0x0002100001057983 */ /* 0x003ea80000100800 */
[----:B------:R-:W3:Y:S04]  /*23260*/  LDL R6, [R1+0x214] ;  /* 0x0002140001067983 */ /* 0x000ee80000100800 */
[----:B------:R-:W4:Y:S01]  /*23270*/  LDL.64 R14, [R1+0xd8] ;  /* 0x0000d800010e7983 */ /* 0x000f220000100a00 */
[----:B------:R-:W-:Y:S01]  /*23280*/  IMAD.MOV.U32 R8, RZ, RZ, -0x800000 ;  /* 0xff800000ff087424 */ /* 0x000fe200078e00ff */
[----:B------:R-:W-:Y:S08]  /*23290*/  BAR.ARV 0x8, 0x100 ;  /* 0x0204000000007b1d */ /* 0x000ff00000002000 */
[----:B------:R-:W-:Y:S06]  /*232a0*/  BAR.SYNC.DEFER_BLOCKING 0xf, 0x100 ;  /* 0x03c4000000007b1d */ /* 0x000fec0000010000 */
[----:B--2---:R-:W0:Y:S02]  /*232b0*/  SHFL.BFLY PT, R0, R5, 0x2, 0x1f ;  /* 0x0c401f0005007f89 */ /* 0x004e2400000e0000 */
[----:B0-----:R-:W-:-:S05]  /*232c0*/  FADD.FTZ R0, R5, R0 ;  /* 0x0000000005007221 */ /* 0x001fca0000010000 */
[----:B------:R-:W0:Y:S02]  /*232d0*/  SHFL.BFLY PT, R3, R0, 0x1, 0x1f ;  /* 0x0c201f0000037f89 */ /* 0x000e2400000e0000 */
[----:B0-----:R-:W-:-:S05]  /*232e0*/  FADD.FTZ R2, R0, R3 ;  /* 0x0000000300027221 */ /* 0x001fca0000010000 */
[----:B------:R-:W-:Y:S04]  /*232f0*/  STL [R1+0x210], R2 ;  /* 0x0002100201007387 */ /* 0x000fe80000100800 */
[----:B------:R-:W2:Y:S04]  /*23300*/  LDL R13, [R1+0x210] ;  /* 0x00021000010d7983 */ /* 0x000ea80000100800 */
[----:B---3--:R-:W0:Y:S02]  /*23310*/  SHFL.BFLY PT, R3, R6, 0x2, 0x1f ;  /* 0x0c401f0006037f89 */ /* 0x008e2400000e0000 */
[----:B0-----:R-:W-:-:S05]  /*23320*/  FADD.FTZ R3, R3, R6 ;  /* 0x0000000603037221 */ /* 0x001fca0000010000 */
[----:B------:R-:W0:Y:S02]  /*23330*/  SHFL.BFLY PT, R4, R3, 0x1, 0x1f ;  /* 0x0c201f0003047f89 */ /* 0x000e2400000e0000 */
[----:B0-----:R-:W-:-:S05]  /*23340*/  FADD.FTZ R4, R3, R4 ;  /* 0x0000000403047221 */ /* 0x001fca0000010000 */
[----:B------:R-:W-:-:S13]  /*23350*/  FSETP.NE.FTZ.AND P2, PT, R4, RZ, PT ;  /* 0x000000ff0400720b */ /* 0x000fda0003f55000 */
[----:B------:R-:W3:Y:S04]  /*23360*/  @P2 LDL R7, [R1+0x220] ;  /* 0x0002200001072983 */ /* 0x000ee80000100800 */
[----:B------:R-:W5:Y:S01]  /*23370*/  @P2 LDL R10, [R1+0x204] ;  /* 0x00020400010a2983 */ /* 0x000f620000100800 */
[----:B--2---:R-:W-:-:S13]  /*23380*/  FSETP.NE.FTZ.AND P1, PT, R13, RZ, PT ;  /* 0x000000ff0d00720b */ /* 0x004fda0003f35000 */
[----:B------:R-:W2:Y:S04]  /*23390*/  @P1 LDL R5, [R1+0x220] ;  /* 0x0002200001051983 */ /* 0x000ea80000100800 */
[----:B------:R-:W4:Y:S01]  /*233a0*/  @P1 LDL R2, [R1+0x200] ;  /* 0x0002000001021983 */ /* 0x000f220000100800 */
[----:B------:R-:W0:Y:S08]  /*233b0*/  @P2 MUFU.LG2 R9, R4 ;  /* 0x0000000400092308 */ /* 0x000e300000000c00 */
[----:B------:R-:W1:Y:S01]  /*233c0*/  @P1 MUFU.LG2 R6, R13 ;  /* 0x0000000d00061308 */ /* 0x000e620000000c00 */
[----:B------:R-:W-:-:S02]  /*233d0*/  IMAD.MOV.U32 R0, RZ, RZ, -0x800000 ;  /* 0xff800000ff007424 */ /* 0x000fc400078e00ff */
[----:B0-----:R-:W-:Y:S01]  /*233e0*/  @P2 FMUL.FTZ R12, R9, 0.69314718246459960938 ;  /* 0x3f317218090c2820 */ /* 0x001fe20000410000 */
[----:B-1----:R-:W-:Y:S01]  /*233f0*/  @P1 FMUL.FTZ R6, R6, 0.69314718246459960938 ;  /* 0x3f31721806061820 */ /* 0x002fe20000410000 */
[----:B------:R-:W-:Y:S01]  /*23400*/  STL [R1+0x214], R4 ;  /* 0x0002140401007387 */ /* 0x000fe20000100800 */
[----:B---3--:R-:W-:-:S04]  /*23410*/  @P2 FMUL.FTZ R7, R7, 0.69314718246459960938 ;  /* 0x3f31721807072820 */ /* 0x008fc80000410000 */
[----:B-----5:R-:W-:-:S05]  /*23420*/  @P2 FFMA.FTZ R8, R7, R10, R12 ;  /* 0x0000000a07082223 */ /* 0x020fca000001000c */
[----:B------:R0:W-:Y:S01]  /*23430*/  STL [R1+0x214], R8 ;  /* 0x0002140801007387 */ /* 0x0001e20000100800 */
[----:B--2---:R-:W-:-:S04]  /*23440*/  @P1 FMUL.FTZ R5, R5, 0.69314718246459960938 ;  /* 0x3f31721805051820 */ /* 0x004fc80000410000 */
[----:B----4-:R-:W-:-:S05]  /*23450*/  @P1 FFMA.FTZ R0, R5, R2, R6 ;  /* 0x0000000205001223 */ /* 0x010fca0000010006 */
[----:B------:R1:W-:Y:S04]  /*23460*/  STL [R1+0x210], R0 ;  /* 0x0002100001007387 */ /* 0x0003e80000100800 */
[----:B------:R-:W2:Y:S02]  /*23470*/  LD.E R2, desc[UR44][R14.64+0x4] ;  /* 0x0000042c0e027980 */ /* 0x000ea4000c101900 */
[----:B--2---:R-:W-:Y:S02]  /*23480*/  ISETP.NE.AND P0, PT, R2, RZ, PT ;  /* 0x000000ff0200720c */ /* 0x004fe40003f05270 */
[----:B------:R-:W2:Y:S11]  /*23490*/  LDL R2, [R1+0x1e8] ;  /* 0x0001e80001027983 */ /* 0x000eb60000100800 */
[----:B------:R-:W3:Y:S04]  /*234a0*/  @!P0 LDL.64 R6, [R1+0xe0] ;  /* 0x0000e00001068983 */ /* 0x000ee80000100a00 */
[----:B------:R-:W2:Y:S01]  /*234b0*/  @!P0 LD.E R3, desc[UR44][R14.64] ;  /* 0x0000002c0e038980 */ /* 0x000ea2000c101900 */
[----:B------:R-:W-:-:S06]  /*234c0*/  IMAD.MOV.U32 R42, RZ, RZ, RZ ;  /* 0x000000ffff2a7224 */ /* 0x000fcc00078e00ff */
[----:B------:R-:W4:Y:S01]  /*234d0*/  @P1 MUFU.RCP R42, R13 ;  /* 0x0000000d002a1308 */ /* 0x000f220000001000 */
[----:B---3--:R-:W0:Y:S01]  /*234e0*/  @!P0 LD.E.64 R6, desc[UR44][R6.64] ;  /* 0x0000002c06068980 */ /* 0x008e22000c101b00 */
[----:B--2---:R-:W-:-:S04]  /*234f0*/  @!P0 IMAD R3, R2, 0x40, R3 ;  /* 0x0000004002038824 */ /* 0x004fc800078e0203 */
[----:B0-----:R-:W-:-:S05]  /*23500*/  @!P0 IMAD.WIDE R8, R3, 0x4, R6 ;  /* 0x0000000403088825 */ /* 0x001fca00078e0206 */
[----:B----4-:R0:W-:Y:S04]  /*23510*/  @!P0 ST.E desc[UR44][R8.64], R42 ;  /* 0x0000002a08008985 */ /* 0x0101e8000c10192c */
[----:B------:R-:W1:Y:S04]  /*23520*/  @!P0 LDL.64 R14, [R1+0xd8] ;  /* 0x0000d800010e8983 */ /* 0x000e680000100a00 */
[----:B-1----:R-:W2:Y:S02]  /*23530*/  @!P0 LD.E R0, desc[UR44][R14.64+0x4] ;  /* 0x0000042c0e008980 */ /* 0x002ea4000c101900 */
[----:B--2---:R-:W-:-:S13]  /*23540*/  @!P0 ISETP.NE.AND P0, PT, R0, RZ, PT ;  /* 0x000000ff0000820c */ /* 0x004fda0003f05270 */
[----:B------:R-:W2:Y:S04]  /*23550*/  @!P0 LDL.64 R10, [R1+0xe0] ;  /* 0x0000e000010a8983 */ /* 0x000ea80000100a00 */
[----:B------:R-:W3:Y:S01]  /*23560*/  @!P0 LD.E R3, desc[UR44][R14.64] ;  /* 0x0000002c0e038980 */ /* 0x000ee2000c101900 */
[----:B------:R-:W-:-:S06]  /*23570*/  IMAD.MOV.U32 R0, RZ, RZ, RZ ;  /* 0x000000ffff007224 */ /* 0x000fcc00078e00ff */
[----:B------:R-:W1:Y:S01]  /*23580*/  @P2 MUFU.RCP R0, R4 ;  /* 0x0000000400002308 */ /* 0x000e620000001000 */
[----:B--2---:R-:W2:Y:S01]  /*23590*/  @!P0 LD.E.64 R10, desc[UR44][R10.64] ;  /* 0x0000002c0a0a8980 */ /* 0x004ea2000c101b00 */
[----:B---3--:R-:W-:-:S04]  /*235a0*/  @!P0 IMAD R3, R2, 0x40, R3 ;  /* 0x0000004002038824 */ /* 0x008fc800078e0203 */
[----:B------:R-:W-:-:S04]  /*235b0*/  @!P0 VIADD R3, R3, 0x8 ;  /* 0x0000000803038836 */ /* 0x000fc80000000000 */
[----:B--2---:R-:W-:-:S05]  /*235c0*/  @!P0 IMAD.WIDE R2, R3, 0x4, R10 ;  /* 0x0000000403028825 */ /* 0x004fca00078e020a */
[----:B-1----:R1:W-:Y:S04]  /*235d0*/  @!P0 ST.E desc[UR44][R2.64], R0 ;  /* 0x0000000002008985 */ /* 0x0023e8000c10192c */
[----:B------:R-:W2:Y:S04]  /*235e0*/  LDL R34, [R1+0x1e8] ;  /* 0x0001e80001227983 */ /* 0x000ea80000100800 */
[----:B------:R-:W3:Y:S04]  /*235f0*/  LDL.64 R12, [R1+0x388] ;  /* 0x00038800010c7983 */ /* 0x000ee80000100a00 */
        /* <DEDUP_REMOVED lines=26> */
[----:B0-----:R-:W5:Y:S04]  /*237a0*/  LDL.64 R8, [R1+0x3d8] ;  /* 0x0003d80001087983 */ /* 0x001f680000100a00 */
[----:B------:R-:W5:Y:S04]  /*237b0*/  LDL.64 R4, [R1+0x3e8] ;  /* 0x0003e80001047983 */ /* 0x000f680000100a00 */
[----:B------:R-:W5:Y:S04]  /*237c0*/  LDL.64 R10, [R1+0x3f8] ;  /* 0x0003f800010a7983 */ /* 0x000f680000100a00 */
[----:B-1----:R-:W5:Y:S04]  /*237d0*/  LDL.64 R2, [R1+0x408] ;  /* 0x0004080001027983 */ /* 0x002f680000100a00 */
        /* <DEDUP_REMOVED lines=33> */
[----:B------:R-:W5:Y:S04]  /*239f0*/  LDL R35, [R1+0x1f0] ;  /* 0x0001f00001237983 */ /* 0x000f680000100800 */
[----:B------:R-:W5:Y:S01]  /*23a00*/  LDL R32, [R1+0x1f4] ;  /* 0x0001f40001207983 */ /* 0x000f620000100800 */
[----:B--2---:R-:W-:-:S05]  /*23a10*/  VIADD R34, R34, 0x1 ;  /* 0x0000000122227836 */ /* 0x004fca0000000000 */
[----:B------:R-:W-:-:S13]  /*23a20*/  ISETP.NE.AND P0, PT, R34, 0x2, PT ;  /* 0x000000022200780c */ /* 0x000fda0003f05270 */
[----:B------:R-:W2:Y:S01]  /*23a30*/  @!P0 LDL R33, [R1+0x1ec] ;  /* 0x0001ec0001218983 */ /* 0x000ea20000100800 */
[-C--:B---3--:R-:W-:Y:S01]  /*23a40*/  FMUL.FTZ R13, R13, R0.reuse ;  /* 0x000000000d0d7220 */ /* 0x088fe20000410000 */
[-C--:B------:R-:W-:Y:S01]  /*23a50*/  FMUL.FTZ R12, R12, R0.reuse ;  /* 0x000000000c0c7220 */ /* 0x080fe20000410000 */
[-C--:B----4-:R-:W-:Y:S01]  /*23a60*/  FMUL.FTZ R135, R135, R0.reuse ;  /* 0x0000000087877220 */ /* 0x090fe20000410000 */
[-C--:B------:R-:W-:Y:S01]  /*23a70*/  FMUL.FTZ R134, R134, R0.reuse ;  /* 0x0000000086867220 */ /* 0x080fe20000410000 */
        /* <DEDUP_REMOVED lines=12> */
[----:B------:R2:W-:Y:S01]  /*23b40*/  STL.64 [R1+0x388], R12 ;  /* 0x0003880c01007387 */ /* 0x0005e20000100a00 */
        /* <DEDUP_REMOVED lines=113> */
[----:B------:R-:W-:Y:S01]  /*24260*/  VIADD R32, R32, 0x1 ;  /* 0x0000000120207836 */ /* 0x000fe20000000000 */
[----:B------:R-:W-:Y:S04]  /*24270*/  STL [R1+0x1e8], R34 ;  /* 0x0001e82201007387 */ /* 0x000fe80000100800 */
        /* <DEDUP_REMOVED lines=11> */
[----:B------:R-:W-:Y:S01]  /*24330*/  STL.64 [R1+0x2c0], R62 ;  /* 0x0002c03e01007387 */ /* 0x000fe20000100a00 */
[----:B--2---:R-:W-:-:S03]  /*24340*/  @!P0 LOP3.LUT R12, R33, 0x1, RZ, 0x3c, !PT ;  /* 0x00000001210c8812 */ /* 0x004fc600078e3cff */
        /* <DEDUP_REMOVED lines=50> */
[----:B------:R-:W-:Y:S04]  /*24670*/  STL [R1+0x1f0], R0 ;  /* 0x0001f00001007387 */ /* 0x000fe80000100800 */
[----:B------:R-:W-:Y:S04]  /*24680*/  @!P0 STL [R1+0x1ec], R12 ;  /* 0x0001ec0c01008387 */ /* 0x000fe80000100800 */
[----:B------:R-:W-:Y:S04]  /*24690*/  STL [R1+0x1f4], R32 ;  /* 0x0001f42001007387 */ /* 0x000fe80000100800 */
[----:B------:R-:W-:Y:S04]  /*246a0*/  @!P0 STL [R1+0x1e8], RZ ;  /* 0x0001e8ff01008387 */ /* 0x000fe80000100800 */
[----:B------:R0:W-:Y:S02]  /*246b0*/  STL.64 [R1+0x408], R2 ;  /* 0x0004080201007387 */ /* 0x0001e40000100a00 */
[----:B0-----:R-:W-:Y:S01]  /*246c0*/  IMAD.MOV.U32 R3, RZ, RZ, 0x1 ;  /* 0x00000001ff037424 */ /* 0x001fe200078e00ff */
[----:B------:R-:W-:Y:S06]  /*246d0*/  BAR.ARV 0xe, 0x100 ;  /* 0x0384000000007b1d */ /* 0x000fec0000002000 */
.L_x_4999:
[----:B0-----:R-:W-:-:S04]  /*246e0*/  PRMT R0, R3, 0x9910, RZ ;  /* 0x0000991003007816 */ /* 0x001fc800000000ff */
[----:B------:R-:W-:-:S13]  /*246f0*/  ISETP.NE.AND P0, PT, R0, RZ, PT ;  /* 0x000000ff0000720c */ /* 0x000fda0003f05270 */
[----:B------:R-:W-:Y:S05]  /*24700*/  @!P0 BRA `(.L_x_5110) ;  /* 0x0000002400e08947 */ /* 0x000fea0003800000 */
[----:B------:R-:W0:Y:S01]  /*24710*/  S2R R0, SR_TID.X ;  /* 0x0000000000007919 */ /* 0x000e220000002100 */
[----:B------:R-:W1:Y:S01]  /*24720*/  S2UR UR5, SR_CgaCtaId ;  /* 0x00000000000579c3 */ /* 0x000e620000008800 */
[----:B------:R-:W-:Y:S01]  /*24730*/  UMOV UR4, 0x400 ;  /* 0x0000040000047882 */ /* 0x000fe20000000000 */
[----:B------:R-:W-:-:S06]  /*24740*/  SHF.R.S32.HI R14, RZ, 0x1f, R160 ;  /* 0x0000001fff0e7819 */ /* 0x000fcc00000114a0 */
[----:B------:R-:W-:Y:S01]  /*24750*/  BAR.SYNC.DEFER_BLOCKING 0x1, 0x100 ;  /* 0x0044000000007b1d */ /* 0x000fe20000010000 */
[----:B------:R-:W-:-:S07]  /*24760*/  SHF.R.S32.HI R16, RZ, 0x1f, R159 ;  /* 0x0000001fff107819 */ /* 0x000fce000001149f */
[----:B------:R-:W2:Y:S01]  /*24770*/  LDC R28, c[0x0][0xce8] ;  /* 0x00033a00ff1c7b82 */ /* 0x000ea20000000800 */
[----:B------:R-:W3:Y:S07]  /*24780*/  S2R R23, SR_CTAID.X ;  /* 0x0000000000177919 */ /* 0x000eee0000002500 */
[----:B------:R-:W4:Y:S01]  /*24790*/  LDC.64 R18, c[0x0][0xc40] ;  /* 0x00031000ff127b82 */ /* 0x000f220000000a00 */
[----:B-1----:R-:W-:-:S04]  /*247a0*/  ULEA UR4, UR5, UR4, 0x18 ;  /* 0x0000000405047291 */ /* 0x002fc8000f8ec03f */
[----:B------:R-:W-:Y:S01]  /*247b0*/  UIADD3 UR4, UR4, 0x38820, URZ ;  /* 0x0003882004047890 */ /* 0x000fe2000fffe03f */
[----:B0-----:R-:W-:-:S03]  /*247c0*/  VIADD R5, R0, 0xffffff80 ;  /* 0xffffff8000057836 */ /* 0x001fc60000000000 */
[----:B------:R-:W-:Y:S01]  /*247d0*/  UPRMT UR4, URZ, 0x654, UR4 ;  /* 0x000006543f047896 */ /* 0x000fe20008000004 */
[----:B--2---:R-:W-:Y:S02]  /*247e0*/  ISETP.NE.AND P1, PT, R28, 0x1, PT ;  /* 0x000000011c00780c */ /* 0x004fe40003f25270 */
[----:B------:R-:W-:-:S04]  /*247f0*/  SHF.R.S32.HI R2, RZ, 0x1f, R5 ;  /* 0x0000001fff027819 */ /* 0x000fc80000011405 */
[----:B------:R-:W-:Y:S02]  /*24800*/  LEA.HI R0, R2, R5, RZ, 0x7 ;  /* 0x0000000502007211 */ /* 0x000fe400078f38ff */
[----:B------:R-:W-:Y:S02]  /*24810*/  SYNCS.ARRIVE.TRANS64.RED.A1T0 RZ, [UR4], RZ ;  /* 0x000000ffffff79a7 */ /* 0x000fe40008100404 */
[----:B------:R-:W-:Y:S02]  /*24820*/  SHF.R.S32.HI R22, RZ, 0x7, R0 ;  /* 0x00000007ff167819 */ /* 0x000fe40000011400 */
[----:B------:R-:W-:-:S03]  /*24830*/  LOP3.LUT R4, R0, 0xffffff80, RZ, 0xc0, !PT ;  /* 0xffffff8000047812 */ /* 0x000fc600078ec0ff */
[----:B------:R-:W0:Y:S02]  /*24840*/  SHFL.IDX PT, R3, R22, RZ, 0x1f ;  /* 0x00001fff16037589 */ /* 0x000e2400000e0000 */
[----:B------:R-:W-:-:S05]  /*24850*/  IMAD.IADD R24, R5, 0x1, -R4 ;  /* 0x0000000105187824 */ /* 0x000fca00078e0a04 */
[----:B------:R-:W-:-:S04]  /*24860*/  SHF.R.S32.HI R21, RZ, 0x1f, R24 ;  /* 0x0000001fff157819 */ /* 0x000fc80000011418 */
[----:B------:R-:W-:-:S04]  /*24870*/  LEA.HI R20, R21, R24, RZ, 0x2 ;  /* 0x0000001815147211 */ /* 0x000fc800078f10ff */
[--C-:B------:R-:W-:Y:S02]  /*24880*/  SHF.R.S32.HI R25, RZ, 0x2, R20.reuse ;  /* 0x00000002ff197819 */ /* 0x100fe40000011414 */
[----:B------:R-:W-:-:S04]  /*24890*/  SHF.R.S32.HI R4, RZ, 0x1f, R20 ;  /* 0x0000001fff047819 */ /* 0x000fc80000011414 */
[----:B------:R-:W-:Y:S02]  /*248a0*/  LEA.HI R4, R4, R25, RZ, 0x3 ;  /* 0x0000001904047211 */ /* 0x000fe400078f18ff */
[----:B0-----:R-:W-:Y:S02]  /*248b0*/  ISETP.NE.AND P0, PT, R3, RZ, PT ;  /* 0x000000ff0300720c */ /* 0x001fe40003f05270 */
[----:B------:R-:W-:Y:S02]  /*248c0*/  LEA.HI R3, R2, R5, RZ, 0x2 ;  /* 0x0000000502037211 */ /* 0x000fe400078f10ff */
[----:B------:R-:W-:Y:S02]  /*248d0*/  LOP3.LUT R26, R4, 0xfffffff8, RZ, 0xc0, !PT ;  /* 0xfffffff8041a7812 */ /* 0x000fe400078ec0ff */
[----:B------:R-:W-:-:S05]  /*248e0*/  LOP3.LUT R6, R3, 0xfffffffc, RZ, 0xc0, !PT ;  /* 0xfffffffc03067812 */ /* 0x000fca00078ec0ff */
[----:B------:R-:W-:Y:S02]  /*248f0*/  IMAD.IADD R27, R5, 0x1, -R6 ;  /* 0x00000001051b7824 */ /* 0x000fe400078e0a06 */
[----:B---34-:R-:W-:Y:S05]  /*24900*/  @P0 BRA `(.L_x_5111) ;  /* 0x0000000400440947 */ /* 0x018fea0003800000 */
[----:B------:R-:W-:Y:S01]  /*24910*/  LOP3.LUT R0, R0, 0xffffff80, RZ, 0xc0, !PT ;  /* 0xffffff8000007812 */ /* 0x000fe200078ec0ff */
[----:B------:R-:W0:Y:S01]  /*24920*/  S2R R11, SR_CTAID.X ;  /* 0x00000000000b7919 */ /* 0x000e220000002500 */
[----:B------:R-:W1:Y:S01]  /*24930*/  LDC R12, c[0x0][0xce8] ;  /* 0x00033a00ff0c7b82 */ /* 0x000e620000000800 */
[----:B------:R-:W-:Y:S01]  /*24940*/  LEA.HI R9, R22, R22, RZ, 0x1 ;  /* 0x0000001616097211 */ /* 0x000fe200078f08ff */
[----:B------:R-:W-:Y:S01]  /*24950*/  ULDC UR4, c[0x0][0xb88] ;  /* 0x0002e20000047ab9 */ /* 0x000fe20000000800 */
[----:B------:R-:W-:Y:S02]  /*24960*/  IMAD.IADD R0, R5, 0x1, -R0 ;  /* 0x0000000105007824 */ /* 0x000fe400078e0a00 */
[----:B------:R-:W-:-:S03]  /*24970*/  LOP3.LUT R13, R9, 0xfffffe, RZ, 0xc0, !PT ;  /* 0x00fffffe090d7812 */ /* 0x000fc600078ec0ff */
[----:B------:R-:W-:Y:S02]  /*24980*/  SHF.R.S32.HI R3, RZ, 0x1f, R0 ;  /* 0x0000001fff037819 */ /* 0x000fe40000011400 */
[----:B------:R-:W-:Y:S02]  /*24990*/  IMAD.IADD R13, R22, 0x1, -R13 ;  /* 0x00000001160d7824 */ /* 0x000fe400078e0a0d */
[CC--:B------:R-:W-:Y:S02]  /*249a0*/  LEA.HI R4, R3.reuse, R0.reuse, RZ, 0x2 ;  /* 0x0000000003047211 */ /* 0x0c0fe400078f10ff */
[----:B------:R-:W-:Y:S02]  /*249b0*/  LEA.HI R3, R3, R0, RZ, 0x5 ;  /* 0x0000000003037211 */ /* 0x000fe400078f28ff */
[--C-:B------:R-:W-:Y:S02]  /*249c0*/  SHF.R.S32.HI R6, RZ, 0x2, R4.reuse ;  /* 0x00000002ff067819 */ /* 0x100fe40000011404 */
[----:B------:R-:W-:-:S04]  /*249d0*/  SHF.R.S32.HI R7, RZ, 0x1f, R4 ;  /* 0x0000001fff077819 */ /* 0x000fc80000011404 */
[----:B------:R-:W-:Y:S02]  /*249e0*/  LEA.HI R8, R7, R6, RZ, 0x3 ;  /* 0x0000000607087211 */ /* 0x000fe400078f18ff */
[----:B------:R-:W-:Y:S02]  /*249f0*/  LOP3.LUT R7, R4, 0x7ffffffc, RZ, 0xc0, !PT ;  /* 0x7ffffffc04077812 */ /* 0x000fe400078ec0ff */
[----:B------:R-:W-:Y:S01]  /*24a00*/  LOP3.LUT R9, R8, 0xfffffff8, RZ, 0xc0, !PT ;  /* 0xfffffff808097812 */ /* 0x000fe200078ec0ff */
[----:B-1----:R-:W-:Y:S01]  /*24a10*/  IMAD R8, R12, UR4, RZ ;  /* 0x000000040c087c24 */ /* 0x002fe2000f8e02ff */
[----:B------:R-:W-:Y:S01]  /*24a20*/  SHF.R.S32.HI R4, RZ, 0x5, R3 ;  /* 0x00000005ff047819 */ /* 0x000fe20000011403 */
[----:B------:R-:W-:Y:S01]  /*24a30*/  IMAD.IADD R0, R0, 0x1, -R7 ;  /* 0x0000000100007824 */ /* 0x000fe200078e0a07 */
[----:B------:R-:W-:Y:S01]  /*24a40*/  ISETP.NE.AND P3, PT, R12, 0x1, PT ;  /* 0x000000010c00780c */ /* 0x000fe20003f65270 */
[----:B------:R-:W-:Y:S01]  /*24a50*/  IMAD.IADD R9, R6, 0x1, -R9 ;  /* 0x0000000106097824 */ /* 0x000fe200078e0a09 */
[----:B------:R-:W-:Y:S01]  /*24a60*/  ULDC.64 UR4, c[0x0][0xcd0] ;  /* 0x0003340000047ab9 */ /* 0x000fe20000000a00 */
[----:B------:R-:W-:Y:S01]  /*24a70*/  IMAD.U32 R3, R13, -0x100, RZ ;  /* 0xffffff000d037824 */ /* 0x000fe200078e00ff */
[----:B------:R-:W1:Y:S01]  /*24a80*/  LDC.64 R6, c[0x0][0xcd8] ;  /* 0x00033600ff067b82 */ /* 0x000e620000000a00 */
[----:B------:R-:W-:-:S02]  /*24a90*/  IMAD.SHL.U32 R0, R0, 0x2, RZ ;  /* 0x0000000200007824 */ /* 0x000fc400078e00ff */
[----:B------:R-:W-:-:S03]  /*24aa0*/  IMAD R10, R4, 0x10, R9 ;  /* 0x00000010040a7824 */ /* 0x000fc600078e0209 */
[----:B------:R-:W-:Y:S01]  /*24ab0*/  ISETP.NE.AND P0, PT, R0, R3, PT ;  /* 0x000000030000720c */ /* 0x000fe20003f05270 */
[----:B0-----:R-:W-:Y:S02]  /*24ac0*/  IMAD R13, R11, 0x40, R10 ;  /* 0x000000400b0d7824 */ /* 0x001fe400078e020a */
[----:B------:R-:W0:Y:S03]  /*24ad0*/  @P3 LDC R4, c[0x0][0xcec] ;  /* 0x00033b00ff043b82 */ /* 0x000e260000000800 */
[----:B------:R-:W-:-:S13]  /*24ae0*/  ISETP.GE.OR P2, PT, R13, R8, P0 ;  /* 0x000000080d00720c */ /* 0x000fda0000746670 */
[----:B------:R-:W2:Y:S01]  /*24af0*/  @!P2 LDL R15, [R1+0x210] ;  /* 0x00021000010fa983 */ /* 0x000ea20000100800 */
[----:B------:R-:W-:Y:S01]  /*24b00*/  LEA.HI R0, R2, R5, RZ, 0x2 ;  /* 0x0000000502007211 */ /* 0x000fe200078f10ff */
[----:B------:R-:W-:Y:S01]  /*24b10*/  IMAD R9, R14, UR4, RZ ;  /* 0x000000040e097c24 */ /* 0x000fe2000f8e02ff */
[----:B------:R-:W-:Y:S01]  /*24b20*/  BSSY B0, `(.L_x_5111) ;  /* 0x000002f000007945 */ /* 0x000fe20003800000 */
[----:B------:R-:W-:Y:S01]  /*24b30*/  VIADD R13, R13, 0x8 ;  /* 0x000000080d0d7836 */ /* 0x000fe20000000000 */
[----:B------:R-:W-:Y:S01]  /*24b40*/  LOP3.LUT R0, R0, 0xfffffffc, RZ, 0xc0, !PT ;  /* 0xfffffffc00007812 */ /* 0x000fe200078ec0ff */
[----:B------:R-:W-:-:S03]  /*24b50*/  IMAD R9, R160, UR5, R9 ;  /* 0x00000005a0097c24 */ /* 0x000fc6000f8e0209 */
[----:B------:R-:W-:Y:S01]  /*24b60*/  ISETP.GE.OR P0, PT, R13, R8, P0 ;  /* 0x000000080d00720c */ /* 0x000fe20000706670 */
[----:B------:R-:W-:Y:S02]  /*24b70*/  IMAD.IADD R0, R5, 0x1, -R0 ;  /* 0x0000000105007824 */ /* 0x000fe400078e0a00 */
[----:B------:R-:W3:Y:S03]  /*24b80*/  @P3 LDC R5, c[0x0][0xcf0] ;  /* 0x00033c00ff053b82 */ /* 0x000ee60000000800 */
[----:B------:R-:W-:-:S04]  /*24b90*/  LEA.HI R2, R0, R0, RZ, 0x1 ;  /* 0x0000000000027211 */ /* 0x000fc800078f08ff */
[----:B------:R-:W-:-:S05]  /*24ba0*/  LOP3.LUT R3, R2, 0x1ffffffe, RZ, 0xc0, !PT ;  /* 0x1ffffffe02037812 */ /* 0x000fca00078ec0ff */
[----:B------:R-:W-:Y:S02]  /*24bb0*/  IMAD.IADD R0, R0, 0x1, -R3 ;  /* 0x0000000100007824 */ /* 0x000fe400078e0a03 */
[----:B------:R-:W-:Y:S01]  /*24bc0*/  IMAD.WIDE.U32 R2, R160, UR4, RZ ;  /* 0x00000004a0027c25 */ /* 0x000fe2000f8e00ff */
[----:B------:R-:W-:-:S03]  /*24bd0*/  ULDC.64 UR4, c[0x0][0xce0] ;  /* 0x0003380000047ab9 */ /* 0x000fc60000000a00 */
[----:B------:R-:W-:Y:S02]  /*24be0*/  IMAD R0, R0, 0x8, R10 ;  /* 0x0000000800007824 */ /* 0x000fe400078e020a */
[----:B------:R-:W-:Y:S02]  /*24bf0*/  IMAD.IADD R3, R3, 0x1, R9 ;  /* 0x0000000103037824 */ /* 0x000fe400078e0209 */
[----:B------:R-:W-:Y:S02]  /*24c00*/  IMAD R9, R11, 0x40, R0 ;  /* 0x000000400b097824 */ /* 0x000fe400078e0200 */
[----:B-1----:R-:W-:Y:S02]  /*24c10*/  IMAD R10, R6, UR37, RZ ;  /* 0x00000025060a7c24 */ /* 0x002fe4000f8e02ff */
[----:B0-----:R-:W-:-:S04]  /*24c20*/  @P3 IMAD.HI.U32 R4, R9, R4, RZ ;  /* 0x0000000409043227 */ /* 0x001fc800078e00ff */
[----:B------:R-:W-:Y:S02]  /*24c30*/  IMAD R17, R7, UR36, R10 ;  /* 0x0000002407117c24 */ /* 0x000fe4000f8e020a */
[----:B------:R-:W-:Y:S01]  /*24c40*/  IMAD.MOV.U32 R11, RZ, RZ, R9 ;  /* 0x000000ffff0b7224 */ /* 0x000fe200078e0009 */
[----:B---3--:R-:W-:Y:S01]  /*24c50*/  @P3 SHF.R.U32.HI R11, RZ, R5, R4 ;  /* 0x00000005ff0b3219 */ /* 0x008fe20000011604 */
[----:B------:R-:W-:-:S04]  /*24c60*/  IMAD.WIDE.U32 R6, R6, UR36, R2 ;  /* 0x0000002406067c25 */ /* 0x000fc8000f8e0002 */
[----:B------:R-:W-:Y:S02]  /*24c70*/  IMAD.IADD R7, R7, 0x1, R17 ;  /* 0x0000000107077824 */ /* 0x000fe400078e0211 */
[----:B------:R-:W-:Y:S02]  /*24c80*/  IMAD.MOV R5, RZ, RZ, -R11 ;  /* 0x000000ffff057224 */ /* 0x000fe400078e0a0b */
[----:B------:R-:W-:Y:S02]  /*24c90*/  IMAD R0, R16, UR4, RZ ;  /* 0x0000000410007c24 */ /* 0x000fe4000f8e02ff */
[----:B------:R-:W-:Y:S01]  /*24ca0*/  IMAD.WIDE.U32 R2, R159, UR4, R6 ;  /* 0x000000049f027c25 */ /* 0x000fe2000f8e0006 */
[----:B------:R-:W-:-:S03]  /*24cb0*/  SHF.R.S32.HI R7, RZ, 0x1f, R11 ;  /* 0x0000001fff077819 */ /* 0x000fc6000001140b */
[----:B------:R-:W-:Y:S01]  /*24cc0*/  IMAD R5, R12, R5, R9 ;  /* 0x000000050c057224 */ /* 0x000fe200078e0209 */
[----:B------:R-:W-:Y:S01]  /*24cd0*/  IADD3 R2, P3, R11, R2, RZ ;  /* 0x000000020b027210 */ /* 0x000fe20007f7e0ff */
[----:B------:R-:W-:Y:S01]  /*24ce0*/  IMAD R4, R159, UR5, R0 ;  /* 0x000000059f047c24 */ /* 0x000fe2000f8e0200 */
[----:B------:R-:W-:Y:S02]  /*24cf0*/  ULDC.64 UR4, c[0x0][0xcc8] ;  /* 0x0003320000047ab9 */ /* 0x000fe40000000a00 */
[----:B------:R-:W-:Y:S02]  /*24d00*/  SHF.R.S32.HI R0, RZ, 0x1f, R5 ;  /* 0x0000001fff007819 */ /* 0x000fe40000011405 */
[----:B------:R-:W-:-:S03]  /*24d10*/  IADD3.X R3, R7, R3, R4, P3, !PT ;  /* 0x0000000307037210 */ /* 0x000fc60001ffe404 */
[----:B------:R-:W-:Y:S02]  /*24d20*/  IMAD R0, R0, UR4, RZ ;  /* 0x0000000400007c24 */ /* 0x000fe4000f8e02ff */
[----:B------:R-:W-:-:S04]  /*24d30*/  IMAD.WIDE.U32 R2, R5, UR4, R2 ;  /* 0x0000000405027c25 */ /* 0x000fc8000f8e0002 */
[----:B------:R-:W-:Y:S01]  /*24d40*/  IMAD R5, R5, UR5, R0 ;  /* 0x0000000505057c24 */ /* 0x000fe2000f8e0200 */
[----:B------:R-:W-:Y:S02]  /*24d50*/  ULDC.64 UR4, c[0x0][0xca8] ;  /* 0x00032a0000047ab9 */ /* 0x000fe40000000a00 */
[----:B------:R-:W-:Y:S01]  /*24d60*/  LEA R0, P3, R2, UR4, 0x2 ;  /* 0x0000000402007c11 */ /* 0x000fe2000f8610ff */
[----:B------:R-:W-:-:S04]  /*24d70*/  IMAD.IADD R3, R3, 0x1, R5 ;  /* 0x0000000103037824 */ /* 0x000fc800078e0205 */
[----:B------:R-:W-:Y:S01]  /*24d80*/  SHFL.IDX PT, R4, R0, 0x1, 0x1c1f ;  /* 0x003c1f0000047f89 */ /* 0x000fe200000e0000 */
[----:B------:R-:W-:-:S03]  /*24d90*/  LEA.HI.X R6, R2, UR5, R3, 0x2, P3 ;  /* 0x0000000502067c11 */ /* 0x000fc600098f1403 */
[----:B------:R-:W-:Y:S04]  /*24da0*/  SHFL.IDX PT, R2, R0, RZ, 0x1c1f ;  /* 0x001c1fff00027589 */ /* 0x000fe800000e0000 */
[----:B------:R-:W2:Y:S04]  /*24db0*/  SHFL.IDX PT, R3, R6, RZ, 0x1c1f ;  /* 0x001c1fff06037589 */ /* 0x000ea800000e0000 */
[----:B------:R0:W1:Y:S04]  /*24dc0*/  SHFL.IDX PT, R5, R6, 0x1, 0x1c1f ;  /* 0x003c1f0006057f89 */ /* 0x00006800000e0000 */
[----:B--2---:R0:W-:Y:S01]  /*24dd0*/  @!P2 ST.E desc[UR44][R2.64], R15 ;  /* 0x0000000f0200a985 */ /* 0x0041e2000c10192c */
[----:B-1----:R-:W-:Y:S05]  /*24de0*/  @P0 BRA `(.L_x_5112) ;  /* 0x0000000000080947 */ /* 0x002fea0003800000 */
[----:B0-----:R-:W2:Y:S04]  /*24df0*/  LDL R3, [R1+0x214] ;  /* 0x0002140001037983 */ /* 0x001ea80000100800 */
[----:B--2---:R1:W-:Y:S02]  /*24e00*/  ST.E desc[UR44][R4.64], R3 ;  /* 0x0000000304007985 */ /* 0x0043e4000c10192c */
.L_x_5112:
[----:B------:R-:W-:Y:S05]  /*24e10*/  BSYNC B0 ;  /* 0x0000000000007941 */ /* 0x000fea0003800000 */
.L_x_5111:
[----:B------:R-:W2:Y:S01]  /*24e20*/  @P1 LDC R9, c[0x0][0xcec] ;  /* 0x00033b00ff091b82 */ /* 0x000ea20000000800 */
[----:B------:R-:W-:Y:S01]  /*24e30*/  LEA.HI R0, R27, R27, RZ, 0x1 ;  /* 0x0000001b1b007211 */ /* 0x000fe200078f08ff */
[----:B------:R-:W-:Y:S01]  /*24e40*/  IMAD.IADD R26, R25, 0x1, -R26 ;  /* 0x00000001191a7824 */ /* 0x000fe200078e0a1a */
[----:B------:R-:W-:Y:S01]  /*24e50*/  LEA.HI R21, R21, R24, RZ, 0x5 ;  /* 0x0000001815157211 */ /* 0x000fe200078f28ff */
[----:B------:R-:W-:Y:S01]  /*24e60*/  ULDC.64 UR4, c[0x0][0xc38] ;  /* 0x00030e0000047ab9 */ /* 0x000fe20000000a00 */
[----:B------:R-:W-:Y:S01]  /*24e70*/  LOP3.LUT R0, R0, 0x1ffffffe, RZ, 0xc0, !PT ;  /* 0x1ffffffe00007812 */ /* 0x000fe200078ec0ff */
[----:B01----:R-:W-:Y:S01]  /*24e80*/  IMAD R3, R14, UR4, RZ ;  /* 0x000000040e037c24 */ /* 0x003fe2000f8e02ff */
[----:B------:R-:W-:Y:S01]  /*24e90*/  SHF.R.S32.HI R21, RZ, 0x5, R21 ;  /* 0x00000005ff157819 */ /* 0x000fe20000011415 */
[----:B------:R-:W0:Y:S01]  /*24ea0*/  @P1 LDC R6, c[0x0][0xcf0] ;  /* 0x00033c00ff061b82 */ /* 0x000e220000000800 */
[----:B------:R-:W-:Y:S01]  /*24eb0*/  BSSY B0, `(.L_x_5113) ;  /* 0x0000113000007945 */ /* 0x000fe20003800000 */
[----:B------:R-:W-:-:S02]  /*24ec0*/  IMAD.IADD R27, R27, 0x1, -R0 ;  /* 0x000000011b1b7824 */ /* 0x000fc400078e0a00 */
[----:B------:R-:W-:Y:S02]  /*24ed0*/  IMAD R26, R21, 0x10, R26 ;  /* 0x00000010151a7824 */ /* 0x000fe400078e021a */
[C---:B------:R-:W-:Y:S02]  /*24ee0*/  IMAD R5, R160.reuse, UR5, R3 ;  /* 0x00000005a0057c24 */ /* 0x040fe4000f8e0203 */
[----:B------:R-:W-:Y:S02]  /*24ef0*/  IMAD R4, R27, 0x8, R26 ;  /* 0x000000081b047824 */ /* 0x000fe400078e021a */
[----:B------:R-:W-:Y:S01]  /*24f00*/  IMAD.WIDE.U32 R2, R160, UR4, RZ ;  /* 0x00000004a0027c25 */ /* 0x000fe2000f8e00ff */
[----:B------:R-:W-:-:S03]  /*24f10*/  ULDC.64 UR4, c[0x0][0xc48] ;  /* 0x0003120000047ab9 */ /* 0x000fc60000000a00 */
[----:B------:R-:W-:Y:S02]  /*24f20*/  IMAD R4, R23, 0x40, R4 ;  /* 0x0000004017047824 */ /* 0x000fe400078e0204 */
[----:B------:R-:W-:Y:S02]  /*24f30*/  IMAD.IADD R3, R3, 0x1, R5 ;  /* 0x0000000103037824 */ /* 0x000fe400078e0205 */
[----:B------:R-:W-:Y:S02]  /*24f40*/  IMAD R0, R18, UR37, RZ ;  /* 0x0000002512007c24 */ /* 0x000fe4000f8e02ff */
[----:B--2---:R-:W-:-:S04]  /*24f50*/  @P1 IMAD.HI.U32 R9, R4, R9, RZ ;  /* 0x0000000904091227 */ /* 0x004fc800078e00ff */
[----:B------:R-:W-:Y:S02]  /*24f60*/  IMAD R7, R19, UR36, R0 ;  /* 0x0000002413077c24 */ /* 0x000fe4000f8e0200 */
[----:B------:R-:W-:-:S04]  /*24f70*/  IMAD.WIDE.U32 R2, R18, UR36, R2 ;  /* 0x0000002412027c25 */ /* 0x000fc8000f8e0002 */
[----:B------:R-:W-:Y:S01]  /*24f80*/  IMAD.MOV.U32 R5, RZ, RZ, R4 ;  /* 0x000000ffff057224 */ /* 0x000fe200078e0004 */
[----:B0-----:R-:W-:Y:S01]  /*24f90*/  @P1 SHF.R.U32.HI R5, RZ, R6, R9 ;  /* 0x00000006ff051219 */ /* 0x001fe20000011609 */
[----:B------:R-:W-:Y:S02]  /*24fa0*/  IMAD R0, R16, UR4, RZ ;  /* 0x0000000410007c24 */ /* 0x000fe4000f8e02ff */
[----:B------:R-:W-:Y:S02]  /*24fb0*/  IMAD.IADD R3, R3, 0x1, R7 ;  /* 0x0000000103037824 */ /* 0x000fe400078e0207 */
[C---:B------:R-:W-:Y:S01]  /*24fc0*/  IMAD R9, R159.reuse, UR5, R0 ;  /* 0x000000059f097c24 */ /* 0x040fe2000f8e0200 */
[--C-:B------:R-:W-:Y:S01]  /*24fd0*/  SHF.R.S32.HI R0, RZ, 0x1f, R5.reuse ;  /* 0x0000001fff007819 */ /* 0x100fe20000011405 */
[----:B------:R-:W-:Y:S02]  /*24fe0*/  IMAD.MOV R7, RZ, RZ, -R5 ;  /* 0x000000ffff077224 */ /* 0x000fe400078e0a05 */
[----:B------:R-:W-:Y:S01]  /*24ff0*/  IMAD.WIDE.U32 R2, R159, UR4, R2 ;  /* 0x000000049f027c25 */ /* 0x000fe2000f8e0002 */
[----:B------:R-:W-:-:S03]  /*25000*/  ULDC.64 UR4, c[0x0][0xc30] ;  /* 0x00030c0000047ab9 */ /* 0x000fc60000000a00 */
[----:B------:R-:W-:Y:S02]  /*25010*/  IMAD R7, R28, R7, R4 ;  /* 0x000000071c077224 */ /* 0x000fe400078e0204 */
[----:B------:R-:W-:Y:S02]  /*25020*/  IMAD R0, R0, UR4, RZ ;  /* 0x0000000400007c24 */ /* 0x000fe4000f8e02ff */
[----:B------:R-:W-:Y:S02]  /*25030*/  IMAD.IADD R3, R3, 0x1, R9 ;  /* 0x0000000103037824 */ /* 0x000fe400078e0209 */
[C---:B------:R-:W-:Y:S01]  /*25040*/  IMAD R9, R5.reuse, UR5, R0 ;  /* 0x0000000505097c24 */ /* 0x040fe2000f8e0200 */
[----:B------:R-:W-:Y:S01]  /*25050*/  SHF.R.S32.HI R0, RZ, 0x1f, R7 ;  /* 0x0000001fff007819 */ /* 0x000fe20000011407 */
[----:B------:R-:W-:Y:S01]  /*25060*/  IMAD.WIDE.U32 R2, R5, UR4, R2 ;  /* 0x0000000405027c25 */ /* 0x000fe2000f8e0002 */
[----:B------:R-:W-:-:S03]  /*25070*/  ULDC.64 UR4, c[0x0][0xc28] ;  /* 0x00030a0000047ab9 */ /* 0x000fc60000000a00 */
[----:B------:R-:W-:Y:S02]  /*25080*/  IMAD.IADD R3, R3, 0x1, R9 ;  /* 0x0000000103037824 */ /* 0x000fe400078e0209 */
[----:B------:R-:W-:Y:S02]  /*25090*/  IMAD R0, R0, UR4, RZ ;  /* 0x0000000400007c24 */ /* 0x000fe4000f8e02ff */
[----:B------:R-:W-:-:S04]  /*250a0*/  IMAD.WIDE.U32 R2, R7, UR4, R2 ;  /* 0x0000000407027c25 */ /* 0x000fc8000f8e0002 */
[----:B------:R-:W-:Y:S01]  /*250b0*/  IMAD R21, R7, UR5, R0 ;  /* 0x0000000507157c24 */ /* 0x000fe2000f8e0200 */
[----:B------:R-:W-:Y:S01]  /*250c0*/  ULDC.64 UR4, c[0x0][0xc00] ;  /* 0x0003000000047ab9 */ /* 0x000fe20000000a00 */
[----:B------:R-:W-:Y:S01]  /*250d0*/  IMAD R23, R23, 0x40, R26 ;  /* 0x0000004017177824 */ /* 0x000fe200078e021a */
[----:B------:R-:W-:Y:S01]  /*250e0*/  LEA R19, P0, R2, UR4, 0x2 ;  /* 0x0000000402137c11 */ /* 0x000fe2000f8010ff */
[----:B------:R-:W-:Y:S01]  /*250f0*/  IMAD.IADD R21, R3, 0x1, R21 ;  /* 0x0000000103157824 */ /* 0x000fe200078e0215 */
[----:B------:R-:W-:Y:S01]  /*25100*/  ULDC UR4, c[0x0][0xb88] ;  /* 0x0002e20000047ab9 */ /* 0x000fe20000000800 */
[----:B------:R-:W-:Y:S01]  /*25110*/  LOP3.LUT R3, R20, 0x7ffffffc, RZ, 0xc0, !PT ;  /* 0x7ffffffc14037812 */ /* 0x000fe200078ec0ff */
[----:B------:R-:W-:Y:S01]  /*25120*/  IMAD R20, R28, UR4, RZ ;  /* 0x000000041c147c24 */ /* 0x000fe2000f8e02ff */
[----:B------:R-:W-:Y:S01]  /*25130*/  LEA.HI R0, R22, R22, RZ, 0x1 ;  /* 0x0000001616007211 */ /* 0x000fe200078f08ff */
[----:B------:R0:W1:Y:S01]  /*25140*/  SHFL.IDX PT, R14, R19, RZ, 0x1c1f ;  /* 0x001c1fff130e7589 */ /* 0x00006200000e0000 */
[----:B------:R-:W-:Y:S01]  /*25150*/  LEA.HI.X R21, R2, UR5, R21, 0x2, P0 ;  /* 0x0000000502157c11 */ /* 0x000fe200080f1415 */
[----:B------:R-:W-:Y:S01]  /*25160*/  IMAD.IADD R3, R24, 0x1, -R3 ;  /* 0x0000000118037824 */ /* 0x000fe200078e0a03 */
[----:B------:R-:W-:-:S02]  /*25170*/  ISETP.GE.AND P0, PT, R23, R20, PT ;  /* 0x000000141700720c */ /* 0x000fc40003f06270 */
[----:B------:R-:W-:Y:S01]  /*25180*/  LOP3.LUT R5, R0, 0xfffffe, RZ, 0xc0, !PT ;  /* 0x00fffffe00057812 */ /* 0x000fe200078ec0ff */
[----:B------:R0:W2:Y:S04]  /*25190*/  SHFL.IDX PT, R15, R21, RZ, 0x1c1f ;  /* 0x001c1fff150f7589 */ /* 0x0000a800000e0000 */
[----:B------:R-:W-:-:S04]  /*251a0*/  IMAD.IADD R22, R22, 0x1, -R5 ;  /* 0x0000000116167824 */ /* 0x000fc800078e0a05 */
[----:B------:R-:W-:-:S04]  /*251b0*/  IMAD R3, R22, 0x80, R3 ;  /* 0x0000008016037824 */ /* 0x000fc800078e0203 */
[----:B------:R-:W-:Y:S01]  /*251c0*/  IMAD.SHL.U32 R18, R3, 0x2, RZ ;  /* 0x0000000203127824 */ /* 0x000fe200078e00ff */
[----:B0-----:R-:W-:Y:S06]  /*251d0*/  @P0 BRA `(.L_x_5114) ;  /* 0x0000000c00800947 */ /* 0x001fec0003800000 */
[----:B------:R-:W-:Y:S02]  /*251e0*/  ULDC UR4, c[0x0][0xbc8] ;  /* 0x0002f20000047ab9 */ /* 0x000fe40000000800 */
[----:B------:R-:W-:-:S13]  /*251f0*/  ISETP.GE.AND P0, PT, R18, UR4, PT ;  /* 0x0000000412007c0c */ /* 0x000fda000bf06270 */
[----:B------:R-:W3:Y:S01]  /*25200*/  @!P0 LDL.64 R12, [R1+0x230] ;  /* 0x00023000010c8983 */ /* 0x000ee20000100a00 */
[C---:B------:R-:W-:Y:S01]  /*25210*/  VIADD R4, R18.reuse, 0x8 ;  /* 0x0000000812047836 */ /* 0x040fe20000000000 */
[----:B------:R-:W-:-:S04]  /*25220*/  @!P0 LEA.HI R0, R18, R18, RZ, 0x1 ;  /* 0x0000001212008211 */ /* 0x000fc800078f08ff */
[----:B------:R-:W-:Y:S02]  /*25230*/  ISETP.GE.AND P1, PT, R4, UR4, PT ;  /* 0x0000000404007c0c */ /* 0x000fe4000bf26270 */
[----:B------:R-:W-:-:S05]  /*25240*/  @!P0 LOP3.LUT R0, R0, 0xfffffffe, RZ, 0xc0, !PT ;  /* 0xfffffffe00008812 */ /* 0x000fca00078ec0ff */
[----:B-12---:R-:W-:-:S05]  /*25250*/  @!P0 IMAD.WIDE R2, R0, 0x4, R14 ;  /* 0x0000000400028825 */ /* 0x006fca00078e020e */
[----:B---3--:R0:W-:Y:S04]  /*25260*/  @!P0 ST.E.64 desc[UR44][R2.64], R12 ;  /* 0x0000000c02008985 */ /* 0x0081e8000c101b2c */
[----:B------:R-:W2:Y:S01]  /*25270*/  @!P1 LDL.64 R6, [R1+0x240] ;  /* 0x0002400001069983 */ /* 0x000ea20000100a00 */
[----:B------:R-:W-:Y:S01]  /*25280*/  VIADD R0, R18, 0x10 ;  /* 0x0000001012007836 */ /* 0x000fe20000000000 */
[----:B------:R-:W-:-:S04]  /*25290*/  @!P1 LEA.HI R4, R4, R4, RZ, 0x1 ;  /* 0x0000000404049211 */ /* 0x000fc800078f08ff */
[----:B------:R-:W-:Y:S02]  /*252a0*/  ISETP.GE.AND P0, PT, R0, UR4, PT ;  /* 0x0000000400007c0c */ /* 0x000fe4000bf06270 */
[----:B------:R-:W-:-:S05]  /*252b0*/  @!P1 LOP3.LUT R4, R4, 0xfffffffe, RZ, 0xc0, !PT ;  /* 0xfffffffe04049812 */ /* 0x000fca00078ec0ff */
[----:B------:R-:W-:-:S05]  /*252c0*/  @!P1 IMAD.WIDE R4, R4, 0x4, R14 ;  /* 0x0000000404049825 */ /* 0x000fca00078e020e */
[----:B--2---:R1:W-:Y:S04]  /*252d0*/  @!P1 ST.E.64 desc[UR44][R4.64], R6 ;  /* 0x0000000604009985 */ /* 0x0043e8000c101b2c */
[----:B------:R-:W2:Y:S01]  /*252e0*/  @!P0 LDL.64 R8, [R1+0x250] ;  /* 0x0002500001088983 */ /* 0x000ea20000100a00 */
[----:B------:R-:W-:Y:S01]  /*252f0*/  VIADD R10, R18, 0x18 ;  /* 0x00000018120a7836 */ /* 0x000fe20000000000 */
[----:B------:R-:W-:-:S04]  /*25300*/  @!P0 LEA.HI R0, R0, R0, RZ, 0x1 ;  /* 0x0000000000008211 */ /* 0x000fc800078f08ff */
[----:B------:R-:W-:Y:S02]  /*25310*/  ISETP.GE.AND P1, PT, R10, UR4, PT ;  /* 0x000000040a007c0c */ /* 0x000fe4000bf26270 */
[----:B------:R-:W-:-:S05]  /*25320*/  @!P0 LOP3.LUT R0, R0, 0xfffffffe, RZ, 0xc0, !PT ;  /* 0xfffffffe00008812 */ /* 0x000fca00078ec0ff */
[----:B0-----:R-:W-:-:S05]  /*25330*/  @!P0 IMAD.WIDE R2, R0, 0x4, R14 ;  /* 0x0000000400028825 */ /* 0x001fca00078e020e */
[----:B--2---:R0:W-:Y:S04]  /*25340*/  @!P0 ST.E.64 desc[UR44][R2.64], R8 ;  /* 0x0000000802008985 */ /* 0x0041e8000c101b2c */
[----:B------:R-:W2:Y:S01]  /*25350*/  @!P1 LDL.64 R12, [R1+0x260] ;  /* 0x00026000010c9983 */ /* 0x000ea20000100a00 */
[----:B------:R-:W-:Y:S01]  /*25360*/  VIADD R0, R18, 0x20 ;  /* 0x0000002012007836 */ /* 0x000fe20000000000 */
[----:B------:R-:W-:-:S04]  /*25370*/  @!P1 LEA.HI R10, R10, R10, RZ, 0x1 ;  /* 0x0000000a0a0a9211 */ /* 0x000fc800078f08ff */
[----:B------:R-:W-:Y:S02]  /*25380*/  ISETP.GE.AND P0, PT, R0, UR4, PT ;  /* 0x0000000400007c0c */ /* 0x000fe4000bf06270 */
[----:B------:R-:W-:-:S05]  /*25390*/  @!P1 LOP3.LUT R10, R10, 0xfffffffe, RZ, 0xc0, !PT ;  /* 0xfffffffe0a0a9812 */ /* 0x000fca00078ec0ff */
[----:B------:R-:W-:-:S05]  /*253a0*/  @!P1 IMAD.WIDE R10, R10, 0x4, R14 ;  /* 0x000000040a0a9825 */ /* 0x000fca00078e020e */
[----:B--2---:R2:W-:Y:S04]  /*253b0*/  @!P1 ST.E.64 desc[UR44][R10.64], R12 ;  /* 0x0000000c0a009985 */ /* 0x0045e8000c101b2c */
[----:B-1----:R-:W3:Y:S01]  /*253c0*/  @!P0 LDL.64 R4, [R1+0x270] ;  /* 0x0002700001048983 */ /* 0x002ee20000100a00 */
[----:B------:R-:W-:Y:S01]  /*253d0*/  VIADD R6, R18, 0x28 ;  /* 0x0000002812067836 */ /* 0x000fe20000000000 */
[----:B------:R-:W-:-:S04]  /*253e0*/  @!P0 LEA.HI R0, R0, R0, RZ, 0x1 ;  /* 0x0000000000008211 */ /* 0x000fc800078f08ff */
[----:B------:R-:W-:Y:S02]  /*253f0*/  ISETP.GE.AND P1, PT, R6, UR4, PT ;  /* 0x0000000406007c0c */ /* 0x000fe4000bf26270 */
[----:B------:R-:W-:-:S05]  /*25400*/  @!P0 LOP3.LUT R0, R0, 0xfffffffe, RZ, 0xc0, !PT ;  /* 0xfffffffe00008812 */ /* 0x000fca00078ec0ff */
[----:B0-----:R-:W-:-:S05]  /*25410*/  @!P0 IMAD.WIDE R2, R0, 0x4, R14 ;  /* 0x0000000400028825 */ /* 0x001fca00078e020e */
[----:B---3--:R0:W-:Y:S04]  /*25420*/  @!P0 ST.E.64 desc[UR44][R2.64], R4 ;  /* 0x0000000402008985 */ /* 0x0081e8000c101b2c */
[----:B------:R-:W3:Y:S01]  /*25430*/  @!P1 LDL.64 R8, [R1+0x280] ;  /* 0x0002800001089983 */ /* 0x000ee20000100a00 */
[----:B------:R-:W-:Y:S01]  /*25440*/  VIADD R0, R18, 0x30 ;  /* 0x0000003012007836 */ /* 0x000fe20000000000 */
[----:B------:R-:W-:-:S04]  /*25450*/  @!P1 LEA.HI R6, R6, R6, RZ, 0x1 ;  /* 0x0000000606069211 */ /* 0x000fc800078f08ff */
[----:B------:R-:W-:Y:S02]  /*25460*/  ISETP.GE.AND P0, PT, R0, UR4, PT ;  /* 0x0000000400007c0c */ /* 0x000fe4000bf06270 */
[----:B------:R-:W-:-:S05]  /*25470*/  @!P1 LOP3.LUT R6, R6, 0xfffffffe, RZ, 0xc0, !PT ;  /* 0xfffffffe06069812 */ /* 0x000fca00078ec0ff */
[----:B------:R-:W-:-:S05]  /*25480*/  @!P1 IMAD.WIDE R6, R6, 0x4, R14 ;  /* 0x0000000406069825 */ /* 0x000fca00078e020e */
[----:B---3--:R1:W-:Y:S04]  /*25490*/  @!P1 ST.E.64 desc[UR44][R6.64], R8 ;  /* 0x0000000806009985 */ /* 0x0083e8000c101b2c */
[----:B--2---:R-:W2:Y:S01]  /*254a0*/  @!P0 LDL.64 R10, [R1+0x290] ;  /* 0x00029000010a8983 */ /* 0x004ea20000100a00 */
        /* <DEDUP_REMOVED lines=129> */
[----:B0-----:R-:W-:-:S05]  /*25cc0*/  @!P0 LOP3.LUT R3, R0, 0xfffffffe, RZ, 0xc0, !PT ;  /* 0xfffffffe00038812 */ /* 0x001fca00078ec0ff */
[----:B------:R-:W-:-:S05]  /*25cd0*/  @!P0 IMAD.WIDE R2, R3, 0x4, R14 ;  /* 0x0000000403028825 */ /* 0x000fca00078e020e */
        /* <DEDUP_REMOVED lines=12> */
[----:B0-----:R-:W-:-:S05]  /*25da0*/  @!P0 LOP3.LUT R3, R0, 0xfffffffe, RZ, 0xc0, !PT ;  /* 0xfffffffe00038812 */ /* 0x001fca00078ec0ff */
[----:B------:R-:W-:-:S05]  /*25db0*/  @!P0 IMAD.WIDE R2, R3, 0x4, R14 ;  /* 0x0000000403028825 */ /* 0x000fca00078e020e */
[----:B--2---:R0:W-:Y:S04]  /*25dc0*/  @!P0 ST.E.64 desc[UR44][R2.64], R6 ;  /* 0x0000000602008985 */ /* 0x0041e8000c101b2c */
[----:B------:R-:W2:Y:S01]  /*25dd0*/  @!P1 LDL.64 R8, [R1+0x3e0] ;  /* 0x0003e00001089983 */ /* 0x000ea20000100a00 */
[----:B------:R-:W-:Y:S01]  /*25de0*/  VIADD R0, R18, 0xe0 ;  /* 0x000000e012007836 */ /* 0x000fe20000000000 */
[----:B------:R-:W-:-:S04]  /*25df0*/  @!P1 LEA.HI R10, R10, R10, RZ, 0x1 ;  /* 0x0000000a0a0a9211 */ /* 0x000fc800078f08ff */
[----:B------:R-:W-:Y:S02]  /*25e00*/  ISETP.GE.AND P0, PT, R0, UR4, PT ;  /* 0x0000000400007c0c */ /* 0x000fe4000bf06270 */
[----:B-1----:R-:W-:-:S05]  /*25e10*/  @!P1 LOP3.LUT R5, R10, 0xfffffffe, RZ, 0xc0, !PT ;  /* 0xfffffffe0a059812 */ /* 0x002fca00078ec0ff */
[----:B------:R-:W-:-:S05]  /*25e20*/  @!P1 IMAD.WIDE R4, R5, 0x4, R14 ;  /* 0x0000000405049825 */ /* 0x000fca00078e020e */
[----:B--2---:R1:W-:Y:S04]  /*25e30*/  @!P1 ST.E.64 desc[UR44][R4.64], R8 ;  /* 0x0000000804009985 */ /* 0x0043e8000c101b2c */
[----:B------:R-:W2:Y:S01]  /*25e40*/  @!P0 LDL.64 R10, [R1+0x3f0] ;  /* 0x0003f000010a8983 */ /* 0x000ea20000100a00 */
        /* <DEDUP_REMOVED lines=21> */
[----:B------:R-:W-:-:S04]  /*25fa0*/  @!P1 LEA.HI R12, R12, R12, RZ, 0x1 ;  /* 0x0000000c0c0c9211 */ /* 0x000fc800078f08ff */
[----:B------:R-:W-:-:S05]  /*25fb0*/  @!P1 LOP3.LUT R11, R12, 0xfffffffe, RZ, 0xc0, !PT ;  /* 0xfffffffe0c0b9812 */ /* 0x000fca00078ec0ff */
[----:B------:R-:W-:-:S05]  /*25fc0*/  @!P1 IMAD.WIDE R14, R11, 0x4, R14 ;  /* 0x000000040b0e9825 */ /* 0x000fca00078e020e */
[----:B--2---:R3:W-:Y:S02]  /*25fd0*/  @!P1 ST.E.64 desc[UR44][R14.64], R16 ;  /* 0x000000100e009985 */ /* 0x0047e4000c101b2c */
.L_x_5114:
[----:B------:R-:W-:Y:S05]  /*25fe0*/  BSYNC B0 ;  /* 0x0000000000007941 */ /* 0x000fea0003800000 */
.L_x_5113:
[----:B------:R-:W-:Y:S01]  /*25ff0*/  VIADD R23, R23, 0x8 ;  /* 0x0000000817177836 */ /* 0x000fe20000000000 */
[----:B--23--:R2:W3:Y:S04]  /*26000*/  SHFL.IDX PT, R15, R21, 0x1, 0x1c1f ;  /* 0x003c1f00150f7f89 */ /* 0x00c4e800000e0000 */
[----:B------:R-:W-:Y:S01]  /*26010*/  ISETP.GE.AND P0, PT, R23, R20, PT ;  /* 0x000000141700720c */ /* 0x000fe20003f06270 */
[----:B-1----:R2:W1:-:S12]  /*26020*/  SHFL.IDX PT, R14, R19, 0x1, 0x1c1f ;  /* 0x003c1f00130e7f89 */ /* 0x00245800000e0000 */
[----:B--2---:R-:W-:Y:S05]  /*26030*/  @P0 BRA `(.L_x_4990) ;  /* 0x0000006800fc0947 */ /* 0x004fea0003800000 */
[----:B------:R-:W0:Y:S02]  /*26040*/  LDC R17, c[0x0][0xbc8] ;  /* 0x0002f200ff117b82 */ /* 0x000e240000000800 */
[----:B0-----:R-:W-:-:S13]  /*26050*/  ISETP.GE.AND P0, PT, R18, R17, PT ;  /* 0x000000111200720c */ /* 0x001fda0003f06270 */
[----:B------:R-:W2:Y:S01]  /*26060*/  @!P0 LDL.64 R10, [R1+0x238] ;  /* 0x00023800010a8983 */ /* 0x000ea20000100a00 */
[C---:B------:R-:W-:Y:S01]  /*26070*/  VIADD R4, R18.reuse, 0x8 ;  /* 0x0000000812047836 */ /* 0x040fe20000000000 */
[----:B------:R-:W-:-:S04]  /*26080*/  @!P0 LEA.HI R0, R18, R18, RZ, 0x1 ;  /* 0x0000001212008211 */ /* 0x000fc800078f08ff */
[----:B------:R-:W-:Y:S02]  /*26090*/  ISETP.GE.AND P1, PT, R4, R17, PT ;  /* 0x000000110400720c */ /* 0x000fe40003f26270 */
[----:B------:R-:W-:-:S05]  /*260a0*/  @!P0 LOP3.LUT R0, R0, 0xfffffffe, RZ, 0xc0, !PT ;  /* 0xfffffffe00008812 */ /* 0x000fca00078ec0ff */
[----:B-1-3--:R-:W-:-:S05]  /*260b0*/  @!P0 IMAD.WIDE R2, R0, 0x4, R14 ;  /* 0x0000000400028825 */ /* 0x00afca00078e020e */
[----:B--2---:R0:W-:Y:S04]  /*260c0*/  @!P0 ST.E.64 desc[UR44][R2.64], R10 ;  /* 0x0000000a02008985 */ /* 0x0041e8000c101b2c */
[----:B------:R-:W2:Y:S01]  /*260d0*/  @!P1 LDL.64 R6, [R1+0x248] ;  /* 0x0002480001069983 */ /* 0x000ea20000100a00 */
[----:B------:R-:W-:Y:S01]  /*260e0*/  VIADD R0, R18, 0x10 ;  /* 0x0000001012007836 */ /* 0x000fe20000000000 */
[----:B------:R-:W-:-:S04]  /*260f0*/  @!P1 LEA.HI R4, R4, R4, RZ, 0x1 ;  /* 0x0000000404049211 */ /* 0x000fc800078f08ff */
[----:B------:R-:W-:Y:S02]  /*26100*/  ISETP.GE.AND P0, PT, R0, R17, PT ;  /* 0x000000110000720c */ /* 0x000fe40003f06270 */
[----:B------:R-:W-:-:S05]  /*26110*/  @!P1 LOP3.LUT R4, R4, 0xfffffffe, RZ, 0xc0, !PT ;  /* 0xfffffffe04049812 */ /* 0x000fca00078ec0ff */
[----:B------:R-:W-:-:S05]  /*26120*/  @!P1 IMAD.WIDE R4, R4, 0x4, R14 ;  /* 0x0000000404049825 */ /* 0x000fca00078e020e */
[----:B--2---:R1:W-:Y:S04]  /*26130*/  @!P1 ST.E.64 desc[UR44][R4.64], R6 ;  /* 0x0000000604009985 */ /* 0x0043e8000c101b2c */
[----:B------:R-:W2:Y:S01]  /*26140*/  @!P0 LDL.64 R8, [R1+0x258] ;  /* 0x0002580001088983 */ /* 0x000ea20000100a00 */
[----:B------:R-:W-:Y:S01]  /*26150*/  VIADD R12, R18, 0x18 ;  /* 0x00000018120c7836 */ /* 0x000fe20000000000 */
[----:B------:R-:W-:-:S04]  /*26160*/  @!P0 LEA.HI R0, R0, R0, RZ, 0x1 ;  /* 0x0000000000008211 */ /* 0x000fc800078f08ff */
[----:B------:R-:W-:Y:S02]  /*26170*/  ISETP.GE.AND P1, PT, R12, R17, PT ;  /* 0x000000110c00720c */ /* 0x000fe40003f26270 */
[----:B------:R-:W-:-:S05]  /*26180*/  @!P0 LOP3.LUT R0, R0, 0xfffffffe, RZ, 0xc0, !PT ;  /* 0xfffffffe00008812 */ /* 0x000fca00078ec0ff */
[----:B0-----:R-:W-:-:S05]  /*26190*/  @!P0 IMAD.WIDE R2, R0, 0x4, R14 ;  /* 0x0000000400028825 */ /* 0x001fca00078e020e */
[----:B--2---:R0:W-:Y:S04]  /*261a0*/  @!P0 ST.E.64 desc[UR44][R2.64], R8 ;  /* 0x0000000802008985 */ /* 0x0041e8000c101b2c */
[----:B------:R-:W2:Y:S01]  /*261b0*/  @!P1 LDL.64 R10, [R1+0x268] ;  /* 0x00026800010a9983 */ /* 0x000ea20000100a00 */
[----:B------:R-:W-:Y:S01]  /*261c0*/  VIADD R0, R18, 0x20 ;  /* 0x0000002012007836 */ /* 0x000fe20000000000 */
[----:B------:R-:W-:-:S04]  /*261d0*/  @!P1 LEA.HI R12, R12, R12, RZ, 0x1 ;  /* 0x0000000c0c0c9211 */ /* 0x000fc800078f08ff */
[----:B------:R-:W-:Y:S02]  /*261e0*/  ISETP.GE.AND P0, PT, R0, R17, PT ;  /* 0x000000110000720c */ /* 0x000fe40003f06270 */
[----:B-1----:R-:W-:-:S05]  /*261f0*/  @!P1 LOP3.LUT R4, R12, 0xfffffffe, RZ, 0xc0, !PT ;  /* 0xfffffffe0c049812 */ /* 0x002fca00078ec0ff */
        /* <DEDUP_REMOVED lines=118> */
[----:B0-----:R-:W-:-:S05]  /*26960*/  @!P0 LOP3.LUT R3, R0, 0xfffffffe, RZ, 0xc0, !PT ;  /* 0xfffffffe00038812 */ /* 0x001fca00078ec0ff */
[----:B------:R-:W-:-:S05]  /*26970*/  @!P0 IMAD.WIDE R2, R3, 0x4, R14 ;  /* 0x0000000403028825 */ /* 0x000fca00078e020e */
        /* <DEDUP_REMOVED lines=55> */
[----:B------:R-:W-:-:S04]  /*26cf0*/  @!P0 IMAD.WIDE R2, R3, 0x4, R14 ;  /* 0x0000000403028825 */ /* 0x000fc800078e020e */
[----:B------:R-:W-:Y:S01]  /*26d00*/  VIADD R0, R18, 0xf0 ;  /* 0x000000f012007836 */ /* 0x000fe20000000000 */
[----:B--2---:R0:W-:Y:S04]  /*26d10*/  @!P0 ST.E.64 desc[UR44][R2.64], R6 ;  /* 0x0000000602008985 */ /* 0x0041e8000c101b2c */
[----:B------:R-:W2:Y:S01]  /*26d20*/  @!P1 LDL.64 R8, [R1+0x408] ;  /* 0x0004080001089983 */ /* 0x000ea20000100a00 */
[----:B------:R-:W-:Y:S01]  /*26d30*/  @!P1 LEA.HI R12, R12, R12, RZ, 0x1 ;  /* 0x0000000c0c0c9211 */ /* 0x000fe200078f08ff */
[----:B------:R-:W-:Y:S01]  /*26d40*/  VIADD R18, R18, 0xf8 ;  /* 0x000000f812127836 */ /* 0x000fe20000000000 */
[----:B------:R-:W-:Y:S01]  /*26d50*/  ISETP.GE.AND P0, PT, R0, R17, PT ;  /* 0x000000110000720c */ /* 0x000fe20003f06270 */
[----:B------:R-:W-:Y:S01]  /*26d60*/  BSSY B0, `(.L_x_5115) ;  /* 0x000000b000007945 */ /* 0x000fe20003800000 */
[----:B------:R-:W-:-:S05]  /*26d70*/  @!P1 LOP3.LUT R13, R12, 0xfffffffe, RZ, 0xc0, !PT ;  /* 0xfffffffe0c0d9812 */ /* 0x000fca00078ec0ff */
[----:B-1----:R-:W-:-:S05]  /*26d80*/  @!P1 IMAD.WIDE R4, R13, 0x4, R14 ;  /* 0x000000040d049825 */ /* 0x002fca00078e020e */
[----:B--2---:R0:W-:Y:S01]  /*26d90*/  @!P1 ST.E.64 desc[UR44][R4.64], R8 ;  /* 0x0000000804009985 */ /* 0x0041e2000c101b2c */
[----:B------:R-:W-:Y:S01]  /*26da0*/  ISETP.GE.AND P1, PT, R18, R17, PT ;  /* 0x000000111200720c */ /* 0x000fe20003f26270 */
[----:B------:R-:W-:-:S12]  /*26db0*/  @P0 BRA `(.L_x_5116) ;  /* 0x0000000000140947 */ /* 0x000fd80003800000 */
[----:B0-----:R-:W2:Y:S01]  /*26dc0*/  LDL.64 R4, [R1+0x418] ;  /* 0x0004180001047983 */ /* 0x001ea20000100a00 */
[----:B------:R-:W-:-:S04]  /*26dd0*/  LEA.HI R0, R0, R0, RZ, 0x1 ;  /* 0x0000000000007211 */ /* 0x000fc800078f08ff */
[----:B------:R-:W-:-:S05]  /*26de0*/  LOP3.LUT R3, R0, 0xfffffffe, RZ, 0xc0, !PT ;  /* 0xfffffffe00037812 */ /* 0x000fca00078ec0ff */
[----:B------:R-:W-:-:S05]  /*26df0*/  IMAD.WIDE R2, R3, 0x4, R14 ;  /* 0x0000000403027825 */ /* 0x000fca00078e020e */
[----:B--2---:R1:W-:Y:S02]  /*26e00*/  ST.E.64 desc[UR44][R2.64], R4 ;  /* 0x0000000402007985 */ /* 0x0043e4000c101b2c */
.L_x_5116:
[----:B------:R-:W-:Y:S05]  /*26e10*/  BSYNC B0 ;  /* 0x0000000000007941 */ /* 0x000fea0003800000 */
.L_x_5115:
[----:B------:R-:W-:Y:S05]  /*26e20*/  @P1 BRA `(.L_x_4990) ;  /* 0x0000005c00801947 */ /* 0x000fea0003800000 */
[----:B01----:R-:W2:Y:S01]  /*26e30*/  LDL.64 R4, [R1+0x428] ;  /* 0x0004280001047983 */ /* 0x003ea20000100a00 */
[----:B------:R-:W-:-:S04]  /*26e40*/  LEA.HI R18, R18, R18, RZ, 0x1 ;  /* 0x0000001212127211 */ /* 0x000fc800078f08ff */
[----:B------:R-:W-:-:S05]  /*26e50*/  LOP3.LUT R3, R18, 0xfffffffe, RZ, 0xc0, !PT ;  /* 0xfffffffe12037812 */ /* 0x000fca00078ec0ff */
[----:B------:R-:W-:-:S05]  /*26e60*/  IMAD.WIDE R2, R3, 0x4, R14 ;  /* 0x0000000403027825 */ /* 0x000fca00078e020e */
[----:B--2---:R2:W-:Y:S01]  /*26e70*/  ST.E.64 desc[UR44][R2.64], R4 ;  /* 0x0000000402007985 */ /* 0x0045e2000c101b2c */
[----:B------:R-:W-:Y:S05]  /*26e80*/  BRA `(.L_x_4990) ;  /* 0x0000005c00687947 */ /* 0x000fea0003800000 */
.L_x_5110:
[----:B------:R-:W0:Y:S02]  /*26e90*/  S2R R0, SR_TID.X ;  /* 0x0000000000007919 */ /* 0x000e240000002100 */
[----:B0-----:R-:W-:-:S05]  /*26ea0*/  VIADD R0, R0, 0xffffff80 ;  /* 0xffffff8000007836 */ /* 0x001fca0000000000 */
[----:B------:R-:W-:-:S13]  /*26eb0*/  ISETP.GT.AND P0, PT, R0, 0x3f, PT ;  /* 0x0000003f0000780c */ /* 0x000fda0003f04270 */
[----:B------:R-:W-:Y:S05]  /*26ec0*/  @P0 BRA `(.L_x_4990) ;  /* 0x0000005c00580947 */ /* 0x000fea0003800000 */
[----:B------:R-:W0:Y:S01]  /*26ed0*/  S2R R3, SR_CTAID.X ;  /* 0x0000000000037919 */ /* 0x000e220000002500 */
[----:B------:R-:W1:Y:S01]  /*26ee0*/  LDC R6, c[0x0][0xce8] ;  /* 0x00033a00ff067b82 */ /* 0x000e620000000800 */
[----:B------:R-:W-:Y:S02]  /*26ef0*/  ULDC UR4, c[0x0][0xb88] ;  /* 0x0002e20000047ab9 */ /* 0x000fe40000000800 */
[----:B-1----:R-:W-:Y:S02]  /*26f00*/  IMAD R5, R6, UR4, RZ ;  /* 0x0000000406057c24 */ /* 0x002fe4000f8e02ff */
[----:B0-----:R-:W-:-:S05]  /*26f10*/  IMAD R0, R3, 0x40, R0 ;  /* 0x0000004003007824 */ /* 0x001fca00078e0200 */
[----:B------:R-:W-:-:S13]  /*26f20*/  ISETP.GE.AND P0, PT, R0, R5, PT ;  /* 0x000000050000720c */ /* 0x000fda0003f06270 */
[----:B------:R-:W-:Y:S05]  /*26f30*/  @P0 BRA `(.L_x_4990) ;  /* 0x0000005c003c0947 */ /* 0x000fea0003800000 */
[----:B------:R-:W-:Y:S01]  /*26f40*/  ISETP.NE.AND P0, PT, R6, 0x1, PT ;  /* 0x000000010600780c */ /* 0x000fe20003f05270 */
[----:B------:R-:W0:Y:S01]  /*26f50*/  LDC.64 R12, c[0x0][0xcd8] ;  /* 0x00033600ff0c7b82 */ /* 0x000e220000000a00 */
[----:B------:R-:W-:Y:S01]  /*26f60*/  SHF.R.S32.HI R3, RZ, 0x1f, R160 ;  /* 0x0000001fff037819 */ /* 0x000fe200000114a0 */
[----:B------:R-:W-:Y:S01]  /*26f70*/  ULDC.64 UR4, c[0x0][0xcd0] ;  /* 0x0003340000047ab9 */ /* 0x000fe20000000a00 */
[----:B------:R-:W-:-:S03]  /*26f80*/  IMAD.MOV.U32 R5, RZ, RZ, R0 ;  /* 0x000000ffff057224 */ /* 0x000fc600078e0000 */
[----:B------:R-:W-:-:S04]  /*26f90*/  IMAD R3, R3, UR4, RZ ;  /* 0x0000000403037c24 */ /* 0x000fc8000f8e02ff */
[C---:B------:R-:W-:Y:S02]  /*26fa0*/  IMAD R7, R160.reuse, UR5, R3 ;  /* 0x00000005a0077c24 */ /* 0x040fe4000f8e0203 */
[----:B------:R-:W1:Y:S01]  /*26fb0*/  @P0 LDC R9, c[0x0][0xcec] ;  /* 0x00033b00ff090b82 */ /* 0x000e620000000800 */
[----:B------:R-:W-:Y:S01]  /*26fc0*/  IMAD.WIDE.U32 R2, R160, UR4, RZ ;  /* 0x00000004a0027c25 */ /* 0x000fe2000f8e00ff */
[----:B------:R-:W-:-:S03]  /*26fd0*/  ULDC.64 UR4, c[0x0][0xce0] ;  /* 0x0003380000047ab9 */ /* 0x000fc60000000a00 */
[----:B------:R-:W-:-:S03]  /*26fe0*/  IMAD.IADD R3, R3, 0x1, R7 ;  /* 0x0000000103037824 */ /* 0x000fc600078e0207 */
[----:B------:R-:W2:Y:S01]  /*26ff0*/  @P0 LDC R11, c[0x0][0xcf0] ;  /* 0x00033c00ff0b0b82 */ /* 0x000ea20000000800 */
[C---:B0-----:R-:W-:Y:S02]  /*27000*/  IMAD R8, R12.reuse, UR37, RZ ;  /* 0x000000250c087c24 */ /* 0x041fe4000f8e02ff */
[----:B------:R-:W-:-:S04]  /*27010*/  IMAD.WIDE.U32 R2, R12, UR36, R2 ;  /* 0x000000240c027c25 */ /* 0x000fc8000f8e0002 */
[----:B------:R-:W-:-:S04]  /*27020*/  IMAD R13, R13, UR36, R8 ;  /* 0x000000240d0d7c24 */ /* 0x000fc8000f8e0208 */
[----:B------:R-:W-:Y:S02]  /*27030*/  IMAD.IADD R3, R13, 0x1, R3 ;  /* 0x000000010d037824 */ /* 0x000fe400078e0203 */
[----:B-1----:R-:W-:-:S04]  /*27040*/  @P0 IMAD.HI.U32 R4, R0, R9, RZ ;  /* 0x0000000900040227 */ /* 0x002fc800078e00ff */
[----:B------:R-:W-:Y:S01]  /*27050*/  IMAD.WIDE.U32 R2, R159, UR4, R2 ;  /* 0x000000049f027c25 */ /* 0x000fe2000f8e0002 */
[----:B--2---:R-:W-:Y:S02]  /*27060*/  @P0 SHF.R.U32.HI R5, RZ, R11, R4 ;  /* 0x0000000bff050219 */ /* 0x004fe40000011604 */
[----:B------:R-:W-:Y:S02]  /*27070*/  SHF.R.S32.HI R4, RZ, 0x1f, R159 ;  /* 0x0000001fff047819 */ /* 0x000fe4000001149f */
[--C-:B------:R-:W-:Y:S01]  /*27080*/  SHF.R.S32.HI R9, RZ, 0x1f, R5.reuse ;  /* 0x0000001fff097819 */ /* 0x100fe20000011405 */
[----:B------:R-:W-:Y:S01]  /*27090*/  IMAD.MOV R7, RZ, RZ, -R5 ;  /* 0x000000ffff077224 */ /* 0x000fe200078e0a05 */
[----:B------:R-:W-:Y:S01]  /*270a0*/  IADD3 R2, P0, R5, R2, RZ ;  /* 0x0000000205027210 */ /* 0x000fe20007f1e0ff */
[----:B------:R-:W-:Y:S02]  /*270b0*/  IMAD R4, R4, UR4, RZ ;  /* 0x0000000404047c24 */ /* 0x000fe4000f8e02ff */
[----:B------:R-:W-:-:S02]  /*270c0*/  IMAD R7, R6, R7, R0 ;  /* 0x0000000706077224 */ /* 0x000fc400078e0200 */
        /* <DEDUP_REMOVED lines=14> */
.L_x_4988:
[----:B------:R-:W-:-:S08]  /*271b0*/  NOP ;  /* 0x0000000000007918 */ /* 0x000fd00000000000 */
[----:B0-----:R-:W0:-:S00]  /*271c0*/  USETMAXREG.DEALLOC.CTAPOOL 0x18 ;  /* 0x00000018000079c8 */ /* 0x001e0000080e0500 */
[----:B0-----:R-:W-:Y:S01]  /*271d0*/  LOP3.LUT R0, R0, 0x3, RZ, 0xc0, !PT ;  /* 0x0000000300007812 */ /* 0x001fe200078ec0ff */
[----:B------:R-:W0:Y:S05]  /*271e0*/  S2R R18, SR_CTAID.Z ;  /* 0x0000000000127919 */ /* 0x000e2a0000002700 */
[----:B--2---:R-:W1:Y:S01]  /*271f0*/  S2UR UR6, SR_CTAID.Y ;  /* 0x00000000000679c3 */ /* 0x004e620000002600 */
        /* <DEDUP_REMOVED lines=13> */
.L_x_5117:
[----:B------:R-:W-:Y:S01]  /*272d0*/  ULDC UR7, c[0x0][0xd50] ;  /* 0x0003540000077ab9 */ /* 0x000fe20000000800 */
[----:B------:R-:W-:Y:S01]  /*272e0*/  UMOV UR36, UR6 ;  /* 0x0000000600247c82 */ /* 0x000fe20008000000 */
[----:B------:R-:W-:-:S11]  /*272f0*/  UISETP.NE.AND UP0, UPT, UR7, 0x1, UPT ;  /* 0x000000010700788c */ /* 0x000fd6000bf05270 */
[----:B------:R-:W-:Y:S01]  /*27300*/  @UP0 ULDC UR4, c[0x0][0xd54] ;  /* 0x0003550000040ab9 */ /* 0x000fe20000000800 */
[----:B------:R-:W-:Y:S01]  /*27310*/  @UP0 ULDC UR8, c[0x0][0xd58] ;  /* 0x0003560000080ab9 */ /* 0x000fe20000000800 */
[----:B------:R-:W-:-:S04]  /*27320*/  UIMAD.WIDE.U32 UR4, UR6, UR4, URZ ;  /* 0x00000004060472a5 */ /* 0x000fc8000f8e003f */
[----:B------:R-:W-:-:S12]  /*27330*/  @UP0 USHF.R.U32.HI UR36, URZ, UR8, UR5 ;  /* 0x000000083f240299 */ /* 0x000fd80008011605 */
.L_x_5118:
        /* <DEDUP_REMOVED lines=17> */
[----:B------:R-:W-:Y:S01]  /*27450*/  ULDC UR12, c[0x0][0x288] ;  /* 0x0000a200000c7ab9 */ /* 0x000fe20000000800 */
[----:B------:R-:W-:Y:S01]  /*27460*/  ULDC UR13, c[0x0][0x2f0] ;  /* 0x0000bc00000d7ab9 */ /* 0x000fe20000000800 */
[----:B------:R-:W-:Y:S01]  /*27470*/  @UP1 ULDC UR7, c[0x0][0x44c] ;  /* 0x0001130000071ab9 */ /* 0x000fe20000000800 */
[----:B------:R-:W-:Y:S02]  /*27480*/  UIADD3 UR9, -UR12, 0x1, URZ ;  /* 0x000000010c097890 */ /* 0x000fe4000fffe13f */
[----:B------:R-:W-:Y:S01]  /*27490*/  PLOP3.LUT P1, PT, PT, PT, UP0, 0x80, 0x0 ;  /* 0x000000000000781c */ /* 0x000fe20003f2f008 */
[----:B------:R-:W-:Y:S01]  /*274a0*/  UIMAD UR10, UR11, UR13, 0x3f ;  /* 0x0000003f0b0a74a4 */ /* 0x000fe2000f8e020d */
[----:B------:R-:W-:Y:S01]  /*274b0*/  @UP1 ULDC UR14, c[0x0][0x450] ;  /* 0x00011400000e1ab9 */ /* 0x000fe20000000800 */
[----:B------:R-:W-:Y:S02]  /*274c0*/  UIMAD UR9, UR11, UR13, UR9 ;  /* 0x0000000d0b0972a4 */ /* 0x000fe4000f8e0209 */
[----:B0-----:R-:W-:-:S04]  /*274d0*/  USHF.L.U32 UR39, UR39, 0x6, URZ ;  /* 0x0000000627277899 */ /* 0x001fc8000800063f */
[----:B------:R-:W-:-:S04]  /*274e0*/  UIADD3 UR8, UR39, 0x3f, URZ ;  /* 0x0000003f27087890 */ /* 0x000fc8000fffe03f */
[----:B------:R-:W-:Y:S02]  /*274f0*/  UIMAD.WIDE.U32 UR6, UR8, UR7, URZ ;  /* 0x00000007080672a5 */ /* 0x000fe4000f8e003f */
[----:B------:R-:W-:Y:S02]  /*27500*/  USHF.R.S32.HI UR6, URZ, 0x1f, UR10 ;  /* 0x0000001f3f067899 */ /* 0x000fe4000801140a */
[----:B------:R-:W-:Y:S02]  /*27510*/  @UP1 USHF.R.U32.HI UR8, URZ, UR14, UR7 ;  /* 0x0000000e3f081299 */ /* 0x000fe40008011607 */
[----:B------:R-:W-:Y:S02]  /*27520*/  ULEA.HI UR6, UR6, UR10, URZ, 0x6 ;  /* 0x0000000a06067291 */ /* 0x000fe4000f8f303f */
[----:B------:R-:W-:Y:S02]  /*27530*/  UIADD3 UR9, UR9, UR8, URZ ;  /* 0x0000000809097290 */ /* 0x000fe4000fffe03f */
[----:B------:R-:W-:-:S02]  /*27540*/  USHF.R.S32.HI UR42, URZ, 0x6, UR6 ;  /* 0x000000063f2a7899 */ /* 0x000fc40008011406 */
        /* <DEDUP_REMOVED lines=12> */
.L_x_5121:
[----:B------:R-:W-:-:S11]  /*27610*/  UISETP.NE.AND UP0, UPT, UR5, 0x1, UPT ;  /* 0x000000010500788c */ /* 0x000fd6000bf05270 */
[----:B------:R-:W-:Y:S02]  /*27620*/  @UP0 ULDC.64 UR14, c[0x0][0xae0] ;  /* 0x0002b800000e0ab9 */ /* 0x000fe40000000a00 */
[----:B------:R-:W-:-:S04]  /*27630*/  UIMAD.WIDE.U32 UR6, UR8, UR14, URZ ;  /* 0x0000000e080672a5 */ /* 0x000fc8000f8e003f */
[----:B------:R-:W-:-:S12]  /*27640*/  @UP0 USHF.R.U32.HI UR8, URZ, UR15, UR7 ;  /* 0x0000000f3f080299 */ /* 0x000fd80008011607 */
.L_x_5122:
[----:B------:R-:W-:-:S04]  /*27650*/  UIMAD UR8, UR8, UR5, UR5 ;  /* 0x00000005080872a4 */ /* 0x000fc8000f8e0205 */
[----:B------:R-:W-:-:S04]  /*27660*/  UISETP.LT.AND UP0, UPT, UR4, UR8, UPT ;  /* 0x000000080400728c */ /* 0x000fc8000bf01270 */
[----:B------:R-:W-:-:S12]  /*27670*/  USEL UR4, UR4, UR8, UP0 ;  /* 0x0000000804047287 */ /* 0x000fd80008000000 */
.L_x_5120:
        /* <DEDUP_REMOVED lines=8> */
[----:B------:R-:W-:-:S02]  /*27700*/  @UP1 USHF.R.U32.HI UR4, URZ, UR10, UR7 ;  /* 0x0000000a3f041299 */ /* 0x000fc40008011607 */
[----:B------:R-:W-:Y:S02]  /*27710*/  USHF.R.S32.HI UR41, URZ, 0x6, UR8 ;  /* 0x000000063f297899 */ /* 0x000fe40008011408 */
[----:B------:R-:W-:Y:S02]  /*27720*/  UIADD3 UR9, UR9, UR4, URZ ;  /* 0x0000000409097290 */ /* 0x000fe4000fffe03f */
[----:B------:R-:W-:Y:S01]  /*27730*/  UISETP.LT.AND UP0, UPT, UR41, UR42, UPT ;  /* 0x0000002a2900728c */ /* 0x000fe2000bf01270 */
[----:B------:R-:W-:-:S03]  /*27740*/  ULDC UR4, c[0x0][0xad4] ;  /* 0x0002b50000047ab9 */ /* 0x000fc60000000800 */
        /* <DEDUP_REMOVED lines=13> */
.L_x_5124:
[----:B------:R-:W-:-:S11]  /*27820*/  UISETP.NE.AND UP0, UPT, UR5, 0x1, UPT ;  /* 0x000000010500788c */ /* 0x000fd6000bf05270 */
[----:B------:R-:W-:Y:S02]  /*27830*/  @UP0 ULDC.64 UR10, c[0x0][0xae0] ;  /* 0x0002b800000a0ab9 */ /* 0x000fe40000000a00 */
[----:B------:R-:W-:-:S04]  /*27840*/  UIMAD.WIDE.U32 UR6, UR9, UR10, URZ ;  /* 0x0000000a090672a5 */ /* 0x000fc8000f8e003f */
[----:B------:R-:W-:-:S12]  /*27850*/  @UP0 USHF.R.U32.HI UR9, URZ, UR11, UR7 ;  /* 0x0000000b3f090299 */ /* 0x000fd80008011607 */
.L_x_5125:
[----:B------:R-:W-:-:S04]  /*27860*/  UIMAD UR5, UR9, UR5, URZ ;  /* 0x00000005090572a4 */ /* 0x000fc8000f8e023f */
[----:B------:R-:W-:-:S04]  /*27870*/  UISETP.LT.AND UP0, UPT, UR4, UR5, UPT ;  /* 0x000000050400728c */ /* 0x000fc8000bf01270 */
[----:B------:R-:W-:-:S12]  /*27880*/  USEL UR4, UR4, UR5, !UP0 ;  /* 0x0000000504047287 */ /* 0x000fd8000c000000 */
.L_x_5123:
[----:B------:R-:W-:Y:S01]  /*27890*/  USHF.R.S32.HI UR5, URZ, 0x1f, UR4 ;  /* 0x0000001f3f057899 */ /* 0x000fe20008011404 */
[----:B------:R0:W-:Y:S03]  /*278a0*/  STL [R1+0x454], RZ ;  /* 0x000454ff01007387 */ /* 0x0001e60000100800 */
[----:B------:R-:W-:Y:S02]  /*278b0*/  ULEA.HI UR5, UR5, UR4, URZ, 0x6 ;  /* 0x0000000405057291 */ /* 0x000fe4000f8f303f */
[----:B------:R-:W-:Y:S02]  /*278c0*/  USHF.R.U32.HI UR4, URZ, 0x10, UR40 ;  /* 0x000000103f047899 */ /* 0x000fe40008011628 */
[----:B------:R-:W-:Y:S02]  /*278d0*/  USHF.R.S32.HI UR5, URZ, 0x6, UR5 ;  /* 0x000000063f057899 */ /* 0x000fe40008011405 */
[----:B------:R-:W-:-:S02]  /*278e0*/  UISETP.NE.AND UP0, UPT, UR4, URZ, UPT ;  /* 0x0000003f0400728c */ /* 0x000fc4000bf05270 */
[----:B------:R-:W-:Y:S02]  /*278f0*/  ULOP3.LUT UR40, UR40, 0xffff, URZ, 0xc0, !UPT ;  /* 0x0000ffff28287892 */ /* 0x000fe4000f8ec03f */
[----:B------:R-:W-:-:S04]  /*27900*/  VIMNMX R7, RZ, UR5, !PT ;  /* 0x00000005ff077c48 */ /* 0x000fc8000ffe0100 */
[----:B------:R-:W-:Y:S01]  /*27910*/  ISETP.LT.AND P0, PT, R7, UR8, PT ;  /* 0x0000000807007c0c */ /* 0x000fe2000bf01270 */
[----:B------:R0:W-:Y:S02]  /*27920*/  STL [R1+0x450], R7 ;  /* 0x0004500701007387 */ /* 0x0001e40000100800 */
[----:B------:R-:W-:-:S10]  /*27930*/  @!UP0 ULDC UR4, c[0x0][0xae8] ;  /* 0x0002ba0000048ab9 */ /* 0x000fd40000000800 */
        /* <DEDUP_REMOVED lines=29> */
.L_x_5126:
[----:B------:R-:W2:Y:S01]  /*27b10*/  LDL R2, [R1+0x454] ;  /* 0x0004540001027983 */ /* 0x000ea20000100800 */
[----:B------:R-:W-:Y:S02]  /*27b20*/  IMAD.MOV.U32 R6, RZ, RZ, RZ ;  /* 0x000000ffff067224 */ /* 0x000fe400078e00ff */
[----:B--2---:R-:W-:Y:S02]  /*27b30*/  IMAD R0, R2, UR40, R7 ;  /* 0x0000002802007c24 */ /* 0x004fe4000f8e0207 */
[----:B------:R-:W-:-:S03]  /*27b40*/  IMAD.MOV.U32 R7, RZ, RZ, 0x1 ;  /* 0x00000001ff077424 */ /* 0x000fc600078e00ff */
[----:B------:R-:W-:Y:S01]  /*27b50*/  VIADDMNMX R19, R0, R2, UR8, PT ;  /* 0x0000000800137e46 */ /* 0x000fe2000b800102 */
[----:B------:R1:W-:Y:S03]  /*27b60*/  STL [R1+0x448], R0 ;  /* 0x0004480001007387 */ /* 0x0003e60000100800 */
[----:B------:R-:W-:Y:S01]  /*27b70*/  ISETP.GT.AND P0, PT, R19, R0, PT ;  /* 0x000000001300720c */ /* 0x000fe20003f04270 */
[----:B------:R2:W-:Y:S01]  /*27b80*/  STL [R1+0x468], R19 ;  /* 0x0004681301007387 */ /* 0x0005e20000100800 */
[----:B-1----:R-:W-:-:S11]  /*27b90*/  IMAD.MOV.U32 R0, RZ, RZ, 0x1 ;  /* 0x00000001ff007424 */ /* 0x002fd600078e00ff */
        /* <DEDUP_REMOVED lines=24> */
.L_x_5127:
        /* <DEDUP_REMOVED lines=20> */
.L_x_5129:
        /* <DEDUP_REMOVED lines=15> */
.L_x_5128:
[----:B------:R-:W1:Y:S02]  /*27f50*/  LDC.64 R2, c[0x0][0xaf0] ;  /* 0x0002bc00ff027b82 */ /* 0x000e640000000a00 */
        /* <DEDUP_REMOVED lines=16> */
[----:B------:R-:W-:Y:S01]  /*28060*/  SEL R16, R18, RZ, !P1 ;  /* 0x000000ff12107207 */ /* 0x000fe20004800000 */
[----:B------:R-:W-:Y:S06]  /*28070*/  BRA.DIV UR4, `(.L_x_5130) ;  /* 0x0000004e04947947 */ /* 0x000fec000b800000 */
[----:B------:R1:W2:Y:S02]  /*28080*/  SHFL.IDX PT, R14, R4, RZ, 0x1f ;  /* 0x00001fff040e7589 */ /* 0x0002a400000e0000 */
.L_x_5230:
[----:B------:R3:W-:Y:S01]  /*28090*/  STL [R1+0x444], R0 ;  /* 0x0004440001007387 */ /* 0x0007e20000100800 */
[----:B--2---:R-:W-:Y:S02]  /*280a0*/  ISETP.NE.AND P0, PT, R14, RZ, PT ;  /* 0x000000ff0e00720c */ /* 0x004fe40003f05270 */
[----:B------:R-:W-:Y:S02]  /*280b0*/  PLOP3.LUT P2, PT, PT, PT, PT, 0x8, 0x0 ;  /* 0x000000000000781c */ /* 0x000fe40003f4e170 */
[----:B------:R-:W-:-:S11]  /*280c0*/  LOP3.LUT R17, R17, 0xfffffffd, RZ, 0xc0, !PT ;  /* 0xfffffffd11117812 */ /* 0x000fd600078ec0ff */
[----:B------:R-:W-:Y:S01]  /*280d0*/  @P2 LOP3.LUT R17, R17, 0x2, RZ, 0xfc, !PT ;  /* 0x0000000211112812 */ /* 0x000fe200078efcff */
[----:B---3--:R-:W-:Y:S06]  /*280e0*/  @P0 BRA `(.L_x_5131) ;  /* 0x0000000000e40947 */ /* 0x008fec0003800000 */
[----:B------:R-:W-:-:S03]  /*280f0*/  UMOV UR4, 0xffffffff ;  /* 0xffffffff00047882 */ /* 0x000fc60000000000 */
[----:B------:R-:W-:Y:S05]  /*28100*/  BRA.DIV UR4, `(.L_x_5132) ;  /* 0x0000004e04907947 */ /* 0x000fea000b800000 */
[----:B------:R-:W-:-:S13]  /*28110*/  ELECT P6, URZ, PT ;  /* 0x00000000003f782f */ /* 0x000fda00038c0000 */
.L_x_5233:
[----:B------:R-:W-:Y:S05]  /*28120*/  @!P6 BRA `(.L_x_5131) ;  /* 0x0000000000d4e947 */ /* 0x000fea0003800000 */
[----:B------:R-:W-:Y:S01]  /*28130*/  IMAD.MOV.U32 R16, RZ, RZ, R18 ;  /* 0x000000ffff107224 */ /* 0x000fe200078e0012 */
[----:B------:R-:W-:Y:S06]  /*28140*/  @!P1 BRA `(.L_x_5133) ;  /* 0x00000000004c9947 */ /* 0x000fec0003800000 */
[----:B------:R-:W2:Y:S01]  /*28150*/  LDC R6, c[0x0][0x43c] ;  /* 0x00010f00ff067b82 */ /* 0x000ea20000000800 */
[----:B------:R-:W-:Y:S01]  /*28160*/  IMAD.MOV.U32 R7, RZ, RZ, R0 ;  /* 0x000000ffff077224 */ /* 0x000fe200078e0000 */
[----:B------:R-:W-:Y:S01]  /*28170*/  ULDC.64 UR4, c[0x0][0x428] ;  /* 0x00010a0000047ab9 */ /* 0x000fe20000000a00 */
[----:B--2---:R-:W-:-:S13]  /*28180*/  ISETP.NE.AND P0, PT, R6, 0x1, PT ;  /* 0x000000010600780c */ /* 0x004fda0003f05270 */
[----:B01----:R-:W0:Y:S02]  /*28190*/  @P0 LDC.64 R4, c[0x0][0x440] ;  /* 0x00011000ff040b82 */ /* 0x003e240000000a00 */
[----:B0-----:R-:W-:-:S04]  /*281a0*/  @P0 IMAD.HI.U32 R0, R7, R4, RZ ;  /* 0x0000000407000227 */ /* 0x001fc800078e00ff */
[----:B------:R-:W-:Y:S01]  /*281b0*/  IMAD.MOV.U32 R4, RZ, RZ, R7 ;  /* 0x000000ffff047224 */ /* 0x000fe200078e0007 */
[----:B------:R-:W-:-:S05]  /*281c0*/  @P0 SHF.R.U32.HI R4, RZ, R5, R0 ;  /* 0x00000005ff040219 */ /* 0x000fca0000011600 */
[----:B------:R-:W-:-:S04]  /*281d0*/  IMAD.MOV R5, RZ, RZ, -R4 ;  /* 0x000000ffff057224 */ /* 0x000fc800078e0a04 */
[----:B------:R-:W-:Y:S01]  /*281e0*/  IMAD R7, R6, R5, R7 ;  /* 0x0000000506077224 */ /* 0x000fe200078e0207 */
[----:B------:R-:W-:-:S04]  /*281f0*/  SHF.R.S32.HI R5, RZ, 0x1f, R4 ;  /* 0x0000001fff057819 */ /* 0x000fc80000011404 */
[----:B------:R0:W-:Y:S01]  /*28200*/  STL [R1+0x444], R7 ;  /* 0x0004440701007387 */ /* 0x0001e20000100800 */
[----:B------:R-:W-:-:S03]  /*28210*/  IMAD.WIDE.U32 R4, R18, UR4, R4 ;  /* 0x0000000412047c25 */ /* 0x000fc6000f8e0004 */
[----:B------:R-:W-:Y:S01]  /*28220*/  LEA R2, P0, R4, R2, 0x2 ;  /* 0x0000000204027211 */ /* 0x000fe200078010ff */
[----:B0-----:R-:W-:-:S04]  /*28230*/  IMAD R7, R19, UR4, RZ ;  /* 0x0000000413077c24 */ /* 0x001fc8000f8e02ff */
[----:B------:R-:W-:-:S04]  /*28240*/  IMAD R7, R18, UR5, R7 ;  /* 0x0000000512077c24 */ /* 0x000fc8000f8e0207 */
[----:B------:R-:W-:-:S05]  /*28250*/  IMAD.IADD R0, R5, 0x1, R7 ;  /* 0x0000000105007824 */ /* 0x000fca00078e0207 */
[----:B------:R-:W-:-:S05]  /*28260*/  LEA.HI.X R3, R4, R3, R0, 0x2, P0 ;  /* 0x0000000304037211 */ /* 0x000fca00000f1400 */
[----:B------:R2:W5:Y:S02]  /*28270*/  LDG.E R16, desc[UR44][R2.64] ;  /* 0x0000002c02107981 */ /* 0x000564000c1e1900 */
.L_x_5133:
[----:B------:R-:W-:Y:S01]  /*28280*/  IMAD.MOV.U32 R0, RZ, RZ, 0x1 ;  /* 0x00000001ff007424 */ /* 0x000fe200078e00ff */
[----:B------:R-:W2:Y:S04]  /*28290*/  S2R R8, SR_TID.X ;  /* 0x0000000000087919 */ /* 0x000ea80000002100 */
[----:B------:R-:W-:-:S04]  /*282a0*/  SHF.L.U32 R0, R0, 0x1f, RZ ;  /* 0x0000001f00007819 */ /* 0x000fc800000006ff */
[----:B------:R-:W3:Y:S01]  /*282b0*/  SYNCS.PHASECHK.TRANS64.TRYWAIT P0, [UR38+0x38840], R0 ;  /* 0x03884000ff0075a7 */ /* 0x000ee20008000166 */
[----:B--2---:R-:W-:-:S04]  /*282c0*/  LOP3.LUT R2, R8, 0x7f, RZ, 0xc0, !PT ;  /* 0x0000007f08027812 */ /* 0x004fc800078ec0ff */
[----:B------:R-:W-:Y:S01]  /*282d0*/  ISETP.NE.AND P1, PT, R2, RZ, PT ;  /* 0x000000ff0200720c */ /* 0x000fe20003f25270 */
[----:B---3--:R-:W-:-:S12]  /*282e0*/  @!P0 BRA `(.L_x_5134) ;  /* 0x0000004c00388947 */ /* 0x008fd80003800000 */
.L_x_5234:
[----:B------:R-:W-:Y:S05]  /*282f0*/  @P1 BRA `(.L_x_5135) ;  /* 0x0000000000181947 */ /* 0x000fea0003800000 */
[----:B------:R-:W3:Y:S01]  /*28300*/  S2R R2, SR_TID.X ;  /* 0x0000000000027919 */ /* 0x000ee20000002100 */
[----:B--2---:R-:W-:-:S04]  /*28310*/  IMAD.MOV.U32 R0, RZ, RZ, 0x2000 ;  /* 0x00002000ff007424 */ /* 0x004fc800078e00ff */
[----:B------:R4:W-:Y:S01]  /*28320*/  SYNCS.ARRIVE.TRANS64 RZ, [UR38+0x38830], R0 ;  /* 0x03883000ffff79a7 */ /* 0x0009e20008000026 */
[----:B---3--:R-:W-:-:S13]  /*28330*/  LOP3.LUT P0, RZ, R2, 0x1f, RZ, 0xc0, !PT ;  /* 0x0000001f02ff7812 */ /* 0x008fda000780c0ff */
[----:B----4-:R-:W-:Y:S05]  /*28340*/  @!P0 BRA `(.L_x_5135) ;  /* 0x0000000000048947 */ /* 0x010fea0003800000 */
[----:B------:R-:W-:Y:S01]  /*28350*/  BPT.TRAP 0x1 ;  /* 0x000000040000795c */ /* 0x000fe20000300000 */
.L_x_5135:
[----:B--2---:R-:W2:Y:S01]  /*28360*/  LDL R0, [R1+0x444] ;  /* 0x0004440001007983 */ /* 0x004ea20000100800 */
        /* <DEDUP_REMOVED lines=16> */
[----:B--2---:R-:W-:Y:S01]  /*28470*/  NOP ;  /* 0x0000000000007918 */ /* 0x004fe20000000000 */
.L_x_5131:
[----:B------:R-:W-:Y:S05]  /*28480*/  WARPSYNC.ALL ;  /* 0x0000000000007948 */ /* 0x000fea0003800000 */
[----:B------:R-:W-:Y:S01]  /*28490*/  UIADD3 UR4, UR38, 0x20400, URZ ;  /* 0x0002040026047890 */ /* 0x000fe2000fffe03f */
[----:B------:R-:W-:Y:S01]  /*284a0*/  BAR.SYNC.DEFER_BLOCKING 0x8, 0x100 ;  /* 0x0204000000007b1d */ /* 0x000fe20000010000 */
[----:B------:R-:W-:Y:S02]  /*284b0*/  USHF.R.S32.HI UR43, URZ, 0x1f, UR36 ;  /* 0x0000001f3f2b7899 */ /* 0x000fe40008011424 */
[----:B------:R-:W-:-:S06]  /*284c0*/  ULOP3.LUT UP0, URZ, UR4, 0x3ff, URZ, 0xc0, !UPT ;  /* 0x000003ff043f7892 */ /* 0x000fcc000f80c03f */
[----:B------:R-:W-:-:S13]  /*284d0*/  PLOP3.LUT P0, PT, PT, PT, UP0, 0x80, 0x0 ;  /* 0x000000000000781c */ /* 0x000fda0003f0f008 */
        /* <DEDUP_REMOVED lines=17> */
.L_x_5136:
[----:B------:R-:W2:Y:S01]  /*285f0*/  LDC R7, c[0x0][0x448] ;  /* 0x00011200ff077b82 */ /* 0x000ea20000000800 */
[----:B------:R-:W3:Y:S01]  /*28600*/  S2R R10, SR_TID.X ;  /* 0x00000000000a7919 */ /* 0x000ee20000002100 */
[----:B------:R-:W-:Y:S02]  /*28610*/  ULDC.64 UR8, c[0x0][0x2d8] ;  /* 0x0000b60000087ab9 */ /* 0x000fe40000000a00 */
[----:B------:R-:W-:Y:S01]  /*28620*/  UIMAD UR6, UR43, UR8, URZ ;  /* 0x000000082b0672a4 */ /* 0x000fe2000f8e023f */
[----:B-1----:R-:W1:Y:S01]  /*28630*/  S2R R4, SR_CTAID.Z ;  /* 0x0000000000047919 */ /* 0x002e620000002700 */
[----:B------:R-:W-:Y:S02]  /*28640*/  UIMAD.WIDE.U32 UR4, UR36, UR8, URZ ;  /* 0x00000008240472a5 */ /* 0x000fe4000f8e003f */
[----:B------:R-:W-:Y:S01]  /*28650*/  UIMAD UR6, UR36, UR9, UR6 ;  /* 0x00000009240672a4 */ /* 0x000fe2000f8e0206 */
[----:B------:R-:W4:Y:S03]  /*28660*/  S2R R9, SR_CTAID.Z ;  /* 0x0000000000097919 */ /* 0x000f260000002700 */
[----:B------:R-:W-:Y:S01]  /*28670*/  UIADD3 UR5, UR5, UR6, URZ ;  /* 0x0000000605057290 */ /* 0x000fe2000fffe03f */
[----:B--2---:R-:W-:-:S02]  /*28680*/  ISETP.NE.AND P0, PT, R7, 0x1, PT ;  /* 0x000000010700780c */ /* 0x004fc40003f05270 */
[C---:B---3--:R-:W-:Y:S01]  /*28690*/  LOP3.LUT R8, R10.reuse, 0x7f, RZ, 0xc0, !PT ;  /* 0x0000007f0a087812 */ /* 0x048fe200078ec0ff */
[----:B------:R-:W-:-:S10]  /*286a0*/  IMAD.SHL.U32 R3, R10, 0x10, RZ ;  /* 0x000000100a037824 */ /* 0x000fd400078e00ff */
[----:B------:R-:W2:Y:S01]  /*286b0*/  @P0 LDC R0, c[0x0][0x44c] ;  /* 0x00011300ff000b82 */ /* 0x000ea20000000800 */
[----:B------:R-:W-:Y:S02]  /*286c0*/  SHF.R.U32.HI R6, RZ, 0x3, R8 ;  /* 0x00000003ff067819 */ /* 0x000fe40000011608 */
[----:B-1----:R-:W-:Y:S02]  /*286d0*/  SHF.R.S32.HI R4, RZ, 0x1f, R4 ;  /* 0x0000001fff047819 */ /* 0x002fe40000011404 */
[----:B------:R-:W-:-:S03]  /*286e0*/  LOP3.LUT R3, R6, 0x70, R3, 0xf8, !PT ;  /* 0x0000007006037812 */ /* 0x000fc600078ef803 */
[----:B------:R-:W1:Y:S02]  /*286f0*/  @P0 LDC R2, c[0x0][0x450] ;  /* 0x00011400ff020b82 */ /* 0x000e640000000800 */
[----:B0-----:R-:W-:-:S04]  /*28700*/  VIADD R5, R3, UR39 ;  /* 0x0000002703057c36 */ /* 0x001fc80008000000 */
[----:B--2---:R-:W-:-:S04]  /*28710*/  @P0 IMAD.HI.U32 R3, R5, R0, RZ ;  /* 0x0000000005030227 */ /* 0x004fc800078e00ff */
[----:B------:R-:W-:Y:S01]  /*28720*/  IMAD.MOV.U32 R0, RZ, RZ, R5 ;  /* 0x000000ffff007224 */ /* 0x000fe200078e0005 */
[----:B-1----:R-:W-:Y:S02]  /*28730*/  @P0 SHF.R.U32.HI R0, RZ, R2, R3 ;  /* 0x00000002ff000219 */ /* 0x002fe40000011603 */
[----:B------:R-:W0:Y:S02]  /*28740*/  LDC.64 R2, c[0x0][0x2e0] ;  /* 0x0000b800ff027b82 */ /* 0x000e240000000a00 */
[----:B0-----:R-:W-:-:S04]  /*28750*/  IMAD R4, R4, R2, RZ ;  /* 0x0000000204047224 */ /* 0x001fc800078e02ff */
[C---:B----4-:R-:W-:Y:S02]  /*28760*/  IMAD R4, R9.reuse, R3, R4 ;  /* 0x0000000309047224 */ /* 0x050fe400078e0204 */
[----:B------:R-:W-:Y:S01]  /*28770*/  IMAD.WIDE.U32 R2, R9, R2, UR4 ;  /* 0x0000000409027e25 */ /* 0x000fe2000f8e0002 */
[----:B------:R-:W-:-:S03]  /*28780*/  ULDC.64 UR4, c[0x0][0x2d0] ;  /* 0x0000b40000047ab9 */ /* 0x000fc60000000a00 */
[----:B------:R-:W-:Y:S01]  /*28790*/  IMAD.IADD R3, R3, 0x1, R4 ;  /* 0x0000000103037824 */ /* 0x000fe200078e0204 */
[----:B------:R-:W-:Y:S01]  /*287a0*/  SHF.R.S32.HI R4, RZ, 0x1f, R0 ;  /* 0x0000001fff047819 */ /* 0x000fe20000011400 */
[----:B------:R-:W-:-:S04]  /*287b0*/  IMAD.WIDE.U32 R2, R0, UR4, R2 ;  /* 0x0000000400027c25 */ /* 0x000fc8000f8e0002 */
[----:B------:R-:W-:-:S04]  /*287c0*/  IMAD R4, R4, UR4, RZ ;  /* 0x0000000404047c24 */ /* 0x000fc8000f8e02ff */
[----:B------:R-:W-:Y:S01]  /*287d0*/  IMAD R4, R0, UR5, R4 ;  /* 0x0000000500047c24 */ /* 0x000fe2000f8e0204 */
[----:B------:R-:W-:Y:S01]  /*287e0*/  ULDC.64 UR4, c[0x0][0x2c8] ;  /* 0x0000b20000047ab9 */ /* 0x000fe20000000a00 */
[----:B------:R-:W-:Y:S02]  /*287f0*/  IMAD.MOV R0, RZ, RZ, -R0 ;  /* 0x000000ffff007224 */ /* 0x000fe400078e0a00 */
[----:B------:R-:W-:Y:S02]  /*28800*/  IMAD.IADD R3, R3, 0x1, R4 ;  /* 0x0000000103037824 */ /* 0x000fe400078e0204 */
[----:B------:R-:W-:-:S04]  /*28810*/  IMAD R0, R7, R0, R5 ;  /* 0x0000000007007224 */ /* 0x000fc800078e0205 */
[----:B------:R-:W-:Y:S01]  /*28820*/  IMAD.WIDE.U32 R2, R0, UR4, R2 ;  /* 0x0000000400027c25 */ /* 0x000fe2000f8e0002 */
[----:B------:R-:W-:-:S05]  /*28830*/  SHF.R.S32.HI R4, RZ, 0x1f, R0 ;  /* 0x0000001fff047819 */ /* 0x000fca0000011400 */
[----:B------:R-:W-:-:S04]  /*28840*/  IMAD R4, R4, UR4, RZ ;  /* 0x0000000404047c24 */ /* 0x000fc8000f8e02ff */
[----:B------:R-:W-:Y:S01]  /*28850*/  IMAD R5, R0, UR5, R4 ;  /* 0x0000000500057c24 */ /* 0x000fe2000f8e0204 */
[----:B------:R-:W-:Y:S01]  /*28860*/  ULDC.64 UR4, c[0x0][0x280] ;  /* 0x0000a00000047ab9 */ /* 0x000fe20000000a00 */
[----:B------:R-:W-:Y:S01]  /*28870*/  IMAD.SHL.U32 R4, R8, 0x8, RZ ;  /* 0x0000000808047824 */ /* 0x000fe200078e00ff */
        /* <DEDUP_REMOVED lines=14> */
[----:B------:R-:W-:Y:S02]  /*28960*/  VIADD R10, R6, UR39 ;  /* 0x00000027060a7c36 */ /* 0x000fe40008000000 */
[----:B------:R-:W1:Y:S01]  /*28970*/  SHFL.IDX PT, R4, R3, RZ, 0x181f ;  /* 0x00181fff03047589 */ /* 0x000e6200000e0000 */
[----:B------:R-:W-:Y:S02]  /*28980*/  IMAD R2, R7, UR4, RZ ;  /* 0x0000000407027c24 */ /* 0x000fe4000f8e02ff */
[C---:B------:R-:W-:Y:S01]  /*28990*/  VIADD R11, R10.reuse, 0x10 ;  /* 0x000000100a0b7836 */ /* 0x040fe20000000000 */
[----:B------:R-:W-:Y:S01]  /*289a0*/  STL [R1+0x440], R10 ;  /* 0x0004400a01007387 */ /* 0x000fe20000100800 */
[C---:B------:R-:W-:Y:S01]  /*289b0*/  VIADD R7, R10.reuse, 0x20 ;  /* 0x000000200a077836 */ /* 0x040fe20000000000 */
[----:B------:R-:W-:-:S02]  /*289c0*/  ISETP.GE.AND P1, PT, R10, R2, PT ;  /* 0x000000020a00720c */ /* 0x000fc40003f26270 */
[----:B------:R-:W-:Y:S04]  /*289d0*/  STL [R1+0x460], R11 ;  /* 0x0004600b01007387 */ /* 0x000fe80000100800 */
[----:B------:R-:W-:Y:S07]  /*289e0*/  STL [R1+0x464], R7 ;  /* 0x0004640701007387 */ /* 0x000fee0000100800 */
[----:B------:R-:W-:-:S02]  /*289f0*/  @!P1 LEA R6, R8, UR38, 0x1 ;  /* 0x0000002608069c11 */ /* 0x000fc4000f8e08ff */
[----:B0-----:R-:W-:-:S05]  /*28a00*/  @!P1 LEA R5, P2, R9, R5, 0x1 ;  /* 0x0000000509059211 */ /* 0x001fca00078408ff */
[----:B-1----:R-:W-:-:S05]  /*28a10*/  @!P1 IMAD.X R4, RZ, RZ, R4, P2 ;  /* 0x000000ffff049224 */ /* 0x002fca00010e0604 */
[----:B------:R-:W-:-:S04]  /*28a20*/  @!P1 LOP3.LUT R5, R5, R4, RZ, 0x3c, !PT ;  /* 0x0000000405059212 */ /* 0x000fc800078e3cff */
[----:B------:R-:W-:-:S04]  /*28a30*/  @!P1 LOP3.LUT R4, R5, R4, RZ, 0x3c, !PT ;  /* 0x0000000405049212 */ /* 0x000fc800078e3cff */
[----:B------:R-:W-:-:S05]  /*28a40*/  @!P1 LOP3.LUT R5, R5, R4, RZ, 0x3c, !PT ;  /* 0x0000000405059212 */ /* 0x000fca00078e3cff */
[----:B------:R-:W-:Y:S01]  /*28a50*/  @!PT LDS RZ, [RZ] ;  /* 0x00000000fffff984 */ /* 0x000fe20000000800 */
[----:B------:R0:W-:Y:S01]  /*28a60*/  @!P1 LDGSTS.E.BYPASS.LTC128B.128 [R6+0x20400], desc[UR44][R4.64], !P0 ;  /* 0x2040000004069fae */ /* 0x0001e2000c101d6c */
[----:B------:R-:W-:-:S03]  /*28a70*/  ISETP.GE.AND P1, PT, R11, R2, PT ;  /* 0x000000020b00720c */ /* 0x000fc60003f26270 */
[----:B0-----:R-:W0:Y:S10]  /*28a80*/  SHFL.IDX PT, R5, R0, 0x1, 0x181f ;  /* 0x00381f0000057f89 */ /* 0x001e3400000e0000 */
[----:B------:R-:W-:Y:S01]  /*28a90*/  @!P1 LEA R6, R8, UR38, 0x1 ;  /* 0x0000002608069c11 */ /* 0x000fe2000f8e08ff */
[----:B------:R-:W1:Y:S01]  /*28aa0*/  SHFL.IDX PT, R4, R3, 0x1, 0x181f ;  /* 0x00381f0003047f89 */ /* 0x000e6200000e0000 */
[----:B0-----:R-:W-:-:S05]  /*28ab0*/  @!P1 LEA R5, P2, R9, R5, 0x1 ;  /* 0x0000000509059211 */ /* 0x001fca00078408ff */
[----:B-1----:R-:W-:-:S05]  /*28ac0*/  @!P1 IMAD.X R4, RZ, RZ, R4, P2 ;  /* 0x000000ffff049224 */ /* 0x002fca00010e0604 */
[----:B------:R-:W-:-:S04]  /*28ad0*/  @!P1 LOP3.LUT R5, R5, R4, RZ, 0x3c, !PT ;  /* 0x0000000405059212 */ /* 0x000fc800078e3cff */
[----:B------:R-:W-:-:S04]  /*28ae0*/  @!P1 LOP3.LUT R4, R5, R4, RZ, 0x3c, !PT ;  /* 0x0000000405049212 */ /* 0x000fc800078e3cff */
[----:B------:R-:W-:-:S05]  /*28af0*/  @!P1 LOP3.LUT R5, R5, R4, RZ, 0x3c, !PT ;  /* 0x0000000405059212 */ /* 0x000fca00078e3cff */
[----:B------:R0:W-:Y:S01]  /*28b00*/  @!P1 LDGSTS.E.BYPASS.LTC128B.128 [R6+0x20c00], desc[UR44][R4.64], !P0 ;  /* 0x20c0000004069fae */ /* 0x0001e2000c101d6c */
[----:B------:R-:W-:-:S03]  /*28b10*/  ISETP.GE.AND P1, PT, R7, R2, PT ;  /* 0x000000020700720c */ /* 0x000fc60003f26270 */
[----:B0-----:R-:W0:Y:S10]  /*28b20*/  SHFL.IDX PT, R5, R0, 0x2, 0x181f ;  /* 0x00581f0000057f89 */ /* 0x001e3400000e0000 */
[----:B------:R-:W-:Y:S01]  /*28b30*/  @!P1 LEA R6, R8, UR38, 0x1 ;  /* 0x0000002608069c11 */ /* 0x000fe2000f8e08ff */
[----:B------:R-:W1:Y:S04]  /*28b40*/  SHFL.IDX PT, R4, R3, 0x2, 0x181f ;  /* 0x00581f0003047f89 */ /* 0x000e6800000e0000 */
[----:B------:R-:W2:Y:S04]  /*28b50*/  SHFL.IDX PT, R0, R0, 0x3, 0x181f ;  /* 0x00781f0000007f89 */ /* 0x000ea800000e0000 */
[----:B------:R-:W3:Y:S01]  /*28b60*/  SHFL.IDX PT, R3, R3, 0x3, 0x181f ;  /* 0x00781f0003037f89 */ /* 0x000ee200000e0000 */
[----:B0-----:R-:W-:-:S05]  /*28b70*/  @!P1 LEA R5, P2, R9, R5, 0x1 ;  /* 0x0000000509059211 */ /* 0x001fca00078408ff */
[----:B-1----:R-:W-:-:S05]  /*28b80*/  @!P1 IMAD.X R4, RZ, RZ, R4, P2 ;  /* 0x000000ffff049224 */ /* 0x002fca00010e0604 */
[----:B------:R-:W-:-:S04]  /*28b90*/  @!P1 LOP3.LUT R5, R5, R4, RZ, 0x3c, !PT ;  /* 0x0000000405059212 */ /* 0x000fc800078e3cff */
[----:B------:R-:W-:-:S04]  /*28ba0*/  @!P1 LOP3.LUT R4, R5, R4, RZ, 0x3c, !PT ;  /* 0x0000000405049212 */ /* 0x000fc800078e3cff */
[----:B------:R-:W-:-:S05]  /*28bb0*/  @!P1 LOP3.LUT R5, R5, R4, RZ, 0x3c, !PT ;  /* 0x0000000405059212 */ /* 0x000fca00078e3cff */
[----:B--23--:R0:W-:Y:S02]  /*28bc0*/  @!P1 LDGSTS.E.BYPASS.LTC128B.128 [R6+0x21400], desc[UR44][R4.64], !P0 ;  /* 0x2140000004069fae */ /* 0x00c1e4000c101d6c */
.L_x_5243:
[----:B01----:R-:W2:Y:S02]  /*28bd0*/  LDL R4, [R1+0x440] ;  /* 0x0004400001047983 */ /* 0x003ea40000100800 */
        /* <DEDUP_REMOVED lines=13> */
[----:B-1----:R-:W1:Y:S01]  /*28cb0*/  LDC.64 R2, c[0x0][0x3d8] ;  /* 0x0000f600ff027b82 */ /* 0x002e620000000a00 */
[----:B------:R-:W-:Y:S01]  /*28cc0*/  NOP ;  /* 0x0000000000007918 */ /* 0x000fe20000000000 */
[C---:B-1----:R-:W-:Y:S01]  /*28cd0*/  IMAD R0, R2.reuse, UR43, RZ ;  /* 0x0000002b02007c24 */ /* 0x042fe2000f8e02ff */
[----:B------:R-:W-:Y:S01]  /*28ce0*/  UIADD3 UR4, UR38, 0x26400, URZ ;  /* 0x0002640026047890 */ /* 0x000fe2000fffe03f */
[----:B0-----:R-:W-:Y:S01]  /*28cf0*/  IMAD.WIDE.U32 R4, R2, UR36, RZ ;  /* 0x0000002402047c25 */ /* 0x001fe2000f8e00ff */
        /* <DEDUP_REMOVED lines=24> */
.L_x_5138:
[----:B0-----:R-:W2:Y:S01]  /*28e80*/  LDL.LU.64 R4, [R1+0x470] ;  /* 0x0004700001047983 */ /* 0x001ea20000300a00 */
[----:B------:R-:W0:Y:S01]  /*28e90*/  LDC R7, c[0x0][0x448] ;  /* 0x00011200ff077b82 */ /* 0x000e220000000800 */
[----:B------:R-:W-:Y:S02]  /*28ea0*/  ULDC.64 UR4, c[0x0][0x3e0] ;  /* 0x0000f80000047ab9 */ /* 0x000fe40000000a00 */
[----:B------:R-:W2:Y:S01]  /*28eb0*/  LDL.LU.64 R2, [R1+0x458] ;  /* 0x0004580001027983 */ /* 0x000ea20000300a00 */
[----:B------:R-:W1:Y:S01]  /*28ec0*/  S2R R0, SR_CTAID.Z ;  /* 0x0000000000007919 */ /* 0x000e620000002700 */
[----:B0-----:R-:W-:Y:S02]  /*28ed0*/  ISETP.NE.AND P0, PT, R7, 0x1, PT ;  /* 0x000000010700780c */ /* 0x001fe40003f05270 */
[----:B-1----:R-:W-:-:S05]  /*28ee0*/  SHF.R.S32.HI R0, RZ, 0x1f, R0 ;  /* 0x0000001fff007819 */ /* 0x002fca0000011400 */
[----:B------:R-:W-:Y:S01]  /*28ef0*/  IMAD R0, R0, UR4, RZ ;  /* 0x0000000400007c24 */ /* 0x000fe2000f8e02ff */
[----:B------:R-:W0:Y:S02]  /*28f00*/  S2R R8, SR_TID.X ;  /* 0x0000000000087919 */ /* 0x000e240000002100 */
[----:B0-----:R-:W-:-:S05]  /*28f10*/  IMAD.SHL.U32 R10, R8, 0x8, RZ ;  /* 0x00000008080a7824 */ /* 0x001fca00078e00ff */
[----:B------:R-:W-:Y:S02]  /*28f20*/  LOP3.LUT R10, R10, 0x38, RZ, 0xc0, !PT ;  /* 0x000000380a0a7812 */ /* 0x000fe400078ec0ff */
[----:B------:R-:W-:Y:S01]  /*28f30*/  LOP3.LUT R17, R17, 0xfffffff7, RZ, 0xc0, !PT ;  /* 0xfffffff711117812 */ /* 0x000fe200078ec0ff */
[----:B--2---:R-:W-:Y:S02]  /*28f40*/  IMAD.MOV.U32 R2, RZ, RZ, R4 ;  /* 0x000000ffff027224 */ /* 0x004fe400078e0004 */
[----:B------:R-:W0:Y:S01]  /*28f50*/  S2R R4, SR_CTAID.Z ;  /* 0x0000000000047919 */ /* 0x000e220000002700 */
[----:B------:R-:W1:Y:S01]  /*28f60*/  S2R R5, SR_TID.X ;  /* 0x0000000000057919 */ /* 0x000e620000002100 */
[C---:B0-----:R-:W-:Y:S02]  /*28f70*/  IMAD R0, R4.reuse, UR5, R0 ;  /* 0x0000000504007c24 */ /* 0x041fe4000f8e0200 */
[----:B------:R-:W-:Y:S01]  /*28f80*/  IMAD.WIDE.U32 R2, R4, UR4, R2 ;  /* 0x0000000404027c25 */ /* 0x000fe2000f8e0002 */
[----:B------:R-:W-:-:S03]  /*28f90*/  ULDC.64 UR4, c[0x0][0x3d0] ;  /* 0x0000f40000047ab9 */ /* 0x000fc60000000a00 */
[----:B------:R-:W-:Y:S02]  /*28fa0*/  IMAD.IADD R3, R3, 0x1, R0 ;  /* 0x0000000103037824 */ /* 0x000fe400078e0200 */
[----:B------:R-:W0:Y:S01]  /*28fb0*/  @P0 LDC R0, c[0x0][0x44c] ;  /* 0x00011300ff000b82 */ /* 0x000e220000000800 */
[C---:B-1----:R-:W-:Y:S01]  /*28fc0*/  LOP3.LUT R4, R5.reuse, 0x7f, RZ, 0xc0, !PT ;  /* 0x0000007f05047812 */ /* 0x042fe200078ec0ff */
[----:B------:R-:W-:-:S06]  /*28fd0*/  IMAD.SHL.U32 R15, R5, 0x10, RZ ;  /* 0x00000010050f7824 */ /* 0x000fcc00078e00ff */
[----:B------:R-:W1:Y:S01]  /*28fe0*/  @P0 LDC R5, c[0x0][0x450] ;  /* 0x00011400ff050b82 */ /* 0x000e620000000800 */
[----:B------:R-:W-:-:S04]  /*28ff0*/  SHF.R.U32.HI R6, RZ, 0x3, R4 ;  /* 0x00000003ff067819 */ /* 0x000fc80000011604 */
[----:B------:R-:W-:-:S05]  /*29000*/  LOP3.LUT R6, R6, 0x70, R15, 0xf8, !PT ;  /* 0x0000007006067812 */ /* 0x000fca00078ef80f */
[----:B------:R-:W-:-:S04]  /*29010*/  VIADD R6, R6, UR39 ;  /* 0x0000002706067c36 */ /* 0x000fc80008000000 */
[----:B0-----:R-:W-:-:S04]  /*29020*/  @P0 IMAD.HI.U32 R0, R6, R0, RZ ;  /* 0x0000000006000227 */ /* 0x001fc800078e00ff */
[----:B------:R-:W-:Y:S01]  /*29030*/  IMAD.MOV.U32 R4, RZ, RZ, R6 ;  /* 0x000000ffff047224 */ /* 0x000fe200078e0006 */
[----:B-1----:R-:W-:-:S04]  /*29040*/  @P0 SHF.R.U32.HI R4, RZ, R5, R0 ;  /* 0x00000005ff040219 */ /* 0x002fc80000011600 */
[--C-:B------:R-:W-:Y:S01]  /*29050*/  SHF.R.S32.HI R5, RZ, 0x1f, R4.reuse ;  /* 0x0000001fff057819 */ /* 0x100fe20000011404 */
[----:B------:R-:W-:-:S04]  /*29060*/  IMAD.MOV R0, RZ, RZ, -R4 ;  /* 0x000000ffff007224 */ /* 0x000fc800078e0a04 */
[----:B------:R-:W-:Y:S02]  /*29070*/  IMAD R0, R7, R0, R6 ;  /* 0x0000000007007224 */ /* 0x000fe400078e0206 */
[----:B------:R-:W-:Y:S02]  /*29080*/  IMAD R5, R5, UR4, RZ ;  /* 0x0000000405057c24 */ /* 0x000fe4000f8e02ff */
[----:B------:R-:W-:-:S04]  /*29090*/  IMAD.WIDE.U32 R2, R4, UR4, R2 ;  /* 0x0000000404027c25 */ /* 0x000fc8000f8e0002 */
        /* <DEDUP_REMOVED lines=56> */
[----:B------:R-:W-:Y:S01]  /*29420*/  LOP3.LUT R17, R17, 0xffffdfff, RZ, 0xc0, !PT ;  /* 0xffffdfff11117812 */ /* 0x000fe200078ec0ff */
[----:B------:R-:W5:Y:S03]  /*29430*/  SHFL.IDX PT, R3, R0, RZ, 0x181f ;  /* 0x00181fff00037589 */ /* 0x000f6600000e0000 */
[----:B------:R-:W-:-:S04]  /*29440*/  @P1 LOP3.LUT R17, R17, 0x2000, RZ, 0xfc, !PT ;  /* 0x0000200011111812 */ /* 0x000fc800078efcff */
[C---:B------:R-:W-:Y:S02]  /*29450*/  LOP3.LUT P1, RZ, R17.reuse, 0x8, RZ, 0xc0, !PT ;  /* 0x0000000811ff7812 */ /* 0x040fe4000782c0ff */
        /* <DEDUP_REMOVED lines=11> */
[----:B------:R-:W0:Y:S10]  /*29510*/  SHFL.IDX PT, R2, R6, RZ, 0x181f ;  /* 0x00181fff06027589 */ /* 0x000e3400000e0000 */
[----:B-----5:R-:W-:-:S02]  /*29520*/  @!P2 LEA R3, P6, R13, R3, 0x1 ;  /* 0x000000030d03a211 */ /* 0x020fc400078c08ff */
[----:B------:R-:W-:-:S04]  /*29530*/  @!P2 LOP3.LUT R8, R4, 0x40, RZ, 0xc0, !PT ;  /* 0x000000400408a812 */ /* 0x000fc800078ec0ff */
[----:B------:R-:W-:Y:S02]  /*29540*/  @!P2 SHF.R.U32.HI R8, RZ, 0x2, R8 ;  /* 0x00000002ff08a819 */ /* 0x000fe40000011608 */
[----:B------:R-:W-:Y:S02]  /*29550*/  @!P2 LEA R9, R11, UR38, 0x1 ;  /* 0x000000260b09ac11 */ /* 0x000fe4000f8e08ff */
[----:B------:R-:W-:Y:S01]  /*29560*/  @!P2 ISETP.NE.U32.AND P4, PT, R8, RZ, PT ;  /* 0x000000ff0800a20c */ /* 0x000fe20003f85070 */
[----:B0-----:R-:W-:-:S05]  /*29570*/  @!P2 IMAD.X R2, RZ, RZ, R2, P6 ;  /* 0x000000ffff02a224 */ /* 0x001fca00030e0602 */
[----:B------:R-:W-:-:S04]  /*29580*/  @!P2 LOP3.LUT R3, R3, R2, RZ, 0x3c, !PT ;  /* 0x000000020303a212 */ /* 0x000fc800078e3cff */
[----:B------:R-:W-:Y:S02]  /*29590*/  @!P2 LOP3.LUT R2, R3, R2, RZ, 0x3c, !PT ;  /* 0x000000020302a212 */ /* 0x000fe400078e3cff */
[----:B------:R-:W-:Y:S02]  /*295a0*/  @!P2 LOP3.LUT R8, R5, 0x80, RZ, 0xc0, !PT ;  /* 0x000000800508a812 */ /* 0x000fe400078ec0ff */
        /* <DEDUP_REMOVED lines=14> */
[----:B---3--:R-:W-:-:S13]  /*29690*/  ISETP.GE.AND P2, PT, R10, R7, PT ;  /* 0x000000070a00720c */ /* 0x008fda0003f46270 */
        /* <DEDUP_REMOVED lines=19> */
[----:B------:R-:W-:-:S13]  /*297d0*/  @!P2 ISETP.NE.U32.AND P4, PT, R8, RZ, PT ;  /* 0x000000ff0800a20c */ /* 0x000fda0003f85070 */
[----:B------:R0:W-:Y:S01]  /*297e0*/  @!P2 LDGSTS.E.BYPASS.LTC128B.128 [R21+0x34c00], desc[UR44][R2.64+0x380], P4 ;  /* 0x34c003800215afae */ /* 0x0001e2000a101d6c */
[----:B----4-:R-:W-:-:S03]  /*297f0*/  ISETP.GE.AND P2, PT, R15, R7, PT ;  /* 0x000000070f00720c */ /* 0x010fc60003f46270 */
[----:B0-----:R-:W0:Y:S04]  /*29800*/  SHFL.IDX PT, R3, R0, 0x2, 0x181f ;  /* 0x00581f0000037f89 */ /* 0x001e2800000e0000 */
[----:B------:R-:W1:Y:S06]  /*29810*/  SHFL.IDX PT, R2, R6, 0x2, 0x181f ;  /* 0x00581f0006027f89 */ /* 0x000e6c00000e0000 */
[----:B------:R-:W-:-:S02]  /*29820*/  @!P2 LOP3.LUT R8, R4, 0x40, RZ, 0xc0, !PT ;  /* 0x000000400408a812 */ /* 0x000fc400078ec0ff */
[----:B0-----:R-:W-:-:S05]  /*29830*/  @!P2 LEA R3, P4, R13, R3, 0x1 ;  /* 0x000000030d03a211 */ /* 0x001fca00078808ff */
[----:B-1----:R-:W-:Y:S01]  /*29840*/  @!P2 IMAD.X R2, RZ, RZ, R2, P4 ;  /* 0x000000ffff02a224 */ /* 0x002fe200020e0602 */
[----:B------:R-:W-:-:S04]  /*29850*/  LOP3.LUT P4, RZ, R17, 0x10, RZ, 0xc0, !PT ;  /* 0x0000001011ff7812 */ /* 0x000fc8000788c0ff */
[----:B------:R-:W-:-:S04]  /*29860*/  @!P2 LOP3.LUT R3, R3, R2, RZ, 0x3c, !PT ;  /* 0x000000020303a212 */ /* 0x000fc800078e3cff */
[----:B------:R-:W-:Y:S02]  /*29870*/  @!P2 LOP3.LUT R2, R3, R2, RZ, 0x3c, !PT ;  /* 0x000000020302a212 */ /* 0x000fe400078e3cff */
[----:B------:R-:W-:Y:S02]  /*29880*/  @!P2 LEA R9, R11, UR38, 0x1 ;  /* 0x000000260b09ac11 */ /* 0x000fe4000f8e08ff */
[----:B------:R-:W-:Y:S02]  /*29890*/  @!P2 LOP3.LUT R3, R3, R2, RZ, 0x3c, !PT ;  /* 0x000000020303a212 */ /* 0x000fe400078e3cff */
[----:B------:R-:W-:-:S03]  /*298a0*/  @!P2 SHF.R.U32.HI R8, RZ, 0x2, R8 ;  /* 0x00000002ff08a819 */ /* 0x000fc60000011608 */
        /* <DEDUP_REMOVED lines=14> */
.L_x_5253:
[----:B0-----:R-:W4:Y:S01]  /*29990*/  LDL.LU R0, [R1+0x478] ;  /* 0x0004780001007983 */ /* 0x001f220000300800 */
[----:B------:R-:W-:Y:S01]  /*299a0*/  BSSY B0, `(.L_x_5140) ;  /* 0x0000024000007945 */ /* 0x000fe20003800000 */
[----:B----4-:R-:W-:-:S13]  /*299b0*/  ISETP.GE.AND P2, PT, R0, R7, PT ;  /* 0x000000070000720c */ /* 0x010fda0003f46270 */
[----:B------:R-:W-:Y:S05]  /*299c0*/  @P2 BRA `(.L_x_5141) ;  /* 0x0000000000842947 */ /* 0x000fea0003800000 */
[----:B------:R-:W0:Y:S01]  /*299d0*/  S2R R0, SR_TID.X ;  /* 0x0000000000007919 */ /* 0x000e220000002100 */
[C---:B------:R-:W-:Y:S02]  /*299e0*/  LOP3.LUT P6, RZ, R17.reuse, 0x10, RZ, 0xc0, !PT ;  /* 0x0000001011ff7812 */ /* 0x040fe400078cc0ff */
[C---:B------:R-:W-:Y:S01]  /*299f0*/  LOP3.LUT P4, RZ, R17.reuse, 0x8, RZ, 0xc0, !PT ;  /* 0x0000000811ff7812 */ /* 0x040fe2000788c0ff */
[----:B---3--:R-:W3:Y:S01]  /*29a00*/  S2R R3, SR_TID.X ;  /* 0x0000000000037919 */ /* 0x008ee20000002100 */
        /* <DEDUP_REMOVED lines=29> */
.L_x_5141:
[----:B------:R-:W-:Y:S05]  /*29be0*/  BSYNC B0 ;  /* 0x0000000000007941 */ /* 0x000fea0003800000 */
.L_x_5140:
[----:B------:R-:W-:Y:S01]  /*29bf0*/  NOP ;  /* 0x0000000000007918 */ /* 0x000fe20000000000 */
[----:B------:R-:W-:Y:S01]  /*29c00*/  SYNCS.ARRIVE.TRANS64.RED.A0T1 RZ, [UR38+0x38810], RZ ;  /* 0x038810ffffff79a7 */ /* 0x000fe20008200426 */
[----:B0--3--:R-:W-:Y:S01]  /*29c10*/  IMAD.MOV.U32 R2, RZ, RZ, 0x1 ;  /* 0x00000001ff027424 */ /* 0x009fe200078e00ff */
[----:B------:R-:W-:Y:S04]  /*29c20*/  ARRIVES.LDGSTSBAR.64.TRANSCNT [UR38+0x38810] ;  /* 0x03881000ff0079b0 */ /* 0x000fe80008000aa6 */
[----:B------:R-:W-:Y:S01]  /*29c30*/  SHF.L.U32 R2, R2, 0x1f, RZ ;  /* 0x0000001f02027819 */ /* 0x000fe200000006ff */
[----:B------:R-:W-:Y:S01]  /*29c40*/  NOP ;  /* 0x0000000000007918 */ /* 0x000fe20000000000 */
[----:B------:R-:W-:Y:S02]  /*29c50*/  SYNCS.ARRIVE.TRANS64.A1T0 RZ, [UR38+0x38810], RZ ;  /* 0x038810ffffff79a7 */ /* 0x000fe40008100026 */
[----:B------:R-:W0:Y:S02]  /*29c60*/  SYNCS.PHASECHK.TRANS64.TRYWAIT P0, [UR38+0x38820], R2 ;  /* 0x03882002ff0075a7 */ /* 0x000e240008000166 */
[----:B0-----:R-:W-:Y:S05]  /*29c70*/  @!P0 BRA `(.L_x_5142) ;  /* 0x0000004000dc8947 */ /* 0x001fea0003800000 */
.L_x_5254:
        /* <DEDUP_REMOVED lines=9> */
.L_x_5255:
        /* <DEDUP_REMOVED lines=8> */
.L_x_5147:
[----:B------:R-:W-:Y:S05]  /*29d90*/  BSYNC B1 ;  /* 0x0000000000017941 */ /* 0x000fea0003800000 */
.L_x_5146:
        /* <DEDUP_REMOVED lines=11> */
.L_x_5148:
        /* <DEDUP_REMOVED lines=13> */
.L_x_5149:
        /* <DEDUP_REMOVED lines=13> */
.L_x_5150:
        /* <DEDUP_REMOVED lines=13> */
.L_x_5151:
        /* <DEDUP_REMOVED lines=13> */
.L_x_5152:
        /* <DEDUP_REMOVED lines=13> */
.L_x_5153:
        /* <DEDUP_REMOVED lines=13> */
.L_x_5154:
        /* <DEDUP_REMOVED lines=13> */
.L_x_5155:
        /* <DEDUP_REMOVED lines=8> */
.L_x_5144:
[----:B------:R-:W-:Y:S05]  /*2a480*/  BSYNC B0 ;  /* 0x0000000000007941 */ /* 0x000fea0003800000 */
.L_x_5143:
[----:B------:R-:W3:Y:S04]  /*2a490*/  LDL.LU R4, [R1+0x468] ;  /* 0x0004680001047983 */ /* 0x000ee80000300800 */
[----:B0-----:R-:W4:Y:S01]  /*2a4a0*/  LDL R3, [R1+0x448] ;  /* 0x0004480001037983 */ /* 0x001f220000100800 */
[----:B------:R-:W-:Y:S02]  /*2a4b0*/  IMAD.MOV.U32 R7, RZ, RZ, RZ ;  /* 0x000000ffff077224 */ /* 0x000fe400078e00ff */
[----:B-1----:R-:W-:Y:S02]  /*2a4c0*/  IMAD.MOV.U32 R6, RZ, RZ, 0x1 ;  /* 0x00000001ff067424 */ /* 0x002fe400078e00ff */
[----:B---3--:R-:W-:-:S05]  /*2a4d0*/  VIADD R8, R4, 0xfffffffe ;  /* 0xfffffffe04087836 */ /* 0x008fca0000000000 */
[----:B----4-:R-:W-:-:S13]  /*2a4e0*/  ISETP.GE.AND P0, PT, R8, R3, PT ;  /* 0x000000030800720c */ /* 0x010fda0003f06270 */
[----:B------:R-:W-:Y:S05]  /*2a4f0*/  @!P0 BRA `(.L_x_5119) ;  /* 0x00000024000c8947 */ /* 0x000fea0003800000 */
[----:B------:R-:W3:Y:S04]  /*2a500*/  LDL.LU R5, [R1+0x454] ;  /* 0x0004540001057983 */ /* 0x000ee80000300800 */
[----:B------:R-:W4:Y:S01]  /*2a510*/  LDL.LU R4, [R1+0x450] ;  /* 0x0004500001047983 */ /* 0x000f220000300800 */
[----:B------:R-:W-:Y:S01]  /*2a520*/  UIADD3 UR4, UR40, 0x1, URZ ;  /* 0x0000000128047890 */ /* 0x000fe2000fffe03f */
[----:B------:R-:W-:Y:S01]  /*2a530*/  LOP3.LUT R3, RZ, R3, RZ, 0x33, !PT ;  /* 0x00000003ff037212 */ /* 0x000fe200078e33ff */
[----:B------:R-:W-:-:S04]  /*2a540*/  IMAD.MOV.U32 R6, RZ, RZ, 0x1 ;  /* 0x00000001ff067424 */ /* 0x000fc800078e00ff */
[----:B---3--:R-:W-:Y:S01]  /*2a550*/  IMAD R0, R5, UR4, RZ ;  /* 0x0000000405007c24 */ /* 0x008fe2000f8e02ff */
[----:B------:R-:W-:-:S04]  /*2a560*/  ULOP3.LUT UR4, URZ, UR41, URZ, 0x33, !UPT ;  /* 0x000000293f047292 */ /* 0x000fc8000f8e333f */
[----:B------:R-:W-:-:S04]  /*2a570*/  LOP3.LUT R0, RZ, R0, RZ, 0x33, !PT ;  /* 0x00000000ff007212 */ /* 0x000fc800078e33ff */
[----:B----4-:R-:W-:Y:S01]  /*2a580*/  VIADDMNMX R0, R0, -R4, UR4, !PT ;  /* 0x0000000400007e46 */ /* 0x010fe2000f800904 */
[----:B------:R-:W-:Y:S01]  /*2a590*/  ULOP3.LUT UR4, URZ, UR42, URZ, 0x33, !UPT ;  /* 0x0000002a3f047292 */ /* 0x000fe2000f8e333f */
[----:B------:R-:W0:Y:S05]  /*2a5a0*/  S2R R4, SR_TID.X ;  /* 0x0000000000047919 */ /* 0x000e2a0000002100 */
[----:B------:R-:W-:-:S04]  /*2a5b0*/  VIMNMX R0, R0, UR4, !PT ;  /* 0x0000000400007c48 */ /* 0x000fc8000ffe0100 */
[----:B------:R-:W-:-:S05]  /*2a5c0*/  VIADDMNMX R3, R0, 0x2, R3, !PT ;  /* 0x0000000200037846 */ /* 0x000fca0007800103 */
[----:B------:R-:W-:-:S05]  /*2a5d0*/  VIADD R5, R3, 0xfffffffe ;  /* 0xfffffffe03057836 */ /* 0x000fca0000000000 */
[-C--:B------:R-:W-:Y:S02]  /*2a5e0*/  ISETP.NE.AND P0, PT, R5, R0.reuse, PT ;  /* 0x000000000500720c */ /* 0x080fe40003f05270 */
[----:B------:R-:W-:-:S05]  /*2a5f0*/  LOP3.LUT R0, RZ, R0, RZ, 0x33, !PT ;  /* 0x00000000ff007212 */ /* 0x000fca00078e33ff */
[----:B------:R-:W-:Y:S02]  /*2a600*/  IMAD.IADD R2, R3, 0x1, R0 ;  /* 0x0000000103027824 */ /* 0x000fe400078e0200 */
[----:B------:R-:W-:-:S03]  /*2a610*/  IMAD.MOV.U32 R0, RZ, RZ, 0x1 ;  /* 0x00000001ff007424 */ /* 0x000fc600078e00ff */
[----:B------:R-:W-:Y:S02]  /*2a620*/  LOP3.LUT R11, R2, 0x1, RZ, 0xc0, !PT ;  /* 0x00000001020b7812 */ /* 0x000fe400078ec0ff */
[----:B0-----:R-:W-:Y:S01]  /*2a630*/  LOP3.LUT R10, R4, 0x1f, RZ, 0xc0, !PT ;  /* 0x0000001f040a7812 */ /* 0x001fe200078ec0ff */
[----:B------:R-:W-:Y:S06]  /*2a640*/  @!P0 BRA `(.L_x_5156) ;  /* 0x0000001400d48947 */ /* 0x000fec0003800000 */
[----:B------:R-:W-:Y:S01]  /*2a650*/  BSSY B0, `(.L_x_5156) ;  /* 0x0000174000007945 */ /* 0x000fe20003800000 */
[----:B------:R-:W-:Y:S02]  /*2a660*/  IMAD.IADD R9, R2, 0x1, -R11 ;  /* 0x0000000102097824 */ /* 0x000fe400078e0a0b */
[----:B------:R-:W-:-:S07]  /*2a670*/  IMAD.MOV.U32 R0, RZ, RZ, 0x1 ;  /* 0x00000001ff007424 */ /* 0x000fce00078e00ff */
.L_x_5197:
        /* <DEDUP_REMOVED lines=27> */
.L_x_5159:
[----:B------:R-:W1:Y:S01]  /*2a830*/  S2R R2, SR_TID.X ;  /* 0x0000000000027919 */ /* 0x000e620000002100 */
[----:B------:R-:W-:Y:S01]  /*2a840*/  BSSY B2, `(.L_x_5160) ;  /* 0x0000006000027945 */ /* 0x000fe20003800000 */
[----:B-1----:R-:W-:Y:S02]  /*2a850*/  LOP3.LUT R3, R2, 0x7f, RZ, 0xc0, !PT ;  /* 0x0000007f02037812 */ /* 0x002fe400078ec0ff */
[----:B------:R-:W-:Y:S02]  /*2a860*/  SHF.L.U32 R2, R0, 0x1f, RZ ;  /* 0x0000001f00027819 */ /* 0x000fe400000006ff */
[----:B------:R-:W-:Y:S02]  /*2a870*/  ISETP.NE.AND P2, PT, R3, RZ, PT ;  /* 0x000000ff0300720c */ /* 0x000fe40003f45270 */
[----:B------:R-:W1:Y:S02]  /*2a880*/  SYNCS.PHASECHK.TRANS64.TRYWAIT P0, [UR38+0x38848], R2 ;  /* 0x03884802ff0075a7 */ /* 0x000e640008000166 */
[----:B-1----:R-:W-:Y:S09]  /*2a890*/  @!P0 BRA `(.L_x_5161) ;  /* 0x0000003800048947 */ /* 0x002ff20003800000 */
.L_x_5256:
[----:B------:R-:W-:Y:S05]  /*2a8a0*/  BSYNC B2 ;  /* 0x0000000000027941 */ /* 0x000fea0003800000 */
.L_x_5160:
[----:B------:R-:W-:Y:S04]  /*2a8b0*/  BSSY B2, `(.L_x_5162) ;  /* 0x0000007000027945 */ /* 0x000fe80003800000 */
[----:B------:R-:W-:Y:S05]  /*2a8c0*/  @P2 BRA `(.L_x_5163) ;  /* 0x0000000000142947 */ /* 0x000fea0003800000 */
[----:B------:R-:W-:Y:S01]  /*2a8d0*/  ISETP.NE.AND P0, PT, R10, RZ, PT ;  /* 0x000000ff0a00720c */ /* 0x000fe20003f05270 */
[----:B-1----:R-:W-:-:S04]  /*2a8e0*/  IMAD.MOV.U32 R3, RZ, RZ, 0x2000 ;  /* 0x00002000ff037424 */ /* 0x002fc800078e00ff */
[----:B------:R3:W-:Y:S08]  /*2a8f0*/  SYNCS.ARRIVE.TRANS64 RZ, [UR38+0x38838], R3 ;  /* 0x03883803ffff79a7 */ /* 0x0007f00008000026 */
[----:B---3--:R-:W-:Y:S05]  /*2a900*/  @!P0 BRA `(.L_x_5163) ;  /* 0x0000000000048947 */ /* 0x008fea0003800000 */
[----:B------:R-:W-:Y:S01]  /*2a910*/  BPT.TRAP 0x1 ;  /* 0x000000040000795c */ /* 0x000fe20000300000 */
.L_x_5163:
[----:B------:R-:W-:Y:S05]  /*2a920*/  BSYNC B2 ;  /* 0x0000000000027941 */ /* 0x000fea0003800000 */
.L_x_5162:
        /* <DEDUP_REMOVED lines=11> */
.L_x_5164:
        /* <DEDUP_REMOVED lines=10> */
.L_x_5257:
[----:B------:R-:W-:Y:S05]  /*2aa80*/  BSYNC B2 ;  /* 0x0000000000027941 */ /* 0x000fea0003800000 */
.L_x_5165:
        /* <DEDUP_REMOVED lines=9> */
.L_x_5168:
[----:B------:R-:W-:Y:S05]  /*2ab20*/  BSYNC B2 ;  /* 0x0000000000027941 */ /* 0x000fea0003800000 */
.L_x_5167:
        /* <DEDUP_REMOVED lines=9> */
.L_x_5169:
        /* <DEDUP_REMOVED lines=13> */
.L_x_5170:
        /* <DEDUP_REMOVED lines=13> */
.L_x_5171:
        /* <DEDUP_REMOVED lines=13> */
.L_x_5172:
        /* <DEDUP_REMOVED lines=13> */
.L_x_5173:
        /* <DEDUP_REMOVED lines=13> */
.L_x_5174:
        /* <DEDUP_REMOVED lines=13> */
.L_x_5175:
        /* <DEDUP_REMOVED lines=13> */
.L_x_5176:
        /* <DEDUP_REMOVED lines=8> */
.L_x_5158:
[----:B------:R-:W-:Y:S05]  /*2b1f0*/  BSYNC B1 ;  /* 0x0000000000017941 */ /* 0x000fea0003800000 */
.L_x_5157:
[----:B------:R-:W-:Y:S01]  /*2b200*/  LOP3.LUT P3, RZ, R17, 0x2, RZ, 0xc0, !PT ;  /* 0x0000000211ff7812 */ /* 0x000fe2000786c0ff */
[----:B------:R-:W-:Y:S01]  /*2b210*/  BSSY B1, `(.L_x_5177) ;  /* 0x00000b5000017945 */ /* 0x000fe20003800000 */
[----:B------:R-:W-:-:S11]  /*2b220*/  LOP3.LUT R0, R0, 0x1, RZ, 0x3c, !PT ;  /* 0x0000000100007812 */ /* 0x000fd600078e3cff */
[----:B------:R-:W-:Y:S05]  /*2b230*/  @!P3 BRA `(.L_x_5178) ;  /* 0x0000000800c8b947 */ /* 0x000fea0003800000 */
[----:B------:R-:W-:Y:S01]  /*2b240*/  LOP3.LUT P3, RZ, R17, 0x1, RZ, 0xc0, !PT ;  /* 0x0000000111ff7812 */ /* 0x000fe2000786c0ff */
[----:B------:R-:W-:-:S12]  /*2b250*/  VIADD R12, R8, 0xffffffff ;  /* 0xffffffff080c7836 */ /* 0x000fd80000000000 */
[----:B------:R-:W-:Y:S05]  /*2b260*/  @!P3 BRA `(.L_x_5179) ;  /* 0x000000000048b947 */ /* 0x000fea0003800000 */
[----:B------:R-:W0:Y:S01]  /*2b270*/  LDC R5, c[0x0][0x43c] ;  /* 0x00010f00ff057b82 */ /* 0x000e220000000800 */
        /* <DEDUP_REMOVED lines=17> */
.L_x_5179:
[----:B------:R-:W1:Y:S01]  /*2b390*/  S2R R2, SR_TID.X ;  /* 0x0000000000027919 */ /* 0x000e620000002100 */
[----:B------:R-:W-:Y:S01]  /*2b3a0*/  BSSY B2, `(.L_x_5180) ;  /* 0x0000006000027945 */ /* 0x000fe20003800000 */
[----:B-1----:R-:W-:Y:S02]  /*2b3b0*/  LOP3.LUT R3, R2, 0x7f, RZ, 0xc0, !PT ;  /* 0x0000007f02037812 */ /* 0x002fe400078ec0ff */
[----:B------:R-:W-:Y:S02]  /*2b3c0*/  SHF.L.U32 R2, R0, 0x1f, RZ ;  /* 0x0000001f00027819 */ /* 0x000fe400000006ff */
[----:B------:R-:W-:Y:S02]  /*2b3d0*/  ISETP.NE.AND P2, PT, R3, RZ, PT ;  /* 0x000000ff0300720c */ /* 0x000fe40003f45270 */
[----:B------:R-:W1:Y:S02]  /*2b3e0*/  SYNCS.PHASECHK.TRANS64.TRYWAIT P0, [UR38+0x38840], R2 ;  /* 0x03884002ff0075a7 */ /* 0x000e640008000166 */
[----:B-1----:R-:W-:Y:S09]  /*2b3f0*/  @!P0 BRA `(.L_x_5181) ;  /* 0x0000002c005c8947 */ /* 0x002ff20003800000 */
.L_x_5258:
[----:B------:R-:W-:Y:S05]  /*2b400*/  BSYNC B2 ;  /* 0x0000000000027941 */ /* 0x000fea0003800000 */
.L_x_5180:
[----:B------:R-:W-:Y:S04]  /*2b410*/  BSSY B2, `(.L_x_5182) ;  /* 0x0000007000027945 */ /* 0x000fe80003800000 */
[----:B------:R-:W-:Y:S05]  /*2b420*/  @P2 BRA `(.L_x_5183) ;  /* 0x0000000000142947 */ /* 0x000fea0003800000 */
[----:B------:R-:W-:Y:S01]  /*2b430*/  ISETP.NE.AND P0, PT, R10, RZ, PT ;  /* 0x000000ff0a00720c */ /* 0x000fe20003f05270 */
[----:B-1----:R-:W-:-:S04]  /*2b440*/  IMAD.MOV.U32 R3, RZ, RZ, 0x2000 ;  /* 0x00002000ff037424 */ /* 0x002fc800078e00ff */
[----:B------:R3:W-:Y:S08]  /*2b450*/  SYNCS.ARRIVE.TRANS64 RZ, [UR38+0x38830], R3 ;  /* 0x03883003ffff79a7 */ /* 0x0007f00008000026 */
[----:B---3--:R-:W-:Y:S05]  /*2b460*/  @!P0 BRA `(.L_x_5183) ;  /* 0x0000000000048947 */ /* 0x008fea0003800000 */
[----:B------:R-:W-:Y:S01]  /*2b470*/  BPT.TRAP 0x1 ;  /* 0x000000040000795c */ /* 0x000fe20000300000 */
.L_x_5183:
[----:B------:R-:W-:Y:S05]  /*2b480*/  BSYNC B2 ;  /* 0x0000000000027941 */ /* 0x000fea0003800000 */
.L_x_5182:
        /* <DEDUP_REMOVED lines=11> */
.L_x_5184:
        /* <DEDUP_REMOVED lines=11> */
.L_x_5259:
[----:B------:R-:W-:Y:S05]  /*2b5f0*/  BSYNC B2 ;  /* 0x0000000000027941 */ /* 0x000fea0003800000 */
.L_x_5185:
        /* <DEDUP_REMOVED lines=9> */
.L_x_5188:
[----:B------:R-:W-:Y:S05]  /*2b690*/  BSYNC B2 ;  /* 0x0000000000027941 */ /* 0x000fea0003800000 */
.L_x_5187:
        /* <DEDUP_REMOVED lines=9> */
.L_x_5189:
        /* <DEDUP_REMOVED lines=13> */
.L_x_5190:
        /* <DEDUP_REMOVED lines=13> */
.L_x_5191:
        /* <DEDUP_REMOVED lines=13> */
.L_x_5192:
        /* <DEDUP_REMOVED lines=13> */
.L_x_5193:
        /* <DEDUP_REMOVED lines=13> */
.L_x_5194:
        /* <DEDUP_REMOVED lines=13> */
.L_x_5195:
        /* <DEDUP_REMOVED lines=13> */
.L_x_5196:
        /* <DEDUP_REMOVED lines=8> */
.L_x_5178:
[----:B------:R-:W-:Y:S05]  /*2bd60*/  BSYNC B1 ;  /* 0x0000000000017941 */ /* 0x000fea0003800000 */
.L_x_5177:
[----:B------:R-:W-:Y:S01]  /*2bd70*/  VIADD R8, R8, 0xfffffffe ;  /* 0xfffffffe08087836 */ /* 0x000fe20000000000 */
[----:B------:R-:W-:Y:S06]  /*2bd80*/  @P1 BRA `(.L_x_5197) ;  /* 0xffffffe8003c1947 */ /* 0x000fec000383ffff */
[----:B------:R-:W-:Y:S05]  /*2bd90*/  BSYNC B0 ;  /* 0x0000000000007941 */ /* 0x000fea0003800000 */
.L_x_5156:
        /* <DEDUP_REMOVED lines=8> */
[----:B------:R-:W-:Y:S02]  /*2be20*/  ULDC.64 UR4, c[0x0][0x428] ;  /* 0x00010a0000047ab9 */ /* 0x000fe40000000a00 */
        /* <DEDUP_REMOVED lines=16> */
.L_x_5200:
[----:B------:R-:W1:Y:S01]  /*2bf30*/  S2R R2, SR_TID.X ;  /* 0x0000000000027919 */ /* 0x000e620000002100 */
[----:B------:R-:W-:Y:S01]  /*2bf40*/  BSSY B1, `(.L_x_5201) ;  /* 0x0000006000017945 */ /* 0x000fe20003800000 */
[----:B-1----:R-:W-:Y:S02]  /*2bf50*/  LOP3.LUT R3, R2, 0x7f, RZ, 0xc0, !PT ;  /* 0x0000007f02037812 */ /* 0x002fe400078ec0ff */
[----:B------:R-:W-:Y:S02]  /*2bf60*/  SHF.L.U32 R2, R0, 0x1f, RZ ;  /* 0x0000001f00027819 */ /* 0x000fe400000006ff */
[----:B------:R-:W-:Y:S02]  /*2bf70*/  ISETP.NE.AND P1, PT, R3, RZ, PT ;  /* 0x000000ff0300720c */ /* 0x000fe40003f25270 */
[----:B------:R-:W1:Y:S02]  /*2bf80*/  SYNCS.PHASECHK.TRANS64.TRYWAIT P0, [UR38+0x38848], R2 ;  /* 0x03884802ff0075a7 */ /* 0x000e640008000166 */
[----:B-1----:R-:W-:Y:S09]  /*2bf90*/  @!P0 BRA `(.L_x_5202) ;  /* 0x0000002000a48947 */ /* 0x002ff20003800000 */
.L_x_5260:
[----:B------:R-:W-:Y:S05]  /*2bfa0*/  BSYNC B1 ;  /* 0x0000000000017941 */ /* 0x000fea0003800000 */
.L_x_5201:
[----:B------:R-:W-:Y:S04]  /*2bfb0*/  BSSY B1, `(.L_x_5203) ;  /* 0x0000007000017945 */ /* 0x000fe80003800000 */
[----:B------:R-:W-:Y:S05]  /*2bfc0*/  @P1 BRA `(.L_x_5204) ;  /* 0x0000000000141947 */ /* 0x000fea0003800000 */
[----:B------:R-:W-:Y:S01]  /*2bfd0*/  ISETP.NE.AND P0, PT, R10, RZ, PT ;  /* 0x000000ff0a00720c */ /* 0x000fe20003f05270 */
[----:B-1----:R-:W-:-:S04]  /*2bfe0*/  IMAD.MOV.U32 R3, RZ, RZ, 0x2000 ;  /* 0x00002000ff037424 */ /* 0x002fc800078e00ff */
[----:B------:R3:W-:Y:S08]  /*2bff0*/  SYNCS.ARRIVE.TRANS64 RZ, [UR38+0x38838], R3 ;  /* 0x03883803ffff79a7 */ /* 0x0007f00008000026 */
[----:B---3--:R-:W-:Y:S05]  /*2c000*/  @!P0 BRA `(.L_x_5204) ;  /* 0x0000000000048947 */ /* 0x008fea0003800000 */
[----:B------:R-:W-:Y:S01]  /*2c010*/  BPT.TRAP 0x1 ;  /* 0x000000040000795c */ /* 0x000fe20000300000 */
.L_x_5204:
[----:B------:R-:W-:Y:S05]  /*2c020*/  BSYNC B1 ;  /* 0x0000000000017941 */ /* 0x000fea0003800000 */
.L_x_5203:
        /* <DEDUP_REMOVED lines=11> */
.L_x_5205:
        /* <DEDUP_REMOVED lines=11> */
.L_x_5261:
[----:B------:R-:W-:Y:S05]  /*2c190*/  BSYNC B1 ;  /* 0x0000000000017941 */ /* 0x000fea0003800000 */
.L_x_5206:
        /* <DEDUP_REMOVED lines=9> */
.L_x_5209:
[----:B------:R-:W-:Y:S05]  /*2c230*/  BSYNC B1 ;  /* 0x0000000000017941 */ /* 0x000fea0003800000 */
.L_x_5208:
        /* <DEDUP_REMOVED lines=9> */
.L_x_5210:
        /* <DEDUP_REMOVED lines=13> */
.L_x_5211:
        /* <DEDUP_REMOVED lines=13> */
.L_x_5212:
        /* <DEDUP_REMOVED lines=13> */
.L_x_5213:
        /* <DEDUP_REMOVED lines=13> */
.L_x_5214:
        /* <DEDUP_REMOVED lines=13> */
.L_x_5215:
        /* <DEDUP_REMOVED lines=13> */
.L_x_5216:
        /* <DEDUP_REMOVED lines=13> */
.L_x_5217:
        /* <DEDUP_REMOVED lines=8> */
.L_x_5199:
[----:B------:R-:W-:Y:S05]  /*2c900*/  BSYNC B0 ;  /* 0x0000000000007941 */ /* 0x000fea0003800000 */
.L_x_5198:
[----:B------:R-:W-:Y:S02]  /*2c910*/  LOP3.LUT R0, R0, 0x1, RZ, 0x3c, !PT ;  /* 0x0000000100007812 */ /* 0x000fe400078e3cff */
[----:B------:R-:W-:-:S07]  /*2c920*/  CS2R R6, SRZ ;  /* 0x0000000000067805 */ /* 0x000fce000001ff00 */
.L_x_5119:
[----:B------:R-:W1:Y:S01]  /*2c930*/  S2R R3, SR_CgaCtaId ;  /* 0x0000000000037919 */ /* 0x000e620000008800 */
[----:B------:R-:W-:Y:S02]  /*2c940*/  MOV R2, 0x400 ;  /* 0x0000040000027802 */ /* 0x000fe40000000f00 */
[----:B------:R-:W-:Y:S02]  /*2c950*/  SHF.L.U32 R7, R7, 0x1f, RZ ;  /* 0x0000001f07077819 */ /* 0x000fe400000006ff */
[----:B-1----:R-:W-:-:S04]  /*2c960*/  LEA R2, R3, R2, 0x18 ;  /* 0x0000000203027211 */ /* 0x002fc800078ec0ff */
[----:B------:R-:W1:Y:S02]  /*2c970*/  SYNCS.PHASECHK.TRANS64.TRYWAIT P0, [R2+URZ+0x38820], R7 ;  /* 0x03882007020075a7 */ /* 0x000e64000800017f */
[----:B-1----:R-:W-:Y:S05]  /*2c980*/  @!P0 BRA `(.L_x_5218) ;  /* 0x0000001800588947 */ /* 0x002fea0003800000 */
.L_x_5262:
[----:B------:R-:W-:-:S03]  /*2c990*/  UMOV UR4, 0xffffffff ;  /* 0xffffffff00047882 */ /* 0x000fc60000000000 */
[----:B------:R-:W-:Y:S05]  /*2c9a0*/  BRA.DIV UR4, `(.L_x_5219) ;  /* 0x0000001a04647947 */ /* 0x000fea000b800000 */
[----:B------:R-:W3:Y:S02]  /*2c9b0*/  S2R R3, SR_TID.X ;  /* 0x0000000000037919 */ /* 0x000ee40000002100 */
[----:B---3--:R-:W-:-:S04]  /*2c9c0*/  SHF.R.U32.HI R3, RZ, 0x5, R3 ;  /* 0x00000005ff037819 */ /* 0x008fc80000011603 */
[----:B------:R-:W-:-:S05]  /*2c9d0*/  LOP3.LUT R3, R3, 0x3, RZ, 0xc0, !PT ;  /* 0x0000000303037812 */ /* 0x000fca00078ec0ff */
[----:B--2---:R2:W3:Y:S02]  /*2c9e0*/  SHFL.IDX PT, R14, R3, RZ, 0x1f ;  /* 0x00001fff030e7589 */ /* 0x0044e400000e0000 */
.L_x_5265:
[----:B---3--:R-:W-:-:S13]  /*2c9f0*/  ISETP.NE.AND P0, PT, R14, RZ, PT ;  /* 0x000000ff0e00720c */ /* 0x008fda0003f05270 */
[----:B------:R-:W-:Y:S05]  /*2ca00*/  @P0 BRA `(.L_x_4990) ;  /* 0x0000000000880947 */ /* 0x000fea0003800000 */
[----:B------:R-:W-:-:S03]  /*2ca10*/  UMOV UR4, 0xffffffff ;  /* 0xffffffff00047882 */ /* 0x000fc60000000000 */
[----:B------:R-:W-:Y:S05]  /*2ca20*/  BRA.DIV UR4, `(.L_x_5220) ;  /* 0x0000001a04787947 */ /* 0x000fea000b800000 */
[----:B------:R-:W-:-:S13]  /*2ca30*/  ELECT P6, URZ, PT ;  /* 0x00000000003f782f */ /* 0x000fda00038c0000 */
.L_x_5268:
[----:B------:R-:W-:Y:S05]  /*2ca40*/  @!P6 BRA `(.L_x_4990) ;  /* 0x000000000078e947 */ /* 0x000fea0003800000 */
[----:B--2---:R-:W2:Y:S02]  /*2ca50*/  LDL.LU R3, [R1+0x44c] ;  /* 0x00044c0001037983 */ /* 0x004ea40000300800 */
[----:B--2---:R-:W-:-:S04]  /*2ca60*/  LOP3.LUT R3, R3, 0x2, RZ, 0xfc, !PT ;  /* 0x0000000203037812 */ /* 0x004fc800078efcff */
[----:B------:R-:W-:-:S13]  /*2ca70*/  ISETP.NE.AND P2, PT, R3, 0x3, PT ;  /* 0x000000030300780c */ /* 0x000fda0003f45270 */
[----:B------:R-:W-:Y:S05]  /*2ca80*/  @!P2 BRA `(.L_x_5221) ;  /* 0x000000000004a947 */ /* 0x000fea0003800000 */
[----:B------:R-:W-:Y:S01]  /*2ca90*/  BPT.TRAP 0x1 ;  /* 0x000000040000795c */ /* 0x000fe20000300000 */
.L_x_5221:
[----:B------:R-:W-:Y:S01]  /*2caa0*/  VIADD R3, R2, 0x38840 ;  /* 0x0003884002037836 */ /* 0x000fe20000000000 */
[----:B-1----:R-:W-:Y:S01]  /*2cab0*/  SHF.L.U32 R7, R0, 0x1f, RZ ;  /* 0x0000001f00077819 */ /* 0x002fe200000006ff */
[C---:B------:R-:W-:Y:S02]  /*2cac0*/  VIADD R4, R6.reuse, 0x1 ;  /* 0x0000000106047836 */ /* 0x040fe40000000000 */
[----:B------:R-:W-:-:S03]  /*2cad0*/  IMAD R8, R6, 0x8, R3 ;  /* 0x0000000806087824 */ /* 0x000fc600078e0203 */
[C---:B------:R-:W-:Y:S01]  /*2cae0*/  ISETP.NE.AND P1, PT, R4.reuse, 0x2, PT ;  /* 0x000000020400780c */ /* 0x040fe20003f25270 */
[----:B------:R-:W1:Y:S03]  /*2caf0*/  SYNCS.PHASECHK.TRANS64.TRYWAIT P0, [R8+URZ], R7 ;  /* 0x00000007080075a7 */ /* 0x000e66000800017f */
[----:B0-----:R-:W-:Y:S02]  /*2cb00*/  SEL R5, RZ, 0x1, P1 ;  /* 0x00000001ff057807 */ /* 0x001fe40000800000 */
[----:B------:R-:W-:Y:S02]  /*2cb10*/  SEL R4, R4, RZ, P1 ;  /* 0x000000ff04047207 */ /* 0x000fe40000800000 */
[----:B------:R-:W-:-:S03]  /*2cb20*/  LOP3.LUT R0, R0, R5, RZ, 0x3c, !PT ;  /* 0x0000000500007212 */ /* 0x000fc600078e3cff */
[----:B------:R-:W-:Y:S01]  /*2cb30*/  IMAD R3, R4, 0x8, R3 ;  /* 0x0000000804037824 */ /* 0x000fe200078e0203 */
[----:B------:R-:W-:Y:S01]  /*2cb40*/  SHF.L.U32 R0, R0, 0x1f, RZ ;  /* 0x0000001f00007819 */ /* 0x000fe200000006ff */
[----:B-1----:R-:W-:Y:S06]  /*2cb50*/  @!P0 BRA `(.L_x_5222) ;  /* 0x00000018004c8947 */ /* 0x002fec0003800000 */
.L_x_5269:
[----:B------:R-:W1:Y:S02]  /*2cb60*/  SYNCS.PHASECHK.TRANS64.TRYWAIT P0, [R3+URZ], R0 ;  /* 0x00000000030075a7 */ /* 0x000e64000800017f */
[----:B-1----:R-:W-:Y:S05]  /*2cb70*/  @!P0 BRA `(.L_x_5223) ;  /* 0x0000001800588947 */ /* 0x002fea0003800000 */
.L_x_5270:
[----:B------:R-:W-:Y:S05]  /*2cb80*/  @!P2 BRA `(.L_x_5224) ;  /* 0x000000000004a947 */ /* 0x000fea0003800000 */
[----:B------:R-:W-:Y:S01]  /*2cb90*/  BPT.TRAP 0x1 ;  /* 0x000000040000795c */ /* 0x000fe20000300000 */
.L_x_5224:
[----:B-1----:R-:W-:-:S04]  /*2cba0*/  VIADD R3, R2, 0x38860 ;  /* 0x0003886002037836 */ /* 0x002fc80000000000 */
[----:B------:R-:W-:-:S04]  /*2cbb0*/  IMAD R6, R6, 0x8, R3 ;  /* 0x0000000806067824 */ /* 0x000fc800078e0203 */
[----:B------:R-:W1:Y:S02]  /*2cbc0*/  SYNCS.PHASECHK.TRANS64.TRYWAIT P0, [R6+URZ], R7 ;  /* 0x00000007060075a7 */ /* 0x000e64000800017f */
[----:B-1----:R-:W-:Y:S05]  /*2cbd0*/  @!P0 BRA `(.L_x_5225) ;  /* 0x0000001800548947 */ /* 0x002fea0003800000 */
.L_x_5271:
[----:B------:R-:W-:-:S07]  /*2cbe0*/  IMAD R3, R4, 0x8, R3 ;  /* 0x0000000804037824 */ /* 0x000fce00078e0203 */
.L_x_5226:
[----:B--2---:R2:W3:Y:S02]  /*2cbf0*/  SYNCS.PHASECHK.TRANS64.TRYWAIT P0, [R3+URZ], R0 ;  /* 0x00000000030075a7 */ /* 0x0044e4000800017f */
[----:B---3--:R-:W-:Y:S05]  /*2cc00*/  @!P0 NANOSLEEP.SYNCS 0x989680 ;  /* 0x009896800000895d */ /* 0x008fea0003900000 */
[----:B------:R-:W3:Y:S02]  /*2cc10*/  @!P0 SYNCS.PHASECHK.TRANS64 P0, [R3+URZ], R0 ;  /* 0x00000000030085a7 */ /* 0x000ee4000800007f */
[----:B---3--:R-:W-:Y:S05]  /*2cc20*/  @!P0 BRA `(.L_x_5226) ;  /* 0xfffffffc00f08947 */ /* 0x008fea000383ffff */
.L_x_4990:
[----:B------:R-:W-:Y:S05]  /*2cc30*/  BSYNC B6 ;  /* 0x0000000000067941 */ /* 0x000fea0003800000 */
.L_x_4987:
[----:B------:R-:W-:Y:S05]  /*2cc40*/  EXIT ;  /* 0x000000000000794d */ /* 0x000fea0003800000 */
.L_x_5018:
[----:B0-----:R0:W1:Y:S02]  /*2cc50*/  SYNCS.PHASECHK.TRANS64.TRYWAIT P0, [R56+URZ+0x38800], R0 ;  /* 0x03880000380075a7 */ /* 0x001064000800017f */
[----:B-1----:R-:W-:Y:S05]  /*2cc60*/  @!P0 NANOSLEEP.SYNCS 0x989680 ;  /* 0x009896800000895d */ /* 0x002fea0003900000 */
[----:B------:R-:W1:Y:S02]  /*2cc70*/  @!P0 SYNCS.PHASECHK.TRANS64 P0, [R56+URZ+0x38800], R0 ;  /* 0x03880000380085a7 */ /* 0x000e64000800007f */
[----:B-1----:R-:W-:Y:S05]  /*2cc80*/  @!P0 BRA `(.L_x_5018) ;  /* 0xfffffffc00f08947 */ /* 0x002fea000383ffff */
[----:B------:R-:W-:Y:S05]  /*2cc90*/  BRA `(.L_x_5227) ;  /* 0xfffffdd800bc7947 */ /* 0x000fea000383ffff */
.L_x_5025:
[----:B-1----:R1:W2:Y:S02]  /*2cca0*/  SYNCS.PHASECHK.TRANS64.TRYWAIT P0, [R8+URZ], R9 ;  /* 0x00000009080075a7 */ /* 0x0022a4000800017f */
[----:B--2---:R-:W-:Y:S05]  /*2ccb0*/  @!P0 NANOSLEEP.SYNCS 0x989680 ;  /* 0x009896800000895d */ /* 0x004fea0003900000 */
[----:B------:R-:W2:Y:S02]  /*2ccc0*/  @!P0 SYNCS.PHASECHK.TRANS64 P0, [R8+URZ], R9 ;  /* 0x00000009080085a7 */ /* 0x000ea4000800007f */
[----:B--2---:R-:W-:Y:S05]  /*2ccd0*/  @!P0 BRA `(.L_x_5025) ;  /* 0xfffffffc00f08947 */ /* 0x004fea000383ffff */
[----:B------:R-:W-:Y:S05]  /*2cce0*/  BRA `(.L_x_5024) ;  /* 0xfffffddc00ac7947 */ /* 0x000fea000383ffff */
.L_x_5027:
[----:B0-----:R0:W1:Y:S02]  /*2ccf0*/  SYNCS.PHASECHK.TRANS64.TRYWAIT P0, [R56+URZ+0x38810], R3 ;  /* 0x03881003380075a7 */ /* 0x001064000800017f */
[----:B-1----:R-:W-:Y:S05]  /*2cd00*/  @!P0 NANOSLEEP.SYNCS 0x989680 ;  /* 0x009896800000895d */ /* 0x002fea0003900000 */
[----:B------:R-:W1:Y:S02]  /*2cd10*/  @!P0 SYNCS.PHASECHK.TRANS64 P0, [R56+URZ+0x38810], R3 ;  /* 0x03881003380085a7 */ /* 0x000e64000800007f */
[----:B-1----:R-:W-:Y:S05]  /*2cd20*/  @!P0 BRA `(.L_x_5027) ;  /* 0xfffffffc00f08947 */ /* 0x002fea000383ffff */
[----:B------:R-:W-:Y:S05]  /*2cd30*/  BRA `(.L_x_5228) ;  /* 0xfffffde000847947 */ /* 0x000fea000383ffff */
.L_x_5034:
[----:B-1----:R1:W2:Y:S02]  /*2cd40*/  SYNCS.PHASECHK.TRANS64.TRYWAIT P0, [R8+URZ], R9 ;  /* 0x00000009080075a7 */ /* 0x0022a4000800017f */
[----:B--2---:R-:W-:Y:S05]  /*2cd50*/  @!P0 NANOSLEEP.SYNCS 0x989680 ;  /* 0x009896800000895d */ /* 0x004fea0003900000 */
[----:B------:R-:W2:Y:S02]  /*2cd60*/  @!P0 SYNCS.PHASECHK.TRANS64 P0, [R8+URZ], R9 ;  /* 0x00000009080085a7 */ /* 0x000ea4000800007f */
[----:B--2---:R-:W-:Y:S05]  /*2cd70*/  @!P0 BRA `(.L_x_5034) ;  /* 0xfffffffc00f08947 */ /* 0x004fea000383ffff */
[----:B------:R-:W-:Y:S05]  /*2cd80*/  BRA `(.L_x_5033) ;  /* 0xfffffde000c87947 */ /* 0x000fea000383ffff */
.L_x_5065:
[----:B-1----:R1:W2:Y:S02]  /*2cd90*/  SYNCS.PHASECHK.TRANS64.TRYWAIT P2, [R6+URZ], R7 ;  /* 0x00000007060075a7 */ /* 0x0022a4000804017f */
[----:B--2---:R-:W-:Y:S05]  /*2cda0*/  @!P2 NANOSLEEP.SYNCS 0x989680 ;  /* 0x009896800000a95d */ /* 0x004fea0003900000 */
[----:B------:R-:W2:Y:S02]  /*2cdb0*/  @!P2 SYNCS.PHASECHK.TRANS64 P2, [R6+URZ], R7 ;  /* 0x000000070600a5a7 */ /* 0x000ea4000804007f */
[----:B--2---:R-:W-:Y:S05]  /*2cdc0*/  @!P2 BRA `(.L_x_5065) ;  /* 0xfffffffc00f0a947 */ /* 0x004fea000383ffff */
[----:B------:R-:W-:Y:S05]  /*2cdd0*/  BRA `(.L_x_5064) ;  /* 0xfffffe4c00747947 */ /* 0x000fea000383ffff */
.L_x_5072:
[----:B-1----:R1:W2:Y:S02]  /*2cde0*/  SYNCS.PHASECHK.TRANS64.TRYWAIT P2, [R12+URZ], R13 ;  /* 0x0000000d0c0075a7 */ /* 0x0022a4000804017f */
[----:B--2---:R-:W-:Y:S05]  /*2cdf0*/  @!P2 NANOSLEEP.SYNCS 0x989680 ;  /* 0x009896800000a95d */ /* 0x004fea0003900000 */
[----:B------:R-:W2:Y:S02]  /*2ce00*/  @!P2 SYNCS.PHASECHK.TRANS64 P2, [R12+URZ], R13 ;  /* 0x0000000d0c00a5a7 */ /* 0x000ea4000804007f */
[----:B--2---:R-:W-:Y:S05]  /*2ce10*/  @!P2 BRA `(.L_x_5072) ;  /* 0xfffffffc00f0a947 */ /* 0x004fea000383ffff */
[----:B------:R-:W-:Y:S05]  /*2ce20*/  BRA `(.L_x_5071) ;  /* 0xfffffe5000807947 */ /* 0x000fea000383ffff */
.L_x_5087:
[----:B0-----:R0:W1:Y:S02]  /*2ce30*/  SYNCS.PHASECHK.TRANS64.TRYWAIT P1, [R4+URZ], R5 ;  /* 0x00000005040075a7 */ /* 0x001064000802017f */
[----:B-1----:R-:W-:Y:S05]  /*2ce40*/  @!P1 NANOSLEEP.SYNCS 0x989680 ;  /* 0x009896800000995d */ /* 0x002fea0003900000 */
[----:B------:R-:W1:Y:S02]  /*2ce50*/  @!P1 SYNCS.PHASECHK.TRANS64 P1, [R4+URZ], R5 ;  /* 0x00000005040095a7 */ /* 0x000e64000802007f */
[----:B-1----:R-:W-:Y:S05]  /*2ce60*/  @!P1 BRA `(.L_x_5087) ;  /* 0xfffffffc00f09947 */ /* 0x002fea000383ffff */
[----:B------:R-:W-:Y:S05]  /*2ce70*/  BRA `(.L_x_5086) ;  /* 0xfffffebc00807947 */ /* 0x000fea000383ffff */
.L_x_5094:
[----:B-1----:R1:W2:Y:S02]  /*2ce80*/  SYNCS.PHASECHK.TRANS64.TRYWAIT P1, [R4+URZ], R5 ;  /* 0x00000005040075a7 */ /* 0x0022a4000802017f */
[----:B--2---:R-:W-:Y:S05]  /*2ce90*/  @!P1 NANOSLEEP.SYNCS 0x989680 ;  /* 0x009896800000995d */ /* 0x004fea0003900000 */
[----:B------:R-:W2:Y:S02]  /*2cea0*/  @!P1 SYNCS.PHASECHK.TRANS64 P1, [R4+URZ], R5 ;  /* 0x00000005040095a7 */ /* 0x000ea4000802007f */
[----:B--2---:R-:W-:Y:S05]  /*2ceb0*/  @!P1 BRA `(.L_x_5094) ;  /* 0xfffffffc00f09947 */ /* 0x004fea000383ffff */
[----:B------:R-:W-:Y:S05]  /*2cec0*/  BRA `(.L_x_5093) ;  /* 0xfffffec000bc7947 */ /* 0x000fea000383ffff */
.L_x_5130:
[----:B------:R-:W-:Y:S02]  /*2ced0*/  IMAD.MOV.U32 R13, RZ, RZ, R4 ;  /* 0x000000ffff0d7224 */ /* 0x000fe400078e0004 */
[----:B------:R-:W-:Y:S02]  /*2cee0*/  IMAD.MOV.U32 R12, RZ, RZ, RZ ;  /* 0x000000ffff0c7224 */ /* 0x000fe400078e00ff */
[----:B------:R-:W-:Y:S02]  /*2cef0*/  IMAD.MOV.U32 R11, RZ, RZ, 0x1f ;  /* 0x0000001fff0b7424 */ /* 0x000fe400078e00ff */
[----:B------:R-:W-:-:S07]  /*2cf00*/  IMAD.MOV.U32 R15, RZ, RZ, -0x1 ;  /* 0xffffffffff0f7424 */ /* 0x000fce00078e00ff */
[----:B0-----:R-:W-:Y:S05]  /*2cf10*/  WARPSYNC.COLLECTIVE R15, `(.L_x_5229) ;  /* 0x000000000f087348 */ /* 0x001fea0003c00000 */
[----:B------:R1:W2:Y:S02]  /*2cf20*/  SHFL.IDX P6, R14, R13, R12, R11 ;  /* 0x0000000c0d0e7389 */ /* 0x0002a400000c000b */
[----:B012---:R-:W-:Y:S01]  /*2cf30*/  ENDCOLLECTIVE ;  /* 0x000000000000791b */ /* 0x007fe20003800000 */
.L_x_5229:
[----:B------:R-:W-:Y:S05]  /*2cf40*/  BRA `(.L_x_5230) ;  /* 0xffffffb000507947 */ /* 0x000fea000383ffff */
.L_x_5132:
[----:B------:R-:W-:Y:S01]  /*2cf50*/  BSSY B0, `(.L_x_5231) ;  /* 0x0000006000007945 */ /* 0x000fe20003800000 */
[----:B------:R-:W-:-:S07]  /*2cf60*/  IMAD.MOV.U32 R15, RZ, RZ, -0x1 ;  /* 0xffffffffff0f7424 */ /* 0x000fce00078e00ff */
[----:B01----:R-:W-:Y:S05]  /*2cf70*/  WARPSYNC.COLLECTIVE R15, `(.L_x_5232) ;  /* 0x000000000f0c7348 */ /* 0x003fea0003c00000 */
[----:B------:R-:W-:Y:S02]  /*2cf80*/  ELECT P6, UR62, PT ;  /* 0x00000000003e782f */ /* 0x000fe400038c0000 */
[----:B------:R-:W-:Y:S01]  /*2cf90*/  MOV R14, UR62 ;  /* 0x0000003e000e7c02 */ /* 0x000fe20008000f00 */
[----:B01----:R-:W-:Y:S10]  /*2cfa0*/  ENDCOLLECTIVE ;  /* 0x000000000000791b */ /* 0x003ff40003800000 */
.L_x_5232:
[----:B------:R-:W-:Y:S05]  /*2cfb0*/  BSYNC B0 ;  /* 0x0000000000007941 */ /* 0x000fea0003800000 */
.L_x_5231:
[----:B------:R-:W-:Y:S05]  /*2cfc0*/  BRA `(.L_x_5233) ;  /* 0xffffffb000547947 */ /* 0x000fea000383ffff */
.L_x_5134:
[----:B--2---:R-:W-:-:S04]  /*2cfd0*/  IMAD.U32 R3, RZ, RZ, UR38 ;  /* 0x00000026ff037e24 */ /* 0x004fc8000f8e00ff */
[----:B------:R2:W3:Y:S03]  /*2cfe0*/  SYNCS.PHASECHK.TRANS64.TRYWAIT P0, [R3+URZ+0x38840], R0 ;  /* 0x03884000030075a7 */ /* 0x0004e6000800017f */
[----:B---3--:R-:W-:Y:S05]  /*2cff0*/  @!P0 NANOSLEEP.SYNCS 0x989680 ;  /* 0x009896800000895d */ /* 0x008fea0003900000 */
[----:B------:R-:W3:Y:S02]  /*2d000*/  @!P0 SYNCS.PHASECHK.TRANS64 P0, [R3+URZ+0x38840], R0 ;  /* 0x03884000030085a7 */ /* 0x000ee4000800007f */
[----:B---3--:R-:W-:Y:S05]  /*2d010*/  @!P0 BRA `(.L_x_5134) ;  /* 0xfffffffc00ec8947 */ /* 0x008fea000383ffff */
[----:B------:R-:W-:Y:S05]  /*2d020*/  BRA `(.L_x_5234) ;  /* 0xffffffb000b07947 */ /* 0x000fea000383ffff */
.L_x_5137:
        /* <DEDUP_REMOVED lines=8> */
.L_x_5235:
[----:B------:R0:W-:Y:S01]  /*2d0b0*/  STL [R1+0x440], R10 ;  /* 0x0004400a01007387 */ /* 0x0001e20000100800 */
[----:B------:R-:W-:Y:S02]  /*2d0c0*/  IMAD.MOV.U32 R13, RZ, RZ, R0 ;  /* 0x000000ffff0d7224 */ /* 0x000fe400078e0000 */
[----:B------:R-:W-:-:S07]  /*2d0d0*/  IMAD.MOV.U32 R4, RZ, RZ, R14 ;  /* 0x000000ffff047224 */ /* 0x000fce00078e000e */
[----:B0-----:R-:W-:Y:S05]  /*2d0e0*/  WARPSYNC.COLLECTIVE R15, `(.L_x_5236) ;  /* 0x000000000f087348 */ /* 0x001fea0003c00000 */
[----:B------:R1:W2:Y:S02]  /*2d0f0*/  SHFL.IDX P6, R14, R13, R12, R11 ;  /* 0x0000000c0d0e7389 */ /* 0x0002a400000c000b */
[----:B012---:R-:W-:Y:S01]  /*2d100*/  ENDCOLLECTIVE ;  /* 0x000000000000791b */ /* 0x007fe20003800000 */
.L_x_5236:
[----:B------:R-:W-:Y:S02]  /*2d110*/  ULDC UR4, c[0x0][0x288] ;  /* 0x0000a20000047ab9 */ /* 0x000fe40000000800 */
[----:B------:R-:W-:Y:S02]  /*2d120*/  IMAD R2, R7, UR4, RZ ;  /* 0x0000000407027c24 */ /* 0x000fe4000f8e02ff */
[----:B------:R-:W-:-:S03]  /*2d130*/  VIADD R7, R10, 0x10 ;  /* 0x000000100a077836 */ /* 0x000fc60000000000 */
[----:B------:R-:W-:Y:S02]  /*2d140*/  ISETP.GE.AND P1, PT, R10, R2, PT ;  /* 0x000000020a00720c */ /* 0x000fe40003f26270 */
[----:B------:R0:W-:Y:S01]  /*2d150*/  STL [R1+0x460], R7 ;  /* 0x0004600701007387 */ /* 0x0001e20000100800 */
[----:B------:R-:W-:Y:S02]  /*2d160*/  IMAD.MOV.U32 R13, RZ, RZ, R3 ;  /* 0x000000ffff0d7224 */ /* 0x000fe400078e0003 */
[----:B------:R-:W-:-:S08]  /*2d170*/  IMAD.MOV.U32 R12, RZ, RZ, 0x1 ;  /* 0x00000001ff0c7424 */ /* 0x000fd000078e00ff */
[----:B------:R-:W-:Y:S01]  /*2d180*/  @!P1 LEA R6, R8, UR38, 0x1 ;  /* 0x0000002608069c11 */ /* 0x000fe2000f8e08ff */
[----:B0-----:R-:W-:-:S07]  /*2d190*/  IMAD.MOV.U32 R5, RZ, RZ, R14 ;  /* 0x000000ffff057224 */ /* 0x001fce00078e000e */
[----:B------:R-:W-:Y:S05]  /*2d1a0*/  WARPSYNC.COLLECTIVE R15, `(.L_x_5237) ;  /* 0x000000000f087348 */ /* 0x000fea0003c00000 */
[----:B------:R0:W1:Y:S02]  /*2d1b0*/  SHFL.IDX P6, R14, R13, R12, R11 ;  /* 0x0000000c0d0e7389 */ /* 0x00006400000c000b */
[----:B01----:R-:W-:Y:S01]  /*2d1c0*/  ENDCOLLECTIVE ;  /* 0x000000000000791b */ /* 0x003fe20003800000 */
.L_x_5237:
        /* <DEDUP_REMOVED lines=11> */
[----:B------:R-:W-:-:S05]  /*2d280*/  VIADD R7, R10, 0x20 ;  /* 0x000000200a077836 */ /* 0x000fca0000000000 */
[----:B------:R1:W-:Y:S01]  /*2d290*/  STL [R1+0x464], R7 ;  /* 0x0004640701007387 */ /* 0x0003e20000100800 */
[----:B0-----:R-:W-:-:S07]  /*2d2a0*/  IMAD.MOV.U32 R4, RZ, RZ, R14 ;  /* 0x000000ffff047224 */ /* 0x001fce00078e000e */
[----:B-1----:R-:W-:Y:S05]  /*2d2b0*/  WARPSYNC.COLLECTIVE R15, `(.L_x_5238) ;  /* 0x000000000f087348 */ /* 0x002fea0003c00000 */
[----:B------:R0:W2:Y:S02]  /*2d2c0*/  SHFL.IDX P6, R14, R13, R12, R11 ;  /* 0x0000000c0d0e7389 */ /* 0x0000a400000c000b */
[----:B012---:R-:W-:Y:S01]  /*2d2d0*/  ENDCOLLECTIVE ;  /* 0x000000000000791b */ /* 0x007fe20003800000 */
.L_x_5238:
[----:B------:R-:W-:Y:S01]  /*2d2e0*/  @!P1 LEA R6, R8, UR38, 0x1 ;  /* 0x0000002608069c11 */ /* 0x000fe2000f8e08ff */
[----:B------:R-:W-:Y:S02]  /*2d2f0*/  IMAD.MOV.U32 R13, RZ, RZ, R3 ;  /* 0x000000ffff0d7224 */ /* 0x000fe400078e0003 */
[----:B------:R-:W-:Y:S02]  /*2d300*/  IMAD.MOV.U32 R12, RZ, RZ, 0x2 ;  /* 0x00000002ff0c7424 */ /* 0x000fe400078e00ff */
[----:B------:R-:W-:-:S07]  /*2d310*/  IMAD.MOV.U32 R5, RZ, RZ, R14 ;  /* 0x000000ffff057224 */ /* 0x000fce00078e000e */
[----:B------:R-:W-:Y:S05]  /*2d320*/  WARPSYNC.COLLECTIVE R15, `(.L_x_5239) ;  /* 0x000000000f087348 */ /* 0x000fea0003c00000 */
[----:B------:R0:W1:Y:S02]  /*2d330*/  SHFL.IDX P6, R14, R13, R12, R11 ;  /* 0x0000000c0d0e7389 */ /* 0x00006400000c000b */
[----:B01----:R-:W-:Y:S01]  /*2d340*/  ENDCOLLECTIVE ;  /* 0x000000000000791b */ /* 0x003fe20003800000 */
.L_x_5239:
        /* <DEDUP_REMOVED lines=15> */
.L_x_5240:
[----:B------:R-:W-:Y:S01]  /*2d440*/  @!P1 LEA R6, R8, UR38, 0x1 ;  /* 0x0000002608069c11 */ /* 0x000fe2000f8e08ff */
[----:B------:R-:W-:Y:S02]  /*2d450*/  IMAD.MOV.U32 R13, RZ, RZ, R3 ;  /* 0x000000ffff0d7224 */ /* 0x000fe400078e0003 */
[----:B------:R-:W-:Y:S02]  /*2d460*/  IMAD.MOV.U32 R12, RZ, RZ, 0x3 ;  /* 0x00000003ff0c7424 */ /* 0x000fe400078e00ff */
[----:B------:R-:W-:-:S07]  /*2d470*/  IMAD.MOV.U32 R5, RZ, RZ, R14 ;  /* 0x000000ffff057224 */ /* 0x000fce00078e000e */
[----:B------:R-:W-:Y:S05]  /*2d480*/  WARPSYNC.COLLECTIVE R15, `(.L_x_5241) ;  /* 0x000000000f087348 */ /* 0x000fea0003c00000 */
[----:B------:R0:W1:Y:S02]  /*2d490*/  SHFL.IDX P6, R14, R13, R12, R11 ;  /* 0x0000000c0d0e7389 */ /* 0x00006400000c000b */
[----:B01----:R-:W-:Y:S01]  /*2d4a0*/  ENDCOLLECTIVE ;  /* 0x000000000000791b */ /* 0x003fe20003800000 */
.L_x_5241:
        /* <DEDUP_REMOVED lines=10> */
.L_x_5242:
[----:B------:R-:W-:Y:S01]  /*2d550*/  @!PT LDS RZ, [RZ] ;  /* 0x00000000fffff984 */ /* 0x000fe20000000800 */
[----:B------:R-:W-:Y:S01]  /*2d560*/  @!PT LDS RZ, [RZ] ;  /* 0x00000000fffff984 */ /* 0x000fe20000000800 */
[----:B------:R-:W-:Y:S01]  /*2d570*/  @!PT LDS RZ, [RZ] ;  /* 0x00000000fffff984 */ /* 0x000fe20000000800 */
[----:B------:R1:W-:Y:S01]  /*2d580*/  @!P1 LDGSTS.E.BYPASS.LTC128B.128 [R6+0x21400], desc[UR44][R4.64], !P0 ;  /* 0x2140000004069fae */ /* 0x0003e2000c101d6c */
[----:B------:R-:W-:Y:S01]  /*2d590*/  IMAD.MOV.U32 R0, RZ, RZ, R14 ;  /* 0x000000ffff007224 */ /* 0x000fe200078e000e */
[----:B------:R-:W-:Y:S06]  /*2d5a0*/  BRA `(.L_x_5243) ;  /* 0xffffffb400887947 */ /* 0x000fec000383ffff */
.L_x_5139:
        /* <DEDUP_REMOVED lines=8> */
.L_x_5245:
[----:B------:R-:W-:Y:S05]  /*2d630*/  BSYNC B0 ;  /* 0x0000000000007941 */ /* 0x000fea0003800000 */
.L_x_5244:
[----:B------:R-:W0:Y:S01]  /*2d640*/  S2R R3, SR_TID.X ;  /* 0x0000000000037919 */ /* 0x000e220000002100 */
[----:B------:R-:W-:-:S05]  /*2d650*/  LOP3.LUT R8, R8, 0x7f, RZ, 0xc0, !PT ;  /* 0x0000007f08087812 */ /* 0x000fca00078ec0ff */
[----:B------:R-:W-:Y:S02]  /*2d660*/  IMAD.SHL.U32 R9, R8, 0x8, RZ ;  /* 0x0000000808097824 */ /* 0x000fe400078e00ff */
[----:B------:R-:W-:Y:S02]  /*2d670*/  IMAD.MOV.U32 R13, RZ, RZ, R0 ;  /* 0x000000ffff0d7224 */ /* 0x000fe400078e0000 */
[----:B------:R-:W-:Y:S02]  /*2d680*/  IMAD.MOV.U32 R12, RZ, RZ, RZ ;  /* 0x000000ffff0c7224 */ /* 0x000fe400078e00ff */
[----:B------:R-:W-:Y:S02]  /*2d690*/  IMAD.MOV.U32 R11, RZ, RZ, 0x181f ;  /* 0x0000181fff0b7424 */ /* 0x000fe400078e00ff */
[----:B------:R-:W-:Y:S02]  /*2d6a0*/  IMAD.MOV.U32 R15, RZ, RZ, -0x1 ;  /* 0xffffffffff0f7424 */ /* 0x000fe400078e00ff */
[----:B------:R-:W-:-:S07]  /*2d6b0*/  IMAD.MOV.U32 R2, RZ, RZ, R14 ;  /* 0x000000ffff027224 */ /* 0x000fce00078e000e */
[----:B0-----:R-:W-:Y:S05]  /*2d6c0*/  WARPSYNC.COLLECTIVE R15, `(.L_x_5246) ;  /* 0x000000000f087348 */ /* 0x001fea0003c00000 */
[----:B------:R1:W2:Y:S02]  /*2d6d0*/  SHFL.IDX P6, R14, R13, R12, R11 ;  /* 0x0000000c0d0e7389 */ /* 0x0002a400000c000b */
[----:B012---:R-:W-:Y:S01]  /*2d6e0*/  ENDCOLLECTIVE ;  /* 0x000000000000791b */ /* 0x007fe20003800000 */
.L_x_5246:
[----:B------:R-:W-:Y:S01]  /*2d6f0*/  ULDC UR4, c[0x0][0x288] ;  /* 0x0000a20000047ab9 */ /* 0x000fe20000000800 */
[----:B------:R-:W-:Y:S01]  /*2d700*/  IMAD.SHL.U32 R8, R3, 0x8, RZ ;  /* 0x0000000803087824 */ /* 0x000fe200078e00ff */
[----:B------:R-:W2:Y:S04]  /*2d710*/  LDL.LU R11, [R1+0x440] ;  /* 0x00044000010b7983 */ /* 0x000ea80000300800 */
[----:B------:R-:W-:-:S04]  /*2d720*/  LOP3.LUT R8, R8, 0x1f8, RZ, 0xc0, !PT ;  /* 0x000001f808087812 */ /* 0x000fc800078ec0ff */
[----:B------:R-:W-:-:S04]  /*2d730*/  LOP3.LUT R8, R8, 0x38, R3, 0x78, !PT ;  /* 0x0000003808087812 */ /* 0x000fc800078e7803 */
[----:B------:R-:W-:Y:S02]  /*2d740*/  LOP3.LUT R8, R8, 0x200, R9, 0xf8, !PT ;  /* 0x0000020008087812 */ /* 0x000fe400078ef809 */
[----:B------:R-:W3:Y:S03]  /*2d750*/  LDL.LU R9, [R1+0x460] ;  /* 0x0004600001097983 */ /* 0x000ee60000300800 */
[----:B------:R-:W-:Y:S02]  /*2d760*/  IMAD.MOV.U32 R3, RZ, RZ, R8 ;  /* 0x000000ffff037224 */ /* 0x000fe400078e0008 */
[----:B------:R-:W4:Y:S01]  /*2d770*/  LDL.LU R8, [R1+0x464] ;  /* 0x0004640001087983 */ /* 0x000f220000300800 */
[----:B------:R-:W-:Y:S01]  /*2d780*/  IMAD R7, R7, UR4, RZ ;  /* 0x0000000407077c24 */ /* 0x000fe2000f8e02ff */
[----:B------:R-:W-:Y:S01]  /*2d790*/  LOP3.LUT R17, R17, 0xffffbfff, RZ, 0xc0, !PT ;  /* 0xffffbfff11117812 */ /* 0x000fe200078ec0ff */
[----:B------:R-:W-:-:S02]  /*2d7a0*/  IMAD.MOV.U32 R15, RZ, RZ, R3 ;  /* 0x000000ffff0f7224 */ /* 0x000fc400078e0003 */
[----:B------:R-:W-:Y:S01]  /*2d7b0*/  IMAD.MOV.U32 R3, RZ, RZ, R14 ;  /* 0x000000ffff037224 */ /* 0x000fe200078e000e */
[----:B------:R-:W-:-:S04]  /*2d7c0*/  @P1 LOP3.LUT R17, R17, 0x4000, RZ, 0xfc, !PT ;  /* 0x0000400011111812 */ /* 0x000fc800078efcff */
[C---:B------:R-:W-:Y:S02]  /*2d7d0*/  LOP3.LUT P1, RZ, R17.reuse, 0x10, RZ, 0xc0, !PT ;  /* 0x0000001011ff7812 */ /* 0x040fe4000782c0ff */
[----:B------:R-:W-:Y:S01]  /*2d7e0*/  LOP3.LUT R17, R17, 0xffffdfff, RZ, 0xc0, !PT ;  /* 0xffffdfff11117812 */ /* 0x000fe200078ec0ff */
[----:B------:R-:W-:Y:S02]  /*2d7f0*/  IMAD.MOV.U32 R13, RZ, RZ, R6 ;  /* 0x000000ffff0d7224 */ /* 0x000fe400078e0006 */
[----:B------:R-:W-:Y:S01]  /*2d800*/  IMAD.MOV.U32 R12, RZ, RZ, 0x1 ;  /* 0x00000001ff0c7424 */ /* 0x000fe200078e00ff */
[----:B--2---:R-:W-:-:S13]  /*2d810*/  ISETP.GE.AND P4, PT, R11, R7, PT ;  /* 0x000000070b00720c */ /* 0x004fda0003f86270 */
[----:B------:R-:W-:Y:S02]  /*2d820*/  @!P4 LEA R3, P6, R10, R3, 0x1 ;  /* 0x000000030a03c211 */ /* 0x000fe400078c08ff */
[----:B----4-:R-:W-:-:S03]  /*2d830*/  ISETP.GE.AND P3, PT, R8, R7, PT ;  /* 0x000000070800720c */ /* 0x010fc60003f66270 */
[----:B------:R-:W-:-:S05]  /*2d840*/  @!P4 IMAD.X R2, RZ, RZ, R2, P6 ;  /* 0x000000ffff02c224 */ /* 0x000fca00030e0602 */
[----:B------:R-:W-:-:S05]  /*2d850*/  @!P4 LOP3.LUT R3, R3, R2, RZ, 0x3c, !PT ;  /* 0x000000020303c212 */ /* 0x000fca00078e3cff */
[----:B------:R-:W-:-:S04]  /*2d860*/  @P3 LOP3.LUT R17, R17, 0x2000, RZ, 0xfc, !PT ;  /* 0x0000200011113812 */ /* 0x000fc800078efcff */
[----:B------:R-:W-:Y:S02]  /*2d870*/  LOP3.LUT P6, RZ, R17, 0x8, RZ, 0xc0, !PT ;  /* 0x0000000811ff7812 */ /* 0x000fe400078cc0ff */
[----:B------:R-:W-:Y:S02]  /*2d880*/  @!P4 LOP3.LUT R2, R3, R2, RZ, 0x3c, !PT ;  /* 0x000000020302c212 */ /* 0x000fe400078e3cff */
[----:B---3--:R-:W-:Y:S02]  /*2d890*/  ISETP.GE.AND P2, PT, R9, R7, PT ;  /* 0x000000070900720c */ /* 0x008fe40003f46270 */
[----:B------:R-:W-:Y:S02]  /*2d8a0*/  @!P4 LOP3.LUT R8, R4, 0x40, RZ, 0xc0, !PT ;  /* 0x000000400408c812 */ /* 0x000fe400078ec0ff */
[----:B------:R-:W-:Y:S02]  /*2d8b0*/  @!P4 LEA R9, R15, UR38, 0x1 ;  /* 0x000000260f09cc11 */ /* 0x000fe4000f8e08ff */
[----:B------:R-:W-:-:S02]  /*2d8c0*/  @!P4 LOP3.LUT R3, R3, R2, RZ, 0x3c, !PT ;  /* 0x000000020303c212 */ /* 0x000fc400078e3cff */
[C---:B------:R-:W-:Y:S02]  /*2d8d0*/  LOP3.LUT P3, RZ, R17.reuse, 0x4, RZ, 0xc0, !PT ;  /* 0x0000000411ff7812 */ /* 0x040fe4000786c0ff */
        /* <DEDUP_REMOVED lines=23> */
.L_x_5247:
[----:B------:R-:W-:Y:S02]  /*2da50*/  IMAD.MOV.U32 R13, RZ, RZ, R0 ;  /* 0x000000ffff0d7224 */ /* 0x000fe400078e0000 */
[----:B------:R-:W-:-:S07]  /*2da60*/  IMAD.MOV.U32 R8, RZ, RZ, R14 ;  /* 0x000000ffff087224 */ /* 0x000fce00078e000e */
[----:B------:R-:W-:Y:S05]  /*2da70*/  WARPSYNC.COLLECTIVE R15, `(.L_x_5248) ;  /* 0x000000000f087348 */ /* 0x000fea0003c00000 */
[----:B------:R0:W1:Y:S02]  /*2da80*/  SHFL.IDX P6, R14, R13, R12, R11 ;  /* 0x0000000c0d0e7389 */ /* 0x00006400000c000b */
[----:B01----:R-:W-:Y:S01]  /*2da90*/  ENDCOLLECTIVE ;  /* 0x000000000000791b */ /* 0x003fe20003800000 */
.L_x_5248:
[----:B------:R-:W-:Y:S02]  /*2daa0*/  @!P2 LEA R21, R9, UR38, 0x1 ;  /* 0x000000260915ac11 */ /* 0x000fe4000f8e08ff */
[----:B------:R-:W-:-:S05]  /*2dab0*/  @!P2 LEA R10, P4, R10, R14, 0x1 ;  /* 0x0000000e0a0aa211 */ /* 0x000fca00078808ff */
[----:B------:R-:W-:Y:S01]  /*2dac0*/  @!P2 IMAD.X R14, RZ, RZ, R8, P4 ;  /* 0x000000ffff0ea224 */ /* 0x000fe200020e0608 */
[C---:B------:R-:W-:Y:S02]  /*2dad0*/  LOP3.LUT P4, RZ, R17.reuse, 0x10, RZ, 0xc0, !PT ;  /* 0x0000001011ff7812 */ /* 0x040fe4000788c0ff */
[----:B------:R-:W-:Y:S02]  /*2dae0*/  LOP3.LUT P6, RZ, R17, 0x8, RZ, 0xc0, !PT ;  /* 0x0000000811ff7812 */ /* 0x000fe400078cc0ff */
[----:B------:R-:W-:Y:S01]  /*2daf0*/  @!P2 LOP3.LUT R8, R4, 0x40, RZ, 0xc0, !PT ;  /* 0x000000400408a812 */ /* 0x000fe200078ec0ff */
[----:B------:R-:W-:Y:S02]  /*2db00*/  @!P2 IMAD.MOV.U32 R2, RZ, RZ, R10 ;  /* 0x000000ffff02a224 */ /* 0x000fe400078e000a */
[----:B------:R-:W-:Y:S01]  /*2db10*/  @!P2 IMAD.MOV.U32 R3, RZ, RZ, R14 ;  /* 0x000000ffff03a224 */ /* 0x000fe200078e000e */
[----:B------:R-:W-:Y:S01]  /*2db20*/  @!P2 SHF.R.U32.HI R8, RZ, 0x2, R8 ;  /* 0x00000002ff08a819 */ /* 0x000fe20000011608 */
[----:B------:R-:W-:-:S02]  /*2db30*/  IMAD.MOV.U32 R13, RZ, RZ, R6 ;  /* 0x000000ffff0d7224 */ /* 0x000fc400078e0006 */
[----:B------:R-:W-:Y:S02]  /*2db40*/  IMAD.MOV.U32 R12, RZ, RZ, 0x2 ;  /* 0x00000002ff0c7424 */ /* 0x000fe400078e00ff */
[----:B------:R-:W-:Y:S01]  /*2db50*/  @!PT LDS RZ, [RZ] ;  /* 0x00000000fffff984 */ /* 0x000fe20000000800 */
[----:B------:R-:W-:Y:S01]  /*2db60*/  @!PT LDS RZ, [RZ] ;  /* 0x00000000fffff984 */ /* 0x000fe20000000800 */
[----:B------:R-:W-:Y:S01]  /*2db70*/  @!PT LDS RZ, [RZ] ;  /* 0x00000000fffff984 */ /* 0x000fe20000000800 */
[----:B------:R0:W-:Y:S01]  /*2db80*/  @!P2 LDGSTS.E.BYPASS.LTC128B.128 [R21+0x26c00], desc[UR44][R2.64], !P4 ;  /* 0x26c000000215afae */ /* 0x0001e2000e101d6c */
[----:B------:R-:W-:-:S03]  /*2db90*/  @!P2 ISETP.NE.U32.AND P4, PT, R8, RZ, PT ;  /* 0x000000ff0800a20c */ /* 0x000fc60003f85070 */
[----:B------:R0:W-:Y:S01]  /*2dba0*/  @!P2 LDGSTS.E.BYPASS.LTC128B.128 [R21+0x28c00], desc[UR44][R2.64+0x80], !P6 ;  /* 0x28c000800215afae */ /* 0x0001e2000f101d6c */
[----:B------:R-:W-:-:S09]  /*2dbb0*/  @!P2 LOP3.LUT R8, R5, 0x80, RZ, 0xc0, !PT ;  /* 0x000000800508a812 */ /* 0x000fd200078ec0ff */
[----:B0-----:R-:W-:Y:S05]  /*2dbc0*/  WARPSYNC.COLLECTIVE R15, `(.L_x_5249) ;  /* 0x000000000f087348 */ /* 0x001fea0003c00000 */
[----:B------:R1:W2:Y:S02]  /*2dbd0*/  SHFL.IDX P6, R14, R13, R12, R11 ;  /* 0x0000000c0d0e7389 */ /* 0x0002a400000c000b */
[----:B012---:R-:W-:Y:S01]  /*2dbe0*/  ENDCOLLECTIVE ;  /* 0x000000000000791b */ /* 0x007fe20003800000 */
.L_x_5249:
[----:B------:R-:W-:Y:S01]  /*2dbf0*/  @!P2 SHF.R.U32.HI R8, RZ, 0x3, R8 ;  /* 0x00000003ff08a819 */ /* 0x000fe20000011608 */
[----:B------:R-:W-:Y:S01]  /*2dc00*/  @!PT LDS RZ, [RZ] ;  /* 0x00000000fffff984 */ /* 0x000fe20000000800 */
[----:B------:R-:W-:Y:S01]  /*2dc10*/  @!PT LDS RZ, [RZ] ;  /* 0x00000000fffff984 */ /* 0x000fe20000000800 */
[----:B------:R-:W-:Y:S01]  /*2dc20*/  @!PT LDS RZ, [RZ] ;  /* 0x00000000fffff984 */ /* 0x000fe20000000800 */
[----:B------:R-:W-:Y:S04]  /*2dc30*/  @!P2 LDGSTS.E.BYPASS.LTC128B.128 [R21+0x2ac00], desc[UR44][R2.64+0x100], !P3 ;  /* 0x2ac001000215afae */ /* 0x000fe8000d901d6c */
[----:B------:R-:W-:Y:S04]  /*2dc40*/  @!P2 LDGSTS.E.BYPASS.LTC128B.128 [R21+0x2cc00], desc[UR44][R2.64+0x180], !P5 ;  /* 0x2cc001800215afae */ /* 0x000fe8000e901d6c */
[----:B------:R-:W-:Y:S04]  /*2dc50*/  @!P2 LDGSTS.E.BYPASS.LTC128B.128 [R21+0x2ec00], desc[UR44][R2.64+0x200], !P0 ;  /* 0x2ec002000215afae */ /* 0x000fe8000c101d6c */
[----:B------:R-:W-:Y:S04]  /*2dc60*/  @!P2 LDGSTS.E.BYPASS.LTC128B.128 [R21+0x30c00], desc[UR44][R2.64+0x280], !P1 ;  /* 0x30c002800215afae */ /* 0x000fe8000c901d6c */
[----:B------:R-:W-:Y:S01]  /*2dc70*/  @!P2 LDGSTS.E.BYPASS.LTC128B.128 [R21+0x32c00], desc[UR44][R2.64+0x300], P4 ;  /* 0x32c003000215afae */ /* 0x000fe2000a101d6c */
[----:B------:R-:W-:Y:S01]  /*2dc80*/  @!P2 ISETP.NE.U32.AND P4, PT, R8, RZ, PT ;  /* 0x000000ff0800a20c */ /* 0x000fe20003f85070 */
[----:B------:R-:W0:Y:S01]  /*2dc90*/  S2R R10, SR_TID.X ;  /* 0x00000000000a7919 */ /* 0x000e220000002100 */
[----:B------:R-:W-:-:S11]  /*2dca0*/  IMAD.MOV.U32 R13, RZ, RZ, R0 ;  /* 0x000000ffff0d7224 */ /* 0x000fd600078e0000 */
[----:B------:R1:W-:Y:S02]  /*2dcb0*/  @!P2 LDGSTS.E.BYPASS.LTC128B.128 [R21+0x34c00], desc[UR44][R2.64+0x380], P4 ;  /* 0x34c003800215afae */ /* 0x0003e4000a101d6c */
[----:B-1----:R-:W-:-:S07]  /*2dcc0*/  IMAD.MOV.U32 R2, RZ, RZ, R14 ;  /* 0x000000ffff027224 */ /* 0x002fce00078e000e */
[----:B0-----:R-:W-:Y:S05]  /*2dcd0*/  WARPSYNC.COLLECTIVE R15, `(.L_x_5250) ;  /* 0x000000000f087348 */ /* 0x001fea0003c00000 */
[----:B------:R1:W2:Y:S02]  /*2dce0*/  SHFL.IDX P6, R14, R13, R12, R11 ;  /* 0x0000000c0d0e7389 */ /* 0x0002a400000c000b */
[----:B012---:R-:W-:Y:S01]  /*2dcf0*/  ENDCOLLECTIVE ;  /* 0x000000000000791b */ /* 0x007fe20003800000 */
.L_x_5250:
[----:B------:R-:W-:Y:S01]  /*2dd00*/  LOP3.LUT P3, RZ, R17, 0x2000, RZ, 0xc0, !PT ;  /* 0x0000200011ff7812 */ /* 0x000fe2000786c0ff */
[----:B------:R-:W-:-:S05]  /*2dd10*/  IMAD.SHL.U32 R10, R10, 0x8, RZ ;  /* 0x000000080a0a7824 */ /* 0x000fca00078e00ff */
[----:B------:R-:W-:Y:S01]  /*2dd20*/  LOP3.LUT R10, R10, 0x38, RZ, 0xc0, !PT ;  /* 0x000000380a0a7812 */ /* 0x000fe200078ec0ff */
[----:B------:R-:W-:-:S06]  /*2dd30*/  IMAD.MOV.U32 R3, RZ, RZ, R14 ;  /* 0x000000ffff037224 */ /* 0x000fcc00078e000e */
[----:B------:R-:W-:-:S05]  /*2dd40*/  @!P3 LEA R3, P4, R10, R3, 0x1 ;  /* 0x000000030a03b211 */ /* 0x000fca00078808ff */
[----:B------:R-:W-:Y:S01]  /*2dd50*/  @!P3 IMAD.X R2, RZ, RZ, R2, P4 ;  /* 0x000000ffff02b224 */ /* 0x000fe200020e0602 */
[C---:B------:R-:W-:Y:S02]  /*2dd60*/  LOP3.LUT P4, RZ, R17.reuse, 0x10, RZ, 0xc0, !PT ;  /* 0x0000001011ff7812 */ /* 0x040fe4000788c0ff */
[----:B------:R-:W-:Y:S02]  /*2dd70*/  LOP3.LUT P6, RZ, R17, 0x8, RZ, 0xc0, !PT ;  /* 0x0000000811ff7812 */ /* 0x000fe400078cc0ff */
[-C--:B------:R-:W-:Y:S02]  /*2dd80*/  @!P3 LOP3.LUT R3, R3, R2.reuse, RZ, 0x3c, !PT ;  /* 0x000000020303b212 */ /* 0x080fe400078e3cff */
[----:B------:R-:W-:Y:S02]  /*2dd90*/  @!P3 LOP3.LUT R8, R4, 0x40, RZ, 0xc0, !PT ;  /* 0x000000400408b812 */ /* 0x000fe400078ec0ff */
[----:B------:R-:W-:Y:S02]  /*2dda0*/  @!P3 LOP3.LUT R2, R3, R2, RZ, 0x3c, !PT ;  /* 0x000000020302b212 */ /* 0x000fe400078e3cff */
[----:B------:R-:W-:-:S02]  /*2ddb0*/  @!P3 LEA R9, R9, UR38, 0x1 ;  /* 0x000000260909bc11 */ /* 0x000fc4000f8e08ff */
[----:B------:R-:W-:Y:S01]  /*2ddc0*/  @!P3 LOP3.LUT R3, R3, R2, RZ, 0x3c, !PT ;  /* 0x000000020303b212 */ /* 0x000fe200078e3cff */
[----:B------:R-:W-:Y:S01]  /*2ddd0*/  IMAD.MOV.U32 R13, RZ, RZ, R6 ;  /* 0x000000ffff0d7224 */ /* 0x000fe200078e0006 */
[----:B------:R-:W-:Y:S01]  /*2dde0*/  LOP3.LUT P2, RZ, R17, 0x4, RZ, 0xc0, !PT ;  /* 0x0000000411ff7812 */ /* 0x000fe2000784c0ff */
[----:B------:R-:W-:Y:S01]  /*2ddf0*/  IMAD.MOV.U32 R12, RZ, RZ, 0x3 ;  /* 0x00000003ff0c7424 */ /* 0x000fe200078e00ff */
[----:B------:R-:W-:Y:S01]  /*2de00*/  @!P3 SHF.R.U32.HI R8, RZ, 0x2, R8 ;  /* 0x00000002ff08b819 */ /* 0x000fe20000011608 */
[----:B------:R-:W-:Y:S01]  /*2de10*/  @!PT LDS RZ, [RZ] ;  /* 0x00000000fffff984 */ /* 0x000fe20000000800 */
[----:B------:R-:W-:Y:S01]  /*2de20*/  @!PT LDS RZ, [RZ] ;  /* 0x00000000fffff984 */ /* 0x000fe20000000800 */
[----:B------:R-:W-:Y:S01]  /*2de30*/  @!PT LDS RZ, [RZ] ;  /* 0x00000000fffff984 */ /* 0x000fe20000000800 */
[----:B------:R0:W-:Y:S03]  /*2de40*/  @!P3 LDGSTS.E.BYPASS.LTC128B.128 [R9+0x27400], desc[UR44][R2.64], !P4 ;  /* 0x274000000209bfae */ /* 0x0001e6000e101d6c */
[----:B------:R-:W-:Y:S01]  /*2de50*/  @!P3 ISETP.NE.U32.AND P4, PT, R8, RZ, PT ;  /* 0x000000ff0800b20c */ /* 0x000fe20003f85070 */
[----:B------:R0:W-:-:S12]  /*2de60*/  @!P3 LDGSTS.E.BYPASS.LTC128B.128 [R9+0x29400], desc[UR44][R2.64+0x80], !P6 ;  /* 0x294000800209bfae */ /* 0x0001d8000f101d6c */
[----:B0-----:R-:W-:Y:S05]  /*2de70*/  WARPSYNC.COLLECTIVE R15, `(.L_x_5251) ;  /* 0x000000000f087348 */ /* 0x001fea0003c00000 */
[----:B------:R1:W2:Y:S02]  /*2de80*/  SHFL.IDX P6, R14, R13, R12, R11 ;  /* 0x0000000c0d0e7389 */ /* 0x0002a400000c000b */
[----:B012---:R-:W-:Y:S01]  /*2de90*/  ENDCOLLECTIVE ;  /* 0x000000000000791b */ /* 0x007fe20003800000 */
.L_x_5251:
[----:B------:R-:W-:Y:S01]  /*2dea0*/  @!P3 LOP3.LUT R8, R5, 0x80, RZ, 0xc0, !PT ;  /* 0x000000800508b812 */ /* 0x000fe200078ec0ff */
[----:B------:R-:W-:Y:S01]  /*2deb0*/  @!PT LDS RZ, [RZ] ;  /* 0x00000000fffff984 */ /* 0x000fe20000000800 */
[----:B------:R-:W-:Y:S01]  /*2dec0*/  @!PT LDS RZ, [RZ] ;  /* 0x00000000fffff984 */ /* 0x000fe20000000800 */
[----:B------:R-:W-:Y:S01]  /*2ded0*/  @!PT LDS RZ, [RZ] ;  /* 0x00000000fffff984 */ /* 0x000fe20000000800 */
[----:B------:R0:W-:Y:S03]  /*2dee0*/  @!P3 LDGSTS.E.BYPASS.LTC128B.128 [R9+0x2b400], desc[UR44][R2.64+0x100], !P2 ;  /* 0x2b4001000209bfae */ /* 0x0001e6000d101d6c */
[----:B------:R-:W-:Y:S01]  /*2def0*/  @!P3 SHF.R.U32.HI R8, RZ, 0x3, R8 ;  /* 0x00000003ff08b819 */ /* 0x000fe20000011608 */
[----:B------:R0:W-:Y:S04]  /*2df00*/  @!P3 LDGSTS.E.BYPASS.LTC128B.128 [R9+0x2d400], desc[UR44][R2.64+0x180], !P5 ;  /* 0x2d4001800209bfae */ /* 0x0001e8000e901d6c */
[----:B------:R0:W-:Y:S04]  /*2df10*/  @!P3 LDGSTS.E.BYPASS.LTC128B.128 [R9+0x2f400], desc[UR44][R2.64+0x200], !P0 ;  /* 0x2f4002000209bfae */ /* 0x0001e8000c101d6c */
[----:B------:R0:W-:Y:S04]  /*2df20*/  @!P3 LDGSTS.E.BYPASS.LTC128B.128 [R9+0x31400], desc[UR44][R2.64+0x280], !P1 ;  /* 0x314002800209bfae */ /* 0x0001e8000c901d6c */
[----:B------:R0:W-:Y:S01]  /*2df30*/  @!P3 LDGSTS.E.BYPASS.LTC128B.128 [R9+0x33400], desc[UR44][R2.64+0x300], P4 ;  /* 0x334003000209bfae */ /* 0x0001e2000a101d6c */
[----:B------:R-:W-:Y:S01]  /*2df40*/  @!P3 ISETP.NE.U32.AND P4, PT, R8, RZ, PT ;  /* 0x000000ff0800b20c */ /* 0x000fe20003f85070 */
[----:B------:R-:W-:-:S02]  /*2df50*/  IMAD.MOV.U32 R13, RZ, RZ, R0 ;  /* 0x000000ffff0d7224 */ /* 0x000fc400078e0000 */
[----:B------:R-:W-:-:S10]  /*2df60*/  IMAD.MOV.U32 R6, RZ, RZ, R14 ;  /* 0x000000ffff067224 */ /* 0x000fd400078e000e */
[----:B0-----:R-:W-:Y:S05]  /*2df70*/  WARPSYNC.COLLECTIVE R15, `(.L_x_5252) ;  /* 0x000000000f087348 */ /* 0x001fea0003c00000 */
[----:B------:R1:W2:Y:S02]  /*2df80*/  SHFL.IDX P6, R14, R13, R12, R11 ;  /* 0x0000000c0d0e7389 */ /* 0x0002a400000c000b */
[----:B012---:R-:W-:Y:S01]  /*2df90*/  ENDCOLLECTIVE ;  /* 0x000000000000791b */ /* 0x007fe20003800000 */
.L_x_5252:
[----:B------:R-:W-:Y:S01]  /*2dfa0*/  @!PT LDS RZ, [RZ] ;  /* 0x00000000fffff984 */ /* 0x000fe20000000800 */
[----:B------:R-:W-:Y:S01]  /*2dfb0*/  @!PT LDS RZ, [RZ] ;  /* 0x00000000fffff984 */ /* 0x000fe20000000800 */
[----:B------:R-:W-:Y:S01]  /*2dfc0*/  @!PT LDS RZ, [RZ] ;  /* 0x00000000fffff984 */ /* 0x000fe20000000800 */
[----:B------:R3:W-:Y:S01]  /*2dfd0*/  @!P3 LDGSTS.E.BYPASS.LTC128B.128 [R9+0x35400], desc[UR44][R2.64+0x380], P4 ;  /* 0x354003800209bfae */ /* 0x0007e2000a101d6c */
[----:B------:R-:W-:Y:S05]  /*2dfe0*/  BRA `(.L_x_5253) ;  /* 0xffffffb800687947 */ /* 0x000fea000383ffff */
.L_x_5142:
[----:B0-----:R-:W-:-:S04]  /*2dff0*/  IMAD.U32 R3, RZ, RZ, UR38 ;  /* 0x00000026ff037e24 */ /* 0x001fc8000f8e00ff */
[----:B------:R0:W3:Y:S03]  /*2e000*/  SYNCS.PHASECHK.TRANS64.TRYWAIT P0, [R3+URZ+0x38820], R2 ;  /* 0x03882002030075a7 */ /* 0x0000e6000800017f */
[----:B---3--:R-:W-:Y:S05]  /*2e010*/  @!P0 NANOSLEEP.SYNCS 0x989680 ;  /* 0x009896800000895d */ /* 0x008fea0003900000 */
[----:B------:R-:W3:Y:S02]  /*2e020*/  @!P0 SYNCS.PHASECHK.TRANS64 P0, [R3+URZ+0x38820], R2 ;  /* 0x03882002030085a7 */ /* 0x000ee4000800007f */
[----:B---3--:R-:W-:Y:S05]  /*2e030*/  @!P0 BRA `(.L_x_5142) ;  /* 0xfffffffc00ec8947 */ /* 0x008fea000383ffff */
[----:B------:R-:W-:Y:S05]  /*2e040*/  BRA `(.L_x_5254) ;  /* 0xffffffbc000c7947 */ /* 0x000fea000383ffff */
.L_x_5145:
[----:B0-----:R-:W-:-:S04]  /*2e050*/  IMAD.U32 R3, RZ, RZ, UR38 ;  /* 0x00000026ff037e24 */ /* 0x001fc8000f8e00ff */
[----:B------:R0:W3:Y:S03]  /*2e060*/  SYNCS.PHASECHK.TRANS64.TRYWAIT P0, [R3+URZ+0x38860], R2 ;  /* 0x03886002030075a7 */ /* 0x0000e6000800017f */
[----:B---3--:R-:W-:Y:S05]  /*2e070*/  @!P0 NANOSLEEP.SYNCS 0x989680 ;  /* 0x009896800000895d */ /* 0x008fea0003900000 */
[----:B------:R-:W3:Y:S02]  /*2e080*/  @!P0 SYNCS.PHASECHK.TRANS64 P0, [R3+URZ+0x38860], R2 ;  /* 0x03886002030085a7 */ /* 0x000ee4000800007f */
[----:B---3--:R-:W-:Y:S05]  /*2e090*/  @!P0 BRA `(.L_x_5145) ;  /* 0xfffffffc00ec8947 */ /* 0x008fea000383ffff */
[----:B------:R-:W-:Y:S05]  /*2e0a0*/  BRA `(.L_x_5255) ;  /* 0xffffffbc00187947 */ /* 0x000fea000383ffff */
.L_x_5161:
[----:B-1----:R-:W-:-:S04]  /*2e0b0*/  IMAD.U32 R3, RZ, RZ, UR38 ;  /* 0x00000026ff037e24 */ /* 0x002fc8000f8e00ff */
[----:B------:R1:W3:Y:S03]  /*2e0c0*/  SYNCS.PHASECHK.TRANS64.TRYWAIT P0, [R3+URZ+0x38848], R2 ;  /* 0x03884802030075a7 */ /* 0x0002e6000800017f */
[----:B---3--:R-:W-:Y:S05]  /*2e0d0*/  @!P0 NANOSLEEP.SYNCS 0x989680 ;  /* 0x009896800000895d */ /* 0x008fea0003900000 */
[----:B------:R-:W3:Y:S02]  /*2e0e0*/  @!P0 SYNCS.PHASECHK.TRANS64 P0, [R3+URZ+0x38848], R2 ;  /* 0x03884802030085a7 */ /* 0x000ee4000800007f */
[----:B---3--:R-:W-:Y:S05]  /*2e0f0*/  @!P0 BRA `(.L_x_5161) ;  /* 0xfffffffc00ec8947 */ /* 0x008fea000383ffff */
[----:B------:R-:W-:Y:S05]  /*2e100*/  BRA `(.L_x_5256) ;  /* 0xffffffc400e47947 */ /* 0x000fea000383ffff */
.L_x_5166:
[----:B01----:R-:W-:-:S04]  /*2e110*/  IMAD.U32 R3, RZ, RZ, UR38 ;  /* 0x00000026ff037e24 */ /* 0x003fc8000f8e00ff */
[----:B------:R0:W1:Y:S03]  /*2e120*/  SYNCS.PHASECHK.TRANS64.TRYWAIT P0, [R3+URZ+0x38868], R2 ;  /* 0x03886802030075a7 */ /* 0x000066000800017f */
[----:B-1----:R-:W-:Y:S05]  /*2e130*/  @!P0 NANOSLEEP.SYNCS 0x989680 ;  /* 0x009896800000895d */ /* 0x002fea0003900000 */
[----:B------:R-:W1:Y:S02]  /*2e140*/  @!P0 SYNCS.PHASECHK.TRANS64 P0, [R3+URZ+0x38868], R2 ;  /* 0x03886802030085a7 */ /* 0x000e64000800007f */
[----:B-1----:R-:W-:Y:S05]  /*2e150*/  @!P0 BRA `(.L_x_5166) ;  /* 0xfffffffc00ec8947 */ /* 0x002fea000383ffff */
[----:B------:R-:W-:Y:S05]  /*2e160*/  BRA `(.L_x_5257) ;  /* 0xffffffc800447947 */ /* 0x000fea000383ffff */
.L_x_5181:
[----:B-1----:R-:W-:-:S04]  /*2e170*/  IMAD.U32 R3, RZ, RZ, UR38 ;  /* 0x00000026ff037e24 */ /* 0x002fc8000f8e00ff */
[----:B------:R1:W3:Y:S03]  /*2e180*/  SYNCS.PHASECHK.TRANS64.TRYWAIT P0, [R3+URZ+0x38840], R2 ;  /* 0x03884002030075a7 */ /* 0x0002e6000800017f */
[----:B---3--:R-:W-:Y:S05]  /*2e190*/  @!P0 NANOSLEEP.SYNCS 0x989680 ;  /* 0x009896800000895d */ /* 0x008fea0003900000 */
[----:B------:R-:W3:Y:S02]  /*2e1a0*/  @!P0 SYNCS.PHASECHK.TRANS64 P0, [R3+URZ+0x38840], R2 ;  /* 0x03884002030085a7 */ /* 0x000ee4000800007f */
[----:B---3--:R-:W-:Y:S05]  /*2e1b0*/  @!P0 BRA `(.L_x_5181) ;  /* 0xfffffffc00ec8947 */ /* 0x008fea000383ffff */
[----:B------:R-:W-:Y:S05]  /*2e1c0*/  BRA `(.L_x_5258) ;  /* 0xffffffd0008c7947 */ /* 0x000fea000383ffff */
.L_x_5186:
[----:B01----:R-:W-:-:S04]  /*2e1d0*/  IMAD.U32 R3, RZ, RZ, UR38 ;  /* 0x00000026ff037e24 */ /* 0x003fc8000f8e00ff */
[----:B------:R0:W1:Y:S03]  /*2e1e0*/  SYNCS.PHASECHK.TRANS64.TRYWAIT P0, [R3+URZ+0x38860], R2 ;  /* 0x03886002030075a7 */ /* 0x000066000800017f */
[----:B-1----:R-:W-:Y:S05]  /*2e1f0*/  @!P0 NANOSLEEP.SYNCS 0x989680 ;  /* 0x009896800000895d */ /* 0x002fea0003900000 */
[----:B------:R-:W1:Y:S02]  /*2e200*/  @!P0 SYNCS.PHASECHK.TRANS64 P0, [R3+URZ+0x38860], R2 ;  /* 0x03886002030085a7 */ /* 0x000e64000800007f */
[----:B-1----:R-:W-:Y:S05]  /*2e210*/  @!P0 BRA `(.L_x_5186) ;  /* 0xfffffffc00ec8947 */ /* 0x002fea000383ffff */
[----:B------:R-:W-:Y:S05]  /*2e220*/  BRA `(.L_x_5259) ;  /* 0xffffffd000f07947 */ /* 0x000fea000383ffff */
.L_x_5202:
[----:B-1----:R-:W-:-:S04]  /*2e230*/  IMAD.U32 R3, RZ, RZ, UR38 ;  /* 0x00000026ff037e24 */ /* 0x002fc8000f8e00ff */
[----:B------:R1:W3:Y:S03]  /*2e240*/  SYNCS.PHASECHK.TRANS64.TRYWAIT P0, [R3+URZ+0x38848], R2 ;  /* 0x03884802030075a7 */ /* 0x0002e6000800017f */
[----:B---3--:R-:W-:Y:S05]  /*2e250*/  @!P0 NANOSLEEP.SYNCS 0x989680 ;  /* 0x009896800000895d */ /* 0x008fea0003900000 */
[----:B------:R-:W3:Y:S02]  /*2e260*/  @!P0 SYNCS.PHASECHK.TRANS64 P0, [R3+URZ+0x38848], R2 ;  /* 0x03884802030085a7 */ /* 0x000ee4000800007f */
[----:B---3--:R-:W-:Y:S05]  /*2e270*/  @!P0 BRA `(.L_x_5202) ;  /* 0xfffffffc00ec8947 */ /* 0x008fea000383ffff */
[----:B------:R-:W-:Y:S05]  /*2e280*/  BRA `(.L_x_5260) ;  /* 0xffffffdc00447947 */ /* 0x000fea000383ffff */
.L_x_5207:
[----:B-1----:R-:W-:-:S04]  /*2e290*/  IMAD.U32 R3, RZ, RZ, UR38 ;  /* 0x00000026ff037e24 */ /* 0x002fc8000f8e00ff */
[----:B------:R1:W3:Y:S03]  /*2e2a0*/  SYNCS.PHASECHK.TRANS64.TRYWAIT P0, [R3+URZ+0x38868], R2 ;  /* 0x03886802030075a7 */ /* 0x0002e6000800017f */
[----:B---3--:R-:W-:Y:S05]  /*2e2b0*/  @!P0 NANOSLEEP.SYNCS 0x989680 ;  /* 0x009896800000895d */ /* 0x008fea0003900000 */
[----:B------:R-:W3:Y:S02]  /*2e2c0*/  @!P0 SYNCS.PHASECHK.TRANS64 P0, [R3+URZ+0x38868], R2 ;  /* 0x03886802030085a7 */ /* 0x000ee4000800007f */
[----:B---3--:R-:W-:Y:S05]  /*2e2d0*/  @!P0 BRA `(.L_x_5207) ;  /* 0xfffffffc00ec8947 */ /* 0x008fea000383ffff */
[----:B------:R-:W-:Y:S05]  /*2e2e0*/  BRA `(.L_x_5261) ;  /* 0xffffffdc00a87947 */ /* 0x000fea000383ffff */
.L_x_5218:
[----:B-1----:R1:W3:Y:S02]  /*2e2f0*/  SYNCS.PHASECHK.TRANS64.TRYWAIT P0, [R2+URZ+0x38820], R7 ;  /* 0x03882007020075a7 */ /* 0x0022e4000800017f */
[----:B---3--:R-:W-:Y:S05]  /*2e300*/  @!P0 NANOSLEEP.SYNCS 0x989680 ;  /* 0x009896800000895d */ /* 0x008fea0003900000 */
[----:B------:R-:W3:Y:S02]  /*2e310*/  @!P0 SYNCS.PHASECHK.TRANS64 P0, [R2+URZ+0x38820], R7 ;  /* 0x03882007020085a7 */ /* 0x000ee4000800007f */
[----:B---3--:R-:W-:Y:S05]  /*2e320*/  @!P0 BRA `(.L_x_5218) ;  /* 0xfffffffc00f08947 */ /* 0x008fea000383ffff */
[----:B------:R-:W-:Y:S05]  /*2e330*/  BRA `(.L_x_5262) ;  /* 0xffffffe400947947 */ /* 0x000fea000383ffff */
.L_x_5219:
        /* <DEDUP_REMOVED lines=11> */
.L_x_5264:
[----:B------:R-:W-:Y:S05]  /*2e3f0*/  BSYNC B0 ;  /* 0x0000000000007941 */ /* 0x000fea0003800000 */
.L_x_5263:
[----:B------:R-:W-:Y:S05]  /*2e400*/  BRA `(.L_x_5265) ;  /* 0xffffffe400787947 */ /* 0x000fea000383ffff */
.L_x_5220:
[----:B------:R-:W-:Y:S01]  /*2e410*/  BSSY B0, `(.L_x_5266) ;  /* 0x0000006000007945 */ /* 0x000fe20003800000 */
[----:B------:R-:W-:-:S07]  /*2e420*/  IMAD.MOV.U32 R15, RZ, RZ, -0x1 ;  /* 0xffffffffff0f7424 */ /* 0x000fce00078e00ff */
[----:B012---:R-:W-:Y:S05]  /*2e430*/  WARPSYNC.COLLECTIVE R15, `(.L_x_5267) ;  /* 0x000000000f0c7348 */ /* 0x007fea0003c00000 */
[----:B------:R-:W-:Y:S02]  /*2e440*/  ELECT P6, UR62, PT ;  /* 0x00000000003e782f */ /* 0x000fe400038c0000 */
[----:B------:R-:W-:Y:S01]  /*2e450*/  MOV R14, UR62 ;  /* 0x0000003e000e7c02 */ /* 0x000fe20008000f00 */
[----:B012---:R-:W-:Y:S10]  /*2e460*/  ENDCOLLECTIVE ;  /* 0x000000000000791b */ /* 0x007ff40003800000 */
.L_x_5267:
[----:B------:R-:W-:Y:S05]  /*2e470*/  BSYNC B0 ;  /* 0x0000000000007941 */ /* 0x000fea0003800000 */
.L_x_5266:
[----:B------:R-:W-:Y:S05]  /*2e480*/  BRA `(.L_x_5268) ;  /* 0xffffffe4006c7947 */ /* 0x000fea000383ffff */
.L_x_5222:
[----:B0-----:R0:W1:Y:S02]  /*2e490*/  SYNCS.PHASECHK.TRANS64.TRYWAIT P0, [R8+URZ], R7 ;  /* 0x00000007080075a7 */ /* 0x001064000800017f */
[----:B-1----:R-:W-:Y:S05]  /*2e4a0*/  @!P0 NANOSLEEP.SYNCS 0x989680 ;  /* 0x009896800000895d */ /* 0x002fea0003900000 */
[----:B------:R-:W1:Y:S02]  /*2e4b0*/  @!P0 SYNCS.PHASECHK.TRANS64 P0, [R8+URZ], R7 ;  /* 0x00000007080085a7 */ /* 0x000e64000800007f */
[----:B-1----:R-:W-:Y:S05]  /*2e4c0*/  @!P0 BRA `(.L_x_5222) ;  /* 0xfffffffc00f08947 */ /* 0x002fea000383ffff */
[----:B------:R-:W-:Y:S05]  /*2e4d0*/  BRA `(.L_x_5269) ;  /* 0xffffffe400a07947 */ /* 0x000fea000383ffff */
.L_x_5223:
[----:B-1----:R1:W2:Y:S02]  /*2e4e0*/  SYNCS.PHASECHK.TRANS64.TRYWAIT P0, [R3+URZ], R0 ;  /* 0x00000000030075a7 */ /* 0x0022a4000800017f */
[----:B--2---:R-:W-:Y:S05]  /*2e4f0*/  @!P0 NANOSLEEP.SYNCS 0x989680 ;  /* 0x009896800000895d */ /* 0x004fea0003900000 */
[----:B------:R-:W2:Y:S02]  /*2e500*/  @!P0 SYNCS.PHASECHK.TRANS64 P0, [R3+URZ], R0 ;  /* 0x00000000030085a7 */ /* 0x000ea4000800007f */
[----:B--2---:R-:W-:Y:S05]  /*2e510*/  @!P0 BRA `(.L_x_5223) ;  /* 0xfffffffc00f08947 */ /* 0x004fea000383ffff */
[----:B------:R-:W-:Y:S05]  /*2e520*/  BRA `(.L_x_5270) ;  /* 0xffffffe400947947 */ /* 0x000fea000383ffff */
.L_x_5225:
[----:B-1----:R1:W2:Y:S02]  /*2e530*/  SYNCS.PHASECHK.TRANS64.TRYWAIT P0, [R6+URZ], R7 ;  /* 0x00000007060075a7 */ /* 0x0022a4000800017f */
[----:B--2---:R-:W-:Y:S05]  /*2e540*/  @!P0 NANOSLEEP.SYNCS 0x989680 ;  /* 0x009896800000895d */ /* 0x004fea0003900000 */
[----:B------:R-:W2:Y:S02]  /*2e550*/  @!P0 SYNCS.PHASECHK.TRANS64 P0, [R6+URZ], R7 ;  /* 0x00000007060085a7 */ /* 0x000ea4000800007f */
[----:B--2---:R-:W-:Y:S05]  /*2e560*/  @!P0 BRA `(.L_x_5225) ;  /* 0xfffffffc00f08947 */ /* 0x004fea000383ffff */
[----:B------:R-:W-:Y:S05]  /*2e570*/  BRA `(.L_x_5271) ;  /* 0xffffffe400987947 */ /* 0x000fea000383ffff */
        .type           $_ZN7cutlass13device_kernelIN5flash11enable_sm90INS1_16FlashAttnFwdSm90INS1_25CollectiveMainloopFwdSm90ILi2EN4cute5tupleIJNS5_1CILi1EEES8_S8_EEENS6_IJNS7_ILi64EEESA_SA_EEELi512ENS_6half_tEfNS_4arch4Sm90ELb0ELb1ELb1ELb0ELb0ELb0ELb1ELb0ELb0ELb1ELb1ELb0EEENS1_21CollectiveEpilogueFwdINS6_IJSA_NS7_ILi512EEESA_EEES9_SC_SE_Li256ELb0ELb1ELb1ELb0EEENS1_19SingleTileSchedulerILb0ELb1ELb1ELi64EEEEEEEEEvNT_6ParamsE$_ZZN5flash25CollectiveMainloopFwdSm90ILi2EN4cute5tupleIJNS1_1CILi1EEES4_S4_EEENS2_IJNS3_ILi64EEES6_S6_EEELi512EN7cutlass6half_tEfNS8_4arch4Sm90ELb0ELb1ELb1ELb0ELb0ELb0ELb1ELb0ELb0ELb1ELb1ELb0EE3mmaINS_16FlashAttnFwdSm90ISC_NS_21CollectiveEpilogueFwdINS2_IJS6_NS3_ILi512EEES6_EEES5_S9_SB_Li256ELb0ELb1ELb1ELb0EEENS_19SingleTileSchedulerILb0ELb1ELb1ELi64EEEE13SharedStorageENS1_6TensorINS1_11ArrayEngineIfLm128EEENS1_6LayoutINS2_IJNS2_IJNS3_ILi2EEESR_NS3_ILi32EEEEEES4_S4_EEENS2_IJNS2_IJS4_SR_NS3_ILi4EEEEEENS3_ILi0EEESX_EEEEEEENS_7SoftmaxILi2ELi0EEEEEbRKNSC_6ParamsENS8_25PipelineTmaAsyncNoClusterILi2ENS8_16PipelineTmaAsyncILi2EEEEES19_RNS8_13PipelineStateILj2EEERT0_RT1_iRiRKNS_16SeqlenInfoQKNewKILb0ELb0EEENS2_IJiiiiEEERT_ENKUliT_T0_T1_E_clIZSD_ISM_S10_S12_EbS15_S19_S19_S1C_S1E_S1G_iS1H_S1L_S1M_S1O_EUlRS1P_iE1_NS3_ILb0EEENS3_ILb1EEEEEDaiS1P_S1Q_S1R_,@function
        .size           $_ZN7cutlass13device_kernelIN5flash11enable_sm90INS1_16FlashAttnFwdSm90INS1_25CollectiveMainloopFwdSm90ILi2EN4cute5tupleIJNS5_1CILi1EEES8_S8_EEENS6_IJNS7_ILi64EEESA_SA_EEELi512ENS_6half_tEfNS_4arch4Sm90ELb0ELb1ELb1ELb0ELb0ELb0ELb1ELb0ELb0ELb1ELb1ELb0EEENS1_21CollectiveEpilogueFwdINS6_IJSA_NS7_ILi512EEESA_EEES9_SC_SE_Li256ELb0ELb1ELb1ELb0EEENS1_19SingleTileSchedulerILb0ELb1ELb1ELi64EEEEEEEEEvNT_6ParamsE$_ZZN5flash25CollectiveMainloopFwdSm90ILi2EN4cute5tupleIJNS1_1CILi1EEES4_S4_EEENS2_IJNS3_ILi64EEES6_S6_EEELi512EN7cutlass6half_tEfNS8_4arch4Sm90ELb0ELb1ELb1ELb0ELb0ELb0ELb1ELb0ELb0ELb1ELb1ELb0EE3mmaINS_16FlashAttnFwdSm90ISC_NS_21CollectiveEpilogueFwdINS2_IJS6_NS3_ILi512EEES6_EEES5_S9_SB_Li256ELb0ELb1ELb1ELb0EEENS_19SingleTileSchedulerILb0ELb1ELb1ELi64EEEE13SharedStorageENS1_6TensorINS1_11ArrayEngineIfLm128EEENS1_6LayoutINS2_IJNS2_IJNS3_ILi2EEESR_NS3_ILi32EEEEEES4_S4_EEENS2_IJNS2_IJS4_SR_NS3_ILi4EEEEEENS3_ILi0EEESX_EEEEEEENS_7SoftmaxILi2ELi0EEEEEbRKNSC_6ParamsENS8_25PipelineTmaAsyncNoClusterILi2ENS8_16PipelineTmaAsyncILi2EEEEES19_RNS8_13PipelineStateILj2EEERT0_RT1_iRiRKNS_16SeqlenInfoQKNewKILb0ELb0EEENS2_IJiiiiEEERT_ENKUliT_T0_T1_E_clIZSD_ISM_S10_S12_EbS15_S19_S19_S1C_S1E_S1G_iS1H_S1L_S1M_S1O_EUlRS1P_iE1_NS3_ILb0EEENS3_ILb1EEEEEDaiS1P_S1Q_S1R_,(.L_x_15174 - $_ZN7cutlass13device_kernelIN5flash11enable_sm90INS1_16FlashAttnFwdSm90INS1_25CollectiveMainloopFwdSm90ILi2EN4cute5tupleIJNS5_1CILi1EEES8_S8_EEENS6_IJNS7_ILi64EEESA_SA_EEELi512ENS_6half_tEfNS_4arch4Sm90ELb0ELb1ELb1ELb0ELb0ELb0ELb1ELb0ELb0ELb1ELb1ELb0EEENS1_21CollectiveEpilogueFwdINS6_IJSA_NS7_ILi512EEESA_EEES9_SC_SE_Li256ELb0ELb1ELb1ELb0EEENS1_19SingleTileSchedulerILb0ELb1ELb1ELi64EEEEEEEEEvNT_6ParamsE$_ZZN5flash25CollectiveMainloopFwdSm90ILi2EN4cute5tupleIJNS1_1CILi1EEES4_S4_EEENS2_IJNS3_ILi64EEES6_S6_EEELi512EN7cutlass6half_tEfNS8_4arch4Sm90ELb0ELb1ELb1ELb0ELb0ELb0ELb1ELb0ELb0ELb1ELb1ELb0EE3mmaINS_16FlashAttnFwdSm90ISC_NS_21CollectiveEpilogueFwdINS2_IJS6_NS3_ILi512EEES6_EEES5_S9_SB_Li256ELb0ELb1ELb1ELb0EEENS_19SingleTileSchedulerILb0ELb1ELb1ELi64EEEE13SharedStorageENS1_6TensorINS1_11ArrayEngineIfLm128EEENS1_6LayoutINS2_IJNS2_IJNS3_ILi2EEESR_NS3_ILi32EEEEEES4_S4_EEENS2_IJNS2_IJS4_SR_NS3_ILi4EEEEEENS3_ILi0EEESX_EEEEEEENS_7SoftmaxILi2ELi0EEEEEbRKNSC_6ParamsENS8_25PipelineTmaAsyncNoClusterILi2ENS8_16PipelineTmaAsyncILi2EEEEES19_RNS8_13PipelineStateILj2EEERT0_RT1_iRiRKNS_16SeqlenInfoQKNewKILb0ELb0EEENS2_IJiiiiEEERT_ENKUliT_T0_T1_E_clIZSD_ISM_S10_S12_EbS15_S19_S19_S1C_S1E_S1G_iS1H_S1L_S1M_S1O_EUlRS1P_iE1_NS3_ILb0EEENS3_ILb1EEEEEDaiS1P_S1Q_S1R_)
$_ZN7cutlass13device_kernelIN5flash11enable_sm90INS1_16FlashAttnFwdSm90INS1_25CollectiveMainloopFwdSm90ILi2EN4cute5tupleIJNS5_1CILi1EEES8_S8_EEENS6_IJNS7_ILi64EEESA_SA_EEELi512ENS_6half_tEfNS_4arch4Sm90ELb0ELb1ELb1ELb0ELb0ELb0ELb1ELb0ELb0ELb1ELb1ELb0EEENS1_21CollectiveEpilogueFwdINS6_IJSA_NS7_ILi512EEESA_EEES9_SC_SE_Li256ELb0ELb1ELb1ELb0EEENS1_19SingleTileSchedulerILb0ELb1ELb1ELi64EEEEEEEEEvNT_6ParamsE$_ZZN5flash25CollectiveMainloopFwdSm90ILi2EN4cute5tupleIJNS1_1CILi1EEES4_S4_EEENS2_IJNS3_ILi64EEES6_S6_EEELi512EN7cutlass6half_tEfNS8_4arch4Sm90ELb0ELb1ELb1ELb0ELb0ELb0ELb1ELb0ELb0ELb1ELb1ELb0EE3mmaINS_16FlashAttnFwdSm90ISC_NS_21CollectiveEpilogueFwdINS2_IJS6_NS3_ILi512EEES6_EEES5_S9_SB_Li256ELb0ELb1ELb1ELb0EEENS_19SingleTileSchedulerILb0ELb1ELb1ELi64EEEE13SharedStorageENS1_6TensorINS1_11ArrayEngineIfLm128EEENS1_6LayoutINS2_IJNS2_IJNS3_ILi2EEESR_NS3_ILi32EEEEEES4_S4_EEENS2_IJNS2_IJS4_SR_NS3_ILi4EEEEEENS3_ILi0EEESX_EEEEEEENS_7SoftmaxILi2ELi0EEEEEbRKNSC_6ParamsENS8_25PipelineTmaAsyncNoClusterILi2ENS8_16PipelineTmaAsyncILi2EEEEES19_RNS8_13PipelineStateILj2EEERT0_RT1_iRiRKNS_16SeqlenInfoQKNewKILb0ELb0EEENS2_IJiiiiEEERT_ENKUliT_T0_T1_E_clIZSD_ISM_S10_S12_EbS15_S19_S19_S1C_S1E_S1G_iS1H_S1L_S1M_S1O_EUlRS1P_iE1_NS3_ILb0EEENS3_ILb1EEEEEDaiS1P_S1Q_S1R_:
[----:B------:R-:W-:Y:S05]  /*2e580*/  YIELD ;  /* 0x0000000000007946 */ /* 0x000fea0003800000 */
[----:B------:R-:W-:Y:S02]  /*2e590*/  ULDC UR4, c[0x0][0x20] ;  /* 0x0000080000047ab9 */ /* 0x000fe40000000800 */
[----:B------:R-:W-:-:S05]  /*2e5a0*/  VIADD R7, R153, -UR4 ;  /* 0x8000000499077c36 */ /* 0x000fca0008000000 */
[----:B------:R-:W2:Y:S01]  /*2e5b0*/  LDL.64 R8, [R7] ;  /* 0x0000000007087983 */ /* 0x000ea20000100a00 */
[----:B------:R-:W0:Y:S02]  /*2e5c0*/  LDC.64 R4, c[0x0][0x208] ;  /* 0x00008200ff047b82 */ /* 0x000e240000000a00 */
[----:B0-----:R-:W-:Y:S02]  /*2e5d0*/  R2UR UR4, R4 ;  /* 0x00000000040472ca */ /* 0x001fe400000e0000 */
[----:B------:R-:W-:-:S13]  /*2e5e0*/  R2UR UR5, R5 ;  /* 0x00000000050572ca */ /* 0x000fda00000e0000 */
[----:B--2---:R-:W2:Y:S01]  /*2e5f0*/  LD.E R10, desc[UR4][R8.64] ;  /* 0x00000004080a7980 */ /* 0x004ea2000c101900 */
[----:B------:R-:W-:Y:S02]  /*2e600*/  R2UR UR4, R4 ;  /* 0x00000000040472ca */ /* 0x000fe400000e0000 */
[----:B------:R-:W-:-:S13]  /*2e610*/  R2UR UR5, R5 ;  /* 0x00000000050572ca */ /* 0x000fda00000e0000 */
[----:B------:R-:W3:Y:S01]  /*2e620*/  LD.E R12, desc[UR4][R8.64+0x8] ;  /* 0x00000804080c7980 */ /* 0x000ee2000c101900 */
[----:B--2---:R-:W-:-:S05]  /*2e630*/  VIADD R11, R10, 0x1 ;  /* 0x000000010a0b7836 */ /* 0x004fca0000000000 */
[----:B------:R-:W-:-:S13]  /*2e640*/  ISETP.NE.AND P1, PT, R11, 0x2, PT ;  /* 0x000000020b00780c */ /* 0x000fda0003f25270 */
[----:B------:R-:W-:Y:S02]  /*2e650*/  @!P1 R2UR UR6, R4 ;  /* 0x00000000040692ca */ /* 0x000fe400000e0000 */
[----:B------:R-:W-:-:S13]  /*2e660*/  @!P1 R2UR UR7, R5 ;  /* 0x00000000050792ca */ /* 0x000fda00000e0000 */
[----:B------:R-:W2:Y:S01]  /*2e670*/  @!P1 LD.E R13, desc[UR6][R8.64+0x4] ;  /* 0x00000406080d9980 */ /* 0x000ea2000c101900 */
[C---:B------:R-:W-:Y:S02]  /*2e680*/  R2UR UR4, R4.reuse ;  /* 0x00000000040472ca */ /* 0x040fe400000e0000 */
[C---:B------:R-:W-:Y:S02]  /*2e690*/  R2UR UR5, R5.reuse ;  /* 0x00000000050572ca */ /* 0x040fe400000e0000 */
[C---:B------:R-:W-:Y:S02]  /*2e6a0*/  R2UR UR6, R4.reuse ;  /* 0x00000000040672ca */ /* 0x040fe400000e0000 */
[C---:B------:R-:W-:Y:S02]  /*2e6b0*/  R2UR UR7, R5.reuse ;  /* 0x00000000050772ca */ /* 0x040fe400000e0000 */
[----:B------:R-:W-:Y:S02]  /*2e6c0*/  @!P1 R2UR UR8, R4 ;  /* 0x00000000040892ca */ /* 0x000fe400000e0000 */
[----:B------:R-:W-:-:S02]  /*2e6d0*/  @!P1 R2UR UR9, R5 ;  /* 0x00000000050992ca */ /* 0x000fc400000e0000 */
[----:B------:R-:W-:Y:S02]  /*2e6e0*/  @!P1 R2UR UR10, R4 ;  /* 0x00000000040a92ca */ /* 0x000fe400000e0000 */
[----:B------:R-:W-:Y:S01]  /*2e6f0*/  @!P1 R2UR UR11, R5 ;  /* 0x00000000050b92ca */ /* 0x000fe200000e0000 */
[----:B---3--:R-:W-:Y:S01]  /*2e700*/  VIADD R19, R12, 0x1 ;  /* 0x000000010c137836 */ /* 0x008fe20000000000 */
[----:B------:R-:W-:Y:S04]  /*2e710*/  ST.E desc[UR4][R8.64], R11 ;  /* 0x0000000b08007985 */ /* 0x000fe8000c101904 */
[----:B------:R-:W-:Y:S04]  /*2e720*/  ST.E desc[UR6][R8.64+0x8], R19 ;  /* 0x0000081308007985 */ /* 0x000fe8000c101906 */
[----:B------:R-:W-:Y:S01]  /*2e730*/  @!P1 ST.E desc[UR8][R8.64], RZ ;  /* 0x000000ff08009985 */ /* 0x000fe2000c101908 */
[----:B--2---:R-:W-:-:S05]  /*2e740*/  @!P1 LOP3.LUT R21, R13, 0x1, RZ, 0x3c, !PT ;  /* 0x000000010d159812 */ /* 0x004fca00078e3cff */
[----:B------:R0:W-:Y:S04]  /*2e750*/  @!P1 ST.E desc[UR10][R8.64+0x4], R21 ;  /* 0x0000041508009985 */ /* 0x0001e8000c10190a */
[----:B------:R-:W2:Y:S01]  /*2e760*/  LDL.64 R14, [R7+0x18] ;  /* 0x00001800070e7983 */ /* 0x000ea20000100a00 */
[----:B------:R-:W-:Y:S02]  /*2e770*/  R2UR UR4, R4 ;  /* 0x00000000040472ca */ /* 0x000fe400000e0000 */
[----:B------:R-:W-:Y:S01]  /*2e780*/  R2UR UR5, R5 ;  /* 0x00000000050572ca */ /* 0x000fe200000e0000 */
[----:B------:R-:W3:-:S12]  /*2e790*/  LDL.64 R12, [R7] ;  /* 0x00000000070c7983 */ /* 0x000ed80000100a00 */
[----:B--2---:R-:W2:Y:S01]  /*2e7a0*/  LD.E R18, desc[UR4][R14.64+0x1c] ;  /* 0x00001c040e127980 */ /* 0x004ea2000c101900 */
[C---:B------:R-:W-:Y:S02]  /*2e7b0*/  R2UR UR4, R4.reuse ;  /* 0x00000000040472ca */ /* 0x040fe400000e0000 */
[C---:B------:R-:W-:Y:S02]  /*2e7c0*/  R2UR UR5, R5.reuse ;  /* 0x00000000050572ca */ /* 0x040fe400000e0000 */
[----:B------:R-:W-:Y:S02]  /*2e7d0*/  R2UR UR6, R4 ;  /* 0x00000000040672ca */ /* 0x000fe400000e0000 */
[----:B------:R-:W-:Y:S01]  /*2e7e0*/  R2UR UR7, R5 ;  /* 0x00000000050772ca */ /* 0x000fe200000e0000 */
[----:B------:R-:W-:Y:S01]  /*2e7f0*/  BSSY B3, `(.L_x_5272) ;  /* 0x0000009000037945 */ /* 0x000fe20003800000 */
[----:B0-----:R-:W-:Y:S02]  /*2e800*/  IMAD.MOV.U32 R8, RZ, RZ, R152 ;  /* 0x000000ffff087224 */ /* 0x001fe400078e0098 */
[----:B------:R-:W-:-:S05]  /*2e810*/  IMAD.MOV.U32 R9, RZ, RZ, R2 ;  /* 0x000000ffff097224 */ /* 0x000fca00078e0002 */
[----:B---3--:R0:W5:Y:S04]  /*2e820*/  LD.E R20, desc[UR4][R12.64] ;  /* 0x000000040c147980 */ /* 0x008168000c101900 */
[----:B------:R0:W5:Y:S01]  /*2e830*/  LD.E R11, desc[UR6][R12.64+0x4] ;  /* 0x000004060c0b7980 */ /* 0x000162000c101900 */
[----:B--2---:R-:W-:-:S04]  /*2e840*/  LOP3.LUT R18, R18, 0x1, RZ, 0xfc, !PT ;  /* 0x0000000112127812 */ /* 0x004fc800078efcff */
[----:B------:R-:W-:-:S13]  /*2e850*/  ISETP.NE.AND P1, PT, R18, 0x3, PT ;  /* 0x000000031200780c */ /* 0x000fda0003f25270 */
[----:B0-----:R-:W-:Y:S05]  /*2e860*/  @!P1 BRA `(.L_x_5273) ;  /* 0x0000000000049947 */ /* 0x001fea0003800000 */
[----:B------:R-:W-:Y:S01]  /*2e870*/  BPT.TRAP 0x1 ;  /* 0x000000040000795c */ /* 0x000fe20000300000 */
.L_x_5273:
[----:B------:R-:W-:Y:S05]  /*2e880*/  BSYNC B3 ;  /* 0x0000000000037941 */ /* 0x000fea0003800000 */
.L_x_5272:
[----:B------:R-:W-:Y:S02]  /*2e890*/  R2UR UR4, R4 ;  /* 0x00000000040472ca */ /* 0x000fe400000e0000 */
[----:B------:R-:W-:-:S13]  /*2e8a0*/  R2UR UR5, R5 ;  /* 0x00000000050572ca */ /* 0x000fda00000e0000 */
[----:B------:R-:W2:Y:S01]  /*2e8b0*/  LD.E.64 R18, desc[UR4][R14.64+0x8] ;  /* 0x000008040e127980 */ /* 0x000ea2000c101b00 */
[----:B-----5:R-:W-:Y:S02]  /*2e8c0*/  SHF.L.U32 R21, R11, 0x1f, RZ ;  /* 0x0000001f0b157819 */ /* 0x020fe400000006ff */
[----:B--2---:R-:W-:-:S05]  /*2e8d0*/  MOV R19, R18 ;  /* 0x0000001200137202 */ /* 0x004fca0000000f00 */
[----:B------:R-:W-:-:S04]  /*2e8e0*/  IMAD R20, R20, 0x8, R19 ;  /* 0x0000000814147824 */ /* 0x000fc800078e0213 */
[----:B------:R0:W1:Y:S01]  /*2e8f0*/  SYNCS.PHASECHK.TRANS64.TRYWAIT P1, [R20+URZ], R21 ;  /* 0x00000015140075a7 */ /* 0x000062000802017f */
[----:B------:R-:W2:Y:S01]  /*2e900*/  LD.E R19, desc[UR4][R14.64+0x1c] ;  /* 0x00001c040e137980 */ /* 0x000ea2000c101900 */
[----:B------:R-:W-:Y:S02]  /*2e910*/  R2UR UR6, R4 ;  /* 0x00000000040672ca */ /* 0x000fe400000e0000 */
[----:B------:R-:W-:Y:S01]  /*2e920*/  R2UR UR7, R5 ;  /* 0x00000000050772ca */ /* 0x000fe200000e0000 */
[----:B------:R0:W5:Y:S01]  /*2e930*/  LD.E R11, desc[UR4][R12.64] ;  /* 0x000000040c0b7980 */ /* 0x000162000c101900 */
[----:B------:R-:W-:Y:S11]  /*2e940*/  BSSY B3, `(.L_x_5274) ;  /* 0x0000006000037945 */ /* 0x000ff60003800000 */
[----:B------:R0:W5:Y:S01]  /*2e950*/  LD.E R18, desc[UR6][R12.64+0x4] ;  /* 0x000004060c127980 */ /* 0x000162000c101900 */
[----:B--2---:R-:W-:-:S04]  /*2e960*/  LOP3.LUT R19, R19, 0x1, RZ, 0xfc, !PT ;  /* 0x0000000113137812 */ /* 0x004fc800078efcff */
[----:B------:R-:W-:-:S13]  /*2e970*/  ISETP.NE.AND P2, PT, R19, 0x3, PT ;  /* 0x000000031300780c */ /* 0x000fda0003f45270 */
[----:B01----:R-:W-:Y:S05]  /*2e980*/  @!P2 BRA `(.L_x_5275) ;  /* 0x000000000004a947 */ /* 0x003fea0003800000 */
[----:B------:R-:W-:Y:S01]  /*2e990*/  BPT.TRAP 0x1 ;  /* 0x000000040000795c */ /* 0x000fe20000300000 */
.L_x_5275:
[----:B------:R-:W-:Y:S05]  /*2e9a0*/  BSYNC B3 ;  /* 0x0000000000037941 */ /* 0x000fea0003800000 */
.L_x_5274:
[----:B------:R-:W-:Y:S04]  /*2e9b0*/  BSSY B3, `(.L_x_5276) ;  /* 0x000000a000037945 */ /* 0x000fe80003800000 */
[----:B------:R-:W-:Y:S05]  /*2e9c0*/  @P1 BRA `(.L_x_5277) ;  /* 0x0000000000201947 */ /* 0x000fea0003800000 */
[----:B------:R-:W-:Y:S02]  /*2e9d0*/  R2UR UR4, R4 ;  /* 0x00000000040472ca */ /* 0x000fe400000e0000 */
[----:B------:R-:W-:-:S13]  /*2e9e0*/  R2UR UR5, R5 ;  /* 0x00000000050572ca */ /* 0x000fda00000e0000 */
[----:B------:R-:W2:Y:S01]  /*2e9f0*/  LD.E.64 R14, desc[UR4][R14.64+0x8] ;  /* 0x000008040e0e7980 */ /* 0x000ea2000c101b00 */
[----:B-----5:R-:W-:Y:S02]  /*2ea00*/  SHF.L.U32 R18, R18, 0x1f, RZ ;  /* 0x0000001f12127819 */ /* 0x020fe400000006ff */
[----:B--2---:R-:W-:-:S05]  /*2ea10*/  MOV R12, R14 ;  /* 0x0000000e000c7202 */ /* 0x004fca0000000f00 */
[----:B------:R-:W-:-:S04]  /*2ea20*/  IMAD R11, R11, 0x8, R12 ;  /* 0x000000080b0b7824 */ /* 0x000fc800078e020c */
[----:B------:R-:W0:Y:S02]  /*2ea30*/  SYNCS.PHASECHK.TRANS64.TRYWAIT P1, [R11+URZ], R18 ;  /* 0x000000120b0075a7 */ /* 0x000e24000802017f */
[----:B0-----:R-:W-:Y:S05]  /*2ea40*/  @!P1 BRA `(.L_x_5278) ;  /* 0x00000118001c9947 */ /* 0x001fea0003800000 */
.L_x_5277:
[----:B------:R-:W-:Y:S05]  /*2ea50*/  BSYNC B3 ;  /* 0x0000000000037941 */ /* 0x000fea0003800000 */
.L_x_5276:
[----:B0----5:R-:W2:Y:S04]  /*2ea60*/  LDL.64 R18, [R7] ;  /* 0x0000000007127983 */ /* 0x021ea80000100a00 */
[----:B------:R-:W3:Y:S01]  /*2ea70*/  LDL.64 R14, [R7+0x28] ;  /* 0x00002800070e7983 */ /* 0x000ee20000100a00 */
[C---:B------:R-:W-:Y:S02]  /*2ea80*/  R2UR UR6, R4.reuse ;  /* 0x00000000040672ca */ /* 0x040fe400000e0000 */
[C---:B------:R-:W-:Y:S01]  /*2ea90*/  R2UR UR7, R5.reuse ;  /* 0x00000000050772ca */ /* 0x040fe200000e0000 */
[----:B------:R-:W4:Y:S01]  /*2eaa0*/  LDL.64 R12, [R7+0x20] ;  /* 0x00002000070c7983 */ /* 0x000f220000100a00 */
[C---:B------:R-:W-:Y:S02]  /*2eab0*/  R2UR UR4, R4.reuse ;  /* 0x00000000040472ca */ /* 0x040fe400000e0000 */
[----:B------:R-:W-:Y:S01]  /*2eac0*/  R2UR UR5, R5 ;  /* 0x00000000050572ca */ /* 0x000fe200000e0000 */
[----:B------:R-:W4:Y:S08]  /*2ead0*/  LDL.64 R20, [R7+0x8] ;  /* 0x0000080007147983 */ /* 0x000f300000100a00 */
[----:B--2---:R-:W2:Y:S04]  /*2eae0*/  LD.E R19, desc[UR6][R18.64] ;  /* 0x0000000612137980 */ /* 0x004ea8000c101900 */
[----:B---3--:R-:W2:Y:S01]  /*2eaf0*/  LD.E.64 R56, desc[UR4][R14.64] ;  /* 0x000000040e387980 */ /* 0x008ea2000c101b00 */
[----:B------:R-:W-:Y:S05]  /*2eb00*/  WARPSYNC.ALL ;  /* 0x0000000000007948 */ /* 0x000fea0003800000 */
[----:B------:R-:W-:-:S02]  /*2eb10*/  R2UR UR4, R4 ;  /* 0x00000000040472ca */ /* 0x000fc400000e0000 */
[C---:B------:R-:W-:Y:S02]  /*2eb20*/  R2UR UR5, R5.reuse ;  /* 0x00000000050572ca */ /* 0x040fe400000e0000 */
[----:B------:R-:W-:Y:S02]  /*2eb30*/  R2UR UR6, R4 ;  /* 0x00000000040672ca */ /* 0x000fe400000e0000 */
[----:B------:R-:W-:-:S09]  /*2eb40*/  R2UR UR7, R5 ;  /* 0x00000000050772ca */ /* 0x000fd200000e0000 */
[----:B----4-:R0:W-:Y:S04]  /*2eb50*/  ST.E desc[UR4][R20.64], RZ ;  /* 0x000000ff14007985 */ /* 0x0101e8000c101904 */
[----:B------:R-:W3:Y:S01]  /*2eb60*/  LD.E.64 R14, desc[UR6][R12.64] ;  /* 0x000000060c0e7980 */ /* 0x000ee2000c101b00 */
[----:B--2---:R-:W-:Y:S01]  /*2eb70*/  IMAD R18, R19, 0x200, R56 ;  /* 0x0000020013127824 */ /* 0x004fe200078e0238 */
[----:B------:R-:W-:Y:S01]  /*2eb80*/  WARPGROUP.ARRIVE ;  /* 0x00000000000079c5 */ /* 0x000fe20000000000 */
[----:B------:R-:W-:Y:S01]  /*2eb90*/  IMAD.MOV.U32 R19, RZ, RZ, R57 ;  /* 0x000000ffff137224 */ /* 0x000fe200078e0039 */
[----:B------:R-:W-:Y:S01]  /*2eba0*/  R2UR UR8, R4 ;  /* 0x00000000040872ca */ /* 0x000fe200000e0000 */
[----:B------:R-:W-:Y:S01]  /*2ebb0*/  IMAD.MOV.U32 R11, RZ, RZ, 0x1 ;  /* 0x00000001ff0b7424 */ /* 0x000fe200078e00ff */
[----:B------:R-:W-:-:S02]  /*2ebc0*/  R2UR UR6, R18 ;  /* 0x00000000120672ca */ /* 0x000fc400000e0000 */
[----:B------:R-:W-:Y:S02]  /*2ebd0*/  R2UR UR7, R19 ;  /* 0x00000000130772ca */ /* 0x000fe400000e0000 */
[C---:B------:R-:W-:Y:S02]  /*2ebe0*/  R2UR UR9, R5.reuse ;  /* 0x00000000050972ca */ /* 0x040fe400000e0000 */
[----:B------:R-:W-:Y:S02]  /*2ebf0*/  R2UR UR10, R4 ;  /* 0x00000000040a72ca */ /* 0x000fe400000e0000 */
[----:B------:R-:W-:Y:S02]  /*2ec00*/  R2UR UR11, R5 ;  /* 0x00000000050b72ca */ /* 0x000fe400000e0000 */
[----:B---3--:R-:W-:Y:S02]  /*2ec10*/  R2UR UR4, R14 ;  /* 0x000000000e0472ca */ /* 0x008fe400000e0000 */
[----:B------:R-:W-:-:S13]  /*2ec20*/  R2UR UR5, R15 ;  /* 0x000000000f0572ca */ /* 0x000fda00000e0000 */
[----:B------:R-:W-:Y:S03]  /*2ec30*/  HGMMA.64x64x16.F32 R24, gdesc[UR4], RZ, !UPT, gsb0 ;  /* 0x00e00000041879f0 */ /* 0x000fe6000c0008ff */
[----:B------:R-:W-:Y:S02]  /*2ec40*/  WARPGROUP.DEPBAR.LE gsb0, 0x0 ;  /* 0x00008000000079c5 */ /* 0x000fe40000010000 */
[----:B------:R0:W-:Y:S04]  /*2ec50*/  ST.E desc[UR8][R20.64], R11 ;  /* 0x0000000b14007985 */ /* 0x0001e8000c101908 */
[----:B------:R-:W2:Y:S01]  /*2ec60*/  LD.E.64 R14, desc[UR10][R12.64] ;  /* 0x0000000a0c0e7980 */ /* 0x000ea2000c101b00 */
[----:B------:R-:W-:Y:S01]  /*2ec70*/  VIADD R56, R18, 0x2 ;  /* 0x0000000212387836 */ /* 0x000fe20000000000 */
[----:B------:R-:W-:Y:S01]  /*2ec80*/  R2UR UR7, R57 ;  /* 0x00000000390772ca */ /* 0x000fe200000e0000 */
[----:B------:R-:W-:Y:S01]  /*2ec90*/  WARPGROUP.ARRIVE ;  /* 0x00000000000079c5 */ /* 0x000fe20000000000 */
[----:B------:R-:W-:-:S02]  /*2eca0*/  R2UR UR8, R4 ;  /* 0x00000000040872ca */ /* 0x000fc400000e0000 */
[----:B------:R-:W-:Y:S02]  /*2ecb0*/  R2UR UR6, R56 ;  /* 0x00000000380672ca */ /* 0x000fe400000e0000 */
[C---:B------:R-:W-:Y:S02]  /*2ecc0*/  R2UR UR9, R5.reuse ;  /* 0x00000000050972ca */ /* 0x040fe400000e0000 */
[----:B------:R-:W-:Y:S02]  /*2ecd0*/  R2UR UR10, R4 ;  /* 0x00000000040a72ca */ /* 0x000fe400000e0000 */
[----:B------:R-:W-:Y:S01]  /*2ece0*/  R2UR UR11, R5 ;  /* 0x00000000050b72ca */ /* 0x000fe200000e0000 */
[----:B--2---:R-:W-:Y:S01]  /*2ecf0*/  VIADD R14, R14, 0x2 ;  /* 0x000000020e0e7836 */ /* 0x004fe20000000000 */
[----:B------:R-:W-:-:S04]  /*2ed00*/  R2UR UR5, R15 ;  /* 0x000000000f0572ca */ /* 0x000fc800000e0000 */
[----:B------:R-:W-:-:S13]  /*2ed10*/  R2UR UR4, R14 ;  /* 0x000000000e0472ca */ /* 0x000fda00000e0000 */
[----:B------:R-:W-:Y:S03]  /*2ed20*/  HGMMA.64x64x16.F32 R24, gdesc[UR4], R24, gsb0 ;  /* 0x00e00000041879f0 */ /* 0x000fe60008000818 */
        /* <DEDUP_REMOVED lines=19> */
[----:B------:R-:W-:Y:S01]  /*2ee60*/  WARPGROUP.ARRIVE ;  /* 0x00000000000079c5 */ /* 0x000fe20000000000 */
[----:B------:R-:W-:Y:S01]  /*2ee70*/  IMAD.MOV.U32 R19, RZ, RZ, R57 ;  /* 0x000000ffff137224 */ /* 0x000fe200078e0039 */
[----:B------:R-:W-:-:S02]  /*2ee80*/  R2UR UR8, R4 ;  /* 0x00000000040872ca */ /* 0x000fc400000e0000 */
[----:B------:R-:W-:Y:S02]  /*2ee90*/  R2UR UR6, R18 ;  /* 0x00000000120672ca */ /* 0x000fe400000e0000 */
        /* <DEDUP_REMOVED lines=8> */
[----:B------:R-:W2:Y:S01]  /*2ef20*/  LDL.64 R14, [R7+0x40] ;  /* 0x00004000070e7983 */ /* 0x000ea20000100a00 */
[----:B------:R-:W-:-:S02]  /*2ef30*/  R2UR UR4, R4 ;  /* 0x00000000040472ca */ /* 0x000fc400000e0000 */
[----:B------:R-:W-:Y:S01]  /*2ef40*/  R2UR UR5, R5 ;  /* 0x00000000050572ca */ /* 0x000fe200000e0000 */
[----:B------:R-:W3:-:S12]  /*2ef50*/  LDL.64 R12, [R7] ;  /* 0x00000000070c7983 */ /* 0x000ed80000100a00 */
[----:B--2---:R-:W2:Y:S01]  /*2ef60*/  LD.E R18, desc[UR4][R14.64+0x1c] ;  /* 0x00001c040e127980 */ /* 0x004ea2000c101900 */
[C---:B------:R-:W-:Y:S02]  /*2ef70*/  R2UR UR4, R4.reuse ;  /* 0x00000000040472ca */ /* 0x040fe400000e0000 */
[C---:B------:R-:W-:Y:S02]  /*2ef80*/  R2UR UR5, R5.reuse ;  /* 0x00000000050572ca */ /* 0x040fe400000e0000 */
[----:B------:R-:W-:Y:S02]  /*2ef90*/  R2UR UR6, R4 ;  /* 0x00000000040672ca */ /* 0x000fe400000e0000 */
[----:B------:R-:W-:Y:S01]  /*2efa0*/  R2UR UR7, R5 ;  /* 0x00000000050772ca */ /* 0x000fe200000e0000 */
[----:B------:R-:W-:Y:S08]  /*2efb0*/  BSSY B3, `(.L_x_5279) ;  /* 0x0000007000037945 */ /* 0x000ff00003800000 */
[----:B---3--:R0:W5:Y:S04]  /*2efc0*/  LD.E R56, desc[UR4][R12.64] ;  /* 0x000000040c387980 */ /* 0x008168000c101900 */
[----:B------:R0:W5:Y:S01]  /*2efd0*/  LD.E R57, desc[UR6][R12.64+0x4] ;  /* 0x000004060c397980 */ /* 0x000162000c101900 */
[----:B--2---:R-:W-:-:S04]  /*2efe0*/  LOP3.LUT R18, R18, 0x1, RZ, 0xfc, !PT ;  /* 0x0000000112127812 */ /* 0x004fc800078efcff */
[----:B------:R-:W-:-:S13]  /*2eff0*/  ISETP.NE.AND P1, PT, R18, 0x3, PT ;  /* 0x000000031200780c */ /* 0x000fda0003f25270 */
[----:B0-----:R-:W-:Y:S05]  /*2f000*/  @!P1 BRA `(.L_x_5280) ;  /* 0x0000000000049947 */ /* 0x001fea0003800000 */
[----:B------:R-:W-:Y:S01]  /*2f010*/  BPT.TRAP 0x1 ;  /* 0x000000040000795c */ /* 0x000fe20000300000 */
.L_x_5280:
[----:B------:R-:W-:Y:S05]  /*2f020*/  BSYNC B3 ;  /* 0x0000000000037941 */ /* 0x000fea0003800000 */
.L_x_5279:
        /* <DEDUP_REMOVED lines=17> */
.L_x_5282:
[----:B------:R-:W-:Y:S05]  /*2f140*/  BSYNC B3 ;  /* 0x0000000000037941 */ /* 0x000fea0003800000 */
.L_x_5281:
        /* <DEDUP_REMOVED lines=10> */
.L_x_5284:
[----:B------:R-:W-:Y:S05]  /*2f1f0*/  BSYNC B3 ;  /* 0x0000000000037941 */ /* 0x000fea0003800000 */
.L_x_5283:
[----:B------:R-:W2:Y:S04]  /*2f200*/  LDL.64 R56, [R7] ;  /* 0x0000000007387983 */ /* 0x000ea80000100a00 */
[----:B------:R-:W3:Y:S04]  /*2f210*/  LDL.64 R20, [R7+0x58] ;  /* 0x0000580007147983 */ /* 0x000ee80000100a00 */
[----:B------:R-:W4:Y:S04]  /*2f220*/  LDL.64 R12, [R7+0x48] ;  /* 0x00004800070c7983 */ /* 0x000f280000100a00 */
[----:B0----5:R-:W4:Y:S01]  /*2f230*/  LDL.64 R18, [R7+0x50] ;  /* 0x0000500007127983 */ /* 0x021f220000100a00 */
[----:B------:R-:W-:-:S02]  /*2f240*/  R2UR UR6, R4 ;  /* 0x00000000040672ca */ /* 0x000fc400000e0000 */
[C---:B------:R-:W-:Y:S02]  /*2f250*/  R2UR UR7, R5.reuse ;  /* 0x00000000050772ca */ /* 0x040fe400000e0000 */
[----:B------:R-:W-:Y:S02]  /*2f260*/  R2UR UR4, R4 ;  /* 0x00000000040472ca */ /* 0x000fe400000e0000 */
[----:B------:R-:W-:-:S09]  /*2f270*/  R2UR UR5, R5 ;  /* 0x00000000050572ca */ /* 0x000fd200000e0000 */
[----:B--2---:R-:W2:Y:S04]  /*2f280*/  LD.E R57, desc[UR6][R56.64] ;  /* 0x0000000638397980 */ /* 0x004ea8000c101900 */
[----:B---3--:R-:W2:Y:S01]  /*2f290*/  LD.E.64 R14, desc[UR4][R20.64] ;  /* 0x00000004140e7980 */ /* 0x008ea2000c101b00 */
[----:B------:R-:W-:Y:S05]  /*2f2a0*/  WARPSYNC.ALL ;  /* 0x0000000000007948 */ /* 0x000fea0003800000 */
[----:B------:R-:W-:-:S02]  /*2f2b0*/  R2UR UR6, R4 ;  /* 0x00000000040672ca */ /* 0x000fc400000e0000 */
[C---:B------:R-:W-:Y:S02]  /*2f2c0*/  R2UR UR7, R5.reuse ;  /* 0x00000000050772ca */ /* 0x040fe400000e0000 */
[----:B------:R-:W-:Y:S02]  /*2f2d0*/  R2UR UR4, R4 ;  /* 0x00000000040472ca */ /* 0x000fe400000e0000 */
[----:B------:R-:W-:-:S09]  /*2f2e0*/  R2UR UR5, R5 ;  /* 0x00000000050572ca */ /* 0x000fd200000e0000 */
[----:B----4-:R-:W3:Y:S04]  /*2f2f0*/  LD.E R60, desc[UR6][R12.64] ;  /* 0x000000060c3c7980 */ /* 0x010ee8000c101900 */
[----:B------:R-:W4:Y:S01]  /*2f300*/  LD.E.64 R58, desc[UR4][R18.64] ;  /* 0x00000004123a7980 */ /* 0x000f22000c101b00 */
[----:B------:R-:W-:Y:S01]  /*2f310*/  WARPGROUP.ARRIVE ;  /* 0x00000000000079c5 */ /* 0x000fe20000000000 */
[C---:B------:R-:W-:Y:S02]  /*2f320*/  R2UR UR8, R4.reuse ;  /* 0x00000000040872ca */ /* 0x040fe400000e0000 */
[----:B------:R-:W-:Y:S02]  /*2f330*/  R2UR UR9, R5 ;  /* 0x00000000050972ca */ /* 0x000fe400000e0000 */
[----:B------:R-:W-:-:S02]  /*2f340*/  R2UR UR10, R4 ;  /* 0x00000000040a72ca */ /* 0x000fc400000e0000 */
[----:B------:R-:W-:Y:S01]  /*2f350*/  R2UR UR11, R5 ;  /* 0x00000000050b72ca */ /* 0x000fe200000e0000 */
[----:B--2---:R-:W-:Y:S01]  /*2f360*/  IMAD R14, R57, 0x1000, R14 ;  /* 0x00001000390e7824 */ /* 0x004fe200078e020e */
[----:B------:R-:W-:-:S04]  /*2f370*/  R2UR UR7, R15 ;  /* 0x000000000f0772ca */ /* 0x000fc800000e0000 */
[----:B------:R-:W-:Y:S02]  /*2f380*/  R2UR UR6, R14 ;  /* 0x000000000e0672ca */ /* 0x000fe400000e0000 */
[----:B---3--:R-:W-:Y:S02]  /*2f390*/  ISETP.NE.U32.AND P1, PT, R60, RZ, PT ;  /* 0x000000ff3c00720c */ /* 0x008fe40003f25070 */
[----:B----4-:R-:W-:Y:S02]  /*2f3a0*/  R2UR UR4, R58 ;  /* 0x000000003a0472ca */ /* 0x010fe400000e0000 */
[----:B------:R-:W-:-:S09]  /*2f3b0*/  R2UR UR5, R59 ;  /* 0x000000003b0572ca */ /* 0x000fd200000e0000 */
[----:B------:R-:W-:-:S05]  /*2f3c0*/  VOTEU.ANY UP0, P1 ;  /* 0x00000000003f7886 */ /* 0x000fca0000800100 */
[----:B------:R-:W-:Y:S03]  /*2f3d0*/  HGMMA.64x64x16.F32 R24, gdesc[UR4], R24, UP0, gsb0 ;  /* 0x00e00000041879f0 */ /* 0x000fe6000b800818 */
[----:B------:R-:W-:Y:S02]  /*2f3e0*/  WARPGROUP.DEPBAR.LE gsb0, 0x0 ;  /* 0x00008000000079c5 */ /* 0x000fe40000010000 */
[----:B------:R-:W-:Y:S04]  /*2f3f0*/  ST.E desc[UR8][R12.64], R11 ;  /* 0x0000000b0c007985 */ /* 0x000fe8000c101908 */
[----:B------:R-:W2:Y:S01]  /*2f400*/  LD.E.64 R20, desc[UR10][R18.64] ;  /* 0x0000000a12147980 */ /* 0x000ea2000c101b00 */
[----:B------:R-:W-:Y:S01]  /*2f410*/  VIADD R56, R14, 0x2 ;  /* 0x000000020e387836 */ /* 0x000fe20000000000 */
[----:B------:R-:W-:Y:S01]  /*2f420*/  WARPGROUP.ARRIVE ;  /* 0x00000000000079c5 */ /* 0x000fe20000000000 */
[----:B------:R-:W-:Y:S01]  /*2f430*/  IMAD.MOV.U32 R57, RZ, RZ, R15 ;  /* 0x000000ffff397224 */ /* 0x000fe200078e000f */
[----:B------:R-:W-:-:S02]  /*2f440*/  R2UR UR8, R4 ;  /* 0x00000000040872ca */ /* 0x000fc400000e0000 */
[----:B------:R-:W-:Y:S02]  /*2f450*/  R2UR UR6, R56 ;  /* 0x00000000380672ca */ /* 0x000fe400000e0000 */
        /* <DEDUP_REMOVED lines=236> */
[----:B------:R-:W-:Y:S01]  /*30320*/  UMOV UR4, 0x1 ;  /* 0x0000000100047882 */ /* 0x000fe20000000000 */
[----:B------:R-:W-:Y:S01]  /*30330*/  IMAD.MOV.U32 R57, RZ, RZ, R15 ;  /* 0x000000ffff397224 */ /* 0x000fe200078e000f */
[----:B------:R-:W0:Y:S01]  /*30340*/  S2R R62, SR_TID.X ;  /* 0x00000000003e7919 */ /* 0x000e220000002100 */
[----:B------:R-:W-:Y:S01]  /*30350*/  UISETP.NE.U32.AND UP0, UPT, UR4, URZ, UPT ;  /* 0x0000003f0400728c */ /* 0x000fe2000bf05070 */
[----:B------:R-:W-:Y:S01]  /*30360*/  WARPGROUP.ARRIVE ;  /* 0x00000000000079c5 */ /* 0x000fe20000000000 */
[----:B------:R-:W-:-:S02]  /*30370*/  R2UR UR6, R4 ;  /* 0x00000000040672ca */ /* 0x000fc400000e0000 */
[----:B------:R-:W-:Y:S02]  /*30380*/  R2UR UR11, R57 ;  /* 0x00000000390b72ca */ /* 0x000fe400000e0000 */
[C---:B------:R-:W-:Y:S02]  /*30390*/  R2UR UR7, R5.reuse ;  /* 0x00000000050772ca */ /* 0x040fe400000e0000 */
[----:B------:R-:W-:Y:S02]  /*303a0*/  R2UR UR12, R4 ;  /* 0x00000000040c72ca */ /* 0x000fe400000e0000 */
[----:B------:R-:W-:Y:S02]  /*303b0*/  R2UR UR13, R5 ;  /* 0x00000000050d72ca */ /* 0x000fe400000e0000 */
[----:B0-----:R-:W-:-:S06]  /*303c0*/  SHF.R.U32.HI R58, RZ, 0x7, R62 ;  /* 0x00000007ff3a7819 */ /* 0x001fcc000001163e */
[----:B------:R-:W0:Y:S02]  /*303d0*/  SHFL.IDX PT, R58, R58, RZ, 0x1f ;  /* 0x00001fff3a3a7589 */ /* 0x000e2400000e0000 */
[----:B0-----:R-:W-:-:S04]  /*303e0*/  ISETP.GT.AND P1, PT, R58, 0x7f, PT ;  /* 0x0000007f3a00780c */ /* 0x001fc80003f24270 */
[----:B------:R-:W-:-:S05]  /*303f0*/  SEL R59, RZ, 0x2, !P1 ;  /* 0x00000002ff3b7807 */ /* 0x000fca0004800000 */
[----:B------:R-:W-:-:S05]  /*30400*/  IMAD.IADD R56, R59, 0x1, R60 ;  /* 0x000000013b387824 */ /* 0x000fca00078e023c */
[----:B------:R-:W-:Y:S02]  /*30410*/  R2UR UR10, R56 ;  /* 0x00000000380a72ca */ /* 0x000fe400000e0000 */
[----:B--2---:R-:W-:Y:S02]  /*30420*/  IADD3 R20, R59, 0x800, R20 ;  /* 0x000008003b147810 */ /* 0x004fe40007ffe014 */
[----:B------:R-:W-:Y:S02]  /*30430*/  R2UR UR9, R21 ;  /* 0x00000000150972ca */ /* 0x000fe400000e0000 */
[----:B------:R-:W-:-:S13]  /*30440*/  R2UR UR8, R20 ;  /* 0x00000000140872ca */ /* 0x000fda00000e0000 */
[----:B------:R-:W-:Y:S03]  /*30450*/  HGMMA.64x64x16.F32 R24, gdesc[UR8], R24, UP0, gsb0 ;  /* 0x00e00000081879f0 */ /* 0x000fe6000b800818 */
[----:B------:R-:W-:Y:S02]  /*30460*/  WARPGROUP.DEPBAR.LE gsb0, 0x0 ;  /* 0x00008000000079c5 */ /* 0x000fe40000010000 */
[----:B------:R-:W-:Y:S04]  /*30470*/  ST.E desc[UR6][R12.64], R11 ;  /* 0x0000000b0c007985 */ /* 0x000fe8000c101906 */
[----:B------:R-:W2:Y:S01]  /*30480*/  LD.E.64 R20, desc[UR12][R18.64] ;  /* 0x0000000c12147980 */ /* 0x000ea2000c101b00 */
[----:B------:R-:W-:Y:S01]  /*30490*/  IMAD.MOV.U32 R63, RZ, RZ, 0x4 ;  /* 0x00000004ff3f7424 */ /* 0x000fe200078e00ff */
[----:B------:R-:W-:Y:S01]  /*304a0*/  WARPGROUP.ARRIVE ;  /* 0x00000000000079c5 */ /* 0x000fe20000000000 */
[----:B------:R-:W-:Y:S01]  /*304b0*/  IMAD.MOV.U32 R57, RZ, RZ, R15 ;  /* 0x000000ffff397224 */ /* 0x000fe200078e000f */
[----:B------:R-:W-:-:S02]  /*304c0*/  R2UR UR8, R4 ;  /* 0x00000000040872ca */ /* 0x000fc400000e0000 */
[----:B------:R-:W-:Y:S02]  /*304d0*/  SEL R61, R63, 0x2, P1 ;  /* 0x000000023f3d7807 */ /* 0x000fe40000800000 */
[----:B------:R-:W-:Y:S02]  /*304e0*/  R2UR UR7, R57 ;  /* 0x00000000390772ca */ /* 0x000fe400000e0000 */
[C---:B------:R-:W-:Y:S01]  /*304f0*/  R2UR UR9, R5.reuse ;  /* 0x00000000050972ca */ /* 0x040fe200000e0000 */
[----:B------:R-:W-:Y:S01]  /*30500*/  IMAD.IADD R56, R60, 0x1, R61 ;  /* 0x000000013c387824 */ /* 0x000fe200078e023d */
[----:B------:R-:W-:Y:S02]  /*30510*/  R2UR UR10, R4 ;  /* 0x00000000040a72ca */ /* 0x000fe400000e0000 */
[----:B------:R-:W-:Y:S02]  /*30520*/  R2UR UR11, R5 ;  /* 0x00000000050b72ca */ /* 0x000fe400000e0000 */
[----:B------:R-:W-:-:S02]  /*30530*/  R2UR UR6, R56 ;  /* 0x00000000380672ca */ /* 0x000fc400000e0000 */
[----:B--2---:R-:W-:Y:S02]  /*30540*/  IADD3 R20, R61, 0x800, R20 ;  /* 0x000008003d147810 */ /* 0x004fe40007ffe014 */
[----:B------:R-:W-:Y:S02]  /*30550*/  R2UR UR5, R21 ;  /* 0x00000000150572ca */ /* 0x000fe400000e0000 */
[----:B------:R-:W-:-:S13]  /*30560*/  R2UR UR4, R20 ;  /* 0x00000000140472ca */ /* 0x000fda00000e0000 */
[----:B------:R-:W-:Y:S03]  /*30570*/  HGMMA.64x64x16.F32 R24, gdesc[UR4], R24, gsb0 ;  /* 0x00e00000041879f0 */ /* 0x000fe60008000818 */
[----:B------:R-:W-:Y:S02]  /*30580*/  WARPGROUP.DEPBAR.LE gsb0, 0x0 ;  /* 0x00008000000079c5 */ /* 0x000fe40000010000 */
[----:B------:R-:W-:Y:S04]  /*30590*/  ST.E desc[UR8][R12.64], R11 ;  /* 0x0000000b0c007985 */ /* 0x000fe8000c101908 */
[----:B------:R-:W2:Y:S01]  /*305a0*/  LD.E.64 R20, desc[UR10][R18.64] ;  /* 0x0000000a12147980 */ /* 0x000ea2000c101b00 */
[----:B------:R-:W-:Y:S01]  /*305b0*/  SEL R63, R63, 0x6, !P1 ;  /* 0x000000063f3f7807 */ /* 0x000fe20004800000 */
[----:B------:R-:W-:Y:S01]  /*305c0*/  IMAD.MOV.U32 R57, RZ, RZ, R15 ;  /* 0x000000ffff397224 */ /* 0x000fe200078e000f */
[----:B------:R-:W-:Y:S01]  /*305d0*/  WARPGROUP.ARRIVE ;  /* 0x00000000000079c5 */ /* 0x000fe20000000000 */
[----:B------:R-:W-:-:S02]  /*305e0*/  R2UR UR8, R4 ;  /* 0x00000000040872ca */ /* 0x000fc400000e0000 */
[----:B------:R-:W-:Y:S01]  /*305f0*/  IMAD.IADD R56, R60, 0x1, R63 ;  /* 0x000000013c387824 */ /* 0x000fe200078e023f */
[----:B------:R-:W-:Y:S02]  /*30600*/  R2UR UR7, R57 ;  /* 0x00000000390772ca */ /* 0x000fe400000e0000 */
[C---:B------:R-:W-:Y:S02]  /*30610*/  R2UR UR9, R5.reuse ;  /* 0x00000000050972ca */ /* 0x040fe400000e0000 */
[----:B------:R-:W-:Y:S02]  /*30620*/  R2UR UR6, R56 ;  /* 0x00000000380672ca */ /* 0x000fe400000e0000 */
[----:B------:R-:W-:Y:S02]  /*30630*/  R2UR UR10, R4 ;  /* 0x00000000040a72ca */ /* 0x000fe400000e0000 */
[----:B------:R-:W-:Y:S02]  /*30640*/  R2UR UR11, R5 ;  /* 0x00000000050b72ca */ /* 0x000fe400000e0000 */
[----:B--2---:R-:W-:-:S02]  /*30650*/  IADD3 R20, R63, 0x800, R20 ;  /* 0x000008003f147810 */ /* 0x004fc40007ffe014 */
[----:B------:R-:W-:Y:S02]  /*30660*/  R2UR UR5, R21 ;  /* 0x00000000150572ca */ /* 0x000fe400000e0000 */
[----:B------:R-:W-:-:S13]  /*30670*/  R2UR UR4, R20 ;  /* 0x00000000140472ca */ /* 0x000fda00000e0000 */
[----:B------:R-:W-:Y:S03]  /*30680*/  HGMMA.64x64x16.F32 R24, gdesc[UR4], R24, gsb0 ;  /* 0x00e00000041879f0 */ /* 0x000fe60008000818 */
[----:B------:R-:W-:Y:S02]  /*30690*/  WARPGROUP.DEPBAR.LE gsb0, 0x0 ;  /* 0x00008000000079c5 */ /* 0x000fe40000010000 */
[----:B------:R-:W-:Y:S04]  /*306a0*/  ST.E desc[UR8][R12.64], R11 ;  /* 0x0000000b0c007985 */ /* 0x000fe8000c101908 */
[----:B------:R-:W2:Y:S01]  /*306b0*/  LD.E.64 R64, desc[UR10][R18.64] ;  /* 0x0000000a12407980 */ /* 0x000ea2000c101b00 */
[----:B------:R-:W-:Y:S01]  /*306c0*/  IMAD.MOV.U32 R20, RZ, RZ, 0x28 ;  /* 0x00000028ff147424 */ /* 0x000fe200078e00ff */
[----:B------:R-:W-:Y:S01]  /*306d0*/  WARPGROUP.ARRIVE ;  /* 0x00000000000079c5 */ /* 0x000fe20000000000 */
[----:B------:R-:W-:Y:S01]  /*306e0*/  IMAD.MOV.U32 R21, RZ, RZ, 0xa00 ;  /* 0x00000a00ff157424 */ /* 0x000fe200078e00ff */
[----:B------:R-:W-:Y:S01]  /*306f0*/  R2UR UR8, R4 ;  /* 0x00000000040872ca */ /* 0x000fe200000e0000 */
[----:B------:R-:W-:Y:S01]  /*30700*/  IMAD.MOV.U32 R57, RZ, RZ, R15 ;  /* 0x000000ffff397224 */ /* 0x000fe200078e000f */
[----:B------:R-:W-:-:S02]  /*30710*/  SEL R20, R20, 0x26, P1 ;  /* 0x0000002614147807 */ /* 0x000fc40000800000 */
[----:B------:R-:W-:Y:S02]  /*30720*/  SEL R21, R21, 0x980, P1 ;  /* 0x0000098015157807 */ /* 0x000fe40000800000 */
[----:B------:R-:W-:Y:S02]  /*30730*/  R2UR UR7, R57 ;  /* 0x00000000390772ca */ /* 0x000fe400000e0000 */
[C---:B------:R-:W-:Y:S01]  /*30740*/  R2UR UR9, R5.reuse ;  /* 0x00000000050972ca */ /* 0x040fe200000e0000 */
[----:B------:R-:W-:Y:S01]  /*30750*/  IMAD.IADD R20, R20, 0x1, R21 ;  /* 0x0000000114147824 */ /* 0x000fe200078e0215 */
[----:B------:R-:W-:Y:S02]  /*30760*/  R2UR UR10, R4 ;  /* 0x00000000040a72ca */ /* 0x000fe400000e0000 */
[----:B------:R-:W-:Y:S02]  /*30770*/  R2UR UR11, R5 ;  /* 0x00000000050b72ca */ /* 0x000fe400000e0000 */
[----:B------:R-:W-:-:S05]  /*30780*/  LOP3.LUT R21, R20, 0xa06, RZ, 0xc0, !PT ;  /* 0x00000a0614157812 */ /* 0x000fca00078ec0ff */
[----:B------:R-:W-:-:S05]  /*30790*/  IMAD.IADD R56, R14, 0x1, R21 ;  /* 0x000000010e387824 */ /* 0x000fca00078e0215 */
[----:B------:R-:W-:Y:S01]  /*307a0*/  R2UR UR6, R56 ;  /* 0x00000000380672ca */ /* 0x000fe200000e0000 */
[----:B--2---:R-:W-:Y:S02]  /*307b0*/  IMAD.IADD R20, R21, 0x1, R64 ;  /* 0x0000000115147824 */ /* 0x004fe400078e0240 */
[----:B------:R-:W-:-:S03]  /*307c0*/  IMAD.MOV.U32 R21, RZ, RZ, R65 ;  /* 0x000000ffff157224 */ /* 0x000fc600078e0041 */
[----:B------:R-:W-:Y:S02]  /*307d0*/  R2UR UR4, R20 ;  /* 0x00000000140472ca */ /* 0x000fe400000e0000 */
        /* <DEDUP_REMOVED lines=8> */
[----:B------:R-:W-:Y:S01]  /*30860*/  R2UR UR8, R4 ;  /* 0x00000000040872ca */ /* 0x000fe200000e0000 */
[----:B------:R-:W-:Y:S01]  /*30870*/  IMAD.IADD R56, R59, 0x1, R58 ;  /* 0x000000013b387824 */ /* 0x000fe200078e023a */
[----:B------:R-:W-:-:S02]  /*30880*/  R2UR UR9, R5 ;  /* 0x00000000050972ca */ /* 0x000fc400000e0000 */
[----:B------:R-:W-:Y:S02]  /*30890*/  R2UR UR7, R57 ;  /* 0x00000000390772ca */ /* 0x000fe400000e0000 */
[----:B------:R-:W-:Y:S02]  /*308a0*/  R2UR UR6, R56 ;  /* 0x00000000380672ca */ /* 0x000fe400000e0000 */
[----:B------:R-:W-:Y:S02]  /*308b0*/  R2UR UR10, R4 ;  /* 0x00000000040a72ca */ /* 0x000fe400000e0000 */
[----:B------:R-:W-:Y:S02]  /*308c0*/  R2UR UR11, R5 ;  /* 0x00000000050b72ca */ /* 0x000fe400000e0000 */
[----:B--2---:R-:W-:Y:S02]  /*308d0*/  IADD3 R20, R59, 0xa00, R20 ;  /* 0x00000a003b147810 */ /* 0x004fe40007ffe014 */
[----:B------:R-:W-:-:S02]  /*308e0*/  R2UR UR5, R21 ;  /* 0x00000000150572ca */ /* 0x000fc400000e0000 */
[----:B------:R-:W-:-:S13]  /*308f0*/  R2UR UR4, R20 ;  /* 0x00000000140472ca */ /* 0x000fda00000e0000 */
[----:B------:R-:W-:Y:S03]  /*30900*/  HGMMA.64x64x16.F32 R24, gdesc[UR4], R24, gsb0 ;  /* 0x00e00000041879f0 */ /* 0x000fe60008000818 */
[----:B------:R-:W-:Y:S02]  /*30910*/  WARPGROUP.DEPBAR.LE gsb0, 0x0 ;  /* 0x00008000000079c5 */ /* 0x000fe40000010000 */
[----:B------:R-:W-:Y:S04]  /*30920*/  ST.E desc[UR8][R12.64], R11 ;  /* 0x0000000b0c007985 */ /* 0x000fe8000c101908 */
[----:B------:R-:W2:Y:S01]  /*30930*/  LD.E.64 R20, desc[UR10][R18.64] ;  /* 0x0000000a12147980 */ /* 0x000ea2000c101b00 */
[----:B------:R-:W-:Y:S01]  /*30940*/  IMAD.IADD R56, R61, 0x1, R58 ;  /* 0x000000013d387824 */ /* 0x000fe200078e023a */
[----:B------:R-:W-:Y:S01]  /*30950*/  WARPGROUP.ARRIVE ;  /* 0x00000000000079c5 */ /* 0x000fe20000000000 */
[----:B------:R-:W-:Y:S01]  /*30960*/  IMAD.MOV.U32 R57, RZ, RZ, R15 ;  /* 0x000000ffff397224 */ /* 0x000fe200078e000f */
[----:B------:R-:W-:-:S02]  /*30970*/  R2UR UR8, R4 ;  /* 0x00000000040872ca */ /* 0x000fc400000e0000 */
[----:B------:R-:W-:Y:S02]  /*30980*/  R2UR UR6, R56 ;  /* 0x00000000380672ca */ /* 0x000fe400000e0000 */
[----:B------:R-:W-:Y:S02]  /*30990*/  R2UR UR7, R57 ;  /* 0x00000000390772ca */ /* 0x000fe400000e0000 */
[C---:B------:R-:W-:Y:S02]  /*309a0*/  R2UR UR9, R5.reuse ;  /* 0x00000000050972ca */ /* 0x040fe400000e0000 */
        /* <DEDUP_REMOVED lines=172> */
[----:B------:R-:W-:-:S02]  /*31470*/  R2UR UR8, R4 ;  /* 0x00000000040872ca */ /* 0x000fc400000e0000 */
[----:B------:R-:W-:Y:S02]  /*31480*/  SEL R20, R20, 0x3e, P1 ;  /* 0x0000003e14147807 */ /* 0x000fe40000800000 */
[----:B------:R-:W-:Y:S02]  /*31490*/  SEL R21, R21, 0xf80, P1 ;  /* 0x00000f8015157807 */ /* 0x000fe40000800000 */
[----:B------:R-:W-:Y:S02]  /*314a0*/  R2UR UR9, R5 ;  /* 0x00000000050972ca */ /* 0x000fe400000e0000 */
[----:B------:R-:W-:Y:S01]  /*314b0*/  LOP3.LUT P1, RZ, R62, 0x7f, RZ, 0xc0, !PT ;  /* 0x0000007f3eff7812 */ /* 0x000fe2000782c0ff */
[----:B------:R-:W-:-:S05]  /*314c0*/  IMAD.IADD R20, R20, 0x1, R21 ;  /* 0x0000000114147824 */ /* 0x000fca00078e0215 */
[----:B------:R-:W-:-:S05]  /*314d0*/  LOP3.LUT R21, R20, 0x1e06, RZ, 0xc0, !PT ;  /* 0x00001e0614157812 */ /* 0x000fca00078ec0ff */
[----:B------:R-:W-:-:S05]  /*314e0*/  IMAD.IADD R20, R14, 0x1, R21 ;  /* 0x000000010e147824 */ /* 0x000fca00078e0215 */
[----:B------:R-:W-:Y:S01]  /*314f0*/  R2UR UR6, R20 ;  /* 0x00000000140672ca */ /* 0x000fe200000e0000 */
[----:B--2---:R-:W-:Y:S02]  /*31500*/  IMAD.IADD R14, R21, 0x1, R18 ;  /* 0x00000001150e7824 */ /* 0x004fe400078e0212 */
[----:B------:R-:W-:Y:S02]  /*31510*/  IMAD.MOV.U32 R21, RZ, RZ, R15 ;  /* 0x000000ffff157224 */ /* 0x000fe400078e000f */
[----:B------:R-:W-:Y:S01]  /*31520*/  IMAD.MOV.U32 R15, RZ, RZ, R19 ;  /* 0x000000ffff0f7224 */ /* 0x000fe200078e0013 */
[----:B------:R-:W-:Y:S02]  /*31530*/  R2UR UR4, R14 ;  /* 0x000000000e0472ca */ /* 0x000fe400000e0000 */
[----:B------:R-:W-:Y:S02]  /*31540*/  R2UR UR7, R21 ;  /* 0x00000000150772ca */ /* 0x000fe400000e0000 */
[----:B------:R-:W-:-:S13]  /*31550*/  R2UR UR5, R15 ;  /* 0x000000000f0572ca */ /* 0x000fda00000e0000 */
[----:B------:R-:W-:Y:S03]  /*31560*/  HGMMA.64x64x16.F32 R24, gdesc[UR4], R24, gsb0 ;  /* 0x00e00000041879f0 */ /* 0x000fe60008000818 */
[----:B------:R-:W-:Y:S02]  /*31570*/  WARPGROUP.DEPBAR.LE gsb0, 0x0 ;  /* 0x00008000000079c5 */ /* 0x000fe40000010000 */
[----:B------:R0:W-:Y:S04]  /*31580*/  ST.E desc[UR8][R12.64], R11 ;  /* 0x0000000b0c007985 */ /* 0x0001e8000c101908 */
[----:B------:R-:W2:Y:S04]  /*31590*/  @!P1 LDL.64 R14, [R7+0x18] ;  /* 0x00001800070e9983 */ /* 0x000ea80000100a00 */
[----:B------:R-:W3:Y:S01]  /*315a0*/  @!P1 LDL.64 R18, [R7] ;  /* 0x0000000007129983 */ /* 0x000ee20000100a00 */
[----:B------:R-:W-:-:S02]  /*315b0*/  @!P1 R2UR UR4, R4 ;  /* 0x00000000040492ca */ /* 0x000fc400000e0000 */
[C---:B------:R-:W-:Y:S02]  /*315c0*/  @!P1 R2UR UR5, R5.reuse ;  /* 0x00000000050592ca */ /* 0x040fe400000e0000 */
[----:B------:R-:W-:Y:S02]  /*315d0*/  @!P1 R2UR UR6, R4 ;  /* 0x00000000040692ca */ /* 0x000fe400000e0000 */
[----:B------:R-:W-:-:S09]  /*315e0*/  @!P1 R2UR UR7, R5 ;  /* 0x00000000050792ca */ /* 0x000fd200000e0000 */
[----:B--2---:R-:W2:Y:S04]  /*315f0*/  @!P1 LD.E.64 R14, desc[UR4][R14.64+0x30] ;  /* 0x000030040e0e9980 */ /* 0x004ea8000c101b00 */
[----:B---3--:R-:W3:Y:S01]  /*31600*/  @!P1 LD.E R18, desc[UR6][R18.64] ;  /* 0x0000000612129980 */ /* 0x008ee2000c101900 */
[----:B--2---:R-:W-:-:S05]  /*31610*/  @!P1 MOV R21, R14 ;  /* 0x0000000e00159202 */ /* 0x004fca0000000f00 */
[----:B---3--:R-:W-:-:S05]  /*31620*/  @!P1 IMAD R20, R18, 0x8, R21 ;  /* 0x0000000812149824 */ /* 0x008fca00078e0215 */
[----:B------:R-:W-:-:S04]  /*31630*/  @!P1 PRMT R20, RZ, 0x654, R20 ;  /* 0x00000654ff149816 */ /* 0x000fc80000000014 */
[----:B------:R1:W-:Y:S01]  /*31640*/  @!P1 SYNCS.ARRIVE.TRANS64.RED.A1T0 RZ, [R20+URZ], RZ ;  /* 0x000000ff14ff99a7 */ /* 0x0003e2000810043f */
[----:B0-----:R-:W2:Y:S01]  /*31650*/  LDL.64 R12, [R7+0x68] ;  /* 0x00006800070c7983 */ /* 0x001ea20000100a00 */
[----:B------:R-:W-:Y:S02]  /*31660*/  R2UR UR4, R4 ;  /* 0x00000000040472ca */ /* 0x000fe400000e0000 */
[----:B------:R-:W-:-:S13]  /*31670*/  R2UR UR5, R5 ;  /* 0x00000000050572ca */ /* 0x000fda00000e0000 */
[----:B--2---:R-:W2:Y:S01]  /*31680*/  LD.E.64 R12, desc[UR4][R12.64] ;  /* 0x000000040c0c7980 */ /* 0x004ea2000c101b00 */
[----:B------:R-:W-:Y:S02]  /*31690*/  R2UR UR4, R4 ;  /* 0x00000000040472ca */ /* 0x000fe400000e0000 */
[----:B------:R-:W-:-:S13]  /*316a0*/  R2UR UR5, R5 ;  /* 0x00000000050572ca */ /* 0x000fda00000e0000 */
[----:B-1----:R-:W3:Y:S01]  /*316b0*/  LD.E R20, desc[UR4][R8.64+0x24] ;  /* 0x0000240408147980 */ /* 0x002ee2000c101900 */
[C---:B------:R-:W-:Y:S02]  /*316c0*/  R2UR UR4, R4.reuse ;  /* 0x00000000040472ca */ /* 0x040fe400000e0000 */
[C---:B------:R-:W-:Y:S02]  /*316d0*/  R2UR UR5, R5.reuse ;  /* 0x00000000050572ca */ /* 0x040fe400000e0000 */
[C---:B------:R-:W-:Y:S02]  /*316e0*/  R2UR UR14, R4.reuse ;  /* 0x00000000040e72ca */ /* 0x040fe400000e0000 */
[C---:B------:R-:W-:Y:S02]  /*316f0*/  R2UR UR15, R5.reuse ;  /* 0x00000000050f72ca */ /* 0x040fe400000e0000 */
[----:B------:R-:W-:Y:S02]  /*31700*/  R2UR UR10, R4 ;  /* 0x00000000040a72ca */ /* 0x000fe400000e0000 */
[----:B------:R-:W-:-:S02]  /*31710*/  R2UR UR11, R5 ;  /* 0x00000000050b72ca */ /* 0x000fc400000e0000 */
[C---:B------:R-:W-:Y:S02]  /*31720*/  R2UR UR8, R4.reuse ;  /* 0x00000000040872ca */ /* 0x040fe400000e0000 */
[----:B------:R-:W-:Y:S02]  /*31730*/  R2UR UR9, R5 ;  /* 0x00000000050972ca */ /* 0x000fe400000e0000 */
[----:B------:R-:W-:-:S03]  /*31740*/  R2UR UR12, R4 ;  /* 0x00000000040c72ca */ /* 0x000fc600000e0000 */
[----:B------:R-:W4:Y:S01]  /*31750*/  LD.E R62, desc[UR14][R8.64+0x18] ;  /* 0x0000180e083e7980 */ /* 0x000f22000c101900 */
[----:B------:R-:W-:-:S03]  /*31760*/  R2UR UR13, R5 ;  /* 0x00000000050d72ca */ /* 0x000fc600000e0000 */
[----:B------:R-:W4:Y:S04]  /*31770*/  LD.E R60, desc[UR10][R8.64+0xc] ;  /* 0x00000c0a083c7980 */ /* 0x000f28000c101900 */
[----:B------:R-:W4:Y:S06]  /*31780*/  LD.E R58, desc[UR8][R8.64+0x10] ;  /* 0x00001008083a7980 */ /* 0x000f2c000c101900 */
[----:B------:R-:W4:Y:S04]  /*31790*/  LD.E R61, desc[UR12][R8.64+0x14] ;  /* 0x0000140c083d7980 */ /* 0x000f28000c101900 */
[----:B--2---:R0:W2:Y:S01]  /*317a0*/  LD.E R11, desc[UR4][R12.64] ;  /* 0x000000040c0b7980 */ /* 0x0040a2000c101900 */
[----:B------:R-:W-:-:S02]  /*317b0*/  R2UR UR4, R4 ;  /* 0x00000000040472ca */ /* 0x000fc400000e0000 */
[----:B------:R-:W-:-:S13]  /*317c0*/  R2UR UR5, R5 ;  /* 0x00000000050572ca */ /* 0x000fda00000e0000 */
[----:B------:R-:W2:Y:S01]  /*317d0*/  LD.E R14, desc[UR4][R8.64] ;  /* 0x00000004080e7980 */ /* 0x000ea2000c101900 */
[----:B------:R-:W-:Y:S01]  /*317e0*/  R2UR UR4, R4 ;  /* 0x00000000040472ca */ /* 0x000fe200000e0000 */
[----:B0-----:R-:W-:Y:S01]  /*317f0*/  IMAD.MOV.U32 R12, RZ, RZ, R154 ;  /* 0x000000ffff0c7224 */ /* 0x001fe200078e009a */
[----:B------:R-:W-:Y:S01]  /*31800*/  R2UR UR5, R5 ;  /* 0x00000000050572ca */ /* 0x000fe200000e0000 */
[----:B------:R-:W-:Y:S01]  /*31810*/  IMAD.MOV.U32 R13, RZ, RZ, R22 ;  /* 0x000000ffff0d7224 */ /* 0x000fe200078e0016 */
[----:B---3--:R-:W-:-:S11]  /*31820*/  ISETP.NE.AND P2, PT, R20, 0x1, PT ;  /* 0x000000011400780c */ /* 0x008fd60003f45270 */
[----:B------:R2:W3:Y:S02]  /*31830*/  LD.E R21, desc[UR4][R12.64] ;  /* 0x000000040c157980 */ /* 0x0004e4000c101900 */
[C---:B------:R-:W-:Y:S02]  /*31840*/  @P2 R2UR UR4, R4.reuse ;  /* 0x00000000040422ca */ /* 0x040fe400000e0000 */
[C---:B------:R-:W-:Y:S02]  /*31850*/  @P2 R2UR UR5, R5.reuse ;  /* 0x00000000050522ca */ /* 0x040fe400000e0000 */
[----:B------:R-:W-:Y:S02]  /*31860*/  @P2 R2UR UR6, R4 ;  /* 0x00000000040622ca */ /* 0x000fe400000e0000 */
[----:B------:R-:W-:-:S09]  /*31870*/  @P2 R2UR UR7, R5 ;  /* 0x00000000050722ca */ /* 0x000fd200000e0000 */
[----:B------:R-:W3:Y:S04]  /*31880*/  @P2 LD.E R57, desc[UR4][R8.64+0x28] ;  /* 0x0000280408392980 */ /* 0x000ee8000c101900 */
[----:B------:R-:W3:Y:S01]  /*31890*/  @P2 LD.E R20, desc[UR6][R8.64+0x2c] ;  /* 0x00002c0608142980 */ /* 0x000ee2000c101900 */
[C---:B------:R-:W-:Y:S02]  /*318a0*/  R2UR UR4, R4.reuse ;  /* 0x00000000040472ca */ /* 0x040fe400000e0000 */
[C---:B------:R-:W-:Y:S02]  /*318b0*/  R2UR UR5, R5.reuse ;  /* 0x00000000050572ca */ /* 0x040fe400000e0000 */
[----:B------:R-:W-:Y:S02]  /*318c0*/  R2UR UR6, R4 ;  /* 0x00000000040672ca */ /* 0x000fe400000e0000 */
[----:B------:R-:W-:-:S09]  /*318d0*/  R2UR UR7, R5 ;  /* 0x00000000050772ca */ /* 0x000fd200000e0000 */
[----:B------:R-:W3:Y:S04]  /*318e0*/  LD.E R56, desc[UR4][R8.64+0x8] ;  /* 0x0000080408387980 */ /* 0x000ee8000c101900 */
[----:B------:R-:W3:Y:S01]  /*318f0*/  LD.E R59, desc[UR6][R8.64+0x4] ;  /* 0x00000406083b7980 */ /* 0x000ee2000c101900 */
[----:B------:R-:W-:Y:S01]  /*31900*/  IMAD.SHL.U32 R64, R0, 0x40, RZ ;  /* 0x0000004000407824 */ /* 0x000fe200078e00ff */
[----:B----4-:R-:W-:Y:S02]  /*31910*/  ISETP.GE.AND P3, PT, R62, 0x1, PT ;  /* 0x000000013e00780c */ /* 0x010fe40003f66270 */
[----:B------:R-:W-:Y:S01]  /*31920*/  LOP3.LUT R60, RZ, R60, RZ, 0x33, !PT ;  /* 0x0000003cff3c7212 */ /* 0x000fe200078e33ff */
[----:B------:R-:W-:Y:S01]  /*31930*/  BSSY B3, `(.L_x_5286) ;  /* 0x0000087000037945 */ /* 0x000fe20003800000 */
[----:B------:R-:W-:Y:S01]  /*31940*/  IMAD.IADD R61, R61, 0x1, -R64 ;  /* 0x000000013d3d7824 */ /* 0x000fe200078e0a40 */
[----:B--2---:R-:W-:-:S04]  /*31950*/  SHF.R.S32.HI R13, RZ, 0x1f, R14 ;  /* 0x0000001fff0d7819 */ /* 0x004fc8000001140e */
[----:B------:R-:W-:-:S04]  /*31960*/  LEA.HI R12, R13, R14, RZ, 0x7 ;  /* 0x0000000e0d0c7211 */ /* 0x000fc800078f38ff */
[----:B------:R-:W-:-:S05]  /*31970*/  LOP3.LUT R15, R12, 0xffffff80, RZ, 0xc0, !PT ;  /* 0xffffff800c0f7812 */ /* 0x000fca00078ec0ff */
[----:B------:R-:W-:Y:S02]  /*31980*/  IMAD.IADD R15, R14, 0x1, -R15 ;  /* 0x000000010e0f7824 */ /* 0x000fe400078e0a0f */
[----:B------:R-:W-:Y:S01]  /*31990*/  FMUL.FTZ R25, R25, R11 ;  /* 0x0000000b19197220 */ /* 0x000fe20000410000 */
[----:B------:R-:W-:Y:S02]  /*319a0*/  LEA.HI R18, R13, R14, RZ, 0x2 ;  /* 0x0000000e0d127211 */ /* 0x000fe400078f10ff */
[----:B------:R-:W-:Y:S01]  /*319b0*/  SHF.R.S32.HI R12, RZ, 0x1f, R15 ;  /* 0x0000001fff0c7819 */ /* 0x000fe2000001140f */
[----:B------:R0:W1:Y:S03]  /*319c0*/  MUFU.TANH R63, R25 ;  /* 0x00000019003f7308 */ /* 0x0000660000002400 */
[----:B------:R-:W-:-:S04]  /*319d0*/  LEA.HI R13, R12, R15, RZ, 0x2 ;  /* 0x0000000f0c0d7211 */ /* 0x000fc800078f10ff */
[--C-:B------:R-:W-:Y:S02]  /*319e0*/  SHF.R.S32.HI R19, RZ, 0x1f, R13.reuse ;  /* 0x0000001fff137819 */ /* 0x100fe4000001140d */
[----:B0-----:R-:W-:Y:S02]  /*319f0*/  LOP3.LUT R25, R18, 0xfffffffc, RZ, 0xc0, !PT ;  /* 0xfffffffc12197812 */ /* 0x001fe400078ec0ff */
[----:B------:R-:W-:Y:S02]  /*31a00*/  SHF.R.S32.HI R18, RZ, 0x2, R13 ;  /* 0x00000002ff127819 */ /* 0x000fe4000001140d */
[----:B------:R-:W-:Y:S01]  /*31a10*/  LEA.HI R12, R12, R15, RZ, 0x5 ;  /* 0x0000000f0c0c7211 */ /* 0x000fe200078f28ff */
[----:B------:R-:W-:Y:S01]  /*31a20*/  IMAD.IADD R25, R14, 0x1, -R25 ;  /* 0x000000010e197824 */ /* 0x000fe200078e0a19 */
[----:B------:R-:W-:Y:S02]  /*31a30*/  LEA.HI R19, R19, R18, RZ, 0x3 ;  /* 0x0000001213137211 */ /* 0x000fe400078f18ff */
[----:B------:R-:W-:-:S02]  /*31a40*/  SHF.R.S32.HI R12, RZ, 0x5, R12 ;  /* 0x00000005ff0c7819 */ /* 0x000fc4000001140c */
[----:B------:R-:W-:Y:S02]  /*31a50*/  LEA.HI R14, R25, R25, RZ, 0x1 ;  /* 0x00000019190e7211 */ /* 0x000fe400078f08ff */
[----:B------:R-:W-:Y:S01]  /*31a60*/  LOP3.LUT R19, R19, 0xfffffff8, RZ, 0xc0, !PT ;  /* 0xfffffff813137812 */ /* 0x000fe200078ec0ff */
[----:B---3--:R-:W-:Y:S01]  /*31a70*/  IMAD R12, R21, 0x4, R12 ;  /* 0x00000004150c7824 */ /* 0x008fe200078e020c */
[----:B------:R-:W-:-:S03]  /*31a80*/  LOP3.LUT R14, R14, 0x1ffffffe, RZ, 0xc0, !PT ;  /* 0x1ffffffe0e0e7812 */ /* 0x000fc600078ec0ff */
[----:B------:R-:W-:Y:S02]  /*31a90*/  IMAD.IADD R19, R18, 0x1, -R19 ;  /* 0x0000000112137824 */ /* 0x000fe400078e0a13 */
[----:B------:R-:W-:Y:S02]  /*31aa0*/  IMAD.IADD R14, R25, 0x1, -R14 ;  /* 0x00000001190e7824 */ /* 0x000fe400078e0a0e */
[----:B------:R-:W-:-:S04]  /*31ab0*/  IMAD.U32 R19, R12, 0x10, R19 ;  /* 0x000000100c137824 */ /* 0x000fc800078e0013 */
[----:B------:R-:W-:-:S04]  /*31ac0*/  IMAD R14, R14, 0x8, R19 ;  /* 0x000000080e0e7824 */ /* 0x000fc800078e0213 */
[----:B------:R-:W-:-:S05]  /*31ad0*/  @P2 IMAD.HI.U32 R57, R14, R57, RZ ;  /* 0x000000390e392227 */ /* 0x000fca00078e00ff */
[----:B------:R-:W-:Y:S02]  /*31ae0*/  @P2 SHF.R.U32.HI R14, RZ, R20, R57 ;  /* 0x00000014ff0e2219 */ /* 0x000fe40000011639 */
        /* <DEDUP_REMOVED lines=36> */
[----:B------:R-:W2:Y:S04]  /*31d30*/  MUFU.TANH R24, R24 ;  /* 0x0000001800187308 */ /* 0x000ea80000002400 */
[----:B------:R-:W-:-:S04]  /*31d40*/  IADD3 R13, -R59, R13, R56 ;  /* 0x0000000d3b0d7210 */ /* 0x000fc80007ffe138 */
        /* <DEDUP_REMOVED lines=29> */
[----:B------:R1:W1:Y:S01]  /*31f20*/  MUFU.TANH R19, R11 ;  /* 0x0000000b00137308 */ /* 0x0002620000002400 */
[----:B------:R-:W-:-:S02]  /*31f30*/  IMAD.IADD R58, R13, 0x1, R58 ;  /* 0x000000010d3a7824 */ /* 0x000fc400078e023a */
[----:B------:R-:W-:Y:S02]  /*31f40*/  IMAD.IADD R60, R13, 0x1, R60 ;  /* 0x000000010d3c7824 */ /* 0x000fe400078e023c */
[--C-:B0-----:R-:W-:Y:S02]  /*31f50*/  IMAD.IADD R13, R58, 0x1, R21.reuse ;  /* 0x000000013a0d7824 */ /* 0x101fe400078e0215 */
[----:B------:R-:W-:Y:S01]  /*31f60*/  IMAD.IADD R15, R60, 0x1, R21 ;  /* 0x000000013c0f7824 */ /* 0x000fe200078e0215 */
[----:B--234-:R-:W-:Y:S06]  /*31f70*/  @!P3 BRA `(.L_x_5287) ;  /* 0x000000000088b947 */ /* 0x01cfec0003800000 */
[----:B-1----:R-:W-:Y:S01]  /*31f80*/  IADD3 R11, -R59, R56, R21 ;  /* 0x000000383b0b7210 */ /* 0x002fe20007ffe115 */
[----:B------:R-:W-:Y:S03]  /*31f90*/  BSSY B4, `(.L_x_5288) ;  /* 0x000001c000047945 */ /* 0x000fe60003800000 */
[----:B------:R-:W-:-:S13]  /*31fa0*/  ISETP.GT.AND P2, PT, R11, -0x1, PT ;  /* 0xffffffff0b00780c */ /* 0x000fda0003f44270 */
[----:B------:R-:W-:Y:S05]  /*31fb0*/  @P2 BRA `(.L_x_5289) ;  /* 0x00000000003c2947 */ /* 0x000fea0003800000 */
[----:B------:R-:W-:Y:S01]  /*31fc0*/  ISETP.NE.AND P2, PT, R62, 0x1, PT ;  /* 0x000000013e00780c */ /* 0x000fe20003f45270 */
[----:B------:R-:W-:Y:S01]  /*31fd0*/  BSSY B5, `(.L_x_5290) ;  /* 0x000000b000057945 */ /* 0x000fe20003800000 */
[----:B------:R-:W-:-:S11]  /*31fe0*/  LOP3.LUT R11, RZ, R11, RZ, 0x33, !PT ;  /* 0x0000000bff0b7212 */ /* 0x000fd600078e33ff */
[----:B------:R-:W-:Y:S05]  /*31ff0*/  @!P2 BRA `(.L_x_5291) ;  /* 0x000000000020a947 */ /* 0x000fea0003800000 */
[C---:B------:R-:W-:Y:S02]  /*32000*/  R2UR UR4, R4.reuse ;  /* 0x00000000040472ca */ /* 0x040fe400000e0000 */
[C---:B------:R-:W-:Y:S02]  /*32010*/  R2UR UR5, R5.reuse ;  /* 0x00000000050572ca */ /* 0x040fe400000e0000 */
[----:B------:R-:W-:Y:S02]  /*32020*/  R2UR UR6, R4 ;  /* 0x00000000040672ca */ /* 0x000fe400000e0000 */
[----:B------:R-:W-:-:S09]  /*32030*/  R2UR UR7, R5 ;  /* 0x00000000050772ca */ /* 0x000fd200000e0000 */
[----:B------:R-:W2:Y:S04]  /*32040*/  LD.E R18, desc[UR4][R8.64+0x1c] ;  /* 0x00001c0408127980 */ /* 0x000ea8000c101900 */
[----:B------:R-:W3:Y:S01]  /*32050*/  LD.E R20, desc[UR6][R8.64+0x20] ;  /* 0x0000200608147980 */ /* 0x000ee2000c101900 */
[----:B--2---:R-:W-:-:S05]  /*32060*/  IMAD.HI.U32 R11, R11, R18, RZ ;  /* 0x000000120b0b7227 */ /* 0x004fca00078e00ff */
[----:B---3--:R-:W-:-:S07]  /*32070*/  SHF.R.U32.HI R11, RZ, R20, R11 ;  /* 0x00000014ff0b7219 */ /* 0x008fce000001160b */
.L_x_5291:
[----:B------:R-:W-:Y:S05]  /*32080*/  BSYNC B5 ;  /* 0x0000000000057941 */ /* 0x000fea0003800000 */
.L_x_5290:
[----:B------:R-:W-:Y:S01]  /*32090*/  LOP3.LUT R11, RZ, R11, RZ, 0x33, !PT ;  /* 0x0000000bff0b7212 */ /* 0x000fe200078e33ff */
[----:B------:R-:W-:Y:S06]  /*320a0*/  BRA `(.L_x_5292) ;  /* 0x0000000000287947 */ /* 0x000fec0003800000 */
.L_x_5289:
[----:B------:R-:W-:-:S13]  /*320b0*/  ISETP.NE.AND P2, PT, R62, 0x1, PT ;  /* 0x000000013e00780c */ /* 0x000fda0003f45270 */
        /* <DEDUP_REMOVED lines=9> */
.L_x_5292:
[----:B------:R-:W-:Y:S05]  /*32150*/  BSYNC B4 ;  /* 0x0000000000047941 */ /* 0x000fea0003800000 */
.L_x_5288:
[----:B------:R-:W-:-:S04]  /*32160*/  IMAD R11, R62, R11, -R64 ;  /* 0x0000000b3e0b7224 */ /* 0x000fc800078e0a40 */
[----:B------:R-:W-:-:S05]  /*32170*/  IMAD R18, R12, -0x2, R11 ;  /* 0xfffffffe0c127824 */ /* 0x000fca00078e020b */
[----:B------:R-:W-:Y:S02]  /*32180*/  VIMNMX R15, R15, R18, !PT ;  /* 0x000000120f0f7248 */ /* 0x000fe40007fe0100 */
[----:B------:R-:W-:-:S07]  /*32190*/  VIADDMNMX R13, R18, R62, R13, PT ;  /* 0x0000003e120d7246 */ /* 0x000fce000380010d */
.L_x_5287:
[----:B------:R-:W-:Y:S05]  /*321a0*/  BSYNC B3 ;  /* 0x0000000000037941 */ /* 0x000fea0003800000 */
.L_x_5286:
[C---:B------:R-:W-:Y:S01]  /*321b0*/  ISETP.GE.AND P3, PT, R61.reuse, 0x9, PT ;  /* 0x000000093d00780c */ /* 0x040fe20003f66270 */
[----:B------:R-:W-:Y:S01]  /*321c0*/  BSSY B3, `(.L_x_5293) ;  /* 0x0000073000037945 */ /* 0x000fe20003800000 */
[----:B------:R-:W-:Y:S02]  /*321d0*/  ISETP.GE.AND P2, PT, R61, 0x2, PT ;  /* 0x000000023d00780c */ /* 0x000fe40003f46270 */
[C---:B------:R-:W-:Y:S02]  /*321e0*/  ISETP.GT.AND P4, PT, R15.reuse, 0x8, !P3 ;  /* 0x000000080f00780c */ /* 0x040fe40005f84270 */
[----:B------:R-:W-:Y:S02]  /*321f0*/  ISETP.GT.AND P5, PT, R15, 0x1, !P2 ;  /* 0x000000010f00780c */ /* 0x000fe400057a4270 */
[----:B------:R-:W-:Y:S02]  /*32200*/  ISETP.LT.OR P4, PT, R13, 0x9, P4 ;  /* 0x000000090d00780c */ /* 0x000fe40002781670 */
[----:B------:R-:W-:-:S02]  /*32210*/  ISETP.GE.AND P6, PT, R61, 0xa, PT ;  /* 0x0000000a3d00780c */ /* 0x000fc40003fc6270 */
[----:B------:R-:W-:Y:S02]  /*32220*/  FSEL R57, R28, -INF , !P4 ;  /* 0xff8000001c397808 */ /* 0x000fe40006000000 */
[----:B------:R-:W-:Y:S02]  /*32230*/  ISETP.LT.OR P5, PT, R13, 0x2, P5 ;  /* 0x000000020d00780c */ /* 0x000fe40002fa1670 */
[----:B------:R-:W-:Y:S02]  /*32240*/  ISETP.GT.AND P4, PT, R15, 0x9, !P6 ;  /* 0x000000090f00780c */ /* 0x000fe40007784270 */
[----:B-1----:R-:W-:Y:S02]  /*32250*/  FSEL R63, R63, -INF , !P5 ;  /* 0xff8000003f3f7808 */ /* 0x002fe40006800000 */
        /* <DEDUP_REMOVED lines=63> */
[----:B------:R-:W-:Y:S02]  /*32650*/  ISETP.GT.AND P6, PT, R15, 0x39, !P6 ;  /* 0x000000390f00780c */ /* 0x000fe400077c4270 */
[----:B------:R-:W0:Y:S02]  /*32660*/  SHFL.IDX PT, R15, R14, 0x1, 0x1c1f ;  /* 0x003c1f000e0f7f89 */ /* 0x000e2400000e0000 */
[----:B------:R-:W-:-:S04]  /*32670*/  ISETP.LT.OR P6, PT, R13, 0x3a, P6 ;  /* 0x0000003a0d00780c */ /* 0x000fc800037c1670 */
[----:B------:R-:W-:Y:S02]  /*32680*/  FSEL R53, R53, -INF , !P6 ;  /* 0xff80000035357808 */ /* 0x000fe40007000000 */
[----:B------:R-:W-:Y:S01]  /*32690*/  ISETP.GE.AND P6, PT, R62, 0x1, PT ;  /* 0x000000013e00780c */ /* 0x000fe20003fc6270 */
[--C-:B0-----:R-:W-:Y:S02]  /*326a0*/  IMAD.IADD R11, R58, 0x1, R15.reuse ;  /* 0x000000013a0b7824 */ /* 0x101fe400078e020f */
[----:B------:R-:W-:-:S10]  /*326b0*/  IMAD.IADD R13, R60, 0x1, R15 ;  /* 0x000000013c0d7824 */ /* 0x000fd400078e020f */
[----:B------:R-:W-:Y:S05]  /*326c0*/  @!P6 BRA `(.L_x_5294) ;  /* 0x000000000088e947 */ /* 0x000fea0003800000 */
[----:B------:R-:W-:Y:S01]  /*326d0*/  IADD3 R59, -R59, R56, R15 ;  /* 0x000000383b3b7210 */ /* 0x000fe20007ffe10f */
        /* <DEDUP_REMOVED lines=15> */
.L_x_5298:
[----:B------:R-:W-:Y:S05]  /*327d0*/  BSYNC B5 ;  /* 0x0000000000057941 */ /* 0x000fea0003800000 */
.L_x_5297:
[----:B------:R-:W-:Y:S01]  /*327e0*/  LOP3.LUT R59, RZ, R59, RZ, 0x33, !PT ;  /* 0x0000003bff3b7212 */ /* 0x000fe200078e33ff */
[----:B------:R-:W-:Y:S06]  /*327f0*/  BRA `(.L_x_5299) ;  /* 0x0000000000287947 */ /* 0x000fec0003800000 */
.L_x_5296:
        /* <DEDUP_REMOVED lines=10> */
.L_x_5299:
[----:B------:R-:W-:Y:S05]  /*328a0*/  BSYNC B4 ;  /* 0x0000000000047941 */ /* 0x000fea0003800000 */
.L_x_5295:
[----:B------:R-:W-:-:S04]  /*328b0*/  IMAD R59, R62, R59, -R64 ;  /* 0x0000003b3e3b7224 */ /* 0x000fc800078e0a40 */
[----:B------:R-:W-:-:S05]  /*328c0*/  IMAD R12, R12, -0x2, R59 ;  /* 0xfffffffe0c0c7824 */ /* 0x000fca00078e023b */
[----:B------:R-:W-:Y:S02]  /*328d0*/  VIADDMNMX R11, R12, R62, R11, PT ;  /* 0x0000003e0c0b7246 */ /* 0x000fe4000380010b */
[----:B------:R-:W-:-:S07]  /*328e0*/  VIMNMX R13, R13, R12, !PT ;  /* 0x0000000c0d0d7248 */ /* 0x000fce0007fe0100 */
.L_x_5294:
[----:B------:R-:W-:Y:S05]  /*328f0*/  BSYNC B3 ;  /* 0x0000000000037941 */ /* 0x000fea0003800000 */
.L_x_5293:
[----:B------:R-:W2:Y:S01]  /*32900*/  LDL.64 R8, [R7+0x70] ;  /* 0x0000700007087983 */ /* 0x000ea20000100a00 */
[----:B------:R-:W-:Y:S02]  /*32910*/  R2UR UR4, R4 ;  /* 0x00000000040472ca */ /* 0x000fe400000e0000 */
[----:B------:R-:W-:Y:S02]  /*32920*/  R2UR UR5, R5 ;  /* 0x00000000050572ca */ /* 0x000fe400000e0000 */
[C---:B------:R-:W-:Y:S02]  /*32930*/  ISETP.GT.AND P2, PT, R13.reuse, 0x1, !P2 ;  /* 0x000000010d00780c */ /* 0x040fe40005744270 */
[----:B------:R-:W-:Y:S02]  /*32940*/  ISETP.GT.AND P3, PT, R13, 0x8, !P3 ;  /* 0x000000080d00780c */ /* 0x000fe40005f64270 */
[C---:B------:R-:W-:Y:S02]  /*32950*/  ISETP.LT.OR P2, PT, R11.reuse, 0x2, P2 ;  /* 0x000000020b00780c */ /* 0x040fe40001741670 */
[----:B------:R-:W-:-:S02]  /*32960*/  ISETP.LT.OR P3, PT, R11, 0x9, P3 ;  /* 0x000000090b00780c */ /* 0x000fc40001f61670 */
[----:B------:R-:W-:Y:S02]  /*32970*/  FSEL R27, R27, -INF , !P2 ;  /* 0xff8000001b1b7808 */ /* 0x000fe40005000000 */
[----:B------:R-:W-:Y:S02]  /*32980*/  ISETP.NE.AND P2, PT, R21, RZ, PT ;  /* 0x000000ff1500720c */ /* 0x000fe40003f45270 */
[----:B------:R-:W-:Y:S02]  /*32990*/  FSEL R59, R30, -INF , !P3 ;  /* 0xff8000001e3b7808 */ /* 0x000fe40005800000 */
[----:B------:R-:W-:Y:S02]  /*329a0*/  ISETP.GT.AND P2, PT, R13, 0x9, !P2 ;  /* 0x000000090d00780c */ /* 0x000fe40005744270 */
[----:B------:R-:W-:Y:S02]  /*329b0*/  ISETP.NE.AND P3, PT, R36, RZ, PT ;  /* 0x000000ff2400720c */ /* 0x000fe40003f65270 */
[----:B------:R-:W-:-:S02]  /*329c0*/  ISETP.LT.OR P2, PT, R11, 0xa, P2 ;  /* 0x0000000a0b00780c */ /* 0x000fc40001741670 */
[----:B------:R-:W-:Y:S02]  /*329d0*/  ISETP.NE.AND P6, PT, R40, RZ, PT ;  /* 0x000000ff2800720c */ /* 0x000fe40003fc5270 */
        /* <DEDUP_REMOVED lines=17> */
[----:B------:R-:W-:-:S04]  /*32af0*/  ISETP.NE.AND P2, PT, R55, RZ, PT ;  /* 0x000000ff3700720c */ /* 0x000fc80003f45270 */
[----:B------:R-:W-:-:S04]  /*32b00*/  ISETP.GT.AND P2, PT, R13, 0x20, !P2 ;  /* 0x000000200d00780c */ /* 0x000fc80005744270 */
[----:B------:R-:W-:-:S04]  /*32b10*/  ISETP.LT.OR P2, PT, R11, 0x21, P2 ;  /* 0x000000210b00780c */ /* 0x000fc80001741670 */
[----:B------:R-:W-:Y:S02]  /*32b20*/  FSEL R85, R42, -INF , !P2 ;  /* 0xff8000002a557808 */ /* 0x000fe40005000000 */
[----:B------:R-:W-:Y:S01]  /*32b30*/  ISETP.GT.AND P2, PT, R13, 0x21, !P6 ;  /* 0x000000210d00780c */ /* 0x000fe20007744270 */
[----:B--2---:R-:W2:Y:S03]  /*32b40*/  LD.E.64 R14, desc[UR4][R8.64] ;  /* 0x00000004080e7980 */ /* 0x004ea6000c101b00 */
[----:B------:R-:W-:Y:S02]  /*32b50*/  ISETP.LT.OR P2, PT, R11, 0x22, P2 ;  /* 0x000000220b00780c */ /* 0x000fe40001741670 */
[----:B------:R-:W-:Y:S02]  /*32b60*/  ISETP.GT.AND P3, PT, R13, 0x30, !P3 ;  /* 0x000000300d00780c */ /* 0x000fe40005f64270 */
[----:B------:R-:W-:-:S02]  /*32b70*/  FSEL R87, R43, -INF , !P2 ;  /* 0xff8000002b577808 */ /* 0x000fc40005000000 */
[----:B------:R-:W-:Y:S02]  /*32b80*/  ISETP.NE.AND P2, PT, R66, RZ, PT ;  /* 0x000000ff4200720c */ /* 0x000fe40003f45270 */
[C---:B------:R-:W-:Y:S02]  /*32b90*/  ISETP.GT.AND P4, PT, R13.reuse, 0x31, !P4 ;  /* 0x000000310d00780c */ /* 0x040fe40006784270 */
[----:B------:R-:W-:Y:S02]  /*32ba0*/  ISETP.GT.AND P2, PT, R13, 0x28, !P2 ;  /* 0x000000280d00780c */ /* 0x000fe40005744270 */
[----:B------:R-:W-:Y:S02]  /*32bb0*/  ISETP.NE.AND P6, PT, R24, RZ, PT ;  /* 0x000000ff1800720c */ /* 0x000fe40003fc5270 */
[----:B------:R-:W-:-:S04]  /*32bc0*/  ISETP.LT.OR P2, PT, R11, 0x29, P2 ;  /* 0x000000290b00780c */ /* 0x000fc80001741670 */
[----:B------:R-:W-:Y:S02]  /*32bd0*/  FSEL R89, R46, -INF , !P2 ;  /* 0xff8000002e597808 */ /* 0x000fe40005000000 */
[----:B------:R-:W-:Y:S02]  /*32be0*/  ISETP.NE.AND P2, PT, R20, RZ, PT ;  /* 0x000000ff1400720c */ /* 0x000fe40003f45270 */
[----:B------:R-:W-:Y:S01]  /*32bf0*/  ISETP.LT.OR P3, PT, R11, 0x31, P3 ;  /* 0x000000310b00780c */ /* 0x000fe20001f61670 */
[----:B------:R-:W3:Y:S01]  /*32c00*/  LD.E R20, desc[UR4][R8.64+0x10] ;  /* 0x0000100408147980 */ /* 0x000ee2000c101900 */
[----:B------:R-:W-:-:S04]  /*32c10*/  ISETP.GT.AND P2, PT, R13, RZ, !P2 ;  /* 0x000000ff0d00720c */ /* 0x000fc80005744270 */
[----:B------:R-:W-:-:S04]  /*32c20*/  ISETP.LT.OR P2, PT, R11, 0x1, P2 ;  /* 0x000000010b00780c */ /* 0x000fc80001741670 */
[----:B------:R-:W-:Y:S02]  /*32c30*/  FSEL R39, R26, -INF , !P2 ;  /* 0xff8000001a277808 */ /* 0x000fe40005000000 */
[----:B------:R-:W-:-:S04]  /*32c40*/  ISETP.NE.AND P2, PT, R44, RZ, PT ;  /* 0x000000ff2c00720c */ /* 0x000fc80003f45270 */
[----:B------:R-:W-:-:S04]  /*32c50*/  ISETP.GT.AND P2, PT, R13, 0x29, !P2 ;  /* 0x000000290d00780c */ /* 0x000fc80005744270 */
[----:B------:R-:W-:-:S04]  /*32c60*/  ISETP.LT.OR P2, PT, R11, 0x2a, P2 ;  /* 0x0000002a0b00780c */ /* 0x000fc80001741670 */
[----:B------:R-:W-:Y:S02]  /*32c70*/  FSEL R91, R47, -INF , !P2 ;  /* 0xff8000002f5b7808 */ /* 0x000fe40005000000 */
[----:B------:R-:W-:Y:S02]  /*32c80*/  ISETP.GT.AND P5, PT, R13, 0x38, !P5 ;  /* 0x000000380d00780c */ /* 0x000fe40006fa4270 */
[----:B------:R-:W-:Y:S02]  /*32c90*/  ISETP.LT.OR P4, PT, R11, 0x32, P4 ;  /* 0x000000320b00780c */ /* 0x000fe40002781670 */
[----:B------:R-:W-:Y:S02]  /*32ca0*/  FSEL R93, R50, -INF , !P3 ;  /* 0xff800000325d7808 */ /* 0x000fe40005800000 */
[----:B------:R-:W-:Y:S02]  /*32cb0*/  ISETP.GT.AND P6, PT, R13, 0x39, !P6 ;  /* 0x000000390d00780c */ /* 0x000fe400077c4270 */
[----:B------:R-:W-:-:S02]  /*32cc0*/  ISETP.LT.OR P5, PT, R11, 0x39, P5 ;  /* 0x000000390b00780c */ /* 0x000fc40002fa1670 */
[----:B------:R-:W-:Y:S02]  /*32cd0*/  FSEL R95, R51, -INF , !P4 ;  /* 0xff800000335f7808 */ /* 0x000fe40006000000 */
[----:B------:R-:W-:Y:S02]  /*32ce0*/  ISETP.LT.OR P6, PT, R11, 0x3a, P6 ;  /* 0x0000003a0b00780c */ /* 0x000fe400037c1670 */
[----:B------:R-:W-:Y:S02]  /*32cf0*/  FSEL R97, R54, -INF , !P5 ;  /* 0xff80000036617808 */ /* 0x000fe40006800000 */
[----:B------:R-:W-:Y:S02]  /*32d00*/  R2UR UR6, R4 ;  /* 0x00000000040672ca */ /* 0x000fe400000e0000 */
[----:B------:R-:W-:Y:S02]  /*32d10*/  R2UR UR7, R5 ;  /* 0x00000000050772ca */ /* 0x000fe400000e0000 */
[----:B------:R-:W-:-:S11]  /*32d20*/  FSEL R99, R19, -INF , !P6 ;  /* 0xff80000013637808 */ /* 0x000fd60007000000 */
[----:B------:R-:W4:Y:S01]  /*32d30*/  LD.E R25, desc[UR6][R8.64+0x14] ;  /* 0x0000140608197980 */ /* 0x000f22000c101900 */
[----:B--2---:R-:W-:Y:S02]  /*32d40*/  FMNMX.FTZ R12, R29, R14, !PT ;  /* 0x0000000e1d0c7209 */ /* 0x004fe40007810000 */
[----:B------:R-:W-:Y:S02]  /*32d50*/  FMNMX.FTZ R18, R39, R15, !PT ;  /* 0x0000000f27127209 */ /* 0x000fe40007810000 */
[----:B------:R-:W-:Y:S02]  /*32d60*/  FMNMX.FTZ R12, R63, R12, !PT ;  /* 0x0000000c3f0c7209 */ /* 0x000fe40007810000 */
[----:B------:R-:W-:Y:S02]  /*32d70*/  FMNMX.FTZ R18, R27, R18, !PT ;  /* 0x000000121b127209 */ /* 0x000fe40007810000 */
[----:B------:R-:W-:Y:S02]  /*32d80*/  FMNMX.FTZ R12, R57, R12, !PT ;  /* 0x0000000c390c7209 */ /* 0x000fe40007810000 */
[----:B------:R-:W-:-:S02]  /*32d90*/  FMNMX.FTZ R18, R59, R18, !PT ;  /* 0x000000123b127209 */ /* 0x000fc40007810000 */
[----:B------:R-:W-:Y:S02]  /*32da0*/  FMNMX.FTZ R12, R65, R12, !PT ;  /* 0x0000000c410c7209 */ /* 0x000fe40007810000 */
        /* <DEDUP_REMOVED lines=24> */
[----:B------:R-:W-:-:S03]  /*32f30*/  FMNMX.FTZ R13, R99, R18, !PT ;  /* 0x00000012630d7209 */ /* 0x000fc60007810000 */
[----:B------:R-:W0:Y:S04]  /*32f40*/  SHFL.BFLY PT, R11, R12, 0x2, 0x1f ;  /* 0x0c401f000c0b7f89 */ /* 0x000e2800000e0000 */
[----:B------:R-:W-:Y:S04]  /*32f50*/  ST.E.64 desc[UR4][R8.64], R12 ;  /* 0x0000000c08007985 */ /* 0x000fe8000c101b04 */
[----:B------:R-:W2:Y:S01]  /*32f60*/  LD.E R26, desc[UR6][R8.64+0x4] ;  /* 0x00000406081a7980 */ /* 0x000ea2000c101900 */
[----:B0-----:R-:W-:-:S05]  /*32f70*/  FMNMX.FTZ R11, R12, R11, !PT ;  /* 0x0000000b0c0b7209 */ /* 0x001fca0007810000 */
[----:B------:R-:W0:Y:S02]  /*32f80*/  SHFL.BFLY PT, R18, R11, 0x1, 0x1f ;  /* 0x0c201f000b127f89 */ /* 0x000e2400000e0000 */
[----:B0-----:R-:W-:Y:S02]  /*32f90*/  FMNMX.FTZ R19, R11, R18, !PT ;  /* 0x000000120b137209 */ /* 0x001fe40007810000 */
[----:B------:R-:W5:Y:S04]  /*32fa0*/  LD.E R18, desc[UR4][R8.64+0x20] ;  /* 0x0000200408127980 */ /* 0x000f68000c101900 */
[----:B------:R-:W-:Y:S04]  /*32fb0*/  ST.E desc[UR4][R8.64], R19 ;  /* 0x0000001308007985 */ /* 0x000fe8000c101904 */
[----:B------:R-:W3:Y:S01]  /*32fc0*/  LD.E R21, desc[UR6][R8.64] ;  /* 0x0000000608157980 */ /* 0x000ee2000c101900 */
[----:B------:R-:W-:-:S02]  /*32fd0*/  R2UR UR8, R4 ;  /* 0x00000000040872ca */ /* 0x000fc400000e0000 */
[----:B------:R-:W-:Y:S01]  /*32fe0*/  R2UR UR9, R5 ;  /* 0x00000000050972ca */ /* 0x000fe200000e0000 */
[----:B--2---:R-:W0:Y:S02]  /*32ff0*/  SHFL.BFLY PT, R11, R26, 0x2, 0x1f ;  /* 0x0c401f001a0b7f89 */ /* 0x004e2400000e0000 */
[----:B0-----:R-:W-:-:S05]  /*33000*/  FMNMX.FTZ R12, R11, R26, !PT ;  /* 0x0000001a0b0c7209 */ /* 0x001fca0007810000 */
[----:B------:R-:W0:Y:S02]  /*33010*/  SHFL.BFLY PT, R11, R12, 0x1, 0x1f ;  /* 0x0c201f000c0b7f89 */ /* 0x000e2400000e0000 */
[----:B0-----:R-:W-:Y:S02]  /*33020*/  FMNMX.FTZ R13, R12, R11, !PT ;  /* 0x0000000b0c0d7209 */ /* 0x001fe40007810000 */
[----:B---3--:R-:W-:Y:S02]  /*33030*/  FSETP.NEU.FTZ.AND P2, PT, R21, -INF , PT ;  /* 0xff8000001500780b */ /* 0x008fe40003f5d000 */
[----:B------:R-:W-:Y:S02]  /*33040*/  FSETP.NEU.FTZ.AND P3, PT, R13, -INF , PT ;  /* 0xff8000000d00780b */ /* 0x000fe40003f7d000 */
[----:B------:R-:W-:Y:S02]  /*33050*/  FSEL R11, R21, RZ, P2 ;  /* 0x000000ff150b7208 */ /* 0x000fe40001000000 */
[----:B------:R-:W-:-:S03]  /*33060*/  FSEL R24, R13, RZ, P3 ;  /* 0x000000ff0d187208 */ /* 0x000fc60001800000 */
[----:B------:R-:W-:Y:S02]  /*33070*/  FADD.FTZ R11, R14, -R11 ;  /* 0x8000000b0e0b7221 */ /* 0x000fe40000010000 */
[----:B------:R-:W-:Y:S02]  /*33080*/  FADD.FTZ R15, R15, -R24 ;  /* 0x800000180f0f7221 */ /* 0x000fe40000010000 */
[----:B-----5:R-:W-:Y:S02]  /*33090*/  FMUL.FTZ R11, R11, R18 ;  /* 0x000000120b0b7220 */ /* 0x020fe40000410000 */
[----:B------:R-:W-:-:S04]  /*330a0*/  FMUL.FTZ R18, R18, R15 ;  /* 0x0000000f12127220 */ /* 0x000fc80000410000 */
[----:B------:R-:W0:Y:S08]  /*330b0*/  MUFU.EX2 R11, R11 ;  /* 0x0000000b000b7308 */ /* 0x000e300000000800 */
[----:B------:R-:W4:Y:S01]  /*330c0*/  MUFU.EX2 R12, R18 ;  /* 0x00000012000c7308 */ /* 0x000f220000000800 */
[----:B------:R1:W-:Y:S01]  /*330d0*/  ST.E desc[UR4][R8.64+0x4], R13 ;  /* 0x0000040d08007985 */ /* 0x0003e2000c101904 */
[----:B0-----:R-:W-:Y:S01]  /*330e0*/  FMUL.FTZ R21, R11, R20 ;  /* 0x000000140b157220 */ /* 0x001fe20000410000 */
[----:B----4-:R-:W-:-:S04]  /*330f0*/  FMUL.FTZ R25, R12, R25 ;  /* 0x000000190c197220 */ /* 0x010fc80000410000 */
[----:B------:R1:W-:Y:S04]  /*33100*/  ST.E desc[UR6][R8.64+0x10], R21 ;  /* 0x0000101508007985 */ /* 0x0003e8000c101906 */
[----:B------:R1:W-:Y:S04]  /*33110*/  ST.E desc[UR8][R8.64+0x14], R25 ;  /* 0x0000141908007985 */ /* 0x0003e8000c101908 */
[----:B------:R-:W2:Y:S04]  /*33120*/  LDL.64 R14, [R7+0x78] ;  /* 0x00007800070e7983 */ /* 0x000ea80000100a00 */
[----:B--2---:R-:W2:Y:S04]  /*33130*/  LD.E.64 R18, desc[UR4][R14.64] ;  /* 0x000000040e127980 */ /* 0x004ea8000c101b00 */
[----:B--2---:R-:W2:Y:S01]  /*33140*/  LD.E R20, desc[UR4][R18.64+0x4] ;  /* 0x0000040412147980 */ /* 0x004ea2000c101900 */
[----:B------:R-:W-:Y:S01]  /*33150*/  BSSY B3, `(.L_x_5300) ;  /* 0x0000010000037945 */ /* 0x000fe20003800000 */
[----:B--2---:R-:W-:-:S13]  /*33160*/  ISETP.NE.AND P2, PT, R20, RZ, PT ;  /* 0x000000ff1400720c */ /* 0x004fda0003f45270 */
[----:B-1----:R-:W-:Y:S05]  /*33170*/  @P2 BRA `(.L_x_5301) ;  /* 0x0000000000342947 */ /* 0x002fea0003800000 */
[----:B------:R-:W-:Y:S02]  /*33180*/  R2UR UR4, R4 ;  /* 0x00000000040472ca */ /* 0x000fe400000e0000 */
[----:B------:R-:W-:-:S13]  /*33190*/  R2UR UR5, R5 ;  /* 0x00000000050572ca */ /* 0x000fda00000e0000 */
[----:B------:R-:W2:Y:S01]  /*331a0*/  LD.E.64 R8, desc[UR4][R14.64+0x8] ;  /* 0x000008040e087980 */ /* 0x000ea2000c101b00 */
[----:B------:R-:W-:Y:S02]  /*331b0*/  R2UR UR6, R4 ;  /* 0x00000000040672ca */ /* 0x000fe400000e0000 */
[----:B------:R-:W-:Y:S01]  /*331c0*/  R2UR UR7, R5 ;  /* 0x00000000050772ca */ /* 0x000fe200000e0000 */
[----:B------:R-:W3:-:S12]  /*331d0*/  LD.E R19, desc[UR4][R18.64] ;  /* 0x0000000412137980 */ /* 0x000ed8000c101900 */
[----:B--2---:R-:W2:Y:S01]  /*331e0*/  LD.E.64 R8, desc[UR6][R8.64] ;  /* 0x0000000608087980 */ /* 0x004ea2000c101b00 */
[----:B---3--:R-:W-:-:S04]  /*331f0*/  IMAD R21, R10, 0x40, R19 ;  /* 0x000000400a157824 */ /* 0x008fc800078e0213 */
[----:B--2---:R-:W-:-:S05]  /*33200*/  IMAD.WIDE R20, R21, 0x4, R8 ;  /* 0x0000000415147825 */ /* 0x004fca00078e0208 */
[----:B------:R0:W-:Y:S04]  /*33210*/  ST.E desc[UR4][R20.64], R11 ;  /* 0x0000000b14007985 */ /* 0x0001e8000c101904 */
[----:B------:R-:W2:Y:S04]  /*33220*/  LD.E.64 R18, desc[UR6][R14.64] ;  /* 0x000000060e127980 */ /* 0x000ea8000c101b00 */
[----:B--2---:R-:W2:Y:S02]  /*33230*/  LD.E R13, desc[UR4][R18.64+0x4] ;  /* 0x00000404120d7980 */ /* 0x004ea4000c101900 */
[----:B0-2---:R-:W-:-:S13]  /*33240*/  ISETP.NE.AND P2, PT, R13, RZ, PT ;  /* 0x000000ff0d00720c */ /* 0x005fda0003f45270 */
.L_x_5301:
[----:B------:R-:W-:Y:S05]  /*33250*/  BSYNC B3 ;  /* 0x0000000000037941 */ /* 0x000fea0003800000 */
.L_x_5300:
[----:B------:R-:W-:Y:S04]  /*33260*/  BSSY B3, `(.L_x_5302) ;  /* 0x000000d000037945 */ /* 0x000fe80003800000 */
[----:B------:R-:W-:Y:S05]  /*33270*/  @P2 BRA `(.L_x_5303) ;  /* 0x00000000002c2947 */ /* 0x000fea0003800000 */
        /* <DEDUP_REMOVED lines=8> */
[----:B------:R-:W-:-:S04]  /*33300*/  VIADD R13, R10, 0x8 ;  /* 0x000000080a0d7836 */ /* 0x000fc80000000000 */
[----:B--2---:R-:W-:-:S05]  /*33310*/  IMAD.WIDE R8, R13, 0x4, R8 ;  /* 0x000000040d087825 */ /* 0x004fca00078e0208 */
[----:B------:R0:W-:Y:S02]  /*33320*/  ST.E desc[UR4][R8.64], R12 ;  /* 0x0000000c08007985 */ /* 0x0001e4000c101904 */
.L_x_5303:
[----:B------:R-:W-:Y:S05]  /*33330*/  BSYNC B3 ;  /* 0x0000000000037941 */ /* 0x000fea0003800000 */
.L_x_5302:
[----:B0-----:R-:W2:Y:S01]  /*33340*/  LDL.64 R8, [R7+0x70] ;  /* 0x0000700007087983 */ /* 0x001ea20000100a00 */
[C---:B------:R-:W-:Y:S02]  /*33350*/  R2UR UR4, R4.reuse ;  /* 0x00000000040472ca */ /* 0x040fe400000e0000 */
[C---:B------:R-:W-:Y:S02]  /*33360*/  R2UR UR5, R5.reuse ;  /* 0x00000000050572ca */ /* 0x040fe400000e0000 */
[C---:B------:R-:W-:Y:S02]  /*33370*/  R2UR UR6, R4.reuse ;  /* 0x00000000040672ca */ /* 0x040fe400000e0000 */
[C---:B------:R-:W-:Y:S02]  /*33380*/  R2UR UR7, R5.reuse ;  /* 0x00000000050772ca */ /* 0x040fe400000e0000 */
[----:B------:R-:W-:Y:S02]  /*33390*/  R2UR UR8, R4 ;  /* 0x00000000040872ca */ /* 0x000fe400000e0000 */
[----:B------:R-:W-:-:S05]  /*333a0*/  R2UR UR9, R5 ;  /* 0x00000000050972ca */ /* 0x000fca00000e0000 */
[----:B--2---:R-:W2:Y:S04]  /*333b0*/  LD.E R10, desc[UR4][R8.64] ;  /* 0x00000004080a7980 */ /* 0x004ea8000c101900 */
[----:B------:R-:W3:Y:S04]  /*333c0*/  LD.E R13, desc[UR6][R8.64+0x20] ;  /* 0x00002006080d7980 */ /* 0x000ee8000c101900 */
[----:B------:R-:W4:Y:S04]  /*333d0*/  LD.E R18, desc[UR8][R8.64+0x4] ;  /* 0x0000040808127980 */ /* 0x000f28000c101900 */
[----:B------:R-:W5:Y:S04]  /*333e0*/  LD.E R55, desc[UR4][R8.64+0x10] ;  /* 0x0000100408377980 */ /* 0x000f68000c101900 */
[----:B------:R-:W5:Y:S01]  /*333f0*/  LD.E R54, desc[UR6][R8.64+0x14] ;  /* 0x0000140608367980 */ /* 0x000f62000c101900 */
[C---:B--2---:R-:W-:Y:S01]  /*33400*/  FSETP.NEU.FTZ.AND P2, PT, R10.reuse, -INF , PT ;  /* 0xff8000000a00780b */ /* 0x044fe20003f5d000 */
[----:B---3--:R-:W-:Y:S01]  /*33410*/  FMUL.FTZ R14, R10, R13 ;  /* 0x0000000d0a0e7220 */ /* 0x008fe20000410000 */
[----:B----4-:R-:W-:Y:S01]  /*33420*/  FSETP.NEU.FTZ.AND P3, PT, R18, -INF , PT ;  /* 0xff8000001200780b */ /* 0x010fe20003f7d000 */
[----:B------:R-:W-:-:S03]  /*33430*/  FMUL.FTZ R18, R13, R18 ;  /* 0x000000120d127220 */ /* 0x000fc60000410000 */
[----:B------:R-:W-:Y:S02]  /*33440*/  FSEL R14, R14, RZ, P2 ;  /* 0x000000ff0e0e7208 */ /* 0x000fe40001000000 */
[----:B------:R-:W-:-:S03]  /*33450*/  FSEL R38, R18, RZ, P3 ;  /* 0x000000ff12267208 */ /* 0x000fc60001800000 */
[-CC-:B------:R-:W-:Y:S01]  /*33460*/  FFMA.FTZ R10, R29, R13.reuse, -R14.reuse ;  /* 0x0000000d1d0a7223 */ /* 0x180fe2000001080e */
[-CC-:B------:R-:W-:Y:S01]  /*33470*/  FFMA.FTZ R21, R33, R13.reuse, -R14.reuse ;  /* 0x0000000d21157223 */ /* 0x180fe2000001080e */
[-CC-:B------:R-:W-:Y:S01]  /*33480*/  FFMA.FTZ R15, R63, R13.reuse, -R14.reuse ;  /* 0x0000000d3f0f7223 */ /* 0x180fe2000001080e */
[-C--:B------:R-:W-:Y:S01]  /*33490*/  FFMA.FTZ R18, R57, R13.reuse, -R14 ;  /* 0x0000000d39127223 */ /* 0x080fe2000001080e */
[-CC-:B------:R-:W-:Y:S01]  /*334a0*/  FFMA.FTZ R39, R39, R13.reuse, -R38.reuse ;  /* 0x0000000d27277223 */ /* 0x180fe20000010826 */
[-C--:B------:R-:W-:Y:S01]  /*334b0*/  FFMA.FTZ R40, R27, R13.reuse, -R38 ;  /* 0x0000000d1b287223 */ /* 0x080fe20000010826 */
        /* <DEDUP_REMOVED lines=12> */
[-C--:B------:R-:W-:Y:S01]  /*33580*/  FFMA.FTZ R14, R53, R13.reuse, -R14 ;  /* 0x0000000d350e7223 */ /* 0x080fe2000001080e */
[-CC-:B------:R-:W-:Y:S01]  /*33590*/  FFMA.FTZ R41, R59, R13.reuse, -R38.reuse ;  /* 0x0000000d3b297223 */ /* 0x180fe20000010826 */
[-CC-:B------:R-:W-:Y:S01]  /*335a0*/  FFMA.FTZ R42, R31, R13.reuse, -R38.reuse ;  /* 0x0000000d1f2a7223 */ /* 0x180fe20000010826 */
[-CC-:B------:R-:W-:Y:S01]  /*335b0*/  FFMA.FTZ R43, R61, R13.reuse, -R38.reuse ;  /* 0x0000000d3d2b7223 */ /* 0x180fe20000010826 */
[-CC-:B------:R-:W-:Y:S01]  /*335c0*/  FFMA.FTZ R44, R79, R13.reuse, -R38.reuse ;  /* 0x0000000d4f2c7223 */ /* 0x180fe20000010826 */
[-CC-:B------:R-:W-:Y:S01]  /*335d0*/  FFMA.FTZ R45, R81, R13.reuse, -R38.reuse ;  /* 0x0000000d512d7223 */ /* 0x180fe20000010826 */
[-CC-:B------:R-:W-:Y:S01]  /*335e0*/  FFMA.FTZ R46, R83, R13.reuse, -R38.reuse ;  /* 0x0000000d532e7223 */ /* 0x180fe20000010826 */
[----:B------:R-:W5:Y:S01]  /*335f0*/  MUFU.EX2 R39, R39 ;  /* 0x0000002700277308 */ /* 0x000f620000000800 */
[-CC-:B------:R-:W-:Y:S01]  /*33600*/  FFMA.FTZ R47, R85, R13.reuse, -R38.reuse ;  /* 0x0000000d552f7223 */ /* 0x180fe20000010826 */
[-CC-:B------:R-:W-:Y:S01]  /*33610*/  FFMA.FTZ R48, R87, R13.reuse, -R38.reuse ;  /* 0x0000000d57307223 */ /* 0x180fe20000010826 */
[-CC-:B------:R-:W-:Y:S01]  /*33620*/  FFMA.FTZ R49, R89, R13.reuse, -R38.reuse ;  /* 0x0000000d59317223 */ /* 0x180fe20000010826 */
[-CC-:B------:R-:W-:Y:S01]  /*33630*/  FFMA.FTZ R50, R91, R13.reuse, -R38.reuse ;  /* 0x0000000d5b327223 */ /* 0x180fe20000010826 */
[-CC-:B------:R-:W-:Y:S01]  /*33640*/  FFMA.FTZ R51, R93, R13.reuse, -R38.reuse ;  /* 0x0000000d5d337223 */ /* 0x180fe20000010826 */
[-CC-:B------:R-:W-:Y:S01]  /*33650*/  FFMA.FTZ R52, R95, R13.reuse, -R38.reuse ;  /* 0x0000000d5f347223 */ /* 0x180fe20000010826 */
[-CC-:B------:R-:W-:Y:S01]  /*33660*/  FFMA.FTZ R53, R97, R13.reuse, -R38.reuse ;  /* 0x0000000d61357223 */ /* 0x180fe20000010826 */
[----:B------:R-:W-:Y:S01]  /*33670*/  FFMA.FTZ R38, R99, R13, -R38 ;  /* 0x0000000d63267223 */ /* 0x000fe20000010826 */
[----:B------:R-:W-:Y:S08]  /*33680*/  MUFU.EX2 R40, R40 ;  /* 0x0000002800287308 */ /* 0x000ff00000000800 */
[----:B------:R5:W0:Y:S08]  /*33690*/  MUFU.EX2 R13, R15 ;  /* 0x0000000f000d7308 */ /* 0x000a300000000800 */
[----:B------:R1:W-:Y:S01]  /*336a0*/  MUFU.EX2 R166, R18 ;  /* 0x0000001200a67308 */ /* 0x0003e20000000800 */
[----:B-----5:R-:W-:-:S07]  /*336b0*/  FADD.FTZ R15, R39, R54 ;  /* 0x00000036270f7221 */ /* 0x020fce0000010000 */
[----:B------:R-:W2:Y:S01]  /*336c0*/  MUFU.EX2 R41, R41 ;  /* 0x0000002900297308 */ /* 0x000ea20000000800 */
[----:B-1----:R-:W-:-:S07]  /*336d0*/  FADD.FTZ R18, R10, R55 ;  /* 0x000000370a127221 */ /* 0x002fce0000010000 */
[----:B------:R0:W1:Y:S08]  /*336e0*/  MUFU.EX2 R25, R19 ;  /* 0x0000001300197308 */ /* 0x0000700000000800 */
[----:B------:R-:W3:Y:S01]  /*336f0*/  MUFU.EX2 R42, R42 ;  /* 0x0000002a002a7308 */ /* 0x000ee20000000800 */
[----:B0-----:R-:W-:Y:S01]  /*33700*/  FADD.FTZ R19, R13, R18 ;  /* 0x000000120d137221 */ /* 0x001fe20000010000 */
[----:B------:R-:W-:-:S04]  /*33710*/  FADD.FTZ R18, R40, R15 ;  /* 0x0000000f28127221 */ /* 0x000fc80000010000 */
[----:B--2---:R-:W-:Y:S02]  /*33720*/  FADD.FTZ R15, R41, R18 ;  /* 0x00000012290f7221 */ /* 0x004fe40000010000 */
[----:B------:R-:W0:Y:S08]  /*33730*/  MUFU.EX2 R168, R20 ;  /* 0x0000001400a87308 */ /* 0x000e300000000800 */
[----:B------:R-:W2:Y:S08]  /*33740*/  MUFU.EX2 R43, R43 ;  /* 0x0000002b002b7308 */ /* 0x000eb00000000800 */
[----:B------:R-:W4:Y:S08]  /*33750*/  MUFU.EX2 R27, R21 ;  /* 0x00000015001b7308 */ /* 0x000f300000000800 */
[----:B------:R-:W5:Y:S08]  /*33760*/  MUFU.EX2 R44, R44 ;  /* 0x0000002c002c7308 */ /* 0x000f700000000800 */
[----:B------:R1:W-:Y:S08]  /*33770*/  MUFU.EX2 R37, R14 ;  /* 0x0000000e00257308 */ /* 0x0003f00000000800 */
[----:B------:R-:W5:Y:S01]  /*33780*/  MUFU.EX2 R24, R24 ;  /* 0x0000001800187308 */ /* 0x000f620000000800 */
[----:B-1----:R-:W-:-:S04]  /*33790*/  FADD.FTZ R14, R166, R19 ;  /* 0x00000013a60e7221 */ /* 0x002fc80000010000 */
[----:B------:R-:W-:Y:S01]  /*337a0*/  FADD.FTZ R19, R25, R14 ;  /* 0x0000000e19137221 */ /* 0x000fe20000010000 */
[----:B---3--:R-:W-:Y:S02]  /*337b0*/  FADD.FTZ R14, R42, R15 ;  /* 0x0000000f2a0e7221 */ /* 0x008fe40000010000 */
[----:B------:R-:W1:Y:S01]  /*337c0*/  MUFU.EX2 R45, R45 ;  /* 0x0000002d002d7308 */ /* 0x000e620000000800 */
[----:B0-----:R-:W-:Y:S01]  /*337d0*/  FADD.FTZ R18, R168, R19 ;  /* 0x00000013a8127221 */ /* 0x001fe20000010000 */
[----:B--2---:R-:W-:-:S03]  /*337e0*/  FADD.FTZ R15, R43, R14 ;  /* 0x0000000e2b0f7221 */ /* 0x004fc60000010000 */
[----:B----4-:R-:W-:Y:S01]  /*337f0*/  FADD.FTZ R19, R27, R18 ;  /* 0x000000121b137221 */ /* 0x010fe20000010000 */
[----:B-----5:R-:W-:Y:S02]  /*33800*/  FADD.FTZ R14, R44, R15 ;  /* 0x0000000f2c0e7221 */ /* 0x020fe40000010000 */
[----:B------:R-:W0:Y:S01]  /*33810*/  MUFU.EX2 R29, R26 ;  /* 0x0000001a001d7308 */ /* 0x000e220000000800 */
[----:B------:R-:W-:-:S07]  /*33820*/  FADD.FTZ R18, R24, R19 ;  /* 0x0000001318127221 */ /* 0x000fce0000010000 */
[----:B------:R-:W2:Y:S01]  /*33830*/  MUFU.EX2 R46, R46 ;  /* 0x0000002e002e7308 */ /* 0x000ea20000000800 */
[----:B-1----:R-:W-:-:S07]  /*33840*/  FADD.FTZ R15, R45, R14 ;  /* 0x0000000e2d0f7221 */ /* 0x002fce0000010000 */
[----:B------:R-:W1:Y:S01]  /*33850*/  MUFU.EX2 R28, R28 ;  /* 0x0000001c001c7308 */ /* 0x000e620000000800 */
[----:B0-----:R-:W-:-:S07]  /*33860*/  FADD.FTZ R19, R29, R18 ;  /* 0x000000121d137221 */ /* 0x001fce0000010000 */
[----:B------:R-:W0:Y:S01]  /*33870*/  MUFU.EX2 R47, R47 ;  /* 0x0000002f002f7308 */ /* 0x000e220000000800 */
[----:B--2---:R-:W-:-:S07]  /*33880*/  FADD.FTZ R14, R46, R15 ;  /* 0x0000000f2e0e7221 */ /* 0x004fce0000010000 */
        /* <DEDUP_REMOVED lines=25> */
[----:B-1----:R-:W-:-:S04]  /*33a20*/  FADD.FTZ R18, R36, R19 ;  /* 0x0000001324127221 */ /* 0x002fc80000010000 */
[----:B------:R-:W-:Y:S01]  /*33a30*/  FADD.FTZ R55, R37, R18 ;  /* 0x0000001225377221 */ /* 0x000fe20000010000 */
[----:B0-----:R-:W-:-:S04]  /*33a40*/  FADD.FTZ R15, R53, R14 ;  /* 0x0000000e350f7221 */ /* 0x001fc80000010000 */
[----:B------:R-:W-:Y:S01]  /*33a50*/  ST.E desc[UR4][R8.64+0x10], R55 ;  /* 0x0000103708007985 */ /* 0x000fe2000c101904 */
[----:B--2---:R-:W-:-:S05]  /*33a60*/  FADD.FTZ R57, R38, R15 ;  /* 0x0000000f26397221 */ /* 0x004fca0000010000 */
[----:B------:R0:W-:Y:S04]  /*33a70*/  ST.E desc[UR6][R8.64+0x14], R57 ;  /* 0x0000143908007985 */ /* 0x0001e8000c101906 */
[----:B------:R-:W2:Y:S01]  /*33a80*/  LDL.64 R18, [R7+0x80] ;  /* 0x0000800007127983 */ /* 0x000ea20000100a00 */
[----:B------:R-:W-:Y:S06]  /*33a90*/  BAR.SYNC.DEFER_BLOCKING 0xf, 0x100 ;  /* 0x03c4000000007b1d */ /* 0x000fec0000010000 */
[----:B------:R-:W3:Y:S04]  /*33aa0*/  LDL.64 R14, [R7+0x88] ;  /* 0x00008800070e7983 */ /* 0x000ee80000100a00 */
[----:B--2---:R-:W2:Y:S04]  /*33ab0*/  LD.E.64 R18, desc[UR4][R18.64+0x10] ;  /* 0x0000100412127980 */ /* 0x004ea8000c101b00 */
[----:B--2---:R-:W2:Y:S04]  /*33ac0*/  LD.E.64 R20, desc[UR6][R18.64+0x8] ;  /* 0x0000080612147980 */ /* 0x004ea8000c101b00 */
[----:B------:R-:W4:Y:S01]  /*33ad0*/  LD.E.64 R58, desc[UR4][R18.64] ;  /* 0x00000004123a7980 */ /* 0x000f22000c101b00 */
        /* <DEDUP_REMOVED lines=17> */
[--C-:B----4-:R-:W-:Y:S02]  /*33bf0*/  IMAD R59, R59, 0x2, R20.reuse ;  /* 0x000000023b3b7824 */ /* 0x110fe400078e0214 */
[C---:B0-----:R-:W-:Y:S02]  /*33c00*/  IMAD R8, R58.reuse, 0x2, R20 ;  /* 0x000000023a087824 */ /* 0x041fe400078e0214 */
[----:B------:R-:W-:Y:S01]  /*33c10*/  IMAD R58, R58, 0x2, R59 ;  /* 0x000000023a3a7824 */ /* 0x000fe200078e023b */
[----:B------:R-:W-:Y:S04]  /*33c20*/  STSM.16.M88.4 [R20], R164 ;  /* 0x000000a414007844 */ /* 0x000fe80000000200 */
[----:B------:R0:W-:Y:S04]  /*33c30*/  STSM.16.M88.4 [R8], R168 ;  /* 0x000000a808007844 */ /* 0x0001e80000000200 */
[----:B------:R-:W-:Y:S04]  /*33c40*/  STSM.16.M88.4 [R59], R172 ;  /* 0x000000ac3b007844 */ /* 0x000fe80000000200 */
[----:B------:R1:W-:Y:S04]  /*33c50*/  STSM.16.M88.4 [R58], R176 ;  /* 0x000000b03a007844 */ /* 0x0003e80000000200 */
[----:B---3--:R-:W2:Y:S04]  /*33c60*/  LD.E R10, desc[UR4][R14.64] ;  /* 0x000000040e0a7980 */ /* 0x008ea8000c101900 */
[----:B0-----:R-:W3:Y:S04]  /*33c70*/  LD.E R8, desc[UR4][R14.64+0x14] ;  /* 0x000014040e087980 */ /* 0x001ee8000c101900 */
[----:B------:R-:W4:Y:S04]  /*33c80*/  LD.E R34, desc[UR4][R14.64+0x44] ;  /* 0x000044040e227980 */ /* 0x000f28000c101900 */
[----:B------:R-:W5:Y:S01]  /*33c90*/  LD.E R48, desc[UR4][R14.64+0x80] ;  /* 0x000080040e307980 */ /* 0x000f62000c101900 */
[----:B------:R-:W-:-:S02]  /*33ca0*/  R2UR UR18, R4 ;  /* 0x00000000041272ca */ /* 0x000fc400000e0000 */
[----:B------:R-:W-:Y:S01]  /*33cb0*/  R2UR UR19, R5 ;  /* 0x00000000051372ca */ /* 0x000fe200000e0000 */
        /* <DEDUP_REMOVED lines=13> */
[----:B------:R-:W-:-:S02]  /*33d90*/  R2UR UR10, R4 ;  /* 0x00000000040a72ca */ /* 0x000fc400000e0000 */
[C---:B------:R-:W-:Y:S01]  /*33da0*/  R2UR UR11, R5.reuse ;  /* 0x00000000050b72ca */ /* 0x040fe200000e0000 */
[----:B------:R-:W5:Y:S01]  /*33db0*/  LD.E R62, desc[UR18][R14.64+0xb4] ;  /* 0x0000b4120e3e7980 */ /* 0x000f62000c101900 */
[C---:B------:R-:W-:Y:S02]  /*33dc0*/  R2UR UR12, R4.reuse ;  /* 0x00000000040c72ca */ /* 0x040fe400000e0000 */
[C---:B------:R-:W-:Y:S01]  /*33dd0*/  R2UR UR13, R5.reuse ;  /* 0x00000000050d72ca */ /* 0x040fe200000e0000 */
[----:B------:R-:W5:Y:S01]  /*33de0*/  LD.E R78, desc[UR18][R14.64+0xf4] ;  /* 0x0000f4120e4e7980 */ /* 0x000f62000c101900 */
[C---:B------:R-:W-:Y:S02]  /*33df0*/  R2UR UR14, R4.reuse ;  /* 0x00000000040e72ca */ /* 0x040fe400000e0000 */
[----:B------:R-:W-:Y:S02]  /*33e00*/  R2UR UR15, R5 ;  /* 0x00000000050f72ca */ /* 0x000fe400000e0000 */
        /* <DEDUP_REMOVED lines=22> */
[----:B--2---:R-:W-:-:S05]  /*33f70*/  FMUL.FTZ R9, R11, R10 ;  /* 0x0000000a0b097220 */ /* 0x004fca0000410000 */
[----:B------:R3:W-:Y:S02]  /*33f80*/  ST.E desc[UR4][R14.64], R9 ;  /* 0x000000090e007985 */ /* 0x0007e4000c101904 */
[C---:B---3--:R-:W-:Y:S02]  /*33f90*/  FMUL.FTZ R9, R11.reuse, R8 ;  /* 0x000000080b097220 */ /* 0x048fe40000410000 */
[----:B------:R-:W2:Y:S04]  /*33fa0*/  LD.E R8, desc[UR18][R14.64+0x134] ;  /* 0x000134120e087980 */ /* 0x000ea8000c101900 */
[----:B------:R4:W-:Y:S02]  /*33fb0*/  ST.E desc[UR4][R14.64+0x14], R9 ;  /* 0x000014090e007985 */ /* 0x0009e4000c101904 */
[----:B----4-:R-:W-:-:S05]  /*33fc0*/  FMUL.FTZ R9, R11, R34 ;  /* 0x000000220b097220 */ /* 0x010fca0000410000 */
[----:B------:R5:W-:Y:S02]  /*33fd0*/  ST.E desc[UR4][R14.64+0x44], R9 ;  /* 0x000044090e007985 */ /* 0x000be4000c101904 */
[----:B-----5:R-:W-:-:S05]  /*33fe0*/  FMUL.FTZ R9, R11, R48 ;  /* 0x000000300b097220 */ /* 0x020fca0000410000 */
[----:B------:R0:W-:Y:S02]  /*33ff0*/  ST.E desc[UR4][R14.64+0x80], R9 ;  /* 0x000080090e007985 */ /* 0x0001e4000c101904 */
[----:B0-----:R-:W-:-:S05]  /*34000*/  FMUL.FTZ R9, R11, R64 ;  /* 0x000000400b097220 */ /* 0x001fca0000410000 */
[----:B------:R0:W-:Y:S02]  /*34010*/  ST.E desc[UR4][R14.64+0xc0], R9 ;  /* 0x0000c0090e007985 */ /* 0x0001e4000c101904 */
[----:B0-----:R-:W-:-:S05]  /*34020*/  FMUL.FTZ R9, R11, R80 ;  /* 0x000000500b097220 */ /* 0x001fca0000410000 */
[----:B------:R2:W-:Y:S02]  /*34030*/  ST.E desc[UR4][R14.64+0x100], R9 ;  /* 0x000100090e007985 */ /* 0x0005e4000c101904 */
[C---:B--2---:R-:W-:Y:S02]  /*34040*/  FMUL.FTZ R9, R11.reuse, R8 ;  /* 0x000000080b097220 */ /* 0x044fe40000410000 */
[----:B------:R-:W2:Y:S01]  /*34050*/  LD.E R8, desc[UR6][R14.64+0x140] ;  /* 0x000140060e087980 */ /* 0x000ea2000c101900 */
[----:B------:R-:W-:-:S05]  /*34060*/  FMUL.FTZ R13, R11, R18 ;  /* 0x000000120b0d7220 */ /* 0x000fca0000410000 */
[----:B------:R0:W-:Y:S02]  /*34070*/  ST.E desc[UR6][R14.64+0x4], R13 ;  /* 0x0000040d0e007985 */ /* 0x0001e4000c101906 */
[----:B0-----:R-:W-:-:S05]  /*34080*/  FMUL.FTZ R13, R11, R32 ;  /* 0x000000200b0d7220 */ /* 0x001fca0000410000 */
        /* <DEDUP_REMOVED lines=22> */
[----:B------:R-:W2:Y:S04]  /*341f0*/  LD.E R8, desc[UR6][R14.64+0x150] ;  /* 0x000150060e087980 */ /* 0x000ea8000c101900 */
[----:B------:R2:W-:Y:S02]  /*34200*/  ST.E desc[UR4][R14.64+0x134], R9 ;  /* 0x000134090e007985 */ /* 0x0005e4000c101904 */
[----:B--2---:R-:W-:-:S02]  /*34210*/  FMUL.FTZ R9, R11, R8 ;  /* 0x000000080b097220 */ /* 0x004fc40000410000 */
[----:B------:R-:W2:Y:S04]  /*34220*/  LD.E R8, desc[UR6][R14.64+0x154] ;  /* 0x000154060e087980 */ /* 0x000ea8000c101900 */
        /* <DEDUP_REMOVED lines=57> */
[----:B------:R2:W-:Y:S01]  /*345c0*/  ST.E desc[UR4][R14.64+0x1d4], R19 ;  /* 0x0001d4130e007985 */ /* 0x0005e2000c101904 */
[C---:B------:R-:W-:Y:S01]  /*345d0*/  FMUL.FTZ R21, R11.reuse, R24 ;  /* 0x000000180b157220 */ /* 0x040fe20000410000 */
[C---:B------:R-:W-:Y:S01]  /*345e0*/  FMUL.FTZ R25, R11.reuse, R26 ;  /* 0x0000001a0b197220 */ /* 0x040fe20000410000 */
[C---:B------:R-:W-:Y:S01]  /*345f0*/  FMUL.FTZ R27, R11.reuse, R28 ;  /* 0x0000001c0b1b7220 */ /* 0x040fe20000410000 */
[----:B------:R-:W-:-:S02]  /*34600*/  FMUL.FTZ R29, R11, R30 ;  /* 0x0000001e0b1d7220 */ /* 0x000fc40000410000 */
[----:B------:R0:W-:Y:S04]  /*34610*/  ST.E desc[UR10][R14.64+0x20], R21 ;  /* 0x000020150e007985 */ /* 0x0001e8000c10190a */
[----:B------:R1:W-:Y:S04]  /*34620*/  ST.E desc[UR12][R14.64+0x24], R25 ;  /* 0x000024190e007985 */ /* 0x0003e8000c10190c */
[----:B------:R3:W-:Y:S01]  /*34630*/  ST.E desc[UR14][R14.64+0x30], R27 ;  /* 0x0000301b0e007985 */ /* 0x0007e2000c10190e */
[----:B--2---:R-:W-:-:S03]  /*34640*/  FMUL.FTZ R19, R11, R8 ;  /* 0x000000080b137220 */ /* 0x004fc60000410000 */
[----:B------:R-:W2:Y:S01]  /*34650*/  LD.E R8, desc[UR6][R14.64+0x1f4] ;  /* 0x0001f4060e087980 */ /* 0x000ea2000c101900 */
[C---:B0-----:R-:W-:Y:S01]  /*34660*/  FMUL.FTZ R21, R11.reuse, R38 ;  /* 0x000000260b157220 */ /* 0x041fe20000410000 */
[C---:B-1----:R-:W-:Y:S01]  /*34670*/  FMUL.FTZ R25, R11.reuse, R40 ;  /* 0x000000280b197220 */ /* 0x042fe20000410000 */
[C---:B---3--:R-:W-:Y:S01]  /*34680*/  FMUL.FTZ R27, R11.reuse, R42 ;  /* 0x0000002a0b1b7220 */ /* 0x048fe20000410000 */
[----:B------:R0:W-:Y:S04]  /*34690*/  ST.E desc[UR16][R14.64+0x34], R29 ;  /* 0x0000341d0e007985 */ /* 0x0001e8000c101910 */
[----:B------:R1:W-:Y:S01]  /*346a0*/  ST.E desc[UR10][R14.64+0x54], R21 ;  /* 0x000054150e007985 */ /* 0x0003e2000c10190a */
[----:B0-----:R-:W-:-:S03]  /*346b0*/  FMUL.FTZ R29, R11, R46 ;  /* 0x0000002e0b1d7220 */ /* 0x001fc60000410000 */
[----:B------:R0:W-:Y:S01]  /*346c0*/  ST.E desc[UR12][R14.64+0x60], R25 ;  /* 0x000060190e007985 */ /* 0x0001e2000c10190c */
[----:B-1----:R-:W-:-:S03]  /*346d0*/  FMUL.FTZ R21, R11, R52 ;  /* 0x000000340b157220 */ /* 0x002fc60000410000 */
[----:B------:R1:W-:Y:S04]  /*346e0*/  ST.E desc[UR14][R14.64+0x64], R27 ;  /* 0x0000641b0e007985 */ /* 0x0003e8000c10190e */
[----:B------:R3:W-:Y:S01]  /*346f0*/  ST.E desc[UR16][R14.64+0x74], R29 ;  /* 0x0000741d0e007985 */ /* 0x0007e2000c101910 */
[C---:B0-----:R-:W-:Y:S01]  /*34700*/  FMUL.FTZ R25, R11.reuse, R56 ;  /* 0x000000380b197220 */ /* 0x041fe20000410000 */
[C---:B-1----:R-:W-:Y:S01]  /*34710*/  FMUL.FTZ R27, R11.reuse, R58 ;  /* 0x0000003a0b1b7220 */ /* 0x042fe20000410000 */
[C---:B---3--:R-:W-:Y:S01]  /*34720*/  FMUL.FTZ R29, R11.reuse, R60 ;  /* 0x0000003c0b1d7220 */ /* 0x048fe20000410000 */
[----:B------:R0:W-:Y:S01]  /*34730*/  ST.E desc[UR10][R14.64+0x90], R21 ;  /* 0x000090150e007985 */ /* 0x0001e2000c10190a */
[----:B------:R-:W-:-:S03]  /*34740*/  FMUL.FTZ R31, R11, R62 ;  /* 0x0000003e0b1f7220 */ /* 0x000fc60000410000 */
[----:B------:R1:W-:Y:S04]  /*34750*/  ST.E desc[UR12][R14.64+0xa0], R25 ;  /* 0x0000a0190e007985 */ /* 0x0003e8000c10190c */
[----:B------:R3:W-:Y:S04]  /*34760*/  ST.E desc[UR14][R14.64+0xa4], R27 ;  /* 0x0000a41b0e007985 */ /* 0x0007e8000c10190e */
[----:B------:R4:W-:Y:S01]  /*34770*/  ST.E desc[UR16][R14.64+0xb0], R29 ;  /* 0x0000b01d0e007985 */ /* 0x0009e2000c101910 */
[C---:B0-----:R-:W-:Y:S01]  /*34780*/  FMUL.FTZ R21, R11.reuse, R70 ;  /* 0x000000460b157220 */ /* 0x041fe20000410000 */
[C---:B-1----:R-:W-:Y:S01]  /*34790*/  FMUL.FTZ R25, R11.reuse, R72 ;  /* 0x000000480b197220 */ /* 0x042fe20000410000 */
[C---:B---3--:R-:W-:Y:S01]  /*347a0*/  FMUL.FTZ R27, R11.reuse, R74 ;  /* 0x0000004a0b1b7220 */ /* 0x048fe20000410000 */
[C---:B----4-:R-:W-:Y:S01]  /*347b0*/  FMUL.FTZ R29, R11.reuse, R76 ;  /* 0x0000004c0b1d7220 */ /* 0x050fe20000410000 */
[----:B------:R0:W-:Y:S04]  /*347c0*/  ST.E desc[UR18][R14.64+0xb4], R31 ;  /* 0x0000b41f0e007985 */ /* 0x0001e8000c101912 */
[----:B------:R1:W-:Y:S04]  /*347d0*/  ST.E desc[UR10][R14.64+0xd4], R21 ;  /* 0x0000d4150e007985 */ /* 0x0003e8000c10190a */
[----:B------:R3:W-:Y:S04]  /*347e0*/  ST.E desc[UR12][R14.64+0xe0], R25 ;  /* 0x0000e0190e007985 */ /* 0x0007e8000c10190c */
[----:B------:R4:W-:Y:S01]  /*347f0*/  ST.E desc[UR14][R14.64+0xe4], R27 ;  /* 0x0000e41b0e007985 */ /* 0x0009e2000c10190e */
[----:B0-----:R-:W-:-:S03]  /*34800*/  FMUL.FTZ R31, R11, R78 ;  /* 0x0000004e0b1f7220 */ /* 0x001fc60000410000 */
[----:B------:R0:W-:Y:S01]  /*34810*/  ST.E desc[UR16][R14.64+0xf0], R29 ;  /* 0x0000f01d0e007985 */ /* 0x0001e2000c101910 */
[C---:B-1----:R-:W-:Y:S01]  /*34820*/  FMUL.FTZ R21, R11.reuse, R86 ;  /* 0x000000560b157220 */ /* 0x042fe20000410000 */
[C---:B---3--:R-:W-:Y:S01]  /*34830*/  FMUL.FTZ R25, R11.reuse, R88 ;  /* 0x000000580b197220 */ /* 0x048fe20000410000 */
[C---:B----4-:R-:W-:Y:S01]  /*34840*/  FMUL.FTZ R27, R11.reuse, R90 ;  /* 0x0000005a0b1b7220 */ /* 0x050fe20000410000 */
[C---:B0-----:R-:W-:Y:S01]  /*34850*/  FMUL.FTZ R29, R11.reuse, R92 ;  /* 0x0000005c0b1d7220 */ /* 0x041fe20000410000 */
[----:B------:R0:W-:Y:S04]  /*34860*/  ST.E desc[UR4][R14.64+0x1e0], R9 ;  /* 0x0001e0090e007985 */ /* 0x0001e8000c101904 */
[----:B------:R1:W-:Y:S04]  /*34870*/  ST.E desc[UR4][R14.64+0x1e4], R13 ;  /* 0x0001e40d0e007985 */ /* 0x0003e8000c101904 */
[----:B0-----:R-:W3:Y:S04]  /*34880*/  LD.E R9, desc[UR6][R14.64+0x8] ;  /* 0x000008060e097980 */ /* 0x001ee8000c101900 */
[----:B-1----:R-:W4:Y:S01]  /*34890*/  LD.E R13, desc[UR6][R14.64+0xc] ;  /* 0x00000c060e0d7980 */ /* 0x002f22000c101900 */
[----:B--2---:R-:W-:-:S05]  /*348a0*/  FMUL.FTZ R11, R11, R8 ;  /* 0x000000080b0b7220 */ /* 0x004fca0000410000 */
[----:B------:R0:W-:Y:S04]  /*348b0*/  ST.E desc[UR4][R14.64+0x1f4], R11 ;  /* 0x0001f40b0e007985 */ /* 0x0001e8000c101904 */
[----:B0-----:R-:W2:Y:S01]  /*348c0*/  LD.E R11, desc[UR6][R14.64+0x18] ;  /* 0x000018060e0b7980 */ /* 0x001ea2000c101900 */
[C---:B---3--:R-:W-:Y:S01]  /*348d0*/  FMUL.FTZ R9, R12.reuse, R9 ;  /* 0x000000090c097220 */ /* 0x048fe20000410000 */
[----:B----4-:R-:W-:-:S04]  /*348e0*/  FMUL.FTZ R13, R12, R13 ;  /* 0x0000000d0c0d7220 */ /* 0x010fc80000410000 */
        /* <DEDUP_REMOVED lines=60> */
[----:B0-----:R-:W2:Y:S04]  /*34cb0*/  LD.E R11, desc[UR6][R14.64+0xbc] ;  /* 0x0000bc060e0b7980 */ /* 0x001ea8000c101900 */
[----:B------:R-:W-:Y:S04]  /*34cc0*/  ST.E desc[UR18][R14.64+0xf4], R31 ;  /* 0x0000f41f0e007985 */ /* 0x000fe8000c101912 */
[----:B------:R-:W-:Y:S04]  /*34cd0*/  ST.E desc[UR10][R14.64+0x114], R21 ;  /* 0x000114150e007985 */ /* 0x000fe8000c10190a */
[----:B------:R-:W-:Y:S04]  /*34ce0*/  ST.E desc[UR12][R14.64+0x120], R25 ;  /* 0x000120190e007985 */ /* 0x000fe8000c10190c */
[----:B------:R-:W-:Y:S04]  /*34cf0*/  ST.E desc[UR14][R14.64+0x124], R27 ;  /* 0x0001241b0e007985 */ /* 0x000fe8000c10190e */
[----:B------:R-:W-:Y:S04]  /*34d00*/  ST.E desc[UR16][R14.64+0x130], R29 ;  /* 0x0001301d0e007985 */ /* 0x000fe8000c101910 */
[----:B------:R-:W-:Y:S01]  /*34d10*/  ST.E desc[UR4][R14.64+0x1f0], R19 ;  /* 0x0001f0130e007985 */ /* 0x000fe2000c101904 */
[C---:B---3--:R-:W-:Y:S01]  /*34d20*/  FMUL.FTZ R9, R12.reuse, R9 ;  /* 0x000000090c097220 */ /* 0x048fe20000410000 */
[----:B----4-:R-:W-:-:S04]  /*34d30*/  FMUL.FTZ R13, R12, R13 ;  /* 0x0000000d0c0d7220 */ /* 0x010fc80000410000 */
[----:B------:R0:W-:Y:S04]  /*34d40*/  ST.E desc[UR4][R14.64+0xac], R9 ;  /* 0x0000ac090e007985 */ /* 0x0001e8000c101904 */
[----:B------:R1:W-:Y:S01]  /*34d50*/  ST.E desc[UR4][R14.64+0xb8], R13 ;  /* 0x0000b80d0e007985 */ /* 0x0003e2000c101904 */
[----:B--2---:R-:W-:-:S05]  /*34d60*/  FMUL.FTZ R11, R12, R11 ;  /* 0x0000000b0c0b7220 */ /* 0x004fca0000410000 */
[----:B------:R2:W-:Y:S04]  /*34d70*/  ST.E desc[UR4][R14.64+0xbc], R11 ;  /* 0x0000bc0b0e007985 */ /* 0x0005e8000c101904 */
[----:B0-----:R-:W3:Y:S02]  /*34d80*/  LD.E R9, desc[UR6][R14.64+0xc8] ;  /* 0x0000c8060e097980 */ /* 0x001ee4000c101900 */
[----:B---3--:R-:W-:-:S05]  /*34d90*/  FMUL.FTZ R9, R12, R9 ;  /* 0x000000090c097220 */ /* 0x008fca0000410000 */
[----:B------:R0:W-:Y:S04]  /*34da0*/  ST.E desc[UR4][R14.64+0xc8], R9 ;  /* 0x0000c8090e007985 */ /* 0x0001e8000c101904 */
[----:B-1----:R-:W3:Y:S02]  /*34db0*/  LD.E R13, desc[UR6][R14.64+0xcc] ;  /* 0x0000cc060e0d7980 */ /* 0x002ee4000c101900 */
[----:B---3--:R-:W-:-:S05]  /*34dc0*/  FMUL.FTZ R13, R12, R13 ;  /* 0x0000000d0c0d7220 */ /* 0x008fca0000410000 */
[----:B------:R1:W-:Y:S04]  /*34dd0*/  ST.E desc[UR4][R14.64+0xcc], R13 ;  /* 0x0000cc0d0e007985 */ /* 0x0003e8000c101904 */
[----:B--2---:R-:W2:Y:S02]  /*34de0*/  LD.E R11, desc[UR6][R14.64+0xd8] ;  /* 0x0000d8060e0b7980 */ /* 0x004ea4000c101900 */
        /* <DEDUP_REMOVED lines=109> */
[----:B------:R-:W-:Y:S04]  /*354c0*/  ST.E desc[UR4][R14.64+0x1f8], R19 ;  /* 0x0001f8130e007985 */ /* 0x000fe8000c101904 */
[----:B0-----:R-:W2:Y:S02]  /*354d0*/  LD.E R9, desc[UR6][R14.64+0x1fc] ;  /* 0x0001fc060e097980 */ /* 0x001ea4000c101900 */
[----:B--2---:R-:W-:-:S05]  /*354e0*/  FMUL.FTZ R21, R12, R9 ;  /* 0x000000090c157220 */ /* 0x004fca0000410000 */
[----:B------:R0:W-:Y:S04]  /*354f0*/  ST.E desc[UR4][R14.64+0x1fc], R21 ;  /* 0x0001fc150e007985 */ /* 0x0001e8000c101904 */
[----:B------:R-:W2:Y:S04]  /*35500*/  LDL.64 R8, [R7+0x88] ;  /* 0x0000880007087983 */ /* 0x000ea80000100a00 */
[----:B-1----:R-:W3:Y:S04]  /*35510*/  LDL.64 R12, [R7] ;  /* 0x00000000070c7983 */ /* 0x002ee80000100a00 */
[----:B------:R-:W4:Y:S04]  /*35520*/  LDL.64 R10, [R7+0x90] ;  /* 0x00009000070a7983 */ /* 0x000f280000100a00 */
[----:B--2---:R-:W2:Y:S04]  /*35530*/  LD.E R25, desc[UR4][R8.64] ;  /* 0x0000000408197980 */ /* 0x004ea8000c101900 */
[----:B---3--:R-:W3:Y:S04]  /*35540*/  LD.E R13, desc[UR6][R12.64] ;  /* 0x000000060c0d7980 */ /* 0x008ee8000c101900 */
[----:B----4-:R-:W3:Y:S04]  /*35550*/  LD.E.64 R10, desc[UR4][R10.64] ;  /* 0x000000040a0a7980 */ /* 0x010ee8000c101b00 */
[----:B--2---:R1:W-:Y:S04]  /*35560*/  ST.E desc[UR8][R8.64], R25 ;  /* 0x0000001908007985 */ /* 0x0043e8000c101908 */
[----:B0-----:R-:W2:Y:S04]  /*35570*/  LD.E R15, desc[UR10][R8.64+0x4] ;  /* 0x0000040a080f7980 */ /* 0x001ea8000c101900 */
[----:B--2---:R0:W-:Y:S04]  /*35580*/  ST.E desc[UR4][R8.64+0x4], R15 ;  /* 0x0000040f08007985 */ /* 0x0041e8000c101904 */
[----:B------:R-:W2:Y:S04]  /*35590*/  LD.E R19, desc[UR6][R8.64+0x8] ;  /* 0x0000080608137980 */ /* 0x000ea8000c101900 */
[----:B--2---:R2:W-:Y:S04]  /*355a0*/  ST.E desc[UR4][R8.64+0x8], R19 ;  /* 0x0000081308007985 */ /* 0x0045e8000c101904 */
[----:B------:R-:W4:Y:S04]  /*355b0*/  LD.E R21, desc[UR6][R8.64+0xc] ;  /* 0x00000c0608157980 */ /* 0x000f28000c101900 */
[----:B----4-:R4:W-:Y:S04]  /*355c0*/  ST.E desc[UR4][R8.64+0xc], R21 ;  /* 0x00000c1508007985 */ /* 0x0109e8000c101904 */
[----:B-1----:R-:W5:Y:S04]  /*355d0*/  LD.E R25, desc[UR6][R8.64+0x10] ;  /* 0x0000100608197980 */ /* 0x002f68000c101900 */
[----:B-----5:R1:W-:Y:S04]  /*355e0*/  ST.E desc[UR4][R8.64+0x10], R25 ;  /* 0x0000101908007985 */ /* 0x0203e8000c101904 */
[----:B0-----:R-:W5:Y:S04]  /*355f0*/  LD.E R15, desc[UR6][R8.64+0x14] ;  /* 0x00001406080f7980 */ /* 0x001f68000c101900 */
[----:B-----5:R0:W-:Y:S04]  /*35600*/  ST.E desc[UR4][R8.64+0x14], R15 ;  /* 0x0000140f08007985 */ /* 0x0201e8000c101904 */
[----:B--2---:R-:W2:Y:S04]  /*35610*/  LD.E R19, desc[UR6][R8.64+0x18] ;  /* 0x0000180608137980 */ /* 0x004ea8000c101900 */
[----:B--2---:R2:W-:Y:S04]  /*35620*/  ST.E desc[UR4][R8.64+0x18], R19 ;  /* 0x0000181308007985 */ /* 0x0045e8000c101904 */
[----:B----4-:R-:W4:Y:S04]  /*35630*/  LD.E R21, desc[UR6][R8.64+0x1c] ;  /* 0x00001c0608157980 */ /* 0x010f28000c101900 */
        /* <DEDUP_REMOVED lines=236> */
[----:B-----5:R-:W-:Y:S04]  /*36500*/  ST.E desc[UR4][R8.64+0x1f4], R15 ;  /* 0x0001f40f08007985 */ /* 0x020fe8000c101904 */
[----:B--2---:R-:W2:Y:S01]  /*36510*/  LD.E R19, desc[UR6][R8.64+0x1f8] ;  /* 0x0001f80608137980 */ /* 0x004ea2000c101900 */
[----:B------:R-:W-:-:S02]  /*36520*/  R2UR UR20, R4 ;  /* 0x00000000041472ca */ /* 0x000fc400000e0000 */
[C---:B------:R-:W-:Y:S02]  /*36530*/  R2UR UR21, R5.reuse ;  /* 0x00000000051572ca */ /* 0x040fe400000e0000 */
[C---:B------:R-:W-:Y:S02]  /*36540*/  R2UR UR22, R4.reuse ;  /* 0x00000000041672ca */ /* 0x040fe400000e0000 */
[C---:B------:R-:W-:Y:S02]  /*36550*/  R2UR UR23, R5.reuse ;  /* 0x00000000051772ca */ /* 0x040fe400000e0000 */
[C---:B------:R-:W-:Y:S02]  /*36560*/  R2UR UR24, R4.reuse ;  /* 0x00000000041872ca */ /* 0x040fe400000e0000 */
[----:B------:R-:W-:Y:S01]  /*36570*/  R2UR UR25, R5 ;  /* 0x00000000051972ca */ /* 0x000fe200000e0000 */
[----:B--2---:R-:W-:Y:S04]  /*36580*/  ST.E desc[UR4][R8.64+0x1f8], R19 ;  /* 0x0001f81308007985 */ /* 0x004fe8000c101904 */
[----:B----4-:R-:W2:Y:S01]  /*36590*/  LD.E R21, desc[UR6][R8.64+0x1fc] ;  /* 0x0001fc0608157980 */ /* 0x010ea2000c101900 */
[----:B------:R-:W-:-:S02]  /*365a0*/  R2UR UR26, R4 ;  /* 0x00000000041a72ca */ /* 0x000fc400000e0000 */
[C---:B------:R-:W-:Y:S02]  /*365b0*/  R2UR UR27, R5.reuse ;  /* 0x00000000051b72ca */ /* 0x040fe400000e0000 */
[C---:B------:R-:W-:Y:S02]  /*365c0*/  R2UR UR28, R4.reuse ;  /* 0x00000000041c72ca */ /* 0x040fe400000e0000 */
[C---:B------:R-:W-:Y:S02]  /*365d0*/  R2UR UR29, R5.reuse ;  /* 0x00000000051d72ca */ /* 0x040fe400000e0000 */
[C---:B------:R-:W-:Y:S02]  /*365e0*/  R2UR UR30, R4.reuse ;  /* 0x00000000041e72ca */ /* 0x040fe400000e0000 */
[----:B------:R-:W-:Y:S02]  /*365f0*/  R2UR UR31, R5 ;  /* 0x00000000051f72ca */ /* 0x000fe400000e0000 */
        /* <DEDUP_REMOVED lines=25> */
[----:B------:R-:W-:Y:S01]  /*36790*/  R2UR UR61, R5 ;  /* 0x00000000053d72ca */ /* 0x000fe200000e0000 */
[----:B--2---:R-:W-:Y:S04]  /*367a0*/  ST.E desc[UR4][R8.64+0x1fc], R21 ;  /* 0x0001fc1508007985 */ /* 0x004fe8000c101904 */
[----:B------:R-:W2:Y:S04]  /*367b0*/  LD.E R24, desc[UR16][R8.64] ;  /* 0x0000001008187980 */ /* 0x000ea8000c101900 */
[----:B-1----:R-:W2:Y:S04]  /*367c0*/  LD.E R25, desc[UR18][R8.64+0x4] ;  /* 0x0000041208197980 */ /* 0x002ea8000c101900 */
        /* <DEDUP_REMOVED lines=126> */
[----:B---3--:R-:W-:Y:S01]  /*36fb0*/  IMAD R10, R13, 0x1000, R10 ;  /* 0x000010000d0a7824 */ /* 0x008fe200078e020a */
[----:B------:R-:W-:-:S04]  /*36fc0*/  R2UR UR7, R11 ;  /* 0x000000000b0772ca */ /* 0x000fc800000e0000 */
[----:B------:R-:W-:Y:S02]  /*36fd0*/  R2UR UR6, R10 ;  /* 0x000000000a0672ca */ /* 0x000fe400000e0000 */
        /* <DEDUP_REMOVED lines=50> */
[----:B------:R-:W-:Y:S02]  /*37300*/  R2UR UR4, R4 ;  /* 0x00000000040472ca */ /* 0x000fe400000e0000 */
[----:B------:R-:W-:Y:S01]  /*37310*/  R2UR UR5, R5 ;  /* 0x00000000050572ca */ /* 0x000fe200000e0000 */
[----:B--2---:R-:W-:-:S12]  /*37320*/  WARPGROUP.ARRIVE ;  /* 0x00000000000079c5 */ /* 0x004fd80000000000 */
[----:B------:R-:W-:Y:S01]  /*37330*/  HGMMA.64x256x16.F32 R24, R164, gdesc[UR4].tnspB, R24, gsb0 ;  /* 0x43e00004a4187df0 */ /* 0x000fe20008000818 */
[----:B------:R-:W-:Y:S02]  /*37340*/  VIADD R12, R10, 0x80 ;  /* 0x000000800a0c7836 */ /* 0x000fe40000000000 */
[----:B------:R-:W-:-:S03]  /*37350*/  IMAD.MOV.U32 R13, RZ, RZ, R11 ;  /* 0x000000ffff0d7224 */ /* 0x000fc600078e000b */
        /* <DEDUP_REMOVED lines=12> */
[----:B------:R-:W-:Y:S01]  /*37420*/  ST.E desc[UR26][R8.64+0x24], R33 ;  /* 0x0000242108007985 */ /* 0x000fe2000c10191a */
[----:B------:R-:W-:-:S03]  /*37430*/  R2UR UR8, R4 ;  /* 0x00000000040872ca */ /* 0x000fc600000e0000 */
[----:B------:R-:W-:Y:S01]  /*37440*/  ST.E desc[UR28][R8.64+0x28], R34 ;  /* 0x0000282208007985 */ /* 0x000fe2000c10191c */
[----:B------:R-:W-:-:S03]  /*37450*/  R2UR UR9, R5 ;  /* 0x00000000050972ca */ /* 0x000fc600000e0000 */
[----:B------:R-:W-:Y:S01]  /*37460*/  ST.E desc[UR30][R8.64+0x2c], R35 ;  /* 0x00002c2308007985 */ /* 0x000fe2000c10191e */
[----:B------:R-:W-:-:S03]  /*37470*/  R2UR UR10, R4 ;  /* 0x00000000040a72ca */ /* 0x000fc600000e0000 */
[----:B------:R-:W-:Y:S01]  /*37480*/  ST.E desc[UR32][R8.64+0x30], R36 ;  /* 0x0000302408007985 */ /* 0x000fe2000c101920 */
[----:B------:R-:W-:-:S03]  /*37490*/  R2UR UR11, R5 ;  /* 0x00000000050b72ca */ /* 0x000fc600000e0000 */
[----:B------:R-:W-:Y:S01]  /*374a0*/  ST.E desc[UR34][R8.64+0x34], R37 ;  /* 0x0000342508007985 */ /* 0x000fe2000c101922 */
[C---:B------:R-:W-:Y:S02]  /*374b0*/  R2UR UR12, R4.reuse ;  /* 0x00000000040c72ca */ /* 0x040fe400000e0000 */
[C---:B------:R-:W-:Y:S01]  /*374c0*/  R2UR UR13, R5.reuse ;  /* 0x00000000050d72ca */ /* 0x040fe200000e0000 */
[----:B------:R-:W-:Y:S01]  /*374d0*/  ST.E desc[UR38][R8.64+0x38], R38 ;  /* 0x0000382608007985 */ /* 0x000fe2000c101926 */
[C---:B------:R-:W-:Y:S02]  /*374e0*/  R2UR UR14, R4.reuse ;  /* 0x00000000040e72ca */ /* 0x040fe400000e0000 */
[C---:B------:R-:W-:Y:S01]  /*374f0*/  R2UR UR15, R5.reuse ;  /* 0x00000000050f72ca */ /* 0x040fe200000e0000 */
[----:B------:R-:W-:Y:S01]  /*37500*/  ST.E desc[UR40][R8.64+0x3c], R39 ;  /* 0x00003c2708007985 */ /* 0x000fe2000c101928 */
[C---:B------:R-:W-:Y:S02]  /*37510*/  R2UR UR16, R4.reuse ;  /* 0x00000000041072ca */ /* 0x040fe400000e0000 */
[----:B------:R-:W-:Y:S01]  /*37520*/  R2UR UR17, R5 ;  /* 0x00000000051172ca */ /* 0x000fe200000e0000 */
[----:B------:R-:W-:Y:S01]  /*37530*/  ST.E desc[UR42][R8.64+0x40], R40 ;  /* 0x0000402808007985 */ /* 0x000fe2000c10192a */
[----:B------:R-:W-:-:S02]  /*37540*/  R2UR UR18, R4 ;  /* 0x00000000041272ca */ /* 0x000fc400000e0000 */
        /* <DEDUP_REMOVED lines=288> */
[----:B------:R-:W-:Y:S01]  /*38750*/  R2UR UR59, R5 ;  /* 0x00000000053b72ca */ /* 0x000fe200000e0000 */
        /* <DEDUP_REMOVED lines=67> */
[----:B------:R-:W-:Y:S02]  /*38b90*/  R2UR UR4, R4 ;  /* 0x00000000040472ca */ /* 0x000fe400000e0000 */
[----:B------:R-:W-:Y:S01]  /*38ba0*/  R2UR UR5, R5 ;  /* 0x00000000050572ca */ /* 0x000fe200000e0000 */
        /* <DEDUP_REMOVED lines=391> */
[----:B------:R-:W-:Y:S01]  /*3a420*/  VIADD R10, R10, 0x180 ;  /* 0x000001800a0a7836 */ /* 0x000fe20000000000 */
[----:B------:R-:W-:-:S04]  /*3a430*/  R2UR UR7, R11 ;  /* 0x000000000b0772ca */ /* 0x000fc800000e0000 */
        /* <DEDUP_REMOVED lines=357> */
[----:B------:R-:W-:Y:S01]  /*3ba90*/  R2UR UR25, R5 ;  /* 0x00000000051972ca */ /* 0x000fe200000e0000 */
[----:B------:R-:W-:Y:S02]  /*3baa0*/  WARPGROUP.DEPBAR.LE gsb0, 0x0 ;  /* 0x00008000000079c5 */ /* 0x000fe40000010000 */
[----:B------:R-:W-:Y:S01]  /*3bab0*/  ST.E desc[UR4][R8.64], R24 ;  /* 0x0000001808007985 */ /* 0x000fe2000c101904 */
[----:B------:R-:W-:-:S02]  /*3bac0*/  R2UR UR4, R4 ;  /* 0x00000000040472ca */ /* 0x000fc400000e0000 */
[----:B------:R-:W-:Y:S01]  /*3bad0*/  R2UR UR5, R5 ;  /* 0x00000000050572ca */ /* 0x000fe200000e0000 */
[----:B------:R-:W-:Y:S04]  /*3bae0*/  ST.E desc[UR6][R8.64+0x4], R25 ;  /* 0x0000041908007985 */ /* 0x000fe8000c101906 */
[----:B------:R-:W-:Y:S04]  /*3baf0*/  ST.E desc[UR8][R8.64+0x8], R26 ;  /* 0x0000081a08007985 */ /* 0x000fe8000c101908 */
[----:B------:R-:W-:Y:S01]  /*3bb00*/  ST.E desc[UR10][R8.64+0xc], R27 ;  /* 0x00000c1b08007985 */ /* 0x000fe2000c10190a */
[----:B------:R-:W-:-:S03]  /*3bb10*/  R2UR UR6, R4 ;  /* 0x00000000040672ca */ /* 0x000fc600000e0000 */
[----:B------:R-:W-:Y:S01]  /*3bb20*/  ST.E desc[UR12][R8.64+0x10], R28 ;  /* 0x0000101c08007985 */ /* 0x000fe2000c10190c */
[----:B------:R-:W-:-:S03]  /*3bb30*/  R2UR UR7, R5 ;  /* 0x00000000050772ca */ /* 0x000fc600000e0000 */
        /* <DEDUP_REMOVED lines=21> */
[C---:B------:R-:W-:Y:S02]  /*3bc90*/  R2UR UR20, R4.reuse ;  /* 0x00000000041472ca */ /* 0x040fe400000e0000 */
[----:B------:R-:W-:Y:S01]  /*3bca0*/  R2UR UR21, R5 ;  /* 0x00000000051572ca */ /* 0x000fe200000e0000 */
[----:B------:R-:W-:Y:S01]  /*3bcb0*/  ST.E desc[UR6][R8.64+0x30], R36 ;  /* 0x0000302408007985 */ /* 0x000fe2000c101906 */
[----:B------:R-:W-:-:S02]  /*3bcc0*/  R2UR UR22, R4 ;  /* 0x00000000041672ca */ /* 0x000fc400000e0000 */
[C---:B------:R-:W-:Y:S02]  /*3bcd0*/  R2UR UR23, R5.reuse ;  /* 0x00000000051772ca */ /* 0x040fe400000e0000 */
[C---:B------:R-:W-:Y:S02]  /*3bce0*/  R2UR UR24, R4.reuse ;  /* 0x00000000041872ca */ /* 0x040fe400000e0000 */
[C---:B------:R-:W-:Y:S02]  /*3bcf0*/  R2UR UR25, R5.reuse ;  /* 0x00000000051972ca */ /* 0x040fe400000e0000 */
        /* <DEDUP_REMOVED lines=33> */
[C---:B------:R-:W-:Y:S01]  /*3bf10*/  R2UR UR21, R5.reuse ;  /* 0x00000000051572ca */ /* 0x040fe200000e0000 */
[----:B------:R-:W-:Y:S01]  /*3bf20*/  ST.E desc[UR4][R8.64+0x64], R49 ;  /* 0x0000643108007985 */ /* 0x000fe2000c101904 */
[C---:B------:R-:W-:Y:S02]  /*3bf30*/  R2UR UR22, R4.reuse ;  /* 0x00000000041672ca */ /* 0x040fe400000e0000 */
[C---:B------:R-:W-:Y:S01]  /*3bf40*/  R2UR UR23, R5.reuse ;  /* 0x00000000051772ca */ /* 0x040fe200000e0000 */
[----:B------:R-:W-:Y:S01]  /*3bf50*/  ST.E desc[UR6][R8.64+0x68], R50 ;  /* 0x0000683208007985 */ /* 0x000fe2000c101906 */
[C---:B------:R-:W-:Y:S02]  /*3bf60*/  R2UR UR24, R4.reuse ;  /* 0x00000000041872ca */ /* 0x040fe400000e0000 */
[----:B------:R-:W-:Y:S02]  /*3bf70*/  R2UR UR25, R5 ;  /* 0x00000000051972ca */ /* 0x000fe400000e0000 */
[----:B------:R-:W-:-:S02]  /*3bf80*/  R2UR UR4, R4 ;  /* 0x00000000040472ca */ /* 0x000fc400000e0000 */
[C---:B------:R-:W-:Y:S02]  /*3bf90*/  R2UR UR5, R5.reuse ;  /* 0x00000000050572ca */ /* 0x040fe400000e0000 */
[C---:B------:R-:W-:Y:S02]  /*3bfa0*/  R2UR UR6, R4.reuse ;  /* 0x00000000040672ca */ /* 0x040fe400000e0000 */
        /* <DEDUP_REMOVED lines=9> */
[----:B------:R-:W-:Y:S04]  /*3c040*/  ST.E desc[UR20][R8.64+0x84], R57 ;  /* 0x0000843908007985 */ /* 0x000fe8000c101914 */
[----:B------:R-:W-:Y:S04]  /*3c050*/  ST.E desc[UR22][R8.64+0x88], R58 ;  /* 0x0000883a08007985 */ /* 0x000fe8000c101916 */
[----:B------:R-:W-:Y:S01]  /*3c060*/  ST.E desc[UR24][R8.64+0x8c], R59 ;  /* 0x00008c3b08007985 */ /* 0x000fe2000c101918 */
[----:B------:R-:W-:-:S03]  /*3c070*/  R2UR UR10, R4 ;  /* 0x00000000040a72ca */ /* 0x000fc600000e0000 */
[----:B------:R-:W-:Y:S01]  /*3c080*/  ST.E desc[UR4][R8.64+0x90], R60 ;  /* 0x0000903c08007985 */ /* 0x000fe2000c101904 */
[C---:B------:R-:W-:Y:S02]  /*3c090*/  R2UR UR4, R4.reuse ;  /* 0x00000000040472ca */ /* 0x040fe400000e0000 */
[C---:B------:R-:W-:Y:S01]  /*3c0a0*/  R2UR UR5, R5.reuse ;  /* 0x00000000050572ca */ /* 0x040fe200000e0000 */
[----:B------:R-:W-:Y:S01]  /*3c0b0*/  ST.E desc[UR6][R8.64+0x94], R61 ;  /* 0x0000943d08007985 */ /* 0x000fe2000c101906 */
        /* <DEDUP_REMOVED lines=267> */
[----:B------:R-:W2:Y:S01]  /*3d170*/  LD.E R19, desc[UR28][R8.64+0x1fc] ;  /* 0x0001fc1c08137980 */ /* 0x000ea2000c101900 */
[----:B------:R-:W-:-:S02]  /*3d180*/  R2UR UR6, R4 ;  /* 0x00000000040672ca */ /* 0x000fc400000e0000 */
[C---:B------:R-:W-:Y:S02]  /*3d190*/  R2UR UR7, R5.reuse ;  /* 0x00000000050772ca */ /* 0x040fe400000e0000 */
[----:B------:R-:W-:Y:S02]  /*3d1a0*/  R2UR UR4, R4 ;  /* 0x00000000040472ca */ /* 0x000fe400000e0000 */
[----:B------:R-:W-:-:S09]  /*3d1b0*/  R2UR UR5, R5 ;  /* 0x00000000050572ca */ /* 0x000fd200000e0000 */
[----:B--2---:R0:W-:Y:S04]  /*3d1c0*/  ST.E desc[UR6][R8.64+0x1fc], R19 ;  /* 0x0001fc1308007985 */ /* 0x0041e8000c101906 */
[----:B------:R-:W2:Y:S01]  /*3d1d0*/  LD.E R11, desc[UR4][R8.64] ;  /* 0x00000004080b7980 */ /* 0x000ea2000c101900 */
[C---:B------:R-:W-:Y:S02]  /*3d1e0*/  R2UR UR4, R4.reuse ;  /* 0x00000000040472ca */ /* 0x040fe400000e0000 */
        /* <DEDUP_REMOVED lines=10> */
[----:B------:R-:W3:Y:S01]  /*3d290*/  LD.E R15, desc[UR6][R8.64+0x8] ;  /* 0x00000806080f7980 */ /* 0x000ee2000c101900 */
[C---:B------:R-:W-:Y:S02]  /*3d2a0*/  R2UR UR4, R4.reuse ;  /* 0x00000000040472ca */ /* 0x040fe400000e0000 */
[C---:B------:R-:W-:Y:S02]  /*3d2b0*/  R2UR UR5, R5.reuse ;  /* 0x00000000050572ca */ /* 0x040fe400000e0000 */
[----:B------:R-:W-:Y:S02]  /*3d2c0*/  R2UR UR6, R4 ;  /* 0x00000000040672ca */ /* 0x000fe400000e0000 */
[----:B------:R-:W-:-:S09]  /*3d2d0*/  R2UR UR7, R5 ;  /* 0x00000000050772ca */ /* 0x000fd200000e0000 */
[----:B---3--:R3:W-:Y:S04]  /*3d2e0*/  ST.E desc[UR4][R8.64+0x8], R15 ;  /* 0x0000080f08007985 */ /* 0x0087e8000c101904 */
[----:B0-----:R-:W4:Y:S01]  /*3d2f0*/  LD.E R19, desc[UR6][R8.64+0xc] ;  /* 0x00000c0608137980 */ /* 0x001f22000c101900 */
[C---:B------:R-:W-:Y:S02]  /*3d300*/  R2UR UR4, R4.reuse ;  /* 0x00000000040472ca */ /* 0x040fe400000e0000 */
[C---:B------:R-:W-:Y:S02]  /*3d310*/  R2UR UR5, R5.reuse ;  /* 0x00000000050572ca */ /* 0x040fe400000e0000 */
[----:B------:R-:W-:Y:S02]  /*3d320*/  R2UR UR6, R4 ;  /* 0x00000000040672ca */ /* 0x000fe400000e0000 */
[----:B------:R-:W-:-:S09]  /*3d330*/  R2UR UR7, R5 ;  /* 0x00000000050772ca */ /* 0x000fd200000e0000 */
[----:B----4-:R0:W-:Y:S04]  /*3d340*/  ST.E desc[UR4][R8.64+0xc], R19 ;  /* 0x00000c1308007985 */ /* 0x0101e8000c101904 */
[----:B-1----:R-:W4:Y:S01]  /*3d350*/  LD.E R11, desc[UR6][R8.64+0x10] ;  /* 0x00001006080b7980 */ /* 0x002f22000c101900 */
[C---:B------:R-:W-:Y:S02]  /*3d360*/  R2UR UR4, R4.reuse ;  /* 0x00000000040472ca */ /* 0x040fe400000e0000 */
[C---:B------:R-:W-:Y:S02]  /*3d370*/  R2UR UR5, R5.reuse ;  /* 0x00000000050572ca */ /* 0x040fe400000e0000 */
[----:B------:R-:W-:Y:S02]  /*3d380*/  R2UR UR6, R4 ;  /* 0x00000000040672ca */ /* 0x000fe400000e0000 */
[----:B------:R-:W-:-:S09]  /*3d390*/  R2UR UR7, R5 ;  /* 0x00000000050772ca */ /* 0x000fd200000e0000 */
[----:B----4-:R1:W-:Y:S04]  /*3d3a0*/  ST.E desc[UR4][R8.64+0x10], R11 ;  /* 0x0000100b08007985 */ /* 0x0103e8000c101904 */
[----:B--2---:R-:W2:Y:S01]  /*3d3b0*/  LD.E R13, desc[UR6][R8.64+0x14] ;  /* 0x00001406080d7980 */ /* 0x004ea2000c101900 */
[C---:B------:R-:W-:Y:S02]  /*3d3c0*/  R2UR UR4, R4.reuse ;  /* 0x00000000040472ca */ /* 0x040fe400000e0000 */
[C---:B------:R-:W-:Y:S02]  /*3d3d0*/  R2UR UR5, R5.reuse ;  /* 0x00000000050572ca */ /* 0x040fe400000e0000 */
[----:B------:R-:W-:Y:S02]  /*3d3e0*/  R2UR UR6, R4 ;  /* 0x00000000040672ca */ /* 0x000fe400000e0000 */
[----:B------:R-:W-:-:S09]  /*3d3f0*/  R2UR UR7, R5 ;  /* 0x00000000050772ca */ /* 0x000fd200000e0000 */
[----:B--2---:R2:W-:Y:S04]  /*3d400*/  ST.E desc[UR4][R8.64+0x14], R13 ;  /* 0x0000140d08007985 */ /* 0x0045e8000c101904 */
[----:B---3--:R-:W3:Y:S01]  /*3d410*/  LD.E R15, desc[UR6][R8.64+0x18] ;  /* 0x00001806080f7980 */ /* 0x008ee2000c101900 */
        /* <DEDUP_REMOVED lines=719> */
[----:B---3--:R-:W2:Y:S01]  /*40110*/  LD.E R15, desc[UR6][R8.64+0x1f8] ;  /* 0x0001f806080f7980 */ /* 0x008ea2000c101900 */
[----:B------:R-:W-:Y:S02]  /*40120*/  R2UR UR4, R4 ;  /* 0x00000000040472ca */ /* 0x000fe400000e0000 */
[----:B------:R-:W-:-:S13]  /*40130*/  R2UR UR5, R5 ;  /* 0x00000000050572ca */ /* 0x000fda00000e0000 */
[----:B--2---:R0:W-:Y:S01]  /*40140*/  ST.E desc[UR4][R8.64+0x1f8], R15 ;  /* 0x0001f80f08007985 */ /* 0x0041e2000c101904 */
        /* <DEDUP_REMOVED lines=8> */
[----:B------:R-:W-:Y:S05]  /*401d0*/  @P1 BRA `(.L_x_5304) ;  /* 0x0000000000301947 */ /* 0x000fea0003800000 */
[----:B0-----:R-:W2:Y:S04]  /*401e0*/  LDL.64 R8, [R7+0x40] ;  /* 0x0000400007087983 */ /* 0x001ea80000100a00 */
[----:B------:R-:W3:Y:S01]  /*401f0*/  LDL.64 R10, [R7] ;  /* 0x00000000070a7983 */ /* 0x000ee20000100a00 */
[C---:B------:R-:W-:Y:S02]  /*40200*/  R2UR UR4, R4.reuse ;  /* 0x00000000040472ca */ /* 0x040fe400000e0000 */
[C---:B------:R-:W-:Y:S02]  /*40210*/  R2UR UR5, R5.reuse ;  /* 0x00000000050572ca */ /* 0x040fe400000e0000 */
[----:B------:R-:W-:Y:S02]  /*40220*/  R2UR UR6, R4 ;  /* 0x00000000040672ca */ /* 0x000fe400000e0000 */
[----:B------:R-:W-:-:S09]  /*40230*/  R2UR UR7, R5 ;  /* 0x00000000050772ca */ /* 0x000fd200000e0000 */
[----:B--2---:R-:W2:Y:S04]  /*40240*/  LD.E.64 R8, desc[UR4][R8.64+0x30] ;  /* 0x0000300408087980 */ /* 0x004ea8000c101b00 */
[----:B---3--:R-:W3:Y:S01]  /*40250*/  LD.E R10, desc[UR6][R10.64] ;  /* 0x000000060a0a7980 */ /* 0x008ee2000c101900 */
[----:B--2---:R-:W-:-:S05]  /*40260*/  MOV R5, R8 ;  /* 0x0000000800057202 */ /* 0x004fca0000000f00 */
[----:B---3--:R-:W-:-:S05]  /*40270*/  IMAD R4, R10, 0x8, R5 ;  /* 0x000000080a047824 */ /* 0x008fca00078e0205 */
[----:B------:R-:W-:-:S04]  /*40280*/  PRMT R4, RZ, 0x654, R4 ;  /* 0x00000654ff047816 */ /* 0x000fc80000000004 */
[----:B------:R1:W-:Y:S03]  /*40290*/  SYNCS.ARRIVE.TRANS64.RED.A1T0 RZ, [R4+URZ], RZ ;  /* 0x000000ff04ff79a7 */ /* 0x0003e6000810043f */
.L_x_5304:
[----:B------:R-:W-:-:S04]  /*402a0*/  IMAD.MOV.U32 R7, RZ, RZ, 0x0 ;  /* 0x00000000ff077424 */ /* 0x000fc800078e00ff */
[----:B01----:R-:W-:Y:S05]  /*402b0*/  RET.REL.NODEC R6 `(_ZN7cutlass13device_kernelIN5flash11enable_sm90INS1_16FlashAttnFwdSm90INS1_25CollectiveMainloopFwdSm90ILi2EN4cute5tupleIJNS5_1CILi1EEES8_S8_EEENS6_IJNS7_ILi64EEESA_SA_EEELi512ENS_6half_tEfNS_4arch4Sm90ELb0ELb1ELb1ELb0ELb0ELb0ELb1ELb0ELb0ELb1ELb1ELb0EEENS1_21CollectiveEpilogueFwdINS6_IJSA_NS7_ILi512EEESA_EEES9_SC_SE_Li256ELb0ELb1ELb1ELb0EEENS1_19SingleTileSchedulerILb0ELb1ELb1ELi64EEEEEEEEEvNT_6ParamsE) ;  /* 0xfffffbfc06507950 */ /* 0x003fea0003c3ffff */
.L_x_5278:
[----:B0-----:R0:W1:Y:S02]  /*402c0*/  SYNCS.PHASECHK.TRANS64.TRYWAIT P1, [R11+URZ], R18 ;  /* 0x000000120b0075a7 */ /* 0x001064000802017f */
[----:B-1----:R-:W-:Y:S05]  /*402d0*/  @!P1 NANOSLEEP.SYNCS 0x989680 ;  /* 0x009896800000995d */ /* 0x002fea0003900000 */
[----:B------:R-:W1:Y:S02]  /*402e0*/  @!P1 SYNCS.PHASECHK.TRANS64 P1, [R11+URZ], R18 ;  /* 0x000000120b0095a7 */ /* 0x000e64000802007f */
[----:B-1----:R-:W-:Y:S05]  /*402f0*/  @!P1 BRA `(.L_x_5278) ;  /* 0xfffffffc00f09947 */ /* 0x002fea000383ffff */
[----:B------:R-:W-:Y:S05]  /*40300*/  BRA `(.L_x_5277) ;  /* 0xfffffee400d07947 */ /* 0x000fea000383ffff */
.L_x_5285:
[----:B0-----:R0:W1:Y:S02]  /*40310*/  SYNCS.PHASECHK.TRANS64.TRYWAIT P1, [R18+URZ], R19 ;  /* 0x00000013120075a7 */ /* 0x001064000802017f */
[----:B-1----:R-:W-:Y:S05]  /*40320*/  @!P1 NANOSLEEP.SYNCS 0x989680 ;  /* 0x009896800000995d */ /* 0x002fea0003900000 */
[----:B------:R-:W1:Y:S02]  /*40330*/  @!P1 SYNCS.PHASECHK.TRANS64 P1, [R18+URZ], R19 ;  /* 0x00000013120095a7 */ /* 0x000e64000802007f */
[----:B-1----:R-:W-:Y:S05]  /*40340*/  @!P1 BRA `(.L_x_5285) ;  /* 0xfffffffc00f09947 */ /* 0x002fea000383ffff */
[----:B------:R-:W-:Y:S05]  /*40350*/  BRA `(.L_x_5284) ;  /* 0xfffffeec00a47947 */ /* 0x000fea000383ffff */
.L_x_5305:
        /* <DEDUP_REMOVED lines=10> */
.L_x_15174:


//--------------------- .text._ZN7cutlass13device_kernelIN5flash11enable_sm90INS1_16FlashAttnFwdSm90INS1_25CollectiveMainloopFwdSm90ILi2EN4cute5tupleIJNS5_1CILi1EEES8_S8_EEENS6_IJNS7_ILi64EEESA_SA_EEELi512ENS_6half_tEfNS_4arch4Sm90ELb0ELb1ELb1ELb1ELb0ELb0ELb0ELb0ELb0ELb1ELb1ELb0EEENS1_21CollectiveEpilogueFwdINS6_IJSA_NS7_ILi512EEESA_EEES9_SC_SE_Li256ELb1ELb1ELb1ELb0EEENS1_36VarlenDynamicPersistentTileSchedulerILi64ELi64ELi256ELi128ELb1ELb1ELb1ELb1ELb0ELb1EEEEEEEEEvNT_6ParamsE --------------------------
	.section	.text._ZN7cutlass13device_kernelIN5flash11enable_sm90INS1_16FlashAttnFwdSm90INS1_25CollectiveMainloopFwdSm90ILi2EN4cute5tupleIJNS5_1CILi1EEES8_S8_EEENS6_IJNS7_ILi64EEESA_SA_EEELi512ENS_6half_tEfNS_4arch4Sm90ELb0ELb1ELb1ELb1ELb0ELb0ELb0ELb0ELb0ELb1ELb1ELb0EEENS1_21CollectiveEpilogueFwdINS6_IJSA_NS7_ILi512EEESA_EEES9_SC_SE_Li256ELb1ELb1ELb1ELb0EEENS1_36VarlenDynamicPersistentTileSchedulerILi64ELi64ELi256ELi128ELb1ELb1ELb1ELb1ELb0ELb1EEEEEEEEEvNT_6ParamsE,"ax",@progbits
	.align	128
.text._ZN7cutlass13device_kernelIN5flash11enable_sm90INS1_16FlashAttnFwdSm90INS1_25CollectiveMainloopFwdSm90ILi2EN4cute5tupleIJNS5_1CILi1EEES8_S8_EEENS6_IJNS7_ILi64EEESA_SA_EEELi512ENS_6half_tEfNS_4arch4Sm90ELb0ELb1ELb1ELb1ELb0ELb0ELb0ELb0ELb0ELb1ELb1ELb0EEENS1_21CollectiveEpilogueFwdINS6_IJSA_NS7_ILi512EEESA_EEES9_SC_SE_Li256ELb1ELb1ELb1ELb0EEENS1_36VarlenDynamicPersistentTileSchedulerILi64ELi64ELi256ELi128ELb1ELb1ELb1ELb1ELb0ELb1EEEEEEEEEvNT_6ParamsE:
        .type           _ZN7cutlass13device_kernelIN5flash11enable_sm90INS1_16FlashAttnFwdSm90INS1_25CollectiveMainloopFwdSm90ILi2EN4cute5tupleIJNS5_1CILi1EEES8_S8_EEENS6_IJNS7_ILi64EEESA_SA_EEELi512ENS_6half_tEfNS_4arch4Sm90ELb0ELb1ELb1ELb1ELb0ELb0ELb0ELb0ELb0ELb1ELb1ELb0EEENS1_21CollectiveEpilogueFwdINS6_IJSA_NS7_ILi512EEESA_EEES9_SC_SE_Li256ELb1ELb1ELb1ELb0EEENS1_36VarlenDynamicPersistentTileSchedulerILi64ELi64ELi256ELi128ELb1ELb1ELb1ELb1ELb0ELb1EEEEEEEEEvNT_6ParamsE,@function
        .size           _ZN7cutlass13device_kernelIN5flash11enable_sm90INS1_16FlashAttnFwdSm90INS1_25CollectiveMainloopFwdSm90ILi2EN4cute5tupleIJNS5_1CILi1EEES8_S8_EEENS6_IJNS7_ILi64EEESA_SA_EEELi512ENS_6half_tEfNS_4arch4Sm90ELb0ELb1ELb1ELb1ELb0ELb0ELb0ELb0ELb0ELb1ELb1ELb0EEENS1_21CollectiveEpilogueFwdINS6_IJSA_NS7_ILi512EEESA_EEES9_SC_SE_Li256ELb1ELb1ELb1ELb0EEENS1_36VarlenDynamicPersistentTileSchedulerILi64ELi64ELi256ELi128ELb1ELb1ELb1ELb1ELb0ELb1EEEEEEEEEvNT_6ParamsE,(.L_x_15176 - _ZN7cutlass13device_kernelIN5flash11enable_sm90INS1_16FlashAttnFwdSm90INS1_25CollectiveMainloopFwdSm90ILi2EN4cute5tupleIJNS5_1CILi1EEES8_S8_EEENS6_IJNS7_ILi64EEESA_SA_EEELi512ENS_6half_tEfNS_4arch4Sm90ELb0ELb1ELb1ELb1ELb0ELb0ELb0ELb0ELb0ELb1ELb1ELb0EEENS1_21CollectiveEpilogueFwdINS6_IJSA_NS7_ILi512EEESA_EEES9_SC_SE_Li256ELb1ELb1ELb1ELb0EEENS1_36VarlenDynamicPersistentTileSchedulerILi64ELi64ELi256ELi128ELb1ELb1ELb1ELb1ELb0ELb1EEEEEEEEEvNT_6ParamsE)
        .other          _ZN7cutlass13device_kernelIN5flash11enable_sm90INS1_16FlashAttnFwdSm90INS1_25CollectiveMainloopFwdSm90ILi2EN4cute5tupleIJNS5_1CILi1EEES8_S8_EEENS6_IJNS7_ILi64EEESA_SA_EEELi512ENS_6half_tEfNS_4arch4Sm90ELb0ELb1ELb1ELb1ELb0ELb0ELb0ELb0ELb0ELb1ELb1ELb0EEENS1_21CollectiveEpilogueFwdINS6_IJSA_NS7_ILi512EEESA_EEES9_SC_SE_Li256ELb1ELb1ELb1ELb0EEENS1_36VarlenDynamicPersistentTileSchedulerILi64ELi64ELi256ELi128ELb1ELb1ELb1ELb1ELb0ELb1EEEEEEEEEvNT_6ParamsE,@"STO_CUDA_ENTRY STV_DEFAULT"
_ZN7cutlass13device_kernelIN5flash11enable_sm90INS1_16FlashAttnFwdSm90INS1_25CollectiveMainloopFwdSm90ILi2EN4cute5tupleIJNS5_1CILi1EEES8_S8_EEENS6_IJNS7_ILi64EEESA_SA_EEELi512ENS_6half_tEfNS_4arch4Sm90ELb0ELb1ELb1ELb1ELb0ELb0ELb0ELb0ELb0ELb1ELb1ELb0EEENS1_21CollectiveEpilogueFwdINS6_IJSA_NS7_ILi512EEESA_EEES9_SC_SE_Li256ELb1ELb1ELb1ELb0EEENS1_36VarlenDynamicPersistentTileSchedulerILi64ELi64ELi256ELi128ELb1ELb1ELb1ELb1ELb0ELb1EEEEEEEEEvNT_6ParamsE:
        /* <DEDUP_REMOVED lines=18> */
.L_x_5307:
[----:B------:R-:W-:Y:S05]  /*0120*/  BSYNC B0 ;  /* 0x0000000000007941 */ /* 0x000fea0003800000 */
.L_x_5306:
        /* <DEDUP_REMOVED lines=37> */
.L_x_5308:
        /* <DEDUP_REMOVED lines=22> */
.L_x_5309:
        /* <DEDUP_REMOVED lines=18> */
.L_x_5310:
        /* <DEDUP_REMOVED lines=22> */
.L_x_5311:
        /* <DEDUP_REMOVED lines=22> */
.L_x_5312:
[----:B------:R-:W-:Y:S01]  /*08c0*/  PLOP3.LUT P0, PT, PT, PT, UP0, 0x80, 0x0 ;  /* 0x000000000000781c */ /* 0x000fe20003f0f008 */
[----:B------:R-:W-:Y:S01]  /*08d0*/  UMOV UR36, 0x1 ;  /* 0x0000000100247882 */ /* 0x000fe20000000000 */
[----:B------:R-:W-:Y:S01]  /*08e0*/  NOP ;  /* 0x0000000000007918 */ /* 0x000fe20000000000 */
[----:B------:R-:W-:Y:S01]  /*08f0*/  USEL UR36, UR36, 0x2, !UP0 ;  /* 0x0000000224247887 */ /* 0x000fe2000c000000 */
[----:B------:R-:W-:Y:S01]  /*0900*/  ULDC.64 UR40, c[0x0][0x208] ;  /* 0x0000820000287ab9 */ /* 0x000fe20000000a00 */
[----:B012-4-:R-:W-:Y:S08]  /*0910*/  BAR.SYNC.DEFER_BLOCKING 0x0 ;  /* 0x0000000000007b1d */ /* 0x017ff00000010000 */
[----:B------:R-:W-:Y:S05]  /*0920*/  @!P0 BRA `(.L_x_5313) ;  /* 0x0000012800c08947 */ /* 0x000fea0003800000 */
.L_x_5314:
        /* <DEDUP_REMOVED lines=25> */
[----:B------:R-:W-:Y:S01]  /*0ac0*/  R2UR UR5, R9 ;  /* 0x00000000090572ca */ /* 0x000fe200000e0000 */
[----:B------:R-:W-:Y:S01]  /*0ad0*/  UMOV UR37, URZ ;  /* 0x0000003f00257c82 */ /* 0x000fe20008000000 */
        /* <DEDUP_REMOVED lines=9> */
[----:B------:R-:W-:Y:S01]  /*0b70*/  IMAD.IADD R10, R6, 0x1, -R11 ;  /* 0x00000001060a7824 */ /* 0x000fe200078e0a0b */
[----:B------:R-:W-:Y:S02]  /*0b80*/  SHF.R.S32.HI R7, RZ, 0x1f, R2 ;  /* 0x0000001fff077819 */ /* 0x000fe40000011402 */
[----:B------:R-:W-:Y:S01]  /*0b90*/  LEA.HI R2, R0, R5, RZ, 0x1 ;  /* 0x0000000500027211 */ /* 0x000fe200078f08ff */
[----:B------:R-:W-:Y:S01]  /*0ba0*/  IMAD.IADD R0, R6, 0x1, -R3 ;  /* 0x0000000106007824 */ /* 0x000fe200078e0a03 */
[----:B------:R-:W-:Y:S02]  /*0bb0*/  LEA.HI R7, R7, R4, RZ, 0x2 ;  /* 0x0000000407077211 */ /* 0x000fe400078f10ff */
[----:B------:R-:W-:Y:S02]  /*0bc0*/  LOP3.LUT R2, R2, 0x1ffffffe, RZ, 0xc0, !PT ;  /* 0x1ffffffe02027812 */ /* 0x000fe400078ec0ff */
[----:B------:R-:W-:-:S02]  /*0bd0*/  SHF.R.S32.HI R3, RZ, 0x1f, R0 ;  /* 0x0000001fff037819 */ /* 0x000fc40000011400 */
[----:B------:R-:W-:Y:S01]  /*0be0*/  SHF.R.S32.HI R221, RZ, 0x7, R8 ;  /* 0x00000007ffdd7819 */ /* 0x000fe20000011408 */
[----:B------:R-:W-:Y:S01]  /*0bf0*/  IMAD.IADD R2, R5, 0x1, -R2 ;  /* 0x0000000105027824 */ /* 0x000fe200078e0a02 */
[----:B------:R-:W-:Y:S02]  /*0c00*/  LEA.HI R5, R3, R0, RZ, 0x3 ;  /* 0x0000000003057211 */ /* 0x000fe400078f18ff */
[----:B------:R-:W-:Y:S01]  /*0c10*/  LOP3.LUT R7, R7, 0x3ffffc, RZ, 0xc0, !PT ;  /* 0x003ffffc07077812 */ /* 0x000fe200078ec0ff */
[----:B------:R-:W-:Y:S01]  /*0c20*/  IMAD R12, R221, 0x100, R0 ;  /* 0x00000100dd0c7824 */ /* 0x000fe200078e0200 */
[----:B------:R-:W-:Y:S01]  /*0c30*/  LOP3.LUT R9, R8, 0xffffff80, RZ, 0xc0, !PT ;  /* 0xffffff8008097812 */ /* 0x000fe200078ec0ff */
[----:B------:R-:W-:Y:S01]  /*0c40*/  IMAD.SHL.U32 R2, R2, 0x8, RZ ;  /* 0x0000000802027824 */ /* 0x000fe200078e00ff */
[----:B------:R-:W-:Y:S01]  /*0c50*/  LOP3.LUT R187, R220, 0xfffffff8, RZ, 0xc0, !PT ;  /* 0xfffffff8dcbb7812 */ /* 0x000fe200078ec0ff */
[----:B------:R-:W-:Y:S01]  /*0c60*/  IMAD.IADD R7, R4, 0x1, -R7 ;  /* 0x0000000104077824 */ /* 0x000fe200078e0a07 */
[C---:B------:R-:W-:Y:S01]  /*0c70*/  LOP3.LUT R11, R5.reuse, 0xfffffff8, RZ, 0xc0, !PT ;  /* 0xfffffff8050b7812 */ /* 0x040fe200078ec0ff */
[----:B------:R-:W-:Y:S01]  /*0c80*/  IMAD.SHL.U32 R5, R5, 0x40, RZ ;  /* 0x0000004005057824 */ /* 0x000fe200078e00ff */
[----:B------:R-:W-:Y:S01]  /*0c90*/  LEA.HI R8, R8, R221, RZ, 0x1 ;  /* 0x000000dd08087211 */ /* 0x000fe200078f08ff */
[C---:B------:R-:W-:Y:S01]  /*0ca0*/  IMAD.IADD R9, R6.reuse, 0x1, -R9 ;  /* 0x0000000106097824 */ /* 0x040fe200078e0a09 */
[----:B------:R-:W-:Y:S01]  /*0cb0*/  SHF.R.S32.HI R220, RZ, 0x3, R220 ;  /* 0x00000003ffdc7819 */ /* 0x000fe200000114dc */
[----:B------:R-:W-:Y:S01]  /*0cc0*/  IMAD.IADD R187, R6, 0x1, -R187 ;  /* 0x0000000106bb7824 */ /* 0x000fe200078e0abb */
[----:B------:R-:W-:Y:S01]  /*0cd0*/  LEA.HI R6, R10, R10, RZ, 0x1 ;  /* 0x0000000a0a067211 */ /* 0x000fe200078f08ff */
[----:B------:R-:W-:Y:S01]  /*0ce0*/  IMAD.IADD R11, R0, 0x1, -R11 ;  /* 0x00000001000b7824 */ /* 0x000fe200078e0a0b */
[----:B------:R-:W-:Y:S01]  /*0cf0*/  LOP3.LUT R8, R8, 0xfffffe, RZ, 0xc0, !PT ;  /* 0x00fffffe08087812 */ /* 0x000fe200078ec0ff */
[----:B------:R-:W-:Y:S01]  /*0d00*/  IMAD R15, R7, 0x10, R12 ;  /* 0x00000010070f7824 */ /* 0x000fe200078e020c */
[----:B------:R-:W-:Y:S01]  /*0d10*/  LOP3.LUT R7, R5, 0x7ffffe00, RZ, 0xc0, !PT ;  /* 0x7ffffe0005077812 */ /* 0x000fe200078ec0ff */
[----:B------:R-:W-:Y:S01]  /*0d20*/  IMAD.SHL.U32 R5, R11, 0x40, RZ ;  /* 0x000000400b057824 */ /* 0x000fe200078e00ff */
[----:B------:R-:W-:Y:S01]  /*0d30*/  LOP3.LUT R3, R6, 0x1ffffffe, RZ, 0xc0, !PT ;  /* 0x1ffffffe06037812 */ /* 0x000fe200078ec0ff */
[----:B------:R-:W-:Y:S01]  /*0d40*/  IMAD.IADD R8, R221, 0x1, -R8 ;  /* 0x00000001dd087824 */ /* 0x000fe200078e0a08 */
[----:B------:R-:W-:Y:S01]  /*0d50*/  SHF.R.S32.HI R6, RZ, 0x1f, R9 ;  /* 0x0000001fff067819 */ /* 0x000fe20000011409 */
[----:B------:R-:W-:Y:S01]  /*0d60*/  IMAD R7, R4, 0x400, R7 ;  /* 0x0000040004077824 */ /* 0x000fe200078e0207 */
[----:B------:R-:W-:Y:S01]  /*0d70*/  LOP3.LUT R5, R5, 0x1c0, RZ, 0xc0, !PT ;  /* 0x000001c005057812 */ /* 0x000fe200078ec0ff */
[----:B------:R-:W-:Y:S01]  /*0d80*/  IMAD.IADD R13, R10, 0x1, -R3 ;  /* 0x000000010a0d7824 */ /* 0x000fe200078e0a03 */
[----:B------:R-:W-:Y:S01]  /*0d90*/  LEA.HI R3, R6, R9, RZ, 0x2 ;  /* 0x0000000906037211 */ /* 0x000fe200078f10ff */
[--C-:B------:R-:W-:Y:S01]  /*0da0*/  IMAD.U32 R4, R15, 0x40, R2.reuse ;  /* 0x000000400f047824 */ /* 0x100fe200078e0002 */
[----:B------:R-:W-:Y:S01]  /*0db0*/  LOP3.LUT R2, R5, 0x8, R2, 0xf8, !PT ;  /* 0x0000000805027812 */ /* 0x000fe200078ef802 */
[----:B------:R-:W-:Y:S01]  /*0dc0*/  IMAD.SHL.U32 R185, R187, 0x8, RZ ;  /* 0x00000008bbb97824 */ /* 0x000fe200078e00ff */
[----:B------:R-:W-:-:S02]  /*0dd0*/  SHF.R.U32.HI R5, RZ, 0x3, R5 ;  /* 0x00000003ff057819 */ /* 0x000fc40000011605 */
[----:B------:R-:W-:Y:S01]  /*0de0*/  LOP3.LUT R10, R3, 0x7ffffffc, RZ, 0xc0, !PT ;  /* 0x7ffffffc030a7812 */ /* 0x000fe200078ec0ff */
[----:B------:R0:W-:Y:S01]  /*0df0*/  STL [R1+0x44], R4 ;  /* 0x0000440401007387 */ /* 0x0001e20000100800 */
[--C-:B------:R-:W-:Y:S01]  /*0e00*/  SHF.R.S32.HI R0, RZ, 0x2, R3.reuse ;  /* 0x00000002ff007819 */ /* 0x100fe20000011403 */
[----:B------:R-:W-:Y:S01]  /*0e10*/  VIADD R188, R185, 0x40 ;  /* 0x00000040b9bc7836 */ /* 0x000fe20000000000 */
[----:B------:R-:W-:Y:S01]  /*0e20*/  SHF.R.S32.HI R3, RZ, 0x1f, R3 ;  /* 0x0000001fff037819 */ /* 0x000fe20000011403 */
[----:B------:R-:W-:Y:S01]  /*0e30*/  IMAD.IADD R10, R9, 0x1, -R10 ;  /* 0x00000001090a7824 */ /* 0x000fe200078e0a0a */
[----:B------:R-:W-:Y:S02]  /*0e40*/  LOP3.LUT R2, R2, R5, RZ, 0x3c, !PT ;  /* 0x0000000502027212 */ /* 0x000fe400078e3cff */
[----:B------:R-:W-:Y:S02]  /*0e50*/  LEA.HI R3, R3, R0, RZ, 0x3 ;  /* 0x0000000003037211 */ /* 0x000fe400078f18ff */
[----:B------:R-:W-:Y:S01]  /*0e60*/  R2P PR, R11, 0x6 ;  /* 0x000000060b007804 */ /* 0x000fe20000000000 */
[----:B------:R-:W-:Y:S01]  /*0e70*/  IMAD.IADD R7, R7, 0x1, R2 ;  /* 0x0000000107077824 */ /* 0x000fe200078e0202 */
[----:B------:R-:W-:Y:S01]  /*0e80*/  LEA.HI R6, R6, R9, RZ, 0x5 ;  /* 0x0000000906067211 */ /* 0x000fe200078f28ff */
[----:B0-----:R-:W-:Y:S01]  /*0e90*/  IMAD.SHL.U32 R4, R8, 0x100, RZ ;  /* 0x0000010008047824 */ /* 0x001fe200078e00ff */
[----:B------:R-:W-:Y:S01]  /*0ea0*/  LOP3.LUT R3, R3, 0xfffffff8, RZ, 0xc0, !PT ;  /* 0xfffffff803037812 */ /* 0x000fe200078ec0ff */
[----:B------:R-:W-:Y:S01]  /*0eb0*/  IMAD.SHL.U32 R2, R10, 0x2, RZ ;  /* 0x000000020a027824 */ /* 0x000fe200078e00ff */
[----:B------:R-:W-:-:S02]  /*0ec0*/  LEA R19, R7, UR46, 0x1 ;  /* 0x0000002e07137c11 */ /* 0x000fc4000f8e08ff */
[----:B------:R-:W-:Y:S01]  /*0ed0*/  SHF.R.S32.HI R6, RZ, 0x5, R6 ;  /* 0x00000005ff067819 */ /* 0x000fe20000011406 */
[----:B------:R-:W-:Y:S01]  /*0ee0*/  IMAD.IADD R17, R2, 0x1, R4 ;  /* 0x0000000102117824 */ /* 0x000fe200078e0204 */
[----:B------:R-:W-:Y:S01]  /*0ef0*/  SEL R23, R23, 0xffffffe0, !P1 ;  /* 0xffffffe017177807 */ /* 0x000fe20004800000 */
[----:B------:R-:W-:Y:S01]  /*0f00*/  IMAD.IADD R3, R0, 0x1, -R3 ;  /* 0x0000000100037824 */ /* 0x000fe200078e0a03 */
[----:B------:R0:W-:Y:S01]  /*0f10*/  STL [R1+0x40], R4 ;  /* 0x0000400401007387 */ /* 0x0001e20000100800 */
[C---:B------:R-:W-:Y:S01]  /*0f20*/  VIADD R219, R17.reuse, 0x8 ;  /* 0x0000000811db7836 */ /* 0x040fe20000000000 */
[----:B------:R-:W-:Y:S01]  /*0f30*/  SHF.R.S32.HI R0, RZ, 0x1f, R17 ;  /* 0x0000001fff007819 */ /* 0x000fe20000011411 */
[C---:B------:R-:W-:Y:S02]  /*0f40*/  VIADD R218, R17.reuse, 0x10 ;  /* 0x0000001011da7836 */ /* 0x040fe40000000000 */
[C---:B------:R-:W-:Y:S02]  /*0f50*/  VIADD R217, R17.reuse, 0x18 ;  /* 0x0000001811d97836 */ /* 0x040fe40000000000 */
[----:B------:R-:W-:-:S02]  /*0f60*/  VIADD R216, R17, 0x20 ;  /* 0x0000002011d87836 */ /* 0x000fc40000000000 */
[C---:B------:R-:W-:Y:S01]  /*0f70*/  VIADD R215, R17.reuse, 0x28 ;  /* 0x0000002811d77836 */ /* 0x040fe20000000000 */
[----:B0-----:R-:W-:Y:S01]  /*0f80*/  SHF.R.S32.HI R4, RZ, 0x1f, R219 ;  /* 0x0000001fff047819 */ /* 0x001fe200000114db */
[----:B------:R-:W-:Y:S01]  /*0f90*/  VIADD R214, R17, 0x30 ;  /* 0x0000003011d67836 */ /* 0x000fe20000000000 */
[----:B------:R-:W-:Y:S01]  /*0fa0*/  SHF.R.S32.HI R0, RZ, 0x1f, R217 ;  /* 0x0000001fff007819 */ /* 0x000fe200000114d9 */
[----:B------:R-:W-:Y:S01]  /*0fb0*/  VIADD R184, R19, 0x26800 ;  /* 0x0002680013b87836 */ /* 0x000fe20000000000 */
[----:B------:R-:W-:Y:S01]  /*0fc0*/  SHF.R.S32.HI R4, RZ, 0x1f, R216 ;  /* 0x0000001fff047819 */ /* 0x000fe200000114d8 */
[C---:B------:R-:W-:Y:S01]  /*0fd0*/  VIADD R213, R17.reuse, 0x38 ;  /* 0x0000003811d57836 */ /* 0x040fe20000000000 */
[----:B------:R-:W-:Y:S01]  /*0fe0*/  SHF.R.S32.HI R0, RZ, 0x1f, R214 ;  /* 0x0000001fff007819 */ /* 0x000fe200000114d6 */
[C---:B------:R-:W-:Y:S02]  /*0ff0*/  VIADD R212, R17.reuse, 0x40 ;  /* 0x0000004011d47836 */ /* 0x040fe40000000000 */
[C---:B------:R-:W-:Y:S01]  /*1000*/  VIADD R211, R17.reuse, 0x48 ;  /* 0x0000004811d37836 */ /* 0x040fe20000000000 */
[----:B------:R-:W-:Y:S01]  /*1010*/  SHF.R.S32.HI R4, RZ, 0x1f, R213 ;  /* 0x0000001fff047819 */ /* 0x000fe200000114d5 */
[----:B------:R-:W-:Y:S01]  /*1020*/  IMAD R16, R6, 0x10, R3 ;  /* 0x0000001006107824 */ /* 0x000fe200078e0203 */
        /* <DEDUP_REMOVED lines=51> */
[----:B------:R-:W-:Y:S01]  /*1360*/  IMAD R186, R13, 0x8, R16 ;  /* 0x000000080dba7824 */ /* 0x000fe200078e0210 */
[----:B------:R-:W-:Y:S01]  /*1370*/  SHF.R.S32.HI R222, RZ, 0x1f, R189 ;  /* 0x0000001fffde7819 */ /* 0x000fe200000114bd */
[----:B------:R-:W-:-:S07]  /*1380*/  IMAD.IADD R23, R23, 0x1, R22 ;  /* 0x0000000117177824 */ /* 0x000fce00078e0216 */
.L_x_5427:
[----:B------:R-:W-:Y:S02]  /*1390*/  ULDC.64 UR8, c[0x0][0xa28] ;  /* 0x00028a0000087ab9 */ /* 0x000fe40000000a00 */
[----:B------:R-:W-:-:S04]  /*13a0*/  UISETP.NE.U32.AND UP0, UPT, UR8, URZ, UPT ;  /* 0x0000003f0800728c */ /* 0x000fc8000bf05070 */
[----:B------:R-:W-:-:S03]  /*13b0*/  UISETP.NE.AND.EX UP0, UPT, UR9, URZ, UPT, UP0 ;  /* 0x0000003f0900728c */ /* 0x000fc6000bf05300 */
[----:B------:R-:W-:Y:S02]  /*13c0*/  ULDC.64 UR8, c[0x0][0xa18] ;  /* 0x0002860000087ab9 */ /* 0x000fe40000000a00 */
[----:B------:R-:W-:Y:S01]  /*13d0*/  UISETP.NE.U32.AND UP1, UPT, UR8, URZ, UPT ;  /* 0x0000003f0800728c */ /* 0x000fe2000bf25070 */
[----:B------:R-:W-:-:S03]  /*13e0*/  PLOP3.LUT P0, PT, PT, PT, UP0, 0x80, 0x0 ;  /* 0x000000000000781c */ /* 0x000fc60003f0f008 */
[----:B------:R-:W-:-:S03]  /*13f0*/  UISETP.NE.AND.EX UP1, UPT, UR9, URZ, UPT, UP1 ;  /* 0x0000003f0900728c */ /* 0x000fc6000bf25310 */
[----:B------:R-:W-:Y:S02]  /*1400*/  @UP0 ULDC.64 UR8, c[0x0][0xa28] ;  /* 0x00028a0000080ab9 */ /* 0x000fe40000000a00 */
[----:B------:R-:W-:Y:S01]  /*1410*/  @UP0 UIMAD.WIDE UR8, UR6, 0x4, UR8 ;  /* 0x00000004060808a5 */ /* 0x000fe2000f8e0208 */
[----:B------:R-:W-:-:S05]  /*1420*/  PLOP3.LUT P2, PT, PT, PT, UP1, 0x80, 0x0 ;  /* 0x000000000000781c */ /* 0x000fca0003f4f018 */
[----:B------:R-:W-:Y:S01]  /*1430*/  @UP1 ULDC.64 UR10, c[0x0][0xa18] ;  /* 0x00028600000a1ab9 */ /* 0x000fe20000000a00 */
[----:B0---4-:R-:W-:Y:S02]  /*1440*/  IMAD.U32 R4, RZ, RZ, UR8 ;  /* 0x00000008ff047e24 */ /* 0x011fe4000f8e00ff */
[----:B------:R-:W-:Y:S01]  /*1450*/  IMAD.U32 R5, RZ, RZ, UR9 ;  /* 0x00000009ff057e24 */ /* 0x000fe2000f8e00ff */
[----:B------:R-:W-:Y:S02]  /*1460*/  @UP1 UIMAD.WIDE UR8, UR6, 0x4, UR10 ;  /* 0x00000004060818a5 */ /* 0x000fe4000f8e020a */
[----:B------:R-:W-:Y:S02]  /*1470*/  ULOP3.LUT UR4, UR7, 0xff000000, URZ, 0xc0, !UPT ;  /* 0xff00000007047892 */ /* 0x000fe4000f8ec03f */
[----:B--2---:R-:W2:Y:S01]  /*1480*/  @P0 LDG.E R4, desc[UR40][R4.64] ;  /* 0x0000002804040981 */ /* 0x004ea2000c1e1900 */
[----:B------:R-:W-:Y:S01]  /*1490*/  ULDC.64 UR10, c[0x0][0xa20] ;  /* 0x00028800000a7ab9 */ /* 0x000fe20000000a00 */
[----:B-1----:R-:W-:-:S02]  /*14a0*/  IMAD.U32 R6, RZ, RZ, UR8 ;  /* 0x00000008ff067e24 */ /* 0x002fc4000f8e00ff */
[----:B------:R-:W-:Y:S01]  /*14b0*/  IMAD.U32 R7, RZ, RZ, UR9 ;  /* 0x00000009ff077e24 */ /* 0x000fe2000f8e00ff */
[----:B------:R-:W-:-:S04]  /*14c0*/  ULDC.64 UR8, c[0x0][0x418] ;  /* 0x0001060000087ab9 */ /* 0x000fc80000000a00 */
[----:B---3--:R-:W3:Y:S01]  /*14d0*/  @P2 LDG.E R6, desc[UR40][R6.64] ;  /* 0x0000002806062981 */ /* 0x008ee2000c1e1900 */
[----:B------:R-:W-:Y:S01]  /*14e0*/  UISETP.NE.U32.AND UP0, UPT, UR8, URZ, UPT ;  /* 0x0000003f0800728c */ /* 0x000fe2000bf05070 */
[----:B------:R-:W-:Y:S01]  /*14f0*/  ISETP.NE.U32.AND P1, PT, RZ, UR10, PT ;  /* 0x0000000aff007c0c */ /* 0x000fe2000bf25070 */
[----:B------:R-:W-:Y:S02]  /*1500*/  ULOP3.LUT UR45, UR7, 0xff0000, URZ, 0xc0, !UPT ;  /* 0x00ff0000072d7892 */ /* 0x000fe4000f8ec03f */
[----:B------:R-:W-:Y:S01]  /*1510*/  UISETP.NE.AND.EX UP0, UPT, UR9, URZ, UPT, UP0 ;  /* 0x0000003f0900728c */ /* 0x000fe2000bf05300 */
[----:B------:R-:W-:Y:S01]  /*1520*/  ISETP.NE.AND.EX P1, PT, RZ, UR11, PT, P1 ;  /* 0x0000000bff007c0c */ /* 0x000fe2000bf25310 */
[----:B------:R-:W-:Y:S01]  /*1530*/  ULDC UR8, c[0x0][0x424] ;  /* 0x0001090000087ab9 */ /* 0x000fe20000000800 */
[----:B------:R-:W-:Y:S02]  /*1540*/  USHF.R.U32.HI UR4, URZ, 0x8, UR4 ;  /* 0x000000083f047899 */ /* 0x000fe40008011604 */
[----:B------:R-:W-:Y:S01]  /*1550*/  USEL UR8, UR8, 0x1, UP0 ;  /* 0x0000000108087887 */ /* 0x000fe20008000000 */
[----:B------:R-:W-:Y:S01]  /*1560*/  ULDC UR9, c[0x0][0x2f0] ;  /* 0x0000bc0000097ab9 */ /* 0x000fe20000000800 */
[----:B------:R-:W-:Y:S01]  /*1570*/  UMOV UR49, URZ ;  /* 0x0000003f00317c82 */ /* 0x000fe20008000000 */
[----:B------:R-:W-:Y:S01]  /*1580*/  ULEA.HI UR45, UR45, UR4, URZ, 0x10 ;  /* 0x000000042d2d7291 */ /* 0x000fe2000f8f803f */
[----:B------:R-:W-:Y:S01]  /*1590*/  ULDC UR51, c[0x0][0x288] ;  /* 0x0000a20000337ab9 */ /* 0x000fe20000000800 */
[----:B------:R-:W-:-:S02]  /*15a0*/  UIMAD UR4, UR8, UR9, URZ ;  /* 0x00000009080472a4 */ /* 0x000fc4000f8e023f */
[----:B------:R-:W-:Y:S01]  /*15b0*/  ULOP3.LUT UR44, UR7, 0xffff, URZ, 0xc0, !UPT ;  /* 0x0000ffff072c7892 */ /* 0x000fe2000f8ec03f */
[----:B--2---:R-:W-:Y:S02]  /*15c0*/  @P0 R2UR UR49, R4 ;  /* 0x00000000043102ca */ /* 0x004fe400000e0000 */
        /* <DEDUP_REMOVED lines=15> */
.L_x_5315:
[----:B------:R-:W-:Y:S01]  /*16c0*/  UMOV UR43, UR6 ;  /* 0x00000006002b7c82 */ /* 0x000fe20008000000 */
[----:B------:R-:W-:Y:S05]  /*16d0*/  @!P1 BRA `(.L_x_5316) ;  /* 0x00000000001c9947 */ /* 0x000fea0003800000 */
[----:B------:R-:W-:Y:S02]  /*16e0*/  ULDC.64 UR8, c[0x0][0xa20] ;  /* 0x0002880000087ab9 */ /* 0x000fe40000000a00 */
[----:B------:R-:W-:-:S06]  /*16f0*/  UIMAD.WIDE UR6, UR6, 0x4, UR8 ;  /* 0x00000004060678a5 */ /* 0x000fcc000f8e0208 */
[----:B------:R-:W-:Y:S02]  /*1700*/  IMAD.U32 R4, RZ, RZ, UR6 ;  /* 0x00000006ff047e24 */ /* 0x000fe4000f8e00ff */
[----:B------:R-:W-:-:S05]  /*1710*/  IMAD.U32 R5, RZ, RZ, UR7 ;  /* 0x00000007ff057e24 */ /* 0x000fca000f8e00ff */
[----:B------:R-:W2:Y:S02]  /*1720*/  LDG.E R4, desc[UR40][R4.64] ;  /* 0x0000002804047981 */ /* 0x000ea4000c1e1900 */
[----:B--2---:R-:W-:Y:S01]  /*1730*/  R2UR UR4, R4 ;  /* 0x00000000040472ca */ /* 0x004fe200000e0000 */
[----:B------:R-:W-:-:S14]  /*1740*/  BRA `(.L_x_5317) ;  /* 0x0000000000347947 */ /* 0x000fdc0003800000 */
.L_x_5316:
        /* <DEDUP_REMOVED lines=13> */
.L_x_5317:
[----:B------:R-:W-:Y:S02]  /*1820*/  UISETP.NE.AND UP0, UPT, UR47, 0x1, UPT ;  /* 0x000000012f00788c */ /* 0x000fe4000bf05270 */
[----:B------:R-:W-:Y:S02]  /*1830*/  UIADD3 UR49, UR4, -UR49, URZ ;  /* 0x8000003104317290 */ /* 0x000fe4000fffe03f */
[----:B------:R-:W-:Y:S02]  /*1840*/  USHF.L.U32 UR42, UR5, 0x6, URZ ;  /* 0x00000006052a7899 */ /* 0x000fe4000800063f */
[----:B------:R-:W-:Y:S01]  /*1850*/  UIADD3 UR4, UR49, 0x3f, URZ ;  /* 0x0000003f31047890 */ /* 0x000fe2000fffe03f */
[----:B------:R-:W-:-:S03]  /*1860*/  PLOP3.LUT P0, PT, PT, PT, UP0, 0x80, 0x0 ;  /* 0x000000000000781c */ /* 0x000fc60003f0f008 */
[----:B------:R-:W-:-:S04]  /*1870*/  USHF.R.S32.HI UR6, URZ, 0x1f, UR4 ;  /* 0x0000001f3f067899 */ /* 0x000fc80008011404 */
[----:B------:R-:W-:-:S04]  /*1880*/  ULEA.HI UR6, UR6, UR4, URZ, 0x6 ;  /* 0x0000000406067291 */ /* 0x000fc8000f8f303f */
[----:B------:R-:W-:Y:S02]  /*1890*/  USHF.R.S32.HI UR6, URZ, 0x6, UR6 ;  /* 0x000000063f067899 */ /* 0x000fe40008011406 */
[----:B------:R-:W-:Y:S10]  /*18a0*/  @!P0 BRA `(.L_x_5318) ;  /* 0x0000002400108947 */ /* 0x000ff40003800000 */
[----:B------:R-:W-:Y:S01]  /*18b0*/  ULDC UR4, c[0x0][0x448] ;  /* 0x0001120000047ab9 */ /* 0x000fe20000000800 */
[----:B------:R-:W-:Y:S02]  /*18c0*/  UIADD3 UR7, UR42, 0x3f, URZ ;  /* 0x0000003f2a077890 */ /* 0x000fe4000fffe03f */
[----:B------:R-:W-:Y:S02]  /*18d0*/  UISETP.NE.AND UP0, UPT, UR4, 0x1, UPT ;  /* 0x000000010400788c */ /* 0x000fe4000bf05270 */
[----:B------:R-:W-:Y:S01]  /*18e0*/  UIADD3 UR10, UR49, 0x1, -UR51 ;  /* 0x00000001310a7890 */ /* 0x000fe2000fffe833 */
[----:B------:R-:W-:Y:S02]  /*18f0*/  ULDC.64 UR4, c[0x0][0x9e0] ;  /* 0x0002780000047ab9 */ /* 0x000fe40000000a00 */
[----:B------:R-:W-:-:S06]  /*1900*/  UISETP.GE.AND UP1, UPT, UR5, 0x1, UPT ;  /* 0x000000010500788c */ /* 0x000fcc000bf26270 */
        /* <DEDUP_REMOVED lines=18> */
.L_x_5320:
[----:B------:R-:W-:-:S11]  /*1a30*/  UISETP.NE.AND UP1, UPT, UR5, 0x1, UPT ;  /* 0x000000010500788c */ /* 0x000fd6000bf25270 */
[----:B------:R-:W-:Y:S02]  /*1a40*/  @UP1 ULDC.64 UR10, c[0x0][0x9e8] ;  /* 0x00027a00000a1ab9 */ /* 0x000fe40000000a00 */
[----:B------:R-:W-:-:S04]  /*1a50*/  UIMAD.WIDE.U32 UR8, UR7, UR10, URZ ;  /* 0x0000000a070872a5 */ /* 0x000fc8000f8e003f */
[----:B------:R-:W-:-:S12]  /*1a60*/  @UP1 USHF.R.U32.HI UR7, URZ, UR11, UR9 ;  /* 0x0000000b3f071299 */ /* 0x000fd80008011609 */
.L_x_5321:
[----:B------:R-:W-:-:S04]  /*1a70*/  UIMAD UR7, UR7, UR5, UR5 ;  /* 0x00000005070772a4 */ /* 0x000fc8000f8e0205 */
[----:B------:R-:W-:-:S04]  /*1a80*/  UISETP.LT.AND UP1, UPT, UR4, UR7, UPT ;  /* 0x000000070400728c */ /* 0x000fc8000bf21270 */
[----:B------:R-:W-:-:S12]  /*1a90*/  USEL UR4, UR4, UR7, UP1 ;  /* 0x0000000704047287 */ /* 0x000fd80008800000 */
.L_x_5319:
[----:B------:R-:W-:Y:S01]  /*1aa0*/  UIADD3 UR4, UR4, 0x3f, URZ ;  /* 0x0000003f04047890 */ /* 0x000fe2000fffe03f */
[----:B------:R-:W-:Y:S01]  /*1ab0*/  @UP0 ULDC UR8, c[0x0][0x44c] ;  /* 0x0001130000080ab9 */ /* 0x000fe20000000800 */
[----:B------:R-:W-:Y:S02]  /*1ac0*/  @UP0 ULDC UR10, c[0x0][0x450] ;  /* 0x00011400000a0ab9 */ /* 0x000fe40000000800 */
[----:B------:R-:W-:Y:S02]  /*1ad0*/  USHF.R.S32.HI UR7, URZ, 0x1f, UR4 ;  /* 0x0000001f3f077899 */ /* 0x000fe40008011404 */
[----:B------:R-:W-:Y:S02]  /*1ae0*/  UIMAD.WIDE.U32 UR8, UR42, UR8, URZ ;  /* 0x000000082a0872a5 */ /* 0x000fe4000f8e003f */
[----:B------:R-:W-:-:S03]  /*1af0*/  ULEA.HI UR7, UR7, UR4, URZ, 0x6 ;  /* 0x0000000407077291 */ /* 0x000fc6000f8f303f */
[----:B------:R-:W-:Y:S01]  /*1b00*/  UMOV UR4, UR42 ;  /* 0x0000002a00047c82 */ /* 0x000fe20008000000 */
[----:B------:R-:W-:Y:S02]  /*1b10*/  @UP0 USHF.R.U32.HI UR4, URZ, UR10, UR9 ;  /* 0x0000000a3f040299 */ /* 0x000fe40008011609 */
[----:B------:R-:W-:Y:S02]  /*1b20*/  USHF.R.S32.HI UR7, URZ, 0x6, UR7 ;  /* 0x000000063f077899 */ /* 0x000fe40008011407 */
[----:B------:R-:W-:Y:S02]  /*1b30*/  UIADD3 UR49, UR4, UR49, -UR51 ;  /* 0x0000003104317290 */ /* 0x000fe4000fffe833 */
        /* <DEDUP_REMOVED lines=15> */
.L_x_5323:
[----:B------:R-:W-:-:S11]  /*1c30*/  UISETP.NE.AND UP0, UPT, UR5, 0x1, UPT ;  /* 0x000000010500788c */ /* 0x000fd6000bf05270 */
[----:B------:R-:W-:Y:S02]  /*1c40*/  @UP0 ULDC.64 UR10, c[0x0][0x9e8] ;  /* 0x00027a00000a0ab9 */ /* 0x000fe40000000a00 */
[----:B------:R-:W-:-:S04]  /*1c50*/  UIMAD.WIDE.U32 UR6, UR49, UR10, URZ ;  /* 0x0000000a310672a5 */ /* 0x000fc8000f8e003f */
[----:B------:R-:W-:-:S12]  /*1c60*/  @UP0 USHF.R.U32.HI UR49, URZ, UR11, UR7 ;  /* 0x0000000b3f310299 */ /* 0x000fd80008011607 */
.L_x_5324:
[----:B------:R-:W-:-:S04]  /*1c70*/  UIMAD UR5, UR49, UR5, URZ ;  /* 0x00000005310572a4 */ /* 0x000fc8000f8e023f */
[----:B------:R-:W-:-:S04]  /*1c80*/  UISETP.LT.AND UP0, UPT, UR4, UR5, UPT ;  /* 0x000000050400728c */ /* 0x000fc8000bf01270 */
[----:B------:R-:W-:-:S12]  /*1c90*/  USEL UR4, UR4, UR5, !UP0 ;  /* 0x0000000504047287 */ /* 0x000fd8000c000000 */
.L_x_5322:
[----:B------:R-:W-:Y:S02]  /*1ca0*/  USHF.R.S32.HI UR5, URZ, 0x1f, UR4 ;  /* 0x0000001f3f057899 */ /* 0x000fe40008011404 */
[----:B------:R-:W-:Y:S02]  /*1cb0*/  ULOP3.LUT UR20, UR45, 0xff, URZ, 0xc0, !UPT ;  /* 0x000000ff2d147892 */ /* 0x000fe4000f8ec03f */
[----:B------:R-:W-:-:S03]  /*1cc0*/  ULEA.HI UR5, UR5, UR4, URZ, 0x6 ;  /* 0x0000000405057291 */ /* 0x000fc6000f8f303f */
[----:B------:R-:W-:Y:S01]  /*1cd0*/  UMOV UR4, URZ ;  /* 0x0000003f00047c82 */ /* 0x000fe20008000000 */
[----:B------:R-:W-:-:S04]  /*1ce0*/  USHF.R.S32.HI UR5, URZ, 0x6, UR5 ;  /* 0x000000063f057899 */ /* 0x000fc80008011405 */
[----:B------:R-:W-:-:S04]  /*1cf0*/  UISETP.LT.AND UP0, UPT, URZ, UR5, UPT ;  /* 0x000000053f00728c */ /* 0x000fc8000bf01270 */
[----:B------:R-:W-:-:S04]  /*1d00*/  USEL UR10, URZ, UR5, !UP0 ;  /* 0x000000053f0a7287 */ /* 0x000fc8000c000000 */
[----:B------:R-:W-:-:S06]  /*1d10*/  UISETP.GT.AND UP0, UPT, UR9, UR10, UPT ;  /* 0x0000000a0900728c */ /* 0x000fcc000bf04270 */
[----:B------:R-:W-:-:S13]  /*1d20*/  PLOP3.LUT P0, PT, PT, PT, UP0, 0x80, 0x0 ;  /* 0x000000000000781c */ /* 0x000fda0003f0f008 */
[----:B------:R-:W-:Y:S05]  /*1d30*/  @!P0 BRA `(.L_x_5325) ;  /* 0x0000000000948947 */ /* 0x000fea0003800000 */
[----:B------:R-:W-:-:S04]  /*1d40*/  USHF.R.U32.HI UR11, URZ, 0x10, UR45 ;  /* 0x000000103f0b7899 */ /* 0x000fc8000801162d */
[----:B------:R-:W-:-:S11]  /*1d50*/  UISETP.NE.AND UP0, UPT, UR11, URZ, UPT ;  /* 0x0000003f0b00728c */ /* 0x000fd6000bf05270 */
[----:B------:R-:W-:Y:S02]  /*1d60*/  @!UP0 ULDC UR11, c[0x0][0x9f0] ;  /* 0x00027c00000b8ab9 */ /* 0x000fe40000000800 */
        /* <DEDUP_REMOVED lines=9> */
[----:B------:R-:W-:-:S05]  /*1e00*/  IABS R5, R5 ;  /* 0x0000000500057213 */ /* 0x000fca0000000000 */
[----:B------:R-:W0:Y:S01]  /*1e10*/  I2F.RP R0, UR12 ;  /* 0x0000000c00007d06 */ /* 0x000e220008209400 */
[----:B------:R-:W-:-:S05]  /*1e20*/  IMAD.MOV.U32 R4, RZ, RZ, R5 ;  /* 0x000000ffff047224 */ /* 0x000fca00078e0005 */
[----:B------:R-:W-:Y:S02]  /*1e30*/  R2UR UR8, R4 ;  /* 0x00000000040872ca */ /* 0x000fe400000e0000 */
        /* <DEDUP_REMOVED lines=21> */
.L_x_5325:
[----:B------:R-:W-:Y:S01]  /*1f90*/  UIMAD UR20, UR20, UR4, UR10 ;  /* 0x00000004141472a4 */ /* 0x000fe2000f8e020a */
[----:B------:R-:W-:Y:S01]  /*1fa0*/  IMAD.U32 R0, RZ, RZ, UR9 ;  /* 0x00000009ff007e24 */ /* 0x000fe2000f8e00ff */
[----:B------:R-:W-:Y:S01]  /*1fb0*/  PLOP3.LUT P0, PT, PT, PT, PT, 0x80, 0x0 ;  /* 0x000000000000781c */ /* 0x000fe20003f0f070 */
[----:B------:R-:W-:Y:S01]  /*1fc0*/  IMAD.U32 R3, RZ, RZ, UR4 ;  /* 0x00000004ff037e24 */ /* 0x000fe2000f8e00ff */
[----:B------:R-:W-:Y:S01]  /*1fd0*/  CS2R R150, SRZ ;  /* 0x0000000000967805 */ /* 0x000fe2000001ff00 */
[----:B------:R-:W-:Y:S01]  /*1fe0*/  IMAD.MOV.U32 R12, RZ, RZ, RZ ;  /* 0x000000ffff0c7224 */ /* 0x000fe200078e00ff */
[----:B------:R-:W-:Y:S02]  /*1ff0*/  CS2R R148, SRZ ;  /* 0x0000000000947805 */ /* 0x000fe4000001ff00 */
[----:B------:R-:W-:Y:S02]  /*2000*/  CS2R R146, SRZ ;  /* 0x0000000000927805 */ /* 0x000fe4000001ff00 */
[----:B------:R-:W-:Y:S01]  /*2010*/  VIADDMNMX R0, R3, UR20, R0, PT ;  /* 0x0000001403007c46 */ /* 0x000fe2000b800100 */
[----:B------:R-:W-:Y:S01]  /*2020*/  IMAD.MOV.U32 R3, RZ, RZ, RZ ;  /* 0x000000ffff037224 */ /* 0x000fe200078e00ff */
[----:B------:R-:W-:-:S02]  /*2030*/  CS2R R144, SRZ ;  /* 0x0000000000907805 */ /* 0x000fc4000001ff00 */
[----:B------:R-:W-:Y:S02]  /*2040*/  CS2R R142, SRZ ;  /* 0x00000000008e7805 */ /* 0x000fe4000001ff00 */
[----:B------:R-:W-:Y:S02]  /*2050*/  R2UR UR22, R0 ;  /* 0x00000000001672ca */ /* 0x000fe400000e0000 */
        /* <DEDUP_REMOVED lines=12> */
[----:B------:R-:W-:Y:S01]  /*2120*/  UISETP.GT.AND UP0, UPT, UR22, UR20, UPT ;  /* 0x000000141600728c */ /* 0x000fe2000bf04270 */
[----:B------:R-:W-:Y:S02]  /*2130*/  CS2R R116, SRZ ;  /* 0x0000000000747805 */ /* 0x000fe4000001ff00 */
[----:B------:R-:W-:Y:S02]  /*2140*/  CS2R R114, SRZ ;  /* 0x0000000000727805 */ /* 0x000fe4000001ff00 */
[----:B------:R-:W-:Y:S02]  /*2150*/  CS2R R112, SRZ ;  /* 0x0000000000707805 */ /* 0x000fe4000001ff00 */
[----:B------:R-:W-:-:S02]  /*2160*/  CS2R R110, SRZ ;  /* 0x00000000006e7805 */ /* 0x000fc4000001ff00 */
[----:B------:R-:W-:Y:S02]  /*2170*/  CS2R R108, SRZ ;  /* 0x00000000006c7805 */ /* 0x000fe4000001ff00 */
[----:B------:R-:W-:Y:S02]  /*2180*/  PLOP3.LUT P1, PT, PT, PT, UP0, 0x80, 0x0 ;  /* 0x000000000000781c */ /* 0x000fe40003f2f008 */
        /* <DEDUP_REMOVED lines=44> */
[----:B------:R-:W-:Y:S02]  /*2450*/  ISETP.NE.AND P0, PT, RZ, UR47, PT ;  /* 0x0000002fff007c0c */ /* 0x000fe4000bf05270 */
[----:B0-----:R-:W-:Y:S01]  /*2460*/  R2UR UR4, R0 ;  /* 0x00000000000472ca */ /* 0x001fe200000e0000 */
[----:B------:R-:W-:-:S05]  /*2470*/  IMAD.MOV.U32 R0, RZ, RZ, 0x1 ;  /* 0x00000001ff007424 */ /* 0x000fca00078e00ff */
[----:B------:R-:W-:-:S04]  /*2480*/  SEL R0, R0, 0x2, !P0 ;  /* 0x0000000200007807 */ /* 0x000fc80004000000 */
[----:B------:R-:W-:-:S03]  /*2490*/  LOP3.LUT R0, R0, 0x1, RZ, 0xfc, !PT ;  /* 0x0000000100007812 */ /* 0x000fc600078efcff */
[----:B------:R-:W-:Y:S01]  /*24a0*/  ULEA.HI UR5, UR4, UR4, URZ, 0x1 ;  /* 0x0000000404057291 */ /* 0x000fe2000f8f083f */
[----:B------:R-:W-:-:S03]  /*24b0*/  ISETP.NE.AND P0, PT, R0, 0x3, PT ;  /* 0x000000030000780c */ /* 0x000fc60003f05270 */
        /* <DEDUP_REMOVED lines=9> */
.L_x_5327:
[----:B------:R-:W-:Y:S01]  /*2550*/  ULEA UR23, UR37, UR46, 0x3 ;  /* 0x0000002e25177291 */ /* 0x000fe2000f8e183f */
[----:B------:R-:W-:-:S05]  /*2560*/  IMAD.U32 R0, RZ, RZ, UR38 ;  /* 0x00000026ff007e24 */ /* 0x000fca000f8e00ff */
[----:B------:R-:W-:-:S04]  /*2570*/  SHF.L.U32 R0, R0, 0x1f, RZ ;  /* 0x0000001f00007819 */ /* 0x000fc800000006ff */
[----:B------:R-:W0:Y:S02]  /*2580*/  SYNCS.PHASECHK.TRANS64.TRYWAIT P1, [UR23+0x28c50], R0 ;  /* 0x028c5000ff0075a7 */ /* 0x000e240008020157 */
[----:B0-----:R-:W-:Y:S05]  /*2590*/  @!P1 BRA `(.L_x_5328) ;  /* 0x0000018c004c9947 */ /* 0x001fea0003800000 */
.L_x_5578:
        /* <DEDUP_REMOVED lines=9> */
[----:B------:R-:W-:-:S02]  /*2630*/  UIADD3 UR6, UR18, 0x80, URZ ;  /* 0x0000008012067890 */ /* 0x000fc4000fffe03f */
[----:B------:R-:W-:Y:S01]  /*2640*/  ULOP3.LUT UR16, UR4, 0x10000, URZ, 0xfc, !UPT ;  /* 0x0001000004107892 */ /* 0x000fe2000f8efc3f */
[----:B------:R-:W-:Y:S01]  /*2650*/  UMOV UR7, 0x40000040 ;  /* 0x4000004000077882 */ /* 0x000fe20000000000 */
[----:B------:R-:W-:Y:S02]  /*2660*/  UMOV UR5, 0x40000040 ;  /* 0x4000004000057882 */ /* 0x000fe40000000000 */
[----:B------:R-:W-:Y:S02]  /*2670*/  UIADD3 UR4, UR16, 0x2, URZ ;  /* 0x0000000210047890 */ /* 0x000fe4000fffe03f */
[----:B------:R-:W-:Y:S02]  /*2680*/  UIADD3 UR10, UR18, 0x100, URZ ;  /* 0x00000100120a7890 */ /* 0x000fe4000fffe03f */
[----:B------:R-:W-:Y:S01]  /*2690*/  UIADD3 UR8, UR16, 0x4, URZ ;  /* 0x0000000410087890 */ /* 0x000fe2000fffe03f */
[----:B------:R-:W-:Y:S01]  /*26a0*/  UMOV UR11, 0x40000040 ;  /* 0x40000040000b7882 */ /* 0x000fe20000000000 */
[----:B------:R-:W-:Y:S01]  /*26b0*/  WARPGROUP.ARRIVE ;  /* 0x00000000000079c5 */ /* 0x000fe20000000000 */
[----:B------:R-:W-:Y:S01]  /*26c0*/  UMOV UR9, 0x40000040 ;  /* 0x4000004000097882 */ /* 0x000fe20000000000 */
[----:B------:R-:W-:-:S02]  /*26d0*/  UIADD3 UR14, UR18, 0x180, URZ ;  /* 0x00000180120e7890 */ /* 0x000fc4000fffe03f */
[----:B------:R-:W-:Y:S02]  /*26e0*/  UIADD3 UR12, UR16, 0x6, URZ ;  /* 0x00000006100c7890 */ /* 0x000fe4000fffe03f */
[----:B------:R-:W-:Y:S01]  /*26f0*/  HGMMA.64x256x16.F32 R24, gdesc[UR16].tnspB, RZ, !UPT, gsb0 ;  /* 0x43e00000101879f0 */ /* 0x000fe2000c0008ff */
[----:B------:R-:W-:Y:S01]  /*2700*/  UMOV UR15, 0x40000040 ;  /* 0x40000040000f7882 */ /* 0x000fe20000000000 */
        /* <DEDUP_REMOVED lines=9> */
[----:B------:R-:W-:-:S06]  /*27a0*/  UISETP.GE.AND UP0, UPT, UR6, UR20, UPT ;  /* 0x000000140600728c */ /* 0x000fcc000bf06270 */
[----:B------:R-:W-:Y:S01]  /*27b0*/  PLOP3.LUT P1, PT, PT, PT, UP0, 0x80, 0x0 ;  /* 0x000000000000781c */ /* 0x000fe20003f2f008 */
        /* <DEDUP_REMOVED lines=12> */
.L_x_5334:
[----:B------:R-:W-:Y:S01]  /*2880*/  BAR.SYNC.DEFER_BLOCKING 0xe, 0x100 ;  /* 0x0384000000007b1d */ /* 0x000fe20000010000 */
[----:B------:R-:W-:Y:S01]  /*2890*/  IMAD.U32 R3, RZ, RZ, UR37 ;  /* 0x00000025ff037e24 */ /* 0x000fe2000f8e00ff */
[----:B------:R-:W-:-:S03]  /*28a0*/  UIADD3 UR37, UR37, 0x1, URZ ;  /* 0x0000000125257890 */ /* 0x000fc6000fffe03f */
[----:B01----:R-:W-:Y:S01]  /*28b0*/  IMAD R0, R3, 0x40, R16 ;  /* 0x0000004003007824 */ /* 0x003fe200078e0210 */
[----:B------:R-:W-:Y:S01]  /*28c0*/  UISETP.NE.AND UP0, UPT, UR37, 0x2, UPT ;  /* 0x000000022500788c */ /* 0x000fe2000bf05270 */
[----:B------:R-:W-:Y:S01]  /*28d0*/  UMOV UR6, UR22 ;  /* 0x0000001600067c82 */ /* 0x000fe20008000000 */
[----:B------:R-:W-:Y:S02]  /*28e0*/  UIADD3 UR22, UR22, -0x1, URZ ;  /* 0xffffffff16167890 */ /* 0x000fe4000fffe03f */
[----:B------:R-:W-:Y:S01]  /*28f0*/  LEA R0, R0, UR46, 0x2 ;  /* 0x0000002e00007c11 */ /* 0x000fe2000f8e10ff */
[----:B------:R-:W-:Y:S02]  /*2900*/  UISETP.GT.AND UP1, UPT, UR6, UR20, UPT ;  /* 0x000000140600728c */ /* 0x000fe4000bf24270 */
[----:B------:R-:W-:Y:S02]  /*2910*/  USEL UR6, URZ, 0x1, UP0 ;  /* 0x000000013f067887 */ /* 0x000fe40008000000 */
[----:B------:R-:W-:-:S02]  /*2920*/  USEL UR37, UR37, URZ, UP0 ;  /* 0x0000003f25257287 */ /* 0x000fc40008000000 */
        /* <DEDUP_REMOVED lines=133> */
.L_x_5330:
[----:B------:R-:W-:Y:S01]  /*3180*/  ULEA UR23, UR37, UR46, 0x3 ;  /* 0x0000002e25177291 */ /* 0x000fe2000f8e183f */
[----:B------:R-:W-:-:S05]  /*3190*/  IMAD.U32 R0, RZ, RZ, UR38 ;  /* 0x00000026ff007e24 */ /* 0x000fca000f8e00ff */
[----:B------:R-:W-:-:S04]  /*31a0*/  SHF.L.U32 R0, R0, 0x1f, RZ ;  /* 0x0000001f00007819 */ /* 0x000fc800000006ff */
[----:B------:R0:W1:Y:S01]  /*31b0*/  SYNCS.PHASECHK.TRANS64.TRYWAIT P1, [UR23+0x28c50], R0 ;  /* 0x028c5000ff0075a7 */ /* 0x0000620008020157 */
[----:B------:R-:W-:Y:S05]  /*31c0*/  @!P0 BRA `(.L_x_5331) ;  /* 0x0000000000048947 */ /* 0x000fea0003800000 */
[----:B------:R-:W-:Y:S01]  /*31d0*/  BPT.TRAP 0x1 ;  /* 0x000000040000795c */ /* 0x000fe20000300000 */
.L_x_5331:
[----:B-1----:R-:W-:Y:S05]  /*31e0*/  @P1 BRA `(.L_x_5332) ;  /* 0x0000000000081947 */ /* 0x002fea0003800000 */
[----:B------:R-:W1:Y:S02]  /*31f0*/  SYNCS.PHASECHK.TRANS64.TRYWAIT P1, [UR23+0x28c50], R0 ;  /* 0x028c5000ff0075a7 */ /* 0x000e640008020157 */
[----:B-1----:R-:W-:Y:S05]  /*3200*/  @!P1 BRA `(.L_x_5333) ;  /* 0x0000018000489947 */ /* 0x002fea0003800000 */
.L_x_5332:
[----:B------:R-:W-:Y:S01]  /*3210*/  ULEA UR18, UR37, UR21, 0xc ;  /* 0x0000001525127291 */ /* 0x000fe2000f8e603f */
[----:B------:R-:W-:Y:S01]  /*3220*/  WARPGROUP.ARRIVE ;  /* 0x00000000000079c5 */ /* 0x000fe20000000000 */
[----:B------:R-:W-:Y:S01]  /*3230*/  UMOV UR19, 0x40000040 ;  /* 0x4000004000137882 */ /* 0x000fe20000000000 */
[----:B------:R-:W-:Y:S01]  /*3240*/  UMOV UR7, 0x40000040 ;  /* 0x4000004000077882 */ /* 0x000fe20000000000 */
[----:B------:R-:W-:Y:S01]  /*3250*/  UIADD3 UR6, UR18, 0x80, URZ ;  /* 0x0000008012067890 */ /* 0x000fe2000fffe03f */
[----:B01----:R-:W-:Y:S01]  /*3260*/  IMAD.U32 R0, RZ, RZ, UR23 ;  /* 0x00000017ff007e24 */ /* 0x003fe2000f8e00ff */
[----:B------:R-:W-:Y:S01]  /*3270*/  UIADD3 UR10, UR18, 0x100, URZ ;  /* 0x00000100120a7890 */ /* 0x000fe2000fffe03f */
[----:B------:R-:W-:Y:S01]  /*3280*/  PLOP3.LUT P1, PT, PT, PT, UP1, 0x80, 0x0 ;  /* 0x000000000000781c */ /* 0x000fe20003f2f018 */
[----:B------:R-:W-:Y:S01]  /*3290*/  UMOV UR11, 0x40000040 ;  /* 0x40000040000b7882 */ /* 0x000fe20000000000 */
        /* <DEDUP_REMOVED lines=21> */
.L_x_5329:
[----:B------:R-:W-:Y:S01]  /*33f0*/  BAR.SYNC.DEFER_BLOCKING 0xe, 0x100 ;  /* 0x0384000000007b1d */ /* 0x000fe20000010000 */
[----:B------:R-:W-:Y:S01]  /*3400*/  IMAD.U32 R3, RZ, RZ, UR37 ;  /* 0x00000025ff037e24 */ /* 0x000fe2000f8e00ff */
[----:B------:R-:W-:Y:S01]  /*3410*/  UIADD3 UR37, UR37, 0x1, URZ ;  /* 0x0000000125257890 */ /* 0x000fe2000fffe03f */
[----:B------:R-:W-:Y:S01]  /*3420*/  PLOP3.LUT P0, PT, PT, PT, PT, 0x8, 0x0 ;  /* 0x000000000000781c */ /* 0x000fe20003f0e170 */
[----:B------:R-:W-:Y:S02]  /*3430*/  IMAD.MOV.U32 R12, RZ, RZ, RZ ;  /* 0x000000ffff0c7224 */ /* 0x000fe400078e00ff */
[----:B01----:R-:W-:Y:S01]  /*3440*/  IMAD R0, R3, 0x40, R16 ;  /* 0x0000004003007824 */ /* 0x003fe200078e0210 */
        /* <DEDUP_REMOVED lines=138> */
.L_x_5318:
        /* <DEDUP_REMOVED lines=24> */
.L_x_5336:
[----:B------:R-:W-:-:S11]  /*3e70*/  UISETP.NE.AND UP1, UPT, UR5, 0x1, UPT ;  /* 0x000000010500788c */ /* 0x000fd6000bf25270 */
[----:B------:R-:W-:Y:S02]  /*3e80*/  @UP1 ULDC.64 UR10, c[0x0][0x9e8] ;  /* 0x00027a00000a1ab9 */ /* 0x000fe40000000a00 */
[----:B------:R-:W-:-:S04]  /*3e90*/  UIMAD.WIDE.U32 UR8, UR7, UR10, URZ ;  /* 0x0000000a070872a5 */ /* 0x000fc8000f8e003f */
[----:B------:R-:W-:-:S12]  /*3ea0*/  @UP1 USHF.R.U32.HI UR7, URZ, UR11, UR9 ;  /* 0x0000000b3f071299 */ /* 0x000fd80008011609 */
.L_x_5337:
[----:B------:R-:W-:-:S04]  /*3eb0*/  UIMAD UR7, UR7, UR5, UR5 ;  /* 0x00000005070772a4 */ /* 0x000fc8000f8e0205 */
[----:B------:R-:W-:-:S04]  /*3ec0*/  UISETP.LT.AND UP1, UPT, UR4, UR7, UPT ;  /* 0x000000070400728c */ /* 0x000fc8000bf21270 */
[----:B------:R-:W-:-:S12]  /*3ed0*/  USEL UR4, UR4, UR7, UP1 ;  /* 0x0000000704047287 */ /* 0x000fd80008800000 */
.L_x_5335:
[----:B------:R-:W-:Y:S01]  /*3ee0*/  UIADD3 UR4, UR4, 0x3f, URZ ;  /* 0x0000003f04047890 */ /* 0x000fe2000fffe03f */
[----:B------:R-:W-:Y:S01]  /*3ef0*/  @UP0 ULDC UR8, c[0x0][0x44c] ;  /* 0x0001130000080ab9 */ /* 0x000fe20000000800 */
[----:B------:R-:W-:Y:S02]  /*3f00*/  @UP0 ULDC UR10, c[0x0][0x450] ;  /* 0x00011400000a0ab9 */ /* 0x000fe40000000800 */
[----:B------:R-:W-:Y:S02]  /*3f10*/  USHF.R.S32.HI UR7, URZ, 0x1f, UR4 ;  /* 0x0000001f3f077899 */ /* 0x000fe40008011404 */
[----:B------:R-:W-:Y:S02]  /*3f20*/  UIMAD.WIDE.U32 UR8, UR42, UR8, URZ ;  /* 0x000000082a0872a5 */ /* 0x000fe4000f8e003f */
[----:B------:R-:W-:-:S03]  /*3f30*/  ULEA.HI UR7, UR7, UR4, URZ, 0x6 ;  /* 0x0000000407077291 */ /* 0x000fc6000f8f303f */
[----:B------:R-:W-:Y:S01]  /*3f40*/  UMOV UR4, UR42 ;  /* 0x0000002a00047c82 */ /* 0x000fe20008000000 */
[----:B------:R-:W-:Y:S02]  /*3f50*/  USHF.R.S32.HI UR7, URZ, 0x6, UR7 ;  /* 0x000000063f077899 */ /* 0x000fe40008011407 */
[----:B------:R-:W-:Y:S02]  /*3f60*/  @UP0 USHF.R.U32.HI UR4, URZ, UR10, UR9 ;  /* 0x0000000a3f040299 */ /* 0x000fe40008011609 */
[----:B------:R-:W-:Y:S02]  /*3f70*/  UISETP.LT.AND UP0, UPT, UR6, UR7, UPT ;  /* 0x000000070600728c */ /* 0x000fe4000bf01270 */
[----:B------:R-:W-:Y:S01]  /*3f80*/  UIADD3 UR4, UR4, UR49, -UR51 ;  /* 0x0000003104047290 */ /* 0x000fe2000fffe833 */
        /* <DEDUP_REMOVED lines=14> */
.L_x_5339:
[----:B------:R-:W-:-:S11]  /*4070*/  UISETP.NE.AND UP0, UPT, UR5, 0x1, UPT ;  /* 0x000000010500788c */ /* 0x000fd6000bf05270 */
[----:B------:R-:W-:Y:S02]  /*4080*/  @UP0 ULDC.64 UR10, c[0x0][0x9e8] ;  /* 0x00027a00000a0ab9 */ /* 0x000fe40000000a00 */
[----:B------:R-:W-:-:S04]  /*4090*/  UIMAD.WIDE.U32 UR8, UR4, UR10, URZ ;  /* 0x0000000a040872a5 */ /* 0x000fc8000f8e003f */
[----:B------:R-:W-:-:S12]  /*40a0*/  @UP0 USHF.R.U32.HI UR4, URZ, UR11, UR9 ;  /* 0x0000000b3f040299 */ /* 0x000fd80008011609 */
.L_x_5340:
[----:B------:R-:W-:-:S04]  /*40b0*/  UIMAD UR4, UR4, UR5, URZ ;  /* 0x00000005040472a4 */ /* 0x000fc8000f8e023f */
[----:B------:R-:W-:-:S04]  /*40c0*/  UISETP.LT.AND UP0, UPT, UR7, UR4, UPT ;  /* 0x000000040700728c */ /* 0x000fc8000bf01270 */
[----:B------:R-:W-:-:S12]  /*40d0*/  USEL UR7, UR7, UR4, !UP0 ;  /* 0x0000000407077287 */ /* 0x000fd8000c000000 */
.L_x_5338:
[----:B------:R-:W-:Y:S02]  /*40e0*/  USHF.R.S32.HI UR4, URZ, 0x1f, UR7 ;  /* 0x0000001f3f047899 */ /* 0x000fe40008011407 */
[----:B------:R-:W-:Y:S02]  /*40f0*/  ULOP3.LUT UR10, UR45, 0xff, URZ, 0xc0, !UPT ;  /* 0x000000ff2d0a7892 */ /* 0x000fe4000f8ec03f */
[----:B------:R-:W-:-:S04]  /*4100*/  ULEA.HI UR4, UR4, UR7, URZ, 0x6 ;  /* 0x0000000704047291 */ /* 0x000fc8000f8f303f */
[----:B------:R-:W-:-:S04]  /*4110*/  USHF.R.S32.HI UR4, URZ, 0x6, UR4 ;  /* 0x000000063f047899 */ /* 0x000fc80008011404 */
[----:B------:R-:W-:-:S04]  /*4120*/  UISETP.LT.AND UP0, UPT, URZ, UR4, UPT ;  /* 0x000000043f00728c */ /* 0x000fc8000bf01270 */
[----:B------:R-:W-:-:S03]  /*4130*/  USEL UR48, URZ, UR4, !UP0 ;  /* 0x000000043f307287 */ /* 0x000fc6000c000000 */
[----:B------:R-:W-:Y:S01]  /*4140*/  UMOV UR4, URZ ;  /* 0x0000003f00047c82 */ /* 0x000fe20008000000 */
        /* <DEDUP_REMOVED lines=40> */
.L_x_5341:
        /* <DEDUP_REMOVED lines=12> */
[----:B------:R-:W-:Y:S02]  /*4490*/  ISETP.GT.AND P1, PT, R168, UR48, PT ;  /* 0x00000030a8007c0c */ /* 0x000fe4000bf24270 */
        /* <DEDUP_REMOVED lines=90> */
.L_x_5342:
[----:B------:R-:W-:Y:S01]  /*4a40*/  ULEA.HI UR4, UR39, UR39, URZ, 0x1 ;  /* 0x0000002727047291 */ /* 0x000fe2000f8f083f */
[----:B------:R-:W-:Y:S01]  /*4a50*/  IMAD.MOV.U32 R3, RZ, RZ, 0x1 ;  /* 0x00000001ff037424 */ /* 0x000fe200078e00ff */
[----:B------:R-:W-:Y:S02]  /*4a60*/  ISETP.NE.AND P0, PT, RZ, UR47, PT ;  /* 0x0000002fff007c0c */ /* 0x000fe4000bf05270 */
[----:B------:R-:W-:Y:S02]  /*4a70*/  ULOP3.LUT UR4, UR4, 0xfffffffe, URZ, 0xc0, !UPT ;  /* 0xfffffffe04047892 */ /* 0x000fe4000f8ec03f */
[----:B------:R-:W-:Y:S02]  /*4a80*/  SEL R3, R3, 0x2, !P0 ;  /* 0x0000000203037807 */ /* 0x000fe40004000000 */
[----:B------:R-:W-:Y:S02]  /*4a90*/  UIADD3 UR4, UR39, -UR4, URZ ;  /* 0x8000000427047290 */ /* 0x000fe4000fffe03f */
[----:B------:R-:W-:-:S04]  /*4aa0*/  LOP3.LUT R3, R3, 0x1, RZ, 0xfc, !PT ;  /* 0x0000000103037812 */ /* 0x000fc800078efcff */
[----:B------:R-:W-:Y:S01]  /*4ab0*/  IMAD.U32 R0, RZ, RZ, UR4 ;  /* 0x00000004ff007e24 */ /* 0x000fe2000f8e00ff */
[----:B------:R-:W-:-:S04]  /*4ac0*/  ISETP.NE.AND P0, PT, R3, 0x3, PT ;  /* 0x000000030300780c */ /* 0x000fc80003f05270 */
[----:B------:R-:W-:-:S04]  /*4ad0*/  SHF.L.U32 R0, R0, 0x1f, RZ ;  /* 0x0000001f00007819 */ /* 0x000fc800000006ff */
[----:B------:R-:W0:Y:S02]  /*4ae0*/  SYNCS.PHASECHK.TRANS64.TRYWAIT P1, [UR46+0x28c00], R0 ;  /* 0x028c0000ff0075a7 */ /* 0x000e24000802016e */
[----:B0-----:R-:W-:Y:S05]  /*4af0*/  @!P1 BRA `(.L_x_5343) ;  /* 0x0000016800249947 */ /* 0x001fea0003800000 */
.L_x_5579:
[----:B------:R-:W-:Y:S05]  /*4b00*/  @!P0 BRA `(.L_x_5344) ;  /* 0x0000000000048947 */ /* 0x000fea0003800000 */
[----:B------:R-:W-:Y:S01]  /*4b10*/  BPT.TRAP 0x1 ;  /* 0x000000040000795c */ /* 0x000fe20000300000 */
.L_x_5344:
[----:B------:R-:W-:Y:S02]  /*4b20*/  IMAD.U32 R7, RZ, RZ, UR37 ;  /* 0x00000025ff077e24 */ /* 0x000fe4000f8e00ff */
[----:B------:R-:W-:-:S03]  /*4b30*/  IMAD.U32 R8, RZ, RZ, UR38 ;  /* 0x00000026ff087e24 */ /* 0x000fc6000f8e00ff */
[----:B------:R-:W-:Y:S02]  /*4b40*/  LEA R7, R7, UR46, 0x3 ;  /* 0x0000002e07077c11 */ /* 0x000fe4000f8e18ff */
[----:B------:R-:W-:-:S04]  /*4b50*/  SHF.L.U32 R8, R8, 0x1f, RZ ;  /* 0x0000001f08087819 */ /* 0x000fc800000006ff */
[----:B------:R1:W2:Y:S01]  /*4b60*/  SYNCS.PHASECHK.TRANS64.TRYWAIT P1, [R7+URZ+0x28c30], R8 ;  /* 0x028c3008070075a7 */ /* 0x0002a2000802017f */
[----:B------:R-:W-:Y:S05]  /*4b70*/  @!P0 BRA `(.L_x_5345) ;  /* 0x0000000000048947 */ /* 0x000fea0003800000 */
[----:B------:R-:W-:Y:S01]  /*4b80*/  BPT.TRAP 0x1 ;  /* 0x000000040000795c */ /* 0x000fe20000300000 */
.L_x_5345:
[----:B--2---:R-:W-:Y:S05]  /*4b90*/  @P1 BRA `(.L_x_5346) ;  /* 0x0000000000081947 */ /* 0x004fea0003800000 */
[----:B------:R-:W2:Y:S02]  /*4ba0*/  SYNCS.PHASECHK.TRANS64.TRYWAIT P1, [R7+URZ+0x28c30], R8 ;  /* 0x028c3008070075a7 */ /* 0x000ea4000802017f */
[----:B--2---:R-:W-:Y:S05]  /*4bb0*/  @!P1 BRA `(.L_x_5347) ;  /* 0x00000168000c9947 */ /* 0x004fea0003800000 */
.L_x_5346:
        /* <DEDUP_REMOVED lines=15> */
[----:B------:R-:W-:Y:S01]  /*4cb0*/  VIADD R4, R186, UR42 ;  /* 0x0000002aba047c36 */ /* 0x000fe20008000000 */
[----:B------:R-:W-:Y:S01]  /*4cc0*/  UMOV UR7, 0x40000040 ;  /* 0x4000004000077882 */ /* 0x000fe20000000000 */
[----:B------:R-:W-:Y:S01]  /*4cd0*/  UMOV UR5, 0x40000040 ;  /* 0x4000004000057882 */ /* 0x000fe20000000000 */
[----:B------:R-:W-:Y:S01]  /*4ce0*/  ULOP3.LUT UR4, UR4, 0x3fff, URZ, 0xc0, !UPT ;  /* 0x00003fff04047892 */ /* 0x000fe2000f8ec03f */
[----:B------:R-:W-:Y:S01]  /*4cf0*/  IMAD.MOV.U32 R5, RZ, RZ, R4 ;  /* 0x000000ffff057224 */ /* 0x000fe200078e0004 */
[----:B------:R-:W-:Y:S01]  /*4d00*/  UMOV UR11, 0x40000040 ;  /* 0x40000040000b7882 */ /* 0x000fe20000000000 */
[----:B------:R-:W-:Y:S01]  /*4d10*/  UMOV UR9, 0x40000040 ;  /* 0x4000004000097882 */ /* 0x000fe20000000000 */
[----:B------:R-:W-:Y:S01]  /*4d20*/  ULEA UR18, UR37, UR18, 0x9 ;  /* 0x0000001225127291 */ /* 0x000fe2000f8e483f */
[----:B------:R-:W-:Y:S01]  /*4d30*/  IMAD.MOV.U32 R9, RZ, RZ, -0x40 ;  /* 0xffffffc0ff097424 */ /* 0x000fe200078e00ff */
[----:B------:R-:W-:-:S02]  /*4d40*/  ULOP3.LUT UR16, UR4, 0x10000, URZ, 0xfc, !UPT ;  /* 0x0001000004107892 */ /* 0x000fc4000f8efc3f */
[----:B------:R-:W-:Y:S01]  /*4d50*/  UIADD3 UR6, UR18, 0x2, URZ ;  /* 0x0000000212067890 */ /* 0x000fe2000fffe03f */
[----:B------:R-:W-:Y:S01]  /*4d60*/  IMAD R9, R168, R9, 0x41 ;  /* 0x00000041a8097424 */ /* 0x000fe200078e0209 */
[----:B------:R-:W-:Y:S02]  /*4d70*/  UIADD3 UR4, UR16, 0x2, URZ ;  /* 0x0000000210047890 */ /* 0x000fe4000fffe03f */
[----:B------:R-:W-:Y:S02]  /*4d80*/  UIADD3 UR10, UR18, 0x4, URZ ;  /* 0x00000004120a7890 */ /* 0x000fe4000fffe03f */
[----:B------:R-:W-:Y:S02]  /*4d90*/  UIADD3 UR8, UR16, 0x4, URZ ;  /* 0x0000000410087890 */ /* 0x000fe4000fffe03f */
[----:B------:R-:W-:Y:S01]  /*4da0*/  HGMMA.64x64x16.F32 R24, gdesc[UR16], RZ, !UPT, gsb0 ;  /* 0x00e00000101879f0 */ /* 0x000fe2000c0008ff */
[----:B------:R-:W-:Y:S02]  /*4db0*/  UIADD3 UR14, UR18, 0x6, URZ ;  /* 0x00000006120e7890 */ /* 0x000fe4000fffe03f */
[----:B------:R-:W-:Y:S01]  /*4dc0*/  UIADD3 UR12, UR16, 0x6, URZ ;  /* 0x00000006100c7890 */ /* 0x000fe2000fffe03f */
[----:B------:R-:W-:Y:S01]  /*4dd0*/  UMOV UR15, 0x40000040 ;  /* 0x40000040000f7882 */ /* 0x000fe20000000000 */
[----:B------:R-:W-:Y:S01]  /*4de0*/  UMOV UR13, 0x40000040 ;  /* 0x40000040000d7882 */ /* 0x000fe20000000000 */
[----:B------:R-:W-:-:S02]  /*4df0*/  ULDC UR20, c[0x0][0x9dc] ;  /* 0x0002770000147ab9 */ /* 0x000fc40000000800 */
[----:B------:R-:W-:Y:S01]  /*4e00*/  ULOP3.LUT UR20, URZ, UR20, URZ, 0x33, !UPT ;  /* 0x000000143f147292 */ /* 0x000fe2000f8e333f */
[----:B------:R-:W-:Y:S02]  /*4e10*/  WARPGROUP.DEPBAR.LE gsb0, 0x0 ;  /* 0x00008000000079c5 */ /* 0x000fe40000010000 */
[----:B------:R-:W-:-:S06]  /*4e20*/  WARPGROUP.ARRIVE ;  /* 0x00000000000079c5 */ /* 0x000fcc0000000000 */
[----:B------:R-:W-:Y:S01]  /*4e30*/  HGMMA.64x64x16.F32 R24, gdesc[UR4], R24, gsb0 ;  /* 0x00e00000041879f0 */ /* 0x000fe20008000818 */
[----:B------:R-:W-:Y:S01]  /*4e40*/  ULDC UR7, c[0x0][0x448] ;  /* 0x0001120000077ab9 */ /* 0x000fe20000000800 */
[----:B------:R-:W-:Y:S01]  /*4e50*/  ULDC UR6, c[0x0][0x9d8] ;  /* 0x0002760000067ab9 */ /* 0x000fe20000000800 */
[----:B------:R-:W-:-:S06]  /*4e60*/  UISETP.NE.AND UP0, UPT, UR7, 0x1, UPT ;  /* 0x000000010700788c */ /* 0x000fcc000bf05270 */
[----:B------:R-:W-:Y:S02]  /*4e70*/  PLOP3.LUT P2, PT, PT, PT, UP0, 0x80, 0x0 ;  /* 0x000000000000781c */ /* 0x000fe40003f4f008 */
[----:B------:R-:W-:-:S03]  /*4e80*/  PLOP3.LUT P3, PT, PT, PT, UP0, 0x80, 0x0 ;  /* 0x000000000000781c */ /* 0x000fc60003f6f008 */
[----:B------:R-:W-:-:S08]  /*4e90*/  @UP0 ULDC UR7, c[0x0][0x44c] ;  /* 0x0001130000070ab9 */ /* 0x000fd00000000800 */
[----:B------:R-:W-:Y:S01]  /*4ea0*/  @P2 IMAD.HI.U32 R6, R4, UR7, RZ ;  /* 0x0000000704062c27 */ /* 0x000fe2000f8e00ff */
[----:B------:R-:W-:-:S03]  /*4eb0*/  @UP0 ULDC UR7, c[0x0][0x450] ;  /* 0x0001140000070ab9 */ /* 0x000fc60000000800 */
[----:B------:R-:W-:Y:S01]  /*4ec0*/  @!P1 VIADD R4, R7, 0x28c40 ;  /* 0x00028c4007049836 */ /* 0x000fe20000000000 */
[----:B------:R-:W-:-:S04]  /*4ed0*/  @P3 SHF.R.U32.HI R5, RZ, UR7, R6 ;  /* 0x00000007ff053c19 */ /* 0x000fc80008011606 */
[----:B------:R-:W-:Y:S01]  /*4ee0*/  @!P1 PRMT R4, RZ, 0x654, R4 ;  /* 0x00000654ff049816 */ /* 0x000fe20000000004 */
[----:B------:R-:W-:Y:S02]  /*4ef0*/  WARPGROUP.DEPBAR.LE gsb0, 0x0 ;  /* 0x00008000000079c5 */ /* 0x000fe40000010000 */
[----:B------:R-:W-:-:S06]  /*4f00*/  WARPGROUP.ARRIVE ;  /* 0x00000000000079c5 */ /* 0x000fcc0000000000 */
[----:B------:R-:W-:Y:S03]  /*4f10*/  HGMMA.64x64x16.F32 R24, gdesc[UR8], R24, gsb0 ;  /* 0x00e00000081879f0 */ /* 0x000fe60008000818 */
[----:B------:R-:W-:Y:S02]  /*4f20*/  WARPGROUP.DEPBAR.LE gsb0, 0x0 ;  /* 0x00008000000079c5 */ /* 0x000fe40000010000 */
[----:B------:R-:W-:-:S06]  /*4f30*/  WARPGROUP.ARRIVE ;  /* 0x00000000000079c5 */ /* 0x000fcc0000000000 */
[----:B------:R-:W-:Y:S01]  /*4f40*/  HGMMA.64x64x16.F32 R24, gdesc[UR12], R24, gsb0 ;  /* 0x00e000000c1879f0 */ /* 0x000fe20008000818 */
[----:B------:R-:W-:Y:S02]  /*4f50*/  ULDC.64 UR14, c[0x0][0x9e0] ;  /* 0x00027800000e7ab9 */ /* 0x000fe40000000a00 */
[----:B------:R-:W-:-:S06]  /*4f60*/  UISETP.GE.AND UP1, UPT, UR15, 0x1, UPT ;  /* 0x000000010f00788c */ /* 0x000fcc000bf26270 */
[----:B------:R-:W-:Y:S01]  /*4f70*/  PLOP3.LUT P2, PT, PT, PT, UP1, 0x40, 0x0 ;  /* 0x000000000000781c */ /* 0x000fe20003f4e818 */
[----:B------:R-:W-:Y:S02]  /*4f80*/  WARPGROUP.DEPBAR.LE gsb0, 0x0 ;  /* 0x00008000000079c5 */ /* 0x000fe40000010000 */
[----:B------:R-:W-:Y:S01]  /*4f90*/  FMUL.FTZ R38, R38, UR6 ;  /* 0x0000000626267c20 */ /* 0x000fe20008410000 */
[----:B------:R-:W-:Y:S01]  /*4fa0*/  FMUL.FTZ R24, R24, UR6 ;  /* 0x0000000618187c20 */ /* 0x000fe20008410000 */
[----:B------:R-:W-:Y:S01]  /*4fb0*/  FMUL.FTZ R25, R25, UR6 ;  /* 0x0000000619197c20 */ /* 0x000fe20008410000 */
[----:B------:R-:W-:Y:S01]  /*4fc0*/  FMUL.FTZ R3, R26, UR6 ;  /* 0x000000061a037c20 */ /* 0x000fe20008410000 */
[----:B------:R0:W3:Y:S01]  /*4fd0*/  MUFU.TANH R14, R38 ;  /* 0x00000026000e7308 */ /* 0x0000e20000002400 */
        /* <DEDUP_REMOVED lines=8> */
[----:B0-----:R-:W0:Y:S01]  /*5060*/  SHFL.IDX PT, R38, R5, RZ, 0x1c1f ;  /* 0x001c1fff05267589 */ /* 0x001e2200000e0000 */
        /* <DEDUP_REMOVED lines=17> */
[----:B------:R-:W0:Y:S01]  /*5180*/  MUFU.TANH R24, R24 ;  /* 0x0000001800187308 */ /* 0x000e220000002400 */
[----:B------:R-:W-:Y:S01]  /*5190*/  FMUL.FTZ R34, R34, UR6 ;  /* 0x0000000622227c20 */ /* 0x000fe20008410000 */
[----:B------:R-:W-:Y:S01]  /*51a0*/  FMUL.FTZ R27, R27, UR6 ;  /* 0x000000061b1b7c20 */ /* 0x000fe20008410000 */
[----:B------:R-:W-:Y:S01]  /*51b0*/  FMUL.FTZ R31, R31, UR6 ;  /* 0x000000061f1f7c20 */ /* 0x000fe20008410000 */
[----:B------:R-:W-:Y:S01]  /*51c0*/  LEA R26, R168, 0xffffffc0, 0x6 ;  /* 0xffffffc0a81a7811 */ /* 0x000fe200078e30ff */
[----:B------:R-:W-:Y:S01]  /*51d0*/  FMUL.FTZ R35, R35, UR6 ;  /* 0x0000000623237c20 */ /* 0x000fe20008410000 */
[----:B----4-:R-:W-:-:S02]  /*51e0*/  IADD3 R4, -R2, UR49, R9 ;  /* 0x0000003102047c10 */ /* 0x010fc4000fffe109 */
[----:B------:R-:W4:Y:S03]  /*51f0*/  MUFU.TANH R25, R25 ;  /* 0x0000001900197308 */ /* 0x000f260000002400 */
[----:B------:R-:W-:-:S05]  /*5200*/  VIADD R4, R4, -UR51 ;  /* 0x8000003304047c36 */ /* 0x000fca0008000000 */
        /* <DEDUP_REMOVED lines=27> */
[----:B-----5:R-:W-:-:S07]  /*53c0*/  VIADD R34, R4, UR14 ;  /* 0x0000000e04227c36 */ /* 0x020fce0008000000 */
[----:B------:R5:W2:Y:S01]  /*53d0*/  MUFU.TANH R11, R31 ;  /* 0x0000001f000b7308 */ /* 0x000aa20000002400 */
[----:B-1----:R-:W-:-:S07]  /*53e0*/  IADD3 R27, -R2, UR49, -R26 ;  /* 0x00000031021b7c10 */ /* 0x002fce000fffe91a */
[----:B------:R1:W2:Y:S01]  /*53f0*/  MUFU.TANH R13, R35 ;  /* 0x00000023000d7308 */ /* 0x0002a20000002400 */
[----:B-----5:R-:W-:Y:S01]  /*5400*/  VIADD R31, R4, UR20 ;  /* 0x00000014041f7c36 */ /* 0x020fe20008000000 */
[----:B0-----:R-:W-:-:S03]  /*5410*/  VIADDMNMX R4, R38, R34, R27, PT ;  /* 0x0000002226047246 */ /* 0x001fc6000380011b */
[----:B------:R-:W-:Y:S02]  /*5420*/  IMAD.IADD R6, R31, 0x1, R38 ;  /* 0x000000011f067824 */ /* 0x000fe400078e0226 */
[----:B-1----:R-:W-:Y:S01]  /*5430*/  VIADD R35, R9, 0xffffffff ;  /* 0xffffffff09237836 */ /* 0x002fe20000000000 */
[----:B---34-:R-:W-:Y:S06]  /*5440*/  @P2 BRA `(.L_x_5348) ;  /* 0x00000000005c2947 */ /* 0x018fec0003800000 */
[----:B------:R-:W-:Y:S01]  /*5450*/  IMAD.U32 R9, RZ, RZ, UR51 ;  /* 0x00000033ff097e24 */ /* 0x000fe2000f8e00ff */
[----:B------:R-:W-:Y:S04]  /*5460*/  BSSY B0, `(.L_x_5349) ;  /* 0x0000011000007945 */ /* 0x000fe80003800000 */
[----:B------:R-:W-:-:S04]  /*5470*/  IADD3 R9, -R9, UR49, R38 ;  /* 0x0000003109097c10 */ /* 0x000fc8000fffe126 */
        /* <DEDUP_REMOVED lines=10> */
.L_x_5350:
[----:B------:R-:W-:-:S06]  /*5520*/  UISETP.NE.AND UP2, UPT, UR15, 0x1, UPT ;  /* 0x000000010f00788c */ /* 0x000fcc000bf45270 */
[----:B------:R-:W-:-:S05]  /*5530*/  PLOP3.LUT P2, PT, PT, PT, UP2, 0x80, 0x0 ;  /* 0x000000000000781c */ /* 0x000fca0003f4f028 */
[----:B------:R-:W-:-:S08]  /*5540*/  @UP2 ULDC.64 UR6, c[0x0][0x9e8] ;  /* 0x00027a0000062ab9 */ /* 0x000fd00000000a00 */
[----:B------:R-:W-:-:S05]  /*5550*/  @P2 IMAD.HI.U32 R38, R9, UR6, RZ ;  /* 0x0000000609262c27 */ /* 0x000fca000f8e00ff */
[----:B------:R-:W-:-:S07]  /*5560*/  @P2 SHF.R.U32.HI R9, RZ, UR7, R38 ;  /* 0x00000007ff092c19 */ /* 0x000fce0008011626 */
.L_x_5351:
[----:B------:R-:W-:Y:S05]  /*5570*/  BSYNC B0 ;  /* 0x0000000000007941 */ /* 0x000fea0003800000 */
.L_x_5349:
[----:B------:R-:W-:-:S04]  /*5580*/  IMAD R9, R9, UR15, -R26 ;  /* 0x0000000f09097c24 */ /* 0x000fc8000f8e0a1a */
[----:B------:R-:W-:-:S05]  /*5590*/  IMAD.IADD R9, R9, 0x1, -R2 ;  /* 0x0000000109097824 */ /* 0x000fca00078e0a02 */
[----:B------:R-:W-:Y:S02]  /*55a0*/  VIMNMX R6, R6, R9, !PT ;  /* 0x0000000906067248 */ /* 0x000fe40007fe0100 */
[----:B------:R-:W-:-:S07]  /*55b0*/  VIADDMNMX R4, R9, UR15, R4, PT ;  /* 0x0000000f09047c46 */ /* 0x000fce000b800104 */
.L_x_5348:
[C---:B------:R-:W-:Y:S02]  /*55c0*/  ISETP.GE.AND P2, PT, R35.reuse, 0x2, PT ;  /* 0x000000022300780c */ /* 0x040fe40003f46270 */
[C---:B------:R-:W-:Y:S02]  /*55d0*/  ISETP.GE.AND P6, PT, R35.reuse, 0xa, PT ;  /* 0x0000000a2300780c */ /* 0x040fe40003fc6270 */
[----:B------:R-:W-:Y:S02]  /*55e0*/  ISETP.GT.AND P4, PT, R6, 0x1, !P2 ;  /* 0x000000010600780c */ /* 0x000fe40005784270 */
[----:B------:R-:W-:Y:S02]  /*55f0*/  ISETP.GE.AND P3, PT, R35, 0x9, PT ;  /* 0x000000092300780c */ /* 0x000fe40003f66270 */
[----:B------:R-:W-:Y:S02]  /*5600*/  ISETP.LT.OR P4, PT, R4, 0x2, P4 ;  /* 0x000000020400780c */ /* 0x000fe40002781670 */
[----:B------:R-:W-:-:S02]  /*5610*/  ISETP.GT.AND P5, PT, R6, 0x8, !P3 ;  /* 0x000000080600780c */ /* 0x000fc40005fa4270 */
[----:B------:R-:W-:Y:S02]  /*5620*/  FSEL R38, R25, -INF , !P4 ;  /* 0xff80000019267808 */ /* 0x000fe40006000000 */
[----:B------:R-:W-:Y:S02]  /*5630*/  ISETP.GT.AND P4, PT, R6, 0x9, !P6 ;  /* 0x000000090600780c */ /* 0x000fe40007784270 */
[----:B------:R-:W-:Y:S02]  /*5640*/  P2R R25, PR, RZ, 0x40 ;  /* 0x00000040ff197803 */ /* 0x000fe40000000000 */
        /* <DEDUP_REMOVED lines=68> */
[----:B------:R-:W-:Y:S02]  /*5a90*/  PLOP3.LUT P6, PT, PT, PT, UP1, 0x40, 0x0 ;  /* 0x000000000000781c */ /* 0x000fe40003fce818 */
[----:B0-----:R-:W-:Y:S01]  /*5aa0*/  VIADDMNMX R4, R24, R34, R27, PT ;  /* 0x0000002218047246 */ /* 0x001fe2000380011b */
[----:B------:R-:W-:-:S10]  /*5ab0*/  IMAD.IADD R6, R31, 0x1, R24 ;  /* 0x000000011f067824 */ /* 0x000fd400078e0218 */
[----:B------:R-:W-:Y:S05]  /*5ac0*/  @P6 BRA `(.L_x_5352) ;  /* 0x0000000000646947 */ /* 0x000fea0003800000 */
        /* <DEDUP_REMOVED lines=14> */
.L_x_5354:
[----:B------:R-:W-:-:S06]  /*5bb0*/  UISETP.NE.AND UP2, UPT, UR15, 0x1, UPT ;  /* 0x000000010f00788c */ /* 0x000fcc000bf45270 */
[----:B------:R-:W-:-:S05]  /*5bc0*/  PLOP3.LUT P6, PT, PT, PT, UP2, 0x80, 0x0 ;  /* 0x000000000000781c */ /* 0x000fca0003fcf028 */
[----:B------:R-:W-:-:S08]  /*5bd0*/  @UP2 ULDC.64 UR6, c[0x0][0x9e8] ;  /* 0x00027a0000062ab9 */ /* 0x000fd00000000a00 */
[----:B------:R-:W-:Y:S01]  /*5be0*/  @P6 IMAD.HI.U32 R24, R5, UR6, RZ ;  /* 0x0000000605186c27 */ /* 0x000fe2000f8e00ff */
[----:B------:R-:W-:-:S13]  /*5bf0*/  PLOP3.LUT P6, PT, PT, PT, UP2, 0x80, 0x0 ;  /* 0x000000000000781c */ /* 0x000fda0003fcf028 */
[----:B------:R-:W-:-:S07]  /*5c00*/  @P6 SHF.R.U32.HI R5, RZ, UR7, R24 ;  /* 0x00000007ff056c19 */ /* 0x000fce0008011618 */
.L_x_5355:
[----:B------:R-:W-:Y:S05]  /*5c10*/  BSYNC B0 ;  /* 0x0000000000007941 */ /* 0x000fea0003800000 */
.L_x_5353:
[----:B------:R-:W-:-:S04]  /*5c20*/  IMAD R5, R5, UR15, -R26 ;  /* 0x0000000f05057c24 */ /* 0x000fc8000f8e0a1a */
[----:B------:R-:W-:-:S05]  /*5c30*/  IMAD.IADD R5, R5, 0x1, -R2 ;  /* 0x0000000105057824 */ /* 0x000fca00078e0a02 */
[----:B------:R-:W-:Y:S02]  /*5c40*/  VIMNMX R6, R6, R5, !PT ;  /* 0x0000000506067248 */ /* 0x000fe40007fe0100 */
[----:B------:R-:W-:-:S07]  /*5c50*/  VIADDMNMX R4, R5, UR15, R4, PT ;  /* 0x0000000f05047c46 */ /* 0x000fce000b800104 */
.L_x_5352:
[----:B------:R-:W-:Y:S01]  /*5c60*/  BAR.SYNC.DEFER_BLOCKING 0xf, 0x100 ;  /* 0x03c4000000007b1d */ /* 0x000fe20000010000 */
[----:B------:R-:W-:Y:S02]  /*5c70*/  ISETP.GT.AND P2, PT, R6, 0x1, !P2 ;  /* 0x000000010600780c */ /* 0x000fe40005744270 */
[----:B------:R-:W-:Y:S02]  /*5c80*/  FMNMX.FTZ R5, R32, R38, !PT ;  /* 0x0000002620057209 */ /* 0x000fe40007810000 */
[----:B------:R-:W-:Y:S01]  /*5c90*/  ISETP.LT.OR P2, PT, R4, 0x2, P2 ;  /* 0x000000020400780c */ /* 0x000fe20001741670 */
[----:B------:R-:W-:Y:S01]  /*5ca0*/  ULDC UR10, c[0x0][0x988] ;  /* 0x00026200000a7ab9 */ /* 0x000fe20000000800 */
[----:B------:R-:W-:Y:S02]  /*5cb0*/  FMNMX.FTZ R5, R42, R5, !PT ;  /* 0x000000052a057209 */ /* 0x000fe40007810000 */
[----:B------:R-:W-:Y:S02]  /*5cc0*/  FSEL R10, R10, -INF , !P2 ;  /* 0xff8000000a0a7808 */ /* 0x000fe40005000000 */
[----:B------:R-:W-:-:S02]  /*5cd0*/  ISETP.NE.AND P2, PT, R25, RZ, PT ;  /* 0x000000ff1900720c */ /* 0x000fc40003f45270 */
[----:B------:R-:W-:Y:S02]  /*5ce0*/  FMNMX.FTZ R5, R56, R5, !PT ;  /* 0x0000000538057209 */ /* 0x000fe40007810000 */
[----:B------:R-:W-:Y:S02]  /*5cf0*/  ISETP.GT.AND P2, PT, R6, 0x9, !P2 ;  /* 0x000000090600780c */ /* 0x000fe40005744270 */
[----:B------:R-:W-:Y:S02]  /*5d00*/  FMNMX.FTZ R5, R58, R5, !PT ;  /* 0x000000053a057209 */ /* 0x000fe40007810000 */
[----:B------:R-:W-:Y:S02]  /*5d10*/  ISETP.LT.OR P2, PT, R4, 0xa, P2 ;  /* 0x0000000a0400780c */ /* 0x000fe40001741670 */
[----:B------:R-:W-:Y:S02]  /*5d20*/  FMNMX.FTZ R5, R60, R5, !PT ;  /* 0x000000053c057209 */ /* 0x000fe40007810000 */
[----:B--2---:R-:W-:-:S02]  /*5d30*/  FSEL R11, R11, -INF , !P2 ;  /* 0xff8000000b0b7808 */ /* 0x004fc40005000000 */
        /* <DEDUP_REMOVED lines=22> */
[C---:B------:R-:W-:Y:S02]  /*5ea0*/  ISETP.GT.AND P3, PT, R6.reuse, 0x8, !P3 ;  /* 0x000000080600780c */ /* 0x040fe40005f64270 */
[----:B------:R-:W-:-:S02]  /*5eb0*/  ISETP.GT.AND P2, PT, R6, 0x19, !P2 ;  /* 0x000000190600780c */ /* 0x000fc40005744270 */
[----:B------:R-:W-:Y:S02]  /*5ec0*/  FMNMX.FTZ R27, R72, R5, !PT ;  /* 0x00000005481b7209 */ /* 0x000fe40007810000 */
[C---:B------:R-:W-:Y:S02]  /*5ed0*/  ISETP.LT.OR P2, PT, R4.reuse, 0x1a, P2 ;  /* 0x0000001a0400780c */ /* 0x040fe40001741670 */
[----:B------:R-:W-:Y:S01]  /*5ee0*/  ISETP.LT.OR P3, PT, R4, 0x9, P3 ;  /* 0x000000090400780c */ /* 0x000fe20001f61670 */
[----:B------:R-:W0:Y:S01]  /*5ef0*/  SHFL.BFLY PT, R26, R27, 0x2, 0x1f ;  /* 0x0c401f001b1a7f89 */ /* 0x000e2200000e0000 */
[----:B------:R-:W-:Y:S02]  /*5f00*/  FSEL R15, R15, -INF , !P2 ;  /* 0xff8000000f0f7808 */ /* 0x000fe40005000000 */
[----:B------:R-:W-:Y:S02]  /*5f10*/  ISETP.NE.AND P2, PT, R37, RZ, PT ;  /* 0x000000ff2500720c */ /* 0x000fe40003f45270 */
[----:B------:R-:W-:-:S02]  /*5f20*/  ISETP.NE.AND P6, PT, R9, RZ, PT ;  /* 0x000000ff0900720c */ /* 0x000fc40003fc5270 */
[----:B------:R-:W-:Y:S02]  /*5f30*/  ISETP.GT.AND P2, PT, R6, 0x20, !P2 ;  /* 0x000000200600780c */ /* 0x000fe40005744270 */
[----:B------:R-:W-:Y:S02]  /*5f40*/  FSEL R9, R30, -INF , !P3 ;  /* 0xff8000001e097808 */ /* 0x000fe40005800000 */
[----:B------:R-:W-:Y:S02]  /*5f50*/  ISETP.LT.OR P2, PT, R4, 0x21, P2 ;  /* 0x000000210400780c */ /* 0x000fe40001741670 */
[----:B------:R-:W-:Y:S02]  /*5f60*/  ISETP.NE.AND P3, PT, R41, RZ, PT ;  /* 0x000000ff2900720c */ /* 0x000fe40003f65270 */
[----:B------:R-:W-:Y:S02]  /*5f70*/  FSEL R20, R20, -INF , !P2 ;  /* 0xff80000014147808 */ /* 0x000fe40005000000 */
[----:B------:R-:W-:-:S02]  /*5f80*/  ISETP.NE.AND P2, PT, R39, RZ, PT ;  /* 0x000000ff2700720c */ /* 0x000fc40003f45270 */
[C---:B------:R-:W-:Y:S02]  /*5f90*/  ISETP.GT.AND P4, PT, R6.reuse, 0x31, !P4 ;  /* 0x000000310600780c */ /* 0x040fe40006784270 */
[C---:B------:R-:W-:Y:S02]  /*5fa0*/  ISETP.GT.AND P2, PT, R6.reuse, 0x21, !P2 ;  /* 0x000000210600780c */ /* 0x040fe40005744270 */
[----:B------:R-:W-:Y:S02]  /*5fb0*/  ISETP.GT.AND P5, PT, R6, 0x38, !P5 ;  /* 0x000000380600780c */ /* 0x000fe40006fa4270 */
[----:B------:R-:W-:Y:S02]  /*5fc0*/  ISETP.LT.OR P2, PT, R4, 0x22, P2 ;  /* 0x000000220400780c */ /* 0x000fe40001741670 */
[----:B0-----:R-:W-:Y:S02]  /*5fd0*/  FMNMX.FTZ R28, R27, R26, !PT ;  /* 0x0000001a1b1c7209 */ /* 0x001fe40007810000 */
[----:B------:R-:W-:-:S02]  /*5fe0*/  FSEL R21, R21, -INF , !P2 ;  /* 0xff80000015157808 */ /* 0x000fc40005000000 */
[----:B------:R-:W-:Y:S01]  /*5ff0*/  ISETP.GT.AND P2, PT, R6, 0x28, !P3 ;  /* 0x000000280600780c */ /* 0x000fe20005f44270 */
[----:B------:R-:W0:Y:S01]  /*6000*/  SHFL.BFLY PT, R29, R28, 0x1, 0x1f ;  /* 0x0c201f001c1d7f89 */ /* 0x000e2200000e0000 */
[----:B------:R-:W-:Y:S02]  /*6010*/  ISETP.NE.AND P3, PT, R45, RZ, PT ;  /* 0x000000ff2d00720c */ /* 0x000fe40003f65270 */
[----:B------:R-:W-:Y:S02]  /*6020*/  ISETP.LT.OR P2, PT, R4, 0x29, P2 ;  /* 0x000000290400780c */ /* 0x000fe40001741670 */
[----:B------:R-:W-:Y:S02]  /*6030*/  ISETP.GT.AND P3, PT, R6, 0x30, !P3 ;  /* 0x000000300600780c */ /* 0x000fe40005f64270 */
[----:B------:R-:W-:Y:S02]  /*6040*/  FSEL R24, R46, -INF , !P2 ;  /* 0xff8000002e187808 */ /* 0x000fe40005000000 */
[----:B------:R-:W-:-:S02]  /*6050*/  ISETP.GT.AND P2, PT, R6, RZ, !P6 ;  /* 0x000000ff0600720c */ /* 0x000fc40007744270 */
[----:B------:R-:W-:Y:S02]  /*6060*/  ISETP.NE.AND P6, PT, R35, RZ, PT ;  /* 0x000000ff2300720c */ /* 0x000fe40003fc5270 */
[C---:B------:R-:W-:Y:S02]  /*6070*/  ISETP.LT.OR P2, PT, R4.reuse, 0x1, P2 ;  /* 0x000000010400780c */ /* 0x040fe40001741670 */
[----:B------:R-:W-:Y:S02]  /*6080*/  ISETP.LT.OR P3, PT, R4, 0x31, P3 ;  /* 0x000000310400780c */ /* 0x000fe40001f61670 */
[----:B------:R-:W-:Y:S02]  /*6090*/  FSEL R3, R3, -INF , !P2 ;  /* 0xff80000003037808 */ /* 0x000fe40005000000 */
[----:B------:R-:W-:Y:S02]  /*60a0*/  ISETP.NE.AND P2, PT, R43, RZ, PT ;  /* 0x000000ff2b00720c */ /* 0x000fe40003f45270 */
[----:B------:R-:W-:-:S02]  /*60b0*/  FMNMX.FTZ R26, R3, R10, !PT ;  /* 0x0000000a031a7209 */ /* 0x000fc40007810000 */
[----:B------:R-:W-:Y:S02]  /*60c0*/  ISETP.GT.AND P2, PT, R6, 0x29, !P2 ;  /* 0x000000290600780c */ /* 0x000fe40005744270 */
[----:B------:R-:W-:Y:S02]  /*60d0*/  FMNMX.FTZ R26, R9, R26, !PT ;  /* 0x0000001a091a7209 */ /* 0x000fe40007810000 */
[C---:B------:R-:W-:Y:S02]  /*60e0*/  ISETP.LT.OR P2, PT, R4.reuse, 0x2a, P2 ;  /* 0x0000002a0400780c */ /* 0x040fe40001741670 */
[----:B------:R-:W-:Y:S02]  /*60f0*/  FMNMX.FTZ R5, R11, R26, !PT ;  /* 0x0000001a0b057209 */ /* 0x000fe40007810000 */
[----:B------:R-:W-:Y:S02]  /*6100*/  ISETP.LT.OR P4, PT, R4, 0x32, P4 ;  /* 0x000000320400780c */ /* 0x000fe40002781670 */
[----:B------:R-:W-:-:S02]  /*6110*/  FMNMX.FTZ R26, R12, R5, !PT ;  /* 0x000000050c1a7209 */ /* 0x000fc40007810000 */
[----:B0-----:R-:W-:Y:S02]  /*6120*/  FMNMX.FTZ R5, R28, R29, !PT ;  /* 0x0000001d1c057209 */ /* 0x001fe40007810000 */
[----:B------:R-:W-:Y:S02]  /*6130*/  FMNMX.FTZ R25, R13, R26, !PT ;  /* 0x0000001a0d197209 */ /* 0x000fe40007810000 */
[----:B------:R-:W-:Y:S01]  /*6140*/  ISETP.LT.OR P5, PT, R4, 0x39, P5 ;  /* 0x000000390400780c */ /* 0x000fe20002fa1670 */
[----:B------:R-:W-:Y:S01]  /*6150*/  FMUL.FTZ R28, R5, UR10 ;  /* 0x0000000a051c7c20 */ /* 0x000fe20008410000 */
[----:B------:R-:W-:Y:S02]  /*6160*/  FMNMX.FTZ R26, R14, R25, !PT ;  /* 0x000000190e1a7209 */ /* 0x000fe40007810000 */
[----:B------:R-:W-:Y:S02]  /*6170*/  FSEL R25, R47, -INF , !P2 ;  /* 0xff8000002f197808 */ /* 0x000fe40005000000 */
[----:B------:R-:W-:-:S02]  /*6180*/  FMNMX.FTZ R27, R15, R26, !PT ;  /* 0x0000001a0f1b7209 */ /* 0x000fc40007810000 */
[----:B------:R-:W-:Y:S02]  /*6190*/  FSETP.NEU.FTZ.AND P2, PT, R5, -INF , PT ;  /* 0xff8000000500780b */ /* 0x000fe40003f5d000 */
[----:B------:R-:W-:Y:S02]  /*61a0*/  FMNMX.FTZ R26, R20, R27, !PT ;  /* 0x0000001b141a7209 */ /* 0x000fe40007810000 */
[----:B------:R-:W-:Y:S02]  /*61b0*/  FSEL R31, R28, RZ, P2 ;  /* 0x000000ff1c1f7208 */ /* 0x000fe40001000000 */
[----:B------:R-:W-:Y:S02]  /*61c0*/  FMNMX.FTZ R27, R21, R26, !PT ;  /* 0x0000001a151b7209 */ /* 0x000fe40007810000 */
[----:B------:R-:W-:Y:S01]  /*61d0*/  ISETP.GT.AND P2, PT, R6, 0x39, !P6 ;  /* 0x000000390600780c */ /* 0x000fe20007744270 */
[--C-:B------:R-:W-:Y:S01]  /*61e0*/  FFMA.FTZ R30, R32, UR10, -R31.reuse ;  /* 0x0000000a201e7c23 */ /* 0x100fe2000801081f */
[----:B------:R-:W-:Y:S01]  /*61f0*/  FMNMX.FTZ R6, R24, R27, !PT ;  /* 0x0000001b18067209 */ /* 0x000fe20007810000 */
[--C-:B------:R-:W-:Y:S01]  /*6200*/  FFMA.FTZ R34, R56, UR10, -R31.reuse ;  /* 0x0000000a38227c23 */ /* 0x100fe2000801081f */
[----:B------:R-:W-:Y:S01]  /*6210*/  FSEL R26, R50, -INF , !P3 ;  /* 0xff800000321a7808 */ /* 0x000fe20005800000 */
[----:B------:R0:W-:Y:S01]  /*6220*/  MUFU.EX2 R152, R30 ;  /* 0x0000001e00987308 */ /* 0x0001e20000000800 */
        /* <DEDUP_REMOVED lines=8> */
[----:B------:R-:W-:Y:S01]  /*62b0*/  FSEL R4, R54, -INF , !P5 ;  /* 0xff80000036047808 */ /* 0x000fe20006800000 */
[--C-:B0-----:R-:W-:Y:S01]  /*62c0*/  FFMA.FTZ R30, R42, UR10, -R31.reuse ;  /* 0x0000000a2a1e7c23 */ /* 0x101fe2000801081f */
[----:B------:R-:W-:Y:S01]  /*62d0*/  FMNMX.FTZ R29, R27, R6, !PT ;  /* 0x000000061b1d7209 */ /* 0x000fe20007810000 */
[--C-:B------:R-:W-:Y:S01]  /*62e0*/  FFMA.FTZ R42, R68, UR10, -R31.reuse ;  /* 0x0000000a442a7c23 */ /* 0x100fe2000801081f */
[----:B------:R-:W-:Y:S01]  /*62f0*/  FSEL R28, R55, -INF , !P2 ;  /* 0xff800000371c7808 */ /* 0x000fe20005000000 */
[--C-:B------:R-:W-:Y:S01]  /*6300*/  FFMA.FTZ R39, R64, UR10, -R31.reuse ;  /* 0x0000000a40277c23 */ /* 0x100fe2000801081f */
[----:B------:R-:W-:Y:S01]  /*6310*/  FMNMX.FTZ R29, R4, R29, !PT ;  /* 0x0000001d041d7209 */ /* 0x000fe20007810000 */
[----:B------:R-:W-:Y:S01]  /*6320*/  MUFU.EX2 R154, R30 ;  /* 0x0000001e009a7308 */ /* 0x000fe20000000800 */
[--C-:B-1----:R-:W-:Y:S01]  /*6330*/  FFMA.FTZ R34, R66, UR10, -R31.reuse ;  /* 0x0000000a42227c23 */ /* 0x102fe2000801081f */
[--C-:B------:R-:W-:Y:S01]  /*6340*/  FFMA.FTZ R40, R40, UR10, -R31.reuse ;  /* 0x0000000a28287c23 */ /* 0x100fe2000801081f */
[----:B------:R-:W-:Y:S01]  /*6350*/  FMNMX.FTZ R29, R28, R29, !PT ;  /* 0x0000001d1c1d7209 */ /* 0x000fe20007810000 */
[----:B------:R-:W-:-:S04]  /*6360*/  FFMA.FTZ R45, R70, UR10, -R31 ;  /* 0x0000000a462d7c23 */ /* 0x000fc8000801081f */
[----:B------:R-:W0:Y:S01]  /*6370*/  SHFL.BFLY PT, R6, R29, 0x2, 0x1f ;  /* 0x0c401f001d067f89 */ /* 0x000e2200000e0000 */
[----:B------:R-:W-:Y:S08]  /*6380*/  MUFU.EX2 R41, R34 ;  /* 0x0000002200297308 */ /* 0x000ff00000000800 */
[----:B------:R1:W-:Y:S08]  /*6390*/  MUFU.EX2 R33, R32 ;  /* 0x0000002000217308 */ /* 0x0003f00000000800 */
[----:B------:R-:W-:Y:S01]  /*63a0*/  MUFU.EX2 R36, R36 ;  /* 0x0000002400247308 */ /* 0x000fe20000000800 */
[----:B-1----:R-:W-:Y:S01]  /*63b0*/  FFMA.FTZ R32, R60, UR10, -R31 ;  /* 0x0000000a3c207c23 */ /* 0x002fe2000801081f */
[----:B0-----:R-:W-:-:S06]  /*63c0*/  FMNMX.FTZ R30, R29, R6, !PT ;  /* 0x000000061d1e7209 */ /* 0x001fcc0007810000 */
[----:B------:R-:W-:Y:S01]  /*63d0*/  MUFU.EX2 R43, R42 ;  /* 0x0000002a002b7308 */ /* 0x000fe20000000800 */
[----:B------:R-:W0:Y:S07]  /*63e0*/  SHFL.BFLY PT, R29, R30, 0x1, 0x1f ;  /* 0x0c201f001e1d7f89 */ /* 0x000e2e00000e0000 */
[----:B------:R1:W2:Y:S08]  /*63f0*/  MUFU.EX2 R37, R32 ;  /* 0x0000002000257308 */ /* 0x0002b00000000800 */
[----:B------:R-:W-:Y:S01]  /*6400*/  MUFU.EX2 R38, R38 ;  /* 0x0000002600267308 */ /* 0x000fe20000000800 */
[--C-:B-1----:R-:W-:Y:S01]  /*6410*/  FFMA.FTZ R32, R44, UR10, -R31.reuse ;  /* 0x0000000a2c207c23 */ /* 0x102fe2000801081f */
[----:B------:R-:W-:-:S06]  /*6420*/  FFMA.FTZ R44, R48, UR10, -R31 ;  /* 0x0000000a302c7c23 */ /* 0x000fcc000801081f */
[----:B------:R-:W1:Y:S01]  /*6430*/  MUFU.EX2 R39, R39 ;  /* 0x0000002700277308 */ /* 0x000e620000000800 */
[----:B--2---:R-:W-:Y:S02]  /*6440*/  F2FP.F16.F32.PACK_AB R156, R37, R36 ;  /* 0x00000024259c723e */ /* 0x004fe400000000ff */
[----:B0-----:R-:W-:Y:S01]  /*6450*/  FMNMX.FTZ R6, R30, R29, !PT ;  /* 0x0000001d1e067209 */ /* 0x001fe20007810000 */
[--C-:B------:R-:W-:Y:S01]  /*6460*/  FFMA.FTZ R29, R52, UR10, -R31.reuse ;  /* 0x0000000a341d7c23 */ /* 0x100fe2000801081f */
[----:B------:R-:W-:Y:S02]  /*6470*/  FFMA.FTZ R31, R72, UR10, -R31 ;  /* 0x0000000a481f7c23 */ /* 0x000fe4000801081f */
[C---:B------:R-:W-:Y:S01]  /*6480*/  FSETP.NEU.FTZ.AND P2, PT, R6.reuse, -INF , PT ;  /* 0xff8000000600780b */ /* 0x040fe20003f5d000 */
[----:B------:R-:W-:Y:S01]  /*6490*/  FMUL.FTZ R30, R6, UR10 ;  /* 0x0000000a061e7c20 */ /* 0x000fe20008410000 */
[----:B------:R-:W0:Y:S04]  /*64a0*/  MUFU.EX2 R40, R40 ;  /* 0x0000002800287308 */ /* 0x000e280000000800 */
[----:B------:R-:W-:-:S02]  /*64b0*/  FSEL R34, R30, RZ, P2 ;  /* 0x000000ff1e227208 */ /* 0x000fc40001000000 */
[----:B-1----:R-:W-:Y:S02]  /*64c0*/  F2FP.F16.F32.PACK_AB R158, R39, R38 ;  /* 0x00000026279e723e */ /* 0x002fe400000000ff */
        /* <DEDUP_REMOVED lines=18> */
[----:B------:R-:W-:Y:S01]  /*65f0*/  FFMA.FTZ R28, R28, UR10, -R34 ;  /* 0x0000000a1c1c7c23 */ /* 0x000fe20008010822 */
[----:B0-----:R-:W-:-:S05]  /*6600*/  F2FP.F16.F32.PACK_AB R160, R41, R40 ;  /* 0x0000002829a0723e */ /* 0x001fca00000000ff */
[----:B------:R-:W0:Y:S08]  /*6610*/  MUFU.EX2 R9, R9 ;  /* 0x0000000900097308 */ /* 0x000e300000000800 */
[----:B------:R2:W3:Y:S01]  /*6620*/  MUFU.EX2 R42, R11 ;  /* 0x0000000b002a7308 */ /* 0x0004e20000000800 */
[----:B-1----:R-:W-:Y:S01]  /*6630*/  FADD.FTZ R46, R3, R10 ;  /* 0x0000000a032e7221 */ /* 0x002fe20000010000 */
[----:B------:R-:W-:-:S06]  /*6640*/  F2FP.F16.F32.PACK_AB R153, R10, R3 ;  /* 0x000000030a99723e */ /* 0x000fcc00000000ff */
[----:B------:R-:W1:Y:S01]  /*6650*/  MUFU.EX2 R12, R12 ;  /* 0x0000000c000c7308 */ /* 0x000e620000000800 */
[----:B--2---:R-:W-:Y:S01]  /*6660*/  FADD.FTZ R11, R152, R33 ;  /* 0x00000021980b7221 */ /* 0x004fe20000010000 */
[----:B------:R-:W-:-:S03]  /*6670*/  F2FP.F16.F32.PACK_AB R152, R33, R152 ;  /* 0x000000982198723e */ /* 0x000fc600000000ff */
[----:B------:R-:W-:Y:S01]  /*6680*/  FADD.FTZ R48, R154, R11 ;  /* 0x0000000b9a307221 */ /* 0x000fe20000010000 */
[----:B0-----:R-:W-:Y:S01]  /*6690*/  FADD.FTZ R11, R9, R46 ;  /* 0x0000002e090b7221 */ /* 0x001fe20000010000 */
[C---:B------:R-:W-:Y:S01]  /*66a0*/  F2FP.F16.F32.PACK_AB R154, R35.reuse, R154 ;  /* 0x0000009a239a723e */ /* 0x040fe200000000ff */
[----:B------:R-:W0:Y:S01]  /*66b0*/  MUFU.EX2 R13, R13 ;  /* 0x0000000d000d7308 */ /* 0x000e220000000800 */
[----:B------:R-:W-:Y:S01]  /*66c0*/  FADD.FTZ R31, R35, R48 ;  /* 0x00000030231f7221 */ /* 0x000fe20000010000 */
[C---:B---3--:R-:W-:Y:S01]  /*66d0*/  FADD.FTZ R11, R42.reuse, R11 ;  /* 0x0000000b2a0b7221 */ /* 0x048fe20000010000 */
[----:B------:R-:W-:Y:S02]  /*66e0*/  F2FP.F16.F32.PACK_AB R155, R42, R9 ;  /* 0x000000092a9b723e */ /* 0x000fe400000000ff */
[----:B------:R-:W-:-:S03]  /*66f0*/  FADD.FTZ R46, R36, R31 ;  /* 0x0000001f242e7221 */ /* 0x000fc60000010000 */
[----:B------:R-:W2:Y:S01]  /*6700*/  MUFU.EX2 R14, R14 ;  /* 0x0000000e000e7308 */ /* 0x000ea20000000800 */
[----:B------:R-:W-:Y:S01]  /*6710*/  FADD.FTZ R31, R37, R46 ;  /* 0x0000002e251f7221 */ /* 0x000fe20000010000 */
[----:B-1----:R-:W-:Y:S01]  /*6720*/  FADD.FTZ R34, R12, R11 ;  /* 0x0000000b0c227221 */ /* 0x002fe20000010000 */
[----:B------:R1:W-:Y:S02]  /*6730*/  STSM.16.M88.4 [R19+0x26800], R152 ;  /* 0x0268009813007844 */ /* 0x0003e40000000200 */
[----:B------:R-:W-:-:S03]  /*6740*/  FADD.FTZ R46, R38, R31 ;  /* 0x0000001f262e7221 */ /* 0x000fc60000010000 */
[----:B------:R-:W3:Y:S01]  /*6750*/  MUFU.EX2 R15, R15 ;  /* 0x0000000f000f7308 */ /* 0x000ee20000000800 */
[----:B0-----:R-:W-:Y:S01]  /*6760*/  FADD.FTZ R11, R13, R34 ;  /* 0x000000220d0b7221 */ /* 0x001fe20000010000 */
[----:B------:R-:W-:Y:S01]  /*6770*/  FADD.FTZ R31, R39, R46 ;  /* 0x0000002e271f7221 */ /* 0x000fe20000010000 */
[----:B------:R-:W-:-:S03]  /*6780*/  F2FP.F16.F32.PACK_AB R157, R13, R12 ;  /* 0x0000000c0d9d723e */ /* 0x000fc600000000ff */
[----:B------:R-:W-:Y:S02]  /*6790*/  FADD.FTZ R36, R40, R31 ;  /* 0x0000001f28247221 */ /* 0x000fe40000010000 */
[----:B------:R-:W0:Y:S01]  /*67a0*/  MUFU.EX2 R20, R20 ;  /* 0x0000001400147308 */ /* 0x000e220000000800 */
[----:B--2---:R-:W-:Y:S01]  /*67b0*/  FADD.FTZ R34, R14, R11 ;  /* 0x0000000b0e227221 */ /* 0x004fe20000010000 */
[----:B------:R-:W-:-:S06]  /*67c0*/  FADD.FTZ R33, R41, R36 ;  /* 0x0000002429217221 */ /* 0x000fcc0000010000 */
[----:B------:R-:W2:Y:S01]  /*67d0*/  MUFU.EX2 R21, R21 ;  /* 0x0000001500157308 */ /* 0x000ea20000000800 */
[C---:B---3--:R-:W-:Y:S01]  /*67e0*/  FADD.FTZ R31, R15.reuse, R34 ;  /* 0x000000220f1f7221 */ /* 0x048fe20000010000 */
[----:B------:R-:W-:-:S05]  /*67f0*/  F2FP.F16.F32.PACK_AB R159, R15, R14 ;  /* 0x0000000e0f9f723e */ /* 0x000fca00000000ff */
[----:B------:R1:W-:Y:S01]  /*6800*/  STSM.16.M88.4 [R184], R156 ;  /* 0x0000009cb8007844 */ /* 0x0003e20000000200 */
[----:B------:R-:W3:Y:S01]  /*6810*/  MUFU.EX2 R32, R32 ;  /* 0x0000002000207308 */ /* 0x000ee20000000800 */
[----:B0-----:R-:W-:-:S07]  /*6820*/  FADD.FTZ R10, R20, R31 ;  /* 0x0000001f140a7221 */ /* 0x001fce0000010000 */
[----:B------:R-:W0:Y:S01]  /*6830*/  MUFU.EX2 R24, R24 ;  /* 0x0000001800187308 */ /* 0x000e220000000800 */
[C---:B--2---:R-:W-:Y:S01]  /*6840*/  FADD.FTZ R3, R21.reuse, R10 ;  /* 0x0000000a15037221 */ /* 0x044fe20000010000 */
[----:B------:R-:W-:-:S06]  /*6850*/  F2FP.F16.F32.PACK_AB R161, R21, R20 ;  /* 0x0000001415a1723e */ /* 0x000fcc00000000ff */
[----:B------:R-:W2:Y:S01]  /*6860*/  MUFU.EX2 R25, R25 ;  /* 0x0000001900197308 */ /* 0x000ea20000000800 */
[----:B---3--:R-:W-:Y:S01]  /*6870*/  FADD.FTZ R10, R32, R33 ;  /* 0x00000021200a7221 */ /* 0x008fe20000010000 */
[----:B------:R-:W-:-:S03]  /*6880*/  F2FP.F16.F32.PACK_AB R162, R43, R32 ;  /* 0x000000202ba2723e */ /* 0x000fc600000000ff */
[----:B------:R-:W-:-:S03]  /*6890*/  FADD.FTZ R43, R43, R10 ;  /* 0x0000000a2b2b7221 */ /* 0x000fc60000010000 */
[----:B------:R-:W-:Y:S01]  /*68a0*/  MUFU.EX2 R44, R44 ;  /* 0x0000002c002c7308 */ /* 0x000fe20000000800 */
[----:B0-----:R-:W-:-:S07]  /*68b0*/  FADD.FTZ R12, R24, R3 ;  /* 0x00000003180c7221 */ /* 0x001fce0000010000 */
[----:B------:R-:W0:Y:S01]  /*68c0*/  MUFU.EX2 R45, R45 ;  /* 0x0000002d002d7308 */ /* 0x000e220000000800 */
[C---:B--2---:R-:W-:Y:S01]  /*68d0*/  F2FP.F16.F32.PACK_AB R163, R25.reuse, R24 ;  /* 0x0000001819a3723e */ /* 0x044fe200000000ff */
[----:B------:R-:W-:-:S04]  /*68e0*/  FADD.FTZ R25, R25, R12 ;  /* 0x0000000c19197221 */ /* 0x000fc80000010000 */
[----:B------:R1:W-:Y:S02]  /*68f0*/  STSM.16.M88.4 [R22], R160 ;  /* 0x000000a016007844 */ /* 0x0003e40000000200 */
        /* <DEDUP_REMOVED lines=20> */
.L_x_5356:
[----:B------:R0:W2:Y:S01]  /*6a40*/  SYNCS.PHASECHK.TRANS64.TRYWAIT P2, [R7+URZ+0x28c50], R8 ;  /* 0x028c5008070075a7 */ /* 0x0000a2000804017f */
[----:B------:R-:W-:Y:S05]  /*6a50*/  @!P0 BRA `(.L_x_5357) ;  /* 0x0000000000048947 */ /* 0x000fea0003800000 */
[----:B------:R-:W-:Y:S01]  /*6a60*/  BPT.TRAP 0x1 ;  /* 0x000000040000795c */ /* 0x000fe20000300000 */
.L_x_5357:
[----:B--2---:R-:W-:Y:S05]  /*6a70*/  @P2 BRA `(.L_x_5358) ;  /* 0x0000000000082947 */ /* 0x004fea0003800000 */
[----:B------:R-:W2:Y:S02]  /*6a80*/  SYNCS.PHASECHK.TRANS64.TRYWAIT P2, [R7+URZ+0x28c50], R8 ;  /* 0x028c5008070075a7 */ /* 0x000ea4000804017f */
[----:B--2---:R-:W-:Y:S05]  /*6a90*/  @!P2 BRA `(.L_x_5359) ;  /* 0x000001480068a947 */ /* 0x004fea0003800000 */
.L_x_5358:
[----:B------:R-:W-:Y:S01]  /*6aa0*/  ULEA UR11, UR37, UR50, 0xc ;  /* 0x00000032250b7291 */ /* 0x000fe2000f8e603f */
[----:B------:R-:W-:Y:S01]  /*6ab0*/  WARPGROUP.ARRIVE ;  /* 0x00000000000079c5 */ /* 0x000fe20000000000 */
[----:B------:R-:W-:Y:S01]  /*6ac0*/  UMOV UR7, 0x40000040 ;  /* 0x4000004000077882 */ /* 0x000fe20000000000 */
[----:B------:R-:W-:Y:S01]  /*6ad0*/  R2UR UR21, R168 ;  /* 0x00000000a81572ca */ /* 0x000fe200000e0000 */
[----:B------:R-:W-:Y:S01]  /*6ae0*/  @UP0 ULDC UR18, c[0x0][0x450] ;  /* 0x0001140000120ab9 */ /* 0x000fe20000000800 */
[----:B------:R-:W-:Y:S01]  /*6af0*/  PLOP3.LUT P2, PT, PT, PT, UP1, 0x40, 0x0 ;  /* 0x000000000000781c */ /* 0x000fe20003f4e818 */
[----:B0-2---:R-:W-:Y:S01]  /*6b00*/  @!P1 VIADD R7, R7, 0x28c60 ;  /* 0x00028c6007079836 */ /* 0x005fe20000000000 */
[----:B------:R-:W-:Y:S02]  /*6b10*/  UMOV UR6, UR11 ;  /* 0x0000000b00067c82 */ /* 0x000fe40008000000 */
[----:B------:R-:W-:Y:S01]  /*6b20*/  HGMMA.64x256x16.F32 R24, R152, gdesc[UR4].tnspB, RZ, !UPT, gsb0 ;  /* 0x43e0000498187df0 */ /* 0x000fe2000c0008ff */
[----:B------:R-:W-:Y:S01]  /*6b30*/  UIADD3 UR6, UR11, 0x80, URZ ;  /* 0x000000800b067890 */ /* 0x000fe2000fffe03f */
[----:B------:R-:W-:Y:S01]  /*6b40*/  @!P1 PRMT R7, RZ, 0x654, R7 ;  /* 0x00000654ff079816 */ /* 0x000fe20000000007 */
[----:B------:R-:W-:-:S04]  /*6b50*/  UMOV UR7, 0x40000040 ;  /* 0x4000004000077882 */ /* 0x000fc80000000000 */
[----:B------:R-:W-:Y:S01]  /*6b60*/  UIADD3 UR21, UR21, -0x2, URZ ;  /* 0xfffffffe15157890 */ /* 0x000fe2000fffe03f */
[----:B------:R-:W-:Y:S02]  /*6b70*/  WARPGROUP.DEPBAR.LE gsb0, 0x0 ;  /* 0x00008000000079c5 */ /* 0x000fe40000010000 */
[----:B------:R-:W-:-:S15]  /*6b80*/  WARPGROUP.ARRIVE ;  /* 0x00000000000079c5 */ /* 0x000fde0000000000 */
[----:B------:R-:W-:-:S03]  /*6b90*/  NOP ;  /* 0x0000000000007918 */ /* 0x000fc60000000000 */
        /* <DEDUP_REMOVED lines=8> */
[----:B------:R-:W-:Y:S02]  /*6c20*/  UMOV UR7, 0x40000040 ;  /* 0x4000004000077882 */ /* 0x000fe40000000000 */
[----:B------:R-:W-:Y:S01]  /*6c30*/  UMOV UR11, UR42 ;  /* 0x0000002a000b7c82 */ /* 0x000fe20008000000 */
[----:B------:R-:W-:Y:S02]  /*6c40*/  WARPGROUP.DEPBAR.LE gsb0, 0x0 ;  /* 0x00008000000079c5 */ /* 0x000fe40000010000 */
[----:B------:R-:W-:-:S15]  /*6c50*/  WARPGROUP.ARRIVE ;  /* 0x00000000000079c5 */ /* 0x000fde0000000000 */
[----:B------:R-:W-:-:S06]  /*6c60*/  NOP ;  /* 0x0000000000007918 */ /* 0x000fcc0000000000 */
[----:B------:R-:W-:Y:S01]  /*6c70*/  HGMMA.64x256x16.F32 R24, R164, gdesc[UR4].tnspB, R24, gsb0 ;  /* 0x43e00004a4187df0 */ /* 0x000fe20008000818 */
[----:B------:R-:W-:Y:S02]  /*6c80*/  @UP0 ULDC UR6, c[0x0][0x44c] ;  /* 0x0001130000060ab9 */ /* 0x000fe40000000800 */
[----:B------:R-:W-:-:S04]  /*6c90*/  UIMAD.WIDE.U32 UR6, UR42, UR6, URZ ;  /* 0x000000062a0672a5 */ /* 0x000fc8000f8e003f */
[----:B------:R-:W-:-:S04]  /*6ca0*/  @UP0 USHF.R.U32.HI UR11, URZ, UR18, UR7 ;  /* 0x000000123f0b0299 */ /* 0x000fc80008011607 */
[----:B------:R-:W-:-:S04]  /*6cb0*/  UIADD3 UR6, UR11, UR49, -UR51 ;  /* 0x000000310b067290 */ /* 0x000fc8000fffe833 */
[----:B------:R-:W-:Y:S01]  /*6cc0*/  UIADD3 UR14, UR6, UR14, URZ ;  /* 0x0000000e060e7290 */ /* 0x000fe2000fffe03f */
        /* <DEDUP_REMOVED lines=21> */
.L_x_5361:
[----:B------:R-:W-:-:S11]  /*6e20*/  UISETP.NE.AND UP2, UPT, UR15, 0x1, UPT ;  /* 0x000000010f00788c */ /* 0x000fd6000bf45270 */
[----:B------:R-:W-:Y:S02]  /*6e30*/  @UP2 ULDC.64 UR18, c[0x0][0x9e8] ;  /* 0x00027a0000122ab9 */ /* 0x000fe40000000a00 */
[----:B------:R-:W-:-:S04]  /*6e40*/  UIMAD.WIDE.U32 UR6, UR11, UR18, URZ ;  /* 0x000000120b0672a5 */ /* 0x000fc8000f8e003f */
[----:B------:R-:W-:-:S12]  /*6e50*/  @UP2 USHF.R.U32.HI UR11, URZ, UR19, UR7 ;  /* 0x000000133f0b2299 */ /* 0x000fd80008011607 */
.L_x_5362:
[----:B------:R-:W-:-:S04]  /*6e60*/  UIMAD UR11, UR11, UR15, UR15 ;  /* 0x0000000f0b0b72a4 */ /* 0x000fc8000f8e020f */
[----:B------:R-:W-:-:S04]  /*6e70*/  UISETP.LT.AND UP2, UPT, UR14, UR11, UPT ;  /* 0x0000000b0e00728c */ /* 0x000fc8000bf41270 */
[----:B------:R-:W-:-:S12]  /*6e80*/  USEL UR14, UR14, UR11, UP2 ;  /* 0x0000000b0e0e7287 */ /* 0x000fd80009000000 */
.L_x_5360:
[----:B------:R-:W-:Y:S01]  /*6e90*/  USHF.R.S32.HI UR6, URZ, 0x1f, UR14 ;  /* 0x0000001f3f067899 */ /* 0x000fe2000801140e */
[----:B------:R-:W-:Y:S01]  /*6ea0*/  ULDC UR25, c[0x0][0x9e4] ;  /* 0x0002790000197ab9 */ /* 0x000fe20000000800 */
[----:B------:R-:W-:Y:S02]  /*6eb0*/  ULDC UR26, c[0x0][0x9d8] ;  /* 0x00027600001a7ab9 */ /* 0x000fe40000000800 */
[----:B------:R-:W-:Y:S01]  /*6ec0*/  ULEA.HI UR6, UR6, UR14, URZ, 0x6 ;  /* 0x0000000e06067291 */ /* 0x000fe2000f8f303f */
[----:B------:R-:W-:Y:S01]  /*6ed0*/  ULDC UR23, c[0x0][0x988] ;  /* 0x0002620000177ab9 */ /* 0x000fe20000000800 */
[----:B------:R-:W-:Y:S02]  /*6ee0*/  ULDC UR27, c[0x0][0x9e0] ;  /* 0x00027800001b7ab9 */ /* 0x000fe40000000800 */
[----:B------:R-:W-:-:S04]  /*6ef0*/  USHF.R.S32.HI UR6, URZ, 0x6, UR6 ;  /* 0x000000063f067899 */ /* 0x000fc80008011406 */
[----:B------:R-:W-:-:S04]  /*6f00*/  UISETP.LT.AND UP2, UPT, UR48, UR6, UPT ;  /* 0x000000063000728c */ /* 0x000fc8000bf41270 */
[----:B------:R-:W-:-:S04]  /*6f10*/  USEL UR22, UR48, UR6, !UP2 ;  /* 0x0000000630167287 */ /* 0x000fc8000d000000 */
[----:B------:R-:W-:-:S06]  /*6f20*/  UISETP.GE.AND UP2, UPT, UR21, UR22, UPT ;  /* 0x000000161500728c */ /* 0x000fcc000bf46270 */
[----:B------:R-:W-:-:S13]  /*6f30*/  PLOP3.LUT P2, PT, PT, PT, UP2, 0x80, 0x0 ;  /* 0x000000000000781c */ /* 0x000fda0003f4f028 */
[----:B------:R-:W-:Y:S05]  /*6f40*/  @!P2 BRA `(.L_x_5363) ;  /* 0x000000280058a947 */ /* 0x000fea0003800000 */
.L_x_5380:
[----:B------:R-:W-:-:S04]  /*6f50*/  UIADD3 UR24, UR37, 0x1, URZ ;  /* 0x0000000125187890 */ /* 0x000fc8000fffe03f */
[----:B------:R-:W-:-:S04]  /*6f60*/  UISETP.NE.AND UP2, UPT, UR24, 0x2, UPT ;  /* 0x000000021800788c */ /* 0x000fc8000bf45270 */
[----:B------:R-:W-:Y:S02]  /*6f70*/  USEL UR6, URZ, 0x1, UP2 ;  /* 0x000000013f067887 */ /* 0x000fe40009000000 */
[----:B------:R-:W-:Y:S02]  /*6f80*/  USEL UR24, UR24, URZ, UP2 ;  /* 0x0000003f18187287 */ /* 0x000fe40009000000 */
[----:B------:R-:W-:Y:S01]  /*6f90*/  ULOP3.LUT UR38, UR38, UR6, URZ, 0x3c, !UPT ;  /* 0x0000000626267292 */ /* 0x000fe2000f8e3c3f */
[----:B--2---:R-:W-:Y:S11]  /*6fa0*/  @!P0 BRA `(.L_x_5364) ;  /* 0x0000000000048947 */ /* 0x004ff60003800000 */
[----:B------:R-:W-:Y:S01]  /*6fb0*/  BPT.TRAP 0x1 ;  /* 0x000000040000795c */ /* 0x000fe20000300000 */
.L_x_5364:
[----:B------:R-:W-:Y:S01]  /*6fc0*/  ULEA UR28, UR24, UR46, 0x3 ;  /* 0x0000002e181c7291 */ /* 0x000fe2000f8e183f */
[----:B0-----:R-:W-:-:S05]  /*6fd0*/  IMAD.U32 R7, RZ, RZ, UR38 ;  /* 0x00000026ff077e24 */ /* 0x001fca000f8e00ff */
[----:B------:R-:W-:-:S04]  /*6fe0*/  SHF.L.U32 R7, R7, 0x1f, RZ ;  /* 0x0000001f07077819 */ /* 0x000fc800000006ff */
[----:B------:R0:W2:Y:S01]  /*6ff0*/  SYNCS.PHASECHK.TRANS64.TRYWAIT P2, [UR28+0x28c30], R7 ;  /* 0x028c3007ff0075a7 */ /* 0x0000a2000804015c */
[----:B------:R-:W-:Y:S05]  /*7000*/  @!P0 BRA `(.L_x_5365) ;  /* 0x0000000000048947 */ /* 0x000fea0003800000 */
[----:B------:R-:W-:Y:S01]  /*7010*/  BPT.TRAP 0x1 ;  /* 0x000000040000795c */ /* 0x000fe20000300000 */
.L_x_5365:
[----:B--2---:R-:W-:Y:S05]  /*7020*/  @P2 BRA `(.L_x_5366) ;  /* 0x0000000000082947 */ /* 0x004fea0003800000 */
[----:B------:R-:W2:Y:S02]  /*7030*/  SYNCS.PHASECHK.TRANS64.TRYWAIT P2, [UR28+0x28c30], R7 ;  /* 0x028c3007ff0075a7 */ /* 0x000ea4000804015c */
[----:B--2---:R-:W-:Y:S05]  /*7040*/  @!P2 BRA `(.L_x_5367) ;  /* 0x000001440010a947 */ /* 0x004fea0003800000 */
.L_x_5366:
[----:B------:R-:W-:Y:S01]  /*7050*/  R2UR UR18, R0 ;  /* 0x00000000001272ca */ /* 0x000fe200000e0000 */
[----:B-1----:R-:W-:Y:S01]  /*7060*/  WARPGROUP.ARRIVE ;  /* 0x00000000000079c5 */ /* 0x002fe20000000000 */
[----:B------:R-:W-:Y:S01]  /*7070*/  UMOV UR19, 0x40000040 ;  /* 0x4000004000137882 */ /* 0x000fe20000000000 */
[----:B------:R-:W-:Y:S01]  /*7080*/  UMOV UR7, 0x40000040 ;  /* 0x4000004000077882 */ /* 0x000fe20000000000 */
[----:B------:R-:W-:Y:S01]  /*7090*/  UMOV UR11, 0x40000040 ;  /* 0x40000040000b7882 */ /* 0x000fe20000000000 */
[----:B------:R-:W-:Y:S01]  /*70a0*/  UMOV UR15, 0x40000040 ;  /* 0x40000040000f7882 */ /* 0x000fe20000000000 */
[----:B------:R-:W-:Y:S02]  /*70b0*/  PLOP3.LUT P2, PT, PT, PT, UP0, 0x80, 0x0 ;  /* 0x000000000000781c */ /* 0x000fe40003f4f008 */
[----:B------:R-:W-:-:S05]  /*70c0*/  PLOP3.LUT P3, PT, PT, PT, UP0, 0x80, 0x0 ;  /* 0x000000000000781c */ /* 0x000fca0003f6f008 */
[----:B------:R-:W-:-:S04]  /*70d0*/  ULEA UR18, UR24, UR18, 0x9 ;  /* 0x0000001218127291 */ /* 0x000fc8000f8e483f */
[----:B------:R-:W-:Y:S02]  /*70e0*/  UIADD3 UR6, UR18, 0x2, URZ ;  /* 0x0000000212067890 */ /* 0x000fe4000fffe03f */
[----:B------:R-:W-:Y:S02]  /*70f0*/  UIADD3 UR10, UR18, 0x4, URZ ;  /* 0x00000004120a7890 */ /* 0x000fe4000fffe03f */
[----:B------:R-:W-:Y:S02]  /*7100*/  UIADD3 UR14, UR18, 0x6, URZ ;  /* 0x00000006120e7890 */ /* 0x000fe4000fffe03f */
[----:B------:R-:W-:Y:S03]  /*7110*/  HGMMA.64x64x16.F32 R152, gdesc[UR16], RZ, !UPT, gsb0 ;  /* 0x00e00000109879f0 */ /* 0x000fe6000c0008ff */
[----:B------:R-:W-:Y:S02]  /*7120*/  WARPGROUP.DEPBAR.LE gsb0, 0x0 ;  /* 0x00008000000079c5 */ /* 0x000fe40000010000 */
[----:B------:R-:W-:-:S06]  /*7130*/  WARPGROUP.ARRIVE ;  /* 0x00000000000079c5 */ /* 0x000fcc0000000000 */
[----:B------:R-:W-:Y:S01]  /*7140*/  HGMMA.64x64x16.F32 R152, gdesc[UR4], R152, gsb0 ;  /* 0x00e00000049879f0 */ /* 0x000fe20008000898 */
[----:B------:R-:W-:Y:S02]  /*7150*/  @UP0 ULDC UR6, c[0x0][0x44c] ;  /* 0x0001130000060ab9 */ /* 0x000fe40000000800 */
        /* <DEDUP_REMOVED lines=10> */
[----:B------:R-:W-:Y:S02]  /*7200*/  VIADD R172, R186, UR42 ;  /* 0x0000002abaac7c36 */ /* 0x000fe40008000000 */
[----:B------:R-:W-:Y:S01]  /*7210*/  FMUL.FTZ R12, R152, UR26 ;  /* 0x0000001a980c7c20 */ /* 0x000fe20008410000 */
[----:B------:R-:W-:Y:S01]  /*7220*/  FMUL.FTZ R152, R162, UR26 ;  /* 0x0000001aa2987c20 */ /* 0x000fe20008410000 */
[----:B------:R-:W-:Y:S01]  /*7230*/  FMUL.FTZ R162, R168, UR26 ;  /* 0x0000001aa8a27c20 */ /* 0x000fe20008410000 */
[----:B--2---:R-:W-:Y:S01]  /*7240*/  @P2 IMAD.HI.U32 R8, R172, UR6, RZ ;  /* 0x00000006ac082c27 */ /* 0x004fe2000f8e00ff */
[----:B------:R-:W-:-:S03]  /*7250*/  @UP0 ULDC UR6, c[0x0][0x450] ;  /* 0x0001140000060ab9 */ /* 0x000fc60000000800 */
[----:B------:R-:W-:Y:S01]  /*7260*/  FMUL.FTZ R11, R155, UR26 ;  /* 0x0000001a9b0b7c20 */ /* 0x000fe20008410000 */
[----:B------:R-:W-:Y:S01]  /*7270*/  FMUL.FTZ R155, R161, UR26 ;  /* 0x0000001aa19b7c20 */ /* 0x000fe20008410000 */
[----:B------:R-:W-:Y:S01]  /*7280*/  IMAD.U32 R168, RZ, RZ, UR28 ;  /* 0x0000001cffa87e24 */ /* 0x000fe2000f8e00ff */
[----:B------:R-:W-:Y:S01]  /*7290*/  @P3 SHF.R.U32.HI R172, RZ, UR6, R8 ;  /* 0x00000006ffac3c19 */ /* 0x000fe20008011608 */
[----:B------:R-:W-:Y:S01]  /*72a0*/  USHF.L.U32 UR6, UR21, 0x6, URZ ;  /* 0x0000000615067899 */ /* 0x000fe2000800063f */
[----:B------:R-:W-:Y:S01]  /*72b0*/  FMUL.FTZ R161, R171, UR26 ;  /* 0x0000001aaba17c20 */ /* 0x000fe20008410000 */
[----:B------:R-:W-:Y:S02]  /*72c0*/  @!P1 VIADD R8, R168, 0x28c40 ;  /* 0x00028c40a8089836 */ /* 0x000fe40000000000 */
[----:B------:R-:W-:Y:S01]  /*72d0*/  FMUL.FTZ R171, R176, UR26 ;  /* 0x0000001ab0ab7c20 */ /* 0x000fe20008410000 */
[----:B------:R-:W-:Y:S01]  /*72e0*/  FMUL.FTZ R176, R180, UR26 ;  /* 0x0000001ab4b07c20 */ /* 0x000fe20008410000 */
[----:B------:R-:W-:-:S02]  /*72f0*/  IMAD.U32 R180, RZ, RZ, UR51 ;  /* 0x00000033ffb47e24 */ /* 0x000fc4000f8e00ff */
[----:B------:R-:W-:Y:S01]  /*7300*/  FMUL.FTZ R21, R157, UR26 ;  /* 0x0000001a9d157c20 */ /* 0x000fe20008410000 */
[----:B------:R-:W-:Y:S01]  /*7310*/  @!P1 PRMT R8, RZ, 0x654, R8 ;  /* 0x00000654ff089816 */ /* 0x000fe20000000008 */
        /* <DEDUP_REMOVED lines=11> */
[----:B-1----:R-:W-:-:S02]  /*73d0*/  IMAD.U32 R8, RZ, RZ, UR6 ;  /* 0x00000006ff087e24 */ /* 0x002fc4000f8e00ff */
[----:B------:R-:W-:Y:S01]  /*73e0*/  FMUL.FTZ R163, R169, UR26 ;  /* 0x0000001aa9a37c20 */ /* 0x000fe20008410000 */
[----:B------:R-:W-:Y:S01]  /*73f0*/  FMUL.FTZ R160, R170, UR26 ;  /* 0x0000001aaaa07c20 */ /* 0x000fe20008410000 */
[----:B------:R-:W-:Y:S01]  /*7400*/  FMUL.FTZ R164, R174, UR26 ;  /* 0x0000001aaea47c20 */ /* 0x000fe20008410000 */
[----:B------:R-:W-:Y:S01]  /*7410*/  FMUL.FTZ R165, R175, UR26 ;  /* 0x0000001aafa57c20 */ /* 0x000fe20008410000 */
[----:B------:R-:W-:Y:S01]  /*7420*/  IADD3 R8, -R2, 0x1, -R8 ;  /* 0x0000000102087810 */ /* 0x000fe20007ffe908 */
[----:B------:R-:W-:Y:S01]  /*7430*/  FMUL.FTZ R173, R177, UR26 ;  /* 0x0000001ab1ad7c20 */ /* 0x000fe20008410000 */
[----:B------:R-:W-:Y:S01]  /*7440*/  FMUL.FTZ R169, R178, UR26 ;  /* 0x0000001ab2a97c20 */ /* 0x000fe20008410000 */
[----:B------:R-:W-:Y:S01]  /*7450*/  FMUL.FTZ R170, R179, UR26 ;  /* 0x0000001ab3aa7c20 */ /* 0x000fe20008410000 */
[----:B------:R-:W-:Y:S01]  /*7460*/  IADD3 R180, -R180, UR49, R8 ;  /* 0x00000031b4b47c10 */ /* 0x000fe2000fffe108 */
[----:B------:R-:W-:Y:S01]  /*7470*/  FMUL.FTZ R177, R181, UR26 ;  /* 0x0000001ab5b17c20 */ /* 0x000fe20008410000 */
[----:B------:R-:W1:Y:S01]  /*7480*/  SHFL.IDX PT, R8, R172, RZ, 0x1c1f ;  /* 0x001c1fffac087589 */ /* 0x000e6200000e0000 */
[----:B------:R-:W-:Y:S01]  /*7490*/  FMUL.FTZ R174, R182, UR26 ;  /* 0x0000001ab6ae7c20 */ /* 0x000fe20008410000 */
[----:B------:R-:W-:Y:S01]  /*74a0*/  FMUL.FTZ R175, R183, UR26 ;  /* 0x0000001ab7af7c20 */ /* 0x000fe20008410000 */
[----:B------:R-:W-:Y:S01]  /*74b0*/  PLOP3.LUT P2, PT, PT, PT, UP1, 0x40, 0x0 ;  /* 0x000000000000781c */ /* 0x000fe20003f4e818 */
[----:B------:R-:W2:Y:S01]  /*74c0*/  MUFU.TANH R12, R12 ;  /* 0x0000000c000c7308 */ /* 0x000ea20000002400 */
[----:B------:R-:W-:-:S02]  /*74d0*/  VIADD R181, R180, UR27 ;  /* 0x0000001bb4b57c36 */ /* 0x000fc40008000000 */
[----:B------:R-:W-:-:S05]  /*74e0*/  VIADD R180, R180, UR20 ;  /* 0x00000014b4b47c36 */ /* 0x000fca0008000000 */
[----:B------:R-:W3:Y:S08]  /*74f0*/  MUFU.TANH R13, R13 ;  /* 0x0000000d000d7308 */ /* 0x000ef00000002400 */
[----:B------:R-:W4:Y:S01]  /*7500*/  MUFU.TANH R10, R10 ;  /* 0x0000000a000a7308 */ /* 0x000f220000002400 */
[C---:B-1----:R-:W-:Y:S02]  /*7510*/  IMAD.IADD R179, R8.reuse, 0x1, R181 ;  /* 0x0000000108b37824 */ /* 0x042fe400078e02b5 */
[----:B------:R-:W-:-:S05]  /*7520*/  IMAD.IADD R178, R8, 0x1, R180 ;  /* 0x0000000108b27824 */ /* 0x000fca00078e02b4 */
        /* <DEDUP_REMOVED lines=29> */
[----:B-1234-:R-:W-:Y:S05]  /*7700*/  @P2 BRA `(.L_x_5368) ;  /* 0x00000000005c2947 */ /* 0x01efea0003800000 */
[----:B------:R-:W-:Y:S01]  /*7710*/  IMAD.U32 R182, RZ, RZ, UR51 ;  /* 0x00000033ffb67e24 */ /* 0x000fe2000f8e00ff */
[----:B------:R-:W-:Y:S04]  /*7720*/  BSSY B0, `(.L_x_5369) ;  /* 0x0000011000007945 */ /* 0x000fe80003800000 */
[----:B------:R-:W-:-:S04]  /*7730*/  IADD3 R182, -R182, UR49, R8 ;  /* 0x00000031b6b67c10 */ /* 0x000fc8000fffe108 */
        /* <DEDUP_REMOVED lines=10> */
.L_x_5370:
[----:B------:R-:W-:-:S05]  /*77e0*/  IMAD.U32 R183, RZ, RZ, UR25 ;  /* 0x00000019ffb77e24 */ /* 0x000fca000f8e00ff */
[----:B------:R-:W-:-:S13]  /*77f0*/  ISETP.NE.AND P2, PT, R183, 0x1, PT ;  /* 0x00000001b700780c */ /* 0x000fda0003f45270 */
[----:B------:R-:W1:Y:S02]  /*7800*/  @P2 LDC.64 R8, c[0x0][0x9e8] ;  /* 0x00027a00ff082b82 */ /* 0x000e640000000a00 */
[----:B-1----:R-:W-:-:S05]  /*7810*/  @P2 IMAD.HI.U32 R8, R182, R8, RZ ;  /* 0x00000008b6082227 */ /* 0x002fca00078e00ff */
[----:B------:R-:W-:-:S07]  /*7820*/  @P2 SHF.R.U32.HI R182, RZ, R9, R8 ;  /* 0x00000009ffb62219 */ /* 0x000fce0000011608 */
.L_x_5371:
[----:B------:R-:W-:Y:S05]  /*7830*/  BSYNC B0 ;  /* 0x0000000000007941 */ /* 0x000fea0003800000 */
.L_x_5369:
[----:B------:R-:W-:-:S04]  /*7840*/  IMAD R182, R182, R183, -UR6 ;  /* 0x80000006b6b67e24 */ /* 0x000fc8000f8e02b7 */
[----:B------:R-:W-:-:S05]  /*7850*/  IMAD.IADD R182, R182, 0x1, -R2 ;  /* 0x00000001b6b67824 */ /* 0x000fca00078e0a02 */
[----:B------:R-:W-:Y:S02]  /*7860*/  VIMNMX R178, R178, R182, !PT ;  /* 0x000000b6b2b27248 */ /* 0x000fe40007fe0100 */
[----:B------:R-:W-:-:S07]  /*7870*/  VIADDMNMX R179, R182, R183, R179, PT ;  /* 0x000000b7b6b37246 */ /* 0x000fce00038001b3 */
.L_x_5368:
[----:B------:R-:W-:Y:S01]  /*7880*/  UISETP.GT.AND UP2, UPT, UR21, -0x1, UPT ;  /* 0xffffffff1500788c */ /* 0x000fe2000bf44270 */
[----:B------:R-:W1:Y:S05]  /*7890*/  SHFL.IDX PT, R172, R172, 0x1, 0x1c1f ;  /* 0x003c1f00acac7f89 */ /* 0x000e6a00000e0000 */
[----:B------:R-:W-:-:S04]  /*78a0*/  PLOP3.LUT P2, PT, PT, PT, UP2, 0x80, 0x0 ;  /* 0x000000000000781c */ /* 0x000fc80003f4f028 */
[C---:B------:R-:W-:Y:S02]  /*78b0*/  ISETP.GT.AND P5, PT, R178.reuse, RZ, P2 ;  /* 0x000000ffb200720c */ /* 0x040fe400017a4270 */
[C---:B------:R-:W-:Y:S02]  /*78c0*/  ISETP.GT.AND P4, PT, R178.reuse, 0x1, P2 ;  /* 0x00000001b200780c */ /* 0x040fe40001784270 */
[----:B------:R-:W-:Y:S02]  /*78d0*/  ISETP.LT.OR P5, PT, R179, 0x1, P5 ;  /* 0x00000001b300780c */ /* 0x000fe40002fa1670 */
[----:B------:R-:W-:Y:S02]  /*78e0*/  ISETP.GT.AND P6, PT, R178, 0x8, P2 ;  /* 0x00000008b200780c */ /* 0x000fe400017c4270 */
[----:B------:R-:W-:Y:S02]  /*78f0*/  FSEL R12, R12, -INF , !P5 ;  /* 0xff8000000c0c7808 */ /* 0x000fe40006800000 */
[----:B------:R-:W-:-:S02]  /*7900*/  ISETP.GT.AND P5, PT, R178, 0x10, P2 ;  /* 0x00000010b200780c */ /* 0x000fc400017a4270 */
[----:B------:R-:W-:Y:S02]  /*7910*/  ISETP.GT.AND P3, PT, R178, 0x9, P2 ;  /* 0x00000009b200780c */ /* 0x000fe40001764270 */
[----:B------:R-:W-:Y:S01]  /*7920*/  ISETP.LT.OR P5, PT, R179, 0x11, P5 ;  /* 0x00000011b300780c */ /* 0x000fe20002fa1670 */
[--C-:B-1----:R-:W-:Y:S01]  /*7930*/  IMAD.IADD R181, R181, 0x1, R172.reuse ;  /* 0x00000001b5b57824 */ /* 0x102fe200078e02ac */
[C---:B------:R-:W-:Y:S01]  /*7940*/  ISETP.LT.OR P4, PT, R179.reuse, 0x2, P4 ;  /* 0x00000002b300780c */ /* 0x040fe20002781670 */
[----:B------:R-:W-:Y:S01]  /*7950*/  IMAD.IADD R180, R180, 0x1, R172 ;  /* 0x00000001b4b47824 */ /* 0x000fe200078e02ac */
[----:B0-----:R-:W-:Y:S02]  /*7960*/  FSEL R154, R154, -INF , !P5 ;  /* 0xff8000009a9a7808 */ /* 0x001fe40006800000 */
        /* <DEDUP_REMOVED lines=28> */
[----:B------:R-:W-:Y:S02]  /*7b30*/  FSEL R166, R166, -INF , !P6 ;  /* 0xff800000a6a67808 */ /* 0x000fe40007000000 */
[----:B------:R-:W-:Y:S02]  /*7b40*/  FSEL R167, R167, -INF , !P3 ;  /* 0xff800000a7a77808 */ /* 0x000fe40005800000 */
[C---:B------:R-:W-:Y:S02]  /*7b50*/  ISETP.GT.AND P4, PT, R178.reuse, 0x31, P2 ;  /* 0x00000031b200780c */ /* 0x040fe40001784270 */
[----:B------:R-:W-:-:S02]  /*7b60*/  ISETP.GT.AND P6, PT, R178, 0x38, P2 ;  /* 0x00000038b200780c */ /* 0x000fc400017c4270 */
[----:B------:R-:W-:Y:S02]  /*7b70*/  ISETP.GT.AND P3, PT, R178, 0x39, P2 ;  /* 0x00000039b200780c */ /* 0x000fe40001764270 */
[C---:B------:R-:W-:Y:S02]  /*7b80*/  ISETP.LT.OR P4, PT, R179.reuse, 0x32, P4 ;  /* 0x00000032b300780c */ /* 0x040fe40002781670 */
[C---:B------:R-:W-:Y:S02]  /*7b90*/  ISETP.LT.OR P6, PT, R179.reuse, 0x39, P6 ;  /* 0x00000039b300780c */ /* 0x040fe400037c1670 */
[----:B------:R-:W-:Y:S02]  /*7ba0*/  ISETP.LT.OR P3, PT, R179, 0x3a, P3 ;  /* 0x0000003ab300780c */ /* 0x000fe40001f61670 */
[----:B------:R-:W-:Y:S02]  /*7bb0*/  FSEL R173, R173, -INF , !P4 ;  /* 0xff800000adad7808 */ /* 0x000fe40006000000 */
[----:B------:R-:W-:-:S02]  /*7bc0*/  FSEL R176, R176, -INF , !P6 ;  /* 0xff800000b0b07808 */ /* 0x000fc40007000000 */
[----:B------:R-:W-:Y:S01]  /*7bd0*/  FSEL R177, R177, -INF , !P3 ;  /* 0xff800000b1b17808 */ /* 0x000fe20005800000 */
[----:B------:R-:W-:Y:S06]  /*7be0*/  @P5 BRA `(.L_x_5372) ;  /* 0x00000000005c5947 */ /* 0x000fec0003800000 */
        /* <DEDUP_REMOVED lines=13> */
.L_x_5374:
[----:B------:R-:W-:-:S05]  /*7cc0*/  IMAD.U32 R178, RZ, RZ, UR25 ;  /* 0x00000019ffb27e24 */ /* 0x000fca000f8e00ff */
[----:B------:R-:W-:-:S13]  /*7cd0*/  ISETP.NE.AND P3, PT, R178, 0x1, PT ;  /* 0x00000001b200780c */ /* 0x000fda0003f65270 */
[----:B------:R-:W0:Y:S02]  /*7ce0*/  @P3 LDC.64 R8, c[0x0][0x9e8] ;  /* 0x00027a00ff083b82 */ /* 0x000e240000000a00 */
[----:B0-----:R-:W-:-:S05]  /*7cf0*/  @P3 IMAD.HI.U32 R8, R172, R8, RZ ;  /* 0x00000008ac083227 */ /* 0x001fca00078e00ff */
[----:B------:R-:W-:-:S07]  /*7d00*/  @P3 SHF.R.U32.HI R172, RZ, R9, R8 ;  /* 0x00000009ffac3219 */ /* 0x000fce0000011608 */
.L_x_5375:
[----:B------:R-:W-:Y:S05]  /*7d10*/  BSYNC B0 ;  /* 0x0000000000007941 */ /* 0x000fea0003800000 */
.L_x_5373:
[----:B------:R-:W-:-:S04]  /*7d20*/  IMAD R172, R172, R178, -UR6 ;  /* 0x80000006acac7e24 */ /* 0x000fc8000f8e02b2 */
[----:B------:R-:W-:-:S05]  /*7d30*/  IMAD.IADD R172, R172, 0x1, -R2 ;  /* 0x00000001acac7824 */ /* 0x000fca00078e0a02 */
[----:B------:R-:W-:Y:S02]  /*7d40*/  VIMNMX R180, R180, R172, !PT ;  /* 0x000000acb4b47248 */ /* 0x000fe40007fe0100 */
[----:B------:R-:W-:-:S07]  /*7d50*/  VIADDMNMX R181, R172, R178, R181, PT ;  /* 0x000000b2acb57246 */ /* 0x000fce00038001b5 */
.L_x_5372:
[----:B------:R-:W-:Y:S01]  /*7d60*/  FMNMX.FTZ R8, R12, R5, !PT ;  /* 0x000000050c087209 */ /* 0x000fe20007810000 */
[----:B------:R-:W-:Y:S01]  /*7d70*/  UMOV UR10, UR23 ;  /* 0x00000017000a7c82 */ /* 0x000fe20008000000 */
[----:B------:R-:W-:Y:S02]  /*7d80*/  LOP3.LUT R18, R18, 0xffffdfff, RZ, 0xc0, !PT ;  /* 0xffffdfff12127812 */ /* 0x000fe400078ec0ff */
[----:B------:R-:W-:Y:S02]  /*7d90*/  FMNMX.FTZ R8, R13, R8, !PT ;  /* 0x000000080d087209 */ /* 0x000fe40007810000 */
[----:B------:R-:W-:Y:S02]  /*7da0*/  @P0 LOP3.LUT R18, R18, 0x2000, RZ, 0xfc, !PT ;  /* 0x0000200012120812 */ /* 0x000fe400078efcff */
[----:B------:R-:W-:Y:S02]  /*7db0*/  FMNMX.FTZ R8, R20, R8, !PT ;  /* 0x0000000814087209 */ /* 0x000fe40007810000 */
[----:B------:R-:W-:-:S02]  /*7dc0*/  ISETP.GT.AND P0, PT, R180, 0x31, P2 ;  /* 0x00000031b400780c */ /* 0x000fc40001704270 */
[----:B------:R-:W-:Y:S02]  /*7dd0*/  FMNMX.FTZ R8, R21, R8, !PT ;  /* 0x0000000815087209 */ /* 0x000fe40007810000 */
[----:B------:R-:W-:Y:S02]  /*7de0*/  LOP3.LUT R18, R18, 0xffffefff, RZ, 0xc0, !PT ;  /* 0xffffefff12127812 */ /* 0x000fe400078ec0ff */
[----:B------:R-:W-:Y:S02]  /*7df0*/  FMNMX.FTZ R8, R154, R8, !PT ;  /* 0x000000089a087209 */ /* 0x000fe40007810000 */
[----:B------:R-:W-:Y:S02]  /*7e00*/  @P1 LOP3.LUT R18, R18, 0x1000, RZ, 0xfc, !PT ;  /* 0x0000100012121812 */ /* 0x000fe400078efcff */
[----:B------:R-:W-:Y:S02]  /*7e10*/  FMNMX.FTZ R8, R155, R8, !PT ;  /* 0x000000089b087209 */ /* 0x000fe40007810000 */
[----:B------:R-:W-:-:S02]  /*7e20*/  LOP3.LUT R18, R18, 0xfffffffd, RZ, 0xc0, !PT ;  /* 0xfffffffd12127812 */ /* 0x000fc400078ec0ff */
[----:B------:R-:W-:Y:S02]  /*7e30*/  FMNMX.FTZ R8, R158, R8, !PT ;  /* 0x000000089e087209 */ /* 0x000fe40007810000 */
[C---:B------:R-:W-:Y:S02]  /*7e40*/  ISETP.GT.AND P3, PT, R180.reuse, 0x1, P2 ;  /* 0x00000001b400780c */ /* 0x040fe40001764270 */
[----:B------:R-:W-:Y:S02]  /*7e50*/  FMNMX.FTZ R8, R159, R8, !PT ;  /* 0x000000089f087209 */ /* 0x000fe40007810000 */
[----:B------:R-:W-:Y:S02]  /*7e60*/  ISETP.GT.AND P4, PT, R180, 0x8, P2 ;  /* 0x00000008b400780c */ /* 0x000fe40001784270 */
[----:B------:R-:W-:Y:S02]  /*7e70*/  FMNMX.FTZ R8, R162, R8, !PT ;  /* 0x00000008a2087209 */ /* 0x000fe40007810000 */
[----:B------:R-:W-:-:S02]  /*7e80*/  ISETP.GT.AND P5, PT, R180, 0x9, P2 ;  /* 0x00000009b400780c */ /* 0x000fc400017a4270 */
[----:B------:R-:W-:Y:S02]  /*7e90*/  FMNMX.FTZ R8, R163, R8, !PT ;  /* 0x00000008a3087209 */ /* 0x000fe40007810000 */
[----:B------:R-:W-:Y:S02]  /*7ea0*/  @P0 LOP3.LUT R18, R18, 0x2, RZ, 0xfc, !PT ;  /* 0x0000000212120812 */ /* 0x000fe400078efcff */
[----:B------:R-:W-:Y:S02]  /*7eb0*/  FMNMX.FTZ R8, R166, R8, !PT ;  /* 0x00000008a6087209 */ /* 0x000fe40007810000 */
[----:B------:R-:W-:Y:S02]  /*7ec0*/  ISETP.LT.OR P3, PT, R181, 0x2, P3 ;  /* 0x00000002b500780c */ /* 0x000fe40001f61670 */
[----:B------:R-:W-:Y:S02]  /*7ed0*/  FMNMX.FTZ R8, R167, R8, !PT ;  /* 0x00000008a7087209 */ /* 0x000fe40007810000 */
[----:B------:R-:W-:-:S02]  /*7ee0*/  ISETP.LT.OR P4, PT, R181, 0x9, P4 ;  /* 0x00000009b500780c */ /* 0x000fc40002781670 */
[----:B------:R-:W-:Y:S02]  /*7ef0*/  FMNMX.FTZ R8, R171, R8, !PT ;  /* 0x00000008ab087209 */ /* 0x000fe40007810000 */
[----:B------:R-:W-:Y:S02]  /*7f00*/  ISETP.LT.OR P5, PT, R181, 0xa, P5 ;  /* 0x0000000ab500780c */ /* 0x000fe40002fa1670 */
[----:B------:R-:W-:Y:S02]  /*7f10*/  FMNMX.FTZ R8, R173, R8, !PT ;  /* 0x00000008ad087209 */ /* 0x000fe40007810000 */
[----:B------:R-:W-:Y:S02]  /*7f20*/  ISETP.GT.AND P0, PT, R180, 0x38, P2 ;  /* 0x00000038b400780c */ /* 0x000fe40001704270 */
[----:B------:R-:W-:Y:S02]  /*7f30*/  FMNMX.FTZ R8, R176, R8, !PT ;  /* 0x00000008b0087209 */ /* 0x000fe40007810000 */
[----:B------:R-:W-:-:S02]  /*7f40*/  FSEL R11, R11, -INF , !P3 ;  /* 0xff8000000b0b7808 */ /* 0x000fc40005800000 */
[----:B------:R-:W-:Y:S02]  /*7f50*/  FSEL R14, R14, -INF , !P4 ;  /* 0xff8000000e0e7808 */ /* 0x000fe40006000000 */
[----:B------:R-:W-:Y:S02]  /*7f60*/  FSEL R15, R15, -INF , !P5 ;  /* 0xff8000000f0f7808 */ /* 0x000fe40006800000 */
[C---:B------:R-:W-:Y:S02]  /*7f70*/  ISETP.GT.AND P6, PT, R180.reuse, 0x10, P2 ;  /* 0x00000010b400780c */ /* 0x040fe400017c4270 */
[C---:B------:R-:W-:Y:S02]  /*7f80*/  ISETP.GT.AND P3, PT, R180.reuse, 0x11, P2 ;  /* 0x00000011b400780c */ /* 0x040fe40001764270 */
[C---:B------:R-:W-:Y:S02]  /*7f90*/  ISETP.GT.AND P4, PT, R180.reuse, 0x18, P2 ;  /* 0x00000018b400780c */ /* 0x040fe40001784270 */
[----:B------:R-:W-:-:S02]  /*7fa0*/  ISETP.GT.AND P5, PT, R180, 0x19, P2 ;  /* 0x00000019b400780c */ /* 0x000fc400017a4270 */
[----:B------:R-:W-:Y:S02]  /*7fb0*/  FMNMX.FTZ R8, R177, R8, !PT ;  /* 0x00000008b1087209 */ /* 0x000fe40007810000 */
[C---:B------:R-:W-:Y:S02]  /*7fc0*/  ISETP.LT.OR P6, PT, R181.reuse, 0x11, P6 ;  /* 0x00000011b500780c */ /* 0x040fe400037c1670 */
[C---:B------:R-:W-:Y:S01]  /*7fd0*/  ISETP.LT.OR P3, PT, R181.reuse, 0x12, P3 ;  /* 0x00000012b500780c */ /* 0x040fe20001f61670 */
[----:B------:R-:W0:Y:S01]  /*7fe0*/  SHFL.BFLY PT, R9, R8, 0x2, 0x1f ;  /* 0x0c401f0008097f89 */ /* 0x000e2200000e0000 */
[C---:B------:R-:W-:Y:S02]  /*7ff0*/  ISETP.LT.OR P4, PT, R181.reuse, 0x19, P4 ;  /* 0x00000019b500780c */ /* 0x040fe40002781670 */
[----:B------:R-:W-:Y:S02]  /*8000*/  ISETP.LT.OR P5, PT, R181, 0x1a, P5 ;  /* 0x0000001ab500780c */ /* 0x000fe40002fa1670 */
[----:B------:R-:W-:-:S02]  /*8010*/  LOP3.LUT R18, R18, 0xfffffff7, RZ, 0xc0, !PT ;  /* 0xfffffff712127812 */ /* 0x000fc400078ec0ff */
[----:B------:R-:W-:Y:S02]  /*8020*/  FSEL R152, R152, -INF , !P6 ;  /* 0xff80000098987808 */ /* 0x000fe40007000000 */
[----:B------:R-:W-:Y:S02]  /*8030*/  FSEL R153, R153, -INF , !P3 ;  /* 0xff80000099997808 */ /* 0x000fe40005800000 */
[----:B------:R-:W-:Y:S02]  /*8040*/  FSEL R156, R156, -INF , !P4 ;  /* 0xff8000009c9c7808 */ /* 0x000fe40006000000 */
[----:B------:R-:W-:Y:S02]  /*8050*/  FSEL R157, R157, -INF , !P5 ;  /* 0xff8000009d9d7808 */ /* 0x000fe40006800000 */
[----:B------:R-:W-:Y:S02]  /*8060*/  @P0 LOP3.LUT R18, R18, 0x8, RZ, 0xfc, !PT ;  /* 0x0000000812120812 */ /* 0x000fe400078efcff */
[----:B------:R-:W-:-:S02]  /*8070*/  ISETP.GT.AND P1, PT, R180, 0x20, P2 ;  /* 0x00000020b400780c */ /* 0x000fc40001724270 */
[C---:B------:R-:W-:Y:S02]  /*8080*/  ISETP.GT.AND P3, PT, R180.reuse, 0x21, P2 ;  /* 0x00000021b400780c */ /* 0x040fe40001764270 */
[C---:B------:R-:W-:Y:S02]  /*8090*/  ISETP.GT.AND P4, PT, R180.reuse, 0x28, P2 ;  /* 0x00000028b400780c */ /* 0x040fe40001784270 */
[C---:B------:R-:W-:Y:S02]  /*80a0*/  ISETP.GT.AND P5, PT, R180.reuse, 0x29, P2 ;  /* 0x00000029b400780c */ /* 0x040fe400017a4270 */
[C---:B------:R-:W-:Y:S02]  /*80b0*/  ISETP.GT.AND P6, PT, R180.reuse, 0x30, P2 ;  /* 0x00000030b400780c */ /* 0x040fe400017c4270 */
[C---:B------:R-:W-:Y:S02]  /*80c0*/  ISETP.GT.AND P0, PT, R180.reuse, RZ, P2 ;  /* 0x000000ffb400720c */ /* 0x040fe40001704270 */
[----:B------:R-:W-:-:S02]  /*80d0*/  ISETP.GT.AND P2, PT, R180, 0x39, P2 ;  /* 0x00000039b400780c */ /* 0x000fc40001744270 */
[----:B------:R-:W-:Y:S02]  /*80e0*/  LOP3.LUT R18, R18, 0xffffffdf, RZ, 0xc0, !PT ;  /* 0xffffffdf12127812 */ /* 0x000fe400078ec0ff */
[C---:B------:R-:W-:Y:S02]  /*80f0*/  ISETP.LT.OR P1, PT, R181.reuse, 0x21, P1 ;  /* 0x00000021b500780c */ /* 0x040fe40000f21670 */
[----:B0-----:R-:W-:Y:S02]  /*8100*/  FMNMX.FTZ R8, R8, R9, !PT ;  /* 0x0000000908087209 */ /* 0x001fe40007810000 */
[C---:B------:R-:W-:Y:S02]  /*8110*/  ISETP.LT.OR P0, PT, R181.reuse, 0x1, P0 ;  /* 0x00000001b500780c */ /* 0x040fe40000701670 */
[----:B------:R-:W-:Y:S01]  /*8120*/  ISETP.LT.OR P6, PT, R181, 0x31, P6 ;  /* 0x00000031b500780c */ /* 0x000fe200037c1670 */
[----:B------:R-:W0:Y:S01]  /*8130*/  SHFL.BFLY PT, R9, R8, 0x1, 0x1f ;  /* 0x0c201f0008097f89 */ /* 0x000e2200000e0000 */
[----:B------:R-:W-:-:S02]  /*8140*/  FSEL R10, R10, -INF , !P0 ;  /* 0xff8000000a0a7808 */ /* 0x000fc40004000000 */
[----:B------:R-:W-:-:S04]  /*8150*/  @P2 LOP3.LUT R18, R18, 0x20, RZ, 0xfc, !PT ;  /* 0x0000002012122812 */ /* 0x000fc800078efcff */
[C---:B------:R-:W-:Y:S02]  /*8160*/  LOP3.LUT P2, RZ, R18.reuse, 0x8, RZ, 0xc0, !PT ;  /* 0x0000000812ff7812 */ /* 0x040fe4000784c0ff */
[----:B------:R-:W-:Y:S02]  /*8170*/  LOP3.LUT R18, R18, 0xfffffeff, RZ, 0xc0, !PT ;  /* 0xfffffeff12127812 */ /* 0x000fe400078ec0ff */
[C---:B------:R-:W-:Y:S02]  /*8180*/  ISETP.LT.OR P2, PT, R181.reuse, 0x39, P2 ;  /* 0x00000039b500780c */ /* 0x040fe40001741670 */
[----:B------:R-:W-:Y:S02]  /*8190*/  @P1 LOP3.LUT R18, R18, 0x100, RZ, 0xfc, !PT ;  /* 0x0000010012121812 */ /* 0x000fe400078efcff */
[----:B------:R-:W-:Y:S02]  /*81a0*/  ISETP.LT.OR P1, PT, R181, 0x22, P3 ;  /* 0x00000022b500780c */ /* 0x000fe40001f21670 */
[----:B------:R-:W-:-:S02]  /*81b0*/  LOP3.LUT P3, RZ, R18, 0x2, RZ, 0xc0, !PT ;  /* 0x0000000212ff7812 */ /* 0x000fc4000786c0ff */
[----:B------:R-:W-:Y:S02]  /*81c0*/  LOP3.LUT R18, R18, 0xffffffbf, RZ, 0xc0, !PT ;  /* 0xffffffbf12127812 */ /* 0x000fe400078ec0ff */
[----:B------:R-:W-:Y:S02]  /*81d0*/  ISETP.LT.OR P3, PT, R181, 0x32, P3 ;  /* 0x00000032b500780c */ /* 0x000fe40001f61670 */
[----:B------:R-:W-:Y:S02]  /*81e0*/  FSEL R174, R174, -INF , !P2 ;  /* 0xff800000aeae7808 */ /* 0x000fe40005000000 */
[----:B0-----:R-:W-:Y:S02]  /*81f0*/  FMNMX.FTZ R8, R8, R9, !PT ;  /* 0x0000000908087209 */ /* 0x001fe40007810000 */
[----:B------:R-:W-:Y:S02]  /*8200*/  FSEL R170, R170, -INF , !P3 ;  /* 0xff800000aaaa7808 */ /* 0x000fe40005800000 */
[----:B------:R-:W-:-:S02]  /*8210*/  @P1 LOP3.LUT R18, R18, 0x40, RZ, 0xfc, !PT ;  /* 0x0000004012121812 */ /* 0x000fc400078efcff */
[C---:B------:R-:W-:Y:S02]  /*8220*/  ISETP.LT.OR P1, PT, R181.reuse, 0x29, P4 ;  /* 0x00000029b500780c */ /* 0x040fe40002721670 */
[C---:B------:R-:W-:Y:S02]  /*8230*/  LOP3.LUT P4, RZ, R18.reuse, 0x20, RZ, 0xc0, !PT ;  /* 0x0000002012ff7812 */ /* 0x040fe4000788c0ff */
[----:B------:R-:W-:Y:S02]  /*8240*/  LOP3.LUT R18, R18, 0xffffffef, RZ, 0xc0, !PT ;  /* 0xffffffef12127812 */ /* 0x000fe400078ec0ff */
[----:B------:R-:W-:Y:S02]  /*8250*/  ISETP.LT.OR P4, PT, R181, 0x3a, P4 ;  /* 0x0000003ab500780c */ /* 0x000fe40002781670 */
[----:B------:R-:W-:Y:S02]  /*8260*/  ISETP.NE.AND P2, PT, R17, RZ, PT ;  /* 0x000000ff1100720c */ /* 0x000fe40003f45270 */
[----:B------:R-:W-:-:S03]  /*8270*/  FSEL R175, R175, -INF , !P4 ;  /* 0xff800000afaf7808 */ /* 0x000fc60006000000 */
[----:B------:R-:W-:Y:S02]  /*8280*/  @P1 LOP3.LUT R18, R18, 0x10, RZ, 0xfc, !PT ;  /* 0x0000001012121812 */ /* 0x000fe400078efcff */
[----:B------:R-:W-:Y:S02]  /*8290*/  ISETP.LT.OR P1, PT, R181, 0x2a, P5 ;  /* 0x0000002ab500780c */ /* 0x000fe40002f21670 */
[----:B------:R-:W-:Y:S02]  /*82a0*/  FSETP.NEU.FTZ.AND P5, PT, R8, -INF , PT ;  /* 0xff8000000800780b */ /* 0x000fe40003fbd000 */
[----:B------:R-:W-:Y:S02]  /*82b0*/  LOP3.LUT R18, R18, 0xffffbfff, RZ, 0xc0, !PT ;  /* 0xffffbfff12127812 */ /* 0x000fe400078ec0ff */
[----:B------:R-:W-:-:S05]  /*82c0*/  FSEL R9, R8, RZ, P5 ;  /* 0x000000ff08097208 */ /* 0x000fca0002800000 */
[----:B------:R-:W-:Y:S01]  /*82d0*/  FADD.FTZ R5, -R9, R5 ;  /* 0x0000000509057221 */ /* 0x000fe20000010100 */
[----:B------:R-:W-:Y:S01]  /*82e0*/  FMUL.FTZ R9, R8, UR10 ;  /* 0x0000000a08097c20 */ /* 0x000fe20008410000 */
[----:B------:R-:W-:Y:S02]  /*82f0*/  @P1 LOP3.LUT R18, R18, 0x4000, RZ, 0xfc, !PT ;  /* 0x0000400012121812 */ /* 0x000fe400078efcff */
[----:B------:R-:W-:Y:S02]  /*8300*/  FMUL.FTZ R5, R5, UR10 ;  /* 0x0000000a05057c20 */ /* 0x000fe40008410000 */
[----:B------:R-:W-:Y:S02]  /*8310*/  FSEL R9, R9, RZ, P5 ;  /* 0x000000ff09097208 */ /* 0x000fe40002800000 */
[----:B------:R-:W-:-:S03]  /*8320*/  LOP3.LUT R18, R18, 0xffff7fff, RZ, 0xc0, !PT ;  /* 0xffff7fff12127812 */ /* 0x000fc600078ec0ff */
        /* <DEDUP_REMOVED lines=15> */
[----:B------:R-:W-:Y:S01]  /*8420*/  FFMA.FTZ R177, R177, UR10, -R9 ;  /* 0x0000000ab1b17c23 */ /* 0x000fe20008010809 */
[----:B------:R-:W-:Y:S01]  /*8430*/  FMNMX.FTZ R9, R10, R6, !PT ;  /* 0x000000060a097209 */ /* 0x000fe20007810000 */
[----:B------:R-:W-:Y:S01]  /*8440*/  MUFU.EX2 R12, R12 ;  /* 0x0000000c000c7308 */ /* 0x000fe20000000800 */
[----:B------:R-:W-:-:S02]  /*8450*/  @P6 LOP3.LUT R18, R18, 0x8000, RZ, 0xfc, !PT ;  /* 0x0000800012126812 */ /* 0x000fc400078efcff */
[----:B------:R-:W-:Y:S02]  /*8460*/  FMNMX.FTZ R9, R11, R9, !PT ;  /* 0x000000090b097209 */ /* 0x000fe40007810000 */
[----:B------:R-:W-:Y:S02]  /*8470*/  LOP3.LUT P6, RZ, R18, 0x100, RZ, 0xc0, !PT ;  /* 0x0000010012ff7812 */ /* 0x000fe400078cc0ff */
[----:B------:R-:W-:Y:S01]  /*8480*/  FMNMX.FTZ R9, R14, R9, !PT ;  /* 0x000000090e097209 */ /* 0x000fe20007810000 */
[----:B------:R-:W-:Y:S01]  /*8490*/  MUFU.EX2 R13, R13 ;  /* 0x0000000d000d7308 */ /* 0x000fe20000000800 */
[----:B------:R-:W-:Y:S02]  /*84a0*/  LOP3.LUT P1, RZ, R18, 0x40, RZ, 0xc0, !PT ;  /* 0x0000004012ff7812 */ /* 0x000fe4000782c0ff */
[----:B------:R-:W-:Y:S02]  /*84b0*/  FMNMX.FTZ R9, R15, R9, !PT ;  /* 0x000000090f097209 */ /* 0x000fe40007810000 */
[----:B------:R-:W-:-:S02]  /*84c0*/  FSEL R160, R160, -INF , !P6 ;  /* 0xff800000a0a07808 */ /* 0x000fc40007000000 */
[----:B------:R-:W-:Y:S01]  /*84d0*/  FMNMX.FTZ R9, R152, R9, !PT ;  /* 0x0000000998097209 */ /* 0x000fe20007810000 */
[----:B------:R-:W-:Y:S01]  /*84e0*/  MUFU.EX2 R20, R20 ;  /* 0x0000001400147308 */ /* 0x000fe20000000800 */
[----:B------:R-:W-:Y:S02]  /*84f0*/  LOP3.LUT P5, RZ, R18, 0x10, RZ, 0xc0, !PT ;  /* 0x0000001012ff7812 */ /* 0x000fe400078ac0ff */
[----:B------:R-:W-:Y:S02]  /*8500*/  FMNMX.FTZ R9, R153, R9, !PT ;  /* 0x0000000999097209 */ /* 0x000fe40007810000 */
[----:B------:R-:W-:Y:S02]  /*8510*/  FSEL R161, R161, -INF , !P1 ;  /* 0xff800000a1a17808 */ /* 0x000fe40004800000 */
[----:B------:R-:W-:Y:S01]  /*8520*/  FMNMX.FTZ R9, R156, R9, !PT ;  /* 0x000000099c097209 */ /* 0x000fe20007810000 */
[----:B------:R-:W-:Y:S01]  /*8530*/  MUFU.EX2 R21, R21 ;  /* 0x0000001500157308 */ /* 0x000fe20000000800 */
[----:B------:R-:W-:-:S02]  /*8540*/  LOP3.LUT P1, RZ, R18, 0x4000, RZ, 0xc0, !PT ;  /* 0x0000400012ff7812 */ /* 0x000fc4000782c0ff */
[----:B------:R-:W-:Y:S02]  /*8550*/  FMNMX.FTZ R9, R157, R9, !PT ;  /* 0x000000099d097209 */ /* 0x000fe40007810000 */
[----:B------:R-:W-:Y:S02]  /*8560*/  FSEL R164, R164, -INF , !P5 ;  /* 0xff800000a4a47808 */ /* 0x000fe40006800000 */
[----:B------:R-:W-:Y:S01]  /*8570*/  FMNMX.FTZ R9, R160, R9, !PT ;  /* 0x00000009a0097209 */ /* 0x000fe20007810000 */
[----:B------:R-:W-:Y:S01]  /*8580*/  MUFU.EX2 R155, R155 ;  /* 0x0000009b009b7308 */ /* 0x000fe20000000800 */
[----:B------:R-:W-:Y:S02]  /*8590*/  LOP3.LUT P6, RZ, R18, 0x8000, RZ, 0xc0, !PT ;  /* 0x0000800012ff7812 */ /* 0x000fe400078cc0ff */
[----:B------:R-:W-:Y:S02]  /*85a0*/  FMNMX.FTZ R9, R161, R9, !PT ;  /* 0x00000009a1097209 */ /* 0x000fe40007810000 */
[----:B------:R-:W-:-:S02]  /*85b0*/  FSEL R165, R165, -INF , !P1 ;  /* 0xff800000a5a57808 */ /* 0x000fc40004800000 */
[----:B------:R-:W-:Y:S01]  /*85c0*/  FMNMX.FTZ R9, R164, R9, !PT ;  /* 0x00000009a4097209 */ /* 0x000fe20007810000 */
[----:B------:R-:W-:Y:S01]  /*85d0*/  MUFU.EX2 R158, R158 ;  /* 0x0000009e009e7308 */ /* 0x000fe20000000800 */
[----:B------:R-:W-:Y:S02]  /*85e0*/  FSEL R169, R169, -INF , !P6 ;  /* 0xff800000a9a97808 */ /* 0x000fe40007000000 */
[----:B------:R-:W-:Y:S02]  /*85f0*/  FMNMX.FTZ R9, R165, R9, !PT ;  /* 0x00000009a5097209 */ /* 0x000fe40007810000 */
[C---:B------:R-:W-:Y:S02]  /*8600*/  LOP3.LUT P0, RZ, R18.reuse, 0x2000, RZ, 0xc0, !PT ;  /* 0x0000200012ff7812 */ /* 0x040fe4000780c0ff */
[----:B------:R-:W-:Y:S01]  /*8610*/  FMNMX.FTZ R9, R169, R9, !PT ;  /* 0x00000009a9097209 */ /* 0x000fe20007810000 */
[----:B------:R-:W-:Y:S01]  /*8620*/  MUFU.EX2 R159, R159 ;  /* 0x0000009f009f7308 */ /* 0x000fe20000000800 */
[----:B------:R-:W-:-:S02]  /*8630*/  LOP3.LUT P1, RZ, R18, 0x1000, RZ, 0xc0, !PT ;  /* 0x0000100012ff7812 */ /* 0x000fc4000782c0ff */
        /* <DEDUP_REMOVED lines=12> */
[----:B------:R-:W-:Y:S01]  /*8700*/  MUFU.EX2 R177, R177 ;  /* 0x000000b100b17308 */ /* 0x000fe20000000800 */
[----:B0-----:R-:W-:-:S07]  /*8710*/  FMNMX.FTZ R9, R9, R172, !PT ;  /* 0x000000ac09097209 */ /* 0x001fce0007810000 */
[----:B------:R0:W-:Y:S01]  /*8720*/  MUFU.EX2 R172, R154 ;  /* 0x0000009a00ac7308 */ /* 0x0001e20000000800 */
[----:B------:R-:W-:-:S04]  /*8730*/  FSETP.NEU.FTZ.AND P3, PT, R9, -INF , PT ;  /* 0xff8000000900780b */ /* 0x000fc80003f7d000 */
[----:B0-----:R-:W-:-:S05]  /*8740*/  FSEL R154, R9, RZ, P3 ;  /* 0x000000ff099a7208 */ /* 0x001fca0001800000 */
[----:B------:R-:W-:Y:S02]  /*8750*/  FADD.FTZ R154, -R154, R6 ;  /* 0x000000069a9a7221 */ /* 0x000fe40000010100 */
[----:B------:R0:W1:Y:S02]  /*8760*/  MUFU.EX2 R6, R5 ;  /* 0x0000000500067308 */ /* 0x0000640000000800 */
[----:B0-----:R-:W-:Y:S01]  /*8770*/  FMUL.FTZ R5, R154, UR10 ;  /* 0x0000000a9a057c20 */ /* 0x001fe20008410000 */
[----:B------:R-:W-:-:S04]  /*8780*/  IMAD.U32 R154, RZ, RZ, UR37 ;  /* 0x00000025ff9a7e24 */ /* 0x000fc8000f8e00ff */
[----:B------:R-:W-:Y:S01]  /*8790*/  @!P2 IMAD R154, R154, 0x40, R16 ;  /* 0x000000409a9aa824 */ /* 0x000fe200078e0210 */
[----:B------:R-:W0:Y:S01]  /*87a0*/  MUFU.EX2 R5, R5 ;  /* 0x0000000500057308 */ /* 0x000e220000000800 */
[----:B-1----:R-:W-:Y:S01]  /*87b0*/  FFMA.FTZ R3, R6, R3, R12 ;  /* 0x0000000306037223 */ /* 0x002fe2000001000c */
[-C--:B------:R-:W-:Y:S02]  /*87c0*/  FMUL.FTZ R24, R24, R6.reuse ;  /* 0x0000000618187220 */ /* 0x080fe40000410000 */
[----:B------:R-:W-:Y:S01]  /*87d0*/  @!P2 LEA R154, R154, UR46, 0x2 ;  /* 0x0000002e9a9aac11 */ /* 0x000fe2000f8e10ff */
[-C--:B------:R-:W-:Y:S01]  /*87e0*/  FMUL.FTZ R25, R25, R6.reuse ;  /* 0x0000000619197220 */ /* 0x080fe20000410000 */
[----:B------:R-:W-:Y:S01]  /*87f0*/  FADD.FTZ R3, R13, R3 ;  /* 0x000000030d037221 */ /* 0x000fe20000010000 */
[-C--:B------:R-:W-:Y:S01]  /*8800*/  FMUL.FTZ R28, R28, R6.reuse ;  /* 0x000000061c1c7220 */ /* 0x080fe20000410000 */
[-C--:B------:R-:W-:Y:S01]  /*8810*/  FMUL.FTZ R29, R29, R6.reuse ;  /* 0x000000061d1d7220 */ /* 0x080fe20000410000 */
[----:B------:R-:W-:Y:S01]  /*8820*/  @!P2 STS [R154+0x28800], R6 ;  /* 0x028800069a00a388 */ /* 0x000fe20000000800 */
[----:B------:R-:W-:Y:S01]  /*8830*/  FADD.FTZ R3, R20, R3 ;  /* 0x0000000314037221 */ /* 0x000fe20000010000 */
[-C--:B------:R-:W-:Y:S01]  /*8840*/  FMUL.FTZ R32, R32, R6.reuse ;  /* 0x0000000620207220 */ /* 0x080fe20000410000 */
[-C--:B------:R-:W-:Y:S01]  /*8850*/  FMUL.FTZ R33, R33, R6.reuse ;  /* 0x0000000621217220 */ /* 0x080fe20000410000 */
[-C--:B------:R-:W-:Y:S01]  /*8860*/  FMUL.FTZ R36, R36, R6.reuse ;  /* 0x0000000624247220 */ /* 0x080fe20000410000 */
[----:B------:R-:W-:Y:S01]  /*8870*/  FADD.FTZ R3, R21, R3 ;  /* 0x0000000315037221 */ /* 0x000fe20000010000 */
[-C--:B------:R-:W-:Y:S01]  /*8880*/  FMUL.FTZ R37, R37, R6.reuse ;  /* 0x0000000625257220 */ /* 0x080fe20000410000 */
[-C--:B------:R-:W-:Y:S01]  /*8890*/  FMUL.FTZ R40, R40, R6.reuse ;  /* 0x0000000628287220 */ /* 0x080fe20000410000 */
[----:B0-----:R0:W-:Y:S01]  /*88a0*/  @!P2 STS [R154+0x28820], R5 ;  /* 0x028820059a00a388 */ /* 0x0011e20000000800 */
[----:B------:R-:W-:Y:S01]  /*88b0*/  FADD.FTZ R3, R172, R3 ;  /* 0x00000003ac037221 */ /* 0x000fe20000010000 */
[-C--:B------:R-:W-:Y:S01]  /*88c0*/  FMUL.FTZ R41, R41, R6.reuse ;  /* 0x0000000629297220 */ /* 0x080fe20000410000 */
[-C--:B------:R-:W-:Y:S01]  /*88d0*/  FMUL.FTZ R44, R44, R6.reuse ;  /* 0x000000062c2c7220 */ /* 0x080fe20000410000 */
[-C--:B------:R-:W-:Y:S01]  /*88e0*/  FMUL.FTZ R45, R45, R6.reuse ;  /* 0x000000062d2d7220 */ /* 0x080fe20000410000 */
[----:B------:R-:W-:Y:S01]  /*88f0*/  FADD.FTZ R3, R155, R3 ;  /* 0x000000039b037221 */ /* 0x000fe20000010000 */
[-C--:B------:R-:W-:Y:S01]  /*8900*/  FMUL.FTZ R48, R48, R6.reuse ;  /* 0x0000000630307220 */ /* 0x080fe20000410000 */
[-C--:B------:R-:W-:Y:S01]  /*8910*/  FMUL.FTZ R49, R49, R6.reuse ;  /* 0x0000000631317220 */ /* 0x080fe20000410000 */
[----:B------:R-:W-:Y:S01]  /*8920*/  FMUL.FTZ R52, R52, R6 ;  /* 0x0000000634347220 */ /* 0x000fe20000410000 */
[----:B------:R-:W-:Y:S01]  /*8930*/  FADD.FTZ R3, R158, R3 ;  /* 0x000000039e037221 */ /* 0x000fe20000010000 */
[----:B0-----:R-:W-:Y:S01]  /*8940*/  FMUL.FTZ R154, R9, UR10 ;  /* 0x0000000a099a7c20 */ /* 0x001fe20008410000 */
[----:B------:R-:W-:Y:S01]  /*8950*/  F2FP.F16.F32.PACK_AB R158, R159, R158 ;  /* 0x0000009e9f9e723e */ /* 0x000fe200000000ff */
[-C--:B------:R-:W-:Y:S01]  /*8960*/  FMUL.FTZ R53, R53, R6.reuse ;  /* 0x0000000635357220 */ /* 0x080fe20000410000 */
[----:B------:R-:W-:Y:S01]  /*8970*/  FADD.FTZ R3, R159, R3 ;  /* 0x000000039f037221 */ /* 0x000fe20000010000 */
[-C--:B------:R-:W-:Y:S01]  /*8980*/  FMUL.FTZ R56, R56, R6.reuse ;  /* 0x0000000638387220 */ /* 0x080fe20000410000 */
[----:B------:R-:W-:Y:S01]  /*8990*/  FSEL R154, R154, RZ, P3 ;  /* 0x000000ff9a9a7208 */ /* 0x000fe20001800000 */
[-C--:B------:R-:W-:Y:S01]  /*89a0*/  FMUL.FTZ R57, R57, R6.reuse ;  /* 0x0000000639397220 */ /* 0x080fe20000410000 */
[----:B------:R-:W-:Y:S01]  /*89b0*/  FADD.FTZ R3, R162, R3 ;  /* 0x00000003a2037221 */ /* 0x000fe20000010000 */
[-C--:B------:R-:W-:Y:S01]  /*89c0*/  FMUL.FTZ R60, R60, R6.reuse ;  /* 0x000000063c3c7220 */ /* 0x080fe20000410000 */
[----:B------:R-:W-:Y:S01]  /*89d0*/  FMUL.FTZ R61, R61, R6 ;  /* 0x000000063d3d7220 */ /* 0x000fe20000410000 */
[--C-:B------:R-:W-:Y:S01]  /*89e0*/  FFMA.FTZ R10, R10, UR10, -R154.reuse ;  /* 0x0000000a0a0a7c23 */ /* 0x100fe2000801089a */
[--C-:B------:R-:W-:Y:S01]  /*89f0*/  FFMA.FTZ R11, R11, UR10, -R154.reuse ;  /* 0x0000000a0b0b7c23 */ /* 0x100fe2000801089a */
[--C-:B------:R-:W-:Y:S01]  /*8a00*/  FFMA.FTZ R14, R14, UR10, -R154.reuse ;  /* 0x0000000a0e0e7c23 */ /* 0x100fe2000801089a */
[--C-:B------:R-:W-:Y:S01]  /*8a10*/  FFMA.FTZ R15, R15, UR10, -R154.reuse ;  /* 0x0000000a0f0f7c23 */ /* 0x100fe2000801089a */
[--C-:B------:R-:W-:Y:S01]  /*8a20*/  FFMA.FTZ R178, R152, UR10, -R154.reuse ;  /* 0x0000000a98b27c23 */ /* 0x100fe2000801089a */
[--C-:B------:R-:W-:Y:S01]  /*8a30*/  FFMA.FTZ R153, R153, UR10, -R154.reuse ;  /* 0x0000000a99997c23 */ /* 0x100fe2000801089a */
[----:B------:R-:W0:Y:S01]  /*8a40*/  MUFU.EX2 R10, R10 ;  /* 0x0000000a000a7308 */ /* 0x000e220000000800 */
[----:B------:R-:W-:Y:S01]  /*8a50*/  F2FP.F16.F32.PACK_AB R152, R13, R12 ;  /* 0x0000000c0d98723e */ /* 0x000fe200000000ff */
[--C-:B------:R-:W-:Y:S01]  /*8a60*/  FFMA.FTZ R179, R156, UR10, -R154.reuse ;  /* 0x0000000a9cb37c23 */ /* 0x100fe2000801089a */
[--C-:B------:R-:W-:Y:S01]  /*8a70*/  FFMA.FTZ R157, R157, UR10, -R154.reuse ;  /* 0x0000000a9d9d7c23 */ /* 0x100fe2000801089a */
[--C-:B------:R-:W-:Y:S01]  /*8a80*/  FFMA.FTZ R180, R160, UR10, -R154.reuse ;  /* 0x0000000aa0b47c23 */ /* 0x100fe2000801089a */
[--C-:B------:R-:W-:Y:S01]  /*8a90*/  FFMA.FTZ R161, R161, UR10, -R154.reuse ;  /* 0x0000000aa1a17c23 */ /* 0x100fe2000801089a */
[--C-:B------:R-:W-:Y:S01]  /*8aa0*/  FFMA.FTZ R181, R164, UR10, -R154.reuse ;  /* 0x0000000aa4b57c23 */ /* 0x100fe2000801089a */
[--C-:B------:R-:W-:Y:S01]  /*8ab0*/  FFMA.FTZ R165, R165, UR10, -R154.reuse ;  /* 0x0000000aa5a57c23 */ /* 0x100fe2000801089a */
[----:B------:R-:W1:Y:S01]  /*8ac0*/  MUFU.EX2 R11, R11 ;  /* 0x0000000b000b7308 */ /* 0x000e620000000800 */
[C---:B------:R-:W-:Y:S01]  /*8ad0*/  FADD.FTZ R3, R163.reuse, R3 ;  /* 0x00000003a3037221 */ /* 0x040fe20000010000 */
[----:B------:R-:W-:Y:S01]  /*8ae0*/  F2FP.F16.F32.PACK_AB R160, R163, R162 ;  /* 0x000000a2a3a0723e */ /* 0x000fe200000000ff */
[--C-:B------:R-:W-:Y:S01]  /*8af0*/  FFMA.FTZ R169, R169, UR10, -R154.reuse ;  /* 0x0000000aa9a97c23 */ /* 0x100fe2000801089a */
[--C-:B------:R-:W-:Y:S01]  /*8b00*/  FFMA.FTZ R170, R170, UR10, -R154.reuse ;  /* 0x0000000aaaaa7c23 */ /* 0x100fe2000801089a */
[--C-:B------:R-:W-:Y:S01]  /*8b10*/  FFMA.FTZ R175, R175, UR10, -R154.reuse ;  /* 0x0000000aafaf7c23 */ /* 0x100fe2000801089a */
[----:B------:R-:W-:Y:S01]  /*8b20*/  FADD.FTZ R3, R166, R3 ;  /* 0x00000003a6037221 */ /* 0x000fe20000010000 */
[----:B------:R-:W-:Y:S01]  /*8b30*/  FFMA.FTZ R174, R174, UR10, -R154 ;  /* 0x0000000aaeae7c23 */ /* 0x000fe2000801089a */
[----:B------:R-:W2:Y:S01]  /*8b40*/  MUFU.EX2 R14, R14 ;  /* 0x0000000e000e7308 */ /* 0x000ea20000000800 */
[----:B0-----:R-:W-:Y:S01]  /*8b50*/  FFMA.FTZ R4, R5, R4, R10 ;  /* 0x0000000405047223 */ /* 0x001fe2000001000a */
[C---:B------:R-:W-:Y:S01]  /*8b60*/  FADD.FTZ R3, R167.reuse, R3 ;  /* 0x00000003a7037221 */ /* 0x040fe20000010000 */
[----:B------:R-:W-:Y:S01]  /*8b70*/  F2FP.F16.F32.PACK_AB R162, R167, R166 ;  /* 0x000000a6a7a2723e */ /* 0x000fe200000000ff */
[----:B------:R-:W-:Y:S01]  /*8b80*/  FMUL.FTZ R64, R64, R6 ;  /* 0x0000000640407220 */ /* 0x000fe20000410000 */
[----:B------:R-:W-:Y:S01]  /*8b90*/  F2FP.F16.F32.PACK_AB R156, R155, R172 ;  /* 0x000000ac9b9c723e */ /* 0x000fe200000000ff */
[----:B------:R-:W-:Y:S01]  /*8ba0*/  FMUL.FTZ R65, R65, R6 ;  /* 0x0000000641417220 */ /* 0x000fe20000410000 */
[----:B------:R-:W-:Y:S01]  /*8bb0*/  F2FP.F16.F32.PACK_AB R154, R21, R20 ;  /* 0x00000014159a723e */ /* 0x000fe200000000ff */
[----:B------:R-:W0:Y:S01]  /*8bc0*/  MUFU.EX2 R15, R15 ;  /* 0x0000000f000f7308 */ /* 0x000e220000000800 */
[----:B-1----:R-:W-:Y:S01]  /*8bd0*/  FADD.FTZ R4, R11, R4 ;  /* 0x000000040b047221 */ /* 0x002fe20000010000 */
[----:B------:R-:W-:Y:S01]  /*8be0*/  F2FP.F16.F32.PACK_AB R166, R177, R176 ;  /* 0x000000b0b1a6723e */ /* 0x000fe200000000ff */
        /* <DEDUP_REMOVED lines=12> */
[----:B------:R-:W-:Y:S01]  /*8cb0*/  FMUL.FTZ R88, R88, R6 ;  /* 0x0000000658587220 */ /* 0x000fe20000410000 */
[----:B------:R2:W3:Y:S01]  /*8cc0*/  MUFU.EX2 R12, R153 ;  /* 0x00000099000c7308 */ /* 0x0004e20000000800 */
[C---:B0-----:R-:W-:Y:S01]  /*8cd0*/  FADD.FTZ R4, R15.reuse, R4 ;  /* 0x000000040f047221 */ /* 0x041fe20000010000 */
[----:B------:R-:W-:Y:S01]  /*8ce0*/  F2FP.F16.F32.PACK_AB R155, R15, R14 ;  /* 0x0000000e0f9b723e */ /* 0x000fe200000000ff */
[-C--:B------:R-:W-:Y:S01]  /*8cf0*/  FMUL.FTZ R89, R89, R6.reuse ;  /* 0x0000000659597220 */ /* 0x080fe20000410000 */
[-C--:B------:R-:W-:Y:S01]  /*8d00*/  FMUL.FTZ R92, R92, R6.reuse ;  /* 0x000000065c5c7220 */ /* 0x080fe20000410000 */
[-C--:B------:R-:W-:Y:S01]  /*8d10*/  FMUL.FTZ R93, R93, R6.reuse ;  /* 0x000000065d5d7220 */ /* 0x080fe20000410000 */
[-C--:B------:R-:W-:Y:S01]  /*8d20*/  FMUL.FTZ R96, R96, R6.reuse ;  /* 0x0000000660607220 */ /* 0x080fe20000410000 */
[----:B------:R-:W-:Y:S01]  /*8d30*/  FMUL.FTZ R97, R97, R6 ;  /* 0x0000000661617220 */ /* 0x000fe20000410000 */
        /* <DEDUP_REMOVED lines=20> */
[-C--:B------:R-:W-:Y:S01]  /*8e80*/  FMUL.FTZ R121, R121, R6.reuse ;  /* 0x0000000679797220 */ /* 0x080fe20000410000 */
[-C--:B------:R-:W-:Y:S01]  /*8e90*/  FMUL.FTZ R124, R124, R6.reuse ;  /* 0x000000067c7c7220 */ /* 0x080fe20000410000 */
[-C--:B------:R-:W-:Y:S01]  /*8ea0*/  FMUL.FTZ R125, R125, R6.reuse ;  /* 0x000000067d7d7220 */ /* 0x080fe20000410000 */
[-C--:B------:R-:W-:Y:S01]  /*8eb0*/  FMUL.FTZ R128, R128, R6.reuse ;  /* 0x0000000680807220 */ /* 0x080fe20000410000 */
[-C--:B------:R-:W-:Y:S01]  /*8ec0*/  FMUL.FTZ R129, R129, R6.reuse ;  /* 0x0000000681817220 */ /* 0x080fe20000410000 */
[----:B------:R-:W0:Y:S01]  /*8ed0*/  MUFU.EX2 R161, R161 ;  /* 0x000000a100a17308 */ /* 0x000e220000000800 */
[C---:B--2---:R-:W-:Y:S01]  /*8ee0*/  FADD.FTZ R4, R13.reuse, R4 ;  /* 0x000000040d047221 */ /* 0x044fe20000010000 */
[----:B------:R-:W-:Y:S01]  /*8ef0*/  F2FP.F16.F32.PACK_AB R159, R13, R159 ;  /* 0x0000009f0d9f723e */ /* 0x000fe200000000ff */
[----:B------:R1:W-:Y:S01]  /*8f00*/  STSM.16.M88.4 [R19+0x26800], R152 ;  /* 0x0268009813007844 */ /* 0x0003e20000000200 */
[-C--:B------:R-:W-:Y:S01]  /*8f10*/  FMUL.FTZ R132, R132, R6.reuse ;  /* 0x0000000684847220 */ /* 0x080fe20000410000 */
[-C--:B------:R-:W-:Y:S01]  /*8f20*/  FMUL.FTZ R133, R133, R6.reuse ;  /* 0x0000000685857220 */ /* 0x080fe20000410000 */
[-C--:B------:R-:W-:Y:S01]  /*8f30*/  FMUL.FTZ R136, R136, R6.reuse ;  /* 0x0000000688887220 */ /* 0x080fe20000410000 */
[----:B------:R1:W-:Y:S01]  /*8f40*/  STSM.16.M88.4 [R184], R156 ;  /* 0x0000009cb8007844 */ /* 0x0003e20000000200 */
[----:B------:R-:W2:Y:S01]  /*8f50*/  MUFU.EX2 R163, R181 ;  /* 0x000000b500a37308 */ /* 0x000ea20000000800 */
        /* <DEDUP_REMOVED lines=8> */
[C---:B0-----:R-:W-:Y:S01]  /*8fe0*/  FADD.FTZ R4, R161.reuse, R4 ;  /* 0x00000004a1047221 */ /* 0x041fe20000010000 */
[----:B------:R-:W-:Y:S01]  /*8ff0*/  F2FP.F16.F32.PACK_AB R161, R161, R180 ;  /* 0x000000b4a1a1723e */ /* 0x000fe200000000ff */
[----:B------:R-:W-:Y:S01]  /*9000*/  FMUL.FTZ R149, R149, R6 ;  /* 0x0000000695957220 */ /* 0x000fe20000410000 */
[-C--:B------:R-:W-:Y:S01]  /*9010*/  FMUL.FTZ R26, R26, R5.reuse ;  /* 0x000000051a1a7220 */ /* 0x080fe20000410000 */
[-C--:B------:R-:W-:Y:S01]  /*9020*/  FMUL.FTZ R27, R27, R5.reuse ;  /* 0x000000051b1b7220 */ /* 0x080fe20000410000 */
[-C--:B------:R-:W-:Y:S01]  /*9030*/  FMUL.FTZ R30, R30, R5.reuse ;  /* 0x000000051e1e7220 */ /* 0x080fe20000410000 */
[-C--:B------:R-:W-:Y:S01]  /*9040*/  FMUL.FTZ R31, R31, R5.reuse ;  /* 0x000000051f1f7220 */ /* 0x080fe20000410000 */
[----:B------:R-:W0:Y:S01]  /*9050*/  MUFU.EX2 R169, R169 ;  /* 0x000000a900a97308 */ /* 0x000e220000000800 */
[----:B--2---:R-:W-:Y:S01]  /*9060*/  FADD.FTZ R4, R163, R4 ;  /* 0x00000004a3047221 */ /* 0x004fe20000010000 */
[-C--:B------:R-:W-:Y:S01]  /*9070*/  FMUL.FTZ R34, R34, R5.reuse ;  /* 0x0000000522227220 */ /* 0x080fe20000410000 */
[-C--:B------:R-:W-:Y:S01]  /*9080*/  FMUL.FTZ R35, R35, R5.reuse ;  /* 0x0000000523237220 */ /* 0x080fe20000410000 */
[-C--:B------:R-:W-:Y:S01]  /*9090*/  FMUL.FTZ R38, R38, R5.reuse ;  /* 0x0000000526267220 */ /* 0x080fe20000410000 */
        /* <DEDUP_REMOVED lines=10> */
[----:B------:R1:W-:Y:S01]  /*9140*/  STSM.16.M88.4 [R22], R160 ;  /* 0x000000a016007844 */ /* 0x0003e20000000200 */
[----:B------:R-:W3:Y:S01]  /*9150*/  MUFU.EX2 R164, R171 ;  /* 0x000000ab00a47308 */ /* 0x000ee20000000800 */
        /* <DEDUP_REMOVED lines=8> */
[C---:B--2---:R-:W-:Y:S01]  /*91e0*/  FADD.FTZ R4, R170.reuse, R4 ;  /* 0x00000004aa047221 */ /* 0x044fe20000010000 */
[----:B------:R-:W-:Y:S01]  /*91f0*/  F2FP.F16.F32.PACK_AB R165, R170, R169 ;  /* 0x000000a9aaa5723e */ /* 0x000fe200000000ff */
[-C--:B------:R-:W-:Y:S01]  /*9200*/  FMUL.FTZ R66, R66, R5.reuse ;  /* 0x0000000542427220 */ /* 0x080fe20000410000 */
[-C--:B------:R-:W-:Y:S01]  /*9210*/  FMUL.FTZ R67, R67, R5.reuse ;  /* 0x0000000543437220 */ /* 0x080fe20000410000 */
[-C--:B------:R-:W-:Y:S01]  /*9220*/  FMUL.FTZ R70, R70, R5.reuse ;  /* 0x0000000546467220 */ /* 0x080fe20000410000 */
[-C--:B------:R-:W-:Y:S01]  /*9230*/  FMUL.FTZ R71, R71, R5.reuse ;  /* 0x0000000547477220 */ /* 0x080fe20000410000 */
[-C--:B------:R-:W-:Y:S01]  /*9240*/  FMUL.FTZ R74, R74, R5.reuse ;  /* 0x000000054a4a7220 */ /* 0x080fe20000410000 */
[----:B------:R-:W2:Y:S01]  /*9250*/  MUFU.EX2 R175, R175 ;  /* 0x000000af00af7308 */ /* 0x000ea20000000800 */
[----:B---3--:R-:W-:Y:S01]  /*9260*/  FADD.FTZ R3, R164, R3 ;  /* 0x00000003a4037221 */ /* 0x008fe20000010000 */
[----:B------:R-:W-:Y:S01]  /*9270*/  F2FP.F16.F32.PACK_AB R164, R173, R164 ;  /* 0x000000a4ada4723e */ /* 0x000fe200000000ff */
[-C--:B------:R-:W-:Y:S01]  /*9280*/  FMUL.FTZ R75, R75, R5.reuse ;  /* 0x000000054b4b7220 */ /* 0x080fe20000410000 */
[-C--:B------:R-:W-:Y:S01]  /*9290*/  FMUL.FTZ R78, R78, R5.reuse ;  /* 0x000000054e4e7220 */ /* 0x080fe20000410000 */
[----:B------:R-:W-:Y:S01]  /*92a0*/  FADD.FTZ R3, R173, R3 ;  /* 0x00000003ad037221 */ /* 0x000fe20000010000 */
[-C--:B------:R-:W-:Y:S01]  /*92b0*/  FMUL.FTZ R79, R79, R5.reuse ;  /* 0x000000054f4f7220 */ /* 0x080fe20000410000 */
[-C--:B------:R-:W-:Y:S01]  /*92c0*/  FMUL.FTZ R82, R82, R5.reuse ;  /* 0x0000000552527220 */ /* 0x080fe20000410000 */
[-C--:B------:R-:W-:Y:S01]  /*92d0*/  FMUL.FTZ R83, R83, R5.reuse ;  /* 0x0000000553537220 */ /* 0x080fe20000410000 */
[----:B0-----:R-:W-:Y:S01]  /*92e0*/  FADD.FTZ R4, R167, R4 ;  /* 0x00000004a7047221 */ /* 0x001fe20000010000 */
[----:B------:R-:W-:Y:S01]  /*92f0*/  FADD.FTZ R3, R176, R3 ;  /* 0x00000003b0037221 */ /* 0x000fe20000010000 */
[-C--:B------:R-:W-:Y:S01]  /*9300*/  FMUL.FTZ R86, R86, R5.reuse ;  /* 0x0000000556567220 */ /* 0x080fe20000410000 */
[-C--:B------:R-:W-:Y:S01]  /*9310*/  FMUL.FTZ R87, R87, R5.reuse ;  /* 0x0000000557577220 */ /* 0x080fe20000410000 */
[-C--:B------:R-:W-:Y:S01]  /*9320*/  FMUL.FTZ R90, R90, R5.reuse ;  /* 0x000000055a5a7220 */ /* 0x080fe20000410000 */
[----:B------:R-:W-:Y:S01]  /*9330*/  FADD.FTZ R3, R177, R3 ;  /* 0x00000003b1037221 */ /* 0x000fe20000010000 */
[-C--:B------:R-:W-:Y:S01]  /*9340*/  FMUL.FTZ R91, R91, R5.reuse ;  /* 0x000000055b5b7220 */ /* 0x080fe20000410000 */
[----:B------:R-:W-:Y:S01]  /*9350*/  FMUL.FTZ R94, R94, R5 ;  /* 0x000000055e5e7220 */ /* 0x000fe20000410000 */
[C---:B--2---:R-:W-:Y:S01]  /*9360*/  F2FP.F16.F32.PACK_AB R167, R175.reuse, R167 ;  /* 0x000000a7afa7723e */ /* 0x044fe200000000ff */
[----:B------:R-:W-:Y:S01]  /*9370*/  FADD.FTZ R4, R175, R4 ;  /* 0x00000004af047221 */ /* 0x000fe20000010000 */
[-C--:B------:R-:W-:Y:S01]  /*9380*/  FMUL.FTZ R95, R95, R5.reuse ;  /* 0x000000055f5f7220 */ /* 0x080fe20000410000 */
[-C--:B------:R-:W-:Y:S01]  /*9390*/  FMUL.FTZ R98, R98, R5.reuse ;  /* 0x0000000562627220 */ /* 0x080fe20000410000 */
[-C--:B------:R-:W-:Y:S01]  /*93a0*/  FMUL.FTZ R99, R99, R5.reuse ;  /* 0x0000000563637220 */ /* 0x080fe20000410000 */
[----:B------:R1:W-:Y:S01]  /*93b0*/  STSM.16.M88.4 [R23], R164 ;  /* 0x000000a417007844 */ /* 0x0003e20000000200 */
        /* <DEDUP_REMOVED lines=26> */
[----:B-1----:R-:W-:Y:S06]  /*9560*/  @!P0 BRA `(.L_x_5376) ;  /* 0x0000000000048947 */ /* 0x002fec0003800000 */
[----:B------:R-:W-:Y:S01]  /*9570*/  BPT.TRAP 0x1 ;  /* 0x000000040000795c */ /* 0x000fe20000300000 */
.L_x_5376:
[----:B------:R0:W1:Y:S01]  /*9580*/  SYNCS.PHASECHK.TRANS64.TRYWAIT P2, [UR28+0x28c50], R7 ;  /* 0x028c5007ff0075a7 */ /* 0x000062000804015c */
[----:B------:R-:W-:Y:S05]  /*9590*/  @!P0 BRA `(.L_x_5377) ;  /* 0x0000000000048947 */ /* 0x000fea0003800000 */
[----:B------:R-:W-:Y:S01]  /*95a0*/  BPT.TRAP 0x1 ;  /* 0x000000040000795c */ /* 0x000fe20000300000 */
.L_x_5377:
[----:B-1----:R-:W-:Y:S05]  /*95b0*/  @P2 BRA `(.L_x_5378) ;  /* 0x0000000000082947 */ /* 0x002fea0003800000 */
[----:B------:R-:W1:Y:S02]  /*95c0*/  SYNCS.PHASECHK.TRANS64.TRYWAIT P2, [UR28+0x28c50], R7 ;  /* 0x028c5007ff0075a7 */ /* 0x000e64000804015c */
[----:B-1----:R-:W-:Y:S05]  /*95d0*/  @!P2 BRA `(.L_x_5379) ;  /* 0x0000011c00c4a947 */ /* 0x002fea0003800000 */
.L_x_5378:
        /* <DEDUP_REMOVED lines=42> */
[----:B------:R-:W-:Y:S01]  /*9880*/  IMAD.MOV.U32 R6, RZ, RZ, R9 ;  /* 0x000000ffff067224 */ /* 0x000fe200078e0009 */
[----:B------:R-:W-:Y:S01]  /*9890*/  UMOV UR37, UR24 ;  /* 0x0000001800257c82 */ /* 0x000fe20008000000 */
[----:B------:R-:W-:-:S07]  /*98a0*/  IMAD.MOV.U32 R5, RZ, RZ, R8 ;  /* 0x000000ffff057224 */ /* 0x000fce00078e0008 */
.L_x_5363:
[----:B------:R-:W-:Y:S01]  /*98b0*/  ULDC UR6, c[0x0][0x448] ;  /* 0x0001120000067ab9 */ /* 0x000fe20000000800 */
[----:B------:R-:W-:Y:S01]  /*98c0*/  ULDC UR15, c[0x0][0x9e4] ;  /* 0x00027900000f7ab9 */ /* 0x000fe20000000800 */
[----:B------:R-:W-:Y:S02]  /*98d0*/  UISETP.NE.AND UP0, UPT, UR6, 0x1, UPT ;  /* 0x000000010600788c */ /* 0x000fe4000bf05270 */
[----:B------:R-:W-:Y:S02]  /*98e0*/  UISETP.GE.AND UP1, UPT, UR15, 0x1, UPT ;  /* 0x000000010f00788c */ /* 0x000fe4000bf26270 */
[----:B------:R-:W-:Y:S02]  /*98f0*/  UIADD3 UR11, UR42, 0x3f, URZ ;  /* 0x0000003f2a0b7890 */ /* 0x000fe4000fffe03f */
[----:B------:R-:W-:Y:S02]  /*9900*/  UIADD3 UR14, UR49, 0x1, -UR51 ;  /* 0x00000001310e7890 */ /* 0x000fe4000fffe833 */
[----:B------:R-:W-:-:S03]  /*9910*/  PLOP3.LUT P5, PT, PT, PT, UP1, 0x80, 0x0 ;  /* 0x000000000000781c */ /* 0x000fc60003faf018 */
[----:B------:R-:W-:Y:S01]  /*9920*/  @UP0 ULDC UR6, c[0x0][0x44c] ;  /* 0x0001130000060ab9 */ /* 0x000fe20000000800 */
[----:B------:R-:W-:Y:S01]  /*9930*/  @UP0 ULDC UR18, c[0x0][0x450] ;  /* 0x0001140000120ab9 */ /* 0x000fe20000000800 */
[----:B------:R-:W-:-:S04]  /*9940*/  UIMAD.WIDE.U32 UR6, UR11, UR6, URZ ;  /* 0x000000060b0672a5 */ /* 0x000fc8000f8e003f */
[----:B------:R-:W-:-:S04]  /*9950*/  @UP0 USHF.R.U32.HI UR11, URZ, UR18, UR7 ;  /* 0x000000123f0b0299 */ /* 0x000fc80008011607 */
[----:B------:R-:W-:-:S03]  /*9960*/  UIADD3 UR11, UR14, UR11, URZ ;  /* 0x0000000b0e0b7290 */ /* 0x000fc6000fffe03f */
        /* <DEDUP_REMOVED lines=13> */
.L_x_5382:
[----:B------:R-:W-:-:S11]  /*9a40*/  UISETP.NE.AND UP1, UPT, UR15, 0x1, UPT ;  /* 0x000000010f00788c */ /* 0x000fd6000bf25270 */
[----:B------:R-:W-:Y:S02]  /*9a50*/  @UP1 ULDC.64 UR18, c[0x0][0x9e8] ;  /* 0x00027a0000121ab9 */ /* 0x000fe40000000a00 */
[----:B------:R-:W-:-:S04]  /*9a60*/  UIMAD.WIDE.U32 UR6, UR11, UR18, URZ ;  /* 0x000000120b0672a5 */ /* 0x000fc8000f8e003f */
[----:B------:R-:W-:-:S12]  /*9a70*/  @UP1 USHF.R.U32.HI UR11, URZ, UR19, UR7 ;  /* 0x000000133f0b1299 */ /* 0x000fd80008011607 */
.L_x_5383:
[----:B------:R-:W-:-:S04]  /*9a80*/  UIMAD UR11, UR11, UR15, URZ ;  /* 0x0000000f0b0b72a4 */ /* 0x000fc8000f8e023f */
[----:B------:R-:W-:-:S04]  /*9a90*/  UISETP.LT.AND UP1, UPT, UR14, UR11, UPT ;  /* 0x0000000b0e00728c */ /* 0x000fc8000bf21270 */
[----:B------:R-:W-:-:S12]  /*9aa0*/  USEL UR14, UR14, UR11, !UP1 ;  /* 0x0000000b0e0e7287 */ /* 0x000fd8000c800000 */
.L_x_5381:
        /* <DEDUP_REMOVED lines=12> */
[----:B------:R-:W-:Y:S01]  /*9b70*/  UMOV UR24, UR37 ;  /* 0x0000002500187c82 */ /* 0x000fe20008000000 */
[----:B------:R-:W-:Y:S01]  /*9b80*/  ULDC UR25, c[0x0][0x9d8] ;  /* 0x0002760000197ab9 */ /* 0x000fe20000000800 */
[----:B------:R-:W-:-:S05]  /*9b90*/  ULDC UR21, c[0x0][0x988] ;  /* 0x0002620000157ab9 */ /* 0x000fca0000000800 */
.L_x_5393:
        /* <DEDUP_REMOVED lines=10> */
.L_x_5385:
[----:B------:R-:W-:Y:S01]  /*9c40*/  ULEA UR26, UR37, UR46, 0x3 ;  /* 0x0000002e251a7291 */ /* 0x000fe2000f8e183f */
[----:B0-----:R-:W-:-:S05]  /*9c50*/  IMAD.U32 R7, RZ, RZ, UR38 ;  /* 0x00000026ff077e24 */ /* 0x001fca000f8e00ff */
[----:B------:R-:W-:-:S04]  /*9c60*/  SHF.L.U32 R7, R7, 0x1f, RZ ;  /* 0x0000001f07077819 */ /* 0x000fc800000006ff */
[----:B------:R0:W3:Y:S01]  /*9c70*/  SYNCS.PHASECHK.TRANS64.TRYWAIT P2, [UR26+0x28c30], R7 ;  /* 0x028c3007ff0075a7 */ /* 0x0000e2000804015a */
[----:B------:R-:W-:Y:S05]  /*9c80*/  @!P0 BRA `(.L_x_5386) ;  /* 0x0000000000048947 */ /* 0x000fea0003800000 */
[----:B------:R-:W-:Y:S01]  /*9c90*/  BPT.TRAP 0x1 ;  /* 0x000000040000795c */ /* 0x000fe20000300000 */
.L_x_5386:
[----:B---3--:R-:W-:Y:S05]  /*9ca0*/  @P2 BRA `(.L_x_5387) ;  /* 0x0000000000082947 */ /* 0x008fea0003800000 */
[----:B------:R-:W3:Y:S02]  /*9cb0*/  SYNCS.PHASECHK.TRANS64.TRYWAIT P2, [UR26+0x28c30], R7 ;  /* 0x028c3007ff0075a7 */ /* 0x000ee4000804015a */
[----:B---3--:R-:W-:Y:S05]  /*9cc0*/  @!P2 BRA `(.L_x_5388) ;  /* 0x00000118001ca947 */ /* 0x008fea0003800000 */
.L_x_5387:
[----:B------:R-:W-:Y:S01]  /*9cd0*/  R2UR UR18, R0 ;  /* 0x00000000001272ca */ /* 0x000fe200000e0000 */
[----:B-12---:R-:W-:Y:S01]  /*9ce0*/  WARPGROUP.ARRIVE ;  /* 0x00000000000079c5 */ /* 0x006fe20000000000 */
[----:B------:R-:W-:Y:S01]  /*9cf0*/  UMOV UR19, 0x40000040 ;  /* 0x4000004000137882 */ /* 0x000fe20000000000 */
[----:B------:R-:W-:Y:S01]  /*9d00*/  UMOV UR7, 0x40000040 ;  /* 0x4000004000077882 */ /* 0x000fe20000000000 */
[----:B------:R-:W-:Y:S01]  /*9d10*/  UMOV UR11, 0x40000040 ;  /* 0x40000040000b7882 */ /* 0x000fe20000000000 */
[----:B------:R-:W-:Y:S01]  /*9d20*/  UMOV UR15, 0x40000040 ;  /* 0x40000040000f7882 */ /* 0x000fe20000000000 */
[----:B------:R-:W-:-:S07]  /*9d30*/  ISETP.NE.AND P2, PT, R17, RZ, PT ;  /* 0x000000ff1100720c */ /* 0x000fce0003f45270 */
[----:B------:R-:W-:-:S04]  /*9d40*/  ULEA UR18, UR37, UR18, 0x9 ;  /* 0x0000001225127291 */ /* 0x000fc8000f8e483f */
[----:B------:R-:W-:Y:S02]  /*9d50*/  UIADD3 UR6, UR18, 0x2, URZ ;  /* 0x0000000212067890 */ /* 0x000fe4000fffe03f */
[----:B------:R-:W-:Y:S02]  /*9d60*/  UIADD3 UR10, UR18, 0x4, URZ ;  /* 0x00000004120a7890 */ /* 0x000fe4000fffe03f */
[----:B------:R-:W-:Y:S02]  /*9d70*/  UIADD3 UR14, UR18, 0x6, URZ ;  /* 0x00000006120e7890 */ /* 0x000fe4000fffe03f */
[----:B------:R-:W-:Y:S03]  /*9d80*/  HGMMA.64x64x16.F32 R152, gdesc[UR16], RZ, !UPT, gsb0 ;  /* 0x00e00000109879f0 */ /* 0x000fe6000c0008ff */
        /* <DEDUP_REMOVED lines=8> */
[----:B------:R-:W-:-:S06]  /*9e10*/  WARPGROUP.ARRIVE ;  /* 0x00000000000079c5 */ /* 0x000fcc0000000000 */
[----:B------:R-:W-:Y:S03]  /*9e20*/  HGMMA.64x64x16.F32 R152, gdesc[UR12], R152, gsb0 ;  /* 0x00e000000c9879f0 */ /* 0x000fe60008000898 */
[----:B------:R-:W-:Y:S02]  /*9e30*/  WARPGROUP.DEPBAR.LE gsb0, 0x0 ;  /* 0x00008000000079c5 */ /* 0x000fe40000010000 */
[----:B---3--:R-:W-:Y:S01]  /*9e40*/  FMUL.FTZ R6, R152, UR25 ;  /* 0x0000001998067c20 */ /* 0x008fe20008410000 */
        /* <DEDUP_REMOVED lines=246> */
[----:B------:R-:W-:Y:S01]  /*adb0*/  FMUL.FTZ R38, R38, R8 ;  /* 0x0000000826267220 */ /* 0x000fe20000410000 */
        /* <DEDUP_REMOVED lines=120> */
.L_x_5389:
[----:B------:R1:W2:Y:S01]  /*b540*/  SYNCS.PHASECHK.TRANS64.TRYWAIT P2, [UR26+0x28c50], R7 ;  /* 0x028c5007ff0075a7 */ /* 0x0002a2000804015a */
[----:B------:R-:W-:Y:S05]  /*b550*/  @!P0 BRA `(.L_x_5390) ;  /* 0x0000000000048947 */ /* 0x000fea0003800000 */
[----:B------:R-:W-:Y:S01]  /*b560*/  BPT.TRAP 0x1 ;  /* 0x000000040000795c */ /* 0x000fe20000300000 */
.L_x_5390:
[----:B--2---:R-:W-:Y:S05]  /*b570*/  @P2 BRA `(.L_x_5391) ;  /* 0x0000000000082947 */ /* 0x004fea0003800000 */
[----:B------:R-:W2:Y:S02]  /*b580*/  SYNCS.PHASECHK.TRANS64.TRYWAIT P2, [UR26+0x28c50], R7 ;  /* 0x028c5007ff0075a7 */ /* 0x000ea4000804015a */
[----:B--2---:R-:W-:Y:S05]  /*b590*/  @!P2 BRA `(.L_x_5392) ;  /* 0x000001000000a947 */ /* 0x004fea0003800000 */
.L_x_5391:
        /* <DEDUP_REMOVED lines=40> */
[----:B------:R-:W-:-:S05]  /*b820*/  UMOV UR21, UR23 ;  /* 0x0000001700157c82 */ /* 0x000fca0008000000 */
.L_x_5384:
[----:B------:R-:W-:-:S06]  /*b830*/  UISETP.GE.AND UP1, UPT, UR21, UR48, UPT ;  /* 0x000000301500728c */ /* 0x000fcc000bf26270 */
[----:B------:R-:W-:-:S13]  /*b840*/  PLOP3.LUT P2, PT, PT, PT, UP1, 0x80, 0x0 ;  /* 0x000000000000781c */ /* 0x000fda0003f4f018 */
[----:B------:R-:W-:Y:S05]  /*b850*/  @!P2 BRA `(.L_x_5394) ;  /* 0x0000002400e4a947 */ /* 0x000fea0003800000 */
[----:B------:R-:W-:Y:S01]  /*b860*/  IMAD.MOV.U32 R10, RZ, RZ, R6 ;  /* 0x000000ffff0a7224 */ /* 0x000fe200078e0006 */
[----:B------:R-:W-:Y:S01]  /*b870*/  UMOV UR23, UR37 ;  /* 0x0000002500177c82 */ /* 0x000fe20008000000 */
[----:B------:R-:W-:Y:S01]  /*b880*/  IMAD.MOV.U32 R11, RZ, RZ, R5 ;  /* 0x000000ffff0b7224 */ /* 0x000fe200078e0005 */
[----:B------:R-:W-:Y:S01]  /*b890*/  ULDC UR24, c[0x0][0x9e4] ;  /* 0x0002790000187ab9 */ /* 0x000fe20000000800 */
[----:B------:R-:W-:Y:S01]  /*b8a0*/  ULDC UR25, c[0x0][0x9d8] ;  /* 0x0002760000197ab9 */ /* 0x000fe20000000800 */
[----:B------:R-:W-:Y:S01]  /*b8b0*/  ULDC UR22, c[0x0][0x988] ;  /* 0x0002620000167ab9 */ /* 0x000fe20000000800 */
[----:B------:R-:W-:-:S05]  /*b8c0*/  ULDC UR26, c[0x0][0x9e0] ;  /* 0x00027800001a7ab9 */ /* 0x000fca0000000800 */
.L_x_5411:
[----:B------:R-:W-:-:S04]  /*b8d0*/  UIADD3 UR37, UR23, 0x1, URZ ;  /* 0x0000000117257890 */ /* 0x000fc8000fffe03f */
[----:B------:R-:W-:-:S04]  /*b8e0*/  UISETP.NE.AND UP1, UPT, UR37, 0x2, UPT ;  /* 0x000000022500788c */ /* 0x000fc8000bf25270 */
[----:B------:R-:W-:Y:S02]  /*b8f0*/  USEL UR6, URZ, 0x1, UP1 ;  /* 0x000000013f067887 */ /* 0x000fe40008800000 */
[----:B------:R-:W-:Y:S02]  /*b900*/  USEL UR37, UR37, URZ, UP1 ;  /* 0x0000003f25257287 */ /* 0x000fe40008800000 */
[----:B------:R-:W-:Y:S01]  /*b910*/  ULOP3.LUT UR38, UR38, UR6, URZ, 0x3c, !UPT ;  /* 0x0000000626267292 */ /* 0x000fe2000f8e3c3f */
[----:B---3--:R-:W-:Y:S11]  /*b920*/  @!P0 BRA `(.L_x_5395) ;  /* 0x0000000000048947 */ /* 0x008ff60003800000 */
[----:B------:R-:W-:Y:S01]  /*b930*/  BPT.TRAP 0x1 ;  /* 0x000000040000795c */ /* 0x000fe20000300000 */
.L_x_5395:
[----:B------:R-:W-:Y:S01]  /*b940*/  ULEA UR27, UR37, UR46, 0x3 ;  /* 0x0000002e251b7291 */ /* 0x000fe2000f8e183f */
[----:B01----:R-:W-:-:S05]  /*b950*/  IMAD.U32 R7, RZ, RZ, UR38 ;  /* 0x00000026ff077e24 */ /* 0x003fca000f8e00ff */
[----:B------:R-:W-:-:S04]  /*b960*/  SHF.L.U32 R7, R7, 0x1f, RZ ;  /* 0x0000001f07077819 */ /* 0x000fc800000006ff */
[----:B------:R0:W1:Y:S01]  /*b970*/  SYNCS.PHASECHK.TRANS64.TRYWAIT P2, [UR27+0x28c30], R7 ;  /* 0x028c3007ff0075a7 */ /* 0x000062000804015b */
[----:B------:R-:W-:Y:S05]  /*b980*/  @!P0 BRA `(.L_x_5396) ;  /* 0x0000000000048947 */ /* 0x000fea0003800000 */
[----:B------:R-:W-:Y:S01]  /*b990*/  BPT.TRAP 0x1 ;  /* 0x000000040000795c */ /* 0x000fe20000300000 */
.L_x_5396:
[----:B-1----:R-:W-:Y:S05]  /*b9a0*/  @P2 BRA `(.L_x_5397) ;  /* 0x0000000000082947 */ /* 0x002fea0003800000 */
[----:B------:R-:W1:Y:S02]  /*b9b0*/  SYNCS.PHASECHK.TRANS64.TRYWAIT P2, [UR27+0x28c30], R7 ;  /* 0x028c3007ff0075a7 */ /* 0x000e64000804015b */
[----:B-1----:R-:W-:Y:S05]  /*b9c0*/  @!P2 BRA `(.L_x_5398) ;  /* 0x000000fc0008a947 */ /* 0x002fea0003800000 */
.L_x_5397:
[----:B------:R-:W-:Y:S01]  /*b9d0*/  R2UR UR18, R0 ;  /* 0x00000000001272ca */ /* 0x000fe200000e0000 */
[----:B--2---:R-:W-:Y:S01]  /*b9e0*/  WARPGROUP.ARRIVE ;  /* 0x00000000000079c5 */ /* 0x004fe20000000000 */
[----:B------:R-:W-:Y:S01]  /*b9f0*/  UMOV UR19, 0x40000040 ;  /* 0x4000004000137882 */ /* 0x000fe20000000000 */
[----:B------:R-:W-:Y:S01]  /*ba00*/  UMOV UR7, 0x40000040 ;  /* 0x4000004000077882 */ /* 0x000fe20000000000 */
[----:B------:R-:W-:Y:S01]  /*ba10*/  UMOV UR11, 0x40000040 ;  /* 0x40000040000b7882 */ /* 0x000fe20000000000 */
[----:B------:R-:W-:Y:S01]  /*ba20*/  UMOV UR15, 0x40000040 ;  /* 0x40000040000f7882 */ /* 0x000fe20000000000 */
[----:B------:R-:W-:Y:S01]  /*ba30*/  PLOP3.LUT P2, PT, PT, PT, UP0, 0x80, 0x0 ;  /* 0x000000000000781c */ /* 0x000fe20003f4f008 */
[----:B------:R-:W-:Y:S02]  /*ba40*/  IMAD.U32 R20, RZ, RZ, UR27 ;  /* 0x0000001bff147e24 */ /* 0x000fe4000f8e00ff */
[----:B------:R-:W-:-:S04]  /*ba50*/  IMAD.U32 R9, RZ, RZ, UR51 ;  /* 0x00000033ff097e24 */ /* 0x000fc8000f8e00ff */
        /* <DEDUP_REMOVED lines=20> */
[----:B------:R-:W-:Y:S02]  /*bba0*/  VIADD R172, R186, UR42 ;  /* 0x0000002abaac7c36 */ /* 0x000fe40008000000 */
[----:B------:R-:W-:Y:S01]  /*bbb0*/  FMUL.FTZ R13, R158, UR25 ;  /* 0x000000199e0d7c20 */ /* 0x000fe20008410000 */
[----:B------:R-:W-:Y:S01]  /*bbc0*/  FMUL.FTZ R158, R167, UR25 ;  /* 0x00000019a79e7c20 */ /* 0x000fe20008410000 */
[----:B------:R-:W-:Y:S01]  /*bbd0*/  FMUL.FTZ R167, R178, UR25 ;  /* 0x00000019b2a77c20 */ /* 0x000fe20008410000 */
[----:B------:R-:W-:Y:S01]  /*bbe0*/  @P2 IMAD.HI.U32 R8, R172, UR6, RZ ;  /* 0x00000006ac082c27 */ /* 0x000fe2000f8e00ff */
[----:B------:R-:W-:-:S03]  /*bbf0*/  @UP0 ULDC UR6, c[0x0][0x450] ;  /* 0x0001140000060ab9 */ /* 0x000fc60000000800 */
[----:B------:R-:W-:Y:S01]  /*bc00*/  FMUL.FTZ R5, R152, UR25 ;  /* 0x0000001998057c20 */ /* 0x000fe20008410000 */
[----:B------:R-:W-:Y:S01]  /*bc10*/  FMUL.FTZ R14, R153, UR25 ;  /* 0x00000019990e7c20 */ /* 0x000fe20008410000 */
[----:B------:R-:W-:Y:S01]  /*bc20*/  FMUL.FTZ R12, R155, UR25 ;  /* 0x000000199b0c7c20 */ /* 0x000fe20008410000 */
[----:B------:R-:W-:Y:S01]  /*bc30*/  @P2 SHF.R.U32.HI R172, RZ, UR6, R8 ;  /* 0x00000006ffac2c19 */ /* 0x000fe20008011608 */
[----:B------:R-:W-:Y:S01]  /*bc40*/  @!P1 VIADD R8, R20, 0x28c40 ;  /* 0x00028c4014089836 */ /* 0x000fe20000000000 */
[----:B------:R-:W-:Y:S01]  /*bc50*/  USHF.L.U32 UR6, UR21, 0x6, URZ ;  /* 0x0000000615067899 */ /* 0x000fe2000800063f */
[----:B------:R-:W-:Y:S01]  /*bc60*/  FMUL.FTZ R21, R156, UR25 ;  /* 0x000000199c157c20 */ /* 0x000fe20008410000 */
[----:B------:R-:W-:Y:S01]  /*bc70*/  FMUL.FTZ R152, R157, UR25 ;  /* 0x000000199d987c20 */ /* 0x000fe20008410000 */
[----:B------:R-:W2:Y:S01]  /*bc80*/  SHFL.IDX PT, R178, R172, RZ, 0x1c1f ;  /* 0x001c1fffacb27589 */ /* 0x000ea200000e0000 */
[----:B------:R-:W-:Y:S01]  /*bc90*/  @!P1 PRMT R8, RZ, 0x654, R8 ;  /* 0x00000654ff089816 */ /* 0x000fe20000000008 */
[----:B-1----:R-:W-:Y:S01]  /*bca0*/  FMUL.FTZ R6, R154, UR25 ;  /* 0x000000199a067c20 */ /* 0x002fe20008410000 */
        /* <DEDUP_REMOVED lines=20> */
[----:B------:R-:W3:Y:S01]  /*bdf0*/  MUFU.TANH R5, R5 ;  /* 0x0000000500057308 */ /* 0x000ee20000002400 */
[----:B-1----:R-:W-:-:S05]  /*be00*/  IMAD.U32 R8, RZ, RZ, UR6 ;  /* 0x00000006ff087e24 */ /* 0x002fca000f8e00ff */
[----:B------:R-:W-:Y:S02]  /*be10*/  IADD3 R8, -R2, 0x1, -R8 ;  /* 0x0000000102087810 */ /* 0x000fe40007ffe908 */
[----:B------:R-:W1:Y:S02]  /*be20*/  MUFU.TANH R14, R14 ;  /* 0x0000000e000e7308 */ /* 0x000e640000002400 */
[----:B------:R-:W-:-:S06]  /*be30*/  IADD3 R8, -R9, UR49, R8 ;  /* 0x0000003109087c10 */ /* 0x000fcc000fffe108 */
[----:B------:R-:W4:Y:S01]  /*be40*/  MUFU.TANH R6, R6 ;  /* 0x0000000600067308 */ /* 0x000f220000002400 */
[C---:B------:R-:W-:Y:S02]  /*be50*/  VIADD R182, R8.reuse, UR26 ;  /* 0x0000001a08b67c36 */ /* 0x040fe40008000000 */
[----:B------:R-:W-:Y:S02]  /*be60*/  VIADD R181, R8, UR20 ;  /* 0x0000001408b57c36 */ /* 0x000fe40008000000 */
[--C-:B--2---:R-:W-:Y:S02]  /*be70*/  IMAD.IADD R180, R182, 0x1, R178.reuse ;  /* 0x00000001b6b47824 */ /* 0x104fe400078e02b2 */
[----:B------:R-:W-:Y:S01]  /*be80*/  IMAD.IADD R179, R181, 0x1, R178 ;  /* 0x00000001b5b37824 */ /* 0x000fe200078e02b2 */
        /* <DEDUP_REMOVED lines=43> */
.L_x_5401:
[----:B------:R-:W-:-:S05]  /*c140*/  IMAD.U32 R183, RZ, RZ, UR24 ;  /* 0x00000018ffb77e24 */ /* 0x000fca000f8e00ff */
[----:B------:R-:W-:-:S13]  /*c150*/  ISETP.NE.AND P2, PT, R183, 0x1, PT ;  /* 0x00000001b700780c */ /* 0x000fda0003f45270 */
[----:B------:R-:W1:Y:S02]  /*c160*/  @P2 LDC.64 R8, c[0x0][0x9e8] ;  /* 0x00027a00ff082b82 */ /* 0x000e640000000a00 */
[----:B-1----:R-:W-:-:S05]  /*c170*/  @P2 IMAD.HI.U32 R8, R178, R8, RZ ;  /* 0x00000008b2082227 */ /* 0x002fca00078e00ff */
[----:B------:R-:W-:-:S07]  /*c180*/  @P2 SHF.R.U32.HI R178, RZ, R9, R8 ;  /* 0x00000009ffb22219 */ /* 0x000fce0000011608 */
.L_x_5402:
[----:B------:R-:W-:Y:S05]  /*c190*/  BSYNC B0 ;  /* 0x0000000000007941 */ /* 0x000fea0003800000 */
.L_x_5400:
[----:B------:R-:W-:-:S04]  /*c1a0*/  IMAD R178, R178, R183, -UR6 ;  /* 0x80000006b2b27e24 */ /* 0x000fc8000f8e02b7 */
[----:B------:R-:W-:-:S05]  /*c1b0*/  IMAD.IADD R178, R178, 0x1, -R2 ;  /* 0x00000001b2b27824 */ /* 0x000fca00078e0a02 */
[----:B------:R-:W-:Y:S02]  /*c1c0*/  VIMNMX R179, R179, R178, !PT ;  /* 0x000000b2b3b37248 */ /* 0x000fe40007fe0100 */
[----:B------:R-:W-:-:S07]  /*c1d0*/  VIADDMNMX R180, R178, R183, R180, PT ;  /* 0x000000b7b2b47246 */ /* 0x000fce00038001b4 */
.L_x_5399:
        /* <DEDUP_REMOVED lines=9> */
[C---:B------:R-:W-:Y:S02]  /*c270*/  ISETP.LT.OR P6, PT, R180.reuse, 0x2, P6 ;  /* 0x00000002b400780c */ /* 0x040fe400037c1670 */
[----:B------:R-:W-:Y:S01]  /*c280*/  ISETP.LT.OR P3, PT, R180, 0x9, P3 ;  /* 0x00000009b400780c */ /* 0x000fe20001f61670 */
[--C-:B-1----:R-:W-:Y:S01]  /*c290*/  IMAD.IADD R182, R182, 0x1, R172.reuse ;  /* 0x00000001b6b67824 */ /* 0x102fe200078e02ac */
[----:B------:R-:W-:Y:S01]  /*c2a0*/  ISETP.LT.OR P4, PT, R180, 0xa, P4 ;  /* 0x0000000ab400780c */ /* 0x000fe20002781670 */
[----:B------:R-:W-:Y:S01]  /*c2b0*/  IMAD.IADD R181, R181, 0x1, R172 ;  /* 0x00000001b5b57824 */ /* 0x000fe200078e02ac */
        /* <DEDUP_REMOVED lines=38> */
[----:B------:R-:W-:Y:S01]  /*c520*/  FSEL R177, R177, -INF , !P4 ;  /* 0xff800000b1b17808 */ /* 0x000fe20006000000 */
[----:B------:R-:W-:Y:S06]  /*c530*/  @!P5 BRA `(.L_x_5403) ;  /* 0x00000000005cd947 */ /* 0x000fec0003800000 */
        /* <DEDUP_REMOVED lines=13> */
.L_x_5405:
[----:B------:R-:W-:-:S05]  /*c610*/  IMAD.U32 R5, RZ, RZ, UR24 ;  /* 0x00000018ff057e24 */ /* 0x000fca000f8e00ff */
[----:B------:R-:W-:-:S13]  /*c620*/  ISETP.NE.AND P3, PT, R5, 0x1, PT ;  /* 0x000000010500780c */ /* 0x000fda0003f65270 */
[----:B------:R-:W0:Y:S02]  /*c630*/  @P3 LDC.64 R8, c[0x0][0x9e8] ;  /* 0x00027a00ff083b82 */ /* 0x000e240000000a00 */
[----:B0-----:R-:W-:-:S05]  /*c640*/  @P3 IMAD.HI.U32 R8, R172, R8, RZ ;  /* 0x00000008ac083227 */ /* 0x001fca00078e00ff */
[----:B------:R-:W-:-:S07]  /*c650*/  @P3 SHF.R.U32.HI R172, RZ, R9, R8 ;  /* 0x00000009ffac3219 */ /* 0x000fce0000011608 */
.L_x_5406:
[----:B------:R-:W-:Y:S05]  /*c660*/  BSYNC B0 ;  /* 0x0000000000007941 */ /* 0x000fea0003800000 */
.L_x_5404:
[----:B------:R-:W-:-:S04]  /*c670*/  IMAD R172, R172, R5, -UR6 ;  /* 0x80000006acac7e24 */ /* 0x000fc8000f8e0205 */
[----:B------:R-:W-:-:S05]  /*c680*/  IMAD.IADD R172, R172, 0x1, -R2 ;  /* 0x00000001acac7824 */ /* 0x000fca00078e0a02 */
[----:B------:R-:W-:Y:S02]  /*c690*/  VIMNMX R181, R181, R172, !PT ;  /* 0x000000acb5b57248 */ /* 0x000fe40007fe0100 */
[----:B------:R-:W-:-:S07]  /*c6a0*/  VIADDMNMX R182, R172, R5, R182, PT ;  /* 0x00000005acb67246 */ /* 0x000fce00038001b6 */
.L_x_5403:
        /* <DEDUP_REMOVED lines=22> */
[----:B------:R-:W-:Y:S02]  /*c810*/  ISETP.GT.AND P4, PT, R181, 0x1, P2 ;  /* 0x00000001b500780c */ /* 0x000fe40001784270 */
[----:B------:R-:W-:Y:S02]  /*c820*/  FMNMX.FTZ R5, R170, R5, !PT ;  /* 0x00000005aa057209 */ /* 0x000fe40007810000 */
[----:B------:R-:W-:-:S02]  /*c830*/  ISETP.LT.OR P6, PT, R182, 0x1, P6 ;  /* 0x00000001b600780c */ /* 0x000fc400037c1670 */
[----:B------:R-:W-:Y:S02]  /*c840*/  FMNMX.FTZ R5, R171, R5, !PT ;  /* 0x00000005ab057209 */ /* 0x000fe40007810000 */
[----:B------:R-:W-:Y:S02]  /*c850*/  ISETP.LT.OR P4, PT, R182, 0x2, P4 ;  /* 0x00000002b600780c */ /* 0x000fe40002781670 */
[----:B------:R-:W-:Y:S02]  /*c860*/  FMNMX.FTZ R5, R175, R5, !PT ;  /* 0x00000005af057209 */ /* 0x000fe40007810000 */
[----:B------:R-:W-:Y:S02]  /*c870*/  FSEL R12, R12, -INF , !P4 ;  /* 0xff8000000c0c7808 */ /* 0x000fe40006000000 */
[----:B------:R-:W-:Y:S02]  /*c880*/  FMNMX.FTZ R5, R176, R5, !PT ;  /* 0x00000005b0057209 */ /* 0x000fe40007810000 */
[----:B------:R-:W-:-:S02]  /*c890*/  ISETP.GT.AND P4, PT, R181, 0x10, P2 ;  /* 0x00000010b500780c */ /* 0x000fc40001784270 */
[----:B------:R-:W-:Y:S02]  /*c8a0*/  FMNMX.FTZ R5, R177, R5, !PT ;  /* 0x00000005b1057209 */ /* 0x000fe40007810000 */
[----:B------:R-:W-:-:S03]  /*c8b0*/  ISETP.LT.OR P4, PT, R182, 0x11, P4 ;  /* 0x00000011b600780c */ /* 0x000fc60002781670 */
[----:B------:R-:W0:Y:S01]  /*c8c0*/  SHFL.BFLY PT, R8, R5, 0x2, 0x1f ;  /* 0x0c401f0005087f89 */ /* 0x000e2200000e0000 */
[----:B------:R-:W-:Y:S02]  /*c8d0*/  FSEL R153, R153, -INF , !P4 ;  /* 0xff80000099997808 */ /* 0x000fe40006000000 */
[----:B------:R-:W-:-:S04]  /*c8e0*/  ISETP.GT.AND P4, PT, R181, 0x19, P2 ;  /* 0x00000019b500780c */ /* 0x000fc80001784270 */
[----:B------:R-:W-:-:S04]  /*c8f0*/  ISETP.LT.OR P4, PT, R182, 0x1a, P4 ;  /* 0x0000001ab600780c */ /* 0x000fc80002781670 */
[----:B------:R-:W-:Y:S02]  /*c900*/  FSEL R158, R158, -INF , !P4 ;  /* 0xff8000009e9e7808 */ /* 0x000fe40006000000 */
[----:B------:R-:W-:-:S04]  /*c910*/  ISETP.GT.AND P4, PT, R181, 0x28, P2 ;  /* 0x00000028b500780c */ /* 0x000fc80001784270 */
[----:B------:R-:W-:-:S04]  /*c920*/  ISETP.LT.OR P4, PT, R182, 0x29, P4 ;  /* 0x00000029b600780c */ /* 0x000fc80002781670 */
[----:B------:R-:W-:Y:S02]  /*c930*/  FSEL R163, R163, -INF , !P4 ;  /* 0xff800000a3a37808 */ /* 0x000fe40006000000 */
[----:B------:R-:W-:Y:S02]  /*c940*/  ISETP.GT.AND P4, PT, R181, 0x30, P2 ;  /* 0x00000030b500780c */ /* 0x000fe40001784270 */
[----:B0-----:R-:W-:Y:S02]  /*c950*/  FMNMX.FTZ R5, R5, R8, !PT ;  /* 0x0000000805057209 */ /* 0x001fe40007810000 */
[----:B------:R-:W-:-:S03]  /*c960*/  ISETP.LT.OR P4, PT, R182, 0x31, P4 ;  /* 0x00000031b600780c */ /* 0x000fc60002781670 */
[----:B------:R-:W0:Y:S01]  /*c970*/  SHFL.BFLY PT, R8, R5, 0x1, 0x1f ;  /* 0x0c201f0005087f89 */ /* 0x000e2200000e0000 */
[----:B------:R-:W-:Y:S02]  /*c980*/  FSEL R167, R167, -INF , !P4 ;  /* 0xff800000a7a77808 */ /* 0x000fe40006000000 */
[----:B0-----:R-:W-:-:S04]  /*c990*/  FMNMX.FTZ R5, R5, R8, !PT ;  /* 0x0000000805057209 */ /* 0x001fc80007810000 */
[C---:B------:R-:W-:Y:S01]  /*c9a0*/  FSETP.NEU.FTZ.AND P3, PT, R5.reuse, -INF , PT ;  /* 0xff8000000500780b */ /* 0x040fe20003f7d000 */
[----:B------:R-:W-:-:S03]  /*c9b0*/  FMUL.FTZ R8, R5, UR10 ;  /* 0x0000000a05087c20 */ /* 0x000fc60008410000 */
[----:B------:R-:W-:Y:S02]  /*c9c0*/  FSEL R9, R5, RZ, P3 ;  /* 0x000000ff05097208 */ /* 0x000fe40001800000 */
[----:B------:R-:W-:Y:S02]  /*c9d0*/  FSEL R8, R8, RZ, P3 ;  /* 0x000000ff08087208 */ /* 0x000fe40001800000 */
[----:B------:R-:W-:Y:S01]  /*c9e0*/  ISETP.GT.AND P3, PT, R181, 0x8, P2 ;  /* 0x00000008b500780c */ /* 0x000fe20001764270 */
[----:B------:R-:W-:Y:S02]  /*c9f0*/  FADD.FTZ R9, -R9, R11 ;  /* 0x0000000b09097221 */ /* 0x000fe40000010100 */
        /* <DEDUP_REMOVED lines=16> */
[----:B------:R-:W-:Y:S01]  /*cb00*/  FMUL.FTZ R8, R9, UR10 ;  /* 0x0000000a09087c20 */ /* 0x000fe20008410000 */
[----:B------:R-:W-:Y:S01]  /*cb10*/  MUFU.EX2 R152, R178 ;  /* 0x000000b200987308 */ /* 0x000fe20000000800 */
[----:B------:R-:W-:-:S04]  /*cb20*/  ISETP.LT.OR P3, PT, R182, 0x9, P3 ;  /* 0x00000009b600780c */ /* 0x000fc80001f61670 */
[----:B------:R-:W-:Y:S02]  /*cb30*/  FSEL R13, R13, -INF , !P3 ;  /* 0xff8000000d0d7808 */ /* 0x000fe40005800000 */
[----:B------:R-:W-:Y:S01]  /*cb40*/  ISETP.GT.AND P3, PT, R181, 0x11, P2 ;  /* 0x00000011b500780c */ /* 0x000fe20001764270 */
[----:B------:R-:W0:Y:S03]  /*cb50*/  MUFU.EX2 R8, R8 ;  /* 0x0000000800087308 */ /* 0x000e260000000800 */
[----:B------:R-:W-:-:S04]  /*cb60*/  ISETP.LT.OR P3, PT, R182, 0x12, P3 ;  /* 0x00000012b600780c */ /* 0x000fc80001f61670 */
[----:B------:R-:W-:Y:S01]  /*cb70*/  FSEL R154, R154, -INF , !P3 ;  /* 0xff8000009a9a7808 */ /* 0x000fe20005800000 */
[----:B------:R-:W1:Y:S01]  /*cb80*/  MUFU.EX2 R14, R14 ;  /* 0x0000000e000e7308 */ /* 0x000e620000000800 */
[----:B------:R-:W-:-:S04]  /*cb90*/  ISETP.GT.AND P3, PT, R181, 0x20, P2 ;  /* 0x00000020b500780c */ /* 0x000fc80001764270 */
[----:B------:R-:W-:-:S03]  /*cba0*/  ISETP.LT.OR P3, PT, R182, 0x21, P3 ;  /* 0x00000021b600780c */ /* 0x000fc60001f61670 */
[----:B------:R-:W2:Y:S01]  /*cbb0*/  MUFU.EX2 R21, R21 ;  /* 0x0000001500157308 */ /* 0x000ea20000000800 */
[----:B0-----:R-:W-:Y:S01]  /*cbc0*/  FFMA.FTZ R3, R8, R3, R152 ;  /* 0x0000000308037223 */ /* 0x001fe20000010098 */
[----:B------:R-:W-:Y:S01]  /*cbd0*/  FSEL R160, R160, -INF , !P3 ;  /* 0xff800000a0a07808 */ /* 0x000fe20005800000 */
[-C--:B------:R-:W-:Y:S01]  /*cbe0*/  FMUL.FTZ R24, R24, R8.reuse ;  /* 0x0000000818187220 */ /* 0x080fe20000410000 */
[----:B------:R-:W-:Y:S01]  /*cbf0*/  ISETP.GT.AND P3, PT, R181, 0x29, P2 ;  /* 0x00000029b500780c */ /* 0x000fe20001764270 */
[-C--:B------:R-:W-:Y:S01]  /*cc00*/  FMUL.FTZ R25, R25, R8.reuse ;  /* 0x0000000819197220 */ /* 0x080fe20000410000 */
[-C--:B------:R-:W-:Y:S01]  /*cc10*/  FMUL.FTZ R28, R28, R8.reuse ;  /* 0x000000081c1c7220 */ /* 0x080fe20000410000 */
[----:B------:R-:W-:Y:S01]  /*cc20*/  FMUL.FTZ R29, R29, R8 ;  /* 0x000000081d1d7220 */ /* 0x000fe20000410000 */
[----:B------:R-:W-:Y:S01]  /*cc30*/  ISETP.LT.OR P3, PT, R182, 0x2a, P3 ;  /* 0x0000002ab600780c */ /* 0x000fe20001f61670 */
[C---:B-1----:R-:W-:Y:S01]  /*cc40*/  FADD.FTZ R3, R14.reuse, R3 ;  /* 0x000000030e037221 */ /* 0x042fe20000010000 */
[----:B------:R-:W-:Y:S01]  /*cc50*/  F2FP.F16.F32.PACK_AB R152, R14, R152 ;  /* 0x000000980e98723e */ /* 0x000fe200000000ff */
[----:B------:R-:W0:Y:S01]  /*cc60*/  MUFU.EX2 R11, R11 ;  /* 0x0000000b000b7308 */ /* 0x000e220000000800 */
[----:B------:R-:W-:Y:S01]  /*cc70*/  FSEL R14, R6, -INF , !P6 ;  /* 0xff800000060e7808 */ /* 0x000fe20007000000 */
[-C--:B------:R-:W-:Y:S01]  /*cc80*/  FMUL.FTZ R32, R32, R8.reuse ;  /* 0x0000000820207220 */ /* 0x080fe20000410000 */
[----:B------:R-:W-:Y:S01]  /*cc90*/  FSEL R166, R166, -INF , !P3 ;  /* 0xff800000a6a67808 */ /* 0x000fe20005800000 */
[----:B------:R-:W-:Y:S01]  /*cca0*/  FMUL.FTZ R33, R33, R8 ;  /* 0x0000000821217220 */ /* 0x000fe20000410000 */
[----:B------:R-:W-:Y:S01]  /*ccb0*/  FMNMX.FTZ R6, R14, R10, !PT ;  /* 0x0000000a0e067209 */ /* 0x000fe20007810000 */
[----:B--2---:R-:W-:Y:S01]  /*ccc0*/  FADD.FTZ R3, R21, R3 ;  /* 0x0000000315037221 */ /* 0x004fe20000010000 */
[C---:B------:R-:W-:Y:S01]  /*ccd0*/  ISETP.GT.AND P3, PT, R181.reuse, 0x31, P2 ;  /* 0x00000031b500780c */ /* 0x040fe20001764270 */
[----:B------:R-:W1:Y:S01]  /*cce0*/  MUFU.EX2 R156, R156 ;  /* 0x0000009c009c7308 */ /* 0x000e620000000800 */
[----:B------:R-:W-:Y:S01]  /*ccf0*/  FMNMX.FTZ R6, R12, R6, !PT ;  /* 0x000000060c067209 */ /* 0x000fe20007810000 */
[-C--:B------:R-:W-:Y:S01]  /*cd00*/  FMUL.FTZ R36, R36, R8.reuse ;  /* 0x0000000824247220 */ /* 0x080fe20000410000 */
[----:B------:R-:W-:Y:S01]  /*cd10*/  ISETP.GT.AND P6, PT, R181, 0x38, P2 ;  /* 0x00000038b500780c */ /* 0x000fe200017c4270 */
[----:B------:R-:W-:Y:S01]  /*cd20*/  FMUL.FTZ R37, R37, R8 ;  /* 0x0000000825257220 */ /* 0x000fe20000410000 */
[----:B------:R-:W-:Y:S01]  /*cd30*/  FMNMX.FTZ R6, R13, R6, !PT ;  /* 0x000000060d067209 */ /* 0x000fe20007810000 */
[----:B------:R-:W-:Y:S01]  /*cd40*/  FMUL.FTZ R40, R40, R8 ;  /* 0x0000000828287220 */ /* 0x000fe20000410000 */
[----:B------:R-:W-:Y:S01]  /*cd50*/  ISETP.LT.OR P3, PT, R182, 0x32, P3 ;  /* 0x00000032b600780c */ /* 0x000fe20001f61670 */
[----:B------:R-:W2:Y:S01]  /*cd60*/  MUFU.EX2 R157, R157 ;  /* 0x0000009d009d7308 */ /* 0x000ea20000000800 */
[----:B------:R-:W-:Y:S01]  /*cd70*/  FMNMX.FTZ R6, R15, R6, !PT ;  /* 0x000000060f067209 */ /* 0x000fe20007810000 */
[----:B0-----:R-:W-:Y:S01]  /*cd80*/  FADD.FTZ R3, R11, R3 ;  /* 0x000000030b037221 */ /* 0x001fe20000010000 */
[----:B------:R-:W-:Y:S01]  /*cd90*/  ISETP.GT.AND P2, PT, R181, 0x39, P2 ;  /* 0x00000039b500780c */ /* 0x000fe20001744270 */
[----:B------:R-:W-:Y:S01]  /*cda0*/  FMUL.FTZ R41, R41, R8 ;  /* 0x0000000829297220 */ /* 0x000fe20000410000 */
[----:B------:R-:W-:Y:S01]  /*cdb0*/  FMNMX.FTZ R6, R153, R6, !PT ;  /* 0x0000000699067209 */ /* 0x000fe20007810000 */
[----:B------:R-:W-:Y:S01]  /*cdc0*/  FMUL.FTZ R44, R44, R8 ;  /* 0x000000082c2c7220 */ /* 0x000fe20000410000 */
[----:B------:R-:W-:Y:S01]  /*cdd0*/  ISETP.LT.OR P6, PT, R182, 0x39, P6 ;  /* 0x00000039b600780c */ /* 0x000fe200037c1670 */
[----:B------:R-:W0:Y:S01]  /*cde0*/  MUFU.EX2 R159, R159 ;  /* 0x0000009f009f7308 */ /* 0x000e220000000800 */
[----:B------:R-:W-:Y:S01]  /*cdf0*/  FMNMX.FTZ R6, R154, R6, !PT ;  /* 0x000000069a067209 */ /* 0x000fe20007810000 */
[----:B-1----:R-:W-:Y:S01]  /*ce00*/  FADD.FTZ R3, R156, R3 ;  /* 0x000000039c037221 */ /* 0x002fe20000010000 */
[----:B------:R-:W-:Y:S01]  /*ce10*/  FSEL R169, R169, -INF , !P3 ;  /* 0xff800000a9a97808 */ /* 0x000fe20005800000 */
[----:B------:R-:W-:Y:S01]  /*ce20*/  FMUL.FTZ R45, R45, R8 ;  /* 0x000000082d2d7220 */ /* 0x000fe20000410000 */
[----:B------:R-:W-:Y:S01]  /*ce30*/  FMNMX.FTZ R6, R155, R6, !PT ;  /* 0x000000069b067209 */ /* 0x000fe20007810000 */
[----:B------:R-:W-:Y:S01]  /*ce40*/  FMUL.FTZ R48, R48, R8 ;  /* 0x0000000830307220 */ /* 0x000fe20000410000 */
[----:B------:R-:W-:Y:S01]  /*ce50*/  ISETP.LT.OR P2, PT, R182, 0x3a, P2 ;  /* 0x0000003ab600780c */ /* 0x000fe20001741670 */
[----:B------:R-:W1:Y:S01]  /*ce60*/  MUFU.EX2 R162, R162 ;  /* 0x000000a200a27308 */ /* 0x000e620000000800 */
[----:B------:R-:W-:Y:S01]  /*ce70*/  FMNMX.FTZ R6, R158, R6, !PT ;  /* 0x000000069e067209 */ /* 0x000fe20007810000 */
[----:B--2---:R-:W-:Y:S01]  /*ce80*/  FADD.FTZ R3, R157, R3 ;  /* 0x000000039d037221 */ /* 0x004fe20000010000 */
[----:B------:R-:W-:Y:S01]  /*ce90*/  FSEL R173, R173, -INF , !P6 ;  /* 0xff800000adad7808 */ /* 0x000fe20007000000 */
[----:B------:R-:W-:Y:S01]  /*cea0*/  FMUL.FTZ R49, R49, R8 ;  /* 0x0000000831317220 */ /* 0x000fe20000410000 */
[----:B------:R-:W-:Y:S01]  /*ceb0*/  FMNMX.FTZ R6, R160, R6, !PT ;  /* 0x00000006a0067209 */ /* 0x000fe20007810000 */
[----:B------:R-:W-:Y:S01]  /*cec0*/  FMUL.FTZ R52, R52, R8 ;  /* 0x0000000834347220 */ /* 0x000fe20000410000 */
[----:B------:R-:W-:Y:S01]  /*ced0*/  FSEL R174, R174, -INF , !P2 ;  /* 0xff800000aeae7808 */ /* 0x000fe20005000000 */
[----:B------:R-:W2:Y:S01]  /*cee0*/  MUFU.EX2 R164, R164 ;  /* 0x000000a400a47308 */ /* 0x000ea20000000800 */
[----:B------:R-:W-:Y:S01]  /*cef0*/  FMNMX.FTZ R6, R161, R6, !PT ;  /* 0x00000006a1067209 */ /* 0x000fe20007810000 */
[----:B0-----:R-:W-:Y:S01]  /*cf00*/  FADD.FTZ R3, R159, R3 ;  /* 0x000000039f037221 */ /* 0x001fe20000010000 */
[----:B------:R-:W-:Y:S01]  /*cf10*/  ISETP.NE.AND P3, PT, R17, RZ, PT ;  /* 0x000000ff1100720c */ /* 0x000fe20003f65270 */
[----:B------:R-:W-:Y:S01]  /*cf20*/  FMUL.FTZ R53, R53, R8 ;  /* 0x0000000835357220 */ /* 0x000fe20000410000 */
[----:B------:R-:W-:Y:S01]  /*cf30*/  FMNMX.FTZ R6, R163, R6, !PT ;  /* 0x00000006a3067209 */ /* 0x000fe20007810000 */
[----:B------:R-:W-:Y:S01]  /*cf40*/  FMUL.FTZ R56, R56, R8 ;  /* 0x0000000838387220 */ /* 0x000fe20000410000 */
[----:B------:R-:W-:Y:S01]  /*cf50*/  F2FP.F16.F32.PACK_AB R156, R157, R156 ;  /* 0x0000009c9d9c723e */ /* 0x000fe200000000ff */
[----:B------:R-:W0:Y:S01]  /*cf60*/  MUFU.EX2 R165, R165 ;  /* 0x000000a500a57308 */ /* 0x000e220000000800 */
[----:B------:R-:W-:Y:S01]  /*cf70*/  FMNMX.FTZ R6, R166, R6, !PT ;  /* 0x00000006a6067209 */ /* 0x000fe20007810000 */
[----:B-1----:R-:W-:Y:S01]  /*cf80*/  FADD.FTZ R3, R162, R3 ;  /* 0x00000003a2037221 */ /* 0x002fe20000010000 */
[-C--:B------:R-:W-:Y:S01]  /*cf90*/  FMUL.FTZ R57, R57, R8.reuse ;  /* 0x0000000839397220 */ /* 0x080fe20000410000 */
[----:B------:R-:W-:Y:S01]  /*cfa0*/  FMUL.FTZ R60, R60, R8 ;  /* 0x000000083c3c7220 */ /* 0x000fe20000410000 */
[----:B------:R-:W-:Y:S01]  /*cfb0*/  FMNMX.FTZ R6, R167, R6, !PT ;  /* 0x00000006a7067209 */ /* 0x000fe20007810000 */
[-C--:B------:R-:W-:Y:S01]  /*cfc0*/  FMUL.FTZ R61, R61, R8.reuse ;  /* 0x000000083d3d7220 */ /* 0x080fe20000410000 */
[----:B------:R-:W-:Y:S01]  /*cfd0*/  FMUL.FTZ R64, R64, R8 ;  /* 0x0000000840407220 */ /* 0x000fe20000410000 */
[----:B------:R-:W1:Y:S01]  /*cfe0*/  MUFU.EX2 R168, R168 ;  /* 0x000000a800a87308 */ /* 0x000e620000000800 */
[----:B------:R-:W-:Y:S01]  /*cff0*/  FMNMX.FTZ R6, R169, R6, !PT ;  /* 0x00000006a9067209 */ /* 0x000fe20007810000 */
[----:B--2---:R-:W-:Y:S01]  /*d000*/  FADD.FTZ R3, R164, R3 ;  /* 0x00000003a4037221 */ /* 0x004fe20000010000 */
[-C--:B------:R-:W-:Y:S01]  /*d010*/  FMUL.FTZ R65, R65, R8.reuse ;  /* 0x0000000841417220 */ /* 0x080fe20000410000 */
[----:B------:R-:W-:Y:S01]  /*d020*/  FMUL.FTZ R68, R68, R8 ;  /* 0x0000000844447220 */ /* 0x000fe20000410000 */
[----:B------:R-:W-:Y:S01]  /*d030*/  FMNMX.FTZ R6, R173, R6, !PT ;  /* 0x00000006ad067209 */ /* 0x000fe20007810000 */
[-C--:B------:R-:W-:Y:S01]  /*d040*/  FMUL.FTZ R69, R69, R8.reuse ;  /* 0x0000000845457220 */ /* 0x080fe20000410000 */
[----:B------:R-:W-:Y:S01]  /*d050*/  FMUL.FTZ R72, R72, R8 ;  /* 0x0000000848487220 */ /* 0x000fe20000410000 */
[----:B------:R-:W2:Y:S01]  /*d060*/  MUFU.EX2 R170, R170 ;  /* 0x000000aa00aa7308 */ /* 0x000ea20000000800 */
[----:B------:R-:W-:Y:S01]  /*d070*/  FMNMX.FTZ R6, R174, R6, !PT ;  /* 0x00000006ae067209 */ /* 0x000fe20007810000 */
[----:B0-----:R-:W-:Y:S01]  /*d080*/  FADD.FTZ R3, R165, R3 ;  /* 0x00000003a5037221 */ /* 0x001fe20000010000 */
[-C--:B------:R-:W-:Y:S01]  /*d090*/  FMUL.FTZ R73, R73, R8.reuse ;  /* 0x0000000849497220 */ /* 0x080fe20000410000 */
[-C--:B------:R-:W-:Y:S01]  /*d0a0*/  FMUL.FTZ R76, R76, R8.reuse ;  /* 0x000000084c4c7220 */ /* 0x080fe20000410000 */
[-C--:B------:R-:W-:Y:S01]  /*d0b0*/  FMUL.FTZ R77, R77, R8.reuse ;  /* 0x000000084d4d7220 */ /* 0x080fe20000410000 */
[----:B------:R-:W0:Y:S01]  /*d0c0*/  SHFL.BFLY PT, R9, R6, 0x2, 0x1f ;  /* 0x0c401f0006097f89 */ /* 0x000e2200000e0000 */
        /* <DEDUP_REMOVED lines=17> */
[----:B------:R-:W-:Y:S01]  /*d1e0*/  MUFU.EX2 R177, R177 ;  /* 0x000000b100b17308 */ /* 0x000fe20000000800 */
[----:B---3--:R-:W-:Y:S01]  /*d1f0*/  FADD.FTZ R3, R171, R3 ;  /* 0x00000003ab037221 */ /* 0x008fe20000010000 */
[-C--:B------:R-:W-:Y:S01]  /*d200*/  FMUL.FTZ R105, R105, R8.reuse ;  /* 0x0000000869697220 */ /* 0x080fe20000410000 */
[-C--:B------:R-:W-:Y:S01]  /*d210*/  FMUL.FTZ R108, R108, R8.reuse ;  /* 0x000000086c6c7220 */ /* 0x080fe20000410000 */
[-C--:B------:R-:W-:Y:S01]  /*d220*/  FMUL.FTZ R109, R109, R8.reuse ;  /* 0x000000086d6d7220 */ /* 0x080fe20000410000 */
[-C--:B------:R-:W-:Y:S01]  /*d230*/  FMUL.FTZ R112, R112, R8.reuse ;  /* 0x0000000870707220 */ /* 0x080fe20000410000 */
[----:B0-----:R-:W-:Y:S01]  /*d240*/  FMNMX.FTZ R6, R6, R9, !PT ;  /* 0x0000000906067209 */ /* 0x001fe20007810000 */
[-C--:B------:R-:W-:Y:S01]  /*d250*/  FMUL.FTZ R113, R113, R8.reuse ;  /* 0x0000000871717220 */ /* 0x080fe20000410000 */
[-C--:B------:R-:W-:Y:S01]  /*d260*/  FMUL.FTZ R116, R116, R8.reuse ;  /* 0x0000000874747220 */ /* 0x080fe20000410000 */
[----:B-1----:R-:W-:Y:S01]  /*d270*/  FADD.FTZ R3, R175, R3 ;  /* 0x00000003af037221 */ /* 0x002fe20000010000 */
        /* <DEDUP_REMOVED lines=18> */
[----:B0-----:R-:W-:-:S04]  /*d3a0*/  FMNMX.FTZ R6, R6, R9, !PT ;  /* 0x0000000906067209 */ /* 0x001fc80007810000 */
[C---:B------:R-:W-:Y:S01]  /*d3b0*/  FSETP.NEU.FTZ.AND P2, PT, R6.reuse, -INF , PT ;  /* 0xff8000000600780b */ /* 0x040fe20003f5d000 */
[----:B------:R-:W-:-:S03]  /*d3c0*/  FMUL.FTZ R172, R6, UR10 ;  /* 0x0000000a06ac7c20 */ /* 0x000fc60008410000 */
[----:B------:R-:W-:Y:S02]  /*d3d0*/  FSEL R9, R6, RZ, P2 ;  /* 0x000000ff06097208 */ /* 0x000fe40001000000 */
[----:B------:R-:W-:-:S03]  /*d3e0*/  FSEL R172, R172, RZ, P2 ;  /* 0x000000ffacac7208 */ /* 0x000fc60001000000 */
[----:B------:R-:W-:Y:S01]  /*d3f0*/  FADD.FTZ R9, -R9, R10 ;  /* 0x0000000a09097221 */ /* 0x000fe20000010100 */
[----:B------:R-:W-:Y:S02]  /*d400*/  IMAD.U32 R10, RZ, RZ, UR23 ;  /* 0x00000017ff0a7e24 */ /* 0x000fe4000f8e00ff */
[--C-:B------:R-:W-:Y:S01]  /*d410*/  FFMA.FTZ R14, R14, UR10, -R172.reuse ;  /* 0x0000000a0e0e7c23 */ /* 0x100fe200080108ac */
[--C-:B------:R-:W-:Y:S01]  /*d420*/  FFMA.FTZ R12, R12, UR10, -R172.reuse ;  /* 0x0000000a0c0c7c23 */ /* 0x100fe200080108ac */
[----:B------:R-:W-:Y:S01]  /*d430*/  FMUL.FTZ R9, R9, UR10 ;  /* 0x0000000a09097c20 */ /* 0x000fe20008410000 */
[----:B------:R-:W-:Y:S01]  /*d440*/  FFMA.FTZ R13, R13, UR10, -R172 ;  /* 0x0000000a0d0d7c23 */ /* 0x000fe200080108ac */
[----:B------:R-:W-:Y:S02]  /*d450*/  @!P3 IMAD R10, R10, 0x40, R16 ;  /* 0x000000400a0ab824 */ /* 0x000fe400078e0210 */
[--C-:B------:R-:W-:Y:S01]  /*d460*/  FFMA.FTZ R15, R15, UR10, -R172.reuse ;  /* 0x0000000a0f0f7c23 */ /* 0x100fe200080108ac */
[----:B------:R-:W-:Y:S01]  /*d470*/  MUFU.EX2 R14, R14 ;  /* 0x0000000e000e7308 */ /* 0x000fe20000000800 */
[--C-:B------:R-:W-:Y:S01]  /*d480*/  FFMA.FTZ R153, R153, UR10, -R172.reuse ;  /* 0x0000000a99997c23 */ /* 0x100fe200080108ac */
[--C-:B------:R-:W-:Y:S01]  /*d490*/  FFMA.FTZ R155, R155, UR10, -R172.reuse ;  /* 0x0000000a9b9b7c23 */ /* 0x100fe200080108ac */
[----:B------:R-:W-:Y:S01]  /*d4a0*/  @!P3 LEA R10, R10, UR46, 0x2 ;  /* 0x0000002e0a0abc11 */ /* 0x000fe2000f8e10ff */
[--C-:B------:R-:W-:Y:S01]  /*d4b0*/  FFMA.FTZ R178, R158, UR10, -R172.reuse ;  /* 0x0000000a9eb27c23 */ /* 0x100fe200080108ac */
[----:B------:R-:W-:Y:S01]  /*d4c0*/  F2FP.F16.F32.PACK_AB R158, R162, R159 ;  /* 0x0000009fa29e723e */ /* 0x000fe200000000ff */
[--C-:B------:R-:W-:Y:S01]  /*d4d0*/  FFMA.FTZ R179, R160, UR10, -R172.reuse ;  /* 0x0000000aa0b37c23 */ /* 0x100fe200080108ac */
[--C-:B------:R-:W-:Y:S01]  /*d4e0*/  FFMA.FTZ R161, R161, UR10, -R172.reuse ;  /* 0x0000000aa1a17c23 */ /* 0x100fe200080108ac */
[----:B------:R-:W0:Y:S01]  /*d4f0*/  MUFU.EX2 R9, R9 ;  /* 0x0000000900097308 */ /* 0x000e220000000800 */
[----:B------:R-:W-:Y:S01]  /*d500*/  @!P3 STS [R10+0x28800], R8 ;  /* 0x028800080a00b388 */ /* 0x000fe20000000800 */
[--C-:B------:R-:W-:Y:S01]  /*d510*/  FFMA.FTZ R163, R163, UR10, -R172.reuse ;  /* 0x0000000aa3a37c23 */ /* 0x100fe200080108ac */
[--C-:B------:R-:W-:Y:S01]  /*d520*/  FFMA.FTZ R180, R166, UR10, -R172.reuse ;  /* 0x0000000aa6b47c23 */ /* 0x100fe200080108ac */
[--C-:B------:R-:W-:Y:S01]  /*d530*/  FFMA.FTZ R167, R167, UR10, -R172.reuse ;  /* 0x0000000aa7a77c23 */ /* 0x100fe200080108ac */
[--C-:B------:R-:W-:Y:S01]  /*d540*/  FFMA.FTZ R169, R169, UR10, -R172.reuse ;  /* 0x0000000aa9a97c23 */ /* 0x100fe200080108ac */
[----:B------:R-:W-:Y:S01]  /*d550*/  F2FP.F16.F32.PACK_AB R160, R165, R164 ;  /* 0x000000a4a5a0723e */ /* 0x000fe200000000ff */
[----:B------:R-:W-:Y:S01]  /*d560*/  FFMA.FTZ R173, R173, UR10, -R172 ;  /* 0x0000000aadad7c23 */ /* 0x000fe200080108ac */
[----:B------:R-:W1:Y:S01]  /*d570*/  MUFU.EX2 R12, R12 ;  /* 0x0000000c000c7308 */ /* 0x000e620000000800 */
[----:B------:R-:W-:-:S02]  /*d580*/  F2FP.F16.F32.PACK_AB R162, R170, R168 ;  /* 0x000000a8aaa2723e */ /* 0x000fc400000000ff */
[----:B------:R-:W-:-:S05]  /*d590*/  F2FP.F16.F32.PACK_AB R164, R175, R171 ;  /* 0x000000abafa4723e */ /* 0x000fca00000000ff */
[----:B------:R-:W2:Y:S01]  /*d5a0*/  MUFU.EX2 R13, R13 ;  /* 0x0000000d000d7308 */ /* 0x000ea20000000800 */
[----:B0-----:R0:W-:Y:S01]  /*d5b0*/  @!P3 STS [R10+0x28820], R9 ;  /* 0x028820090a00b388 */ /* 0x0011e20000000800 */
[----:B------:R-:W-:Y:S01]  /*d5c0*/  FFMA.FTZ R4, R9, R4, R14 ;  /* 0x0000000409047223 */ /* 0x000fe2000001000e */
[-C--:B------:R-:W-:Y:S01]  /*d5d0*/  FMUL.FTZ R26, R26, R9.reuse ;  /* 0x000000091a1a7220 */ /* 0x080fe20000410000 */
[-C--:B------:R-:W-:Y:S01]  /*d5e0*/  FMUL.FTZ R27, R27, R9.reuse ;  /* 0x000000091b1b7220 */ /* 0x080fe20000410000 */
[-C--:B------:R-:W-:Y:S01]  /*d5f0*/  FMUL.FTZ R30, R30, R9.reuse ;  /* 0x000000091e1e7220 */ /* 0x080fe20000410000 */
[-C--:B------:R-:W-:Y:S01]  /*d600*/  FMUL.FTZ R31, R31, R9.reuse ;  /* 0x000000091f1f7220 */ /* 0x080fe20000410000 */
[-C--:B------:R-:W-:Y:S01]  /*d610*/  FMUL.FTZ R34, R34, R9.reuse ;  /* 0x0000000922227220 */ /* 0x080fe20000410000 */
[----:B------:R-:W3:Y:S01]  /*d620*/  MUFU.EX2 R15, R15 ;  /* 0x0000000f000f7308 */ /* 0x000ee20000000800 */
[----:B-1----:R-:W-:Y:S01]  /*d630*/  FADD.FTZ R4, R12, R4 ;  /* 0x000000040c047221 */ /* 0x002fe20000010000 */
[----:B------:R-:W-:Y:S01]  /*d640*/  FMUL.FTZ R35, R35, R9 ;  /* 0x0000000923237220 */ /* 0x000fe20000410000 */
[--C-:B0-----:R-:W-:Y:S01]  /*d650*/  FFMA.FTZ R10, R154, UR10, -R172.reuse ;  /* 0x0000000a9a0a7c23 */ /* 0x101fe200080108ac */
[----:B------:R-:W-:Y:S01]  /*d660*/  FFMA.FTZ R172, R174, UR10, -R172 ;  /* 0x0000000aaeac7c23 */ /* 0x000fe200080108ac */
[----:B------:R-:W-:Y:S01]  /*d670*/  F2FP.F16.F32.PACK_AB R154, R11, R21 ;  /* 0x000000150b9a723e */ /* 0x000fe200000000ff */
[-C--:B------:R-:W-:Y:S01]  /*d680*/  FMUL.FTZ R38, R38, R9.reuse ;  /* 0x0000000926267220 */ /* 0x080fe20000410000 */
[-C--:B------:R-:W-:Y:S01]  /*d690*/  FMUL.FTZ R39, R39, R9.reuse ;  /* 0x0000000927277220 */ /* 0x080fe20000410000 */
[----:B------:R0:W1:Y:S01]  /*d6a0*/  MUFU.EX2 R157, R153 ;  /* 0x00000099009d7308 */ /* 0x0000620000000800 */
        /* <DEDUP_REMOVED lines=8> */
[----:B---3--:R-:W-:Y:S01]  /*d730*/  FADD.FTZ R4, R15, R4 ;  /* 0x000000040f047221 */ /* 0x008fe20000010000 */
[----:B0-----:R-:W-:Y:S01]  /*d740*/  F2FP.F16.F32.PACK_AB R153, R12, R14 ;  /* 0x0000000e0c99723e */ /* 0x001fe200000000ff */
        /* <DEDUP_REMOVED lines=12> */
[----:B------:R-:W-:Y:S01]  /*d810*/  FMUL.FTZ R74, R74, R9 ;  /* 0x000000094a4a7220 */ /* 0x000fe20000410000 */
[----:B------:R-:W1:Y:S01]  /*d820*/  MUFU.EX2 R178, R178 ;  /* 0x000000b200b27308 */ /* 0x000e620000000800 */
[C---:B--2---:R-:W-:Y:S01]  /*d830*/  FADD.FTZ R4, R10.reuse, R4 ;  /* 0x000000040a047221 */ /* 0x044fe20000010000 */
[----:B0-----:R-:W-:Y:S01]  /*d840*/  F2FP.F16.F32.PACK_AB R155, R15, R13 ;  /* 0x0000000d0f9b723e */ /* 0x001fe200000000ff */
[----:B------:R-:W-:Y:S01]  /*d850*/  BAR.SYNC.DEFER_BLOCKING 0xf, 0x100 ;  /* 0x03c4000000007b1d */ /* 0x000fe20000010000 */
[----:B------:R-:W-:Y:S01]  /*d860*/  F2FP.F16.F32.PACK_AB R157, R10, R157 ;  /* 0x0000009d0a9d723e */ /* 0x000fe200000000ff */
        /* <DEDUP_REMOVED lines=11> */
[----:B------:R-:W-:Y:S01]  /*d920*/  FMUL.FTZ R94, R94, R9 ;  /* 0x000000095e5e7220 */ /* 0x000fe20000410000 */
[----:B------:R-:W2:Y:S01]  /*d930*/  MUFU.EX2 R161, R161 ;  /* 0x000000a100a17308 */ /* 0x000ea20000000800 */
[C---:B-1----:R-:W-:Y:S01]  /*d940*/  FADD.FTZ R4, R178.reuse, R4 ;  /* 0x00000004b2047221 */ /* 0x042fe20000010000 */
[----:B------:R-:W-:Y:S01]  /*d950*/  F2FP.F16.F32.PACK_AB R159, R178, R159 ;  /* 0x0000009fb29f723e */ /* 0x000fe200000000ff */
[-C--:B------:R-:W-:Y:S01]  /*d960*/  FMUL.FTZ R95, R95, R9.reuse ;  /* 0x000000095f5f7220 */ /* 0x080fe20000410000 */
[-C--:B------:R-:W-:Y:S01]  /*d970*/  FMUL.FTZ R98, R98, R9.reuse ;  /* 0x0000000962627220 */ /* 0x080fe20000410000 */
[-C--:B------:R-:W-:Y:S01]  /*d980*/  FMUL.FTZ R99, R99, R9.reuse ;  /* 0x0000000963637220 */ /* 0x080fe20000410000 */
[-C--:B------:R-:W-:Y:S01]  /*d990*/  FMUL.FTZ R102, R102, R9.reuse ;  /* 0x0000000966667220 */ /* 0x080fe20000410000 */
[-C--:B------:R-:W-:Y:S01]  /*d9a0*/  FMUL.FTZ R103, R103, R9.reuse ;  /* 0x0000000967677220 */ /* 0x080fe20000410000 */
[----:B------:R-:W1:Y:S01]  /*d9b0*/  MUFU.EX2 R163, R163 ;  /* 0x000000a300a37308 */ /* 0x000e620000000800 */
[----:B0-----:R-:W-:Y:S01]  /*d9c0*/  FADD.FTZ R4, R179, R4 ;  /* 0x00000004b3047221 */ /* 0x001fe20000010000 */
[----:B------:R0:W-:Y:S01]  /*d9d0*/  STSM.16.M88.4 [R19+0x26800], R152 ;  /* 0x0268009813007844 */ /* 0x0001e20000000200 */
[-C--:B------:R-:W-:Y:S01]  /*d9e0*/  FMUL.FTZ R106, R106, R9.reuse ;  /* 0x000000096a6a7220 */ /* 0x080fe20000410000 */
[-C--:B------:R-:W-:Y:S01]  /*d9f0*/  FMUL.FTZ R107, R107, R9.reuse ;  /* 0x000000096b6b7220 */ /* 0x080fe20000410000 */
[-C--:B------:R-:W-:Y:S01]  /*da00*/  FMUL.FTZ R110, R110, R9.reuse ;  /* 0x000000096e6e7220 */ /* 0x080fe20000410000 */
[----:B------:R0:W-:Y:S01]  /*da10*/  STSM.16.M88.4 [R184], R156 ;  /* 0x0000009cb8007844 */ /* 0x0001e20000000200 */
[----:B------:R-:W-:Y:S01]  /*da20*/  FMUL.FTZ R111, R111, R9 ;  /* 0x000000096f6f7220 */ /* 0x000fe20000410000 */
[----:B------:R-:W3:Y:S01]  /*da30*/  MUFU.EX2 R180, R180 ;  /* 0x000000b400b47308 */ /* 0x000ee20000000800 */
        /* <DEDUP_REMOVED lines=24> */
[----:B--2---:R-:W-:Y:S01]  /*dbc0*/  FADD.FTZ R4, R165, R4 ;  /* 0x00000004a5047221 */ /* 0x004fe20000010000 */
[-C--:B------:R-:W-:Y:S01]  /*dbd0*/  FMUL.FTZ R143, R143, R9.reuse ;  /* 0x000000098f8f7220 */ /* 0x080fe20000410000 */
[-C--:B------:R-:W-:Y:S01]  /*dbe0*/  FMUL.FTZ R146, R146, R9.reuse ;  /* 0x0000000992927220 */ /* 0x080fe20000410000 */
[-C--:B------:R-:W-:Y:S01]  /*dbf0*/  FMUL.FTZ R147, R147, R9.reuse ;  /* 0x0000000993937220 */ /* 0x080fe20000410000 */
[-C--:B------:R-:W-:Y:S01]  /*dc00*/  FMUL.FTZ R150, R150, R9.reuse ;  /* 0x0000000996967220 */ /* 0x080fe20000410000 */
[----:B------:R-:W-:-:S02]  /*dc10*/  FMUL.FTZ R151, R151, R9 ;  /* 0x0000000997977220 */ /* 0x000fc40000410000 */
[----:B------:R-:W2:Y:S01]  /*dc20*/  MUFU.EX2 R167, R173 ;  /* 0x000000ad00a77308 */ /* 0x000ea20000000800 */
[C---:B-1----:R-:W-:Y:S01]  /*dc30*/  FADD.FTZ R4, R169.reuse, R4 ;  /* 0x00000004a9047221 */ /* 0x042fe20000010000 */
[----:B------:R-:W-:-:S06]  /*dc40*/  F2FP.F16.F32.PACK_AB R165, R169, R165 ;  /* 0x000000a5a9a5723e */ /* 0x000fcc00000000ff */
[----:B------:R-:W1:Y:S01]  /*dc50*/  MUFU.EX2 R172, R172 ;  /* 0x000000ac00ac7308 */ /* 0x000e620000000800 */
[----:B---3--:R-:W-:Y:S01]  /*dc60*/  FADD.FTZ R3, R166, R3 ;  /* 0x00000003a6037221 */ /* 0x008fe20000010000 */
[----:B------:R-:W-:-:S03]  /*dc70*/  F2FP.F16.F32.PACK_AB R166, R177, R166 ;  /* 0x000000a6b1a6723e */ /* 0x000fc600000000ff */
[----:B------:R-:W-:Y:S01]  /*dc80*/  FADD.FTZ R3, R177, R3 ;  /* 0x00000003b1037221 */ /* 0x000fe20000010000 */
[----:B--2---:R-:W-:Y:S01]  /*dc90*/  FADD.FTZ R11, R167, R4 ;  /* 0x00000004a70b7221 */ /* 0x004fe20000010000 */
[----:B-1----:R-:W-:-:S03]  /*dca0*/  F2FP.F16.F32.PACK_AB R167, R172, R167 ;  /* 0x000000a7aca7723e */ /* 0x002fc600000000ff */
[----:B------:R-:W-:Y:S02]  /*dcb0*/  FADD.FTZ R4, R172, R11 ;  /* 0x0000000bac047221 */ /* 0x000fe40000010000 */
[----:B------:R0:W-:Y:S01]  /*dcc0*/  STSM.16.M88.4 [R23], R164 ;  /* 0x000000a417007844 */ /* 0x0001e20000000200 */
[----:B------:R-:W-:Y:S05]  /*dcd0*/  @!P0 BRA `(.L_x_5407) ;  /* 0x0000000000048947 */ /* 0x000fea0003800000 */
[----:B------:R-:W-:Y:S01]  /*dce0*/  BPT.TRAP 0x1 ;  /* 0x000000040000795c */ /* 0x000fe20000300000 */
.L_x_5407:
[----:B------:R1:W2:Y:S01]  /*dcf0*/  SYNCS.PHASECHK.TRANS64.TRYWAIT P2, [UR27+0x28c50], R7 ;  /* 0x028c5007ff0075a7 */ /* 0x0002a2000804015b */
[----:B------:R-:W-:Y:S05]  /*dd00*/  @!P0 BRA `(.L_x_5408) ;  /* 0x0000000000048947 */ /* 0x000fea0003800000 */
[----:B------:R-:W-:Y:S01]  /*dd10*/  BPT.TRAP 0x1 ;  /* 0x000000040000795c */ /* 0x000fe20000300000 */
.L_x_5408:
[----:B--2---:R-:W-:Y:S05]  /*dd20*/  @P2 BRA `(.L_x_5409) ;  /* 0x0000000000082947 */ /* 0x004fea0003800000 */
[----:B------:R-:W2:Y:S02]  /*dd30*/  SYNCS.PHASECHK.TRANS64.TRYWAIT P2, [UR27+0x28c50], R7 ;  /* 0x028c5007ff0075a7 */ /* 0x000ea4000804015b */
[----:B--2---:R-:W-:Y:S05]  /*dd40*/  @!P2 BRA `(.L_x_5410) ;  /* 0x000000d80040a947 */ /* 0x004fea0003800000 */
.L_x_5409:
[----:B------:R-:W-:Y:S01]  /*dd50*/  ULEA UR11, UR37, UR50, 0xc ;  /* 0x00000032250b7291 */ /* 0x000fe2000f8e603f */
[----:B------:R-:W-:Y:S01]  /*dd60*/  WARPGROUP.ARRIVE ;  /* 0x00000000000079c5 */ /* 0x000fe20000000000 */
[----:B------:R-:W-:Y:S01]  /*dd70*/  UMOV UR7, 0x40000040 ;  /* 0x4000004000077882 */ /* 0x000fe20000000000 */
[----:B------:R-:W-:Y:S01]  /*dd80*/  UISETP.GT.AND UP1, UPT, UR21, UR48, UPT ;  /* 0x000000301500728c */ /* 0x000fe2000bf24270 */
[----:B--2---:R-:W-:Y:S01]  /*dd90*/  @!P1 VIADD R20, R20, 0x28c60 ;  /* 0x00028c6014149836 */ /* 0x004fe20000000000 */
        /* <DEDUP_REMOVED lines=37> */
.L_x_5394:
[----:B------:R-:W0:Y:S01]  /*dff0*/  SHFL.BFLY PT, R0, R3, 0x2, 0x1f ;  /* 0x0c401f0003007f89 */ /* 0x000e2200000e0000 */
[----:B------:R-:W-:Y:S08]  /*e000*/  BAR.ARV 0x8, 0x100 ;  /* 0x0204000000007b1d */ /* 0x000ff00000002000 */
[----:B------:R-:W-:Y:S01]  /*e010*/  BAR.SYNC.DEFER_BLOCKING 0xf, 0x100 ;  /* 0x03c4000000007b1d */ /* 0x000fe20000010000 */
[----:B------:R-:W-:Y:S01]  /*e020*/  ISETP.NE.AND P0, PT, R17, RZ, PT ;  /* 0x000000ff1100720c */ /* 0x000fe20003f05270 */
[----:B------:R-:W-:Y:S01]  /*e030*/  IMAD.U32 R13, RZ, RZ, UR37 ;  /* 0x00000025ff0d7e24 */ /* 0x000fe2000f8e00ff */
[----:B------:R-:W-:Y:S01]  /*e040*/  UIADD3 UR37, UR37, 0x1, URZ ;  /* 0x0000000125257890 */ /* 0x000fe2000fffe03f */
[----:B------:R-:W-:Y:S01]  /*e050*/  IMAD.MOV.U32 R12, RZ, RZ, -0x800000 ;  /* 0xff800000ff0c7424 */ /* 0x000fe200078e00ff */
[----:B------:R-:W-:-:S02]  /*e060*/  UIADD3 UR39, UR39, 0x1, URZ ;  /* 0x0000000127277890 */ /* 0x000fc4000fffe03f */
[----:B------:R-:W-:Y:S01]  /*e070*/  UISETP.NE.AND UP0, UPT, UR37, 0x2, UPT ;  /* 0x000000022500788c */ /* 0x000fe2000bf05270 */
[----:B------:R-:W4:Y:S03]  /*e080*/  SHFL.BFLY PT, R9, R4, 0x2, 0x1f ;  /* 0x0c401f0004097f89 */ /* 0x000f2600000e0000 */
[----:B------:R-:W-:Y:S01]  /*e090*/  USEL UR4, URZ, 0x1, UP0 ;  /* 0x000000013f047887 */ /* 0x000fe20008000000 */
[----:B01----:R-:W-:Y:S01]  /*e0a0*/  FADD.FTZ R7, R0, R3 ;  /* 0x0000000300077221 */ /* 0x003fe20000010000 */
[----:B------:R-:W-:Y:S01]  /*e0b0*/  IMAD.MOV.U32 R3, RZ, RZ, RZ ;  /* 0x000000ffff037224 */ /* 0x000fe200078e00ff */
[----:B------:R-:W-:Y:S02]  /*e0c0*/  USEL UR37, UR37, URZ, UP0 ;  /* 0x0000003f25257287 */ /* 0x000fe40008000000 */
[----:B------:R-:W-:Y:S01]  /*e0d0*/  ULOP3.LUT UR38, UR38, UR4, URZ, 0x3c, !UPT ;  /* 0x0000000426267292 */ /* 0x000fe2000f8e3c3f */
[----:B------:R-:W0:Y:S01]  /*e0e0*/  SHFL.BFLY PT, R0, R7, 0x1, 0x1f ;  /* 0x0c201f0007007f89 */ /* 0x000e2200000e0000 */
[----:B----4-:R-:W-:Y:S01]  /*e0f0*/  FADD.FTZ R9, R9, R4 ;  /* 0x0000000409097221 */ /* 0x010fe20000010000 */
[----:B------:R-:W-:-:S04]  /*e100*/  @!P0 IMAD R4, R13, 0x40, R16 ;  /* 0x000000400d048824 */ /* 0x000fc800078e0210 */
[----:B------:R-:W1:Y:S01]  /*e110*/  SHFL.BFLY PT, R8, R9, 0x1, 0x1f ;  /* 0x0c201f0009087f89 */ /* 0x000e6200000e0000 */
[----:B0-----:R-:W-:Y:S01]  /*e120*/  FADD.FTZ R10, R7, R0 ;  /* 0x00000000070a7221 */ /* 0x001fe20000010000 */
[----:B------:R-:W-:-:S04]  /*e130*/  IMAD.MOV.U32 R0, RZ, RZ, RZ ;  /* 0x000000ffff007224 */ /* 0x000fc800078e00ff */
[----:B------:R-:W-:-:S13]  /*e140*/  FSETP.NE.FTZ.AND P1, PT, R10, RZ, PT ;  /* 0x000000ff0a00720b */ /* 0x000fda0003f35000 */
[----:B------:R-:W0:Y:S01]  /*e150*/  @P1 MUFU.RCP R3, R10 ;  /* 0x0000000a00031308 */ /* 0x000e220000001000 */
[----:B-1----:R-:W-:Y:S01]  /*e160*/  FADD.FTZ R11, R9, R8 ;  /* 0x00000008090b7221 */ /* 0x002fe20000010000 */
[----:B------:R-:W-:Y:S01]  /*e170*/  @!P0 LEA R8, R4, UR46, 0x2 ;  /* 0x0000002e04088c11 */ /* 0x000fe2000f8e10ff */
[----:B------:R-:W-:-:S03]  /*e180*/  IMAD.U32 R9, RZ, RZ, UR10 ;  /* 0x0000000aff097e24 */ /* 0x000fc6000f8e00ff */
[----:B------:R-:W-:Y:S02]  /*e190*/  FSETP.NE.FTZ.AND P2, PT, R11, RZ, PT ;  /* 0x000000ff0b00720b */ /* 0x000fe40003f55000 */
[----:B------:R-:W1:Y:S01]  /*e1a0*/  @P1 MUFU.LG2 R7, R10 ;  /* 0x0000000a00071308 */ /* 0x000e620000000c00 */
[----:B------:R-:W-:Y:S01]  /*e1b0*/  @P1 FMUL.FTZ R9, R9, 0.69314718246459960938 ;  /* 0x3f31721809091820 */ /* 0x000fe20000410000 */
[----:B0-----:R-:W-:Y:S01]  /*e1c0*/  @!P0 STS [R8+0x28800], R3 ;  /* 0x0288000308008388 */ /* 0x001fe20000000800 */
[-C--:B------:R-:W-:Y:S01]  /*e1d0*/  FMUL.FTZ R24, R24, R3.reuse ;  /* 0x0000000318187220 */ /* 0x080fe20000410000 */
[----:B------:R-:W-:-:S07]  /*e1e0*/  FMUL.FTZ R25, R25, R3 ;  /* 0x0000000319197220 */ /* 0x000fce0000410000 */
[----:B------:R-:W0:Y:S01]  /*e1f0*/  @P2 MUFU.RCP R0, R11 ;  /* 0x0000000b00002308 */ /* 0x000e220000001000 */
[-C--:B------:R-:W-:Y:S01]  /*e200*/  FMUL.FTZ R28, R28, R3.reuse ;  /* 0x000000031c1c7220 */ /* 0x080fe20000410000 */
[-C--:B------:R-:W-:Y:S01]  /*e210*/  FMUL.FTZ R29, R29, R3.reuse ;  /* 0x000000031d1d7220 */ /* 0x080fe20000410000 */
[-C--:B------:R-:W-:Y:S01]  /*e220*/  FMUL.FTZ R32, R32, R3.reuse ;  /* 0x0000000320207220 */ /* 0x080fe20000410000 */
[-C--:B------:R-:W-:Y:S01]  /*e230*/  FMUL.FTZ R33, R33, R3.reuse ;  /* 0x0000000321217220 */ /* 0x080fe20000410000 */
[----:B-1----:R-:W-:Y:S01]  /*e240*/  @P1 FMUL.FTZ R7, R7, 0.69314718246459960938 ;  /* 0x3f31721807071820 */ /* 0x002fe20000410000 */
[-C--:B------:R-:W-:Y:S01]  /*e250*/  FMUL.FTZ R36, R36, R3.reuse ;  /* 0x0000000324247220 */ /* 0x080fe20000410000 */
[-C--:B------:R-:W-:Y:S01]  /*e260*/  FMUL.FTZ R37, R37, R3.reuse ;  /* 0x0000000325257220 */ /* 0x080fe20000410000 */
        /* <DEDUP_REMOVED lines=130> */
.L_x_5326:
[----:B------:R-:W0:Y:S08]  /*ea90*/  S2UR UR4, SR_CgaCtaId ;  /* 0x00000000000479c3 */ /* 0x000e300000008800 */
[----:B------:R-:W-:Y:S01]  /*eaa0*/  BAR.SYNC.DEFER_BLOCKING 0x5, 0x180 ;  /* 0x0146000000007b1d */ /* 0x000fe20000010000 */
[----:B------:R-:W-:-:S05]  /*eab0*/  USHF.R.U32.HI UR9, URZ, 0x10, UR45 ;  /* 0x000000103f097899 */ /* 0x000fca000801162d */
        /* <DEDUP_REMOVED lines=9> */
[----:B------:R-:W3:Y:S01]  /*eb50*/  LDL R0, [R1+0x44] ;  /* 0x0000440001007983 */ /* 0x000ee20000100800 */
[----:B------:R-:W0:Y:S01]  /*eb60*/  S2UR UR4, SR_SWINHI ;  /* 0x00000000000479c3 */ /* 0x000e220000002f00 */
[----:B------:R-:W-:Y:S01]  /*eb70*/  F2FP.F16.F32.PACK_AB R4, R25, R24 ;  /* 0x000000181904723e */ /* 0x000fe200000000ff */
[----:B------:R-:W-:Y:S01]  /*eb80*/  ULDC.64 UR14, c[0x0][0xc00] ;  /* 0x00030000000e7ab9 */ /* 0x000fe20000000a00 */
[----:B------:R-:W-:Y:S01]  /*eb90*/  F2FP.F16.F32.PACK_AB R5, R27, R26 ;  /* 0x0000001a1b05723e */ /* 0x000fe200000000ff */
[----:B------:R-:W-:Y:S01]  /*eba0*/  ULDC.64 UR12, c[0x0][0xc00] ;  /* 0x00030000000c7ab9 */ /* 0x000fe20000000a00 */
[----:B------:R-:W-:Y:S01]  /*ebb0*/  F2FP.F16.F32.PACK_AB R8, R33, R32 ;  /* 0x000000202108723e */ /* 0x000fe200000000ff */
[----:B------:R-:W-:Y:S01]  /*ebc0*/  UIMAD.WIDE UR12, UR43, 0x4, UR12 ;  /* 0x000000042b0c78a5 */ /* 0x000fe2000f8e020c */
[----:B------:R-:W-:Y:S02]  /*ebd0*/  F2FP.F16.F32.PACK_AB R10, R37, R36 ;  /* 0x00000024250a723e */ /* 0x000fe400000000ff */
[----:B------:R-:W-:Y:S01]  /*ebe0*/  F2FP.F16.F32.PACK_AB R11, R39, R38 ;  /* 0x00000026270b723e */ /* 0x000fe200000000ff */
[----:B------:R-:W-:Y:S01]  /*ebf0*/  UMOV UR10, UR46 ;  /* 0x0000002e000a7c82 */ /* 0x000fe20008000000 */
[----:B0-----:R-:W-:Y:S01]  /*ec00*/  UMOV UR11, UR4 ;  /* 0x00000004000b7c82 */ /* 0x001fe20008000000 */
[----:B------:R-:W-:Y:S01]  /*ec10*/  ULDC UR4, c[0x0][0xad4] ;  /* 0x0002b50000047ab9 */ /* 0x000fe20000000800 */
[----:B------:R-:W-:-:S02]  /*ec20*/  IMAD.U32 R14, RZ, RZ, UR10 ;  /* 0x0000000aff0e7e24 */ /* 0x000fc4000f8e00ff */
[----:B------:R-:W-:Y:S01]  /*ec30*/  IMAD.U32 R15, RZ, RZ, UR11 ;  /* 0x0000000bff0f7e24 */ /* 0x000fe2000f8e00ff */
[----:B------:R-:W-:Y:S02]  /*ec40*/  ULDC.64 UR10, c[0x0][0xc08] ;  /* 0x00030200000a7ab9 */ /* 0x000fe40000000a00 */
[----:B------:R-:W-:-:S04]  /*ec50*/  UISETP.NE.U32.AND UP0, UPT, UR10, URZ, UPT ;  /* 0x0000003f0a00728c */ /* 0x000fc8000bf05070 */
[----:B------:R-:W-:-:S11]  /*ec60*/  UISETP.NE.AND.EX UP0, UPT, UR11, URZ, UPT, UP0 ;  /* 0x0000003f0b00728c */ /* 0x000fd6000bf05300 */
[----:B------:R-:W-:Y:S02]  /*ec70*/  @UP0 ULDC.64 UR10, c[0x0][0xc08] ;  /* 0x00030200000a0ab9 */ /* 0x000fe40000000a00 */
[----:B------:R-:W-:Y:S01]  /*ec80*/  @UP0 UIMAD.WIDE UR10, UR43, 0x4, UR10 ;  /* 0x000000042b0a08a5 */ /* 0x000fe2000f8e020a */
[----:B------:R-:W-:Y:S01]  /*ec90*/  BAR.SYNC.DEFER_BLOCKING 0x1, 0x100 ;  /* 0x0044000000007b1d */ /* 0x000fe20000010000 */
[----:B---3--:R-:W-:-:S03]  /*eca0*/  IMAD.WIDE R20, R0, 0x2, R14 ;  /* 0x0000000200147825 */ /* 0x008fc600078e020e */
        /* <DEDUP_REMOVED lines=11> */
[--C-:B0-----:R-:W-:Y:S01]  /*ed60*/  IMAD.X R5, RZ, RZ, R21.reuse, P0 ;  /* 0x000000ffff057224 */ /* 0x101fe200000e0615 */
[----:B------:R-:W-:Y:S02]  /*ed70*/  LOP3.LUT R4, R0, R9, RZ, 0x3c, !PT ;  /* 0x0000000900047212 */ /* 0x000fe400078e3cff */
[----:B------:R-:W-:Y:S02]  /*ed80*/  IADD3 R153, P0, R20, 0x40, RZ ;  /* 0x0000004014997810 */ /* 0x000fe40007f1e0ff */
[----:B------:R-:W-:Y:S02]  /*ed90*/  MOV R0, R4 ;  /* 0x0000000400007202 */ /* 0x000fe40000000f00 */
[----:B------:R-:W-:Y:S01]  /*eda0*/  LOP3.LUT R4, R153, 0x380, RZ, 0xc0, !PT ;  /* 0x0000038099047812 */ /* 0x000fe200078ec0ff */
[----:B------:R-:W-:Y:S01]  /*edb0*/  IMAD.X R7, RZ, RZ, R21, P0 ;  /* 0x000000ffff077224 */ /* 0x000fe200000e0615 */
[----:B------:R-:W-:-:S02]  /*edc0*/  F2FP.F16.F32.PACK_AB R9, R35, R34 ;  /* 0x000000222309723e */ /* 0x000fc400000000ff */
[----:B------:R-:W-:Y:S02]  /*edd0*/  SHF.R.U64 R4, R4, 0x3, RZ ;  /* 0x0000000304047819 */ /* 0x000fe400000012ff */
[----:B------:R-:W-:Y:S01]  /*ede0*/  F2FP.F16.F32.PACK_AB R5, R43, R42 ;  /* 0x0000002a2b05723e */ /* 0x000fe200000000ff */
[----:B------:R0:W-:Y:S01]  /*edf0*/  STSM.16.M88.4 [R0], R8 ;  /* 0x0000000800007844 */ /* 0x0001e20000000200 */
[----:B------:R-:W-:Y:S02]  /*ee00*/  LOP3.LUT R6, R4, R153, RZ, 0x3c, !PT ;  /* 0x0000009904067212 */ /* 0x000fe400078e3cff */
[----:B------:R-:W-:Y:S02]  /*ee10*/  IADD3 R153, P0, R20, 0x60, RZ ;  /* 0x0000006014997810 */ /* 0x000fe40007f1e0ff */
[----:B------:R-:W-:Y:S02]  /*ee20*/  MOV R13, R6 ;  /* 0x00000006000d7202 */ /* 0x000fe40000000f00 */
[----:B------:R-:W-:-:S02]  /*ee30*/  F2FP.F16.F32.PACK_AB R4, R41, R40 ;  /* 0x000000282904723e */ /* 0x000fc400000000ff */
[----:B------:R-:W-:Y:S02]  /*ee40*/  F2FP.F16.F32.PACK_AB R6, R45, R44 ;  /* 0x0000002c2d06723e */ /* 0x000fe400000000ff */
[----:B------:R-:W-:Y:S02]  /*ee50*/  F2FP.F16.F32.PACK_AB R7, R47, R46 ;  /* 0x0000002e2f07723e */ /* 0x000fe400000000ff */
[----:B0-----:R-:W-:-:S03]  /*ee60*/  LOP3.LUT R0, R153, 0x380, RZ, 0xc0, !PT ;  /* 0x0000038099007812 */ /* 0x001fc600078ec0ff */
[----:B------:R0:W-:Y:S01]  /*ee70*/  STSM.16.M88.4 [R13], R4 ;  /* 0x000000040d007844 */ /* 0x0001e20000000200 */
[----:B------:R-:W-:Y:S02]  /*ee80*/  F2FP.F16.F32.PACK_AB R8, R49, R48 ;  /* 0x000000303108723e */ /* 0x000fe400000000ff */
[----:B------:R-:W-:Y:S02]  /*ee90*/  SHF.R.U64 R0, R0, 0x3, RZ ;  /* 0x0000000300007819 */ /* 0x000fe400000012ff */
[----:B------:R-:W-:Y:S02]  /*eea0*/  F2FP.F16.F32.PACK_AB R9, R51, R50 ;  /* 0x000000323309723e */ /* 0x000fe400000000ff */
[----:B------:R-:W-:Y:S02]  /*eeb0*/  F2FP.F16.F32.PACK_AB R10, R53, R52 ;  /* 0x00000034350a723e */ /* 0x000fe400000000ff */
[----:B------:R-:W-:Y:S01]  /*eec0*/  F2FP.F16.F32.PACK_AB R11, R55, R54 ;  /* 0x00000036370b723e */ /* 0x000fe200000000ff */
[----:B0-----:R-:W-:Y:S01]  /*eed0*/  IMAD.X R5, RZ, RZ, R21, P0 ;  /* 0x000000ffff057224 */ /* 0x001fe200000e0615 */
[----:B------:R-:W-:-:S02]  /*eee0*/  LOP3.LUT R4, R0, R153, RZ, 0x3c, !PT ;  /* 0x0000009900047212 */ /* 0x000fc400078e3cff */
[----:B------:R-:W-:Y:S02]  /*eef0*/  IADD3 R153, P0, R20, 0x2000, RZ ;  /* 0x0000200014997810 */ /* 0x000fe40007f1e0ff */
[----:B------:R-:W-:Y:S02]  /*ef00*/  MOV R0, R4 ;  /* 0x0000000400007202 */ /* 0x000fe40000000f00 */
[----:B------:R-:W-:Y:S01]  /*ef10*/  LOP3.LUT R4, R153, 0x380, RZ, 0xc0, !PT ;  /* 0x0000038099047812 */ /* 0x000fe200078ec0ff */
[----:B------:R-:W-:Y:S01]  /*ef20*/  IMAD.X R7, RZ, RZ, R21, P0 ;  /* 0x000000ffff077224 */ /* 0x000fe200000e0615 */
[----:B------:R-:W-:Y:S01]  /*ef30*/  F2FP.F16.F32.PACK_AB R5, R59, R58 ;  /* 0x0000003a3b05723e */ /* 0x000fe200000000ff */
[----:B------:R0:W-:Y:S01]  /*ef40*/  STSM.16.M88.4 [R0], R8 ;  /* 0x0000000800007844 */ /* 0x0001e20000000200 */
[----:B------:R-:W-:-:S04]  /*ef50*/  SHF.R.U64 R4, R4, 0x3, RZ ;  /* 0x0000000304047819 */ /* 0x000fc800000012ff */
[----:B------:R-:W-:Y:S02]  /*ef60*/  LOP3.LUT R6, R4, R153, RZ, 0x3c, !PT ;  /* 0x0000009904067212 */ /* 0x000fe400078e3cff */
[----:B------:R-:W-:Y:S02]  /*ef70*/  IADD3 R153, P0, R20, 0x2020, RZ ;  /* 0x0000202014997810 */ /* 0x000fe40007f1e0ff */
[----:B------:R-:W-:Y:S02]  /*ef80*/  MOV R13, R6 ;  /* 0x00000006000d7202 */ /* 0x000fe40000000f00 */
[----:B------:R-:W-:Y:S02]  /*ef90*/  F2FP.F16.F32.PACK_AB R4, R57, R56 ;  /* 0x000000383904723e */ /* 0x000fe400000000ff */
[----:B------:R-:W-:Y:S02]  /*efa0*/  F2FP.F16.F32.PACK_AB R6, R61, R60 ;  /* 0x0000003c3d06723e */ /* 0x000fe400000000ff */
[----:B------:R-:W-:-:S02]  /*efb0*/  F2FP.F16.F32.PACK_AB R7, R63, R62 ;  /* 0x0000003e3f07723e */ /* 0x000fc400000000ff */
[----:B0-----:R-:W-:Y:S02]  /*efc0*/  LOP3.LUT R0, R153, 0x380, RZ, 0xc0, !PT ;  /* 0x0000038099007812 */ /* 0x001fe400078ec0ff */
[----:B------:R-:W-:Y:S01]  /*efd0*/  F2FP.F16.F32.PACK_AB R8, R65, R64 ;  /* 0x000000404108723e */ /* 0x000fe200000000ff */
[----:B------:R0:W-:Y:S01]  /*efe0*/  STSM.16.M88.4 [R13], R4 ;  /* 0x000000040d007844 */ /* 0x0001e20000000200 */
        /* <DEDUP_REMOVED lines=94> */
[C---:B------:R-:W-:Y:S02]  /*f5d0*/  IADD3 R153, P1, R20.reuse, 0x6040, RZ ;  /* 0x0000604014997810 */ /* 0x040fe40007f3e0ff */
[----:B------:R-:W-:Y:S02]  /*f5e0*/  IADD3 R7, P0, R20, 0x6060, RZ ;  /* 0x0000606014077810 */ /* 0x000fe40007f1e0ff */
[----:B------:R-:W-:Y:S01]  /*f5f0*/  MOV R0, R4 ;  /* 0x0000000400007202 */ /* 0x000fe20000000f00 */
[--C-:B------:R-:W-:Y:S01]  /*f600*/  IMAD.X R5, RZ, RZ, R21.reuse, P1 ;  /* 0x000000ffff057224 */ /* 0x100fe200008e0615 */
[----:B------:R-:W-:Y:S01]  /*f610*/  LOP3.LUT R4, R153, 0x380, RZ, 0xc0, !PT ;  /* 0x0000038099047812 */ /* 0x000fe200078ec0ff */
[----:B------:R-:W-:Y:S01]  /*f620*/  IMAD.X R21, RZ, RZ, R21, P0 ;  /* 0x000000ffff157224 */ /* 0x000fe200000e0615 */
[----:B------:R-:W-:Y:S01]  /*f630*/  LOP3.LUT R6, R7, 0x380, RZ, 0xc0, !PT ;  /* 0x0000038007067812 */ /* 0x000fe200078ec0ff */
[----:B------:R0:W-:Y:S01]  /*f640*/  STSM.16.M88.4 [R0], R8 ;  /* 0x0000000800007844 */ /* 0x0001e20000000200 */
[----:B------:R-:W-:-:S02]  /*f650*/  SHF.R.U64 R4, R4, 0x3, RZ ;  /* 0x0000000304047819 */ /* 0x000fc400000012ff */
[----:B------:R-:W-:Y:S02]  /*f660*/  SHF.R.U64 R6, R6, 0x3, RZ ;  /* 0x0000000306067819 */ /* 0x000fe400000012ff */
[----:B------:R-:W-:Y:S02]  /*f670*/  LOP3.LUT R4, R4, R153, RZ, 0x3c, !PT ;  /* 0x0000009904047212 */ /* 0x000fe400078e3cff */
[----:B------:R-:W-:Y:S02]  /*f680*/  LOP3.LUT R20, R6, R7, RZ, 0x3c, !PT ;  /* 0x0000000706147212 */ /* 0x000fe400078e3cff */
[----:B------:R-:W-:Y:S02]  /*f690*/  F2FP.F16.F32.PACK_AB R6, R141, R140 ;  /* 0x0000008c8d06723e */ /* 0x000fe400000000ff */
[----:B------:R-:W-:Y:S02]  /*f6a0*/  F2FP.F16.F32.PACK_AB R7, R143, R142 ;  /* 0x0000008e8f07723e */ /* 0x000fe400000000ff */
[----:B------:R-:W-:-:S02]  /*f6b0*/  MOV R20, R20 ;  /* 0x0000001400147202 */ /* 0x000fc40000000f00 */
[----:B------:R-:W-:Y:S02]  /*f6c0*/  PLOP3.LUT P1, PT, PT, PT, UP0, 0x80, 0x0 ;  /* 0x000000000000781c */ /* 0x000fe40003f2f008 */
[----:B0-----:R-:W-:Y:S02]  /*f6d0*/  MOV R0, R4 ;  /* 0x0000000400007202 */ /* 0x001fe40000000f00 */
[----:B------:R-:W-:Y:S02]  /*f6e0*/  F2FP.F16.F32.PACK_AB R4, R137, R136 ;  /* 0x000000888904723e */ /* 0x000fe400000000ff */
[----:B------:R-:W-:Y:S02]  /*f6f0*/  F2FP.F16.F32.PACK_AB R5, R139, R138 ;  /* 0x0000008a8b05723e */ /* 0x000fe400000000ff */
[----:B------:R-:W-:Y:S02]  /*f700*/  F2FP.F16.F32.PACK_AB R8, R145, R144 ;  /* 0x000000909108723e */ /* 0x000fe400000000ff */
[----:B------:R-:W-:Y:S01]  /*f710*/  F2FP.F16.F32.PACK_AB R9, R147, R146 ;  /* 0x000000929309723e */ /* 0x000fe200000000ff */
[----:B------:R0:W-:Y:S01]  /*f720*/  STSM.16.M88.4 [R0], R4 ;  /* 0x0000000400007844 */ /* 0x0001e20000000200 */
[----:B------:R-:W-:-:S02]  /*f730*/  F2FP.F16.F32.PACK_AB R10, R149, R148 ;  /* 0x00000094950a723e */ /* 0x000fc400000000ff */
[----:B------:R-:W-:Y:S02]  /*f740*/  F2FP.F16.F32.PACK_AB R11, R151, R150 ;  /* 0x00000096970b723e */ /* 0x000fe400000000ff */
[----:B------:R-:W-:-:S03]  /*f750*/  ISETP.NE.U32.AND P0, PT, RZ, UR14, PT ;  /* 0x0000000eff007c0c */ /* 0x000fc6000bf05070 */
[----:B------:R1:W-:Y:S01]  /*f760*/  STSM.16.M88.4 [R20], R8 ;  /* 0x0000000814007844 */ /* 0x0003e20000000200 */
[----:B------:R-:W-:Y:S01]  /*f770*/  BAR.SYNC.DEFER_BLOCKING 0x1, 0x100 ;  /* 0x0044000000007b1d */ /* 0x000fe20000010000 */
[----:B------:R-:W-:Y:S01]  /*f780*/  ISETP.NE.AND.EX P0, PT, RZ, UR15, PT, P0 ;  /* 0x0000000fff007c0c */ /* 0x000fe2000bf05300 */
[----:B0-----:R-:W-:Y:S02]  /*f790*/  IMAD.U32 R4, RZ, RZ, UR10 ;  /* 0x0000000aff047e24 */ /* 0x001fe4000f8e00ff */
[----:B------:R-:W-:-:S05]  /*f7a0*/  IMAD.U32 R5, RZ, RZ, UR11 ;  /* 0x0000000bff057e24 */ /* 0x000fca000f8e00ff */
[----:B------:R0:W3:Y:S02]  /*f7b0*/  @P1 LDG.E R6, desc[UR40][R4.64] ;  /* 0x0000002804061981 */ /* 0x0000e4000c1e1900 */
[----:B0-----:R-:W-:Y:S02]  /*f7c0*/  IMAD.U32 R4, RZ, RZ, UR12 ;  /* 0x0000000cff047e24 */ /* 0x001fe4000f8e00ff */
[----:B------:R-:W-:-:S05]  /*f7d0*/  IMAD.U32 R5, RZ, RZ, UR13 ;  /* 0x0000000dff057e24 */ /* 0x000fca000f8e00ff */
[----:B------:R1:W5:Y:S01]  /*f7e0*/  @P0 LDG.E R0, desc[UR40][R4.64] ;  /* 0x0000002804000981 */ /* 0x000362000c1e1900 */
[----:B------:R-:W-:Y:S01]  /*f7f0*/  UISETP.NE.AND UP0, UPT, UR9, URZ, UPT ;  /* 0x0000003f0900728c */ /* 0x000fe2000bf05270 */
[----:B------:R-:W-:Y:S01]  /*f800*/  ULDC UR8, c[0x0][0xa88] ;  /* 0x0002a20000087ab9 */ /* 0x000fe20000000800 */
[----:B------:R-:W-:Y:S02]  /*f810*/  ULOP3.LUT UR45, UR45, 0xff, URZ, 0xc0, !UPT ;  /* 0x000000ff2d2d7892 */ /* 0x000fe4000f8ec03f */
[----:B------:R-:W-:Y:S01]  /*f820*/  USEL UR10, UR9, UR4, UP0 ;  /* 0x00000004090a7287 */ /* 0x000fe20008000000 */
[----:B---3--:R-:W-:Y:S01]  /*f830*/  @P1 R2UR UR8, R6 ;  /* 0x00000000060812ca */ /* 0x008fe200000e0000 */
[----:B-1----:R-:W-:-:S14]  /*f840*/  @P1 BRA `(.L_x_5414) ;  /* 0x0000000000281947 */ /* 0x002fdc0003800000 */
[----:B------:R-:W-:Y:S05]  /*f850*/  @!P0 BRA `(.L_x_5414) ;  /* 0x0000000000248947 */ /* 0x000fea0003800000 */
[----:B------:R-:W-:Y:S02]  /*f860*/  IMAD.U32 R4, RZ, RZ, UR12 ;  /* 0x0000000cff047e24 */ /* 0x000fe4000f8e00ff */
[----:B------:R-:W-:Y:S02]  /*f870*/  IMAD.U32 R6, RZ, RZ, UR12 ;  /* 0x0000000cff067e24 */ /* 0x000fe4000f8e00ff */
[----:B------:R-:W-:Y:S02]  /*f880*/  IMAD.U32 R5, RZ, RZ, UR13 ;  /* 0x0000000dff057e24 */ /* 0x000fe4000f8e00ff */
[----:B------:R-:W-:-:S03]  /*f890*/  IMAD.U32 R7, RZ, RZ, UR13 ;  /* 0x0000000dff077e24 */ /* 0x000fc6000f8e00ff */
[----:B------:R-:W3:Y:S04]  /*f8a0*/  LDG.E R4, desc[UR40][R4.64] ;  /* 0x0000002804047981 */ /* 0x000ee8000c1e1900 */
[----:B------:R-:W4:Y:S01]  /*f8b0*/  LDG.E R6, desc[UR40][R6.64+0x4] ;  /* 0x0000042806067981 */ /* 0x000f22000c1e1900 */
[----:B---3--:R-:W-:Y:S02]  /*f8c0*/  R2UR UR4, R4 ;  /* 0x00000000040472ca */ /* 0x008fe400000e0000 */
[----:B----4-:R-:W-:-:S13]  /*f8d0*/  R2UR UR8, R6 ;  /* 0x00000000060872ca */ /* 0x010fda00000e0000 */
[----:B------:R-:W-:-:S12]  /*f8e0*/  UIADD3 UR8, -UR4, UR8, URZ ;  /* 0x0000000804087290 */ /* 0x000fd8000fffe13f */
.L_x_5414:
        /* <DEDUP_REMOVED lines=11> */
[----:B------:R-:W3:Y:S01]  /*f9a0*/  LDL R11, [R1+0x40] ;  /* 0x00004000010b7983 */ /* 0x000ee20000100800 */
[----:B------:R-:W0:Y:S01]  /*f9b0*/  LDC R0, c[0x0][0xbe8] ;  /* 0x0002fa00ff007b82 */ /* 0x000e220000000800 */
[----:B------:R-:W-:Y:S01]  /*f9c0*/  UISETP.GT.AND UP1, UPT, UR10, 0x1, UPT ;  /* 0x000000010a00788c */ /* 0x000fe2000bf24270 */
[----:B------:R-:W-:Y:S01]  /*f9d0*/  VIADD R9, R186, UR42 ;  /* 0x0000002aba097c36 */ /* 0x000fe20008000000 */
[----:B------:R-:W-:Y:S01]  /*f9e0*/  UMOV UR20, 0x9b8 ;  /* 0x000009b800147882 */ /* 0x000fe20000000000 */
[----:B------:R-:W-:Y:S01]  /*f9f0*/  UISETP.NE.U32.AND UP0, UPT, UR14, URZ, UPT ;  /* 0x0000003f0e00728c */ /* 0x000fe2000bf05070 */
[----:B------:R-:W-:Y:S01]  /*fa00*/  VIADD R20, R16, UR42 ;  /* 0x0000002a10147c36 */ /* 0x000fe20008000000 */
[----:B------:R-:W-:Y:S01]  /*fa10*/  USEL UR20, UR20, 0x978, UP1 ;  /* 0x0000097814147887 */ /* 0x000fe20008800000 */
[----:B------:R-:W-:Y:S01]  /*fa20*/  IMAD.MOV.U32 R5, RZ, RZ, R9 ;  /* 0x000000ffff057224 */ /* 0x000fe200078e0009 */
[----:B------:R-:W-:Y:S02]  /*fa30*/  UISETP.NE.AND.EX UP0, UPT, UR15, URZ, UPT, UP0 ;  /* 0x0000003f0f00728c */ /* 0x000fe4000bf05300 */
[----:B------:R-:W-:-:S02]  /*fa40*/  USEL UR16, UR45, URZ, UP1 ;  /* 0x0000003f2d107287 */ /* 0x000fc40008800000 */
[----:B------:R-:W-:Y:S02]  /*fa50*/  USEL UR18, UR43, URZ, !UP0 ;  /* 0x0000003f2b127287 */ /* 0x000fe4000c000000 */
[----:B------:R-:W-:-:S04]  /*fa60*/  USHF.R.S32.HI UR17, URZ, 0x1f, UR43 ;  /* 0x0000001f3f117899 */ /* 0x000fc8000801142b */
[----:B------:R-:W-:Y:S01]  /*fa70*/  ULDC.64 UR14, c[0x0][UR20+0x228] ;  /* 0x00008a00140e7abb */ /* 0x000fe20008000a00 */
[----:B------:R-:W-:Y:S01]  /*fa80*/  ULDC.64 UR10, c[0x0][UR20+0x220] ;  /* 0x00008800140a7abb */ /* 0x000fe20008000a00 */
[----:B------:R-:W-:Y:S02]  /*fa90*/  UIMAD.WIDE.U32 UR22, UR14, UR16, URZ ;  /* 0x000000100e1672a5 */ /* 0x000fe4000f8e003f */
[----:B------:R-:W-:Y:S01]  /*faa0*/  UIMAD UR21, UR15, UR16, URZ ;  /* 0x000000100f1572a4 */ /* 0x000fe2000f8e023f */
[----:B0-----:R-:W-:Y:S01]  /*fab0*/  ISETP.NE.AND P0, PT, R0, 0x1, PT ;  /* 0x000000010000780c */ /* 0x001fe20003f05270 */
[----:B------:R-:W-:Y:S01]  /*fac0*/  UIMAD.WIDE.U32 UR14, UR10, UR18, URZ ;  /* 0x000000120a0e72a5 */ /* 0x000fe2000f8e003f */
[----:B------:R-:W-:Y:S01]  /*fad0*/  ULDC.64 UR12, c[0x0][UR20+0x218] ;  /* 0x00008600140c7abb */ /* 0x000fe20008000a00 */
[----:B------:R-:W-:Y:S02]  /*fae0*/  USEL UR19, UR17, URZ, !UP0 ;  /* 0x0000003f11137287 */ /* 0x000fe4000c000000 */
[----:B------:R-:W-:-:S02]  /*faf0*/  UIMAD UR18, UR11, UR18, URZ ;  /* 0x000000120b1272a4 */ /* 0x000fc4000f8e023f */
[----:B------:R-:W-:Y:S02]  /*fb00*/  UIMAD.WIDE.U32 UR16, UR12, UR44, URZ ;  /* 0x0000002c0c1072a5 */ /* 0x000fe4000f8e003f */
[----:B------:R-:W-:Y:S02]  /*fb10*/  UIMAD UR12, UR13, UR44, URZ ;  /* 0x0000002c0d0c72a4 */ /* 0x000fe4000f8e023f */
[----:B------:R-:W-:Y:S02]  /*fb20*/  UIMAD UR18, UR10, UR19, UR18 ;  /* 0x000000130a1272a4 */ /* 0x000fe4000f8e0212 */
[----:B------:R-:W0:Y:S01]  /*fb30*/  @P0 LDC R4, c[0x0][0xbec] ;  /* 0x0002fb00ff040b82 */ /* 0x000e220000000800 */
[----:B------:R-:W-:Y:S02]  /*fb40*/  UIADD3 UR21, UR23, UR21, URZ ;  /* 0x0000001517157290 */ /* 0x000fe4000fffe03f */
[----:B------:R-:W-:Y:S02]  /*fb50*/  UIADD3 UR10, UR17, UR12, URZ ;  /* 0x0000000c110a7290 */ /* 0x000fe4000fffe03f */
[----:B------:R-:W-:-:S02]  /*fb60*/  UIADD3 UR16, UP0, UP2, UR14, UR16, UR4 ;  /* 0x000000100e107290 */ /* 0x000fc4000fa1e004 */
[----:B------:R-:W-:Y:S01]  /*fb70*/  UIADD3 UR12, UR15, UR18, URZ ;  /* 0x000000120f0c7290 */ /* 0x000fe2000fffe03f */
[----:B------:R-:W1:Y:S01]  /*fb80*/  @P0 LDC R7, c[0x0][0xbf0] ;  /* 0x0002fc00ff070b82 */ /* 0x000e620000000800 */
[----:B------:R-:W-:Y:S02]  /*fb90*/  IMAD.U32 R6, RZ, RZ, UR21 ;  /* 0x00000015ff067e24 */ /* 0x000fe4000f8e00ff */
[----:B------:R-:W-:-:S03]  /*fba0*/  UIADD3.X UR12, UR12, UR10, UR24, UP0, UP2 ;  /* 0x0000000a0c0c7290 */ /* 0x000fc600087e4418 */
[----:B------:R-:W-:Y:S01]  /*fbb0*/  ULDC.64 UR10, c[0x0][UR20+0x210] ;  /* 0x00008400140a7abb */ /* 0x000fe20008000a00 */
[----:B0-----:R-:W-:-:S05]  /*fbc0*/  @P0 IMAD.HI.U32 R4, R9, R4, RZ ;  /* 0x0000000409040227 */ /* 0x001fca00078e00ff */
[----:B-1----:R-:W-:Y:S01]  /*fbd0*/  @P0 SHF.R.U32.HI R5, RZ, R7, R4 ;  /* 0x00000007ff050219 */ /* 0x002fe20000011604 */
[----:B------:R-:W-:-:S04]  /*fbe0*/  IMAD.U32 R4, RZ, RZ, UR22 ;  /* 0x00000016ff047e24 */ /* 0x000fc8000f8e00ff */
[--C-:B------:R-:W-:Y:S01]  /*fbf0*/  IMAD.MOV R7, RZ, RZ, -R5.reuse ;  /* 0x000000ffff077224 */ /* 0x100fe200078e0a05 */
[----:B------:R-:W-:Y:S02]  /*fc00*/  IADD3 R4, P0, P2, R5, UR16, R4 ;  /* 0x0000001005047c10 */ /* 0x000fe4000fa1e004 */
[----:B------:R-:W-:Y:S01]  /*fc10*/  SHF.R.S32.HI R5, RZ, 0x1f, R5 ;  /* 0x0000001fff057819 */ /* 0x000fe20000011405 */
[----:B------:R-:W-:-:S03]  /*fc20*/  IMAD R7, R0, R7, R9 ;  /* 0x0000000700077224 */ /* 0x000fc600078e0209 */
        /* <DEDUP_REMOVED lines=9> */
[----:B------:R-:W-:Y:S02]  /*fcc0*/  IMAD.IADD R5, R5, 0x1, R9 ;  /* 0x0000000105057824 */ /* 0x000fe400078e0209 */
[----:B------:R-:W-:Y:S03]  /*fcd0*/  SHFL.IDX PT, R6, R8, 0x1, 0x1c1f ;  /* 0x003c1f0008067f89 */ /* 0x000fe600000e0000 */
[----:B------:R-:W-:Y:S02]  /*fce0*/  LEA.HI.X R10, R4, UR13, R5, 0x2, P0 ;  /* 0x0000000d040a7c11 */ /* 0x000fe400080f1405 */
[----:B------:R-:W-:Y:S04]  /*fcf0*/  SHFL.IDX PT, R4, R8, RZ, 0x1c1f ;  /* 0x001c1fff08047589 */ /* 0x000fe800000e0000 */
[----:B------:R-:W0:Y:S04]  /*fd00*/  SHFL.IDX PT, R5, R10, RZ, 0x1c1f ;  /* 0x001c1fff0a057589 */ /* 0x000e2800000e0000 */
[----:B------:R-:W1:Y:S01]  /*fd10*/  SHFL.IDX PT, R7, R10, 0x1, 0x1c1f ;  /* 0x003c1f000a077f89 */ /* 0x000e6200000e0000 */
[----:B---3--:R-:W-:-:S02]  /*fd20*/  IMAD.MOV R9, RZ, RZ, -R11 ;  /* 0x000000ffff097224 */ /* 0x008fc400078e0a0b */
[----:B------:R-:W-:Y:S02]  /*fd30*/  IMAD R11, R0, UR8, RZ ;  /* 0x00000008000b7c24 */ /* 0x000fe4000f8e02ff */
[----:B------:R-:W-:Y:S01]  /*fd40*/  VIADD R0, R20, 0x8 ;  /* 0x0000000814007836 */ /* 0x000fe20000000000 */
[----:B------:R-:W-:-:S04]  /*fd50*/  ISETP.NE.AND P0, PT, R2, R9, PT ;  /* 0x000000090200720c */ /* 0x000fc80003f05270 */
[-C--:B------:R-:W-:Y:S02]  /*fd60*/  ISETP.GE.OR P2, PT, R20, R11.reuse, P0 ;  /* 0x0000000b1400720c */ /* 0x080fe40000746670 */
[----:B------:R-:W-:-:S11]  /*fd70*/  ISETP.GE.OR P0, PT, R0, R11, P0 ;  /* 0x0000000b0000720c */ /* 0x000fd60000706670 */
[----:B0-----:R0:W-:Y:S04]  /*fd80*/  @!P2 ST.E desc[UR40][R4.64], R3 ;  /* 0x000000030400a985 */ /* 0x0011e8000c101928 */
[----:B-1----:R0:W-:Y:S02]  /*fd90*/  @!P0 ST.E desc[UR40][R6.64], R12 ;  /* 0x0000000c06008985 */ /* 0x0021e4000c101928 */
.L_x_5415:
[----:B------:R-:W-:Y:S05]  /*fda0*/  @P1 BRA `(.L_x_5416) ;  /* 0x0000001000481947 */ /* 0x000fea0003800000 */
[----:B0-----:R-:W-:Y:S01]  /*fdb0*/  IMAD R3, R220, 0x40, R185 ;  /* 0x00000040dc037824 */ /* 0x001fe200078e02b9 */
[----:B------:R-:W0:Y:S01]  /*fdc0*/  LDC R81, c[0x0][0xbe8] ;  /* 0x0002fa00ff517b82 */ /* 0x000e220000000800 */
[----:B------:R-:W-:Y:S01]  /*fdd0*/  ULDC UR16, c[0x0][0xac8] ;  /* 0x0002b20000107ab9 */ /* 0x000fe20000000800 */
[----:B------:R-:W-:Y:S01]  /*fde0*/  ULDC.64 UR14, c[0x0][0xaa0] ;  /* 0x0002a800000e7ab9 */ /* 0x000fe20000000a00 */
[----:B------:R-:W-:-:S03]  /*fdf0*/  IMAD.WIDE R14, R3, 0x2, R14 ;  /* 0x00000002030e7825 */ /* 0x000fc600078e020e */
[C---:B------:R-:W-:Y:S02]  /*fe00*/  IADD3 R41, P2, R14.reuse, 0x7000, RZ ;  /* 0x000070000e297810 */ /* 0x040fe40007f5e0ff */
[----:B------:R-:W-:Y:S02]  /*fe10*/  IADD3 R9, P3, R14, 0x1000, RZ ;  /* 0x000010000e097810 */ /* 0x000fe40007f7e0ff */
[----:B------:R-:W-:Y:S02]  /*fe20*/  LOP3.LUT R40, R41, 0x380, RZ, 0xc0, !PT ;  /* 0x0000038029287812 */ /* 0x000fe400078ec0ff */
[----:B------:R-:W-:Y:S02]  /*fe30*/  LOP3.LUT R8, R9, 0x380, RZ, 0xc0, !PT ;  /* 0x0000038009087812 */ /* 0x000fe400078ec0ff */
[----:B------:R-:W-:Y:S02]  /*fe40*/  SHF.R.U64 R40, R40, 0x3, RZ ;  /* 0x0000000328287819 */ /* 0x000fe400000012ff */
[----:B------:R-:W-:-:S02]  /*fe50*/  SHF.R.U64 R8, R8, 0x3, RZ ;  /* 0x0000000308087819 */ /* 0x000fc400000012ff */
[----:B------:R-:W-:Y:S02]  /*fe60*/  IADD3 R33, P0, R14, 0x5000, RZ ;  /* 0x000050000e217810 */ /* 0x000fe40007f1e0ff */
[----:B------:R-:W-:Y:S01]  /*fe70*/  LOP3.LUT R40, R40, R41, RZ, 0x3c, !PT ;  /* 0x0000002928287212 */ /* 0x000fe200078e3cff */
[--C-:B------:R-:W-:Y:S01]  /*fe80*/  IMAD.X R41, RZ, RZ, R15.reuse, P2 ;  /* 0x000000ffff297224 */ /* 0x100fe200010e060f */
[----:B------:R-:W-:Y:S01]  /*fe90*/  LOP3.LUT R8, R8, R9, RZ, 0x3c, !PT ;  /* 0x0000000908087212 */ /* 0x000fe200078e3cff */
[----:B------:R-:W-:Y:S01]  /*fea0*/  IMAD.X R9, RZ, RZ, R15, P3 ;  /* 0x000000ffff097224 */ /* 0x000fe200018e060f */
[C---:B------:R-:W-:Y:S02]  /*feb0*/  IADD3 R69, P2, R14.reuse, 0xe000, RZ ;  /* 0x0000e0000e457810 */ /* 0x040fe40007f5e0ff */
[----:B------:R-:W-:Y:S01]  /*fec0*/  LOP3.LUT R32, R33, 0x380, RZ, 0xc0, !PT ;  /* 0x0000038021207812 */ /* 0x000fe200078ec0ff */
[----:B------:R-:W-:Y:S01]  /*fed0*/  UIMAD UR12, UR24, UR14, URZ ;  /* 0x0000000e180c72a4 */ /* 0x000fe2000f8e023f */
[C---:B------:R-:W-:Y:S01]  /*fee0*/  IADD3 R45, P3, R14.reuse, 0x8000, RZ ;  /* 0x000080000e2d7810 */ /* 0x040fe20007f7e0ff */
[C---:B------:R-:W-:Y:S01]  /*fef0*/  VIADD R101, R185.reuse, 0x80 ;  /* 0x00000080b9657836 */ /* 0x040fe20000000000 */
[----:B------:R-:W-:Y:S01]  /*ff00*/  IADD3 R37, P1, R14, 0x6000, RZ ;  /* 0x000060000e257810 */ /* 0x000fe20007f3e0ff */
[----:B------:R-:W-:Y:S01]  /*ff10*/  VIADD R97, R185, 0xc0 ;  /* 0x000000c0b9617836 */ /* 0x000fe20000000000 */
[----:B------:R-:W-:Y:S01]  /*ff20*/  LOP3.LUT R68, R69, 0x380, RZ, 0xc0, !PT ;  /* 0x0000038045447812 */ /* 0x000fe200078ec0ff */
[----:B------:R-:W-:Y:S01]  /*ff30*/  UIMAD.WIDE.U32 UR10, UR4, UR14, URZ ;  /* 0x0000000e040a72a5 */ /* 0x000fe2000f8e003f */
[----:B------:R-:W-:Y:S01]  /*ff40*/  SHF.R.U64 R32, R32, 0x3, RZ ;  /* 0x0000000320207819 */ /* 0x000fe200000012ff */
[----:B------:R-:W-:Y:S01]  /*ff50*/  VIADD R99, R185, 0x100 ;  /* 0x00000100b9637836 */ /* 0x000fe20000000000 */
[----:B------:R-:W-:Y:S01]  /*ff60*/  LOP3.LUT R44, R45, 0x380, RZ, 0xc0, !PT ;  /* 0x000003802d2c7812 */ /* 0x000fe200078ec0ff */
[----:B------:R-:W-:Y:S01]  /*ff70*/  VIADD R91, R185, 0x140 ;  /* 0x00000140b95b7836 */ /* 0x000fe20000000000 */
[----:B------:R-:W-:Y:S01]  /*ff80*/  LOP3.LUT R36, R37, 0x380, RZ, 0xc0, !PT ;  /* 0x0000038025247812 */ /* 0x000fe200078ec0ff */
[----:B------:R-:W5:Y:S01]  /*ff90*/  LD.E.128 R8, desc[UR40][R8.64] ;  /* 0x0000002808087980 */ /* 0x000f62000c101d00 */
[----:B------:R-:W-:-:S02]  /*ffa0*/  SHF.R.U64 R68, R68, 0x3, RZ ;  /* 0x0000000344447819 */ /* 0x000fc400000012ff */
[----:B------:R-:W-:Y:S01]  /*ffb0*/  LOP3.LUT R32, R32, R33, RZ, 0x3c, !PT ;  /* 0x0000002120207212 */ /* 0x000fe200078e3cff */
[--C-:B------:R-:W-:Y:S01]  /*ffc0*/  IMAD.X R33, RZ, RZ, R15.reuse, P0 ;  /* 0x000000ffff217224 */ /* 0x100fe200000e060f */
[----:B------:R-:W-:Y:S01]  /*ffd0*/  SHF.R.U64 R44, R44, 0x3, RZ ;  /* 0x000000032c2c7819 */ /* 0x000fe200000012ff */
[----:B------:R-:W5:Y:S01]  /*ffe0*/  LD.E.128 R40, desc[UR40][R40.64] ;  /* 0x0000002828287980 */ /* 0x000f62000c101d00 */
[----:B------:R-:W-:Y:S02]  /*fff0*/  SHF.R.U64 R36, R36, 0x3, RZ ;  /* 0x0000000324247819 */ /* 0x000fe400000012ff */
[----:B------:R-:W-:Y:S01]  /*10000*/  IADD3 R61, P0, R14, 0xc000, RZ ;  /* 0x0000c0000e3d7810 */ /* 0x000fe20007f1e0ff */
[----:B------:R-:W-:Y:S01]  /*10010*/  UIMAD UR12, UR4, UR15, UR12 ;  /* 0x0000000f040c72a4 */ /* 0x000fe2000f8e020c */
[----:B------:R-:W-:Y:S01]  /*10020*/  LOP3.LUT R68, R68, R69, RZ, 0x3c, !PT ;  /* 0x0000004544447212 */ /* 0x000fe200078e3cff */
[--C-:B------:R-:W-:Y:S01]  /*10030*/  IMAD.X R69, RZ, RZ, R15.reuse, P2 ;  /* 0x000000ffff457224 */ /* 0x100fe200010e060f */
[----:B------:R-:W-:Y:S01]  /*10040*/  LOP3.LUT R44, R44, R45, RZ, 0x3c, !PT ;  /* 0x0000002d2c2c7212 */ /* 0x000fe200078e3cff */
[--C-:B------:R-:W-:Y:S01]  /*10050*/  IMAD.X R45, RZ, RZ, R15.reuse, P3 ;  /* 0x000000ffff2d7224 */ /* 0x100fe200018e060f */
[----:B0-----:R-:W-:Y:S01]  /*10060*/  ISETP.NE.AND P2, PT, R81, 0x1, PT ;  /* 0x000000015100780c */ /* 0x001fe20003f45270 */
[----:B------:R-:W5:Y:S01]  /*10070*/  LD.E.128 R32, desc[UR40][R32.64] ;  /* 0x0000002820207980 */ /* 0x000f62000c101d00 */
[----:B------:R-:W-:Y:S01]  /*10080*/  LOP3.LUT R36, R36, R37, RZ, 0x3c, !PT ;  /* 0x0000002524247212 */ /* 0x000fe200078e3cff */
[----:B------:R-:W-:Y:S01]  /*10090*/  IMAD.X R37, RZ, RZ, R15, P1 ;  /* 0x000000ffff257224 */ /* 0x000fe200008e060f */
[----:B------:R-:W-:-:S02]  /*100a0*/  LOP3.LUT R60, R61, 0x380, RZ, 0xc0, !PT ;  /* 0x000003803d3c7812 */ /* 0x000fc400078ec0ff */
[C---:B------:R-:W-:Y:S02]  /*100b0*/  IADD3 R13, P4, R14.reuse, 0x2000, RZ ;  /* 0x000020000e0d7810 */ /* 0x040fe40007f9e0ff */
[C---:B------:R-:W-:Y:S02]  /*100c0*/  IADD3 R25, P5, R14.reuse, 0x3000, RZ ;  /* 0x000030000e197810 */ /* 0x040fe40007fbe0ff */
[C---:B------:R-:W-:Y:S01]  /*100d0*/  IADD3 R29, P6, R14.reuse, 0x4000, RZ ;  /* 0x000040000e1d7810 */ /* 0x040fe20007fde0ff */
[----:B------:R-:W-:Y:S01]  /*100e0*/  UIADD3 UR11, UR11, UR12, URZ ;  /* 0x0000000c0b0b7290 */ /* 0x000fe2000fffe03f */
[C---:B------:R-:W-:Y:S01]  /*100f0*/  IADD3 R3, P3, R14.reuse, 0xf000, RZ ;  /* 0x0000f0000e037810 */ /* 0x040fe20007f7e0ff */
[----:B------:R-:W0:Y:S01]  /*10100*/  @P2 LDC R21, c[0x0][0xbec] ;  /* 0x0002fb00ff152b82 */ /* 0x000e220000000800 */
[----:B------:R-:W-:Y:S01]  /*10110*/  IADD3 R65, P1, R14, 0xd000, RZ ;  /* 0x0000d0000e417810 */ /* 0x000fe20007f3e0ff */
[----:B------:R-:W-:Y:S01]  /*10120*/  ULDC.64 UR12, c[0x0][0xae8] ;  /* 0x0002ba00000c7ab9 */ /* 0x000fe20000000a00 */
[----:B------:R-:W-:Y:S01]  /*10130*/  SHF.R.U64 R60, R60, 0x3, RZ ;  /* 0x000000033c3c7819 */ /* 0x000fe200000012ff */
[----:B------:R-:W-:Y:S01]  /*10140*/  USHF.R.S32.HI UR4, URZ, 0x1f, UR9 ;  /* 0x0000001f3f047899 */ /* 0x000fe20008011409 */
[----:B------:R-:W-:Y:S01]  /*10150*/  LOP3.LUT R0, R3, 0x380, RZ, 0xc0, !PT ;  /* 0x0000038003007812 */ /* 0x000fe200078ec0ff */
[--C-:B------:R-:W-:Y:S01]  /*10160*/  IMAD.X R73, RZ, RZ, R15.reuse, P3 ;  /* 0x000000ffff497224 */ /* 0x100fe200018e060f */
[----:B------:R-:W-:Y:S01]  /*10170*/  LOP3.LUT R64, R65, 0x380, RZ, 0xc0, !PT ;  /* 0x0000038041407812 */ /* 0x000fe200078ec0ff */
[----:B------:R-:W1:Y:S01]  /*10180*/  @P2 LDC R77, c[0x0][0xbf0] ;  /* 0x0002fc00ff4d2b82 */ /* 0x000e620000000800 */
[----:B------:R-:W-:Y:S01]  /*10190*/  LOP3.LUT R60, R60, R61, RZ, 0x3c, !PT ;  /* 0x0000003d3c3c7212 */ /* 0x000fe200078e3cff */
[----:B------:R-:W-:Y:S01]  /*101a0*/  IMAD.X R61, RZ, RZ, R15, P0 ;  /* 0x000000ffff3d7224 */ /* 0x000fe200000e060f */
[----:B------:R-:W-:Y:S01]  /*101b0*/  SHF.R.U64 R0, R0, 0x3, RZ ;  /* 0x0000000300007819 */ /* 0x000fe200000012ff */
[----:B------:R-:W5:Y:S01]  /*101c0*/  LD.E.128 R36, desc[UR40][R36.64] ;  /* 0x0000002824247980 */ /* 0x000f62000c101d00 */
[----:B------:R-:W-:-:S02]  /*101d0*/  SHF.R.U64 R64, R64, 0x3, RZ ;  /* 0x0000000340407819 */ /* 0x000fc400000012ff */
[----:B------:R-:W-:Y:S01]  /*101e0*/  ISETP.GE.AND P0, PT, R188, UR16, PT ;  /* 0x00000010bc007c0c */ /* 0x000fe2000bf06270 */
[----:B------:R-:W5:Y:S01]  /*101f0*/  LD.E.128 R44, desc[UR40][R44.64] ;  /* 0x000000282c2c7980 */ /* 0x000f62000c101d00 */
[----:B------:R-:W-:Y:S02]  /*10200*/  LOP3.LUT R72, R0, R3, RZ, 0x3c, !PT ;  /* 0x0000000300487212 */ /* 0x000fe400078e3cff */
[----:B------:R-:W-:Y:S01]  /*10210*/  LOP3.LUT R64, R64, R65, RZ, 0x3c, !PT ;  /* 0x0000004140407212 */ /* 0x000fe200078e3cff */
[----:B------:R-:W-:Y:S01]  /*10220*/  IMAD.X R65, RZ, RZ, R15, P1 ;  /* 0x000000ffff417224 */ /* 0x000fe200008e060f */
[----:B------:R-:W-:Y:S01]  /*10230*/  SEL R3, RZ, 0xffffffff, P0 ;  /* 0xffffffffff037807 */ /* 0x000fe20000000000 */
[----:B------:R-:W5:Y:S01]  /*10240*/  LD.E.128 R68, desc[UR40][R68.64] ;  /* 0x0000002844447980 */ /* 0x000f62000c101d00 */
[----:B------:R-:W-:Y:S02]  /*10250*/  ISETP.GE.AND P1, PT, R185, UR16, PT ;  /* 0x00000010b9007c0c */ /* 0x000fe4000bf26270 */
[----:B------:R-:W-:Y:S01]  /*10260*/  LOP3.LUT R12, R13, 0x380, RZ, 0xc0, !PT ;  /* 0x000003800d0c7812 */ /* 0x000fe200078ec0ff */
[----:B------:R-:W-:Y:S01]  /*10270*/  IMAD.SHL.U32 R3, R3, 0x2, RZ ;  /* 0x0000000203037824 */ /* 0x000fe200078e00ff */
[----:B------:R-:W-:-:S02]  /*10280*/  SEL R0, RZ, 0x1, P1 ;  /* 0x00000001ff007807 */ /* 0x000fc40000800000 */
[----:B------:R-:W-:Y:S02]  /*10290*/  LOP3.LUT R24, R25, 0x380, RZ, 0xc0, !PT ;  /* 0x0000038019187812 */ /* 0x000fe400078ec0ff */
[----:B------:R-:W-:Y:S01]  /*102a0*/  LOP3.LUT R28, R29, 0x380, RZ, 0xc0, !PT ;  /* 0x000003801d1c7812 */ /* 0x000fe200078ec0ff */
[----:B------:R-:W-:Y:S01]  /*102b0*/  UIMAD.WIDE.U32 UR10, UR44, UR12, UR10 ;  /* 0x0000000c2c0a72a5 */ /* 0x000fe2000f8e000a */
[----:B------:R-:W-:Y:S01]  /*102c0*/  LOP3.LUT R3, R3, 0x2, R0, 0xe2, !PT ;  /* 0x0000000203037812 */ /* 0x000fe200078ee200 */
[----:B------:R-:W-:Y:S01]  /*102d0*/  IMAD R0, R187, 0x20, R220 ;  /* 0x00000020bb007824 */ /* 0x000fe200078e02dc */
[----:B------:R-:W-:Y:S01]  /*102e0*/  ISETP.GE.AND P1, PT, R101, UR16, PT ;  /* 0x0000001065007c0c */ /* 0x000fe2000bf26270 */
[----:B------:R-:W5:Y:S01]  /*102f0*/  LD.E.128 R60, desc[UR40][R60.64] ;  /* 0x000000283c3c7980 */ /* 0x000f62000c101d00 */
[----:B------:R-:W-:Y:S01]  /*10300*/  ISETP.GE.AND P0, PT, R97, UR16, PT ;  /* 0x0000001061007c0c */ /* 0x000fe2000bf06270 */
[----:B------:R-:W-:Y:S01]  /*10310*/  VIADD R80, R0, UR42 ;  /* 0x0000002a00507c36 */ /* 0x000fe20008000000 */
[----:B------:R-:W-:Y:S01]  /*10320*/  SHF.R.U64 R12, R12, 0x3, RZ ;  /* 0x000000030c0c7819 */ /* 0x000fe200000012ff */
[----:B------:R-:W5:Y:S01]  /*10330*/  LD.E.128 R64, desc[UR40][R64.64] ;  /* 0x0000002840407980 */ /* 0x000f62000c101d00 */
[----:B------:R-:W-:-:S02]  /*10340*/  SHF.R.U64 R24, R24, 0x3, RZ ;  /* 0x0000000318187819 */ /* 0x000fc400000012ff */
[----:B------:R-:W-:Y:S01]  /*10350*/  SHF.R.U64 R28, R28, 0x3, RZ ;  /* 0x000000031c1c7819 */ /* 0x000fe200000012ff */
[----:B------:R-:W5:Y:S01]  /*10360*/  LD.E.128 R72, desc[UR40][R72.64] ;  /* 0x0000002848487980 */ /* 0x000f62000c101d00 */
[----:B------:R-:W-:Y:S02]  /*10370*/  SEL R20, RZ, 0xffffffff, P1 ;  /* 0xffffffffff147807 */ /* 0x000fe40000800000 */
[----:B------:R-:W-:Y:S01]  /*10380*/  SEL R0, RZ, 0xffffffff, P0 ;  /* 0xffffffffff007807 */ /* 0x000fe20000000000 */
[----:B------:R-:W-:Y:S01]  /*10390*/  UIMAD UR11, UR44, UR13, UR11 ;  /* 0x0000000d2c0b72a4 */ /* 0x000fe2000f8e020b */
[----:B------:R-:W-:Y:S01]  /*103a0*/  LOP3.LUT R12, R12, R13, RZ, 0x3c, !PT ;  /* 0x0000000d0c0c7212 */ /* 0x000fe200078e3cff */
[--C-:B------:R-:W-:Y:S01]  /*103b0*/  IMAD.X R13, RZ, RZ, R15.reuse, P4 ;  /* 0x000000ffff0d7224 */ /* 0x100fe200020e060f */
[----:B------:R-:W-:Y:S01]  /*103c0*/  LOP3.LUT R24, R24, R25, RZ, 0x3c, !PT ;  /* 0x0000001918187212 */ /* 0x000fe200078e3cff */
[--C-:B------:R-:W-:Y:S01]  /*103d0*/  IMAD.X R25, RZ, RZ, R15.reuse, P5 ;  /* 0x000000ffff197224 */ /* 0x100fe200028e060f */
[----:B------:R-:W-:Y:S01]  /*103e0*/  LOP3.LUT R28, R28, R29, RZ, 0x3c, !PT ;  /* 0x0000001d1c1c7212 */ /* 0x000fe200078e3cff */
[----:B------:R-:W-:Y:S01]  /*103f0*/  IMAD.X R29, RZ, RZ, R15, P6 ;  /* 0x000000ffff1d7224 */ /* 0x000fe200030e060f */
[----:B------:R-:W-:Y:S01]  /*10400*/  IADD3 R49, P4, R14, 0x9000, RZ ;  /* 0x000090000e317810 */ /* 0x000fe20007f9e0ff */
[----:B------:R-:W-:Y:S01]  /*10410*/  IMAD.SHL.U32 R20, R20, 0x4, RZ ;  /* 0x0000000414147824 */ /* 0x000fe200078e00ff */
[C---:B------:R-:W-:Y:S01]  /*10420*/  IADD3 R53, P5, R14.reuse, 0xa000, RZ ;  /* 0x0000a0000e357810 */ /* 0x040fe20007fbe0ff */
[----:B------:R-:W-:Y:S01]  /*10430*/  ULDC.64 UR12, c[0x0][0xaf0] ;  /* 0x0002bc00000c7ab9 */ /* 0x000fe20000000a00 */
[----:B------:R-:W-:Y:S01]  /*10440*/  IADD3 R57, P6, R14, 0xb000, RZ ;  /* 0x0000b0000e397810 */ /* 0x000fe20007fde0ff */
[----:B------:R-:W-:Y:S01]  /*10450*/  IMAD.SHL.U32 R79, R0, 0x8, RZ ;  /* 0x00000008004f7824 */ /* 0x000fe200078e00ff */
[----:B------:R-:W-:Y:S01]  /*10460*/  UIMAD UR4, UR4, UR12, URZ ;  /* 0x0000000c040472a4 */ /* 0x000fe2000f8e023f */
[----:B0-----:R-:W-:Y:S01]  /*10470*/  @P2 IMAD.HI.U32 R0, R80, R21, RZ ;  /* 0x0000001550002227 */ /* 0x001fe200078e00ff */
[----:B------:R-:W-:Y:S01]  /*10480*/  LOP3.LUT R48, R49, 0x380, RZ, 0xc0, !PT ;  /* 0x0000038031307812 */ /* 0x000fe200078ec0ff */
[----:B------:R-:W5:Y:S01]  /*10490*/  LD.E.128 R24, desc[UR40][R24.64] ;  /* 0x0000002818187980 */ /* 0x000f62000c101d00 */
[----:B------:R-:W-:-:S02]  /*104a0*/  LOP3.LUT R52, R53, 0x380, RZ, 0xc0, !PT ;  /* 0x0000038035347812 */ /* 0x000fc400078ec0ff */
[----:B------:R-:W-:Y:S01]  /*104b0*/  LOP3.LUT R56, R57, 0x380, RZ, 0xc0, !PT ;  /* 0x0000038039387812 */ /* 0x000fe200078ec0ff */
[----:B------:R-:W5:Y:S01]  /*104c0*/  LD.E.128 R28, desc[UR40][R28.64] ;  /* 0x000000281c1c7980 */ /* 0x000f62000c101d00 */
[----:B------:R-:W-:Y:S02]  /*104d0*/  LOP3.LUT R5, R14, 0x380, RZ, 0xc0, !PT ;  /* 0x000003800e057812 */ /* 0x000fe400078ec0ff */
[----:B------:R-:W-:Y:S01]  /*104e0*/  LOP3.LUT R76, R20, 0x4, R3, 0xe2, !PT ;  /* 0x00000004144c7812 */ /* 0x000fe200078ee203 */
[----:B------:R-:W-:Y:S01]  /*104f0*/  IMAD.MOV.U32 R3, RZ, RZ, R80 ;  /* 0x000000ffff037224 */ /* 0x000fe200078e0050 */
[----:B------:R-:W-:Y:S01]  /*10500*/  UIMAD UR4, UR9, UR13, UR4 ;  /* 0x0000000d090472a4 */ /* 0x000fe2000f8e0204 */
[----:B-1----:R-:W-:Y:S01]  /*10510*/  @P2 SHF.R.U32.HI R3, RZ, R77, R0 ;  /* 0x0000004dff032219 */ /* 0x002fe20000011600 */
[----:B------:R-:W-:Y:S01]  /*10520*/  UIMAD.WIDE.U32 UR10, UR9, UR12, UR10 ;  /* 0x0000000c090a72a5 */ /* 0x000fe2000f8e000a */
[----:B------:R-:W-:Y:S02]  /*10530*/  SHF.R.U64 R48, R48, 0x3, RZ ;  /* 0x0000000330307819 */ /* 0x000fe400000012ff */
[----:B------:R-:W-:-:S02]  /*10540*/  SHF.R.U64 R52, R52, 0x3, RZ ;  /* 0x0000000334347819 */ /* 0x000fc400000012ff */
[----:B------:R-:W-:Y:S02]  /*10550*/  SHF.R.U64 R56, R56, 0x3, RZ ;  /* 0x0000000338387819 */ /* 0x000fe400000012ff */
[----:B------:R-:W-:Y:S01]  /*10560*/  SHF.R.U64 R5, R5, 0x3, RZ ;  /* 0x0000000305057819 */ /* 0x000fe200000012ff */
[----:B------:R-:W-:Y:S01]  /*10570*/  UIADD3 UR4, UR11, UR4, URZ ;  /* 0x000000040b047290 */ /* 0x000fe2000fffe03f */
[----:B------:R-:W-:Y:S02]  /*10580*/  ISETP.GE.AND P0, PT, R99, UR16, PT ;  /* 0x0000001063007c0c */ /* 0x000fe4000bf06270 */
[--C-:B------:R-:W-:Y:S01]  /*10590*/  SHF.R.S32.HI R77, RZ, 0x1f, R3.reuse ;  /* 0x0000001fff4d7819 */ /* 0x100fe20000011403 */
[----:B------:R-:W-:Y:S01]  /*105a0*/  IMAD.U32 R20, RZ, RZ, UR10 ;  /* 0x0000000aff147e24 */ /* 0x000fe2000f8e00ff */
[----:B------:R-:W-:Y:S01]  /*105b0*/  LOP3.LUT R76, R79, 0x8, R76, 0xe2, !PT ;  /* 0x000000084f4c7812 */ /* 0x000fe200078ee24c */
[----:B------:R-:W-:Y:S01]  /*105c0*/  IMAD.U32 R21, RZ, RZ, UR11 ;  /* 0x0000000bff157e24 */ /* 0x000fe2000f8e00ff */
        /* <DEDUP_REMOVED lines=8> */
[----:B------:R-:W-:Y:S01]  /*10650*/  ULDC.64 UR10, c[0x0][0xae0] ;  /* 0x0002b800000a7ab9 */ /* 0x000fe20000000a00 */
[----:B------:R-:W-:Y:S01]  /*10660*/  IMAD.MOV.U32 R5, RZ, RZ, R15 ;  /* 0x000000ffff057224 */ /* 0x000fe200078e000f */
[----:B------:R-:W-:Y:S01]  /*10670*/  SEL R0, RZ, 0xffffffff, P0 ;  /* 0xffffffffff007807 */ /* 0x000fe20000000000 */
[----:B------:R-:W-:Y:S01]  /*10680*/  IMAD R78, R77, UR10, RZ ;  /* 0x0000000a4d4e7c24 */ /* 0x000fe2000f8e02ff */
[----:B------:R-:W-:Y:S01]  /*10690*/  ISETP.GE.AND P0, PT, R91, UR16, PT ;  /* 0x000000105b007c0c */ /* 0x000fe2000bf06270 */
[----:B------:R-:W-:Y:S01]  /*106a0*/  IMAD.U32 R21, RZ, RZ, UR4 ;  /* 0x00000004ff157e24 */ /* 0x000fe2000f8e00ff */
[----:B------:R-:W5:Y:S01]  /*106b0*/  LD.E.128 R12, desc[UR40][R12.64] ;  /* 0x000000280c0c7980 */ /* 0x000f62000c101d00 */
[----:B------:R-:W-:-:S02]  /*106c0*/  IMAD R77, R81, R79, R80 ;  /* 0x0000004f514d7224 */ /* 0x000fc400078e0250 */
[----:B------:R-:W-:Y:S01]  /*106d0*/  IMAD.SHL.U32 R83, R0, 0x10, RZ ;  /* 0x0000001000537824 */ /* 0x000fe200078e00ff */
[----:B------:R-:W5:Y:S01]  /*106e0*/  LD.E.128 R4, desc[UR40][R4.64] ;  /* 0x0000002804047980 */ /* 0x000f62000c101d00 */
[C---:B------:R-:W-:Y:S01]  /*106f0*/  IMAD R79, R3.reuse, UR11, R78 ;  /* 0x0000000b034f7c24 */ /* 0x040fe2000f8e024e */
[----:B------:R-:W-:Y:S01]  /*10700*/  SEL R0, RZ, 0xffffffff, P0 ;  /* 0xffffffffff007807 */ /* 0x000fe20000000000 */
[----:B------:R-:W-:Y:S01]  /*10710*/  IMAD.WIDE.U32 R20, R3, UR10, R20 ;  /* 0x0000000a03147c25 */ /* 0x000fe2000f8e0014 */
[----:B------:R-:W5:Y:S01]  /*10720*/  LD.E.128 R48, desc[UR40][R48.64] ;  /* 0x0000002830307980 */ /* 0x000f62000c101d00 */
[----:B------:R-:W-:Y:S01]  /*10730*/  SHF.R.S32.HI R3, RZ, 0x1f, R77 ;  /* 0x0000001fff037819 */ /* 0x000fe2000001144d */
[----:B------:R-:W-:Y:S02]  /*10740*/  ULDC.64 UR10, c[0x0][0xad8] ;  /* 0x0002b600000a7ab9 */ /* 0x000fe40000000a00 */
[----:B------:R-:W5:Y:S01]  /*10750*/  LD.E.128 R52, desc[UR40][R52.64] ;  /* 0x0000002834347980 */ /* 0x000f62000c101d00 */
[----:B------:R-:W-:-:S03]  /*10760*/  VIADD R93, R185, 0x180 ;  /* 0x00000180b95d7836 */ /* 0x000fc60000000000 */
[----:B------:R-:W5:Y:S01]  /*10770*/  LD.E.128 R56, desc[UR40][R56.64] ;  /* 0x0000002838387980 */ /* 0x000f62000c101d00 */
[----:B------:R-:W-:Y:S01]  /*10780*/  @!PT LDS RZ, [RZ] ;  /* 0x00000000fffff984 */ /* 0x000fe20000000800 */
[----:B------:R-:W-:Y:S01]  /*10790*/  @!PT LDS RZ, [RZ] ;  /* 0x00000000fffff984 */ /* 0x000fe20000000800 */
[----:B------:R-:W-:Y:S01]  /*107a0*/  @!PT LDS RZ, [RZ] ;  /* 0x00000000fffff984 */ /* 0x000fe20000000800 */
[----:B------:R-:W-:Y:S01]  /*107b0*/  @!PT LDS RZ, [RZ] ;  /* 0x00000000fffff984 */ /* 0x000fe20000000800 */
[----:B------:R0:W-:Y:S06]  /*107c0*/  MEMBAR.ALL.CTA ;  /* 0x0000000000007992 */ /* 0x0001ec0000008000 */
[----:B0-----:R-:W0:Y:S01]  /*107d0*/  FENCE.VIEW.ASYNC.S ;  /* 0x00000000000073c6 */ /* 0x001e220000000000 */
[----:B------:R-:W-:Y:S01]  /*107e0*/  LOP3.LUT R76, R83, 0x10, R76, 0xe2, !PT ;  /* 0x00000010534c7812 */ /* 0x000fe200078ee24c */
[----:B------:R-:W-:Y:S01]  /*107f0*/  IMAD.SHL.U32 R83, R0, 0x20, RZ ;  /* 0x0000002000537824 */ /* 0x000fe200078e00ff */
[----:B------:R-:W-:Y:S01]  /*10800*/  ISETP.GE.AND P0, PT, R93, UR16, PT ;  /* 0x000000105d007c0c */ /* 0x000fe2000bf06270 */
[----:B------:R-:W-:-:S02]  /*10810*/  IMAD.IADD R21, R21, 0x1, R79 ;  /* 0x0000000115157824 */ /* 0x000fc400078e024f */
[----:B------:R-:W-:Y:S02]  /*10820*/  IMAD R0, R3, UR10, RZ ;  /* 0x0000000a03007c24 */ /* 0x000fe4000f8e02ff */
[----:B------:R-:W-:Y:S02]  /*10830*/  VIADD R88, R220, UR42 ;  /* 0x0000002adc587c36 */ /* 0x000fe40008000000 */
[----:B------:R-:W-:Y:S01]  /*10840*/  IMAD R89, R81, UR8, RZ ;  /* 0x0000000851597c24 */ /* 0x000fe2000f8e02ff */
[----:B------:R-:W-:Y:S01]  /*10850*/  UIADD3 UR4, UR46, 0x28c20, URZ ;  /* 0x00028c202e047890 */ /* 0x000fe2000fffe03f */
[C---:B------:R-:W-:Y:S01]  /*10860*/  IMAD R79, R77.reuse, UR11, R0 ;  /* 0x0000000b4d4f7c24 */ /* 0x040fe2000f8e0200 */
[----:B------:R-:W-:Y:S01]  /*10870*/  SEL R3, RZ, 0x40, P0 ;  /* 0x00000040ff037807 */ /* 0x000fe20000000000 */
[----:B------:R-:W-:Y:S01]  /*10880*/  IMAD.WIDE.U32 R20, R77, UR10, R20 ;  /* 0x0000000a4d147c25 */ /* 0x000fe2000f8e0014 */
[----:B------:R-:W-:Y:S01]  /*10890*/  ISETP.GE.AND P0, PT, R88, R89, PT ;  /* 0x000000595800720c */ /* 0x000fe20003f06270 */
[----:B------:R-:W-:Y:S01]  /*108a0*/  ULDC.64 UR10, c[0x0][0xa80] ;  /* 0x0002a000000a7ab9 */ /* 0x000fe20000000a00 */
[----:B------:R-:W-:Y:S01]  /*108b0*/  UPRMT UR4, URZ, 0x654, UR4 ;  /* 0x000006543f047896 */ /* 0x000fe20008000004 */
[----:B------:R-:W-:Y:S01]  /*108c0*/  VIADD R95, R185, 0x1c0 ;  /* 0x000001c0b95f7836 */ /* 0x000fe20000000000 */
[----:B------:R-:W-:Y:S01]  /*108d0*/  LEA R86, P2, R20, UR10, 0x1 ;  /* 0x0000000a14567c11 */ /* 0x000fe2000f8408ff */
[----:B------:R-:W-:Y:S01]  /*108e0*/  IMAD.IADD R21, R21, 0x1, R79 ;  /* 0x0000000115157824 */ /* 0x000fe200078e024f */
[----:B------:R-:W-:-:S02]  /*108f0*/  LOP3.LUT R76, R83, 0x20, R76, 0xe2, !PT ;  /* 0x00000020534c7812 */ /* 0x000fc400078ee24c */
[----:B------:R-:W-:Y:S02]  /*10900*/  ISETP.GE.AND P1, PT, R95, UR16, PT ;  /* 0x000000105f007c0c */ /* 0x000fe4000bf26270 */
[----:B------:R-:W-:Y:S01]  /*10910*/  LEA.HI.X R87, R20, UR11, R21, 0x1, P2 ;  /* 0x0000000b14577c11 */ /* 0x000fe200090f0c15 */
[----:B0-----:R-:W-:Y:S01]  /*10920*/  SYNCS.ARRIVE.TRANS64.RED.A1T0 RZ, [UR4], RZ ;  /* 0x000000ffffff79a7 */ /* 0x001fe20008100404 */
[----:B------:R-:W-:Y:S01]  /*10930*/  LOP3.LUT R3, R76, R3, RZ, 0xfc, !PT ;  /* 0x000000034c037212 */ /* 0x000fe200078efcff */
[----:B------:R0:W1:Y:S01]  /*10940*/  SHFL.IDX PT, R20, R86, RZ, 0x181f ;  /* 0x00181fff56147589 */ /* 0x00006200000e0000 */
[----:B------:R-:W-:Y:S01]  /*10950*/  SEL R0, RZ, 0x80, P1 ;  /* 0x00000080ff007807 */ /* 0x000fe20000800000 */
[----:B------:R-:W-:Y:S02]  /*10960*/  BSSY B1, `(.L_x_5417) ;  /* 0x000002a000017945 */ /* 0x000fe40003800000 */
[----:B------:R0:W3:Y:S01]  /*10970*/  SHFL.IDX PT, R21, R87, RZ, 0x181f ;  /* 0x00181fff57157589 */ /* 0x0000e200000e0000 */
[----:B------:R-:W-:-:S02]  /*10980*/  LOP3.LUT R0, R3, R0, RZ, 0xfc, !PT ;  /* 0x0000000003007212 */ /* 0x000fc400078efcff */
        /* <DEDUP_REMOVED lines=9> */
[CC--:B-1----:R-:W-:Y:S01]  /*10a20*/  @!P1 LEA R76, P2, R188.reuse, R20.reuse, 0x1 ;  /* 0x00000014bc4c9211 */ /* 0x0c2fe200078408ff */
[----:B---3--:R-:W-:Y:S02]  /*10a30*/  @!P0 IMAD.WIDE R78, R185, 0x2, R20 ;  /* 0x00000002b94e8825 */ /* 0x008fe400078e0214 */
[----:B------:R-:W-:Y:S02]  /*10a40*/  @!P4 LEA R80, P5, R101, R20, 0x1 ;  /* 0x000000146550c211 */ /* 0x000fe400078a08ff */
[----:B------:R-:W-:Y:S01]  /*10a50*/  @!P1 LEA.HI.X R77, R188, R21, R152, 0x1, P2 ;  /* 0x00000015bc4d9211 */ /* 0x000fe200010f0c98 */
[----:B-----5:R1:W-:Y:S01]  /*10a60*/  @!P0 ST.E.128 desc[UR40][R78.64], R4 ;  /* 0x000000044e008985 */ /* 0x0203e2000c101d28 */
[----:B------:R-:W-:Y:S02]  /*10a70*/  ISETP.GE.AND P2, PT, R99, UR16, PT ;  /* 0x0000001063007c0c */ /* 0x000fe4000bf46270 */
[----:B------:R-:W-:Y:S01]  /*10a80*/  LOP3.LUT P0, RZ, R3, 0x40, RZ, 0xc0, !PT ;  /* 0x0000004003ff7812 */ /* 0x000fe2000780c0ff */
[----:B------:R3:W-:Y:S01]  /*10a90*/  @!P1 ST.E.128 desc[UR40][R76.64], R12 ;  /* 0x0000000c4c009985 */ /* 0x0007e2000c101d28 */
[----:B------:R-:W-:-:S02]  /*10aa0*/  ISETP.GE.AND P1, PT, R91, UR16, PT ;  /* 0x000000105b007c0c */ /* 0x000fc4000bf26270 */
[-C--:B------:R-:W-:Y:S02]  /*10ab0*/  @!P3 LEA R82, P6, R97, R20.reuse, 0x1 ;  /* 0x000000146152b211 */ /* 0x080fe400078c08ff */
        /* <DEDUP_REMOVED lines=13> */
[----:B---3--:R-:W-:Y:S01]  /*10b90*/  SHF.R.S32.HI R13, RZ, 0x1f, R95 ;  /* 0x0000001fff0d7819 */ /* 0x008fe2000001145f */
[----:B------:R4:W-:Y:S01]  /*10ba0*/  @!P1 ST.E.128 desc[UR40][R4.64], R52 ;  /* 0x0000003404009985 */ /* 0x0009e2000c101d28 */
[----:B------:R-:W-:-:S02]  /*10bb0*/  @P0 LEA.HI.X R7, R93, R21, R7, 0x1, P5 ;  /* 0x000000155d070211 */ /* 0x000fc400028f0c07 */
[----:B------:R-:W-:-:S03]  /*10bc0*/  @P6 LEA R12, P5, R95, R20, 0x1 ;  /* 0x000000145f0c6211 */ /* 0x000fc600078a08ff */
[----:B------:R4:W-:Y:S01]  /*10bd0*/  @P0 ST.E.128 desc[UR40][R6.64], R60 ;  /* 0x0000003c06000985 */ /* 0x0009e2000c101d28 */
[----:B------:R-:W-:-:S05]  /*10be0*/  @P6 LEA.HI.X R13, R95, R21, R13, 0x1, P5 ;  /* 0x000000155f0d6211 */ /* 0x000fca00028f0c0d */
[----:B------:R4:W-:Y:S04]  /*10bf0*/  @P6 ST.E.128 desc[UR40][R12.64], R68 ;  /* 0x000000440c006985 */ /* 0x0009e8000c101d28 */
.L_x_5418:
[----:B------:R-:W-:Y:S05]  /*10c00*/  BSYNC B1 ;  /* 0x0000000000017941 */ /* 0x000fea0003800000 */
.L_x_5417:
[----:B----45:R-:W-:Y:S01]  /*10c10*/  VIADD R6, R88, 0x20 ;  /* 0x0000002058067836 */ /* 0x030fe20000000000 */
[----:B------:R4:W0:Y:S04]  /*10c20*/  SHFL.IDX PT, R5, R87, 0x1, 0x181f ;  /* 0x00381f0057057f89 */ /* 0x00082800000e0000 */
[----:B------:R-:W-:Y:S01]  /*10c30*/  ISETP.GE.AND P0, PT, R6, R89, PT ;  /* 0x000000590600720c */ /* 0x000fe20003f06270 */
[----:B------:R4:W0:-:S12]  /*10c40*/  SHFL.IDX PT, R4, R86, 0x1, 0x181f ;  /* 0x00381f0056047f89 */ /* 0x00081800000e0000 */
[----:B----4-:R-:W-:Y:S05]  /*10c50*/  @P0 BRA `(.L_x_5419) ;  /* 0x0000002400dc0947 */ /* 0x010fea0003800000 */
[----:B------:R-:W-:Y:S02]  /*10c60*/  ISETP.GE.AND P0, PT, R185, UR16, PT ;  /* 0x00000010b9007c0c */ /* 0x000fe4000bf06270 */
[----:B------:R-:W-:Y:S02]  /*10c70*/  ISETP.GE.AND P4, PT, R188, UR16, PT ;  /* 0x00000010bc007c0c */ /* 0x000fe4000bf86270 */
[----:B------:R-:W-:Y:S02]  /*10c80*/  ISETP.GE.AND P3, PT, R101, UR16, PT ;  /* 0x0000001065007c0c */ /* 0x000fe4000bf66270 */
[----:B------:R-:W-:Y:S02]  /*10c90*/  ISETP.GE.AND P2, PT, R97, UR16, PT ;  /* 0x0000001061007c0c */ /* 0x000fe4000bf46270 */
[----:B------:R-:W-:Y:S02]  /*10ca0*/  ISETP.GE.AND P1, PT, R99, UR16, PT ;  /* 0x0000001063007c0c */ /* 0x000fe4000bf26270 */
[----:B------:R-:W-:-:S02]  /*10cb0*/  SHF.R.S32.HI R15, RZ, 0x1f, R101 ;  /* 0x0000001fff0f7819 */ /* 0x000fc40000011465 */
[----:B---3--:R-:W-:Y:S01]  /*10cc0*/  SHF.R.S32.HI R21, RZ, 0x1f, R97 ;  /* 0x0000001fff157819 */ /* 0x008fe20000011461 */
[----:B0-----:R-:W-:Y:S02]  /*10cd0*/  @!P0 IMAD.WIDE R6, R185, 0x2, R4 ;  /* 0x00000002b9068825 */ /* 0x001fe400078e0204 */
[CC--:B------:R-:W-:Y:S02]  /*10ce0*/  @!P4 LEA R12, P5, R188.reuse, R4.reuse, 0x1 ;  /* 0x00000004bc0cc211 */ /* 0x0c0fe400078a08ff */
[-C--:B------:R-:W-:Y:S01]  /*10cf0*/  @!P3 LEA R14, P6, R101, R4.reuse, 0x1 ;  /* 0x00000004650eb211 */ /* 0x080fe200078c08ff */
[----:B------:R0:W-:Y:S01]  /*10d00*/  @!P0 ST.E.128 desc[UR40][R6.64], R8 ;  /* 0x0000000806008985 */ /* 0x0001e2000c101d28 */
[----:B------:R-:W-:Y:S02]  /*10d10*/  ISETP.GE.AND P0, PT, R91, UR16, PT ;  /* 0x000000105b007c0c */ /* 0x000fe4000bf06270 */
[----:B------:R-:W-:Y:S02]  /*10d20*/  @!P4 LEA.HI.X R13, R188, R5, R152, 0x1, P5 ;  /* 0x00000005bc0dc211 */ /* 0x000fe400028f0c98 */
[----:B-1----:R-:W-:-:S02]  /*10d30*/  @!P2 LEA R20, P5, R97, R4, 0x1 ;  /* 0x000000046114a211 */ /* 0x002fc400078a08ff */
[-C--:B------:R-:W-:Y:S01]  /*10d40*/  @!P3 LEA.HI.X R15, R101, R5.reuse, R15, 0x1, P6 ;  /* 0x00000005650fb211 */ /* 0x080fe200030f0c0f */
[----:B------:R1:W-:Y:S01]  /*10d50*/  @!P4 ST.E.128 desc[UR40][R12.64], R24 ;  /* 0x000000180c00c985 */ /* 0x0003e2000c101d28 */
[----:B------:R-:W-:Y:S02]  /*10d60*/  LOP3.LUT P6, RZ, R3, 0x40, RZ, 0xc0, !PT ;  /* 0x0000004003ff7812 */ /* 0x000fe400078cc0ff */
[----:B------:R-:W-:Y:S01]  /*10d70*/  @!P2 LEA.HI.X R21, R97, R5, R21, 0x1, P5 ;  /* 0x000000056115a211 */ /* 0x000fe200028f0c15 */
[----:B------:R1:W-:Y:S01]  /*10d80*/  @!P3 ST.E.128 desc[UR40][R14.64], R32 ;  /* 0x000000200e00b985 */ /* 0x0003e2000c101d28 */
[----:B------:R-:W-:-:S03]  /*10d90*/  SHF.R.S32.HI R3, RZ, 0x1f, R99 ;  /* 0x0000001fff037819 */ /* 0x000fc60000011463 */
[----:B------:R1:W-:Y:S01]  /*10da0*/  @!P2 ST.E.128 desc[UR40][R20.64], R40 ;  /* 0x000000281400a985 */ /* 0x0003e2000c101d28 */
[----:B0-----:R-:W-:-:S04]  /*10db0*/  @!P1 LEA R6, P5, R99, R4, 0x1 ;  /* 0x0000000463069211 */ /* 0x001fc800078a08ff */
[-C--:B------:R-:W-:Y:S02]  /*10dc0*/  @!P1 LEA.HI.X R7, R99, R5.reuse, R3, 0x1, P5 ;  /* 0x0000000563079211 */ /* 0x080fe400028f0c03 */
[----:B------:R-:W-:Y:S02]  /*10dd0*/  SHF.R.S32.HI R3, RZ, 0x1f, R91 ;  /* 0x0000001fff037819 */ /* 0x000fe4000001145b */
[C---:B------:R-:W-:Y:S01]  /*10de0*/  @!P0 LEA R8, P5, R91.reuse, R4, 0x1 ;  /* 0x000000045b088211 */ /* 0x040fe200078a08ff */
[----:B------:R1:W-:Y:S03]  /*10df0*/  @!P1 ST.E.128 desc[UR40][R6.64], R48 ;  /* 0x0000003006009985 */ /* 0x0003e6000c101d28 */
[----:B------:R-:W-:Y:S02]  /*10e00*/  @!P0 LEA.HI.X R9, R91, R5, R3, 0x1, P5 ;  /* 0x000000055b098211 */ /* 0x000fe400028f0c03 */
[----:B------:R-:W-:-:S02]  /*10e10*/  SHF.R.S32.HI R3, RZ, 0x1f, R93 ;  /* 0x0000001fff037819 */ /* 0x000fc4000001145d */
[C---:B------:R-:W-:Y:S01]  /*10e20*/  @P6 LEA R10, P5, R93.reuse, R4, 0x1 ;  /* 0x000000045d0a6211 */ /* 0x040fe200078a08ff */
[----:B------:R1:W-:Y:S01]  /*10e30*/  @!P0 ST.E.128 desc[UR40][R8.64], R56 ;  /* 0x0000003808008985 */ /* 0x0003e2000c101d28 */
[----:B------:R-:W-:Y:S02]  /*10e40*/  LOP3.LUT P0, RZ, R0, 0x80, RZ, 0xc0, !PT ;  /* 0x0000008000ff7812 */ /* 0x000fe4000780c0ff */
[----:B------:R-:W-:-:S05]  /*10e50*/  @P6 LEA.HI.X R11, R93, R5, R3, 0x1, P5 ;  /* 0x000000055d0b6211 */ /* 0x000fca00028f0c03 */
[----:B------:R1:W-:Y:S06]  /*10e60*/  @P6 ST.E.128 desc[UR40][R10.64], R64 ;  /* 0x000000400a006985 */ /* 0x0003ec000c101d28 */
[----:B------:R-:W-:Y:S05]  /*10e70*/  @!P0 BRA `(.L_x_5419) ;  /* 0x0000002400548947 */ /* 0x000fea0003800000 */
[----:B------:R-:W-:Y:S02]  /*10e80*/  LEA R4, P0, R95, R4, 0x1 ;  /* 0x000000045f047211 */ /* 0x000fe400078008ff */
[----:B------:R-:W-:-:S04]  /*10e90*/  SHF.R.S32.HI R0, RZ, 0x1f, R95 ;  /* 0x0000001fff007819 */ /* 0x000fc8000001145f */
[----:B------:R-:W-:-:S05]  /*10ea0*/  LEA.HI.X R5, R95, R5, R0, 0x1, P0 ;  /* 0x000000055f057211 */ /* 0x000fca00000f0c00 */
[----:B------:R0:W-:Y:S01]  /*10eb0*/  ST.E.128 desc[UR40][R4.64], R72 ;  /* 0x0000004804007985 */ /* 0x0001e2000c101d28 */
[----:B------:R-:W-:Y:S05]  /*10ec0*/  BRA `(.L_x_5419) ;  /* 0x0000002400407947 */ /* 0x000fea0003800000 */
.L_x_5416:
[----:B------:R-:W-:Y:S01]  /*10ed0*/  ULDC.64 UR14, c[0x0][0xb08] ;  /* 0x0002c200000e7ab9 */ /* 0x000fe20000000a00 */
[----:B0-----:R-:W-:Y:S01]  /*10ee0*/  VIADD R4, R186, UR42 ;  /* 0x0000002aba047c36 */ /* 0x001fe20008000000 */
[----:B------:R-:W-:Y:S01]  /*10ef0*/  UIMAD UR12, UR24, UR14, URZ ;  /* 0x0000000e180c72a4 */ /* 0x000fe2000f8e023f */
[----:B------:R-:W-:Y:S01]  /*10f00*/  BSSY B1, `(.L_x_5420) ;  /* 0x00000c6000017945 */ /* 0x000fe20003800000 */
[----:B------:R-:W-:Y:S01]  /*10f10*/  UIMAD.WIDE.U32 UR10, UR4, UR14, URZ ;  /* 0x0000000e040a72a5 */ /* 0x000fe2000f8e003f */
[----:B------:R-:W-:Y:S01]  /*10f20*/  IMAD.MOV.U32 R3, RZ, RZ, R4 ;  /* 0x000000ffff037224 */ /* 0x000fe200078e0004 */
[----:B------:R-:W-:Y:S01]  /*10f30*/  UIMAD UR12, UR4, UR15, UR12 ;  /* 0x0000000f040c72a4 */ /* 0x000fe2000f8e020c */
[----:B------:R-:W-:Y:S01]  /*10f40*/  SHF.R.S32.HI R21, RZ, 0x1f, R205 ;  /* 0x0000001fff157819 */ /* 0x000fe200000114cd */
[----:B------:R-:W-:Y:S01]  /*10f50*/  ULDC UR14, c[0x0][0xbe8] ;  /* 0x0002fa00000e7ab9 */ /* 0x000fe20000000800 */
[----:B------:R-:W-:Y:S01]  /*10f60*/  USHF.R.S32.HI UR4, URZ, 0x1f, UR9 ;  /* 0x0000001f3f047899 */ /* 0x000fe20008011409 */
[----:B------:R-:W-:Y:S01]  /*10f70*/  SHF.R.S32.HI R152, RZ, 0x1f, R206 ;  /* 0x0000001fff987819 */ /* 0x000fe200000114ce */
[----:B------:R-:W-:Y:S01]  /*10f80*/  UIADD3 UR11, UR11, UR12, URZ ;  /* 0x0000000c0b0b7290 */ /* 0x000fe2000fffe03f */
[----:B------:R-:W-:Y:S01]  /*10f90*/  SHF.R.S32.HI R153, RZ, 0x1f, R207 ;  /* 0x0000001fff997819 */ /* 0x000fe200000114cf */
[----:B------:R-:W-:Y:S01]  /*10fa0*/  UISETP.NE.AND UP0, UPT, UR14, 0x1, UPT ;  /* 0x000000010e00788c */ /* 0x000fe2000bf05270 */
[----:B------:R-:W-:Y:S01]  /*10fb0*/  SHF.R.S32.HI R154, RZ, 0x1f, R208 ;  /* 0x0000001fff9a7819 */ /* 0x000fe200000114d0 */
[----:B------:R-:W-:Y:S01]  /*10fc0*/  ULDC.64 UR12, c[0x0][0xb38] ;  /* 0x0002ce00000c7ab9 */ /* 0x000fe20000000a00 */
[----:B------:R-:W-:Y:S01]  /*10fd0*/  UIMAD UR8, UR8, UR14, URZ ;  /* 0x0000000e080872a4 */ /* 0x000fe2000f8e023f */
[----:B------:R-:W-:Y:S01]  /*10fe0*/  SHF.R.S32.HI R155, RZ, 0x1f, R209 ;  /* 0x0000001fff9b7819 */ /* 0x000fe200000114d1 */
[----:B------:R-:W-:Y:S01]  /*10ff0*/  UIMAD.WIDE.U32 UR10, UR44, UR12, UR10 ;  /* 0x0000000c2c0a72a5 */ /* 0x000fe2000f8e000a */
[----:B------:R-:W-:-:S02]  /*11000*/  PLOP3.LUT P0, PT, PT, PT, UP0, 0x80, 0x0 ;  /* 0x000000000000781c */ /* 0x000fc40003f0f008 */
[----:B------:R-:W-:Y:S01]  /*11010*/  SHF.R.S32.HI R156, RZ, 0x1f, R210 ;  /* 0x0000001fff9c7819 */ /* 0x000fe200000114d2 */
[----:B------:R-:W-:Y:S01]  /*11020*/  UIMAD UR11, UR44, UR13, UR11 ;  /* 0x0000000d2c0b72a4 */ /* 0x000fe2000f8e020b */
[----:B------:R-:W-:Y:S02]  /*11030*/  SHF.R.S32.HI R157, RZ, 0x1f, R211 ;  /* 0x0000001fff9d7819 */ /* 0x000fe400000114d3 */
[----:B------:R-:W-:Y:S01]  /*11040*/  ULDC.64 UR12, c[0x0][0xb40] ;  /* 0x0002d000000c7ab9 */ /* 0x000fe20000000a00 */
[----:B------:R-:W-:Y:S01]  /*11050*/  SHF.R.S32.HI R158, RZ, 0x1f, R212 ;  /* 0x0000001fff9e7819 */ /* 0x000fe200000114d4 */
[----:B------:R-:W-:Y:S01]  /*11060*/  UIMAD UR4, UR4, UR12, URZ ;  /* 0x0000000c040472a4 */ /* 0x000fe2000f8e023f */
[----:B------:R-:W-:Y:S01]  /*11070*/  SHF.R.S32.HI R159, RZ, 0x1f, R213 ;  /* 0x0000001fff9f7819 */ /* 0x000fe200000114d5 */
[----:B------:R-:W-:Y:S01]  /*11080*/  UIMAD.WIDE.U32 UR10, UR9, UR12, UR10 ;  /* 0x0000000c090a72a5 */ /* 0x000fe2000f8e000a */
[----:B------:R-:W-:Y:S01]  /*11090*/  SHF.R.S32.HI R160, RZ, 0x1f, R214 ;  /* 0x0000001fffa07819 */ /* 0x000fe200000114d6 */
[----:B------:R-:W-:Y:S01]  /*110a0*/  UIMAD UR4, UR9, UR13, UR4 ;  /* 0x0000000d090472a4 */ /* 0x000fe2000f8e0204 */
[----:B------:R-:W-:-:S02]  /*110b0*/  SHF.R.S32.HI R161, RZ, 0x1f, R215 ;  /* 0x0000001fffa17819 */ /* 0x000fc400000114d7 */
[----:B------:R-:W-:Y:S01]  /*110c0*/  @UP0 ULDC UR9, c[0x0][0xbec] ;  /* 0x0002fb0000090ab9 */ /* 0x000fe20000000800 */
[----:B------:R-:W-:Y:S01]  /*110d0*/  UIADD3 UR11, UR11, UR4, URZ ;  /* 0x000000040b0b7290 */ /* 0x000fe2000fffe03f */
[----:B------:R-:W-:Y:S01]  /*110e0*/  @P0 IMAD.HI.U32 R0, R4, UR9, RZ ;  /* 0x0000000904000c27 */ /* 0x000fe2000f8e00ff */
[----:B------:R-:W-:Y:S01]  /*110f0*/  ULDC.64 UR12, c[0x0][0xb48] ;  /* 0x0002d200000c7ab9 */ /* 0x000fe20000000a00 */
[----:B------:R-:W-:Y:S01]  /*11100*/  @UP0 ULDC UR4, c[0x0][0xbf0] ;  /* 0x0002fc0000040ab9 */ /* 0x000fe20000000800 */
[----:B------:R-:W-:Y:S01]  /*11110*/  UIMAD.WIDE.U32 UR10, UR45, UR12, UR10 ;  /* 0x0000000c2d0a72a5 */ /* 0x000fe2000f8e000a */
[----:B------:R-:W-:Y:S02]  /*11120*/  SHF.R.S32.HI R162, RZ, 0x1f, R216 ;  /* 0x0000001fffa27819 */ /* 0x000fe400000114d8 */
[----:B------:R-:W-:Y:S01]  /*11130*/  @P0 SHF.R.U32.HI R3, RZ, UR4, R0 ;  /* 0x00000004ff030c19 */ /* 0x000fe20008011600 */
[----:B------:R-:W-:Y:S01]  /*11140*/  UIMAD UR45, UR45, UR13, UR11 ;  /* 0x0000000d2d2d72a4 */ /* 0x000fe2000f8e020b */
[----:B------:R-:W-:Y:S01]  /*11150*/  SHF.R.S32.HI R13, RZ, 0x1f, R217 ;  /* 0x0000001fff0d7819 */ /* 0x000fe200000114d9 */
[----:B------:R-:W-:Y:S01]  /*11160*/  IMAD.U32 R5, RZ, RZ, UR11 ;  /* 0x0000000bff057e24 */ /* 0x000fe2000f8e00ff */
[--C-:B------:R-:W-:Y:S01]  /*11170*/  SHF.R.S32.HI R0, RZ, 0x1f, R3.reuse ;  /* 0x0000001fff007819 */ /* 0x100fe20000011403 */
[----:B------:R-:W-:Y:S01]  /*11180*/  IMAD.MOV R7, RZ, RZ, -R3 ;  /* 0x000000ffff077224 */ /* 0x000fe200078e0a03 */
[----:B------:R-:W-:Y:S01]  /*11190*/  ULDC.64 UR12, c[0x0][0xb30] ;  /* 0x0002cc00000c7ab9 */ /* 0x000fe20000000a00 */
[----:B------:R-:W-:Y:S01]  /*111a0*/  IMAD.U32 R5, RZ, RZ, UR45 ;  /* 0x0000002dff057e24 */ /* 0x000fe2000f8e00ff */
[----:B------:R-:W-:Y:S01]  /*111b0*/  UIADD3 UR4, UR46, 0x28c20, URZ ;  /* 0x00028c202e047890 */ /* 0x000fe2000fffe03f */
[----:B------:R-:W-:Y:S01]  /*111c0*/  IMAD R7, R7, UR14, R4 ;  /* 0x0000000e07077c24 */ /* 0x000fe2000f8e0204 */
[----:B------:R-:W-:Y:S01]  /*111d0*/  SHF.R.S32.HI R163, RZ, 0x1f, R218 ;  /* 0x0000001fffa37819 */ /* 0x000fe200000114da */
[----:B------:R-:W-:Y:S01]  /*111e0*/  IMAD R0, R0, UR12, RZ ;  /* 0x0000000c00007c24 */ /* 0x000fe2000f8e02ff */
[----:B------:R-:W-:Y:S01]  /*111f0*/  UPRMT UR4, URZ, 0x654, UR4 ;  /* 0x000006543f047896 */ /* 0x000fe20008000004 */
[----:B------:R-:W-:Y:S01]  /*11200*/  IMAD.U32 R4, RZ, RZ, UR10 ;  /* 0x0000000aff047e24 */ /* 0x000fe2000f8e00ff */
[----:B------:R-:W-:Y:S01]  /*11210*/  ULDC.64 UR10, c[0x0][0xb28] ;  /* 0x0002ca00000a7ab9 */ /* 0x000fe20000000a00 */
[C---:B------:R-:W-:Y:S01]  /*11220*/  IMAD R9, R3.reuse, UR13, R0 ;  /* 0x0000000d03097c24 */ /* 0x040fe2000f8e0200 */
[----:B------:R-:W-:Y:S01]  /*11230*/  SHF.R.S32.HI R0, RZ, 0x1f, R7 ;  /* 0x0000001fff007819 */ /* 0x000fe20000011407 */
[----:B------:R-:W-:Y:S01]  /*11240*/  IMAD.WIDE.U32 R4, R3, UR12, R4 ;  /* 0x0000000c03047c25 */ /* 0x000fe2000f8e0004 */
[----:B------:R-:W-:-:S02]  /*11250*/  SHF.R.S32.HI R164, RZ, 0x1f, R219 ;  /* 0x0000001fffa47819 */ /* 0x000fc400000114db */
[----:B------:R-:W-:Y:S01]  /*11260*/  SHF.R.S32.HI R165, RZ, 0x1f, R17 ;  /* 0x0000001fffa57819 */ /* 0x000fe20000011411 */
[----:B------:R-:W-:Y:S01]  /*11270*/  IMAD R0, R0, UR10, RZ ;  /* 0x0000000a00007c24 */ /* 0x000fe2000f8e02ff */
[----:B------:R-:W-:Y:S01]  /*11280*/  SYNCS.ARRIVE.TRANS64.RED.A1T0 RZ, [UR4], RZ ;  /* 0x000000ffffff79a7 */ /* 0x000fe20008100404 */
[----:B------:R-:W-:Y:S02]  /*11290*/  IMAD.IADD R5, R5, 0x1, R9 ;  /* 0x0000000105057824 */ /* 0x000fe400078e0209 */
[C---:B------:R-:W-:Y:S02]  /*112a0*/  IMAD R3, R7.reuse, UR11, R0 ;  /* 0x0000000b07037c24 */ /* 0x040fe4000f8e0200 */
[----:B------:R-:W-:Y:S02]  /*112b0*/  VIADD R0, R16, UR42 ;  /* 0x0000002a10007c36 */ /* 0x000fe40008000000 */
[----:B------:R-:W-:Y:S01]  /*112c0*/  IMAD.WIDE.U32 R4, R7, UR10, R4 ;  /* 0x0000000a07047c25 */ /* 0x000fe2000f8e0004 */
[----:B------:R-:W-:-:S02]  /*112d0*/  ULDC.64 UR10, c[0x0][0xb00] ;  /* 0x0002c000000a7ab9 */ /* 0x000fc40000000a00 */
[----:B------:R-:W-:Y:S01]  /*112e0*/  ISETP.GE.AND P0, PT, R0, UR8, PT ;  /* 0x0000000800007c0c */ /* 0x000fe2000bf06270 */
[----:B------:R-:W-:Y:S01]  /*112f0*/  IMAD.IADD R5, R5, 0x1, R3 ;  /* 0x0000000105057824 */ /* 0x000fe200078e0203 */
[----:B------:R-:W-:-:S04]  /*11300*/  LEA R3, P1, R4, UR10, 0x2 ;  /* 0x0000000a04037c11 */ /* 0x000fc8000f8210ff */
[----:B------:R-:W-:Y:S01]  /*11310*/  LEA.HI.X R10, R4, UR11, R5, 0x2, P1 ;  /* 0x0000000b040a7c11 */ /* 0x000fe200088f1405 */
[----:B------:R0:W1:Y:S04]  /*11320*/  SHFL.IDX PT, R11, R3, RZ, 0x1c1f ;  /* 0x001c1fff030b7589 */ /* 0x00006800000e0000 */
[----:B------:R0:W3:Y:S02]  /*11330*/  SHFL.IDX PT, R12, R10, RZ, 0x1c1f ;  /* 0x001c1fff0a0c7589 */ /* 0x0000e400000e0000 */
        /* <DEDUP_REMOVED lines=8> */
[-C--:B---3--:R-:W-:Y:S02]  /*113c0*/  @!P3 LEA.HI.X R5, R17, R12.reuse, R165, 0x2, P0 ;  /* 0x0000000c1105b211 */ /* 0x088fe400000f14a5 */
[----:B------:R-:W-:Y:S02]  /*113d0*/  ISETP.GE.AND P0, PT, R216, UR4, PT ;  /* 0x00000004d8007c0c */ /* 0x000fe4000bf06270 */
[----:B------:R-:W-:Y:S01]  /*113e0*/  @!P4 LEA.HI.X R7, R219, R12, R164, 0x2, P5 ;  /* 0x0000000cdb07c211 */ /* 0x000fe200028f14a4 */
[----:B------:R1:W-:Y:S01]  /*113f0*/  @!P3 ST.E.64 desc[UR40][R4.64], R24 ;  /* 0x000000180400b985 */ /* 0x0003e2000c101b28 */
[----:B------:R-:W-:-:S03]  /*11400*/  ISETP.GE.AND P3, PT, R215, UR4, PT ;  /* 0x00000004d7007c0c */ /* 0x000fc6000bf66270 */
[----:B------:R3:W-:Y:S01]  /*11410*/  @!P4 ST.E.64 desc[UR40][R6.64], R28 ;  /* 0x0000001c0600c985 */ /* 0x0007e2000c101b28 */
[----:B------:R-:W-:Y:S02]  /*11420*/  ISETP.GE.AND P4, PT, R214, UR4, PT ;  /* 0x00000004d6007c0c */ /* 0x000fe4000bf86270 */
[CC--:B-1----:R-:W-:Y:S02]  /*11430*/  @!P2 LEA R4, P6, R218.reuse, R11.reuse, 0x2 ;  /* 0x0000000bda04a211 */ /* 0x0c2fe400078c10ff */
[CC--:B---3--:R-:W-:Y:S02]  /*11440*/  @!P1 LEA R6, P5, R217.reuse, R11.reuse, 0x2 ;  /* 0x0000000bd9069211 */ /* 0x0c8fe400078a10ff */
        /* <DEDUP_REMOVED lines=10> */
[----:B---3--:R-:W-:-:S02]  /*114f0*/  @!P4 LEA R6, P2, R214, R11, 0x2 ;  /* 0x0000000bd606c211 */ /* 0x008fc400078410ff */
[-C--:B------:R-:W-:Y:S02]  /*11500*/  @!P3 LEA.HI.X R5, R215, R12.reuse, R161, 0x2, P1 ;  /* 0x0000000cd705b211 */ /* 0x080fe400008f14a1 */
[----:B------:R-:W-:Y:S02]  /*11510*/  ISETP.GE.AND P1, PT, R211, UR4, PT ;  /* 0x00000004d3007c0c */ /* 0x000fe4000bf26270 */
[----:B------:R-:W-:Y:S01]  /*11520*/  @!P4 LEA.HI.X R7, R214, R12, R160, 0x2, P2 ;  /* 0x0000000cd607c211 */ /* 0x000fe200010f14a0 */
[----:B------:R1:W-:Y:S01]  /*11530*/  @!P3 ST.E.64 desc[UR40][R4.64], R44 ;  /* 0x0000002c0400b985 */ /* 0x0003e2000c101b28 */
[----:B------:R-:W-:Y:S02]  /*11540*/  ISETP.GE.AND P2, PT, R210, UR4, PT ;  /* 0x00000004d2007c0c */ /* 0x000fe4000bf46270 */
[----:B----4-:R-:W-:Y:S01]  /*11550*/  @!P5 LEA R8, P6, R213, R11, 0x2 ;  /* 0x0000000bd508d211 */ /* 0x010fe200078c10ff */
[----:B------:R3:W-:Y:S01]  /*11560*/  @!P4 ST.E.64 desc[UR40][R6.64], R48 ;  /* 0x000000300600c985 */ /* 0x0007e2000c101b28 */
[----:B------:R-:W-:-:S02]  /*11570*/  ISETP.GE.AND P3, PT, R209, UR4, PT ;  /* 0x00000004d1007c0c */ /* 0x000fc4000bf66270 */
[----:B------:R-:W-:Y:S02]  /*11580*/  @!P5 LEA.HI.X R9, R213, R12, R159, 0x2, P6 ;  /* 0x0000000cd509d211 */ /* 0x000fe400030f149f */
[----:B------:R-:W-:-:S03]  /*11590*/  ISETP.GE.AND P4, PT, R208, UR4, PT ;  /* 0x00000004d0007c0c */ /* 0x000fc6000bf86270 */
[----:B------:R4:W-:Y:S01]  /*115a0*/  @!P5 ST.E.64 desc[UR40][R8.64], R52 ;  /* 0x000000340800d985 */ /* 0x0009e2000c101b28 */
[CC--:B-1----:R-:W-:Y:S02]  /*115b0*/  @!P0 LEA R4, P6, R212.reuse, R11.reuse, 0x2 ;  /* 0x0000000bd4048211 */ /* 0x0c2fe400078c10ff */
[CC--:B---3--:R-:W-:Y:S02]  /*115c0*/  @!P1 LEA R6, P5, R211.reuse, R11.reuse, 0x2 ;  /* 0x0000000bd3069211 */ /* 0x0c8fe400078a10ff */
        /* <DEDUP_REMOVED lines=21> */
[----:B-1----:R-:W-:-:S04]  /*11720*/  @!P0 LEA R4, P4, R206, R11, 0x2 ;  /* 0x0000000bce048211 */ /* 0x002fc800078810ff */
[-C--:B------:R-:W-:Y:S02]  /*11730*/  @!P0 LEA.HI.X R5, R206, R12.reuse, R152, 0x2, P4 ;  /* 0x0000000cce058211 */ /* 0x080fe400020f1498 */
[----:B------:R-:W-:Y:S02]  /*11740*/  ISETP.GE.AND P4, PT, R202, UR4, PT ;  /* 0x00000004ca007c0c */ /* 0x000fe4000bf86270 */
[CC--:B---3--:R-:W-:Y:S01]  /*11750*/  @!P1 LEA R6, P3, R205.reuse, R11.reuse, 0x2 ;  /* 0x0000000bcd069211 */ /* 0x0c8fe200078610ff */
        /* <DEDUP_REMOVED lines=11> */
[----:B---3--:R-:W-:-:S03]  /*11810*/  @!P4 LEA R6, P0, R202, R11, 0x2 ;  /* 0x0000000bca06c211 */ /* 0x008fc600078010ff */
[----:B------:R1:W-:Y:S01]  /*11820*/  @!P5 ST.E.64 desc[UR40][R4.64], R92 ;  /* 0x0000005c0400d985 */ /* 0x0003e2000c101b28 */
[----:B------:R-:W-:Y:S02]  /*11830*/  ISETP.GE.AND P5, PT, R197, UR4, PT ;  /* 0x00000004c5007c0c */ /* 0x000fe4000bfa6270 */
[-C--:B------:R-:W-:Y:S02]  /*11840*/  @!P4 LEA.HI.X R7, R202, R12.reuse, R235, 0x2, P0 ;  /* 0x0000000cca07c211 */ /* 0x080fe400000f14eb */
[----:B------:R-:W-:Y:S02]  /*11850*/  ISETP.GE.AND P0, PT, R198, UR4, PT ;  /* 0x00000004c6007c0c */ /* 0x000fe4000bf06270 */
[C---:B----4-:R-:W-:Y:S01]  /*11860*/  @!P3 LEA R8, P6, R201.reuse, R11, 0x2 ;  /* 0x0000000bc908b211 */ /* 0x050fe200078c10ff */
[----:B------:R3:W-:Y:S01]  /*11870*/  @!P4 ST.E.64 desc[UR40][R6.64], R96 ;  /* 0x000000600600c985 */ /* 0x0007e2000c101b28 */
[----:B------:R-:W-:Y:S02]  /*11880*/  ISETP.GE.AND P4, PT, R196, UR4, PT ;  /* 0x00000004c4007c0c */ /* 0x000fe4000bf86270 */
[----:B------:R-:W-:-:S02]  /*11890*/  @!P3 LEA.HI.X R9, R201, R12, R234, 0x2, P6 ;  /* 0x0000000cc909b211 */ /* 0x000fc400030f14ea */
[----:B-1----:R-:W-:-:S03]  /*118a0*/  @!P2 LEA R4, P6, R200, R11, 0x2 ;  /* 0x0000000bc804a211 */ /* 0x002fc600078c10ff */
[----:B------:R1:W-:Y:S01]  /*118b0*/  @!P3 ST.E.64 desc[UR40][R8.64], R100 ;  /* 0x000000640800b985 */ /* 0x0003e2000c101b28 */
[----:B------:R-:W-:Y:S02]  /*118c0*/  @!P2 LEA.HI.X R5, R200, R12, R233, 0x2, P6 ;  /* 0x0000000cc805a211 */ /* 0x000fe400030f14e9 */
[----:B---3--:R-:W-:-:S03]  /*118d0*/  @!P1 LEA R6, P3, R199, R11, 0x2 ;  /* 0x0000000bc7069211 */ /* 0x008fc600078610ff */
[----:B------:R3:W-:Y:S01]  /*118e0*/  @!P2 ST.E.64 desc[UR40][R4.64], R104 ;  /* 0x000000680400a985 */ /* 0x0007e2000c101b28 */
[-C--:B------:R-:W-:Y:S02]  /*118f0*/  @!P1 LEA.HI.X R7, R199, R12.reuse, R232, 0x2, P3 ;  /* 0x0000000cc7079211 */ /* 0x080fe400018f14e8 */
[----:B------:R-:W-:Y:S02]  /*11900*/  ISETP.GE.AND P3, PT, R195, UR4, PT ;  /* 0x00000004c3007c0c */ /* 0x000fe4000bf66270 */
[CC--:B-1----:R-:W-:Y:S01]  /*11910*/  @!P0 LEA R8, P6, R198.reuse, R11.reuse, 0x2 ;  /* 0x0000000bc6088211 */ /* 0x0c2fe200078c10ff */
[----:B------:R1:W-:Y:S03]  /*11920*/  @!P1 ST.E.64 desc[UR40][R6.64], R108 ;  /* 0x0000006c06009985 */ /* 0x0003e6000c101b28 */
[----:B------:R-:W-:Y:S02]  /*11930*/  @!P0 LEA.HI.X R9, R198, R12, R231, 0x2, P6 ;  /* 0x0000000cc6098211 */ /* 0x000fe400030f14e7 */
[----:B---3--:R-:W-:-:S03]  /*11940*/  @!P5 LEA R4, P1, R197, R11, 0x2 ;  /* 0x0000000bc504d211 */ /* 0x008fc600078210ff */
        /* <DEDUP_REMOVED lines=17> */
[C---:B---3--:R-:W-:Y:S01]  /*11a60*/  @!P1 LEA R6, P6, R193.reuse, R11, 0x2 ;  /* 0x0000000bc1069211 */ /* 0x048fe200078c10ff */
[----:B------:R3:W-:Y:S03]  /*11a70*/  @!P0 ST.E.64 desc[UR40][R4.64], R128 ;  /* 0x0000008004008985 */ /* 0x0007e6000c101b28 */
[----:B------:R-:W-:-:S03]  /*11a80*/  @!P1 LEA.HI.X R7, R193, R12, R226, 0x2, P6 ;  /* 0x0000000cc1079211 */ /* 0x000fc600030f14e2 */
[CC--:B-1----:R-:W-:Y:S02]  /*11a90*/  @!P3 LEA R8, P6, R191.reuse, R11.reuse, 0x2 ;  /* 0x0000000bbf08b211 */ /* 0x0c2fe400078c10ff */
[----:B------:R1:W-:Y:S02]  /*11aa0*/  @!P1 ST.E.64 desc[UR40][R6.64], R132 ;  /* 0x0000008406009985 */ /* 0x0003e4000c101b28 */
[----:B------:R-:W-:Y:S02]  /*11ab0*/  @!P3 LEA.HI.X R9, R191, R12, R224, 0x2, P6 ;  /* 0x0000000cbf09b211 */ /* 0x000fe400030f14e0 */
[----:B---3--:R-:W-:-:S04]  /*11ac0*/  @!P4 LEA R4, P0, R192, R11, 0x2 ;  /* 0x0000000bc004c211 */ /* 0x008fc800078010ff */
        /* <DEDUP_REMOVED lines=9> */
.L_x_5421:
[----:B------:R-:W-:Y:S05]  /*11b60*/  BSYNC B1 ;  /* 0x0000000000017941 */ /* 0x000fea0003800000 */
.L_x_5420:
[----:B------:R-:W-:Y:S01]  /*11b70*/  VIADD R0, R0, 0x8 ;  /* 0x0000000800007836 */ /* 0x000fe20000000000 */
[----:B------:R0:W0:Y:S04]  /*11b80*/  SHFL.IDX PT, R20, R10, 0x1, 0x1c1f ;  /* 0x003c1f000a147f89 */ /* 0x00002800000e0000 */
[----:B------:R-:W-:Y:S01]  /*11b90*/  ISETP.GE.AND P0, PT, R0, UR8, PT ;  /* 0x0000000800007c0c */ /* 0x000fe2000bf06270 */
[----:B------:R0:W0:-:S12]  /*11ba0*/  SHFL.IDX PT, R24, R3, 0x1, 0x1c1f ;  /* 0x003c1f0003187f89 */ /* 0x00001800000e0000 */
[----:B------:R-:W-:Y:S05]  /*11bb0*/  @P0 BRA `(.L_x_5419) ;  /* 0x0000001800040947 */ /* 0x000fea0003800000 */
[----:B------:R-:W-:Y:S02]  /*11bc0*/  ULDC UR4, c[0x0][0xac8] ;  /* 0x0002b20000047ab9 */ /* 0x000fe40000000800 */
[----:B------:R-:W-:Y:S02]  /*11bd0*/  ISETP.GE.AND P4, PT, R17, UR4, PT ;  /* 0x0000000411007c0c */ /* 0x000fe4000bf86270 */
[----:B------:R-:W-:Y:S02]  /*11be0*/  ISETP.GE.AND P2, PT, R219, UR4, PT ;  /* 0x00000004db007c0c */ /* 0x000fe4000bf46270 */
[----:B------:R-:W-:Y:S02]  /*11bf0*/  ISETP.GE.AND P1, PT, R218, UR4, PT ;  /* 0x00000004da007c0c */ /* 0x000fe4000bf26270 */
[----:B------:R-:W-:-:S07]  /*11c00*/  ISETP.GE.AND P0, PT, R217, UR4, PT ;  /* 0x00000004d9007c0c */ /* 0x000fce000bf06270 */
[-C--:B0---4-:R-:W-:Y:S02]  /*11c10*/  @!P4 LEA R4, P3, R17, R24.reuse, 0x2 ;  /* 0x000000181104c211 */ /* 0x091fe400078610ff */
[----:B------:R-:W-:Y:S02]  /*11c20*/  @!P2 LEA R6, P6, R219, R24, 0x2 ;  /* 0x00000018db06a211 */ /* 0x000fe400078c10ff */
[----:B------:R-:W-:Y:S02]  /*11c30*/  @!P4 LEA.HI.X R5, R17, R20, R165, 0x2, P3 ;  /* 0x000000141105c211 */ /* 0x000fe400018f14a5 */
        /* <DEDUP_REMOVED lines=9> */
[----:B-1----:R-:W-:Y:S01]  /*11cd0*/  @!P0 LEA.HI.X R11, R217, R20, R13, 0x2, P6 ;  /* 0x00000014d90b8211 */ /* 0x002fe200030f140d */
[----:B------:R1:W-:Y:S01]  /*11ce0*/  @!P1 ST.E.64 desc[UR40][R8.64], R34 ;  /* 0x0000002208009985 */ /* 0x0003e2000c101b28 */
[----:B0-----:R-:W-:-:S03]  /*11cf0*/  @!P3 LEA R4, P1, R216, R24, 0x2 ;  /* 0x00000018d804b211 */ /* 0x001fc600078210ff */
[----:B------:R0:W-:Y:S01]  /*11d00*/  @!P0 ST.E.64 desc[UR40][R10.64], R38 ;  /* 0x000000260a008985 */ /* 0x0001e2000c101b28 */
[----:B------:R-:W-:Y:S02]  /*11d10*/  ISETP.GE.AND P0, PT, R213, UR4, PT ;  /* 0x00000004d5007c0c */ /* 0x000fe4000bf06270 */
[C---:B---3--:R-:W-:Y:S02]  /*11d20*/  @!P4 LEA R12, P2, R215.reuse, R24, 0x2 ;  /* 0x00000018d70cc211 */ /* 0x048fe400078410ff */
        /* <DEDUP_REMOVED lines=9> */
[-C--:B----4-:R-:W-:Y:S02]  /*11dc0*/  @!P0 LEA R6, P6, R213, R24.reuse, 0x2 ;  /* 0x00000018d5068211 */ /* 0x090fe400078c10ff */
[----:B------:R-:W-:Y:S01]  /*11dd0*/  ISETP.GE.AND P4, PT, R209, UR4, PT ;  /* 0x00000004d1007c0c */ /* 0x000fe2000bf86270 */
[----:B------:R4:W-:Y:S01]  /*11de0*/  @!P5 ST.E.64 desc[UR40][R14.64], R50 ;  /* 0x000000320e00d985 */ /* 0x0009e2000c101b28 */
[----:B-1----:R-:W-:-:S02]  /*11df0*/  @!P1 LEA R8, P5, R212, R24, 0x2 ;  /* 0x00000018d4089211 */ /* 0x002fc400078a10ff */
        /* <DEDUP_REMOVED lines=8> */
[-C--:B---3--:R-:W-:Y:S01]  /*11e80*/  @!P3 LEA R4, P6, R210, R24.reuse, 0x2 ;  /* 0x00000018d204b211 */ /* 0x088fe200078c10ff */
[----:B------:R3:W-:Y:S01]  /*11e90*/  @!P2 ST.E.64 desc[UR40][R10.64], R62 ;  /* 0x0000003e0a00a985 */ /* 0x0007e2000c101b28 */
[C---:B-----5:R-:W-:Y:S02]  /*11ea0*/  @!P4 LEA R12, P2, R209.reuse, R24, 0x2 ;  /* 0x00000018d10cc211 */ /* 0x060fe400078410ff */
[----:B------:R-:W-:Y:S02]  /*11eb0*/  ISETP.GE.AND P1, PT, R206, UR4, PT ;  /* 0x00000004ce007c0c */ /* 0x000fe4000bf26270 */
[-C--:B------:R-:W-:Y:S02]  /*11ec0*/  @!P3 LEA.HI.X R5, R210, R20.reuse, R156, 0x2, P6 ;  /* 0x00000014d205b211 */ /* 0x080fe400030f149c */
[----:B------:R-:W-:Y:S02]  /*11ed0*/  @!P4 LEA.HI.X R13, R209, R20, R155, 0x2, P2 ;  /* 0x00000014d10dc211 */ /* 0x000fe400010f149b */
[----:B------:R-:W-:Y:S01]  /*11ee0*/  ISETP.GE.AND P2, PT, R205, UR4, PT ;  /* 0x00000004cd007c0c */ /* 0x000fe2000bf46270 */
[----:B------:R-:W-:Y:S01]  /*11ef0*/  @!P3 ST.E.64 desc[UR40][R4.64], R66 ;  /* 0x000000420400b985 */ /* 0x000fe2000c101b28 */
[----:B----4-:R-:W-:-:S03]  /*11f00*/  @!P5 LEA R14, P6, R208, R24, 0x2 ;  /* 0x00000018d00ed211 */ /* 0x010fc600078c10ff */
[----:B------:R4:W-:Y:S01]  /*11f10*/  @!P4 ST.E.64 desc[UR40][R12.64], R70 ;  /* 0x000000460c00c985 */ /* 0x0009e2000c101b28 */
[----:B------:R-:W-:Y:S02]  /*11f20*/  @!P5 LEA.HI.X R15, R208, R20, R154, 0x2, P6 ;  /* 0x00000014d00fd211 */ /* 0x000fe400030f149a */
[CC--:B0-----:R-:W-:Y:S02]  /*11f30*/  @!P0 LEA R6, P4, R207.reuse, R24.reuse, 0x2 ;  /* 0x00000018cf068211 */ /* 0x0c1fe400078810ff */
[----:B-1----:R-:W-:Y:S01]  /*11f40*/  @!P1 LEA R8, P3, R206, R24, 0x2 ;  /* 0x00000018ce089211 */ /* 0x002fe200078610ff */
[----:B------:R0:W-:Y:S01]  /*11f50*/  @!P5 ST.E.64 desc[UR40][R14.64], R74 ;  /* 0x0000004a0e00d985 */ /* 0x0001e2000c101b28 */
[----:B------:R-:W-:Y:S02]  /*11f60*/  @!P0 LEA.HI.X R7, R207, R20, R153, 0x2, P4 ;  /* 0x00000014cf078211 */ /* 0x000fe400020f1499 */
[----:B------:R-:W-:Y:S02]  /*11f70*/  ISETP.GE.AND P4, PT, R203, UR4, PT ;  /* 0x00000004cb007c0c */ /* 0x000fe4000bf86270 */
[----:B------:R-:W-:Y:S01]  /*11f80*/  ISETP.GE.AND P5, PT, R204, UR4, PT ;  /* 0x00000004cc007c0c */ /* 0x000fe2000bfa6270 */
[----:B------:R1:W-:Y:S01]  /*11f90*/  @!P0 ST.E.64 desc[UR40][R6.64], R78 ;  /* 0x0000004e06008985 */ /* 0x0003e2000c101b28 */
        /* <DEDUP_REMOVED lines=18> */
[-C--:B-1----:R-:W-:Y:S02]  /*120c0*/  @!P2 LEA R6, P6, R201, R24.reuse, 0x2 ;  /* 0x00000018c906a211 */ /* 0x082fe400078c10ff */
[----:B------:R-:W-:Y:S01]  /*120d0*/  ISETP.GE.AND P4, PT, R197, UR4, PT ;  /* 0x00000004c5007c0c */ /* 0x000fe2000bf86270 */
[----:B------:R1:W-:Y:S01]  /*120e0*/  @!P3 ST.E.64 desc[UR40][R14.64], R98 ;  /* 0x000000620e00b985 */ /* 0x0003e2000c101b28 */
[----:B---3--:R-:W-:Y:S02]  /*120f0*/  @!P1 LEA R8, P3, R200, R24, 0x2 ;  /* 0x00000018c8089211 */ /* 0x008fe400078610ff */
[----:B------:R-:W-:Y:S02]  /*12100*/  @!P2 LEA.HI.X R7, R201, R20, R234, 0x2, P6 ;  /* 0x00000014c907a211 */ /* 0x000fe400030f14ea */
[----:B----4-:R-:W-:-:S02]  /*12110*/  @!P0 LEA R10, P6, R199, R24, 0x2 ;  /* 0x00000018c70a8211 */ /* 0x010fc400078c10ff */
[-C--:B------:R-:W-:Y:S01]  /*12120*/  @!P1 LEA.HI.X R9, R200, R20.reuse, R233, 0x2, P3 ;  /* 0x00000014c8099211 */ /* 0x080fe200018f14e9 */
[----:B------:R3:W-:Y:S01]  /*12130*/  @!P2 ST.E.64 desc[UR40][R6.64], R102 ;  /* 0x000000660600a985 */ /* 0x0007e2000c101b28 */
[----:B------:R-:W-:Y:S02]  /*12140*/  ISETP.GE.AND P3, PT, R196, UR4, PT ;  /* 0x00000004c4007c0c */ /* 0x000fe4000bf66270 */
[----:B------:R-:W-:Y:S01]  /*12150*/  @!P0 LEA.HI.X R11, R199, R20, R232, 0x2, P6 ;  /* 0x00000014c70b8211 */ /* 0x000fe200030f14e8 */
[----:B------:R4:W-:Y:S01]  /*12160*/  @!P1 ST.E.64 desc[UR40][R8.64], R106 ;  /* 0x0000006a08009985 */ /* 0x0009e2000c101b28 */
[-C--:B0-----:R-:W-:Y:S02]  /*12170*/  @!P5 LEA R4, P1, R198, R24.reuse, 0x2 ;  /* 0x00000018c604d211 */ /* 0x081fe400078210ff */
[----:B-----5:R-:W-:Y:S01]  /*12180*/  @!P4 LEA R12, P2, R197, R24, 0x2 ;  /* 0x00000018c50cc211 */ /* 0x020fe200078410ff */
[----:B------:R-:W-:Y:S01]  /*12190*/  @!P0 ST.E.64 desc[UR40][R10.64], R110 ;  /* 0x0000006e0a008985 */ /* 0x000fe2000c101b28 */
[----:B------:R-:W-:-:S02]  /*121a0*/  ISETP.GE.AND P0, PT, R195, UR4, PT ;  /* 0x00000004c3007c0c */ /* 0x000fc4000bf06270 */
[----:B------:R-:W-:Y:S02]  /*121b0*/  @!P5 LEA.HI.X R5, R198, R20, R231, 0x2, P1 ;  /* 0x00000014c605d211 */ /* 0x000fe400008f14e7 */
[----:B------:R-:W-:Y:S02]  /*121c0*/  ISETP.GE.AND P1, PT, R194, UR4, PT ;  /* 0x00000004c2007c0c */ /* 0x000fe4000bf26270 */
[C---:B-1----:R-:W-:Y:S01]  /*121d0*/  @!P3 LEA R14, P6, R196.reuse, R24, 0x2 ;  /* 0x00000018c40eb211 */ /* 0x042fe200078c10ff */
[----:B------:R0:W-:Y:S01]  /*121e0*/  @!P5 ST.E.64 desc[UR40][R4.64], R114 ;  /* 0x000000720400d985 */ /* 0x0001e2000c101b28 */
[-C--:B------:R-:W-:Y:S02]  /*121f0*/  @!P4 LEA.HI.X R13, R197, R20.reuse, R230, 0x2, P2 ;  /* 0x00000014c50dc211 */ /* 0x080fe400010f14e6 */
[----:B------:R-:W-:Y:S02]  /*12200*/  @!P3 LEA.HI.X R15, R196, R20, R229, 0x2, P6 ;  /* 0x00000014c40fb211 */ /* 0x000fe400030f14e5 */
[----:B------:R-:W-:Y:S01]  /*12210*/  ISETP.GE.AND P2, PT, R191, UR4, PT ;  /* 0x00000004bf007c0c */ /* 0x000fe2000bf46270 */
[----:B------:R1:W-:Y:S01]  /*12220*/  @!P4 ST.E.64 desc[UR40][R12.64], R118 ;  /* 0x000000760c00c985 */ /* 0x0003e2000c101b28 */
[----:B------:R-:W-:-:S02]  /*12230*/  ISETP.GE.AND P4, PT, R193, UR4, PT ;  /* 0x00000004c1007c0c */ /* 0x000fc4000bf86270 */
[C---:B---3--:R-:W-:Y:S01]  /*12240*/  @!P0 LEA R6, P5, R195.reuse, R24, 0x2 ;  /* 0x00000018c3068211 */ /* 0x048fe200078a10ff */
[----:B------:R3:W-:Y:S01]  /*12250*/  @!P3 ST.E.64 desc[UR40][R14.64], R122 ;  /* 0x0000007a0e00b985 */ /* 0x0007e2000c101b28 */
[----:B------:R-:W-:Y:S02]  /*12260*/  ISETP.GE.AND P3, PT, R192, UR4, PT ;  /* 0x00000004c0007c0c */ /* 0x000fe4000bf66270 */
[----:B------:R-:W-:Y:S02]  /*12270*/  @!P0 LEA.HI.X R7, R195, R20, R228, 0x2, P5 ;  /* 0x00000014c3078211 */ /* 0x000fe400028f14e4 */
[----:B------:R-:W-:Y:S02]  /*12280*/  ISETP.GE.AND P5, PT, R190, UR4, PT ;  /* 0x00000004be007c0c */ /* 0x000fe4000bfa6270 */
[-C--:B----4-:R-:W-:Y:S01]  /*12290*/  @!P1 LEA R8, P6, R194, R24.reuse, 0x2 ;  /* 0x00000018c2089211 */ /* 0x090fe200078c10ff */
[----:B------:R4:W-:Y:S02]  /*122a0*/  @!P0 ST.E.64 desc[UR40][R6.64], R126 ;  /* 0x0000007e06008985 */ /* 0x0009e4000c101b28 */
[----:B0-----:R-:W-:-:S02]  /*122b0*/  @!P4 LEA R4, P0, R193, R24, 0x2 ;  /* 0x00000018c104c211 */ /* 0x001fc400078010ff */
[----:B------:R-:W-:Y:S02]  /*122c0*/  @!P1 LEA.HI.X R9, R194, R20, R227, 0x2, P6 ;  /* 0x00000014c2099211 */ /* 0x000fe400030f14e3 */
[----:B------:R-:W-:Y:S02]  /*122d0*/  @!P3 LEA R10, P6, R192, R24, 0x2 ;  /* 0x00000018c00ab211 */ /* 0x000fe400078c10ff */
[----:B------:R-:W-:Y:S01]  /*122e0*/  @!P4 LEA.HI.X R5, R193, R20, R226, 0x2, P0 ;  /* 0x00000014c105c211 */ /* 0x000fe200000f14e2 */
[----:B------:R4:W-:Y:S01]  /*122f0*/  @!P1 ST.E.64 desc[UR40][R8.64], R130 ;  /* 0x0000008208009985 */ /* 0x0009e2000c101b28 */
[-C--:B-1----:R-:W-:Y:S02]  /*12300*/  @!P2 LEA R12, P1, R191, R24.reuse, 0x2 ;  /* 0x00000018bf0ca211 */ /* 0x082fe400078210ff */
[----:B---3--:R-:W-:Y:S01]  /*12310*/  @!P5 LEA R14, P0, R190, R24, 0x2 ;  /* 0x00000018be0ed211 */ /* 0x008fe200078010ff */
        /* <DEDUP_REMOVED lines=13> */
.L_x_5413:
        /* <DEDUP_REMOVED lines=9> */
[----:B------:R-:W-:Y:S01]  /*12480*/  UISETP.NE.U32.AND UP1, UPT, UR10, URZ, UPT ;  /* 0x0000003f0a00728c */ /* 0x000fe2000bf25070 */
[----:B------:R-:W-:Y:S02]  /*12490*/  ULDC UR4, c[0x0][0xa88] ;  /* 0x0002a20000047ab9 */ /* 0x000fe40000000800 */
[----:B------:R-:W4:Y:S01]  /*124a0*/  @P1 LDG.E R9, desc[UR40][R4.64] ;  /* 0x0000002804091981 */ /* 0x000f22000c1e1900 */
[----:B------:R-:W-:Y:S01]  /*124b0*/  UISETP.NE.AND.EX UP1, UPT, UR11, URZ, UPT, UP1 ;  /* 0x0000003f0b00728c */ /* 0x000fe2000bf25310 */
[----:B------:R-:W-:-:S05]  /*124c0*/  IMAD.U32 R0, RZ, RZ, UR4 ;  /* 0x00000004ff007e24 */ /* 0x000fca000f8e00ff */
[----:B------:R-:W-:-:S05]  /*124d0*/  PLOP3.LUT P2, PT, PT, PT, UP1, 0x80, 0x0 ;  /* 0x000000000000781c */ /* 0x000fca0003f4f018 */
[----:B------:R-:W-:Y:S02]  /*124e0*/  @UP1 ULDC.64 UR10, c[0x0][0xc08] ;  /* 0x00030200000a1ab9 */ /* 0x000fe40000000a00 */
[----:B------:R-:W-:-:S06]  /*124f0*/  @UP1 UIMAD.WIDE UR10, UR43, 0x4, UR10 ;  /* 0x000000042b0a18a5 */ /* 0x000fcc000f8e020a */
[----:B------:R-:W-:Y:S02]  /*12500*/  IMAD.U32 R6, RZ, RZ, UR10 ;  /* 0x0000000aff067e24 */ /* 0x000fe4000f8e00ff */
[----:B------:R-:W-:-:S05]  /*12510*/  IMAD.U32 R7, RZ, RZ, UR11 ;  /* 0x0000000bff077e24 */ /* 0x000fca000f8e00ff */
[----:B------:R0:W5:Y:S01]  /*12520*/  @P2 LDG.E R0, desc[UR40][R6.64] ;  /* 0x0000002806002981 */ /* 0x000162000c1e1900 */
[----:B------:R-:W-:Y:S01]  /*12530*/  UISETP.NE.AND UP1, UPT, UR9, URZ, UPT ;  /* 0x0000003f0900728c */ /* 0x000fe2000bf25270 */
[----:B------:R-:W-:Y:S01]  /*12540*/  UMOV UR4, URZ ;  /* 0x0000003f00047c82 */ /* 0x000fe20008000000 */
[----:B------:R-:W1:Y:S09]  /*12550*/  S2R R8, SR_TID.X ;  /* 0x0000000000087919 */ /* 0x000e720000002100 */
[----:B------:R-:W-:Y:S01]  /*12560*/  @!UP1 ULDC UR9, c[0x0][0xad4] ;  /* 0x0002b50000099ab9 */ /* 0x000fe20000000800 */
[----:B-1----:R-:W-:-:S05]  /*12570*/  VIADD R3, R8, 0xffffff80 ;  /* 0xffffff8008037836 */ /* 0x002fca0000000000 */
[----:B------:R-:W-:Y:S02]  /*12580*/  ISETP.GT.AND P0, PT, R3, 0x3f, PT ;  /* 0x0000003f0300780c */ /* 0x000fe40003f04270 */
[----:B----4-:R-:W-:Y:S01]  /*12590*/  @P1 R2UR UR4, R9 ;  /* 0x00000000090412ca */ /* 0x010fe200000e0000 */
[----:B0-----:R-:W-:-:S14]  /*125a0*/  @P2 BRA `(.L_x_5422) ;  /* 0x0000000000102947 */ /* 0x001fdc0003800000 */
[----:B------:R-:W-:Y:S05]  /*125b0*/  @!P1 BRA `(.L_x_5422) ;  /* 0x00000000000c9947 */ /* 0x000fea0003800000 */
[----:B------:R-:W4:Y:S04]  /*125c0*/  LDG.E R3, desc[UR40][R4.64] ;  /* 0x0000002804037981 */ /* 0x000f28000c1e1900 */
[----:B-----5:R-:W4:Y:S02]  /*125d0*/  LDG.E R0, desc[UR40][R4.64+0x4] ;  /* 0x0000042804007981 */ /* 0x020f24000c1e1900 */
[----:B----4-:R-:W-:-:S07]  /*125e0*/  IMAD.IADD R0, R0, 0x1, -R3 ;  /* 0x0000000100007824 */ /* 0x010fce00078e0a03 */
.L_x_5422:
[----:B------:R-:W-:Y:S01]  /*125f0*/  USHF.R.S32.HI UR16, URZ, 0x1f, UR43 ;  /* 0x0000001f3f107899 */ /* 0x000fe2000801142b */
[----:B------:R-:W-:Y:S01]  /*12600*/  BSSY B1, `(.L_x_5423) ;  /* 0x000003a000017945 */ /* 0x000fe20003800000 */
[----:B------:R-:W-:Y:S02]  /*12610*/  USHF.R.S32.HI UR24, URZ, 0x1f, UR4 ;  /* 0x0000001f3f187899 */ /* 0x000fe40008011404 */
[----:B------:R-:W-:Y:S02]  /*12620*/  USEL UR8, UR43, URZ, !UP0 ;  /* 0x0000003f2b087287 */ /* 0x000fe4000c000000 */
[----:B------:R-:W-:Y:S01]  /*12630*/  USEL UR16, UR16, URZ, !UP0 ;  /* 0x0000003f10107287 */ /* 0x000fe2000c000000 */
[----:B------:R-:W-:Y:S11]  /*12640*/  @P0 BRA `(.L_x_5424) ;  /* 0x0000000000d40947 */ /* 0x000ff60003800000 */
[----:B------:R-:W0:Y:S01]  /*12650*/  LDC R9, c[0x0][0xbe8] ;  /* 0x0002fa00ff097b82 */ /* 0x000e220000000800 */
[----:B------:R-:W-:-:S05]  /*12660*/  IMAD.U32 R5, RZ, RZ, UR42 ;  /* 0x0000002aff057e24 */ /* 0x000fca000f8e00ff */
[----:B------:R-:W-:Y:S01]  /*12670*/  IADD3 R6, R5, -0x80, R8 ;  /* 0xffffff8005067810 */ /* 0x000fe20007ffe008 */
[----:B0----5:R-:W-:-:S05]  /*12680*/  IMAD R3, R0, R9, RZ ;  /* 0x0000000900037224 */ /* 0x021fca00078e02ff */
[----:B------:R-:W-:-:S13]  /*12690*/  ISETP.GE.AND P0, PT, R6, R3, PT ;  /* 0x000000030600720c */ /* 0x000fda0003f06270 */
[----:B------:R-:W-:Y:S05]  /*126a0*/  @P0 BRA `(.L_x_5424) ;  /* 0x0000000000bc0947 */ /* 0x000fea0003800000 */
[----:B------:R-:W-:Y:S01]  /*126b0*/  ISETP.NE.AND P0, PT, R9, 0x1, PT ;  /* 0x000000010900780c */ /* 0x000fe20003f05270 */
[----:B------:R-:W-:Y:S01]  /*126c0*/  UISETP.GT.AND UP0, UPT, UR9, 0x1, UPT ;  /* 0x000000010900788c */ /* 0x000fe2000bf04270 */
[----:B------:R-:W-:Y:S01]  /*126d0*/  UMOV UR20, 0x9b8 ;  /* 0x000009b800147882 */ /* 0x000fe20000000000 */
[----:B------:R-:W-:Y:S02]  /*126e0*/  ULOP3.LUT UR17, UR45, 0xff, URZ, 0xc0, !UPT ;  /* 0x000000ff2d117892 */ /* 0x000fe4000f8ec03f */
[----:B------:R-:W-:Y:S02]  /*126f0*/  USEL UR20, UR20, 0x978, UP0 ;  /* 0x0000097814147887 */ /* 0x000fe40008000000 */
[----:B------:R-:W-:-:S06]  /*12700*/  USEL UR17, UR17, URZ, UP0 ;  /* 0x0000003f11117287 */ /* 0x000fcc0008000000 */
[----:B------:R-:W0:Y:S04]  /*12710*/  @P0 LDC R3, c[0x0][0xbec] ;  /* 0x0002fb00ff030b82 */ /* 0x000e280000000800 */
[----:B------:R-:W-:Y:S01]  /*12720*/  ULDC.64 UR14, c[0x0][UR20+0x220] ;  /* 0x00008800140e7abb */ /* 0x000fe20008000a00 */
[----:B------:R-:W-:Y:S01]  /*12730*/  ULDC.64 UR12, c[0x0][UR20+0x218] ;  /* 0x00008600140c7abb */ /* 0x000fe20008000a00 */
[----:B------:R-:W-:Y:S02]  /*12740*/  ULDC.64 UR18, c[0x0][UR20+0x228] ;  /* 0x00008a0014127abb */ /* 0x000fe40008000a00 */
[----:B------:R-:W1:Y:S01]  /*12750*/  @P0 LDC R5, c[0x0][0xbf0] ;  /* 0x0002fc00ff050b82 */ /* 0x000e620000000800 */
[----:B------:R-:W-:Y:S02]  /*12760*/  UIMAD UR15, UR15, UR8, URZ ;  /* 0x000000080f0f72a4 */ /* 0x000fe4000f8e023f */
[----:B------:R-:W-:-:S02]  /*12770*/  UIMAD.WIDE.U32 UR10, UR12, UR44, URZ ;  /* 0x0000002c0c0a72a5 */ /* 0x000fc4000f8e003f */
[----:B------:R-:W-:Y:S02]  /*12780*/  UIMAD UR21, UR13, UR44, URZ ;  /* 0x0000002c0d1572a4 */ /* 0x000fe4000f8e023f */
[----:B------:R-:W-:Y:S02]  /*12790*/  UIMAD.WIDE.U32 UR22, UR18, UR17, URZ ;  /* 0x00000011121672a5 */ /* 0x000fe4000f8e003f */
[----:B------:R-:W-:Y:S02]  /*127a0*/  UIMAD.WIDE.U32 UR12, UR14, UR8, URZ ;  /* 0x000000080e0c72a5 */ /* 0x000fe4000f8e003f */
[----:B------:R-:W-:Y:S02]  /*127b0*/  UIMAD UR17, UR19, UR17, URZ ;  /* 0x00000011131172a4 */ /* 0x000fe4000f8e023f */
[----:B------:R-:W-:Y:S02]  /*127c0*/  UIMAD UR15, UR14, UR16, UR15 ;  /* 0x000000100e0f72a4 */ /* 0x000fe4000f8e020f */
[----:B------:R-:W-:Y:S01]  /*127d0*/  UIADD3 UR10, UP1, UP2, UR12, UR10, UR4 ;  /* 0x0000000a0c0a7290 */ /* 0x000fe2000fa3e004 */
[----:B0-----:R-:W-:Y:S01]  /*127e0*/  @P0 IMAD.HI.U32 R4, R6, R3, RZ ;  /* 0x0000000306040227 */ /* 0x001fe200078e00ff */
[----:B------:R-:W-:-:S02]  /*127f0*/  UIADD3 UR17, UR23, UR17, URZ ;  /* 0x0000001117117290 */ /* 0x000fc4000fffe03f */
[----:B------:R-:W-:Y:S01]  /*12800*/  UIADD3 UR21, UR11, UR21, URZ ;  /* 0x000000150b157290 */ /* 0x000fe2000fffe03f */
[----:B------:R-:W-:Y:S01]  /*12810*/  IMAD.MOV.U32 R3, RZ, RZ, R6 ;  /* 0x000000ffff037224 */ /* 0x000fe200078e0006 */
[----:B------:R-:W-:Y:S02]  /*12820*/  UIADD3 UR12, UR13, UR15, URZ ;  /* 0x0000000f0d0c7290 */ /* 0x000fe4000fffe03f */
[----:B------:R-:W-:Y:S01]  /*12830*/  IMAD.U32 R8, RZ, RZ, UR17 ;  /* 0x00000011ff087e24 */ /* 0x000fe2000f8e00ff */
[----:B-1----:R-:W-:Y:S01]  /*12840*/  @P0 SHF.R.U32.HI R3, RZ, R5, R4 ;  /* 0x00000005ff030219 */ /* 0x002fe20000011604 */
[----:B------:R-:W-:Y:S01]  /*12850*/  IMAD.U32 R4, RZ, RZ, UR22 ;  /* 0x00000016ff047e24 */ /* 0x000fe2000f8e00ff */
[----:B------:R-:W-:Y:S01]  /*12860*/  UIADD3.X UR12, UR12, UR21, UR24, UP1, UP2 ;  /* 0x000000150c0c7290 */ /* 0x000fe20008fe4418 */
[----:B------:R-:W-:Y:S01]  /*12870*/  IMAD.U32 R5, RZ, RZ, UR23 ;  /* 0x00000017ff057e24 */ /* 0x000fe2000f8e00ff */
[--C-:B------:R-:W-:Y:S01]  /*12880*/  SHF.R.S32.HI R5, RZ, 0x1f, R3.reuse ;  /* 0x0000001fff057819 */ /* 0x100fe20000011403 */
[----:B------:R-:W-:Y:S01]  /*12890*/  IMAD.MOV R7, RZ, RZ, -R3 ;  /* 0x000000ffff077224 */ /* 0x000fe200078e0a03 */
[----:B------:R-:W-:Y:S01]  /*128a0*/  IADD3 R4, P0, P1, R3, UR10, R4 ;  /* 0x0000000a03047c10 */ /* 0x000fe2000f91e004 */
[----:B------:R-:W-:-:S02]  /*128b0*/  ULDC.64 UR10, c[0x0][UR20+0x210] ;  /* 0x00008400140a7abb */ /* 0x000fc40008000a00 */
[----:B------:R-:W-:Y:S01]  /*128c0*/  IMAD R7, R9, R7, R6 ;  /* 0x0000000709077224 */ /* 0x000fe200078e0206 */
[----:B------:R-:W-:Y:S01]  /*128d0*/  IADD3.X R5, R5, UR12, R8, P0, P1 ;  /* 0x0000000c05057c10 */ /* 0x000fe200087e2408 */
[----:B------:R-:W-:Y:S01]  /*128e0*/  ULDC.64 UR12, c[0x0][0xba8] ;  /* 0x0002ea00000c7ab9 */ /* 0x000fe20000000a00 */
[----:B------:R-:W-:Y:S01]  /*128f0*/  @!UP0 ULDC UR12, c[0x0][0xb50] ;  /* 0x0002d400000c8ab9 */ /* 0x000fe20000000800 */
[C---:B------:R-:W-:Y:S01]  /*12900*/  IMAD R6, R7.reuse, UR11, RZ ;  /* 0x0000000b07067c24 */ /* 0x040fe2000f8e02ff */
[----:B------:R-:W-:Y:S01]  /*12910*/  SHF.R.S32.HI R3, RZ, 0x1f, R7 ;  /* 0x0000001fff037819 */ /* 0x000fe20000011407 */
        /* <DEDUP_REMOVED lines=8> */
.L_x_5424:
[----:B------:R-:W-:Y:S05]  /*129a0*/  BSYNC B1 ;  /* 0x0000000000017941 */ /* 0x000fea0003800000 */
.L_x_5423:
[----:B------:R-:W-:-:S06]  /*129b0*/  UISETP.GT.AND UP0, UPT, UR9, 0x1, UPT ;  /* 0x000000010900788c */ /* 0x000fcc000bf04270 */
[----:B------:R-:W-:-:S13]  /*129c0*/  PLOP3.LUT P0, PT, PT, PT, UP0, 0x80, 0x0 ;  /* 0x000000000000781c */ /* 0x000fda0003f0f008 */
[----:B------:R-:W-:Y:S05]  /*129d0*/  @P0 BRA `(.L_x_5419) ;  /* 0x00000008007c0947 */ /* 0x000fea0003800000 */
[----:B------:R-:W1:Y:S01]  /*129e0*/  LDC R11, c[0x0][0xbe8] ;  /* 0x0002fa00ff0b7b82 */ /* 0x000e620000000800 */
[----:B------:R-:W-:Y:S01]  /*129f0*/  ULDC UR14, c[0x0][0xac8] ;  /* 0x0002b200000e7ab9 */ /* 0x000fe20000000800 */
[----:B------:R-:W-:Y:S01]  /*12a00*/  ULDC.64 UR12, c[0x0][0xaa0] ;  /* 0x0002a800000c7ab9 */ /* 0x000fe20000000a00 */
[----:B------:R-:W-:Y:S01]  /*12a10*/  ISETP.GE.AND P1, PT, R188, UR14, PT ;  /* 0x0000000ebc007c0c */ /* 0x000fe2000bf26270 */
[----:B------:R-:W-:Y:S01]  /*12a20*/  UIMAD UR9, UR24, UR12, URZ ;  /* 0x0000000c180972a4 */ /* 0x000fe2000f8e023f */
[C---:B------:R-:W-:Y:S01]  /*12a30*/  ISETP.GE.AND P2, PT, R185.reuse, UR14, PT ;  /* 0x0000000eb9007c0c */ /* 0x040fe2000bf46270 */
[----:B------:R-:W-:Y:S01]  /*12a40*/  UIMAD.WIDE.U32 UR10, UR4, UR12, URZ ;  /* 0x0000000c040a72a5 */ /* 0x000fe2000f8e003f */
[----:B------:R-:W-:Y:S01]  /*12a50*/  SEL R4, RZ, 0xffffffff, P1 ;  /* 0xffffffffff047807 */ /* 0x000fe20000800000 */
[----:B------:R-:W-:Y:S01]  /*12a60*/  UIMAD UR9, UR4, UR13, UR9 ;  /* 0x0000000d040972a4 */ /* 0x000fe2000f8e0209 */
[----:B0-----:R-:W-:Y:S01]  /*12a70*/  SEL R3, RZ, 0x1, P2 ;  /* 0x00000001ff037807 */ /* 0x001fe20001000000 */
[C---:B------:R-:W-:Y:S01]  /*12a80*/  VIADD R37, R185.reuse, 0x80 ;  /* 0x00000080b9257836 */ /* 0x040fe20000000000 */
[----:B------:R-:W-:Y:S01]  /*12a90*/  ULDC.64 UR12, c[0x0][0xae8] ;  /* 0x0002ba00000c7ab9 */ /* 0x000fe20000000a00 */
[----:B------:R-:W-:Y:S01]  /*12aa0*/  IMAD.SHL.U32 R4, R4, 0x2, RZ ;  /* 0x0000000204047824 */ /* 0x000fe200078e00ff */
[----:B------:R-:W-:Y:S01]  /*12ab0*/  UIADD3 UR11, UR11, UR9, URZ ;  /* 0x000000090b0b7290 */ /* 0x000fe2000fffe03f */
[----:B------:R-:W-:Y:S01]  /*12ac0*/  VIADD R29, R185, 0xc0 ;  /* 0x000000c0b91d7836 */ /* 0x000fe20000000000 */
[----:B------:R-:W-:Y:S01]  /*12ad0*/  ISETP.GE.AND P1, PT, R37, UR14, PT ;  /* 0x0000000e25007c0c */ /* 0x000fe2000bf26270 */
[----:B------:R-:W-:Y:S01]  /*12ae0*/  VIADD R31, R185, 0x100 ;  /* 0x00000100b91f7836 */ /* 0x000fe20000000000 */
[----:B------:R-:W-:Y:S01]  /*12af0*/  LOP3.LUT R6, R4, 0x2, R3, 0xe2, !PT ;  /* 0x0000000204067812 */ /* 0x000fe200078ee203 */
[----:B------:R-:W-:Y:S01]  /*12b00*/  IMAD R3, R187, 0x20, R220 ;  /* 0x00000020bb037824 */ /* 0x000fe200078e02dc */
[----:B------:R-:W-:Y:S01]  /*12b10*/  UIMAD.WIDE.U32 UR10, UR44, UR12, UR10 ;  /* 0x0000000c2c0a72a5 */ /* 0x000fe2000f8e000a */
[----:B------:R-:W-:Y:S01]  /*12b20*/  VIADD R35, R185, 0x140 ;  /* 0x00000140b9237836 */ /* 0x000fe20000000000 */
[----:B------:R-:W-:Y:S01]  /*12b30*/  BSSY B1, `(.L_x_5425) ;  /* 0x0000065000017945 */ /* 0x000fe20003800000 */
[----:B------:R-:W-:Y:S01]  /*12b40*/  VIADD R8, R3, UR42 ;  /* 0x0000002a03087c36 */ /* 0x000fe20008000000 */
[----:B------:R-:W-:Y:S01]  /*12b50*/  SEL R3, RZ, 0xffffffff, P1 ;  /* 0xffffffffff037807 */ /* 0x000fe20000800000 */
[----:B------:R-:W-:Y:S01]  /*12b60*/  UIMAD UR11, UR44, UR13, UR11 ;  /* 0x0000000d2c0b72a4 */ /* 0x000fe2000f8e020b */
[----:B-1----:R-:W-:Y:S01]  /*12b70*/  ISETP.NE.AND P0, PT, R11, 0x1, PT ;  /* 0x000000010b00780c */ /* 0x002fe20003f05270 */
[----:B------:R-:W-:Y:S01]  /*12b80*/  VIADD R27, R185, 0x180 ;  /* 0x00000180b91b7836 */ /* 0x000fe20000000000 */
[----:B------:R-:W-:Y:S01]  /*12b90*/  ISETP.GE.AND P1, PT, R29, UR14, PT ;  /* 0x0000000e1d007c0c */ /* 0x000fe2000bf26270 */
[----:B------:R-:W-:Y:S01]  /*12ba0*/  ULDC.64 UR12, c[0x0][0xaf0] ;  /* 0x0002bc00000c7ab9 */ /* 0x000fe20000000a00 */
[----:B------:R-:W-:Y:S01]  /*12bb0*/  IMAD.SHL.U32 R9, R3, 0x4, RZ ;  /* 0x0000000403097824 */ /* 0x000fe200078e00ff */
[----:B------:R-:W-:Y:S01]  /*12bc0*/  UIMAD UR16, UR16, UR12, URZ ;  /* 0x0000000c101072a4 */ /* 0x000fe2000f8e023f */
[----:B------:R-:W-:Y:S01]  /*12bd0*/  IMAD.MOV.U32 R3, RZ, RZ, R8 ;  /* 0x000000ffff037224 */ /* 0x000fe200078e0008 */
[----:B------:R-:W-:Y:S01]  /*12be0*/  SHF.R.S32.HI R30, RZ, 0x1f, R31 ;  /* 0x0000001fff1e7819 */ /* 0x000fe2000001141f */
[----:B-----5:R-:W-:Y:S01]  /*12bf0*/  IMAD R25, R0, R11, RZ ;  /* 0x0000000b00197224 */ /* 0x020fe200078e02ff */
[----:B------:R-:W-:Y:S01]  /*12c00*/  UIMAD UR4, UR8, UR13, UR16 ;  /* 0x0000000d080472a4 */ /* 0x000fe2000f8e0210 */
[----:B------:R-:W-:Y:S01]  /*12c10*/  LOP3.LUT R6, R9, 0x4, R6, 0xe2, !PT ;  /* 0x0000000409067812 */ /* 0x000fe200078ee206 */
[----:B------:R-:W-:Y:S01]  /*12c20*/  UIMAD.WIDE.U32 UR8, UR8, UR12, UR10 ;  /* 0x0000000c080872a5 */ /* 0x000fe2000f8e000a */
[----:B------:R-:W-:Y:S01]  /*12c30*/  VIADD R26, R220, UR42 ;  /* 0x0000002adc1a7c36 */ /* 0x000fe20008000000 */
[----:B------:R-:W0:Y:S01]  /*12c40*/  @P0 LDC R5, c[0x0][0xbec] ;  /* 0x0002fb00ff050b82 */ /* 0x000e220000000800 */
[----:B------:R-:W-:Y:S01]  /*12c50*/  VIADD R33, R185, 0x1c0 ;  /* 0x000001c0b9217836 */ /* 0x000fe20000000000 */
[----:B------:R-:W-:Y:S01]  /*12c60*/  UIADD3 UR4, UR9, UR4, URZ ;  /* 0x0000000409047290 */ /* 0x000fe2000fffe03f */
[----:B------:R-:W-:-:S02]  /*12c70*/  SHF.R.S32.HI R32, RZ, 0x1f, R27 ;  /* 0x0000001fff207819 */ /* 0x000fc4000001141b */
[----:B------:R-:W-:Y:S02]  /*12c80*/  SHF.R.S32.HI R34, RZ, 0x1f, R37 ;  /* 0x0000001fff227819 */ /* 0x000fe40000011425 */
[----:B------:R-:W-:Y:S01]  /*12c90*/  SHF.R.S32.HI R28, RZ, 0x1f, R33 ;  /* 0x0000001fff1c7819 */ /* 0x000fe20000011421 */
[----:B------:R-:W1:Y:S01]  /*12ca0*/  @P0 LDC R7, c[0x0][0xbf0] ;  /* 0x0002fc00ff070b82 */ /* 0x000e620000000800 */
[----:B------:R-:W-:Y:S02]  /*12cb0*/  SHF.R.S32.HI R36, RZ, 0x1f, R29 ;  /* 0x0000001fff247819 */ /* 0x000fe4000001141d */
[----:B------:R-:W-:Y:S02]  /*12cc0*/  SHF.R.S32.HI R38, RZ, 0x1f, R35 ;  /* 0x0000001fff267819 */ /* 0x000fe40000011423 */
[----:B------:R-:W-:Y:S01]  /*12cd0*/  SHF.R.S32.HI R39, RZ, 0x1f, R188 ;  /* 0x0000001fff277819 */ /* 0x000fe200000114bc */
[----:B0-----:R-:W-:Y:S01]  /*12ce0*/  @P0 IMAD.HI.U32 R4, R8, R5, RZ ;  /* 0x0000000508040227 */ /* 0x001fe200078e00ff */
[----:B------:R-:W-:-:S02]  /*12cf0*/  SEL R5, RZ, 0xffffffff, P1 ;  /* 0xffffffffff057807 */ /* 0x000fc40000800000 */
[----:B------:R-:W-:-:S04]  /*12d00*/  ISETP.GE.AND P1, PT, R33, UR14, PT ;  /* 0x0000000e21007c0c */ /* 0x000fc8000bf26270 */
[----:B------:R-:W-:Y:S02]  /*12d10*/  SEL R0, RZ, 0x80, P1 ;  /* 0x00000080ff007807 */ /* 0x000fe40000800000 */
[----:B-1----:R-:W-:Y:S01]  /*12d20*/  @P0 SHF.R.U32.HI R3, RZ, R7, R4 ;  /* 0x00000007ff030219 */ /* 0x002fe20000011604 */
[----:B------:R-:W-:Y:S01]  /*12d30*/  IMAD.SHL.U32 R7, R5, 0x8, RZ ;  /* 0x0000000805077824 */ /* 0x000fe200078e00ff */
[----:B------:R-:W-:Y:S01]  /*12d40*/  ISETP.GE.AND P0, PT, R31, UR14, PT ;  /* 0x0000000e1f007c0c */ /* 0x000fe2000bf06270 */
[----:B------:R-:W-:Y:S02]  /*12d50*/  IMAD.U32 R4, RZ, RZ, UR8 ;  /* 0x00000008ff047e24 */ /* 0x000fe4000f8e00ff */
[----:B------:R-:W-:Y:S01]  /*12d60*/  IMAD.U32 R5, RZ, RZ, UR9 ;  /* 0x00000009ff057e24 */ /* 0x000fe2000f8e00ff */
[----:B------:R-:W-:Y:S01]  /*12d70*/  LOP3.LUT R10, R7, 0x8, R6, 0xe2, !PT ;  /* 0x00000008070a7812 */ /* 0x000fe200078ee206 */
[--C-:B------:R-:W-:Y:S01]  /*12d80*/  IMAD.MOV R7, RZ, RZ, -R3.reuse ;  /* 0x000000ffff077224 */ /* 0x100fe200078e0a03 */
[----:B------:R-:W-:Y:S01]  /*12d90*/  SHF.R.S32.HI R6, RZ, 0x1f, R3 ;  /* 0x0000001fff067819 */ /* 0x000fe20000011403 */
[----:B------:R-:W-:Y:S01]  /*12da0*/  ULDC.64 UR8, c[0x0][0xae0] ;  /* 0x0002b80000087ab9 */ /* 0x000fe20000000a00 */
[----:B------:R-:W-:Y:S01]  /*12db0*/  SEL R9, RZ, 0xffffffff, P0 ;  /* 0xffffffffff097807 */ /* 0x000fe20000000000 */
[----:B------:R-:W-:Y:S01]  /*12dc0*/  IMAD.U32 R5, RZ, RZ, UR4 ;  /* 0x00000004ff057e24 */ /* 0x000fe2000f8e00ff */
[----:B------:R-:W-:Y:S01]  /*12dd0*/  ISETP.GE.AND P0, PT, R35, UR14, PT ;  /* 0x0000000e23007c0c */ /* 0x000fe2000bf06270 */
[----:B------:R-:W-:-:S02]  /*12de0*/  IMAD R6, R6, UR8, RZ ;  /* 0x0000000806067c24 */ /* 0x000fc4000f8e02ff */
[----:B------:R-:W-:Y:S01]  /*12df0*/  IMAD R7, R11, R7, R8 ;  /* 0x000000070b077224 */ /* 0x000fe200078e0208 */
[----:B------:R-:W-:Y:S01]  /*12e00*/  SEL R8, RZ, 0xffffffff, P0 ;  /* 0xffffffffff087807 */ /* 0x000fe20000000000 */
[----:B------:R-:W-:Y:S01]  /*12e10*/  IMAD.SHL.U32 R13, R9, 0x10, RZ ;  /* 0x00000010090d7824 */ /* 0x000fe200078e00ff */
[----:B------:R-:W-:Y:S01]  /*12e20*/  ISETP.GE.AND P0, PT, R27, UR14, PT ;  /* 0x0000000e1b007c0c */ /* 0x000fe2000bf06270 */
[C---:B------:R-:W-:Y:S02]  /*12e30*/  IMAD R9, R3.reuse, UR9, R6 ;  /* 0x0000000903097c24 */ /* 0x040fe4000f8e0206 */
[----:B------:R-:W-:Y:S01]  /*12e40*/  IMAD.WIDE.U32 R4, R3, UR8, R4 ;  /* 0x0000000803047c25 */ /* 0x000fe2000f8e0004 */
[----:B------:R-:W-:Y:S01]  /*12e50*/  SHF.R.S32.HI R3, RZ, 0x1f, R7 ;  /* 0x0000001fff037819 */ /* 0x000fe20000011407 */
[----:B------:R-:W-:Y:S01]  /*12e60*/  ULDC.64 UR8, c[0x0][0xad8] ;  /* 0x0002b60000087ab9 */ /* 0x000fe20000000a00 */
[----:B------:R-:W-:Y:S01]  /*12e70*/  LOP3.LUT R10, R13, 0x10, R10, 0xe2, !PT ;  /* 0x000000100d0a7812 */ /* 0x000fe200078ee20a */
[----:B------:R-:W-:-:S02]  /*12e80*/  IMAD.IADD R5, R5, 0x1, R9 ;  /* 0x0000000105057824 */ /* 0x000fc400078e0209 */
[----:B------:R-:W-:Y:S02]  /*12e90*/  IMAD R6, R3, UR8, RZ ;  /* 0x0000000803067c24 */ /* 0x000fe4000f8e02ff */
[----:B------:R-:W-:-:S04]  /*12ea0*/  IMAD.WIDE.U32 R4, R7, UR8, R4 ;  /* 0x0000000807047c25 */ /* 0x000fc8000f8e0004 */
[----:B------:R-:W-:Y:S01]  /*12eb0*/  IMAD R3, R7, UR9, R6 ;  /* 0x0000000907037c24 */ /* 0x000fe2000f8e0206 */
[----:B------:R-:W-:Y:S01]  /*12ec0*/  ULDC.64 UR8, c[0x0][0xa80] ;  /* 0x0002a00000087ab9 */ /* 0x000fe20000000a00 */
[----:B------:R-:W-:Y:S01]  /*12ed0*/  SEL R7, RZ, 0x40, P0 ;  /* 0x00000040ff077807 */ /* 0x000fe20000000000 */
[----:B------:R-:W-:Y:S01]  /*12ee0*/  IMAD.SHL.U32 R9, R8, 0x20, RZ ;  /* 0x0000002008097824 */ /* 0x000fe200078e00ff */
[----:B---3--:R-:W-:Y:S01]  /*12ef0*/  LEA R20, P0, R4, UR8, 0x1 ;  /* 0x0000000804147c11 */ /* 0x008fe2000f8008ff */
[----:B------:R-:W-:-:S03]  /*12f00*/  IMAD.IADD R3, R5, 0x1, R3 ;  /* 0x0000000105037824 */ /* 0x000fc600078e0203 */
[----:B------:R-:W-:Y:S01]  /*12f10*/  LOP3.LUT R10, R9, 0x20, R10, 0xe2, !PT ;  /* 0x00000020090a7812 */ /* 0x000fe200078ee20a */
[----:B------:R0:W1:Y:S01]  /*12f20*/  SHFL.IDX PT, R6, R20, RZ, 0x181f ;  /* 0x00181fff14067589 */ /* 0x00006200000e0000 */
[----:B------:R-:W-:Y:S02]  /*12f30*/  LEA.HI.X R3, R4, UR9, R3, 0x1, P0 ;  /* 0x0000000904037c11 */ /* 0x000fe400080f0c03 */
[----:B------:R-:W-:Y:S02]  /*12f40*/  ISETP.GE.AND P0, PT, R26, R25, PT ;  /* 0x000000191a00720c */ /* 0x000fe40003f06270 */
[----:B------:R-:W-:Y:S02]  /*12f50*/  LOP3.LUT R21, R10, R7, RZ, 0xfc, !PT ;  /* 0x000000070a157212 */ /* 0x000fe400078efcff */
[----:B------:R0:W3:Y:S02]  /*12f60*/  SHFL.IDX PT, R7, R3, RZ, 0x181f ;  /* 0x00181fff03077589 */ /* 0x0000e400000e0000 */
[----:B------:R-:W-:-:S07]  /*12f70*/  LOP3.LUT R24, R21, R0, RZ, 0xfc, !PT ;  /* 0x0000000015187212 */ /* 0x000fce00078efcff */
[----:B0-----:R-:W-:Y:S05]  /*12f80*/  @P0 BRA `(.L_x_5426) ;  /* 0x00000000007c0947 */ /* 0x001fea0003800000 */
[----:B------:R-:W-:Y:S02]  /*12f90*/  ISETP.GE.AND P2, PT, R188, UR14, PT ;  /* 0x0000000ebc007c0c */ /* 0x000fe4000bf46270 */
[----:B------:R-:W-:Y:S02]  /*12fa0*/  ISETP.GE.AND P1, PT, R185, UR14, PT ;  /* 0x0000000eb9007c0c */ /* 0x000fe4000bf26270 */
[----:B------:R-:W-:Y:S02]  /*12fb0*/  ISETP.GE.AND P5, PT, R37, UR14, PT ;  /* 0x0000000e25007c0c */ /* 0x000fe4000bfa6270 */
[----:B------:R-:W-:-:S07]  /*12fc0*/  ISETP.GE.AND P3, PT, R29, UR14, PT ;  /* 0x0000000e1d007c0c */ /* 0x000fce000bf66270 */
[CC--:B-1----:R-:W-:Y:S02]  /*12fd0*/  @!P2 LEA R8, P0, R188.reuse, R6.reuse, 0x1 ;  /* 0x00000006bc08a211 */ /* 0x0c2fe400078008ff */
[----:B---3--:R-:W-:Y:S02]  /*12fe0*/  @!P1 IMAD.WIDE R4, R185, 0x2, R6 ;  /* 0x00000002b9049825 */ /* 0x008fe400078e0206 */
        /* <DEDUP_REMOVED lines=25> */
.L_x_5426:
[----:B------:R-:W-:Y:S05]  /*13180*/  BSYNC B1 ;  /* 0x0000000000017941 */ /* 0x000fea0003800000 */
.L_x_5425:
[----:B------:R-:W-:Y:S01]  /*13190*/  VIADD R0, R26, 0x20 ;  /* 0x000000201a007836 */ /* 0x000fe20000000000 */
[----:B---34-:R4:W0:Y:S04]  /*131a0*/  SHFL.IDX PT, R7, R3, 0x1, 0x181f ;  /* 0x00381f0003077f89 */ /* 0x01882800000e0000 */
[----:B------:R-:W-:Y:S01]  /*131b0*/  ISETP.GE.AND P0, PT, R0, R25, PT ;  /* 0x000000190000720c */ /* 0x000fe20003f06270 */
[----:B-1----:R4:W1:-:S12]  /*131c0*/  SHFL.IDX PT, R6, R20, 0x1, 0x181f ;  /* 0x00381f0014067f89 */ /* 0x00285800000e0000 */
[----:B----4-:R-:W-:Y:S05]  /*131d0*/  @P0 BRA `(.L_x_5419) ;  /* 0x00000000007c0947 */ /* 0x010fea0003800000 */
        /* <DEDUP_REMOVED lines=31> */
.L_x_5419:
[----:B------:R-:W-:Y:S05]  /*133d0*/  BSYNC B0 ;  /* 0x0000000000007941 */ /* 0x000fea0003800000 */
.L_x_5412:
[----:B------:R-:W-:Y:S02]  /*133e0*/  ULDC UR4, c[0x0][0xc3c] ;  /* 0x00030f0000047ab9 */ /* 0x000fe40000000800 */
[----:B------:R-:W-:-:S06]  /*133f0*/  UISETP.GE.AND UP0, UPT, UR6, UR4, UPT ;  /* 0x000000040600728c */ /* 0x000fcc000bf06270 */
[----:B------:R-:W-:-:S13]  /*13400*/  PLOP3.LUT P0, PT, PT, PT, UP0, 0x80, 0x0 ;  /* 0x000000000000781c */ /* 0x000fda0003f0f008 */
[----:B------:R-:W-:Y:S05]  /*13410*/  @!P0 BRA `(.L_x_5427) ;  /* 0xfffffedc00dc8947 */ /* 0x000fea000383ffff */
[----:B------:R-:W-:Y:S05]  /*13420*/  EXIT ;  /* 0x000000000000794d */ /* 0x000fea0003800000 */
.L_x_5313:
        /* <DEDUP_REMOVED lines=18> */
.L_x_5428:
        /* <DEDUP_REMOVED lines=43> */
.L_x_5432:
        /* <DEDUP_REMOVED lines=39> */
.L_x_5430:
        /* <DEDUP_REMOVED lines=12> */
.L_x_5433:
[----:B---34-:R-:W-:Y:S01]  /*13b30*/  IMAD R2, R3, UR5, R10 ;  /* 0x0000000503027c24 */ /* 0x018fe2000f8e020a */
[----:B-1----:R-:W-:Y:S01]  /*13b40*/  ISETP.NE.AND P0, PT, R8, 0x1, PT ;  /* 0x000000010800780c */ /* 0x002fe20003f05270 */
[----:B------:R-:W-:-:S03]  /*13b50*/  VIADD R14, R9, UR4 ;  /* 0x00000004090e7c36 */ /* 0x000fc60008000000 */
[----:B------:R1:W-:Y:S01]  /*13b60*/  STL [R1], R2 ;  /* 0x0000000201007387 */ /* 0x0003e20000100800 */
[----:B------:R-:W-:-:S03]  /*13b70*/  IADD3 R5, -R2, UR6, RZ ;  /* 0x0000000602057c10 */ /* 0x000fc6000fffe1ff */
[----:B------:R1:W-:Y:S05]  /*13b80*/  STL [R1+0xc], R14 ;  /* 0x00000c0e01007387 */ /* 0x0003ea0000100800 */
[----:B------:R-:W-:Y:S05]  /*13b90*/  @!P0 BRA `(.L_x_5434) ;  /* 0x0000000000e08947 */ /* 0x000fea0003800000 */
[----:B0-2---:R-:W-:Y:S02]  /*13ba0*/  IABS R7, R4 ;  /* 0x0000000400077213 */ /* 0x005fe40000000000 */
[----:B------:R-:W-:Y:S02]  /*13bb0*/  IABS R9, R8 ;  /* 0x0000000800097213 */ /* 0x000fe40000000000 */
[----:B------:R-:W0:Y:S08]  /*13bc0*/  I2F.RP R10, R7 ;  /* 0x00000007000a7306 */ /* 0x000e300000209400 */
[----:B------:R-:W2:Y:S08]  /*13bd0*/  I2F.RP R11, R9 ;  /* 0x00000009000b7306 */ /* 0x000eb00000209400 */
[----:B0-----:R-:W1:Y:S08]  /*13be0*/  MUFU.RCP R10, R10 ;  /* 0x0000000a000a7308 */ /* 0x001e700000001000 */
[----:B--2---:R-:W-:Y:S01]  /*13bf0*/  MUFU.RCP R11, R11 ;  /* 0x0000000b000b7308 */ /* 0x004fe20000001000 */
[----:B-1----:R-:W-:Y:S01]  /*13c00*/  VIADD R2, R10, 0xffffffe ;  /* 0x0ffffffe0a027836 */ /* 0x002fe20000000000 */
[----:B------:R-:W-:-:S06]  /*13c10*/  IABS R10, R4 ;  /* 0x00000004000a7213 */ /* 0x000fcc0000000000 */
[----:B------:R0:W1:Y:S02]  /*13c20*/  F2I.FTZ.U32.TRUNC.NTZ R3, R2 ;  /* 0x0000000200037305 */ /* 0x000064000021f000 */
[----:B0-----:R-:W-:Y:S02]  /*13c30*/  IMAD.MOV.U32 R2, RZ, RZ, RZ ;  /* 0x000000ffff027224 */ /* 0x001fe400078e00ff */
[----:B-1----:R-:W-:-:S04]  /*13c40*/  IMAD.MOV R12, RZ, RZ, -R3 ;  /* 0x000000ffff0c7224 */ /* 0x002fc800078e0a03 */
[----:B------:R-:W-:-:S04]  /*13c50*/  IMAD R13, R12, R7, RZ ;  /* 0x000000070c0d7224 */ /* 0x000fc800078e02ff */
[----:B------:R-:W-:Y:S01]  /*13c60*/  IMAD.HI.U32 R3, R3, R13, R2 ;  /* 0x0000000d03037227 */ /* 0x000fe200078e0002 */
[----:B------:R-:W-:-:S03]  /*13c70*/  IABS R2, R5 ;  /* 0x0000000500027213 */ /* 0x000fc60000000000 */
[----:B------:R-:W-:Y:S02]  /*13c80*/  IMAD.MOV R13, RZ, RZ, -R10 ;  /* 0x000000ffff0d7224 */ /* 0x000fe400078e0a0a */
[----:B------:R-:W-:-:S04]  /*13c90*/  IMAD.HI.U32 R10, R3, R2, RZ ;  /* 0x00000002030a7227 */ /* 0x000fc800078e00ff */
[----:B------:R-:W-:Y:S02]  /*13ca0*/  IMAD R2, R10, R13, R2 ;  /* 0x0000000d0a027224 */ /* 0x000fe400078e0202 */
[----:B------:R-:W-:-:S03]  /*13cb0*/  VIADD R3, R11, 0xffffffe ;  /* 0x0ffffffe0b037836 */ /* 0x000fc60000000000 */
[----:B------:R-:W-:-:S03]  /*13cc0*/  ISETP.GT.U32.AND P1, PT, R7, R2, PT ;  /* 0x000000020700720c */ /* 0x000fc60003f24070 */
[----:B------:R-:W0:Y:S10]  /*13cd0*/  F2I.FTZ.U32.TRUNC.NTZ R3, R3 ;  /* 0x0000000300037305 */ /* 0x000e34000021f000 */
[----:B------:R-:W-:-:S02]  /*13ce0*/  @!P1 IMAD.IADD R2, R2, 0x1, -R7 ;  /* 0x0000000102029824 */ /* 0x000fc400078e0a07 */
[----:B------:R-:W-:Y:S01]  /*13cf0*/  @!P1 VIADD R10, R10, 0x1 ;  /* 0x000000010a0a9836 */ /* 0x000fe20000000000 */
[----:B------:R-:W-:Y:S02]  /*13d00*/  ISETP.NE.AND P1, PT, R4, RZ, PT ;  /* 0x000000ff0400720c */ /* 0x000fe40003f25270 */
[----:B------:R-:W-:Y:S01]  /*13d10*/  ISETP.GE.U32.AND P0, PT, R2, R7, PT ;  /* 0x000000070200720c */ /* 0x000fe20003f06070 */
[----:B0-----:R-:W-:-:S04]  /*13d20*/  IMAD.MOV R2, RZ, RZ, -R3 ;  /* 0x000000ffff027224 */ /* 0x001fc800078e0a03 */
[----:B------:R-:W-:Y:S02]  /*13d30*/  IMAD R7, R2, R9, RZ ;  /* 0x0000000902077224 */ /* 0x000fe400078e02ff */
[----:B------:R-:W-:-:S04]  /*13d40*/  IMAD.MOV.U32 R2, RZ, RZ, RZ ;  /* 0x000000ffff027224 */ /* 0x000fc800078e00ff */
        /* <DEDUP_REMOVED lines=29> */
.L_x_5434:
        /* <DEDUP_REMOVED lines=61> */
.L_x_5435:
[----:B01----:R-:W-:-:S05]  /*142f0*/  LOP3.LUT R3, RZ, R2, RZ, 0x33, !PT ;  /* 0x00000002ff037212 */ /* 0x003fca00078e33ff */
[----:B------:R-:W-:-:S05]  /*14300*/  IMAD.IADD R2, R4, 0x1, R3 ;  /* 0x0000000104027824 */ /* 0x000fca00078e0203 */
[----:B------:R1:W-:Y:S01]  /*14310*/  STL [R1+0x4], R2 ;  /* 0x0000040201007387 */ /* 0x0003e20000100800 */
[----:B------:R-:W-:Y:S05]  /*14320*/  BRA `(.L_x_5436) ;  /* 0x0000000000107947 */ /* 0x000fea0003800000 */
.L_x_5431:
[----:B------:R-:W-:Y:S01]  /*14330*/  IMAD.U32 R2, RZ, RZ, UR6 ;  /* 0x00000006ff027e24 */ /* 0x000fe2000f8e00ff */
[----:B------:R0:W-:Y:S04]  /*14340*/  STL [R1+0x4], RZ ;  /* 0x000004ff01007387 */ /* 0x0001e80000100800 */
[----:B------:R0:W-:Y:S04]  /*14350*/  STL [R1+0x8], RZ ;  /* 0x000008ff01007387 */ /* 0x0001e80000100800 */
[----:B------:R0:W-:Y:S02]  /*14360*/  STL [R1], R2 ;  /* 0x0000000201007387 */ /* 0x0001e40000100800 */
.L_x_5436:
        /* <DEDUP_REMOVED lines=10> */
.L_x_5429:
        /* <DEDUP_REMOVED lines=8> */
[----:B------:R-:W2:Y:S01]  /*14490*/  S2UR UR5, SR_CgaCtaId ;  /* 0x00000000000579c3 */ /* 0x000ea20000008800 */
[C---:B---3--:R-:W-:Y:S01]  /*144a0*/  IMAD.SHL.U32 R0, R6.reuse, 0x8, RZ ;  /* 0x0000000806007824 */ /* 0x048fe200078e00ff */
[----:B------:R-:W-:Y:S01]  /*144b0*/  LOP3.LUT R4, R6, 0x7f, RZ, 0xc0, !PT ;  /* 0x0000007f06047812 */ /* 0x000fe200078ec0ff */
[----:B------:R-:W-:Y:S01]  /*144c0*/  UMOV UR4, 0x400 ;  /* 0x0000040000047882 */ /* 0x000fe20000000000 */
[----:B------:R-:W-:Y:S01]  /*144d0*/  BSSY B8, `(.L_x_5437) ;  /* 0x00006a2000087945 */ /* 0x000fe20003800000 */
[----:B------:R-:W-:Y:S01]  /*144e0*/  ULDC UR37, c[0x0][0xc] ;  /* 0x0000030000257ab9 */ /* 0x000fe20000000800 */
[----:B------:R-:W-:Y:S01]  /*144f0*/  LOP3.LUT R3, R0, 0x1f8, RZ, 0xc0, !PT ;  /* 0x000001f800037812 */ /* 0x000fe200078ec0ff */
[----:B01----:R-:W-:Y:S01]  /*14500*/  IMAD.SHL.U32 R2, R4, 0x8, RZ ;  /* 0x0000000804027824 */ /* 0x003fe200078e00ff */
[----:B------:R-:W-:Y:S01]  /*14510*/  ULDC.64 UR38, c[0x0][0x198] ;  /* 0x0000660000267ab9 */ /* 0x000fe20000000a00 */
[----:B------:R-:W-:Y:S01]  /*14520*/  IMAD.MOV.U32 R0, RZ, RZ, 0x1 ;  /* 0x00000001ff007424 */ /* 0x000fe200078e00ff */
[----:B------:R-:W-:Y:S01]  /*14530*/  LOP3.LUT R3, R3, 0x38, R6, 0x78, !PT ;  /* 0x0000003803037812 */ /* 0x000fe200078e7806 */
[----:B------:R-:W-:-:S03]  /*14540*/  IMAD.SHL.U32 R6, R6, 0x10, RZ ;  /* 0x0000001006067824 */ /* 0x000fc600078e00ff */
[----:B------:R-:W-:Y:S02]  /*14550*/  LOP3.LUT R2, R3, 0x200, R2, 0xf8, !PT ;  /* 0x0000020003027812 */ /* 0x000fe400078ef802 */
[----:B------:R-:W-:-:S04]  /*14560*/  SHF.R.U32.HI R3, RZ, 0x3, R4 ;  /* 0x00000003ff037819 */ /* 0x000fc80000011604 */
[----:B------:R-:W-:Y:S01]  /*14570*/  LOP3.LUT R3, R3, 0x70, R6, 0xf8, !PT ;  /* 0x0000007003037812 */ /* 0x000fe200078ef806 */
[----:B--2---:R-:W-:-:S06]  /*14580*/  ULEA UR4, UR5, UR4, 0x18 ;  /* 0x0000000405047291 */ /* 0x004fcc000f8ec03f */
[----:B------:R-:W-:-:S04]  /*14590*/  IMAD.U32 R19, RZ, RZ, UR4 ;  /* 0x00000004ff137e24 */ /* 0x000fc8000f8e00ff */
[----:B------:R-:W-:-:S05]  /*145a0*/  IMAD R2, R2, 0x2, R19 ;  /* 0x0000000202027824 */ /* 0x000fca00078e0213 */
[----:B------:R0:W-:Y:S04]  /*145b0*/  STL [R1+0x54], R2 ;  /* 0x0000540201007387 */ /* 0x0001e80000100800 */
[----:B------:R0:W-:Y:S04]  /*145c0*/  STL [R1+0x48], RZ ;  /* 0x000048ff01007387 */ /* 0x0001e80000100800 */
[----:B------:R0:W-:Y:S04]  /*145d0*/  STL [R1+0x14], R0 ;  /* 0x0000140001007387 */ /* 0x0001e80000100800 */
[----:B------:R0:W-:Y:S02]  /*145e0*/  STL [R1+0x10], RZ ;  /* 0x000010ff01007387 */ /* 0x0001e40000100800 */
.L_x_5565:
[----:B--2---:R-:W2:Y:S01]  /*145f0*/  LDL R9, [R1+0xc] ;  /* 0x00000c0001097983 */ /* 0x004ea20000100800 */
[----:B------:R-:W-:Y:S05]  /*14600*/  YIELD ;  /* 0x0000000000007946 */ /* 0x000fea0003800000 */
[----:B------:R-:W-:Y:S01]  /*14610*/  ULDC.64 UR4, c[0x0][0xa28] ;  /* 0x00028a0000047ab9 */ /* 0x000fe20000000a00 */
[----:B0-----:R-:W-:Y:S01]  /*14620*/  IMAD.MOV.U32 R0, RZ, RZ, RZ ;  /* 0x000000ffff007224 */ /* 0x001fe200078e00ff */
[----:B------:R-:W-:Y:S01]  /*14630*/  ISETP.NE.U32.AND P0, PT, RZ, UR4, PT ;  /* 0x00000004ff007c0c */ /* 0x000fe2000bf05070 */
[----:B-1----:R-:W0:Y:S01]  /*14640*/  LDC.64 R4, c[0x0][0xa00] ;  /* 0x00028000ff047b82 */ /* 0x002e220000000a00 */
[----:B------:R-:W-:Y:S01]  /*14650*/  IMAD.MOV.U32 R10, RZ, RZ, RZ ;  /* 0x000000ffff0a7224 */ /* 0x000fe200078e00ff */
[----:B------:R-:W-:Y:S01]  /*14660*/  ULDC.64 UR6, c[0x0][0xa08] ;  /* 0x0002820000067ab9 */ /* 0x000fe20000000a00 */
[----:B------:R-:W-:Y:S01]  /*14670*/  ISETP.NE.AND.EX P0, PT, RZ, UR5, PT, P0 ;  /* 0x00000005ff007c0c */ /* 0x000fe2000bf05300 */
[----:B------:R-:W-:-:S12]  /*14680*/  ULDC.64 UR4, c[0x0][0xa18] ;  /* 0x0002860000047ab9 */ /* 0x000fd80000000a00 */
        /* <DEDUP_REMOVED lines=37> */
.L_x_5438:
        /* <DEDUP_REMOVED lines=12> */
[----:B------:R-:W3:Y:S02]  /*149a0*/  LDC.64 R2, c[0x0][0xa20] ;  /* 0x00028800ff027b82 */ /* 0x000ee40000000a00 */
[----:B---3--:R-:W-:-:S05]  /*149b0*/  IMAD.WIDE R2, R9, 0x4, R2 ;  /* 0x0000000409027825 */ /* 0x008fca00078e0202 */
[----:B------:R3:W5:Y:S01]  /*149c0*/  LDG.E R7, desc[UR40][R2.64] ;  /* 0x0000002802077981 */ /* 0x000762000c1e1900 */
[----:B------:R-:W-:Y:S05]  /*149d0*/  BRA `(.L_x_5440) ;  /* 0x0000000000107947 */ /* 0x000fea0003800000 */
.L_x_5439:
[----:B------:R-:W-:Y:S05]  /*149e0*/  @!P1 BRA `(.L_x_5440) ;  /* 0x00000000000c9947 */ /* 0x000fea0003800000 */
[----:B------:R-:W3:Y:S04]  /*149f0*/  LDG.E R7, desc[UR40][R2.64] ;  /* 0x0000002802077981 */ /* 0x000ee8000c1e1900 */
[----:B------:R-:W3:Y:S02]  /*14a00*/  LDG.E R2, desc[UR40][R2.64+0x4] ;  /* 0x0000042802027981 */ /* 0x000ee4000c1e1900 */
[----:B---3--:R-:W-:-:S07]  /*14a10*/  IMAD.IADD R7, R2, 0x1, -R7 ;  /* 0x0000000102077824 */ /* 0x008fce00078e0a07 */
.L_x_5440:
        /* <DEDUP_REMOVED lines=12> */
[----:B------:R-:W-:-:S05]  /*14ae0*/  VIADD R4, R0, 0x3f ;  /* 0x0000003f00047836 */ /* 0x000fca0000000000 */
[----:B------:R-:W-:-:S04]  /*14af0*/  SHF.R.S32.HI R2, RZ, 0x1f, R4 ;  /* 0x0000001fff027819 */ /* 0x000fc80000011404 */
[----:B------:R-:W-:Y:S02]  /*14b00*/  LEA.HI R4, R2, R4, RZ, 0x6 ;  /* 0x0000000402047211 */ /* 0x000fe400078f30ff */
[----:B------:R-:W-:Y:S02]  /*14b10*/  IADD3 R2, R0, 0x1, -R10 ;  /* 0x0000000100027810 */ /* 0x000fe40007ffe80a */
[----:B------:R-:W-:-:S03]  /*14b20*/  SHF.R.S32.HI R9, RZ, 0x6, R4 ;  /* 0x00000006ff097819 */ /* 0x000fc60000011404 */
[----:B------:R-:W-:Y:S02]  /*14b30*/  IMAD.IADD R7, R2, 0x1, R7 ;  /* 0x0000000102077824 */ /* 0x000fe400078e0207 */
[----:B------:R-:W3:Y:S01]  /*14b40*/  LDC.64 R2, c[0x0][0x9e0] ;  /* 0x00027800ff027b82 */ /* 0x000ee20000000a00 */
[----:B------:R2:W-:Y:S01]  /*14b50*/  STL [R1+0x58], R9 ;  /* 0x0000580901007387 */ /* 0x0005e20000100800 */
        /* <DEDUP_REMOVED lines=14> */
.L_x_5443:
[----:B------:R-:W-:-:S13]  /*14c40*/  ISETP.NE.AND P0, PT, R3, 0x1, PT ;  /* 0x000000010300780c */ /* 0x000fda0003f05270 */
[----:B------:R-:W2:Y:S02]  /*14c50*/  @P0 LDC.64 R4, c[0x0][0x9e8] ;  /* 0x00027a00ff040b82 */ /* 0x000ea40000000a00 */
[----:B--2---:R-:W-:-:S05]  /*14c60*/  @P0 IMAD.HI.U32 R4, R8, R4, RZ ;  /* 0x0000000408040227 */ /* 0x004fca00078e00ff */
[----:B------:R-:W-:-:S07]  /*14c70*/  @P0 SHF.R.U32.HI R8, RZ, R5, R4 ;  /* 0x00000005ff080219 */ /* 0x000fce0000011604 */
.L_x_5444:
[----:B------:R-:W-:Y:S05]  /*14c80*/  BSYNC B0 ;  /* 0x0000000000007941 */ /* 0x000fea0003800000 */
.L_x_5442:
[----:B------:R-:W-:-:S05]  /*14c90*/  IMAD R8, R8, R3, R3 ;  /* 0x0000000308087224 */ /* 0x000fca00078e0203 */
[----:B------:R-:W-:-:S07]  /*14ca0*/  VIMNMX R2, R2, R8, PT ;  /* 0x0000000802027248 */ /* 0x000fce0003fe0100 */
.L_x_5441:
[----:B------:R-:W2:Y:S01]  /*14cb0*/  @P1 LDC R4, c[0x0][0x44c] ;  /* 0x00011300ff041b82 */ /* 0x000ea20000000800 */
[----:B------:R-:W-:Y:S01]  /*14cc0*/  IMAD.MOV.U32 R5, RZ, RZ, R11 ;  /* 0x000000ffff057224 */ /* 0x000fe200078e000b */
[----:B------:R-:W-:Y:S01]  /*14cd0*/  ULDC UR4, c[0x0][0x9dc] ;  /* 0x0002770000047ab9 */ /* 0x000fe20000000800 */
[----:B------:R-:W-:-:S05]  /*14ce0*/  VIADD R2, R2, 0x3f ;  /* 0x0000003f02027836 */ /* 0x000fca0000000000 */
[----:B------:R-:W3:Y:S01]  /*14cf0*/  @P1 LDC R7, c[0x0][0x450] ;  /* 0x00011400ff071b82 */ /* 0x000ee20000000800 */
[----:B--2---:R-:W-:-:S05]  /*14d00*/  @P1 IMAD.HI.U32 R4, R11, R4, RZ ;  /* 0x000000040b041227 */ /* 0x004fca00078e00ff */
[----:B---3--:R-:W-:-:S04]  /*14d10*/  @P1 SHF.R.U32.HI R5, RZ, R7, R4 ;  /* 0x00000007ff051219 */ /* 0x008fc80000011604 */
[----:B------:R-:W-:Y:S02]  /*14d20*/  IADD3 R7, R5, R0, -R10 ;  /* 0x0000000005077210 */ /* 0x000fe40007ffe80a */
[----:B------:R-:W-:-:S04]  /*14d30*/  SHF.R.S32.HI R0, RZ, 0x1f, R2 ;  /* 0x0000001fff007819 */ /* 0x000fc80000011402 */
[----:B------:R-:W-:Y:S01]  /*14d40*/  LEA.HI R0, R0, R2, RZ, 0x6 ;  /* 0x0000000200007211 */ /* 0x000fe200078f30ff */
[----:B------:R-:W-:-:S03]  /*14d50*/  VIADD R2, R7, -UR4 ;  /* 0x8000000407027c36 */ /* 0x000fc60008000000 */
[----:B------:R-:W-:-:S04]  /*14d60*/  SHF.R.S32.HI R4, RZ, 0x6, R0 ;  /* 0x00000006ff047819 */ /* 0x000fc80000011400 */
        /* <DEDUP_REMOVED lines=13> */
.L_x_5447:
[----:B------:R-:W-:-:S13]  /*14e40*/  ISETP.NE.AND P0, PT, R3, 0x1, PT ;  /* 0x000000010300780c */ /* 0x000fda0003f05270 */
[----:B--2---:R-:W2:Y:S02]  /*14e50*/  @P0 LDC.64 R4, c[0x0][0x9e8] ;  /* 0x00027a00ff040b82 */ /* 0x004ea40000000a00 */
[----:B--2---:R-:W-:-:S05]  /*14e60*/  @P0 IMAD.HI.U32 R4, R7, R4, RZ ;  /* 0x0000000407040227 */ /* 0x004fca00078e00ff */
[----:B------:R-:W-:-:S07]  /*14e70*/  @P0 SHF.R.U32.HI R7, RZ, R5, R4 ;  /* 0x00000005ff070219 */ /* 0x000fce0000011604 */
.L_x_5448:
[----:B------:R-:W-:Y:S05]  /*14e80*/  BSYNC B0 ;  /* 0x0000000000007941 */ /* 0x000fea0003800000 */
.L_x_5446:
[----:B------:R-:W-:-:S05]  /*14e90*/  IMAD R3, R7, R3, RZ ;  /* 0x0000000307037224 */ /* 0x000fca00078e02ff */
[----:B------:R-:W-:-:S07]  /*14ea0*/  VIMNMX R2, R2, R3, !PT ;  /* 0x0000000302027248 */ /* 0x000fce0007fe0100 */
.L_x_5445:
[----:B------:R-:W-:Y:S01]  /*14eb0*/  SHF.R.S32.HI R3, RZ, 0x1f, R2 ;  /* 0x0000001fff037819 */ /* 0x000fe20000011402 */
[----:B------:R-:W-:Y:S01]  /*14ec0*/  IMAD.MOV.U32 R5, RZ, RZ, RZ ;  /* 0x000000ffff057224 */ /* 0x000fe200078e00ff */
[----:B--2---:R-:W-:Y:S01]  /*14ed0*/  SHF.R.U32.HI R4, RZ, 0x10, R6 ;  /* 0x00000010ff047819 */ /* 0x004fe20000011606 */
[----:B------:R-:W-:Y:S01]  /*14ee0*/  BSSY B0, `(.L_x_5449) ;  /* 0x0000029000007945 */ /* 0x000fe20003800000 */
[----:B------:R-:W-:Y:S01]  /*14ef0*/  LEA.HI R3, R3, R2, RZ, 0x6 ;  /* 0x0000000203037211 */ /* 0x000fe200078f30ff */
[----:B01----:R-:W-:Y:S01]  /*14f00*/  IMAD.MOV.U32 R10, RZ, RZ, R5 ;  /* 0x000000ffff0a7224 */ /* 0x003fe200078e0005 */
[----:B------:R-:W-:Y:S02]  /*14f10*/  ISETP.NE.AND P0, PT, R4, RZ, PT ;  /* 0x000000ff0400720c */ /* 0x000fe40003f05270 */
[----:B------:R-:W-:Y:S02]  /*14f20*/  SHF.R.S32.HI R3, RZ, 0x6, R3 ;  /* 0x00000006ff037819 */ /* 0x000fe40000011403 */
[----:B------:R-:W-:-:S02]  /*14f30*/  LOP3.LUT R8, R6, 0xff, RZ, 0xc0, !PT ;  /* 0x000000ff06087812 */ /* 0x000fc400078ec0ff */
        /* <DEDUP_REMOVED lines=35> */
.L_x_5450:
[----:B------:R-:W-:Y:S05]  /*15170*/  BSYNC B0 ;  /* 0x0000000000007941 */ /* 0x000fea0003800000 */
.L_x_5449:
        /* <DEDUP_REMOVED lines=15> */
[----:B------:R-:W0:Y:S02]  /*15270*/  FLO.U32 R0, UR4 ;  /* 0x0000000400007d00 */ /* 0x000e2400080e0000 */
        /* <DEDUP_REMOVED lines=10> */
.L_x_5452:
        /* <DEDUP_REMOVED lines=20> */
.L_x_5455:
[----:B------:R-:W-:Y:S05]  /*15460*/  BSYNC B6 ;  /* 0x0000000000067941 */ /* 0x000fea0003800000 */
.L_x_5454:
        /* <DEDUP_REMOVED lines=20> */
.L_x_5458:
        /* <DEDUP_REMOVED lines=15> */
.L_x_5457:
[----:B------:R-:W-:Y:S05]  /*156a0*/  BSYNC B6 ;  /* 0x0000000000067941 */ /* 0x000fea0003800000 */
.L_x_5456:
[----:B------:R-:W3:Y:S01]  /*156b0*/  LDL R0, [R1+0xc] ;  /* 0x00000c0001007983 */ /* 0x000ee20000100800 */
[----:B------:R-:W-:Y:S02]  /*156c0*/  ULDC.64 UR4, c[0x0][0x9f8] ;  /* 0x00027e0000047ab9 */ /* 0x000fe40000000a00 */
[----:B------:R-:W-:Y:S01]  /*156d0*/  ISETP.NE.U32.AND P0, PT, RZ, UR4, PT ;  /* 0x00000004ff007c0c */ /* 0x000fe2000bf05070 */
[----:B------:R-:W4:Y:S03]  /*156e0*/  LDL R16, [R1+0x30] ;  /* 0x0000300001107983 */ /* 0x000f260000100800 */
        /* <DEDUP_REMOVED lines=20> */
.L_x_5582:
        /* <DEDUP_REMOVED lines=9> */
.L_x_5585:
        /* <DEDUP_REMOVED lines=9> */
[----:B-1----:R-:W1:Y:S02]  /*15950*/  @P0 LDC.64 R4, c[0x0][0x440] ;  /* 0x00011000ff040b82 */ /* 0x002e640000000a00 */
        /* <DEDUP_REMOVED lines=14> */
.L_x_5462:
[----:B------:R-:W4:Y:S04]  /*15a40*/  LDL R0, [R1+0x10] ;  /* 0x0000100001007983 */ /* 0x000f280000100800 */
[----:B---3--:R-:W3:Y:S01]  /*15a50*/  LDL R2, [R1+0x14] ;  /* 0x0000140001027983 */ /* 0x008ee20000100800 */
[----:B----4-:R-:W-:Y:S01]  /*15a60*/  IMAD R0, R0, 0x8, R19 ;  /* 0x0000000800007824 */ /* 0x010fe200078e0213 */
[----:B---3--:R-:W-:-:S04]  /*15a70*/  SHF.L.U32 R2, R2, 0x1f, RZ ;  /* 0x0000001f02027819 */ /* 0x008fc800000006ff */
[----:B------:R-:W3:Y:S02]  /*15a80*/  SYNCS.PHASECHK.TRANS64.TRYWAIT P0, [R0+URZ+0x28c40], R2 ;  /* 0x028c4002000075a7 */ /* 0x000ee4000800017f */
[----:B---3--:R-:W-:Y:S05]  /*15a90*/  @!P0 BRA `(.L_x_5463) ;  /* 0x0000005c00548947 */ /* 0x008fea0003800000 */
.L_x_5586:
        /* <DEDUP_REMOVED lines=11> */
.L_x_5464:
[----:B------:R-:W4:Y:S04]  /*15b50*/  LDL R3, [R1+0x10] ;  /* 0x0000100001037983 */ /* 0x000f280000100800 */
[----:B-1----:R-:W2:Y:S04]  /*15b60*/  LDL R4, [R1+0x20] ;  /* 0x0000200001047983 */ /* 0x002ea80000100800 */
        /* <DEDUP_REMOVED lines=21> */
.L_x_5460:
[----:B------:R-:W3:Y:S01]  /*15cc0*/  LDL.LU R3, [R1+0x3c] ;  /* 0x00003c0001037983 */ /* 0x000ee20000300800 */
[----:B------:R-:W-:Y:S05]  /*15cd0*/  WARPSYNC.ALL ;  /* 0x0000000000007948 */ /* 0x000fea0003800000 */
[----:B------:R-:W-:Y:S01]  /*15ce0*/  ULDC.64 UR4, c[0x0][0x298] ;  /* 0x0000a60000047ab9 */ /* 0x000fe20000000a00 */
[----:B------:R-:W-:Y:S01]  /*15cf0*/  BSSY B6, `(.L_x_5465) ;  /* 0x000001c000067945 */ /* 0x000fe20003800000 */
[----:B------:R-:W-:Y:S01]  /*15d00*/  BAR.SYNC.DEFER_BLOCKING 0x8, 0x100 ;  /* 0x0204000000007b1d */ /* 0x000fe20000010000 */
[----:B---3--:R-:W-:Y:S01]  /*15d10*/  SHF.R.S32.HI R0, RZ, 0x1f, R3 ;  /* 0x0000001fff007819 */ /* 0x008fe20000011403 */
[----:B-1----:R-:W-:-:S04]  /*15d20*/  IMAD.WIDE.U32 R4, R3, UR4, RZ ;  /* 0x0000000403047c25 */ /* 0x002fc8000f8e00ff */
        /* <DEDUP_REMOVED lines=24> */
.L_x_5466:
[----:B------:R-:W-:Y:S05]  /*15eb0*/  BSYNC B6 ;  /* 0x0000000000067941 */ /* 0x000fea0003800000 */
.L_x_5465:
[----:B-1----:R-:W3:Y:S01]  /*15ec0*/  LDL.LU R0, [R1+0x3c] ;  /* 0x00003c0001007983 */ /* 0x002ee20000300800 */
[----:B------:R-:W-:Y:S01]  /*15ed0*/  ULDC.64 UR6, c[0x0][0xa00] ;  /* 0x0002800000067ab9 */ /* 0x000fe20000000a00 */
[----:B------:R-:W-:Y:S01]  /*15ee0*/  ULDC.64 UR4, c[0x0][0x2d8] ;  /* 0x0000b60000047ab9 */ /* 0x000fe20000000a00 */
[----:B0-----:R-:W0:Y:S01]  /*15ef0*/  LDC R7, c[0x0][0x448] ;  /* 0x00011200ff077b82 */ /* 0x001e220000000800 */
[----:B------:R-:W3:Y:S04]  /*15f00*/  LDL.LU.64 R2, [R1+0x40] ;  /* 0x0000400001027983 */ /* 0x000ee80000300a00 */
[----:B------:R-:W4:Y:S04]  /*15f10*/  LDL R5, [R1+0xc] ;  /* 0x00000c0001057983 */ /* 0x000f280000100800 */
[----:B------:R-:W2:Y:S01]  /*15f20*/  LDL R12, [R1+0x24] ;  /* 0x00002400010c7983 */ /* 0x000ea20000100800 */
[----:B------:R-:W-:Y:S01]  /*15f30*/  ISETP.NE.U32.AND P0, PT, RZ, UR6, PT ;  /* 0x00000006ff007c0c */ /* 0x000fe2000bf05070 */
[----:B------:R-:W-:-:S03]  /*15f40*/  ULDC UR6, c[0x0][0x2b8] ;  /* 0x0000ae0000067ab9 */ /* 0x000fc60000000800 */
[----:B------:R-:W-:Y:S01]  /*15f50*/  ISETP.NE.AND.EX P0, PT, RZ, UR7, PT, P0 ;  /* 0x00000007ff007c0c */ /* 0x000fe2000bf05300 */
[----:B------:R-:W1:Y:S02]  /*15f60*/  S2R R8, SR_TID.X ;  /* 0x0000000000087919 */ /* 0x000e640000002100 */
[----:B-1----:R-:W-:Y:S02]  /*15f70*/  IMAD.SHL.U32 R8, R8, 0x10, RZ ;  /* 0x0000001008087824 */ /* 0x002fe400078e00ff */
[----:B---3--:R-:W-:Y:S01]  /*15f80*/  IMAD.MOV.U32 R3, RZ, RZ, R0 ;  /* 0x000000ffff037224 */ /* 0x008fe200078e0000 */
[----:B----4-:R-:W-:-:S04]  /*15f90*/  SHF.R.S32.HI R0, RZ, 0x1f, R5 ;  /* 0x0000001fff007819 */ /* 0x010fc80000011405 */
[----:B------:R-:W-:Y:S02]  /*15fa0*/  SEL R4, R0, RZ, !P0 ;  /* 0x000000ff00047207 */ /* 0x000fe40004000000 */
[----:B------:R-:W-:Y:S02]  /*15fb0*/  SEL R0, R5, RZ, !P0 ;  /* 0x000000ff05007207 */ /* 0x000fe40004000000 */
[----:B------:R-:W1:Y:S01]  /*15fc0*/  S2R R5, SR_TID.X ;  /* 0x0000000000057919 */ /* 0x000e620000002100 */
[----:B------:R-:W-:-:S04]  /*15fd0*/  IMAD.WIDE.U32 R2, R17, UR4, R2 ;  /* 0x0000000411027c25 */ /* 0x000fc8000f8e0002 */
[----:B------:R-:W-:Y:S01]  /*15fe0*/  IMAD R3, R17, UR5, R3 ;  /* 0x0000000511037c24 */ /* 0x000fe2000f8e0203 */
[----:B------:R-:W-:Y:S02]  /*15ff0*/  ULDC.64 UR4, c[0x0][0x2e0] ;  /* 0x0000b80000047ab9 */ /* 0x000fe40000000a00 */
[----:B------:R-:W-:Y:S02]  /*16000*/  IMAD R4, R4, UR4, RZ ;  /* 0x0000000404047c24 */ /* 0x000fe4000f8e02ff */
[----:B------:R-:W-:-:S04]  /*16010*/  IMAD.WIDE.U32 R2, R0, UR4, R2 ;  /* 0x0000000400027c25 */ /* 0x000fc8000f8e0002 */
[----:B------:R-:W-:Y:S01]  /*16020*/  IMAD R0, R0, UR5, R4 ;  /* 0x0000000500007c24 */ /* 0x000fe2000f8e0204 */
[----:B0-----:R-:W-:Y:S01]  /*16030*/  ISETP.NE.AND P0, PT, R7, 0x1, PT ;  /* 0x000000010700780c */ /* 0x001fe20003f05270 */
[----:B------:R-:W0:Y:S01]  /*16040*/  S2R R9, SR_TID.X ;  /* 0x0000000000097919 */ /* 0x000e220000002100 */
[----:B------:R-:W-:-:S11]  /*16050*/  ULDC.64 UR4, c[0x0][0x2d0] ;  /* 0x0000b40000047ab9 */ /* 0x000fd60000000a00 */
[----:B------:R-:W3:Y:S01]  /*16060*/  @P0 LDC R6, c[0x0][0x450] ;  /* 0x00011400ff060b82 */ /* 0x000ee20000000800 */
[----:B-1----:R-:W-:-:S04]  /*16070*/  LOP3.LUT R5, R5, 0x7f, RZ, 0xc0, !PT ;  /* 0x0000007f05057812 */ /* 0x002fc800078ec0ff */
[----:B------:R-:W-:-:S04]  /*16080*/  SHF.R.U32.HI R5, RZ, 0x3, R5 ;  /* 0x00000003ff057819 */ /* 0x000fc80000011605 */
[----:B------:R-:W-:Y:S02]  /*16090*/  LOP3.LUT R8, R5, 0x70, R8, 0xf8, !PT ;  /* 0x0000007005087812 */ /* 0x000fe400078ef808 */
[----:B------:R-:W1:Y:S03]  /*160a0*/  @P0 LDC R5, c[0x0][0x44c] ;  /* 0x00011300ff050b82 */ /* 0x000e660000000800 */
[----:B--2---:R-:W-:Y:S02]  /*160b0*/  IMAD.IADD R4, R8, 0x1, R12 ;  /* 0x0000000108047824 */ /* 0x004fe400078e020c */
[----:B------:R2:W5:Y:S01]  /*160c0*/  LDL R8, [R1+0x54] ;  /* 0x0000540001087983 */ /* 0x0005620000100800 */
[----:B------:R-:W-:Y:S02]  /*160d0*/  IMAD.IADD R3, R3, 0x1, R0 ;  /* 0x0000000103037824 */ /* 0x000fe400078e0200 */
[----:B------:R-:W-:Y:S01]  /*160e0*/  IMAD.MOV.U32 R0, RZ, RZ, R4 ;  /* 0x000000ffff007224 */ /* 0x000fe200078e0004 */
[----:B------:R-:W4:Y:S01]  /*160f0*/  S2R R10, SR_TID.X ;  /* 0x00000000000a7919 */ /* 0x000f220000002100 */
[----:B-1----:R-:W-:-:S05]  /*16100*/  @P0 IMAD.HI.U32 R5, R4, R5, RZ ;  /* 0x0000000504050227 */ /* 0x002fca00078e00ff */
        /* <DEDUP_REMOVED lines=10> */
[----:B0-----:R-:W-:-:S04]  /*161b0*/  IMAD.SHL.U32 R9, R9, 0x8, RZ ;  /* 0x0000000809097824 */ /* 0x001fc800078e00ff */
[----:B------:R-:W-:Y:S02]  /*161c0*/  IMAD R0, R0, UR4, RZ ;  /* 0x0000000400007c24 */ /* 0x000fe4000f8e02ff */
[----:B------:R-:W-:-:S04]  /*161d0*/  IMAD.WIDE.U32 R2, R4, UR4, R2 ;  /* 0x0000000404027c25 */ /* 0x000fc8000f8e0002 */
[----:B------:R-:W-:Y:S01]  /*161e0*/  IMAD R0, R4, UR5, R0 ;  /* 0x0000000504007c24 */ /* 0x000fe2000f8e0200 */
[----:B------:R-:W-:Y:S01]  /*161f0*/  ULDC.64 UR4, c[0x0][0x280] ;  /* 0x0000a00000047ab9 */ /* 0x000fe20000000a00 */
[----:B------:R-:W-:Y:S02]  /*16200*/  LOP3.LUT R9, R9, 0x38, RZ, 0xc0, !PT ;  /* 0x0000003809097812 */ /* 0x000fe400078ec0ff */
[----:B------:R-:W-:Y:S01]  /*16210*/  IMAD.IADD R0, R3, 0x1, R0 ;  /* 0x0000000103007824 */ /* 0x000fe200078e0200 */
[----:B------:R-:W-:Y:S01]  /*16220*/  LEA R4, P1, R2, UR4, 0x1 ;  /* 0x0000000402047c11 */ /* 0x000fe2000f8208ff */
[----:B------:R-:W-:Y:S01]  /*16230*/  UMOV UR4, 0xffffffff ;  /* 0xffffffff00047882 */ /* 0x000fe20000000000 */
[----:B----4-:R-:W-:Y:S02]  /*16240*/  LOP3.LUT R10, R10, 0x7f, RZ, 0xc0, !PT ;  /* 0x0000007f0a0a7812 */ /* 0x010fe400078ec0ff */
[----:B------:R-:W-:Y:S02]  /*16250*/  ISETP.GE.AND P0, PT, R9, UR6, PT ;  /* 0x0000000609007c0c */ /* 0x000fe4000bf06270 */
[----:B------:R-:W-:-:S02]  /*16260*/  LEA.HI.X R0, R2, UR5, R0, 0x1, P1 ;  /* 0x0000000502007c11 */ /* 0x000fc400088f0c00 */
[----:B------:R-:W-:Y:S01]  /*16270*/  SHF.R.U32.HI R10, RZ, 0x3, R10 ;  /* 0x00000003ff0a7819 */ /* 0x000fe2000001160a */
[----:B--2---:R-:W-:Y:S08]  /*16280*/  BRA.DIV UR4, `(.L_x_5467) ;  /* 0x00000056046c7947 */ /* 0x004ff0000b800000 */
[----:B------:R-:W2:Y:S04]  /*16290*/  LDL.LU R6, [R1+0x28] ;  /* 0x0000280001067983 */ /* 0x000ea80000300800 */
[----:B------:R-:W3:Y:S01]  /*162a0*/  LDL.LU R5, [R1+0x24] ;  /* 0x0000240001057983 */ /* 0x000ee20000300800 */
        /* <DEDUP_REMOVED lines=24> */
[----:B------:R-:W-:Y:S04]  /*16430*/  SHFL.IDX PT, R4, R4, 0x3, 0x181f ;  /* 0x00781f0004047f89 */ /* 0x000fe800000e0000 */
[----:B0-----:R-:W0:Y:S04]  /*16440*/  SHFL.IDX PT, R6, R0, 0x2, 0x181f ;  /* 0x00581f0000067f89 */ /* 0x001e2800000e0000 */
[----:B------:R-:W2:Y:S01]  /*16450*/  SHFL.IDX PT, R0, R0, 0x3, 0x181f ;  /* 0x00781f0000007f89 */ /* 0x000ea200000e0000 */
[----:B-1----:R-:W-:-:S05]  /*16460*/  @!P1 LEA R5, P2, R9, R5, 0x1 ;  /* 0x0000000509059211 */ /* 0x002fca00078408ff */
[----:B0-----:R-:W-:-:S04]  /*16470*/  @!P1 IMAD.X R6, RZ, RZ, R6, P2 ;  /* 0x000000ffff069224 */ /* 0x001fc800010e0606 */
[----:B------:R-:W-:Y:S02]  /*16480*/  @!P1 IMAD.MOV.U32 R7, RZ, RZ, R6 ;  /* 0x000000ffff079224 */ /* 0x000fe400078e0006 */
[----:B------:R-:W-:-:S05]  /*16490*/  @!P1 IMAD.MOV.U32 R6, RZ, RZ, R5 ;  /* 0x000000ffff069224 */ /* 0x000fca00078e0005 */
[----:B--2---:R0:W-:Y:S02]  /*164a0*/  @!P1 LDGSTS.E.BYPASS.LTC128B.128 [R8+0x21400], desc[UR40][R6.64], !P0 ;  /* 0x2140000006089fae */ /* 0x0041e4000c101d68 */
.L_x_5595:
[----:B------:R-:W-:-:S05]  /*164b0*/  VIADD R3, R3, 0x30 ;  /* 0x0000003003037836 */ /* 0x000fca0000000000 */
[----:B------:R-:W-:-:S13]  /*164c0*/  ISETP.GE.AND P1, PT, R3, R2, PT ;  /* 0x000000020300720c */ /* 0x000fda0003f26270 */
[----:B------:R-:W-:-:S05]  /*164d0*/  @!P1 LEA R2, P2, R9, R4, 0x1 ;  /* 0x0000000409029211 */ /* 0x000fca00078408ff */
[----:B------:R-:W-:-:S05]  /*164e0*/  @!P1 IMAD.X R3, RZ, RZ, R0, P2 ;  /* 0x000000ffff039224 */ /* 0x000fca00010e0600 */
[----:B------:R-:W-:Y:S01]  /*164f0*/  @!PT LDS RZ, [RZ] ;  /* 0x00000000fffff984 */ /* 0x000fe20000000800 */
[----:B------:R-:W-:Y:S01]  /*16500*/  @!PT LDS RZ, [RZ] ;  /* 0x00000000fffff984 */ /* 0x000fe20000000800 */
[----:B------:R-:W-:Y:S01]  /*16510*/  @!PT LDS RZ, [RZ] ;  /* 0x00000000fffff984 */ /* 0x000fe20000000800 */
[----:B------:R1:W-:Y:S01]  /*16520*/  @!P1 LDGSTS.E.BYPASS.LTC128B.128 [R8+0x21c00], desc[UR40][R2.64], !P0 ;  /* 0x21c0000002089fae */ /* 0x0003e2000c101d68 */
[----:B------:R-:W-:Y:S01]  /*16530*/  PLOP3.LUT P0, PT, PT, PT, PT, 0x80, 0x0 ;  /* 0x000000000000781c */ /* 0x000fe20003f0f070 */
[----:B------:R-:W-:-:S12]  /*16540*/  NOP ;  /* 0x0000000000007918 */ /* 0x000fd80000000000 */
.L_x_5468:
[----:B------:R-:W-:Y:S02]  /*16550*/  PLOP3.LUT P1, PT, P1, P0, PT, 0xa2, 0x0 ;  /* 0x000000000000781c */ /* 0x000fe40000f21472 */
[----:B------:R-:W-:-:S08]  /*16560*/  @P0 R2UR P1, UR4, R19 ;  /* 0x00000000130402ca */ /* 0x000fd00000020000 */
[----:B------:R-:W-:-:S05]  /*16570*/  @P0 PLOP3.LUT P0, PT, P1, PT, PT, 0x80, 0x0 ;  /* 0x000000000000081c */ /* 0x000fca0000f0f070 */
[----:B------:R-:W-:Y:S01]  /*16580*/  @!P1 SYNCS.ARRIVE.TRANS64.RED.A0T1 RZ, [UR4+0x28c00], RZ ;  /* 0x028c00ffffff99a7 */ /* 0x000fe20008200404 */
[----:B------:R-:W-:Y:S07]  /*16590*/  @!P1 ARRIVES.LDGSTSBAR.64.TRANSCNT [UR4+0x28c00] ;  /* 0x028c0000ff0099b0 */ /* 0x000fee0008000a84 */
[----:B------:R-:W-:Y:S05]  /*165a0*/  @P0 BRA.U.ANY `(.L_x_5468) ;  /* 0xfffffffd00e80947 */ /* 0x000fea000393ffff */
[----:B-1----:R-:W2:Y:S02]  /*165b0*/  LDL.LU R2, [R1+0x48] ;  /* 0x0000480001027983 */ /* 0x002ea40000300800 */
        /* <DEDUP_REMOVED lines=9> */
[----:B------:R-:W2:Y:S03]  /*16650*/  SYNCS.PHASECHK.TRANS64.TRYWAIT P0, [R19+URZ+0x28c20], R0 ;  /* 0x028c2000130075a7 */ /* 0x000ea6000800017f */
[----:B-12---:R-:W-:Y:S05]  /*16660*/  @!P0 BRA `(.L_x_5470) ;  /* 0x0000005400b88947 */ /* 0x006fea0003800000 */
.L_x_5596:
[----:B------:R-:W-:Y:S05]  /*16670*/  BSYNC B0 ;  /* 0x0000000000007941 */ /* 0x000fea0003800000 */
.L_x_5469:
[----:B------:R-:W-:Y:S01]  /*16680*/  LOP3.LUT P0, RZ, R18, 0x1, RZ, 0xc0, !PT ;  /* 0x0000000112ff7812 */ /* 0x000fe2000780c0ff */
[----:B------:R-:W-:-:S12]  /*16690*/  BSSY B0, `(.L_x_5471) ;  /* 0x0000097000007945 */ /* 0x000fd80003800000 */
[----:B------:R-:W-:Y:S05]  /*166a0*/  @!P0 BRA `(.L_x_5472) ;  /* 0x0000000800548947 */ /* 0x000fea0003800000 */
[----:B------:R-:W1:Y:S04]  /*166b0*/  LDL R4, [R1+0x10] ;  /* 0x0000100001047983 */ /* 0x000e680000100800 */
[----:B------:R-:W2:Y:S01]  /*166c0*/  LDL R2, [R1+0x14] ;  /* 0x0000140001027983 */ /* 0x000ea20000100800 */
[----:B------:R-:W-:Y:S01]  /*166d0*/  BSSY B1, `(.L_x_5473) ;  /* 0x0000008000017945 */ /* 0x000fe20003800000 */
[----:B------:R-:W3:Y:S02]  /*166e0*/  S2R R3, SR_TID.X ;  /* 0x0000000000037919 */ /* 0x000ee40000002100 */
[----:B---3--:R-:W-:-:S04]  /*166f0*/  LOP3.LUT R3, R3, 0x7f, RZ, 0xc0, !PT ;  /* 0x0000007f03037812 */ /* 0x008fc800078ec0ff */
[----:B------:R-:W-:Y:S01]  /*16700*/  ISETP.NE.AND P1, PT, R3, RZ, PT ;  /* 0x000000ff0300720c */ /* 0x000fe20003f25270 */
[----:B-1----:R-:W-:Y:S01]  /*16710*/  IMAD R0, R4, 0x8, R19 ;  /* 0x0000000804007824 */ /* 0x002fe200078e0213 */
[----:B--2---:R-:W-:-:S04]  /*16720*/  SHF.L.U32 R2, R2, 0x1f, RZ ;  /* 0x0000001f02027819 */ /* 0x004fc800000006ff */
[----:B------:R-:W1:Y:S02]  /*16730*/  SYNCS.PHASECHK.TRANS64.TRYWAIT P0, [R0+URZ+0x28c60], R2 ;  /* 0x028c6002000075a7 */ /* 0x000e64000800017f */
[----:B-1----:R-:W-:Y:S05]  /*16740*/  @!P0 BRA `(.L_x_5474) ;  /* 0x0000005400948947 */ /* 0x002fea0003800000 */
.L_x_5597:
[----:B------:R-:W-:Y:S05]  /*16750*/  BSYNC B1 ;  /* 0x0000000000017941 */ /* 0x000fea0003800000 */
.L_x_5473:
[----:B------:R-:W-:Y:S04]  /*16760*/  BSSY B1, `(.L_x_5475) ;  /* 0x0000009000017945 */ /* 0x000fe80003800000 */
        /* <DEDUP_REMOVED lines=8> */
.L_x_5476:
[----:B------:R-:W-:Y:S05]  /*167f0*/  BSYNC B1 ;  /* 0x0000000000017941 */ /* 0x000fea0003800000 */
.L_x_5475:
[----:B------:R-:W2:Y:S04]  /*16800*/  LDL R4, [R1+0x18] ;  /* 0x0000180001047983 */ /* 0x000ea80000100800 */
[----:B------:R-:W2:Y:S04]  /*16810*/  LDL.LU R3, [R1+0x20] ;  /* 0x0000200001037983 */ /* 0x000ea80000300800 */
[----:B-1----:R-:W3:Y:S01]  /*16820*/  LDL R2, [R1+0x10] ;  /* 0x0000100001027983 */ /* 0x002ee20000100800 */
        /* <DEDUP_REMOVED lines=10> */
.L_x_5477:
        /* <DEDUP_REMOVED lines=15> */
.L_x_5478:
        /* <DEDUP_REMOVED lines=15> */
.L_x_5479:
        /* <DEDUP_REMOVED lines=15> */
.L_x_5480:
        /* <DEDUP_REMOVED lines=15> */
.L_x_5481:
        /* <DEDUP_REMOVED lines=15> */
.L_x_5482:
        /* <DEDUP_REMOVED lines=15> */
.L_x_5483:
        /* <DEDUP_REMOVED lines=15> */
.L_x_5484:
        /* <DEDUP_REMOVED lines=10> */
.L_x_5472:
[----:B------:R-:W-:Y:S05]  /*17000*/  BSYNC B0 ;  /* 0x0000000000007941 */ /* 0x000fea0003800000 */
.L_x_5471:
[----:B------:R-:W1:Y:S04]  /*17010*/  LDL R4, [R1+0x30] ;  /* 0x0000300001047983 */ /* 0x000e680000100800 */
[----:B------:R-:W2:Y:S01]  /*17020*/  LDL R5, [R1+0x1c] ;  /* 0x00001c0001057983 */ /* 0x000ea20000100800 */
[----:B------:R-:W-:Y:S01]  /*17030*/  BSSY B0, `(.L_x_5485) ;  /* 0x00002b1000007945 */ /* 0x000fe20003800000 */
[----:B-1----:R-:W-:-:S05]  /*17040*/  VIADD R0, R4, 0xfffffffe ;  /* 0xfffffffe04007836 */ /* 0x002fca0000000000 */
[----:B--2---:R-:W-:-:S13]  /*17050*/  ISETP.GE.AND P0, PT, R0, R5, PT ;  /* 0x000000050000720c */ /* 0x004fda0003f06270 */
[----:B------:R-:W-:Y:S05]  /*17060*/  @!P0 BRA `(.L_x_5486) ;  /* 0x0000002800b48947 */ /* 0x000fea0003800000 */
[----:B------:R-:W2:Y:S04]  /*17070*/  LDL.LU R9, [R1+0x4c] ;  /* 0x00004c0001097983 */ /* 0x000ea80000300800 */
[----:B0-----:R-:W3:Y:S04]  /*17080*/  LDL.LU R8, [R1+0x38] ;  /* 0x0000380001087983 */ /* 0x001ee80000300800 */
[----:B------:R-:W4:Y:S04]  /*17090*/  LDL.LU R7, [R1+0x50] ;  /* 0x0000500001077983 */ /* 0x000f280000300800 */
[----:B------:R-:W5:Y:S04]  /*170a0*/  LDL.LU R6, [R1+0x34] ;  /* 0x0000340001067983 */ /* 0x000f680000300800 */
[----:B------:R-:W5:Y:S01]  /*170b0*/  LDL.LU R4, [R1+0x58] ;  /* 0x0000580001047983 */ /* 0x000f620000300800 */
[----:B------:R-:W-:Y:S01]  /*170c0*/  LOP3.LUT R5, RZ, R5, RZ, 0x33, !PT ;  /* 0x00000005ff057212 */ /* 0x000fe200078e33ff */
[----:B------:R-:W-:Y:S01]  /*170d0*/  BSSY B2, `(.L_x_5487) ;  /* 0x00000eb000027945 */ /* 0x000fe20003800000 */
[----:B--2---:R-:W-:-:S04]  /*170e0*/  VIADD R2, R9, 0x1 ;  /* 0x0000000109027836 */ /* 0x004fc80000000000 */
[----:B---3--:R-:W-:Y:S01]  /*170f0*/  IMAD R2, R2, R8, RZ ;  /* 0x0000000802027224 */ /* 0x008fe200078e02ff */
[----:B----4-:R-:W-:-:S04]  /*17100*/  LOP3.LUT R3, RZ, R7, RZ, 0x33, !PT ;  /* 0x00000007ff037212 */ /* 0x010fc800078e33ff */
        /* <DEDUP_REMOVED lines=45> */
.L_x_5491:
        /* <DEDUP_REMOVED lines=8> */
.L_x_5598:
[----:B------:R-:W-:Y:S05]  /*17460*/  BSYNC B3 ;  /* 0x0000000000037941 */ /* 0x000fea0003800000 */
.L_x_5492:
        /* <DEDUP_REMOVED lines=9> */
.L_x_5495:
[----:B------:R-:W-:Y:S05]  /*17500*/  BSYNC B3 ;  /* 0x0000000000037941 */ /* 0x000fea0003800000 */
.L_x_5494:
[----:B------:R-:W2:Y:S04]  /*17510*/  LDL R6, [R1+0x10] ;  /* 0x0000100001067983 */ /* 0x000ea80000100800 */
[----:B------:R-:W3:Y:S01]  /*17520*/  LDL R7, [R1+0x18] ;  /* 0x0000180001077983 */ /* 0x000ee20000100800 */
[----:B------:R-:W-:Y:S01]  /*17530*/  IMAD.MOV.U32 R10, RZ, RZ, RZ ;  /* 0x000000ffff0a7224 */ /* 0x000fe200078e00ff */
        /* <DEDUP_REMOVED lines=10> */
.L_x_5496:
        /* <DEDUP_REMOVED lines=13> */
.L_x_5599:
[----:B------:R-:W-:Y:S05]  /*176b0*/  BSYNC B3 ;  /* 0x0000000000037941 */ /* 0x000fea0003800000 */
.L_x_5497:
        /* <DEDUP_REMOVED lines=11> */
.L_x_5500:
[----:B------:R-:W-:Y:S05]  /*17770*/  BSYNC B3 ;  /* 0x0000000000037941 */ /* 0x000fea0003800000 */
.L_x_5499:
[----:B-12---:R-:W2:Y:S01]  /*17780*/  LDL R2, [R1+0x10] ;  /* 0x0000100001027983 */ /* 0x006ea20000100800 */
        /* <DEDUP_REMOVED lines=9> */
.L_x_5501:
        /* <DEDUP_REMOVED lines=15> */
.L_x_5502:
        /* <DEDUP_REMOVED lines=15> */
.L_x_5503:
        /* <DEDUP_REMOVED lines=15> */
.L_x_5504:
        /* <DEDUP_REMOVED lines=15> */
.L_x_5505:
        /* <DEDUP_REMOVED lines=15> */
.L_x_5506:
        /* <DEDUP_REMOVED lines=15> */
.L_x_5507:
        /* <DEDUP_REMOVED lines=15> */
.L_x_5508:
        /* <DEDUP_REMOVED lines=10> */
.L_x_5490:
[----:B------:R-:W-:Y:S05]  /*17f50*/  BSYNC B1 ;  /* 0x0000000000017941 */ /* 0x000fea0003800000 */
.L_x_5489:
[----:B------:R-:W2:Y:S02]  /*17f60*/  LDL.LU R6, [R1+0x30] ;  /* 0x0000300001067983 */ /* 0x000ea40000300800 */
[----:B--2---:R-:W-:-:S07]  /*17f70*/  VIADD R0, R6, 0xfffffffd ;  /* 0xfffffffd06007836 */ /* 0x004fce0000000000 */
.L_x_5488:
[----:B------:R-:W-:Y:S05]  /*17f80*/  BSYNC B2 ;  /* 0x0000000000027941 */ /* 0x000fea0003800000 */
.L_x_5487:
[----:B------:R-:W-:-:S05]  /*17f90*/  VIADD R5, R5, 0xfffffffe ;  /* 0xfffffffe05057836 */ /* 0x000fca0000000000 */
[----:B------:R-:W-:-:S13]  /*17fa0*/  ISETP.NE.AND P0, PT, R5, R4, PT ;  /* 0x000000040500720c */ /* 0x000fda0003f05270 */
[----:B------:R-:W-:Y:S05]  /*17fb0*/  @!P0 BRA `(.L_x_5486) ;  /* 0x0000001800e08947 */ /* 0x000fea0003800000 */
.L_x_5549:
        /* <DEDUP_REMOVED lines=35> */
.L_x_5511:
        /* <DEDUP_REMOVED lines=8> */
.L_x_5600:
[----:B------:R-:W-:Y:S05]  /*18270*/  BSYNC B2 ;  /* 0x0000000000027941 */ /* 0x000fea0003800000 */
.L_x_5512:
        /* <DEDUP_REMOVED lines=9> */
.L_x_5515:
[----:B------:R-:W-:Y:S05]  /*18310*/  BSYNC B2 ;  /* 0x0000000000027941 */ /* 0x000fea0003800000 */
.L_x_5514:
        /* <DEDUP_REMOVED lines=12> */
.L_x_5516:
        /* <DEDUP_REMOVED lines=13> */
.L_x_5601:
[----:B------:R-:W-:Y:S05]  /*184b0*/  BSYNC B2 ;  /* 0x0000000000027941 */ /* 0x000fea0003800000 */
.L_x_5517:
        /* <DEDUP_REMOVED lines=11> */
.L_x_5520:
[----:B------:R-:W-:Y:S05]  /*18570*/  BSYNC B2 ;  /* 0x0000000000027941 */ /* 0x000fea0003800000 */
.L_x_5519:
        /* <DEDUP_REMOVED lines=9> */
.L_x_5521:
        /* <DEDUP_REMOVED lines=15> */
.L_x_5522:
        /* <DEDUP_REMOVED lines=15> */
.L_x_5523:
        /* <DEDUP_REMOVED lines=15> */
.L_x_5524:
        /* <DEDUP_REMOVED lines=15> */
.L_x_5525:
        /* <DEDUP_REMOVED lines=15> */
.L_x_5526:
        /* <DEDUP_REMOVED lines=15> */
.L_x_5527:
        /* <DEDUP_REMOVED lines=15> */
.L_x_5528:
        /* <DEDUP_REMOVED lines=10> */
.L_x_5510:
[----:B------:R-:W-:Y:S05]  /*18d40*/  BSYNC B1 ;  /* 0x0000000000017941 */ /* 0x000fea0003800000 */
.L_x_5509:
        /* <DEDUP_REMOVED lines=35> */
.L_x_5531:
        /* <DEDUP_REMOVED lines=8> */
.L_x_5602:
[----:B------:R-:W-:Y:S05]  /*19000*/  BSYNC B2 ;  /* 0x0000000000027941 */ /* 0x000fea0003800000 */
.L_x_5532:
        /* <DEDUP_REMOVED lines=9> */
.L_x_5535:
[----:B------:R-:W-:Y:S05]  /*190a0*/  BSYNC B2 ;  /* 0x0000000000027941 */ /* 0x000fea0003800000 */
.L_x_5534:
        /* <DEDUP_REMOVED lines=13> */
.L_x_5536:
        /* <DEDUP_REMOVED lines=13> */
.L_x_5603:
[----:B------:R-:W-:Y:S05]  /*19250*/  BSYNC B2 ;  /* 0x0000000000027941 */ /* 0x000fea0003800000 */
.L_x_5537:
        /* <DEDUP_REMOVED lines=11> */
.L_x_5540:
[----:B------:R-:W-:Y:S05]  /*19310*/  BSYNC B2 ;  /* 0x0000000000027941 */ /* 0x000fea0003800000 */
.L_x_5539:
        /* <DEDUP_REMOVED lines=10> */
.L_x_5541:
        /* <DEDUP_REMOVED lines=15> */
.L_x_5542:
        /* <DEDUP_REMOVED lines=15> */
.L_x_5543:
        /* <DEDUP_REMOVED lines=15> */
.L_x_5544:
        /* <DEDUP_REMOVED lines=15> */
.L_x_5545:
        /* <DEDUP_REMOVED lines=15> */
.L_x_5546:
        /* <DEDUP_REMOVED lines=15> */
.L_x_5547:
        /* <DEDUP_REMOVED lines=15> */
.L_x_5548:
        /* <DEDUP_REMOVED lines=10> */
.L_x_5530:
[----:B------:R-:W-:Y:S05]  /*19af0*/  BSYNC B1 ;  /* 0x0000000000017941 */ /* 0x000fea0003800000 */
.L_x_5529:
[----:B------:R-:W2:Y:S01]  /*19b00*/  LDL R2, [R1+0x1c] ;  /* 0x00001c0001027983 */ /* 0x000ea20000100800 */
[----:B------:R-:W-:Y:S01]  /*19b10*/  VIADD R0, R0, 0xfffffffe ;  /* 0xfffffffe00007836 */ /* 0x000fe20000000000 */
[----:B--2---:R-:W-:-:S13]  /*19b20*/  ISETP.GT.AND P0, PT, R6, R2, PT ;  /* 0x000000020600720c */ /* 0x004fda0003f04270 */
[----:B------:R-:W-:Y:S05]  /*19b30*/  @P0 BRA `(.L_x_5549) ;  /* 0xffffffe400200947 */ /* 0x000fea000383ffff */
.L_x_5486:
[----:B------:R-:W-:Y:S05]  /*19b40*/  BSYNC B0 ;  /* 0x0000000000007941 */ /* 0x000fea0003800000 */
.L_x_5485:
        /* <DEDUP_REMOVED lines=19> */
[----:B0-----:R-:W0:Y:S02]  /*19c80*/  S2R R6, SR_LTMASK ;  /* 0x0000000000067919 */ /* 0x001e240000003900 */
[----:B0-----:R-:W-:-:S04]  /*19c90*/  LOP3.LUT R6, R6, UR4, RZ, 0xc0, !PT ;  /* 0x0000000406067c12 */ /* 0x001fc8000f8ec0ff */
[----:B------:R-:W0:Y:S01]  /*19ca0*/  POPC R7, R6 ;  /* 0x0000000600077309 */ /* 0x000e220000000000 */
[----:B--2---:R-:W0:Y:S02]  /*19cb0*/  SHFL.IDX PT, R4, R3, R4, 0x1f ;  /* 0x00001f0403047589 */ /* 0x004e2400000e0000 */
[----:B0-----:R-:W-:-:S05]  /*19cc0*/  IADD3 R2, R4, UR37, R7 ;  /* 0x0000002504027c10 */ /* 0x001fca000fffe007 */
[----:B------:R2:W-:Y:S02]  /*19cd0*/  STL [R1], R2 ;  /* 0x0000000201007387 */ /* 0x0005e40000100800 */
.L_x_5551:
[----:B------:R-:W-:Y:S05]  /*19ce0*/  BSYNC B0 ;  /* 0x0000000000007941 */ /* 0x000fea0003800000 */
.L_x_5550:
[----:B------:R-:W-:-:S05]  /*19cf0*/  SEL R0, R0, RZ, P0 ;  /* 0x000000ff00007207 */ /* 0x000fca0000000000 */
[----:B------:R3:W-:Y:S02]  /*19d00*/  STL [R1+0x10], R0 ;  /* 0x0000100001007387 */ /* 0x0007e40000100800 */
.L_x_5453:
[----:B------:R-:W-:Y:S05]  /*19d10*/  BSYNC B7 ;  /* 0x0000000000077941 */ /* 0x000fea0003800000 */
.L_x_5451:
        /* <DEDUP_REMOVED lines=8> */
[----:B01----:R-:W0:Y:S04]  /*19da0*/  LDS.128 R4, [R19+0x28cd0] ;  /* 0x028cd00013047984 */ /* 0x003e280000000c00 */
[----:B0-----:R1:W-:Y:S04]  /*19db0*/  STL.64 [R1], R4 ;  /* 0x0000000401007387 */ /* 0x0013e80000100a00 */
[----:B------:R1:W-:Y:S01]  /*19dc0*/  STL.64 [R1+0x8], R6 ;  /* 0x0000080601007387 */ /* 0x0003e20000100a00 */
[----:B------:R-:W-:Y:S06]  /*19dd0*/  BAR.ARV 0x4, 0x180 ;  /* 0x0106000000007b1d */ /* 0x000fec0000002000 */
[----:B------:R-:W-:Y:S05]  /*19de0*/  BRA `(.L_x_5553) ;  /* 0x0000001000307947 */ /* 0x000fea0003800000 */
.L_x_5552:
[----:B------:R-:W5:Y:S01]  /*19df0*/  S2R R16, SR_TID.X ;  /* 0x0000000000107919 */ /* 0x000f620000002100 */
[----:B------:R-:W-:Y:S01]  /*19e00*/  UMOV UR4, 0xffffffff ;  /* 0xffffffff00047882 */ /* 0x000fe20000000000 */
[----:B-----5:R-:W-:-:S04]  /*19e10*/  LOP3.LUT R16, R16, 0x1f, RZ, 0xc0, !PT ;  /* 0x0000001f10107812 */ /* 0x020fc800078ec0ff */
[----:B------:R-:W-:Y:S01]  /*19e20*/  ISETP.NE.AND P0, PT, R16, 0x1f, PT ;  /* 0x0000001f1000780c */ /* 0x000fe20003f05270 */
[----:B------:R-:W-:-:S12]  /*19e30*/  BRA.DIV UR4, `(.L_x_5554) ;  /* 0x0000002204647947 */ /* 0x000fd8000b800000 */
[----:B-1----:R-:W2:Y:S01]  /*19e40*/  LDL.LU R3, [R1] ;  /* 0x0000000001037983 */ /* 0x002ea20000300800 */
[----:B------:R-:W-:-:S03]  /*19e50*/  ULDC UR4, c[0x0][0xc3c] ;  /* 0x00030f0000047ab9 */ /* 0x000fc60000000800 */
[----:B0-----:R-:W3:Y:S01]  /*19e60*/  LDL R8, [R1+0xc] ;  /* 0x00000c0001087983 */ /* 0x001ee20000100800 */
[----:B--2---:R-:W-:Y:S02]  /*19e70*/  IMAD.MOV.U32 R10, RZ, RZ, R3 ;  /* 0x000000ffff0a7224 */ /* 0x004fe400078e0003 */
[----:B---34-:R-:W-:-:S05]  /*19e80*/  IMAD.IADD R0, R8, 0x1, R16 ;  /* 0x0000000108007824 */ /* 0x018fca00078e0210 */
        /* <DEDUP_REMOVED lines=16> */
[----:B---3--:R-:W-:Y:S01]  /*19f90*/  @!P1 IMAD.MOV.U32 R7, RZ, RZ, R6 ;  /* 0x000000ffff079224 */ /* 0x008fe200078e0006 */
        /* <DEDUP_REMOVED lines=19> */
.L_x_5613:
[----:B------:R-:W-:Y:S02]  /*1a0d0*/  ULDC UR4, c[0x0][0xc38] ;  /* 0x00030e0000047ab9 */ /* 0x000fe40000000800 */
[----:B------:R-:W-:-:S04]  /*1a0e0*/  IMAD.U32 R8, RZ, RZ, UR4 ;  /* 0x00000004ff087e24 */ /* 0x000fc8000f8e00ff */
[----:B-1----:R-:W-:-:S04]  /*1a0f0*/  IMAD R9, R14, R8, RZ ;  /* 0x000000080e097224 */ /* 0x002fc800078e02ff */
[----:B------:R-:W-:-:S05]  /*1a100*/  IMAD.IADD R0, R0, 0x1, R9 ;  /* 0x0000000100007824 */ /* 0x000fca00078e0209 */
[----:B------:R-:W-:-:S13]  /*1a110*/  ISETP.GT.AND P6, PT, R0, R4, PT ;  /* 0x000000040000720c */ /* 0x000fda0003fc4270 */
[----:B------:R-:W-:Y:S05]  /*1a120*/  @P6 BRA `(.L_x_5555) ;  /* 0x0000000000ac6947 */ /* 0x000fea0003800000 */
.L_x_5558:
        /* <DEDUP_REMOVED lines=37> */
.L_x_5621:
[----:B------:R-:W-:Y:S02]  /*1a380*/  ULDC UR4, c[0x0][0xc38] ;  /* 0x00030e0000047ab9 */ /* 0x000fe40000000800 */
[----:B------:R-:W-:-:S04]  /*1a390*/  IMAD.U32 R8, RZ, RZ, UR4 ;  /* 0x00000004ff087e24 */ /* 0x000fc8000f8e00ff */
[----:B-1----:R-:W-:-:S04]  /*1a3a0*/  IMAD R9, R14, R8, RZ ;  /* 0x000000080e097224 */ /* 0x002fc800078e02ff */
[----:B------:R-:W-:-:S05]  /*1a3b0*/  IMAD.IADD R0, R9, 0x1, R0 ;  /* 0x0000000109007824 */ /* 0x000fca00078e0200 */
[----:B------:R-:W-:-:S13]  /*1a3c0*/  ISETP.GT.AND P6, PT, R0, R4, PT ;  /* 0x000000040000720c */ /* 0x000fda0003fc4270 */
[----:B------:R-:W-:Y:S05]  /*1a3d0*/  @!P6 BRA `(.L_x_5558) ;  /* 0xfffffffc0054e947 */ /* 0x000fea000383ffff */
.L_x_5555:
        /* <DEDUP_REMOVED lines=12> */
.L_x_5626:
[----:B------:R-:W-:-:S13]  /*1a4a0*/  ISETP.NE.AND P0, PT, R3, RZ, PT ;  /* 0x000000ff0300720c */ /* 0x000fda0003f05270 */
[----:B------:R-:W-:Y:S05]  /*1a4b0*/  @!P0 BRA `(.L_x_5560) ;  /* 0x0000000000108947 */ /* 0x000fea0003800000 */
[----:B------:R-:W-:Y:S01]  /*1a4c0*/  UMOV UR4, 0xffffffff ;  /* 0xffffffff00047882 */ /* 0x000fe20000000000 */
[----:B------:R-:W-:Y:S02]  /*1a4d0*/  VIADD R12, R10, 0xffffffff ;  /* 0xffffffff0a0c7836 */ /* 0x000fe40000000000 */
[----:B------:R-:W-:Y:S05]  /*1a4e0*/  BRA.DIV UR4, `(.L_x_5561) ;  /* 0x0000002604287947 */ /* 0x000fea000b800000 */
[----:B------:R2:W4:Y:S02]  /*1a4f0*/  SHFL.IDX PT, R6, R2, R12, 0x1f ;  /* 0x00001f0c02067589 */ /* 0x00052400000e0000 */
.L_x_5560:
[----:B----4-:R-:W-:Y:S01]  /*1a500*/  IMAD R3, R6, R8, R9 ;  /* 0x0000000806037224 */ /* 0x010fe200078e0209 */
[----:B------:R-:W-:-:S03]  /*1a510*/  ISETP.NE.AND P0, PT, R7, 0x1, PT ;  /* 0x000000010700780c */ /* 0x000fc60003f05270 */
[----:B------:R-:W-:Y:S01]  /*1a520*/  IMAD.IADD R4, R4, 0x1, -R3 ;  /* 0x0000000104047824 */ /* 0x000fe200078e0a03 */
[----:B------:R4:W-:Y:S09]  /*1a530*/  STL [R1], R3 ;  /* 0x0000000301007387 */ /* 0x0009f20000100800 */
[----:B------:R-:W-:Y:S05]  /*1a540*/  @!P0 BRA `(.L_x_5562) ;  /* 0x0000000000e48947 */ /* 0x000fea0003800000 */
[----:B-1-3--:R-:W-:-:S04]  /*1a550*/  IABS R5, R0 ;  /* 0x0000000000057213 */ /* 0x00afc80000000000 */
[----:B------:R-:W1:Y:S08]  /*1a560*/  I2F.RP R6, R5 ;  /* 0x0000000500067306 */ /* 0x000e700000209400 */
[----:B-1----:R-:W1:Y:S02]  /*1a570*/  MUFU.RCP R6, R6 ;  /* 0x0000000600067308 */ /* 0x002e640000001000 */
[----:B-1----:R-:W-:-:S06]  /*1a580*/  VIADD R9, R6, 0xffffffe ;  /* 0x0ffffffe06097836 */ /* 0x002fcc0000000000 */
[----:B----4-:R-:W0:Y:S02]  /*1a590*/  F2I.FTZ.U32.TRUNC.NTZ R3, R9 ;  /* 0x0000000900037305 */ /* 0x010e24000021f000 */
[----:B0-2---:R-:W-:-:S04]  /*1a5a0*/  IMAD.MOV R2, RZ, RZ, -R3 ;  /* 0x000000ffff027224 */ /* 0x005fc800078e0a03 */
        /* <DEDUP_REMOVED lines=38> */
[----:B------:R-:W-:Y:S01]  /*1a810*/  IMAD.MOV R5, RZ, RZ, -R3 ;  /* 0x000000ffff057224 */ /* 0x000fe200078e0a03 */
[----:B------:R-:W-:-:S03]  /*1a820*/  LOP3.LUT R2, R3, R7, RZ, 0x3c, !PT ;  /* 0x0000000703027212 */ /* 0x000fc600078e3cff */
[----:B------:R-:W-:Y:S01]  /*1a830*/  IMAD R4, R0, R5, R4 ;  /* 0x0000000500047224 */ /* 0x000fe200078e0204 */
        /* <DEDUP_REMOVED lines=10> */
.L_x_5562:
[----:B-1-3--:R-:W3:Y:S01]  /*1a8e0*/  LDL R5, [R1+0xc] ;  /* 0x00000c0001057983 */ /* 0x00aee20000100800 */
[----:B0-2-4-:R-:W3:Y:S02]  /*1a8f0*/  LDC.64 R2, c[0x0][0xc90] ;  /* 0x00032400ff027b82 */ /* 0x015ee40000000a00 */
[----:B---3--:R-:W-:-:S05]  /*1a900*/  IMAD.WIDE R2, R5, 0x4, R2 ;  /* 0x0000000405027825 */ /* 0x008fca00078e0202 */
        /* <DEDUP_REMOVED lines=60> */
.L_x_5563:
[----:B-1----:R-:W-:-:S05]  /*1acd0*/  LOP3.LUT R3, RZ, R4, RZ, 0x33, !PT ;  /* 0x00000004ff037212 */ /* 0x002fca00078e33ff */
[----:B------:R-:W-:-:S05]  /*1ace0*/  IMAD.IADD R0, R0, 0x1, R3 ;  /* 0x0000000100007824 */ /* 0x000fca00078e0203 */
[----:B------:R1:W-:Y:S01]  /*1acf0*/  STL [R1+0x4], R0 ;  /* 0x0000040001007387 */ /* 0x0003e20000100800 */
[----:B------:R-:W-:Y:S05]  /*1ad00*/  BRA `(.L_x_5564) ;  /* 0x0000000000287947 */ /* 0x000fea0003800000 */
.L_x_5556:
        /* <DEDUP_REMOVED lines=10> */
.L_x_5564:
[----:B0-----:R-:W2:Y:S04]  /*1adb0*/  LDL R3, [R1+0x8] ;  /* 0x0000080001037983 */ /* 0x001ea80000100800 */
[----:B------:R-:W3:Y:S04]  /*1adc0*/  LDL R2, [R1+0xc] ;  /* 0x00000c0001027983 */ /* 0x000ee80000100800 */
[----:B------:R-:W4:Y:S04]  /*1add0*/  LDL R5, [R1+0x4] ;  /* 0x0000040001057983 */ /* 0x000f280000100800 */
[----:B------:R-:W4:Y:S01]  /*1ade0*/  LDL R4, [R1] ;  /* 0x0000000001047983 */ /* 0x000f220000100800 */
[----:B-1----:R-:W0:Y:S01]  /*1adf0*/  S2R R0, SR_TID.X ;  /* 0x0000000000007919 */ /* 0x002e220000002100 */
        /* <DEDUP_REMOVED lines=11> */
.L_x_5553:
[----:B---34-:R-:W3:Y:S01]  /*1aeb0*/  LDL R0, [R1+0xc] ;  /* 0x00000c0001007983 */ /* 0x018ee20000100800 */
[----:B------:R-:W-:Y:S02]  /*1aec0*/  ULDC UR4, c[0x0][0xc3c] ;  /* 0x00030f0000047ab9 */ /* 0x000fe40000000800 */
[----:B---3--:R-:W-:-:S13]  /*1aed0*/  ISETP.GE.AND P0, PT, R0, UR4, PT ;  /* 0x0000000400007c0c */ /* 0x008fda000bf06270 */
[----:B------:R-:W-:Y:S05]  /*1aee0*/  @!P0 BRA `(.L_x_5565) ;  /* 0xffffff9400c08947 */ /* 0x000fea000383ffff */
[----:B------:R-:W-:Y:S05]  /*1aef0*/  BSYNC B8 ;  /* 0x0000000000087941 */ /* 0x000fea0003800000 */
.L_x_5437:
[----:B---3--:R-:W3:Y:S01]  /*1af00*/  LDL.LU R0, [R1+0x48] ;  /* 0x0000480001007983 */ /* 0x008ee20000300800 */
[----:B------:R-:W-:Y:S01]  /*1af10*/  BSSY B0, `(.L_x_5566) ;  /* 0x000000b000007945 */ /* 0x000fe20003800000 */
[----:B01----:R-:W0:Y:S01]  /*1af20*/  S2R R5, SR_CgaCtaId ;  /* 0x0000000000057919 */ /* 0x003e220000008800 */
[----:B---3--:R-:W-:-:S05]  /*1af30*/  VIADD R0, R0, 0x1 ;  /* 0x0000000100007836 */ /* 0x008fca0000000000 */
[----:B--2---:R-:W-:-:S04]  /*1af40*/  LEA.HI R2, R0, R0, RZ, 0x1 ;  /* 0x0000000000027211 */ /* 0x004fc800078f08ff */
[----:B------:R-:W-:-:S05]  /*1af50*/  LOP3.LUT R3, R2, 0xfffffffe, RZ, 0xc0, !PT ;  /* 0xfffffffe02037812 */ /* 0x000fca00078ec0ff */
[----:B------:R-:W-:Y:S01]  /*1af60*/  IMAD.IADD R3, R0, 0x1, -R3 ;  /* 0x0000000100037824 */ /* 0x000fe200078e0a03 */
[----:B------:R-:W-:-:S04]  /*1af70*/  MOV R0, 0x400 ;  /* 0x0000040000007802 */ /* 0x000fc80000000f00 */
[----:B0-----:R-:W-:Y:S02]  /*1af80*/  LEA R0, R5, R0, 0x18 ;  /* 0x0000000005007211 */ /* 0x001fe400078ec0ff */
[----:B------:R-:W-:-:S04]  /*1af90*/  SHF.L.U32 R3, R3, 0x1f, RZ ;  /* 0x0000001f03037819 */ /* 0x000fc800000006ff */
[----:B------:R-:W0:Y:S02]  /*1afa0*/  SYNCS.PHASECHK.TRANS64.TRYWAIT P0, [R0+URZ+0x28c20], R3 ;  /* 0x028c2003000075a7 */ /* 0x000e24000800017f */
[----:B0-----:R-:W-:Y:S05]  /*1afb0*/  @!P0 BRA `(.L_x_5567) ;  /* 0x00000018009c8947 */ /* 0x001fea0003800000 */
.L_x_5629:
[----:B------:R-:W-:Y:S05]  /*1afc0*/  BSYNC B0 ;  /* 0x0000000000007941 */ /* 0x000fea0003800000 */
.L_x_5566:
[----:B------:R-:W-:-:S03]  /*1afd0*/  UMOV UR4, 0xffffffff ;  /* 0xffffffff00047882 */ /* 0x000fc60000000000 */
[----:B------:R-:W-:Y:S05]  /*1afe0*/  BRA.DIV UR4, `(.L_x_5568) ;  /* 0x0000001a04a47947 */ /* 0x000fea000b800000 */
[----:B------:R-:W1:Y:S02]  /*1aff0*/  S2R R2, SR_TID.X ;  /* 0x0000000000027919 */ /* 0x000e640000002100 */
[----:B-1----:R-:W-:-:S04]  /*1b000*/  SHF.R.U32.HI R2, RZ, 0x5, R2 ;  /* 0x00000005ff027819 */ /* 0x002fc80000011602 */
[----:B------:R-:W-:-:S05]  /*1b010*/  LOP3.LUT R2, R2, 0x3, RZ, 0xc0, !PT ;  /* 0x0000000302027812 */ /* 0x000fca00078ec0ff */
[----:B------:R1:W2:Y:S02]  /*1b020*/  SHFL.IDX PT, R14, R2, RZ, 0x1f ;  /* 0x00001fff020e7589 */ /* 0x0002a400000e0000 */
.L_x_5632:
[----:B--2---:R-:W-:Y:S01]  /*1b030*/  ISETP.NE.AND P0, PT, R14, RZ, PT ;  /* 0x000000ff0e00720c */ /* 0x004fe20003f05270 */
[----:B------:R-:W-:-:S12]  /*1b040*/  BSSY B0, `(.L_x_5569) ;  /* 0x0000027000007945 */ /* 0x000fd80003800000 */
[----:B------:R-:W-:Y:S05]  /*1b050*/  @P0 BRA `(.L_x_5570) ;  /* 0x0000000000940947 */ /* 0x000fea0003800000 */
[----:B------:R-:W-:-:S03]  /*1b060*/  UMOV UR4, 0xffffffff ;  /* 0xffffffff00047882 */ /* 0x000fc60000000000 */
[----:B------:R-:W-:Y:S05]  /*1b070*/  BRA.DIV UR4, `(.L_x_5571) ;  /* 0x0000001a04b47947 */ /* 0x000fea000b800000 */
[----:B------:R-:W-:-:S13]  /*1b080*/  ELECT P6, URZ, PT ;  /* 0x00000000003f782f */ /* 0x000fda00038c0000 */
.L_x_5635:
[----:B------:R-:W-:Y:S05]  /*1b090*/  @!P6 BRA `(.L_x_5570) ;  /* 0x000000000084e947 */ /* 0x000fea0003800000 */
[----:B------:R-:W-:-:S06]  /*1b0a0*/  ULOP3.LUT UR4, UR36, 0x2, URZ, 0xfc, !UPT ;  /* 0x0000000224047892 */ /* 0x000fcc000f8efc3f */
[----:B-1----:R-:W-:-:S05]  /*1b0b0*/  IMAD.U32 R2, RZ, RZ, UR4 ;  /* 0x00000004ff027e24 */ /* 0x002fca000f8e00ff */
[----:B------:R-:W-:-:S13]  /*1b0c0*/  ISETP.NE.AND P2, PT, R2, 0x3, PT ;  /* 0x000000030200780c */ /* 0x000fda0003f45270 */
[----:B------:R-:W-:Y:S05]  /*1b0d0*/  @!P2 BRA `(.L_x_5572) ;  /* 0x000000000004a947 */ /* 0x000fea0003800000 */
[----:B------:R-:W-:Y:S01]  /*1b0e0*/  BPT.TRAP 0x1 ;  /* 0x000000040000795c */ /* 0x000fe20000300000 */
.L_x_5572:
[----:B0-----:R-:W2:Y:S04]  /*1b0f0*/  LDL R3, [R1+0x10] ;  /* 0x0000100001037983 */ /* 0x001ea80000100800 */
[----:B------:R-:W3:Y:S01]  /*1b100*/  LDL.LU R7, [R1+0x14] ;  /* 0x0000140001077983 */ /* 0x000ee20000300800 */
[----:B------:R-:W-:-:S04]  /*1b110*/  VIADD R2, R0, 0x28c40 ;  /* 0x00028c4000027836 */ /* 0x000fc80000000000 */
[C---:B--2---:R-:W-:Y:S02]  /*1b120*/  IMAD R6, R3.reuse, 0x8, R2 ;  /* 0x0000000803067824 */ /* 0x044fe400078e0202 */
[----:B------:R-:W-:Y:S01]  /*1b130*/  VIADD R3, R3, 0x1 ;  /* 0x0000000103037836 */ /* 0x000fe20000000000 */
[----:B---3--:R-:W-:-:S04]  /*1b140*/  SHF.L.U32 R5, R7, 0x1f, RZ ;  /* 0x0000001f07057819 */ /* 0x008fc800000006ff */
        /* <DEDUP_REMOVED lines=8> */
.L_x_5636:
[----:B------:R-:W1:Y:S02]  /*1b1d0*/  SYNCS.PHASECHK.TRANS64.TRYWAIT P0, [R7+URZ], R2 ;  /* 0x00000002070075a7 */ /* 0x000e64000800017f */
[----:B-1----:R-:W-:Y:S05]  /*1b1e0*/  @!P0 BRA `(.L_x_5574) ;  /* 0x00000018008c8947 */ /* 0x002fea0003800000 */
.L_x_5637:
[----:B------:R-:W-:Y:S05]  /*1b1f0*/  @!P2 BRA `(.L_x_5575) ;  /* 0x000000000004a947 */ /* 0x000fea0003800000 */
[----:B------:R-:W-:Y:S01]  /*1b200*/  BPT.TRAP 0x1 ;  /* 0x000000040000795c */ /* 0x000fe20000300000 */
.L_x_5575:
[----:B------:R-:W2:Y:S01]  /*1b210*/  LDL.LU R4, [R1+0x10] ;  /* 0x0000100001047983 */ /* 0x000ea20000300800 */
[----:B------:R-:W-:-:S04]  /*1b220*/  VIADD R0, R0, 0x28c60 ;  /* 0x00028c6000007836 */ /* 0x000fc80000000000 */
[----:B--2---:R-:W-:-:S04]  /*1b230*/  IMAD R4, R4, 0x8, R0 ;  /* 0x0000000804047824 */ /* 0x004fc800078e0200 */
[----:B------:R-:W2:Y:S02]  /*1b240*/  SYNCS.PHASECHK.TRANS64.TRYWAIT P0, [R4+URZ], R5 ;  /* 0x00000005040075a7 */ /* 0x000ea4000800017f */
[----:B--2---:R-:W-:Y:S05]  /*1b250*/  @!P0 BRA `(.L_x_5576) ;  /* 0x0000001800848947 */ /* 0x004fea0003800000 */
.L_x_5638:
[----:B------:R-:W-:-:S07]  /*1b260*/  IMAD R3, R3, 0x8, R0 ;  /* 0x0000000803037824 */ /* 0x000fce00078e0200 */
.L_x_5577:
[----:B---3--:R3:W4:Y:S02]  /*1b270*/  SYNCS.PHASECHK.TRANS64.TRYWAIT P0, [R3+URZ], R2 ;  /* 0x00000002030075a7 */ /* 0x008724000800017f */
[----:B----4-:R-:W-:Y:S05]  /*1b280*/  @!P0 NANOSLEEP.SYNCS 0x989680 ;  /* 0x009896800000895d */ /* 0x010fea0003900000 */
[----:B------:R-:W4:Y:S02]  /*1b290*/  @!P0 SYNCS.PHASECHK.TRANS64 P0, [R3+URZ], R2 ;  /* 0x00000002030085a7 */ /* 0x000f24000800007f */
[----:B----4-:R-:W-:Y:S05]  /*1b2a0*/  @!P0 BRA `(.L_x_5577) ;  /* 0xfffffffc00f08947 */ /* 0x010fea000383ffff */
.L_x_5570:
[----:B------:R-:W-:Y:S05]  /*1b2b0*/  BSYNC B0 ;  /* 0x0000000000007941 */ /* 0x000fea0003800000 */
.L_x_5569:
[----:B------:R-:W-:Y:S05]  /*1b2c0*/  EXIT ;  /* 0x000000000000794d */ /* 0x000fea0003800000 */
.L_x_5328:
[----:B0-----:R-:W-:-:S04]  /*1b2d0*/  IMAD.U32 R3, RZ, RZ, UR23 ;  /* 0x00000017ff037e24 */ /* 0x001fc8000f8e00ff */
[----:B------:R0:W1:Y:S03]  /*1b2e0*/  SYNCS.PHASECHK.TRANS64.TRYWAIT P1, [R3+URZ+0x28c50], R0 ;  /* 0x028c5000030075a7 */ /* 0x000066000802017f */
[----:B-1----:R-:W-:Y:S05]  /*1b2f0*/  @!P1 NANOSLEEP.SYNCS 0x989680 ;  /* 0x009896800000995d */ /* 0x002fea0003900000 */
[----:B------:R-:W1:Y:S02]  /*1b300*/  @!P1 SYNCS.PHASECHK.TRANS64 P1, [R3+URZ+0x28c50], R0 ;  /* 0x028c5000030095a7 */ /* 0x000e64000802007f */
[----:B-1----:R-:W-:Y:S05]  /*1b310*/  @!P1 BRA `(.L_x_5328) ;  /* 0xfffffffc00ec9947 */ /* 0x002fea000383ffff */
[----:B------:R-:W-:Y:S05]  /*1b320*/  BRA `(.L_x_5578) ;  /* 0xfffffe70009c7947 */ /* 0x000fea000383ffff */
.L_x_5333:
[----:B-1----:R-:W-:-:S04]  /*1b330*/  IMAD.U32 R3, RZ, RZ, UR23 ;  /* 0x00000017ff037e24 */ /* 0x002fc8000f8e00ff */
[----:B------:R1:W2:Y:S03]  /*1b340*/  SYNCS.PHASECHK.TRANS64.TRYWAIT P1, [R3+URZ+0x28c50], R0 ;  /* 0x028c5000030075a7 */ /* 0x0002a6000802017f */
[----:B--2---:R-:W-:Y:S05]  /*1b350*/  @!P1 NANOSLEEP.SYNCS 0x989680 ;  /* 0x009896800000995d */ /* 0x004fea0003900000 */
[----:B------:R-:W2:Y:S02]  /*1b360*/  @!P1 SYNCS.PHASECHK.TRANS64 P1, [R3+URZ+0x28c50], R0 ;  /* 0x028c5000030095a7 */ /* 0x000ea4000802007f */
[----:B--2---:R-:W-:Y:S05]  /*1b370*/  @!P1 BRA `(.L_x_5333) ;  /* 0xfffffffc00ec9947 */ /* 0x004fea000383ffff */
[----:B------:R-:W-:Y:S05]  /*1b380*/  BRA `(.L_x_5332) ;  /* 0xfffffe7c00a07947 */ /* 0x000fea000383ffff */
.L_x_5343:
[----:B0-----:R-:W-:-:S04]  /*1b390*/  IMAD.U32 R3, RZ, RZ, UR46 ;  /* 0x0000002eff037e24 */ /* 0x001fc8000f8e00ff */
[----:B------:R0:W1:Y:S03]  /*1b3a0*/  SYNCS.PHASECHK.TRANS64.TRYWAIT P1, [R3+URZ+0x28c00], R0 ;  /* 0x028c0000030075a7 */ /* 0x000066000802017f */
[----:B-1----:R-:W-:Y:S05]  /*1b3b0*/  @!P1 NANOSLEEP.SYNCS 0x989680 ;  /* 0x009896800000995d */ /* 0x002fea0003900000 */
[----:B------:R-:W1:Y:S02]  /*1b3c0*/  @!P1 SYNCS.PHASECHK.TRANS64 P1, [R3+URZ+0x28c00], R0 ;  /* 0x028c0000030095a7 */ /* 0x000e64000802007f */
[----:B-1----:R-:W-:Y:S05]  /*1b3d0*/  @!P1 BRA `(.L_x_5343) ;  /* 0xfffffffc00ec9947 */ /* 0x002fea000383ffff */
[----:B------:R-:W-:Y:S05]  /*1b3e0*/  BRA `(.L_x_5579) ;  /* 0xfffffe9400c47947 */ /* 0x000fea000383ffff */
.L_x_5347:
[----:B--2---:R2:W3:Y:S02]  /*1b3f0*/  SYNCS.PHASECHK.TRANS64.TRYWAIT P1, [R7+URZ+0x28c30], R8 ;  /* 0x028c3008070075a7 */ /* 0x0044e4000802017f */
[----:B---3--:R-:W-:Y:S05]  /*1b400*/  @!P1 NANOSLEEP.SYNCS 0x989680 ;  /* 0x009896800000995d */ /* 0x008fea0003900000 */
[----:B------:R-:W3:Y:S02]  /*1b410*/  @!P1 SYNCS.PHASECHK.TRANS64 P1, [R7+URZ+0x28c30], R8 ;  /* 0x028c3008070095a7 */ /* 0x000ee4000802007f */
[----:B---3--:R-:W-:Y:S05]  /*1b420*/  @!P1 BRA `(.L_x_5347) ;  /* 0xfffffffc00f09947 */ /* 0x008fea000383ffff */
[----:B------:R-:W-:Y:S05]  /*1b430*/  BRA `(.L_x_5346) ;  /* 0xfffffe9400e07947 */ /* 0x000fea000383ffff */
.L_x_5359:
[----:B--2---:R2:W3:Y:S02]  /*1b440*/  SYNCS.PHASECHK.TRANS64.TRYWAIT P2, [R7+URZ+0x28c50], R8 ;  /* 0x028c5008070075a7 */ /* 0x0044e4000804017f */
[----:B---3--:R-:W-:Y:S05]  /*1b450*/  @!P2 NANOSLEEP.SYNCS 0x989680 ;  /* 0x009896800000a95d */ /* 0x008fea0003900000 */
[----:B------:R-:W3:Y:S02]  /*1b460*/  @!P2 SYNCS.PHASECHK.TRANS64 P2, [R7+URZ+0x28c50], R8 ;  /* 0x028c50080700a5a7 */ /* 0x000ee4000804007f */
[----:B---3--:R-:W-:Y:S05]  /*1b470*/  @!P2 BRA `(.L_x_5359) ;  /* 0xfffffffc00f0a947 */ /* 0x008fea000383ffff */
[----:B------:R-:W-:Y:S05]  /*1b480*/  BRA `(.L_x_5358) ;  /* 0xfffffeb400847947 */ /* 0x000fea000383ffff */
.L_x_5367:
[----:B--2---:R-:W-:-:S04]  /*1b490*/  IMAD.U32 R8, RZ, RZ, UR28 ;  /* 0x0000001cff087e24 */ /* 0x004fc8000f8e00ff */
[----:B------:R2:W3:Y:S03]  /*1b4a0*/  SYNCS.PHASECHK.TRANS64.TRYWAIT P2, [R8+URZ+0x28c30], R7 ;  /* 0x028c3007080075a7 */ /* 0x0004e6000804017f */
[----:B---3--:R-:W-:Y:S05]  /*1b4b0*/  @!P2 NANOSLEEP.SYNCS 0x989680 ;  /* 0x009896800000a95d */ /* 0x008fea0003900000 */
[----:B------:R-:W3:Y:S02]  /*1b4c0*/  @!P2 SYNCS.PHASECHK.TRANS64 P2, [R8+URZ+0x28c30], R7 ;  /* 0x028c30070800a5a7 */ /* 0x000ee4000804007f */
[----:B---3--:R-:W-:Y:S05]  /*1b4d0*/  @!P2 BRA `(.L_x_5367) ;  /* 0xfffffffc00eca947 */ /* 0x008fea000383ffff */
[----:B------:R-:W-:Y:S05]  /*1b4e0*/  BRA `(.L_x_5366) ;  /* 0xfffffeb800d87947 */ /* 0x000fea000383ffff */
.L_x_5379:
[----:B-1----:R1:W2:Y:S02]  /*1b4f0*/  SYNCS.PHASECHK.TRANS64.TRYWAIT P2, [R168+URZ+0x28c50], R7 ;  /* 0x028c5007a80075a7 */ /* 0x0022a4000804017f */
[----:B--2---:R-:W-:Y:S05]  /*1b500*/  @!P2 NANOSLEEP.SYNCS 0x989680 ;  /* 0x009896800000a95d */ /* 0x004fea0003900000 */
[----:B------:R-:W2:Y:S02]  /*1b510*/  @!P2 SYNCS.PHASECHK.TRANS64 P2, [R168+URZ+0x28c50], R7 ;  /* 0x028c5007a800a5a7 */ /* 0x000ea4000804007f */
[----:B--2---:R-:W-:Y:S05]  /*1b520*/  @!P2 BRA `(.L_x_5379) ;  /* 0xfffffffc00f0a947 */ /* 0x004fea000383ffff */
[----:B------:R-:W-:Y:S05]  /*1b530*/  BRA `(.L_x_5378) ;  /* 0xfffffee000287947 */ /* 0x000fea000383ffff */
.L_x_5388:
[----:B---3--:R-:W-:-:S04]  /*1b540*/  IMAD.U32 R6, RZ, RZ, UR26 ;  /* 0x0000001aff067e24 */ /* 0x008fc8000f8e00ff */
[----:B------:R3:W4:Y:S03]  /*1b550*/  SYNCS.PHASECHK.TRANS64.TRYWAIT P2, [R6+URZ+0x28c30], R7 ;  /* 0x028c3007060075a7 */ /* 0x000726000804017f */
[----:B----4-:R-:W-:Y:S05]  /*1b560*/  @!P2 NANOSLEEP.SYNCS 0x989680 ;  /* 0x009896800000a95d */ /* 0x010fea0003900000 */
[----:B------:R-:W4:Y:S02]  /*1b570*/  @!P2 SYNCS.PHASECHK.TRANS64 P2, [R6+URZ+0x28c30], R7 ;  /* 0x028c30070600a5a7 */ /* 0x000f24000804007f */
[----:B----4-:R-:W-:Y:S05]  /*1b580*/  @!P2 BRA `(.L_x_5388) ;  /* 0xfffffffc00eca947 */ /* 0x010fea000383ffff */
[----:B------:R-:W-:Y:S05]  /*1b590*/  BRA `(.L_x_5387) ;  /* 0xfffffee400cc7947 */ /* 0x000fea000383ffff */
.L_x_5392:
[----:B--2---:R2:W3:Y:S02]  /*1b5a0*/  SYNCS.PHASECHK.TRANS64.TRYWAIT P2, [R9+URZ+0x28c50], R7 ;  /* 0x028c5007090075a7 */ /* 0x0044e4000804017f */
[----:B---3--:R-:W-:Y:S05]  /*1b5b0*/  @!P2 NANOSLEEP.SYNCS 0x989680 ;  /* 0x009896800000a95d */ /* 0x008fea0003900000 */
[----:B------:R-:W3:Y:S02]  /*1b5c0*/  @!P2 SYNCS.PHASECHK.TRANS64 P2, [R9+URZ+0x28c50], R7 ;  /* 0x028c50070900a5a7 */ /* 0x000ee4000804007f */
[----:B---3--:R-:W-:Y:S05]  /*1b5d0*/  @!P2 BRA `(.L_x_5392) ;  /* 0xfffffffc00f0a947 */ /* 0x008fea000383ffff */
[----:B------:R-:W-:Y:S05]  /*1b5e0*/  BRA `(.L_x_5391) ;  /* 0xfffffefc00ec7947 */ /* 0x000fea000383ffff */
.L_x_5398:
[----:B-1----:R-:W-:-:S04]  /*1b5f0*/  IMAD.U32 R6, RZ, RZ, UR27 ;  /* 0x0000001bff067e24 */ /* 0x002fc8000f8e00ff */
[----:B------:R1:W3:Y:S03]  /*1b600*/  SYNCS.PHASECHK.TRANS64.TRYWAIT P2, [R6+URZ+0x28c30], R7 ;  /* 0x028c3007060075a7 */ /* 0x0002e6000804017f */
[----:B---3--:R-:W-:Y:S05]  /*1b610*/  @!P2 NANOSLEEP.SYNCS 0x989680 ;  /* 0x009896800000a95d */ /* 0x008fea0003900000 */
[----:B------:R-:W3:Y:S02]  /*1b620*/  @!P2 SYNCS.PHASECHK.TRANS64 P2, [R6+URZ+0x28c30], R7 ;  /* 0x028c30070600a5a7 */ /* 0x000ee4000804007f */
[----:B---3--:R-:W-:Y:S05]  /*1b630*/  @!P2 BRA `(.L_x_5398) ;  /* 0xfffffffc00eca947 */ /* 0x008fea000383ffff */
[----:B------:R-:W-:Y:S05]  /*1b640*/  BRA `(.L_x_5397) ;  /* 0xffffff0000e07947 */ /* 0x000fea000383ffff */
.L_x_5410:
[----:B--2---:R2:W3:Y:S02]  /*1b650*/  SYNCS.PHASECHK.TRANS64.TRYWAIT P2, [R20+URZ+0x28c50], R7 ;  /* 0x028c5007140075a7 */ /* 0x0044e4000804017f */
[----:B---3--:R-:W-:Y:S05]  /*1b660*/  @!P2 NANOSLEEP.SYNCS 0x989680 ;  /* 0x009896800000a95d */ /* 0x008fea0003900000 */
[----:B------:R-:W3:Y:S02]  /*1b670*/  @!P2 SYNCS.PHASECHK.TRANS64 P2, [R20+URZ+0x28c50], R7 ;  /* 0x028c50071400a5a7 */ /* 0x000ee4000804007f */
[----:B---3--:R-:W-:Y:S05]  /*1b680*/  @!P2 BRA `(.L_x_5410) ;  /* 0xfffffffc00f0a947 */ /* 0x008fea000383ffff */
[----:B------:R-:W-:Y:S05]  /*1b690*/  BRA `(.L_x_5409) ;  /* 0xffffff2400ac7947 */ /* 0x000fea000383ffff */
.L_x_5459:
        /* <DEDUP_REMOVED lines=11> */
.L_x_5581:
[----:B------:R-:W-:Y:S05]  /*1b750*/  BSYNC B0 ;  /* 0x0000000000007941 */ /* 0x000fea0003800000 */
.L_x_5580:
[----:B------:R-:W-:Y:S05]  /*1b760*/  BRA `(.L_x_5582) ;  /* 0xffffffa000307947 */ /* 0x000fea000383ffff */
.L_x_5461:
[----:B------:R-:W-:Y:S01]  /*1b770*/  BSSY B0, `(.L_x_5583) ;  /* 0x0000006000007945 */ /* 0x000fe20003800000 */
[----:B------:R-:W-:-:S07]  /*1b780*/  IMAD.MOV.U32 R15, RZ, RZ, -0x1 ;  /* 0xffffffffff0f7424 */ /* 0x000fce00078e00ff */
[----:B012---:R-:W-:Y:S05]  /*1b790*/  WARPSYNC.COLLECTIVE R15, `(.L_x_5584) ;  /* 0x000000000f0c7348 */ /* 0x007fea0003c00000 */
[----:B------:R-:W-:Y:S02]  /*1b7a0*/  ELECT P6, UR62, PT ;  /* 0x00000000003e782f */ /* 0x000fe400038c0000 */
[----:B------:R-:W-:Y:S01]  /*1b7b0*/  MOV R14, UR62 ;  /* 0x0000003e000e7c02 */ /* 0x000fe20008000f00 */
[----:B012---:R-:W-:Y:S10]  /*1b7c0*/  ENDCOLLECTIVE ;  /* 0x000000000000791b */ /* 0x007ff40003800000 */
.L_x_5584:
[----:B------:R-:W-:Y:S05]  /*1b7d0*/  BSYNC B0 ;  /* 0x0000000000007941 */ /* 0x000fea0003800000 */
.L_x_5583:
[----:B------:R-:W-:Y:S05]  /*1b7e0*/  BRA `(.L_x_5585) ;  /* 0xffffffa000347947 */ /* 0x000fea000383ffff */
.L_x_5463:
[----:B---3--:R3:W4:Y:S02]  /*1b7f0*/  SYNCS.PHASECHK.TRANS64.TRYWAIT P0, [R0+URZ+0x28c40], R2 ;  /* 0x028c4002000075a7 */ /* 0x008724000800017f */
[----:B----4-:R-:W-:Y:S05]  /*1b800*/  @!P0 NANOSLEEP.SYNCS 0x989680 ;  /* 0x009896800000895d */ /* 0x010fea0003900000 */
[----:B------:R-:W4:Y:S02]  /*1b810*/  @!P0 SYNCS.PHASECHK.TRANS64 P0, [R0+URZ+0x28c40], R2 ;  /* 0x028c4002000085a7 */ /* 0x000f24000800007f */
[----:B----4-:R-:W-:Y:S05]  /*1b820*/  @!P0 BRA `(.L_x_5463) ;  /* 0xfffffffc00f08947 */ /* 0x010fea000383ffff */
[----:B------:R-:W-:Y:S05]  /*1b830*/  BRA `(.L_x_5586) ;  /* 0xffffffa000987947 */ /* 0x000fea000383ffff */
.L_x_5467:
[----:B------:R-:W2:Y:S01]  /*1b840*/  LDL.LU R11, [R1+0x28] ;  /* 0x00002800010b7983 */ /* 0x000ea20000300800 */
[----:B------:R-:W-:Y:S02]  /*1b850*/  IMAD.MOV.U32 R5, RZ, RZ, R12 ;  /* 0x000000ffff057224 */ /* 0x000fe400078e000c */
[----:B------:R-:W-:Y:S02]  /*1b860*/  IMAD.MOV.U32 R13, RZ, RZ, R0 ;  /* 0x000000ffff0d7224 */ /* 0x000fe400078e0000 */
[----:B------:R-:W-:Y:S02]  /*1b870*/  IMAD.MOV.U32 R12, RZ, RZ, RZ ;  /* 0x000000ffff0c7224 */ /* 0x000fe400078e00ff */
[----:B------:R-:W-:Y:S02]  /*1b880*/  IMAD.MOV.U32 R15, RZ, RZ, -0x1 ;  /* 0xffffffffff0f7424 */ /* 0x000fe400078e00ff */
        /* <DEDUP_REMOVED lines=8> */
.L_x_5587:
[----:B------:R-:W-:Y:S02]  /*1b910*/  IMAD.MOV.U32 R13, RZ, RZ, R4 ;  /* 0x000000ffff0d7224 */ /* 0x000fe400078e0004 */
[----:B------:R-:W-:-:S07]  /*1b920*/  IMAD.MOV.U32 R6, RZ, RZ, R14 ;  /* 0x000000ffff067224 */ /* 0x000fce00078e000e */
[----:B------:R-:W-:Y:S05]  /*1b930*/  WARPSYNC.COLLECTIVE R15, `(.L_x_5588) ;  /* 0x000000000f087348 */ /* 0x000fea0003c00000 */
[----:B------:R0:W1:Y:S02]  /*1b940*/  SHFL.IDX P6, R14, R13, R12, R11 ;  /* 0x0000000c0d0e7389 */ /* 0x00006400000c000b */
[----:B01----:R-:W-:Y:S01]  /*1b950*/  ENDCOLLECTIVE ;  /* 0x000000000000791b */ /* 0x003fe20003800000 */
.L_x_5588:
[----:B------:R-:W-:Y:S02]  /*1b960*/  IMAD.MOV.U32 R13, RZ, RZ, R0 ;  /* 0x000000ffff0d7224 */ /* 0x000fe400078e0000 */
[----:B------:R-:W-:Y:S02]  /*1b970*/  IMAD.MOV.U32 R12, RZ, RZ, 0x1 ;  /* 0x00000001ff0c7424 */ /* 0x000fe400078e00ff */
[----:B------:R-:W-:-:S07]  /*1b980*/  IMAD.MOV.U32 R7, RZ, RZ, R14 ;  /* 0x000000ffff077224 */ /* 0x000fce00078e000e */
[----:B------:R-:W-:Y:S05]  /*1b990*/  WARPSYNC.COLLECTIVE R15, `(.L_x_5589) ;  /* 0x000000000f087348 */ /* 0x000fea0003c00000 */
[----:B------:R0:W1:Y:S02]  /*1b9a0*/  SHFL.IDX P6, R14, R13, R12, R11 ;  /* 0x0000000c0d0e7389 */ /* 0x00006400000c000b */
[----:B01----:R-:W-:Y:S01]  /*1b9b0*/  ENDCOLLECTIVE ;  /* 0x000000000000791b */ /* 0x003fe20003800000 */
.L_x_5589:
        /* <DEDUP_REMOVED lines=15> */
.L_x_5590:
[----:B------:R-:W-:Y:S02]  /*1bab0*/  IMAD.MOV.U32 R13, RZ, RZ, R0 ;  /* 0x000000ffff0d7224 */ /* 0x000fe400078e0000 */
[----:B------:R-:W-:Y:S02]  /*1bac0*/  IMAD.MOV.U32 R12, RZ, RZ, 0x2 ;  /* 0x00000002ff0c7424 */ /* 0x000fe400078e00ff */
[----:B------:R-:W-:-:S07]  /*1bad0*/  IMAD.MOV.U32 R5, RZ, RZ, R14 ;  /* 0x000000ffff057224 */ /* 0x000fce00078e000e */
[----:B------:R-:W-:Y:S05]  /*1bae0*/  WARPSYNC.COLLECTIVE R15, `(.L_x_5591) ;  /* 0x000000000f087348 */ /* 0x000fea0003c00000 */
[----:B------:R0:W1:Y:S02]  /*1baf0*/  SHFL.IDX P6, R14, R13, R12, R11 ;  /* 0x0000000c0d0e7389 */ /* 0x00006400000c000b */
[----:B01----:R-:W-:Y:S01]  /*1bb00*/  ENDCOLLECTIVE ;  /* 0x000000000000791b */ /* 0x003fe20003800000 */
.L_x_5591:
        /* <DEDUP_REMOVED lines=15> */
.L_x_5592:
[----:B------:R-:W-:Y:S02]  /*1bc00*/  IMAD.MOV.U32 R13, RZ, RZ, R0 ;  /* 0x000000ffff0d7224 */ /* 0x000fe400078e0000 */
[----:B------:R-:W-:Y:S02]  /*1bc10*/  IMAD.MOV.U32 R12, RZ, RZ, 0x3 ;  /* 0x00000003ff0c7424 */ /* 0x000fe400078e00ff */
[----:B------:R-:W-:-:S07]  /*1bc20*/  IMAD.MOV.U32 R5, RZ, RZ, R14 ;  /* 0x000000ffff057224 */ /* 0x000fce00078e000e */
[----:B------:R-:W-:Y:S05]  /*1bc30*/  WARPSYNC.COLLECTIVE R15, `(.L_x_5593) ;  /* 0x000000000f087348 */ /* 0x000fea0003c00000 */
[----:B------:R0:W1:Y:S02]  /*1bc40*/  SHFL.IDX P6, R14, R13, R12, R11 ;  /* 0x0000000c0d0e7389 */ /* 0x00006400000c000b */
[----:B01----:R-:W-:Y:S01]  /*1bc50*/  ENDCOLLECTIVE ;  /* 0x000000000000791b */ /* 0x003fe20003800000 */
.L_x_5593:
        /* <DEDUP_REMOVED lines=13> */
.L_x_5594:
[----:B------:R-:W-:Y:S01]  /*1bd30*/  IMAD.MOV.U32 R4, RZ, RZ, R14 ;  /* 0x000000ffff047224 */ /* 0x000fe200078e000e */
[----:B------:R-:W-:Y:S06]  /*1bd40*/  BRA `(.L_x_5595) ;  /* 0xffffffa400d87947 */ /* 0x000fec000383ffff */
.L_x_5470:
[----:B-1----:R1:W2:Y:S02]  /*1bd50*/  SYNCS.PHASECHK.TRANS64.TRYWAIT P0, [R19+URZ+0x28c20], R0 ;  /* 0x028c2000130075a7 */ /* 0x0022a4000800017f */
[----:B--2---:R-:W-:Y:S05]  /*1bd60*/  @!P0 NANOSLEEP.SYNCS 0x989680 ;  /* 0x009896800000895d */ /* 0x004fea0003900000 */
[----:B------:R-:W2:Y:S02]  /*1bd70*/  @!P0 SYNCS.PHASECHK.TRANS64 P0, [R19+URZ+0x28c20], R0 ;  /* 0x028c2000130085a7 */ /* 0x000ea4000800007f */
[----:B--2---:R-:W-:Y:S05]  /*1bd80*/  @!P0 BRA `(.L_x_5470) ;  /* 0xfffffffc00f08947 */ /* 0x004fea000383ffff */
[----:B------:R-:W-:Y:S05]  /*1bd90*/  BRA `(.L_x_5596) ;  /* 0xffffffa800347947 */ /* 0x000fea000383ffff */
.L_x_5474:
[----:B-1----:R1:W2:Y:S02]  /*1bda0*/  SYNCS.PHASECHK.TRANS64.TRYWAIT P0, [R0+URZ+0x28c60], R2 ;  /* 0x028c6002000075a7 */ /* 0x0022a4000800017f */
[----:B--2---:R-:W-:Y:S05]  /*1bdb0*/  @!P0 NANOSLEEP.SYNCS 0x989680 ;  /* 0x009896800000895d */ /* 0x004fea0003900000 */
[----:B------:R-:W2:Y:S02]  /*1bdc0*/  @!P0 SYNCS.PHASECHK.TRANS64 P0, [R0+URZ+0x28c60], R2 ;  /* 0x028c6002000085a7 */ /* 0x000ea4000800007f */
[----:B--2---:R-:W-:Y:S05]  /*1bdd0*/  @!P0 BRA `(.L_x_5474) ;  /* 0xfffffffc00f08947 */ /* 0x004fea000383ffff */
[----:B------:R-:W-:Y:S05]  /*1bde0*/  BRA `(.L_x_5597) ;  /* 0xffffffa800587947 */ /* 0x000fea000383ffff */
.L_x_5493:
[----:B-1----:R1:W2:Y:S02]  /*1bdf0*/  SYNCS.PHASECHK.TRANS64.TRYWAIT P0, [R3+URZ+0x28c40], R2 ;  /* 0x028c4002030075a7 */ /* 0x0022a4000800017f */
[----:B--2---:R-:W-:Y:S05]  /*1be00*/  @!P0 NANOSLEEP.SYNCS 0x989680 ;  /* 0x009896800000895d */ /* 0x004fea0003900000 */
[----:B------:R-:W2:Y:S02]  /*1be10*/  @!P0 SYNCS.PHASECHK.TRANS64 P0, [R3+URZ+0x28c40], R2 ;  /* 0x028c4002030085a7 */ /* 0x000ea4000800007f */
[----:B--2---:R-:W-:Y:S05]  /*1be20*/  @!P0 BRA `(.L_x_5493) ;  /* 0xfffffffc00f08947 */ /* 0x004fea000383ffff */
[----:B------:R-:W-:Y:S05]  /*1be30*/  BRA `(.L_x_5598) ;  /* 0xffffffb400887947 */ /* 0x000fea000383ffff */
.L_x_5498:
[----:B--2---:R2:W3:Y:S02]  /*1be40*/  SYNCS.PHASECHK.TRANS64.TRYWAIT P0, [R3+URZ+0x28c60], R2 ;  /* 0x028c6002030075a7 */ /* 0x0044e4000800017f */
[----:B---3--:R-:W-:Y:S05]  /*1be50*/  @!P0 NANOSLEEP.SYNCS 0x989680 ;  /* 0x009896800000895d */ /* 0x008fea0003900000 */
[----:B------:R-:W3:Y:S02]  /*1be60*/  @!P0 SYNCS.PHASECHK.TRANS64 P0, [R3+URZ+0x28c60], R2 ;  /* 0x028c6002030085a7 */ /* 0x000ee4000800007f */
[----:B---3--:R-:W-:Y:S05]  /*1be70*/  @!P0 BRA `(.L_x_5498) ;  /* 0xfffffffc00f08947 */ /* 0x008fea000383ffff */
[----:B------:R-:W-:Y:S05]  /*1be80*/  BRA `(.L_x_5599) ;  /* 0xffffffb800087947 */ /* 0x000fea000383ffff */
.L_x_5513:
[----:B0-----:R0:W1:Y:S02]  /*1be90*/  SYNCS.PHASECHK.TRANS64.TRYWAIT P0, [R4+URZ+0x28c40], R2 ;  /* 0x028c4002040075a7 */ /* 0x001064000800017f */
[----:B-1----:R-:W-:Y:S05]  /*1bea0*/  @!P0 NANOSLEEP.SYNCS 0x989680 ;  /* 0x009896800000895d */ /* 0x002fea0003900000 */
[----:B------:R-:W1:Y:S02]  /*1beb0*/  @!P0 SYNCS.PHASECHK.TRANS64 P0, [R4+URZ+0x28c40], R2 ;  /* 0x028c4002040085a7 */ /* 0x000e64000800007f */
[----:B-1----:R-:W-:Y:S05]  /*1bec0*/  @!P0 BRA `(.L_x_5513) ;  /* 0xfffffffc00f08947 */ /* 0x002fea000383ffff */
[----:B------:R-:W-:Y:S05]  /*1bed0*/  BRA `(.L_x_5600) ;  /* 0xffffffc000e47947 */ /* 0x000fea000383ffff */
.L_x_5518:
[----:B-1----:R1:W2:Y:S02]  /*1bee0*/  SYNCS.PHASECHK.TRANS64.TRYWAIT P0, [R4+URZ+0x28c60], R2 ;  /* 0x028c6002040075a7 */ /* 0x0022a4000800017f */
[----:B--2---:R-:W-:Y:S05]  /*1bef0*/  @!P0 NANOSLEEP.SYNCS 0x989680 ;  /* 0x009896800000895d */ /* 0x004fea0003900000 */
[----:B------:R-:W2:Y:S02]  /*1bf00*/  @!P0 SYNCS.PHASECHK.TRANS64 P0, [R4+URZ+0x28c60], R2 ;  /* 0x028c6002040085a7 */ /* 0x000ea4000800007f */
[----:B--2---:R-:W-:Y:S05]  /*1bf10*/  @!P0 BRA `(.L_x_5518) ;  /* 0xfffffffc00f08947 */ /* 0x004fea000383ffff */
[----:B------:R-:W-:Y:S05]  /*1bf20*/  BRA `(.L_x_5601) ;  /* 0xffffffc400607947 */ /* 0x000fea000383ffff */
.L_x_5533:
[----:B-1----:R1:W2:Y:S02]  /*1bf30*/  SYNCS.PHASECHK.TRANS64.TRYWAIT P0, [R4+URZ+0x28c40], R2 ;  /* 0x028c4002040075a7 */ /* 0x0022a4000800017f */
[----:B--2---:R-:W-:Y:S05]  /*1bf40*/  @!P0 NANOSLEEP.SYNCS 0x989680 ;  /* 0x009896800000895d */ /* 0x004fea0003900000 */
[----:B------:R-:W2:Y:S02]  /*1bf50*/  @!P0 SYNCS.PHASECHK.TRANS64 P0, [R4+URZ+0x28c40], R2 ;  /* 0x028c4002040085a7 */ /* 0x000ea4000800007f */
[----:B--2---:R-:W-:Y:S05]  /*1bf60*/  @!P0 BRA `(.L_x_5533) ;  /* 0xfffffffc00f08947 */ /* 0x004fea000383ffff */
[----:B------:R-:W-:Y:S05]  /*1bf70*/  BRA `(.L_x_5602) ;  /* 0xffffffd000207947 */ /* 0x000fea000383ffff */
.L_x_5538:
[----:B0-----:R0:W2:Y:S02]  /*1bf80*/  SYNCS.PHASECHK.TRANS64.TRYWAIT P0, [R4+URZ+0x28c60], R2 ;  /* 0x028c6002040075a7 */ /* 0x0010a4000800017f */
[----:B--2---:R-:W-:Y:S05]  /*1bf90*/  @!P0 NANOSLEEP.SYNCS 0x989680 ;  /* 0x009896800000895d */ /* 0x004fea0003900000 */
[----:B------:R-:W2:Y:S02]  /*1bfa0*/  @!P0 SYNCS.PHASECHK.TRANS64 P0, [R4+URZ+0x28c60], R2 ;  /* 0x028c6002040085a7 */ /* 0x000ea4000800007f */
[----:B--2---:R-:W-:Y:S05]  /*1bfb0*/  @!P0 BRA `(.L_x_5538) ;  /* 0xfffffffc00f08947 */ /* 0x004fea000383ffff */
[----:B------:R-:W-:Y:S05]  /*1bfc0*/  BRA `(.L_x_5603) ;  /* 0xffffffd000a07947 */ /* 0x000fea000383ffff */
.L_x_5554:
[----:B---34-:R-:W3:Y:S01]  /*1bfd0*/  LDL R0, [R1] ;  /* 0x0000000001007983 */ /* 0x018ee20000100800 */
[----:B------:R-:W-:Y:S01]  /*1bfe0*/  BSSY B0, `(.L_x_5604) ;  /* 0x0000008000007945 */ /* 0x000fe20003800000 */
[----:B------:R-:W-:Y:S02]  /*1bff0*/  IMAD.MOV.U32 R12, RZ, RZ, RZ ;  /* 0x000000ffff0c7224 */ /* 0x000fe400078e00ff */
[----:B------:R-:W-:Y:S02]  /*1c000*/  IMAD.MOV.U32 R11, RZ, RZ, 0x1f ;  /* 0x0000001fff0b7424 */ /* 0x000fe400078e00ff */
[----:B------:R-:W-:Y:S02]  /*1c010*/  IMAD.MOV.U32 R15, RZ, RZ, -0x1 ;  /* 0xffffffffff0f7424 */ /* 0x000fe400078e00ff */
[----:B---3--:R-:W-:-:S07]  /*1c020*/  IMAD.MOV.U32 R13, RZ, RZ, R0 ;  /* 0x000000ffff0d7224 */ /* 0x008fce00078e0000 */
[----:B012---:R-:W-:Y:S05]  /*1c030*/  WARPSYNC.COLLECTIVE R15, `(.L_x_5605) ;  /* 0x000000000f087348 */ /* 0x007fea0003c00000 */
[----:B------:R3:W4:Y:S02]  /*1c040*/  SHFL.IDX P6, R14, R13, R12, R11 ;  /* 0x0000000c0d0e7389 */ /* 0x00072400000c000b */
[----:B01234-:R-:W-:Y:S01]  /*1c050*/  ENDCOLLECTIVE ;  /* 0x000000000000791b */ /* 0x01ffe20003800000 */
.L_x_5605:
[----:B------:R-:W-:Y:S05]  /*1c060*/  BSYNC B0 ;  /* 0x0000000000007941 */ /* 0x000fea0003800000 */
.L_x_5604:
        /* <DEDUP_REMOVED lines=9> */
.L_x_5606:
        /* <DEDUP_REMOVED lines=14> */
[C---:B------:R-:W-:Y:S02]  /*1c1e0*/  ISETP.GE.U32.AND P3, PT, R16.reuse, 0x4, PT ;  /* 0x000000041000780c */ /* 0x040fe40003f66070 */
[C---:B------:R-:W-:Y:S02]  /*1c1f0*/  ISETP.GE.U32.AND P4, PT, R16.reuse, 0x8, PT ;  /* 0x000000081000780c */ /* 0x040fe40003f86070 */
[C---:B------:R-:W-:Y:S01]  /*1c200*/  ISETP.GE.U32.AND P5, PT, R16.reuse, 0x10, PT ;  /* 0x000000101000780c */ /* 0x040fe20003fa6070 */
[----:B--2---:R-:W-:Y:S02]  /*1c210*/  @!P1 IMAD.MOV.U32 R5, RZ, RZ, R8 ;  /* 0x000000ffff059224 */ /* 0x004fe400078e0008 */
[----:B---3--:R-:W-:Y:S01]  /*1c220*/  @!P1 IMAD.MOV.U32 R7, RZ, RZ, R6 ;  /* 0x000000ffff079224 */ /* 0x008fe200078e0006 */
[----:B------:R-:W-:Y:S01]  /*1c230*/  ISETP.NE.AND P1, PT, R16, RZ, PT ;  /* 0x000000ff1000720c */ /* 0x000fe20003f25270 */
[----:B------:R-:W-:-:S02]  /*1c240*/  IMAD.MOV.U32 R6, RZ, RZ, RZ ;  /* 0x000000ffff067224 */ /* 0x000fc400078e00ff */
[----:B------:R-:W-:-:S04]  /*1c250*/  IMAD R2, R7, R5, RZ ;  /* 0x0000000507027224 */ /* 0x000fc800078e02ff */
[----:B------:R-:W-:-:S07]  /*1c260*/  IMAD.MOV.U32 R13, RZ, RZ, R2 ;  /* 0x000000ffff0d7224 */ /* 0x000fce00078e0002 */
[----:B------:R-:W-:Y:S05]  /*1c270*/  WARPSYNC.COLLECTIVE R15, `(.L_x_5607) ;  /* 0x000000000f087348 */ /* 0x000fea0003c00000 */
[----:B------:R0:W1:Y:S02]  /*1c280*/  SHFL.UP P6, R14, R13, R12, R11 ;  /* 0x0400000c0d0e7389 */ /* 0x00006400000c000b */
[----:B01----:R-:W-:Y:S01]  /*1c290*/  ENDCOLLECTIVE ;  /* 0x000000000000791b */ /* 0x003fe20003800000 */
.L_x_5607:
[----:B------:R-:W-:Y:S01]  /*1c2a0*/  IMAD.MOV.U32 R12, RZ, RZ, 0x2 ;  /* 0x00000002ff0c7424 */ /* 0x000fe200078e00ff */
[----:B------:R-:W-:-:S05]  /*1c2b0*/  SEL R3, R14, RZ, P1 ;  /* 0x000000ff0e037207 */ /* 0x000fca0000800000 */
[----:B------:R-:W-:-:S04]  /*1c2c0*/  IMAD.IADD R2, R2, 0x1, R3 ;  /* 0x0000000102027824 */ /* 0x000fc800078e0203 */
[----:B------:R-:W-:-:S07]  /*1c2d0*/  IMAD.MOV.U32 R13, RZ, RZ, R2 ;  /* 0x000000ffff0d7224 */ /* 0x000fce00078e0002 */
[----:B------:R-:W-:Y:S05]  /*1c2e0*/  WARPSYNC.COLLECTIVE R15, `(.L_x_5608) ;  /* 0x000000000f087348 */ /* 0x000fea0003c00000 */
[----:B------:R0:W1:Y:S02]  /*1c2f0*/  SHFL.UP P6, R14, R13, R12, R11 ;  /* 0x0400000c0d0e7389 */ /* 0x00006400000c000b */
[----:B01----:R-:W-:Y:S01]  /*1c300*/  ENDCOLLECTIVE ;  /* 0x000000000000791b */ /* 0x003fe20003800000 */
.L_x_5608:
[----:B------:R-:W-:Y:S01]  /*1c310*/  IMAD.MOV.U32 R12, RZ, RZ, 0x4 ;  /* 0x00000004ff0c7424 */ /* 0x000fe200078e00ff */
[----:B------:R-:W-:-:S05]  /*1c320*/  SEL R3, R14, RZ, P2 ;  /* 0x000000ff0e037207 */ /* 0x000fca0001000000 */
[----:B------:R-:W-:-:S04]  /*1c330*/  IMAD.IADD R2, R2, 0x1, R3 ;  /* 0x0000000102027824 */ /* 0x000fc800078e0203 */
[----:B------:R-:W-:-:S07]  /*1c340*/  IMAD.MOV.U32 R13, RZ, RZ, R2 ;  /* 0x000000ffff0d7224 */ /* 0x000fce00078e0002 */
[----:B------:R-:W-:Y:S05]  /*1c350*/  WARPSYNC.COLLECTIVE R15, `(.L_x_5609) ;  /* 0x000000000f087348 */ /* 0x000fea0003c00000 */
[----:B------:R0:W1:Y:S02]  /*1c360*/  SHFL.UP P6, R14, R13, R12, R11 ;  /* 0x0400000c0d0e7389 */ /* 0x00006400000c000b */
[----:B01----:R-:W-:Y:S01]  /*1c370*/  ENDCOLLECTIVE ;  /* 0x000000000000791b */ /* 0x003fe20003800000 */
.L_x_5609:
[----:B------:R-:W-:Y:S01]  /*1c380*/  IMAD.MOV.U32 R12, RZ, RZ, 0x8 ;  /* 0x00000008ff0c7424 */ /* 0x000fe200078e00ff */
[----:B------:R-:W-:-:S05]  /*1c390*/  SEL R3, R14, RZ, P3 ;  /* 0x000000ff0e037207 */ /* 0x000fca0001800000 */
[----:B------:R-:W-:-:S04]  /*1c3a0*/  IMAD.IADD R2, R2, 0x1, R3 ;  /* 0x0000000102027824 */ /* 0x000fc800078e0203 */
[----:B------:R-:W-:-:S07]  /*1c3b0*/  IMAD.MOV.U32 R13, RZ, RZ, R2 ;  /* 0x000000ffff0d7224 */ /* 0x000fce00078e0002 */
[----:B------:R-:W-:Y:S05]  /*1c3c0*/  WARPSYNC.COLLECTIVE R15, `(.L_x_5610) ;  /* 0x000000000f087348 */ /* 0x000fea0003c00000 */
[----:B------:R0:W1:Y:S02]  /*1c3d0*/  SHFL.UP P6, R14, R13, R12, R11 ;  /* 0x0400000c0d0e7389 */ /* 0x00006400000c000b */
[----:B01----:R-:W-:Y:S01]  /*1c3e0*/  ENDCOLLECTIVE ;  /* 0x000000000000791b */ /* 0x003fe20003800000 */
.L_x_5610:
[----:B------:R-:W-:Y:S01]  /*1c3f0*/  IMAD.MOV.U32 R12, RZ, RZ, 0x10 ;  /* 0x00000010ff0c7424 */ /* 0x000fe200078e00ff */
[----:B------:R-:W-:-:S05]  /*1c400*/  SEL R3, R14, RZ, P4 ;  /* 0x000000ff0e037207 */ /* 0x000fca0002000000 */
[----:B------:R-:W-:-:S04]  /*1c410*/  IMAD.IADD R2, R2, 0x1, R3 ;  /* 0x0000000102027824 */ /* 0x000fc800078e0203 */
[----:B------:R-:W-:-:S07]  /*1c420*/  IMAD.MOV.U32 R13, RZ, RZ, R2 ;  /* 0x000000ffff0d7224 */ /* 0x000fce00078e0002 */
[----:B------:R-:W-:Y:S05]  /*1c430*/  WARPSYNC.COLLECTIVE R15, `(.L_x_5611) ;  /* 0x000000000f087348 */ /* 0x000fea0003c00000 */
[----:B------:R0:W1:Y:S02]  /*1c440*/  SHFL.UP P6, R14, R13, R12, R11 ;  /* 0x0400000c0d0e7389 */ /* 0x00006400000c000b */
[----:B01----:R-:W-:Y:S01]  /*1c450*/  ENDCOLLECTIVE ;  /* 0x000000000000791b */ /* 0x003fe20003800000 */
.L_x_5611:
        /* <DEDUP_REMOVED lines=8> */
.L_x_5612:
[----:B------:R-:W-:Y:S05]  /*1c4e0*/  BRA `(.L_x_5613) ;  /* 0xffffffd800f87947 */ /* 0x000fea000383ffff */
.L_x_5557:
        /* <DEDUP_REMOVED lines=8> */
.L_x_5615:
[----:B------:R-:W-:Y:S05]  /*1c570*/  BSYNC B0 ;  /* 0x0000000000007941 */ /* 0x000fea0003800000 */
.L_x_5614:
        /* <DEDUP_REMOVED lines=9> */
.L_x_5616:
[----:B------:R-:W-:Y:S01]  /*1c610*/  IMAD.MOV.U32 R12, RZ, RZ, 0x4 ;  /* 0x00000004ff0c7424 */ /* 0x000fe200078e00ff */
[----:B------:R-:W-:-:S05]  /*1c620*/  SEL R3, R14, RZ, P2 ;  /* 0x000000ff0e037207 */ /* 0x000fca0001000000 */
[----:B------:R-:W-:-:S04]  /*1c630*/  IMAD.IADD R2, R2, 0x1, R3 ;  /* 0x0000000102027824 */ /* 0x000fc800078e0203 */
[----:B------:R-:W-:-:S07]  /*1c640*/  IMAD.MOV.U32 R13, RZ, RZ, R2 ;  /* 0x000000ffff0d7224 */ /* 0x000fce00078e0002 */
[----:B------:R-:W-:Y:S05]  /*1c650*/  WARPSYNC.COLLECTIVE R15, `(.L_x_5617) ;  /* 0x000000000f087348 */ /* 0x000fea0003c00000 */
[----:B------:R0:W1:Y:S02]  /*1c660*/  SHFL.UP P6, R14, R13, R12, R11 ;  /* 0x0400000c0d0e7389 */ /* 0x00006400000c000b */
[----:B01----:R-:W-:Y:S01]  /*1c670*/  ENDCOLLECTIVE ;  /* 0x000000000000791b */ /* 0x003fe20003800000 */
.L_x_5617:
[----:B------:R-:W-:Y:S01]  /*1c680*/  IMAD.MOV.U32 R12, RZ, RZ, 0x8 ;  /* 0x00000008ff0c7424 */ /* 0x000fe200078e00ff */
[----:B------:R-:W-:-:S05]  /*1c690*/  SEL R3, R14, RZ, P3 ;  /* 0x000000ff0e037207 */ /* 0x000fca0001800000 */
[----:B------:R-:W-:-:S04]  /*1c6a0*/  IMAD.IADD R2, R2, 0x1, R3 ;  /* 0x0000000102027824 */ /* 0x000fc800078e0203 */
[----:B------:R-:W-:-:S07]  /*1c6b0*/  IMAD.MOV.U32 R13, RZ, RZ, R2 ;  /* 0x000000ffff0d7224 */ /* 0x000fce00078e0002 */
[----:B------:R-:W-:Y:S05]  /*1c6c0*/  WARPSYNC.COLLECTIVE R15, `(.L_x_5618) ;  /* 0x000000000f087348 */ /* 0x000fea0003c00000 */
[----:B------:R0:W1:Y:S02]  /*1c6d0*/  SHFL.UP P6, R14, R13, R12, R11 ;  /* 0x0400000c0d0e7389 */ /* 0x00006400000c000b */
[----:B01----:R-:W-:Y:S01]  /*1c6e0*/  ENDCOLLECTIVE ;  /* 0x000000000000791b */ /* 0x003fe20003800000 */
.L_x_5618:
[----:B------:R-:W-:Y:S01]  /*1c6f0*/  IMAD.MOV.U32 R12, RZ, RZ, 0x10 ;  /* 0x00000010ff0c7424 */ /* 0x000fe200078e00ff */
[----:B------:R-:W-:-:S05]  /*1c700*/  SEL R3, R14, RZ, P4 ;  /* 0x000000ff0e037207 */ /* 0x000fca0002000000 */
[----:B------:R-:W-:-:S04]  /*1c710*/  IMAD.IADD R2, R2, 0x1, R3 ;  /* 0x0000000102027824 */ /* 0x000fc800078e0203 */
[----:B------:R-:W-:-:S07]  /*1c720*/  IMAD.MOV.U32 R13, RZ, RZ, R2 ;  /* 0x000000ffff0d7224 */ /* 0x000fce00078e0002 */
[----:B------:R-:W-:Y:S05]  /*1c730*/  WARPSYNC.COLLECTIVE R15, `(.L_x_5619) ;  /* 0x000000000f087348 */ /* 0x000fea0003c00000 */
[----:B------:R0:W1:Y:S02]  /*1c740*/  SHFL.UP P6, R14, R13, R12, R11 ;  /* 0x0400000c0d0e7389 */ /* 0x00006400000c000b */
[----:B01----:R-:W-:Y:S01]  /*1c750*/  ENDCOLLECTIVE ;  /* 0x000000000000791b */ /* 0x003fe20003800000 */
.L_x_5619:
        /* <DEDUP_REMOVED lines=8> */
.L_x_5620:
[----:B------:R-:W-:Y:S05]  /*1c7e0*/  BRA `(.L_x_5621) ;  /* 0xffffffd800e47947 */ /* 0x000fea000383ffff */
.L_x_5559:
[----:B------:R-:W-:Y:S01]  /*1c7f0*/  BSSY B0, `(.L_x_5622) ;  /* 0x0000006000007945 */ /* 0x000fe20003800000 */
[----:B------:R-:W-:Y:S01]  /*1c800*/  PLOP3.LUT P6, PT, P6, PT, PT, 0x8, 0x0 ;  /* 0x000000000000781c */ /* 0x000fe200037ce170 */
[----:B------:R-:W-:-:S12]  /*1c810*/  IMAD.MOV.U32 R15, RZ, RZ, -0x1 ;  /* 0xffffffffff0f7424 */ /* 0x000fd800078e00ff */
[----:B0-----:R-:W-:Y:S05]  /*1c820*/  WARPSYNC.COLLECTIVE R15, `(.L_x_5623) ;  /* 0x000000000f087348 */ /* 0x001fea0003c00000 */
[----:B------:R-:W-:Y:S01]  /*1c830*/  VOTE.ANY R14, PT, P6 ;  /* 0x00000000000e7806 */ /* 0x000fe200030e0100 */
[----:B0-----:R-:W-:Y:S06]  /*1c840*/  ENDCOLLECTIVE ;  /* 0x000000000000791b */ /* 0x001fec0003800000 */
.L_x_5623:
[----:B------:R-:W-:Y:S05]  /*1c850*/  BSYNC B0 ;  /* 0x0000000000007941 */ /* 0x000fea0003800000 */
.L_x_5622:
        /* <DEDUP_REMOVED lines=10> */
.L_x_5624:
[----:B------:R-:W-:Y:S02]  /*1c900*/  IMAD.MOV.U32 R13, RZ, RZ, R7 ;  /* 0x000000ffff0d7224 */ /* 0x000fe400078e0007 */
[----:B------:R-:W-:-:S07]  /*1c910*/  IMAD.MOV.U32 R0, RZ, RZ, R14 ;  /* 0x000000ffff007224 */ /* 0x000fce00078e000e */
[----:B------:R-:W-:Y:S05]  /*1c920*/  WARPSYNC.COLLECTIVE R15, `(.L_x_5625) ;  /* 0x000000000f087348 */ /* 0x000fea0003c00000 */
[----:B------:R0:W1:Y:S02]  /*1c930*/  SHFL.IDX P6, R14, R13, R12, R11 ;  /* 0x0000000c0d0e7389 */ /* 0x00006400000c000b */
[----:B01----:R-:W-:Y:S01]  /*1c940*/  ENDCOLLECTIVE ;  /* 0x000000000000791b */ /* 0x003fe20003800000 */
.L_x_5625:
[----:B------:R-:W-:Y:S02]  /*1c950*/  IMAD.MOV.U32 R7, RZ, RZ, R14 ;  /* 0x000000ffff077224 */ /* 0x000fe400078e000e */
[----:B------:R-:W-:-:S05]  /*1c960*/  IMAD.IADD R5, R10, 0x1, R16 ;  /* 0x000000010a057824 */ /* 0x000fca00078e0210 */
[----:B------:R1:W-:Y:S01]  /*1c970*/  STL [R1+0xc], R5 ;  /* 0x00000c0501007387 */ /* 0x0003e20000100800 */
[----:B------:R-:W-:Y:S05]  /*1c980*/  BRA `(.L_x_5626) ;  /* 0xffffffd800c47947 */ /* 0x000fea000383ffff */
.L_x_5561:
[----:B------:R-:W-:Y:S01]  /*1c990*/  BSSY B0, `(.L_x_5627) ;  /* 0x0000007000007945 */ /* 0x000fe20003800000 */
[----:B------:R-:W-:Y:S02]  /*1c9a0*/  IMAD.MOV.U32 R13, RZ, RZ, R2 ;  /* 0x000000ffff0d7224 */ /* 0x000fe400078e0002 */
[----:B------:R-:W-:Y:S02]  /*1c9b0*/  IMAD.MOV.U32 R11, RZ, RZ, 0x1f ;  /* 0x0000001fff0b7424 */ /* 0x000fe400078e00ff */
[----:B------:R-:W-:-:S07]  /*1c9c0*/  IMAD.MOV.U32 R15, RZ, RZ, -0x1 ;  /* 0xffffffffff0f7424 */ /* 0x000fce00078e00ff */
[----:B01-3--:R-:W-:Y:S05]  /*1c9d0*/  WARPSYNC.COLLECTIVE R15, `(.L_x_5628) ;  /* 0x000000000f087348 */ /* 0x00bfea0003c00000 */
[----:B------:R2:W4:Y:S02]  /*1c9e0*/  SHFL.IDX P6, R14, R13, R12, R11 ;  /* 0x0000000c0d0e7389 */ /* 0x00052400000c000b */
[----:B01234-:R-:W-:Y:S01]  /*1c9f0*/  ENDCOLLECTIVE ;  /* 0x000000000000791b */ /* 0x01ffe20003800000 */
.L_x_5628:
[----:B------:R-:W-:Y:S05]  /*1ca00*/  BSYNC B0 ;  /* 0x0000000000007941 */ /* 0x000fea0003800000 */
.L_x_5627:
[----:B------:R-:W-:Y:S01]  /*1ca10*/  IMAD.MOV.U32 R6, RZ, RZ, R14 ;  /* 0x000000ffff067224 */ /* 0x000fe200078e000e */
[----:B------:R-:W-:Y:S06]  /*1ca20*/  BRA `(.L_x_5560) ;  /* 0xffffffd800b47947 */ /* 0x000fec000383ffff */
.L_x_5567:
[----:B0-----:R0:W1:Y:S02]  /*1ca30*/  SYNCS.PHASECHK.TRANS64.TRYWAIT P0, [R0+URZ+0x28c20], R3 ;  /* 0x028c2003000075a7 */ /* 0x001064000800017f */
[----:B-1----:R-:W-:Y:S05]  /*1ca40*/  @!P0 NANOSLEEP.SYNCS 0x989680 ;  /* 0x009896800000895d */ /* 0x002fea0003900000 */
[----:B------:R-:W1:Y:S02]  /*1ca50*/  @!P0 SYNCS.PHASECHK.TRANS64 P0, [R0+URZ+0x28c20], R3 ;  /* 0x028c2003000085a7 */ /* 0x000e64000800007f */
[----:B-1----:R-:W-:Y:S05]  /*1ca60*/  @!P0 BRA `(.L_x_5567) ;  /* 0xfffffffc00f08947 */ /* 0x002fea000383ffff */
[----:B------:R-:W-:Y:S05]  /*1ca70*/  BRA `(.L_x_5629) ;  /* 0xffffffe400507947 */ /* 0x000fea000383ffff */
.L_x_5568:
        /* <DEDUP_REMOVED lines=11> */
.L_x_5631:
[----:B------:R-:W-:Y:S05]  /*1cb30*/  BSYNC B0 ;  /* 0x0000000000007941 */ /* 0x000fea0003800000 */
.L_x_5630:
[----:B------:R-:W-:Y:S05]  /*1cb40*/  BRA `(.L_x_5632) ;  /* 0xffffffe400387947 */ /* 0x000fea000383ffff */
.L_x_5571:
[----:B------:R-:W-:Y:S01]  /*1cb50*/  BSSY B1, `(.L_x_5633) ;  /* 0x0000006000017945 */ /* 0x000fe20003800000 */
[----:B------:R-:W-:-:S07]  /*1cb60*/  IMAD.MOV.U32 R15, RZ, RZ, -0x1 ;  /* 0xffffffffff0f7424 */ /* 0x000fce00078e00ff */
[----:B01----:R-:W-:Y:S05]  /*1cb70*/  WARPSYNC.COLLECTIVE R15, `(.L_x_5634) ;  /* 0x000000000f0c7348 */ /* 0x003fea0003c00000 */
[----:B------:R-:W-:Y:S02]  /*1cb80*/  ELECT P6, UR62, PT ;  /* 0x00000000003e782f */ /* 0x000fe400038c0000 */
[----:B------:R-:W-:Y:S01]  /*1cb90*/  MOV R14, UR62 ;  /* 0x0000003e000e7c02 */ /* 0x000fe20008000f00 */
[----:B01----:R-:W-:Y:S10]  /*1cba0*/  ENDCOLLECTIVE ;  /* 0x000000000000791b */ /* 0x003ff40003800000 */
.L_x_5634:
[----:B------:R-:W-:Y:S05]  /*1cbb0*/  BSYNC B1 ;  /* 0x0000000000017941 */ /* 0x000fea0003800000 */
.L_x_5633:
[----:B------:R-:W-:Y:S05]  /*1cbc0*/  BRA `(.L_x_5635) ;  /* 0xffffffe400307947 */ /* 0x000fea000383ffff */
.L_x_5573:
[----:B0-----:R0:W1:Y:S02]  /*1cbd0*/  SYNCS.PHASECHK.TRANS64.TRYWAIT P0, [R6+URZ], R5 ;  /* 0x00000005060075a7 */ /* 0x001064000800017f */
[----:B-1----:R-:W-:Y:S05]  /*1cbe0*/  @!P0 NANOSLEEP.SYNCS 0x989680 ;  /* 0x009896800000895d */ /* 0x002fea0003900000 */
[----:B------:R-:W1:Y:S02]  /*1cbf0*/  @!P0 SYNCS.PHASECHK.TRANS64 P0, [R6+URZ], R5 ;  /* 0x00000005060085a7 */ /* 0x000e64000800007f */
[----:B-1----:R-:W-:Y:S05]  /*1cc00*/  @!P0 BRA `(.L_x_5573) ;  /* 0xfffffffc00f08947 */ /* 0x002fea000383ffff */
[----:B------:R-:W-:Y:S05]  /*1cc10*/  BRA `(.L_x_5636) ;  /* 0xffffffe4006c7947 */ /* 0x000fea000383ffff */
.L_x_5574:
[----:B-1----:R1:W2:Y:S02]  /*1cc20*/  SYNCS.PHASECHK.TRANS64.TRYWAIT P0, [R7+URZ], R2 ;  /* 0x00000002070075a7 */ /* 0x0022a4000800017f */
[----:B--2---:R-:W-:Y:S05]  /*1cc30*/  @!P0 NANOSLEEP.SYNCS 0x989680 ;  /* 0x009896800000895d */ /* 0x004fea0003900000 */
[----:B------:R-:W2:Y:S02]  /*1cc40*/  @!P0 SYNCS.PHASECHK.TRANS64 P0, [R7+URZ], R2 ;  /* 0x00000002070085a7 */ /* 0x000ea4000800007f */
[----:B--2---:R-:W-:Y:S05]  /*1cc50*/  @!P0 BRA `(.L_x_5574) ;  /* 0xfffffffc00f08947 */ /* 0x004fea000383ffff */
[----:B------:R-:W-:Y:S05]  /*1cc60*/  BRA `(.L_x_5637) ;  /* 0xffffffe400607947 */ /* 0x000fea000383ffff */
.L_x_5576:
[----:B--2---:R2:W3:Y:S02]  /*1cc70*/  SYNCS.PHASECHK.TRANS64.TRYWAIT P0, [R4+URZ], R5 ;  /* 0x00000005040075a7 */ /* 0x0044e4000800017f */
[----:B---3--:R-:W-:Y:S05]  /*1cc80*/  @!P0 NANOSLEEP.SYNCS 0x989680 ;  /* 0x009896800000895d */ /* 0x008fea0003900000 */
[----:B------:R-:W3:Y:S02]  /*1cc90*/  @!P0 SYNCS.PHASECHK.TRANS64 P0, [R4+URZ], R5 ;  /* 0x00000005040085a7 */ /* 0x000ee4000800007f */
[----:B---3--:R-:W-:Y:S05]  /*1cca0*/  @!P0 BRA `(.L_x_5576) ;  /* 0xfffffffc00f08947 */ /* 0x008fea000383ffff */
[----:B------:R-:W-:Y:S05]  /*1ccb0*/  BRA `(.L_x_5638) ;  /* 0xffffffe400687947 */ /* 0x000fea000383ffff */
.L_x_5639:
        /* <DEDUP_REMOVED lines=12> */
.L_x_15176:


//--------------------- .text._ZN7cutlass13device_kernelIN5flash11enable_sm90INS1_16FlashAttnFwdSm90INS1_25CollectiveMainloopFwdSm90ILi2EN4cute5tupleIJNS5_1CILi1EEES8_S8_EEENS6_IJNS7_ILi64EEESA_SA_EEELi512ENS_6half_tEfNS_4arch4Sm90ELb0ELb1ELb1ELb1ELb0ELb1ELb0ELb0ELb0ELb1ELb1ELb0EEENS1_21CollectiveEpilogueFwdINS6_IJSA_NS7_ILi512EEESA_EEES9_SC_SE_Li256ELb1ELb1ELb1ELb0EEENS1_36VarlenDynamicPersistentTileSchedulerILi64ELi64ELi256ELi128ELb1ELb1ELb1ELb1ELb0ELb1EEEEEEEEEvNT_6ParamsE --------------------------
	.section	.text._ZN7cutlass13device_kernelIN5flash11enable_sm90INS1_16FlashAttnFwdSm90INS1_25CollectiveMainloopFwdSm90ILi2EN4cute5tupleIJNS5_1CILi1EEES8_S8_EEENS6_IJNS7_ILi64EEESA_SA_EEELi512ENS_6half_tEfNS_4arch4Sm90ELb0ELb1ELb1ELb1ELb0ELb1ELb0ELb0ELb0ELb1ELb1ELb0EEENS1_21CollectiveEpilogueFwdINS6_IJSA_NS7_ILi512EEESA_EEES9_SC_SE_Li256ELb1ELb1ELb1ELb0EEENS1_36VarlenDynamicPersistentTileSchedulerILi64ELi64ELi256ELi128ELb1ELb1ELb1ELb1ELb0ELb1EEEEEEEEEvNT_6ParamsE,"ax",@progbits
	.align	128
.text._ZN7cutlass13device_kernelIN5flash11enable_sm90INS1_16FlashAttnFwdSm90INS1_25CollectiveMainloopFwdSm90ILi2EN4cute5tupleIJNS5_1CILi1EEES8_S8_EEENS6_IJNS7_ILi64EEESA_SA_EEELi512ENS_6half_tEfNS_4arch4Sm90ELb0ELb1ELb1ELb1ELb0ELb1ELb0ELb0ELb0ELb1ELb1ELb0EEENS1_21CollectiveEpilogueFwdINS6_IJSA_NS7_ILi512EEESA_EEES9_SC_SE_Li256ELb1ELb1ELb1ELb0EEENS1_36VarlenDynamicPersistentTileSchedulerILi64ELi64ELi256ELi128ELb1ELb1ELb1ELb1ELb0ELb1EEEEEEEEEvNT_6ParamsE:
        .type           _ZN7cutlass13device_kernelIN5flash11enable_sm90INS1_16FlashAttnFwdSm90INS1_25CollectiveMainloopFwdSm90ILi2EN4cute5tupleIJNS5_1CILi1EEES8_S8_EEENS6_IJNS7_ILi64EEESA_SA_EEELi512ENS_6half_tEfNS_4arch4Sm90ELb0ELb1ELb1ELb1ELb0ELb1ELb0ELb0ELb0ELb1ELb1ELb0EEENS1_21CollectiveEpilogueFwdINS6_IJSA_NS7_ILi512EEESA_EEES9_SC_SE_Li256ELb1ELb1ELb1ELb0EEENS1_36VarlenDynamicPersistentTileSchedulerILi64ELi64ELi256ELi128ELb1ELb1ELb1ELb1ELb0ELb1EEEEEEEEEvNT_6ParamsE,@function
        .size           _ZN7cutlass13device_kernelIN5flash11enable_sm90INS1_16FlashAttnFwdSm90INS1_25CollectiveMainloopFwdSm90ILi2EN4cute5tupleIJNS5_1CILi1EEES8_S8_EEENS6_IJNS7_ILi64EEESA_SA_EEELi512ENS_6half_tEfNS_4arch4Sm90ELb0ELb1ELb1ELb1ELb0ELb1ELb0ELb0ELb0ELb1ELb1ELb0EEENS1_21CollectiveEpilogueFwdINS6_IJSA_NS7_ILi512EEESA_EEES9_SC_SE_Li256ELb1ELb1ELb1ELb0EEENS1_36VarlenDynamicPersistentTileSchedulerILi64ELi64ELi256ELi128ELb1ELb1ELb1ELb1ELb0ELb1EEEEEEEEEvNT_6ParamsE,(.L_x_15177 - _ZN7cutlass13device_kernelIN5flash11enable_sm90INS1_16FlashAttnFwdSm90INS1_25CollectiveMainloopFwdSm90ILi2EN4cute5tupleIJNS5_1CILi1EEES8_S8_EEENS6_IJNS7_ILi64EEESA_SA_EEELi512ENS_6half_tEfNS_4arch4Sm90ELb0ELb1ELb1ELb1ELb0ELb1ELb0ELb0ELb0ELb1ELb1ELb0EEENS1_21CollectiveEpilogueFwdINS6_IJSA_NS7_ILi512EEESA_EEES9_SC_SE_Li256ELb1ELb1ELb1ELb0EEENS1_36VarlenDynamicPersistentTileSchedulerILi64ELi64ELi256ELi128ELb1ELb1ELb1ELb1ELb0ELb1EEEEEEEEEvNT_6ParamsE)
        .other          _ZN7cutlass13device_kernelIN5flash11enable_sm90INS1_16FlashAttnFwdSm90INS1_25CollectiveMainloopFwdSm90ILi2EN4cute5tupleIJNS5_1CILi1EEES8_S8_EEENS6_IJNS7_ILi64EEESA_SA_EEELi512ENS_6half_tEfNS_4arch4Sm90ELb0ELb1ELb1ELb1ELb0ELb1ELb0ELb0ELb0ELb1ELb1ELb0EEENS1_21CollectiveEpilogueFwdINS6_IJSA_NS7_ILi512EEESA_EEES9_SC_SE_Li256ELb1ELb1ELb1ELb0EEENS1_36VarlenDynamicPersistentTileSchedulerILi64ELi64ELi256ELi128ELb1ELb1ELb1ELb1ELb0ELb1EEEEEEEEEvNT_6ParamsE,@"STO_CUDA_ENTRY STV_DEFAULT"
_ZN7cutlass13device_kernelIN5flash11enable_sm90INS1_16FlashAttnFwdSm90INS1_25CollectiveMainloopFwdSm90ILi2EN4cute5tupleIJNS5_1CILi1EEES8_S8_EEENS6_IJNS7_ILi64EEESA_SA_EEELi512ENS_6half_tEfNS_4arch4Sm90ELb0ELb1ELb1ELb1ELb0ELb1ELb0ELb0ELb0ELb1ELb1ELb0EEENS1_21CollectiveEpilogueFwdINS6_IJSA_NS7_ILi512EEESA_EEES9_SC_SE_Li256ELb1ELb1ELb1ELb0EEENS1_36VarlenDynamicPersistentTileSchedulerILi64ELi64ELi256ELi128ELb1ELb1ELb1ELb1ELb0ELb1EEEEEEEEEvNT_6ParamsE:
        /* <DEDUP_REMOVED lines=24> */
.L_x_5641:
[----:B------:R-:W-:Y:S05]  /*0180*/  BSYNC B0 ;  /* 0x0000000000007941 */ /* 0x000fea0003800000 */
.L_x_5640:
        /* <DEDUP_REMOVED lines=37> */
.L_x_5642:
        /* <DEDUP_REMOVED lines=22> */
.L_x_5643:
        /* <DEDUP_REMOVED lines=18> */
.L_x_5644:
        /* <DEDUP_REMOVED lines=22> */
.L_x_5645:
        /* <DEDUP_REMOVED lines=22> */
.L_x_5646:
        /* <DEDUP_REMOVED lines=8> */
.L_x_5649:
        /* <DEDUP_REMOVED lines=34> */
[----:B------:R-:W-:Y:S01]  /*0bc0*/  LOP3.LUT R9, R7, 0xffffff80, RZ, 0xc0, !PT ;  /* 0xffffff8007097812 */ /* 0x000fe200078ec0ff */
[C---:B------:R-:W-:Y:S01]  /*0bd0*/  IMAD.IADD R13, R6.reuse, 0x1, -R13 ;  /* 0x00000001060d7824 */ /* 0x040fe200078e0a0d */
[--C-:B------:R-:W-:Y:S01]  /*0be0*/  SHF.R.S32.HI R203, RZ, 0x5, R4.reuse ;  /* 0x00000005ffcb7819 */ /* 0x100fe20000011404 */
[----:B------:R-:W-:Y:S01]  /*0bf0*/  IMAD.IADD R3, R6, 0x1, -R3 ;  /* 0x0000000106037824 */ /* 0x000fe200078e0a03 */
[----:B------:R-:W-:Y:S01]  /*0c00*/  LEA.HI R0, R0, R5, RZ, 0x1 ;  /* 0x0000000500007211 */ /* 0x000fe200078f08ff */
[----:B------:R-:W-:Y:S01]  /*0c10*/  IMAD.IADD R9, R6, 0x1, -R9 ;  /* 0x0000000106097824 */ /* 0x000fe200078e0a09 */
[----:B------:R-:W-:Y:S01]  /*0c20*/  LOP3.LUT R11, R10, 0xfffffffc, RZ, 0xc0, !PT ;  /* 0xfffffffc0a0b7812 */ /* 0x000fe200078ec0ff */
[----:B------:R-:W-:Y:S01]  /*0c30*/  IMAD.SHL.U32 R193, R13, 0x8, RZ ;  /* 0x000000080dc17824 */ /* 0x000fe200078e00ff */
[----:B------:R-:W-:Y:S02]  /*0c40*/  SHF.R.S32.HI R4, RZ, 0x1f, R4 ;  /* 0x0000001fff047819 */ /* 0x000fe40000011404 */
[----:B------:R-:W-:Y:S01]  /*0c50*/  SHF.R.S32.HI R8, RZ, 0x1f, R3 ;  /* 0x0000001fff087819 */ /* 0x000fe20000011403 */
[----:B------:R-:W-:Y:S01]  /*0c60*/  IMAD.IADD R188, R6, 0x1, -R11 ;  /* 0x0000000106bc7824 */ /* 0x000fe200078e0a0b */
[----:B------:R-:W-:Y:S01]  /*0c70*/  LOP3.LUT R0, R0, 0x1ffffffe, RZ, 0xc0, !PT ;  /* 0x1ffffffe00007812 */ /* 0x000fe200078ec0ff */
[C---:B------:R-:W-:Y:S01]  /*0c80*/  VIADD R212, R193.reuse, 0x40 ;  /* 0x00000040c1d47836 */ /* 0x040fe20000000000 */
[----:B------:R-:W-:Y:S01]  /*0c90*/  LEA.HI R4, R4, R203, RZ, 0x2 ;  /* 0x000000cb04047211 */ /* 0x000fe200078f10ff */
[----:B------:R-:W-:Y:S01]  /*0ca0*/  VIADD R210, R193, 0xc0 ;  /* 0x000000c0c1d27836 */ /* 0x000fe20000000000 */
[----:B------:R-:W-:Y:S01]  /*0cb0*/  SHF.R.S32.HI R6, RZ, 0x1f, R9 ;  /* 0x0000001fff067819 */ /* 0x000fe20000011409 */
[----:B------:R-:W-:Y:S01]  /*0cc0*/  IMAD.IADD R0, R5, 0x1, -R0 ;  /* 0x0000000105007824 */ /* 0x000fe200078e0a00 */
[----:B------:R-:W-:Y:S01]  /*0cd0*/  LEA.HI R12, R8, R3, RZ, 0x3 ;  /* 0x00000003080c7211 */ /* 0x000fe200078f18ff */
[C---:B------:R-:W-:Y:S01]  /*0ce0*/  VIADD R211, R193.reuse, 0x80 ;  /* 0x00000080c1d37836 */ /* 0x040fe20000000000 */
[----:B------:R-:W-:Y:S01]  /*0cf0*/  SHF.R.S32.HI R20, RZ, 0x7, R7 ;  /* 0x00000007ff147819 */ /* 0x000fe20000011407 */
[----:B------:R-:W-:Y:S01]  /*0d00*/  IMAD.SHL.U32 R0, R0, 0x8, RZ ;  /* 0x0000000800007824 */ /* 0x000fe200078e00ff */
[----:B------:R-:W-:Y:S01]  /*0d10*/  LOP3.LUT R4, R4, 0x3ffffc, RZ, 0xc0, !PT ;  /* 0x003ffffc04047812 */ /* 0x000fe200078ec0ff */
[----:B------:R-:W-:Y:S01]  /*0d20*/  VIADD R209, R193, 0x100 ;  /* 0x00000100c1d17836 */ /* 0x000fe20000000000 */
[----:B------:R-:W-:Y:S01]  /*0d30*/  LEA.HI R5, R6, R9, RZ, 0x2 ;  /* 0x0000000906057211 */ /* 0x000fe200078f10ff */
[----:B------:R-:W-:Y:S01]  /*0d40*/  IMAD R15, R20, 0x100, R3 ;  /* 0x00000100140f7824 */ /* 0x000fe200078e0203 */
[C---:B------:R-:W-:Y:S01]  /*0d50*/  LOP3.LUT R14, R12.reuse, 0xfffffff8, RZ, 0xc0, !PT ;  /* 0xfffffff80c0e7812 */ /* 0x040fe200078ec0ff */
[----:B------:R-:W-:Y:S01]  /*0d60*/  IMAD.IADD R4, R203, 0x1, -R4 ;  /* 0x00000001cb047824 */ /* 0x000fe200078e0a04 */
[----:B------:R-:W-:Y:S01]  /*0d70*/  SHF.R.S32.HI R186, RZ, 0x2, R10 ;  /* 0x00000002ffba7819 */ /* 0x000fe2000001140a */
[----:B------:R-:W-:Y:S01]  /*0d80*/  IMAD.SHL.U32 R12, R12, 0x40, RZ ;  /* 0x000000400c0c7824 */ /* 0x000fe200078e00ff */
[--C-:B------:R-:W-:Y:S01]  /*0d90*/  SHF.R.S32.HI R8, RZ, 0x2, R5.reuse ;  /* 0x00000002ff087819 */ /* 0x100fe20000011405 */
[----:B------:R-:W-:Y:S01]  /*0da0*/  IMAD.IADD R14, R3, 0x1, -R14 ;  /* 0x00000001030e7824 */ /* 0x000fe200078e0a0e */
[----:B------:R-:W-:Y:S01]  /*0db0*/  SHF.R.S32.HI R11, RZ, 0x1f, R5 ;  /* 0x0000001fff0b7819 */ /* 0x000fe20000011405 */
[----:B------:R-:W-:Y:S01]  /*0dc0*/  IMAD R17, R4, 0x10, R15 ;  /* 0x0000001004117824 */ /* 0x000fe200078e020f */
[----:B------:R-:W-:Y:S01]  /*0dd0*/  LOP3.LUT R4, R5, 0x7ffffffc, RZ, 0xc0, !PT ;  /* 0x7ffffffc05047812 */ /* 0x000fe200078ec0ff */
[----:B------:R-:W-:Y:S01]  /*0de0*/  VIADD R15, R186, 0x20 ;  /* 0x00000020ba0f7836 */ /* 0x000fe20000000000 */
[----:B------:R-:W-:Y:S01]  /*0df0*/  LEA.HI R11, R11, R8, RZ, 0x3 ;  /* 0x000000080b0b7211 */ /* 0x000fe200078f18ff */
[----:B------:R-:W-:Y:S01]  /*0e00*/  IMAD.SHL.U32 R3, R14, 0x40, RZ ;  /* 0x000000400e037824 */ /* 0x000fe200078e00ff */
[----:B------:R-:W-:Y:S01]  /*0e10*/  LOP3.LUT R12, R12, 0x7ffffe00, RZ, 0xc0, !PT ;  /* 0x7ffffe000c0c7812 */ /* 0x000fe200078ec0ff */
[----:B------:R-:W-:Y:S01]  /*0e20*/  STL [R1+0x48], R20 ;  /* 0x0000481401007387 */ /* 0x000fe20000100800 */
        /* <DEDUP_REMOVED lines=10> */
[----:B------:R-:W-:Y:S01]  /*0ed0*/  SHF.R.U32.HI R3, RZ, 0x3, R3 ;  /* 0x00000003ff037819 */ /* 0x000fe20000011603 */
[----:B------:R-:W-:Y:S01]  /*0ee0*/  IMAD.SHL.U32 R5, R5, 0x40, RZ ;  /* 0x0000004005057824 */ /* 0x000fe200078e00ff */
[----:B------:R-:W-:Y:S01]  /*0ef0*/  LEA.HI R7, R7, R20, RZ, 0x1 ;  /* 0x0000001407077211 */ /* 0x000fe200078f08ff */
[----:B------:R-:W-:Y:S01]  /*0f00*/  IMAD.SHL.U32 R16, R188, 0x8, RZ ;  /* 0x00000008bc107824 */ /* 0x000fe200078e00ff */
[----:B------:R-:W-:Y:S01]  /*0f10*/  LEA.HI R6, R6, R9, RZ, 0x5 ;  /* 0x0000000906067211 */ /* 0x000fe200078f28ff */
[----:B------:R0:W-:Y:S01]  /*0f20*/  STL [R1+0x6c], R8 ;  /* 0x00006c0801007387 */ /* 0x0001e20000100800 */
[----:B------:R-:W-:Y:S01]  /*0f30*/  LOP3.LUT R3, R0, R3, RZ, 0x3c, !PT ;  /* 0x0000000300037212 */ /* 0x000fe200078e3cff */
[----:B------:R-:W-:Y:S01]  /*0f40*/  IMAD.SHL.U32 R185, R4, 0x2, RZ ;  /* 0x0000000204b97824 */ /* 0x000fe200078e00ff */
[----:B------:R-:W-:-:S02]  /*0f50*/  LOP3.LUT R7, R7, 0xfffffe, RZ, 0xc0, !PT ;  /* 0x00fffffe07077812 */ /* 0x000fc400078ec0ff */
[----:B------:R-:W-:Y:S02]  /*0f60*/  LOP3.LUT R15, R15, 0x1c0, RZ, 0xc0, !PT ;  /* 0x000001c00f0f7812 */ /* 0x000fe400078ec0ff */
[----:B------:R-:W-:Y:S01]  /*0f70*/  SHF.R.S32.HI R6, RZ, 0x5, R6 ;  /* 0x00000005ff067819 */ /* 0x000fe20000011406 */
[----:B------:R-:W-:Y:S01]  /*0f80*/  IMAD.IADD R7, R20, 0x1, -R7 ;  /* 0x0000000114077824 */ /* 0x000fe200078e0a07 */
[----:B------:R-:W-:Y:S02]  /*0f90*/  SHF.R.U32.HI R9, RZ, 0x3, R15 ;  /* 0x00000003ff097819 */ /* 0x000fe4000001160f */
[----:B0-----:R-:W-:Y:S01]  /*0fa0*/  LOP3.LUT R8, R5, 0xfffffe00, RZ, 0xc0, !PT ;  /* 0xfffffe0005087812 */ /* 0x001fe200078ec0ff */
[----:B------:R-:W-:Y:S01]  /*0fb0*/  IMAD.IADD R5, R12, 0x1, R3 ;  /* 0x000000010c057824 */ /* 0x000fe200078e0203 */
[----:B------:R-:W-:Y:S01]  /*0fc0*/  SHF.R.S32.HI R3, RZ, 0x1f, R10 ;  /* 0x0000001fff037819 */ /* 0x000fe2000001140a */
[----:B------:R-:W-:Y:S01]  /*0fd0*/  IMAD R191, R6, 0x10, R11 ;  /* 0x0000001006bf7824 */ /* 0x000fe200078e020b */
[----:B------:R-:W-:Y:S01]  /*0fe0*/  LOP3.LUT R15, R15, 0x38, R16, 0xf8, !PT ;  /* 0x000000380f0f7812 */ /* 0x000fe200078ef810 */
[----:B------:R-:W-:Y:S01]  /*0ff0*/  IMAD.SHL.U32 R6, R7, 0x100, RZ ;  /* 0x0000010007067824 */ /* 0x000fe200078e00ff */
[----:B------:R-:W-:Y:S01]  /*1000*/  LEA.HI R0, R188, R188, RZ, 0x1 ;  /* 0x000000bcbc007211 */ /* 0x000fe200078f08ff */
[----:B------:R-:W-:Y:S01]  /*1010*/  IMAD R196, R5, 0x2, R2 ;  /* 0x0000000205c47824 */ /* 0x000fe200078e0202 */
[----:B------:R-:W-:Y:S01]  /*1020*/  LEA.HI R3, R3, R186, RZ, 0x3 ;  /* 0x000000ba03037211 */ /* 0x000fe200078f18ff */
[----:B------:R-:W-:Y:S01]  /*1030*/  IMAD.IADD R194, R185, 0x1, R6 ;  /* 0x00000001b9c27824 */ /* 0x000fe200078e0206 */
[----:B------:R-:W-:Y:S01]  /*1040*/  LOP3.LUT R15, R8, R15, R9, 0xf6, !PT ;  /* 0x0000000f080f7212 */ /* 0x000fe200078ef609 */
[----:B------:R-:W-:Y:S01]  /*1050*/  STL [R1+0x68], R6 ;  /* 0x0000680601007387 */ /* 0x000fe20000100800 */
[----:B------:R-:W-:Y:S01]  /*1060*/  LOP3.LUT R9, R0, 0x1ffffffe, RZ, 0xc0, !PT ;  /* 0x1ffffffe00097812 */ /* 0x000fe200078ec0ff */
[C---:B------:R-:W-:Y:S01]  /*1070*/  VIADD R24, R194.reuse, 0x10 ;  /* 0x00000010c2187836 */ /* 0x040fe20000000000 */
[----:B------:R-:W-:Y:S01]  /*1080*/  LOP3.LUT R3, R3, 0xfffffff8, RZ, 0xc0, !PT ;  /* 0xfffffff803037812 */ /* 0x000fe200078ec0ff */
[----:B------:R-:W-:Y:S01]  /*1090*/  VIADD R21, R194, 0x28 ;  /* 0x00000028c2157836 */ /* 0x000fe20000000000 */
[----:B------:R-:W-:Y:S01]  /*10a0*/  SHF.R.S32.HI R4, RZ, 0x1f, R212 ;  /* 0x0000001fff047819 */ /* 0x000fe200000114d4 */
[----:B------:R-:W-:Y:S01]  /*10b0*/  IMAD.IADD R0, R188, 0x1, -R9 ;  /* 0x00000001bc007824 */ /* 0x000fe200078e0a09 */
[----:B------:R-:W-:Y:S01]  /*10c0*/  SHF.R.S32.HI R4, RZ, 0x1f, R210 ;  /* 0x0000001fff047819 */ /* 0x000fe200000114d2 */
[----:B------:R-:W-:Y:S01]  /*10d0*/  IMAD R4, R15, 0x2, R2 ;  /* 0x000000020f047824 */ /* 0x000fe200078e0202 */
[----:B------:R-:W-:Y:S01]  /*10e0*/  R2P PR, R14, 0x6 ;  /* 0x000000060e007804 */ /* 0x000fe20000000000 */
[----:B------:R-:W-:Y:S01]  /*10f0*/  IMAD.IADD R195, R186, 0x1, -R3 ;  /* 0x00000001bac37824 */ /* 0x000fe200078e0a03 */
[----:B------:R-:W-:Y:S01]  /*1100*/  SHF.R.S32.HI R3, RZ, 0x1f, R211 ;  /* 0x0000001fff037819 */ /* 0x000fe200000114d3 */
[C---:B------:R-:W-:Y:S01]  /*1110*/  VIADD R14, R194.reuse, 0x40 ;  /* 0x00000040c20e7836 */ /* 0x040fe20000000000 */
[----:B------:R-:W-:Y:S01]  /*1120*/  SHF.R.S32.HI R3, RZ, 0x1f, R209 ;  /* 0x0000001fff037819 */ /* 0x000fe200000114d1 */
[C---:B------:R-:W-:Y:S01]  /*1130*/  VIADD R11, R194.reuse, 0x58 ;  /* 0x00000058c20b7836 */ /* 0x040fe20000000000 */
[----:B------:R0:W-:Y:S01]  /*1140*/  STL [R1+0x64], R4 ;  /* 0x0000640401007387 */ /* 0x0001e20000100800 */
[----:B------:R-:W-:Y:S01]  /*1150*/  VIADD R8, R194, 0x70 ;  /* 0x00000070c2087836 */ /* 0x000fe20000000000 */
        /* <DEDUP_REMOVED lines=9> */
[C---:B0-----:R-:W-:Y:S01]  /*11f0*/  VIADD R4, R194.reuse, 0x88 ;  /* 0x00000088c2047836 */ /* 0x041fe20000000000 */
[----:B------:R-:W-:Y:S01]  /*1200*/  SHF.R.S32.HI R0, RZ, 0x1f, R8 ;  /* 0x0000001fff007819 */ /* 0x000fe20000011408 */
[----:B------:R-:W-:Y:S01]  /*1210*/  VIADD R228, R194, 0xb0 ;  /* 0x000000b0c2e47836 */ /* 0x000fe20000000000 */
[----:B------:R-:W-:Y:S01]  /*1220*/  SEL R198, R198, 0xffffffe0, !P1 ;  /* 0xffffffe0c6c67807 */ /* 0x000fe20004800000 */
        /* <DEDUP_REMOVED lines=54> */
.L_x_5868:
[----:B------:R-:W-:Y:S01]  /*1590*/  ULDC.64 UR4, c[0x0][0xa28] ;  /* 0x00028a0000047ab9 */ /* 0x000fe20000000a00 */
[----:B01--4-:R-:W0:Y:S01]  /*15a0*/  LDC.64 R4, c[0x0][0xa08] ;  /* 0x00028200ff047b82 */ /* 0x013e220000000a00 */
        /* <DEDUP_REMOVED lines=10> */
[----:B------:R-:W1:Y:S01]  /*1650*/  @P0 LDC.64 R6, c[0x0][0xa28] ;  /* 0x00028a00ff060b82 */ /* 0x000e620000000a00 */
[----:B------:R-:W-:Y:S01]  /*1660*/  ISETP.NE.AND.EX P3, PT, RZ, UR5, PT, P3 ;  /* 0x00000005ff007c0c */ /* 0x000fe2000bf65330 */
[----:B0-----:R-:W-:-:S06]  /*1670*/  IMAD.WIDE R4, R79, 0x4, R4 ;  /* 0x000000044f047825 */ /* 0x001fcc00078e0204 */
[----:B------:R-:W0:Y:S01]  /*1680*/  @P1 LDC.64 R8, c[0x0][0xa18] ;  /* 0x00028600ff081b82 */ /* 0x000e220000000a00 */
[----:B------:R-:W-:Y:S02]  /*1690*/  ULDC UR4, c[0x0][0x288] ;  /* 0x0000a20000047ab9 */ /* 0x000fe40000000800 */
[----:B------:R-:W-:Y:S01]  /*16a0*/  IMAD.U32 R22, RZ, RZ, UR4 ;  /* 0x00000004ff167e24 */ /* 0x000fe2000f8e00ff */
[----:B------:R-:W-:Y:S02]  /*16b0*/  ULDC.64 UR4, c[0x0][0x418] ;  /* 0x0001060000047ab9 */ /* 0x000fe40000000a00 */
[----:B--2---:R2:W5:Y:S01]  /*16c0*/  @P3 LDG.E R24, desc[UR42][R4.64] ;  /* 0x0000002a04183981 */ /* 0x004562000c1e1900 */
[----:B-1----:R-:W-:-:S05]  /*16d0*/  @P0 IMAD.WIDE R6, R79, 0x4, R6 ;  /* 0x000000044f060825 */ /* 0x002fca00078e0206 */
[----:B------:R2:W5:Y:S01]  /*16e0*/  @P0 LDG.E R10, desc[UR42][R6.64] ;  /* 0x0000002a060a0981 */ /* 0x000562000c1e1900 */
[----:B0-----:R-:W-:-:S05]  /*16f0*/  @P1 IMAD.WIDE R8, R79, 0x4, R8 ;  /* 0x000000044f081825 */ /* 0x001fca00078e0208 */
[----:B------:R2:W5:Y:S01]  /*1700*/  @P1 LDG.E R22, desc[UR42][R8.64] ;  /* 0x0000002a08161981 */ /* 0x000562000c1e1900 */
[----:B------:R-:W-:Y:S01]  /*1710*/  UISETP.NE.U32.AND UP0, UPT, UR4, URZ, UPT ;  /* 0x0000003f0400728c */ /* 0x000fe2000bf05070 */
[C---:B------:R-:W-:Y:S02]  /*1720*/  LOP3.LUT R3, R78.reuse, 0xff000000, RZ, 0xc0, !PT ;  /* 0xff0000004e037812 */ /* 0x040fe400078ec0ff */
[----:B------:R-:W-:Y:S01]  /*1730*/  ULDC UR4, c[0x0][0x424] ;  /* 0x0001090000047ab9 */ /* 0x000fe20000000800 */
[----:B------:R-:W-:Y:S01]  /*1740*/  UISETP.NE.AND.EX UP0, UPT, UR5, URZ, UPT, UP0 ;  /* 0x0000003f0500728c */ /* 0x000fe2000bf05300 */
[----:B------:R-:W-:Y:S02]  /*1750*/  ISETP.NE.U32.AND P2, PT, RZ, UR6, PT ;  /* 0x00000006ff007c0c */ /* 0x000fe4000bf45070 */
[----:B------:R-:W-:Y:S01]  /*1760*/  ULDC UR5, c[0x0][0x2f0] ;  /* 0x0000bc0000057ab9 */ /* 0x000fe20000000800 */
[----:B------:R-:W-:Y:S01]  /*1770*/  USEL UR4, UR4, 0x1, UP0 ;  /* 0x0000000104047887 */ /* 0x000fe20008000000 */
[----:B------:R-:W-:-:S02]  /*1780*/  LOP3.LUT R0, R78, 0xff0000, RZ, 0xc0, !PT ;  /* 0x00ff00004e007812 */ /* 0x000fc400078ec0ff */
[----:B------:R-:W-:Y:S01]  /*1790*/  SHF.R.U32.HI R3, RZ, 0x8, R3 ;  /* 0x00000008ff037819 */ /* 0x000fe20000011603 */
[----:B------:R-:W-:Y:S01]  /*17a0*/  UIMAD UR4, UR4, UR5, URZ ;  /* 0x00000005040472a4 */ /* 0x000fe2000f8e023f */
[----:B------:R-:W-:Y:S02]  /*17b0*/  ISETP.NE.AND.EX P2, PT, RZ, UR7, PT, P2 ;  /* 0x00000007ff007c0c */ /* 0x000fe4000bf45320 */
[----:B------:R-:W-:Y:S01]  /*17c0*/  ULDC UR5, c[0x0][0x348] ;  /* 0x0000d20000057ab9 */ /* 0x000fe20000000800 */
[----:B------:R-:W-:Y:S01]  /*17d0*/  LEA.HI R205, R0, R3, RZ, 0x10 ;  /* 0x0000000300cd7211 */ /* 0x000fe200078f80ff */
[----:B------:R-:W-:Y:S01]  /*17e0*/  IMAD.MOV.U32 R208, RZ, RZ, R79 ;  /* 0x000000ffffd07224 */ /* 0x000fe200078e004f */
[----:B------:R-:W-:Y:S01]  /*17f0*/  LOP3.LUT R204, R78, 0xffff, RZ, 0xc0, !PT ;  /* 0x0000ffff4ecc7812 */ /* 0x000fe200078ec0ff */
[----:B--2---:R-:W-:Y:S07]  /*1800*/  @P1 BRA `(.L_x_5651) ;  /* 0x0000000000241947 */ /* 0x004fee0003800000 */
        /* <DEDUP_REMOVED lines=9> */
.L_x_5651:
[----:B------:R-:W-:Y:S02]  /*18a0*/  IMAD.U32 R40, RZ, RZ, UR5 ;  /* 0x00000005ff287e24 */ /* 0x000fe4000f8e00ff */
[----:B------:R-:W-:Y:S01]  /*18b0*/  IMAD.U32 R25, RZ, RZ, UR4 ;  /* 0x00000004ff197e24 */ /* 0x000fe2000f8e00ff */
[----:B------:R-:W-:Y:S06]  /*18c0*/  @!P2 BRA `(.L_x_5652) ;  /* 0x000000000010a947 */ /* 0x000fec0003800000 */
[----:B------:R-:W0:Y:S02]  /*18d0*/  LDC.64 R4, c[0x0][0xa20] ;  /* 0x00028800ff047b82 */ /* 0x000e240000000a00 */
[----:B0-----:R-:W-:-:S05]  /*18e0*/  IMAD.WIDE R4, R79, 0x4, R4 ;  /* 0x000000044f047825 */ /* 0x001fca00078e0204 */
[----:B------:R0:W5:Y:S01]  /*18f0*/  LDG.E R25, desc[UR42][R4.64] ;  /* 0x0000002a04197981 */ /* 0x000162000c1e1900 */
[----:B------:R-:W-:Y:S05]  /*1900*/  BRA `(.L_x_5653) ;  /* 0x0000000000107947 */ /* 0x000fea0003800000 */
.L_x_5652:
[----:B------:R-:W-:Y:S05]  /*1910*/  @!P3 BRA `(.L_x_5653) ;  /* 0x00000000000cb947 */ /* 0x000fea0003800000 */
[----:B------:R-:W2:Y:S04]  /*1920*/  LDG.E R0, desc[UR42][R4.64] ;  /* 0x0000002a04007981 */ /* 0x000ea8000c1e1900 */
[----:B------:R-:W2:Y:S02]  /*1930*/  LDG.E R25, desc[UR42][R4.64+0x4] ;  /* 0x0000042a04197981 */ /* 0x000ea4000c1e1900 */
[----:B--2---:R-:W-:-:S07]  /*1940*/  IMAD.IADD R25, R25, 0x1, -R0 ;  /* 0x0000000119197824 */ /* 0x004fce00078e0a00 */
.L_x_5653:
        /* <DEDUP_REMOVED lines=16> */
[----:B------:R-:W-:Y:S01]  /*1a50*/  IMAD.SHL.U32 R192, R77, 0x40, RZ ;  /* 0x000000404dc07824 */ /* 0x000fe200078e00ff */
[----:B------:R-:W0:Y:S01]  /*1a60*/  LDC.64 R4, c[0x0][0x9e0] ;  /* 0x00027800ff047b82 */ /* 0x000e220000000a00 */
[----:B------:R-:W-:-:S10]  /*1a70*/  IMAD.IADD R13, R25, 0x1, -R10 ;  /* 0x00000001190d7824 */ /* 0x000fd400078e0a0a */
[----:B------:R-:W2:Y:S08]  /*1a80*/  @P1 LDC R11, c[0x0][0x44c] ;  /* 0x00011300ff0b1b82 */ /* 0x000eb00000000800 */
[----:B------:R-:W4:Y:S01]  /*1a90*/  @P1 LDC R12, c[0x0][0x450] ;  /* 0x00011400ff0c1b82 */ /* 0x000f220000000800 */
[----:B0-----:R-:W-:Y:S01]  /*1aa0*/  ISETP.GE.AND P2, PT, R5, 0x1, PT ;  /* 0x000000010500780c */ /* 0x001fe20003f46270 */
[----:B---3--:R-:W-:-:S02]  /*1ab0*/  @P0 IMAD.IADD R40, R3, 0x1, -R0 ;  /* 0x0000000103280824 */ /* 0x008fc400078e0a00 */
[----:B------:R-:W-:Y:S02]  /*1ac0*/  VIADD R0, R192, 0x3f ;  /* 0x0000003fc0007836 */ /* 0x000fe40000000000 */
[----:B------:R-:W-:Y:S02]  /*1ad0*/  IMAD.IADD R23, R13, 0x1, R40 ;  /* 0x000000010d177824 */ /* 0x000fe400078e0228 */
[----:B--2---:R-:W-:-:S03]  /*1ae0*/  @P1 IMAD.HI.U32 R3, R0, R11, RZ ;  /* 0x0000000b00031227 */ /* 0x004fc600078e00ff */
[C---:B------:R-:W-:Y:S01]  /*1af0*/  IADD3 R7, R23.reuse, 0x1, -R22 ;  /* 0x0000000117077810 */ /* 0x040fe20007ffe816 */
[----:B------:R-:W-:Y:S01]  /*1b00*/  IMAD.MOV.U32 R6, RZ, RZ, R0 ;  /* 0x000000ffff067224 */ /* 0x000fe200078e0000 */
[----:B----4-:R-:W-:Y:S01]  /*1b10*/  @P1 SHF.R.U32.HI R6, RZ, R12, R3 ;  /* 0x0000000cff061219 */ /* 0x010fe20000011603 */
[----:B------:R-:W-:-:S04]  /*1b20*/  VIADD R0, R23, 0x3f ;  /* 0x0000003f17007836 */ /* 0x000fc80000000000 */
[----:B-1----:R-:W-:Y:S01]  /*1b30*/  IMAD.IADD R9, R7, 0x1, R6 ;  /* 0x0000000107097824 */ /* 0x002fe200078e0206 */
[----:B------:R-:W-:-:S03]  /*1b40*/  SHF.R.S32.HI R3, RZ, 0x1f, R0 ;  /* 0x0000001fff037819 */ /* 0x000fc60000011400 */
[----:B------:R-:W-:Y:S01]  /*1b50*/  IMAD.IADD R4, R9, 0x1, R4 ;  /* 0x0000000109047824 */ /* 0x000fe200078e0204 */
[----:B------:R-:W-:-:S04]  /*1b60*/  LEA.HI R3, R3, R0, RZ, 0x6 ;  /* 0x0000000003037211 */ /* 0x000fc800078f30ff */
[----:B------:R-:W-:Y:S01]  /*1b70*/  SHF.R.S32.HI R43, RZ, 0x6, R3 ;  /* 0x00000006ff2b7819 */ /* 0x000fe20000011403 */
        /* <DEDUP_REMOVED lines=12> */
.L_x_5656:
[----:B------:R-:W-:-:S13]  /*1c40*/  ISETP.NE.AND P0, PT, R5, 0x1, PT ;  /* 0x000000010500780c */ /* 0x000fda0003f05270 */
[----:B------:R-:W0:Y:S02]  /*1c50*/  @P0 LDC.64 R6, c[0x0][0x9e8] ;  /* 0x00027a00ff060b82 */ /* 0x000e240000000a00 */
[----:B0-----:R-:W-:-:S05]  /*1c60*/  @P0 IMAD.HI.U32 R6, R0, R6, RZ ;  /* 0x0000000600060227 */ /* 0x001fca00078e00ff */
[----:B------:R-:W-:-:S07]  /*1c70*/  @P0 SHF.R.U32.HI R0, RZ, R7, R6 ;  /* 0x00000007ff000219 */ /* 0x000fce0000011606 */
.L_x_5657:
[----:B------:R-:W-:Y:S05]  /*1c80*/  BSYNC B0 ;  /* 0x0000000000007941 */ /* 0x000fea0003800000 */
.L_x_5655:
[----:B------:R-:W-:-:S05]  /*1c90*/  IMAD R3, R0, R5, R5 ;  /* 0x0000000500037224 */ /* 0x000fca00078e0205 */
[----:B------:R-:W-:-:S07]  /*1ca0*/  VIMNMX R4, R4, R3, PT ;  /* 0x0000000304047248 */ /* 0x000fce0003fe0100 */
.L_x_5654:
[----:B------:R-:W0:Y:S01]  /*1cb0*/  @P1 LDC R7, c[0x0][0x44c] ;  /* 0x00011300ff071b82 */ /* 0x000e220000000800 */
[----:B------:R-:W-:Y:S01]  /*1cc0*/  VIADD R4, R4, 0x3f ;  /* 0x0000003f04047836 */ /* 0x000fe20000000000 */
[----:B------:R-:W-:Y:S01]  /*1cd0*/  ULDC UR4, c[0x0][0x9dc] ;  /* 0x0002770000047ab9 */ /* 0x000fe20000000800 */
[----:B------:R-:W-:-:S03]  /*1ce0*/  IMAD.MOV.U32 R6, RZ, RZ, R192 ;  /* 0x000000ffff067224 */ /* 0x000fc600078e00c0 */
[----:B------:R-:W-:Y:S02]  /*1cf0*/  SHF.R.S32.HI R3, RZ, 0x1f, R4 ;  /* 0x0000001fff037819 */ /* 0x000fe40000011404 */
[----:B------:R-:W1:Y:S02]  /*1d00*/  @P1 LDC R9, c[0x0][0x450] ;  /* 0x00011400ff091b82 */ /* 0x000e640000000800 */
[----:B------:R-:W-:Y:S01]  /*1d10*/  LEA.HI R3, R3, R4, RZ, 0x6 ;  /* 0x0000000403037211 */ /* 0x000fe200078f30ff */
[----:B0-----:R-:W-:-:S05]  /*1d20*/  @P1 IMAD.HI.U32 R0, R192, R7, RZ ;  /* 0x00000007c0001227 */ /* 0x001fca00078e00ff */
[----:B-1----:R-:W-:Y:S02]  /*1d30*/  @P1 SHF.R.U32.HI R6, RZ, R9, R0 ;  /* 0x00000009ff061219 */ /* 0x002fe40000011600 */
[----:B------:R-:W-:Y:S02]  /*1d40*/  SHF.R.S32.HI R0, RZ, 0x6, R3 ;  /* 0x00000006ff007819 */ /* 0x000fe40000011403 */
[----:B------:R-:W-:Y:S02]  /*1d50*/  IADD3 R3, R6, R23, -R22 ;  /* 0x0000001706037210 */ /* 0x000fe40007ffe816 */
[----:B------:R-:W-:-:S03]  /*1d60*/  VIMNMX R8, R43, R0, PT ;  /* 0x000000002b087248 */ /* 0x000fc60003fe0100 */
        /* <DEDUP_REMOVED lines=12> */
.L_x_5660:
[----:B------:R-:W-:-:S13]  /*1e30*/  ISETP.NE.AND P0, PT, R5, 0x1, PT ;  /* 0x000000010500780c */ /* 0x000fda0003f05270 */
[----:B------:R-:W0:Y:S02]  /*1e40*/  @P0 LDC.64 R6, c[0x0][0x9e8] ;  /* 0x00027a00ff060b82 */ /* 0x000e240000000a00 */
[----:B0-----:R-:W-:-:S05]  /*1e50*/  @P0 IMAD.HI.U32 R4, R3, R6, RZ ;  /* 0x0000000603040227 */ /* 0x001fca00078e00ff */
[----:B------:R-:W-:-:S07]  /*1e60*/  @P0 SHF.R.U32.HI R3, RZ, R7, R4 ;  /* 0x00000007ff030219 */ /* 0x000fce0000011604 */
.L_x_5661:
[----:B------:R-:W-:Y:S05]  /*1e70*/  BSYNC B0 ;  /* 0x0000000000007941 */ /* 0x000fea0003800000 */
.L_x_5659:
[----:B------:R-:W-:-:S05]  /*1e80*/  IMAD R3, R3, R5, RZ ;  /* 0x0000000503037224 */ /* 0x000fca00078e02ff */
[----:B------:R-:W-:-:S07]  /*1e90*/  VIMNMX R0, R0, R3, !PT ;  /* 0x0000000300007248 */ /* 0x000fce0007fe0100 */
.L_x_5658:
[----:B------:R-:W-:Y:S01]  /*1ea0*/  SHF.R.S32.HI R3, RZ, 0x1f, R0 ;  /* 0x0000001fff037819 */ /* 0x000fe20000011400 */
[----:B------:R-:W-:Y:S01]  /*1eb0*/  BSSY B0, `(.L_x_5662) ;  /* 0x0000028000007945 */ /* 0x000fe20003800000 */
[----:B------:R-:W-:Y:S02]  /*1ec0*/  LOP3.LUT R218, R205, 0xff, RZ, 0xc0, !PT ;  /* 0x000000ffcdda7812 */ /* 0x000fe400078ec0ff */
[----:B------:R-:W-:Y:S02]  /*1ed0*/  LEA.HI R3, R3, R0, RZ, 0x6 ;  /* 0x0000000003037211 */ /* 0x000fe400078f30ff */
[----:B------:R-:W-:Y:S02]  /*1ee0*/  SHF.R.U32.HI R205, RZ, 0x10, R205 ;  /* 0x00000010ffcd7819 */ /* 0x000fe400000116cd */
[----:B------:R-:W-:-:S04]  /*1ef0*/  SHF.R.S32.HI R3, RZ, 0x6, R3 ;  /* 0x00000006ff037819 */ /* 0x000fc80000011403 */
[----:B------:R-:W-:Y:S01]  /*1f00*/  VIMNMX R9, RZ, R3, !PT ;  /* 0x00000003ff097248 */ /* 0x000fe20007fe0100 */
[----:B------:R-:W-:-:S03]  /*1f10*/  IMAD.MOV.U32 R3, RZ, RZ, RZ ;  /* 0x000000ffff037224 */ /* 0x000fc600078e00ff */
        /* <DEDUP_REMOVED lines=33> */
.L_x_5663:
[----:B------:R-:W-:Y:S05]  /*2130*/  BSYNC B0 ;  /* 0x0000000000007941 */ /* 0x000fea0003800000 */
.L_x_5662:
[----:B------:R-:W-:-:S05]  /*2140*/  IMAD R0, R218, R3, R9 ;  /* 0x00000003da007224 */ /* 0x000fca00078e0209 */
        /* <DEDUP_REMOVED lines=35> */
.L_x_5666:
[----:B------:R-:W-:Y:S05]  /*2380*/  BSYNC B6 ;  /* 0x0000000000067941 */ /* 0x000fea0003800000 */
.L_x_5665:
        /* <DEDUP_REMOVED lines=20> */
.L_x_5668:
[----:B------:R-:W-:Y:S05]  /*24d0*/  BSYNC B6 ;  /* 0x0000000000067941 */ /* 0x000fea0003800000 */
.L_x_5667:
[----:B------:R-:W-:Y:S01]  /*24e0*/  ULDC.64 UR4, c[0x0][0x9f8] ;  /* 0x00027e0000047ab9 */ /* 0x000fe20000000a00 */
[----:B------:R-:W0:Y:S01]  /*24f0*/  LDC.64 R60, c[0x0][0x300] ;  /* 0x0000c000ff3c7b82 */ /* 0x000e220000000a00 */
[----:B------:R-:W-:Y:S01]  /*2500*/  ISETP.NE.U32.AND P0, PT, RZ, UR4, PT ;  /* 0x00000004ff007c0c */ /* 0x000fe2000bf05070 */
[----:B------:R-:W-:Y:S01]  /*2510*/  IMAD.IADD R39, R24, 0x1, R25 ;  /* 0x0000000118277824 */ /* 0x000fe200078e0219 */
[----:B------:R-:W-:Y:S02]  /*2520*/  ULDC.64 UR6, c[0x0][0xa08] ;  /* 0x0002820000067ab9 */ /* 0x000fe40000000a00 */
[----:B------:R-:W-:Y:S01]  /*2530*/  ISETP.NE.AND.EX P0, PT, RZ, UR5, PT, P0 ;  /* 0x00000005ff007c0c */ /* 0x000fe2000bf05300 */
[----:B------:R-:W-:Y:S02]  /*2540*/  ULDC.64 UR4, c[0x0][0x308] ;  /* 0x0000c20000047ab9 */ /* 0x000fe40000000a00 */
[----:B------:R-:W1:Y:S01]  /*2550*/  LDC.64 R58, c[0x0][0x3f8] ;  /* 0x0000fe00ff3a7b82 */ /* 0x000e620000000a00 */
[----:B------:R-:W-:-:S07]  /*2560*/  SHF.R.S32.HI R17, RZ, 0x1f, R16 ;  /* 0x0000001fff117819 */ /* 0x000fce0000011410 */
[----:B------:R-:W2:Y:S08]  /*2570*/  LDC R51, c[0x0][0x3f4] ;  /* 0x0000fd00ff337b82 */ /* 0x000eb00000000800 */
[----:B------:R-:W3:Y:S02]  /*2580*/  @P0 LDC.64 R4, c[0x0][0x9f8] ;  /* 0x00027e00ff040b82 */ /* 0x000ee40000000a00 */
[----:B---3--:R-:W-:-:S05]  /*2590*/  @P0 IMAD.WIDE R4, R79, 0x4, R4 ;  /* 0x000000044f040825 */ /* 0x008fca00078e0204 */
        /* <DEDUP_REMOVED lines=9> */
[----:B------:R-:W-:Y:S01]  /*2630*/  SHF.R.S32.HI R189, RZ, 0x1f, R188 ;  /* 0x0000001fffbd7819 */ /* 0x000fe200000114bc */
[----:B------:R-:W-:Y:S01]  /*2640*/  IMAD R3, R39, R61, R0 ;  /* 0x0000003d27037224 */ /* 0x000fe200078e0200 */
[----:B---3--:R-:W3:Y:S01]  /*2650*/  LDC.64 R4, c[0x0][0x408] ;  /* 0x00010200ff047b82 */ /* 0x008ee20000000a00 */
[----:B------:R-:W-:Y:S01]  /*2660*/  IMAD R8, R72, R60, RZ ;  /* 0x0000003c48087224 */ /* 0x000fe200078e02ff */
[----:B--2---:R-:W-:Y:S01]  /*2670*/  ISETP.GE.AND P1, PT, R16, R51, PT ;  /* 0x000000331000720c */ /* 0x004fe20003f26270 */
[----:B------:R-:W-:Y:S01]  /*2680*/  IMAD.IADD R7, R7, 0x1, R3 ;  /* 0x0000000107077824 */ /* 0x000fe200078e0203 */
[----:B------:R-:W-:Y:S01]  /*2690*/  LOP3.LUT R57, R57, 0x1c0, RZ, 0xc0, !PT ;  /* 0x000001c039397812 */ /* 0x000fe200078ec0ff */
[----:B-1----:R-:W-:Y:S01]  /*26a0*/  IMAD R3, R72, R58, RZ ;  /* 0x0000003a48037224 */ /* 0x002fe200078e02ff */
[----:B------:R-:W-:Y:S01]  /*26b0*/  P2R R73, PR, RZ, 0x2 ;  /* 0x00000002ff497803 */ /* 0x000fe20000000000 */
[----:B------:R-:W-:Y:S01]  /*26c0*/  IMAD.WIDE.U32 R20, R204, UR4, R6 ;  /* 0x00000004cc147c25 */ /* 0x000fe2000f8e0006 */
[----:B------:R-:W-:-:S03]  /*26d0*/  SHF.R.U32.HI R53, RZ, 0x3, R57 ;  /* 0x00000003ff357819 */ /* 0x000fc60000011639 */
[----:B------:R-:W-:Y:S01]  /*26e0*/  IMAD R21, R204, UR5, R21 ;  /* 0x00000005cc157c24 */ /* 0x000fe2000f8e0215 */
[----:B------:R-:W-:Y:S01]  /*26f0*/  ULDC.64 UR4, c[0x0][0x330] ;  /* 0x0000cc0000047ab9 */ /* 0x000fe20000000a00 */
[----:B------:R-:W-:Y:S01]  /*2700*/  IMAD R8, R186, R61, R8 ;  /* 0x0000003dba087224 */ /* 0x000fe200078e0208 */
[----:B------:R-:W-:Y:S01]  /*2710*/  SHF.L.U64.HI R61, R60, 0x6, R61 ;  /* 0x000000063c3d7819 */ /* 0x000fe2000001023d */
[----:B------:R-:W-:-:S04]  /*2720*/  IMAD.WIDE.U32 R28, R204, UR4, R16 ;  /* 0x00000004cc1c7c25 */ /* 0x000fc8000f8e0010 */
[----:B------:R-:W-:Y:S01]  /*2730*/  IMAD R29, R204, UR5, R29 ;  /* 0x00000005cc1d7c24 */ /* 0x000fe2000f8e021d */
[----:B------:R-:W-:Y:S01]  /*2740*/  ULDC.64 UR4, c[0x0][0x310] ;  /* 0x0000c40000047ab9 */ /* 0x000fe20000000a00 */
[C---:B------:R-:W-:Y:S01]  /*2750*/  IMAD R11, R186.reuse, R59, R3 ;  /* 0x0000003bba0b7224 */ /* 0x040fe200078e0203 */
[----:B------:R-:W-:Y:S01]  /*2760*/  SEL R3, R51, RZ, P1 ;  /* 0x000000ff33037207 */ /* 0x000fe20000800000 */
[----:B------:R-:W-:Y:S01]  /*2770*/  IMAD.WIDE.U32 R30, R186, R58, R188 ;  /* 0x0000003aba1e7225 */ /* 0x000fe200078e00bc */
[----:B---3--:R-:W-:Y:S02]  /*2780*/  SHF.L.U64.HI R56, R4, 0x6, R5 ;  /* 0x0000000604387819 */ /* 0x008fe40000010205 */
[----:B0-----:R-:W-:Y:S01]  /*2790*/  LEA.HI R52, R52, 0x8, RZ, 0x19 ;  /* 0x0000000834347811 */ /* 0x001fe200078fc8ff */
[----:B------:R-:W-:-:S04]  /*27a0*/  IMAD.WIDE.U32 R34, R186, R4, R188 ;  /* 0x00000004ba227225 */ /* 0x000fc800078e00bc */
[----:B------:R-:W-:-:S04]  /*27b0*/  IMAD.WIDE.U32 R36, R186, R4, R16 ;  /* 0x00000004ba247225 */ /* 0x000fc800078e0010 */
[----:B------:R-:W-:Y:S02]  /*27c0*/  IMAD.IADD R3, R16, 0x1, R3 ;  /* 0x0000000110037824 */ /* 0x000fe400078e0203 */
[----:B------:R-:W-:-:S03]  /*27d0*/  IMAD.WIDE.U32 R32, R186, R58, R16 ;  /* 0x0000003aba207225 */ /* 0x000fc600078e0010 */
[----:B------:R-:W-:Y:S01]  /*27e0*/  SHF.R.S32.HI R62, RZ, 0x1f, R3 ;  /* 0x0000001fff3e7819 */ /* 0x000fe20000011403 */
[----:B------:R-:W-:Y:S02]  /*27f0*/  IMAD.IADD R31, R31, 0x1, R11 ;  /* 0x000000011f1f7824 */ /* 0x000fe400078e020b */
[----:B------:R-:W-:Y:S01]  /*2800*/  IMAD.IADD R33, R11, 0x1, R33 ;  /* 0x000000010b217824 */ /* 0x000fe200078e0221 */
[----:B------:R-:W-:Y:S01]  /*2810*/  LEA.HI R62, R62, R3, RZ, 0x3 ;  /* 0x000000033e3e7211 */ /* 0x000fe200078f18ff */
[----:B-----5:R-:W-:-:S03]  /*2820*/  IMAD.WIDE.U32 R30, R76, R58, R30 ;  /* 0x0000003a4c1e7225 */ /* 0x020fc600078e001e */
[----:B------:R-:W-:Y:S01]  /*2830*/  LOP3.LUT R47, R62, 0xfffffff8, RZ, 0xc0, !PT ;  /* 0xfffffff83e2f7812 */ /* 0x000fe200078ec0ff */
[----:B------:R-:W-:-:S03]  /*2840*/  IMAD.WIDE.U32 R32, R76, R58, R32 ;  /* 0x0000003a4c207225 */ /* 0x000fc600078e0020 */
[----:B------:R-:W-:Y:S01]  /*2850*/  SHF.R.S32.HI R44, RZ, 0x1f, R47 ;  /* 0x0000001fff2c7819 */ /* 0x000fe2000001142f */
[----:B------:R-:W-:Y:S02]  /*2860*/  VIADD R54, R16, 0x20 ;  /* 0x0000002010367836 */ /* 0x000fe40000000000 */
[----:B------:R-:W-:Y:S02]  /*2870*/  IMAD.SHL.U32 R55, R4, 0x40, RZ ;  /* 0x0000004004377824 */ /* 0x000fe400078e00ff */
[----:B------:R-:W-:Y:S01]  /*2880*/  IMAD.SHL.U32 R51, R51, 0x2, RZ ;  /* 0x0000000233337824 */ /* 0x000fe200078e00ff */
[----:B----4-:R-:W-:Y:S02]  /*2890*/  SHF.R.S32.HI R0, RZ, 0x1f, R79 ;  /* 0x0000001fff007819 */ /* 0x010fe4000001144f */
[----:B------:R-:W-:Y:S02]  /*28a0*/  SEL R79, R79, RZ, !P0 ;  /* 0x000000ff4f4f7207 */ /* 0x000fe40004000000 */
[----:B------:R-:W-:-:S03]  /*28b0*/  SEL R0, R0, RZ, !P0 ;  /* 0x000000ff00007207 */ /* 0x000fc60004000000 */
[----:B------:R-:W-:-:S04]  /*28c0*/  IMAD.WIDE.U32 R20, R79, UR4, R20 ;  /* 0x000000044f147c25 */ /* 0x000fc8000f8e0014 */
[----:B------:R-:W-:-:S04]  /*28d0*/  IMAD R6, R0, UR4, RZ ;  /* 0x0000000400067c24 */ /* 0x000fc8000f8e02ff */
[----:B------:R-:W-:Y:S01]  /*28e0*/  IMAD R65, R79, UR5, R6 ;  /* 0x000000054f417c24 */ /* 0x000fe2000f8e0206 */
[----:B------:R-:W-:Y:S01]  /*28f0*/  ULDC.64 UR4, c[0x0][0x338] ;  /* 0x0000ce0000047ab9 */ /* 0x000fe20000000a00 */
[----:B------:R-:W-:-:S04]  /*2900*/  IMAD.WIDE.U32 R6, R186, R60, R16 ;  /* 0x0000003cba067225 */ /* 0x000fc800078e0010 */
[----:B------:R-:W-:Y:S01]  /*2910*/  IMAD R0, R0, UR4, RZ ;  /* 0x0000000400007c24 */ /* 0x000fe2000f8e02ff */
[----:B------:R-:W-:Y:S01]  /*2920*/  IADD3 R64, P0, R20, R6, RZ ;  /* 0x0000000614407210 */ /* 0x000fe20007f1e0ff */
[----:B------:R-:W-:Y:S02]  /*2930*/  IMAD.IADD R65, R21, 0x1, R65 ;  /* 0x0000000115417824 */ /* 0x000fe400078e0241 */
[----:B------:R-:W-:Y:S01]  /*2940*/  IMAD.WIDE.U32 R28, R79, UR4, R28 ;  /* 0x000000044f1c7c25 */ /* 0x000fe2000f8e001c */
[----:B------:R-:W-:Y:S02]  /*2950*/  ULDC UR4, c[0x0][0x2f4] ;  /* 0x0000bd0000047ab9 */ /* 0x000fe40000000800 */
[----:B------:R-:W-:Y:S01]  /*2960*/  IADD3.X R63, R65, R7, R8, P0, !PT ;  /* 0x00000007413f7210 */ /* 0x000fe200007fe408 */
[----:B------:R-:W-:Y:S01]  /*2970*/  IMAD R79, R79, UR5, R0 ;  /* 0x000000054f4f7c24 */ /* 0x000fe2000f8e0200 */
[----:B------:R-:W-:Y:S01]  /*2980*/  IADD3 R38, P0, R186, R39, RZ ;  /* 0x00000027ba267210 */ /* 0x000fe20007f1e0ff */
[----:B------:R-:W-:Y:S01]  /*2990*/  IMAD R0, R72, R4, RZ ;  /* 0x0000000448007224 */ /* 0x000fe200078e02ff */
[----:B------:R-:W-:Y:S01]  /*29a0*/  ISETP.GE.AND P4, PT, R16, UR4, PT ;  /* 0x0000000410007c0c */ /* 0x000fe2000bf86270 */
[----:B------:R-:W-:Y:S01]  /*29b0*/  IMAD.SHL.U32 R60, R60, 0x40, RZ ;  /* 0x000000403c3c7824 */ /* 0x000fe200078e00ff */
[----:B------:R-:W-:Y:S01]  /*29c0*/  ISETP.GE.AND P3, PT, R54, UR4, PT ;  /* 0x0000000436007c0c */ /* 0x000fe2000bf66270 */
[----:B------:R-:W-:-:S02]  /*29d0*/  IMAD R7, R186, R5, R0 ;  /* 0x00000005ba077224 */ /* 0x000fc400078e0200 */
[----:B------:R-:W-:Y:S02]  /*29e0*/  IMAD.X R39, R9, 0x1, R72, P0 ;  /* 0x0000000109277824 */ /* 0x000fe400000e0648 */
[----:B------:R-:W-:Y:S02]  /*29f0*/  IMAD.IADD R35, R35, 0x1, R7 ;  /* 0x0000000123237824 */ /* 0x000fe400078e0207 */
[----:B------:R-:W-:Y:S01]  /*2a00*/  IMAD.IADD R37, R7, 0x1, R37 ;  /* 0x0000000107257824 */ /* 0x000fe200078e0225 */
[----:B------:R-:W-:Y:S01]  /*2a10*/  SHF.R.S32.HI R7, RZ, 0x1f, R76 ;  /* 0x0000001fff077819 */ /* 0x000fe2000001144c */
[----:B------:R-:W-:-:S04]  /*2a20*/  IMAD.WIDE.U32 R34, R76, R4, R34 ;  /* 0x000000044c227225 */ /* 0x000fc800078e0022 */
[C---:B------:R-:W-:Y:S02]  /*2a30*/  IMAD R0, R7.reuse, R58, RZ ;  /* 0x0000003a07007224 */ /* 0x040fe400078e02ff */
[-C--:B------:R-:W-:Y:S02]  /*2a40*/  IMAD R7, R7, R4.reuse, RZ ;  /* 0x0000000407077224 */ /* 0x080fe400078e02ff */
[C---:B------:R-:W-:Y:S01]  /*2a50*/  IMAD R3, R76.reuse, R59, R0 ;  /* 0x0000003b4c037224 */ /* 0x040fe200078e0200 */
[----:B------:R-:W-:Y:S01]  /*2a60*/  LOP3.LUT R0, R57, 0x18, R16, 0xf8, !PT ;  /* 0x0000001839007812 */ /* 0x000fe200078ef810 */
[----:B------:R-:W-:Y:S01]  /*2a70*/  IMAD R7, R76, R5, R7 ;  /* 0x000000054c077224 */ /* 0x000fe200078e0207 */
[----:B------:R-:W-:Y:S01]  /*2a80*/  SHF.L.U64.HI R59, R58, 0x6, R59 ;  /* 0x000000063a3b7819 */ /* 0x000fe2000001023b */
[----:B------:R-:W-:Y:S01]  /*2a90*/  IMAD.WIDE.U32 R36, R76, R4, R36 ;  /* 0x000000044c247225 */ /* 0x000fe200078e0024 */
[----:B------:R-:W-:-:S03]  /*2aa0*/  LOP3.LUT R0, R0, R53, RZ, 0x3c, !PT ;  /* 0x0000003500007212 */ /* 0x000fc600078e3cff */
[----:B------:R-:W-:Y:S02]  /*2ab0*/  IMAD.IADD R49, R31, 0x1, R3 ;  /* 0x000000011f317824 */ /* 0x000fe400078e0203 */
[----:B------:R-:W-:Y:S01]  /*2ac0*/  IMAD R50, R203, 0x200, R0 ;  /* 0x00000200cb327824 */ /* 0x000fe200078e0200 */
[----:B------:R-:W-:Y:S01]  /*2ad0*/  LOP3.LUT R0, R57, 0x38, R62, 0xf8, !PT ;  /* 0x0000003839007812 */ /* 0x000fe200078ef83e */
[----:B------:R-:W-:Y:S02]  /*2ae0*/  IMAD.IADD R48, R3, 0x1, R33 ;  /* 0x0000000103307824 */ /* 0x000fe400078e0221 */
[----:B------:R-:W-:Y:S01]  /*2af0*/  IMAD.SHL.U32 R58, R58, 0x40, RZ ;  /* 0x000000403a3a7824 */ /* 0x000fe200078e00ff */
[----:B------:R-:W-:Y:S01]  /*2b00*/  LOP3.LUT R0, R0, R53, RZ, 0x3c, !PT ;  /* 0x0000003500007212 */ /* 0x000fe200078e3cff */
[----:B------:R-:W-:Y:S02]  /*2b10*/  IMAD.IADD R46, R35, 0x1, R7 ;  /* 0x00000001232e7824 */ /* 0x000fe400078e0207 */
[----:B------:R-:W-:-:S02]  /*2b20*/  IMAD.IADD R45, R7, 0x1, R37 ;  /* 0x00000001072d7824 */ /* 0x000fc400078e0225 */
[----:B------:R-:W-:Y:S02]  /*2b30*/  IMAD R3, R203, 0x200, R0 ;  /* 0x00000200cb037824 */ /* 0x000fe400078e0200 */
[----:B------:R-:W-:-:S07]  /*2b40*/  IMAD.IADD R0, R29, 0x1, R79 ;  /* 0x000000011d007824 */ /* 0x000fce00078e024f */
.L_x_5698:
[----:B0-----:R-:W0:Y:S01]  /*2b50*/  LDC R69, c[0x0][0x3f4] ;  /* 0x0000fd00ff457b82 */ /* 0x001e220000000800 */
[----:B------:R-:W-:Y:S01]  /*2b60*/  VIADD R41, R41, 0xffffffff ;  /* 0xffffffff29297836 */ /* 0x000fe20000000000 */
[----:B------:R-:W-:Y:S05]  /*2b70*/  YIELD ;  /* 0x0000000000007946 */ /* 0x000fea0003800000 */
[----:B------:R-:W-:Y:S01]  /*2b80*/  SHF.R.S32.HI R68, RZ, 0x1f, R41 ;  /* 0x0000001fff447819 */ /* 0x000fe20000011429 */
[----:B----4-:R-:W1:Y:S01]  /*2b90*/  LDC.64 R66, c[0x0][0x2e8] ;  /* 0x0000ba00ff427b82 */ /* 0x010e620000000a00 */
[-C--:B------:R-:W-:Y:S01]  /*2ba0*/  IMAD R5, R61, R41.reuse, RZ ;  /* 0x000000293d057224 */ /* 0x080fe200078e02ff */
[----:B------:R-:W-:Y:S01]  /*2bb0*/  BSSY B0, `(.L_x_5669) ;  /* 0x000017f000007945 */ /* 0x000fe20003800000 */
[----:B---3--:R-:W-:Y:S01]  /*2bc0*/  IMAD.WIDE.U32 R14, R60, R41, RZ ;  /* 0x000000293c0e7225 */ /* 0x008fe200078e00ff */
[----:B------:R-:W-:-:S03]  /*2bd0*/  ISETP.GT.AND P2, PT, R41, R42, PT ;  /* 0x0000002a2900720c */ /* 0x000fc60003f44270 */
[----:B------:R-:W-:Y:S01]  /*2be0*/  IMAD R5, R68, R60, R5 ;  /* 0x0000003c44057224 */ /* 0x000fe200078e0205 */
[----:B------:R-:W-:Y:S01]  /*2bf0*/  IADD3 R4, P0, R64, R14, RZ ;  /* 0x0000000e40047210 */ /* 0x000fe20007f1e0ff */
[----:B--2---:R-:W-:Y:S02]  /*2c00*/  IMAD.SHL.U32 R27, R184, 0x1000, RZ ;  /* 0x00001000b81b7824 */ /* 0x004fe400078e00ff */
        /* <DEDUP_REMOVED lines=25> */
[----:B------:R-:W-:Y:S01]  /*2da0*/  ULDC.64 UR4, c[0x0][0x3e8] ;  /* 0x0000fa0000047ab9 */ /* 0x000fe20000000a00 */
[----:B------:R-:W-:Y:S01]  /*2db0*/  IMAD.MOV.U32 R6, RZ, RZ, R34 ;  /* 0x000000ffff067224 */ /* 0x000fe200078e0022 */
[----:B------:R-:W-:Y:S01]  /*2dc0*/  ULDC.64 UR6, c[0x0][0x400] ;  /* 0x0001000000067ab9 */ /* 0x000fe20000000a00 */
[----:B------:R-:W-:Y:S02]  /*2dd0*/  IMAD.MOV.U32 R7, RZ, RZ, R46 ;  /* 0x000000ffff077224 */ /* 0x000fe400078e002e */
[-C--:B------:R-:W-:Y:S02]  /*2de0*/  IMAD R5, R68, R55.reuse, R8 ;  /* 0x0000003744057224 */ /* 0x080fe400078e0208 */
[----:B------:R-:W-:Y:S01]  /*2df0*/  IMAD.WIDE.U32 R8, R41, R55, R6 ;  /* 0x0000003729087225 */ /* 0x000fe200078e0006 */
[----:B------:R-:W-:-:S03]  /*2e00*/  IADD3 R7, P0, R30, R4, RZ ;  /* 0x000000041e077210 */ /* 0x000fc60007f1e0ff */
[----:B------:R-:W-:Y:S01]  /*2e10*/  IMAD.IADD R5, R9, 0x1, R5 ;  /* 0x0000000109057824 */ /* 0x000fe200078e0205 */
[----:B------:R-:W-:Y:S01]  /*2e20*/  LEA R4, P5, R8, UR6, 0x1 ;  /* 0x0000000608047c11 */ /* 0x000fe2000f8a08ff */
[----:B------:R-:W-:Y:S01]  /*2e30*/  IMAD.X R10, R70, 0x1, R49, P0 ;  /* 0x00000001460a7824 */ /* 0x000fe200000e0631 */
[C---:B------:R-:W-:Y:S02]  /*2e40*/  LEA R6, P0, R7.reuse, UR4, 0x1 ;  /* 0x0000000407067c11 */ /* 0x040fe4000f8008ff */
[----:B------:R-:W-:Y:S02]  /*2e50*/  LEA.HI.X R5, R8, UR7, R5, 0x1, P5 ;  /* 0x0000000708057c11 */ /* 0x000fe4000a8f0c05 */
[----:B------:R-:W-:Y:S02]  /*2e60*/  CS2R R8, SRZ ;  /* 0x0000000000087805 */ /* 0x000fe4000001ff00 */
[----:B------:R-:W-:Y:S02]  /*2e70*/  LEA.HI.X R7, R7, UR5, R10, 0x1, P0 ;  /* 0x0000000507077c11 */ /* 0x000fe400080f0c0a */
[----:B------:R-:W-:-:S02]  /*2e80*/  CS2R R10, SRZ ;  /* 0x00000000000a7805 */ /* 0x000fc4000001ff00 */
[-C--:B------:R-:W-:Y:S02]  /*2e90*/  ISETP.GE.AND P5, PT, R188, R69.reuse, PT ;  /* 0x00000045bc00720c */ /* 0x080fe40003fa6270 */
[----:B------:R-:W-:-:S11]  /*2ea0*/  ISETP.GE.AND P0, PT, R200, R69, PT ;  /* 0x00000045c800720c */ /* 0x000fd60003f06270 */
[----:B------:R0:W5:Y:S04]  /*2eb0*/  @!P5 LDG.E.64 R14, desc[UR42][R6.64] ;  /* 0x0000002a060ed981 */ /* 0x000168000c1e1b00 */
[----:B------:R0:W5:Y:S04]  /*2ec0*/  @!P0 LDG.E.64 R8, desc[UR42][R6.64+0x20] ;  /* 0x0000202a06088981 */ /* 0x000168000c1e1b00 */
[----:B------:R0:W5:Y:S04]  /*2ed0*/  @!P5 LDG.E.64 R24, desc[UR42][R4.64] ;  /* 0x0000002a0418d981 */ /* 0x000168000c1e1b00 */
[----:B------:R0:W5:Y:S02]  /*2ee0*/  @!P0 LDG.E.64 R10, desc[UR42][R4.64+0x20] ;  /* 0x0000202a040a8981 */ /* 0x000164000c1e1b00 */
.L_x_5673:
[----:B------:R-:W-:Y:S05]  /*2ef0*/  BSYNC B1 ;  /* 0x0000000000017941 */ /* 0x000fea0003800000 */
.L_x_5672:
        /* <DEDUP_REMOVED lines=16> */
.L_x_5674:
[----:B------:R-:W-:Y:S01]  /*3000*/  IMAD R74, R184, 0x8, R2 ;  /* 0x00000008b84a7824 */ /* 0x000fe200078e0202 */
[----:B------:R-:W-:Y:S01]  /*3010*/  SHF.L.U32 R75, R187, 0x1f, RZ ;  /* 0x0000001fbb4b7819 */ /* 0x000fe200000006ff */
[----:B------:R-:W-:Y:S03]  /*3020*/  BSSY B1, `(.L_x_5675) ;  /* 0x0000003000017945 */ /* 0x000fe60003800000 */
[----:B------:R-:W0:Y:S02]  /*3030*/  SYNCS.PHASECHK.TRANS64.TRYWAIT P5, [R74+URZ+0x28c90], R75 ;  /* 0x028c904b4a0075a7 */ /* 0x000e2400080a017f */
[----:B0-----:R-:W-:Y:S05]  /*3040*/  @!P5 BRA `(.L_x_5676) ;  /* 0x000002080064d947 */ /* 0x001fea0003800000 */
.L_x_6073:
[----:B------:R-:W-:Y:S05]  /*3050*/  BSYNC B1 ;  /* 0x0000000000017941 */ /* 0x000fea0003800000 */
.L_x_5675:
        /* <DEDUP_REMOVED lines=48> */
.L_x_5681:
[----:B------:R-:W-:Y:S05]  /*3360*/  BSYNC B2 ;  /* 0x0000000000027941 */ /* 0x000fea0003800000 */
.L_x_5680:
[----:B--2---:R1:W-:Y:S02]  /*3370*/  STG.E.128 desc[UR42][R12.64], R4 ;  /* 0x000000040c007986 */ /* 0x0043e4000c101d2a */
.L_x_5679:
[----:B------:R-:W-:Y:S05]  /*3380*/  BSYNC B1 ;  /* 0x0000000000017941 */ /* 0x000fea0003800000 */
.L_x_5678:
        /* <DEDUP_REMOVED lines=51> */
.L_x_5683:
[----:B------:R-:W-:Y:S05]  /*36c0*/  BSYNC B1 ;  /* 0x0000000000017941 */ /* 0x000fea0003800000 */
.L_x_5682:
[----:B-1----:R1:W-:Y:S01]  /*36d0*/  STG.E.128 desc[UR42][R12.64+0x40], R4 ;  /* 0x000040040c007986 */ /* 0x0023e2000c101d2a */
[----:B------:R-:W-:Y:S05]  /*36e0*/  BRA `(.L_x_5677) ;  /* 0x0000000c002c7947 */ /* 0x000fea0003800000 */
.L_x_5671:
[----:B------:R-:W-:-:S05]  /*36f0*/  IMAD R5, R41, -0x40, R40 ;  /* 0xffffffc029057824 */ /* 0x000fca00078e0228 */
[----:B------:R-:W-:-:S04]  /*3700*/  VIMNMX R5, R5, 0x40, PT ;  /* 0x0000004005057848 */ /* 0x000fc80003fe0100 */
[----:B------:R-:W-:-:S04]  /*3710*/  ISETP.GE.AND P1, PT, R186, R5, PT ;  /* 0x00000005ba00720c */ /* 0x000fc80003f26270 */
[----:B------:R-:W-:-:S13]  /*3720*/  ISETP.GE.OR P0, PT, R16, R69, P1 ;  /* 0x000000451000720c */ /* 0x000fda0000f06670 */
[----:B------:R-:W0:Y:S01]  /*3730*/  @!P0 LDC.64 R8, c[0x0][0x3e8] ;  /* 0x0000fa00ff088b82 */ /* 0x000e220000000a00 */
[----:B------:R-:W-:Y:S01]  /*3740*/  @!P0 IADD3 R6, P5, R32, R4, RZ ;  /* 0x0000000420068210 */ /* 0x000fe20007fbe0ff */
[----:B------:R-:W-:Y:S02]  /*3750*/  @!P0 IMAD R4, R56, R41, RZ ;  /* 0x0000002938048224 */ /* 0x000fe400078e02ff */
[----:B------:R-:W-:Y:S02]  /*3760*/  @!P0 IMAD.MOV.U32 R5, RZ, RZ, R45 ;  /* 0x000000ffff058224 */ /* 0x000fe400078e002d */
[----:B------:R-:W-:Y:S02]  /*3770*/  @!P0 IMAD R25, R68, R55, R4 ;  /* 0x0000003744198224 */ /* 0x000fe400078e0204 */
[----:B------:R-:W1:Y:S01]  /*3780*/  @!P0 LDC.64 R12, c[0x0][0x400] ;  /* 0x00010000ff0c8b82 */ /* 0x000e620000000a00 */
[----:B------:R-:W-:Y:S02]  /*3790*/  @!P0 IMAD.MOV.U32 R4, RZ, RZ, R36 ;  /* 0x000000ffff048224 */ /* 0x000fe400078e0024 */
[----:B------:R-:W-:-:S02]  /*37a0*/  @!P0 IMAD.X R7, R70, 0x1, R48, P5 ;  /* 0x0000000146078824 */ /* 0x000fc400028e0630 */
[----:B------:R-:W-:Y:S01]  /*37b0*/  @!P0 IMAD.WIDE.U32 R10, R41, R55, R4 ;  /* 0x00000037290a8225 */ /* 0x000fe200078e0004 */
[----:B------:R-:W-:-:S03]  /*37c0*/  CS2R R4, SRZ ;  /* 0x0000000000047805 */ /* 0x000fc6000001ff00 */
[----:B------:R-:W-:Y:S01]  /*37d0*/  @!P0 IMAD.IADD R11, R25, 0x1, R11 ;  /* 0x00000001190b8824 */ /* 0x000fe200078e020b */
[----:B0-----:R-:W-:-:S04]  /*37e0*/  @!P0 LEA R8, P5, R6, R8, 0x1 ;  /* 0x0000000806088211 */ /* 0x001fc800078a08ff */
[----:B------:R-:W-:Y:S02]  /*37f0*/  @!P0 LEA.HI.X R9, R6, R9, R7, 0x1, P5 ;  /* 0x0000000906098211 */ /* 0x000fe400028f0c07 */
[----:B------:R-:W-:Y:S02]  /*3800*/  CS2R R6, SRZ ;  /* 0x0000000000067805 */ /* 0x000fe4000001ff00 */
[----:B-1----:R-:W-:-:S04]  /*3810*/  @!P0 LEA R12, P5, R10, R12, 0x1 ;  /* 0x0000000c0a0c8211 */ /* 0x002fc800078a08ff */
[----:B------:R0:W2:Y:S01]  /*3820*/  @!P0 LDG.E.128 R4, desc[UR42][R8.64] ;  /* 0x0000002a08048981 */ /* 0x0000a2000c1e1d00 */
[----:B------:R-:W-:Y:S02]  /*3830*/  @!P0 LEA.HI.X R13, R10, R13, R11, 0x1, P5 ;  /* 0x0000000d0a0d8211 */ /* 0x000fe400028f0c0b */
[----:B------:R-:W-:Y:S02]  /*3840*/  CS2R R10, SRZ ;  /* 0x00000000000a7805 */ /* 0x000fe4000001ff00 */
        /* <DEDUP_REMOVED lines=22> */
.L_x_5684:
[----:B------:R-:W-:Y:S01]  /*39b0*/  IMAD R74, R184, 0x8, R2 ;  /* 0x00000008b84a7824 */ /* 0x000fe200078e0202 */
[----:B------:R-:W-:Y:S01]  /*39c0*/  SHF.L.U32 R75, R187, 0x1f, RZ ;  /* 0x0000001fbb4b7819 */ /* 0x000fe200000006ff */
[----:B------:R-:W0:Y:S01]  /*39d0*/  LDC R77, c[0x0][0x2f4] ;  /* 0x0000bd00ff4d7b82 */ /* 0x000e220000000800 */
[----:B------:R-:W-:Y:S02]  /*39e0*/  BSSY B1, `(.L_x_5685) ;  /* 0x0000003000017945 */ /* 0x000fe40003800000 */
[----:B------:R-:W1:Y:S02]  /*39f0*/  SYNCS.PHASECHK.TRANS64.TRYWAIT P5, [R74+URZ+0x28c90], R75 ;  /* 0x028c904b4a0075a7 */ /* 0x000e6400080a017f */
[----:B-1----:R-:W-:Y:S05]  /*3a00*/  @!P5 BRA `(.L_x_5686) ;  /* 0x000002000008d947 */ /* 0x002fea0003800000 */
.L_x_6074:
[----:B------:R-:W-:Y:S05]  /*3a10*/  BSYNC B1 ;  /* 0x0000000000017941 */ /* 0x000fea0003800000 */
.L_x_5685:
        /* <DEDUP_REMOVED lines=22> */
[----:B------:R-:W-:Y:S02]  /*3b80*/  IMAD.SHL.U32 R79, R13, 0x8, RZ ;  /* 0x000000080d4f7824 */ /* 0x000fe400078e00ff */
[----:B------:R-:W-:-:S03]  /*3b90*/  IMAD.IADD R13, R3, 0x1, R27 ;  /* 0x00000001030d7824 */ /* 0x000fc600078e021b */
[----:B------:R-:W-:Y:S01]  /*3ba0*/  LOP3.LUT R12, R57, 0x38, R79, 0xf8, !PT ;  /* 0x00000038390c7812 */ /* 0x000fe200078ef84f */
[----:B------:R-:W-:-:S03]  /*3bb0*/  IMAD R13, R13, 0x2, R2 ;  /* 0x000000020d0d7824 */ /* 0x000fc600078e0202 */
[----:B------:R-:W-:-:S05]  /*3bc0*/  LOP3.LUT R12, R12, R53, RZ, 0x3c, !PT ;  /* 0x000000350c0c7212 */ /* 0x000fca00078e3cff */
[----:B------:R-:W-:-:S04]  /*3bd0*/  IMAD R12, R203, 0x200, R12 ;  /* 0x00000200cb0c7824 */ /* 0x000fc800078e020c */
[----:B------:R-:W-:Y:S02]  /*3be0*/  IMAD.IADD R27, R27, 0x1, R12 ;  /* 0x000000011b1b7824 */ /* 0x000fe400078e020c */
[----:B------:R-:W0:Y:S02]  /*3bf0*/  LDS.128 R12, [R13+0x22400] ;  /* 0x022400000d0c7984 */ /* 0x000e240000000c00 */
[----:B------:R-:W-:-:S06]  /*3c00*/  IMAD R27, R27, 0x2, R2 ;  /* 0x000000021b1b7824 */ /* 0x000fcc00078e0202 */
[----:B------:R-:W2:Y:S01]  /*3c10*/  LDS.128 R24, [R27+0x22400] ;  /* 0x022400001b187984 */ /* 0x000ea20000000c00 */
[----:B------:R-:W-:Y:S05]  /*3c20*/  @P6 BRA `(.L_x_5688) ;  /* 0x00000004004c6947 */ /* 0x000fea0003800000 */
[----:B------:R-:W-:Y:S02]  /*3c30*/  SHF.R.U64 R80, R4, 0x10, R5 ;  /* 0x0000001004507819 */ /* 0x000fe40000001205 */
[--C-:B------:R-:W-:Y:S02]  /*3c40*/  SHF.R.U32.HI R82, RZ, 0x10, R9.reuse ;  /* 0x00000010ff527819 */ /* 0x100fe40000011609 */
[----:B------:R-:W-:Y:S01]  /*3c50*/  SHF.R.U64 R89, R8, 0x10, R9 ;  /* 0x0000001008597819 */ /* 0x000fe20000001209 */
[----:B------:R-:W-:Y:S01]  /*3c60*/  HADD2.F32 R9, -RZ, R84.H0_H0 ;  /* 0x20000054ff097230 */ /* 0x000fe20000004100 */
[--C-:B------:R-:W-:Y:S01]  /*3c70*/  SHF.R.U64 R4, R6, 0x10, R7.reuse ;  /* 0x0000001006047819 */ /* 0x100fe20000001207 */
[----:B0-----:R-:W-:Y:S01]  /*3c80*/  HADD2.F32 R6, -RZ, R13.H0_H0 ;  /* 0x2000000dff067230 */ /* 0x001fe20000004100 */
[----:B------:R-:W-:Y:S01]  /*3c90*/  SHF.R.U32.HI R85, RZ, 0x10, R7 ;  /* 0x00000010ff557819 */ /* 0x000fe20000011607 */
[--C-:B--2---:R-:W-:Y:S01]  /*3ca0*/  HADD2.F32 R7, -RZ, R25.reuse.H0_H0 ;  /* 0x20000019ff077230 */ /* 0x104fe20000004100 */
[----:B------:R-:W-:Y:S01]  /*3cb0*/  SHF.R.U32.HI R81, RZ, 0x10, R5 ;  /* 0x00000010ff517819 */ /* 0x000fe20000011605 */
[----:B------:R-:W-:Y:S01]  /*3cc0*/  HADD2.F32 R25, -RZ, R25.H1_H1 ;  /* 0x30000019ff197230 */ /* 0x000fe20000004100 */
[--C-:B------:R-:W-:Y:S01]  /*3cd0*/  SHF.R.U64 R5, R10, 0x10, R11.reuse ;  /* 0x000000100a057819 */ /* 0x100fe2000000120b */
[----:B------:R-:W-:Y:S01]  /*3ce0*/  HADD2.F32 R82, -RZ, R82.H0_H0 ;  /* 0x20000052ff527230 */ /* 0x000fe20000004100 */
[----:B------:R-:W-:Y:S01]  /*3cf0*/  SHF.R.U32.HI R83, RZ, 0x10, R11 ;  /* 0x00000010ff537819 */ /* 0x000fe2000001160b */
[----:B------:R-:W-:-:S02]  /*3d00*/  HADD2.F32 R8, -RZ, R84.H1_H1 ;  /* 0x30000054ff087230 */ /* 0x000fc40000004100 */
[-C--:B------:R-:W-:Y:S01]  /*3d10*/  FMUL.FTZ R11, R7, R9.reuse ;  /* 0x00000009070b7220 */ /* 0x080fe20000410000 */
[----:B------:R-:W-:Y:S02]  /*3d20*/  HADD2.F32 R13, -RZ, R13.H1_H1 ;  /* 0x3000000dff0d7230 */ /* 0x000fe40000004100 */
[C---:B------:R-:W-:Y:S01]  /*3d30*/  FMUL.FTZ R84, R6.reuse, R9 ;  /* 0x0000000906547220 */ /* 0x040fe20000410000 */
[----:B------:R-:W-:Y:S02]  /*3d40*/  HADD2.F32 R10, -RZ, R81.H0_H0 ;  /* 0x20000051ff0a7230 */ /* 0x000fe40000004100 */
[----:B------:R-:W-:Y:S01]  /*3d50*/  FMUL.FTZ R86, R25, R82 ;  /* 0x0000005219567220 */ /* 0x000fe20000410000 */
[----:B------:R-:W-:Y:S01]  /*3d60*/  FFMA.FTZ R6, R6, R8, -R11 ;  /* 0x0000000806067223 */ /* 0x000fe2000001080b */
[----:B------:R-:W-:Y:S01]  /*3d70*/  FMUL.FTZ R82, R13, R82 ;  /* 0x000000520d527220 */ /* 0x000fe20000410000 */
[----:B------:R-:W-:Y:S01]  /*3d80*/  FFMA.FTZ R7, R7, R8, R84 ;  /* 0x0000000807077223 */ /* 0x000fe20000010054 */
[----:B------:R-:W-:-:S02]  /*3d90*/  HADD2.F32 R11, -RZ, R87.H0_H0 ;  /* 0x20000057ff0b7230 */ /* 0x000fc40000004100 */
[-C--:B------:R-:W-:Y:S01]  /*3da0*/  FFMA.FTZ R81, R13, R10.reuse, -R86 ;  /* 0x0000000a0d517223 */ /* 0x080fe20000010856 */
[----:B------:R-:W-:Y:S02]  /*3db0*/  HADD2.F32 R9, -RZ, R27.H0_H0 ;  /* 0x2000001bff097230 */ /* 0x000fe40000004100 */
[----:B------:R-:W-:Y:S01]  /*3dc0*/  FFMA.FTZ R86, R25, R10, R82 ;  /* 0x0000000a19567223 */ /* 0x000fe20000010052 */
[----:B------:R-:W-:Y:S02]  /*3dd0*/  HADD2.F32 R8, -RZ, R15.H0_H0 ;  /* 0x2000000fff087230 */ /* 0x000fe40000004100 */
[----:B------:R-:W-:Y:S02]  /*3de0*/  HADD2.F32 R27, -RZ, R27.H1_H1 ;  /* 0x3000001bff1b7230 */ /* 0x000fe40000004100 */
[-C--:B------:R-:W-:Y:S01]  /*3df0*/  FMUL.FTZ R13, R9, R11.reuse ;  /* 0x0000000b090d7220 */ /* 0x080fe20000410000 */
[----:B------:R-:W-:Y:S02]  /*3e00*/  HADD2.F32 R84, -RZ, R83.H0_H0 ;  /* 0x20000053ff547230 */ /* 0x000fe40000004100 */
[----:B------:R-:W-:Y:S01]  /*3e10*/  FMUL.FTZ R88, R8, R11 ;  /* 0x0000000b08587220 */ /* 0x000fe20000410000 */
[----:B------:R-:W-:Y:S01]  /*3e20*/  HADD2.F32 R15, -RZ, R15.H1_H1 ;  /* 0x3000000fff0f7230 */ /* 0x000fe20000004100 */
[----:B------:R-:W-:Y:S01]  /*3e30*/  F2FP.F16.F32.PACK_AB R7, R86, R7 ;  /* 0x000000075607723e */ /* 0x000fe200000000ff */
[----:B------:R-:W-:-:S02]  /*3e40*/  HADD2.F32 R10, -RZ, R87.H1_H1 ;  /* 0x30000057ff0a7230 */ /* 0x000fc40000004100 */
[-C--:B------:R-:W-:Y:S01]  /*3e50*/  FMUL.FTZ R90, R27, R84.reuse ;  /* 0x000000541b5a7220 */ /* 0x080fe20000410000 */
[----:B------:R-:W-:Y:S02]  /*3e60*/  HADD2.F32 R82, -RZ, R85.H0_H0 ;  /* 0x20000055ff527230 */ /* 0x000fe40000004100 */
[----:B------:R-:W-:Y:S01]  /*3e70*/  FMUL.FTZ R92, R15, R84 ;  /* 0x000000540f5c7220 */ /* 0x000fe20000410000 */
[----:B------:R-:W-:Y:S02]  /*3e80*/  HADD2.F32 R11, -RZ, R80.H0_H0 ;  /* 0x20000050ff0b7230 */ /* 0x000fe40000004100 */
[-C--:B------:R-:W-:Y:S01]  /*3e90*/  FFMA.FTZ R84, R8, R10.reuse, -R13 ;  /* 0x0000000a08547223 */ /* 0x080fe2000001080d */
[----:B------:R-:W-:Y:S01]  /*3ea0*/  FFMA.FTZ R88, R9, R10, R88 ;  /* 0x0000000a09587223 */ /* 0x000fe20000010058 */
[-C--:B------:R-:W-:Y:S01]  /*3eb0*/  FFMA.FTZ R85, R15, R82.reuse, -R90 ;  /* 0x000000520f557223 */ /* 0x080fe2000001085a */
[----:B------:R-:W-:Y:S02]  /*3ec0*/  HADD2.F32 R13, -RZ, R91.H0_H0 ;  /* 0x2000005bff0d7230 */ /* 0x000fe40000004100 */
[----:B------:R-:W-:Y:S01]  /*3ed0*/  FFMA.FTZ R87, R27, R82, R92 ;  /* 0x000000521b577223 */ /* 0x000fe2000001005c */
[----:B------:R-:W-:-:S02]  /*3ee0*/  HADD2.F32 R9, -RZ, R24.H0_H0 ;  /* 0x20000018ff097230 */ /* 0x000fc40000004100 */
[----:B------:R-:W-:Y:S01]  /*3ef0*/  HADD2.F32 R8, -RZ, R12.H0_H0 ;  /* 0x2000000cff087230 */ /* 0x000fe20000004100 */
[----:B------:R-:W-:Y:S01]  /*3f00*/  F2FP.F16.F32.PACK_AB R84, R85, R84 ;  /* 0x000000545554723e */ /* 0x000fe200000000ff */
[----:B------:R-:W-:Y:S02]  /*3f10*/  HADD2.F32 R15, -RZ, R89.H0_H0 ;  /* 0x20000059ff0f7230 */ /* 0x000fe40000004100 */
[-C--:B------:R-:W-:Y:S01]  /*3f20*/  FMUL.FTZ R25, R9, R13.reuse ;  /* 0x0000000d09197220 */ /* 0x080fe20000410000 */
[----:B------:R-:W-:Y:S02]  /*3f30*/  HADD2.F32 R24, -RZ, R24.H1_H1 ;  /* 0x30000018ff187230 */ /* 0x000fe40000004100 */
[----:B------:R-:W-:Y:S01]  /*3f40*/  FMUL.FTZ R80, R8, R13 ;  /* 0x0000000d08507220 */ /* 0x000fe20000410000 */
[----:B------:R-:W-:Y:S01]  /*3f50*/  HADD2.F32 R12, -RZ, R12.H1_H1 ;  /* 0x3000000cff0c7230 */ /* 0x000fe20000004100 */
[----:B------:R-:W-:Y:S01]  /*3f60*/  F2FP.F16.F32.PACK_AB R87, R87, R88 ;  /* 0x000000585757723e */ /* 0x000fe200000000ff */
[----:B------:R-:W-:-:S02]  /*3f70*/  HADD2.F32 R10, -RZ, R93.H0_H0 ;  /* 0x2000005dff0a7230 */ /* 0x000fc40000004100 */
[-C--:B------:R-:W-:Y:S01]  /*3f80*/  FMUL.FTZ R13, R24, R15.reuse ;  /* 0x0000000f180d7220 */ /* 0x080fe20000410000 */
[----:B------:R-:W-:Y:S02]  /*3f90*/  FMUL.FTZ R15, R12, R15 ;  /* 0x0000000f0c0f7220 */ /* 0x000fe40000410000 */
[-C--:B------:R-:W-:Y:S01]  /*3fa0*/  FFMA.FTZ R25, R8, R10.reuse, -R25 ;  /* 0x0000000a08197223 */ /* 0x080fe20000010819 */
[-C--:B------:R-:W-:Y:S01]  /*3fb0*/  FFMA.FTZ R12, R12, R11.reuse, -R13 ;  /* 0x0000000b0c0c7223 */ /* 0x080fe2000001080d */
[----:B------:R-:W-:Y:S02]  /*3fc0*/  HADD2.F32 R13, -RZ, R5.H0_H0 ;  /* 0x20000005ff0d7230 */ /* 0x000fe40000004100 */
[----:B------:R-:W-:Y:S01]  /*3fd0*/  FFMA.FTZ R80, R9, R10, R80 ;  /* 0x0000000a09507223 */ /* 0x000fe20000010050 */
[----:B------:R-:W-:Y:S02]  /*3fe0*/  HADD2.F32 R8, -RZ, R26.H0_H0 ;  /* 0x2000001aff087230 */ /* 0x000fe40000004100 */
[----:B------:R-:W-:Y:S01]  /*3ff0*/  FFMA.FTZ R15, R24, R11, R15 ;  /* 0x0000000b180f7223 */ /* 0x000fe2000001000f */
[----:B------:R-:W-:Y:S01]  /*4000*/  HADD2.F32 R5, -RZ, R14.H0_H0 ;  /* 0x2000000eff057230 */ /* 0x000fe20000004100 */
[----:B------:R-:W-:Y:S01]  /*4010*/  F2FP.F16.F32.PACK_AB R12, R12, R25 ;  /* 0x000000190c0c723e */ /* 0x000fe200000000ff */
[----:B------:R-:W-:-:S02]  /*4020*/  HADD2.F32 R26, -RZ, R26.H1_H1 ;  /* 0x3000001aff1a7230 */ /* 0x000fc40000004100 */
[----:B------:R-:W-:Y:S01]  /*4030*/  HADD2.F32 R10, -RZ, R91.H1_H1 ;  /* 0x3000005bff0a7230 */ /* 0x000fe20000004100 */
[----:B------:R-:W-:Y:S01]  /*4040*/  F2FP.F16.F32.PACK_AB R24, R15, R80 ;  /* 0x000000500f18723e */ /* 0x000fe200000000ff */
[----:B------:R-:W-:Y:S02]  /*4050*/  HADD2.F32 R14, -RZ, R14.H1_H1 ;  /* 0x3000000eff0e7230 */ /* 0x000fe40000004100 */
[-C--:B------:R-:W-:Y:S01]  /*4060*/  FMUL.FTZ R83, R26, R13.reuse ;  /* 0x0000000d1a537220 */ /* 0x080fe20000410000 */
[----:B------:R-:W-:Y:S02]  /*4070*/  HADD2.F32 R9, -RZ, R93.H1_H1 ;  /* 0x3000005dff097230 */ /* 0x000fe40000004100 */
[-C--:B------:R-:W-:Y:S01]  /*4080*/  FMUL.FTZ R27, R5, R10.reuse ;  /* 0x0000000a051b7220 */ /* 0x080fe20000410000 */
[----:B------:R-:W-:Y:S02]  /*4090*/  HADD2.F32 R11, -RZ, R4.H0_H0 ;  /* 0x20000004ff0b7230 */ /* 0x000fe40000004100 */
[----:B------:R-:W-:Y:S01]  /*40a0*/  FMUL.FTZ R13, R14, R13 ;  /* 0x0000000d0e0d7220 */ /* 0x000fe20000410000 */
[C---:B------:R-:W-:Y:S01]  /*40b0*/  FMUL.FTZ R4, R8.reuse, R10 ;  /* 0x0000000a08047220 */ /* 0x040fe20000410000 */
[----:B------:R-:W-:Y:S01]  /*40c0*/  FFMA.FTZ R27, R8, R9, R27 ;  /* 0x00000009081b7223 */ /* 0x000fe2000001001b */
[----:B------:R-:W-:-:S02]  /*40d0*/  IMAD.MOV.U32 R25, RZ, RZ, R7 ;  /* 0x000000ffff197224 */ /* 0x000fc400078e0007 */
[----:B------:R-:W-:Y:S01]  /*40e0*/  FFMA.FTZ R26, R26, R11, R13 ;  /* 0x0000000b1a1a7223 */ /* 0x000fe2000001000d */
[----:B------:R-:W-:Y:S01]  /*40f0*/  FFMA.FTZ R4, R5, R9, -R4 ;  /* 0x0000000905047223 */ /* 0x000fe20000010804 */
[----:B------:R-:W-:Y:S01]  /*4100*/  FFMA.FTZ R83, R14, R11, -R83 ;  /* 0x0000000b0e537223 */ /* 0x000fe20000010853 */
[----:B------:R-:W-:Y:S01]  /*4110*/  F2FP.F16.F32.PACK_AB R13, R81, R6 ;  /* 0x00000006510d723e */ /* 0x000fe200000000ff */
[----:B------:R-:W-:Y:S01]  /*4120*/  IMAD.MOV.U32 R15, RZ, RZ, R84 ;  /* 0x000000ffff0f7224 */ /* 0x000fe200078e0054 */
[----:B------:R-:W-:Y:S01]  /*4130*/  F2FP.F16.F32.PACK_AB R26, R26, R27 ;  /* 0x0000001b1a1a723e */ /* 0x000fe200000000ff */
[----:B------:R-:W-:Y:S01]  /*4140*/  IMAD.MOV.U32 R27, RZ, RZ, R87 ;  /* 0x000000ffff1b7224 */ /* 0x000fe200078e0057 */
[----:B------:R-:W-:-:S07]  /*4150*/  F2FP.F16.F32.PACK_AB R14, R83, R4 ;  /* 0x00000004530e723e */ /* 0x000fce00000000ff */
.L_x_5688:
[----:B------:R-:W-:Y:S05]  /*4160*/  BSYNC B1 ;  /* 0x0000000000017941 */ /* 0x000fea0003800000 */
.L_x_5687:
        /* <DEDUP_REMOVED lines=10> */
.L_x_5670:
[----:B------:R-:W-:-:S06]  /*4210*/  UISETP.NE.AND UP0, UPT, UR37, 0x3, UPT ;  /* 0x000000032500788c */ /* 0x000fcc000bf05270 */
[----:B------:R-:W-:-:S13]  /*4220*/  PLOP3.LUT P0, PT, PT, PT, UP0, 0x80, 0x0 ;  /* 0x000000000000781c */ /* 0x000fda0003f0f008 */
[----:B------:R-:W-:Y:S05]  /*4230*/  @!P0 BRA `(.L_x_5689) ;  /* 0x0000000000048947 */ /* 0x000fea0003800000 */
[----:B------:R-:W-:Y:S01]  /*4240*/  BPT.TRAP 0x1 ;  /* 0x000000040000795c */ /* 0x000fe20000300000 */
.L_x_5689:
        /* <DEDUP_REMOVED lines=8> */
.L_x_6075:
[----:B------:R-:W-:Y:S05]  /*42d0*/  BSYNC B1 ;  /* 0x0000000000017941 */ /* 0x000fea0003800000 */
.L_x_5690:
[----:B------:R-:W-:Y:S05]  /*42e0*/  @P1 BRA `(.L_x_5677) ;  /* 0x00000000002c1947 */ /* 0x000fea0003800000 */
[----:B------:R-:W-:Y:S01]  /*42f0*/  @!P3 LOP3.LUT P5, RZ, R195, 0x4, RZ, 0xc0, !PT ;  /* 0x00000004c3ffb812 */ /* 0x000fe200078ac0ff */
[----:B------:R-:W-:Y:S01]  /*4300*/  @!P3 VIADD R4, R50, 0x20 ;  /* 0x000000203204b836 */ /* 0x000fe20000000000 */
[----:B------:R-:W-:Y:S02]  /*4310*/  PLOP3.LUT P6, PT, PT, PT, PT, 0x8, 0x0 ;  /* 0x000000000000781c */ /* 0x000fe40003fce170 */
[----:B------:R-:W-:-:S13]  /*4320*/  @!P3 PLOP3.LUT P6, PT, P5, PT, PT, 0x80, 0x0 ;  /* 0x000000000000b81c */ /* 0x000fda0002fcf070 */
[----:B------:R-:W-:-:S04]  /*4330*/  @P6 VIADD R4, R50, 0xffffffe0 ;  /* 0xffffffe032046836 */ /* 0x000fc80000000000 */
[----:B------:R-:W-:Y:S02]  /*4340*/  @!P3 IMAD.IADD R27, R27, 0x1, R4 ;  /* 0x000000011b1bb824 */ /* 0x000fe400078e0204 */
[----:B------:R-:W1:Y:S02]  /*4350*/  @!P4 LDS.128 R4, [R26+0x22400] ;  /* 0x022400001a04c984 */ /* 0x000e640000000c00 */
[----:B------:R-:W-:-:S06]  /*4360*/  @!P3 IMAD R8, R27, 0x2, R2 ;  /* 0x000000021b08b824 */ /* 0x000fcc00078e0202 */
[----:B------:R-:W2:Y:S04]  /*4370*/  @!P3 LDS.128 R8, [R8+0x22400] ;  /* 0x022400000808b984 */ /* 0x000ea80000000c00 */
[----:B-1----:R1:W-:Y:S04]  /*4380*/  @!P4 STG.E.128 desc[UR42][R12.64], R4 ;  /* 0x000000040c00c986 */ /* 0x0023e8000c101d2a */
[----:B--2---:R1:W-:Y:S02]  /*4390*/  @!P3 STG.E.128 desc[UR42][R12.64+0x40], R8 ;  /* 0x000040080c00b986 */ /* 0x0043e4000c101d2a */
.L_x_5677:
[----:B------:R-:W-:Y:S05]  /*43a0*/  BSYNC B0 ;  /* 0x0000000000007941 */ /* 0x000fea0003800000 */
.L_x_5669:
[----:B-1----:R-:W1:Y:S01]  /*43b0*/  S2R R4, SR_TID.X ;  /* 0x0000000000047919 */ /* 0x002e620000002100 */
[----:B------:R-:W-:Y:S01]  /*43c0*/  @!PT LDS RZ, [RZ] ;  /* 0x00000000fffff984 */ /* 0x000fe20000000800 */
[----:B------:R-:W-:Y:S01]  /*43d0*/  @!PT LDS RZ, [RZ] ;  /* 0x00000000fffff984 */ /* 0x000fe20000000800 */
[----:B------:R-:W-:Y:S01]  /*43e0*/  @!PT LDS RZ, [RZ] ;  /* 0x00000000fffff984 */ /* 0x000fe20000000800 */
[----:B------:R-:W-:Y:S01]  /*43f0*/  @!PT LDS RZ, [RZ] ;  /* 0x00000000fffff984 */ /* 0x000fe20000000800 */
[----:B------:R5:W-:Y:S06]  /*4400*/  MEMBAR.ALL.CTA ;  /* 0x0000000000007992 */ /* 0x000bec0000008000 */
[----:B-----5:R-:W5:Y:S01]  /*4410*/  FENCE.VIEW.ASYNC.S ;  /* 0x00000000000073c6 */ /* 0x020f620000000000 */
[----:B------:R-:W-:Y:S05]  /*4420*/  WARPSYNC.ALL ;  /* 0x0000000000007948 */ /* 0x000fea0003800000 */
[----:B------:R-:W-:Y:S01]  /*4430*/  BSSY B0, `(.L_x_5692) ;  /* 0x0000009000007945 */ /* 0x000fe20003800000 */
[----:B-1----:R-:W-:Y:S01]  /*4440*/  LOP3.LUT R4, R4, 0x7f, RZ, 0xc0, !PT ;  /* 0x0000007f04047812 */ /* 0x002fe200078ec0ff */
[----:B-----5:R1:W-:Y:S03]  /*4450*/  BAR.SYNC.DEFER_BLOCKING R52, 0x80 ;  /* 0x000200340000751d */ /* 0x0203e60000010000 */
[----:B------:R-:W-:-:S13]  /*4460*/  ISETP.NE.AND P5, PT, R4, RZ, PT ;  /* 0x000000ff0400720c */ /* 0x000fda0003fa5270 */
[----:B------:R-:W-:-:S05]  /*4470*/  @!P5 VIADD R4, R74, 0x28ca0 ;  /* 0x00028ca04a04d836 */ /* 0x000fca0000000000 */
[----:B------:R-:W-:-:S04]  /*4480*/  @!P5 PRMT R4, RZ, 0x654, R4 ;  /* 0x00000654ff04d816 */ /* 0x000fc80000000004 */
[----:B------:R1:W-:Y:S01]  /*4490*/  @!P5 SYNCS.ARRIVE.TRANS64.RED.A1T0 RZ, [R4+URZ], RZ ;  /* 0x000000ff04ffd9a7 */ /* 0x0003e2000810043f */
[----:B------:R-:W-:Y:S05]  /*44a0*/  @!P0 BRA `(.L_x_5693) ;  /* 0x0000000000048947 */ /* 0x000fea0003800000 */
[----:B------:R-:W-:Y:S01]  /*44b0*/  BPT.TRAP 0x1 ;  /* 0x000000040000795c */ /* 0x000fe20000300000 */
.L_x_5693:
[----:B------:R-:W-:Y:S05]  /*44c0*/  BSYNC B0 ;  /* 0x0000000000007941 */ /* 0x000fea0003800000 */
.L_x_5692:
[----:B------:R-:W5:Y:S01]  /*44d0*/  SYNCS.PHASECHK.TRANS64.TRYWAIT P0, [R74+URZ+0x28cb0], R75 ;  /* 0x028cb04b4a0075a7 */ /* 0x000f62000800017f */
[----:B------:R-:W-:Y:S04]  /*44e0*/  BSSY B0, `(.L_x_5694) ;  /* 0x0000002000007945 */ /* 0x000fe80003800000 */
[----:B-----5:R-:W-:Y:S05]  /*44f0*/  @!P0 BRA `(.L_x_5695) ;  /* 0x000001f400748947 */ /* 0x020fea0003800000 */
.L_x_6076:
[----:B------:R-:W-:Y:S05]  /*4500*/  BSYNC B0 ;  /* 0x0000000000007941 */ /* 0x000fea0003800000 */
.L_x_5694:
[----:B------:R-:W-:Y:S04]  /*4510*/  BSSY B0, `(.L_x_5696) ;  /* 0x0000052000007945 */ /* 0x000fe80003800000 */
[----:B------:R-:W-:Y:S05]  /*4520*/  @P1 BRA `(.L_x_5697) ;  /* 0x0000000400401947 */ /* 0x000fea0003800000 */
[----:B------:R-:W-:Y:S01]  /*4530*/  IMAD.WIDE R6, R41, 0x40, R38 ;  /* 0x0000004029067825 */ /* 0x000fe200078e0226 */
[----:B------:R-:W-:Y:S01]  /*4540*/  ULDC.64 UR4, c[0x0][0x328] ;  /* 0x0000ca0000047ab9 */ /* 0x000fe20000000a00 */
[----:B------:R-:W-:Y:S02]  /*4550*/  LOP3.LUT P0, RZ, R195, 0x4, RZ, 0xc0, !PT ;  /* 0x00000004c3ff7812 */ /* 0x000fe4000780c0ff */
[----:B------:R-:W-:Y:S02]  /*4560*/  IMAD R7, R7, UR4, RZ ;  /* 0x0000000407077c24 */ /* 0x000fe4000f8e02ff */
[----:B-1----:R-:W-:Y:S02]  /*4570*/  IMAD.MOV.U32 R4, RZ, RZ, R28 ;  /* 0x000000ffff047224 */ /* 0x002fe400078e001c */
[----:B------:R-:W-:Y:S02]  /*4580*/  IMAD.MOV.U32 R5, RZ, RZ, R0 ;  /* 0x000000ffff057224 */ /* 0x000fe400078e0000 */
[----:B------:R-:W-:-:S02]  /*4590*/  IMAD R7, R6, UR5, R7 ;  /* 0x0000000506077c24 */ /* 0x000fc4000f8e0207 */
[----:B------:R-:W-:Y:S01]  /*45a0*/  IMAD.WIDE.U32 R4, R6, UR4, R4 ;  /* 0x0000000406047c25 */ /* 0x000fe2000f8e0004 */
[----:B------:R-:W-:-:S03]  /*45b0*/  ULDC.64 UR4, c[0x0][0x318] ;  /* 0x0000c60000047ab9 */ /* 0x000fc60000000a00 */
[----:B------:R-:W-:Y:S01]  /*45c0*/  IMAD R9, R184, 0x8000, R50 ;  /* 0x00008000b8097824 */ /* 0x000fe200078e0232 */
[----:B---3--:R-:W-:Y:S01]  /*45d0*/  LEA R12, P1, R4, UR4, 0x1 ;  /* 0x00000004040c7c11 */ /* 0x008fe2000f8208ff */
[----:B------:R-:W-:Y:S01]  /*45e0*/  IMAD.IADD R5, R5, 0x1, R7 ;  /* 0x0000000105057824 */ /* 0x000fe200078e0207 */
[----:B------:R-:W-:Y:S01]  /*45f0*/  ULDC UR4, c[0x0][0x320] ;  /* 0x0000c80000047ab9 */ /* 0x000fe20000000800 */
[----:B------:R-:W-:Y:S02]  /*4600*/  VIADD R6, R16, 0x40 ;  /* 0x0000004010067836 */ /* 0x000fe40000000000 */
[C---:B------:R-:W-:Y:S01]  /*4610*/  VIADD R15, R9.reuse, 0x20 ;  /* 0x00000020090f7836 */ /* 0x040fe20000000000 */
[----:B------:R-:W-:Y:S01]  /*4620*/  LEA.HI.X R13, R4, UR5, R5, 0x1, P1 ;  /* 0x00000005040d7c11 */ /* 0x000fe200088f0c05 */
[C---:B------:R-:W-:Y:S01]  /*4630*/  @P0 VIADD R15, R9.reuse, 0xffffffe0 ;  /* 0xffffffe0090f0836 */ /* 0x040fe20000000000 */
[----:B------:R-:W-:Y:S01]  /*4640*/  ISETP.GE.AND P1, PT, R16, UR4, PT ;  /* 0x0000000410007c0c */ /* 0x000fe2000bf26270 */
[----:B--2-4-:R-:W-:Y:S01]  /*4650*/  IMAD R25, R9, 0x2, R2 ;  /* 0x0000000209197824 */ /* 0x014fe200078e0202 */
[----:B------:R-:W-:Y:S01]  /*4660*/  ISETP.GE.AND P0, PT, R6, UR4, PT ;  /* 0x0000000406007c0c */ /* 0x000fe2000bf06270 */
[----:B------:R-:W-:-:S02]  /*4670*/  VIADD R14, R16, 0x80 ;  /* 0x00000080100e7836 */ /* 0x000fc40000000000 */
[----:B------:R-:W-:-:S08]  /*4680*/  VIADD R24, R16, 0xc0 ;  /* 0x000000c010187836 */ /* 0x000fd00000000000 */
[----:B------:R-:W1:Y:S04]  /*4690*/  @!P1 LDS.128 R4, [R25+0x400] ;  /* 0x0004000019049984 */ /* 0x000e680000000c00 */
[----:B------:R-:W2:Y:S04]  /*46a0*/  @!P0 LDS.128 R8, [R25+0x2400] ;  /* 0x0024000019088984 */ /* 0x000ea80000000c00 */
[----:B-1----:R-:W-:Y:S01]  /*46b0*/  @!P1 STG.E.128 desc[UR42][R12.64], R4 ;  /* 0x000000040c009986 */ /* 0x002fe2000c101d2a */
[----:B------:R-:W-:Y:S01]  /*46c0*/  ISETP.GE.AND P1, PT, R14, UR4, PT ;  /* 0x000000040e007c0c */ /* 0x000fe2000bf26270 */
[----:B------:R-:W-:-:S02]  /*46d0*/  VIADD R14, R16, 0x100 ;  /* 0x00000100100e7836 */ /* 0x000fc40000000000 */
[----:B--2---:R-:W-:Y:S01]  /*46e0*/  @!P0 STG.E.128 desc[UR42][R12.64+0x80], R8 ;  /* 0x000080080c008986 */ /* 0x004fe2000c101d2a */
[----:B------:R-:W-:Y:S01]  /*46f0*/  ISETP.GE.AND P0, PT, R24, UR4, PT ;  /* 0x0000000418007c0c */ /* 0x000fe2000bf06270 */
        /* <DEDUP_REMOVED lines=16> */
[----:B------:R-:W-:Y:S02]  /*4800*/  IMAD R24, R15, 0x2, R2 ;  /* 0x000000020f187824 */ /* 0x000fe400078e0202 */
[----:B------:R-:W-:-:S06]  /*4810*/  VIADD R15, R16, 0xe0 ;  /* 0x000000e0100f7836 */ /* 0x000fcc0000000000 */
[----:B------:R-:W1:Y:S04]  /*4820*/  @!P1 LDS.128 R4, [R25+0xc400] ;  /* 0x00c4000019049984 */ /* 0x000e680000000c00 */
[----:B------:R-:W2:Y:S04]  /*4830*/  @!P0 LDS.128 R8, [R25+0xe400] ;  /* 0x00e4000019088984 */ /* 0x000ea80000000c00 */
[----:B-1----:R-:W-:Y:S01]  /*4840*/  @!P1 STG.E.128 desc[UR42][R12.64+0x300], R4 ;  /* 0x000300040c009986 */ /* 0x002fe2000c101d2a */
[----:B------:R-:W-:-:S03]  /*4850*/  ISETP.GE.AND P1, PT, R54, UR4, PT ;  /* 0x0000000436007c0c */ /* 0x000fc6000bf26270 */
        /* <DEDUP_REMOVED lines=22> */
[----:B------:R-:W-:-:S03]  /*49c0*/  ISETP.GE.AND P1, PT, R14, UR4, PT ;  /* 0x000000040e007c0c */ /* 0x000fc6000bf26270 */
[----:B--2---:R-:W-:Y:S01]  /*49d0*/  @!P0 STG.E.128 desc[UR42][R12.64+0x2c0], R8 ;  /* 0x0002c0080c008986 */ /* 0x004fe2000c101d2a */
[----:B------:R-:W-:-:S09]  /*49e0*/  ISETP.GE.AND P0, PT, R15, UR4, PT ;  /* 0x000000040f007c0c */ /* 0x000fd2000bf06270 */
[----:B------:R-:W1:Y:S04]  /*49f0*/  @!P1 LDS.128 R4, [R24+0xc400] ;  /* 0x00c4000018049984 */ /* 0x000e680000000c00 */
[----:B------:R-:W2:Y:S04]  /*4a00*/  @!P0 LDS.128 R8, [R24+0xe400] ;  /* 0x00e4000018088984 */ /* 0x000ea80000000c00 */
[----:B-1----:R1:W-:Y:S04]  /*4a10*/  @!P1 STG.E.128 desc[UR42][R12.64+0x340], R4 ;  /* 0x000340040c009986 */ /* 0x0023e8000c101d2a */
[----:B--2---:R1:W-:Y:S02]  /*4a20*/  @!P0 STG.E.128 desc[UR42][R12.64+0x3c0], R8 ;  /* 0x0003c0080c008986 */ /* 0x0043e4000c101d2a */
.L_x_5697:
[----:B------:R-:W-:Y:S05]  /*4a30*/  BSYNC B0 ;  /* 0x0000000000007941 */ /* 0x000fea0003800000 */
.L_x_5696:
        /* <DEDUP_REMOVED lines=8> */
[----:B0-----:R-:W-:-:S03]  /*4ac0*/  @!P5 VIADD R74, R74, 0x28cc0 ;  /* 0x00028cc04a4ad836 */ /* 0x001fc60000000000 */
        /* <DEDUP_REMOVED lines=8> */
.L_x_5664:
[----:B------:R-:W-:Y:S04]  /*4b50*/  BSSY B0, `(.L_x_5699) ;  /* 0x0000004000007945 */ /* 0x000fe80003800000 */
[----:B------:R-:W-:Y:S05]  /*4b60*/  @P0 BRA `(.L_x_5700) ;  /* 0x0000000000080947 */ /* 0x000fea0003800000 */
[----:B------:R-:W1:Y:S02]  /*4b70*/  FENCE.VIEW.ASYNC.G ;  /* 0x00000000000073c6 */ /* 0x000e640000000100 */
[----:B-1----:R-:W-:Y:S06]  /*4b80*/  BAR.ARV 0xc, 0x180 ;  /* 0x0306000000007b1d */ /* 0x002fec0000002000 */
.L_x_5700:
[----:B------:R-:W-:Y:S05]  /*4b90*/  BSYNC B0 ;  /* 0x0000000000007941 */ /* 0x000fea0003800000 */
.L_x_5699:
[----:B------:R-:W-:Y:S01]  /*4ba0*/  UISETP.NE.AND UP0, UPT, UR38, 0x1, UPT ;  /* 0x000000012600788c */ /* 0x000fe2000bf05270 */
[----:B------:R-:W-:Y:S05]  /*4bb0*/  BSSY B7, `(.L_x_5701) ;  /* 0x0001029000077945 */ /* 0x000fea0003800000 */
[----:B------:R-:W-:-:S13]  /*4bc0*/  PLOP3.LUT P0, PT, PT, PT, UP0, 0x80, 0x0 ;  /* 0x000000000000781c */ /* 0x000fda0003f0f008 */
[----:B------:R-:W-:Y:S05]  /*4bd0*/  @!P0 BRA `(.L_x_5702) ;  /* 0x00000024004c8947 */ /* 0x000fea0003800000 */
[----:B------:R-:W1:Y:S01]  /*4be0*/  LDC R0, c[0x0][0x448] ;  /* 0x00011200ff007b82 */ /* 0x000e620000000800 */
[----:B------:R-:W-:-:S07]  /*4bf0*/  IADD3 R7, R23, 0x1, -R22 ;  /* 0x0000000117077810 */ /* 0x000fce0007ffe816 */
[----:B------:R-:W0:Y:S01]  /*4c00*/  LDC.64 R4, c[0x0][0x9e0] ;  /* 0x00027800ff047b82 */ /* 0x000e220000000a00 */
[----:B-1----:R-:W-:Y:S01]  /*4c10*/  ISETP.NE.AND P1, PT, R0, 0x1, PT ;  /* 0x000000010000780c */ /* 0x002fe20003f25270 */
[----:B------:R-:W-:Y:S01]  /*4c20*/  VIADD R0, R192, 0x3f ;  /* 0x0000003fc0007836 */ /* 0x000fe20000000000 */
[----:B0-----:R-:W-:-:S11]  /*4c30*/  ISETP.GE.AND P2, PT, R5, 0x1, PT ;  /* 0x000000010500780c */ /* 0x001fd60003f46270 */
[----:B------:R-:W0:Y:S08]  /*4c40*/  @P1 LDC R3, c[0x0][0x44c] ;  /* 0x00011300ff031b82 */ /* 0x000e300000000800 */
[----:B------:R-:W1:Y:S01]  /*4c50*/  @P1 LDC R6, c[0x0][0x450] ;  /* 0x00011400ff061b82 */ /* 0x000e620000000800 */
[----:B0-----:R-:W-:-:S05]  /*4c60*/  @P1 IMAD.HI.U32 R3, R0, R3, RZ ;  /* 0x0000000300031227 */ /* 0x001fca00078e00ff */
[----:B-1----:R-:W-:-:S05]  /*4c70*/  @P1 SHF.R.U32.HI R0, RZ, R6, R3 ;  /* 0x00000006ff001219 */ /* 0x002fca0000011603 */
[----:B------:R-:W-:-:S04]  /*4c80*/  IMAD.IADD R3, R7, 0x1, R0 ;  /* 0x0000000107037824 */ /* 0x000fc800078e0200 */
[----:B------:R-:W-:Y:S01]  /*4c90*/  IMAD.IADD R4, R3, 0x1, R4 ;  /* 0x0000000103047824 */ /* 0x000fe200078e0204 */
        /* <DEDUP_REMOVED lines=12> */
.L_x_5705:
[----:B------:R-:W-:-:S13]  /*4d60*/  ISETP.NE.AND P0, PT, R5, 0x1, PT ;  /* 0x000000010500780c */ /* 0x000fda0003f05270 */
[----:B------:R-:W0:Y:S02]  /*4d70*/  @P0 LDC.64 R6, c[0x0][0x9e8] ;  /* 0x00027a00ff060b82 */ /* 0x000e240000000a00 */
[----:B0-----:R-:W-:-:S05]  /*4d80*/  @P0 IMAD.HI.U32 R6, R0, R6, RZ ;  /* 0x0000000600060227 */ /* 0x001fca00078e00ff */
[----:B------:R-:W-:-:S07]  /*4d90*/  @P0 SHF.R.U32.HI R0, RZ, R7, R6 ;  /* 0x00000007ff000219 */ /* 0x000fce0000011606 */
.L_x_5706:
[----:B------:R-:W-:Y:S05]  /*4da0*/  BSYNC B0 ;  /* 0x0000000000007941 */ /* 0x000fea0003800000 */
.L_x_5704:
[----:B------:R-:W-:-:S05]  /*4db0*/  IMAD R3, R0, R5, R5 ;  /* 0x0000000500037224 */ /* 0x000fca00078e0205 */
[----:B------:R-:W-:-:S07]  /*4dc0*/  VIMNMX R4, R4, R3, PT ;  /* 0x0000000304047248 */ /* 0x000fce0003fe0100 */
.L_x_5703:
        /* <DEDUP_REMOVED lines=24> */
.L_x_5709:
[----:B------:R-:W-:-:S13]  /*4f50*/  ISETP.NE.AND P0, PT, R5, 0x1, PT ;  /* 0x000000010500780c */ /* 0x000fda0003f05270 */
[----:B------:R-:W0:Y:S02]  /*4f60*/  @P0 LDC.64 R6, c[0x0][0x9e8] ;  /* 0x00027a00ff060b82 */ /* 0x000e240000000a00 */
[----:B0-----:R-:W-:-:S05]  /*4f70*/  @P0 IMAD.HI.U32 R4, R22, R6, RZ ;  /* 0x0000000616040227 */ /* 0x001fca00078e00ff */
[----:B------:R-:W-:-:S07]  /*4f80*/  @P0 SHF.R.U32.HI R22, RZ, R7, R4 ;  /* 0x00000007ff160219 */ /* 0x000fce0000011604 */
.L_x_5710:
[----:B------:R-:W-:Y:S05]  /*4f90*/  BSYNC B0 ;  /* 0x0000000000007941 */ /* 0x000fea0003800000 */
.L_x_5708:
[----:B------:R-:W-:-:S05]  /*4fa0*/  IMAD R5, R22, R5, RZ ;  /* 0x0000000516057224 */ /* 0x000fca00078e02ff */
[----:B------:R-:W-:-:S07]  /*4fb0*/  VIMNMX R0, R0, R5, !PT ;  /* 0x0000000500007248 */ /* 0x000fce0007fe0100 */
.L_x_5707:
[----:B------:R-:W-:Y:S01]  /*4fc0*/  SHF.R.S32.HI R3, RZ, 0x1f, R0 ;  /* 0x0000001fff037819 */ /* 0x000fe20000011400 */
[----:B------:R-:W-:Y:S01]  /*4fd0*/  BSSY B0, `(.L_x_5711) ;  /* 0x0000025000007945 */ /* 0x000fe20003800000 */
[----:B------:R-:W-:Y:S02]  /*4fe0*/  IMAD.MOV.U32 R5, RZ, RZ, RZ ;  /* 0x000000ffff057224 */ /* 0x000fe400078e00ff */
[----:B------:R-:W-:-:S04]  /*4ff0*/  LEA.HI R3, R3, R0, RZ, 0x6 ;  /* 0x0000000003037211 */ /* 0x000fc800078f30ff */
[----:B------:R-:W-:-:S04]  /*5000*/  SHF.R.S32.HI R3, RZ, 0x6, R3 ;  /* 0x00000006ff037819 */ /* 0x000fc80000011403 */
        /* <DEDUP_REMOVED lines=9> */
[----:B---3--:R-:W-:Y:S02]  /*50a0*/  IABS R12, R11 ;  /* 0x0000000b000c7213 */ /* 0x008fe40000000000 */
        /* <DEDUP_REMOVED lines=23> */
.L_x_5712:
[----:B------:R-:W-:Y:S05]  /*5220*/  BSYNC B0 ;  /* 0x0000000000007941 */ /* 0x000fea0003800000 */
.L_x_5711:
        /* <DEDUP_REMOVED lines=46> */
[----:B---3--:R-:W-:Y:S02]  /*5510*/  CS2R R70, SRZ ;  /* 0x0000000000467805 */ /* 0x008fe4000001ff00 */
[----:B------:R-:W-:Y:S02]  /*5520*/  CS2R R68, SRZ ;  /* 0x0000000000447805 */ /* 0x000fe4000001ff00 */
[----:B----4-:R-:W-:Y:S02]  /*5530*/  CS2R R66, SRZ ;  /* 0x0000000000427805 */ /* 0x010fe4000001ff00 */
        /* <DEDUP_REMOVED lines=19> */
[----:B--2---:R-:W-:-:S02]  /*5670*/  CS2R R26, SRZ ;  /* 0x00000000001a7805 */ /* 0x004fc4000001ff00 */
[----:B------:R-:W-:Y:S01]  /*5680*/  CS2R R24, SRZ ;  /* 0x0000000000187805 */ /* 0x000fe2000001ff00 */
[----:B------:R-:W-:Y:S06]  /*5690*/  @!P1 BRA `(.L_x_5713) ;  /* 0x000000f400e89947 */ /* 0x000fec0003800000 */
[----:B------:R-:W2:Y:S04]  /*56a0*/  LDL R10, [R1+0x48] ;  /* 0x00004800010a7983 */ /* 0x000ea80000100800 */
[----:B--2---:R-:W0:Y:S02]  /*56b0*/  SHFL.IDX PT, R3, R10, RZ, 0x1f ;  /* 0x00001fff0a037589 */ /* 0x004e2400000e0000 */
[----:B0-----:R-:W-:-:S04]  /*56c0*/  LEA.HI R4, R3, R3, RZ, 0x1 ;  /* 0x0000000303047211 */ /* 0x001fc800078f08ff */
[----:B------:R-:W-:-:S05]  /*56d0*/  LOP3.LUT R4, R4, 0x1fffe, RZ, 0xc0, !PT ;  /* 0x0001fffe04047812 */ /* 0x000fca00078ec0ff */
[----:B------:R-:W-:Y:S02]  /*56e0*/  IMAD.IADD R3, R3, 0x1, -R4 ;  /* 0x0000000103037824 */ /* 0x000fe400078e0a04 */
[----:B------:R-:W-:Y:S02]  /*56f0*/  IMAD.U32 R4, RZ, RZ, UR37 ;  /* 0x00000025ff047e24 */ /* 0x000fe4000f8e00ff */
[----:B------:R-:W-:-:S03]  /*5700*/  IMAD R3, R3, 0x8000, R2 ;  /* 0x0000800003037824 */ /* 0x000fc600078e0202 */
[----:B------:R-:W-:Y:S01]  /*5710*/  ISETP.NE.AND P0, PT, R4, 0x3, PT ;  /* 0x000000030400780c */ /* 0x000fe20003f05270 */
[----:B------:R-:W-:-:S05]  /*5720*/  VIADD R3, R3, 0x400 ;  /* 0x0000040003037836 */ /* 0x000fca0000000000 */
[----:B------:R-:W-:-:S04]  /*5730*/  SHF.R.U32.HI R3, RZ, 0x4, R3 ;  /* 0x00000004ff037819 */ /* 0x000fc80000011603 */
[----:B------:R-:W-:-:S04]  /*5740*/  LOP3.LUT R3, R3, 0x3fff, RZ, 0xc0, !PT ;  /* 0x00003fff03037812 */ /* 0x000fc800078ec0ff */
[----:B------:R-:W-:Y:S01]  /*5750*/  LOP3.LUT R3, R3, 0x2000000, RZ, 0xfc, !PT ;  /* 0x0200000003037812 */ /* 0x000fe200078efcff */
[----:B------:R-:W-:Y:S06]  /*5760*/  @!P0 BRA `(.L_x_5714) ;  /* 0x0000000000048947 */ /* 0x000fec0003800000 */
[----:B------:R-:W-:Y:S01]  /*5770*/  BPT.TRAP 0x1 ;  /* 0x000000040000795c */ /* 0x000fe20000300000 */
.L_x_5714:
[----:B------:R-:W-:Y:S01]  /*5780*/  IMAD R9, R18, 0x8, R2 ;  /* 0x0000000812097824 */ /* 0x000fe200078e0202 */
[----:B------:R-:W-:Y:S01]  /*5790*/  SHF.L.U32 R10, R19, 0x1f, RZ ;  /* 0x0000001f130a7819 */ /* 0x000fe200000006ff */
[----:B------:R-:W-:Y:S01]  /*57a0*/  VIADD R4, R2, 0x26800 ;  /* 0x0002680002047836 */ /* 0x000fe20000000000 */
[----:B------:R-:W-:Y:S01]  /*57b0*/  BSSY B0, `(.L_x_5715) ;  /* 0x0000008000007945 */ /* 0x000fe20003800000 */
[----:B------:R-:W-:Y:S01]  /*57c0*/  IMAD R6, R18, 0x1000, R3 ;  /* 0x0000100012067824 */ /* 0x000fe200078e0203 */
[----:B------:R-:W0:Y:S01]  /*57d0*/  SYNCS.PHASECHK.TRANS64.TRYWAIT P1, [R9+URZ+0x28c50], R10 ;  /* 0x028c500a090075a7 */ /* 0x000e22000802017f */
[----:B------:R-:W-:Y:S01]  /*57e0*/  IMAD.MOV.U32 R7, RZ, RZ, 0x40000040 ;  /* 0x40000040ff077424 */ /* 0x000fe200078e00ff */
[----:B------:R-:W-:-:S04]  /*57f0*/  SHF.R.U32.HI R4, RZ, 0x4, R4 ;  /* 0x00000004ff047819 */ /* 0x000fc80000011604 */
[----:B------:R-:W-:-:S04]  /*5800*/  LOP3.LUT R4, R4, 0x3fff, RZ, 0xc0, !PT ;  /* 0x00003fff04047812 */ /* 0x000fc800078ec0ff */
[----:B------:R-:W-:Y:S01]  /*5810*/  LOP3.LUT R4, R4, 0x10000, RZ, 0xfc, !PT ;  /* 0x0001000004047812 */ /* 0x000fe200078efcff */
[----:B0-----:R-:W-:Y:S06]  /*5820*/  @!P1 BRA `(.L_x_5716) ;  /* 0x000001e000bc9947 */ /* 0x001fec0003800000 */
.L_x_6077:
[----:B------:R-:W-:Y:S05]  /*5830*/  BSYNC B0 ;  /* 0x0000000000007941 */ /* 0x000fea0003800000 */
.L_x_5715:
        /* <DEDUP_REMOVED lines=24> */
[----:B-----5:R-:W-:Y:S01]  /*59c0*/  WARPGROUP.ARRIVE ;  /* 0x00000000000079c5 */ /* 0x020fe20000000000 */
[----:B------:R-:W-:Y:S01]  /*59d0*/  R2UR UR5, R11 ;  /* 0x000000000b0572ca */ /* 0x000fe200000e0000 */
[----:B------:R-:W-:Y:S01]  /*59e0*/  VIADD R8, R8, 0xfffffffe ;  /* 0xfffffffe08087836 */ /* 0x000fe20000000000 */
[----:B------:R-:W-:Y:S03]  /*59f0*/  BSSY B0, `(.L_x_5717) ;  /* 0x00000e2000007945 */ /* 0x000fe60003800000 */
[----:B------:R-:W-:Y:S01]  /*5a00*/  HGMMA.64x256x16.F32 R24, gdesc[UR12].tnspB, RZ, !UPT, gsb0 ;  /* 0x43e000000c1879f0 */ /* 0x000fe2000c0008ff */
[----:B------:R-:W-:Y:S01]  /*5a10*/  R2UR UR14, R6 ;  /* 0x00000000060e72ca */ /* 0x000fe200000e0000 */
[----:B------:R-:W-:Y:S01]  /*5a20*/  VIADD R6, R4, 0x6 ;  /* 0x0000000604067836 */ /* 0x000fe20000000000 */
[----:B------:R-:W-:Y:S01]  /*5a30*/  R2UR UR15, R7 ;  /* 0x00000000070f72ca */ /* 0x000fe200000e0000 */
[----:B------:R-:W-:Y:S01]  /*5a40*/  IMAD.MOV.U32 R7, RZ, RZ, 0x40000040 ;  /* 0x40000040ff077424 */ /* 0x000fe200078e00ff */
[----:B------:R-:W-:-:S02]  /*5a50*/  ISETP.GE.AND P2, PT, R8, R0, PT ;  /* 0x000000000800720c */ /* 0x000fc40003f46270 */
        /* <DEDUP_REMOVED lines=22> */
.L_x_5724:
[----:B------:R-:W-:Y:S01]  /*5bc0*/  BAR.SYNC.DEFER_BLOCKING 0xe, 0x100 ;  /* 0x0384000000007b1d */ /* 0x000fe20000010000 */
[C---:B------:R-:W-:Y:S02]  /*5bd0*/  IMAD R8, R18.reuse, 0x40, R191 ;  /* 0x0000004012087824 */ /* 0x040fe400078e02bf */
[----:B------:R-:W-:Y:S02]  /*5be0*/  VIADD R18, R18, 0x1 ;  /* 0x0000000112127836 */ /* 0x000fe40000000000 */
[----:B------:R-:W-:-:S03]  /*5bf0*/  IMAD R8, R8, 0x4, R2 ;  /* 0x0000000408087824 */ /* 0x000fc600078e0202 */
[----:B------:R-:W-:-:S04]  /*5c00*/  ISETP.NE.AND P2, PT, R18, 0x2, PT ;  /* 0x000000021200780c */ /* 0x000fc80003f45270 */
[----:B------:R-:W-:Y:S01]  /*5c10*/  SEL R18, R18, RZ, P2 ;  /* 0x000000ff12127207 */ /* 0x000fe20001000000 */
[----:B0-----:R-:W0:Y:S04]  /*5c20*/  LDS R9, [R8+0x28800] ;  /* 0x0288000008097984 */ /* 0x001e280000000800 */
[----:B-1----:R-:W1:Y:S01]  /*5c30*/  LDS R8, [R8+0x28820] ;  /* 0x0288200008087984 */ /* 0x002e620000000800 */
        /* <DEDUP_REMOVED lines=135> */
.L_x_5719:
[----:B------:R-:W-:Y:S01]  /*64b0*/  IMAD R21, R18, 0x8, R2 ;  /* 0x0000000812157824 */ /* 0x000fe200078e0202 */
[----:B------:R-:W-:-:S04]  /*64c0*/  SHF.L.U32 R8, R19, 0x1f, RZ ;  /* 0x0000001f13087819 */ /* 0x000fc800000006ff */
[----:B------:R0:W1:Y:S01]  /*64d0*/  SYNCS.PHASECHK.TRANS64.TRYWAIT P2, [R21+URZ+0x28c50], R8 ;  /* 0x028c5008150075a7 */ /* 0x000062000804017f */
[----:B------:R-:W-:Y:S05]  /*64e0*/  @!P0 BRA `(.L_x_5720) ;  /* 0x0000000000048947 */ /* 0x000fea0003800000 */
[----:B------:R-:W-:Y:S01]  /*64f0*/  BPT.TRAP 0x1 ;  /* 0x000000040000795c */ /* 0x000fe20000300000 */
.L_x_5720:
[----:B------:R-:W-:Y:S04]  /*6500*/  BSSY B1, `(.L_x_5721) ;  /* 0x0000004000017945 */ /* 0x000fe80003800000 */
[----:B-1----:R-:W-:Y:S05]  /*6510*/  @P2 BRA `(.L_x_5722) ;  /* 0x0000000000082947 */ /* 0x002fea0003800000 */
[----:B------:R-:W1:Y:S02]  /*6520*/  SYNCS.PHASECHK.TRANS64.TRYWAIT P2, [R21+URZ+0x28c50], R8 ;  /* 0x028c5008150075a7 */ /* 0x000e64000804017f */
[----:B-1----:R-:W-:Y:S05]  /*6530*/  @!P2 BRA `(.L_x_5723) ;  /* 0x000001d4008ca947 */ /* 0x002fea0003800000 */
.L_x_5722:
[----:B------:R-:W-:Y:S05]  /*6540*/  BSYNC B1 ;  /* 0x0000000000017941 */ /* 0x000fea0003800000 */
.L_x_5721:
[----:B01----:R-:W-:Y:S01]  /*6550*/  IMAD R8, R18, 0x1000, R3 ;  /* 0x0000100012087824 */ /* 0x003fe200078e0203 */
[----:B------:R-:W-:Y:S01]  /*6560*/  R2UR UR4, R4 ;  /* 0x00000000040472ca */ /* 0x000fe200000e0000 */
[----:B------:R-:W-:Y:S01]  /*6570*/  IMAD.MOV.U32 R9, RZ, RZ, 0x40000040 ;  /* 0x40000040ff097424 */ /* 0x000fe200078e00ff */
[----:B------:R-:W-:Y:S01]  /*6580*/  R2UR UR5, R5 ;  /* 0x00000000050572ca */ /* 0x000fe200000e0000 */
[----:B------:R-:W-:Y:S01]  /*6590*/  WARPGROUP.ARRIVE ;  /* 0x00000000000079c5 */ /* 0x000fe20000000000 */
[C---:B------:R-:W-:Y:S01]  /*65a0*/  R2UR UR6, R8.reuse ;  /* 0x00000000080672ca */ /* 0x040fe200000e0000 */
[----:B------:R-:W-:Y:S01]  /*65b0*/  VIADD R14, R8, 0x80 ;  /* 0x00000080080e7836 */ /* 0x000fe20000000000 */
[----:B------:R-:W-:Y:S01]  /*65c0*/  R2UR UR7, R9 ;  /* 0x00000000090772ca */ /* 0x000fe200000e0000 */
[----:B------:R-:W-:Y:S02]  /*65d0*/  IMAD.MOV.U32 R15, RZ, RZ, 0x40000040 ;  /* 0x40000040ff0f7424 */ /* 0x000fe400078e00ff */
[----:B------:R-:W-:-:S02]  /*65e0*/  IMAD.MOV.U32 R9, RZ, RZ, 0x40000040 ;  /* 0x40000040ff097424 */ /* 0x000fc400078e00ff */
[----:B------:R-:W-:-:S05]  /*65f0*/  @!P1 VIADD R21, R21, 0x28c60 ;  /* 0x00028c6015159836 */ /* 0x000fca0000000000 */
[----:B------:R-:W-:-:S03]  /*6600*/  @!P1 PRMT R21, RZ, 0x654, R21 ;  /* 0x00000654ff159816 */ /* 0x000fc60000000015 */
        /* <DEDUP_REMOVED lines=27> */
[----:B------:R-:W-:Y:S03]  /*67c0*/  HGMMA.64x256x16.F32 R24, gdesc[UR4].tnspB, R24, gsb0 ;  /* 0x43e00000041879f0 */ /* 0x000fe60008000818 */
[----:B------:R-:W-:Y:S02]  /*67d0*/  WARPGROUP.DEPBAR.LE gsb0, 0x0 ;  /* 0x00008000000079c5 */ /* 0x000fe40000010000 */
[----:B------:R-:W-:Y:S06]  /*67e0*/  BAR.ARV 0xf, 0x100 ;  /* 0x03c4000000007b1d */ /* 0x000fec0000002000 */
[----:B------:R1:W-:Y:S01]  /*67f0*/  @!P1 SYNCS.ARRIVE.TRANS64.RED.A1T0 RZ, [R21+URZ], RZ ;  /* 0x000000ff15ff99a7 */ /* 0x0003e2000810043f */
[----:B------:R-:W-:Y:S05]  /*6800*/  @P3 BRA `(.L_x_5724) ;  /* 0xfffffff000ec3947 */ /* 0x000fea000383ffff */
.L_x_5718:
[----:B------:R-:W-:Y:S05]  /*6810*/  BSYNC B0 ;  /* 0x0000000000007941 */ /* 0x000fea0003800000 */
.L_x_5717:
[----:B------:R-:W-:Y:S01]  /*6820*/  BAR.SYNC.DEFER_BLOCKING 0xe, 0x100 ;  /* 0x0384000000007b1d */ /* 0x000fe20000010000 */
[C---:B------:R-:W-:Y:S01]  /*6830*/  IMAD R3, R18.reuse, 0x40, R191 ;  /* 0x0000004012037824 */ /* 0x040fe200078e02bf */
[----:B------:R-:W-:Y:S01]  /*6840*/  PLOP3.LUT P0, PT, PT, PT, PT, 0x8, 0x0 ;  /* 0x000000000000781c */ /* 0x000fe20003f0e170 */
[----:B------:R-:W-:Y:S02]  /*6850*/  VIADD R18, R18, 0x1 ;  /* 0x0000000112127836 */ /* 0x000fe40000000000 */
[----:B------:R-:W-:Y:S02]  /*6860*/  IMAD R3, R3, 0x4, R2 ;  /* 0x0000000403037824 */ /* 0x000fe400078e0202 */
[----:B------:R-:W-:Y:S01]  /*6870*/  IMAD.MOV.U32 R152, RZ, RZ, RZ ;  /* 0x000000ffff987224 */ /* 0x000fe200078e00ff */
[----:B------:R-:W-:-:S04]  /*6880*/  ISETP.NE.AND P1, PT, R18, 0x2, PT ;  /* 0x000000021200780c */ /* 0x000fc80003f25270 */
[----:B------:R-:W-:Y:S01]  /*6890*/  SEL R18, R18, RZ, P1 ;  /* 0x000000ff12127207 */ /* 0x000fe20000800000 */
[----:B------:R-:W2:Y:S04]  /*68a0*/  LDS R0, [R3+0x28820] ;  /* 0x0288200003007984 */ /* 0x000ea80000000800 */
[----:B------:R3:W4:Y:S02]  /*68b0*/  LDS R2, [R3+0x28800] ;  /* 0x0288000003027984 */ /* 0x0007240000000800 */
[----:B---3--:R-:W-:Y:S02]  /*68c0*/  IMAD.MOV.U32 R3, RZ, RZ, RZ ;  /* 0x000000ffff037224 */ /* 0x008fe400078e00ff */
        /* <DEDUP_REMOVED lines=65> */
[-C--:B----4-:R-:W-:Y:S01]  /*6ce0*/  FMUL.FTZ R24, R24, R2.reuse ;  /* 0x0000000218187220 */ /* 0x090fe20000410000 */
        /* <DEDUP_REMOVED lines=66> */
.L_x_5702:
        /* <DEDUP_REMOVED lines=24> */
.L_x_5727:
[----:B------:R-:W-:-:S13]  /*7290*/  ISETP.NE.AND P0, PT, R5, 0x1, PT ;  /* 0x000000010500780c */ /* 0x000fda0003f05270 */
[----:B------:R-:W0:Y:S02]  /*72a0*/  @P0 LDC.64 R6, c[0x0][0x9e8] ;  /* 0x00027a00ff060b82 */ /* 0x000e240000000a00 */
[----:B0-----:R-:W-:-:S05]  /*72b0*/  @P0 IMAD.HI.U32 R6, R0, R6, RZ ;  /* 0x0000000600060227 */ /* 0x001fca00078e00ff */
[----:B------:R-:W-:-:S07]  /*72c0*/  @P0 SHF.R.U32.HI R0, RZ, R7, R6 ;  /* 0x00000007ff000219 */ /* 0x000fce0000011606 */
.L_x_5728:
[----:B------:R-:W-:Y:S05]  /*72d0*/  BSYNC B0 ;  /* 0x0000000000007941 */ /* 0x000fea0003800000 */
.L_x_5726:
[----:B------:R-:W-:-:S05]  /*72e0*/  IMAD R3, R0, R5, R5 ;  /* 0x0000000500037224 */ /* 0x000fca00078e0205 */
[----:B------:R-:W-:-:S07]  /*72f0*/  VIMNMX R4, R4, R3, PT ;  /* 0x0000000304047248 */ /* 0x000fce0003fe0100 */
.L_x_5725:
        /* <DEDUP_REMOVED lines=24> */
.L_x_5731:
[----:B------:R-:W-:-:S13]  /*7480*/  ISETP.NE.AND P0, PT, R5, 0x1, PT ;  /* 0x000000010500780c */ /* 0x000fda0003f05270 */
[----:B------:R-:W0:Y:S02]  /*7490*/  @P0 LDC.64 R6, c[0x0][0x9e8] ;  /* 0x00027a00ff060b82 */ /* 0x000e240000000a00 */
[----:B0-----:R-:W-:-:S05]  /*74a0*/  @P0 IMAD.HI.U32 R4, R3, R6, RZ ;  /* 0x0000000603040227 */ /* 0x001fca00078e00ff */
[----:B------:R-:W-:-:S07]  /*74b0*/  @P0 SHF.R.U32.HI R3, RZ, R7, R4 ;  /* 0x00000007ff030219 */ /* 0x000fce0000011604 */
.L_x_5732:
[----:B------:R-:W-:Y:S05]  /*74c0*/  BSYNC B0 ;  /* 0x0000000000007941 */ /* 0x000fea0003800000 */
.L_x_5730:
[----:B------:R-:W-:-:S05]  /*74d0*/  IMAD R3, R3, R5, RZ ;  /* 0x0000000503037224 */ /* 0x000fca00078e02ff */
[----:B------:R-:W-:-:S07]  /*74e0*/  VIMNMX R0, R0, R3, !PT ;  /* 0x0000000300007248 */ /* 0x000fce0007fe0100 */
.L_x_5729:
        /* <DEDUP_REMOVED lines=38> */
.L_x_5734:
[----:B------:R-:W-:Y:S05]  /*7750*/  BSYNC B0 ;  /* 0x0000000000007941 */ /* 0x000fea0003800000 */
.L_x_5733:
        /* <DEDUP_REMOVED lines=82> */
[----:B------:R-:W-:-:S04]  /*7c80*/  LOP3.LUT R3, R3, 0x3fff, RZ, 0xc0, !PT ;  /* 0x00003fff03037812 */ /* 0x000fc800078ec0ff */
[----:B------:R-:W-:Y:S01]  /*7c90*/  LOP3.LUT R190, R3, 0x2000000, RZ, 0xfc, !PT ;  /* 0x0200000003be7812 */ /* 0x000fe200078efcff */
        /* <DEDUP_REMOVED lines=17> */
.L_x_5736:
[----:B------:R-:W-:Y:S05]  /*7db0*/  BSYNC B6 ;  /* 0x0000000000067941 */ /* 0x000fea0003800000 */
.L_x_5735:
        /* <DEDUP_REMOVED lines=12> */
.L_x_5740:
[----:B-1----:R1:W2:Y:S02]  /*7e80*/  SYNCS.PHASECHK.TRANS64.TRYWAIT P0, [R2+URZ+0x28c00], R3 ;  /* 0x028c0003020075a7 */ /* 0x0022a4000800017f */
[----:B--2---:R-:W-:Y:S05]  /*7e90*/  @!P0 NANOSLEEP.SYNCS 0x989680 ;  /* 0x009896800000895d */ /* 0x004fea0003900000 */
[----:B------:R-:W2:Y:S02]  /*7ea0*/  @!P0 SYNCS.PHASECHK.TRANS64 P0, [R2+URZ+0x28c00], R3 ;  /* 0x028c0003020085a7 */ /* 0x000ea4000800007f */
[----:B--2---:R-:W-:Y:S05]  /*7eb0*/  @!P0 BRA `(.L_x_5740) ;  /* 0xfffffffc00f08947 */ /* 0x004fea000383ffff */
.L_x_5739:
[----:B------:R-:W-:Y:S05]  /*7ec0*/  BSYNC B0 ;  /* 0x0000000000007941 */ /* 0x000fea0003800000 */
.L_x_5738:
[----:B------:R-:W-:Y:S05]  /*7ed0*/  BRA `(.L_x_5741) ;  /* 0x0000002c00187947 */ /* 0x000fea0003800000 */
.L_x_5737:
[----:B------:R-:W-:Y:S01]  /*7ee0*/  VIADD R4, R2, 0x20400 ;  /* 0x0002040002047836 */ /* 0x000fe20000000000 */
[----:B-----5:R-:W-:Y:S01]  /*7ef0*/  SHF.R.S32.HI R0, RZ, 0x1f, R76 ;  /* 0x0000001fff007819 */ /* 0x020fe2000001144c */
[----:B------:R-:W-:Y:S01]  /*7f00*/  ULDC.64 UR4, c[0x0][0x3f8] ;  /* 0x0000fe0000047ab9 */ /* 0x000fe20000000a00 */
[----:B------:R-:W-:Y:S01]  /*7f10*/  ULDC.64 UR6, c[0x0][0x408] ;  /* 0x0001020000067ab9 */ /* 0x000fe20000000a00 */
[----:B------:R-:W-:Y:S01]  /*7f20*/  IMAD.WIDE.U32 R24, R76, UR4, RZ ;  /* 0x000000044c187c25 */ /* 0x000fe2000f8e00ff */
[----:B------:R-:W-:Y:S01]  /*7f30*/  LOP3.LUT P0, RZ, R4, 0x3ff, RZ, 0xc0, !PT ;  /* 0x000003ff04ff7812 */ /* 0x000fe2000780c0ff */
[----:B------:R-:W-:Y:S02]  /*7f40*/  BSSY B6, `(.L_x_5742) ;  /* 0x0000019000067945 */ /* 0x000fe40003800000 */
[C---:B------:R-:W-:Y:S02]  /*7f50*/  IMAD R3, R0.reuse, UR4, RZ ;  /* 0x0000000400037c24 */ /* 0x040fe4000f8e02ff */
[----:B------:R-:W-:-:S02]  /*7f60*/  IMAD R5, R0, UR6, RZ ;  /* 0x0000000600057c24 */ /* 0x000fc4000f8e02ff */
        /* <DEDUP_REMOVED lines=22> */
.L_x_5743:
[----:B------:R-:W-:Y:S05]  /*80d0*/  BSYNC B6 ;  /* 0x0000000000067941 */ /* 0x000fea0003800000 */
.L_x_5742:
[----:B------:R-:W0:Y:S01]  /*80e0*/  S2R R0, SR_TID.X ;  /* 0x0000000000007919 */ /* 0x000e220000002100 */
[----:B------:R-:W-:Y:S01]  /*80f0*/  ULDC.U8 UR4, c[0x0][0x410] ;  /* 0x0001040000047ab9 */ /* 0x000fe20000000000 */
[----:B------:R-:W-:Y:S01]  /*8100*/  BSSY B0, `(.L_x_5744) ;  /* 0x000029b000007945 */ /* 0x000fe20003800000 */
[----:B------:R-:W-:Y:S01]  /*8110*/  ISETP.NE.AND P0, PT, RZ, UR4, PT ;  /* 0x00000004ff007c0c */ /* 0x000fe2000bf05270 */
[C---:B------:R-:W-:Y:S02]  /*8120*/  VIADD R36, R186.reuse, 0x20 ;  /* 0x00000020ba247836 */ /* 0x040fe40000000000 */
[----:B------:R-:W-:Y:S02]  /*8130*/  IMAD.IADD R34, R186, 0x1, R192 ;  /* 0x00000001ba227824 */ /* 0x000fe400078e02c0 */
[----:B0-----:R-:W-:-:S05]  /*8140*/  VIADD R0, R0, 0xffffff80 ;  /* 0xffffff8000007836 */ /* 0x001fca0000000000 */
[----:B------:R-:W-:-:S04]  /*8150*/  SHF.R.S32.HI R3, RZ, 0x1f, R0 ;  /* 0x0000001fff037819 */ /* 0x000fc80000011400 */
[----:B------:R-:W-:-:S04]  /*8160*/  LEA.HI R3, R3, R0, RZ, 0x2 ;  /* 0x0000000003037211 */ /* 0x000fc800078f10ff */
[----:B------:R-:W-:-:S05]  /*8170*/  LOP3.LUT R3, R3, 0xfffffffc, RZ, 0xc0, !PT ;  /* 0xfffffffc03037812 */ /* 0x000fca00078ec0ff */
[----:B------:R-:W-:Y:S01]  /*8180*/  IMAD.IADD R3, R0, 0x1, -R3 ;  /* 0x0000000100037824 */ /* 0x000fe200078e0a03 */
[----:B------:R-:W-:Y:S06]  /*8190*/  @!P0 BRA `(.L_x_5745) ;  /* 0x0000001400508947 */ /* 0x000fec0003800000 */
[----:B------:R-:W0:Y:S01]  /*81a0*/  LDC R37, c[0x0][0x448] ;  /* 0x00011200ff257b82 */ /* 0x000e220000000800 */
[----:B------:R-:W-:Y:S01]  /*81b0*/  IMAD R3, R3, 0x20, R34 ;  /* 0x0000002003037824 */ /* 0x000fe200078e0222 */
[----:B------:R-:W-:Y:S01]  /*81c0*/  ULDC.64 UR4, c[0x0][0x3f8] ;  /* 0x0000fe0000047ab9 */ /* 0x000fe20000000a00 */
[----:B------:R-:W-:Y:S01]  /*81d0*/  ULDC.64 UR6, c[0x0][0x408] ;  /* 0x0001020000067ab9 */ /* 0x000fe20000000a00 */
[----:B------:R-:W-:Y:S01]  /*81e0*/  IMAD.MOV.U32 R6, RZ, RZ, R24 ;  /* 0x000000ffff067224 */ /* 0x000fe200078e0018 */
[----:B------:R-:W-:Y:S01]  /*81f0*/  SHF.R.S32.HI R31, RZ, 0x1f, R200 ;  /* 0x0000001fff1f7819 */ /* 0x000fe200000114c8 */
[----:B------:R-:W-:Y:S02]  /*8200*/  IMAD.MOV.U32 R7, RZ, RZ, R27 ;  /* 0x000000ffff077224 */ /* 0x000fe400078e001b */
[----:B------:R-:W-:Y:S02]  /*8210*/  IMAD.MOV.U32 R8, RZ, RZ, R76 ;  /* 0x000000ffff087224 */ /* 0x000fe400078e004c */
[----:B------:R-:W-:Y:S01]  /*8220*/  IMAD.MOV.U32 R9, RZ, RZ, R29 ;  /* 0x000000ffff097224 */ /* 0x000fe200078e001d */
[----:B0-----:R-:W-:-:S13]  /*8230*/  ISETP.NE.AND P0, PT, R37, 0x1, PT ;  /* 0x000000012500780c */ /* 0x001fda0003f05270 */
[----:B------:R-:W0:Y:S08]  /*8240*/  @P0 LDC R0, c[0x0][0x44c] ;  /* 0x00011300ff000b82 */ /* 0x000e300000000800 */
[----:B------:R-:W1:Y:S01]  /*8250*/  @P0 LDC R5, c[0x0][0x450] ;  /* 0x00011400ff050b82 */ /* 0x000e620000000800 */
[----:B0-----:R-:W-:-:S05]  /*8260*/  @P0 IMAD.HI.U32 R0, R3, R0, RZ ;  /* 0x0000000003000227 */ /* 0x001fca00078e00ff */
[----:B-1----:R-:W-:-:S04]  /*8270*/  @P0 SHF.R.U32.HI R3, RZ, R5, R0 ;  /* 0x00000005ff030219 */ /* 0x002fc80000011600 */
        /* <DEDUP_REMOVED lines=21> */
.L_x_6083:
[----:B------:R-:W-:Y:S01]  /*83d0*/  IMAD R37, R22, R37, RZ ;  /* 0x0000002516257224 */ /* 0x000fe200078e02ff */
[----:B------:R-:W-:Y:S01]  /*83e0*/  BSSY B1, `(.L_x_5747) ;  /* 0x000001d000017945 */ /* 0x000fe20003800000 */
[----:B------:R-:W-:Y:S02]  /*83f0*/  CS2R R26, SRZ ;  /* 0x00000000001a7805 */ /* 0x000fe4000001ff00 */
[----:B------:R-:W-:Y:S02]  /*8400*/  CS2R R24, SRZ ;  /* 0x0000000000187805 */ /* 0x000fe4000001ff00 */
[----:B------:R-:W-:Y:S02]  /*8410*/  CS2R R28, SRZ ;  /* 0x00000000001c7805 */ /* 0x000fe4000001ff00 */
[----:B------:R-:W-:Y:S02]  /*8420*/  ISETP.GE.AND P0, PT, R34, R37, PT ;  /* 0x000000252200720c */ /* 0x000fe40003f06270 */
[----:B------:R-:W-:-:S11]  /*8430*/  CS2R R20, SRZ ;  /* 0x0000000000147805 */ /* 0x000fd6000001ff00 */
[----:B------:R-:W-:Y:S05]  /*8440*/  @P0 BRA `(.L_x_5748) ;  /* 0x0000000000580947 */ /* 0x000fea0003800000 */
[----:B------:R-:W-:Y:S01]  /*8450*/  ULDC UR4, c[0x0][0x3f4] ;  /* 0x0000fd0000047ab9 */ /* 0x000fe20000000800 */
[----:B--2---:R-:W-:Y:S01]  /*8460*/  IMAD.MOV.U32 R8, RZ, RZ, R0 ;  /* 0x000000ffff087224 */ /* 0x004fe200078e0000 */
[----:B------:R-:W-:Y:S01]  /*8470*/  ISETP.GE.AND P2, PT, R188, UR4, PT ;  /* 0x00000004bc007c0c */ /* 0x000fe2000bf46270 */
[----:B-1----:R-:W-:Y:S01]  /*8480*/  IMAD.MOV.U32 R9, RZ, RZ, R3 ;  /* 0x000000ffff097224 */ /* 0x002fe200078e0003 */
[----:B------:R-:W-:Y:S01]  /*8490*/  ISETP.GE.AND P3, PT, R200, UR4, PT ;  /* 0x00000004c8007c0c */ /* 0x000fe2000bf66270 */
[----:B---3--:R-:W-:Y:S01]  /*84a0*/  IMAD.MOV.U32 R15, RZ, RZ, R5 ;  /* 0x000000ffff0f7224 */ /* 0x008fe200078e0005 */
[----:B------:R-:W-:-:S09]  /*84b0*/  CS2R R28, SRZ ;  /* 0x00000000001c7805 */ /* 0x000fd2000001ff00 */
[----:B------:R-:W-:Y:S02]  /*84c0*/  @!P2 IMAD.WIDE R32, R188, 0x2, R8 ;  /* 0x00000002bc20a825 */ /* 0x000fe400078e0208 */
[C---:B------:R-:W-:Y:S02]  /*84d0*/  @!P3 SHF.L.U64.HI R24, R200.reuse, 0x1, R31 ;  /* 0x00000001c818b819 */ /* 0x040fe4000001021f */
[----:B------:R-:W-:Y:S01]  /*84e0*/  @!P3 IMAD.SHL.U32 R9, R200, 0x2, RZ ;  /* 0x00000002c809b824 */ /* 0x000fe200078e00ff */
[----:B------:R-:W-:Y:S02]  /*84f0*/  CS2R R26, SRZ ;  /* 0x00000000001a7805 */ /* 0x000fe4000001ff00 */
[----:B------:R-:W-:Y:S01]  /*8500*/  CS2R R20, SRZ ;  /* 0x0000000000147805 */ /* 0x000fe2000001ff00 */
[----:B----4-:R-:W-:Y:S01]  /*8510*/  @!P2 IMAD.WIDE R12, R188, 0x2, R14 ;  /* 0x00000002bc0ca825 */ /* 0x010fe200078e020e */
[----:B------:R1:W5:Y:S01]  /*8520*/  @!P2 LD.E.64 R28, desc[UR42][R32.64] ;  /* 0x0000002a201ca980 */ /* 0x000362000c101b00 */
[----:B------:R-:W-:-:S02]  /*8530*/  @!P3 IADD3 R10, P0, R0, R9, RZ ;  /* 0x00000009000ab210 */ /* 0x000fc40007f1e0ff */
[----:B------:R-:W-:Y:S01]  /*8540*/  @!P3 IADD3 R8, P1, R14, R9, RZ ;  /* 0x000000090e08b210 */ /* 0x000fe20007f3e0ff */
[----:B------:R1:W5:Y:S02]  /*8550*/  @!P2 LD.E.64 R26, desc[UR42][R12.64] ;  /* 0x0000002a0c1aa980 */ /* 0x000364000c101b00 */
[--C-:B------:R-:W-:Y:S02]  /*8560*/  @!P3 IMAD.X R11, R3, 0x1, R24.reuse, P0 ;  /* 0x00000001030bb824 */ /* 0x100fe400000e0618 */
[----:B------:R-:W-:Y:S01]  /*8570*/  @!P3 IMAD.X R9, R5, 0x1, R24, P1 ;  /* 0x000000010509b824 */ /* 0x000fe200008e0618 */
[----:B------:R-:W-:Y:S02]  /*8580*/  CS2R R24, SRZ ;  /* 0x0000000000187805 */ /* 0x000fe4000001ff00 */
[----:B------:R1:W5:Y:S04]  /*8590*/  @!P3 LD.E.64 R20, desc[UR42][R10.64] ;  /* 0x0000002a0a14b980 */ /* 0x000368000c101b00 */
[----:B------:R1:W5:Y:S02]  /*85a0*/  @!P3 LD.E.64 R24, desc[UR42][R8.64] ;  /* 0x0000002a0818b980 */ /* 0x000364000c101b00 */
.L_x_5748:
[----:B------:R-:W-:Y:S05]  /*85b0*/  BSYNC B1 ;  /* 0x0000000000017941 */ /* 0x000fea0003800000 */
.L_x_5747:
[----:B-1---5:R-:W-:Y:S01]  /*85c0*/  IMAD.MOV.U32 R3, RZ, RZ, R27 ;  /* 0x000000ffff037224 */ /* 0x022fe200078e001b */
[----:B------:R-:W-:Y:S01]  /*85d0*/  UMOV UR4, 0xffffffff ;  /* 0xffffffff00047882 */ /* 0x000fe20000000000 */
[----:B---3--:R-:W-:Y:S02]  /*85e0*/  IMAD.MOV.U32 R5, RZ, RZ, R24 ;  /* 0x000000ffff057224 */ /* 0x008fe400078e0018 */
[----:B------:R-:W-:Y:S02]  /*85f0*/  IMAD.MOV.U32 R8, RZ, RZ, R25 ;  /* 0x000000ffff087224 */ /* 0x000fe400078e0019 */
[----:B--2---:R-:W-:Y:S01]  /*8600*/  IMAD.MOV.U32 R0, RZ, RZ, R26 ;  /* 0x000000ffff007224 */ /* 0x004fe200078e001a */
[----:B------:R-:W-:Y:S01]  /*8610*/  PRMT R44, R3, 0x5410, R5 ;  /* 0x00005410032c7816 */ /* 0x000fe20000000005 */
[----:B------:R-:W-:Y:S01]  /*8620*/  IMAD.MOV.U32 R5, RZ, RZ, R20 ;  /* 0x000000ffff057224 */ /* 0x000fe200078e0014 */
[----:B------:R-:W-:Y:S01]  /*8630*/  PRMT R45, R8, 0x7610, R45 ;  /* 0x00007610082d7816 */ /* 0x000fe2000000002d */
[----:B------:R-:W-:Y:S01]  /*8640*/  IMAD.MOV.U32 R8, RZ, RZ, R21 ;  /* 0x000000ffff087224 */ /* 0x000fe200078e0015 */
[----:B------:R-:W-:Y:S01]  /*8650*/  PRMT R39, R0, 0x7610, R39 ;  /* 0x0000761000277816 */ /* 0x000fe20000000027 */
[----:B------:R-:W-:-:S02]  /*8660*/  IMAD.MOV.U32 R0, RZ, RZ, R28 ;  /* 0x000000ffff007224 */ /* 0x000fc400078e001c */
[----:B------:R-:W-:Y:S01]  /*8670*/  IMAD.MOV.U32 R3, RZ, RZ, R29 ;  /* 0x000000ffff037224 */ /* 0x000fe200078e001d */
[----:B------:R-:W-:Y:S02]  /*8680*/  PRMT R46, R5, 0x5410, R8 ;  /* 0x00005410052e7816 */ /* 0x000fe40000000008 */
[----:B------:R-:W-:Y:S02]  /*8690*/  CS2R R8, SRZ ;  /* 0x0000000000087805 */ /* 0x000fe4000001ff00 */
[----:B------:R-:W-:Y:S02]  /*86a0*/  PRMT R39, R39, 0x5410, R0 ;  /* 0x0000541027277816 */ /* 0x000fe40000000000 */
[----:B------:R-:W-:Y:S01]  /*86b0*/  PRMT R45, R45, 0x5410, R3 ;  /* 0x000054102d2d7816 */ /* 0x000fe20000000003 */
[----:B------:R-:W-:Y:S06]  /*86c0*/  BRA.DIV UR4, `(.L_x_5749) ;  /* 0x000001b604ac7947 */ /* 0x000fec000b800000 */
[----:B------:R1:W2:Y:S04]  /*86d0*/  SHFL.IDX PT, R3, R6, 0x1, 0x1c1f ;  /* 0x003c1f0006037f89 */ /* 0x0002a800000e0000 */
[----:B0-----:R-:W0:Y:S04]  /*86e0*/  SHFL.IDX PT, R4, R4, 0x1, 0x1c1f ;  /* 0x003c1f0004047f89 */ /* 0x001e2800000e0000 */
[----:B------:R-:W3:Y:S04]  /*86f0*/  SHFL.IDX PT, R7, R7, 0x1, 0x1c1f ;  /* 0x003c1f0007077f89 */ /* 0x000ee800000e0000 */
[----:B------:R1:W0:Y:S02]  /*8700*/  SHFL.IDX PT, R0, R30, 0x1, 0x1c1f ;  /* 0x003c1f001e007f89 */ /* 0x00022400000e0000 */
.L_x_6089:
[----:B------:R-:W-:Y:S01]  /*8710*/  VIADD R34, R34, 0x20 ;  /* 0x0000002022227836 */ /* 0x000fe20000000000 */
[----:B------:R-:W-:Y:S01]  /*8720*/  LEA.HI R5, R217, R217, RZ, 0x1 ;  /* 0x000000d9d9057211 */ /* 0x000fe200078f08ff */
[----:B------:R-:W-:Y:S01]  /*8730*/  BSSY B1, `(.L_x_5750) ;  /* 0x0000020000017945 */ /* 0x000fe20003800000 */
[----:B------:R-:W-:Y:S01]  /*8740*/  IMAD.SHL.U32 R38, R195, 0x40, RZ ;  /* 0x00000040c3267824 */ /* 0x000fe200078e00ff */
[----:B------:R-:W-:Y:S02]  /*8750*/  CS2R R10, SRZ ;  /* 0x00000000000a7805 */ /* 0x000fe4000001ff00 */
[----:B------:R-:W-:Y:S02]  /*8760*/  ISETP.GE.AND P0, PT, R34, R37, PT ;  /* 0x000000252200720c */ /* 0x000fe40003f06270 */
[----:B----4-:R-:W-:Y:S02]  /*8770*/  CS2R R14, SRZ ;  /* 0x00000000000e7805 */ /* 0x010fe4000001ff00 */
[----:B-1----:R-:W-:-:S02]  /*8780*/  LOP3.LUT R6, R5, 0xfffffffe, RZ, 0xc0, !PT ;  /* 0xfffffffe05067812 */ /* 0x002fc400078ec0ff */
[----:B------:R-:W-:-:S03]  /*8790*/  CS2R R12, SRZ ;  /* 0x00000000000c7805 */ /* 0x000fc6000001ff00 */
[----:B------:R-:W-:-:S05]  /*87a0*/  IMAD.IADD R6, R217, 0x1, -R6 ;  /* 0x00000001d9067824 */ /* 0x000fca00078e0a06 */
[----:B------:R-:W-:Y:S01]  /*87b0*/  SHF.L.U32 R35, R6, 0x1f, RZ ;  /* 0x0000001f06237819 */ /* 0x000fe200000006ff */
[----:B------:R-:W-:Y:S06]  /*87c0*/  @P0 BRA `(.L_x_5751) ;  /* 0x0000000000580947 */ /* 0x000fec0003800000 */
[----:B------:R-:W-:Y:S01]  /*87d0*/  ULDC UR4, c[0x0][0x3f4] ;  /* 0x0000fd0000047ab9 */ /* 0x000fe20000000800 */
[----:B--2---:R-:W-:Y:S01]  /*87e0*/  IMAD.MOV.U32 R5, RZ, RZ, R3 ;  /* 0x000000ffff057224 */ /* 0x004fe200078e0003 */
[----:B------:R-:W-:Y:S02]  /*87f0*/  ISETP.GE.AND P2, PT, R188, UR4, PT ;  /* 0x00000004bc007c0c */ /* 0x000fe4000bf46270 */
[----:B------:R-:W-:Y:S02]  /*8800*/  CS2R R14, SRZ ;  /* 0x00000000000e7805 */ /* 0x000fe4000001ff00 */
[----:B------:R-:W-:Y:S01]  /*8810*/  ISETP.GE.AND P3, PT, R200, UR4, PT ;  /* 0x00000004c8007c0c */ /* 0x000fe2000bf66270 */
[----:B0-----:R-:W-:Y:S02]  /*8820*/  IMAD.MOV.U32 R10, RZ, RZ, R0 ;  /* 0x000000ffff0a7224 */ /* 0x001fe400078e0000 */
[----:B---3--:R-:W-:-:S06]  /*8830*/  IMAD.MOV.U32 R11, RZ, RZ, R7 ;  /* 0x000000ffff0b7224 */ /* 0x008fcc00078e0007 */
[----:B------:R-:W-:-:S04]  /*8840*/  @!P2 IMAD.WIDE R32, R188, 0x2, R4 ;  /* 0x00000002bc20a825 */ /* 0x000fc800078e0204 */
[C---:B------:R-:W-:Y:S01]  /*8850*/  @!P3 SHF.L.U64.HI R34, R200.reuse, 0x1, R31 ;  /* 0x00000001c822b819 */ /* 0x040fe2000001021f */
[----:B------:R-:W-:Y:S01]  /*8860*/  @!P3 IMAD.SHL.U32 R5, R200, 0x2, RZ ;  /* 0x00000002c805b824 */ /* 0x000fe200078e00ff */
[----:B------:R-:W-:Y:S01]  /*8870*/  CS2R R8, SRZ ;  /* 0x0000000000087805 */ /* 0x000fe2000001ff00 */
[----:B------:R-:W-:Y:S01]  /*8880*/  @!P2 IMAD.WIDE R30, R188, 0x2, R10 ;  /* 0x00000002bc1ea825 */ /* 0x000fe200078e020a */
[----:B------:R-:W-:Y:S01]  /*8890*/  CS2R R12, SRZ ;  /* 0x00000000000c7805 */ /* 0x000fe2000001ff00 */
[----:B------:R1:W5:Y:S01]  /*88a0*/  @!P2 LD.E.64 R14, desc[UR42][R32.64] ;  /* 0x0000002a200ea980 */ /* 0x000362000c101b00 */
[-C--:B------:R-:W-:Y:S02]  /*88b0*/  @!P3 IADD3 R4, P0, R4, R5.reuse, RZ ;  /* 0x000000050404b210 */ /* 0x080fe40007f1e0ff */
[----:B------:R-:W-:Y:S02]  /*88c0*/  CS2R R10, SRZ ;  /* 0x00000000000a7805 */ /* 0x000fe4000001ff00 */
[----:B------:R-:W-:Y:S01]  /*88d0*/  @!P3 IADD3 R6, P1, R0, R5, RZ ;  /* 0x000000050006b210 */ /* 0x000fe20007f3e0ff */
[----:B------:R1:W5:Y:S01]  /*88e0*/  @!P2 LD.E.64 R8, desc[UR42][R30.64] ;  /* 0x0000002a1e08a980 */ /* 0x000362000c101b00 */
[----:B------:R-:W-:-:S03]  /*88f0*/  @!P3 IMAD.X R5, R3, 0x1, R34, P0 ;  /* 0x000000010305b824 */ /* 0x000fc600000e0622 */
[----:B------:R-:W-:Y:S02]  /*8900*/  @!P3 IMAD.X R7, R7, 0x1, R34, P1 ;  /* 0x000000010707b824 */ /* 0x000fe400008e0622 */
[----:B------:R1:W5:Y:S04]  /*8910*/  @!P3 LD.E.64 R12, desc[UR42][R4.64] ;  /* 0x0000002a040cb980 */ /* 0x000368000c101b00 */
[----:B------:R1:W5:Y:S02]  /*8920*/  @!P3 LD.E.64 R10, desc[UR42][R6.64] ;  /* 0x0000002a060ab980 */ /* 0x000364000c101b00 */
.L_x_5751:
[----:B------:R-:W-:Y:S05]  /*8930*/  BSYNC B1 ;  /* 0x0000000000017941 */ /* 0x000fea0003800000 */
.L_x_5750:
[----:B------:R-:W4:Y:S01]  /*8940*/  SYNCS.PHASECHK.TRANS64.TRYWAIT P0, [R2+URZ+0x28c00], R35 ;  /* 0x028c0023020075a7 */ /* 0x000f22000800017f */
[----:B--2---:R-:W-:Y:S01]  /*8950*/  LOP3.LUT R3, R38, 0x1c0, RZ, 0xc0, !PT ;  /* 0x000001c026037812 */ /* 0x004fe200078ec0ff */
[----:B01---5:R-:W-:Y:S01]  /*8960*/  IMAD.MOV.U32 R4, RZ, RZ, R8 ;  /* 0x000000ffff047224 */ /* 0x023fe200078e0008 */
[----:B------:R-:W-:Y:S01]  /*8970*/  VIADDMNMX R31, R37, -R192, 0x40, PT ;  /* 0x00000040251f7446 */ /* 0x000fe200038009c0 */
[----:B------:R-:W-:Y:S01]  /*8980*/  IMAD.MOV.U32 R6, RZ, RZ, R14 ;  /* 0x000000ffff067224 */ /* 0x000fe200078e000e */
[----:B------:R-:W-:Y:S01]  /*8990*/  LOP3.LUT R0, R3, 0x18, R16, 0xf8, !PT ;  /* 0x0000001803007812 */ /* 0x000fe200078ef810 */
[----:B------:R-:W-:Y:S01]  /*89a0*/  IMAD.MOV.U32 R5, RZ, RZ, R11 ;  /* 0x000000ffff057224 */ /* 0x000fe200078e000b */
[----:B------:R-:W-:Y:S01]  /*89b0*/  SHF.R.U32.HI R3, RZ, 0x3, R3 ;  /* 0x00000003ff037819 */ /* 0x000fe20000011603 */
[----:B------:R-:W-:Y:S01]  /*89c0*/  BSSY B1, `(.L_x_5752) ;  /* 0x0000013000017945 */ /* 0x000fe20003800000 */
[----:B------:R-:W-:Y:S01]  /*89d0*/  PRMT R32, R32, 0x5410, R4 ;  /* 0x0000541020207816 */ /* 0x000fe20000000004 */
[----:B------:R-:W-:Y:S01]  /*89e0*/  IMAD.MOV.U32 R4, RZ, RZ, R10 ;  /* 0x000000ffff047224 */ /* 0x000fe200078e000a */
[----:B------:R-:W-:Y:S01]  /*89f0*/  LOP3.LUT R0, R0, R3, RZ, 0x3c, !PT ;  /* 0x0000000300007212 */ /* 0x000fe200078e3cff */
[----:B------:R-:W-:Y:S01]  /*8a00*/  IMAD.MOV.U32 R3, RZ, RZ, R9 ;  /* 0x000000ffff037224 */ /* 0x000fe200078e0009 */
[----:B------:R-:W-:Y:S01]  /*8a10*/  PRMT R30, R5, 0x7610, R30 ;  /* 0x00007610051e7816 */ /* 0x000fe2000000001e */
[----:B------:R-:W-:Y:S01]  /*8a20*/  IMAD.MOV.U32 R5, RZ, RZ, R13 ;  /* 0x000000ffff057224 */ /* 0x000fe200078e000d */
[----:B------:R-:W-:Y:S01]  /*8a30*/  PRMT R32, R4, 0x7610, R32 ;  /* 0x0000761004207816 */ /* 0x000fe20000000020 */
[----:B------:R-:W-:Y:S01]  /*8a40*/  IMAD.MOV.U32 R4, RZ, RZ, R12 ;  /* 0x000000ffff047224 */ /* 0x000fe200078e000c */
[----:B------:R-:W-:Y:S01]  /*8a50*/  PRMT R47, R3, 0x5410, R6 ;  /* 0x00005410032f7816 */ /* 0x000fe20000000006 */
[----:B------:R-:W-:Y:S01]  /*8a60*/  IMAD R3, R203, 0x200, R0 ;  /* 0x00000200cb037824 */ /* 0x000fe200078e0200 */
[----:B------:R-:W-:Y:S01]  /*8a70*/  LOP3.LUT P2, RZ, R195, 0x4, RZ, 0xc0, !PT ;  /* 0x00000004c3ff7812 */ /* 0x000fe2000784c0ff */
[----:B------:R-:W-:Y:S01]  /*8a80*/  IMAD.MOV.U32 R0, RZ, RZ, R15 ;  /* 0x000000ffff007224 */ /* 0x000fe200078e000f */
[----:B------:R-:W-:Y:S01]  /*8a90*/  ISETP.GE.AND P1, PT, R186, R31, PT ;  /* 0x0000001fba00720c */ /* 0x000fe20003f26270 */
[----:B------:R-:W-:-:S03]  /*8aa0*/  IMAD R3, R3, 0x2, R2 ;  /* 0x0000000203037824 */ /* 0x000fc600078e0202 */
[----:B------:R-:W-:Y:S01]  /*8ab0*/  PRMT R48, R0, 0x5410, R4 ;  /* 0x0000541000307816 */ /* 0x000fe20000000004 */
[C---:B------:R-:W-:Y:S02]  /*8ac0*/  VIADD R4, R3.reuse, 0x20400 ;  /* 0x0002040003047836 */ /* 0x040fe40000000000 */
[----:B------:R-:W-:Y:S01]  /*8ad0*/  VIADD R0, R3, 0x20440 ;  /* 0x0002044003007836 */ /* 0x000fe20000000000 */
[----:B----4-:R-:W-:Y:S06]  /*8ae0*/  @!P0 BRA `(.L_x_5753) ;  /* 0x000001b400188947 */ /* 0x010fec0003800000 */
.L_x_6090:
[----:B------:R-:W-:Y:S05]  /*8af0*/  BSYNC B1 ;  /* 0x0000000000017941 */ /* 0x000fea0003800000 */
.L_x_5752:
[----:B------:R-:W-:Y:S01]  /*8b00*/  BSSY B1, `(.L_x_5754) ;  /* 0x000005f000017945 */ /* 0x000fe20003800000 */
[----:B------:R-:W-:Y:S01]  /*8b10*/  PRMT R30, R30, 0x5410, R5 ;  /* 0x000054101e1e7816 */ /* 0x000fe20000000005 */
[----:B------:R-:W-:Y:S02]  /*8b20*/  @P2 VIADD R0, R4, 0xffffffc0 ;  /* 0xffffffc004002836 */ /* 0x000fe40000000000 */
[----:B------:R-:W-:Y:S05]  /*8b30*/  @P1 BRA `(.L_x_5755) ;  /* 0x00000004006c1947 */ /* 0x000fea0003800000 */
[----:B------:R-:W1:Y:S01]  /*8b40*/  LDC R5, c[0x0][0x3f4] ;  /* 0x0000fd00ff057b82 */ /* 0x000e620000000800 */
[----:B------:R-:W-:Y:S01]  /*8b50*/  BSSY B2, `(.L_x_5756) ;  /* 0x000002e000027945 */ /* 0x000fe20003800000 */
[-C--:B-1----:R-:W-:Y:S02]  /*8b60*/  ISETP.GE.AND P0, PT, R188, R5.reuse, PT ;  /* 0x00000005bc00720c */ /* 0x082fe40003f06270 */
[----:B------:R-:W-:-:S11]  /*8b70*/  ISETP.GE.AND P1, PT, R200, R5, PT ;  /* 0x00000005c800720c */ /* 0x000fd60003f26270 */
[----:B------:R-:W-:Y:S05]  /*8b80*/  @P0 BRA `(.L_x_5757) ;  /* 0x0000000000a80947 */ /* 0x000fea0003800000 */
[----:B---3--:R-:W1:Y:S01]  /*8b90*/  LDS.128 R4, [R3+0x20400] ;  /* 0x0204000003047984 */ /* 0x008e620000000c00 */
[----:B------:R-:W-:Y:S01]  /*8ba0*/  SHF.R.U32.HI R37, RZ, 0x10, R27 ;  /* 0x00000010ff257819 */ /* 0x000fe2000001161b */
[--C-:B0-----:R-:W-:Y:S01]  /*8bb0*/  HADD2.F32 R35, -RZ, R39.reuse.H0_H0 ;  /* 0x20000027ff237230 */ /* 0x101fe20000004100 */
[--C-:B------:R-:W-:Y:S01]  /*8bc0*/  SHF.R.U32.HI R34, RZ, 0x10, R29.reuse ;  /* 0x00000010ff227819 */ /* 0x100fe2000001161d */
[----:B------:R-:W-:Y:S01]  /*8bd0*/  HADD2.F32 R33, -RZ, R39.H1_H1 ;  /* 0x30000027ff217230 */ /* 0x000fe20000004100 */
[----:B------:R-:W-:Y:S01]  /*8be0*/  SHF.R.U64 R43, R28, 0x10, R29 ;  /* 0x000000101c2b7819 */ /* 0x000fe2000000121d */
[----:B------:R-:W-:Y:S01]  /*8bf0*/  HADD2.F32 R37, -RZ, R37.H0_H0 ;  /* 0x20000025ff257230 */ /* 0x000fe20000004100 */
[----:B------:R-:W-:Y:S01]  /*8c00*/  SHF.R.U64 R41, R26, 0x10, R27 ;  /* 0x000000101a297819 */ /* 0x000fe2000000121b */
[----:B------:R-:W-:Y:S02]  /*8c10*/  HADD2.F32 R34, -RZ, R34.H0_H0 ;  /* 0x20000022ff227230 */ /* 0x000fe40000004100 */
[----:B-1----:R-:W-:-:S02]  /*8c20*/  HADD2.F32 R28, -RZ, R7.H0_H0 ;  /* 0x20000007ff1c7230 */ /* 0x002fc40000004100 */
[----:B------:R-:W-:Y:S02]  /*8c30*/  HADD2.F32 R29, -RZ, R7.H1_H1 ;  /* 0x30000007ff1d7230 */ /* 0x000fe40000004100 */
[--C-:B------:R-:W-:Y:S02]  /*8c40*/  HADD2.F32 R7, -RZ, R4.reuse.H0_H0 ;  /* 0x20000004ff077230 */ /* 0x100fe40000004100 */
[----:B------:R-:W-:Y:S02]  /*8c50*/  HADD2.F32 R4, -RZ, R4.H1_H1 ;  /* 0x30000004ff047230 */ /* 0x000fe40000004100 */
[C---:B------:R-:W-:Y:S01]  /*8c60*/  FMUL.FTZ R39, R29.reuse, R37 ;  /* 0x000000251d277220 */ /* 0x040fe20000410000 */
[----:B------:R-:W-:Y:S01]  /*8c70*/  FMUL.FTZ R40, R29, R34 ;  /* 0x000000221d287220 */ /* 0x000fe20000410000 */
[--C-:B------:R-:W-:Y:S02]  /*8c80*/  HADD2.F32 R26, -RZ, R6.reuse.H0_H0 ;  /* 0x20000006ff1a7230 */ /* 0x100fe40000004100 */
[----:B------:R-:W-:Y:S01]  /*8c90*/  FMUL.FTZ R38, R4, R35 ;  /* 0x0000002304267220 */ /* 0x000fe20000410000 */
[----:B------:R-:W-:-:S02]  /*8ca0*/  HADD2.F32 R27, -RZ, R6.H1_H1 ;  /* 0x30000006ff1b7230 */ /* 0x000fc40000004100 */
[C---:B------:R-:W-:Y:S01]  /*8cb0*/  FFMA.FTZ R39, R28.reuse, R34, -R39 ;  /* 0x000000221c277223 */ /* 0x040fe20000010827 */
[--C-:B------:R-:W-:Y:S02]  /*8cc0*/  HADD2.F32 R6, -RZ, R5.reuse.H0_H0 ;  /* 0x20000005ff067230 */ /* 0x100fe40000004100 */
[----:B------:R-:W-:Y:S01]  /*8cd0*/  FFMA.FTZ R42, R28, R37, R40 ;  /* 0x000000251c2a7223 */ /* 0x000fe20000010028 */
[-C--:B------:R-:W-:Y:S01]  /*8ce0*/  FMUL.FTZ R34, R4, R33.reuse ;  /* 0x0000002104227220 */ /* 0x080fe20000410000 */
[C---:B------:R-:W-:Y:S01]  /*8cf0*/  FFMA.FTZ R38, R7.reuse, R33, -R38 ;  /* 0x0000002107267223 */ /* 0x040fe20000010826 */
[----:B------:R-:W-:Y:S02]  /*8d00*/  HADD2.F32 R5, -RZ, R5.H1_H1 ;  /* 0x30000005ff057230 */ /* 0x000fe40000004100 */
[----:B------:R-:W-:Y:S02]  /*8d10*/  HADD2.F32 R33, -RZ, R44.H0_H0 ;  /* 0x2000002cff217230 */ /* 0x000fe40000004100 */
[----:B------:R-:W-:Y:S01]  /*8d20*/  FFMA.FTZ R35, R7, R35, R34 ;  /* 0x0000002307237223 */ /* 0x000fe20000010022 */
[----:B------:R-:W-:-:S02]  /*8d30*/  HADD2.F32 R28, -RZ, R45.H1_H1 ;  /* 0x3000002dff1c7230 */ /* 0x000fc40000004100 */
[----:B------:R-:W-:Y:S02]  /*8d40*/  HADD2.F32 R29, -RZ, R41.H0_H0 ;  /* 0x20000029ff1d7230 */ /* 0x000fe40000004100 */
[C---:B------:R-:W-:Y:S01]  /*8d50*/  FMUL.FTZ R37, R27.reuse, R33 ;  /* 0x000000211b257220 */ /* 0x040fe20000410000 */
[----:B------:R-:W-:Y:S02]  /*8d60*/  HADD2.F32 R4, -RZ, R43.H0_H0 ;  /* 0x2000002bff047230 */ /* 0x000fe40000004100 */
[-C--:B------:R-:W-:Y:S01]  /*8d70*/  FMUL.FTZ R40, R27, R28.reuse ;  /* 0x0000001c1b287220 */ /* 0x080fe20000410000 */
[C---:B------:R-:W-:Y:S01]  /*8d80*/  FMUL.FTZ R7, R5.reuse, R29 ;  /* 0x0000001d05077220 */ /* 0x040fe20000410000 */
[C---:B------:R-:W-:Y:S01]  /*8d90*/  FFMA.FTZ R37, R26.reuse, R28, -R37 ;  /* 0x0000001c1a257223 */ /* 0x040fe20000010825 */
[-C--:B------:R-:W-:Y:S01]  /*8da0*/  FMUL.FTZ R34, R5, R4.reuse ;  /* 0x0000000405227220 */ /* 0x080fe20000410000 */
[----:B------:R-:W-:Y:S01]  /*8db0*/  FFMA.FTZ R40, R26, R33, R40 ;  /* 0x000000211a287223 */ /* 0x000fe20000010028 */
[----:B------:R-:W-:Y:S01]  /*8dc0*/  FFMA.FTZ R5, R6, R4, -R7 ;  /* 0x0000000406057223 */ /* 0x000fe20000010807 */
[----:B------:R-:W-:Y:S01]  /*8dd0*/  F2FP.F16.F32.PACK_AB R7, R42, R39 ;  /* 0x000000272a07723e */ /* 0x000fe200000000ff */
[----:B------:R-:W-:Y:S01]  /*8de0*/  FFMA.FTZ R34, R6, R29, R34 ;  /* 0x0000001d06227223 */ /* 0x000fe20000010022 */
[----:B------:R-:W-:-:S02]  /*8df0*/  F2FP.F16.F32.PACK_AB R4, R35, R38 ;  /* 0x000000262304723e */ /* 0x000fc400000000ff */
[----:B------:R-:W-:Y:S02]  /*8e00*/  F2FP.F16.F32.PACK_AB R6, R40, R37 ;  /* 0x000000252806723e */ /* 0x000fe400000000ff */
[----:B------:R-:W-:-:S05]  /*8e10*/  F2FP.F16.F32.PACK_AB R5, R34, R5 ;  /* 0x000000052205723e */ /* 0x000fca00000000ff */
[----:B------:R1:W-:Y:S02]  /*8e20*/  STS.128 [R3+0x20400], R4 ;  /* 0x0204000403007388 */ /* 0x0003e40000000c00 */
.L_x_5757:
[----:B------:R-:W-:Y:S05]  /*8e30*/  BSYNC B2 ;  /* 0x0000000000027941 */ /* 0x000fea0003800000 */
.L_x_5756:
[----:B------:R-:W-:Y:S05]  /*8e40*/  @P1 BRA `(.L_x_5755) ;  /* 0x0000000000a81947 */ /* 0x000fea0003800000 */
[----:B-1-3--:R-:W1:Y:S01]  /*8e50*/  LDS.128 R4, [R0] ;  /* 0x0000000000047984 */ /* 0x00ae620000000c00 */
[----:B------:R-:W-:Y:S01]  /*8e60*/  SHF.R.U32.HI R27, RZ, 0x10, R21 ;  /* 0x00000010ff1b7819 */ /* 0x000fe20000011615 */
[----:B------:R-:W-:Y:S01]  /*8e70*/  HADD2.F32 R28, -RZ, R44.H1_H1 ;  /* 0x3000002cff1c7230 */ /* 0x000fe20000004100 */
[--C-:B------:R-:W-:Y:S01]  /*8e80*/  SHF.R.U32.HI R29, RZ, 0x10, R25.reuse ;  /* 0x00000010ff1d7819 */ /* 0x100fe20000011619 */
[----:B------:R-:W-:Y:S01]  /*8e90*/  HADD2.F32 R26, -RZ, R46.H0_H0 ;  /* 0x2000002eff1a7230 */ /* 0x000fe20000004100 */
[----:B0-----:R-:W-:Y:S01]  /*8ea0*/  SHF.R.U64 R35, R24, 0x10, R25 ;  /* 0x0000001018237819 */ /* 0x001fe20000001219 */
        /* <DEDUP_REMOVED lines=8> */
[-C--:B------:R-:W-:Y:S01]  /*8f30*/  FMUL.FTZ R33, R25, R29.reuse ;  /* 0x0000001d19217220 */ /* 0x080fe20000410000 */
[--C-:B------:R-:W-:Y:S02]  /*8f40*/  HADD2.F32 R20, -RZ, R6.reuse.H0_H0 ;  /* 0x20000006ff147230 */ /* 0x100fe40000004100 */
[----:B------:R-:W-:Y:S01]  /*8f50*/  FMUL.FTZ R34, R4, R28 ;  /* 0x0000001c04227220 */ /* 0x000fe20000410000 */
[----:B------:R-:W-:Y:S01]  /*8f60*/  FFMA.FTZ R40, R24, R29, R38 ;  /* 0x0000001d18287223 */ /* 0x000fe20000010026 */
[----:B------:R-:W-:-:S02]  /*8f70*/  HADD2.F32 R21, -RZ, R6.H1_H1 ;  /* 0x30000006ff157230 */ /* 0x000fc40000004100 */
[-C--:B------:R-:W-:Y:S01]  /*8f80*/  FMUL.FTZ R38, R4, R26.reuse ;  /* 0x0000001a04267220 */ /* 0x080fe20000410000 */
[C---:B------:R-:W-:Y:S01]  /*8f90*/  FFMA.FTZ R34, R7.reuse, R26, -R34 ;  /* 0x0000001a07227223 */ /* 0x040fe20000010822 */
[----:B------:R-:W-:Y:S02]  /*8fa0*/  HADD2.F32 R6, -RZ, R5.H0_H0 ;  /* 0x20000005ff067230 */ /* 0x000fe40000004100 */
[----:B------:R-:W-:Y:S01]  /*8fb0*/  FFMA.FTZ R33, R24, R27, -R33 ;  /* 0x0000001b18217223 */ /* 0x000fe20000010821 */
[----:B------:R-:W-:Y:S02]  /*8fc0*/  HADD2.F32 R26, -RZ, R45.H0_H0 ;  /* 0x2000002dff1a7230 */ /* 0x000fe40000004100 */
[----:B------:R-:W-:Y:S01]  /*8fd0*/  FFMA.FTZ R27, R7, R28, R38 ;  /* 0x0000001c071b7223 */ /* 0x000fe20000010026 */
[----:B------:R-:W-:Y:S02]  /*8fe0*/  HADD2.F32 R5, -RZ, R5.H1_H1 ;  /* 0x30000005ff057230 */ /* 0x000fe40000004100 */
[----:B------:R-:W-:-:S02]  /*8ff0*/  HADD2.F32 R24, -RZ, R46.H1_H1 ;  /* 0x3000002eff187230 */ /* 0x000fc40000004100 */
[C---:B------:R-:W-:Y:S01]  /*9000*/  FMUL.FTZ R29, R21.reuse, R26 ;  /* 0x0000001a151d7220 */ /* 0x040fe20000410000 */
[----:B------:R-:W-:Y:S02]  /*9010*/  HADD2.F32 R25, -RZ, R35.H0_H0 ;  /* 0x20000023ff197230 */ /* 0x000fe40000004100 */
[----:B------:R-:W-:Y:S02]  /*9020*/  HADD2.F32 R4, -RZ, R37.H0_H0 ;  /* 0x20000025ff047230 */ /* 0x000fe40000004100 */
[-C--:B------:R-:W-:Y:S01]  /*9030*/  FMUL.FTZ R21, R21, R24.reuse ;  /* 0x0000001815157220 */ /* 0x080fe20000410000 */
[C---:B------:R-:W-:Y:S01]  /*9040*/  FFMA.FTZ R29, R20.reuse, R24, -R29 ;  /* 0x00000018141d7223 */ /* 0x040fe2000001081d */
[C---:B------:R-:W-:Y:S01]  /*9050*/  FMUL.FTZ R7, R5.reuse, R25 ;  /* 0x0000001905077220 */ /* 0x040fe20000410000 */
[----:B------:R-:W-:Y:S01]  /*9060*/  FMUL.FTZ R28, R5, R4 ;  /* 0x00000004051c7220 */ /* 0x000fe20000410000 */
[----:B------:R-:W-:Y:S02]  /*9070*/  FFMA.FTZ R20, R20, R26, R21 ;  /* 0x0000001a14147223 */ /* 0x000fe40000010015 */
[----:B------:R-:W-:Y:S01]  /*9080*/  FFMA.FTZ R5, R6, R4, -R7 ;  /* 0x0000000406057223 */ /* 0x000fe20000010807 */
[----:B------:R-:W-:Y:S01]  /*9090*/  F2FP.F16.F32.PACK_AB R7, R40, R33 ;  /* 0x000000212807723e */ /* 0x000fe200000000ff */
[----:B------:R-:W-:Y:S01]  /*90a0*/  FFMA.FTZ R28, R6, R25, R28 ;  /* 0x00000019061c7223 */ /* 0x000fe2000001001c */
[----:B------:R-:W-:-:S02]  /*90b0*/  F2FP.F16.F32.PACK_AB R4, R27, R34 ;  /* 0x000000221b04723e */ /* 0x000fc400000000ff */
[----:B------:R-:W-:Y:S02]  /*90c0*/  F2FP.F16.F32.PACK_AB R6, R20, R29 ;  /* 0x0000001d1406723e */ /* 0x000fe400000000ff */
[----:B------:R-:W-:-:S05]  /*90d0*/  F2FP.F16.F32.PACK_AB R5, R28, R5 ;  /* 0x000000051c05723e */ /* 0x000fca00000000ff */
[----:B------:R2:W-:Y:S02]  /*90e0*/  STS.128 [R0], R4 ;  /* 0x0000000400007388 */ /* 0x0005e40000000c00 */
.L_x_5755:
[----:B------:R-:W-:Y:S05]  /*90f0*/  BSYNC B1 ;  /* 0x0000000000017941 */ /* 0x000fea0003800000 */
.L_x_5754:
[----:B------:R-:W-:-:S13]  /*9100*/  ISETP.GE.AND P0, PT, R36, R31, PT ;  /* 0x0000001f2400720c */ /* 0x000fda0003f06270 */
[----:B------:R-:W-:Y:S05]  /*9110*/  @P0 BRA `(.L_x_5758) ;  /* 0x0000001800640947 */ /* 0x000fea0003800000 */
[----:B-12---:R-:W1:Y:S01]  /*9120*/  LDC R5, c[0x0][0x3f4] ;  /* 0x0000fd00ff057b82 */ /* 0x006e620000000800 */
[----:B------:R-:W-:Y:S01]  /*9130*/  BSSY B1, `(.L_x_5759) ;  /* 0x000002e000017945 */ /* 0x000fe20003800000 */
[-C--:B-1----:R-:W-:Y:S02]  /*9140*/  ISETP.GE.AND P0, PT, R188, R5.reuse, PT ;  /* 0x00000005bc00720c */ /* 0x082fe40003f06270 */
[----:B------:R-:W-:-:S11]  /*9150*/  ISETP.GE.AND P1, PT, R200, R5, PT ;  /* 0x00000005c800720c */ /* 0x000fd60003f26270 */
[----:B------:R-:W-:Y:S05]  /*9160*/  @P0 BRA `(.L_x_5760) ;  /* 0x0000000000a80947 */ /* 0x000fea0003800000 */
[----:B---3--:R-:W1:Y:S01]  /*9170*/  LDS.128 R4, [R3+0x21400] ;  /* 0x0214000003047984 */ /* 0x008e620000000c00 */
        /* <DEDUP_REMOVED lines=25> */
[----:B------:R-:W-:-:S02]  /*9310*/  HADD2.F32 R14, -RZ, R48.H0_H0 ;  /* 0x20000030ff0e7230 */ /* 0x000fc40000004100 */
        /* <DEDUP_REMOVED lines=14> */
[----:B------:R1:W-:Y:S02]  /*9400*/  STS.128 [R3+0x21400], R4 ;  /* 0x0214000403007388 */ /* 0x0003e40000000c00 */
.L_x_5760:
[----:B------:R-:W-:Y:S05]  /*9410*/  BSYNC B1 ;  /* 0x0000000000017941 */ /* 0x000fea0003800000 */
.L_x_5759:
[----:B------:R-:W-:Y:S05]  /*9420*/  @P1 BRA `(.L_x_5758) ;  /* 0x0000001400a01947 */ /* 0x000fea0003800000 */
[----:B-1-3--:R-:W1:Y:S01]  /*9430*/  LDS.128 R4, [R0+0x1000] ;  /* 0x0010000000047984 */ /* 0x00ae620000000c00 */
[--C-:B------:R-:W-:Y:S01]  /*9440*/  SHF.R.U64 R24, R12, 0x10, R13.reuse ;  /* 0x000000100c187819 */ /* 0x100fe2000000120d */
[----:B------:R-:W-:Y:S01]  /*9450*/  HADD2.F32 R32, -RZ, R32.H0_H0 ;  /* 0x20000020ff207230 */ /* 0x000fe20000004100 */
[----:B------:R-:W-:Y:S02]  /*9460*/  SHF.R.U32.HI R12, RZ, 0x10, R13 ;  /* 0x00000010ff0c7819 */ /* 0x000fe4000001160d */
[--C-:B------:R-:W-:Y:S02]  /*9470*/  SHF.R.U32.HI R13, RZ, 0x10, R11.reuse ;  /* 0x00000010ff0d7819 */ /* 0x100fe4000001160b */
[----:B------:R-:W-:Y:S01]  /*9480*/  SHF.R.U64 R21, R10, 0x10, R11 ;  /* 0x000000100a157819 */ /* 0x000fe2000000120b */
[----:B------:R-:W-:Y:S02]  /*9490*/  HADD2.F32 R12, -RZ, R12.H0_H0 ;  /* 0x2000000cff0c7230 */ /* 0x000fe40000004100 */
[----:B------:R-:W-:-:S02]  /*94a0*/  HADD2.F32 R13, -RZ, R13.H0_H0 ;  /* 0x2000000dff0d7230 */ /* 0x000fc40000004100 */
[----:B------:R-:W-:Y:S02]  /*94b0*/  HADD2.F32 R11, -RZ, R48.H1_H1 ;  /* 0x30000030ff0b7230 */ /* 0x000fe40000004100 */
[--C-:B-1----:R-:W-:Y:S02]  /*94c0*/  HADD2.F32 R10, -RZ, R7.reuse.H1_H1 ;  /* 0x30000007ff0a7230 */ /* 0x102fe40000004100 */
[--C-:B------:R-:W-:Y:S02]  /*94d0*/  HADD2.F32 R3, -RZ, R4.reuse.H0_H0 ;  /* 0x20000004ff037230 */ /* 0x100fe40000004100 */
[----:B------:R-:W-:Y:S02]  /*94e0*/  HADD2.F32 R4, -RZ, R4.H1_H1 ;  /* 0x30000004ff047230 */ /* 0x000fe40000004100 */
[C---:B------:R-:W-:Y:S01]  /*94f0*/  FMUL.FTZ R14, R10.reuse, R13 ;  /* 0x0000000d0a0e7220 */ /* 0x040fe20000410000 */
[----:B------:R-:W-:Y:S02]  /*9500*/  HADD2.F32 R9, -RZ, R7.H0_H0 ;  /* 0x20000007ff097230 */ /* 0x000fe40000004100 */
[----:B------:R-:W-:Y:S01]  /*9510*/  FMUL.FTZ R20, R10, R12 ;  /* 0x0000000c0a147220 */ /* 0x000fe20000410000 */
[----:B------:R-:W-:-:S02]  /*9520*/  HADD2.F32 R7, -RZ, R6.H0_H0 ;  /* 0x20000006ff077230 */ /* 0x000fc40000004100 */
[C---:B------:R-:W-:Y:S01]  /*9530*/  FMUL.FTZ R10, R4.reuse, R32 ;  /* 0x00000020040a7220 */ /* 0x040fe20000410000 */
[----:B------:R-:W-:Y:S02]  /*9540*/  HADD2.F32 R8, -RZ, R6.H1_H1 ;  /* 0x30000006ff087230 */ /* 0x000fe40000004100 */
[----:B------:R-:W-:Y:S01]  /*9550*/  FFMA.FTZ R15, R9, R12, -R14 ;  /* 0x0000000c090f7223 */ /* 0x000fe2000001080e */
[-C--:B------:R-:W-:Y:S01]  /*9560*/  FMUL.FTZ R12, R4, R11.reuse ;  /* 0x0000000b040c7220 */ /* 0x080fe20000410000 */
[----:B------:R-:W-:Y:S01]  /*9570*/  FFMA.FTZ R11, R3, R11, -R10 ;  /* 0x0000000b030b7223 */ /* 0x000fe2000001080a */
[--C-:B------:R-:W-:Y:S02]  /*9580*/  HADD2.F32 R10, -RZ, R30.reuse.H0_H0 ;  /* 0x2000001eff0a7230 */ /* 0x100fe40000004100 */
[----:B------:R-:W-:Y:S01]  /*9590*/  FFMA.FTZ R20, R9, R13, R20 ;  /* 0x0000000d09147223 */ /* 0x000fe20000010014 */
[----:B------:R-:W-:Y:S02]  /*95a0*/  HADD2.F32 R6, -RZ, R5.H0_H0 ;  /* 0x20000005ff067230 */ /* 0x000fe40000004100 */
[----:B------:R-:W-:Y:S01]  /*95b0*/  FFMA.FTZ R12, R3, R32, R12 ;  /* 0x00000020030c7223 */ /* 0x000fe2000001000c */
[----:B------:R-:W-:-:S02]  /*95c0*/  HADD2.F32 R30, -RZ, R30.H1_H1 ;  /* 0x3000001eff1e7230 */ /* 0x000fc40000004100 */
[C---:B------:R-:W-:Y:S01]  /*95d0*/  FMUL.FTZ R14, R8.reuse, R10 ;  /* 0x0000000a080e7220 */ /* 0x040fe20000410000 */
[----:B------:R-:W-:Y:S02]  /*95e0*/  HADD2.F32 R5, -RZ, R5.H1_H1 ;  /* 0x30000005ff057230 */ /* 0x000fe40000004100 */
[----:B------:R-:W-:Y:S02]  /*95f0*/  HADD2.F32 R9, -RZ, R21.H0_H0 ;  /* 0x20000015ff097230 */ /* 0x000fe40000004100 */
[-C--:B------:R-:W-:Y:S01]  /*9600*/  FMUL.FTZ R13, R8, R30.reuse ;  /* 0x0000001e080d7220 */ /* 0x080fe20000410000 */
[----:B------:R-:W-:Y:S02]  /*9610*/  HADD2.F32 R4, -RZ, R24.H0_H0 ;  /* 0x20000018ff047230 */ /* 0x000fe40000004100 */
[----:B------:R-:W-:Y:S01]  /*9620*/  FFMA.FTZ R14, R7, R30, -R14 ;  /* 0x0000001e070e7223 */ /* 0x000fe2000001080e */
[----:B------:R-:W-:Y:S01]  /*9630*/  FMUL.FTZ R3, R5, R9 ;  /* 0x0000000905037220 */ /* 0x000fe20000410000 */
[----:B------:R-:W-:Y:S01]  /*9640*/  FFMA.FTZ R13, R7, R10, R13 ;  /* 0x0000000a070d7223 */ /* 0x000fe2000001000d */
[-C--:B------:R-:W-:Y:S01]  /*9650*/  FMUL.FTZ R8, R5, R4.reuse ;  /* 0x0000000405087220 */ /* 0x080fe20000410000 */
[----:B------:R-:W-:Y:S01]  /*9660*/  F2FP.F16.F32.PACK_AB R7, R20, R15 ;  /* 0x0000000f1407723e */ /* 0x000fe200000000ff */
[----:B------:R-:W-:Y:S01]  /*9670*/  FFMA.FTZ R3, R6, R4, -R3 ;  /* 0x0000000406037223 */ /* 0x000fe20000010803 */
[----:B------:R-:W-:Y:S01]  /*9680*/  F2FP.F16.F32.PACK_AB R4, R12, R11 ;  /* 0x0000000b0c04723e */ /* 0x000fe200000000ff */
[----:B------:R-:W-:Y:S01]  /*9690*/  FFMA.FTZ R8, R6, R9, R8 ;  /* 0x0000000906087223 */ /* 0x000fe20000010008 */
[----:B------:R-:W-:-:S04]  /*96a0*/  F2FP.F16.F32.PACK_AB R6, R13, R14 ;  /* 0x0000000e0d06723e */ /* 0x000fc800000000ff */
[----:B------:R-:W-:-:S05]  /*96b0*/  F2FP.F16.F32.PACK_AB R5, R8, R3 ;  /* 0x000000030805723e */ /* 0x000fca00000000ff */
[----:B------:R4:W-:Y:S01]  /*96c0*/  STS.128 [R0+0x1000], R4 ;  /* 0x0010000400007388 */ /* 0x0009e20000000c00 */
[----:B------:R-:W-:Y:S05]  /*96d0*/  BRA `(.L_x_5758) ;  /* 0x0000001000f47947 */ /* 0x000fea0003800000 */
.L_x_5745:
[----:B------:R-:W0:Y:S01]  /*96e0*/  LDC R21, c[0x0][0x448] ;  /* 0x00011200ff157b82 */ /* 0x000e220000000800 */
[----:B------:R-:W-:Y:S01]  /*96f0*/  IMAD R3, R3, 0x20, R34 ;  /* 0x0000002003037824 */ /* 0x000fe200078e0222 */
[----:B------:R-:W-:Y:S01]  /*9700*/  ULDC.64 UR4, c[0x0][0x3f8] ;  /* 0x0000fe0000047ab9 */ /* 0x000fe20000000a00 */
[----:B------:R-:W-:Y:S01]  /*9710*/  ULDC.64 UR6, c[0x0][0x408] ;  /* 0x0001020000067ab9 */ /* 0x000fe20000000a00 */
[----:B------:R-:W-:Y:S02]  /*9720*/  IMAD.MOV.U32 R8, RZ, RZ, R24 ;  /* 0x000000ffff087224 */ /* 0x000fe400078e0018 */
        /* <DEDUP_REMOVED lines=31> */
.L_x_6096:
[----:B------:R-:W-:Y:S01]  /*9920*/  IMAD R33, R22, R21, RZ ;  /* 0x0000001516217224 */ /* 0x000fe200078e02ff */
[----:B------:R-:W-:Y:S01]  /*9930*/  BSSY B1, `(.L_x_5762) ;  /* 0x000000f000017945 */ /* 0x000fe20003800000 */
[----:B---3--:R-:W-:Y:S01]  /*9940*/  IMAD.MOV.U32 R15, RZ, RZ, R5 ;  /* 0x000000ffff0f7224 */ /* 0x008fe200078e0005 */
[----:B------:R-:W-:Y:S02]  /*9950*/  CS2R R28, SRZ ;  /* 0x00000000001c7805 */ /* 0x000fe4000001ff00 */
[----:B------:R-:W-:Y:S02]  /*9960*/  CS2R R30, SRZ ;  /* 0x00000000001e7805 */ /* 0x000fe4000001ff00 */
[----:B------:R-:W-:Y:S02]  /*9970*/  ISETP.GE.AND P0, PT, R34, R33, PT ;  /* 0x000000212200720c */ /* 0x000fe40003f06270 */
[----:B------:R-:W-:Y:S02]  /*9980*/  CS2R R24, SRZ ;  /* 0x0000000000187805 */ /* 0x000fe4000001ff00 */
[----:B------:R-:W-:-:S09]  /*9990*/  CS2R R26, SRZ ;  /* 0x00000000001a7805 */ /* 0x000fd2000001ff00 */
[----:B------:R-:W-:Y:S05]  /*99a0*/  @P0 BRA `(.L_x_5763) ;  /* 0x00000000001c0947 */ /* 0x000fea0003800000 */
[----:B------:R-:W-:Y:S02]  /*99b0*/  ULDC UR4, c[0x0][0x3f4] ;  /* 0x0000fd0000047ab9 */ /* 0x000fe40000000800 */
[----:B------:R-:W-:-:S13]  /*99c0*/  ISETP.GE.AND P0, PT, R16, UR4, PT ;  /* 0x0000000410007c0c */ /* 0x000fda000bf06270 */
[----:B------:R-:W-:Y:S05]  /*99d0*/  @P0 BRA `(.L_x_5763) ;  /* 0x0000000000100947 */ /* 0x000fea0003800000 */
[----:B------:R-:W-:-:S04]  /*99e0*/  IMAD.WIDE R10, R16, 0x2, R10 ;  /* 0x00000002100a7825 */ /* 0x000fc800078e020a */
[----:B----4-:R-:W-:Y:S01]  /*99f0*/  IMAD.WIDE R14, R16, 0x2, R14 ;  /* 0x00000002100e7825 */ /* 0x010fe200078e020e */
[----:B------:R0:W5:Y:S04]  /*9a00*/  LD.E.128 R24, desc[UR42][R10.64] ;  /* 0x0000002a0a187980 */ /* 0x000168000c101d00 */
[----:B------:R0:W5:Y:S02]  /*9a10*/  LD.E.128 R28, desc[UR42][R14.64] ;  /* 0x0000002a0e1c7980 */ /* 0x000164000c101d00 */
.L_x_5763:
[----:B------:R-:W-:Y:S05]  /*9a20*/  BSYNC B1 ;  /* 0x0000000000017941 */ /* 0x000fea0003800000 */
.L_x_5762:
[----:B-----5:R-:W-:Y:S01]  /*9a30*/  IMAD.MOV.U32 R0, RZ, RZ, R28 ;  /* 0x000000ffff007224 */ /* 0x020fe200078e001c */
[----:B------:R-:W-:Y:S01]  /*9a40*/  UMOV UR4, 0xffffffff ;  /* 0xffffffff00047882 */ /* 0x000fe20000000000 */
[----:B------:R-:W-:Y:S02]  /*9a50*/  IMAD.MOV.U32 R4, RZ, RZ, R30 ;  /* 0x000000ffff047224 */ /* 0x000fe400078e001e */
[----:B------:R-:W-:Y:S02]  /*9a60*/  IMAD.MOV.U32 R5, RZ, RZ, R31 ;  /* 0x000000ffff057224 */ /* 0x000fe400078e001f */
[----:B------:R-:W-:Y:S01]  /*9a70*/  IMAD.MOV.U32 R3, RZ, RZ, R29 ;  /* 0x000000ffff037224 */ /* 0x000fe200078e001d */
        /* <DEDUP_REMOVED lines=8> */
[----:B------:R-:W-:Y:S02]  /*9b00*/  PRMT R44, R44, 0x5410, R5 ;  /* 0x000054102c2c7816 */ /* 0x000fe40000000005 */
[----:B------:R-:W-:Y:S02]  /*9b10*/  CS2R R4, SRZ ;  /* 0x0000000000047805 */ /* 0x000fe4000001ff00 */
[----:B------:R-:W-:Y:S01]  /*9b20*/  PRMT R38, R3, 0x7610, R38 ;  /* 0x0000761003267816 */ /* 0x000fe20000000026 */
[----:B------:R-:W-:Y:S06]  /*9b30*/  BRA.DIV UR4, `(.L_x_5764) ;  /* 0x000001a604907947 */ /* 0x000fec000b800000 */
[----:B------:R-:W1:Y:S04]  /*9b40*/  SHFL.IDX PT, R3, R8, 0x1, 0x1c1f ;  /* 0x003c1f0008037f89 */ /* 0x000e6800000e0000 */
[----:B------:R-:W2:Y:S04]  /*9b50*/  SHFL.IDX PT, R0, R6, 0x1, 0x1c1f ;  /* 0x003c1f0006007f89 */ /* 0x000ea800000e0000 */
[----:B------:R-:W3:Y:S04]  /*9b60*/  SHFL.IDX PT, R7, R7, 0x1, 0x1c1f ;  /* 0x003c1f0007077f89 */ /* 0x000ee800000e0000 */
[----:B0---4-:R0:W4:Y:S01]  /*9b70*/  SHFL.IDX PT, R14, R9, 0x1, 0x1c1f ;  /* 0x003c1f00090e7f89 */ /* 0x01112200000e0000 */
[----:B-1----:R-:W-:-:S02]  /*9b80*/  IMAD.MOV.U32 R13, RZ, RZ, R3 ;  /* 0x000000ffff0d7224 */ /* 0x002fc400078e0003 */
[----:B0-2---:R-:W-:-:S07]  /*9b90*/  IMAD.MOV.U32 R12, RZ, RZ, R0 ;  /* 0x000000ffff0c7224 */ /* 0x005fce00078e0000 */
.L_x_6102:
[----:B------:R-:W0:Y:S01]  /*9ba0*/  LDC R35, c[0x0][0x3f4] ;  /* 0x0000fd00ff237b82 */ /* 0x000e220000000800 */
[----:B------:R-:W-:Y:S01]  /*9bb0*/  VIADD R34, R34, 0x20 ;  /* 0x0000002022227836 */ /* 0x000fe20000000000 */
[----:B------:R-:W-:Y:S01]  /*9bc0*/  LEA.HI R0, R217, R217, RZ, 0x1 ;  /* 0x000000d9d9007211 */ /* 0x000fe200078f08ff */
[----:B------:R-:W-:Y:S01]  /*9bd0*/  BSSY B1, `(.L_x_5765) ;  /* 0x0000014000017945 */ /* 0x000fe20003800000 */
[----:B---3--:R-:W-:Y:S01]  /*9be0*/  IMAD.MOV.U32 R15, RZ, RZ, R7 ;  /* 0x000000ffff0f7224 */ /* 0x008fe200078e0007 */
[----:B------:R-:W-:Y:S02]  /*9bf0*/  CS2R R6, SRZ ;  /* 0x0000000000067805 */ /* 0x000fe4000001ff00 */
[----:B------:R-:W-:Y:S02]  /*9c00*/  ISETP.GE.AND P0, PT, R34, R33, PT ;  /* 0x000000212200720c */ /* 0x000fe40003f06270 */
[----:B------:R-:W-:Y:S02]  /*9c10*/  CS2R R8, SRZ ;  /* 0x0000000000087805 */ /* 0x000fe4000001ff00 */
[----:B------:R-:W-:-:S02]  /*9c20*/  LOP3.LUT R0, R0, 0xfffffffe, RZ, 0xc0, !PT ;  /* 0xfffffffe00007812 */ /* 0x000fc400078ec0ff */
[----:B------:R-:W-:-:S03]  /*9c30*/  CS2R R10, SRZ ;  /* 0x00000000000a7805 */ /* 0x000fc6000001ff00 */
[----:B------:R-:W-:-:S05]  /*9c40*/  IMAD.IADD R0, R217, 0x1, -R0 ;  /* 0x00000001d9007824 */ /* 0x000fca00078e0a00 */
[----:B------:R-:W-:Y:S01]  /*9c50*/  SHF.L.U32 R21, R0, 0x1f, RZ ;  /* 0x0000001f00157819 */ /* 0x000fe200000006ff */
[----:B------:R-:W-:Y:S06]  /*9c60*/  @P0 BRA `(.L_x_5766) ;  /* 0x0000000000280947 */ /* 0x000fec0003800000 */
[----:B------:R-:W-:Y:S01]  /*9c70*/  ULDC UR4, c[0x0][0x3f4] ;  /* 0x0000fd0000047ab9 */ /* 0x000fe20000000800 */
[----:B------:R-:W-:Y:S02]  /*9c80*/  CS2R R6, SRZ ;  /* 0x0000000000067805 */ /* 0x000fe4000001ff00 */
[----:B------:R-:W-:Y:S02]  /*9c90*/  ISETP.GE.AND P0, PT, R16, UR4, PT ;  /* 0x0000000410007c0c */ /* 0x000fe4000bf06270 */
[----:B------:R-:W-:Y:S02]  /*9ca0*/  CS2R R8, SRZ ;  /* 0x0000000000087805 */ /* 0x000fe4000001ff00 */
[----:B------:R-:W-:-:S09]  /*9cb0*/  CS2R R10, SRZ ;  /* 0x00000000000a7805 */ /* 0x000fd2000001ff00 */
[----:B------:R-:W-:Y:S05]  /*9cc0*/  @P0 BRA `(.L_x_5766) ;  /* 0x0000000000100947 */ /* 0x000fea0003800000 */
[----:B------:R-:W-:-:S04]  /*9cd0*/  IMAD.WIDE R12, R16, 0x2, R12 ;  /* 0x00000002100c7825 */ /* 0x000fc800078e020c */
[----:B----4-:R-:W-:Y:S01]  /*9ce0*/  IMAD.WIDE R14, R16, 0x2, R14 ;  /* 0x00000002100e7825 */ /* 0x010fe200078e020e */
[----:B------:R1:W5:Y:S04]  /*9cf0*/  LD.E.128 R8, desc[UR42][R12.64] ;  /* 0x0000002a0c087980 */ /* 0x000368000c101d00 */
[----:B------:R1:W5:Y:S02]  /*9d00*/  LD.E.128 R4, desc[UR42][R14.64] ;  /* 0x0000002a0e047980 */ /* 0x000364000c101d00 */
.L_x_5766:
[----:B------:R-:W-:Y:S05]  /*9d10*/  BSYNC B1 ;  /* 0x0000000000017941 */ /* 0x000fea0003800000 */
.L_x_5765:
[----:B------:R-:W2:Y:S01]  /*9d20*/  SYNCS.PHASECHK.TRANS64.TRYWAIT P1, [R2+URZ+0x28c00], R21 ;  /* 0x028c0015020075a7 */ /* 0x000ea2000802017f */
[----:B------:R-:W-:Y:S01]  /*9d30*/  VIADDMNMX R3, R33, -R192, 0x40, PT ;  /* 0x0000004021037446 */ /* 0x000fe200038009c0 */
[----:B-----5:R-:W-:Y:S01]  /*9d40*/  IMAD.MOV.U32 R0, RZ, RZ, R4 ;  /* 0x000000ffff007224 */ /* 0x020fe200078e0004 */
[----:B0-----:R-:W-:Y:S01]  /*9d50*/  ISETP.GE.AND P0, PT, R16, R35, PT ;  /* 0x000000231000720c */ /* 0x001fe20003f06270 */
[----:B-1----:R-:W-:Y:S01]  /*9d60*/  IMAD.MOV.U32 R12, RZ, RZ, R5 ;  /* 0x000000ffff0c7224 */ /* 0x002fe200078e0005 */
[----:B------:R-:W-:Y:S01]  /*9d70*/  BSSY B1, `(.L_x_5767) ;  /* 0x000000e000017945 */ /* 0x000fe20003800000 */
[----:B------:R-:W-:Y:S01]  /*9d80*/  IMAD.MOV.U32 R13, RZ, RZ, R9 ;  /* 0x000000ffff0d7224 */ /* 0x000fe200078e0009 */
[-C--:B------:R-:W-:Y:S02]  /*9d90*/  ISETP.GE.OR P2, PT, R186, R3.reuse, P0 ;  /* 0x00000003ba00720c */ /* 0x080fe40000746670 */
[----:B------:R-:W-:Y:S01]  /*9da0*/  PRMT R37, R37, 0x5410, R0 ;  /* 0x0000541025257816 */ /* 0x000fe20000000000 */
[----:B------:R-:W-:Y:S01]  /*9db0*/  IMAD.MOV.U32 R0, RZ, RZ, R6 ;  /* 0x000000ffff007224 */ /* 0x000fe200078e0006 */
[----:B------:R-:W-:Y:S01]  /*9dc0*/  ISETP.GE.OR P0, PT, R36, R3, P0 ;  /* 0x000000032400720c */ /* 0x000fe20000706670 */
[----:B------:R-:W-:Y:S01]  /*9dd0*/  IMAD.MOV.U32 R3, RZ, RZ, R7 ;  /* 0x000000ffff037224 */ /* 0x000fe200078e0007 */
[----:B------:R-:W-:Y:S01]  /*9de0*/  PRMT R57, R12, 0x7610, R57 ;  /* 0x000076100c397816 */ /* 0x000fe20000000039 */
[----:B------:R-:W-:-:S03]  /*9df0*/  IMAD.MOV.U32 R12, RZ, RZ, R8 ;  /* 0x000000ffff0c7224 */ /* 0x000fc600078e0008 */
[----:B------:R-:W-:Y:S01]  /*9e00*/  PRMT R0, R3, 0x5410, R0 ;  /* 0x0000541003007816 */ /* 0x000fe20000000000 */
[----:B------:R-:W-:Y:S01]  /*9e10*/  IMAD.IADD R3, R16, 0x1, R35 ;  /* 0x0000000110037824 */ /* 0x000fe200078e0223 */
[----:B------:R-:W-:Y:S02]  /*9e20*/  PRMT R37, R12, 0x7610, R37 ;  /* 0x000076100c257816 */ /* 0x000fe40000000025 */
[----:B------:R-:W-:Y:S01]  /*9e30*/  PRMT R57, R57, 0x5410, R13 ;  /* 0x0000541039397816 */ /* 0x000fe2000000000d */
[----:B--2---:R-:W-:Y:S06]  /*9e40*/  @!P1 BRA `(.L_x_5768) ;  /* 0x000001a400449947 */ /* 0x004fec0003800000 */
.L_x_6103:
[----:B------:R-:W-:Y:S05]  /*9e50*/  BSYNC B1 ;  /* 0x0000000000017941 */ /* 0x000fea0003800000 */
.L_x_5767:
[----:B------:R-:W-:Y:S01]  /*9e60*/  BSSY B1, `(.L_x_5769) ;  /* 0x0000063000017945 */ /* 0x000fe20003800000 */
[----:B------:R-:W-:Y:S01]  /*9e70*/  IMAD.MOV.U32 R20, RZ, RZ, R10 ;  /* 0x000000ffff147224 */ /* 0x000fe200078e000a */
[----:B------:R-:W-:Y:S01]  /*9e80*/  LOP3.LUT R3, R3, 0x38, RZ, 0xc0, !PT ;  /* 0x0000003803037812 */ /* 0x000fe200078ec0ff */
[----:B0-----:R-:W-:Y:S01]  /*9e90*/  IMAD.MOV.U32 R21, RZ, RZ, R11 ;  /* 0x000000ffff157224 */ /* 0x001fe200078e000b */
[----:B------:R-:W-:Y:S06]  /*9ea0*/  @P2 BRA `(.L_x_5770) ;  /* 0x0000000400782947 */ /* 0x000fec0003800000 */
[----:B------:R-:W-:Y:S01]  /*9eb0*/  IMAD.SHL.U32 R12, R195, 0x40, RZ ;  /* 0x00000040c30c7824 */ /* 0x000fe200078e00ff */
[--C-:B------:R-:W-:Y:S01]  /*9ec0*/  SHF.R.U64 R52, R28, 0x10, R29.reuse ;  /* 0x000000101c347819 */ /* 0x100fe2000000121d */
[----:B------:R-:W-:Y:S01]  /*9ed0*/  HADD2.F32 R39, -RZ, R39.H0_H0 ;  /* 0x20000027ff277230 */ /* 0x000fe20000004100 */
[----:B------:R-:W-:Y:S01]  /*9ee0*/  SHF.R.U32.HI R40, RZ, 0x10, R29 ;  /* 0x00000010ff287819 */ /* 0x000fe2000001161d */
[----:B------:R-:W-:Y:S01]  /*9ef0*/  HADD2.F32 R38, -RZ, R38.H0_H0 ;  /* 0x20000026ff267230 */ /* 0x000fe20000004100 */
[----:B------:R-:W-:Y:S02]  /*9f00*/  LOP3.LUT R32, R12, 0x1c0, RZ, 0xc0, !PT ;  /* 0x000001c00c207812 */ /* 0x000fe400078ec0ff */
[----:B------:R-:W-:Y:S01]  /*9f10*/  SHF.R.U64 R54, R24, 0x10, R25 ;  /* 0x0000001018367819 */ /* 0x000fe20000001219 */
[----:B------:R-:W-:Y:S01]  /*9f20*/  HADD2.F32 R40, -RZ, R40.H0_H0 ;  /* 0x20000028ff287230 */ /* 0x000fe20000004100 */
[----:B------:R-:W-:Y:S02]  /*9f30*/  SHF.R.U32.HI R15, RZ, 0x3, R32 ;  /* 0x00000003ff0f7819 */ /* 0x000fe40000011620 */
[----:B------:R-:W-:-:S02]  /*9f40*/  LOP3.LUT R12, R32, 0x38, R16, 0xf8, !PT ;  /* 0x00000038200c7812 */ /* 0x000fc400078ef810 */
[----:B------:R-:W-:Y:S02]  /*9f50*/  LOP3.LUT R32, R15, R3, R32, 0x1e, !PT ;  /* 0x000000030f207212 */ /* 0x000fe400078e1e20 */
[----:B------:R-:W-:Y:S02]  /*9f60*/  LOP3.LUT R12, R12, R15, RZ, 0x3c, !PT ;  /* 0x0000000f0c0c7212 */ /* 0x000fe400078e3cff */
[----:B------:R-:W-:Y:S01]  /*9f70*/  SHF.R.U32.HI R42, RZ, 0x10, R25 ;  /* 0x00000010ff2a7819 */ /* 0x000fe20000011619 */
[C---:B------:R-:W-:Y:S01]  /*9f80*/  IMAD R33, R203.reuse, 0x200, R32 ;  /* 0x00000200cb217824 */ /* 0x040fe200078e0220 */
[--C-:B------:R-:W-:Y:S01]  /*9f90*/  SHF.R.U64 R51, R30, 0x10, R31.reuse ;  /* 0x000000101e337819 */ /* 0x100fe2000000121f */
[----:B------:R-:W-:Y:S01]  /*9fa0*/  IMAD R13, R203, 0x200, R12 ;  /* 0x00000200cb0d7824 */ /* 0x000fe200078e020c */
[----:B------:R-:W-:Y:S01]  /*9fb0*/  SHF.R.U32.HI R45, RZ, 0x10, R31 ;  /* 0x00000010ff2d7819 */ /* 0x000fe2000001161f */
[--C-:B------:R-:W-:Y:S01]  /*9fc0*/  IMAD R49, R33, 0x2, R2.reuse ;  /* 0x0000000221317824 */ /* 0x100fe200078e0202 */
[--C-:B------:R-:W-:Y:S01]  /*9fd0*/  SHF.R.U64 R53, R26, 0x10, R27.reuse ;  /* 0x000000101a357819 */ /* 0x100fe2000000121b */
[----:B------:R-:W-:Y:S01]  /*9fe0*/  IMAD R47, R13, 0x2, R2 ;  /* 0x000000020d2f7824 */ /* 0x000fe200078e0202 */
[----:B------:R-:W-:-:S02]  /*9ff0*/  SHF.R.U32.HI R50, RZ, 0x10, R27 ;  /* 0x00000010ff327819 */ /* 0x000fc4000001161b */
[----:B------:R-:W0:Y:S04]  /*a000*/  LDS.128 R32, [R49+0x20400] ;  /* 0x0204000031207984 */ /* 0x000e280000000c00 */
[----:B----4-:R-:W1:Y:S01]  /*a010*/  LDS.128 R12, [R47+0x20400] ;  /* 0x020400002f0c7984 */ /* 0x010e620000000c00 */
[--C-:B0-----:R-:W-:Y:S02]  /*a020*/  HADD2.F32 R29, -RZ, R33.reuse.H0_H0 ;  /* 0x20000021ff1d7230 */ /* 0x101fe40000004100 */
[----:B------:R-:W-:Y:S02]  /*a030*/  HADD2.F32 R33, -RZ, R33.H1_H1 ;  /* 0x30000021ff217230 */ /* 0x000fe40000004100 */
[--C-:B-1----:R-:W-:Y:S02]  /*a040*/  HADD2.F32 R24, -RZ, R13.reuse.H0_H0 ;  /* 0x2000000dff187230 */ /* 0x102fe40000004100 */
[C---:B------:R-:W-:Y:S01]  /*a050*/  FMUL.FTZ R41, R29.reuse, R39 ;  /* 0x000000271d297220 */ /* 0x040fe20000410000 */
[----:B------:R-:W-:Y:S01]  /*a060*/  FMUL.FTZ R43, R29, R38 ;  /* 0x000000261d2b7220 */ /* 0x000fe20000410000 */
[----:B------:R-:W-:-:S02]  /*a070*/  HADD2.F32 R25, -RZ, R13.H1_H1 ;  /* 0x3000000dff197230 */ /* 0x000fc40000004100 */
[C---:B------:R-:W-:Y:S01]  /*a080*/  FFMA.FTZ R41, R24.reuse, R38, -R41 ;  /* 0x0000002618297223 */ /* 0x040fe20000010829 */
[----:B------:R-:W-:Y:S02]  /*a090*/  HADD2.F32 R38, -RZ, R42.H0_H0 ;  /* 0x2000002aff267230 */ /* 0x000fe40000004100 */
[----:B------:R-:W-:Y:S01]  /*a0a0*/  FFMA.FTZ R43, R24, R39, R43 ;  /* 0x00000027182b7223 */ /* 0x000fe2000001002b */
[----:B------:R-:W-:Y:S02]  /*a0b0*/  HADD2.F32 R31, -RZ, R35.H0_H0 ;  /* 0x20000023ff1f7230 */ /* 0x000fe40000004100 */
[C---:B------:R-:W-:Y:S01]  /*a0c0*/  FMUL.FTZ R42, R33.reuse, R40 ;  /* 0x00000028212a7220 */ /* 0x040fe20000410000 */
[--C-:B------:R-:W-:Y:S02]  /*a0d0*/  HADD2.F32 R29, -RZ, R44.reuse.H0_H0 ;  /* 0x2000002cff1d7230 */ /* 0x100fe40000004100 */
[----:B------:R-:W-:Y:S01]  /*a0e0*/  FMUL.FTZ R46, R33, R38 ;  /* 0x00000026212e7220 */ /* 0x000fe20000410000 */
[----:B------:R-:W-:-:S02]  /*a0f0*/  HADD2.F32 R24, -RZ, R44.H1_H1 ;  /* 0x3000002cff187230 */ /* 0x000fc40000004100 */
[----:B------:R-:W-:Y:S01]  /*a100*/  FFMA.FTZ R44, R25, R38, -R42 ;  /* 0x00000026192c7223 */ /* 0x000fe2000001082a */
[----:B------:R-:W-:Y:S02]  /*a110*/  HADD2.F32 R26, -RZ, R15.H0_H0 ;  /* 0x2000000fff1a7230 */ /* 0x000fe40000004100 */
[C---:B------:R-:W-:Y:S01]  /*a120*/  FMUL.FTZ R33, R31.reuse, R29 ;  /* 0x0000001d1f217220 */ /* 0x040fe20000410000 */
[----:B------:R-:W-:Y:S02]  /*a130*/  HADD2.F32 R35, -RZ, R35.H1_H1 ;  /* 0x30000023ff237230 */ /* 0x000fe40000004100 */
[----:B------:R-:W-:Y:S01]  /*a140*/  FMUL.FTZ R48, R31, R24 ;  /* 0x000000181f307220 */ /* 0x000fe20000410000 */
[----:B------:R-:W-:Y:S02]  /*a150*/  HADD2.F32 R42, -RZ, R45.H0_H0 ;  /* 0x2000002dff2a7230 */ /* 0x000fe40000004100 */
[----:B------:R-:W-:Y:S01]  /*a160*/  FFMA.FTZ R46, R25, R40, R46 ;  /* 0x00000028192e7223 */ /* 0x000fe2000001002e */
[----:B------:R-:W-:-:S02]  /*a170*/  HADD2.F32 R27, -RZ, R15.H1_H1 ;  /* 0x3000000fff1b7230 */ /* 0x000fc40000004100 */
[C---:B------:R-:W-:Y:S01]  /*a180*/  FFMA.FTZ R39, R26.reuse, R24, -R33 ;  /* 0x000000181a277223 */ /* 0x040fe20000010821 */
[----:B------:R-:W-:Y:S02]  /*a190*/  HADD2.F32 R38, -RZ, R50.H0_H0 ;  /* 0x20000032ff267230 */ /* 0x000fe40000004100 */
[----:B------:R-:W-:Y:S01]  /*a1a0*/  FFMA.FTZ R48, R26, R29, R48 ;  /* 0x0000001d1a307223 */ /* 0x000fe20000010030 */
[----:B------:R-:W-:Y:S02]  /*a1b0*/  HADD2.F32 R28, -RZ, R32.H0_H0 ;  /* 0x20000020ff1c7230 */ /* 0x000fe40000004100 */
[C---:B------:R-:W-:Y:S01]  /*a1c0*/  FMUL.FTZ R40, R35.reuse, R42 ;  /* 0x0000002a23287220 */ /* 0x040fe20000410000 */
[----:B------:R-:W-:Y:S02]  /*a1d0*/  HADD2.F32 R26, -RZ, R55.H0_H0 ;  /* 0x20000037ff1a7230 */ /* 0x000fe40000004100 */
[----:B------:R-:W-:Y:S01]  /*a1e0*/  FMUL.FTZ R50, R35, R38 ;  /* 0x0000002623327220 */ /* 0x000fe20000410000 */
[----:B------:R-:W-:-:S02]  /*a1f0*/  HADD2.F32 R24, -RZ, R56.H0_H0 ;  /* 0x20000038ff187230 */ /* 0x000fc40000004100 */
[C---:B------:R-:W-:Y:S01]  /*a200*/  FFMA.FTZ R40, R27.reuse, R38, -R40 ;  /* 0x000000261b287223 */ /* 0x040fe20000010828 */
[----:B------:R-:W-:Y:S02]  /*a210*/  HADD2.F32 R30, -RZ, R34.H0_H0 ;  /* 0x20000022ff1e7230 */ /* 0x000fe40000004100 */
[C---:B------:R-:W-:Y:S01]  /*a220*/  FMUL.FTZ R38, R28.reuse, R26 ;  /* 0x0000001a1c267220 */ /* 0x040fe20000410000 */
[----:B------:R-:W-:Y:S02]  /*a230*/  HADD2.F32 R29, -RZ, R55.H1_H1 ;  /* 0x30000037ff1d7230 */ /* 0x000fe40000004100 */
[----:B------:R-:W-:Y:S01]  /*a240*/  FMUL.FTZ R31, R28, R24 ;  /* 0x000000181c1f7220 */ /* 0x000fe20000410000 */
[----:B------:R-:W-:Y:S02]  /*a250*/  HADD2.F32 R13, -RZ, R12.H0_H0 ;  /* 0x2000000cff0d7230 */ /* 0x000fe40000004100 */
[----:B------:R-:W-:Y:S01]  /*a260*/  FFMA.FTZ R45, R27, R42, R50 ;  /* 0x0000002a1b2d7223 */ /* 0x000fe20000010032 */
[----:B------:R-:W-:-:S02]  /*a270*/  HADD2.F32 R15, -RZ, R14.H0_H0 ;  /* 0x2000000eff0f7230 */ /* 0x000fc40000004100 */
[C---:B------:R-:W-:Y:S01]  /*a280*/  FMUL.FTZ R28, R30.reuse, R29 ;  /* 0x0000001d1e1c7220 */ /* 0x040fe20000410000 */
[----:B------:R-:W-:Y:S02]  /*a290*/  HADD2.F32 R25, -RZ, R56.H1_H1 ;  /* 0x30000038ff197230 */ /* 0x000fe40000004100 */
[C---:B------:R-:W-:Y:S01]  /*a2a0*/  FFMA.FTZ R38, R13.reuse, R24, -R38 ;  /* 0x000000180d267223 */ /* 0x040fe20000010826 */
[----:B------:R-:W-:Y:S01]  /*a2b0*/  FFMA.FTZ R24, R13, R26, R31 ;  /* 0x0000001a0d187223 */ /* 0x000fe2000001001f */
[----:B------:R-:W-:Y:S02]  /*a2c0*/  HADD2.F32 R32, -RZ, R32.H1_H1 ;  /* 0x30000020ff207230 */ /* 0x000fe40000004100 */
[----:B------:R-:W-:Y:S02]  /*a2d0*/  HADD2.F32 R34, -RZ, R34.H1_H1 ;  /* 0x30000022ff227230 */ /* 0x000fe40000004100 */
[-C--:B------:R-:W-:Y:S01]  /*a2e0*/  FMUL.FTZ R30, R30, R25.reuse ;  /* 0x000000191e1e7220 */ /* 0x080fe20000410000 */
[----:B------:R-:W-:Y:S01]  /*a2f0*/  FFMA.FTZ R28, R15, R25, -R28 ;  /* 0x000000190f1c7223 */ /* 0x000fe2000001081c */
[----:B------:R-:W-:-:S02]  /*a300*/  HADD2.F32 R27, -RZ, R52.H0_H0 ;  /* 0x20000034ff1b7230 */ /* 0x000fc40000004100 */
[----:B------:R-:W-:Y:S02]  /*a310*/  HADD2.F32 R31, -RZ, R51.H0_H0 ;  /* 0x20000033ff1f7230 */ /* 0x000fe40000004100 */
        /* <DEDUP_REMOVED lines=23> */
.L_x_5770:
[----:B------:R-:W-:Y:S05]  /*a490*/  BSYNC B1 ;  /* 0x0000000000017941 */ /* 0x000fea0003800000 */
.L_x_5769:
[----:B------:R-:W-:Y:S01]  /*a4a0*/  PRMT R31, R20, 0x5410, R21 ;  /* 0x00005410141f7816 */ /* 0x000fe20000000015 */
[----:B------:R-:W-:Y:S06]  /*a4b0*/  @P0 BRA `(.L_x_5758) ;  /* 0x00000004007c0947 */ /* 0x000fec0003800000 */
[----:B------:R-:W4:Y:S01]  /*a4c0*/  LDL R42, [R1+0x64] ;  /* 0x00006400012a7983 */ /* 0x000f220000100800 */
[----:B0-----:R-:W-:Y:S01]  /*a4d0*/  SHF.R.S32.HI R13, RZ, 0x1f, R36 ;  /* 0x0000001fff0d7819 */ /* 0x001fe20000011424 */
[----:B------:R-:W-:Y:S01]  /*a4e0*/  IMAD.SHL.U32 R12, R36, 0x40, RZ ;  /* 0x00000040240c7824 */ /* 0x000fe200078e00ff */
[--C-:B------:R-:W-:Y:S01]  /*a4f0*/  SHF.R.U64 R41, R8, 0x10, R9.reuse ;  /* 0x0000001008297819 */ /* 0x100fe20000001209 */
[--C-:B------:R-:W-:Y:S01]  /*a500*/  HADD2.F32 R28, -RZ, R57.reuse.H0_H0 ;  /* 0x20000039ff1c7230 */ /* 0x100fe20000004100 */
[----:B------:R-:W-:Y:S01]  /*a510*/  LEA.HI R36, R13, R36, RZ, 0x3 ;  /* 0x000000240d247211 */ /* 0x000fe200078f18ff */
[----:B------:R-:W-:Y:S01]  /*a520*/  HADD2.F32 R20, -RZ, R57.H1_H1 ;  /* 0x30000039ff147230 */ /* 0x000fe20000004100 */
[----:B------:R-:W-:Y:S02]  /*a530*/  LOP3.LUT R12, R12, 0x1c0, RZ, 0xc0, !PT ;  /* 0x000001c00c0c7812 */ /* 0x000fe400078ec0ff */
[----:B------:R-:W-:Y:S01]  /*a540*/  SHF.R.U32.HI R21, RZ, 0x10, R9 ;  /* 0x00000010ff157819 */ /* 0x000fe20000011609 */
[----:B------:R-:W-:Y:S01]  /*a550*/  IMAD.SHL.U32 R36, R36, 0x40, RZ ;  /* 0x0000004024247824 */ /* 0x000fe200078e00ff */
[----:B------:R-:W-:-:S02]  /*a560*/  SHF.R.U32.HI R13, RZ, 0x3, R12 ;  /* 0x00000003ff0d7819 */ /* 0x000fc4000001160c */
[--C-:B------:R-:W-:Y:S02]  /*a570*/  SHF.R.U64 R38, R4, 0x10, R5.reuse ;  /* 0x0000001004267819 */ /* 0x100fe40000001205 */
[----:B------:R-:W-:Y:S02]  /*a580*/  LOP3.LUT R3, R13, R3, R12, 0x1e, !PT ;  /* 0x000000030d037212 */ /* 0x000fe400078e1e0c */
[----:B------:R-:W-:Y:S02]  /*a590*/  LOP3.LUT R36, R36, 0xfffffe00, RZ, 0xc0, !PT ;  /* 0xfffffe0024247812 */ /* 0x000fe400078ec0ff */
[----:B------:R-:W-:Y:S02]  /*a5a0*/  SHF.R.U32.HI R30, RZ, 0x10, R5 ;  /* 0x00000010ff1e7819 */ /* 0x000fe40000011605 */
[----:B------:R-:W-:Y:S01]  /*a5b0*/  SHF.R.U64 R40, R10, 0x10, R11 ;  /* 0x000000100a287819 */ /* 0x000fe2000000120b */
[----:B------:R-:W-:Y:S01]  /*a5c0*/  IMAD.IADD R3, R36, 0x1, R3 ;  /* 0x0000000124037824 */ /* 0x000fe200078e0203 */
[----:B------:R-:W-:Y:S01]  /*a5d0*/  SHF.R.U32.HI R39, RZ, 0x10, R11 ;  /* 0x00000010ff277819 */ /* 0x000fe2000001160b */
[----:B------:R-:W-:Y:S01]  /*a5e0*/  HADD2.F32 R30, -RZ, R30.H0_H0 ;  /* 0x2000001eff1e7230 */ /* 0x000fe20000004100 */
        /* <DEDUP_REMOVED lines=11> */
[----:B------:R-:W-:Y:S02]  /*a6a0*/  HADD2.F32 R37, -RZ, R37.H0_H0 ;  /* 0x20000025ff257230 */ /* 0x000fe40000004100 */
[----:B------:R-:W-:Y:S02]  /*a6b0*/  HADD2.F32 R10, -RZ, R26.H0_H0 ;  /* 0x2000001aff0a7230 */ /* 0x000fe40000004100 */
[--C-:B------:R-:W-:Y:S02]  /*a6c0*/  HADD2.F32 R11, -RZ, R27.reuse.H0_H0 ;  /* 0x2000001bff0b7230 */ /* 0x100fe40000004100 */
[----:B------:R-:W-:Y:S02]  /*a6d0*/  HADD2.F32 R27, -RZ, R27.H1_H1 ;  /* 0x3000001bff1b7230 */ /* 0x000fe40000004100 */
[----:B------:R-:W-:Y:S02]  /*a6e0*/  HADD2.F32 R24, -RZ, R24.H1_H1 ;  /* 0x30000018ff187230 */ /* 0x000fe40000004100 */
[----:B------:R-:W-:Y:S01]  /*a6f0*/  HADD2.F32 R26, -RZ, R26.H1_H1 ;  /* 0x3000001aff1a7230 */ /* 0x000fe20000004100 */
[----:B----4-:R-:W0:Y:S02]  /*a700*/  LDS.128 R12, [R42+0x20400] ;  /* 0x020400002a0c7984 */ /* 0x010e240000000c00 */
[----:B0-----:R-:W-:-:S02]  /*a710*/  HADD2.F32 R5, -RZ, R13.H0_H0 ;  /* 0x2000000dff057230 */ /* 0x001fc40000004100 */
[----:B------:R-:W-:Y:S02]  /*a720*/  HADD2.F32 R13, -RZ, R13.H1_H1 ;  /* 0x3000000dff0d7230 */ /* 0x000fe40000004100 */
[----:B------:R-:W-:Y:S02]  /*a730*/  HADD2.F32 R4, -RZ, R12.H0_H0 ;  /* 0x2000000cff047230 */ /* 0x000fe40000004100 */
[C---:B------:R-:W-:Y:S01]  /*a740*/  FFMA.FTZ R32, R5.reuse, R20, -R32 ;  /* 0x0000001405207223 */ /* 0x040fe20000010820 */
[----:B------:R-:W-:Y:S02]  /*a750*/  HADD2.F32 R20, -RZ, R21.H0_H0 ;  /* 0x20000015ff147230 */ /* 0x000fe40000004100 */
[----:B------:R-:W-:Y:S01]  /*a760*/  FFMA.FTZ R34, R5, R28, R34 ;  /* 0x0000001c05227223 */ /* 0x000fe20000010022 */
[C---:B------:R-:W-:Y:S01]  /*a770*/  FMUL.FTZ R5, R8.reuse, R9 ;  /* 0x0000000908057220 */ /* 0x040fe20000410000 */
[----:B------:R-:W-:Y:S01]  /*a780*/  FMUL.FTZ R8, R8, R37 ;  /* 0x0000002508087220 */ /* 0x000fe20000410000 */
[----:B------:R-:W-:-:S02]  /*a790*/  HADD2.F32 R21, -RZ, R0.H1_H1 ;  /* 0x30000000ff157230 */ /* 0x000fc40000004100 */
[-C--:B------:R-:W-:Y:S01]  /*a7a0*/  FMUL.FTZ R28, R25, R20.reuse ;  /* 0x00000014191c7220 */ /* 0x080fe20000410000 */
[C---:B------:R-:W-:Y:S01]  /*a7b0*/  FFMA.FTZ R25, R13.reuse, R20, -R36 ;  /* 0x000000140d197223 */ /* 0x040fe20000010824 */
[C---:B------:R-:W-:Y:S01]  /*a7c0*/  FFMA.FTZ R37, R4.reuse, R37, -R5 ;  /* 0x0000002504257223 */ /* 0x040fe20000010805 */
[--C-:B------:R-:W-:Y:S02]  /*a7d0*/  HADD2.F32 R5, -RZ, R31.reuse.H0_H0 ;  /* 0x2000001fff057230 */ /* 0x100fe40000004100 */
[----:B------:R-:W-:Y:S01]  /*a7e0*/  FFMA.FTZ R29, R13, R30, R28 ;  /* 0x0000001e0d1d7223 */ /* 0x000fe2000001001c */
[----:B------:R-:W-:Y:S01]  /*a7f0*/  FFMA.FTZ R13, R4, R9, R8 ;  /* 0x00000009040d7223 */ /* 0x000fe20000010008 */
[----:B------:R-:W-:Y:S02]  /*a800*/  HADD2.F32 R8, -RZ, R0.H0_H0 ;  /* 0x20000000ff087230 */ /* 0x000fe40000004100 */
[----:B------:R-:W-:Y:S01]  /*a810*/  FMUL.FTZ R9, R10, R21 ;  /* 0x000000150a097220 */ /* 0x000fe20000410000 */
[----:B------:R-:W-:-:S02]  /*a820*/  HADD2.F32 R4, -RZ, R31.H1_H1 ;  /* 0x3000001fff047230 */ /* 0x000fc40000004100 */
[-C--:B------:R-:W-:Y:S01]  /*a830*/  FMUL.FTZ R31, R10, R5.reuse ;  /* 0x000000050a1f7220 */ /* 0x080fe20000410000 */
[----:B------:R-:W-:Y:S02]  /*a840*/  HADD2.F32 R6, -RZ, R14.H0_H0 ;  /* 0x2000000eff067230 */ /* 0x000fe40000004100 */
[C---:B------:R-:W-:Y:S01]  /*a850*/  FMUL.FTZ R28, R11.reuse, R8 ;  /* 0x000000080b1c7220 */ /* 0x040fe20000410000 */
[----:B------:R-:W-:Y:S02]  /*a860*/  HADD2.F32 R7, -RZ, R15.H0_H0 ;  /* 0x2000000fff077230 */ /* 0x000fe40000004100 */
[----:B------:R-:W-:Y:S01]  /*a870*/  FMUL.FTZ R11, R11, R4 ;  /* 0x000000040b0b7220 */ /* 0x000fe20000410000 */
[----:B------:R-:W-:Y:S02]  /*a880*/  HADD2.F32 R10, -RZ, R33.H0_H0 ;  /* 0x20000021ff0a7230 */ /* 0x000fe40000004100 */
[----:B------:R-:W-:Y:S01]  /*a890*/  FFMA.FTZ R20, R6, R5, -R9 ;  /* 0x0000000506147223 */ /* 0x000fe20000010809 */
[----:B------:R-:W-:-:S02]  /*a8a0*/  HADD2.F32 R0, -RZ, R39.H0_H0 ;  /* 0x20000027ff007230 */ /* 0x000fc40000004100 */
[----:B------:R-:W-:Y:S01]  /*a8b0*/  FFMA.FTZ R31, R6, R21, R31 ;  /* 0x00000015061f7223 */ /* 0x000fe2000001001f */
[----:B------:R-:W-:Y:S02]  /*a8c0*/  HADD2.F32 R15, -RZ, R15.H1_H1 ;  /* 0x3000000fff0f7230 */ /* 0x000fe40000004100 */
[C---:B------:R-:W-:Y:S01]  /*a8d0*/  FFMA.FTZ R28, R7.reuse, R4, -R28 ;  /* 0x00000004071c7223 */ /* 0x040fe2000001081c */
[----:B------:R-:W-:Y:S01]  /*a8e0*/  FFMA.FTZ R6, R7, R8, R11 ;  /* 0x0000000807067223 */ /* 0x000fe2000001000b */
[C---:B------:R-:W-:Y:S01]  /*a8f0*/  FMUL.FTZ R30, R27.reuse, R10 ;  /* 0x0000000a1b1e7220 */ /* 0x040fe20000410000 */
[-C--:B------:R-:W-:Y:S01]  /*a900*/  FMUL.FTZ R4, R27, R0.reuse ;  /* 0x000000001b047220 */ /* 0x080fe20000410000 */
[----:B------:R-:W-:Y:S02]  /*a910*/  HADD2.F32 R9, -RZ, R38.H0_H0 ;  /* 0x20000026ff097230 */ /* 0x000fe40000004100 */
        /* <DEDUP_REMOVED lines=23> */
[----:B------:R-:W-:-:S05]  /*aa90*/  F2FP.F16.F32.PACK_AB R10, R10, R31 ;  /* 0x0000001f0a0a723e */ /* 0x000fca00000000ff */
[----:B------:R0:W-:Y:S02]  /*aaa0*/  STS.128 [R3+0x20400], R8 ;  /* 0x0204000803007388 */ /* 0x0001e40000000c00 */
.L_x_5758:
[----:B------:R-:W-:Y:S05]  /*aab0*/  BSYNC B0 ;  /* 0x0000000000007941 */ /* 0x000fea0003800000 */
.L_x_5744:
        /* <DEDUP_REMOVED lines=8> */
.L_x_5741:
[----:B--2-4-:R-:W-:-:S05]  /*ab40*/  IMAD.U32 R0, RZ, RZ, UR37 ;  /* 0x00000025ff007e24 */ /* 0x014fca000f8e00ff */
[----:B------:R-:W-:-:S13]  /*ab50*/  ISETP.NE.AND P0, PT, R0, 0x3, PT ;  /* 0x000000030000780c */ /* 0x000fda0003f05270 */
[----:B------:R-:W-:Y:S05]  /*ab60*/  @!P0 BRA `(.L_x_5771) ;  /* 0x0000000000048947 */ /* 0x000fea0003800000 */
[----:B------:R-:W-:Y:S01]  /*ab70*/  BPT.TRAP 0x1 ;  /* 0x000000040000795c */ /* 0x000fe20000300000 */
.L_x_5771:
[----:B0-----:R-:W-:Y:S01]  /*ab80*/  IMAD R12, R18, 0x8, R2 ;  /* 0x00000008120c7824 */ /* 0x001fe200078e0202 */
[----:B------:R-:W-:-:S04]  /*ab90*/  SHF.L.U32 R21, R19, 0x1f, RZ ;  /* 0x0000001f13157819 */ /* 0x000fc800000006ff */
[----:B------:R0:W2:Y:S01]  /*aba0*/  SYNCS.PHASECHK.TRANS64.TRYWAIT P2, [R12+URZ+0x28c30], R21 ;  /* 0x028c30150c0075a7 */ /* 0x0000a2000804017f */
[----:B------:R-:W-:Y:S05]  /*abb0*/  @!P0 BRA `(.L_x_5772) ;  /* 0x0000000000048947 */ /* 0x000fea0003800000 */
[----:B------:R-:W-:Y:S01]  /*abc0*/  BPT.TRAP 0x1 ;  /* 0x000000040000795c */ /* 0x000fe20000300000 */
.L_x_5772:
[----:B------:R-:W4:Y:S02]  /*abd0*/  S2R R0, SR_TID.X ;  /* 0x0000000000007919 */ /* 0x000f240000002100 */
[----:B----4-:R-:W-:-:S04]  /*abe0*/  LOP3.LUT R0, R0, 0x7f, RZ, 0xc0, !PT ;  /* 0x0000007f00007812 */ /* 0x010fc800078ec0ff */
[----:B------:R-:W-:Y:S01]  /*abf0*/  ISETP.NE.AND P1, PT, R0, RZ, PT ;  /* 0x000000ff0000720c */ /* 0x000fe20003f25270 */
[----:B------:R-:W-:-:S05]  /*ac00*/  VIADD R0, R2, 0x22400 ;  /* 0x0002240002007836 */ /* 0x000fca0000000000 */
[----:B------:R-:W-:Y:S01]  /*ac10*/  SHF.R.U32.HI R0, RZ, 0x4, R0 ;  /* 0x00000004ff007819 */ /* 0x000fe20000011600 */
[----:B--2---:R-:W-:Y:S06]  /*ac20*/  @P2 BRA `(.L_x_5773) ;  /* 0x0000000000082947 */ /* 0x004fec0003800000 */
[----:B------:R-:W2:Y:S02]  /*ac30*/  SYNCS.PHASECHK.TRANS64.TRYWAIT P2, [R12+URZ+0x28c30], R21 ;  /* 0x028c30150c0075a7 */ /* 0x000ea4000804017f */
[----:B--2---:R-:W-:Y:S05]  /*ac40*/  @!P2 BRA `(.L_x_5774) ;  /* 0x0000019400d8a947 */ /* 0x004fea0003800000 */
.L_x_5773:
[----:B------:R-:W-:Y:S01]  /*ac50*/  LOP3.LUT R0, R0, 0x3fff, RZ, 0xc0, !PT ;  /* 0x00003fff00007812 */ /* 0x000fe200078ec0ff */
[----:B------:R-:W-:Y:S05]  /*ac60*/  WARPSYNC.ALL ;  /* 0x0000000000007948 */ /* 0x000fea0003800000 */
[----:B------:R-:W-:Y:S01]  /*ac70*/  LOP3.LUT R13, R0, 0x10000, RZ, 0xfc, !PT ;  /* 0x00010000000d7812 */ /* 0x000fe200078efcff */
[----:B------:R-:W-:Y:S01]  /*ac80*/  VIADD R0, R2, 0x20400 ;  /* 0x0002040002007836 */ /* 0x000fe20000000000 */
[----:B------:R-:W-:-:S03]  /*ac90*/  WARPGROUP.ARRIVE ;  /* 0x00000000000079c5 */ /* 0x000fc60000000000 */
[----:B-1----:R-:W-:Y:S01]  /*aca0*/  IMAD R6, R18, 0x200, R13 ;  /* 0x0000020012067824 */ /* 0x002fe200078e020d */
[----:B------:R-:W-:Y:S01]  /*acb0*/  ULDC.64 UR46, c[0x0][0x9e0] ;  /* 0x00027800002e7ab9 */ /* 0x000fe20000000a00 */
[----:B---3--:R-:W-:Y:S01]  /*acc0*/  IMAD.MOV.U32 R7, RZ, RZ, 0x40000040 ;  /* 0x40000040ff077424 */ /* 0x008fe200078e00ff */
[----:B------:R-:W-:Y:S01]  /*acd0*/  SHF.R.U32.HI R0, RZ, 0x4, R0 ;  /* 0x00000004ff007819 */ /* 0x000fe20000011600 */
[----:B------:R-:W-:Y:S01]  /*ace0*/  IMAD.MOV.U32 R5, RZ, RZ, 0x40000040 ;  /* 0x40000040ff057424 */ /* 0x000fe200078e00ff */
[C---:B------:R-:W-:Y:S01]  /*acf0*/  R2UR UR6, R6.reuse ;  /* 0x00000000060672ca */ /* 0x040fe200000e0000 */
[----:B------:R-:W-:Y:S01]  /*ad00*/  VIADD R8, R6, 0x2 ;  /* 0x0000000206087836 */ /* 0x000fe20000000000 */
[----:B------:R-:W-:Y:S01]  /*ad10*/  LOP3.LUT R0, R0, 0x3fff, RZ, 0xc0, !PT ;  /* 0x00003fff00007812 */ /* 0x000fe200078ec0ff */
[----:B------:R-:W-:Y:S01]  /*ad20*/  IMAD.MOV.U32 R9, RZ, RZ, 0x40000040 ;  /* 0x40000040ff097424 */ /* 0x000fe200078e00ff */
[----:B------:R-:W-:Y:S01]  /*ad30*/  R2UR UR7, R7 ;  /* 0x00000000070772ca */ /* 0x000fe200000e0000 */
[----:B------:R-:W-:Y:S01]  /*ad40*/  IMAD.MOV.U32 R11, RZ, RZ, 0x40000040 ;  /* 0x40000040ff0b7424 */ /* 0x000fe200078e00ff */
[----:B------:R-:W-:Y:S01]  /*ad50*/  LOP3.LUT R4, R0, 0x10000, RZ, 0xfc, !PT ;  /* 0x0001000000047812 */ /* 0x000fe200078efcff */
[----:B------:R-:W-:Y:S01]  /*ad60*/  VIADD R14, R6, 0x4 ;  /* 0x00000004060e7836 */ /* 0x000fe20000000000 */
[----:B------:R-:W-:Y:S01]  /*ad70*/  R2UR UR5, R5 ;  /* 0x00000000050572ca */ /* 0x000fe200000e0000 */
[----:B------:R-:W-:Y:S01]  /*ad80*/  IMAD.MOV.U32 R15, RZ, RZ, 0x40000040 ;  /* 0x40000040ff0f7424 */ /* 0x000fe200078e00ff */
[C---:B------:R-:W-:Y:S01]  /*ad90*/  R2UR UR4, R4.reuse ;  /* 0x00000000040472ca */ /* 0x040fe200000e0000 */
[----:B------:R-:W-:Y:S01]  /*ada0*/  VIADD R10, R4, 0x2 ;  /* 0x00000002040a7836 */ /* 0x000fe20000000000 */
[----:B------:R-:W-:Y:S01]  /*adb0*/  UISETP.GE.AND UP0, UPT, UR47, 0x1, UPT ;  /* 0x000000012f00788c */ /* 0x000fe2000bf06270 */
[----:B------:R-:W-:Y:S01]  /*adc0*/  IMAD.MOV.U32 R7, RZ, RZ, 0x40000040 ;  /* 0x40000040ff077424 */ /* 0x000fe200078e00ff */
[----:B------:R-:W-:-:S02]  /*add0*/  ULDC UR45, c[0x0][0x9dc] ;  /* 0x00027700002d7ab9 */ /* 0x000fc40000000800 */
[----:B------:R-:W-:Y:S02]  /*ade0*/  ULOP3.LUT UR45, URZ, UR45, URZ, 0x33, !UPT ;  /* 0x0000002d3f2d7292 */ /* 0x000fe4000f8e333f */
[----:B------:R-:W-:Y:S01]  /*adf0*/  PLOP3.LUT P3, PT, PT, PT, UP0, 0x40, 0x0 ;  /* 0x000000000000781c */ /* 0x000fe20003f6e808 */
[----:B------:R-:W-:-:S04]  /*ae00*/  UP2UR UR48, UPR, URZ, 0x1 ;  /* 0x000000013f307883 */ /* 0x000fc80008000000 */
[----:B------:R-:W-:Y:S01]  /*ae10*/  HGMMA.64x64x16.F32 R24, gdesc[UR4], RZ, !UPT, gsb0 ;  /* 0x00e00000041879f0 */ /* 0x000fe2000c0008ff */
[----:B------:R-:W-:Y:S01]  /*ae20*/  R2UR UR6, R8 ;  /* 0x00000000080672ca */ /* 0x000fe200000e0000 */
[----:B------:R-:W-:Y:S01]  /*ae30*/  VIADD R8, R4, 0x4 ;  /* 0x0000000404087836 */ /* 0x000fe20000000000 */
[----:B------:R-:W-:Y:S01]  /*ae40*/  R2UR UR7, R9 ;  /* 0x00000000090772ca */ /* 0x000fe200000e0000 */
[----:B------:R-:W-:Y:S01]  /*ae50*/  IMAD.MOV.U32 R9, RZ, RZ, 0x40000040 ;  /* 0x40000040ff097424 */ /* 0x000fe200078e00ff */
[----:B------:R-:W-:Y:S02]  /*ae60*/  R2UR UR4, R10 ;  /* 0x000000000a0472ca */ /* 0x000fe400000e0000 */
[----:B------:R-:W-:Y:S01]  /*ae70*/  R2UR UR5, R11 ;  /* 0x000000000b0572ca */ /* 0x000fe200000e0000 */
[----:B------:R-:W-:Y:S02]  /*ae80*/  WARPGROUP.DEPBAR.LE gsb0, 0x0 ;  /* 0x00008000000079c5 */ /* 0x000fe40000010000 */
[----:B------:R-:W-:-:S10]  /*ae90*/  WARPGROUP.ARRIVE ;  /* 0x00000000000079c5 */ /* 0x000fd40000000000 */
[----:B------:R-:W-:Y:S01]  /*aea0*/  HGMMA.64x64x16.F32 R24, gdesc[UR4], R24, gsb0 ;  /* 0x00e00000041879f0 */ /* 0x000fe20008000818 */
[----:B------:R-:W-:Y:S01]  /*aeb0*/  R2UR UR6, R14 ;  /* 0x000000000e0672ca */ /* 0x000fe200000e0000 */
[----:B------:R-:W-:Y:S01]  /*aec0*/  VIADD R14, R6, 0x6 ;  /* 0x00000006060e7836 */ /* 0x000fe20000000000 */
[----:B------:R-:W-:Y:S01]  /*aed0*/  R2UR UR7, R15 ;  /* 0x000000000f0772ca */ /* 0x000fe200000e0000 */
[----:B------:R-:W-:Y:S01]  /*aee0*/  VIADD R6, R4, 0x6 ;  /* 0x0000000604067836 */ /* 0x000fe20000000000 */
[----:B------:R-:W-:Y:S01]  /*aef0*/  R2UR UR4, R8 ;  /* 0x00000000080472ca */ /* 0x000fe200000e0000 */
[----:B------:R-:W-:Y:S01]  /*af00*/  IMAD.MOV.U32 R15, RZ, RZ, 0x40000040 ;  /* 0x40000040ff0f7424 */ /* 0x000fe200078e00ff */
        /* <DEDUP_REMOVED lines=11> */
[----:B------:R-:W-:Y:S02]  /*afc0*/  ULDC UR4, c[0x0][0x9d8] ;  /* 0x0002760000047ab9 */ /* 0x000fe40000000800 */
[----:B------:R-:W-:Y:S02]  /*afd0*/  WARPGROUP.DEPBAR.LE gsb0, 0x0 ;  /* 0x00008000000079c5 */ /* 0x000fe40000010000 */
[----:B------:R-:W-:Y:S01]  /*afe0*/  FMUL.FTZ R20, R24, UR4 ;  /* 0x0000000418147c20 */ /* 0x000fe20008410000 */
[----:B------:R-:W-:Y:S01]  /*aff0*/  FMUL.FTZ R32, R32, UR4 ;  /* 0x0000000420207c20 */ /* 0x000fe20008410000 */
[----:B------:R-:W1:Y:S01]  /*b000*/  LDC R24, c[0x0][0x448] ;  /* 0x00011200ff187b82 */ /* 0x000e620000000800 */
        /* <DEDUP_REMOVED lines=10> */
[----:B------:R4:W0:Y:S01]  /*b0b0*/  MUFU.TANH R69, R3 ;  /* 0x0000000300457308 */ /* 0x0008220000002400 */
        /* <DEDUP_REMOVED lines=8> */
[----:B----4-:R-:W-:Y:S01]  /*b140*/  FMUL.FTZ R3, R36, UR4 ;  /* 0x0000000424037c20 */ /* 0x010fe20008410000 */
[----:B------:R-:W-:Y:S01]  /*b150*/  FMUL.FTZ R36, R38, UR4 ;  /* 0x0000000426247c20 */ /* 0x000fe20008410000 */
[----:B------:R-:W-:Y:S01]  /*b160*/  FMUL.FTZ R38, R39, UR4 ;  /* 0x0000000427267c20 */ /* 0x000fe20008410000 */
[----:B------:R-:W-:Y:S01]  /*b170*/  FMUL.FTZ R52, R52, UR4 ;  /* 0x0000000434347c20 */ /* 0x000fe20008410000 */
[----:B-1----:R-:W-:Y:S01]  /*b180*/  ISETP.NE.AND P2, PT, R24, 0x1, PT ;  /* 0x000000011800780c */ /* 0x002fe20003f45270 */
[----:B------:R-:W-:Y:S01]  /*b190*/  FMUL.FTZ R24, R51, UR4 ;  /* 0x0000000433187c20 */ /* 0x000fe20008410000 */
[----:B------:R-:W-:Y:S01]  /*b1a0*/  FMUL.FTZ R53, R53, UR4 ;  /* 0x0000000435357c20 */ /* 0x000fe20008410000 */
[----:B------:R1:W4:Y:S01]  /*b1b0*/  MUFU.TANH R61, R3 ;  /* 0x00000003003d7308 */ /* 0x0003220000002400 */
[----:B------:R-:W-:Y:S01]  /*b1c0*/  FMUL.FTZ R45, R45, UR4 ;  /* 0x000000042d2d7c20 */ /* 0x000fe20008410000 */
[----:B------:R-:W-:Y:S01]  /*b1d0*/  FMUL.FTZ R29, R29, UR4 ;  /* 0x000000041d1d7c20 */ /* 0x000fe20008410000 */
[----:B------:R-:W-:-:S05]  /*b1e0*/  FMUL.FTZ R33, R33, UR4 ;  /* 0x0000000421217c20 */ /* 0x000fca0008410000 */
[----:B------:R-:W0:Y:S01]  /*b1f0*/  MUFU.TANH R35, R48 ;  /* 0x0000003000237308 */ /* 0x000e220000002400 */
[----:B-1----:R-:W-:Y:S01]  /*b200*/  FMUL.FTZ R3, R44, UR4 ;  /* 0x000000042c037c20 */ /* 0x002fe20008410000 */
[----:B------:R-:W1:Y:S01]  /*b210*/  @P2 LDC R32, c[0x0][0x44c] ;  /* 0x00011300ff202b82 */ /* 0x000e620000000800 */
[----:B------:R-:W-:Y:S01]  /*b220*/  FMUL.FTZ R44, R46, UR4 ;  /* 0x000000042e2c7c20 */ /* 0x000fe20008410000 */
[----:B------:R-:W-:-:S04]  /*b230*/  FMUL.FTZ R46, R47, UR4 ;  /* 0x000000042f2e7c20 */ /* 0x000fc80008410000 */
[----:B------:R2:W0:Y:S02]  /*b240*/  MUFU.TANH R25, R3 ;  /* 0x0000000300197308 */ /* 0x0004240000002400 */
[----:B------:R-:W3:Y:S06]  /*b250*/  @P2 LDC R34, c[0x0][0x450] ;  /* 0x00011400ff222b82 */ /* 0x000eec0000000800 */
[----:B------:R-:W0:Y:S01]  /*b260*/  MUFU.TANH R20, R20 ;  /* 0x0000001400147308 */ /* 0x000e220000002400 */
[----:B--2---:R-:W-:-:S04]  /*b270*/  IMAD.IADD R3, R201, 0x1, R192 ;  /* 0x00000001c9037824 */ /* 0x004fc800078e02c0 */
[----:B------:R-:W-:-:S03]  /*b280*/  IMAD.MOV.U32 R31, RZ, RZ, R3 ;  /* 0x000000ffff1f7224 */ /* 0x000fc600078e0003 */
[----:B------:R-:W2:Y:S01]  /*b290*/  MUFU.TANH R71, R71 ;  /* 0x0000004700477308 */ /* 0x000ea20000002400 */
[----:B-1----:R-:W-:-:S04]  /*b2a0*/  @P2 IMAD.HI.U32 R15, R3, R32, RZ ;  /* 0x00000020030f2227 */ /* 0x002fc800078e00ff */
[----:B------:R-:W-:Y:S01]  /*b2b0*/  FMUL.FTZ R32, R55, UR4 ;  /* 0x0000000437207c20 */ /* 0x000fe20008410000 */
[----:B------:R-:W-:Y:S02]  /*b2c0*/  @!P1 VIADD R3, R12, 0x28c40 ;  /* 0x00028c400c039836 */ /* 0x000fe40000000000 */
[----:B------:R-:W1:Y:S01]  /*b2d0*/  MUFU.TANH R0, R0 ;  /* 0x0000000000007308 */ /* 0x000e620000002400 */
[----:B---3--:R-:W-:Y:S01]  /*b2e0*/  @P2 SHF.R.U32.HI R31, RZ, R34, R15 ;  /* 0x00000022ff1f2219 */ /* 0x008fe2000001160f */
[----:B------:R-:W-:Y:S01]  /*b2f0*/  IMAD.MOV.U32 R15, RZ, RZ, -0x40 ;  /* 0xffffffc0ff0f7424 */ /* 0x000fe200078e00ff */
[----:B------:R-:W-:Y:S01]  /*b300*/  @!P1 PRMT R3, RZ, 0x654, R3 ;  /* 0x00000654ff039816 */ /* 0x000fe20000000003 */
[----:B------:R-:W-:Y:S01]  /*b310*/  FMUL.FTZ R34, R54, UR4 ;  /* 0x0000000436227c20 */ /* 0x000fe20008410000 */
[C---:B------:R-:W-:Y:S01]  /*b320*/  LEA R54, R168.reuse, 0xffffffc0, 0x6 ;  /* 0xffffffc0a8367811 */ /* 0x040fe200078e30ff */
[----:B------:R-:W3:Y:S01]  /*b330*/  SHFL.IDX PT, R60, R31, RZ, 0x1c1f ;  /* 0x001c1fff1f3c7589 */ /* 0x000ee200000e0000 */
[----:B------:R-:W-:Y:S01]  /*b340*/  IMAD R48, R168, R15, 0x41 ;  /* 0x00000041a8307424 */ /* 0x000fe200078e020f */
[----:B------:R4:W-:Y:S01]  /*b350*/  @!P1 SYNCS.ARRIVE.TRANS64.RED.A1T0 RZ, [R3+URZ], RZ ;  /* 0x000000ff03ff99a7 */ /* 0x0009e2000810043f */
[----:B------:R-:W0:Y:S01]  /*b360*/  MUFU.TANH R14, R14 ;  /* 0x0000000e000e7308 */ /* 0x000e220000002400 */
[C---:B------:R-:W-:Y:S01]  /*b370*/  IADD3 R43, -R185.reuse, R23, -R54 ;  /* 0x00000017b92b7210 */ /* 0x040fe20007ffe936 */
[----:B------:R-:W-:Y:S01]  /*b380*/  VIADD R47, R48, 0xffffffff ;  /* 0xffffffff302f7836 */ /* 0x000fe20000000000 */
[----:B----4-:R-:W-:-:S05]  /*b390*/  IADD3 R3, -R185, R48, R23 ;  /* 0x00000030b9037210 */ /* 0x010fca0007ffe117 */
[----:B------:R-:W4:Y:S01]  /*b3a0*/  MUFU.TANH R28, R28 ;  /* 0x0000001c001c7308 */ /* 0x000f220000002400 */
[----:B------:R-:W-:-:S07]  /*b3b0*/  IMAD.IADD R3, R3, 0x1, -R22 ;  /* 0x0000000103037824 */ /* 0x000fce00078e0a16 */
[----:B------:R-:W0:Y:S01]  /*b3c0*/  MUFU.TANH R30, R30 ;  /* 0x0000001e001e7308 */ /* 0x000e220000002400 */
[----:B------:R-:W-:-:S07]  /*b3d0*/  VIADD R50, R3, UR46 ;  /* 0x0000002e03327c36 */ /* 0x000fce0008000000 */
        /* <DEDUP_REMOVED lines=19> */
[----:B--2---:R-:W-:-:S07]  /*b510*/  VIADD R45, R3, UR45 ;  /* 0x0000002d032d7c36 */ /* 0x004fce0008000000 */
[----:B------:R2:W0:Y:S01]  /*b520*/  MUFU.TANH R63, R33 ;  /* 0x00000021003f7308 */ /* 0x0004220000002400 */
[----:B---3--:R-:W-:Y:S01]  /*b530*/  VIADDMNMX R29, R60, R50, R43, PT ;  /* 0x000000323c1d7246 */ /* 0x008fe2000380012b */
[----:B--2---:R-:W-:Y:S01]  /*b540*/  IMAD.IADD R33, R45, 0x1, R60 ;  /* 0x000000012d217824 */ /* 0x004fe200078e023c */
[----:B-1--4-:R-:W-:Y:S06]  /*b550*/  @P3 BRA `(.L_x_5775) ;  /* 0x0000000000583947 */ /* 0x012fec0003800000 */
        /* <DEDUP_REMOVED lines=12> */
.L_x_5777:
[----:B------:R-:W-:-:S06]  /*b620*/  UISETP.NE.AND UP0, UPT, UR47, 0x1, UPT ;  /* 0x000000012f00788c */ /* 0x000fcc000bf05270 */
[----:B------:R-:W-:-:S05]  /*b630*/  PLOP3.LUT P3, PT, PT, PT, UP0, 0x80, 0x0 ;  /* 0x000000000000781c */ /* 0x000fca0003f6f008 */
[----:B------:R-:W-:-:S08]  /*b640*/  @UP0 ULDC.64 UR4, c[0x0][0x9e8] ;  /* 0x00027a0000040ab9 */ /* 0x000fd00000000a00 */
[----:B------:R-:W-:-:S05]  /*b650*/  @P3 IMAD.HI.U32 R15, R3, UR4, RZ ;  /* 0x00000004030f3c27 */ /* 0x000fca000f8e00ff */
[----:B------:R-:W-:-:S07]  /*b660*/  @P3 SHF.R.U32.HI R3, RZ, UR5, R15 ;  /* 0x00000005ff033c19 */ /* 0x000fce000801160f */
.L_x_5778:
[----:B------:R-:W-:Y:S05]  /*b670*/  BSYNC B0 ;  /* 0x0000000000007941 */ /* 0x000fea0003800000 */
.L_x_5776:
[----:B------:R-:W-:-:S04]  /*b680*/  IMAD R48, R3, UR47, -R54 ;  /* 0x0000002f03307c24 */ /* 0x000fc8000f8e0a36 */
[----:B------:R-:W-:-:S05]  /*b690*/  IMAD.IADD R48, R48, 0x1, -R185 ;  /* 0x0000000130307824 */ /* 0x000fca00078e0ab9 */
[----:B------:R-:W-:Y:S02]  /*b6a0*/  VIMNMX R33, R33, R48, !PT ;  /* 0x0000003021217248 */ /* 0x000fe40007fe0100 */
[----:B------:R-:W-:-:S07]  /*b6b0*/  VIADDMNMX R29, R48, UR47, R29, PT ;  /* 0x0000002f301d7c46 */ /* 0x000fce000b80011d */
.L_x_5775:
[C---:B------:R-:W-:Y:S01]  /*b6c0*/  ISETP.GE.AND P3, PT, R47.reuse, 0x2, PT ;  /* 0x000000022f00780c */ /* 0x040fe20003f66270 */
[----:B------:R-:W-:Y:S01]  /*b6d0*/  UISETP.NE.AND UP0, UPT, UR48, URZ, UPT ;  /* 0x0000003f3000728c */ /* 0x000fe2000bf05270 */
[----:B------:R-:W-:Y:S02]  /*b6e0*/  ISETP.GE.AND P4, PT, R47, 0x9, PT ;  /* 0x000000092f00780c */ /* 0x000fe40003f86270 */
[C---:B------:R-:W-:Y:S02]  /*b6f0*/  ISETP.GT.AND P6, PT, R33.reuse, 0x1, !P3 ;  /* 0x000000012100780c */ /* 0x040fe40005fc4270 */
[----:B------:R-:W-:Y:S02]  /*b700*/  ISETP.GT.AND P5, PT, R33, 0x8, !P4 ;  /* 0x000000082100780c */ /* 0x000fe400067a4270 */
[C---:B------:R-:W-:Y:S02]  /*b710*/  ISETP.LT.OR P6, PT, R29.reuse, 0x2, P6 ;  /* 0x000000021d00780c */ /* 0x040fe400037c1670 */
[----:B------:R-:W-:-:S02]  /*b720*/  ISETP.LT.OR P5, PT, R29, 0x9, P5 ;  /* 0x000000091d00780c */ /* 0x000fc40002fa1670 */
[----:B------:R-:W-:Y:S02]  /*b730*/  FSEL R71, R71, -INF , !P6 ;  /* 0xff80000047477808 */ /* 0x000fe40007000000 */
[----:B------:R-:W-:Y:S02]  /*b740*/  ISETP.GE.AND P6, PT, R47, 0xa, PT ;  /* 0x0000000a2f00780c */ /* 0x000fe40003fc6270 */
[----:B0-----:R-:W-:Y:S02]  /*b750*/  FSEL R69, R69, -INF , !P5 ;  /* 0xff80000045457808 */ /* 0x001fe40006800000 */
        /* <DEDUP_REMOVED lines=86> */
.L_x_5781:
[----:B------:R-:W-:-:S06]  /*bcc0*/  UISETP.NE.AND UP0, UPT, UR47, 0x1, UPT ;  /* 0x000000012f00788c */ /* 0x000fcc000bf05270 */
[----:B------:R-:W-:-:S05]  /*bcd0*/  PLOP3.LUT P6, PT, PT, PT, UP0, 0x80, 0x0 ;  /* 0x000000000000781c */ /* 0x000fca0003fcf008 */
[----:B------:R-:W-:-:S08]  /*bce0*/  @UP0 ULDC.64 UR4, c[0x0][0x9e8] ;  /* 0x00027a0000040ab9 */ /* 0x000fd00000000a00 */
[----:B------:R-:W-:Y:S01]  /*bcf0*/  @P6 IMAD.HI.U32 R31, R20, UR4, RZ ;  /* 0x00000004141f6c27 */ /* 0x000fe2000f8e00ff */
[----:B------:R-:W-:-:S13]  /*bd00*/  PLOP3.LUT P6, PT, PT, PT, UP0, 0x80, 0x0 ;  /* 0x000000000000781c */ /* 0x000fda0003fcf008 */
[----:B------:R-:W-:-:S07]  /*bd10*/  @P6 SHF.R.U32.HI R20, RZ, UR5, R31 ;  /* 0x00000005ff146c19 */ /* 0x000fce000801161f */
.L_x_5782:
[----:B------:R-:W-:Y:S05]  /*bd20*/  BSYNC B0 ;  /* 0x0000000000007941 */ /* 0x000fea0003800000 */
.L_x_5780:
[----:B------:R-:W-:-:S04]  /*bd30*/  IMAD R20, R20, UR47, -R54 ;  /* 0x0000002f14147c24 */ /* 0x000fc8000f8e0a36 */
[----:B------:R-:W-:-:S05]  /*bd40*/  IMAD.IADD R31, R20, 0x1, -R185 ;  /* 0x00000001141f7824 */ /* 0x000fca00078e0ab9 */
[----:B------:R-:W-:Y:S02]  /*bd50*/  VIMNMX R50, R50, R31, !PT ;  /* 0x0000001f32327248 */ /* 0x000fe40007fe0100 */
[----:B------:R-:W-:-:S07]  /*bd60*/  VIADDMNMX R48, R31, UR47, R48, PT ;  /* 0x0000002f1f307c46 */ /* 0x000fce000b800130 */
.L_x_5779:
[----:B------:R-:W-:Y:S01]  /*bd70*/  BAR.SYNC.DEFER_BLOCKING 0xf, 0x100 ;  /* 0x03c4000000007b1d */ /* 0x000fe20000010000 */
[----:B------:R-:W-:Y:S02]  /*bd80*/  ISETP.GT.AND P3, PT, R50, 0x1, !P3 ;  /* 0x000000013200780c */ /* 0x000fe40005f64270 */
[----:B------:R-:W-:Y:S02]  /*bd90*/  ISETP.NE.AND P6, PT, R35, RZ, PT ;  /* 0x000000ff2300720c */ /* 0x000fe40003fc5270 */
[----:B------:R-:W-:Y:S01]  /*bda0*/  ISETP.LT.OR P3, PT, R48, 0x2, P3 ;  /* 0x000000023000780c */ /* 0x000fe20001f61670 */
[----:B------:R-:W-:Y:S01]  /*bdb0*/  ULDC UR4, c[0x0][0x988] ;  /* 0x0002620000047ab9 */ /* 0x000fe20000000800 */
[----:B------:R-:W-:Y:S01]  /*bdc0*/  ISETP.GT.AND P4, PT, R50, 0x8, !P4 ;  /* 0x000000083200780c */ /* 0x000fe20006784270 */
[----:B------:R-:W-:Y:S01]  /*bdd0*/  IMAD.U32 R20, RZ, RZ, UR4 ;  /* 0x00000004ff147e24 */ /* 0x000fe2000f8e00ff */
        /* <DEDUP_REMOVED lines=43> */
[----:B------:R-:W-:-:S02]  /*c090*/  ISETP.NE.AND P3, PT, R70, RZ, PT ;  /* 0x000000ff4600720c */ /* 0x000fc40003f65270 */
[C---:B------:R-:W-:Y:S02]  /*c0a0*/  ISETP.GT.AND P5, PT, R50.reuse, 0x38, !P5 ;  /* 0x000000383200780c */ /* 0x040fe40006fa4270 */
[----:B------:R-:W-:Y:S02]  /*c0b0*/  ISETP.GT.AND P3, PT, R50, 0x21, !P3 ;  /* 0x000000213200780c */ /* 0x000fe40005f64270 */
[C---:B------:R-:W-:Y:S02]  /*c0c0*/  ISETP.LT.OR P5, PT, R48.reuse, 0x39, P5 ;  /* 0x000000393000780c */ /* 0x040fe40002fa1670 */
        /* <DEDUP_REMOVED lines=8> */
[----:B------:R-:W0:Y:S01]  /*c150*/  SHFL.BFLY PT, R73, R30, 0x2, 0x1f ;  /* 0x0c401f001e497f89 */ /* 0x000e2200000e0000 */
[----:B------:R-:W-:Y:S02]  /*c160*/  ISETP.LT.OR P3, PT, R48, 0x2a, P3 ;  /* 0x0000002a3000780c */ /* 0x000fe40001f61670 */
[----:B------:R-:W-:Y:S02]  /*c170*/  ISETP.GT.AND P4, PT, R50, 0x31, !P4 ;  /* 0x000000313200780c */ /* 0x000fe40006784270 */
[----:B------:R-:W-:-:S02]  /*c180*/  FSEL R51, R46, -INF , !P3 ;  /* 0xff8000002e337808 */ /* 0x000fc40005800000 */
[----:B------:R-:W-:Y:S02]  /*c190*/  ISETP.GT.AND P3, PT, R50, RZ, !P6 ;  /* 0x000000ff3200720c */ /* 0x000fe40007764270 */
[----:B------:R-:W-:Y:S02]  /*c1a0*/  ISETP.NE.AND P6, PT, R52, RZ, PT ;  /* 0x000000ff3400720c */ /* 0x000fe40003fc5270 */
[C---:B------:R-:W-:Y:S02]  /*c1b0*/  ISETP.LT.OR P3, PT, R48.reuse, 0x1, P3 ;  /* 0x000000013000780c */ /* 0x040fe40001f61670 */
[----:B------:R-:W-:Y:S02]  /*c1c0*/  ISETP.LT.OR P4, PT, R48, 0x32, P4 ;  /* 0x000000323000780c */ /* 0x000fe40002781670 */
[----:B------:R-:W-:Y:S02]  /*c1d0*/  FSEL R0, R0, -INF , !P3 ;  /* 0xff80000000007808 */ /* 0x000fe40005800000 */
[----:B------:R-:W-:-:S04]  /*c1e0*/  ISETP.GT.AND P6, PT, R50, 0x39, !P6 ;  /* 0x000000393200780c */ /* 0x000fc800077c4270 */
[----:B------:R-:W-:Y:S02]  /*c1f0*/  ISETP.LT.OR P6, PT, R48, 0x3a, P6 ;  /* 0x0000003a3000780c */ /* 0x000fe400037c1670 */
[----:B0-----:R-:W-:Y:S02]  /*c200*/  FMNMX.FTZ R73, R30, R73, !PT ;  /* 0x000000491e497209 */ /* 0x001fe40007810000 */
[----:B------:R-:W-:-:S03]  /*c210*/  FSEL R77, R32, -INF , !P6 ;  /* 0xff800000204d7808 */ /* 0x000fc60007000000 */
[----:B------:R-:W0:Y:S02]  /*c220*/  SHFL.BFLY PT, R14, R73, 0x1, 0x1f ;  /* 0x0c201f00490e7f89 */ /* 0x000e2400000e0000 */
[----:B0-----:R-:W-:-:S04]  /*c230*/  FMNMX.FTZ R14, R73, R14, !PT ;  /* 0x0000000e490e7209 */ /* 0x001fc80007810000 */
[C---:B------:R-:W-:Y:S01]  /*c240*/  FSETP.NEU.FTZ.AND P3, PT, R14.reuse, -INF , PT ;  /* 0xff8000000e00780b */ /* 0x040fe20003f7d000 */
[----:B------:R-:W-:-:S05]  /*c250*/  FMUL.FTZ R28, R14, R20 ;  /* 0x000000140e1c7220 */ /* 0x000fca0000410000 */
[----:B------:R-:W-:Y:S02]  /*c260*/  FSEL R36, R28, RZ, P3 ;  /* 0x000000ff1c247208 */ /* 0x000fe40001800000 */
[----:B------:R-:W-:Y:S02]  /*c270*/  FMNMX.FTZ R28, R0, R31, !PT ;  /* 0x0000001f001c7209 */ /* 0x000fe40007810000 */
[----:B------:R-:W-:Y:S01]  /*c280*/  ISETP.NE.AND P3, PT, R74, RZ, PT ;  /* 0x000000ff4a00720c */ /* 0x000fe20003f65270 */
[--C-:B------:R-:W-:Y:S01]  /*c290*/  FFMA.FTZ R164, R75, R20, -R36.reuse ;  /* 0x000000144ba47223 */ /* 0x100fe20000010824 */
[----:B------:R-:W-:Y:S01]  /*c2a0*/  FMNMX.FTZ R28, R33, R28, !PT ;  /* 0x0000001c211c7209 */ /* 0x000fe20007810000 */
[-CC-:B------:R-:W-:Y:S01]  /*c2b0*/  FFMA.FTZ R30, R15, R20.reuse, -R36.reuse ;  /* 0x000000140f1e7223 */ /* 0x180fe20000010824 */
[----:B------:R-:W-:Y:S01]  /*c2c0*/  ISETP.GT.AND P3, PT, R50, 0x30, !P3 ;  /* 0x000000303200780c */ /* 0x000fe20005f64270 */
        /* <DEDUP_REMOVED lines=10> */
[----:B------:R-:W-:Y:S01]  /*c370*/  MUFU.EX2 R69, R69 ;  /* 0x0000004500457308 */ /* 0x000fe20000000800 */
[----:B------:R-:W-:Y:S01]  /*c380*/  FSEL R75, R24, -INF , !P4 ;  /* 0xff800000184b7808 */ /* 0x000fe20006000000 */
[--C-:B------:R-:W-:Y:S01]  /*c390*/  FFMA.FTZ R24, R71, R20, -R36.reuse ;  /* 0x0000001447187223 */ /* 0x100fe20000010824 */
[----:B------:R-:W-:Y:S01]  /*c3a0*/  FMNMX.FTZ R28, R41, R28, !PT ;  /* 0x0000001c291c7209 */ /* 0x000fe20007810000 */
[-CC-:B------:R-:W-:Y:S01]  /*c3b0*/  FFMA.FTZ R27, R27, R20.reuse, -R36.reuse ;  /* 0x000000141b1b7223 */ /* 0x180fe20000010824 */
[----:B------:R-:W-:Y:S01]  /*c3c0*/  FSEL R71, R34, -INF , !P5 ;  /* 0xff80000022477808 */ /* 0x000fe20006800000 */
        /* <DEDUP_REMOVED lines=12> */
[----:B------:R-:W-:Y:S01]  /*c490*/  FFMA.FTZ R29, R29, R20, -R36 ;  /* 0x000000141d1d7223 */ /* 0x000fe20000010824 */
[----:B------:R-:W-:-:S04]  /*c4a0*/  FMNMX.FTZ R28, R49, R28, !PT ;  /* 0x0000001c311c7209 */ /* 0x000fc80007810000 */
[----:B------:R-:W-:Y:S01]  /*c4b0*/  FMNMX.FTZ R28, R51, R28, !PT ;  /* 0x0000001c331c7209 */ /* 0x000fe20007810000 */
[----:B------:R-:W-:Y:S01]  /*c4c0*/  MUFU.EX2 R65, R65 ;  /* 0x0000004100417308 */ /* 0x000fe20000000800 */
[----:B0-----:R-:W-:Y:S01]  /*c4d0*/  FADD.FTZ R44, R164, R79 ;  /* 0x0000004fa42c7221 */ /* 0x001fe20000010000 */
[----:B------:R-:W-:Y:S02]  /*c4e0*/  F2FP.F16.F32.PACK_AB R164, R79, R164 ;  /* 0x000000a44fa4723e */ /* 0x000fe400000000ff */
[----:B------:R-:W-:-:S04]  /*c4f0*/  FMNMX.FTZ R28, R73, R28, !PT ;  /* 0x0000001c491c7209 */ /* 0x000fc80007810000 */
[----:B------:R-:W-:Y:S01]  /*c500*/  FMNMX.FTZ R28, R75, R28, !PT ;  /* 0x0000001c4b1c7209 */ /* 0x000fe20007810000 */
[----:B------:R-:W-:Y:S01]  /*c510*/  MUFU.EX2 R160, R63 ;  /* 0x0000003f00a07308 */ /* 0x000fe20000000800 */
[----:B-1----:R-:W-:Y:S02]  /*c520*/  F2FP.F16.F32.PACK_AB R166, R26, R69 ;  /* 0x000000451aa6723e */ /* 0x002fe400000000ff */
[----:B------:R-:W-:-:S04]  /*c530*/  FMNMX.FTZ R28, R71, R28, !PT ;  /* 0x0000001c471c7209 */ /* 0x000fc80007810000 */
[----:B------:R-:W-:Y:S01]  /*c540*/  FMNMX.FTZ R28, R77, R28, !PT ;  /* 0x0000001c4d1c7209 */ /* 0x000fe20007810000 */
[----:B------:R-:W-:Y:S04]  /*c550*/  MUFU.EX2 R61, R61 ;  /* 0x0000003d003d7308 */ /* 0x000fe80000000800 */
[----:B------:R-:W0:Y:S04]  /*c560*/  SHFL.BFLY PT, R67, R28, 0x2, 0x1f ;  /* 0x0c401f001c437f89 */ /* 0x000e2800000e0000 */
[----:B------:R-:W-:Y:S08]  /*c570*/  MUFU.EX2 R162, R59 ;  /* 0x0000003b00a27308 */ /* 0x000ff00000000800 */
[----:B------:R-:W-:Y:S08]  /*c580*/  MUFU.EX2 R57, R57 ;  /* 0x0000003900397308 */ /* 0x000ff00000000800 */
[----:B------:R-:W-:Y:S01]  /*c590*/  MUFU.EX2 R156, R55 ;  /* 0x00000037009c7308 */ /* 0x000fe20000000800 */
[----:B0-----:R-:W-:-:S07]  /*c5a0*/  FMNMX.FTZ R67, R28, R67, !PT ;  /* 0x000000431c437209 */ /* 0x001fce0007810000 */
[----:B------:R0:W-:Y:S01]  /*c5b0*/  MUFU.EX2 R28, R27 ;  /* 0x0000001b001c7308 */ /* 0x0001e20000000800 */
[----:B------:R-:W1:Y:S07]  /*c5c0*/  SHFL.BFLY PT, R24, R67, 0x1, 0x1f ;  /* 0x0c201f0043187f89 */ /* 0x000e6e00000e0000 */
[----:B------:R-:W2:Y:S01]  /*c5d0*/  MUFU.EX2 R53, R53 ;  /* 0x0000003500357308 */ /* 0x000ea20000000800 */
[----:B0-----:R-:W-:-:S04]  /*c5e0*/  FADD.FTZ R27, R69, R44 ;  /* 0x0000002c451b7221 */ /* 0x001fc80000010000 */
[----:B------:R-:W-:-:S03]  /*c5f0*/  FADD.FTZ R46, R26, R27 ;  /* 0x0000001b1a2e7221 */ /* 0x000fc60000010000 */
[----:B------:R-:W-:Y:S08]  /*c600*/  MUFU.EX2 R25, R25 ;  /* 0x0000001900197308 */ /* 0x000ff00000000800 */
[----:B------:R-:W0:Y:S01]  /*c610*/  MUFU.EX2 R30, R30 ;  /* 0x0000001e001e7308 */ /* 0x000e220000000800 */
[----:B-1----:R-:W-:Y:S02]  /*c620*/  FMNMX.FTZ R15, R67, R24, !PT ;  /* 0x00000018430f7209 */ /* 0x002fe40007810000 */
[----:B--2---:R-:W-:-:S02]  /*c630*/  F2FP.F16.F32.PACK_AB R158, R28, R53 ;  /* 0x000000351c9e723e */ /* 0x004fc400000000ff */
        /* <DEDUP_REMOVED lines=21> */
[----:B------:R-:W-:Y:S01]  /*c790*/  FFMA.FTZ R32, R77, R20, -R32 ;  /* 0x000000144d207223 */ /* 0x000fe20000010820 */
[----:B0-----:R-:W-:-:S04]  /*c7a0*/  F2FP.F16.F32.PACK_AB R152, R30, R25 ;  /* 0x000000191e98723e */ /* 0x001fc800000000ff */
[----:B------:R-:W0:Y:S08]  /*c7b0*/  MUFU.EX2 R33, R33 ;  /* 0x0000002100217308 */ /* 0x000e300000000800 */
[----:B------:R-:W2:Y:S01]  /*c7c0*/  MUFU.EX2 R34, R35 ;  /* 0x0000002300227308 */ /* 0x000ea20000000800 */
[----:B-1----:R-:W-:Y:S01]  /*c7d0*/  FADD.FTZ R44, R0, R31 ;  /* 0x0000001f002c7221 */ /* 0x002fe20000010000 */
[----:B------:R-:W-:-:S06]  /*c7e0*/  F2FP.F16.F32.PACK_AB R165, R31, R0 ;  /* 0x000000001fa5723e */ /* 0x000fcc00000000ff */
[----:B------:R-:W-:Y:S01]  /*c7f0*/  MUFU.EX2 R37, R37 ;  /* 0x0000002500257308 */ /* 0x000fe20000000800 */
[----:B0-----:R-:W-:-:S07]  /*c800*/  FADD.FTZ R27, R33, R44 ;  /* 0x0000002c211b7221 */ /* 0x001fce0000010000 */
[----:B------:R-:W0:Y:S01]  /*c810*/  MUFU.EX2 R36, R39 ;  /* 0x0000002700247308 */ /* 0x000e220000000800 */
[----:B--2---:R-:W-:-:S05]  /*c820*/  F2FP.F16.F32.PACK_AB R167, R34, R33 ;  /* 0x0000002122a7723e */ /* 0x004fca00000000ff */
[----:B------:R1:W-:Y:S02]  /*c830*/  STSM.16.M88.4 [R196+0x26800], R164 ;  /* 0x026800a4c4007844 */ /* 0x0003e40000000200 */
[----:B------:R-:W-:Y:S08]  /*c840*/  MUFU.EX2 R41, R41 ;  /* 0x0000002900297308 */ /* 0x000ff00000000800 */
[----:B------:R2:W3:Y:S01]  /*c850*/  MUFU.EX2 R24, R29 ;  /* 0x0000001d00187308 */ /* 0x0004e20000000800 */
[----:B0-----:R-:W-:-:S07]  /*c860*/  F2FP.F16.F32.PACK_AB R161, R36, R37 ;  /* 0x0000002524a1723e */ /* 0x001fce00000000ff */
[----:B------:R-:W0:Y:S01]  /*c870*/  MUFU.EX2 R38, R43 ;  /* 0x0000002b00267308 */ /* 0x000e220000000800 */
[----:B--2---:R-:W-:Y:S01]  /*c880*/  FADD.FTZ R29, R65, R46 ;  /* 0x0000002e411d7221 */ /* 0x004fe20000010000 */
[----:B------:R-:W-:-:S03]  /*c890*/  FADD.FTZ R46, R34, R27 ;  /* 0x0000001b222e7221 */ /* 0x000fc60000010000 */
[C---:B------:R-:W-:Y:S01]  /*c8a0*/  FADD.FTZ R48, R160.reuse, R29 ;  /* 0x0000001da0307221 */ /* 0x040fe20000010000 */
[----:B------:R-:W-:Y:S01]  /*c8b0*/  FADD.FTZ R27, R37, R46 ;  /* 0x0000002e251b7221 */ /* 0x000fe20000010000 */
[----:B------:R-:W-:Y:S01]  /*c8c0*/  F2FP.F16.F32.PACK_AB R160, R160, R65 ;  /* 0x00000041a0a0723e */ /* 0x000fe200000000ff */
[----:B------:R-:W2:Y:S01]  /*c8d0*/  MUFU.EX2 R45, R45 ;  /* 0x0000002d002d7308 */ /* 0x000ea20000000800 */
[----:B------:R-:W-:Y:S01]  /*c8e0*/  FADD.FTZ R29, R61, R48 ;  /* 0x000000303d1d7221 */ /* 0x000fe20000010000 */
[----:B------:R-:W-:Y:S01]  /*c8f0*/  FADD.FTZ R46, R36, R27 ;  /* 0x0000001b242e7221 */ /* 0x000fe20000010000 */
[----:B---3--:R-:W-:Y:S02]  /*c900*/  F2FP.F16.F32.PACK_AB R154, R24, R3 ;  /* 0x00000003189a723e */ /* 0x008fe400000000ff */
[C---:B------:R-:W-:Y:S01]  /*c910*/  FADD.FTZ R48, R162.reuse, R29 ;  /* 0x0000001da2307221 */ /* 0x040fe20000010000 */
[----:B------:R-:W-:Y:S01]  /*c920*/  FADD.FTZ R27, R41, R46 ;  /* 0x0000002e291b7221 */ /* 0x000fe20000010000 */
[----:B------:R-:W-:Y:S01]  /*c930*/  F2FP.F16.F32.PACK_AB R162, R162, R61 ;  /* 0x0000003da2a2723e */ /* 0x000fe200000000ff */
[----:B------:R-:W3:Y:S01]  /*c940*/  MUFU.EX2 R40, R47 ;  /* 0x0000002f00287308 */ /* 0x000ee20000000800 */
[----:B------:R-:W-:Y:S01]  /*c950*/  FADD.FTZ R29, R57, R48 ;  /* 0x00000030391d7221 */ /* 0x000fe20000010000 */
[C---:B0-----:R-:W-:Y:S01]  /*c960*/  FADD.FTZ R26, R38.reuse, R27 ;  /* 0x0000001b261a7221 */ /* 0x041fe20000010000 */
[----:B------:R-:W-:-:S02]  /*c970*/  F2FP.F16.F32.PACK_AB R163, R38, R41 ;  /* 0x0000002926a3723e */ /* 0x000fc400000000ff */
[C---:B------:R-:W-:Y:S01]  /*c980*/  FADD.FTZ R46, R156.reuse, R29 ;  /* 0x0000001d9c2e7221 */ /* 0x040fe20000010000 */
[----:B------:R-:W-:Y:S02]  /*c990*/  F2FP.F16.F32.PACK_AB R156, R156, R57 ;  /* 0x000000399c9c723e */ /* 0x000fe400000000ff */
[----:B------:R-:W0:Y:S01]  /*c9a0*/  MUFU.EX2 R49, R49 ;  /* 0x0000003100317308 */ /* 0x000e220000000800 */
[----:B--2---:R-:W-:Y:S01]  /*c9b0*/  FADD.FTZ R27, R45, R26 ;  /* 0x0000001a2d1b7221 */ /* 0x004fe20000010000 */
[----:B------:R1:W-:Y:S06]  /*c9c0*/  STSM.16.M88.4 [R199], R160 ;  /* 0x000000a0c7007844 */ /* 0x0003ec0000000200 */
[----:B------:R-:W2:Y:S01]  /*c9d0*/  MUFU.EX2 R42, R51 ;  /* 0x00000033002a7308 */ /* 0x000ea20000000800 */
[C---:B---3--:R-:W-:Y:S01]  /*c9e0*/  FADD.FTZ R0, R40.reuse, R27 ;  /* 0x0000001b28007221 */ /* 0x048fe20000010000 */
[----:B------:R-:W-:Y:S01]  /*c9f0*/  FADD.FTZ R27, R53, R46 ;  /* 0x0000002e351b7221 */ /* 0x000fe20000010000 */
[----:B------:R-:W-:-:S03]  /*ca00*/  F2FP.F16.F32.PACK_AB R157, R40, R45 ;  /* 0x0000002d289d723e */ /* 0x000fc600000000ff */
[----:B------:R-:W-:Y:S02]  /*ca10*/  FADD.FTZ R28, R28, R27 ;  /* 0x0000001b1c1c7221 */ /* 0x000fe40000010000 */
[----:B------:R-:W-:Y:S01]  /*ca20*/  MUFU.EX2 R73, R73 ;  /* 0x0000004900497308 */ /* 0x000fe20000000800 */
[----:B0-----:R-:W-:Y:S01]  /*ca30*/  FADD.FTZ R29, R49, R0 ;  /* 0x00000000311d7221 */ /* 0x001fe20000010000 */
[----:B------:R-:W-:-:S04]  /*ca40*/  FADD.FTZ R25, R25, R28 ;  /* 0x0000001c19197221 */ /* 0x000fc80000010000 */
[----:B------:R-:W-:Y:S02]  /*ca50*/  FADD.FTZ R30, R30, R25 ;  /* 0x000000191e1e7221 */ /* 0x000fe40000010000 */
[----:B------:R-:W0:Y:S01]  /*ca60*/  MUFU.EX2 R44, R75 ;  /* 0x0000004b002c7308 */ /* 0x000e220000000800 */
[C---:B--2---:R-:W-:Y:S01]  /*ca70*/  F2FP.F16.F32.PACK_AB R159, R42.reuse, R49 ;  /* 0x000000312a9f723e */ /* 0x044fe200000000ff */
[----:B------:R-:W-:Y:S01]  /*ca80*/  FADD.FTZ R42, R42, R29 ;  /* 0x0000001d2a2a7221 */ /* 0x000fe20000010000 */
[----:B------:R-:W-:-:S03]  /*ca90*/  FADD.FTZ R3, R3, R30 ;  /* 0x0000001e03037221 */ /* 0x000fc60000010000 */
[----:B------:R1:W-:Y:S01]  /*caa0*/  STSM.16.M88.4 [R197], R156 ;  /* 0x0000009cc5007844 */ /* 0x0003e20000000200 */
[----:B------:R-:W-:Y:S01]  /*cab0*/  FADD.FTZ R0, R24, R3 ;  /* 0x0000000318007221 */ /* 0x000fe20000010000 */
[----:B------:R-:W-:Y:S08]  /*cac0*/  MUFU.EX2 R71, R71 ;  /* 0x0000004700477308 */ /* 0x000ff00000000800 */
[----:B------:R-:W2:Y:S01]  /*cad0*/  MUFU.EX2 R32, R32 ;  /* 0x0000002000207308 */ /* 0x000ea20000000800 */
[----:B0-----:R-:W-:Y:S01]  /*cae0*/  F2FP.F16.F32.PACK_AB R153, R44, R73 ;  /* 0x000000492c99723e */ /* 0x001fe200000000ff */
[----:B------:R-:W-:-:S04]  /*caf0*/  FADD.FTZ R73, R73, R42 ;  /* 0x0000002a49497221 */ /* 0x000fc80000010000 */
[----:B------:R-:W-:Y:S01]  /*cb00*/  FADD.FTZ R44, R44, R73 ;  /* 0x000000492c2c7221 */ /* 0x000fe20000010000 */
[----:B--2---:R-:W-:-:S03]  /*cb10*/  F2FP.F16.F32.PACK_AB R155, R32, R71 ;  /* 0x00000047209b723e */ /* 0x004fc600000000ff */
[----:B------:R-:W-:Y:S02]  /*cb20*/  FADD.FTZ R71, R71, R44 ;  /* 0x0000002c47477221 */ /* 0x000fe40000010000 */
[----:B------:R1:W-:Y:S02]  /*cb30*/  STSM.16.M88.4 [R198], R152 ;  /* 0x00000098c6007844 */ /* 0x0003e40000000200 */
[----:B------:R-:W-:Y:S01]  /*cb40*/  FADD.FTZ R3, R32, R71 ;  /* 0x0000004720037221 */ /* 0x000fe20000010000 */
[----:B------:R-:W-:Y:S06]  /*cb50*/  @!P0 BRA `(.L_x_5783) ;  /* 0x0000000000048947 */ /* 0x000fec0003800000 */
[----:B------:R-:W-:Y:S01]  /*cb60*/  BPT.TRAP 0x1 ;  /* 0x000000040000795c */ /* 0x000fe20000300000 */
.L_x_5783:
[----:B------:R0:W2:Y:S01]  /*cb70*/  SYNCS.PHASECHK.TRANS64.TRYWAIT P3, [R12+URZ+0x28c50], R21 ;  /* 0x028c50150c0075a7 */ /* 0x0000a2000806017f */
[----:B------:R-:W-:Y:S05]  /*cb80*/  @!P0 BRA `(.L_x_5784) ;  /* 0x0000000000048947 */ /* 0x000fea0003800000 */
[----:B------:R-:W-:Y:S01]  /*cb90*/  BPT.TRAP 0x1 ;  /* 0x000000040000795c */ /* 0x000fe20000300000 */
.L_x_5784:
[----:B------:R-:W3:Y:S01]  /*cba0*/  @P2 LDC R27, c[0x0][0x44c] ;  /* 0x00011300ff1b2b82 */ /* 0x000ee20000000800 */
[----:B------:R-:W-:Y:S01]  /*cbb0*/  ULDC UR40, c[0x0][0x9e4] ;  /* 0x0002790000287ab9 */ /* 0x000fe20000000800 */
[----:B------:R-:W-:Y:S01]  /*cbc0*/  ULDC UR44, c[0x0][0x9d8] ;  /* 0x00027600002c7ab9 */ /* 0x000fe20000000800 */
[----:B------:R-:W-:Y:S01]  /*cbd0*/  ULDC UR39, c[0x0][0x988] ;  /* 0x0002620000277ab9 */ /* 0x000fe20000000800 */
[----:B------:R-:W-:Y:S01]  /*cbe0*/  ULDC UR41, c[0x0][0x9e0] ;  /* 0x0002780000297ab9 */ /* 0x000fe20000000800 */
[----:B------:R-:W-:Y:S01]  /*cbf0*/  BSSY B0, `(.L_x_5785) ;  /* 0x0000006000007945 */ /* 0x000fe20003800000 */
[----:B------:R-:W-:Y:S02]  /*cc00*/  IMAD R28, R18, 0x1000, R190 ;  /* 0x00001000121c7824 */ /* 0x000fe400078e02be */
[----:B------:R-:W4:Y:S01]  /*cc10*/  @P2 LDC R30, c[0x0][0x450] ;  /* 0x00011400ff1e2b82 */ /* 0x000f220000000800 */
[----:B--2---:R-:W-:Y:S05]  /*cc20*/  @P3 BRA `(.L_x_5786) ;  /* 0x0000000000083947 */ /* 0x004fea0003800000 */
[----:B------:R-:W2:Y:S02]  /*cc30*/  SYNCS.PHASECHK.TRANS64.TRYWAIT P3, [R12+URZ+0x28c50], R21 ;  /* 0x028c50150c0075a7 */ /* 0x000ea4000806017f */
[----:B--2---:R-:W-:Y:S05]  /*cc40*/  @!P3 BRA `(.L_x_5787) ;  /* 0x0000017400ecb947 */ /* 0x004fea0003800000 */
.L_x_5786:
[----:B------:R-:W-:Y:S05]  /*cc50*/  BSYNC B0 ;  /* 0x0000000000007941 */ /* 0x000fea0003800000 */
.L_x_5785:
[----:B------:R-:W-:Y:S01]  /*cc60*/  IMAD.MOV.U32 R24, RZ, RZ, R28 ;  /* 0x000000ffff187224 */ /* 0x000fe200078e001c */
[----:B------:R-:W-:Y:S01]  /*cc70*/  UISETP.NE.AND UP0, UPT, UR48, URZ, UPT ;  /* 0x0000003f3000728c */ /* 0x000fe2000bf05270 */
[----:B------:R-:W-:Y:S02]  /*cc80*/  IMAD.MOV.U32 R25, RZ, RZ, 0x40000040 ;  /* 0x40000040ff197424 */ /* 0x000fe400078e00ff */
[----:B---3--:R-:W-:Y:S01]  /*cc90*/  @P2 IMAD.HI.U32 R27, R192, R27, RZ ;  /* 0x0000001bc01b2227 */ /* 0x008fe200078e00ff */
[----:B------:R-:W-:Y:S02]  /*cca0*/  R2UR UR6, R24 ;  /* 0x00000000180672ca */ /* 0x000fe400000e0000 */
[C---:B------:R-:W-:Y:S01]  /*ccb0*/  R2UR UR7, R25.reuse ;  /* 0x00000000190772ca */ /* 0x040fe200000e0000 */
[----:B0-2---:R-:W-:Y:S01]  /*ccc0*/  IMAD.MOV.U32 R21, RZ, RZ, R192 ;  /* 0x000000ffff157224 */ /* 0x005fe200078e00c0 */
[----:B----4-:R-:W-:Y:S01]  /*ccd0*/  @P2 SHF.R.U32.HI R21, RZ, R30, R27 ;  /* 0x0000001eff152219 */ /* 0x010fe2000001161b */
[C---:B------:R-:W-:Y:S01]  /*cce0*/  VIADD R24, R28.reuse, 0x80 ;  /* 0x000000801c187836 */ /* 0x040fe20000000000 */
[----:B------:R-:W-:Y:S01]  /*ccf0*/  R2UR UR11, R25 ;  /* 0x00000000190b72ca */ /* 0x000fe200000e0000 */
[C---:B------:R-:W-:Y:S01]  /*cd00*/  VIADD R26, R28.reuse, 0x100 ;  /* 0x000001001c1a7836 */ /* 0x040fe20000000000 */
[----:B------:R-:W-:Y:S01]  /*cd10*/  PLOP3.LUT P3, PT, PT, PT, UP0, 0x40, 0x0 ;  /* 0x000000000000781c */ /* 0x000fe20003f6e808 */
[----:B------:R-:W-:Y:S01]  /*cd20*/  VIADD R28, R28, 0x180 ;  /* 0x000001801c1c7836 */ /* 0x000fe20000000000 */
[----:B------:R-:W-:Y:S01]  /*cd30*/  R2UR UR10, R24 ;  /* 0x00000000180a72ca */ /* 0x000fe200000e0000 */
[----:B------:R-:W-:Y:S01]  /*cd40*/  IMAD.MOV.U32 R27, RZ, RZ, 0x40000040 ;  /* 0x40000040ff1b7424 */ /* 0x000fe200078e00ff */
[----:B------:R-:W-:Y:S01]  /*cd50*/  R2UR UR14, R26 ;  /* 0x000000001a0e72ca */ /* 0x000fe200000e0000 */
[----:B------:R-:W-:Y:S01]  /*cd60*/  IMAD.MOV.U32 R29, RZ, RZ, 0x40000040 ;  /* 0x40000040ff1d7424 */ /* 0x000fe200078e00ff */
[----:B------:R-:W-:Y:S01]  /*cd70*/  R2UR UR18, R28 ;  /* 0x000000001c1272ca */ /* 0x000fe200000e0000 */
[----:B------:R-:W-:Y:S01]  /*cd80*/  @!P1 VIADD R12, R12, 0x28c60 ;  /* 0x00028c600c0c9836 */ /* 0x000fe20000000000 */
[----:B------:R-:W-:-:S02]  /*cd90*/  R2UR UR15, R27 ;  /* 0x000000001b0f72ca */ /* 0x000fc400000e0000 */
[----:B------:R-:W-:Y:S02]  /*cda0*/  R2UR UR19, R29 ;  /* 0x000000001d1372ca */ /* 0x000fe400000e0000 */
[----:B-----5:R-:W-:Y:S01]  /*cdb0*/  WARPGROUP.ARRIVE ;  /* 0x00000000000079c5 */ /* 0x020fe20000000000 */
[----:B------:R-:W-:Y:S02]  /*cdc0*/  @!P1 PRMT R12, RZ, 0x654, R12 ;  /* 0x00000654ff0c9816 */ /* 0x000fe4000000000c */
[----:B------:R-:W-:-:S03]  /*cdd0*/  IADD3 R21, R21, R23, -R22 ;  /* 0x0000001715157210 */ /* 0x000fc60007ffe816 */
        /* <DEDUP_REMOVED lines=19> */
[----:B0-----:R-:W0:Y:S01]  /*cf10*/  FENCE.VIEW.ASYNC.S ;  /* 0x00000000000073c6 */ /* 0x001e220000000000 */
[----:B-1----:R-:W-:Y:S01]  /*cf20*/  VIADD R152, R21, UR46 ;  /* 0x0000002e15987c36 */ /* 0x002fe20008000000 */
[----:B0-----:R-:W-:Y:S01]  /*cf30*/  NOP ;  /* 0x0000000000007918 */ /* 0x001fe20000000000 */
[----:B------:R-:W-:Y:S06]  /*cf40*/  BAR.ARV 0xe, 0x100 ;  /* 0x0384000000007b1d */ /* 0x000fec0000002000 */
[----:B------:R0:W-:Y:S02]  /*cf50*/  @!P1 SYNCS.ARRIVE.TRANS64.RED.A1T0 RZ, [R12+URZ], RZ ;  /* 0x000000ff0cff99a7 */ /* 0x0001e4000810043f */
[----:B0-----:R-:W-:Y:S01]  /*cf60*/  VIADD R12, R168, 0xfffffffe ;  /* 0xfffffffea80c7836 */ /* 0x001fe20000000000 */
[----:B------:R-:W-:Y:S06]  /*cf70*/  @P3 BRA `(.L_x_5788) ;  /* 0x0000000000543947 */ /* 0x000fec0003800000 */
[C---:B------:R-:W-:Y:S01]  /*cf80*/  ISETP.GT.AND P3, PT, R21.reuse, RZ, PT ;  /* 0x000000ff1500720c */ /* 0x040fe20003f64270 */
[----:B------:R-:W-:Y:S01]  /*cf90*/  BSSY B0, `(.L_x_5789) ;  /* 0x0000010000007945 */ /* 0x000fe20003800000 */
[----:B------:R-:W-:-:S11]  /*cfa0*/  VIADD R153, R21, 0xffffffff ;  /* 0xffffffff15997836 */ /* 0x000fd60000000000 */
[----:B------:R-:W-:Y:S05]  /*cfb0*/  @P3 BRA `(.L_x_5790) ;  /* 0x0000000000203947 */ /* 0x000fea0003800000 */
[----:B------:R-:W-:Y:S01]  /*cfc0*/  UISETP.NE.AND UP0, UPT, UR47, 0x1, UPT ;  /* 0x000000012f00788c */ /* 0x000fe2000bf05270 */
[----:B------:R-:W-:-:S05]  /*cfd0*/  IMAD.MOV R21, RZ, RZ, -R21 ;  /* 0x000000ffff157224 */ /* 0x000fca00078e0a15 */
[----:B------:R-:W-:-:S05]  /*cfe0*/  PLOP3.LUT P3, PT, PT, PT, UP0, 0x80, 0x0 ;  /* 0x000000000000781c */ /* 0x000fca0003f6f008 */
[----:B------:R-:W-:-:S08]  /*cff0*/  @UP0 ULDC.64 UR4, c[0x0][0x9e8] ;  /* 0x00027a0000040ab9 */ /* 0x000fd00000000a00 */
[----:B------:R-:W-:-:S05]  /*d000*/  @P3 IMAD.HI.U32 R153, R21, UR4, RZ ;  /* 0x0000000415993c27 */ /* 0x000fca000f8e00ff */
[----:B------:R-:W-:-:S04]  /*d010*/  @P3 SHF.R.U32.HI R21, RZ, UR5, R153 ;  /* 0x00000005ff153c19 */ /* 0x000fc80008011699 */
[----:B------:R-:W-:Y:S01]  /*d020*/  LOP3.LUT R153, RZ, R21, RZ, 0x33, !PT ;  /* 0x00000015ff997212 */ /* 0x000fe200078e33ff */
[----:B------:R-:W-:Y:S06]  /*d030*/  BRA `(.L_x_5791) ;  /* 0x0000000000147947 */ /* 0x000fec0003800000 */
.L_x_5790:
[----:B------:R-:W-:-:S06]  /*d040*/  UISETP.NE.AND UP0, UPT, UR47, 0x1, UPT ;  /* 0x000000012f00788c */ /* 0x000fcc000bf05270 */
[----:B------:R-:W-:-:S05]  /*d050*/  PLOP3.LUT P3, PT, PT, PT, UP0, 0x80, 0x0 ;  /* 0x000000000000781c */ /* 0x000fca0003f6f008 */
[----:B------:R-:W-:-:S08]  /*d060*/  @UP0 ULDC.64 UR4, c[0x0][0x9e8] ;  /* 0x00027a0000040ab9 */ /* 0x000fd00000000a00 */
[----:B------:R-:W-:-:S05]  /*d070*/  @P3 IMAD.HI.U32 R21, R153, UR4, RZ ;  /* 0x0000000499153c27 */ /* 0x000fca000f8e00ff */
[----:B------:R-:W-:-:S07]  /*d080*/  @P3 SHF.R.U32.HI R153, RZ, UR5, R21 ;  /* 0x00000005ff993c19 */ /* 0x000fce0008011615 */
.L_x_5791:
[----:B------:R-:W-:Y:S05]  /*d090*/  BSYNC B0 ;  /* 0x0000000000007941 */ /* 0x000fea0003800000 */
.L_x_5789:
[----:B------:R-:W-:-:S04]  /*d0a0*/  IMAD.U32 R21, RZ, RZ, UR47 ;  /* 0x0000002fff157e24 */ /* 0x000fc8000f8e00ff */
[----:B------:R-:W-:-:S05]  /*d0b0*/  IMAD R153, R153, R21, UR47 ;  /* 0x0000002f99997e24 */ /* 0x000fca000f8e0215 */
[----:B------:R-:W-:-:S07]  /*d0c0*/  VIMNMX R152, R152, R153, PT ;  /* 0x0000009998987248 */ /* 0x000fce0003fe0100 */
.L_x_5788:
        /* <DEDUP_REMOVED lines=8> */
.L_x_5813:
[----:B------:R-:W-:-:S05]  /*d150*/  VIADD R214, R18, 0x1 ;  /* 0x0000000112d67836 */ /* 0x000fca0000000000 */
[----:B------:R-:W-:-:S04]  /*d160*/  ISETP.NE.AND P3, PT, R214, 0x2, PT ;  /* 0x00000002d600780c */ /* 0x000fc80003f65270 */
[----:B------:R-:W-:Y:S02]  /*d170*/  SEL R20, RZ, 0x1, P3 ;  /* 0x00000001ff147807 */ /* 0x000fe40001800000 */
[----:B------:R-:W-:Y:S02]  /*d180*/  SEL R214, R214, RZ, P3 ;  /* 0x000000ffd6d67207 */ /* 0x000fe40001800000 */
[----:B------:R-:W-:Y:S01]  /*d190*/  LOP3.LUT R19, R19, R20, RZ, 0x3c, !PT ;  /* 0x0000001413137212 */ /* 0x000fe200078e3cff */
[----:B0-----:R-:W-:Y:S06]  /*d1a0*/  @!P0 BRA `(.L_x_5795) ;  /* 0x0000000000048947 */ /* 0x001fec0003800000 */
[----:B------:R-:W-:Y:S01]  /*d1b0*/  BPT.TRAP 0x1 ;  /* 0x000000040000795c */ /* 0x000fe20000300000 */
.L_x_5795:
[----:B------:R-:W-:Y:S01]  /*d1c0*/  IMAD R215, R214, 0x8, R2 ;  /* 0x00000008d6d77824 */ /* 0x000fe200078e0202 */
[----:B------:R-:W-:-:S04]  /*d1d0*/  SHF.L.U32 R216, R19, 0x1f, RZ ;  /* 0x0000001f13d87819 */ /* 0x000fc800000006ff */
[----:B------:R0:W1:Y:S01]  /*d1e0*/  SYNCS.PHASECHK.TRANS64.TRYWAIT P3, [R215+URZ+0x28c30], R216 ;  /* 0x028c30d8d70075a7 */ /* 0x000062000806017f */
[----:B------:R-:W-:Y:S05]  /*d1f0*/  @!P0 BRA `(.L_x_5796) ;  /* 0x0000000000048947 */ /* 0x000fea0003800000 */
[----:B------:R-:W-:Y:S01]  /*d200*/  BPT.TRAP 0x1 ;  /* 0x000000040000795c */ /* 0x000fe20000300000 */
.L_x_5796:
[----:B------:R-:W-:Y:S01]  /*d210*/  BSSY B2, `(.L_x_5797) ;  /* 0x0000006000027945 */ /* 0x000fe20003800000 */
[----:B------:R-:W-:Y:S02]  /*d220*/  IMAD R20, R214, 0x200, R13 ;  /* 0x00000200d6147824 */ /* 0x000fe400078e020d */
[----:B------:R-:W-:Y:S01]  /*d230*/  IMAD.MOV.U32 R21, RZ, RZ, 0x40000040 ;  /* 0x40000040ff157424 */ /* 0x000fe200078e00ff */
[----:B-1----:R-:W-:Y:S06]  /*d240*/  @P3 BRA `(.L_x_5798) ;  /* 0x0000000000083947 */ /* 0x002fec0003800000 */
[----:B------:R-:W1:Y:S02]  /*d250*/  SYNCS.PHASECHK.TRANS64.TRYWAIT P3, [R215+URZ+0x28c30], R216 ;  /* 0x028c30d8d70075a7 */ /* 0x000e64000806017f */
[----:B-1----:R-:W-:Y:S05]  /*d260*/  @!P3 BRA `(.L_x_5799) ;  /* 0x000001700078b947 */ /* 0x002fea0003800000 */
.L_x_5798:
[----:B------:R-:W-:Y:S05]  /*d270*/  BSYNC B2 ;  /* 0x0000000000027941 */ /* 0x000fea0003800000 */
.L_x_5797:
[C---:B------:R-:W-:Y:S01]  /*d280*/  R2UR UR6, R20.reuse ;  /* 0x00000000140672ca */ /* 0x040fe200000e0000 */
[----:B------:R-:W-:Y:S01]  /*d290*/  WARPGROUP.ARRIVE ;  /* 0x00000000000079c5 */ /* 0x000fe20000000000 */
[----:B------:R-:W-:Y:S01]  /*d2a0*/  R2UR UR7, R21 ;  /* 0x00000000150772ca */ /* 0x000fe200000e0000 */
[----:B------:R-:W-:Y:S01]  /*d2b0*/  VIADD R206, R20, 0x2 ;  /* 0x0000000214ce7836 */ /* 0x000fe20000000000 */
[----:B------:R-:W-:Y:S01]  /*d2c0*/  R2UR UR4, R4 ;  /* 0x00000000040472ca */ /* 0x000fe200000e0000 */
[----:B------:R-:W-:Y:S01]  /*d2d0*/  IMAD.MOV.U32 R207, RZ, RZ, 0x40000040 ;  /* 0x40000040ffcf7424 */ /* 0x000fe200078e00ff */
[----:B------:R-:W-:Y:S01]  /*d2e0*/  R2UR UR5, R5 ;  /* 0x00000000050572ca */ /* 0x000fe200000e0000 */
[----:B------:R-:W-:Y:S01]  /*d2f0*/  IMAD.MOV.U32 R21, RZ, RZ, 0x40000040 ;  /* 0x40000040ff157424 */ /* 0x000fe200078e00ff */
[----:B------:R-:W-:-:S06]  /*d300*/  UISETP.NE.AND UP0, UPT, UR48, URZ, UPT ;  /* 0x0000003f3000728c */ /* 0x000fcc000bf05270 */
[----:B------:R-:W-:-:S05]  /*d310*/  PLOP3.LUT P3, PT, PT, PT, UP0, 0x40, 0x0 ;  /* 0x000000000000781c */ /* 0x000fca0003f6e808 */
[----:B------:R-:W-:Y:S01]  /*d320*/  HGMMA.64x64x16.F32 R152, gdesc[UR4], RZ, !UPT, gsb0 ;  /* 0x00e00000049879f0 */ /* 0x000fe2000c0008ff */
        /* <DEDUP_REMOVED lines=12> */
[----:B------:R-:W-:Y:S02]  /*d3f0*/  R2UR UR7, R207 ;  /* 0x00000000cf0772ca */ /* 0x000fe400000e0000 */
[----:B------:R-:W-:Y:S02]  /*d400*/  R2UR UR4, R8 ;  /* 0x00000000080472ca */ /* 0x000fe400000e0000 */
[----:B------:R-:W-:Y:S01]  /*d410*/  R2UR UR5, R9 ;  /* 0x00000000090572ca */ /* 0x000fe200000e0000 */
[----:B------:R-:W-:Y:S02]  /*d420*/  WARPGROUP.DEPBAR.LE gsb0, 0x0 ;  /* 0x00008000000079c5 */ /* 0x000fe40000010000 */
[----:B------:R-:W-:-:S10]  /*d430*/  WARPGROUP.ARRIVE ;  /* 0x00000000000079c5 */ /* 0x000fd40000000000 */
[----:B------:R-:W-:Y:S01]  /*d440*/  HGMMA.64x64x16.F32 R152, gdesc[UR4], R152, gsb0 ;  /* 0x00e00000049879f0 */ /* 0x000fe20008000898 */
[----:B------:R-:W-:Y:S02]  /*d450*/  R2UR UR6, R20 ;  /* 0x00000000140672ca */ /* 0x000fe400000e0000 */
[----:B------:R-:W-:Y:S01]  /*d460*/  R2UR UR7, R21 ;  /* 0x00000000150772ca */ /* 0x000fe200000e0000 */
[----:B------:R-:W2:Y:S01]  /*d470*/  @P2 LDC R20, c[0x0][0x450] ;  /* 0x00011400ff142b82 */ /* 0x000ea20000000800 */
[----:B------:R-:W-:Y:S02]  /*d480*/  R2UR UR4, R6 ;  /* 0x00000000060472ca */ /* 0x000fe400000e0000 */
[----:B------:R-:W-:-:S05]  /*d490*/  R2UR UR5, R7 ;  /* 0x00000000070572ca */ /* 0x000fca00000e0000 */
[----:B------:R-:W3:Y:S02]  /*d4a0*/  @P2 LDC R21, c[0x0][0x44c] ;  /* 0x00011300ff152b82 */ /* 0x000ee40000000800 */
[----:B---3--:R-:W-:-:S05]  /*d4b0*/  @P2 IMAD.HI.U32 R21, R206, R21, RZ ;  /* 0x00000015ce152227 */ /* 0x008fca00078e00ff */
[----:B--2---:R-:W-:Y:S01]  /*d4c0*/  @P2 SHF.R.U32.HI R206, RZ, R20, R21 ;  /* 0x00000014ffce2219 */ /* 0x004fe20000011615 */
[----:B------:R-:W-:-:S04]  /*d4d0*/  @!P1 VIADD R20, R215, 0x28c40 ;  /* 0x00028c40d7149836 */ /* 0x000fc80000000000 */
[----:B------:R-:W2:Y:S01]  /*d4e0*/  SHFL.IDX PT, R234, R206, RZ, 0x1c1f ;  /* 0x001c1fffceea7589 */ /* 0x000ea200000e0000 */
[----:B------:R-:W-:Y:S01]  /*d4f0*/  @!P1 PRMT R20, RZ, 0x654, R20 ;  /* 0x00000654ff149816 */ /* 0x000fe20000000014 */
        /* <DEDUP_REMOVED lines=30> */
[----:B------:R-:W-:-:S02]  /*d6e0*/  IMAD.SHL.U32 R178, R12, 0x40, RZ ;  /* 0x000000400cb27824 */ /* 0x000fc400078e00ff */
[----:B------:R-:W-:Y:S01]  /*d6f0*/  FMUL.FTZ R152, R152, UR44 ;  /* 0x0000002c98987c20 */ /* 0x000fe20008410000 */
[----:B------:R-:W-:Y:S01]  /*d700*/  FMUL.FTZ R169, R169, UR44 ;  /* 0x0000002ca9a97c20 */ /* 0x000fe20008410000 */
[----:B------:R-:W-:Y:S01]  /*d710*/  FMUL.FTZ R177, R177, UR44 ;  /* 0x0000002cb1b17c20 */ /* 0x000fe20008410000 */
[----:B------:R-:W-:Y:S01]  /*d720*/  FMUL.FTZ R180, R181, UR44 ;  /* 0x0000002cb5b47c20 */ /* 0x000fe20008410000 */
[----:B------:R-:W-:Y:S01]  /*d730*/  FMUL.FTZ R175, R182, UR44 ;  /* 0x0000002cb6af7c20 */ /* 0x000fe20008410000 */
[----:B------:R-:W-:Y:S01]  /*d740*/  FMUL.FTZ R176, R183, UR44 ;  /* 0x0000002cb7b07c20 */ /* 0x000fe20008410000 */
[----:B------:R-:W-:Y:S01]  /*d750*/  IADD3 R183, -R185, 0x1, -R178 ;  /* 0x00000001b9b77810 */ /* 0x000fe20007ffe9b2 */
[----:B------:R-:W3:Y:S01]  /*d760*/  MUFU.TANH R152, R152 ;  /* 0x0000009800987308 */ /* 0x000ee20000002400 */
[----:B------:R4:W-:Y:S02]  /*d770*/  @!P1 SYNCS.ARRIVE.TRANS64.RED.A1T0 RZ, [R20+URZ], RZ ;  /* 0x000000ff14ff99a7 */ /* 0x0009e4000810043f */
[----:B------:R-:W-:-:S05]  /*d780*/  IADD3 R183, -R22, R183, R23 ;  /* 0x000000b716b77210 */ /* 0x000fca0007ffe117 */
[----:B------:R-:W0:Y:S01]  /*d790*/  MUFU.TANH R207, R207 ;  /* 0x000000cf00cf7308 */ /* 0x000e220000002400 */
[C---:B------:R-:W-:Y:S02]  /*d7a0*/  VIADD R233, R183.reuse, UR41 ;  /* 0x00000029b7e97c36 */ /* 0x040fe40008000000 */
[----:B------:R-:W-:Y:S02]  /*d7b0*/  VIADD R183, R183, UR45 ;  /* 0x0000002db7b77c36 */ /* 0x000fe40008000000 */
[C---:B--2---:R-:W-:Y:S02]  /*d7c0*/  IMAD.IADD R182, R234.reuse, 0x1, R233 ;  /* 0x00000001eab67824 */ /* 0x044fe400078e02e9 */
        /* <DEDUP_REMOVED lines=31> */
[----:B--234-:R-:W-:Y:S05]  /*d9c0*/  @P3 BRA `(.L_x_5800) ;  /* 0x0000000000583947 */ /* 0x01cfea0003800000 */
[----:B------:R-:W-:Y:S01]  /*d9d0*/  IADD3 R234, -R22, R23, R234 ;  /* 0x0000001716ea7210 */ /* 0x000fe20007ffe1ea */
[----:B------:R-:W-:Y:S03]  /*d9e0*/  BSSY B2, `(.L_x_5801) ;  /* 0x0000010000027945 */ /* 0x000fe60003800000 */
        /* <DEDUP_REMOVED lines=10> */
.L_x_5802:
[----:B------:R-:W-:-:S05]  /*da90*/  IMAD.U32 R235, RZ, RZ, UR40 ;  /* 0x00000028ffeb7e24 */ /* 0x000fca000f8e00ff */
[----:B------:R-:W-:-:S13]  /*daa0*/  ISETP.NE.AND P3, PT, R235, 0x1, PT ;  /* 0x00000001eb00780c */ /* 0x000fda0003f65270 */
[----:B------:R-:W2:Y:S02]  /*dab0*/  @P3 LDC.64 R20, c[0x0][0x9e8] ;  /* 0x00027a00ff143b82 */ /* 0x000ea40000000a00 */
[----:B--2---:R-:W-:-:S05]  /*dac0*/  @P3 IMAD.HI.U32 R20, R234, R20, RZ ;  /* 0x00000014ea143227 */ /* 0x004fca00078e00ff */
[----:B------:R-:W-:-:S07]  /*dad0*/  @P3 SHF.R.U32.HI R234, RZ, R21, R20 ;  /* 0x00000015ffea3219 */ /* 0x000fce0000011614 */
.L_x_5803:
[----:B------:R-:W-:Y:S05]  /*dae0*/  BSYNC B2 ;  /* 0x0000000000027941 */ /* 0x000fea0003800000 */
.L_x_5801:
[----:B------:R-:W-:-:S04]  /*daf0*/  IMAD R234, R234, R235, -R178 ;  /* 0x000000ebeaea7224 */ /* 0x000fc800078e0ab2 */
[----:B------:R-:W-:-:S05]  /*db00*/  IMAD.IADD R234, R234, 0x1, -R185 ;  /* 0x00000001eaea7824 */ /* 0x000fca00078e0ab9 */
[----:B------:R-:W-:Y:S02]  /*db10*/  VIMNMX R181, R181, R234, !PT ;  /* 0x000000eab5b57248 */ /* 0x000fe40007fe0100 */
[----:B------:R-:W-:-:S07]  /*db20*/  VIADDMNMX R182, R234, R235, R182, PT ;  /* 0x000000ebeab67246 */ /* 0x000fce00038001b6 */
.L_x_5800:
[----:B------:R-:W-:Y:S01]  /*db30*/  ISETP.GT.AND P3, PT, R12, -0x1, PT ;  /* 0xffffffff0c00780c */ /* 0x000fe20003f64270 */
[----:B------:R-:W2:Y:S01]  /*db40*/  SHFL.IDX PT, R206, R206, 0x1, 0x1c1f ;  /* 0x003c1f00cece7f89 */ /* 0x000ea200000e0000 */
[----:B------:R-:W-:Y:S02]  /*db50*/  UISETP.NE.AND UP0, UPT, UR48, URZ, UPT ;  /* 0x0000003f3000728c */ /* 0x000fe4000bf05270 */
[C---:B------:R-:W-:Y:S02]  /*db60*/  ISETP.GT.AND P4, PT, R181.reuse, RZ, P3 ;  /* 0x000000ffb500720c */ /* 0x040fe40001f84270 */
[C---:B------:R-:W-:Y:S02]  /*db70*/  ISETP.GT.AND P6, PT, R181.reuse, 0x8, P3 ;  /* 0x00000008b500780c */ /* 0x040fe40001fc4270 */
[----:B------:R-:W-:Y:S02]  /*db80*/  ISETP.LT.OR P5, PT, R182, 0x1, P4 ;  /* 0x00000001b600780c */ /* 0x000fe400027a1670 */
[----:B------:R-:W-:-:S02]  /*db90*/  ISETP.GT.AND P4, PT, R181, 0x1, P3 ;  /* 0x00000001b500780c */ /* 0x000fc40001f84270 */
[----:B------:R-:W-:Y:S02]  /*dba0*/  FSEL R152, R152, -INF , !P5 ;  /* 0xff80000098987808 */ /* 0x000fe40006800000 */
[C---:B------:R-:W-:Y:S02]  /*dbb0*/  ISETP.LT.OR P4, PT, R182.reuse, 0x2, P4 ;  /* 0x00000002b600780c */ /* 0x040fe40002781670 */
[----:B------:R-:W-:Y:S02]  /*dbc0*/  ISETP.GT.AND P5, PT, R181, 0x9, P3 ;  /* 0x00000009b500780c */ /* 0x000fe40001fa4270 */
[----:B0-----:R-:W-:Y:S02]  /*dbd0*/  FSEL R207, R207, -INF , !P4 ;  /* 0xff800000cfcf7808 */ /* 0x001fe40006000000 */
[----:B------:R-:W-:Y:S02]  /*dbe0*/  ISETP.GT.AND P4, PT, R181, 0x10, P3 ;  /* 0x00000010b500780c */ /* 0x000fe40001f84270 */
[----:B------:R-:W-:-:S02]  /*dbf0*/  ISETP.LT.OR P6, PT, R182, 0x9, P6 ;  /* 0x00000009b600780c */ /* 0x000fc400037c1670 */
[C---:B------:R-:W-:Y:S01]  /*dc00*/  ISETP.LT.OR P4, PT, R182.reuse, 0x11, P4 ;  /* 0x00000011b600780c */ /* 0x040fe20002781670 */
[--C-:B--2---:R-:W-:Y:S01]  /*dc10*/  IMAD.IADD R233, R233, 0x1, R206.reuse ;  /* 0x00000001e9e97824 */ /* 0x104fe200078e02ce */
[----:B------:R-:W-:Y:S01]  /*dc20*/  ISETP.LT.OR P5, PT, R182, 0xa, P5 ;  /* 0x0000000ab600780c */ /* 0x000fe20002fa1670 */
[----:B------:R-:W-:Y:S01]  /*dc30*/  IMAD.IADD R183, R183, 0x1, R206 ;  /* 0x00000001b7b77824 */ /* 0x000fe200078e02ce */
[----:B------:R-:W-:Y:S02]  /*dc40*/  FSEL R159, R159, -INF , !P4 ;  /* 0xff8000009f9f7808 */ /* 0x000fe40006000000 */
[----:B------:R-:W-:Y:S02]  /*dc50*/  ISETP.GT.AND P4, PT, R181, 0x19, P3 ;  /* 0x00000019b500780c */ /* 0x000fe40001f84270 */
[----:B------:R-:W-:Y:S02]  /*dc60*/  FSEL R230, R230, -INF , !P6 ;  /* 0xff800000e6e67808 */ /* 0x000fe40007000000 */
[----:B------:R-:W-:-:S02]  /*dc70*/  ISETP.LT.OR P4, PT, R182, 0x1a, P4 ;  /* 0x0000001ab600780c */ /* 0x000fc40002781670 */
[----:B------:R-:W-:Y:S02]  /*dc80*/  FSEL R231, R231, -INF , !P5 ;  /* 0xff800000e7e77808 */ /* 0x000fe40006800000 */
[C---:B------:R-:W-:Y:S02]  /*dc90*/  ISETP.GT.AND P6, PT, R181.reuse, 0x11, P3 ;  /* 0x00000011b500780c */ /* 0x040fe40001fc4270 */
[C---:B------:R-:W-:Y:S02]  /*dca0*/  ISETP.GT.AND P5, PT, R181.reuse, 0x18, P3 ;  /* 0x00000018b500780c */ /* 0x040fe40001fa4270 */
[----:B------:R-:W-:Y:S02]  /*dcb0*/  FSEL R164, R164, -INF , !P4 ;  /* 0xff800000a4a47808 */ /* 0x000fe40006000000 */
[----:B------:R-:W-:Y:S02]  /*dcc0*/  ISETP.GT.AND P4, PT, R181, 0x28, P3 ;  /* 0x00000028b500780c */ /* 0x000fe40001f84270 */
[----:B------:R-:W-:-:S02]  /*dcd0*/  ISETP.LT.OR P6, PT, R182, 0x12, P6 ;  /* 0x00000012b600780c */ /* 0x000fc400037c1670 */
[C---:B------:R-:W-:Y:S02]  /*dce0*/  ISETP.LT.OR P5, PT, R182.reuse, 0x19, P5 ;  /* 0x00000019b600780c */ /* 0x040fe40002fa1670 */
[----:B------:R-:W-:Y:S02]  /*dcf0*/  ISETP.LT.OR P4, PT, R182, 0x29, P4 ;  /* 0x00000029b600780c */ /* 0x000fe40002781670 */
[----:B------:R-:W-:Y:S02]  /*dd00*/  FSEL R232, R232, -INF , !P6 ;  /* 0xff800000e8e87808 */ /* 0x000fe40007000000 */
[----:B------:R-:W-:Y:S02]  /*dd10*/  FSEL R163, R163, -INF , !P5 ;  /* 0xff800000a3a37808 */ /* 0x000fe40006800000 */
[C---:B------:R-:W-:Y:S02]  /*dd20*/  ISETP.GT.AND P6, PT, R181.reuse, 0x20, P3 ;  /* 0x00000020b500780c */ /* 0x040fe40001fc4270 */
[----:B------:R-:W-:-:S02]  /*dd30*/  ISETP.GT.AND P5, PT, R181, 0x21, P3 ;  /* 0x00000021b500780c */ /* 0x000fc40001fa4270 */
[----:B------:R-:W-:Y:S02]  /*dd40*/  FSEL R171, R171, -INF , !P4 ;  /* 0xff800000abab7808 */ /* 0x000fe40006000000 */
[----:B------:R-:W-:Y:S02]  /*dd50*/  ISETP.GT.AND P4, PT, R181, 0x31, P3 ;  /* 0x00000031b500780c */ /* 0x000fe40001f84270 */
[C---:B------:R-:W-:Y:S02]  /*dd60*/  ISETP.LT.OR P6, PT, R182.reuse, 0x21, P6 ;  /* 0x00000021b600780c */ /* 0x040fe400037c1670 */
[C---:B------:R-:W-:Y:S02]  /*dd70*/  ISETP.LT.OR P5, PT, R182.reuse, 0x22, P5 ;  /* 0x00000022b600780c */ /* 0x040fe40002fa1670 */
[----:B------:R-:W-:Y:S02]  /*dd80*/  ISETP.LT.OR P4, PT, R182, 0x32, P4 ;  /* 0x00000032b600780c */ /* 0x000fe40002781670 */
[----:B------:R-:W-:-:S02]  /*dd90*/  FSEL R166, R166, -INF , !P6 ;  /* 0xff800000a6a67808 */ /* 0x000fc40007000000 */
[----:B------:R-:W-:Y:S02]  /*dda0*/  FSEL R169, R169, -INF , !P5 ;  /* 0xff800000a9a97808 */ /* 0x000fe40006800000 */
[C---:B------:R-:W-:Y:S02]  /*ddb0*/  ISETP.GT.AND P6, PT, R181.reuse, 0x29, P3 ;  /* 0x00000029b500780c */ /* 0x040fe40001fc4270 */
[----:B------:R-:W-:Y:S02]  /*ddc0*/  ISETP.GT.AND P5, PT, R181, 0x30, P3 ;  /* 0x00000030b500780c */ /* 0x000fe40001fa4270 */
[----:B------:R-:W-:Y:S02]  /*ddd0*/  FSEL R177, R177, -INF , !P4 ;  /* 0xff800000b1b17808 */ /* 0x000fe40006000000 */
[----:B------:R-:W-:Y:S02]  /*dde0*/  PLOP3.LUT P4, PT, PT, PT, UP0, 0x40, 0x0 ;  /* 0x000000000000781c */ /* 0x000fe40003f8e808 */
[----:B------:R-:W-:-:S02]  /*ddf0*/  ISETP.LT.OR P6, PT, R182, 0x2a, P6 ;  /* 0x0000002ab600780c */ /* 0x000fc400037c1670 */
[----:B------:R-:W-:Y:S02]  /*de00*/  ISETP.LT.OR P5, PT, R182, 0x31, P5 ;  /* 0x00000031b600780c */ /* 0x000fe40002fa1670 */
[----:B------:R-:W-:Y:S02]  /*de10*/  FSEL R172, R172, -INF , !P6 ;  /* 0xff800000acac7808 */ /* 0x000fe40007000000 */
[----:B------:R-:W-:Y:S02]  /*de20*/  FSEL R174, R174, -INF , !P5 ;  /* 0xff800000aeae7808 */ /* 0x000fe40006800000 */
[C---:B------:R-:W-:Y:S02]  /*de30*/  ISETP.GT.AND P6, PT, R181.reuse, 0x38, P3 ;  /* 0x00000038b500780c */ /* 0x040fe40001fc4270 */
[----:B------:R-:W-:Y:S02]  /*de40*/  ISETP.GT.AND P5, PT, R181, 0x39, P3 ;  /* 0x00000039b500780c */ /* 0x000fe40001fa4270 */
[----:B------:R-:W-:-:S02]  /*de50*/  ISETP.LT.OR P6, PT, R182, 0x39, P6 ;  /* 0x00000039b600780c */ /* 0x000fc400037c1670 */
[----:B------:R-:W-:Y:S02]  /*de60*/  ISETP.LT.OR P5, PT, R182, 0x3a, P5 ;  /* 0x0000003ab600780c */ /* 0x000fe40002fa1670 */
[----:B------:R-:W-:Y:S02]  /*de70*/  FSEL R179, R179, -INF , !P6 ;  /* 0xff800000b3b37808 */ /* 0x000fe40007000000 */
[----:B------:R-:W-:Y:S01]  /*de80*/  FSEL R180, R180, -INF , !P5 ;  /* 0xff800000b4b47808 */ /* 0x000fe20006800000 */
[----:B------:R-:W-:Y:S08]  /*de90*/  @P4 BRA `(.L_x_5804) ;  /* 0x0000000000584947 */ /* 0x000ff00003800000 */
        /* <DEDUP_REMOVED lines=12> */
.L_x_5806:
[----:B------:R-:W-:-:S05]  /*df60*/  IMAD.U32 R181, RZ, RZ, UR40 ;  /* 0x00000028ffb57e24 */ /* 0x000fca000f8e00ff */
[----:B------:R-:W-:-:S13]  /*df70*/  ISETP.NE.AND P4, PT, R181, 0x1, PT ;  /* 0x00000001b500780c */ /* 0x000fda0003f85270 */
[----:B------:R-:W0:Y:S02]  /*df80*/  @P4 LDC.64 R20, c[0x0][0x9e8] ;  /* 0x00027a00ff144b82 */ /* 0x000e240000000a00 */
[----:B0-----:R-:W-:-:S05]  /*df90*/  @P4 IMAD.HI.U32 R20, R206, R20, RZ ;  /* 0x00000014ce144227 */ /* 0x001fca00078e00ff */
[----:B------:R-:W-:-:S07]  /*dfa0*/  @P4 SHF.R.U32.HI R206, RZ, R21, R20 ;  /* 0x00000015ffce4219 */ /* 0x000fce0000011614 */
.L_x_5807:
[----:B------:R-:W-:Y:S05]  /*dfb0*/  BSYNC B2 ;  /* 0x0000000000027941 */ /* 0x000fea0003800000 */
.L_x_5805:
[----:B------:R-:W-:-:S04]  /*dfc0*/  IMAD R178, R206, R181, -R178 ;  /* 0x000000b5ceb27224 */ /* 0x000fc800078e0ab2 */
[----:B------:R-:W-:-:S05]  /*dfd0*/  IMAD.IADD R178, R178, 0x1, -R185 ;  /* 0x00000001b2b27824 */ /* 0x000fca00078e0ab9 */
[----:B------:R-:W-:Y:S02]  /*dfe0*/  VIMNMX R183, R183, R178, !PT ;  /* 0x000000b2b7b77248 */ /* 0x000fe40007fe0100 */
[----:B------:R-:W-:-:S07]  /*dff0*/  VIADDMNMX R233, R178, R181, R233, PT ;  /* 0x000000b5b2e97246 */ /* 0x000fce00038001e9 */
.L_x_5804:
        /* <DEDUP_REMOVED lines=19> */
[----:B------:R-:W-:Y:S02]  /*e130*/  ISETP.GT.AND P6, PT, R183, RZ, P3 ;  /* 0x000000ffb700720c */ /* 0x000fe40001fc4270 */
        /* <DEDUP_REMOVED lines=9> */
[----:B------:R-:W-:-:S02]  /*e1d0*/  FSEL R154, R154, -INF , !P5 ;  /* 0xff8000009a9a7808 */ /* 0x000fc40006800000 */
[----:B------:R-:W-:Y:S02]  /*e1e0*/  FMNMX.FTZ R20, R180, R20, !PT ;  /* 0x00000014b4147209 */ /* 0x000fe40007810000 */
[C---:B------:R-:W-:Y:S02]  /*e1f0*/  ISETP.GT.AND P5, PT, R183.reuse, 0x10, P3 ;  /* 0x00000010b700780c */ /* 0x040fe40001fa4270 */
[----:B------:R-:W-:Y:S01]  /*e200*/  ISETP.GT.AND P6, PT, R183, 0x38, P3 ;  /* 0x00000038b700780c */ /* 0x000fe20001fc4270 */
[----:B------:R-:W0:Y:S01]  /*e210*/  SHFL.BFLY PT, R21, R20, 0x2, 0x1f ;  /* 0x0c401f0014157f89 */ /* 0x000e2200000e0000 */
[C---:B------:R-:W-:Y:S02]  /*e220*/  ISETP.LT.OR P5, PT, R233.reuse, 0x11, P5 ;  /* 0x00000011e900780c */ /* 0x040fe40002fa1670 */
[----:B------:R-:W-:Y:S02]  /*e230*/  ISETP.LT.OR P6, PT, R233, 0x39, P6 ;  /* 0x00000039e900780c */ /* 0x000fe400037c1670 */
[----:B------:R-:W-:-:S02]  /*e240*/  FSEL R157, R157, -INF , !P5 ;  /* 0xff8000009d9d7808 */ /* 0x000fc40006800000 */
[----:B------:R-:W-:Y:S02]  /*e250*/  ISETP.GT.AND P5, PT, R183, 0x19, P3 ;  /* 0x00000019b700780c */ /* 0x000fe40001fa4270 */
[----:B------:R-:W-:Y:S02]  /*e260*/  FSEL R175, R175, -INF , !P6 ;  /* 0xff800000afaf7808 */ /* 0x000fe40007000000 */
[----:B------:R-:W-:-:S04]  /*e270*/  ISETP.LT.OR P5, PT, R233, 0x1a, P5 ;  /* 0x0000001ae900780c */ /* 0x000fc80002fa1670 */
[----:B------:R-:W-:Y:S02]  /*e280*/  FSEL R161, R161, -INF , !P5 ;  /* 0xff800000a1a17808 */ /* 0x000fe40006800000 */
[----:B------:R-:W-:-:S04]  /*e290*/  ISETP.GT.AND P5, PT, R183, 0x28, P3 ;  /* 0x00000028b700780c */ /* 0x000fc80001fa4270 */
[----:B------:R-:W-:Y:S02]  /*e2a0*/  ISETP.LT.OR P5, PT, R233, 0x29, P5 ;  /* 0x00000029e900780c */ /* 0x000fe40002fa1670 */
[----:B0-----:R-:W-:Y:S02]  /*e2b0*/  FMNMX.FTZ R21, R20, R21, !PT ;  /* 0x0000001514157209 */ /* 0x001fe40007810000 */
[----:B------:R-:W-:Y:S02]  /*e2c0*/  FSEL R167, R167, -INF , !P5 ;  /* 0xff800000a7a77808 */ /* 0x000fe40006800000 */
[----:B------:R-:W-:Y:S01]  /*e2d0*/  ISETP.GT.AND P5, PT, R183, 0x30, P3 ;  /* 0x00000030b700780c */ /* 0x000fe20001fa4270 */
[----:B------:R-:W0:Y:S03]  /*e2e0*/  SHFL.BFLY PT, R20, R21, 0x1, 0x1f ;  /* 0x0c201f0015147f89 */ /* 0x000e2600000e0000 */
[----:B------:R-:W-:-:S04]  /*e2f0*/  ISETP.LT.OR P5, PT, R233, 0x31, P5 ;  /* 0x00000031e900780c */ /* 0x000fc80002fa1670 */
[----:B------:R-:W-:Y:S02]  /*e300*/  FSEL R170, R170, -INF , !P5 ;  /* 0xff800000aaaa7808 */ /* 0x000fe40006800000 */
[----:B0-----:R-:W-:Y:S01]  /*e310*/  FMNMX.FTZ R21, R21, R20, !PT ;  /* 0x0000001415157209 */ /* 0x001fe20007810000 */
[----:B------:R-:W-:-:S03]  /*e320*/  IMAD.U32 R20, RZ, RZ, UR39 ;  /* 0x00000027ff147e24 */ /* 0x000fc6000f8e00ff */
[----:B------:R-:W-:-:S04]  /*e330*/  FSETP.NEU.FTZ.AND P4, PT, R21, -INF , PT ;  /* 0xff8000001500780b */ /* 0x000fc80003f9d000 */
[----:B------:R-:W-:-:S05]  /*e340*/  FSEL R178, R21, RZ, P4 ;  /* 0x000000ff15b27208 */ /* 0x000fca0002000000 */
[----:B------:R-:W-:Y:S01]  /*e350*/  FADD.FTZ R178, -R178, R14 ;  /* 0x0000000eb2b27221 */ /* 0x000fe20000010100 */
[----:B------:R-:W-:-:S05]  /*e360*/  FMUL.FTZ R14, R21, R20 ;  /* 0x00000014150e7220 */ /* 0x000fca0000410000 */
[----:B------:R-:W-:Y:S02]  /*e370*/  FSEL R14, R14, RZ, P4 ;  /* 0x000000ff0e0e7208 */ /* 0x000fe40002000000 */
[----:B------:R-:W-:-:S03]  /*e380*/  ISETP.GT.AND P4, PT, R183, 0x8, P3 ;  /* 0x00000008b700780c */ /* 0x000fc60001f84270 */
[-CC-:B------:R-:W-:Y:S01]  /*e390*/  FFMA.FTZ R152, R152, R20.reuse, -R14.reuse ;  /* 0x0000001498987223 */ /* 0x180fe2000001080e */
[----:B------:R-:W-:Y:S01]  /*e3a0*/  ISETP.LT.OR P4, PT, R233, 0x9, P4 ;  /* 0x00000009e900780c */ /* 0x000fe20002781670 */
[-CC-:B------:R-:W-:Y:S01]  /*e3b0*/  FFMA.FTZ R207, R207, R20.reuse, -R14.reuse ;  /* 0x00000014cfcf7223 */ /* 0x180fe2000001080e */
[-CC-:B------:R-:W-:Y:S01]  /*e3c0*/  FFMA.FTZ R230, R230, R20.reuse, -R14.reuse ;  /* 0x00000014e6e67223 */ /* 0x180fe2000001080e */
[-CC-:B------:R-:W-:Y:S01]  /*e3d0*/  FFMA.FTZ R231, R231, R20.reuse, -R14.reuse ;  /* 0x00000014e7e77223 */ /* 0x180fe2000001080e */
[----:B------:R-:W-:Y:S01]  /*e3e0*/  FSEL R155, R155, -INF , !P4 ;  /* 0xff8000009b9b7808 */ /* 0x000fe20006000000 */
[-CC-:B------:R-:W-:Y:S01]  /*e3f0*/  FFMA.FTZ R159, R159, R20.reuse, -R14.reuse ;  /* 0x000000149f9f7223 */ /* 0x180fe2000001080e */
[----:B------:R-:W-:Y:S01]  /*e400*/  ISETP.GT.AND P4, PT, R183, 0x11, P3 ;  /* 0x00000011b700780c */ /* 0x000fe20001f84270 */
[-CC-:B------:R-:W-:Y:S01]  /*e410*/  FFMA.FTZ R232, R232, R20.reuse, -R14.reuse ;  /* 0x00000014e8e87223 */ /* 0x180fe2000001080e */
[-CC-:B------:R-:W-:Y:S01]  /*e420*/  FFMA.FTZ R163, R163, R20.reuse, -R14.reuse ;  /* 0x00000014a3a37223 */ /* 0x180fe2000001080e */
        /* <DEDUP_REMOVED lines=12> */
[-C--:B------:R-:W-:Y:S01]  /*e4f0*/  FFMA.FTZ R180, R180, R20.reuse, -R14 ;  /* 0x00000014b4b47223 */ /* 0x080fe2000001080e */
[----:B------:R-:W-:Y:S01]  /*e500*/  FMUL.FTZ R14, R178, R20 ;  /* 0x00000014b20e7220 */ /* 0x000fe20000410000 */
[----:B------:R-:W-:Y:S01]  /*e510*/  MUFU.EX2 R152, R152 ;  /* 0x0000009800987308 */ /* 0x000fe20000000800 */
[----:B------:R-:W-:-:S02]  /*e520*/  FSEL R162, R162, -INF , !P4 ;  /* 0xff800000a2a27808 */ /* 0x000fc40006000000 */
[----:B------:R-:W-:-:S04]  /*e530*/  ISETP.GT.AND P4, PT, R183, 0x29, P3 ;  /* 0x00000029b700780c */ /* 0x000fc80001f84270 */
[----:B------:R-:W-:Y:S01]  /*e540*/  ISETP.LT.OR P4, PT, R233, 0x2a, P4 ;  /* 0x0000002ae900780c */ /* 0x000fe20002781670 */
[----:B------:R-:W0:Y:S03]  /*e550*/  MUFU.EX2 R14, R14 ;  /* 0x0000000e000e7308 */ /* 0x000e260000000800 */
[----:B------:R-:W-:Y:S02]  /*e560*/  FSEL R178, R168, -INF , !P4 ;  /* 0xff800000a8b27808 */ /* 0x000fe40006000000 */
[----:B------:R-:W-:Y:S02]  /*e570*/  FMNMX.FTZ R168, R153, R15, !PT ;  /* 0x0000000f99a87209 */ /* 0x000fe40007810000 */
[----:B------:R-:W-:Y:S01]  /*e580*/  ISETP.GT.AND P4, PT, R183, 0x31, P3 ;  /* 0x00000031b700780c */ /* 0x000fe20001f84270 */
[----:B------:R-:W2:Y:S01]  /*e590*/  MUFU.EX2 R207, R207 ;  /* 0x000000cf00cf7308 */ /* 0x000ea20000000800 */
[----:B------:R-:W-:-:S02]  /*e5a0*/  FMNMX.FTZ R168, R154, R168, !PT ;  /* 0x000000a89aa87209 */ /* 0x000fc40007810000 */
[----:B------:R-:W-:Y:S02]  /*e5b0*/  ISETP.LT.OR P4, PT, R233, 0x32, P4 ;  /* 0x00000032e900780c */ /* 0x000fe40002781670 */
[----:B------:R-:W-:Y:S02]  /*e5c0*/  FMNMX.FTZ R168, R155, R168, !PT ;  /* 0x000000a89ba87209 */ /* 0x000fe40007810000 */
[----:B------:R-:W-:Y:S01]  /*e5d0*/  ISETP.GT.AND P3, PT, R183, 0x39, P3 ;  /* 0x00000039b700780c */ /* 0x000fe20001f64270 */
[----:B------:R-:W3:Y:S01]  /*e5e0*/  MUFU.EX2 R230, R230 ;  /* 0x000000e600e67308 */ /* 0x000ee20000000800 */
[----:B------:R-:W-:Y:S01]  /*e5f0*/  FMNMX.FTZ R168, R156, R168, !PT ;  /* 0x000000a89ca87209 */ /* 0x000fe20007810000 */
[----:B0-----:R-:W-:Y:S01]  /*e600*/  FFMA.FTZ R0, R14, R0, R152 ;  /* 0x000000000e007223 */ /* 0x001fe20000010098 */
[----:B------:R-:W-:Y:S01]  /*e610*/  FSEL R173, R173, -INF , !P4 ;  /* 0xff800000adad7808 */ /* 0x000fe20006000000 */
[----:B------:R-:W-:Y:S01]  /*e620*/  FMUL.FTZ R24, R24, R14 ;  /* 0x0000000e18187220 */ /* 0x000fe20000410000 */
[----:B------:R-:W-:Y:S01]  /*e630*/  FMNMX.FTZ R168, R157, R168, !PT ;  /* 0x000000a89da87209 */ /* 0x000fe20007810000 */
[----:B------:R-:W-:Y:S01]  /*e640*/  FMUL.FTZ R25, R25, R14 ;  /* 0x0000000e19197220 */ /* 0x000fe20000410000 */
[----:B------:R-:W-:Y:S01]  /*e650*/  ISETP.LT.OR P3, PT, R233, 0x3a, P3 ;  /* 0x0000003ae900780c */ /* 0x000fe20001f61670 */
[----:B------:R-:W0:Y:S01]  /*e660*/  MUFU.EX2 R231, R231 ;  /* 0x000000e700e77308 */ /* 0x000e220000000800 */
[----:B------:R-:W-:Y:S01]  /*e670*/  FMNMX.FTZ R168, R158, R168, !PT ;  /* 0x000000a89ea87209 */ /* 0x000fe20007810000 */
[----:B--2---:R-:W-:Y:S01]  /*e680*/  FADD.FTZ R0, R207, R0 ;  /* 0x00000000cf007221 */ /* 0x004fe20000010000 */
[----:B------:R-:W-:Y:S01]  /*e690*/  FSEL R176, R176, -INF , !P3 ;  /* 0xff800000b0b07808 */ /* 0x000fe20005800000 */
[----:B------:R-:W-:Y:S01]  /*e6a0*/  FMUL.FTZ R28, R28, R14 ;  /* 0x0000000e1c1c7220 */ /* 0x000fe20000410000 */
[----:B------:R-:W-:Y:S01]  /*e6b0*/  FMNMX.FTZ R168, R160, R168, !PT ;  /* 0x000000a8a0a87209 */ /* 0x000fe20007810000 */
[----:B------:R-:W-:Y:S01]  /*e6c0*/  FMUL.FTZ R29, R29, R14 ;  /* 0x0000000e1d1d7220 */ /* 0x000fe20000410000 */
[----:B------:R-:W-:Y:S01]  /*e6d0*/  ISETP.NE.AND P3, PT, R194, RZ, PT ;  /* 0x000000ffc200720c */ /* 0x000fe20003f65270 */
[----:B------:R-:W2:Y:S01]  /*e6e0*/  MUFU.EX2 R159, R159 ;  /* 0x0000009f009f7308 */ /* 0x000ea20000000800 */
[----:B------:R-:W-:Y:S01]  /*e6f0*/  FMNMX.FTZ R168, R161, R168, !PT ;  /* 0x000000a8a1a87209 */ /* 0x000fe20007810000 */
[----:B---3--:R-:W-:Y:S01]  /*e700*/  FADD.FTZ R0, R230, R0 ;  /* 0x00000000e6007221 */ /* 0x008fe20000010000 */
[----:B------:R-:W-:Y:S01]  /*e710*/  F2FP.F16.F32.PACK_AB R152, R207, R152 ;  /* 0x00000098cf98723e */ /* 0x000fe200000000ff */
[----:B------:R-:W-:Y:S01]  /*e720*/  FMUL.FTZ R32, R32, R14 ;  /* 0x0000000e20207220 */ /* 0x000fe20000410000 */
[----:B------:R-:W-:Y:S01]  /*e730*/  FMNMX.FTZ R168, R162, R168, !PT ;  /* 0x000000a8a2a87209 */ /* 0x000fe20007810000 */
[-C--:B------:R-:W-:Y:S01]  /*e740*/  FMUL.FTZ R33, R33, R14.reuse ;  /* 0x0000000e21217220 */ /* 0x080fe20000410000 */
[----:B------:R-:W-:Y:S01]  /*e750*/  FMUL.FTZ R36, R36, R14 ;  /* 0x0000000e24247220 */ /* 0x000fe20000410000 */
[----:B------:R-:W3:Y:S01]  /*e760*/  MUFU.EX2 R232, R232 ;  /* 0x000000e800e87308 */ /* 0x000ee20000000800 */
[----:B------:R-:W-:Y:S01]  /*e770*/  FMNMX.FTZ R168, R165, R168, !PT ;  /* 0x000000a8a5a87209 */ /* 0x000fe20007810000 */
[----:B0-----:R-:W-:Y:S01]  /*e780*/  FADD.FTZ R0, R231, R0 ;  /* 0x00000000e7007221 */ /* 0x001fe20000010000 */
[----:B------:R-:W-:Y:S01]  /*e790*/  FMUL.FTZ R37, R37, R14 ;  /* 0x0000000e25257220 */ /* 0x000fe20000410000 */
[----:B------:R-:W-:Y:S01]  /*e7a0*/  @!P3 IMAD R18, R18, 0x40, R191 ;  /* 0x000000401212b824 */ /* 0x000fe200078e02bf */
[----:B------:R-:W-:Y:S01]  /*e7b0*/  FMNMX.FTZ R168, R167, R168, !PT ;  /* 0x000000a8a7a87209 */ /* 0x000fe20007810000 */
[-C--:B------:R-:W-:Y:S01]  /*e7c0*/  FMUL.FTZ R40, R40, R14.reuse ;  /* 0x0000000e28287220 */ /* 0x080fe20000410000 */
[----:B------:R-:W-:Y:S01]  /*e7d0*/  FMUL.FTZ R41, R41, R14 ;  /* 0x0000000e29297220 */ /* 0x000fe20000410000 */
[----:B------:R-:W-:Y:S01]  /*e7e0*/  @!P3 IMAD R18, R18, 0x4, R2 ;  /* 0x000000041212b824 */ /* 0x000fe200078e0202 */
[----:B------:R-:W-:Y:S01]  /*e7f0*/  FMNMX.FTZ R168, R178, R168, !PT ;  /* 0x000000a8b2a87209 */ /* 0x000fe20007810000 */
[----:B------:R-:W0:Y:S01]  /*e800*/  MUFU.EX2 R163, R163 ;  /* 0x000000a300a37308 */ /* 0x000e220000000800 */
[----:B--2---:R-:W-:Y:S01]  /*e810*/  FADD.FTZ R0, R159, R0 ;  /* 0x000000009f007221 */ /* 0x004fe20000010000 */
[----:B------:R-:W-:Y:S01]  /*e820*/  FMUL.FTZ R44, R44, R14 ;  /* 0x0000000e2c2c7220 */ /* 0x000fe20000410000 */
[----:B------:R-:W-:Y:S01]  /*e830*/  FMNMX.FTZ R168, R170, R168, !PT ;  /* 0x000000a8aaa87209 */ /* 0x000fe20007810000 */
[----:B------:R-:W-:Y:S01]  /*e840*/  @!P3 STS [R18+0x28800], R14 ;  /* 0x0288000e1200b388 */ /* 0x000fe20000000800 */
[-C--:B------:R-:W-:Y:S01]  /*e850*/  FMUL.FTZ R45, R45, R14.reuse ;  /* 0x0000000e2d2d7220 */ /* 0x080fe20000410000 */
[----:B------:R-:W-:Y:S01]  /*e860*/  FMUL.FTZ R48, R48, R14 ;  /* 0x0000000e30307220 */ /* 0x000fe20000410000 */
[----:B------:R-:W-:Y:S01]  /*e870*/  FMNMX.FTZ R168, R173, R168, !PT ;  /* 0x000000a8ada87209 */ /* 0x000fe20007810000 */
[----:B------:R-:W2:Y:S01]  /*e880*/  MUFU.EX2 R164, R164 ;  /* 0x000000a400a47308 */ /* 0x000ea20000000800 */
[----:B---3--:R-:W-:Y:S01]  /*e890*/  FADD.FTZ R0, R232, R0 ;  /* 0x00000000e8007221 */ /* 0x008fe20000010000 */
[----:B------:R-:W-:Y:S01]  /*e8a0*/  FMUL.FTZ R49, R49, R14 ;  /* 0x0000000e31317220 */ /* 0x000fe20000410000 */
[----:B------:R-:W-:Y:S01]  /*e8b0*/  FMNMX.FTZ R168, R175, R168, !PT ;  /* 0x000000a8afa87209 */ /* 0x000fe20007810000 */
[-C--:B------:R-:W-:Y:S01]  /*e8c0*/  FMUL.FTZ R52, R52, R14.reuse ;  /* 0x0000000e34347220 */ /* 0x080fe20000410000 */
[-C--:B------:R-:W-:Y:S01]  /*e8d0*/  FMUL.FTZ R53, R53, R14.reuse ;  /* 0x0000000e35357220 */ /* 0x080fe20000410000 */
[----:B------:R-:W-:Y:S01]  /*e8e0*/  FMUL.FTZ R56, R56, R14 ;  /* 0x0000000e38387220 */ /* 0x000fe20000410000 */
[----:B------:R-:W-:Y:S01]  /*e8f0*/  FMNMX.FTZ R168, R176, R168, !PT ;  /* 0x000000a8b0a87209 */ /* 0x000fe20007810000 */
[----:B------:R-:W3:Y:S01]  /*e900*/  MUFU.EX2 R166, R166 ;  /* 0x000000a600a67308 */ /* 0x000ee20000000800 */
[----:B0-----:R-:W-:Y:S01]  /*e910*/  FADD.FTZ R0, R163, R0 ;  /* 0x00000000a3007221 */ /* 0x001fe20000010000 */
[-C--:B------:R-:W-:Y:S01]  /*e920*/  FMUL.FTZ R57, R57, R14.reuse ;  /* 0x0000000e39397220 */ /* 0x080fe20000410000 */
[-C--:B------:R-:W-:Y:S01]  /*e930*/  FMUL.FTZ R60, R60, R14.reuse ;  /* 0x0000000e3c3c7220 */ /* 0x080fe20000410000 */
[----:B------:R-:W0:Y:S01]  /*e940*/  SHFL.BFLY PT, R181, R168, 0x2, 0x1f ;  /* 0x0c401f00a8b57f89 */ /* 0x000e2200000e0000 */
        /* <DEDUP_REMOVED lines=20> */
[----:B----4-:R-:W-:Y:S01]  /*ea90*/  FADD.FTZ R0, R169, R0 ;  /* 0x00000000a9007221 */ /* 0x010fe20000010000 */
[-C--:B------:R-:W-:Y:S01]  /*eaa0*/  FMUL.FTZ R92, R92, R14.reuse ;  /* 0x0000000e5c5c7220 */ /* 0x080fe20000410000 */
[-C--:B------:R-:W-:Y:S01]  /*eab0*/  FMUL.FTZ R93, R93, R14.reuse ;  /* 0x0000000e5d5d7220 */ /* 0x080fe20000410000 */
[----:B0-----:R-:W-:Y:S01]  /*eac0*/  FMNMX.FTZ R168, R168, R181, !PT ;  /* 0x000000b5a8a87209 */ /* 0x001fe20007810000 */
[-C--:B------:R-:W-:Y:S01]  /*ead0*/  FMUL.FTZ R96, R96, R14.reuse ;  /* 0x0000000e60607220 */ /* 0x080fe20000410000 */
[-C--:B------:R-:W-:Y:S01]  /*eae0*/  FMUL.FTZ R97, R97, R14.reuse ;  /* 0x0000000e61617220 */ /* 0x080fe20000410000 */
[-C--:B------:R-:W-:Y:S01]  /*eaf0*/  FMUL.FTZ R100, R100, R14.reuse ;  /* 0x0000000e64647220 */ /* 0x080fe20000410000 */
[----:B------:R-:W0:Y:S01]  /*eb00*/  MUFU.EX2 R174, R174 ;  /* 0x000000ae00ae7308 */ /* 0x000e220000000800 */
[----:B------:R-:W4:Y:S01]  /*eb10*/  SHFL.BFLY PT, R181, R168, 0x1, 0x1f ;  /* 0x0c201f00a8b57f89 */ /* 0x000f2200000e0000 */
[----:B--2---:R-:W-:Y:S01]  /*eb20*/  FADD.FTZ R0, R171, R0 ;  /* 0x00000000ab007221 */ /* 0x004fe20000010000 */
        /* <DEDUP_REMOVED lines=22> */
[----:B----4-:R-:W-:Y:S01]  /*ec90*/  FMNMX.FTZ R168, R168, R181, !PT ;  /* 0x000000b5a8a87209 */ /* 0x010fe20007810000 */
[----:B--2---:R-:W-:Y:S01]  /*eca0*/  FADD.FTZ R0, R177, R0 ;  /* 0x00000000b1007221 */ /* 0x004fe20000010000 */
[-C--:B------:R-:W-:Y:S01]  /*ecb0*/  FMUL.FTZ R136, R136, R14.reuse ;  /* 0x0000000e88887220 */ /* 0x080fe20000410000 */
[----:B------:R-:W-:Y:S01]  /*ecc0*/  FMUL.FTZ R137, R137, R14 ;  /* 0x0000000e89897220 */ /* 0x000fe20000410000 */
[C---:B------:R-:W-:Y:S01]  /*ecd0*/  FSETP.NEU.FTZ.AND P4, PT, R168.reuse, -INF , PT ;  /* 0xff800000a800780b */ /* 0x040fe20003f9d000 */
[----:B------:R-:W-:Y:S01]  /*ece0*/  FMUL.FTZ R206, R168, R20 ;  /* 0x00000014a8ce7220 */ /* 0x000fe20000410000 */
[-C--:B------:R-:W-:Y:S01]  /*ecf0*/  FMUL.FTZ R140, R140, R14.reuse ;  /* 0x0000000e8c8c7220 */ /* 0x080fe20000410000 */
[-C--:B------:R-:W-:Y:S01]  /*ed00*/  FMUL.FTZ R141, R141, R14.reuse ;  /* 0x0000000e8d8d7220 */ /* 0x080fe20000410000 */
[----:B------:R-:W-:Y:S01]  /*ed10*/  FSEL R181, R168, RZ, P4 ;  /* 0x000000ffa8b57208 */ /* 0x000fe20002000000 */
[----:B---3--:R-:W-:Y:S01]  /*ed20*/  FADD.FTZ R0, R179, R0 ;  /* 0x00000000b3007221 */ /* 0x008fe20000010000 */
[----:B------:R-:W-:Y:S01]  /*ed30*/  FSEL R206, R206, RZ, P4 ;  /* 0x000000ffcece7208 */ /* 0x000fe20002000000 */
[-C--:B------:R-:W-:Y:S01]  /*ed40*/  FMUL.FTZ R144, R144, R14.reuse ;  /* 0x0000000e90907220 */ /* 0x080fe20000410000 */
[-C--:B------:R-:W-:Y:S01]  /*ed50*/  FMUL.FTZ R145, R145, R14.reuse ;  /* 0x0000000e91917220 */ /* 0x080fe20000410000 */
[----:B------:R-:W-:Y:S01]  /*ed60*/  FADD.FTZ R181, -R181, R15 ;  /* 0x0000000fb5b57221 */ /* 0x000fe20000010100 */
[----:B------:R-:W-:Y:S01]  /*ed70*/  FMUL.FTZ R148, R148, R14 ;  /* 0x0000000e94947220 */ /* 0x000fe20000410000 */
[-CC-:B------:R-:W-:Y:S01]  /*ed80*/  FFMA.FTZ R153, R153, R20.reuse, -R206.reuse ;  /* 0x0000001499997223 */ /* 0x180fe200000108ce */
[-CC-:B------:R-:W-:Y:S01]  /*ed90*/  FFMA.FTZ R155, R155, R20.reuse, -R206.reuse ;  /* 0x000000149b9b7223 */ /* 0x180fe200000108ce */
[-C--:B------:R-:W-:Y:S01]  /*eda0*/  FMUL.FTZ R15, R181, R20.reuse ;  /* 0x00000014b50f7220 */ /* 0x080fe20000410000 */
        /* <DEDUP_REMOVED lines=10> */
[----:B------:R-:W-:Y:S01]  /*ee50*/  F2FP.F16.F32.PACK_AB R158, R164, R163 ;  /* 0x000000a3a49e723e */ /* 0x000fe200000000ff */
[----:B------:R-:W2:Y:S01]  /*ee60*/  MUFU.EX2 R15, R15 ;  /* 0x0000000f000f7308 */ /* 0x000ea20000000800 */
[-CC-:B------:R-:W-:Y:S01]  /*ee70*/  FFMA.FTZ R170, R170, R20.reuse, -R206.reuse ;  /* 0x00000014aaaa7223 */ /* 0x180fe200000108ce */
[-CC-:B------:R-:W-:Y:S01]  /*ee80*/  FFMA.FTZ R173, R173, R20.reuse, -R206.reuse ;  /* 0x00000014adad7223 */ /* 0x180fe200000108ce */
[-CC-:B------:R-:W-:Y:S01]  /*ee90*/  FFMA.FTZ R176, R176, R20.reuse, -R206.reuse ;  /* 0x00000014b0b07223 */ /* 0x180fe200000108ce */
[----:B------:R-:W-:Y:S01]  /*eea0*/  FFMA.FTZ R175, R175, R20, -R206 ;  /* 0x00000014afaf7223 */ /* 0x000fe200000108ce */
[----:B------:R-:W-:Y:S01]  /*eeb0*/  F2FP.F16.F32.PACK_AB R154, R231, R230 ;  /* 0x000000e6e79a723e */ /* 0x000fe200000000ff */
[----:B0-----:R-:W-:Y:S01]  /*eec0*/  FADD.FTZ R0, R180, R0 ;  /* 0x00000000b4007221 */ /* 0x001fe20000010000 */
[----:B------:R-:W-:Y:S01]  /*eed0*/  F2FP.F16.F32.PACK_AB R160, R169, R166 ;  /* 0x000000a6a9a0723e */ /* 0x000fe200000000ff */
[----:B------:R-:W0:Y:S01]  /*eee0*/  MUFU.EX2 R181, R181 ;  /* 0x000000b500b57308 */ /* 0x000e220000000800 */
[----:B------:R-:W-:Y:S01]  /*eef0*/  F2FP.F16.F32.PACK_AB R162, R172, R171 ;  /* 0x000000abaca2723e */ /* 0x000fe200000000ff */
[----:B------:R-:W-:Y:S01]  /*ef00*/  FMUL.FTZ R149, R149, R14 ;  /* 0x0000000e95957220 */ /* 0x000fe20000410000 */
[----:B------:R-:W-:-:S02]  /*ef10*/  F2FP.F16.F32.PACK_AB R164, R177, R174 ;  /* 0x000000aeb1a4723e */ /* 0x000fc400000000ff */
[----:B------:R-:W-:-:S03]  /*ef20*/  F2FP.F16.F32.PACK_AB R166, R180, R179 ;  /* 0x000000b3b4a6723e */ /* 0x000fc600000000ff */
[----:B------:R-:W3:Y:S01]  /*ef30*/  MUFU.EX2 R155, R155 ;  /* 0x0000009b009b7308 */ /* 0x000ee20000000800 */
[----:B--2---:R2:W-:Y:S01]  /*ef40*/  @!P3 STS [R18+0x28820], R15 ;  /* 0x0288200f1200b388 */ /* 0x0045e20000000800 */
[----:B------:R-:W-:Y:S01]  /*ef50*/  FFMA.FTZ R3, R15, R3, R153 ;  /* 0x000000030f037223 */ /* 0x000fe20000010099 */
[-C--:B------:R-:W-:Y:S01]  /*ef60*/  FMUL.FTZ R26, R26, R15.reuse ;  /* 0x0000000f1a1a7220 */ /* 0x080fe20000410000 */
[-C--:B------:R-:W-:Y:S01]  /*ef70*/  FMUL.FTZ R27, R27, R15.reuse ;  /* 0x0000000f1b1b7220 */ /* 0x080fe20000410000 */
[-C--:B------:R-:W-:Y:S01]  /*ef80*/  FMUL.FTZ R30, R30, R15.reuse ;  /* 0x0000000f1e1e7220 */ /* 0x080fe20000410000 */
[-C--:B------:R-:W-:Y:S01]  /*ef90*/  FMUL.FTZ R31, R31, R15.reuse ;  /* 0x0000000f1f1f7220 */ /* 0x080fe20000410000 */
[----:B------:R-:W-:Y:S01]  /*efa0*/  FMUL.FTZ R34, R34, R15 ;  /* 0x0000000f22227220 */ /* 0x000fe20000410000 */
[----:B------:R-:W-:Y:S01]  /*efb0*/  MUFU.EX2 R157, R157 ;  /* 0x0000009d009d7308 */ /* 0x000fe20000000800 */
[C---:B0-----:R-:W-:Y:S01]  /*efc0*/  FADD.FTZ R3, R181.reuse, R3 ;  /* 0x00000003b5037221 */ /* 0x041fe20000010000 */
[----:B------:R-:W-:Y:S01]  /*efd0*/  F2FP.F16.F32.PACK_AB R153, R181, R153 ;  /* 0x00000099b599723e */ /* 0x000fe200000000ff */
[----:B--2---:R-:W-:Y:S01]  /*efe0*/  FFMA.FTZ R18, R156, R20, -R206 ;  /* 0x000000149c127223 */ /* 0x004fe200000108ce */
[----:B------:R-:W-:Y:S01]  /*eff0*/  F2FP.F16.F32.PACK_AB R156, R232, R159 ;  /* 0x0000009fe89c723e */ /* 0x000fe200000000ff */
        /* <DEDUP_REMOVED lines=9> */
[-C--:B------:R-:W-:Y:S01]  /*f090*/  FMUL.FTZ R50, R50, R15.reuse ;  /* 0x0000000f32327220 */ /* 0x080fe20000410000 */
[-C--:B------:R-:W-:Y:S01]  /*f0a0*/  FMUL.FTZ R51, R51, R15.reuse ;  /* 0x0000000f33337220 */ /* 0x080fe20000410000 */
[----:B------:R-:W0:Y:S01]  /*f0b0*/  MUFU.EX2 R18, R18 ;  /* 0x0000001200127308 */ /* 0x000e220000000800 */
        /* <DEDUP_REMOVED lines=18> */
[----:B------:R-:W-:Y:S01]  /*f1e0*/  BAR.SYNC.DEFER_BLOCKING 0xf, 0x100 ;  /* 0x03c4000000007b1d */ /* 0x000fe20000010000 */
[----:B------:R-:W-:Y:S01]  /*f1f0*/  FMUL.FTZ R82, R82, R15 ;  /* 0x0000000f52527220 */ /* 0x000fe20000410000 */
[----:B------:R-:W-:Y:S01]  /*f200*/  FADD.FTZ R3, R157, R3 ;  /* 0x000000039d037221 */ /* 0x000fe20000010000 */
[----:B------:R-:W-:Y:S01]  /*f210*/  F2FP.F16.F32.PACK_AB R157, R182, R157 ;  /* 0x0000009db69d723e */ /* 0x000fe200000000ff */
[-C--:B------:R-:W-:Y:S01]  /*f220*/  FMUL.FTZ R83, R83, R15.reuse ;  /* 0x0000000f53537220 */ /* 0x080fe20000410000 */
[-C--:B------:R-:W-:Y:S01]  /*f230*/  FMUL.FTZ R86, R86, R15.reuse ;  /* 0x0000000f56567220 */ /* 0x080fe20000410000 */
[----:B------:R-:W0:Y:S01]  /*f240*/  MUFU.EX2 R207, R207 ;  /* 0x000000cf00cf7308 */ /* 0x000e220000000800 */
[----:B------:R-:W-:Y:S01]  /*f250*/  FADD.FTZ R3, R182, R3 ;  /* 0x00000003b6037221 */ /* 0x000fe20000010000 */
[-C--:B------:R-:W-:Y:S01]  /*f260*/  FMUL.FTZ R87, R87, R15.reuse ;  /* 0x0000000f57577220 */ /* 0x080fe20000410000 */
[-C--:B------:R-:W-:Y:S01]  /*f270*/  FMUL.FTZ R90, R90, R15.reuse ;  /* 0x0000000f5a5a7220 */ /* 0x080fe20000410000 */
[-C--:B------:R-:W-:Y:S01]  /*f280*/  FMUL.FTZ R91, R91, R15.reuse ;  /* 0x0000000f5b5b7220 */ /* 0x080fe20000410000 */
[----:B--2---:R-:W-:Y:S01]  /*f290*/  FADD.FTZ R3, R159, R3 ;  /* 0x000000039f037221 */ /* 0x004fe20000010000 */
        /* <DEDUP_REMOVED lines=11> */
[----:B0-----:R-:W-:Y:S01]  /*f350*/  FADD.FTZ R3, R207, R3 ;  /* 0x00000003cf037221 */ /* 0x001fe20000010000 */
[----:B------:R0:W-:Y:S01]  /*f360*/  STSM.16.M88.4 [R196+0x26800], R152 ;  /* 0x02680098c4007844 */ /* 0x0001e20000000200 */
[-C--:B------:R-:W-:Y:S01]  /*f370*/  FMUL.FTZ R107, R107, R15.reuse ;  /* 0x0000000f6b6b7220 */ /* 0x080fe20000410000 */
[-C--:B------:R-:W-:Y:S01]  /*f380*/  FMUL.FTZ R110, R110, R15.reuse ;  /* 0x0000000f6e6e7220 */ /* 0x080fe20000410000 */
[-C--:B------:R-:W-:Y:S01]  /*f390*/  FMUL.FTZ R111, R111, R15.reuse ;  /* 0x0000000f6f6f7220 */ /* 0x080fe20000410000 */
[----:B------:R0:W-:Y:S01]  /*f3a0*/  STSM.16.M88.4 [R199], R156 ;  /* 0x0000009cc7007844 */ /* 0x0001e20000000200 */
[----:B------:R-:W-:Y:S01]  /*f3b0*/  FMUL.FTZ R114, R114, R15 ;  /* 0x0000000f72727220 */ /* 0x000fe20000410000 */
[----:B------:R-:W4:Y:S01]  /*f3c0*/  MUFU.EX2 R178, R178 ;  /* 0x000000b200b27308 */ /* 0x000f220000000800 */
        /* <DEDUP_REMOVED lines=16> */
[C---:B----4-:R-:W-:Y:S01]  /*f4d0*/  FADD.FTZ R3, R178.reuse, R3 ;  /* 0x00000003b2037221 */ /* 0x050fe20000010000 */
[----:B------:R-:W-:Y:S01]  /*f4e0*/  F2FP.F16.F32.PACK_AB R163, R178, R163 ;  /* 0x000000a3b2a3723e */ /* 0x000fe200000000ff */
[-C--:B------:R-:W-:Y:S01]  /*f4f0*/  FMUL.FTZ R138, R138, R15.reuse ;  /* 0x0000000f8a8a7220 */ /* 0x080fe20000410000 */
[-C--:B------:R-:W-:Y:S01]  /*f500*/  FMUL.FTZ R139, R139, R15.reuse ;  /* 0x0000000f8b8b7220 */ /* 0x080fe20000410000 */
[-C--:B------:R-:W-:Y:S01]  /*f510*/  FMUL.FTZ R142, R142, R15.reuse ;  /* 0x0000000f8e8e7220 */ /* 0x080fe20000410000 */
[-C--:B------:R-:W-:Y:S01]  /*f520*/  FMUL.FTZ R143, R143, R15.reuse ;  /* 0x0000000f8f8f7220 */ /* 0x080fe20000410000 */
[----:B------:R0:W-:Y:S01]  /*f530*/  STSM.16.M88.4 [R197], R160 ;  /* 0x000000a0c5007844 */ /* 0x0001e20000000200 */
[----:B------:R-:W4:Y:S01]  /*f540*/  MUFU.EX2 R167, R175 ;  /* 0x000000af00a77308 */ /* 0x000f220000000800 */
[----:B--2---:R-:W-:Y:S01]  /*f550*/  FADD.FTZ R3, R170, R3 ;  /* 0x00000003aa037221 */ /* 0x004fe20000010000 */
[-C--:B------:R-:W-:Y:S01]  /*f560*/  FMUL.FTZ R146, R146, R15.reuse ;  /* 0x0000000f92927220 */ /* 0x080fe20000410000 */
[-C--:B------:R-:W-:Y:S01]  /*f570*/  FMUL.FTZ R147, R147, R15.reuse ;  /* 0x0000000f93937220 */ /* 0x080fe20000410000 */
[-C--:B------:R-:W-:Y:S01]  /*f580*/  FMUL.FTZ R150, R150, R15.reuse ;  /* 0x0000000f96967220 */ /* 0x080fe20000410000 */
[----:B------:R-:W-:-:S03]  /*f590*/  FMUL.FTZ R151, R151, R15 ;  /* 0x0000000f97977220 */ /* 0x000fc60000410000 */
        /* <DEDUP_REMOVED lines=9> */
.L_x_5808:
[----:B------:R2:W3:Y:S01]  /*f630*/  SYNCS.PHASECHK.TRANS64.TRYWAIT P3, [R215+URZ+0x28c50], R216 ;  /* 0x028c50d8d70075a7 */ /* 0x0004e2000806017f */
[----:B------:R-:W-:Y:S05]  /*f640*/  @!P0 BRA `(.L_x_5809) ;  /* 0x0000000000048947 */ /* 0x000fea0003800000 */
[----:B------:R-:W-:Y:S01]  /*f650*/  BPT.TRAP 0x1 ;  /* 0x000000040000795c */ /* 0x000fe20000300000 */
.L_x_5809:
[----:B------:R-:W-:Y:S04]  /*f660*/  BSSY B2, `(.L_x_5810) ;  /* 0x0000004000027945 */ /* 0x000fe80003800000 */
[----:B---3--:R-:W-:Y:S05]  /*f670*/  @P3 BRA `(.L_x_5811) ;  /* 0x0000000000083947 */ /* 0x008fea0003800000 */
[----:B------:R-:W3:Y:S02]  /*f680*/  SYNCS.PHASECHK.TRANS64.TRYWAIT P3, [R215+URZ+0x28c50], R216 ;  /* 0x028c50d8d70075a7 */ /* 0x000ee4000806017f */
[----:B---3--:R-:W-:Y:S05]  /*f690*/  @!P3 BRA `(.L_x_5812) ;  /* 0x0000014c0080b947 */ /* 0x008fea0003800000 */
.L_x_5811:
[----:B------:R-:W-:Y:S05]  /*f6a0*/  BSYNC B2 ;  /* 0x0000000000027941 */ /* 0x000fea0003800000 */
.L_x_5810:
[----:B------:R-:W-:Y:S01]  /*f6b0*/  IMAD R14, R214, 0x1000, R190 ;  /* 0x00001000d60e7824 */ /* 0x000fe200078e02be */
[----:B------:R-:W-:Y:S01]  /*f6c0*/  WARPGROUP.ARRIVE ;  /* 0x00000000000079c5 */ /* 0x000fe20000000000 */
[----:B------:R-:W-:Y:S01]  /*f6d0*/  IMAD.MOV.U32 R15, RZ, RZ, 0x40000040 ;  /* 0x40000040ff0f7424 */ /* 0x000fe200078e00ff */
[----:B------:R-:W-:Y:S01]  /*f6e0*/  ISETP.GT.AND P3, PT, R12, R213, PT ;  /* 0x000000d50c00720c */ /* 0x000fe20003f64270 */
[----:B-123--:R-:W-:Y:S01]  /*f6f0*/  @!P1 VIADD R215, R215, 0x28c60 ;  /* 0x00028c60d7d79836 */ /* 0x00efe20000000000 */
[----:B------:R-:W-:Y:S01]  /*f700*/  R2UR UR6, R14 ;  /* 0x000000000e0672ca */ /* 0x000fe200000e0000 */
[----:B------:R-:W-:Y:S01]  /*f710*/  VIADD R12, R12, 0xffffffff ;  /* 0xffffffff0c0c7836 */ /* 0x000fe20000000000 */
[----:B------:R-:W-:Y:S01]  /*f720*/  R2UR UR7, R15 ;  /* 0x000000000f0772ca */ /* 0x000fe200000e0000 */
[----:B------:R-:W-:Y:S01]  /*f730*/  IMAD.MOV.U32 R15, RZ, RZ, 0x40000040 ;  /* 0x40000040ff0f7424 */ /* 0x000fe200078e00ff */
[----:B------:R-:W-:Y:S01]  /*f740*/  @!P1 PRMT R215, RZ, 0x654, R215 ;  /* 0x00000654ffd79816 */ /* 0x000fe200000000d7 */
[----:B------:R-:W-:-:S10]  /*f750*/  IMAD.MOV.U32 R18, RZ, RZ, R214 ;  /* 0x000000ffff127224 */ /* 0x000fd400078e00d6 */
[----:B------:R-:W-:Y:S03]  /*f760*/  HGMMA.64x256x16.F32 R24, R152, gdesc[UR4].tnspB, R24, gsb0 ;  /* 0x43e0000498187df0 */ /* 0x000fe60008000818 */
[----:B------:R-:W-:Y:S02]  /*f770*/  WARPGROUP.DEPBAR.LE gsb0, 0x0 ;  /* 0x00008000000079c5 */ /* 0x000fe40000010000 */
[----:B0-----:R-:W-:Y:S01]  /*f780*/  VIADD R152, R14, 0x80 ;  /* 0x000000800e987836 */ /* 0x001fe20000000000 */
[----:B------:R-:W-:Y:S01]  /*f790*/  WARPGROUP.ARRIVE ;  /* 0x00000000000079c5 */ /* 0x000fe20000000000 */
[----:B------:R-:W-:-:S03]  /*f7a0*/  IMAD.MOV.U32 R153, RZ, RZ, 0x40000040 ;  /* 0x40000040ff997424 */ /* 0x000fc600078e00ff */
[----:B------:R-:W-:Y:S01]  /*f7b0*/  R2UR UR6, R152 ;  /* 0x00000000980672ca */ /* 0x000fe200000e0000 */
[C---:B------:R-:W-:Y:S01]  /*f7c0*/  VIADD R152, R14.reuse, 0x100 ;  /* 0x000001000e987836 */ /* 0x040fe20000000000 */
[----:B------:R-:W-:Y:S01]  /*f7d0*/  R2UR UR7, R153 ;  /* 0x00000000990772ca */ /* 0x000fe200000e0000 */
[----:B------:R-:W-:Y:S02]  /*f7e0*/  IMAD.MOV.U32 R153, RZ, RZ, 0x40000040 ;  /* 0x40000040ff997424 */ /* 0x000fe400078e00ff */
[----:B------:R-:W-:-:S13]  /*f7f0*/  VIADD R14, R14, 0x180 ;  /* 0x000001800e0e7836 */ /* 0x000fda0000000000 */
[----:B------:R-:W-:Y:S01]  /*f800*/  HGMMA.64x256x16.F32 R24, R156, gdesc[UR4].tnspB, R24, gsb0 ;  /* 0x43e000049c187df0 */ /* 0x000fe20008000818 */
[----:B------:R-:W-:Y:S02]  /*f810*/  R2UR UR6, R152 ;  /* 0x00000000980672ca */ /* 0x000fe400000e0000 */
[----:B------:R-:W-:Y:S01]  /*f820*/  R2UR UR7, R153 ;  /* 0x00000000990772ca */ /* 0x000fe200000e0000 */
[----:B------:R-:W-:Y:S02]  /*f830*/  WARPGROUP.DEPBAR.LE gsb0, 0x0 ;  /* 0x00008000000079c5 */ /* 0x000fe40000010000 */
[----:B------:R-:W-:-:S15]  /*f840*/  WARPGROUP.ARRIVE ;  /* 0x00000000000079c5 */ /* 0x000fde0000000000 */
[----:B------:R-:W-:-:S07]  /*f850*/  NOP ;  /* 0x0000000000007918 */ /* 0x000fce0000000000 */
[----:B------:R-:W-:Y:S01]  /*f860*/  HGMMA.64x256x16.F32 R24, R160, gdesc[UR4].tnspB, R24, gsb0 ;  /* 0x43e00004a0187df0 */ /* 0x000fe20008000818 */
[----:B------:R-:W-:Y:S01]  /*f870*/  R2UR UR6, R14 ;  /* 0x000000000e0672ca */ /* 0x000fe200000e0000 */
[----:B------:R-:W-:Y:S01]  /*f880*/  IMAD.MOV.U32 R14, RZ, RZ, R21 ;  /* 0x000000ffff0e7224 */ /* 0x000fe200078e0015 */
        /* <DEDUP_REMOVED lines=17> */
[----:B------:R-:W-:Y:S05]  /*f9a0*/  BSYNC B0 ;  /* 0x0000000000007941 */ /* 0x000fea0003800000 */
.L_x_5794:
[----:B------:R-:W-:Y:S02]  /*f9b0*/  IMAD.MOV.U32 R15, RZ, RZ, R168 ;  /* 0x000000ffff0f7224 */ /* 0x000fe400078e00a8 */
[----:B------:R-:W-:Y:S02]  /*f9c0*/  IMAD.MOV.U32 R14, RZ, RZ, R21 ;  /* 0x000000ffff0e7224 */ /* 0x000fe400078e0015 */
[----:B------:R-:W-:-:S07]  /*f9d0*/  IMAD.MOV.U32 R18, RZ, RZ, R214 ;  /* 0x000000ffff127224 */ /* 0x000fce00078e00d6 */
.L_x_5793:
[----:B------:R-:W-:Y:S05]  /*f9e0*/  BSYNC B1 ;  /* 0x0000000000017941 */ /* 0x000fea0003800000 */
.L_x_5792:
[----:B------:R-:W1:Y:S01]  /*f9f0*/  LDC R21, c[0x0][0x448] ;  /* 0x00011200ff157b82 */ /* 0x000e620000000800 */
[----:B------:R-:W-:Y:S01]  /*fa00*/  VIADD R152, R192, 0x3f ;  /* 0x0000003fc0987836 */ /* 0x000fe20000000000 */
[----:B------:R-:W-:-:S06]  /*fa10*/  ULDC UR4, c[0x0][0x9dc] ;  /* 0x0002770000047ab9 */ /* 0x000fcc0000000800 */
[----:B------:R-:W2:Y:S01]  /*fa20*/  LDC R155, c[0x0][0x9e4] ;  /* 0x00027900ff9b7b82 */ /* 0x000ea20000000800 */
[----:B-1----:R-:W-:Y:S02]  /*fa30*/  ISETP.NE.AND P5, PT, R21, 0x1, PT ;  /* 0x000000011500780c */ /* 0x002fe40003fa5270 */
[----:B--2---:R-:W-:-:S11]  /*fa40*/  ISETP.GE.AND P6, PT, R155, 0x1, PT ;  /* 0x000000019b00780c */ /* 0x004fd60003fc6270 */
[----:B------:R-:W1:Y:S08]  /*fa50*/  @P5 LDC R153, c[0x0][0x44c] ;  /* 0x00011300ff995b82 */ /* 0x000e700000000800 */
[----:B------:R-:W2:Y:S01]  /*fa60*/  @P5 LDC R21, c[0x0][0x450] ;  /* 0x00011400ff155b82 */ /* 0x000ea20000000800 */
[----:B-1----:R-:W-:-:S05]  /*fa70*/  @P5 IMAD.HI.U32 R153, R152, R153, RZ ;  /* 0x0000009998995227 */ /* 0x002fca00078e00ff */
[----:B--2---:R-:W-:Y:S02]  /*fa80*/  @P5 SHF.R.U32.HI R152, RZ, R21, R153 ;  /* 0x00000015ff985219 */ /* 0x004fe40000011699 */
[----:B------:R-:W-:-:S05]  /*fa90*/  IADD3 R21, R23, 0x1, -R22 ;  /* 0x0000000117157810 */ /* 0x000fca0007ffe816 */
[----:B------:R-:W-:-:S04]  /*faa0*/  IMAD.IADD R152, R21, 0x1, R152 ;  /* 0x0000000115987824 */ /* 0x000fc800078e0298 */
[----:B------:R-:W-:Y:S01]  /*fab0*/  VIADD R21, R152, -UR4 ;  /* 0x8000000498157c36 */ /* 0x000fe20008000000 */
[----:B------:R-:W-:Y:S06]  /*fac0*/  @!P6 BRA `(.L_x_5814) ;  /* 0x000000000048e947 */ /* 0x000fec0003800000 */
[----:B------:R-:W-:Y:S01]  /*fad0*/  IMAD.MOV.U32 R154, RZ, RZ, R152 ;  /* 0x000000ffff9a7224 */ /* 0x000fe200078e0098 */
[----:B------:R-:W-:Y:S04]  /*fae0*/  BSSY B0, `(.L_x_5815) ;  /* 0x000000e000007945 */ /* 0x000fe80003800000 */
        /* <DEDUP_REMOVED lines=9> */
.L_x_5816:
[----:B------:R-:W-:-:S13]  /*fb80*/  ISETP.NE.AND P2, PT, R155, 0x1, PT ;  /* 0x000000019b00780c */ /* 0x000fda0003f45270 */
[----:B------:R-:W1:Y:S02]  /*fb90*/  @P2 LDC.64 R152, c[0x0][0x9e8] ;  /* 0x00027a00ff982b82 */ /* 0x000e640000000a00 */
[----:B-1----:R-:W-:-:S05]  /*fba0*/  @P2 IMAD.HI.U32 R152, R154, R152, RZ ;  /* 0x000000989a982227 */ /* 0x002fca00078e00ff */
[----:B------:R-:W-:-:S07]  /*fbb0*/  @P2 SHF.R.U32.HI R154, RZ, R153, R152 ;  /* 0x00000099ff9a2219 */ /* 0x000fce0000011698 */
.L_x_5817:
[----:B------:R-:W-:Y:S05]  /*fbc0*/  BSYNC B0 ;  /* 0x0000000000007941 */ /* 0x000fea0003800000 */
.L_x_5815:
[----:B------:R-:W-:-:S05]  /*fbd0*/  IMAD R154, R154, R155, RZ ;  /* 0x0000009b9a9a7224 */ /* 0x000fca00078e02ff */
[----:B------:R-:W-:-:S07]  /*fbe0*/  VIMNMX R21, R21, R154, !PT ;  /* 0x0000009a15157248 */ /* 0x000fce0007fe0100 */
.L_x_5814:
[----:B------:R-:W-:Y:S01]  /*fbf0*/  VIADD R21, R21, 0x3f ;  /* 0x0000003f15157836 */ /* 0x000fe20000000000 */
[----:B------:R-:W-:Y:S04]  /*fc00*/  BSSY B0, `(.L_x_5818) ;  /* 0x00001ed000007945 */ /* 0x000fe80003800000 */
[----:B------:R-:W-:-:S04]  /*fc10*/  SHF.R.S32.HI R152, RZ, 0x1f, R21 ;  /* 0x0000001fff987819 */ /* 0x000fc80000011415 */
[----:B------:R-:W-:-:S04]  /*fc20*/  LEA.HI R152, R152, R21, RZ, 0x6 ;  /* 0x0000001598987211 */ /* 0x000fc800078f30ff */
[----:B------:R-:W-:-:S04]  /*fc30*/  SHF.R.S32.HI R21, RZ, 0x6, R152 ;  /* 0x00000006ff157819 */ /* 0x000fc80000011498 */
[----:B------:R-:W-:-:S04]  /*fc40*/  VIMNMX R21, R202, R21, !PT ;  /* 0x00000015ca157248 */ /* 0x000fc80007fe0100 */
[----:B------:R-:W-:-:S13]  /*fc50*/  ISETP.GE.AND P2, PT, R12, R21, PT ;  /* 0x000000150c00720c */ /* 0x000fda0003f46270 */
[----:B------:R-:W-:Y:S05]  /*fc60*/  @!P2 BRA `(.L_x_5819) ;  /* 0x0000001c0098a947 */ /* 0x000fea0003800000 */
[----:B------:R-:W-:Y:S01]  /*fc70*/  BSSY B1, `(.L_x_5820) ;  /* 0x00001e4000017945 */ /* 0x000fe20003800000 */
[----:B------:R-:W-:Y:S02]  /*fc80*/  IMAD.MOV.U32 R213, RZ, RZ, R15 ;  /* 0x000000ffffd57224 */ /* 0x000fe400078e000f */
[----:B------:R-:W-:Y:S02]  /*fc90*/  IMAD.MOV.U32 R214, RZ, RZ, R14 ;  /* 0x000000ffffd67224 */ /* 0x000fe400078e000e */
[----:B------:R-:W-:Y:S02]  /*fca0*/  IMAD.MOV.U32 R206, RZ, RZ, R12 ;  /* 0x000000ffffce7224 */ /* 0x000fe400078e000c */
[----:B0-----:R-:W-:-:S07]  /*fcb0*/  IMAD.MOV.U32 R215, RZ, RZ, R18 ;  /* 0x000000ffffd77224 */ /* 0x001fce00078e0012 */
.L_x_5831:
        /* <DEDUP_REMOVED lines=8> */
[----:B------:R-:W-:Y:S06]  /*fd40*/  @!P0 BRA `(.L_x_5821) ;  /* 0x0000000000048947 */ /* 0x000fec0003800000 */
[----:B------:R-:W-:Y:S01]  /*fd50*/  BPT.TRAP 0x1 ;  /* 0x000000040000795c */ /* 0x000fe20000300000 */
.L_x_5821:
[----:B------:R-:W-:Y:S01]  /*fd60*/  IMAD R12, R18, 0x8, R2 ;  /* 0x00000008120c7824 */ /* 0x000fe200078e0202 */
[----:B------:R-:W-:-:S04]  /*fd70*/  SHF.L.U32 R207, R19, 0x1f, RZ ;  /* 0x0000001f13cf7819 */ /* 0x000fc800000006ff */
[----:B------:R0:W1:Y:S01]  /*fd80*/  SYNCS.PHASECHK.TRANS64.TRYWAIT P3, [R12+URZ+0x28c30], R207 ;  /* 0x028c30cf0c0075a7 */ /* 0x000062000806017f */
[----:B------:R-:W-:Y:S05]  /*fd90*/  @!P0 BRA `(.L_x_5822) ;  /* 0x0000000000048947 */ /* 0x000fea0003800000 */
[----:B------:R-:W-:Y:S01]  /*fda0*/  BPT.TRAP 0x1 ;  /* 0x000000040000795c */ /* 0x000fe20000300000 */
.L_x_5822:
[----:B------:R-:W-:Y:S01]  /*fdb0*/  BSSY B2, `(.L_x_5823) ;  /* 0x0000006000027945 */ /* 0x000fe20003800000 */
[----:B------:R-:W-:Y:S02]  /*fdc0*/  IMAD R154, R18, 0x200, R13 ;  /* 0x00000200129a7824 */ /* 0x000fe400078e020d */
[----:B------:R-:W-:Y:S01]  /*fdd0*/  IMAD.MOV.U32 R155, RZ, RZ, 0x40000040 ;  /* 0x40000040ff9b7424 */ /* 0x000fe200078e00ff */
[----:B-1----:R-:W-:Y:S06]  /*fde0*/  @P3 BRA `(.L_x_5824) ;  /* 0x0000000000083947 */ /* 0x002fec0003800000 */
[----:B------:R-:W1:Y:S02]  /*fdf0*/  SYNCS.PHASECHK.TRANS64.TRYWAIT P3, [R12+URZ+0x28c30], R207 ;  /* 0x028c30cf0c0075a7 */ /* 0x000e64000806017f */
[----:B-1----:R-:W-:Y:S05]  /*fe00*/  @!P3 BRA `(.L_x_5825) ;  /* 0x0000014400b8b947 */ /* 0x002fea0003800000 */
.L_x_5824:
[----:B------:R-:W-:Y:S05]  /*fe10*/  BSYNC B2 ;  /* 0x0000000000027941 */ /* 0x000fea0003800000 */
.L_x_5823:
[C---:B------:R-:W-:Y:S01]  /*fe20*/  R2UR UR6, R154.reuse ;  /* 0x000000009a0672ca */ /* 0x040fe200000e0000 */
[C---:B------:R-:W-:Y:S01]  /*fe30*/  VIADD R152, R154.reuse, 0x2 ;  /* 0x000000029a987836 */ /* 0x040fe20000000000 */
[----:B------:R-:W-:Y:S01]  /*fe40*/  R2UR UR7, R155 ;  /* 0x000000009b0772ca */ /* 0x000fe200000e0000 */
[----:B------:R-:W-:Y:S01]  /*fe50*/  VIADD R14, R154, 0x4 ;  /* 0x000000049a0e7836 */ /* 0x000fe20000000000 */
[----:B------:R-:W-:Y:S01]  /*fe60*/  R2UR UR4, R4 ;  /* 0x00000000040472ca */ /* 0x000fe200000e0000 */
[----:B------:R-:W-:Y:S01]  /*fe70*/  VIADD R154, R154, 0x6 ;  /* 0x000000069a9a7836 */ /* 0x000fe20000000000 */
[----:B------:R-:W-:Y:S01]  /*fe80*/  R2UR UR5, R5 ;  /* 0x00000000050572ca */ /* 0x000fe200000e0000 */
[----:B------:R-:W-:Y:S01]  /*fe90*/  IMAD.MOV.U32 R153, RZ, RZ, 0x40000040 ;  /* 0x40000040ff997424 */ /* 0x000fe200078e00ff */
        /* <DEDUP_REMOVED lines=11> */
[----:B------:R-:W-:Y:S01]  /*ff50*/  R2UR UR15, R15 ;  /* 0x000000000f0f72ca */ /* 0x000fe200000e0000 */
[----:B------:R-:W-:Y:S01]  /*ff60*/  ULDC UR4, c[0x0][0x9d8] ;  /* 0x0002760000047ab9 */ /* 0x000fe20000000800 */
[----:B------:R-:W-:Y:S01]  /*ff70*/  R2UR UR12, R8 ;  /* 0x00000000080c72ca */ /* 0x000fe200000e0000 */
[----:B------:R-:W-:Y:S01]  /*ff80*/  ULDC UR5, c[0x0][0x988] ;  /* 0x0002620000057ab9 */ /* 0x000fe20000000800 */
[----:B------:R-:W-:-:S02]  /*ff90*/  R2UR UR13, R9 ;  /* 0x00000000090d72ca */ /* 0x000fc400000e0000 */
[----:B------:R-:W-:Y:S02]  /*ffa0*/  R2UR UR16, R6 ;  /* 0x00000000061072ca */ /* 0x000fe400000e0000 */
[----:B------:R-:W-:Y:S02]  /*ffb0*/  R2UR UR17, R7 ;  /* 0x00000000071172ca */ /* 0x000fe400000e0000 */
[----:B------:R-:W-:-:S13]  /*ffc0*/  ISETP.NE.AND P3, PT, R194, RZ, PT ;  /* 0x000000ffc200720c */ /* 0x000fda0003f65270 */
[----:B------:R-:W-:-:S04]  /*ffd0*/  @!P3 IMAD R215, R215, 0x40, R191 ;  /* 0x00000040d7d7b824 */ /* 0x000fc800078e02bf */
[----:B------:R-:W-:Y:S01]  /*ffe0*/  @!P3 IMAD R215, R215, 0x4, R2 ;  /* 0x00000004d7d7b824 */ /* 0x000fe200078e0202 */
        /* <DEDUP_REMOVED lines=41> */
[----:B---3--:R-:W-:Y:S01]  /*10280*/  FMNMX.FTZ R14, R152, R14, !PT ;  /* 0x0000000e980e7209 */ /* 0x008fe20007810000 */
[----:B------:R-:W-:Y:S01]  /*10290*/  FMUL.FTZ R175, R175, UR4 ;  /* 0x00000004afaf7c20 */ /* 0x000fe20008410000 */
[----:B------:R-:W-:Y:S01]  /*102a0*/  FMUL.FTZ R178, R178, UR4 ;  /* 0x00000004b2b27c20 */ /* 0x000fe20008410000 */
[----:B------:R-:W-:Y:S01]  /*102b0*/  FMUL.FTZ R179, R179, UR4 ;  /* 0x00000004b3b37c20 */ /* 0x000fe20008410000 */
[----:B------:R-:W-:Y:S01]  /*102c0*/  FMUL.FTZ R182, R182, UR4 ;  /* 0x00000004b6b67c20 */ /* 0x000fe20008410000 */
[----:B------:R-:W-:-:S02]  /*102d0*/  FMUL.FTZ R183, R183, UR4 ;  /* 0x00000004b7b77c20 */ /* 0x000fc40008410000 */
        /* <DEDUP_REMOVED lines=36> */
[----:B------:R-:W-:Y:S08]  /*10520*/  MUFU.TANH R171, R171 ;  /* 0x000000ab00ab7308 */ /* 0x000ff00000002400 */
[----:B------:R-:W-:Y:S01]  /*10530*/  MUFU.TANH R174, R174 ;  /* 0x000000ae00ae7308 */ /* 0x000fe20000002400 */
[----:B--2---:R-:W-:Y:S01]  /*10540*/  FMNMX.FTZ R14, R14, R20, !PT ;  /* 0x000000140e0e7209 */ /* 0x004fe20007810000 */
[----:B------:R-:W-:-:S04]  /*10550*/  IMAD.U32 R20, RZ, RZ, UR5 ;  /* 0x00000005ff147e24 */ /* 0x000fc8000f8e00ff */
[C---:B------:R-:W-:Y:S01]  /*10560*/  FADD.FTZ R214, -R14.reuse, R214 ;  /* 0x000000d60ed67221 */ /* 0x040fe20000010100 */
[-C--:B------:R-:W-:Y:S01]  /*10570*/  FMUL.FTZ R181, R14, R20.reuse ;  /* 0x000000140eb57220 */ /* 0x080fe20000410000 */
[----:B------:R-:W-:Y:S02]  /*10580*/  MUFU.TANH R175, R175 ;  /* 0x000000af00af7308 */ /* 0x000fe40000002400 */
[-C--:B------:R-:W-:Y:S01]  /*10590*/  FMUL.FTZ R214, R214, R20.reuse ;  /* 0x00000014d6d67220 */ /* 0x080fe20000410000 */
        /* <DEDUP_REMOVED lines=10> */
[-CC-:B------:R-:W-:Y:S01]  /*10640*/  FFMA.FTZ R168, R168, R20.reuse, -R181.reuse ;  /* 0x00000014a8a87223 */ /* 0x180fe200000108b5 */
[-CC-:B------:R-:W-:Y:S01]  /*10650*/  FFMA.FTZ R169, R169, R20.reuse, -R181.reuse ;  /* 0x00000014a9a97223 */ /* 0x180fe200000108b5 */
[-CC-:B------:R-:W-:Y:S01]  /*10660*/  FFMA.FTZ R172, R172, R20.reuse, -R181.reuse ;  /* 0x00000014acac7223 */ /* 0x180fe200000108b5 */
[----:B------:R-:W3:Y:S01]  /*10670*/  MUFU.EX2 R15, R15 ;  /* 0x0000000f000f7308 */ /* 0x000ee20000000800 */
[-CC-:B------:R-:W-:Y:S01]  /*10680*/  FFMA.FTZ R173, R173, R20.reuse, -R181.reuse ;  /* 0x00000014adad7223 */ /* 0x180fe200000108b5 */
[-CC-:B------:R-:W-:Y:S01]  /*10690*/  FFMA.FTZ R176, R176, R20.reuse, -R181.reuse ;  /* 0x00000014b0b07223 */ /* 0x180fe200000108b5 */
[-CC-:B------:R-:W-:Y:S01]  /*106a0*/  FFMA.FTZ R177, R177, R20.reuse, -R181.reuse ;  /* 0x00000014b1b17223 */ /* 0x180fe200000108b5 */
[----:B------:R-:W-:-:S04]  /*106b0*/  FFMA.FTZ R180, R180, R20, -R181 ;  /* 0x00000014b4b47223 */ /* 0x000fc800000108b5 */
[----:B------:R-:W4:Y:S01]  /*106c0*/  MUFU.EX2 R152, R152 ;  /* 0x0000009800987308 */ /* 0x000f220000000800 */
[-C--:B--2---:R-:W-:Y:S01]  /*106d0*/  FMUL.FTZ R24, R24, R214.reuse ;  /* 0x000000d618187220 */ /* 0x084fe20000410000 */
[-C--:B------:R-:W-:Y:S01]  /*106e0*/  FMUL.FTZ R25, R25, R214.reuse ;  /* 0x000000d619197220 */ /* 0x080fe20000410000 */
[-C--:B------:R-:W-:Y:S01]  /*106f0*/  FMUL.FTZ R28, R28, R214.reuse ;  /* 0x000000d61c1c7220 */ /* 0x080fe20000410000 */
[-C--:B------:R-:W-:Y:S01]  /*10700*/  FMUL.FTZ R29, R29, R214.reuse ;  /* 0x000000d61d1d7220 */ /* 0x080fe20000410000 */
[-C--:B------:R-:W-:Y:S01]  /*10710*/  FMUL.FTZ R32, R32, R214.reuse ;  /* 0x000000d620207220 */ /* 0x080fe20000410000 */
[-C--:B------:R-:W-:Y:S01]  /*10720*/  FMUL.FTZ R33, R33, R214.reuse ;  /* 0x000000d621217220 */ /* 0x080fe20000410000 */
[----:B------:R-:W-:Y:S01]  /*10730*/  FMUL.FTZ R36, R36, R214 ;  /* 0x000000d624247220 */ /* 0x000fe20000410000 */
[----:B------:R-:W-:Y:S01]  /*10740*/  MUFU.TANH R178, R178 ;  /* 0x000000b200b27308 */ /* 0x000fe20000002400 */
[----:B---3--:R-:W-:Y:S01]  /*10750*/  FFMA.FTZ R181, R214, R0, R15 ;  /* 0x00000000d6b57223 */ /* 0x008fe2000001000f */
[-C--:B------:R-:W-:Y:S01]  /*10760*/  FMUL.FTZ R37, R37, R214.reuse ;  /* 0x000000d625257220 */ /* 0x080fe20000410000 */
[-C--:B------:R-:W-:Y:S01]  /*10770*/  FMUL.FTZ R40, R40, R214.reuse ;  /* 0x000000d628287220 */ /* 0x080fe20000410000 */
[-C--:B------:R-:W-:Y:S01]  /*10780*/  FMUL.FTZ R41, R41, R214.reuse ;  /* 0x000000d629297220 */ /* 0x080fe20000410000 */
[-C--:B------:R-:W-:Y:S01]  /*10790*/  FMUL.FTZ R44, R44, R214.reuse ;  /* 0x000000d62c2c7220 */ /* 0x080fe20000410000 */
[-C--:B------:R-:W-:Y:S01]  /*107a0*/  FMUL.FTZ R45, R45, R214.reuse ;  /* 0x000000d62d2d7220 */ /* 0x080fe20000410000 */
[-C--:B------:R-:W-:Y:S01]  /*107b0*/  FMUL.FTZ R48, R48, R214.reuse ;  /* 0x000000d630307220 */ /* 0x080fe20000410000 */
[----:B------:R4:W2:Y:S01]  /*107c0*/  MUFU.TANH R0, R166 ;  /* 0x000000a600007308 */ /* 0x0008a20000002400 */
[-C--:B------:R-:W-:Y:S01]  /*107d0*/  FMUL.FTZ R49, R49, R214.reuse ;  /* 0x000000d631317220 */ /* 0x080fe20000410000 */
[-C--:B------:R-:W-:Y:S01]  /*107e0*/  FMUL.FTZ R52, R52, R214.reuse ;  /* 0x000000d634347220 */ /* 0x080fe20000410000 */
[-C--:B------:R-:W-:Y:S01]  /*107f0*/  FMUL.FTZ R53, R53, R214.reuse ;  /* 0x000000d635357220 */ /* 0x080fe20000410000 */
[-C--:B------:R-:W-:Y:S01]  /*10800*/  FMUL.FTZ R56, R56, R214.reuse ;  /* 0x000000d638387220 */ /* 0x080fe20000410000 */
[-C--:B------:R-:W-:Y:S01]  /*10810*/  FMUL.FTZ R57, R57, R214.reuse ;  /* 0x000000d639397220 */ /* 0x080fe20000410000 */
[-C--:B------:R-:W-:Y:S01]  /*10820*/  FMUL.FTZ R60, R60, R214.reuse ;  /* 0x000000d63c3c7220 */ /* 0x080fe20000410000 */
[----:B------:R-:W-:Y:S01]  /*10830*/  FMUL.FTZ R61, R61, R214 ;  /* 0x000000d63d3d7220 */ /* 0x000fe20000410000 */
[----:B------:R-:W-:Y:S01]  /*10840*/  MUFU.TANH R179, R179 ;  /* 0x000000b300b37308 */ /* 0x000fe20000002400 */
[C---:B----4-:R-:W-:Y:S01]  /*10850*/  FADD.FTZ R166, R152.reuse, R181 ;  /* 0x000000b598a67221 */ /* 0x050fe20000010000 */
[----:B------:R-:W-:Y:S01]  /*10860*/  F2FP.F16.F32.PACK_AB R152, R152, R15 ;  /* 0x0000000f9898723e */ /* 0x000fe200000000ff */
[----:B------:R-:W-:-:S02]  /*10870*/  @!P1 VIADD R15, R12, 0x28c40 ;  /* 0x00028c400c0f9836 */ /* 0x000fc40000000000 */
[----:B------:R-:W-:Y:S01]  /*10880*/  FMUL.FTZ R181, R170, UR4 ;  /* 0x00000004aab57c20 */ /* 0x000fe20008410000 */
[-C--:B------:R-:W-:Y:S01]  /*10890*/  FMUL.FTZ R64, R64, R214.reuse ;  /* 0x000000d640407220 */ /* 0x080fe20000410000 */
[-C--:B------:R-:W-:Y:S01]  /*108a0*/  FMUL.FTZ R65, R65, R214.reuse ;  /* 0x000000d641417220 */ /* 0x080fe20000410000 */
[-C--:B------:R-:W-:Y:S01]  /*108b0*/  FMUL.FTZ R68, R68, R214.reuse ;  /* 0x000000d644447220 */ /* 0x080fe20000410000 */
[----:B------:R-:W-:Y:S01]  /*108c0*/  @!P1 PRMT R15, RZ, 0x654, R15 ;  /* 0x00000654ff0f9816 */ /* 0x000fe2000000000f */
[----:B------:R-:W-:Y:S01]  /*108d0*/  MUFU.TANH R182, R182 ;  /* 0x000000b600b67308 */ /* 0x000fe20000002400 */
[-C--:B------:R-:W-:Y:S01]  /*108e0*/  FMUL.FTZ R69, R69, R214.reuse ;  /* 0x000000d645457220 */ /* 0x080fe20000410000 */
[-C--:B------:R-:W-:Y:S01]  /*108f0*/  FMUL.FTZ R72, R72, R214.reuse ;  /* 0x000000d648487220 */ /* 0x080fe20000410000 */
[----:B------:R3:W-:Y:S01]  /*10900*/  @!P1 SYNCS.ARRIVE.TRANS64.RED.A1T0 RZ, [R15+URZ], RZ ;  /* 0x000000ff0fff99a7 */ /* 0x0007e2000810043f */
[-C--:B------:R-:W-:Y:S01]  /*10910*/  FMUL.FTZ R73, R73, R214.reuse ;  /* 0x000000d649497220 */ /* 0x080fe20000410000 */
[-C--:B------:R-:W-:Y:S01]  /*10920*/  FMUL.FTZ R76, R76, R214.reuse ;  /* 0x000000d64c4c7220 */ /* 0x080fe20000410000 */
[-C--:B------:R-:W-:Y:S01]  /*10930*/  FMUL.FTZ R77, R77, R214.reuse ;  /* 0x000000d64d4d7220 */ /* 0x080fe20000410000 */
[-C--:B------:R-:W-:Y:S01]  /*10940*/  FMUL.FTZ R80, R80, R214.reuse ;  /* 0x000000d650507220 */ /* 0x080fe20000410000 */
[----:B------:R-:W4:Y:S01]  /*10950*/  MUFU.TANH R181, R181 ;  /* 0x000000b500b57308 */ /* 0x000f220000002400 */
[-C--:B------:R-:W-:Y:S01]  /*10960*/  FMUL.FTZ R81, R81, R214.reuse ;  /* 0x000000d651517220 */ /* 0x080fe20000410000 */
[-C--:B------:R-:W-:Y:S01]  /*10970*/  FMUL.FTZ R84, R84, R214.reuse ;  /* 0x000000d654547220 */ /* 0x080fe20000410000 */
[----:B---3--:R-:W-:Y:S01]  /*10980*/  FMNMX.FTZ R15, R154, R213, !PT ;  /* 0x000000d59a0f7209 */ /* 0x008fe20007810000 */
[-C--:B------:R-:W-:Y:S01]  /*10990*/  FMUL.FTZ R85, R85, R214.reuse ;  /* 0x000000d655557220 */ /* 0x080fe20000410000 */
[-C--:B------:R-:W-:Y:S01]  /*109a0*/  FMUL.FTZ R88, R88, R214.reuse ;  /* 0x000000d658587220 */ /* 0x080fe20000410000 */
[-C--:B------:R-:W-:Y:S01]  /*109b0*/  FMUL.FTZ R89, R89, R214.reuse ;  /* 0x000000d659597220 */ /* 0x080fe20000410000 */
[----:B------:R-:W-:Y:S01]  /*109c0*/  FMNMX.FTZ R15, R155, R15, !PT ;  /* 0x0000000f9b0f7209 */ /* 0x000fe20007810000 */
[----:B------:R-:W-:Y:S01]  /*109d0*/  MUFU.TANH R183, R183 ;  /* 0x000000b700b77308 */ /* 0x000fe20000002400 */
[-C--:B------:R-:W-:Y:S01]  /*109e0*/  FMUL.FTZ R92, R92, R214.reuse ;  /* 0x000000d65c5c7220 */ /* 0x080fe20000410000 */
[-C--:B------:R-:W-:Y:S01]  /*109f0*/  FMUL.FTZ R93, R93, R214.reuse ;  /* 0x000000d65d5d7220 */ /* 0x080fe20000410000 */
[----:B------:R-:W-:Y:S01]  /*10a00*/  FMNMX.FTZ R15, R158, R15, !PT ;  /* 0x0000000f9e0f7209 */ /* 0x000fe20007810000 */
[-C--:B------:R-:W-:Y:S01]  /*10a10*/  FMUL.FTZ R96, R96, R214.reuse ;  /* 0x000000d660607220 */ /* 0x080fe20000410000 */
[-C--:B------:R-:W-:Y:S01]  /*10a20*/  FMUL.FTZ R97, R97, R214.reuse ;  /* 0x000000d661617220 */ /* 0x080fe20000410000 */
[-C--:B------:R-:W-:Y:S01]  /*10a30*/  FMUL.FTZ R100, R100, R214.reuse ;  /* 0x000000d664647220 */ /* 0x080fe20000410000 */
[----:B------:R-:W-:Y:S01]  /*10a40*/  FMNMX.FTZ R15, R159, R15, !PT ;  /* 0x0000000f9f0f7209 */ /* 0x000fe20007810000 */
[----:B------:R-:W3:Y:S01]  /*10a50*/  MUFU.EX2 R153, R153 ;  /* 0x0000009900997308 */ /* 0x000ee20000000800 */
[-C--:B------:R-:W-:Y:S01]  /*10a60*/  FMUL.FTZ R101, R101, R214.reuse ;  /* 0x000000d665657220 */ /* 0x080fe20000410000 */
[-C--:B------:R-:W-:Y:S01]  /*10a70*/  FMUL.FTZ R104, R104, R214.reuse ;  /* 0x000000d668687220 */ /* 0x080fe20000410000 */
[----:B------:R-:W-:Y:S01]  /*10a80*/  FMNMX.FTZ R15, R162, R15, !PT ;  /* 0x0000000fa20f7209 */ /* 0x000fe20007810000 */
[-C--:B------:R-:W-:Y:S01]  /*10a90*/  FMUL.FTZ R105, R105, R214.reuse ;  /* 0x000000d669697220 */ /* 0x080fe20000410000 */
[-C--:B------:R-:W-:Y:S01]  /*10aa0*/  FMUL.FTZ R108, R108, R214.reuse ;  /* 0x000000d66c6c7220 */ /* 0x080fe20000410000 */
[-C--:B------:R-:W-:Y:S01]  /*10ab0*/  FMUL.FTZ R109, R109, R214.reuse ;  /* 0x000000d66d6d7220 */ /* 0x080fe20000410000 */
[----:B------:R-:W-:Y:S01]  /*10ac0*/  FMNMX.FTZ R15, R163, R15, !PT ;  /* 0x0000000fa30f7209 */ /* 0x000fe20007810000 */
[----:B------:R-:W5:Y:S01]  /*10ad0*/  MUFU.EX2 R156, R156 ;  /* 0x0000009c009c7308 */ /* 0x000f620000000800 */
[-C--:B------:R-:W-:Y:S01]  /*10ae0*/  FMUL.FTZ R112, R112, R214.reuse ;  /* 0x000000d670707220 */ /* 0x080fe20000410000 */
[-C--:B------:R-:W-:Y:S01]  /*10af0*/  FMUL.FTZ R113, R113, R214.reuse ;  /* 0x000000d671717220 */ /* 0x080fe20000410000 */
[----:B--2---:R-:W-:Y:S01]  /*10b00*/  FMNMX.FTZ R15, R0, R15, !PT ;  /* 0x0000000f000f7209 */ /* 0x004fe20007810000 */
[-C--:B------:R-:W-:Y:S01]  /*10b10*/  FMUL.FTZ R116, R116, R214.reuse ;  /* 0x000000d674747220 */ /* 0x080fe20000410000 */
[-C--:B------:R-:W-:Y:S01]  /*10b20*/  FMUL.FTZ R117, R117, R214.reuse ;  /* 0x000000d675757220 */ /* 0x080fe20000410000 */
[-C--:B------:R-:W-:Y:S01]  /*10b30*/  FMUL.FTZ R120, R120, R214.reuse ;  /* 0x000000d678787220 */ /* 0x080fe20000410000 */
[----:B------:R-:W-:Y:S01]  /*10b40*/  FMNMX.FTZ R15, R167, R15, !PT ;  /* 0x0000000fa70f7209 */ /* 0x000fe20007810000 */
[----:B------:R-:W2:Y:S01]  /*10b50*/  MUFU.EX2 R157, R157 ;  /* 0x0000009d009d7308 */ /* 0x000ea20000000800 */
[-C--:B------:R-:W-:Y:S01]  /*10b60*/  FMUL.FTZ R121, R121, R214.reuse ;  /* 0x000000d679797220 */ /* 0x080fe20000410000 */
[-C--:B------:R-:W-:Y:S01]  /*10b70*/  FMUL.FTZ R124, R124, R214.reuse ;  /* 0x000000d67c7c7220 */ /* 0x080fe20000410000 */
[----:B----4-:R-:W-:Y:S01]  /*10b80*/  FMNMX.FTZ R15, R181, R15, !PT ;  /* 0x0000000fb50f7209 */ /* 0x010fe20007810000 */
[-C--:B------:R-:W-:Y:S01]  /*10b90*/  FMUL.FTZ R125, R125, R214.reuse ;  /* 0x000000d67d7d7220 */ /* 0x080fe20000410000 */
[-C--:B------:R-:W-:Y:S01]  /*10ba0*/  FMUL.FTZ R128, R128, R214.reuse ;  /* 0x000000d680807220 */ /* 0x080fe20000410000 */
[-C--:B------:R-:W-:Y:S01]  /*10bb0*/  FMUL.FTZ R129, R129, R214.reuse ;  /* 0x000000d681817220 */ /* 0x080fe20000410000 */
[----:B------:R-:W-:Y:S01]  /*10bc0*/  FMNMX.FTZ R15, R171, R15, !PT ;  /* 0x0000000fab0f7209 */ /* 0x000fe20007810000 */
        /* <DEDUP_REMOVED lines=12> */
[----:B------:R-:W-:Y:S01]  /*10c90*/  FMUL.FTZ R149, R149, R214 ;  /* 0x000000d695957220 */ /* 0x000fe20000410000 */
[----:B------:R-:W-:Y:S01]  /*10ca0*/  @!P3 STS [R215+0x28800], R214 ;  /* 0x028800d6d700b388 */ /* 0x000fe20000000800 */
[----:B------:R-:W4:Y:S01]  /*10cb0*/  MUFU.EX2 R160, R160 ;  /* 0x000000a000a07308 */ /* 0x000f220000000800 */
[----:B------:R-:W-:Y:S01]  /*10cc0*/  FMNMX.FTZ R15, R179, R15, !PT ;  /* 0x0000000fb30f7209 */ /* 0x000fe20007810000 */
[----:B---3--:R-:W-:-:S03]  /*10cd0*/  FADD.FTZ R166, R153, R166 ;  /* 0x000000a699a67221 */ /* 0x008fc60000010000 */
[----:B------:R-:W-:Y:S01]  /*10ce0*/  FMNMX.FTZ R15, R182, R15, !PT ;  /* 0x0000000fb60f7209 */ /* 0x000fe20007810000 */
[----:B-----5:R-:W-:Y:S02]  /*10cf0*/  FADD.FTZ R166, R156, R166 ;  /* 0x000000a69ca67221 */ /* 0x020fe40000010000 */
[----:B------:R-:W3:Y:S01]  /*10d00*/  MUFU.EX2 R161, R161 ;  /* 0x000000a100a17308 */ /* 0x000ee20000000800 */
[----:B------:R-:W-:Y:S01]  /*10d10*/  FMNMX.FTZ R15, R183, R15, !PT ;  /* 0x0000000fb70f7209 */ /* 0x000fe20007810000 */
[----:B--2---:R-:W-:-:S04]  /*10d20*/  FADD.FTZ R166, R157, R166 ;  /* 0x000000a69da67221 */ /* 0x004fc80000010000 */
[----:B------:R-:W2:Y:S02]  /*10d30*/  SHFL.BFLY PT, R170, R15, 0x2, 0x1f ;  /* 0x0c401f000faa7f89 */ /* 0x000ea400000e0000 */
[----:B------:R-:W5:Y:S01]  /*10d40*/  MUFU.EX2 R164, R164 ;  /* 0x000000a400a47308 */ /* 0x000f620000000800 */
[----:B----4-:R-:W-:-:S07]  /*10d50*/  FADD.FTZ R166, R160, R166 ;  /* 0x000000a6a0a67221 */ /* 0x010fce0000010000 */
[----:B------:R-:W4:Y:S01]  /*10d60*/  MUFU.EX2 R165, R165 ;  /* 0x000000a500a57308 */ /* 0x000f220000000800 */
[----:B---3--:R-:W-:-:S07]  /*10d70*/  FADD.FTZ R166, R161, R166 ;  /* 0x000000a6a1a67221 */ /* 0x008fce0000010000 */
[----:B------:R-:W3:Y:S01]  /*10d80*/  MUFU.EX2 R168, R168 ;  /* 0x000000a800a87308 */ /* 0x000ee20000000800 */
[----:B-----5:R-:W-:Y:S01]  /*10d90*/  FADD.FTZ R166, R164, R166 ;  /* 0x000000a6a4a67221 */ /* 0x020fe20000010000 */
[----:B--2---:R-:W-:-:S06]  /*10da0*/  FMNMX.FTZ R15, R15, R170, !PT ;  /* 0x000000aa0f0f7209 */ /* 0x004fcc0007810000 */
[----:B------:R-:W2:Y:S01]  /*10db0*/  MUFU.EX2 R169, R169 ;  /* 0x000000a900a97308 */ /* 0x000ea20000000800 */
[----:B----4-:R-:W-:Y:S01]  /*10dc0*/  FADD.FTZ R166, R165, R166 ;  /* 0x000000a6a5a67221 */ /* 0x010fe20000010000 */
[----:B------:R-:W4:Y:S06]  /*10dd0*/  SHFL.BFLY PT, R170, R15, 0x1, 0x1f ;  /* 0x0c201f000faa7f89 */ /* 0x000f2c00000e0000 */
[----:B------:R-:W5:Y:S01]  /*10de0*/  MUFU.EX2 R172, R172 ;  /* 0x000000ac00ac7308 */ /* 0x000f620000000800 */
[----:B---3--:R-:W-:-:S07]  /*10df0*/  FADD.FTZ R166, R168, R166 ;  /* 0x000000a6a8a67221 */ /* 0x008fce0000010000 */
[----:B------:R-:W3:Y:S01]  /*10e00*/  MUFU.EX2 R173, R173 ;  /* 0x000000ad00ad7308 */ /* 0x000ee20000000800 */
[----:B--2---:R-:W-:-:S07]  /*10e10*/  FADD.FTZ R166, R169, R166 ;  /* 0x000000a6a9a67221 */ /* 0x004fce0000010000 */
[----:B------:R-:W2:Y:S01]  /*10e20*/  MUFU.EX2 R176, R176 ;  /* 0x000000b000b07308 */ /* 0x000ea20000000800 */
[----:B-----5:R-:W-:Y:S01]  /*10e30*/  FADD.FTZ R166, R172, R166 ;  /* 0x000000a6aca67221 */ /* 0x020fe20000010000 */
[----:B----4-:R-:W-:-:S05]  /*10e40*/  FMNMX.FTZ R15, R15, R170, !PT ;  /* 0x000000aa0f0f7209 */ /* 0x010fca0007810000 */
[C---:B------:R-:W-:Y:S01]  /*10e50*/  FADD.FTZ R170, -R15.reuse, R213 ;  /* 0x000000d50faa7221 */ /* 0x040fe20000010100 */
[-C--:B------:R-:W-:Y:S01]  /*10e60*/  FMUL.FTZ R213, R15, R20.reuse ;  /* 0x000000140fd57220 */ /* 0x080fe20000410000 */
[----:B------:R-:W-:Y:S01]  /*10e70*/  MUFU.EX2 R177, R177 ;  /* 0x000000b100b17308 */ /* 0x000fe20000000800 */
[----:B---3--:R-:W-:Y:S01]  /*10e80*/  FADD.FTZ R166, R173, R166 ;  /* 0x000000a6ada67221 */ /* 0x008fe20000010000 */
[-C--:B------:R-:W-:Y:S01]  /*10e90*/  FMUL.FTZ R170, R170, R20.reuse ;  /* 0x00000014aaaa7220 */ /* 0x080fe20000410000 */
        /* <DEDUP_REMOVED lines=18> */
[----:B--2---:R-:W-:Y:S01]  /*10fc0*/  FADD.FTZ R166, R176, R166 ;  /* 0x000000a6b0a67221 */ /* 0x004fe20000010000 */
[----:B---3--:R2:W-:Y:S03]  /*10fd0*/  @!P3 STS [R215+0x28820], R170 ;  /* 0x028820aad700b388 */ /* 0x0085e60000000800 */
[----:B------:R-:W-:Y:S01]  /*10fe0*/  FADD.FTZ R166, R177, R166 ;  /* 0x000000a6b1a67221 */ /* 0x000fe20000010000 */
[----:B------:R-:W-:-:S02]  /*10ff0*/  FMUL.FTZ R26, R26, R170 ;  /* 0x000000aa1a1a7220 */ /* 0x000fc40000410000 */
[----:B------:R3:W4:Y:S01]  /*11000*/  MUFU.EX2 R213, R154 ;  /* 0x0000009a00d57308 */ /* 0x0007220000000800 */
[-C--:B------:R-:W-:Y:S01]  /*11010*/  FMUL.FTZ R27, R27, R170.reuse ;  /* 0x000000aa1b1b7220 */ /* 0x080fe20000410000 */
[-C--:B------:R-:W-:Y:S01]  /*11020*/  FMUL.FTZ R30, R30, R170.reuse ;  /* 0x000000aa1e1e7220 */ /* 0x080fe20000410000 */
[-C--:B------:R-:W-:Y:S01]  /*11030*/  FMUL.FTZ R31, R31, R170.reuse ;  /* 0x000000aa1f1f7220 */ /* 0x080fe20000410000 */
[-C--:B------:R-:W-:Y:S01]  /*11040*/  FMUL.FTZ R34, R34, R170.reuse ;  /* 0x000000aa22227220 */ /* 0x080fe20000410000 */
[-C--:B------:R-:W-:Y:S01]  /*11050*/  FMUL.FTZ R35, R35, R170.reuse ;  /* 0x000000aa23237220 */ /* 0x080fe20000410000 */
[-C--:B------:R-:W-:Y:S01]  /*11060*/  FMUL.FTZ R38, R38, R170.reuse ;  /* 0x000000aa26267220 */ /* 0x080fe20000410000 */
[-C--:B------:R-:W-:Y:S01]  /*11070*/  FMUL.FTZ R39, R39, R170.reuse ;  /* 0x000000aa27277220 */ /* 0x080fe20000410000 */
[----:B------:R5:W0:Y:S01]  /*11080*/  MUFU.EX2 R214, R158 ;  /* 0x0000009e00d67308 */ /* 0x000a220000000800 */
[----:B---3--:R-:W-:Y:S01]  /*11090*/  F2FP.F16.F32.PACK_AB R154, R156, R153 ;  /* 0x000000999c9a723e */ /* 0x008fe200000000ff */
[-C--:B------:R-:W-:Y:S01]  /*110a0*/  FMUL.FTZ R42, R42, R170.reuse ;  /* 0x000000aa2a2a7220 */ /* 0x080fe20000410000 */
[----:B------:R-:W-:Y:S01]  /*110b0*/  F2FP.F16.F32.PACK_AB R156, R160, R157 ;  /* 0x0000009da09c723e */ /* 0x000fe200000000ff */
[-C--:B------:R-:W-:Y:S01]  /*110c0*/  FMUL.FTZ R43, R43, R170.reuse ;  /* 0x000000aa2b2b7220 */ /* 0x080fe20000410000 */
[----:B------:R-:W-:Y:S01]  /*110d0*/  F2FP.F16.F32.PACK_AB R160, R168, R165 ;  /* 0x000000a5a8a0723e */ /* 0x000fe200000000ff */
[-C--:B------:R-:W-:Y:S01]  /*110e0*/  FMUL.FTZ R46, R46, R170.reuse ;  /* 0x000000aa2e2e7220 */ /* 0x080fe20000410000 */
[-C--:B------:R-:W-:Y:S01]  /*110f0*/  FMUL.FTZ R47, R47, R170.reuse ;  /* 0x000000aa2f2f7220 */ /* 0x080fe20000410000 */
[----:B------:R-:W3:Y:S01]  /*11100*/  MUFU.EX2 R159, R159 ;  /* 0x0000009f009f7308 */ /* 0x000ee20000000800 */
[----:B----4-:R-:W-:Y:S01]  /*11110*/  FFMA.FTZ R3, R170, R3, R213 ;  /* 0x00000003aa037223 */ /* 0x010fe200000100d5 */
[----:B-----5:R-:W-:Y:S01]  /*11120*/  F2FP.F16.F32.PACK_AB R158, R164, R161 ;  /* 0x000000a1a49e723e */ /* 0x020fe200000000ff */
[-C--:B------:R-:W-:Y:S01]  /*11130*/  FMUL.FTZ R50, R50, R170.reuse ;  /* 0x000000aa32327220 */ /* 0x080fe20000410000 */
[C---:B------:R-:W-:Y:S01]  /*11140*/  F2FP.F16.F32.PACK_AB R153, R155.reuse, R213 ;  /* 0x000000d59b99723e */ /* 0x040fe200000000ff */
[----:B------:R-:W-:Y:S01]  /*11150*/  FADD.FTZ R3, R155, R3 ;  /* 0x000000039b037221 */ /* 0x000fe20000010000 */
[----:B------:R-:W-:Y:S01]  /*11160*/  F2FP.F16.F32.PACK_AB R164, R176, R173 ;  /* 0x000000adb0a4723e */ /* 0x000fe200000000ff */
[-C--:B------:R-:W-:Y:S01]  /*11170*/  FMUL.FTZ R51, R51, R170.reuse ;  /* 0x000000aa33337220 */ /* 0x080fe20000410000 */
[----:B--2---:R2:W4:Y:S01]  /*11180*/  MUFU.EX2 R215, R162 ;  /* 0x000000a200d77308 */ /* 0x0045220000000800 */
        /* <DEDUP_REMOVED lines=8> */
[C---:B---3--:R-:W-:Y:S01]  /*11210*/  FADD.FTZ R3, R159.reuse, R3 ;  /* 0x000000039f037221 */ /* 0x048fe20000010000 */
[----:B------:R-:W-:Y:S01]  /*11220*/  F2FP.F16.F32.PACK_AB R155, R159, R214 ;  /* 0x000000d69f9b723e */ /* 0x000fe200000000ff */
[----:B------:R-:W-:Y:S01]  /*11230*/  BAR.SYNC.DEFER_BLOCKING 0xf, 0x100 ;  /* 0x03c4000000007b1d */ /* 0x000fe20000010000 */
[----:B--2---:R-:W-:Y:S01]  /*11240*/  F2FP.F16.F32.PACK_AB R162, R172, R169 ;  /* 0x000000a9aca2723e */ /* 0x004fe200000000ff */
        /* <DEDUP_REMOVED lines=45> */
[C---:B----4-:R-:W-:Y:S01]  /*11520*/  FADD.FTZ R3, R171.reuse, R3 ;  /* 0x00000003ab037221 */ /* 0x050fe20000010000 */
[----:B------:R-:W-:Y:S01]  /*11530*/  F2FP.F16.F32.PACK_AB R161, R171, R161 ;  /* 0x000000a1aba1723e */ /* 0x000fe200000000ff */
        /* <DEDUP_REMOVED lines=16> */
[-C--:B------:R-:W-:Y:S01]  /*11640*/  FMUL.FTZ R147, R147, R170.reuse ;  /* 0x000000aa93937220 */ /* 0x080fe20000410000 */
[-C--:B------:R-:W-:Y:S01]  /*11650*/  FMUL.FTZ R150, R150, R170.reuse ;  /* 0x000000aa96967220 */ /* 0x080fe20000410000 */
[----:B------:R-:W-:-:S02]  /*11660*/  FMUL.FTZ R151, R151, R170 ;  /* 0x000000aa97977220 */ /* 0x000fc40000410000 */
[----:B------:R2:W-:Y:S01]  /*11670*/  STSM.16.M88.4 [R197], R160 ;  /* 0x000000a0c5007844 */ /* 0x0005e20000000200 */
[----:B------:R-:W0:Y:S01]  /*11680*/  MUFU.EX2 R179, R179 ;  /* 0x000000b300b37308 */ /* 0x000e220000000800 */
[----:B----4-:R-:W-:-:S07]  /*11690*/  FADD.FTZ R3, R165, R3 ;  /* 0x00000003a5037221 */ /* 0x010fce0000010000 */
[----:B------:R-:W4:Y:S01]  /*116a0*/  MUFU.EX2 R182, R182 ;  /* 0x000000b600b67308 */ /* 0x000f220000000800 */
[C---:B---3--:R-:W-:Y:S01]  /*116b0*/  FADD.FTZ R0, R180.reuse, R166 ;  /* 0x000000a6b4007221 */ /* 0x048fe20000010000 */
[----:B------:R-:W-:-:S06]  /*116c0*/  F2FP.F16.F32.PACK_AB R166, R180, R177 ;  /* 0x000000b1b4a6723e */ /* 0x000fcc00000000ff */
[----:B------:R-:W3:Y:S01]  /*116d0*/  MUFU.EX2 R183, R183 ;  /* 0x000000b700b77308 */ /* 0x000ee20000000800 */
[C---:B0-----:R-:W-:Y:S01]  /*116e0*/  FADD.FTZ R3, R179.reuse, R3 ;  /* 0x00000003b3037221 */ /* 0x041fe20000010000 */
[----:B------:R-:W-:-:S03]  /*116f0*/  F2FP.F16.F32.PACK_AB R165, R179, R165 ;  /* 0x000000a5b3a5723e */ /* 0x000fc600000000ff */
[----:B----4-:R-:W-:Y:S01]  /*11700*/  FADD.FTZ R3, R182, R3 ;  /* 0x00000003b6037221 */ /* 0x010fe20000010000 */
[----:B---3--:R-:W-:-:S03]  /*11710*/  F2FP.F16.F32.PACK_AB R167, R183, R182 ;  /* 0x000000b6b7a7723e */ /* 0x008fc600000000ff */
[----:B------:R-:W-:Y:S02]  /*11720*/  FADD.FTZ R3, R183, R3 ;  /* 0x00000003b7037221 */ /* 0x000fe40000010000 */
[----:B------:R2:W-:Y:S01]  /*11730*/  STSM.16.M88.4 [R198], R164 ;  /* 0x000000a4c6007844 */ /* 0x0005e20000000200 */
[----:B------:R-:W-:Y:S05]  /*11740*/  @!P0 BRA `(.L_x_5826) ;  /* 0x0000000000048947 */ /* 0x000fea0003800000 */
[----:B------:R-:W-:Y:S01]  /*11750*/  BPT.TRAP 0x1 ;  /* 0x000000040000795c */ /* 0x000fe20000300000 */
.L_x_5826:
[----:B------:R0:W3:Y:S01]  /*11760*/  SYNCS.PHASECHK.TRANS64.TRYWAIT P3, [R12+URZ+0x28c50], R207 ;  /* 0x028c50cf0c0075a7 */ /* 0x0000e2000806017f */
[----:B------:R-:W-:Y:S05]  /*11770*/  @!P0 BRA `(.L_x_5827) ;  /* 0x0000000000048947 */ /* 0x000fea0003800000 */
[----:B------:R-:W-:Y:S01]  /*11780*/  BPT.TRAP 0x1 ;  /* 0x000000040000795c */ /* 0x000fe20000300000 */
.L_x_5827:
[----:B------:R-:W-:Y:S04]  /*11790*/  BSSY B2, `(.L_x_5828) ;  /* 0x0000004000027945 */ /* 0x000fe80003800000 */
[----:B---3--:R-:W-:Y:S05]  /*117a0*/  @P3 BRA `(.L_x_5829) ;  /* 0x0000000000083947 */ /* 0x008fea0003800000 */
[----:B------:R-:W3:Y:S02]  /*117b0*/  SYNCS.PHASECHK.TRANS64.TRYWAIT P3, [R12+URZ+0x28c50], R207 ;  /* 0x028c50cf0c0075a7 */ /* 0x000ee4000806017f */
[----:B---3--:R-:W-:Y:S05]  /*117c0*/  @!P3 BRA `(.L_x_5830) ;  /* 0x0000012c005cb947 */ /* 0x008fea0003800000 */
.L_x_5829:
[----:B------:R-:W-:Y:S05]  /*117d0*/  BSYNC B2 ;  /* 0x0000000000027941 */ /* 0x000fea0003800000 */
.L_x_5828:
[----:B------:R-:W-:Y:S01]  /*117e0*/  IMAD R168, R18, 0x1000, R190 ;  /* 0x0000100012a87824 */ /* 0x000fe200078e02be */
[----:B------:R-:W-:Y:S01]  /*117f0*/  WARPGROUP.ARRIVE ;  /* 0x00000000000079c5 */ /* 0x000fe20000000000 */
[----:B------:R-:W-:Y:S02]  /*11800*/  IMAD.MOV.U32 R169, RZ, RZ, 0x40000040 ;  /* 0x40000040ffa97424 */ /* 0x000fe400078e00ff */
[----:B01-3--:R-:W-:Y:S01]  /*11810*/  @!P1 VIADD R12, R12, 0x28c60 ;  /* 0x00028c600c0c9836 */ /* 0x00bfe20000000000 */
[----:B------:R-:W-:Y:S01]  /*11820*/  R2UR UR6, R168 ;  /* 0x00000000a80672ca */ /* 0x000fe200000e0000 */
[----:B------:R-:W-:Y:S01]  /*11830*/  IMAD.MOV.U32 R213, RZ, RZ, R15 ;  /* 0x000000ffffd57224 */ /* 0x000fe200078e000f */
[----:B------:R-:W-:Y:S01]  /*11840*/  R2UR UR7, R169 ;  /* 0x00000000a90772ca */ /* 0x000fe200000e0000 */
[----:B------:R-:W-:Y:S01]  /*11850*/  IMAD.MOV.U32 R169, RZ, RZ, 0x40000040 ;  /* 0x40000040ffa97424 */ /* 0x000fe200078e00ff */
[----:B------:R-:W-:Y:S01]  /*11860*/  @!P1 PRMT R12, RZ, 0x654, R12 ;  /* 0x00000654ff0c9816 */ /* 0x000fe2000000000c */
[----:B------:R-:W-:-:S02]  /*11870*/  IMAD.MOV.U32 R214, RZ, RZ, R14 ;  /* 0x000000ffffd67224 */ /* 0x000fc400078e000e */
[----:B------:R-:W-:-:S08]  /*11880*/  IMAD.MOV.U32 R215, RZ, RZ, R18 ;  /* 0x000000ffffd77224 */ /* 0x000fd000078e0012 */
[----:B------:R-:W-:Y:S03]  /*11890*/  HGMMA.64x256x16.F32 R24, R152, gdesc[UR4].tnspB, R24, gsb0 ;  /* 0x43e0000498187df0 */ /* 0x000fe60008000818 */
[----:B------:R-:W-:Y:S02]  /*118a0*/  WARPGROUP.DEPBAR.LE gsb0, 0x0 ;  /* 0x00008000000079c5 */ /* 0x000fe40000010000 */
[----:B--2---:R-:W-:Y:S01]  /*118b0*/  VIADD R152, R168, 0x80 ;  /* 0x00000080a8987836 */ /* 0x004fe20000000000 */
        /* <DEDUP_REMOVED lines=32> */
.L_x_5820:
[----:B0-----:R-:W-:-:S07]  /*11ac0*/  IMAD.MOV.U32 R12, RZ, RZ, R206 ;  /* 0x000000ffff0c7224 */ /* 0x001fce00078e00ce */
.L_x_5819:
[----:B------:R-:W-:Y:S05]  /*11ad0*/  BSYNC B0 ;  /* 0x0000000000007941 */ /* 0x000fea0003800000 */
.L_x_5818:
[----:B------:R-:W-:Y:S01]  /*11ae0*/  ISETP.GE.AND P2, PT, R12, R202, PT ;  /* 0x000000ca0c00720c */ /* 0x000fe20003f46270 */
[----:B------:R-:W-:-:S12]  /*11af0*/  BSSY B0, `(.L_x_5832) ;  /* 0x000028d000007945 */ /* 0x000fd80003800000 */
[----:B------:R-:W-:Y:S05]  /*11b00*/  @!P2 BRA `(.L_x_5833) ;  /* 0x00000028002ca947 */ /* 0x000fea0003800000 */
[----:B------:R-:W-:Y:S02]  /*11b10*/  IMAD.MOV.U32 R213, RZ, RZ, R15 ;  /* 0x000000ffffd57224 */ /* 0x000fe400078e000f */
[----:B0-----:R-:W-:Y:S02]  /*11b20*/  IMAD.MOV.U32 R215, RZ, RZ, R14 ;  /* 0x000000ffffd77224 */ /* 0x001fe400078e000e */
[----:B------:R-:W-:-:S07]  /*11b30*/  IMAD.MOV.U32 R214, RZ, RZ, R18 ;  /* 0x000000ffffd67224 */ /* 0x000fce00078e0012 */
.L_x_5852:
[----:B------:R-:W-:-:S05]  /*11b40*/  VIADD R18, R214, 0x1 ;  /* 0x00000001d6127836 */ /* 0x000fca0000000000 */
[----:B------:R-:W-:-:S04]  /*11b50*/  ISETP.NE.AND P2, PT, R18, 0x2, PT ;  /* 0x000000021200780c */ /* 0x000fc80003f45270 */
[----:B------:R-:W-:Y:S02]  /*11b60*/  SEL R14, RZ, 0x1, P2 ;  /* 0x00000001ff0e7807 */ /* 0x000fe40001000000 */
[----:B------:R-:W-:Y:S02]  /*11b70*/  SEL R18, R18, RZ, P2 ;  /* 0x000000ff12127207 */ /* 0x000fe40001000000 */
[----:B------:R-:W-:Y:S01]  /*11b80*/  LOP3.LUT R19, R19, R14, RZ, 0x3c, !PT ;  /* 0x0000000e13137212 */ /* 0x000fe200078e3cff */
[----:B-1----:R-:W-:Y:S06]  /*11b90*/  @!P0 BRA `(.L_x_5834) ;  /* 0x0000000000048947 */ /* 0x002fec0003800000 */
[----:B------:R-:W-:Y:S01]  /*11ba0*/  BPT.TRAP 0x1 ;  /* 0x000000040000795c */ /* 0x000fe20000300000 */
.L_x_5834:
[----:B------:R-:W-:Y:S01]  /*11bb0*/  IMAD R206, R18, 0x8, R2 ;  /* 0x0000000812ce7824 */ /* 0x000fe200078e0202 */
[----:B------:R-:W-:-:S04]  /*11bc0*/  SHF.L.U32 R207, R19, 0x1f, RZ ;  /* 0x0000001f13cf7819 */ /* 0x000fc800000006ff */
[----:B------:R0:W1:Y:S01]  /*11bd0*/  SYNCS.PHASECHK.TRANS64.TRYWAIT P2, [R206+URZ+0x28c30], R207 ;  /* 0x028c30cfce0075a7 */ /* 0x000062000804017f */
[----:B------:R-:W-:Y:S05]  /*11be0*/  @!P0 BRA `(.L_x_5835) ;  /* 0x0000000000048947 */ /* 0x000fea0003800000 */
[----:B------:R-:W-:Y:S01]  /*11bf0*/  BPT.TRAP 0x1 ;  /* 0x000000040000795c */ /* 0x000fe20000300000 */
.L_x_5835:
[----:B------:R-:W-:Y:S01]  /*11c00*/  BSSY B1, `(.L_x_5836) ;  /* 0x0000006000017945 */ /* 0x000fe20003800000 */
[----:B------:R-:W-:Y:S02]  /*11c10*/  IMAD R14, R18, 0x200, R13 ;  /* 0x00000200120e7824 */ /* 0x000fe400078e020d */
[----:B------:R-:W-:Y:S01]  /*11c20*/  IMAD.MOV.U32 R15, RZ, RZ, 0x40000040 ;  /* 0x40000040ff0f7424 */ /* 0x000fe200078e00ff */
[----:B-1----:R-:W-:Y:S06]  /*11c30*/  @P2 BRA `(.L_x_5837) ;  /* 0x0000000000082947 */ /* 0x002fec0003800000 */
[----:B------:R-:W1:Y:S02]  /*11c40*/  SYNCS.PHASECHK.TRANS64.TRYWAIT P2, [R206+URZ+0x28c30], R207 ;  /* 0x028c30cfce0075a7 */ /* 0x000e64000804017f */
[----:B-1----:R-:W-:Y:S05]  /*11c50*/  @!P2 BRA `(.L_x_5838) ;  /* 0x00000128004ca947 */ /* 0x002fea0003800000 */
.L_x_5837:
[----:B------:R-:W-:Y:S05]  /*11c60*/  BSYNC B1 ;  /* 0x0000000000017941 */ /* 0x000fea0003800000 */
.L_x_5836:
[C---:B------:R-:W-:Y:S01]  /*11c70*/  R2UR UR6, R14.reuse ;  /* 0x000000000e0672ca */ /* 0x040fe200000e0000 */
[----:B------:R-:W-:Y:S01]  /*11c80*/  WARPGROUP.ARRIVE ;  /* 0x00000000000079c5 */ /* 0x000fe20000000000 */
[----:B------:R-:W-:Y:S01]  /*11c90*/  R2UR UR7, R15 ;  /* 0x000000000f0772ca */ /* 0x000fe200000e0000 */
[----:B------:R-:W-:Y:S01]  /*11ca0*/  VIADD R20, R14, 0x2 ;  /* 0x000000020e147836 */ /* 0x000fe20000000000 */
[----:B------:R-:W-:Y:S01]  /*11cb0*/  R2UR UR4, R4 ;  /* 0x00000000040472ca */ /* 0x000fe200000e0000 */
[----:B------:R-:W-:Y:S01]  /*11cc0*/  IMAD.MOV.U32 R21, RZ, RZ, 0x40000040 ;  /* 0x40000040ff157424 */ /* 0x000fe200078e00ff */
[----:B------:R-:W-:Y:S01]  /*11cd0*/  R2UR UR5, R5 ;  /* 0x00000000050572ca */ /* 0x000fe200000e0000 */
[----:B------:R-:W-:-:S12]  /*11ce0*/  IMAD.MOV.U32 R15, RZ, RZ, 0x40000040 ;  /* 0x40000040ff0f7424 */ /* 0x000fd800078e00ff */
        /* <DEDUP_REMOVED lines=32> */
[----:B------:R-:W-:Y:S01]  /*11ef0*/  HGMMA.64x64x16.F32 R152, gdesc[UR4], R152, gsb0 ;  /* 0x00e00000049879f0 */ /* 0x000fe20008000898 */
[----:B------:R-:W-:Y:S02]  /*11f00*/  ULDC UR4, c[0x0][0x9d8] ;  /* 0x0002760000047ab9 */ /* 0x000fe40000000800 */
        /* <DEDUP_REMOVED lines=36> */
[----:B------:R-:W-:Y:S01]  /*12150*/  ULDC UR4, c[0x0][0x9e0] ;  /* 0x0002780000047ab9 */ /* 0x000fe20000000800 */
[----:B------:R4:W-:Y:S01]  /*12160*/  @!P1 SYNCS.ARRIVE.TRANS64.RED.A1T0 RZ, [R14+URZ], RZ ;  /* 0x000000ff0eff99a7 */ /* 0x0009e2000810043f */
[----:B------:R-:W-:-:S05]  /*12170*/  IADD3 R183, -R22, R183, R23 ;  /* 0x000000b716b77210 */ /* 0x000fca0007ffe117 */
[----:B------:R-:W0:Y:S01]  /*12180*/  MUFU.TANH R230, R230 ;  /* 0x000000e600e67308 */ /* 0x000e220000002400 */
        /* <DEDUP_REMOVED lines=34> */
[----:B--234-:R-:W-:Y:S05]  /*123b0*/  @!P6 BRA `(.L_x_5839) ;  /* 0x000000000060e947 */ /* 0x01cfea0003800000 */
        /* <DEDUP_REMOVED lines=8> */
[----:B------:R-:W2:Y:S02]  /*12440*/  @P2 LDC.64 R14, c[0x0][0x9e8] ;  /* 0x00027a00ff0e2b82 */ /* 0x000ea40000000a00 */
[----:B--2---:R-:W-:-:S05]  /*12450*/  @P2 IMAD.HI.U32 R14, R233, R14, RZ ;  /* 0x0000000ee90e2227 */ /* 0x004fca00078e00ff */
[----:B------:R-:W-:-:S04]  /*12460*/  @P2 SHF.R.U32.HI R233, RZ, R15, R14 ;  /* 0x0000000fffe92219 */ /* 0x000fc8000001160e */
[----:B------:R-:W-:Y:S01]  /*12470*/  LOP3.LUT R233, RZ, R233, RZ, 0x33, !PT ;  /* 0x000000e9ffe97212 */ /* 0x000fe200078e33ff */
[----:B------:R-:W-:Y:S06]  /*12480*/  BRA `(.L_x_5842) ;  /* 0x0000000000187947 */ /* 0x000fec0003800000 */
.L_x_5841:
[----:B------:R-:W-:Y:S02]  /*12490*/  ULDC UR4, c[0x0][0x9e4] ;  /* 0x0002790000047ab9 */ /* 0x000fe40000000800 */
[----:B------:R-:W-:-:S05]  /*124a0*/  IMAD.U32 R234, RZ, RZ, UR4 ;  /* 0x00000004ffea7e24 */ /* 0x000fca000f8e00ff */
[----:B------:R-:W-:-:S13]  /*124b0*/  ISETP.NE.AND P2, PT, R234, 0x1, PT ;  /* 0x00000001ea00780c */ /* 0x000fda0003f45270 */
[----:B------:R-:W2:Y:S02]  /*124c0*/  @P2 LDC.64 R14, c[0x0][0x9e8] ;  /* 0x00027a00ff0e2b82 */ /* 0x000ea40000000a00 */
[----:B--2---:R-:W-:-:S05]  /*124d0*/  @P2 IMAD.HI.U32 R14, R233, R14, RZ ;  /* 0x0000000ee90e2227 */ /* 0x004fca00078e00ff */
[----:B------:R-:W-:-:S07]  /*124e0*/  @P2 SHF.R.U32.HI R233, RZ, R15, R14 ;  /* 0x0000000fffe92219 */ /* 0x000fce000001160e */
.L_x_5842:
[----:B------:R-:W-:Y:S05]  /*124f0*/  BSYNC B1 ;  /* 0x0000000000017941 */ /* 0x000fea0003800000 */
.L_x_5840:
[----:B------:R-:W-:-:S04]  /*12500*/  IMAD R233, R233, R234, -R178 ;  /* 0x000000eae9e97224 */ /* 0x000fc800078e0ab2 */
[----:B------:R-:W-:-:S05]  /*12510*/  IMAD.IADD R233, R233, 0x1, -R185 ;  /* 0x00000001e9e97824 */ /* 0x000fca00078e0ab9 */
[----:B------:R-:W-:Y:S02]  /*12520*/  VIMNMX R182, R182, R233, !PT ;  /* 0x000000e9b6b67248 */ /* 0x000fe40007fe0100 */
[----:B------:R-:W-:-:S07]  /*12530*/  VIADDMNMX R181, R233, R234, R181, PT ;  /* 0x000000eae9b57246 */ /* 0x000fce00038001b5 */
.L_x_5839:
[----:B------:R-:W-:Y:S01]  /*12540*/  ISETP.GT.AND P2, PT, R12, -0x1, PT ;  /* 0xffffffff0c00780c */ /* 0x000fe20003f44270 */
[----:B------:R-:W2:Y:S03]  /*12550*/  SHFL.IDX PT, R20, R20, 0x1, 0x1c1f ;  /* 0x003c1f0014147f89 */ /* 0x000ea600000e0000 */
[C---:B------:R-:W-:Y:S02]  /*12560*/  ISETP.GT.AND P4, PT, R182.reuse, RZ, P2 ;  /* 0x000000ffb600720c */ /* 0x040fe40001784270 */
[----:B------:R-:W-:Y:S02]  /*12570*/  ISETP.GT.AND P3, PT, R182, 0x1, P2 ;  /* 0x00000001b600780c */ /* 0x000fe40001764270 */
[C---:B------:R-:W-:Y:S02]  /*12580*/  ISETP.LT.OR P4, PT, R181.reuse, 0x1, P4 ;  /* 0x00000001b500780c */ /* 0x040fe40002781670 */
[----:B------:R-:W-:-:S02]  /*12590*/  ISETP.LT.OR P3, PT, R181, 0x2, P3 ;  /* 0x00000002b500780c */ /* 0x000fc40001f61670 */
[----:B------:R-:W-:Y:S02]  /*125a0*/  FSEL R216, R216, -INF , !P4 ;  /* 0xff800000d8d87808 */ /* 0x000fe40006000000 */
[----:B0-----:R-:W-:Y:S02]  /*125b0*/  FSEL R230, R230, -INF , !P3 ;  /* 0xff800000e6e67808 */ /* 0x001fe40005800000 */
[C---:B------:R-:W-:Y:S02]  /*125c0*/  ISETP.GT.AND P4, PT, R182.reuse, 0x8, P2 ;  /* 0x00000008b600780c */ /* 0x040fe40001784270 */
[----:B------:R-:W-:Y:S02]  /*125d0*/  ISETP.GT.AND P3, PT, R182, 0x9, P2 ;  /* 0x00000009b600780c */ /* 0x000fe40001764270 */
[C---:B------:R-:W-:Y:S02]  /*125e0*/  ISETP.LT.OR P4, PT, R181.reuse, 0x9, P4 ;  /* 0x00000009b500780c */ /* 0x040fe40002781670 */
[----:B------:R-:W-:-:S02]  /*125f0*/  ISETP.LT.OR P3, PT, R181, 0xa, P3 ;  /* 0x0000000ab500780c */ /* 0x000fc40001f61670 */
[----:B------:R-:W-:Y:S01]  /*12600*/  FSEL R155, R155, -INF , !P4 ;  /* 0xff8000009b9b7808 */ /* 0x000fe20006000000 */
[--C-:B--2---:R-:W-:Y:S01]  /*12610*/  IMAD.IADD R183, R183, 0x1, R20.reuse ;  /* 0x00000001b7b77824 */ /* 0x104fe200078e0214 */
[----:B------:R-:W-:Y:S01]  /*12620*/  FSEL R231, R231, -INF , !P3 ;  /* 0xff800000e7e77808 */ /* 0x000fe20005800000 */
[----:B------:R-:W-:Y:S01]  /*12630*/  IMAD.IADD R232, R232, 0x1, R20 ;  /* 0x00000001e8e87824 */ /* 0x000fe200078e0214 */
[C---:B------:R-:W-:Y:S02]  /*12640*/  ISETP.GT.AND P4, PT, R182.reuse, 0x10, P2 ;  /* 0x00000010b600780c */ /* 0x040fe40001784270 */
[----:B------:R-:W-:Y:S02]  /*12650*/  ISETP.GT.AND P3, PT, R182, 0x11, P2 ;  /* 0x00000011b600780c */ /* 0x000fe40001764270 */
[C---:B------:R-:W-:Y:S02]  /*12660*/  ISETP.LT.OR P4, PT, R181.reuse, 0x11, P4 ;  /* 0x00000011b500780c */ /* 0x040fe40002781670 */
[----:B------:R-:W-:-:S02]  /*12670*/  ISETP.LT.OR P3, PT, R181, 0x12, P3 ;  /* 0x00000012b500780c */ /* 0x000fc40001f61670 */
[----:B------:R-:W-:Y:S02]  /*12680*/  FSEL R158, R158, -INF , !P4 ;  /* 0xff8000009e9e7808 */ /* 0x000fe40006000000 */
[----:B------:R-:W-:Y:S02]  /*12690*/  FSEL R161, R161, -INF , !P3 ;  /* 0xff800000a1a17808 */ /* 0x000fe40005800000 */
        /* <DEDUP_REMOVED lines=29> */
[----:B------:R-:W-:Y:S01]  /*12870*/  FSEL R180, R180, -INF , !P3 ;  /* 0xff800000b4b47808 */ /* 0x000fe20005800000 */
[----:B------:R-:W-:Y:S08]  /*12880*/  @!P6 BRA `(.L_x_5843) ;  /* 0x000000000060e947 */ /* 0x000ff00003800000 */
        /* <DEDUP_REMOVED lines=13> */
.L_x_5845:
[----:B------:R-:W-:Y:S02]  /*12960*/  ULDC UR4, c[0x0][0x9e4] ;  /* 0x0002790000047ab9 */ /* 0x000fe40000000800 */
[----:B------:R-:W-:-:S05]  /*12970*/  IMAD.U32 R181, RZ, RZ, UR4 ;  /* 0x00000004ffb57e24 */ /* 0x000fca000f8e00ff */
[----:B------:R-:W-:-:S13]  /*12980*/  ISETP.NE.AND P3, PT, R181, 0x1, PT ;  /* 0x00000001b500780c */ /* 0x000fda0003f65270 */
[----:B------:R-:W0:Y:S02]  /*12990*/  @P3 LDC.64 R14, c[0x0][0x9e8] ;  /* 0x00027a00ff0e3b82 */ /* 0x000e240000000a00 */
[----:B0-----:R-:W-:-:S05]  /*129a0*/  @P3 IMAD.HI.U32 R14, R20, R14, RZ ;  /* 0x0000000e140e3227 */ /* 0x001fca00078e00ff */
[----:B------:R-:W-:-:S07]  /*129b0*/  @P3 SHF.R.U32.HI R20, RZ, R15, R14 ;  /* 0x0000000fff143219 */ /* 0x000fce000001160e */
.L_x_5846:
[----:B------:R-:W-:Y:S05]  /*129c0*/  BSYNC B1 ;  /* 0x0000000000017941 */ /* 0x000fea0003800000 */
.L_x_5844:
[----:B------:R-:W-:-:S04]  /*129d0*/  IMAD R20, R20, R181, -R178 ;  /* 0x000000b514147224 */ /* 0x000fc800078e0ab2 */
[----:B------:R-:W-:-:S05]  /*129e0*/  IMAD.IADD R20, R20, 0x1, -R185 ;  /* 0x0000000114147824 */ /* 0x000fca00078e0ab9 */
[----:B------:R-:W-:Y:S02]  /*129f0*/  VIMNMX R232, R232, R20, !PT ;  /* 0x00000014e8e87248 */ /* 0x000fe40007fe0100 */
[----:B------:R-:W-:-:S07]  /*12a00*/  VIADDMNMX R183, R20, R181, R183, PT ;  /* 0x000000b514b77246 */ /* 0x000fce00038001b7 */
.L_x_5843:
[----:B------:R-:W-:Y:S01]  /*12a10*/  FMNMX.FTZ R14, R216, R215, !PT ;  /* 0x000000d7d80e7209 */ /* 0x000fe20007810000 */
[----:B------:R-:W-:Y:S02]  /*12a20*/  ULDC UR4, c[0x0][0x988] ;  /* 0x0002620000047ab9 */ /* 0x000fe40000000800 */
[----:B------:R-:W-:Y:S01]  /*12a30*/  IMAD.U32 R20, RZ, RZ, UR4 ;  /* 0x00000004ff147e24 */ /* 0x000fe2000f8e00ff */
        /* <DEDUP_REMOVED lines=16> */
[----:B0-----:R-:W-:-:S05]  /*12b40*/  FMNMX.FTZ R14, R14, R15, !PT ;  /* 0x0000000f0e0e7209 */ /* 0x001fca0007810000 */
[----:B------:R-:W0:Y:S02]  /*12b50*/  SHFL.BFLY PT, R15, R14, 0x1, 0x1f ;  /* 0x0c201f000e0f7f89 */ /* 0x000e2400000e0000 */
[----:B0-----:R-:W-:-:S04]  /*12b60*/  FMNMX.FTZ R14, R14, R15, !PT ;  /* 0x0000000f0e0e7209 */ /* 0x001fc80007810000 */
[C---:B------:R-:W-:Y:S01]  /*12b70*/  FSETP.NEU.FTZ.AND P3, PT, R14.reuse, -INF , PT ;  /* 0xff8000000e00780b */ /* 0x040fe20003f7d000 */
[----:B------:R-:W-:-:S03]  /*12b80*/  FMUL.FTZ R15, R14, R20 ;  /* 0x000000140e0f7220 */ /* 0x000fc60000410000 */
[----:B------:R-:W-:Y:S02]  /*12b90*/  FSEL R178, R14, RZ, P3 ;  /* 0x000000ff0eb27208 */ /* 0x000fe40001800000 */
[----:B------:R-:W-:Y:S02]  /*12ba0*/  FSEL R15, R15, RZ, P3 ;  /* 0x000000ff0f0f7208 */ /* 0x000fe40001800000 */
[----:B------:R-:W-:Y:S01]  /*12bb0*/  ISETP.GT.AND P3, PT, R232, 0x1, P2 ;  /* 0x00000001e800780c */ /* 0x000fe20001764270 */
[----:B------:R-:W-:Y:S02]  /*12bc0*/  FADD.FTZ R178, -R178, R215 ;  /* 0x000000d7b2b27221 */ /* 0x000fe40000010100 */
[-CC-:B------:R-:W-:Y:S01]  /*12bd0*/  FFMA.FTZ R216, R216, R20.reuse, -R15.reuse ;  /* 0x00000014d8d87223 */ /* 0x180fe2000001080f */
[----:B------:R-:W-:Y:S01]  /*12be0*/  ISETP.LT.OR P4, PT, R183, 0x2, P3 ;  /* 0x00000002b700780c */ /* 0x000fe20001f81670 */
[-CC-:B------:R-:W-:Y:S01]  /*12bf0*/  FFMA.FTZ R230, R230, R20.reuse, -R15.reuse ;  /* 0x00000014e6e67223 */ /* 0x180fe2000001080f */
[----:B------:R-:W-:Y:S01]  /*12c00*/  ISETP.GT.AND P3, PT, R232, 0x8, P2 ;  /* 0x00000008e800780c */ /* 0x000fe20001764270 */
[-CC-:B------:R-:W-:Y:S01]  /*12c10*/  FFMA.FTZ R155, R155, R20.reuse, -R15.reuse ;  /* 0x000000149b9b7223 */ /* 0x180fe2000001080f */
[----:B------:R-:W-:Y:S01]  /*12c20*/  FSEL R181, R152, -INF , !P4 ;  /* 0xff80000098b57808 */ /* 0x000fe20006000000 */
[-CC-:B------:R-:W-:Y:S01]  /*12c30*/  FFMA.FTZ R231, R231, R20.reuse, -R15.reuse ;  /* 0x00000014e7e77223 */ /* 0x180fe2000001080f */
[----:B------:R-:W-:Y:S01]  /*12c40*/  ISETP.GT.AND P4, PT, R232, 0x9, P2 ;  /* 0x00000009e800780c */ /* 0x000fe20001784270 */
[-CC-:B------:R-:W-:Y:S01]  /*12c50*/  FFMA.FTZ R158, R158, R20.reuse, -R15.reuse ;  /* 0x000000149e9e7223 */ /* 0x180fe2000001080f */
[----:B------:R-:W-:Y:S01]  /*12c60*/  ISETP.LT.OR P3, PT, R183, 0x9, P3 ;  /* 0x00000009b700780c */ /* 0x000fe20001f61670 */
[-CC-:B------:R-:W-:Y:S01]  /*12c70*/  FFMA.FTZ R161, R161, R20.reuse, -R15.reuse ;  /* 0x00000014a1a17223 */ /* 0x180fe2000001080f */
[----:B------:R-:W-:Y:S01]  /*12c80*/  ISETP.LT.OR P4, PT, R183, 0xa, P4 ;  /* 0x0000000ab700780c */ /* 0x000fe20002781670 */
[-CC-:B------:R-:W-:Y:S01]  /*12c90*/  FFMA.FTZ R162, R162, R20.reuse, -R15.reuse ;  /* 0x00000014a2a27223 */ /* 0x180fe2000001080f */
[----:B------:R-:W-:Y:S01]  /*12ca0*/  FSEL R153, R153, -INF , !P3 ;  /* 0xff80000099997808 */ /* 0x000fe20005800000 */
[-CC-:B------:R-:W-:Y:S01]  /*12cb0*/  FFMA.FTZ R165, R165, R20.reuse, -R15.reuse ;  /* 0x00000014a5a57223 */ /* 0x180fe2000001080f */
[----:B------:R-:W-:Y:S01]  /*12cc0*/  FSEL R154, R154, -INF , !P4 ;  /* 0xff8000009a9a7808 */ /* 0x000fe20006000000 */
[-CC-:B------:R-:W-:Y:S01]  /*12cd0*/  FFMA.FTZ R166, R166, R20.reuse, -R15.reuse ;  /* 0x00000014a6a67223 */ /* 0x180fe2000001080f */
[C---:B------:R-:W-:Y:S01]  /*12ce0*/  ISETP.GT.AND P4, PT, R232.reuse, 0x11, P2 ;  /* 0x00000011e800780c */ /* 0x040fe20001784270 */
[-CC-:B------:R-:W-:Y:S01]  /*12cf0*/  FFMA.FTZ R169, R169, R20.reuse, -R15.reuse ;  /* 0x00000014a9a97223 */ /* 0x180fe2000001080f */
[----:B------:R-:W-:Y:S01]  /*12d00*/  ISETP.GT.AND P3, PT, R232, 0x10, P2 ;  /* 0x00000010e800780c */ /* 0x000fe20001764270 */
        /* <DEDUP_REMOVED lines=8> */
[-C--:B------:R-:W-:Y:S01]  /*12d90*/  FFMA.FTZ R180, R180, R20.reuse, -R15 ;  /* 0x00000014b4b47223 */ /* 0x080fe2000001080f */
[C---:B------:R-:W-:Y:S01]  /*12da0*/  ISETP.LT.OR P3, PT, R183.reuse, 0x11, P3 ;  /* 0x00000011b700780c */ /* 0x040fe20001f61670 */
[----:B------:R-:W-:Y:S01]  /*12db0*/  FMUL.FTZ R157, R178, R20 ;  /* 0x00000014b29d7220 */ /* 0x000fe20000410000 */
[----:B------:R-:W-:Y:S01]  /*12dc0*/  ISETP.LT.OR P4, PT, R183, 0x1a, P4 ;  /* 0x0000001ab700780c */ /* 0x000fe20002781670 */
[----:B------:R-:W-:Y:S01]  /*12dd0*/  MUFU.EX2 R152, R216 ;  /* 0x000000d800987308 */ /* 0x000fe20000000800 */
[----:B------:R-:W-:-:S02]  /*12de0*/  FSEL R156, R156, -INF , !P3 ;  /* 0xff8000009c9c7808 */ /* 0x000fc40005800000 */
[----:B------:R-:W-:Y:S02]  /*12df0*/  FSEL R160, R160, -INF , !P4 ;  /* 0xff800000a0a07808 */ /* 0x000fe40006000000 */
[C---:B------:R-:W-:Y:S02]  /*12e00*/  ISETP.GT.AND P4, PT, R232.reuse, 0x21, P2 ;  /* 0x00000021e800780c */ /* 0x040fe40001784270 */
[----:B------:R-:W-:Y:S01]  /*12e10*/  ISETP.GT.AND P3, PT, R232, 0x18, P2 ;  /* 0x00000018e800780c */ /* 0x000fe20001764270 */
[----:B------:R-:W0:Y:S01]  /*12e20*/  MUFU.EX2 R157, R157 ;  /* 0x0000009d009d7308 */ /* 0x000e220000000800 */
[C---:B------:R-:W-:Y:S02]  /*12e30*/  ISETP.LT.OR P4, PT, R183.reuse, 0x22, P4 ;  /* 0x00000022b700780c */ /* 0x040fe40002781670 */
[----:B------:R-:W-:Y:S02]  /*12e40*/  ISETP.LT.OR P3, PT, R183, 0x19, P3 ;  /* 0x00000019b700780c */ /* 0x000fe40001f61670 */
[----:B------:R-:W-:-:S02]  /*12e50*/  FSEL R164, R164, -INF , !P4 ;  /* 0xff800000a4a47808 */ /* 0x000fc40006000000 */
[C---:B------:R-:W-:Y:S01]  /*12e60*/  ISETP.GT.AND P4, PT, R232.reuse, 0x29, P2 ;  /* 0x00000029e800780c */ /* 0x040fe20001784270 */
[----:B------:R-:W2:Y:S01]  /*12e70*/  MUFU.EX2 R230, R230 ;  /* 0x000000e600e67308 */ /* 0x000ea20000000800 */
[----:B------:R-:W-:Y:S02]  /*12e80*/  FSEL R159, R159, -INF , !P3 ;  /* 0xff8000009f9f7808 */ /* 0x000fe40005800000 */
[----:B------:R-:W-:Y:S02]  /*12e90*/  ISETP.LT.OR P4, PT, R183, 0x2a, P4 ;  /* 0x0000002ab700780c */ /* 0x000fe40002781670 */
[----:B------:R-:W-:Y:S02]  /*12ea0*/  ISETP.GT.AND P3, PT, R232, 0x20, P2 ;  /* 0x00000020e800780c */ /* 0x000fe40001764270 */
[----:B------:R-:W-:Y:S01]  /*12eb0*/  FSEL R168, R168, -INF , !P4 ;  /* 0xff800000a8a87808 */ /* 0x000fe20006000000 */
[----:B------:R-:W3:Y:S01]  /*12ec0*/  MUFU.EX2 R155, R155 ;  /* 0x0000009b009b7308 */ /* 0x000ee20000000800 */
[----:B------:R-:W-:Y:S01]  /*12ed0*/  ISETP.GT.AND P4, PT, R232, RZ, P2 ;  /* 0x000000ffe800720c */ /* 0x000fe20001784270 */
[----:B0-----:R-:W-:Y:S01]  /*12ee0*/  FFMA.FTZ R0, R157, R0, R152 ;  /* 0x000000009d007223 */ /* 0x001fe20000010098 */
[C---:B------:R-:W-:Y:S01]  /*12ef0*/  ISETP.LT.OR P3, PT, R183.reuse, 0x21, P3 ;  /* 0x00000021b700780c */ /* 0x040fe20001f61670 */
[-C--:B------:R-:W-:Y:S01]  /*12f00*/  FMUL.FTZ R24, R24, R157.reuse ;  /* 0x0000009d18187220 */ /* 0x080fe20000410000 */
[----:B------:R-:W-:Y:S01]  /*12f10*/  ISETP.LT.OR P4, PT, R183, 0x1, P4 ;  /* 0x00000001b700780c */ /* 0x000fe20002781670 */
[-C--:B------:R-:W-:Y:S01]  /*12f20*/  FMUL.FTZ R25, R25, R157.reuse ;  /* 0x0000009d19197220 */ /* 0x080fe20000410000 */
[----:B------:R-:W-:Y:S01]  /*12f30*/  FSEL R163, R163, -INF , !P3 ;  /* 0xff800000a3a37808 */ /* 0x000fe20005800000 */
[----:B------:R-:W0:Y:S01]  /*12f40*/  MUFU.EX2 R231, R231 ;  /* 0x000000e700e77308 */ /* 0x000e220000000800 */
[----:B------:R-:W-:Y:S01]  /*12f50*/  FSEL R21, R21, -INF , !P4 ;  /* 0xff80000015157808 */ /* 0x000fe20006000000 */
[----:B--2---:R-:W-:Y:S01]  /*12f60*/  FADD.FTZ R0, R230, R0 ;  /* 0x00000000e6007221 */ /* 0x004fe20000010000 */
[----:B------:R-:W-:Y:S01]  /*12f70*/  ISETP.GT.AND P3, PT, R232, 0x28, P2 ;  /* 0x00000028e800780c */ /* 0x000fe20001764270 */
[----:B------:R-:W-:Y:S01]  /*12f80*/  FMUL.FTZ R28, R28, R157 ;  /* 0x0000009d1c1c7220 */ /* 0x000fe20000410000 */
[----:B------:R-:W-:Y:S01]  /*12f90*/  FMNMX.FTZ R15, R21, R213, !PT ;  /* 0x000000d5150f7209 */ /* 0x000fe20007810000 */
[----:B------:R-:W-:Y:S01]  /*12fa0*/  FMUL.FTZ R29, R29, R157 ;  /* 0x0000009d1d1d7220 */ /* 0x000fe20000410000 */
[----:B------:R-:W-:Y:S01]  /*12fb0*/  ISETP.LT.OR P3, PT, R183, 0x29, P3 ;  /* 0x00000029b700780c */ /* 0x000fe20001f61670 */
[----:B------:R-:W2:Y:S01]  /*12fc0*/  MUFU.EX2 R158, R158 ;  /* 0x0000009e009e7308 */ /* 0x000ea20000000800 */
[----:B------:R-:W-:Y:S01]  /*12fd0*/  FMNMX.FTZ R15, R181, R15, !PT ;  /* 0x0000000fb50f7209 */ /* 0x000fe20007810000 */
[----:B---3--:R-:W-:Y:S01]  /*12fe0*/  FADD.FTZ R0, R155, R0 ;  /* 0x000000009b007221 */ /* 0x008fe20000010000 */
[----:B------:R-:W-:Y:S01]  /*12ff0*/  FSEL R167, R167, -INF , !P3 ;  /* 0xff800000a7a77808 */ /* 0x000fe20005800000 */
[----:B------:R-:W-:Y:S01]  /*13000*/  FMUL.FTZ R32, R32, R157 ;  /* 0x0000009d20207220 */ /* 0x000fe20000410000 */
[----:B------:R-:W-:Y:S01]  /*13010*/  FMNMX.FTZ R15, R153, R15, !PT ;  /* 0x0000000f990f7209 */ /* 0x000fe20007810000 */
[----:B------:R-:W-:Y:S01]  /*13020*/  FMUL.FTZ R33, R33, R157 ;  /* 0x0000009d21217220 */ /* 0x000fe20000410000 */
[----:B------:R-:W-:Y:S01]  /*13030*/  ISETP.GT.AND P3, PT, R232, 0x30, P2 ;  /* 0x00000030e800780c */ /* 0x000fe20001764270 */
[----:B------:R-:W3:Y:S01]  /*13040*/  MUFU.EX2 R161, R161 ;  /* 0x000000a100a17308 */ /* 0x000ee20000000800 */
[----:B------:R-:W-:Y:S01]  /*13050*/  FMNMX.FTZ R15, R154, R15, !PT ;  /* 0x0000000f9a0f7209 */ /* 0x000fe20007810000 */
[----:B0-----:R-:W-:Y:S01]  /*13060*/  FADD.FTZ R0, R231, R0 ;  /* 0x00000000e7007221 */ /* 0x001fe20000010000 */
[----:B------:R-:W-:Y:S01]  /*13070*/  ISETP.LT.OR P3, PT, R183, 0x31, P3 ;  /* 0x00000031b700780c */ /* 0x000fe20001f61670 */
[----:B------:R-:W-:Y:S01]  /*13080*/  FMUL.FTZ R36, R36, R157 ;  /* 0x0000009d24247220 */ /* 0x000fe20000410000 */
[----:B------:R-:W-:Y:S01]  /*13090*/  FMNMX.FTZ R15, R156, R15, !PT ;  /* 0x0000000f9c0f7209 */ /* 0x000fe20007810000 */
[----:B------:R-:W-:Y:S01]  /*130a0*/  FMUL.FTZ R37, R37, R157 ;  /* 0x0000009d25257220 */ /* 0x000fe20000410000 */
[----:B------:R-:W-:Y:S01]  /*130b0*/  FSEL R171, R171, -INF , !P3 ;  /* 0xff800000abab7808 */ /* 0x000fe20005800000 */
[----:B------:R-:W0:Y:S01]  /*130c0*/  MUFU.EX2 R162, R162 ;  /* 0x000000a200a27308 */ /* 0x000e220000000800 */
[----:B------:R-:W-:Y:S01]  /*130d0*/  FMNMX.FTZ R15, R182, R15, !PT ;  /* 0x0000000fb60f7209 */ /* 0x000fe20007810000 */
[----:B--2---:R-:W-:Y:S01]  /*130e0*/  FADD.FTZ R0, R158, R0 ;  /* 0x000000009e007221 */ /* 0x004fe20000010000 */
[----:B------:R-:W-:Y:S01]  /*130f0*/  ISETP.GT.AND P3, PT, R232, 0x31, P2 ;  /* 0x00000031e800780c */ /* 0x000fe20001764270 */
[----:B------:R-:W-:Y:S01]  /*13100*/  FMUL.FTZ R40, R40, R157 ;  /* 0x0000009d28287220 */ /* 0x000fe20000410000 */
[----:B------:R-:W-:Y:S01]  /*13110*/  FMNMX.FTZ R15, R159, R15, !PT ;  /* 0x0000000f9f0f7209 */ /* 0x000fe20007810000 */
[----:B------:R-:W-:Y:S01]  /*13120*/  FMUL.FTZ R41, R41, R157 ;  /* 0x0000009d29297220 */ /* 0x000fe20000410000 */
[----:B------:R-:W-:Y:S01]  /*13130*/  ISETP.GT.AND P4, PT, R232, 0x38, P2 ;  /* 0x00000038e800780c */ /* 0x000fe20001784270 */
[----:B------:R-:W2:Y:S01]  /*13140*/  MUFU.EX2 R165, R165 ;  /* 0x000000a500a57308 */ /* 0x000ea20000000800 */
[----:B------:R-:W-:Y:S01]  /*13150*/  FMNMX.FTZ R15, R160, R15, !PT ;  /* 0x0000000fa00f7209 */ /* 0x000fe20007810000 */
[----:B---3--:R-:W-:Y:S01]  /*13160*/  FADD.FTZ R0, R161, R0 ;  /* 0x00000000a1007221 */ /* 0x008fe20000010000 */
[----:B------:R-:W-:Y:S01]  /*13170*/  ISETP.LT.OR P3, PT, R183, 0x32, P3 ;  /* 0x00000032b700780c */ /* 0x000fe20001f61670 */
        /* <DEDUP_REMOVED lines=15> */
[----:B------:R-:W-:Y:S01]  /*13270*/  ISETP.LT.OR P2, PT, R183, 0x3a, P2 ;  /* 0x0000003ab700780c */ /* 0x000fe20001741670 */
[----:B------:R-:W-:Y:S01]  /*13280*/  FMUL.FTZ R52, R52, R157 ;  /* 0x0000009d34347220 */ /* 0x000fe20000410000 */
[----:B------:R-:W-:Y:S01]  /*13290*/  FMNMX.FTZ R15, R171, R15, !PT ;  /* 0x0000000fab0f7209 */ /* 0x000fe20007810000 */
[----:B------:R-:W-:Y:S01]  /*132a0*/  FMUL.FTZ R53, R53, R157 ;  /* 0x0000009d35357220 */ /* 0x000fe20000410000 */
[----:B------:R-:W-:Y:S01]  /*132b0*/  FSEL R174, R174, -INF , !P4 ;  /* 0xff800000aeae7808 */ /* 0x000fe20006000000 */
[----:B------:R-:W-:Y:S01]  /*132c0*/  MUFU.EX2 R173, R173 ;  /* 0x000000ad00ad7308 */ /* 0x000fe20000000800 */
[----:B------:R-:W-:Y:S01]  /*132d0*/  FMNMX.FTZ R15, R172, R15, !PT ;  /* 0x0000000fac0f7209 */ /* 0x000fe20007810000 */
[----:B---3--:R-:W-:Y:S01]  /*132e0*/  FADD.FTZ R0, R166, R0 ;  /* 0x00000000a6007221 */ /* 0x008fe20000010000 */
[----:B------:R-:W-:Y:S01]  /*132f0*/  FSEL R175, R175, -INF , !P2 ;  /* 0xff800000afaf7808 */ /* 0x000fe20005000000 */
[----:B------:R-:W-:Y:S01]  /*13300*/  FMUL.FTZ R56, R56, R157 ;  /* 0x0000009d38387220 */ /* 0x000fe20000410000 */
[----:B------:R-:W-:Y:S01]  /*13310*/  FMNMX.FTZ R15, R174, R15, !PT ;  /* 0x0000000fae0f7209 */ /* 0x000fe20007810000 */
[----:B------:R-:W-:Y:S01]  /*13320*/  FMUL.FTZ R57, R57, R157 ;  /* 0x0000009d39397220 */ /* 0x000fe20000410000 */
[----:B------:R-:W-:Y:S01]  /*13330*/  F2FP.F16.F32.PACK_AB R152, R230, R152 ;  /* 0x00000098e698723e */ /* 0x000fe200000000ff */
[----:B------:R-:W-:Y:S01]  /*13340*/  MUFU.EX2 R177, R177 ;  /* 0x000000b100b17308 */ /* 0x000fe20000000800 */
[----:B------:R-:W-:Y:S01]  /*13350*/  FMNMX.FTZ R15, R175, R15, !PT ;  /* 0x0000000faf0f7209 */ /* 0x000fe20007810000 */
[----:B0-----:R-:W-:Y:S01]  /*13360*/  FADD.FTZ R0, R169, R0 ;  /* 0x00000000a9007221 */ /* 0x001fe20000010000 */
[----:B------:R-:W-:Y:S01]  /*13370*/  ISETP.NE.AND P3, PT, R194, RZ, PT ;  /* 0x000000ffc200720c */ /* 0x000fe20003f65270 */
[-C--:B------:R-:W-:Y:S01]  /*13380*/  FMUL.FTZ R60, R60, R157.reuse ;  /* 0x0000009d3c3c7220 */ /* 0x080fe20000410000 */
[-C--:B------:R-:W-:Y:S01]  /*13390*/  FMUL.FTZ R61, R61, R157.reuse ;  /* 0x0000009d3d3d7220 */ /* 0x080fe20000410000 */
[----:B------:R-:W0:Y:S01]  /*133a0*/  SHFL.BFLY PT, R178, R15, 0x2, 0x1f ;  /* 0x0c401f000fb27f89 */ /* 0x000e2200000e0000 */
        /* <DEDUP_REMOVED lines=9> */
[----:B------:R-:W-:Y:S01]  /*13440*/  @!P3 IMAD R214, R214, 0x40, R191 ;  /* 0x00000040d6d6b824 */ /* 0x000fe200078e02bf */
[----:B------:R-:W-:Y:S01]  /*13450*/  MUFU.EX2 R180, R180 ;  /* 0x000000b400b47308 */ /* 0x000fe20000000800 */
[-C--:B------:R-:W-:Y:S01]  /*13460*/  FMUL.FTZ R80, R80, R157.reuse ;  /* 0x0000009d50507220 */ /* 0x080fe20000410000 */
[----:B------:R-:W-:Y:S01]  /*13470*/  FMUL.FTZ R81, R81, R157 ;  /* 0x0000009d51517220 */ /* 0x000fe20000410000 */
[----:B------:R-:W-:-:S02]  /*13480*/  @!P3 IMAD R214, R214, 0x4, R2 ;  /* 0x00000004d6d6b824 */ /* 0x000fc400078e0202 */
[-C--:B------:R-:W-:Y:S01]  /*13490*/  FMUL.FTZ R84, R84, R157.reuse ;  /* 0x0000009d54547220 */ /* 0x080fe20000410000 */
[-C--:B------:R-:W-:Y:S01]  /*134a0*/  FMUL.FTZ R85, R85, R157.reuse ;  /* 0x0000009d55557220 */ /* 0x080fe20000410000 */
[-C--:B------:R-:W-:Y:S01]  /*134b0*/  FMUL.FTZ R88, R88, R157.reuse ;  /* 0x0000009d58587220 */ /* 0x080fe20000410000 */
[-C--:B------:R-:W-:Y:S01]  /*134c0*/  FMUL.FTZ R89, R89, R157.reuse ;  /* 0x0000009d59597220 */ /* 0x080fe20000410000 */
[----:B------:R-:W-:Y:S01]  /*134d0*/  @!P3 STS [R214+0x28800], R157 ;  /* 0x0288009dd600b388 */ /* 0x000fe20000000800 */
[-C--:B------:R-:W-:Y:S01]  /*134e0*/  FMUL.FTZ R92, R92, R157.reuse ;  /* 0x0000009d5c5c7220 */ /* 0x080fe20000410000 */
[-C--:B------:R-:W-:Y:S01]  /*134f0*/  FMUL.FTZ R93, R93, R157.reuse ;  /* 0x0000009d5d5d7220 */ /* 0x080fe20000410000 */
[-C--:B------:R-:W-:Y:S01]  /*13500*/  FMUL.FTZ R96, R96, R157.reuse ;  /* 0x0000009d60607220 */ /* 0x080fe20000410000 */
[-C--:B------:R-:W-:Y:S01]  /*13510*/  FMUL.FTZ R97, R97, R157.reuse ;  /* 0x0000009d61617220 */ /* 0x080fe20000410000 */
[----:B0-----:R-:W-:Y:S01]  /*13520*/  FMNMX.FTZ R15, R15, R178, !PT ;  /* 0x000000b20f0f7209 */ /* 0x001fe20007810000 */
        /* <DEDUP_REMOVED lines=27> */
[----:B0-----:R-:W-:-:S02]  /*136e0*/  FMNMX.FTZ R15, R15, R178, !PT ;  /* 0x000000b20f0f7209 */ /* 0x001fc40007810000 */
[----:B------:R0:W2:Y:S02]  /*136f0*/  MUFU.EX2 R178, R170 ;  /* 0x000000aa00b27308 */ /* 0x0000a40000000800 */
[C---:B------:R-:W-:Y:S01]  /*13700*/  FSETP.NEU.FTZ.AND P2, PT, R15.reuse, -INF , PT ;  /* 0xff8000000f00780b */ /* 0x040fe20003f5d000 */
[----:B------:R-:W-:-:S03]  /*13710*/  FMUL.FTZ R215, R15, R20 ;  /* 0x000000140fd77220 */ /* 0x000fc60000410000 */
[----:B------:R-:W-:Y:S02]  /*13720*/  FSEL R216, R15, RZ, P2 ;  /* 0x000000ff0fd87208 */ /* 0x000fe40001000000 */
[----:B------:R-:W-:-:S03]  /*13730*/  FSEL R215, R215, RZ, P2 ;  /* 0x000000ffd7d77208 */ /* 0x000fc60001000000 */
[----:B------:R-:W-:Y:S02]  /*13740*/  FADD.FTZ R216, -R216, R213 ;  /* 0x000000d5d8d87221 */ /* 0x000fe40000010100 */
[-CC-:B------:R-:W-:Y:S01]  /*13750*/  FFMA.FTZ R213, R21, R20.reuse, -R215.reuse ;  /* 0x0000001415d57223 */ /* 0x180fe200000108d7 */
[-CC-:B------:R-:W-:Y:S01]  /*13760*/  FFMA.FTZ R183, R181, R20.reuse, -R215.reuse ;  /* 0x00000014b5b77223 */ /* 0x180fe200000108d7 */
[-C--:B------:R-:W-:Y:S01]  /*13770*/  FMUL.FTZ R21, R216, R20.reuse ;  /* 0x00000014d8157220 */ /* 0x080fe20000410000 */
[-CC-:B------:R-:W-:Y:S01]  /*13780*/  FFMA.FTZ R153, R153, R20.reuse, -R215.reuse ;  /* 0x0000001499997223 */ /* 0x180fe200000108d7 */
[-CC-:B0-----:R-:W-:Y:S01]  /*13790*/  FFMA.FTZ R170, R154, R20.reuse, -R215.reuse ;  /* 0x000000149aaa7223 */ /* 0x181fe200000108d7 */
[----:B------:R-:W-:Y:S01]  /*137a0*/  F2FP.F16.F32.PACK_AB R154, R231, R155 ;  /* 0x0000009be79a723e */ /* 0x000fe200000000ff */
[----:B------:R-:W-:Y:S01]  /*137b0*/  MUFU.EX2 R213, R213 ;  /* 0x000000d500d57308 */ /* 0x000fe20000000800 */
[-CC-:B------:R-:W-:Y:S01]  /*137c0*/  FFMA.FTZ R181, R156, R20.reuse, -R215.reuse ;  /* 0x000000149cb57223 */ /* 0x180fe200000108d7 */
[-CC-:B------:R-:W-:Y:S01]  /*137d0*/  FFMA.FTZ R182, R182, R20.reuse, -R215.reuse ;  /* 0x00000014b6b67223 */ /* 0x180fe200000108d7 */
[-CC-:B------:R-:W-:Y:S01]  /*137e0*/  FFMA.FTZ R159, R159, R20.reuse, -R215.reuse ;  /* 0x000000149f9f7223 */ /* 0x180fe200000108d7 */
[-CC-:B------:R-:W-:Y:S01]  /*137f0*/  FFMA.FTZ R216, R160, R20.reuse, -R215.reuse ;  /* 0x00000014a0d87223 */ /* 0x180fe200000108d7 */
[-CC-:B------:R-:W-:Y:S01]  /*13800*/  FFMA.FTZ R163, R163, R20.reuse, -R215.reuse ;  /* 0x00000014a3a37223 */ /* 0x180fe200000108d7 */
[--C-:B------:R-:W-:Y:S01]  /*13810*/  FFMA.FTZ R230, R164, R20, -R215.reuse ;  /* 0x00000014a4e67223 */ /* 0x100fe200000108d7 */
[----:B------:R-:W-:Y:S01]  /*13820*/  F2FP.F16.F32.PACK_AB R156, R161, R158 ;  /* 0x0000009ea19c723e */ /* 0x000fe200000000ff */
[----:B------:R-:W0:Y:S01]  /*13830*/  MUFU.EX2 R21, R21 ;  /* 0x0000001500157308 */ /* 0x000e220000000800 */
[-CC-:B------:R-:W-:Y:S01]  /*13840*/  FFMA.FTZ R167, R167, R20.reuse, -R215.reuse ;  /* 0x00000014a7a77223 */ /* 0x180fe200000108d7 */
[-CC-:B------:R-:W-:Y:S01]  /*13850*/  FFMA.FTZ R168, R168, R20.reuse, -R215.reuse ;  /* 0x00000014a8a87223 */ /* 0x180fe200000108d7 */
[-CC-:B------:R-:W-:Y:S01]  /*13860*/  FFMA.FTZ R171, R171, R20.reuse, -R215.reuse ;  /* 0x00000014abab7223 */ /* 0x180fe200000108d7 */
[--C-:B------:R-:W-:Y:S01]  /*13870*/  FFMA.FTZ R172, R172, R20, -R215.reuse ;  /* 0x00000014acac7223 */ /* 0x100fe200000108d7 */
[----:B------:R-:W-:Y:S01]  /*13880*/  F2FP.F16.F32.PACK_AB R158, R165, R162 ;  /* 0x000000a2a59e723e */ /* 0x000fe200000000ff */
[-CC-:B------:R-:W-:Y:S01]  /*13890*/  FFMA.FTZ R175, R175, R20.reuse, -R215.reuse ;  /* 0x00000014afaf7223 */ /* 0x180fe200000108d7 */
[----:B------:R-:W-:Y:S01]  /*138a0*/  FFMA.FTZ R174, R174, R20, -R215 ;  /* 0x00000014aeae7223 */ /* 0x000fe200000108d7 */
[----:B------:R-:W3:Y:S01]  /*138b0*/  MUFU.EX2 R183, R183 ;  /* 0x000000b700b77308 */ /* 0x000ee20000000800 */
[----:B--2---:R-:W-:Y:S01]  /*138c0*/  FADD.FTZ R0, R178, R0 ;  /* 0x00000000b2007221 */ /* 0x004fe20000010000 */
[----:B------:R-:W-:-:S02]  /*138d0*/  F2FP.F16.F32.PACK_AB R160, R169, R166 ;  /* 0x000000a6a9a0723e */ /* 0x000fc400000000ff */
[C---:B------:R-:W-:Y:S01]  /*138e0*/  F2FP.F16.F32.PACK_AB R162, R173.reuse, R178 ;  /* 0x000000b2ada2723e */ /* 0x040fe200000000ff */
[----:B------:R-:W-:Y:S01]  /*138f0*/  FADD.FTZ R0, R173, R0 ;  /* 0x00000000ad007221 */ /* 0x000fe20000010000 */
[----:B------:R-:W-:Y:S02]  /*13900*/  F2FP.F16.F32.PACK_AB R166, R180, R179 ;  /* 0x000000b3b4a6723e */ /* 0x000fe400000000ff */
[----:B------:R2:W4:Y:S01]  /*13910*/  MUFU.EX2 R155, R153 ;  /* 0x00000099009b7308 */ /* 0x0005220000000800 */
[----:B0-----:R-:W-:Y:S01]  /*13920*/  FFMA.FTZ R3, R21, R3, R213 ;  /* 0x0000000315037223 */ /* 0x001fe200000100d5 */
[----:B------:R0:W-:Y:S01]  /*13930*/  @!P3 STS [R214+0x28820], R21 ;  /* 0x02882015d600b388 */ /* 0x0001e20000000800 */
[-C--:B------:R-:W-:Y:S01]  /*13940*/  FMUL.FTZ R26, R26, R21.reuse ;  /* 0x000000151a1a7220 */ /* 0x080fe20000410000 */
[-C--:B------:R-:W-:Y:S01]  /*13950*/  FMUL.FTZ R27, R27, R21.reuse ;  /* 0x000000151b1b7220 */ /* 0x080fe20000410000 */
[-C--:B------:R-:W-:Y:S01]  /*13960*/  FMUL.FTZ R30, R30, R21.reuse ;  /* 0x000000151e1e7220 */ /* 0x080fe20000410000 */
[-C--:B------:R-:W-:Y:S01]  /*13970*/  FMUL.FTZ R31, R31, R21.reuse ;  /* 0x000000151f1f7220 */ /* 0x080fe20000410000 */
[----:B------:R-:W-:Y:S01]  /*13980*/  FMUL.FTZ R34, R34, R21 ;  /* 0x0000001522227220 */ /* 0x000fe20000410000 */
[----:B------:R-:W5:Y:S01]  /*13990*/  MUFU.EX2 R170, R170 ;  /* 0x000000aa00aa7308 */ /* 0x000f620000000800 */
[C---:B---3--:R-:W-:Y:S01]  /*139a0*/  FADD.FTZ R3, R183.reuse, R3 ;  /* 0x00000003b7037221 */ /* 0x048fe20000010000 */
[----:B--2---:R-:W-:Y:S01]  /*139b0*/  F2FP.F16.F32.PACK_AB R153, R183, R213 ;  /* 0x000000d5b799723e */ /* 0x004fe200000000ff */
        /* <DEDUP_REMOVED lines=13> */
[----:B------:R-:W3:Y:S01]  /*13a90*/  MUFU.EX2 R182, R182 ;  /* 0x000000b600b67308 */ /* 0x000ee20000000800 */
[C---:B-----5:R-:W-:Y:S01]  /*13aa0*/  FADD.FTZ R3, R170.reuse, R3 ;  /* 0x00000003aa037221 */ /* 0x060fe20000010000 */
[----:B------:R-:W-:Y:S01]  /*13ab0*/  F2FP.F16.F32.PACK_AB R155, R170, R155 ;  /* 0x0000009baa9b723e */ /* 0x000fe200000000ff */
[----:B------:R-:W-:Y:S01]  /*13ac0*/  BAR.SYNC.DEFER_BLOCKING 0xf, 0x100 ;  /* 0x03c4000000007b1d */ /* 0x000fe20000010000 */
        /* <DEDUP_REMOVED lines=22> */
[----:B----4-:R-:W-:Y:S01]  /*13c30*/  FADD.FTZ R3, R159, R3 ;  /* 0x000000039f037221 */ /* 0x010fe20000010000 */
[----:B------:R0:W-:Y:S01]  /*13c40*/  STSM.16.M88.4 [R196+0x26800], R152 ;  /* 0x02680098c4007844 */ /* 0x0001e20000000200 */
[-C--:B------:R-:W-:Y:S01]  /*13c50*/  FMUL.FTZ R90, R90, R21.reuse ;  /* 0x000000155a5a7220 */ /* 0x080fe20000410000 */
[-C--:B------:R-:W-:Y:S01]  /*13c60*/  FMUL.FTZ R91, R91, R21.reuse ;  /* 0x000000155b5b7220 */ /* 0x080fe20000410000 */
[-C--:B------:R-:W-:Y:S01]  /*13c70*/  FMUL.FTZ R94, R94, R21.reuse ;  /* 0x000000155e5e7220 */ /* 0x080fe20000410000 */
[-C--:B------:R-:W-:Y:S01]  /*13c80*/  FMUL.FTZ R95, R95, R21.reuse ;  /* 0x000000155f5f7220 */ /* 0x080fe20000410000 */
        /* <DEDUP_REMOVED lines=42> */
[----:B----4-:R-:W-:Y:S01]  /*13f30*/  FADD.FTZ R3, R165, R3 ;  /* 0x00000003a5037221 */ /* 0x010fe20000010000 */
[-C--:B------:R-:W-:Y:S01]  /*13f40*/  FMUL.FTZ R150, R150, R21.reuse ;  /* 0x0000001596967220 */ /* 0x080fe20000410000 */
[----:B------:R-:W-:-:S05]  /*13f50*/  FMUL.FTZ R151, R151, R21 ;  /* 0x0000001597977220 */ /* 0x000fca0000410000 */
[----:B------:R-:W4:Y:S01]  /*13f60*/  MUFU.EX2 R167, R174 ;  /* 0x000000ae00a77308 */ /* 0x000f220000000800 */
[C---:B--2---:R-:W-:Y:S01]  /*13f70*/  FADD.FTZ R3, R172.reuse, R3 ;  /* 0x00000003ac037221 */ /* 0x044fe20000010000 */
[----:B------:R-:W-:-:S06]  /*13f80*/  F2FP.F16.F32.PACK_AB R165, R172, R165 ;  /* 0x000000a5aca5723e */ /* 0x000fcc00000000ff */
[----:B------:R-:W2:Y:S01]  /*13f90*/  MUFU.EX2 R175, R175 ;  /* 0x000000af00af7308 */ /* 0x000ea20000000800 */
[----:B---3--:R-:W-:Y:S01]  /*13fa0*/  FADD.FTZ R0, R164, R0 ;  /* 0x00000000a4007221 */ /* 0x008fe20000010000 */
[----:B------:R-:W-:-:S03]  /*13fb0*/  F2FP.F16.F32.PACK_AB R164, R177, R164 ;  /* 0x000000a4b1a4723e */ /* 0x000fc600000000ff */
[----:B------:R-:W-:Y:S01]  /*13fc0*/  FADD.FTZ R0, R177, R0 ;  /* 0x00000000b1007221 */ /* 0x000fe20000010000 */
[----:B----4-:R-:W-:-:S03]  /*13fd0*/  FADD.FTZ R3, R167, R3 ;  /* 0x00000003a7037221 */ /* 0x010fc60000010000 */
[----:B------:R-:W-:-:S04]  /*13fe0*/  FADD.FTZ R0, R179, R0 ;  /* 0x00000000b3007221 */ /* 0x000fc80000010000 */
[----:B------:R-:W-:Y:S01]  /*13ff0*/  FADD.FTZ R0, R180, R0 ;  /* 0x00000000b4007221 */ /* 0x000fe20000010000 */
[C---:B--2---:R-:W-:Y:S01]  /*14000*/  F2FP.F16.F32.PACK_AB R167, R175.reuse, R167 ;  /* 0x000000a7afa7723e */ /* 0x044fe200000000ff */
[----:B------:R-:W-:-:S04]  /*14010*/  FADD.FTZ R3, R175, R3 ;  /* 0x00000003af037221 */ /* 0x000fc80000010000 */
[----:B------:R0:W-:Y:S01]  /*14020*/  STSM.16.M88.4 [R198], R164 ;  /* 0x000000a4c6007844 */ /* 0x0001e20000000200 */
[----:B------:R-:W-:Y:S05]  /*14030*/  @!P0 BRA `(.L_x_5847) ;  /* 0x0000000000048947 */ /* 0x000fea0003800000 */
[----:B------:R-:W-:Y:S01]  /*14040*/  BPT.TRAP 0x1 ;  /* 0x000000040000795c */ /* 0x000fe20000300000 */
.L_x_5847:
[----:B------:R2:W3:Y:S01]  /*14050*/  SYNCS.PHASECHK.TRANS64.TRYWAIT P2, [R206+URZ+0x28c50], R207 ;  /* 0x028c50cfce0075a7 */ /* 0x0004e2000804017f */
[----:B------:R-:W-:Y:S05]  /*14060*/  @!P0 BRA `(.L_x_5848) ;  /* 0x0000000000048947 */ /* 0x000fea0003800000 */
[----:B------:R-:W-:Y:S01]  /*14070*/  BPT.TRAP 0x1 ;  /* 0x000000040000795c */ /* 0x000fe20000300000 */
.L_x_5848:
[----:B------:R-:W-:Y:S04]  /*14080*/  BSSY B1, `(.L_x_5849) ;  /* 0x0000004000017945 */ /* 0x000fe80003800000 */
[----:B---3--:R-:W-:Y:S05]  /*14090*/  @P2 BRA `(.L_x_5850) ;  /* 0x0000000000082947 */ /* 0x008fea0003800000 */
[----:B------:R-:W3:Y:S02]  /*140a0*/  SYNCS.PHASECHK.TRANS64.TRYWAIT P2, [R206+URZ+0x28c50], R207 ;  /* 0x028c50cfce0075a7 */ /* 0x000ee4000804017f */
[----:B---3--:R-:W-:Y:S05]  /*140b0*/  @!P2 BRA `(.L_x_5851) ;  /* 0x000001040048a947 */ /* 0x008fea0003800000 */
.L_x_5850:
[----:B------:R-:W-:Y:S05]  /*140c0*/  BSYNC B1 ;  /* 0x0000000000017941 */ /* 0x000fea0003800000 */
.L_x_5849:
        /* <DEDUP_REMOVED lines=10> */
[----:B------:R-:W-:-:S02]  /*14170*/  IMAD.MOV.U32 R213, RZ, RZ, R15 ;  /* 0x000000ffffd57224 */ /* 0x000fc400078e000f */
[----:B------:R-:W-:Y:S02]  /*14180*/  IMAD.MOV.U32 R215, RZ, RZ, R14 ;  /* 0x000000ffffd77224 */ /* 0x000fe400078e000e */
[----:B0-----:R-:W-:-:S06]  /*14190*/  IMAD.MOV.U32 R214, RZ, RZ, R18 ;  /* 0x000000ffffd67224 */ /* 0x001fcc00078e0012 */
[----:B------:R-:W-:Y:S03]  /*141a0*/  HGMMA.64x256x16.F32 R24, R152, gdesc[UR4].tnspB, R24, gsb0 ;  /* 0x43e0000498187df0 */ /* 0x000fe60008000818 */
[----:B------:R-:W-:Y:S02]  /*141b0*/  WARPGROUP.DEPBAR.LE gsb0, 0x0 ;  /* 0x00008000000079c5 */ /* 0x000fe40000010000 */
[----:B------:R-:W-:Y:S01]  /*141c0*/  VIADD R152, R168, 0x80 ;  /* 0x00000080a8987836 */ /* 0x000fe20000000000 */
        /* <DEDUP_REMOVED lines=31> */
.L_x_5833:
[----:B------:R-:W-:Y:S05]  /*143c0*/  BSYNC B0 ;  /* 0x0000000000007941 */ /* 0x000fea0003800000 */
.L_x_5832:
[----:B------:R-:W2:Y:S01]  /*143d0*/  SHFL.BFLY PT, R4, R0, 0x2, 0x1f ;  /* 0x0c401f0000047f89 */ /* 0x000ea200000e0000 */
[----:B------:R-:W-:Y:S02]  /*143e0*/  IMAD.MOV.U32 R152, RZ, RZ, -0x800000 ;  /* 0xff800000ff987424 */ /* 0x000fe400078e00ff */
[----:B------:R-:W-:Y:S01]  /*143f0*/  VIADD R217, R217, 0x1 ;  /* 0x00000001d9d97836 */ /* 0x000fe20000000000 */
[----:B------:R-:W-:Y:S08]  /*14400*/  BAR.ARV 0x8, 0x100 ;  /* 0x0204000000007b1d */ /* 0x000ff00000002000 */
[----:B------:R-:W-:Y:S01]  /*14410*/  BAR.SYNC.DEFER_BLOCKING 0xf, 0x100 ;  /* 0x03c4000000007b1d */ /* 0x000fe20000010000 */
[----:B--2---:R-:W-:-:S05]  /*14420*/  FADD.FTZ R4, R4, R0 ;  /* 0x0000000004047221 */ /* 0x004fca0000010000 */
[----:B------:R-:W2:Y:S02]  /*14430*/  SHFL.BFLY PT, R0, R4, 0x1, 0x1f ;  /* 0x0c201f0004007f89 */ /* 0x000ea400000e0000 */
[----:B--2---:R-:W-:Y:S01]  /*14440*/  FADD.FTZ R0, R4, R0 ;  /* 0x0000000004007221 */ /* 0x004fe20000010000 */
[----:B------:R-:W-:-:S04]  /*14450*/  IMAD.MOV.U32 R4, RZ, RZ, RZ ;  /* 0x000000ffff047224 */ /* 0x000fc800078e00ff */
[----:B------:R-:W-:-:S13]  /*14460*/  FSETP.NE.FTZ.AND P0, PT, R0, RZ, PT ;  /* 0x000000ff0000720b */ /* 0x000fda0003f15000 */
[----:B------:R-:W2:Y:S01]  /*14470*/  @P0 MUFU.RCP R4, R0 ;  /* 0x0000000000040308 */ /* 0x000ea20000001000 */
[----:B------:R-:W-:-:S07]  /*14480*/  @P0 FMUL.FTZ R5, R20, 0.69314718246459960938 ;  /* 0x3f31721814050820 */ /* 0x000fce0000410000 */
[----:B------:R-:W3:Y:S01]  /*14490*/  @P0 MUFU.LG2 R0, R0 ;  /* 0x0000000000000308 */ /* 0x000ee20000000c00 */
        /* <DEDUP_REMOVED lines=8> */
[----:B---3--:R-:W-:Y:S01]  /*14520*/  @P0 FMUL.FTZ R0, R0, 0.69314718246459960938 ;  /* 0x3f31721800000820 */ /* 0x008fe20000410000 */
[-C--:B------:R-:W-:Y:S01]  /*14530*/  FMUL.FTZ R40, R40, R4.reuse ;  /* 0x0000000428287220 */ /* 0x080fe20000410000 */
[-C--:B------:R-:W-:Y:S01]  /*14540*/  FMUL.FTZ R41, R41, R4.reuse ;  /* 0x0000000429297220 */ /* 0x080fe20000410000 */
[----:B------:R-:W-:Y:S01]  /*14550*/  FMUL.FTZ R44, R44, R4 ;  /* 0x000000042c2c7220 */ /* 0x000fe20000410000 */
[----:B------:R-:W-:Y:S01]  /*14560*/  @P0 FFMA.FTZ R152, R5, R14, R0 ;  /* 0x0000000e05980223 */ /* 0x000fe20000010000 */
[-C--:B------:R-:W-:Y:S01]  /*14570*/  FMUL.FTZ R45, R45, R4.reuse ;  /* 0x000000042d2d7220 */ /* 0x080fe20000410000 */
[----:B------:R-:W2:Y:S01]  /*14580*/  SHFL.BFLY PT, R0, R3, 0x2, 0x1f ;  /* 0x0c401f0003007f89 */ /* 0x000ea200000e0000 */
        /* <DEDUP_REMOVED lines=23> */
[----:B--2---:R-:W-:Y:S01]  /*14700*/  FADD.FTZ R0, R0, R3 ;  /* 0x0000000300007221 */ /* 0x004fe20000010000 */
[-C--:B------:R-:W-:Y:S01]  /*14710*/  FMUL.FTZ R93, R93, R4.reuse ;  /* 0x000000045d5d7220 */ /* 0x080fe20000410000 */
[-C--:B------:R-:W-:Y:S01]  /*14720*/  FMUL.FTZ R96, R96, R4.reuse ;  /* 0x0000000460607220 */ /* 0x080fe20000410000 */
[-C--:B------:R-:W-:Y:S01]  /*14730*/  FMUL.FTZ R97, R97, R4.reuse ;  /* 0x0000000461617220 */ /* 0x080fe20000410000 */
        /* <DEDUP_REMOVED lines=25> */
[----:B--2---:R-:W-:Y:S01]  /*148d0*/  FADD.FTZ R3, R0, R3 ;  /* 0x0000000300037221 */ /* 0x004fe20000010000 */
[----:B------:R-:W-:-:S02]  /*148e0*/  IMAD.MOV.U32 R0, RZ, RZ, RZ ;  /* 0x000000ffff007224 */ /* 0x000fc400078e00ff */
[-C--:B------:R-:W-:Y:S01]  /*148f0*/  FMUL.FTZ R148, R148, R4.reuse ;  /* 0x0000000494947220 */ /* 0x080fe20000410000 */
[----:B------:R-:W-:Y:S01]  /*14900*/  FMUL.FTZ R149, R149, R4 ;  /* 0x0000000495957220 */ /* 0x000fe20000410000 */
        /* <DEDUP_REMOVED lines=11> */
[----:B------:R-:W-:Y:S01]  /*149c0*/  FMUL.FTZ R39, R39, R0 ;  /* 0x0000000027277220 */ /* 0x000fe20000410000 */
[----:B---3--:R-:W-:Y:S01]  /*149d0*/  @P0 FMUL.FTZ R5, R3, 0.69314718246459960938 ;  /* 0x3f31721803050820 */ /* 0x008fe20000410000 */
        /* <DEDUP_REMOVED lines=26> */
[----:B------:R2:W-:Y:S01]  /*14b80*/  @!P0 STS [R5+0x28800], R4 ;  /* 0x0288000405008388 */ /* 0x0005e20000000800 */
        /* <DEDUP_REMOVED lines=9> */
[-C--:B--2---:R-:W-:Y:S01]  /*14c20*/  FMUL.FTZ R4, R78, R0.reuse ;  /* 0x000000004e047220 */ /* 0x084fe20000410000 */
[-C--:B------:R-:W-:Y:S01]  /*14c30*/  FMUL.FTZ R99, R99, R0.reuse ;  /* 0x0000000063637220 */ /* 0x080fe20000410000 */
[-C--:B------:R-:W-:Y:S01]  /*14c40*/  FMUL.FTZ R102, R102, R0.reuse ;  /* 0x0000000066667220 */ /* 0x080fe20000410000 */
[-C--:B------:R-:W-:Y:S01]  /*14c50*/  FMUL.FTZ R103, R103, R0.reuse ;  /* 0x0000000067677220 */ /* 0x080fe20000410000 */
        /* <DEDUP_REMOVED lines=26> */
[----:B------:R-:W-:Y:S06]  /*14e00*/  BAR.ARV 0xe, 0x100 ;  /* 0x0384000000007b1d */ /* 0x000fec0000002000 */
[----:B------:R-:W-:-:S02]  /*14e10*/  PLOP3.LUT P0, PT, PT, PT, PT, 0x8, 0x0 ;  /* 0x000000000000781c */ /* 0x000fc40003f0e170 */
[----:B------:R-:W-:Y:S02]  /*14e20*/  LOP3.LUT R19, R19, R0, RZ, 0x3c, !PT ;  /* 0x0000000013137212 */ /* 0x000fe400078e3cff */
[----:B------:R-:W-:-:S09]  /*14e30*/  SEL R18, R18, RZ, P1 ;  /* 0x000000ff12127207 */ /* 0x000fd20000800000 */
.L_x_5713:
[----:B------:R-:W-:Y:S05]  /*14e40*/  BSYNC B7 ;  /* 0x0000000000077941 */ /* 0x000fea0003800000 */
.L_x_5701:
        /* <DEDUP_REMOVED lines=9> */
[----:B------:R-:W4:Y:S01]  /*14ee0*/  LDL R8, [R1+0x6c] ;  /* 0x00006c0001087983 */ /* 0x000f220000100800 */
        /* <DEDUP_REMOVED lines=175> */
[----:B------:R-:W-:Y:S01]  /*159e0*/  ISETP.NE.U32.AND P0, PT, RZ, UR4, PT ;  /* 0x00000004ff007c0c */ /* 0x000fe2000bf05070 */
[----:B------:R-:W-:Y:S02]  /*159f0*/  ULDC UR4, c[0x0][0xa88] ;  /* 0x0002a20000047ab9 */ /* 0x000fe40000000800 */
[----:B------:R0:W-:Y:S01]  /*15a00*/  STSM.16.M88.4 [R12], R8 ;  /* 0x000000080c007844 */ /* 0x0001e20000000200 */
[----:B------:R-:W-:Y:S02]  /*15a10*/  ISETP.NE.AND.EX P0, PT, RZ, UR5, PT, P0 ;  /* 0x00000005ff007c0c */ /* 0x000fe4000bf05300 */
[----:B0-----:R-:W-:-:S11]  /*15a20*/  LOP3.LUT R8, R0, 0x380, RZ, 0xc0, !PT ;  /* 0x0000038000087812 */ /* 0x001fd600078ec0ff */
[----:B------:R-:W0:Y:S01]  /*15a30*/  @P0 LDC.64 R10, c[0x0][0xc08] ;  /* 0x00030200ff0a0b82 */ /* 0x000e220000000a00 */
[----:B------:R-:W-:Y:S02]  /*15a40*/  F2FP.F16.F32.PACK_AB R12, R145, R144 ;  /* 0x00000090910c723e */ /* 0x000fe400000000ff */
[----:B------:R-:W-:-:S04]  /*15a50*/  SHF.R.U64 R8, R8, 0x3, RZ ;  /* 0x0000000308087819 */ /* 0x000fc800000012ff */
[----:B------:R-:W-:Y:S01]  /*15a60*/  LOP3.LUT R22, R8, R0, RZ, 0x3c, !PT ;  /* 0x0000000008167212 */ /* 0x000fe200078e3cff */
[----:B------:R-:W-:-:S03]  /*15a70*/  IMAD.U32 R8, RZ, RZ, UR4 ;  /* 0x00000004ff087e24 */ /* 0x000fc6000f8e00ff */
[----:B------:R-:W-:-:S05]  /*15a80*/  MOV R22, R22 ;  /* 0x0000001600167202 */ /* 0x000fca0000000f00 */
[----:B------:R1:W-:Y:S01]  /*15a90*/  STSM.16.M88.4 [R22], R12 ;  /* 0x0000000c16007844 */ /* 0x0003e20000000200 */
[----:B0-----:R-:W-:Y:S01]  /*15aa0*/  @P0 IMAD.WIDE R10, R208, 0x4, R10 ;  /* 0x00000004d00a0825 */ /* 0x001fe200078e020a */
[----:B------:R-:W-:Y:S01]  /*15ab0*/  BAR.SYNC.DEFER_BLOCKING 0x1, 0x100 ;  /* 0x0044000000007b1d */ /* 0x000fe20000010000 */
[----:B------:R-:W-:-:S04]  /*15ac0*/  ISETP.NE.U32.AND P1, PT, RZ, UR6, PT ;  /* 0x00000006ff007c0c */ /* 0x000fc8000bf25070 */
[----:B------:R-:W-:Y:S01]  /*15ad0*/  ISETP.NE.AND.EX P1, PT, RZ, UR7, PT, P1 ;  /* 0x00000007ff007c0c */ /* 0x000fe2000bf25310 */
[----:B------:R0:W5:Y:S01]  /*15ae0*/  @P0 LDG.E R8, desc[UR42][R10.64] ;  /* 0x0000002a0a080981 */ /* 0x000162000c1e1900 */
[----:B------:R-:W-:Y:S01]  /*15af0*/  IMAD.MOV.U32 R0, RZ, RZ, RZ ;  /* 0x000000ffff007224 */ /* 0x000fe200078e00ff */
[----:B0-----:R-:W0:Y:S02]  /*15b00*/  LDC.64 R10, c[0x0][0xc00] ;  /* 0x00030000ff0a7b82 */ /* 0x001e240000000a00 */
[----:B0-----:R-:W-:-:S08]  /*15b10*/  IMAD.WIDE R10, R208, 0x4, R10 ;  /* 0x00000004d00a7825 */ /* 0x001fd000078e020a */
[----:B------:R1:W5:Y:S01]  /*15b20*/  @P1 LDG.E R0, desc[UR42][R10.64] ;  /* 0x0000002a0a001981 */ /* 0x000362000c1e1900 */
[----:B------:R-:W-:Y:S05]  /*15b30*/  @P0 BRA `(.L_x_5855) ;  /* 0x0000000000100947 */ /* 0x000fea0003800000 */
[----:B------:R-:W-:Y:S05]  /*15b40*/  @!P1 BRA `(.L_x_5855) ;  /* 0x00000000000c9947 */ /* 0x000fea0003800000 */
[----:B-----5:R-:W4:Y:S04]  /*15b50*/  LDG.E R8, desc[UR42][R10.64] ;  /* 0x0000002a0a087981 */ /* 0x020f28000c1e1900 */
[----:B-1----:R-:W4:Y:S02]  /*15b60*/  LDG.E R10, desc[UR42][R10.64+0x4] ;  /* 0x0000042a0a0a7981 */ /* 0x002f24000c1e1900 */
[----:B----4-:R-:W-:-:S07]  /*15b70*/  IMAD.IADD R8, R10, 0x1, -R8 ;  /* 0x000000010a087824 */ /* 0x010fce00078e0a08 */
.L_x_5855:
[----:B------:R-:W4:Y:S01]  /*15b80*/  LDL R9, [R1+0x48] ;  /* 0x0000480001097983 */ /* 0x000f220000100800 */
[----:B------:R-:W-:Y:S01]  /*15b90*/  ISETP.NE.AND P1, PT, R205, RZ, PT ;  /* 0x000000ffcd00720c */ /* 0x000fe20003f25270 */
[----:B------:R-:W-:-:S03]  /*15ba0*/  ULDC UR4, c[0x0][0xad4] ;  /* 0x0002b50000047ab9 */ /* 0x000fc60000000800 */
[----:B------:R-:W-:Y:S01]  /*15bb0*/  SEL R205, R205, UR4, P1 ;  /* 0x00000004cdcd7c07 */ /* 0x000fe20008800000 */
[----:B----4-:R-:W0:Y:S02]  /*15bc0*/  SHFL.IDX PT, R9, R9, RZ, 0x1f ;  /* 0x00001fff09097589 */ /* 0x010e2400000e0000 */
[----:B0-----:R-:W-:Y:S02]  /*15bd0*/  ISETP.NE.AND P0, PT, R9, RZ, PT ;  /* 0x000000ff0900720c */ /* 0x001fe40003f05270 */
[----:B-----5:R-:W-:-:S11]  /*15be0*/  SHF.R.S32.HI R9, RZ, 0x1f, R0 ;  /* 0x0000001fff097819 */ /* 0x020fd60000011400 */
[----:B------:R-:W-:Y:S05]  /*15bf0*/  @P0 BRA `(.L_x_5856) ;  /* 0x0000000000f80947 */ /* 0x000fea0003800000 */
[----:B------:R-:W4:Y:S01]  /*15c00*/  LDL R155, [R1+0x68] ;  /* 0x00006800019b7983 */ /* 0x000f220000100800 */
[----:B-1----:R-:W-:Y:S01]  /*15c10*/  IMAD.MOV.U32 R14, RZ, RZ, 0x9b8 ;  /* 0x000009b8ff0e7424 */ /* 0x002fe200078e00ff */
[----:B------:R-:W-:Y:S01]  /*15c20*/  ISETP.GT.AND P1, PT, R205, 0x1, PT ;  /* 0x00000001cd00780c */ /* 0x000fe20003f24270 */
[----:B------:R-:W0:Y:S01]  /*15c30*/  LDC R154, c[0x0][0xbe8] ;  /* 0x0002fa00ff9a7b82 */ /* 0x000e220000000800 */
[----:B------:R-:W-:Y:S01]  /*15c40*/  ISETP.NE.U32.AND P0, PT, RZ, UR6, PT ;  /* 0x00000006ff007c0c */ /* 0x000fe2000bf05070 */
[----:B---3--:R-:W-:Y:S01]  /*15c50*/  IMAD.IADD R76, R201, 0x1, R192 ;  /* 0x00000001c94c7824 */ /* 0x008fe200078e02c0 */
[----:B------:R-:W-:Y:S02]  /*15c60*/  SEL R14, R14, 0x978, P1 ;  /* 0x000009780e0e7807 */ /* 0x000fe40000800000 */
[----:B------:R-:W-:Y:S02]  /*15c70*/  ISETP.NE.AND.EX P0, PT, RZ, UR7, PT, P0 ;  /* 0x00000007ff007c0c */ /* 0x000fe4000bf05300 */
[----:B------:R-:W-:Y:S01]  /*15c80*/  SHF.R.S32.HI R15, RZ, 0x1f, R208 ;  /* 0x0000001fff0f7819 */ /* 0x000fe200000114d0 */
[----:B------:R-:W1:Y:S01]  /*15c90*/  LDC.64 R12, c[0x0][R14+0x220] ;  /* 0x000088000e0c7b82 */ /* 0x000e620000000a00 */
[----:B------:R-:W-:-:S02]  /*15ca0*/  SEL R22, R208, RZ, !P0 ;  /* 0x000000ffd0167207 */ /* 0x000fc40004000000 */
[----:B------:R-:W-:Y:S02]  /*15cb0*/  SEL R15, R15, RZ, !P0 ;  /* 0x000000ff0f0f7207 */ /* 0x000fe40004000000 */
[----:B------:R-:W-:-:S03]  /*15cc0*/  SEL R153, R218, RZ, P1 ;  /* 0x000000ffda997207 */ /* 0x000fc60000800000 */
[----:B------:R-:W3:Y:S01]  /*15cd0*/  LDC.64 R10, c[0x0][R14+0x218] ;  /* 0x000086000e0a7b82 */ /* 0x000ee20000000a00 */
[----:B0-----:R-:W-:Y:S01]  /*15ce0*/  ISETP.NE.AND P0, PT, R154, 0x1, PT ;  /* 0x000000019a00780c */ /* 0x001fe20003f05270 */
[----:B-1----:R-:W-:-:S04]  /*15cf0*/  IMAD R13, R13, R22, RZ ;  /* 0x000000160d0d7224 */ /* 0x002fc800078e02ff */
[C---:B------:R-:W-:Y:S02]  /*15d00*/  IMAD R15, R12.reuse, R15, R13 ;  /* 0x0000000f0c0f7224 */ /* 0x040fe400078e020d */
[----:B------:R-:W-:-:S04]  /*15d10*/  IMAD.WIDE.U32 R12, R12, R22, RZ ;  /* 0x000000160c0c7225 */ /* 0x000fc800078e00ff */
[-C--:B---3--:R-:W-:Y:S02]  /*15d20*/  IMAD R22, R11, R204.reuse, RZ ;  /* 0x000000cc0b167224 */ /* 0x088fe400078e02ff */
[----:B------:R-:W-:-:S04]  /*15d30*/  IMAD.WIDE.U32 R10, R10, R204, RZ ;  /* 0x000000cc0a0a7225 */ /* 0x000fc800078e00ff */
[----:B------:R-:W-:Y:S01]  /*15d40*/  IMAD.IADD R22, R11, 0x1, R22 ;  /* 0x000000010b167824 */ /* 0x000fe200078e0216 */
[----:B------:R-:W-:Y:S01]  /*15d50*/  IADD3 R23, P2, P3, R12, R10, R0 ;  /* 0x0000000a0c177210 */ /* 0x000fe20007b5e000 */
[----:B------:R-:W0:Y:S01]  /*15d60*/  @P0 LDC R11, c[0x0][0xbec] ;  /* 0x0002fb00ff0b0b82 */ /* 0x000e220000000800 */
[----:B------:R-:W-:-:S05]  /*15d70*/  IMAD.IADD R15, R13, 0x1, R15 ;  /* 0x000000010d0f7824 */ /* 0x000fca00078e020f */
[----:B------:R-:W-:Y:S01]  /*15d80*/  IADD3.X R15, R15, R22, R9, P2, P3 ;  /* 0x000000160f0f7210 */ /* 0x000fe200017e6409 */
[----:B------:R-:W-:Y:S01]  /*15d90*/  IMAD.MOV.U32 R22, RZ, RZ, R76 ;  /* 0x000000ffff167224 */ /* 0x000fe200078e004c */
[----:B------:R-:W1:Y:S01]  /*15da0*/  @P0 LDC R10, c[0x0][0xbf0] ;  /* 0x0002fc00ff0a0b82 */ /* 0x000e620000000800 */
[----:B0-----:R-:W-:-:S05]  /*15db0*/  @P0 IMAD.HI.U32 R11, R76, R11, RZ ;  /* 0x0000000b4c0b0227 */ /* 0x001fca00078e00ff */
[----:B-1----:R-:W-:Y:S02]  /*15dc0*/  @P0 SHF.R.U32.HI R22, RZ, R10, R11 ;  /* 0x0000000aff160219 */ /* 0x002fe4000001160b */
[----:B------:R-:W0:Y:S02]  /*15dd0*/  LDC.64 R10, c[0x0][R14+0x228] ;  /* 0x00008a000e0a7b82 */ /* 0x000e240000000a00 */
[----:B0-----:R-:W-:-:S04]  /*15de0*/  IMAD.WIDE.U32 R12, R10, R153, RZ ;  /* 0x000000990a0c7225 */ /* 0x001fc800078e00ff */
[----:B------:R-:W-:Y:S01]  /*15df0*/  IMAD R10, R11, R153, RZ ;  /* 0x000000990b0a7224 */ /* 0x000fe200078e02ff */
[----:B------:R-:W-:Y:S01]  /*15e00*/  IADD3 R12, P0, P2, R22, R23, R12 ;  /* 0x00000017160c7210 */ /* 0x000fe20007a1e00c */
[--C-:B------:R-:W-:Y:S01]  /*15e10*/  IMAD.MOV R23, RZ, RZ, -R22.reuse ;  /* 0x000000ffff177224 */ /* 0x100fe200078e0a16 */
[----:B------:R-:W-:Y:S01]  /*15e20*/  SHF.R.S32.HI R22, RZ, 0x1f, R22 ;  /* 0x0000001fff167819 */ /* 0x000fe20000011416 */
[----:B------:R-:W-:Y:S02]  /*15e30*/  IMAD.IADD R13, R13, 0x1, R10 ;  /* 0x000000010d0d7824 */ /* 0x000fe400078e020a */
[----:B------:R0:W1:Y:S01]  /*15e40*/  LDC.64 R10, c[0x0][R14+0x210] ;  /* 0x000084000e0a7b82 */ /* 0x0000620000000a00 */
[----:B------:R-:W-:Y:S02]  /*15e50*/  IMAD R23, R154, R23, R76 ;  /* 0x000000179a177224 */ /* 0x000fe400078e024c */
[----:B------:R-:W-:Y:S01]  /*15e60*/  IADD3.X R13, R22, R15, R13, P0, P2 ;  /* 0x0000000f160d7210 */ /* 0x000fe200007e440d */
[----:B------:R-:W-:-:S02]  /*15e70*/  IMAD.IADD R15, R191, 0x1, R192 ;  /* 0x00000001bf0f7824 */ /* 0x000fc400078e02c0 */
[----:B0-----:R-:W-:Y:S01]  /*15e80*/  SHF.R.S32.HI R14, RZ, 0x1f, R23 ;  /* 0x0000001fff0e7819 */ /* 0x001fe20000011417 */
[-C--:B-1----:R-:W-:Y:S02]  /*15e90*/  IMAD R11, R11, R23.reuse, RZ ;  /* 0x000000170b0b7224 */ /* 0x082fe400078e02ff */
[----:B------:R-:W-:-:S04]  /*15ea0*/  IMAD.WIDE.U32 R12, R10, R23, R12 ;  /* 0x000000170a0c7225 */ /* 0x000fc800078e000c */
[----:B------:R-:W-:Y:S02]  /*15eb0*/  IMAD R14, R10, R14, R11 ;  /* 0x0000000e0a0e7224 */ /* 0x000fe400078e020b */
[----:B------:R-:W0:Y:S02]  /*15ec0*/  LDC.64 R10, c[0x0][0xba8] ;  /* 0x0002ea00ff0a7b82 */ /* 0x000e240000000a00 */
[----:B------:R-:W-:-:S06]  /*15ed0*/  IMAD.IADD R14, R13, 0x1, R14 ;  /* 0x000000010d0e7824 */ /* 0x000fcc00078e020e */
[----:B0-----:R-:W0:Y:S08]  /*15ee0*/  @!P1 LDC R10, c[0x0][0xb50] ;  /* 0x0002d400ff0a9b82 */ /* 0x001e300000000800 */
[----:B------:R-:W1:Y:S01]  /*15ef0*/  @!P1 LDC R11, c[0x0][0xb54] ;  /* 0x0002d500ff0b9b82 */ /* 0x000e620000000800 */
[----:B0-----:R-:W-:-:S04]  /*15f00*/  LEA R13, P0, R12, R10, 0x2 ;  /* 0x0000000a0c0d7211 */ /* 0x001fc800078010ff */
[----:B-1----:R-:W-:Y:S02]  /*15f10*/  LEA.HI.X R14, R12, R11, R14, 0x2, P0 ;  /* 0x0000000b0c0e7211 */ /* 0x002fe400000f140e */
[----:B------:R-:W-:Y:S04]  /*15f20*/  SHFL.IDX PT, R12, R13, 0x1, 0x1c1f ;  /* 0x003c1f000d0c7f89 */ /* 0x000fe800000e0000 */
[----:B------:R-:W-:Y:S01]  /*15f30*/  SHFL.IDX PT, R11, R14, RZ, 0x1c1f ;  /* 0x001c1fff0e0b7589 */ /* 0x000fe200000e0000 */
[----:B----4-:R-:W-:-:S05]  /*15f40*/  IMAD.MOV R10, RZ, RZ, -R155 ;  /* 0x000000ffff0a7224 */ /* 0x010fca00078e0a9b */
[----:B------:R-:W-:Y:S02]  /*15f50*/  ISETP.NE.AND P0, PT, R185, R10, PT ;  /* 0x0000000ab900720c */ /* 0x000fe40003f05270 */
[----:B------:R-:W0:Y:S04]  /*15f60*/  SHFL.IDX PT, R10, R13, RZ, 0x1c1f ;  /* 0x001c1fff0d0a7589 */ /* 0x000e2800000e0000 */
[----:B------:R1:W3:Y:S02]  /*15f70*/  SHFL.IDX PT, R13, R14, 0x1, 0x1c1f ;  /* 0x003c1f000e0d7f89 */ /* 0x0002e400000e0000 */
[----:B-1----:R-:W-:-:S05]  /*15f80*/  IMAD R14, R8, R154, RZ ;  /* 0x0000009a080e7224 */ /* 0x002fca00078e02ff */
[C---:B------:R-:W-:Y:S01]  /*15f90*/  ISETP.GE.OR P1, PT, R15.reuse, R14, P0 ;  /* 0x0000000e0f00720c */ /* 0x040fe20000726670 */
[----:B------:R-:W-:-:S05]  /*15fa0*/  VIADD R15, R15, 0x8 ;  /* 0x000000080f0f7836 */ /* 0x000fca0000000000 */
[----:B------:R-:W-:-:S07]  /*15fb0*/  ISETP.GE.OR P0, PT, R15, R14, P0 ;  /* 0x0000000e0f00720c */ /* 0x000fce0000706670 */
[----:B0-----:R0:W-:Y:S06]  /*15fc0*/  @!P1 ST.E desc[UR42][R10.64], R152 ;  /* 0x000000980a009985 */ /* 0x0011ec000c10192a */
[----:B---3--:R0:W-:Y:S02]  /*15fd0*/  @!P0 ST.E desc[UR42][R12.64], R3 ;  /* 0x000000030c008985 */ /* 0x0081e4000c10192a */
.L_x_5856:
[----:B------:R-:W-:Y:S02]  /*15fe0*/  ISETP.GT.AND P1, PT, R205, 0x1, PT ;  /* 0x00000001cd00780c */ /* 0x000fe40003f24270 */
[----:B------:R-:W-:-:S04]  /*15ff0*/  ISETP.NE.U32.AND P0, PT, RZ, UR6, PT ;  /* 0x00000006ff007c0c */ /* 0x000fc8000bf05070 */
[----:B------:R-:W-:-:S04]  /*16000*/  ISETP.NE.AND.EX P0, PT, RZ, UR7, PT, P0 ;  /* 0x00000007ff007c0c */ /* 0x000fc8000bf05300 */
[----:B0-----:R-:W-:-:S03]  /*16010*/  SEL R3, R208, RZ, !P0 ;  /* 0x000000ffd0037207 */ /* 0x001fc60004000000 */
[----:B------:R-:W-:Y:S06]  /*16020*/  @P1 BRA `(.L_x_5857) ;  /* 0x00000010003c1947 */ /* 0x000fec0003800000 */
[----:B------:R-:W0:Y:S01]  /*16030*/  S2R R81, SR_TID.X ;  /* 0x0000000000517919 */ /* 0x000e220000002100 */
[----:B------:R-:W4:Y:S01]  /*16040*/  LDC R83, c[0x0][0xbe8] ;  /* 0x0002fa00ff537b82 */ /* 0x000f220000000800 */
[----:B------:R-:W-:Y:S01]  /*16050*/  ULDC.64 UR4, c[0x0][0xaa0] ;  /* 0x0002a80000047ab9 */ /* 0x000fe20000000a00 */
[----:B0-----:R-:W-:-:S05]  /*16060*/  VIADD R81, R81, 0xffffff80 ;  /* 0xffffff8051517836 */ /* 0x001fca0000000000 */
[----:B------:R-:W-:-:S04]  /*16070*/  SHF.R.S32.HI R80, RZ, 0x1f, R81 ;  /* 0x0000001fff507819 */ /* 0x000fc80000011451 */
[----:B------:R-:W-:-:S04]  /*16080*/  LEA.HI R80, R80, R81, RZ, 0x3 ;  /* 0x0000005150507211 */ /* 0x000fc800078f18ff */
[----:B---3--:R-:W-:-:S05]  /*16090*/  SHF.R.S32.HI R76, RZ, 0x3, R80 ;  /* 0x00000003ff4c7819 */ /* 0x008fca0000011450 */
[----:B------:R-:W-:-:S04]  /*160a0*/  IMAD R5, R76, 0x40, R193 ;  /* 0x000000404c057824 */ /* 0x000fc800078e02c1 */
[----:B------:R-:W-:-:S03]  /*160b0*/  IMAD.WIDE R4, R5, 0x2, R20 ;  /* 0x0000000205047825 */ /* 0x000fc600078e0214 */
[C---:B------:R-:W-:Y:S02]  /*160c0*/  IADD3 R41, P2, R4.reuse, 0x7000, RZ ;  /* 0x0000700004297810 */ /* 0x040fe40007f5e0ff */
[----:B-1----:R-:W-:Y:S02]  /*160d0*/  IADD3 R13, P3, R4, 0x1000, RZ ;  /* 0x00001000040d7810 */ /* 0x002fe40007f7e0ff */
[----:B------:R-:W-:Y:S02]  /*160e0*/  LOP3.LUT R40, R41, 0x380, RZ, 0xc0, !PT ;  /* 0x0000038029287812 */ /* 0x000fe400078ec0ff */
[----:B------:R-:W-:Y:S02]  /*160f0*/  LOP3.LUT R12, R13, 0x380, RZ, 0xc0, !PT ;  /* 0x000003800d0c7812 */ /* 0x000fe400078ec0ff */
[----:B------:R-:W-:Y:S02]  /*16100*/  SHF.R.U64 R40, R40, 0x3, RZ ;  /* 0x0000000328287819 */ /* 0x000fe400000012ff */
[----:B------:R-:W-:-:S02]  /*16110*/  SHF.R.U64 R12, R12, 0x3, RZ ;  /* 0x000000030c0c7819 */ /* 0x000fc400000012ff */
[----:B------:R-:W-:Y:S01]  /*16120*/  LOP3.LUT R40, R40, R41, RZ, 0x3c, !PT ;  /* 0x0000002928287212 */ /* 0x000fe200078e3cff */
[--C-:B------:R-:W-:Y:S01]  /*16130*/  IMAD.X R41, RZ, RZ, R5.reuse, P2 ;  /* 0x000000ffff297224 */ /* 0x100fe200010e0605 */
[----:B------:R-:W-:Y:S02]  /*16140*/  IADD3 R69, P2, R4, 0xe000, RZ ;  /* 0x0000e00004457810 */ /* 0x000fe40007f5e0ff */
[----:B------:R-:W-:Y:S01]  /*16150*/  LOP3.LUT R12, R12, R13, RZ, 0x3c, !PT ;  /* 0x0000000d0c0c7212 */ /* 0x000fe200078e3cff */
[----:B------:R-:W-:Y:S01]  /*16160*/  IMAD.X R13, RZ, RZ, R5, P3 ;  /* 0x000000ffff0d7224 */ /* 0x000fe200018e0605 */
[----:B------:R-:W-:Y:S01]  /*16170*/  LOP3.LUT R68, R69, 0x380, RZ, 0xc0, !PT ;  /* 0x0000038045447812 */ /* 0x000fe200078ec0ff */
        /* <DEDUP_REMOVED lines=9> */
[----:B------:R-:W-:Y:S02]  /*16210*/  IADD3 R45, P3, R4, 0x8000, RZ ;  /* 0x00008000042d7810 */ /* 0x000fe40007f7e0ff */
[----:B------:R-:W-:Y:S02]  /*16220*/  SHF.R.U64 R68, R68, 0x3, RZ ;  /* 0x0000000344447819 */ /* 0x000fe400000012ff */
[----:B------:R-:W-:Y:S02]  /*16230*/  LOP3.LUT R20, R21, 0x380, RZ, 0xc0, !PT ;  /* 0x0000038015147812 */ /* 0x000fe400078ec0ff */
[----:B------:R-:W-:-:S02]  /*16240*/  LOP3.LUT R24, R25, 0x380, RZ, 0xc0, !PT ;  /* 0x0000038019187812 */ /* 0x000fc400078ec0ff */
[----:B------:R-:W-:Y:S02]  /*16250*/  LOP3.LUT R28, R29, 0x380, RZ, 0xc0, !PT ;  /* 0x000003801d1c7812 */ /* 0x000fe400078ec0ff */
[----:B------:R-:W-:Y:S02]  /*16260*/  LOP3.LUT R32, R33, 0x380, RZ, 0xc0, !PT ;  /* 0x0000038021207812 */ /* 0x000fe400078ec0ff */
[----:B------:R-:W-:Y:S02]  /*16270*/  LOP3.LUT R36, R37, 0x380, RZ, 0xc0, !PT ;  /* 0x0000038025247812 */ /* 0x000fe400078ec0ff */
[----:B------:R-:W-:Y:S02]  /*16280*/  LOP3.LUT R44, R45, 0x380, RZ, 0xc0, !PT ;  /* 0x000003802d2c7812 */ /* 0x000fe400078ec0ff */
[----:B------:R-:W-:Y:S01]  /*16290*/  LOP3.LUT R68, R68, R69, RZ, 0x3c, !PT ;  /* 0x0000004544447212 */ /* 0x000fe200078e3cff */
[----:B------:R-:W-:Y:S01]  /*162a0*/  IMAD.X R69, RZ, RZ, R5, P2 ;  /* 0x000000ffff457224 */ /* 0x000fe200010e0605 */
[----:B------:R-:W-:-:S02]  /*162b0*/  LOP3.LUT R11, R4, 0x380, RZ, 0xc0, !PT ;  /* 0x00000380040b7812 */ /* 0x000fc400078ec0ff */
[----:B------:R-:W-:Y:S02]  /*162c0*/  ISETP.NE.AND P2, PT, R83, 0x1, PT ;  /* 0x000000015300780c */ /* 0x000fe40003f45270 */
[----:B------:R-:W-:Y:S01]  /*162d0*/  SHF.R.U64 R20, R20, 0x3, RZ ;  /* 0x0000000314147819 */ /* 0x000fe200000012ff */
[----:B------:R-:W-:Y:S01]  /*162e0*/  IMAD R9, R0, UR5, R9 ;  /* 0x0000000500097c24 */ /* 0x000fe2000f8e0209 */
[----:B------:R-:W-:Y:S01]  /*162f0*/  SHF.R.U64 R24, R24, 0x3, RZ ;  /* 0x0000000318187819 */ /* 0x000fe200000012ff */
[----:B------:R-:W5:Y:S01]  /*16300*/  LD.E.128 R68, desc[UR42][R68.64] ;  /* 0x0000002a44447980 */ /* 0x000f62000c101d00 */
[----:B------:R-:W-:Y:S02]  /*16310*/  SHF.R.U64 R28, R28, 0x3, RZ ;  /* 0x000000031c1c7819 */ /* 0x000fe400000012ff */
[----:B------:R-:W-:Y:S02]  /*16320*/  SHF.R.U64 R32, R32, 0x3, RZ ;  /* 0x0000000320207819 */ /* 0x000fe400000012ff */
[----:B------:R-:W-:-:S02]  /*16330*/  SHF.R.U64 R36, R36, 0x3, RZ ;  /* 0x0000000324247819 */ /* 0x000fc400000012ff */
[----:B------:R-:W-:Y:S01]  /*16340*/  SHF.R.U64 R44, R44, 0x3, RZ ;  /* 0x000000032c2c7819 */ /* 0x000fe200000012ff */
[----:B------:R-:W0:Y:S01]  /*16350*/  @P2 LDC R85, c[0x0][0xbec] ;  /* 0x0002fb00ff552b82 */ /* 0x000e220000000800 */
        /* <DEDUP_REMOVED lines=14> */
[----:B------:R-:W1:Y:S01]  /*16440*/  @P2 LDC R84, c[0x0][0xbf0] ;  /* 0x0002fc00ff542b82 */ /* 0x000e620000000800 */
[C---:B------:R-:W-:Y:S01]  /*16450*/  IADD3 R53, P5, R4.reuse, 0xa000, RZ ;  /* 0x0000a00004357810 */ /* 0x040fe20007fbe0ff */
[----:B------:R-:W5:Y:S01]  /*16460*/  LD.E.128 R20, desc[UR42][R20.64] ;  /* 0x0000002a14147980 */ /* 0x000f62000c101d00 */
[----:B------:R-:W-:-:S02]  /*16470*/  IADD3 R57, P6, R4, 0xb000, RZ ;  /* 0x0000b00004397810 */ /* 0x000fc40007fde0ff */
[C---:B------:R-:W-:Y:S01]  /*16480*/  IADD3 R61, P0, R4.reuse, 0xc000, RZ ;  /* 0x0000c000043d7810 */ /* 0x040fe20007f1e0ff */
[----:B------:R-:W5:Y:S01]  /*16490*/  LD.E.128 R24, desc[UR42][R24.64] ;  /* 0x0000002a18187980 */ /* 0x000f62000c101d00 */
[C---:B------:R-:W-:Y:S02]  /*164a0*/  IADD3 R65, P1, R4.reuse, 0xd000, RZ ;  /* 0x0000d00004417810 */ /* 0x040fe40007f3e0ff */
[----:B------:R-:W-:Y:S01]  /*164b0*/  IADD3 R7, P3, R4, 0xf000, RZ ;  /* 0x0000f00004077810 */ /* 0x000fe20007f7e0ff */
[----:B------:R-:W5:Y:S01]  /*164c0*/  LD.E.128 R28, desc[UR42][R28.64] ;  /* 0x0000002a1c1c7980 */ /* 0x000f62000c101d00 */
[----:B------:R-:W-:Y:S01]  /*164d0*/  LOP3.LUT R4, R11, R4, RZ, 0x3c, !PT ;  /* 0x000000040b047212 */ /* 0x000fe200078e3cff */
[----:B------:R-:W-:Y:S01]  /*164e0*/  IMAD.WIDE.U32 R10, R0, UR4, RZ ;  /* 0x00000004000a7c25 */ /* 0x000fe2000f8e00ff */
[----:B------:R-:W-:Y:S01]  /*164f0*/  ULDC.64 UR4, c[0x0][0xae8] ;  /* 0x0002ba0000047ab9 */ /* 0x000fe20000000a00 */
[----:B------:R-:W3:Y:S01]  /*16500*/  LDC R0, c[0x0][0xac8] ;  /* 0x0002b200ff007b82 */ /* 0x000ee20000000800 */
[----:B------:R-:W-:Y:S01]  /*16510*/  LOP3.LUT R82, R80, 0xfffffff8, RZ, 0xc0, !PT ;  /* 0xfffffff850527812 */ /* 0x000fe200078ec0ff */
[----:B------:R-:W-:Y:S01]  /*16520*/  IMAD.IADD R11, R11, 0x1, R9 ;  /* 0x000000010b0b7824 */ /* 0x000fe200078e0209 */
[----:B------:R-:W-:Y:S01]  /*16530*/  SHF.R.S32.HI R9, RZ, 0x1f, R3 ;  /* 0x0000001fff097819 */ /* 0x000fe20000011403 */
[----:B------:R-:W-:Y:S01]  /*16540*/  IMAD.X R73, RZ, RZ, R5, P3 ;  /* 0x000000ffff497224 */ /* 0x000fe200018e0605 */
[----:B------:R-:W-:Y:S01]  /*16550*/  LOP3.LUT R60, R61, 0x380, RZ, 0xc0, !PT ;  /* 0x000003803d3c7812 */ /* 0x000fe200078ec0ff */
[----:B------:R-:W-:Y:S01]  /*16560*/  IMAD.WIDE.U32 R10, R204, UR4, R10 ;  /* 0x00000004cc0a7c25 */ /* 0x000fe2000f8e000a */
[----:B------:R-:W-:Y:S01]  /*16570*/  LOP3.LUT R64, R65, 0x380, RZ, 0xc0, !PT ;  /* 0x0000038041407812 */ /* 0x000fe200078ec0ff */
[----:B------:R-:W5:Y:S01]  /*16580*/  LD.E.128 R32, desc[UR42][R32.64] ;  /* 0x0000002a20207980 */ /* 0x000f62000c101d00 */
[----:B------:R-:W-:Y:S01]  /*16590*/  SHF.R.U64 R60, R60, 0x3, RZ ;  /* 0x000000033c3c7819 */ /* 0x000fe200000012ff */
[----:B------:R-:W-:Y:S01]  /*165a0*/  IMAD R11, R204, UR5, R11 ;  /* 0x00000005cc0b7c24 */ /* 0x000fe2000f8e020b */
[----:B------:R-:W-:Y:S01]  /*165b0*/  ULDC.64 UR4, c[0x0][0xaf0] ;  /* 0x0002bc0000047ab9 */ /* 0x000fe20000000a00 */
[----:B------:R-:W-:Y:S01]  /*165c0*/  IMAD.IADD R81, R81, 0x1, -R82 ;  /* 0x0000000151517824 */ /* 0x000fe200078e0a52 */
[----:B------:R-:W-:Y:S01]  /*165d0*/  LOP3.LUT R60, R60, R61, RZ, 0x3c, !PT ;  /* 0x0000003d3c3c7212 */ /* 0x000fe200078e3cff */
[----:B------:R-:W-:Y:S01]  /*165e0*/  IMAD R80, R9, UR4, RZ ;  /* 0x0000000409507c24 */ /* 0x000fe2000f8e02ff */
[----:B------:R-:W-:Y:S01]  /*165f0*/  SHF.R.U64 R64, R64, 0x3, RZ ;  /* 0x0000000340407819 */ /* 0x000fe200000012ff */
[----:B------:R-:W-:Y:S01]  /*16600*/  IMAD.WIDE.U32 R10, R3, UR4, R10 ;  /* 0x00000004030a7c25 */ /* 0x000fe2000f8e000a */
[----:B------:R-:W-:Y:S01]  /*16610*/  LOP3.LUT R48, R49, 0x380, RZ, 0xc0, !PT ;  /* 0x0000038031307812 */ /* 0x000fe200078ec0ff */
[----:B------:R-:W5:Y:S01]  /*16620*/  LD.E.128 R36, desc[UR42][R36.64] ;  /* 0x0000002a24247980 */ /* 0x000f62000c101d00 */
[----:B------:R-:W-:Y:S01]  /*16630*/  LOP3.LUT R64, R64, R65, RZ, 0x3c, !PT ;  /* 0x0000004140407212 */ /* 0x000fe200078e3cff */
[----:B------:R-:W-:Y:S01]  /*16640*/  IMAD R9, R3, UR5, R80 ;  /* 0x0000000503097c24 */ /* 0x000fe2000f8e0250 */
[----:B------:R-:W-:Y:S01]  /*16650*/  LOP3.LUT R52, R53, 0x380, RZ, 0xc0, !PT ;  /* 0x0000038035347812 */ /* 0x000fe200078ec0ff */
[----:B------:R-:W-:Y:S01]  /*16660*/  IMAD R3, R81, 0x20, R76 ;  /* 0x0000002051037824 */ /* 0x000fe200078e024c */
[----:B------:R-:W-:Y:S01]  /*16670*/  LOP3.LUT R56, R57, 0x380, RZ, 0xc0, !PT ;  /* 0x0000038039387812 */ /* 0x000fe200078ec0ff */
[----:B------:R-:W-:Y:S01]  /*16680*/  IMAD.X R61, RZ, RZ, R5, P0 ;  /* 0x000000ffff3d7224 */ /* 0x000fe200000e0605 */
[-C--:B---3--:R-:W-:Y:S01]  /*16690*/  ISETP.GE.AND P0, PT, R212, R0.reuse, PT ;  /* 0x00000000d400720c */ /* 0x088fe20003f06270 */
[----:B------:R-:W-:Y:S01]  /*166a0*/  IMAD.IADD R82, R192, 0x1, R3 ;  /* 0x00000001c0527824 */ /* 0x000fe200078e0203 */
[----:B------:R-:W-:Y:S01]  /*166b0*/  LOP3.LUT R6, R7, 0x380, RZ, 0xc0, !PT ;  /* 0x0000038007067812 */ /* 0x000fe200078ec0ff */
[----:B------:R-:W-:Y:S01]  /*166c0*/  IMAD.X R65, RZ, RZ, R5, P1 ;  /* 0x000000ffff417224 */ /* 0x000fe200008e0605 */
[----:B------:R-:W-:Y:S01]  /*166d0*/  SEL R80, RZ, 0xffffffff, P0 ;  /* 0xffffffffff507807 */ /* 0x000fe20000000000 */
[----:B0-----:R-:W-:Y:S01]  /*166e0*/  @P2 IMAD.HI.U32 R3, R82, R85, RZ ;  /* 0x0000005552032227 */ /* 0x001fe200078e00ff */
[-C--:B------:R-:W-:Y:S01]  /*166f0*/  ISETP.GE.AND P1, PT, R193, R0.reuse, PT ;  /* 0x00000000c100720c */ /* 0x080fe20003f26270 */
[----:B------:R-:W-:Y:S01]  /*16700*/  ULDC.64 UR4, c[0x0][0xae0] ;  /* 0x0002b80000047ab9 */ /* 0x000fe20000000a00 */
[----:B------:R-:W-:Y:S01]  /*16710*/  ISETP.GE.AND P0, PT, R211, R0, PT ;  /* 0x00000000d300720c */ /* 0x000fe20003f06270 */
[----:B------:R-:W-:Y:S01]  /*16720*/  IMAD.IADD R11, R11, 0x1, R9 ;  /* 0x000000010b0b7824 */ /* 0x000fe200078e0209 */
[----:B------:R-:W-:Y:S01]  /*16730*/  SHF.R.U64 R48, R48, 0x3, RZ ;  /* 0x0000000330307819 */ /* 0x000fe200000012ff */
[--C-:B------:R-:W-:Y:S01]  /*16740*/  IMAD.MOV.U32 R9, RZ, RZ, R82.reuse ;  /* 0x000000ffff097224 */ /* 0x100fe200078e0052 */
[----:B-1----:R-:W-:Y:S01]  /*16750*/  @P2 SHF.R.U32.HI R9, RZ, R84, R3 ;  /* 0x00000054ff092219 */ /* 0x002fe20000011603 */
[----:B------:R-:W-:Y:S01]  /*16760*/  IMAD.SHL.U32 R84, R80, 0x2, RZ ;  /* 0x0000000250547824 */ /* 0x000fe200078e00ff */
[----:B------:R-:W-:Y:S01]  /*16770*/  SEL R3, RZ, 0x1, P1 ;  /* 0x00000001ff037807 */ /* 0x000fe20000800000 */
[----:B------:R-:W5:Y:S01]  /*16780*/  LD.E.128 R44, desc[UR42][R44.64] ;  /* 0x0000002a2c2c7980 */ /* 0x000f62000c101d00 */
[----:B------:R-:W-:Y:S01]  /*16790*/  SEL R80, RZ, 0xffffffff, P0 ;  /* 0xffffffffff507807 */ /* 0x000fe20000000000 */
[----:B------:R-:W-:Y:S01]  /*167a0*/  IMAD.MOV R81, RZ, RZ, -R9 ;  /* 0x000000ffff517224 */ /* 0x000fe200078e0a09 */
[----:B------:R-:W-:Y:S01]  /*167b0*/  ISETP.GE.AND P0, PT, R210, R0, PT ;  /* 0x00000000d200720c */ /* 0x000fe20003f06270 */
[----:B------:R-:W5:Y:S01]  /*167c0*/  LD.E.128 R60, desc[UR42][R60.64] ;  /* 0x0000002a3c3c7980 */ /* 0x000f62000c101d00 */
[----:B------:R-:W-:Y:S01]  /*167d0*/  LOP3.LUT R3, R84, 0x2, R3, 0xe2, !PT ;  /* 0x0000000254037812 */ /* 0x000fe200078ee203 */
[----:B------:R-:W-:Y:S01]  /*167e0*/  IMAD.SHL.U32 R84, R80, 0x4, RZ ;  /* 0x0000000450547824 */ /* 0x000fe200078e00ff */
[----:B------:R-:W-:Y:S01]  /*167f0*/  SEL R80, RZ, 0xffffffff, P0 ;  /* 0xffffffffff507807 */ /* 0x000fe20000000000 */
[----:B------:R-:W-:Y:S01]  /*16800*/  IMAD R81, R83, R81, R82 ;  /* 0x0000005153517224 */ /* 0x000fe200078e0252 */
[----:B------:R-:W-:Y:S01]  /*16810*/  SHF.R.U64 R52, R52, 0x3, RZ ;  /* 0x0000000334347819 */ /* 0x000fe200000012ff */
[----:B------:R-:W5:Y:S01]  /*16820*/  LD.E.128 R64, desc[UR42][R64.64] ;  /* 0x0000002a40407980 */ /* 0x000f62000c101d00 */
[----:B------:R-:W-:-:S02]  /*16830*/  SHF.R.U64 R56, R56, 0x3, RZ ;  /* 0x0000000338387819 */ /* 0x000fc400000012ff */
[----:B------:R-:W-:Y:S01]  /*16840*/  LOP3.LUT R8, R84, 0x4, R3, 0xe2, !PT ;  /* 0x0000000454087812 */ /* 0x000fe200078ee203 */
[----:B------:R-:W-:Y:S01]  /*16850*/  VIADD R3, R193, 0x140 ;  /* 0x00000140c1037836 */ /* 0x000fe20000000000 */
[----:B------:R-:W-:Y:S02]  /*16860*/  SHF.R.S32.HI R82, RZ, 0x1f, R9 ;  /* 0x0000001fff527819 */ /* 0x000fe40000011409 */
[----:B------:R-:W-:Y:S02]  /*16870*/  SHF.R.U64 R6, R6, 0x3, RZ ;  /* 0x0000000306067819 */ /* 0x000fe400000012ff */
[-C--:B------:R-:W-:Y:S01]  /*16880*/  ISETP.GE.AND P0, PT, R209, R0.reuse, PT ;  /* 0x00000000d100720c */ /* 0x080fe20003f06270 */
[----:B------:R-:W-:Y:S01]  /*16890*/  IMAD.SHL.U32 R83, R80, 0x8, RZ ;  /* 0x0000000850537824 */ /* 0x000fe200078e00ff */
[----:B------:R-:W-:Y:S01]  /*168a0*/  LOP3.LUT R48, R48, R49, RZ, 0x3c, !PT ;  /* 0x0000003130307212 */ /* 0x000fe200078e3cff */
[--C-:B------:R-:W-:Y:S01]  /*168b0*/  IMAD.X R49, RZ, RZ, R5.reuse, P4 ;  /* 0x000000ffff317224 */ /* 0x100fe200020e0605 */
[----:B------:R-:W-:Y:S01]  /*168c0*/  LOP3.LUT R52, R52, R53, RZ, 0x3c, !PT ;  /* 0x0000003534347212 */ /* 0x000fe200078e3cff */
[--C-:B------:R-:W-:Y:S01]  /*168d0*/  IMAD.X R53, RZ, RZ, R5.reuse, P5 ;  /* 0x000000ffff357224 */ /* 0x100fe200028e0605 */
[----:B------:R-:W-:Y:S01]  /*168e0*/  LOP3.LUT R56, R56, R57, RZ, 0x3c, !PT ;  /* 0x0000003938387212 */ /* 0x000fe200078e3cff */
[----:B------:R-:W-:Y:S01]  /*168f0*/  IMAD.X R57, RZ, RZ, R5, P6 ;  /* 0x000000ffff397224 */ /* 0x000fe200030e0605 */
[----:B------:R-:W-:Y:S01]  /*16900*/  LOP3.LUT R72, R6, R7, RZ, 0x3c, !PT ;  /* 0x0000000706487212 */ /* 0x000fe200078e3cff */
[----:B------:R-:W-:Y:S01]  /*16910*/  IMAD R82, R82, UR4, RZ ;  /* 0x0000000452527c24 */ /* 0x000fe2000f8e02ff */
[----:B------:R-:W-:Y:S01]  /*16920*/  SEL R80, RZ, 0xffffffff, P0 ;  /* 0xffffffffff507807 */ /* 0x000fe20000000000 */
[----:B------:R-:W-:Y:S01]  /*16930*/  IMAD.WIDE.U32 R10, R9, UR4, R10 ;  /* 0x00000004090a7c25 */ /* 0x000fe2000f8e000a */
[----:B------:R-:W-:Y:S01]  /*16940*/  ISETP.GE.AND P0, PT, R3, R0, PT ;  /* 0x000000000300720c */ /* 0x000fe20003f06270 */
[----:B------:R-:W5:Y:S01]  /*16950*/  LD.E.128 R4, desc[UR42][R4.64] ;  /* 0x0000002a04047980 */ /* 0x000f62000c101d00 */
[----:B------:R-:W-:Y:S01]  /*16960*/  LOP3.LUT R8, R83, 0x8, R8, 0xe2, !PT ;  /* 0x0000000853087812 */ /* 0x000fe200078ee208 */
[----:B------:R-:W-:Y:S01]  /*16970*/  IMAD R83, R9, UR5, R82 ;  /* 0x0000000509537c24 */ /* 0x000fe2000f8e0252 */
[----:B------:R-:W-:Y:S01]  /*16980*/  SEL R9, RZ, 0xffffffff, P0 ;  /* 0xffffffffff097807 */ /* 0x000fe20000000000 */
[----:B------:R-:W5:Y:S01]  /*16990*/  LD.E.128 R48, desc[UR42][R48.64] ;  /* 0x0000002a30307980 */ /* 0x000f62000c101d00 */
[----:B------:R-:W-:-:S02]  /*169a0*/  IMAD.SHL.U32 R85, R80, 0x10, RZ ;  /* 0x0000001050557824 */ /* 0x000fc400078e00ff */
[----:B------:R-:W-:Y:S01]  /*169b0*/  VIADD R89, R193, 0x180 ;  /* 0x00000180c1597836 */ /* 0x000fe20000000000 */
[----:B------:R-:W5:Y:S01]  /*169c0*/  LD.E.128 R52, desc[UR42][R52.64] ;  /* 0x0000002a34347980 */ /* 0x000f62000c101d00 */
[----:B------:R-:W-:-:S03]  /*169d0*/  SHF.R.S32.HI R80, RZ, 0x1f, R81 ;  /* 0x0000001fff507819 */ /* 0x000fc60000011451 */
[----:B------:R-:W5:Y:S04]  /*169e0*/  LD.E.128 R56, desc[UR42][R56.64] ;  /* 0x0000002a38387980 */ /* 0x000f68000c101d00 */
[----:B------:R-:W5:Y:S01]  /*169f0*/  LD.E.128 R72, desc[UR42][R72.64] ;  /* 0x0000002a48487980 */ /* 0x000f62000c101d00 */
[----:B------:R-:W-:Y:S01]  /*16a00*/  IMAD.SHL.U32 R9, R9, 0x20, RZ ;  /* 0x0000002009097824 */ /* 0x000fe200078e00ff */
[----:B------:R-:W-:Y:S01]  /*16a10*/  ULDC.64 UR4, c[0x0][0xad8] ;  /* 0x0002b60000047ab9 */ /* 0x000fe20000000a00 */
[----:B------:R-:W-:Y:S01]  /*16a20*/  @!PT LDS RZ, [RZ] ;  /* 0x00000000fffff984 */ /* 0x000fe20000000800 */
[----:B------:R-:W-:Y:S01]  /*16a30*/  @!PT LDS RZ, [RZ] ;  /* 0x00000000fffff984 */ /* 0x000fe20000000800 */
[----:B------:R-:W-:Y:S01]  /*16a40*/  @!PT LDS RZ, [RZ] ;  /* 0x00000000fffff984 */ /* 0x000fe20000000800 */
[----:B------:R-:W-:Y:S01]  /*16a50*/  @!PT LDS RZ, [RZ] ;  /* 0x00000000fffff984 */ /* 0x000fe20000000800 */
[----:B------:R0:W-:Y:S06]  /*16a60*/  MEMBAR.ALL.CTA ;  /* 0x0000000000007992 */ /* 0x0001ec0000008000 */
[----:B0-----:R-:W0:Y:S01]  /*16a70*/  FENCE.VIEW.ASYNC.S ;  /* 0x00000000000073c6 */ /* 0x001e220000000000 */
[----:B------:R-:W-:-:S02]  /*16a80*/  LOP3.LUT R8, R85, 0x10, R8, 0xe2, !PT ;  /* 0x0000001055087812 */ /* 0x000fc400078ee208 */
[-C--:B------:R-:W-:Y:S01]  /*16a90*/  ISETP.GE.AND P0, PT, R89, R0.reuse, PT ;  /* 0x000000005900720c */ /* 0x080fe20003f06270 */
[----:B------:R-:W-:Y:S01]  /*16aa0*/  IMAD.IADD R11, R11, 0x1, R83 ;  /* 0x000000010b0b7824 */ /* 0x000fe200078e0253 */
[----:B------:R-:W-:Y:S01]  /*16ab0*/  LOP3.LUT R8, R9, 0x20, R8, 0xe2, !PT ;  /* 0x0000002009087812 */ /* 0x000fe200078ee208 */
[----:B------:R-:W-:Y:S01]  /*16ac0*/  IMAD R80, R80, UR4, RZ ;  /* 0x0000000450507c24 */ /* 0x000fe2000f8e02ff */
[----:B------:R-:W-:Y:S01]  /*16ad0*/  SEL R9, RZ, 0x40, P0 ;  /* 0x00000040ff097807 */ /* 0x000fe20000000000 */
[----:B------:R-:W-:Y:S02]  /*16ae0*/  IMAD.IADD R76, R76, 0x1, R192 ;  /* 0x000000014c4c7824 */ /* 0x000fe400078e02c0 */
[----:B------:R-:W-:Y:S02]  /*16af0*/  VIADD R91, R193, 0x1c0 ;  /* 0x000001c0c15b7836 */ /* 0x000fe40000000000 */
[C---:B------:R-:W-:Y:S02]  /*16b00*/  IMAD R83, R81.reuse, UR5, R80 ;  /* 0x0000000551537c24 */ /* 0x040fe4000f8e0250 */
[----:B------:R-:W-:Y:S01]  /*16b10*/  IMAD.WIDE.U32 R10, R81, UR4, R10 ;  /* 0x00000004510a7c25 */ /* 0x000fe2000f8e000a */
[----:B------:R-:W-:Y:S01]  /*16b20*/  LOP3.LUT R82, R8, R9, RZ, 0xfc, !PT ;  /* 0x0000000908527212 */ /* 0x000fe200078efcff */
[----:B------:R-:W-:Y:S01]  /*16b30*/  ULDC.64 UR4, c[0x0][0xa80] ;  /* 0x0002a00000047ab9 */ /* 0x000fe20000000a00 */
[----:B------:R-:W-:Y:S01]  /*16b40*/  ISETP.GE.AND P1, PT, R76, R87, PT ;  /* 0x000000574c00720c */ /* 0x000fe20003f26270 */
[----:B------:R-:W-:Y:S01]  /*16b50*/  VIADD R8, R2, 0x28c20 ;  /* 0x00028c2002087836 */ /* 0x000fe20000000000 */
[----:B------:R-:W-:Y:S01]  /*16b60*/  ISETP.GE.AND P0, PT, R91, R0, PT ;  /* 0x000000005b00720c */ /* 0x000fe20003f06270 */
[----:B------:R-:W-:Y:S01]  /*16b70*/  IMAD.IADD R11, R11, 0x1, R83 ;  /* 0x000000010b0b7824 */ /* 0x000fe200078e0253 */
[----:B------:R-:W-:-:S02]  /*16b80*/  LEA R84, P2, R10, UR4, 0x1 ;  /* 0x000000040a547c11 */ /* 0x000fc4000f8408ff */
[----:B------:R-:W-:Y:S02]  /*16b90*/  PRMT R8, RZ, 0x654, R8 ;  /* 0x00000654ff087816 */ /* 0x000fe40000000008 */
[----:B------:R-:W-:Y:S02]  /*16ba0*/  SEL R9, RZ, 0x80, P0 ;  /* 0x00000080ff097807 */ /* 0x000fe40000000000 */
[----:B------:R-:W-:Y:S01]  /*16bb0*/  LEA.HI.X R85, R10, UR5, R11, 0x1, P2 ;  /* 0x000000050a557c11 */ /* 0x000fe200090f0c0b */
[----:B0-----:R0:W-:Y:S01]  /*16bc0*/  SYNCS.ARRIVE.TRANS64.RED.A1T0 RZ, [R8+URZ], RZ ;  /* 0x000000ff08ff79a7 */ /* 0x0011e2000810043f */
[----:B------:R-:W-:Y:S01]  /*16bd0*/  LOP3.LUT R83, R82, R9, RZ, 0xfc, !PT ;  /* 0x0000000952537212 */ /* 0x000fe200078efcff */
[----:B------:R-:W-:Y:S02]  /*16be0*/  BSSY B1, `(.L_x_5858) ;  /* 0x000002a000017945 */ /* 0x000fe40003800000 */
[----:B------:R1:W3:Y:S01]  /*16bf0*/  SHFL.IDX PT, R9, R85, RZ, 0x181f ;  /* 0x00181fff55097589 */ /* 0x0002e200000e0000 */
[----:B------:R-:W-:-:S03]  /*16c00*/  SHF.R.S32.HI R152, RZ, 0x1f, R209 ;  /* 0x0000001fff987819 */ /* 0x000fc600000114d1 */
[----:B0-----:R1:W0:Y:S01]  /*16c10*/  SHFL.IDX PT, R8, R84, RZ, 0x181f ;  /* 0x00181fff54087589 */ /* 0x00122200000e0000 */
[----:B------:R-:W-:Y:S02]  /*16c20*/  SHF.R.S32.HI R153, RZ, 0x1f, R210 ;  /* 0x0000001fff997819 */ /* 0x000fe400000114d2 */
[----:B------:R-:W-:Y:S02]  /*16c30*/  SHF.R.S32.HI R154, RZ, 0x1f, R211 ;  /* 0x0000001fff9a7819 */ /* 0x000fe400000114d3 */
[----:B------:R-:W-:Y:S01]  /*16c40*/  SHF.R.S32.HI R155, RZ, 0x1f, R212 ;  /* 0x0000001fff9b7819 */ /* 0x000fe200000114d4 */
[----:B------:R-:W-:Y:S06]  /*16c50*/  @P1 BRA `(.L_x_5859) ;  /* 0x0000000000881947 */ /* 0x000fec0003800000 */
[-C--:B------:R-:W-:Y:S02]  /*16c60*/  ISETP.GE.AND P5, PT, R212, R0.reuse, PT ;  /* 0x00000000d400720c */ /* 0x080fe40003fa6270 */
[-C--:B------:R-:W-:Y:S02]  /*16c70*/  ISETP.GE.AND P0, PT, R193, R0.reuse, PT ;  /* 0x00000000c100720c */ /* 0x080fe40003f06270 */
[-C--:B------:R-:W-:Y:S02]  /*16c80*/  ISETP.GE.AND P4, PT, R211, R0.reuse, PT ;  /* 0x00000000d300720c */ /* 0x080fe40003f86270 */
[-C--:B------:R-:W-:Y:S02]  /*16c90*/  ISETP.GE.AND P3, PT, R210, R0.reuse, PT ;  /* 0x00000000d200720c */ /* 0x080fe40003f66270 */
[----:B------:R-:W-:Y:S02]  /*16ca0*/  ISETP.GE.AND P2, PT, R209, R0, PT ;  /* 0x00000000d100720c */ /* 0x000fe40003f46270 */
[----:B------:R-:W-:-:S03]  /*16cb0*/  SHF.R.S32.HI R86, RZ, 0x1f, R3 ;  /* 0x0000001fff567819 */ /* 0x000fc60000011403 */
[C---:B0-----:R-:W-:Y:S02]  /*16cc0*/  @!P5 LEA R10, P1, R212.reuse, R8, 0x1 ;  /* 0x00000008d40ad211 */ /* 0x041fe400078208ff */
[----:B---3--:R-:W-:Y:S02]  /*16cd0*/  @!P0 IMAD.WIDE R80, R193, 0x2, R8 ;  /* 0x00000002c1508825 */ /* 0x008fe400078e0208 */
[----:B------:R-:W-:Y:S02]  /*16ce0*/  @!P5 LEA.HI.X R11, R212, R9, R155, 0x1, P1 ;  /* 0x00000009d40bd211 */ /* 0x000fe400008f0c9b */
[----:B------:R-:W-:Y:S01]  /*16cf0*/  ISETP.GE.AND P1, PT, R3, R0, PT ;  /* 0x000000000300720c */ /* 0x000fe20003f26270 */
[----:B-----5:R0:W-:Y:S01]  /*16d00*/  @!P0 ST.E.128 desc[UR42][R80.64], R4 ;  /* 0x0000000450008985 */ /* 0x0201e2000c101d2a */
[----:B------:R-:W-:-:S03]  /*16d10*/  LOP3.LUT P0, RZ, R82, 0x40, RZ, 0xc0, !PT ;  /* 0x0000004052ff7812 */ /* 0x000fc6000780c0ff */
[----:B------:R3:W-:Y:S01]  /*16d20*/  @!P5 ST.E.128 desc[UR42][R10.64], R20 ;  /* 0x000000140a00d985 */ /* 0x0007e2000c101d2a */
[----:B0-----:R-:W-:Y:S02]  /*16d30*/  SHF.R.S32.HI R5, RZ, 0x1f, R89 ;  /* 0x0000001fff057819 */ /* 0x001fe40000011459 */
[----:B------:R-:W-:Y:S02]  /*16d40*/  SHF.R.S32.HI R80, RZ, 0x1f, R91 ;  /* 0x0000001fff507819 */ /* 0x000fe4000001145b */
[CC--:B---3--:R-:W-:Y:S02]  /*16d50*/  @!P4 LEA R22, P5, R211.reuse, R8.reuse, 0x1 ;  /* 0x00000008d316c211 */ /* 0x0c8fe400078a08ff */
[-C--:B------:R-:W-:Y:S02]  /*16d60*/  @!P3 LEA R20, P6, R210, R8.reuse, 0x1 ;  /* 0x00000008d214b211 */ /* 0x080fe400078c08ff */
[----:B------:R-:W-:Y:S02]  /*16d70*/  @!P4 LEA.HI.X R23, R211, R9, R154, 0x1, P5 ;  /* 0x00000009d317c211 */ /* 0x000fe400028f0c9a */
[----:B------:R-:W-:-:S02]  /*16d80*/  @!P2 LEA R10, P5, R209, R8, 0x1 ;  /* 0x00000008d10aa211 */ /* 0x000fc400078a08ff */
[-C--:B------:R-:W-:Y:S01]  /*16d90*/  @!P3 LEA.HI.X R21, R210, R9.reuse, R153, 0x1, P6 ;  /* 0x00000009d215b211 */ /* 0x080fe200030f0c99 */
[----:B------:R4:W-:Y:S01]  /*16da0*/  @!P4 ST.E.128 desc[UR42][R22.64], R28 ;  /* 0x0000001c1600c985 */ /* 0x0009e2000c101d2a */
[----:B------:R-:W-:Y:S02]  /*16db0*/  LOP3.LUT P6, RZ, R83, 0x80, RZ, 0xc0, !PT ;  /* 0x0000008053ff7812 */ /* 0x000fe400078cc0ff */
[----:B------:R-:W-:Y:S01]  /*16dc0*/  @!P2 LEA.HI.X R11, R209, R9, R152, 0x1, P5 ;  /* 0x00000009d10ba211 */ /* 0x000fe200028f0c98 */
[----:B------:R4:W-:Y:S01]  /*16dd0*/  @!P3 ST.E.128 desc[UR42][R20.64], R36 ;  /* 0x000000241400b985 */ /* 0x0009e2000c101d2a */
[----:B------:R-:W-:-:S03]  /*16de0*/  @!P1 LEA R6, P5, R3, R8, 0x1 ;  /* 0x0000000803069211 */ /* 0x000fc600078a08ff */
[----:B------:R4:W-:Y:S01]  /*16df0*/  @!P2 ST.E.128 desc[UR42][R10.64], R44 ;  /* 0x0000002c0a00a985 */ /* 0x0009e2000c101d2a */
[----:B------:R-:W-:Y:S02]  /*16e00*/  @!P1 LEA.HI.X R7, R3, R9, R86, 0x1, P5 ;  /* 0x0000000903079211 */ /* 0x000fe400028f0c56 */
[----:B------:R-:W-:-:S03]  /*16e10*/  @P0 LEA R4, P5, R89, R8, 0x1 ;  /* 0x0000000859040211 */ /* 0x000fc600078a08ff */
[----:B------:R4:W-:Y:S01]  /*16e20*/  @!P1 ST.E.128 desc[UR42][R6.64], R52 ;  /* 0x0000003406009985 */ /* 0x0009e2000c101d2a */
[----:B------:R-:W-:Y:S02]  /*16e30*/  @P0 LEA.HI.X R5, R89, R9, R5, 0x1, P5 ;  /* 0x0000000959050211 */ /* 0x000fe400028f0c05 */
[----:B------:R-:W-:-:S03]  /*16e40*/  @P6 LEA R8, P5, R91, R8, 0x1 ;  /* 0x000000085b086211 */ /* 0x000fc600078a08ff */
[----:B------:R4:W-:Y:S01]  /*16e50*/  @P0 ST.E.128 desc[UR42][R4.64], R60 ;  /* 0x0000003c04000985 */ /* 0x0009e2000c101d2a */
[----:B------:R-:W-:-:S05]  /*16e60*/  @P6 LEA.HI.X R9, R91, R9, R80, 0x1, P5 ;  /* 0x000000095b096211 */ /* 0x000fca00028f0c50 */
[----:B------:R4:W-:Y:S04]  /*16e70*/  @P6 ST.E.128 desc[UR42][R8.64], R68 ;  /* 0x0000004408006985 */ /* 0x0009e8000c101d2a */
.L_x_5859:
[----:B------:R-:W-:Y:S05]  /*16e80*/  BSYNC B1 ;  /* 0x0000000000017941 */ /* 0x000fea0003800000 */
.L_x_5858:
[----:B------:R-:W-:Y:S01]  /*16e90*/  VIADD R76, R76, 0x20 ;  /* 0x000000204c4c7836 */ /* 0x000fe20000000000 */
[----:B----45:R4:W0:Y:S04]  /*16ea0*/  SHFL.IDX PT, R5, R85, 0x1, 0x181f ;  /* 0x00381f0055057f89 */ /* 0x03082800000e0000 */
[----:B------:R-:W-:Y:S01]  /*16eb0*/  ISETP.GE.AND P0, PT, R76, R87, PT ;  /* 0x000000574c00720c */ /* 0x000fe20003f06270 */
[----:B------:R4:W0:-:S12]  /*16ec0*/  SHFL.IDX PT, R4, R84, 0x1, 0x181f ;  /* 0x00381f0054047f89 */ /* 0x00081800000e0000 */
[----:B----4-:R-:W-:Y:S05]  /*16ed0*/  @P0 BRA `(.L_x_5860) ;  /* 0x0000002800600947 */ /* 0x010fea0003800000 */
[-C--:B------:R-:W-:Y:S02]  /*16ee0*/  ISETP.GE.AND P2, PT, R193, R0.reuse, PT ;  /* 0x00000000c100720c */ /* 0x080fe40003f46270 */
[-C--:B------:R-:W-:Y:S02]  /*16ef0*/  ISETP.GE.AND P6, PT, R212, R0.reuse, PT ;  /* 0x00000000d400720c */ /* 0x080fe40003fc6270 */
[-C--:B------:R-:W-:Y:S02]  /*16f00*/  ISETP.GE.AND P4, PT, R211, R0.reuse, PT ;  /* 0x00000000d300720c */ /* 0x080fe40003f86270 */
[-C--:B------:R-:W-:Y:S02]  /*16f10*/  ISETP.GE.AND P3, PT, R210, R0.reuse, PT ;  /* 0x00000000d200720c */ /* 0x080fe40003f66270 */
[----:B------:R-:W-:-:S05]  /*16f20*/  ISETP.GE.AND P1, PT, R3, R0, PT ;  /* 0x000000000300720c */ /* 0x000fca0003f26270 */
[----:B0--3--:R-:W-:Y:S02]  /*16f30*/  @!P2 IMAD.WIDE R8, R193, 0x2, R4 ;  /* 0x00000002c108a825 */ /* 0x009fe400078e0204 */
[CC--:B------:R-:W-:Y:S02]  /*16f40*/  @!P6 LEA R6, P0, R212.reuse, R4.reuse, 0x1 ;  /* 0x00000004d406e211 */ /* 0x0c0fe400078008ff */
[----:B------:R-:W-:Y:S01]  /*16f50*/  @!P4 LEA R10, P5, R211, R4, 0x1 ;  /* 0x00000004d30ac211 */ /* 0x000fe200078a08ff */
[----:B------:R0:W-:Y:S01]  /*16f60*/  @!P2 ST.E.128 desc[UR42][R8.64], R12 ;  /* 0x0000000c0800a985 */ /* 0x0001e2000c101d2a */
[----:B------:R-:W-:Y:S02]  /*16f70*/  ISETP.GE.AND P2, PT, R209, R0, PT ;  /* 0x00000000d100720c */ /* 0x000fe40003f46270 */
[----:B------:R-:W-:Y:S02]  /*16f80*/  @!P6 LEA.HI.X R7, R212, R5, R155, 0x1, P0 ;  /* 0x00000005d407e211 */ /* 0x000fe400000f0c9b */
[----:B------:R-:W-:-:S02]  /*16f90*/  LOP3.LUT P0, RZ, R82, 0x40, RZ, 0xc0, !PT ;  /* 0x0000004052ff7812 */ /* 0x000fc4000780c0ff */
[-C--:B------:R-:W-:Y:S01]  /*16fa0*/  @!P4 LEA.HI.X R11, R211, R5.reuse, R154, 0x1, P5 ;  /* 0x00000005d30bc211 */ /* 0x080fe200028f0c9a */
[----:B------:R3:W-:Y:S01]  /*16fb0*/  @!P6 ST.E.128 desc[UR42][R6.64], R24 ;  /* 0x000000180600e985 */ /* 0x0007e2000c101d2a */
[CC--:B------:R-:W-:Y:S02]  /*16fc0*/  @!P3 LEA R22, P5, R210.reuse, R4.reuse, 0x1 ;  /* 0x00000004d216b211 */ /* 0x0c0fe400078a08ff */
[----:B------:R-:W-:Y:S01]  /*16fd0*/  SHF.R.S32.HI R0, RZ, 0x1f, R3 ;  /* 0x0000001fff007819 */ /* 0x000fe20000011403 */
[----:B------:R3:W-:Y:S01]  /*16fe0*/  @!P4 ST.E.128 desc[UR42][R10.64], R32 ;  /* 0x000000200a00c985 */ /* 0x0007e2000c101d2a */
[C---:B------:R-:W-:Y:S02]  /*16ff0*/  @!P1 LEA R20, P6, R3.reuse, R4, 0x1 ;  /* 0x0000000403149211 */ /* 0x040fe400078c08ff */
[-C--:B------:R-:W-:Y:S02]  /*17000*/  @!P3 LEA.HI.X R23, R210, R5.reuse, R153, 0x1, P5 ;  /* 0x00000005d217b211 */ /* 0x080fe400028f0c99 */
[----:B------:R-:W-:-:S02]  /*17010*/  @!P1 LEA.HI.X R21, R3, R5, R0, 0x1, P6 ;  /* 0x0000000503159211 */ /* 0x000fc400030f0c00 */
[-C--:B0-----:R-:W-:Y:S01]  /*17020*/  @!P2 LEA R12, P5, R209, R4.reuse, 0x1 ;  /* 0x00000004d10ca211 */ /* 0x081fe200078a08ff */
[----:B------:R3:W-:Y:S01]  /*17030*/  @!P3 ST.E.128 desc[UR42][R22.64], R40 ;  /* 0x000000281600b985 */ /* 0x0007e2000c101d2a */
[----:B------:R-:W-:Y:S02]  /*17040*/  SHF.R.S32.HI R0, RZ, 0x1f, R89 ;  /* 0x0000001fff007819 */ /* 0x000fe40000011459 */
[----:B------:R-:W-:Y:S02]  /*17050*/  @P0 LEA R8, P6, R89, R4, 0x1 ;  /* 0x0000000459080211 */ /* 0x000fe400078c08ff */
[-C--:B------:R-:W-:Y:S02]  /*17060*/  @!P2 LEA.HI.X R13, R209, R5.reuse, R152, 0x1, P5 ;  /* 0x00000005d10da211 */ /* 0x080fe400028f0c98 */
[----:B------:R-:W-:-:S03]  /*17070*/  @P0 LEA.HI.X R9, R89, R5, R0, 0x1, P6 ;  /* 0x0000000559090211 */ /* 0x000fc600030f0c00 */
        /* <DEDUP_REMOVED lines=10> */
.L_x_5857:
[----:B------:R-:W-:Y:S01]  /*17120*/  ULDC.64 UR4, c[0x0][0xb08] ;  /* 0x0002c20000047ab9 */ /* 0x000fe20000000a00 */
[----:B-1----:R-:W-:Y:S01]  /*17130*/  IMAD.IADD R12, R201, 0x1, R192 ;  /* 0x00000001c90c7824 */ /* 0x002fe200078e02c0 */
[----:B------:R-:W-:Y:S01]  /*17140*/  BSSY B1, `(.L_x_5861) ;  /* 0x00000f7000017945 */ /* 0x000fe20003800000 */
[----:B------:R-:W-:Y:S01]  /*17150*/  IMAD R9, R9, UR4, RZ ;  /* 0x0000000409097c24 */ /* 0x000fe2000f8e02ff */
[----:B------:R-:W-:Y:S01]  /*17160*/  SHF.R.S32.HI R23, RZ, 0x1f, R219 ;  /* 0x0000001fff177819 */ /* 0x000fe200000114db */
[C---:B------:R-:W-:Y:S01]  /*17170*/  IMAD.WIDE.U32 R10, R0.reuse, UR4, RZ ;  /* 0x00000004000a7c25 */ /* 0x040fe2000f8e00ff */
[----:B---3--:R-:W-:Y:S02]  /*17180*/  SHF.R.S32.HI R76, RZ, 0x1f, R220 ;  /* 0x0000001fff4c7819 */ /* 0x008fe400000114dc */
[----:B------:R-:W-:Y:S01]  /*17190*/  SHF.R.S32.HI R152, RZ, 0x1f, R221 ;  /* 0x0000001fff987819 */ /* 0x000fe200000114dd */
[----:B------:R-:W-:Y:S01]  /*171a0*/  IMAD R9, R0, UR5, R9 ;  /* 0x0000000500097c24 */ /* 0x000fe2000f8e0209 */
[----:B------:R-:W-:Y:S01]  /*171b0*/  ULDC.64 UR4, c[0x0][0xb38] ;  /* 0x0002ce0000047ab9 */ /* 0x000fe20000000a00 */
[----:B------:R-:W-:Y:S01]  /*171c0*/  SHF.R.S32.HI R0, RZ, 0x1f, R3 ;  /* 0x0000001fff007819 */ /* 0x000fe20000011403 */
[----:B------:R-:W-:Y:S01]  /*171d0*/  IMAD.IADD R192, R191, 0x1, R192 ;  /* 0x00000001bfc07824 */ /* 0x000fe200078e02c0 */
[----:B------:R-:W-:Y:S01]  /*171e0*/  SHF.R.S32.HI R153, RZ, 0x1f, R222 ;  /* 0x0000001fff997819 */ /* 0x000fe200000114de */
[----:B------:R-:W-:Y:S01]  /*171f0*/  IMAD.IADD R11, R11, 0x1, R9 ;  /* 0x000000010b0b7824 */ /* 0x000fe200078e0209 */
[----:B------:R-:W-:Y:S01]  /*17200*/  SHF.R.S32.HI R154, RZ, 0x1f, R223 ;  /* 0x0000001fff9a7819 */ /* 0x000fe200000114df */
[----:B------:R-:W-:Y:S01]  /*17210*/  IMAD.MOV.U32 R9, RZ, RZ, R12 ;  /* 0x000000ffff097224 */ /* 0x000fe200078e000c */
        /* <DEDUP_REMOVED lines=15> */
[----:B------:R-:W0:Y:S01]  /*17310*/  LDC R0, c[0x0][0xbe8] ;  /* 0x0002fa00ff007b82 */ /* 0x000e220000000800 */
        /* <DEDUP_REMOVED lines=11> */
[C---:B------:R-:W-:Y:S02]  /*173d0*/  VIADD R170, R194.reuse, 0x78 ;  /* 0x00000078c2aa7836 */ /* 0x040fe40000000000 */
[C---:B------:R-:W-:Y:S02]  /*173e0*/  VIADD R172, R194.reuse, 0x70 ;  /* 0x00000070c2ac7836 */ /* 0x040fe40000000000 */
[C---:B------:R-:W-:Y:S01]  /*173f0*/  VIADD R174, R194.reuse, 0x68 ;  /* 0x00000068c2ae7836 */ /* 0x040fe20000000000 */
[----:B------:R-:W-:Y:S01]  /*17400*/  SHF.R.S32.HI R170, RZ, 0x1f, R170 ;  /* 0x0000001fffaa7819 */ /* 0x000fe200000114aa */
[C---:B------:R-:W-:Y:S01]  /*17410*/  VIADD R176, R194.reuse, 0x60 ;  /* 0x00000060c2b07836 */ /* 0x040fe20000000000 */
[----:B------:R-:W-:Y:S01]  /*17420*/  SHF.R.S32.HI R172, RZ, 0x1f, R172 ;  /* 0x0000001fffac7819 */ /* 0x000fe200000114ac */
[C---:B------:R-:W-:Y:S01]  /*17430*/  VIADD R178, R194.reuse, 0x58 ;  /* 0x00000058c2b27836 */ /* 0x040fe20000000000 */
[----:B------:R-:W-:Y:S01]  /*17440*/  SHF.R.S32.HI R174, RZ, 0x1f, R174 ;  /* 0x0000001fffae7819 */ /* 0x000fe200000114ae */
[----:B------:R-:W-:Y:S01]  /*17450*/  VIADD R180, R194, 0x50 ;  /* 0x00000050c2b47836 */ /* 0x000fe20000000000 */
[----:B0-----:R-:W-:Y:S01]  /*17460*/  ISETP.NE.AND P0, PT, R0, 0x1, PT ;  /* 0x000000010000780c */ /* 0x001fe20003f05270 */
        /* <DEDUP_REMOVED lines=12> */
[----:B------:R-:W0:Y:S01]  /*17530*/  @P0 LDC R13, c[0x0][0xbec] ;  /* 0x0002fb00ff0d0b82 */ /* 0x000e220000000800 */
[C---:B------:R-:W-:Y:S01]  /*17540*/  VIADD R230, R194.reuse, 0x18 ;  /* 0x00000018c2e67836 */ /* 0x040fe20000000000 */
[----:B------:R-:W-:Y:S01]  /*17550*/  SHF.R.S32.HI R207, RZ, 0x1f, R207 ;  /* 0x0000001fffcf7819 */ /* 0x000fe200000114cf */
[C---:B------:R-:W-:Y:S01]  /*17560*/  VIADD R232, R194.reuse, 0x10 ;  /* 0x00000010c2e87836 */ /* 0x040fe20000000000 */
[----:B------:R-:W-:Y:S01]  /*17570*/  SHF.R.S32.HI R213, RZ, 0x1f, R213 ;  /* 0x0000001fffd57819 */ /* 0x000fe200000114d5 */
[C---:B------:R-:W-:Y:S01]  /*17580*/  VIADD R234, R194.reuse, 0x8 ;  /* 0x00000008c2ea7836 */ /* 0x040fe20000000000 */
[----:B------:R-:W-:Y:S01]  /*17590*/  SHF.R.S32.HI R215, RZ, 0x1f, R215 ;  /* 0x0000001fffd77819 */ /* 0x000fe200000114d7 */
[C---:B------:R-:W-:Y:S01]  /*175a0*/  VIADD R163, R194.reuse, 0x90 ;  /* 0x00000090c2a37836 */ /* 0x040fe20000000000 */
[----:B------:R-:W1:Y:S01]  /*175b0*/  @P0 LDC R3, c[0x0][0xbf0] ;  /* 0x0002fc00ff030b82 */ /* 0x000e620000000800 */
        /* <DEDUP_REMOVED lines=10> */
[----:B------:R-:W-:Y:S02]  /*17660*/  VIADD R179, R194, 0x50 ;  /* 0x00000050c2b37836 */ /* 0x000fe40000000000 */
[----:B0-----:R-:W-:-:S04]  /*17670*/  @P0 IMAD.HI.U32 R13, R12, R13, RZ ;  /* 0x0000000d0c0d0227 */ /* 0x001fc800078e00ff */
[C---:B------:R-:W-:Y:S02]  /*17680*/  VIADD R181, R194.reuse, 0x48 ;  /* 0x00000048c2b57836 */ /* 0x040fe40000000000 */
[C---:B------:R-:W-:Y:S01]  /*17690*/  VIADD R183, R194.reuse, 0x40 ;  /* 0x00000040c2b77836 */ /* 0x040fe20000000000 */
[----:B-1----:R-:W-:Y:S01]  /*176a0*/  @P0 SHF.R.U32.HI R9, RZ, R3, R13 ;  /* 0x00000003ff090219 */ /* 0x002fe2000001160d */
[C---:B------:R-:W-:Y:S02]  /*176b0*/  VIADD R202, R194.reuse, 0x38 ;  /* 0x00000038c2ca7836 */ /* 0x040fe40000000000 */
[----:B------:R-:W-:Y:S02]  /*176c0*/  VIADD R206, R194, 0x30 ;  /* 0x00000030c2ce7836 */ /* 0x000fe40000000000 */
[----:B------:R-:W-:Y:S02]  /*176d0*/  IMAD.MOV R3, RZ, RZ, -R9 ;  /* 0x000000ffff037224 */ /* 0x000fe400078e0a09 */
[----:B------:R-:W-:-:S04]  /*176e0*/  IMAD.WIDE.U32 R10, R9, UR4, R10 ;  /* 0x00000004090a7c25 */ /* 0x000fc8000f8e000a */
[----:B------:R-:W-:Y:S02]  /*176f0*/  IMAD R3, R0, R3, R12 ;  /* 0x0000000300037224 */ /* 0x000fe400078e020c */
[----:B------:R-:W-:Y:S01]  /*17700*/  IMAD R0, R8, R0, RZ ;  /* 0x0000000008007224 */ /* 0x000fe200078e02ff */
[----:B------:R-:W-:Y:S01]  /*17710*/  SHF.R.S32.HI R8, RZ, 0x1f, R9 ;  /* 0x0000001fff087819 */ /* 0x000fe20000011409 */
[C---:B------:R-:W-:Y:S02]  /*17720*/  VIADD R208, R194.reuse, 0x28 ;  /* 0x00000028c2d07836 */ /* 0x040fe40000000000 */
[----:B------:R-:W-:Y:S02]  /*17730*/  VIADD R214, R194, 0x20 ;  /* 0x00000020c2d67836 */ /* 0x000fe40000000000 */
[----:B------:R-:W-:Y:S02]  /*17740*/  IMAD R8, R8, UR4, RZ ;  /* 0x0000000408087c24 */ /* 0x000fe4000f8e02ff */
[----:B------:R-:W-:-:S02]  /*17750*/  VIADD R216, R194, 0x18 ;  /* 0x00000018c2d87836 */ /* 0x000fc40000000000 */
[----:B------:R-:W-:Y:S01]  /*17760*/  IMAD R9, R9, UR5, R8 ;  /* 0x0000000509097c24 */ /* 0x000fe2000f8e0208 */
[----:B------:R-:W-:Y:S01]  /*17770*/  SHF.R.S32.HI R8, RZ, 0x1f, R3 ;  /* 0x0000001fff087819 */ /* 0x000fe20000011403 */
[----:B------:R-:W-:Y:S01]  /*17780*/  ULDC.64 UR4, c[0x0][0xb28] ;  /* 0x0002ca0000047ab9 */ /* 0x000fe20000000a00 */
[----:B------:R-:W-:Y:S02]  /*17790*/  VIADD R231, R194, 0x10 ;  /* 0x00000010c2e77836 */ /* 0x000fe40000000000 */
[----:B------:R-:W-:Y:S02]  /*177a0*/  IMAD.IADD R11, R11, 0x1, R9 ;  /* 0x000000010b0b7824 */ /* 0x000fe400078e0209 */
[----:B------:R-:W-:Y:S02]  /*177b0*/  IMAD R8, R8, UR4, RZ ;  /* 0x0000000408087c24 */ /* 0x000fe4000f8e02ff */
[----:B------:R-:W-:-:S04]  /*177c0*/  IMAD.WIDE.U32 R10, R3, UR4, R10 ;  /* 0x00000004030a7c25 */ /* 0x000fc8000f8e000a */
[----:B------:R-:W-:Y:S01]  /*177d0*/  IMAD R8, R3, UR5, R8 ;  /* 0x0000000503087c24 */ /* 0x000fe2000f8e0208 */
[----:B------:R-:W-:Y:S01]  /*177e0*/  ULDC.64 UR4, c[0x0][0xb00] ;  /* 0x0002c00000047ab9 */ /* 0x000fe20000000a00 */
[----:B------:R-:W-:Y:S01]  /*177f0*/  VIADD R233, R194, 0x8 ;  /* 0x00000008c2e97836 */ /* 0x000fe20000000000 */
[----:B------:R-:W-:Y:S01]  /*17800*/  LEA R3, P0, R10, UR4, 0x2 ;  /* 0x000000040a037c11 */ /* 0x000fe2000f8010ff */
[----:B------:R-:W-:Y:S02]  /*17810*/  IMAD.IADD R9, R11, 0x1, R8 ;  /* 0x000000010b097824 */ /* 0x000fe400078e0208 */
[----:B------:R-:W-:Y:S02]  /*17820*/  VIADD R8, R2, 0x28c20 ;  /* 0x00028c2002087836 */ /* 0x000fe40000000000 */
[----:B------:R0:W1:Y:S01]  /*17830*/  SHFL.IDX PT, R20, R3, RZ, 0x1c1f ;  /* 0x001c1fff03147589 */ /* 0x00006200000e0000 */
[----:B------:R-:W-:Y:S02]  /*17840*/  LEA.HI.X R14, R10, UR5, R9, 0x2, P0 ;  /* 0x000000050a0e7c11 */ /* 0x000fe400080f1409 */
[----:B------:R-:W-:-:S02]  /*17850*/  ISETP.GE.AND P0, PT, R192, R0, PT ;  /* 0x00000000c000720c */ /* 0x000fc40003f06270 */
[----:B------:R-:W-:Y:S01]  /*17860*/  PRMT R8, RZ, 0x654, R8 ;  /* 0x00000654ff087816 */ /* 0x000fe20000000008 */
[----:B------:R0:W3:Y:S03]  /*17870*/  SHFL.IDX PT, R15, R14, RZ, 0x1c1f ;  /* 0x001c1fff0e0f7589 */ /* 0x0000e600000e0000 */
[----:B------:R0:W-:Y:S07]  /*17880*/  SYNCS.ARRIVE.TRANS64.RED.A1T0 RZ, [R8+URZ], RZ ;  /* 0x000000ff08ff79a7 */ /* 0x0001ee000810043f */
[----:B------:R-:W-:Y:S05]  /*17890*/  @P0 BRA `(.L_x_5862) ;  /* 0x0000000800040947 */ /* 0x000fea0003800000 */
[----:B------:R-:W-:Y:S02]  /*178a0*/  ULDC UR4, c[0x0][0xac8] ;  /* 0x0002b20000047ab9 */ /* 0x000fe40000000800 */
[----:B------:R-:W-:Y:S02]  /*178b0*/  ISETP.GE.AND P0, PT, R194, UR4, PT ;  /* 0x00000004c2007c0c */ /* 0x000fe4000bf06270 */
[----:B------:R-:W-:Y:S02]  /*178c0*/  ISETP.GE.AND P4, PT, R175, UR4, PT ;  /* 0x00000004af007c0c */ /* 0x000fe4000bf86270 */
[----:B------:R-:W-:-:S09]  /*178d0*/  ISETP.GE.AND P5, PT, R173, UR4, PT ;  /* 0x00000004ad007c0c */ /* 0x000fd2000bfa6270 */
[----:B01----:R-:W-:-:S04]  /*178e0*/  @!P0 LEA R8, P1, R194, R20, 0x2 ;  /* 0x00000014c2088211 */ /* 0x003fc800078210ff */
[----:B---3--:R-:W-:Y:S02]  /*178f0*/  @!P0 LEA.HI.X R9, R194, R15, R235, 0x2, P1 ;  /* 0x0000000fc2098211 */ /* 0x008fe400008f14eb */
        /* <DEDUP_REMOVED lines=31> */
[----:B------:R-:W-:-:S09]  /*17af0*/  ISETP.GE.AND P0, PT, R181, UR4, PT ;  /* 0x00000004b5007c0c */ /* 0x000fd2000bf06270 */
[-C--:B------:R-:W-:Y:S02]  /*17b00*/  @!P1 LEA R10, P6, R179, R20.reuse, 0x2 ;  /* 0x00000014b30a9211 */ /* 0x080fe400078c10ff */
[----:B0-----:R-:W-:Y:S02]  /*17b10*/  @!P2 LEA R8, P3, R183, R20, 0x2 ;  /* 0x00000014b708a211 */ /* 0x001fe400078610ff */
[-C--:B------:R-:W-:Y:S02]  /*17b20*/  @!P1 LEA.HI.X R11, R179, R15.reuse, R180, 0x2, P6 ;  /* 0x0000000fb30b9211 */ /* 0x080fe400030f14b4 */
[----:B------:R-:W-:Y:S02]  /*17b30*/  @!P2 LEA.HI.X R9, R183, R15, R190, 0x2, P3 ;  /* 0x0000000fb709a211 */ /* 0x000fe400018f14be */
[----:B------:R-:W-:-:S03]  /*17b40*/  ISETP.GE.AND P3, PT, R177, UR4, PT ;  /* 0x00000004b1007c0c */ /* 0x000fc6000bf66270 */
        /* <DEDUP_REMOVED lines=10> */
[----:B------:R-:W-:Y:S02]  /*17bf0*/  @!P5 LEA R12, P6, R173, R20, 0x2 ;  /* 0x00000014ad0cd211 */ /* 0x000fe400078c10ff */
[-C--:B------:R-:W-:Y:S01]  /*17c00*/  @!P4 LEA.HI.X R11, R175, R15.reuse, R176, 0x2, P2 ;  /* 0x0000000faf0bc211 */ /* 0x080fe200010f14b0 */
[----:B------:R0:W-:Y:S01]  /*17c10*/  @!P3 ST.E.64 desc[UR42][R8.64], R68 ;  /* 0x000000440800b985 */ /* 0x0001e2000c101b2a */
[----:B------:R-:W-:-:S02]  /*17c20*/  @!P5 LEA.HI.X R13, R173, R15, R174, 0x2, P6 ;  /* 0x0000000fad0dd211 */ /* 0x000fc400030f14ae */
[----:B------:R-:W-:Y:S01]  /*17c30*/  ISETP.GE.AND P2, PT, R167, UR4, PT ;  /* 0x00000004a7007c0c */ /* 0x000fe2000bf46270 */
[----:B------:R1:W-:Y:S01]  /*17c40*/  @!P4 ST.E.64 desc[UR42][R10.64], R72 ;  /* 0x000000480a00c985 */ /* 0x0003e2000c101b2a */
[----:B------:R-:W-:-:S03]  /*17c50*/  ISETP.GE.AND P3, PT, R165, UR4, PT ;  /* 0x00000004a5007c0c */ /* 0x000fc6000bf66270 */
[----:B------:R3:W-:Y:S01]  /*17c60*/  @!P5 ST.E.64 desc[UR42][R12.64], R6 ;  /* 0x000000060c00d985 */ /* 0x0007e2000c101b2a */
[----:B0-----:R-:W-:-:S07]  /*17c70*/  @!P1 LEA R8, P5, R169, R20, 0x2 ;  /* 0x00000014a9089211 */ /* 0x001fce00078a10ff */
[-C--:B-1----:R-:W-:Y:S02]  /*17c80*/  @!P2 LEA R10, P6, R167, R20.reuse, 0x2 ;  /* 0x00000014a70aa211 */ /* 0x082fe400078c10ff */
[-C--:B------:R-:W-:Y:S02]  /*17c90*/  @!P1 LEA.HI.X R9, R169, R15.reuse, R170, 0x2, P5 ;  /* 0x0000000fa9099211 */ /* 0x080fe400028f14aa */
[----:B---3--:R-:W-:Y:S02]  /*17ca0*/  @!P0 LEA R6, P4, R171, R20, 0x2 ;  /* 0x00000014ab068211 */ /* 0x008fe400078810ff */
[----:B------:R-:W-:Y:S02]  /*17cb0*/  ISETP.GE.AND P5, PT, R237, UR4, PT ;  /* 0x00000004ed007c0c */ /* 0x000fe4000bfa6270 */
[----:B------:R-:W-:Y:S02]  /*17cc0*/  @!P0 LEA.HI.X R7, R171, R15, R172, 0x2, P4 ;  /* 0x0000000fab078211 */ /* 0x000fe400020f14ac */
[----:B------:R-:W-:-:S02]  /*17cd0*/  ISETP.GE.AND P4, PT, R163, UR4, PT ;  /* 0x00000004a3007c0c */ /* 0x000fc4000bf86270 */
[----:B------:R-:W-:Y:S01]  /*17ce0*/  @!P2 LEA.HI.X R11, R167, R15, R168, 0x2, P6 ;  /* 0x0000000fa70ba211 */ /* 0x000fe200030f14a8 */
[----:B------:R0:W-:Y:S04]  /*17cf0*/  @!P0 ST.E.64 desc[UR42][R6.64], R80 ;  /* 0x0000005006008985 */ /* 0x0001e8000c101b2a */
        /* <DEDUP_REMOVED lines=10> */
[----:B---3--:R-:W-:-:S03]  /*17da0*/  @!P5 LEA R10, P6, R237, R20, 0x2 ;  /* 0x00000014ed0ad211 */ /* 0x008fc600078c10ff */
[----:B------:R1:W-:Y:S01]  /*17db0*/  @!P4 ST.E.64 desc[UR42][R8.64], R96 ;  /* 0x000000600800c985 */ /* 0x0003e2000c101b2a */
[----:B------:R-:W-:Y:S02]  /*17dc0*/  @!P5 LEA.HI.X R11, R237, R15, R162, 0x2, P6 ;  /* 0x0000000fed0bd211 */ /* 0x000fe400030f14a2 */
[----:B------:R-:W-:-:S03]  /*17dd0*/  ISETP.GE.AND P4, PT, R226, UR4, PT ;  /* 0x00000004e2007c0c */ /* 0x000fc6000bf86270 */
[----:B------:R3:W-:Y:S01]  /*17de0*/  @!P5 ST.E.64 desc[UR42][R10.64], R100 ;  /* 0x000000640a00d985 */ /* 0x0007e2000c101b2a */
[----:B------:R-:W-:Y:S02]  /*17df0*/  ISETP.GE.AND P5, PT, R227, UR4, PT ;  /* 0x00000004e3007c0c */ /* 0x000fe4000bfa6270 */
[CC--:B0-----:R-:W-:Y:S02]  /*17e00*/  @!P2 LEA R6, P6, R236.reuse, R20.reuse, 0x2 ;  /* 0x00000014ec06a211 */ /* 0x0c1fe400078c10ff */
[CC--:B-1----:R-:W-:Y:S02]  /*17e10*/  @!P1 LEA R8, P3, R229.reuse, R20.reuse, 0x2 ;  /* 0x00000014e5089211 */ /* 0x0c2fe400078610ff */
[-C--:B------:R-:W-:Y:S02]  /*17e20*/  @!P2 LEA.HI.X R7, R236, R15.reuse, R161, 0x2, P6 ;  /* 0x0000000fec07a211 */ /* 0x080fe400030f14a1 */
[----:B------:R-:W-:Y:S02]  /*17e30*/  @!P1 LEA.HI.X R9, R229, R15, R160, 0x2, P3 ;  /* 0x0000000fe5099211 */ /* 0x000fe400018f14a0 */
[----:B---3--:R-:W-:Y:S01]  /*17e40*/  @!P0 LEA R10, P6, R228, R20, 0x2 ;  /* 0x00000014e40a8211 */ /* 0x008fe200078c10ff */
[----:B------:R0:W-:Y:S01]  /*17e50*/  @!P2 ST.E.64 desc[UR42][R6.64], R104 ;  /* 0x000000680600a985 */ /* 0x0001e2000c101b2a */
[----:B------:R-:W-:-:S02]  /*17e60*/  ISETP.GE.AND P3, PT, R225, UR4, PT ;  /* 0x00000004e1007c0c */ /* 0x000fc4000bf66270 */
[----:B------:R-:W-:Y:S01]  /*17e70*/  @!P0 LEA.HI.X R11, R228, R15, R159, 0x2, P6 ;  /* 0x0000000fe40b8211 */ /* 0x000fe200030f149f */
[----:B------:R1:W-:Y:S04]  /*17e80*/  @!P1 ST.E.64 desc[UR42][R8.64], R108 ;  /* 0x0000006c08009985 */ /* 0x0003e8000c101b2a */
[----:B------:R3:W-:Y:S01]  /*17e90*/  @!P0 ST.E.64 desc[UR42][R10.64], R112 ;  /* 0x000000700a008985 */ /* 0x0007e2000c101b2a */
[----:B------:R-:W-:Y:S02]  /*17ea0*/  ISETP.GE.AND P0, PT, R224, UR4, PT ;  /* 0x00000004e0007c0c */ /* 0x000fe4000bf06270 */
[-C--:B0-----:R-:W-:Y:S02]  /*17eb0*/  @!P5 LEA R6, P1, R227, R20.reuse, 0x2 ;  /* 0x00000014e306d211 */ /* 0x081fe400078210ff */
[----:B-1----:R-:W-:-:S02]  /*17ec0*/  @!P4 LEA R8, P2, R226, R20, 0x2 ;  /* 0x00000014e208c211 */ /* 0x002fc400078410ff */
[-C--:B------:R-:W-:Y:S02]  /*17ed0*/  @!P5 LEA.HI.X R7, R227, R15.reuse, R158, 0x2, P1 ;  /* 0x0000000fe307d211 */ /* 0x080fe400008f149e */
[----:B---3--:R-:W-:Y:S02]  /*17ee0*/  @!P3 LEA R10, P6, R225, R20, 0x2 ;  /* 0x00000014e10ab211 */ /* 0x008fe400078c10ff */
[----:B------:R-:W-:Y:S01]  /*17ef0*/  ISETP.GE.AND P1, PT, R223, UR4, PT ;  /* 0x00000004df007c0c */ /* 0x000fe2000bf26270 */
[----:B------:R0:W-:Y:S01]  /*17f00*/  @!P5 ST.E.64 desc[UR42][R6.64], R116 ;  /* 0x000000740600d985 */ /* 0x0001e2000c101b2a */
[-C--:B------:R-:W-:Y:S02]  /*17f10*/  @!P4 LEA.HI.X R9, R226, R15.reuse, R157, 0x2, P2 ;  /* 0x0000000fe209c211 */ /* 0x080fe400010f149d */
        /* <DEDUP_REMOVED lines=12> */
[----:B---3--:R-:W-:-:S03]  /*17fe0*/  @!P3 LEA R10, P6, R221, R20, 0x2 ;  /* 0x00000014dd0ab211 */ /* 0x008fc600078c10ff */
        /* <DEDUP_REMOVED lines=12> */
.L_x_5862:
[----:B------:R-:W-:Y:S05]  /*180b0*/  BSYNC B1 ;  /* 0x0000000000017941 */ /* 0x000fea0003800000 */
.L_x_5861:
[----:B----4-:R-:W-:Y:S01]  /*180c0*/  VIADD R7, R192, 0x8 ;  /* 0x00000008c0077836 */ /* 0x010fe20000000000 */
[----:B------:R4:W1:Y:S04]  /*180d0*/  SHFL.IDX PT, R22, R14, 0x1, 0x1c1f ;  /* 0x003c1f000e167f89 */ /* 0x00086800000e0000 */
[----:B------:R-:W-:Y:S01]  /*180e0*/  ISETP.GE.AND P0, PT, R7, R0, PT ;  /* 0x000000000700720c */ /* 0x000fe20003f06270 */
[----:B0-----:R-:W0:-:S12]  /*180f0*/  SHFL.IDX PT, R3, R3, 0x1, 0x1c1f ;  /* 0x003c1f0003037f89 */ /* 0x001e1800000e0000 */
[----:B----4-:R-:W-:Y:S05]  /*18100*/  @P0 BRA `(.L_x_5860) ;  /* 0x0000001400d40947 */ /* 0x010fea0003800000 */
[----:B------:R-:W-:Y:S02]  /*18110*/  ULDC UR4, c[0x0][0xac8] ;  /* 0x0002b20000047ab9 */ /* 0x000fe40000000800 */
[----:B------:R-:W-:Y:S02]  /*18120*/  ISETP.GE.AND P4, PT, R194, UR4, PT ;  /* 0x00000004c2007c0c */ /* 0x000fe4000bf86270 */
[----:B------:R-:W-:Y:S02]  /*18130*/  ISETP.GE.AND P2, PT, R233, UR4, PT ;  /* 0x00000004e9007c0c */ /* 0x000fe4000bf46270 */
[----:B------:R-:W-:Y:S02]  /*18140*/  ISETP.GE.AND P1, PT, R231, UR4, PT ;  /* 0x00000004e7007c0c */ /* 0x000fe4000bf26270 */
[----:B------:R-:W-:-:S07]  /*18150*/  ISETP.GE.AND P0, PT, R216, UR4, PT ;  /* 0x00000004d8007c0c */ /* 0x000fce000bf06270 */
[----:B0-----:R-:W-:-:S04]  /*18160*/  @!P4 LEA R6, P3, R194, R3, 0x2 ;  /* 0x00000003c206c211 */ /* 0x001fc800078610ff */
        /* <DEDUP_REMOVED lines=19> */
[-C--:B------:R-:W-:Y:S01]  /*182a0*/  @!P4 LEA.HI.X R9, R208, R22.reuse, R213, 0x2, P2 ;  /* 0x00000016d009c211 */ /* 0x080fe200010f14d5 */
        /* <DEDUP_REMOVED lines=20> */
[-C--:B0-----:R-:W-:Y:S02]  /*183f0*/  @!P3 LEA R6, P6, R179, R3.reuse, 0x2 ;  /* 0x00000003b306b211 */ /* 0x081fe400078c10ff */
[-C--:B-1----:R-:W-:Y:S02]  /*18400*/  @!P4 LEA R8, P2, R177, R3.reuse, 0x2 ;  /* 0x00000003b108c211 */ /* 0x082fe400078410ff */
        /* <DEDUP_REMOVED lines=10> */
[-C--:B------:R-:W-:Y:S02]  /*184b0*/  @!P0 LEA.HI.X R7, R173, R22.reuse, R174, 0x2, P4 ;  /* 0x00000016ad078211 */ /* 0x080fe400020f14ae */
[----:B------:R-:W-:Y:S02]  /*184c0*/  ISETP.GE.AND P4, PT, R165, UR4, PT ;  /* 0x00000004a5007c0c */ /* 0x000fe4000bf86270 */
[-C--:B-1----:R-:W-:Y:S01]  /*184d0*/  @!P1 LEA R8, P3, R171, R3.reuse, 0x2 ;  /* 0x00000003ab089211 */ /* 0x082fe200078610ff */
[----:B------:R0:W-:Y:S01]  /*184e0*/  @!P0 ST.E.64 desc[UR42][R6.64], R4 ;  /* 0x0000000406008985 */ /* 0x0001e2000c101b2a */
[----:B----4-:R-:W-:Y:S02]  /*184f0*/  @!P2 LEA R10, P6, R169, R3, 0x2 ;  /* 0x00000003a90aa211 */ /* 0x010fe400078c10ff */
[----:B------:R-:W-:Y:S02]  /*18500*/  @!P1 LEA.HI.X R9, R171, R22, R172, 0x2, P3 ;  /* 0x00000016ab099211 */ /* 0x000fe400018f14ac */
[----:B------:R-:W-:-:S02]  /*18510*/  ISETP.GE.AND P3, PT, R163, UR4, PT ;  /* 0x00000004a3007c0c */ /* 0x000fc4000bf66270 */
[-C--:B------:R-:W-:Y:S01]  /*18520*/  @!P2 LEA.HI.X R11, R169, R22.reuse, R170, 0x2, P6 ;  /* 0x00000016a90ba211 */ /* 0x080fe200030f14aa */
[----:B------:R1:W-:Y:S01]  /*18530*/  @!P1 ST.E.64 desc[UR42][R8.64], R82 ;  /* 0x0000005208009985 */ /* 0x0003e2000c101b2a */
[-C--:B------:R-:W-:Y:S02]  /*18540*/  @!P5 LEA R12, P6, R167, R3.reuse, 0x2 ;  /* 0x00000003a70cd211 */ /* 0x080fe400078c10ff */
[----:B------:R-:W-:Y:S01]  /*18550*/  @!P4 LEA R14, P0, R165, R3, 0x2 ;  /* 0x00000003a50ec211 */ /* 0x000fe200078010ff */
[----:B------:R4:W-:Y:S01]  /*18560*/  @!P2 ST.E.64 desc[UR42][R10.64], R86 ;  /* 0x000000560a00a985 */ /* 0x0009e2000c101b2a */
[----:B------:R-:W-:Y:S02]  /*18570*/  ISETP.GE.AND P2, PT, R237, UR4, PT ;  /* 0x00000004ed007c0c */ /* 0x000fe4000bf46270 */
[----:B------:R-:W-:Y:S02]  /*18580*/  ISETP.GE.AND P1, PT, R236, UR4, PT ;  /* 0x00000004ec007c0c */ /* 0x000fe4000bf26270 */
[----:B---3--:R-:W-:-:S02]  /*18590*/  @!P4 LEA.HI.X R15, R165, R22, R166, 0x2, P0 ;  /* 0x00000016a50fc211 */ /* 0x008fc400000f14a6 */
[-C--:B------:R-:W-:Y:S02]  /*185a0*/  @!P5 LEA.HI.X R13, R167, R22.reuse, R168, 0x2, P6 ;  /* 0x00000016a70dd211 */ /* 0x080fe400030f14a8 */
[----:B------:R-:W-:Y:S02]  /*185b0*/  ISETP.GE.AND P0, PT, R229, UR4, PT ;  /* 0x00000004e5007c0c */ /* 0x000fe4000bf06270 */
[CC--:B------:R-:W-:Y:S01]  /*185c0*/  @!P3 LEA R20, P6, R163.reuse, R3.reuse, 0x2 ;  /* 0x00000003a314b211 */ /* 0x0c0fe200078c10ff */
[----:B------:R3:W-:Y:S01]  /*185d0*/  @!P5 ST.E.64 desc[UR42][R12.64], R90 ;  /* 0x0000005a0c00d985 */ /* 0x0007e2000c101b2a */
[----:B------:R-:W-:Y:S02]  /*185e0*/  ISETP.GE.AND P5, PT, R228, UR4, PT ;  /* 0x00000004e4007c0c */ /* 0x000fe4000bfa6270 */
[----:B------:R-:W-:Y:S01]  /*185f0*/  @!P3 LEA.HI.X R21, R163, R22, R164, 0x2, P6 ;  /* 0x00000016a315b211 */ /* 0x000fe200030f14a4 */
[----:B------:R5:W-:Y:S01]  /*18600*/  @!P4 ST.E.64 desc[UR42][R14.64], R94 ;  /* 0x0000005e0e00c985 */ /* 0x000be2000c101b2a */
[----:B0-----:R-:W-:-:S02]  /*18610*/  @!P2 LEA R4, P6, R237, R3, 0x2 ;  /* 0x00000003ed04a211 */ /* 0x001fc400078c10ff */
[----:B------:R-:W-:Y:S01]  /*18620*/  ISETP.GE.AND P4, PT, R227, UR4, PT ;  /* 0x00000004e3007c0c */ /* 0x000fe2000bf86270 */
[----:B------:R-:W-:Y:S01]  /*18630*/  @!P3 ST.E.64 desc[UR42][R20.64], R98 ;  /* 0x000000621400b985 */ /* 0x000fe2000c101b2a */
[CC--:B------:R-:W-:Y:S02]  /*18640*/  @!P1 LEA R6, P3, R236.reuse, R3.reuse, 0x2 ;  /* 0x00000003ec069211 */ /* 0x0c0fe400078610ff */
[-C--:B------:R-:W-:Y:S02]  /*18650*/  @!P2 LEA.HI.X R5, R237, R22.reuse, R162, 0x2, P6 ;  /* 0x00000016ed05a211 */ /* 0x080fe400030f14a2 */
[----:B-1----:R-:W-:Y:S02]  /*18660*/  @!P0 LEA R8, P6, R229, R3, 0x2 ;  /* 0x00000003e5088211 */ /* 0x002fe400078c10ff */
[----:B------:R-:W-:Y:S01]  /*18670*/  @!P1 LEA.HI.X R7, R236, R22, R161, 0x2, P3 ;  /* 0x00000016ec079211 */ /* 0x000fe200018f14a1 */
[----:B------:R0:W-:Y:S01]  /*18680*/  @!P2 ST.E.64 desc[UR42][R4.64], R102 ;  /* 0x000000660400a985 */ /* 0x0001e2000c101b2a */
[----:B------:R-:W-:-:S02]  /*18690*/  ISETP.GE.AND P3, PT, R226, UR4, PT ;  /* 0x00000004e2007c0c */ /* 0x000fc4000bf66270 */
[-C--:B------:R-:W-:Y:S01]  /*186a0*/  @!P0 LEA.HI.X R9, R229, R22.reuse, R160, 0x2, P6 ;  /* 0x00000016e5098211 */ /* 0x080fe200030f14a0 */
[----:B------:R1:W-:Y:S01]  /*186b0*/  @!P1 ST.E.64 desc[UR42][R6.64], R106 ;  /* 0x0000006a06009985 */ /* 0x0003e2000c101b2a */
[CC--:B----4-:R-:W-:Y:S02]  /*186c0*/  @!P5 LEA R10, P1, R228.reuse, R3.reuse, 0x2 ;  /* 0x00000003e40ad211 */ /* 0x0d0fe400078210ff */
[----:B---3--:R-:W-:Y:S01]  /*186d0*/  @!P4 LEA R12, P2, R227, R3, 0x2 ;  /* 0x00000003e30cc211 */ /* 0x008fe200078410ff */
[----:B------:R3:W-:Y:S01]  /*186e0*/  @!P0 ST.E.64 desc[UR42][R8.64], R110 ;  /* 0x0000006e08008985 */ /* 0x0007e2000c101b2a */
[----:B------:R-:W-:Y:S02]  /*186f0*/  ISETP.GE.AND P0, PT, R225, UR4, PT ;  /* 0x00000004e1007c0c */ /* 0x000fe4000bf06270 */
[----:B------:R-:W-:Y:S02]  /*18700*/  @!P5 LEA.HI.X R11, R228, R22, R159, 0x2, P1 ;  /* 0x00000016e40bd211 */ /* 0x000fe400008f149f */
[----:B------:R-:W-:-:S02]  /*18710*/  ISETP.GE.AND P1, PT, R224, UR4, PT ;  /* 0x00000004e0007c0c */ /* 0x000fc4000bf26270 */
[CC--:B-----5:R-:W-:Y:S01]  /*18720*/  @!P3 LEA R14, P6, R226.reuse, R3.reuse, 0x2 ;  /* 0x00000003e20eb211 */ /* 0x0e0fe200078c10ff */
[----:B------:R4:W-:Y:S01]  /*18730*/  @!P5 ST.E.64 desc[UR42][R10.64], R114 ;  /* 0x000000720a00d985 */ /* 0x0009e2000c101b2a */
[-C--:B------:R-:W-:Y:S02]  /*18740*/  @!P4 LEA.HI.X R13, R227, R22.reuse, R158, 0x2, P2 ;  /* 0x00000016e30dc211 */ /* 0x080fe400010f149e */
[----:B------:R-:W-:Y:S02]  /*18750*/  @!P3 LEA.HI.X R15, R226, R22, R157, 0x2, P6 ;  /* 0x00000016e20fb211 */ /* 0x000fe400030f149d */
[----:B------:R-:W-:Y:S01]  /*18760*/  ISETP.GE.AND P2, PT, R221, UR4, PT ;  /* 0x00000004dd007c0c */ /* 0x000fe2000bf46270 */
[----:B------:R5:W-:Y:S01]  /*18770*/  @!P4 ST.E.64 desc[UR42][R12.64], R118 ;  /* 0x000000760c00c985 */ /* 0x000be2000c101b2a */
[----:B------:R-:W-:Y:S02]  /*18780*/  ISETP.GE.AND P4, PT, R223, UR4, PT ;  /* 0x00000004df007c0c */ /* 0x000fe4000bf86270 */
[----:B0-----:R-:W-:Y:S01]  /*18790*/  @!P0 LEA R4, P5, R225, R3, 0x2 ;  /* 0x00000003e1048211 */ /* 0x001fe200078a10ff */
[----:B------:R0:W-:Y:S01]  /*187a0*/  @!P3 ST.E.64 desc[UR42][R14.64], R122 ;  /* 0x0000007a0e00b985 */ /* 0x0001e2000c101b2a */
[----:B------:R-:W-:-:S02]  /*187b0*/  ISETP.GE.AND P3, PT, R222, UR4, PT ;  /* 0x00000004de007c0c */ /* 0x000fc4000bf66270 */
[-C--:B------:R-:W-:Y:S02]  /*187c0*/  @!P0 LEA.HI.X R5, R225, R22.reuse, R156, 0x2, P5 ;  /* 0x00000016e1058211 */ /* 0x080fe400028f149c */
[----:B------:R-:W-:Y:S02]  /*187d0*/  ISETP.GE.AND P5, PT, R220, UR4, PT ;  /* 0x00000004dc007c0c */ /* 0x000fe4000bfa6270 */
[CC--:B-1----:R-:W-:Y:S01]  /*187e0*/  @!P1 LEA R6, P6, R224.reuse, R3.reuse, 0x2 ;  /* 0x00000003e0069211 */ /* 0x0c2fe200078c10ff */
[----:B------:R1:W-:Y:S02]  /*187f0*/  @!P0 ST.E.64 desc[UR42][R4.64], R126 ;  /* 0x0000007e04008985 */ /* 0x0003e4000c101b2a */
[-C--:B---3--:R-:W-:Y:S02]  /*18800*/  @!P4 LEA R8, P0, R223, R3.reuse, 0x2 ;  /* 0x00000003df08c211 */ /* 0x088fe400078010ff */
[----:B------:R-:W-:Y:S02]  /*18810*/  @!P1 LEA.HI.X R7, R224, R22, R155, 0x2, P6 ;  /* 0x00000016e0079211 */ /* 0x000fe400030f149b */
[----:B----4-:R-:W-:-:S02]  /*18820*/  @!P3 LEA R10, P6, R222, R3, 0x2 ;  /* 0x00000003de0ab211 */ /* 0x010fc400078c10ff */
[-C--:B------:R-:W-:Y:S01]  /*18830*/  @!P4 LEA.HI.X R9, R223, R22.reuse, R154, 0x2, P0 ;  /* 0x00000016df09c211 */ /* 0x080fe200000f149a */
[----:B------:R1:W-:Y:S01]  /*18840*/  @!P1 ST.E.64 desc[UR42][R6.64], R130 ;  /* 0x0000008206009985 */ /* 0x0003e2000c101b2a */
[CC--:B-----5:R-:W-:Y:S02]  /*18850*/  @!P2 LEA R12, P1, R221.reuse, R3.reuse, 0x2 ;  /* 0x00000003dd0ca211 */ /* 0x0e0fe400078210ff */
[----:B0-----:R-:W-:Y:S01]  /*18860*/  @!P5 LEA R14, P0, R220, R3, 0x2 ;  /* 0x00000003dc0ed211 */ /* 0x001fe200078010ff */
        /* <DEDUP_REMOVED lines=9> */
[----:B-1----:R-:W-:-:S04]  /*18900*/  LEA R4, P0, R219, R3, 0x2 ;  /* 0x00000003db047211 */ /* 0x002fc800078010ff */
[----:B------:R-:W-:-:S05]  /*18910*/  LEA.HI.X R5, R219, R22, R23, 0x2, P0 ;  /* 0x00000016db057211 */ /* 0x000fca00000f1417 */
[----:B------:R0:W-:Y:S01]  /*18920*/  ST.E.64 desc[UR42][R4.64], R150 ;  /* 0x0000009604007985 */ /* 0x0001e2000c101b2a */
[----:B------:R-:W-:Y:S05]  /*18930*/  BRA `(.L_x_5860) ;  /* 0x0000000c00c87947 */ /* 0x000fea0003800000 */
.L_x_5854:
[----:B------:R-:W-:Y:S01]  /*18940*/  ULDC.64 UR4, c[0x0][0xc08] ;  /* 0x0003020000047ab9 */ /* 0x000fe20000000a00 */
[----:B------:R-:W4:Y:S01]  /*18950*/  LDC.64 R4, c[0x0][0xc00] ;  /* 0x00030000ff047b82 */ /* 0x000f220000000a00 */
[----:B------:R-:W-:Y:S01]  /*18960*/  ISETP.NE.U32.AND P0, PT, RZ, UR4, PT ;  /* 0x00000004ff007c0c */ /* 0x000fe2000bf05070 */
[----:B------:R-:W-:-:S03]  /*18970*/  IMAD.MOV.U32 R3, RZ, RZ, RZ ;  /* 0x000000ffff037224 */ /* 0x000fc600078e00ff */
[----:B------:R-:W-:Y:S01]  /*18980*/  ISETP.NE.AND.EX P1, PT, RZ, UR5, PT, P0 ;  /* 0x00000005ff007c0c */ /* 0x000fe2000bf25300 */
[----:B------:R-:W-:Y:S02]  /*18990*/  ULDC.64 UR4, c[0x0][0xc00] ;  /* 0x0003000000047ab9 */ /* 0x000fe40000000a00 */
[----:B------:R-:W-:-:S04]  /*189a0*/  ISETP.NE.U32.AND P0, PT, RZ, UR4, PT ;  /* 0x00000004ff007c0c */ /* 0x000fc8000bf05070 */
[----:B------:R-:W-:-:S06]  /*189b0*/  ISETP.NE.AND.EX P0, PT, RZ, UR5, PT, P0 ;  /* 0x00000005ff007c0c */ /* 0x000fcc000bf05300 */
[----:B------:R-:W0:Y:S01]  /*189c0*/  @P1 LDC.64 R6, c[0x0][0xc08] ;  /* 0x00030200ff061b82 */ /* 0x000e220000000a00 */
[----:B------:R-:W-:Y:S02]  /*189d0*/  ULDC UR4, c[0x0][0xa88] ;  /* 0x0002a20000047ab9 */ /* 0x000fe40000000800 */
[----:B------:R-:W-:Y:S02]  /*189e0*/  IMAD.U32 R0, RZ, RZ, UR4 ;  /* 0x00000004ff007e24 */ /* 0x000fe4000f8e00ff */
[----:B----4-:R-:W-:-:S05]  /*189f0*/  IMAD.WIDE R4, R208, 0x4, R4 ;  /* 0x00000004d0047825 */ /* 0x010fca00078e0204 */
[----:B------:R4:W5:Y:S01]  /*18a00*/  @P0 LDG.E R3, desc[UR42][R4.64] ;  /* 0x0000002a04030981 */ /* 0x000962000c1e1900 */
[----:B0-----:R-:W-:-:S05]  /*18a10*/  @P1 IMAD.WIDE R6, R208, 0x4, R6 ;  /* 0x00000004d0061825 */ /* 0x001fca00078e0206 */
[----:B------:R4:W5:Y:S01]  /*18a20*/  @P1 LDG.E R0, desc[UR42][R6.64] ;  /* 0x0000002a06001981 */ /* 0x000962000c1e1900 */
[----:B------:R-:W-:Y:S02]  /*18a30*/  ISETP.NE.AND P2, PT, R205, RZ, PT ;  /* 0x000000ffcd00720c */ /* 0x000fe40003f45270 */
[----:B------:R-:W-:Y:S01]  /*18a40*/  SHF.R.S32.HI R26, RZ, 0x1f, R208 ;  /* 0x0000001fff1a7819 */ /* 0x000fe200000114d0 */
[----:B------:R-:W0:Y:S10]  /*18a50*/  S2R R29, SR_TID.X ;  /* 0x00000000001d7919 */ /* 0x000e340000002100 */
[----:B------:R-:W1:Y:S01]  /*18a60*/  @!P2 LDC R205, c[0x0][0xad4] ;  /* 0x0002b500ffcdab82 */ /* 0x000e620000000800 */
[----:B0-----:R-:W-:Y:S01]  /*18a70*/  VIADD R8, R29, 0xffffff80 ;  /* 0xffffff801d087836 */ /* 0x001fe20000000000 */
[----:B-1----:R-:W-:-:S04]  /*18a80*/  ISETP.GT.AND P2, PT, R205, 0x1, PT ;  /* 0x00000001cd00780c */ /* 0x002fc80003f44270 */
[----:B------:R-:W-:Y:S01]  /*18a90*/  ISETP.GT.AND P3, PT, R8, 0x3f, PT ;  /* 0x0000003f0800780c */ /* 0x000fe20003f64270 */
[----:B----4-:R-:W-:-:S12]  /*18aa0*/  @P1 BRA `(.L_x_5863) ;  /* 0x0000000000101947 */ /* 0x010fd80003800000 */
[----:B------:R-:W-:Y:S05]  /*18ab0*/  @!P0 BRA `(.L_x_5863) ;  /* 0x00000000000c8947 */ /* 0x000fea0003800000 */
[----:B------:R-:W4:Y:S04]  /*18ac0*/  LDG.E R7, desc[UR42][R4.64] ;  /* 0x0000002a04077981 */ /* 0x000f28000c1e1900 */
[----:B-----5:R-:W4:Y:S02]  /*18ad0*/  LDG.E R0, desc[UR42][R4.64+0x4] ;  /* 0x0000042a04007981 */ /* 0x020f24000c1e1900 */
[----:B----4-:R-:W-:-:S07]  /*18ae0*/  IMAD.IADD R0, R0, 0x1, -R7 ;  /* 0x0000000100007824 */ /* 0x010fce00078e0a07 */
.L_x_5863:
[----:B------:R-:W-:Y:S01]  /*18af0*/  BSSY B1, `(.L_x_5864) ;  /* 0x0000035000017945 */ /* 0x000fe20003800000 */
[----:B------:R-:W-:Y:S02]  /*18b00*/  SEL R27, R208, RZ, !P0 ;  /* 0x000000ffd01b7207 */ /* 0x000fe40004000000 */
[----:B------:R-:W-:Y:S02]  /*18b10*/  SEL R26, R26, RZ, !P0 ;  /* 0x000000ff1a1a7207 */ /* 0x000fe40004000000 */
[----:B-----5:R-:W-:Y:S01]  /*18b20*/  SHF.R.S32.HI R24, RZ, 0x1f, R3 ;  /* 0x0000001fff187819 */ /* 0x020fe20000011403 */
[----:B------:R-:W-:Y:S06]  /*18b30*/  @P3 BRA `(.L_x_5865) ;  /* 0x0000000000c03947 */ /* 0x000fec0003800000 */
[----:B------:R-:W0:Y:S01]  /*18b40*/  LDC R31, c[0x0][0xbe8] ;  /* 0x0002fa00ff1f7b82 */ /* 0x000e220000000800 */
[----:B------:R-:W-:Y:S01]  /*18b50*/  IADD3 R29, R192, -0x80, R29 ;  /* 0xffffff80c01d7810 */ /* 0x000fe20007ffe01d */
[----:B0-----:R-:W-:-:S05]  /*18b60*/  IMAD R4, R0, R31, RZ ;  /* 0x0000001f00047224 */ /* 0x001fca00078e02ff */
        /* <DEDUP_REMOVED lines=11> */
[----:B------:R-:W2:Y:S08]  /*18c20*/  LDC.64 R6, c[0x0][R22+0x210] ;  /* 0x0000840016067b82 */ /* 0x000eb00000000a00 */
[----:B------:R-:W3:Y:S08]  /*18c30*/  @P1 LDC R20, c[0x0][0xbec] ;  /* 0x0002fb00ff141b82 */ /* 0x000ef00000000800 */
[----:B------:R-:W5:Y:S01]  /*18c40*/  @P1 LDC R25, c[0x0][0xbf0] ;  /* 0x0002fc00ff191b82 */ /* 0x000f620000000800 */
[----:B-1----:R-:W-:-:S07]  /*18c50*/  IMAD R13, R13, R27, RZ ;  /* 0x0000001b0d0d7224 */ /* 0x002fce00078e02ff */
[----:B0-----:R-:W0:Y:S01]  /*18c60*/  @!P0 LDC R4, c[0x0][0xb50] ;  /* 0x0002d400ff048b82 */ /* 0x001e220000000800 */
[----:B------:R-:W-:-:S04]  /*18c70*/  IMAD.WIDE.U32 R10, R12, R27, RZ ;  /* 0x0000001b0c0a7225 */ /* 0x000fc800078e00ff */
[----:B---3--:R-:W-:-:S03]  /*18c80*/  @P1 IMAD.HI.U32 R20, R29, R20, RZ ;  /* 0x000000141d141227 */ /* 0x008fc600078e00ff */
        /* <DEDUP_REMOVED lines=13> */
[----:B------:R-:W-:Y:S01]  /*18d60*/  IADD3.X R10, R25, R23, R24, P1, P3 ;  /* 0x00000017190a7210 */ /* 0x000fe20000fe6418 */
[----:B------:R-:W-:Y:S01]  /*18d70*/  IMAD.IADD R15, R9, 0x1, R15 ;  /* 0x00000001090f7824 */ /* 0x000fe200078e020f */
[----:B------:R-:W-:Y:S01]  /*18d80*/  IADD3 R8, P0, P1, R21, R14, R8 ;  /* 0x0000000e15087210 */ /* 0x000fe2000791e008 */
[----:B--2---:R-:W-:Y:S01]  /*18d90*/  IMAD R7, R7, R11, RZ ;  /* 0x0000000b07077224 */ /* 0x004fe200078e02ff */
[----:B------:R-:W-:Y:S02]  /*18da0*/  SHF.R.S32.HI R21, RZ, 0x1f, R21 ;  /* 0x0000001fff157819 */ /* 0x000fe40000011415 */
[----:B------:R-:W-:Y:S02]  /*18db0*/  SHF.R.S32.HI R13, RZ, 0x1f, R11 ;  /* 0x0000001fff0d7819 */ /* 0x000fe4000001140b */
[----:B------:R-:W-:-:S03]  /*18dc0*/  IADD3.X R9, R21, R10, R15, P0, P1 ;  /* 0x0000000a15097210 */ /* 0x000fc600007e240f */
[C---:B------:R-:W-:Y:S02]  /*18dd0*/  IMAD R13, R6.reuse, R13, R7 ;  /* 0x0000000d060d7224 */ /* 0x040fe400078e0207 */
[----:B------:R-:W-:-:S04]  /*18de0*/  IMAD.WIDE.U32 R6, R6, R11, R8 ;  /* 0x0000000b06067225 */ /* 0x000fc800078e0008 */
[----:B------:R-:W-:Y:S01]  /*18df0*/  IMAD.IADD R7, R7, 0x1, R13 ;  /* 0x0000000107077824 */ /* 0x000fe200078e020d */
[----:B0-----:R-:W-:-:S04]  /*18e00*/  LEA R4, P0, R6, R4, 0x2 ;  /* 0x0000000406047211 */ /* 0x001fc800078010ff */
[----:B-1----:R-:W-:Y:S01]  /*18e10*/  LEA.HI.X R5, R6, R5, R7, 0x2, P0 ;  /* 0x0000000506057211 */ /* 0x002fe200000f1407 */
[----:B------:R-:W-:-:S05]  /*18e20*/  IMAD.MOV.U32 R7, RZ, RZ, -0x800000 ;  /* 0xff800000ff077424 */ /* 0x000fca00078e00ff */
[----:B------:R0:W-:Y:S03]  /*18e30*/  STG.E desc[UR42][R4.64], R7 ;  /* 0x0000000704007986 */ /* 0x0001e6000c10192a */
.L_x_5865:
[----:B------:R-:W-:Y:S05]  /*18e40*/  BSYNC B1 ;  /* 0x0000000000017941 */ /* 0x000fea0003800000 */
.L_x_5864:
[----:B------:R-:W-:Y:S05]  /*18e50*/  @P2 BRA `(.L_x_5860) ;  /* 0x0000000800802947 */ /* 0x000fea0003800000 */
[----:B0-----:R-:W0:Y:S01]  /*18e60*/  S2R R5, SR_TID.X ;  /* 0x0000000000057919 */ /* 0x001e220000002100 */
[----:B------:R-:W1:Y:S01]  /*18e70*/  LDC R9, c[0x0][0xbe8] ;  /* 0x0002fa00ff097b82 */ /* 0x000e620000000800 */
[----:B------:R-:W-:Y:S01]  /*18e80*/  ULDC.64 UR4, c[0x0][0xaa0] ;  /* 0x0002a80000047ab9 */ /* 0x000fe20000000a00 */
[C---:B------:R-:W-:Y:S01]  /*18e90*/  VIADD R29, R193.reuse, 0x140 ;  /* 0x00000140c11d7836 */ /* 0x040fe20000000000 */
[----:B------:R-:W-:Y:S01]  /*18ea0*/  BSSY B1, `(.L_x_5866) ;  /* 0x0000077000017945 */ /* 0x000fe20003800000 */
[----:B------:R-:W-:Y:S01]  /*18eb0*/  IMAD R4, R24, UR4, RZ ;  /* 0x0000000418047c24 */ /* 0x000fe2000f8e02ff */
[----:B------:R-:W-:Y:S01]  /*18ec0*/  SHF.R.S32.HI R30, RZ, 0x1f, R209 ;  /* 0x0000001fff1e7819 */ /* 0x000fe200000114d1 */
[----:B------:R-:W-:Y:S01]  /*18ed0*/  VIADD R31, R193, 0x180 ;  /* 0x00000180c11f7836 */ /* 0x000fe20000000000 */
[----:B------:R-:W-:Y:S01]  /*18ee0*/  SHF.R.S32.HI R28, RZ, 0x1f, R29 ;  /* 0x0000001fff1c7819 */ /* 0x000fe2000001141d */
[----:B------:R-:W-:Y:S01]  /*18ef0*/  IMAD R7, R3, UR5, R4 ;  /* 0x0000000503077c24 */ /* 0x000fe2000f8e0204 */
[----:B------:R-:W4:Y:S01]  /*18f00*/  LDC R22, c[0x0][0xac8] ;  /* 0x0002b200ff167b82 */ /* 0x000f220000000800 */
[----:B------:R-:W-:-:S02]  /*18f10*/  SHF.R.S32.HI R32, RZ, 0x1f, R210 ;  /* 0x0000001fff207819 */ /* 0x000fc400000114d2 */
[----:B------:R-:W-:Y:S02]  /*18f20*/  SHF.R.S32.HI R33, RZ, 0x1f, R211 ;  /* 0x0000001fff217819 */ /* 0x000fe400000114d3 */
[----:B------:R-:W-:Y:S02]  /*18f30*/  SHF.R.S32.HI R34, RZ, 0x1f, R212 ;  /* 0x0000001fff227819 */ /* 0x000fe400000114d4 */
[----:B-1----:R-:W-:Y:S01]  /*18f40*/  ISETP.NE.AND P0, PT, R9, 0x1, PT ;  /* 0x000000010900780c */ /* 0x002fe20003f05270 */
[----:B------:R-:W-:Y:S02]  /*18f50*/  IMAD R25, R0, R9, RZ ;  /* 0x0000000900197224 */ /* 0x000fe400078e02ff */
[----:B0-----:R-:W-:Y:S02]  /*18f60*/  VIADD R6, R5, 0xffffff80 ;  /* 0xffffff8005067836 */ /* 0x001fe40000000000 */
[----:B------:R-:W-:Y:S01]  /*18f70*/  IMAD.WIDE.U32 R4, R3, UR4, RZ ;  /* 0x0000000403047c25 */ /* 0x000fe2000f8e00ff */
[----:B------:R-:W-:Y:S01]  /*18f80*/  ULDC.64 UR4, c[0x0][0xae8] ;  /* 0x0002ba0000047ab9 */ /* 0x000fe20000000a00 */
[----:B----4-:R-:W-:-:S02]  /*18f90*/  ISETP.GE.AND P1, PT, R193, R22, PT ;  /* 0x00000016c100720c */ /* 0x010fc40003f26270 */
[----:B------:R-:W-:-:S04]  /*18fa0*/  SHF.R.S32.HI R3, RZ, 0x1f, R6 ;  /* 0x0000001fff037819 */ /* 0x000fc80000011406 */
[----:B------:R-:W0:Y:S01]  /*18fb0*/  @P0 LDC R11, c[0x0][0xbec] ;  /* 0x0002fb00ff0b0b82 */ /* 0x000e220000000800 */
[----:B------:R-:W-:Y:S01]  /*18fc0*/  IMAD.IADD R5, R5, 0x1, R7 ;  /* 0x0000000105057824 */ /* 0x000fe200078e0207 */
[----:B------:R-:W-:Y:S02]  /*18fd0*/  SEL R10, RZ, 0x1, P1 ;  /* 0x00000001ff0a7807 */ /* 0x000fe40000800000 */
[----:B------:R-:W-:Y:S01]  /*18fe0*/  LEA.HI R3, R3, R6, RZ, 0x3 ;  /* 0x0000000603037211 */ /* 0x000fe200078f18ff */
[C---:B------:R-:W-:Y:S01]  /*18ff0*/  IMAD.WIDE.U32 R4, R204.reuse, UR4, R4 ;  /* 0x00000004cc047c25 */ /* 0x040fe2000f8e0004 */
[----:B------:R-:W-:Y:S02]  /*19000*/  ISETP.GE.AND P1, PT, R31, R22, PT ;  /* 0x000000161f00720c */ /* 0x000fe40003f26270 */
[----:B------:R-:W1:Y:S01]  /*19010*/  @P0 LDC R13, c[0x0][0xbf0] ;  /* 0x0002fc00ff0d0b82 */ /* 0x000e620000000800 */
[----:B------:R-:W-:Y:S01]  /*19020*/  LOP3.LUT R7, R3, 0xfffffff8, RZ, 0xc0, !PT ;  /* 0xfffffff803077812 */ /* 0x000fe200078ec0ff */
[----:B------:R-:W-:Y:S01]  /*19030*/  IMAD R5, R204, UR5, R5 ;  /* 0x00000005cc057c24 */ /* 0x000fe2000f8e0205 */
[----:B------:R-:W-:Y:S01]  /*19040*/  SHF.R.S32.HI R15, RZ, 0x3, R3 ;  /* 0x00000003ff0f7819 */ /* 0x000fe20000011403 */
[----:B------:R-:W-:-:S02]  /*19050*/  ULDC.64 UR4, c[0x0][0xaf0] ;  /* 0x0002bc0000047ab9 */ /* 0x000fc40000000a00 */
[----:B------:R-:W-:Y:S02]  /*19060*/  IMAD.IADD R6, R6, 0x1, -R7 ;  /* 0x0000000106067824 */ /* 0x000fe400078e0a07 */
[----:B------:R-:W-:Y:S01]  /*19070*/  IMAD R3, R26, UR4, RZ ;  /* 0x000000041a037c24 */ /* 0x000fe2000f8e02ff */
[----:B------:R-:W-:Y:S01]  /*19080*/  SHF.R.S32.HI R26, RZ, 0x1f, R31 ;  /* 0x0000001fff1a7819 */ /* 0x000fe2000001141f */
[----:B------:R-:W-:Y:S02]  /*19090*/  IMAD R7, R6, 0x20, R15 ;  /* 0x0000002006077824 */ /* 0x000fe400078e020f */
[----:B------:R-:W-:-:S04]  /*190a0*/  IMAD.WIDE.U32 R4, R27, UR4, R4 ;  /* 0x000000041b047c25 */ /* 0x000fc8000f8e0004 */
[----:B------:R-:W-:Y:S02]  /*190b0*/  IMAD.IADD R8, R192, 0x1, R7 ;  /* 0x00000001c0087824 */ /* 0x000fe400078e0207 */
[----:B------:R-:W-:Y:S01]  /*190c0*/  IMAD R7, R27, UR5, R3 ;  /* 0x000000051b077c24 */ /* 0x000fe2000f8e0203 */
[----:B------:R-:W-:Y:S01]  /*190d0*/  ULDC.64 UR4, c[0x0][0xae0] ;  /* 0x0002b80000047ab9 */ /* 0x000fe20000000a00 */
[----:B0-----:R-:W-:-:S04]  /*190e0*/  @P0 IMAD.HI.U32 R6, R8, R11, RZ ;  /* 0x0000000b08060227 */ /* 0x001fc800078e00ff */
[----:B------:R-:W-:Y:S01]  /*190f0*/  IMAD.MOV.U32 R3, RZ, RZ, R8 ;  /* 0x000000ffff037224 */ /* 0x000fe200078e0008 */
[----:B-1----:R-:W-:Y:S01]  /*19100*/  @P0 SHF.R.U32.HI R3, RZ, R13, R6 ;  /* 0x0000000dff030219 */ /* 0x002fe20000011606 */
[----:B------:R-:W-:Y:S01]  /*19110*/  IMAD.IADD R5, R5, 0x1, R7 ;  /* 0x0000000105057824 */ /* 0x000fe200078e0207 */
[-C--:B------:R-:W-:Y:S01]  /*19120*/  ISETP.GE.AND P0, PT, R212, R22.reuse, PT ;  /* 0x00000016d400720c */ /* 0x080fe20003f06270 */
[----:B------:R-:W-:Y:S01]  /*19130*/  IMAD.IADD R192, R15, 0x1, R192 ;  /* 0x000000010fc07824 */ /* 0x000fe200078e02c0 */
[----:B------:R-:W-:Y:S01]  /*19140*/  SHF.R.S32.HI R6, RZ, 0x1f, R3 ;  /* 0x0000001fff067819 */ /* 0x000fe20000011403 */
[----:B------:R-:W-:Y:S01]  /*19150*/  IMAD.WIDE.U32 R4, R3, UR4, R4 ;  /* 0x0000000403047c25 */ /* 0x000fe2000f8e0004 */
[----:B------:R-:W-:Y:S02]  /*19160*/  SEL R7, RZ, 0xffffffff, P0 ;  /* 0xffffffffff077807 */ /* 0x000fe40000000000 */
[----:B------:R-:W-:Y:S01]  /*19170*/  ISETP.GE.AND P0, PT, R211, R22, PT ;  /* 0x00000016d300720c */ /* 0x000fe20003f06270 */
[----:B------:R-:W-:-:S02]  /*19180*/  IMAD R6, R6, UR4, RZ ;  /* 0x0000000406067c24 */ /* 0x000fc4000f8e02ff */
[----:B------:R-:W-:Y:S02]  /*19190*/  IMAD.SHL.U32 R11, R7, 0x2, RZ ;  /* 0x00000002070b7824 */ /* 0x000fe400078e00ff */
[----:B------:R-:W-:Y:S01]  /*191a0*/  IMAD R7, R3, UR5, R6 ;  /* 0x0000000503077c24 */ /* 0x000fe2000f8e0206 */
[----:B------:R-:W-:Y:S01]  /*191b0*/  SEL R6, RZ, 0xffffffff, P0 ;  /* 0xffffffffff067807 */ /* 0x000fe20000000000 */
[----:B------:R-:W-:Y:S01]  /*191c0*/  IMAD.MOV R3, RZ, RZ, -R3 ;  /* 0x000000ffff037224 */ /* 0x000fe200078e0a03 */
[----:B------:R-:W-:Y:S01]  /*191d0*/  ISETP.GE.AND P0, PT, R210, R22, PT ;  /* 0x00000016d200720c */ /* 0x000fe20003f06270 */
[----:B------:R-:W-:Y:S01]  /*191e0*/  IMAD.IADD R5, R5, 0x1, R7 ;  /* 0x0000000105057824 */ /* 0x000fe200078e0207 */
[----:B------:R-:W-:Y:S01]  /*191f0*/  LOP3.LUT R10, R11, 0x2, R10, 0xe2, !PT ;  /* 0x000000020b0a7812 */ /* 0x000fe200078ee20a */
[----:B------:R-:W-:Y:S01]  /*19200*/  IMAD R3, R9, R3, R8 ;  /* 0x0000000309037224 */ /* 0x000fe200078e0208 */
[----:B------:R-:W-:Y:S01]  /*19210*/  ULDC.64 UR4, c[0x0][0xad8] ;  /* 0x0002b60000047ab9 */ /* 0x000fe20000000a00 */
[----:B------:R-:W-:Y:S01]  /*19220*/  IMAD.SHL.U32 R7, R6, 0x4, RZ ;  /* 0x0000000406077824 */ /* 0x000fe200078e00ff */
[----:B------:R-:W-:Y:S01]  /*19230*/  SEL R6, RZ, 0xffffffff, P0 ;  /* 0xffffffffff067807 */ /* 0x000fe20000000000 */
[----:B------:R-:W-:Y:S01]  /*19240*/  IMAD.WIDE.U32 R4, R3, UR4, R4 ;  /* 0x0000000403047c25 */ /* 0x000fe2000f8e0004 */
[----:B------:R-:W-:-:S02]  /*19250*/  SHF.R.S32.HI R0, RZ, 0x1f, R3 ;  /* 0x0000001fff007819 */ /* 0x000fc40000011403 */
[----:B------:R-:W-:Y:S01]  /*19260*/  LOP3.LUT R10, R7, 0x4, R10, 0xe2, !PT ;  /* 0x00000004070a7812 */ /* 0x000fe200078ee20a */
[----:B------:R-:W-:Y:S01]  /*19270*/  IMAD.SHL.U32 R7, R6, 0x8, RZ ;  /* 0x0000000806077824 */ /* 0x000fe200078e00ff */
[-C--:B------:R-:W-:Y:S01]  /*19280*/  ISETP.GE.AND P0, PT, R209, R22.reuse, PT ;  /* 0x00000016d100720c */ /* 0x080fe20003f06270 */
[----:B------:R-:W-:Y:S02]  /*19290*/  IMAD R0, R0, UR4, RZ ;  /* 0x0000000400007c24 */ /* 0x000fe4000f8e02ff */
[----:B------:R-:W-:Y:S01]  /*192a0*/  VIADD R27, R193, 0x1c0 ;  /* 0x000001c0c11b7836 */ /* 0x000fe20000000000 */
[----:B------:R-:W-:Y:S02]  /*192b0*/  SEL R6, RZ, 0xffffffff, P0 ;  /* 0xffffffffff067807 */ /* 0x000fe40000000000 */
[----:B------:R-:W-:Y:S01]  /*192c0*/  LOP3.LUT R10, R7, 0x8, R10, 0xe2, !PT ;  /* 0x00000008070a7812 */ /* 0x000fe200078ee20a */
[----:B------:R-:W-:Y:S01]  /*192d0*/  IMAD R7, R3, UR5, R0 ;  /* 0x0000000503077c24 */ /* 0x000fe2000f8e0200 */
[----:B------:R-:W-:Y:S01]  /*192e0*/  ISETP.GE.AND P0, PT, R29, R22, PT ;  /* 0x000000161d00720c */ /* 0x000fe20003f06270 */
[----:B------:R-:W-:Y:S01]  /*192f0*/  ULDC.64 UR4, c[0x0][0xa80] ;  /* 0x0002a00000047ab9 */ /* 0x000fe20000000a00 */
[----:B------:R-:W-:Y:S01]  /*19300*/  IMAD.SHL.U32 R9, R6, 0x10, RZ ;  /* 0x0000001006097824 */ /* 0x000fe200078e00ff */
[----:B------:R-:W-:Y:S01]  /*19310*/  SHF.R.S32.HI R24, RZ, 0x1f, R27 ;  /* 0x0000001fff187819 */ /* 0x000fe2000001141b */
[----:B------:R-:W-:Y:S01]  /*19320*/  IMAD.IADD R3, R5, 0x1, R7 ;  /* 0x0000000105037824 */ /* 0x000fe200078e0207 */
[----:B------:R-:W-:-:S02]  /*19330*/  SEL R0, RZ, 0xffffffff, P0 ;  /* 0xffffffffff007807 */ /* 0x000fc40000000000 */
[----:B------:R-:W-:Y:S02]  /*19340*/  LEA R20, P0, R4, UR4, 0x1 ;  /* 0x0000000404147c11 */ /* 0x000fe4000f8008ff */
[----:B------:R-:W-:Y:S01]  /*19350*/  LOP3.LUT R10, R9, 0x10, R10, 0xe2, !PT ;  /* 0x00000010090a7812 */ /* 0x000fe200078ee20a */
[----:B------:R-:W-:Y:S01]  /*19360*/  IMAD.SHL.U32 R9, R0, 0x20, RZ ;  /* 0x0000002000097824 */ /* 0x000fe200078e00ff */
[----:B------:R-:W-:Y:S02]  /*19370*/  LEA.HI.X R3, R4, UR5, R3, 0x1, P0 ;  /* 0x0000000504037c11 */ /* 0x000fe400080f0c03 */
[----:B------:R-:W-:Y:S01]  /*19380*/  ISETP.GE.AND P0, PT, R192, R25, PT ;  /* 0x00000019c000720c */ /* 0x000fe20003f06270 */
[----:B------:R0:W1:Y:S01]  /*19390*/  SHFL.IDX PT, R4, R20, RZ, 0x181f ;  /* 0x00181fff14047589 */ /* 0x00006200000e0000 */
[----:B------:R-:W-:Y:S02]  /*193a0*/  SEL R5, RZ, 0x40, P1 ;  /* 0x00000040ff057807 */ /* 0x000fe40000800000 */
[----:B------:R-:W-:-:S02]  /*193b0*/  LOP3.LUT R10, R9, 0x20, R10, 0xe2, !PT ;  /* 0x00000020090a7812 */ /* 0x000fc400078ee20a */
[----:B------:R-:W-:Y:S02]  /*193c0*/  ISETP.GE.AND P1, PT, R27, R22, PT ;  /* 0x000000161b00720c */ /* 0x000fe40003f26270 */
[----:B------:R-:W-:Y:S02]  /*193d0*/  LOP3.LUT R21, R10, R5, RZ, 0xfc, !PT ;  /* 0x000000050a157212 */ /* 0x000fe400078efcff */
[----:B------:R-:W-:Y:S01]  /*193e0*/  SEL R0, RZ, 0x80, P1 ;  /* 0x00000080ff007807 */ /* 0x000fe20000800000 */
[----:B------:R0:W4:Y:S03]  /*193f0*/  SHFL.IDX PT, R5, R3, RZ, 0x181f ;  /* 0x00181fff03057589 */ /* 0x00012600000e0000 */
[----:B------:R-:W-:Y:S01]  /*19400*/  LOP3.LUT R23, R21, R0, RZ, 0xfc, !PT ;  /* 0x0000000015177212 */ /* 0x000fe200078efcff */
[----:B------:R-:W-:Y:S06]  /*19410*/  @P0 BRA `(.L_x_5867) ;  /* 0x00000000007c0947 */ /* 0x000fec0003800000 */
        /* <DEDUP_REMOVED lines=31> */
.L_x_5867:
[----:B------:R-:W-:Y:S05]  /*19610*/  BSYNC B1 ;  /* 0x0000000000017941 */ /* 0x000fea0003800000 */
.L_x_5866:
        /* <DEDUP_REMOVED lines=8> */
[-C--:B------:R-:W-:Y:S02]  /*196a0*/  ISETP.GE.AND P3, PT, R210, R22.reuse, PT ;  /* 0x00000016d200720c */ /* 0x080fe40003f66270 */
[-C--:B------:R-:W-:Y:S02]  /*196b0*/  ISETP.GE.AND P2, PT, R209, R22.reuse, PT ;  /* 0x00000016d100720c */ /* 0x080fe40003f46270 */
[----:B------:R-:W-:-:S03]  /*196c0*/  ISETP.GE.AND P1, PT, R29, R22, PT ;  /* 0x000000161d00720c */ /* 0x000fc60003f26270 */
[CC--:B-1----:R-:W-:Y:S02]  /*196d0*/  @!P5 LEA R8, P0, R212.reuse, R4.reuse, 0x1 ;  /* 0x00000004d408d211 */ /* 0x0c2fe400078008ff */
[----:B0-----:R-:W-:Y:S02]  /*196e0*/  @!P6 IMAD.WIDE R6, R193, 0x2, R4 ;  /* 0x00000002c106e825 */ /* 0x001fe400078e0204 */
[----:B------:R-:W-:Y:S02]  /*196f0*/  @!P5 LEA.HI.X R9, R212, R5, R34, 0x1, P0 ;  /* 0x00000005d409d211 */ /* 0x000fe400000f0c22 */
[----:B------:R-:W-:Y:S01]  /*19700*/  LOP3.LUT P0, RZ, R21, 0x40, RZ, 0xc0, !PT ;  /* 0x0000004015ff7812 */ /* 0x000fe2000780c0ff */
[----:B------:R0:W-:Y:S01]  /*19710*/  @!P6 ST.E.128 desc[UR42][R6.64], RZ ;  /* 0x000000ff0600e985 */ /* 0x0001e2000c101d2a */
[----:B------:R-:W-:-:S03]  /*19720*/  @!P4 LEA R10, P6, R211, R4, 0x1 ;  /* 0x00000004d30ac211 */ /* 0x000fc600078c08ff */
[----:B------:R4:W-:Y:S01]  /*19730*/  @!P5 ST.E.128 desc[UR42][R8.64], RZ ;  /* 0x000000ff0800d985 */ /* 0x0009e2000c101d2a */
[CC--:B------:R-:W-:Y:S02]  /*19740*/  @!P3 LEA R12, P5, R210.reuse, R4.reuse, 0x1 ;  /* 0x00000004d20cb211 */ /* 0x0c0fe400078a08ff */
[-C--:B------:R-:W-:Y:S02]  /*19750*/  @!P4 LEA.HI.X R11, R211, R5.reuse, R33, 0x1, P6 ;  /* 0x00000005d30bc211 */ /* 0x080fe400030f0c21 */
[-C--:B------:R-:W-:Y:S02]  /*19760*/  @!P2 LEA R14, P6, R209, R4.reuse, 0x1 ;  /* 0x00000004d10ea211 */ /* 0x080fe400078c08ff */
[-C--:B------:R-:W-:Y:S01]  /*19770*/  @!P3 LEA.HI.X R13, R210, R5.reuse, R32, 0x1, P5 ;  /* 0x00000005d20db211 */ /* 0x080fe200028f0c20 */
[----:B------:R4:W-:Y:S01]  /*19780*/  @!P4 ST.E.128 desc[UR42][R10.64], RZ ;  /* 0x000000ff0a00c985 */ /* 0x0009e2000c101d2a */
[----:B------:R-:W-:Y:S02]  /*19790*/  LOP3.LUT P5, RZ, R23, 0x80, RZ, 0xc0, !PT ;  /* 0x0000008017ff7812 */ /* 0x000fe400078ac0ff */
[----:B------:R-:W-:Y:S01]  /*197a0*/  @!P2 LEA.HI.X R15, R209, R5, R30, 0x1, P6 ;  /* 0x00000005d10fa211 */ /* 0x000fe200030f0c1e */
[----:B------:R4:W-:Y:S01]  /*197b0*/  @!P3 ST.E.128 desc[UR42][R12.64], RZ ;  /* 0x000000ff0c00b985 */ /* 0x0009e2000c101d2a */
[----:B------:R-:W-:-:S03]  /*197c0*/  @!P1 LEA R20, P6, R29, R4, 0x1 ;  /* 0x000000041d149211 */ /* 0x000fc600078c08ff */
[----:B------:R4:W-:Y:S01]  /*197d0*/  @!P2 ST.E.128 desc[UR42][R14.64], RZ ;  /* 0x000000ff0e00a985 */ /* 0x0009e2000c101d2a */
[----:B------:R-:W-:Y:S02]  /*197e0*/  @!P1 LEA.HI.X R21, R29, R5, R28, 0x1, P6 ;  /* 0x000000051d159211 */ /* 0x000fe400030f0c1c */
[----:B0-----:R-:W-:-:S03]  /*197f0*/  @P0 LEA R6, P6, R31, R4, 0x1 ;  /* 0x000000041f060211 */ /* 0x001fc600078c08ff */
[----:B------:R4:W-:Y:S01]  /*19800*/  @!P1 ST.E.128 desc[UR42][R20.64], RZ ;  /* 0x000000ff14009985 */ /* 0x0009e2000c101d2a */
[----:B------:R-:W-:Y:S02]  /*19810*/  @P0 LEA.HI.X R7, R31, R5, R26, 0x1, P6 ;  /* 0x000000051f070211 */ /* 0x000fe400030f0c1a */
[----:B------:R-:W-:-:S03]  /*19820*/  @P5 LEA R4, P6, R27, R4, 0x1 ;  /* 0x000000041b045211 */ /* 0x000fc600078c08ff */
[----:B------:R4:W-:Y:S01]  /*19830*/  @P0 ST.E.128 desc[UR42][R6.64], RZ ;  /* 0x000000ff06000985 */ /* 0x0009e2000c101d2a */
[----:B------:R-:W-:-:S05]  /*19840*/  @P5 LEA.HI.X R5, R27, R5, R24, 0x1, P6 ;  /* 0x000000051b055211 */ /* 0x000fca00030f0c18 */
[----:B------:R4:W-:Y:S04]  /*19850*/  @P5 ST.E.128 desc[UR42][R4.64], RZ ;  /* 0x000000ff04005985 */ /* 0x0009e8000c101d2a */
.L_x_5860:
[----:B------:R-:W-:Y:S05]  /*19860*/  BSYNC B0 ;  /* 0x0000000000007941 */ /* 0x000fea0003800000 */
.L_x_5853:
[----:B------:R-:W-:Y:S02]  /*19870*/  ULDC UR4, c[0x0][0xc3c] ;  /* 0x00030f0000047ab9 */ /* 0x000fe40000000800 */
[----:B---3--:R-:W-:-:S13]  /*19880*/  ISETP.GE.AND P0, PT, R79, UR4, PT ;  /* 0x000000044f007c0c */ /* 0x008fda000bf06270 */
[----:B------:R-:W-:Y:S05]  /*19890*/  @!P0 BRA `(.L_x_5868) ;  /* 0xfffffe7c003c8947 */ /* 0x000fea000383ffff */
[----:B------:R-:W-:Y:S05]  /*198a0*/  BRA `(.L_x_5650) ;  /* 0x000000a000447947 */ /* 0x000fea0003800000 */
.L_x_5648:
        /* <DEDUP_REMOVED lines=20> */
.L_x_5869:
        /* <DEDUP_REMOVED lines=43> */
.L_x_5873:
        /* <DEDUP_REMOVED lines=39> */
.L_x_5871:
        /* <DEDUP_REMOVED lines=12> */
.L_x_5874:
        /* <DEDUP_REMOVED lines=63> */
.L_x_5875:
        /* <DEDUP_REMOVED lines=61> */
.L_x_5876:
[----:B01----:R-:W-:-:S05]  /*1a790*/  LOP3.LUT R3, RZ, R2, RZ, 0x33, !PT ;  /* 0x00000002ff037212 */ /* 0x003fca00078e33ff */
[----:B------:R-:W-:-:S05]  /*1a7a0*/  IMAD.IADD R2, R4, 0x1, R3 ;  /* 0x0000000104027824 */ /* 0x000fca00078e0203 */
[----:B------:R1:W-:Y:S01]  /*1a7b0*/  STL [R1+0x4], R2 ;  /* 0x0000040201007387 */ /* 0x0003e20000100800 */
[----:B------:R-:W-:Y:S05]  /*1a7c0*/  BRA `(.L_x_5877) ;  /* 0x0000000000107947 */ /* 0x000fea0003800000 */
.L_x_5872:
[----:B------:R-:W-:Y:S01]  /*1a7d0*/  IMAD.U32 R2, RZ, RZ, UR6 ;  /* 0x00000006ff027e24 */ /* 0x000fe2000f8e00ff */
[----:B------:R0:W-:Y:S04]  /*1a7e0*/  STL [R1+0x4], RZ ;  /* 0x000004ff01007387 */ /* 0x0001e80000100800 */
[----:B------:R0:W-:Y:S04]  /*1a7f0*/  STL [R1+0x8], RZ ;  /* 0x000008ff01007387 */ /* 0x0001e80000100800 */
[----:B------:R0:W-:Y:S02]  /*1a800*/  STL [R1], R2 ;  /* 0x0000000201007387 */ /* 0x0001e40000100800 */
.L_x_5877:
        /* <DEDUP_REMOVED lines=10> */
.L_x_5870:
        /* <DEDUP_REMOVED lines=24> */
[----:B----4-:R-:W-:-:S06]  /*1aa30*/  ULEA UR4, UR5, UR4, 0x18 ;  /* 0x0000000405047291 */ /* 0x010fcc000f8ec03f */
[----:B------:R-:W-:-:S04]  /*1aa40*/  IMAD.U32 R18, RZ, RZ, UR4 ;  /* 0x00000004ff127e24 */ /* 0x000fc8000f8e00ff */
[----:B------:R-:W-:-:S05]  /*1aa50*/  IMAD R2, R3, 0x2, R18 ;  /* 0x0000000203027824 */ /* 0x000fca00078e0212 */
[----:B------:R0:W-:Y:S04]  /*1aa60*/  STL [R1+0x60], R2 ;  /* 0x0000600201007387 */ /* 0x0001e80000100800 */
[----:B------:R0:W-:Y:S04]  /*1aa70*/  STL [R1+0x54], RZ ;  /* 0x000054ff01007387 */ /* 0x0001e80000100800 */
[----:B------:R0:W-:Y:S04]  /*1aa80*/  STL [R1+0x18], R0 ;  /* 0x0000180001007387 */ /* 0x0001e80000100800 */
[----:B------:R0:W-:Y:S04]  /*1aa90*/  STL [R1+0x10], RZ ;  /* 0x000010ff01007387 */ /* 0x0001e80000100800 */
[----:B------:R0:W-:Y:S02]  /*1aaa0*/  STL [R1+0x14], R0 ;  /* 0x0000140001007387 */ /* 0x0001e40000100800 */
.L_x_6062:
[----:B------:R-:W2:Y:S01]  /*1aab0*/  LDL R14, [R1+0xc] ;  /* 0x00000c00010e7983 */ /* 0x000ea20000100800 */
[----:B------:R-:W-:Y:S05]  /*1aac0*/  YIELD ;  /* 0x0000000000007946 */ /* 0x000fea0003800000 */
[----:B------:R-:W-:Y:S01]  /*1aad0*/  ULDC.64 UR4, c[0x0][0xa28] ;  /* 0x00028a0000047ab9 */ /* 0x000fe20000000a00 */
[----:B01----:R-:W-:Y:S02]  /*1aae0*/  CS2R R6, SRZ ;  /* 0x0000000000067805 */ /* 0x003fe4000001ff00 */
[----:B------:R-:W-:Y:S01]  /*1aaf0*/  ISETP.NE.U32.AND P0, PT, RZ, UR4, PT ;  /* 0x00000004ff007c0c */ /* 0x000fe2000bf05070 */
[----:B------:R-:W1:Y:S01]  /*1ab00*/  LDC.64 R12, c[0x0][0xa00] ;  /* 0x00028000ff0c7b82 */ /* 0x000e620000000a00 */
[----:B------:R-:W-:Y:S01]  /*1ab10*/  ULDC.64 UR6, c[0x0][0xa08] ;  /* 0x0002820000067ab9 */ /* 0x000fe20000000a00 */
[----:B------:R-:W-:Y:S01]  /*1ab20*/  ULDC.64 UR8, c[0x0][0xa10] ;  /* 0x0002840000087ab9 */ /* 0x000fe20000000a00 */
[----:B------:R-:W-:Y:S01]  /*1ab30*/  ISETP.NE.AND.EX P0, PT, RZ, UR5, PT, P0 ;  /* 0x00000005ff007c0c */ /* 0x000fe2000bf05300 */
[----:B------:R-:W-:-:S04]  /*1ab40*/  ULDC.64 UR4, c[0x0][0xa18] ;  /* 0x0002860000047ab9 */ /* 0x000fc80000000a00 */
[----:B------:R-:W4:Y:S08]  /*1ab50*/  LDC.64 R4, c[0x0][0xa08] ;  /* 0x00028200ff047b82 */ /* 0x000f300000000a00 */
[----:B0-----:R-:W2:Y:S02]  /*1ab60*/  @P0 LDC.64 R2, c[0x0][0xa28] ;  /* 0x00028a00ff020b82 */ /* 0x001ea40000000a00 */
[----:B--2---:R-:W-:-:S05]  /*1ab70*/  @P0 IMAD.WIDE R2, R14, 0x4, R2 ;  /* 0x000000040e020825 */ /* 0x004fca00078e0202 */
[----:B------:R0:W5:Y:S01]  /*1ab80*/  @P0 LDG.E R6, desc[UR42][R2.64] ;  /* 0x0000002a02060981 */ /* 0x000162000c1e1900 */
[----:B------:R-:W-:Y:S01]  /*1ab90*/  ISETP.NE.U32.AND P0, PT, RZ, UR4, PT ;  /* 0x00000004ff007c0c */ /* 0x000fe2000bf05070 */
[----:B-1----:R-:W-:Y:S01]  /*1aba0*/  IMAD.WIDE R12, R14, 0x4, R12 ;  /* 0x000000040e0c7825 */ /* 0x002fe200078e020c */
[----:B------:R-:W-:Y:S02]  /*1abb0*/  ISETP.NE.U32.AND P2, PT, RZ, UR6, PT ;  /* 0x00000006ff007c0c */ /* 0x000fe4000bf45070 */
[----:B------:R-:W-:Y:S01]  /*1abc0*/  ISETP.NE.AND.EX P0, PT, RZ, UR5, PT, P0 ;  /* 0x00000005ff007c0c */ /* 0x000fe2000bf05300 */
[----:B------:R-:W-:Y:S01]  /*1abd0*/  ULDC.64 UR4, c[0x0][0xa00] ;  /* 0x0002800000047ab9 */ /* 0x000fe20000000a00 */
[----:B------:R-:W-:Y:S01]  /*1abe0*/  ISETP.NE.U32.AND P4, PT, RZ, UR8, PT ;  /* 0x00000008ff007c0c */ /* 0x000fe2000bf85070 */
[----:B---3--:R-:W-:Y:S01]  /*1abf0*/  IMAD.MOV.U32 R8, RZ, RZ, RZ ;  /* 0x000000ffff087224 */ /* 0x008fe200078e00ff */
[----:B------:R-:W-:Y:S01]  /*1ac00*/  ISETP.NE.U32.AND P1, PT, RZ, UR4, PT ;  /* 0x00000004ff007c0c */ /* 0x000fe2000bf25070 */
[----:B0-----:R-:W0:Y:S01]  /*1ac10*/  LDC.64 R2, c[0x0][0xa10] ;  /* 0x00028400ff027b82 */ /* 0x001e220000000a00 */
[----:B------:R-:W-:-:S02]  /*1ac20*/  IMAD.MOV.U32 R0, RZ, RZ, RZ ;  /* 0x000000ffff007224 */ /* 0x000fc400078e00ff */
[----:B------:R-:W-:Y:S01]  /*1ac30*/  ISETP.NE.AND.EX P3, PT, RZ, UR5, PT, P1 ;  /* 0x00000005ff007c0c */ /* 0x000fe2000bf65310 */
[----:B----4-:R-:W-:-:S04]  /*1ac40*/  IMAD.WIDE R4, R14, 0x4, R4 ;  /* 0x000000040e047825 */ /* 0x010fc800078e0204 */
[----:B------:R-:W1:Y:S01]  /*1ac50*/  @P0 LDC.64 R10, c[0x0][0xa18] ;  /* 0x00028600ff0a0b82 */ /* 0x000e620000000a00 */
[----:B------:R-:W-:Y:S01]  /*1ac60*/  ULDC UR4, c[0x0][0x288] ;  /* 0x0000a20000047ab9 */ /* 0x000fe20000000800 */
[----:B------:R-:W-:Y:S02]  /*1ac70*/  ISETP.NE.AND.EX P1, PT, RZ, UR7, PT, P2 ;  /* 0x00000007ff007c0c */ /* 0x000fe4000bf25320 */
[----:B------:R-:W-:-:S04]  /*1ac80*/  ISETP.NE.AND.EX P2, PT, RZ, UR9, PT, P4 ;  /* 0x00000009ff007c0c */ /* 0x000fc8000bf45340 */
[----:B------:R-:W2:Y:S07]  /*1ac90*/  @P3 LDG.E R7, desc[UR42][R12.64] ;  /* 0x0000002a0c073981 */ /* 0x000eae000c1e1900 */
[----:B------:R3:W5:Y:S01]  /*1aca0*/  @P1 LDG.E R8, desc[UR42][R4.64] ;  /* 0x0000002a04081981 */ /* 0x000762000c1e1900 */
[----:B0-----:R-:W-:-:S05]  /*1acb0*/  IMAD.WIDE R2, R14, 0x4, R2 ;  /* 0x000000040e027825 */ /* 0x001fca00078e0202 */
[----:B------:R3:W5:Y:S01]  /*1acc0*/  @P2 LDG.E R0, desc[UR42][R2.64] ;  /* 0x0000002a02002981 */ /* 0x000762000c1e1900 */
[----:B-1----:R-:W-:-:S03]  /*1acd0*/  @P0 IMAD.WIDE R10, R14, 0x4, R10 ;  /* 0x000000040e0a0825 */ /* 0x002fc600078e020a */
[----:B--2---:R0:W-:Y:S02]  /*1ace0*/  STL [R1+0x40], R7 ;  /* 0x0000400701007387 */ /* 0x0041e40000100800 */
[----:B0-----:R-:W-:Y:S01]  /*1acf0*/  IMAD.U32 R7, RZ, RZ, UR4 ;  /* 0x00000004ff077e24 */ /* 0x001fe2000f8e00ff */
        /* <DEDUP_REMOVED lines=11> */
[----:B------:R-:W-:Y:S02]  /*1adb0*/  IMAD.U32 R10, RZ, RZ, UR5 ;  /* 0x00000005ff0a7e24 */ /* 0x000fe4000f8e00ff */
[----:B0-----:R-:W-:Y:S01]  /*1adc0*/  IMAD.U32 R7, RZ, RZ, UR4 ;  /* 0x00000004ff077e24 */ /* 0x001fe2000f8e00ff */
[----:B---3--:R-:W-:Y:S06]  /*1add0*/  @P0 BRA `(.L_x_5879) ;  /* 0x0000000000140947 */ /* 0x008fec0003800000 */
[----:B------:R-:W-:Y:S05]  /*1ade0*/  @!P3 BRA `(.L_x_5879) ;  /* 0x000000000010b947 */ /* 0x000fea0003800000 */
[----:B------:R-:W2:Y:S04]  /*1adf0*/  LDG.E R9, desc[UR42][R12.64] ;  /* 0x0000002a0c097981 */ /* 0x000ea8000c1e1900 */
[----:B------:R-:W2:Y:S02]  /*1ae00*/  LDG.E R12, desc[UR42][R12.64+0x4] ;  /* 0x0000042a0c0c7981 */ /* 0x000ea4000c1e1900 */
[----:B--2--5:R-:W-:-:S05]  /*1ae10*/  IMAD.IADD R15, R12, 0x1, -R9 ;  /* 0x000000010c0f7824 */ /* 0x024fca00078e0a09 */
[----:B------:R0:W-:Y:S02]  /*1ae20*/  STL [R1+0x38], R15 ;  /* 0x0000380f01007387 */ /* 0x0001e40000100800 */
.L_x_5879:
        /* <DEDUP_REMOVED lines=16> */
.L_x_5880:
[----:B------:R-:W-:Y:S05]  /*1af30*/  @!P1 BRA `(.L_x_5881) ;  /* 0x00000000000c9947 */ /* 0x000fea0003800000 */
[----:B------:R-:W2:Y:S04]  /*1af40*/  LDG.E R7, desc[UR42][R4.64] ;  /* 0x0000002a04077981 */ /* 0x000ea8000c1e1900 */
[----:B------:R-:W2:Y:S02]  /*1af50*/  LDG.E R4, desc[UR42][R4.64+0x4] ;  /* 0x0000042a04047981 */ /* 0x000ea4000c1e1900 */
[----:B--2---:R-:W-:-:S07]  /*1af60*/  IMAD.IADD R7, R4, 0x1, -R7 ;  /* 0x0000000104077824 */ /* 0x004fce00078e0a07 */
.L_x_5881:
        /* <DEDUP_REMOVED lines=8> */
[----:B--2---:R-:W-:-:S04]  /*1aff0*/  IMAD.SHL.U32 R13, R8, 0x40, RZ ;  /* 0x00000040080d7824 */ /* 0x004fc800078e00ff */
[----:B------:R-:W-:Y:S01]  /*1b000*/  VIADD R7, R13, 0x3f ;  /* 0x0000003f0d077836 */ /* 0x000fe20000000000 */
[----:B------:R2:W-:Y:S01]  /*1b010*/  STL [R1+0x28], R13 ;  /* 0x0000280d01007387 */ /* 0x0005e20000100800 */
[----:B---3--:R-:W-:Y:S02]  /*1b020*/  @P2 IMAD.IADD R10, R2, 0x1, -R4 ;  /* 0x00000001020a2824 */ /* 0x008fe400078e0a04 */
[----:B-1----:R-:W-:-:S04]  /*1b030*/  @P1 IMAD.HI.U32 R2, R7, R3, RZ ;  /* 0x0000000307021227 */ /* 0x002fc800078e00ff */
[----:B------:R-:W-:Y:S01]  /*1b040*/  IMAD.IADD R6, R9, 0x1, R10 ;  /* 0x0000000109067824 */ /* 0x000fe200078e020a */
[----:B----4-:R-:W-:-:S03]  /*1b050*/  @P1 SHF.R.U32.HI R7, RZ, R5, R2 ;  /* 0x00000005ff071219 */ /* 0x010fc60000011602 */
[C---:B------:R-:W-:Y:S01]  /*1b060*/  VIADD R2, R6.reuse, 0x3f ;  /* 0x0000003f06027836 */ /* 0x040fe20000000000 */
[----:B------:R-:W-:-:S04]  /*1b070*/  IADD3 R20, R6, 0x1, -R15 ;  /* 0x0000000106147810 */ /* 0x000fc80007ffe80f */
[----:B------:R-:W-:Y:S01]  /*1b080*/  SHF.R.S32.HI R3, RZ, 0x1f, R2 ;  /* 0x0000001fff037819 */ /* 0x000fe20000011402 */
[----:B------:R-:W-:-:S03]  /*1b090*/  IMAD.IADD R7, R20, 0x1, R7 ;  /* 0x0000000114077824 */ /* 0x000fc600078e0207 */
[----:B------:R-:W-:Y:S02]  /*1b0a0*/  LEA.HI R4, R3, R2, RZ, 0x6 ;  /* 0x0000000203047211 */ /* 0x000fe400078f30ff */
[----:B------:R-:W1:Y:S02]  /*1b0b0*/  LDC.64 R2, c[0x0][0x9e0] ;  /* 0x00027800ff027b82 */ /* 0x000e640000000a00 */
[----:B------:R-:W-:-:S05]  /*1b0c0*/  SHF.R.S32.HI R12, RZ, 0x6, R4 ;  /* 0x00000006ff0c7819 */ /* 0x000fca0000011404 */
[----:B------:R2:W-:Y:S01]  /*1b0d0*/  STL [R1+0x5c], R12 ;  /* 0x00005c0c01007387 */ /* 0x0005e20000100800 */
[----:B-1----:R-:W-:Y:S01]  /*1b0e0*/  ISETP.GE.AND P3, PT, R3, 0x1, PT ;  /* 0x000000010300780c */ /* 0x002fe20003f66270 */
        /* <DEDUP_REMOVED lines=13> */
.L_x_5884:
[----:B------:R-:W-:-:S13]  /*1b1c0*/  ISETP.NE.AND P0, PT, R3, 0x1, PT ;  /* 0x000000010300780c */ /* 0x000fda0003f05270 */
[----:B------:R-:W1:Y:S02]  /*1b1d0*/  @P0 LDC.64 R4, c[0x0][0x9e8] ;  /* 0x00027a00ff040b82 */ /* 0x000e640000000a00 */
[----:B-1----:R-:W-:-:S05]  /*1b1e0*/  @P0 IMAD.HI.U32 R4, R8, R4, RZ ;  /* 0x0000000408040227 */ /* 0x002fca00078e00ff */
[----:B------:R-:W-:-:S07]  /*1b1f0*/  @P0 SHF.R.U32.HI R8, RZ, R5, R4 ;  /* 0x00000005ff080219 */ /* 0x000fce0000011604 */
.L_x_5885:
[----:B------:R-:W-:Y:S05]  /*1b200*/  BSYNC B0 ;  /* 0x0000000000007941 */ /* 0x000fea0003800000 */
.L_x_5883:
[----:B------:R-:W-:-:S05]  /*1b210*/  IMAD R8, R8, R3, R3 ;  /* 0x0000000308087224 */ /* 0x000fca00078e0203 */
[----:B------:R-:W-:-:S07]  /*1b220*/  VIMNMX R2, R2, R8, PT ;  /* 0x0000000802027248 */ /* 0x000fce0003fe0100 */
.L_x_5882:
[----:B------:R-:W1:Y:S01]  /*1b230*/  @P1 LDC R5, c[0x0][0x44c] ;  /* 0x00011300ff051b82 */ /* 0x000e620000000800 */
[----:B------:R-:W-:Y:S01]  /*1b240*/  VIADD R2, R2, 0x3f ;  /* 0x0000003f02027836 */ /* 0x000fe20000000000 */
[----:B------:R-:W-:Y:S01]  /*1b250*/  ULDC UR4, c[0x0][0x9dc] ;  /* 0x0002770000047ab9 */ /* 0x000fe20000000800 */
[----:B------:R-:W-:Y:S02]  /*1b260*/  IMAD.MOV.U32 R4, RZ, RZ, R13 ;  /* 0x000000ffff047224 */ /* 0x000fe400078e000d */
[----:B------:R-:W-:-:S03]  /*1b270*/  IMAD.IADD R17, R6, 0x1, -R15 ;  /* 0x0000000106117824 */ /* 0x000fc600078e0a0f */
[----:B------:R-:W2:Y:S01]  /*1b280*/  @P1 LDC R7, c[0x0][0x450] ;  /* 0x00011400ff071b82 */ /* 0x000ea20000000800 */
[----:B-1----:R-:W-:-:S05]  /*1b290*/  @P1 IMAD.HI.U32 R5, R13, R5, RZ ;  /* 0x000000050d051227 */ /* 0x002fca00078e00ff */
[----:B--2---:R-:W-:Y:S02]  /*1b2a0*/  @P1 SHF.R.U32.HI R4, RZ, R7, R5 ;  /* 0x00000007ff041219 */ /* 0x004fe40000011605 */
[----:B------:R-:W-:-:S03]  /*1b2b0*/  SHF.R.S32.HI R7, RZ, 0x1f, R2 ;  /* 0x0000001fff077819 */ /* 0x000fc60000011402 */
[----:B------:R-:W-:Y:S01]  /*1b2c0*/  IMAD.IADD R6, R17, 0x1, R4 ;  /* 0x0000000111067824 */ /* 0x000fe200078e0204 */
[----:B------:R-:W-:-:S03]  /*1b2d0*/  LEA.HI R7, R7, R2, RZ, 0x6 ;  /* 0x0000000207077211 */ /* 0x000fc600078f30ff */
[----:B------:R-:W-:Y:S01]  /*1b2e0*/  VIADD R2, R6, -UR4 ;  /* 0x8000000406027c36 */ /* 0x000fe20008000000 */
[----:B------:R-:W-:-:S04]  /*1b2f0*/  SHF.R.S32.HI R7, RZ, 0x6, R7 ;  /* 0x00000006ff077819 */ /* 0x000fc80000011407 */
[----:B------:R-:W-:Y:S01]  /*1b300*/  VIMNMX R7, R12, R7, PT ;  /* 0x000000070c077248 */ /* 0x000fe20003fe0100 */
        /* <DEDUP_REMOVED lines=11> */
.L_x_5888:
[----:B------:R-:W-:-:S13]  /*1b3c0*/  ISETP.NE.AND P0, PT, R3, 0x1, PT ;  /* 0x000000010300780c */ /* 0x000fda0003f05270 */
[----:B------:R-:W1:Y:S02]  /*1b3d0*/  @P0 LDC.64 R4, c[0x0][0x9e8] ;  /* 0x00027a00ff040b82 */ /* 0x000e640000000a00 */
[----:B-1----:R-:W-:-:S05]  /*1b3e0*/  @P0 IMAD.HI.U32 R4, R6, R4, RZ ;  /* 0x0000000406040227 */ /* 0x002fca00078e00ff */
[----:B------:R-:W-:-:S07]  /*1b3f0*/  @P0 SHF.R.U32.HI R6, RZ, R5, R4 ;  /* 0x00000005ff060219 */ /* 0x000fce0000011604 */
.L_x_5889:
[----:B------:R-:W-:Y:S05]  /*1b400*/  BSYNC B0 ;  /* 0x0000000000007941 */ /* 0x000fea0003800000 */
.L_x_5887:
[----:B------:R-:W-:-:S05]  /*1b410*/  IMAD R3, R6, R3, RZ ;  /* 0x0000000306037224 */ /* 0x000fca00078e02ff */
[----:B------:R-:W-:-:S07]  /*1b420*/  VIMNMX R2, R2, R3, !PT ;  /* 0x0000000302027248 */ /* 0x000fce0007fe0100 */
.L_x_5886:
[----:B------:R-:W-:Y:S01]  /*1b430*/  SHF.R.S32.HI R5, RZ, 0x1f, R2 ;  /* 0x0000001fff057819 */ /* 0x000fe20000011402 */
[----:B------:R-:W-:Y:S01]  /*1b440*/  BSSY B0, `(.L_x_5890) ;  /* 0x0000028000007945 */ /* 0x000fe20003800000 */
[----:B------:R-:W-:Y:S02]  /*1b450*/  LOP3.LUT R13, R11, 0xff, RZ, 0xc0, !PT ;  /* 0x000000ff0b0d7812 */ /* 0x000fe400078ec0ff */
[----:B------:R-:W-:Y:S01]  /*1b460*/  LEA.HI R5, R5, R2, RZ, 0x6 ;  /* 0x0000000205057211 */ /* 0x000fe200078f30ff */
[----:B------:R-:W-:Y:S01]  /*1b470*/  IMAD.MOV.U32 R2, RZ, RZ, RZ ;  /* 0x000000ffff027224 */ /* 0x000fe200078e00ff */
[----:B------:R-:W-:Y:S01]  /*1b480*/  SHF.R.U32.HI R4, RZ, 0x10, R11 ;  /* 0x00000010ff047819 */ /* 0x000fe2000001160b */
[----:B------:R1:W-:Y:S01]  /*1b490*/  STL [R1+0x50], R13 ;  /* 0x0000500d01007387 */ /* 0x0003e20000100800 */
[----:B------:R-:W-:-:S04]  /*1b4a0*/  SHF.R.S32.HI R5, RZ, 0x6, R5 ;  /* 0x00000006ff057819 */ /* 0x000fc80000011405 */
        /* <DEDUP_REMOVED lines=33> */
.L_x_5891:
[----:B------:R-:W-:Y:S05]  /*1b6c0*/  BSYNC B0 ;  /* 0x0000000000007941 */ /* 0x000fea0003800000 */
.L_x_5890:
[-C--:B------:R-:W-:Y:S01]  /*1b6d0*/  IMAD R5, R13, R2.reuse, R5 ;  /* 0x000000020d057224 */ /* 0x080fe200078e0205 */
[----:B------:R-:W-:Y:S04]  /*1b6e0*/  BSSY B0, `(.L_x_5892) ;  /* 0x00001b8000007945 */ /* 0x000fe80003800000 */
[C---:B------:R-:W-:Y:S01]  /*1b6f0*/  VIADDMNMX R2, R5.reuse, R2, R7, PT ;  /* 0x0000000205027246 */ /* 0x040fe20003800107 */
[----:B------:R-:W-:-:S04]  /*1b700*/  IMAD R5, R5, 0x40, -R9 ;  /* 0x0000004005057824 */ /* 0x000fc800078e0a09 */
[----:B------:R-:W-:Y:S01]  /*1b710*/  IMAD R2, R2, 0x40, -R9 ;  /* 0x0000004002027824 */ /* 0x000fe200078e0a09 */
[----:B------:R-:W-:-:S04]  /*1b720*/  VIMNMX R5, RZ, R5, !PT ;  /* 0x00000005ff057248 */ /* 0x000fc80007fe0100 */
[----:B------:R-:W-:Y:S02]  /*1b730*/  VIMNMX R2, R2, R10, PT ;  /* 0x0000000a02027248 */ /* 0x000fe40003fe0100 */
[----:B------:R-:W-:Y:S02]  /*1b740*/  SHF.R.U32.HI R3, RZ, 0x6, R5 ;  /* 0x00000006ff037819 */ /* 0x000fe40000011605 */
[----:B------:R-:W-:-:S13]  /*1b750*/  ISETP.GT.AND P0, PT, R2, R5, PT ;  /* 0x000000050200720c */ /* 0x000fda0003f04270 */
[----:B------:R-:W-:-:S05]  /*1b760*/  @P0 VIADD R2, R2, 0x3f ;  /* 0x0000003f02020836 */ /* 0x000fca0000000000 */
[----:B------:R-:W-:-:S04]  /*1b770*/  @P0 SHF.R.S32.HI R5, RZ, 0x1f, R2 ;  /* 0x0000001fff050819 */ /* 0x000fc80000011402 */
[----:B------:R-:W-:Y:S01]  /*1b780*/  @P0 LEA.HI R2, R5, R2, RZ, 0x6 ;  /* 0x0000000205020211 */ /* 0x000fe200078f30ff */
[----:B------:R-:W-:-:S03]  /*1b790*/  IMAD.MOV.U32 R5, RZ, RZ, R3 ;  /* 0x000000ffff057224 */ /* 0x000fc600078e0003 */
        /* <DEDUP_REMOVED lines=11> */
.L_x_6106:
[----:B--2---:R-:W-:Y:S02]  /*1b850*/  ISETP.NE.AND P0, PT, R14, RZ, PT ;  /* 0x000000ff0e00720c */ /* 0x004fe40003f05270 */
[----:B------:R-:W-:-:S11]  /*1b860*/  PLOP3.LUT P6, PT, PT, PT, PT, 0x8, 0x0 ;  /* 0x000000000000781c */ /* 0x000fd60003fce170 */
[----:B------:R-:W-:Y:S05]  /*1b870*/  @P0 BRA `(.L_x_5895) ;  /* 0x00000000000c0947 */ /* 0x000fea0003800000 */
[----:B------:R-:W-:-:S03]  /*1b880*/  UMOV UR4, 0xffffffff ;  /* 0xffffffff00047882 */ /* 0x000fc60000000000 */
[----:B------:R-:W-:Y:S05]  /*1b890*/  BRA.DIV UR4, `(.L_x_5896) ;  /* 0x0000008e04987947 */ /* 0x000fea000b800000 */
[----:B------:R-:W-:-:S13]  /*1b8a0*/  ELECT P6, URZ, PT ;  /* 0x00000000003f782f */ /* 0x000fda00038c0000 */
.L_x_5895:
        /* <DEDUP_REMOVED lines=9> */
.L_x_6109:
[----:B------:R-:W-:Y:S05]  /*1b940*/  BSYNC B1 ;  /* 0x0000000000017941 */ /* 0x000fea0003800000 */
.L_x_5897:
        /* <DEDUP_REMOVED lines=12> */
.L_x_6110:
[----:B------:R-:W-:Y:S05]  /*1ba10*/  BSYNC B2 ;  /* 0x0000000000027941 */ /* 0x000fea0003800000 */
.L_x_5901:
[----:B------:R-:W-:Y:S04]  /*1ba20*/  BSSY B2, `(.L_x_5903) ;  /* 0x0000009000027945 */ /* 0x000fe80003800000 */
        /* <DEDUP_REMOVED lines=8> */
.L_x_5904:
[----:B------:R-:W-:Y:S05]  /*1bab0*/  BSYNC B2 ;  /* 0x0000000000027941 */ /* 0x000fea0003800000 */
.L_x_5903:
[----:B------:R-:W3:Y:S01]  /*1bac0*/  LDL R8, [R1+0x10] ;  /* 0x0000100001087983 */ /* 0x000ee20000100800 */
[----:B------:R-:W-:Y:S01]  /*1bad0*/  IMAD.MOV.U32 R12, RZ, RZ, RZ ;  /* 0x000000ffff0c7224 */ /* 0x000fe200078e00ff */
[----:B------:R-:W-:Y:S01]  /*1bae0*/  UIADD3 UR4, UP0, UR40, 0x570, URZ ;  /* 0x0000057028047890 */ /* 0x000fe2000ff1e03f */
[----:B-1----:R-:W-:Y:S01]  /*1baf0*/  IMAD R6, R5, 0x40, R0 ;  /* 0x0000004005067824 */ /* 0x002fe200078e0200 */
[----:B------:R-:W-:Y:S01]  /*1bb00*/  PLOP3.LUT P0, PT, PT, PT, PT, 0x80, 0x0 ;  /* 0x000000000000781c */ /* 0x000fe20003f0f070 */
[----:B------:R-:W-:Y:S01]  /*1bb10*/  VIADD R9, R7, 0x28c90 ;  /* 0x00028c9007097836 */ /* 0x000fe20000000000 */
[----:B------:R-:W-:Y:S01]  /*1bb20*/  R2UR UR10, R12 ;  /* 0x000000000c0a72ca */ /* 0x000fe200000e0000 */
[----:B------:R-:W-:Y:S01]  /*1bb30*/  VIADD R6, R6, 0xffffffc0 ;  /* 0xffffffc006067836 */ /* 0x000fe20000000000 */
[----:B------:R-:W-:Y:S01]  /*1bb40*/  UIADD3.X UR5, URZ, UR41, URZ, UP0, !UPT ;  /* 0x000000293f057290 */ /* 0x000fe200087fe43f */
[----:B------:R-:W-:Y:S01]  /*1bb50*/  UMOV UR6, 0x0 ;  /* 0x0000000000067882 */ /* 0x000fe20000000000 */
[----:B------:R-:W-:Y:S01]  /*1bb60*/  UMOV UR7, 0x12f00000 ;  /* 0x12f0000000077882 */ /* 0x000fe20000000000 */
[----:B---3--:R-:W-:-:S04]  /*1bb70*/  IMAD R8, R8, 0x2000, R18 ;  /* 0x0000200008087824 */ /* 0x008fc800078e0212 */
[----:B------:R-:W-:-:S07]  /*1bb80*/  VIADD R8, R8, 0x22400 ;  /* 0x0002240008087836 */ /* 0x000fce0000000000 */
.L_x_5905:
        /* <DEDUP_REMOVED lines=13> */
.L_x_6111:
[----:B------:R-:W-:Y:S05]  /*1bc60*/  BSYNC B2 ;  /* 0x0000000000027941 */ /* 0x000fea0003800000 */
.L_x_5906:
[----:B------:R-:W-:Y:S01]  /*1bc70*/  BSSY B2, `(.L_x_5908) ;  /* 0x000000b000027945 */ /* 0x000fe20003800000 */
[----:B-12---:R-:W-:Y:S02]  /*1bc80*/  IMAD.MOV.U32 R10, RZ, RZ, 0x0 ;  /* 0x00000000ff0a7424 */ /* 0x006fe400078e00ff */
        /* <DEDUP_REMOVED lines=9> */
.L_x_5909:
[----:B------:R-:W-:Y:S05]  /*1bd20*/  BSYNC B2 ;  /* 0x0000000000027941 */ /* 0x000fea0003800000 */
.L_x_5908:
        /* <DEDUP_REMOVED lines=10> */
.L_x_5910:
        /* <DEDUP_REMOVED lines=12> */
[----:B------:R-:W-:Y:S01]  /*1be90*/  R2UR UR7, R11 ;  /* 0x000000000b0772ca */ /* 0x000fe200000e0000 */
[----:B------:R-:W-:Y:S01]  /*1bea0*/  UMOV UR10, 0x40 ;  /* 0x00000040000a7882 */ /* 0x000fe20000000000 */
[----:B------:R-:W-:-:S13]  /*1beb0*/  PLOP3.LUT P0, PT, PT, PT, PT, 0x80, 0x0 ;  /* 0x000000000000781c */ /* 0x000fda0003f0f070 */
.L_x_5911:
        /* <DEDUP_REMOVED lines=15> */
.L_x_5912:
        /* <DEDUP_REMOVED lines=15> */
.L_x_5913:
        /* <DEDUP_REMOVED lines=15> */
.L_x_5914:
        /* <DEDUP_REMOVED lines=15> */
.L_x_5915:
        /* <DEDUP_REMOVED lines=15> */
.L_x_5916:
        /* <DEDUP_REMOVED lines=15> */
.L_x_5917:
        /* <DEDUP_REMOVED lines=10> */
.L_x_5900:
[----:B------:R-:W-:Y:S05]  /*1c500*/  BSYNC B1 ;  /* 0x0000000000017941 */ /* 0x000fea0003800000 */
.L_x_5899:
[----:B------:R-:W1:Y:S04]  /*1c510*/  LDL.LU R10, [R1+0x10] ;  /* 0x00001000010a7983 */ /* 0x000e680000300800 */
[----:B------:R-:W2:Y:S01]  /*1c520*/  LDL.LU R9, [R1+0x18] ;  /* 0x0000180001097983 */ /* 0x000ea20000300800 */
[----:B------:R-:W-:Y:S01]  /*1c530*/  VIADD R5, R5, 0xfffffffe ;  /* 0xfffffffe05057836 */ /* 0x000fe20000000000 */
[----:B------:R-:W-:-:S04]  /*1c540*/  PLOP3.LUT P0, PT, PT, PT, PT, 0x8, 0x0 ;  /* 0x000000000000781c */ /* 0x000fc80003f0e170 */
[----:B------:R-:W-:Y:S01]  /*1c550*/  ISETP.GE.AND P2, PT, R5, R3, PT ;  /* 0x000000030500720c */ /* 0x000fe20003f46270 */
[----:B-1----:R-:W-:-:S05]  /*1c560*/  VIADD R6, R10, 0x1 ;  /* 0x000000010a067836 */ /* 0x002fca0000000000 */
[----:B------:R-:W-:-:S04]  /*1c570*/  ISETP.NE.AND P1, PT, R6, 0x2, PT ;  /* 0x000000020600780c */ /* 0x000fc80003f25270 */
[----:B------:R-:W-:Y:S02]  /*1c580*/  SEL R7, RZ, 0x1, P1 ;  /* 0x00000001ff077807 */ /* 0x000fe40000800000 */
[----:B------:R-:W-:Y:S02]  /*1c590*/  SEL R6, R6, RZ, P1 ;  /* 0x000000ff06067207 */ /* 0x000fe40000800000 */
[----:B--2---:R-:W-:-:S03]  /*1c5a0*/  LOP3.LUT R9, R9, R7, RZ, 0x3c, !PT ;  /* 0x0000000709097212 */ /* 0x004fc600078e3cff */
[----:B------:R1:W-:Y:S04]  /*1c5b0*/  STL [R1+0x10], R6 ;  /* 0x0000100601007387 */ /* 0x0003e80000100800 */
[----:B------:R1:W-:Y:S01]  /*1c5c0*/  STL [R1+0x18], R9 ;  /* 0x0000180901007387 */ /* 0x0003e20000100800 */
[----:B------:R-:W-:Y:S05]  /*1c5d0*/  @!P2 BRA `(.L_x_5893) ;  /* 0x0000000c0020a947 */ /* 0x000fea0003800000 */
.L_x_5937:
[----:B------:R-:W-:Y:S05]  /*1c5e0*/  YIELD ;  /* 0x0000000000007946 */ /* 0x000fea0003800000 */
[----:B------:R-:W-:Y:S04]  /*1c5f0*/  BSSY B1, `(.L_x_5918) ;  /* 0x00000ba000017945 */ /* 0x000fe80003800000 */
[----:B--2---:R-:W-:Y:S05]  /*1c600*/  @!P6 BRA `(.L_x_5919) ;  /* 0x0000000800e0e947 */ /* 0x004fea0003800000 */
[----:B-1----:R-:W2:Y:S04]  /*1c610*/  LDL R6, [R1+0x10] ;  /* 0x0000100001067983 */ /* 0x002ea80000100800 */
        /* <DEDUP_REMOVED lines=9> */
.L_x_6112:
[----:B------:R-:W-:Y:S05]  /*1c6b0*/  BSYNC B2 ;  /* 0x0000000000027941 */ /* 0x000fea0003800000 */
.L_x_5920:
        /* <DEDUP_REMOVED lines=9> */
.L_x_5923:
[----:B------:R-:W-:Y:S05]  /*1c750*/  BSYNC B2 ;  /* 0x0000000000027941 */ /* 0x000fea0003800000 */
.L_x_5922:
        /* <DEDUP_REMOVED lines=12> */
.L_x_5924:
        /* <DEDUP_REMOVED lines=13> */
.L_x_6113:
[----:B------:R-:W-:Y:S05]  /*1c8f0*/  BSYNC B2 ;  /* 0x0000000000027941 */ /* 0x000fea0003800000 */
.L_x_5925:
[----:B------:R-:W-:Y:S01]  /*1c900*/  BSSY B2, `(.L_x_5927) ;  /* 0x000000b000027945 */ /* 0x000fe20003800000 */
[----:B------:R-:W-:Y:S02]  /*1c910*/  IMAD.MOV.U32 R10, RZ, RZ, 0x0 ;  /* 0x00000000ff0a7424 */ /* 0x000fe400078e00ff */
[----:B------:R-:W-:Y:S01]  /*1c920*/  IMAD.MOV.U32 R11, RZ, RZ, 0x12f00000 ;  /* 0x12f00000ff0b7424 */ /* 0x000fe200078e00ff */
[----:B------:R-:W-:Y:S06]  /*1c930*/  @P2 BRA `(.L_x_5928) ;  /* 0x00000000001c2947 */ /* 0x000fec0003800000 */
[----:B------:R-:W3:Y:S01]  /*1c940*/  S2R R8, SR_TID.X ;  /* 0x0000000000087919 */ /* 0x000ee20000002100 */
[----:B-12---:R-:W-:-:S04]  /*1c950*/  IMAD.MOV.U32 R7, RZ, RZ, 0x10000 ;  /* 0x00010000ff077424 */ /* 0x006fc800078e00ff */
[----:B------:R4:W-:Y:S01]  /*1c960*/  SYNCS.ARRIVE.TRANS64 RZ, [R6+URZ+0x28cb0], R7 ;  /* 0x028cb00706ff79a7 */ /* 0x0009e2000800003f */
[----:B---3--:R-:W-:-:S04]  /*1c970*/  LOP3.LUT R8, R8, 0x1f, RZ, 0xc0, !PT ;  /* 0x0000001f08087812 */ /* 0x008fc800078ec0ff */
[----:B------:R-:W-:-:S13]  /*1c980*/  ISETP.NE.AND P1, PT, R8, RZ, PT ;  /* 0x000000ff0800720c */ /* 0x000fda0003f25270 */
[----:B----4-:R-:W-:Y:S05]  /*1c990*/  @!P1 BRA `(.L_x_5928) ;  /* 0x0000000000049947 */ /* 0x010fea0003800000 */
[----:B------:R-:W-:Y:S01]  /*1c9a0*/  BPT.TRAP 0x1 ;  /* 0x000000040000795c */ /* 0x000fe20000300000 */
.L_x_5928:
[----:B------:R-:W-:Y:S05]  /*1c9b0*/  BSYNC B2 ;  /* 0x0000000000027941 */ /* 0x000fea0003800000 */
.L_x_5927:
        /* <DEDUP_REMOVED lines=10> */
.L_x_5929:
        /* <DEDUP_REMOVED lines=15> */
.L_x_5930:
        /* <DEDUP_REMOVED lines=15> */
.L_x_5931:
        /* <DEDUP_REMOVED lines=15> */
.L_x_5932:
        /* <DEDUP_REMOVED lines=15> */
.L_x_5933:
        /* <DEDUP_REMOVED lines=15> */
.L_x_5934:
        /* <DEDUP_REMOVED lines=15> */
.L_x_5935:
        /* <DEDUP_REMOVED lines=15> */
.L_x_5936:
        /* <DEDUP_REMOVED lines=10> */
.L_x_5919:
[----:B------:R-:W-:Y:S05]  /*1d190*/  BSYNC B1 ;  /* 0x0000000000017941 */ /* 0x000fea0003800000 */
.L_x_5918:
[----:B------:R-:W1:Y:S04]  /*1d1a0*/  LDL.LU R10, [R1+0x10] ;  /* 0x00001000010a7983 */ /* 0x000e680000300800 */
[----:B------:R-:W2:Y:S01]  /*1d1b0*/  LDL.LU R8, [R1+0x18] ;  /* 0x0000180001087983 */ /* 0x000ea20000300800 */
[C---:B------:R-:W-:Y:S01]  /*1d1c0*/  ISETP.GT.AND P2, PT, R5.reuse, R3, PT ;  /* 0x000000030500720c */ /* 0x040fe20003f44270 */
[----:B------:R-:W-:Y:S02]  /*1d1d0*/  VIADD R5, R5, 0xffffffff ;  /* 0xffffffff05057836 */ /* 0x000fe40000000000 */
[----:B-1----:R-:W-:-:S05]  /*1d1e0*/  VIADD R6, R10, 0x1 ;  /* 0x000000010a067836 */ /* 0x002fca0000000000 */
[----:B------:R-:W-:-:S04]  /*1d1f0*/  ISETP.NE.AND P1, PT, R6, 0x2, PT ;  /* 0x000000020600780c */ /* 0x000fc80003f25270 */
[----:B------:R-:W-:Y:S02]  /*1d200*/  SEL R7, RZ, 0x1, P1 ;  /* 0x00000001ff077807 */ /* 0x000fe40000800000 */
[----:B------:R-:W-:Y:S02]  /*1d210*/  SEL R6, R6, RZ, P1 ;  /* 0x000000ff06067207 */ /* 0x000fe40000800000 */
[----:B--2---:R-:W-:-:S05]  /*1d220*/  LOP3.LUT R8, R8, R7, RZ, 0x3c, !PT ;  /* 0x0000000708087212 */ /* 0x004fca00078e3cff */
[----:B------:R2:W-:Y:S04]  /*1d230*/  STL [R1+0x18], R8 ;  /* 0x0000180801007387 */ /* 0x0005e80000100800 */
[----:B------:R2:W-:Y:S01]  /*1d240*/  STL [R1+0x10], R6 ;  /* 0x0000100601007387 */ /* 0x0005e20000100800 */
[----:B------:R-:W-:Y:S05]  /*1d250*/  @P2 BRA `(.L_x_5937) ;  /* 0xfffffff000e02947 */ /* 0x000fea000383ffff */
.L_x_5893:
[----:B------:R-:W-:Y:S05]  /*1d260*/  BSYNC B0 ;  /* 0x0000000000007941 */ /* 0x000fea0003800000 */
.L_x_5892:
[----:B--2---:R-:W2:Y:S01]  /*1d270*/  LDL R8, [R1+0x28] ;  /* 0x0000280001087983 */ /* 0x004ea20000100800 */
[----:B------:R-:W3:Y:S01]  /*1d280*/  LDC R0, c[0x0][0x448] ;  /* 0x00011200ff007b82 */ /* 0x000ee20000000800 */
[----:B------:R-:W-:Y:S07]  /*1d290*/  @!P0 WARPSYNC.ALL ;  /* 0x0000000000008948 */ /* 0x000fee0003800000 */
[----:B------:R-:W-:Y:S01]  /*1d2a0*/  @!P0 BAR.SYNC.DEFER_BLOCKING 0xc, 0x180 ;  /* 0x0306000000008b1d */ /* 0x000fe20000010000 */
[----:B---3--:R-:W-:-:S13]  /*1d2b0*/  ISETP.NE.AND P1, PT, R0, 0x1, PT ;  /* 0x000000010000780c */ /* 0x008fda0003f25270 */
[----:B------:R-:W3:Y:S08]  /*1d2c0*/  @P1 LDC R0, c[0x0][0x44c] ;  /* 0x00011300ff001b82 */ /* 0x000ef00000000800 */
[----:B------:R-:W4:Y:S01]  /*1d2d0*/  @P1 LDC R3, c[0x0][0x450] ;  /* 0x00011400ff031b82 */ /* 0x000f220000000800 */
[----:B--2---:R-:W-:-:S04]  /*1d2e0*/  VIADD R2, R8, 0x3f ;  /* 0x0000003f08027836 */ /* 0x004fc80000000000 */
[----:B---3--:R-:W-:-:S05]  /*1d2f0*/  @P1 IMAD.HI.U32 R0, R2, R0, RZ ;  /* 0x0000000002001227 */ /* 0x008fca00078e00ff */
[----:B----4-:R-:W-:-:S05]  /*1d300*/  @P1 SHF.R.U32.HI R2, RZ, R3, R0 ;  /* 0x00000003ff021219 */ /* 0x010fca0000011600 */
[----:B------:R-:W-:Y:S02]  /*1d310*/  IMAD.IADD R0, R20, 0x1, R2 ;  /* 0x0000000114007824 */ /* 0x000fe400078e0202 */
[----:B------:R-:W2:Y:S02]  /*1d320*/  LDC.64 R2, c[0x0][0x9e0] ;  /* 0x00027800ff027b82 */ /* 0x000ea40000000a00 */
[----:B--2---:R-:W-:Y:S01]  /*1d330*/  ISETP.GE.AND P2, PT, R3, 0x1, PT ;  /* 0x000000010300780c */ /* 0x004fe20003f46270 */
[----:B------:R-:W-:-:S12]  /*1d340*/  IMAD.IADD R2, R0, 0x1, R2 ;  /* 0x0000000100027824 */ /* 0x000fd800078e0202 */
[----:B------:R-:W-:Y:S05]  /*1d350*/  @!P2 BRA `(.L_x_5938) ;  /* 0x000000000048a947 */ /* 0x000fea0003800000 */
[C---:B------:R-:W-:Y:S01]  /*1d360*/  ISETP.GT.AND P0, PT, R0.reuse, RZ, PT ;  /* 0x000000ff0000720c */ /* 0x040fe20003f04270 */
[----:B------:R-:W-:Y:S01]  /*1d370*/  BSSY B0, `(.L_x_5939) ;  /* 0x000000e000007945 */ /* 0x000fe20003800000 */
[----:B------:R-:W-:-:S11]  /*1d380*/  VIADD R5, R0, 0xffffffff ;  /* 0xffffffff00057836 */ /* 0x000fd60000000000 */
[----:B------:R-:W-:Y:S05]  /*1d390*/  @P0 BRA `(.L_x_5940) ;  /* 0x00000000001c0947 */ /* 0x000fea0003800000 */
[----:B------:R-:W-:Y:S01]  /*1d3a0*/  ISETP.NE.AND P0, PT, R3, 0x1, PT ;  /* 0x000000010300780c */ /* 0x000fe20003f05270 */
[----:B------:R-:W-:-:S12]  /*1d3b0*/  IMAD.MOV R0, RZ, RZ, -R0 ;  /* 0x000000ffff007224 */ /* 0x000fd800078e0a00 */
[----:B-1----:R-:W1:Y:S02]  /*1d3c0*/  @P0 LDC.64 R6, c[0x0][0x9e8] ;  /* 0x00027a00ff060b82 */ /* 0x002e640000000a00 */
[----:B-1----:R-:W-:-:S05]  /*1d3d0*/  @P0 IMAD.HI.U32 R6, R0, R6, RZ ;  /* 0x0000000600060227 */ /* 0x002fca00078e00ff */
[----:B------:R-:W-:-:S04]  /*1d3e0*/  @P0 SHF.R.U32.HI R0, RZ, R7, R6 ;  /* 0x00000007ff000219 */ /* 0x000fc80000011606 */
[----:B------:R-:W-:Y:S01]  /*1d3f0*/  LOP3.LUT R5, RZ, R0, RZ, 0x33, !PT ;  /* 0x00000000ff057212 */ /* 0x000fe200078e33ff */
[----:B------:R-:W-:Y:S06]  /*1d400*/  BRA `(.L_x_5941) ;  /* 0x0000000000107947 */ /* 0x000fec0003800000 */
.L_x_5940:
[----:B------:R-:W-:-:S13]  /*1d410*/  ISETP.NE.AND P0, PT, R3, 0x1, PT ;  /* 0x000000010300780c */ /* 0x000fda0003f05270 */
[----:B-1----:R-:W1:Y:S02]  /*1d420*/  @P0 LDC.64 R6, c[0x0][0x9e8] ;  /* 0x00027a00ff060b82 */ /* 0x002e640000000a00 */
[----:B-1----:R-:W-:-:S05]  /*1d430*/  @P0 IMAD.HI.U32 R6, R5, R6, RZ ;  /* 0x0000000605060227 */ /* 0x002fca00078e00ff */
[----:B------:R-:W-:-:S07]  /*1d440*/  @P0 SHF.R.U32.HI R5, RZ, R7, R6 ;  /* 0x00000007ff050219 */ /* 0x000fce0000011606 */
.L_x_5941:
[----:B------:R-:W-:Y:S05]  /*1d450*/  BSYNC B0 ;  /* 0x0000000000007941 */ /* 0x000fea0003800000 */
.L_x_5939:
[----:B------:R-:W-:-:S05]  /*1d460*/  IMAD R5, R5, R3, R3 ;  /* 0x0000000305057224 */ /* 0x000fca00078e0203 */
[----:B------:R-:W-:-:S07]  /*1d470*/  VIMNMX R2, R2, R5, PT ;  /* 0x0000000502027248 */ /* 0x000fce0003fe0100 */
.L_x_5938:
[----:B------:R-:W2:Y:S01]  /*1d480*/  LDL R7, [R1+0x5c] ;  /* 0x00005c0001077983 */ /* 0x000ea20000100800 */
[----:B------:R-:W3:Y:S01]  /*1d490*/  @P1 LDC R5, c[0x0][0x44c] ;  /* 0x00011300ff051b82 */ /* 0x000ee20000000800 */
[----:B------:R-:W-:Y:S01]  /*1d4a0*/  IMAD.MOV.U32 R0, RZ, RZ, R8 ;  /* 0x000000ffff007224 */ /* 0x000fe200078e0008 */
[----:B------:R-:W-:-:S06]  /*1d4b0*/  ULDC UR4, c[0x0][0x9dc] ;  /* 0x0002770000047ab9 */ /* 0x000fcc0000000800 */
[----:B-1----:R-:W1:Y:S01]  /*1d4c0*/  @P1 LDC R6, c[0x0][0x450] ;  /* 0x00011400ff061b82 */ /* 0x002e620000000800 */
[----:B---3--:R-:W-:-:S05]  /*1d4d0*/  @P1 IMAD.HI.U32 R5, R8, R5, RZ ;  /* 0x0000000508051227 */ /* 0x008fca00078e00ff */
[----:B-1----:R-:W-:Y:S01]  /*1d4e0*/  @P1 SHF.R.U32.HI R0, RZ, R6, R5 ;  /* 0x00000006ff001219 */ /* 0x002fe20000011605 */
[----:B------:R-:W-:-:S04]  /*1d4f0*/  VIADD R5, R2, 0x3f ;  /* 0x0000003f02057836 */ /* 0x000fc80000000000 */
[----:B------:R-:W-:Y:S01]  /*1d500*/  IMAD.IADD R2, R17, 0x1, R0 ;  /* 0x0000000111027824 */ /* 0x000fe200078e0200 */
[----:B------:R-:W-:-:S04]  /*1d510*/  SHF.R.S32.HI R0, RZ, 0x1f, R5 ;  /* 0x0000001fff007819 */ /* 0x000fc80000011405 */
[----:B------:R-:W-:-:S04]  /*1d520*/  LEA.HI R0, R0, R5, RZ, 0x6 ;  /* 0x0000000500007211 */ /* 0x000fc800078f30ff */
[----:B------:R-:W-:Y:S01]  /*1d530*/  SHF.R.S32.HI R8, RZ, 0x6, R0 ;  /* 0x00000006ff087819 */ /* 0x000fe20000011400 */
        /* <DEDUP_REMOVED lines=14> */
.L_x_5944:
[----:B------:R-:W-:-:S13]  /*1d620*/  ISETP.NE.AND P0, PT, R3, 0x1, PT ;  /* 0x000000010300780c */ /* 0x000fda0003f05270 */
[----:B------:R-:W1:Y:S02]  /*1d630*/  @P0 LDC.64 R6, c[0x0][0x9e8] ;  /* 0x00027a00ff060b82 */ /* 0x000e640000000a00 */
[----:B-1----:R-:W-:-:S05]  /*1d640*/  @P0 IMAD.HI.U32 R6, R2, R6, RZ ;  /* 0x0000000602060227 */ /* 0x002fca00078e00ff */
[----:B------:R-:W-:-:S07]  /*1d650*/  @P0 SHF.R.U32.HI R2, RZ, R7, R6 ;  /* 0x00000007ff020219 */ /* 0x000fce0000011606 */
.L_x_5945:
[----:B------:R-:W-:Y:S05]  /*1d660*/  BSYNC B0 ;  /* 0x0000000000007941 */ /* 0x000fea0003800000 */
.L_x_5943:
[----:B------:R-:W-:-:S05]  /*1d670*/  IMAD R2, R2, R3, RZ ;  /* 0x0000000302027224 */ /* 0x000fca00078e02ff */
[----:B------:R-:W-:-:S07]  /*1d680*/  VIMNMX R0, R0, R2, !PT ;  /* 0x0000000200007248 */ /* 0x000fce0007fe0100 */
.L_x_5942:
[----:B------:R-:W-:Y:S01]  /*1d690*/  SHF.R.S32.HI R2, RZ, 0x1f, R0 ;  /* 0x0000001fff027819 */ /* 0x000fe20000011400 */
[----:B------:R-:W-:Y:S01]  /*1d6a0*/  BSSY B0, `(.L_x_5946) ;  /* 0x0000025000007945 */ /* 0x000fe20003800000 */
[----:B------:R-:W-:Y:S02]  /*1d6b0*/  ISETP.NE.AND P1, PT, R4, RZ, PT ;  /* 0x000000ff0400720c */ /* 0x000fe40003f25270 */
[----:B------:R-:W-:-:S04]  /*1d6c0*/  LEA.HI R2, R2, R0, RZ, 0x6 ;  /* 0x0000000002027211 */ /* 0x000fc800078f30ff */
[----:B------:R-:W-:-:S04]  /*1d6d0*/  SHF.R.S32.HI R2, RZ, 0x6, R2 ;  /* 0x00000006ff027819 */ /* 0x000fc80000011402 */
[----:B------:R-:W-:-:S03]  /*1d6e0*/  VIMNMX R8, RZ, R2, !PT ;  /* 0x00000002ff087248 */ /* 0x000fc60007fe0100 */
[----:B------:R-:W1:Y:S01]  /*1d6f0*/  @!P1 LDC R4, c[0x0][0x9f0] ;  /* 0x00027c00ff049b82 */ /* 0x000e620000000800 */
[----:B------:R-:W-:Y:S01]  /*1d700*/  ISETP.GT.AND P0, PT, R5, R8, PT ;  /* 0x000000080500720c */ /* 0x000fe20003f04270 */
[----:B------:R2:W-:Y:S04]  /*1d710*/  STL [R1+0x34], R8 ;  /* 0x0000340801007387 */ /* 0x0005e80000100800 */
[----:B------:R2:W-:Y:S08]  /*1d720*/  STL [R1+0x3c], RZ ;  /* 0x00003cff01007387 */ /* 0x0005f00000100800 */
[----:B--2---:R-:W-:Y:S05]  /*1d730*/  @!P0 BRA `(.L_x_5947) ;  /* 0x00000000006c8947 */ /* 0x004fea0003800000 */
[-C--:B-1----:R-:W-:Y:S02]  /*1d740*/  IABS R0, R4.reuse ;  /* 0x0000000400007213 */ /* 0x082fe40000000000 */
[----:B------:R-:W-:Y:S02]  /*1d750*/  IABS R7, R4 ;  /* 0x0000000400077213 */ /* 0x000fe40000000000 */
[----:B------:R-:W1:Y:S03]  /*1d760*/  I2F.RP R2, R0 ;  /* 0x0000000000027306 */ /* 0x000e660000209400 */
[----:B------:R-:W-:-:S05]  /*1d770*/  IMAD.MOV R7, RZ, RZ, -R7 ;  /* 0x000000ffff077224 */ /* 0x000fca00078e0a07 */
[----:B-1----:R-:W1:Y:S02]  /*1d780*/  MUFU.RCP R2, R2 ;  /* 0x0000000200027308 */ /* 0x002e640000001000 */
[----:B-1----:R-:W-:-:S06]  /*1d790*/  VIADD R2, R2, 0xffffffe ;  /* 0x0ffffffe02027836 */ /* 0x002fcc0000000000 */
[----:B------:R-:W1:Y:S02]  /*1d7a0*/  F2I.FTZ.U32.TRUNC.NTZ R3, R2 ;  /* 0x0000000200037305 */ /* 0x000e64000021f000 */
[----:B-1----:R-:W-:-:S04]  /*1d7b0*/  IMAD.MOV R2, RZ, RZ, -R3 ;  /* 0x000000ffff027224 */ /* 0x002fc800078e0a03 */
        /* <DEDUP_REMOVED lines=19> */
.L_x_5947:
[----:B------:R-:W-:Y:S05]  /*1d8f0*/  BSYNC B0 ;  /* 0x0000000000007941 */ /* 0x000fea0003800000 */
.L_x_5946:
        /* <DEDUP_REMOVED lines=15> */
[----:B------:R-:W3:Y:S01]  /*1d9f0*/  LDC.64 R2, c[0x0][0xc60] ;  /* 0x00031800ff027b82 */ /* 0x000ee20000000a00 */
[----:B------:R-:W2:Y:S02]  /*1da00*/  FLO.U32 R0, UR4 ;  /* 0x0000000400007d00 */ /* 0x000ea400080e0000 */
[----:B--2---:R-:W-:-:S06]  /*1da10*/  ISETP.EQ.U32.AND P0, PT, R0, R5, PT ;  /* 0x000000050000720c */ /* 0x004fcc0003f02070 */
[----:B------:R-:W3:Y:S07]  /*1da20*/  POPC R5, UR4 ;  /* 0x0000000400057d09 */ /* 0x000eee0008000000 */
[----:B---3--:R-:W2:Y:S01]  /*1da30*/  @P0 ATOMG.E.ADD.STRONG.GPU PT, R3, desc[UR42][R2.64], R5 ;  /* 0x00000005020309a8 */ /* 0x008ea200081ee1ea */
[----:B-1----:R-:W1:Y:S02]  /*1da40*/  S2R R4, SR_LTMASK ;  /* 0x0000000000047919 */ /* 0x002e640000003900 */
[----:B-1----:R-:W-:-:S04]  /*1da50*/  LOP3.LUT R4, R4, UR4, RZ, 0xc0, !PT ;  /* 0x0000000404047c12 */ /* 0x002fc8000f8ec0ff */
[----:B------:R-:W1:Y:S01]  /*1da60*/  POPC R7, R4 ;  /* 0x0000000400077309 */ /* 0x000e620000000000 */
[----:B--2---:R-:W1:Y:S02]  /*1da70*/  SHFL.IDX PT, R0, R3, R0, 0x1f ;  /* 0x00001f0003007589 */ /* 0x004e6400000e0000 */
[----:B-1----:R-:W-:-:S05]  /*1da80*/  IADD3 R0, R0, UR37, R7 ;  /* 0x0000002500007c10 */ /* 0x002fca000fffe007 */
[----:B------:R2:W-:Y:S01]  /*1da90*/  STL [R1], R0 ;  /* 0x0000000001007387 */ /* 0x0005e20000100800 */
[----:B------:R-:W-:Y:S05]  /*1daa0*/  BRA `(.L_x_5950) ;  /* 0x0000004800647947 */ /* 0x000fea0003800000 */
.L_x_5949:
        /* <DEDUP_REMOVED lines=19> */
[----:B01----:R-:W-:Y:S05]  /*1dbe0*/  CALL.ABS.NOINC R2 ;  /* 0x0000000002007343 */ /* 0x003fea0003c00000 */
.L_x_5952:
[----:B------:R-:W-:Y:S05]  /*1dbf0*/  BSYNC B6 ;  /* 0x0000000000067941 */ /* 0x000fea0003800000 */
.L_x_5951:
        /* <DEDUP_REMOVED lines=8> */
[----:B------:R2:W3:Y:S01]  /*1dc80*/  LDC.64 R2, c[0x4][R17] ;  /* 0x0100000011027b82 */ /* 0x0004e20000000a00 */
[----:B-1----:R-:W-:Y:S02]  /*1dc90*/  IMAD.U32 R4, RZ, RZ, UR6 ;  /* 0x00000006ff047e24 */ /* 0x002fe4000f8e00ff */
[----:B------:R-:W-:Y:S02]  /*1dca0*/  IMAD.U32 R5, RZ, RZ, UR7 ;  /* 0x00000007ff057e24 */ /* 0x000fe4000f8e00ff */
[----:B------:R-:W-:Y:S02]  /*1dcb0*/  IMAD.U32 R6, RZ, RZ, UR8 ;  /* 0x00000008ff067e24 */ /* 0x000fe4000f8e00ff */
[----:B------:R-:W-:-:S02]  /*1dcc0*/  IMAD.U32 R7, RZ, RZ, UR9 ;  /* 0x00000009ff077e24 */ /* 0x000fc4000f8e00ff */
[----:B------:R-:W-:Y:S02]  /*1dcd0*/  IMAD.U32 R10, RZ, RZ, UR4 ;  /* 0x00000004ff0a7e24 */ /* 0x000fe4000f8e00ff */
[----:B------:R-:W-:Y:S02]  /*1dce0*/  IMAD.U32 R11, RZ, RZ, UR5 ;  /* 0x00000005ff0b7e24 */ /* 0x000fe4000f8e00ff */
[----:B------:R-:W-:Y:S02]  /*1dcf0*/  IMAD.MOV.U32 R8, RZ, RZ, 0x70 ;  /* 0x00000070ff087424 */ /* 0x000fe400078e00ff */
[----:B------:R-:W-:Y:S02]  /*1dd00*/  IMAD.MOV.U32 R12, RZ, RZ, 0x1 ;  /* 0x00000001ff0c7424 */ /* 0x000fe400078e00ff */
[----:B--2---:R-:W-:-:S07]  /*1dd10*/  IMAD.MOV.U32 R13, RZ, RZ, RZ ;  /* 0x000000ffff0d7224 */ /* 0x004fce00078e00ff */
[----:B------:R-:W-:-:S07]  /*1dd20*/  LEPC R20, `(.L_x_5955) ;  /* 0x000000001014794e */ /* 0x000fce0000000000 */
[----:B0--3--:R-:W-:Y:S05]  /*1dd30*/  CALL.ABS.NOINC R2 ;  /* 0x0000000002007343 */ /* 0x009fea0003c00000 */
.L_x_5955:
        /* <DEDUP_REMOVED lines=15> */
.L_x_5954:
[----:B------:R-:W-:Y:S05]  /*1de30*/  BSYNC B6 ;  /* 0x0000000000067941 */ /* 0x000fea0003800000 */
.L_x_5953:
[----:B------:R-:W2:Y:S01]  /*1de40*/  LDL R0, [R1+0xc] ;  /* 0x00000c0001007983 */ /* 0x000ea20000100800 */
[----:B------:R-:W-:Y:S02]  /*1de50*/  ULDC.64 UR4, c[0x0][0x9f8] ;  /* 0x00027e0000047ab9 */ /* 0x000fe40000000a00 */
[----:B------:R-:W-:Y:S01]  /*1de60*/  ISETP.NE.U32.AND P0, PT, RZ, UR4, PT ;  /* 0x00000004ff007c0c */ /* 0x000fe2000bf05070 */
[----:B------:R-:W3:Y:S03]  /*1de70*/  LDL R17, [R1+0x30] ;  /* 0x0000300001117983 */ /* 0x000ee60000100800 */
[----:B------:R-:W-:Y:S01]  /*1de80*/  ISETP.NE.AND.EX P0, PT, RZ, UR5, PT, P0 ;  /* 0x00000005ff007c0c */ /* 0x000fe2000bf05300 */
[----:B------:R-:W-:-:S12]  /*1de90*/  ULDC.64 UR4, c[0x0][0xa08] ;  /* 0x0002820000047ab9 */ /* 0x000fd80000000a00 */
[----:B------:R-:W4:Y:S01]  /*1dea0*/  @P0 LDC.64 R2, c[0x0][0x9f8] ;  /* 0x00027e00ff020b82 */ /* 0x000f220000000a00 */
[----:B--2---:R-:W-:Y:S02]  /*1deb0*/  IMAD.MOV.U32 R7, RZ, RZ, R0 ;  /* 0x000000ffff077224 */ /* 0x004fe400078e0000 */
[----:B----4-:R-:W-:-:S05]  /*1dec0*/  @P0 IMAD.WIDE R2, R0, 0x4, R2 ;  /* 0x0000000400020825 */ /* 0x010fca00078e0202 */
[----:B------:R2:W4:Y:S01]  /*1ded0*/  @P0 LDG.E R7, desc[UR42][R2.64] ;  /* 0x0000002a02070981 */ /* 0x000522000c1e1900 */
[----:B---3--:R-:W-:Y:S01]  /*1dee0*/  VIADD R0, R17, 0xffffffff ;  /* 0xffffffff11007836 */ /* 0x008fe20000000000 */
[----:B--2---:R-:W2:Y:S02]  /*1def0*/  LDC.64 R2, c[0x0][0x418] ;  /* 0x00010600ff027b82 */ /* 0x004ea40000000a00 */
[----:B--2---:R-:W-:Y:S01]  /*1df00*/  LOP3.LUT P0, RZ, R2, UR4, RZ, 0xfc, !PT ;  /* 0x0000000402ff7c12 */ /* 0x004fe2000f80fcff */
[----:B------:R-:W-:-:S03]  /*1df10*/  UMOV UR4, 0xffffffff ;  /* 0xffffffff00047882 */ /* 0x000fc60000000000 */
[----:B------:R-:W-:Y:S02]  /*1df20*/  LOP3.LUT P0, RZ, R3, UR5, RZ, 0xfc, P0 ;  /* 0x0000000503ff7c12 */ /* 0x000fe4000800fcff */
[----:B----4-:R-:W-:Y:S01]  /*1df30*/  SHF.R.S32.HI R8, RZ, 0x1f, R7 ;  /* 0x0000001fff087819 */ /* 0x010fe20000011407 */
        /* <DEDUP_REMOVED lines=8> */
.L_x_6116:
        /* <DEDUP_REMOVED lines=11> */
.L_x_6119:
[----:B------:R-:W-:Y:S05]  /*1e070*/  @!P6 BRA `(.L_x_5957) ;  /* 0x0000000000fce947 */ /* 0x000fea0003800000 */
[----:B------:R-:W-:-:S04]  /*1e080*/  ISETP.NE.U32.AND P0, PT, R2, RZ, PT ;  /* 0x000000ff0200720c */ /* 0x000fc80003f05070 */
[----:B------:R-:W-:-:S13]  /*1e090*/  ISETP.NE.AND.EX P0, PT, R3, RZ, PT, P0 ;  /* 0x000000ff0300720c */ /* 0x000fda0003f05300 */
[----:B------:R-:W-:Y:S05]  /*1e0a0*/  @!P0 BRA `(.L_x_5959) ;  /* 0x0000000000508947 */ /* 0x000fea0003800000 */
[----:B------:R-:W3:Y:S01]  /*1e0b0*/  LDC R6, c[0x0][0x43c] ;  /* 0x00010f00ff067b82 */ /* 0x000ee20000000800 */
[----:B------:R-:W-:Y:S01]  /*1e0c0*/  IMAD.MOV.U32 R9, RZ, RZ, R0 ;  /* 0x000000ffff097224 */ /* 0x000fe200078e0000 */
[----:B------:R-:W-:-:S03]  /*1e0d0*/  ULDC.64 UR4, c[0x0][0x428] ;  /* 0x00010a0000047ab9 */ /* 0x000fc60000000a00 */
        /* <DEDUP_REMOVED lines=17> */
.L_x_5959:
[----:B---3--:R-:W3:Y:S01]  /*1e1f0*/  LDL R2, [R1+0x14] ;  /* 0x0000140001027983 */ /* 0x008ee20000100800 */
[----:B-1----:R-:W-:Y:S01]  /*1e200*/  IMAD R0, R19, 0x8, R18 ;  /* 0x0000000813007824 */ /* 0x002fe200078e0212 */
[----:B---3--:R-:W-:-:S04]  /*1e210*/  SHF.L.U32 R2, R2, 0x1f, RZ ;  /* 0x0000001f02027819 */ /* 0x008fc800000006ff */
[----:B------:R-:W1:Y:S02]  /*1e220*/  SYNCS.PHASECHK.TRANS64.TRYWAIT P0, [R0+URZ+0x28c40], R2 ;  /* 0x028c4002000075a7 */ /* 0x000e64000800017f */
[----:B-1----:R-:W-:Y:S05]  /*1e230*/  @!P0 BRA `(.L_x_5960) ;  /* 0x0000006800088947 */ /* 0x002fea0003800000 */
.L_x_6120:
        /* <DEDUP_REMOVED lines=11> */
.L_x_5961:
[----:B------:R-:W3:Y:S04]  /*1e2f0*/  LDL R4, [R1+0x2c] ;  /* 0x00002c0001047983 */ /* 0x000ee80000100800 */
[----:B------:R-:W4:Y:S04]  /*1e300*/  LDL R3, [R1+0x20] ;  /* 0x0000200001037983 */ /* 0x000f280000100800 */
[----:B-1----:R-:W2:Y:S01]  /*1e310*/  LDL.LU R2, [R1+0x1c] ;  /* 0x00001c0001027983 */ /* 0x002ea20000300800 */
        /* <DEDUP_REMOVED lines=12> */
[----:B---3--:R-:W-:Y:S02]  /*1e3e0*/  R2UR UR11, R4 ;  /* 0x00000000040b72ca */ /* 0x008fe400000e0000 */
[----:B----4-:R-:W-:Y:S02]  /*1e3f0*/  R2UR UR4, R3 ;  /* 0x00000000030472ca */ /* 0x010fe400000e0000 */
[----:B--2---:R-:W-:-:S04]  /*1e400*/  LOP3.LUT R2, R2, 0xfffffffe, RZ, 0xc0, !PT ;  /* 0xfffffffe02027812 */ /* 0x004fc800078ec0ff */
[----:B------:R-:W-:-:S07]  /*1e410*/  @P0 LOP3.LUT R2, R2, 0x1, RZ, 0xfc, !PT ;  /* 0x0000000102020812 */ /* 0x000fce00078efcff */
[----:B------:R-:W-:Y:S01]  /*1e420*/  ULEA UR11, UR11, UR4, 0x6 ;  /* 0x000000040b0b7291 */ /* 0x000fe2000f8e303f */
[----:B------:R3:W-:Y:S02]  /*1e430*/  STL [R1+0x1c], R2 ;  /* 0x00001c0201007387 */ /* 0x0007e40000100800 */
[----:B------:R-:W-:-:S06]  /*1e440*/  UMOV UR4, 0x0 ;  /* 0x0000000000047882 */ /* 0x000fcc0000000000 */
[----:B------:R3:W-:Y:S01]  /*1e450*/  UTMALDG.4D [UR8], [UR6], desc[UR4] ;  /* 0x00000408060075b4 */ /* 0x0007e20008019000 */
[----:B------:R-:W-:Y:S02]  /*1e460*/  NOP ;  /* 0x0000000000007918 */ /* 0x000fe40000000000 */
.L_x_5957:
[----:B------:R-:W1:Y:S01]  /*1e470*/  LDL.LU R3, [R1+0x40] ;  /* 0x0000400001037983 */ /* 0x000e620000300800 */
[----:B------:R-:W-:Y:S05]  /*1e480*/  WARPSYNC.ALL ;  /* 0x0000000000007948 */ /* 0x000fea0003800000 */
[----:B---3--:R-:W-:Y:S01]  /*1e490*/  ULDC.64 UR4, c[0x0][0x298] ;  /* 0x0000a60000047ab9 */ /* 0x008fe20000000a00 */
        /* <DEDUP_REMOVED lines=21> */
[----:B------:R-:W-:Y:S02]  /*1e5f0*/  IMAD.U32 R10, RZ, RZ, UR8 ;  /* 0x00000008ff0a7e24 */ /* 0x000fe4000f8e00ff */
[----:B------:R-:W-:Y:S02]  /*1e600*/  IMAD.U32 R11, RZ, RZ, UR9 ;  /* 0x00000009ff0b7e24 */ /* 0x000fe4000f8e00ff */
[----:B------:R-:W-:Y:S02]  /*1e610*/  IMAD.MOV.U32 R8, RZ, RZ, 0x70 ;  /* 0x00000070ff087424 */ /* 0x000fe400078e00ff */
[----:B------:R-:W-:Y:S02]  /*1e620*/  IMAD.MOV.U32 R12, RZ, RZ, 0x1 ;  /* 0x00000001ff0c7424 */ /* 0x000fe400078e00ff */
[----:B------:R-:W-:-:S07]  /*1e630*/  IMAD.MOV.U32 R13, RZ, RZ, RZ ;  /* 0x000000ffff0d7224 */ /* 0x000fce00078e00ff */
[----:B------:R-:W-:-:S07]  /*1e640*/  LEPC R20, `(.L_x_5963) ;  /* 0x000000001014794e */ /* 0x000fce0000000000 */
[----:B01----:R-:W-:Y:S05]  /*1e650*/  CALL.ABS.NOINC R2 ;  /* 0x0000000002007343 */ /* 0x003fea0003c00000 */
.L_x_5963:
[----:B------:R-:W-:Y:S05]  /*1e660*/  BSYNC B6 ;  /* 0x0000000000067941 */ /* 0x000fea0003800000 */
.L_x_5962:
[----:B-1----:R-:W3:Y:S01]  /*1e670*/  LDL.LU R0, [R1+0x40] ;  /* 0x0000400001007983 */ /* 0x002ee20000300800 */
[----:B------:R-:W-:Y:S01]  /*1e680*/  ULDC.64 UR6, c[0x0][0xa00] ;  /* 0x0002800000067ab9 */ /* 0x000fe20000000a00 */
[----:B------:R-:W-:Y:S01]  /*1e690*/  ULDC.64 UR4, c[0x0][0x2d8] ;  /* 0x0000b60000047ab9 */ /* 0x000fe20000000a00 */
[----:B--2---:R-:W1:Y:S01]  /*1e6a0*/  LDC R7, c[0x0][0x448] ;  /* 0x00011200ff077b82 */ /* 0x004e620000000800 */
[----:B------:R-:W3:Y:S04]  /*1e6b0*/  LDL.LU.64 R2, [R1+0x48] ;  /* 0x0000480001027983 */ /* 0x000ee80000300a00 */
[----:B------:R-:W2:Y:S04]  /*1e6c0*/  LDL R5, [R1+0xc] ;  /* 0x00000c0001057983 */ /* 0x000ea80000100800 */
[----:B------:R-:W4:Y:S01]  /*1e6d0*/  LDL R12, [R1+0x28] ;  /* 0x00002800010c7983 */ /* 0x000f220000100800 */
[----:B------:R-:W-:Y:S01]  /*1e6e0*/  ISETP.NE.U32.AND P0, PT, RZ, UR6, PT ;  /* 0x00000006ff007c0c */ /* 0x000fe2000bf05070 */
[----:B------:R-:W-:-:S03]  /*1e6f0*/  ULDC UR6, c[0x0][0x2b8] ;  /* 0x0000ae0000067ab9 */ /* 0x000fc60000000800 */
[----:B------:R-:W-:Y:S01]  /*1e700*/  ISETP.NE.AND.EX P0, PT, RZ, UR7, PT, P0 ;  /* 0x00000007ff007c0c */ /* 0x000fe2000bf05300 */
[----:B------:R-:W0:Y:S02]  /*1e710*/  S2R R8, SR_TID.X ;  /* 0x0000000000087919 */ /* 0x000e240000002100 */
[----:B0-----:R-:W-:Y:S02]  /*1e720*/  IMAD.SHL.U32 R8, R8, 0x10, RZ ;  /* 0x0000001008087824 */ /* 0x001fe400078e00ff */
[----:B---3--:R-:W-:Y:S01]  /*1e730*/  IMAD.MOV.U32 R3, RZ, RZ, R0 ;  /* 0x000000ffff037224 */ /* 0x008fe200078e0000 */
[----:B--2---:R-:W-:-:S04]  /*1e740*/  SHF.R.S32.HI R0, RZ, 0x1f, R5 ;  /* 0x0000001fff007819 */ /* 0x004fc80000011405 */
[----:B------:R-:W-:Y:S02]  /*1e750*/  SEL R4, R0, RZ, !P0 ;  /* 0x000000ff00047207 */ /* 0x000fe40004000000 */
[----:B------:R-:W-:Y:S02]  /*1e760*/  SEL R0, R5, RZ, !P0 ;  /* 0x000000ff05007207 */ /* 0x000fe40004000000 */
[----:B------:R-:W0:Y:S01]  /*1e770*/  S2R R5, SR_TID.X ;  /* 0x0000000000057919 */ /* 0x000e220000002100 */
[----:B------:R-:W-:-:S04]  /*1e780*/  IMAD.WIDE.U32 R2, R16, UR4, R2 ;  /* 0x0000000410027c25 */ /* 0x000fc8000f8e0002 */
[----:B------:R-:W-:Y:S01]  /*1e790*/  IMAD R3, R16, UR5, R3 ;  /* 0x0000000510037c24 */ /* 0x000fe2000f8e0203 */
[----:B------:R-:W-:Y:S02]  /*1e7a0*/  ULDC.64 UR4, c[0x0][0x2e0] ;  /* 0x0000b80000047ab9 */ /* 0x000fe40000000a00 */
[----:B------:R-:W-:Y:S02]  /*1e7b0*/  IMAD R4, R4, UR4, RZ ;  /* 0x0000000404047c24 */ /* 0x000fe4000f8e02ff */
[----:B------:R-:W-:-:S04]  /*1e7c0*/  IMAD.WIDE.U32 R2, R0, UR4, R2 ;  /* 0x0000000400027c25 */ /* 0x000fc8000f8e0002 */
[----:B------:R-:W-:Y:S01]  /*1e7d0*/  IMAD R0, R0, UR5, R4 ;  /* 0x0000000500007c24 */ /* 0x000fe2000f8e0204 */
[----:B-1----:R-:W-:Y:S01]  /*1e7e0*/  ISETP.NE.AND P0, PT, R7, 0x1, PT ;  /* 0x000000010700780c */ /* 0x002fe20003f05270 */
[----:B------:R-:W1:Y:S01]  /*1e7f0*/  S2R R9, SR_TID.X ;  /* 0x0000000000097919 */ /* 0x000e620000002100 */
[----:B------:R-:W-:-:S11]  /*1e800*/  ULDC.64 UR4, c[0x0][0x2d0] ;  /* 0x0000b40000047ab9 */ /* 0x000fd60000000a00 */
[----:B------:R-:W2:Y:S01]  /*1e810*/  @P0 LDC R6, c[0x0][0x450] ;  /* 0x00011400ff060b82 */ /* 0x000ea20000000800 */
[----:B0-----:R-:W-:-:S04]  /*1e820*/  LOP3.LUT R5, R5, 0x7f, RZ, 0xc0, !PT ;  /* 0x0000007f05057812 */ /* 0x001fc800078ec0ff */
[----:B------:R-:W-:-:S04]  /*1e830*/  SHF.R.U32.HI R5, RZ, 0x3, R5 ;  /* 0x00000003ff057819 */ /* 0x000fc80000011605 */
[----:B------:R-:W-:Y:S02]  /*1e840*/  LOP3.LUT R8, R5, 0x70, R8, 0xf8, !PT ;  /* 0x0000007005087812 */ /* 0x000fe400078ef808 */
[----:B------:R-:W0:Y:S03]  /*1e850*/  @P0 LDC R5, c[0x0][0x44c] ;  /* 0x00011300ff050b82 */ /* 0x000e260000000800 */
[----:B----4-:R-:W-:Y:S02]  /*1e860*/  IMAD.IADD R4, R8, 0x1, R12 ;  /* 0x0000000108047824 */ /* 0x010fe400078e020c */
[----:B------:R3:W5:Y:S01]  /*1e870*/  LDL R8, [R1+0x60] ;  /* 0x0000600001087983 */ /* 0x0007620000100800 */
[----:B------:R-:W-:Y:S02]  /*1e880*/  IMAD.IADD R3, R3, 0x1, R0 ;  /* 0x0000000103037824 */ /* 0x000fe400078e0200 */
[----:B------:R-:W-:Y:S01]  /*1e890*/  IMAD.MOV.U32 R0, RZ, RZ, R4 ;  /* 0x000000ffff007224 */ /* 0x000fe200078e0004 */
[----:B------:R-:W4:Y:S01]  /*1e8a0*/  S2R R10, SR_TID.X ;  /* 0x00000000000a7919 */ /* 0x000f220000002100 */
[----:B0-----:R-:W-:-:S05]  /*1e8b0*/  @P0 IMAD.HI.U32 R5, R4, R5, RZ ;  /* 0x0000000504050227 */ /* 0x001fca00078e00ff */
[----:B--2---:R-:W-:-:S05]  /*1e8c0*/  @P0 SHF.R.U32.HI R0, RZ, R6, R5 ;  /* 0x00000006ff000219 */ /* 0x004fca0000011605 */
        /* <DEDUP_REMOVED lines=9> */
[----:B-1----:R-:W-:-:S04]  /*1e960*/  IMAD.SHL.U32 R9, R9, 0x8, RZ ;  /* 0x0000000809097824 */ /* 0x002fc800078e00ff */
        /* <DEDUP_REMOVED lines=12> */
[----:B---3--:R-:W-:Y:S08]  /*1ea30*/  BRA.DIV UR4, `(.L_x_5964) ;  /* 0x00000062041c7947 */ /* 0x008ff0000b800000 */
        /* <DEDUP_REMOVED lines=34> */
.L_x_6129:
        /* <DEDUP_REMOVED lines=10> */
.L_x_5965:
        /* <DEDUP_REMOVED lines=18> */
.L_x_6130:
[----:B------:R-:W-:Y:S05]  /*1ee20*/  BSYNC B0 ;  /* 0x0000000000007941 */ /* 0x000fea0003800000 */
.L_x_5966:
        /* <DEDUP_REMOVED lines=13> */
.L_x_6131:
[----:B------:R-:W-:Y:S05]  /*1ef00*/  BSYNC B1 ;  /* 0x0000000000017941 */ /* 0x000fea0003800000 */
.L_x_5970:
        /* <DEDUP_REMOVED lines=9> */
.L_x_5973:
[----:B------:R-:W-:Y:S05]  /*1efa0*/  BSYNC B1 ;  /* 0x0000000000017941 */ /* 0x000fea0003800000 */
.L_x_5972:
        /* <DEDUP_REMOVED lines=12> */
.L_x_5974:
        /* <DEDUP_REMOVED lines=15> */
.L_x_5975:
        /* <DEDUP_REMOVED lines=15> */
.L_x_5976:
        /* <DEDUP_REMOVED lines=15> */
.L_x_5977:
        /* <DEDUP_REMOVED lines=15> */
.L_x_5978:
        /* <DEDUP_REMOVED lines=15> */
.L_x_5979:
        /* <DEDUP_REMOVED lines=15> */
.L_x_5980:
        /* <DEDUP_REMOVED lines=15> */
.L_x_5981:
        /* <DEDUP_REMOVED lines=10> */
.L_x_5969:
[----:B------:R-:W-:Y:S05]  /*1f7a0*/  BSYNC B0 ;  /* 0x0000000000007941 */ /* 0x000fea0003800000 */
.L_x_5968:
        /* <DEDUP_REMOVED lines=8> */
[----:B------:R-:W4:Y:S04]  /*1f830*/  LDL.LU R7, [R1+0x58] ;  /* 0x0000580001077983 */ /* 0x000f280000300800 */
[----:B------:R-:W5:Y:S04]  /*1f840*/  LDL.LU R6, [R1+0x34] ;  /* 0x0000340001067983 */ /* 0x000f680000300800 */
[----:B------:R-:W5:Y:S01]  /*1f850*/  LDL.LU R4, [R1+0x5c] ;  /* 0x00005c0001047983 */ /* 0x000f620000300800 */
[----:B------:R-:W-:Y:S01]  /*1f860*/  BSSY B2, `(.L_x_5984) ;  /* 0x00000e9000027945 */ /* 0x000fe20003800000 */
[----:B--2---:R-:W-:-:S04]  /*1f870*/  VIADD R2, R9, 0x1 ;  /* 0x0000000109027836 */ /* 0x004fc80000000000 */
[----:B---3--:R-:W-:Y:S01]  /*1f880*/  IMAD R2, R2, R8, RZ ;  /* 0x0000000802027224 */ /* 0x008fe200078e02ff */
[----:B------:R-:W-:Y:S02]  /*1f890*/  LOP3.LUT R8, RZ, R5, RZ, 0x33, !PT ;  /* 0x00000005ff087212 */ /* 0x000fe400078e33ff */
[----:B----4-:R-:W-:Y:S02]  /*1f8a0*/  LOP3.LUT R3, RZ, R7, RZ, 0x33, !PT ;  /* 0x00000007ff037212 */ /* 0x010fe400078e33ff */
        /* <DEDUP_REMOVED lines=44> */
.L_x_5988:
        /* <DEDUP_REMOVED lines=8> */
.L_x_6132:
[----:B------:R-:W-:Y:S05]  /*1fbf0*/  BSYNC B3 ;  /* 0x0000000000037941 */ /* 0x000fea0003800000 */
.L_x_5989:
        /* <DEDUP_REMOVED lines=9> */
.L_x_5992:
[----:B------:R-:W-:Y:S05]  /*1fc90*/  BSYNC B3 ;  /* 0x0000000000037941 */ /* 0x000fea0003800000 */
.L_x_5991:
        /* <DEDUP_REMOVED lines=12> */
.L_x_5993:
        /* <DEDUP_REMOVED lines=13> */
.L_x_6133:
[----:B------:R-:W-:Y:S05]  /*1fe30*/  BSYNC B3 ;  /* 0x0000000000037941 */ /* 0x000fea0003800000 */
.L_x_5994:
        /* <DEDUP_REMOVED lines=11> */
.L_x_5997:
[----:B------:R-:W-:Y:S05]  /*1fef0*/  BSYNC B3 ;  /* 0x0000000000037941 */ /* 0x000fea0003800000 */
.L_x_5996:
        /* <DEDUP_REMOVED lines=9> */
.L_x_5998:
        /* <DEDUP_REMOVED lines=15> */
.L_x_5999:
        /* <DEDUP_REMOVED lines=15> */
.L_x_6000:
        /* <DEDUP_REMOVED lines=15> */
.L_x_6001:
        /* <DEDUP_REMOVED lines=15> */
.L_x_6002:
        /* <DEDUP_REMOVED lines=15> */
.L_x_6003:
        /* <DEDUP_REMOVED lines=15> */
.L_x_6004:
        /* <DEDUP_REMOVED lines=15> */
.L_x_6005:
        /* <DEDUP_REMOVED lines=10> */
.L_x_5987:
[----:B------:R-:W-:Y:S05]  /*206c0*/  BSYNC B1 ;  /* 0x0000000000017941 */ /* 0x000fea0003800000 */
.L_x_5986:
[----:B------:R-:W2:Y:S02]  /*206d0*/  LDL.LU R5, [R1+0x30] ;  /* 0x0000300001057983 */ /* 0x000ea40000300800 */
[----:B--2---:R-:W-:-:S07]  /*206e0*/  VIADD R0, R5, 0xfffffffd ;  /* 0xfffffffd05007836 */ /* 0x004fce0000000000 */
.L_x_5985:
[----:B------:R-:W-:Y:S05]  /*206f0*/  BSYNC B2 ;  /* 0x0000000000027941 */ /* 0x000fea0003800000 */
.L_x_5984:
[----:B------:R-:W-:-:S05]  /*20700*/  VIADD R8, R8, 0xfffffffe ;  /* 0xfffffffe08087836 */ /* 0x000fca0000000000 */
[----:B------:R-:W-:-:S13]  /*20710*/  ISETP.NE.AND P0, PT, R8, R4, PT ;  /* 0x000000040800720c */ /* 0x000fda0003f05270 */
[----:B------:R-:W-:Y:S05]  /*20720*/  @!P0 BRA `(.L_x_5983) ;  /* 0x0000001800d88947 */ /* 0x000fea0003800000 */
.L_x_6046:
        /* <DEDUP_REMOVED lines=35> */
.L_x_6008:
        /* <DEDUP_REMOVED lines=8> */
.L_x_6134:
[----:B------:R-:W-:Y:S05]  /*209e0*/  BSYNC B2 ;  /* 0x0000000000027941 */ /* 0x000fea0003800000 */
.L_x_6009:
        /* <DEDUP_REMOVED lines=9> */
.L_x_6012:
[----:B------:R-:W-:Y:S05]  /*20a80*/  BSYNC B2 ;  /* 0x0000000000027941 */ /* 0x000fea0003800000 */
.L_x_6011:
        /* <DEDUP_REMOVED lines=12> */
.L_x_6013:
        /* <DEDUP_REMOVED lines=13> */
.L_x_6135:
[----:B------:R-:W-:Y:S05]  /*20c20*/  BSYNC B2 ;  /* 0x0000000000027941 */ /* 0x000fea0003800000 */
.L_x_6014:
        /* <DEDUP_REMOVED lines=11> */
.L_x_6017:
[----:B------:R-:W-:Y:S05]  /*20ce0*/  BSYNC B2 ;  /* 0x0000000000027941 */ /* 0x000fea0003800000 */
.L_x_6016:
        /* <DEDUP_REMOVED lines=9> */
.L_x_6018:
        /* <DEDUP_REMOVED lines=15> */
.L_x_6019:
        /* <DEDUP_REMOVED lines=15> */
.L_x_6020:
        /* <DEDUP_REMOVED lines=15> */
.L_x_6021:
        /* <DEDUP_REMOVED lines=15> */
.L_x_6022:
        /* <DEDUP_REMOVED lines=15> */
.L_x_6023:
        /* <DEDUP_REMOVED lines=15> */
.L_x_6024:
        /* <DEDUP_REMOVED lines=15> */
.L_x_6025:
        /* <DEDUP_REMOVED lines=10> */
.L_x_6007:
[----:B------:R-:W-:Y:S05]  /*214b0*/  BSYNC B1 ;  /* 0x0000000000017941 */ /* 0x000fea0003800000 */
.L_x_6006:
        /* <DEDUP_REMOVED lines=35> */
.L_x_6028:
        /* <DEDUP_REMOVED lines=8> */
.L_x_6136:
[----:B------:R-:W-:Y:S05]  /*21770*/  BSYNC B2 ;  /* 0x0000000000027941 */ /* 0x000fea0003800000 */
.L_x_6029:
        /* <DEDUP_REMOVED lines=9> */
.L_x_6032:
[----:B------:R-:W-:Y:S05]  /*21810*/  BSYNC B2 ;  /* 0x0000000000027941 */ /* 0x000fea0003800000 */
.L_x_6031:
        /* <DEDUP_REMOVED lines=12> */
.L_x_6033:
        /* <DEDUP_REMOVED lines=13> */
.L_x_6137:
[----:B------:R-:W-:Y:S05]  /*219b0*/  BSYNC B2 ;  /* 0x0000000000027941 */ /* 0x000fea0003800000 */
.L_x_6034:
        /* <DEDUP_REMOVED lines=11> */
.L_x_6037:
[----:B------:R-:W-:Y:S05]  /*21a70*/  BSYNC B2 ;  /* 0x0000000000027941 */ /* 0x000fea0003800000 */
.L_x_6036:
        /* <DEDUP_REMOVED lines=9> */
.L_x_6038:
        /* <DEDUP_REMOVED lines=15> */
.L_x_6039:
        /* <DEDUP_REMOVED lines=15> */
.L_x_6040:
        /* <DEDUP_REMOVED lines=15> */
.L_x_6041:
        /* <DEDUP_REMOVED lines=15> */
.L_x_6042:
        /* <DEDUP_REMOVED lines=15> */
.L_x_6043:
        /* <DEDUP_REMOVED lines=15> */
.L_x_6044:
        /* <DEDUP_REMOVED lines=15> */
.L_x_6045:
        /* <DEDUP_REMOVED lines=10> */
.L_x_6027:
[----:B------:R-:W-:Y:S05]  /*22240*/  BSYNC B1 ;  /* 0x0000000000017941 */ /* 0x000fea0003800000 */
.L_x_6026:
[----:B------:R-:W2:Y:S01]  /*22250*/  LDL R5, [R1+0x24] ;  /* 0x0000240001057983 */ /* 0x000ea20000100800 */
[----:B------:R-:W-:Y:S01]  /*22260*/  VIADD R0, R0, 0xfffffffe ;  /* 0xfffffffe00007836 */ /* 0x000fe20000000000 */
[----:B--2---:R-:W-:-:S13]  /*22270*/  ISETP.GT.AND P0, PT, R6, R5, PT ;  /* 0x000000050600720c */ /* 0x004fda0003f04270 */
[----:B------:R-:W-:Y:S05]  /*22280*/  @P0 BRA `(.L_x_6046) ;  /* 0xffffffe400280947 */ /* 0x000fea000383ffff */
.L_x_5983:
[----:B------:R-:W-:Y:S05]  /*22290*/  BSYNC B0 ;  /* 0x0000000000007941 */ /* 0x000fea0003800000 */
.L_x_5982:
        /* <DEDUP_REMOVED lines=24> */
.L_x_6048:
[----:B------:R-:W-:Y:S05]  /*22420*/  BSYNC B0 ;  /* 0x0000000000007941 */ /* 0x000fea0003800000 */
.L_x_6047:
[----:B------:R-:W-:-:S07]  /*22430*/  SEL R19, R19, RZ, P0 ;  /* 0x000000ff13137207 */ /* 0x000fce0000000000 */
.L_x_5950:
[----:B------:R-:W-:Y:S05]  /*22440*/  BSYNC B7 ;  /* 0x0000000000077941 */ /* 0x000fea0003800000 */
.L_x_5948:
[----:B--2---:R-:W2:Y:S02]  /*22450*/  LDL R0, [R1+0x1c] ;  /* 0x00001c0001007983 */ /* 0x004ea40000100800 */
        /* <DEDUP_REMOVED lines=13> */
.L_x_6049:
[----:B------:R-:W2:Y:S01]  /*22530*/  S2R R16, SR_TID.X ;  /* 0x0000000000107919 */ /* 0x000ea20000002100 */
[----:B------:R-:W-:Y:S01]  /*22540*/  UMOV UR4, 0xffffffff ;  /* 0xffffffff00047882 */ /* 0x000fe20000000000 */
[----:B--2---:R-:W-:-:S04]  /*22550*/  LOP3.LUT R16, R16, 0x1f, RZ, 0xc0, !PT ;  /* 0x0000001f10107812 */ /* 0x004fc800078ec0ff */
[----:B------:R-:W-:Y:S01]  /*22560*/  ISETP.NE.AND P0, PT, R16, 0x1f, PT ;  /* 0x0000001f1000780c */ /* 0x000fe20003f05270 */
[----:B------:R-:W-:-:S12]  /*22570*/  BRA.DIV UR4, `(.L_x_6051) ;  /* 0x0000002e04307947 */ /* 0x000fd8000b800000 */
[----:B-1----:R-:W2:Y:S01]  /*22580*/  LDL.LU R2, [R1] ;  /* 0x0000000001027983 */ /* 0x002ea20000300800 */
        /* <DEDUP_REMOVED lines=15> */
[----:B------:R-:W-:Y:S01]  /*22680*/  SHFL.IDX PT, R0, R10, 0x1, 0x1f ;  /* 0x00201f000a007f89 */ /* 0x000fe200000e0000 */
        /* <DEDUP_REMOVED lines=10> */
[----:B------:R-:W-:Y:S04]  /*22730*/  SHFL.IDX PT, R5, R10, RZ, 0x1f ;  /* 0x00001fff0a057589 */ /* 0x000fe800000e0000 */
        /* <DEDUP_REMOVED lines=13> */
.L_x_6147:
[----:B------:R-:W-:Y:S02]  /*22810*/  ULDC UR4, c[0x0][0xc38] ;  /* 0x00030e0000047ab9 */ /* 0x000fe40000000800 */
[----:B------:R-:W-:-:S04]  /*22820*/  IMAD.U32 R2, RZ, RZ, UR4 ;  /* 0x00000004ff027e24 */ /* 0x000fc8000f8e00ff */
[----:B-1----:R-:W-:-:S04]  /*22830*/  IMAD R9, R9, R2, RZ ;  /* 0x0000000209097224 */ /* 0x002fc800078e02ff */
[----:B------:R-:W-:-:S05]  /*22840*/  IMAD.IADD R0, R0, 0x1, R9 ;  /* 0x0000000100007824 */ /* 0x000fca00078e0209 */
[----:B------:R-:W-:-:S13]  /*22850*/  ISETP.GT.AND P6, PT, R0, R5, PT ;  /* 0x000000050000720c */ /* 0x000fda0003fc4270 */
[----:B------:R-:W-:Y:S05]  /*22860*/  @P6 BRA `(.L_x_6052) ;  /* 0x0000000000ac6947 */ /* 0x000fea0003800000 */
.L_x_6055:
        /* <DEDUP_REMOVED lines=37> */
.L_x_6155:
[----:B------:R-:W-:Y:S02]  /*22ac0*/  ULDC UR4, c[0x0][0xc38] ;  /* 0x00030e0000047ab9 */ /* 0x000fe40000000800 */
[----:B------:R-:W-:-:S04]  /*22ad0*/  IMAD.U32 R2, RZ, RZ, UR4 ;  /* 0x00000004ff027e24 */ /* 0x000fc8000f8e00ff */
[----:B-1----:R-:W-:-:S04]  /*22ae0*/  IMAD R9, R9, R2, RZ ;  /* 0x0000000209097224 */ /* 0x002fc800078e02ff */
[----:B------:R-:W-:-:S05]  /*22af0*/  IMAD.IADD R0, R9, 0x1, R0 ;  /* 0x0000000109007824 */ /* 0x000fca00078e0200 */
[----:B------:R-:W-:-:S13]  /*22b00*/  ISETP.GT.AND P6, PT, R0, R5, PT ;  /* 0x000000050000720c */ /* 0x000fda0003fc4270 */
[----:B------:R-:W-:Y:S05]  /*22b10*/  @!P6 BRA `(.L_x_6055) ;  /* 0xfffffffc0054e947 */ /* 0x000fea000383ffff */
.L_x_6052:
        /* <DEDUP_REMOVED lines=12> */
.L_x_6160:
[----:B------:R-:W-:-:S13]  /*22be0*/  ISETP.NE.AND P0, PT, R0, RZ, PT ;  /* 0x000000ff0000720c */ /* 0x000fda0003f05270 */
[----:B------:R-:W-:Y:S05]  /*22bf0*/  @!P0 BRA `(.L_x_6057) ;  /* 0x0000000000108947 */ /* 0x000fea0003800000 */
[----:B------:R-:W-:Y:S01]  /*22c00*/  UMOV UR4, 0xffffffff ;  /* 0xffffffff00047882 */ /* 0x000fe20000000000 */
[----:B-1----:R-:W-:Y:S02]  /*22c10*/  VIADD R7, R7, 0xffffffff ;  /* 0xffffffff07077836 */ /* 0x002fe40000000000 */
[----:B------:R-:W-:Y:S05]  /*22c20*/  BRA.DIV UR4, `(.L_x_6058) ;  /* 0x0000003204247947 */ /* 0x000fea000b800000 */
[----:B------:R3:W4:Y:S02]  /*22c30*/  SHFL.IDX PT, R8, R3, R7, 0x1f ;  /* 0x00001f0703087589 */ /* 0x00072400000e0000 */
.L_x_6057:
[----:B------:R-:W-:Y:S01]  /*22c40*/  ISETP.NE.AND P0, PT, R6, 0x1, PT ;  /* 0x000000010600780c */ /* 0x000fe20003f05270 */
[----:B----4-:R-:W-:-:S05]  /*22c50*/  IMAD R0, R8, R2, R9 ;  /* 0x0000000208007224 */ /* 0x010fca00078e0209 */
[----:B------:R4:W-:Y:S02]  /*22c60*/  STL [R1], R0 ;  /* 0x0000000001007387 */ /* 0x0009e40000100800 */
[----:B----4-:R-:W-:-:S05]  /*22c70*/  IMAD.IADD R0, R5, 0x1, -R0 ;  /* 0x0000000105007824 */ /* 0x010fca00078e0a00 */
[----:B------:R-:W-:Y:S05]  /*22c80*/  @!P0 BRA `(.L_x_6059) ;  /* 0x0000000000e48947 */ /* 0x000fea0003800000 */
[----:B------:R-:W-:-:S04]  /*22c90*/  IABS R5, R4 ;  /* 0x0000000400057213 */ /* 0x000fc80000000000 */
[----:B-1-3--:R-:W1:Y:S08]  /*22ca0*/  I2F.RP R7, R5 ;  /* 0x0000000500077306 */ /* 0x00ae700000209400 */
[----:B-1----:R-:W1:Y:S02]  /*22cb0*/  MUFU.RCP R7, R7 ;  /* 0x0000000700077308 */ /* 0x002e640000001000 */
[----:B-1----:R-:W-:-:S06]  /*22cc0*/  VIADD R9, R7, 0xffffffe ;  /* 0x0ffffffe07097836 */ /* 0x002fcc0000000000 */
[----:B0-----:R-:W0:Y:S02]  /*22cd0*/  F2I.FTZ.U32.TRUNC.NTZ R3, R9 ;  /* 0x0000000900037305 */ /* 0x001e24000021f000 */
        /* <DEDUP_REMOVED lines=52> */
.L_x_6059:
[----:B0--3--:R-:W3:Y:S01]  /*23020*/  LDL R3, [R1+0xc] ;  /* 0x00000c0001037983 */ /* 0x009ee20000100800 */
[----:B-1----:R-:W3:Y:S02]  /*23030*/  LDC.64 R6, c[0x0][0xc90] ;  /* 0x00032400ff067b82 */ /* 0x002ee40000000a00 */
[----:B---3--:R-:W-:-:S05]  /*23040*/  IMAD.WIDE R6, R3, 0x4, R6 ;  /* 0x0000000403067825 */ /* 0x008fca00078e0206 */
[----:B------:R-:W3:Y:S02]  /*23050*/  LDG.E R3, desc[UR42][R6.64] ;  /* 0x0000002a06037981 */ /* 0x000ee4000c1e1900 */
[----:B---3--:R-:W-:-:S05]  /*23060*/  IMAD R5, R4, R3, RZ ;  /* 0x0000000304057224 */ /* 0x008fca00078e02ff */
        /* <DEDUP_REMOVED lines=51> */
[----:B------:R-:W-:-:S04]  /*233a0*/  @P0 VIADD R2, R2, 0x1 ;  /* 0x0000000102020836 */ /* 0x000fc80000000000 */
[----:B------:R-:W-:-:S04]  /*233b0*/  IMAD.MOV.U32 R0, RZ, RZ, R2 ;  /* 0x000000ffff007224 */ /* 0x000fc800078e0002 */
[----:B------:R-:W-:Y:S01]  /*233c0*/  @!P2 IMAD.MOV R0, RZ, RZ, -R0 ;  /* 0x000000ffff00a224 */ /* 0x000fe200078e0a00 */
[----:B------:R-:W-:Y:S01]  /*233d0*/  @!P1 LOP3.LUT R0, RZ, R8, RZ, 0x33, !PT ;  /* 0x00000008ff009212 */ /* 0x000fe200078e33ff */
[----:B------:R-:W-:-:S04]  /*233e0*/  IMAD.MOV R8, RZ, RZ, -R8 ;  /* 0x000000ffff087224 */ /* 0x000fc800078e0a08 */
[----:B------:R-:W-:-:S05]  /*233f0*/  IMAD R2, R0, R8, R7 ;  /* 0x0000000800027224 */ /* 0x000fca00078e0207 */
[----:B------:R0:W-:Y:S02]  /*23400*/  STL [R1+0x8], R2 ;  /* 0x0000080201007387 */ /* 0x0001e40000100800 */
.L_x_6060:
[----:B------:R-:W-:-:S05]  /*23410*/  LOP3.LUT R3, RZ, R0, RZ, 0x33, !PT ;  /* 0x00000000ff037212 */ /* 0x000fca00078e33ff */
[----:B------:R-:W-:-:S05]  /*23420*/  IMAD.IADD R0, R4, 0x1, R3 ;  /* 0x0000000104007824 */ /* 0x000fca00078e0203 */
[----:B------:R3:W-:Y:S01]  /*23430*/  STL [R1+0x4], R0 ;  /* 0x0000040001007387 */ /* 0x0007e20000100800 */
[----:B------:R-:W-:Y:S05]  /*23440*/  BRA `(.L_x_6061) ;  /* 0x0000000000287947 */ /* 0x000fea0003800000 */
.L_x_6053:
        /* <DEDUP_REMOVED lines=10> */
.L_x_6061:
[----:B0-----:R-:W4:Y:S04]  /*234f0*/  LDL R3, [R1+0x8] ;  /* 0x0000080001037983 */ /* 0x001f280000100800 */
[----:B-1----:R-:W5:Y:S04]  /*23500*/  LDL R2, [R1+0xc] ;  /* 0x00000c0001027983 */ /* 0x002f680000100800 */
[----:B------:R-:W2:Y:S04]  /*23510*/  LDL R5, [R1+0x4] ;  /* 0x0000040001057983 */ /* 0x000ea80000100800 */
[----:B------:R-:W2:Y:S01]  /*23520*/  LDL R4, [R1] ;  /* 0x0000000001047983 */ /* 0x000ea20000100800 */
[----:B---3--:R-:W0:Y:S01]  /*23530*/  S2R R0, SR_TID.X ;  /* 0x0000000000007919 */ /* 0x008e220000002100 */
[----:B------:R-:W-:Y:S05]  /*23540*/  WARPSYNC.ALL ;  /* 0x0000000000007948 */ /* 0x000fea0003800000 */
[----:B0-----:R-:W-:Y:S01]  /*23550*/  LOP3.LUT R0, R0, 0x1f, RZ, 0xc0, !PT ;  /* 0x0000001f00007812 */ /* 0x001fe200078ec0ff */
[----:B------:R-:W-:Y:S03]  /*23560*/  BAR.SYNC.DEFER_BLOCKING 0x4, 0x180 ;  /* 0x0106000000007b1d */ /* 0x000fe60000010000 */
[----:B------:R-:W-:-:S13]  /*23570*/  ISETP.NE.AND P0, PT, R0, RZ, PT ;  /* 0x000000ff0000720c */ /* 0x000fda0003f05270 */
[----:B------:R-:W-:Y:S01]  /*23580*/  @!P0 MOV R0, 0x400 ;  /* 0x0000040000008802 */ /* 0x000fe20000000f00 */
[----:B----4-:R-:W-:Y:S02]  /*23590*/  IMAD.MOV.U32 R6, RZ, RZ, R3 ;  /* 0x000000ffff067224 */ /* 0x010fe400078e0003 */
[----:B------:R-:W0:Y:S01]  /*235a0*/  @!P0 S2R R3, SR_CgaCtaId ;  /* 0x0000000000038919 */ /* 0x000e220000008800 */
[----:B-----5:R-:W-:Y:S01]  /*235b0*/  IMAD.MOV.U32 R7, RZ, RZ, R2 ;  /* 0x000000ffff077224 */ /* 0x020fe200078e0002 */
[----:B0-----:R-:W-:-:S05]  /*235c0*/  @!P0 LEA R18, R3, R0, 0x18 ;  /* 0x0000000003128211 */ /* 0x001fca00078ec0ff */
[----:B--2---:R0:W-:Y:S01]  /*235d0*/  @!P0 STS.128 [R18+0x28cd0], R4 ;  /* 0x028cd00412008388 */ /* 0x0041e20000000c00 */
[----:B------:R-:W-:Y:S06]  /*235e0*/  BAR.ARV 0x5, 0x180 ;  /* 0x0146000000007b1d */ /* 0x000fec0000002000 */
.L_x_6050:
[----:B------:R-:W2:Y:S01]  /*235f0*/  LDL R0, [R1+0xc] ;  /* 0x00000c0001007983 */ /* 0x000ea20000100800 */
[----:B------:R-:W-:Y:S02]  /*23600*/  ULDC UR4, c[0x0][0xc3c] ;  /* 0x00030f0000047ab9 */ /* 0x000fe40000000800 */
[----:B--2---:R-:W-:-:S13]  /*23610*/  ISETP.GE.AND P0, PT, R0, UR4, PT ;  /* 0x0000000400007c0c */ /* 0x004fda000bf06270 */
[----:B------:R-:W-:Y:S05]  /*23620*/  @!P0 BRA `(.L_x_6062) ;  /* 0xffffff7400208947 */ /* 0x000fea000383ffff */
[----:B------:R-:W-:Y:S05]  /*23630*/  BSYNC B8 ;  /* 0x0000000000087941 */ /* 0x000fea0003800000 */
.L_x_5878:
        /* <DEDUP_REMOVED lines=12> */
.L_x_6163:
[----:B------:R-:W-:Y:S05]  /*23700*/  BSYNC B0 ;  /* 0x0000000000007941 */ /* 0x000fea0003800000 */
.L_x_6063:
[----:B------:R-:W-:-:S03]  /*23710*/  UMOV UR4, 0xffffffff ;  /* 0xffffffff00047882 */ /* 0x000fc60000000000 */
[----:B------:R-:W-:Y:S05]  /*23720*/  BRA.DIV UR4, `(.L_x_6065) ;  /* 0x0000002604a47947 */ /* 0x000fea000b800000 */
[----:B------:R-:W1:Y:S02]  /*23730*/  S2R R2, SR_TID.X ;  /* 0x0000000000027919 */ /* 0x000e640000002100 */
[----:B-1----:R-:W-:-:S04]  /*23740*/  SHF.R.U32.HI R2, RZ, 0x5, R2 ;  /* 0x00000005ff027819 */ /* 0x002fc80000011602 */
[----:B------:R-:W-:-:S05]  /*23750*/  LOP3.LUT R2, R2, 0x3, RZ, 0xc0, !PT ;  /* 0x0000000302027812 */ /* 0x000fca00078ec0ff */
[----:B------:R1:W2:Y:S02]  /*23760*/  SHFL.IDX PT, R14, R2, RZ, 0x1f ;  /* 0x00001fff020e7589 */ /* 0x0002a400000e0000 */
.L_x_6166:
[----:B--2---:R-:W-:-:S13]  /*23770*/  ISETP.NE.AND P0, PT, R14, RZ, PT ;  /* 0x000000ff0e00720c */ /* 0x004fda0003f05270 */
[----:B------:R-:W-:Y:S05]  /*23780*/  @P0 BRA `(.L_x_5650) ;  /* 0x00000000008c0947 */ /* 0x000fea0003800000 */
[----:B------:R-:W-:-:S03]  /*23790*/  UMOV UR4, 0xffffffff ;  /* 0xffffffff00047882 */ /* 0x000fc60000000000 */
[----:B------:R-:W-:Y:S05]  /*237a0*/  BRA.DIV UR4, `(.L_x_6066) ;  /* 0x0000002604b87947 */ /* 0x000fea000b800000 */
[----:B------:R-:W-:-:S13]  /*237b0*/  ELECT P6, URZ, PT ;  /* 0x00000000003f782f */ /* 0x000fda00038c0000 */
.L_x_6169:
[----:B------:R-:W-:Y:S05]  /*237c0*/  @!P6 BRA `(.L_x_5650) ;  /* 0x00000000007ce947 */ /* 0x000fea0003800000 */
[----:B------:R-:W-:-:S06]  /*237d0*/  ULOP3.LUT UR4, UR36, 0x2, URZ, 0xfc, !UPT ;  /* 0x0000000224047892 */ /* 0x000fcc000f8efc3f */
[----:B-1----:R-:W-:-:S05]  /*237e0*/  IMAD.U32 R2, RZ, RZ, UR4 ;  /* 0x00000004ff027e24 */ /* 0x002fca000f8e00ff */
[----:B------:R-:W-:-:S13]  /*237f0*/  ISETP.NE.AND P2, PT, R2, 0x3, PT ;  /* 0x000000030200780c */ /* 0x000fda0003f45270 */
[----:B------:R-:W-:Y:S05]  /*23800*/  @!P2 BRA `(.L_x_6067) ;  /* 0x000000000004a947 */ /* 0x000fea0003800000 */
[----:B------:R-:W-:Y:S01]  /*23810*/  BPT.TRAP 0x1 ;  /* 0x000000040000795c */ /* 0x000fe20000300000 */
.L_x_6067:
        /* <DEDUP_REMOVED lines=13> */
.L_x_6170:
[----:B------:R-:W1:Y:S02]  /*238f0*/  SYNCS.PHASECHK.TRANS64.TRYWAIT P0, [R7+URZ], R2 ;  /* 0x00000002070075a7 */ /* 0x000e64000800017f */
[----:B-1----:R-:W-:Y:S05]  /*23900*/  @!P0 BRA `(.L_x_6069) ;  /* 0x0000002400948947 */ /* 0x002fea0003800000 */
.L_x_6171:
[----:B------:R-:W-:Y:S05]  /*23910*/  @!P2 BRA `(.L_x_6070) ;  /* 0x000000000004a947 */ /* 0x000fea0003800000 */
[----:B------:R-:W-:Y:S01]  /*23920*/  BPT.TRAP 0x1 ;  /* 0x000000040000795c */ /* 0x000fe20000300000 */
.L_x_6070:
[----:B------:R-:W-:-:S04]  /*23930*/  VIADD R0, R0, 0x28c60 ;  /* 0x00028c6000007836 */ /* 0x000fc80000000000 */
[----:B------:R-:W-:-:S04]  /*23940*/  IMAD R4, R19, 0x8, R0 ;  /* 0x0000000813047824 */ /* 0x000fc800078e0200 */
[----:B------:R-:W2:Y:S02]  /*23950*/  SYNCS.PHASECHK.TRANS64.TRYWAIT P0, [R4+URZ], R5 ;  /* 0x00000005040075a7 */ /* 0x000ea4000800017f */
[----:B--2---:R-:W-:Y:S05]  /*23960*/  @!P0 BRA `(.L_x_6071) ;  /* 0x0000002400908947 */ /* 0x004fea0003800000 */
.L_x_6172:
[----:B------:R-:W-:-:S07]  /*23970*/  IMAD R3, R3, 0x8, R0 ;  /* 0x0000000803037824 */ /* 0x000fce00078e0200 */
.L_x_6072:
[----:B----4-:R4:W0:Y:S02]  /*23980*/  SYNCS.PHASECHK.TRANS64.TRYWAIT P0, [R3+URZ], R2 ;  /* 0x00000002030075a7 */ /* 0x010824000800017f */
[----:B0-----:R-:W-:Y:S05]  /*23990*/  @!P0 NANOSLEEP.SYNCS 0x989680 ;  /* 0x009896800000895d */ /* 0x001fea0003900000 */
[----:B------:R-:W0:Y:S02]  /*239a0*/  @!P0 SYNCS.PHASECHK.TRANS64 P0, [R3+URZ], R2 ;  /* 0x00000002030085a7 */ /* 0x000e24000800007f */
[----:B0-----:R-:W-:Y:S05]  /*239b0*/  @!P0 BRA `(.L_x_6072) ;  /* 0xfffffffc00f08947 */ /* 0x001fea000383ffff */
.L_x_5650:
[----:B------:R-:W-:Y:S05]  /*239c0*/  BSYNC B9 ;  /* 0x0000000000097941 */ /* 0x000fea0003800000 */
.L_x_5647:
[----:B------:R-:W-:Y:S05]  /*239d0*/  EXIT ;  /* 0x000000000000794d */ /* 0x000fea0003800000 */
.L_x_5676:
[----:B0-----:R0:W1:Y:S02]  /*239e0*/  SYNCS.PHASECHK.TRANS64.TRYWAIT P5, [R74+URZ+0x28c90], R75 ;  /* 0x028c904b4a0075a7 */ /* 0x00106400080a017f */
[----:B-1----:R-:W-:Y:S05]  /*239f0*/  @!P5 NANOSLEEP.SYNCS 0x989680 ;  /* 0x009896800000d95d */ /* 0x002fea0003900000 */
[----:B------:R-:W1:Y:S02]  /*23a00*/  @!P5 SYNCS.PHASECHK.TRANS64 P5, [R74+URZ+0x28c90], R75 ;  /* 0x028c904b4a00d5a7 */ /* 0x000e6400080a007f */
[----:B-1----:R-:W-:Y:S05]  /*23a10*/  @!P5 BRA `(.L_x_5676) ;  /* 0xfffffffc00f0d947 */ /* 0x002fea000383ffff */
[----:B------:R-:W-:Y:S05]  /*23a20*/  BRA `(.L_x_6073) ;  /* 0xfffffdf400887947 */ /* 0x000fea000383ffff */
.L_x_5686:
[----:B-1----:R1:W2:Y:S02]  /*23a30*/  SYNCS.PHASECHK.TRANS64.TRYWAIT P5, [R74+URZ+0x28c90], R75 ;  /* 0x028c904b4a0075a7 */ /* 0x0022a400080a017f */
[----:B--2---:R-:W-:Y:S05]  /*23a40*/  @!P5 NANOSLEEP.SYNCS 0x989680 ;  /* 0x009896800000d95d */ /* 0x004fea0003900000 */
[----:B------:R-:W2:Y:S02]  /*23a50*/  @!P5 SYNCS.PHASECHK.TRANS64 P5, [R74+URZ+0x28c90], R75 ;  /* 0x028c904b4a00d5a7 */ /* 0x000ea400080a007f */
[----:B--2---:R-:W-:Y:S05]  /*23a60*/  @!P5 BRA `(.L_x_5686) ;  /* 0xfffffffc00f0d947 */ /* 0x004fea000383ffff */
[----:B------:R-:W-:Y:S05]  /*23a70*/  BRA `(.L_x_6074) ;  /* 0xfffffdfc00e47947 */ /* 0x000fea000383ffff */
.L_x_5691:
[----:B0-----:R0:W1:Y:S02]  /*23a80*/  SYNCS.PHASECHK.TRANS64.TRYWAIT P5, [R74+URZ+0x28c90], R75 ;  /* 0x028c904b4a0075a7 */ /* 0x00106400080a017f */
[----:B-1----:R-:W-:Y:S05]  /*23a90*/  @!P5 NANOSLEEP.SYNCS 0x989680 ;  /* 0x009896800000d95d */ /* 0x002fea0003900000 */
[----:B------:R-:W1:Y:S02]  /*23aa0*/  @!P5 SYNCS.PHASECHK.TRANS64 P5, [R74+URZ+0x28c90], R75 ;  /* 0x028c904b4a00d5a7 */ /* 0x000e6400080a007f */
[----:B-1----:R-:W-:Y:S05]  /*23ab0*/  @!P5 BRA `(.L_x_5691) ;  /* 0xfffffffc00f0d947 */ /* 0x002fea000383ffff */
[----:B------:R-:W-:Y:S05]  /*23ac0*/  BRA `(.L_x_6075) ;  /* 0xfffffe0800007947 */ /* 0x000fea000383ffff */
.L_x_5695:
[----:B------:R0:W0:Y:S02]  /*23ad0*/  SYNCS.PHASECHK.TRANS64.TRYWAIT P0, [R74+URZ+0x28cb0], R75 ;  /* 0x028cb04b4a0075a7 */ /* 0x000024000800017f */
[----:B0-----:R-:W-:Y:S05]  /*23ae0*/  @!P0 NANOSLEEP.SYNCS 0x989680 ;  /* 0x009896800000895d */ /* 0x001fea0003900000 */
[----:B------:R-:W0:Y:S02]  /*23af0*/  @!P0 SYNCS.PHASECHK.TRANS64 P0, [R74+URZ+0x28cb0], R75 ;  /* 0x028cb04b4a0085a7 */ /* 0x000e24000800007f */
[----:B0-----:R-:W-:Y:S05]  /*23b00*/  @!P0 BRA `(.L_x_5695) ;  /* 0xfffffffc00f08947 */ /* 0x001fea000383ffff */
[----:B------:R-:W-:Y:S05]  /*23b10*/  BRA `(.L_x_6076) ;  /* 0xfffffe0800787947 */ /* 0x000fea000383ffff */
.L_x_5716:
[----:B0-----:R0:W1:Y:S02]  /*23b20*/  SYNCS.PHASECHK.TRANS64.TRYWAIT P1, [R9+URZ+0x28c50], R10 ;  /* 0x028c500a090075a7 */ /* 0x001064000802017f */
[----:B-1----:R-:W-:Y:S05]  /*23b30*/  @!P1 NANOSLEEP.SYNCS 0x989680 ;  /* 0x009896800000995d */ /* 0x002fea0003900000 */
[----:B------:R-:W1:Y:S02]  /*23b40*/  @!P1 SYNCS.PHASECHK.TRANS64 P1, [R9+URZ+0x28c50], R10 ;  /* 0x028c500a090095a7 */ /* 0x000e64000802007f */
[----:B-1----:R-:W-:Y:S05]  /*23b50*/  @!P1 BRA `(.L_x_5716) ;  /* 0xfffffffc00f09947 */ /* 0x002fea000383ffff */
[----:B------:R-:W-:Y:S05]  /*23b60*/  BRA `(.L_x_6077) ;  /* 0xfffffe1c00307947 */ /* 0x000fea000383ffff */
.L_x_5723:
[----:B-1----:R1:W2:Y:S02]  /*23b70*/  SYNCS.PHASECHK.TRANS64.TRYWAIT P2, [R21+URZ+0x28c50], R8 ;  /* 0x028c5008150075a7 */ /* 0x0022a4000804017f */
[----:B--2---:R-:W-:Y:S05]  /*23b80*/  @!P2 NANOSLEEP.SYNCS 0x989680 ;  /* 0x009896800000a95d */ /* 0x004fea0003900000 */
[----:B------:R-:W2:Y:S02]  /*23b90*/  @!P2 SYNCS.PHASECHK.TRANS64 P2, [R21+URZ+0x28c50], R8 ;  /* 0x028c50081500a5a7 */ /* 0x000ea4000804007f */
[----:B--2---:R-:W-:Y:S05]  /*23ba0*/  @!P2 BRA `(.L_x_5723) ;  /* 0xfffffffc00f0a947 */ /* 0x004fea000383ffff */
[----:B------:R-:W-:Y:S05]  /*23bb0*/  BRA `(.L_x_5722) ;  /* 0xfffffe2800607947 */ /* 0x000fea000383ffff */
.L_x_5746:
        /* <DEDUP_REMOVED lines=8> */
.L_x_6079:
[----:B------:R-:W-:Y:S05]  /*23c40*/  BSYNC B1 ;  /* 0x0000000000017941 */ /* 0x000fea0003800000 */
.L_x_6078:
        /* <DEDUP_REMOVED lines=8> */
.L_x_6080:
[----:B------:R-:W-:Y:S02]  /*23cd0*/  IMAD.MOV.U32 R13, RZ, RZ, R7 ;  /* 0x000000ffff0d7224 */ /* 0x000fe400078e0007 */
[----:B------:R-:W-:-:S07]  /*23ce0*/  IMAD.MOV.U32 R0, RZ, RZ, R14 ;  /* 0x000000ffff007224 */ /* 0x000fce00078e000e */
[----:B------:R-:W-:Y:S05]  /*23cf0*/  WARPSYNC.COLLECTIVE R15, `(.L_x_6081) ;  /* 0x000000000f087348 */ /* 0x000fea0003c00000 */
[----:B------:R0:W1:Y:S02]  /*23d00*/  SHFL.IDX P6, R14, R13, R12, R11 ;  /* 0x0000000c0d0e7389 */ /* 0x00006400000c000b */
[----:B01----:R-:W-:Y:S01]  /*23d10*/  ENDCOLLECTIVE ;  /* 0x000000000000791b */ /* 0x003fe20003800000 */
.L_x_6081:
[----:B------:R-:W-:Y:S02]  /*23d20*/  IMAD.MOV.U32 R13, RZ, RZ, R30 ;  /* 0x000000ffff0d7224 */ /* 0x000fe400078e001e */
[----:B------:R-:W-:-:S07]  /*23d30*/  IMAD.MOV.U32 R5, RZ, RZ, R14 ;  /* 0x000000ffff057224 */ /* 0x000fce00078e000e */
[----:B------:R-:W-:Y:S05]  /*23d40*/  WARPSYNC.COLLECTIVE R15, `(.L_x_6082) ;  /* 0x000000000f087348 */ /* 0x000fea0003c00000 */
[----:B------:R0:W1:Y:S02]  /*23d50*/  SHFL.IDX P6, R14, R13, R12, R11 ;  /* 0x0000000c0d0e7389 */ /* 0x00006400000c000b */
[----:B01----:R-:W-:Y:S01]  /*23d60*/  ENDCOLLECTIVE ;  /* 0x000000000000791b */ /* 0x003fe20003800000 */
.L_x_6082:
[----:B------:R-:W-:Y:S05]  /*23d70*/  BRA `(.L_x_6083) ;  /* 0xfffffe4400947947 */ /* 0x000fea000383ffff */
.L_x_5749:
[----:B------:R-:W-:Y:S01]  /*23d80*/  BSSY B1, `(.L_x_6084) ;  /* 0x0000008000017945 */ /* 0x000fe20003800000 */
[----:B------:R-:W-:Y:S02]  /*23d90*/  IMAD.MOV.U32 R13, RZ, RZ, R6 ;  /* 0x000000ffff0d7224 */ /* 0x000fe400078e0006 */
[----:B------:R-:W-:Y:S02]  /*23da0*/  IMAD.MOV.U32 R12, RZ, RZ, 0x1 ;  /* 0x00000001ff0c7424 */ /* 0x000fe400078e00ff */
[----:B------:R-:W-:Y:S02]  /*23db0*/  IMAD.MOV.U32 R11, RZ, RZ, 0x1c1f ;  /* 0x00001c1fff0b7424 */ /* 0x000fe400078e00ff */
[----:B------:R-:W-:-:S07]  /*23dc0*/  IMAD.MOV.U32 R15, RZ, RZ, -0x1 ;  /* 0xffffffffff0f7424 */ /* 0x000fce00078e00ff */
[----:B0---4-:R-:W-:Y:S05]  /*23dd0*/  WARPSYNC.COLLECTIVE R15, `(.L_x_6085) ;  /* 0x000000000f087348 */ /* 0x011fea0003c00000 */
[----:B----4-:R1:W2:Y:S02]  /*23de0*/  SHFL.IDX P6, R14, R13, R12, R11 ;  /* 0x0000000c0d0e7389 */ /* 0x0102a400000c000b */
[----:B012---:R-:W-:Y:S01]  /*23df0*/  ENDCOLLECTIVE ;  /* 0x000000000000791b */ /* 0x007fe20003800000 */
.L_x_6085:
[----:B------:R-:W-:Y:S05]  /*23e00*/  BSYNC B1 ;  /* 0x0000000000017941 */ /* 0x000fea0003800000 */
.L_x_6084:
[----:B------:R-:W-:Y:S02]  /*23e10*/  IMAD.MOV.U32 R13, RZ, RZ, R4 ;  /* 0x000000ffff0d7224 */ /* 0x000fe400078e0004 */
[----:B------:R-:W-:Y:S02]  /*23e20*/  IMAD.MOV.U32 R12, RZ, RZ, 0x1 ;  /* 0x00000001ff0c7424 */ /* 0x000fe400078e00ff */
[----:B------:R-:W-:Y:S02]  /*23e30*/  IMAD.MOV.U32 R11, RZ, RZ, 0x1c1f ;  /* 0x00001c1fff0b7424 */ /* 0x000fe400078e00ff */
[----:B------:R-:W-:Y:S02]  /*23e40*/  IMAD.MOV.U32 R15, RZ, RZ, -0x1 ;  /* 0xffffffffff0f7424 */ /* 0x000fe400078e00ff */
[----:B------:R-:W-:-:S07]  /*23e50*/  IMAD.MOV.U32 R3, RZ, RZ, R14 ;  /* 0x000000ffff037224 */ /* 0x000fce00078e000e */
[----:B------:R-:W-:Y:S05]  /*23e60*/  WARPSYNC.COLLECTIVE R15, `(.L_x_6086) ;  /* 0x000000000f087348 */ /* 0x000fea0003c00000 */
[----:B------:R0:W1:Y:S02]  /*23e70*/  SHFL.IDX P6, R14, R13, R12, R11 ;  /* 0x0000000c0d0e7389 */ /* 0x00006400000c000b */
[----:B01----:R-:W-:Y:S01]  /*23e80*/  ENDCOLLECTIVE ;  /* 0x000000000000791b */ /* 0x003fe20003800000 */
.L_x_6086:
[----:B------:R-:W-:Y:S02]  /*23e90*/  IMAD.MOV.U32 R13, RZ, RZ, R7 ;  /* 0x000000ffff0d7224 */ /* 0x000fe400078e0007 */
[----:B------:R-:W-:-:S07]  /*23ea0*/  IMAD.MOV.U32 R4, RZ, RZ, R14 ;  /* 0x000000ffff047224 */ /* 0x000fce00078e000e */
[----:B------:R-:W-:Y:S05]  /*23eb0*/  WARPSYNC.COLLECTIVE R15, `(.L_x_6087) ;  /* 0x000000000f087348 */ /* 0x000fea0003c00000 */
[----:B------:R0:W1:Y:S02]  /*23ec0*/  SHFL.IDX P6, R14, R13, R12, R11 ;  /* 0x0000000c0d0e7389 */ /* 0x00006400000c000b */
[----:B01----:R-:W-:Y:S01]  /*23ed0*/  ENDCOLLECTIVE ;  /* 0x000000000000791b */ /* 0x003fe20003800000 */
.L_x_6087:
[----:B------:R-:W-:Y:S02]  /*23ee0*/  IMAD.MOV.U32 R13, RZ, RZ, R30 ;  /* 0x000000ffff0d7224 */ /* 0x000fe400078e001e */
[----:B------:R-:W-:-:S07]  /*23ef0*/  IMAD.MOV.U32 R7, RZ, RZ, R14 ;  /* 0x000000ffff077224 */ /* 0x000fce00078e000e */
[----:B------:R-:W-:Y:S05]  /*23f00*/  WARPSYNC.COLLECTIVE R15, `(.L_x_6088) ;  /* 0x000000000f087348 */ /* 0x000fea0003c00000 */
[----:B------:R0:W1:Y:S02]  /*23f10*/  SHFL.IDX P6, R14, R13, R12, R11 ;  /* 0x0000000c0d0e7389 */ /* 0x00006400000c000b */
[----:B01----:R-:W-:Y:S01]  /*23f20*/  ENDCOLLECTIVE ;  /* 0x000000000000791b */ /* 0x003fe20003800000 */
.L_x_6088:
[----:B------:R-:W-:Y:S01]  /*23f30*/  IMAD.MOV.U32 R0, RZ, RZ, R14 ;  /* 0x000000ffff007224 */ /* 0x000fe200078e000e */
[----:B------:R-:W-:Y:S06]  /*23f40*/  BRA `(.L_x_6089) ;  /* 0xfffffe4400f07947 */ /* 0x000fec000383ffff */
.L_x_5753:
[----:B0-----:R0:W1:Y:S02]  /*23f50*/  SYNCS.PHASECHK.TRANS64.TRYWAIT P0, [R2+URZ+0x28c00], R35 ;  /* 0x028c0023020075a7 */ /* 0x001064000800017f */
[----:B-1----:R-:W-:Y:S05]  /*23f60*/  @!P0 NANOSLEEP.SYNCS 0x989680 ;  /* 0x009896800000895d */ /* 0x002fea0003900000 */
[----:B------:R-:W1:Y:S02]  /*23f70*/  @!P0 SYNCS.PHASECHK.TRANS64 P0, [R2+URZ+0x28c00], R35 ;  /* 0x028c0023020085a7 */ /* 0x000e64000800007f */
[----:B-1----:R-:W-:Y:S05]  /*23f80*/  @!P0 BRA `(.L_x_5753) ;  /* 0xfffffffc00f08947 */ /* 0x002fea000383ffff */
[----:B------:R-:W-:Y:S05]  /*23f90*/  BRA `(.L_x_6090) ;  /* 0xfffffe4800d47947 */ /* 0x000fea000383ffff */
.L_x_5761:
        /* <DEDUP_REMOVED lines=8> */
.L_x_6092:
[----:B------:R-:W-:Y:S05]  /*24020*/  BSYNC B1 ;  /* 0x0000000000017941 */ /* 0x000fea0003800000 */
.L_x_6091:
        /* <DEDUP_REMOVED lines=8> */
.L_x_6093:
[----:B------:R-:W-:Y:S02]  /*240b0*/  IMAD.MOV.U32 R13, RZ, RZ, R7 ;  /* 0x000000ffff0d7224 */ /* 0x000fe400078e0007 */
[----:B------:R-:W-:-:S07]  /*240c0*/  IMAD.MOV.U32 R0, RZ, RZ, R14 ;  /* 0x000000ffff007224 */ /* 0x000fce00078e000e */
[----:B------:R-:W-:Y:S05]  /*240d0*/  WARPSYNC.COLLECTIVE R15, `(.L_x_6094) ;  /* 0x000000000f087348 */ /* 0x000fea0003c00000 */
[----:B------:R0:W1:Y:S02]  /*240e0*/  SHFL.IDX P6, R14, R13, R12, R11 ;  /* 0x0000000c0d0e7389 */ /* 0x00006400000c000b */
[----:B01----:R-:W-:Y:S01]  /*240f0*/  ENDCOLLECTIVE ;  /* 0x000000000000791b */ /* 0x003fe20003800000 */
.L_x_6094:
[----:B------:R-:W-:Y:S02]  /*24100*/  IMAD.MOV.U32 R10, RZ, RZ, R0 ;  /* 0x000000ffff0a7224 */ /* 0x000fe400078e0000 */
[----:B------:R-:W-:Y:S02]  /*24110*/  IMAD.MOV.U32 R13, RZ, RZ, R9 ;  /* 0x000000ffff0d7224 */ /* 0x000fe400078e0009 */
[----:B------:R-:W-:-:S07]  /*24120*/  IMAD.MOV.U32 R5, RZ, RZ, R14 ;  /* 0x000000ffff057224 */ /* 0x000fce00078e000e */
[----:B------:R-:W-:Y:S05]  /*24130*/  WARPSYNC.COLLECTIVE R15, `(.L_x_6095) ;  /* 0x000000000f087348 */ /* 0x000fea0003c00000 */
[----:B------:R0:W1:Y:S02]  /*24140*/  SHFL.IDX P6, R14, R13, R12, R11 ;  /* 0x0000000c0d0e7389 */ /* 0x00006400000c000b */
[----:B01----:R-:W-:Y:S01]  /*24150*/  ENDCOLLECTIVE ;  /* 0x000000000000791b */ /* 0x003fe20003800000 */
.L_x_6095:
[----:B------:R-:W-:Y:S01]  /*24160*/  IMAD.MOV.U32 R11, RZ, RZ, R3 ;  /* 0x000000ffff0b7224 */ /* 0x000fe200078e0003 */
[----:B------:R-:W-:Y:S06]  /*24170*/  BRA `(.L_x_6096) ;  /* 0xfffffe5400e87947 */ /* 0x000fec000383ffff */
.L_x_5764:
[----:B------:R-:W-:Y:S01]  /*24180*/  BSSY B1, `(.L_x_6097) ;  /* 0x0000008000017945 */ /* 0x000fe20003800000 */
[----:B------:R-:W-:Y:S02]  /*24190*/  IMAD.MOV.U32 R13, RZ, RZ, R8 ;  /* 0x000000ffff0d7224 */ /* 0x000fe400078e0008 */
[----:B------:R-:W-:Y:S02]  /*241a0*/  IMAD.MOV.U32 R12, RZ, RZ, 0x1 ;  /* 0x00000001ff0c7424 */ /* 0x000fe400078e00ff */
[----:B0-----:R-:W-:Y:S02]  /*241b0*/  IMAD.MOV.U32 R11, RZ, RZ, 0x1c1f ;  /* 0x00001c1fff0b7424 */ /* 0x001fe400078e00ff */
[----:B------:R-:W-:-:S07]  /*241c0*/  IMAD.MOV.U32 R15, RZ, RZ, -0x1 ;  /* 0xffffffffff0f7424 */ /* 0x000fce00078e00ff */
[----:B----4-:R-:W-:Y:S05]  /*241d0*/  WARPSYNC.COLLECTIVE R15, `(.L_x_6098) ;  /* 0x000000000f087348 */ /* 0x010fea0003c00000 */
[----:B----4-:R0:W1:Y:S02]  /*241e0*/  SHFL.IDX P6, R14, R13, R12, R11 ;  /* 0x0000000c0d0e7389 */ /* 0x01006400000c000b */
[----:B01----:R-:W-:Y:S01]  /*241f0*/  ENDCOLLECTIVE ;  /* 0x000000000000791b */ /* 0x003fe20003800000 */
.L_x_6098:
[----:B------:R-:W-:Y:S05]  /*24200*/  BSYNC B1 ;  /* 0x0000000000017941 */ /* 0x000fea0003800000 */
.L_x_6097:
        /* <DEDUP_REMOVED lines=8> */
.L_x_6099:
[----:B------:R-:W-:Y:S02]  /*24290*/  IMAD.MOV.U32 R13, RZ, RZ, R7 ;  /* 0x000000ffff0d7224 */ /* 0x000fe400078e0007 */
[----:B------:R-:W-:-:S07]  /*242a0*/  IMAD.MOV.U32 R0, RZ, RZ, R14 ;  /* 0x000000ffff007224 */ /* 0x000fce00078e000e */
[----:B------:R-:W-:Y:S05]  /*242b0*/  WARPSYNC.COLLECTIVE R15, `(.L_x_6100) ;  /* 0x000000000f087348 */ /* 0x000fea0003c00000 */
[----:B------:R0:W1:Y:S02]  /*242c0*/  SHFL.IDX P6, R14, R13, R12, R11 ;  /* 0x0000000c0d0e7389 */ /* 0x00006400000c000b */
[----:B01----:R-:W-:Y:S01]  /*242d0*/  ENDCOLLECTIVE ;  /* 0x000000000000791b */ /* 0x003fe20003800000 */
.L_x_6100:
[----:B------:R-:W-:Y:S02]  /*242e0*/  IMAD.MOV.U32 R13, RZ, RZ, R9 ;  /* 0x000000ffff0d7224 */ /* 0x000fe400078e0009 */
[----:B------:R-:W-:-:S07]  /*242f0*/  IMAD.MOV.U32 R7, RZ, RZ, R14 ;  /* 0x000000ffff077224 */ /* 0x000fce00078e000e */
[----:B------:R-:W-:Y:S05]  /*24300*/  WARPSYNC.COLLECTIVE R15, `(.L_x_6101) ;  /* 0x000000000f087348 */ /* 0x000fea0003c00000 */
[----:B------:R0:W1:Y:S02]  /*24310*/  SHFL.IDX P6, R14, R13, R12, R11 ;  /* 0x0000000c0d0e7389 */ /* 0x00006400000c000b */
[----:B01----:R-:W-:Y:S01]  /*24320*/  ENDCOLLECTIVE ;  /* 0x000000000000791b */ /* 0x003fe20003800000 */
.L_x_6101:
[----:B------:R-:W-:Y:S02]  /*24330*/  IMAD.MOV.U32 R12, RZ, RZ, R0 ;  /* 0x000000ffff0c7224 */ /* 0x000fe400078e0000 */
[----:B------:R-:W-:Y:S01]  /*24340*/  IMAD.MOV.U32 R13, RZ, RZ, R3 ;  /* 0x000000ffff0d7224 */ /* 0x000fe200078e0003 */
[----:B------:R-:W-:Y:S06]  /*24350*/  BRA `(.L_x_6102) ;  /* 0xfffffe5800107947 */ /* 0x000fec000383ffff */
.L_x_5768:
[----:B0-----:R0:W1:Y:S02]  /*24360*/  SYNCS.PHASECHK.TRANS64.TRYWAIT P1, [R2+URZ+0x28c00], R21 ;  /* 0x028c0015020075a7 */ /* 0x001064000802017f */
[----:B-1----:R-:W-:Y:S05]  /*24370*/  @!P1 NANOSLEEP.SYNCS 0x989680 ;  /* 0x009896800000995d */ /* 0x002fea0003900000 */
[----:B------:R-:W1:Y:S02]  /*24380*/  @!P1 SYNCS.PHASECHK.TRANS64 P1, [R2+URZ+0x28c00], R21 ;  /* 0x028c0015020095a7 */ /* 0x000e64000802007f */
[----:B-1----:R-:W-:Y:S05]  /*24390*/  @!P1 BRA `(.L_x_5768) ;  /* 0xfffffffc00f09947 */ /* 0x002fea000383ffff */
[----:B------:R-:W-:Y:S05]  /*243a0*/  BRA `(.L_x_6103) ;  /* 0xfffffe5800a87947 */ /* 0x000fea000383ffff */
.L_x_5774:
[----:B--2---:R2:W4:Y:S02]  /*243b0*/  SYNCS.PHASECHK.TRANS64.TRYWAIT P2, [R12+URZ+0x28c30], R21 ;  /* 0x028c30150c0075a7 */ /* 0x004524000804017f */
[----:B----4-:R-:W-:Y:S05]  /*243c0*/  @!P2 NANOSLEEP.SYNCS 0x989680 ;  /* 0x009896800000a95d */ /* 0x010fea0003900000 */
[----:B------:R-:W4:Y:S02]  /*243d0*/  @!P2 SYNCS.PHASECHK.TRANS64 P2, [R12+URZ+0x28c30], R21 ;  /* 0x028c30150c00a5a7 */ /* 0x000f24000804007f */
[----:B----4-:R-:W-:Y:S05]  /*243e0*/  @!P2 BRA `(.L_x_5774) ;  /* 0xfffffffc00f0a947 */ /* 0x010fea000383ffff */
[----:B------:R-:W-:Y:S05]  /*243f0*/  BRA `(.L_x_5773) ;  /* 0xfffffe6800147947 */ /* 0x000fea000383ffff */
.L_x_5787:
[----:B--2---:R2:W0:Y:S02]  /*24400*/  SYNCS.PHASECHK.TRANS64.TRYWAIT P3, [R12+URZ+0x28c50], R21 ;  /* 0x028c50150c0075a7 */ /* 0x004424000806017f */
[----:B0-----:R-:W-:Y:S05]  /*24410*/  @!P3 NANOSLEEP.SYNCS 0x989680 ;  /* 0x009896800000b95d */ /* 0x001fea0003900000 */
[----:B------:R-:W0:Y:S02]  /*24420*/  @!P3 SYNCS.PHASECHK.TRANS64 P3, [R12+URZ+0x28c50], R21 ;  /* 0x028c50150c00b5a7 */ /* 0x000e24000806007f */
[----:B0-----:R-:W-:Y:S05]  /*24430*/  @!P3 BRA `(.L_x_5787) ;  /* 0xfffffffc00f0b947 */ /* 0x001fea000383ffff */
[----:B------:R-:W-:Y:S05]  /*24440*/  BRA `(.L_x_5786) ;  /* 0xfffffe8800007947 */ /* 0x000fea000383ffff */
.L_x_5799:
[----:B-1----:R1:W2:Y:S02]  /*24450*/  SYNCS.PHASECHK.TRANS64.TRYWAIT P3, [R215+URZ+0x28c30], R216 ;  /* 0x028c30d8d70075a7 */ /* 0x0022a4000806017f */
[----:B--2---:R-:W-:Y:S05]  /*24460*/  @!P3 NANOSLEEP.SYNCS 0x989680 ;  /* 0x009896800000b95d */ /* 0x004fea0003900000 */
[----:B------:R-:W2:Y:S02]  /*24470*/  @!P3 SYNCS.PHASECHK.TRANS64 P3, [R215+URZ+0x28c30], R216 ;  /* 0x028c30d8d700b5a7 */ /* 0x000ea4000806007f */
[----:B--2---:R-:W-:Y:S05]  /*24480*/  @!P3 BRA `(.L_x_5799) ;  /* 0xfffffffc00f0b947 */ /* 0x004fea000383ffff */
[----:B------:R-:W-:Y:S05]  /*24490*/  BRA `(.L_x_5798) ;  /* 0xfffffe8c00747947 */ /* 0x000fea000383ffff */
.L_x_5812:
[----:B---3--:R3:W4:Y:S02]  /*244a0*/  SYNCS.PHASECHK.TRANS64.TRYWAIT P3, [R215+URZ+0x28c50], R216 ;  /* 0x028c50d8d70075a7 */ /* 0x008724000806017f */
[----:B----4-:R-:W-:Y:S05]  /*244b0*/  @!P3 NANOSLEEP.SYNCS 0x989680 ;  /* 0x009896800000b95d */ /* 0x010fea0003900000 */
[----:B------:R-:W4:Y:S02]  /*244c0*/  @!P3 SYNCS.PHASECHK.TRANS64 P3, [R215+URZ+0x28c50], R216 ;  /* 0x028c50d8d700b5a7 */ /* 0x000f24000806007f */
[----:B----4-:R-:W-:Y:S05]  /*244d0*/  @!P3 BRA `(.L_x_5812) ;  /* 0xfffffffc00f0b947 */ /* 0x010fea000383ffff */
[----:B------:R-:W-:Y:S05]  /*244e0*/  BRA `(.L_x_5811) ;  /* 0xfffffeb0006c7947 */ /* 0x000fea000383ffff */
.L_x_5825:
[----:B-1----:R1:W2:Y:S02]  /*244f0*/  SYNCS.PHASECHK.TRANS64.TRYWAIT P3, [R12+URZ+0x28c30], R207 ;  /* 0x028c30cf0c0075a7 */ /* 0x0022a4000806017f */
[----:B--2---:R-:W-:Y:S05]  /*24500*/  @!P3 NANOSLEEP.SYNCS 0x989680 ;  /* 0x009896800000b95d */ /* 0x004fea0003900000 */
[----:B------:R-:W2:Y:S02]  /*24510*/  @!P3 SYNCS.PHASECHK.TRANS64 P3, [R12+URZ+0x28c30], R207 ;  /* 0x028c30cf0c00b5a7 */ /* 0x000ea4000806007f */
[----:B--2---:R-:W-:Y:S05]  /*24520*/  @!P3 BRA `(.L_x_5825) ;  /* 0xfffffffc00f0b947 */ /* 0x004fea000383ffff */
[----:B------:R-:W-:Y:S05]  /*24530*/  BRA `(.L_x_5824) ;  /* 0xfffffeb800347947 */ /* 0x000fea000383ffff */
.L_x_5830:
[----:B---3--:R3:W4:Y:S02]  /*24540*/  SYNCS.PHASECHK.TRANS64.TRYWAIT P3, [R12+URZ+0x28c50], R207 ;  /* 0x028c50cf0c0075a7 */ /* 0x008724000806017f */
[----:B----4-:R-:W-:Y:S05]  /*24550*/  @!P3 NANOSLEEP.SYNCS 0x989680 ;  /* 0x009896800000b95d */ /* 0x010fea0003900000 */
[----:B------:R-:W4:Y:S02]  /*24560*/  @!P3 SYNCS.PHASECHK.TRANS64 P3, [R12+URZ+0x28c50], R207 ;  /* 0x028c50cf0c00b5a7 */ /* 0x000f24000806007f */
[----:B----4-:R-:W-:Y:S05]  /*24570*/  @!P3 BRA `(.L_x_5830) ;  /* 0xfffffffc00f0b947 */ /* 0x010fea000383ffff */
[----:B------:R-:W-:Y:S05]  /*24580*/  BRA `(.L_x_5829) ;  /* 0xfffffed000907947 */ /* 0x000fea000383ffff */
.L_x_5838:
[----:B-1----:R1:W2:Y:S02]  /*24590*/  SYNCS.PHASECHK.TRANS64.TRYWAIT P2, [R206+URZ+0x28c30], R207 ;  /* 0x028c30cfce0075a7 */ /* 0x0022a4000804017f */
[----:B--2---:R-:W-:Y:S05]  /*245a0*/  @!P2 NANOSLEEP.SYNCS 0x989680 ;  /* 0x009896800000a95d */ /* 0x004fea0003900000 */
[----:B------:R-:W2:Y:S02]  /*245b0*/  @!P2 SYNCS.PHASECHK.TRANS64 P2, [R206+URZ+0x28c30], R207 ;  /* 0x028c30cfce00a5a7 */ /* 0x000ea4000804007f */
[----:B--2---:R-:W-:Y:S05]  /*245c0*/  @!P2 BRA `(.L_x_5838) ;  /* 0xfffffffc00f0a947 */ /* 0x004fea000383ffff */
[----:B------:R-:W-:Y:S05]  /*245d0*/  BRA `(.L_x_5837) ;  /* 0xfffffed400a07947 */ /* 0x000fea000383ffff */
.L_x_5851:
[----:B---3--:R3:W4:Y:S02]  /*245e0*/  SYNCS.PHASECHK.TRANS64.TRYWAIT P2, [R206+URZ+0x28c50], R207 ;  /* 0x028c50cfce0075a7 */ /* 0x008724000804017f */
[----:B----4-:R-:W-:Y:S05]  /*245f0*/  @!P2 NANOSLEEP.SYNCS 0x989680 ;  /* 0x009896800000a95d */ /* 0x010fea0003900000 */
[----:B------:R-:W4:Y:S02]  /*24600*/  @!P2 SYNCS.PHASECHK.TRANS64 P2, [R206+URZ+0x28c50], R207 ;  /* 0x028c50cfce00a5a7 */ /* 0x000f24000804007f */
[----:B----4-:R-:W-:Y:S05]  /*24610*/  @!P2 BRA `(.L_x_5851) ;  /* 0xfffffffc00f0a947 */ /* 0x010fea000383ffff */
[----:B------:R-:W-:Y:S05]  /*24620*/  BRA `(.L_x_5850) ;  /* 0xfffffef800a47947 */ /* 0x000fea000383ffff */
.L_x_5894:
[----:B------:R-:W1:Y:S01]  /*24630*/  S2R R6, SR_TID.X ;  /* 0x0000000000067919 */ /* 0x000e620000002100 */
[----:B------:R-:W-:Y:S01]  /*24640*/  BSSY B1, `(.L_x_6104) ;  /* 0x000000a000017945 */ /* 0x000fe20003800000 */
[----:B------:R-:W-:Y:S02]  /*24650*/  IMAD.MOV.U32 R12, RZ, RZ, RZ ;  /* 0x000000ffff0c7224 */ /* 0x000fe400078e00ff */
[----:B------:R-:W-:Y:S02]  /*24660*/  IMAD.MOV.U32 R11, RZ, RZ, 0x1f ;  /* 0x0000001fff0b7424 */ /* 0x000fe400078e00ff */
[----:B0-----:R-:W-:Y:S01]  /*24670*/  IMAD.MOV.U32 R15, RZ, RZ, -0x1 ;  /* 0xffffffffff0f7424 */ /* 0x001fe200078e00ff */
[----:B-1----:R-:W-:-:S04]  /*24680*/  SHF.R.U32.HI R6, RZ, 0x5, R6 ;  /* 0x00000005ff067819 */ /* 0x002fc80000011606 */
[----:B------:R-:W-:-:S05]  /*24690*/  LOP3.LUT R6, R6, 0x3, RZ, 0xc0, !PT ;  /* 0x0000000306067812 */ /* 0x000fca00078ec0ff */
[----:B------:R-:W-:-:S07]  /*246a0*/  IMAD.MOV.U32 R13, RZ, RZ, R6 ;  /* 0x000000ffff0d7224 */ /* 0x000fce00078e0006 */
[----:B------:R-:W-:Y:S05]  /*246b0*/  WARPSYNC.COLLECTIVE R15, `(.L_x_6105) ;  /* 0x000000000f087348 */ /* 0x000fea0003c00000 */
[----:B------:R0:W1:Y:S02]  /*246c0*/  SHFL.IDX P6, R14, R13, R12, R11 ;  /* 0x0000000c0d0e7389 */ /* 0x00006400000c000b */
[----:B01----:R-:W-:Y:S01]  /*246d0*/  ENDCOLLECTIVE ;  /* 0x000000000000791b */ /* 0x003fe20003800000 */
.L_x_6105:
[----:B------:R-:W-:Y:S05]  /*246e0*/  BSYNC B1 ;  /* 0x0000000000017941 */ /* 0x000fea0003800000 */
.L_x_6104:
[----:B------:R-:W-:Y:S05]  /*246f0*/  BRA `(.L_x_6106) ;  /* 0xffffff7000547947 */ /* 0x000fea000383ffff */
.L_x_5896:
[----:B------:R-:W-:Y:S01]  /*24700*/  BSSY B1, `(.L_x_6107) ;  /* 0x0000006000017945 */ /* 0x000fe20003800000 */
[----:B0-----:R-:W-:-:S07]  /*24710*/  IMAD.MOV.U32 R15, RZ, RZ, -0x1 ;  /* 0xffffffffff0f7424 */ /* 0x001fce00078e00ff */
[----:B-1----:R-:W-:Y:S05]  /*24720*/  WARPSYNC.COLLECTIVE R15, `(.L_x_6108) ;  /* 0x000000000f0c7348 */ /* 0x002fea0003c00000 */
[----:B------:R-:W-:Y:S02]  /*24730*/  ELECT P6, UR62, PT ;  /* 0x00000000003e782f */ /* 0x000fe400038c0000 */
[----:B------:R-:W-:Y:S01]  /*24740*/  MOV R14, UR62 ;  /* 0x0000003e000e7c02 */ /* 0x000fe20008000f00 */
[----:B-1----:R-:W-:Y:S10]  /*24750*/  ENDCOLLECTIVE ;  /* 0x000000000000791b */ /* 0x002ff40003800000 */
.L_x_6108:
[----:B------:R-:W-:Y:S05]  /*24760*/  BSYNC B1 ;  /* 0x0000000000017941 */ /* 0x000fea0003800000 */
.L_x_6107:
[----:B------:R-:W-:Y:S05]  /*24770*/  BRA `(.L_x_5895) ;  /* 0xffffff70004c7947 */ /* 0x000fea000383ffff */
.L_x_5898:
[----:B-1----:R1:W2:Y:S02]  /*24780*/  SYNCS.PHASECHK.TRANS64.TRYWAIT P0, [R18+URZ+0x28c20], R6 ;  /* 0x028c2006120075a7 */ /* 0x0022a4000800017f */
[----:B--2---:R-:W-:Y:S05]  /*24790*/  @!P0 NANOSLEEP.SYNCS 0x989680 ;  /* 0x009896800000895d */ /* 0x004fea0003900000 */
[----:B------:R-:W2:Y:S02]  /*247a0*/  @!P0 SYNCS.PHASECHK.TRANS64 P0, [R18+URZ+0x28c20], R6 ;  /* 0x028c2006120085a7 */ /* 0x000ea4000800007f */
[----:B--2---:R-:W-:Y:S05]  /*247b0*/  @!P0 BRA `(.L_x_5898) ;  /* 0xfffffffc00f08947 */ /* 0x004fea000383ffff */
[----:B------:R-:W-:Y:S05]  /*247c0*/  BRA `(.L_x_6109) ;  /* 0xffffff70005c7947 */ /* 0x000fea000383ffff */
.L_x_5902:
[----:B--2---:R2:W3:Y:S02]  /*247d0*/  SYNCS.PHASECHK.TRANS64.TRYWAIT P0, [R7+URZ+0x28ca0], R10 ;  /* 0x028ca00a070075a7 */ /* 0x0044e4000800017f */
[----:B---3--:R-:W-:Y:S05]  /*247e0*/  @!P0 NANOSLEEP.SYNCS 0x989680 ;  /* 0x009896800000895d */ /* 0x008fea0003900000 */
[----:B------:R-:W3:Y:S02]  /*247f0*/  @!P0 SYNCS.PHASECHK.TRANS64 P0, [R7+URZ+0x28ca0], R10 ;  /* 0x028ca00a070085a7 */ /* 0x000ee4000800007f */
[----:B---3--:R-:W-:Y:S05]  /*24800*/  @!P0 BRA `(.L_x_5902) ;  /* 0xfffffffc00f08947 */ /* 0x008fea000383ffff */
[----:B------:R-:W-:Y:S05]  /*24810*/  BRA `(.L_x_6110) ;  /* 0xffffff70007c7947 */ /* 0x000fea000383ffff */
.L_x_5907:
[----:B-1----:R1:W3:Y:S02]  /*24820*/  SYNCS.PHASECHK.TRANS64.TRYWAIT P0, [R7+URZ+0x28cc0], R10 ;  /* 0x028cc00a070075a7 */ /* 0x0022e4000800017f */
[----:B---3--:R-:W-:Y:S05]  /*24830*/  @!P0 NANOSLEEP.SYNCS 0x989680 ;  /* 0x009896800000895d */ /* 0x008fea0003900000 */
[----:B------:R-:W3:Y:S02]  /*24840*/  @!P0 SYNCS.PHASECHK.TRANS64 P0, [R7+URZ+0x28cc0], R10 ;  /* 0x028cc00a070085a7 */ /* 0x000ee4000800007f */
[----:B---3--:R-:W-:Y:S05]  /*24850*/  @!P0 BRA `(.L_x_5907) ;  /* 0xfffffffc00f08947 */ /* 0x008fea000383ffff */
[----:B------:R-:W-:Y:S05]  /*24860*/  BRA `(.L_x_6111) ;  /* 0xffffff7000fc7947 */ /* 0x000fea000383ffff */
.L_x_5921:
[----:B-1----:R1:W2:Y:S02]  /*24870*/  SYNCS.PHASECHK.TRANS64.TRYWAIT P1, [R6+URZ+0x28ca0], R7 ;  /* 0x028ca007060075a7 */ /* 0x0022a4000802017f */
[----:B--2---:R-:W-:Y:S05]  /*24880*/  @!P1 NANOSLEEP.SYNCS 0x989680 ;  /* 0x009896800000995d */ /* 0x004fea0003900000 */
[----:B------:R-:W2:Y:S02]  /*24890*/  @!P1 SYNCS.PHASECHK.TRANS64 P1, [R6+URZ+0x28ca0], R7 ;  /* 0x028ca007060095a7 */ /* 0x000ea4000802007f */
[----:B--2---:R-:W-:Y:S05]  /*248a0*/  @!P1 BRA `(.L_x_5921) ;  /* 0xfffffffc00f09947 */ /* 0x004fea000383ffff */
[----:B------:R-:W-:Y:S05]  /*248b0*/  BRA `(.L_x_6112) ;  /* 0xffffff7c007c7947 */ /* 0x000fea000383ffff */
.L_x_5926:
[----:B--2---:R2:W3:Y:S02]  /*248c0*/  SYNCS.PHASECHK.TRANS64.TRYWAIT P1, [R6+URZ+0x28cc0], R7 ;  /* 0x028cc007060075a7 */ /* 0x0044e4000802017f */
[----:B---3--:R-:W-:Y:S05]  /*248d0*/  @!P1 NANOSLEEP.SYNCS 0x989680 ;  /* 0x009896800000995d */ /* 0x008fea0003900000 */
[----:B------:R-:W3:Y:S02]  /*248e0*/  @!P1 SYNCS.PHASECHK.TRANS64 P1, [R6+URZ+0x28cc0], R7 ;  /* 0x028cc007060095a7 */ /* 0x000ee4000802007f */
[----:B---3--:R-:W-:Y:S05]  /*248f0*/  @!P1 BRA `(.L_x_5926) ;  /* 0xfffffffc00f09947 */ /* 0x008fea000383ffff */
[----:B------:R-:W-:Y:S05]  /*24900*/  BRA `(.L_x_6113) ;  /* 0xffffff7c00f87947 */ /* 0x000fea000383ffff */
.L_x_5956:
[----:B-1----:R-:W1:Y:S01]  /*24910*/  S2R R4, SR_TID.X ;  /* 0x0000000000047919 */ /* 0x002e620000002100 */
[----:B------:R-:W-:Y:S01]  /*24920*/  BSSY B0, `(.L_x_6114) ;  /* 0x000000a000007945 */ /* 0x000fe20003800000 */
[----:B------:R-:W-:Y:S02]  /*24930*/  IMAD.MOV.U32 R12, RZ, RZ, RZ ;  /* 0x000000ffff0c7224 */ /* 0x000fe400078e00ff */
[----:B------:R-:W-:Y:S02]  /*24940*/  IMAD.MOV.U32 R11, RZ, RZ, 0x1f ;  /* 0x0000001fff0b7424 */ /* 0x000fe400078e00ff */
[----:B0-----:R-:W-:Y:S01]  /*24950*/  IMAD.MOV.U32 R15, RZ, RZ, -0x1 ;  /* 0xffffffffff0f7424 */ /* 0x001fe200078e00ff */
[----:B-1----:R-:W-:-:S04]  /*24960*/  SHF.R.U32.HI R4, RZ, 0x5, R4 ;  /* 0x00000005ff047819 */ /* 0x002fc80000011604 */
[----:B------:R-:W-:-:S05]  /*24970*/  LOP3.LUT R4, R4, 0x3, RZ, 0xc0, !PT ;  /* 0x0000000304047812 */ /* 0x000fca00078ec0ff */
[----:B------:R-:W-:-:S07]  /*24980*/  IMAD.MOV.U32 R13, RZ, RZ, R4 ;  /* 0x000000ffff0d7224 */ /* 0x000fce00078e0004 */
[----:B--2---:R-:W-:Y:S05]  /*24990*/  WARPSYNC.COLLECTIVE R15, `(.L_x_6115) ;  /* 0x000000000f087348 */ /* 0x004fea0003c00000 */
[----:B------:R0:W1:Y:S02]  /*249a0*/  SHFL.IDX P6, R14, R13, R12, R11 ;  /* 0x0000000c0d0e7389 */ /* 0x00006400000c000b */
[----:B012---:R-:W-:Y:S01]  /*249b0*/  ENDCOLLECTIVE ;  /* 0x000000000000791b */ /* 0x007fe20003800000 */
.L_x_6115:
[----:B------:R-:W-:Y:S05]  /*249c0*/  BSYNC B0 ;  /* 0x0000000000007941 */ /* 0x000fea0003800000 */
.L_x_6114:
[----:B------:R-:W-:Y:S05]  /*249d0*/  BRA `(.L_x_6116) ;  /* 0xffffff9400787947 */ /* 0x000fea000383ffff */
.L_x_5958:
[----:B------:R-:W-:Y:S01]  /*249e0*/  BSSY B0, `(.L_x_6117) ;  /* 0x0000006000007945 */ /* 0x000fe20003800000 */
[----:B0-----:R-:W-:-:S07]  /*249f0*/  IMAD.MOV.U32 R15, RZ, RZ, -0x1 ;  /* 0xffffffffff0f7424 */ /* 0x001fce00078e00ff */
[----:B-12---:R-:W-:Y:S05]  /*24a00*/  WARPSYNC.COLLECTIVE R15, `(.L_x_6118) ;  /* 0x000000000f0c7348 */ /* 0x006fea0003c00000 */
[----:B------:R-:W-:Y:S02]  /*24a10*/  ELECT P6, UR62, PT ;  /* 0x00000000003e782f */ /* 0x000fe400038c0000 */
[----:B------:R-:W-:Y:S01]  /*24a20*/  MOV R14, UR62 ;  /* 0x0000003e000e7c02 */ /* 0x000fe20008000f00 */
[----:B-12---:R-:W-:Y:S10]  /*24a30*/  ENDCOLLECTIVE ;  /* 0x000000000000791b */ /* 0x006ff40003800000 */
.L_x_6118:
[----:B------:R-:W-:Y:S05]  /*24a40*/  BSYNC B0 ;  /* 0x0000000000007941 */ /* 0x000fea0003800000 */
.L_x_6117:
[----:B------:R-:W-:Y:S05]  /*24a50*/  BRA `(.L_x_6119) ;  /* 0xffffff9400847947 */ /* 0x000fea000383ffff */
.L_x_5960:
[----:B-1----:R1:W3:Y:S02]  /*24a60*/  SYNCS.PHASECHK.TRANS64.TRYWAIT P0, [R0+URZ+0x28c40], R2 ;  /* 0x028c4002000075a7 */ /* 0x0022e4000800017f */
[----:B---3--:R-:W-:Y:S05]  /*24a70*/  @!P0 NANOSLEEP.SYNCS 0x989680 ;  /* 0x009896800000895d */ /* 0x008fea0003900000 */
[----:B------:R-:W3:Y:S02]  /*24a80*/  @!P0 SYNCS.PHASECHK.TRANS64 P0, [R0+URZ+0x28c40], R2 ;  /* 0x028c4002000085a7 */ /* 0x000ee4000800007f */
[----:B---3--:R-:W-:Y:S05]  /*24a90*/  @!P0 BRA `(.L_x_5960) ;  /* 0xfffffffc00f08947 */ /* 0x008fea000383ffff */
[----:B------:R-:W-:Y:S05]  /*24aa0*/  BRA `(.L_x_6120) ;  /* 0xffffff9400e47947 */ /* 0x000fea000383ffff */
.L_x_5964:
        /* <DEDUP_REMOVED lines=13> */
.L_x_6121:
[----:B------:R-:W-:Y:S02]  /*24b80*/  IMAD.MOV.U32 R13, RZ, RZ, R4 ;  /* 0x000000ffff0d7224 */ /* 0x000fe400078e0004 */
[----:B------:R-:W-:-:S07]  /*24b90*/  IMAD.MOV.U32 R6, RZ, RZ, R14 ;  /* 0x000000ffff067224 */ /* 0x000fce00078e000e */
[----:B------:R-:W-:Y:S05]  /*24ba0*/  WARPSYNC.COLLECTIVE R15, `(.L_x_6122) ;  /* 0x000000000f087348 */ /* 0x000fea0003c00000 */
[----:B------:R0:W1:Y:S02]  /*24bb0*/  SHFL.IDX P6, R14, R13, R12, R11 ;  /* 0x0000000c0d0e7389 */ /* 0x00006400000c000b */
[----:B01----:R-:W-:Y:S01]  /*24bc0*/  ENDCOLLECTIVE ;  /* 0x000000000000791b */ /* 0x003fe20003800000 */
.L_x_6122:
[----:B------:R-:W-:Y:S02]  /*24bd0*/  IMAD.MOV.U32 R13, RZ, RZ, R3 ;  /* 0x000000ffff0d7224 */ /* 0x000fe400078e0003 */
[----:B------:R-:W-:Y:S02]  /*24be0*/  IMAD.MOV.U32 R12, RZ, RZ, 0x1 ;  /* 0x00000001ff0c7424 */ /* 0x000fe400078e00ff */
[----:B------:R-:W-:-:S07]  /*24bf0*/  IMAD.MOV.U32 R7, RZ, RZ, R14 ;  /* 0x000000ffff077224 */ /* 0x000fce00078e000e */
[----:B------:R-:W-:Y:S05]  /*24c00*/  WARPSYNC.COLLECTIVE R15, `(.L_x_6123) ;  /* 0x000000000f087348 */ /* 0x000fea0003c00000 */
[----:B------:R0:W1:Y:S02]  /*24c10*/  SHFL.IDX P6, R14, R13, R12, R11 ;  /* 0x0000000c0d0e7389 */ /* 0x00006400000c000b */
[----:B01----:R-:W-:Y:S01]  /*24c20*/  ENDCOLLECTIVE ;  /* 0x000000000000791b */ /* 0x003fe20003800000 */
.L_x_6123:
        /* <DEDUP_REMOVED lines=15> */
.L_x_6124:
[----:B------:R-:W-:Y:S02]  /*24d20*/  IMAD.MOV.U32 R13, RZ, RZ, R3 ;  /* 0x000000ffff0d7224 */ /* 0x000fe400078e0003 */
[----:B------:R-:W-:Y:S02]  /*24d30*/  IMAD.MOV.U32 R12, RZ, RZ, 0x2 ;  /* 0x00000002ff0c7424 */ /* 0x000fe400078e00ff */
[----:B------:R-:W-:-:S07]  /*24d40*/  IMAD.MOV.U32 R5, RZ, RZ, R14 ;  /* 0x000000ffff057224 */ /* 0x000fce00078e000e */
[----:B------:R-:W-:Y:S05]  /*24d50*/  WARPSYNC.COLLECTIVE R15, `(.L_x_6125) ;  /* 0x000000000f087348 */ /* 0x000fea0003c00000 */
[----:B------:R0:W1:Y:S02]  /*24d60*/  SHFL.IDX P6, R14, R13, R12, R11 ;  /* 0x0000000c0d0e7389 */ /* 0x00006400000c000b */
[----:B01----:R-:W-:Y:S01]  /*24d70*/  ENDCOLLECTIVE ;  /* 0x000000000000791b */ /* 0x003fe20003800000 */
.L_x_6125:
        /* <DEDUP_REMOVED lines=15> */
.L_x_6126:
[----:B------:R-:W-:Y:S02]  /*24e70*/  IMAD.MOV.U32 R13, RZ, RZ, R3 ;  /* 0x000000ffff0d7224 */ /* 0x000fe400078e0003 */
[----:B------:R-:W-:Y:S02]  /*24e80*/  IMAD.MOV.U32 R12, RZ, RZ, 0x3 ;  /* 0x00000003ff0c7424 */ /* 0x000fe400078e00ff */
[----:B------:R-:W-:-:S07]  /*24e90*/  IMAD.MOV.U32 R5, RZ, RZ, R14 ;  /* 0x000000ffff057224 */ /* 0x000fce00078e000e */
[----:B------:R-:W-:Y:S05]  /*24ea0*/  WARPSYNC.COLLECTIVE R15, `(.L_x_6127) ;  /* 0x000000000f087348 */ /* 0x000fea0003c00000 */
[----:B------:R0:W1:Y:S02]  /*24eb0*/  SHFL.IDX P6, R14, R13, R12, R11 ;  /* 0x0000000c0d0e7389 */ /* 0x00006400000c000b */
[----:B01----:R-:W-:Y:S01]  /*24ec0*/  ENDCOLLECTIVE ;  /* 0x000000000000791b */ /* 0x003fe20003800000 */
.L_x_6127:
        /* <DEDUP_REMOVED lines=13> */
.L_x_6128:
[----:B------:R-:W-:Y:S01]  /*24fa0*/  IMAD.MOV.U32 R3, RZ, RZ, R14 ;  /* 0x000000ffff037224 */ /* 0x000fe200078e000e */
[----:B------:R-:W-:Y:S06]  /*24fb0*/  BRA `(.L_x_6129) ;  /* 0xffffff9c00287947 */ /* 0x000fec000383ffff */
.L_x_5967:
[----:B0-----:R0:W1:Y:S02]  /*24fc0*/  SYNCS.PHASECHK.TRANS64.TRYWAIT P0, [R18+URZ+0x28c20], R0 ;  /* 0x028c2000120075a7 */ /* 0x001064000800017f */
[----:B-1----:R-:W-:Y:S05]  /*24fd0*/  @!P0 NANOSLEEP.SYNCS 0x989680 ;  /* 0x009896800000895d */ /* 0x002fea0003900000 */
[----:B------:R-:W1:Y:S02]  /*24fe0*/  @!P0 SYNCS.PHASECHK.TRANS64 P0, [R18+URZ+0x28c20], R0 ;  /* 0x028c2000120085a7 */ /* 0x000e64000800007f */
[----:B-1----:R-:W-:Y:S05]  /*24ff0*/  @!P0 BRA `(.L_x_5967) ;  /* 0xfffffffc00f08947 */ /* 0x002fea000383ffff */
[----:B------:R-:W-:Y:S05]  /*25000*/  BRA `(.L_x_6130) ;  /* 0xffffff9c00847947 */ /* 0x000fea000383ffff */
.L_x_5971:
[----:B0-----:R0:W1:Y:S02]  /*25010*/  SYNCS.PHASECHK.TRANS64.TRYWAIT P0, [R0+URZ+0x28c60], R2 ;  /* 0x028c6002000075a7 */ /* 0x001064000800017f */
[----:B-1----:R-:W-:Y:S05]  /*25020*/  @!P0 NANOSLEEP.SYNCS 0x989680 ;  /* 0x009896800000895d */ /* 0x002fea0003900000 */
[----:B------:R-:W1:Y:S02]  /*25030*/  @!P0 SYNCS.PHASECHK.TRANS64 P0, [R0+URZ+0x28c60], R2 ;  /* 0x028c6002000085a7 */ /* 0x000e64000800007f */
[----:B-1----:R-:W-:Y:S05]  /*25040*/  @!P0 BRA `(.L_x_5971) ;  /* 0xfffffffc00f08947 */ /* 0x002fea000383ffff */
[----:B------:R-:W-:Y:S05]  /*25050*/  BRA `(.L_x_6131) ;  /* 0xffffff9c00a87947 */ /* 0x000fea000383ffff */
.L_x_5990:
[----:B-1----:R1:W2:Y:S02]  /*25060*/  SYNCS.PHASECHK.TRANS64.TRYWAIT P0, [R2+URZ+0x28c40], R6 ;  /* 0x028c4006020075a7 */ /* 0x0022a4000800017f */
[----:B--2---:R-:W-:Y:S05]  /*25070*/  @!P0 NANOSLEEP.SYNCS 0x989680 ;  /* 0x009896800000895d */ /* 0x004fea0003900000 */
[----:B------:R-:W2:Y:S02]  /*25080*/  @!P0 SYNCS.PHASECHK.TRANS64 P0, [R2+URZ+0x28c40], R6 ;  /* 0x028c4006020085a7 */ /* 0x000ea4000800007f */
[----:B--2---:R-:W-:Y:S05]  /*25090*/  @!P0 BRA `(.L_x_5990) ;  /* 0xfffffffc00f08947 */ /* 0x004fea000383ffff */
[----:B------:R-:W-:Y:S05]  /*250a0*/  BRA `(.L_x_6132) ;  /* 0xffffffa800d07947 */ /* 0x000fea000383ffff */
.L_x_5995:
[----:B0-----:R0:W2:Y:S02]  /*250b0*/  SYNCS.PHASECHK.TRANS64.TRYWAIT P0, [R2+URZ+0x28c60], R6 ;  /* 0x028c6006020075a7 */ /* 0x0010a4000800017f */
[----:B--2---:R-:W-:Y:S05]  /*250c0*/  @!P0 NANOSLEEP.SYNCS 0x989680 ;  /* 0x009896800000895d */ /* 0x004fea0003900000 */
[----:B------:R-:W2:Y:S02]  /*250d0*/  @!P0 SYNCS.PHASECHK.TRANS64 P0, [R2+URZ+0x28c60], R6 ;  /* 0x028c6006020085a7 */ /* 0x000ea4000800007f */
[----:B--2---:R-:W-:Y:S05]  /*250e0*/  @!P0 BRA `(.L_x_5995) ;  /* 0xfffffffc00f08947 */ /* 0x004fea000383ffff */
[----:B------:R-:W-:Y:S05]  /*250f0*/  BRA `(.L_x_6133) ;  /* 0xffffffac004c7947 */ /* 0x000fea000383ffff */
.L_x_6010:
[----:B-1----:R1:W2:Y:S02]  /*25100*/  SYNCS.PHASECHK.TRANS64.TRYWAIT P0, [R2+URZ+0x28c40], R3 ;  /* 0x028c4003020075a7 */ /* 0x0022a4000800017f */
[----:B--2---:R-:W-:Y:S05]  /*25110*/  @!P0 NANOSLEEP.SYNCS 0x989680 ;  /* 0x009896800000895d */ /* 0x004fea0003900000 */
[----:B------:R-:W2:Y:S02]  /*25120*/  @!P0 SYNCS.PHASECHK.TRANS64 P0, [R2+URZ+0x28c40], R3 ;  /* 0x028c4003020085a7 */ /* 0x000ea4000800007f */
[----:B--2---:R-:W-:Y:S05]  /*25130*/  @!P0 BRA `(.L_x_6010) ;  /* 0xfffffffc00f08947 */ /* 0x004fea000383ffff */
[----:B------:R-:W-:Y:S05]  /*25140*/  BRA `(.L_x_6134) ;  /* 0xffffffb800247947 */ /* 0x000fea000383ffff */
.L_x_6015:
[----:B--2---:R2:W3:Y:S02]  /*25150*/  SYNCS.PHASECHK.TRANS64.TRYWAIT P0, [R2+URZ+0x28c60], R3 ;  /* 0x028c6003020075a7 */ /* 0x0044e4000800017f */
[----:B---3--:R-:W-:Y:S05]  /*25160*/  @!P0 NANOSLEEP.SYNCS 0x989680 ;  /* 0x009896800000895d */ /* 0x008fea0003900000 */
[----:B------:R-:W3:Y:S02]  /*25170*/  @!P0 SYNCS.PHASECHK.TRANS64 P0, [R2+URZ+0x28c60], R3 ;  /* 0x028c6003020085a7 */ /* 0x000ee4000800007f */
[----:B---3--:R-:W-:Y:S05]  /*25180*/  @!P0 BRA `(.L_x_6015) ;  /* 0xfffffffc00f08947 */ /* 0x008fea000383ffff */
[----:B------:R-:W-:Y:S05]  /*25190*/  BRA `(.L_x_6135) ;  /* 0xffffffb800a07947 */ /* 0x000fea000383ffff */
.L_x_6030:
[----:B-1----:R1:W2:Y:S02]  /*251a0*/  SYNCS.PHASECHK.TRANS64.TRYWAIT P0, [R3+URZ+0x28c40], R2 ;  /* 0x028c4002030075a7 */ /* 0x0022a4000800017f */
[----:B--2---:R-:W-:Y:S05]  /*251b0*/  @!P0 NANOSLEEP.SYNCS 0x989680 ;  /* 0x009896800000895d */ /* 0x004fea0003900000 */
[----:B------:R-:W2:Y:S02]  /*251c0*/  @!P0 SYNCS.PHASECHK.TRANS64 P0, [R3+URZ+0x28c40], R2 ;  /* 0x028c4002030085a7 */ /* 0x000ea4000800007f */
[----:B--2---:R-:W-:Y:S05]  /*251d0*/  @!P0 BRA `(.L_x_6030) ;  /* 0xfffffffc00f08947 */ /* 0x004fea000383ffff */
[----:B------:R-:W-:Y:S05]  /*251e0*/  BRA `(.L_x_6136) ;  /* 0xffffffc400607947 */ /* 0x000fea000383ffff */
.L_x_6035:
[----:B--2---:R2:W3:Y:S02]  /*251f0*/  SYNCS.PHASECHK.TRANS64.TRYWAIT P0, [R3+URZ+0x28c60], R2 ;  /* 0x028c6002030075a7 */ /* 0x0044e4000800017f */
[----:B---3--:R-:W-:Y:S05]  /*25200*/  @!P0 NANOSLEEP.SYNCS 0x989680 ;  /* 0x009896800000895d */ /* 0x008fea0003900000 */
[----:B------:R-:W3:Y:S02]  /*25210*/  @!P0 SYNCS.PHASECHK.TRANS64 P0, [R3+URZ+0x28c60], R2 ;  /* 0x028c6002030085a7 */ /* 0x000ee4000800007f */
[----:B---3--:R-:W-:Y:S05]  /*25220*/  @!P0 BRA `(.L_x_6035) ;  /* 0xfffffffc00f08947 */ /* 0x008fea000383ffff */
[----:B------:R-:W-:Y:S05]  /*25230*/  BRA `(.L_x_6137) ;  /* 0xffffffc400dc7947 */ /* 0x000fea000383ffff */
.L_x_6051:
[----:B------:R-:W2:Y:S01]  /*25240*/  LDL R0, [R1] ;  /* 0x0000000001007983 */ /* 0x000ea20000100800 */
[----:B------:R-:W-:Y:S01]  /*25250*/  BSSY B0, `(.L_x_6138) ;  /* 0x0000008000007945 */ /* 0x000fe20003800000 */
[----:B------:R-:W-:Y:S02]  /*25260*/  IMAD.MOV.U32 R12, RZ, RZ, RZ ;  /* 0x000000ffff0c7224 */ /* 0x000fe400078e00ff */
[----:B------:R-:W-:Y:S02]  /*25270*/  IMAD.MOV.U32 R11, RZ, RZ, 0x1f ;  /* 0x0000001fff0b7424 */ /* 0x000fe400078e00ff */
[----:B0-----:R-:W-:Y:S02]  /*25280*/  IMAD.MOV.U32 R15, RZ, RZ, -0x1 ;  /* 0xffffffffff0f7424 */ /* 0x001fe400078e00ff */
[----:B--2---:R-:W-:-:S07]  /*25290*/  IMAD.MOV.U32 R13, RZ, RZ, R0 ;  /* 0x000000ffff0d7224 */ /* 0x004fce00078e0000 */
[----:B-1----:R-:W-:Y:S05]  /*252a0*/  WARPSYNC.COLLECTIVE R15, `(.L_x_6139) ;  /* 0x000000000f087348 */ /* 0x002fea0003c00000 */
[----:B------:R0:W2:Y:S02]  /*252b0*/  SHFL.IDX P6, R14, R13, R12, R11 ;  /* 0x0000000c0d0e7389 */ /* 0x0000a400000c000b */
[----:B012---:R-:W-:Y:S01]  /*252c0*/  ENDCOLLECTIVE ;  /* 0x000000000000791b */ /* 0x007fe20003800000 */
.L_x_6139:
[----:B------:R-:W-:Y:S05]  /*252d0*/  BSYNC B0 ;  /* 0x0000000000007941 */ /* 0x000fea0003800000 */
.L_x_6138:
        /* <DEDUP_REMOVED lines=9> */
.L_x_6140:
        /* <DEDUP_REMOVED lines=26> */
.L_x_6141:
        /* <DEDUP_REMOVED lines=8> */
.L_x_6142:
        /* <DEDUP_REMOVED lines=8> */
.L_x_6143:
        /* <DEDUP_REMOVED lines=8> */
.L_x_6144:
        /* <DEDUP_REMOVED lines=8> */
.L_x_6145:
        /* <DEDUP_REMOVED lines=9> */
.L_x_6146:
[----:B------:R-:W-:Y:S01]  /*257a0*/  IMAD.MOV.U32 R9, RZ, RZ, R14 ;  /* 0x000000ffff097224 */ /* 0x000fe200078e000e */
[----:B------:R-:W-:Y:S06]  /*257b0*/  BRA `(.L_x_6147) ;  /* 0xffffffd000147947 */ /* 0x000fec000383ffff */
.L_x_6054:
        /* <DEDUP_REMOVED lines=8> */
.L_x_6149:
[----:B------:R-:W-:Y:S05]  /*25840*/  BSYNC B0 ;  /* 0x0000000000007941 */ /* 0x000fea0003800000 */
.L_x_6148:
        /* <DEDUP_REMOVED lines=10> */
.L_x_6150:
        /* <DEDUP_REMOVED lines=8> */
.L_x_6151:
        /* <DEDUP_REMOVED lines=8> */
.L_x_6152:
        /* <DEDUP_REMOVED lines=8> */
.L_x_6153:
        /* <DEDUP_REMOVED lines=9> */
.L_x_6154:
[----:B------:R-:W-:Y:S01]  /*25b00*/  IMAD.MOV.U32 R9, RZ, RZ, R14 ;  /* 0x000000ffff097224 */ /* 0x000fe200078e000e */
[----:B------:R-:W-:Y:S06]  /*25b10*/  BRA `(.L_x_6155) ;  /* 0xffffffcc00e87947 */ /* 0x000fec000383ffff */
.L_x_6056:
[----:B------:R-:W-:Y:S01]  /*25b20*/  BSSY B0, `(.L_x_6156) ;  /* 0x0000006000007945 */ /* 0x000fe20003800000 */
[----:B------:R-:W-:Y:S01]  /*25b30*/  PLOP3.LUT P6, PT, P6, PT, PT, 0x8, 0x0 ;  /* 0x000000000000781c */ /* 0x000fe200037ce170 */
[----:B------:R-:W-:-:S12]  /*25b40*/  IMAD.MOV.U32 R15, RZ, RZ, -0x1 ;  /* 0xffffffffff0f7424 */ /* 0x000fd800078e00ff */
[----:B0-----:R-:W-:Y:S05]  /*25b50*/  WARPSYNC.COLLECTIVE R15, `(.L_x_6157) ;  /* 0x000000000f087348 */ /* 0x001fea0003c00000 */
[----:B------:R-:W-:Y:S01]  /*25b60*/  VOTE.ANY R14, PT, P6 ;  /* 0x00000000000e7806 */ /* 0x000fe200030e0100 */
[----:B0-----:R-:W-:Y:S06]  /*25b70*/  ENDCOLLECTIVE ;  /* 0x000000000000791b */ /* 0x001fec0003800000 */
.L_x_6157:
[----:B------:R-:W-:Y:S05]  /*25b80*/  BSYNC B0 ;  /* 0x0000000000007941 */ /* 0x000fea0003800000 */
.L_x_6156:
        /* <DEDUP_REMOVED lines=10> */
.L_x_6158:
[----:B------:R-:W-:Y:S02]  /*25c30*/  IMAD.MOV.U32 R13, RZ, RZ, R6 ;  /* 0x000000ffff0d7224 */ /* 0x000fe400078e0006 */
[----:B------:R-:W-:-:S07]  /*25c40*/  IMAD.MOV.U32 R4, RZ, RZ, R14 ;  /* 0x000000ffff047224 */ /* 0x000fce00078e000e */
[----:B------:R-:W-:Y:S05]  /*25c50*/  WARPSYNC.COLLECTIVE R15, `(.L_x_6159) ;  /* 0x000000000f087348 */ /* 0x000fea0003c00000 */
[----:B------:R0:W1:Y:S02]  /*25c60*/  SHFL.IDX P6, R14, R13, R12, R11 ;  /* 0x0000000c0d0e7389 */ /* 0x00006400000c000b */
[----:B01----:R-:W-:Y:S01]  /*25c70*/  ENDCOLLECTIVE ;  /* 0x000000000000791b */ /* 0x003fe20003800000 */
.L_x_6159:
[----:B------:R-:W-:Y:S02]  /*25c80*/  IMAD.MOV.U32 R6, RZ, RZ, R14 ;  /* 0x000000ffff067224 */ /* 0x000fe400078e000e */
[----:B------:R-:W-:-:S05]  /*25c90*/  IMAD.IADD R10, R7, 0x1, R10 ;  /* 0x00000001070a7824 */ /* 0x000fca00078e020a */
[----:B------:R2:W-:Y:S01]  /*25ca0*/  STL [R1+0xc], R10 ;  /* 0x00000c0a01007387 */ /* 0x0005e20000100800 */
[----:B------:R-:W-:Y:S05]  /*25cb0*/  BRA `(.L_x_6160) ;  /* 0xffffffcc00c87947 */ /* 0x000fea000383ffff */
.L_x_6058:
[----:B------:R-:W-:Y:S01]  /*25cc0*/  BSSY B0, `(.L_x_6161) ;  /* 0x0000008000007945 */ /* 0x000fe20003800000 */
[----:B------:R-:W-:Y:S02]  /*25cd0*/  IMAD.MOV.U32 R13, RZ, RZ, R3 ;  /* 0x000000ffff0d7224 */ /* 0x000fe400078e0003 */
[----:B------:R-:W-:Y:S02]  /*25ce0*/  IMAD.MOV.U32 R12, RZ, RZ, R7 ;  /* 0x000000ffff0c7224 */ /* 0x000fe400078e0007 */
[----:B------:R-:W-:Y:S02]  /*25cf0*/  IMAD.MOV.U32 R11, RZ, RZ, 0x1f ;  /* 0x0000001fff0b7424 */ /* 0x000fe400078e00ff */
[----:B------:R-:W-:-:S07]  /*25d00*/  IMAD.MOV.U32 R15, RZ, RZ, -0x1 ;  /* 0xffffffffff0f7424 */ /* 0x000fce00078e00ff */
[----:B0-2---:R-:W-:Y:S05]  /*25d10*/  WARPSYNC.COLLECTIVE R15, `(.L_x_6162) ;  /* 0x000000000f087348 */ /* 0x005fea0003c00000 */
[----:B------:R1:W3:Y:S02]  /*25d20*/  SHFL.IDX P6, R14, R13, R12, R11 ;  /* 0x0000000c0d0e7389 */ /* 0x0002e400000c000b */
[----:B0123--:R-:W-:Y:S01]  /*25d30*/  ENDCOLLECTIVE ;  /* 0x000000000000791b */ /* 0x00ffe20003800000 */
.L_x_6162:
[----:B------:R-:W-:Y:S05]  /*25d40*/  BSYNC B0 ;  /* 0x0000000000007941 */ /* 0x000fea0003800000 */
.L_x_6161:
[----:B------:R-:W-:Y:S01]  /*25d50*/  IMAD.MOV.U32 R8, RZ, RZ, R14 ;  /* 0x000000ffff087224 */ /* 0x000fe200078e000e */
[----:B------:R-:W-:Y:S06]  /*25d60*/  BRA `(.L_x_6057) ;  /* 0xffffffcc00b47947 */ /* 0x000fec000383ffff */
.L_x_6064:
[----:B0-----:R0:W1:Y:S02]  /*25d70*/  SYNCS.PHASECHK.TRANS64.TRYWAIT P0, [R0+URZ+0x28c20], R3 ;  /* 0x028c2003000075a7 */ /* 0x001064000800017f */
[----:B-1----:R-:W-:Y:S05]  /*25d80*/  @!P0 NANOSLEEP.SYNCS 0x989680 ;  /* 0x009896800000895d */ /* 0x002fea0003900000 */
[----:B------:R-:W1:Y:S02]  /*25d90*/  @!P0 SYNCS.PHASECHK.TRANS64 P0, [R0+URZ+0x28c20], R3 ;  /* 0x028c2003000085a7 */ /* 0x000e64000800007f */
[----:B-1----:R-:W-:Y:S05]  /*25da0*/  @!P0 BRA `(.L_x_6064) ;  /* 0xfffffffc00f08947 */ /* 0x002fea000383ffff */
[----:B------:R-:W-:Y:S05]  /*25db0*/  BRA `(.L_x_6163) ;  /* 0xffffffd800507947 */ /* 0x000fea000383ffff */
.L_x_6065:
        /* <DEDUP_REMOVED lines=11> */
.L_x_6165:
[----:B------:R-:W-:Y:S05]  /*25e70*/  BSYNC B0 ;  /* 0x0000000000007941 */ /* 0x000fea0003800000 */
.L_x_6164:
[----:B------:R-:W-:Y:S05]  /*25e80*/  BRA `(.L_x_6166) ;  /* 0xffffffd800387947 */ /* 0x000fea000383ffff */
.L_x_6066:
[----:B------:R-:W-:Y:S01]  /*25e90*/  BSSY B0, `(.L_x_6167) ;  /* 0x0000006000007945 */ /* 0x000fe20003800000 */
[----:B------:R-:W-:-:S07]  /*25ea0*/  IMAD.MOV.U32 R15, RZ, RZ, -0x1 ;  /* 0xffffffffff0f7424 */ /* 0x000fce00078e00ff */
[----:B01-3--:R-:W-:Y:S05]  /*25eb0*/  WARPSYNC.COLLECTIVE R15, `(.L_x_6168) ;  /* 0x000000000f0c7348 */ /* 0x00bfea0003c00000 */
[----:B------:R-:W-:Y:S02]  /*25ec0*/  ELECT P6, UR62, PT ;  /* 0x00000000003e782f */ /* 0x000fe400038c0000 */
[----:B------:R-:W-:Y:S01]  /*25ed0*/  MOV R14, UR62 ;  /* 0x0000003e000e7c02 */ /* 0x000fe20008000f00 */
[----:B01-3--:R-:W-:Y:S10]  /*25ee0*/  ENDCOLLECTIVE ;  /* 0x000000000000791b */ /* 0x00bff40003800000 */
.L_x_6168:
[----:B------:R-:W-:Y:S05]  /*25ef0*/  BSYNC B0 ;  /* 0x0000000000007941 */ /* 0x000fea0003800000 */
.L_x_6167:
[----:B------:R-:W-:Y:S05]  /*25f00*/  BRA `(.L_x_6169) ;  /* 0xffffffd8002c7947 */ /* 0x000fea000383ffff */
.L_x_6068:
[----:B0-----:R0:W1:Y:S02]  /*25f10*/  SYNCS.PHASECHK.TRANS64.TRYWAIT P0, [R6+URZ], R5 ;  /* 0x00000005060075a7 */ /* 0x001064000800017f */
[----:B-1----:R-:W-:Y:S05]  /*25f20*/  @!P0 NANOSLEEP.SYNCS 0x989680 ;  /* 0x009896800000895d */ /* 0x002fea0003900000 */
[----:B------:R-:W1:Y:S02]  /*25f30*/  @!P0 SYNCS.PHASECHK.TRANS64 P0, [R6+URZ], R5 ;  /* 0x00000005060085a7 */ /* 0x000e64000800007f */
[----:B-1----:R-:W-:Y:S05]  /*25f40*/  @!P0 BRA `(.L_x_6068) ;  /* 0xfffffffc00f08947 */ /* 0x002fea000383ffff */
[----:B------:R-:W-:Y:S05]  /*25f50*/  BRA `(.L_x_6170) ;  /* 0xffffffd800647947 */ /* 0x000fea000383ffff */
.L_x_6069:
[----:B-1----:R1:W2:Y:S02]  /*25f60*/  SYNCS.PHASECHK.TRANS64.TRYWAIT P0, [R7+URZ], R2 ;  /* 0x00000002070075a7 */ /* 0x0022a4000800017f */
[----:B--2---:R-:W-:Y:S05]  /*25f70*/  @!P0 NANOSLEEP.SYNCS 0x989680 ;  /* 0x009896800000895d */ /* 0x004fea0003900000 */
[----:B------:R-:W2:Y:S02]  /*25f80*/  @!P0 SYNCS.PHASECHK.TRANS64 P0, [R7+URZ], R2 ;  /* 0x00000002070085a7 */ /* 0x000ea4000800007f */
[----:B--2---:R-:W-:Y:S05]  /*25f90*/  @!P0 BRA `(.L_x_6069) ;  /* 0xfffffffc00f08947 */ /* 0x004fea000383ffff */
[----:B------:R-:W-:Y:S05]  /*25fa0*/  BRA `(.L_x_6171) ;  /* 0xffffffd800587947 */ /* 0x000fea000383ffff */
.L_x_6071:
[----:B--2---:R2:W4:Y:S02]  /*25fb0*/  SYNCS.PHASECHK.TRANS64.TRYWAIT P0, [R4+URZ], R5 ;  /* 0x00000005040075a7 */ /* 0x004524000800017f */
[----:B----4-:R-:W-:Y:S05]  /*25fc0*/  @!P0 NANOSLEEP.SYNCS 0x989680 ;  /* 0x009896800000895d */ /* 0x010fea0003900000 */
[----:B------:R-:W4:Y:S02]  /*25fd0*/  @!P0 SYNCS.PHASECHK.TRANS64 P0, [R4+URZ], R5 ;  /* 0x00000005040085a7 */ /* 0x000f24000800007f */
[----:B----4-:R-:W-:Y:S05]  /*25fe0*/  @!P0 BRA `(.L_x_6071) ;  /* 0xfffffffc00f08947 */ /* 0x010fea000383ffff */
[----:B------:R-:W-:Y:S05]  /*25ff0*/  BRA `(.L_x_6172) ;  /* 0xffffffd8005c7947 */ /* 0x000fea000383ffff */
.L_x_6173:
        /* <DEDUP_REMOVED lines=16> */
.L_x_15177:


//--------------------- .text._ZN7cutlass13device_kernelIN5flash11enable_sm90INS1_16FlashAttnFwdSm90INS1_25CollectiveMainloopFwdSm90ILi2EN4cute5tupleIJNS5_1CILi1EEES8_S8_EEENS6_IJNS7_ILi64EEESA_SA_EEELi512ENS_6half_tEfNS_4arch4Sm90ELb0ELb1ELb1ELb1ELb0ELb0ELb1ELb0ELb0ELb1ELb1ELb0EEENS1_21CollectiveEpilogueFwdINS6_IJSA_NS7_ILi512EEESA_EEES9_SC_SE_Li256ELb1ELb1ELb1ELb0EEENS1_36VarlenDynamicPersistentTileSchedulerILi64ELi64ELi256ELi128ELb1ELb1ELb1ELb1ELb0ELb1EEEEEEEEEvNT_6ParamsE --------------------------
	.section	.text._ZN7cutlass13device_kernelIN5flash11enable_sm90INS1_16FlashAttnFwdSm90INS1_25CollectiveMainloopFwdSm90ILi2EN4cute5tupleIJNS5_1CILi1EEES8_S8_EEENS6_IJNS7_ILi64EEESA_SA_EEELi512ENS_6half_tEfNS_4arch4Sm90ELb0ELb1ELb1ELb1ELb0ELb0ELb1ELb0ELb0ELb1ELb1ELb0EEENS1_21CollectiveEpilogueFwdINS6_IJSA_NS7_ILi512EEESA_EEES9_SC_SE_Li256ELb1ELb1ELb1ELb0EEENS1_36VarlenDynamicPersistentTileSchedulerILi64ELi64ELi256ELi128ELb1ELb1ELb1ELb1ELb0ELb1EEEEEEEEEvNT_6ParamsE,"ax",@progbits
	.align	128
.text._ZN7cutlass13device_kernelIN5flash11enable_sm90INS1_16FlashAttnFwdSm90INS1_25CollectiveMainloopFwdSm90ILi2EN4cute5tupleIJNS5_1CILi1EEES8_S8_EEENS6_IJNS7_ILi64EEESA_SA_EEELi512ENS_6half_tEfNS_4arch4Sm90ELb0ELb1ELb1ELb1ELb0ELb0ELb1ELb0ELb0ELb1ELb1ELb0EEENS1_21CollectiveEpilogueFwdINS6_IJSA_NS7_ILi512EEESA_EEES9_SC_SE_Li256ELb1ELb1ELb1ELb0EEENS1_36VarlenDynamicPersistentTileSchedulerILi64ELi64ELi256ELi128ELb1ELb1ELb1ELb1ELb0ELb1EEEEEEEEEvNT_6ParamsE:
        .type           _ZN7cutlass13device_kernelIN5flash11enable_sm90INS1_16FlashAttnFwdSm90INS1_25CollectiveMainloopFwdSm90ILi2EN4cute5tupleIJNS5_1CILi1EEES8_S8_EEENS6_IJNS7_ILi64EEESA_SA_EEELi512ENS_6half_tEfNS_4arch4Sm90ELb0ELb1ELb1ELb1ELb0ELb0ELb1ELb0ELb0ELb1ELb1ELb0EEENS1_21CollectiveEpilogueFwdINS6_IJSA_NS7_ILi512EEESA_EEES9_SC_SE_Li256ELb1ELb1ELb1ELb0EEENS1_36VarlenDynamicPersistentTileSchedulerILi64ELi64ELi256ELi128ELb1ELb1ELb1ELb1ELb0ELb1EEEEEEEEEvNT_6ParamsE,@function
        .size           _ZN7cutlass13device_kernelIN5flash11enable_sm90INS1_16FlashAttnFwdSm90INS1_25CollectiveMainloopFwdSm90ILi2EN4cute5tupleIJNS5_1CILi1EEES8_S8_EEENS6_IJNS7_ILi64EEESA_SA_EEELi512ENS_6half_tEfNS_4arch4Sm90ELb0ELb1ELb1ELb1ELb0ELb0ELb1ELb0ELb0ELb1ELb1ELb0EEENS1_21CollectiveEpilogueFwdINS6_IJSA_NS7_ILi512EEESA_EEES9_SC_SE_Li256ELb1ELb1ELb1ELb0EEENS1_36VarlenDynamicPersistentTileSchedulerILi64ELi64ELi256ELi128ELb1ELb1ELb1ELb1ELb0ELb1EEEEEEEEEvNT_6ParamsE,(.L_x_15178 - _ZN7cutlass13device_kernelIN5flash11enable_sm90INS1_16FlashAttnFwdSm90INS1_25CollectiveMainloopFwdSm90ILi2EN4cute5tupleIJNS5_1CILi1EEES8_S8_EEENS6_IJNS7_ILi64EEESA_SA_EEELi512ENS_6half_tEfNS_4arch4Sm90ELb0ELb1ELb1ELb1ELb0ELb0ELb1ELb0ELb0ELb1ELb1ELb0EEENS1_21CollectiveEpilogueFwdINS6_IJSA_NS7_ILi512EEESA_EEES9_SC_SE_Li256ELb1ELb1ELb1ELb0EEENS1_36VarlenDynamicPersistentTileSchedulerILi64ELi64ELi256ELi128ELb1ELb1ELb1ELb1ELb0ELb1EEEEEEEEEvNT_6ParamsE)
        .other          _ZN7cutlass13device_kernelIN5flash11enable_sm90INS1_16FlashAttnFwdSm90INS1_25CollectiveMainloopFwdSm90ILi2EN4cute5tupleIJNS5_1CILi1EEES8_S8_EEENS6_IJNS7_ILi64EEESA_SA_EEELi512ENS_6half_tEfNS_4arch4Sm90ELb0ELb1ELb1ELb1ELb0ELb0ELb1ELb0ELb0ELb1ELb1ELb0EEENS1_21CollectiveEpilogueFwdINS6_IJSA_NS7_ILi512EEESA_EEES9_SC_SE_Li256ELb1ELb1ELb1ELb0EEENS1_36VarlenDynamicPersistentTileSchedulerILi64ELi64ELi256ELi128ELb1ELb1ELb1ELb1ELb0ELb1EEEEEEEEEvNT_6ParamsE,@"STO_CUDA_ENTRY STV_DEFAULT"
_ZN7cutlass13device_kernelIN5flash11enable_sm90INS1_16FlashAttnFwdSm90INS1_25CollectiveMainloopFwdSm90ILi2EN4cute5tupleIJNS5_1CILi1EEES8_S8_EEENS6_IJNS7_ILi64EEESA_SA_EEELi512ENS_6half_tEfNS_4arch4Sm90ELb0ELb1ELb1ELb1ELb0ELb0ELb1ELb0ELb0ELb1ELb1ELb0EEENS1_21CollectiveEpilogueFwdINS6_IJSA_NS7_ILi512EEESA_EEES9_SC_SE_Li256ELb1ELb1ELb1ELb0EEENS1_36VarlenDynamicPersistentTileSchedulerILi64ELi64ELi256ELi128ELb1ELb1ELb1ELb1ELb0ELb1EEEEEEEEEvNT_6ParamsE:
[----:B------:R-:W0:Y:S02]  /*0000*/  LDC R1, c[0x0][0x28] ;  /* 0x00000a00ff017b82 */ /* 0x000e240000000800 */
[----:B0-----:R-:W-:Y:S01]  /*0010*/  VIADD R1, R1, 0xfffffb40 ;  /* 0xfffffb4001017836 */ /* 0x001fe20000000000 */
[----:B------:R-:W0:Y:S01]  /*0020*/  S2R R4, SR_TID.X ;  /* 0x0000000000047919 */ /* 0x000e220000002100 */
[----:B------:R-:W-:Y:S01]  /*0030*/  ELECT P0, URZ, PT ;  /* 0x00000000003f782f */ /* 0x000fe20003800000 */
[----:B------:R-:W-:Y:S01]  /*0040*/  BSSY B0, `(.L_x_6174) ;  /* 0x0000011000007945 */ /* 0x000fe20003800000 */
[----:B------:R-:W-:Y:S01]  /*0050*/  ULDC UR4, c[0x0][0x20] ;  /* 0x0000080000047ab9 */ /* 0x000fe20000000800 */
[----:B0-----:R-:W-:-:S05]  /*0060*/  SHF.R.U32.HI R0, RZ, 0x5, R4 ;  /* 0x00000005ff007819 */ /* 0x001fca0000011604 */
[----:B------:R-:W0:Y:S02]  /*0070*/  SHFL.IDX PT, R2, R0, RZ, 0x1f ;  /* 0x00001fff00027589 */ /* 0x000e2400000e0000 */
[----:B0-----:R-:W-:Y:S02]  /*0080*/  ISETP.EQ.AND P0, PT, R2, RZ, P0 ;  /* 0x000000ff0200720c */ /* 0x001fe40000702270 */
[----:B------:R-:W-:Y:S01]  /*0090*/  IADD3 R2, P1, R1, UR4, RZ ;  /* 0x0000000401027c10 */ /* 0x000fe2000ff3e0ff */
[----:B------:R-:W-:-:S04]  /*00a0*/  ULDC UR4, c[0x0][0x24] ;  /* 0x0000090000047ab9 */ /* 0x000fc80000000800 */
[----:B------:R-:W-:-:S06]  /*00b0*/  IMAD.X R16, RZ, RZ, UR4, P1 ;  /* 0x00000004ff107e24 */ /* 0x000fcc00088e06ff */
        /* <DEDUP_REMOVED lines=9> */
.L_x_6175:
[----:B------:R-:W-:Y:S05]  /*0150*/  BSYNC B0 ;  /* 0x0000000000007941 */ /* 0x000fea0003800000 */
.L_x_6174:
[----:B------:R-:W-:Y:S01]  /*0160*/  VOTEU.ANY UP0, P0 ;  /* 0x00000000003f7886 */ /* 0x000fe20000000100 */
[----:B------:R-:W0:Y:S01]  /*0170*/  SHFL.IDX PT, R3, R0, RZ, 0x1f ;  /* 0x00001fff00037589 */ /* 0x000e2200000e0000 */
[----:B------:R-:W-:Y:S01]  /*0180*/  UMOV UR4, 0x80 ;  /* 0x0000008000047882 */ /* 0x000fe20000000000 */
[----:B------:R-:W-:Y:S01]  /*0190*/  UMOV UR7, 0x100 ;  /* 0x0000010000077882 */ /* 0x000fe20000000000 */
[----:B------:R-:W-:Y:S01]  /*01a0*/  SHF.R.U32.HI R4, RZ, 0x7, R4 ;  /* 0x00000007ff047819 */ /* 0x000fe20000011604 */
[----:B------:R-:W1:Y:S01]  /*01b0*/  @UP0 S2UR UR8, SR_CgaCtaId ;  /* 0x00000000000809c3 */ /* 0x000e620000008800 */
[----:B------:R-:W-:Y:S01]  /*01c0*/  @UP0 UMOV UR6, 0x400 ;  /* 0x0000040000060882 */ /* 0x000fe20000000000 */
[----:B------:R-:W-:-:S04]  /*01d0*/  @UP0 UIADD3 UR4, -UR4, 0x100000, URZ ;  /* 0x0010000004040890 */ /* 0x000fc8000fffe13f */
[----:B------:R-:W-:Y:S02]  /*01e0*/  @UP0 USHF.L.U32 UR5, UR4, 0xb, URZ ;  /* 0x0000000b04050899 */ /* 0x000fe4000800063f */
[----:B------:R-:W-:Y:S01]  /*01f0*/  @UP0 USHF.L.U32 UR4, UR4, 0x1, URZ ;  /* 0x0000000104040899 */ /* 0x000fe2000800063f */
[----:B------:R-:W-:Y:S01]  /*0200*/  VOTEU.ANY UP1, P0 ;  /* 0x00000000003f7886 */ /* 0x000fe20000020100 */
[----:B------:R-:W-:Y:S01]  /*0210*/  VOTEU.ANY UP2, P0 ;  /* 0x00000000003f7886 */ /* 0x000fe20000040100 */
[----:B------:R-:W2:Y:S01]  /*0220*/  SHFL.IDX PT, R4, R4, RZ, 0x1f ;  /* 0x00001fff04047589 */ /* 0x000ea200000e0000 */
[----:B0-----:R-:W-:Y:S01]  /*0230*/  ISETP.NE.AND P1, PT, R3, RZ, PT ;  /* 0x000000ff0300720c */ /* 0x001fe20003f25270 */
[----:B-1----:R-:W-:Y:S02]  /*0240*/  @UP0 ULEA UR8, UR8, UR6, 0x18 ;  /* 0x0000000608080291 */ /* 0x002fe4000f8ec03f */
[----:B------:R-:W-:-:S04]  /*0250*/  @UP0 UIADD3 UR6, -UR7, 0x100000, URZ ;  /* 0x0010000007060890 */ /* 0x000fc8000fffe13f */
[----:B------:R-:W-:Y:S02]  /*0260*/  @UP0 USHF.L.U32 UR7, UR6, 0xb, URZ ;  /* 0x0000000b06070899 */ /* 0x000fe4000800063f */
[----:B------:R-:W-:Y:S01]  /*0270*/  @UP0 USHF.L.U32 UR6, UR6, 0x1, URZ ;  /* 0x0000000106060899 */ /* 0x000fe2000800063f */
[----:B------:R-:W-:Y:S01]  /*0280*/  VOTEU.ANY UP0, P0 ;  /* 0x00000000003f7886 */ /* 0x000fe20000000100 */
[----:B------:R-:W0:Y:S04]  /*0290*/  FENCE.VIEW.ASYNC.S ;  /* 0x00000000000073c6 */ /* 0x000e280000000000 */
[----:B0-----:R0:W1:Y:S01]  /*02a0*/  @UP0 SYNCS.EXCH.64 URZ, [UR8+0x38800], UR4 ;  /* 0x03880004083f05b2 */ /* 0x0010620008000100 */
[----:B------:R0:W3:Y:S05]  /*02b0*/  @UP1 SYNCS.EXCH.64 URZ, [UR8+0x38810], UR4 ;  /* 0x03881004083f15b2 */ /* 0x0000ea0008000100 */
[----:B------:R0:W4:Y:S01]  /*02c0*/  @UP2 SYNCS.EXCH.64 URZ, [UR8+0x38820], UR6 ;  /* 0x03882006083f25b2 */ /* 0x0001220008000100 */
[----:B--2---:R-:W-:Y:S05]  /*02d0*/  @P1 BRA `(.L_x_6176) ;  /* 0x0000000000381947 */ /* 0x004fea0003800000 */
        /* <DEDUP_REMOVED lines=13> */
[----:B--2---:R-:W-:Y:S01]  /*03b0*/  NOP ;  /* 0x0000000000007918 */ /* 0x004fe20000000000 */
.L_x_6176:
[----:B------:R-:W2:Y:S01]  /*03c0*/  SHFL.IDX PT, R3, R0, RZ, 0x1f ;  /* 0x00001fff00037589 */ /* 0x000ea200000e0000 */
[----:B------:R-:W-:Y:S01]  /*03d0*/  NOP ;  /* 0x0000000000007918 */ /* 0x000fe20000000000 */
[----:B--2---:R-:W-:-:S13]  /*03e0*/  ISETP.NE.AND P0, PT, R3, RZ, PT ;  /* 0x000000ff0300720c */ /* 0x004fda0003f05270 */
        /* <DEDUP_REMOVED lines=18> */
[----:B--2---:R-:W-:Y:S01]  /*0510*/  NOP ;  /* 0x0000000000007918 */ /* 0x004fe20000000000 */
.L_x_6177:
[----:B------:R-:W2:Y:S01]  /*0520*/  SHFL.IDX PT, R3, R0, RZ, 0x1f ;  /* 0x00001fff00037589 */ /* 0x000ea200000e0000 */
[----:B------:R-:W-:Y:S01]  /*0530*/  NOP ;  /* 0x0000000000007918 */ /* 0x000fe20000000000 */
[----:B--2---:R-:W-:-:S13]  /*0540*/  ISETP.NE.AND P0, PT, R3, RZ, PT ;  /* 0x000000ff0300720c */ /* 0x004fda0003f05270 */
        /* <DEDUP_REMOVED lines=15> */
.L_x_6178:
        /* <DEDUP_REMOVED lines=22> */
.L_x_6179:
[----:B------:R-:W2:Y:S01]  /*07a0*/  SHFL.IDX PT, R3, R0, RZ, 0x1f ;  /* 0x00001fff00037589 */ /* 0x000ea200000e0000 */
[----:B------:R-:W-:Y:S01]  /*07b0*/  R2UR UR38, R4 ;  /* 0x00000000042672ca */ /* 0x000fe200000e0000 */
        /* <DEDUP_REMOVED lines=21> */
.L_x_6180:
[----:B------:R-:W-:Y:S01]  /*0910*/  UISETP.NE.AND UP0, UPT, UR38, URZ, UPT ;  /* 0x0000003f2600728c */ /* 0x000fe2000bf05270 */
[----:B------:R-:W-:Y:S01]  /*0920*/  NOP ;  /* 0x0000000000007918 */ /* 0x000fe20000000000 */
[----:B------:R-:W-:Y:S01]  /*0930*/  ULDC.64 UR40, c[0x0][0x208] ;  /* 0x0000820000287ab9 */ /* 0x000fe20000000a00 */
[----:B------:R-:W-:Y:S01]  /*0940*/  IMAD.MOV.U32 R152, RZ, RZ, R2 ;  /* 0x000000ffff987224 */ /* 0x000fe200078e0002 */
[----:B0-----:R-:W-:Y:S01]  /*0950*/  UP2UR UR4, UPR, URZ, 0x1 ;  /* 0x000000013f047883 */ /* 0x001fe20008000000 */
[----:B------:R-:W-:Y:S01]  /*0960*/  IMAD.MOV.U32 R153, RZ, RZ, R16 ;  /* 0x000000ffff997224 */ /* 0x000fe200078e0010 */
[----:B-1-34-:R-:W-:Y:S01]  /*0970*/  BAR.SYNC.DEFER_BLOCKING 0x0 ;  /* 0x0000000000007b1d */ /* 0x01afe20000010000 */
[----:B------:R-:W-:-:S13]  /*0980*/  PLOP3.LUT P0, PT, PT, PT, UP0, 0x40, 0x0 ;  /* 0x000000000000781c */ /* 0x000fda0003f0e808 */
[----:B------:R-:W-:Y:S05]  /*0990*/  @P0 BRA `(.L_x_6181) ;  /* 0x000002c000140947 */ /* 0x000fea0003800000 */
.L_x_6182:
[----:B------:R-:W-:-:S08]  /*09a0*/  NOP ;  /* 0x0000000000007918 */ /* 0x000fd00000000000 */
[----:B------:R-:W0:Y:S02]  /*09b0*/  USETMAXREG.TRY_ALLOC.CTAPOOL UP0, 0xf0 ;  /* 0x000000f0000079c8 */ /* 0x000e240008000600 */
[----:B0-----:R-:W-:-:S13]  /*09c0*/  PLOP3.LUT P0, PT, PT, PT, UP0, 0x80, 0x0 ;  /* 0x000000000000781c */ /* 0x001fda0003f0f008 */
[----:B------:R-:W-:Y:S05]  /*09d0*/  @!P0 BRA `(.L_x_6182) ;  /* 0xfffffffc00f08947 */ /* 0x000fea000383ffff */
[----:B------:R-:W0:Y:S01]  /*09e0*/  S2R R3, SR_TID.X ;  /* 0x0000000000037919 */ /* 0x000e220000002100 */
[----:B------:R-:W1:Y:S01]  /*09f0*/  S2UR UR4, SR_CgaCtaId ;  /* 0x00000000000479c3 */ /* 0x000e620000008800 */
[----:B------:R-:W-:Y:S01]  /*0a00*/  UMOV UR47, 0x400 ;  /* 0x00000400002f7882 */ /* 0x000fe20000000000 */
[----:B------:R-:W-:Y:S01]  /*0a10*/  IADD3 R8, P1, R2, 0x1e8, RZ ;  /* 0x000001e802087810 */ /* 0x000fe20007f3e0ff */
[----:B------:R-:W-:Y:S04]  /*0a20*/  STL.64 [R1+0x1e8], RZ ;  /* 0x0001e8ff01007387 */ /* 0x000fe80000100a00 */
[----:B------:R-:W-:Y:S01]  /*0a30*/  IMAD.X R9, RZ, RZ, R16, P1 ;  /* 0x000000ffff097224 */ /* 0x000fe200008e0610 */
[----:B------:R-:W-:Y:S04]  /*0a40*/  STL [R1+0x1f0], RZ ;  /* 0x0001f0ff01007387 */ /* 0x000fe80000100800 */
[----:B------:R-:W-:Y:S04]  /*0a50*/  STL.64 [R1+0x490], R8 ;  /* 0x0004900801007387 */ /* 0x000fe80000100a00 */
[----:B------:R-:W-:Y:S01]  /*0a60*/  STL [R1+0x1f4], RZ ;  /* 0x0001f4ff01007387 */ /* 0x000fe20000100800 */
[----:B-1----:R-:W-:-:S03]  /*0a70*/  ULEA UR47, UR4, UR47, 0x18 ;  /* 0x0000002f042f7291 */ /* 0x002fc6000f8ec03f */
[----:B------:R-:W-:Y:S01]  /*0a80*/  ULDC UR4, c[0x0][0xd3c] ;  /* 0x00034f0000047ab9 */ /* 0x000fe20000000800 */
[----:B0-----:R-:W-:-:S04]  /*0a90*/  LOP3.LUT R0, R3, 0xffffff80, RZ, 0xc0, !PT ;  /* 0xffffff8003007812 */ /* 0x001fc800078ec0ff */
[----:B------:R-:W-:-:S13]  /*0aa0*/  ISETP.NE.AND P0, PT, R0, 0x80, PT ;  /* 0x000000800000780c */ /* 0x000fda0003f05270 */
[----:B------:R-:W-:Y:S06]  /*0ab0*/  @!P0 BAR.ARV 0x8, 0x100 ;  /* 0x0204000000008b1d */ /* 0x000fec0000002000 */
[----:B------:R-:W-:-:S13]  /*0ac0*/  ISETP.GE.U32.AND P0, PT, R3, 0x100, PT ;  /* 0x000001000300780c */ /* 0x000fda0003f06070 */
[----:B------:R-:W-:Y:S08]  /*0ad0*/  @P0 BAR.ARV 0xf, 0x100 ;  /* 0x03c4000000000b1d */ /* 0x000ff00000002000 */
[----:B------:R-:W-:Y:S01]  /*0ae0*/  BAR.SYNC.DEFER_BLOCKING 0x5, 0x180 ;  /* 0x0146000000007b1d */ /* 0x000fe20000010000 */
[----:B------:R-:W-:-:S05]  /*0af0*/  IADD3 R0, P2, R2, 0x1f4, RZ ;  /* 0x000001f402007810 */ /* 0x000fca0007f5e0ff */
[----:B------:R0:W-:Y:S02]  /*0b00*/  STL [R1+0x498], R0 ;  /* 0x0004980001007387 */ /* 0x0001e40000100800 */
[----:B0-----:R-:W-:-:S05]  /*0b10*/  IMAD.X R0, RZ, RZ, R16, P2 ;  /* 0x000000ffff007224 */ /* 0x001fca00010e0610 */
[----:B------:R-:W-:Y:S04]  /*0b20*/  STL [R1+0x484], R0 ;  /* 0x0004840001007387 */ /* 0x000fe80000100800 */
[----:B------:R-:W0:Y:S01]  /*0b30*/  LDS.128 R4, [UR47+0x388d0] ;  /* 0x0388d02fff047984 */ /* 0x000e220008000c00 */
[----:B------:R-:W-:Y:S06]  /*0b40*/  BAR.ARV 0x4, 0x180 ;  /* 0x0106000000007b1d */ /* 0x000fec0000002000 */
[----:B0-----:R-:W-:-:S13]  /*0b50*/  ISETP.GE.AND P0, PT, R7, UR4, PT ;  /* 0x0000000407007c0c */ /* 0x001fda000bf06270 */
[----:B------:R-:W-:Y:S05]  /*0b60*/  @P0 EXIT ;  /* 0x000000000000094d */ /* 0x000fea0003800000 */
[----:B------:R-:W-:Y:S01]  /*0b70*/  VIADD R218, R3, 0xffffff80 ;  /* 0xffffff8003da7836 */ /* 0x000fe20000000000 */
[----:B------:R-:W-:Y:S01]  /*0b80*/  R2UR UR7, R6 ;  /* 0x00000000060772ca */ /* 0x000fe200000e0000 */
[----:B------:R-:W0:Y:S01]  /*0b90*/  S2UR UR4, SR_SWINHI ;  /* 0x00000000000479c3 */ /* 0x000e220000002f00 */
[----:B------:R-:W-:Y:S02]  /*0ba0*/  R2UR UR5, R5 ;  /* 0x00000000050572ca */ /* 0x000fe400000e0000 */
[----:B------:R-:W-:Y:S02]  /*0bb0*/  SHF.R.S32.HI R3, RZ, 0x1f, R218 ;  /* 0x0000001fff037819 */ /* 0x000fe400000114da */
[----:B------:R-:W-:Y:S02]  /*0bc0*/  R2UR UR6, R7 ;  /* 0x00000000070672ca */ /* 0x000fe400000e0000 */
[CC--:B------:R-:W-:Y:S02]  /*0bd0*/  LEA.HI R6, R3.reuse, R218.reuse, RZ, 0x7 ;  /* 0x000000da03067211 */ /* 0x0c0fe400078f38ff */
[----:B------:R-:W-:-:S02]  /*0be0*/  LEA.HI R5, R3, R218, RZ, 0x2 ;  /* 0x000000da03057211 */ /* 0x000fc400078f10ff */
[-C--:B------:R-:W-:Y:S02]  /*0bf0*/  LEA.HI R0, R3, R218.reuse, RZ, 0x4 ;  /* 0x000000da03007211 */ /* 0x080fe400078f20ff */
[----:B------:R-:W-:Y:S02]  /*0c00*/  LOP3.LUT R7, R6, 0xffffff80, RZ, 0xc0, !PT ;  /* 0xffffff8006077812 */ /* 0x000fe400078ec0ff */
[----:B------:R-:W-:Y:S02]  /*0c10*/  LOP3.LUT R9, R5, 0xfffffffc, RZ, 0xc0, !PT ;  /* 0xfffffffc05097812 */ /* 0x000fe400078ec0ff */
[----:B------:R-:W-:Y:S01]  /*0c20*/  LOP3.LUT R5, R0, 0xfffffff0, RZ, 0xc0, !PT ;  /* 0xfffffff000057812 */ /* 0x000fe200078ec0ff */
[C---:B------:R-:W-:Y:S01]  /*0c30*/  IMAD.IADD R8, R218.reuse, 0x1, -R7 ;  /* 0x00000001da087824 */ /* 0x040fe200078e0a07 */
[----:B------:R-:W-:Y:S01]  /*0c40*/  LEA.HI R4, R3, R218, RZ, 0x5 ;  /* 0x000000da03047211 */ /* 0x000fe200078f28ff */
[C---:B------:R-:W-:Y:S01]  /*0c50*/  IMAD.IADD R12, R218.reuse, 0x1, -R9 ;  /* 0x00000001da0c7824 */ /* 0x040fe200078e0a09 */
[----:B------:R-:W-:Y:S01]  /*0c60*/  SHF.R.S32.HI R7, RZ, 0x4, R0 ;  /* 0x00000004ff077819 */ /* 0x000fe20000011400 */
[----:B------:R-:W-:Y:S01]  /*0c70*/  IMAD.IADD R15, R218, 0x1, -R5 ;  /* 0x00000001da0f7824 */ /* 0x000fe200078e0a05 */
[----:B------:R-:W-:Y:S01]  /*0c80*/  SHF.R.S32.HI R5, RZ, 0x1f, R8 ;  /* 0x0000001fff057819 */ /* 0x000fe20000011408 */
[----:B------:R-:W-:Y:S01]  /*0c90*/  UMOV UR36, UR47 ;  /* 0x0000002f00247c82 */ /* 0x000fe20008000000 */
[----:B0-----:R-:W-:Y:S01]  /*0ca0*/  UMOV UR37, UR4 ;  /* 0x0000000400257c82 */ /* 0x001fe20008000000 */
[----:B------:R-:W-:Y:S01]  /*0cb0*/  SHF.R.S32.HI R219, RZ, 0x7, R6 ;  /* 0x00000007ffdb7819 */ /* 0x000fe20000011406 */
[----:B------:R-:W-:Y:S01]  /*0cc0*/  IMAD.U32 R20, RZ, RZ, UR36 ;  /* 0x00000024ff147e24 */ /* 0x000fe2000f8e00ff */
[--C-:B------:R-:W-:Y:S01]  /*0cd0*/  SHF.R.S32.HI R14, RZ, 0x5, R4.reuse ;  /* 0x00000005ff0e7819 */ /* 0x100fe20000011404 */
[----:B------:R0:W-:Y:S01]  /*0ce0*/  STL [R1+0x4a4], R15 ;  /* 0x0004a40f01007387 */ /* 0x0001e20000100800 */
[----:B------:R-:W-:Y:S01]  /*0cf0*/  SHF.R.S32.HI R4, RZ, 0x1f, R4 ;  /* 0x0000001fff047819 */ /* 0x000fe20000011404 */
[----:B------:R-:W-:Y:S01]  /*0d00*/  IMAD.U32 R21, RZ, RZ, UR37 ;  /* 0x00000025ff157e24 */ /* 0x000fe2000f8e00ff */
[----:B------:R-:W-:Y:S01]  /*0d10*/  LEA.HI R0, R0, R7, RZ, 0x1 ;  /* 0x0000000700007211 */ /* 0x000fe200078f08ff */
[----:B------:R1:W-:Y:S01]  /*0d20*/  STL [R1+0x4a0], R14 ;  /* 0x0004a00e01007387 */ /* 0x0003e20000100800 */
[----:B------:R-:W-:-:S02]  /*0d30*/  LEA.HI R9, R5, R8, RZ, 0x2 ;  /* 0x0000000805097211 */ /* 0x000fc400078f10ff */
[----:B------:R-:W-:Y:S01]  /*0d40*/  LEA.HI R6, R6, R219, RZ, 0x1 ;  /* 0x000000db06067211 */ /* 0x000fe200078f08ff */
[----:B------:R-:W-:Y:S01]  /*0d50*/  STL.64 [R1+0x488], R20 ;  /* 0x0004881401007387 */ /* 0x000fe20000100a00 */
[----:B------:R-:W-:Y:S01]  /*0d60*/  LEA.HI R4, R4, R14, RZ, 0x2 ;  /* 0x0000000e04047211 */ /* 0x000fe200078f10ff */
[----:B0-----:R-:W-:Y:S01]  /*0d70*/  IMAD R15, R219, 0x100, R15 ;  /* 0x00000100db0f7824 */ /* 0x001fe200078e020f */
[----:B------:R-:W-:Y:S02]  /*0d80*/  LOP3.LUT R0, R0, 0x1ffffffe, RZ, 0xc0, !PT ;  /* 0x1ffffffe00007812 */ /* 0x000fe400078ec0ff */
[--C-:B------:R-:W-:Y:S02]  /*0d90*/  SHF.R.S32.HI R10, RZ, 0x2, R9.reuse ;  /* 0x00000002ff0a7819 */ /* 0x100fe40000011409 */
[----:B------:R-:W-:Y:S01]  /*0da0*/  SHF.R.S32.HI R11, RZ, 0x1f, R9 ;  /* 0x0000001fff0b7819 */ /* 0x000fe20000011409 */
[----:B------:R-:W-:Y:S01]  /*0db0*/  IMAD.IADD R0, R7, 0x1, -R0 ;  /* 0x0000000107007824 */ /* 0x000fe200078e0a00 */
[----:B------:R-:W-:-:S02]  /*0dc0*/  LOP3.LUT R9, R9, 0x7ffffffc, RZ, 0xc0, !PT ;  /* 0x7ffffffc09097812 */ /* 0x000fc400078ec0ff */
[----:B------:R-:W-:Y:S01]  /*0dd0*/  LOP3.LUT R6, R6, 0xfffffe, RZ, 0xc0, !PT ;  /* 0x00fffffe06067812 */ /* 0x000fe200078ec0ff */
[----:B------:R-:W-:Y:S01]  /*0de0*/  IMAD.SHL.U32 R18, R0, 0x8, RZ ;  /* 0x0000000800127824 */ /* 0x000fe200078e00ff */
[----:B------:R-:W-:Y:S01]  /*0df0*/  LOP3.LUT R4, R4, 0x3ffffc, RZ, 0xc0, !PT ;  /* 0x003ffffc04047812 */ /* 0x000fe200078ec0ff */
[----:B------:R-:W-:Y:S01]  /*0e00*/  IMAD.IADD R9, R8, 0x1, -R9 ;  /* 0x0000000108097824 */ /* 0x000fe200078e0a09 */
[----:B------:R-:W-:Y:S01]  /*0e10*/  LEA.HI R11, R11, R10, RZ, 0x3 ;  /* 0x0000000a0b0b7211 */ /* 0x000fe200078f18ff */
[----:B------:R-:W-:Y:S01]  /*0e20*/  IMAD.IADD R6, R219, 0x1, -R6 ;  /* 0x00000001db067824 */ /* 0x000fe200078e0a06 */
[----:B------:R-:W-:Y:S01]  /*0e30*/  LEA.HI R13, R12, R12, RZ, 0x1 ;  /* 0x0000000c0c0d7211 */ /* 0x000fe200078f08ff */
[----:B------:R-:W-:Y:S01]  /*0e40*/  IMAD.IADD R4, R14, 0x1, -R4 ;  /* 0x000000010e047824 */ /* 0x000fe200078e0a04 */
[----:B------:R-:W-:Y:S01]  /*0e50*/  LOP3.LUT R11, R11, 0xfffffff8, RZ, 0xc0, !PT ;  /* 0xfffffff80b0b7812 */ /* 0x000fe200078ec0ff */
[----:B-1----:R-:W-:Y:S01]  /*0e60*/  IMAD.SHL.U32 R14, R6, 0x100, RZ ;  /* 0x00000100060e7824 */ /* 0x002fe200078e00ff */
[----:B------:R-:W-:Y:S01]  /*0e70*/  LEA.HI R5, R5, R8, RZ, 0x5 ;  /* 0x0000000805057211 */ /* 0x000fe200078f28ff */
[----:B------:R-:W-:Y:S01]  /*0e80*/  IMAD.SHL.U32 R0, R9, 0x2, RZ ;  /* 0x0000000209007824 */ /* 0x000fe200078e00ff */
[----:B------:R-:W-:Y:S01]  /*0e90*/  LOP3.LUT R13, R13, 0x1ffffffe, RZ, 0xc0, !PT ;  /* 0x1ffffffe0d0d7812 */ /* 0x000fe200078ec0ff */
[----:B------:R-:W-:Y:S01]  /*0ea0*/  IMAD.IADD R22, R10, 0x1, -R11 ;  /* 0x000000010a167824 */ /* 0x000fe200078e0a0b */
[----:B------:R-:W-:Y:S01]  /*0eb0*/  SHF.R.S32.HI R5, RZ, 0x5, R5 ;  /* 0x00000005ff057819 */ /* 0x000fe20000011405 */
[----:B------:R-:W-:Y:S01]  /*0ec0*/  IMAD.IADD R23, R0, 0x1, R14 ;  /* 0x0000000100177824 */ /* 0x000fe200078e020e */
[----:B------:R0:W-:Y:S01]  /*0ed0*/  STL [R1+0x4a8], R0 ;  /* 0x0004a80001007387 */ /* 0x0001e20000100800 */
[----:B------:R-:W-:Y:S01]  /*0ee0*/  IMAD R4, R4, 0x10, R15 ;  /* 0x0000001004047824 */ /* 0x000fe200078e020f */
[----:B------:R-:W-:Y:S01]  /*0ef0*/  LEA.HI R3, R3, R218, RZ, 0x3 ;  /* 0x000000da03037211 */ /* 0x000fe200078f18ff */
[C---:B------:R-:W-:Y:S01]  /*0f00*/  VIADD R207, R23.reuse, 0x8 ;  /* 0x0000000817cf7836 */ /* 0x040fe20000000000 */
[----:B------:R1:W-:Y:S01]  /*0f10*/  STL [R1+0x4ac], R18 ;  /* 0x0004ac1201007387 */ /* 0x0003e20000100800 */
[----:B------:R-:W-:Y:S01]  /*0f20*/  VIADD R206, R23, 0x10 ;  /* 0x0000001017ce7836 */ /* 0x000fe20000000000 */
[----:B------:R-:W-:Y:S01]  /*0f30*/  LOP3.LUT R7, R3, 0xfffffff8, RZ, 0xc0, !PT ;  /* 0xfffffff803077812 */ /* 0x000fe200078ec0ff */
[----:B------:R-:W-:Y:S01]  /*0f40*/  IMAD.IADD R13, R12, 0x1, -R13 ;  /* 0x000000010c0d7824 */ /* 0x000fe200078e0a0d */
[----:B------:R-:W-:Y:S01]  /*0f50*/  SHF.R.S32.HI R210, RZ, 0x3, R3 ;  /* 0x00000003ffd27819 */ /* 0x000fe20000011403 */
[----:B------:R-:W-:Y:S01]  /*0f60*/  IMAD R22, R5, 0x10, R22 ;  /* 0x0000001005167824 */ /* 0x000fe200078e0216 */
[----:B0-----:R-:W-:Y:S01]  /*0f70*/  SHF.R.S32.HI R0, RZ, 0x1f, R23 ;  /* 0x0000001fff007819 */ /* 0x001fe20000011417 */
[C---:B------:R-:W-:Y:S01]  /*0f80*/  VIADD R205, R23.reuse, 0x18 ;  /* 0x0000001817cd7836 */ /* 0x040fe20000000000 */
[----:B------:R-:W-:Y:S01]  /*0f90*/  SHF.R.S32.HI R3, RZ, 0x1f, R207 ;  /* 0x0000001fff037819 */ /* 0x000fe200000114cf */
[----:B------:R-:W-:Y:S01]  /*0fa0*/  VIADD R204, R23, 0x20 ;  /* 0x0000002017cc7836 */ /* 0x000fe20000000000 */
[----:B------:R-:W-:Y:S01]  /*0fb0*/  STL [R1+0x49c], R14 ;  /* 0x00049c0e01007387 */ /* 0x000fe20000100800 */
[----:B-1----:R-:W-:-:S02]  /*0fc0*/  IMAD.U32 R18, R4, 0x40, R18 ;  /* 0x0000004004127824 */ /* 0x002fc400078e0012 */
[----:B------:R-:W-:Y:S01]  /*0fd0*/  IMAD R4, R13, 0x8, R22 ;  /* 0x000000080d047824 */ /* 0x000fe200078e0216 */
[----:B------:R0:W-:Y:S01]  /*0fe0*/  STL [R1+0x47c], R0 ;  /* 0x00047c0001007387 */ /* 0x0001e20000100800 */
[C---:B------:R-:W-:Y:S02]  /*0ff0*/  VIADD R203, R23.reuse, 0x28 ;  /* 0x0000002817cb7836 */ /* 0x040fe40000000000 */
[C---:B------:R-:W-:Y:S01]  /*1000*/  VIADD R202, R23.reuse, 0x30 ;  /* 0x0000003017ca7836 */ /* 0x040fe20000000000 */
[----:B------:R1:W-:Y:S01]  /*1010*/  STL [R1+0x480], R4 ;  /* 0x0004800401007387 */ /* 0x0003e20000100800 */
[C---:B------:R-:W-:Y:S02]  /*1020*/  VIADD R201, R23.reuse, 0x38 ;  /* 0x0000003817c97836 */ /* 0x040fe40000000000 */
[C---:B------:R-:W-:Y:S01]  /*1030*/  VIADD R200, R23.reuse, 0x40 ;  /* 0x0000004017c87836 */ /* 0x040fe20000000000 */
[----:B------:R2:W-:Y:S01]  /*1040*/  STL [R1+0x478], R3 ;  /* 0x0004780301007387 */ /* 0x0005e20000100800 */
[C---:B------:R-:W-:Y:S01]  /*1050*/  VIADD R199, R23.reuse, 0x48 ;  /* 0x0000004817c77836 */ /* 0x040fe20000000000 */
[----:B0-----:R-:W-:Y:S01]  /*1060*/  SHF.R.S32.HI R0, RZ, 0x1f, R206 ;  /* 0x0000001fff007819 */ /* 0x001fe200000114ce */
[----:B------:R-:W-:-:S02]  /*1070*/  VIADD R198, R23, 0x50 ;  /* 0x0000005017c67836 */ /* 0x000fc40000000000 */
[C---:B------:R-:W-:Y:S01]  /*1080*/  VIADD R197, R23.reuse, 0x58 ;  /* 0x0000005817c57836 */ /* 0x040fe20000000000 */
[----:B-1----:R-:W-:Y:S01]  /*1090*/  SHF.R.S32.HI R4, RZ, 0x1f, R205 ;  /* 0x0000001fff047819 */ /* 0x002fe200000114cd */
[----:B------:R0:W-:Y:S01]  /*10a0*/  STL [R1+0x474], R0 ;  /* 0x0004740001007387 */ /* 0x0001e20000100800 */
[C---:B------:R-:W-:Y:S01]  /*10b0*/  VIADD R196, R23.reuse, 0x60 ;  /* 0x0000006017c47836 */ /* 0x040fe20000000000 */
[----:B--2---:R-:W-:Y:S02]  /*10c0*/  SHF.R.S32.HI R3, RZ, 0x1f, R204 ;  /* 0x0000001fff037819 */ /* 0x004fe400000114cc */
[----:B------:R1:W-:Y:S01]  /*10d0*/  STL [R1+0x470], R4 ;  /* 0x0004700401007387 */ /* 0x0003e20000100800 */
[C---:B------:R-:W-:Y:S02]  /*10e0*/  VIADD R195, R23.reuse, 0x68 ;  /* 0x0000006817c37836 */ /* 0x040fe40000000000 */
[C---:B------:R-:W-:Y:S01]  /*10f0*/  VIADD R194, R23.reuse, 0x70 ;  /* 0x0000007017c27836 */ /* 0x040fe20000000000 */
[----:B------:R2:W-:Y:S01]  /*1100*/  STL [R1+0x46c], R3 ;  /* 0x00046c0301007387 */ /* 0x0005e20000100800 */
[----:B------:R-:W-:Y:S01]  /*1110*/  IMAD.IADD R220, R218, 0x1, -R7 ;  /* 0x00000001dadc7824 */ /* 0x000fe200078e0a07 */
[----:B0-----:R-:W-:Y:S01]  /*1120*/  SHF.R.S32.HI R0, RZ, 0x1f, R203 ;  /* 0x0000001fff007819 */ /* 0x001fe200000114cb */
[----:B------:R-:W-:-:S02]  /*1130*/  VIADD R193, R23, 0x78 ;  /* 0x0000007817c17836 */ /* 0x000fc40000000000 */
[----:B------:R-:W-:Y:S01]  /*1140*/  IMAD.SHL.U32 R160, R220, 0x8, RZ ;  /* 0x00000008dca07824 */ /* 0x000fe200078e00ff */
[----:B-1----:R-:W-:Y:S01]  /*1150*/  SHF.R.S32.HI R4, RZ, 0x1f, R202 ;  /* 0x0000001fff047819 */ /* 0x002fe200000114ca */
[----:B------:R0:W-:Y:S01]  /*1160*/  STL [R1+0x468], R0 ;  /* 0x0004680001007387 */ /* 0x0001e20000100800 */
[C---:B------:R-:W-:Y:S01]  /*1170*/  VIADD R192, R23.reuse, 0x80 ;  /* 0x0000008017c07836 */ /* 0x040fe20000000000 */
[----:B------:R-:W-:Y:S01]  /*1180*/  SHF.R.S32.HI R237, RZ, 0x1f, R193 ;  /* 0x0000001fffed7819 */ /* 0x000fe200000114c1 */
[C---:B------:R-:W-:Y:S01]  /*1190*/  VIADD R159, R160.reuse, 0x40 ;  /* 0x00000040a09f7836 */ /* 0x040fe20000000000 */
[----:B--2---:R-:W-:Y:S01]  /*11a0*/  SHF.R.S32.HI R3, RZ, 0x1f, R201 ;  /* 0x0000001fff037819 */ /* 0x004fe200000114c9 */
[----:B------:R1:W-:Y:S01]  /*11b0*/  STL [R1+0x464], R4 ;  /* 0x0004640401007387 */ /* 0x0003e20000100800 */
[C---:B------:R-:W-:Y:S01]  /*11c0*/  VIADD R158, R160.reuse, 0x80 ;  /* 0x00000080a09e7836 */ /* 0x040fe20000000000 */
[----:B------:R-:W-:Y:S01]  /*11d0*/  SHF.R.S32.HI R236, RZ, 0x1f, R192 ;  /* 0x0000001fffec7819 */ /* 0x000fe200000114c0 */
[C---:B------:R-:W-:Y:S01]  /*11e0*/  VIADD R157, R160.reuse, 0xc0 ;  /* 0x000000c0a09d7836 */ /* 0x040fe20000000000 */
[----:B------:R2:W-:Y:S01]  /*11f0*/  STL [R1+0x460], R3 ;  /* 0x0004600301007387 */ /* 0x0005e20000100800 */
[----:B0-----:R-:W-:Y:S01]  /*1200*/  SHF.R.S32.HI R0, RZ, 0x1f, R200 ;  /* 0x0000001fff007819 */ /* 0x001fe200000114c8 */
[C---:B------:R-:W-:Y:S01]  /*1210*/  VIADD R156, R160.reuse, 0x100 ;  /* 0x00000100a09c7836 */ /* 0x040fe20000000000 */
[----:B------:R-:W-:Y:S01]  /*1220*/  SHF.R.S32.HI R217, RZ, 0x1f, R159 ;  /* 0x0000001fffd97819 */ /* 0x000fe2000001149f */
[C---:B------:R-:W-:Y:S01]  /*1230*/  VIADD R17, R160.reuse, 0x140 ;  /* 0x00000140a0117836 */ /* 0x040fe20000000000 */
[----:B------:R-:W-:Y:S01]  /*1240*/  SHF.R.S32.HI R216, RZ, 0x1f, R158 ;  /* 0x0000001fffd87819 */ /* 0x000fe2000001149e */
[----:B------:R0:W-:Y:S01]  /*1250*/  STL [R1+0x45c], R0 ;  /* 0x00045c0001007387 */ /* 0x0001e20000100800 */
[----:B-1----:R-:W-:Y:S01]  /*1260*/  SHF.R.S32.HI R4, RZ, 0x1f, R199 ;  /* 0x0000001fff047819 */ /* 0x002fe200000114c7 */
[C---:B------:R-:W-:Y:S01]  /*1270*/  VIADD R162, R160.reuse, 0x180 ;  /* 0x00000180a0a27836 */ /* 0x040fe20000000000 */
[----:B------:R-:W-:Y:S01]  /*1280*/  SHF.R.S32.HI R215, RZ, 0x1f, R157 ;  /* 0x0000001fffd77819 */ /* 0x000fe2000001149d */
[----:B------:R-:W-:Y:S01]  /*1290*/  VIADD R161, R160, 0x1c0 ;  /* 0x000001c0a0a17836 */ /* 0x000fe20000000000 */
[----:B--2---:R-:W-:Y:S01]  /*12a0*/  SHF.R.S32.HI R3, RZ, 0x1f, R198 ;  /* 0x0000001fff037819 */ /* 0x004fe200000114c6 */
[----:B------:R1:W-:Y:S01]  /*12b0*/  STL [R1+0x458], R4 ;  /* 0x0004580401007387 */ /* 0x0003e20000100800 */
[C---:B------:R-:W-:Y:S01]  /*12c0*/  VIADD R191, R23.reuse, 0x88 ;  /* 0x0000008817bf7836 */ /* 0x040fe20000000000 */
[----:B------:R-:W-:Y:S01]  /*12d0*/  SHF.R.S32.HI R214, RZ, 0x1f, R156 ;  /* 0x0000001fffd67819 */ /* 0x000fe2000001149c */
[C---:B------:R-:W-:Y:S01]  /*12e0*/  VIADD R190, R23.reuse, 0x90 ;  /* 0x0000009017be7836 */ /* 0x040fe20000000000 */
[----:B0-----:R-:W-:Y:S01]  /*12f0*/  SHF.R.S32.HI R0, RZ, 0x1f, R197 ;  /* 0x0000001fff007819 */ /* 0x001fe200000114c5 */
[----:B------:R0:W-:Y:S01]  /*1300*/  STL [R1+0x454], R3 ;  /* 0x0004540301007387 */ /* 0x0001e20000100800 */
[C---:B------:R-:W-:Y:S01]  /*1310*/  VIADD R189, R23.reuse, 0x98 ;  /* 0x0000009817bd7836 */ /* 0x040fe20000000000 */
[----:B------:R-:W-:Y:S01]  /*1320*/  SHF.R.S32.HI R213, RZ, 0x1f, R17 ;  /* 0x0000001fffd57819 */ /* 0x000fe20000011411 */
[C---:B------:R-:W-:Y:S01]  /*1330*/  VIADD R188, R23.reuse, 0xa0 ;  /* 0x000000a017bc7836 */ /* 0x040fe20000000000 */
[----:B------:R2:W-:Y:S01]  /*1340*/  STL [R1+0x450], R0 ;  /* 0x0004500001007387 */ /* 0x0005e20000100800 */
[----:B-1----:R-:W-:Y:S01]  /*1350*/  SHF.R.S32.HI R4, RZ, 0x1f, R196 ;  /* 0x0000001fff047819 */ /* 0x002fe200000114c4 */
[C---:B------:R-:W-:Y:S01]  /*1360*/  VIADD R187, R23.reuse, 0xa8 ;  /* 0x000000a817bb7836 */ /* 0x040fe20000000000 */
[----:B------:R-:W-:Y:S01]  /*1370*/  SHF.R.S32.HI R212, RZ, 0x1f, R162 ;  /* 0x0000001fffd47819 */ /* 0x000fe200000114a2 */
[C---:B------:R-:W-:Y:S01]  /*1380*/  VIADD R186, R23.reuse, 0xb0 ;  /* 0x000000b017ba7836 */ /* 0x040fe20000000000 */
[----:B------:R-:W-:Y:S01]  /*1390*/  SHF.R.S32.HI R211, RZ, 0x1f, R161 ;  /* 0x0000001fffd37819 */ /* 0x000fe200000114a1 */
[----:B------:R1:W-:Y:S01]  /*13a0*/  STL [R1+0x44c], R4 ;  /* 0x00044c0401007387 */ /* 0x0003e20000100800 */
[----:B0-----:R-:W-:Y:S01]  /*13b0*/  SHF.R.S32.HI R3, RZ, 0x1f, R195 ;  /* 0x0000001fff037819 */ /* 0x001fe200000114c3 */
        /* <DEDUP_REMOVED lines=19> */
[----:B------:R-:W-:Y:S01]  /*14f0*/  IMAD.WIDE R18, R18, 0x2, R20 ;  /* 0x0000000212127825 */ /* 0x000fe200078e0214 */
[----:B------:R-:W-:-:S02]  /*1500*/  SHF.R.S32.HI R228, RZ, 0x1f, R184 ;  /* 0x0000001fffe47819 */ /* 0x000fc400000114b8 */
[----:B------:R-:W-:Y:S02]  /*1510*/  SHF.R.S32.HI R227, RZ, 0x1f, R167 ;  /* 0x0000001fffe37819 */ /* 0x000fe400000114a7 */
[----:B------:R-:W-:Y:S02]  /*1520*/  SHF.R.S32.HI R226, RZ, 0x1f, R166 ;  /* 0x0000001fffe27819 */ /* 0x000fe400000114a6 */
[----:B------:R-:W-:Y:S02]  /*1530*/  SHF.R.S32.HI R225, RZ, 0x1f, R165 ;  /* 0x0000001fffe17819 */ /* 0x000fe400000114a5 */
[----:B------:R-:W-:Y:S02]  /*1540*/  SHF.R.S32.HI R224, RZ, 0x1f, R164 ;  /* 0x0000001fffe07819 */ /* 0x000fe400000114a4 */
[----:B------:R-:W-:Y:S02]  /*1550*/  SHF.R.S32.HI R223, RZ, 0x1f, R163 ;  /* 0x0000001fffdf7819 */ /* 0x000fe400000114a3 */
[----:B------:R-:W-:-:S02]  /*1560*/  SHF.R.S32.HI R222, RZ, 0x1f, R209 ;  /* 0x0000001fffde7819 */ /* 0x000fc400000114d1 */
[----:B-1----:R-:W-:-:S07]  /*1570*/  SHF.R.S32.HI R221, RZ, 0x1f, R208 ;  /* 0x0000001fffdd7819 */ /* 0x002fce00000114d0 */
.L_x_6321:
[----:B------:R-:W-:Y:S01]  /*1580*/  ULDC.64 UR8, c[0x0][0xb20] ;  /* 0x0002c80000087ab9 */ /* 0x000fe20000000a00 */
[----:B------:R-:W-:Y:S02]  /*1590*/  ULOP3.LUT UR39, UR7, 0xff0000, URZ, 0xc0, !UPT ;  /* 0x00ff000007277892 */ /* 0x000fe4000f8ec03f */
[----:B------:R-:W-:Y:S01]  /*15a0*/  UISETP.NE.U32.AND UP0, UPT, UR8, URZ, UPT ;  /* 0x0000003f0800728c */ /* 0x000fe2000bf05070 */
[----:B------:R-:W-:-:S03]  /*15b0*/  ULDC UR49, c[0x0][0x2f0] ;  /* 0x0000bc0000317ab9 */ /* 0x000fc60000000800 */
        /* <DEDUP_REMOVED lines=9> */
[----:B0123--:R-:W-:Y:S02]  /*1650*/  IMAD.U32 R4, RZ, RZ, UR8 ;  /* 0x00000008ff047e24 */ /* 0x00ffe4000f8e00ff */
[----:B----4-:R-:W-:Y:S01]  /*1660*/  IMAD.U32 R5, RZ, RZ, UR9 ;  /* 0x00000009ff057e24 */ /* 0x010fe2000f8e00ff */
[----:B------:R-:W-:-:S03]  /*1670*/  @UP1 UIMAD.WIDE UR8, UR6, 0x4, UR10 ;  /* 0x00000004060818a5 */ /* 0x000fc6000f8e020a */
[----:B------:R-:W-:Y:S01]  /*1680*/  ULDC.64 UR10, c[0x0][0xb18] ;  /* 0x0002c600000a7ab9 */ /* 0x000fe20000000a00 */
[----:B------:R-:W2:Y:S02]  /*1690*/  @P0 LDG.E R4, desc[UR40][R4.64] ;  /* 0x0000002804040981 */ /* 0x000ea4000c1e1900 */
[----:B------:R-:W-:Y:S02]  /*16a0*/  IMAD.U32 R6, RZ, RZ, UR8 ;  /* 0x00000008ff067e24 */ /* 0x000fe4000f8e00ff */
[----:B------:R-:W-:Y:S01]  /*16b0*/  IMAD.U32 R7, RZ, RZ, UR9 ;  /* 0x00000009ff077e24 */ /* 0x000fe2000f8e00ff */
[----:B------:R-:W-:-:S04]  /*16c0*/  ULDC.64 UR8, c[0x0][0x418] ;  /* 0x0001060000087ab9 */ /* 0x000fc80000000a00 */
[----:B------:R-:W3:Y:S01]  /*16d0*/  @P2 LDG.E R6, desc[UR40][R6.64] ;  /* 0x0000002806062981 */ /* 0x000ee2000c1e1900 */
[----:B------:R-:W-:Y:S01]  /*16e0*/  UISETP.NE.U32.AND UP0, UPT, UR8, URZ, UPT ;  /* 0x0000003f0800728c */ /* 0x000fe2000bf05070 */
[----:B------:R-:W-:Y:S01]  /*16f0*/  ISETP.NE.U32.AND P1, PT, RZ, UR10, PT ;  /* 0x0000000aff007c0c */ /* 0x000fe2000bf25070 */
[----:B------:R-:W-:Y:S02]  /*1700*/  ULOP3.LUT UR8, UR7, 0xff000000, URZ, 0xc0, !UPT ;  /* 0xff00000007087892 */ /* 0x000fe4000f8ec03f */
[----:B------:R-:W-:Y:S01]  /*1710*/  UISETP.NE.AND.EX UP0, UPT, UR9, URZ, UPT, UP0 ;  /* 0x0000003f0900728c */ /* 0x000fe2000bf05300 */
[----:B------:R-:W-:Y:S01]  /*1720*/  ISETP.NE.AND.EX P1, PT, RZ, UR11, PT, P1 ;  /* 0x0000000bff007c0c */ /* 0x000fe2000bf25310 */
[----:B------:R-:W-:Y:S01]  /*1730*/  USHF.R.U32.HI UR8, URZ, 0x8, UR8 ;  /* 0x000000083f087899 */ /* 0x000fe20008011608 */
[----:B------:R-:W-:Y:S01]  /*1740*/  ULDC UR9, c[0x0][0x424] ;  /* 0x0001090000097ab9 */ /* 0x000fe20000000800 */
[----:B------:R-:W-:Y:S01]  /*1750*/  UMOV UR4, URZ ;  /* 0x0000003f00047c82 */ /* 0x000fe20008000000 */
[----:B------:R-:W-:Y:S01]  /*1760*/  USEL UR9, UR9, 0x1, UP0 ;  /* 0x0000000109097887 */ /* 0x000fe20008000000 */
[----:B------:R-:W-:Y:S01]  /*1770*/  ULDC UR48, c[0x0][0x288] ;  /* 0x0000a20000307ab9 */ /* 0x000fe20000000800 */
[----:B------:R-:W-:-:S02]  /*1780*/  ULEA.HI UR39, UR39, UR8, URZ, 0x10 ;  /* 0x0000000827277291 */ /* 0x000fc4000f8f803f */
[----:B------:R-:W-:Y:S01]  /*1790*/  UIMAD UR49, UR9, UR49, URZ ;  /* 0x00000031093172a4 */ /* 0x000fe2000f8e023f */
[----:B------:R-:W-:Y:S01]  /*17a0*/  UMOV UR42, UR7 ;  /* 0x00000007002a7c82 */ /* 0x000fe20008000000 */
        /* <DEDUP_REMOVED lines=16> */
.L_x_6183:
[----:B------:R-:W-:Y:S01]  /*18b0*/  UMOV UR43, UR5 ;  /* 0x00000005002b7c82 */ /* 0x000fe20008000000 */
        /* <DEDUP_REMOVED lines=9> */
.L_x_6184:
        /* <DEDUP_REMOVED lines=13> */
.L_x_6185:
[----:B------:R-:W0:Y:S01]  /*1a20*/  LDC R0, c[0x0][0xa80] ;  /* 0x0002a000ff007b82 */ /* 0x000e220000000800 */
[----:B------:R-:W-:Y:S01]  /*1a30*/  UISETP.NE.AND UP0, UPT, UR38, 0x1, UPT ;  /* 0x000000012600788c */ /* 0x000fe2000bf05270 */
[----:B------:R1:W-:Y:S01]  /*1a40*/  STL.128 [R1+0x200], RZ ;  /* 0x000200ff01007387 */ /* 0x0003e20000100c00 */
[C---:B------:R-:W-:Y:S01]  /*1a50*/  IADD3 R36, P0, R2.reuse, 0x200, RZ ;  /* 0x0000020002247810 */ /* 0x040fe20007f1e0ff */
[----:B------:R-:W-:Y:S01]  /*1a60*/  UIADD3 UR49, -UR4, UR49, URZ ;  /* 0x0000003104317290 */ /* 0x000fe2000fffe13f */
[----:B------:R-:W-:Y:S01]  /*1a70*/  IADD3 R35, P1, R2, 0x240, RZ ;  /* 0x0000024002237810 */ /* 0x000fe20007f3e0ff */
[----:B------:R1:W-:Y:S01]  /*1a80*/  STL.128 [R1+0x210], RZ ;  /* 0x000210ff01007387 */ /* 0x0003e20000100c00 */
[----:B------:R-:W-:Y:S01]  /*1a90*/  PLOP3.LUT P2, PT, PT, PT, UP0, 0x80, 0x0 ;  /* 0x000000000000781c */ /* 0x000fe20003f4f008 */
[--C-:B------:R-:W-:Y:S02]  /*1aa0*/  IMAD.X R37, RZ, RZ, R16.reuse, P0 ;  /* 0x000000ffff257224 */ /* 0x100fe400000e0610 */
[----:B------:R1:W-:Y:S01]  /*1ab0*/  STL.128 [R1+0x240], RZ ;  /* 0x000240ff01007387 */ /* 0x0003e20000100c00 */
[----:B------:R-:W-:-:S03]  /*1ac0*/  IMAD.X R34, RZ, RZ, R16, P1 ;  /* 0x000000ffff227224 */ /* 0x000fc600008e0610 */
[----:B------:R1:W-:Y:S04]  /*1ad0*/  STL.128 [R1+0x250], RZ ;  /* 0x000250ff01007387 */ /* 0x0003e80000100c00 */
[----:B------:R1:W-:Y:S04]  /*1ae0*/  STL.128 [R1+0x260], RZ ;  /* 0x000260ff01007387 */ /* 0x0003e80000100c00 */
[----:B------:R1:W-:Y:S04]  /*1af0*/  STL.128 [R1+0x270], RZ ;  /* 0x000270ff01007387 */ /* 0x0003e80000100c00 */
[----:B0-----:R1:W-:Y:S04]  /*1b00*/  STL [R1+0x220], R0 ;  /* 0x0002200001007387 */ /* 0x0013e80000100800 */
        /* <DEDUP_REMOVED lines=28> */
[----:B------:R-:W-:Y:S05]  /*1cd0*/  @!P2 BRA `(.L_x_6186) ;  /* 0x0000008000c0a947 */ /* 0x000fea0003800000 */
[----:B------:R-:W-:Y:S01]  /*1ce0*/  ULDC UR4, c[0x0][0x448] ;  /* 0x0001120000047ab9 */ /* 0x000fe20000000800 */
[----:B------:R-:W-:Y:S02]  /*1cf0*/  USHF.L.U32 UR8, UR5, 0x6, URZ ;  /* 0x0000000605087899 */ /* 0x000fe4000800063f */
[----:B------:R-:W-:Y:S02]  /*1d00*/  UISETP.NE.AND UP0, UPT, UR4, 0x1, UPT ;  /* 0x000000010400788c */ /* 0x000fe4000bf05270 */
[----:B------:R-:W-:Y:S01]  /*1d10*/  UIADD3 UR9, UR8, 0x3f, URZ ;  /* 0x0000003f08097890 */ /* 0x000fe2000fffe03f */
[----:B------:R-:W-:Y:S01]  /*1d20*/  ULDC.64 UR4, c[0x0][0xad8] ;  /* 0x0002b60000047ab9 */ /* 0x000fe20000000a00 */
[----:B------:R-:W-:Y:S02]  /*1d30*/  UIADD3 UR10, UR49, 0x1, -UR48 ;  /* 0x00000001310a7890 */ /* 0x000fe4000fffe830 */
[----:B------:R-:W-:-:S05]  /*1d40*/  UISETP.GE.AND UP1, UPT, UR5, 0x1, UPT ;  /* 0x000000010500788c */ /* 0x000fca000bf26270 */
[----:B------:R-:W-:Y:S01]  /*1d50*/  @UP0 UIADD3 UR6, UR8, 0x3f, URZ ;  /* 0x0000003f08060890 */ /* 0x000fe2000fffe03f */
[----:B------:R-:W-:Y:S01]  /*1d60*/  @UP0 ULDC UR7, c[0x0][0x44c] ;  /* 0x0001130000070ab9 */ /* 0x000fe20000000800 */
[----:B------:R-:W-:Y:S02]  /*1d70*/  PLOP3.LUT P1, PT, PT, PT, UP1, 0x80, 0x0 ;  /* 0x000000000000781c */ /* 0x000fe40003f2f018 */
        /* <DEDUP_REMOVED lines=16> */
.L_x_6188:
[----:B------:R-:W-:-:S11]  /*1e80*/  UISETP.NE.AND UP1, UPT, UR5, 0x1, UPT ;  /* 0x000000010500788c */ /* 0x000fd6000bf25270 */
[----:B------:R-:W-:Y:S02]  /*1e90*/  @UP1 ULDC.64 UR10, c[0x0][0xae0] ;  /* 0x0002b800000a1ab9 */ /* 0x000fe40000000a00 */
[----:B------:R-:W-:-:S04]  /*1ea0*/  UIMAD.WIDE.U32 UR6, UR9, UR10, URZ ;  /* 0x0000000a090672a5 */ /* 0x000fc8000f8e003f */
[----:B------:R-:W-:-:S12]  /*1eb0*/  @UP1 USHF.R.U32.HI UR9, URZ, UR11, UR7 ;  /* 0x0000000b3f091299 */ /* 0x000fd80008011607 */
.L_x_6189:
[----:B------:R-:W-:-:S04]  /*1ec0*/  UIMAD UR9, UR9, UR5, UR5 ;  /* 0x00000005090972a4 */ /* 0x000fc8000f8e0205 */
[----:B------:R-:W-:-:S04]  /*1ed0*/  UISETP.LT.AND UP1, UPT, UR4, UR9, UPT ;  /* 0x000000090400728c */ /* 0x000fc8000bf21270 */
[----:B------:R-:W-:-:S12]  /*1ee0*/  USEL UR4, UR4, UR9, UP1 ;  /* 0x0000000904047287 */ /* 0x000fd80008800000 */
.L_x_6187:
[----:B------:R-:W-:Y:S02]  /*1ef0*/  UIADD3 UR9, UR49, 0x3f, URZ ;  /* 0x0000003f31097890 */ /* 0x000fe4000fffe03f */
[----:B------:R-:W-:Y:S02]  /*1f00*/  UIADD3 UR10, UR4, 0x3f, URZ ;  /* 0x0000003f040a7890 */ /* 0x000fe4000fffe03f */
[----:B------:R-:W-:Y:S02]  /*1f10*/  USHF.R.S32.HI UR4, URZ, 0x1f, UR9 ;  /* 0x0000001f3f047899 */ /* 0x000fe40008011409 */
[----:B------:R-:W-:Y:S01]  /*1f20*/  USHF.R.S32.HI UR11, URZ, 0x1f, UR10 ;  /* 0x0000001f3f0b7899 */ /* 0x000fe2000801140a */
[----:B------:R-:W-:Y:S01]  /*1f30*/  @UP0 ULDC UR6, c[0x0][0x44c] ;  /* 0x0001130000060ab9 */ /* 0x000fe20000000800 */
[----:B------:R-:W-:Y:S02]  /*1f40*/  ULEA.HI UR4, UR4, UR9, URZ, 0x6 ;  /* 0x0000000904047291 */ /* 0x000fe4000f8f303f */
[----:B------:R-:W-:-:S02]  /*1f50*/  ULEA.HI UR11, UR11, UR10, URZ, 0x6 ;  /* 0x0000000a0b0b7291 */ /* 0x000fc4000f8f303f */
[----:B------:R-:W-:Y:S01]  /*1f60*/  UIMAD.WIDE.U32 UR6, UR8, UR6, URZ ;  /* 0x00000006080672a5 */ /* 0x000fe2000f8e003f */
[----:B------:R-:W-:Y:S01]  /*1f70*/  @UP0 ULDC UR9, c[0x0][0x450] ;  /* 0x0001140000090ab9 */ /* 0x000fe20000000800 */
[----:B------:R-:W-:Y:S02]  /*1f80*/  USHF.R.S32.HI UR4, URZ, 0x6, UR4 ;  /* 0x000000063f047899 */ /* 0x000fe40008011404 */
[----:B------:R-:W-:Y:S02]  /*1f90*/  USHF.R.S32.HI UR11, URZ, 0x6, UR11 ;  /* 0x000000063f0b7899 */ /* 0x000fe4000801140b */
[----:B------:R-:W-:Y:S02]  /*1fa0*/  @UP0 USHF.R.U32.HI UR8, URZ, UR9, UR7 ;  /* 0x000000093f080299 */ /* 0x000fe40008011607 */
[----:B------:R-:W-:Y:S02]  /*1fb0*/  UISETP.LT.AND UP0, UPT, UR4, UR11, UPT ;  /* 0x0000000b0400728c */ /* 0x000fe4000bf01270 */
[----:B------:R-:W-:Y:S01]  /*1fc0*/  UIADD3 UR8, UR8, UR49, -UR48 ;  /* 0x0000003108087290 */ /* 0x000fe2000fffe830 */
[----:B------:R-:W-:Y:S01]  /*1fd0*/  ULDC UR6, c[0x0][0xad4] ;  /* 0x0002b50000067ab9 */ /* 0x000fe20000000800 */
[----:B------:R-:W-:-:S02]  /*1fe0*/  USEL UR11, UR4, UR11, UP0 ;  /* 0x0000000b040b7287 */ /* 0x000fc40008000000 */
        /* <DEDUP_REMOVED lines=12> */
.L_x_6191:
[----:B------:R-:W-:-:S11]  /*20b0*/  UISETP.NE.AND UP0, UPT, UR5, 0x1, UPT ;  /* 0x000000010500788c */ /* 0x000fd6000bf05270 */
[----:B------:R-:W-:Y:S02]  /*20c0*/  @UP0 ULDC.64 UR12, c[0x0][0xae0] ;  /* 0x0002b800000c0ab9 */ /* 0x000fe40000000a00 */
[----:B------:R-:W-:-:S04]  /*20d0*/  UIMAD.WIDE.U32 UR6, UR8, UR12, URZ ;  /* 0x0000000c080672a5 */ /* 0x000fc8000f8e003f */
[----:B------:R-:W-:-:S12]  /*20e0*/  @UP0 USHF.R.U32.HI UR8, URZ, UR13, UR7 ;  /* 0x0000000d3f080299 */ /* 0x000fd80008011607 */
.L_x_6192:
[----:B------:R-:W-:-:S04]  /*20f0*/  UIMAD UR5, UR8, UR5, URZ ;  /* 0x00000005080572a4 */ /* 0x000fc8000f8e023f */
[----:B------:R-:W-:-:S04]  /*2100*/  UISETP.LT.AND UP0, UPT, UR4, UR5, UPT ;  /* 0x000000050400728c */ /* 0x000fc8000bf01270 */
[----:B------:R-:W-:-:S12]  /*2110*/  USEL UR4, UR4, UR5, !UP0 ;  /* 0x0000000504047287 */ /* 0x000fd8000c000000 */
.L_x_6190:
        /* <DEDUP_REMOVED lines=15> */
[-C--:B-1----:R-:W-:Y:S01]  /*2210*/  IABS R0, R4.reuse ;  /* 0x0000000400007213 */ /* 0x082fe20000000000 */
        /* <DEDUP_REMOVED lines=31> */
.L_x_6193:
[----:B------:R-:W-:Y:S01]  /*2410*/  UIMAD UR20, UR20, UR4, UR9 ;  /* 0x00000004141472a4 */ /* 0x000fe2000f8e0209 */
[----:B-1----:R-:W-:Y:S02]  /*2420*/  IMAD.U32 R0, RZ, RZ, UR11 ;  /* 0x0000000bff007e24 */ /* 0x002fe4000f8e00ff */
[----:B------:R-:W-:-:S05]  /*2430*/  IMAD.U32 R3, RZ, RZ, UR4 ;  /* 0x00000004ff037e24 */ /* 0x000fca000f8e00ff */
[----:B------:R-:W-:-:S04]  /*2440*/  VIADDMNMX R0, R3, UR20, R0, PT ;  /* 0x0000001403007c46 */ /* 0x000fc8000b800100 */
[----:B------:R-:W-:Y:S02]  /*2450*/  R2UR UR21, R0 ;  /* 0x00000000001572ca */ /* 0x000fe400000e0000 */
[----:B------:R-:W-:-:S11]  /*2460*/  PRMT R0, RZ, 0x7610, R0 ;  /* 0x00007610ff007816 */ /* 0x000fd60000000000 */
[----:B------:R-:W-:-:S06]  /*2470*/  UISETP.GT.AND UP0, UPT, UR21, UR20, UPT ;  /* 0x000000141500728c */ /* 0x000fcc000bf04270 */
[----:B------:R-:W-:-:S13]  /*2480*/  PLOP3.LUT P0, PT, PT, PT, UP0, 0x80, 0x0 ;  /* 0x000000000000781c */ /* 0x000fda0003f0f008 */
        /* <DEDUP_REMOVED lines=106> */
[----:B------:R-:W0:Y:S04]  /*2b30*/  SHFL.IDX PT, R3, R219, RZ, 0x1f ;  /* 0x00001fffdb037589 */ /* 0x000e2800000e0000 */
[----:B------:R-:W5:Y:S04]  /*2b40*/  LDL R20, [R1+0x260] ;  /* 0x0002600001147983 */ /* 0x000f680000100800 */
[----:B------:R-:W5:Y:S04]  /*2b50*/  LDL R21, [R1+0x354] ;  /* 0x0003540001157983 */ /* 0x000f680000100800 */
[----:B--2---:R1:W-:Y:S04]  /*2b60*/  STL [R1+0x240], R0 ;  /* 0x0002400001007387 */ /* 0x0043e80000100800 */
[----:B---3--:R-:W-:Y:S04]  /*2b70*/  STL [R1+0x244], R8 ;  /* 0x0002440801007387 */ /* 0x008fe80000100800 */
[----:B----4-:R2:W-:Y:S01]  /*2b80*/  STL [R1+0x250], R6 ;  /* 0x0002500601007387 */ /* 0x0105e20000100800 */
[----:B0-----:R-:W-:-:S03]  /*2b90*/  R2UR UR4, R3 ;  /* 0x00000000030472ca */ /* 0x001fc600000e0000 */
[----:B------:R-:W3:Y:S04]  /*2ba0*/  LDL R154, [R1+0x30c] ;  /* 0x00030c00019a7983 */ /* 0x000ee80000100800 */
        /* <DEDUP_REMOVED lines=15> */
[----:B-1----:R-:W4:Y:S04]  /*2ca0*/  LDL R0, [R1+0x428] ;  /* 0x0004280001007983 */ /* 0x002f280000100800 */
[----:B------:R-:W4:Y:S04]  /*2cb0*/  LDL R3, [R1+0x42c] ;  /* 0x00042c0001037983 */ /* 0x000f280000100800 */
[----:B--2---:R-:W2:Y:S04]  /*2cc0*/  LDL R6, [R1+0x430] ;  /* 0x0004300001067983 */ /* 0x004ea80000100800 */
[----:B------:R-:W2:Y:S04]  /*2cd0*/  LDL R7, [R1+0x434] ;  /* 0x0004340001077983 */ /* 0x000ea80000100800 */
[----:B------:R-:W2:Y:S04]  /*2ce0*/  LDL R8, [R1+0x438] ;  /* 0x0004380001087983 */ /* 0x000ea80000100800 */
[----:B------:R-:W2:Y:S01]  /*2cf0*/  LDL R9, [R1+0x43c] ;  /* 0x00043c0001097983 */ /* 0x000ea20000100800 */
[----:B------:R-:W-:-:S04]  /*2d00*/  ULEA.HI UR5, UR4, UR4, URZ, 0x1 ;  /* 0x0000000404057291 */ /* 0x000fc8000f8f083f */
[----:B------:R-:W-:-:S04]  /*2d10*/  ULOP3.LUT UR5, UR5, 0x1fffe, URZ, 0xc0, !UPT ;  /* 0x0001fffe05057892 */ /* 0x000fc8000f8ec03f */
[----:B------:R-:W-:-:S04]  /*2d20*/  UIADD3 UR5, UR4, -UR5, URZ ;  /* 0x8000000504057290 */ /* 0x000fc8000fffe03f */
[----:B------:R-:W-:-:S04]  /*2d30*/  ULEA UR5, UR5, UR47, 0xf ;  /* 0x0000002f05057291 */ /* 0x000fc8000f8e783f */
[----:B------:R-:W-:-:S04]  /*2d40*/  UIADD3 UR5, UR5, 0x400, URZ ;  /* 0x0000040005057890 */ /* 0x000fc8000fffe03f */
[----:B------:R-:W-:-:S04]  /*2d50*/  USHF.R.U32.HI UR5, URZ, 0x4, UR5 ;  /* 0x000000043f057899 */ /* 0x000fc80008011605 */
[----:B------:R-:W-:Y:S02]  /*2d60*/  ULOP3.LUT UR5, UR5, 0x3fff, URZ, 0xc0, !UPT ;  /* 0x00003fff05057892 */ /* 0x000fe4000f8ec03f */
[----:B------:R-:W-:Y:S02]  /*2d70*/  UIADD3 UR4, UR47, 0x36400, URZ ;  /* 0x000364002f047890 */ /* 0x000fe4000fffe03f */
[----:B------:R-:W-:Y:S01]  /*2d80*/  ULOP3.LUT UR22, UR5, 0x2000000, URZ, 0xfc, !UPT ;  /* 0x0200000005167892 */ /* 0x000fe2000f8efc3f */
[----:B-----5:R0:W-:Y:S01]  /*2d90*/  STL [R1+0x33c], R5 ;  /* 0x00033c0501007387 */ /* 0x0201e20000100800 */
[----:B------:R-:W-:-:S04]  /*2da0*/  USHF.R.U32.HI UR4, URZ, 0x4, UR4 ;  /* 0x000000043f047899 */ /* 0x000fc80008011604 */
[----:B------:R-:W-:Y:S01]  /*2db0*/  LEA R4, R4, UR22, 0xc ;  /* 0x0000001604047c11 */ /* 0x000fe2000f8e60ff */
[----:B0-----:R-:W-:-:S03]  /*2dc0*/  IMAD.MOV.U32 R5, RZ, RZ, 0x40000040 ;  /* 0x40000040ff057424 */ /* 0x001fc600078e00ff */
[----:B------:R-:W-:Y:S01]  /*2dd0*/  R2UR UR14, R4 ;  /* 0x00000000040e72ca */ /* 0x000fe200000e0000 */
[----:B------:R-:W-:Y:S01]  /*2de0*/  ULOP3.LUT UR4, UR4, 0x3fff, URZ, 0xc0, !UPT ;  /* 0x00003fff04047892 */ /* 0x000fe2000f8ec03f */
[----:B------:R-:W-:-:S03]  /*2df0*/  R2UR UR15, R5 ;  /* 0x00000000050f72ca */ /* 0x000fc600000e0000 */
[----:B------:R-:W-:Y:S01]  /*2e00*/  ULOP3.LUT UR12, UR4, 0x10000, URZ, 0xfc, !UPT ;  /* 0x00010000040c7892 */ /* 0x000fe2000f8efc3f */
        /* <DEDUP_REMOVED lines=111> */
[----:B---3--:R-:W-:Y:S04]  /*3500*/  STL [R1+0x30c], R154 ;  /* 0x00030c9a01007387 */ /* 0x008fe80000100800 */
[----:B----4-:R-:W-:Y:S04]  /*3510*/  STL [R1+0x314], R168 ;  /* 0x000314a801007387 */ /* 0x010fe80000100800 */
        /* <DEDUP_REMOVED lines=19> */
[----:B------:R-:W-:Y:S01]  /*3650*/  STL [R1+0x43c], R9 ;  /* 0x00043c0901007387 */ /* 0x000fe20000100800 */
[----:B------:R-:W-:Y:S01]  /*3660*/  UMOV UR17, 0x40000040 ;  /* 0x4000004000117882 */ /* 0x000fe20000000000 */
[----:B------:R-:W-:-:S02]  /*3670*/  WARPGROUP.DEPBAR.LE gsb0, 0x0 ;  /* 0x00008000000079c5 */ /* 0x000fc40000010000 */
        /* <DEDUP_REMOVED lines=277> */
[----:B------:R-:W0:Y:S03]  /*47d0*/  S2R R169, SR_TID.X ;  /* 0x0000000000a97919 */ /* 0x000e260000002100 */
[----:B------:R1:W-:Y:S04]  /*47e0*/  STL [R1+0x240], R0 ;  /* 0x0002400001007387 */ /* 0x0003e80000100800 */
[----:B------:R1:W-:Y:S04]  /*47f0*/  STL [R1+0x244], R72 ;  /* 0x0002444801007387 */ /* 0x0003e80000100800 */
[----:B------:R1:W-:Y:S04]  /*4800*/  STL [R1+0x248], R74 ;  /* 0x0002484a01007387 */ /* 0x0003e80000100800 */
[----:B------:R1:W-:Y:S04]  /*4810*/  STL [R1+0x24c], R76 ;  /* 0x00024c4c01007387 */ /* 0x0003e80000100800 */
[----:B------:R1:W-:Y:S04]  /*4820*/  STL [R1+0x250], R4 ;  /* 0x0002500401007387 */ /* 0x0003e80000100800 */
[----:B------:R1:W-:Y:S04]  /*4830*/  STL [R1+0x254], R78 ;  /* 0x0002544e01007387 */ /* 0x0003e80000100800 */
[----:B--2---:R1:W-:Y:S04]  /*4840*/  STL [R1+0x258], R80 ;  /* 0x0002585001007387 */ /* 0x0043e80000100800 */
[----:B------:R1:W-:Y:S01]  /*4850*/  STL [R1+0x25c], R82 ;  /* 0x00025c5201007387 */ /* 0x0003e20000100800 */
[----:B0-----:R-:W-:-:S03]  /*4860*/  LOP3.LUT R169, R169, 0x7f, RZ, 0xc0, !PT ;  /* 0x0000007fa9a97812 */ /* 0x001fc600078ec0ff */
[----:B------:R1:W-:Y:S04]  /*4870*/  STL [R1+0x260], R6 ;  /* 0x0002600601007387 */ /* 0x0003e80000100800 */
[----:B---3--:R1:W-:Y:S04]  /*4880*/  STL [R1+0x264], R84 ;  /* 0x0002645401007387 */ /* 0x0083e80000100800 */
        /* <DEDUP_REMOVED lines=118> */
[----:B------:R-:W-:Y:S06]  /*4ff0*/  BAR.ARV 0xf, 0x100 ;  /* 0x03c4000000007b1d */ /* 0x000fec0000002000 */
[----:B------:R-:W-:Y:S01]  /*5000*/  ISETP.NE.AND P1, PT, R169, RZ, PT ;  /* 0x000000ffa900720c */ /* 0x000fe20003f25270 */
[----:B------:R-:W-:-:S12]  /*5010*/  BSSY B0, `(.L_x_6195) ;  /* 0x0000007000007945 */ /* 0x000fd80003800000 */
[----:B-1----:R-:W-:Y:S05]  /*5020*/  @P1 BRA `(.L_x_6196) ;  /* 0x0000000000141947 */ /* 0x002fea0003800000 */
[----:B------:R-:W2:Y:S02]  /*5030*/  LDL R0, [R1+0x1e8] ;  /* 0x0001e80001007983 */ /* 0x000ea40000100800 */
[----:B--2---:R-:W-:-:S05]  /*5040*/  LEA R0, R0, UR47, 0x3 ;  /* 0x0000002f00007c11 */ /* 0x004fca000f8e18ff */
[----:B------:R-:W-:-:S05]  /*5050*/  VIADD R0, R0, 0x38860 ;  /* 0x0003886000007836 */ /* 0x000fca0000000000 */
[----:B------:R-:W-:-:S04]  /*5060*/  PRMT R0, RZ, 0x654, R0 ;  /* 0x00000654ff007816 */ /* 0x000fc80000000000 */
[----:B------:R0:W-:Y:S03]  /*5070*/  SYNCS.ARRIVE.TRANS64.RED.A1T0 RZ, [R0+URZ], RZ ;  /* 0x000000ff00ff79a7 */ /* 0x0001e6000810043f */
.L_x_6196:
[----:B------:R-:W-:Y:S05]  /*5080*/  BSYNC B0 ;  /* 0x0000000000007941 */ /* 0x000fea0003800000 */
.L_x_6195:
[----:B------:R-:W-:-:S04]  /*5090*/  UIADD3 UR6, UR21, -0x2, URZ ;  /* 0xfffffffe15067890 */ /* 0x000fc8000fffe03f */
[----:B------:R-:W-:-:S06]  /*50a0*/  UISETP.GE.AND UP0, UPT, UR6, UR20, UPT ;  /* 0x000000140600728c */ /* 0x000fcc000bf06270 */
[----:B------:R-:W-:-:S13]  /*50b0*/  PLOP3.LUT P0, PT, PT, PT, UP0, 0x80, 0x0 ;  /* 0x000000000000781c */ /* 0x000fda0003f0f008 */
[----:B------:R-:W-:Y:S05]  /*50c0*/  @!P0 BRA `(.L_x_6197) ;  /* 0x0000003c00688947 */ /* 0x000fea0003800000 */
[----:B------:R-:W-:-:S05]  /*50d0*/  UMOV UR21, UR6 ;  /* 0x0000000600157c82 */ /* 0x000fca0008000000 */
.L_x_6200:
[----:B0-----:R-:W2:Y:S04]  /*50e0*/  LDL R0, [R1+0x1e8] ;  /* 0x0001e80001007983 */ /* 0x001ea80000100800 */
        /* <DEDUP_REMOVED lines=63> */
[----:B------:R-:W5:Y:S01]  /*54e0*/  LDL.64 R6, [R1+0x438] ;  /* 0x0004380001067983 */ /* 0x000f620000100a00 */
[----:B--2---:R-:W-:-:S05]  /*54f0*/  IMAD R138, R0, 0x40, R22 ;  /* 0x00000040008a7824 */ /* 0x004fca00078e0216 */
[----:B------:R-:W-:Y:S01]  /*5500*/  LEA R138, R138, UR47, 0x2 ;  /* 0x0000002f8a8a7c11 */ /* 0x000fe2000f8e10ff */
[----:B------:R-:W-:Y:S06]  /*5510*/  BAR.SYNC.DEFER_BLOCKING 0xe, 0x100 ;  /* 0x0384000000007b1d */ /* 0x000fec0000010000 */
[----:B------:R-:W3:Y:S04]  /*5520*/  LDS R3, [R138+0x38400] ;  /* 0x038400008a037984 */ /* 0x000ee80000000800 */
[----:B------:R-:W0:Y:S01]  /*5530*/  LDS R138, [R138+0x38420] ;  /* 0x038420008a8a7984 */ /* 0x000e220000000800 */
        /* <DEDUP_REMOVED lines=60> */
[-C--:B------:R-:W-:Y:S01]  /*5900*/  FMUL.FTZ R80, R80, R3.reuse ;  /* 0x0000000350507220 */ /* 0x080fe20000410000 */
[----:B------:R-:W-:Y:S01]  /*5910*/  FMUL.FTZ R81, R81, R3 ;  /* 0x0000000351517220 */ /* 0x000fe20000410000 */
[C---:B------:R-:W-:Y:S01]  /*5920*/  FMUL.FTZ R79, R3.reuse, R79 ;  /* 0x0000004f034f7220 */ /* 0x040fe20000410000 */
[----:B------:R-:W-:Y:S01]  /*5930*/  FMUL.FTZ R78, R3, R78 ;  /* 0x0000004e034e7220 */ /* 0x000fe20000410000 */
[C---:B0-----:R-:W-:Y:S01]  /*5940*/  FMUL.FTZ R77, R138.reuse, R77 ;  /* 0x0000004d8a4d7220 */ /* 0x041fe20000410000 */
        /* <DEDUP_REMOVED lines=90> */
[----:B------:R0:W-:Y:S01]  /*5ef0*/  STL.64 [R1+0x420], R72 ;  /* 0x0004204801007387 */ /* 0x0001e20000100a00 */
[C---:B------:R-:W-:Y:S01]  /*5f00*/  FMUL.FTZ R7, R138.reuse, R7 ;  /* 0x000000078a077220 */ /* 0x040fe20000410000 */
[----:B------:R-:W-:Y:S02]  /*5f10*/  FMUL.FTZ R6, R138, R6 ;  /* 0x000000068a067220 */ /* 0x000fe40000410000 */
        /* <DEDUP_REMOVED lines=34> */
[----:B0-----:R-:W4:Y:S04]  /*6140*/  LDL R72, [R1+0x244] ;  /* 0x0002440001487983 */ /* 0x001f280000100800 */
[----:B-1----:R-:W5:Y:S04]  /*6150*/  LDL R74, [R1+0x248] ;  /* 0x00024800014a7983 */ /* 0x002f680000100800 */
[----:B------:R-:W5:Y:S04]  /*6160*/  LDL R76, [R1+0x24c] ;  /* 0x00024c00014c7983 */ /* 0x000f680000100800 */
[----:B------:R-:W5:Y:S04]  /*6170*/  LDL R14, [R1+0x250] ;  /* 0x00025000010e7983 */ /* 0x000f680000100800 */
[----:B------:R-:W5:Y:S04]  /*6180*/  LDL R78, [R1+0x254] ;  /* 0x00025400014e7983 */ /* 0x000f680000100800 */
[----:B------:R-:W5:Y:S04]  /*6190*/  LDL R82, [R1+0x258] ;  /* 0x0002580001527983 */ /* 0x000f680000100800 */
[----:B------:R-:W5:Y:S04]  /*61a0*/  LDL R84, [R1+0x25c] ;  /* 0x00025c0001547983 */ /* 0x000f680000100800 */
[----:B--2---:R-:W2:Y:S04]  /*61b0*/  LDL R4, [R1+0x260] ;  /* 0x0002600001047983 */ /* 0x004ea80000100800 */
[----:B------:R-:W2:Y:S04]  /*61c0*/  LDL R86, [R1+0x264] ;  /* 0x0002640001567983 */ /* 0x000ea80000100800 */
[----:B------:R-:W2:Y:S04]  /*61d0*/  LDL R88, [R1+0x268] ;  /* 0x0002680001587983 */ /* 0x000ea80000100800 */
[----:B------:R-:W2:Y:S04]  /*61e0*/  LDL R90, [R1+0x26c] ;  /* 0x00026c00015a7983 */ /* 0x000ea80000100800 */
        /* <DEDUP_REMOVED lines=117> */
[----:B----4-:R-:W-:Y:S04]  /*6940*/  STL [R1+0x244], R72 ;  /* 0x0002444801007387 */ /* 0x010fe80000100800 */
[----:B-----5:R-:W-:Y:S04]  /*6950*/  STL [R1+0x248], R74 ;  /* 0x0002484a01007387 */ /* 0x020fe80000100800 */
        /* <DEDUP_REMOVED lines=168> */
[----:B0-----:R-:W-:Y:S01]  /*73e0*/  @!P0 IMAD.MOV.U32 R0, RZ, RZ, RZ ;  /* 0x000000ffff008224 */ /* 0x001fe200078e00ff */
[----:B------:R-:W3:Y:S04]  /*73f0*/  @!P0 LDL R3, [R1+0x1ec] ;  /* 0x0001ec0001038983 */ /* 0x000ee80000100800 */
[----:B------:R-:W-:Y:S02]  /*7400*/  LEA R4, R0, UR22, 0xc ;  /* 0x0000001600047c11 */ /* 0x000fe4000f8e60ff */
[----:B------:R-:W4:Y:S02]  /*7410*/  LDL R0, [R1+0x1f0] ;  /* 0x0001f00001007983 */ /* 0x000f240000100800 */
[C---:B------:R-:W-:Y:S01]  /*7420*/  R2UR UR14, R4.reuse ;  /* 0x00000000040e72ca */ /* 0x040fe200000e0000 */
[----:B------:R-:W-:-:S05]  /*7430*/  VIADD R6, R4, 0x80 ;  /* 0x0000008004067836 */ /* 0x000fca0000000000 */
[----:B------:R-:W-:Y:S01]  /*7440*/  R2UR UR18, R6 ;  /* 0x00000000061272ca */ /* 0x000fe200000e0000 */
[C---:B------:R-:W-:Y:S02]  /*7450*/  VIADD R6, R4.reuse, 0x100 ;  /* 0x0000010004067836 */ /* 0x040fe40000000000 */
[----:B------:R-:W-:-:S03]  /*7460*/  VIADD R4, R4, 0x180 ;  /* 0x0000018004047836 */ /* 0x000fc60000000000 */
[----:B------:R-:W-:Y:S02]  /*7470*/  R2UR UR6, R6 ;  /* 0x00000000060672ca */ /* 0x000fe400000e0000 */
[----:B------:R-:W-:Y:S01]  /*7480*/  R2UR UR10, R4 ;  /* 0x00000000040a72ca */ /* 0x000fe200000e0000 */
        /* <DEDUP_REMOVED lines=142> */
[----:B------:R-:W4:Y:S04]  /*7d70*/  LDL R78, [R1+0x248] ;  /* 0x00024800014e7983 */ /* 0x000f280000100800 */
[----:B-1----:R-:W4:Y:S04]  /*7d80*/  LDL R80, [R1+0x24c] ;  /* 0x00024c0001507983 */ /* 0x002f280000100800 */
[----:B------:R-:W4:Y:S04]  /*7d90*/  LDL R8, [R1+0x250] ;  /* 0x0002500001087983 */ /* 0x000f280000100800 */
[----:B------:R-:W4:Y:S04]  /*7da0*/  LDL R82, [R1+0x254] ;  /* 0x0002540001527983 */ /* 0x000f280000100800 */
[----:B--2---:R-:W2:Y:S04]  /*7db0*/  LDL R84, [R1+0x258] ;  /* 0x0002580001547983 */ /* 0x004ea80000100800 */
[----:B------:R-:W2:Y:S04]  /*7dc0*/  LDL R86, [R1+0x25c] ;  /* 0x00025c0001567983 */ /* 0x000ea80000100800 */
[----:B------:R-:W2:Y:S04]  /*7dd0*/  LDL R10, [R1+0x260] ;  /* 0x00026000010a7983 */ /* 0x000ea80000100800 */
[----:B-----5:R-:W5:Y:S04]  /*7de0*/  LDL R88, [R1+0x264] ;  /* 0x0002640001587983 */ /* 0x020f680000100800 */
        /* <DEDUP_REMOVED lines=127> */
[----:B-----5:R-:W-:Y:S04]  /*85e0*/  STL [R1+0x264], R88 ;  /* 0x0002645801007387 */ /* 0x020fe80000100800 */
[----:B------:R-:W-:Y:S04]  /*85f0*/  STL [R1+0x268], R90 ;  /* 0x0002685a01007387 */ /* 0x000fe80000100800 */
[----:B---3--:R-:W-:Y:S04]  /*8600*/  STL [R1+0x26c], R92 ;  /* 0x00026c5c01007387 */ /* 0x008fe80000100800 */
        /* <DEDUP_REMOVED lines=116> */
[----:B------:R-:W-:Y:S01]  /*8d50*/  VIADD R0, R0, 0x1 ;  /* 0x0000000100007836 */ /* 0x000fe20000000000 */
[----:B------:R-:W-:Y:S01]  /*8d60*/  @!P0 LOP3.LUT R4, R3, 0x1, RZ, 0x3c, !PT ;  /* 0x0000000103048812 */ /* 0x000fe200078e3cff */
[----:B------:R-:W-:Y:S03]  /*8d70*/  BSSY B0, `(.L_x_6198) ;  /* 0x000000e000007945 */ /* 0x000fe60003800000 */
[----:B------:R0:W-:Y:S04]  /*8d80*/  STL [R1+0x1f0], R0 ;  /* 0x0001f00001007387 */ /* 0x0001e80000100800 */
[----:B------:R1:W-:Y:S01]  /*8d90*/  @!P0 STL [R1+0x1ec], R4 ;  /* 0x0001ec0401008387 */ /* 0x0003e20000100800 */
[----:B0-----:R-:W-:Y:S01]  /*8da0*/  IMAD.U32 R0, RZ, RZ, UR21 ;  /* 0x00000015ff007e24 */ /* 0x001fe2000f8e00ff */
[----:B------:R-:W-:-:S02]  /*8db0*/  UIADD3 UR21, UR21, -0x1, URZ ;  /* 0xffffffff15157890 */ /* 0x000fc4000fffe03f */
[----:B------:R1:W-:Y:S01]  /*8dc0*/  @!P0 STL [R1+0x1e8], RZ ;  /* 0x0001e8ff01008387 */ /* 0x0003e20000100800 */
[----:B------:R-:W-:Y:S06]  /*8dd0*/  BAR.ARV 0xf, 0x100 ;  /* 0x03c4000000007b1d */ /* 0x000fec0000002000 */
[----:B------:R-:W-:Y:S01]  /*8de0*/  ISETP.GT.AND P0, PT, R0, UR20, PT ;  /* 0x0000001400007c0c */ /* 0x000fe2000bf04270 */
[----:B------:R-:W-:-:S12]  /*8df0*/  @P1 BRA `(.L_x_6199) ;  /* 0x0000000000141947 */ /* 0x000fd80003800000 */
[----:B------:R-:W2:Y:S02]  /*8e00*/  LDL R0, [R1+0x1e8] ;  /* 0x0001e80001007983 */ /* 0x000ea40000100800 */
[----:B--2---:R-:W-:-:S05]  /*8e10*/  LEA R0, R0, UR47, 0x3 ;  /* 0x0000002f00007c11 */ /* 0x004fca000f8e18ff */
[----:B------:R-:W-:-:S05]  /*8e20*/  VIADD R0, R0, 0x38860 ;  /* 0x0003886000007836 */ /* 0x000fca0000000000 */
[----:B------:R-:W-:-:S04]  /*8e30*/  PRMT R0, RZ, 0x654, R0 ;  /* 0x00000654ff007816 */ /* 0x000fc80000000000 */
[----:B------:R0:W-:Y:S03]  /*8e40*/  SYNCS.ARRIVE.TRANS64.RED.A1T0 RZ, [R0+URZ], RZ ;  /* 0x000000ff00ff79a7 */ /* 0x0001e6000810043f */
.L_x_6199:
[----:B------:R-:W-:Y:S05]  /*8e50*/  BSYNC B0 ;  /* 0x0000000000007941 */ /* 0x000fea0003800000 */
.L_x_6198:
[----:B------:R-:W-:Y:S05]  /*8e60*/  @P0 BRA `(.L_x_6200) ;  /* 0xffffffc0009c0947 */ /* 0x000fea000383ffff */
.L_x_6197:
[----:B------:R-:W2:Y:S04]  /*8e70*/  LDL R135, [R1+0x1e8] ;  /* 0x0001e80001877983 */ /* 0x000ea80000100800 */
[----:B------:R-:W3:Y:S04]  /*8e80*/  LDL.64 R6, [R1+0x240] ;  /* 0x0002400001067983 */ /* 0x000ee80000100a00 */
[----:B-1----:R-:W4:Y:S04]  /*8e90*/  LDL.64 R4, [R1+0x250] ;  /* 0x0002500001047983 */ /* 0x002f280000100a00 */
        /* <DEDUP_REMOVED lines=62> */
[----:B--2---:R-:W-:-:S05]  /*9280*/  IMAD R135, R135, 0x40, R22 ;  /* 0x0000004087877824 */ /* 0x004fca00078e0216 */
[----:B------:R-:W-:Y:S01]  /*9290*/  LEA R135, R135, UR47, 0x2 ;  /* 0x0000002f87877c11 */ /* 0x000fe2000f8e10ff */
[----:B------:R-:W-:Y:S06]  /*92a0*/  BAR.SYNC.DEFER_BLOCKING 0xe, 0x100 ;  /* 0x0384000000007b1d */ /* 0x000fec0000010000 */
[----:B0-----:R-:W3:Y:S04]  /*92b0*/  LDS R0, [R135+0x38400] ;  /* 0x0384000087007984 */ /* 0x001ee80000000800 */
[----:B------:R-:W5:Y:S01]  /*92c0*/  LDS R135, [R135+0x38420] ;  /* 0x0384200087877984 */ /* 0x000f620000000800 */
[C---:B---3--:R-:W-:Y:S01]  /*92d0*/  FMUL.FTZ R7, R0.reuse, R7 ;  /* 0x0000000700077220 */ /* 0x048fe20000410000 */
[C---:B------:R-:W-:Y:S01]  /*92e0*/  FMUL.FTZ R6, R0.reuse, R6 ;  /* 0x0000000600067220 */ /* 0x040fe20000410000 */
[C---:B----4-:R-:W-:Y:S01]  /*92f0*/  FMUL.FTZ R5, R0.reuse, R5 ;  /* 0x0000000500057220 */ /* 0x050fe20000410000 */
[----:B------:R-:W-:-:S03]  /*9300*/  FMUL.FTZ R4, R0, R4 ;  /* 0x0000000400047220 */ /* 0x000fc60000410000 */
[----:B------:R0:W-:Y:S04]  /*9310*/  STL.64 [R1+0x240], R6 ;  /* 0x0002400601007387 */ /* 0x0001e80000100a00 */
[----:B------:R1:W-:Y:S04]  /*9320*/  STL.64 [R1+0x250], R4 ;  /* 0x0002500401007387 */ /* 0x0003e80000100a00 */
[----:B0-----:R-:W2:Y:S04]  /*9330*/  LDL.64 R6, [R1+0x438] ;  /* 0x0004380001067983 */ /* 0x001ea80000100a00 */
[----:B-1----:R-:W3:Y:S01]  /*9340*/  LDL.64 R4, [R1+0x418] ;  /* 0x0004180001047983 */ /* 0x002ee20000100a00 */
[C---:B-----5:R-:W-:Y:S01]  /*9350*/  FMUL.FTZ R11, R135.reuse, R11 ;  /* 0x0000000b870b7220 */ /* 0x060fe20000410000 */
[C---:B------:R-:W-:Y:S01]  /*9360*/  FMUL.FTZ R10, R135.reuse, R10 ;  /* 0x0000000a870a7220 */ /* 0x040fe20000410000 */
[C---:B------:R-:W-:Y:S01]  /*9370*/  FMUL.FTZ R133, R0.reuse, R133 ;  /* 0x0000008500857220 */ /* 0x040fe20000410000 */
[C---:B------:R-:W-:Y:S01]  /*9380*/  FMUL.FTZ R132, R0.reuse, R132 ;  /* 0x0000008400847220 */ /* 0x040fe20000410000 */
[C---:B------:R-:W-:Y:S01]  /*9390*/  FMUL.FTZ R131, R0.reuse, R131 ;  /* 0x0000008300837220 */ /* 0x040fe20000410000 */
        /* <DEDUP_REMOVED lines=116> */
[----:B0-----:R-:W-:-:S02]  /*9ae0*/  VIADD R10, R3, 0x1 ;  /* 0x00000001030a7836 */ /* 0x001fc40000000000 */
        /* <DEDUP_REMOVED lines=32> */
[----:B------:R0:W-:Y:S01]  /*9cf0*/  STL.64 [R1+0x258], R72 ;  /* 0x0002584801007387 */ /* 0x0001e20000100a00 */
[C---:B--2---:R-:W-:Y:S01]  /*9d00*/  FMUL.FTZ R7, R135.reuse, R7 ;  /* 0x0000000787077220 */ /* 0x044fe20000410000 */
[C---:B------:R-:W-:Y:S01]  /*9d10*/  FMUL.FTZ R6, R135.reuse, R6 ;  /* 0x0000000687067220 */ /* 0x040fe20000410000 */
[C---:B---3--:R-:W-:Y:S01]  /*9d20*/  FMUL.FTZ R5, R135.reuse, R5 ;  /* 0x0000000587057220 */ /* 0x048fe20000410000 */
[----:B------:R-:W-:Y:S01]  /*9d30*/  FMUL.FTZ R4, R135, R4 ;  /* 0x0000000487047220 */ /* 0x000fe20000410000 */
        /* <DEDUP_REMOVED lines=33> */
[----:B------:R-:W-:Y:S01]  /*9f50*/  BSSY B0, `(.L_x_6201) ;  /* 0x0000007000007945 */ /* 0x000fe20003800000 */
[----:B------:R-:W-:-:S11]  /*9f60*/  IMAD.MOV.U32 R0, RZ, RZ, 0x1 ;  /* 0x00000001ff007424 */ /* 0x000fd600078e00ff */
[----:B0-----:R-:W-:Y:S05]  /*9f70*/  @P0 BRA `(.L_x_6202) ;  /* 0x0000000000100947 */ /* 0x001fea0003800000 */
[----:B------:R-:W2:Y:S04]  /*9f80*/  LDL R4, [R1+0x1ec] ;  /* 0x0001ec0001047983 */ /* 0x000ea80000100800 */
[----:B------:R0:W-:Y:S01]  /*9f90*/  STL [R1+0x1e8], RZ ;  /* 0x0001e8ff01007387 */ /* 0x0001e20000100800 */
[----:B--2---:R-:W-:-:S05]  /*9fa0*/  LOP3.LUT R4, R4, 0x1, RZ, 0x3c, !PT ;  /* 0x0000000104047812 */ /* 0x004fca00078e3cff */
[----:B------:R0:W-:Y:S02]  /*9fb0*/  STL [R1+0x1ec], R4 ;  /* 0x0001ec0401007387 */ /* 0x0001e40000100800 */
.L_x_6202:
[----:B------:R-:W-:Y:S05]  /*9fc0*/  BSYNC B0 ;  /* 0x0000000000007941 */ /* 0x000fea0003800000 */
.L_x_6201:
[----:B------:R-:W-:Y:S05]  /*9fd0*/  BRA `(.L_x_6194) ;  /* 0x000001d800f07947 */ /* 0x000fea0003800000 */
.L_x_6186:
[----:B------:R-:W0:Y:S01]  /*9fe0*/  S2R R3, SR_TID.X ;  /* 0x0000000000037919 */ /* 0x000e220000002100 */
[----:B------:R-:W-:Y:S01]  /*9ff0*/  UISETP.NE.AND UP0, UPT, UR38, URZ, UPT ;  /* 0x0000003f2600728c */ /* 0x000fe2000bf05270 */
[----:B-1----:R-:W-:Y:S01]  /*a000*/  IMAD.U32 R0, RZ, RZ, UR5 ;  /* 0x00000005ff007e24 */ /* 0x002fe2000f8e00ff */
[----:B------:R-:W-:Y:S01]  /*a010*/  UMOV UR4, 0x1 ;  /* 0x0000000100047882 */ /* 0x000fe20000000000 */
[----:B------:R-:W-:Y:S01]  /*a020*/  IMAD.MOV.U32 R5, RZ, RZ, 0x80 ;  /* 0x00000080ff057424 */ /* 0x000fe200078e00ff */
[----:B------:R-:W-:Y:S01]  /*a030*/  USEL UR4, UR4, 0x2, !UP0 ;  /* 0x0000000204047887 */ /* 0x000fe2000c000000 */
[----:B------:R-:W-:Y:S01]  /*a040*/  IMAD.MOV.U32 R6, RZ, RZ, 0x1 ;  /* 0x00000001ff067424 */ /* 0x000fe200078e00ff */
[----:B------:R-:W-:Y:S01]  /*a050*/  UIADD3 UR7, UP1, UR36, 0x38830, URZ ;  /* 0x0003883024077890 */ /* 0x000fe2000ff3e03f */
[----:B------:R-:W-:Y:S01]  /*a060*/  IMAD.MOV.U32 R7, RZ, RZ, RZ ;  /* 0x000000ffff077224 */ /* 0x000fe200078e00ff */
[----:B------:R-:W-:Y:S01]  /*a070*/  UIADD3 UR9, UP0, UR36, 0x38840, URZ ;  /* 0x0003884024097890 */ /* 0x000fe2000ff1e03f */
[----:B------:R1:W-:Y:S01]  /*a080*/  STL [R1+0x70], R0 ;  /* 0x0000700001007387 */ /* 0x0003e20000100800 */
[----:B------:R-:W-:Y:S01]  /*a090*/  IMAD.U32 R13, RZ, RZ, UR4 ;  /* 0x00000004ff0d7e24 */ /* 0x000fe2000f8e00ff */
[----:B------:R-:W-:Y:S01]  /*a0a0*/  UIADD3 UR4, UP2, UR36, 0x38850, URZ ;  /* 0x0003885024047890 */ /* 0x000fe2000ff5e03f */
[----:B------:R-:W-:Y:S01]  /*a0b0*/  IMAD.MOV.U32 R8, RZ, RZ, 0x1 ;  /* 0x00000001ff087424 */ /* 0x000fe200078e00ff */
[----:B------:R-:W-:Y:S01]  /*a0c0*/  UIADD3 UR8, UP3, UR36, 0x38860, URZ ;  /* 0x0003886024087890 */ /* 0x000fe2000ff7e03f */
[----:B------:R-:W-:Y:S01]  /*a0d0*/  IMAD.MOV.U32 R9, RZ, RZ, RZ ;  /* 0x000000ffff097224 */ /* 0x000fe200078e00ff */
[----:B------:R-:W-:Y:S01]  /*a0e0*/  UIADD3.X UR6, URZ, UR37, URZ, UP2, !UPT ;  /* 0x000000253f067290 */ /* 0x000fe200097fe43f */
[----:B------:R-:W-:Y:S01]  /*a0f0*/  IMAD.MOV.U32 R12, RZ, RZ, 0x2000 ;  /* 0x00002000ff0c7424 */ /* 0x000fe200078e00ff */
[----:B------:R-:W-:Y:S01]  /*a100*/  ULDC UR11, c[0x0][0x448] ;  /* 0x00011200000b7ab9 */ /* 0x000fe20000000800 */
[----:B------:R-:W-:Y:S01]  /*a110*/  UIADD3.X UR10, URZ, UR37, URZ, UP3, !UPT ;  /* 0x000000253f0a7290 */ /* 0x000fe20009ffe43f */
[----:B-1----:R-:W-:Y:S01]  /*a120*/  IMAD.U32 R0, RZ, RZ, UR4 ;  /* 0x00000004ff007e24 */ /* 0x002fe2000f8e00ff */
[----:B------:R-:W-:Y:S01]  /*a130*/  UIADD3.X UR4, URZ, UR37, URZ, UP1, !UPT ;  /* 0x000000253f047290 */ /* 0x000fe20008ffe43f */
[----:B------:R1:W-:Y:S01]  /*a140*/  STL.64 [R1+0x60], R8 ;  /* 0x0000600801007387 */ /* 0x0003e20000100a00 */
[----:B------:R-:W-:Y:S01]  /*a150*/  UISETP.NE.AND UP1, UPT, UR11, 0x1, UPT ;  /* 0x000000010b00788c */ /* 0x000fe2000bf25270 */
[----:B------:R-:W-:Y:S01]  /*a160*/  IMAD.MOV.U32 R11, RZ, RZ, 0x100 ;  /* 0x00000100ff0b7424 */ /* 0x000fe200078e00ff */
[----:B------:R-:W-:Y:S01]  /*a170*/  UIADD3 UR45, UR49, 0x1, -UR48 ;  /* 0x00000001312d7890 */ /* 0x000fe2000fffe830 */
[----:B------:R2:W-:Y:S01]  /*a180*/  STL.64 [R1+0x18], R12 ;  /* 0x0000180c01007387 */ /* 0x0005e20000100a00 */
[----:B------:R-:W-:-:S02]  /*a190*/  IMAD.U32 R14, RZ, RZ, UR7 ;  /* 0x00000007ff0e7e24 */ /* 0x000fc4000f8e00ff */
[----:B------:R-:W-:Y:S01]  /*a1a0*/  IMAD.U32 R15, RZ, RZ, UR4 ;  /* 0x00000004ff0f7e24 */ /* 0x000fe2000f8e00ff */
[----:B------:R-:W-:Y:S01]  /*a1b0*/  STL.64 [R1], RZ ;  /* 0x000000ff01007387 */ /* 0x000fe20000100a00 */
[----:B0-----:R-:W-:Y:S01]  /*a1c0*/  LOP3.LUT R3, R3, 0x7f, RZ, 0xc0, !PT ;  /* 0x0000007f03037812 */ /* 0x001fe200078ec0ff */
[----:B-1----:R-:W-:Y:S02]  /*a1d0*/  IMAD.MOV.U32 R9, RZ, RZ, R13 ;  /* 0x000000ffff097224 */ /* 0x002fe400078e000d */
[----:B------:R-:W-:Y:S01]  /*a1e0*/  STL.64 [R1+0x8], R14 ;  /* 0x0000080e01007387 */ /* 0x000fe20000100a00 */
[----:B------:R-:W-:Y:S01]  /*a1f0*/  ISETP.NE.AND P0, PT, R3, RZ, PT ;  /* 0x000000ff0300720c */ /* 0x000fe20003f05270 */
[----:B------:R-:W-:Y:S01]  /*a200*/  IMAD.MOV.U32 R8, RZ, RZ, 0x10000 ;  /* 0x00010000ff087424 */ /* 0x000fe200078e00ff */
[----:B------:R-:W-:Y:S01]  /*a210*/  @UP1 ULDC UR7, c[0x0][0x44c] ;  /* 0x0001130000071ab9 */ /* 0x000fe20000000800 */
[----:B--2---:R-:W-:Y:S01]  /*a220*/  IMAD.U32 R12, RZ, RZ, UR9 ;  /* 0x00000009ff0c7e24 */ /* 0x004fe2000f8e00ff */
[----:B------:R-:W-:Y:S01]  /*a230*/  SEL R4, RZ, 0x1, P0 ;  /* 0x00000001ff047807 */ /* 0x000fe20000000000 */
[----:B------:R-:W-:Y:S01]  /*a240*/  STL.64 [R1+0x38], RZ ;  /* 0x000038ff01007387 */ /* 0x000fe20000100a00 */
[----:B------:R-:W-:-:S03]  /*a250*/  IADD3 R39, P0, R2, 0x38, RZ ;  /* 0x0000003802277810 */ /* 0x000fc60007f1e0ff */
[----:B------:R0:W-:Y:S01]  /*a260*/  STL.128 [R1+0x20], R4 ;  /* 0x0000200401007387 */ /* 0x0001e20000100c00 */
[----:B------:R-:W-:Y:S02]  /*a270*/  IMAD.MOV.U32 R10, RZ, RZ, R4 ;  /* 0x000000ffff0a7224 */ /* 0x000fe400078e0004 */
[----:B------:R-:W-:-:S03]  /*a280*/  IMAD.X R46, RZ, RZ, R16, P0 ;  /* 0x000000ffff2e7224 */ /* 0x000fc600000e0610 */
[----:B------:R1:W-:Y:S01]  /*a290*/  STL.128 [R1+0x50], R8 ;  /* 0x0000500801007387 */ /* 0x0003e20000100c00 */
[----:B0-----:R-:W-:Y:S01]  /*a2a0*/  IMAD.U32 R5, RZ, RZ, UR6 ;  /* 0x00000006ff057e24 */ /* 0x001fe2000f8e00ff */
[----:B------:R-:W-:Y:S01]  /*a2b0*/  UIADD3.X UR6, URZ, UR37, URZ, UP0, !UPT ;  /* 0x000000253f067290 */ /* 0x000fe200087fe43f */
[----:B------:R-:W-:Y:S01]  /*a2c0*/  IMAD.U32 R6, RZ, RZ, UR8 ;  /* 0x00000008ff067e24 */ /* 0x000fe2000f8e00ff */
[----:B------:R-:W-:Y:S01]  /*a2d0*/  USHF.L.U32 UR8, UR5, 0x6, URZ ;  /* 0x0000000605087899 */ /* 0x000fe2000800063f */
[----:B------:R-:W-:Y:S01]  /*a2e0*/  IMAD.U32 R7, RZ, RZ, UR10 ;  /* 0x0000000aff077e24 */ /* 0x000fe2000f8e00ff */
[----:B------:R-:W-:Y:S01]  /*a2f0*/  @UP1 ULDC UR10, c[0x0][0x450] ;  /* 0x00011400000a1ab9 */ /* 0x000fe20000000800 */
[----:B------:R-:W-:Y:S01]  /*a300*/  IMAD.MOV.U32 R4, RZ, RZ, R0 ;  /* 0x000000ffff047224 */ /* 0x000fe200078e0000 */
[----:B------:R-:W-:Y:S01]  /*a310*/  ULDC.64 UR4, c[0x0][0xad8] ;  /* 0x0002b60000047ab9 */ /* 0x000fe20000000a00 */
[----:B------:R-:W-:Y:S01]  /*a320*/  IMAD.U32 R13, RZ, RZ, UR6 ;  /* 0x00000006ff0d7e24 */ /* 0x000fe2000f8e00ff */
[----:B------:R-:W-:Y:S01]  /*a330*/  UISETP.GE.AND UP0, UPT, UR5, 0x1, UPT ;  /* 0x000000010500788c */ /* 0x000fe2000bf06270 */
[----:B------:R1:W-:Y:S01]  /*a340*/  STL.64 [R1+0x68], R6 ;  /* 0x0000680601007387 */ /* 0x0003e20000100a00 */
[----:B------:R-:W-:-:S02]  /*a350*/  @UP1 UIADD3 UR6, UR8, 0x3f, URZ ;  /* 0x0000003f08061890 */ /* 0x000fc4000fffe03f */
[----:B------:R-:W-:Y:S01]  /*a360*/  UIADD3 UR9, UR8, 0x3f, URZ ;  /* 0x0000003f08097890 */ /* 0x000fe2000fffe03f */
[----:B------:R1:W-:Y:S01]  /*a370*/  STL.128 [R1+0x40], R4 ;  /* 0x0000400401007387 */ /* 0x0003e20000100c00 */
[----:B------:R-:W-:Y:S01]  /*a380*/  UIMAD.WIDE.U32 UR6, UR6, UR7, URZ ;  /* 0x00000007060672a5 */ /* 0x000fe2000f8e003f */
[----:B------:R-:W-:Y:S02]  /*a390*/  PLOP3.LUT P1, PT, PT, PT, UP0, 0x80, 0x0 ;  /* 0x000000000000781c */ /* 0x000fe40003f2f008 */
[----:B------:R1:W-:Y:S01]  /*a3a0*/  STL.64 [R1+0x10], R12 ;  /* 0x0000100c01007387 */ /* 0x0003e20000100a00 */
[----:B------:R-:W-:-:S03]  /*a3b0*/  @UP1 USHF.R.U32.HI UR9, URZ, UR10, UR7 ;  /* 0x0000000a3f091299 */ /* 0x000fc60008011607 */
[----:B------:R1:W-:Y:S01]  /*a3c0*/  STL.64 [R1+0x30], R12 ;  /* 0x0000300c01007387 */ /* 0x0003e20000100a00 */
[----:B------:R-:W-:-:S04]  /*a3d0*/  UIADD3 UR6, UR45, UR9, URZ ;  /* 0x000000092d067290 */ /* 0x000fc8000fffe03f */
[----:B------:R-:W-:Y:S02]  /*a3e0*/  UIADD3 UR4, UR6, UR4, URZ ;  /* 0x0000000406047290 */ /* 0x000fe4000fffe03f */
[----:B------:R-:W-:Y:S10]  /*a3f0*/  @!P1 BRA `(.L_x_6203) ;  /* 0x0000000000449947 */ /* 0x000ff40003800000 */
        /* <DEDUP_REMOVED lines=10> */
.L_x_6204:
[----:B------:R-:W-:-:S11]  /*a4a0*/  UISETP.NE.AND UP0, UPT, UR5, 0x1, UPT ;  /* 0x000000010500788c */ /* 0x000fd6000bf05270 */
[----:B------:R-:W-:Y:S02]  /*a4b0*/  @UP0 ULDC.64 UR10, c[0x0][0xae0] ;  /* 0x0002b800000a0ab9 */ /* 0x000fe40000000a00 */
[----:B------:R-:W-:-:S04]  /*a4c0*/  UIMAD.WIDE.U32 UR6, UR9, UR10, URZ ;  /* 0x0000000a090672a5 */ /* 0x000fc8000f8e003f */
[----:B------:R-:W-:-:S12]  /*a4d0*/  @UP0 USHF.R.U32.HI UR9, URZ, UR11, UR7 ;  /* 0x0000000b3f090299 */ /* 0x000fd80008011607 */
.L_x_6205:
[----:B------:R-:W-:-:S04]  /*a4e0*/  UIMAD UR9, UR9, UR5, UR5 ;  /* 0x00000005090972a4 */ /* 0x000fc8000f8e0205 */
[----:B------:R-:W-:-:S04]  /*a4f0*/  UISETP.LT.AND UP0, UPT, UR4, UR9, UPT ;  /* 0x000000090400728c */ /* 0x000fc8000bf01270 */
[----:B------:R-:W-:-:S12]  /*a500*/  USEL UR4, UR4, UR9, UP0 ;  /* 0x0000000904047287 */ /* 0x000fd80008000000 */
.L_x_6203:
[----:B------:R-:W-:Y:S02]  /*a510*/  UIADD3 UR10, UR49, 0x3f, URZ ;  /* 0x0000003f310a7890 */ /* 0x000fe4000fffe03f */
[----:B------:R-:W-:Y:S02]  /*a520*/  UIADD3 UR4, UR4, 0x3f, URZ ;  /* 0x0000003f04047890 */ /* 0x000fe4000fffe03f */
[----:B------:R-:W-:Y:S02]  /*a530*/  USHF.R.S32.HI UR11, URZ, 0x1f, UR10 ;  /* 0x0000001f3f0b7899 */ /* 0x000fe4000801140a */
[----:B------:R-:W-:Y:S01]  /*a540*/  USHF.R.S32.HI UR9, URZ, 0x1f, UR4 ;  /* 0x0000001f3f097899 */ /* 0x000fe20008011404 */
[----:B------:R-:W-:Y:S01]  /*a550*/  @UP1 ULDC UR6, c[0x0][0x44c] ;  /* 0x0001130000061ab9 */ /* 0x000fe20000000800 */
[----:B------:R-:W-:Y:S02]  /*a560*/  ULEA.HI UR11, UR11, UR10, URZ, 0x6 ;  /* 0x0000000a0b0b7291 */ /* 0x000fe4000f8f303f */
[----:B------:R-:W-:-:S02]  /*a570*/  UIMAD.WIDE.U32 UR6, UR8, UR6, URZ ;  /* 0x00000006080672a5 */ /* 0x000fc4000f8e003f */
[----:B------:R-:W-:Y:S01]  /*a580*/  ULEA.HI UR9, UR9, UR4, URZ, 0x6 ;  /* 0x0000000409097291 */ /* 0x000fe2000f8f303f */
[----:B------:R-:W-:Y:S01]  /*a590*/  @UP1 ULDC UR12, c[0x0][0x450] ;  /* 0x00011400000c1ab9 */ /* 0x000fe20000000800 */
[----:B------:R-:W-:Y:S02]  /*a5a0*/  UIADD3 UR51, UR49, -UR48, URZ ;  /* 0x8000003031337290 */ /* 0x000fe4000fffe03f */
[----:B------:R-:W-:Y:S02]  /*a5b0*/  USHF.R.S32.HI UR11, URZ, 0x6, UR11 ;  /* 0x000000063f0b7899 */ /* 0x000fe4000801140b */
[----:B------:R-:W-:Y:S02]  /*a5c0*/  USHF.R.S32.HI UR9, URZ, 0x6, UR9 ;  /* 0x000000063f097899 */ /* 0x000fe40008011409 */
[----:B------:R-:W-:Y:S02]  /*a5d0*/  @UP1 USHF.R.U32.HI UR8, URZ, UR12, UR7 ;  /* 0x0000000c3f081299 */ /* 0x000fe40008011607 */
[----:B------:R-:W-:-:S02]  /*a5e0*/  UISETP.LT.AND UP0, UPT, UR9, UR11, UPT ;  /* 0x0000000b0900728c */ /* 0x000fc4000bf01270 */
[----:B------:R-:W-:Y:S01]  /*a5f0*/  UIADD3 UR8, UR51, UR8, URZ ;  /* 0x0000000833087290 */ /* 0x000fe2000fffe03f */
[----:B------:R-:W-:Y:S01]  /*a600*/  ULDC UR7, c[0x0][0xad4] ;  /* 0x0002b50000077ab9 */ /* 0x000fe20000000800 */
[----:B------:R-:W-:Y:S02]  /*a610*/  USEL UR6, UR9, UR11, UP0 ;  /* 0x0000000b09067287 */ /* 0x000fe40008000000 */
[----:B------:R-:W-:Y:S01]  /*a620*/  UIADD3 UR7, UR8, -UR7, URZ ;  /* 0x8000000708077290 */ /* 0x000fe2000fffe03f */
[----:B------:R-:W-:Y:S11]  /*a630*/  @!P1 BRA `(.L_x_6206) ;  /* 0x0000000000489947 */ /* 0x000ff60003800000 */
        /* <DEDUP_REMOVED lines=11> */
.L_x_6207:
[----:B------:R-:W-:-:S11]  /*a6f0*/  UISETP.NE.AND UP0, UPT, UR5, 0x1, UPT ;  /* 0x000000010500788c */ /* 0x000fd6000bf05270 */
[----:B------:R-:W-:Y:S02]  /*a700*/  @UP0 ULDC.64 UR10, c[0x0][0xae0] ;  /* 0x0002b800000a0ab9 */ /* 0x000fe40000000a00 */
[----:B------:R-:W-:-:S04]  /*a710*/  UIMAD.WIDE.U32 UR8, UR4, UR10, URZ ;  /* 0x0000000a040872a5 */ /* 0x000fc8000f8e003f */
[----:B------:R-:W-:-:S12]  /*a720*/  @UP0 USHF.R.U32.HI UR4, URZ, UR11, UR9 ;  /* 0x0000000b3f040299 */ /* 0x000fd80008011609 */
.L_x_6208:
[----:B------:R-:W-:-:S04]  /*a730*/  UIMAD UR4, UR4, UR5, URZ ;  /* 0x00000005040472a4 */ /* 0x000fc8000f8e023f */
[----:B------:R-:W-:-:S04]  /*a740*/  UISETP.LT.AND UP0, UPT, UR7, UR4, UPT ;  /* 0x000000040700728c */ /* 0x000fc8000bf01270 */
[----:B------:R-:W-:-:S12]  /*a750*/  USEL UR7, UR7, UR4, !UP0 ;  /* 0x0000000407077287 */ /* 0x000fd8000c000000 */
.L_x_6206:
        /* <DEDUP_REMOVED lines=13> */
[----:B-1----:R-:W-:Y:S01]  /*a830*/  IMAD.U32 R4, RZ, RZ, UR12 ;  /* 0x0000000cff047e24 */ /* 0x002fe2000f8e00ff */
        /* <DEDUP_REMOVED lines=33> */
.L_x_6209:
[----:B------:R-:W-:Y:S01]  /*aa50*/  UIMAD UR46, UR10, UR4, UR46 ;  /* 0x000000040a2e72a4 */ /* 0x000fe2000f8e022e */
[----:B------:R-:W-:Y:S02]  /*aa60*/  IMAD.U32 R0, RZ, RZ, UR6 ;  /* 0x00000006ff007e24 */ /* 0x000fe4000f8e00ff */
[----:B------:R-:W-:-:S05]  /*aa70*/  IMAD.U32 R3, RZ, RZ, UR4 ;  /* 0x00000004ff037e24 */ /* 0x000fca000f8e00ff */
[----:B------:R-:W-:-:S04]  /*aa80*/  VIADDMNMX R0, R3, UR46, R0, PT ;  /* 0x0000002e03007c46 */ /* 0x000fc8000b800100 */
[----:B------:R-:W-:Y:S02]  /*aa90*/  R2UR UR50, R0 ;  /* 0x00000000003272ca */ /* 0x000fe400000e0000 */
[----:B------:R-:W-:-:S11]  /*aaa0*/  PRMT R0, RZ, 0x7610, R0 ;  /* 0x00007610ff007816 */ /* 0x000fd60000000000 */
[----:B------:R-:W-:-:S06]  /*aab0*/  UISETP.GT.AND UP0, UPT, UR50, UR46, UPT ;  /* 0x0000002e3200728c */ /* 0x000fcc000bf04270 */
[----:B------:R-:W-:-:S13]  /*aac0*/  PLOP3.LUT P0, PT, PT, PT, UP0, 0x80, 0x0 ;  /* 0x000000000000781c */ /* 0x000fda0003f0f008 */
[----:B------:R-:W-:Y:S05]  /*aad0*/  @!P0 BRA `(.L_x_6194) ;  /* 0x000001d000308947 */ /* 0x000fea0003800000 */
[----:B------:R-:W0:Y:S01]  /*aae0*/  SHFL.IDX PT, R0, R219, RZ, 0x1f ;  /* 0x00001fffdb007589 */ /* 0x000e2200000e0000 */
[----:B------:R-:W-:Y:S01]  /*aaf0*/  UIADD3 UR8, UR47, 0x400, URZ ;  /* 0x000004002f087890 */ /* 0x000fe2000fffe03f */
[----:B-1----:R-:W-:Y:S01]  /*ab00*/  IMAD.MOV.U32 R4, RZ, RZ, 0x1 ;  /* 0x00000001ff047424 */ /* 0x002fe200078e00ff */
[----:B------:R-:W-:Y:S01]  /*ab10*/  UIADD3 UR6, UR47, 0x26400, URZ ;  /* 0x000264002f067890 */ /* 0x000fe2000fffe03f */
[----:B------:R-:W-:Y:S01]  /*ab20*/  IMAD.MOV.U32 R5, RZ, RZ, RZ ;  /* 0x000000ffff057224 */ /* 0x000fe200078e00ff */
[----:B------:R-:W-:Y:S01]  /*ab30*/  UIADD3 UR4, UR47, 0x20400, URZ ;  /* 0x000204002f047890 */ /* 0x000fe2000fffe03f */
[----:B------:R-:W-:Y:S01]  /*ab40*/  IMAD.MOV.U32 R6, RZ, RZ, 0x1 ;  /* 0x00000001ff067424 */ /* 0x000fe200078e00ff */
[----:B------:R-:W-:Y:S01]  /*ab50*/  UIADD3 UR5, UR47, 0x22400, URZ ;  /* 0x000224002f057890 */ /* 0x000fe2000fffe03f */
[----:B------:R-:W-:Y:S01]  /*ab60*/  IMAD.MOV.U32 R7, RZ, RZ, RZ ;  /* 0x000000ffff077224 */ /* 0x000fe200078e00ff */
[----:B------:R-:W-:Y:S01]  /*ab70*/  USHF.R.U32.HI UR6, URZ, 0x4, UR6 ;  /* 0x000000043f067899 */ /* 0x000fe20008011606 */
[----:B------:R-:W-:Y:S01]  /*ab80*/  IMAD.MOV.U32 R11, RZ, RZ, 0x40000040 ;  /* 0x40000040ff0b7424 */ /* 0x000fe200078e00ff */
[----:B------:R-:W-:Y:S01]  /*ab90*/  USHF.R.U32.HI UR7, URZ, 0x4, UR8 ;  /* 0x000000043f077899 */ /* 0x000fe20008011608 */
[----:B------:R-:W1:Y:S01]  /*aba0*/  S2R R53, SR_TID.X ;  /* 0x0000000000357919 */ /* 0x000e620000002100 */
[----:B------:R-:W-:Y:S01]  /*abb0*/  USHF.R.U32.HI UR4, URZ, 0x4, UR4 ;  /* 0x000000043f047899 */ /* 0x000fe20008011604 */
[C---:B------:R-:W-:Y:S01]  /*abc0*/  IADD3 R38, P5, R2.reuse, 0xa8, RZ ;  /* 0x000000a802267810 */ /* 0x040fe20007fbe0ff */
[----:B------:R-:W-:Y:S01]  /*abd0*/  USHF.R.U32.HI UR5, URZ, 0x4, UR5 ;  /* 0x000000043f057899 */ /* 0x000fe20008011605 */
[----:B------:R2:W-:Y:S01]  /*abe0*/  STL.128 [R1+0x80], R4 ;  /* 0x0000800401007387 */ /* 0x0005e20000100c00 */
[----:B------:R-:W-:Y:S01]  /*abf0*/  ULOP3.LUT UR6, UR6, 0x3fff, URZ, 0xc0, !UPT ;  /* 0x00003fff06067892 */ /* 0x000fe2000f8ec03f */
[C---:B------:R-:W-:Y:S01]  /*ac00*/  IADD3 R41, P1, R2.reuse, 0xb8, RZ ;  /* 0x000000b802297810 */ /* 0x040fe20007f3e0ff */
[----:B------:R-:W-:Y:S01]  /*ac10*/  ULOP3.LUT UR7, UR7, 0x3fff, URZ, 0xc0, !UPT ;  /* 0x00003fff07077892 */ /* 0x000fe2000f8ec03f */
[C---:B------:R-:W-:Y:S01]  /*ac20*/  IADD3 R42, P6, R2.reuse, 0xb0, RZ ;  /* 0x000000b0022a7810 */ /* 0x040fe20007fde0ff */
[----:B------:R-:W-:Y:S01]  /*ac30*/  ULOP3.LUT UR4, UR4, 0x3fff, URZ, 0xc0, !UPT ;  /* 0x00003fff04047892 */ /* 0x000fe2000f8ec03f */
[----:B------:R-:W-:Y:S01]  /*ac40*/  IADD3 R47, P0, R2, 0xa0, RZ ;  /* 0x000000a0022f7810 */ /* 0x000fe20007f1e0ff */
[----:B------:R-:W-:Y:S01]  /*ac50*/  ULOP3.LUT UR5, UR5, 0x3fff, URZ, 0xc0, !UPT ;  /* 0x00003fff05057892 */ /* 0x000fe2000f8ec03f */
[----:B0-----:R-:W-:Y:S01]  /*ac60*/  LEA.HI R3, R0, R0, RZ, 0x1 ;  /* 0x0000000000037211 */ /* 0x001fe200078f08ff */
[----:B------:R-:W-:-:S02]  /*ac70*/  ULOP3.LUT UR6, UR6, 0x10000, URZ, 0xfc, !UPT ;  /* 0x0001000006067892 */ /* 0x000fc4000f8efc3f */
[----:B------:R-:W-:Y:S01]  /*ac80*/  UIADD3 UR9, UP0, UR36, 0x38400, URZ ;  /* 0x0003840024097890 */ /* 0x000fe2000ff1e03f */
[----:B------:R-:W-:Y:S01]  /*ac90*/  LOP3.LUT R3, R3, 0x6, RZ, 0xc0, !PT ;  /* 0x0000000603037812 */ /* 0x000fe200078ec0ff */
[----:B------:R-:W-:Y:S01]  /*aca0*/  ULOP3.LUT UR7, UR7, 0x10000, URZ, 0xfc, !UPT ;  /* 0x0001000007077892 */ /* 0x000fe2000f8efc3f */
[----:B------:R-:W-:Y:S01]  /*acb0*/  IMAD.X R45, RZ, RZ, R16, P5 ;  /* 0x000000ffff2d7224 */ /* 0x000fe200028e0610 */
[----:B------:R-:W-:Y:S01]  /*acc0*/  ULOP3.LUT UR5, UR5, 0x10000, URZ, 0xfc, !UPT ;  /* 0x0001000005057892 */ /* 0x000fe2000f8efc3f */
[----:B--2---:R-:W-:Y:S01]  /*acd0*/  IMAD.U32 R4, RZ, RZ, UR6 ;  /* 0x00000006ff047e24 */ /* 0x004fe2000f8e00ff */
[----:B------:R-:W-:Y:S01]  /*ace0*/  ULOP3.LUT UR4, UR4, 0x10000, URZ, 0xfc, !UPT ;  /* 0x0001000004047892 */ /* 0x000fe2000f8efc3f */
[----:B------:R-:W-:Y:S01]  /*acf0*/  IMAD.IADD R0, R0, 0x1, -R3 ;  /* 0x0000000100007824 */ /* 0x000fe200078e0a03 */
[----:B------:R-:W-:Y:S01]  /*ad00*/  UIADD3.X UR10, URZ, UR37, URZ, UP0, !UPT ;  /* 0x000000253f0a7290 */ /* 0x000fe200087fe43f */
[----:B------:R-:W-:Y:S01]  /*ad10*/  IMAD.U32 R6, RZ, RZ, UR7 ;  /* 0x00000007ff067e24 */ /* 0x000fe2000f8e00ff */
[----:B------:R-:W-:Y:S01]  /*ad20*/  IADD3 R154, P4, R2, 0x98, RZ ;  /* 0x00000098029a7810 */ /* 0x000fe20007f9e0ff */
[----:B------:R-:W-:Y:S01]  /*ad30*/  IMAD.MOV.U32 R5, RZ, RZ, 0x40000040 ;  /* 0x40000040ff057424 */ /* 0x000fe200078e00ff */
[----:B------:R-:W-:Y:S01]  /*ad40*/  LEA R0, R0, UR8, 0xf ;  /* 0x0000000800007c11 */ /* 0x000fe2000f8e78ff */
[----:B------:R-:W-:Y:S01]  /*ad50*/  IMAD.MOV.U32 R7, RZ, RZ, 0x40000040 ;  /* 0x40000040ff077424 */ /* 0x000fe200078e00ff */
[----:B------:R-:W-:Y:S01]  /*ad60*/  IADD3 R27, P3, R2, 0x94, RZ ;  /* 0x00000094021b7810 */ /* 0x000fe20007f7e0ff */
[----:B------:R-:W-:Y:S01]  /*ad70*/  IMAD.U32 R3, RZ, RZ, UR5 ;  /* 0x00000005ff037e24 */ /* 0x000fe2000f8e00ff */
[----:B------:R-:W-:Y:S01]  /*ad80*/  SHF.R.U32.HI R0, RZ, 0x4, R0 ;  /* 0x00000004ff007819 */ /* 0x000fe20000011600 */
[----:B------:R-:W-:Y:S01]  /*ad90*/  IMAD.U32 R10, RZ, RZ, UR4 ;  /* 0x00000004ff0a7e24 */ /* 0x000fe2000f8e00ff */
[----:B------:R0:W-:Y:S01]  /*ada0*/  STL.128 [R1+0xb0], R4 ;  /* 0x0000b00401007387 */ /* 0x0001e20000100c00 */
[----:B-1----:R-:W-:Y:S01]  /*adb0*/  VIADD R12, R53, 0xffffff80 ;  /* 0xffffff80350c7836 */ /* 0x002fe20000000000 */
[----:B------:R-:W-:Y:S01]  /*adc0*/  LOP3.LUT R0, R0, 0x3fff, RZ, 0xc0, !PT ;  /* 0x00003fff00007812 */ /* 0x000fe200078ec0ff */
[----:B------:R-:W-:Y:S01]  /*add0*/  IMAD.U32 R8, RZ, RZ, UR9 ;  /* 0x00000009ff087e24 */ /* 0x000fe2000f8e00ff */
[----:B------:R1:W-:Y:S01]  /*ade0*/  STL.64 [R1+0x98], R10 ;  /* 0x0000980a01007387 */ /* 0x0003e20000100a00 */
[----:B------:R-:W-:Y:S01]  /*adf0*/  IMAD.U32 R9, RZ, RZ, UR10 ;  /* 0x0000000aff097e24 */ /* 0x000fe2000f8e00ff */
[----:B------:R-:W-:Y:S01]  /*ae00*/  LOP3.LUT R0, R0, 0x2000000, RZ, 0xfc, !PT ;  /* 0x0200000000007812 */ /* 0x000fe200078efcff */
[----:B------:R-:W-:Y:S01]  /*ae10*/  UIADD3 UR4, UR47, 0x36400, URZ ;  /* 0x000364002f047890 */ /* 0x000fe2000fffe03f */
[----:B------:R2:W-:Y:S01]  /*ae20*/  STL [R1+0x94], R12 ;  /* 0x0000940c01007387 */ /* 0x0005e20000100800 */
[--C-:B------:R-:W-:Y:S01]  /*ae30*/  IMAD.X R40, RZ, RZ, R16.reuse, P1 ;  /* 0x000000ffff287224 */ /* 0x100fe200008e0610 */
[C---:B------:R-:W-:Y:S01]  /*ae40*/  IADD3 R43, P2, R2.reuse, 0x88, RZ ;  /* 0x00000088022b7810 */ /* 0x040fe20007f5e0ff */
[----:B------:R-:W-:Y:S01]  /*ae50*/  ULOP3.LUT UP0, URZ, UR4, 0x3ff, URZ, 0xc0, !UPT ;  /* 0x000003ff043f7892 */ /* 0x000fe2000f80c03f */
[----:B------:R2:W-:Y:S01]  /*ae60*/  STL.64 [R1+0x78], R8 ;  /* 0x0000780801007387 */ /* 0x0005e20000100a00 */
[----:B------:R-:W-:Y:S01]  /*ae70*/  IMAD.X R49, RZ, RZ, R16, P6 ;  /* 0x000000ffff317224 */ /* 0x000fe200030e0610 */
[----:B------:R-:W-:Y:S01]  /*ae80*/  IADD3 R44, P1, R2, 0x80, RZ ;  /* 0x00000080022c7810 */ /* 0x000fe20007f3e0ff */
[----:B0-----:R-:W-:Y:S01]  /*ae90*/  IMAD.MOV.U32 R4, RZ, RZ, R3 ;  /* 0x000000ffff047224 */ /* 0x001fe200078e0003 */
[----:B-1----:R2:W5:Y:S01]  /*aea0*/  LDL R10, [R1+0x4ac] ;  /* 0x0004ac00010a7983 */ /* 0x0025620000100800 */
[----:B------:R-:W-:Y:S01]  /*aeb0*/  IMAD.MOV.U32 R6, RZ, RZ, R0 ;  /* 0x000000ffff067224 */ /* 0x000fe200078e0000 */
[----:B------:R-:W-:-:S02]  /*aec0*/  PLOP3.LUT P5, PT, PT, PT, UP0, 0x80, 0x0 ;  /* 0x000000000000781c */ /* 0x000fc40003faf008 */
[----:B------:R2:W5:Y:S01]  /*aed0*/  LDL R0, [R1+0x4a0] ;  /* 0x0004a00001007983 */ /* 0x0005620000100800 */
[----:B------:R-:W-:-:S03]  /*aee0*/  IADD3 R24, P6, R2, 0x78, RZ ;  /* 0x0000007802187810 */ /* 0x000fc60007fde0ff */
[----:B------:R2:W5:Y:S04]  /*aef0*/  LDL R3, [R1+0x4a4] ;  /* 0x0004a40001037983 */ /* 0x0005680000100800 */
[----:B------:R2:W-:Y:S01]  /*af00*/  STL.128 [R1+0xa0], R4 ;  /* 0x0000a00401007387 */ /* 0x0005e20000100c00 */
[--C-:B------:R-:W-:Y:S02]  /*af10*/  IMAD.X R52, RZ, RZ, R16.reuse, P0 ;  /* 0x000000ffff347224 */ /* 0x100fe400000e0610 */
[--C-:B------:R-:W-:Y:S02]  /*af20*/  IMAD.X R155, RZ, RZ, R16.reuse, P4 ;  /* 0x000000ffff9b7224 */ /* 0x100fe400020e0610 */
[--C-:B------:R-:W-:Y:S02]  /*af30*/  IMAD.X R28, RZ, RZ, R16.reuse, P3 ;  /* 0x000000ffff1c7224 */ /* 0x100fe400018e0610 */
[----:B------:R-:W-:-:S02]  /*af40*/  IMAD.X R48, RZ, RZ, R16, P2 ;  /* 0x000000ffff307224 */ /* 0x000fc400010e0610 */
[--C-:B------:R-:W-:Y:S02]  /*af50*/  IMAD.X R51, RZ, RZ, R16.reuse, P1 ;  /* 0x000000ffff337224 */ /* 0x100fe400008e0610 */
[----:B------:R-:W-:Y:S01]  /*af60*/  IMAD.X R25, RZ, RZ, R16, P6 ;  /* 0x000000ffff197224 */ /* 0x000fe200030e0610 */
[----:B------:R-:W-:Y:S06]  /*af70*/  @!P5 BRA `(.L_x_6210) ;  /* 0x000000000070d947 */ /* 0x000fec0003800000 */
[----:B------:R-:W-:Y:S01]  /*af80*/  MOV R14, 0x0 ;  /* 0x00000000000e7802 */ /* 0x000fe20000000f00 */
[----:B------:R-:W-:Y:S01]  /*af90*/  ULDC.64 UR4, c[0x4][0x118] ;  /* 0x0100460000047ab9 */ /* 0x000fe20000000a00 */
[----:B------:R-:W-:Y:S01]  /*afa0*/  ULDC.64 UR6, c[0x4][0x58] ;  /* 0x0100160000067ab9 */ /* 0x000fe20000000a00 */
[----:B--2---:R-:W-:Y:S02]  /*afb0*/  IMAD.U32 R4, RZ, RZ, UR4 ;  /* 0x00000004ff047e24 */ /* 0x004fe4000f8e00ff */
[----:B------:R-:W-:Y:S01]  /*afc0*/  IMAD.U32 R5, RZ, RZ, UR5 ;  /* 0x00000005ff057e24 */ /* 0x000fe2000f8e00ff */
[----:B------:R-:W0:Y:S01]  /*afd0*/  LDC.64 R14, c[0x4][R14] ;  /* 0x010000000e0e7b82 */ /* 0x000e220000000a00 */
[----:B------:R-:W-:Y:S01]  /*afe0*/  ULDC.64 UR4, c[0x4][0x120] ;  /* 0x0100480000047ab9 */ /* 0x000fe20000000a00 */
[----:B-----5:R-:W-:Y:S02]  /*aff0*/  IMAD.U32 R10, RZ, RZ, UR6 ;  /* 0x00000006ff0a7e24 */ /* 0x020fe4000f8e00ff */
        /* <DEDUP_REMOVED lines=8> */
.L_x_6211:
[----:B------:R-:W2:Y:S02]  /*b080*/  LDL R7, [R1+0x94] ;  /* 0x0000940001077983 */ /* 0x000ea40000100800 */
[----:B--2---:R-:W-:-:S04]  /*b090*/  SHF.R.S32.HI R0, RZ, 0x1f, R7 ;  /* 0x0000001fff007819 */ /* 0x004fc80000011407 */
[CC--:B------:R-:W-:Y:S02]  /*b0a0*/  LEA.HI R3, R0.reuse, R7.reuse, RZ, 0x4 ;  /* 0x0000000700037211 */ /* 0x0c0fe400078f20ff */
[----:B------:R-:W-:Y:S02]  /*b0b0*/  LEA.HI R0, R0, R7, RZ, 0x5 ;  /* 0x0000000700007211 */ /* 0x000fe400078f28ff */
[----:B------:R-:W-:Y:S02]  /*b0c0*/  SHF.R.S32.HI R4, RZ, 0x4, R3 ;  /* 0x00000004ff047819 */ /* 0x000fe40000011403 */
[----:B------:R-:W-:Y:S02]  /*b0d0*/  SHF.R.S32.HI R0, RZ, 0x5, R0 ;  /* 0x00000005ff007819 */ /* 0x000fe40000011400 */
[C---:B------:R-:W-:Y:S02]  /*b0e0*/  LEA.HI R5, R3.reuse, R4, RZ, 0x1 ;  /* 0x0000000403057211 */ /* 0x040fe400078f08ff */
[----:B------:R-:W-:-:S02]  /*b0f0*/  LOP3.LUT R3, R3, 0xfffffff0, RZ, 0xc0, !PT ;  /* 0xfffffff003037812 */ /* 0x000fc400078ec0ff */
[----:B------:R-:W-:-:S03]  /*b100*/  LOP3.LUT R5, R5, 0x1ffffffe, RZ, 0xc0, !PT ;  /* 0x1ffffffe05057812 */ /* 0x000fc600078ec0ff */
[----:B------:R-:W-:Y:S02]  /*b110*/  IMAD.IADD R3, R7, 0x1, -R3 ;  /* 0x0000000107037824 */ /* 0x000fe400078e0a03 */
[----:B------:R-:W-:-:S04]  /*b120*/  IMAD.IADD R5, R4, 0x1, -R5 ;  /* 0x0000000104057824 */ /* 0x000fc800078e0a05 */
[----:B------:R-:W-:-:S07]  /*b130*/  IMAD.SHL.U32 R10, R5, 0x8, RZ ;  /* 0x00000008050a7824 */ /* 0x000fce00078e00ff */
.L_x_6210:
[----:B------:R-:W3:Y:S01]  /*b140*/  LDL R50, [R1+0x1f4] ;  /* 0x0001f40001327983 */ /* 0x000ee20000100800 */
[----:B--2--5:R-:W-:Y:S01]  /*b150*/  SHF.R.S32.HI R4, RZ, 0x1f, R3 ;  /* 0x0000001fff047819 */ /* 0x024fe20000011403 */
[----:B------:R-:W-:Y:S01]  /*b160*/  IMAD.U32 R14, RZ, RZ, UR36 ;  /* 0x00000024ff0e7e24 */ /* 0x000fe2000f8e00ff */
[----:B------:R-:W-:Y:S01]  /*b170*/  IADD3 R7, P0, R2, 0x11c, RZ ;  /* 0x0000011c02077810 */ /* 0x000fe20007f1e0ff */
[----:B------:R-:W-:Y:S01]  /*b180*/  IMAD.U32 R15, RZ, RZ, UR37 ;  /* 0x00000025ff0f7e24 */ /* 0x000fe2000f8e00ff */
[----:B------:R-:W-:Y:S01]  /*b190*/  LEA.HI R4, R4, R3, RZ, 0x3 ;  /* 0x0000000304047211 */ /* 0x000fe200078f18ff */
[----:B------:R-:W-:Y:S01]  /*b1a0*/  IMAD.MOV.U32 R32, RZ, RZ, 0x10 ;  /* 0x00000010ff207424 */ /* 0x000fe200078e00ff */
[----:B------:R-:W-:Y:S01]  /*b1b0*/  IADD3 R26, P3, R2, 0xc0, RZ ;  /* 0x000000c0021a7810 */ /* 0x000fe20007f7e0ff */
[----:B------:R-:W-:Y:S01]  /*b1c0*/  IMAD.X R8, RZ, RZ, R16, P0 ;  /* 0x000000ffff087224 */ /* 0x000fe200000e0610 */
[C---:B------:R-:W-:Y:S01]  /*b1d0*/  LOP3.LUT R6, R4.reuse, 0xfffffff8, RZ, 0xc0, !PT ;  /* 0xfffffff804067812 */ /* 0x040fe200078ec0ff */
[----:B------:R-:W-:Y:S01]  /*b1e0*/  IMAD.SHL.U32 R4, R4, 0x40, RZ ;  /* 0x0000004004047824 */ /* 0x000fe200078e00ff */
[C---:B------:R-:W-:Y:S01]  /*b1f0*/  IADD3 R30, P2, R2.reuse, 0xd0, RZ ;  /* 0x000000d0021e7810 */ /* 0x040fe20007f5e0ff */
[----:B------:R0:W-:Y:S01]  /*b200*/  STL.64 [R1+0xe0], R24 ;  /* 0x0000e01801007387 */ /* 0x0001e20000100a00 */
[----:B------:R-:W-:Y:S01]  /*b210*/  IMAD.MOV.U32 R33, RZ, RZ, 0x20 ;  /* 0x00000020ff217424 */ /* 0x000fe200078e00ff */
[----:B------:R-:W-:Y:S01]  /*b220*/  BSSY B0, `(.L_x_6212) ;  /* 0x000003b000007945 */ /* 0x000fe20003800000 */
[----:B------:R-:W-:Y:S01]  /*b230*/  IMAD.IADD R3, R3, 0x1, -R6 ;  /* 0x0000000103037824 */ /* 0x000fe200078e0a06 */
[----:B------:R-:W-:Y:S01]  /*b240*/  IADD3 R6, P1, R2, 0x90, RZ ;  /* 0x0000009002067810 */ /* 0x000fe20007f3e0ff */
[--C-:B------:R-:W-:Y:S01]  /*b250*/  IMAD.X R31, RZ, RZ, R16.reuse, P2 ;  /* 0x000000ffff1f7224 */ /* 0x100fe200010e0610 */
[----:B------:R-:W-:Y:S01]  /*b260*/  LOP3.LUT R11, R4, 0xfffffe00, RZ, 0xc0, !PT ;  /* 0xfffffe00040b7812 */ /* 0x000fe200078ec0ff */
[C---:B------:R-:W-:Y:S01]  /*b270*/  IMAD.SHL.U32 R5, R3.reuse, 0x40, RZ ;  /* 0x0000004003057824 */ /* 0x040fe200078e00ff */
[C---:B------:R-:W-:Y:S01]  /*b280*/  LOP3.LUT P0, RZ, R3.reuse, 0x2, RZ, 0xc0, !PT ;  /* 0x0000000203ff7812 */ /* 0x040fe2000780c0ff */
[----:B------:R-:W-:Y:S01]  /*b290*/  IMAD.X R13, RZ, RZ, R16, P1 ;  /* 0x000000ffff0d7224 */ /* 0x000fe200008e0610 */
[----:B------:R-:W-:Y:S01]  /*b2a0*/  LOP3.LUT P1, RZ, R3, 0x4, RZ, 0xc0, !PT ;  /* 0x0000000403ff7812 */ /* 0x000fe2000782c0ff */
[----:B------:R-:W-:Y:S01]  /*b2b0*/  IMAD R0, R0, 0x400, R11 ;  /* 0x0000040000007824 */ /* 0x000fe200078e020b */
[----:B------:R-:W-:Y:S01]  /*b2c0*/  LOP3.LUT R5, R5, 0x1c0, RZ, 0xc0, !PT ;  /* 0x000001c005057812 */ /* 0x000fe200078ec0ff */
[----:B0-----:R-:W-:Y:S01]  /*b2d0*/  IMAD.MOV.U32 R24, RZ, RZ, R27 ;  /* 0x000000ffff187224 */ /* 0x001fe200078e001b */
[----:B------:R-:W-:Y:S01]  /*b2e0*/  SEL R32, R32, 0xfffffff0, !P0 ;  /* 0xfffffff020207807 */ /* 0x000fe20004000000 */
[----:B------:R-:W-:Y:S01]  /*b2f0*/  IMAD.MOV.U32 R25, RZ, RZ, R28 ;  /* 0x000000ffff197224 */ /* 0x000fe200078e001c */
[----:B------:R-:W-:Y:S01]  /*b300*/  LOP3.LUT R9, R5, 0x8, R10, 0xf8, !PT ;  /* 0x0000000805097812 */ /* 0x000fe200078ef80a */
[----:B------:R-:W-:Y:S01]  /*b310*/  IMAD.X R27, RZ, RZ, R16, P3 ;  /* 0x000000ffff1b7224 */ /* 0x000fe200018e0610 */
[----:B------:R-:W-:Y:S01]  /*b320*/  SHF.R.U32.HI R4, RZ, 0x3, R5 ;  /* 0x00000003ff047819 */ /* 0x000fe20000011605 */
[----:B------:R-:W-:Y:S01]  /*b330*/  IMAD.MOV.U32 R5, RZ, RZ, R8 ;  /* 0x000000ffff057224 */ /* 0x000fe200078e0008 */
[----:B------:R-:W0:Y:S01]  /*b340*/  LDC.64 R10, c[0x0][0xae0] ;  /* 0x0002b800ff0a7b82 */ /* 0x000e220000000a00 */
[----:B------:R-:W-:Y:S01]  /*b350*/  STL.64 [R1+0xd8], R30 ;  /* 0x0000d81e01007387 */ /* 0x000fe20000100a00 */
[----:B------:R-:W-:Y:S01]  /*b360*/  LOP3.LUT R9, R9, R4, RZ, 0x3c, !PT ;  /* 0x0000000409097212 */ /* 0x000fe200078e3cff */
[----:B------:R-:W-:Y:S01]  /*b370*/  IMAD.MOV.U32 R4, RZ, RZ, R7 ;  /* 0x000000ffff047224 */ /* 0x000fe200078e0007 */
[----:B------:R-:W-:Y:S01]  /*b380*/  SEL R33, R33, 0xffffffe0, !P1 ;  /* 0xffffffe021217807 */ /* 0x000fe20004800000 */
[----:B------:R-:W-:Y:S01]  /*b390*/  IMAD.MOV.U32 R7, RZ, RZ, R13 ;  /* 0x000000ffff077224 */ /* 0x000fe200078e000d */
[----:B------:R1:W-:Y:S01]  /*b3a0*/  STL.128 [R1+0x130], R24 ;  /* 0x0001301801007387 */ /* 0x0003e20000100c00 */
[----:B------:R-:W-:Y:S01]  /*b3b0*/  IMAD.IADD R21, R0, 0x1, R9 ;  /* 0x0000000100157824 */ /* 0x000fe200078e0209 */
[----:B------:R-:W2:Y:S01]  /*b3c0*/  LDC.64 R12, c[0x0][0xad0] ;  /* 0x0002b400ff0c7b82 */ /* 0x000ea20000000a00 */
[----:B------:R-:W-:Y:S01]  /*b3d0*/  IMAD.MOV.U32 R28, RZ, RZ, RZ ;  /* 0x000000ffff1c7224 */ /* 0x000fe200078e00ff */
[----:B------:R4:W-:Y:S01]  /*b3e0*/  STL.128 [R1+0x120], R4 ;  /* 0x0001200401007387 */ /* 0x0009e20000100c00 */
[----:B------:R-:W-:-:S03]  /*b3f0*/  IMAD.WIDE.U32 R20, R21, 0x2, R14 ;  /* 0x0000000215147825 */ /* 0x000fc600078e000e */
[----:B------:R0:W-:Y:S01]  /*b400*/  STL.64 [R1+0xc0], R32 ;  /* 0x0000c02001007387 */ /* 0x0001e20000100a00 */
[----:B------:R-:W-:Y:S01]  /*b410*/  VIADD R218, R53, 0xffffff80 ;  /* 0xffffff8035da7836 */ /* 0x000fe20000000000 */
[----:B------:R-:W2:Y:S01]  /*b420*/  LDC.64 R8, c[0x0][0xad8] ;  /* 0x0002b600ff087b82 */ /* 0x000ea20000000a00 */
[----:B------:R-:W-:Y:S01]  /*b430*/  IADD3 R20, P0, R20, 0x36400, RZ ;  /* 0x0003640014147810 */ /* 0x000fe20007f1e0ff */
[----:B------:R0:W-:Y:S04]  /*b440*/  STL.64 [R1+0xd0], R22 ;  /* 0x0000d01601007387 */ /* 0x0001e80000100a00 */
[----:B------:R-:W-:Y:S01]  /*b450*/  IMAD.X R21, RZ, RZ, R21, P0 ;  /* 0x000000ffff157224 */ /* 0x000fe200000e0615 */
[----:B------:R0:W-:Y:S01]  /*b460*/  STL.U8 [R1+0xe8], RZ ;  /* 0x0000e8ff01007387 */ /* 0x0001e20000100000 */
[----:B-1----:R-:W-:Y:S01]  /*b470*/  IMAD.U32 R25, RZ, RZ, UR49 ;  /* 0x00000031ff197e24 */ /* 0x002fe2000f8e00ff */
[----:B----4-:R-:W1:Y:S01]  /*b480*/  LDC R6, c[0x0][0x450] ;  /* 0x00011400ff067b82 */ /* 0x010e620000000800 */
[----:B------:R-:W-:Y:S01]  /*b490*/  IMAD.U32 R24, RZ, RZ, UR48 ;  /* 0x00000030ff187e24 */ /* 0x000fe2000f8e00ff */
[----:B------:R4:W-:Y:S01]  /*b4a0*/  STL.64 [R1+0xc8], R20 ;  /* 0x0000c81401007387 */ /* 0x0009e20000100a00 */
[----:B0-----:R-:W-:-:S02]  /*b4b0*/  IMAD.MOV.U32 R30, RZ, RZ, R10 ;  /* 0x000000ffff1e7224 */ /* 0x001fc400078e000a */
[----:B------:R-:W-:Y:S01]  /*b4c0*/  IMAD.MOV.U32 R31, RZ, RZ, R11 ;  /* 0x000000ffff1f7224 */ /* 0x000fe200078e000b */
[----:B------:R4:W-:Y:S01]  /*b4d0*/  STL.U8 [R1+0x140], RZ ;  /* 0x000140ff01007387 */ /* 0x0009e20000100000 */
[----:B--2---:R-:W-:Y:S01]  /*b4e0*/  IMAD.MOV.U32 R26, RZ, RZ, R13 ;  /* 0x000000ffff1a7224 */ /* 0x004fe200078e000d */
[----:B------:R-:W1:Y:S01]  /*b4f0*/  LDC.64 R4, c[0x0][0x448] ;  /* 0x00011200ff047b82 */ /* 0x000e620000000a00 */
[----:B------:R-:W-:Y:S01]  /*b500*/  IMAD.MOV.U32 R7, RZ, RZ, R12 ;  /* 0x000000ffff077224 */ /* 0x000fe200078e000c */
[----:B------:R4:W-:Y:S01]  /*b510*/  STL [R1+0xec], R218 ;  /* 0x0000ecda01007387 */ /* 0x0009e20000100800 */
[----:B------:R-:W-:Y:S02]  /*b520*/  IMAD.MOV.U32 R27, RZ, RZ, R8 ;  /* 0x000000ffff1b7224 */ /* 0x000fe400078e0008 */
[----:B------:R-:W-:-:S03]  /*b530*/  IMAD.MOV.U32 R29, RZ, RZ, R9 ;  /* 0x000000ffff1d7224 */ /* 0x000fc600078e0009 */
[----:B------:R4:W-:Y:S04]  /*b540*/  STL.128 [R1+0xf0], R24 ;  /* 0x0000f01801007387 */ /* 0x0009e80000100c00 */
[----:B------:R4:W-:Y:S04]  /*b550*/  STL.128 [R1+0x100], R28 ;  /* 0x0001001c01007387 */ /* 0x0009e80000100c00 */
[----:B-1----:R4:W-:Y:S01]  /*b560*/  STL.128 [R1+0x110], R4 ;  /* 0x0001100401007387 */ /* 0x0029e20000100c00 */
[----:B---3--:R-:W-:-:S04]  /*b570*/  LEA.HI R0, R50, R50, RZ, 0x1 ;  /* 0x0000003232007211 */ /* 0x008fc800078f08ff */
[----:B------:R-:W-:-:S05]  /*b580*/  LOP3.LUT R3, R0, 0xfffffffe, RZ, 0xc0, !PT ;  /* 0xfffffffe00037812 */ /* 0x000fca00078ec0ff */
[----:B------:R-:W-:-:S05]  /*b590*/  IMAD.IADD R0, R50, 0x1, -R3 ;  /* 0x0000000132007824 */ /* 0x000fca00078e0a03 */
[----:B------:R-:W-:-:S04]  /*b5a0*/  SHF.L.U32 R0, R0, 0x1f, RZ ;  /* 0x0000001f00007819 */ /* 0x000fc800000006ff */
[----:B------:R-:W0:Y:S02]  /*b5b0*/  SYNCS.PHASECHK.TRANS64.TRYWAIT P0, [UR47+0x38800], R0 ;  /* 0x03880000ff0075a7 */ /* 0x000e24000800016f */
[----:B0---4-:R-:W-:Y:S05]  /*b5c0*/  @!P0 BRA `(.L_x_6213) ;  /* 0x000002a000c88947 */ /* 0x011fea0003800000 */
.L_x_6476:
[----:B------:R-:W-:Y:S05]  /*b5d0*/  BSYNC B0 ;  /* 0x0000000000007941 */ /* 0x000fea0003800000 */
.L_x_6212:
[----:B------:R-:W2:Y:S04]  /*b5e0*/  LDL R7, [R1+0x484] ;  /* 0x0004840001077983 */ /* 0x000ea80000100800 */
[----:B0-----:R-:W3:Y:S04]  /*b5f0*/  LDL R3, [R1+0x498] ;  /* 0x0004980001037983 */ /* 0x001ee80000100800 */
[----:B------:R-:W4:Y:S04]  /*b600*/  LDL.64 R32, [R1+0x490] ;  /* 0x0004900001207983 */ /* 0x000f280000100a00 */
[----:B------:R-:W4:Y:S04]  /*b610*/  LDL R30, [R1+0x1c] ;  /* 0x00001c00011e7983 */ /* 0x000f280000100800 */
[----:B------:R0:W5:Y:S01]  /*b620*/  LDL.64 R20, [R1+0x1e8] ;  /* 0x0001e80001147983 */ /* 0x0001620000100a00 */
[----:B------:R-:W-:Y:S01]  /*b630*/  IMAD.MOV.U32 R12, RZ, RZ, R47 ;  /* 0x000000ffff0c7224 */ /* 0x000fe200078e002f */
[C---:B------:R-:W-:Y:S01]  /*b640*/  IADD3 R26, P0, R2.reuse, 0xe8, RZ ;  /* 0x000000e8021a7810 */ /* 0x040fe20007f1e0ff */
[----:B------:R-:W-:Y:S01]  /*b650*/  IMAD.MOV.U32 R13, RZ, RZ, R52 ;  /* 0x000000ffff0d7224 */ /* 0x000fe200078e0034 */
[C---:B------:R-:W-:Y:S01]  /*b660*/  IADD3 R28, P1, R2.reuse, 0x120, RZ ;  /* 0x00000120021c7810 */ /* 0x040fe20007f3e0ff */
[----:B------:R-:W-:Y:S01]  /*b670*/  IMAD.MOV.U32 R24, RZ, RZ, R44 ;  /* 0x000000ffff187224 */ /* 0x000fe200078e002c */
[----:B------:R-:W-:Y:S01]  /*b680*/  STL.128 [R1+0x160], R152 ;  /* 0x0001609801007387 */ /* 0x000fe20000100c00 */
[--C-:B------:R-:W-:Y:S01]  /*b690*/  IMAD.X R27, RZ, RZ, R16.reuse, P0 ;  /* 0x000000ffff1b7224 */ /* 0x100fe200000e0610 */
[----:B------:R-:W-:Y:S01]  /*b6a0*/  IADD3 R0, P0, R2, 0x230, RZ ;  /* 0x0000023002007810 */ /* 0x000fe20007f1e0ff */
[----:B------:R-:W-:Y:S01]  /*b6b0*/  IMAD.MOV.U32 R25, RZ, RZ, R51 ;  /* 0x000000ffff197224 */ /* 0x000fe200078e0033 */
[----:B------:R1:W-:Y:S01]  /*b6c0*/  STL.128 [R1+0x170], R12 ;  /* 0x0001700c01007387 */ /* 0x0003e20000100c00 */
[----:B------:R-:W-:Y:S01]  /*b6d0*/  IMAD.X R29, RZ, RZ, R16, P1 ;  /* 0x000000ffff1d7224 */ /* 0x000fe200008e0610 */
[----:B------:R-:W-:Y:S02]  /*b6e0*/  BSSY B0, `(.L_x_6214) ;  /* 0x000002d000007945 */ /* 0x000fe40003800000 */
[----:B------:R0:W-:Y:S01]  /*b6f0*/  STL.128 [R1+0x150], R24 ;  /* 0x0001501801007387 */ /* 0x0001e20000100c00 */
[----:B-1----:R-:W-:-:S02]  /*b700*/  IMAD.MOV.U32 R14, RZ, RZ, R39 ;  /* 0x000000ffff0e7224 */ /* 0x002fc400078e0027 */
[----:B------:R-:W-:Y:S02]  /*b710*/  IMAD.MOV.U32 R15, RZ, RZ, R46 ;  /* 0x000000ffff0f7224 */ /* 0x000fe400078e002e */
[----:B--2---:R-:W-:Y:S01]  /*b720*/  IMAD.MOV.U32 R13, RZ, RZ, R7 ;  /* 0x000000ffff0d7224 */ /* 0x004fe200078e0007 */
[C---:B------:R-:W-:Y:S01]  /*b730*/  IADD3 R7, P2, R2.reuse, 0xd8, RZ ;  /* 0x000000d802077810 */ /* 0x040fe20007f5e0ff */
[----:B---3--:R-:W-:Y:S02]  /*b740*/  IMAD.MOV.U32 R12, RZ, RZ, R3 ;  /* 0x000000ffff0c7224 */ /* 0x008fe400078e0003 */
[--C-:B------:R-:W-:Y:S01]  /*b750*/  IMAD.X R3, RZ, RZ, R16.reuse, P0 ;  /* 0x000000ffff037224 */ /* 0x100fe200000e0610 */
[C---:B0-----:R-:W-:Y:S01]  /*b760*/  IADD3 R25, P0, R2.reuse, 0x128, RZ ;  /* 0x0000012802197810 */ /* 0x041fe20007f1e0ff */
[----:B----4-:R-:W-:Y:S04]  /*b770*/  STL.64 [R1+0x148], R32 ;  /* 0x0001482001007387 */ /* 0x010fe80000100a00 */
[----:B------:R0:W-:Y:S01]  /*b780*/  STL.128 [R1+0x180], R12 ;  /* 0x0001800c01007387 */ /* 0x0001e20000100c00 */
[----:B------:R-:W-:Y:S01]  /*b790*/  IMAD.X R26, RZ, RZ, R16, P0 ;  /* 0x000000ffff1a7224 */ /* 0x000fe200000e0610 */
[----:B------:R-:W-:Y:S01]  /*b7a0*/  IADD3 R24, P0, R2, 0x140, RZ ;  /* 0x0000014002187810 */ /* 0x000fe20007f1e0ff */
        /* <DEDUP_REMOVED lines=8> */
[----:B------:R-:W-:Y:S02]  /*b830*/  IMAD.MOV.U32 R15, RZ, RZ, R3 ;  /* 0x000000ffff0f7224 */ /* 0x000fe400078e0003 */
[----:B------:R-:W-:-:S03]  /*b840*/  IMAD.X R0, RZ, RZ, R16, P2 ;  /* 0x000000ffff007224 */ /* 0x000fc600010e0610 */
[----:B------:R0:W-:Y:S02]  /*b850*/  STL.128 [R1+0x1a0], R12 ;  /* 0x0001a00c01007387 */ /* 0x0001e40000100c00 */
[----:B0-----:R-:W-:Y:S02]  /*b860*/  IMAD.MOV.U32 R14, RZ, RZ, R36 ;  /* 0x000000ffff0e7224 */ /* 0x001fe400078e0024 */
[----:B------:R-:W-:Y:S02]  /*b870*/  IMAD.MOV.U32 R15, RZ, RZ, R37 ;  /* 0x000000ffff0f7224 */ /* 0x000fe400078e0025 */
[----:B------:R-:W-:Y:S02]  /*b880*/  IMAD.MOV.U32 R12, RZ, RZ, R28 ;  /* 0x000000ffff0c7224 */ /* 0x000fe400078e001c */
[----:B------:R-:W-:-:S05]  /*b890*/  IMAD.MOV.U32 R13, RZ, RZ, R29 ;  /* 0x000000ffff0d7224 */ /* 0x000fca00078e001d */
[----:B------:R0:W-:Y:S02]  /*b8a0*/  STL.128 [R1+0x1b0], R12 ;  /* 0x0001b00c01007387 */ /* 0x0001e40000100c00 */
[----:B0-----:R-:W-:Y:S02]  /*b8b0*/  IMAD.MOV.U32 R12, RZ, RZ, R7 ;  /* 0x000000ffff0c7224 */ /* 0x001fe400078e0007 */
[----:B------:R-:W-:Y:S01]  /*b8c0*/  IMAD.MOV.U32 R13, RZ, RZ, R0 ;  /* 0x000000ffff0d7224 */ /* 0x000fe200078e0000 */
[----:B------:R-:W-:Y:S01]  /*b8d0*/  LOP3.LUT R0, R30, 0x1, RZ, 0xfc, !PT ;  /* 0x000000011e007812 */ /* 0x000fe200078efcff */
[----:B------:R-:W-:Y:S02]  /*b8e0*/  IMAD.MOV.U32 R14, RZ, RZ, R25 ;  /* 0x000000ffff0e7224 */ /* 0x000fe400078e0019 */
[----:B------:R-:W-:Y:S01]  /*b8f0*/  IMAD.MOV.U32 R15, RZ, RZ, R26 ;  /* 0x000000ffff0f7224 */ /* 0x000fe200078e001a */
[----:B------:R-:W-:Y:S01]  /*b900*/  ISETP.NE.AND P1, PT, R0, 0x3, PT ;  /* 0x000000030000780c */ /* 0x000fe20003f25270 */
[----:B------:R-:W-:-:S03]  /*b910*/  IMAD.X R25, RZ, RZ, R16, P0 ;  /* 0x000000ffff197224 */ /* 0x000fc600000e0610 */
[----:B------:R0:W-:Y:S04]  /*b920*/  STL.128 [R1+0x1c0], R12 ;  /* 0x0001c00c01007387 */ /* 0x0001e80000100c00 */
[----:B------:R1:W-:Y:S01]  /*b930*/  STL.64 [R1+0x1e0], R24 ;  /* 0x0001e01801007387 */ /* 0x0003e20000100a00 */
[----:B0-----:R-:W-:Y:S02]  /*b940*/  IMAD.MOV.U32 R12, RZ, RZ, R35 ;  /* 0x000000ffff0c7224 */ /* 0x001fe400078e0023 */
[----:B------:R-:W-:Y:S02]  /*b950*/  IMAD.MOV.U32 R13, RZ, RZ, R34 ;  /* 0x000000ffff0d7224 */ /* 0x000fe400078e0022 */
[----:B------:R-:W-:Y:S02]  /*b960*/  IMAD.MOV.U32 R14, RZ, RZ, R38 ;  /* 0x000000ffff0e7224 */ /* 0x000fe400078e0026 */
[----:B------:R-:W-:-:S05]  /*b970*/  IMAD.MOV.U32 R15, RZ, RZ, R45 ;  /* 0x000000ffff0f7224 */ /* 0x000fca00078e002d */
[----:B------:R1:W-:Y:S01]  /*b980*/  STL.128 [R1+0x1d0], R12 ;  /* 0x0001d00c01007387 */ /* 0x0003e20000100c00 */
[----:B------:R-:W-:Y:S05]  /*b990*/  @!P1 BRA `(.L_x_6215) ;  /* 0x0000000000049947 */ /* 0x000fea0003800000 */
[----:B------:R-:W-:Y:S01]  /*b9a0*/  BPT.TRAP 0x1 ;  /* 0x000000040000795c */ /* 0x000fe20000300000 */
.L_x_6215:
[----:B------:R-:W-:Y:S05]  /*b9b0*/  BSYNC B0 ;  /* 0x0000000000007941 */ /* 0x000fea0003800000 */
.L_x_6214:
[----:B-1----:R-:W2:Y:S01]  /*b9c0*/  LDL.64 R12, [R1+0x8] ;  /* 0x00000800010c7983 */ /* 0x002ea20000100a00 */
[----:B-----5:R-:W-:Y:S01]  /*b9d0*/  SHF.L.U32 R21, R21, 0x1f, RZ ;  /* 0x0000001f15157819 */ /* 0x020fe200000006ff */
[----:B------:R-:W-:Y:S01]  /*b9e0*/  BSSY B0, `(.L_x_6216) ;  /* 0x0000006000007945 */ /* 0x000fe20003800000 */
[----:B--2---:R-:W-:-:S05]  /*b9f0*/  MOV R3, R12 ;  /* 0x0000000c00037202 */ /* 0x004fca0000000f00 */
[----:B------:R-:W-:-:S04]  /*ba00*/  IMAD R20, R20, 0x8, R3 ;  /* 0x0000000814147824 */ /* 0x000fc800078e0203 */
[----:B------:R0:W1:Y:S01]  /*ba10*/  SYNCS.PHASECHK.TRANS64.TRYWAIT P0, [R20+URZ], R21 ;  /* 0x00000015140075a7 */ /* 0x000062000800017f */
[----:B------:R-:W-:Y:S05]  /*ba20*/  @!P1 BRA `(.L_x_6217) ;  /* 0x0000000000049947 */ /* 0x000fea0003800000 */
[----:B------:R-:W-:Y:S01]  /*ba30*/  BPT.TRAP 0x1 ;  /* 0x000000040000795c */ /* 0x000fe20000300000 */
.L_x_6217:
[----:B------:R-:W-:Y:S05]  /*ba40*/  BSYNC B0 ;  /* 0x0000000000007941 */ /* 0x000fea0003800000 */
.L_x_6216:
[----:B------:R-:W-:Y:S04]  /*ba50*/  BSSY B0, `(.L_x_6218) ;  /* 0x0000004000007945 */ /* 0x000fe80003800000 */
[----:B-1----:R-:W-:Y:S05]  /*ba60*/  @P0 BRA `(.L_x_6219) ;  /* 0x0000000000080947 */ /* 0x002fea0003800000 */
[----:B------:R-:W1:Y:S02]  /*ba70*/  SYNCS.PHASECHK.TRANS64.TRYWAIT P0, [R20+URZ], R21 ;  /* 0x00000015140075a7 */ /* 0x000e64000800017f */
[----:B-1----:R-:W-:Y:S05]  /*ba80*/  @!P0 BRA `(.L_x_6220) ;  /* 0x0000029c00b08947 */ /* 0x002fea0003800000 */
.L_x_6219:
[----:B------:R-:W-:Y:S05]  /*ba90*/  BSYNC B0 ;  /* 0x0000000000007941 */ /* 0x000fea0003800000 */
.L_x_6218:
[----:B------:R-:W2:Y:S04]  /*baa0*/  LDL R7, [R1+0x1e8] ;  /* 0x0001e80001077983 */ /* 0x000ea80000100800 */
[----:B------:R-:W2:Y:S01]  /*bab0*/  LDL.64 R12, [R1+0xa0] ;  /* 0x0000a000010c7983 */ /* 0x000ea20000100a00 */
[----:B------:R-:W-:Y:S05]  /*bac0*/  WARPSYNC.ALL ;  /* 0x0000000000007948 */ /* 0x000fea0003800000 */
[----:B------:R-:W3:Y:S04]  /*bad0*/  LDL.64 R24, [R1+0x98] ;  /* 0x0000980001187983 */ /* 0x000ee80000100a00 */
[----:B------:R-:W4:Y:S04]  /*bae0*/  LDL.64 R14, [R1+0x98] ;  /* 0x00009800010e7983 */ /* 0x000f280000100a00 */
[----:B01----:R-:W5:Y:S04]  /*baf0*/  LDL.64 R20, [R1+0x98] ;  /* 0x0000980001147983 */ /* 0x003f680000100a00 */
[----:B------:R-:W5:Y:S01]  /*bb00*/  LDL.64 R56, [R1+0x98] ;  /* 0x0000980001387983 */ /* 0x000f620000100a00 */
[----:B--2---:R-:W-:Y:S01]  /*bb10*/  IMAD R12, R7, 0x200, R12 ;  /* 0x00000200070c7824 */ /* 0x004fe200078e020c */
[----:B------:R-:W-:-:S02]  /*bb20*/  R2UR UR7, R13 ;  /* 0x000000000d0772ca */ /* 0x000fc400000e0000 */
[----:B------:R-:W2:Y:S01]  /*bb30*/  LDL R3, [R1+0x1f4] ;  /* 0x0001f40001037983 */ /* 0x000ea20000100800 */
[C---:B------:R-:W-:Y:S01]  /*bb40*/  VIADD R58, R12.reuse, 0x2 ;  /* 0x000000020c3a7836 */ /* 0x040fe20000000000 */
[----:B------:R-:W-:Y:S01]  /*bb50*/  R2UR UR6, R12 ;  /* 0x000000000c0672ca */ /* 0x000fe200000e0000 */
[----:B------:R-:W-:Y:S01]  /*bb60*/  IMAD.MOV.U32 R59, RZ, RZ, R13 ;  /* 0x000000ffff3b7224 */ /* 0x000fe200078e000d */
[----:B------:R0:W-:Y:S01]  /*bb70*/  STL [R1+0x80], RZ ;  /* 0x000080ff01007387 */ /* 0x0001e20000100800 */
[----:B------:R-:W-:Y:S01]  /*bb80*/  BSSY B0, `(.L_x_6221) ;  /* 0x000002c000007945 */ /* 0x000fe20003800000 */
[----:B---3--:R-:W-:Y:S02]  /*bb90*/  R2UR UR4, R24 ;  /* 0x00000000180472ca */ /* 0x008fe400000e0000 */
[----:B------:R-:W-:Y:S02]  /*bba0*/  R2UR UR5, R25 ;  /* 0x00000000190572ca */ /* 0x000fe400000e0000 */
[----:B------:R-:W-:Y:S01]  /*bbb0*/  WARPGROUP.ARRIVE ;  /* 0x00000000000079c5 */ /* 0x000fe20000000000 */
        /* <DEDUP_REMOVED lines=38> */
[----:B------:R-:W1:Y:S02]  /*be20*/  SYNCS.PHASECHK.TRANS64.TRYWAIT P0, [UR47+0x38810], R3 ;  /* 0x03881003ff0075a7 */ /* 0x000e64000800016f */
[----:B01----:R-:W-:Y:S05]  /*be30*/  @!P0 BRA `(.L_x_6222) ;  /* 0x0000029800d88947 */ /* 0x003fea0003800000 */
.L_x_6477:
[----:B------:R-:W-:Y:S05]  /*be40*/  BSYNC B0 ;  /* 0x0000000000007941 */ /* 0x000fea0003800000 */
.L_x_6221:
[----:B0-----:R-:W2:Y:S04]  /*be50*/  LDL R3, [R1+0x54] ;  /* 0x0000540001037983 */ /* 0x001ea80000100800 */
[----:B------:R0:W5:Y:S01]  /*be60*/  LDL.64 R12, [R1+0x1e8] ;  /* 0x0001e800010c7983 */ /* 0x0001620000100a00 */
[----:B------:R-:W-:Y:S01]  /*be70*/  BSSY B0, `(.L_x_6223) ;  /* 0x0000005000007945 */ /* 0x000fe20003800000 */
[----:B--2---:R-:W-:-:S04]  /*be80*/  LOP3.LUT R3, R3, 0x1, RZ, 0xfc, !PT ;  /* 0x0000000103037812 */ /* 0x004fc800078efcff */
[----:B------:R-:W-:-:S13]  /*be90*/  ISETP.NE.AND P1, PT, R3, 0x3, PT ;  /* 0x000000030300780c */ /* 0x000fda0003f25270 */
[----:B0-----:R-:W-:Y:S05]  /*bea0*/  @!P1 BRA `(.L_x_6224) ;  /* 0x0000000000049947 */ /* 0x001fea0003800000 */
[----:B------:R-:W-:Y:S01]  /*beb0*/  BPT.TRAP 0x1 ;  /* 0x000000040000795c */ /* 0x000fe20000300000 */
.L_x_6224:
[----:B------:R-:W-:Y:S05]  /*bec0*/  BSYNC B0 ;  /* 0x0000000000007941 */ /* 0x000fea0003800000 */
.L_x_6223:
        /* <DEDUP_REMOVED lines=8> */
.L_x_6226:
[----:B------:R-:W-:Y:S05]  /*bf50*/  BSYNC B0 ;  /* 0x0000000000007941 */ /* 0x000fea0003800000 */
.L_x_6225:
[----:B------:R-:W-:Y:S04]  /*bf60*/  BSSY B0, `(.L_x_6227) ;  /* 0x0000004000007945 */ /* 0x000fe80003800000 */
[----:B-1----:R-:W-:Y:S05]  /*bf70*/  @P0 BRA `(.L_x_6228) ;  /* 0x0000000000080947 */ /* 0x002fea0003800000 */
[----:B------:R-:W1:Y:S02]  /*bf80*/  SYNCS.PHASECHK.TRANS64.TRYWAIT P0, [R12+URZ], R13 ;  /* 0x0000000d0c0075a7 */ /* 0x000e64000800017f */
[----:B-1----:R-:W-:Y:S05]  /*bf90*/  @!P0 BRA `(.L_x_6229) ;  /* 0x0000029800988947 */ /* 0x002fea0003800000 */
.L_x_6228:
[----:B------:R-:W-:Y:S05]  /*bfa0*/  BSYNC B0 ;  /* 0x0000000000007941 */ /* 0x000fea0003800000 */
.L_x_6227:
        /* <DEDUP_REMOVED lines=15> */
[C---:B------:R-:W-:Y:S01]  /*c0a0*/  R2UR UR6, R12.reuse ;  /* 0x000000000c0672ca */ /* 0x040fe200000e0000 */
[----:B------:R-:W-:Y:S01]  /*c0b0*/  VIADD R62, R12, 0x2 ;  /* 0x000000020c3e7836 */ /* 0x000fe20000000000 */
[----:B------:R-:W3:Y:S01]  /*c0c0*/  LDL.64 R64, [R1+0xb0] ;  /* 0x0000b00001407983 */ /* 0x000ee20000100a00 */
[----:B------:R-:W-:Y:S01]  /*c0d0*/  IMAD.MOV.U32 R63, RZ, RZ, R13 ;  /* 0x000000ffff3f7224 */ /* 0x000fe200078e000d */
[----:B--2---:R-:W-:-:S02]  /*c0e0*/  ISETP.NE.U32.AND P1, PT, R7, RZ, PT ;  /* 0x000000ff0700720c */ /* 0x004fc40003f25070 */
[----:B----4-:R-:W-:Y:S02]  /*c0f0*/  R2UR UR4, R20 ;  /* 0x00000000140472ca */ /* 0x010fe400000e0000 */
[----:B------:R-:W-:Y:S01]  /*c100*/  R2UR UR5, R21 ;  /* 0x00000000150572ca */ /* 0x000fe200000e0000 */
[----:B-----5:R-:W-:Y:S01]  /*c110*/  VIADD R14, R14, 0x2 ;  /* 0x000000020e0e7836 */ /* 0x020fe20000000000 */
[----:B------:R-:W2:Y:S07]  /*c120*/  LDL.64 R20, [R1+0xb0] ;  /* 0x0000b00001147983 */ /* 0x000eae0000100a00 */
[----:B------:R-:W-:-:S05]  /*c130*/  VOTEU.ANY UP0, P1 ;  /* 0x00000000003f7886 */ /* 0x000fca0000800100 */
[----:B------:R-:W-:Y:S01]  /*c140*/  HGMMA.64x64x16.F32 R24, gdesc[UR4], R24, UP0, gsb0 ;  /* 0x00e00000041879f0 */ /* 0x000fe2000b800818 */
        /* <DEDUP_REMOVED lines=137> */
[----:B------:R-:W-:-:S10]  /*c9e0*/  WARPGROUP.ARRIVE ;  /* 0x00000000000079c5 */ /* 0x000fd40000000000 */
[----:B------:R-:W-:Y:S01]  /*c9f0*/  HGMMA.64x64x16.F32 R24, gdesc[UR4], R24, gsb0 ;  /* 0x00e00000041879f0 */ /* 0x000fe20008000818 */
[----:B----4-:R-:W-:Y:S02]  /*ca00*/  VIADD R56, R56, 0x604 ;  /* 0x0000060438387836 */ /* 0x010fe40000000000 */
        /* <DEDUP_REMOVED lines=8> */
[----:B-----5:R-:W-:-:S05]  /*ca90*/  VIADD R20, R20, 0x606 ;  /* 0x0000060614147836 */ /* 0x020fca0000000000 */
[----:B------:R-:W0:Y:S04]  /*caa0*/  S2R R66, SR_TID.X ;  /* 0x0000000000427919 */ /* 0x000e280000002100 */
[----:B------:R-:W-:Y:S01]  /*cab0*/  HGMMA.64x64x16.F32 R24, gdesc[UR4], R24, gsb0 ;  /* 0x00e00000041879f0 */ /* 0x000fe20008000818 */
[----:B------:R-:W-:Y:S01]  /*cac0*/  VIADD R56, R12, 0x606 ;  /* 0x000006060c387836 */ /* 0x000fe20000000000 */
[----:B------:R-:W4:Y:S01]  /*cad0*/  LDL.64 R14, [R1+0xb0] ;  /* 0x0000b000010e7983 */ /* 0x000f220000100a00 */
[----:B------:R-:W-:Y:S01]  /*cae0*/  IMAD.MOV.U32 R57, RZ, RZ, R13 ;  /* 0x000000ffff397224 */ /* 0x000fe200078e000d */
[----:B------:R-:W-:Y:S02]  /*caf0*/  R2UR UR4, R20 ;  /* 0x00000000140472ca */ /* 0x000fe400000e0000 */
[----:B------:R-:W-:-:S02]  /*cb00*/  R2UR UR6, R56 ;  /* 0x00000000380672ca */ /* 0x000fc400000e0000 */
[----:B------:R-:W-:Y:S02]  /*cb10*/  R2UR UR7, R57 ;  /* 0x00000000390772ca */ /* 0x000fe400000e0000 */
[----:B------:R-:W-:Y:S02]  /*cb20*/  R2UR UR5, R21 ;  /* 0x00000000150572ca */ /* 0x000fe400000e0000 */
[----:B0-----:R-:W-:Y:S01]  /*cb30*/  SHF.R.U32.HI R66, RZ, 0x7, R66 ;  /* 0x00000007ff427819 */ /* 0x001fe20000011642 */
[----:B------:R-:W-:Y:S01]  /*cb40*/  VIADD R60, R12, 0x800 ;  /* 0x000008000c3c7836 */ /* 0x000fe20000000000 */
[----:B------:R-:W-:Y:S01]  /*cb50*/  R2UR UR9, R65 ;  /* 0x00000000410972ca */ /* 0x000fe200000e0000 */
[----:B------:R-:W5:Y:S04]  /*cb60*/  LDL.64 R56, [R1+0xb0] ;  /* 0x0000b00001387983 */ /* 0x000f680000100a00 */
[----:B------:R0:W1:Y:S01]  /*cb70*/  SHFL.IDX PT, R3, R66, RZ, 0x1f ;  /* 0x00001fff42037589 */ /* 0x00006200000e0000 */
[----:B------:R-:W-:-:S02]  /*cb80*/  WARPGROUP.DEPBAR.LE gsb0, 0x0 ;  /* 0x00008000000079c5 */ /* 0x000fc40000010000 */
[----:B------:R-:W-:Y:S01]  /*cb90*/  WARPGROUP.ARRIVE ;  /* 0x00000000000079c5 */ /* 0x000fe20000000000 */
[----:B------:R-:W-:Y:S01]  /*cba0*/  IMAD.MOV.U32 R21, RZ, RZ, R13 ;  /* 0x000000ffff157224 */ /* 0x000fe200078e000d */
[----:B0-----:R-:W5:Y:S04]  /*cbb0*/  @!P0 LDL R66, [R1+0x1e8] ;  /* 0x0001e80001428983 */ /* 0x001f680000100800 */
        /* <DEDUP_REMOVED lines=11> */
[----:B------:R-:W-:Y:S01]  /*cc70*/  WARPGROUP.ARRIVE ;  /* 0x00000000000079c5 */ /* 0x000fe20000000000 */
[----:B------:R-:W-:Y:S01]  /*cc80*/  IMAD.MOV.U32 R67, RZ, RZ, 0x4 ;  /* 0x00000004ff437424 */ /* 0x000fe200078e00ff */
[----:B---3--:R-:W-:Y:S01]  /*cc90*/  R2UR UR5, R63 ;  /* 0x000000003f0572ca */ /* 0x008fe200000e0000 */
[----:B------:R-:W-:Y:S01]  /*cca0*/  IMAD.MOV.U32 R21, RZ, RZ, R13 ;  /* 0x000000ffff157224 */ /* 0x000fe200078e000d */
[----:B------:R-:W3:Y:S05]  /*ccb0*/  LDL.64 R64, [R1+0xb0] ;  /* 0x0000b00001407983 */ /* 0x000eea0000100a00 */
[----:B------:R-:W-:Y:S01]  /*ccc0*/  HGMMA.64x64x16.F32 R24, gdesc[UR8], R24, UP0, gsb0 ;  /* 0x00e00000081879f0 */ /* 0x000fe2000b800818 */
[----:B------:R-:W-:-:S04]  /*ccd0*/  SEL R7, R67, 0x2, P1 ;  /* 0x0000000243077807 */ /* 0x000fc80000800000 */
[----:B------:R-:W-:Y:S01]  /*cce0*/  IADD3 R62, R7, 0x800, R62 ;  /* 0x00000800073e7810 */ /* 0x000fe20007ffe03e */
[----:B------:R-:W-:Y:S01]  /*ccf0*/  IMAD.IADD R20, R60, 0x1, R7 ;  /* 0x000000013c147824 */ /* 0x000fe200078e0207 */
[----:B------:R-:W-:Y:S02]  /*cd00*/  R2UR UR7, R21 ;  /* 0x00000000150772ca */ /* 0x000fe400000e0000 */
[----:B------:R-:W-:Y:S02]  /*cd10*/  R2UR UR4, R62 ;  /* 0x000000003e0472ca */ /* 0x000fe400000e0000 */
[----:B------:R-:W-:Y:S01]  /*cd20*/  R2UR UR6, R20 ;  /* 0x00000000140672ca */ /* 0x000fe200000e0000 */
[----:B------:R-:W-:Y:S02]  /*cd30*/  WARPGROUP.DEPBAR.LE gsb0, 0x0 ;  /* 0x00008000000079c5 */ /* 0x000fe40000010000 */
[----:B------:R-:W-:Y:S01]  /*cd40*/  WARPGROUP.ARRIVE ;  /* 0x00000000000079c5 */ /* 0x000fe20000000000 */
[----:B------:R-:W-:Y:S01]  /*cd50*/  SEL R67, R67, 0x6, !P1 ;  /* 0x0000000643437807 */ /* 0x000fe20004800000 */
[----:B------:R-:W-:Y:S01]  /*cd60*/  IMAD.MOV.U32 R21, RZ, RZ, R13 ;  /* 0x000000ffff157224 */ /* 0x000fe200078e000d */
[----:B------:R-:W3:Y:S07]  /*cd70*/  LDL.64 R62, [R1+0xb0] ;  /* 0x0000b000013e7983 */ /* 0x000eee0000100a00 */
[----:B------:R-:W-:Y:S01]  /*cd80*/  HGMMA.64x64x16.F32 R24, gdesc[UR4], R24, gsb0 ;  /* 0x00e00000041879f0 */ /* 0x000fe20008000818 */
[----:B------:R-:W-:Y:S01]  /*cd90*/  IMAD.IADD R20, R60, 0x1, R67 ;  /* 0x000000013c147824 */ /* 0x000fe200078e0243 */
[----:B--2---:R-:W-:Y:S01]  /*cda0*/  IADD3 R58, R67, 0x800, R58 ;  /* 0x00000800433a7810 */ /* 0x004fe20007ffe03a */
[----:B------:R-:W2:Y:S01]  /*cdb0*/  LDL.64 R60, [R1+0xb0] ;  /* 0x0000b000013c7983 */ /* 0x000ea20000100a00 */
        /* <DEDUP_REMOVED lines=24> */
[----:B------:R-:W4:Y:S07]  /*cf40*/  LDL.64 R20, [R1+0xb0] ;  /* 0x0000b00001147983 */ /* 0x000f2e0000100a00 */
[----:B------:R-:W-:Y:S01]  /*cf50*/  HGMMA.64x64x16.F32 R24, gdesc[UR4], R24, gsb0 ;  /* 0x00e00000041879f0 */ /* 0x000fe20008000818 */
[----:B------:R-:W-:-:S02]  /*cf60*/  IMAD.IADD R14, R3, 0x1, R58 ;  /* 0x00000001030e7824 */ /* 0x000fc400078e023a */
[--C-:B------:R-:W-:Y:S01]  /*cf70*/  IMAD.MOV.U32 R15, RZ, RZ, R13.reuse ;  /* 0x000000ffff0f7224 */ /* 0x100fe200078e000d */
[----:B------:R-:W-:Y:S02]  /*cf80*/  R2UR UR4, R56 ;  /* 0x00000000380472ca */ /* 0x000fe400000e0000 */
[----:B------:R-:W-:Y:S02]  /*cf90*/  R2UR UR6, R14 ;  /* 0x000000000e0672ca */ /* 0x000fe400000e0000 */
[----:B------:R-:W-:Y:S02]  /*cfa0*/  R2UR UR7, R15 ;  /* 0x000000000f0772ca */ /* 0x000fe400000e0000 */
[----:B------:R-:W-:Y:S01]  /*cfb0*/  R2UR UR5, R57 ;  /* 0x00000000390572ca */ /* 0x000fe200000e0000 */
[----:B------:R-:W-:Y:S02]  /*cfc0*/  WARPGROUP.DEPBAR.LE gsb0, 0x0 ;  /* 0x00008000000079c5 */ /* 0x000fe40000010000 */
[----:B------:R-:W-:Y:S01]  /*cfd0*/  WARPGROUP.ARRIVE ;  /* 0x00000000000079c5 */ /* 0x000fe20000000000 */
[C---:B------:R-:W-:Y:S01]  /*cfe0*/  IMAD.IADD R14, R7.reuse, 0x1, R58 ;  /* 0x00000001070e7824 */ /* 0x040fe200078e023a */
[----:B---3--:R-:W-:Y:S01]  /*cff0*/  IADD3 R64, R7, 0xa00, R64 ;  /* 0x00000a0007407810 */ /* 0x008fe20007ffe040 */
[----:B------:R-:W-:Y:S01]  /*d000*/  IMAD.MOV.U32 R15, RZ, RZ, R13 ;  /* 0x000000ffff0f7224 */ /* 0x000fe200078e000d */
[----:B------:R-:W3:Y:S06]  /*d010*/  LDL.64 R56, [R1+0xb0] ;  /* 0x0000b00001387983 */ /* 0x000eec0000100a00 */
[----:B------:R-:W-:Y:S01]  /*d020*/  HGMMA.64x64x16.F32 R24, gdesc[UR4], R24, gsb0 ;  /* 0x00e00000041879f0 */ /* 0x000fe20008000818 */
[----:B------:R-:W-:-:S02]  /*d030*/  R2UR UR6, R14 ;  /* 0x000000000e0672ca */ /* 0x000fc400000e0000 */
[----:B------:R-:W-:Y:S02]  /*d040*/  R2UR UR7, R15 ;  /* 0x000000000f0772ca */ /* 0x000fe400000e0000 */
[----:B------:R-:W-:Y:S02]  /*d050*/  R2UR UR4, R64 ;  /* 0x00000000400472ca */ /* 0x000fe400000e0000 */
[----:B------:R-:W-:Y:S01]  /*d060*/  R2UR UR5, R65 ;  /* 0x00000000410572ca */ /* 0x000fe200000e0000 */
[----:B------:R-:W-:Y:S02]  /*d070*/  WARPGROUP.DEPBAR.LE gsb0, 0x0 ;  /* 0x00008000000079c5 */ /* 0x000fe40000010000 */
[----:B------:R-:W-:-:S10]  /*d080*/  WARPGROUP.ARRIVE ;  /* 0x00000000000079c5 */ /* 0x000fd40000000000 */
[----:B------:R-:W-:Y:S01]  /*d090*/  HGMMA.64x64x16.F32 R24, gdesc[UR4], R24, gsb0 ;  /* 0x00e00000041879f0 */ /* 0x000fe20008000818 */
[C---:B------:R-:W-:Y:S01]  /*d0a0*/  IMAD.IADD R14, R67.reuse, 0x1, R58 ;  /* 0x00000001430e7824 */ /* 0x040fe200078e023a */
[----:B--2---:R-:W-:Y:S01]  /*d0b0*/  IADD3 R60, R67, 0xa00, R60 ;  /* 0x00000a00433c7810 */ /* 0x004fe20007ffe03c */
[----:B------:R-:W-:Y:S01]  /*d0c0*/  IMAD.MOV.U32 R15, RZ, RZ, R13 ;  /* 0x000000ffff0f7224 */ /* 0x000fe200078e000d */
[----:B------:R-:W-:Y:S01]  /*d0d0*/  R2UR UR5, R61 ;  /* 0x000000003d0572ca */ /* 0x000fe200000e0000 */
[----:B------:R-:W2:Y:S01]  /*d0e0*/  LDL.64 R58, [R1+0xb0] ;  /* 0x0000b000013a7983 */ /* 0x000ea20000100a00 */
[----:B------:R-:W-:Y:S02]  /*d0f0*/  R2UR UR6, R14 ;  /* 0x000000000e0672ca */ /* 0x000fe400000e0000 */
[----:B------:R-:W-:Y:S02]  /*d100*/  R2UR UR7, R15 ;  /* 0x000000000f0772ca */ /* 0x000fe400000e0000 */
[----:B------:R-:W-:Y:S01]  /*d110*/  R2UR UR4, R60 ;  /* 0x000000003c0472ca */ /* 0x000fe200000e0000 */
[----:B------:R-:W-:Y:S01]  /*d120*/  IMAD.MOV.U32 R14, RZ, RZ, 0x30 ;  /* 0x00000030ff0e7424 */ /* 0x000fe200078e00ff */
[----:B------:R-:W5:Y:S01]  /*d130*/  LDL.64 R60, [R1+0xb0] ;  /* 0x0000b000013c7983 */ /* 0x000f620000100a00 */
        /* <DEDUP_REMOVED lines=18> */
[C---:B----4-:R-:W-:Y:S01]  /*d260*/  IADD3 R20, R3.reuse, 0xc00, R20 ;  /* 0x00000c0003147810 */ /* 0x050fe20007ffe014 */
        /* <DEDUP_REMOVED lines=28> */
[----:B------:R-:W-:Y:S01]  /*d430*/  R2UR UR4, R58 ;  /* 0x000000003a0472ca */ /* 0x000fe200000e0000 */
[----:B------:R-:W-:Y:S01]  /*d440*/  IMAD.MOV.U32 R64, RZ, RZ, 0x38 ;  /* 0x00000038ff407424 */ /* 0x000fe200078e00ff */
[----:B------:R-:W-:Y:S01]  /*d450*/  R2UR UR5, R59 ;  /* 0x000000003b0572ca */ /* 0x000fe200000e0000 */
[----:B------:R-:W-:Y:S01]  /*d460*/  IMAD.MOV.U32 R65, RZ, RZ, 0xe00 ;  /* 0x00000e00ff417424 */ /* 0x000fe200078e00ff */
[----:B------:R-:W2:Y:S02]  /*d470*/  LDL.64 R62, [R1+0xb0] ;  /* 0x0000b000013e7983 */ /* 0x000ea40000100a00 */
[----:B------:R-:W-:Y:S02]  /*d480*/  SEL R64, R64, 0x36, P1 ;  /* 0x0000003640407807 */ /* 0x000fe40000800000 */
[----:B------:R-:W-:Y:S01]  /*d490*/  SEL R65, R65, 0xd80, P1 ;  /* 0x00000d8041417807 */ /* 0x000fe20000800000 */
[----:B------:R-:W2:Y:S01]  /*d4a0*/  @!P0 LDL.64 R58, [R1+0x30] ;  /* 0x00003000013a8983 */ /* 0x000ea20000100a00 */
[----:B------:R-:W-:-:S02]  /*d4b0*/  WARPGROUP.DEPBAR.LE gsb0, 0x0 ;  /* 0x00008000000079c5 */ /* 0x000fc40000010000 */
[----:B------:R-:W-:-:S06]  /*d4c0*/  WARPGROUP.ARRIVE ;  /* 0x00000000000079c5 */ /* 0x000fcc0000000000 */
[----:B------:R-:W-:Y:S01]  /*d4d0*/  HGMMA.64x64x16.F32 R24, gdesc[UR4], R24, gsb0 ;  /* 0x00e00000041879f0 */ /* 0x000fe20008000818 */
[----:B------:R-:W-:-:S05]  /*d4e0*/  IMAD.IADD R64, R64, 0x1, R65 ;  /* 0x0000000140407824 */ /* 0x000fca00078e0241 */
[----:B------:R-:W-:-:S05]  /*d4f0*/  LOP3.LUT R65, R64, 0xe06, RZ, 0xc0, !PT ;  /* 0x00000e0640417812 */ /* 0x000fca00078ec0ff */
[----:B-----5:R-:W-:Y:S02]  /*d500*/  IMAD.IADD R60, R65, 0x1, R60 ;  /* 0x00000001413c7824 */ /* 0x020fe400078e023c */
        /* <DEDUP_REMOVED lines=21> */
[----:B---3--:R-:W-:Y:S01]  /*d660*/  IADD3 R20, R7, 0xe00, R20 ;  /* 0x00000e0007147810 */ /* 0x008fe20007ffe014 */
        /* <DEDUP_REMOVED lines=72> */
[----:B------:R-:W4:Y:S04]  /*daf0*/  LDL.64 R20, [R1+0x110] ;  /* 0x0001100001147983 */ /* 0x000f280000100a00 */
[----:B------:R-:W5:Y:S04]  /*db00*/  LDL R63, [R1+0x70] ;  /* 0x00007000013f7983 */ /* 0x000f680000100800 */
[----:B------:R-:W5:Y:S04]  /*db10*/  LDL R61, [R1+0x118] ;  /* 0x00011800013d7983 */ /* 0x000f680000100800 */
[----:B------:R-:W3:Y:S04]  /*db20*/  LDL.128 R56, [R1+0x100] ;  /* 0x0001000001387983 */ /* 0x000ee80000100c00 */
[----:B--2---:R-:W2:Y:S04]  /*db30*/  LD.E R60, desc[UR40][R12.64] ;  /* 0x000000280c3c7980 */ /* 0x004ea8000c101900 */
[----:B------:R-:W5:Y:S01]  /*db40*/  LDL.128 R12, [R1+0xf0] ;  /* 0x0000f000010c7983 */ /* 0x000f620000100c00 */
[----:B----4-:R-:W-:Y:S01]  /*db50*/  ISETP.NE.AND P1, PT, R20, 0x1, PT ;  /* 0x000000011400780c */ /* 0x010fe20003f25270 */
[----:B------:R-:W-:-:S02]  /*db60*/  UMOV UR4, 0xffffffc0 ;  /* 0xffffffc000047882 */ /* 0x000fc40000000000 */
[----:B------:R-:W-:Y:S01]  /*db70*/  UIMAD UR4, UR50, UR4, 0x41 ;  /* 0x00000041320474a4 */ /* 0x000fe2000f8e0204 */
[----:B---3--:R-:W-:Y:S01]  /*db80*/  ISETP.GE.AND P2, PT, R57, 0x1, PT ;  /* 0x000000013900780c */ /* 0x008fe20003f46270 */
[----:B------:R-:W-:Y:S01]  /*db90*/  BSSY B0, `(.L_x_6230) ;  /* 0x000007b000007945 */ /* 0x000fe20003800000 */
[-C--:B--2---:R-:W-:Y:S01]  /*dba0*/  FMUL.FTZ R7, R27, R60.reuse ;  /* 0x0000003c1b077220 */ /* 0x084fe20000410000 */
[-C--:B------:R-:W-:Y:S01]  /*dbb0*/  FMUL.FTZ R27, R31, R60.reuse ;  /* 0x0000003c1f1b7220 */ /* 0x080fe20000410000 */
[-C--:B------:R-:W-:Y:S01]  /*dbc0*/  FMUL.FTZ R31, R39, R60.reuse ;  /* 0x0000003c271f7220 */ /* 0x080fe20000410000 */
[----:B------:R-:W-:Y:S01]  /*dbd0*/  SHF.R.S32.HI R39, RZ, 0x1f, R62 ;  /* 0x0000001fff277819 */ /* 0x000fe2000001143e */
[----:B------:R-:W-:-:S03]  /*dbe0*/  FMUL.FTZ R65, R36, R60 ;  /* 0x0000003c24417220 */ /* 0x000fc60000410000 */
[----:B------:R-:W-:Y:S01]  /*dbf0*/  LEA.HI R36, R39, R62, RZ, 0x7 ;  /* 0x0000003e27247211 */ /* 0x000fe200078f38ff */
[----:B------:R-:W-:-:S03]  /*dc00*/  FMUL.FTZ R66, R37, R60 ;  /* 0x0000003c25427220 */ /* 0x000fc60000410000 */
[----:B------:R-:W-:Y:S01]  /*dc10*/  LOP3.LUT R37, R36, 0xffffff80, RZ, 0xc0, !PT ;  /* 0xffffff8024257812 */ /* 0x000fe200078ec0ff */
[-C--:B------:R-:W-:Y:S01]  /*dc20*/  FMUL.FTZ R67, R41, R60.reuse ;  /* 0x0000003c29437220 */ /* 0x080fe20000410000 */
[----:B0-----:R-:W-:-:S03]  /*dc30*/  FMUL.FTZ R0, R26, R60 ;  /* 0x0000003c1a007220 */ /* 0x001fc60000410000 */
[----:B------:R-:W-:Y:S02]  /*dc40*/  IMAD.IADD R41, R62, 0x1, -R37 ;  /* 0x000000013e297824 */ /* 0x000fe400078e0a25 */
[-C--:B-1----:R-:W-:Y:S01]  /*dc50*/  FMUL.FTZ R3, R24, R60.reuse ;  /* 0x0000003c18037220 */ /* 0x082fe20000410000 */
[-C--:B------:R-:W-:Y:S01]  /*dc60*/  FMUL.FTZ R26, R30, R60.reuse ;  /* 0x0000003c1e1a7220 */ /* 0x080fe20000410000 */
[-C--:B------:R-:W-:Y:S01]  /*dc70*/  FMUL.FTZ R24, R25, R60.reuse ;  /* 0x0000003c19187220 */ /* 0x080fe20000410000 */
[-C--:B------:R-:W-:Y:S01]  /*dc80*/  FMUL.FTZ R64, R29, R60.reuse ;  /* 0x0000003c1d407220 */ /* 0x080fe20000410000 */
[-C--:B------:R-:W-:Y:S01]  /*dc90*/  FMUL.FTZ R30, R38, R60.reuse ;  /* 0x0000003c261e7220 */ /* 0x080fe20000410000 */
[-C--:B------:R-:W-:Y:S01]  /*dca0*/  FMUL.FTZ R25, R28, R60.reuse ;  /* 0x0000003c1c197220 */ /* 0x080fe20000410000 */
[-C--:B------:R-:W-:Y:S01]  /*dcb0*/  FMUL.FTZ R29, R35, R60.reuse ;  /* 0x0000003c231d7220 */ /* 0x080fe20000410000 */
[----:B------:R-:W-:Y:S01]  /*dcc0*/  SHF.R.S32.HI R38, RZ, 0x1f, R41 ;  /* 0x0000001fff267819 */ /* 0x000fe20000011429 */
[-C--:B------:R-:W-:Y:S01]  /*dcd0*/  FMUL.FTZ R28, R34, R60.reuse ;  /* 0x0000003c221c7220 */ /* 0x080fe20000410000 */
[-C--:B------:R-:W-:Y:S01]  /*dce0*/  FMUL.FTZ R35, R43, R60.reuse ;  /* 0x0000003c2b237220 */ /* 0x080fe20000410000 */
[-C--:B------:R-:W-:Y:S01]  /*dcf0*/  FMUL.FTZ R34, R42, R60.reuse ;  /* 0x0000003c2a227220 */ /* 0x080fe20000410000 */
[-C--:B------:R-:W-:Y:S01]  /*dd00*/  FMUL.FTZ R43, R45, R60.reuse ;  /* 0x0000003c2d2b7220 */ /* 0x080fe20000410000 */
[----:B------:R-:W-:Y:S01]  /*dd10*/  FMUL.FTZ R42, R44, R60 ;  /* 0x0000003c2c2a7220 */ /* 0x000fe20000410000 */
[----:B------:R-:W-:-:S02]  /*dd20*/  LEA.HI R45, R39, R62, RZ, 0x2 ;  /* 0x0000003e272d7211 */ /* 0x000fc400078f10ff */
[-C--:B------:R-:W-:Y:S01]  /*dd30*/  LEA.HI R44, R38, R41.reuse, RZ, 0x2 ;  /* 0x00000029262c7211 */ /* 0x080fe200078f10ff */
[-C--:B------:R-:W-:Y:S01]  /*dd40*/  FMUL.FTZ R36, R46, R60.reuse ;  /* 0x0000003c2e247220 */ /* 0x080fe20000410000 */
[----:B------:R-:W-:Y:S02]  /*dd50*/  LOP3.LUT R45, R45, 0xfffffffc, RZ, 0xc0, !PT ;  /* 0xfffffffc2d2d7812 */ /* 0x000fe400078ec0ff */
[--C-:B------:R-:W-:Y:S02]  /*dd60*/  SHF.R.S32.HI R39, RZ, 0x2, R44.reuse ;  /* 0x00000002ff277819 */ /* 0x100fe4000001142c */
[----:B------:R-:W-:Y:S01]  /*dd70*/  SHF.R.S32.HI R46, RZ, 0x1f, R44 ;  /* 0x0000001fff2e7819 */ /* 0x000fe2000001142c */
[----:B------:R-:W-:Y:S01]  /*dd80*/  IMAD.IADD R45, R62, 0x1, -R45 ;  /* 0x000000013e2d7824 */ /* 0x000fe200078e0a2d */
[----:B------:R-:W-:Y:S02]  /*dd90*/  LEA.HI R38, R38, R41, RZ, 0x5 ;  /* 0x0000002926267211 */ /* 0x000fe400078f28ff */
[----:B------:R-:W-:Y:S01]  /*dda0*/  LEA.HI R46, R46, R39, RZ, 0x3 ;  /* 0x000000272e2e7211 */ /* 0x000fe200078f18ff */
[----:B------:R-:W-:Y:S01]  /*ddb0*/  FMUL.FTZ R37, R47, R60 ;  /* 0x0000003c2f257220 */ /* 0x000fe20000410000 */
[----:B------:R-:W-:-:S02]  /*ddc0*/  LEA.HI R47, R45, R45, RZ, 0x1 ;  /* 0x0000002d2d2f7211 */ /* 0x000fc400078f08ff */
[----:B------:R-:W-:Y:S02]  /*ddd0*/  LOP3.LUT R46, R46, 0xfffffff8, RZ, 0xc0, !PT ;  /* 0xfffffff82e2e7812 */ /* 0x000fe400078ec0ff */
[----:B------:R-:W-:Y:S02]  /*dde0*/  SHF.R.S32.HI R38, RZ, 0x5, R38 ;  /* 0x00000005ff267819 */ /* 0x000fe40000011426 */
[----:B------:R-:W-:Y:S01]  /*ddf0*/  LOP3.LUT R62, R47, 0x1ffffffe, RZ, 0xc0, !PT ;  /* 0x1ffffffe2f3e7812 */ /* 0x000fe200078ec0ff */
[----:B------:R-:W-:Y:S02]  /*de00*/  IMAD.IADD R46, R39, 0x1, -R46 ;  /* 0x00000001272e7824 */ /* 0x000fe400078e0a2e */
[----:B-----5:R-:W-:Y:S02]  /*de10*/  IMAD R39, R63, 0x4, R38 ;  /* 0x000000043f277824 */ /* 0x020fe400078e0226 */
[----:B------:R-:W-:Y:S02]  /*de20*/  IMAD.IADD R62, R45, 0x1, -R62 ;  /* 0x000000012d3e7824 */ /* 0x000fe400078e0a3e */
[----:B------:R-:W-:-:S04]  /*de30*/  IMAD.U32 R39, R39, 0x10, R46 ;  /* 0x0000001027277824 */ /* 0x000fc800078e002e */
[----:B------:R-:W-:-:S04]  /*de40*/  IMAD R68, R62, 0x8, R39 ;  /* 0x000000083e447824 */ /* 0x000fc800078e0227 */
[----:B------:R-:W-:-:S04]  /*de50*/  @P1 IMAD.HI.U32 R46, R68, R21, RZ ;  /* 0x00000015442e1227 */ /* 0x000fc800078e00ff */
[----:B------:R-:W-:Y:S01]  /*de60*/  FMUL.FTZ R48, R48, R60 ;  /* 0x0000003c30307220 */ /* 0x000fe20000410000 */
[----:B------:R-:W-:-:S03]  /*de70*/  @P1 SHF.R.U32.HI R68, RZ, R61, R46 ;  /* 0x0000003dff441219 */ /* 0x000fc6000001162e */
[----:B------:R0:W1:Y:S01]  /*de80*/  MUFU.TANH R69, R48 ;  /* 0x0000003000457308 */ /* 0x0000620000002400 */
[----:B------:R-:W-:Y:S01]  /*de90*/  LOP3.LUT R44, R44, 0x7ffffffc, RZ, 0xc0, !PT ;  /* 0x7ffffffc2c2c7812 */ /* 0x000fe200078ec0ff */
[-C--:B------:R-:W-:Y:S01]  /*dea0*/  FMUL.FTZ R32, R32, R60.reuse ;  /* 0x0000003c20207220 */ /* 0x080fe20000410000 */
[-C--:B------:R-:W-:Y:S01]  /*deb0*/  FMUL.FTZ R33, R33, R60.reuse ;  /* 0x0000003c21217220 */ /* 0x080fe20000410000 */
[----:B0-----:R-:W0:Y:S02]  /*dec0*/  SHFL.IDX PT, R48, R68, RZ, 0x1c1f ;  /* 0x001c1fff44307589 */ /* 0x001e2400000e0000 */
[----:B------:R-:W-:Y:S02]  /*ded0*/  IMAD.IADD R21, R41, 0x1, -R44 ;  /* 0x0000000129157824 */ /* 0x000fe400078e0a2c */
[-C--:B------:R-:W-:Y:S01]  /*dee0*/  FMUL.FTZ R40, R40, R60.reuse ;  /* 0x0000003c28287220 */ /* 0x080fe20000410000 */
[-C--:B------:R-:W-:Y:S01]  /*def0*/  FMUL.FTZ R49, R49, R60.reuse ;  /* 0x0000003c31317220 */ /* 0x080fe20000410000 */
[-C--:B------:R-:W-:Y:S01]  /*df00*/  FMUL.FTZ R20, R50, R60.reuse ;  /* 0x0000003c32147220 */ /* 0x080fe20000410000 */
[-C--:B------:R-:W-:Y:S01]  /*df10*/  FMUL.FTZ R38, R51, R60.reuse ;  /* 0x0000003c33267220 */ /* 0x080fe20000410000 */
[----:B------:R-:W-:Y:S01]  /*df20*/  FMUL.FTZ R39, R54, R60 ;  /* 0x0000003c36277220 */ /* 0x000fe20000410000 */
[----:B------:R-:W-:-:S02]  /*df30*/  VIADD R44, R13, UR4 ;  /* 0x000000040d2c7c36 */ /* 0x000fc40008000000 */
[-C--:B------:R-:W-:Y:S01]  /*df40*/  FMUL.FTZ R41, R55, R60.reuse ;  /* 0x0000003c37297220 */ /* 0x080fe20000410000 */
[-C--:B------:R-:W-:Y:S01]  /*df50*/  FMUL.FTZ R52, R52, R60.reuse ;  /* 0x0000003c34347220 */ /* 0x080fe20000410000 */
[----:B------:R-:W-:Y:S01]  /*df60*/  ULEA UR4, UR50, 0xffffffc0, 0x6 ;  /* 0xffffffc032047891 */ /* 0x000fe2000f8e303f */
[----:B------:R-:W-:Y:S01]  /*df70*/  IMAD R45, R21, -0x2, R44 ;  /* 0xfffffffe152d7824 */ /* 0x000fe200078e022c */
[----:B------:R-:W2:Y:S01]  /*df80*/  MUFU.TANH R3, R3 ;  /* 0x0000000300037308 */ /* 0x000ea20000002400 */
[----:B------:R-:W-:Y:S02]  /*df90*/  FMUL.FTZ R53, R53, R60 ;  /* 0x0000003c35357220 */ /* 0x000fe40000410000 */
[----:B------:R-:W-:Y:S01]  /*dfa0*/  IMAD.IADD R46, R45, 0x1, -R12 ;  /* 0x000000012d2e7824 */ /* 0x000fe200078e0a0c */
[----:B------:R-:W-:Y:S01]  /*dfb0*/  LOP3.LUT R45, RZ, R14, RZ, 0x33, !PT ;  /* 0x0000000eff2d7212 */ /* 0x000fe200078e33ff */
[----:B------:R-:W-:-:S03]  /*dfc0*/  VIADD R44, R13, -UR4 ;  /* 0x800000040d2c7c36 */ /* 0x000fc60008000000 */
[----:B------:R-:W3:Y:S01]  /*dfd0*/  MUFU.TANH R24, R24 ;  /* 0x0000001800187308 */ /* 0x000ee20000002400 */
[----:B------:R-:W-:-:S07]  /*dfe0*/  IMAD R51, R21, -0x2, R44 ;  /* 0xfffffffe15337824 */ /* 0x000fce00078e022c */
[----:B------:R-:W4:Y:S01]  /*dff0*/  MUFU.TANH R0, R0 ;  /* 0x0000000000007308 */ /* 0x000f220000002400 */
        /* <DEDUP_REMOVED lines=28> */
[----:B------:R-:W-:Y:S01]  /*e1c0*/  VIADD R55, R56, -UR4 ;  /* 0x8000000438377c36 */ /* 0x000fe20008000000 */
[----:B0-----:R-:W-:-:S06]  /*e1d0*/  VIADDMNMX R14, R48, R70, R51, PT ;  /* 0x00000046300e7246 */ /* 0x001fcc0003800133 */
[----:B------:R0:W1:Y:S02]  /*e1e0*/  MUFU.TANH R50, R53 ;  /* 0x0000003500327308 */ /* 0x0000640000002400 */
[----:B0-----:R-:W-:-:S04]  /*e1f0*/  IMAD.IADD R53, R46, 0x1, R45 ;  /* 0x000000012e357824 */ /* 0x001fc800078e022d */
        /* <DEDUP_REMOVED lines=12> */
.L_x_6233:
[----:B------:R-:W-:-:S13]  /*e2c0*/  ISETP.NE.AND P1, PT, R57, 0x1, PT ;  /* 0x000000013900780c */ /* 0x000fda0003f25270 */
[----:B------:R-:W-:-:S05]  /*e2d0*/  @P1 IMAD.HI.U32 R46, R44, R58, RZ ;  /* 0x0000003a2c2e1227 */ /* 0x000fca00078e00ff */
[----:B------:R-:W-:-:S07]  /*e2e0*/  @P1 SHF.R.U32.HI R44, RZ, R59, R46 ;  /* 0x0000003bff2c1219 */ /* 0x000fce000001162e */
.L_x_6234:
[----:B------:R-:W-:Y:S05]  /*e2f0*/  BSYNC B1 ;  /* 0x0000000000017941 */ /* 0x000fea0003800000 */
.L_x_6232:
[----:B------:R-:W-:-:S04]  /*e300*/  IMAD R44, R44, R57, -UR4 ;  /* 0x800000042c2c7e24 */ /* 0x000fc8000f8e0239 */
[----:B------:R-:W-:-:S05]  /*e310*/  IMAD R44, R21, -0x2, R44 ;  /* 0xfffffffe152c7824 */ /* 0x000fca00078e022c */
[----:B------:R-:W-:Y:S02]  /*e320*/  VIMNMX R15, R15, R44, !PT ;  /* 0x0000002c0f0f7248 */ /* 0x000fe40007fe0100 */
[----:B------:R-:W-:-:S07]  /*e330*/  VIADDMNMX R14, R44, R57, R14, PT ;  /* 0x000000392c0e7246 */ /* 0x000fce000380010e */
.L_x_6231:
[----:B------:R-:W-:Y:S05]  /*e340*/  BSYNC B0 ;  /* 0x0000000000007941 */ /* 0x000fea0003800000 */
.L_x_6230:
        /* <DEDUP_REMOVED lines=14> */
[C---:B------:R-:W-:Y:S02]  /*e430*/  ISETP.LT.OR P4, PT, R14.reuse, 0x9, P4 ;  /* 0x000000090e00780c */ /* 0x040fe40002781670 */
        /* <DEDUP_REMOVED lines=40> */
[----:B------:R-:W-:-:S02]  /*e6c0*/  ISETP.GE.AND P3, PT, R55, 0x31, PT ;  /* 0x000000313700780c */ /* 0x000fc40003f66270 */
[----:B0-----:R-:W-:Y:S02]  /*e6d0*/  VIADDMNMX R66, R68, R70, R51, PT ;  /* 0x0000004644427246 */ /* 0x001fe40003800133 */
[----:B------:R-:W-:-:S04]  /*e6e0*/  ISETP.GT.AND P4, PT, R15, 0x30, !P3 ;  /* 0x000000300f00780c */ /* 0x000fc80005f84270 */
[----:B------:R-:W-:-:S04]  /*e6f0*/  ISETP.LT.OR P4, PT, R14, 0x31, P4 ;  /* 0x000000310e00780c */ /* 0x000fc80002781670 */
[----:B-1----:R-:W-:Y:S02]  /*e700*/  FSEL R42, R69, -INF , !P4 ;  /* 0xff800000452a7808 */ /* 0x002fe40006000000 */
        /* <DEDUP_REMOVED lines=13> */
[----:B------:R-:W-:Y:S01]  /*e7e0*/  IMAD.IADD R3, R53, 0x1, R68 ;  /* 0x0000000135037824 */ /* 0x000fe200078e0244 */
        /* <DEDUP_REMOVED lines=17> */
.L_x_6238:
[----:B------:R-:W-:-:S13]  /*e900*/  ISETP.NE.AND P6, PT, R57, 0x1, PT ;  /* 0x000000013900780c */ /* 0x000fda0003fc5270 */
[----:B------:R-:W-:-:S05]  /*e910*/  @P6 IMAD.HI.U32 R58, R12, R58, RZ ;  /* 0x0000003a0c3a6227 */ /* 0x000fca00078e00ff */
[----:B------:R-:W-:-:S07]  /*e920*/  @P6 SHF.R.U32.HI R12, RZ, R59, R58 ;  /* 0x0000003bff0c6219 */ /* 0x000fce000001163a */
.L_x_6239:
[----:B------:R-:W-:Y:S05]  /*e930*/  BSYNC B1 ;  /* 0x0000000000017941 */ /* 0x000fea0003800000 */
.L_x_6237:
[----:B------:R-:W-:-:S04]  /*e940*/  IMAD R12, R12, R57, -UR4 ;  /* 0x800000040c0c7e24 */ /* 0x000fc8000f8e0239 */
[----:B------:R-:W-:-:S05]  /*e950*/  IMAD R12, R21, -0x2, R12 ;  /* 0xfffffffe150c7824 */ /* 0x000fca00078e020c */
[----:B------:R-:W-:Y:S02]  /*e960*/  VIADDMNMX R66, R12, R57, R66, PT ;  /* 0x000000390c427246 */ /* 0x000fe40003800142 */
[----:B------:R-:W-:-:S07]  /*e970*/  VIMNMX R3, R3, R12, !PT ;  /* 0x0000000c03037248 */ /* 0x000fce0007fe0100 */
.L_x_6236:
[----:B------:R-:W-:Y:S05]  /*e980*/  BSYNC B0 ;  /* 0x0000000000007941 */ /* 0x000fea0003800000 */
.L_x_6235:
[C---:B------:R-:W-:Y:S01]  /*e990*/  ISETP.GT.AND P1, PT, R3.reuse, 0x1, !P1 ;  /* 0x000000010300780c */ /* 0x040fe20004f24270 */
[----:B------:R-:W-:Y:S01]  /*e9a0*/  BAR.SYNC.DEFER_BLOCKING 0xf, 0x100 ;  /* 0x03c4000000007b1d */ /* 0x000fe20000010000 */
[----:B------:R-:W-:Y:S02]  /*e9b0*/  ISETP.GT.AND P2, PT, R3, 0x8, !P2 ;  /* 0x000000080300780c */ /* 0x000fe40005744270 */
[C---:B------:R-:W-:Y:S02]  /*e9c0*/  ISETP.LT.OR P1, PT, R66.reuse, 0x2, P1 ;  /* 0x000000024200780c */ /* 0x040fe40000f21670 */
[----:B------:R-:W-:Y:S02]  /*e9d0*/  ISETP.LT.OR P2, PT, R66, 0x9, P2 ;  /* 0x000000094200780c */ /* 0x000fe40001741670 */
[----:B------:R-:W-:Y:S01]  /*e9e0*/  FSEL R21, R7, -INF , !P1 ;  /* 0xff80000007157808 */ /* 0x000fe20004800000 */
[----:B------:R-:W2:Y:S01]  /*e9f0*/  LDL R145, [R1+0x1e8] ;  /* 0x0001e80001917983 */ /* 0x000ea20000100800 */
[----:B------:R-:W-:-:S02]  /*ea00*/  ISETP.NE.AND P1, PT, R45, RZ, PT ;  /* 0x000000ff2d00720c */ /* 0x000fc40003f25270 */
[----:B------:R-:W-:Y:S01]  /*ea10*/  ISETP.NE.AND P6, PT, R25, RZ, PT ;  /* 0x000000ff1900720c */ /* 0x000fe20003fc5270 */
[----:B------:R-:W3:Y:S01]  /*ea20*/  LDL R58, [R1+0x2d0] ;  /* 0x0002d000013a7983 */ /* 0x000ee20000100800 */
[----:B------:R-:W-:Y:S02]  /*ea30*/  ISETP.GT.AND P1, PT, R3, 0x9, !P1 ;  /* 0x000000090300780c */ /* 0x000fe40004f24270 */
[----:B------:R-:W-:Y:S01]  /*ea40*/  FSEL R25, R26, -INF , !P2 ;  /* 0xff8000001a197808 */ /* 0x000fe20005000000 */
[----:B------:R-:W4:Y:S01]  /*ea50*/  LDL R68, [R1+0x2f8] ;  /* 0x0002f80001447983 */ /* 0x000f220000100800 */
[----:B------:R-:W-:Y:S02]  /*ea60*/  ISETP.LT.OR P1, PT, R66, 0xa, P1 ;  /* 0x0000000a4200780c */ /* 0x000fe40000f21670 */
[----:B------:R-:W-:Y:S01]  /*ea70*/  ISETP.NE.AND P2, PT, R33, RZ, PT ;  /* 0x000000ff2100720c */ /* 0x000fe20003f45270 */
[----:B------:R-:W5:Y:S01]  /*ea80*/  LDL R69, [R1+0x2fc] ;  /* 0x0002fc0001457983 */ /* 0x000f620000100800 */
[----:B------:R-:W-:-:S02]  /*ea90*/  FSEL R33, R27, -INF , !P1 ;  /* 0xff8000001b217808 */ /* 0x000fc40004800000 */
[----:B------:R-:W-:Y:S01]  /*eaa0*/  ISETP.NE.AND P1, PT, R61, RZ, PT ;  /* 0x000000ff3d00720c */ /* 0x000fe20003f25270 */
[----:B------:R-:W5:Y:S01]  /*eab0*/  LDL R70, [R1+0x300] ;  /* 0x0003000001467983 */ /* 0x000f620000100800 */
[----:B------:R-:W-:Y:S02]  /*eac0*/  FMNMX.FTZ R7, R168, R62, !PT ;  /* 0x0000003ea8077209 */ /* 0x000fe40007810000 */
[----:B------:R-:W-:Y:S01]  /*ead0*/  ISETP.GT.AND P1, PT, R3, 0x10, !P1 ;  /* 0x000000100300780c */ /* 0x000fe20004f24270 */
[----:B------:R-:W5:Y:S01]  /*eae0*/  LDL R74, [R1+0x310] ;  /* 0x00031000014a7983 */ /* 0x000f620000100800 */
[----:B------:R-:W-:Y:S02]  /*eaf0*/  FMNMX.FTZ R7, R170, R7, !PT ;  /* 0x00000007aa077209 */ /* 0x000fe40007810000 */
[----:B------:R-:W-:Y:S01]  /*eb00*/  ISETP.LT.OR P1, PT, R66, 0x11, P1 ;  /* 0x000000114200780c */ /* 0x000fe20000f21670 */
[----:B------:R-:W5:Y:S01]  /*eb10*/  LDL R75, [R1+0x314] ;  /* 0x00031400014b7983 */ /* 0x000f620000100800 */
[----:B------:R-:W-:-:S02]  /*eb20*/  FMNMX.FTZ R7, R64, R7, !PT ;  /* 0x0000000740077209 */ /* 0x000fc40007810000 */
[----:B------:R-:W-:Y:S01]  /*eb30*/  FSEL R28, R28, -INF , !P1 ;  /* 0xff8000001c1c7808 */ /* 0x000fe20004800000 */
[----:B------:R-:W5:Y:S01]  /*eb40*/  LDL R76, [R1+0x318] ;  /* 0x00031800014c7983 */ /* 0x000f620000100800 */
[----:B------:R-:W-:Y:S02]  /*eb50*/  ISETP.NE.AND P1, PT, R63, RZ, PT ;  /* 0x000000ff3f00720c */ /* 0x000fe40003f25270 */
[----:B------:R-:W-:Y:S01]  /*eb60*/  FMNMX.FTZ R7, R60, R7, !PT ;  /* 0x000000073c077209 */ /* 0x000fe20007810000 */
[----:B------:R-:W2:Y:S01]  /*eb70*/  LDL R63, [R1+0x2e4] ;  /* 0x0002e400013f7983 */ /* 0x000ea20000100800 */
[----:B------:R-:W-:Y:S02]  /*eb80*/  ISETP.GT.AND P1, PT, R3, 0x11, !P1 ;  /* 0x000000110300780c */ /* 0x000fe40004f24270 */
[----:B------:R-:W-:Y:S01]  /*eb90*/  FMNMX.FTZ R7, R56, R7, !PT ;  /* 0x0000000738077209 */ /* 0x000fe20007810000 */
[----:B------:R-:W5:Y:S01]  /*eba0*/  LDL R77, [R1+0x31c] ;  /* 0x00031c00014d7983 */ /* 0x000f620000100800 */
[----:B------:R-:W-:-:S02]  /*ebb0*/  ISETP.LT.OR P1, PT, R66, 0x12, P1 ;  /* 0x000000124200780c */ /* 0x000fc40000f21670 */
[----:B------:R-:W-:Y:S01]  /*ebc0*/  FMNMX.FTZ R7, R54, R7, !PT ;  /* 0x0000000736077209 */ /* 0x000fe20007810000 */
        /* <DEDUP_REMOVED lines=14> */
[----:B------:R-:W-:Y:S01]  /*ecb0*/  FMNMX.FTZ R7, R24, R7, !PT ;  /* 0x0000000718077209 */ /* 0x000fe20007810000 */
[----:B------:R-:W4:Y:S01]  /*ecc0*/  LDL R65, [R1+0x2ec] ;  /* 0x0002ec0001417983 */ /* 0x000f220000100800 */
        /* <DEDUP_REMOVED lines=71> */
[----:B------:R-:W3:Y:S01]  /*f140*/  LDL R38, [R1+0x220] ;  /* 0x0002200001267983 */ /* 0x000ee20000100800 */
        /* <DEDUP_REMOVED lines=12> */
[----:B------:R-:W2:Y:S04]  /*f210*/  LDL R7, [R1+0x204] ;  /* 0x0002040001077983 */ /* 0x000ea80000100800 */
[----:B------:R-:W5:Y:S04]  /*f220*/  LDL R103, [R1+0x384] ;  /* 0x0003840001677983 */ /* 0x000f680000100800 */
[----:B------:R-:W5:Y:S04]  /*f230*/  LDL R104, [R1+0x388] ;  /* 0x0003880001687983 */ /* 0x000f680000100800 */
[----:B------:R-:W5:Y:S01]  /*f240*/  LDL R105, [R1+0x38c] ;  /* 0x00038c0001697983 */ /* 0x000f620000100800 */
[----:B0-----:R-:W-:-:S03]  /*f250*/  FMNMX.FTZ R0, R13, R12, !PT ;  /* 0x0000000c0d007209 */ /* 0x001fc60007810000 */
[----:B------:R-:W5:Y:S04]  /*f260*/  LDL R106, [R1+0x390] ;  /* 0x00039000016a7983 */ /* 0x000f680000100800 */
[----:B------:R-:W-:Y:S04]  /*f270*/  STL [R1+0x200], R0 ;  /* 0x0002000001007387 */ /* 0x000fe80000100800 */
[----:B------:R-:W3:Y:S04]  /*f280*/  LDL R20, [R1+0x200] ;  /* 0x0002000001147983 */ /* 0x000ee80000100800 */
[----:B------:R-:W4:Y:S04]  /*f290*/  LDL.64 R12, [R1+0x138] ;  /* 0x00013800010c7983 */ /* 0x000f280000100a00 */
        /* <DEDUP_REMOVED lines=38> */
[----:B--2---:R-:W0:Y:S02]  /*f500*/  SHFL.BFLY PT, R14, R7, 0x2, 0x1f ;  /* 0x0c401f00070e7f89 */ /* 0x004e2400000e0000 */
[----:B0-----:R-:W-:-:S05]  /*f510*/  FMNMX.FTZ R14, R14, R7, !PT ;  /* 0x000000070e0e7209 */ /* 0x001fca0007810000 */
[----:B------:R-:W0:Y:S01]  /*f520*/  SHFL.BFLY PT, R7, R14, 0x1, 0x1f ;  /* 0x0c201f000e077f89 */ /* 0x000e2200000e0000 */
[----:B---3--:R-:W-:Y:S01]  /*f530*/  FMUL.FTZ R3, R38, R20 ;  /* 0x0000001426037220 */ /* 0x008fe20000410000 */
[----:B------:R-:W-:-:S04]  /*f540*/  FSETP.NEU.FTZ.AND P1, PT, R20, -INF , PT ;  /* 0xff8000001400780b */ /* 0x000fc80003f3d000 */
[----:B------:R-:W-:-:S05]  /*f550*/  FSEL R3, R3, RZ, P1 ;  /* 0x000000ff03037208 */ /* 0x000fca0000800000 */
[----:B------:R-:W-:Y:S01]  /*f560*/  FFMA.FTZ R0, R64, R38, -R3 ;  /* 0x0000002640007223 */ /* 0x000fe20000010803 */
[----:B0-----:R-:W-:-:S03]  /*f570*/  FMNMX.FTZ R26, R14, R7, !PT ;  /* 0x000000070e1a7209 */ /* 0x001fc60007810000 */
[----:B------:R0:W-:Y:S01]  /*f580*/  MUFU.EX2 R39, R0 ;  /* 0x0000000000277308 */ /* 0x0001e20000000800 */
[-CC-:B------:R-:W-:Y:S01]  /*f590*/  FFMA.FTZ R168, R168, R38.reuse, -R3.reuse ;  /* 0x00000026a8a87223 */ /* 0x180fe20000010803 */
[-CC-:B------:R-:W-:Y:S01]  /*f5a0*/  FFMA.FTZ R27, R62, R38.reuse, -R3.reuse ;  /* 0x000000263e1b7223 */ /* 0x180fe20000010803 */
[----:B------:R-:W-:Y:S01]  /*f5b0*/  FSETP.NEU.FTZ.AND P1, PT, R26, -INF , PT ;  /* 0xff8000001a00780b */ /* 0x000fe20003f3d000 */
[-CC-:B------:R-:W-:Y:S01]  /*f5c0*/  FFMA.FTZ R32, R32, R38.reuse, -R3.reuse ;  /* 0x0000002620207223 */ /* 0x180fe20000010803 */
[-CC-:B------:R-:W-:Y:S01]  /*f5d0*/  FFMA.FTZ R170, R170, R38.reuse, -R3.reuse ;  /* 0x00000026aaaa7223 */ /* 0x180fe20000010803 */
[-CC-:B------:R-:W-:Y:S01]  /*f5e0*/  FFMA.FTZ R172, R60, R38.reuse, -R3.reuse ;  /* 0x000000263cac7223 */ /* 0x180fe20000010803 */
[-CC-:B------:R-:W-:Y:S01]  /*f5f0*/  FFMA.FTZ R176, R44, R38.reuse, -R3.reuse ;  /* 0x000000262cb07223 */ /* 0x180fe20000010803 */
[-CC-:B------:R-:W-:Y:S01]  /*f600*/  FFMA.FTZ R41, R56, R38.reuse, -R3.reuse ;  /* 0x0000002638297223 */ /* 0x180fe20000010803 */
[-C--:B0-----:R-:W-:Y:S01]  /*f610*/  FMUL.FTZ R0, R26, R38.reuse ;  /* 0x000000261a007220 */ /* 0x081fe20000410000 */
[----:B------:R-:W-:Y:S01]  /*f620*/  MUFU.EX2 R168, R168 ;  /* 0x000000a800a87308 */ /* 0x000fe20000000800 */
[-CC-:B------:R-:W-:Y:S01]  /*f630*/  FFMA.FTZ R174, R54, R38.reuse, -R3.reuse ;  /* 0x0000002636ae7223 */ /* 0x180fe20000010803 */
[-CC-:B------:R-:W-:Y:S01]  /*f640*/  FFMA.FTZ R43, R52, R38.reuse, -R3.reuse ;  /* 0x00000026342b7223 */ /* 0x180fe20000010803 */
[-CC-:B------:R-:W-:Y:S01]  /*f650*/  FFMA.FTZ R24, R24, R38.reuse, -R3.reuse ;  /* 0x0000002618187223 */ /* 0x180fe20000010803 */
[----:B------:R-:W-:Y:S01]  /*f660*/  FSEL R0, R0, RZ, P1 ;  /* 0x000000ff00007208 */ /* 0x000fe20000800000 */
[-CC-:B------:R-:W-:Y:S01]  /*f670*/  FFMA.FTZ R48, R48, R38.reuse, -R3.reuse ;  /* 0x0000002630307223 */ /* 0x180fe20000010803 */
[-CC-:B------:R-:W-:Y:S01]  /*f680*/  FFMA.FTZ R42, R42, R38.reuse, -R3.reuse ;  /* 0x000000262a2a7223 */ /* 0x180fe20000010803 */
[-CC-:B------:R-:W-:Y:S01]  /*f690*/  FFMA.FTZ R46, R46, R38.reuse, -R3.reuse ;  /* 0x000000262e2e7223 */ /* 0x180fe20000010803 */
[----:B------:R-:W-:Y:S01]  /*f6a0*/  MUFU.EX2 R27, R27 ;  /* 0x0000001b001b7308 */ /* 0x000fe20000000800 */
[-CC-:B------:R-:W-:Y:S01]  /*f6b0*/  FFMA.FTZ R45, R45, R38.reuse, -R0.reuse ;  /* 0x000000262d2d7223 */ /* 0x180fe20000010800 */
[-CC-:B------:R-:W-:Y:S01]  /*f6c0*/  FFMA.FTZ R21, R21, R38.reuse, -R0.reuse ;  /* 0x0000002615157223 */ /* 0x180fe20000010800 */
[-CC-:B------:R-:W-:Y:S01]  /*f6d0*/  FFMA.FTZ R25, R25, R38.reuse, -R0.reuse ;  /* 0x0000002619197223 */ /* 0x180fe20000010800 */
[-C--:B------:R-:W-:Y:S01]  /*f6e0*/  FFMA.FTZ R40, R40, R38.reuse, -R3 ;  /* 0x0000002628287223 */ /* 0x080fe20000010803 */
[----:B------:R0:W-:Y:S03]  /*f6f0*/  STL [R1+0x204], R26 ;  /* 0x0002041a01007387 */ /* 0x0001e60000100800 */
[----:B------:R-:W-:Y:S01]  /*f700*/  MUFU.EX2 R55, R32 ;  /* 0x0000002000377308 */ /* 0x000fe20000000800 */
[-CC-:B------:R-:W-:Y:S01]  /*f710*/  FFMA.FTZ R33, R33, R38.reuse, -R0.reuse ;  /* 0x0000002621217223 */ /* 0x180fe20000010800 */
[-CC-:B------:R-:W-:Y:S01]  /*f720*/  FFMA.FTZ R28, R28, R38.reuse, -R0.reuse ;  /* 0x000000261c1c7223 */ /* 0x180fe20000010800 */
[----:B------:R-:W2:Y:S04]  /*f730*/  LDL R52, [R1+0x2b8] ;  /* 0x0002b80001347983 */ /* 0x000ea80000100800 */
[----:B------:R-:W3:Y:S01]  /*f740*/  LDL R54, [R1+0x2c0] ;  /* 0x0002c00001367983 */ /* 0x000ee20000100800 */
[----:B------:R-:W-:Y:S01]  /*f750*/  MUFU.EX2 R45, R45 ;  /* 0x0000002d002d7308 */ /* 0x000fe20000000800 */
[----:B------:R-:W-:-:S02]  /*f760*/  FFMA.FTZ R29, R29, R38, -R0 ;  /* 0x000000261d1d7223 */ /* 0x000fc40000010800 */
[----:B------:R-:W5:Y:S04]  /*f770*/  LDL R56, [R1+0x2c8] ;  /* 0x0002c80001387983 */ /* 0x000f680000100800 */
[----:B------:R-:W5:Y:S01]  /*f780*/  LDL R60, [R1+0x2d8] ;  /* 0x0002d800013c7983 */ /* 0x000f620000100800 */
[----:B------:R-:W1:Y:S03]  /*f790*/  MUFU.EX2 R32, R21 ;  /* 0x0000001500207308 */ /* 0x000e660000000800 */
[----:B------:R-:W5:Y:S04]  /*f7a0*/  LDL R62, [R1+0x2e0] ;  /* 0x0002e000013e7983 */ /* 0x000f680000100800 */
[----:B------:R-:W5:Y:S01]  /*f7b0*/  LDL R64, [R1+0x2e8] ;  /* 0x0002e80001407983 */ /* 0x000f620000100800 */
[----:B------:R-:W4:Y:S01]  /*f7c0*/  MUFU.EX2 R170, R170 ;  /* 0x000000aa00aa7308 */ /* 0x000f220000000800 */
[-C--:B------:R-:W-:Y:S01]  /*f7d0*/  FFMA.FTZ R3, R50, R38.reuse, -R3 ;  /* 0x0000002632037223 */ /* 0x080fe20000010803 */
[----:B------:R-:W-:-:S06]  /*f7e0*/  FFMA.FTZ R30, R30, R38, -R0 ;  /* 0x000000261e1e7223 */ /* 0x000fcc0000010800 */
[----:B------:R-:W-:Y:S01]  /*f7f0*/  MUFU.EX2 R172, R172 ;  /* 0x000000ac00ac7308 */ /* 0x000fe20000000800 */
[----:B------:R-:W-:-:S07]  /*f800*/  FFMA.FTZ R31, R31, R38, -R0 ;  /* 0x000000261f1f7223 */ /* 0x000fce0000010800 */
[----:B------:R-:W-:Y:S01]  /*f810*/  MUFU.EX2 R41, R41 ;  /* 0x0000002900297308 */ /* 0x000fe20000000800 */
[----:B------:R-:W-:-:S07]  /*f820*/  FFMA.FTZ R34, R34, R38, -R0 ;  /* 0x0000002622227223 */ /* 0x000fce0000010800 */
[----:B------:R-:W-:Y:S01]  /*f830*/  MUFU.EX2 R174, R174 ;  /* 0x000000ae00ae7308 */ /* 0x000fe20000000800 */
[----:B------:R-:W-:-:S07]  /*f840*/  FFMA.FTZ R35, R35, R38, -R0 ;  /* 0x0000002623237223 */ /* 0x000fce0000010800 */
[----:B------:R-:W-:Y:S01]  /*f850*/  MUFU.EX2 R43, R43 ;  /* 0x0000002b002b7308 */ /* 0x000fe20000000800 */
[----:B------:R-:W-:-:S07]  /*f860*/  FFMA.FTZ R47, R47, R38, -R0 ;  /* 0x000000262f2f7223 */ /* 0x000fce0000010800 */
[----:B------:R-:W-:Y:S01]  /*f870*/  MUFU.EX2 R176, R176 ;  /* 0x000000b000b07308 */ /* 0x000fe20000000800 */
[-CC-:B------:R-:W-:Y:S01]  /*f880*/  FFMA.FTZ R49, R49, R38.reuse, -R0.reuse ;  /* 0x0000002631317223 */ /* 0x180fe20000010800 */
[----:B------:R-:W-:-:S06]  /*f890*/  FFMA.FTZ R181, R51, R38, -R0 ;  /* 0x0000002633b57223 */ /* 0x000fcc0000010800 */
[----:B------:R-:W-:Y:S01]  /*f8a0*/  MUFU.EX2 R178, R24 ;  /* 0x0000001800b27308 */ /* 0x000fe20000000800 */
[----:B------:R-:W-:Y:S01]  /*f8b0*/  FFMA.FTZ R183, R36, R38, -R0 ;  /* 0x0000002624b77223 */ /* 0x000fe20000010800 */
[----:B0-----:R-:W5:Y:S06]  /*f8c0*/  LDL R26, [R1+0x250] ;  /* 0x00025000011a7983 */ /* 0x001f6c0000100800 */
[----:B------:R-:W0:Y:S08]  /*f8d0*/  MUFU.EX2 R171, R25 ;  /* 0x0000001900ab7308 */ /* 0x000e300000000800 */
[----:B------:R4:W0:Y:S01]  /*f8e0*/  MUFU.EX2 R44, R33 ;  /* 0x00000021002c7308 */ /* 0x0008220000000800 */
[----:B-1----:R-:W-:-:S07]  /*f8f0*/  FADD.FTZ R14, R45, R32 ;  /* 0x000000202d0e7221 */ /* 0x002fce0000010000 */
[----:B------:R-:W1:Y:S08]  /*f900*/  MUFU.EX2 R28, R28 ;  /* 0x0000001c001c7308 */ /* 0x000e700000000800 */
[----:B------:R-:W1:Y:S08]  /*f910*/  MUFU.EX2 R29, R29 ;  /* 0x0000001d001d7308 */ /* 0x000e700000000800 */
[----:B------:R-:W-:Y:S08]  /*f920*/  MUFU.EX2 R57, R48 ;  /* 0x0000003000397308 */ /* 0x000ff00000000800 */
[----:B------:R-:W-:Y:S08]  /*f930*/  MUFU.EX2 R59, R46 ;  /* 0x0000002e003b7308 */ /* 0x000ff00000000800 */
[----:B------:R-:W-:Y:S08]  /*f940*/  MUFU.EX2 R42, R42 ;  /* 0x0000002a002a7308 */ /* 0x000ff00000000800 */
[----:B------:R-:W-:Y:S01]  /*f950*/  MUFU.EX2 R40, R40 ;  /* 0x0000002800287308 */ /* 0x000fe20000000800 */
[----:B------:R-:W-:Y:S01]  /*f960*/  F2FP.F16.F32.PACK_AB R169, R32, R45 ;  /* 0x0000002d20a9723e */ /* 0x000fe200000000ff */
[----:B----4-:R-:W4:Y:S04]  /*f970*/  LDL R33, [R1+0x26c] ;  /* 0x00026c0001217983 */ /* 0x010f280000100800 */
[----:B------:R-:W4:Y:S02]  /*f980*/  LDL R36, [R1+0x278] ;  /* 0x0002780001247983 */ /* 0x000f240000100800 */
[----:B------:R0:W-:Y:S02]  /*f990*/  MUFU.EX2 R61, R3 ;  /* 0x00000003003d7308 */ /* 0x0001e40000000800 */
[----:B------:R-:W4:Y:S04]  /*f9a0*/  LDL R50, [R1+0x2b0] ;  /* 0x0002b00001327983 */ /* 0x000f280000100800 */
[----:B------:R-:W4:Y:S01]  /*f9b0*/  LDL R51, [R1+0x2b4] ;  /* 0x0002b40001337983 */ /* 0x000f220000100800 */
[----:B0-----:R-:W-:Y:S01]  /*f9c0*/  FADD.FTZ R3, R168, R27 ;  /* 0x0000001ba8037221 */ /* 0x001fe20000010000 */
[----:B------:R-:W0:Y:S08]  /*f9d0*/  MUFU.EX2 R30, R30 ;  /* 0x0000001e001e7308 */ /* 0x000e300000000800 */
[----:B------:R-:W0:Y:S01]  /*f9e0*/  MUFU.EX2 R31, R31 ;  /* 0x0000001f001f7308 */ /* 0x000e220000000800 */
[----:B------:R-:W-:Y:S01]  /*f9f0*/  FADD.FTZ R20, R170, R3 ;  /* 0x00000003aa147221 */ /* 0x000fe20000010000 */
[----:B------:R-:W-:-:S06]  /*fa00*/  FADD.FTZ R3, R171, R14 ;  /* 0x0000000eab037221 */ /* 0x000fcc0000010000 */
[----:B------:R-:W0:Y:S01]  /*fa10*/  MUFU.EX2 R34, R34 ;  /* 0x0000002200227308 */ /* 0x000e220000000800 */
[----:B------:R-:W-:Y:S01]  /*fa20*/  FADD.FTZ R7, R39, R20 ;  /* 0x0000001427077221 */ /* 0x000fe20000010000 */
[----:B------:R-:W-:-:S06]  /*fa30*/  FADD.FTZ R3, R44, R3 ;  /* 0x000000032c037221 */ /* 0x000fcc0000010000 */
[----:B------:R-:W0:Y:S01]  /*fa40*/  MUFU.EX2 R35, R35 ;  /* 0x0000002300237308 */ /* 0x000e220000000800 */
[----:B------:R-:W-:Y:S01]  /*fa50*/  FADD.FTZ R14, R172, R7 ;  /* 0x00000007ac0e7221 */ /* 0x000fe20000010000 */
[----:B-1----:R-:W-:-:S06]  /*fa60*/  FADD.FTZ R20, R28, R3 ;  /* 0x000000031c147221 */ /* 0x002fcc0000010000 */
[----:B------:R-:W1:Y:S01]  /*fa70*/  MUFU.EX2 R47, R47 ;  /* 0x0000002f002f7308 */ /* 0x000e620000000800 */
[----:B------:R-:W-:Y:S01]  /*fa80*/  FADD.FTZ R3, R41, R14 ;  /* 0x0000000e29037221 */ /* 0x000fe20000010000 */
[----:B------:R-:W-:-:S06]  /*fa90*/  FADD.FTZ R15, R29, R20 ;  /* 0x000000141d0f7221 */ /* 0x000fcc0000010000 */
[----:B------:R-:W-:Y:S01]  /*faa0*/  MUFU.EX2 R181, R181 ;  /* 0x000000b500b57308 */ /* 0x000fe20000000800 */
[----:B------:R-:W-:Y:S01]  /*fab0*/  FADD.FTZ R14, R174, R3 ;  /* 0x00000003ae0e7221 */ /* 0x000fe20000010000 */
[----:B0-----:R-:W-:Y:S01]  /*fac0*/  FADD.FTZ R20, R30, R15 ;  /* 0x0000000f1e147221 */ /* 0x001fe20000010000 */
[----:B------:R-:W-:-:S05]  /*fad0*/  FFMA.FTZ R7, R53, R38, -R0 ;  /* 0x0000002635077223 */ /* 0x000fca0000010800 */
[----:B------:R-:W-:Y:S01]  /*fae0*/  MUFU.EX2 R183, R183 ;  /* 0x000000b700b77308 */ /* 0x000fe20000000800 */
[----:B------:R-:W-:Y:S01]  /*faf0*/  FADD.FTZ R3, R43, R14 ;  /* 0x0000000e2b037221 */ /* 0x000fe20000010000 */
[----:B------:R-:W-:Y:S01]  /*fb00*/  FADD.FTZ R15, R31, R20 ;  /* 0x000000141f0f7221 */ /* 0x000fe20000010000 */
[----:B------:R-:W-:Y:S01]  /*fb10*/  F2FP.F16.F32.PACK_AB R173, R29, R28 ;  /* 0x0000001c1dad723e */ /* 0x000fe200000000ff */
[----:B------:R-:W4:Y:S04]  /*fb20*/  LDL R32, [R1+0x268] ;  /* 0x0002680001207983 */ /* 0x000f280000100800 */
[----:B------:R-:W0:Y:S01]  /*fb30*/  MUFU.EX2 R46, R49 ;  /* 0x00000031002e7308 */ /* 0x000e220000000800 */
[----:B------:R-:W-:Y:S01]  /*fb40*/  FADD.FTZ R14, R176, R3 ;  /* 0x00000003b00e7221 */ /* 0x000fe20000010000 */
[----:B------:R-:W-:Y:S01]  /*fb50*/  FADD.FTZ R20, R34, R15 ;  /* 0x0000000f22147221 */ /* 0x000fe20000010000 */
[----:B------:R-:W-:Y:S01]  /*fb60*/  FFMA.FTZ R3, R37, R38, -R0 ;  /* 0x0000002625037223 */ /* 0x000fe20000010800 */
[----:B------:R-:W-:Y:S01]  /*fb70*/  F2FP.F16.F32.PACK_AB R168, R27, R168 ;  /* 0x000000a81ba8723e */ /* 0x000fe200000000ff */
[----:B------:R-:W-:Y:S01]  /*fb80*/  FADD.FTZ R15, R55, R14 ;  /* 0x0000000e370f7221 */ /* 0x000fe20000010000 */
[----:B------:R-:W-:Y:S01]  /*fb90*/  FADD.FTZ R20, R35, R20 ;  /* 0x0000001423147221 */ /* 0x000fe20000010000 */
[----:B------:R-:W-:Y:S01]  /*fba0*/  F2FP.F16.F32.PACK_AB R170, R39, R170 ;  /* 0x000000aa27aa723e */ /* 0x000fe200000000ff */
[----:B------:R-:W0:Y:S01]  /*fbb0*/  MUFU.EX2 R7, R7 ;  /* 0x0000000700077308 */ /* 0x000e220000000800 */
[----:B------:R-:W-:Y:S01]  /*fbc0*/  FADD.FTZ R0, R178, R15 ;  /* 0x0000000fb2007221 */ /* 0x000fe20000010000 */
[----:B-1----:R-:W-:Y:S01]  /*fbd0*/  FADD.FTZ R15, R47, R20 ;  /* 0x000000142f0f7221 */ /* 0x002fe20000010000 */
[----:B------:R-:W-:Y:S01]  /*fbe0*/  F2FP.F16.F32.PACK_AB R172, R41, R172 ;  /* 0x000000ac29ac723e */ /* 0x000fe200000000ff */
[----:B------:R-:W4:Y:S01]  /*fbf0*/  LDL R27, [R1+0x254] ;  /* 0x00025400011b7983 */ /* 0x000f220000100800 */
[----:B------:R-:W-:-:S03]  /*fc00*/  FADD.FTZ R21, R57, R0 ;  /* 0x0000000039157221 */ /* 0x000fc60000010000 */
[----:B------:R-:W1:Y:S01]  /*fc10*/  MUFU.EX2 R3, R3 ;  /* 0x0000000300037308 */ /* 0x000e620000000800 */
[----:B0-----:R-:W-:Y:S01]  /*fc20*/  FADD.FTZ R0, R46, R15 ;  /* 0x0000000f2e007221 */ /* 0x001fe20000010000 */
[----:B------:R-:W-:Y:S01]  /*fc30*/  FADD.FTZ R14, R42, R21 ;  /* 0x000000152a0e7221 */ /* 0x000fe20000010000 */
[----:B------:R-:W-:Y:S01]  /*fc40*/  F2FP.F16.F32.PACK_AB R174, R43, R174 ;  /* 0x000000ae2bae723e */ /* 0x000fe200000000ff */
[----:B------:R-:W4:Y:S01]  /*fc50*/  LDL R28, [R1+0x258] ;  /* 0x00025800011c7983 */ /* 0x000f220000100800 */
[----:B------:R-:W-:Y:S01]  /*fc60*/  FADD.FTZ R0, R181, R0 ;  /* 0x00000000b5007221 */ /* 0x000fe20000010000 */
        /* <DEDUP_REMOVED lines=11> */
[----:B-1----:R-:W-:Y:S01]  /*fd20*/  FADD.FTZ R25, R3, R0 ;  /* 0x0000000003197221 */ /* 0x002fe20000010000 */
[----:B------:R-:W-:-:S02]  /*fd30*/  F2FP.F16.F32.PACK_AB R182, R61, R40 ;  /* 0x000000283db6723e */ /* 0x000fc400000000ff */
[----:B------:R-:W-:Y:S01]  /*fd40*/  F2FP.F16.F32.PACK_AB R171, R44, R171 ;  /* 0x000000ab2cab723e */ /* 0x000fe200000000ff */
[----:B------:R-:W4:Y:S04]  /*fd50*/  LDL R39, [R1+0x284] ;  /* 0x0002840001277983 */ /* 0x000f280000100800 */
[----:B------:R0:W-:Y:S04]  /*fd60*/  STL.64 [R1+0x210], R24 ;  /* 0x0002101801007387 */ /* 0x0001e80000100a00 */
[----:B------:R-:W4:Y:S04]  /*fd70*/  LD.E.64 R20, desc[UR40][R12.64+0x8] ;  /* 0x000008280c147980 */ /* 0x000f28000c101b00 */
[----:B------:R-:W4:Y:S01]  /*fd80*/  LD.E.64 R14, desc[UR40][R12.64] ;  /* 0x000000280c0e7980 */ /* 0x000f22000c101b00 */
[----:B------:R-:W-:-:S02]  /*fd90*/  F2FP.F16.F32.PACK_AB R175, R31, R30 ;  /* 0x0000001e1faf723e */ /* 0x000fc400000000ff */
[----:B------:R-:W-:Y:S01]  /*fda0*/  F2FP.F16.F32.PACK_AB R177, R35, R34 ;  /* 0x0000002223b1723e */ /* 0x000fe200000000ff */
[----:B0-----:R-:W4:Y:S01]  /*fdb0*/  LDL R24, [R1+0x248] ;  /* 0x0002480001187983 */ /* 0x001f220000100800 */
[----:B------:R-:W-:-:S03]  /*fdc0*/  F2FP.F16.F32.PACK_AB R179, R46, R47 ;  /* 0x0000002f2eb3723e */ /* 0x000fc600000000ff */
[----:B------:R-:W4:Y:S04]  /*fdd0*/  LDL R25, [R1+0x24c] ;  /* 0x00024c0001197983 */ /* 0x000f280000100800 */
[----:B------:R-:W4:Y:S04]  /*fde0*/  LDL.64 R12, [R1+0xa8] ;  /* 0x0000a800010c7983 */ /* 0x000f280000100a00 */
        /* <DEDUP_REMOVED lines=19> */
[----:B------:R-:W-:-:S02]  /*ff20*/  F2FP.F16.F32.PACK_AB R181, R7, R181 ;  /* 0x000000b507b5723e */ /* 0x000fc400000000ff */
[----:B------:R-:W-:Y:S01]  /*ff30*/  F2FP.F16.F32.PACK_AB R183, R3, R183 ;  /* 0x000000b703b7723e */ /* 0x000fe200000000ff */
[----:B------:R-:W4:Y:S04]  /*ff40*/  LDL R7, [R1+0x434] ;  /* 0x0004340001077983 */ /* 0x000f280000100800 */
[----:B------:R-:W4:Y:S04]  /*ff50*/  LDL R3, [R1+0x430] ;  /* 0x0004300001037983 */ /* 0x000f280000100800 */
[----:B--2---:R-:W-:Y:S04]  /*ff60*/  STL [R1+0x2b8], R52 ;  /* 0x0002b83401007387 */ /* 0x004fe80000100800 */
[----:B---3--:R-:W-:Y:S04]  /*ff70*/  STL [R1+0x2c0], R54 ;  /* 0x0002c03601007387 */ /* 0x008fe80000100800 */
        /* <DEDUP_REMOVED lines=11> */
[----:B----4-:R-:W-:-:S03]  /*10030*/  MOV R0, R20 ;  /* 0x0000001400007202 */ /* 0x010fc60000000f00 */
[----:B------:R-:W2:Y:S02]  /*10040*/  LDL R20, [R1+0x240] ;  /* 0x0002400001147983 */ /* 0x000ea40000100800 */
[--C-:B------:R-:W-:Y:S02]  /*10050*/  IMAD R15, R15, 0x2, R0.reuse ;  /* 0x000000020f0f7824 */ /* 0x100fe400078e0200 */
[----:B------:R-:W3:Y:S04]  /*10060*/  LDL R21, [R1+0x244] ;  /* 0x0002440001157983 */ /* 0x000ee80000100800 */
[----:B------:R0:W-:Y:S02]  /*10070*/  STSM.16.M88.4 [R0], R168 ;  /* 0x000000a800007844 */ /* 0x0001e40000000200 */
[----:B0-----:R-:W-:-:S02]  /*10080*/  IMAD R0, R14, 0x2, R0 ;  /* 0x000000020e007824 */ /* 0x001fc400078e0200 */
[----:B------:R-:W-:-:S03]  /*10090*/  IMAD R14, R14, 0x2, R15 ;  /* 0x000000020e0e7824 */ /* 0x000fc600078e020f */
[----:B------:R0:W-:Y:S04]  /*100a0*/  STSM.16.M88.4 [R0], R172 ;  /* 0x000000ac00007844 */ /* 0x0001e80000000200 */
[----:B------:R1:W-:Y:S04]  /*100b0*/  STSM.16.M88.4 [R15], R176 ;  /* 0x000000b00f007844 */ /* 0x0003e80000000200 */
[----:B------:R4:W-:Y:S04]  /*100c0*/  STSM.16.M88.4 [R14], R180 ;  /* 0x000000b40e007844 */ /* 0x0009e80000000200 */
[----:B0-----:R-:W5:Y:S04]  /*100d0*/  LDL R0, [R1+0x42c] ;  /* 0x00042c0001007983 */ /* 0x001f680000100800 */
[----:B-1----:R-:W5:Y:S04]  /*100e0*/  LDL R15, [R1+0x43c] ;  /* 0x00043c00010f7983 */ /* 0x002f680000100800 */
[----:B----4-:R-:W4:Y:S01]  /*100f0*/  LDL R14, [R1+0x438] ;  /* 0x00043800010e7983 */ /* 0x010f220000100800 */
[----:B------:R-:W-:Y:S01]  /*10100*/  IMAD R12, R145, 0x1000, R12 ;  /* 0x00001000910c7824 */ /* 0x000fe200078e020c */
[----:B------:R-:W-:-:S04]  /*10110*/  R2UR UR7, R13 ;  /* 0x000000000d0772ca */ /* 0x000fc800000e0000 */
        /* <DEDUP_REMOVED lines=108> */
[----:B------:R0:W-:Y:S02]  /*107e0*/  STL [R1+0x428], R144 ;  /* 0x0004289001007387 */ /* 0x0001e40000100800 */
[----:B0-----:R-:W-:-:S06]  /*107f0*/  WARPGROUP.ARRIVE ;  /* 0x00000000000079c5 */ /* 0x001fcc0000000000 */
[----:B------:R-:W-:Y:S01]  /*10800*/  HGMMA.64x256x16.F32 R24, R168, gdesc[UR4].tnspB, RZ, !UPT, gsb0 ;  /* 0x43e00004a8187df0 */ /* 0x000fe2000c0008ff */
[----:B--2---:R0:W-:Y:S04]  /*10810*/  STL [R1+0x240], R20 ;  /* 0x0002401401007387 */ /* 0x0041e80000100800 */
[----:B---3--:R1:W-:Y:S01]  /*10820*/  STL [R1+0x244], R21 ;  /* 0x0002441501007387 */ /* 0x0083e20000100800 */
[----:B0-----:R-:W-:Y:S02]  /*10830*/  VIADD R20, R12, 0x80 ;  /* 0x000000800c147836 */ /* 0x001fe40000000000 */
[----:B-1----:R-:W-:-:S03]  /*10840*/  IMAD.MOV.U32 R21, RZ, RZ, R13 ;  /* 0x000000ffff157224 */ /* 0x002fc600078e000d */
[----:B------:R-:W-:Y:S02]  /*10850*/  R2UR UR10, R20 ;  /* 0x00000000140a72ca */ /* 0x000fe400000e0000 */
[----:B------:R-:W-:Y:S01]  /*10860*/  R2UR UR11, R21 ;  /* 0x00000000150b72ca */ /* 0x000fe200000e0000 */
[----:B-----5:R-:W-:Y:S04]  /*10870*/  STL [R1+0x42c], R0 ;  /* 0x00042c0001007387 */ /* 0x020fe80000100800 */
[----:B------:R-:W-:Y:S04]  /*10880*/  STL [R1+0x430], R3 ;  /* 0x0004300301007387 */ /* 0x000fe80000100800 */
[----:B------:R-:W-:Y:S04]  /*10890*/  STL [R1+0x434], R7 ;  /* 0x0004340701007387 */ /* 0x000fe80000100800 */
[----:B----4-:R0:W-:Y:S04]  /*108a0*/  STL [R1+0x438], R14 ;  /* 0x0004380e01007387 */ /* 0x0101e80000100800 */
[----:B------:R1:W-:Y:S01]  /*108b0*/  STL [R1+0x43c], R15 ;  /* 0x00043c0f01007387 */ /* 0x0003e20000100800 */
[----:B0-----:R-:W-:-:S02]  /*108c0*/  VIADD R14, R12, 0x100 ;  /* 0x000001000c0e7836 */ /* 0x001fc40000000000 */
[----:B-1----:R-:W-:-:S03]  /*108d0*/  IMAD.MOV.U32 R15, RZ, RZ, R13 ;  /* 0x000000ffff0f7224 */ /* 0x002fc600078e000d */
        /* <DEDUP_REMOVED lines=152> */
[----:B0-----:R-:W5:Y:S04]  /*11260*/  LDL R24, [R1+0x264] ;  /* 0x0002640001187983 */ /* 0x001f680000100800 */
[----:B------:R-:W5:Y:S04]  /*11270*/  LDL R25, [R1+0x268] ;  /* 0x0002680001197983 */ /* 0x000f680000100800 */
[----:B------:R-:W5:Y:S04]  /*11280*/  LDL R26, [R1+0x26c] ;  /* 0x00026c00011a7983 */ /* 0x000f680000100800 */
[----:B------:R-:W5:Y:S04]  /*11290*/  LDL R27, [R1+0x270] ;  /* 0x00027000011b7983 */ /* 0x000f680000100800 */
[----:B-1----:R-:W5:Y:S04]  /*112a0*/  LDL R28, [R1+0x274] ;  /* 0x00027400011c7983 */ /* 0x002f680000100800 */
        /* <DEDUP_REMOVED lines=139> */
[----:B------:R2:W-:Y:S04]  /*11b60*/  STL [R1+0x28c], R34 ;  /* 0x00028c2201007387 */ /* 0x0005e80000100800 */
[----:B------:R2:W-:Y:S04]  /*11b70*/  STL [R1+0x290], R35 ;  /* 0x0002902301007387 */ /* 0x0005e80000100800 */
[----:B---3--:R2:W-:Y:S04]  /*11b80*/  STL [R1+0x294], R36 ;  /* 0x0002942401007387 */ /* 0x0085e80000100800 */
[----:B------:R2:W-:Y:S04]  /*11b90*/  STL [R1+0x298], R37 ;  /* 0x0002982501007387 */ /* 0x0005e80000100800 */
[----:B------:R2:W-:Y:S04]  /*11ba0*/  STL [R1+0x29c], R38 ;  /* 0x00029c2601007387 */ /* 0x0005e80000100800 */
[----:B------:R2:W-:Y:S04]  /*11bb0*/  STL [R1+0x2a0], R39 ;  /* 0x0002a02701007387 */ /* 0x0005e80000100800 */
[----:B----4-:R2:W-:Y:S04]  /*11bc0*/  STL [R1+0x2a4], R40 ;  /* 0x0002a42801007387 */ /* 0x0105e80000100800 */
[----:B------:R2:W-:Y:S04]  /*11bd0*/  STL [R1+0x2a8], R41 ;  /* 0x0002a82901007387 */ /* 0x0005e80000100800 */
        /* <DEDUP_REMOVED lines=111> */
[----:B------:R-:W-:Y:S01]  /*122d0*/  UIADD3 UR50, UR50, -0x2, URZ ;  /* 0xfffffffe32327890 */ /* 0x000fe2000fffe03f */
[----:B---3--:R-:W-:-:S11]  /*122e0*/  IMAD.SHL.U32 R4, R0, 0x40, RZ ;  /* 0x0000004000047824 */ /* 0x008fd600078e00ff */
[----:B------:R-:W-:-:S04]  /*122f0*/  @P1 IMAD.HI.U32 R5, R4, R5, RZ ;  /* 0x0000000504051227 */ /* 0x000fc800078e00ff */
[----:B------:R-:W-:Y:S01]  /*12300*/  IMAD.MOV.U32 R0, RZ, RZ, R4 ;  /* 0x000000ffff007224 */ /* 0x000fe200078e0004 */
[----:B------:R-:W-:Y:S02]  /*12310*/  @P1 SHF.R.U32.HI R0, RZ, R6, R5 ;  /* 0x00000006ff001219 */ /* 0x000fe40000011605 */
[----:B------:R-:W-:-:S03]  /*12320*/  ISETP.GE.AND P1, PT, R9, 0x1, PT ;  /* 0x000000010900780c */ /* 0x000fc60003f26270 */
[----:B------:R-:W-:Y:S02]  /*12330*/  VIADD R3, R0, UR51 ;  /* 0x0000003300037c36 */ /* 0x000fe40008000000 */
[----:B------:R-:W-:Y:S02]  /*12340*/  IMAD.U32 R0, RZ, RZ, UR50 ;  /* 0x00000032ff007e24 */ /* 0x000fe4000f8e00ff */
        /* <DEDUP_REMOVED lines=12> */
.L_x_6242:
[----:B------:R-:W-:-:S13]  /*12410*/  ISETP.NE.AND P1, PT, R9, 0x1, PT ;  /* 0x000000010900780c */ /* 0x000fda0003f25270 */
[----:B------:R-:W-:-:S05]  /*12420*/  @P1 IMAD.HI.U32 R10, R5, R10, RZ ;  /* 0x0000000a050a1227 */ /* 0x000fca00078e00ff */
[----:B------:R-:W-:-:S07]  /*12430*/  @P1 SHF.R.U32.HI R5, RZ, R11, R10 ;  /* 0x0000000bff051219 */ /* 0x000fce000001160a */
.L_x_6243:
[----:B------:R-:W-:Y:S05]  /*12440*/  BSYNC B0 ;  /* 0x0000000000007941 */ /* 0x000fea0003800000 */
.L_x_6241:
[----:B------:R-:W-:-:S05]  /*12450*/  IMAD R5, R5, R9, R9 ;  /* 0x0000000905057224 */ /* 0x000fca00078e0209 */
[----:B------:R-:W-:-:S07]  /*12460*/  VIMNMX R8, R8, R5, PT ;  /* 0x0000000508087248 */ /* 0x000fce0003fe0100 */
.L_x_6240:
[----:B------:R-:W-:Y:S01]  /*12470*/  SHF.R.S32.HI R3, RZ, 0x1f, R8 ;  /* 0x0000001fff037819 */ /* 0x000fe20000011408 */
[----:B------:R-:W-:Y:S03]  /*12480*/  BSSY B2, `(.L_x_6244) ;  /* 0x0000016000027945 */ /* 0x000fe60003800000 */
[----:B------:R-:W-:-:S04]  /*12490*/  LEA.HI R3, R3, R8, RZ, 0x6 ;  /* 0x0000000803037211 */ /* 0x000fc800078f30ff */
[----:B------:R-:W-:-:S04]  /*124a0*/  SHF.R.S32.HI R3, RZ, 0x6, R3 ;  /* 0x00000006ff037819 */ /* 0x000fc80000011403 */
[----:B------:R-:W-:-:S04]  /*124b0*/  VIMNMX R3, R3, UR46, !PT ;  /* 0x0000002e03037c48 */ /* 0x000fc8000ffe0100 */
[----:B------:R-:W-:-:S13]  /*124c0*/  ISETP.GE.AND P1, PT, R0, R3, PT ;  /* 0x000000030000720c */ /* 0x000fda0003f26270 */
[----:B------:R-:W-:Y:S05]  /*124d0*/  @!P1 BRA `(.L_x_6245) ;  /* 0x0000000000409947 */ /* 0x000fea0003800000 */
[----:B------:R-:W-:Y:S01]  /*124e0*/  BSSY B1, `(.L_x_6246) ;  /* 0x000000d000017945 */ /* 0x000fe20003800000 */
.L_x_6248:
[C---:B------:R-:W-:Y:S01]  /*124f0*/  IADD3 R8, P1, R2.reuse, 0x70, RZ ;  /* 0x0000007002087810 */ /* 0x040fe20007f3e0ff */
[----:B------:R-:W-:Y:S01]  /*12500*/  BSSY B0, `(.L_x_6247) ;  /* 0x0000007000007945 */ /* 0x000fe20003800000 */
[C---:B------:R-:W-:Y:S01]  /*12510*/  IADD3 R28, P2, R2.reuse, 0xec, RZ ;  /* 0x000000ec021c7810 */ /* 0x040fe20007f5e0ff */
[----:B------:R-:W-:Y:S01]  /*12520*/  VIADD R12, R2, 0x148 ;  /* 0x00000148020c7836 */ /* 0x000fe20000000000 */
[----:B------:R-:W-:Y:S01]  /*12530*/  MOV R13, 0x12570 ;  /* 0x00012570000d7802 */ /* 0x000fe20000000f00 */
[--C-:B------:R-:W-:Y:S02]  /*12540*/  IMAD.X R7, RZ, RZ, R16.reuse, P1 ;  /* 0x000000ffff077224 */ /* 0x100fe400008e0610 */
[----:B------:R-:W-:-:S08]  /*12550*/  IMAD.X R29, RZ, RZ, R16, P2 ;  /* 0x000000ffff1d7224 */ /* 0x000fd000010e0610 */
[----:B------:R-:W-:Y:S05]  /*12560*/  CALL.REL.NOINC `($_ZN7cutlass13device_kernelIN5flash11enable_sm90INS1_16FlashAttnFwdSm90INS1_25CollectiveMainloopFwdSm90ILi2EN4cute5tupleIJNS5_1CILi1EEES8_S8_EEENS6_IJNS7_ILi64EEESA_SA_EEELi512ENS_6half_tEfNS_4arch4Sm90ELb0ELb1ELb1ELb1ELb0ELb0ELb1ELb0ELb0ELb1ELb1ELb0EEENS1_21CollectiveEpilogueFwdINS6_IJSA_NS7_ILi512EEESA_EEES9_SC_SE_Li256ELb1ELb1ELb1ELb0EEENS1_36VarlenDynamicPersistentTileSchedulerILi64ELi64ELi256ELi128ELb1ELb1ELb1ELb1ELb0ELb1EEEEEEEEEvNT_6ParamsE$_ZZN5flash25CollectiveMainloopFwdSm90ILi2EN4cute5tupleIJNS1_1CILi1EEES4_S4_EEENS2_IJNS3_ILi64EEES6_S6_EEELi512EN7cutlass6half_tEfNS8_4arch4Sm90ELb0ELb1ELb1ELb1ELb0ELb0ELb1ELb0ELb0ELb1ELb1ELb0EE3mmaINS_16FlashAttnFwdSm90ISC_NS_21CollectiveEpilogueFwdINS2_IJS6_NS3_ILi512EEES6_EEES5_S9_SB_Li256ELb1ELb1ELb1ELb0EEENS_36VarlenDynamicPersistentTileSchedulerILi64ELi64ELi256ELi128ELb1ELb1ELb1ELb1ELb0ELb1EEEE13SharedStorageENS1_6TensorINS1_11ArrayEngineIfLm128EEENS1_6LayoutINS2_IJNS2_IJNS3_ILi2EEESR_NS3_ILi32EEEEEES4_S4_EEENS2_IJNS2_IJS4_SR_NS3_ILi4EEEEEENS3_ILi0EEESX_EEEEEEENS_7SoftmaxILi2ELi0EEEEEbRKNSC_6ParamsENS8_25PipelineTmaAsyncNoClusterILi2ENS8_16PipelineTmaAsyncILi2EEEEES19_RNS8_13PipelineStateILj2EEERT0_RT1_iRiRKNS_16SeqlenInfoQKNewKILb1ELb0EEENS2_IJiiiiEEERT_ENKUliT_T0_T1_E_clIZSD_ISM_S10_S12_EbS15_S19_S19_S1C_S1E_S1G_iS1H_S1L_S1M_S1O_EUlRS1P_iE1_NS3_ILb0EEENS3_ILb1EEEEEDaiS1P_S1Q_S1R_) ;  /* 0x0000025800207944 */ /* 0x000fea0003c00000 */
[----:B------:R-:W-:Y:S05]  /*12570*/  BSYNC B0 ;  /* 0x0000000000007941 */ /* 0x000fea0003800000 */
.L_x_6247:
[C---:B------:R-:W-:Y:S01]  /*12580*/  ISETP.GT.AND P1, PT, R0.reuse, R3, PT ;  /* 0x000000030000720c */ /* 0x040fe20003f24270 */
[----:B------:R-:W-:-:S12]  /*12590*/  VIADD R0, R0, 0xffffffff ;  /* 0xffffffff00007836 */ /* 0x000fd80000000000 */
[----:B------:R-:W-:Y:S05]  /*125a0*/  @P1 BRA `(.L_x_6248) ;  /* 0xfffffffc00d01947 */ /* 0x000fea000383ffff */
[----:B------:R-:W-:Y:S05]  /*125b0*/  BSYNC B1 ;  /* 0x0000000000017941 */ /* 0x000fea0003800000 */
.L_x_6246:
[----:B------:R-:W2:Y:S02]  /*125c0*/  LDL R4, [R1+0x70] ;  /* 0x0000700001047983 */ /* 0x000ea40000100800 */
[----:B--2---:R-:W-:-:S07]  /*125d0*/  IMAD.SHL.U32 R4, R4, 0x40, RZ ;  /* 0x0000004004047824 */ /* 0x004fce00078e00ff */
.L_x_6245:
[----:B------:R-:W-:Y:S05]  /*125e0*/  BSYNC B2 ;  /* 0x0000000000027941 */ /* 0x000fea0003800000 */
.L_x_6244:
        /* <DEDUP_REMOVED lines=10> */
[----:B------:R-:W-:-:S04]  /*12690*/  VIADD R4, R4, UR45 ;  /* 0x0000002d04047c36 */ /* 0x000fc80008000000 */
        /* <DEDUP_REMOVED lines=12> */
.L_x_6251:
[----:B------:R-:W-:-:S13]  /*12760*/  ISETP.NE.AND P1, PT, R7, 0x1, PT ;  /* 0x000000010700780c */ /* 0x000fda0003f25270 */
[----:B------:R-:W0:Y:S02]  /*12770*/  @P1 LDC.64 R8, c[0x0][0xae0] ;  /* 0x0002b800ff081b82 */ /* 0x000e240000000a00 */
[----:B0-----:R-:W-:-:S05]  /*12780*/  @P1 IMAD.HI.U32 R6, R4, R8, RZ ;  /* 0x0000000804061227 */ /* 0x001fca00078e00ff */
[----:B------:R-:W-:-:S07]  /*12790*/  @P1 SHF.R.U32.HI R4, RZ, R9, R6 ;  /* 0x00000009ff041219 */ /* 0x000fce0000011606 */
.L_x_6252:
[----:B------:R-:W-:Y:S05]  /*127a0*/  BSYNC B0 ;  /* 0x0000000000007941 */ /* 0x000fea0003800000 */
.L_x_6250:
[----:B------:R-:W-:-:S05]  /*127b0*/  IMAD R4, R4, R7, RZ ;  /* 0x0000000704047224 */ /* 0x000fca00078e02ff */
[----:B------:R-:W-:-:S07]  /*127c0*/  VIMNMX R3, R3, R4, !PT ;  /* 0x0000000403037248 */ /* 0x000fce0007fe0100 */
.L_x_6249:
[----:B------:R-:W-:-:S05]  /*127d0*/  VIADD R3, R3, 0x3f ;  /* 0x0000003f03037836 */ /* 0x000fca0000000000 */
[----:B------:R-:W-:-:S04]  /*127e0*/  SHF.R.S32.HI R4, RZ, 0x1f, R3 ;  /* 0x0000001fff047819 */ /* 0x000fc80000011403 */
[----:B------:R-:W-:-:S04]  /*127f0*/  LEA.HI R4, R4, R3, RZ, 0x6 ;  /* 0x0000000304047211 */ /* 0x000fc800078f30ff */
[----:B------:R-:W-:-:S04]  /*12800*/  SHF.R.S32.HI R3, RZ, 0x6, R4 ;  /* 0x00000006ff037819 */ /* 0x000fc80000011404 */
[----:B------:R-:W-:-:S04]  /*12810*/  VIMNMX R3, R3, UR46, !PT ;  /* 0x0000002e03037c48 */ /* 0x000fc8000ffe0100 */
[----:B------:R-:W-:-:S13]  /*12820*/  ISETP.GE.AND P1, PT, R0, R3, PT ;  /* 0x000000030000720c */ /* 0x000fda0003f26270 */
[----:B------:R-:W-:Y:S05]  /*12830*/  @!P1 BRA `(.L_x_6253) ;  /* 0x0000009800049947 */ /* 0x000fea0003800000 */
.L_x_6272:
[----:B0-----:R-:W2:Y:S04]  /*12840*/  LD.E R4, desc[UR40][R152.64+0x1e8] ;  /* 0x0001e82898047980 */ /* 0x001ea8000c101900 */
[----:B------:R-:W3:Y:S04]  /*12850*/  LD.E R5, desc[UR40][R152.64+0x1f0] ;  /* 0x0001f02898057980 */ /* 0x000ee8000c101900 */
[----:B------:R-:W4:Y:S01]  /*12860*/  LD.E R7, desc[UR40][R152.64+0x1c] ;  /* 0x00001c2898077980 */ /* 0x000f22000c101900 */
[----:B--2---:R-:W-:-:S05]  /*12870*/  VIADD R9, R4, 0x1 ;  /* 0x0000000104097836 */ /* 0x004fca0000000000 */
[----:B------:R-:W-:-:S13]  /*12880*/  ISETP.NE.AND P2, PT, R9, 0x2, PT ;  /* 0x000000020900780c */ /* 0x000fda0003f45270 */
[----:B------:R0:W5:Y:S04]  /*12890*/  @P2 LD.E R11, desc[UR40][R152.64+0x1ec] ;  /* 0x0001ec28980b2980 */ /* 0x000168000c101900 */
[----:B-1----:R-:W2:Y:S01]  /*128a0*/  @!P2 LD.E R6, desc[UR40][R152.64+0x1ec] ;  /* 0x0001ec289806a980 */ /* 0x002ea2000c101900 */
        /* <DEDUP_REMOVED lines=11> */
[----:B------:R-:W-:Y:S02]  /*12960*/  IMAD.MOV.U32 R6, RZ, RZ, R0 ;  /* 0x000000ffff067224 */ /* 0x000fe400078e0000 */
[----:B------:R-:W-:-:S03]  /*12970*/  VIADD R0, R0, 0xffffffff ;  /* 0xffffffff00007836 */ /* 0x000fc60000000000 */
[----:B------:R-:W-:Y:S01]  /*12980*/  ISETP.GT.AND P1, PT, R6, R3, PT ;  /* 0x000000030600720c */ /* 0x000fe20003f24270 */
[----:B------:R-:W-:-:S12]  /*12990*/  @!P3 BRA `(.L_x_6255) ;  /* 0x000000000004b947 */ /* 0x000fd80003800000 */
[----:B------:R-:W-:Y:S01]  /*129a0*/  BPT.TRAP 0x1 ;  /* 0x000000040000795c */ /* 0x000fe20000300000 */
.L_x_6255:
[----:B------:R-:W-:Y:S05]  /*129b0*/  BSYNC B0 ;  /* 0x0000000000007941 */ /* 0x000fea0003800000 */
.L_x_6254:
[----:B------:R-:W2:Y:S01]  /*129c0*/  LD.E.64 R6, desc[UR40][R152.64+0x8] ;  /* 0x0000082898067980 */ /* 0x000ea2000c101b00 */
[----:B-----5:R-:W-:Y:S02]  /*129d0*/  SHF.L.U32 R10, R11, 0x1f, RZ ;  /* 0x0000001f0b0a7819 */ /* 0x020fe400000006ff */
[----:B--2---:R-:W-:-:S05]  /*129e0*/  MOV R6, R6 ;  /* 0x0000000600067202 */ /* 0x004fca0000000f00 */
[----:B------:R-:W-:-:S04]  /*129f0*/  IMAD R9, R9, 0x8, R6 ;  /* 0x0000000809097824 */ /* 0x000fc800078e0206 */
[----:B------:R1:W2:Y:S01]  /*12a00*/  SYNCS.PHASECHK.TRANS64.TRYWAIT P2, [R9+URZ], R10 ;  /* 0x0000000a090075a7 */ /* 0x0002a2000804017f */
[----:B------:R-:W3:Y:S04]  /*12a10*/  LD.E R6, desc[UR40][R152.64+0x1c] ;  /* 0x00001c2898067980 */ /* 0x000ee8000c101900 */
[----:B0-----:R1:W5:Y:S04]  /*12a20*/  LD.E R5, desc[UR40][R152.64+0x1e8] ;  /* 0x0001e82898057980 */ /* 0x001368000c101900 */
[----:B------:R1:W5:Y:S01]  /*12a30*/  LD.E R8, desc[UR40][R152.64+0x1ec] ;  /* 0x0001ec2898087980 */ /* 0x000362000c101900 */
[----:B------:R-:W-:Y:S01]  /*12a40*/  BSSY B0, `(.L_x_6256) ;  /* 0x0000005000007945 */ /* 0x000fe20003800000 */
[----:B---3--:R-:W-:-:S04]  /*12a50*/  LOP3.LUT R6, R6, 0x1, RZ, 0xfc, !PT ;  /* 0x0000000106067812 */ /* 0x008fc800078efcff */
[----:B------:R-:W-:-:S13]  /*12a60*/  ISETP.NE.AND P3, PT, R6, 0x3, PT ;  /* 0x000000030600780c */ /* 0x000fda0003f65270 */
[----:B-12---:R-:W-:Y:S05]  /*12a70*/  @!P3 BRA `(.L_x_6257) ;  /* 0x000000000004b947 */ /* 0x006fea0003800000 */
[----:B------:R-:W-:Y:S01]  /*12a80*/  BPT.TRAP 0x1 ;  /* 0x000000040000795c */ /* 0x000fe20000300000 */
.L_x_6257:
[----:B------:R-:W-:Y:S05]  /*12a90*/  BSYNC B0 ;  /* 0x0000000000007941 */ /* 0x000fea0003800000 */
.L_x_6256:
        /* <DEDUP_REMOVED lines=8> */
.L_x_6259:
[----:B------:R-:W-:Y:S05]  /*12b20*/  BSYNC B0 ;  /* 0x0000000000007941 */ /* 0x000fea0003800000 */
.L_x_6258:
[----:B0----5:R-:W2:Y:S04]  /*12b30*/  LD.E R5, desc[UR40][R152.64+0x1e8] ;  /* 0x0001e82898057980 */ /* 0x021ea8000c101900 */
[----:B------:R-:W2:Y:S01]  /*12b40*/  LD.E.64 R6, desc[UR40][R152.64+0xa0] ;  /* 0x0000a02898067980 */ /* 0x000ea2000c101b00 */
[----:B------:R-:W-:Y:S05]  /*12b50*/  WARPSYNC.ALL ;  /* 0x0000000000007948 */ /* 0x000fea0003800000 */
[----:B------:R-:W3:Y:S04]  /*12b60*/  LD.E.64 R14, desc[UR40][R152.64+0x98] ;  /* 0x00009828980e7980 */ /* 0x000ee8000c101b00 */
[----:B------:R-:W4:Y:S04]  /*12b70*/  LD.E.64 R12, desc[UR40][R152.64+0x98] ;  /* 0x00009828980c7980 */ /* 0x000f28000c101b00 */
[----:B------:R-:W4:Y:S04]  /*12b80*/  LD.E.64 R10, desc[UR40][R152.64+0x98] ;  /* 0x00009828980a7980 */ /* 0x000f28000c101b00 */
[----:B------:R-:W4:Y:S01]  /*12b90*/  LD.E.64 R8, desc[UR40][R152.64+0x98] ;  /* 0x0000982898087980 */ /* 0x000f22000c101b00 */
[----:B--2---:R-:W-:Y:S01]  /*12ba0*/  IMAD R6, R5, 0x200, R6 ;  /* 0x0000020005067824 */ /* 0x004fe200078e0206 */
[----:B------:R-:W-:-:S02]  /*12bb0*/  R2UR UR7, R7 ;  /* 0x00000000070772ca */ /* 0x000fc400000e0000 */
[----:B------:R-:W2:Y:S02]  /*12bc0*/  LD.E R56, desc[UR40][R152.64+0x54] ;  /* 0x0000542898387980 */ /* 0x000ea4000c101900 */
[----:B------:R-:W-:Y:S02]  /*12bd0*/  R2UR UR6, R6 ;  /* 0x00000000060672ca */ /* 0x000fe400000e0000 */
[----:B------:R0:W-:Y:S01]  /*12be0*/  ST.E desc[UR40][R152.64+0x80], RZ ;  /* 0x000080ff98007985 */ /* 0x0001e2000c101928 */
[----:B------:R-:W-:Y:S01]  /*12bf0*/  WARPGROUP.ARRIVE ;  /* 0x00000000000079c5 */ /* 0x000fe20000000000 */
[----:B------:R-:W-:Y:S01]  /*12c00*/  IMAD.MOV.U32 R5, RZ, RZ, 0x1 ;  /* 0x00000001ff057424 */ /* 0x000fe200078e00ff */
[----:B---3--:R-:W-:Y:S02]  /*12c10*/  R2UR UR4, R14 ;  /* 0x000000000e0472ca */ /* 0x008fe400000e0000 */
[----:B------:R-:W-:-:S13]  /*12c20*/  R2UR UR5, R15 ;  /* 0x000000000f0572ca */ /* 0x000fda00000e0000 */
[----:B------:R-:W-:Y:S01]  /*12c30*/  HGMMA.64x64x16.F32 R24, gdesc[UR4], RZ, !UPT, gsb0 ;  /* 0x00e00000041879f0 */ /* 0x000fe2000c0008ff */
        /* <DEDUP_REMOVED lines=25> */
[----:B------:R-:W-:Y:S01]  /*12dd0*/  VIADD R8, R8, 0x6 ;  /* 0x0000000608087836 */ /* 0x000fe20000000000 */
[----:B------:R-:W-:Y:S02]  /*12de0*/  R2UR UR7, R7 ;  /* 0x00000000070772ca */ /* 0x000fe400000e0000 */
[----:B------:R-:W-:Y:S02]  /*12df0*/  R2UR UR6, R6 ;  /* 0x00000000060672ca */ /* 0x000fe400000e0000 */
[----:B------:R-:W-:Y:S02]  /*12e00*/  R2UR UR4, R8 ;  /* 0x00000000080472ca */ /* 0x000fe400000e0000 */
[----:B------:R-:W-:Y:S01]  /*12e10*/  R2UR UR5, R9 ;  /* 0x00000000090572ca */ /* 0x000fe200000e0000 */
[----:B------:R-:W-:-:S02]  /*12e20*/  WARPGROUP.DEPBAR.LE gsb0, 0x0 ;  /* 0x00008000000079c5 */ /* 0x000fc40000010000 */
        /* <DEDUP_REMOVED lines=10> */
.L_x_6262:
[----:B------:R-:W-:Y:S05]  /*12ed0*/  BSYNC B0 ;  /* 0x0000000000007941 */ /* 0x000fea0003800000 */
.L_x_6261:
        /* <DEDUP_REMOVED lines=13> */
.L_x_6264:
[----:B------:R-:W-:Y:S05]  /*12fb0*/  BSYNC B0 ;  /* 0x0000000000007941 */ /* 0x000fea0003800000 */
.L_x_6263:
        /* <DEDUP_REMOVED lines=8> */
.L_x_6266:
[----:B------:R-:W-:Y:S05]  /*13040*/  BSYNC B0 ;  /* 0x0000000000007941 */ /* 0x000fea0003800000 */
.L_x_6265:
[----:B------:R-:W2:Y:S04]  /*13050*/  LD.E R13, desc[UR40][R152.64+0x1e8] ;  /* 0x0001e828980d7980 */ /* 0x000ea8000c101900 */
[----:B------:R-:W2:Y:S01]  /*13060*/  LD.E.64 R6, desc[UR40][R152.64+0xb8] ;  /* 0x0000b82898067980 */ /* 0x000ea2000c101b00 */
[----:B------:R-:W-:Y:S05]  /*13070*/  WARPSYNC.ALL ;  /* 0x0000000000007948 */ /* 0x000fea0003800000 */
[----:B------:R-:W3:Y:S04]  /*13080*/  LD.E R12, desc[UR40][R152.64+0x88] ;  /* 0x00008828980c7980 */ /* 0x000ee8000c101900 */
[----:B------:R-:W4:Y:S04]  /*13090*/  LD.E.64 R14, desc[UR40][R152.64+0xb0] ;  /* 0x0000b028980e7980 */ /* 0x000f28000c101b00 */
[----:B------:R-:W4:Y:S04]  /*130a0*/  LD.E.64 R20, desc[UR40][R152.64+0xb0] ;  /* 0x0000b02898147980 */ /* 0x000f28000c101b00 */
[----:B-1---5:R-:W4:Y:S04]  /*130b0*/  LD.E.64 R8, desc[UR40][R152.64+0xb0] ;  /* 0x0000b02898087980 */ /* 0x022f28000c101b00 */
[----:B------:R-:W4:Y:S01]  /*130c0*/  LD.E.64 R10, desc[UR40][R152.64+0xb0] ;  /* 0x0000b028980a7980 */ /* 0x000f22000c101b00 */
[----:B--2---:R-:W-:Y:S01]  /*130d0*/  IMAD R6, R13, 0x1000, R6 ;  /* 0x000010000d067824 */ /* 0x004fe200078e0206 */
[----:B------:R-:W-:-:S04]  /*130e0*/  R2UR UR7, R7 ;  /* 0x00000000070772ca */ /* 0x000fc800000e0000 */
[C---:B------:R-:W-:Y:S01]  /*130f0*/  R2UR UR6, R6.reuse ;  /* 0x00000000060672ca */ /* 0x040fe200000e0000 */
[----:B------:R-:W-:Y:S02]  /*13100*/  VIADD R56, R6, 0x2 ;  /* 0x0000000206387836 */ /* 0x000fe40000000000 */
[----:B------:R-:W-:Y:S01]  /*13110*/  IMAD.MOV.U32 R57, RZ, RZ, R7 ;  /* 0x000000ffff397224 */ /* 0x000fe200078e0007 */
[----:B---3--:R-:W-:Y:S02]  /*13120*/  ISETP.NE.U32.AND P2, PT, R12, RZ, PT ;  /* 0x000000ff0c00720c */ /* 0x008fe40003f45070 */
[----:B------:R-:W2:Y:S01]  /*13130*/  LD.E.64 R12, desc[UR40][R152.64+0xb0] ;  /* 0x0000b028980c7980 */ /* 0x000ea2000c101b00 */
[----:B------:R-:W-:Y:S01]  /*13140*/  WARPGROUP.ARRIVE ;  /* 0x00000000000079c5 */ /* 0x000fe20000000000 */
[----:B----4-:R-:W-:Y:S02]  /*13150*/  R2UR UR4, R14 ;  /* 0x000000000e0472ca */ /* 0x010fe400000e0000 */
[----:B------:R-:W-:Y:S01]  /*13160*/  R2UR UR5, R15 ;  /* 0x000000000f0572ca */ /* 0x000fe200000e0000 */
[----:B------:R-:W-:-:S06]  /*13170*/  VIADD R20, R20, 0x2 ;  /* 0x0000000214147836 */ /* 0x000fcc0000000000 */
[----:B------:R-:W-:-:S06]  /*13180*/  VOTEU.ANY UP0, P2 ;  /* 0x00000000003f7886 */ /* 0x000fcc0001000100 */
[----:B------:R-:W-:Y:S01]  /*13190*/  HGMMA.64x64x16.F32 R24, gdesc[UR4], R24, UP0, gsb0 ;  /* 0x00e00000041879f0 */ /* 0x000fe2000b800818 */
[----:B------:R-:W-:Y:S02]  /*131a0*/  R2UR UR6, R56 ;  /* 0x00000000380672ca */ /* 0x000fe400000e0000 */
[----:B------:R-:W-:Y:S02]  /*131b0*/  R2UR UR7, R57 ;  /* 0x00000000390772ca */ /* 0x000fe400000e0000 */
[----:B------:R-:W-:Y:S02]  /*131c0*/  R2UR UR4, R20 ;  /* 0x00000000140472ca */ /* 0x000fe400000e0000 */
[----:B------:R-:W-:Y:S01]  /*131d0*/  R2UR UR5, R21 ;  /* 0x00000000150572ca */ /* 0x000fe200000e0000 */
[----:B------:R-:W-:Y:S02]  /*131e0*/  WARPGROUP.DEPBAR.LE gsb0, 0x0 ;  /* 0x00008000000079c5 */ /* 0x000fe40000010000 */
[----:B------:R-:W3:Y:S01]  /*131f0*/  LD.E.64 R14, desc[UR40][R152.64+0xb0] ;  /* 0x0000b028980e7980 */ /* 0x000ee2000c101b00 */
[----:B------:R-:W-:-:S02]  /*13200*/  VIADD R8, R8, 0x4 ;  /* 0x0000000408087836 */ /* 0x000fc40000000000 */
[----:B------:R-:W-:Y:S01]  /*13210*/  VIADD R56, R6, 0x4 ;  /* 0x0000000406387836 */ /* 0x000fe20000000000 */
[----:B------:R-:W-:Y:S01]  /*13220*/  ST.E desc[UR40][R152.64+0x88], R5 ;  /* 0x0000880598007985 */ /* 0x000fe2000c101928 */
[----:B------:R-:W-:-:S06]  /*13230*/  WARPGROUP.ARRIVE ;  /* 0x00000000000079c5 */ /* 0x000fcc0000000000 */
[----:B------:R-:W-:Y:S01]  /*13240*/  HGMMA.64x64x16.F32 R24, gdesc[UR4], R24, gsb0 ;  /* 0x00e00000041879f0 */ /* 0x000fe20008000818 */
[----:B------:R-:W-:Y:S01]  /*13250*/  IMAD.MOV.U32 R57, RZ, RZ, R7 ;  /* 0x000000ffff397224 */ /* 0x000fe200078e0007 */
[----:B------:R-:W-:Y:S02]  /*13260*/  R2UR UR6, R56 ;  /* 0x00000000380672ca */ /* 0x000fe400000e0000 */
[----:B------:R-:W-:Y:S02]  /*13270*/  R2UR UR4, R8 ;  /* 0x00000000080472ca */ /* 0x000fe400000e0000 */
[----:B------:R-:W-:Y:S02]  /*13280*/  R2UR UR7, R57 ;  /* 0x00000000390772ca */ /* 0x000fe400000e0000 */
[----:B------:R-:W-:Y:S01]  /*13290*/  R2UR UR5, R9 ;  /* 0x00000000090572ca */ /* 0x000fe200000e0000 */
[----:B------:R-:W-:Y:S02]  /*132a0*/  WARPGROUP.DEPBAR.LE gsb0, 0x0 ;  /* 0x00008000000079c5 */ /* 0x000fe40000010000 */
[----:B------:R-:W4:Y:S01]  /*132b0*/  LD.E.64 R20, desc[UR40][R152.64+0xb0] ;  /* 0x0000b02898147980 */ /* 0x000f22000c101b00 */
        /* <DEDUP_REMOVED lines=12> */
[----:B------:R-:W-:-:S03]  /*13380*/  VIADD R56, R6, 0x200 ;  /* 0x0000020006387836 */ /* 0x000fc60000000000 */
[----:B------:R-:W-:Y:S01]  /*13390*/  ST.E desc[UR40][R152.64+0x88], R5 ;  /* 0x0000880598007985 */ /* 0x000fe2000c101928 */
[----:B------:R-:W-:-:S06]  /*133a0*/  WARPGROUP.ARRIVE ;  /* 0x00000000000079c5 */ /* 0x000fcc0000000000 */
        /* <DEDUP_REMOVED lines=8> */
[----:B------:R-:W2:Y:S01]  /*13430*/  LD.E.64 R10, desc[UR40][R152.64+0xb0] ;  /* 0x0000b028980a7980 */ /* 0x000ea2000c101b00 */
[----:B------:R-:W-:-:S03]  /*13440*/  VIADD R56, R6, 0x202 ;  /* 0x0000020206387836 */ /* 0x000fc60000000000 */
[----:B------:R-:W-:Y:S01]  /*13450*/  ST.E desc[UR40][R152.64+0x88], R5 ;  /* 0x0000880598007985 */ /* 0x000fe2000c101928 */
[----:B------:R-:W-:-:S06]  /*13460*/  WARPGROUP.ARRIVE ;  /* 0x00000000000079c5 */ /* 0x000fcc0000000000 */
[----:B------:R-:W-:Y:S01]  /*13470*/  HGMMA.64x64x16.F32 R24, gdesc[UR4], R24, gsb0 ;  /* 0x00e00000041879f0 */ /* 0x000fe20008000818 */
[----:B------:R-:W-:Y:S01]  /*13480*/  IMAD.MOV.U32 R57, RZ, RZ, R7 ;  /* 0x000000ffff397224 */ /* 0x000fe200078e0007 */
[----:B------:R-:W-:-:S04]  /*13490*/  R2UR UR6, R56 ;  /* 0x00000000380672ca */ /* 0x000fc800000e0000 */
[----:B------:R-:W-:Y:S01]  /*134a0*/  R2UR UR7, R57 ;  /* 0x00000000390772ca */ /* 0x000fe200000e0000 */
[----:B---3--:R-:W-:Y:S01]  /*134b0*/  VIADD R14, R14, 0x202 ;  /* 0x000002020e0e7836 */ /* 0x008fe20000000000 */
[----:B------:R-:W-:-:S04]  /*134c0*/  R2UR UR5, R15 ;  /* 0x000000000f0572ca */ /* 0x000fc800000e0000 */
[----:B------:R-:W-:Y:S01]  /*134d0*/  R2UR UR4, R14 ;  /* 0x000000000e0472ca */ /* 0x000fe200000e0000 */
[----:B------:R-:W-:Y:S02]  /*134e0*/  WARPGROUP.DEPBAR.LE gsb0, 0x0 ;  /* 0x00008000000079c5 */ /* 0x000fe40000010000 */
[----:B------:R-:W3:Y:S01]  /*134f0*/  LD.E.64 R12, desc[UR40][R152.64+0xb0] ;  /* 0x0000b028980c7980 */ /* 0x000ee2000c101b00 */
[----:B------:R-:W-:-:S03]  /*13500*/  VIADD R56, R6, 0x204 ;  /* 0x0000020406387836 */ /* 0x000fc60000000000 */
[----:B------:R-:W-:Y:S01]  /*13510*/  ST.E desc[UR40][R152.64+0x88], R5 ;  /* 0x0000880598007985 */ /* 0x000fe2000c101928 */
[----:B------:R-:W-:-:S06]  /*13520*/  WARPGROUP.ARRIVE ;  /* 0x00000000000079c5 */ /* 0x000fcc0000000000 */
[----:B------:R-:W-:Y:S01]  /*13530*/  HGMMA.64x64x16.F32 R24, gdesc[UR4], R24, gsb0 ;  /* 0x00e00000041879f0 */ /* 0x000fe20008000818 */
[----:B------:R-:W-:Y:S01]  /*13540*/  IMAD.MOV.U32 R57, RZ, RZ, R7 ;  /* 0x000000ffff397224 */ /* 0x000fe200078e0007 */
[----:B------:R-:W-:-:S04]  /*13550*/  R2UR UR6, R56 ;  /* 0x00000000380672ca */ /* 0x000fc800000e0000 */
[----:B------:R-:W-:Y:S01]  /*13560*/  R2UR UR7, R57 ;  /* 0x00000000390772ca */ /* 0x000fe200000e0000 */
[----:B----4-:R-:W-:Y:S01]  /*13570*/  VIADD R20, R20, 0x204 ;  /* 0x0000020414147836 */ /* 0x010fe20000000000 */
[----:B------:R-:W-:-:S04]  /*13580*/  R2UR UR5, R21 ;  /* 0x00000000150572ca */ /* 0x000fc800000e0000 */
        /* <DEDUP_REMOVED lines=10> */
[----:B------:R-:W-:Y:S01]  /*13630*/  VIADD R8, R8, 0x206 ;  /* 0x0000020608087836 */ /* 0x000fe20000000000 */
        /* <DEDUP_REMOVED lines=95> */
[----:B------:R-:W1:Y:S01]  /*13c30*/  S2R R58, SR_TID.X ;  /* 0x00000000003a7919 */ /* 0x000e620000002100 */
[----:B------:R-:W-:Y:S01]  /*13c40*/  VIADD R14, R14, 0x606 ;  /* 0x000006060e0e7836 */ /* 0x000fe20000000000 */
[----:B------:R-:W-:-:S04]  /*13c50*/  R2UR UR5, R15 ;  /* 0x000000000f0572ca */ /* 0x000fc800000e0000 */
[----:B------:R-:W-:Y:S02]  /*13c60*/  R2UR UR4, R14 ;  /* 0x000000000e0472ca */ /* 0x000fe400000e0000 */
[----:B-1----:R-:W-:Y:S01]  /*13c70*/  SHF.R.U32.HI R58, RZ, 0x7, R58 ;  /* 0x00000007ff3a7819 */ /* 0x002fe2000001163a */
[----:B------:R-:W-:Y:S02]  /*13c80*/  WARPGROUP.DEPBAR.LE gsb0, 0x0 ;  /* 0x00008000000079c5 */ /* 0x000fe40000010000 */
[----:B------:R-:W4:Y:S04]  /*13c90*/  LD.E.64 R12, desc[UR40][R152.64+0xb0] ;  /* 0x0000b028980c7980 */ /* 0x000f28000c101b00 */
[----:B------:R-:W-:Y:S01]  /*13ca0*/  ST.E desc[UR40][R152.64+0x88], R5 ;  /* 0x0000880598007985 */ /* 0x000fe2000c101928 */
[----:B------:R-:W-:-:S03]  /*13cb0*/  WARPGROUP.ARRIVE ;  /* 0x00000000000079c5 */ /* 0x000fc60000000000 */
[----:B------:R1:W0:Y:S03]  /*13cc0*/  SHFL.IDX PT, R14, R58, RZ, 0x1f ;  /* 0x00001fff3a0e7589 */ /* 0x00022600000e0000 */
[----:B------:R-:W-:Y:S01]  /*13cd0*/  HGMMA.64x64x16.F32 R24, gdesc[UR4], R24, gsb0 ;  /* 0x00e00000041879f0 */ /* 0x000fe20008000818 */
[----:B------:R-:W-:Y:S02]  /*13ce0*/  IMAD.MOV.U32 R15, RZ, RZ, R7 ;  /* 0x000000ffff0f7224 */ /* 0x000fe400078e0007 */
[----:B-1----:R-:W-:-:S03]  /*13cf0*/  VIADD R58, R6, 0x800 ;  /* 0x00000800063a7836 */ /* 0x002fc60000000000 */
[----:B------:R-:W-:Y:S01]  /*13d00*/  R2UR UR11, R15 ;  /* 0x000000000f0b72ca */ /* 0x000fe200000e0000 */
[----:B------:R-:W-:Y:S01]  /*13d10*/  UMOV UR4, 0x1 ;  /* 0x0000000100047882 */ /* 0x000fe20000000000 */
[----:B0-----:R-:W-:-:S04]  /*13d20*/  ISETP.GT.AND P2, PT, R14, 0x7f, PT ;  /* 0x0000007f0e00780c */ /* 0x001fc80003f44270 */
[----:B------:R-:W-:-:S04]  /*13d30*/  SEL R59, RZ, 0x2, !P2 ;  /* 0x00000002ff3b7807 */ /* 0x000fc80005000000 */
[----:B--2---:R-:W-:Y:S01]  /*13d40*/  IADD3 R20, R20, 0x800, R59 ;  /* 0x0000080014147810 */ /* 0x004fe20007ffe03b */
[----:B------:R-:W-:Y:S01]  /*13d50*/  IMAD.IADD R14, R59, 0x1, R58 ;  /* 0x000000013b0e7824 */ /* 0x000fe200078e023a */
[----:B------:R-:W-:Y:S02]  /*13d60*/  R2UR UR9, R21 ;  /* 0x00000000150972ca */ /* 0x000fe400000e0000 */
[----:B------:R-:W-:Y:S02]  /*13d70*/  R2UR UR8, R20 ;  /* 0x00000000140872ca */ /* 0x000fe400000e0000 */
[----:B------:R-:W-:Y:S01]  /*13d80*/  R2UR UR10, R14 ;  /* 0x000000000e0a72ca */ /* 0x000fe200000e0000 */
[----:B------:R-:W-:Y:S01]  /*13d90*/  UISETP.NE.U32.AND UP0, UPT, UR4, URZ, UPT ;  /* 0x0000003f0400728c */ /* 0x000fe2000bf05070 */
[----:B------:R-:W-:Y:S02]  /*13da0*/  WARPGROUP.DEPBAR.LE gsb0, 0x0 ;  /* 0x00008000000079c5 */ /* 0x000fe40000010000 */
[----:B------:R-:W2:Y:S01]  /*13db0*/  LD.E.64 R56, desc[UR40][R152.64+0xb0] ;  /* 0x0000b02898387980 */ /* 0x000ea2000c101b00 */
[----:B------:R-:W-:-:S03]  /*13dc0*/  IMAD.MOV.U32 R63, RZ, RZ, 0x4 ;  /* 0x00000004ff3f7424 */ /* 0x000fc600078e00ff */
[----:B------:R-:W-:Y:S01]  /*13dd0*/  ST.E desc[UR40][R152.64+0x88], R5 ;  /* 0x0000880598007985 */ /* 0x000fe2000c101928 */
[----:B------:R-:W-:Y:S01]  /*13de0*/  WARPGROUP.ARRIVE ;  /* 0x00000000000079c5 */ /* 0x000fe20000000000 */
[----:B------:R-:W-:-:S05]  /*13df0*/  SEL R61, R63, 0x2, P2 ;  /* 0x000000023f3d7807 */ /* 0x000fca0001000000 */
[----:B------:R-:W-:Y:S01]  /*13e00*/  HGMMA.64x64x16.F32 R24, gdesc[UR8], R24, UP0, gsb0 ;  /* 0x00e00000081879f0 */ /* 0x000fe2000b800818 */
[----:B------:R-:W-:Y:S02]  /*13e10*/  IMAD.IADD R20, R58, 0x1, R61 ;  /* 0x000000013a147824 */ /* 0x000fe400078e023d */
[----:B------:R-:W-:-:S03]  /*13e20*/  IMAD.MOV.U32 R21, RZ, RZ, R7 ;  /* 0x000000ffff157224 */ /* 0x000fc600078e0007 */
[----:B------:R-:W-:Y:S02]  /*13e30*/  R2UR UR6, R20 ;  /* 0x00000000140672ca */ /* 0x000fe400000e0000 */
[----:B------:R-:W-:Y:S02]  /*13e40*/  R2UR UR7, R21 ;  /* 0x00000000150772ca */ /* 0x000fe400000e0000 */
[----:B---3--:R-:W-:Y:S02]  /*13e50*/  IADD3 R8, R61, 0x800, R8 ;  /* 0x000008003d087810 */ /* 0x008fe40007ffe008 */
[----:B------:R-:W-:Y:S02]  /*13e60*/  R2UR UR5, R9 ;  /* 0x00000000090572ca */ /* 0x000fe400000e0000 */
[----:B------:R-:W-:Y:S01]  /*13e70*/  R2UR UR4, R8 ;  /* 0x00000000080472ca */ /* 0x000fe200000e0000 */
[----:B------:R-:W-:Y:S02]  /*13e80*/  WARPGROUP.DEPBAR.LE gsb0, 0x0 ;  /* 0x00008000000079c5 */ /* 0x000fe40000010000 */
[----:B------:R-:W3:Y:S01]  /*13e90*/  LD.E.64 R14, desc[UR40][R152.64+0xb0] ;  /* 0x0000b028980e7980 */ /* 0x000ee2000c101b00 */
[----:B------:R-:W-:-:S03]  /*13ea0*/  SEL R63, R63, 0x6, !P2 ;  /* 0x000000063f3f7807 */ /* 0x000fc60005000000 */
[----:B------:R-:W-:Y:S01]  /*13eb0*/  ST.E desc[UR40][R152.64+0x88], R5 ;  /* 0x0000880598007985 */ /* 0x000fe2000c101928 */
[----:B------:R-:W-:Y:S01]  /*13ec0*/  WARPGROUP.ARRIVE ;  /* 0x00000000000079c5 */ /* 0x000fe20000000000 */
[----:B------:R-:W-:-:S05]  /*13ed0*/  IMAD.IADD R20, R58, 0x1, R63 ;  /* 0x000000013a147824 */ /* 0x000fca00078e023f */
[----:B------:R-:W-:Y:S01]  /*13ee0*/  HGMMA.64x64x16.F32 R24, gdesc[UR4], R24, gsb0 ;  /* 0x00e00000041879f0 */ /* 0x000fe20008000818 */
[----:B------:R-:W-:Y:S01]  /*13ef0*/  IMAD.MOV.U32 R21, RZ, RZ, R7 ;  /* 0x000000ffff157224 */ /* 0x000fe200078e0007 */
[----:B------:R-:W-:-:S04]  /*13f00*/  R2UR UR6, R20 ;  /* 0x00000000140672ca */ /* 0x000fc800000e0000 */
[----:B------:R-:W-:Y:S02]  /*13f10*/  R2UR UR7, R21 ;  /* 0x00000000150772ca */ /* 0x000fe400000e0000 */
[----:B----4-:R-:W-:Y:S02]  /*13f20*/  IADD3 R10, R63, 0x800, R10 ;  /* 0x000008003f0a7810 */ /* 0x010fe40007ffe00a */
[----:B------:R-:W-:Y:S02]  /*13f30*/  R2UR UR5, R11 ;  /* 0x000000000b0572ca */ /* 0x000fe400000e0000 */
[----:B------:R-:W-:Y:S01]  /*13f40*/  R2UR UR4, R10 ;  /* 0x000000000a0472ca */ /* 0x000fe200000e0000 */
[----:B------:R-:W-:Y:S02]  /*13f50*/  WARPGROUP.DEPBAR.LE gsb0, 0x0 ;  /* 0x00008000000079c5 */ /* 0x000fe40000010000 */
[----:B------:R-:W4:Y:S01]  /*13f60*/  LD.E.64 R8, desc[UR40][R152.64+0xb0] ;  /* 0x0000b02898087980 */ /* 0x000f22000c101b00 */
[----:B------:R-:W-:-:S02]  /*13f70*/  IMAD.MOV.U32 R10, RZ, RZ, 0x28 ;  /* 0x00000028ff0a7424 */ /* 0x000fc400078e00ff */
[----:B------:R-:W-:Y:S01]  /*13f80*/  IMAD.MOV.U32 R11, RZ, RZ, 0xa00 ;  /* 0x00000a00ff0b7424 */ /* 0x000fe200078e00ff */
[----:B------:R-:W-:Y:S01]  /*13f90*/  ST.E desc[UR40][R152.64+0x88], R5 ;  /* 0x0000880598007985 */ /* 0x000fe2000c101928 */
[----:B------:R-:W-:Y:S01]  /*13fa0*/  WARPGROUP.ARRIVE ;  /* 0x00000000000079c5 */ /* 0x000fe20000000000 */
[----:B------:R-:W-:Y:S02]  /*13fb0*/  SEL R10, R10, 0x26, P2 ;  /* 0x000000260a0a7807 */ /* 0x000fe40001000000 */
[----:B------:R-:W-:-:S03]  /*13fc0*/  SEL R11, R11, 0x980, P2 ;  /* 0x000009800b0b7807 */ /* 0x000fc60001000000 */
[----:B------:R-:W-:Y:S02]  /*13fd0*/  HGMMA.64x64x16.F32 R24, gdesc[UR4], R24, gsb0 ;  /* 0x00e00000041879f0 */ /* 0x000fe40008000818 */
        /* <DEDUP_REMOVED lines=10> */
[----:B------:R-:W4:Y:S01]  /*14080*/  LD.E.64 R10, desc[UR40][R152.64+0xb0] ;  /* 0x0000b028980a7980 */ /* 0x000f22000c101b00 */
[----:B------:R-:W-:-:S03]  /*14090*/  VIADD R58, R6, 0xa00 ;  /* 0x00000a00063a7836 */ /* 0x000fc60000000000 */
[----:B------:R-:W-:Y:S01]  /*140a0*/  ST.E desc[UR40][R152.64+0x88], R5 ;  /* 0x0000880598007985 */ /* 0x000fe2000c101928 */
[----:B------:R-:W-:Y:S01]  /*140b0*/  WARPGROUP.ARRIVE ;  /* 0x00000000000079c5 */ /* 0x000fe20000000000 */
[----:B------:R-:W-:-:S05]  /*140c0*/  IMAD.IADD R20, R59, 0x1, R58 ;  /* 0x000000013b147824 */ /* 0x000fca00078e023a */
[----:B------:R-:W-:Y:S01]  /*140d0*/  HGMMA.64x64x16.F32 R24, gdesc[UR4], R24, gsb0 ;  /* 0x00e00000041879f0 */ /* 0x000fe20008000818 */
[----:B------:R-:W-:Y:S01]  /*140e0*/  IMAD.MOV.U32 R21, RZ, RZ, R7 ;  /* 0x000000ffff157224 */ /* 0x000fe200078e0007 */
[----:B------:R-:W-:-:S04]  /*140f0*/  R2UR UR6, R20 ;  /* 0x00000000140672ca */ /* 0x000fc800000e0000 */
[----:B------:R-:W-:Y:S02]  /*14100*/  R2UR UR7, R21 ;  /* 0x00000000150772ca */ /* 0x000fe400000e0000 */
[----:B--2---:R-:W-:Y:S02]  /*14110*/  IADD3 R56, R59, 0xa00, R56 ;  /* 0x00000a003b387810 */ /* 0x004fe40007ffe038 */
[----:B------:R-:W-:Y:S02]  /*14120*/  R2UR UR5, R57 ;  /* 0x00000000390572ca */ /* 0x000fe400000e0000 */
[----:B------:R-:W-:Y:S01]  /*14130*/  R2UR UR4, R56 ;  /* 0x00000000380472ca */ /* 0x000fe200000e0000 */
[----:B------:R-:W-:Y:S02]  /*14140*/  WARPGROUP.DEPBAR.LE gsb0, 0x0 ;  /* 0x00008000000079c5 */ /* 0x000fe40000010000 */
[----:B------:R-:W2:Y:S01]  /*14150*/  LD.E.64 R12, desc[UR40][R152.64+0xb0] ;  /* 0x0000b028980c7980 */ /* 0x000ea2000c101b00 */
[----:B------:R-:W-:-:S03]  /*14160*/  IMAD.IADD R56, R61, 0x1, R58 ;  /* 0x000000013d387824 */ /* 0x000fc600078e023a */
[----:B------:R-:W-:Y:S01]  /*14170*/  ST.E desc[UR40][R152.64+0x88], R5 ;  /* 0x0000880598007985 */ /* 0x000fe2000c101928 */
[----:B------:R-:W-:-:S06]  /*14180*/  WARPGROUP.ARRIVE ;  /* 0x00000000000079c5 */ /* 0x000fcc0000000000 */
[----:B------:R-:W-:Y:S01]  /*14190*/  HGMMA.64x64x16.F32 R24, gdesc[UR4], R24, gsb0 ;  /* 0x00e00000041879f0 */ /* 0x000fe20008000818 */
[----:B------:R-:W-:Y:S01]  /*141a0*/  IMAD.MOV.U32 R57, RZ, RZ, R7 ;  /* 0x000000ffff397224 */ /* 0x000fe200078e0007 */
[----:B------:R-:W-:-:S04]  /*141b0*/  R2UR UR6, R56 ;  /* 0x00000000380672ca */ /* 0x000fc800000e0000 */
[----:B------:R-:W-:Y:S02]  /*141c0*/  R2UR UR7, R57 ;  /* 0x00000000390772ca */ /* 0x000fe400000e0000 */
[----:B---3--:R-:W-:Y:S02]  /*141d0*/  IADD3 R14, R61, 0xa00, R14 ;  /* 0x00000a003d0e7810 */ /* 0x008fe40007ffe00e */
[----:B------:R-:W-:Y:S02]  /*141e0*/  R2UR UR5, R15 ;  /* 0x000000000f0572ca */ /* 0x000fe400000e0000 */
[----:B------:R-:W-:Y:S01]  /*141f0*/  R2UR UR4, R14 ;  /* 0x000000000e0472ca */ /* 0x000fe200000e0000 */
[----:B------:R-:W-:Y:S02]  /*14200*/  WARPGROUP.DEPBAR.LE gsb0, 0x0 ;  /* 0x00008000000079c5 */ /* 0x000fe40000010000 */
[----:B------:R-:W3:Y:S01]  /*14210*/  LD.E.64 R20, desc[UR40][R152.64+0xb0] ;  /* 0x0000b02898147980 */ /* 0x000ee2000c101b00 */
[----:B------:R-:W-:-:S03]  /*14220*/  IMAD.IADD R56, R63, 0x1, R58 ;  /* 0x000000013f387824 */ /* 0x000fc600078e023a */
[----:B------:R-:W-:Y:S01]  /*14230*/  ST.E desc[UR40][R152.64+0x88], R5 ;  /* 0x0000880598007985 */ /* 0x000fe2000c101928 */
[----:B------:R-:W-:-:S06]  /*14240*/  WARPGROUP.ARRIVE ;  /* 0x00000000000079c5 */ /* 0x000fcc0000000000 */
        /* <DEDUP_REMOVED lines=83> */
[----:B------:R-:W4:Y:S01]  /*14780*/  @!P0 LD.E R60, desc[UR40][R152.64+0x1e8] ;  /* 0x0001e828983c8980 */ /* 0x000f22000c101900 */
[----:B------:R-:W-:Y:S02]  /*14790*/  VIADD R58, R6, 0xe00 ;  /* 0x00000e00063a7836 */ /* 0x000fe40000000000 */
[----:B------:R-:W-:Y:S01]  /*147a0*/  IMAD.MOV.U32 R15, RZ, RZ, R7 ;  /* 0x000000ffff0f7224 */ /* 0x000fe200078e0007 */
[----:B------:R-:W-:Y:S01]  /*147b0*/  ST.E desc[UR40][R152.64+0x88], R5 ;  /* 0x0000880598007985 */ /* 0x000fe2000c101928 */
[----:B------:R-:W-:Y:S01]  /*147c0*/  WARPGROUP.ARRIVE ;  /* 0x00000000000079c5 */ /* 0x000fe20000000000 */
[----:B------:R-:W-:-:S05]  /*147d0*/  IMAD.IADD R14, R59, 0x1, R58 ;  /* 0x000000013b0e7824 */ /* 0x000fca00078e023a */
[----:B------:R-:W-:Y:S01]  /*147e0*/  HGMMA.64x64x16.F32 R24, gdesc[UR4], R24, gsb0 ;  /* 0x00e00000041879f0 */ /* 0x000fe20008000818 */
[----:B------:R-:W-:Y:S02]  /*147f0*/  R2UR UR6, R14 ;  /* 0x000000000e0672ca */ /* 0x000fe400000e0000 */
[----:B------:R-:W-:Y:S02]  /*14800*/  R2UR UR7, R15 ;  /* 0x000000000f0772ca */ /* 0x000fe400000e0000 */
[----:B--2---:R-:W-:Y:S02]  /*14810*/  IADD3 R10, R59, 0xe00, R10 ;  /* 0x00000e003b0a7810 */ /* 0x004fe40007ffe00a */
[----:B------:R-:W-:Y:S01]  /*14820*/  R2UR UR5, R11 ;  /* 0x000000000b0572ca */ /* 0x000fe200000e0000 */
[----:B------:R-:W-:Y:S01]  /*14830*/  IMAD.MOV.U32 R11, RZ, RZ, R7 ;  /* 0x000000ffff0b7224 */ /* 0x000fe200078e0007 */
[----:B------:R-:W-:Y:S01]  /*14840*/  R2UR UR4, R10 ;  /* 0x000000000a0472ca */ /* 0x000fe200000e0000 */
[----:B------:R-:W-:Y:S01]  /*14850*/  IMAD.IADD R10, R61, 0x1, R58 ;  /* 0x000000013d0a7824 */ /* 0x000fe200078e023a */
[----:B------:R-:W-:-:S02]  /*14860*/  WARPGROUP.DEPBAR.LE gsb0, 0x0 ;  /* 0x00008000000079c5 */ /* 0x000fc40000010000 */
[----:B------:R-:W-:Y:S01]  /*14870*/  ST.E desc[UR40][R152.64+0x88], R5 ;  /* 0x0000880598007985 */ /* 0x000fe2000c101928 */
[----:B------:R-:W-:-:S08]  /*14880*/  WARPGROUP.ARRIVE ;  /* 0x00000000000079c5 */ /* 0x000fd00000000000 */
[----:B------:R-:W-:Y:S01]  /*14890*/  HGMMA.64x64x16.F32 R24, gdesc[UR4], R24, gsb0 ;  /* 0x00e00000041879f0 */ /* 0x000fe20008000818 */
[----:B------:R-:W-:Y:S01]  /*148a0*/  R2UR UR6, R10 ;  /* 0x000000000a0672ca */ /* 0x000fe200000e0000 */
[----:B------:R-:W-:Y:S01]  /*148b0*/  IMAD.IADD R10, R63, 0x1, R58 ;  /* 0x000000013f0a7824 */ /* 0x000fe200078e023a */
[----:B------:R-:W-:Y:S01]  /*148c0*/  R2UR UR7, R11 ;  /* 0x000000000b0772ca */ /* 0x000fe200000e0000 */
[----:B------:R-:W-:Y:S01]  /*148d0*/  IMAD.MOV.U32 R11, RZ, RZ, R7 ;  /* 0x000000ffff0b7224 */ /* 0x000fe200078e0007 */
[----:B---3--:R-:W-:Y:S02]  /*148e0*/  IADD3 R12, R61, 0xe00, R12 ;  /* 0x00000e003d0c7810 */ /* 0x008fe40007ffe00c */
[----:B------:R-:W-:Y:S02]  /*148f0*/  R2UR UR5, R13 ;  /* 0x000000000d0572ca */ /* 0x000fe400000e0000 */
[----:B------:R-:W-:Y:S01]  /*14900*/  R2UR UR4, R12 ;  /* 0x000000000c0472ca */ /* 0x000fe200000e0000 */
[----:B------:R-:W-:-:S02]  /*14910*/  WARPGROUP.DEPBAR.LE gsb0, 0x0 ;  /* 0x00008000000079c5 */ /* 0x000fc40000010000 */
[----:B------:R-:W-:Y:S01]  /*14920*/  ST.E desc[UR40][R152.64+0x88], R5 ;  /* 0x0000880598007985 */ /* 0x000fe2000c101928 */
[----:B------:R-:W-:-:S09]  /*14930*/  WARPGROUP.ARRIVE ;  /* 0x00000000000079c5 */ /* 0x000fd20000000000 */
[----:B------:R-:W-:Y:S01]  /*14940*/  HGMMA.64x64x16.F32 R24, gdesc[UR4], R24, gsb0 ;  /* 0x00e00000041879f0 */ /* 0x000fe20008000818 */
[----:B------:R-:W-:Y:S01]  /*14950*/  R2UR UR6, R10 ;  /* 0x000000000a0672ca */ /* 0x000fe200000e0000 */
[----:B------:R-:W-:Y:S01]  /*14960*/  IMAD.MOV.U32 R10, RZ, RZ, 0x40 ;  /* 0x00000040ff0a7424 */ /* 0x000fe200078e00ff */
[----:B------:R-:W-:Y:S01]  /*14970*/  R2UR UR7, R11 ;  /* 0x000000000b0772ca */ /* 0x000fe200000e0000 */
[----:B------:R-:W-:-:S03]  /*14980*/  IMAD.MOV.U32 R11, RZ, RZ, 0x1000 ;  /* 0x00001000ff0b7424 */ /* 0x000fc600078e00ff */
[----:B------:R-:W-:Y:S02]  /*14990*/  SEL R10, R10, 0x3e, P2 ;  /* 0x0000003e0a0a7807 */ /* 0x000fe40001000000 */
[----:B------:R-:W-:-:S05]  /*149a0*/  SEL R11, R11, 0xf80, P2 ;  /* 0x00000f800b0b7807 */ /* 0x000fca0001000000 */
[----:B------:R-:W-:-:S05]  /*149b0*/  IMAD.IADD R10, R10, 0x1, R11 ;  /* 0x000000010a0a7824 */ /* 0x000fca00078e020b */
[----:B------:R-:W-:Y:S02]  /*149c0*/  LOP3.LUT R11, R10, 0x1e06, RZ, 0xc0, !PT ;  /* 0x00001e060a0b7812 */ /* 0x000fe400078ec0ff */
[----:B----4-:R-:W-:Y:S02]  /*149d0*/  IADD3 R20, R63, 0xe00, R20 ;  /* 0x00000e003f147810 */ /* 0x010fe40007ffe014 */
[----:B------:R-:W-:Y:S01]  /*149e0*/  R2UR UR5, R21 ;  /* 0x00000000150572ca */ /* 0x000fe200000e0000 */
[----:B------:R-:W-:Y:S01]  /*149f0*/  IMAD.IADD R6, R6, 0x1, R11 ;  /* 0x0000000106067824 */ /* 0x000fe200078e020b */
[----:B------:R-:W-:Y:S01]  /*14a00*/  R2UR UR4, R20 ;  /* 0x00000000140472ca */ /* 0x000fe200000e0000 */
[----:B------:R-:W-:Y:S02]  /*14a10*/  WARPGROUP.DEPBAR.LE gsb0, 0x0 ;  /* 0x00008000000079c5 */ /* 0x000fe40000010000 */
[----:B------:R-:W-:Y:S01]  /*14a20*/  ST.E desc[UR40][R152.64+0x88], R5 ;  /* 0x0000880598007985 */ /* 0x000fe2000c101928 */
[----:B------:R-:W-:-:S09]  /*14a30*/  WARPGROUP.ARRIVE ;  /* 0x00000000000079c5 */ /* 0x000fd20000000000 */
[----:B------:R-:W-:Y:S01]  /*14a40*/  HGMMA.64x64x16.F32 R24, gdesc[UR4], R24, gsb0 ;  /* 0x00e00000041879f0 */ /* 0x000fe20008000818 */
[----:B------:R-:W-:Y:S02]  /*14a50*/  R2UR UR6, R6 ;  /* 0x00000000060672ca */ /* 0x000fe400000e0000 */
[----:B------:R-:W-:Y:S01]  /*14a60*/  R2UR UR7, R7 ;  /* 0x00000000070772ca */ /* 0x000fe200000e0000 */
[----:B------:R-:W-:Y:S01]  /*14a70*/  IMAD.IADD R56, R11, 0x1, R56 ;  /* 0x000000010b387824 */ /* 0x000fe200078e0238 */
[----:B------:R-:W-:Y:S02]  /*14a80*/  R2UR UR5, R57 ;  /* 0x00000000390572ca */ /* 0x000fe400000e0000 */
[----:B------:R-:W-:Y:S02]  /*14a90*/  @!P0 MOV R9, R8 ;  /* 0x0000000800098202 */ /* 0x000fe40000000f00 */
[----:B------:R-:W-:-:S03]  /*14aa0*/  R2UR UR4, R56 ;  /* 0x00000000380472ca */ /* 0x000fc600000e0000 */
[----:B------:R-:W-:-:S05]  /*14ab0*/  @!P0 IMAD R60, R60, 0x8, R9 ;  /* 0x000000083c3c8824 */ /* 0x000fca00078e0209 */
[----:B------:R-:W-:Y:S01]  /*14ac0*/  @!P0 PRMT R60, RZ, 0x654, R60 ;  /* 0x00000654ff3c8816 */ /* 0x000fe2000000003c */
[----:B------:R-:W-:Y:S02]  /*14ad0*/  WARPGROUP.DEPBAR.LE gsb0, 0x0 ;  /* 0x00008000000079c5 */ /* 0x000fe40000010000 */
[----:B------:R-:W-:Y:S01]  /*14ae0*/  ST.E desc[UR40][R152.64+0x88], R5 ;  /* 0x0000880598007985 */ /* 0x000fe2000c101928 */
[----:B------:R-:W-:-:S06]  /*14af0*/  WARPGROUP.ARRIVE ;  /* 0x00000000000079c5 */ /* 0x000fcc0000000000 */
[----:B------:R-:W-:Y:S03]  /*14b00*/  HGMMA.64x64x16.F32 R24, gdesc[UR4], R24, gsb0 ;  /* 0x00e00000041879f0 */ /* 0x000fe60008000818 */
[----:B------:R-:W-:Y:S02]  /*14b10*/  WARPGROUP.DEPBAR.LE gsb0, 0x0 ;  /* 0x00008000000079c5 */ /* 0x000fe40000010000 */
[----:B------:R0:W-:Y:S01]  /*14b20*/  ST.E desc[UR40][R152.64+0x88], R5 ;  /* 0x0000880598007985 */ /* 0x0001e2000c101928 */
[----:B------:R1:W-:Y:S03]  /*14b30*/  @!P0 SYNCS.ARRIVE.TRANS64.RED.A1T0 RZ, [R60+URZ], RZ ;  /* 0x000000ff3cff89a7 */ /* 0x0003e6000810043f */
[----:B------:R-:W2:Y:S04]  /*14b40*/  LD.E.64 R6, desc[UR40][R152.64+0x120] ;  /* 0x0001202898067980 */ /* 0x000ea8000c101b00 */
[----:B--2---:R-:W2:Y:S04]  /*14b50*/  LD.E R8, desc[UR40][R6.64] ;  /* 0x0000002806087980 */ /* 0x004ea8000c101900 */
[----:B------:R-:W0:Y:S01]  /*14b60*/  LD.E.64 R6, desc[UR40][R152.64+0x200] ;  /* 0x0002002898067980 */ /* 0x000e22000c101b00 */
[----:B------:R-:W-:Y:S01]  /*14b70*/  IADD3 R9, P2, R2, 0x200, RZ ;  /* 0x0000020002097810 */ /* 0x000fe20007f5e0ff */
[-C--:B--2---:R-:W-:Y:S01]  /*14b80*/  FMUL.FTZ R57, R24, R8.reuse ;  /* 0x0000000818397220 */ /* 0x084fe20000410000 */
[-C--:B------:R-:W-:Y:S01]  /*14b90*/  FMUL.FTZ R24, R25, R8.reuse ;  /* 0x0000000819187220 */ /* 0x080fe20000410000 */
[-C--:B------:R-:W-:Y:S01]  /*14ba0*/  FMUL.FTZ R14, R26, R8.reuse ;  /* 0x000000081a0e7220 */ /* 0x080fe20000410000 */
[-C--:B------:R-:W-:Y:S01]  /*14bb0*/  FMUL.FTZ R26, R28, R8.reuse ;  /* 0x000000081c1a7220 */ /* 0x080fe20000410000 */
[-C--:B------:R-:W-:Y:S01]  /*14bc0*/  FMUL.FTZ R15, R27, R8.reuse ;  /* 0x000000081b0f7220 */ /* 0x080fe20000410000 */
[-C--:B------:R-:W-:Y:S01]  /*14bd0*/  FMUL.FTZ R27, R29, R8.reuse ;  /* 0x000000081d1b7220 */ /* 0x080fe20000410000 */
[----:B------:R-:W0:Y:S01]  /*14be0*/  MUFU.TANH R57, R57 ;  /* 0x0000003900397308 */ /* 0x000e220000002400 */
[-C--:B------:R-:W-:Y:S01]  /*14bf0*/  FMUL.FTZ R29, R32, R8.reuse ;  /* 0x00000008201d7220 */ /* 0x080fe20000410000 */
[-C--:B------:R-:W-:Y:S01]  /*14c00*/  FMUL.FTZ R20, R30, R8.reuse ;  /* 0x000000081e147220 */ /* 0x080fe20000410000 */
[-C--:B------:R-:W-:Y:S01]  /*14c10*/  FMUL.FTZ R30, R33, R8.reuse ;  /* 0x00000008211e7220 */ /* 0x080fe20000410000 */
[-C--:B------:R-:W-:Y:S01]  /*14c20*/  FMUL.FTZ R33, R36, R8.reuse ;  /* 0x0000000824217220 */ /* 0x080fe20000410000 */
[-C--:B------:R-:W-:Y:S01]  /*14c30*/  FMUL.FTZ R25, R34, R8.reuse ;  /* 0x0000000822197220 */ /* 0x080fe20000410000 */
[-C--:B------:R-:W-:Y:S01]  /*14c40*/  FMUL.FTZ R34, R37, R8.reuse ;  /* 0x0000000825227220 */ /* 0x080fe20000410000 */
[-C--:B------:R-:W-:Y:S01]  /*14c50*/  FMUL.FTZ R36, R40, R8.reuse ;  /* 0x0000000828247220 */ /* 0x080fe20000410000 */
[----:B------:R-:W2:Y:S01]  /*14c60*/  MUFU.TANH R24, R24 ;  /* 0x0000001800187308 */ /* 0x000ea20000002400 */
[-C--:B------:R-:W-:Y:S01]  /*14c70*/  FMUL.FTZ R37, R41, R8.reuse ;  /* 0x0000000829257220 */ /* 0x080fe20000410000 */
[-C--:B------:R-:W-:Y:S01]  /*14c80*/  FMUL.FTZ R21, R31, R8.reuse ;  /* 0x000000081f157220 */ /* 0x080fe20000410000 */
[-C--:B------:R-:W-:Y:S01]  /*14c90*/  FMUL.FTZ R31, R38, R8.reuse ;  /* 0x00000008261f7220 */ /* 0x080fe20000410000 */
[-C--:B------:R-:W-:Y:S01]  /*14ca0*/  FMUL.FTZ R38, R44, R8.reuse ;  /* 0x000000082c267220 */ /* 0x080fe20000410000 */
[-C--:B------:R-:W-:Y:S01]  /*14cb0*/  FMUL.FTZ R40, R45, R8.reuse ;  /* 0x000000082d287220 */ /* 0x080fe20000410000 */
[-C--:B------:R-:W-:Y:S01]  /*14cc0*/  FMUL.FTZ R41, R48, R8.reuse ;  /* 0x0000000830297220 */ /* 0x080fe20000410000 */
[----:B------:R-:W-:Y:S01]  /*14cd0*/  FMUL.FTZ R28, R35, R8 ;  /* 0x00000008231c7220 */ /* 0x000fe20000410000 */
[----:B------:R-:W3:Y:S01]  /*14ce0*/  MUFU.TANH R26, R26 ;  /* 0x0000001a001a7308 */ /* 0x000ee20000002400 */
[----:B0-----:R-:W-:Y:S01]  /*14cf0*/  FMNMX.FTZ R5, R57, R6, !PT ;  /* 0x0000000639057209 */ /* 0x001fe20007810000 */
[-C--:B------:R-:W-:Y:S01]  /*14d00*/  FMUL.FTZ R35, R42, R8.reuse ;  /* 0x000000082a237220 */ /* 0x080fe20000410000 */
[-C--:B------:R-:W-:Y:S01]  /*14d10*/  FMUL.FTZ R42, R49, R8.reuse ;  /* 0x00000008312a7220 */ /* 0x080fe20000410000 */
[-C--:B------:R-:W-:Y:S01]  /*14d20*/  FMUL.FTZ R44, R52, R8.reuse ;  /* 0x00000008342c7220 */ /* 0x080fe20000410000 */
[-C--:B------:R-:W-:Y:S01]  /*14d30*/  FMUL.FTZ R45, R53, R8.reuse ;  /* 0x00000008352d7220 */ /* 0x080fe20000410000 */
[-C--:B------:R-:W-:Y:S01]  /*14d40*/  FMUL.FTZ R32, R39, R8.reuse ;  /* 0x0000000827207220 */ /* 0x080fe20000410000 */
[-C--:B------:R-:W-:Y:S01]  /*14d50*/  FMUL.FTZ R43, R43, R8.reuse ;  /* 0x000000082b2b7220 */ /* 0x080fe20000410000 */
[----:B------:R-:W0:Y:S01]  /*14d60*/  MUFU.TANH R27, R27 ;  /* 0x0000001b001b7308 */ /* 0x000e220000002400 */
[----:B--2---:R-:W-:Y:S01]  /*14d70*/  FMNMX.FTZ R5, R24, R5, !PT ;  /* 0x0000000518057209 */ /* 0x004fe20007810000 */
[-C--:B------:R-:W-:Y:S01]  /*14d80*/  FMUL.FTZ R46, R46, R8.reuse ;  /* 0x000000082e2e7220 */ /* 0x080fe20000410000 */
[-C--:B------:R-:W-:Y:S01]  /*14d90*/  FMUL.FTZ R47, R47, R8.reuse ;  /* 0x000000082f2f7220 */ /* 0x080fe20000410000 */
[-C--:B------:R-:W-:Y:S01]  /*14da0*/  FMUL.FTZ R48, R50, R8.reuse ;  /* 0x0000000832307220 */ /* 0x080fe20000410000 */
[-C--:B------:R-:W-:Y:S01]  /*14db0*/  FMUL.FTZ R50, R51, R8.reuse ;  /* 0x0000000833327220 */ /* 0x080fe20000410000 */
[-C--:B------:R-:W-:Y:S01]  /*14dc0*/  FMUL.FTZ R51, R54, R8.reuse ;  /* 0x0000000836337220 */ /* 0x080fe20000410000 */
[----:B------:R-:W-:Y:S01]  /*14dd0*/  FMUL.FTZ R52, R55, R8 ;  /* 0x0000000837347220 */ /* 0x000fe20000410000 */
[----:B------:R-:W2:Y:S01]  /*14de0*/  MUFU.TANH R29, R29 ;  /* 0x0000001d001d7308 */ /* 0x000ea20000002400 */
[----:B---3--:R-:W-:-:S07]  /*14df0*/  FMNMX.FTZ R10, R26, R5, !PT ;  /* 0x000000051a0a7209 */ /* 0x008fce0007810000 */
[----:B------:R-:W3:Y:S01]  /*14e00*/  MUFU.TANH R30, R30 ;  /* 0x0000001e001e7308 */ /* 0x000ee20000002400 */
[----:B0-----:R-:W-:-:S07]  /*14e10*/  FMNMX.FTZ R10, R27, R10, !PT ;  /* 0x0000000a1b0a7209 */ /* 0x001fce0007810000 */
[----:B------:R-:W0:Y:S01]  /*14e20*/  MUFU.TANH R33, R33 ;  /* 0x0000002100217308 */ /* 0x000e220000002400 */
[----:B--2---:R-:W-:-:S07]  /*14e30*/  FMNMX.FTZ R5, R29, R10, !PT ;  /* 0x0000000a1d057209 */ /* 0x004fce0007810000 */
        /* <DEDUP_REMOVED lines=23> */
[----:B--2---:R-:W-:-:S05]  /*14fb0*/  FMNMX.FTZ R11, R45, R12, !PT ;  /* 0x0000000c2d0b7209 */ /* 0x004fca0007810000 */
[----:B------:R-:W2:Y:S02]  /*14fc0*/  SHFL.BFLY PT, R12, R11, 0x2, 0x1f ;  /* 0x0c401f000b0c7f89 */ /* 0x000ea400000e0000 */
[----:B------:R-:W4:Y:S01]  /*14fd0*/  MUFU.TANH R21, R21 ;  /* 0x0000001500157308 */ /* 0x000f220000002400 */
[----:B---3--:R-:W-:Y:S01]  /*14fe0*/  FMNMX.FTZ R5, R15, R10, !PT ;  /* 0x0000000a0f057209 */ /* 0x008fe20007810000 */
[----:B------:R-:W-:Y:S06]  /*14ff0*/  ST.E desc[UR40][R152.64+0x200], R11 ;  /* 0x0002000b98007985 */ /* 0x000fec000c101928 */
[----:B------:R-:W3:Y:S01]  /*15000*/  MUFU.TANH R25, R25 ;  /* 0x0000001900197308 */ /* 0x000ee20000002400 */
[----:B0-----:R-:W-:-:S07]  /*15010*/  FMNMX.FTZ R10, R20, R5, !PT ;  /* 0x00000005140a7209 */ /* 0x001fce0007810000 */
[----:B------:R-:W0:Y:S01]  /*15020*/  MUFU.TANH R28, R28 ;  /* 0x0000001c001c7308 */ /* 0x000e220000002400 */
[----:B----4-:R-:W-:Y:S02]  /*15030*/  FMNMX.FTZ R10, R21, R10, !PT ;  /* 0x0000000a150a7209 */ /* 0x010fe40007810000 */
[----:B--2---:R-:W-:-:S05]  /*15040*/  FMNMX.FTZ R12, R11, R12, !PT ;  /* 0x0000000c0b0c7209 */ /* 0x004fca0007810000 */
[----:B------:R-:W2:Y:S01]  /*15050*/  MUFU.TANH R31, R31 ;  /* 0x0000001f001f7308 */ /* 0x000ea20000002400 */
[----:B---3--:R-:W-:Y:S01]  /*15060*/  FMNMX.FTZ R5, R25, R10, !PT ;  /* 0x0000000a19057209 */ /* 0x008fe20007810000 */
[----:B------:R-:W3:Y:S06]  /*15070*/  SHFL.BFLY PT, R13, R12, 0x1, 0x1f ;  /* 0x0c201f000c0d7f89 */ /* 0x000eec00000e0000 */
[----:B------:R-:W4:Y:S01]  /*15080*/  MUFU.TANH R32, R32 ;  /* 0x0000002000207308 */ /* 0x000f220000002400 */
[----:B0-----:R-:W-:-:S07]  /*15090*/  FMNMX.FTZ R10, R28, R5, !PT ;  /* 0x000000051c0a7209 */ /* 0x001fce0007810000 */
[----:B------:R-:W0:Y:S01]  /*150a0*/  MUFU.TANH R35, R35 ;  /* 0x0000002300237308 */ /* 0x000e220000002400 */
[----:B--2---:R-:W-:-:S07]  /*150b0*/  FMNMX.FTZ R5, R31, R10, !PT ;  /* 0x0000000a1f057209 */ /* 0x004fce0007810000 */
[----:B------:R-:W2:Y:S01]  /*150c0*/  MUFU.TANH R43, R43 ;  /* 0x0000002b002b7308 */ /* 0x000ea20000002400 */
[----:B----4-:R-:W-:Y:S02]  /*150d0*/  FMNMX.FTZ R10, R32, R5, !PT ;  /* 0x00000005200a7209 */ /* 0x010fe40007810000 */
[----:B---3--:R-:W-:-:S05]  /*150e0*/  FMNMX.FTZ R13, R12, R13, !PT ;  /* 0x0000000d0c0d7209 */ /* 0x008fca0007810000 */
        /* <DEDUP_REMOVED lines=11> */
[----:B---3--:R-:W-:-:S04]  /*151a0*/  FMNMX.FTZ R8, R50, R5, !PT ;  /* 0x0000000532087209 */ /* 0x008fc80007810000 */
[----:B0-----:R-:W-:Y:S02]  /*151b0*/  FMNMX.FTZ R5, R51, R8, !PT ;  /* 0x0000000833057209 */ /* 0x001fe40007810000 */
[----:B------:R-:W-:Y:S01]  /*151c0*/  LOP3.LUT R8, R9, 0x4, RZ, 0xfc, !PT ;  /* 0x0000000409087812 */ /* 0x000fe200078efcff */
[----:B------:R-:W-:Y:S01]  /*151d0*/  IMAD.X R9, RZ, RZ, R16, P2 ;  /* 0x000000ffff097224 */ /* 0x000fe200010e0610 */
[----:B--2---:R-:W-:-:S05]  /*151e0*/  FMNMX.FTZ R5, R52, R5, !PT ;  /* 0x0000000534057209 */ /* 0x004fca0007810000 */
        /* <DEDUP_REMOVED lines=11> */
[----:B------:R-:W4:Y:S04]  /*152a0*/  LD.E R56, desc[UR40][R152.64+0x210] ;  /* 0x0002102898387980 */ /* 0x000f28000c101900 */
[----:B------:R-:W4:Y:S01]  /*152b0*/  LD.E.64 R10, desc[UR40][R152.64+0xd8] ;  /* 0x0000d828980a7980 */ /* 0x000f22000c101b00 */
[----:B------:R-:W-:Y:S01]  /*152c0*/  FADD.FTZ R7, R7, -R49 ;  /* 0x8000003107077221 */ /* 0x000fe20000010000 */
[----:B--2---:R-:W-:-:S03]  /*152d0*/  FADD.FTZ R53, R6, -R53 ;  /* 0x8000003506357221 */ /* 0x004fc60000010000 */
[----:B---3--:R-:W-:Y:S01]  /*152e0*/  FMUL.FTZ R7, R54, R7 ;  /* 0x0000000736077220 */ /* 0x008fe20000410000 */
[----:B------:R-:W-:-:S03]  /*152f0*/  FMUL.FTZ R53, R53, R54 ;  /* 0x0000003635357220 */ /* 0x000fc60000410000 */
[----:B------:R-:W4:Y:S08]  /*15300*/  MUFU.EX2 R39, R7 ;  /* 0x0000000700277308 */ /* 0x000f300000000800 */
[----:B0-----:R-:W0:Y:S01]  /*15310*/  MUFU.EX2 R49, R53 ;  /* 0x0000003500317308 */ /* 0x001e220000000800 */
[----:B----4-:R-:W-:Y:S01]  /*15320*/  FMUL.FTZ R13, R39, R58 ;  /* 0x0000003a270d7220 */ /* 0x010fe20000410000 */
[----:B0-----:R-:W-:-:S04]  /*15330*/  FMUL.FTZ R5, R49, R56 ;  /* 0x0000003831057220 */ /* 0x001fc80000410000 */
[----:B------:R1:W-:Y:S04]  /*15340*/  ST.E desc[UR40][R152.64+0x214], R13 ;  /* 0x0002140d98007985 */ /* 0x0003e8000c101928 */
[----:B------:R1:W-:Y:S04]  /*15350*/  ST.E desc[UR40][R152.64+0x210], R5 ;  /* 0x0002100598007985 */ /* 0x0003e8000c101928 */
[----:B------:R-:W2:Y:S01]  /*15360*/  LD.E R6, desc[UR40][R10.64+0x4] ;  /* 0x000004280a067980 */ /* 0x000ea2000c101900 */
[----:B------:R-:W-:Y:S01]  /*15370*/  BSSY B0, `(.L_x_6268) ;  /* 0x000000c000007945 */ /* 0x000fe20003800000 */
[----:B--2---:R-:W-:-:S13]  /*15380*/  ISETP.NE.AND P2, PT, R6, RZ, PT ;  /* 0x000000ff0600720c */ /* 0x004fda0003f45270 */
[----:B-1----:R-:W-:Y:S05]  /*15390*/  @P2 BRA `(.L_x_6269) ;  /* 0x0000000000242947 */ /* 0x002fea0003800000 */
        /* <DEDUP_REMOVED lines=9> */
.L_x_6269:
[----:B------:R-:W-:Y:S05]  /*15430*/  BSYNC B0 ;  /* 0x0000000000007941 */ /* 0x000fea0003800000 */
.L_x_6268:
        /* <DEDUP_REMOVED lines=8> */
[----:B------:R-:W2:Y:S04]  /*154c0*/  LD.E R53, desc[UR40][R152.64+0x220] ;  /* 0x0002202898357980 */ /* 0x000ea8000c101900 */
[----:B------:R-:W3:Y:S04]  /*154d0*/  LD.E R8, desc[UR40][R8.64] ;  /* 0x0000002808087980 */ /* 0x000ee8000c101900 */
[----:B------:R-:W0:Y:S04]  /*154e0*/  LD.E R55, desc[UR40][R152.64+0x210] ;  /* 0x0002102898377980 */ /* 0x000e28000c101900 */
[----:B------:R-:W4:Y:S01]  /*154f0*/  LD.E R59, desc[UR40][R152.64+0x214] ;  /* 0x00021428983b7980 */ /* 0x000f22000c101900 */
[----:B--2---:R-:W-:Y:S01]  /*15500*/  FMUL.FTZ R12, R12, R53 ;  /* 0x000000350c0c7220 */ /* 0x004fe20000410000 */
[----:B---3--:R-:W-:-:S03]  /*15510*/  FMUL.FTZ R8, R53, R8 ;  /* 0x0000000835087220 */ /* 0x008fc60000410000 */
[-CC-:B------:R-:W-:Y:S01]  /*15520*/  FFMA.FTZ R168, R57, R53.reuse, -R12.reuse ;  /* 0x0000003539a87223 */ /* 0x180fe2000001080c */
[-CC-:B------:R-:W-:Y:S01]  /*15530*/  FFMA.FTZ R11, R24, R53.reuse, -R12.reuse ;  /* 0x00000035180b7223 */ /* 0x180fe2000001080c */
[-C--:B------:R-:W-:Y:S01]  /*15540*/  FFMA.FTZ R170, R26, R53.reuse, -R12 ;  /* 0x000000351aaa7223 */ /* 0x080fe2000001080c */
[-CC-:B------:R-:W-:Y:S01]  /*15550*/  FFMA.FTZ R14, R14, R53.reuse, -R8.reuse ;  /* 0x000000350e0e7223 */ /* 0x180fe20000010808 */
[-CC-:B------:R-:W-:Y:S01]  /*15560*/  FFMA.FTZ R15, R15, R53.reuse, -R8.reuse ;  /* 0x000000350f0f7223 */ /* 0x180fe20000010808 */
[-C--:B------:R-:W-:Y:S01]  /*15570*/  FFMA.FTZ R20, R20, R53.reuse, -R8 ;  /* 0x0000003514147223 */ /* 0x080fe20000010808 */
[----:B------:R-:W0:Y:S01]  /*15580*/  MUFU.EX2 R168, R168 ;  /* 0x000000a800a87308 */ /* 0x000e220000000800 */
[-C--:B------:R-:W-:Y:S01]  /*15590*/  FFMA.FTZ R13, R27, R53.reuse, -R12 ;  /* 0x000000351b0d7223 */ /* 0x080fe2000001080c */
[-C--:B------:R-:W-:Y:S01]  /*155a0*/  FFMA.FTZ R21, R21, R53.reuse, -R8 ;  /* 0x0000003515157223 */ /* 0x080fe20000010808 */
[-C--:B------:R-:W-:Y:S01]  /*155b0*/  FFMA.FTZ R172, R29, R53.reuse, -R12 ;  /* 0x000000351dac7223 */ /* 0x080fe2000001080c */
[-C--:B------:R-:W-:Y:S01]  /*155c0*/  FFMA.FTZ R25, R25, R53.reuse, -R8 ;  /* 0x0000003519197223 */ /* 0x080fe20000010808 */
[-C--:B------:R-:W-:Y:S01]  /*155d0*/  FFMA.FTZ R27, R30, R53.reuse, -R12 ;  /* 0x000000351e1b7223 */ /* 0x080fe2000001080c */
[-C--:B------:R-:W-:Y:S01]  /*155e0*/  FFMA.FTZ R28, R28, R53.reuse, -R8 ;  /* 0x000000351c1c7223 */ /* 0x080fe20000010808 */
[-C--:B------:R-:W-:Y:S01]  /*155f0*/  FFMA.FTZ R174, R33, R53.reuse, -R12 ;  /* 0x0000003521ae7223 */ /* 0x080fe2000001080c */
[----:B------:R-:W4:Y:S01]  /*15600*/  MUFU.EX2 R14, R14 ;  /* 0x0000000e000e7308 */ /* 0x000f220000000800 */
[-C--:B------:R-:W-:Y:S01]  /*15610*/  FFMA.FTZ R31, R31, R53.reuse, -R8 ;  /* 0x000000351f1f7223 */ /* 0x080fe20000010808 */
[-C--:B------:R-:W-:Y:S01]  /*15620*/  FFMA.FTZ R29, R34, R53.reuse, -R12 ;  /* 0x00000035221d7223 */ /* 0x080fe2000001080c */
[-C--:B------:R-:W-:Y:S01]  /*15630*/  FFMA.FTZ R32, R32, R53.reuse, -R8 ;  /* 0x0000003520207223 */ /* 0x080fe20000010808 */
[-C--:B------:R-:W-:Y:S01]  /*15640*/  FFMA.FTZ R176, R36, R53.reuse, -R12 ;  /* 0x0000003524b07223 */ /* 0x080fe2000001080c */
[-C--:B------:R-:W-:Y:S01]  /*15650*/  FFMA.FTZ R35, R35, R53.reuse, -R8 ;  /* 0x0000003523237223 */ /* 0x080fe20000010808 */
[-C--:B------:R-:W-:Y:S01]  /*15660*/  FFMA.FTZ R33, R37, R53.reuse, -R12 ;  /* 0x0000003525217223 */ /* 0x080fe2000001080c */
[-C--:B------:R-:W-:Y:S01]  /*15670*/  FFMA.FTZ R43, R43, R53.reuse, -R8 ;  /* 0x000000352b2b7223 */ /* 0x080fe20000010808 */
[----:B------:R-:W1:Y:S01]  /*15680*/  MUFU.EX2 R11, R11 ;  /* 0x0000000b000b7308 */ /* 0x000e620000000800 */
[----:B0-----:R-:W-:Y:S01]  /*15690*/  FADD.FTZ R4, R168, R55 ;  /* 0x00000037a8047221 */ /* 0x001fe20000010000 */
[-C--:B------:R-:W-:Y:S01]  /*156a0*/  FFMA.FTZ R178, R38, R53.reuse, -R12 ;  /* 0x0000003526b27223 */ /* 0x080fe2000001080c */
[-C--:B------:R-:W-:Y:S01]  /*156b0*/  FFMA.FTZ R46, R46, R53.reuse, -R8 ;  /* 0x000000352e2e7223 */ /* 0x080fe20000010808 */
[-C--:B------:R-:W-:Y:S01]  /*156c0*/  FFMA.FTZ R37, R40, R53.reuse, -R12 ;  /* 0x0000003528257223 */ /* 0x080fe2000001080c */
[-C--:B------:R-:W-:Y:S01]  /*156d0*/  FFMA.FTZ R47, R47, R53.reuse, -R8 ;  /* 0x000000352f2f7223 */ /* 0x080fe20000010808 */
[-C--:B------:R-:W-:Y:S01]  /*156e0*/  FFMA.FTZ R180, R41, R53.reuse, -R12 ;  /* 0x0000003529b47223 */ /* 0x080fe2000001080c */
[-C--:B------:R-:W-:Y:S01]  /*156f0*/  FFMA.FTZ R48, R48, R53.reuse, -R8 ;  /* 0x0000003530307223 */ /* 0x080fe20000010808 */
[----:B------:R-:W0:Y:S01]  /*15700*/  MUFU.EX2 R15, R15 ;  /* 0x0000000f000f7308 */ /* 0x000e220000000800 */
[----:B----4-:R-:W-:Y:S01]  /*15710*/  FADD.FTZ R6, R14, R59 ;  /* 0x0000003b0e067221 */ /* 0x010fe20000010000 */
[-C--:B------:R-:W-:Y:S01]  /*15720*/  FFMA.FTZ R41, R42, R53.reuse, -R12 ;  /* 0x000000352a297223 */ /* 0x080fe2000001080c */
[-C--:B------:R-:W-:Y:S01]  /*15730*/  FFMA.FTZ R50, R50, R53.reuse, -R8 ;  /* 0x0000003532327223 */ /* 0x080fe20000010808 */
[-C--:B------:R-:W-:Y:S01]  /*15740*/  FFMA.FTZ R182, R44, R53.reuse, -R12 ;  /* 0x000000352cb67223 */ /* 0x080fe2000001080c */
[-C--:B------:R-:W-:Y:S01]  /*15750*/  FFMA.FTZ R51, R51, R53.reuse, -R8 ;  /* 0x0000003533337223 */ /* 0x080fe20000010808 */
[-C--:B------:R-:W-:Y:S01]  /*15760*/  FFMA.FTZ R12, R45, R53.reuse, -R12 ;  /* 0x000000352d0c7223 */ /* 0x080fe2000001080c */
[----:B------:R-:W-:Y:S01]  /*15770*/  FFMA.FTZ R8, R52, R53, -R8 ;  /* 0x0000003534087223 */ /* 0x000fe20000010808 */
        /* <DEDUP_REMOVED lines=55> */
[----:B-1----:R-:W-:Y:S01]  /*15af0*/  FADD.FTZ R5, R51, R6 ;  /* 0x0000000633057221 */ /* 0x002fe20000010000 */
[----:B0-----:R-:W-:-:S05]  /*15b00*/  FADD.FTZ R43, R45, R4 ;  /* 0x000000042d2b7221 */ /* 0x001fca0000010000 */
        /* <DEDUP_REMOVED lines=25> */
[----:B------:R0:W-:Y:S01]  /*15ca0*/  STSM.16.M88.4 [R24], R168 ;  /* 0x000000a818007844 */ /* 0x0001e20000000200 */
[C---:B------:R-:W-:Y:S02]  /*15cb0*/  IMAD R7, R6.reuse, 0x2, R24 ;  /* 0x0000000206077824 */ /* 0x040fe400078e0218 */
[----:B------:R-:W-:-:S03]  /*15cc0*/  IMAD R6, R6, 0x2, R55 ;  /* 0x0000000206067824 */ /* 0x000fc600078e0237 */
[----:B------:R-:W-:Y:S04]  /*15cd0*/  STSM.16.M88.4 [R7], R172 ;  /* 0x000000ac07007844 */ /* 0x000fe80000000200 */
[----:B------:R-:W-:Y:S04]  /*15ce0*/  STSM.16.M88.4 [R55], R176 ;  /* 0x000000b037007844 */ /* 0x000fe80000000200 */
[----:B------:R1:W-:Y:S04]  /*15cf0*/  STSM.16.M88.4 [R6], R180 ;  /* 0x000000b406007844 */ /* 0x0003e80000000200 */
[----:B------:R-:W2:Y:S01]  /*15d00*/  LD.E R10, desc[UR40][R152.64+0x240] ;  /* 0x00024028980a7980 */ /* 0x000ea2000c101900 */
[----:B------:R-:W-:-:S04]  /*15d10*/  IADD3 R8, P2, R2, 0x240, RZ ;  /* 0x0000024002087810 */ /* 0x000fc80007f5e0ff */
[----:B------:R-:W-:Y:S01]  /*15d20*/  LOP3.LUT R4, R8, 0x4, RZ, 0xfc, !PT ;  /* 0x0000000408047812 */ /* 0x000fe200078efcff */
[----:B------:R-:W-:Y:S02]  /*15d30*/  IMAD.X R5, RZ, RZ, R16, P2 ;  /* 0x000000ffff057224 */ /* 0x000fe400010e0610 */
[----:B--2---:R-:W-:-:S05]  /*15d40*/  FMUL.FTZ R9, R49, R10 ;  /* 0x0000000a31097220 */ /* 0x004fca0000410000 */
[----:B------:R2:W-:Y:S04]  /*15d50*/  ST.E desc[UR40][R152.64+0x240], R9 ;  /* 0x0002400998007985 */ /* 0x0005e8000c101928 */
[----:B------:R-:W3:Y:S02]  /*15d60*/  LD.E R10, desc[UR40][R4.64] ;  /* 0x00000028040a7980 */ /* 0x000ee4000c101900 */
[----:B---3--:R-:W-:-:S05]  /*15d70*/  FMUL.FTZ R11, R49, R10 ;  /* 0x0000000a310b7220 */ /* 0x008fca0000410000 */
[----:B------:R-:W-:Y:S04]  /*15d80*/  ST.E desc[UR40][R4.64], R11 ;  /* 0x0000000b04007985 */ /* 0x000fe8000c101928 */
[----:B------:R-:W3:Y:S04]  /*15d90*/  LD.E R44, desc[UR40][R152.64+0x250] ;  /* 0x00025028982c7980 */ /* 0x000ee8000c101900 */
[----:B------:R-:W4:Y:S04]  /*15da0*/  LD.E R136, desc[UR40][R152.64+0x434] ;  /* 0x0004342898887980 */ /* 0x000f28000c101900 */
[----:B------:R-:W5:Y:S04]  /*15db0*/  LD.E R58, desc[UR40][R152.64+0x284] ;  /* 0x00028428983a7980 */ /* 0x000f68000c101900 */
[----:B------:R-:W2:Y:S04]  /*15dc0*/  LD.E R46, desc[UR40][R152.64+0x254] ;  /* 0x00025428982e7980 */ /* 0x000ea8000c101900 */
        /* <DEDUP_REMOVED lines=54> */
[----:B0-----:R-:W5:Y:S04]  /*16130*/  LD.E R24, desc[UR40][R152.64+0x410] ;  /* 0x0004102898187980 */ /* 0x001f68000c101900 */
[----:B-1----:R-:W5:Y:S04]  /*16140*/  LD.E R6, desc[UR40][R152.64+0x420] ;  /* 0x0004202898067980 */ /* 0x002f68000c101900 */
[----:B------:R-:W5:Y:S04]  /*16150*/  LD.E R10, desc[UR40][R152.64+0x424] ;  /* 0x00042428980a7980 */ /* 0x000f68000c101900 */
[----:B------:R-:W5:Y:S01]  /*16160*/  LD.E R12, desc[UR40][R152.64+0x430] ;  /* 0x00043028980c7980 */ /* 0x000f62000c101900 */
[C---:B---3--:R-:W-:Y:S01]  /*16170*/  FMUL.FTZ R7, R49.reuse, R44 ;  /* 0x0000002c31077220 */ /* 0x048fe20000410000 */
[----:B----4-:R-:W-:-:S04]  /*16180*/  FMUL.FTZ R27, R49, R136 ;  /* 0x00000088311b7220 */ /* 0x010fc80000410000 */
[----:B------:R5:W-:Y:S04]  /*16190*/  ST.E desc[UR40][R152.64+0x250], R7 ;  /* 0x0002500798007985 */ /* 0x000be8000c101928 */
[----:B------:R0:W-:Y:S01]  /*161a0*/  ST.E desc[UR40][R152.64+0x434], R27 ;  /* 0x0004341b98007985 */ /* 0x0001e2000c101928 */
[C---:B--2---:R-:W-:Y:S01]  /*161b0*/  FMUL.FTZ R9, R49.reuse, R46 ;  /* 0x0000002e31097220 */ /* 0x044fe20000410000 */
        /* <DEDUP_REMOVED lines=107> */
[C---:B------:R-:W-:Y:S01]  /*16870*/  LOP3.LUT R6, R8.reuse, 0x8, RZ, 0xfc, !PT ;  /* 0x0000000808067812 */ /* 0x040fe200078efcff */
[C---:B---3--:R-:W-:Y:S01]  /*16880*/  FMUL.FTZ R29, R49.reuse, R10 ;  /* 0x0000000a311d7220 */ /* 0x048fe20000410000 */
[----:B------:R-:W-:Y:S01]  /*16890*/  FMUL.FTZ R49, R49, R12 ;  /* 0x0000000c31317220 */ /* 0x000fe20000410000 */
[--C-:B0-----:R-:W-:Y:S01]  /*168a0*/  IMAD.MOV.U32 R7, RZ, RZ, R5.reuse ;  /* 0x000000ffff077224 */ /* 0x101fe200078e0005 */
[----:B------:R0:W-:Y:S04]  /*168b0*/  ST.E desc[UR40][R152.64+0x3d0], R9 ;  /* 0x0003d00998007985 */ /* 0x0001e8000c101928 */
[----:B------:R-:W-:Y:S04]  /*168c0*/  ST.E desc[UR40][R152.64+0x3e4], R31 ;  /* 0x0003e41f98007985 */ /* 0x000fe8000c101928 */
[----:B------:R1:W-:Y:S04]  /*168d0*/  ST.E desc[UR40][R152.64+0x3f0], R11 ;  /* 0x0003f00b98007985 */ /* 0x0003e8000c101928 */
[----:B------:R2:W-:Y:S04]  /*168e0*/  ST.E desc[UR40][R152.64+0x3f4], R13 ;  /* 0x0003f40d98007985 */ /* 0x0005e8000c101928 */
[----:B------:R3:W-:Y:S04]  /*168f0*/  ST.E desc[UR40][R152.64+0x400], R15 ;  /* 0x0004000f98007985 */ /* 0x0007e8000c101928 */
[----:B------:R-:W-:Y:S04]  /*16900*/  ST.E desc[UR40][R152.64+0x404], R21 ;  /* 0x0004041598007985 */ /* 0x000fe8000c101928 */
[----:B------:R-:W-:Y:S04]  /*16910*/  ST.E desc[UR40][R152.64+0x410], R25 ;  /* 0x0004101998007985 */ /* 0x000fe8000c101928 */
[----:B------:R-:W-:Y:S04]  /*16920*/  ST.E desc[UR40][R152.64+0x420], R27 ;  /* 0x0004201b98007985 */ /* 0x000fe8000c101928 */
[----:B------:R-:W-:Y:S04]  /*16930*/  ST.E desc[UR40][R152.64+0x424], R29 ;  /* 0x0004241d98007985 */ /* 0x000fe8000c101928 */
[----:B------:R-:W-:Y:S04]  /*16940*/  ST.E desc[UR40][R152.64+0x430], R49 ;  /* 0x0004303198007985 */ /* 0x000fe8000c101928 */
[----:B------:R-:W1:Y:S01]  /*16950*/  LD.E R10, desc[UR40][R6.64] ;  /* 0x00000028060a7980 */ /* 0x000e62000c101900 */
[----:B------:R-:W-:Y:S01]  /*16960*/  LOP3.LUT R8, R8, 0xc, RZ, 0xfc, !PT ;  /* 0x0000000c08087812 */ /* 0x000fe200078efcff */
[----:B0-----:R-:W-:-:S02]  /*16970*/  IMAD.MOV.U32 R9, RZ, RZ, R5 ;  /* 0x000000ffff097224 */ /* 0x001fc400078e0005 */
[----:B-1----:R-:W-:-:S05]  /*16980*/  FMUL.FTZ R11, R39, R10 ;  /* 0x0000000a270b7220 */ /* 0x002fca0000410000 */
[----:B------:R0:W-:Y:S04]  /*16990*/  ST.E desc[UR40][R6.64], R11 ;  /* 0x0000000b06007985 */ /* 0x0001e8000c101928 */
[----:B------:R-:W2:Y:S02]  /*169a0*/  LD.E R10, desc[UR40][R8.64] ;  /* 0x00000028080a7980 */ /* 0x000ea4000c101900 */
[----:B--2---:R-:W-:-:S05]  /*169b0*/  FMUL.FTZ R13, R39, R10 ;  /* 0x0000000a270d7220 */ /* 0x004fca0000410000 */
[----:B------:R1:W-:Y:S04]  /*169c0*/  ST.E desc[UR40][R8.64], R13 ;  /* 0x0000000d08007985 */ /* 0x0003e8000c101928 */
[----:B------:R-:W2:Y:S04]  /*169d0*/  LD.E R138, desc[UR40][R152.64+0x43c] ;  /* 0x00043c28988a7980 */ /* 0x000ea8000c101900 */
[----:B------:R-:W0:Y:S04]  /*169e0*/  LD.E R52, desc[UR40][R152.64+0x258] ;  /* 0x0002582898347980 */ /* 0x000e28000c101900 */
[----:B------:R-:W1:Y:S04]  /*169f0*/  LD.E R54, desc[UR40][R152.64+0x25c] ;  /* 0x00025c2898367980 */ /* 0x000e68000c101900 */
[----:B------:R-:W4:Y:S04]  /*16a00*/  LD.E R56, desc[UR40][R152.64+0x268] ;  /* 0x0002682898387980 */ /* 0x000f28000c101900 */
        /* <DEDUP_REMOVED lines=58> */
[----:B---3--:R-:W3:Y:S01]  /*16db0*/  LD.E R15, desc[UR40][R152.64+0x240] ;  /* 0x00024028980f7980 */ /* 0x008ee2000c101900 */
[C---:B--2---:R-:W-:Y:S01]  /*16dc0*/  FMUL.FTZ R31, R39.reuse, R138 ;  /* 0x0000008a271f7220 */ /* 0x044fe20000410000 */
[----:B0-----:R-:W-:-:S04]  /*16dd0*/  FMUL.FTZ R11, R39, R52 ;  /* 0x00000034270b7220 */ /* 0x001fc80000410000 */
[----:B------:R0:W-:Y:S01]  /*16de0*/  ST.E desc[UR40][R152.64+0x43c], R31 ;  /* 0x00043c1f98007985 */ /* 0x0001e2000c101928 */
[C---:B-1----:R-:W-:Y:S01]  /*16df0*/  FMUL.FTZ R13, R39.reuse, R54 ;  /* 0x00000036270d7220 */ /* 0x042fe20000410000 */
[C---:B----4-:R-:W-:Y:S01]  /*16e00*/  FMUL.FTZ R21, R39.reuse, R56 ;  /* 0x0000003827157220 */ /* 0x050fe20000410000 */
[C---:B-----5:R-:W-:Y:S01]  /*16e10*/  FMUL.FTZ R25, R39.reuse, R58 ;  /* 0x0000003a27197220 */ /* 0x060fe20000410000 */
[C---:B------:R-:W-:Y:S01]  /*16e20*/  FMUL.FTZ R27, R39.reuse, R60 ;  /* 0x0000003c271b7220 */ /* 0x040fe20000410000 */
[C---:B------:R-:W-:Y:S01]  /*16e30*/  FMUL.FTZ R29, R39.reuse, R62 ;  /* 0x0000003e271d7220 */ /* 0x040fe20000410000 */
[C---:B0-----:R-:W-:Y:S01]  /*16e40*/  FMUL.FTZ R31, R39.reuse, R66 ;  /* 0x00000042271f7220 */ /* 0x041fe20000410000 */
[C---:B------:R-:W-:Y:S01]  /*16e50*/  FMUL.FTZ R33, R39.reuse, R68 ;  /* 0x0000004427217220 */ /* 0x040fe20000410000 */
[C---:B------:R-:W-:Y:S01]  /*16e60*/  FMUL.FTZ R35, R39.reuse, R70 ;  /* 0x0000004627237220 */ /* 0x040fe20000410000 */
[C---:B------:R-:W-:Y:S01]  /*16e70*/  FMUL.FTZ R37, R39.reuse, R72 ;  /* 0x0000004827257220 */ /* 0x040fe20000410000 */
[----:B------:R0:W-:Y:S04]  /*16e80*/  ST.E desc[UR40][R152.64+0x258], R11 ;  /* 0x0002580b98007985 */ /* 0x0001e8000c101928 */
[----:B------:R1:W-:Y:S04]  /*16e90*/  ST.E desc[UR40][R152.64+0x25c], R13 ;  /* 0x00025c0d98007985 */ /* 0x0003e8000c101928 */
[----:B------:R2:W-:Y:S04]  /*16ea0*/  ST.E desc[UR40][R152.64+0x268], R21 ;  /* 0x0002681598007985 */ /* 0x0005e8000c101928 */
[----:B------:R4:W-:Y:S01]  /*16eb0*/  ST.E desc[UR40][R152.64+0x26c], R25 ;  /* 0x00026c1998007985 */ /* 0x0009e2000c101928 */
[----:B0-----:R-:W-:-:S03]  /*16ec0*/  FMUL.FTZ R11, R39, R64 ;  /* 0x00000040270b7220 */ /* 0x001fc60000410000 */
[----:B------:R0:W-:Y:S01]  /*16ed0*/  ST.E desc[UR40][R152.64+0x278], R27 ;  /* 0x0002781b98007985 */ /* 0x0001e2000c101928 */
[----:B-1----:R-:W-:-:S03]  /*16ee0*/  FMUL.FTZ R13, R39, R74 ;  /* 0x0000004a270d7220 */ /* 0x002fc60000410000 */
[----:B------:R1:W-:Y:S01]  /*16ef0*/  ST.E desc[UR40][R152.64+0x27c], R29 ;  /* 0x00027c1d98007985 */ /* 0x0003e2000c101928 */
[----:B--2---:R-:W-:-:S03]  /*16f00*/  FMUL.FTZ R21, R39, R76 ;  /* 0x0000004c27157220 */ /* 0x004fc60000410000 */
[----:B------:R2:W-:Y:S01]  /*16f10*/  ST.E desc[UR40][R152.64+0x28c], R31 ;  /* 0x00028c1f98007985 */ /* 0x0005e2000c101928 */
[----:B----4-:R-:W-:-:S03]  /*16f20*/  FMUL.FTZ R25, R39, R78 ;  /* 0x0000004e27197220 */ /* 0x010fc60000410000 */
[----:B------:R4:W-:Y:S01]  /*16f30*/  ST.E desc[UR40][R152.64+0x298], R33 ;  /* 0x0002982198007985 */ /* 0x0009e2000c101928 */
[----:B0-----:R-:W-:-:S03]  /*16f40*/  FMUL.FTZ R27, R39, R80 ;  /* 0x00000050271b7220 */ /* 0x001fc60000410000 */
[----:B------:R0:W-:Y:S01]  /*16f50*/  ST.E desc[UR40][R152.64+0x29c], R35 ;  /* 0x00029c2398007985 */ /* 0x0001e2000c101928 */
[----:B-1----:R-:W-:-:S03]  /*16f60*/  FMUL.FTZ R29, R39, R82 ;  /* 0x00000052271d7220 */ /* 0x002fc60000410000 */
[----:B------:R1:W-:Y:S01]  /*16f70*/  ST.E desc[UR40][R152.64+0x2a8], R37 ;  /* 0x0002a82598007985 */ /* 0x0003e2000c101928 */
[C---:B--2---:R-:W-:Y:S01]  /*16f80*/  FMUL.FTZ R31, R39.reuse, R86 ;  /* 0x00000056271f7220 */ /* 0x044fe20000410000 */
[C---:B----4-:R-:W-:Y:S01]  /*16f90*/  FMUL.FTZ R33, R39.reuse, R88 ;  /* 0x0000005827217220 */ /* 0x050fe20000410000 */
[C---:B0-----:R-:W-:Y:S01]  /*16fa0*/  FMUL.FTZ R35, R39.reuse, R90 ;  /* 0x0000005a27237220 */ /* 0x041fe20000410000 */
[C---:B-1----:R-:W-:Y:S01]  /*16fb0*/  FMUL.FTZ R37, R39.reuse, R92 ;  /* 0x0000005c27257220 */ /* 0x042fe20000410000 */
        /* <DEDUP_REMOVED lines=80> */
[----:B------:R-:W-:Y:S01]  /*174c0*/  FMUL.FTZ R39, R39, R12 ;  /* 0x0000000c27277220 */ /* 0x000fe20000410000 */
[----:B------:R-:W-:Y:S04]  /*174d0*/  ST.E desc[UR40][R152.64+0x3c8], R11 ;  /* 0x0003c80b98007985 */ /* 0x000fe8000c101928 */
[----:B------:R-:W-:Y:S04]  /*174e0*/  ST.E desc[UR40][R152.64+0x3ec], R13 ;  /* 0x0003ec0d98007985 */ /* 0x000fe8000c101928 */
        /* <DEDUP_REMOVED lines=9> */
[----:B---3--:R3:W-:Y:S04]  /*17580*/  ST.E desc[UR40][R152.64+0x240], R15 ;  /* 0x0002400f98007985 */ /* 0x0087e8000c101928 */
[----:B0-----:R-:W4:Y:S04]  /*17590*/  LD.E R25, desc[UR40][R4.64] ;  /* 0x0000002804197980 */ /* 0x001f28000c101900 */
[----:B------:R-:W5:Y:S04]  /*175a0*/  LD.E R12, desc[UR40][R152.64+0x1e8] ;  /* 0x0001e828980c7980 */ /* 0x000f68000c101900 */
[----:B------:R-:W5:Y:S04]  /*175b0*/  LD.E.64 R10, desc[UR40][R152.64+0xa8] ;  /* 0x0000a828980a7980 */ /* 0x000f68000c101b00 */
[----:B----4-:R0:W-:Y:S04]  /*175c0*/  ST.E desc[UR40][R4.64], R25 ;  /* 0x0000001904007985 */ /* 0x0101e8000c101928 */
[----:B-1----:R-:W4:Y:S04]  /*175d0*/  LD.E R27, desc[UR40][R6.64] ;  /* 0x00000028061b7980 */ /* 0x002f28000c101900 */
[----:B----4-:R1:W-:Y:S04]  /*175e0*/  ST.E desc[UR40][R6.64], R27 ;  /* 0x0000001b06007985 */ /* 0x0103e8000c101928 */
[----:B--2---:R-:W2:Y:S04]  /*175f0*/  LD.E R29, desc[UR40][R8.64] ;  /* 0x00000028081d7980 */ /* 0x004ea8000c101900 */
[----:B--2---:R2:W-:Y:S04]  /*17600*/  ST.E desc[UR40][R8.64], R29 ;  /* 0x0000001d08007985 */ /* 0x0045e8000c101928 */
[----:B------:R-:W4:Y:S04]  /*17610*/  LD.E R13, desc[UR40][R152.64+0x250] ;  /* 0x00025028980d7980 */ /* 0x000f28000c101900 */
[----:B------:R-:W5:Y:S04]  /*17620*/  LD.E R14, desc[UR40][R152.64+0x254] ;  /* 0x00025428980e7980 */ /* 0x000f68000c101900 */
[----:B---3--:R-:W3:Y:S04]  /*17630*/  LD.E R15, desc[UR40][R152.64+0x258] ;  /* 0x00025828980f7980 */ /* 0x008ee8000c101900 */
[----:B------:R-:W3:Y:S04]  /*17640*/  LD.E R20, desc[UR40][R152.64+0x25c] ;  /* 0x00025c2898147980 */ /* 0x000ee8000c101900 */
[----:B------:R-:W3:Y:S04]  /*17650*/  LD.E R21, desc[UR40][R152.64+0x260] ;  /* 0x0002602898157980 */ /* 0x000ee8000c101900 */
[----:B------:R-:W3:Y:S04]  /*17660*/  LD.E R24, desc[UR40][R152.64+0x264] ;  /* 0x0002642898187980 */ /* 0x000ee8000c101900 */
[----:B0-----:R-:W3:Y:S04]  /*17670*/  LD.E R25, desc[UR40][R152.64+0x268] ;  /* 0x0002682898197980 */ /* 0x001ee8000c101900 */
[----:B------:R-:W3:Y:S04]  /*17680*/  LD.E R26, desc[UR40][R152.64+0x26c] ;  /* 0x00026c28981a7980 */ /* 0x000ee8000c101900 */
[----:B-1----:R-:W3:Y:S04]  /*17690*/  LD.E R27, desc[UR40][R152.64+0x270] ;  /* 0x00027028981b7980 */ /* 0x002ee8000c101900 */
[----:B------:R-:W3:Y:S04]  /*176a0*/  LD.E R28, desc[UR40][R152.64+0x274] ;  /* 0x00027428981c7980 */ /* 0x000ee8000c101900 */
[----:B--2---:R-:W2:Y:S04]  /*176b0*/  LD.E R29, desc[UR40][R152.64+0x278] ;  /* 0x00027828981d7980 */ /* 0x004ea8000c101900 */
        /* <DEDUP_REMOVED lines=113> */
[----:B----4-:R-:W-:Y:S04]  /*17dd0*/  ST.E desc[UR40][R152.64+0x250], R13 ;  /* 0x0002500d98007985 */ /* 0x010fe8000c101928 */
[----:B-----5:R-:W-:Y:S04]  /*17de0*/  ST.E desc[UR40][R152.64+0x254], R14 ;  /* 0x0002540e98007985 */ /* 0x020fe8000c101928 */
[----:B---3--:R-:W-:Y:S04]  /*17df0*/  ST.E desc[UR40][R152.64+0x258], R15 ;  /* 0x0002580f98007985 */ /* 0x008fe8000c101928 */
[----:B------:R-:W-:Y:S04]  /*17e00*/  ST.E desc[UR40][R152.64+0x25c], R20 ;  /* 0x00025c1498007985 */ /* 0x000fe8000c101928 */
[----:B------:R-:W-:Y:S04]  /*17e10*/  ST.E desc[UR40][R152.64+0x260], R21 ;  /* 0x0002601598007985 */ /* 0x000fe8000c101928 */
[----:B------:R0:W-:Y:S04]  /*17e20*/  ST.E desc[UR40][R152.64+0x264], R24 ;  /* 0x0002641898007985 */ /* 0x0001e8000c101928 */
[----:B------:R-:W-:Y:S04]  /*17e30*/  ST.E desc[UR40][R152.64+0x268], R25 ;  /* 0x0002681998007985 */ /* 0x000fe8000c101928 */
[----:B------:R-:W-:Y:S04]  /*17e40*/  ST.E desc[UR40][R152.64+0x26c], R26 ;  /* 0x00026c1a98007985 */ /* 0x000fe8000c101928 */
[----:B------:R-:W-:Y:S04]  /*17e50*/  ST.E desc[UR40][R152.64+0x270], R27 ;  /* 0x0002701b98007985 */ /* 0x000fe8000c101928 */
[----:B------:R1:W-:Y:S04]  /*17e60*/  ST.E desc[UR40][R152.64+0x274], R28 ;  /* 0x0002741c98007985 */ /* 0x0003e8000c101928 */
[----:B--2---:R2:W-:Y:S04]  /*17e70*/  ST.E desc[UR40][R152.64+0x278], R29 ;  /* 0x0002781d98007985 */ /* 0x0045e8000c101928 */
        /* <DEDUP_REMOVED lines=115> */
[----:B--2---:R-:W2:Y:S04]  /*185b0*/  LD.E R29, desc[UR40][R152.64+0x254] ;  /* 0x00025428981d7980 */ /* 0x004ea8000c101900 */
[----:B---3--:R-:W2:Y:S04]  /*185c0*/  LD.E R30, desc[UR40][R152.64+0x258] ;  /* 0x00025828981e7980 */ /* 0x008ea8000c101900 */
[----:B----4-:R-:W2:Y:S04]  /*185d0*/  LD.E R31, desc[UR40][R152.64+0x25c] ;  /* 0x00025c28981f7980 */ /* 0x010ea8000c101900 */
        /* <DEDUP_REMOVED lines=536> */
[----:B------:R1:W-:Y:S04]  /*1a760*/  ST.E desc[UR40][R8.64], R27 ;  /* 0x0000001b08007985 */ /* 0x0003e8000c101928 */
[----:B------:R-:W2:Y:S04]  /*1a770*/  LD.E R10, desc[UR40][R152.64+0x240] ;  /* 0x00024028980a7980 */ /* 0x000ea8000c101900 */
[----:B------:R-:W-:Y:S04]  /*1a780*/  ST.E desc[UR40][R152.64+0x250], R28 ;  /* 0x0002501c98007985 */ /* 0x000fe8000c101928 */
[----:B------:R3:W-:Y:S04]  /*1a790*/  ST.E desc[UR40][R152.64+0x254], R29 ;  /* 0x0002541d98007985 */ /* 0x0007e8000c101928 */
[----:B------:R-:W-:Y:S04]  /*1a7a0*/  ST.E desc[UR40][R152.64+0x258], R30 ;  /* 0x0002581e98007985 */ /* 0x000fe8000c101928 */
[----:B------:R4:W-:Y:S04]  /*1a7b0*/  ST.E desc[UR40][R152.64+0x25c], R31 ;  /* 0x00025c1f98007985 */ /* 0x0009e8000c101928 */
[----:B------:R-:W-:Y:S04]  /*1a7c0*/  ST.E desc[UR40][R152.64+0x260], R32 ;  /* 0x0002602098007985 */ /* 0x000fe8000c101928 */
        /* <DEDUP_REMOVED lines=119> */
[----:B--2---:R-:W-:Y:S04]  /*1af40*/  ST.E desc[UR40][R152.64+0x240], R10 ;  /* 0x0002400a98007985 */ /* 0x004fe8000c101928 */
[----:B------:R-:W2:Y:S04]  /*1af50*/  LD.E R11, desc[UR40][R4.64] ;  /* 0x00000028040b7980 */ /* 0x000ea8000c101900 */
[----:B--2---:R2:W-:Y:S04]  /*1af60*/  ST.E desc[UR40][R4.64], R11 ;  /* 0x0000000b04007985 */ /* 0x0045e8000c101928 */
[----:B------:R-:W3:Y:S04]  /*1af70*/  LD.E R13, desc[UR40][R6.64] ;  /* 0x00000028060d7980 */ /* 0x000ee8000c101900 */
[----:B---3--:R3:W-:Y:S04]  /*1af80*/  ST.E desc[UR40][R6.64], R13 ;  /* 0x0000000d06007985 */ /* 0x0087e8000c101928 */
[----:B------:R-:W4:Y:S04]  /*1af90*/  LD.E R15, desc[UR40][R8.64] ;  /* 0x00000028080f7980 */ /* 0x000f28000c101900 */
[----:B----4-:R4:W-:Y:S04]  /*1afa0*/  ST.E desc[UR40][R8.64], R15 ;  /* 0x0000000f08007985 */ /* 0x0109e8000c101928 */
[----:B------:R-:W4:Y:S04]  /*1afb0*/  LD.E R21, desc[UR40][R152.64+0x250] ;  /* 0x0002502898157980 */ /* 0x000f28000c101900 */
[----:B0-----:R-:W4:Y:S04]  /*1afc0*/  LD.E R25, desc[UR40][R152.64+0x254] ;  /* 0x0002542898197980 */ /* 0x001f28000c101900 */
[----:B-1----:R-:W4:Y:S04]  /*1afd0*/  LD.E R27, desc[UR40][R152.64+0x258] ;  /* 0x00025828981b7980 */ /* 0x002f28000c101900 */
[----:B------:R-:W4:Y:S04]  /*1afe0*/  LD.E R29, desc[UR40][R152.64+0x25c] ;  /* 0x00025c28981d7980 */ /* 0x000f28000c101900 */
[----:B------:R-:W4:Y:S04]  /*1aff0*/  LD.E R31, desc[UR40][R152.64+0x260] ;  /* 0x00026028981f7980 */ /* 0x000f28000c101900 */
[----:B-----5:R-:W5:Y:S04]  /*1b000*/  LD.E R33, desc[UR40][R152.64+0x264] ;  /* 0x0002642898217980 */ /* 0x020f68000c101900 */
        /* <DEDUP_REMOVED lines=118> */
[----:B------:R0:W-:Y:S04]  /*1b770*/  ST.E desc[UR40][R152.64+0x250], R21 ;  /* 0x0002501598007985 */ /* 0x0001e8000c101928 */
[----:B------:R0:W-:Y:S04]  /*1b780*/  ST.E desc[UR40][R152.64+0x254], R25 ;  /* 0x0002541998007985 */ /* 0x0001e8000c101928 */
[----:B------:R0:W-:Y:S04]  /*1b790*/  ST.E desc[UR40][R152.64+0x258], R27 ;  /* 0x0002581b98007985 */ /* 0x0001e8000c101928 */
[----:B------:R0:W-:Y:S04]  /*1b7a0*/  ST.E desc[UR40][R152.64+0x25c], R29 ;  /* 0x00025c1d98007985 */ /* 0x0001e8000c101928 */
[----:B------:R0:W-:Y:S04]  /*1b7b0*/  ST.E desc[UR40][R152.64+0x260], R31 ;  /* 0x0002601f98007985 */ /* 0x0001e8000c101928 */
[----:B-----5:R0:W-:Y:S04]  /*1b7c0*/  ST.E desc[UR40][R152.64+0x264], R33 ;  /* 0x0002642198007985 */ /* 0x0201e8000c101928 */
        /* <DEDUP_REMOVED lines=134> */
.L_x_6271:
[----:B------:R-:W-:Y:S05]  /*1c030*/  BSYNC B0 ;  /* 0x0000000000007941 */ /* 0x000fea0003800000 */
.L_x_6270:
[----:B------:R-:W-:Y:S05]  /*1c040*/  @P1 BRA `(.L_x_6272) ;  /* 0xffffff6400fc1947 */ /* 0x000fea000383ffff */
.L_x_6253:
[----:B------:R-:W-:-:S13]  /*1c050*/  ISETP.GE.AND P1, PT, R0, UR46, PT ;  /* 0x0000002e00007c0c */ /* 0x000fda000bf26270 */
[----:B------:R-:W-:Y:S05]  /*1c060*/  @!P1 BRA `(.L_x_6273) ;  /* 0x000000a400a49947 */ /* 0x000fea0003800000 */
.L_x_6302:
[----:B01----:R-:W2:Y:S04]  /*1c070*/  LD.E R3, desc[UR40][R152.64+0x1e8] ;  /* 0x0001e82898037980 */ /* 0x003ea8000c101900 */
[----:B0-----:R-:W3:Y:S04]  /*1c080*/  LD.E R4, desc[UR40][R152.64+0x1f0] ;  /* 0x0001f02898047980 */ /* 0x001ee8000c101900 */
        /* <DEDUP_REMOVED lines=18> */
.L_x_6275:
[----:B------:R-:W-:Y:S05]  /*1c1b0*/  BSYNC B0 ;  /* 0x0000000000007941 */ /* 0x000fea0003800000 */
.L_x_6274:
        /* <DEDUP_REMOVED lines=13> */
.L_x_6277:
[----:B------:R-:W-:Y:S05]  /*1c290*/  BSYNC B0 ;  /* 0x0000000000007941 */ /* 0x000fea0003800000 */
.L_x_6276:
        /* <DEDUP_REMOVED lines=8> */
.L_x_6279:
[----:B------:R-:W-:Y:S05]  /*1c320*/  BSYNC B0 ;  /* 0x0000000000007941 */ /* 0x000fea0003800000 */
.L_x_6278:
[----:B------:R-:W2:Y:S04]  /*1c330*/  LD.E R13, desc[UR40][R152.64+0x1e8] ;  /* 0x0001e828980d7980 */ /* 0x000ea8000c101900 */
[----:B0----5:R-:W2:Y:S01]  /*1c340*/  LD.E.64 R6, desc[UR40][R152.64+0xa0] ;  /* 0x0000a02898067980 */ /* 0x021ea2000c101b00 */
        /* <DEDUP_REMOVED lines=8> */
[C---:B------:R-:W-:Y:S02]  /*1c3d0*/  R2UR UR6, R6.reuse ;  /* 0x00000000060672ca */ /* 0x040fe400000e0000 */
[----:B------:R0:W-:Y:S01]  /*1c3e0*/  ST.E desc[UR40][R152.64+0x80], RZ ;  /* 0x000080ff98007985 */ /* 0x0001e2000c101928 */
[----:B------:R-:W-:Y:S01]  /*1c3f0*/  WARPGROUP.ARRIVE ;  /* 0x00000000000079c5 */ /* 0x000fe20000000000 */
[----:B------:R-:W-:Y:S02]  /*1c400*/  VIADD R12, R6, 0x2 ;  /* 0x00000002060c7836 */ /* 0x000fe40000000000 */
[----:B------:R-:W-:Y:S01]  /*1c410*/  IMAD.MOV.U32 R13, RZ, RZ, R7 ;  /* 0x000000ffff0d7224 */ /* 0x000fe200078e0007 */
[----:B---3--:R-:W-:Y:S02]  /*1c420*/  R2UR UR4, R14 ;  /* 0x000000000e0472ca */ /* 0x008fe400000e0000 */
[----:B------:R-:W-:-:S13]  /*1c430*/  R2UR UR5, R15 ;  /* 0x000000000f0572ca */ /* 0x000fda00000e0000 */
[----:B------:R-:W-:Y:S01]  /*1c440*/  HGMMA.64x64x16.F32 R24, gdesc[UR4], RZ, !UPT, gsb0 ;  /* 0x00e00000041879f0 */ /* 0x000fe2000c0008ff */
[----:B----4-:R-:W-:Y:S01]  /*1c450*/  VIADD R4, R4, 0x2 ;  /* 0x0000000204047836 */ /* 0x010fe20000000000 */
[----:B------:R-:W-:Y:S02]  /*1c460*/  R2UR UR6, R12 ;  /* 0x000000000c0672ca */ /* 0x000fe400000e0000 */
[----:B------:R-:W-:Y:S02]  /*1c470*/  R2UR UR7, R13 ;  /* 0x000000000d0772ca */ /* 0x000fe400000e0000 */
[----:B------:R-:W-:Y:S01]  /*1c480*/  R2UR UR4, R4 ;  /* 0x00000000040472ca */ /* 0x000fe200000e0000 */
[----:B------:R-:W-:Y:S01]  /*1c490*/  IMAD.MOV.U32 R4, RZ, RZ, 0x1 ;  /* 0x00000001ff047424 */ /* 0x000fe200078e00ff */
        /* <DEDUP_REMOVED lines=35> */
.L_x_6282:
[----:B------:R-:W-:Y:S05]  /*1c6d0*/  BSYNC B0 ;  /* 0x0000000000007941 */ /* 0x000fea0003800000 */
.L_x_6281:
        /* <DEDUP_REMOVED lines=13> */
.L_x_6284:
[----:B------:R-:W-:Y:S05]  /*1c7b0*/  BSYNC B0 ;  /* 0x0000000000007941 */ /* 0x000fea0003800000 */
.L_x_6283:
        /* <DEDUP_REMOVED lines=8> */
.L_x_6286:
[----:B------:R-:W-:Y:S05]  /*1c840*/  BSYNC B0 ;  /* 0x0000000000007941 */ /* 0x000fea0003800000 */
.L_x_6285:
[----:B------:R-:W2:Y:S04]  /*1c850*/  LD.E R12, desc[UR40][R152.64+0x88] ;  /* 0x00008828980c7980 */ /* 0x000ea8000c101900 */
[----:B-1---5:R-:W3:Y:S04]  /*1c860*/  LD.E R5, desc[UR40][R152.64+0x1e8] ;  /* 0x0001e82898057980 */ /* 0x022ee8000c101900 */
[----:B------:R-:W3:Y:S04]  /*1c870*/  LD.E.64 R6, desc[UR40][R152.64+0xb8] ;  /* 0x0000b82898067980 */ /* 0x000ee8000c101b00 */
[----:B------:R-:W4:Y:S04]  /*1c880*/  LD.E.64 R14, desc[UR40][R152.64+0xb0] ;  /* 0x0000b028980e7980 */ /* 0x000f28000c101b00 */
[----:B------:R-:W4:Y:S04]  /*1c890*/  LD.E.64 R20, desc[UR40][R152.64+0xb0] ;  /* 0x0000b02898147980 */ /* 0x000f28000c101b00 */
[----:B------:R-:W4:Y:S04]  /*1c8a0*/  LD.E.64 R8, desc[UR40][R152.64+0xb0] ;  /* 0x0000b02898087980 */ /* 0x000f28000c101b00 */
[----:B------:R-:W4:Y:S01]  /*1c8b0*/  LD.E.64 R10, desc[UR40][R152.64+0xb0] ;  /* 0x0000b028980a7980 */ /* 0x000f22000c101b00 */
[----:B------:R-:W-:Y:S05]  /*1c8c0*/  WARPSYNC.ALL ;  /* 0x0000000000007948 */ /* 0x000fea0003800000 */
[----:B--2---:R-:W-:-:S02]  /*1c8d0*/  ISETP.NE.U32.AND P1, PT, R12, RZ, PT ;  /* 0x000000ff0c00720c */ /* 0x004fc40003f25070 */
[----:B------:R-:W2:Y:S01]  /*1c8e0*/  LD.E.64 R12, desc[UR40][R152.64+0xb0] ;  /* 0x0000b028980c7980 */ /* 0x000ea2000c101b00 */
[----:B---3--:R-:W-:Y:S01]  /*1c8f0*/  IMAD R6, R5, 0x1000, R6 ;  /* 0x0000100005067824 */ /* 0x008fe200078e0206 */
[----:B------:R-:W-:Y:S02]  /*1c900*/  R2UR UR7, R7 ;  /* 0x00000000070772ca */ /* 0x000fe400000e0000 */
[----:B----4-:R-:W-:Y:S02]  /*1c910*/  R2UR UR4, R14 ;  /* 0x000000000e0472ca */ /* 0x010fe400000e0000 */
[----:B------:R-:W-:Y:S02]  /*1c920*/  R2UR UR6, R6 ;  /* 0x00000000060672ca */ /* 0x000fe400000e0000 */
[----:B------:R-:W-:Y:S01]  /*1c930*/  R2UR UR5, R15 ;  /* 0x000000000f0572ca */ /* 0x000fe200000e0000 */
[----:B------:R-:W-:Y:S02]  /*1c940*/  WARPGROUP.ARRIVE ;  /* 0x00000000000079c5 */ /* 0x000fe40000000000 */
[----:B------:R-:W-:-:S10]  /*1c950*/  VOTEU.ANY UP0, P1 ;  /* 0x00000000003f7886 */ /* 0x000fd40000800100 */
[----:B------:R-:W-:Y:S01]  /*1c960*/  HGMMA.64x64x16.F32 R24, gdesc[UR4], R24, UP0, gsb0 ;  /* 0x00e00000041879f0 */ /* 0x000fe2000b800818 */
        /* <DEDUP_REMOVED lines=37> */
[----:B------:R-:W-:Y:S02]  /*1cbc0*/  IMAD.MOV.U32 R57, RZ, RZ, R7 ;  /* 0x000000ffff397224 */ /* 0x000fe400078e0007 */
[----:B--2---:R-:W-:Y:S01]  /*1cbd0*/  VIADD R12, R12, 0x200 ;  /* 0x000002000c0c7836 */ /* 0x004fe20000000000 */
[----:B------:R-:W-:Y:S02]  /*1cbe0*/  R2UR UR6, R56 ;  /* 0x00000000380672ca */ /* 0x000fe400000e0000 */
[----:B------:R-:W-:Y:S02]  /*1cbf0*/  R2UR UR7, R57 ;  /* 0x00000000390772ca */ /* 0x000fe400000e0000 */
[----:B------:R-:W-:-:S02]  /*1cc00*/  R2UR UR4, R12 ;  /* 0x000000000c0472ca */ /* 0x000fc400000e0000 */
        /* <DEDUP_REMOVED lines=10> */
[----:B---3--:R-:W-:Y:S01]  /*1ccb0*/  VIADD R14, R14, 0x202 ;  /* 0x000002020e0e7836 */ /* 0x008fe20000000000 */
[----:B------:R-:W-:-:S04]  /*1ccc0*/  R2UR UR5, R15 ;  /* 0x000000000f0572ca */ /* 0x000fc800000e0000 */
        /* <DEDUP_REMOVED lines=10> */
[----:B----4-:R-:W-:Y:S01]  /*1cd70*/  VIADD R20, R20, 0x204 ;  /* 0x0000020414147836 */ /* 0x010fe20000000000 */
[----:B------:R-:W-:-:S04]  /*1cd80*/  R2UR UR5, R21 ;  /* 0x00000000150572ca */ /* 0x000fc800000e0000 */
        /* <DEDUP_REMOVED lines=10> */
[----:B------:R-:W-:Y:S01]  /*1ce30*/  VIADD R8, R8, 0x206 ;  /* 0x0000020608087836 */ /* 0x000fe20000000000 */
        /* <DEDUP_REMOVED lines=11> */
[----:B--2---:R-:W-:Y:S01]  /*1cef0*/  VIADD R10, R10, 0x400 ;  /* 0x000004000a0a7836 */ /* 0x004fe20000000000 */
[----:B------:R-:W-:-:S04]  /*1cf00*/  R2UR UR5, R11 ;  /* 0x000000000b0572ca */ /* 0x000fc800000e0000 */
        /* <DEDUP_REMOVED lines=92> */
[----:B------:R1:W0:Y:S01]  /*1d4d0*/  SHFL.IDX PT, R5, R58, RZ, 0x1f ;  /* 0x00001fff3a057589 */ /* 0x00022200000e0000 */
        /* <DEDUP_REMOVED lines=13> */
[----:B------:R-:W2:Y:S04]  /*1d5b0*/  LD.E.64 R56, desc[UR40][R152.64+0xb0] ;  /* 0x0000b02898387980 */ /* 0x000ea8000c101b00 */
        /* <DEDUP_REMOVED lines=8> */
[----:B------:R-:W-:Y:S02]  /*1d640*/  R2UR UR6, R20 ;  /* 0x00000000140672ca */ /* 0x000fe400000e0000 */
[----:B---3--:R-:W-:Y:S02]  /*1d650*/  IADD3 R8, R59, 0x800, R8 ;  /* 0x000008003b087810 */ /* 0x008fe40007ffe008 */
[----:B------:R-:W-:Y:S02]  /*1d660*/  R2UR UR5, R9 ;  /* 0x00000000090572ca */ /* 0x000fe400000e0000 */
[----:B------:R-:W-:Y:S01]  /*1d670*/  R2UR UR4, R8 ;  /* 0x00000000080472ca */ /* 0x000fe200000e0000 */
[----:B------:R-:W-:Y:S02]  /*1d680*/  WARPGROUP.DEPBAR.LE gsb0, 0x0 ;  /* 0x00008000000079c5 */ /* 0x000fe40000010000 */
[----:B------:R-:W3:Y:S04]  /*1d690*/  LD.E.64 R14, desc[UR40][R152.64+0xb0] ;  /* 0x0000b028980e7980 */ /* 0x000ee8000c101b00 */
[----:B------:R-:W-:Y:S01]  /*1d6a0*/  ST.E desc[UR40][R152.64+0x88], R4 ;  /* 0x0000880498007985 */ /* 0x000fe2000c101928 */
[----:B------:R-:W-:-:S06]  /*1d6b0*/  WARPGROUP.ARRIVE ;  /* 0x00000000000079c5 */ /* 0x000fcc0000000000 */
[----:B------:R-:W-:Y:S01]  /*1d6c0*/  HGMMA.64x64x16.F32 R24, gdesc[UR4], R24, gsb0 ;  /* 0x00e00000041879f0 */ /* 0x000fe20008000818 */
[----:B------:R-:W-:Y:S01]  /*1d6d0*/  SEL R61, R61, 0x6, !P1 ;  /* 0x000000063d3d7807 */ /* 0x000fe20004800000 */
[----:B------:R-:W-:-:S04]  /*1d6e0*/  IMAD.MOV.U32 R21, RZ, RZ, R7 ;  /* 0x000000ffff157224 */ /* 0x000fc800078e0007 */
[----:B------:R-:W-:Y:S01]  /*1d6f0*/  IMAD.IADD R20, R58, 0x1, R61 ;  /* 0x000000013a147824 */ /* 0x000fe200078e023d */
[----:B------:R-:W-:-:S04]  /*1d700*/  R2UR UR7, R21 ;  /* 0x00000000150772ca */ /* 0x000fc800000e0000 */
[----:B------:R-:W-:Y:S02]  /*1d710*/  R2UR UR6, R20 ;  /* 0x00000000140672ca */ /* 0x000fe400000e0000 */
[----:B----4-:R-:W-:Y:S02]  /*1d720*/  IADD3 R10, R61, 0x800, R10 ;  /* 0x000008003d0a7810 */ /* 0x010fe40007ffe00a */
[----:B------:R-:W-:Y:S02]  /*1d730*/  R2UR UR5, R11 ;  /* 0x000000000b0572ca */ /* 0x000fe400000e0000 */
[----:B------:R-:W-:Y:S01]  /*1d740*/  R2UR UR4, R10 ;  /* 0x000000000a0472ca */ /* 0x000fe200000e0000 */
[----:B------:R-:W-:Y:S02]  /*1d750*/  WARPGROUP.DEPBAR.LE gsb0, 0x0 ;  /* 0x00008000000079c5 */ /* 0x000fe40000010000 */
[----:B------:R-:W4:Y:S04]  /*1d760*/  LD.E.64 R8, desc[UR40][R152.64+0xb0] ;  /* 0x0000b02898087980 */ /* 0x000f28000c101b00 */
        /* <DEDUP_REMOVED lines=25> */
[----:B------:R-:W-:Y:S02]  /*1d900*/  R2UR UR6, R20 ;  /* 0x00000000140672ca */ /* 0x000fe400000e0000 */
[----:B--2---:R-:W-:Y:S02]  /*1d910*/  IADD3 R56, R5, 0xa00, R56 ;  /* 0x00000a0005387810 */ /* 0x004fe40007ffe038 */
        /* <DEDUP_REMOVED lines=19> */
[----:B------:R-:W-:Y:S02]  /*1da50*/  IMAD.IADD R56, R61, 0x1, R58 ;  /* 0x000000013d387824 */ /* 0x000fe400078e023a */
[----:B------:R-:W-:-:S03]  /*1da60*/  IMAD.MOV.U32 R57, RZ, RZ, R7 ;  /* 0x000000ffff397224 */ /* 0x000fc600078e0007 */
[----:B------:R-:W-:Y:S02]  /*1da70*/  R2UR UR6, R56 ;  /* 0x00000000380672ca */ /* 0x000fe400000e0000 */
        /* <DEDUP_REMOVED lines=130> */
[----:B------:R-:W-:-:S02]  /*1e2a0*/  WARPGROUP.DEPBAR.LE gsb0, 0x0 ;  /* 0x00008000000079c5 */ /* 0x000fc40000010000 */
        /* <DEDUP_REMOVED lines=9> */
[----:B------:R-:W2:Y:S04]  /*1e340*/  LDL R64, [R1+0xec] ;  /* 0x0000ec0001407983 */ /* 0x000ea80000100800 */
[----:B------:R-:W3:Y:S04]  /*1e350*/  LDL.64 R12, [R1+0x110] ;  /* 0x00011000010c7983 */ /* 0x000ee80000100a00 */
[----:B0-----:R-:W4:Y:S04]  /*1e360*/  LD.E.64 R4, desc[UR40][R152.64+0x120] ;  /* 0x0001202898047980 */ /* 0x001f28000c101b00 */
[----:B------:R-:W2:Y:S04]  /*1e370*/  LDL R56, [R1+0x70] ;  /* 0x0000700001387983 */ /* 0x000ea80000100800 */
[----:B------:R-:W2:Y:S04]  /*1e380*/  LDL R57, [R1+0x118] ;  /* 0x0001180001397983 */ /* 0x000ea80000100800 */
[----:B------:R-:W2:Y:S04]  /*1e390*/  LDL.128 R8, [R1+0x100] ;  /* 0x0001000001087983 */ /* 0x000ea80000100c00 */
[----:B----4-:R-:W4:Y:S04]  /*1e3a0*/  LD.E R59, desc[UR40][R4.64] ;  /* 0x00000028043b7980 */ /* 0x010f28000c101900 */
[----:B------:R-:W4:Y:S01]  /*1e3b0*/  LDL.128 R4, [R1+0xf0] ;  /* 0x0000f00001047983 */ /* 0x000f220000100c00 */
[----:B---3--:R-:W-:-:S02]  /*1e3c0*/  ISETP.NE.AND P1, PT, R12, 0x1, PT ;  /* 0x000000010c00780c */ /* 0x008fc40003f25270 */
[----:B--2---:R-:W-:Y:S01]  /*1e3d0*/  ISETP.GE.AND P2, PT, R9, 0x1, PT ;  /* 0x000000010900780c */ /* 0x004fe20003f46270 */
[----:B------:R-:W-:Y:S01]  /*1e3e0*/  BSSY B0, `(.L_x_6288) ;  /* 0x0000079000007945 */ /* 0x000fe20003800000 */
[-C--:B----4-:R-:W-:Y:S01]  /*1e3f0*/  FMUL.FTZ R14, R24, R59.reuse ;  /* 0x0000003b180e7220 */ /* 0x090fe20000410000 */
[-C--:B------:R-:W-:Y:S01]  /*1e400*/  FMUL.FTZ R24, R28, R59.reuse ;  /* 0x0000003b1c187220 */ /* 0x080fe20000410000 */
[-C--:B------:R-:W-:Y:S01]  /*1e410*/  FMUL.FTZ R28, R35, R59.reuse ;  /* 0x0000003b231c7220 */ /* 0x080fe20000410000 */
[----:B------:R-:W-:Y:S01]  /*1e420*/  SHF.R.S32.HI R35, RZ, 0x1f, R64 ;  /* 0x0000001fff237819 */ /* 0x000fe20000011440 */
[-C--:B------:R-:W-:Y:S01]  /*1e430*/  FMUL.FTZ R61, R33, R59.reuse ;  /* 0x0000003b213d7220 */ /* 0x080fe20000410000 */
[-C--:B------:R-:W-:Y:S02]  /*1e440*/  FMUL.FTZ R21, R25, R59.reuse ;  /* 0x0000003b19157220 */ /* 0x080fe40000410000 */
[----:B------:R-:W-:Y:S01]  /*1e450*/  LEA.HI R33, R35, R64, RZ, 0x7 ;  /* 0x0000004023217211 */ /* 0x000fe200078f38ff */
[-C--:B------:R-:W-:Y:S01]  /*1e460*/  FMUL.FTZ R25, R30, R59.reuse ;  /* 0x0000003b1e197220 */ /* 0x080fe20000410000 */
[----:B------:R-:W-:-:S02]  /*1e470*/  FMUL.FTZ R30, R39, R59 ;  /* 0x0000003b271e7220 */ /* 0x000fc40000410000 */
[----:B------:R-:W-:Y:S01]  /*1e480*/  LOP3.LUT R39, R33, 0xffffff80, RZ, 0xc0, !PT ;  /* 0xffffff8021277812 */ /* 0x000fe200078ec0ff */
[----:B------:R-:W-:-:S04]  /*1e490*/  FMUL.FTZ R58, R29, R59 ;  /* 0x0000003b1d3a7220 */ /* 0x000fc80000410000 */
[----:B------:R-:W-:Y:S02]  /*1e4a0*/  IMAD.IADD R39, R64, 0x1, -R39 ;  /* 0x0000000140277824 */ /* 0x000fe400078e0a27 */
[-C--:B------:R-:W-:Y:S01]  /*1e4b0*/  FMUL.FTZ R29, R38, R59.reuse ;  /* 0x0000003b261d7220 */ /* 0x080fe20000410000 */
[-C--:B------:R-:W-:Y:S01]  /*1e4c0*/  FMUL.FTZ R63, R41, R59.reuse ;  /* 0x0000003b293f7220 */ /* 0x080fe20000410000 */
[----:B------:R-:W-:Y:S02]  /*1e4d0*/  LEA.HI R41, R35, R64, RZ, 0x2 ;  /* 0x0000004023297211 */ /* 0x000fe400078f10ff */
[----:B------:R-:W-:Y:S01]  /*1e4e0*/  SHF.R.S32.HI R38, RZ, 0x1f, R39 ;  /* 0x0000001fff267819 */ /* 0x000fe20000011427 */
[-C--:B------:R-:W-:Y:S01]  /*1e4f0*/  FMUL.FTZ R62, R40, R59.reuse ;  /* 0x0000003b283e7220 */ /* 0x080fe20000410000 */
[----:B------:R-:W-:Y:S02]  /*1e500*/  FMUL.FTZ R15, R26, R59 ;  /* 0x0000003b1a0f7220 */ /* 0x000fe40000410000 */
[----:B------:R-:W-:Y:S01]  /*1e510*/  LEA.HI R40, R38, R39, RZ, 0x2 ;  /* 0x0000002726287211 */ /* 0x000fe200078f10ff */
[-C--:B------:R-:W-:Y:S01]  /*1e520*/  FMUL.FTZ R26, R31, R59.reuse ;  /* 0x0000003b1f1a7220 */ /* 0x080fe20000410000 */
[----:B------:R-:W-:Y:S01]  /*1e530*/  LOP3.LUT R41, R41, 0xfffffffc, RZ, 0xc0, !PT ;  /* 0xfffffffc29297812 */ /* 0x000fe200078ec0ff */
[----:B------:R-:W-:Y:S01]  /*1e540*/  FMUL.FTZ R31, R42, R59 ;  /* 0x0000003b2a1f7220 */ /* 0x000fe20000410000 */
[----:B------:R-:W-:-:S02]  /*1e550*/  SHF.R.S32.HI R35, RZ, 0x2, R40 ;  /* 0x00000002ff237819 */ /* 0x000fc40000011428 */
[----:B------:R-:W-:Y:S01]  /*1e560*/  SHF.R.S32.HI R42, RZ, 0x1f, R40 ;  /* 0x0000001fff2a7819 */ /* 0x000fe20000011428 */
[----:B------:R-:W-:Y:S01]  /*1e570*/  IMAD.IADD R64, R64, 0x1, -R41 ;  /* 0x0000000140407824 */ /* 0x000fe200078e0a29 */
[----:B------:R-:W-:Y:S02]  /*1e580*/  LEA.HI R38, R38, R39, RZ, 0x5 ;  /* 0x0000002726267211 */ /* 0x000fe400078f28ff */
[----:B------:R-:W-:Y:S01]  /*1e590*/  LEA.HI R42, R42, R35, RZ, 0x3 ;  /* 0x000000232a2a7211 */ /* 0x000fe200078f18ff */
[-C--:B-1----:R-:W-:Y:S01]  /*1e5a0*/  FMUL.FTZ R60, R32, R59.reuse ;  /* 0x0000003b203c7220 */ /* 0x082fe20000410000 */
[----:B------:R-:W-:Y:S01]  /*1e5b0*/  FMUL.FTZ R32, R43, R59 ;  /* 0x0000003b2b207220 */ /* 0x000fe20000410000 */
[----:B------:R-:W-:Y:S02]  /*1e5c0*/  LEA.HI R43, R64, R64, RZ, 0x1 ;  /* 0x00000040402b7211 */ /* 0x000fe400078f08ff */
[----:B------:R-:W-:Y:S02]  /*1e5d0*/  LOP3.LUT R42, R42, 0xfffffff8, RZ, 0xc0, !PT ;  /* 0xfffffff82a2a7812 */ /* 0x000fe400078ec0ff */
[----:B------:R-:W-:-:S02]  /*1e5e0*/  SHF.R.S32.HI R41, RZ, 0x5, R38 ;  /* 0x00000005ff297819 */ /* 0x000fc40000011426 */
[----:B------:R-:W-:Y:S01]  /*1e5f0*/  LOP3.LUT R43, R43, 0x1ffffffe, RZ, 0xc0, !PT ;  /* 0x1ffffffe2b2b7812 */ /* 0x000fe200078ec0ff */
[----:B------:R-:W-:Y:S02]  /*1e600*/  IMAD.IADD R42, R35, 0x1, -R42 ;  /* 0x00000001232a7824 */ /* 0x000fe400078e0a2a */
[----:B------:R-:W-:Y:S02]  /*1e610*/  IMAD R41, R56, 0x4, R41 ;  /* 0x0000000438297824 */ /* 0x000fe400078e0229 */
[----:B------:R-:W-:Y:S02]  /*1e620*/  IMAD.IADD R43, R64, 0x1, -R43 ;  /* 0x00000001402b7824 */ /* 0x000fe400078e0a2b */
[----:B------:R-:W-:-:S04]  /*1e630*/  IMAD.U32 R42, R41, 0x10, R42 ;  /* 0x00000010292a7824 */ /* 0x000fc800078e002a */
[----:B------:R-:W-:-:S04]  /*1e640*/  IMAD R56, R43, 0x8, R42 ;  /* 0x000000082b387824 */ /* 0x000fc800078e022a */
[----:B------:R-:W-:-:S05]  /*1e650*/  @P1 IMAD.HI.U32 R38, R56, R13, RZ ;  /* 0x0000000d38261227 */ /* 0x000fca00078e00ff */
[----:B------:R-:W-:Y:S01]  /*1e660*/  @P1 SHF.R.U32.HI R56, RZ, R57, R38 ;  /* 0x00000039ff381219 */ /* 0x000fe20000011626 */
[----:B------:R-:W-:Y:S02]  /*1e670*/  IMAD.SHL.U32 R57, R0, 0x40, RZ ;  /* 0x0000004000397824 */ /* 0x000fe400078e00ff */
[-C--:B------:R-:W-:Y:S01]  /*1e680*/  FMUL.FTZ R48, R48, R59.reuse ;  /* 0x0000003b30307220 */ /* 0x080fe20000410000 */
[----:B------:R-:W-:Y:S01]  /*1e690*/  LOP3.LUT R40, R40, 0x7ffffffc, RZ, 0xc0, !PT ;  /* 0x7ffffffc28287812 */ /* 0x000fe200078ec0ff */
[-C--:B------:R-:W-:Y:S01]  /*1e6a0*/  FMUL.FTZ R20, R27, R59.reuse ;  /* 0x0000003b1b147220 */ /* 0x080fe20000410000 */
[----:B------:R-:W0:Y:S01]  /*1e6b0*/  SHFL.IDX PT, R41, R56, RZ, 0x1c1f ;  /* 0x001c1fff38297589 */ /* 0x000e2200000e0000 */
[-C--:B------:R-:W-:Y:S01]  /*1e6c0*/  FMUL.FTZ R27, R34, R59.reuse ;  /* 0x0000003b221b7220 */ /* 0x080fe20000410000 */
[-C--:B------:R-:W-:Y:S01]  /*1e6d0*/  FMUL.FTZ R34, R47, R59.reuse ;  /* 0x0000003b2f227220 */ /* 0x080fe20000410000 */
[----:B------:R-:W-:Y:S01]  /*1e6e0*/  IADD3 R13, -R57, 0x1, RZ ;  /* 0x00000001390d7810 */ /* 0x000fe20007ffe1ff */
[----:B------:R1:W2:Y:S01]  /*1e6f0*/  MUFU.TANH R47, R48 ;  /* 0x00000030002f7308 */ /* 0x0002a20000002400 */
        /* <DEDUP_REMOVED lines=8> */
[----:B-1----:R-:W-:-:S02]  /*1e780*/  IMAD.IADD R48, R39, 0x1, -R40 ;  /* 0x0000000127307824 */ /* 0x002fc400078e0a28 */
[-C--:B------:R-:W-:Y:S01]  /*1e790*/  FMUL.FTZ R50, R54, R59.reuse ;  /* 0x0000003b36327220 */ /* 0x080fe20000410000 */
[-C--:B------:R-:W-:Y:S01]  /*1e7a0*/  FMUL.FTZ R51, R55, R59.reuse ;  /* 0x0000003b37337220 */ /* 0x080fe20000410000 */
[-C--:B------:R-:W-:Y:S01]  /*1e7b0*/  FMUL.FTZ R44, R44, R59.reuse ;  /* 0x0000003b2c2c7220 */ /* 0x080fe20000410000 */
[----:B------:R-:W-:Y:S01]  /*1e7c0*/  FMUL.FTZ R45, R45, R59 ;  /* 0x0000003b2d2d7220 */ /* 0x000fe20000410000 */
[----:B------:R-:W-:Y:S01]  /*1e7d0*/  IMAD R13, R48, -0x2, R13 ;  /* 0xfffffffe300d7824 */ /* 0x000fe200078e020d */
[----:B------:R-:W1:Y:S04]  /*1e7e0*/  MUFU.TANH R14, R14 ;  /* 0x0000000e000e7308 */ /* 0x000e680000002400 */
[----:B------:R-:W-:-:S04]  /*1e7f0*/  IADD3 R38, -R4, R13, R5 ;  /* 0x0000000d04267210 */ /* 0x000fc80007ffe105 */
[----:B------:R-:W3:Y:S01]  /*1e800*/  MUFU.TANH R21, R21 ;  /* 0x0000001500157308 */ /* 0x000ee20000002400 */
[----:B------:R-:W-:-:S07]  /*1e810*/  LOP3.LUT R13, RZ, R6, RZ, 0x33, !PT ;  /* 0x00000006ff0d7212 */ /* 0x000fce00078e33ff */
        /* <DEDUP_REMOVED lines=30> */
[----:B------:R-:W-:Y:S02]  /*1ea00*/  IMAD.IADD R55, R38, 0x1, R13 ;  /* 0x0000000126377824 */ /* 0x000fe400078e020d */
        /* <DEDUP_REMOVED lines=14> */
.L_x_6291:
[----:B------:R-:W-:-:S13]  /*1eaf0*/  ISETP.NE.AND P1, PT, R9, 0x1, PT ;  /* 0x000000010900780c */ /* 0x000fda0003f25270 */
[----:B------:R-:W-:-:S05]  /*1eb00*/  @P1 IMAD.HI.U32 R38, R8, R10, RZ ;  /* 0x0000000a08261227 */ /* 0x000fca00078e00ff */
[----:B------:R-:W-:-:S07]  /*1eb10*/  @P1 SHF.R.U32.HI R8, RZ, R11, R38 ;  /* 0x0000000bff081219 */ /* 0x000fce0000011626 */
.L_x_6292:
[----:B------:R-:W-:Y:S05]  /*1eb20*/  BSYNC B1 ;  /* 0x0000000000017941 */ /* 0x000fea0003800000 */
.L_x_6290:
[----:B------:R-:W-:-:S04]  /*1eb30*/  IMAD R13, R8, R9, -R57 ;  /* 0x00000009080d7224 */ /* 0x000fc800078e0a39 */
[----:B------:R-:W-:-:S05]  /*1eb40*/  IMAD R8, R48, -0x2, R13 ;  /* 0xfffffffe30087824 */ /* 0x000fca00078e020d */
[----:B------:R-:W-:Y:S02]  /*1eb50*/  VIMNMX R7, R7, R8, !PT ;  /* 0x0000000807077248 */ /* 0x000fe40007fe0100 */
[----:B------:R-:W-:-:S07]  /*1eb60*/  VIADDMNMX R6, R8, R9, R6, PT ;  /* 0x0000000908067246 */ /* 0x000fce0003800106 */
.L_x_6289:
[----:B------:R-:W-:Y:S05]  /*1eb70*/  BSYNC B0 ;  /* 0x0000000000007941 */ /* 0x000fea0003800000 */
.L_x_6288:
[C---:B------:R-:W-:Y:S01]  /*1eb80*/  ISETP.GE.AND P1, PT, R59.reuse, 0x2, PT ;  /* 0x000000023b00780c */ /* 0x040fe20003f26270 */
[----:B------:R-:W0:Y:S01]  /*1eb90*/  SHFL.IDX PT, R56, R56, 0x1, 0x1c1f ;  /* 0x003c1f0038387f89 */ /* 0x000e2200000e0000 */
[----:B------:R-:W-:Y:S01]  /*1eba0*/  ISETP.GE.AND P3, PT, R59, 0xa, PT ;  /* 0x0000000a3b00780c */ /* 0x000fe20003f66270 */
[----:B------:R-:W-:Y:S01]  /*1ebb0*/  BSSY B0, `(.L_x_6293) ;  /* 0x0000060000007945 */ /* 0x000fe20003800000 */
[----:B------:R-:W-:Y:S02]  /*1ebc0*/  P2R R64, PR, RZ, 0x2 ;  /* 0x00000002ff407803 */ /* 0x000fe40000000000 */
[----:B------:R-:W-:Y:S02]  /*1ebd0*/  ISETP.GT.AND P1, PT, R7, 0x1, !P1 ;  /* 0x000000010700780c */ /* 0x000fe40004f24270 */
[----:B------:R-:W-:Y:S02]  /*1ebe0*/  ISETP.GE.AND P2, PT, R59, 0x9, PT ;  /* 0x000000093b00780c */ /* 0x000fe40003f46270 */
[----:B------:R-:W-:-:S02]  /*1ebf0*/  ISETP.LT.OR P1, PT, R6, 0x2, P1 ;  /* 0x000000020600780c */ /* 0x000fc40000f21670 */
[----:B------:R-:W-:Y:S02]  /*1ec00*/  P2R R67, PR, RZ, 0x4 ;  /* 0x00000004ff437803 */ /* 0x000fe40000000000 */
[----:B------:R-:W-:Y:S02]  /*1ec10*/  FSEL R38, R21, -INF , !P1 ;  /* 0xff80000015267808 */ /* 0x000fe40004800000 */
[C---:B------:R-:W-:Y:S02]  /*1ec20*/  ISETP.GT.AND P1, PT, R7.reuse, 0x9, !P3 ;  /* 0x000000090700780c */ /* 0x040fe40005f24270 */
[----:B------:R-:W-:Y:S02]  /*1ec30*/  P2R R68, PR, RZ, 0x8 ;  /* 0x00000008ff447803 */ /* 0x000fe40000000000 */
[----:B------:R-:W-:Y:S02]  /*1ec40*/  ISETP.LT.OR P1, PT, R6, 0xa, P1 ;  /* 0x0000000a0600780c */ /* 0x000fe40000f21670 */
[----:B------:R-:W-:-:S02]  /*1ec50*/  ISETP.GT.AND P2, PT, R7, 0x8, !P2 ;  /* 0x000000080700780c */ /* 0x000fc40005744270 */
[----:B------:R-:W-:Y:S01]  /*1ec60*/  ISETP.GE.AND P3, PT, R59, 0x11, PT ;  /* 0x000000113b00780c */ /* 0x000fe20003f66270 */
[----:B0-----:R-:W-:Y:S01]  /*1ec70*/  IMAD.IADD R8, R54, 0x1, R56 ;  /* 0x0000000136087824 */ /* 0x001fe200078e0238 */
[----:B------:R-:W-:Y:S02]  /*1ec80*/  FSEL R40, R58, -INF , !P1 ;  /* 0xff8000003a287808 */ /* 0x000fe40004800000 */
[----:B------:R-:W-:Y:S02]  /*1ec90*/  ISETP.LT.OR P2, PT, R6, 0x9, P2 ;  /* 0x000000090600780c */ /* 0x000fe40001741670 */
[----:B------:R-:W-:Y:S02]  /*1eca0*/  ISETP.GT.AND P1, PT, R7, 0x10, !P3 ;  /* 0x000000100700780c */ /* 0x000fe40005f24270 */
[----:B------:R-:W-:Y:S02]  /*1ecb0*/  FSEL R39, R24, -INF , !P2 ;  /* 0xff80000018277808 */ /* 0x000fe40005000000 */
        /* <DEDUP_REMOVED lines=48> */
[----:B------:R-:W-:Y:S01]  /*1efc0*/  FSEL R21, R52, -INF , !P5 ;  /* 0xff80000034157808 */ /* 0x000fe20006800000 */
[----:B------:R-:W-:Y:S01]  /*1efd0*/  IMAD.IADD R52, R55, 0x1, R56 ;  /* 0x0000000137347824 */ /* 0x000fe200078e0238 */
[----:B------:R-:W-:-:S04]  /*1efe0*/  ISETP.GE.AND P5, PT, R59, 0x1, PT ;  /* 0x000000013b00780c */ /* 0x000fc80003fa6270 */
[----:B------:R-:W-:-:S04]  /*1eff0*/  ISETP.GT.AND P6, PT, R7, RZ, !P5 ;  /* 0x000000ff0700720c */ /* 0x000fc80006fc4270 */
[----:B------:R-:W-:-:S04]  /*1f000*/  ISETP.LT.OR P6, PT, R6, 0x1, P6 ;  /* 0x000000010600780c */ /* 0x000fc800037c1670 */
[----:B-1----:R-:W-:Y:S02]  /*1f010*/  FSEL R47, R14, -INF , !P6 ;  /* 0xff8000000e2f7808 */ /* 0x002fe40007000000 */
        /* <DEDUP_REMOVED lines=17> */
.L_x_6296:
[----:B------:R-:W-:-:S13]  /*1f130*/  ISETP.NE.AND P6, PT, R9, 0x1, PT ;  /* 0x000000010900780c */ /* 0x000fda0003fc5270 */
[----:B------:R-:W-:-:S05]  /*1f140*/  @P6 IMAD.HI.U32 R10, R4, R10, RZ ;  /* 0x0000000a040a6227 */ /* 0x000fca00078e00ff */
[----:B------:R-:W-:-:S07]  /*1f150*/  @P6 SHF.R.U32.HI R4, RZ, R11, R10 ;  /* 0x0000000bff046219 */ /* 0x000fce000001160a */
.L_x_6297:
[----:B------:R-:W-:Y:S05]  /*1f160*/  BSYNC B1 ;  /* 0x0000000000017941 */ /* 0x000fea0003800000 */
.L_x_6295:
[----:B------:R-:W-:-:S04]  /*1f170*/  IMAD R5, R4, R9, -R57 ;  /* 0x0000000904057224 */ /* 0x000fc800078e0a39 */
[----:B------:R-:W-:-:S05]  /*1f180*/  IMAD R5, R48, -0x2, R5 ;  /* 0xfffffffe30057824 */ /* 0x000fca00078e0205 */
[----:B------:R-:W-:Y:S02]  /*1f190*/  VIADDMNMX R8, R5, R9, R8, PT ;  /* 0x0000000905087246 */ /* 0x000fe40003800108 */
[----:B------:R-:W-:-:S07]  /*1f1a0*/  VIMNMX R52, R52, R5, !PT ;  /* 0x0000000534347248 */ /* 0x000fce0007fe0100 */
.L_x_6294:
[----:B------:R-:W-:Y:S05]  /*1f1b0*/  BSYNC B0 ;  /* 0x0000000000007941 */ /* 0x000fea0003800000 */
.L_x_6293:
[----:B------:R-:W2:Y:S01]  /*1f1c0*/  LD.E.64 R6, desc[UR40][R152.64+0x200] ;  /* 0x0002002898067980 */ /* 0x000ea2000c101b00 */
[----:B------:R-:W-:Y:S02]  /*1f1d0*/  ISETP.GT.AND P5, PT, R52, RZ, !P5 ;  /* 0x000000ff3400720c */ /* 0x000fe40006fa4270 */
[----:B------:R-:W-:Y:S02]  /*1f1e0*/  ISETP.NE.AND P6, PT, R62, RZ, PT ;  /* 0x000000ff3e00720c */ /* 0x000fe40003fc5270 */
        /* <DEDUP_REMOVED lines=34> */
[C---:B------:R-:W-:Y:S02]  /*1f410*/  ISETP.GT.AND P5, PT, R52.reuse, 0x21, !P6 ;  /* 0x000000213400780c */ /* 0x040fe400077a4270 */
[----:B------:R-:W-:Y:S02]  /*1f420*/  ISETP.GT.AND P1, PT, R52, 0x29, !P1 ;  /* 0x000000293400780c */ /* 0x000fe40004f24270 */
[----:B------:R-:W-:Y:S02]  /*1f430*/  ISETP.LT.OR P5, PT, R8, 0x22, P5 ;  /* 0x000000220800780c */ /* 0x000fe40002fa1670 */
[----:B------:R-:W-:Y:S02]  /*1f440*/  ISETP.NE.AND P6, PT, R49, RZ, PT ;  /* 0x000000ff3100720c */ /* 0x000fe40003fc5270 */
[----:B------:R-:W-:-:S02]  /*1f450*/  FSEL R32, R32, -INF , !P5 ;  /* 0xff80000020207808 */ /* 0x000fc40006800000 */
[----:B------:R-:W-:-:S04]  /*1f460*/  ISETP.NE.AND P5, PT, R63, RZ, PT ;  /* 0x000000ff3f00720c */ /* 0x000fc80003fa5270 */
[----:B------:R-:W-:-:S04]  /*1f470*/  ISETP.GT.AND P5, PT, R52, 0x28, !P5 ;  /* 0x000000283400780c */ /* 0x000fc80006fa4270 */
[----:B------:R-:W-:Y:S02]  /*1f480*/  ISETP.LT.OR P5, PT, R8, 0x29, P5 ;  /* 0x000000290800780c */ /* 0x000fe40002fa1670 */
[----:B------:R-:W-:Y:S02]  /*1f490*/  ISETP.GT.AND P2, PT, R52, 0x30, !P2 ;  /* 0x000000303400780c */ /* 0x000fe40005744270 */
[----:B------:R-:W-:Y:S02]  /*1f4a0*/  ISETP.LT.OR P1, PT, R8, 0x2a, P1 ;  /* 0x0000002a0800780c */ /* 0x000fe40000f21670 */
[----:B------:R-:W-:Y:S02]  /*1f4b0*/  FSEL R49, R33, -INF , !P5 ;  /* 0xff80000021317808 */ /* 0x000fe40006800000 */
[----:B------:R-:W-:Y:S02]  /*1f4c0*/  ISETP.GT.AND P3, PT, R52, 0x31, !P3 ;  /* 0x000000313400780c */ /* 0x000fe40005f64270 */
[----:B------:R-:W-:-:S02]  /*1f4d0*/  ISETP.LT.OR P2, PT, R8, 0x31, P2 ;  /* 0x000000310800780c */ /* 0x000fc40001741670 */
        /* <DEDUP_REMOVED lines=9> */
[----:B------:R-:W-:Y:S02]  /*1f570*/  FSEL R51, R51, -INF , !P1 ;  /* 0xff80000033337808 */ /* 0x000fe40004800000 */
        /* <DEDUP_REMOVED lines=32> */
[----:B------:R-:W-:Y:S02]  /*1f780*/  FMNMX.FTZ R5, R35, R4, !PT ;  /* 0x0000000423057209 */ /* 0x000fe40007810000 */
[----:B------:R-:W-:Y:S02]  /*1f790*/  IADD3 R4, P2, R2, 0x200, RZ ;  /* 0x0000020002047810 */ /* 0x000fe40007f5e0ff */
[----:B------:R-:W-:Y:S02]  /*1f7a0*/  FMNMX.FTZ R8, R50, R5, !PT ;  /* 0x0000000532087209 */ /* 0x000fe40007810000 */
[----:B------:R-:W-:Y:S01]  /*1f7b0*/  LOP3.LUT R4, R4, 0x4, RZ, 0xfc, !PT ;  /* 0x0000000404047812 */ /* 0x000fe200078efcff */
[----:B------:R-:W-:Y:S01]  /*1f7c0*/  IMAD.X R5, RZ, RZ, R16, P2 ;  /* 0x000000ffff057224 */ /* 0x000fe200010e0610 */
        /* <DEDUP_REMOVED lines=13> */
[----:B------:R-:W0:Y:S04]  /*1f8a0*/  LD.E R58, desc[UR40][R152.64+0x214] ;  /* 0x00021428983a7980 */ /* 0x000e28000c101900 */
[----:B------:R-:W4:Y:S04]  /*1f8b0*/  LD.E R56, desc[UR40][R152.64+0x210] ;  /* 0x0002102898387980 */ /* 0x000f28000c101900 */
        /* <DEDUP_REMOVED lines=9> */
[----:B------:R-:W0:Y:S08]  /*1f950*/  MUFU.EX2 R15, R15 ;  /* 0x0000000f000f7308 */ /* 0x000e300000000800 */
[----:B------:R-:W4:Y:S01]  /*1f960*/  MUFU.EX2 R33, R7 ;  /* 0x0000000700217308 */ /* 0x000f220000000800 */
[----:B0-----:R-:W-:Y:S01]  /*1f970*/  FMUL.FTZ R53, R15, R58 ;  /* 0x0000003a0f357220 */ /* 0x001fe20000410000 */
[----:B----4-:R-:W-:-:S04]  /*1f980*/  FMUL.FTZ R11, R33, R56 ;  /* 0x00000038210b7220 */ /* 0x010fc80000410000 */
[----:B------:R0:W-:Y:S04]  /*1f990*/  ST.E desc[UR40][R152.64+0x214], R53 ;  /* 0x0002143598007985 */ /* 0x0001e8000c101928 */
[----:B------:R0:W-:Y:S04]  /*1f9a0*/  ST.E desc[UR40][R152.64+0x210], R11 ;  /* 0x0002100b98007985 */ /* 0x0001e8000c101928 */
[----:B-----5:R-:W2:Y:S01]  /*1f9b0*/  LD.E R6, desc[UR40][R8.64+0x4] ;  /* 0x0000042808067980 */ /* 0x020ea2000c101900 */
        /* <DEDUP_REMOVED lines=12> */
.L_x_6299:
[----:B------:R-:W-:Y:S05]  /*1fa80*/  BSYNC B0 ;  /* 0x0000000000007941 */ /* 0x000fea0003800000 */
.L_x_6298:
        /* <DEDUP_REMOVED lines=17> */
[-CC-:B------:R-:W-:Y:S01]  /*1fba0*/  FFMA.FTZ R168, R47, R53.reuse, -R8.reuse ;  /* 0x000000352fa87223 */ /* 0x180fe20000010808 */
[----:B------:R-:W-:Y:S01]  /*1fbb0*/  FSEL R4, R5, RZ, P1 ;  /* 0x000000ff05047208 */ /* 0x000fe20000800000 */
[-CC-:B------:R-:W-:Y:S01]  /*1fbc0*/  FFMA.FTZ R3, R38, R53.reuse, -R8.reuse ;  /* 0x0000003526037223 */ /* 0x180fe20000010808 */
[-CC-:B------:R-:W-:Y:S01]  /*1fbd0*/  FFMA.FTZ R170, R39, R53.reuse, -R8.reuse ;  /* 0x0000003527aa7223 */ /* 0x180fe20000010808 */
[-CC-:B0-----:R-:W-:Y:S01]  /*1fbe0*/  FFMA.FTZ R11, R40, R53.reuse, -R8.reuse ;  /* 0x00000035280b7223 */ /* 0x181fe20000010808 */
[-C--:B------:R-:W-:Y:S01]  /*1fbf0*/  FFMA.FTZ R172, R41, R53.reuse, -R8 ;  /* 0x0000003529ac7223 */ /* 0x080fe20000010808 */
[-CC-:B------:R-:W-:Y:S01]  /*1fc00*/  FFMA.FTZ R48, R48, R53.reuse, -R4.reuse ;  /* 0x0000003530307223 */ /* 0x180fe20000010804 */
[----:B------:R-:W5:Y:S01]  /*1fc10*/  MUFU.EX2 R168, R168 ;  /* 0x000000a800a87308 */ /* 0x000f620000000800 */
[-CC-:B------:R-:W-:Y:S01]  /*1fc20*/  FFMA.FTZ R20, R20, R53.reuse, -R4.reuse ;  /* 0x0000003514147223 */ /* 0x180fe20000010804 */
[-CC-:B------:R-:W-:Y:S01]  /*1fc30*/  FFMA.FTZ R25, R25, R53.reuse, -R4.reuse ;  /* 0x0000003519197223 */ /* 0x180fe20000010804 */
[-C--:B------:R-:W-:Y:S01]  /*1fc40*/  FFMA.FTZ R26, R26, R53.reuse, -R4 ;  /* 0x000000351a1a7223 */ /* 0x080fe20000010804 */
[-CC-:B------:R-:W-:Y:S01]  /*1fc50*/  FFMA.FTZ R174, R43, R53.reuse, -R8.reuse ;  /* 0x000000352bae7223 */ /* 0x180fe20000010808 */
[-C--:B------:R-:W-:Y:S01]  /*1fc60*/  FFMA.FTZ R178, R37, R53.reuse, -R8 ;  /* 0x0000003525b27223 */ /* 0x080fe20000010808 */
[-C--:B------:R-:W-:Y:S01]  /*1fc70*/  FFMA.FTZ R27, R27, R53.reuse, -R4 ;  /* 0x000000351b1b7223 */ /* 0x080fe20000010804 */
        /* <DEDUP_REMOVED lines=9> */
[----:B------:R-:W0:Y:S01]  /*1fd10*/  MUFU.EX2 R3, R3 ;  /* 0x0000000300037308 */ /* 0x000e220000000800 */
[-C--:B------:R-:W-:Y:S01]  /*1fd20*/  FFMA.FTZ R8, R14, R53.reuse, -R8 ;  /* 0x000000350e087223 */ /* 0x080fe20000010808 */
[-CC-:B------:R-:W-:Y:S01]  /*1fd30*/  FFMA.FTZ R28, R28, R53.reuse, -R4.reuse ;  /* 0x000000351c1c7223 */ /* 0x180fe20000010804 */
[----:B-----5:R-:W-:Y:S01]  /*1fd40*/  FADD.FTZ R6, R168, R55 ;  /* 0x00000037a8067221 */ /* 0x020fe20000010000 */
        /* <DEDUP_REMOVED lines=10> */
[----:B------:R-:W-:-:S02]  /*1fdf0*/  FFMA.FTZ R4, R51, R53, -R4 ;  /* 0x0000003533047223 */ /* 0x000fc40000010804 */
[----:B------:R-:W1:Y:S01]  /*1fe00*/  MUFU.EX2 R170, R170 ;  /* 0x000000aa00aa7308 */ /* 0x000e620000000800 */
[----:B0-----:R-:W-:-:S07]  /*1fe10*/  FADD.FTZ R5, R3, R6 ;  /* 0x0000000603057221 */ /* 0x001fce0000010000 */
[----:B------:R-:W-:Y:S08]  /*1fe20*/  MUFU.EX2 R25, R25 ;  /* 0x0000001900197308 */ /* 0x000ff00000000800 */
[----:B------:R-:W0:Y:S01]  /*1fe30*/  MUFU.EX2 R11, R11 ;  /* 0x0000000b000b7308 */ /* 0x000e220000000800 */
[----:B-1----:R-:W-:-:S07]  /*1fe40*/  FADD.FTZ R6, R170, R5 ;  /* 0x00000005aa067221 */ /* 0x002fce0000010000 */
[----:B------:R-:W-:Y:S08]  /*1fe50*/  MUFU.EX2 R26, R26 ;  /* 0x0000001a001a7308 */ /* 0x000ff00000000800 */
[----:B------:R-:W1:Y:S01]  /*1fe60*/  MUFU.EX2 R172, R172 ;  /* 0x000000ac00ac7308 */ /* 0x000e620000000800 */
[----:B0-----:R-:W-:-:S07]  /*1fe70*/  FADD.FTZ R7, R11, R6 ;  /* 0x000000060b077221 */ /* 0x001fce0000010000 */
[----:B------:R0:W-:Y:S08]  /*1fe80*/  MUFU.EX2 R182, R8 ;  /* 0x0000000800b67308 */ /* 0x0001f00000000800 */
[----:B------:R-:W2:Y:S01]  /*1fe90*/  MUFU.EX2 R27, R27 ;  /* 0x0000001b001b7308 */ /* 0x000ea20000000800 */
[----:B0-----:R-:W-:-:S04]  /*1fea0*/  FADD.FTZ R8, R48, R57 ;  /* 0x0000003930087221 */ /* 0x001fc80000010000 */
[----:B------:R-:W-:-:S03]  /*1feb0*/  FADD.FTZ R8, R169, R8 ;  /* 0x00000008a9087221 */ /* 0x000fc60000010000 */
[----:B------:R-:W0:Y:S01]  /*1fec0*/  MUFU.EX2 R39, R39 ;  /* 0x0000002700277308 */ /* 0x000e220000000800 */
[----:B------:R-:W-:Y:S01]  /*1fed0*/  FADD.FTZ R5, R25, R8 ;  /* 0x0000000819057221 */ /* 0x000fe20000010000 */
[----:B-1----:R-:W-:-:S03]  /*1fee0*/  FADD.FTZ R8, R172, R7 ;  /* 0x00000007ac087221 */ /* 0x002fc60000010000 */
[----:B------:R-:W-:-:S03]  /*1fef0*/  FADD.FTZ R6, R26, R5 ;  /* 0x000000051a067221 */ /* 0x000fc60000010000 */
[----:B------:R-:W1:Y:S01]  /*1ff00*/  MUFU.EX2 R28, R28 ;  /* 0x0000001c001c7308 */ /* 0x000e620000000800 */
[----:B--2---:R-:W-:-:S07]  /*1ff10*/  FADD.FTZ R5, R27, R6 ;  /* 0x000000061b057221 */ /* 0x004fce0000010000 */
[----:B------:R-:W2:Y:S01]  /*1ff20*/  MUFU.EX2 R174, R174 ;  /* 0x000000ae00ae7308 */ /* 0x000ea20000000800 */
[----:B0-----:R-:W-:-:S07]  /*1ff30*/  FADD.FTZ R7, R39, R8 ;  /* 0x0000000827077221 */ /* 0x001fce0000010000 */
[----:B------:R-:W0:Y:S01]  /*1ff40*/  MUFU.EX2 R29, R29 ;  /* 0x0000001d001d7308 */ /* 0x000e220000000800 */
[----:B-1----:R-:W-:-:S07]  /*1ff50*/  FADD.FTZ R6, R28, R5 ;  /* 0x000000051c067221 */ /* 0x002fce0000010000 */
        /* <DEDUP_REMOVED lines=33> */
[----:B0-----:R-:W-:-:S04]  /*20170*/  FADD.FTZ R7, R21, R6 ;  /* 0x0000000615077221 */ /* 0x001fc80000010000 */
[----:B------:R-:W-:Y:S01]  /*20180*/  FADD.FTZ R45, R182, R7 ;  /* 0x00000007b62d7221 */ /* 0x000fe20000010000 */
[----:B-1----:R-:W-:-:S04]  /*20190*/  FADD.FTZ R6, R50, R5 ;  /* 0x0000000532067221 */ /* 0x002fc80000010000 */
        /* <DEDUP_REMOVED lines=36> */
[----:B------:R-:W-:Y:S04]  /*203e0*/  ST.E desc[UR40][R152.64+0x240], R9 ;  /* 0x0002400998007985 */ /* 0x000fe8000c101928 */
[----:B------:R-:W2:Y:S02]  /*203f0*/  LD.E R10, desc[UR40][R4.64] ;  /* 0x00000028040a7980 */ /* 0x000ea4000c101900 */
[----:B--2---:R-:W-:-:S05]  /*20400*/  FMUL.FTZ R11, R33, R10 ;  /* 0x0000000a210b7220 */ /* 0x004fca0000410000 */
[----:B------:R-:W-:Y:S04]  /*20410*/  ST.E desc[UR40][R4.64], R11 ;  /* 0x0000000b04007985 */ /* 0x000fe8000c101928 */
[----:B------:R-:W2:Y:S04]  /*20420*/  LD.E R42, desc[UR40][R152.64+0x254] ;  /* 0x00025428982a7980 */ /* 0x000ea8000c101900 */
[----:B------:R-:W3:Y:S04]  /*20430*/  LD.E R136, desc[UR40][R152.64+0x434] ;  /* 0x0004342898887980 */ /* 0x000ee8000c101900 */
        /* <DEDUP_REMOVED lines=61> */
[----:B---3--:R-:W-:-:S04]  /*20810*/  FMUL.FTZ R27, R33, R136 ;  /* 0x00000088211b7220 */ /* 0x008fc80000410000 */
[----:B------:R5:W-:Y:S01]  /*20820*/  ST.E desc[UR40][R152.64+0x254], R7 ;  /* 0x0002540798007985 */ /* 0x000be2000c101928 */
[----:B----4-:R-:W-:-:S03]  /*20830*/  FMUL.FTZ R3, R33, R40 ;  /* 0x0000002821037220 */ /* 0x010fc60000410000 */
[----:B------:R-:W-:Y:S04]  /*20840*/  ST.E desc[UR40][R152.64+0x434], R27 ;  /* 0x0004341b98007985 */ /* 0x000fe8000c101928 */
[----:B------:R0:W-:Y:S01]  /*20850*/  ST.E desc[UR40][R152.64+0x250], R3 ;  /* 0x0002500398007985 */ /* 0x0001e2000c101928 */
        /* <DEDUP_REMOVED lines=11> */
[----:B------:R1:W-:Y:S01]  /*20910*/  ST.E desc[UR40][R152.64+0x264], R11 ;  /* 0x0002640b98007985 */ /* 0x0003e2000c101928 */
[----:B------:R-:W-:-:S03]  /*20920*/  FMUL.FTZ R29, R33, R60 ;  /* 0x0000003c211d7220 */ /* 0x000fc60000410000 */
        /* <DEDUP_REMOVED lines=12> */
[C---:B-1----:R-:W-:Y:S01]  /*209f0*/  FMUL.FTZ R3, R33.reuse, R74 ;  /* 0x0000004a21037220 */ /* 0x042fe20000410000 */
[C---:B--2---:R-:W-:Y:S01]  /*20a00*/  FMUL.FTZ R27, R33.reuse, R78 ;  /* 0x0000004e211b7220 */ /* 0x044fe20000410000 */
[----:B------:R0:W-:Y:S01]  /*20a10*/  ST.E desc[UR40][R152.64+0x2a0], R29 ;  /* 0x0002a01d98007985 */ /* 0x0001e2000c101928 */
[----:B---3--:R-:W-:-:S03]  /*20a20*/  FMUL.FTZ R7, R33, R96 ;  /* 0x0000006021077220 */ /* 0x008fc60000410000 */
        /* <DEDUP_REMOVED lines=11> */
[----:B0-----:R-:W-:-:S03]  /*20ae0*/  FMUL.FTZ R13, R33, R88 ;  /* 0x00000058210d7220 */ /* 0x001fc60000410000 */
[----:B------:R0:W-:Y:S01]  /*20af0*/  ST.E desc[UR40][R152.64+0x2e4], R27 ;  /* 0x0002e41b98007985 */ /* 0x0001e2000c101928 */
[C---:B-1----:R-:W-:Y:S01]  /*20b00*/  FMUL.FTZ R21, R33.reuse, R90 ;  /* 0x0000005a21157220 */ /* 0x042fe20000410000 */
[C---:B--2---:R-:W-:Y:S02]  /*20b10*/  FMUL.FTZ R25, R33.reuse, R92 ;  /* 0x0000005c21197220 */ /* 0x044fe40000410000 */
[----:B------:R1:W-:Y:S01]  /*20b20*/  ST.E desc[UR40][R152.64+0x330], R7 ;  /* 0x0003300798007985 */ /* 0x0003e2000c101928 */
[C---:B---3--:R-:W-:Y:S01]  /*20b30*/  FMUL.FTZ R3, R33.reuse, R94 ;  /* 0x0000005e21037220 */ /* 0x048fe20000410000 */
[C---:B0-----:R-:W-:Y:S02]  /*20b40*/  FMUL.FTZ R27, R33.reuse, R98 ;  /* 0x00000062211b7220 */ /* 0x041fe40000410000 */
[----:B------:R0:W-:Y:S01]  /*20b50*/  ST.E desc[UR40][R152.64+0x2f0], R29 ;  /* 0x0002f01d98007985 */ /* 0x0001e2000c101928 */
[----:B-1----:R-:W-:-:S03]  /*20b60*/  FMUL.FTZ R7, R33, R116 ;  /* 0x0000007421077220 */ /* 0x002fc60000410000 */
[----:B------:R1:W-:Y:S04]  /*20b70*/  ST.E desc[UR40][R152.64+0x2f4], R31 ;  /* 0x0002f41f98007985 */ /* 0x0003e8000c101928 */
[----:B------:R2:W-:Y:S01]  /*20b80*/  ST.E desc[UR40][R152.64+0x300], R9 ;  /* 0x0003000998007985 */ /* 0x0005e2000c101928 */
[----:B0-----:R-:W-:-:S03]  /*20b90*/  FMUL.FTZ R29, R33, R100 ;  /* 0x00000064211d7220 */ /* 0x001fc60000410000 */
[----:B------:R0:W-:Y:S04]  /*20ba0*/  ST.E desc[UR40][R152.64+0x304], R11 ;  /* 0x0003040b98007985 */ /* 0x0001e8000c101928 */
[----:B------:R3:W-:Y:S01]  /*20bb0*/  ST.E desc[UR40][R152.64+0x310], R13 ;  /* 0x0003100d98007985 */ /* 0x0007e2000c101928 */
[----:B-1----:R-:W-:-:S03]  /*20bc0*/  FMUL.FTZ R31, R33, R102 ;  /* 0x00000066211f7220 */ /* 0x002fc60000410000 */
[----:B------:R1:W-:Y:S01]  /*20bd0*/  ST.E desc[UR40][R152.64+0x314], R21 ;  /* 0x0003141598007985 */ /* 0x0003e2000c101928 */
[----:B--2---:R-:W-:-:S03]  /*20be0*/  FMUL.FTZ R9, R33, R104 ;  /* 0x0000006821097220 */ /* 0x004fc60000410000 */
[----:B------:R2:W-:Y:S01]  /*20bf0*/  ST.E desc[UR40][R152.64+0x320], R25 ;  /* 0x0003201998007985 */ /* 0x0005e2000c101928 */
[----:B0-----:R-:W-:-:S03]  /*20c00*/  FMUL.FTZ R11, R33, R106 ;  /* 0x0000006a210b7220 */ /* 0x001fc60000410000 */
[----:B------:R0:W-:Y:S01]  /*20c10*/  ST.E desc[UR40][R152.64+0x324], R3 ;  /* 0x0003240398007985 */ /* 0x0001e2000c101928 */
[----:B---3--:R-:W-:-:S03]  /*20c20*/  FMUL.FTZ R13, R33, R108 ;  /* 0x0000006c210d7220 */ /* 0x008fc60000410000 */
[----:B------:R3:W-:Y:S01]  /*20c30*/  ST.E desc[UR40][R152.64+0x334], R27 ;  /* 0x0003341b98007985 */ /* 0x0007e2000c101928 */
[C---:B-1----:R-:W-:Y:S01]  /*20c40*/  FMUL.FTZ R21, R33.reuse, R110 ;  /* 0x0000006e21157220 */ /* 0x042fe20000410000 */
[C---:B--2---:R-:W-:Y:S02]  /*20c50*/  FMUL.FTZ R25, R33.reuse, R112 ;  /* 0x0000007021197220 */ /* 0x044fe40000410000 */
[----:B------:R1:W-:Y:S01]  /*20c60*/  ST.E desc[UR40][R152.64+0x380], R7 ;  /* 0x0003800798007985 */ /* 0x0003e2000c101928 */
[C---:B0-----:R-:W-:Y:S01]  /*20c70*/  FMUL.FTZ R3, R33.reuse, R114 ;  /* 0x0000007221037220 */ /* 0x041fe20000410000 */
[C---:B---3--:R-:W-:Y:S02]  /*20c80*/  FMUL.FTZ R27, R33.reuse, R118 ;  /* 0x00000076211b7220 */ /* 0x048fe40000410000 */
        /* <DEDUP_REMOVED lines=22> */
[----:B------:R1:W-:Y:S01]  /*20df0*/  ST.E desc[UR40][R152.64+0x394], R31 ;  /* 0x0003941f98007985 */ /* 0x0003e2000c101928 */
[----:B------:R-:W-:-:S03]  /*20e00*/  LOP3.LUT R6, R8, 0x8, RZ, 0xfc, !PT ;  /* 0x0000000808067812 */ /* 0x000fc600078efcff */
        /* <DEDUP_REMOVED lines=16> */
[C---:B---3--:R-:W-:Y:S01]  /*20f10*/  FMUL.FTZ R27, R33.reuse, R10 ;  /* 0x0000000a211b7220 */ /* 0x048fe20000410000 */
[----:B------:R-:W-:Y:S01]  /*20f20*/  FMUL.FTZ R33, R33, R12 ;  /* 0x0000000c21217220 */ /* 0x000fe20000410000 */
[--C-:B-1----:R-:W-:Y:S01]  /*20f30*/  IMAD.MOV.U32 R7, RZ, RZ, R5.reuse ;  /* 0x000000ffff077224 */ /* 0x102fe200078e0005 */
[----:B------:R-:W-:Y:S04]  /*20f40*/  ST.E desc[UR40][R152.64+0x3e0], R29 ;  /* 0x0003e01d98007985 */ /* 0x000fe8000c101928 */
[----:B------:R-:W-:Y:S04]  /*20f50*/  ST.E desc[UR40][R152.64+0x3e4], R31 ;  /* 0x0003e41f98007985 */ /* 0x000fe8000c101928 */
[----:B------:R0:W-:Y:S04]  /*20f60*/  ST.E desc[UR40][R152.64+0x3f0], R9 ;  /* 0x0003f00998007985 */ /* 0x0001e8000c101928 */
[----:B------:R1:W-:Y:S04]  /*20f70*/  ST.E desc[UR40][R152.64+0x3f4], R11 ;  /* 0x0003f40b98007985 */ /* 0x0003e8000c101928 */
[----:B------:R-:W-:Y:S04]  /*20f80*/  ST.E desc[UR40][R152.64+0x400], R13 ;  /* 0x0004000d98007985 */ /* 0x000fe8000c101928 */
[----:B------:R-:W-:Y:S04]  /*20f90*/  ST.E desc[UR40][R152.64+0x404], R21 ;  /* 0x0004041598007985 */ /* 0x000fe8000c101928 */
[----:B------:R-:W-:Y:S04]  /*20fa0*/  ST.E desc[UR40][R152.64+0x410], R25 ;  /* 0x0004101998007985 */ /* 0x000fe8000c101928 */
[----:B------:R2:W-:Y:S04]  /*20fb0*/  ST.E desc[UR40][R152.64+0x414], R3 ;  /* 0x0004140398007985 */ /* 0x0005e8000c101928 */
[----:B------:R-:W-:Y:S04]  /*20fc0*/  ST.E desc[UR40][R152.64+0x424], R27 ;  /* 0x0004241b98007985 */ /* 0x000fe8000c101928 */
[----:B------:R-:W-:Y:S04]  /*20fd0*/  ST.E desc[UR40][R152.64+0x430], R33 ;  /* 0x0004302198007985 */ /* 0x000fe8000c101928 */
[----:B------:R-:W1:Y:S01]  /*20fe0*/  LD.E R10, desc[UR40][R6.64] ;  /* 0x00000028060a7980 */ /* 0x000e62000c101900 */
[----:B------:R-:W-:Y:S01]  /*20ff0*/  LOP3.LUT R8, R8, 0xc, RZ, 0xfc, !PT ;  /* 0x0000000c08087812 */ /* 0x000fe200078efcff */
[----:B0-----:R-:W-:-:S02]  /*21000*/  IMAD.MOV.U32 R9, RZ, RZ, R5 ;  /* 0x000000ffff097224 */ /* 0x001fc400078e0005 */
[----:B-1----:R-:W-:-:S05]  /*21010*/  FMUL.FTZ R11, R15, R10 ;  /* 0x0000000a0f0b7220 */ /* 0x002fca0000410000 */
[----:B------:R-:W-:Y:S04]  /*21020*/  ST.E desc[UR40][R6.64], R11 ;  /* 0x0000000b06007985 */ /* 0x000fe8000c101928 */
[----:B------:R-:W2:Y:S02]  /*21030*/  LD.E R10, desc[UR40][R8.64] ;  /* 0x00000028080a7980 */ /* 0x000ea4000c101900 */
[----:B--2---:R-:W-:-:S05]  /*21040*/  FMUL.FTZ R3, R15, R10 ;  /* 0x0000000a0f037220 */ /* 0x004fca0000410000 */
[----:B------:R0:W-:Y:S04]  /*21050*/  ST.E desc[UR40][R8.64], R3 ;  /* 0x0000000308007985 */ /* 0x0001e8000c101928 */
[----:B------:R-:W2:Y:S04]  /*21060*/  LD.E R138, desc[UR40][R152.64+0x43c] ;  /* 0x00043c28988a7980 */ /* 0x000ea8000c101900 */
[----:B------:R-:W0:Y:S04]  /*21070*/  LD.E R48, desc[UR40][R152.64+0x258] ;  /* 0x0002582898307980 */ /* 0x000e28000c101900 */
        /* <DEDUP_REMOVED lines=62> */
[----:B0-----:R-:W-:-:S04]  /*21460*/  FMUL.FTZ R3, R15, R48 ;  /* 0x000000300f037220 */ /* 0x001fc80000410000 */
[----:B------:R0:W-:Y:S01]  /*21470*/  ST.E desc[UR40][R152.64+0x43c], R31 ;  /* 0x00043c1f98007985 */ /* 0x0001e2000c101928 */
[C---:B---3--:R-:W-:Y:S01]  /*21480*/  FMUL.FTZ R11, R15.reuse, R50 ;  /* 0x000000320f0b7220 */ /* 0x048fe20000410000 */
        /* <DEDUP_REMOVED lines=22> */
[----:B-1----:R-:W-:-:S03]  /*215f0*/  FMUL.FTZ R29, R15, R78 ;  /* 0x0000004e0f1d7220 */ /* 0x002fc60000410000 */
[----:B------:R1:W-:Y:S01]  /*21600*/  ST.E desc[UR40][R152.64+0x2a8], R37 ;  /* 0x0002a82598007985 */ /* 0x0003e2000c101928 */
[C---:B--2---:R-:W-:Y:S01]  /*21610*/  FMUL.FTZ R31, R15.reuse, R82 ;  /* 0x000000520f1f7220 */ /* 0x044fe20000410000 */
[C---:B---3--:R-:W-:Y:S01]  /*21620*/  FMUL.FTZ R33, R15.reuse, R84 ;  /* 0x000000540f217220 */ /* 0x048fe20000410000 */
        /* <DEDUP_REMOVED lines=93> */
[----:B------:R3:W-:Y:S04]  /*21c00*/  ST.E desc[UR40][R152.64+0x438], R15 ;  /* 0x0004380f98007985 */ /* 0x0007e8000c101928 */
[----:B------:R4:W-:Y:S04]  /*21c10*/  ST.E desc[UR40][R152.64+0x240], R21 ;  /* 0x0002401598007985 */ /* 0x0009e8000c101928 */
[----:B0-----:R-:W5:Y:S04]  /*21c20*/  LD.E R25, desc[UR40][R4.64] ;  /* 0x0000002804197980 */ /* 0x001f68000c101900 */
[----:B------:R-:W4:Y:S04]  /*21c30*/  LD.E R3, desc[UR40][R152.64+0x1e8] ;  /* 0x0001e82898037980 */ /* 0x000f28000c101900 */
[----:B------:R-:W4:Y:S04]  /*21c40*/  LD.E.64 R10, desc[UR40][R152.64+0xa8] ;  /* 0x0000a828980a7980 */ /* 0x000f28000c101b00 */
[----:B-----5:R0:W-:Y:S04]  /*21c50*/  ST.E desc[UR40][R4.64], R25 ;  /* 0x0000001904007985 */ /* 0x0201e8000c101928 */
[----:B-1----:R-:W5:Y:S04]  /*21c60*/  LD.E R27, desc[UR40][R6.64] ;  /* 0x00000028061b7980 */ /* 0x002f68000c101900 */
[----:B-----5:R1:W-:Y:S04]  /*21c70*/  ST.E desc[UR40][R6.64], R27 ;  /* 0x0000001b06007985 */ /* 0x0203e8000c101928 */
[----:B--2---:R-:W2:Y:S04]  /*21c80*/  LD.E R29, desc[UR40][R8.64] ;  /* 0x00000028081d7980 */ /* 0x004ea8000c101900 */
[----:B--2---:R2:W-:Y:S04]  /*21c90*/  ST.E desc[UR40][R8.64], R29 ;  /* 0x0000001d08007985 */ /* 0x0045e8000c101928 */
[----:B------:R-:W5:Y:S04]  /*21ca0*/  LD.E R12, desc[UR40][R152.64+0x250] ;  /* 0x00025028980c7980 */ /* 0x000f68000c101900 */
[----:B------:R-:W5:Y:S04]  /*21cb0*/  LD.E R13, desc[UR40][R152.64+0x254] ;  /* 0x00025428980d7980 */ /* 0x000f68000c101900 */
[----:B------:R-:W5:Y:S04]  /*21cc0*/  LD.E R14, desc[UR40][R152.64+0x258] ;  /* 0x00025828980e7980 */ /* 0x000f68000c101900 */
[----:B---3--:R-:W3:Y:S04]  /*21cd0*/  LD.E R15, desc[UR40][R152.64+0x25c] ;  /* 0x00025c28980f7980 */ /* 0x008ee8000c101900 */
[----:B------:R-:W3:Y:S04]  /*21ce0*/  LD.E R20, desc[UR40][R152.64+0x260] ;  /* 0x0002602898147980 */ /* 0x000ee8000c101900 */
[----:B----4-:R-:W4:Y:S04]  /*21cf0*/  LD.E R21, desc[UR40][R152.64+0x264] ;  /* 0x0002642898157980 */ /* 0x010f28000c101900 */
[----:B------:R-:W4:Y:S04]  /*21d00*/  LD.E R24, desc[UR40][R152.64+0x268] ;  /* 0x0002682898187980 */ /* 0x000f28000c101900 */
[----:B0-----:R-:W4:Y:S04]  /*21d10*/  LD.E R25, desc[UR40][R152.64+0x26c] ;  /* 0x00026c2898197980 */ /* 0x001f28000c101900 */
[----:B------:R-:W4:Y:S04]  /*21d20*/  LD.E R26, desc[UR40][R152.64+0x270] ;  /* 0x00027028981a7980 */ /* 0x000f28000c101900 */
[----:B-1----:R-:W4:Y:S04]  /*21d30*/  LD.E R27, desc[UR40][R152.64+0x274] ;  /* 0x00027428981b7980 */ /* 0x002f28000c101900 */
[----:B------:R-:W4:Y:S04]  /*21d40*/  LD.E R28, desc[UR40][R152.64+0x278] ;  /* 0x00027828981c7980 */ /* 0x000f28000c101900 */
        /* <DEDUP_REMOVED lines=113> */
[----:B-----5:R-:W-:Y:S04]  /*22460*/  ST.E desc[UR40][R152.64+0x250], R12 ;  /* 0x0002500c98007985 */ /* 0x020fe8000c101928 */
[----:B------:R-:W-:Y:S04]  /*22470*/  ST.E desc[UR40][R152.64+0x254], R13 ;  /* 0x0002540d98007985 */ /* 0x000fe8000c101928 */
[----:B------:R-:W-:Y:S04]  /*22480*/  ST.E desc[UR40][R152.64+0x258], R14 ;  /* 0x0002580e98007985 */ /* 0x000fe8000c101928 */
[----:B---3--:R-:W-:Y:S04]  /*22490*/  ST.E desc[UR40][R152.64+0x25c], R15 ;  /* 0x00025c0f98007985 */ /* 0x008fe8000c101928 */
[----:B------:R-:W-:Y:S04]  /*224a0*/  ST.E desc[UR40][R152.64+0x260], R20 ;  /* 0x0002601498007985 */ /* 0x000fe8000c101928 */
[----:B----4-:R-:W-:Y:S04]  /*224b0*/  ST.E desc[UR40][R152.64+0x264], R21 ;  /* 0x0002641598007985 */ /* 0x010fe8000c101928 */
        /* <DEDUP_REMOVED lines=786> */
[----:B------:R-:W4:Y:S04]  /*255e0*/  LD.E R11, desc[UR40][R4.64] ;  /* 0x00000028040b7980 */ /* 0x000f28000c101900 */
[----:B----4-:R4:W-:Y:S04]  /*255f0*/  ST.E desc[UR40][R4.64], R11 ;  /* 0x0000000b04007985 */ /* 0x0109e8000c101928 */
[----:B------:R-:W5:Y:S04]  /*25600*/  LD.E R13, desc[UR40][R6.64] ;  /* 0x00000028060d7980 */ /* 0x000f68000c101900 */
[----:B-----5:R5:W-:Y:S04]  /*25610*/  ST.E desc[UR40][R6.64], R13 ;  /* 0x0000000d06007985 */ /* 0x020be8000c101928 */
[----:B------:R-:W3:Y:S04]  /*25620*/  LD.E R15, desc[UR40][R8.64] ;  /* 0x00000028080f7980 */ /* 0x000ee8000c101900 */
[----:B---3--:R3:W-:Y:S04]  /*25630*/  ST.E desc[UR40][R8.64], R15 ;  /* 0x0000000f08007985 */ /* 0x0087e8000c101928 */
[----:B------:R-:W3:Y:S04]  /*25640*/  LD.E R21, desc[UR40][R152.64+0x250] ;  /* 0x0002502898157980 */ /* 0x000ee8000c101900 */
[----:B0-----:R-:W3:Y:S04]  /*25650*/  LD.E R25, desc[UR40][R152.64+0x254] ;  /* 0x0002542898197980 */ /* 0x001ee8000c101900 */
[----:B-1----:R-:W3:Y:S04]  /*25660*/  LD.E R27, desc[UR40][R152.64+0x258] ;  /* 0x00025828981b7980 */ /* 0x002ee8000c101900 */
[----:B------:R-:W3:Y:S04]  /*25670*/  LD.E R29, desc[UR40][R152.64+0x25c] ;  /* 0x00025c28981d7980 */ /* 0x000ee8000c101900 */
[----:B--2---:R-:W2:Y:S04]  /*25680*/  LD.E R3, desc[UR40][R152.64+0x260] ;  /* 0x0002602898037980 */ /* 0x004ea8000c101900 */
[----:B------:R-:W2:Y:S04]  /*25690*/  LD.E R31, desc[UR40][R152.64+0x264] ;  /* 0x00026428981f7980 */ /* 0x000ea8000c101900 */
[----:B----4-:R-:W4:Y:S04]  /*256a0*/  LD.E R5, desc[UR40][R152.64+0x268] ;  /* 0x0002682898057980 */ /* 0x010f28000c101900 */
[----:B------:R-:W4:Y:S04]  /*256b0*/  LD.E R11, desc[UR40][R152.64+0x26c] ;  /* 0x00026c28980b7980 */ /* 0x000f28000c101900 */
[----:B-----5:R-:W5:Y:S04]  /*256c0*/  LD.E R7, desc[UR40][R152.64+0x270] ;  /* 0x0002702898077980 */ /* 0x020f68000c101900 */
[----:B------:R-:W5:Y:S04]  /*256d0*/  LD.E R13, desc[UR40][R152.64+0x274] ;  /* 0x00027428980d7980 */ /* 0x000f68000c101900 */
[----:B---3--:R-:W3:Y:S04]  /*256e0*/  LD.E R9, desc[UR40][R152.64+0x278] ;  /* 0x0002782898097980 */ /* 0x008ee8000c101900 */
[----:B------:R-:W3:Y:S04]  /*256f0*/  LD.E R15, desc[UR40][R152.64+0x27c] ;  /* 0x00027c28980f7980 */ /* 0x000ee8000c101900 */
        /* <DEDUP_REMOVED lines=112> */
[----:B------:R0:W-:Y:S04]  /*25e00*/  ST.E desc[UR40][R152.64+0x250], R21 ;  /* 0x0002501598007985 */ /* 0x0001e8000c101928 */
[----:B------:R0:W-:Y:S04]  /*25e10*/  ST.E desc[UR40][R152.64+0x254], R25 ;  /* 0x0002541998007985 */ /* 0x0001e8000c101928 */
[----:B------:R0:W-:Y:S04]  /*25e20*/  ST.E desc[UR40][R152.64+0x258], R27 ;  /* 0x0002581b98007985 */ /* 0x0001e8000c101928 */
[----:B------:R0:W-:Y:S04]  /*25e30*/  ST.E desc[UR40][R152.64+0x25c], R29 ;  /* 0x00025c1d98007985 */ /* 0x0001e8000c101928 */
[----:B--2---:R0:W-:Y:S04]  /*25e40*/  ST.E desc[UR40][R152.64+0x260], R3 ;  /* 0x0002600398007985 */ /* 0x0041e8000c101928 */
[----:B------:R0:W-:Y:S04]  /*25e50*/  ST.E desc[UR40][R152.64+0x264], R31 ;  /* 0x0002641f98007985 */ /* 0x0001e8000c101928 */
[----:B----4-:R0:W-:Y:S04]  /*25e60*/  ST.E desc[UR40][R152.64+0x268], R5 ;  /* 0x0002680598007985 */ /* 0x0101e8000c101928 */
[----:B------:R0:W-:Y:S04]  /*25e70*/  ST.E desc[UR40][R152.64+0x26c], R11 ;  /* 0x00026c0b98007985 */ /* 0x0001e8000c101928 */
[----:B-----5:R0:W-:Y:S04]  /*25e80*/  ST.E desc[UR40][R152.64+0x270], R7 ;  /* 0x0002700798007985 */ /* 0x0201e8000c101928 */
[----:B------:R0:W-:Y:S04]  /*25e90*/  ST.E desc[UR40][R152.64+0x274], R13 ;  /* 0x0002740d98007985 */ /* 0x0001e8000c101928 */
[----:B---3--:R0:W-:Y:S04]  /*25ea0*/  ST.E desc[UR40][R152.64+0x278], R9 ;  /* 0x0002780998007985 */ /* 0x0081e8000c101928 */
        /* <DEDUP_REMOVED lines=129> */
.L_x_6301:
[----:B------:R-:W-:Y:S05]  /*266c0*/  BSYNC B0 ;  /* 0x0000000000007941 */ /* 0x000fea0003800000 */
.L_x_6300:
[C---:B------:R-:W-:Y:S01]  /*266d0*/  ISETP.GT.AND P1, PT, R0.reuse, UR46, PT ;  /* 0x0000002e00007c0c */ /* 0x040fe2000bf24270 */
[----:B------:R-:W-:-:S12]  /*266e0*/  VIADD R0, R0, 0xffffffff ;  /* 0xffffffff00007836 */ /* 0x000fd80000000000 */
[----:B------:R-:W-:Y:S05]  /*266f0*/  @P1 BRA `(.L_x_6302) ;  /* 0xffffff58005c1947 */ /* 0x000fea000383ffff */
.L_x_6273:
[----:B------:R-:W-:Y:S05]  /*26700*/  WARPSYNC.ALL ;  /* 0x0000000000007948 */ /* 0x000fea0003800000 */
[----:B0-----:R-:W2:Y:S04]  /*26710*/  LDL R5, [R1+0x210] ;  /* 0x0002100001057983 */ /* 0x001ea80000100800 */
[----:B------:R-:W3:Y:S04]  /*26720*/  LDL R8, [R1+0x214] ;  /* 0x0002140001087983 */ /* 0x000ee80000100800 */
[----:B------:R-:W4:Y:S01]  /*26730*/  LDL.64 R10, [R1+0xd8] ;  /* 0x0000d800010a7983 */ /* 0x000f220000100a00 */
[----:B------:R-:W-:Y:S08]  /*26740*/  BAR.ARV 0x8, 0x100 ;  /* 0x0204000000007b1d */ /* 0x000ff00000002000 */
[----:B------:R-:W-:Y:S06]  /*26750*/  BAR.SYNC.DEFER_BLOCKING 0xf, 0x100 ;  /* 0x03c4000000007b1d */ /* 0x000fec0000010000 */
[----:B--2---:R-:W0:Y:S02]  /*26760*/  SHFL.BFLY PT, R0, R5, 0x2, 0x1f ;  /* 0x0c401f0005007f89 */ /* 0x004e2400000e0000 */
[----:B0-----:R-:W-:-:S05]  /*26770*/  FADD.FTZ R0, R5, R0 ;  /* 0x0000000005007221 */ /* 0x001fca0000010000 */
[----:B-1----:R-:W0:Y:S02]  /*26780*/  SHFL.BFLY PT, R3, R0, 0x1, 0x1f ;  /* 0x0c201f0000037f89 */ /* 0x002e2400000e0000 */
        /* <DEDUP_REMOVED lines=16> */
[----:B------:R-:W-:Y:S02]  /*26890*/  IMAD.MOV.U32 R8, RZ, RZ, -0x800000 ;  /* 0xff800000ff087424 */ /* 0x000fe400078e00ff */
[----:B0-----:R-:W-:Y:S01]  /*268a0*/  @P2 FMUL.FTZ R20, R9, 0.69314718246459960938 ;  /* 0x3f31721809142820 */ /* 0x001fe20000410000 */
[----:B-1----:R-:W-:Y:S01]  /*268b0*/  @P1 FMUL.FTZ R3, R6, 0.69314718246459960938 ;  /* 0x3f31721806031820 */ /* 0x002fe20000410000 */
[----:B------:R-:W-:Y:S01]  /*268c0*/  STL [R1+0x214], R12 ;  /* 0x0002140c01007387 */ /* 0x000fe20000100800 */
[----:B---3--:R-:W-:-:S04]  /*268d0*/  @P2 FMUL.FTZ R7, R7, 0.69314718246459960938 ;  /* 0x3f31721807072820 */ /* 0x008fc80000410000 */
[----:B-----5:R-:W-:-:S05]  /*268e0*/  @P2 FFMA.FTZ R8, R7, R14, R20 ;  /* 0x0000000e07082223 */ /* 0x020fca0000010014 */
[----:B------:R-:W-:Y:S01]  /*268f0*/  STL [R1+0x214], R8 ;  /* 0x0002140801007387 */ /* 0x000fe20000100800 */
[----:B--2---:R-:W-:-:S04]  /*26900*/  @P1 FMUL.FTZ R0, R0, 0.69314718246459960938 ;  /* 0x3f31721800001820 */ /* 0x004fc80000410000 */
[----:B----4-:R-:W-:Y:S02]  /*26910*/  @P1 FFMA.FTZ R4, R0, R5, R3 ;  /* 0x0000000500041223 */ /* 0x010fe40000010003 */
[----:B------:R-:W2:Y:S04]  /*26920*/  LDL R5, [R1+0x1e8] ;  /* 0x0001e80001057983 */ /* 0x000ea80000100800 */
[----:B------:R0:W-:Y:S04]  /*26930*/  STL [R1+0x210], R4 ;  /* 0x0002100401007387 */ /* 0x0001e80000100800 */
[----:B------:R-:W3:Y:S02]  /*26940*/  LD.E R0, desc[UR40][R10.64+0x4] ;  /* 0x000004280a007980 */ /* 0x000ee4000c101900 */
[----:B---3--:R-:W-:-:S13]  /*26950*/  ISETP.NE.AND P0, PT, R0, RZ, PT ;  /* 0x000000ff0000720c */ /* 0x008fda0003f05270 */
[----:B------:R-:W3:Y:S04]  /*26960*/  @!P0 LDL.64 R14, [R1+0xe0] ;  /* 0x0000e000010e8983 */ /* 0x000ee80000100a00 */
[----:B------:R-:W2:Y:S01]  /*26970*/  @!P0 LD.E R6, desc[UR40][R10.64] ;  /* 0x000000280a068980 */ /* 0x000ea2000c101900 */
[----:B------:R-:W-:-:S06]  /*26980*/  IMAD.MOV.U32 R0, RZ, RZ, RZ ;  /* 0x000000ffff007224 */ /* 0x000fcc00078e00ff */
[----:B------:R-:W1:Y:S01]  /*26990*/  @P1 MUFU.RCP R0, R13 ;  /* 0x0000000d00001308 */ /* 0x000e620000001000 */
[----:B---3--:R-:W3:Y:S01]  /*269a0*/  @!P0 LD.E.64 R14, desc[UR40][R14.64] ;  /* 0x000000280e0e8980 */ /* 0x008ee2000c101b00 */
[----:B--2---:R-:W-:-:S04]  /*269b0*/  @!P0 IMAD R6, R5, 0x40, R6 ;  /* 0x0000004005068824 */ /* 0x004fc800078e0206 */
[----:B---3--:R-:W-:-:S05]  /*269c0*/  @!P0 IMAD.WIDE R6, R6, 0x4, R14 ;  /* 0x0000000406068825 */ /* 0x008fca00078e020e */
[----:B-1----:R1:W-:Y:S04]  /*269d0*/  @!P0 ST.E desc[UR40][R6.64], R0 ;  /* 0x0000000006008985 */ /* 0x0023e8000c101928 */
[----:B------:R-:W2:Y:S04]  /*269e0*/  @!P0 LDL.64 R10, [R1+0xd8] ;  /* 0x0000d800010a8983 */ /* 0x000ea80000100a00 */
[----:B--2---:R-:W2:Y:S02]  /*269f0*/  @!P0 LD.E R3, desc[UR40][R10.64+0x4] ;  /* 0x000004280a038980 */ /* 0x004ea4000c101900 */
[----:B--2---:R-:W-:-:S13]  /*26a00*/  @!P0 ISETP.NE.AND P0, PT, R3, RZ, PT ;  /* 0x000000ff0300820c */ /* 0x004fda0003f05270 */
[----:B------:R-:W2:Y:S04]  /*26a10*/  @!P0 LDL.64 R20, [R1+0xe0] ;  /* 0x0000e00001148983 */ /* 0x000ea80000100a00 */
[----:B0-----:R-:W3:Y:S01]  /*26a20*/  @!P0 LD.E R4, desc[UR40][R10.64] ;  /* 0x000000280a048980 */ /* 0x001ee2000c101900 */
[----:B------:R-:W-:-:S06]  /*26a30*/  IMAD.MOV.U32 R3, RZ, RZ, RZ ;  /* 0x000000ffff037224 */ /* 0x000fcc00078e00ff */
[----:B------:R-:W0:Y:S01]  /*26a40*/  @P2 MUFU.RCP R3, R12 ;  /* 0x0000000c00032308 */ /* 0x000e220000001000 */
[----:B--2---:R-:W2:Y:S01]  /*26a50*/  @!P0 LD.E.64 R20, desc[UR40][R20.64] ;  /* 0x0000002814148980 */ /* 0x004ea2000c101b00 */
[----:B---3--:R-:W-:-:S04]  /*26a60*/  @!P0 IMAD R4, R5, 0x40, R4 ;  /* 0x0000004005048824 */ /* 0x008fc800078e0204 */
[----:B------:R-:W-:-:S04]  /*26a70*/  @!P0 VIADD R4, R4, 0x8 ;  /* 0x0000000804048836 */ /* 0x000fc80000000000 */
[----:B--2---:R-:W-:-:S05]  /*26a80*/  @!P0 IMAD.WIDE R14, R4, 0x4, R20 ;  /* 0x00000004040e8825 */ /* 0x004fca00078e0214 */
[----:B0-----:R0:W-:Y:S04]  /*26a90*/  @!P0 ST.E desc[UR40][R14.64], R3 ;  /* 0x000000030e008985 */ /* 0x0011e8000c101928 */
[----:B------:R-:W2:Y:S04]  /*26aa0*/  LDL R134, [R1+0x1e8] ;  /* 0x0001e80001867983 */ /* 0x000ea80000100800 */
[----:B------:R-:W3:Y:S04]  /*26ab0*/  LDL.64 R8, [R1+0x430] ;  /* 0x0004300001087983 */ /* 0x000ee80000100a00 */
[----:B-1----:R-:W4:Y:S04]  /*26ac0*/  LDL.64 R6, [R1+0x438] ;  /* 0x0004380001067983 */ /* 0x002f280000100a00 */
        /* <DEDUP_REMOVED lines=62> */
[----:B------:R-:W-:Y:S01]  /*26eb0*/  ISETP.NE.AND P0, PT, R134, 0x2, PT ;  /* 0x000000028600780c */ /* 0x000fe20003f05270 */
[-C--:B---3--:R-:W-:Y:S01]  /*26ec0*/  FMUL.FTZ R9, R9, R0.reuse ;  /* 0x0000000009097220 */ /* 0x088fe20000410000 */
[-C--:B------:R-:W-:Y:S01]  /*26ed0*/  FMUL.FTZ R8, R8, R0.reuse ;  /* 0x0000000008087220 */ /* 0x080fe20000410000 */
[-C--:B----4-:R-:W-:Y:S01]  /*26ee0*/  FMUL.FTZ R7, R7, R3.reuse ;  /* 0x0000000307077220 */ /* 0x090fe20000410000 */
[-C--:B------:R-:W-:Y:S01]  /*26ef0*/  FMUL.FTZ R6, R6, R3.reuse ;  /* 0x0000000306067220 */ /* 0x080fe20000410000 */
[-C--:B-----5:R-:W-:Y:S01]  /*26f00*/  FMUL.FTZ R5, R5, R0.reuse ;  /* 0x0000000005057220 */ /* 0x0a0fe20000410000 */
[-C--:B------:R-:W-:Y:S01]  /*26f10*/  FMUL.FTZ R4, R4, R0.reuse ;  /* 0x0000000004047220 */ /* 0x080fe20000410000 */
[----:B------:R0:W-:Y:S04]  /*26f20*/  STL.64 [R1+0x430], R8 ;  /* 0x0004300801007387 */ /* 0x0001e80000100a00 */
[----:B------:R1:W-:Y:S04]  /*26f30*/  STL.64 [R1+0x438], R6 ;  /* 0x0004380601007387 */ /* 0x0003e80000100a00 */
[----:B------:R2:W-:Y:S04]  /*26f40*/  STL.64 [R1+0x240], R4 ;  /* 0x0002400401007387 */ /* 0x0005e80000100a00 */
[----:B0-----:R-:W3:Y:S04]  /*26f50*/  LDL.64 R8, [R1+0x428] ;  /* 0x0004280001087983 */ /* 0x001ee80000100a00 */
[----:B-1----:R-:W4:Y:S04]  /*26f60*/  LDL.64 R6, [R1+0x3f8] ;  /* 0x0003f80001067983 */ /* 0x002f280000100a00 */
[----:B--2---:R-:W2:Y:S04]  /*26f70*/  LDL.64 R4, [R1+0x418] ;  /* 0x0004180001047983 */ /* 0x004ea80000100a00 */
[----:B------:R-:W5:Y:S01]  /*26f80*/  @!P0 LDL R133, [R1+0x1ec] ;  /* 0x0001ec0001858983 */ /* 0x000f620000100800 */
        /* <DEDUP_REMOVED lines=118> */
[----:B0-----:R-:W-:-:S02]  /*276f0*/  VIADD R14, R135, 0x1 ;  /* 0x00000001870e7836 */ /* 0x001fc40000000000 */
[----:B------:R-:W-:Y:S01]  /*27700*/  VIADD R132, R132, 0x1 ;  /* 0x0000000184847836 */ /* 0x000fe20000000000 */
[----:B------:R0:W-:Y:S04]  /*27710*/  STL [R1+0x1e8], R134 ;  /* 0x0001e88601007387 */ /* 0x0001e80000100800 */
        /* <DEDUP_REMOVED lines=17> */
[-C--:B---3--:R-:W-:Y:S01]  /*27830*/  FMUL.FTZ R9, R9, R3.reuse ;  /* 0x0000000309097220 */ /* 0x088fe20000410000 */
[-C--:B------:R-:W-:Y:S01]  /*27840*/  FMUL.FTZ R8, R8, R3.reuse ;  /* 0x0000000308087220 */ /* 0x080fe20000410000 */
[-C--:B----4-:R-:W-:Y:S01]  /*27850*/  FMUL.FTZ R7, R7, R3.reuse ;  /* 0x0000000307077220 */ /* 0x090fe20000410000 */
[-C--:B------:R-:W-:Y:S01]  /*27860*/  FMUL.FTZ R6, R6, R3.reuse ;  /* 0x0000000306067220 */ /* 0x080fe20000410000 */
[-C--:B--2---:R-:W-:Y:S01]  /*27870*/  FMUL.FTZ R5, R5, R3.reuse ;  /* 0x0000000305057220 */ /* 0x084fe20000410000 */
[----:B------:R-:W-:Y:S01]  /*27880*/  FMUL.FTZ R4, R4, R3 ;  /* 0x0000000304047220 */ /* 0x000fe20000410000 */
[----:B-----5:R-:W-:Y:S01]  /*27890*/  @!P0 LOP3.LUT R20, R133, 0x1, RZ, 0x3c, !PT ;  /* 0x0000000185148812 */ /* 0x020fe200078e3cff */
        /* <DEDUP_REMOVED lines=43> */
[----:B------:R0:W-:Y:S04]  /*27b50*/  @!P0 STL [R1+0x1ec], R20 ;  /* 0x0001ec1401008387 */ /* 0x0001e80000100800 */
[----:B------:R0:W-:Y:S04]  /*27b60*/  STL [R1+0x1f4], R132 ;  /* 0x0001f48401007387 */ /* 0x0001e80000100800 */
[----:B------:R0:W-:Y:S01]  /*27b70*/  @!P0 STL [R1+0x1e8], RZ ;  /* 0x0001e8ff01008387 */ /* 0x0001e20000100800 */
[----:B------:R-:W-:Y:S01]  /*27b80*/  IMAD.MOV.U32 R0, RZ, RZ, 0x1 ;  /* 0x00000001ff007424 */ /* 0x000fe200078e00ff */
[----:B------:R-:W-:Y:S06]  /*27b90*/  BAR.ARV 0xe, 0x100 ;  /* 0x0384000000007b1d */ /* 0x000fec0000002000 */
.L_x_6194:
[----:B------:R-:W2:Y:S08]  /*27ba0*/  S2UR UR4, SR_CgaCtaId ;  /* 0x00000000000479c3 */ /* 0x000eb00000008800 */
[----:B------:R-:W-:Y:S01]  /*27bb0*/  BAR.SYNC.DEFER_BLOCKING 0x5, 0x180 ;  /* 0x0146000000007b1d */ /* 0x000fe20000010000 */
[----:B------:R-:W-:Y:S01]  /*27bc0*/  PRMT R0, R0, 0x9910, RZ ;  /* 0x0000991000007816 */ /* 0x000fe200000000ff */
[----:B------:R-:W-:-:S03]  /*27bd0*/  USHF.R.U32.HI UR8, URZ, 0x10, UR39 ;  /* 0x000000103f087899 */ /* 0x000fc60008011627 */
[----:B------:R-:W-:Y:S01]  /*27be0*/  ISETP.NE.AND P0, PT, R0, RZ, PT ;  /* 0x000000ff0000720c */ /* 0x000fe20003f05270 */
[----:B------:R-:W-:Y:S01]  /*27bf0*/  UMOV UR47, 0x400 ;  /* 0x00000400002f7882 */ /* 0x000fe20000000000 */
[----:B------:R-:W-:Y:S01]  /*27c00*/  BSSY B0, `(.L_x_6303) ;  /* 0x00004d9000007945 */ /* 0x000fe20003800000 */
[----:B--2---:R-:W-:-:S09]  /*27c10*/  ULEA UR47, UR4, UR47, 0x18 ;  /* 0x0000002f042f7291 */ /* 0x004fd2000f8ec03f */
[----:B01----:R-:W0:Y:S02]  /*27c20*/  LDS.128 R4, [UR47+0x388d0] ;  /* 0x0388d02fff047984 */ /* 0x003e240008000c00 */
[----:B0-----:R-:W-:Y:S02]  /*27c30*/  R2UR UR5, R5 ;  /* 0x00000000050572ca */ /* 0x001fe400000e0000 */
[----:B------:R-:W-:Y:S02]  /*27c40*/  R2UR UR7, R6 ;  /* 0x00000000060772ca */ /* 0x000fe400000e0000 */
[----:B------:R-:W-:Y:S01]  /*27c50*/  R2UR UR6, R7 ;  /* 0x00000000070672ca */ /* 0x000fe200000e0000 */
[----:B------:R-:W-:Y:S06]  /*27c60*/  BAR.ARV 0x4, 0x180 ;  /* 0x0106000000007b1d */ /* 0x000fec0000002000 */
[----:B------:R-:W-:Y:S08]  /*27c70*/  @!P0 BRA `(.L_x_6304) ;  /* 0x0000003c00748947 */ /* 0x000ff00003800000 */
[----:B------:R-:W2:Y:S04]  /*27c80*/  LDL.128 R12, [R1+0x240] ;  /* 0x00024000010c7983 */ /* 0x000ea80000100c00 */
[----:B------:R-:W3:Y:S04]  /*27c90*/  LDL.128 R4, [R1+0x260] ;  /* 0x0002600001047983 */ /* 0x000ee80000100c00 */
[----:B------:R-:W4:Y:S04]  /*27ca0*/  LDL.128 R24, [R1+0x250] ;  /* 0x0002500001187983 */ /* 0x000f280000100c00 */
[----:B------:R-:W4:Y:S01]  /*27cb0*/  LDL.128 R8, [R1+0x270] ;  /* 0x0002700001087983 */ /* 0x000f220000100c00 */
[C---:B------:R-:W-:Y:S01]  /*27cc0*/  IADD3 R35, P1, R18.reuse, 0x20, RZ ;  /* 0x0000002012237810 */ /* 0x040fe20007f3e0ff */
[----:B------:R-:W-:Y:S01]  /*27cd0*/  ULDC.64 UR10, c[0x0][0xd00] ;  /* 0x00034000000a7ab9 */ /* 0x000fe20000000a00 */
[C---:B------:R-:W-:Y:S01]  /*27ce0*/  LOP3.LUT R37, R18.reuse, 0x380, RZ, 0xc0, !PT ;  /* 0x0000038012257812 */ /* 0x040fe200078ec0ff */
[----:B------:R-:W4:Y:S01]  /*27cf0*/  LDL.128 R120, [R1+0x280] ;  /* 0x0002800001787983 */ /* 0x000f220000100c00 */
[----:B------:R-:W-:Y:S01]  /*27d00*/  LOP3.LUT R34, R35, 0x380, RZ, 0xc0, !PT ;  /* 0x0000038023227812 */ /* 0x000fe200078ec0ff */
[----:B------:R-:W-:Y:S01]  /*27d10*/  ULDC.64 UR18, c[0x0][0xd00] ;  /* 0x0003400000127ab9 */ /* 0x000fe20000000a00 */
[C---:B------:R-:W-:Y:S01]  /*27d20*/  IADD3 R33, P0, R18.reuse, 0x40, RZ ;  /* 0x0000004012217810 */ /* 0x040fe20007f1e0ff */
[----:B------:R-:W4:Y:S01]  /*27d30*/  LDL.128 R112, [R1+0x2a0] ;  /* 0x0002a00001707983 */ /* 0x000f220000100c00 */
[----:B------:R-:W-:-:S02]  /*27d40*/  IADD3 R30, P4, R18, 0x60, RZ ;  /* 0x00000060121e7810 */ /* 0x000fc40007f9e0ff */
[----:B------:R-:W-:Y:S01]  /*27d50*/  IADD3 R28, P3, R18, 0x2000, RZ ;  /* 0x00002000121c7810 */ /* 0x000fe20007f7e0ff */
[----:B------:R-:W4:Y:S01]  /*27d60*/  LDL.128 R116, [R1+0x290] ;  /* 0x0002900001747983 */ /* 0x000f220000100c00 */
[----:B------:R-:W-:-:S03]  /*27d70*/  SHF.R.U64 R37, R37, 0x3, RZ ;  /* 0x0000000325257819 */ /* 0x000fc600000012ff */
[----:B------:R-:W4:Y:S01]  /*27d80*/  LDL.128 R104, [R1+0x2c0] ;  /* 0x0002c00001687983 */ /* 0x000f220000100c00 */
[----:B------:R-:W-:-:S03]  /*27d90*/  SHF.R.U64 R34, R34, 0x3, RZ ;  /* 0x0000000322227819 */ /* 0x000fc600000012ff */
[----:B------:R-:W4:Y:S01]  /*27da0*/  LDL.128 R108, [R1+0x2b0] ;  /* 0x0002b000016c7983 */ /* 0x000f220000100c00 */
[----:B------:R-:W-:-:S03]  /*27db0*/  LOP3.LUT R32, R33, 0x380, RZ, 0xc0, !PT ;  /* 0x0000038021207812 */ /* 0x000fc600078ec0ff */
[----:B------:R-:W4:Y:S01]  /*27dc0*/  LDL.128 R96, [R1+0x2e0] ;  /* 0x0002e00001607983 */ /* 0x000f220000100c00 */
[----:B------:R-:W-:-:S03]  /*27dd0*/  LOP3.LUT R0, R30, 0x380, RZ, 0xc0, !PT ;  /* 0x000003801e007812 */ /* 0x000fc600078ec0ff */
[----:B------:R-:W4:Y:S01]  /*27de0*/  LDL.128 R100, [R1+0x2d0] ;  /* 0x0002d00001647983 */ /* 0x000f220000100c00 */
[----:B------:R-:W-:Y:S01]  /*27df0*/  LOP3.LUT R36, R37, R18, RZ, 0x3c, !PT ;  /* 0x0000001225247212 */ /* 0x000fe200078e3cff */
[--C-:B------:R-:W-:Y:S01]  /*27e00*/  IMAD.MOV.U32 R37, RZ, RZ, R19.reuse ;  /* 0x000000ffff257224 */ /* 0x100fe200078e0013 */
[----:B------:R-:W-:Y:S01]  /*27e10*/  LOP3.LUT R3, R28, 0x380, RZ, 0xc0, !PT ;  /* 0x000003801c037812 */ /* 0x000fe200078ec0ff */
[----:B------:R-:W4:Y:S01]  /*27e20*/  LDL.128 R88, [R1+0x300] ;  /* 0x0003000001587983 */ /* 0x000f220000100c00 */
[----:B------:R-:W-:Y:S01]  /*27e30*/  LOP3.LUT R34, R34, R35, RZ, 0x3c, !PT ;  /* 0x0000002322227212 */ /* 0x000fe200078e3cff */
[----:B------:R-:W-:Y:S01]  /*27e40*/  IMAD.X R35, RZ, RZ, R19, P1 ;  /* 0x000000ffff237224 */ /* 0x000fe200008e0613 */
[----:B------:R-:W-:Y:S01]  /*27e50*/  SHF.R.U64 R32, R32, 0x3, RZ ;  /* 0x0000000320207819 */ /* 0x000fe200000012ff */
[----:B------:R-:W4:Y:S01]  /*27e60*/  LDL.128 R92, [R1+0x2f0] ;  /* 0x0002f000015c7983 */ /* 0x000f220000100c00 */
[----:B------:R-:W-:-:S03]  /*27e70*/  SHF.R.U64 R31, R0, 0x3, RZ ;  /* 0x00000003001f7819 */ /* 0x000fc600000012ff */
[----:B------:R-:W4:Y:S01]  /*27e80*/  LDL.128 R80, [R1+0x320] ;  /* 0x0003200001507983 */ /* 0x000f220000100c00 */
[----:B------:R-:W-:-:S03]  /*27e90*/  SHF.R.U64 R3, R3, 0x3, RZ ;  /* 0x0000000303037819 */ /* 0x000fc600000012ff */
[----:B------:R-:W4:Y:S01]  /*27ea0*/  LDL.128 R84, [R1+0x310] ;  /* 0x0003100001547983 */ /* 0x000f220000100c00 */
[----:B------:R-:W-:Y:S01]  /*27eb0*/  LOP3.LUT R32, R32, R33, RZ, 0x3c, !PT ;  /* 0x0000002120207212 */ /* 0x000fe200078e3cff */
[--C-:B------:R-:W-:Y:S01]  /*27ec0*/  IMAD.X R33, RZ, RZ, R19.reuse, P0 ;  /* 0x000000ffff217224 */ /* 0x100fe200000e0613 */
[----:B------:R-:W-:Y:S01]  /*27ed0*/  MOV R36, R36 ;  /* 0x0000002400247202 */ /* 0x000fe20000000f00 */
[----:B------:R-:W4:Y:S01]  /*27ee0*/  LDL.128 R72, [R1+0x340] ;  /* 0x0003400001487983 */ /* 0x000f220000100c00 */
[----:B------:R-:W-:Y:S01]  /*27ef0*/  MOV R34, R34 ;  /* 0x0000002200227202 */ /* 0x000fe20000000f00 */
[--C-:B------:R-:W-:Y:S01]  /*27f00*/  IMAD.X R29, RZ, RZ, R19.reuse, P3 ;  /* 0x000000ffff1d7224 */ /* 0x100fe200018e0613 */
[----:B------:R-:W-:Y:S01]  /*27f10*/  LOP3.LUT R30, R31, R30, RZ, 0x3c, !PT ;  /* 0x0000001e1f1e7212 */ /* 0x000fe200078e3cff */
[----:B------:R-:W-:Y:S01]  /*27f20*/  IMAD.X R31, RZ, RZ, R19, P4 ;  /* 0x000000ffff1f7224 */ /* 0x000fe200020e0613 */
[----:B------:R-:W-:Y:S01]  /*27f30*/  LOP3.LUT R28, R3, R28, RZ, 0x3c, !PT ;  /* 0x0000001c031c7212 */ /* 0x000fe200078e3cff */
[----:B------:R-:W4:Y:S01]  /*27f40*/  LDL.128 R76, [R1+0x330] ;  /* 0x00033000014c7983 */ /* 0x000f220000100c00 */
[----:B------:R-:W-:-:S03]  /*27f50*/  MOV R0, R32 ;  /* 0x0000002000007202 */ /* 0x000fc60000000f00 */
[----:B------:R-:W4:Y:S04]  /*27f60*/  LDL.128 R64, [R1+0x360] ;  /* 0x0003600001407983 */ /* 0x000f280000100c00 */
[----:B------:R-:W4:Y:S04]  /*27f70*/  LDL.128 R68, [R1+0x350] ;  /* 0x0003500001447983 */ /* 0x000f280000100c00 */
[----:B------:R-:W4:Y:S01]  /*27f80*/  LDL.128 R56, [R1+0x380] ;  /* 0x0003800001387983 */ /* 0x000f220000100c00 */
[----:B------:R-:W-:-:S03]  /*27f90*/  MOV R3, R30 ;  /* 0x0000001e00037202 */ /* 0x000fc60000000f00 */
[----:B------:R-:W4:Y:S01]  /*27fa0*/  LDL.128 R60, [R1+0x370] ;  /* 0x00037000013c7983 */ /* 0x000f220000100c00 */
[----:B------:R-:W-:-:S03]  /*27fb0*/  MOV R144, R28 ;  /* 0x0000001c00907202 */ /* 0x000fc60000000f00 */
[----:B------:R-:W4:Y:S04]  /*27fc0*/  LDL.128 R48, [R1+0x3a0] ;  /* 0x0003a00001307983 */ /* 0x000f280000100c00 */
[----:B------:R-:W4:Y:S04]  /*27fd0*/  LDL.128 R52, [R1+0x390] ;  /* 0x0003900001347983 */ /* 0x000f280000100c00 */
[----:B------:R-:W4:Y:S04]  /*27fe0*/  LDL.128 R40, [R1+0x3c0] ;  /* 0x0003c00001287983 */ /* 0x000f280000100c00 */
[----:B------:R-:W4:Y:S01]  /*27ff0*/  LDL.128 R44, [R1+0x3b0] ;  /* 0x0003b000012c7983 */ /* 0x000f220000100c00 */
[----:B------:R-:W-:Y:S01]  /*28000*/  BAR.SYNC.DEFER_BLOCKING 0x1, 0x100 ;  /* 0x0044000000007b1d */ /* 0x000fe20000010000 */
[----:B------:R-:W-:-:S02]  /*28010*/  IADD3 R143, P6, R18, 0x2020, RZ ;  /* 0x00002020128f7810 */ /* 0x000fc40007fde0ff */
[C---:B------:R-:W-:Y:S02]  /*28020*/  IADD3 R139, P5, R18.reuse, 0x2040, RZ ;  /* 0x00002040128b7810 */ /* 0x040fe40007fbe0ff */
[----:B------:R-:W-:Y:S01]  /*28030*/  IADD3 R141, P2, R18, 0x2060, RZ ;  /* 0x00002060128d7810 */ /* 0x000fe20007f5e0ff */
[----:B------:R-:W-:Y:S01]  /*28040*/  ULDC UR4, c[0x0][0xb88] ;  /* 0x0002e20000047ab9 */ /* 0x000fe20000000800 */
[----:B------:R-:W-:Y:S01]  /*28050*/  ULDC UR9, c[0x0][0xbd4] ;  /* 0x0002f50000097ab9 */ /* 0x000fe20000000800 */
[----:B------:R-:W4:Y:S01]  /*28060*/  LDL.128 R28, [R1+0x3f0] ;  /* 0x0003f000011c7983 */ /* 0x000f220000100c00 */
[----:B--2---:R-:W-:Y:S02]  /*28070*/  F2FP.F16.F32.PACK_AB R12, R13, R12 ;  /* 0x0000000c0d0c723e */ /* 0x004fe400000000ff */
[----:B------:R-:W-:Y:S02]  /*28080*/  F2FP.F16.F32.PACK_AB R13, R15, R14 ;  /* 0x0000000e0f0d723e */ /* 0x000fe400000000ff */
[----:B---3--:R-:W-:-:S02]  /*28090*/  F2FP.F16.F32.PACK_AB R4, R5, R4 ;  /* 0x000000040504723e */ /* 0x008fc400000000ff */
[----:B------:R-:W-:Y:S02]  /*280a0*/  F2FP.F16.F32.PACK_AB R5, R7, R6 ;  /* 0x000000060705723e */ /* 0x000fe400000000ff */
[----:B----4-:R-:W-:Y:S02]  /*280b0*/  F2FP.F16.F32.PACK_AB R14, R25, R24 ;  /* 0x00000018190e723e */ /* 0x010fe400000000ff */
[----:B------:R-:W-:Y:S02]  /*280c0*/  F2FP.F16.F32.PACK_AB R15, R27, R26 ;  /* 0x0000001a1b0f723e */ /* 0x000fe400000000ff */
[----:B------:R-:W-:Y:S01]  /*280d0*/  F2FP.F16.F32.PACK_AB R6, R9, R8 ;  /* 0x000000080906723e */ /* 0x000fe200000000ff */
[----:B------:R-:W2:Y:S01]  /*280e0*/  LDL.128 R24, [R1+0x400] ;  /* 0x0004000001187983 */ /* 0x000ea20000100c00 */
[----:B------:R-:W-:-:S03]  /*280f0*/  F2FP.F16.F32.PACK_AB R7, R11, R10 ;  /* 0x0000000a0b07723e */ /* 0x000fc600000000ff */
[----:B------:R0:W-:Y:S04]  /*28100*/  STSM.16.M88.4 [R36], R12 ;  /* 0x0000000c24007844 */ /* 0x0001e80000000200 */
[----:B------:R1:W-:Y:S04]  /*28110*/  STSM.16.M88.4 [R34], R4 ;  /* 0x0000000422007844 */ /* 0x0003e80000000200 */
[----:B------:R-:W3:Y:S04]  /*28120*/  LDL.128 R8, [R1+0x420] ;  /* 0x0004200001087983 */ /* 0x000ee80000100c00 */
[----:B0-----:R-:W4:Y:S04]  /*28130*/  LDL.128 R36, [R1+0x3d0] ;  /* 0x0003d00001247983 */ /* 0x001f280000100c00 */
[----:B-1----:R-:W4:Y:S04]  /*28140*/  LDL.128 R32, [R1+0x3e0] ;  /* 0x0003e00001207983 */ /* 0x002f280000100c00 */
[----:B------:R-:W4:Y:S04]  /*28150*/  LDL.128 R4, [R1+0x430] ;  /* 0x0004300001047983 */ /* 0x000f280000100c00 */
[----:B------:R-:W4:Y:S01]  /*28160*/  LDL.128 R12, [R1+0x410] ;  /* 0x00041000010c7983 */ /* 0x000f220000100c00 */
[----:B------:R-:W-:-:S02]  /*28170*/  IADD3 R21, P1, R18, 0x4000, RZ ;  /* 0x0000400012157810 */ /* 0x000fc40007f3e0ff */
[----:B------:R-:W-:Y:S02]  /*28180*/  LOP3.LUT R142, R143, 0x380, RZ, 0xc0, !PT ;  /* 0x000003808f8e7812 */ /* 0x000fe400078ec0ff */
[----:B------:R-:W-:Y:S02]  /*28190*/  LOP3.LUT R138, R139, 0x380, RZ, 0xc0, !PT ;  /* 0x000003808b8a7812 */ /* 0x000fe400078ec0ff */
[----:B------:R-:W-:Y:S02]  /*281a0*/  LOP3.LUT R140, R141, 0x380, RZ, 0xc0, !PT ;  /* 0x000003808d8c7812 */ /* 0x000fe400078ec0ff */
[----:B------:R-:W-:Y:S02]  /*281b0*/  LOP3.LUT R20, R21, 0x380, RZ, 0xc0, !PT ;  /* 0x0000038015147812 */ /* 0x000fe400078ec0ff */
[----:B------:R-:W-:Y:S02]  /*281c0*/  SHF.R.U64 R142, R142, 0x3, RZ ;  /* 0x000000038e8e7819 */ /* 0x000fe400000012ff */
[----:B------:R-:W-:-:S02]  /*281d0*/  SHF.R.U64 R138, R138, 0x3, RZ ;  /* 0x000000038a8a7819 */ /* 0x000fc400000012ff */
[----:B------:R-:W-:Y:S02]  /*281e0*/  SHF.R.U64 R140, R140, 0x3, RZ ;  /* 0x000000038c8c7819 */ /* 0x000fe400000012ff */
[----:B------:R-:W-:Y:S02]  /*281f0*/  SHF.R.U64 R20, R20, 0x3, RZ ;  /* 0x0000000314147819 */ /* 0x000fe400000012ff */
[----:B------:R-:W-:Y:S02]  /*28200*/  IADD3 R125, P0, R18, 0x4020, RZ ;  /* 0x00004020127d7810 */ /* 0x000fe40007f1e0ff */
[----:B------:R-:W-:Y:S01]  /*28210*/  LOP3.LUT R142, R142, R143, RZ, 0x3c, !PT ;  /* 0x0000008f8e8e7212 */ /* 0x000fe200078e3cff */
[--C-:B------:R-:W-:Y:S01]  /*28220*/  IMAD.X R143, RZ, RZ, R19.reuse, P6 ;  /* 0x000000ffff8f7224 */ /* 0x100fe200030e0613 */
[----:B------:R-:W-:Y:S02]  /*28230*/  IADD3 R127, P4, R18, 0x4040, RZ ;  /* 0x00004040127f7810 */ /* 0x000fe40007f9e0ff */
[----:B------:R-:W-:Y:S01]  /*28240*/  LOP3.LUT R138, R138, R139, RZ, 0x3c, !PT ;  /* 0x0000008b8a8a7212 */ /* 0x000fe200078e3cff */
[----:B------:R-:W-:Y:S01]  /*28250*/  IMAD.X R139, RZ, RZ, R19, P5 ;  /* 0x000000ffff8b7224 */ /* 0x000fe200028e0613 */
[----:B------:R-:W-:-:S02]  /*28260*/  IADD3 R129, P3, R18, 0x4060, RZ ;  /* 0x0000406012817810 */ /* 0x000fc40007f7e0ff */
[----:B------:R-:W-:Y:S01]  /*28270*/  LOP3.LUT R140, R140, R141, RZ, 0x3c, !PT ;  /* 0x0000008d8c8c7212 */ /* 0x000fe200078e3cff */
[--C-:B------:R-:W-:Y:S01]  /*28280*/  IMAD.X R141, RZ, RZ, R19.reuse, P2 ;  /* 0x000000ffff8d7224 */ /* 0x100fe200010e0613 */
[----:B------:R-:W-:Y:S02]  /*28290*/  IADD3 R131, P6, R18, 0x6000, RZ ;  /* 0x0000600012837810 */ /* 0x000fe40007fde0ff */
[----:B------:R-:W-:Y:S01]  /*282a0*/  LOP3.LUT R20, R20, R21, RZ, 0x3c, !PT ;  /* 0x0000001514147212 */ /* 0x000fe200078e3cff */
[----:B------:R-:W-:Y:S01]  /*282b0*/  IMAD.X R21, RZ, RZ, R19, P1 ;  /* 0x000000ffff157224 */ /* 0x000fe200008e0613 */
[----:B------:R-:W-:Y:S02]  /*282c0*/  LOP3.LUT R124, R125, 0x380, RZ, 0xc0, !PT ;  /* 0x000003807d7c7812 */ /* 0x000fe400078ec0ff */
[----:B------:R-:W-:Y:S02]  /*282d0*/  IADD3 R133, P5, R18, 0x6020, RZ ;  /* 0x0000602012857810 */ /* 0x000fe40007fbe0ff */
[----:B------:R-:W-:-:S02]  /*282e0*/  LOP3.LUT R126, R127, 0x380, RZ, 0xc0, !PT ;  /* 0x000003807f7e7812 */ /* 0x000fc400078ec0ff */
[C---:B------:R-:W-:Y:S02]  /*282f0*/  IADD3 R135, P2, R18.reuse, 0x6040, RZ ;  /* 0x0000604012877810 */ /* 0x040fe40007f5e0ff */
[----:B------:R-:W-:Y:S02]  /*28300*/  LOP3.LUT R128, R129, 0x380, RZ, 0xc0, !PT ;  /* 0x0000038081807812 */ /* 0x000fe400078ec0ff */
[----:B------:R-:W-:Y:S02]  /*28310*/  IADD3 R137, P1, R18, 0x6060, RZ ;  /* 0x0000606012897810 */ /* 0x000fe40007f3e0ff */
[----:B------:R-:W-:Y:S02]  /*28320*/  LOP3.LUT R130, R131, 0x380, RZ, 0xc0, !PT ;  /* 0x0000038083827812 */ /* 0x000fe400078ec0ff */
[----:B------:R-:W-:Y:S02]  /*28330*/  SHF.R.U64 R124, R124, 0x3, RZ ;  /* 0x000000037c7c7819 */ /* 0x000fe400000012ff */
[----:B------:R-:W-:-:S02]  /*28340*/  LOP3.LUT R132, R133, 0x380, RZ, 0xc0, !PT ;  /* 0x0000038085847812 */ /* 0x000fc400078ec0ff */
[----:B------:R-:W-:Y:S02]  /*28350*/  SHF.R.U64 R126, R126, 0x3, RZ ;  /* 0x000000037e7e7819 */ /* 0x000fe400000012ff */
[----:B------:R-:W-:Y:S02]  /*28360*/  LOP3.LUT R134, R135, 0x380, RZ, 0xc0, !PT ;  /* 0x0000038087867812 */ /* 0x000fe400078ec0ff */
[----:B------:R-:W-:Y:S02]  /*28370*/  F2FP.F16.F32.PACK_AB R120, R121, R120 ;  /* 0x000000787978723e */ /* 0x000fe400000000ff */
[----:B------:R-:W-:Y:S02]  /*28380*/  SHF.R.U64 R128, R128, 0x3, RZ ;  /* 0x0000000380807819 */ /* 0x000fe400000012ff */
[----:B------:R-:W-:Y:S02]  /*28390*/  LOP3.LUT R136, R137, 0x380, RZ, 0xc0, !PT ;  /* 0x0000038089887812 */ /* 0x000fe400078ec0ff */
[----:B------:R-:W-:-:S02]  /*283a0*/  F2FP.F16.F32.PACK_AB R121, R123, R122 ;  /* 0x0000007a7b79723e */ /* 0x000fc400000000ff */
[----:B------:R-:W-:Y:S02]  /*283b0*/  F2FP.F16.F32.PACK_AB R112, R113, R112 ;  /* 0x000000707170723e */ /* 0x000fe400000000ff */
[----:B------:R-:W-:Y:S02]  /*283c0*/  SHF.R.U64 R130, R130, 0x3, RZ ;  /* 0x0000000382827819 */ /* 0x000fe400000012ff */
[----:B------:R-:W-:Y:S02]  /*283d0*/  F2FP.F16.F32.PACK_AB R122, R117, R116 ;  /* 0x00000074757a723e */ /* 0x000fe400000000ff */
[----:B------:R-:W-:Y:S02]  /*283e0*/  F2FP.F16.F32.PACK_AB R123, R119, R118 ;  /* 0x00000076777b723e */ /* 0x000fe400000000ff */
[----:B------:R-:W-:Y:S02]  /*283f0*/  F2FP.F16.F32.PACK_AB R113, R115, R114 ;  /* 0x000000727371723e */ /* 0x000fe400000000ff */
[----:B------:R-:W-:-:S02]  /*28400*/  F2FP.F16.F32.PACK_AB R104, R105, R104 ;  /* 0x000000686968723e */ /* 0x000fc400000000ff */
[----:B------:R-:W-:Y:S01]  /*28410*/  LOP3.LUT R124, R124, R125, RZ, 0x3c, !PT ;  /* 0x0000007d7c7c7212 */ /* 0x000fe200078e3cff */
[----:B------:R-:W-:Y:S01]  /*28420*/  IMAD.X R125, RZ, RZ, R19, P0 ;  /* 0x000000ffff7d7224 */ /* 0x000fe200000e0613 */
        /* <DEDUP_REMOVED lines=15> */
[----:B------:R-:W-:Y:S02]  /*28520*/  MOV R142, R142 ;  /* 0x0000008e008e7202 */ /* 0x000fe40000000f00 */
[----:B------:R-:W-:Y:S02]  /*28530*/  F2FP.F16.F32.PACK_AB R98, R93, R92 ;  /* 0x0000005c5d62723e */ /* 0x000fe400000000ff */
[----:B------:R-:W-:Y:S02]  /*28540*/  F2FP.F16.F32.PACK_AB R99, R95, R94 ;  /* 0x0000005e5f63723e */ /* 0x000fe400000000ff */
[----:B------:R-:W-:-:S02]  /*28550*/  F2FP.F16.F32.PACK_AB R89, R91, R90 ;  /* 0x0000005a5b59723e */ /* 0x000fc400000000ff */
[----:B------:R-:W-:Y:S01]  /*28560*/  F2FP.F16.F32.PACK_AB R80, R81, R80 ;  /* 0x000000505150723e */ /* 0x000fe200000000ff */
[----:B------:R0:W-:Y:S01]  /*28570*/  STSM.16.M88.4 [R0], R120 ;  /* 0x0000007800007844 */ /* 0x0001e20000000200 */
[----:B------:R-:W-:Y:S01]  /*28580*/  LOP3.LUT R130, R130, R131, RZ, 0x3c, !PT ;  /* 0x0000008382827212 */ /* 0x000fe200078e3cff */
[----:B------:R-:W-:Y:S01]  /*28590*/  IMAD.X R131, RZ, RZ, R19, P6 ;  /* 0x000000ffff837224 */ /* 0x000fe200030e0613 */
        /* <DEDUP_REMOVED lines=8> */
[----:B------:R-:W-:Y:S01]  /*28620*/  MOV R140, R140 ;  /* 0x0000008c008c7202 */ /* 0x000fe20000000f00 */
[----:B------:R-:W-:Y:S01]  /*28630*/  UIMAD.WIDE UR10, UR44, 0x4, UR10 ;  /* 0x000000042c0a78a5 */ /* 0x000fe2000f8e020a */
        /* <DEDUP_REMOVED lines=21> */
[----:B------:R-:W-:Y:S02]  /*28790*/  MOV R126, R126 ;  /* 0x0000007e007e7202 */ /* 0x000fe40000000f00 */
[----:B------:R-:W-:Y:S02]  /*287a0*/  F2FP.F16.F32.PACK_AB R58, R53, R52 ;  /* 0x00000034353a723e */ /* 0x000fe400000000ff */
[----:B------:R-:W-:Y:S02]  /*287b0*/  F2FP.F16.F32.PACK_AB R59, R55, R54 ;  /* 0x00000036373b723e */ /* 0x000fe400000000ff */
[----:B------:R-:W-:Y:S02]  /*287c0*/  F2FP.F16.F32.PACK_AB R49, R51, R50 ;  /* 0x000000323331723e */ /* 0x000fe400000000ff */
[----:B------:R-:W-:Y:S01]  /*287d0*/  F2FP.F16.F32.PACK_AB R40, R41, R40 ;  /* 0x000000282928723e */ /* 0x000fe200000000ff */
[----:B------:R1:W-:Y:S01]  /*287e0*/  STSM.16.M88.4 [R140], R80 ;  /* 0x000000508c007844 */ /* 0x0003e20000000200 */
[----:B------:R-:W-:-:S02]  /*287f0*/  MOV R128, R128 ;  /* 0x0000008000807202 */ /* 0x000fc40000000f00 */
[----:B------:R-:W-:Y:S02]  /*28800*/  F2FP.F16.F32.PACK_AB R50, R45, R44 ;  /* 0x0000002c2d32723e */ /* 0x000fe400000000ff */
[----:B------:R-:W-:Y:S02]  /*28810*/  F2FP.F16.F32.PACK_AB R51, R47, R46 ;  /* 0x0000002e2f33723e */ /* 0x000fe400000000ff */
[----:B------:R-:W-:Y:S01]  /*28820*/  F2FP.F16.F32.PACK_AB R41, R43, R42 ;  /* 0x0000002a2b29723e */ /* 0x000fe200000000ff */
[----:B------:R1:W-:Y:S01]  /*28830*/  STSM.16.M88.4 [R20], R72 ;  /* 0x0000004814007844 */ /* 0x0003e20000000200 */
[----:B------:R-:W-:Y:S02]  /*28840*/  MOV R130, R130 ;  /* 0x0000008200827202 */ /* 0x000fe40000000f00 */
[----:B------:R-:W-:Y:S01]  /*28850*/  MOV R132, R132 ;  /* 0x0000008400847202 */ /* 0x000fe20000000f00 */
[----:B------:R1:W-:Y:S01]  /*28860*/  STSM.16.M88.4 [R124], R64 ;  /* 0x000000407c007844 */ /* 0x0003e20000000200 */
[----:B------:R-:W-:-:S02]  /*28870*/  MOV R134, R134 ;  /* 0x0000008600867202 */ /* 0x000fc40000000f00 */
[----:B------:R-:W-:Y:S01]  /*28880*/  MOV R136, R136 ;  /* 0x0000008800887202 */ /* 0x000fe20000000f00 */
[----:B------:R1:W-:Y:S04]  /*28890*/  STSM.16.M88.4 [R126], R56 ;  /* 0x000000387e007844 */ /* 0x0003e80000000200 */
[----:B------:R1:W-:Y:S01]  /*288a0*/  STSM.16.M88.4 [R128], R48 ;  /* 0x0000003080007844 */ /* 0x0003e20000000200 */
[----:B------:R-:W-:-:S04]  /*288b0*/  ISETP.NE.U32.AND P0, PT, RZ, UR18, PT ;  /* 0x00000012ff007c0c */ /* 0x000fc8000bf05070 */
[----:B------:R-:W-:Y:S01]  /*288c0*/  ISETP.NE.AND.EX P0, PT, RZ, UR19, PT, P0 ;  /* 0x00000013ff007c0c */ /* 0x000fe2000bf05300 */
[----:B------:R-:W-:Y:S01]  /*288d0*/  IMAD.U32 R76, RZ, RZ, UR4 ;  /* 0x00000004ff4c7e24 */ /* 0x000fe2000f8e00ff */
[----:B--2---:R-:W-:Y:S02]  /*288e0*/  F2FP.F16.F32.PACK_AB R24, R25, R24 ;  /* 0x000000181918723e */ /* 0x004fe400000000ff */
[----:B------:R-:W-:Y:S02]  /*288f0*/  F2FP.F16.F32.PACK_AB R25, R27, R26 ;  /* 0x0000001a1b19723e */ /* 0x000fe400000000ff */
[----:B---3--:R-:W-:Y:S02]  /*28900*/  F2FP.F16.F32.PACK_AB R8, R9, R8 ;  /* 0x000000080908723e */ /* 0x008fe400000000ff */
[----:B------:R-:W-:Y:S02]  /*28910*/  F2FP.F16.F32.PACK_AB R9, R11, R10 ;  /* 0x0000000a0b09723e */ /* 0x000fe400000000ff */
[----:B----4-:R-:W-:-:S02]  /*28920*/  F2FP.F16.F32.PACK_AB R42, R37, R36 ;  /* 0x00000024252a723e */ /* 0x010fc400000000ff */
[----:B------:R-:W-:Y:S02]  /*28930*/  F2FP.F16.F32.PACK_AB R43, R39, R38 ;  /* 0x00000026272b723e */ /* 0x000fe400000000ff */
[----:B------:R-:W-:Y:S02]  /*28940*/  F2FP.F16.F32.PACK_AB R32, R33, R32 ;  /* 0x000000202120723e */ /* 0x000fe400000000ff */
[----:B------:R-:W-:Y:S02]  /*28950*/  F2FP.F16.F32.PACK_AB R33, R35, R34 ;  /* 0x000000222321723e */ /* 0x000fe400000000ff */
[----:B------:R-:W-:Y:S02]  /*28960*/  F2FP.F16.F32.PACK_AB R34, R29, R28 ;  /* 0x0000001c1d22723e */ /* 0x000fe400000000ff */
[----:B------:R-:W-:Y:S02]  /*28970*/  F2FP.F16.F32.PACK_AB R35, R31, R30 ;  /* 0x0000001e1f23723e */ /* 0x000fe400000000ff */
[----:B------:R-:W-:Y:S01]  /*28980*/  F2FP.F16.F32.PACK_AB R10, R5, R4 ;  /* 0x00000004050a723e */ /* 0x000fe200000000ff */
[----:B------:R-:W-:Y:S01]  /*28990*/  IMAD.U32 R4, RZ, RZ, UR10 ;  /* 0x0000000aff047e24 */ /* 0x000fe2000f8e00ff */
[----:B------:R-:W-:Y:S01]  /*289a0*/  F2FP.F16.F32.PACK_AB R26, R13, R12 ;  /* 0x0000000c0d1a723e */ /* 0x000fe200000000ff */
[----:B------:R-:W-:Y:S01]  /*289b0*/  IMAD.U32 R5, RZ, RZ, UR11 ;  /* 0x0000000bff057e24 */ /* 0x000fe2000f8e00ff */
[----:B------:R-:W-:Y:S01]  /*289c0*/  F2FP.F16.F32.PACK_AB R27, R15, R14 ;  /* 0x0000000e0f1b723e */ /* 0x000fe200000000ff */
[----:B------:R-:W-:Y:S01]  /*289d0*/  ULDC.64 UR10, c[0x0][0xd08] ;  /* 0x00034200000a7ab9 */ /* 0x000fe20000000a00 */
[----:B------:R-:W-:Y:S01]  /*289e0*/  F2FP.F16.F32.PACK_AB R11, R7, R6 ;  /* 0x00000006070b723e */ /* 0x000fe200000000ff */
[----:B------:R1:W-:Y:S01]  /*289f0*/  STSM.16.M88.4 [R130], R40 ;  /* 0x0000002882007844 */ /* 0x0003e20000000200 */
[----:B------:R-:W-:-:S03]  /*28a00*/  UISETP.NE.U32.AND UP0, UPT, UR10, URZ, UPT ;  /* 0x0000003f0a00728c */ /* 0x000fc6000bf05070 */
[----:B------:R1:W-:Y:S01]  /*28a10*/  STSM.16.M88.4 [R132], R32 ;  /* 0x0000002084007844 */ /* 0x0003e20000000200 */
[----:B------:R-:W-:-:S03]  /*28a20*/  UISETP.NE.AND.EX UP0, UPT, UR11, URZ, UPT, UP0 ;  /* 0x0000003f0b00728c */ /* 0x000fc6000bf05300 */
[----:B------:R1:W-:Y:S04]  /*28a30*/  STSM.16.M88.4 [R134], R24 ;  /* 0x0000001886007844 */ /* 0x0003e80000000200 */
[----:B------:R1:W-:Y:S01]  /*28a40*/  STSM.16.M88.4 [R136], R8 ;  /* 0x0000000888007844 */ /* 0x0003e20000000200 */
[----:B------:R-:W-:Y:S01]  /*28a50*/  BAR.SYNC.DEFER_BLOCKING 0x1, 0x100 ;  /* 0x0044000000007b1d */ /* 0x000fe20000010000 */
[----:B------:R-:W-:-:S05]  /*28a60*/  PLOP3.LUT P1, PT, PT, PT, UP0, 0x80, 0x0 ;  /* 0x000000000000781c */ /* 0x000fca0003f2f008 */
[----:B------:R-:W-:Y:S02]  /*28a70*/  @UP0 ULDC.64 UR10, c[0x0][0xd08] ;  /* 0x00034200000a0ab9 */ /* 0x000fe40000000a00 */
[----:B------:R-:W-:-:S06]  /*28a80*/  @UP0 UIMAD.WIDE UR10, UR44, 0x4, UR10 ;  /* 0x000000042c0a08a5 */ /* 0x000fcc000f8e020a */
[----:B------:R-:W-:Y:S02]  /*28a90*/  IMAD.U32 R6, RZ, RZ, UR10 ;  /* 0x0000000aff067e24 */ /* 0x000fe4000f8e00ff */
[----:B------:R-:W-:Y:S01]  /*28aa0*/  IMAD.U32 R7, RZ, RZ, UR11 ;  /* 0x0000000bff077e24 */ /* 0x000fe2000f8e00ff */
[----:B0-----:R1:W5:Y:S04]  /*28ab0*/  @P0 LDG.E R0, desc[UR40][R4.64] ;  /* 0x0000002804000981 */ /* 0x001368000c1e1900 */
[----:B------:R1:W5:Y:S01]  /*28ac0*/  @P1 LDG.E R76, desc[UR40][R6.64] ;  /* 0x00000028064c1981 */ /* 0x000362000c1e1900 */
[----:B------:R-:W-:Y:S02]  /*28ad0*/  UISETP.NE.AND UP0, UPT, UR8, URZ, UPT ;  /* 0x0000003f0800728c */ /* 0x000fe4000bf05270 */
[----:B------:R-:W-:Y:S01]  /*28ae0*/  ULOP3.LUT UR39, UR39, 0xff, URZ, 0xc0, !UPT ;  /* 0x000000ff27277892 */ /* 0x000fe2000f8ec03f */
[----:B------:R-:W-:Y:S01]  /*28af0*/  UMOV UR4, URZ ;  /* 0x0000003f00047c82 */ /* 0x000fe20008000000 */
[----:B------:R-:W-:Y:S01]  /*28b00*/  USEL UR22, UR8, UR9, UP0 ;  /* 0x0000000908167287 */ /* 0x000fe20008000000 */
[----:B------:R-:W-:Y:S11]  /*28b10*/  @P1 BRA `(.L_x_6305) ;  /* 0x0000000000101947 */ /* 0x000ff60003800000 */
[----:B------:R-:W-:Y:S05]  /*28b20*/  @!P0 BRA `(.L_x_6305) ;  /* 0x00000000000c8947 */ /* 0x000fea0003800000 */
[----:B-1----:R-:W2:Y:S04]  /*28b30*/  LDG.E R3, desc[UR40][R4.64] ;  /* 0x0000002804037981 */ /* 0x002ea8000c1e1900 */
[----:B-----5:R-:W2:Y:S02]  /*28b40*/  LDG.E R76, desc[UR40][R4.64+0x4] ;  /* 0x00000428044c7981 */ /* 0x020ea4000c1e1900 */
[----:B--2---:R-:W-:-:S07]  /*28b50*/  IMAD.IADD R76, R76, 0x1, -R3 ;  /* 0x000000014c4c7824 */ /* 0x004fce00078e0a03 */
.L_x_6305:
[----:B-1----:R-:W0:Y:S01]  /*28b60*/  SHFL.IDX PT, R3, R219, RZ, 0x1f ;  /* 0x00001fffdb037589 */ /* 0x002e2200000e0000 */
[----:B-----5:R-:W-:Y:S01]  /*28b70*/  @P0 R2UR UR4, R0 ;  /* 0x00000000000402ca */ /* 0x020fe200000e0000 */
[----:B------:R-:W-:-:S12]  /*28b80*/  ULOP3.LUT UR8, UR42, 0xffff, URZ, 0xc0, !UPT ;  /* 0x0000ffff2a087892 */ /* 0x000fd8000f8ec03f */
[----:B------:R-:W-:Y:S01]  /*28b90*/  USHF.R.S32.HI UR23, URZ, 0x1f, UR4 ;  /* 0x0000001f3f177899 */ /* 0x000fe20008011404 */
[----:B0-----:R-:W-:-:S13]  /*28ba0*/  ISETP.NE.AND P0, PT, R3, RZ, PT ;  /* 0x000000ff0300720c */ /* 0x001fda0003f05270 */
[----:B------:R-:W-:Y:S05]  /*28bb0*/  @P0 BRA `(.L_x_6306) ;  /* 0x0000000400280947 */ /* 0x000fea0003800000 */
[----:B------:R-:W2:Y:S01]  /*28bc0*/  LDL R6, [R1+0x49c] ;  /* 0x00049c0001067983 */ /* 0x000ea20000100800 */
[----:B------:R-:W0:Y:S03]  /*28bd0*/  LDC R11, c[0x0][0xce8] ;  /* 0x00033a00ff0b7b82 */ /* 0x000e260000000800 */
[----:B------:R-:W3:Y:S04]  /*28be0*/  LDL R5, [R1+0x4a8] ;  /* 0x0004a80001057983 */ /* 0x000ee80000100800 */
[----:B------:R-:W4:Y:S01]  /*28bf0*/  LDL R4, [R1+0x480] ;  /* 0x0004800001047983 */ /* 0x000f220000100800 */
[----:B------:R-:W-:-:S04]  /*28c00*/  IMAD.U32 R3, RZ, RZ, UR43 ;  /* 0x0000002bff037e24 */ /* 0x000fc8000f8e00ff */
[----:B------:R-:W-:Y:S02]  /*28c10*/  IMAD R10, R3, 0x40, R22 ;  /* 0x00000040030a7824 */ /* 0x000fe400078e0216 */
[----:B0-----:R-:W-:Y:S01]  /*28c20*/  IMAD R15, R76, R11, RZ ;  /* 0x0000000b4c0f7224 */ /* 0x001fe200078e02ff */
[----:B------:R-:W-:Y:S01]  /*28c30*/  ISETP.NE.AND P2, PT, R11, 0x1, PT ;  /* 0x000000010b00780c */ /* 0x000fe20003f45270 */
[----:B------:R-:W-:Y:S01]  /*28c40*/  UISETP.GT.AND UP1, UPT, UR22, 0x1, UPT ;  /* 0x000000011600788c */ /* 0x000fe2000bf24270 */
[----:B------:R-:W-:-:S03]  /*28c50*/  UMOV UR21, 0xab8 ;  /* 0x00000ab800157882 */ /* 0x000fc60000000000 */
[----:B------:R-:W-:-:S08]  /*28c60*/  USEL UR21, UR21, 0xa78, UP1 ;  /* 0x00000a7815157887 */ /* 0x000fd00008800000 */
[----:B------:R-:W0:Y:S01]  /*28c70*/  @P2 LDC R3, c[0x0][0xcf0] ;  /* 0x00033c00ff032b82 */ /* 0x000e220000000800 */
[----:B------:R-:W-:Y:S01]  /*28c80*/  UISETP.NE.U32.AND UP0, UPT, UR18, URZ, UPT ;  /* 0x0000003f1200728c */ /* 0x000fe2000bf05070 */
[----:B------:R-:W-:-:S03]  /*28c90*/  IMAD.U32 R13, RZ, RZ, UR43 ;  /* 0x0000002bff0d7e24 */ /* 0x000fc6000f8e00ff */
[----:B------:R-:W-:Y:S01]  /*28ca0*/  UISETP.NE.AND.EX UP0, UPT, UR19, URZ, UPT, UP0 ;  /* 0x0000003f1300728c */ /* 0x000fe2000bf05300 */
[----:B--2---:R-:W-:-:S05]  /*28cb0*/  IMAD.MOV R0, RZ, RZ, -R6 ;  /* 0x000000ffff007224 */ /* 0x004fca00078e0a06 */
[----:B---3--:R-:W-:Y:S02]  /*28cc0*/  ISETP.NE.AND P0, PT, R5, R0, PT ;  /* 0x000000000500720c */ /* 0x008fe40003f05270 */
[----:B------:R-:W1:Y:S02]  /*28cd0*/  @P2 LDC R0, c[0x0][0xcec] ;  /* 0x00033b00ff002b82 */ /* 0x000e640000000800 */
[----:B------:R-:W-:-:S13]  /*28ce0*/  ISETP.GE.OR P1, PT, R10, R15, P0 ;  /* 0x0000000f0a00720c */ /* 0x000fda0000726670 */
[----:B------:R-:W2:Y:S01]  /*28cf0*/  @!P1 LDL R9, [R1+0x210] ;  /* 0x0002100001099983 */ /* 0x000ea20000100800 */
[----:B----4-:R-:W-:Y:S01]  /*28d00*/  IMAD R13, R13, 0x40, R4 ;  /* 0x000000400d0d7824 */ /* 0x010fe200078e0204 */
[----:B------:R-:W-:Y:S01]  /*28d10*/  USHF.R.S32.HI UR16, URZ, 0x1f, UR44 ;  /* 0x0000001f3f107899 */ /* 0x000fe2000801142c */
[----:B------:R-:W-:Y:S01]  /*28d20*/  BSSY B1, `(.L_x_6306) ;  /* 0x0000033000017945 */ /* 0x000fe20003800000 */
[----:B------:R-:W-:Y:S01]  /*28d30*/  USEL UR9, UR39, URZ, UP1 ;  /* 0x0000003f27097287 */ /* 0x000fe20008800000 */
[----:B------:R-:W-:Y:S01]  /*28d40*/  IMAD.MOV.U32 R7, RZ, RZ, R13 ;  /* 0x000000ffff077224 */ /* 0x000fe200078e000d */
[----:B------:R-:W-:Y:S01]  /*28d50*/  USEL UR17, UR44, URZ, !UP0 ;  /* 0x0000003f2c117287 */ /* 0x000fe2000c000000 */
[----:B------:R-:W-:Y:S01]  /*28d60*/  ULDC.64 UR10, c[0x0][UR21+0x220] ;  /* 0x00008800150a7abb */ /* 0x000fe20008000a00 */
[----:B------:R-:W-:Y:S01]  /*28d70*/  ULDC.64 UR12, c[0x0][UR21+0x228] ;  /* 0x00008a00150c7abb */ /* 0x000fe20008000a00 */
[----:B-1----:R-:W-:Y:S01]  /*28d80*/  @P2 IMAD.HI.U32 R0, R13, R0, RZ ;  /* 0x000000000d002227 */ /* 0x002fe200078e00ff */
[----:B------:R-:W-:-:S02]  /*28d90*/  USEL UR20, UR16, URZ, !UP0 ;  /* 0x0000003f10147287 */ /* 0x000fc4000c000000 */
[----:B------:R-:W-:Y:S02]  /*28da0*/  UIMAD.WIDE.U32 UR24, UR12, UR9, URZ ;  /* 0x000000090c1872a5 */ /* 0x000fe4000f8e003f */
[----:B------:R-:W-:Y:S01]  /*28db0*/  UIMAD UR11, UR11, UR17, URZ ;  /* 0x000000110b0b72a4 */ /* 0x000fe2000f8e023f */
[----:B0-----:R-:W-:Y:S01]  /*28dc0*/  @P2 SHF.R.U32.HI R7, RZ, R3, R0 ;  /* 0x00000003ff072219 */ /* 0x001fe20000011600 */
[----:B------:R-:W-:Y:S01]  /*28dd0*/  ULDC.64 UR14, c[0x0][UR21+0x218] ;  /* 0x00008600150e7abb */ /* 0x000fe20008000a00 */
[----:B------:R-:W-:Y:S01]  /*28de0*/  UIMAD UR9, UR13, UR9, URZ ;  /* 0x000000090d0972a4 */ /* 0x000fe2000f8e023f */
[----:B------:R-:W-:Y:S01]  /*28df0*/  IMAD.U32 R4, RZ, RZ, UR24 ;  /* 0x00000018ff047e24 */ /* 0x000fe2000f8e00ff */
[----:B------:R-:W-:Y:S01]  /*28e00*/  UIMAD.WIDE.U32 UR12, UR10, UR17, URZ ;  /* 0x000000110a0c72a5 */ /* 0x000fe2000f8e003f */
[----:B------:R-:W-:Y:S01]  /*28e10*/  IMAD.MOV R0, RZ, RZ, -R7 ;  /* 0x000000ffff007224 */ /* 0x000fe200078e0a07 */
[----:B------:R-:W-:Y:S01]  /*28e20*/  UIMAD.WIDE.U32 UR16, UR14, UR8, URZ ;  /* 0x000000080e1072a5 */ /* 0x000fe2000f8e003f */
[----:B------:R-:W-:Y:S01]  /*28e30*/  IMAD.U32 R5, RZ, RZ, UR25 ;  /* 0x00000019ff057e24 */ /* 0x000fe2000f8e00ff */
[----:B------:R-:W-:Y:S01]  /*28e40*/  UIMAD UR14, UR15, UR8, URZ ;  /* 0x000000080f0e72a4 */ /* 0x000fe2000f8e023f */
[----:B------:R-:W-:Y:S01]  /*28e50*/  IMAD R3, R11, R0, R13 ;  /* 0x000000000b037224 */ /* 0x000fe200078e020d */
[----:B------:R-:W-:-:S02]  /*28e60*/  UIMAD UR11, UR10, UR20, UR11 ;  /* 0x000000140a0b72a4 */ /* 0x000fc4000f8e020b */
[----:B------:R-:W-:Y:S02]  /*28e70*/  UIADD3 UR15, UR25, UR9, URZ ;  /* 0x00000009190f7290 */ /* 0x000fe4000fffe03f */
[----:B------:R-:W-:Y:S01]  /*28e80*/  UIADD3 UR16, UP0, UP2, UR12, UR16, UR4 ;  /* 0x000000100c107290 */ /* 0x000fe2000fa1e004 */
[----:B------:R-:W-:Y:S01]  /*28e90*/  SHF.R.S32.HI R0, RZ, 0x1f, R3 ;  /* 0x0000001fff007819 */ /* 0x000fe20000011403 */
[----:B------:R-:W-:Y:S02]  /*28ea0*/  UIADD3 UR14, UR17, UR14, URZ ;  /* 0x0000000e110e7290 */ /* 0x000fe4000fffe03f */
[----:B------:R-:W-:Y:S01]  /*28eb0*/  UIADD3 UR9, UR13, UR11, URZ ;  /* 0x0000000b0d097290 */ /* 0x000fe2000fffe03f */
[----:B------:R-:W-:Y:S01]  /*28ec0*/  IMAD.U32 R6, RZ, RZ, UR15 ;  /* 0x0000000fff067e24 */ /* 0x000fe2000f8e00ff */
[----:B------:R-:W-:Y:S01]  /*28ed0*/  IADD3 R4, P2, P3, R7, UR16, R4 ;  /* 0x0000001007047c10 */ /* 0x000fe2000fb5e004 */
[----:B------:R-:W-:Y:S01]  /*28ee0*/  ULDC.64 UR10, c[0x0][UR21+0x210] ;  /* 0x00008400150a7abb */ /* 0x000fe20008000a00 */
[----:B------:R-:W-:Y:S01]  /*28ef0*/  UIADD3.X UR9, UR9, UR14, UR23, UP0, UP2 ;  /* 0x0000000e09097290 */ /* 0x000fe200087e4417 */
[----:B------:R-:W-:Y:S01]  /*28f00*/  SHF.R.S32.HI R7, RZ, 0x1f, R7 ;  /* 0x0000001fff077819 */ /* 0x000fe20000011407 */
[----:B------:R-:W-:Y:S01]  /*28f10*/  IMAD R11, R3, UR11, RZ ;  /* 0x0000000b030b7c24 */ /* 0x000fe2000f8e02ff */
[----:B------:R-:W-:Y:S01]  /*28f20*/  ULDC.64 UR12, c[0x0][0xca8] ;  /* 0x00032a00000c7ab9 */ /* 0x000fe20000000a00 */
[----:B------:R-:W-:Y:S01]  /*28f30*/  @!UP1 ULDC UR12, c[0x0][0xc50] ;  /* 0x00031400000c9ab9 */ /* 0x000fe20000000800 */
[----:B------:R-:W-:Y:S01]  /*28f40*/  @!UP1 ULDC UR13, c[0x0][0xc54] ;  /* 0x00031500000d9ab9 */ /* 0x000fe20000000800 */
[----:B------:R-:W-:Y:S01]  /*28f50*/  IADD3.X R5, R7, UR9, R6, P2, P3 ;  /* 0x0000000907057c10 */ /* 0x000fe200097e6406 */
[----:B------:R-:W-:-:S02]  /*28f60*/  IMAD R11, R0, UR10, R11 ;  /* 0x0000000a000b7c24 */ /* 0x000fc4000f8e020b */
[----:B------:R-:W-:Y:S02]  /*28f70*/  VIADD R0, R10, 0x8 ;  /* 0x000000080a007836 */ /* 0x000fe40000000000 */
[----:B------:R-:W-:-:S03]  /*28f80*/  IMAD.WIDE.U32 R4, R3, UR10, R4 ;  /* 0x0000000a03047c25 */ /* 0x000fc6000f8e0004 */
[----:B------:R-:W-:Y:S01]  /*28f90*/  ISETP.GE.OR P0, PT, R0, R15, P0 ;  /* 0x0000000f0000720c */ /* 0x000fe20000706670 */
[----:B------:R-:W-:Y:S01]  /*28fa0*/  IMAD.IADD R3, R5, 0x1, R11 ;  /* 0x0000000105037824 */ /* 0x000fe200078e020b */
[----:B------:R-:W-:-:S04]  /*28fb0*/  LEA R8, P2, R4, UR12, 0x2 ;  /* 0x0000000c04087c11 */ /* 0x000fc8000f8410ff */
[----:B------:R-:W-:Y:S01]  /*28fc0*/  LEA.HI.X R3, R4, UR13, R3, 0x2, P2 ;  /* 0x0000000d04037c11 */ /* 0x000fe200090f1403 */
[----:B------:R-:W-:Y:S04]  /*28fd0*/  SHFL.IDX PT, R6, R8, 0x1, 0x1c1f ;  /* 0x003c1f0008067f89 */ /* 0x000fe800000e0000 */
[----:B------:R-:W-:Y:S04]  /*28fe0*/  SHFL.IDX PT, R4, R8, RZ, 0x1c1f ;  /* 0x001c1fff08047589 */ /* 0x000fe800000e0000 */
[----:B------:R-:W2:Y:S04]  /*28ff0*/  SHFL.IDX PT, R5, R3, RZ, 0x1c1f ;  /* 0x001c1fff03057589 */ /* 0x000ea800000e0000 */
[----:B------:R0:W1:Y:S04]  /*29000*/  SHFL.IDX PT, R7, R3, 0x1, 0x1c1f ;  /* 0x003c1f0003077f89 */ /* 0x00006800000e0000 */
[----:B--2---:R0:W-:Y:S01]  /*29010*/  @!P1 ST.E desc[UR40][R4.64], R9 ;  /* 0x0000000904009985 */ /* 0x0041e2000c101928 */
[----:B-1----:R-:W-:Y:S05]  /*29020*/  @P0 BRA `(.L_x_6307) ;  /* 0x0000000000080947 */ /* 0x002fea0003800000 */
[----:B0-----:R-:W2:Y:S04]  /*29030*/  LDL R3, [R1+0x214] ;  /* 0x0002140001037983 */ /* 0x001ea80000100800 */
[----:B--2---:R1:W-:Y:S02]  /*29040*/  ST.E desc[UR40][R6.64], R3 ;  /* 0x0000000306007985 */ /* 0x0043e4000c101928 */
.L_x_6307:
[----:B------:R-:W-:Y:S05]  /*29050*/  BSYNC B1 ;  /* 0x0000000000017941 */ /* 0x000fea0003800000 */
.L_x_6306:
[----:B------:R-:W-:Y:S02]  /*29060*/  UISETP.GT.AND UP1, UPT, UR22, 0x1, UPT ;  /* 0x000000011600788c */ /* 0x000fe4000bf24270 */
[----:B------:R-:W-:-:S04]  /*29070*/  UISETP.NE.U32.AND UP0, UPT, UR18, URZ, UPT ;  /* 0x0000003f1200728c */ /* 0x000fc8000bf05070 */
[----:B------:R-:W-:Y:S01]  /*29080*/  PLOP3.LUT P0, PT, PT, PT, UP1, 0x80, 0x0 ;  /* 0x000000000000781c */ /* 0x000fe20003f0f018 */
[----:B------:R-:W-:-:S04]  /*29090*/  UISETP.NE.AND.EX UP0, UPT, UR19, URZ, UPT, UP0 ;  /* 0x0000003f1300728c */ /* 0x000fc8000bf05300 */
[----:B------:R-:W-:-:S08]  /*290a0*/  USEL UR14, UR44, URZ, !UP0 ;  /* 0x0000003f2c0e7287 */ /* 0x000fd0000c000000 */
[----:B------:R-:W-:Y:S05]  /*290b0*/  @P0 BRA `(.L_x_6308) ;  /* 0x0000001000080947 */ /* 0x000fea0003800000 */
[----:B-1----:R-:W2:Y:S01]  /*290c0*/  LDL.64 R6, [R1+0x488] ;  /* 0x0004880001067983 */ /* 0x002ea20000100a00 */
[----:B0-----:R-:W-:Y:S01]  /*290d0*/  IMAD R4, R210, 0x40, R160 ;  /* 0x00000040d2047824 */ /* 0x001fe200078e02a0 */
[----:B------:R-:W0:Y:S01]  /*290e0*/  LDC R81, c[0x0][0xce8] ;  /* 0x00033a00ff517b82 */ /* 0x000e220000000800 */
[----:B------:R-:W-:Y:S02]  /*290f0*/  ULDC.64 UR12, c[0x0][0xba0] ;  /* 0x0002e800000c7ab9 */ /* 0x000fe40000000a00 */
[----:B------:R-:W-:Y:S02]  /*29100*/  UIMAD UR9, UR23, UR12, URZ ;  /* 0x0000000c170972a4 */ /* 0x000fe4000f8e023f */
[----:B------:R-:W-:Y:S02]  /*29110*/  UIMAD.WIDE.U32 UR10, UR4, UR12, URZ ;  /* 0x0000000c040a72a5 */ /* 0x000fe4000f8e003f */
[----:B------:R-:W-:-:S03]  /*29120*/  UIMAD UR9, UR4, UR13, UR9 ;  /* 0x0000000d040972a4 */ /* 0x000fc6000f8e0209 */
[----:B------:R-:W-:Y:S01]  /*29130*/  ULDC.64 UR12, c[0x0][0xbe8] ;  /* 0x0002fa00000c7ab9 */ /* 0x000fe20000000a00 */
[----:B------:R-:W-:-:S04]  /*29140*/  UIADD3 UR11, UR11, UR9, URZ ;  /* 0x000000090b0b7290 */ /* 0x000fc8000fffe03f */
[----:B------:R-:W-:-:S04]  /*29150*/  UIMAD.WIDE.U32 UR10, UR8, UR12, UR10 ;  /* 0x0000000c080a72a5 */ /* 0x000fc8000f8e000a */
[----:B------:R-:W-:-:S03]  /*29160*/  UIMAD UR9, UR8, UR13, UR11 ;  /* 0x0000000d080972a4 */ /* 0x000fc6000f8e020b */
[----:B------:R-:W-:Y:S01]  /*29170*/  ULDC UR11, c[0x0][0xbc8] ;  /* 0x0002f200000b7ab9 */ /* 0x000fe20000000800 */
[----:B------:R-:W-:Y:S01]  /*29180*/  IMAD.U32 R21, RZ, RZ, UR43 ;  /* 0x0000002bff157e24 */ /* 0x000fe2000f8e00ff */
[----:B------:R-:W-:Y:S01]  /*29190*/  USHF.R.S32.HI UR4, URZ, 0x1f, UR14 ;  /* 0x0000001f3f047899 */ /* 0x000fe2000801140e */
[----:B------:R-:W-:-:S03]  /*291a0*/  ULDC.64 UR12, c[0x0][0xbf0] ;  /* 0x0002fc00000c7ab9 */ /* 0x000fc60000000a00 */
[----:B------:R-:W-:Y:S01]  /*291b0*/  UIMAD UR4, UR4, UR12, URZ ;  /* 0x0000000c040472a4 */ /* 0x000fe2000f8e023f */
[----:B------:R-:W-:-:S03]  /*291c0*/  UMOV UR8, UR10 ;  /* 0x0000000a00087c82 */ /* 0x000fc60008000000 */
[----:B------:R-:W-:Y:S02]  /*291d0*/  UIMAD UR4, UR14, UR13, UR4 ;  /* 0x0000000d0e0472a4 */ /* 0x000fe4000f8e0204 */
[----:B------:R-:W-:-:S04]  /*291e0*/  UIMAD.WIDE.U32 UR8, UR14, UR12, UR8 ;  /* 0x0000000c0e0872a5 */ /* 0x000fc8000f8e0008 */
[----:B------:R-:W-:Y:S01]  /*291f0*/  UIADD3 UR4, UR9, UR4, URZ ;  /* 0x0000000409047290 */ /* 0x000fe2000fffe03f */
[----:B------:R-:W-:Y:S01]  /*29200*/  BSSY B1, `(.L_x_6309) ;  /* 0x00000c7000017945 */ /* 0x000fe20003800000 */
[----:B--2---:R-:W-:-:S03]  /*29210*/  IMAD.WIDE R4, R4, 0x2, R6 ;  /* 0x0000000204047825 */ /* 0x004fc600078e0206 */
[C---:B------:R-:W-:Y:S02]  /*29220*/  IADD3 R41, P2, R4.reuse, 0x7000, RZ ;  /* 0x0000700004297810 */ /* 0x040fe40007f5e0ff */
[----:B------:R-:W-:Y:S02]  /*29230*/  IADD3 R9, P3, R4, 0x1000, RZ ;  /* 0x0000100004097810 */ /* 0x000fe40007f7e0ff */
[----:B------:R-:W-:Y:S02]  /*29240*/  LOP3.LUT R40, R41, 0x380, RZ, 0xc0, !PT ;  /* 0x0000038029287812 */ /* 0x000fe400078ec0ff */
[----:B------:R-:W-:Y:S02]  /*29250*/  LOP3.LUT R8, R9, 0x380, RZ, 0xc0, !PT ;  /* 0x0000038009087812 */ /* 0x000fe400078ec0ff */
[----:B------:R-:W-:Y:S02]  /*29260*/  SHF.R.U64 R40, R40, 0x3, RZ ;  /* 0x0000000328287819 */ /* 0x000fe400000012ff */
[----:B------:R-:W-:-:S02]  /*29270*/  SHF.R.U64 R8, R8, 0x3, RZ ;  /* 0x0000000308087819 */ /* 0x000fc400000012ff */
[----:B------:R-:W-:Y:S01]  /*29280*/  LOP3.LUT R40, R40, R41, RZ, 0x3c, !PT ;  /* 0x0000002928287212 */ /* 0x000fe200078e3cff */
[----:B------:R-:W-:Y:S01]  /*29290*/  IMAD.X R41, RZ, RZ, R5, P2 ;  /* 0x000000ffff297224 */ /* 0x000fe200010e0605 */
[C---:B------:R-:W-:Y:S02]  /*292a0*/  IADD3 R69, P2, R4.reuse, 0xe000, RZ ;  /* 0x0000e00004457810 */ /* 0x040fe40007f5e0ff */
[C---:B------:R-:W-:Y:S02]  /*292b0*/  IADD3 R37, P1, R4.reuse, 0x6000, RZ ;  /* 0x0000600004257810 */ /* 0x040fe40007f3e0ff */
[----:B------:R-:W-:Y:S01]  /*292c0*/  LOP3.LUT R68, R69, 0x380, RZ, 0xc0, !PT ;  /* 0x0000038045447812 */ /* 0x000fe200078ec0ff */
[----:B------:R-:W5:Y:S01]  /*292d0*/  LD.E.128 R40, desc[UR40][R40.64] ;  /* 0x0000002828287980 */ /* 0x000f62000c101d00 */
[----:B------:R-:W-:Y:S02]  /*292e0*/  IADD3 R33, P0, R4, 0x5000, RZ ;  /* 0x0000500004217810 */ /* 0x000fe40007f1e0ff */
[----:B------:R-:W-:-:S02]  /*292f0*/  SHF.R.U64 R68, R68, 0x3, RZ ;  /* 0x0000000344447819 */ /* 0x000fc400000012ff */
[----:B------:R-:W-:Y:S01]  /*29300*/  LOP3.LUT R8, R8, R9, RZ, 0x3c, !PT ;  /* 0x0000000908087212 */ /* 0x000fe200078e3cff */
[--C-:B------:R-:W-:Y:S01]  /*29310*/  IMAD.X R9, RZ, RZ, R5.reuse, P3 ;  /* 0x000000ffff097224 */ /* 0x100fe200018e0605 */
[----:B------:R-:W-:Y:S02]  /*29320*/  LOP3.LUT R36, R37, 0x380, RZ, 0xc0, !PT ;  /* 0x0000038025247812 */ /* 0x000fe400078ec0ff */
[----:B------:R-:W-:Y:S01]  /*29330*/  LOP3.LUT R68, R68, R69, RZ, 0x3c, !PT ;  /* 0x0000004544447212 */ /* 0x000fe200078e3cff */
[----:B------:R-:W-:Y:S01]  /*29340*/  IMAD.X R69, RZ, RZ, R5, P2 ;  /* 0x000000ffff457224 */ /* 0x000fe200010e0605 */
[----:B------:R-:W-:Y:S01]  /*29350*/  LOP3.LUT R32, R33, 0x380, RZ, 0xc0, !PT ;  /* 0x0000038021207812 */ /* 0x000fe200078ec0ff */
[----:B------:R-:W5:Y:S01]  /*29360*/  LD.E.128 R8, desc[UR40][R8.64] ;  /* 0x0000002808087980 */ /* 0x000f62000c101d00 */
[----:B------:R-:W-:Y:S02]  /*29370*/  IADD3 R45, P3, R4, 0x8000, RZ ;  /* 0x00008000042d7810 */ /* 0x000fe40007f7e0ff */
[----:B0-----:R-:W-:Y:S01]  /*29380*/  ISETP.NE.AND P2, PT, R81, 0x1, PT ;  /* 0x000000015100780c */ /* 0x001fe20003f45270 */
[----:B------:R-:W5:Y:S01]  /*29390*/  LD.E.128 R68, desc[UR40][R68.64] ;  /* 0x0000002844447980 */ /* 0x000f62000c101d00 */
[----:B------:R-:W-:-:S02]  /*293a0*/  SHF.R.U64 R36, R36, 0x3, RZ ;  /* 0x0000000324247819 */ /* 0x000fc400000012ff */
[----:B------:R-:W-:Y:S02]  /*293b0*/  SHF.R.U64 R32, R32, 0x3, RZ ;  /* 0x0000000320207819 */ /* 0x000fe400000012ff */
[----:B------:R-:W-:Y:S02]  /*293c0*/  LOP3.LUT R44, R45, 0x380, RZ, 0xc0, !PT ;  /* 0x000003802d2c7812 */ /* 0x000fe400078ec0ff */
[----:B------:R-:W-:Y:S01]  /*293d0*/  LOP3.LUT R36, R36, R37, RZ, 0x3c, !PT ;  /* 0x0000002524247212 */ /* 0x000fe200078e3cff */
[--C-:B------:R-:W-:Y:S01]  /*293e0*/  IMAD.X R37, RZ, RZ, R5.reuse, P1 ;  /* 0x000000ffff257224 */ /* 0x100fe200008e0605 */
[----:B------:R-:W-:Y:S01]  /*293f0*/  LOP3.LUT R32, R32, R33, RZ, 0x3c, !PT ;  /* 0x0000002120207212 */ /* 0x000fe200078e3cff */
[----:B------:R-:W-:Y:S01]  /*29400*/  IMAD.X R33, RZ, RZ, R5, P0 ;  /* 0x000000ffff217224 */ /* 0x000fe200000e0605 */
[----:B------:R-:W-:Y:S01]  /*29410*/  SHF.R.U64 R44, R44, 0x3, RZ ;  /* 0x000000032c2c7819 */ /* 0x000fe200000012ff */
[----:B------:R-:W0:Y:S01]  /*29420*/  @P2 LDC R77, c[0x0][0xcec] ;  /* 0x00033b00ff4d2b82 */ /* 0x000e220000000800 */
[C---:B------:R-:W-:Y:S01]  /*29430*/  IADD3 R65, P1, R4.reuse, 0xd000, RZ ;  /* 0x0000d00004417810 */ /* 0x040fe20007f3e0ff */
[----:B------:R-:W5:Y:S01]  /*29440*/  LD.E.128 R36, desc[UR40][R36.64] ;  /* 0x0000002824247980 */ /* 0x000f62000c101d00 */
[----:B------:R-:W-:-:S02]  /*29450*/  IADD3 R61, P0, R4, 0xc000, RZ ;  /* 0x0000c000043d7810 */ /* 0x000fc40007f1e0ff */
[----:B------:R-:W-:Y:S01]  /*29460*/  LOP3.LUT R44, R44, R45, RZ, 0x3c, !PT ;  /* 0x0000002d2c2c7212 */ /* 0x000fe200078e3cff */
[--C-:B------:R-:W-:Y:S01]  /*29470*/  IMAD.X R45, RZ, RZ, R5.reuse, P3 ;  /* 0x000000ffff2d7224 */ /* 0x100fe200018e0605 */
[----:B------:R-:W-:Y:S01]  /*29480*/  LOP3.LUT R64, R65, 0x380, RZ, 0xc0, !PT ;  /* 0x0000038041407812 */ /* 0x000fe200078ec0ff */
[----:B------:R-:W1:Y:S01]  /*29490*/  @P2 LDC R79, c[0x0][0xcf0] ;  /* 0x00033c00ff4f2b82 */ /* 0x000e620000000800 */
[----:B------:R-:W-:Y:S01]  /*294a0*/  LOP3.LUT R60, R61, 0x380, RZ, 0xc0, !PT ;  /* 0x000003803d3c7812 */ /* 0x000fe200078ec0ff */
[----:B------:R-:W5:Y:S01]  /*294b0*/  LD.E.128 R32, desc[UR40][R32.64] ;  /* 0x0000002820207980 */ /* 0x000f62000c101d00 */
[----:B------:R-:W-:Y:S02]  /*294c0*/  IADD3 R3, P3, R4, 0xf000, RZ ;  /* 0x0000f00004037810 */ /* 0x000fe40007f7e0ff */
[----:B------:R-:W-:Y:S01]  /*294d0*/  SHF.R.U64 R64, R64, 0x3, RZ ;  /* 0x0000000340407819 */ /* 0x000fe200000012ff */
[----:B------:R-:W5:Y:S01]  /*294e0*/  LD.E.128 R44, desc[UR40][R44.64] ;  /* 0x000000282c2c7980 */ /* 0x000f62000c101d00 */
[----:B------:R-:W-:Y:S01]  /*294f0*/  SHF.R.U64 R60, R60, 0x3, RZ ;  /* 0x000000033c3c7819 */ /* 0x000fe200000012ff */
[----:B------:R-:W-:Y:S01]  /*29500*/  IMAD.X R73, RZ, RZ, R5, P3 ;  /* 0x000000ffff497224 */ /* 0x000fe200018e0605 */
[----:B------:R-:W-:-:S02]  /*29510*/  LOP3.LUT R0, R3, 0x380, RZ, 0xc0, !PT ;  /* 0x0000038003007812 */ /* 0x000fc400078ec0ff */
[----:B------:R-:W-:Y:S01]  /*29520*/  LOP3.LUT R64, R64, R65, RZ, 0x3c, !PT ;  /* 0x0000004140407212 */ /* 0x000fe200078e3cff */
[--C-:B------:R-:W-:Y:S01]  /*29530*/  IMAD.X R65, RZ, RZ, R5.reuse, P1 ;  /* 0x000000ffff417224 */ /* 0x100fe200008e0605 */
[----:B------:R-:W-:Y:S01]  /*29540*/  LOP3.LUT R60, R60, R61, RZ, 0x3c, !PT ;  /* 0x0000003d3c3c7212 */ /* 0x000fe200078e3cff */
[----:B------:R-:W-:Y:S01]  /*29550*/  IMAD.X R61, RZ, RZ, R5, P0 ;  /* 0x000000ffff3d7224 */ /* 0x000fe200000e0605 */
[----:B------:R-:W-:Y:S02]  /*29560*/  SHF.R.U64 R0, R0, 0x3, RZ ;  /* 0x0000000300007819 */ /* 0x000fe400000012ff */
[----:B------:R-:W-:Y:S01]  /*29570*/  ISETP.GE.AND P1, PT, R160, UR11, PT ;  /* 0x0000000ba0007c0c */ /* 0x000fe2000bf26270 */
[----:B------:R-:W5:Y:S01]  /*29580*/  LD.E.128 R64, desc[UR40][R64.64] ;  /* 0x0000002840407980 */ /* 0x000f62000c101d00 */
[----:B------:R-:W-:Y:S02]  /*29590*/  ISETP.GE.AND P0, PT, R159, UR11, PT ;  /* 0x0000000b9f007c0c */ /* 0x000fe4000bf06270 */
[----:B------:R-:W-:Y:S01]  /*295a0*/  LOP3.LUT R72, R0, R3, RZ, 0x3c, !PT ;  /* 0x0000000300487212 */ /* 0x000fe200078e3cff */
[----:B------:R-:W-:Y:S01]  /*295b0*/  IMAD R0, R220, 0x20, R210 ;  /* 0x00000020dc007824 */ /* 0x000fe200078e02d2 */
[----:B------:R-:W-:Y:S01]  /*295c0*/  SEL R3, RZ, 0x1, P1 ;  /* 0x00000001ff037807 */ /* 0x000fe20000800000 */
[----:B------:R-:W5:Y:S01]  /*295d0*/  LD.E.128 R60, desc[UR40][R60.64] ;  /* 0x000000283c3c7980 */ /* 0x000f62000c101d00 */
[----:B------:R-:W-:-:S02]  /*295e0*/  SEL R20, RZ, 0xffffffff, P0 ;  /* 0xffffffffff147807 */ /* 0x000fc40000000000 */
[----:B------:R-:W-:Y:S01]  /*295f0*/  ISETP.GE.AND P1, PT, R158, UR11, PT ;  /* 0x0000000b9e007c0c */ /* 0x000fe2000bf26270 */
[----:B------:R-:W-:Y:S01]  /*29600*/  IMAD R82, R21, 0x40, R0 ;  /* 0x0000004015527824 */ /* 0x000fe200078e0200 */
[C---:B------:R-:W-:Y:S02]  /*29610*/  IADD3 R13, P4, R4.reuse, 0x2000, RZ ;  /* 0x00002000040d7810 */ /* 0x040fe40007f9e0ff */
[C---:B------:R-:W-:Y:S02]  /*29620*/  IADD3 R25, P5, R4.reuse, 0x3000, RZ ;  /* 0x0000300004197810 */ /* 0x040fe40007fbe0ff */
[----:B------:R-:W-:Y:S01]  /*29630*/  IADD3 R29, P6, R4, 0x4000, RZ ;  /* 0x00004000041d7810 */ /* 0x000fe20007fde0ff */
[----:B------:R-:W-:Y:S01]  /*29640*/  IMAD.SHL.U32 R20, R20, 0x2, RZ ;  /* 0x0000000214147824 */ /* 0x000fe200078e00ff */
[----:B------:R-:W-:Y:S01]  /*29650*/  ISETP.GE.AND P0, PT, R157, UR11, PT ;  /* 0x0000000b9d007c0c */ /* 0x000fe2000bf06270 */
[----:B------:R-:W5:Y:S01]  /*29660*/  LD.E.128 R72, desc[UR40][R72.64] ;  /* 0x0000002848487980 */ /* 0x000f62000c101d00 */
[----:B------:R-:W-:-:S02]  /*29670*/  SEL R0, RZ, 0xffffffff, P1 ;  /* 0xffffffffff007807 */ /* 0x000fc40000800000 */
[----:B------:R-:W-:Y:S02]  /*29680*/  LOP3.LUT R12, R13, 0x380, RZ, 0xc0, !PT ;  /* 0x000003800d0c7812 */ /* 0x000fe400078ec0ff */
[----:B------:R-:W-:Y:S02]  /*29690*/  LOP3.LUT R24, R25, 0x380, RZ, 0xc0, !PT ;  /* 0x0000038019187812 */ /* 0x000fe400078ec0ff */
[----:B------:R-:W-:Y:S01]  /*296a0*/  LOP3.LUT R28, R29, 0x380, RZ, 0xc0, !PT ;  /* 0x000003801d1c7812 */ /* 0x000fe200078ec0ff */
[----:B------:R-:W-:Y:S01]  /*296b0*/  IMAD.SHL.U32 R83, R0, 0x4, RZ ;  /* 0x0000000400537824 */ /* 0x000fe200078e00ff */
[----:B------:R-:W-:Y:S01]  /*296c0*/  SEL R21, RZ, 0xffffffff, P0 ;  /* 0xffffffffff157807 */ /* 0x000fe20000000000 */
[----:B0-----:R-:W-:Y:S01]  /*296d0*/  @P2 IMAD.HI.U32 R0, R82, R77, RZ ;  /* 0x0000004d52002227 */ /* 0x001fe200078e00ff */
[----:B------:R-:W-:Y:S02]  /*296e0*/  LOP3.LUT R20, R20, 0x2, R3, 0xe2, !PT ;  /* 0x0000000214147812 */ /* 0x000fe400078ee203 */
[----:B------:R-:W-:-:S02]  /*296f0*/  SHF.R.U64 R12, R12, 0x3, RZ ;  /* 0x000000030c0c7819 */ /* 0x000fc400000012ff */
[----:B------:R-:W-:Y:S02]  /*29700*/  SHF.R.U64 R24, R24, 0x3, RZ ;  /* 0x0000000318187819 */ /* 0x000fe400000012ff */
[----:B------:R-:W-:Y:S01]  /*29710*/  SHF.R.U64 R28, R28, 0x3, RZ ;  /* 0x000000031c1c7819 */ /* 0x000fe200000012ff */
[----:B------:R-:W-:Y:S01]  /*29720*/  IMAD.SHL.U32 R78, R21, 0x8, RZ ;  /* 0x00000008154e7824 */ /* 0x000fe200078e00ff */
[----:B------:R-:W-:Y:S01]  /*29730*/  LOP3.LUT R77, R83, 0x4, R20, 0xe2, !PT ;  /* 0x00000004534d7812 */ /* 0x000fe200078ee214 */
[----:B------:R-:W-:Y:S01]  /*29740*/  IMAD.MOV.U32 R3, RZ, RZ, R82 ;  /* 0x000000ffff037224 */ /* 0x000fe200078e0052 */
[----:B------:R-:W-:Y:S01]  /*29750*/  LOP3.LUT R12, R12, R13, RZ, 0x3c, !PT ;  /* 0x0000000d0c0c7212 */ /* 0x000fe200078e3cff */
[--C-:B------:R-:W-:Y:S01]  /*29760*/  IMAD.X R13, RZ, RZ, R5.reuse, P4 ;  /* 0x000000ffff0d7224 */ /* 0x100fe200020e0605 */
[----:B------:R-:W-:Y:S01]  /*29770*/  LOP3.LUT R24, R24, R25, RZ, 0x3c, !PT ;  /* 0x0000001918187212 */ /* 0x000fe200078e3cff */
[--C-:B------:R-:W-:Y:S01]  /*29780*/  IMAD.X R25, RZ, RZ, R5.reuse, P5 ;  /* 0x000000ffff197224 */ /* 0x100fe200028e0605 */
[----:B------:R-:W-:Y:S01]  /*29790*/  LOP3.LUT R28, R28, R29, RZ, 0x3c, !PT ;  /* 0x0000001d1c1c7212 */ /* 0x000fe200078e3cff */
[----:B------:R-:W-:Y:S01]  /*297a0*/  IMAD.X R29, RZ, RZ, R5, P6 ;  /* 0x000000ffff1d7224 */ /* 0x000fe200030e0605 */
[----:B-1----:R-:W-:Y:S01]  /*297b0*/  @P2 SHF.R.U32.HI R3, RZ, R79, R0 ;  /* 0x0000004fff032219 */ /* 0x002fe20000011600 */
[----:B------:R-:W-:Y:S01]  /*297c0*/  IMAD.U32 R20, RZ, RZ, UR8 ;  /* 0x00000008ff147e24 */ /* 0x000fe2000f8e00ff */
[C---:B------:R-:W-:Y:S01]  /*297d0*/  IADD3 R49, P4, R4.reuse, 0x9000, RZ ;  /* 0x0000900004317810 */ /* 0x040fe20007f9e0ff */
[----:B------:R-:W-:Y:S01]  /*297e0*/  IMAD.U32 R21, RZ, RZ, UR9 ;  /* 0x00000009ff157e24 */ /* 0x000fe2000f8e00ff */
[C---:B------:R-:W-:Y:S01]  /*297f0*/  IADD3 R53, P5, R4.reuse, 0xa000, RZ ;  /* 0x0000a00004357810 */ /* 0x040fe20007fbe0ff */
[----:B------:R-:W-:Y:S01]  /*29800*/  ULDC.64 UR8, c[0x0][0xbe0] ;  /* 0x0002f80000087ab9 */ /* 0x000fe20000000a00 */
[----:B------:R-:W-:Y:S01]  /*29810*/  IADD3 R57, P6, R4, 0xb000, RZ ;  /* 0x0000b00004397810 */ /* 0x000fe20007fde0ff */
[----:B------:R-:W5:Y:S01]  /*29820*/  LD.E.128 R12, desc[UR40][R12.64] ;  /* 0x000000280c0c7980 */ /* 0x000f62000c101d00 */
[----:B------:R-:W-:-:S02]  /*29830*/  LOP3.LUT R0, R78, 0x8, R77, 0xe2, !PT ;  /* 0x000000084e007812 */ /* 0x000fc400078ee24d */
[--C-:B------:R-:W-:Y:S01]  /*29840*/  SHF.R.S32.HI R77, RZ, 0x1f, R3.reuse ;  /* 0x0000001fff4d7819 */ /* 0x100fe20000011403 */
[----:B------:R-:W5:Y:S01]  /*29850*/  LD.E.128 R24, desc[UR40][R24.64] ;  /* 0x0000002818187980 */ /* 0x000f62000c101d00 */
[----:B------:R-:W-:Y:S02]  /*29860*/  ISETP.GE.AND P0, PT, R156, UR11, PT ;  /* 0x0000000b9c007c0c */ /* 0x000fe4000bf06270 */
[----:B------:R-:W-:Y:S01]  /*29870*/  LOP3.LUT R48, R49, 0x380, RZ, 0xc0, !PT ;  /* 0x0000038031307812 */ /* 0x000fe200078ec0ff */
[----:B------:R-:W5:Y:S01]  /*29880*/  LD.E.128 R28, desc[UR40][R28.64] ;  /* 0x000000281c1c7980 */ /* 0x000f62000c101d00 */
[----:B------:R-:W-:Y:S02]  /*29890*/  LOP3.LUT R52, R53, 0x380, RZ, 0xc0, !PT ;  /* 0x0000038035347812 */ /* 0x000fe400078ec0ff */
[----:B------:R-:W-:Y:S01]  /*298a0*/  LOP3.LUT R56, R57, 0x380, RZ, 0xc0, !PT ;  /* 0x0000038039387812 */ /* 0x000fe200078ec0ff */
[----:B------:R-:W-:Y:S01]  /*298b0*/  IMAD.MOV R79, RZ, RZ, -R3 ;  /* 0x000000ffff4f7224 */ /* 0x000fe200078e0a03 */
[----:B------:R-:W-:Y:S01]  /*298c0*/  LOP3.LUT R7, R4, 0x380, RZ, 0xc0, !PT ;  /* 0x0000038004077812 */ /* 0x000fe200078ec0ff */
[----:B------:R-:W-:Y:S01]  /*298d0*/  IMAD.U32 R21, RZ, RZ, UR4 ;  /* 0x00000004ff157e24 */ /* 0x000fe2000f8e00ff */
[----:B------:R-:W-:Y:S01]  /*298e0*/  SEL R78, RZ, 0xffffffff, P0 ;  /* 0xffffffffff4e7807 */ /* 0x000fe20000000000 */
[----:B------:R-:W-:Y:S01]  /*298f0*/  IMAD R80, R77, UR8, RZ ;  /* 0x000000084d507c24 */ /* 0x000fe2000f8e02ff */
[----:B------:R-:W-:-:S02]  /*29900*/  SHF.R.U64 R48, R48, 0x3, RZ ;  /* 0x0000000330307819 */ /* 0x000fc400000012ff */
[----:B------:R-:W-:Y:S02]  /*29910*/  SHF.R.U64 R52, R52, 0x3, RZ ;  /* 0x0000000334347819 */ /* 0x000fe400000012ff */
[----:B------:R-:W-:Y:S02]  /*29920*/  SHF.R.U64 R56, R56, 0x3, RZ ;  /* 0x0000000338387819 */ /* 0x000fe400000012ff */
[----:B------:R-:W-:Y:S01]  /*29930*/  ISETP.GE.AND P0, PT, R17, UR11, PT ;  /* 0x0000000b11007c0c */ /* 0x000fe2000bf06270 */
[----:B------:R-:W-:Y:S01]  /*29940*/  IMAD R77, R81, R79, R82 ;  /* 0x0000004f514d7224 */ /* 0x000fe200078e0252 */
[----:B------:R-:W-:Y:S01]  /*29950*/  SHF.R.U64 R7, R7, 0x3, RZ ;  /* 0x0000000307077819 */ /* 0x000fe200000012ff */
[C---:B------:R-:W-:Y:S01]  /*29960*/  IMAD R79, R3.reuse, UR9, R80 ;  /* 0x00000009034f7c24 */ /* 0x040fe2000f8e0250 */
[----:B------:R-:W-:Y:S01]  /*29970*/  LOP3.LUT R48, R48, R49, RZ, 0x3c, !PT ;  /* 0x0000003130307212 */ /* 0x000fe200078e3cff */
[----:B------:R-:W-:Y:S01]  /*29980*/  IMAD.WIDE.U32 R20, R3, UR8, R20 ;  /* 0x0000000803147c25 */ /* 0x000fe2000f8e0014 */
[----:B------:R-:W-:Y:S01]  /*29990*/  LOP3.LUT R52, R52, R53, RZ, 0x3c, !PT ;  /* 0x0000003534347212 */ /* 0x000fe200078e3cff */
[----:B------:R-:W-:Y:S01]  /*299a0*/  ULDC.64 UR8, c[0x0][0xbd8] ;  /* 0x0002f60000087ab9 */ /* 0x000fe20000000a00 */
[----:B------:R-:W-:Y:S01]  /*299b0*/  LOP3.LUT R56, R56, R57, RZ, 0x3c, !PT ;  /* 0x0000003938387212 */ /* 0x000fe200078e3cff */
[--C-:B------:R-:W-:Y:S01]  /*299c0*/  IMAD.X R49, RZ, RZ, R5.reuse, P4 ;  /* 0x000000ffff317224 */ /* 0x100fe200020e0605 */
[----:B------:R-:W-:Y:S01]  /*299d0*/  SEL R3, RZ, 0xffffffff, P0 ;  /* 0xffffffffff037807 */ /* 0x000fe20000000000 */
[--C-:B------:R-:W-:Y:S01]  /*299e0*/  IMAD.X R53, RZ, RZ, R5.reuse, P5 ;  /* 0x000000ffff357224 */ /* 0x100fe200028e0605 */
[----:B------:R-:W-:Y:S01]  /*299f0*/  LOP3.LUT R4, R7, R4, RZ, 0x3c, !PT ;  /* 0x0000000407047212 */ /* 0x000fe200078e3cff */
[----:B------:R-:W-:-:S02]  /*29a00*/  IMAD.X R57, RZ, RZ, R5, P6 ;  /* 0x000000ffff397224 */ /* 0x000fc400030e0605 */
[----:B------:R-:W-:Y:S01]  /*29a10*/  IMAD.SHL.U32 R83, R78, 0x10, RZ ;  /* 0x000000104e537824 */ /* 0x000fe200078e00ff */
[----:B------:R-:W5:Y:S01]  /*29a20*/  LD.E.128 R48, desc[UR40][R48.64] ;  /* 0x0000002830307980 */ /* 0x000f62000c101d00 */
[----:B------:R-:W-:-:S03]  /*29a30*/  IMAD.SHL.U32 R3, R3, 0x20, RZ ;  /* 0x0000002003037824 */ /* 0x000fc600078e00ff */
[----:B------:R-:W-:Y:S01]  /*29a40*/  LOP3.LUT R0, R83, 0x10, R0, 0xe2, !PT ;  /* 0x0000001053007812 */ /* 0x000fe200078ee200 */
[----:B------:R-:W5:Y:S01]  /*29a50*/  LD.E.128 R4, desc[UR40][R4.64] ;  /* 0x0000002804047980 */ /* 0x000f62000c101d00 */
[----:B------:R-:W-:-:S03]  /*29a60*/  SHF.R.S32.HI R78, RZ, 0x1f, R77 ;  /* 0x0000001fff4e7819 */ /* 0x000fc6000001144d */
[----:B------:R-:W5:Y:S01]  /*29a70*/  LD.E.128 R52, desc[UR40][R52.64] ;  /* 0x0000002834347980 */ /* 0x000f62000c101d00 */
[----:B------:R-:W-:-:S03]  /*29a80*/  LOP3.LUT R0, R3, 0x20, R0, 0xe2, !PT ;  /* 0x0000002003007812 */ /* 0x000fc600078ee200 */
        /* <DEDUP_REMOVED lines=8> */
[----:B------:R-:W-:Y:S01]  /*29b10*/  IMAD.IADD R21, R21, 0x1, R79 ;  /* 0x0000000115157824 */ /* 0x000fe200078e024f */
[----:B------:R-:W-:Y:S01]  /*29b20*/  ISETP.GE.AND P0, PT, R162, UR11, PT ;  /* 0x0000000ba2007c0c */ /* 0x000fe2000bf06270 */
[----:B------:R-:W-:-:S02]  /*29b30*/  IMAD R78, R78, UR8, RZ ;  /* 0x000000084e4e7c24 */ /* 0x000fc4000f8e02ff */
[----:B------:R-:W-:Y:S02]  /*29b40*/  IMAD R83, R76, R81, RZ ;  /* 0x000000514c537224 */ /* 0x000fe400078e02ff */
[----:B------:R-:W-:Y:S01]  /*29b50*/  IMAD R82, R3, 0x40, R210 ;  /* 0x0000004003527824 */ /* 0x000fe200078e02d2 */
[----:B------:R-:W-:Y:S01]  /*29b60*/  UIADD3 UR4, UR47, 0x38820, URZ ;  /* 0x000388202f047890 */ /* 0x000fe2000fffe03f */
[C---:B------:R-:W-:Y:S01]  /*29b70*/  IMAD R79, R77.reuse, UR9, R78 ;  /* 0x000000094d4f7c24 */ /* 0x040fe2000f8e024e */
[----:B------:R-:W-:Y:S01]  /*29b80*/  SEL R3, RZ, 0x40, P0 ;  /* 0x00000040ff037807 */ /* 0x000fe20000000000 */
[----:B------:R-:W-:Y:S01]  /*29b90*/  IMAD.WIDE.U32 R20, R77, UR8, R20 ;  /* 0x000000084d147c25 */ /* 0x000fe2000f8e0014 */
[----:B------:R-:W-:Y:S01]  /*29ba0*/  ISETP.GE.AND P0, PT, R82, R83, PT ;  /* 0x000000535200720c */ /* 0x000fe20003f06270 */
[----:B------:R-:W-:Y:S01]  /*29bb0*/  ULDC.64 UR8, c[0x0][0xb80] ;  /* 0x0002e00000087ab9 */ /* 0x000fe20000000a00 */
[----:B------:R-:W-:Y:S01]  /*29bc0*/  UPRMT UR4, URZ, 0x654, UR4 ;  /* 0x000006543f047896 */ /* 0x000fe20008000004 */
[----:B------:R-:W-:Y:S01]  /*29bd0*/  IMAD.IADD R21, R21, 0x1, R79 ;  /* 0x0000000115157824 */ /* 0x000fe200078e024f */
[----:B------:R-:W-:-:S02]  /*29be0*/  LEA R80, P2, R20, UR8, 0x1 ;  /* 0x0000000814507c11 */ /* 0x000fc4000f8408ff */
[----:B------:R-:W-:Y:S02]  /*29bf0*/  ISETP.GE.AND P1, PT, R161, UR11, PT ;  /* 0x0000000ba1007c0c */ /* 0x000fe4000bf26270 */
[----:B------:R-:W-:Y:S02]  /*29c00*/  LEA.HI.X R81, R20, UR9, R21, 0x1, P2 ;  /* 0x0000000914517c11 */ /* 0x000fe400090f0c15 */
[----:B------:R-:W-:Y:S01]  /*29c10*/  LOP3.LUT R0, R0, R3, RZ, 0xfc, !PT ;  /* 0x0000000300007212 */ /* 0x000fe200078efcff */
[----:B0-----:R0:W1:Y:S01]  /*29c20*/  SHFL.IDX PT, R20, R80, RZ, 0x181f ;  /* 0x00181fff50147589 */ /* 0x00106200000e0000 */
[----:B------:R-:W-:Y:S01]  /*29c30*/  SEL R3, RZ, 0x80, P1 ;  /* 0x00000080ff037807 */ /* 0x000fe20000800000 */
[----:B------:R-:W-:Y:S02]  /*29c40*/  SYNCS.ARRIVE.TRANS64.RED.A1T0 RZ, [UR4], RZ ;  /* 0x000000ffffff79a7 */ /* 0x000fe40008100404 */
[----:B------:R0:W2:Y:S01]  /*29c50*/  SHFL.IDX PT, R21, R81, RZ, 0x181f ;  /* 0x00181fff51157589 */ /* 0x0000a200000e0000 */
[----:B------:R-:W-:Y:S01]  /*29c60*/  LOP3.LUT R3, R0, R3, RZ, 0xfc, !PT ;  /* 0x0000000300037212 */ /* 0x000fe200078efcff */
[----:B------:R-:W-:Y:S06]  /*29c70*/  @P0 BRA `(.L_x_6310) ;  /* 0x00000000007c0947 */ /* 0x000fec0003800000 */
[----:B------:R-:W-:Y:S02]  /*29c80*/  ISETP.GE.AND P1, PT, R159, UR11, PT ;  /* 0x0000000b9f007c0c */ /* 0x000fe4000bf26270 */
[----:B------:R-:W-:Y:S02]  /*29c90*/  ISETP.GE.AND P0, PT, R160, UR11, PT ;  /* 0x0000000ba0007c0c */ /* 0x000fe4000bf06270 */
[----:B------:R-:W-:Y:S02]  /*29ca0*/  ISETP.GE.AND P5, PT, R158, UR11, PT ;  /* 0x0000000b9e007c0c */ /* 0x000fe4000bfa6270 */
[----:B------:R-:W-:-:S07]  /*29cb0*/  ISETP.GE.AND P3, PT, R157, UR11, PT ;  /* 0x0000000b9d007c0c */ /* 0x000fce000bf66270 */
[C---:B-1----:R-:W-:Y:S02]  /*29cc0*/  @!P1 LEA R76, P2, R159.reuse, R20, 0x1 ;  /* 0x000000149f4c9211 */ /* 0x042fe400078408ff */
[----:B--2---:R-:W-:Y:S02]  /*29cd0*/  @!P0 IMAD.WIDE R78, R160, 0x2, R20 ;  /* 0x00000002a04e8825 */ /* 0x004fe400078e0214 */
[----:B------:R-:W-:Y:S02]  /*29ce0*/  @!P1 LEA.HI.X R77, R159, R21, R217, 0x1, P2 ;  /* 0x000000159f4d9211 */ /* 0x000fe400010f0cd9 */
[----:B------:R-:W-:Y:S01]  /*29cf0*/  ISETP.GE.AND P2, PT, R156, UR11, PT ;  /* 0x0000000b9c007c0c */ /* 0x000fe2000bf46270 */
[----:B-----5:R1:W-:Y:S01]  /*29d00*/  @!P0 ST.E.128 desc[UR40][R78.64], R4 ;  /* 0x000000044e008985 */ /* 0x0203e2000c101d28 */
[----:B------:R-:W-:-:S03]  /*29d10*/  LOP3.LUT P0, RZ, R0, 0x40, RZ, 0xc0, !PT ;  /* 0x0000004000ff7812 */ /* 0x000fc6000780c0ff */
[----:B------:R2:W-:Y:S01]  /*29d20*/  @!P1 ST.E.128 desc[UR40][R76.64], R12 ;  /* 0x0000000c4c009985 */ /* 0x0005e2000c101d28 */
[----:B------:R-:W-:Y:S02]  /*29d30*/  ISETP.GE.AND P1, PT, R17, UR11, PT ;  /* 0x0000000b11007c0c */ /* 0x000fe4000bf26270 */
[CC--:B-1----:R-:W-:Y:S02]  /*29d40*/  @!P5 LEA R4, P4, R158.reuse, R20.reuse, 0x1 ;  /* 0x000000149e04d211 */ /* 0x0c2fe400078808ff */
[-C--:B------:R-:W-:Y:S02]  /*29d50*/  @!P3 LEA R6, P6, R157, R20.reuse, 0x1 ;  /* 0x000000149d06b211 */ /* 0x080fe400078c08ff */
[-C--:B------:R-:W-:Y:S02]  /*29d60*/  @!P5 LEA.HI.X R5, R158, R21.reuse, R216, 0x1, P4 ;  /* 0x000000159e05d211 */ /* 0x080fe400020f0cd8 */
[----:B------:R-:W-:Y:S02]  /*29d70*/  LOP3.LUT P4, RZ, R3, 0x80, RZ, 0xc0, !PT ;  /* 0x0000008003ff7812 */ /* 0x000fe4000788c0ff */
[----:B------:R-:W-:Y:S01]  /*29d80*/  @!P3 LEA.HI.X R7, R157, R21, R215, 0x1, P6 ;  /* 0x000000159d07b211 */ /* 0x000fe200030f0cd7 */
[----:B------:R1:W-:Y:S02]  /*29d90*/  @!P5 ST.E.128 desc[UR40][R4.64], R28 ;  /* 0x0000001c0400d985 */ /* 0x0003e4000c101d28 */
[----:B--2---:R-:W-:-:S02]  /*29da0*/  @!P1 LEA R12, P6, R17, R20, 0x1 ;  /* 0x00000014110c9211 */ /* 0x004fc400078c08ff */
[----:B------:R2:W-:Y:S02]  /*29db0*/  @!P3 ST.E.128 desc[UR40][R6.64], R36 ;  /* 0x000000240600b985 */ /* 0x0005e4000c101d28 */
[-C--:B------:R-:W-:Y:S02]  /*29dc0*/  @!P1 LEA.HI.X R13, R17, R21.reuse, R213, 0x1, P6 ;  /* 0x00000015110d9211 */ /* 0x080fe400030f0cd5 */
[-C--:B-1----:R-:W-:Y:S02]  /*29dd0*/  @!P2 LEA R4, P5, R156, R20.reuse, 0x1 ;  /* 0x000000149c04a211 */ /* 0x082fe400078a08ff */
[-C--:B--2---:R-:W-:Y:S02]  /*29de0*/  @P0 LEA R6, P3, R162, R20.reuse, 0x1 ;  /* 0x00000014a2060211 */ /* 0x084fe400078608ff */
[----:B------:R-:W-:Y:S02]  /*29df0*/  @!P2 LEA.HI.X R5, R156, R21, R214, 0x1, P5 ;  /* 0x000000159c05a211 */ /* 0x000fe400028f0cd6 */
[----:B------:R-:W-:-:S02]  /*29e00*/  @P4 LEA R14, P5, R161, R20, 0x1 ;  /* 0x00000014a10e4211 */ /* 0x000fc400078a08ff */
[-C--:B------:R-:W-:Y:S01]  /*29e10*/  @P0 LEA.HI.X R7, R162, R21.reuse, R212, 0x1, P3 ;  /* 0x00000015a2070211 */ /* 0x080fe200018f0cd4 */
[----:B------:R3:W-:Y:S01]  /*29e20*/  @!P2 ST.E.128 desc[UR40][R4.64], R44 ;  /* 0x0000002c0400a985 */ /* 0x0007e2000c101d28 */
[----:B------:R-:W-:-:S03]  /*29e30*/  @P4 LEA.HI.X R15, R161, R21, R211, 0x1, P5 ;  /* 0x00000015a10f4211 */ /* 0x000fc600028f0cd3 */
[----:B------:R3:W-:Y:S04]  /*29e40*/  @!P1 ST.E.128 desc[UR40][R12.64], R52 ;  /* 0x000000340c009985 */ /* 0x0007e8000c101d28 */
[----:B------:R3:W-:Y:S04]  /*29e50*/  @P0 ST.E.128 desc[UR40][R6.64], R60 ;  /* 0x0000003c06000985 */ /* 0x0007e8000c101d28 */
[----:B------:R3:W-:Y:S02]  /*29e60*/  @P4 ST.E.128 desc[UR40][R14.64], R68 ;  /* 0x000000440e004985 */ /* 0x0007e4000c101d28 */
.L_x_6310:
[----:B------:R-:W-:Y:S05]  /*29e70*/  BSYNC B1 ;  /* 0x0000000000017941 */ /* 0x000fea0003800000 */
.L_x_6309:
        /* <DEDUP_REMOVED lines=9> */
[----:B------:R-:W-:-:S05]  /*29f10*/  ISETP.GE.AND P1, PT, R156, UR11, PT ;  /* 0x0000000b9c007c0c */ /* 0x000fca000bf26270 */
[----:B0---4-:R-:W-:Y:S02]  /*29f20*/  @!P0 IMAD.WIDE R6, R160, 0x2, R4 ;  /* 0x00000002a0068825 */ /* 0x011fe400078e0204 */
[-C--:B------:R-:W-:Y:S02]  /*29f30*/  @!P5 LEA R14, P4, R159, R4.reuse, 0x1 ;  /* 0x000000049f0ed211 */ /* 0x080fe400078808ff */
[----:B------:R-:W-:Y:S01]  /*29f40*/  @!P3 LEA R12, P6, R158, R4, 0x1 ;  /* 0x000000049e0cb211 */ /* 0x000fe200078c08ff */
[----:B------:R0:W-:Y:S01]  /*29f50*/  @!P0 ST.E.128 desc[UR40][R6.64], R8 ;  /* 0x0000000806008985 */ /* 0x0001e2000c101d28 */
[----:B------:R-:W-:Y:S02]  /*29f60*/  ISETP.GE.AND P0, PT, R17, UR11, PT ;  /* 0x0000000b11007c0c */ /* 0x000fe4000bf06270 */
[----:B------:R-:W-:Y:S02]  /*29f70*/  @!P5 LEA.HI.X R15, R159, R5, R217, 0x1, P4 ;  /* 0x000000059f0fd211 */ /* 0x000fe400020f0cd9 */
[----:B------:R-:W-:-:S02]  /*29f80*/  LOP3.LUT P4, RZ, R0, 0x40, RZ, 0xc0, !PT ;  /* 0x0000004000ff7812 */ /* 0x000fc4000788c0ff */
[----:B------:R-:W-:Y:S01]  /*29f90*/  @!P3 LEA.HI.X R13, R158, R5, R216, 0x1, P6 ;  /* 0x000000059e0db211 */ /* 0x000fe200030f0cd8 */
[----:B------:R3:W-:Y:S01]  /*29fa0*/  @!P5 ST.E.128 desc[UR40][R14.64], R24 ;  /* 0x000000180e00d985 */ /* 0x0007e2000c101d28 */
[----:B-1----:R-:W-:-:S03]  /*29fb0*/  @!P2 LEA R20, P5, R157, R4, 0x1 ;  /* 0x000000049d14a211 */ /* 0x002fc600078a08ff */
[----:B------:R3:W-:Y:S01]  /*29fc0*/  @!P3 ST.E.128 desc[UR40][R12.64], R32 ;  /* 0x000000200c00b985 */ /* 0x0007e2000c101d28 */
[----:B--2---:R-:W-:Y:S02]  /*29fd0*/  @!P2 LEA.HI.X R21, R157, R5, R215, 0x1, P5 ;  /* 0x000000059d15a211 */ /* 0x004fe400028f0cd7 */
[----:B0-----:R-:W-:-:S03]  /*29fe0*/  @!P1 LEA R6, P6, R156, R4, 0x1 ;  /* 0x000000049c069211 */ /* 0x001fc600078c08ff */
[----:B------:R3:W-:Y:S01]  /*29ff0*/  @!P2 ST.E.128 desc[UR40][R20.64], R40 ;  /* 0x000000281400a985 */ /* 0x0007e2000c101d28 */
[CC--:B------:R-:W-:Y:S02]  /*2a000*/  @!P0 LEA R8, P3, R17.reuse, R4.reuse, 0x1 ;  /* 0x0000000411088211 */ /* 0x0c0fe400078608ff */
[----:B------:R-:W-:Y:S02]  /*2a010*/  @P4 LEA R10, P5, R162, R4, 0x1 ;  /* 0x00000004a20a4211 */ /* 0x000fe400078a08ff */
[-C--:B------:R-:W-:Y:S02]  /*2a020*/  @!P1 LEA.HI.X R7, R156, R5.reuse, R214, 0x1, P6 ;  /* 0x000000059c079211 */ /* 0x080fe400030f0cd6 */
[-C--:B------:R-:W-:Y:S02]  /*2a030*/  @!P0 LEA.HI.X R9, R17, R5.reuse, R213, 0x1, P3 ;  /* 0x0000000511098211 */ /* 0x080fe400018f0cd5 */
[----:B------:R-:W-:Y:S01]  /*2a040*/  @P4 LEA.HI.X R11, R162, R5, R212, 0x1, P5 ;  /* 0x00000005a20b4211 */ /* 0x000fe200028f0cd4 */
[----:B------:R3:W-:Y:S04]  /*2a050*/  @!P1 ST.E.128 desc[UR40][R6.64], R48 ;  /* 0x0000003006009985 */ /* 0x0007e8000c101d28 */
[----:B------:R3:W-:Y:S01]  /*2a060*/  @!P0 ST.E.128 desc[UR40][R8.64], R56 ;  /* 0x0000003808008985 */ /* 0x0007e2000c101d28 */
[----:B------:R-:W-:-:S03]  /*2a070*/  LOP3.LUT P0, RZ, R3, 0x80, RZ, 0xc0, !PT ;  /* 0x0000008003ff7812 */ /* 0x000fc6000780c0ff */
[----:B------:R3:W-:Y:S10]  /*2a080*/  @P4 ST.E.128 desc[UR40][R10.64], R64 ;  /* 0x000000400a004985 */ /* 0x0007f4000c101d28 */
[----:B------:R-:W-:Y:S05]  /*2a090*/  @!P0 BRA `(.L_x_6311) ;  /* 0x00000028003c8947 */ /* 0x000fea0003800000 */
[----:B------:R-:W-:-:S04]  /*2a0a0*/  LEA R4, P0, R161, R4, 0x1 ;  /* 0x00000004a1047211 */ /* 0x000fc800078008ff */
[----:B------:R-:W-:-:S05]  /*2a0b0*/  LEA.HI.X R5, R161, R5, R211, 0x1, P0 ;  /* 0x00000005a1057211 */ /* 0x000fca00000f0cd3 */
[----:B------:R0:W-:Y:S01]  /*2a0c0*/  ST.E.128 desc[UR40][R4.64], R72 ;  /* 0x0000004804007985 */ /* 0x0001e2000c101d28 */
[----:B------:R-:W-:Y:S05]  /*2a0d0*/  BRA `(.L_x_6311) ;  /* 0x00000028002c7947 */ /* 0x000fea0003800000 */
.L_x_6308:
[----:B------:R-:W2:Y:S01]  /*2a0e0*/  LDL R0, [R1+0x480] ;  /* 0x0004800001007983 */ /* 0x000ea20000100800 */
[----:B------:R-:W3:Y:S01]  /*2a0f0*/  LDC R11, c[0x0][0xce8] ;  /* 0x00033a00ff0b7b82 */ /* 0x000ee20000000800 */
[----:B------:R-:W-:Y:S01]  /*2a100*/  ULDC.64 UR12, c[0x0][0xc08] ;  /* 0x00030200000c7ab9 */ /* 0x000fe20000000a00 */
[----:B0-----:R-:W-:Y:S01]  /*2a110*/  IMAD.U32 R4, RZ, RZ, UR43 ;  /* 0x0000002bff047e24 */ /* 0x001fe2000f8e00ff */
[----:B------:R0:W5:Y:S01]  /*2a120*/  LDL R40, [R1+0x47c] ;  /* 0x00047c0001287983 */ /* 0x0001620000100800 */
[----:B------:R-:W-:Y:S02]  /*2a130*/  UIMAD UR9, UR23, UR12, URZ ;  /* 0x0000000c170972a4 */ /* 0x000fe4000f8e023f */
[----:B------:R-:W-:Y:S01]  /*2a140*/  UIMAD.WIDE.U32 UR10, UR4, UR12, URZ ;  /* 0x0000000c040a72a5 */ /* 0x000fe2000f8e003f */
[----:B------:R0:W5:Y:S01]  /*2a150*/  LDL R39, [R1+0x478] ;  /* 0x0004780001277983 */ /* 0x0001620000100800 */
[----:B------:R-:W-:Y:S02]  /*2a160*/  UIMAD UR9, UR4, UR13, UR9 ;  /* 0x0000000d040972a4 */ /* 0x000fe4000f8e0209 */
[----:B------:R-:W-:Y:S01]  /*2a170*/  USHF.R.S32.HI UR4, URZ, 0x1f, UR14 ;  /* 0x0000001f3f047899 */ /* 0x000fe2000801140e */
[----:B------:R0:W5:Y:S01]  /*2a180*/  LDL R38, [R1+0x474] ;  /* 0x0004740001267983 */ /* 0x0001620000100800 */
[----:B------:R-:W-:Y:S01]  /*2a190*/  UIADD3 UR11, UR11, UR9, URZ ;  /* 0x000000090b0b7290 */ /* 0x000fe2000fffe03f */
[----:B------:R-:W-:-:S02]  /*2a1a0*/  ULDC.64 UR12, c[0x0][0xc38] ;  /* 0x00030e00000c7ab9 */ /* 0x000fc40000000a00 */
[----:B------:R0:W5:Y:S01]  /*2a1b0*/  LDL R37, [R1+0x470] ;  /* 0x0004700001257983 */ /* 0x0001620000100800 */
[----:B------:R-:W-:-:S03]  /*2a1c0*/  UIMAD.WIDE.U32 UR10, UR8, UR12, UR10 ;  /* 0x0000000c080a72a5 */ /* 0x000fc6000f8e000a */
[----:B------:R0:W5:Y:S01]  /*2a1d0*/  LDL R36, [R1+0x46c] ;  /* 0x00046c0001247983 */ /* 0x0001620000100800 */
[----:B------:R-:W-:-:S03]  /*2a1e0*/  UIMAD UR9, UR8, UR13, UR11 ;  /* 0x0000000d080972a4 */ /* 0x000fc6000f8e020b */
[----:B------:R0:W5:Y:S01]  /*2a1f0*/  LDL R35, [R1+0x468] ;  /* 0x0004680001237983 */ /* 0x0001620000100800 */
[----:B---3--:R-:W-:Y:S01]  /*2a200*/  ISETP.NE.AND P0, PT, R11, 0x1, PT ;  /* 0x000000010b00780c */ /* 0x008fe20003f05270 */
[----:B------:R-:W-:Y:S02]  /*2a210*/  ULDC.64 UR12, c[0x0][0xc40] ;  /* 0x00031000000c7ab9 */ /* 0x000fe40000000a00 */
[----:B------:R0:W5:Y:S01]  /*2a220*/  LDL R34, [R1+0x464] ;  /* 0x0004640001227983 */ /* 0x0001620000100800 */
[----:B------:R-:W-:-:S03]  /*2a230*/  UIMAD UR4, UR4, UR12, URZ ;  /* 0x0000000c040472a4 */ /* 0x000fc6000f8e023f */
[----:B------:R0:W5:Y:S04]  /*2a240*/  LDL R33, [R1+0x460] ;  /* 0x0004600001217983 */ /* 0x0001680000100800 */
[----:B------:R0:W5:Y:S02]  /*2a250*/  LDL R32, [R1+0x45c] ;  /* 0x00045c0001207983 */ /* 0x0001640000100800 */
[----:B-1----:R-:W1:Y:S02]  /*2a260*/  @P0 LDC R3, c[0x0][0xcec] ;  /* 0x00033b00ff030b82 */ /* 0x002e640000000800 */
[----:B------:R0:W5:Y:S04]  /*2a270*/  LDL R31, [R1+0x458] ;  /* 0x00045800011f7983 */ /* 0x0001680000100800 */
[----:B------:R0:W5:Y:S02]  /*2a280*/  LDL R30, [R1+0x454] ;  /* 0x00045400011e7983 */ /* 0x0001640000100800 */
[----:B------:R-:W3:Y:S02]  /*2a290*/  @P0 LDC R5, c[0x0][0xcf0] ;  /* 0x00033c00ff050b82 */ /* 0x000ee40000000800 */
[----:B------:R0:W5:Y:S04]  /*2a2a0*/  LDL R29, [R1+0x450] ;  /* 0x00045000011d7983 */ /* 0x0001680000100800 */
[----:B------:R0:W5:Y:S04]  /*2a2b0*/  LDL R28, [R1+0x44c] ;  /* 0x00044c00011c7983 */ /* 0x0001680000100800 */
[----:B------:R0:W5:Y:S04]  /*2a2c0*/  LDL R27, [R1+0x448] ;  /* 0x00044800011b7983 */ /* 0x0001680000100800 */
[----:B------:R0:W5:Y:S01]  /*2a2d0*/  LDL R25, [R1+0x444] ;  /* 0x0004440001197983 */ /* 0x0001620000100800 */
[----:B------:R-:W-:Y:S01]  /*2a2e0*/  UMOV UR8, UR10 ;  /* 0x0000000a00087c82 */ /* 0x000fe20008000000 */
[----:B------:R-:W-:-:S02]  /*2a2f0*/  UIMAD UR4, UR14, UR13, UR4 ;  /* 0x0000000d0e0472a4 */ /* 0x000fc4000f8e0204 */
[----:B------:R-:W-:Y:S01]  /*2a300*/  UIMAD.WIDE.U32 UR8, UR14, UR12, UR8 ;  /* 0x0000000c0e0872a5 */ /* 0x000fe2000f8e0008 */
[----:B------:R-:W-:-:S03]  /*2a310*/  ULDC.64 UR10, c[0x0][0xc48] ;  /* 0x00031200000a7ab9 */ /* 0x000fc60000000a00 */
[----:B------:R-:W-:-:S04]  /*2a320*/  UIADD3 UR9, UR9, UR4, URZ ;  /* 0x0000000409097290 */ /* 0x000fc8000fffe03f */
[----:B------:R-:W-:-:S04]  /*2a330*/  UIMAD.WIDE.U32 UR8, UR39, UR10, UR8 ;  /* 0x0000000a270872a5 */ /* 0x000fc8000f8e0008 */
[----:B------:R-:W-:-:S03]  /*2a340*/  UIMAD UR39, UR39, UR11, UR9 ;  /* 0x0000000b272772a4 */ /* 0x000fc6000f8e0209 */
[----:B------:R-:W-:Y:S01]  /*2a350*/  ULDC.64 UR10, c[0x0][0xc30] ;  /* 0x00030c00000a7ab9 */ /* 0x000fe20000000a00 */
[----:B------:R-:W-:-:S04]  /*2a360*/  UIADD3 UR4, UR47, 0x38820, URZ ;  /* 0x000388202f047890 */ /* 0x000fc8000fffe03f */
[----:B------:R-:W-:Y:S01]  /*2a370*/  UPRMT UR4, URZ, 0x654, UR4 ;  /* 0x000006543f047896 */ /* 0x000fe20008000004 */
[----:B------:R-:W-:Y:S08]  /*2a380*/  BSSY B1, `(.L_x_6312) ;  /* 0x00000c1000017945 */ /* 0x000ff00003800000 */
[----:B------:R-:W-:Y:S01]  /*2a390*/  SYNCS.ARRIVE.TRANS64.RED.A1T0 RZ, [UR4], RZ ;  /* 0x000000ffffff79a7 */ /* 0x000fe20008100404 */
[----:B--2---:R-:W-:-:S04]  /*2a3a0*/  IMAD R4, R4, 0x40, R0 ;  /* 0x0000004004047824 */ /* 0x004fc800078e0200 */
[----:B-1----:R-:W-:-:S04]  /*2a3b0*/  @P0 IMAD.HI.U32 R0, R4, R3, RZ ;  /* 0x0000000304000227 */ /* 0x002fc800078e00ff */
[----:B------:R-:W-:Y:S01]  /*2a3c0*/  IMAD.MOV.U32 R3, RZ, RZ, R4 ;  /* 0x000000ffff037224 */ /* 0x000fe200078e0004 */
[----:B---3--:R-:W-:-:S04]  /*2a3d0*/  @P0 SHF.R.U32.HI R3, RZ, R5, R0 ;  /* 0x00000005ff030219 */ /* 0x008fc80000011600 */
[--C-:B------:R-:W-:Y:S01]  /*2a3e0*/  SHF.R.S32.HI R0, RZ, 0x1f, R3.reuse ;  /* 0x0000001fff007819 */ /* 0x100fe20000011403 */
[----:B------:R-:W-:-:S04]  /*2a3f0*/  IMAD.MOV R7, RZ, RZ, -R3 ;  /* 0x000000ffff077224 */ /* 0x000fc800078e0a03 */
[----:B------:R-:W-:Y:S02]  /*2a400*/  IMAD R7, R11, R7, R4 ;  /* 0x000000070b077224 */ /* 0x000fe400078e0204 */
[----:B------:R-:W-:Y:S02]  /*2a410*/  IMAD R0, R0, UR10, RZ ;  /* 0x0000000a00007c24 */ /* 0x000fe4000f8e02ff */
[----:B------:R-:W-:Y:S02]  /*2a420*/  IMAD.U32 R5, RZ, RZ, UR9 ;  /* 0x00000009ff057e24 */ /* 0x000fe4000f8e00ff */
[----:B------:R-:W-:Y:S01]  /*2a430*/  IMAD R9, R3, UR11, R0 ;  /* 0x0000000b03097c24 */ /* 0x000fe2000f8e0200 */
[----:B------:R-:W-:Y:S01]  /*2a440*/  SHF.R.S32.HI R0, RZ, 0x1f, R7 ;  /* 0x0000001fff007819 */ /* 0x000fe20000011407 */
[----:B------:R-:W-:Y:S01]  /*2a450*/  IMAD.U32 R4, RZ, RZ, UR8 ;  /* 0x00000008ff047e24 */ /* 0x000fe2000f8e00ff */
[----:B------:R-:W-:Y:S01]  /*2a460*/  ULDC.64 UR8, c[0x0][0xc28] ;  /* 0x00030a0000087ab9 */ /* 0x000fe20000000a00 */
[----:B------:R-:W-:-:S02]  /*2a470*/  IMAD.U32 R5, RZ, RZ, UR39 ;  /* 0x00000027ff057e24 */ /* 0x000fc4000f8e00ff */
[----:B------:R-:W-:Y:S02]  /*2a480*/  IMAD R0, R0, UR8, RZ ;  /* 0x0000000800007c24 */ /* 0x000fe4000f8e02ff */
[----:B------:R-:W-:-:S04]  /*2a490*/  IMAD.WIDE.U32 R4, R3, UR10, R4 ;  /* 0x0000000a03047c25 */ /* 0x000fc8000f8e0004 */
[----:B------:R-:W-:Y:S02]  /*2a4a0*/  IMAD.U32 R3, RZ, RZ, UR43 ;  /* 0x0000002bff037e24 */ /* 0x000fe4000f8e00ff */
[----:B------:R-:W-:Y:S02]  /*2a4b0*/  IMAD.IADD R5, R5, 0x1, R9 ;  /* 0x0000000105057824 */ /* 0x000fe400078e0209 */
[----:B------:R-:W-:Y:S02]  /*2a4c0*/  IMAD R21, R7, UR9, R0 ;  /* 0x0000000907157c24 */ /* 0x000fe4000f8e0200 */
[----:B------:R-:W-:Y:S02]  /*2a4d0*/  IMAD R0, R76, R11, RZ ;  /* 0x0000000b4c007224 */ /* 0x000fe400078e02ff */
[----:B------:R-:W-:Y:S02]  /*2a4e0*/  IMAD R3, R3, 0x40, R22 ;  /* 0x0000004003037824 */ /* 0x000fe400078e0216 */
[----:B------:R-:W-:Y:S01]  /*2a4f0*/  IMAD.WIDE.U32 R4, R7, UR8, R4 ;  /* 0x0000000807047c25 */ /* 0x000fe2000f8e0004 */
[----:B------:R-:W-:-:S02]  /*2a500*/  ULDC.64 UR8, c[0x0][0xc00] ;  /* 0x0003000000087ab9 */ /* 0x000fc40000000a00 */
[----:B------:R-:W-:Y:S01]  /*2a510*/  ISETP.GE.AND P0, PT, R3, R0, PT ;  /* 0x000000000300720c */ /* 0x000fe20003f06270 */
[----:B------:R-:W-:Y:S01]  /*2a520*/  IMAD.IADD R21, R5, 0x1, R21 ;  /* 0x0000000105157824 */ /* 0x000fe200078e0215 */
[----:B------:R-:W-:-:S04]  /*2a530*/  LEA R20, P1, R4, UR8, 0x2 ;  /* 0x0000000804147c11 */ /* 0x000fc8000f8210ff */
[----:B------:R-:W-:Y:S01]  /*2a540*/  LEA.HI.X R21, R4, UR9, R21, 0x2, P1 ;  /* 0x0000000904157c11 */ /* 0x000fe200088f1415 */
[----:B------:R0:W1:Y:S04]  /*2a550*/  SHFL.IDX PT, R26, R20, RZ, 0x1c1f ;  /* 0x001c1fff141a7589 */ /* 0x00006800000e0000 */
[----:B------:R0:W2:Y:S02]  /*2a560*/  SHFL.IDX PT, R24, R21, RZ, 0x1c1f ;  /* 0x001c1fff15187589 */ /* 0x0000a400000e0000 */
[----:B------:R-:W-:Y:S05]  /*2a570*/  @P0 BRA `(.L_x_6313) ;  /* 0x0000000800840947 */ /* 0x000fea0003800000 */
[----:B------:R-:W-:Y:S02]  /*2a580*/  ULDC UR4, c[0x0][0xbc8] ;  /* 0x0002f20000047ab9 */ /* 0x000fe40000000800 */
[----:B------:R-:W-:-:S13]  /*2a590*/  ISETP.GE.AND P0, PT, R23, UR4, PT ;  /* 0x0000000417007c0c */ /* 0x000fda000bf06270 */
[----:B------:R-:W3:Y:S01]  /*2a5a0*/  @!P0 LDL.64 R14, [R1+0x240] ;  /* 0x00024000010e8983 */ /* 0x000ee20000100a00 */
[----:B------:R-:W-:Y:S02]  /*2a5b0*/  ISETP.GE.AND P1, PT, R207, UR4, PT ;  /* 0x00000004cf007c0c */ /* 0x000fe4000bf26270 */
[----:B-1----:R-:W-:-:S04]  /*2a5c0*/  @!P0 LEA R8, P2, R23, R26, 0x2 ;  /* 0x0000001a17088211 */ /* 0x002fc800078410ff */
[----:B--2--5:R-:W-:-:S05]  /*2a5d0*/  @!P0 LEA.HI.X R9, R23, R24, R40, 0x2, P2 ;  /* 0x0000001817098211 */ /* 0x024fca00010f1428 */
[----:B---3--:R1:W-:Y:S04]  /*2a5e0*/  @!P0 ST.E.64 desc[UR40][R8.64], R14 ;  /* 0x0000000e08008985 */ /* 0x0083e8000c101b28 */
[----:B------:R-:W2:Y:S01]  /*2a5f0*/  @!P1 LDL.64 R4, [R1+0x250] ;  /* 0x0002500001049983 */ /* 0x000ea20000100a00 */
[----:B------:R-:W-:Y:S02]  /*2a600*/  ISETP.GE.AND P0, PT, R206, UR4, PT ;  /* 0x00000004ce007c0c */ /* 0x000fe4000bf06270 */
[----:B------:R-:W-:-:S04]  /*2a610*/  @!P1 LEA R10, P2, R207, R26, 0x2 ;  /* 0x0000001acf0a9211 */ /* 0x000fc800078410ff */
[----:B------:R-:W-:-:S05]  /*2a620*/  @!P1 LEA.HI.X R11, R207, R24, R39, 0x2, P2 ;  /* 0x00000018cf0b9211 */ /* 0x000fca00010f1427 */
[----:B--2---:R2:W-:Y:S04]  /*2a630*/  @!P1 ST.E.64 desc[UR40][R10.64], R4 ;  /* 0x000000040a009985 */ /* 0x0045e8000c101b28 */
[----:B------:R-:W3:Y:S01]  /*2a640*/  @!P0 LDL.64 R6, [R1+0x260] ;  /* 0x0002600001068983 */ /* 0x000ee20000100a00 */
[----:B------:R-:W-:Y:S02]  /*2a650*/  ISETP.GE.AND P1, PT, R205, UR4, PT ;  /* 0x00000004cd007c0c */ /* 0x000fe4000bf26270 */
[----:B------:R-:W-:-:S04]  /*2a660*/  @!P0 LEA R12, P2, R206, R26, 0x2 ;  /* 0x0000001ace0c8211 */ /* 0x000fc800078410ff */
[----:B------:R-:W-:-:S05]  /*2a670*/  @!P0 LEA.HI.X R13, R206, R24, R38, 0x2, P2 ;  /* 0x00000018ce0d8211 */ /* 0x000fca00010f1426 */
[----:B---3--:R3:W-:Y:S04]  /*2a680*/  @!P0 ST.E.64 desc[UR40][R12.64], R6 ;  /* 0x000000060c008985 */ /* 0x0087e8000c101b28 */
[----:B-1----:R-:W4:Y:S01]  /*2a690*/  @!P1 LDL.64 R8, [R1+0x270] ;  /* 0x0002700001089983 */ /* 0x002f220000100a00 */
[----:B------:R-:W-:Y:S02]  /*2a6a0*/  ISETP.GE.AND P0, PT, R204, UR4, PT ;  /* 0x00000004cc007c0c */ /* 0x000fe4000bf06270 */
[----:B------:R-:W-:-:S04]  /*2a6b0*/  @!P1 LEA R14, P2, R205, R26, 0x2 ;  /* 0x0000001acd0e9211 */ /* 0x000fc800078410ff */
[----:B------:R-:W-:-:S05]  /*2a6c0*/  @!P1 LEA.HI.X R15, R205, R24, R37, 0x2, P2 ;  /* 0x00000018cd0f9211 */ /* 0x000fca00010f1425 */
[----:B----4-:R1:W-:Y:S04]  /*2a6d0*/  @!P1 ST.E.64 desc[UR40][R14.64], R8 ;  /* 0x000000080e009985 */ /* 0x0103e8000c101b28 */
[----:B--2---:R-:W2:Y:S01]  /*2a6e0*/  @!P0 LDL.64 R4, [R1+0x280] ;  /* 0x0002800001048983 */ /* 0x004ea20000100a00 */
[----:B------:R-:W-:Y:S02]  /*2a6f0*/  ISETP.GE.AND P1, PT, R203, UR4, PT ;  /* 0x00000004cb007c0c */ /* 0x000fe4000bf26270 */
[----:B------:R-:W-:-:S04]  /*2a700*/  @!P0 LEA R10, P2, R204, R26, 0x2 ;  /* 0x0000001acc0a8211 */ /* 0x000fc800078410ff */
[----:B------:R-:W-:-:S05]  /*2a710*/  @!P0 LEA.HI.X R11, R204, R24, R36, 0x2, P2 ;  /* 0x00000018cc0b8211 */ /* 0x000fca00010f1424 */
[----:B--2---:R2:W-:Y:S04]  /*2a720*/  @!P0 ST.E.64 desc[UR40][R10.64], R4 ;  /* 0x000000040a008985 */ /* 0x0045e8000c101b28 */
[----:B---3--:R-:W3:Y:S01]  /*2a730*/  @!P1 LDL.64 R6, [R1+0x290] ;  /* 0x0002900001069983 */ /* 0x008ee20000100a00 */
        /* <DEDUP_REMOVED lines=130> */
[----:B------:R-:W-:-:S04]  /*2af60*/  @!P1 LEA R10, P0, R208, R26, 0x2 ;  /* 0x0000001ad00a9211 */ /* 0x000fc800078010ff */
[----:B------:R-:W-:-:S05]  /*2af70*/  @!P1 LEA.HI.X R11, R208, R24, R221, 0x2, P0 ;  /* 0x00000018d00b9211 */ /* 0x000fca00000f14dd */
[----:B--2---:R3:W-:Y:S04]  /*2af80*/  @!P1 ST.E.64 desc[UR40][R10.64], R4 ;  /* 0x000000040a009985 */ /* 0x0047e8000c101b28 */
.L_x_6313:
[----:B------:R-:W-:Y:S05]  /*2af90*/  BSYNC B1 ;  /* 0x0000000000017941 */ /* 0x000fea0003800000 */
.L_x_6312:
[----:B------:R-:W-:Y:S01]  /*2afa0*/  VIADD R3, R3, 0x8 ;  /* 0x0000000803037836 */ /* 0x000fe20000000000 */
[----:B--2---:R2:W4:Y:S04]  /*2afb0*/  SHFL.IDX PT, R24, R21, 0x1, 0x1c1f ;  /* 0x003c1f0015187f89 */ /* 0x00452800000e0000 */
[----:B------:R-:W-:Y:S01]  /*2afc0*/  ISETP.GE.AND P0, PT, R3, R0, PT ;  /* 0x000000000300720c */ /* 0x000fe20003f06270 */
[----:B0-----:R-:W0:-:S12]  /*2afd0*/  SHFL.IDX PT, R20, R20, 0x1, 0x1c1f ;  /* 0x003c1f0014147f89 */ /* 0x001e1800000e0000 */
[----:B--2---:R-:W-:Y:S05]  /*2afe0*/  @P0 BRA `(.L_x_6311) ;  /* 0x0000001800680947 */ /* 0x004fea0003800000 */
[----:B------:R-:W2:Y:S02]  /*2aff0*/  LDC R0, c[0x0][0xbc8] ;  /* 0x0002f200ff007b82 */ /* 0x000ea40000000800 */
[----:B--2---:R-:W-:-:S13]  /*2b000*/  ISETP.GE.AND P1, PT, R23, R0, PT ;  /* 0x000000001700720c */ /* 0x004fda0003f26270 */
[----:B---3--:R-:W2:Y:S01]  /*2b010*/  @!P1 LDL.64 R14, [R1+0x248] ;  /* 0x00024800010e9983 */ /* 0x008ea20000100a00 */
[----:B------:R-:W-:Y:S02]  /*2b020*/  ISETP.GE.AND P2, PT, R207, R0, PT ;  /* 0x00000000cf00720c */ /* 0x000fe40003f46270 */
[----:B0-----:R-:W-:-:S04]  /*2b030*/  @!P1 LEA R8, P0, R23, R20, 0x2 ;  /* 0x0000001417089211 */ /* 0x001fc800078010ff */
[----:B----45:R-:W-:-:S05]  /*2b040*/  @!P1 LEA.HI.X R9, R23, R24, R40, 0x2, P0 ;  /* 0x0000001817099211 */ /* 0x030fca00000f1428 */
[----:B--2---:R0:W-:Y:S04]  /*2b050*/  @!P1 ST.E.64 desc[UR40][R8.64], R14 ;  /* 0x0000000e08009985 */ /* 0x0041e8000c101b28 */
[----:B------:R-:W2:Y:S01]  /*2b060*/  @!P2 LDL.64 R4, [R1+0x258] ;  /* 0x000258000104a983 */ /* 0x000ea20000100a00 */
[----:B------:R-:W-:Y:S02]  /*2b070*/  ISETP.GE.AND P1, PT, R206, R0, PT ;  /* 0x00000000ce00720c */ /* 0x000fe40003f26270 */
[----:B------:R-:W-:-:S04]  /*2b080*/  @!P2 LEA R10, P0, R207, R20, 0x2 ;  /* 0x00000014cf0aa211 */ /* 0x000fc800078010ff */
[----:B------:R-:W-:-:S05]  /*2b090*/  @!P2 LEA.HI.X R11, R207, R24, R39, 0x2, P0 ;  /* 0x00000018cf0ba211 */ /* 0x000fca00000f1427 */
[----:B--2---:R2:W-:Y:S04]  /*2b0a0*/  @!P2 ST.E.64 desc[UR40][R10.64], R4 ;  /* 0x000000040a00a985 */ /* 0x0045e8000c101b28 */
[----:B------:R-:W3:Y:S01]  /*2b0b0*/  @!P1 LDL.64 R6, [R1+0x268] ;  /* 0x0002680001069983 */ /* 0x000ee20000100a00 */
[----:B------:R-:W-:Y:S02]  /*2b0c0*/  ISETP.GE.AND P2, PT, R205, R0, PT ;  /* 0x00000000cd00720c */ /* 0x000fe40003f46270 */
[----:B------:R-:W-:-:S04]  /*2b0d0*/  @!P1 LEA R12, P0, R206, R20, 0x2 ;  /* 0x00000014ce0c9211 */ /* 0x000fc800078010ff */
[----:B------:R-:W-:-:S05]  /*2b0e0*/  @!P1 LEA.HI.X R13, R206, R24, R38, 0x2, P0 ;  /* 0x00000018ce0d9211 */ /* 0x000fca00000f1426 */
[----:B---3--:R3:W-:Y:S04]  /*2b0f0*/  @!P1 ST.E.64 desc[UR40][R12.64], R6 ;  /* 0x000000060c009985 */ /* 0x0087e8000c101b28 */
[----:B0-----:R-:W4:Y:S01]  /*2b100*/  @!P2 LDL.64 R8, [R1+0x278] ;  /* 0x000278000108a983 */ /* 0x001f220000100a00 */
[----:B------:R-:W-:Y:S02]  /*2b110*/  ISETP.GE.AND P1, PT, R204, R0, PT ;  /* 0x00000000cc00720c */ /* 0x000fe40003f26270 */
[----:B------:R-:W-:-:S04]  /*2b120*/  @!P2 LEA R14, P0, R205, R20, 0x2 ;  /* 0x00000014cd0ea211 */ /* 0x000fc800078010ff */
[----:B------:R-:W-:-:S05]  /*2b130*/  @!P2 LEA.HI.X R15, R205, R24, R37, 0x2, P0 ;  /* 0x00000018cd0fa211 */ /* 0x000fca00000f1425 */
[----:B----4-:R0:W-:Y:S04]  /*2b140*/  @!P2 ST.E.64 desc[UR40][R14.64], R8 ;  /* 0x000000080e00a985 */ /* 0x0101e8000c101b28 */
[----:B--2---:R-:W2:Y:S01]  /*2b150*/  @!P1 LDL.64 R4, [R1+0x288] ;  /* 0x0002880001049983 */ /* 0x004ea20000100a00 */
[----:B------:R-:W-:Y:S02]  /*2b160*/  ISETP.GE.AND P2, PT, R203, R0, PT ;  /* 0x00000000cb00720c */ /* 0x000fe40003f46270 */
[----:B------:R-:W-:-:S04]  /*2b170*/  @!P1 LEA R10, P0, R204, R20, 0x2 ;  /* 0x00000014cc0a9211 */ /* 0x000fc800078010ff */
[----:B------:R-:W-:-:S05]  /*2b180*/  @!P1 LEA.HI.X R11, R204, R24, R36, 0x2, P0 ;  /* 0x00000018cc0b9211 */ /* 0x000fca00000f1424 */
[----:B--2---:R2:W-:Y:S04]  /*2b190*/  @!P1 ST.E.64 desc[UR40][R10.64], R4 ;  /* 0x000000040a009985 */ /* 0x0045e8000c101b28 */
[----:B---3--:R-:W3:Y:S01]  /*2b1a0*/  @!P2 LDL.64 R6, [R1+0x298] ;  /* 0x000298000106a983 */ /* 0x008ee20000100a00 */
        /* <DEDUP_REMOVED lines=119> */
[----:B---3--:R-:W2:Y:S01]  /*2b920*/  @!P2 LDL.64 R6, [R1+0x418] ;  /* 0x000418000106a983 */ /* 0x008ea20000100a00 */
[C---:B------:R-:W-:Y:S01]  /*2b930*/  @!P2 LEA R12, P0, R163.reuse, R20, 0x2 ;  /* 0x00000014a30ca211 */ /* 0x040fe200078010ff */
[----:B------:R-:W-:Y:S01]  /*2b940*/  BSSY B1, `(.L_x_6314) ;  /* 0x000000a000017945 */ /* 0x000fe20003800000 */
[----:B------:R-:W-:Y:S02]  /*2b950*/  ISETP.GE.AND P1, PT, R208, R0, PT ;  /* 0x00000000d000720c */ /* 0x000fe40003f26270 */
[----:B------:R-:W-:Y:S02]  /*2b960*/  @!P2 LEA.HI.X R13, R163, R24, R223, 0x2, P0 ;  /* 0x00000018a30da211 */ /* 0x000fe400000f14df */
[----:B------:R-:W-:-:S03]  /*2b970*/  ISETP.GE.AND P0, PT, R209, R0, PT ;  /* 0x00000000d100720c */ /* 0x000fc60003f06270 */
[----:B--2---:R0:W-:Y:S10]  /*2b980*/  @!P2 ST.E.64 desc[UR40][R12.64], R6 ;  /* 0x000000060c00a985 */ /* 0x0041f4000c101b28 */
[----:B------:R-:W-:Y:S05]  /*2b990*/  @P0 BRA `(.L_x_6315) ;  /* 0x0000000000100947 */ /* 0x000fea0003800000 */
[----:B0-----:R-:W2:Y:S01]  /*2b9a0*/  LDL.64 R6, [R1+0x428] ;  /* 0x0004280001067983 */ /* 0x001ea20000100a00 */
[----:B------:R-:W-:-:S04]  /*2b9b0*/  LEA R4, P0, R209, R20, 0x2 ;  /* 0x00000014d1047211 */ /* 0x000fc800078010ff */
[----:B------:R-:W-:-:S05]  /*2b9c0*/  LEA.HI.X R5, R209, R24, R222, 0x2, P0 ;  /* 0x00000018d1057211 */ /* 0x000fca00000f14de */
[----:B--2---:R2:W-:Y:S04]  /*2b9d0*/  ST.E.64 desc[UR40][R4.64], R6 ;  /* 0x0000000604007985 */ /* 0x0045e8000c101b28 */
.L_x_6315:
[----:B------:R-:W-:Y:S05]  /*2b9e0*/  BSYNC B1 ;  /* 0x0000000000017941 */ /* 0x000fea0003800000 */
.L_x_6314:
[----:B------:R-:W-:Y:S05]  /*2b9f0*/  @P1 BRA `(.L_x_6311) ;  /* 0x0000000c00e41947 */ /* 0x000fea0003800000 */
[----:B0-2---:R-:W2:Y:S01]  /*2ba00*/  LDL.64 R6, [R1+0x438] ;  /* 0x0004380001067983 */ /* 0x005ea20000100a00 */
[----:B------:R-:W-:-:S04]  /*2ba10*/  LEA R4, P0, R208, R20, 0x2 ;  /* 0x00000014d0047211 */ /* 0x000fc800078010ff */
[----:B------:R-:W-:-:S05]  /*2ba20*/  LEA.HI.X R5, R208, R24, R221, 0x2, P0 ;  /* 0x00000018d0057211 */ /* 0x000fca00000f14dd */
[----:B--2---:R0:W-:Y:S01]  /*2ba30*/  ST.E.64 desc[UR40][R4.64], R6 ;  /* 0x0000000604007985 */ /* 0x0041e2000c101b28 */
[----:B------:R-:W-:Y:S05]  /*2ba40*/  BRA `(.L_x_6311) ;  /* 0x0000000c00d07947 */ /* 0x000fea0003800000 */
.L_x_6304:
        /* <DEDUP_REMOVED lines=11> */
[----:B------:R-:W2:Y:S01]  /*2bb00*/  @P1 LDG.E R3, desc[UR40][R4.64] ;  /* 0x0000002804031981 */ /* 0x000ea2000c1e1900 */
        /* <DEDUP_REMOVED lines=9> */
[----:B------:R-:W-:Y:S01]  /*2bba0*/  ISETP.GT.AND P0, PT, R218, 0x3f, PT ;  /* 0x0000003fda00780c */ /* 0x000fe20003f04270 */
[----:B------:R-:W-:Y:S01]  /*2bbb0*/  UMOV UR4, URZ ;  /* 0x0000003f00047c82 */ /* 0x000fe20008000000 */
[----:B------:R-:W-:-:S08]  /*2bbc0*/  ULOP3.LUT UR11, UR42, 0xffff, URZ, 0xc0, !UPT ;  /* 0x0000ffff2a0b7892 */ /* 0x000fd0000f8ec03f */
[----:B------:R-:W-:Y:S01]  /*2bbd0*/  @!UP1 ULDC UR8, c[0x0][0xbd4] ;  /* 0x0002f50000089ab9 */ /* 0x000fe20000000800 */
[----:B--2---:R-:W-:Y:S01]  /*2bbe0*/  @P1 R2UR UR4, R3 ;  /* 0x00000000030412ca */ /* 0x004fe200000e0000 */
[----:B0-----:R-:W-:-:S14]  /*2bbf0*/  @P2 BRA `(.L_x_6316) ;  /* 0x0000000000102947 */ /* 0x001fdc0003800000 */
[----:B------:R-:W-:Y:S05]  /*2bc00*/  @!P1 BRA `(.L_x_6316) ;  /* 0x00000000000c9947 */ /* 0x000fea0003800000 */
[----:B------:R-:W2:Y:S04]  /*2bc10*/  LDG.E R3, desc[UR40][R4.64] ;  /* 0x0000002804037981 */ /* 0x000ea8000c1e1900 */
[----:B-----5:R-:W2:Y:S02]  /*2bc20*/  LDG.E R0, desc[UR40][R4.64+0x4] ;  /* 0x0000042804007981 */ /* 0x020ea4000c1e1900 */
[----:B--2---:R-:W-:-:S07]  /*2bc30*/  IMAD.IADD R0, R0, 0x1, -R3 ;  /* 0x0000000100007824 */ /* 0x004fce00078e0a03 */
.L_x_6316:
[----:B------:R-:W-:Y:S01]  /*2bc40*/  USHF.R.S32.HI UR10, URZ, 0x1f, UR44 ;  /* 0x0000001f3f0a7899 */ /* 0x000fe2000801142c */
[----:B------:R-:W-:Y:S01]  /*2bc50*/  BSSY B1, `(.L_x_6317) ;  /* 0x000003c000017945 */ /* 0x000fe20003800000 */
[----:B------:R-:W-:Y:S02]  /*2bc60*/  USHF.R.S32.HI UR23, URZ, 0x1f, UR4 ;  /* 0x0000001f3f177899 */ /* 0x000fe40008011404 */
[----:B------:R-:W-:Y:S02]  /*2bc70*/  USEL UR9, UR44, URZ, !UP0 ;  /* 0x0000003f2c097287 */ /* 0x000fe4000c000000 */
[----:B------:R-:W-:Y:S01]  /*2bc80*/  USEL UR10, UR10, URZ, !UP0 ;  /* 0x0000003f0a0a7287 */ /* 0x000fe2000c000000 */
[----:B------:R-:W-:Y:S11]  /*2bc90*/  @P0 BRA `(.L_x_6318) ;  /* 0x0000000000dc0947 */ /* 0x000ff60003800000 */
        /* <DEDUP_REMOVED lines=17> */
[----:B------:R-:W-:Y:S02]  /*2bdb0*/  UIMAD UR15, UR15, UR9, URZ ;  /* 0x000000090f0f72a4 */ /* 0x000fe4000f8e023f */
[----:B------:R-:W1:Y:S01]  /*2bdc0*/  @P0 LDC R5, c[0x0][0xcf0] ;  /* 0x00033c00ff050b82 */ /* 0x000e620000000800 */
[----:B------:R-:W-:Y:S01]  /*2bdd0*/  ULDC.64 UR12, c[0x0][UR21+0x218] ;  /* 0x00008600150c7abb */ /* 0x000fe20008000a00 */
[----:B------:R-:W-:-:S02]  /*2bde0*/  UIMAD.WIDE.U32 UR24, UR16, UR20, URZ ;  /* 0x00000014101872a5 */ /* 0x000fc4000f8e003f */
[----:B------:R-:W-:Y:S02]  /*2bdf0*/  UIMAD.WIDE.U32 UR18, UR12, UR11, URZ ;  /* 0x0000000b0c1272a5 */ /* 0x000fe4000f8e003f */
[----:B------:R-:W-:Y:S02]  /*2be00*/  UIMAD UR22, UR13, UR11, URZ ;  /* 0x0000000b0d1672a4 */ /* 0x000fe4000f8e023f */
[----:B------:R-:W-:Y:S02]  /*2be10*/  UIMAD UR16, UR17, UR20, URZ ;  /* 0x00000014111072a4 */ /* 0x000fe4000f8e023f */
[----:B------:R-:W-:Y:S02]  /*2be20*/  UIMAD.WIDE.U32 UR12, UR14, UR9, URZ ;  /* 0x000000090e0c72a5 */ /* 0x000fe4000f8e003f */
[----:B------:R-:W-:Y:S02]  /*2be30*/  UIMAD UR15, UR14, UR10, UR15 ;  /* 0x0000000a0e0f72a4 */ /* 0x000fe4000f8e020f */
[----:B------:R-:W-:Y:S01]  /*2be40*/  UIADD3 UR16, UR25, UR16, URZ ;  /* 0x0000001019107290 */ /* 0x000fe2000fffe03f */
[----:B0-----:R-:W-:Y:S01]  /*2be50*/  @P0 IMAD.HI.U32 R4, R6, R3, RZ ;  /* 0x0000000306040227 */ /* 0x001fe200078e00ff */
[----:B------:R-:W-:-:S02]  /*2be60*/  UIADD3 UR22, UR19, UR22, URZ ;  /* 0x0000001613167290 */ /* 0x000fc4000fffe03f */
[----:B------:R-:W-:Y:S01]  /*2be70*/  UIADD3 UR18, UP1, UP2, UR12, UR18, UR4 ;  /* 0x000000120c127290 */ /* 0x000fe2000fa3e004 */
[----:B------:R-:W-:Y:S01]  /*2be80*/  IMAD.MOV.U32 R3, RZ, RZ, R6 ;  /* 0x000000ffff037224 */ /* 0x000fe200078e0006 */
[----:B------:R-:W-:Y:S01]  /*2be90*/  UIADD3 UR14, UR13, UR15, URZ ;  /* 0x0000000f0d0e7290 */ /* 0x000fe2000fffe03f */
        /* <DEDUP_REMOVED lines=23> */
.L_x_6318:
[----:B------:R-:W-:Y:S05]  /*2c010*/  BSYNC B1 ;  /* 0x0000000000017941 */ /* 0x000fea0003800000 */
.L_x_6317:
        /* <DEDUP_REMOVED lines=8> */
[----:B------:R-:W-:Y:S01]  /*2c0a0*/  ISETP.GE.AND P2, PT, R160, UR16, PT ;  /* 0x00000010a0007c0c */ /* 0x000fe2000bf46270 */
[----:B------:R-:W-:Y:S01]  /*2c0b0*/  UIMAD.WIDE.U32 UR12, UR4, UR14, URZ ;  /* 0x0000000e040c72a5 */ /* 0x000fe2000f8e003f */
[----:B0-----:R-:W-:Y:S01]  /*2c0c0*/  SEL R6, RZ, 0xffffffff, P1 ;  /* 0xffffffffff067807 */ /* 0x001fe20000800000 */
[----:B------:R-:W-:Y:S01]  /*2c0d0*/  UIMAD UR8, UR4, UR15, UR8 ;  /* 0x0000000f040872a4 */ /* 0x000fe2000f8e0208 */
[----:B------:R-:W-:Y:S01]  /*2c0e0*/  SEL R4, RZ, 0x1, P2 ;  /* 0x00000001ff047807 */ /* 0x000fe20001000000 */
[----:B------:R-:W-:Y:S01]  /*2c0f0*/  IMAD R3, R220, 0x20, R210 ;  /* 0x00000020dc037824 */ /* 0x000fe200078e02d2 */
[----:B------:R-:W-:Y:S01]  /*2c100*/  ISETP.GE.AND P2, PT, R158, UR16, PT ;  /* 0x000000109e007c0c */ /* 0x000fe2000bf46270 */
[----:B------:R-:W-:Y:S01]  /*2c110*/  IMAD.SHL.U32 R9, R6, 0x2, RZ ;  /* 0x0000000206097824 */ /* 0x000fe200078e00ff */
[----:B------:R-:W-:Y:S01]  /*2c120*/  UIADD3 UR13, UR13, UR8, URZ ;  /* 0x000000080d0d7290 */ /* 0x000fe2000fffe03f */
[----:B------:R-:W-:Y:S01]  /*2c130*/  IMAD.U32 R8, RZ, RZ, UR43 ;  /* 0x0000002bff087e24 */ /* 0x000fe2000f8e00ff */
[----:B------:R-:W-:Y:S01]  /*2c140*/  ULDC.64 UR14, c[0x0][0xbe8] ;  /* 0x0002fa00000e7ab9 */ /* 0x000fe20000000a00 */
[----:B------:R-:W-:Y:S01]  /*2c150*/  ISETP.GE.AND P1, PT, R157, UR16, PT ;  /* 0x000000109d007c0c */ /* 0x000fe2000bf26270 */
[----:B------:R-:W-:Y:S01]  /*2c160*/  UIMAD.WIDE.U32 UR12, UR11, UR14, UR12 ;  /* 0x0000000e0b0c72a5 */ /* 0x000fe2000f8e000c */
[----:B------:R-:W-:Y:S01]  /*2c170*/  LOP3.LUT R6, R9, 0x2, R4, 0xe2, !PT ;  /* 0x0000000209067812 */ /* 0x000fe200078ee204 */
[----:B------:R-:W-:Y:S01]  /*2c180*/  IMAD R8, R8, 0x40, R3 ;  /* 0x0000004008087824 */ /* 0x000fe200078e0203 */
[----:B------:R-:W-:Y:S01]  /*2c190*/  SEL R4, RZ, 0xffffffff, P2 ;  /* 0xffffffffff047807 */ /* 0x000fe20001000000 */
[----:B------:R-:W-:Y:S01]  /*2c1a0*/  UIMAD UR13, UR11, UR15, UR13 ;  /* 0x0000000f0b0d72a4 */ /* 0x000fe2000f8e020d */
[----:B------:R-:W-:Y:S01]  /*2c1b0*/  SEL R9, RZ, 0xffffffff, P1 ;  /* 0xffffffffff097807 */ /* 0x000fe20000800000 */
[----:B------:R-:W-:Y:S01]  /*2c1c0*/  IMAD.MOV.U32 R3, RZ, RZ, R8 ;  /* 0x000000ffff037224 */ /* 0x000fe200078e0008 */
[----:B-1----:R-:W-:Y:S01]  /*2c1d0*/  ISETP.NE.AND P0, PT, R11, 0x1, PT ;  /* 0x000000010b00780c */ /* 0x002fe20003f05270 */
[----:B------:R-:W-:Y:S01]  /*2c1e0*/  ULDC.64 UR14, c[0x0][0xbf0] ;  /* 0x0002fc00000e7ab9 */ /* 0x000fe20000000a00 */
[----:B------:R-:W-:Y:S01]  /*2c1f0*/  IMAD.SHL.U32 R13, R4, 0x4, RZ ;  /* 0x00000004040d7824 */ /* 0x000fe200078e00ff */
[----:B------:R-:W-:Y:S01]  /*2c200*/  UIMAD UR10, UR10, UR14, URZ ;  /* 0x0000000e0a0a72a4 */ /* 0x000fe2000f8e023f */
[----:B------:R-:W-:Y:S01]  /*2c210*/  IMAD.SHL.U32 R9, R9, 0x8, RZ ;  /* 0x0000000809097824 */ /* 0x000fe200078e00ff */
[----:B------:R-:W-:Y:S01]  /*2c220*/  ISETP.GE.AND P2, PT, R161, UR16, PT ;  /* 0x00000010a1007c0c */ /* 0x000fe2000bf46270 */
[----:B-----5:R-:W-:Y:S01]  /*2c230*/  IMAD R25, R0, R11, RZ ;  /* 0x0000000b00197224 */ /* 0x020fe200078e02ff */
[----:B------:R-:W-:Y:S01]  /*2c240*/  UIMAD UR4, UR9, UR15, UR10 ;  /* 0x0000000f090472a4 */ /* 0x000fe2000f8e020a */
[----:B------:R-:W-:Y:S01]  /*2c250*/  LOP3.LUT R6, R13, 0x4, R6, 0xe2, !PT ;  /* 0x000000040d067812 */ /* 0x000fe200078ee206 */
[----:B------:R-:W-:Y:S01]  /*2c260*/  UIMAD.WIDE.U32 UR8, UR9, UR14, UR12 ;  /* 0x0000000e090872a5 */ /* 0x000fe2000f8e000c */
[----:B------:R-:W-:Y:S01]  /*2c270*/  SEL R0, RZ, 0x80, P2 ;  /* 0x00000080ff007807 */ /* 0x000fe20001000000 */
[----:B------:R-:W-:Y:S01]  /*2c280*/  BSSY B1, `(.L_x_6319) ;  /* 0x000004c000017945 */ /* 0x000fe20003800000 */
[----:B------:R-:W-:Y:S01]  /*2c290*/  LOP3.LUT R10, R9, 0x8, R6, 0xe2, !PT ;  /* 0x00000008090a7812 */ /* 0x000fe200078ee206 */
[----:B------:R-:W0:Y:S01]  /*2c2a0*/  @P0 LDC R5, c[0x0][0xcec] ;  /* 0x00033b00ff050b82 */ /* 0x000e220000000800 */
[----:B------:R-:W-:-:S07]  /*2c2b0*/  UIADD3 UR4, UR9, UR4, URZ ;  /* 0x0000000409047290 */ /* 0x000fce000fffe03f */
[----:B------:R-:W1:Y:S01]  /*2c2c0*/  @P0 LDC R7, c[0x0][0xcf0] ;  /* 0x00033c00ff070b82 */ /* 0x000e620000000800 */
        /* <DEDUP_REMOVED lines=13> */
[----:B------:R-:W-:Y:S02]  /*2c3a0*/  IMAD R7, R11, R7, R8 ;  /* 0x000000070b077224 */ /* 0x000fe400078e0208 */
[----:B------:R-:W-:Y:S02]  /*2c3b0*/  IMAD.SHL.U32 R13, R9, 0x10, RZ ;  /* 0x00000010090d7824 */ /* 0x000fe400078e00ff */
[----:B------:R-:W-:Y:S01]  /*2c3c0*/  IMAD R9, R3, UR9, R6 ;  /* 0x0000000903097c24 */ /* 0x000fe2000f8e0206 */
[----:B------:R-:W-:Y:S01]  /*2c3d0*/  SEL R6, RZ, 0xffffffff, P0 ;  /* 0xffffffffff067807 */ /* 0x000fe20000000000 */
[----:B------:R-:W-:Y:S01]  /*2c3e0*/  ULDC.64 UR8, c[0x0][0xbd8] ;  /* 0x0002f60000087ab9 */ /* 0x000fe20000000a00 */
[----:B------:R-:W-:Y:S01]  /*2c3f0*/  SHF.R.S32.HI R3, RZ, 0x1f, R7 ;  /* 0x0000001fff037819 */ /* 0x000fe20000011407 */
[----:B------:R-:W-:Y:S01]  /*2c400*/  IMAD.IADD R5, R5, 0x1, R9 ;  /* 0x0000000105057824 */ /* 0x000fe200078e0209 */
[----:B------:R-:W-:Y:S01]  /*2c410*/  LOP3.LUT R10, R13, 0x10, R10, 0xe2, !PT ;  /* 0x000000100d0a7812 */ /* 0x000fe200078ee20a */
[----:B------:R-:W-:Y:S01]  /*2c420*/  IMAD.SHL.U32 R13, R6, 0x20, RZ ;  /* 0x00000020060d7824 */ /* 0x000fe200078e00ff */
[----:B------:R-:W-:Y:S01]  /*2c430*/  ISETP.GE.AND P0, PT, R162, UR16, PT ;  /* 0x00000010a2007c0c */ /* 0x000fe2000bf06270 */
[----:B------:R-:W-:-:S02]  /*2c440*/  IMAD R6, R3, UR8, RZ ;  /* 0x0000000803067c24 */ /* 0x000fc4000f8e02ff */
[----:B------:R-:W-:Y:S01]  /*2c450*/  IMAD.WIDE.U32 R4, R7, UR8, R4 ;  /* 0x0000000807047c25 */ /* 0x000fe2000f8e0004 */
[----:B------:R-:W-:-:S03]  /*2c460*/  LOP3.LUT R10, R13, 0x20, R10, 0xe2, !PT ;  /* 0x000000200d0a7812 */ /* 0x000fc600078ee20a */
[----:B------:R-:W-:Y:S01]  /*2c470*/  IMAD R3, R7, UR9, R6 ;  /* 0x0000000907037c24 */ /* 0x000fe2000f8e0206 */
[----:B------:R-:W-:Y:S01]  /*2c480*/  ULDC.64 UR8, c[0x0][0xb80] ;  /* 0x0002e00000087ab9 */ /* 0x000fe20000000a00 */
[----:B------:R-:W-:Y:S01]  /*2c490*/  IMAD.U32 R7, RZ, RZ, UR43 ;  /* 0x0000002bff077e24 */ /* 0x000fe2000f8e00ff */
[C---:B------:R-:W-:Y:S01]  /*2c4a0*/  LEA R20, P1, R4.reuse, UR8, 0x1 ;  /* 0x0000000804147c11 */ /* 0x040fe2000f8208ff */
[----:B------:R-:W-:Y:S02]  /*2c4b0*/  IMAD.IADD R3, R5, 0x1, R3 ;  /* 0x0000000105037824 */ /* 0x000fe400078e0203 */
[----:B------:R-:W-:Y:S01]  /*2c4c0*/  IMAD R26, R7, 0x40, R210 ;  /* 0x00000040071a7824 */ /* 0x000fe200078e02d2 */
[----:B------:R-:W-:Y:S01]  /*2c4d0*/  SEL R7, RZ, 0x40, P0 ;  /* 0x00000040ff077807 */ /* 0x000fe20000000000 */
[----:B------:R0:W1:Y:S01]  /*2c4e0*/  SHFL.IDX PT, R6, R20, RZ, 0x181f ;  /* 0x00181fff14067589 */ /* 0x00006200000e0000 */
[----:B------:R-:W-:Y:S02]  /*2c4f0*/  LEA.HI.X R3, R4, UR9, R3, 0x1, P1 ;  /* 0x0000000904037c11 */ /* 0x000fe400088f0c03 */
[----:B------:R-:W-:-:S02]  /*2c500*/  ISETP.GE.AND P0, PT, R26, R25, PT ;  /* 0x000000191a00720c */ /* 0x000fc40003f06270 */
[----:B------:R-:W-:Y:S02]  /*2c510*/  LOP3.LUT R21, R10, R7, RZ, 0xfc, !PT ;  /* 0x000000070a157212 */ /* 0x000fe400078efcff */
[----:B------:R0:W2:Y:S02]  /*2c520*/  SHFL.IDX PT, R7, R3, RZ, 0x181f ;  /* 0x00181fff03077589 */ /* 0x0000a400000e0000 */
        /* <DEDUP_REMOVED lines=33> */
.L_x_6320:
[----:B------:R-:W-:Y:S05]  /*2c740*/  BSYNC B1 ;  /* 0x0000000000017941 */ /* 0x000fea0003800000 */
.L_x_6319:
        /* <DEDUP_REMOVED lines=9> */
[----:B------:R-:W-:-:S05]  /*2c7e0*/  LOP3.LUT P1, RZ, R21, 0x40, RZ, 0xc0, !PT ;  /* 0x0000004015ff7812 */ /* 0x000fca000782c0ff */
[CC--:B-1----:R-:W-:Y:S02]  /*2c7f0*/  @!P2 LEA R8, P0, R159.reuse, R6.reuse, 0x1 ;  /* 0x000000069f08a211 */ /* 0x0c2fe400078008ff */
[----:B--2---:R-:W-:Y:S02]  /*2c800*/  @!P3 IMAD.WIDE R4, R160, 0x2, R6 ;  /* 0x00000002a004b825 */ /* 0x004fe400078e0206 */
[-C--:B------:R-:W-:Y:S02]  /*2c810*/  @!P2 LEA.HI.X R9, R159, R7.reuse, R217, 0x1, P0 ;  /* 0x000000079f09a211 */ /* 0x080fe400000f0cd9 */
[----:B------:R-:W-:Y:S01]  /*2c820*/  @!P5 LEA R10, P0, R158, R6, 0x1 ;  /* 0x000000069e0ad211 */ /* 0x000fe200078008ff */
[----:B------:R0:W-:Y:S01]  /*2c830*/  @!P3 ST.E.128 desc[UR40][R4.64], RZ ;  /* 0x000000ff0400b985 */ /* 0x0001e2000c101d28 */
[----:B------:R-:W-:Y:S02]  /*2c840*/  ISETP.GE.AND P3, PT, R156, UR16, PT ;  /* 0x000000109c007c0c */ /* 0x000fe4000bf66270 */
[----:B------:R-:W-:Y:S01]  /*2c850*/  @!P5 LEA.HI.X R11, R158, R7, R216, 0x1, P0 ;  /* 0x000000079e0bd211 */ /* 0x000fe200000f0cd8 */
[----:B------:R1:W-:Y:S01]  /*2c860*/  @!P2 ST.E.128 desc[UR40][R8.64], RZ ;  /* 0x000000ff0800a985 */ /* 0x0003e2000c101d28 */
[----:B------:R-:W-:-:S02]  /*2c870*/  ISETP.GE.AND P2, PT, R17, UR16, PT ;  /* 0x0000001011007c0c */ /* 0x000fc4000bf46270 */
[----:B------:R-:W-:Y:S01]  /*2c880*/  LOP3.LUT P0, RZ, R24, 0x80, RZ, 0xc0, !PT ;  /* 0x0000008018ff7812 */ /* 0x000fe2000780c0ff */
[----:B------:R1:W-:Y:S01]  /*2c890*/  @!P5 ST.E.128 desc[UR40][R10.64], RZ ;  /* 0x000000ff0a00d985 */ /* 0x0003e2000c101d28 */
[----:B------:R-:W-:-:S04]  /*2c8a0*/  @!P4 LEA R12, P6, R157, R6, 0x1 ;  /* 0x000000069d0cc211 */ /* 0x000fc800078c08ff */
[----:B------:R-:W-:Y:S02]  /*2c8b0*/  @!P4 LEA.HI.X R13, R157, R7, R215, 0x1, P6 ;  /* 0x000000079d0dc211 */ /* 0x000fe400030f0cd7 */
[----:B------:R-:W-:-:S03]  /*2c8c0*/  @!P3 LEA R14, P5, R156, R6, 0x1 ;  /* 0x000000069c0eb211 */ /* 0x000fc600078a08ff */
[----:B------:R1:W-:Y:S01]  /*2c8d0*/  @!P4 ST.E.128 desc[UR40][R12.64], RZ ;  /* 0x000000ff0c00c985 */ /* 0x0003e2000c101d28 */
[-C--:B0-----:R-:W-:Y:S02]  /*2c8e0*/  @!P2 LEA R4, P6, R17, R6.reuse, 0x1 ;  /* 0x000000061104a211 */ /* 0x081fe400078c08ff */
        /* <DEDUP_REMOVED lines=10> */
.L_x_6311:
[----:B------:R-:W-:Y:S05]  /*2c990*/  BSYNC B0 ;  /* 0x0000000000007941 */ /* 0x000fea0003800000 */
.L_x_6303:
[----:B------:R-:W-:Y:S02]  /*2c9a0*/  ULDC UR4, c[0x0][0xd3c] ;  /* 0x00034f0000047ab9 */ /* 0x000fe40000000800 */
[----:B------:R-:W-:-:S06]  /*2c9b0*/  UISETP.GE.AND UP0, UPT, UR6, UR4, UPT ;  /* 0x000000040600728c */ /* 0x000fcc000bf06270 */
[----:B------:R-:W-:-:S13]  /*2c9c0*/  PLOP3.LUT P0, PT, PT, PT, UP0, 0x80, 0x0 ;  /* 0x000000000000781c */ /* 0x000fda0003f0f008 */
[----:B------:R-:W-:Y:S05]  /*2c9d0*/  @!P0 BRA `(.L_x_6321) ;  /* 0xfffffd4800e88947 */ /* 0x000fea000383ffff */
[----:B------:R-:W-:Y:S05]  /*2c9e0*/  EXIT ;  /* 0x000000000000794d */ /* 0x000fea0003800000 */
.L_x_6181:
        /* <DEDUP_REMOVED lines=14> */
[----:B0-----:R0:W-:Y:S01]  /*2cad0*/  STL.128 [R1+0x440], R4 ;  /* 0x0004400401007387 */ /* 0x0011e20000100c00 */
[----:B------:R-:W-:Y:S06]  /*2cae0*/  BAR.ARV 0x4, 0x180 ;  /* 0x0106000000007b1d */ /* 0x000fec0000002000 */
[----:B------:R-:W-:Y:S05]  /*2caf0*/  BRA `(.L_x_6323) ;  /* 0x0000000c00b47947 */ /* 0x000fea0003800000 */
.L_x_6322:
[----:B------:R-:W0:Y:S01]  /*2cb00*/  S2R R0, SR_TID.X ;  /* 0x0000000000007919 */ /* 0x000e220000002100 */
        /* <DEDUP_REMOVED lines=43> */
.L_x_6326:
        /* <DEDUP_REMOVED lines=39> */
.L_x_6324:
        /* <DEDUP_REMOVED lines=12> */
.L_x_6327:
[----:B----4-:R-:W-:Y:S01]  /*2d0f0*/  IMAD R2, R8, UR5, R9 ;  /* 0x0000000508027c24 */ /* 0x010fe2000f8e0209 */
[----:B-1----:R-:W-:Y:S01]  /*2d100*/  ISETP.NE.AND P0, PT, R7, 0x1, PT ;  /* 0x000000010700780c */ /* 0x002fe20003f05270 */
[----:B------:R-:W-:-:S03]  /*2d110*/  VIADD R12, R10, UR4 ;  /* 0x000000040a0c7c36 */ /* 0x000fc60008000000 */
[----:B------:R1:W-:Y:S01]  /*2d120*/  STL [R1+0x440], R2 ;  /* 0x0004400201007387 */ /* 0x0003e20000100800 */
[----:B0-----:R-:W-:-:S03]  /*2d130*/  IADD3 R5, -R2, UR6, RZ ;  /* 0x0000000602057c10 */ /* 0x001fc6000fffe1ff */
[----:B------:R1:W-:Y:S05]  /*2d140*/  STL [R1+0x44c], R12 ;  /* 0x00044c0c01007387 */ /* 0x0003ea0000100800 */
[----:B------:R-:W-:Y:S05]  /*2d150*/  @!P0 BRA `(.L_x_6328) ;  /* 0x0000000000e08947 */ /* 0x000fea0003800000 */
[-C--:B--2---:R-:W-:Y:S02]  /*2d160*/  IABS R6, R4.reuse ;  /* 0x0000000400067213 */ /* 0x084fe40000000000 */
[----:B------:R-:W-:Y:S02]  /*2d170*/  IABS R8, R7 ;  /* 0x0000000700087213 */ /* 0x000fe40000000000 */
[----:B------:R-:W0:Y:S08]  /*2d180*/  I2F.RP R9, R6 ;  /* 0x0000000600097306 */ /* 0x000e300000209400 */
[----:B------:R-:W2:Y:S08]  /*2d190*/  I2F.RP R10, R8 ;  /* 0x00000008000a7306 */ /* 0x000eb00000209400 */
[----:B0-----:R-:W1:Y:S08]  /*2d1a0*/  MUFU.RCP R9, R9 ;  /* 0x0000000900097308 */ /* 0x001e700000001000 */
[----:B--2---:R-:W-:Y:S01]  /*2d1b0*/  MUFU.RCP R10, R10 ;  /* 0x0000000a000a7308 */ /* 0x004fe20000001000 */
[----:B-1----:R-:W-:Y:S01]  /*2d1c0*/  VIADD R2, R9, 0xffffffe ;  /* 0x0ffffffe09027836 */ /* 0x002fe20000000000 */
[----:B------:R-:W-:-:S06]  /*2d1d0*/  IABS R9, R4 ;  /* 0x0000000400097213 */ /* 0x000fcc0000000000 */
[----:B---3--:R0:W1:Y:S02]  /*2d1e0*/  F2I.FTZ.U32.TRUNC.NTZ R3, R2 ;  /* 0x0000000200037305 */ /* 0x008064000021f000 */
        /* <DEDUP_REMOVED lines=8> */
[----:B------:R-:W-:Y:S02]  /*2d270*/  VIADD R3, R10, 0xffffffe ;  /* 0x0ffffffe0a037836 */ /* 0x000fe40000000000 */
[----:B------:R-:W-:Y:S01]  /*2d280*/  IMAD.MOV.U32 R2, RZ, RZ, RZ ;  /* 0x000000ffff027224 */ /* 0x000fe200078e00ff */
[----:B------:R-:W-:-:S03]  /*2d290*/  ISETP.GT.U32.AND P1, PT, R6, R11, PT ;  /* 0x0000000b0600720c */ /* 0x000fc60003f24070 */
        /* <DEDUP_REMOVED lines=36> */
.L_x_6328:
[----:B-1-3--:R-:W0:Y:S02]  /*2d4e0*/  LDC.64 R2, c[0x0][0xd90] ;  /* 0x00036400ff027b82 */ /* 0x00ae240000000a00 */
        /* <DEDUP_REMOVED lines=60> */
.L_x_6329:
[----:B01----:R-:W-:-:S05]  /*2d8b0*/  LOP3.LUT R3, RZ, R2, RZ, 0x33, !PT ;  /* 0x00000002ff037212 */ /* 0x003fca00078e33ff */
[----:B------:R-:W-:-:S05]  /*2d8c0*/  IMAD.IADD R2, R4, 0x1, R3 ;  /* 0x0000000104027824 */ /* 0x000fca00078e0203 */
[----:B------:R1:W-:Y:S01]  /*2d8d0*/  STL [R1+0x444], R2 ;  /* 0x0004440201007387 */ /* 0x0003e20000100800 */
[----:B------:R-:W-:Y:S05]  /*2d8e0*/  BRA `(.L_x_6330) ;  /* 0x0000000000107947 */ /* 0x000fea0003800000 */
.L_x_6325:
[----:B------:R-:W-:Y:S01]  /*2d8f0*/  IMAD.U32 R2, RZ, RZ, UR6 ;  /* 0x00000006ff027e24 */ /* 0x000fe2000f8e00ff */
[----:B------:R0:W-:Y:S04]  /*2d900*/  STL [R1+0x444], RZ ;  /* 0x000444ff01007387 */ /* 0x0001e80000100800 */
[----:B------:R0:W-:Y:S04]  /*2d910*/  STL [R1+0x448], RZ ;  /* 0x000448ff01007387 */ /* 0x0001e80000100800 */
[----:B------:R0:W-:Y:S02]  /*2d920*/  STL [R1+0x440], R2 ;  /* 0x0004400201007387 */ /* 0x0001e40000100800 */
.L_x_6330:
[----:B------:R-:W2:Y:S04]  /*2d930*/  LDL R4, [R1+0x440] ;  /* 0x0004400001047983 */ /* 0x000ea80000100800 */
        /* <DEDUP_REMOVED lines=9> */
.L_x_6323:
[----:B--2---:R-:W2:Y:S01]  /*2d9d0*/  LDL R0, [R1+0x44c] ;  /* 0x00044c0001007983 */ /* 0x004ea20000100800 */
[----:B------:R-:W-:-:S03]  /*2d9e0*/  ULDC UR4, c[0x0][0xd3c] ;  /* 0x00034f0000047ab9 */ /* 0x000fc60000000800 */
[----:B------:R3:W-:Y:S04]  /*2d9f0*/  STL [R1+0x450], RZ ;  /* 0x000450ff01007387 */ /* 0x0007e80000100800 */
[----:B------:R3:W-:Y:S01]  /*2da00*/  STL [R1+0x4a4], RZ ;  /* 0x0004a4ff01007387 */ /* 0x0007e20000100800 */
[----:B--2---:R-:W-:Y:S01]  /*2da10*/  ISETP.GE.AND P0, PT, R0, UR4, PT ;  /* 0x0000000400007c0c */ /* 0x004fe2000bf06270 */
[----:B------:R-:W-:-:S05]  /*2da20*/  IMAD.MOV.U32 R0, RZ, RZ, 0x1 ;  /* 0x00000001ff007424 */ /* 0x000fca00078e00ff */
[----:B------:R3:W-:Y:S07]  /*2da30*/  STL [R1+0x458], R0 ;  /* 0x0004580001007387 */ /* 0x0007ee0000100800 */
[----:B------:R-:W-:Y:S05]  /*2da40*/  @P0 BRA `(.L_x_6331) ;  /* 0x0000007800d00947 */ /* 0x000fea0003800000 */
[----:B0-----:R-:W0:Y:S01]  /*2da50*/  S2R R5, SR_TID.X ;  /* 0x0000000000057919 */ /* 0x001e220000002100 */
[----:B------:R-:W2:Y:S01]  /*2da60*/  S2UR UR5, SR_CgaCtaId ;  /* 0x00000000000579c3 */ /* 0x000ea20000008800 */
[----:B------:R-:W-:Y:S01]  /*2da70*/  UMOV UR4, 0x400 ;  /* 0x0000040000047882 */ /* 0x000fe20000000000 */
[----:B------:R-:W-:Y:S01]  /*2da80*/  BSSY B8, `(.L_x_6331) ;  /* 0x00007b0000087945 */ /* 0x000fe20003800000 */
[----:B------:R-:W-:Y:S01]  /*2da90*/  STL [R1+0x4a4], RZ ;  /* 0x0004a4ff01007387 */ /* 0x000fe20000100800 */
[----:B------:R-:W-:Y:S01]  /*2daa0*/  ULDC UR36, c[0x0][0xc] ;  /* 0x0000030000247ab9 */ /* 0x000fe20000000800 */
[----:B------:R-:W-:Y:S02]  /*2dab0*/  ULDC.64 UR38, c[0x0][0x198] ;  /* 0x0000660000267ab9 */ /* 0x000fe40000000a00 */
[----:B------:R-:W-:Y:S01]  /*2dac0*/  STL [R1+0x450], RZ ;  /* 0x000450ff01007387 */ /* 0x000fe20000100800 */
[----:B--2---:R-:W-:-:S06]  /*2dad0*/  ULEA UR4, UR5, UR4, 0x18 ;  /* 0x0000000405047291 */ /* 0x004fcc000f8ec03f */
[----:B------:R-:W-:Y:S01]  /*2dae0*/  IMAD.U32 R18, RZ, RZ, UR4 ;  /* 0x00000004ff127e24 */ /* 0x000fe2000f8e00ff */
[C---:B0-----:R-:W-:Y:S01]  /*2daf0*/  LOP3.LUT R4, R5.reuse, 0x7f, RZ, 0xc0, !PT ;  /* 0x0000007f05047812 */ /* 0x041fe200078ec0ff */
[----:B---3--:R-:W-:-:S05]  /*2db00*/  IMAD.SHL.U32 R0, R5, 0x8, RZ ;  /* 0x0000000805007824 */ /* 0x008fca00078e00ff */
        /* <DEDUP_REMOVED lines=9> */
[----:B------:R-:W-:Y:S01]  /*2dba0*/  IMAD.MOV.U32 R2, RZ, RZ, 0x1 ;  /* 0x00000001ff027424 */ /* 0x000fe200078e00ff */
[C---:B------:R-:W-:Y:S02]  /*2dbb0*/  LOP3.LUT R4, R0.reuse, 0x40, RZ, 0xfc, !PT ;  /* 0x0000004000047812 */ /* 0x040fe400078efcff */
[----:B------:R0:W-:Y:S01]  /*2dbc0*/  STL [R1+0x454], R3 ;  /* 0x0004540301007387 */ /* 0x0001e20000100800 */
[----:B------:R-:W-:-:S03]  /*2dbd0*/  LOP3.LUT R4, R0, 0x100, RZ, 0xfc, !PT ;  /* 0x0000010000047812 */ /* 0x000fc600078efcff */
[----:B------:R1:W-:Y:S01]  /*2dbe0*/  STL [R1+0x458], R2 ;  /* 0x0004580201007387 */ /* 0x0003e20000100800 */
[C---:B0-----:R-:W-:Y:S02]  /*2dbf0*/  LOP3.LUT R3, R0.reuse, 0x80, RZ, 0xfc, !PT ;  /* 0x0000008000037812 */ /* 0x041fe400078efcff */
[C---:B------:R-:W-:Y:S02]  /*2dc00*/  LOP3.LUT R3, R0.reuse, 0x140, RZ, 0xfc, !PT ;  /* 0x0000014000037812 */ /* 0x040fe400078efcff */
[C---:B-1----:R-:W-:Y:S02]  /*2dc10*/  LOP3.LUT R2, R0.reuse, 0xc0, RZ, 0xfc, !PT ;  /* 0x000000c000027812 */ /* 0x042fe400078efcff */
[C---:B------:R-:W-:Y:S02]  /*2dc20*/  LOP3.LUT R2, R0.reuse, 0x180, RZ, 0xfc, !PT ;  /* 0x0000018000027812 */ /* 0x040fe400078efcff */
[----:B------:R-:W-:-:S07]  /*2dc30*/  LOP3.LUT R0, R0, 0x1c0, RZ, 0xfc, !PT ;  /* 0x000001c000007812 */ /* 0x000fce00078efcff */
.L_x_6465:
[----:B0-----:R-:W2:Y:S01]  /*2dc40*/  LDL R9, [R1+0x44c] ;  /* 0x00044c0001097983 */ /* 0x001ea20000100800 */
[----:B------:R-:W-:Y:S05]  /*2dc50*/  YIELD ;  /* 0x0000000000007946 */ /* 0x000fea0003800000 */
[----:B------:R-:W-:Y:S01]  /*2dc60*/  ULDC.64 UR4, c[0x0][0xb20] ;  /* 0x0002c80000047ab9 */ /* 0x000fe20000000a00 */
[----:B------:R-:W-:Y:S01]  /*2dc70*/  IMAD.MOV.U32 R0, RZ, RZ, RZ ;  /* 0x000000ffff007224 */ /* 0x000fe200078e00ff */
[----:B------:R-:W-:Y:S01]  /*2dc80*/  ISETP.NE.U32.AND P0, PT, RZ, UR4, PT ;  /* 0x00000004ff007c0c */ /* 0x000fe2000bf05070 */
[----:B-1--4-:R-:W0:Y:S01]  /*2dc90*/  LDC.64 R4, c[0x0][0xaf8] ;  /* 0x0002be00ff047b82 */ /* 0x012e220000000a00 */
        /* <DEDUP_REMOVED lines=41> */
.L_x_6332:
        /* <DEDUP_REMOVED lines=16> */
.L_x_6333:
[----:B------:R-:W-:Y:S05]  /*2e030*/  @!P1 BRA `(.L_x_6334) ;  /* 0x00000000000c9947 */ /* 0x000fea0003800000 */
[----:B------:R-:W3:Y:S04]  /*2e040*/  LDG.E R6, desc[UR40][R2.64] ;  /* 0x0000002802067981 */ /* 0x000ee8000c1e1900 */
[----:B------:R-:W3:Y:S02]  /*2e050*/  LDG.E R2, desc[UR40][R2.64+0x4] ;  /* 0x0000042802027981 */ /* 0x000ee4000c1e1900 */
[----:B---3--:R-:W-:-:S07]  /*2e060*/  IMAD.IADD R6, R2, 0x1, -R6 ;  /* 0x0000000102067824 */ /* 0x008fce00078e0a06 */
.L_x_6334:
        /* <DEDUP_REMOVED lines=34> */
.L_x_6337:
[----:B------:R-:W-:-:S13]  /*2e290*/  ISETP.NE.AND P0, PT, R3, 0x1, PT ;  /* 0x000000010300780c */ /* 0x000fda0003f05270 */
[----:B------:R-:W2:Y:S02]  /*2e2a0*/  @P0 LDC.64 R4, c[0x0][0xae0] ;  /* 0x0002b800ff040b82 */ /* 0x000ea40000000a00 */
[----:B--2---:R-:W-:-:S05]  /*2e2b0*/  @P0 IMAD.HI.U32 R4, R8, R4, RZ ;  /* 0x0000000408040227 */ /* 0x004fca00078e00ff */
[----:B------:R-:W-:-:S07]  /*2e2c0*/  @P0 SHF.R.U32.HI R8, RZ, R5, R4 ;  /* 0x00000005ff080219 */ /* 0x000fce0000011604 */
.L_x_6338:
[----:B------:R-:W-:Y:S05]  /*2e2d0*/  BSYNC B0 ;  /* 0x0000000000007941 */ /* 0x000fea0003800000 */
.L_x_6336:
[----:B------:R-:W-:-:S05]  /*2e2e0*/  IMAD R8, R8, R3, R3 ;  /* 0x0000000308087224 */ /* 0x000fca00078e0203 */
[----:B------:R-:W-:-:S07]  /*2e2f0*/  VIMNMX R2, R2, R8, PT ;  /* 0x0000000802027248 */ /* 0x000fce0003fe0100 */
.L_x_6335:
        /* <DEDUP_REMOVED lines=25> */
.L_x_6341:
[----:B------:R-:W-:-:S13]  /*2e490*/  ISETP.NE.AND P0, PT, R3, 0x1, PT ;  /* 0x000000010300780c */ /* 0x000fda0003f05270 */
[----:B--2---:R-:W2:Y:S02]  /*2e4a0*/  @P0 LDC.64 R4, c[0x0][0xae0] ;  /* 0x0002b800ff040b82 */ /* 0x004ea40000000a00 */
[----:B--2---:R-:W-:-:S05]  /*2e4b0*/  @P0 IMAD.HI.U32 R4, R6, R4, RZ ;  /* 0x0000000406040227 */ /* 0x004fca00078e00ff */
[----:B------:R-:W-:-:S07]  /*2e4c0*/  @P0 SHF.R.U32.HI R6, RZ, R5, R4 ;  /* 0x00000005ff060219 */ /* 0x000fce0000011604 */
.L_x_6342:
[----:B------:R-:W-:Y:S05]  /*2e4d0*/  BSYNC B0 ;  /* 0x0000000000007941 */ /* 0x000fea0003800000 */
.L_x_6340:
[----:B------:R-:W-:-:S05]  /*2e4e0*/  IMAD R3, R6, R3, RZ ;  /* 0x0000000306037224 */ /* 0x000fca00078e02ff */
[----:B------:R-:W-:-:S07]  /*2e4f0*/  VIMNMX R2, R2, R3, !PT ;  /* 0x0000000302027248 */ /* 0x000fce0007fe0100 */
.L_x_6339:
[----:B------:R-:W-:Y:S01]  /*2e500*/  SHF.R.S32.HI R3, RZ, 0x1f, R2 ;  /* 0x0000001fff037819 */ /* 0x000fe20000011402 */
[----:B------:R-:W-:Y:S01]  /*2e510*/  IMAD.MOV.U32 R5, RZ, RZ, RZ ;  /* 0x000000ffff057224 */ /* 0x000fe200078e00ff */
[----:B--2---:R-:W-:Y:S01]  /*2e520*/  SHF.R.U32.HI R4, RZ, 0x10, R7 ;  /* 0x00000010ff047819 */ /* 0x004fe20000011607 */
[----:B------:R-:W-:Y:S01]  /*2e530*/  BSSY B0, `(.L_x_6343) ;  /* 0x0000029000007945 */ /* 0x000fe20003800000 */
[----:B------:R-:W-:Y:S01]  /*2e540*/  LEA.HI R3, R3, R2, RZ, 0x6 ;  /* 0x0000000203037211 */ /* 0x000fe200078f30ff */
[----:B01----:R-:W-:Y:S01]  /*2e550*/  IMAD.MOV.U32 R10, RZ, RZ, R5 ;  /* 0x000000ffff0a7224 */ /* 0x003fe200078e0005 */
[----:B------:R-:W-:Y:S01]  /*2e560*/  ISETP.NE.AND P0, PT, R4, RZ, PT ;  /* 0x000000ff0400720c */ /* 0x000fe20003f05270 */
[----:B------:R0:W-:Y:S01]  /*2e570*/  STL [R1+0x488], R5 ;  /* 0x0004880501007387 */ /* 0x0001e20000100800 */
[----:B------:R-:W-:Y:S02]  /*2e580*/  SHF.R.S32.HI R3, RZ, 0x6, R3 ;  /* 0x00000006ff037819 */ /* 0x000fe40000011403 */
[----:B------:R-:W-:-:S02]  /*2e590*/  LOP3.LUT R8, R7, 0xff, RZ, 0xc0, !PT ;  /* 0x000000ff07087812 */ /* 0x000fc400078ec0ff */
[----:B------:R-:W-:-:S03]  /*2e5a0*/  VIMNMX R9, RZ, R3, !PT ;  /* 0x00000003ff097248 */ /* 0x000fc60007fe0100 */
[----:B------:R0:W-:Y:S01]  /*2e5b0*/  STL [R1+0x4a8], R8 ;  /* 0x0004a80801007387 */ /* 0x0001e20000100800 */
[----:B------:R-:W-:-:S03]  /*2e5c0*/  ISETP.GT.AND P1, PT, R0, R9, PT ;  /* 0x000000090000720c */ /* 0x000fc60003f24270 */
[----:B------:R0:W-:Y:S01]  /*2e5d0*/  STL [R1+0x484], R9 ;  /* 0x0004840901007387 */ /* 0x0001e20000100800 */
[----:B------:R-:W1:Y:S09]  /*2e5e0*/  @!P0 LDC R4, c[0x0][0xae8] ;  /* 0x0002ba00ff048b82 */ /* 0x000e720000000800 */
[----:B0-----:R-:W-:Y:S05]  /*2e5f0*/  @!P1 BRA `(.L_x_6344) ;  /* 0x0000000000709947 */ /* 0x001fea0003800000 */
[-C--:B-1----:R-:W-:Y:S02]  /*2e600*/  IABS R5, R4.reuse ;  /* 0x0000000400057213 */ /* 0x082fe40000000000 */
        /* <DEDUP_REMOVED lines=27> */
.L_x_6344:
[----:B------:R-:W-:Y:S05]  /*2e7c0*/  BSYNC B0 ;  /* 0x0000000000007941 */ /* 0x000fea0003800000 */
.L_x_6343:
[----:B------:R-:W-:Y:S01]  /*2e7d0*/  IMAD.MOV.U32 R3, RZ, RZ, R10 ;  /* 0x000000ffff037224 */ /* 0x000fe200078e000a */
[----:B------:R-:W-:Y:S03]  /*2e7e0*/  BSSY B7, `(.L_x_6345) ;  /* 0x00005bd000077945 */ /* 0x000fe60003800000 */
[----:B------:R-:W-:-:S05]  /*2e7f0*/  IMAD R2, R8, R3, R9 ;  /* 0x0000000308027224 */ /* 0x000fca00078e0209 */
        /* <DEDUP_REMOVED lines=12> */
[----:B-1----:R-:W1:Y:S01]  /*2e8c0*/  POPC R4, UR4 ;  /* 0x0000000400047d09 */ /* 0x002e620008000000 */
[----:B--2---:R-:W-:-:S02]  /*2e8d0*/  ISETP.EQ.U32.AND P0, PT, R0, R2, PT ;  /* 0x000000020000720c */ /* 0x004fc40003f02070 */
[----:B------:R-:W1:Y:S11]  /*2e8e0*/  LDC.64 R2, c[0x0][0xd60] ;  /* 0x00035800ff027b82 */ /* 0x000e760000000a00 */
[----:B-1----:R-:W2:Y:S04]  /*2e8f0*/  @P0 ATOMG.E.ADD.STRONG.GPU PT, R2, desc[UR40][R2.64], R4 ;  /* 0x00000004020209a8 */ /* 0x002ea800081ee1e8 */
[----:B--2---:R1:W2:Y:S02]  /*2e900*/  SHFL.IDX PT, R2, R2, R0, 0x1f ;  /* 0x00001f0002027589 */ /* 0x0042a400000e0000 */
[----:B-1----:R-:W1:Y:S02]  /*2e910*/  S2R R0, SR_LTMASK ;  /* 0x0000000000007919 */ /* 0x002e640000003900 */
[----:B-1----:R-:W-:-:S06]  /*2e920*/  LOP3.LUT R0, R0, UR4, RZ, 0xc0, !PT ;  /* 0x0000000400007c12 */ /* 0x002fcc000f8ec0ff */
[----:B------:R-:W2:Y:S02]  /*2e930*/  POPC R0, R0 ;  /* 0x0000000000007309 */ /* 0x000ea40000000000 */
[----:B--2---:R-:W-:-:S05]  /*2e940*/  IADD3 R0, R2, UR36, R0 ;  /* 0x0000002402007c10 */ /* 0x004fca000fffe000 */
[----:B------:R2:W-:Y:S01]  /*2e950*/  STL [R1+0x440], R0 ;  /* 0x0004400001007387 */ /* 0x0005e20000100800 */
[----:B------:R-:W-:Y:S05]  /*2e960*/  BRA `(.L_x_6347) ;  /* 0x0000005800907947 */ /* 0x000fea0003800000 */
.L_x_6346:
        /* <DEDUP_REMOVED lines=13> */
[----:B0-----:R-:W-:Y:S02]  /*2ea40*/  IMAD.U32 R10, RZ, RZ, UR4 ;  /* 0x00000004ff0a7e24 */ /* 0x001fe4000f8e00ff */
[----:B------:R-:W-:Y:S02]  /*2ea50*/  IMAD.U32 R11, RZ, RZ, UR5 ;  /* 0x00000005ff0b7e24 */ /* 0x000fe4000f8e00ff */
[----:B------:R-:W-:Y:S02]  /*2ea60*/  IMAD.MOV.U32 R8, RZ, RZ, 0x70 ;  /* 0x00000070ff087424 */ /* 0x000fe400078e00ff */
[----:B------:R-:W-:Y:S02]  /*2ea70*/  IMAD.MOV.U32 R12, RZ, RZ, 0x1 ;  /* 0x00000001ff0c7424 */ /* 0x000fe400078e00ff */
[----:B------:R-:W-:-:S07]  /*2ea80*/  IMAD.MOV.U32 R13, RZ, RZ, RZ ;  /* 0x000000ffff0d7224 */ /* 0x000fce00078e00ff */
[----:B------:R-:W-:-:S07]  /*2ea90*/  LEPC R20, `(.L_x_6349) ;  /* 0x000000001014794e */ /* 0x000fce0000000000 */
[----:B-1----:R-:W-:Y:S05]  /*2eaa0*/  CALL.ABS.NOINC R2 ;  /* 0x0000000002007343 */ /* 0x002fea0003c00000 */
.L_x_6349:
[----:B------:R-:W-:Y:S05]  /*2eab0*/  BSYNC B6 ;  /* 0x0000000000067941 */ /* 0x000fea0003800000 */
.L_x_6348:
        /* <DEDUP_REMOVED lines=13> */
[----:B0-----:R-:W-:Y:S02]  /*2eb90*/  IMAD.U32 R10, RZ, RZ, UR4 ;  /* 0x00000004ff0a7e24 */ /* 0x001fe4000f8e00ff */
[----:B------:R-:W-:Y:S02]  /*2eba0*/  IMAD.U32 R11, RZ, RZ, UR5 ;  /* 0x00000005ff0b7e24 */ /* 0x000fe4000f8e00ff */
[----:B------:R-:W-:Y:S02]  /*2ebb0*/  IMAD.MOV.U32 R8, RZ, RZ, 0x70 ;  /* 0x00000070ff087424 */ /* 0x000fe400078e00ff */
[----:B------:R-:W-:Y:S02]  /*2ebc0*/  IMAD.MOV.U32 R12, RZ, RZ, 0x1 ;  /* 0x00000001ff0c7424 */ /* 0x000fe400078e00ff */
[----:B--2---:R-:W-:-:S07]  /*2ebd0*/  IMAD.MOV.U32 R13, RZ, RZ, RZ ;  /* 0x000000ffff0d7224 */ /* 0x004fce00078e00ff */
[----:B------:R-:W-:-:S07]  /*2ebe0*/  LEPC R20, `(.L_x_6352) ;  /* 0x000000001014794e */ /* 0x000fce0000000000 */
[----:B---3--:R-:W-:Y:S05]  /*2ebf0*/  CALL.ABS.NOINC R2 ;  /* 0x0000000002007343 */ /* 0x008fea0003c00000 */
.L_x_6352:
        /* <DEDUP_REMOVED lines=15> */
.L_x_6351:
[----:B------:R-:W-:Y:S05]  /*2ecf0*/  BSYNC B6 ;  /* 0x0000000000067941 */ /* 0x000fea0003800000 */
.L_x_6350:
        /* <DEDUP_REMOVED lines=24> */
.L_x_6480:
        /* <DEDUP_REMOVED lines=9> */
.L_x_6483:
        /* <DEDUP_REMOVED lines=24> */
.L_x_6356:
[----:B------:R-:W4:Y:S04]  /*2f090*/  LDL R0, [R1+0x450] ;  /* 0x0004500001007983 */ /* 0x000f280000100800 */
[----:B---3--:R-:W3:Y:S01]  /*2f0a0*/  LDL R2, [R1+0x458] ;  /* 0x0004580001027983 */ /* 0x008ee20000100800 */
[----:B----4-:R-:W-:Y:S01]  /*2f0b0*/  IMAD R0, R0, 0x8, R18 ;  /* 0x0000000800007824 */ /* 0x010fe200078e0212 */
[----:B---3--:R-:W-:-:S04]  /*2f0c0*/  SHF.L.U32 R2, R2, 0x1f, RZ ;  /* 0x0000001f02027819 */ /* 0x008fc800000006ff */
[----:B------:R-:W3:Y:S02]  /*2f0d0*/  SYNCS.PHASECHK.TRANS64.TRYWAIT P0, [R0+URZ+0x38840], R2 ;  /* 0x03884002000075a7 */ /* 0x000ee4000800017f */
[----:B---3--:R-:W-:Y:S05]  /*2f0e0*/  @!P0 BRA `(.L_x_6357) ;  /* 0x0000006800fc8947 */ /* 0x008fea0003800000 */
.L_x_6484:
        /* <DEDUP_REMOVED lines=11> */
.L_x_6358:
        /* <DEDUP_REMOVED lines=23> */
.L_x_6354:
[----:B------:R-:W3:Y:S04]  /*2f310*/  LDL R2, [R1+0x44c] ;  /* 0x00044c0001027983 */ /* 0x000ee80000100800 */
        /* <DEDUP_REMOVED lines=8> */
[----:B------:R-:W-:Y:S01]  /*2f3a0*/  BSSY B6, `(.L_x_6359) ;  /* 0x0000019000067945 */ /* 0x000fe20003800000 */
[----:B---3--:R-:W-:-:S04]  /*2f3b0*/  SHF.R.S32.HI R0, RZ, 0x1f, R2 ;  /* 0x0000001fff007819 */ /* 0x008fc80000011402 */
[----:B-1----:R-:W-:Y:S02]  /*2f3c0*/  SEL R4, R0, RZ, !P0 ;  /* 0x000000ff00047207 */ /* 0x002fe40004000000 */
[----:B----4-:R-:W-:Y:S02]  /*2f3d0*/  SHF.R.S32.HI R3, RZ, 0x1f, R3 ;  /* 0x0000001fff037819 */ /* 0x010fe40000011403 */
[----:B------:R-:W-:Y:S01]  /*2f3e0*/  SEL R0, R2, RZ, !P0 ;  /* 0x000000ff02007207 */ /* 0x000fe20004000000 */
[----:B------:R1:W-:Y:S04]  /*2f3f0*/  STL [R1+0x498], R4 ;  /* 0x0004980401007387 */ /* 0x0003e80000100800 */
[----:B------:R1:W-:Y:S04]  /*2f400*/  STL [R1+0x478], R0 ;  /* 0x0004780001007387 */ /* 0x0003e80000100800 */
[----:B------:R1:W-:Y:S01]  /*2f410*/  STL [R1+0x490], R3 ;  /* 0x0004900301007387 */ /* 0x0003e20000100800 */
        /* <DEDUP_REMOVED lines=10> */
[----:B0-----:R-:W-:Y:S02]  /*2f4c0*/  IMAD.U32 R10, RZ, RZ, UR8 ;  /* 0x00000008ff0a7e24 */ /* 0x001fe4000f8e00ff */
[----:B------:R-:W-:Y:S02]  /*2f4d0*/  IMAD.U32 R11, RZ, RZ, UR9 ;  /* 0x00000009ff0b7e24 */ /* 0x000fe4000f8e00ff */
[----:B------:R-:W-:Y:S02]  /*2f4e0*/  IMAD.MOV.U32 R8, RZ, RZ, 0x70 ;  /* 0x00000070ff087424 */ /* 0x000fe400078e00ff */
[----:B------:R-:W-:Y:S02]  /*2f4f0*/  IMAD.MOV.U32 R12, RZ, RZ, 0x1 ;  /* 0x00000001ff0c7424 */ /* 0x000fe400078e00ff */
[----:B------:R-:W-:-:S07]  /*2f500*/  IMAD.MOV.U32 R13, RZ, RZ, RZ ;  /* 0x000000ffff0d7224 */ /* 0x000fce00078e00ff */
[----:B------:R-:W-:-:S07]  /*2f510*/  LEPC R20, `(.L_x_6360) ;  /* 0x000000001014794e */ /* 0x000fce0000000000 */
[----:B-1----:R-:W-:Y:S05]  /*2f520*/  CALL.ABS.NOINC R2 ;  /* 0x0000000002007343 */ /* 0x002fea0003c00000 */
.L_x_6360:
[----:B------:R-:W-:Y:S05]  /*2f530*/  BSYNC B6 ;  /* 0x0000000000067941 */ /* 0x000fea0003800000 */
.L_x_6359:
[----:B------:R-:W3:Y:S01]  /*2f540*/  LDL R11, [R1+0x474] ;  /* 0x00047400010b7983 */ /* 0x000ee20000100800 */
[----:B--2---:R-:W2:Y:S01]  /*2f550*/  LDC R7, c[0x0][0x448] ;  /* 0x00011200ff077b82 */ /* 0x004ea20000000800 */
[----:B------:R-:W-:Y:S01]  /*2f560*/  ULDC.64 UR4, c[0x0][0x298] ;  /* 0x0000a60000047ab9 */ /* 0x000fe20000000a00 */
[----:B------:R-:W-:Y:S01]  /*2f570*/  ULDC.64 UR6, c[0x0][0x280] ;  /* 0x0000a00000067ab9 */ /* 0x000fe20000000a00 */
[----:B-1----:R-:W4:Y:S04]  /*2f580*/  LDL R4, [R1+0x490] ;  /* 0x0004900001047983 */ /* 0x002f280000100800 */
[----:B------:R-:W4:Y:S04]  /*2f590*/  LDL R9, [R1+0x468] ;  /* 0x0004680001097983 */ /* 0x000f280000100800 */
[----:B------:R-:W4:Y:S01]  /*2f5a0*/  LDL R8, [R1+0x498] ;  /* 0x0004980001087983 */ /* 0x000f220000100800 */
[----:B------:R-:W1:Y:S01]  /*2f5b0*/  S2R R2, SR_TID.X ;  /* 0x0000000000027919 */ /* 0x000e620000002100 */
[----:B------:R-:W0:Y:S02]  /*2f5c0*/  S2R R0, SR_TID.X ;  /* 0x0000000000007919 */ /* 0x000e240000002100 */
[----:B------:R-:W4:Y:S01]  /*2f5d0*/  LDL R6, [R1+0x478] ;  /* 0x0004780001067983 */ /* 0x000f220000100800 */
[----:B--2---:R-:W-:-:S13]  /*2f5e0*/  ISETP.NE.AND P0, PT, R7, 0x1, PT ;  /* 0x000000010700780c */ /* 0x004fda0003f05270 */
[----:B------:R-:W2:Y:S01]  /*2f5f0*/  @P0 LDC R3, c[0x0][0x450] ;  /* 0x00011400ff030b82 */ /* 0x000ea20000000800 */
[----:B-1----:R-:W-:-:S04]  /*2f600*/  LOP3.LUT R2, R2, 0x7f, RZ, 0xc0, !PT ;  /* 0x0000007f02027812 */ /* 0x002fc800078ec0ff */
[----:B------:R-:W-:Y:S01]  /*2f610*/  SHF.R.U32.HI R2, RZ, 0x3, R2 ;  /* 0x00000003ff027819 */ /* 0x000fe20000011602 */
[----:B0-----:R-:W-:-:S05]  /*2f620*/  IMAD.SHL.U32 R0, R0, 0x10, RZ ;  /* 0x0000001000007824 */ /* 0x001fca00078e00ff */
[----:B------:R-:W-:Y:S02]  /*2f630*/  LOP3.LUT R0, R2, 0x70, R0, 0xf8, !PT ;  /* 0x0000007002007812 */ /* 0x000fe400078ef800 */
[----:B------:R-:W0:Y:S03]  /*2f640*/  @P0 LDC R2, c[0x0][0x44c] ;  /* 0x00011300ff020b82 */ /* 0x000e260000000800 */
[----:B---3--:R-:W-:-:S04]  /*2f650*/  IMAD.IADD R5, R0, 0x1, R11 ;  /* 0x0000000100057824 */ /* 0x008fc800078e020b */
[----:B0-----:R-:W-:-:S04]  /*2f660*/  @P0 IMAD.HI.U32 R2, R5, R2, RZ ;  /* 0x0000000205020227 */ /* 0x001fc800078e00ff */
[----:B------:R-:W-:Y:S01]  /*2f670*/  IMAD.MOV.U32 R0, RZ, RZ, R5 ;  /* 0x000000ffff007224 */ /* 0x000fe200078e0005 */
[----:B--2---:R-:W-:Y:S01]  /*2f680*/  @P0 SHF.R.U32.HI R0, RZ, R3, R2 ;  /* 0x00000003ff000219 */ /* 0x004fe20000011602 */
[----:B----4-:R-:W-:-:S04]  /*2f690*/  IMAD R2, R4, UR4, RZ ;  /* 0x0000000404027c24 */ /* 0x010fc8000f8e02ff */
[C---:B------:R-:W-:Y:S02]  /*2f6a0*/  IMAD R4, R9.reuse, UR5, R2 ;  /* 0x0000000509047c24 */ /* 0x040fe4000f8e0202 */
[----:B------:R-:W-:Y:S01]  /*2f6b0*/  IMAD.WIDE.U32 R2, R9, UR4, RZ ;  /* 0x0000000409027c25 */ /* 0x000fe2000f8e00ff */
[----:B------:R-:W-:-:S03]  /*2f6c0*/  ULDC.64 UR4, c[0x0][0x2d8] ;  /* 0x0000b60000047ab9 */ /* 0x000fc60000000a00 */
[----:B------:R-:W-:Y:S02]  /*2f6d0*/  IMAD.IADD R3, R3, 0x1, R4 ;  /* 0x0000000103037824 */ /* 0x000fe400078e0204 */
[----:B------:R-:W-:-:S04]  /*2f6e0*/  IMAD.WIDE.U32 R2, R17, UR4, R2 ;  /* 0x0000000411027c25 */ /* 0x000fc8000f8e0002 */
[----:B------:R-:W-:Y:S01]  /*2f6f0*/  IMAD R3, R17, UR5, R3 ;  /* 0x0000000511037c24 */ /* 0x000fe2000f8e0203 */
[----:B------:R-:W-:Y:S02]  /*2f700*/  ULDC.64 UR4, c[0x0][0x2e0] ;  /* 0x0000b80000047ab9 */ /* 0x000fe40000000a00 */
[----:B------:R-:W-:Y:S02]  /*2f710*/  IMAD R4, R8, UR4, RZ ;  /* 0x0000000408047c24 */ /* 0x000fe4000f8e02ff */
[----:B------:R0:W5:Y:S01]  /*2f720*/  LDL R8, [R1+0x454] ;  /* 0x0004540001087983 */ /* 0x0001620000100800 */
[C---:B------:R-:W-:Y:S01]  /*2f730*/  IMAD.WIDE.U32 R2, R6.reuse, UR4, R2 ;  /* 0x0000000406027c25 */ /* 0x040fe2000f8e0002 */
[----:B------:R-:W1:Y:S03]  /*2f740*/  S2R R10, SR_TID.X ;  /* 0x00000000000a7919 */ /* 0x000e660000002100 */
        /* <DEDUP_REMOVED lines=11> */
[----:B------:R-:W-:Y:S01]  /*2f800*/  IMAD.IADD R3, R3, 0x1, R4 ;  /* 0x0000000103037824 */ /* 0x000fe200078e0204 */
[----:B------:R2:W-:Y:S01]  /*2f810*/  STL [R1+0x464], R5 ;  /* 0x0004640501007387 */ /* 0x0005e20000100800 */
[----:B-1----:R-:W-:Y:S02]  /*2f820*/  IMAD.SHL.U32 R9, R10, 0x8, RZ ;  /* 0x000000080a097824 */ /* 0x002fe400078e00ff */
[----:B------:R-:W-:-:S03]  /*2f830*/  IMAD R6, R6, UR4, RZ ;  /* 0x0000000406067c24 */ /* 0x000fc6000f8e02ff */
[----:B------:R-:W-:Y:S01]  /*2f840*/  LOP3.LUT R9, R9, 0x38, RZ, 0xc0, !PT ;  /* 0x0000003809097812 */ /* 0x000fe200078ec0ff */
[----:B--2---:R-:W-:Y:S01]  /*2f850*/  IMAD.WIDE.U32 R4, R0, UR4, R2 ;  /* 0x0000000400047c25 */ /* 0x004fe2000f8e0002 */
[----:B------:R-:W-:-:S03]  /*2f860*/  ULDC UR4, c[0x0][0x2b8] ;  /* 0x0000ae0000047ab9 */ /* 0x000fc60000000800 */
[----:B------:R-:W-:Y:S01]  /*2f870*/  IMAD R0, R0, UR5, R6 ;  /* 0x0000000500007c24 */ /* 0x000fe2000f8e0206 */
[----:B------:R-:W-:-:S03]  /*2f880*/  LEA R3, P1, R4, UR6, 0x1 ;  /* 0x0000000604037c11 */ /* 0x000fc6000f8208ff */
[----:B------:R-:W-:Y:S01]  /*2f890*/  IMAD.IADD R0, R5, 0x1, R0 ;  /* 0x0000000105007824 */ /* 0x000fe200078e0200 */
[----:B------:R-:W-:Y:S01]  /*2f8a0*/  ISETP.GE.AND P0, PT, R9, UR4, PT ;  /* 0x0000000409007c0c */ /* 0x000fe2000bf06270 */
[----:B------:R-:W-:Y:S01]  /*2f8b0*/  UMOV UR4, 0xffffffff ;  /* 0xffffffff00047882 */ /* 0x000fe20000000000 */
[----:B------:R-:W-:Y:S02]  /*2f8c0*/  LOP3.LUT R10, R10, 0x7f, RZ, 0xc0, !PT ;  /* 0x0000007f0a0a7812 */ /* 0x000fe400078ec0ff */
[----:B------:R-:W-:Y:S02]  /*2f8d0*/  LEA.HI.X R2, R4, UR7, R0, 0x1, P1 ;  /* 0x0000000704027c11 */ /* 0x000fe400088f0c00 */
[----:B------:R-:W-:Y:S01]  /*2f8e0*/  SHF.R.U32.HI R10, RZ, 0x3, R10 ;  /* 0x00000003ff0a7819 */ /* 0x000fe2000001160a */
[----:B0-----:R-:W-:Y:S06]  /*2f8f0*/  BRA.DIV UR4, `(.L_x_6361) ;  /* 0x00000066040c7947 */ /* 0x001fec000b800000 */
[----:B------:R-:W2:Y:S04]  /*2f900*/  LDL R11, [R1+0x470] ;  /* 0x00047000010b7983 */ /* 0x000ea80000100800 */
[----:B------:R-:W3:Y:S04]  /*2f910*/  LDL.LU R6, [R1+0x474] ;  /* 0x0004740001067983 */ /* 0x000ee80000300800 */
[----:B------:R-:W0:Y:S04]  /*2f920*/  SHFL.IDX PT, R5, R3, RZ, 0x181f ;  /* 0x00181fff03057589 */ /* 0x000e2800000e0000 */
[----:B------:R-:W1:Y:S01]  /*2f930*/  SHFL.IDX PT, R4, R2, RZ, 0x181f ;  /* 0x00181fff02047589 */ /* 0x000e6200000e0000 */
[----:B--2---:R-:W-:-:S02]  /*2f940*/  IMAD R0, R11, R7, RZ ;  /* 0x000000070b007224 */ /* 0x004fc400078e02ff */
[----:B---3--:R-:W-:Y:S02]  /*2f950*/  IMAD.IADD R10, R10, 0x1, R6 ;  /* 0x000000010a0a7824 */ /* 0x008fe400078e0206 */
[----:B------:R-:W-:Y:S02]  /*2f960*/  SHFL.IDX PT, R6, R2, 0x1, 0x181f ;  /* 0x00381f0002067f89 */ /* 0x000fe400000e0000 */
[C---:B------:R-:W-:Y:S01]  /*2f970*/  VIADD R7, R10.reuse, 0x10 ;  /* 0x000000100a077836 */ /* 0x040fe20000000000 */
[----:B------:R-:W-:Y:S01]  /*2f980*/  ISETP.GE.AND P1, PT, R10, R0, PT ;  /* 0x000000000a00720c */ /* 0x000fe20003f26270 */
[----:B------:R-:W-:Y:S04]  /*2f990*/  STL [R1+0x474], R10 ;  /* 0x0004740a01007387 */ /* 0x000fe80000100800 */
[----:B------:R2:W-:Y:S08]  /*2f9a0*/  STL [R1+0x48c], R7 ;  /* 0x00048c0701007387 */ /* 0x0005f00000100800 */
[----:B0-----:R-:W-:-:S05]  /*2f9b0*/  @!P1 LEA R5, P2, R9, R5, 0x1 ;  /* 0x0000000509059211 */ /* 0x001fca00078408ff */
[----:B-1----:R-:W-:-:S05]  /*2f9c0*/  @!P1 IMAD.X R4, RZ, RZ, R4, P2 ;  /* 0x000000ffff049224 */ /* 0x002fca00010e0604 */
[----:B------:R-:W-:-:S04]  /*2f9d0*/  @!P1 LOP3.LUT R5, R5, R4, RZ, 0x3c, !PT ;  /* 0x0000000405059212 */ /* 0x000fc800078e3cff */
[----:B------:R-:W-:-:S04]  /*2f9e0*/  @!P1 LOP3.LUT R4, R5, R4, RZ, 0x3c, !PT ;  /* 0x0000000405049212 */ /* 0x000fc800078e3cff */
[----:B------:R-:W-:-:S05]  /*2f9f0*/  @!P1 LOP3.LUT R5, R5, R4, RZ, 0x3c, !PT ;  /* 0x0000000405059212 */ /* 0x000fca00078e3cff */
[----:B-----5:R0:W-:Y:S01]  /*2fa00*/  @!P1 LDGSTS.E.BYPASS.LTC128B.128 [R8+0x20400], desc[UR40][R4.64], !P0 ;  /* 0x2040000004089fae */ /* 0x0201e2000c101d68 */
[----:B------:R-:W-:Y:S01]  /*2fa10*/  ISETP.GE.AND P1, PT, R7, R0, PT ;  /* 0x000000000700720c */ /* 0x000fe20003f26270 */
[----:B--2---:R-:W-:-:S05]  /*2fa20*/  VIADD R7, R10, 0x20 ;  /* 0x000000200a077836 */ /* 0x004fca0000000000 */
[----:B------:R-:W-:Y:S04]  /*2fa30*/  STL [R1+0x49c], R7 ;  /* 0x00049c0701007387 */ /* 0x000fe80000100800 */
[----:B0-----:R-:W0:Y:S03]  /*2fa40*/  SHFL.IDX PT, R4, R3, 0x1, 0x181f ;  /* 0x00381f0003047f89 */ /* 0x001e2600000e0000 */
[----:B0-----:R-:W-:-:S05]  /*2fa50*/  @!P1 LEA R5, P2, R9, R4, 0x1 ;  /* 0x0000000409059211 */ /* 0x001fca00078408ff */
[----:B------:R-:W-:Y:S02]  /*2fa60*/  @!P1 IMAD.X R4, RZ, RZ, R6, P2 ;  /* 0x000000ffff049224 */ /* 0x000fe400010e0606 */
[----:B------:R-:W-:Y:S03]  /*2fa70*/  SHFL.IDX PT, R6, R2, 0x2, 0x181f ;  /* 0x00581f0002067f89 */ /* 0x000fe600000e0000 */
[----:B------:R-:W-:-:S04]  /*2fa80*/  @!P1 LOP3.LUT R5, R5, R4, RZ, 0x3c, !PT ;  /* 0x0000000405059212 */ /* 0x000fc800078e3cff */
[----:B------:R-:W-:-:S04]  /*2fa90*/  @!P1 LOP3.LUT R4, R5, R4, RZ, 0x3c, !PT ;  /* 0x0000000405049212 */ /* 0x000fc800078e3cff */
[----:B------:R-:W-:-:S05]  /*2faa0*/  @!P1 LOP3.LUT R5, R5, R4, RZ, 0x3c, !PT ;  /* 0x0000000405059212 */ /* 0x000fca00078e3cff */
[----:B------:R0:W-:Y:S01]  /*2fab0*/  @!P1 LDGSTS.E.BYPASS.LTC128B.128 [R8+0x20c00], desc[UR40][R4.64], !P0 ;  /* 0x20c0000004089fae */ /* 0x0001e2000c101d68 */
[----:B------:R-:W-:-:S03]  /*2fac0*/  ISETP.GE.AND P1, PT, R7, R0, PT ;  /* 0x000000000700720c */ /* 0x000fc60003f26270 */
[----:B0-----:R-:W0:Y:S04]  /*2fad0*/  SHFL.IDX PT, R4, R3, 0x2, 0x181f ;  /* 0x00581f0003047f89 */ /* 0x001e2800000e0000 */
[----:B------:R-:W1:Y:S06]  /*2fae0*/  SHFL.IDX PT, R3, R3, 0x3, 0x181f ;  /* 0x00781f0003037f89 */ /* 0x000e6c00000e0000 */
[----:B0-----:R-:W-:-:S05]  /*2faf0*/  @!P1 LEA R5, P2, R9, R4, 0x1 ;  /* 0x0000000409059211 */ /* 0x001fca00078408ff */
[----:B------:R-:W-:-:S05]  /*2fb00*/  @!P1 IMAD.X R4, RZ, RZ, R6, P2 ;  /* 0x000000ffff049224 */ /* 0x000fca00010e0606 */
[----:B------:R-:W-:-:S04]  /*2fb10*/  @!P1 LOP3.LUT R5, R5, R4, RZ, 0x3c, !PT ;  /* 0x0000000405059212 */ /* 0x000fc800078e3cff */
[----:B------:R-:W-:-:S04]  /*2fb20*/  @!P1 LOP3.LUT R4, R5, R4, RZ, 0x3c, !PT ;  /* 0x0000000405049212 */ /* 0x000fc800078e3cff */
[----:B------:R-:W-:-:S05]  /*2fb30*/  @!P1 LOP3.LUT R5, R5, R4, RZ, 0x3c, !PT ;  /* 0x0000000405059212 */ /* 0x000fca00078e3cff */
[----:B------:R0:W-:Y:S04]  /*2fb40*/  @!P1 LDGSTS.E.BYPASS.LTC128B.128 [R8+0x21400], desc[UR40][R4.64], !P0 ;  /* 0x2140000004089fae */ /* 0x0001e8000c101d68 */
[----:B01----:R0:W2:Y:S02]  /*2fb50*/  SHFL.IDX PT, R4, R2, 0x3, 0x181f ;  /* 0x00781f0002047f89 */ /* 0x0030a400000e0000 */
.L_x_6493:
[----:B0-----:R-:W3:Y:S02]  /*2fb60*/  LDL R2, [R1+0x474] ;  /* 0x0004740001027983 */ /* 0x001ee40000100800 */
[----:B---3--:R-:W-:-:S05]  /*2fb70*/  VIADD R2, R2, 0x30 ;  /* 0x0000003002027836 */ /* 0x008fca0000000000 */
[----:B------:R-:W-:Y:S01]  /*2fb80*/  ISETP.GE.AND P1, PT, R2, R0, PT ;  /* 0x000000000200720c */ /* 0x000fe20003f26270 */
[----:B------:R0:W-:-:S12]  /*2fb90*/  STL [R1+0x4a0], R2 ;  /* 0x0004a00201007387 */ /* 0x0001d80000100800 */
[----:B0-----:R-:W-:-:S05]  /*2fba0*/  @!P1 LEA R2, P2, R9, R3, 0x1 ;  /* 0x0000000309029211 */ /* 0x001fca00078408ff */
[----:B--2---:R-:W-:-:S05]  /*2fbb0*/  @!P1 IMAD.X R3, RZ, RZ, R4, P2 ;  /* 0x000000ffff039224 */ /* 0x004fca00010e0604 */
[----:B------:R-:W-:Y:S01]  /*2fbc0*/  @!PT LDS RZ, [RZ] ;  /* 0x00000000fffff984 */ /* 0x000fe20000000800 */
[----:B------:R-:W-:Y:S01]  /*2fbd0*/  @!PT LDS RZ, [RZ] ;  /* 0x00000000fffff984 */ /* 0x000fe20000000800 */
[----:B------:R-:W-:Y:S01]  /*2fbe0*/  @!PT LDS RZ, [RZ] ;  /* 0x00000000fffff984 */ /* 0x000fe20000000800 */
[----:B------:R0:W-:Y:S01]  /*2fbf0*/  @!P1 LDGSTS.E.BYPASS.LTC128B.128 [R8+0x21c00], desc[UR40][R2.64], !P0 ;  /* 0x21c0000002089fae */ /* 0x0001e2000c101d68 */
[----:B------:R-:W-:Y:S01]  /*2fc00*/  PLOP3.LUT P0, PT, PT, PT, PT, 0x80, 0x0 ;  /* 0x000000000000781c */ /* 0x000fe20003f0f070 */
[----:B------:R-:W-:-:S12]  /*2fc10*/  NOP ;  /* 0x0000000000007918 */ /* 0x000fd80000000000 */
.L_x_6362:
        /* <DEDUP_REMOVED lines=37> */
.L_x_6364:
[----:B------:R-:W-:Y:S05]  /*2fe70*/  BSYNC B6 ;  /* 0x0000000000067941 */ /* 0x000fea0003800000 */
.L_x_6363:
        /* <DEDUP_REMOVED lines=11> */
[----:B------:R-:W-:-:S04]  /*2ff30*/  LOP3.LUT R8, R8, 0x38, RZ, 0xc0, !PT ;  /* 0x0000003808087812 */ /* 0x000fc800078ec0ff */
[C---:B------:R-:W-:Y:S02]  /*2ff40*/  LOP3.LUT R9, R8.reuse, 0x80, RZ, 0xfc, !PT ;  /* 0x0000008008097812 */ /* 0x040fe400078efcff */
[----:B------:R-:W-:Y:S01]  /*2ff50*/  LOP3.LUT R8, R8, 0x40, RZ, 0xfc, !PT ;  /* 0x0000004008087812 */ /* 0x000fe200078efcff */
[----:B--2---:R-:W-:Y:S02]  /*2ff60*/  IMAD.MOV.U32 R3, RZ, RZ, R5 ;  /* 0x000000ffff037224 */ /* 0x004fe400078e0005 */
        /* <DEDUP_REMOVED lines=16> */
[----:B------:R-:W-:Y:S02]  /*30070*/  IMAD R5, R5, UR4, RZ ;  /* 0x0000000405057c24 */ /* 0x000fe4000f8e02ff */
[----:B------:R-:W-:Y:S02]  /*30080*/  IMAD R0, R7, R0, R6 ;  /* 0x0000000007007224 */ /* 0x000fe400078e0206 */
[----:B------:R-:W-:Y:S01]  /*30090*/  IMAD R4, R4, UR5, R5 ;  /* 0x0000000504047c24 */ /* 0x000fe2000f8e0205 */
[----:B------:R-:W-:Y:S01]  /*300a0*/  ULDC.64 UR4, c[0x0][0x3c8] ;  /* 0x0000f20000047ab9 */ /* 0x000fe20000000a00 */
[----:B------:R-:W0:Y:S02]  /*300b0*/  S2R R6, SR_TID.X ;  /* 0x0000000000067919 */ /* 0x000e240000002100 */
        /* <DEDUP_REMOVED lines=10> */
[----:B------:R-:W1:Y:S01]  /*30160*/  S2R R8, SR_TID.X ;  /* 0x0000000000087919 */ /* 0x000e620000002100 */
[----:B------:R-:W-:Y:S02]  /*30170*/  ISETP.GE.AND P2, PT, R9, UR4, PT ;  /* 0x0000000409007c0c */ /* 0x000fe4000bf46270 */
[----:B------:R-:W-:Y:S02]  /*30180*/  LEA.HI.X R4, R2, UR5, R4, 0x1, P0 ;  /* 0x0000000502047c11 */ /* 0x000fe400080f0c04 */
[----:B------:R-:W-:-:S02]  /*30190*/  SEL R3, RZ, 0x4, P2 ;  /* 0x00000004ff037807 */ /* 0x000fc40001000000 */
[----:B------:R-:W-:Y:S01]  /*301a0*/  SEL R2, RZ, 0x2, P1 ;  /* 0x00000002ff027807 */ /* 0x000fe20000800000 */
[----:B0-----:R-:W-:-:S05]  /*301b0*/  IMAD.SHL.U32 R10, R6, 0x8, RZ ;  /* 0x00000008060a7824 */ /* 0x001fca00078e00ff */
[----:B------:R-:W-:-:S04]  /*301c0*/  LOP3.LUT R10, R10, 0x38, RZ, 0xc0, !PT ;  /* 0x000000380a0a7812 */ /* 0x000fc800078ec0ff */
[----:B------:R-:W-:-:S04]  /*301d0*/  ISETP.GE.AND P3, PT, R10, UR4, PT ;  /* 0x000000040a007c0c */ /* 0x000fc8000bf66270 */
[----:B------:R-:W-:-:S04]  /*301e0*/  SEL R5, RZ, 0x1, P3 ;  /* 0x00000001ff057807 */ /* 0x000fc80001800000 */
[----:B------:R-:W-:-:S05]  /*301f0*/  IADD3 R2, R3, R2, R5 ;  /* 0x0000000203027210 */ /* 0x000fca0007ffe005 */
[----:B------:R-:W-:Y:S01]  /*30200*/  @P3 LOP3.LUT R19, R19, 0x8, RZ, 0xfc, !PT ;  /* 0x0000000813133812 */ /* 0x000fe200078efcff */
[----:B-1----:R-:W-:-:S03]  /*30210*/  IMAD.SHL.U32 R8, R8, 0x8, RZ ;  /* 0x0000000808087824 */ /* 0x002fc600078e00ff */
[----:B------:R-:W-:Y:S02]  /*30220*/  LOP3.LUT R19, R19, 0xfffffffd, RZ, 0xc0, !PT ;  /* 0xfffffffd13137812 */ /* 0x000fe400078ec0ff */
[----:B------:R-:W-:Y:S02]  /*30230*/  LOP3.LUT R8, R8, 0x38, RZ, 0xc0, !PT ;  /* 0x0000003808087812 */ /* 0x000fe400078ec0ff */
[----:B------:R-:W-:Y:S02]  /*30240*/  @P2 LOP3.LUT R19, R19, 0x2, RZ, 0xfc, !PT ;  /* 0x0000000213132812 */ /* 0x000fe400078efcff */
[C---:B------:R-:W-:Y:S02]  /*30250*/  LOP3.LUT R9, R8.reuse, 0x100, RZ, 0xfc, !PT ;  /* 0x0000010008097812 */ /* 0x040fe400078efcff */
[----:B------:R-:W-:Y:S02]  /*30260*/  LOP3.LUT R8, R8, 0xc0, RZ, 0xfc, !PT ;  /* 0x000000c008087812 */ /* 0x000fe400078efcff */
[----:B------:R-:W-:-:S02]  /*30270*/  LOP3.LUT R19, R19, 0xfffffffb, RZ, 0xc0, !PT ;  /* 0xfffffffb13137812 */ /* 0x000fc400078ec0ff */
[----:B------:R-:W-:Y:S01]  /*30280*/  ISETP.GE.AND P5, PT, R8, UR4, PT ;  /* 0x0000000408007c0c */ /* 0x000fe2000bfa6270 */
[C---:B------:R-:W-:Y:S01]  /*30290*/  IMAD.SHL.U32 R8, R6.reuse, 0x8, RZ ;  /* 0x0000000806087824 */ /* 0x040fe200078e00ff */
[----:B------:R-:W-:Y:S01]  /*302a0*/  ISETP.GE.AND P0, PT, R9, UR4, PT ;  /* 0x0000000409007c0c */ /* 0x000fe2000bf06270 */
[----:B------:R-:W-:Y:S01]  /*302b0*/  IMAD.SHL.U32 R6, R6, 0x8, RZ ;  /* 0x0000000806067824 */ /* 0x000fe200078e00ff */
[----:B------:R-:W-:Y:S02]  /*302c0*/  @P1 LOP3.LUT R19, R19, 0x4, RZ, 0xfc, !PT ;  /* 0x0000000413131812 */ /* 0x000fe400078efcff */
[----:B------:R-:W-:Y:S02]  /*302d0*/  LOP3.LUT R8, R8, 0x38, RZ, 0xc0, !PT ;  /* 0x0000003808087812 */ /* 0x000fe400078ec0ff */
[----:B------:R-:W-:Y:S02]  /*302e0*/  LOP3.LUT R6, R6, 0x38, RZ, 0xc0, !PT ;  /* 0x0000003806067812 */ /* 0x000fe400078ec0ff */
[----:B------:R-:W-:-:S02]  /*302f0*/  LOP3.LUT R9, R8, 0x180, RZ, 0xfc, !PT ;  /* 0x0000018008097812 */ /* 0x000fc400078efcff */
[----:B------:R-:W-:Y:S02]  /*30300*/  SEL R5, RZ, 0x10, P0 ;  /* 0x00000010ff057807 */ /* 0x000fe40000000000 */
[----:B------:R-:W-:Y:S02]  /*30310*/  SEL R3, RZ, 0x8, P5 ;  /* 0x00000008ff037807 */ /* 0x000fe40002800000 */
[----:B------:R-:W-:Y:S02]  /*30320*/  ISETP.GE.AND P1, PT, R9, UR4, PT ;  /* 0x0000000409007c0c */ /* 0x000fe4000bf26270 */
[----:B------:R-:W-:Y:S02]  /*30330*/  LOP3.LUT R8, R6, 0x140, RZ, 0xfc, !PT ;  /* 0x0000014006087812 */ /* 0x000fe400078efcff */
[----:B------:R-:W-:Y:S02]  /*30340*/  IADD3 R2, R5, R2, R3 ;  /* 0x0000000205027210 */ /* 0x000fe40007ffe003 */
[----:B------:R-:W-:-:S02]  /*30350*/  SEL R5, RZ, 0x40, P1 ;  /* 0x00000040ff057807 */ /* 0x000fc40000800000 */
[----:B------:R-:W-:Y:S02]  /*30360*/  LOP3.LUT R6, R6, 0x1c0, RZ, 0xfc, !PT ;  /* 0x000001c006067812 */ /* 0x000fe400078efcff */
        /* <DEDUP_REMOVED lines=14> */
[----:B------:R-:W-:-:S04]  /*30450*/  @P1 LOP3.LUT R19, R19, 0x10000, RZ, 0xfc, !PT ;  /* 0x0001000013131812 */ /* 0x000fc800078efcff */
[C---:B------:R-:W-:Y:S02]  /*30460*/  LOP3.LUT P1, RZ, R19.reuse, 0x8, RZ, 0xc0, !PT ;  /* 0x0000000813ff7812 */ /* 0x040fe4000782c0ff */
[C---:B------:R-:W-:Y:S02]  /*30470*/  LOP3.LUT P4, RZ, R19.reuse, 0x2, RZ, 0xc0, !PT ;  /* 0x0000000213ff7812 */ /* 0x040fe4000788c0ff */
[----:B------:R-:W-:Y:S01]  /*30480*/  LOP3.LUT R19, R19, 0xffffbfff, RZ, 0xc0, !PT ;  /* 0xffffbfff13137812 */ /* 0x000fe200078ec0ff */
[----:B------:R-:W-:Y:S01]  /*30490*/  SHFL.IDX PT, R14, R0, 0x1, 0x181f ;  /* 0x00381f00000e7f89 */ /* 0x000fe200000e0000 */
[----:B--2---:R-:W-:-:S05]  /*304a0*/  IMAD R7, R8, R7, RZ ;  /* 0x0000000708077224 */ /* 0x004fca00078e02ff */
[-C--:B---3--:R-:W-:Y:S02]  /*304b0*/  ISETP.GE.AND P2, PT, R3, R7.reuse, PT ;  /* 0x000000070300720c */ /* 0x088fe40003f46270 */
[----:B------:R-:W0:Y:S01]  /*304c0*/  S2R R3, SR_TID.X ;  /* 0x0000000000037919 */ /* 0x000e220000002100 */
[----:B----4-:R-:W-:-:S10]  /*304d0*/  ISETP.GE.AND P3, PT, R2, R7, PT ;  /* 0x000000070200720c */ /* 0x010fd40003f66270 */
[----:B------:R-:W-:-:S03]  /*304e0*/  @!P2 LOP3.LUT R2, R5, 0x40, RZ, 0xc0, !PT ;  /* 0x000000400502a812 */ /* 0x000fc600078ec0ff */
[----:B------:R-:W-:Y:S02]  /*304f0*/  @P3 LOP3.LUT R19, R19, 0x4000, RZ, 0xfc, !PT ;  /* 0x0000400013133812 */ /* 0x000fe400078efcff */
[----:B------:R-:W-:Y:S02]  /*30500*/  @!P2 SHF.R.U32.HI R2, RZ, 0x2, R2 ;  /* 0x00000002ff02a819 */ /* 0x000fe40000011602 */
[----:B------:R-:W-:Y:S02]  /*30510*/  LOP3.LUT R19, R19, 0xffffffdf, RZ, 0xc0, !PT ;  /* 0xffffffdf13137812 */ /* 0x000fe400078ec0ff */
[----:B------:R-:W-:Y:S02]  /*30520*/  @!P2 ISETP.NE.U32.AND P3, PT, R2, RZ, PT ;  /* 0x000000ff0200a20c */ /* 0x000fe40003f65070 */
[----:B------:R-:W-:-:S04]  /*30530*/  @!P2 LOP3.LUT R2, R6, 0x80, RZ, 0xc0, !PT ;  /* 0x000000800602a812 */ /* 0x000fc800078ec0ff */
[----:B------:R-:W-:Y:S01]  /*30540*/  @!P2 SHF.R.U32.HI R2, RZ, 0x3, R2 ;  /* 0x00000003ff02a819 */ /* 0x000fe20000011602 */
[----:B0-----:R-:W-:-:S06]  /*30550*/  IMAD.SHL.U32 R12, R3, 0x8, RZ ;  /* 0x00000008030c7824 */ /* 0x001fcc00078e00ff */
[----:B------:R-:W-:Y:S01]  /*30560*/  @P3 LOP3.LUT R19, R19, 0x20, RZ, 0xfc, !PT ;  /* 0x0000002013133812 */ /* 0x000fe200078efcff */
[----:B------:R-:W0:Y:S01]  /*30570*/  SHFL.IDX PT, R3, R0, RZ, 0x181f ;  /* 0x00181fff00037589 */ /* 0x000e2200000e0000 */
[----:B------:R-:W-:Y:S02]  /*30580*/  @!P2 ISETP.NE.U32.AND P3, PT, R2, RZ, PT ;  /* 0x000000ff0200a20c */ /* 0x000fe40003f65070 */
[----:B------:R-:W-:Y:S01]  /*30590*/  LOP3.LUT R12, R12, 0x38, RZ, 0xc0, !PT ;  /* 0x000000380c0c7812 */ /* 0x000fe200078ec0ff */
[----:B------:R-:W1:Y:S01]  /*305a0*/  SHFL.IDX PT, R2, R4, RZ, 0x181f ;  /* 0x00181fff04027589 */ /* 0x000e6200000e0000 */
[----:B------:R-:W-:-:S09]  /*305b0*/  LOP3.LUT R19, R19, 0xffff7fff, RZ, 0xc0, !PT ;  /* 0xffff7fff13137812 */ /* 0x000fd200078ec0ff */
[----:B------:R-:W-:Y:S02]  /*305c0*/  @P3 LOP3.LUT R19, R19, 0x8000, RZ, 0xfc, !PT ;  /* 0x0000800013133812 */ /* 0x000fe400078efcff */
[----:B0-----:R-:W-:-:S05]  /*305d0*/  @!P2 LEA R3, P6, R12, R3, 0x1 ;  /* 0x000000030c03a211 */ /* 0x001fca00078c08ff */
[----:B-1----:R-:W-:-:S05]  /*305e0*/  @!P2 IMAD.X R2, RZ, RZ, R2, P6 ;  /* 0x000000ffff02a224 */ /* 0x002fca00030e0602 */
[----:B------:R-:W-:-:S04]  /*305f0*/  @!P2 LOP3.LUT R3, R3, R2, RZ, 0x3c, !PT ;  /* 0x000000020303a212 */ /* 0x000fc800078e3cff */
        /* <DEDUP_REMOVED lines=61> */
.L_x_6503:
        /* <DEDUP_REMOVED lines=15> */
[----:B--2---:R-:W-:Y:S01]  /*30ac0*/  LEA R2, P2, R2, R0, 0x1 ;  /* 0x0000000002027211 */ /* 0x004fe200078408ff */
[----:B---3--:R-:W-:-:S04]  /*30ad0*/  IMAD.MOV.U32 R8, RZ, RZ, R3 ;  /* 0x000000ffff087224 */ /* 0x008fc800078e0003 */
[----:B-1----:R-:W-:Y:S01]  /*30ae0*/  IMAD.X R3, RZ, RZ, R4, P2 ;  /* 0x000000ffff037224 */ /* 0x002fe200010e0604 */
[----:B------:R-:W-:-:S04]  /*30af0*/  ISETP.NE.U32.AND P2, PT, R5, RZ, PT ;  /* 0x000000ff0500720c */ /* 0x000fc80003f45070 */
        /* <DEDUP_REMOVED lines=12> */
.L_x_6367:
[----:B------:R-:W-:Y:S05]  /*30bc0*/  BSYNC B0 ;  /* 0x0000000000007941 */ /* 0x000fea0003800000 */
.L_x_6366:
[----:B------:R-:W-:Y:S01]  /*30bd0*/  NOP ;  /* 0x0000000000007918 */ /* 0x000fe20000000000 */
[----:B------:R-:W-:-:S13]  /*30be0*/  PLOP3.LUT P0, PT, PT, PT, PT, 0x80, 0x0 ;  /* 0x000000000000781c */ /* 0x000fda0003f0f070 */
.L_x_6368:
        /* <DEDUP_REMOVED lines=18> */
.L_x_6504:
[----:B------:R-:W-:Y:S05]  /*30d10*/  BSYNC B0 ;  /* 0x0000000000007941 */ /* 0x000fea0003800000 */
.L_x_6369:
[----:B------:R-:W-:Y:S01]  /*30d20*/  LOP3.LUT P0, RZ, R19, 0x1, RZ, 0xc0, !PT ;  /* 0x0000000113ff7812 */ /* 0x000fe2000780c0ff */
[----:B------:R-:W-:-:S12]  /*30d30*/  BSSY B0, `(.L_x_6371) ;  /* 0x0000097000007945 */ /* 0x000fd80003800000 */
[----:B------:R-:W-:Y:S05]  /*30d40*/  @!P0 BRA `(.L_x_6372) ;  /* 0x0000000800548947 */ /* 0x000fea0003800000 */
[----:B-1----:R-:W0:Y:S04]  /*30d50*/  LDL R4, [R1+0x450] ;  /* 0x0004500001047983 */ /* 0x002e280000100800 */
[----:B------:R-:W2:Y:S01]  /*30d60*/  LDL R2, [R1+0x458] ;  /* 0x0004580001027983 */ /* 0x000ea20000100800 */
[----:B------:R-:W1:Y:S01]  /*30d70*/  S2R R3, SR_TID.X ;  /* 0x0000000000037919 */ /* 0x000e620000002100 */
[----:B------:R-:W-:Y:S01]  /*30d80*/  BSSY B1, `(.L_x_6373) ;  /* 0x0000007000017945 */ /* 0x000fe20003800000 */
[----:B-1----:R-:W-:-:S04]  /*30d90*/  LOP3.LUT R3, R3, 0x7f, RZ, 0xc0, !PT ;  /* 0x0000007f03037812 */ /* 0x002fc800078ec0ff */
[----:B------:R-:W-:Y:S01]  /*30da0*/  ISETP.NE.AND P1, PT, R3, RZ, PT ;  /* 0x000000ff0300720c */ /* 0x000fe20003f25270 */
[----:B0-----:R-:W-:Y:S01]  /*30db0*/  IMAD R0, R4, 0x8, R18 ;  /* 0x0000000804007824 */ /* 0x001fe200078e0212 */
[----:B--2---:R-:W-:-:S04]  /*30dc0*/  SHF.L.U32 R2, R2, 0x1f, RZ ;  /* 0x0000001f02027819 */ /* 0x004fc800000006ff */
[----:B------:R-:W0:Y:S02]  /*30dd0*/  SYNCS.PHASECHK.TRANS64.TRYWAIT P0, [R0+URZ+0x38860], R2 ;  /* 0x03886002000075a7 */ /* 0x000e24000800017f */
[----:B0-----:R-:W-:Y:S05]  /*30de0*/  @!P0 BRA `(.L_x_6374) ;  /* 0x0000006000088947 */ /* 0x001fea0003800000 */
.L_x_6505:
[----:B------:R-:W-:Y:S05]  /*30df0*/  BSYNC B1 ;  /* 0x0000000000017941 */ /* 0x000fea0003800000 */
.L_x_6373:
        /* <DEDUP_REMOVED lines=9> */
.L_x_6376:
[----:B------:R-:W-:Y:S05]  /*30e90*/  BSYNC B1 ;  /* 0x0000000000017941 */ /* 0x000fea0003800000 */
.L_x_6375:
[----:B0-----:R-:W2:Y:S04]  /*30ea0*/  LDL R2, [R1+0x450] ;  /* 0x0004500001027983 */ /* 0x001ea80000100800 */
[----:B------:R-:W3:Y:S04]  /*30eb0*/  LDL R4, [R1+0x45c] ;  /* 0x00045c0001047983 */ /* 0x000ee80000100800 */
        /* <DEDUP_REMOVED lines=9> */
[----:B---3--:R-:W-:Y:S02]  /*30f50*/  IMAD R3, R3, 0x40, R4 ;  /* 0x0000004003037824 */ /* 0x008fe400078e0204 */
[----:B------:R-:W-:-:S07]  /*30f60*/  VIADD R4, R2, 0x400 ;  /* 0x0000040002047836 */ /* 0x000fce0000000000 */
.L_x_6377:
        /* <DEDUP_REMOVED lines=15> */
.L_x_6378:
        /* <DEDUP_REMOVED lines=15> */
.L_x_6379:
        /* <DEDUP_REMOVED lines=15> */
.L_x_6380:
        /* <DEDUP_REMOVED lines=15> */
.L_x_6381:
        /* <DEDUP_REMOVED lines=15> */
.L_x_6382:
        /* <DEDUP_REMOVED lines=15> */
.L_x_6383:
        /* <DEDUP_REMOVED lines=15> */
.L_x_6384:
        /* <DEDUP_REMOVED lines=10> */
.L_x_6372:
[----:B------:R-:W-:Y:S05]  /*316a0*/  BSYNC B0 ;  /* 0x0000000000007941 */ /* 0x000fea0003800000 */
.L_x_6371:
        /* <DEDUP_REMOVED lines=61> */
.L_x_6391:
[----:B------:R-:W2:Y:S01]  /*31a80*/  S2R R2, SR_TID.X ;  /* 0x0000000000027919 */ /* 0x000ea20000002100 */
[----:B------:R-:W-:Y:S01]  /*31a90*/  IMAD R3, R10, 0x8, R18 ;  /* 0x000000080a037824 */ /* 0x000fe200078e0212 */
[----:B------:R-:W-:Y:S01]  /*31aa0*/  BSSY B3, `(.L_x_6392) ;  /* 0x0000006000037945 */ /* 0x000fe20003800000 */
[----:B--2---:R-:W-:Y:S02]  /*31ab0*/  LOP3.LUT R5, R2, 0x7f, RZ, 0xc0, !PT ;  /* 0x0000007f02057812 */ /* 0x004fe400078ec0ff */
[----:B------:R-:W-:Y:S02]  /*31ac0*/  SHF.L.U32 R2, R9, 0x1f, RZ ;  /* 0x0000001f09027819 */ /* 0x000fe400000006ff */
[----:B------:R-:W-:Y:S02]  /*31ad0*/  ISETP.NE.AND P1, PT, R5, RZ, PT ;  /* 0x000000ff0500720c */ /* 0x000fe40003f25270 */
[----:B------:R-:W2:Y:S02]  /*31ae0*/  SYNCS.PHASECHK.TRANS64.TRYWAIT P0, [R3+URZ+0x38840], R2 ;  /* 0x03884002030075a7 */ /* 0x000ea4000800017f */
[----:B--2---:R-:W-:Y:S09]  /*31af0*/  @!P0 BRA `(.L_x_6393) ;  /* 0x0000005000d88947 */ /* 0x004ff20003800000 */
.L_x_6506:
[----:B------:R-:W-:Y:S05]  /*31b00*/  BSYNC B3 ;  /* 0x0000000000037941 */ /* 0x000fea0003800000 */
.L_x_6392:
[----:B------:R-:W-:Y:S04]  /*31b10*/  BSSY B3, `(.L_x_6394) ;  /* 0x0000009000037945 */ /* 0x000fe80003800000 */
[----:B------:R-:W-:Y:S05]  /*31b20*/  @P1 BRA `(.L_x_6395) ;  /* 0x00000000001c1947 */ /* 0x000fea0003800000 */
[----:B------:R-:W1:Y:S02]  /*31b30*/  S2R R5, SR_TID.X ;  /* 0x0000000000057919 */ /* 0x000e640000002100 */
[----:B-1----:R-:W-:Y:S01]  /*31b40*/  LOP3.LUT R6, R5, 0x1f, RZ, 0xc0, !PT ;  /* 0x0000001f05067812 */ /* 0x002fe200078ec0ff */
[----:B------:R-:W-:-:S03]  /*31b50*/  IMAD.MOV.U32 R5, RZ, RZ, 0x2000 ;  /* 0x00002000ff057424 */ /* 0x000fc600078e00ff */
[----:B------:R-:W-:Y:S01]  /*31b60*/  ISETP.NE.AND P0, PT, R6, RZ, PT ;  /* 0x000000ff0600720c */ /* 0x000fe20003f05270 */
[----:B------:R3:W-:-:S12]  /*31b70*/  SYNCS.ARRIVE.TRANS64 RZ, [R3+URZ+0x38830], R5 ;  /* 0x0388300503ff79a7 */ /* 0x0007d8000800003f */
[----:B---3--:R-:W-:Y:S05]  /*31b80*/  @!P0 BRA `(.L_x_6395) ;  /* 0x0000000000048947 */ /* 0x008fea0003800000 */
[----:B------:R-:W-:Y:S01]  /*31b90*/  BPT.TRAP 0x1 ;  /* 0x000000040000795c */ /* 0x000fe20000300000 */
.L_x_6395:
[----:B------:R-:W-:Y:S05]  /*31ba0*/  BSYNC B3 ;  /* 0x0000000000037941 */ /* 0x000fea0003800000 */
.L_x_6394:
        /* <DEDUP_REMOVED lines=13> */
.L_x_6396:
        /* <DEDUP_REMOVED lines=13> */
.L_x_6507:
[----:B------:R-:W-:Y:S05]  /*31d50*/  BSYNC B3 ;  /* 0x0000000000037941 */ /* 0x000fea0003800000 */
.L_x_6397:
        /* <DEDUP_REMOVED lines=11> */
.L_x_6400:
[----:B------:R-:W-:Y:S05]  /*31e10*/  BSYNC B3 ;  /* 0x0000000000037941 */ /* 0x000fea0003800000 */
.L_x_6399:
        /* <DEDUP_REMOVED lines=10> */
.L_x_6401:
        /* <DEDUP_REMOVED lines=15> */
.L_x_6402:
        /* <DEDUP_REMOVED lines=15> */
.L_x_6403:
        /* <DEDUP_REMOVED lines=15> */
.L_x_6404:
        /* <DEDUP_REMOVED lines=15> */
.L_x_6405:
        /* <DEDUP_REMOVED lines=15> */
.L_x_6406:
        /* <DEDUP_REMOVED lines=15> */
.L_x_6407:
        /* <DEDUP_REMOVED lines=15> */
.L_x_6408:
        /* <DEDUP_REMOVED lines=10> */
.L_x_6390:
[----:B------:R-:W-:Y:S05]  /*325f0*/  BSYNC B1 ;  /* 0x0000000000017941 */ /* 0x000fea0003800000 */
.L_x_6389:
[----:B------:R-:W2:Y:S02]  /*32600*/  LDL.LU R5, [R1+0x480] ;  /* 0x0004800001057983 */ /* 0x000ea40000300800 */
[----:B--2---:R-:W-:-:S07]  /*32610*/  VIADD R0, R5, 0xfffffffd ;  /* 0xfffffffd05007836 */ /* 0x004fce0000000000 */
.L_x_6388:
[----:B------:R-:W-:Y:S05]  /*32620*/  BSYNC B2 ;  /* 0x0000000000027941 */ /* 0x000fea0003800000 */
.L_x_6387:
[----:B------:R-:W-:-:S05]  /*32630*/  VIADD R8, R8, 0xfffffffe ;  /* 0xfffffffe08087836 */ /* 0x000fca0000000000 */
[----:B------:R-:W-:-:S13]  /*32640*/  ISETP.NE.AND P0, PT, R8, R4, PT ;  /* 0x000000040800720c */ /* 0x000fda0003f05270 */
[----:B------:R-:W-:Y:S05]  /*32650*/  @!P0 BRA `(.L_x_6386) ;  /* 0x0000001800e08947 */ /* 0x000fea0003800000 */
.L_x_6449:
        /* <DEDUP_REMOVED lines=35> */
.L_x_6411:
[----:B------:R-:W2:Y:S01]  /*32890*/  S2R R2, SR_TID.X ;  /* 0x0000000000027919 */ /* 0x000ea20000002100 */
[----:B-1----:R-:W-:Y:S01]  /*328a0*/  IMAD R4, R7, 0x8, R18 ;  /* 0x0000000807047824 */ /* 0x002fe200078e0212 */
[----:B------:R-:W-:Y:S01]  /*328b0*/  BSSY B2, `(.L_x_6412) ;  /* 0x0000006000027945 */ /* 0x000fe20003800000 */
[----:B--2---:R-:W-:Y:S02]  /*328c0*/  LOP3.LUT R3, R2, 0x7f, RZ, 0xc0, !PT ;  /* 0x0000007f02037812 */ /* 0x004fe400078ec0ff */
[----:B------:R-:W-:Y:S02]  /*328d0*/  SHF.L.U32 R2, R6, 0x1f, RZ ;  /* 0x0000001f06027819 */ /* 0x000fe400000006ff */
[----:B------:R-:W-:Y:S02]  /*328e0*/  ISETP.NE.AND P1, PT, R3, RZ, PT ;  /* 0x000000ff0300720c */ /* 0x000fe40003f25270 */
[----:B------:R-:W1:Y:S02]  /*328f0*/  SYNCS.PHASECHK.TRANS64.TRYWAIT P0, [R4+URZ+0x38840], R2 ;  /* 0x03884002040075a7 */ /* 0x000e64000800017f */
[----:B-1----:R-:W-:Y:S09]  /*32900*/  @!P0 BRA `(.L_x_6413) ;  /* 0x00000044007c8947 */ /* 0x002ff20003800000 */
.L_x_6508:
[----:B------:R-:W-:Y:S05]  /*32910*/  BSYNC B2 ;  /* 0x0000000000027941 */ /* 0x000fea0003800000 */
.L_x_6412:
[----:B------:R-:W-:Y:S04]  /*32920*/  BSSY B2, `(.L_x_6414) ;  /* 0x0000009000027945 */ /* 0x000fe80003800000 */
[----:B------:R-:W-:Y:S05]  /*32930*/  @P1 BRA `(.L_x_6415) ;  /* 0x00000000001c1947 */ /* 0x000fea0003800000 */
[----:B------:R-:W2:Y:S02]  /*32940*/  S2R R3, SR_TID.X ;  /* 0x0000000000037919 */ /* 0x000ea40000002100 */
[----:B--2---:R-:W-:Y:S01]  /*32950*/  LOP3.LUT R5, R3, 0x1f, RZ, 0xc0, !PT ;  /* 0x0000001f03057812 */ /* 0x004fe200078ec0ff */
[----:B------:R-:W-:-:S03]  /*32960*/  IMAD.MOV.U32 R3, RZ, RZ, 0x2000 ;  /* 0x00002000ff037424 */ /* 0x000fc600078e00ff */
[----:B------:R-:W-:Y:S01]  /*32970*/  ISETP.NE.AND P0, PT, R5, RZ, PT ;  /* 0x000000ff0500720c */ /* 0x000fe20003f05270 */
[----:B------:R2:W-:-:S12]  /*32980*/  SYNCS.ARRIVE.TRANS64 RZ, [R4+URZ+0x38830], R3 ;  /* 0x0388300304ff79a7 */ /* 0x0005d8000800003f */
[----:B--2---:R-:W-:Y:S05]  /*32990*/  @!P0 BRA `(.L_x_6415) ;  /* 0x0000000000048947 */ /* 0x004fea0003800000 */
[----:B------:R-:W-:Y:S01]  /*329a0*/  BPT.TRAP 0x1 ;  /* 0x000000040000795c */ /* 0x000fe20000300000 */
.L_x_6415:
[----:B------:R-:W-:Y:S05]  /*329b0*/  BSYNC B2 ;  /* 0x0000000000027941 */ /* 0x000fea0003800000 */
.L_x_6414:
        /* <DEDUP_REMOVED lines=12> */
.L_x_6416:
        /* <DEDUP_REMOVED lines=13> */
.L_x_6509:
[----:B------:R-:W-:Y:S05]  /*32b50*/  BSYNC B2 ;  /* 0x0000000000027941 */ /* 0x000fea0003800000 */
.L_x_6417:
[----:B------:R-:W-:Y:S01]  /*32b60*/  BSSY B2, `(.L_x_6419) ;  /* 0x000000b000027945 */ /* 0x000fe20003800000 */
[----:B01----:R-:W-:Y:S02]  /*32b70*/  IMAD.MOV.U32 R2, RZ, RZ, 0x0 ;  /* 0x00000000ff027424 */ /* 0x003fe400078e00ff */
[----:B------:R-:W-:Y:S01]  /*32b80*/  IMAD.MOV.U32 R3, RZ, RZ, 0x14f00000 ;  /* 0x14f00000ff037424 */ /* 0x000fe200078e00ff */
[----:B------:R-:W-:Y:S06]  /*32b90*/  @P1 BRA `(.L_x_6420) ;  /* 0x00000000001c1947 */ /* 0x000fec0003800000 */
[----:B------:R-:W0:Y:S02]  /*32ba0*/  S2R R5, SR_TID.X ;  /* 0x0000000000057919 */ /* 0x000e240000002100 */
[----:B0-----:R-:W-:Y:S01]  /*32bb0*/  LOP3.LUT R10, R5, 0x1f, RZ, 0xc0, !PT ;  /* 0x0000001f050a7812 */ /* 0x001fe200078ec0ff */
[----:B------:R-:W-:-:S03]  /*32bc0*/  IMAD.MOV.U32 R5, RZ, RZ, 0x10000 ;  /* 0x00010000ff057424 */ /* 0x000fc600078e00ff */
[----:B------:R-:W-:Y:S01]  /*32bd0*/  ISETP.NE.AND P0, PT, R10, RZ, PT ;  /* 0x000000ff0a00720c */ /* 0x000fe20003f05270 */
[----:B------:R0:W-:-:S12]  /*32be0*/  SYNCS.ARRIVE.TRANS64 RZ, [R4+URZ+0x38850], R5 ;  /* 0x0388500504ff79a7 */ /* 0x0001d8000800003f */
[----:B0-----:R-:W-:Y:S05]  /*32bf0*/  @!P0 BRA `(.L_x_6420) ;  /* 0x0000000000048947 */ /* 0x001fea0003800000 */
[----:B------:R-:W-:Y:S01]  /*32c00*/  BPT.TRAP 0x1 ;  /* 0x000000040000795c */ /* 0x000fe20000300000 */
.L_x_6420:
[----:B------:R-:W-:Y:S05]  /*32c10*/  BSYNC B2 ;  /* 0x0000000000027941 */ /* 0x000fea0003800000 */
.L_x_6419:
        /* <DEDUP_REMOVED lines=9> */
.L_x_6421:
        /* <DEDUP_REMOVED lines=15> */
.L_x_6422:
        /* <DEDUP_REMOVED lines=15> */
.L_x_6423:
        /* <DEDUP_REMOVED lines=15> */
.L_x_6424:
        /* <DEDUP_REMOVED lines=15> */
.L_x_6425:
        /* <DEDUP_REMOVED lines=15> */
.L_x_6426:
        /* <DEDUP_REMOVED lines=15> */
.L_x_6427:
        /* <DEDUP_REMOVED lines=15> */
.L_x_6428:
        /* <DEDUP_REMOVED lines=10> */
.L_x_6410:
[----:B------:R-:W-:Y:S05]  /*333e0*/  BSYNC B1 ;  /* 0x0000000000017941 */ /* 0x000fea0003800000 */
.L_x_6409:
[----:B------:R-:W-:Y:S01]  /*333f0*/  VIADD R7, R7, 0x1 ;  /* 0x0000000107077836 */ /* 0x000fe20000000000 */
[----:B------:R-:W-:Y:S01]  /*33400*/  LOP3.LUT P2, RZ, R19, 0x1, RZ, 0xc0, !PT ;  /* 0x0000000113ff7812 */ /* 0x000fe2000784c0ff */
[----:B------:R-:W-:Y:S03]  /*33410*/  BSSY B1, `(.L_x_6429) ;  /* 0x00000d8000017945 */ /* 0x000fe60003800000 */
[----:B------:R-:W-:-:S04]  /*33420*/  ISETP.NE.AND P0, PT, R7, 0x2, PT ;  /* 0x000000020700780c */ /* 0x000fc80003f05270 */
[----:B------:R-:W-:Y:S02]  /*33430*/  SEL R2, RZ, 0x1, P0 ;  /* 0x00000001ff027807 */ /* 0x000fe40000000000 */
[----:B0-----:R-:W-:Y:S02]  /*33440*/  SEL R9, R7, RZ, P0 ;  /* 0x000000ff07097207 */ /* 0x001fe40000000000 */
[----:B------:R-:W-:Y:S01]  /*33450*/  LOP3.LUT R8, R6, R2, RZ, 0x3c, !PT ;  /* 0x0000000206087212 */ /* 0x000fe200078e3cff */
[----:B------:R-:W-:Y:S02]  /*33460*/  VIADD R6, R0, 0xffffffff ;  /* 0xffffffff00067836 */ /* 0x000fe40000000000 */
        /* <DEDUP_REMOVED lines=27> */
.L_x_6431:
        /* <DEDUP_REMOVED lines=8> */
.L_x_6510:
[----:B------:R-:W-:Y:S05]  /*336a0*/  BSYNC B2 ;  /* 0x0000000000027941 */ /* 0x000fea0003800000 */
.L_x_6432:
        /* <DEDUP_REMOVED lines=9> */
.L_x_6435:
[----:B------:R-:W-:Y:S05]  /*33740*/  BSYNC B2 ;  /* 0x0000000000027941 */ /* 0x000fea0003800000 */
.L_x_6434:
        /* <DEDUP_REMOVED lines=13> */
.L_x_6436:
        /* <DEDUP_REMOVED lines=13> */
.L_x_6511:
[----:B------:R-:W-:Y:S05]  /*338f0*/  BSYNC B2 ;  /* 0x0000000000027941 */ /* 0x000fea0003800000 */
.L_x_6437:
        /* <DEDUP_REMOVED lines=11> */
.L_x_6440:
[----:B------:R-:W-:Y:S05]  /*339b0*/  BSYNC B2 ;  /* 0x0000000000027941 */ /* 0x000fea0003800000 */
.L_x_6439:
        /* <DEDUP_REMOVED lines=10> */
.L_x_6441:
        /* <DEDUP_REMOVED lines=15> */
.L_x_6442:
        /* <DEDUP_REMOVED lines=15> */
.L_x_6443:
        /* <DEDUP_REMOVED lines=15> */
.L_x_6444:
        /* <DEDUP_REMOVED lines=15> */
.L_x_6445:
        /* <DEDUP_REMOVED lines=15> */
.L_x_6446:
        /* <DEDUP_REMOVED lines=15> */
.L_x_6447:
        /* <DEDUP_REMOVED lines=15> */
.L_x_6448:
        /* <DEDUP_REMOVED lines=10> */
.L_x_6430:
[----:B------:R-:W-:Y:S05]  /*34190*/  BSYNC B1 ;  /* 0x0000000000017941 */ /* 0x000fea0003800000 */
.L_x_6429:
[----:B------:R-:W2:Y:S01]  /*341a0*/  LDL R2, [R1+0x460] ;  /* 0x0004600001027983 */ /* 0x000ea20000100800 */
[----:B------:R-:W-:Y:S01]  /*341b0*/  VIADD R0, R0, 0xfffffffe ;  /* 0xfffffffe00007836 */ /* 0x000fe20000000000 */
[----:B--2---:R-:W-:-:S13]  /*341c0*/  ISETP.GT.AND P0, PT, R6, R2, PT ;  /* 0x000000020600720c */ /* 0x004fda0003f04270 */
[----:B------:R-:W-:Y:S05]  /*341d0*/  @P0 BRA `(.L_x_6449) ;  /* 0xffffffe400200947 */ /* 0x000fea000383ffff */
.L_x_6386:
[----:B------:R-:W-:Y:S05]  /*341e0*/  BSYNC B0 ;  /* 0x0000000000007941 */ /* 0x000fea0003800000 */
.L_x_6385:
        /* <DEDUP_REMOVED lines=24> */
[----:B------:R2:W-:Y:S02]  /*34370*/  STL [R1+0x440], R2 ;  /* 0x0004400201007387 */ /* 0x0005e40000100800 */
.L_x_6451:
[----:B------:R-:W-:Y:S05]  /*34380*/  BSYNC B0 ;  /* 0x0000000000007941 */ /* 0x000fea0003800000 */
.L_x_6450:
[----:B------:R-:W-:-:S05]  /*34390*/  SEL R0, R0, RZ, P0 ;  /* 0x000000ff00007207 */ /* 0x000fca0000000000 */
[----:B------:R3:W-:Y:S02]  /*343a0*/  STL [R1+0x450], R0 ;  /* 0x0004500001007387 */ /* 0x0007e40000100800 */
.L_x_6347:
[----:B------:R-:W-:Y:S05]  /*343b0*/  BSYNC B7 ;  /* 0x0000000000077941 */ /* 0x000fea0003800000 */
.L_x_6345:
[----:B------:R-:W-:-:S13]  /*343c0*/  LOP3.LUT P0, RZ, R19, 0x40, RZ, 0xc0, !PT ;  /* 0x0000004013ff7812 */ /* 0x000fda000780c0ff */
[----:B------:R-:W-:Y:S05]  /*343d0*/  @!P0 BRA `(.L_x_6452) ;  /* 0x0000000000288947 */ /* 0x000fea0003800000 */
[----:B------:R-:W-:Y:S05]  /*343e0*/  WARPSYNC.ALL ;  /* 0x0000000000007948 */ /* 0x000fea0003800000 */
[----:B------:R-:W4:Y:S08]  /*343f0*/  S2UR UR5, SR_CgaCtaId ;  /* 0x00000000000579c3 */ /* 0x000f300000008800 */
[----:B------:R-:W-:Y:S06]  /*34400*/  BAR.SYNC.DEFER_BLOCKING 0x5, 0x180 ;  /* 0x0146000000007b1d */ /* 0x000fec0000010000 */
[----:B------:R-:W-:-:S02]  /*34410*/  UMOV UR4, 0x400 ;  /* 0x0000040000047882 */ /* 0x000fc40000000000 */
[----:B----4-:R-:W-:-:S06]  /*34420*/  ULEA UR4, UR5, UR4, 0x18 ;  /* 0x0000000405047291 */ /* 0x010fcc000f8ec03f */
[----:B------:R-:W-:-:S05]  /*34430*/  IMAD.U32 R18, RZ, RZ, UR4 ;  /* 0x00000004ff127e24 */ /* 0x000fca000f8e00ff */
[----:B-1----:R-:W1:Y:S04]  /*34440*/  LDS.128 R4, [R18+0x388d0] ;  /* 0x0388d00012047984 */ /* 0x002e680000000c00 */
[----:B-1----:R1:W-:Y:S01]  /*34450*/  STL.128 [R1+0x440], R4 ;  /* 0x0004400401007387 */ /* 0x0023e20000100c00 */
[----:B------:R-:W-:Y:S06]  /*34460*/  BAR.ARV 0x4, 0x180 ;  /* 0x0106000000007b1d */ /* 0x000fec0000002000 */
[----:B------:R-:W-:Y:S05]  /*34470*/  BRA `(.L_x_6453) ;  /* 0x0000001000307947 */ /* 0x000fea0003800000 */
.L_x_6452:
[----:B--23--:R-:W2:Y:S01]  /*34480*/  S2R R0, SR_TID.X ;  /* 0x0000000000007919 */ /* 0x00cea20000002100 */
[----:B------:R-:W-:Y:S01]  /*34490*/  UMOV UR4, 0xffffffff ;  /* 0xffffffff00047882 */ /* 0x000fe20000000000 */
[----:B--2---:R-:W-:-:S04]  /*344a0*/  LOP3.LUT R16, R0, 0x1f, RZ, 0xc0, !PT ;  /* 0x0000001f00107812 */ /* 0x004fc800078ec0ff */
[----:B------:R-:W-:Y:S01]  /*344b0*/  ISETP.NE.AND P0, PT, R16, 0x1f, PT ;  /* 0x0000001f1000780c */ /* 0x000fe20003f05270 */
[----:B------:R-:W-:-:S12]  /*344c0*/  BRA.DIV UR4, `(.L_x_6454) ;  /* 0x0000002a04dc7947 */ /* 0x000fd8000b800000 */
[----:B-1----:R-:W2:Y:S01]  /*344d0*/  LDL R4, [R1+0x44c] ;  /* 0x00044c0001047983 */ /* 0x002ea20000100800 */
[----:B------:R-:W-:-:S03]  /*344e0*/  ULDC UR4, c[0x0][0xd3c] ;  /* 0x00034f0000047ab9 */ /* 0x000fc60000000800 */
[----:B------:R-:W0:Y:S01]  /*344f0*/  LDL.LU R3, [R1+0x440] ;  /* 0x0004400001037983 */ /* 0x000e220000300800 */
[----:B--2---:R-:W-:-:S05]  /*34500*/  IMAD.IADD R0, R4, 0x1, R16 ;  /* 0x0000000104007824 */ /* 0x004fca00078e0210 */
[----:B------:R-:W-:Y:S01]  /*34510*/  ISETP.GE.OR P1, PT, R0, UR4, !P0 ;  /* 0x0000000400007c0c */ /* 0x000fe2000c726670 */
[----:B0-----:R-:W-:-:S12]  /*34520*/  IMAD.MOV.U32 R8, RZ, RZ, R3 ;  /* 0x000000ffff087224 */ /* 0x001fd800078e0003 */
        /* <DEDUP_REMOVED lines=11> */
[----:B------:R-:W-:Y:S04]  /*345e0*/  SHFL.IDX PT, R0, R8, RZ, 0x1f ;  /* 0x00001fff08007589 */ /* 0x000fe800000e0000 */
[----:B------:R-:W-:Y:S01]  /*345f0*/  SHFL.IDX PT, R9, R8, 0x1, 0x1f ;  /* 0x00201f0008097f89 */ /* 0x000fe200000e0000 */
[----:B--2---:R-:W-:Y:S01]  /*34600*/  @!P1 IMAD.MOV.U32 R5, RZ, RZ, R6 ;  /* 0x000000ffff059224 */ /* 0x004fe200078e0006 */
[----:B------:R-:W-:-:S02]  /*34610*/  CS2R R6, SRZ ;  /* 0x0000000000067805 */ /* 0x000fc4000001ff00 */
[----:B---3--:R-:W-:-:S04]  /*34620*/  @!P1 IMAD.MOV.U32 R7, RZ, RZ, R2 ;  /* 0x000000ffff079224 */ /* 0x008fc800078e0002 */
[----:B------:R-:W-:-:S05]  /*34630*/  IMAD R2, R7, R5, RZ ;  /* 0x0000000507027224 */ /* 0x000fca00078e02ff */
[----:B------:R-:W0:Y:S01]  /*34640*/  SHFL.UP PT, R3, R2, 0x1, RZ ;  /* 0x0420000002037989 */ /* 0x000e2200000e00ff */
[----:B------:R-:W-:-:S04]  /*34650*/  ISETP.NE.AND P1, PT, R16, RZ, PT ;  /* 0x000000ff1000720c */ /* 0x000fc80003f25270 */
        /* <DEDUP_REMOVED lines=15> */
.L_x_6521:
[----:B------:R-:W-:Y:S02]  /*34750*/  ULDC UR4, c[0x0][0xd38] ;  /* 0x00034e0000047ab9 */ /* 0x000fe40000000800 */
[----:B------:R-:W-:-:S04]  /*34760*/  IMAD.U32 R8, RZ, RZ, UR4 ;  /* 0x00000004ff087e24 */ /* 0x000fc8000f8e00ff */
[----:B-1----:R-:W-:-:S04]  /*34770*/  IMAD R10, R10, R8, RZ ;  /* 0x000000080a0a7224 */ /* 0x002fc800078e02ff */
[----:B------:R-:W-:-:S05]  /*34780*/  IMAD.IADD R4, R9, 0x1, R10 ;  /* 0x0000000109047824 */ /* 0x000fca00078e020a */
[----:B------:R-:W-:-:S13]  /*34790*/  ISETP.GT.AND P6, PT, R4, R0, PT ;  /* 0x000000000400720c */ /* 0x000fda0003fc4270 */
[----:B------:R-:W-:Y:S05]  /*347a0*/  @P6 BRA `(.L_x_6455) ;  /* 0x0000000000ac6947 */ /* 0x000fea0003800000 */
.L_x_6458:
        /* <DEDUP_REMOVED lines=37> */
.L_x_6529:
[----:B------:R-:W-:Y:S02]  /*34a00*/  ULDC UR4, c[0x0][0xd38] ;  /* 0x00034e0000047ab9 */ /* 0x000fe40000000800 */
[----:B------:R-:W-:-:S04]  /*34a10*/  IMAD.U32 R8, RZ, RZ, UR4 ;  /* 0x00000004ff087e24 */ /* 0x000fc8000f8e00ff */
[----:B-1----:R-:W-:-:S04]  /*34a20*/  IMAD R10, R10, R8, RZ ;  /* 0x000000080a0a7224 */ /* 0x002fc800078e02ff */
[----:B------:R-:W-:-:S05]  /*34a30*/  IMAD.IADD R4, R10, 0x1, R4 ;  /* 0x000000010a047824 */ /* 0x000fca00078e0204 */
[----:B------:R-:W-:-:S13]  /*34a40*/  ISETP.GT.AND P6, PT, R4, R0, PT ;  /* 0x000000000400720c */ /* 0x000fda0003fc4270 */
[----:B------:R-:W-:Y:S05]  /*34a50*/  @!P6 BRA `(.L_x_6458) ;  /* 0xfffffffc0054e947 */ /* 0x000fea000383ffff */
.L_x_6455:
        /* <DEDUP_REMOVED lines=12> */
.L_x_6534:
[----:B------:R-:W-:-:S13]  /*34b20*/  ISETP.NE.AND P0, PT, R3, RZ, PT ;  /* 0x000000ff0300720c */ /* 0x000fda0003f05270 */
[----:B------:R-:W-:Y:S05]  /*34b30*/  @!P0 BRA `(.L_x_6460) ;  /* 0x0000000000148947 */ /* 0x000fea0003800000 */
[----:B------:R-:W-:Y:S01]  /*34b40*/  UMOV UR4, 0xffffffff ;  /* 0xffffffff00047882 */ /* 0x000fe20000000000 */
[----:B---3--:R-:W-:Y:S02]  /*34b50*/  VIADD R9, R9, 0xffffffff ;  /* 0xffffffff09097836 */ /* 0x008fe40000000000 */
[----:B------:R-:W-:Y:S05]  /*34b60*/  BRA.DIV UR4, `(.L_x_6461) ;  /* 0x0000002e04d07947 */ /* 0x000fea000b800000 */
[----:B0-----:R0:W2:Y:S02]  /*34b70*/  SHFL.IDX PT, R2, R2, R9, 0x1f ;  /* 0x00001f0902027589 */ /* 0x0010a400000e0000 */
.L_x_6537:
[----:B--2---:R-:W-:-:S07]  /*34b80*/  IMAD.MOV.U32 R6, RZ, RZ, R2 ;  /* 0x000000ffff067224 */ /* 0x004fce00078e0002 */
.L_x_6460:
[----:B0-----:R-:W-:Y:S01]  /*34b90*/  IMAD R2, R6, R8, R10 ;  /* 0x0000000806027224 */ /* 0x001fe200078e020a */
[----:B------:R-:W-:-:S03]  /*34ba0*/  ISETP.NE.AND P0, PT, R7, 0x1, PT ;  /* 0x000000010700780c */ /* 0x000fc60003f05270 */
[----:B------:R-:W-:Y:S01]  /*34bb0*/  IMAD.IADD R0, R0, 0x1, -R2 ;  /* 0x0000000100007824 */ /* 0x000fe200078e0a02 */
[----:B------:R0:W-:Y:S09]  /*34bc0*/  STL [R1+0x440], R2 ;  /* 0x0004400201007387 */ /* 0x0001f20000100800 */
[----:B------:R-:W-:Y:S05]  /*34bd0*/  @!P0 BRA `(.L_x_6462) ;  /* 0x0000000000e48947 */ /* 0x000fea0003800000 */
[----:B-1-3--:R-:W-:-:S04]  /*34be0*/  IABS R5, R4 ;  /* 0x0000000400057213 */ /* 0x00afc80000000000 */
        /* <DEDUP_REMOVED lines=56> */
.L_x_6462:
[----:B-1-3--:R-:W2:Y:S01]  /*34f70*/  LDL R5, [R1+0x44c] ;  /* 0x00044c0001057983 */ /* 0x00aea20000100800 */
        /* <DEDUP_REMOVED lines=62> */
.L_x_6463:
[----:B------:R-:W-:-:S05]  /*35360*/  LOP3.LUT R0, RZ, R0, RZ, 0x33, !PT ;  /* 0x00000000ff007212 */ /* 0x000fca00078e33ff */
[----:B------:R-:W-:-:S05]  /*35370*/  IMAD.IADD R0, R4, 0x1, R0 ;  /* 0x0000000104007824 */ /* 0x000fca00078e0200 */
[----:B------:R2:W-:Y:S01]  /*35380*/  STL [R1+0x444], R0 ;  /* 0x0004440001007387 */ /* 0x0005e20000100800 */
[----:B------:R-:W-:Y:S05]  /*35390*/  BRA `(.L_x_6464) ;  /* 0x0000000000287947 */ /* 0x000fea0003800000 */
.L_x_6456:
[----:B------:R-:W-:Y:S01]  /*353a0*/  UMOV UR4, URZ ;  /* 0x0000003f00047c82 */ /* 0x000fe20008000000 */
[----:B------:R-:W-:Y:S01]  /*353b0*/  UMOV UR5, URZ ;  /* 0x0000003f00057c82 */ /* 0x000fe20008000000 */
[----:B------:R-:W-:Y:S01]  /*353c0*/  ULDC UR6, c[0x0][0xd3c] ;  /* 0x00034f0000067ab9 */ /* 0x000fe20000000800 */
[----:B------:R0:W-:Y:S01]  /*353d0*/  STL [R1+0x440], R0 ;  /* 0x0004400001007387 */ /* 0x0001e20000100800 */
[----:B------:R-:W-:Y:S02]  /*353e0*/  IMAD.U32 R3, RZ, RZ, UR4 ;  /* 0x00000004ff037e24 */ /* 0x000fe4000f8e00ff */
[----:B------:R-:W-:-:S03]  /*353f0*/  IMAD.U32 R2, RZ, RZ, UR5 ;  /* 0x00000005ff027e24 */ /* 0x000fc6000f8e00ff */
[----:B------:R1:W-:Y:S01]  /*35400*/  STL [R1+0x444], R3 ;  /* 0x0004440301007387 */ /* 0x0003e20000100800 */
[----:B0-----:R-:W-:-:S03]  /*35410*/  IMAD.U32 R0, RZ, RZ, UR6 ;  /* 0x00000006ff007e24 */ /* 0x001fc6000f8e00ff */
[----:B------:R1:W-:Y:S04]  /*35420*/  STL [R1+0x448], R2 ;  /* 0x0004480201007387 */ /* 0x0003e80000100800 */
[----:B------:R1:W-:Y:S02]  /*35430*/  STL [R1+0x44c], R0 ;  /* 0x00044c0001007387 */ /* 0x0003e40000100800 */
.L_x_6464:
[----:B-1----:R-:W3:Y:S04]  /*35440*/  LDL R2, [R1+0x44c] ;  /* 0x00044c0001027983 */ /* 0x002ee80000100800 */
[----:B0-----:R-:W4:Y:S04]  /*35450*/  LDL R3, [R1+0x448] ;  /* 0x0004480001037983 */ /* 0x001f280000100800 */
[----:B------:R-:W5:Y:S04]  /*35460*/  LDL R4, [R1+0x440] ;  /* 0x0004400001047983 */ /* 0x000f680000100800 */
[----:B------:R-:W5:Y:S01]  /*35470*/  LDL R5, [R1+0x444] ;  /* 0x0004440001057983 */ /* 0x000f620000100800 */
[----:B--2---:R-:W0:Y:S01]  /*35480*/  S2R R0, SR_TID.X ;  /* 0x0000000000007919 */ /* 0x004e220000002100 */
[----:B------:R-:W-:Y:S05]  /*35490*/  WARPSYNC.ALL ;  /* 0x0000000000007948 */ /* 0x000fea0003800000 */
[----:B0-----:R-:W-:Y:S01]  /*354a0*/  LOP3.LUT R0, R0, 0x1f, RZ, 0xc0, !PT ;  /* 0x0000001f00007812 */ /* 0x001fe200078ec0ff */
[----:B------:R-:W-:Y:S03]  /*354b0*/  BAR.SYNC.DEFER_BLOCKING 0x4, 0x180 ;  /* 0x0106000000007b1d */ /* 0x000fe60000010000 */
[----:B------:R-:W-:-:S13]  /*354c0*/  ISETP.NE.AND P0, PT, R0, RZ, PT ;  /* 0x000000ff0000720c */ /* 0x000fda0003f05270 */
[----:B------:R-:W0:Y:S01]  /*354d0*/  @!P0 S2R R0, SR_CgaCtaId ;  /* 0x0000000000008919 */ /* 0x000e220000008800 */
[----:B---3--:R-:W-:Y:S01]  /*354e0*/  IMAD.MOV.U32 R7, RZ, RZ, R2 ;  /* 0x000000ffff077224 */ /* 0x008fe200078e0002 */
[----:B------:R-:W-:Y:S01]  /*354f0*/  @!P0 MOV R2, 0x400 ;  /* 0x0000040000028802 */ /* 0x000fe20000000f00 */
[----:B----4-:R-:W-:-:S03]  /*35500*/  IMAD.MOV.U32 R6, RZ, RZ, R3 ;  /* 0x000000ffff067224 */ /* 0x010fc600078e0003 */
[----:B0-----:R-:W-:-:S05]  /*35510*/  @!P0 LEA R18, R0, R2, 0x18 ;  /* 0x0000000200128211 */ /* 0x001fca00078ec0ff */
[----:B-----5:R4:W-:Y:S01]  /*35520*/  @!P0 STS.128 [R18+0x388d0], R4 ;  /* 0x0388d00412008388 */ /* 0x0209e20000000c00 */
[----:B------:R-:W-:Y:S06]  /*35530*/  BAR.ARV 0x5, 0x180 ;  /* 0x0146000000007b1d */ /* 0x000fec0000002000 */
.L_x_6453:
[----:B--23--:R-:W2:Y:S01]  /*35540*/  LDL R0, [R1+0x44c] ;  /* 0x00044c0001007983 */ /* 0x00cea20000100800 */
[----:B------:R-:W-:Y:S02]  /*35550*/  ULDC UR4, c[0x0][0xd3c] ;  /* 0x00034f0000047ab9 */ /* 0x000fe40000000800 */
[----:B--2---:R-:W-:-:S13]  /*35560*/  ISETP.GE.AND P0, PT, R0, UR4, PT ;  /* 0x0000000400007c0c */ /* 0x004fda000bf06270 */
[----:B------:R-:W-:Y:S05]  /*35570*/  @!P0 BRA `(.L_x_6465) ;  /* 0xffffff8400b08947 */ /* 0x000fea000383ffff */
[----:B------:R-:W-:Y:S05]  /*35580*/  BSYNC B8 ;  /* 0x0000000000087941 */ /* 0x000fea0003800000 */
.L_x_6331:
[----:B---3--:R-:W2:Y:S01]  /*35590*/  LDL.LU R0, [R1+0x4a4] ;  /* 0x0004a40001007983 */ /* 0x008ea20000300800 */
[----:B------:R-:W-:Y:S01]  /*355a0*/  BSSY B0, `(.L_x_6466) ;  /* 0x000000b000007945 */ /* 0x000fe20003800000 */
[----:B01--4-:R-:W0:Y:S01]  /*355b0*/  S2R R5, SR_CgaCtaId ;  /* 0x0000000000057919 */ /* 0x013e220000008800 */
[----:B--2---:R-:W-:-:S05]  /*355c0*/  VIADD R0, R0, 0x1 ;  /* 0x0000000100007836 */ /* 0x004fca0000000000 */
[----:B------:R-:W-:-:S04]  /*355d0*/  LEA.HI R2, R0, R0, RZ, 0x1 ;  /* 0x0000000000027211 */ /* 0x000fc800078f08ff */
[----:B------:R-:W-:Y:S02]  /*355e0*/  LOP3.LUT R3, R2, 0xfffffffe, RZ, 0xc0, !PT ;  /* 0xfffffffe02037812 */ /* 0x000fe400078ec0ff */
[----:B------:R-:W-:-:S03]  /*355f0*/  MOV R2, 0x400 ;  /* 0x0000040000027802 */ /* 0x000fc60000000f00 */
[----:B------:R-:W-:Y:S01]  /*35600*/  IMAD.IADD R0, R0, 0x1, -R3 ;  /* 0x0000000100007824 */ /* 0x000fe200078e0a03 */
[----:B0-----:R-:W-:-:S04]  /*35610*/  LEA R9, R5, R2, 0x18 ;  /* 0x0000000205097211 */ /* 0x001fc800078ec0ff */
[----:B------:R-:W-:-:S04]  /*35620*/  SHF.L.U32 R0, R0, 0x1f, RZ ;  /* 0x0000001f00007819 */ /* 0x000fc800000006ff */
[----:B------:R-:W0:Y:S02]  /*35630*/  SYNCS.PHASECHK.TRANS64.TRYWAIT P0, [R9+URZ+0x38820], R0 ;  /* 0x03882000090075a7 */ /* 0x000e24000800017f */
[----:B0-----:R-:W-:Y:S05]  /*35640*/  @!P0 BRA `(.L_x_6467) ;  /* 0x0000002400448947 */ /* 0x001fea0003800000 */
.L_x_6538:
[----:B------:R-:W-:Y:S05]  /*35650*/  BSYNC B0 ;  /* 0x0000000000007941 */ /* 0x000fea0003800000 */
.L_x_6466:
[----:B------:R-:W-:-:S03]  /*35660*/  UMOV UR4, 0xffffffff ;  /* 0xffffffff00047882 */ /* 0x000fc60000000000 */
[----:B------:R-:W-:Y:S05]  /*35670*/  BRA.DIV UR4, `(.L_x_6468) ;  /* 0x00000026044c7947 */ /* 0x000fea000b800000 */
[----:B0-----:R-:W0:Y:S02]  /*35680*/  S2R R0, SR_TID.X ;  /* 0x0000000000007919 */ /* 0x001e240000002100 */
[----:B0-----:R-:W-:-:S04]  /*35690*/  SHF.R.U32.HI R0, RZ, 0x5, R0 ;  /* 0x00000005ff007819 */ /* 0x001fc80000011600 */
[----:B------:R-:W-:-:S05]  /*356a0*/  LOP3.LUT R0, R0, 0x3, RZ, 0xc0, !PT ;  /* 0x0000000300007812 */ /* 0x000fca00078ec0ff */
[----:B------:R0:W1:Y:S02]  /*356b0*/  SHFL.IDX PT, R14, R0, RZ, 0x1f ;  /* 0x00001fff000e7589 */ /* 0x00006400000e0000 */
.L_x_6541:
[----:B-1----:R-:W-:Y:S01]  /*356c0*/  ISETP.NE.AND P0, PT, R14, RZ, PT ;  /* 0x000000ff0e00720c */ /* 0x002fe20003f05270 */
[----:B------:R-:W-:-:S12]  /*356d0*/  BSSY B0, `(.L_x_6469) ;  /* 0x0000020000007945 */ /* 0x000fd80003800000 */
[----:B------:R-:W-:Y:S05]  /*356e0*/  @P0 BRA `(.L_x_6470) ;  /* 0x0000000000780947 */ /* 0x000fea0003800000 */
[----:B------:R-:W-:-:S03]  /*356f0*/  UMOV UR4, 0xffffffff ;  /* 0xffffffff00047882 */ /* 0x000fc60000000000 */
[----:B------:R-:W-:Y:S05]  /*35700*/  BRA.DIV UR4, `(.L_x_6471) ;  /* 0x00000026045c7947 */ /* 0x000fea000b800000 */
[----:B------:R-:W-:-:S13]  /*35710*/  ELECT P6, URZ, PT ;  /* 0x00000000003f782f */ /* 0x000fda00038c0000 */
.L_x_6544:
        /* <DEDUP_REMOVED lines=15> */
.L_x_6545:
[----:B------:R-:W0:Y:S01]  /*35810*/  LDL.LU R6, [R1+0x450] ;  /* 0x0004500001067983 */ /* 0x000e220000300800 */
[----:B------:R-:W1:Y:S01]  /*35820*/  SYNCS.PHASECHK.TRANS64.TRYWAIT P0, [R7+URZ], R2 ;  /* 0x00000002070075a7 */ /* 0x000e62000800017f */
[----:B------:R-:W-:-:S04]  /*35830*/  VIADD R0, R9, 0x38860 ;  /* 0x0003886009007836 */ /* 0x000fc80000000000 */
[----:B0-----:R-:W-:Y:S01]  /*35840*/  IMAD R5, R6, 0x8, R0 ;  /* 0x0000000806057824 */ /* 0x001fe200078e0200 */
[----:B-1----:R-:W-:Y:S06]  /*35850*/  @!P0 BRA `(.L_x_6473) ;  /* 0x00000024003c8947 */ /* 0x002fec0003800000 */
.L_x_6546:
[----:B------:R-:W1:Y:S02]  /*35860*/  SYNCS.PHASECHK.TRANS64.TRYWAIT P0, [R5+URZ], R4 ;  /* 0x00000004050075a7 */ /* 0x000e64000800017f */
[----:B-1----:R-:W-:Y:S05]  /*35870*/  @!P0 BRA `(.L_x_6474) ;  /* 0x0000002400488947 */ /* 0x002fea0003800000 */
.L_x_6547:
[----:B------:R-:W-:-:S07]  /*35880*/  IMAD R3, R3, 0x8, R0 ;  /* 0x0000000803037824 */ /* 0x000fce00078e0200 */
.L_x_6475:
[----:B--2---:R2:W3:Y:S02]  /*35890*/  SYNCS.PHASECHK.TRANS64.TRYWAIT P0, [R3+URZ], R2 ;  /* 0x00000002030075a7 */ /* 0x0044e4000800017f */
[----:B---3--:R-:W-:Y:S05]  /*358a0*/  @!P0 NANOSLEEP.SYNCS 0x989680 ;  /* 0x009896800000895d */ /* 0x008fea0003900000 */
[----:B------:R-:W3:Y:S02]  /*358b0*/  @!P0 SYNCS.PHASECHK.TRANS64 P0, [R3+URZ], R2 ;  /* 0x00000002030085a7 */ /* 0x000ee4000800007f */
[----:B---3--:R-:W-:Y:S05]  /*358c0*/  @!P0 BRA `(.L_x_6475) ;  /* 0xfffffffc00f08947 */ /* 0x008fea000383ffff */
.L_x_6470:
[----:B------:R-:W-:Y:S05]  /*358d0*/  BSYNC B0 ;  /* 0x0000000000007941 */ /* 0x000fea0003800000 */
.L_x_6469:
[----:B------:R-:W-:Y:S05]  /*358e0*/  EXIT ;  /* 0x000000000000794d */ /* 0x000fea0003800000 */
.L_x_6213:
[----:B0-----:R-:W-:-:S04]  /*358f0*/  IMAD.U32 R3, RZ, RZ, UR47 ;  /* 0x0000002fff037e24 */ /* 0x001fc8000f8e00ff */
[----:B------:R0:W1:Y:S03]  /*35900*/  SYNCS.PHASECHK.TRANS64.TRYWAIT P0, [R3+URZ+0x38800], R0 ;  /* 0x03880000030075a7 */ /* 0x000066000800017f */
[----:B-1----:R-:W-:Y:S05]  /*35910*/  @!P0 NANOSLEEP.SYNCS 0x989680 ;  /* 0x009896800000895d */ /* 0x002fea0003900000 */
[----:B------:R-:W1:Y:S02]  /*35920*/  @!P0 SYNCS.PHASECHK.TRANS64 P0, [R3+URZ+0x38800], R0 ;  /* 0x03880000030085a7 */ /* 0x000e64000800007f */
[----:B-1----:R-:W-:Y:S05]  /*35930*/  @!P0 BRA `(.L_x_6213) ;  /* 0xfffffffc00ec8947 */ /* 0x002fea000383ffff */
[----:B------:R-:W-:Y:S05]  /*35940*/  BRA `(.L_x_6476) ;  /* 0xfffffd5c00207947 */ /* 0x000fea000383ffff */
.L_x_6220:
[----:B-1----:R1:W2:Y:S02]  /*35950*/  SYNCS.PHASECHK.TRANS64.TRYWAIT P0, [R20+URZ], R21 ;  /* 0x00000015140075a7 */ /* 0x0022a4000800017f */
[----:B--2---:R-:W-:Y:S05]  /*35960*/  @!P0 NANOSLEEP.SYNCS 0x989680 ;  /* 0x009896800000895d */ /* 0x004fea0003900000 */
[----:B------:R-:W2:Y:S02]  /*35970*/  @!P0 SYNCS.PHASECHK.TRANS64 P0, [R20+URZ], R21 ;  /* 0x00000015140085a7 */ /* 0x000ea4000800007f */
[----:B--2---:R-:W-:Y:S05]  /*35980*/  @!P0 BRA `(.L_x_6220) ;  /* 0xfffffffc00f08947 */ /* 0x004fea000383ffff */
[----:B------:R-:W-:Y:S05]  /*35990*/  BRA `(.L_x_6219) ;  /* 0xfffffd60003c7947 */ /* 0x000fea000383ffff */
.L_x_6222:
[----:B0-----:R-:W-:-:S04]  /*359a0*/  IMAD.U32 R12, RZ, RZ, UR47 ;  /* 0x0000002fff0c7e24 */ /* 0x001fc8000f8e00ff */
[----:B------:R0:W1:Y:S03]  /*359b0*/  SYNCS.PHASECHK.TRANS64.TRYWAIT P0, [R12+URZ+0x38810], R3 ;  /* 0x038810030c0075a7 */ /* 0x000066000800017f */
[----:B-1----:R-:W-:Y:S05]  /*359c0*/  @!P0 NANOSLEEP.SYNCS 0x989680 ;  /* 0x009896800000895d */ /* 0x002fea0003900000 */
[----:B------:R-:W1:Y:S02]  /*359d0*/  @!P0 SYNCS.PHASECHK.TRANS64 P0, [R12+URZ+0x38810], R3 ;  /* 0x038810030c0085a7 */ /* 0x000e64000800007f */
[----:B-1----:R-:W-:Y:S05]  /*359e0*/  @!P0 BRA `(.L_x_6222) ;  /* 0xfffffffc00ec8947 */ /* 0x002fea000383ffff */
[----:B------:R-:W-:Y:S05]  /*359f0*/  BRA `(.L_x_6477) ;  /* 0xfffffd6400107947 */ /* 0x000fea000383ffff */
.L_x_6229:
[----:B-1----:R1:W2:Y:S02]  /*35a00*/  SYNCS.PHASECHK.TRANS64.TRYWAIT P0, [R12+URZ], R13 ;  /* 0x0000000d0c0075a7 */ /* 0x0022a4000800017f */
[----:B--2---:R-:W-:Y:S05]  /*35a10*/  @!P0 NANOSLEEP.SYNCS 0x989680 ;  /* 0x009896800000895d */ /* 0x004fea0003900000 */
[----:B------:R-:W2:Y:S02]  /*35a20*/  @!P0 SYNCS.PHASECHK.TRANS64 P0, [R12+URZ], R13 ;  /* 0x0000000d0c0085a7 */ /* 0x000ea4000800007f */
[----:B--2---:R-:W-:Y:S05]  /*35a30*/  @!P0 BRA `(.L_x_6229) ;  /* 0xfffffffc00f08947 */ /* 0x004fea000383ffff */
[----:B------:R-:W-:Y:S05]  /*35a40*/  BRA `(.L_x_6228) ;  /* 0xfffffd6400547947 */ /* 0x000fea000383ffff */
.L_x_6260:
[----:B0-----:R0:W1:Y:S02]  /*35a50*/  SYNCS.PHASECHK.TRANS64.TRYWAIT P2, [R5+URZ], R8 ;  /* 0x00000008050075a7 */ /* 0x001064000804017f */
[----:B-1----:R-:W-:Y:S05]  /*35a60*/  @!P2 NANOSLEEP.SYNCS 0x989680 ;  /* 0x009896800000a95d */ /* 0x002fea0003900000 */
[----:B------:R-:W1:Y:S02]  /*35a70*/  @!P2 SYNCS.PHASECHK.TRANS64 P2, [R5+URZ], R8 ;  /* 0x000000080500a5a7 */ /* 0x000e64000804007f */
[----:B-1----:R-:W-:Y:S05]  /*35a80*/  @!P2 BRA `(.L_x_6260) ;  /* 0xfffffffc00f0a947 */ /* 0x002fea000383ffff */
[----:B------:R-:W-:Y:S05]  /*35a90*/  BRA `(.L_x_6259) ;  /* 0xfffffdd000207947 */ /* 0x000fea000383ffff */
.L_x_6267:
[----:B-1----:R1:W2:Y:S02]  /*35aa0*/  SYNCS.PHASECHK.TRANS64.TRYWAIT P2, [R8+URZ], R9 ;  /* 0x00000009080075a7 */ /* 0x0022a4000804017f */
[----:B--2---:R-:W-:Y:S05]  /*35ab0*/  @!P2 NANOSLEEP.SYNCS 0x989680 ;  /* 0x009896800000a95d */ /* 0x004fea0003900000 */
[----:B------:R-:W2:Y:S02]  /*35ac0*/  @!P2 SYNCS.PHASECHK.TRANS64 P2, [R8+URZ], R9 ;  /* 0x000000090800a5a7 */ /* 0x000ea4000804007f */
[----:B--2---:R-:W-:Y:S05]  /*35ad0*/  @!P2 BRA `(.L_x_6267) ;  /* 0xfffffffc00f0a947 */ /* 0x004fea000383ffff */
[----:B------:R-:W-:Y:S05]  /*35ae0*/  BRA `(.L_x_6266) ;  /* 0xfffffdd400547947 */ /* 0x000fea000383ffff */
.L_x_6280:
[----:B0-----:R0:W1:Y:S02]  /*35af0*/  SYNCS.PHASECHK.TRANS64.TRYWAIT P1, [R6+URZ], R7 ;  /* 0x00000007060075a7 */ /* 0x001064000802017f */
[----:B-1----:R-:W-:Y:S05]  /*35b00*/  @!P1 NANOSLEEP.SYNCS 0x989680 ;  /* 0x009896800000995d */ /* 0x002fea0003900000 */
[----:B------:R-:W1:Y:S02]  /*35b10*/  @!P1 SYNCS.PHASECHK.TRANS64 P1, [R6+URZ], R7 ;  /* 0x00000007060095a7 */ /* 0x000e64000802007f */
[----:B-1----:R-:W-:Y:S05]  /*35b20*/  @!P1 BRA `(.L_x_6280) ;  /* 0xfffffffc00f09947 */ /* 0x002fea000383ffff */
[----:B------:R-:W-:Y:S05]  /*35b30*/  BRA `(.L_x_6279) ;  /* 0xfffffe6400f87947 */ /* 0x000fea000383ffff */
.L_x_6287:
[----:B-1----:R1:W2:Y:S02]  /*35b40*/  SYNCS.PHASECHK.TRANS64.TRYWAIT P1, [R5+URZ], R8 ;  /* 0x00000008050075a7 */ /* 0x0022a4000802017f */
[----:B--2---:R-:W-:Y:S05]  /*35b50*/  @!P1 NANOSLEEP.SYNCS 0x989680 ;  /* 0x009896800000995d */ /* 0x004fea0003900000 */
[----:B------:R-:W2:Y:S02]  /*35b60*/  @!P1 SYNCS.PHASECHK.TRANS64 P1, [R5+URZ], R8 ;  /* 0x00000008050095a7 */ /* 0x000ea4000802007f */
[----:B--2---:R-:W-:Y:S05]  /*35b70*/  @!P1 BRA `(.L_x_6287) ;  /* 0xfffffffc00f09947 */ /* 0x004fea000383ffff */
[----:B------:R-:W-:Y:S05]  /*35b80*/  BRA `(.L_x_6286) ;  /* 0xfffffe6c002c7947 */ /* 0x000fea000383ffff */
.L_x_6353:
        /* <DEDUP_REMOVED lines=11> */
.L_x_6479:
[----:B------:R-:W-:Y:S05]  /*35c40*/  BSYNC B0 ;  /* 0x0000000000007941 */ /* 0x000fea0003800000 */
.L_x_6478:
[----:B------:R-:W-:Y:S05]  /*35c50*/  BRA `(.L_x_6480) ;  /* 0xffffff9000887947 */ /* 0x000fea000383ffff */
.L_x_6355:
[----:B------:R-:W-:Y:S01]  /*35c60*/  BSSY B0, `(.L_x_6481) ;  /* 0x0000006000007945 */ /* 0x000fe20003800000 */
[----:B------:R-:W-:-:S07]  /*35c70*/  IMAD.MOV.U32 R15, RZ, RZ, -0x1 ;  /* 0xffffffffff0f7424 */ /* 0x000fce00078e00ff */
[----:B012---:R-:W-:Y:S05]  /*35c80*/  WARPSYNC.COLLECTIVE R15, `(.L_x_6482) ;  /* 0x000000000f0c7348 */ /* 0x007fea0003c00000 */
[----:B------:R-:W-:Y:S02]  /*35c90*/  ELECT P6, UR62, PT ;  /* 0x00000000003e782f */ /* 0x000fe400038c0000 */
[----:B------:R-:W-:Y:S01]  /*35ca0*/  MOV R14, UR62 ;  /* 0x0000003e000e7c02 */ /* 0x000fe20008000f00 */
[----:B012---:R-:W-:Y:S10]  /*35cb0*/  ENDCOLLECTIVE ;  /* 0x000000000000791b */ /* 0x007ff40003800000 */
.L_x_6482:
[----:B------:R-:W-:Y:S05]  /*35cc0*/  BSYNC B0 ;  /* 0x0000000000007941 */ /* 0x000fea0003800000 */
.L_x_6481:
[----:B------:R-:W-:Y:S05]  /*35cd0*/  BRA `(.L_x_6483) ;  /* 0xffffff90008c7947 */ /* 0x000fea000383ffff */
.L_x_6357:
[----:B---3--:R3:W4:Y:S02]  /*35ce0*/  SYNCS.PHASECHK.TRANS64.TRYWAIT P0, [R0+URZ+0x38840], R2 ;  /* 0x03884002000075a7 */ /* 0x008724000800017f */
[----:B----4-:R-:W-:Y:S05]  /*35cf0*/  @!P0 NANOSLEEP.SYNCS 0x989680 ;  /* 0x009896800000895d */ /* 0x010fea0003900000 */
[----:B------:R-:W4:Y:S02]  /*35d00*/  @!P0 SYNCS.PHASECHK.TRANS64 P0, [R0+URZ+0x38840], R2 ;  /* 0x03884002000085a7 */ /* 0x000f24000800007f */
[----:B----4-:R-:W-:Y:S05]  /*35d10*/  @!P0 BRA `(.L_x_6357) ;  /* 0xfffffffc00f08947 */ /* 0x010fea000383ffff */
[----:B------:R-:W-:Y:S05]  /*35d20*/  BRA `(.L_x_6484) ;  /* 0xffffff9000f07947 */ /* 0x000fea000383ffff */
.L_x_6361:
[----:B------:R0:W5:Y:S01]  /*35d30*/  LDL R0, [R1+0x470] ;  /* 0x0004700001007983 */ /* 0x0001620000100800 */
[----:B------:R-:W-:Y:S02]  /*35d40*/  IMAD.MOV.U32 R6, RZ, RZ, R11 ;  /* 0x000000ffff067224 */ /* 0x000fe400078e000b */
[----:B------:R-:W-:Y:S02]  /*35d50*/  IMAD.MOV.U32 R13, RZ, RZ, R2 ;  /* 0x000000ffff0d7224 */ /* 0x000fe400078e0002 */
[----:B------:R-:W-:Y:S02]  /*35d60*/  IMAD.MOV.U32 R12, RZ, RZ, RZ ;  /* 0x000000ffff0c7224 */ /* 0x000fe400078e00ff */
[----:B------:R-:W-:Y:S02]  /*35d70*/  IMAD.MOV.U32 R11, RZ, RZ, 0x181f ;  /* 0x0000181fff0b7424 */ /* 0x000fe400078e00ff */
[----:B------:R-:W-:Y:S02]  /*35d80*/  IMAD.MOV.U32 R15, RZ, RZ, -0x1 ;  /* 0xffffffffff0f7424 */ /* 0x000fe400078e00ff */
[----:B0-----:R-:W-:-:S07]  /*35d90*/  IMAD.IADD R10, R10, 0x1, R6 ;  /* 0x000000010a0a7824 */ /* 0x001fce00078e0206 */
[----:B-----5:R-:W-:Y:S05]  /*35da0*/  WARPSYNC.COLLECTIVE R15, `(.L_x_6485) ;  /* 0x000000000f087348 */ /* 0x020fea0003c00000 */
[----:B------:R0:W1:Y:S02]  /*35db0*/  SHFL.IDX P6, R14, R13, R12, R11 ;  /* 0x0000000c0d0e7389 */ /* 0x00006400000c000b */
[----:B01---5:R-:W-:Y:S01]  /*35dc0*/  ENDCOLLECTIVE ;  /* 0x000000000000791b */ /* 0x023fe20003800000 */
.L_x_6485:
[----:B------:R0:W-:Y:S01]  /*35dd0*/  STL [R1+0x474], R10 ;  /* 0x0004740a01007387 */ /* 0x0001e20000100800 */
[----:B------:R-:W-:Y:S02]  /*35de0*/  IMAD.MOV.U32 R13, RZ, RZ, R3 ;  /* 0x000000ffff0d7224 */ /* 0x000fe400078e0003 */
[----:B------:R-:W-:-:S07]  /*35df0*/  IMAD.MOV.U32 R4, RZ, RZ, R14 ;  /* 0x000000ffff047224 */ /* 0x000fce00078e000e */
[----:B0-----:R-:W-:Y:S05]  /*35e00*/  WARPSYNC.COLLECTIVE R15, `(.L_x_6486) ;  /* 0x000000000f087348 */ /* 0x001fea0003c00000 */
[----:B------:R1:W2:Y:S02]  /*35e10*/  SHFL.IDX P6, R14, R13, R12, R11 ;  /* 0x0000000c0d0e7389 */ /* 0x0002a400000c000b */
[----:B012---:R-:W-:Y:S01]  /*35e20*/  ENDCOLLECTIVE ;  /* 0x000000000000791b */ /* 0x007fe20003800000 */
.L_x_6486:
[----:B------:R-:W-:Y:S02]  /*35e30*/  IMAD.MOV.U32 R13, RZ, RZ, R2 ;  /* 0x000000ffff0d7224 */ /* 0x000fe400078e0002 */
[----:B------:R-:W-:Y:S02]  /*35e40*/  IMAD.MOV.U32 R12, RZ, RZ, 0x1 ;  /* 0x00000001ff0c7424 */ /* 0x000fe400078e00ff */
[----:B------:R-:W-:-:S07]  /*35e50*/  IMAD.MOV.U32 R5, RZ, RZ, R14 ;  /* 0x000000ffff057224 */ /* 0x000fce00078e000e */
[----:B------:R-:W-:Y:S05]  /*35e60*/  WARPSYNC.COLLECTIVE R15, `(.L_x_6487) ;  /* 0x000000000f087348 */ /* 0x000fea0003c00000 */
[----:B------:R0:W1:Y:S02]  /*35e70*/  SHFL.IDX P6, R14, R13, R12, R11 ;  /* 0x0000000c0d0e7389 */ /* 0x00006400000c000b */
[----:B01----:R-:W-:Y:S01]  /*35e80*/  ENDCOLLECTIVE ;  /* 0x000000000000791b */ /* 0x003fe20003800000 */
.L_x_6487:
[----:B------:R-:W-:Y:S02]  /*35e90*/  IMAD.MOV.U32 R13, RZ, RZ, R3 ;  /* 0x000000ffff0d7224 */ /* 0x000fe400078e0003 */
[----:B------:R-:W-:-:S07]  /*35ea0*/  IMAD.MOV.U32 R6, RZ, RZ, R14 ;  /* 0x000000ffff067224 */ /* 0x000fce00078e000e */
[----:B------:R-:W-:Y:S05]  /*35eb0*/  WARPSYNC.COLLECTIVE R15, `(.L_x_6488) ;  /* 0x000000000f087348 */ /* 0x000fea0003c00000 */
[----:B------:R0:W1:Y:S02]  /*35ec0*/  SHFL.IDX P6, R14, R13, R12, R11 ;  /* 0x0000000c0d0e7389 */ /* 0x00006400000c000b */
[----:B01----:R-:W-:Y:S01]  /*35ed0*/  ENDCOLLECTIVE ;  /* 0x000000000000791b */ /* 0x003fe20003800000 */
.L_x_6488:
        /* <DEDUP_REMOVED lines=22> */
.L_x_6489:
        /* <DEDUP_REMOVED lines=10> */
.L_x_6490:
        /* <DEDUP_REMOVED lines=11> */
.L_x_6491:
        /* <DEDUP_REMOVED lines=14> */
.L_x_6492:
[----:B------:R-:W-:Y:S01]  /*36270*/  IMAD.MOV.U32 R3, RZ, RZ, R14 ;  /* 0x000000ffff037224 */ /* 0x000fe200078e000e */
[----:B------:R-:W-:Y:S06]  /*36280*/  BRA `(.L_x_6493) ;  /* 0xffffff9800347947 */ /* 0x000fec000383ffff */
.L_x_6365:
        /* <DEDUP_REMOVED lines=26> */
.L_x_6495:
[----:B------:R-:W-:Y:S05]  /*36430*/  BSYNC B0 ;  /* 0x0000000000007941 */ /* 0x000fea0003800000 */
.L_x_6494:
        /* <DEDUP_REMOVED lines=13> */
.L_x_6496:
        /* <DEDUP_REMOVED lines=41> */
.L_x_6497:
        /* <DEDUP_REMOVED lines=16> */
.L_x_6498:
[----:B------:R-:W-:Y:S02]  /*368a0*/  IMAD.MOV.U32 R13, RZ, RZ, R4 ;  /* 0x000000ffff0d7224 */ /* 0x000fe400078e0004 */
[----:B------:R-:W-:Y:S01]  /*368b0*/  IMAD.MOV.U32 R12, RZ, RZ, 0x2 ;  /* 0x00000002ff0c7424 */ /* 0x000fe200078e00ff */
[----:B------:R-:W-:Y:S02]  /*368c0*/  @!P3 LEA R21, P2, R10, R14, 0x1 ;  /* 0x0000000e0a15b211 */ /* 0x000fe400078408ff */
[----:B------:R-:W-:-:S03]  /*368d0*/  LOP3.LUT P6, RZ, R19, 0x20, RZ, 0xc0, !PT ;  /* 0x0000002013ff7812 */ /* 0x000fc600078cc0ff */
[----:B------:R-:W-:Y:S01]  /*368e0*/  @!P3 IMAD.X R8, RZ, RZ, R8, P2 ;  /* 0x000000ffff08b224 */ /* 0x000fe200010e0608 */
[C---:B------:R-:W-:Y:S01]  /*368f0*/  LOP3.LUT P2, RZ, R19.reuse, 0x2, RZ, 0xc0, !PT ;  /* 0x0000000213ff7812 */ /* 0x040fe2000784c0ff */
[----:B------:R-:W-:Y:S02]  /*36900*/  @!P3 IMAD.MOV.U32 R2, RZ, RZ, R21 ;  /* 0x000000ffff02b224 */ /* 0x000fe400078e0015 */
[----:B------:R-:W-:Y:S02]  /*36910*/  @!P3 IMAD.MOV.U32 R3, RZ, RZ, R8 ;  /* 0x000000ffff03b224 */ /* 0x000fe400078e0008 */
[----:B------:R-:W0:Y:S03]  /*36920*/  S2R R8, SR_TID.X ;  /* 0x0000000000087919 */ /* 0x000e260000002100 */
        /* <DEDUP_REMOVED lines=17> */
[----:B0-----:R-:W-:-:S13]  /*36a40*/  LOP3.LUT P2, RZ, R19, 0x8, RZ, 0xc0, !PT ;  /* 0x0000000813ff7812 */ /* 0x001fda000784c0ff */
[----:B-1----:R-:W-:Y:S05]  /*36a50*/  WARPSYNC.COLLECTIVE R15, `(.L_x_6499) ;  /* 0x000000000f087348 */ /* 0x002fea0003c00000 */
[----:B------:R0:W2:Y:S02]  /*36a60*/  SHFL.IDX P6, R14, R13, R12, R11 ;  /* 0x0000000c0d0e7389 */ /* 0x0000a400000c000b */
[----:B012---:R-:W-:Y:S01]  /*36a70*/  ENDCOLLECTIVE ;  /* 0x000000000000791b */ /* 0x007fe20003800000 */
.L_x_6499:
        /* <DEDUP_REMOVED lines=12> */
.L_x_6500:
[----:B------:R-:W-:-:S04]  /*36b40*/  @!P4 LOP3.LUT R2, R5, 0x40, RZ, 0xc0, !PT ;  /* 0x000000400502c812 */ /* 0x000fc800078ec0ff */
[----:B------:R-:W-:Y:S01]  /*36b50*/  @!P4 SHF.R.U32.HI R9, RZ, 0x2, R2 ;  /* 0x00000002ff09c819 */ /* 0x000fe20000011602 */
[----:B------:R-:W-:Y:S01]  /*36b60*/  IMAD.SHL.U32 R15, R8, 0x8, RZ ;  /* 0x00000008080f7824 */ /* 0x000fe200078e00ff */
[----:B------:R-:W-:-:S04]  /*36b70*/  @!P4 LOP3.LUT R8, R6, 0x80, RZ, 0xc0, !PT ;  /* 0x000000800608c812 */ /* 0x000fc800078ec0ff */
[----:B------:R-:W-:Y:S02]  /*36b80*/  @!P4 SHF.R.U32.HI R8, RZ, 0x3, R8 ;  /* 0x00000003ff08c819 */ /* 0x000fe40000011608 */
[----:B------:R-:W-:Y:S02]  /*36b90*/  LOP3.LUT R15, R15, 0x38, RZ, 0xc0, !PT ;  /* 0x000000380f0f7812 */ /* 0x000fe400078ec0ff */
[----:B------:R-:W-:Y:S01]  /*36ba0*/  @!P4 ISETP.NE.U32.AND P3, PT, R8, RZ, PT ;  /* 0x000000ff0800c20c */ /* 0x000fe20003f65070 */
[----:B------:R-:W-:Y:S01]  /*36bb0*/  IMAD.MOV.U32 R3, RZ, RZ, R14 ;  /* 0x000000ffff037224 */ /* 0x000fe200078e000e */
[----:B------:R-:W-:-:S04]  /*36bc0*/  @!P4 ISETP.NE.U32.AND P6, PT, R9, RZ, PT ;  /* 0x000000ff0900c20c */ /* 0x000fc80003fc5070 */
        /* <DEDUP_REMOVED lines=24> */
.L_x_6501:
[----:B------:R-:W-:Y:S02]  /*36d50*/  IMAD.MOV.U32 R13, RZ, RZ, R0 ;  /* 0x000000ffff0d7224 */ /* 0x000fe400078e0000 */
[----:B------:R-:W-:-:S07]  /*36d60*/  IMAD.MOV.U32 R4, RZ, RZ, R14 ;  /* 0x000000ffff047224 */ /* 0x000fce00078e000e */
[----:B------:R-:W-:Y:S05]  /*36d70*/  WARPSYNC.COLLECTIVE R15, `(.L_x_6502) ;  /* 0x000000000f087348 */ /* 0x000fea0003c00000 */
[----:B------:R0:W1:Y:S02]  /*36d80*/  SHFL.IDX P6, R14, R13, R12, R11 ;  /* 0x0000000c0d0e7389 */ /* 0x00006400000c000b */
[----:B01----:R-:W-:Y:S01]  /*36d90*/  ENDCOLLECTIVE ;  /* 0x000000000000791b */ /* 0x003fe20003800000 */
.L_x_6502:
[----:B------:R-:W-:Y:S01]  /*36da0*/  IMAD.MOV.U32 R0, RZ, RZ, R14 ;  /* 0x000000ffff007224 */ /* 0x000fe200078e000e */
[----:B------:R-:W-:Y:S06]  /*36db0*/  BRA `(.L_x_6503) ;  /* 0xffffff9c00047947 */ /* 0x000fec000383ffff */
.L_x_6370:
[----:B0-----:R0:W2:Y:S02]  /*36dc0*/  SYNCS.PHASECHK.TRANS64.TRYWAIT P0, [R18+URZ+0x38820], R0 ;  /* 0x03882000120075a7 */ /* 0x0010a4000800017f */
[----:B--2---:R-:W-:Y:S05]  /*36dd0*/  @!P0 NANOSLEEP.SYNCS 0x989680 ;  /* 0x009896800000895d */ /* 0x004fea0003900000 */
[----:B------:R-:W2:Y:S02]  /*36de0*/  @!P0 SYNCS.PHASECHK.TRANS64 P0, [R18+URZ+0x38820], R0 ;  /* 0x03882000120085a7 */ /* 0x000ea4000800007f */
[----:B--2---:R-:W-:Y:S05]  /*36df0*/  @!P0 BRA `(.L_x_6370) ;  /* 0xfffffffc00f08947 */ /* 0x004fea000383ffff */
[----:B------:R-:W-:Y:S05]  /*36e00*/  BRA `(.L_x_6504) ;  /* 0xffffff9c00c07947 */ /* 0x000fea000383ffff */
.L_x_6374:
[----:B0-----:R0:W1:Y:S02]  /*36e10*/  SYNCS.PHASECHK.TRANS64.TRYWAIT P0, [R0+URZ+0x38860], R2 ;  /* 0x03886002000075a7 */ /* 0x001064000800017f */
[----:B-1----:R-:W-:Y:S05]  /*36e20*/  @!P0 NANOSLEEP.SYNCS 0x989680 ;  /* 0x009896800000895d */ /* 0x002fea0003900000 */
[----:B------:R-:W1:Y:S02]  /*36e30*/  @!P0 SYNCS.PHASECHK.TRANS64 P0, [R0+URZ+0x38860], R2 ;  /* 0x03886002000085a7 */ /* 0x000e64000800007f */
[----:B-1----:R-:W-:Y:S05]  /*36e40*/  @!P0 BRA `(.L_x_6374) ;  /* 0xfffffffc00f08947 */ /* 0x002fea000383ffff */
[----:B------:R-:W-:Y:S05]  /*36e50*/  BRA `(.L_x_6505) ;  /* 0xffffff9c00e47947 */ /* 0x000fea000383ffff */
.L_x_6393:
[----:B--2---:R2:W3:Y:S02]  /*36e60*/  SYNCS.PHASECHK.TRANS64.TRYWAIT P0, [R3+URZ+0x38840], R2 ;  /* 0x03884002030075a7 */ /* 0x0044e4000800017f */
[----:B---3--:R-:W-:Y:S05]  /*36e70*/  @!P0 NANOSLEEP.SYNCS 0x989680 ;  /* 0x009896800000895d */ /* 0x008fea0003900000 */
[----:B------:R-:W3:Y:S02]  /*36e80*/  @!P0 SYNCS.PHASECHK.TRANS64 P0, [R3+URZ+0x38840], R2 ;  /* 0x03884002030085a7 */ /* 0x000ee4000800007f */
[----:B---3--:R-:W-:Y:S05]  /*36e90*/  @!P0 BRA `(.L_x_6393) ;  /* 0xfffffffc00f08947 */ /* 0x008fea000383ffff */
[----:B------:R-:W-:Y:S05]  /*36ea0*/  BRA `(.L_x_6506) ;  /* 0xffffffac00147947 */ /* 0x000fea000383ffff */
.L_x_6398:
[----:B0-----:R0:W1:Y:S02]  /*36eb0*/  SYNCS.PHASECHK.TRANS64.TRYWAIT P0, [R3+URZ+0x38860], R2 ;  /* 0x03886002030075a7 */ /* 0x001064000800017f */
[----:B-1----:R-:W-:Y:S05]  /*36ec0*/  @!P0 NANOSLEEP.SYNCS 0x989680 ;  /* 0x009896800000895d */ /* 0x002fea0003900000 */
[----:B------:R-:W1:Y:S02]  /*36ed0*/  @!P0 SYNCS.PHASECHK.TRANS64 P0, [R3+URZ+0x38860], R2 ;  /* 0x03886002030085a7 */ /* 0x000e64000800007f */
[----:B-1----:R-:W-:Y:S05]  /*36ee0*/  @!P0 BRA `(.L_x_6398) ;  /* 0xfffffffc00f08947 */ /* 0x002fea000383ffff */
[----:B------:R-:W-:Y:S05]  /*36ef0*/  BRA `(.L_x_6507) ;  /* 0xffffffac00947947 */ /* 0x000fea000383ffff */
.L_x_6413:
[----:B-1----:R1:W2:Y:S02]  /*36f00*/  SYNCS.PHASECHK.TRANS64.TRYWAIT P0, [R4+URZ+0x38840], R2 ;  /* 0x03884002040075a7 */ /* 0x0022a4000800017f */
[----:B--2---:R-:W-:Y:S05]  /*36f10*/  @!P0 NANOSLEEP.SYNCS 0x989680 ;  /* 0x009896800000895d */ /* 0x004fea0003900000 */
[----:B------:R-:W2:Y:S02]  /*36f20*/  @!P0 SYNCS.PHASECHK.TRANS64 P0, [R4+URZ+0x38840], R2 ;  /* 0x03884002040085a7 */ /* 0x000ea4000800007f */
[----:B--2---:R-:W-:Y:S05]  /*36f30*/  @!P0 BRA `(.L_x_6413) ;  /* 0xfffffffc00f08947 */ /* 0x004fea000383ffff */
[----:B------:R-:W-:Y:S05]  /*36f40*/  BRA `(.L_x_6508) ;  /* 0xffffffb800707947 */ /* 0x000fea000383ffff */
.L_x_6418:
[----:B0-----:R0:W2:Y:S02]  /*36f50*/  SYNCS.PHASECHK.TRANS64.TRYWAIT P0, [R4+URZ+0x38860], R2 ;  /* 0x03886002040075a7 */ /* 0x0010a4000800017f */
[----:B--2---:R-:W-:Y:S05]  /*36f60*/  @!P0 NANOSLEEP.SYNCS 0x989680 ;  /* 0x009896800000895d */ /* 0x004fea0003900000 */
[----:B------:R-:W2:Y:S02]  /*36f70*/  @!P0 SYNCS.PHASECHK.TRANS64 P0, [R4+URZ+0x38860], R2 ;  /* 0x03886002040085a7 */ /* 0x000ea4000800007f */
[----:B--2---:R-:W-:Y:S05]  /*36f80*/  @!P0 BRA `(.L_x_6418) ;  /* 0xfffffffc00f08947 */ /* 0x004fea000383ffff */
[----:B------:R-:W-:Y:S05]  /*36f90*/  BRA `(.L_x_6509) ;  /* 0xffffffb800ec7947 */ /* 0x000fea000383ffff */
.L_x_6433:
[----:B-1----:R1:W2:Y:S02]  /*36fa0*/  SYNCS.PHASECHK.TRANS64.TRYWAIT P0, [R4+URZ+0x38840], R2 ;  /* 0x03884002040075a7 */ /* 0x0022a4000800017f */
[----:B--2---:R-:W-:Y:S05]  /*36fb0*/  @!P0 NANOSLEEP.SYNCS 0x989680 ;  /* 0x009896800000895d */ /* 0x004fea0003900000 */
[----:B------:R-:W2:Y:S02]  /*36fc0*/  @!P0 SYNCS.PHASECHK.TRANS64 P0, [R4+URZ+0x38840], R2 ;  /* 0x03884002040085a7 */ /* 0x000ea4000800007f */
[----:B--2---:R-:W-:Y:S05]  /*36fd0*/  @!P0 BRA `(.L_x_6433) ;  /* 0xfffffffc00f08947 */ /* 0x004fea000383ffff */
[----:B------:R-:W-:Y:S05]  /*36fe0*/  BRA `(.L_x_6510) ;  /* 0xffffffc400ac7947 */ /* 0x000fea000383ffff */
.L_x_6438:
[----:B0-----:R0:W2:Y:S02]  /*36ff0*/  SYNCS.PHASECHK.TRANS64.TRYWAIT P0, [R4+URZ+0x38860], R2 ;  /* 0x03886002040075a7 */ /* 0x0010a4000800017f */
[----:B--2---:R-:W-:Y:S05]  /*37000*/  @!P0 NANOSLEEP.SYNCS 0x989680 ;  /* 0x009896800000895d */ /* 0x004fea0003900000 */
[----:B------:R-:W2:Y:S02]  /*37010*/  @!P0 SYNCS.PHASECHK.TRANS64 P0, [R4+URZ+0x38860], R2 ;  /* 0x03886002040085a7 */ /* 0x000ea4000800007f */
[----:B--2---:R-:W-:Y:S05]  /*37020*/  @!P0 BRA `(.L_x_6438) ;  /* 0xfffffffc00f08947 */ /* 0x004fea000383ffff */
[----:B------:R-:W-:Y:S05]  /*37030*/  BRA `(.L_x_6511) ;  /* 0xffffffc8002c7947 */ /* 0x000fea000383ffff */
.L_x_6454:
[----:B-1----:R-:W2:Y:S01]  /*37040*/  LDL R3, [R1+0x440] ;  /* 0x0004400001037983 */ /* 0x002ea20000100800 */
[----:B------:R-:W-:Y:S01]  /*37050*/  BSSY B0, `(.L_x_6512) ;  /* 0x0000008000007945 */ /* 0x000fe20003800000 */
[----:B------:R-:W-:Y:S02]  /*37060*/  IMAD.MOV.U32 R12, RZ, RZ, RZ ;  /* 0x000000ffff0c7224 */ /* 0x000fe400078e00ff */
[----:B------:R-:W-:Y:S02]  /*37070*/  IMAD.MOV.U32 R11, RZ, RZ, 0x1f ;  /* 0x0000001fff0b7424 */ /* 0x000fe400078e00ff */
[----:B------:R-:W-:Y:S02]  /*37080*/  IMAD.MOV.U32 R15, RZ, RZ, -0x1 ;  /* 0xffffffffff0f7424 */ /* 0x000fe400078e00ff */
[----:B--2---:R-:W-:-:S07]  /*37090*/  IMAD.MOV.U32 R13, RZ, RZ, R3 ;  /* 0x000000ffff0d7224 */ /* 0x004fce00078e0003 */
[----:B0-----:R-:W-:Y:S05]  /*370a0*/  WARPSYNC.COLLECTIVE R15, `(.L_x_6513) ;  /* 0x000000000f087348 */ /* 0x001fea0003c00000 */
[----:B------:R1:W2:Y:S02]  /*370b0*/  SHFL.IDX P6, R14, R13, R12, R11 ;  /* 0x0000000c0d0e7389 */ /* 0x0002a400000c000b */
[----:B012---:R-:W-:Y:S01]  /*370c0*/  ENDCOLLECTIVE ;  /* 0x000000000000791b */ /* 0x007fe20003800000 */
.L_x_6513:
[----:B------:R-:W-:Y:S05]  /*370d0*/  BSYNC B0 ;  /* 0x0000000000007941 */ /* 0x000fea0003800000 */
.L_x_6512:
        /* <DEDUP_REMOVED lines=9> */
.L_x_6514:
        /* <DEDUP_REMOVED lines=25> */
.L_x_6515:
        /* <DEDUP_REMOVED lines=8> */
.L_x_6516:
        /* <DEDUP_REMOVED lines=8> */
.L_x_6517:
        /* <DEDUP_REMOVED lines=8> */
.L_x_6518:
        /* <DEDUP_REMOVED lines=8> */
.L_x_6519:
        /* <DEDUP_REMOVED lines=9> */
.L_x_6520:
[----:B------:R-:W-:Y:S01]  /*37590*/  IMAD.MOV.U32 R10, RZ, RZ, R14 ;  /* 0x000000ffff0a7224 */ /* 0x000fe200078e000e */
[----:B------:R-:W-:Y:S06]  /*375a0*/  BRA `(.L_x_6521) ;  /* 0xffffffd000687947 */ /* 0x000fec000383ffff */
.L_x_6457:
        /* <DEDUP_REMOVED lines=8> */
.L_x_6523:
[----:B------:R-:W-:Y:S05]  /*37630*/  BSYNC B0 ;  /* 0x0000000000007941 */ /* 0x000fea0003800000 */
.L_x_6522:
        /* <DEDUP_REMOVED lines=10> */
.L_x_6524:
        /* <DEDUP_REMOVED lines=8> */
.L_x_6525:
        /* <DEDUP_REMOVED lines=8> */
.L_x_6526:
        /* <DEDUP_REMOVED lines=8> */
.L_x_6527:
        /* <DEDUP_REMOVED lines=9> */
.L_x_6528:
[----:B------:R-:W-:Y:S01]  /*378f0*/  IMAD.MOV.U32 R10, RZ, RZ, R14 ;  /* 0x000000ffff0a7224 */ /* 0x000fe200078e000e */
[----:B------:R-:W-:Y:S06]  /*37900*/  BRA `(.L_x_6529) ;  /* 0xffffffd0003c7947 */ /* 0x000fec000383ffff */
.L_x_6459:
[----:B------:R-:W-:Y:S01]  /*37910*/  BSSY B0, `(.L_x_6530) ;  /* 0x0000006000007945 */ /* 0x000fe20003800000 */
[----:B------:R-:W-:Y:S01]  /*37920*/  PLOP3.LUT P6, PT, P6, PT, PT, 0x8, 0x0 ;  /* 0x000000000000781c */ /* 0x000fe200037ce170 */
[----:B------:R-:W-:-:S12]  /*37930*/  IMAD.MOV.U32 R15, RZ, RZ, -0x1 ;  /* 0xffffffffff0f7424 */ /* 0x000fd800078e00ff */
[----:B0-----:R-:W-:Y:S05]  /*37940*/  WARPSYNC.COLLECTIVE R15, `(.L_x_6531) ;  /* 0x000000000f087348 */ /* 0x001fea0003c00000 */
[----:B------:R-:W-:Y:S01]  /*37950*/  VOTE.ANY R14, PT, P6 ;  /* 0x00000000000e7806 */ /* 0x000fe200030e0100 */
[----:B0-----:R-:W-:Y:S06]  /*37960*/  ENDCOLLECTIVE ;  /* 0x000000000000791b */ /* 0x001fec0003800000 */
.L_x_6531:
[----:B------:R-:W-:Y:S05]  /*37970*/  BSYNC B0 ;  /* 0x0000000000007941 */ /* 0x000fea0003800000 */
.L_x_6530:
        /* <DEDUP_REMOVED lines=10> */
.L_x_6532:
[----:B------:R-:W-:Y:S02]  /*37a20*/  IMAD.MOV.U32 R13, RZ, RZ, R7 ;  /* 0x000000ffff0d7224 */ /* 0x000fe400078e0007 */
[----:B------:R-:W-:-:S07]  /*37a30*/  IMAD.MOV.U32 R4, RZ, RZ, R14 ;  /* 0x000000ffff047224 */ /* 0x000fce00078e000e */
[----:B------:R-:W-:Y:S05]  /*37a40*/  WARPSYNC.COLLECTIVE R15, `(.L_x_6533) ;  /* 0x000000000f087348 */ /* 0x000fea0003c00000 */
[----:B------:R0:W1:Y:S02]  /*37a50*/  SHFL.IDX P6, R14, R13, R12, R11 ;  /* 0x0000000c0d0e7389 */ /* 0x00006400000c000b */
[----:B01----:R-:W-:Y:S01]  /*37a60*/  ENDCOLLECTIVE ;  /* 0x000000000000791b */ /* 0x003fe20003800000 */
.L_x_6533:
[----:B------:R-:W-:Y:S02]  /*37a70*/  IMAD.MOV.U32 R7, RZ, RZ, R14 ;  /* 0x000000ffff077224 */ /* 0x000fe400078e000e */
[----:B------:R-:W-:-:S05]  /*37a80*/  IMAD.IADD R5, R9, 0x1, R16 ;  /* 0x0000000109057824 */ /* 0x000fca00078e0210 */
[----:B------:R1:W-:Y:S01]  /*37a90*/  STL [R1+0x44c], R5 ;  /* 0x00044c0501007387 */ /* 0x0003e20000100800 */
[----:B------:R-:W-:Y:S05]  /*37aa0*/  BRA `(.L_x_6534) ;  /* 0xffffffd0001c7947 */ /* 0x000fea000383ffff */
.L_x_6461:
[----:B------:R-:W-:Y:S01]  /*37ab0*/  BSSY B0, `(.L_x_6535) ;  /* 0x0000008000007945 */ /* 0x000fe20003800000 */
[----:B------:R-:W-:Y:S02]  /*37ac0*/  IMAD.MOV.U32 R13, RZ, RZ, R2 ;  /* 0x000000ffff0d7224 */ /* 0x000fe400078e0002 */
[----:B------:R-:W-:Y:S02]  /*37ad0*/  IMAD.MOV.U32 R12, RZ, RZ, R9 ;  /* 0x000000ffff0c7224 */ /* 0x000fe400078e0009 */
[----:B------:R-:W-:Y:S02]  /*37ae0*/  IMAD.MOV.U32 R11, RZ, RZ, 0x1f ;  /* 0x0000001fff0b7424 */ /* 0x000fe400078e00ff */
[----:B------:R-:W-:-:S07]  /*37af0*/  IMAD.MOV.U32 R15, RZ, RZ, -0x1 ;  /* 0xffffffffff0f7424 */ /* 0x000fce00078e00ff */
[----:B01----:R-:W-:Y:S05]  /*37b00*/  WARPSYNC.COLLECTIVE R15, `(.L_x_6536) ;  /* 0x000000000f087348 */ /* 0x003fea0003c00000 */
[----:B------:R2:W3:Y:S02]  /*37b10*/  SHFL.IDX P6, R14, R13, R12, R11 ;  /* 0x0000000c0d0e7389 */ /* 0x0004e400000c000b */
[----:B0123--:R-:W-:Y:S01]  /*37b20*/  ENDCOLLECTIVE ;  /* 0x000000000000791b */ /* 0x00ffe20003800000 */
.L_x_6536:
[----:B------:R-:W-:Y:S05]  /*37b30*/  BSYNC B0 ;  /* 0x0000000000007941 */ /* 0x000fea0003800000 */
.L_x_6535:
[----:B------:R-:W-:Y:S01]  /*37b40*/  IMAD.MOV.U32 R2, RZ, RZ, R14 ;  /* 0x000000ffff027224 */ /* 0x000fe200078e000e */
[----:B------:R-:W-:Y:S06]  /*37b50*/  BRA `(.L_x_6537) ;  /* 0xffffffd000087947 */ /* 0x000fec000383ffff */
.L_x_6467:
[----:B0-----:R0:W1:Y:S02]  /*37b60*/  SYNCS.PHASECHK.TRANS64.TRYWAIT P0, [R9+URZ+0x38820], R0 ;  /* 0x03882000090075a7 */ /* 0x001064000800017f */
[----:B-1----:R-:W-:Y:S05]  /*37b70*/  @!P0 NANOSLEEP.SYNCS 0x989680 ;  /* 0x009896800000895d */ /* 0x002fea0003900000 */
[----:B------:R-:W1:Y:S02]  /*37b80*/  @!P0 SYNCS.PHASECHK.TRANS64 P0, [R9+URZ+0x38820], R0 ;  /* 0x03882000090085a7 */ /* 0x000e64000800007f */
[----:B-1----:R-:W-:Y:S05]  /*37b90*/  @!P0 BRA `(.L_x_6467) ;  /* 0xfffffffc00f08947 */ /* 0x002fea000383ffff */
[----:B------:R-:W-:Y:S05]  /*37ba0*/  BRA `(.L_x_6538) ;  /* 0xffffffd800a87947 */ /* 0x000fea000383ffff */
.L_x_6468:
        /* <DEDUP_REMOVED lines=11> */
.L_x_6540:
[----:B------:R-:W-:Y:S05]  /*37c60*/  BSYNC B0 ;  /* 0x0000000000007941 */ /* 0x000fea0003800000 */
.L_x_6539:
[----:B------:R-:W-:Y:S05]  /*37c70*/  BRA `(.L_x_6541) ;  /* 0xffffffd800907947 */ /* 0x000fea000383ffff */
.L_x_6471:
[----:B------:R-:W-:Y:S01]  /*37c80*/  BSSY B1, `(.L_x_6542) ;  /* 0x0000006000017945 */ /* 0x000fe20003800000 */
[----:B------:R-:W-:-:S07]  /*37c90*/  IMAD.MOV.U32 R15, RZ, RZ, -0x1 ;  /* 0xffffffffff0f7424 */ /* 0x000fce00078e00ff */
[----:B0-----:R-:W-:Y:S05]  /*37ca0*/  WARPSYNC.COLLECTIVE R15, `(.L_x_6543) ;  /* 0x000000000f0c7348 */ /* 0x001fea0003c00000 */
[----:B------:R-:W-:Y:S02]  /*37cb0*/  ELECT P6, UR62, PT ;  /* 0x00000000003e782f */ /* 0x000fe400038c0000 */
[----:B------:R-:W-:Y:S01]  /*37cc0*/  MOV R14, UR62 ;  /* 0x0000003e000e7c02 */ /* 0x000fe20008000f00 */
[----:B0-----:R-:W-:Y:S10]  /*37cd0*/  ENDCOLLECTIVE ;  /* 0x000000000000791b */ /* 0x001ff40003800000 */
.L_x_6543:
[----:B------:R-:W-:Y:S05]  /*37ce0*/  BSYNC B1 ;  /* 0x0000000000017941 */ /* 0x000fea0003800000 */
.L_x_6542:
[----:B------:R-:W-:Y:S05]  /*37cf0*/  BRA `(.L_x_6544) ;  /* 0xffffffd800887947 */ /* 0x000fea000383ffff */
.L_x_6472:
[----:B0-----:R0:W1:Y:S02]  /*37d00*/  SYNCS.PHASECHK.TRANS64.TRYWAIT P0, [R5+URZ], R4 ;  /* 0x00000004050075a7 */ /* 0x001064000800017f */
[----:B-1----:R-:W-:Y:S05]  /*37d10*/  @!P0 NANOSLEEP.SYNCS 0x989680 ;  /* 0x009896800000895d */ /* 0x002fea0003900000 */
[----:B------:R-:W1:Y:S02]  /*37d20*/  @!P0 SYNCS.PHASECHK.TRANS64 P0, [R5+URZ], R4 ;  /* 0x00000004050085a7 */ /* 0x000e64000800007f */
[----:B-1----:R-:W-:Y:S05]  /*37d30*/  @!P0 BRA `(.L_x_6472) ;  /* 0xfffffffc00f08947 */ /* 0x002fea000383ffff */
[----:B------:R-:W-:Y:S05]  /*37d40*/  BRA `(.L_x_6545) ;  /* 0xffffffd800b07947 */ /* 0x000fea000383ffff */
.L_x_6473:
[----:B0-----:R0:W1:Y:S02]  /*37d50*/  SYNCS.PHASECHK.TRANS64.TRYWAIT P0, [R7+URZ], R2 ;  /* 0x00000002070075a7 */ /* 0x001064000800017f */
[----:B-1----:R-:W-:Y:S05]  /*37d60*/  @!P0 NANOSLEEP.SYNCS 0x989680 ;  /* 0x009896800000895d */ /* 0x002fea0003900000 */
[----:B------:R-:W1:Y:S02]  /*37d70*/  @!P0 SYNCS.PHASECHK.TRANS64 P0, [R7+URZ], R2 ;  /* 0x00000002070085a7 */ /* 0x000e64000800007f */
[----:B-1----:R-:W-:Y:S05]  /*37d80*/  @!P0 BRA `(.L_x_6473) ;  /* 0xfffffffc00f08947 */ /* 0x002fea000383ffff */
[----:B------:R-:W-:Y:S05]  /*37d90*/  BRA `(.L_x_6546) ;  /* 0xffffffd800b07947 */ /* 0x000fea000383ffff */
.L_x_6474:
[----:B-1----:R1:W2:Y:S02]  /*37da0*/  SYNCS.PHASECHK.TRANS64.TRYWAIT P0, [R5+URZ], R4 ;  /* 0x00000004050075a7 */ /* 0x0022a4000800017f */
[----:B--2---:R-:W-:Y:S05]  /*37db0*/  @!P0 NANOSLEEP.SYNCS 0x989680 ;  /* 0x009896800000895d */ /* 0x004fea0003900000 */
[----:B------:R-:W2:Y:S02]  /*37dc0*/  @!P0 SYNCS.PHASECHK.TRANS64 P0, [R5+URZ], R4 ;  /* 0x00000004050085a7 */ /* 0x000ea4000800007f */
[----:B--2---:R-:W-:Y:S05]  /*37dd0*/  @!P0 BRA `(.L_x_6474) ;  /* 0xfffffffc00f08947 */ /* 0x004fea000383ffff */
[----:B------:R-:W-:Y:S05]  /*37de0*/  BRA `(.L_x_6547) ;  /* 0xffffffd800a47947 */ /* 0x000fea000383ffff */
        .type           $_ZN7cutlass13device_kernelIN5flash11enable_sm90INS1_16FlashAttnFwdSm90INS1_25CollectiveMainloopFwdSm90ILi2EN4cute5tupleIJNS5_1CILi1EEES8_S8_EEENS6_IJNS7_ILi64EEESA_SA_EEELi512ENS_6half_tEfNS_4arch4Sm90ELb0ELb1ELb1ELb1ELb0ELb0ELb1ELb0ELb0ELb1ELb1ELb0EEENS1_21CollectiveEpilogueFwdINS6_IJSA_NS7_ILi512EEESA_EEES9_SC_SE_Li256ELb1ELb1ELb1ELb0EEENS1_36VarlenDynamicPersistentTileSchedulerILi64ELi64ELi256ELi128ELb1ELb1ELb1ELb1ELb0ELb1EEEEEEEEEvNT_6ParamsE$_ZZN5flash25CollectiveMainloopFwdSm90ILi2EN4cute5tupleIJNS1_1CILi1EEES4_S4_EEENS2_IJNS3_ILi64EEES6_S6_EEELi512EN7cutlass6half_tEfNS8_4arch4Sm90ELb0ELb1ELb1ELb1ELb0ELb0ELb1ELb0ELb0ELb1ELb1ELb0EE3mmaINS_16FlashAttnFwdSm90ISC_NS_21CollectiveEpilogueFwdINS2_IJS6_NS3_ILi512EEES6_EEES5_S9_SB_Li256ELb1ELb1ELb1ELb0EEENS_36VarlenDynamicPersistentTileSchedulerILi64ELi64ELi256ELi128ELb1ELb1ELb1ELb1ELb0ELb1EEEE13SharedStorageENS1_6TensorINS1_11ArrayEngineIfLm128EEENS1_6LayoutINS2_IJNS2_IJNS3_ILi2EEESR_NS3_ILi32EEEEEES4_S4_EEENS2_IJNS2_IJS4_SR_NS3_ILi4EEEEEENS3_ILi0EEESX_EEEEEEENS_7SoftmaxILi2ELi0EEEEEbRKNSC_6ParamsENS8_25PipelineTmaAsyncNoClusterILi2ENS8_16PipelineTmaAsyncILi2EEEEES19_RNS8_13PipelineStateILj2EEERT0_RT1_iRiRKNS_16SeqlenInfoQKNewKILb1ELb0EEENS2_IJiiiiEEERT_ENKUliT_T0_T1_E_clIZSD_ISM_S10_S12_EbS15_S19_S19_S1C_S1E_S1G_iS1H_S1L_S1M_S1O_EUlRS1P_iE1_NS3_ILb0EEENS3_ILb1EEEEEDaiS1P_S1Q_S1R_,@function
        .size           $_ZN7cutlass13device_kernelIN5flash11enable_sm90INS1_16FlashAttnFwdSm90INS1_25CollectiveMainloopFwdSm90ILi2EN4cute5tupleIJNS5_1CILi1EEES8_S8_EEENS6_IJNS7_ILi64EEESA_SA_EEELi512ENS_6half_tEfNS_4arch4Sm90ELb0ELb1ELb1ELb1ELb0ELb0ELb1ELb0ELb0ELb1ELb1ELb0EEENS1_21CollectiveEpilogueFwdINS6_IJSA_NS7_ILi512EEESA_EEES9_SC_SE_Li256ELb1ELb1ELb1ELb0EEENS1_36VarlenDynamicPersistentTileSchedulerILi64ELi64ELi256ELi128ELb1ELb1ELb1ELb1ELb0ELb1EEEEEEEEEvNT_6ParamsE$_ZZN5flash25CollectiveMainloopFwdSm90ILi2EN4cute5tupleIJNS1_1CILi1EEES4_S4_EEENS2_IJNS3_ILi64EEES6_S6_EEELi512EN7cutlass6half_tEfNS8_4arch4Sm90ELb0ELb1ELb1ELb1ELb0ELb0ELb1ELb0ELb0ELb1ELb1ELb0EE3mmaINS_16FlashAttnFwdSm90ISC_NS_21CollectiveEpilogueFwdINS2_IJS6_NS3_ILi512EEES6_EEES5_S9_SB_Li256ELb1ELb1ELb1ELb0EEENS_36VarlenDynamicPersistentTileSchedulerILi64ELi64ELi256ELi128ELb1ELb1ELb1ELb1ELb0ELb1EEEE13SharedStorageENS1_6TensorINS1_11ArrayEngineIfLm128EEENS1_6LayoutINS2_IJNS2_IJNS3_ILi2EEESR_NS3_ILi32EEEEEES4_S4_EEENS2_IJNS2_IJS4_SR_NS3_ILi4EEEEEENS3_ILi0EEESX_EEEEEEENS_7SoftmaxILi2ELi0EEEEEbRKNSC_6ParamsENS8_25PipelineTmaAsyncNoClusterILi2ENS8_16PipelineTmaAsyncILi2EEEEES19_RNS8_13PipelineStateILj2EEERT0_RT1_iRiRKNS_16SeqlenInfoQKNewKILb1ELb0EEENS2_IJiiiiEEERT_ENKUliT_T0_T1_E_clIZSD_ISM_S10_S12_EbS15_S19_S19_S1C_S1E_S1G_iS1H_S1L_S1M_S1O_EUlRS1P_iE1_NS3_ILb0EEENS3_ILb1EEEEEDaiS1P_S1Q_S1R_,(.L_x_15178 - $_ZN7cutlass13device_kernelIN5flash11enable_sm90INS1_16FlashAttnFwdSm90INS1_25CollectiveMainloopFwdSm90ILi2EN4cute5tupleIJNS5_1CILi1EEES8_S8_EEENS6_IJNS7_ILi64EEESA_SA_EEELi512ENS_6half_tEfNS_4arch4Sm90ELb0ELb1ELb1ELb1ELb0ELb0ELb1ELb0ELb0ELb1ELb1ELb0EEENS1_21CollectiveEpilogueFwdINS6_IJSA_NS7_ILi512EEESA_EEES9_SC_SE_Li256ELb1ELb1ELb1ELb0EEENS1_36VarlenDynamicPersistentTileSchedulerILi64ELi64ELi256ELi128ELb1ELb1ELb1ELb1ELb0ELb1EEEEEEEEEvNT_6ParamsE$_ZZN5flash25CollectiveMainloopFwdSm90ILi2EN4cute5tupleIJNS1_1CILi1EEES4_S4_EEENS2_IJNS3_ILi64EEES6_S6_EEELi512EN7cutlass6half_tEfNS8_4arch4Sm90ELb0ELb1ELb1ELb1ELb0ELb0ELb1ELb0ELb0ELb1ELb1ELb0EE3mmaINS_16FlashAttnFwdSm90ISC_NS_21CollectiveEpilogueFwdINS2_IJS6_NS3_ILi512EEES6_EEES5_S9_SB_Li256ELb1ELb1ELb1ELb0EEENS_36VarlenDynamicPersistentTileSchedulerILi64ELi64ELi256ELi128ELb1ELb1ELb1ELb1ELb0ELb1EEEE13SharedStorageENS1_6TensorINS1_11ArrayEngineIfLm128EEENS1_6LayoutINS2_IJNS2_IJNS3_ILi2EEESR_NS3_ILi32EEEEEES4_S4_EEENS2_IJNS2_IJS4_SR_NS3_ILi4EEEEEENS3_ILi0EEESX_EEEEEEENS_7SoftmaxILi2ELi0EEEEEbRKNSC_6ParamsENS8_25PipelineTmaAsyncNoClusterILi2ENS8_16PipelineTmaAsyncILi2EEEEES19_RNS8_13PipelineStateILj2EEERT0_RT1_iRiRKNS_16SeqlenInfoQKNewKILb1ELb0EEENS2_IJiiiiEEERT_ENKUliT_T0_T1_E_clIZSD_ISM_S10_S12_EbS15_S19_S19_S1C_S1E_S1G_iS1H_S1L_S1M_S1O_EUlRS1P_iE1_NS3_ILb0EEENS3_ILb1EEEEEDaiS1P_S1Q_S1R_)
$_ZN7cutlass13device_kernelIN5flash11enable_sm90INS1_16FlashAttnFwdSm90INS1_25CollectiveMainloopFwdSm90ILi2EN4cute5tupleIJNS5_1CILi1EEES8_S8_EEENS6_IJNS7_ILi64EEESA_SA_EEELi512ENS_6half_tEfNS_4arch4Sm90ELb0ELb1ELb1ELb1ELb0ELb0ELb1ELb0ELb0ELb1ELb1ELb0EEENS1_21CollectiveEpilogueFwdINS6_IJSA_NS7_ILi512EEESA_EEES9_SC_SE_Li256ELb1ELb1ELb1ELb0EEENS1_36VarlenDynamicPersistentTileSchedulerILi64ELi64ELi256ELi128ELb1ELb1ELb1ELb1ELb0ELb1EEEEEEEEEvNT_6ParamsE$_ZZN5flash25CollectiveMainloopFwdSm90ILi2EN4cute5tupleIJNS1_1CILi1EEES4_S4_EEENS2_IJNS3_ILi64EEES6_S6_EEELi512EN7cutlass6half_tEfNS8_4arch4Sm90ELb0ELb1ELb1ELb1ELb0ELb0ELb1ELb0ELb0ELb1ELb1ELb0EE3mmaINS_16FlashAttnFwdSm90ISC_NS_21CollectiveEpilogueFwdINS2_IJS6_NS3_ILi512EEES6_EEES5_S9_SB_Li256ELb1ELb1ELb1ELb0EEENS_36VarlenDynamicPersistentTileSchedulerILi64ELi64ELi256ELi128ELb1ELb1ELb1ELb1ELb0ELb1EEEE13SharedStorageENS1_6TensorINS1_11ArrayEngineIfLm128EEENS1_6LayoutINS2_IJNS2_IJNS3_ILi2EEESR_NS3_ILi32EEEEEES4_S4_EEENS2_IJNS2_IJS4_SR_NS3_ILi4EEEEEENS3_ILi0EEESX_EEEEEEENS_7SoftmaxILi2ELi0EEEEEbRKNSC_6ParamsENS8_25PipelineTmaAsyncNoClusterILi2ENS8_16PipelineTmaAsyncILi2EEEEES19_RNS8_13PipelineStateILj2EEERT0_RT1_iRiRKNS_16SeqlenInfoQKNewKILb1ELb0EEENS2_IJiiiiEEERT_ENKUliT_T0_T1_E_clIZSD_ISM_S10_S12_EbS15_S19_S19_S1C_S1E_S1G_iS1H_S1L_S1M_S1O_EUlRS1P_iE1_NS3_ILb0EEENS3_ILb1EEEEEDaiS1P_S1Q_S1R_:
        /* <DEDUP_REMOVED lines=48> */
.L_x_6549:
[----:B------:R-:W-:Y:S05]  /*380f0*/  BSYNC B3 ;  /* 0x0000000000037941 */ /* 0x000fea0003800000 */
.L_x_6548:
        /* <DEDUP_REMOVED lines=17> */
.L_x_6551:
[----:B------:R-:W-:Y:S05]  /*38210*/  BSYNC B3 ;  /* 0x0000000000037941 */ /* 0x000fea0003800000 */
.L_x_6550:
        /* <DEDUP_REMOVED lines=10> */
.L_x_6553:
[----:B------:R-:W-:Y:S05]  /*382c0*/  BSYNC B3 ;  /* 0x0000000000037941 */ /* 0x000fea0003800000 */
.L_x_6552:
        /* <DEDUP_REMOVED lines=15> */
[----:B----4-:R-:W-:Y:S04]  /*383c0*/  ST.E desc[UR4][R20.64], RZ ;  /* 0x000000ff14007985 */ /* 0x010fe8000c101904 */
[----:B------:R-:W3:Y:S01]  /*383d0*/  LD.E.64 R24, desc[UR6][R56.64] ;  /* 0x0000000638187980 */ /* 0x000ee2000c101b00 */
[----:B--2---:R-:W-:Y:S01]  /*383e0*/  IMAD R10, R9, 0x200, R10 ;  /* 0x00000200090a7824 */ /* 0x004fe200078e020a */
[----:B------:R-:W-:Y:S01]  /*383f0*/  R2UR UR7, R11 ;  /* 0x000000000b0772ca */ /* 0x000fe200000e0000 */
[----:B------:R-:W-:Y:S01]  /*38400*/  IMAD.MOV.U32 R9, RZ, RZ, 0x1 ;  /* 0x00000001ff097424 */ /* 0x000fe200078e00ff */
[----:B------:R-:W-:Y:S02]  /*38410*/  R2UR UR8, R4 ;  /* 0x00000000040872ca */ /* 0x000fe400000e0000 */
[----:B------:R-:W-:-:S02]  /*38420*/  R2UR UR6, R10 ;  /* 0x000000000a0672ca */ /* 0x000fc400000e0000 */
[C---:B------:R-:W-:Y:S02]  /*38430*/  R2UR UR9, R5.reuse ;  /* 0x00000000050972ca */ /* 0x040fe400000e0000 */
[----:B------:R-:W-:Y:S02]  /*38440*/  R2UR UR10, R4 ;  /* 0x00000000040a72ca */ /* 0x000fe400000e0000 */
[----:B------:R-:W-:Y:S02]  /*38450*/  R2UR UR11, R5 ;  /* 0x00000000050b72ca */ /* 0x000fe400000e0000 */
[----:B---3--:R-:W-:Y:S02]  /*38460*/  R2UR UR4, R24 ;  /* 0x00000000180472ca */ /* 0x008fe400000e0000 */
[----:B------:R-:W-:Y:S02]  /*38470*/  R2UR UR5, R25 ;  /* 0x00000000190572ca */ /* 0x000fe400000e0000 */
[----:B------:R-:W-:-:S11]  /*38480*/  WARPGROUP.ARRIVE ;  /* 0x00000000000079c5 */ /* 0x000fd60000000000 */
[----:B------:R-:W-:Y:S03]  /*38490*/  HGMMA.64x64x16.F32 R24, gdesc[UR4], RZ, !UPT, gsb0 ;  /* 0x00e00000041879f0 */ /* 0x000fe6000c0008ff */
        /* <DEDUP_REMOVED lines=36> */
[----:B------:R-:W-:Y:S01]  /*386e0*/  R2UR UR7, R11 ;  /* 0x000000000b0772ca */ /* 0x000fe200000e0000 */
[----:B------:R-:W-:Y:S01]  /*386f0*/  WARPGROUP.ARRIVE ;  /* 0x00000000000079c5 */ /* 0x000fe20000000000 */
[----:B------:R-:W-:-:S02]  /*38700*/  R2UR UR8, R4 ;  /* 0x00000000040872ca */ /* 0x000fc400000e0000 */
        /* <DEDUP_REMOVED lines=11> */
[----:B0-----:R-:W3:-:S12]  /*387c0*/  LDL.64 R20, [R12] ;  /* 0x000000000c147983 */ /* 0x001ed80000100a00 */
        /* <DEDUP_REMOVED lines=12> */
.L_x_6556:
[----:B------:R-:W-:Y:S05]  /*38890*/  BSYNC B3 ;  /* 0x0000000000037941 */ /* 0x000fea0003800000 */
.L_x_6555:
        /* <DEDUP_REMOVED lines=17> */
.L_x_6558:
[----:B------:R-:W-:Y:S05]  /*389b0*/  BSYNC B3 ;  /* 0x0000000000037941 */ /* 0x000fea0003800000 */
.L_x_6557:
        /* <DEDUP_REMOVED lines=10> */
.L_x_6560:
[----:B------:R-:W-:Y:S05]  /*38a60*/  BSYNC B3 ;  /* 0x0000000000037941 */ /* 0x000fea0003800000 */
.L_x_6559:
        /* <DEDUP_REMOVED lines=338> */
[C---:B------:R-:W-:Y:S02]  /*39f90*/  R2UR UR9, R5.reuse ;  /* 0x00000000050972ca */ /* 0x040fe400000e0000 */
[----:B------:R-:W-:Y:S01]  /*39fa0*/  R2UR UR10, R4 ;  /* 0x00000000040a72ca */ /* 0x000fe200000e0000 */
[----:B------:R-:W-:Y:S01]  /*39fb0*/  IMAD.IADD R60, R60, 0x1, R61 ;  /* 0x000000013c3c7824 */ /* 0x000fe200078e023d */
[----:B------:R-:W-:-:S04]  /*39fc0*/  R2UR UR11, R5 ;  /* 0x00000000050b72ca */ /* 0x000fc800000e0000 */
[----:B------:R-:W-:-:S05]  /*39fd0*/  LOP3.LUT R61, R60, 0xa06, RZ, 0xc0, !PT ;  /* 0x00000a063c3d7812 */ /* 0x000fca00078ec0ff */
[----:B------:R-:W-:-:S05]  /*39fe0*/  IMAD.IADD R60, R10, 0x1, R61 ;  /* 0x000000010a3c7824 */ /* 0x000fca00078e023d */
[----:B------:R-:W-:Y:S01]  /*39ff0*/  R2UR UR6, R60 ;  /* 0x000000003c0672ca */ /* 0x000fe200000e0000 */
[----:B--2---:R-:W-:Y:S01]  /*3a000*/  IMAD.IADD R58, R61, 0x1, R58 ;  /* 0x000000013d3a7824 */ /* 0x004fe200078e023a */
[----:B------:R-:W-:Y:S01]  /*3a010*/  R2UR UR5, R59 ;  /* 0x000000003b0572ca */ /* 0x000fe200000e0000 */
        /* <DEDUP_REMOVED lines=199> */
[----:B------:R-:W-:Y:S01]  /*3ac90*/  R2UR UR7, R11 ;  /* 0x000000000b0772ca */ /* 0x000fe200000e0000 */
[----:B------:R-:W-:Y:S01]  /*3aca0*/  IMAD.MOV.U32 R59, RZ, RZ, 0x1000 ;  /* 0x00001000ff3b7424 */ /* 0x000fe200078e00ff */
[----:B------:R-:W-:Y:S01]  /*3acb0*/  WARPGROUP.ARRIVE ;  /* 0x00000000000079c5 */ /* 0x000fe20000000000 */
        /* <DEDUP_REMOVED lines=9> */
[----:B--2---:R-:W-:Y:S01]  /*3ad50*/  IMAD.IADD R56, R59, 0x1, R56 ;  /* 0x000000013b387824 */ /* 0x004fe200078e0238 */
[----:B------:R-:W-:-:S04]  /*3ad60*/  R2UR UR5, R57 ;  /* 0x00000000390572ca */ /* 0x000fc800000e0000 */
[----:B------:R-:W-:-:S13]  /*3ad70*/  R2UR UR4, R56 ;  /* 0x00000000380472ca */ /* 0x000fda00000e0000 */
[----:B------:R-:W-:Y:S03]  /*3ad80*/  HGMMA.64x64x16.F32 R24, gdesc[UR4], R24, gsb0 ;  /* 0x00e00000041879f0 */ /* 0x000fe60008000818 */
[----:B------:R-:W-:Y:S02]  /*3ad90*/  WARPGROUP.DEPBAR.LE gsb0, 0x0 ;  /* 0x00008000000079c5 */ /* 0x000fe40000010000 */
[----:B------:R0:W-:Y:S04]  /*3ada0*/  ST.E desc[UR8][R20.64], R9 ;  /* 0x0000000914007985 */ /* 0x0001e8000c101908 */
[----:B------:R-:W2:Y:S04]  /*3adb0*/  @!P1 LDL.64 R10, [R12] ;  /* 0x000000000c0a9983 */ /* 0x000ea80000100a00 */
[----:B0-----:R-:W3:Y:S01]  /*3adc0*/  @!P1 LDL.64 R20, [R12+0x18] ;  /* 0x000018000c149983 */ /* 0x001ee20000100a00 */
[----:B------:R-:W-:-:S02]  /*3add0*/  @!P1 R2UR UR4, R4 ;  /* 0x00000000040492ca */ /* 0x000fc400000e0000 */
[C---:B------:R-:W-:Y:S02]  /*3ade0*/  @!P1 R2UR UR5, R5.reuse ;  /* 0x00000000050592ca */ /* 0x040fe400000e0000 */
[----:B------:R-:W-:Y:S02]  /*3adf0*/  @!P1 R2UR UR6, R4 ;  /* 0x00000000040692ca */ /* 0x000fe400000e0000 */
[----:B------:R-:W-:-:S13]  /*3ae00*/  @!P1 R2UR UR7, R5 ;  /* 0x00000000050792ca */ /* 0x000fda00000e0000 */
[----:B--2---:R-:W2:Y:S04]  /*3ae10*/  @!P1 LD.E R10, desc[UR6][R10.64] ;  /* 0x000000060a0a9980 */ /* 0x004ea8000c101900 */
[----:B---3--:R-:W3:Y:S02]  /*3ae20*/  @!P1 LD.E.64 R20, desc[UR4][R20.64+0x30] ;  /* 0x0000300414149980 */ /* 0x008ee4000c101b00 */
[----:B---3--:R-:W-:-:S05]  /*3ae30*/  @!P1 MOV R57, R20 ;  /* 0x0000001400399202 */ /* 0x008fca0000000f00 */
[----:B--2---:R-:W-:-:S05]  /*3ae40*/  @!P1 IMAD R56, R10, 0x8, R57 ;  /* 0x000000080a389824 */ /* 0x004fca00078e0239 */
[----:B------:R-:W-:-:S04]  /*3ae50*/  @!P1 PRMT R56, RZ, 0x654, R56 ;  /* 0x00000654ff389816 */ /* 0x000fc80000000038 */
[----:B------:R0:W-:Y:S01]  /*3ae60*/  @!P1 SYNCS.ARRIVE.TRANS64.RED.A1T0 RZ, [R56+URZ], RZ ;  /* 0x000000ff38ff99a7 */ /* 0x0001e2000810043f */
[----:B------:R-:W2:Y:S01]  /*3ae70*/  LDL.64 R10, [R12+0x68] ;  /* 0x000068000c0a7983 */ /* 0x000ea20000100a00 */
[----:B------:R-:W-:Y:S02]  /*3ae80*/  R2UR UR4, R4 ;  /* 0x00000000040472ca */ /* 0x000fe400000e0000 */
[----:B------:R-:W-:-:S13]  /*3ae90*/  R2UR UR5, R5 ;  /* 0x00000000050572ca */ /* 0x000fda00000e0000 */
[----:B--2---:R-:W0:Y:S01]  /*3aea0*/  LD.E.64 R10, desc[UR4][R10.64] ;  /* 0x000000040a0a7980 */ /* 0x004e22000c101b00 */
[----:B------:R-:W-:Y:S02]  /*3aeb0*/  R2UR UR4, R4 ;  /* 0x00000000040472ca */ /* 0x000fe400000e0000 */
[----:B------:R-:W-:-:S13]  /*3aec0*/  R2UR UR5, R5 ;  /* 0x00000000050572ca */ /* 0x000fda00000e0000 */
[----:B------:R-:W2:Y:S01]  /*3aed0*/  LD.E R9, desc[UR4][R14.64+0x24] ;  /* 0x000024040e097980 */ /* 0x000ea2000c101900 */
        /* <DEDUP_REMOVED lines=9> */
[----:B------:R-:W-:-:S05]  /*3af70*/  R2UR UR13, R5 ;  /* 0x00000000050d72ca */ /* 0x000fca00000e0000 */
[----:B------:R-:W3:Y:S04]  /*3af80*/  LD.E R57, desc[UR10][R14.64+0xc] ;  /* 0x00000c0a0e397980 */ /* 0x000ee8000c101900 */
[----:B------:R-:W4:Y:S04]  /*3af90*/  LD.E R58, desc[UR8][R14.64+0x10] ;  /* 0x000010080e3a7980 */ /* 0x000f28000c101900 */
[----:B------:R-:W4:Y:S04]  /*3afa0*/  LD.E R59, desc[UR12][R14.64+0x14] ;  /* 0x0000140c0e3b7980 */ /* 0x000f28000c101900 */
[----:B0-----:R-:W3:Y:S01]  /*3afb0*/  LD.E R56, desc[UR4][R10.64] ;  /* 0x000000040a387980 */ /* 0x001ee2000c101900 */
[----:B------:R-:W-:-:S02]  /*3afc0*/  R2UR UR4, R4 ;  /* 0x00000000040472ca */ /* 0x000fc400000e0000 */
[----:B------:R-:W-:Y:S01]  /*3afd0*/  R2UR UR5, R5 ;  /* 0x00000000050572ca */ /* 0x000fe200000e0000 */
[----:B------:R-:W4:-:S12]  /*3afe0*/  LD.E R10, desc[UR14][R14.64+0x18] ;  /* 0x0000180e0e0a7980 */ /* 0x000f18000c101900 */
[----:B------:R-:W4:Y:S01]  /*3aff0*/  LD.E R65, desc[UR4][R14.64] ;  /* 0x000000040e417980 */ /* 0x000f22000c101900 */
[----:B------:R-:W-:Y:S02]  /*3b000*/  R2UR UR4, R4 ;  /* 0x00000000040472ca */ /* 0x000fe400000e0000 */
[----:B------:R-:W-:Y:S02]  /*3b010*/  R2UR UR5, R5 ;  /* 0x00000000050572ca */ /* 0x000fe400000e0000 */
[----:B--2---:R-:W-:Y:S01]  /*3b020*/  ISETP.NE.AND P2, PT, R9, 0x1, PT ;  /* 0x000000010900780c */ /* 0x004fe20003f45270 */
[----:B------:R-:W-:-:S10]  /*3b030*/  IMAD.MOV.U32 R9, RZ, RZ, R7 ;  /* 0x000000ffff097224 */ /* 0x000fd400078e0007 */
[----:B------:R-:W2:Y:S02]  /*3b040*/  LD.E R66, desc[UR4][R8.64] ;  /* 0x0000000408427980 */ /* 0x000ea4000c101900 */
[C---:B------:R-:W-:Y:S02]  /*3b050*/  @P2 R2UR UR4, R4.reuse ;  /* 0x00000000040422ca */ /* 0x040fe400000e0000 */
[C---:B------:R-:W-:Y:S02]  /*3b060*/  @P2 R2UR UR5, R5.reuse ;  /* 0x00000000050522ca */ /* 0x040fe400000e0000 */
[----:B------:R-:W-:Y:S02]  /*3b070*/  @P2 R2UR UR6, R4 ;  /* 0x00000000040622ca */ /* 0x000fe400000e0000 */
[----:B------:R-:W-:-:S09]  /*3b080*/  @P2 R2UR UR7, R5 ;  /* 0x00000000050722ca */ /* 0x000fd200000e0000 */
[----:B------:R-:W2:Y:S04]  /*3b090*/  @P2 LD.E R67, desc[UR4][R14.64+0x28] ;  /* 0x000028040e432980 */ /* 0x000ea8000c101900 */
[----:B------:R-:W2:Y:S01]  /*3b0a0*/  @P2 LD.E R63, desc[UR6][R14.64+0x2c] ;  /* 0x00002c060e3f2980 */ /* 0x000ea2000c101900 */
[C---:B------:R-:W-:Y:S02]  /*3b0b0*/  R2UR UR4, R4.reuse ;  /* 0x00000000040472ca */ /* 0x040fe400000e0000 */
[C---:B------:R-:W-:Y:S02]  /*3b0c0*/  R2UR UR5, R5.reuse ;  /* 0x00000000050572ca */ /* 0x040fe400000e0000 */
[----:B------:R-:W-:Y:S02]  /*3b0d0*/  R2UR UR6, R4 ;  /* 0x00000000040672ca */ /* 0x000fe400000e0000 */
[----:B------:R-:W-:-:S09]  /*3b0e0*/  R2UR UR7, R5 ;  /* 0x00000000050772ca */ /* 0x000fd200000e0000 */
[----:B------:R-:W2:Y:S04]  /*3b0f0*/  LD.E R8, desc[UR4][R14.64+0x8] ;  /* 0x000008040e087980 */ /* 0x000ea8000c101900 */
[----:B------:R-:W2:Y:S01]  /*3b100*/  LD.E R9, desc[UR6][R14.64+0x4] ;  /* 0x000004060e097980 */ /* 0x000ea2000c101900 */
[----:B------:R-:W-:Y:S01]  /*3b110*/  BSSY B3, `(.L_x_6562) ;  /* 0x000008a000037945 */ /* 0x000fe20003800000 */
[-C--:B---3--:R-:W-:Y:S01]  /*3b120*/  FMUL.FTZ R62, R36, R56.reuse ;  /* 0x00000038243e7220 */ /* 0x088fe20000410000 */
[-C--:B------:R-:W-:Y:S01]  /*3b130*/  FMUL.FTZ R60, R25, R56.reuse ;  /* 0x00000038193c7220 */ /* 0x080fe20000410000 */
[-C--:B------:R-:W-:Y:S01]  /*3b140*/  FMUL.FTZ R25, R34, R56.reuse ;  /* 0x0000003822197220 */ /* 0x080fe20000410000 */
[-C--:B------:R-:W-:Y:S01]  /*3b150*/  FMUL.FTZ R20, R27, R56.reuse ;  /* 0x000000381b147220 */ /* 0x080fe20000410000 */
[----:B------:R-:W-:Y:S01]  /*3b160*/  FMUL.FTZ R27, R38, R56 ;  /* 0x00000038261b7220 */ /* 0x000fe20000410000 */
[----:B----4-:R-:W-:-:S04]  /*3b170*/  SHF.R.S32.HI R36, RZ, 0x1f, R65 ;  /* 0x0000001fff247819 */ /* 0x010fc80000011441 */
[----:B------:R-:W-:-:S04]  /*3b180*/  LEA.HI R34, R36, R65, RZ, 0x7 ;  /* 0x0000004124227211 */ /* 0x000fc800078f38ff */
[----:B------:R-:W-:Y:S01]  /*3b190*/  LOP3.LUT R38, R34, 0xffffff80, RZ, 0xc0, !PT ;  /* 0xffffff8022267812 */ /* 0x000fe200078ec0ff */
[----:B------:R-:W-:-:S04]  /*3b1a0*/  FMUL.FTZ R64, R37, R56 ;  /* 0x0000003825407220 */ /* 0x000fc80000410000 */
[----:B------:R-:W-:Y:S02]  /*3b1b0*/  IMAD.IADD R38, R65, 0x1, -R38 ;  /* 0x0000000141267824 */ /* 0x000fe400078e0a26 */
[-C--:B------:R-:W-:Y:S01]  /*3b1c0*/  FMUL.FTZ R61, R29, R56.reuse ;  /* 0x000000381d3d7220 */ /* 0x080fe20000410000 */
[----:B------:R-:W-:Y:S02]  /*3b1d0*/  LEA.HI R36, R36, R65, RZ, 0x2 ;  /* 0x0000004124247211 */ /* 0x000fe400078f10ff */
[----:B------:R-:W-:Y:S01]  /*3b1e0*/  SHF.R.S32.HI R37, RZ, 0x1f, R38 ;  /* 0x0000001fff257819 */ /* 0x000fe20000011426 */
[-C--:B------:R-:W-:Y:S01]  /*3b1f0*/  FMUL.FTZ R21, R30, R56.reuse ;  /* 0x000000381e157220 */ /* 0x080fe20000410000 */
[-C--:B------:R-:W-:Y:S01]  /*3b200*/  FMUL.FTZ R29, R39, R56.reuse ;  /* 0x00000038271d7220 */ /* 0x080fe20000410000 */
[-C--:B------:R-:W-:Y:S01]  /*3b210*/  FMUL.FTZ R11, R24, R56.reuse ;  /* 0x00000038180b7220 */ /* 0x080fe20000410000 */
[----:B------:R-:W-:Y:S01]  /*3b220*/  FMUL.FTZ R30, R32, R56 ;  /* 0x00000038201e7220 */ /* 0x000fe20000410000 */
[----:B------:R-:W-:Y:S01]  /*3b230*/  LEA.HI R39, R37, R38, RZ, 0x2 ;  /* 0x0000002625277211 */ /* 0x000fe200078f10ff */
[-C--:B------:R-:W-:Y:S01]  /*3b240*/  FMUL.FTZ R24, R31, R56.reuse ;  /* 0x000000381f187220 */ /* 0x080fe20000410000 */
[-C--:B------:R-:W-:Y:S01]  /*3b250*/  FMUL.FTZ R32, R33, R56.reuse ;  /* 0x0000003821207220 */ /* 0x080fe20000410000 */
[-C--:B------:R-:W-:Y:S01]  /*3b260*/  FMUL.FTZ R31, R42, R56.reuse ;  /* 0x000000382a1f7220 */ /* 0x080fe20000410000 */
[-C--:B------:R-:W-:Y:S01]  /*3b270*/  FMUL.FTZ R33, R43, R56.reuse ;  /* 0x000000382b217220 */ /* 0x080fe20000410000 */
[----:B------:R-:W-:Y:S01]  /*3b280*/  LOP3.LUT R36, R36, 0xfffffffc, RZ, 0xc0, !PT ;  /* 0xfffffffc24247812 */ /* 0x000fe200078ec0ff */
[-C--:B------:R-:W-:Y:S01]  /*3b290*/  FMUL.FTZ R42, R44, R56.reuse ;  /* 0x000000382c2a7220 */ /* 0x080fe20000410000 */
[----:B------:R-:W-:Y:S01]  /*3b2a0*/  FMUL.FTZ R43, R45, R56 ;  /* 0x000000382d2b7220 */ /* 0x000fe20000410000 */
[----:B------:R-:W-:-:S02]  /*3b2b0*/  SHF.R.S32.HI R44, RZ, 0x2, R39 ;  /* 0x00000002ff2c7819 */ /* 0x000fc40000011427 */
[----:B------:R-:W-:Y:S01]  /*3b2c0*/  SHF.R.S32.HI R45, RZ, 0x1f, R39 ;  /* 0x0000001fff2d7819 */ /* 0x000fe20000011427 */
[----:B------:R-:W-:Y:S01]  /*3b2d0*/  IMAD.IADD R65, R65, 0x1, -R36 ;  /* 0x0000000141417824 */ /* 0x000fe200078e0a24 */
[----:B------:R-:W-:Y:S02]  /*3b2e0*/  LEA.HI R37, R37, R38, RZ, 0x5 ;  /* 0x0000002625257211 */ /* 0x000fe400078f28ff */
[----:B------:R-:W-:Y:S01]  /*3b2f0*/  LEA.HI R45, R45, R44, RZ, 0x3 ;  /* 0x0000002c2d2d7211 */ /* 0x000fe200078f18ff */
[-C--:B------:R-:W-:Y:S01]  /*3b300*/  FMUL.FTZ R7, R26, R56.reuse ;  /* 0x000000381a077220 */ /* 0x080fe20000410000 */
[----:B------:R-:W-:Y:S02]  /*3b310*/  SHF.R.S32.HI R37, RZ, 0x5, R37 ;  /* 0x00000005ff257819 */ /* 0x000fe40000011425 */
[----:B------:R-:W-:Y:S02]  /*3b320*/  LEA.HI R36, R65, R65, RZ, 0x1 ;  /* 0x0000004141247211 */ /* 0x000fe400078f08ff */
[----:B------:R-:W-:Y:S01]  /*3b330*/  LOP3.LUT R45, R45, 0xfffffff8, RZ, 0xc0, !PT ;  /* 0xfffffff82d2d7812 */ /* 0x000fe200078ec0ff */
[-C--:B------:R-:W-:Y:S01]  /*3b340*/  FMUL.FTZ R26, R35, R56.reuse ;  /* 0x00000038231a7220 */ /* 0x080fe20000410000 */
[----:B------:R-:W-:Y:S01]  /*3b350*/  FMUL.FTZ R35, R46, R56 ;  /* 0x000000382e237220 */ /* 0x000fe20000410000 */
[----:B------:R-:W-:Y:S01]  /*3b360*/  LOP3.LUT R46, R36, 0x1ffffffe, RZ, 0xc0, !PT ;  /* 0x1ffffffe242e7812 */ /* 0x000fe200078ec0ff */
[----:B--2---:R-:W-:-:S02]  /*3b370*/  IMAD R66, R66, 0x4, R37 ;  /* 0x0000000442427824 */ /* 0x004fc400078e0225 */
[----:B------:R-:W-:Y:S02]  /*3b380*/  IMAD.IADD R45, R44, 0x1, -R45 ;  /* 0x000000012c2d7824 */ /* 0x000fe400078e0a2d */
[----:B------:R-:W-:Y:S02]  /*3b390*/  IMAD.IADD R46, R65, 0x1, -R46 ;  /* 0x00000001412e7824 */ /* 0x000fe400078e0a2e */
[----:B------:R-:W-:Y:S02]  /*3b3a0*/  IMAD.U32 R45, R66, 0x10, R45 ;  /* 0x00000010422d7824 */ /* 0x000fe400078e002d */
[----:B------:R-:W-:Y:S02]  /*3b3b0*/  FMUL.FTZ R36, R50, R56 ;  /* 0x0000003832247220 */ /* 0x000fe40000410000 */
[----:B------:R-:W-:-:S04]  /*3b3c0*/  IMAD R50, R46, 0x8, R45 ;  /* 0x000000082e327824 */ /* 0x000fc800078e022d */
[----:B------:R-:W-:-:S04]  /*3b3d0*/  @P2 IMAD.HI.U32 R44, R50, R67, RZ ;  /* 0x00000043322c2227 */ /* 0x000fc800078e00ff */
[-C--:B------:R-:W-:Y:S01]  /*3b3e0*/  FMUL.FTZ R49, R49, R56.reuse ;  /* 0x0000003831317220 */ /* 0x080fe20000410000 */
[----:B------:R-:W-:Y:S02]  /*3b3f0*/  LOP3.LUT R39, R39, 0x7ffffffc, RZ, 0xc0, !PT ;  /* 0x7ffffffc27277812 */ /* 0x000fe400078ec0ff */
[----:B------:R-:W-:Y:S01]  /*3b400*/  @P2 SHF.R.U32.HI R50, RZ, R63, R44 ;  /* 0x0000003fff322219 */ /* 0x000fe2000001162c */
[----:B------:R-:W-:Y:S01]  /*3b410*/  IMAD.SHL.U32 R66, R0, 0x40, RZ ;  /* 0x0000004000427824 */ /* 0x000fe200078e00ff */
[----:B------:R0:W1:Y:S03]  /*3b420*/  MUFU.TANH R68, R49 ;  /* 0x0000003100447308 */ /* 0x0000660000002400 */
[----:B------:R-:W2:Y:S01]  /*3b430*/  SHFL.IDX PT, R45, R50, RZ, 0x1c1f ;  /* 0x001c1fff322d7589 */ /* 0x000ea200000e0000 */
[-C--:B------:R-:W-:Y:S01]  /*3b440*/  FMUL.FTZ R28, R28, R56.reuse ;  /* 0x000000381c1c7220 */ /* 0x080fe20000410000 */
[-C--:B------:R-:W-:Y:S01]  /*3b450*/  FMUL.FTZ R40, R40, R56.reuse ;  /* 0x0000003828287220 */ /* 0x080fe20000410000 */
[-C--:B------:R-:W-:Y:S01]  /*3b460*/  FMUL.FTZ R41, R41, R56.reuse ;  /* 0x0000003829297220 */ /* 0x080fe20000410000 */
[----:B0-----:R-:W-:Y:S01]  /*3b470*/  IMAD.IADD R49, R38, 0x1, -R39 ;  /* 0x0000000126317824 */ /* 0x001fe200078e0a27 */
[----:B------:R-:W-:Y:S01]  /*3b480*/  IADD3 R38, -R66, 0x1, RZ ;  /* 0x0000000142267810 */ /* 0x000fe20007ffe1ff */
[-C--:B------:R-:W-:Y:S01]  /*3b490*/  FMUL.FTZ R34, R47, R56.reuse ;  /* 0x000000382f227220 */ /* 0x080fe20000410000 */
[-C--:B------:R-:W-:Y:S01]  /*3b4a0*/  FMUL.FTZ R37, R51, R56.reuse ;  /* 0x0000003833257220 */ /* 0x080fe20000410000 */
[-C--:B------:R-:W-:Y:S01]  /*3b4b0*/  FMUL.FTZ R53, R53, R56.reuse ;  /* 0x0000003835357220 */ /* 0x080fe20000410000 */
[-C--:B------:R-:W-:Y:S01]  /*3b4c0*/  FMUL.FTZ R54, R54, R56.reuse ;  /* 0x0000003836367220 */ /* 0x080fe20000410000 */
[-C--:B------:R-:W-:Y:S01]  /*3b4d0*/  FMUL.FTZ R55, R55, R56.reuse ;  /* 0x0000003837377220 */ /* 0x080fe20000410000 */
[----:B------:R-:W-:Y:S01]  /*3b4e0*/  IMAD R38, R49, -0x2, R38 ;  /* 0xfffffffe31267824 */ /* 0x000fe200078e0226 */
[----:B------:R-:W-:Y:S01]  /*3b4f0*/  ISETP.GE.AND P3, PT, R10, 0x1, PT ;  /* 0x000000010a00780c */ /* 0x000fe20003f66270 */
[----:B------:R-:W0:Y:S01]  /*3b500*/  MUFU.TANH R11, R11 ;  /* 0x0000000b000b7308 */ /* 0x000e220000002400 */
[----:B------:R-:W-:-:S02]  /*3b510*/  FMUL.FTZ R52, R52, R56 ;  /* 0x0000003834347220 */ /* 0x000fc40000410000 */
[----:B------:R-:W-:Y:S02]  /*3b520*/  IADD3 R39, -R9, R38, R8 ;  /* 0x0000002609277210 */ /* 0x000fe40007ffe108 */
[----:B------:R-:W-:-:S03]  /*3b530*/  LOP3.LUT R38, RZ, R57, RZ, 0x33, !PT ;  /* 0x00000039ff267212 */ /* 0x000fc600078e33ff */
[----:B------:R-:W3:Y:S01]  /*3b540*/  MUFU.TANH R60, R60 ;  /* 0x0000003c003c7308 */ /* 0x000ee20000002400 */
[----:B------:R-:W-:-:S07]  /*3b550*/  FMUL.FTZ R48, R48, R56 ;  /* 0x0000003830307220 */ /* 0x000fce0000410000 */
        /* <DEDUP_REMOVED lines=27> */
[----:B------:R-:W-:-:S02]  /*3b710*/  IMAD.IADD R58, R39, 0x1, R58 ;  /* 0x00000001273a7824 */ /* 0x000fc400078e023a */
[----:B------:R-:W-:-:S05]  /*3b720*/  IMAD.IADD R59, R59, 0x1, -R66 ;  /* 0x000000013b3b7824 */ /* 0x000fca00078e0a42 */
[----:B------:R1:W0:Y:S01]  /*3b730*/  MUFU.TANH R46, R52 ;  /* 0x00000034002e7308 */ /* 0x0002220000002400 */
[----:B--2---:R-:W-:Y:S02]  /*3b740*/  IMAD.IADD R51, R58, 0x1, R45 ;  /* 0x000000013a337824 */ /* 0x004fe400078e022d */
[----:B-1----:R-:W-:-:S05]  /*3b750*/  IMAD.IADD R52, R39, 0x1, R38 ;  /* 0x0000000127347824 */ /* 0x002fca00078e0226 */
[----:B------:R1:W2:Y:S02]  /*3b760*/  MUFU.TANH R47, R48 ;  /* 0x00000030002f7308 */ /* 0x0002a40000002400 */
[----:B-1----:R-:W-:Y:S01]  /*3b770*/  IMAD.IADD R48, R52, 0x1, R45 ;  /* 0x0000000134307824 */ /* 0x002fe200078e022d */
[----:B0--34-:R-:W-:Y:S06]  /*3b780*/  @!P3 BRA `(.L_x_6563) ;  /* 0x000000000088b947 */ /* 0x019fec0003800000 */
        /* <DEDUP_REMOVED lines=12> */
[----:B------:R-:W3:Y:S04]  /*3b850*/  LD.E R38, desc[UR4][R14.64+0x1c] ;  /* 0x00001c040e267980 */ /* 0x000ee8000c101900 */
[----:B------:R-:W4:Y:S01]  /*3b860*/  LD.E R45, desc[UR6][R14.64+0x20] ;  /* 0x000020060e2d7980 */ /* 0x000f22000c101900 */
[----:B---3--:R-:W-:-:S05]  /*3b870*/  IMAD.HI.U32 R38, R39, R38, RZ ;  /* 0x0000002627267227 */ /* 0x008fca00078e00ff */
[----:B----4-:R-:W-:-:S07]  /*3b880*/  SHF.R.U32.HI R39, RZ, R45, R38 ;  /* 0x0000002dff277219 */ /* 0x010fce0000011626 */
.L_x_6567:
[----:B------:R-:W-:Y:S05]  /*3b890*/  BSYNC B5 ;  /* 0x0000000000057941 */ /* 0x000fea0003800000 */
.L_x_6566:
[----:B------:R-:W-:Y:S01]  /*3b8a0*/  LOP3.LUT R39, RZ, R39, RZ, 0x33, !PT ;  /* 0x00000027ff277212 */ /* 0x000fe200078e33ff */
[----:B------:R-:W-:Y:S06]  /*3b8b0*/  BRA `(.L_x_6568) ;  /* 0x0000000000287947 */ /* 0x000fec0003800000 */
.L_x_6565:
[----:B------:R-:W-:-:S13]  /*3b8c0*/  ISETP.NE.AND P2, PT, R10, 0x1, PT ;  /* 0x000000010a00780c */ /* 0x000fda0003f45270 */
        /* <DEDUP_REMOVED lines=9> */
.L_x_6568:
[----:B------:R-:W-:Y:S05]  /*3b960*/  BSYNC B4 ;  /* 0x0000000000047941 */ /* 0x000fea0003800000 */
.L_x_6564:
[----:B------:R-:W-:-:S04]  /*3b970*/  IMAD R38, R10, R39, -R66 ;  /* 0x000000270a267224 */ /* 0x000fc800078e0a42 */
[----:B------:R-:W-:-:S05]  /*3b980*/  IMAD R39, R49, -0x2, R38 ;  /* 0xfffffffe31277824 */ /* 0x000fca00078e0226 */
[----:B------:R-:W-:Y:S02]  /*3b990*/  VIMNMX R48, R48, R39, !PT ;  /* 0x0000002730307248 */ /* 0x000fe40007fe0100 */
[----:B------:R-:W-:-:S07]  /*3b9a0*/  VIADDMNMX R51, R39, R10, R51, PT ;  /* 0x0000000a27337246 */ /* 0x000fce0003800133 */
.L_x_6563:
[----:B------:R-:W-:Y:S05]  /*3b9b0*/  BSYNC B3 ;  /* 0x0000000000037941 */ /* 0x000fea0003800000 */
.L_x_6562:
        /* <DEDUP_REMOVED lines=8> */
[C---:B------:R-:W-:Y:S02]  /*3ba40*/  ISETP.LT.OR P5, PT, R51.reuse, 0x2, P5 ;  /* 0x000000023300780c */ /* 0x040fe40002fa1670 */
[----:B------:R-:W-:Y:S02]  /*3ba50*/  ISETP.GT.AND P4, PT, R48, 0x9, !P6 ;  /* 0x000000093000780c */ /* 0x000fe40007784270 */
[----:B------:R-:W-:Y:S02]  /*3ba60*/  FSEL R60, R60, -INF , !P5 ;  /* 0xff8000003c3c7808 */ /* 0x000fe40006800000 */
        /* <DEDUP_REMOVED lines=47> */
[----:B--2---:R-:W-:Y:S02]  /*3bd60*/  FSEL R44, R47, -INF , !P4 ;  /* 0xff8000002f2c7808 */ /* 0x004fe40006000000 */
        /* <DEDUP_REMOVED lines=39> */
.L_x_6574:
[----:B------:R-:W-:Y:S05]  /*3bfe0*/  BSYNC B5 ;  /* 0x0000000000057941 */ /* 0x000fea0003800000 */
.L_x_6573:
[----:B------:R-:W-:Y:S01]  /*3bff0*/  LOP3.LUT R9, RZ, R9, RZ, 0x33, !PT ;  /* 0x00000009ff097212 */ /* 0x000fe200078e33ff */
[----:B------:R-:W-:Y:S06]  /*3c000*/  BRA `(.L_x_6575) ;  /* 0x0000000000287947 */ /* 0x000fec0003800000 */
.L_x_6572:
        /* <DEDUP_REMOVED lines=10> */
.L_x_6575:
[----:B------:R-:W-:Y:S05]  /*3c0b0*/  BSYNC B4 ;  /* 0x0000000000047941 */ /* 0x000fea0003800000 */
.L_x_6571:
[----:B------:R-:W-:-:S04]  /*3c0c0*/  IMAD R8, R10, R9, -R66 ;  /* 0x000000090a087224 */ /* 0x000fc800078e0a42 */
[----:B------:R-:W-:-:S05]  /*3c0d0*/  IMAD R8, R49, -0x2, R8 ;  /* 0xfffffffe31087824 */ /* 0x000fca00078e0208 */
[----:B------:R-:W-:Y:S02]  /*3c0e0*/  VIADDMNMX R51, R8, R10, R51, PT ;  /* 0x0000000a08337246 */ /* 0x000fe40003800133 */
[----:B------:R-:W-:-:S07]  /*3c0f0*/  VIMNMX R53, R53, R8, !PT ;  /* 0x0000000835357248 */ /* 0x000fce0007fe0100 */
.L_x_6570:
[----:B------:R-:W-:Y:S05]  /*3c100*/  BSYNC B3 ;  /* 0x0000000000037941 */ /* 0x000fea0003800000 */
.L_x_6569:
        /* <DEDUP_REMOVED lines=122> */
[----:B------:R-:W-:Y:S02]  /*3c8b0*/  FMUL.FTZ R51, R20, R11 ;  /* 0x0000000b14337220 */ /* 0x000fe40000410000 */
        /* <DEDUP_REMOVED lines=26> */
.L_x_6577:
[----:B------:R-:W-:Y:S05]  /*3ca60*/  BSYNC B3 ;  /* 0x0000000000037941 */ /* 0x000fea0003800000 */
.L_x_6576:
        /* <DEDUP_REMOVED lines=13> */
.L_x_6579:
[----:B------:R-:W-:Y:S05]  /*3cb40*/  BSYNC B3 ;  /* 0x0000000000037941 */ /* 0x000fea0003800000 */
.L_x_6578:
[----:B------:R-:W0:Y:S01]  /*3cb50*/  LDL.64 R6, [R12+0x70] ;  /* 0x000070000c067983 */ /* 0x000e220000100a00 */
[C---:B------:R-:W-:Y:S02]  /*3cb60*/  R2UR UR4, R4.reuse ;  /* 0x00000000040472ca */ /* 0x040fe400000e0000 */
[C---:B------:R-:W-:Y:S02]  /*3cb70*/  R2UR UR5, R5.reuse ;  /* 0x00000000050572ca */ /* 0x040fe400000e0000 */
[C---:B------:R-:W-:Y:S02]  /*3cb80*/  R2UR UR6, R4.reuse ;  /* 0x00000000040672ca */ /* 0x040fe400000e0000 */
[C---:B------:R-:W-:Y:S02]  /*3cb90*/  R2UR UR7, R5.reuse ;  /* 0x00000000050772ca */ /* 0x040fe400000e0000 */
[----:B------:R-:W-:Y:S02]  /*3cba0*/  R2UR UR8, R4 ;  /* 0x00000000040872ca */ /* 0x000fe400000e0000 */
[----:B------:R-:W-:-:S05]  /*3cbb0*/  R2UR UR9, R5 ;  /* 0x00000000050972ca */ /* 0x000fca00000e0000 */
[----:B0-----:R-:W2:Y:S04]  /*3cbc0*/  LD.E R8, desc[UR4][R6.64] ;  /* 0x0000000406087980 */ /* 0x001ea8000c101900 */
        /* <DEDUP_REMOVED lines=15> */
[-CC-:B------:R-:W-:Y:S01]  /*3ccc0*/  FFMA.FTZ R49, R49, R9.reuse, -R14.reuse ;  /* 0x0000000931317223 */ /* 0x180fe2000001080e */
[----:B------:R-:W5:Y:S01]  /*3ccd0*/  MUFU.EX2 R47, R47 ;  /* 0x0000002f002f7308 */ /* 0x000f620000000800 */
[-CC-:B------:R-:W-:Y:S01]  /*3cce0*/  FFMA.FTZ R50, R50, R9.reuse, -R14.reuse ;  /* 0x0000000932327223 */ /* 0x180fe2000001080e */
[-C--:B------:R-:W-:Y:S01]  /*3ccf0*/  FFMA.FTZ R24, R24, R9.reuse, -R14 ;  /* 0x0000000918187223 */ /* 0x080fe2000001080e */
[-C--:B------:R-:W-:Y:S01]  /*3cd00*/  FFMA.FTZ R30, R30, R9.reuse, -R10 ;  /* 0x000000091e1e7223 */ /* 0x080fe2000001080a */
[-C--:B------:R-:W-:Y:S01]  /*3cd10*/  FFMA.FTZ R8, R25, R9.reuse, -R14 ;  /* 0x0000000919087223 */ /* 0x080fe2000001080e */
        /* <DEDUP_REMOVED lines=10> */
[-C--:B------:R-:W-:Y:S01]  /*3cdc0*/  FFMA.FTZ R46, R46, R9.reuse, -R10 ;  /* 0x000000092e2e7223 */ /* 0x080fe2000001080a */
[----:B------:R-:W1:Y:S01]  /*3cdd0*/  MUFU.EX2 R60, R60 ;  /* 0x0000003c003c7308 */ /* 0x000e620000000800 */
[-C--:B------:R-:W-:Y:S01]  /*3cde0*/  FFMA.FTZ R26, R26, R9.reuse, -R14 ;  /* 0x000000091a1a7223 */ /* 0x080fe2000001080e */
[-C--:B------:R-:W-:Y:S01]  /*3cdf0*/  FFMA.FTZ R10, R48, R9.reuse, -R10 ;  /* 0x00000009300a7223 */ /* 0x080fe2000001080a */
        /* <DEDUP_REMOVED lines=11> */
[----:B-----5:R-:W-:Y:S01]  /*3ceb0*/  FADD.FTZ R15, R47, R20 ;  /* 0x000000142f0f7221 */ /* 0x020fe20000010000 */
[----:B0-----:R-:W-:Y:S01]  /*3cec0*/  FADD.FTZ R14, R52, R21 ;  /* 0x00000015340e7221 */ /* 0x001fe20000010000 */
[----:B------:R-:W-:Y:S02]  /*3ced0*/  MUFU.EX2 R28, R28 ;  /* 0x0000001c001c7308 */ /* 0x000fe40000000800 */
[----:B-1----:R-:W-:-:S06]  /*3cee0*/  FADD.FTZ R15, R60, R15 ;  /* 0x0000000f3c0f7221 */ /* 0x002fcc0000010000 */
[----:B------:R-:W0:Y:S01]  /*3cef0*/  MUFU.EX2 R50, R50 ;  /* 0x0000003200327308 */ /* 0x000e220000000800 */
[----:B--2---:R-:W-:-:S07]  /*3cf00*/  FADD.FTZ R21, R49, R14 ;  /* 0x0000000e31157221 */ /* 0x004fce0000010000 */
[----:B------:R-:W-:Y:S08]  /*3cf10*/  MUFU.EX2 R61, R61 ;  /* 0x0000003d003d7308 */ /* 0x000ff00000000800 */
[----:B------:R-:W1:Y:S01]  /*3cf20*/  MUFU.EX2 R171, R24 ;  /* 0x0000001800ab7308 */ /* 0x000e620000000800 */
[----:B0-----:R-:W-:-:S07]  /*3cf30*/  FADD.FTZ R14, R50, R21 ;  /* 0x00000015320e7221 */ /* 0x001fce0000010000 */
[----:B------:R-:W0:Y:S08]  /*3cf40*/  MUFU.EX2 R30, R30 ;  /* 0x0000001e001e7308 */ /* 0x000e300000000800 */
[----:B------:R-:W2:Y:S01]  /*3cf50*/  MUFU.EX2 R173, R8 ;  /* 0x0000000800ad7308 */ /* 0x000ea20000000800 */
[----:B-1----:R-:W-:-:S07]  /*3cf60*/  FADD.FTZ R14, R171, R14 ;  /* 0x0000000eab0e7221 */ /* 0x002fce0000010000 */
[----:B------:R-:W1:Y:S08]  /*3cf70*/  MUFU.EX2 R25, R32 ;  /* 0x0000002000197308 */ /* 0x000e700000000800 */
[----:B------:R-:W3:Y:S08]  /*3cf80*/  MUFU.EX2 R26, R26 ;  /* 0x0000001a001a7308 */ /* 0x000ef00000000800 */
[----:B------:R4:W-:Y:S08]  /*3cf90*/  MUFU.EX2 R27, R10 ;  /* 0x0000000a001b7308 */ /* 0x0009f00000000800 */
[----:B------:R-:W5:Y:S01]  /*3cfa0*/  MUFU.EX2 R38, R38 ;  /* 0x0000002600267308 */ /* 0x000f620000000800 */
[----:B----4-:R-:W-:-:S04]  /*3cfb0*/  FADD.FTZ R10, R28, R15 ;  /* 0x0000000f1c0a7221 */ /* 0x010fc80000010000 */
[----:B------:R-:W-:-:S03]  /*3cfc0*/  FADD.FTZ R15, R61, R10 ;  /* 0x0000000a3d0f7221 */ /* 0x000fc60000010000 */
[----:B------:R-:W4:Y:S01]  /*3cfd0*/  MUFU.EX2 R175, R11 ;  /* 0x0000000b00af7308 */ /* 0x000f220000000800 */
[----:B0-----:R-:W-:Y:S01]  /*3cfe0*/  FADD.FTZ R10, R30, R15 ;  /* 0x0000000f1e0a7221 */ /* 0x001fe20000010000 */
[----:B--2---:R-:W-:-:S03]  /*3cff0*/  FADD.FTZ R15, R173, R14 ;  /* 0x0000000ead0f7221 */ /* 0x004fc60000010000 */
[----:B-1----:R-:W-:Y:S01]  /*3d000*/  FADD.FTZ R21, R25, R10 ;  /* 0x0000000a19157221 */ /* 0x002fe20000010000 */
[----:B---3--:R-:W-:Y:S02]  /*3d010*/  FADD.FTZ R8, R26, R15 ;  /* 0x0000000f1a087221 */ /* 0x008fe40000010000 */
[----:B------:R-:W0:Y:S01]  /*3d020*/  MUFU.EX2 R39, R39 ;  /* 0x0000002700277308 */ /* 0x000e220000000800 */
[----:B-----5:R-:W-:-:S07]  /*3d030*/  FADD.FTZ R10, R38, R21 ;  /* 0x00000015260a7221 */ /* 0x020fce0000010000 */
[----:B------:R-:W1:Y:S01]  /*3d040*/  MUFU.EX2 R24, R29 ;  /* 0x0000001d00187308 */ /* 0x000e620000000800 */
[----:B----4-:R-:W-:-:S07]  /*3d050*/  FADD.FTZ R11, R175, R8 ;  /* 0x00000008af0b7221 */ /* 0x010fce0000010000 */
        /* <DEDUP_REMOVED lines=29> */
[----:B--2---:R-:W-:-:S04]  /*3d230*/  FADD.FTZ R8, R46, R11 ;  /* 0x0000000b2e087221 */ /* 0x004fc80000010000 */
[----:B------:R-:W-:Y:S01]  /*3d240*/  FADD.FTZ R29, R27, R8 ;  /* 0x000000081b1d7221 */ /* 0x000fe20000010000 */
[----:B0-----:R-:W-:-:S04]  /*3d250*/  FADD.FTZ R10, R54, R15 ;  /* 0x0000000f360a7221 */ /* 0x001fc80000010000 */
[----:B------:R-:W-:Y:S01]  /*3d260*/  ST.E desc[UR4][R6.64+0x10], R29 ;  /* 0x0000101d06007985 */ /* 0x000fe2000c101904 */
[----:B-1----:R-:W-:-:S05]  /*3d270*/  FADD.FTZ R33, R183, R10 ;  /* 0x0000000ab7217221 */ /* 0x002fca0000010000 */
        /* <DEDUP_REMOVED lines=27> */
[----:B------:R3:W-:Y:S04]  /*3d430*/  STSM.16.M88.4 [R14], R168 ;  /* 0x000000a80e007844 */ /* 0x0007e80000000200 */
        /* <DEDUP_REMOVED lines=195> */
[----:B--2---:R-:W-:Y:S02]  /*3e070*/  FMUL.FTZ R37, R37, R6 ;  /* 0x0000000625257220 */ /* 0x004fe40000410000 */
        /* <DEDUP_REMOVED lines=70> */
[----:B------:R2:W-:Y:S04]  /*3e4e0*/  ST.E desc[UR4][R8.64+0xa8], R15 ;  /* 0x0000a80f08007985 */ /* 0x0005e8000c101904 */
[----:B------:R-:W-:Y:S04]  /*3e4f0*/  ST.E desc[UR18][R8.64+0xf4], R31 ;  /* 0x0000f41f08007985 */ /* 0x000fe8000c101912 */
[----:B------:R-:W-:Y:S04]  /*3e500*/  ST.E desc[UR10][R8.64+0x114], R21 ;  /* 0x0001141508007985 */ /* 0x000fe8000c10190a */
[----:B------:R-:W-:Y:S04]  /*3e510*/  ST.E desc[UR12][R8.64+0x120], R25 ;  /* 0x0001201908007985 */ /* 0x000fe8000c10190c */
[----:B------:R-:W-:Y:S04]  /*3e520*/  ST.E desc[UR14][R8.64+0x124], R27 ;  /* 0x0001241b08007985 */ /* 0x000fe8000c10190e */
[----:B------:R-:W-:Y:S04]  /*3e530*/  ST.E desc[UR16][R8.64+0x130], R29 ;  /* 0x0001301d08007985 */ /* 0x000fe8000c101910 */
[----:B------:R-:W-:Y:S04]  /*3e540*/  ST.E desc[UR4][R8.64+0x1f4], R37 ;  /* 0x0001f42508007985 */ /* 0x000fe8000c101904 */
[----:B------:R0:W-:Y:S04]  /*3e550*/  ST.E desc[UR4][R8.64+0xac], R7 ;  /* 0x0000ac0708007985 */ /* 0x0001e8000c101904 */
[----:B------:R1:W-:Y:S01]  /*3e560*/  ST.E desc[UR4][R8.64+0xb8], R11 ;  /* 0x0000b80b08007985 */ /* 0x0003e2000c101904 */
[----:B--2---:R-:W-:-:S05]  /*3e570*/  FMUL.FTZ R15, R51, R6 ;  /* 0x00000006330f7220 */ /* 0x004fca0000410000 */
[----:B------:R2:W-:Y:S04]  /*3e580*/  ST.E desc[UR4][R8.64+0xbc], R15 ;  /* 0x0000bc0f08007985 */ /* 0x0005e8000c101904 */
[----:B------:R-:W0:Y:S02]  /*3e590*/  LD.E R6, desc[UR6][R8.64+0xc8] ;  /* 0x0000c80608067980 */ /* 0x000e24000c101900 */
[----:B0-----:R-:W-:-:S05]  /*3e5a0*/  FMUL.FTZ R7, R51, R6 ;  /* 0x0000000633077220 */ /* 0x001fca0000410000 */
[----:B------:R0:W-:Y:S04]  /*3e5b0*/  ST.E desc[UR4][R8.64+0xc8], R7 ;  /* 0x0000c80708007985 */ /* 0x0001e8000c101904 */
[----:B------:R-:W1:Y:S02]  /*3e5c0*/  LD.E R6, desc[UR6][R8.64+0xcc] ;  /* 0x0000cc0608067980 */ /* 0x000e64000c101900 */
[----:B-1----:R-:W-:-:S05]  /*3e5d0*/  FMUL.FTZ R11, R51, R6 ;  /* 0x00000006330b7220 */ /* 0x002fca0000410000 */
[----:B------:R1:W-:Y:S04]  /*3e5e0*/  ST.E desc[UR4][R8.64+0xcc], R11 ;  /* 0x0000cc0b08007985 */ /* 0x0003e8000c101904 */
[----:B------:R-:W2:Y:S02]  /*3e5f0*/  LD.E R6, desc[UR6][R8.64+0xd8] ;  /* 0x0000d80608067980 */ /* 0x000ea4000c101900 */
        /* <DEDUP_REMOVED lines=100> */
[----:B------:R-:W-:Y:S04]  /*3ec40*/  ST.E desc[UR4][R8.64+0x1dc], R15 ;  /* 0x0001dc0f08007985 */ /* 0x000fe8000c101904 */
        /* <DEDUP_REMOVED lines=9> */
[----:B------:R-:W2:Y:S02]  /*3ece0*/  LD.E R6, desc[UR6][R8.64+0x1fc] ;  /* 0x0001fc0608067980 */ /* 0x000ea4000c101900 */
[----:B--2---:R-:W-:-:S05]  /*3ecf0*/  FMUL.FTZ R51, R51, R6 ;  /* 0x0000000633337220 */ /* 0x004fca0000410000 */
[----:B------:R2:W-:Y:S04]  /*3ed00*/  ST.E desc[UR4][R8.64+0x1fc], R51 ;  /* 0x0001fc3308007985 */ /* 0x0005e8000c101904 */
[----:B0-----:R-:W3:Y:S04]  /*3ed10*/  LDL.64 R6, [R12+0x88] ;  /* 0x000088000c067983 */ /* 0x001ee80000100a00 */
[----:B-1----:R-:W4:Y:S04]  /*3ed20*/  LDL.64 R10, [R12] ;  /* 0x000000000c0a7983 */ /* 0x002f280000100a00 */
[----:B------:R-:W2:Y:S04]  /*3ed30*/  LDL.64 R14, [R12+0x90] ;  /* 0x000090000c0e7983 */ /* 0x000ea80000100a00 */
[----:B---3--:R-:W3:Y:S04]  /*3ed40*/  LD.E R25, desc[UR4][R6.64] ;  /* 0x0000000406197980 */ /* 0x008ee8000c101900 */
[----:B----4-:R-:W4:Y:S04]  /*3ed50*/  LD.E R11, desc[UR6][R10.64] ;  /* 0x000000060a0b7980 */ /* 0x010f28000c101900 */
[----:B--2---:R-:W4:Y:S04]  /*3ed60*/  LD.E.64 R8, desc[UR4][R14.64] ;  /* 0x000000040e087980 */ /* 0x004f28000c101b00 */
[----:B---3--:R-:W-:Y:S04]  /*3ed70*/  ST.E desc[UR8][R6.64], R25 ;  /* 0x0000001906007985 */ /* 0x008fe8000c101908 */
[----:B------:R-:W2:Y:S04]  /*3ed80*/  LD.E R21, desc[UR10][R6.64+0x4] ;  /* 0x0000040a06157980 */ /* 0x000ea8000c101900 */
[----:B--2---:R0:W-:Y:S04]  /*3ed90*/  ST.E desc[UR4][R6.64+0x4], R21 ;  /* 0x0000041506007985 */ /* 0x0041e8000c101904 */
[----:B------:R-:W2:Y:S04]  /*3eda0*/  LD.E R27, desc[UR6][R6.64+0x8] ;  /* 0x00000806061b7980 */ /* 0x000ea8000c101900 */
[----:B--2---:R1:W-:Y:S04]  /*3edb0*/  ST.E desc[UR4][R6.64+0x8], R27 ;  /* 0x0000081b06007985 */ /* 0x0043e8000c101904 */
[----:B------:R-:W2:Y:S04]  /*3edc0*/  LD.E R29, desc[UR6][R6.64+0xc] ;  /* 0x00000c06061d7980 */ /* 0x000ea8000c101900 */
[----:B--2---:R-:W-:Y:S04]  /*3edd0*/  ST.E desc[UR4][R6.64+0xc], R29 ;  /* 0x00000c1d06007985 */ /* 0x004fe8000c101904 */
[----:B------:R-:W2:Y:S04]  /*3ede0*/  LD.E R15, desc[UR6][R6.64+0x10] ;  /* 0x00001006060f7980 */ /* 0x000ea8000c101900 */
[----:B--2---:R2:W-:Y:S04]  /*3edf0*/  ST.E desc[UR4][R6.64+0x10], R15 ;  /* 0x0000100f06007985 */ /* 0x0045e8000c101904 */
[----:B0-----:R-:W3:Y:S04]  /*3ee00*/  LD.E R21, desc[UR6][R6.64+0x14] ;  /* 0x0000140606157980 */ /* 0x001ee8000c101900 */
[----:B---3--:R0:W-:Y:S04]  /*3ee10*/  ST.E desc[UR4][R6.64+0x14], R21 ;  /* 0x0000141506007985 */ /* 0x0081e8000c101904 */
[----:B------:R-:W3:Y:S04]  /*3ee20*/  LD.E R25, desc[UR6][R6.64+0x18] ;  /* 0x0000180606197980 */ /* 0x000ee8000c101900 */
[----:B---3--:R3:W-:Y:S04]  /*3ee30*/  ST.E desc[UR4][R6.64+0x18], R25 ;  /* 0x0000181906007985 */ /* 0x0087e8000c101904 */
[----:B-1----:R-:W5:Y:S04]  /*3ee40*/  LD.E R27, desc[UR6][R6.64+0x1c] ;  /* 0x00001c06061b7980 */ /* 0x002f68000c101900 */
[----:B-----5:R1:W-:Y:S04]  /*3ee50*/  ST.E desc[UR4][R6.64+0x1c], R27 ;  /* 0x00001c1b06007985 */ /* 0x0203e8000c101904 */
[----:B--2---:R-:W2:Y:S04]  /*3ee60*/  LD.E R15, desc[UR6][R6.64+0x20] ;  /* 0x00002006060f7980 */ /* 0x004ea8000c101900 */
[----:B--2---:R2:W-:Y:S04]  /*3ee70*/  ST.E desc[UR4][R6.64+0x20], R15 ;  /* 0x0000200f06007985 */ /* 0x0045e8000c101904 */
[----:B0-----:R-:W5:Y:S04]  /*3ee80*/  LD.E R21, desc[UR6][R6.64+0x24] ;  /* 0x0000240606157980 */ /* 0x001f68000c101900 */
[----:B-----5:R0:W-:Y:S04]  /*3ee90*/  ST.E desc[UR4][R6.64+0x24], R21 ;  /* 0x0000241506007985 */ /* 0x0201e8000c101904 */
[----:B---3--:R-:W3:Y:S04]  /*3eea0*/  LD.E R25, desc[UR6][R6.64+0x28] ;  /* 0x0000280606197980 */ /* 0x008ee8000c101900 */
        /* <DEDUP_REMOVED lines=228> */
[----:B--2---:R-:W-:Y:S04]  /*3fcf0*/  ST.E desc[UR4][R6.64+0x1f0], R15 ;  /* 0x0001f00f06007985 */ /* 0x004fe8000c101904 */
[----:B0-----:R-:W2:Y:S04]  /*3fd00*/  LD.E R21, desc[UR6][R6.64+0x1f4] ;  /* 0x0001f40606157980 */ /* 0x001ea8000c101900 */
[----:B--2---:R-:W-:Y:S04]  /*3fd10*/  ST.E desc[UR4][R6.64+0x1f4], R21 ;  /* 0x0001f41506007985 */ /* 0x004fe8000c101904 */
[----:B---3--:R-:W2:Y:S01]  /*3fd20*/  LD.E R25, desc[UR6][R6.64+0x1f8] ;  /* 0x0001f80606197980 */ /* 0x008ea2000c101900 */
[----:B------:R-:W-:-:S02]  /*3fd30*/  R2UR UR20, R4 ;  /* 0x00000000041472ca */ /* 0x000fc400000e0000 */
[C---:B------:R-:W-:Y:S02]  /*3fd40*/  R2UR UR21, R5.reuse ;  /* 0x00000000051572ca */ /* 0x040fe400000e0000 */
[C---:B------:R-:W-:Y:S02]  /*3fd50*/  R2UR UR22, R4.reuse ;  /* 0x00000000041672ca */ /* 0x040fe400000e0000 */
[C---:B------:R-:W-:Y:S02]  /*3fd60*/  R2UR UR23, R5.reuse ;  /* 0x00000000051772ca */ /* 0x040fe400000e0000 */
[C---:B------:R-:W-:Y:S02]  /*3fd70*/  R2UR UR24, R4.reuse ;  /* 0x00000000041872ca */ /* 0x040fe400000e0000 */
[----:B------:R-:W-:Y:S01]  /*3fd80*/  R2UR UR25, R5 ;  /* 0x00000000051972ca */ /* 0x000fe200000e0000 */
[----:B--2---:R0:W-:Y:S04]  /*3fd90*/  ST.E desc[UR4][R6.64+0x1f8], R25 ;  /* 0x0001f81906007985 */ /* 0x0041e8000c101904 */
[----:B-1----:R-:W2:Y:S01]  /*3fda0*/  LD.E R27, desc[UR6][R6.64+0x1fc] ;  /* 0x0001fc06061b7980 */ /* 0x002ea2000c101900 */
        /* <DEDUP_REMOVED lines=24> */
[----:B--2---:R1:W-:Y:S04]  /*3ff30*/  ST.E desc[UR4][R6.64+0x1fc], R27 ;  /* 0x0001fc1b06007985 */ /* 0x0043e8000c101904 */
[----:B------:R-:W2:Y:S04]  /*3ff40*/  LD.E R24, desc[UR18][R6.64] ;  /* 0x0000001206187980 */ /* 0x000ea8000c101900 */
[----:B0-----:R-:W2:Y:S04]  /*3ff50*/  LD.E R25, desc[UR20][R6.64+0x4] ;  /* 0x0000041406197980 */ /* 0x001ea8000c101900 */
        /* <DEDUP_REMOVED lines=126> */
[----:B----4-:R-:W-:Y:S01]  /*40740*/  IMAD R8, R11, 0x1000, R8 ;  /* 0x000010000b087824 */ /* 0x010fe200078e0208 */
        /* <DEDUP_REMOVED lines=376> */
[----:B------:R-:W-:Y:S02]  /*41ed0*/  R2UR UR54, R4 ;  /* 0x00000000043672ca */ /* 0x000fe400000e0000 */
        /* <DEDUP_REMOVED lines=1973> */
.L_x_6580:
[----:B-1----:R-:W-:Y:S02]  /*49a30*/  IMAD.MOV.U32 R4, RZ, RZ, R13 ;  /* 0x000000ffff047224 */ /* 0x002fe400078e000d */
[----:B------:R-:W-:-:S04]  /*49a40*/  IMAD.MOV.U32 R5, RZ, RZ, 0x0 ;  /* 0x00000000ff057424 */ /* 0x000fc800078e00ff */
[----:B0-----:R-:W-:Y:S05]  /*49a50*/  RET.REL.NODEC R4 `(_ZN7cutlass13device_kernelIN5flash11enable_sm90INS1_16FlashAttnFwdSm90INS1_25CollectiveMainloopFwdSm90ILi2EN4cute5tupleIJNS5_1CILi1EEES8_S8_EEENS6_IJNS7_ILi64EEESA_SA_EEELi512ENS_6half_tEfNS_4arch4Sm90ELb0ELb1ELb1ELb1ELb0ELb0ELb1ELb0ELb0ELb1ELb1ELb0EEENS1_21CollectiveEpilogueFwdINS6_IJSA_NS7_ILi512EEESA_EEES9_SC_SE_Li256ELb1ELb1ELb1ELb0EEENS1_36VarlenDynamicPersistentTileSchedulerILi64ELi64ELi256ELi128ELb1ELb1ELb1ELb1ELb0ELb1EEEEEEEEEvNT_6ParamsE) ;  /* 0xfffffb6404687950 */ /* 0x001fea0003c3ffff */
.L_x_6554:
[----:B0-----:R0:W1:Y:S02]  /*49a60*/  SYNCS.PHASECHK.TRANS64.TRYWAIT P1, [R9+URZ], R24 ;  /* 0x00000018090075a7 */ /* 0x001064000802017f */
[----:B-1----:R-:W-:Y:S05]  /*49a70*/  @!P1 NANOSLEEP.SYNCS 0x989680 ;  /* 0x009896800000995d */ /* 0x002fea0003900000 */
[----:B------:R-:W1:Y:S02]  /*49a80*/  @!P1 SYNCS.PHASECHK.TRANS64 P1, [R9+URZ], R24 ;  /* 0x00000018090095a7 */ /* 0x000e64000802007f */
[----:B-1----:R-:W-:Y:S05]  /*49a90*/  @!P1 BRA `(.L_x_6554) ;  /* 0xfffffffc00f09947 */ /* 0x002fea000383ffff */
[----:B------:R-:W-:Y:S05]  /*49aa0*/  BRA `(.L_x_6553) ;  /* 0xfffffee800047947 */ /* 0x000fea000383ffff */
.L_x_6561:
[----:B0-----:R0:W1:Y:S02]  /*49ab0*/  SYNCS.PHASECHK.TRANS64.TRYWAIT P1, [R56+URZ], R57 ;  /* 0x00000039380075a7 */ /* 0x001064000802017f */
[----:B-1----:R-:W-:Y:S05]  /*49ac0*/  @!P1 NANOSLEEP.SYNCS 0x989680 ;  /* 0x009896800000995d */ /* 0x002fea0003900000 */
[----:B------:R-:W1:Y:S02]  /*49ad0*/  @!P1 SYNCS.PHASECHK.TRANS64 P1, [R56+URZ], R57 ;  /* 0x00000039380095a7 */ /* 0x000e64000802007f */
[----:B-1----:R-:W-:Y:S05]  /*49ae0*/  @!P1 BRA `(.L_x_6561) ;  /* 0xfffffffc00f09947 */ /* 0x002fea000383ffff */
[----:B------:R-:W-:Y:S05]  /*49af0*/  BRA `(.L_x_6560) ;  /* 0xfffffeec00d87947 */ /* 0x000fea000383ffff */
.L_x_6581:
        /* <DEDUP_REMOVED lines=16> */
.L_x_15178:


//--------------------- .text._ZN7cutlass13device_kernelIN5flash11enable_sm90INS1_16FlashAttnFwdSm90INS1_25CollectiveMainloopFwdSm90ILi2EN4cute5tupleIJNS5_1CILi1EEES8_S8_EEENS6_IJNS7_ILi64EEESA_SA_EEELi512ENS_6half_tEfNS_4arch4Sm90ELb0ELb1ELb1ELb1ELb0ELb1ELb1ELb0ELb0ELb1ELb1ELb0EEENS1_21CollectiveEpilogueFwdINS6_IJSA_NS7_ILi512EEESA_EEES9_SC_SE_Li256ELb1ELb1ELb1ELb0EEENS1_36VarlenDynamicPersistentTileSchedulerILi64ELi64ELi256ELi128ELb1ELb1ELb1ELb1ELb0ELb1EEEEEEEEEvNT_6ParamsE --------------------------
	.section	.text._ZN7cutlass13device_kernelIN5flash11enable_sm90INS1_16FlashAttnFwdSm90INS1_25CollectiveMainloopFwdSm90ILi2EN4cute5tupleIJNS5_1CILi1EEES8_S8_EEENS6_IJNS7_ILi64EEESA_SA_EEELi512ENS_6half_tEfNS_4arch4Sm90ELb0ELb1ELb1ELb1ELb0ELb1ELb1ELb0ELb0ELb1ELb1ELb0EEENS1_21CollectiveEpilogueFwdINS6_IJSA_NS7_ILi512EEESA_EEES9_SC_SE_Li256ELb1ELb1ELb1ELb0EEENS1_36VarlenDynamicPersistentTileSchedulerILi64ELi64ELi256ELi128ELb1ELb1ELb1ELb1ELb0ELb1EEEEEEEEEvNT_6ParamsE,"ax",@progbits
	.align	128
.text._ZN7cutlass13device_kernelIN5flash11enable_sm90INS1_16FlashAttnFwdSm90INS1_25CollectiveMainloopFwdSm90ILi2EN4cute5tupleIJNS5_1CILi1EEES8_S8_EEENS6_IJNS7_ILi64EEESA_SA_EEELi512ENS_6half_tEfNS_4arch4Sm90ELb0ELb1ELb1ELb1ELb0ELb1ELb1ELb0ELb0ELb1ELb1ELb0EEENS1_21CollectiveEpilogueFwdINS6_IJSA_NS7_ILi512EEESA_EEES9_SC_SE_Li256ELb1ELb1ELb1ELb0EEENS1_36VarlenDynamicPersistentTileSchedulerILi64ELi64ELi256ELi128ELb1ELb1ELb1ELb1ELb0ELb1EEEEEEEEEvNT_6ParamsE:
        .type           _ZN7cutlass13device_kernelIN5flash11enable_sm90INS1_16FlashAttnFwdSm90INS1_25CollectiveMainloopFwdSm90ILi2EN4cute5tupleIJNS5_1CILi1EEES8_S8_EEENS6_IJNS7_ILi64EEESA_SA_EEELi512ENS_6half_tEfNS_4arch4Sm90ELb0ELb1ELb1ELb1ELb0ELb1ELb1ELb0ELb0ELb1ELb1ELb0EEENS1_21CollectiveEpilogueFwdINS6_IJSA_NS7_ILi512EEESA_EEES9_SC_SE_Li256ELb1ELb1ELb1ELb0EEENS1_36VarlenDynamicPersistentTileSchedulerILi64ELi64ELi256ELi128ELb1ELb1ELb1ELb1ELb0ELb1EEEEEEEEEvNT_6ParamsE,@function
        .size           _ZN7cutlass13device_kernelIN5flash11enable_sm90INS1_16FlashAttnFwdSm90INS1_25CollectiveMainloopFwdSm90ILi2EN4cute5tupleIJNS5_1CILi1EEES8_S8_EEENS6_IJNS7_ILi64EEESA_SA_EEELi512ENS_6half_tEfNS_4arch4Sm90ELb0ELb1ELb1ELb1ELb0ELb1ELb1ELb0ELb0ELb1ELb1ELb0EEENS1_21CollectiveEpilogueFwdINS6_IJSA_NS7_ILi512EEESA_EEES9_SC_SE_Li256ELb1ELb1ELb1ELb0EEENS1_36VarlenDynamicPersistentTileSchedulerILi64ELi64ELi256ELi128ELb1ELb1ELb1ELb1ELb0ELb1EEEEEEEEEvNT_6ParamsE,(.L_x_15180 - _ZN7cutlass13device_kernelIN5flash11enable_sm90INS1_16FlashAttnFwdSm90INS1_25CollectiveMainloopFwdSm90ILi2EN4cute5tupleIJNS5_1CILi1EEES8_S8_EEENS6_IJNS7_ILi64EEESA_SA_EEELi512ENS_6half_tEfNS_4arch4Sm90ELb0ELb1ELb1ELb1ELb0ELb1ELb1ELb0ELb0ELb1ELb1ELb0EEENS1_21CollectiveEpilogueFwdINS6_IJSA_NS7_ILi512EEESA_EEES9_SC_SE_Li256ELb1ELb1ELb1ELb0EEENS1_36VarlenDynamicPersistentTileSchedulerILi64ELi64ELi256ELi128ELb1ELb1ELb1ELb1ELb0ELb1EEEEEEEEEvNT_6ParamsE)
        .other          _ZN7cutlass13device_kernelIN5flash11enable_sm90INS1_16FlashAttnFwdSm90INS1_25CollectiveMainloopFwdSm90ILi2EN4cute5tupleIJNS5_1CILi1EEES8_S8_EEENS6_IJNS7_ILi64EEESA_SA_EEELi512ENS_6half_tEfNS_4arch4Sm90ELb0ELb1ELb1ELb1ELb0ELb1ELb1ELb0ELb0ELb1ELb1ELb0EEENS1_21CollectiveEpilogueFwdINS6_IJSA_NS7_ILi512EEESA_EEES9_SC_SE_Li256ELb1ELb1ELb1ELb0EEENS1_36VarlenDynamicPersistentTileSchedulerILi64ELi64ELi256ELi128ELb1ELb1ELb1ELb1ELb0ELb1EEEEEEEEEvNT_6ParamsE,@"STO_CUDA_ENTRY STV_DEFAULT"
_ZN7cutlass13device_kernelIN5flash11enable_sm90INS1_16FlashAttnFwdSm90INS1_25CollectiveMainloopFwdSm90ILi2EN4cute5tupleIJNS5_1CILi1EEES8_S8_EEENS6_IJNS7_ILi64EEESA_SA_EEELi512ENS_6half_tEfNS_4arch4Sm90ELb0ELb1ELb1ELb1ELb0ELb1ELb1ELb0ELb0ELb1ELb1ELb0EEENS1_21CollectiveEpilogueFwdINS6_IJSA_NS7_ILi512EEESA_EEES9_SC_SE_Li256ELb1ELb1ELb1ELb0EEENS1_36VarlenDynamicPersistentTileSchedulerILi64ELi64ELi256ELi128ELb1ELb1ELb1ELb1ELb0ELb1EEEEEEEEEvNT_6ParamsE:
[----:B------:R-:W0:Y:S02]  /*0000*/  LDC R1, c[0x0][0x28] ;  /* 0x00000a00ff017b82 */ /* 0x000e240000000800 */
[----:B0-----:R-:W-:-:S05]  /*0010*/  VIADD R1, R1, 0xfffffb10 ;  /* 0xfffffb1001017836 */ /* 0x001fca0000000000 */
[----:B------:R-:W-:Y:S01]  /*0020*/  R2UR UR4, R1 ;  /* 0x00000000010472ca */ /* 0x000fe200000e0000 */
[----:B------:R-:W0:Y:S01]  /*0030*/  S2R R3, SR_TID.X ;  /* 0x0000000000037919 */ /* 0x000e220000002100 */
[----:B------:R-:W-:Y:S01]  /*0040*/  ELECT P0, URZ, PT ;  /* 0x00000000003f782f */ /* 0x000fe20003800000 */
[----:B------:R-:W-:Y:S01]  /*0050*/  BSSY B0, `(.L_x_6582) ;  /* 0x0000017000007945 */ /* 0x000fe20003800000 */
[----:B------:R-:W-:Y:S01]  /*0060*/  ULDC UR37, c[0x0][0x20] ;  /* 0x0000080000257ab9 */ /* 0x000fe20000000800 */
[----:B------:R-:W-:-:S08]  /*0070*/  ULDC UR36, c[0x0][0x24] ;  /* 0x0000090000247ab9 */ /* 0x000fd00000000800 */
[----:B------:R-:W-:-:S04]  /*0080*/  UIADD3 UR37, UP0, UR4, UR37, URZ ;  /* 0x0000002504257290 */ /* 0x000fc8000ff1e03f */
[----:B------:R-:W-:Y:S01]  /*0090*/  UIADD3.X UR36, URZ, UR36, URZ, UP0, !UPT ;  /* 0x000000243f247290 */ /* 0x000fe200087fe43f */
[----:B0-----:R-:W-:-:S05]  /*00a0*/  SHF.R.U32.HI R0, RZ, 0x5, R3 ;  /* 0x00000005ff007819 */ /* 0x001fca0000011603 */
        /* <DEDUP_REMOVED lines=17> */
.L_x_6583:
[----:B------:R-:W-:Y:S05]  /*01c0*/  BSYNC B0 ;  /* 0x0000000000007941 */ /* 0x000fea0003800000 */
.L_x_6582:
        /* <DEDUP_REMOVED lines=38> */
.L_x_6584:
        /* <DEDUP_REMOVED lines=22> */
.L_x_6585:
        /* <DEDUP_REMOVED lines=18> */
.L_x_6586:
        /* <DEDUP_REMOVED lines=22> */
.L_x_6587:
        /* <DEDUP_REMOVED lines=23> */
.L_x_6588:
[----:B------:R-:W-:Y:S01]  /*0980*/  UISETP.NE.AND UP0, UPT, UR39, URZ, UPT ;  /* 0x0000003f2700728c */ /* 0x000fe2000bf05270 */
[----:B------:R-:W-:Y:S01]  /*0990*/  NOP ;  /* 0x0000000000007918 */ /* 0x000fe20000000000 */
[----:B------:R-:W-:Y:S01]  /*09a0*/  ULDC.64 UR44, c[0x0][0x208] ;  /* 0x00008200002c7ab9 */ /* 0x000fe20000000a00 */
[----:B------:R-:W-:Y:S01]  /*09b0*/  BSSY B9, `(.L_x_6589) ;  /* 0x000411f000097945 */ /* 0x000fe20003800000 */
[----:B------:R-:W-:Y:S01]  /*09c0*/  UP2UR UR40, UPR, URZ, 0x1 ;  /* 0x000000013f287883 */ /* 0x000fe20008000000 */
[----:B------:R-:W-:Y:S01]  /*09d0*/  IMAD.U32 R16, RZ, RZ, UR37 ;  /* 0x00000025ff107e24 */ /* 0x000fe2000f8e00ff */
[----:B01-34-:R-:W-:Y:S01]  /*09e0*/  BAR.SYNC.DEFER_BLOCKING 0x0 ;  /* 0x0000000000007b1d */ /* 0x01bfe20000010000 */
[----:B------:R-:W-:Y:S01]  /*09f0*/  PLOP3.LUT P0, PT, PT, PT, UP0, 0x40, 0x0 ;  /* 0x000000000000781c */ /* 0x000fe20003f0e808 */
[----:B------:R-:W-:-:S12]  /*0a00*/  IMAD.U32 R17, RZ, RZ, UR36 ;  /* 0x00000024ff117e24 */ /* 0x000fd8000f8e00ff */
[----:B------:R-:W-:Y:S05]  /*0a10*/  @P0 BRA `(.L_x_6590) ;  /* 0x0000035c00e80947 */ /* 0x000fea0003800000 */
.L_x_6591:
[----:B------:R-:W-:-:S08]  /*0a20*/  NOP ;  /* 0x0000000000007918 */ /* 0x000fd00000000000 */
[----:B------:R-:W0:Y:S02]  /*0a30*/  USETMAXREG.TRY_ALLOC.CTAPOOL UP0, 0xf0 ;  /* 0x000000f0000079c8 */ /* 0x000e240008000600 */
[----:B0-----:R-:W-:-:S13]  /*0a40*/  PLOP3.LUT P0, PT, PT, PT, UP0, 0x80, 0x0 ;  /* 0x000000000000781c */ /* 0x001fda0003f0f008 */
[----:B------:R-:W-:Y:S05]  /*0a50*/  @!P0 BRA `(.L_x_6591) ;  /* 0xfffffffc00f08947 */ /* 0x000fea000383ffff */
[----:B------:R-:W0:Y:S01]  /*0a60*/  S2R R0, SR_TID.X ;  /* 0x0000000000007919 */ /* 0x000e220000002100 */
[----:B------:R-:W1:Y:S01]  /*0a70*/  S2UR UR5, SR_CgaCtaId ;  /* 0x00000000000579c3 */ /* 0x000e620000008800 */
[----:B------:R-:W-:Y:S01]  /*0a80*/  UMOV UR4, 0x400 ;  /* 0x0000040000047882 */ /* 0x000fe20000000000 */
[----:B------:R-:W-:Y:S04]  /*0a90*/  STL.64 [R1+0x1e8], RZ ;  /* 0x0001e8ff01007387 */ /* 0x000fe80000100a00 */
[----:B------:R-:W-:Y:S04]  /*0aa0*/  STL [R1+0x1f0], RZ ;  /* 0x0001f0ff01007387 */ /* 0x000fe80000100800 */
[----:B------:R-:W-:Y:S01]  /*0ab0*/  STL [R1+0x1f4], RZ ;  /* 0x0001f4ff01007387 */ /* 0x000fe20000100800 */
[----:B-1----:R-:W-:-:S06]  /*0ac0*/  ULEA UR4, UR5, UR4, 0x18 ;  /* 0x0000000405047291 */ /* 0x002fcc000f8ec03f */
[----:B------:R-:W-:Y:S01]  /*0ad0*/  IMAD.U32 R2, RZ, RZ, UR4 ;  /* 0x00000004ff027e24 */ /* 0x000fe2000f8e00ff */
[----:B0-----:R-:W-:Y:S01]  /*0ae0*/  SHF.R.U32.HI R0, RZ, 0x7, R0 ;  /* 0x00000007ff007819 */ /* 0x001fe20000011600 */
[----:B------:R-:W-:-:S03]  /*0af0*/  ULDC UR4, c[0x0][0xd3c] ;  /* 0x00034f0000047ab9 */ /* 0x000fc60000000800 */
[----:B------:R-:W-:Y:S02]  /*0b00*/  ISETP.NE.AND P0, PT, R0, 0x1, PT ;  /* 0x000000010000780c */ /* 0x000fe40003f05270 */
[----:B------:R-:W0:Y:S11]  /*0b10*/  S2R R0, SR_TID.X ;  /* 0x0000000000007919 */ /* 0x000e360000002100 */
[----:B------:R-:W-:Y:S06]  /*0b20*/  @!P0 BAR.ARV 0x8, 0x100 ;  /* 0x0204000000008b1d */ /* 0x000fec0000002000 */
[----:B0-----:R-:W-:-:S13]  /*0b30*/  ISETP.GE.U32.AND P0, PT, R0, 0x100, PT ;  /* 0x000001000000780c */ /* 0x001fda0003f06070 */
[----:B------:R-:W-:Y:S08]  /*0b40*/  @P0 BAR.ARV 0xf, 0x100 ;  /* 0x03c4000000000b1d */ /* 0x000ff00000002000 */
[----:B------:R-:W-:Y:S06]  /*0b50*/  BAR.SYNC.DEFER_BLOCKING 0x5, 0x180 ;  /* 0x0146000000007b1d */ /* 0x000fec0000010000 */
[----:B------:R-:W0:Y:S02]  /*0b60*/  LDS.128 R88, [R2+0x388d0] ;  /* 0x0388d00002587984 */ /* 0x000e240000000c00 */
[----:B------:R-:W-:Y:S06]  /*0b70*/  BAR.ARV 0x4, 0x180 ;  /* 0x0106000000007b1d */ /* 0x000fec0000002000 */
[----:B0-----:R-:W-:-:S13]  /*0b80*/  ISETP.GE.AND P0, PT, R91, UR4, PT ;  /* 0x000000045b007c0c */ /* 0x001fda000bf06270 */
[----:B------:R-:W-:Y:S05]  /*0b90*/  @P0 BRA `(.L_x_6592) ;  /* 0x0000041000000947 */ /* 0x000fea0003800000 */
[----:B------:R-:W-:Y:S01]  /*0ba0*/  VIADD R236, R0, 0xffffff80 ;  /* 0xffffff8000ec7836 */ /* 0x000fe20000000000 */
[----:B------:R-:W0:Y:S01]  /*0bb0*/  S2UR UR4, SR_SWINHI ;  /* 0x00000000000479c3 */ /* 0x000e220000002f00 */
[----:B------:R-:W-:Y:S01]  /*0bc0*/  R2UR UR42, R2 ;  /* 0x00000000022a72ca */ /* 0x000fe200000e0000 */
[----:B------:R-:W-:Y:S01]  /*0bd0*/  IMAD.MOV.U32 R159, RZ, RZ, 0x2 ;  /* 0x00000002ff9f7424 */ /* 0x000fe200078e00ff */
[----:B------:R-:W-:Y:S01]  /*0be0*/  UIADD3 UR38, UP0, UR37, 0x1e8, URZ ;  /* 0x000001e825267890 */ /* 0x000fe2000ff1e03f */
[----:B------:R-:W-:Y:S01]  /*0bf0*/  SHF.R.S32.HI R3, RZ, 0x1f, R236 ;  /* 0x0000001fff037819 */ /* 0x000fe200000114ec */
[----:B------:R-:W-:Y:S01]  /*0c00*/  UIADD3 UR41, UP1, UR37, 0x1f4, URZ ;  /* 0x000001f425297890 */ /* 0x000fe2000ff3e03f */
[----:B------:R-:W-:Y:S01]  /*0c10*/  IMAD.MOV.U32 R153, RZ, RZ, RZ ;  /* 0x000000ffff997224 */ /* 0x000fe200078e00ff */
[----:B------:R-:W-:Y:S01]  /*0c20*/  UIADD3.X UR46, URZ, UR36, URZ, UP0, !UPT ;  /* 0x000000243f2e7290 */ /* 0x000fe200087fe43f */
[CC--:B------:R-:W-:Y:S01]  /*0c30*/  LEA.HI R8, R3.reuse, R236.reuse, RZ, 0x7 ;  /* 0x000000ec03087211 */ /* 0x0c0fe200078f38ff */
[----:B------:R-:W-:Y:S01]  /*0c40*/  IMAD.MOV.U32 R156, RZ, RZ, RZ ;  /* 0x000000ffff9c7224 */ /* 0x000fe200078e00ff */
[----:B------:R-:W-:Y:S01]  /*0c50*/  LEA.HI R0, R3, R236, RZ, 0x4 ;  /* 0x000000ec03007211 */ /* 0x000fe200078f20ff */
[----:B------:R-:W-:Y:S01]  /*0c60*/  UIADD3.X UR47, URZ, UR36, URZ, UP1, !UPT ;  /* 0x000000243f2f7290 */ /* 0x000fe20008ffe43f */
[----:B------:R-:W-:-:S02]  /*0c70*/  LOP3.LUT R7, R8, 0xffffff80, RZ, 0xc0, !PT ;  /* 0xffffff8008077812 */ /* 0x000fc400078ec0ff */
[----:B------:R-:W-:Y:S02]  /*0c80*/  SHF.R.S32.HI R5, RZ, 0x4, R0 ;  /* 0x00000004ff057819 */ /* 0x000fe40000011400 */
[----:B------:R-:W-:Y:S01]  /*0c90*/  SHF.R.S32.HI R237, RZ, 0x7, R8 ;  /* 0x00000007ffed7819 */ /* 0x000fe20000011408 */
[----:B------:R-:W-:Y:S01]  /*0ca0*/  IMAD.IADD R7, R236, 0x1, -R7 ;  /* 0x00000001ec077824 */ /* 0x000fe200078e0a07 */
[----:B------:R-:W-:Y:S02]  /*0cb0*/  LEA.HI R4, R0, R5, RZ, 0x1 ;  /* 0x0000000500047211 */ /* 0x000fe400078f08ff */
[----:B------:R-:W-:Y:S02]  /*0cc0*/  LEA.HI R8, R8, R237, RZ, 0x1 ;  /* 0x000000ed08087211 */ /* 0x000fe400078f08ff */
[----:B------:R-:W-:Y:S02]  /*0cd0*/  SHF.R.S32.HI R10, RZ, 0x1f, R7 ;  /* 0x0000001fff0a7819 */ /* 0x000fe40000011407 */
[----:B------:R-:W-:Y:S01]  /*0ce0*/  LOP3.LUT R6, R4, 0x1ffffffe, RZ, 0xc0, !PT ;  /* 0x1ffffffe04067812 */ /* 0x000fe200078ec0ff */
[----:B------:R-:W-:Y:S01]  /*0cf0*/  UMOV UR42, UR42 ;  /* 0x0000002a002a7c82 */ /* 0x000fe20008000000 */
[----:B0-----:R-:W-:Y:S01]  /*0d00*/  UMOV UR43, UR4 ;  /* 0x00000004002b7c82 */ /* 0x001fe20008000000 */
[----:B------:R-:W-:-:S02]  /*0d10*/  LEA.HI R4, R3, R236, RZ, 0x5 ;  /* 0x000000ec03047211 */ /* 0x000fc400078f28ff */
[----:B------:R-:W-:Y:S01]  /*0d20*/  LEA.HI R9, R10, R7, RZ, 0x2 ;  /* 0x000000070a097211 */ /* 0x000fe200078f10ff */
[----:B------:R-:W-:Y:S01]  /*0d30*/  IMAD.IADD R6, R5, 0x1, -R6 ;  /* 0x0000000105067824 */ /* 0x000fe200078e0a06 */
[----:B------:R-:W-:Y:S02]  /*0d40*/  LOP3.LUT R5, R0, 0xfffffff0, RZ, 0xc0, !PT ;  /* 0xfffffff000057812 */ /* 0x000fe400078ec0ff */
[--C-:B------:R-:W-:Y:S02]  /*0d50*/  SHF.R.S32.HI R165, RZ, 0x5, R4.reuse ;  /* 0x00000005ffa57819 */ /* 0x100fe40000011404 */
[----:B------:R-:W-:Y:S01]  /*0d60*/  SHF.R.S32.HI R4, RZ, 0x1f, R4 ;  /* 0x0000001fff047819 */ /* 0x000fe20000011404 */
[----:B------:R-:W-:Y:S01]  /*0d70*/  IMAD.IADD R12, R236, 0x1, -R5 ;  /* 0x00000001ec0c7824 */ /* 0x000fe200078e0a05 */
[--C-:B------:R-:W-:Y:S02]  /*0d80*/  SHF.R.S32.HI R0, RZ, 0x2, R9.reuse ;  /* 0x00000002ff007819 */ /* 0x100fe40000011409 */
[----:B------:R-:W-:Y:S01]  /*0d90*/  SHF.R.S32.HI R11, RZ, 0x1f, R9 ;  /* 0x0000001fff0b7819 */ /* 0x000fe20000011409 */
[----:B------:R-:W-:Y:S01]  /*0da0*/  IMAD R5, R237, 0x100, R12 ;  /* 0x00000100ed057824 */ /* 0x000fe200078e020c */
[----:B------:R-:W-:Y:S01]  /*0db0*/  LEA.HI R4, R4, R165, RZ, 0x2 ;  /* 0x000000a504047211 */ /* 0x000fe200078f10ff */
[----:B------:R0:W-:Y:S01]  /*0dc0*/  STL [R1+0x4d4], R12 ;  /* 0x0004d40c01007387 */ /* 0x0001e20000100800 */
[----:B------:R-:W-:-:S02]  /*0dd0*/  LEA.HI R11, R11, R0, RZ, 0x3 ;  /* 0x000000000b0b7211 */ /* 0x000fc400078f18ff */
[----:B------:R-:W-:Y:S02]  /*0de0*/  LOP3.LUT R4, R4, 0x3ffffc, RZ, 0xc0, !PT ;  /* 0x003ffffc04047812 */ /* 0x000fe400078ec0ff */
[----:B------:R-:W-:Y:S02]  /*0df0*/  LOP3.LUT R11, R11, 0xfffffff8, RZ, 0xc0, !PT ;  /* 0xfffffff80b0b7812 */ /* 0x000fe400078ec0ff */
[----:B------:R-:W-:Y:S01]  /*0e00*/  LEA.HI R10, R10, R7, RZ, 0x5 ;  /* 0x000000070a0a7211 */ /* 0x000fe200078f28ff */
[----:B------:R-:W-:Y:S01]  /*0e10*/  IMAD.IADD R4, R165, 0x1, -R4 ;  /* 0x00000001a5047824 */ /* 0x000fe200078e0a04 */
[----:B------:R-:W-:Y:S01]  /*0e20*/  LOP3.LUT R8, R8, 0xfffffe, RZ, 0xc0, !PT ;  /* 0x00fffffe08087812 */ /* 0x000fe200078ec0ff */
[----:B------:R-:W-:Y:S01]  /*0e30*/  IMAD.IADD R11, R0, 0x1, -R11 ;  /* 0x00000001000b7824 */ /* 0x000fe200078e0a0b */
[CC--:B------:R-:W-:Y:S01]  /*0e40*/  LEA.HI R0, R3.reuse, R236.reuse, RZ, 0x2 ;  /* 0x000000ec03007211 */ /* 0x0c0fe200078f10ff */
[----:B------:R-:W-:Y:S01]  /*0e50*/  IMAD R158, R4, 0x10, R5 ;  /* 0x00000010049e7824 */ /* 0x000fe200078e0205 */
[----:B------:R-:W-:Y:S01]  /*0e60*/  LEA.HI R4, R3, R236, RZ, 0x3 ;  /* 0x000000ec03047211 */ /* 0x000fe200078f18ff */
[----:B------:R-:W-:Y:S01]  /*0e70*/  IMAD.IADD R8, R237, 0x1, -R8 ;  /* 0x00000001ed087824 */ /* 0x000fe200078e0a08 */
[----:B------:R-:W-:-:S02]  /*0e80*/  SHF.R.S32.HI R152, RZ, 0x2, R0 ;  /* 0x00000002ff987819 */ /* 0x000fc40000011400 */
[----:B------:R-:W-:Y:S02]  /*0e90*/  LOP3.LUT R3, R0, 0xfffffffc, RZ, 0xc0, !PT ;  /* 0xfffffffc00037812 */ /* 0x000fe400078ec0ff */
[----:B------:R-:W-:Y:S01]  /*0ea0*/  SHF.R.S32.HI R5, RZ, 0x1f, R0 ;  /* 0x0000001fff057819 */ /* 0x000fe20000011400 */
[----:B------:R-:W-:Y:S01]  /*0eb0*/  VIADD R14, R152, 0x20 ;  /* 0x00000020980e7836 */ /* 0x000fe20000000000 */
[----:B0-----:R-:W-:Y:S01]  /*0ec0*/  LOP3.LUT R12, R9, 0x7ffffffc, RZ, 0xc0, !PT ;  /* 0x7ffffffc090c7812 */ /* 0x001fe200078ec0ff */
[----:B------:R-:W-:Y:S01]  /*0ed0*/  IMAD.IADD R13, R236, 0x1, -R3 ;  /* 0x00000001ec0d7824 */ /* 0x000fe200078e0a03 */
[----:B------:R-:W-:Y:S01]  /*0ee0*/  LEA.HI R5, R5, R152, RZ, 0x3 ;  /* 0x0000009805057211 */ /* 0x000fe200078f18ff */
[----:B------:R-:W-:Y:S01]  /*0ef0*/  IMAD.SHL.U32 R3, R14, 0x40, RZ ;  /* 0x000000400e037824 */ /* 0x000fe200078e00ff */
[----:B------:R-:W-:Y:S01]  /*0f00*/  SHF.R.S32.HI R228, RZ, 0x3, R4 ;  /* 0x00000003ffe47819 */ /* 0x000fe20000011404 */
[----:B------:R-:W-:Y:S01]  /*0f10*/  IMAD.IADD R12, R7, 0x1, -R12 ;  /* 0x00000001070c7824 */ /* 0x000fe200078e0a0c */
[----:B------:R-:W-:Y:S01]  /*0f20*/  LOP3.LUT R7, R4, 0xfffffff8, RZ, 0xc0, !PT ;  /* 0xfffffff804077812 */ /* 0x000fe200078ec0ff */
[----:B------:R-:W-:Y:S01]  /*0f30*/  IMAD.SHL.U32 R22, R13, 0x8, RZ ;  /* 0x000000080d167824 */ /* 0x000fe200078e00ff */
[----:B------:R-:W-:Y:S01]  /*0f40*/  LOP3.LUT R5, R5, 0xfffffff8, RZ, 0xc0, !PT ;  /* 0xfffffff805057812 */ /* 0x000fe200078ec0ff */
[----:B------:R-:W-:Y:S01]  /*0f50*/  IMAD.SHL.U32 R9, R6, 0x8, RZ ;  /* 0x0000000806097824 */ /* 0x000fe200078e00ff */
[----:B------:R-:W-:Y:S01]  /*0f60*/  SHF.R.S32.HI R4, RZ, 0x1f, R14 ;  /* 0x0000001fff047819 */ /* 0x000fe2000001140e */
[----:B------:R-:W-:Y:S01]  /*0f70*/  IMAD.IADD R15, R236, 0x1, -R7 ;  /* 0x00000001ec0f7824 */ /* 0x000fe200078e0a07 */
[----:B------:R-:W-:Y:S01]  /*0f80*/  LEA.HI R0, R13, R13, RZ, 0x1 ;  /* 0x0000000d0d007211 */ /* 0x000fe200078f08ff */
[----:B------:R-:W-:Y:S01]  /*0f90*/  IMAD.IADD R157, R152, 0x1, -R5 ;  /* 0x00000001989d7824 */ /* 0x000fe200078e0a05 */
[----:B------:R-:W-:Y:S01]  /*0fa0*/  LEA.HI R4, R4, R14, RZ, 0x3 ;  /* 0x0000000e04047211 */ /* 0x000fe200078f18ff */
[----:B------:R-:W-:Y:S01]  /*0fb0*/  IMAD.SHL.U32 R7, R8, 0x100, RZ ;  /* 0x0000010008077824 */ /* 0x000fe200078e00ff */
[----:B------:R-:W-:Y:S01]  /*0fc0*/  LOP3.LUT R0, R0, 0x1ffffffe, RZ, 0xc0, !PT ;  /* 0x1ffffffe00007812 */ /* 0x000fe200078ec0ff */
[----:B------:R-:W-:Y:S01]  /*0fd0*/  IMAD.SHL.U32 R6, R12, 0x2, RZ ;  /* 0x000000020c067824 */ /* 0x000fe200078e00ff */
[----:B------:R-:W-:Y:S01]  /*0fe0*/  LOP3.LUT R5, R3, 0x1c0, RZ, 0xc0, !PT ;  /* 0x000001c003057812 */ /* 0x000fe200078ec0ff */
[----:B------:R-:W-:Y:S01]  /*0ff0*/  IMAD.SHL.U32 R4, R4, 0x40, RZ ;  /* 0x0000004004047824 */ /* 0x000fe200078e00ff */
[----:B------:R-:W-:Y:S01]  /*1000*/  SHF.R.S32.HI R10, RZ, 0x5, R10 ;  /* 0x00000005ff0a7819 */ /* 0x000fe2000001140a */
[----:B------:R-:W-:Y:S01]  /*1010*/  IMAD.IADD R3, R13, 0x1, -R0 ;  /* 0x000000010d037824 */ /* 0x000fe200078e0a00 */
[----:B------:R-:W-:Y:S01]  /*1020*/  LOP3.LUT R0, R5, 0x38, R22, 0xf8, !PT ;  /* 0x0000003805007812 */ /* 0x000fe200078ef816 */
[----:B------:R0:W-:Y:S01]  /*1030*/  STL [R1+0x4cc], R5 ;  /* 0x0004cc0501007387 */ /* 0x0001e20000100800 */
[----:B------:R-:W-:Y:S01]  /*1040*/  LOP3.LUT R4, R4, 0xfffffe00, RZ, 0xc0, !PT ;  /* 0xfffffe0004047812 */ /* 0x000fe200078ec0ff */
[----:B------:R-:W-:-:S02]  /*1050*/  IMAD.IADD R161, R6, 0x1, R7 ;  /* 0x0000000106a17824 */ /* 0x000fc400078e0207 */
[----:B------:R-:W-:Y:S01]  /*1060*/  IMAD R160, R10, 0x10, R11 ;  /* 0x000000100aa07824 */ /* 0x000fe200078e020b */
[----:B------:R-:W-:Y:S01]  /*1070*/  STL [R1+0x438], R13 ;  /* 0x0004380d01007387 */ /* 0x000fe20000100800 */
[----:B------:R-:W-:Y:S02]  /*1080*/  VIADD R225, R161, 0x8 ;  /* 0x00000008a1e17836 */ /* 0x000fe40000000000 */
[----:B------:R-:W-:Y:S01]  /*1090*/  IMAD R3, R3, 0x8, R160 ;  /* 0x0000000803037824 */ /* 0x000fe200078e02a0 */
[----:B------:R-:W-:Y:S01]  /*10a0*/  STL [R1+0x4dc], R4 ;  /* 0x0004dc0401007387 */ /* 0x000fe20000100800 */
[----:B0-----:R-:W-:Y:S01]  /*10b0*/  SHF.R.U32.HI R5, RZ, 0x3, R5 ;  /* 0x00000003ff057819 */ /* 0x001fe20000011605 */
[C---:B------:R-:W-:Y:S02]  /*10c0*/  VIADD R224, R161.reuse, 0x10 ;  /* 0x00000010a1e07836 */ /* 0x040fe40000000000 */
[C---:B------:R-:W-:Y:S01]  /*10d0*/  VIADD R223, R161.reuse, 0x18 ;  /* 0x00000018a1df7836 */ /* 0x040fe20000000000 */
[----:B------:R0:W-:Y:S01]  /*10e0*/  STL [R1+0x434], R3 ;  /* 0x0004340301007387 */ /* 0x0001e20000100800 */
[----:B------:R-:W-:-:S02]  /*10f0*/  VIADD R222, R161, 0x20 ;  /* 0x00000020a1de7836 */ /* 0x000fc40000000000 */
[C---:B------:R-:W-:Y:S01]  /*1100*/  VIADD R221, R161.reuse, 0x28 ;  /* 0x00000028a1dd7836 */ /* 0x040fe20000000000 */
[----:B------:R1:W-:Y:S01]  /*1110*/  STL [R1+0x4d8], R5 ;  /* 0x0004d80501007387 */ /* 0x0003e20000100800 */
[C---:B------:R-:W-:Y:S02]  /*1120*/  VIADD R220, R161.reuse, 0x30 ;  /* 0x00000030a1dc7836 */ /* 0x040fe40000000000 */
[C---:B------:R-:W-:Y:S01]  /*1130*/  VIADD R219, R161.reuse, 0x38 ;  /* 0x00000038a1db7836 */ /* 0x040fe20000000000 */
[----:B------:R-:W-:Y:S01]  /*1140*/  STL [R1+0x444], R15 ;  /* 0x0004440f01007387 */ /* 0x000fe20000100800 */
[C---:B------:R-:W-:Y:S01]  /*1150*/  VIADD R218, R161.reuse, 0x40 ;  /* 0x00000040a1da7836 */ /* 0x040fe20000000000 */
[----:B0-----:R-:W-:Y:S01]  /*1160*/  SHF.R.S32.HI R3, RZ, 0x1f, R223 ;  /* 0x0000001fff037819 */ /* 0x001fe200000114df */
[C---:B------:R-:W-:Y:S01]  /*1170*/  VIADD R217, R161.reuse, 0x48 ;  /* 0x00000048a1d97836 */ /* 0x040fe20000000000 */
[----:B------:R-:W-:Y:S01]  /*1180*/  STL [R1+0x440], R14 ;  /* 0x0004400e01007387 */ /* 0x000fe20000100800 */
[C---:B------:R-:W-:Y:S01]  /*1190*/  VIADD R216, R161.reuse, 0x50 ;  /* 0x00000050a1d87836 */ /* 0x040fe20000000000 */
[----:B-1----:R-:W-:Y:S01]  /*11a0*/  LOP3.LUT R5, R4, R0, R5, 0xf6, !PT ;  /* 0x0000000004057212 */ /* 0x002fe200078ef605 */
[C---:B------:R-:W-:Y:S01]  /*11b0*/  VIADD R215, R161.reuse, 0x58 ;  /* 0x00000058a1d77836 */ /* 0x040fe20000000000 */
[----:B------:R-:W-:Y:S01]  /*11c0*/  SHF.R.S32.HI R0, RZ, 0x1f, R161 ;  /* 0x0000001fff007819 */ /* 0x000fe200000114a1 */
[----:B------:R0:W-:Y:S01]  /*11d0*/  STL [R1+0x4b8], R3 ;  /* 0x0004b80301007387 */ /* 0x0001e20000100800 */
[----:B------:R-:W-:-:S02]  /*11e0*/  VIADD R214, R161, 0x60 ;  /* 0x00000060a1d67836 */ /* 0x000fc40000000000 */
[----:B------:R-:W-:Y:S01]  /*11f0*/  IMAD R4, R5, 0x2, R2 ;  /* 0x0000000205047824 */ /* 0x000fe200078e0202 */
[----:B------:R1:W-:Y:S01]  /*1200*/  STL [R1+0x4c4], R0 ;  /* 0x0004c40001007387 */ /* 0x0003e20000100800 */
[C---:B------:R-:W-:Y:S02]  /*1210*/  VIADD R213, R161.reuse, 0x68 ;  /* 0x00000068a1d57836 */ /* 0x040fe40000000000 */
[C---:B------:R-:W-:Y:S01]  /*1220*/  VIADD R212, R161.reuse, 0x70 ;  /* 0x00000070a1d47836 */ /* 0x040fe20000000000 */
[----:B------:R2:W-:Y:S01]  /*1230*/  STL [R1+0x4c8], R4 ;  /* 0x0004c80401007387 */ /* 0x0005e20000100800 */
[C---:B------:R-:W-:Y:S01]  /*1240*/  VIADD R211, R161.reuse, 0x78 ;  /* 0x00000078a1d37836 */ /* 0x040fe20000000000 */
[----:B0-----:R-:W-:Y:S01]  /*1250*/  SHF.R.S32.HI R3, RZ, 0x1f, R220 ;  /* 0x0000001fff037819 */ /* 0x001fe200000114dc */
[C---:B------:R-:W-:Y:S01]  /*1260*/  VIADD R210, R161.reuse, 0x80 ;  /* 0x00000080a1d27836 */ /* 0x040fe20000000000 */
[----:B------:R-:W-:Y:S01]  /*1270*/  STL [R1+0x4e4], R9 ;  /* 0x0004e40901007387 */ /* 0x000fe20000100800 */
[C---:B------:R-:W-:Y:S01]  /*1280*/  VIADD R209, R161.reuse, 0x88 ;  /* 0x00000088a1d17836 */ /* 0x040fe20000000000 */
[----:B-1----:R-:W-:Y:S01]  /*1290*/  SHF.R.S32.HI R0, RZ, 0x1f, R225 ;  /* 0x0000001fff007819 */ /* 0x002fe200000114e1 */
[C---:B------:R-:W-:Y:S01]  /*12a0*/  VIADD R208, R161.reuse, 0x90 ;  /* 0x00000090a1d07836 */ /* 0x040fe20000000000 */
[----:B------:R0:W-:Y:S01]  /*12b0*/  STL [R1+0x4ac], R3 ;  /* 0x0004ac0301007387 */ /* 0x0001e20000100800 */
[C---:B------:R-:W-:Y:S01]  /*12c0*/  VIADD R207, R161.reuse, 0x98 ;  /* 0x00000098a1cf7836 */ /* 0x040fe20000000000 */
[----:B--2---:R-:W-:Y:S01]  /*12d0*/  SHF.R.S32.HI R4, RZ, 0x1f, R224 ;  /* 0x0000001fff047819 */ /* 0x004fe200000114e0 */
[C---:B------:R-:W-:Y:S01]  /*12e0*/  VIADD R206, R161.reuse, 0xa0 ;  /* 0x000000a0a1ce7836 */ /* 0x040fe20000000000 */
[----:B------:R1:W-:Y:S01]  /*12f0*/  STL [R1+0x4c0], R0 ;  /* 0x0004c00001007387 */ /* 0x0003e20000100800 */
[----:B------:R-:W-:-:S02]  /*1300*/  VIADD R205, R161, 0xa8 ;  /* 0x000000a8a1cd7836 */ /* 0x000fc40000000000 */
        /* <DEDUP_REMOVED lines=12> */
[----:B------:R-:W-:Y:S01]  /*13d0*/  VIADD R196, R161, 0xe0 ;  /* 0x000000e0a1c47836 */ /* 0x000fe20000000000 */
[----:B------:R1:W-:Y:S01]  /*13e0*/  STL [R1+0x4b4], R0 ;  /* 0x0004b40001007387 */ /* 0x0003e20000100800 */
[----:B------:R-:W-:-:S02]  /*13f0*/  IMAD.SHL.U32 R154, R13, 0x4, RZ ;  /* 0x000000040d9a7824 */ /* 0x000fc400078e00ff */
[C---:B------:R-:W-:Y:S01]  /*1400*/  VIADD R195, R161.reuse, 0xe8 ;  /* 0x000000e8a1c37836 */ /* 0x040fe20000000000 */
[----:B------:R2:W-:Y:S01]  /*1410*/  STL [R1+0x4b0], R4 ;  /* 0x0004b00401007387 */ /* 0x0005e20000100800 */
[----:B------:R-:W-:Y:S01]  /*1420*/  VIADD R162, R154, 0x10 ;  /* 0x000000109aa27836 */ /* 0x000fe20000000000 */
[----:B0-----:R-:W-:Y:S01]  /*1430*/  SHF.R.S32.HI R3, RZ, 0x1f, R214 ;  /* 0x0000001fff037819 */ /* 0x001fe200000114d6 */
[C---:B------:R-:W-:Y:S01]  /*1440*/  VIADD R227, R161.reuse, 0xf0 ;  /* 0x000000f0a1e37836 */ /* 0x040fe20000000000 */
[----:B------:R-:W-:Y:S01]  /*1450*/  STL [R1+0x4e0], R6 ;  /* 0x0004e00601007387 */ /* 0x000fe20000100800 */
[----:B------:R-:W-:Y:S01]  /*1460*/  VIADD R226, R161, 0xf8 ;  /* 0x000000f8a1e27836 */ /* 0x000fe20000000000 */
[----:B-1----:R-:W-:Y:S01]  /*1470*/  SHF.R.S32.HI R0, RZ, 0x1f, R219 ;  /* 0x0000001fff007819 */ /* 0x002fe200000114db */
[----:B------:R-:W-:Y:S01]  /*1480*/  IMAD.SHL.U32 R190, R15, 0x8, RZ ;  /* 0x000000080fbe7824 */ /* 0x000fe200078e00ff */
[----:B------:R0:W-:Y:S01]  /*1490*/  STL [R1+0x494], R3 ;  /* 0x0004940301007387 */ /* 0x0001e20000100800 */
[----:B------:R-:W-:Y:S01]  /*14a0*/  SHF.R.S32.HI R8, RZ, 0x1f, R162 ;  /* 0x0000001fff087819 */ /* 0x000fe200000114a2 */
[----:B------:R-:W-:Y:S01]  /*14b0*/  IMAD.U32 R158, R158, 0x40, R9 ;  /* 0x000000409e9e7824 */ /* 0x000fe200078e0009 */
[----:B--2---:R-:W-:Y:S01]  /*14c0*/  SHF.R.S32.HI R4, RZ, 0x1f, R218 ;  /* 0x0000001fff047819 */ /* 0x004fe200000114da */
        /* <DEDUP_REMOVED lines=12> */
[----:B------:R-:W-:Y:S01]  /*1590*/  VIADD R191, R190, 0x1c0 ;  /* 0x000001c0bebf7836 */ /* 0x000fe20000000000 */
[----:B--2---:R-:W-:Y:S01]  /*15a0*/  SHF.R.S32.HI R4, RZ, 0x1f, R215 ;  /* 0x0000001fff047819 */ /* 0x004fe200000114d7 */
[----:B------:R-:W-:Y:S01]  /*15b0*/  IMAD.WIDE R158, R158, R159, UR42 ;  /* 0x0000002a9e9e7e25 */ /* 0x000fe2000f8e029f */
[----:B------:R1:W-:Y:S01]  /*15c0*/  STL [R1+0x49c], R0 ;  /* 0x00049c0001007387 */ /* 0x0003e20000100800 */
[----:B------:R-:W-:-:S02]  /*15d0*/  SHF.R.S32.HI R235, RZ, 0x1f, R187 ;  /* 0x0000001fffeb7819 */ /* 0x000fc400000114bb */
[----:B------:R-:W-:Y:S01]  /*15e0*/  SHF.R.S32.HI R234, RZ, 0x1f, R186 ;  /* 0x0000001fffea7819 */ /* 0x000fe200000114ba */
[----:B------:R2:W-:Y:S01]  /*15f0*/  STL [R1+0x498], R4 ;  /* 0x0004980401007387 */ /* 0x0005e20000100800 */
[----:B------:R-:W-:Y:S02]  /*1600*/  SHF.R.S32.HI R233, RZ, 0x1f, R185 ;  /* 0x0000001fffe97819 */ /* 0x000fe400000114b9 */
[----:B0-----:R-:W-:Y:S02]  /*1610*/  SHF.R.S32.HI R3, RZ, 0x1f, R208 ;  /* 0x0000001fff037819 */ /* 0x001fe400000114d0 */
[----:B------:R-:W-:Y:S02]  /*1620*/  SHF.R.S32.HI R232, RZ, 0x1f, R184 ;  /* 0x0000001fffe87819 */ /* 0x000fe400000114b8 */
[----:B-1----:R-:W-:Y:S01]  /*1630*/  SHF.R.S32.HI R0, RZ, 0x1f, R213 ;  /* 0x0000001fff007819 */ /* 0x002fe200000114d5 */
[----:B------:R0:W-:Y:S01]  /*1640*/  STL [R1+0x47c], R3 ;  /* 0x00047c0301007387 */ /* 0x0001e20000100800 */
[----:B------:R-:W-:-:S02]  /*1650*/  SHF.R.S32.HI R231, RZ, 0x1f, R167 ;  /* 0x0000001fffe77819 */ /* 0x000fc400000114a7 */
[----:B--2---:R-:W-:Y:S01]  /*1660*/  SHF.R.S32.HI R4, RZ, 0x1f, R212 ;  /* 0x0000001fff047819 */ /* 0x004fe200000114d4 */
[----:B------:R1:W-:Y:S01]  /*1670*/  STL [R1+0x490], R0 ;  /* 0x0004900001007387 */ /* 0x0003e20000100800 */
[----:B------:R-:W-:Y:S02]  /*1680*/  SHF.R.S32.HI R230, RZ, 0x1f, R192 ;  /* 0x0000001fffe67819 */ /* 0x000fe400000114c0 */
[----:B------:R-:W-:Y:S01]  /*1690*/  SHF.R.S32.HI R229, RZ, 0x1f, R191 ;  /* 0x0000001fffe57819 */ /* 0x000fe200000114bf */
[----:B------:R2:W-:Y:S01]  /*16a0*/  STL [R1+0x48c], R4 ;  /* 0x00048c0401007387 */ /* 0x0005e20000100800 */
[----:B0-----:R-:W-:Y:S02]  /*16b0*/  SHF.R.S32.HI R3, RZ, 0x1f, R205 ;  /* 0x0000001fff037819 */ /* 0x001fe400000114cd */
[----:B-1----:R-:W-:-:S03]  /*16c0*/  SHF.R.S32.HI R0, RZ, 0x1f, R210 ;  /* 0x0000001fff007819 */ /* 0x002fc600000114d2 */
[----:B------:R0:W-:Y:S01]  /*16d0*/  STL [R1+0x470], R3 ;  /* 0x0004700301007387 */ /* 0x0001e20000100800 */
[----:B--2---:R-:W-:-:S03]  /*16e0*/  SHF.R.S32.HI R4, RZ, 0x1f, R209 ;  /* 0x0000001fff047819 */ /* 0x004fc600000114d1 */
[----:B------:R1:W-:Y:S04]  /*16f0*/  STL [R1+0x484], R0 ;  /* 0x0004840001007387 */ /* 0x0003e80000100800 */
        /* <DEDUP_REMOVED lines=15> */
[----:B------:R-:W-:Y:S01]  /*17f0*/  STL [R1+0x44c], R3 ;  /* 0x00044c0301007387 */ /* 0x000fe20000100800 */
[----:B--2---:R-:W-:-:S03]  /*1800*/  SHF.R.S32.HI R4, RZ, 0x1f, R198 ;  /* 0x0000001fff047819 */ /* 0x004fc600000114c6 */
[----:B------:R0:W-:Y:S04]  /*1810*/  STL [R1+0x460], R0 ;  /* 0x0004600001007387 */ /* 0x0001e80000100800 */
[----:B------:R1:W-:Y:S01]  /*1820*/  STL [R1+0x45c], R4 ;  /* 0x00045c0401007387 */ /* 0x0003e20000100800 */
[----:B0-----:R-:W-:Y:S02]  /*1830*/  SHF.R.S32.HI R0, RZ, 0x1f, R196 ;  /* 0x0000001fff007819 */ /* 0x001fe400000114c4 */
[----:B-1----:R-:W-:-:S03]  /*1840*/  SHF.R.S32.HI R4, RZ, 0x1f, R195 ;  /* 0x0000001fff047819 */ /* 0x002fc600000114c3 */
[----:B------:R0:W-:Y:S04]  /*1850*/  STL [R1+0x454], R0 ;  /* 0x0004540001007387 */ /* 0x0001e80000100800 */
[----:B------:R1:W-:Y:S01]  /*1860*/  STL [R1+0x450], R4 ;  /* 0x0004500401007387 */ /* 0x0003e20000100800 */
[----:B0-----:R-:W-:-:S05]  /*1870*/  SHF.R.S32.HI R0, RZ, 0x1f, R226 ;  /* 0x0000001fff007819 */ /* 0x001fca00000114e2 */
[----:B------:R1:W-:Y:S02]  /*1880*/  STL [R1+0x448], R0 ;  /* 0x0004480001007387 */ /* 0x0003e40000100800 */
.L_x_6817:
[----:B------:R-:W-:Y:S01]  /*1890*/  ULDC.64 UR4, c[0x0][0xb20] ;  /* 0x0002c80000047ab9 */ /* 0x000fe20000000a00 */
[----:B012-4-:R-:W0:Y:S01]  /*18a0*/  LDC.64 R4, c[0x0][0xb00] ;  /* 0x0002c000ff047b82 */ /* 0x017e220000000a00 */
[----:B------:R-:W-:Y:S01]  /*18b0*/  ISETP.NE.U32.AND P0, PT, RZ, UR4, PT ;  /* 0x00000004ff007c0c */ /* 0x000fe2000bf05070 */
[----:B---3--:R-:W-:Y:S01]  /*18c0*/  IMAD.MOV.U32 R10, RZ, RZ, RZ ;  /* 0x000000ffff0a7224 */ /* 0x008fe200078e00ff */
        /* <DEDUP_REMOVED lines=13> */
[----:B-----5:R-:W-:Y:S01]  /*19a0*/  IMAD.U32 R24, RZ, RZ, UR4 ;  /* 0x00000004ff187e24 */ /* 0x020fe2000f8e00ff */
[----:B------:R-:W-:Y:S02]  /*19b0*/  ULDC.64 UR4, c[0x0][0x418] ;  /* 0x0001060000047ab9 */ /* 0x000fe40000000a00 */
[----:B------:R2:W5:Y:S01]  /*19c0*/  @P3 LDG.E R18, desc[UR44][R4.64] ;  /* 0x0000002c04123981 */ /* 0x000562000c1e1900 */
        /* <DEDUP_REMOVED lines=29> */
.L_x_6593:
[----:B------:R-:W-:Y:S02]  /*1ba0*/  IMAD.U32 R38, RZ, RZ, UR5 ;  /* 0x00000005ff267e24 */ /* 0x000fe4000f8e00ff */
[----:B------:R-:W-:Y:S01]  /*1bb0*/  IMAD.U32 R19, RZ, RZ, UR4 ;  /* 0x00000004ff137e24 */ /* 0x000fe2000f8e00ff */
[----:B------:R-:W-:Y:S06]  /*1bc0*/  @!P2 BRA `(.L_x_6594) ;  /* 0x000000000010a947 */ /* 0x000fec0003800000 */
[----:B------:R-:W0:Y:S02]  /*1bd0*/  LDC.64 R4, c[0x0][0xb18] ;  /* 0x0002c600ff047b82 */ /* 0x000e240000000a00 */
[----:B0-----:R-:W-:-:S05]  /*1be0*/  IMAD.WIDE R4, R91, 0x4, R4 ;  /* 0x000000045b047825 */ /* 0x001fca00078e0204 */
[----:B------:R0:W5:Y:S01]  /*1bf0*/  LDG.E R19, desc[UR44][R4.64] ;  /* 0x0000002c04137981 */ /* 0x000162000c1e1900 */
[----:B------:R-:W-:Y:S05]  /*1c00*/  BRA `(.L_x_6595) ;  /* 0x0000000000107947 */ /* 0x000fea0003800000 */
.L_x_6594:
[----:B------:R-:W-:Y:S05]  /*1c10*/  @!P3 BRA `(.L_x_6595) ;  /* 0x00000000000cb947 */ /* 0x000fea0003800000 */
[----:B------:R-:W2:Y:S04]  /*1c20*/  LDG.E R0, desc[UR44][R4.64] ;  /* 0x0000002c04007981 */ /* 0x000ea8000c1e1900 */
[----:B------:R-:W2:Y:S02]  /*1c30*/  LDG.E R19, desc[UR44][R4.64+0x4] ;  /* 0x0000042c04137981 */ /* 0x000ea4000c1e1900 */
[----:B--2---:R-:W-:-:S07]  /*1c40*/  IMAD.IADD R19, R19, 0x1, -R0 ;  /* 0x0000000113137824 */ /* 0x004fce00078e0a00 */
.L_x_6595:
[----:B------:R-:W-:Y:S02]  /*1c50*/  ULDC.64 UR4, c[0x0][0xb08] ;  /* 0x0002c20000047ab9 */ /* 0x000fe40000000a00 */
[----:B------:R-:W-:-:S04]  /*1c60*/  ISETP.NE.U32.AND P0, PT, RZ, UR4, PT ;  /* 0x00000004ff007c0c */ /* 0x000fc8000bf05070 */
[----:B------:R-:W-:Y:S01]  /*1c70*/  ISETP.NE.AND.EX P0, PT, RZ, UR5, PT, P0 ;  /* 0x00000005ff007c0c */ /* 0x000fe2000bf05300 */
[----:B------:R-:W-:Y:S02]  /*1c80*/  ULDC.64 UR4, c[0x0][0xb28] ;  /* 0x0002ca0000047ab9 */ /* 0x000fe40000000a00 */
[----:B------:R-:W-:-:S04]  /*1c90*/  ISETP.NE.U32.AND P1, PT, RZ, UR4, PT ;  /* 0x00000004ff007c0c */ /* 0x000fc8000bf25070 */
[----:B------:R-:W-:-:S06]  /*1ca0*/  ISETP.NE.AND.EX P1, PT, RZ, UR5, PT, P1 ;  /* 0x00000005ff007c0c */ /* 0x000fcc000bf25310 */
[----:B------:R-:W1:Y:S08]  /*1cb0*/  @P0 LDC.64 R6, c[0x0][0xb08] ;  /* 0x0002c200ff060b82 */ /* 0x000e700000000a00 */
[----:B0-----:R-:W0:Y:S01]  /*1cc0*/  @P1 LDC.64 R4, c[0x0][0xb28] ;  /* 0x0002ca00ff041b82 */ /* 0x001e220000000a00 */
[----:B-1----:R-:W-:-:S05]  /*1cd0*/  @P0 IMAD.WIDE R6, R91, 0x4, R6 ;  /* 0x000000045b060825 */ /* 0x002fca00078e0206 */
[----:B------:R-:W2:Y:S04]  /*1ce0*/  @P0 LDG.E R0, desc[UR44][R6.64] ;  /* 0x0000002c06000981 */ /* 0x000ea8000c1e1900 */
[----:B------:R-:W2:Y:S01]  /*1cf0*/  @P0 LDG.E R3, desc[UR44][R6.64+0x4] ;  /* 0x0000042c06030981 */ /* 0x000ea2000c1e1900 */
[----:B0-----:R-:W-:Y:S02]  /*1d00*/  @P1 IMAD.WIDE R8, R91, 0x4, R4 ;  /* 0x000000045b081825 */ /* 0x001fe400078e0204 */
[----:B------:R-:W0:Y:S02]  /*1d10*/  LDC R4, c[0x0][0x448] ;  /* 0x00011200ff047b82 */ /* 0x000e240000000800 */
[----:B-----5:R-:W-:-:S06]  /*1d20*/  IMAD.MOV.U32 R32, RZ, RZ, R19 ;  /* 0x000000ffff207224 */ /* 0x020fcc00078e0013 */
[----:B------:R1:W5:Y:S01]  /*1d30*/  @P1 LDG.E R32, desc[UR44][R8.64] ;  /* 0x0000002c08201981 */ /* 0x000362000c1e1900 */
[----:B------:R-:W-:Y:S02]  /*1d40*/  IMAD.SHL.U32 R164, R89, 0x40, RZ ;  /* 0x0000004059a47824 */ /* 0x000fe400078e00ff */
[----:B------:R-:W-:Y:S01]  /*1d50*/  IMAD.IADD R13, R19, 0x1, -R10 ;  /* 0x00000001130d7824 */ /* 0x000fe200078e0a0a */
[----:B0-----:R-:W-:Y:S02]  /*1d60*/  ISETP.NE.AND P1, PT, R4, 0x1, PT ;  /* 0x000000010400780c */ /* 0x001fe40003f25270 */
[----:B------:R-:W0:Y:S11]  /*1d70*/  LDC.64 R4, c[0x0][0xad8] ;  /* 0x0002b600ff047b82 */ /* 0x000e360000000a00 */
[----:B------:R-:W3:Y:S08]  /*1d80*/  @P1 LDC R11, c[0x0][0x44c] ;  /* 0x00011300ff0b1b82 */ /* 0x000ef00000000800 */
[----:B------:R-:W4:Y:S01]  /*1d90*/  @P1 LDC R12, c[0x0][0x450] ;  /* 0x00011400ff0c1b82 */ /* 0x000f220000000800 */
[----:B0-----:R-:W-:Y:S01]  /*1da0*/  ISETP.GE.AND P2, PT, R5, 0x1, PT ;  /* 0x000000010500780c */ /* 0x001fe20003f46270 */
[----:B--2---:R-:W-:-:S02]  /*1db0*/  @P0 IMAD.IADD R38, R3, 0x1, -R0 ;  /* 0x0000000103260824 */ /* 0x004fc400078e0a00 */
[----:B------:R-:W-:Y:S02]  /*1dc0*/  VIADD R0, R164, 0x3f ;  /* 0x0000003fa4007836 */ /* 0x000fe40000000000 */
[----:B------:R-:W-:Y:S02]  /*1dd0*/  IMAD.IADD R25, R13, 0x1, R38 ;  /* 0x000000010d197824 */ /* 0x000fe400078e0226 */
[----:B---3--:R-:W-:-:S03]  /*1de0*/  @P1 IMAD.HI.U32 R3, R0, R11, RZ ;  /* 0x0000000b00031227 */ /* 0x008fc600078e00ff */
        /* <DEDUP_REMOVED lines=21> */
.L_x_6598:
[----:B------:R-:W-:-:S13]  /*1f40*/  ISETP.NE.AND P0, PT, R5, 0x1, PT ;  /* 0x000000010500780c */ /* 0x000fda0003f05270 */
[----:B------:R-:W0:Y:S02]  /*1f50*/  @P0 LDC.64 R6, c[0x0][0xae0] ;  /* 0x0002b800ff060b82 */ /* 0x000e240000000a00 */
[----:B0-----:R-:W-:-:S05]  /*1f60*/  @P0 IMAD.HI.U32 R6, R0, R6, RZ ;  /* 0x0000000600060227 */ /* 0x001fca00078e00ff */
[----:B------:R-:W-:-:S07]  /*1f70*/  @P0 SHF.R.U32.HI R0, RZ, R7, R6 ;  /* 0x00000007ff000219 */ /* 0x000fce0000011606 */
.L_x_6599:
[----:B------:R-:W-:Y:S05]  /*1f80*/  BSYNC B0 ;  /* 0x0000000000007941 */ /* 0x000fea0003800000 */
.L_x_6597:
[----:B------:R-:W-:-:S05]  /*1f90*/  IMAD R3, R0, R5, R5 ;  /* 0x0000000500037224 */ /* 0x000fca00078e0205 */
[----:B------:R-:W-:-:S07]  /*1fa0*/  VIMNMX R4, R4, R3, PT ;  /* 0x0000000304047248 */ /* 0x000fce0003fe0100 */
.L_x_6596:
[----:B------:R-:W0:Y:S01]  /*1fb0*/  @P1 LDC R7, c[0x0][0x44c] ;  /* 0x00011300ff071b82 */ /* 0x000e220000000800 */
[----:B------:R-:W-:Y:S01]  /*1fc0*/  VIADD R4, R4, 0x3f ;  /* 0x0000003f04047836 */ /* 0x000fe20000000000 */
[----:B------:R-:W-:Y:S01]  /*1fd0*/  ULDC UR4, c[0x0][0xad4] ;  /* 0x0002b50000047ab9 */ /* 0x000fe20000000800 */
[----:B------:R-:W-:-:S03]  /*1fe0*/  IMAD.IADD R200, R25, 0x1, -R24 ;  /* 0x0000000119c87824 */ /* 0x000fc600078e0a18 */
[----:B------:R-:W-:Y:S02]  /*1ff0*/  SHF.R.S32.HI R3, RZ, 0x1f, R4 ;  /* 0x0000001fff037819 */ /* 0x000fe40000011404 */
[----:B------:R-:W1:Y:S02]  /*2000*/  @P1 LDC R9, c[0x0][0x450] ;  /* 0x00011400ff091b82 */ /* 0x000e640000000800 */
[----:B------:R-:W-:Y:S01]  /*2010*/  LEA.HI R3, R3, R4, RZ, 0x6 ;  /* 0x0000000403037211 */ /* 0x000fe200078f30ff */
[----:B0-----:R-:W-:-:S04]  /*2020*/  @P1 IMAD.HI.U32 R0, R164, R7, RZ ;  /* 0x00000007a4001227 */ /* 0x001fc800078e00ff */
[----:B------:R-:W-:Y:S01]  /*2030*/  IMAD.MOV.U32 R7, RZ, RZ, R164 ;  /* 0x000000ffff077224 */ /* 0x000fe200078e00a4 */
[----:B-1----:R-:W-:Y:S02]  /*2040*/  @P1 SHF.R.U32.HI R7, RZ, R9, R0 ;  /* 0x00000009ff071219 */ /* 0x002fe40000011600 */
[----:B------:R-:W-:-:S03]  /*2050*/  SHF.R.S32.HI R0, RZ, 0x6, R3 ;  /* 0x00000006ff007819 */ /* 0x000fc60000011403 */
[----:B------:R-:W-:Y:S01]  /*2060*/  IMAD.IADD R3, R200, 0x1, R7 ;  /* 0x00000001c8037824 */ /* 0x000fe200078e0207 */
        /* <DEDUP_REMOVED lines=13> */
.L_x_6602:
[----:B------:R-:W-:-:S13]  /*2140*/  ISETP.NE.AND P0, PT, R5, 0x1, PT ;  /* 0x000000010500780c */ /* 0x000fda0003f05270 */
[----:B------:R-:W0:Y:S02]  /*2150*/  @P0 LDC.64 R6, c[0x0][0xae0] ;  /* 0x0002b800ff060b82 */ /* 0x000e240000000a00 */
[----:B0-----:R-:W-:-:S05]  /*2160*/  @P0 IMAD.HI.U32 R6, R3, R6, RZ ;  /* 0x0000000603060227 */ /* 0x001fca00078e00ff */
[----:B------:R-:W-:-:S07]  /*2170*/  @P0 SHF.R.U32.HI R3, RZ, R7, R6 ;  /* 0x00000007ff030219 */ /* 0x000fce0000011606 */
.L_x_6603:
[----:B------:R-:W-:Y:S05]  /*2180*/  BSYNC B0 ;  /* 0x0000000000007941 */ /* 0x000fea0003800000 */
.L_x_6601:
[----:B------:R-:W-:-:S05]  /*2190*/  IMAD R3, R3, R5, RZ ;  /* 0x0000000503037224 */ /* 0x000fca00078e02ff */
[----:B------:R-:W-:-:S07]  /*21a0*/  VIMNMX R0, R0, R3, !PT ;  /* 0x0000000300007248 */ /* 0x000fce0007fe0100 */
.L_x_6600:
        /* <DEDUP_REMOVED lines=41> */
.L_x_6605:
[----:B------:R-:W-:Y:S05]  /*2440*/  BSYNC B0 ;  /* 0x0000000000007941 */ /* 0x000fea0003800000 */
.L_x_6604:
        /* <DEDUP_REMOVED lines=36> */
.L_x_6608:
[----:B------:R-:W-:Y:S05]  /*2690*/  BSYNC B6 ;  /* 0x0000000000067941 */ /* 0x000fea0003800000 */
.L_x_6607:
        /* <DEDUP_REMOVED lines=20> */
.L_x_6610:
[----:B------:R-:W-:Y:S05]  /*27e0*/  BSYNC B6 ;  /* 0x0000000000067941 */ /* 0x000fea0003800000 */
.L_x_6609:
[----:B------:R-:W-:Y:S01]  /*27f0*/  ULDC.64 UR4, c[0x0][0xaf0] ;  /* 0x0002bc0000047ab9 */ /* 0x000fe20000000a00 */
[----:B------:R-:W0:Y:S01]  /*2800*/  LDC R9, c[0x0][0x3f4] ;  /* 0x0000fd00ff097b82 */ /* 0x000e220000000800 */
[----:B------:R-:W-:Y:S01]  /*2810*/  ISETP.NE.U32.AND P0, PT, RZ, UR4, PT ;  /* 0x00000004ff007c0c */ /* 0x000fe2000bf05070 */
[----:B------:R-:W-:Y:S01]  /*2820*/  IMAD.IADD R21, R18, 0x1, R19 ;  /* 0x0000000112157824 */ /* 0x000fe200078e0213 */
[----:B------:R-:W-:Y:S01]  /*2830*/  SHF.R.S32.HI R23, RZ, 0x1f, R22 ;  /* 0x0000001fff177819 */ /* 0x000fe20000011416 */
[----:B------:R-:W-:Y:S01]  /*2840*/  ULDC.64 UR6, c[0x0][0xb00] ;  /* 0x0002c00000067ab9 */ /* 0x000fe20000000a00 */
[----:B------:R-:W-:Y:S01]  /*2850*/  ISETP.NE.AND.EX P0, PT, RZ, UR5, PT, P0 ;  /* 0x00000005ff007c0c */ /* 0x000fe2000bf05300 */
[----:B------:R-:W-:-:S12]  /*2860*/  ULDC.64 UR4, c[0x0][0x300] ;  /* 0x0000c00000047ab9 */ /* 0x000fd80000000a00 */
[----:B------:R-:W1:Y:S02]  /*2870*/  @P0 LDC.64 R4, c[0x0][0xaf0] ;  /* 0x0002bc00ff040b82 */ /* 0x000e640000000a00 */
[----:B-1----:R-:W-:-:S05]  /*2880*/  @P0 IMAD.WIDE R4, R91, 0x4, R4 ;  /* 0x000000045b040825 */ /* 0x002fca00078e0204 */
[----:B------:R1:W2:Y:S01]  /*2890*/  @P0 LDG.E R91, desc[UR44][R4.64] ;  /* 0x0000002c045b0981 */ /* 0x0002a2000c1e1900 */
[----:B------:R-:W-:Y:S02]  /*28a0*/  SHF.R.S32.HI R7, RZ, 0x1f, R21 ;  /* 0x0000001fff077819 */ /* 0x000fe40000011415 */
[----:B0-----:R-:W-:Y:S02]  /*28b0*/  ISETP.GE.AND P1, PT, R22, R9, PT ;  /* 0x000000091600720c */ /* 0x001fe40003f26270 */
[----:B------:R-:W-:Y:S01]  /*28c0*/  ISETP.NE.U32.AND P0, PT, RZ, UR6, PT ;  /* 0x00000006ff007c0c */ /* 0x000fe2000bf05070 */
[----:B------:R-:W-:Y:S01]  /*28d0*/  IMAD R0, R7, UR4, RZ ;  /* 0x0000000407007c24 */ /* 0x000fe2000f8e02ff */
[----:B------:R-:W-:Y:S02]  /*28e0*/  SHF.R.S32.HI R44, RZ, 0x1f, R152 ;  /* 0x0000001fff2c7819 */ /* 0x000fe40000011498 */
[----:B------:R-:W-:Y:S01]  /*28f0*/  ISETP.NE.AND.EX P0, PT, RZ, UR7, PT, P0 ;  /* 0x00000007ff007c0c */ /* 0x000fe2000bf05300 */
[----:B-1----:R-:W-:Y:S01]  /*2900*/  IMAD.WIDE.U32 R4, R21, UR4, RZ ;  /* 0x0000000415047c25 */ /* 0x002fe2000f8e00ff */
[----:B------:R-:W-:-:S03]  /*2910*/  ULDC.64 UR6, c[0x0][0x338] ;  /* 0x0000ce0000067ab9 */ /* 0x000fc60000000a00 */
[----:B------:R-:W-:Y:S01]  /*2920*/  IMAD R3, R21, UR5, R0 ;  /* 0x0000000515037c24 */ /* 0x000fe2000f8e0200 */
[----:B------:R-:W-:Y:S02]  /*2930*/  ULDC.64 UR4, c[0x0][0x330] ;  /* 0x0000cc0000047ab9 */ /* 0x000fe40000000a00 */
[----:B------:R-:W-:-:S04]  /*2940*/  IMAD.WIDE.U32 R26, R166, UR4, R22 ;  /* 0x00000004a61a7c25 */ /* 0x000fc8000f8e0016 */
[----:B------:R-:W-:Y:S01]  /*2950*/  IMAD.IADD R5, R5, 0x1, R3 ;  /* 0x0000000105057824 */ /* 0x000fe200078e0203 */
[----:B------:R-:W-:Y:S01]  /*2960*/  SEL R3, R9, RZ, P1 ;  /* 0x000000ff09037207 */ /* 0x000fe20000800000 */
[C---:B------:R-:W-:Y:S01]  /*2970*/  IMAD R27, R166.reuse, UR5, R27 ;  /* 0x00000005a61b7c24 */ /* 0x040fe2000f8e021b */
[----:B------:R-:W-:Y:S02]  /*2980*/  ULDC.64 UR4, c[0x0][0x308] ;  /* 0x0000c20000047ab9 */ /* 0x000fe40000000a00 */
[----:B------:R-:W-:-:S04]  /*2990*/  IMAD.WIDE.U32 R4, R166, UR4, R4 ;  /* 0x00000004a6047c25 */ /* 0x000fc8000f8e0004 */
[----:B------:R-:W-:Y:S02]  /*29a0*/  IMAD.IADD R3, R22, 0x1, R3 ;  /* 0x0000000116037824 */ /* 0x000fe400078e0203 */
[----:B------:R-:W-:Y:S01]  /*29b0*/  IMAD R5, R166, UR5, R5 ;  /* 0x00000005a6057c24 */ /* 0x000fe2000f8e0205 */
[----:B------:R-:W-:Y:S01]  /*29c0*/  ULDC.64 UR4, c[0x0][0x310] ;  /* 0x0000c40000047ab9 */ /* 0x000fe20000000a00 */
[----:B--2---:R-:W-:Y:S02]  /*29d0*/  SHF.R.S32.HI R0, RZ, 0x1f, R91 ;  /* 0x0000001fff007819 */ /* 0x004fe4000001145b */
[----:B------:R-:W-:Y:S02]  /*29e0*/  SEL R91, R91, RZ, !P0 ;  /* 0x000000ff5b5b7207 */ /* 0x000fe40004000000 */
[----:B------:R-:W-:Y:S02]  /*29f0*/  SEL R6, R0, RZ, !P0 ;  /* 0x000000ff00067207 */ /* 0x000fe40004000000 */
[----:B------:R-:W-:Y:S01]  /*2a00*/  SHF.R.S32.HI R0, RZ, 0x1f, R3 ;  /* 0x0000001fff007819 */ /* 0x000fe20000011403 */
[----:B------:R-:W-:Y:S01]  /*2a10*/  IMAD.WIDE.U32 R18, R91, UR4, R4 ;  /* 0x000000045b127c25 */ /* 0x000fe2000f8e0004 */
[----:B------:R-:W-:-:S02]  /*2a20*/  IADD3 R20, P0, R152, R21, RZ ;  /* 0x0000001598147210 */ /* 0x000fc40007f1e0ff */
[----:B------:R-:W-:Y:S01]  /*2a30*/  LEA.HI R0, R0, R3, RZ, 0x3 ;  /* 0x0000000300007211 */ /* 0x000fe200078f18ff */
[C---:B------:R-:W-:Y:S02]  /*2a40*/  IMAD R8, R6.reuse, UR4, RZ ;  /* 0x0000000406087c24 */ /* 0x040fe4000f8e02ff */
[----:B------:R-:W-:Y:S01]  /*2a50*/  IMAD R6, R6, UR6, RZ ;  /* 0x0000000606067c24 */ /* 0x000fe2000f8e02ff */
[----:B------:R-:W-:Y:S01]  /*2a60*/  SHF.R.S32.HI R39, RZ, 0x3, R0 ;  /* 0x00000003ff277819 */ /* 0x000fe20000011400 */
[C---:B------:R-:W-:Y:S02]  /*2a70*/  IMAD R3, R91.reuse, UR5, R8 ;  /* 0x000000055b037c24 */ /* 0x040fe4000f8e0208 */
[----:B------:R-:W-:-:S04]  /*2a80*/  IMAD.WIDE.U32 R26, R91, UR6, R26 ;  /* 0x000000065b1a7c25 */ /* 0x000fc8000f8e001a */
[----:B------:R-:W-:Y:S02]  /*2a90*/  IMAD R91, R91, UR7, R6 ;  /* 0x000000075b5b7c24 */ /* 0x000fe4000f8e0206 */
[----:B------:R-:W-:Y:S02]  /*2aa0*/  IMAD.X R21, R7, 0x1, R44, P0 ;  /* 0x0000000107157824 */ /* 0x000fe400000e062c */
[----:B------:R-:W-:Y:S02]  /*2ab0*/  IMAD.IADD R3, R19, 0x1, R3 ;  /* 0x0000000113037824 */ /* 0x000fe400078e0203 */
[----:B------:R-:W-:-:S07]  /*2ac0*/  IMAD.IADD R0, R27, 0x1, R91 ;  /* 0x000000011b007824 */ /* 0x000fce00078e025b */
.L_x_6640:
[----:B----4-:R-:W0:Y:S01]  /*2ad0*/  LDC.64 R14, c[0x0][0x300] ;  /* 0x0000c000ff0e7b82 */ /* 0x010e220000000a00 */
[----:B------:R-:W-:Y:S01]  /*2ae0*/  VIADD R36, R36, 0xffffffff ;  /* 0xffffffff24247836 */ /* 0x000fe20000000000 */
[----:B------:R-:W-:Y:S05]  /*2af0*/  YIELD ;  /* 0x0000000000007946 */ /* 0x000fea0003800000 */
[----:B---3--:R-:W-:Y:S01]  /*2b00*/  SHF.R.S32.HI R31, RZ, 0x1f, R36 ;  /* 0x0000001fff1f7819 */ /* 0x008fe20000011424 */
[----:B-1----:R-:W1:Y:S01]  /*2b10*/  LDC R43, c[0x0][0x3f4] ;  /* 0x0000fd00ff2b7b82 */ /* 0x002e620000000800 */
[----:B------:R-:W-:Y:S01]  /*2b20*/  IMAD.MOV.U32 R8, RZ, RZ, R22 ;  /* 0x000000ffff087224 */ /* 0x000fe200078e0016 */
[----:B------:R-:W-:Y:S01]  /*2b30*/  BSSY B0, `(.L_x_6611) ;  /* 0x00001b9000007945 */ /* 0x000fe20003800000 */
[----:B------:R-:W-:-:S02]  /*2b40*/  IMAD.MOV.U32 R9, RZ, RZ, R23 ;  /* 0x000000ffff097224 */ /* 0x000fc400078e0017 */
[----:B------:R-:W-:Y:S02]  /*2b50*/  IMAD.SHL.U32 R30, R157, 0x40, RZ ;  /* 0x000000409d1e7824 */ /* 0x000fe400078e00ff */
[----:B--2---:R-:W-:Y:S01]  /*2b60*/  IMAD.SHL.U32 R47, R153, 0x1000, RZ ;  /* 0x00001000992f7824 */ /* 0x004fe200078e00ff */
[----:B------:R-:W2:Y:S02]  /*2b70*/  LDC.64 R34, c[0x0][0x2e8] ;  /* 0x0000ba00ff227b82 */ /* 0x000ea40000000a00 */
[----:B------:R-:W-:-:S04]  /*2b80*/  LOP3.LUT R30, R30, 0x1c0, RZ, 0xc0, !PT ;  /* 0x000001c01e1e7812 */ /* 0x000fc800078ec0ff */
[----:B------:R-:W-:Y:S01]  /*2b90*/  LOP3.LUT R46, R30, 0x18, R22, 0xf8, !PT ;  /* 0x000000181e2e7812 */ /* 0x000fe200078ef816 */
[-C--:B0-----:R-:W-:Y:S01]  /*2ba0*/  IMAD R4, R31, R14.reuse, RZ ;  /* 0x0000000e1f047224 */ /* 0x081fe200078e02ff */
[----:B------:R-:W-:Y:S01]  /*2bb0*/  SHF.R.U32.HI R28, RZ, 0x3, R30 ;  /* 0x00000003ff1c7819 */ /* 0x000fe2000001161e */
[-C--:B------:R-:W-:Y:S02]  /*2bc0*/  IMAD R29, R44, R14.reuse, RZ ;  /* 0x0000000e2c1d7224 */ /* 0x080fe400078e02ff */
[C---:B------:R-:W-:Y:S02]  /*2bd0*/  IMAD R11, R36.reuse, R15, R4 ;  /* 0x0000000f240b7224 */ /* 0x040fe400078e0204 */
[----:B------:R-:W-:-:S04]  /*2be0*/  IMAD.WIDE.U32 R4, R36, R14, RZ ;  /* 0x0000000e24047225 */ /* 0x000fc800078e00ff */
[C---:B------:R-:W-:Y:S02]  /*2bf0*/  IMAD R29, R152.reuse, R15, R29 ;  /* 0x0000000f981d7224 */ /* 0x040fe400078e021d */
[----:B------:R-:W-:-:S04]  /*2c00*/  IMAD.WIDE.U32 R6, R152, R14, R8 ;  /* 0x0000000e98067225 */ /* 0x000fc800078e0008 */
[----:B------:R-:W-:Y:S02]  /*2c10*/  IMAD.SHL.U32 R40, R4, 0x40, RZ ;  /* 0x0000004004287824 */ /* 0x000fe400078e00ff */
[----:B------:R-:W-:Y:S02]  /*2c20*/  IMAD.IADD R11, R5, 0x1, R11 ;  /* 0x00000001050b7824 */ /* 0x000fe400078e020b */
[----:B------:R-:W-:Y:S01]  /*2c30*/  IMAD.IADD R5, R7, 0x1, R29 ;  /* 0x0000000107057824 */ /* 0x000fe200078e021d */
[----:B------:R-:W-:Y:S01]  /*2c40*/  IADD3 R6, P0, P2, R40, R6, R18 ;  /* 0x0000000628067210 */ /* 0x000fe20007a1e012 */
[----:B------:R-:W-:Y:S01]  /*2c50*/  IMAD.SHL.U32 R15, R165, 0x200, RZ ;  /* 0x00000200a50f7824 */ /* 0x000fe200078e00ff */
[----:B------:R-:W-:Y:S02]  /*2c60*/  SHF.L.U64.HI R41, R4, 0x6, R11 ;  /* 0x0000000604297819 */ /* 0x000fe4000001020b */
[----:B--2---:R-:W-:Y:S02]  /*2c70*/  LEA R12, P3, R6, R34, 0x1 ;  /* 0x00000022060c7211 */ /* 0x004fe400078608ff */
[----:B------:R-:W-:-:S02]  /*2c80*/  IADD3.X R4, R41, R5, R3, P0, P2 ;  /* 0x0000000529047210 */ /* 0x000fc400007e4403 */
[----:B-1----:R-:W-:Y:S02]  /*2c90*/  ISETP.GE.AND P0, PT, R43, 0x1, PT ;  /* 0x000000012b00780c */ /* 0x002fe40003f06270 */
[----:B------:R-:W-:Y:S02]  /*2ca0*/  LOP3.LUT R46, R15, R46, R28, 0xf6, !PT ;  /* 0x0000002e0f2e7212 */ /* 0x000fe400078ef61c */
[----:B------:R-:W-:Y:S02]  /*2cb0*/  LEA.HI.X R13, R6, R35, R4, 0x1, P3 ;  /* 0x00000023060d7211 */ /* 0x000fe400018f0c04 */
[----:B------:R-:W-:Y:S01]  /*2cc0*/  ISETP.GT.AND P2, PT, R36, R37, PT ;  /* 0x000000252400720c */ /* 0x000fe20003f44270 */
[----:B------:R-:W-:-:S04]  /*2cd0*/  IMAD.IADD R5, R46, 0x1, R47 ;  /* 0x000000012e057824 */ /* 0x000fc800078e022f */
[----:B------:R-:W-:Y:S02]  /*2ce0*/  IMAD R42, R5, 0x2, R2 ;  /* 0x00000002052a7824 */ /* 0x000fe400078e0202 */
[----:B------:R-:W-:Y:S06]  /*2cf0*/  @!P0 BRA `(.L_x_6612) ;  /* 0x0000001400fc8947 */ /* 0x000fec0003800000 */
[----:B------:R-:W0:Y:S01]  /*2d00*/  LDC.64 R4, c[0x0][0x3f8] ;  /* 0x0000fe00ff047b82 */ /* 0x000e220000000a00 */
[----:B------:R-:W-:Y:S02]  /*2d10*/  ULDC.U8 UR4, c[0x0][0x410] ;  /* 0x0001040000047ab9 */ /* 0x000fe40000000000 */
[----:B------:R-:W-:Y:S01]  /*2d20*/  ISETP.NE.AND P0, PT, RZ, UR4, PT ;  /* 0x00000004ff007c0c */ /* 0x000fe2000bf05270 */
[-C--:B0-----:R-:W-:Y:S02]  /*2d30*/  IMAD R10, R31, R4.reuse, RZ ;  /* 0x000000041f0a7224 */ /* 0x081fe400078e02ff */
[----:B------:R-:W-:-:S04]  /*2d40*/  IMAD.WIDE.U32 R6, R36, R4, RZ ;  /* 0x0000000424067225 */ /* 0x000fc800078e00ff */
[----:B------:R-:W-:Y:S02]  /*2d50*/  IMAD R11, R36, R5, R10 ;  /* 0x00000005240b7224 */ /* 0x000fe400078e020a */
[----:B------:R-:W-:Y:S02]  /*2d60*/  IMAD.SHL.U32 R51, R6, 0x40, RZ ;  /* 0x0000004006337824 */ /* 0x000fe400078e00ff */
[----:B------:R-:W-:-:S05]  /*2d70*/  IMAD.IADD R7, R7, 0x1, R11 ;  /* 0x0000000107077824 */ /* 0x000fca00078e020b */
[----:B------:R-:W-:Y:S01]  /*2d80*/  SHF.L.U64.HI R49, R6, 0x6, R7 ;  /* 0x0000000606317819 */ /* 0x000fe20000010207 */
[----:B------:R-:W-:Y:S06]  /*2d90*/  @!P0 BRA `(.L_x_6613) ;  /* 0x0000000800d88947 */ /* 0x000fec0003800000 */
[----:B------:R-:W0:Y:S01]  /*2da0*/  LDC.64 R6, c[0x0][0x408] ;  /* 0x00010200ff067b82 */ /* 0x000e220000000a00 */
[----:B------:R-:W-:Y:S01]  /*2db0*/  IMAD R8, R36, -0x40, R38 ;  /* 0xffffffc024087824 */ /* 0x000fe200078e0226 */
[----:B------:R-:W-:Y:S01]  /*2dc0*/  BSSY B1, `(.L_x_6614) ;  /* 0x0000030000017945 */ /* 0x000fe20003800000 */
[----:B------:R-:W-:Y:S02]  /*2dd0*/  CS2R R10, SRZ ;  /* 0x00000000000a7805 */ /* 0x000fe4000001ff00 */
[----:B------:R-:W-:Y:S02]  /*2de0*/  CS2R R28, SRZ ;  /* 0x00000000001c7805 */ /* 0x000fe4000001ff00 */
[----:B------:R-:W-:Y:S02]  /*2df0*/  CS2R R14, SRZ ;  /* 0x00000000000e7805 */ /* 0x000fe4000001ff00 */
[----:B------:R-:W-:-:S04]  /*2e00*/  VIMNMX R9, R8, 0x40, PT ;  /* 0x0000004008097848 */ /* 0x000fc80003fe0100 */
[----:B------:R-:W-:Y:S02]  /*2e10*/  ISETP.GE.AND P3, PT, R152, R9, PT ;  /* 0x000000099800720c */ /* 0x000fe40003f66270 */
[----:B------:R-:W-:Y:S01]  /*2e20*/  CS2R R8, SRZ ;  /* 0x0000000000087805 */ /* 0x000fe2000001ff00 */
[----:B0-----:R-:W-:-:S04]  /*2e30*/  IMAD R30, R31, R6, RZ ;  /* 0x000000061f1e7224 */ /* 0x001fc800078e02ff */
[----:B------:R-:W-:-:S06]  /*2e40*/  IMAD R35, R36, R7, R30 ;  /* 0x0000000724237224 */ /* 0x000fcc00078e021e */
[----:B------:R-:W-:Y:S05]  /*2e50*/  @P3 BRA `(.L_x_6615) ;  /* 0x0000000000983947 */ /* 0x000fea0003800000 */
[----:B------:R-:W-:Y:S01]  /*2e60*/  SHF.R.S32.HI R155, RZ, 0x1f, R154 ;  /* 0x0000001fff9b7819 */ /* 0x000fe2000001149a */
[C---:B------:R-:W-:Y:S01]  /*2e70*/  IMAD R8, R44.reuse, R6, RZ ;  /* 0x000000062c087224 */ /* 0x040fe200078e02ff */
[----:B-----5:R-:W-:Y:S01]  /*2e80*/  SHF.R.S32.HI R31, RZ, 0x1f, R32 ;  /* 0x0000001fff1f7819 */ /* 0x020fe20000011420 */
[----:B------:R-:W-:Y:S01]  /*2e90*/  IMAD R10, R44, R4, RZ ;  /* 0x000000042c0a7224 */ /* 0x000fe200078e02ff */
[----:B------:R-:W-:Y:S01]  /*2ea0*/  ISETP.GE.AND P0, PT, R154, R43, PT ;  /* 0x0000002b9a00720c */ /* 0x000fe20003f06270 */
[----:B------:R-:W-:Y:S01]  /*2eb0*/  IMAD R45, R152, R7, R8 ;  /* 0x00000007982d7224 */ /* 0x000fe200078e0208 */
[----:B------:R-:W-:Y:S01]  /*2ec0*/  ISETP.GE.AND P5, PT, R162, R43, PT ;  /* 0x0000002ba200720c */ /* 0x000fe20003fa6270 */
[C---:B------:R-:W-:Y:S01]  /*2ed0*/  IMAD.WIDE.U32 R8, R152.reuse, R6, R154 ;  /* 0x0000000698087225 */ /* 0x040fe200078e009a */
[----:B------:R-:W-:Y:S01]  /*2ee0*/  ULDC.64 UR4, c[0x0][0x3e8] ;  /* 0x0000fa0000047ab9 */ /* 0x000fe20000000a00 */
[----:B------:R-:W-:Y:S02]  /*2ef0*/  ULDC.64 UR6, c[0x0][0x400] ;  /* 0x0001000000067ab9 */ /* 0x000fe40000000a00 */
[----:B------:R-:W-:-:S02]  /*2f00*/  IMAD R41, R152, R5, R10 ;  /* 0x0000000598297224 */ /* 0x000fc400078e020a */
[----:B------:R-:W-:Y:S02]  /*2f10*/  IMAD R30, R31, R6, RZ ;  /* 0x000000061f1e7224 */ /* 0x000fe400078e02ff */
[----:B------:R-:W-:-:S04]  /*2f20*/  IMAD.WIDE.U32 R10, R152, R4, R154 ;  /* 0x00000004980a7225 */ /* 0x000fc800078e009a */
[----:B------:R-:W-:Y:S02]  /*2f30*/  IMAD.IADD R9, R9, 0x1, R45 ;  /* 0x0000000109097824 */ /* 0x000fe400078e022d */
[C---:B------:R-:W-:Y:S02]  /*2f40*/  IMAD R45, R32.reuse, R7, R30 ;  /* 0x00000007202d7224 */ /* 0x040fe400078e021e */
[----:B------:R-:W-:Y:S02]  /*2f50*/  IMAD.IADD R7, R11, 0x1, R41 ;  /* 0x000000010b077824 */ /* 0x000fe400078e0229 */
[----:B------:R-:W-:Y:S02]  /*2f60*/  IMAD R11, R31, R4, RZ ;  /* 0x000000041f0b7224 */ /* 0x000fe400078e02ff */
[----:B------:R-:W-:-:S04]  /*2f70*/  IMAD.WIDE.U32 R8, R32, R6, R8 ;  /* 0x0000000620087225 */ /* 0x000fc800078e0008 */
[----:B------:R-:W-:-:S04]  /*2f80*/  IMAD.WIDE.U32 R30, R36, R6, RZ ;  /* 0x00000006241e7225 */ /* 0x000fc800078e00ff */
[----:B------:R-:W-:Y:S01]  /*2f90*/  IMAD.MOV.U32 R6, RZ, RZ, R10 ;  /* 0x000000ffff067224 */ /* 0x000fe200078e000a */
[----:B------:R-:W-:Y:S01]  /*2fa0*/  LEA R8, P4, R30, R8, 0x6 ;  /* 0x000000081e087211 */ /* 0x000fe200078830ff */
[C---:B------:R-:W-:Y:S02]  /*2fb0*/  IMAD R11, R32.reuse, R5, R11 ;  /* 0x00000005200b7224 */ /* 0x040fe400078e020b */
[----:B------:R-:W-:-:S04]  /*2fc0*/  IMAD.WIDE.U32 R6, R32, R4, R6 ;  /* 0x0000000420067225 */ /* 0x000fc800078e0006 */
[----:B------:R-:W-:Y:S01]  /*2fd0*/  IMAD.IADD R5, R9, 0x1, R45 ;  /* 0x0000000109057824 */ /* 0x000fe200078e022d */
[----:B------:R-:W-:Y:S01]  /*2fe0*/  IADD3 R9, P6, R51, R6, RZ ;  /* 0x0000000633097210 */ /* 0x000fe20007fde0ff */
[----:B------:R-:W-:-:S03]  /*2ff0*/  IMAD.IADD R31, R31, 0x1, R35 ;  /* 0x000000011f1f7824 */ /* 0x000fc600078e0223 */
[----:B------:R-:W-:Y:S02]  /*3000*/  IADD3.X R10, R49, R7, R11, P6, !PT ;  /* 0x00000007310a7210 */ /* 0x000fe400037fe40b */
[----:B------:R-:W-:Y:S02]  /*3010*/  LEA.HI.X R31, R30, R5, R31, 0x6, P4 ;  /* 0x000000051e1f7211 */ /* 0x000fe400020f341f */
[C---:B------:R-:W-:Y:S02]  /*3020*/  LEA R4, P6, R9.reuse, UR4, 0x1 ;  /* 0x0000000409047c11 */ /* 0x040fe4000f8c08ff */
[----:B------:R-:W-:Y:S02]  /*3030*/  LEA R6, P4, R8, UR6, 0x1 ;  /* 0x0000000608067c11 */ /* 0x000fe4000f8808ff */
[----:B------:R-:W-:Y:S02]  /*3040*/  LEA.HI.X R5, R9, UR5, R10, 0x1, P6 ;  /* 0x0000000509057c11 */ /* 0x000fe4000b0f0c0a */
[----:B------:R-:W-:-:S02]  /*3050*/  CS2R R10, SRZ ;  /* 0x00000000000a7805 */ /* 0x000fc4000001ff00 */
[----:B------:R-:W-:Y:S02]  /*3060*/  LEA.HI.X R7, R8, UR7, R31, 0x1, P4 ;  /* 0x0000000708077c11 */ /* 0x000fe4000a0f0c1f */
[----:B------:R-:W-:Y:S01]  /*3070*/  CS2R R8, SRZ ;  /* 0x0000000000087805 */ /* 0x000fe2000001ff00 */
[----:B------:R0:W5:Y:S04]  /*3080*/  @!P0 LDG.E.64 R28, desc[UR44][R4.64] ;  /* 0x0000002c041c8981 */ /* 0x000168000c1e1b00 */
[----:B------:R0:W5:Y:S04]  /*3090*/  @!P5 LDG.E.64 R10, desc[UR44][R4.64+0x20] ;  /* 0x0000202c040ad981 */ /* 0x000168000c1e1b00 */
[----:B------:R0:W5:Y:S04]  /*30a0*/  @!P0 LDG.E.64 R14, desc[UR44][R6.64] ;  /* 0x0000002c060e8981 */ /* 0x000168000c1e1b00 */
[----:B------:R0:W5:Y:S02]  /*30b0*/  @!P5 LDG.E.64 R8, desc[UR44][R6.64+0x20] ;  /* 0x0000202c0608d981 */ /* 0x000164000c1e1b00 */
.L_x_6615:
[----:B------:R-:W-:Y:S05]  /*30c0*/  BSYNC B1 ;  /* 0x0000000000017941 */ /* 0x000fea0003800000 */
.L_x_6614:
[----:B------:R-:W-:Y:S01]  /*30d0*/  UISETP.NE.AND UP0, UPT, UR39, URZ, UPT ;  /* 0x0000003f2700728c */ /* 0x000fe2000bf05270 */
        /* <DEDUP_REMOVED lines=13> */
[----:B------:R-:W-:Y:S06]  /*31b0*/  @P4 BRA `(.L_x_6616) ;  /* 0x0000000000044947 */ /* 0x000fec0003800000 */
[----:B------:R-:W-:Y:S01]  /*31c0*/  BPT.TRAP 0x1 ;  /* 0x000000040000795c */ /* 0x000fe20000300000 */
.L_x_6616:
[----:B------:R-:W-:Y:S01]  /*31d0*/  IMAD R45, R153, 0x8, R2 ;  /* 0x00000008992d7824 */ /* 0x000fe200078e0202 */
[----:B------:R-:W-:Y:S01]  /*31e0*/  SHF.L.U32 R48, R156, 0x1f, RZ ;  /* 0x0000001f9c307819 */ /* 0x000fe200000006ff */
[----:B------:R-:W-:Y:S03]  /*31f0*/  BSSY B1, `(.L_x_6617) ;  /* 0x0000003000017945 */ /* 0x000fe60003800000 */
[----:B------:R-:W0:Y:S02]  /*3200*/  SYNCS.PHASECHK.TRANS64.TRYWAIT P0, [R45+URZ+0x38890], R48 ;  /* 0x038890302d0075a7 */ /* 0x000e24000800017f */
[----:B0-----:R-:W-:Y:S05]  /*3210*/  @!P0 BRA `(.L_x_6618) ;  /* 0x000003e800688947 */ /* 0x001fea0003800000 */
.L_x_7026:
[----:B------:R-:W-:Y:S05]  /*3220*/  BSYNC B1 ;  /* 0x0000000000017941 */ /* 0x000fea0003800000 */
.L_x_6617:
[----:B------:R-:W-:Y:S05]  /*3230*/  @P3 BRA `(.L_x_6619) ;  /* 0x0000001400203947 */ /* 0x000fea0003800000 */
[----:B------:R-:W1:Y:S01]  /*3240*/  LDC R51, c[0x0][0x2f4] ;  /* 0x0000bd00ff337b82 */ /* 0x000e620000000800 */
[----:B------:R-:W-:Y:S01]  /*3250*/  BSSY B1, `(.L_x_6620) ;  /* 0x0000032000017945 */ /* 0x000fe20003800000 */
[----:B-1----:R-:W-:-:S13]  /*3260*/  ISETP.GE.AND P0, PT, R22, R51, PT ;  /* 0x000000331600720c */ /* 0x002fda0003f06270 */
[----:B------:R-:W-:Y:S05]  /*3270*/  @P0 BRA `(.L_x_6621) ;  /* 0x0000000000bc0947 */ /* 0x000fea0003800000 */
[----:B------:R1:W2:Y:S01]  /*3280*/  LDS.128 R4, [R42+0x22400] ;  /* 0x022400002a047984 */ /* 0x0002a20000000c00 */
[----:B------:R-:W-:Y:S01]  /*3290*/  ISETP.GE.AND P0, PT, R154, R43, PT ;  /* 0x0000002b9a00720c */ /* 0x000fe20003f06270 */
[----:B------:R-:W-:-:S12]  /*32a0*/  BSSY B2, `(.L_x_6622) ;  /* 0x000002b000027945 */ /* 0x000fd80003800000 */
[----:B-1----:R-:W-:Y:S05]  /*32b0*/  @P0 BRA `(.L_x_6623) ;  /* 0x0000000000a40947 */ /* 0x002fea0003800000 */
[--C-:B------:R-:W-:Y:S02]  /*32c0*/  SHF.R.U64 R28, R28, 0x10, R29.reuse ;  /* 0x000000101c1c7819 */ /* 0x100fe4000000121d */
[----:B------:R-:W-:Y:S02]  /*32d0*/  SHF.R.U32.HI R30, RZ, 0x10, R29 ;  /* 0x00000010ff1e7819 */ /* 0x000fe4000001161d */
[--C-:B------:R-:W-:Y:S01]  /*32e0*/  SHF.R.U64 R29, R14, 0x10, R15.reuse ;  /* 0x000000100e1d7819 */ /* 0x100fe2000000120f */
[----:B--2---:R-:W-:Y:S01]  /*32f0*/  IMAD.MOV.U32 R14, RZ, RZ, R6 ;  /* 0x000000ffff0e7224 */ /* 0x004fe200078e0006 */
[----:B------:R-:W-:Y:S01]  /*3300*/  SHF.R.U32.HI R34, RZ, 0x10, R15 ;  /* 0x00000010ff227819 */ /* 0x000fe2000001160f */
[----:B------:R-:W-:Y:S02]  /*3310*/  HADD2.F32 R6, -RZ, R5.H1_H1 ;  /* 0x30000005ff067230 */ /* 0x000fe40000004100 */
[----:B------:R-:W-:Y:S02]  /*3320*/  HADD2.F32 R29, -RZ, R29.H0_H0 ;  /* 0x2000001dff1d7230 */ /* 0x000fe40000004100 */
[----:B------:R-:W-:-:S02]  /*3330*/  HADD2.F32 R5, -RZ, R5.H0_H0 ;  /* 0x20000005ff057230 */ /* 0x000fc40000004100 */
[----:B------:R-:W-:Y:S02]  /*3340*/  HADD2.F32 R34, -RZ, R34.H0_H0 ;  /* 0x20000022ff227230 */ /* 0x000fe40000004100 */
[-C--:B------:R-:W-:Y:S01]  /*3350*/  FMUL.FTZ R40, R6, R29.reuse ;  /* 0x0000001d06287220 */ /* 0x080fe20000410000 */
[--C-:B------:R-:W-:Y:S02]  /*3360*/  HADD2.F32 R15, -RZ, R7.reuse.H1_H1 ;  /* 0x30000007ff0f7230 */ /* 0x100fe40000004100 */
[----:B------:R-:W-:Y:S01]  /*3370*/  FMUL.FTZ R29, R5, R29 ;  /* 0x0000001d051d7220 */ /* 0x000fe20000410000 */
[----:B------:R-:W-:Y:S02]  /*3380*/  HADD2.F32 R28, -RZ, R28.H0_H0 ;  /* 0x2000001cff1c7230 */ /* 0x000fe40000004100 */
[----:B------:R-:W-:Y:S02]  /*3390*/  HADD2.F32 R7, -RZ, R7.H0_H0 ;  /* 0x20000007ff077230 */ /* 0x000fe40000004100 */
[----:B------:R-:W-:Y:S01]  /*33a0*/  FMUL.FTZ R42, R15, R34 ;  /* 0x000000220f2a7220 */ /* 0x000fe20000410000 */
[----:B------:R-:W-:-:S02]  /*33b0*/  HADD2.F32 R30, -RZ, R30.H0_H0 ;  /* 0x2000001eff1e7230 */ /* 0x000fc40000004100 */
[-C--:B------:R-:W-:Y:S01]  /*33c0*/  FFMA.FTZ R40, R5, R28.reuse, -R40 ;  /* 0x0000001c05287223 */ /* 0x080fe20000010828 */
[----:B------:R-:W-:Y:S01]  /*33d0*/  FFMA.FTZ R35, R6, R28, R29 ;  /* 0x0000001c06237223 */ /* 0x000fe2000001001d */
[C---:B------:R-:W-:Y:S01]  /*33e0*/  FMUL.FTZ R34, R7.reuse, R34 ;  /* 0x0000002207227220 */ /* 0x040fe20000410000 */
[--C-:B------:R-:W-:Y:S02]  /*33f0*/  HADD2.F32 R28, -RZ, R41.reuse.H0_H0 ;  /* 0x20000029ff1c7230 */ /* 0x100fe40000004100 */
[-C--:B------:R-:W-:Y:S01]  /*3400*/  FFMA.FTZ R42, R7, R30.reuse, -R42 ;  /* 0x0000001e072a7223 */ /* 0x080fe2000001082a */
[----:B------:R-:W-:Y:S02]  /*3410*/  HADD2.F32 R29, -RZ, R41.H1_H1 ;  /* 0x30000029ff1d7230 */ /* 0x000fe40000004100 */
[----:B------:R-:W-:Y:S01]  /*3420*/  FFMA.FTZ R49, R15, R30, R34 ;  /* 0x0000001e0f317223 */ /* 0x000fe20000010022 */
[----:B------:R-:W-:Y:S02]  /*3430*/  HADD2.F32 R5, -RZ, R4.H1_H1 ;  /* 0x30000004ff057230 */ /* 0x000fe40000004100 */
[----:B------:R-:W-:-:S02]  /*3440*/  HADD2.F32 R6, -RZ, R14.H1_H1 ;  /* 0x3000000eff067230 */ /* 0x000fc40000004100 */
[----:B------:R-:W-:Y:S02]  /*3450*/  HADD2.F32 R4, -RZ, R4.H0_H0 ;  /* 0x20000004ff047230 */ /* 0x000fe40000004100 */
[----:B------:R-:W-:Y:S02]  /*3460*/  HADD2.F32 R14, -RZ, R14.H0_H0 ;  /* 0x2000000eff0e7230 */ /* 0x000fe40000004100 */
[-C--:B------:R-:W-:Y:S01]  /*3470*/  FMUL.FTZ R41, R6, R29.reuse ;  /* 0x0000001d06297220 */ /* 0x080fe20000410000 */
[--C-:B------:R-:W-:Y:S02]  /*3480*/  HADD2.F32 R7, -RZ, R31.reuse.H0_H0 ;  /* 0x2000001fff077230 */ /* 0x100fe40000004100 */
[----:B------:R-:W-:Y:S02]  /*3490*/  HADD2.F32 R15, -RZ, R31.H1_H1 ;  /* 0x3000001fff0f7230 */ /* 0x000fe40000004100 */
[-C--:B------:R-:W-:Y:S01]  /*34a0*/  FMUL.FTZ R31, R5, R28.reuse ;  /* 0x0000001c051f7220 */ /* 0x080fe20000410000 */
[----:B------:R-:W-:Y:S01]  /*34b0*/  FMUL.FTZ R28, R4, R28 ;  /* 0x0000001c041c7220 */ /* 0x000fe20000410000 */
[----:B------:R-:W-:-:S02]  /*34c0*/  FMUL.FTZ R29, R14, R29 ;  /* 0x0000001d0e1d7220 */ /* 0x000fc40000410000 */
        /* <DEDUP_REMOVED lines=8> */
.L_x_6623:
[----:B------:R-:W-:Y:S05]  /*3550*/  BSYNC B2 ;  /* 0x0000000000027941 */ /* 0x000fea0003800000 */
.L_x_6622:
[----:B--2---:R1:W-:Y:S02]  /*3560*/  STG.E.128 desc[UR44][R12.64], R4 ;  /* 0x000000040c007986 */ /* 0x0043e4000c101d2c */
.L_x_6621:
[----:B------:R-:W-:Y:S05]  /*3570*/  BSYNC B1 ;  /* 0x0000000000017941 */ /* 0x000fea0003800000 */
.L_x_6620:
[----:B-1----:R-:W-:-:S05]  /*3580*/  VIADD R4, R22, 0x20 ;  /* 0x0000002016047836 */ /* 0x002fca0000000000 */
[----:B------:R-:W-:-:S13]  /*3590*/  ISETP.GE.AND P0, PT, R4, R51, PT ;  /* 0x000000330400720c */ /* 0x000fda0003f06270 */
[----:B------:R-:W-:Y:S05]  /*35a0*/  @P0 BRA `(.L_x_6619) ;  /* 0x0000001000440947 */ /* 0x000fea0003800000 */
[----:B------:R-:W-:Y:S01]  /*35b0*/  IMAD.MOV.U32 R4, RZ, RZ, 0x20 ;  /* 0x00000020ff047424 */ /* 0x000fe200078e00ff */
        /* <DEDUP_REMOVED lines=8> */
[--C-:B------:R-:W-:Y:S02]  /*3640*/  SHF.R.U64 R10, R10, 0x10, R11.reuse ;  /* 0x000000100a0a7819 */ /* 0x100fe4000000120b */
[----:B------:R-:W-:Y:S02]  /*3650*/  SHF.R.U32.HI R14, RZ, 0x10, R11 ;  /* 0x00000010ff0e7819 */ /* 0x000fe4000001160b */
[--C-:B------:R-:W-:Y:S01]  /*3660*/  SHF.R.U64 R11, R8, 0x10, R9.reuse ;  /* 0x00000010080b7819 */ /* 0x100fe20000001209 */
[----:B-1----:R-:W-:Y:S01]  /*3670*/  IMAD.MOV.U32 R8, RZ, RZ, R6 ;  /* 0x000000ffff087224 */ /* 0x002fe200078e0006 */
[----:B------:R-:W-:Y:S01]  /*3680*/  SHF.R.U32.HI R28, RZ, 0x10, R9 ;  /* 0x00000010ff1c7819 */ /* 0x000fe20000011609 */
[----:B------:R-:W-:Y:S02]  /*3690*/  HADD2.F32 R6, -RZ, R5.H1_H1 ;  /* 0x30000005ff067230 */ /* 0x000fe40000004100 */
[----:B------:R-:W-:Y:S02]  /*36a0*/  HADD2.F32 R11, -RZ, R11.H0_H0 ;  /* 0x2000000bff0b7230 */ /* 0x000fe40000004100 */
[----:B------:R-:W-:-:S02]  /*36b0*/  HADD2.F32 R5, -RZ, R5.H0_H0 ;  /* 0x20000005ff057230 */ /* 0x000fc40000004100 */
[----:B------:R-:W-:Y:S02]  /*36c0*/  HADD2.F32 R10, -RZ, R10.H0_H0 ;  /* 0x2000000aff0a7230 */ /* 0x000fe40000004100 */
[CC--:B------:R-:W-:Y:S01]  /*36d0*/  FMUL.FTZ R30, R6.reuse, R11.reuse ;  /* 0x0000000b061e7220 */ /* 0x0c0fe20000410000 */
[----:B------:R-:W-:Y:S02]  /*36e0*/  HADD2.F32 R28, -RZ, R28.H0_H0 ;  /* 0x2000001cff1c7230 */ /* 0x000fe40000004100 */
[C---:B------:R-:W-:Y:S01]  /*36f0*/  FMUL.FTZ R11, R5.reuse, R11 ;  /* 0x0000000b050b7220 */ /* 0x040fe20000410000 */
[--C-:B------:R-:W-:Y:S02]  /*3700*/  HADD2.F32 R9, -RZ, R7.reuse.H1_H1 ;  /* 0x30000007ff097230 */ /* 0x100fe40000004100 */
[-C--:B------:R-:W-:Y:S01]  /*3710*/  FFMA.FTZ R30, R5, R10.reuse, -R30 ;  /* 0x0000000a051e7223 */ /* 0x080fe2000001081e */
[----:B------:R-:W-:Y:S02]  /*3720*/  HADD2.F32 R7, -RZ, R7.H0_H0 ;  /* 0x20000007ff077230 */ /* 0x000fe40000004100 */
[----:B------:R-:W-:Y:S01]  /*3730*/  FFMA.FTZ R29, R6, R10, R11 ;  /* 0x0000000a061d7223 */ /* 0x000fe2000001000b */
[----:B------:R-:W-:-:S02]  /*3740*/  HADD2.F32 R14, -RZ, R14.H0_H0 ;  /* 0x2000000eff0e7230 */ /* 0x000fc40000004100 */
[-C--:B------:R-:W-:Y:S01]  /*3750*/  FMUL.FTZ R34, R9, R28.reuse ;  /* 0x0000001c09227220 */ /* 0x080fe20000410000 */
[--C-:B------:R-:W-:Y:S02]  /*3760*/  HADD2.F32 R10, -RZ, R52.reuse.H0_H0 ;  /* 0x20000034ff0a7230 */ /* 0x100fe40000004100 */
[C---:B------:R-:W-:Y:S01]  /*3770*/  FMUL.FTZ R28, R7.reuse, R28 ;  /* 0x0000001c071c7220 */ /* 0x040fe20000410000 */
[----:B------:R-:W-:Y:S02]  /*3780*/  HADD2.F32 R11, -RZ, R52.H1_H1 ;  /* 0x30000034ff0b7230 */ /* 0x000fe40000004100 */
[-C--:B------:R-:W-:Y:S01]  /*3790*/  FFMA.FTZ R34, R7, R14.reuse, -R34 ;  /* 0x0000000e07227223 */ /* 0x080fe20000010822 */
[----:B------:R-:W-:Y:S02]  /*37a0*/  HADD2.F32 R5, -RZ, R4.H1_H1 ;  /* 0x30000004ff057230 */ /* 0x000fe40000004100 */
[----:B------:R-:W-:Y:S01]  /*37b0*/  FFMA.FTZ R35, R9, R14, R28 ;  /* 0x0000000e09237223 */ /* 0x000fe2000001001c */
[----:B------:R-:W-:-:S02]  /*37c0*/  HADD2.F32 R6, -RZ, R8.H1_H1 ;  /* 0x30000008ff067230 */ /* 0x000fc40000004100 */
[----:B------:R-:W-:Y:S02]  /*37d0*/  HADD2.F32 R4, -RZ, R4.H0_H0 ;  /* 0x20000004ff047230 */ /* 0x000fe40000004100 */
[CC--:B------:R-:W-:Y:S01]  /*37e0*/  FMUL.FTZ R15, R5.reuse, R10.reuse ;  /* 0x0000000a050f7220 */ /* 0x0c0fe20000410000 */
[----:B------:R-:W-:Y:S02]  /*37f0*/  HADD2.F32 R8, -RZ, R8.H0_H0 ;  /* 0x20000008ff087230 */ /* 0x000fe40000004100 */
        /* <DEDUP_REMOVED lines=13> */
.L_x_6625:
[----:B------:R-:W-:Y:S05]  /*38d0*/  BSYNC B1 ;  /* 0x0000000000017941 */ /* 0x000fea0003800000 */
.L_x_6624:
[----:B-1----:R1:W-:Y:S01]  /*38e0*/  STG.E.128 desc[UR44][R12.64+0x40], R4 ;  /* 0x000040040c007986 */ /* 0x0023e2000c101d2c */
[----:B------:R-:W-:Y:S05]  /*38f0*/  BRA `(.L_x_6619) ;  /* 0x0000000c00707947 */ /* 0x000fea0003800000 */
.L_x_6613:
[-C--:B------:R-:W-:Y:S01]  /*3900*/  IMAD R10, R44, R4.reuse, RZ ;  /* 0x000000042c0a7224 */ /* 0x080fe200078e02ff */
[----:B-----5:R-:W-:Y:S01]  /*3910*/  SHF.R.S32.HI R11, RZ, 0x1f, R32 ;  /* 0x0000001fff0b7819 */ /* 0x020fe20000011420 */
[----:B------:R-:W-:Y:S01]  /*3920*/  IMAD.WIDE.U32 R6, R152, R4, R8 ;  /* 0x0000000498067225 */ /* 0x000fe200078e0008 */
[----:B------:R-:W-:-:S03]  /*3930*/  ULDC.64 UR4, c[0x0][0x408] ;  /* 0x0001020000047ab9 */ /* 0x000fc60000000a00 */
[----:B------:R-:W-:Y:S02]  /*3940*/  IMAD R13, R152, R5, R10 ;  /* 0x00000005980d7224 */ /* 0x000fe400078e020a */
[----:B------:R-:W-:Y:S02]  /*3950*/  IMAD R45, R44, UR4, RZ ;  /* 0x000000042c2d7c24 */ /* 0x000fe4000f8e02ff */
[----:B------:R-:W-:Y:S02]  /*3960*/  IMAD R12, R36, -0x40, R38 ;  /* 0xffffffc0240c7824 */ /* 0x000fe400078e0226 */
[----:B------:R-:W-:Y:S02]  /*3970*/  IMAD.IADD R7, R13, 0x1, R7 ;  /* 0x000000010d077824 */ /* 0x000fe400078e0207 */
[----:B------:R-:W-:Y:S01]  /*3980*/  IMAD R10, R11, R4, RZ ;  /* 0x000000040b0a7224 */ /* 0x000fe200078e02ff */
[----:B------:R-:W-:Y:S01]  /*3990*/  VIMNMX R53, R12, 0x40, PT ;  /* 0x000000400c357848 */ /* 0x000fe20003fe0100 */
[----:B------:R-:W-:-:S03]  /*39a0*/  IMAD.WIDE.U32 R8, R152, UR4, R8 ;  /* 0x0000000498087c25 */ /* 0x000fc6000f8e0008 */
[C---:B------:R-:W-:Y:S01]  /*39b0*/  ISETP.GE.AND P3, PT, R152.reuse, R53, PT ;  /* 0x000000359800720c */ /* 0x040fe20003f66270 */
[----:B------:R-:W-:Y:S02]  /*39c0*/  IMAD R45, R152, UR5, R45 ;  /* 0x00000005982d7c24 */ /* 0x000fe4000f8e022d */
[----:B------:R-:W-:Y:S01]  /*39d0*/  IMAD.WIDE.U32 R6, R32, R4, R6 ;  /* 0x0000000420067225 */ /* 0x000fe200078e0006 */
[----:B------:R-:W-:-:S03]  /*39e0*/  ISETP.GE.OR P0, PT, R22, R43, P3 ;  /* 0x0000002b1600720c */ /* 0x000fc60001f06670 */
[----:B------:R-:W-:Y:S01]  /*39f0*/  IMAD R12, R32, R5, R10 ;  /* 0x00000005200c7224 */ /* 0x000fe200078e020a */
[----:B------:R-:W-:Y:S01]  /*3a00*/  IADD3 R6, P4, R51, R6, RZ ;  /* 0x0000000633067210 */ /* 0x000fe20007f9e0ff */
[----:B------:R-:W-:Y:S02]  /*3a10*/  IMAD.IADD R5, R45, 0x1, R9 ;  /* 0x000000012d057824 */ /* 0x000fe400078e0209 */
[----:B------:R-:W-:Y:S01]  /*3a20*/  IMAD R31, R31, UR4, RZ ;  /* 0x000000041f1f7c24 */ /* 0x000fe2000f8e02ff */
[----:B------:R-:W-:Y:S01]  /*3a30*/  IADD3.X R7, R49, R12, R7, P4, !PT ;  /* 0x0000000c31077210 */ /* 0x000fe200027fe407 */
[----:B------:R-:W-:Y:S02]  /*3a40*/  IMAD R9, R11, UR4, RZ ;  /* 0x000000040b097c24 */ /* 0x000fe4000f8e02ff */
[----:B------:R-:W-:Y:S02]  /*3a50*/  IMAD.MOV.U32 R4, RZ, RZ, R8 ;  /* 0x000000ffff047224 */ /* 0x000fe400078e0008 */
[----:B------:R-:W-:-:S02]  /*3a60*/  IMAD R45, R36, UR5, R31 ;  /* 0x00000005242d7c24 */ /* 0x000fc4000f8e021f */
[----:B------:R-:W-:-:S04]  /*3a70*/  IMAD.WIDE.U32 R10, R36, UR4, RZ ;  /* 0x00000004240a7c25 */ /* 0x000fc8000f8e00ff */
[C---:B------:R-:W-:Y:S02]  /*3a80*/  IMAD R9, R32.reuse, UR5, R9 ;  /* 0x0000000520097c24 */ /* 0x040fe4000f8e0209 */
[----:B------:R-:W-:Y:S01]  /*3a90*/  IMAD.WIDE.U32 R4, R32, UR4, R4 ;  /* 0x0000000420047c25 */ /* 0x000fe2000f8e0004 */
[----:B------:R-:W-:Y:S02]  /*3aa0*/  ULDC.64 UR4, c[0x0][0x3e8] ;  /* 0x0000fa0000047ab9 */ /* 0x000fe40000000a00 */
[----:B------:R-:W-:Y:S01]  /*3ab0*/  LEA R8, P4, R6, UR4, 0x1 ;  /* 0x0000000406087c11 */ /* 0x000fe2000f8808ff */
[----:B------:R-:W-:Y:S01]  /*3ac0*/  IMAD.IADD R31, R9, 0x1, R5 ;  /* 0x00000001091f7824 */ /* 0x000fe200078e0205 */
[----:B------:R-:W-:Y:S01]  /*3ad0*/  LEA R13, P5, R10, R4, 0x6 ;  /* 0x000000040a0d7211 */ /* 0x000fe200078a30ff */
[----:B------:R-:W-:Y:S01]  /*3ae0*/  IMAD.IADD R11, R45, 0x1, R11 ;  /* 0x000000012d0b7824 */ /* 0x000fe200078e020b */
[----:B------:R-:W-:Y:S02]  /*3af0*/  LEA.HI.X R9, R6, UR5, R7, 0x1, P4 ;  /* 0x0000000506097c11 */ /* 0x000fe4000a0f0c07 */
[----:B------:R-:W-:-:S02]  /*3b00*/  CS2R R4, SRZ ;  /* 0x0000000000047805 */ /* 0x000fc4000001ff00 */
[----:B------:R-:W-:Y:S01]  /*3b10*/  CS2R R6, SRZ ;  /* 0x0000000000067805 */ /* 0x000fe2000001ff00 */
[----:B------:R-:W-:Y:S01]  /*3b20*/  ULDC.64 UR4, c[0x0][0x400] ;  /* 0x0001000000047ab9 */ /* 0x000fe20000000a00 */
[----:B------:R-:W-:Y:S02]  /*3b30*/  LEA.HI.X R10, R10, R31, R11, 0x6, P5 ;  /* 0x0000001f0a0a7211 */ /* 0x000fe400028f340b */
[C---:B------:R-:W-:Y:S02]  /*3b40*/  LEA R12, P4, R13.reuse, UR4, 0x1 ;  /* 0x000000040d0c7c11 */ /* 0x040fe4000f8808ff */
[----:B------:R0:W2:Y:S02]  /*3b50*/  @!P0 LDG.E.128 R4, desc[UR44][R8.64] ;  /* 0x0000002c08048981 */ /* 0x0000a4000c1e1d00 */
[----:B------:R-:W-:Y:S02]  /*3b60*/  LEA.HI.X R13, R13, UR5, R10, 0x1, P4 ;  /* 0x000000050d0d7c11 */ /* 0x000fe4000a0f0c0a */
[----:B------:R-:W-:-:S02]  /*3b70*/  CS2R R10, SRZ ;  /* 0x00000000000a7805 */ /* 0x000fc4000001ff00 */
[----:B0-----:R-:W-:-:S06]  /*3b80*/  CS2R R8, SRZ ;  /* 0x0000000000087805 */ /* 0x001fcc000001ff00 */
[----:B------:R-:W3:Y:S01]  /*3b90*/  @!P0 LDG.E.128 R8, desc[UR44][R12.64] ;  /* 0x0000002c0c088981 */ /* 0x000ee2000c1e1d00 */
[----:B------:R-:W-:Y:S01]  /*3ba0*/  UISETP.NE.AND UP0, UPT, UR39, URZ, UPT ;  /* 0x0000003f2700728c */ /* 0x000fe2000bf05270 */
[----:B------:R-:W-:-:S05]  /*3bb0*/  ISETP.GE.AND P5, PT, R22, R43, PT ;  /* 0x0000002b1600720c */ /* 0x000fca0003fa6270 */
[----:B------:R-:W-:Y:S01]  /*3bc0*/  PLOP3.LUT P4, PT, PT, PT, UP0, 0x80, 0x0 ;  /* 0x000000000000781c */ /* 0x000fe20003f8f008 */
[----:B--2---:R-:W-:Y:S02]  /*3bd0*/  IMAD.MOV.U32 R31, RZ, RZ, R4 ;  /* 0x000000ffff1f7224 */ /* 0x004fe400078e0004 */
[----:B------:R-:W-:Y:S02]  /*3be0*/  IMAD.MOV.U32 R42, RZ, RZ, R5 ;  /* 0x000000ffff2a7224 */ /* 0x000fe400078e0005 */
[----:B------:R-:W-:Y:S02]  /*3bf0*/  IMAD.MOV.U32 R45, RZ, RZ, R6 ;  /* 0x000000ffff2d7224 */ /* 0x000fe400078e0006 */
[----:B------:R-:W-:Y:S01]  /*3c00*/  IMAD.MOV.U32 R48, RZ, RZ, R7 ;  /* 0x000000ffff307224 */ /* 0x000fe200078e0007 */
[----:B------:R-:W-:Y:S02]  /*3c10*/  PRMT R53, R53, 0x5410, R42 ;  /* 0x0000541035357816 */ /* 0x000fe4000000002a */
[----:B------:R-:W-:-:S02]  /*3c20*/  PRMT R63, R31, 0x5410, R45 ;  /* 0x000054101f3f7816 */ /* 0x000fc4000000002d */
[----:B------:R-:W-:Y:S01]  /*3c30*/  PRMT R56, R56, 0x5410, R48 ;  /* 0x0000541038387816 */ /* 0x000fe20000000030 */
[----:B---3--:R-:W-:Y:S02]  /*3c40*/  IMAD.MOV.U32 R12, RZ, RZ, R8 ;  /* 0x000000ffff0c7224 */ /* 0x008fe400078e0008 */
[----:B------:R-:W-:Y:S02]  /*3c50*/  IMAD.MOV.U32 R13, RZ, RZ, R9 ;  /* 0x000000ffff0d7224 */ /* 0x000fe400078e0009 */
[----:B------:R-:W-:Y:S02]  /*3c60*/  IMAD.MOV.U32 R31, RZ, RZ, R10 ;  /* 0x000000ffff1f7224 */ /* 0x000fe400078e000a */
[----:B------:R-:W-:Y:S01]  /*3c70*/  IMAD.MOV.U32 R42, RZ, RZ, R11 ;  /* 0x000000ffff2a7224 */ /* 0x000fe200078e000b */
[----:B------:R-:W-:Y:S02]  /*3c80*/  PRMT R53, R13, 0x7610, R53 ;  /* 0x000076100d357816 */ /* 0x000fe40000000035 */
[----:B------:R-:W-:-:S02]  /*3c90*/  PRMT R62, R12, 0x5410, R31 ;  /* 0x000054100c3e7816 */ /* 0x000fc4000000001f */
[----:B------:R-:W-:Y:S01]  /*3ca0*/  PRMT R56, R42, 0x7610, R56 ;  /* 0x000076102a387816 */ /* 0x000fe20000000038 */
[----:B------:R-:W-:Y:S06]  /*3cb0*/  @P4 BRA `(.L_x_6626) ;  /* 0x0000000000044947 */ /* 0x000fec0003800000 */
[----:B------:R-:W-:Y:S01]  /*3cc0*/  BPT.TRAP 0x1 ;  /* 0x000000040000795c */ /* 0x000fe20000300000 */
.L_x_6626:
[----:B------:R-:W-:Y:S01]  /*3cd0*/  IMAD R45, R153, 0x8, R2 ;  /* 0x00000008992d7824 */ /* 0x000fe200078e0202 */
[----:B------:R-:W-:Y:S01]  /*3ce0*/  SHF.L.U32 R48, R156, 0x1f, RZ ;  /* 0x0000001f9c307819 */ /* 0x000fe200000006ff */
[----:B------:R-:W0:Y:S01]  /*3cf0*/  LDC R49, c[0x0][0x2f4] ;  /* 0x0000bd00ff317b82 */ /* 0x000e220000000800 */
[----:B------:R-:W-:Y:S02]  /*3d00*/  BSSY B1, `(.L_x_6627) ;  /* 0x0000004000017945 */ /* 0x000fe40003800000 */
[----:B------:R-:W1:Y:S01]  /*3d10*/  SYNCS.PHASECHK.TRANS64.TRYWAIT P6, [R45+URZ+0x38890], R48 ;  /* 0x038890302d0075a7 */ /* 0x000e6200080c017f */
[----:B0-----:R-:W-:Y:S01]  /*3d20*/  ISETP.GE.OR P0, PT, R22, R49, P3 ;  /* 0x000000311600720c */ /* 0x001fe20001f06670 */
[----:B-1----:R-:W-:-:S12]  /*3d30*/  @!P6 BRA `(.L_x_6628) ;  /* 0x000003dc00b4e947 */ /* 0x002fd80003800000 */
.L_x_7027:
[----:B------:R-:W-:Y:S05]  /*3d40*/  BSYNC B1 ;  /* 0x0000000000017941 */ /* 0x000fea0003800000 */
.L_x_6627:
[----:B------:R-:W-:Y:S05]  /*3d50*/  @P0 BRA `(.L_x_6619) ;  /* 0x0000000800580947 */ /* 0x000fea0003800000 */
[----:B------:R-:W-:Y:S01]  /*3d60*/  IMAD.SHL.U32 R12, R43, 0x2, RZ ;  /* 0x000000022b0c7824 */ /* 0x000fe200078e00ff */
[----:B------:R-:W-:Y:S01]  /*3d70*/  BSSY B1, `(.L_x_6629) ;  /* 0x000006d000017945 */ /* 0x000fe20003800000 */
[----:B------:R-:W-:-:S04]  /*3d80*/  IMAD.WIDE.U32 R40, R152, R14, R40 ;  /* 0x0000000e98287225 */ /* 0x000fc800078e0028 */
[----:B------:R-:W-:Y:S02]  /*3d90*/  @P1 IMAD.IADD R12, R49, 0x1, -R12 ;  /* 0x00000001310c1824 */ /* 0x000fe400078e0a0c */
[----:B------:R-:W-:-:S03]  /*3da0*/  IMAD.IADD R50, R29, 0x1, R41 ;  /* 0x000000011d327824 */ /* 0x000fc600078e0229 */
[----:B------:R-:W-:-:S04]  /*3db0*/  SHF.R.S32.HI R13, RZ, 0x1f, R12 ;  /* 0x0000001fff0d7819 */ /* 0x000fc8000001140c */
[----:B------:R-:W-:Y:S01]  /*3dc0*/  LEA.HI R12, R13, R12, RZ, 0x4 ;  /* 0x0000000c0d0c7211 */ /* 0x000fe200078f20ff */
[----:B------:R-:W-:-:S03]  /*3dd0*/  IMAD.SHL.U32 R13, R39, 0x8, RZ ;  /* 0x00000008270d7824 */ /* 0x000fc600078e00ff */
[----:B------:R-:W-:Y:S02]  /*3de0*/  LEA.HI.SX32 R12, R12, R39, 0x1c ;  /* 0x000000270c0c7211 */ /* 0x000fe400078fe2ff */
[----:B------:R-:W-:-:S03]  /*3df0*/  IADD3 R43, P0, P6, R18, R40, R13 ;  /* 0x00000028122b7210 */ /* 0x000fc60007e1e00d */
[----:B------:R-:W-:Y:S01]  /*3e00*/  IMAD.SHL.U32 R51, R12, 0x8, RZ ;  /* 0x000000080c337824 */ /* 0x000fe200078e00ff */
[----:B------:R-:W-:-:S04]  /*3e10*/  LOP3.LUT R12, R30, 0x38, R13, 0xf8, !PT ;  /* 0x000000381e0c7812 */ /* 0x000fc800078ef80d */
[----:B------:R-:W-:Y:S02]  /*3e20*/  LOP3.LUT R30, R30, 0x38, R51, 0xf8, !PT ;  /* 0x000000381e1e7812 */ /* 0x000fe400078ef833 */
[C-C-:B------:R-:W-:Y:S02]  /*3e30*/  LOP3.LUT R12, R15.reuse, R12, R28.reuse, 0xf6, !PT ;  /* 0x0000000c0f0c7212 */ /* 0x140fe400078ef61c */
[----:B------:R-:W-:-:S03]  /*3e40*/  LOP3.LUT R30, R15, R30, R28, 0xf6, !PT ;  /* 0x0000001e0f1e7212 */ /* 0x000fc600078ef61c */
[C---:B------:R-:W-:Y:S01]  /*3e50*/  IMAD.IADD R15, R47.reuse, 0x1, R12 ;  /* 0x000000012f0f7824 */ /* 0x040fe200078e020c */
[----:B------:R-:W-:Y:S01]  /*3e60*/  SHF.R.S32.HI R12, RZ, 0x1f, R13 ;  /* 0x0000001fff0c7819 */ /* 0x000fe2000001140d */
[----:B------:R-:W-:Y:S02]  /*3e70*/  IMAD.IADD R47, R47, 0x1, R30 ;  /* 0x000000012f2f7824 */ /* 0x000fe400078e021e */
[----:B------:R-:W-:Y:S01]  /*3e80*/  IMAD R15, R15, 0x2, R2 ;  /* 0x000000020f0f7824 */ /* 0x000fe200078e0202 */
[----:B------:R-:W-:Y:S01]  /*3e90*/  IADD3.X R52, R3, R50, R12, P0, P6 ;  /* 0x0000003203347210 */ /* 0x000fe200007ec40c */
[----:B------:R-:W-:Y:S01]  /*3ea0*/  IMAD R47, R47, 0x2, R2 ;  /* 0x000000022f2f7824 */ /* 0x000fe200078e0202 */
[----:B------:R-:W-:-:S03]  /*3eb0*/  LEA R42, P0, R43, R34, 0x1 ;  /* 0x000000222b2a7211 */ /* 0x000fc600078008ff */
[----:B------:R-:W1:Y:S01]  /*3ec0*/  LDS.128 R12, [R15+0x22400] ;  /* 0x022400000f0c7984 */ /* 0x000e620000000c00 */
[----:B------:R-:W-:-:S03]  /*3ed0*/  LEA.HI.X R43, R43, R35, R52, 0x1, P0 ;  /* 0x000000232b2b7211 */ /* 0x000fc600000f0c34 */
[----:B------:R2:W3:Y:S01]  /*3ee0*/  LDS.128 R28, [R47+0x22400] ;  /* 0x022400002f1c7984 */ /* 0x0004e20000000c00 */
[----:B------:R-:W-:Y:S05]  /*3ef0*/  @P5 BRA `(.L_x_6630) ;  /* 0x0000000400505947 */ /* 0x000fea0003800000 */
[--C-:B------:R-:W-:Y:S02]  /*3f00*/  SHF.R.U64 R60, R8, 0x10, R9.reuse ;  /* 0x00000010083c7819 */ /* 0x100fe40000001209 */
[----:B------:R-:W-:Y:S01]  /*3f10*/  SHF.R.U32.HI R8, RZ, 0x10, R9 ;  /* 0x00000010ff087819 */ /* 0x000fe20000011609 */
[----:B------:R-:W-:Y:S01]  /*3f20*/  HADD2.F32 R9, -RZ, R53.H0_H0 ;  /* 0x20000035ff097230 */ /* 0x000fe20000004100 */
[----:B------:R-:W-:Y:S02]  /*3f30*/  SHF.R.U64 R61, R4, 0x10, R5 ;  /* 0x00000010043d7819 */ /* 0x000fe40000001205 */
[----:B------:R-:W-:Y:S01]  /*3f40*/  SHF.R.U64 R4, R6, 0x10, R7 ;  /* 0x0000001006047819 */ /* 0x000fe20000001207 */
[--C-:B---3--:R-:W-:Y:S01]  /*3f50*/  HADD2.F32 R6, -RZ, R29.reuse.H0_H0 ;  /* 0x2000001dff067230 */ /* 0x108fe20000004100 */
[----:B--2---:R-:W-:Y:S01]  /*3f60*/  SHF.R.U32.HI R47, RZ, 0x10, R5 ;  /* 0x00000010ff2f7819 */ /* 0x004fe20000011605 */
[----:B------:R-:W-:Y:S01]  /*3f70*/  HADD2.F32 R29, -RZ, R29.H1_H1 ;  /* 0x3000001dff1d7230 */ /* 0x000fe20000004100 */
[----:B------:R-:W-:Y:S01]  /*3f80*/  SHF.R.U64 R59, R10, 0x10, R11 ;  /* 0x000000100a3b7819 */ /* 0x000fe2000000120b */
[----:B-1----:R-:W-:Y:S01]  /*3f90*/  HADD2.F32 R5, -RZ, R13.H0_H0 ;  /* 0x2000000dff057230 */ /* 0x002fe20000004100 */
[----:B------:R-:W-:Y:S01]  /*3fa0*/  SHF.R.U32.HI R55, RZ, 0x10, R7 ;  /* 0x00000010ff377819 */ /* 0x000fe20000011607 */
[----:B------:R-:W-:-:S02]  /*3fb0*/  HADD2.F32 R10, -RZ, R8.H0_H0 ;  /* 0x20000008ff0a7230 */ /* 0x000fc40000004100 */
[CC--:B------:R-:W-:Y:S01]  /*3fc0*/  FMUL.FTZ R52, R6.reuse, R9.reuse ;  /* 0x0000000906347220 */ /* 0x0c0fe20000410000 */
[----:B------:R-:W-:Y:S02]  /*3fd0*/  HADD2.F32 R13, -RZ, R13.H1_H1 ;  /* 0x3000000dff0d7230 */ /* 0x000fe40000004100 */
[----:B------:R-:W-:Y:S01]  /*3fe0*/  FMUL.FTZ R9, R5, R9 ;  /* 0x0000000905097220 */ /* 0x000fe20000410000 */
[----:B------:R-:W-:Y:S02]  /*3ff0*/  HADD2.F32 R7, -RZ, R53.H1_H1 ;  /* 0x30000035ff077230 */ /* 0x000fe40000004100 */
[-C--:B------:R-:W-:Y:S01]  /*4000*/  FMUL.FTZ R54, R29, R10.reuse ;  /* 0x0000000a1d367220 */ /* 0x080fe20000410000 */
[----:B------:R-:W-:Y:S01]  /*4010*/  HADD2.F32 R8, -RZ, R47.H0_H0 ;  /* 0x2000002fff087230 */ /* 0x000fe20000004100 */
[----:B------:R-:W-:Y:S01]  /*4020*/  SHF.R.U32.HI R11, RZ, 0x10, R11 ;  /* 0x00000010ff0b7819 */ /* 0x000fe2000001160b */
[----:B------:R-:W-:Y:S01]  /*4030*/  FMUL.FTZ R10, R13, R10 ;  /* 0x0000000a0d0a7220 */ /* 0x000fe20000410000 */
[-C--:B------:R-:W-:Y:S01]  /*4040*/  FFMA.FTZ R47, R6, R7.reuse, R9 ;  /* 0x00000007062f7223 */ /* 0x080fe20000010009 */
[----:B------:R-:W-:Y:S01]  /*4050*/  FFMA.FTZ R52, R5, R7, -R52 ;  /* 0x0000000705347223 */ /* 0x000fe20000010834 */
[-C--:B------:R-:W-:Y:S01]  /*4060*/  FFMA.FTZ R53, R13, R8.reuse, -R54 ;  /* 0x000000080d357223 */ /* 0x080fe20000010836 */
[----:B------:R-:W-:Y:S01]  /*4070*/  FFMA.FTZ R54, R29, R8, R10 ;  /* 0x000000081d367223 */ /* 0x000fe2000001000a */
[----:B------:R-:W-:-:S02]  /*4080*/  HADD2.F32 R9, -RZ, R56.H0_H0 ;  /* 0x20000038ff097230 */ /* 0x000fc40000004100 */
[--C-:B------:R-:W-:Y:S01]  /*4090*/  HADD2.F32 R6, -RZ, R31.reuse.H0_H0 ;  /* 0x2000001fff067230 */ /* 0x100fe20000004100 */
[----:B------:R-:W-:Y:S01]  /*40a0*/  F2FP.F16.F32.PACK_AB R52, R53, R52 ;  /* 0x000000343534723e */ /* 0x000fe200000000ff */
[----:B------:R-:W-:Y:S01]  /*40b0*/  HADD2.F32 R31, -RZ, R31.H1_H1 ;  /* 0x3000001fff1f7230 */ /* 0x000fe20000004100 */
[----:B------:R-:W-:Y:S01]  /*40c0*/  F2FP.F16.F32.PACK_AB R47, R54, R47 ;  /* 0x0000002f362f723e */ /* 0x000fe200000000ff */
[----:B------:R-:W-:Y:S02]  /*40d0*/  HADD2.F32 R5, -RZ, R15.H0_H0 ;  /* 0x2000000fff057230 */ /* 0x000fe40000004100 */
[----:B------:R-:W-:Y:S02]  /*40e0*/  HADD2.F32 R10, -RZ, R11.H0_H0 ;  /* 0x2000000bff0a7230 */ /* 0x000fe40000004100 */
[----:B------:R-:W-:Y:S02]  /*40f0*/  HADD2.F32 R15, -RZ, R15.H1_H1 ;  /* 0x3000000fff0f7230 */ /* 0x000fe40000004100 */
[----:B------:R-:W-:-:S02]  /*4100*/  HADD2.F32 R7, -RZ, R56.H1_H1 ;  /* 0x30000038ff077230 */ /* 0x000fc40000004100 */
[CC--:B------:R-:W-:Y:S01]  /*4110*/  FMUL.FTZ R56, R6.reuse, R9.reuse ;  /* 0x0000000906387220 */ /* 0x0c0fe20000410000 */
[----:B------:R-:W-:Y:S02]  /*4120*/  HADD2.F32 R8, -RZ, R55.H0_H0 ;  /* 0x20000037ff087230 */ /* 0x000fe40000004100 */
[----:B------:R-:W-:Y:S01]  /*4130*/  FMUL.FTZ R9, R5, R9 ;  /* 0x0000000905097220 */ /* 0x000fe20000410000 */
[-C--:B------:R-:W-:Y:S01]  /*4140*/  FMUL.FTZ R58, R31, R10.reuse ;  /* 0x0000000a1f3a7220 */ /* 0x080fe20000410000 */
[----:B------:R-:W-:Y:S01]  /*4150*/  FMUL.FTZ R10, R15, R10 ;  /* 0x0000000a0f0a7220 */ /* 0x000fe20000410000 */
[-C--:B------:R-:W-:Y:S01]  /*4160*/  FFMA.FTZ R56, R5, R7.reuse, -R56 ;  /* 0x0000000705387223 */ /* 0x080fe20000010838 */
[----:B------:R-:W-:Y:S01]  /*4170*/  FFMA.FTZ R55, R6, R7, R9 ;  /* 0x0000000706377223 */ /* 0x000fe20000010009 */
[-C--:B------:R-:W-:Y:S01]  /*4180*/  FFMA.FTZ R57, R15, R8.reuse, -R58 ;  /* 0x000000080f397223 */ /* 0x080fe2000001083a */
[----:B------:R-:W-:Y:S01]  /*4190*/  FFMA.FTZ R58, R31, R8, R10 ;  /* 0x000000081f3a7223 */ /* 0x000fe2000001000a */
[----:B------:R-:W-:-:S02]  /*41a0*/  HADD2.F32 R6, -RZ, R28.H0_H0 ;  /* 0x2000001cff067230 */ /* 0x000fc40000004100 */
[----:B------:R-:W-:Y:S01]  /*41b0*/  HADD2.F32 R8, -RZ, R62.H0_H0 ;  /* 0x2000003eff087230 */ /* 0x000fe20000004100 */
[----:B------:R-:W-:Y:S01]  /*41c0*/  F2FP.F16.F32.PACK_AB R56, R57, R56 ;  /* 0x000000383938723e */ /* 0x000fe200000000ff */
[----:B------:R-:W-:Y:S01]  /*41d0*/  HADD2.F32 R11, -RZ, R60.H0_H0 ;  /* 0x2000003cff0b7230 */ /* 0x000fe20000004100 */
[----:B------:R-:W-:Y:S01]  /*41e0*/  F2FP.F16.F32.PACK_AB R55, R58, R55 ;  /* 0x000000373a37723e */ /* 0x000fe200000000ff */
[----:B------:R-:W-:Y:S02]  /*41f0*/  HADD2.F32 R5, -RZ, R12.H0_H0 ;  /* 0x2000000cff057230 */ /* 0x000fe40000004100 */
[-C--:B------:R-:W-:Y:S01]  /*4200*/  FMUL.FTZ R10, R6, R8.reuse ;  /* 0x00000008060a7220 */ /* 0x080fe20000410000 */
[----:B------:R-:W-:Y:S02]  /*4210*/  HADD2.F32 R28, -RZ, R28.H1_H1 ;  /* 0x3000001cff1c7230 */ /* 0x000fe40000004100 */
[----:B------:R-:W-:Y:S02]  /*4220*/  HADD2.F32 R12, -RZ, R12.H1_H1 ;  /* 0x3000000cff0c7230 */ /* 0x000fe40000004100 */
[----:B------:R-:W-:Y:S01]  /*4230*/  FMUL.FTZ R13, R5, R8 ;  /* 0x00000008050d7220 */ /* 0x000fe20000410000 */
[----:B------:R-:W-:-:S02]  /*4240*/  HADD2.F32 R7, -RZ, R63.H0_H0 ;  /* 0x2000003fff077230 */ /* 0x000fc40000004100 */
[-C--:B------:R-:W-:Y:S01]  /*4250*/  FMUL.FTZ R15, R28, R11.reuse ;  /* 0x0000000b1c0f7220 */ /* 0x080fe20000410000 */
[----:B------:R-:W-:Y:S02]  /*4260*/  HADD2.F32 R9, -RZ, R61.H0_H0 ;  /* 0x2000003dff097230 */ /* 0x000fe40000004100 */
[----:B------:R-:W-:Y:S01]  /*4270*/  FMUL.FTZ R11, R12, R11 ;  /* 0x0000000b0c0b7220 */ /* 0x000fe20000410000 */
[----:B------:R-:W-:Y:S02]  /*4280*/  HADD2.F32 R8, -RZ, R62.H1_H1 ;  /* 0x3000003eff087230 */ /* 0x000fe40000004100 */
[-C--:B------:R-:W-:Y:S01]  /*4290*/  FFMA.FTZ R13, R6, R7.reuse, R13 ;  /* 0x00000007060d7223 */ /* 0x080fe2000001000d */
[----:B------:R-:W-:Y:S01]  /*42a0*/  FFMA.FTZ R10, R5, R7, -R10 ;  /* 0x00000007050a7223 */ /* 0x000fe2000001080a */
[-C--:B------:R-:W-:Y:S01]  /*42b0*/  FFMA.FTZ R28, R28, R9.reuse, R11 ;  /* 0x000000091c1c7223 */ /* 0x080fe2000001000b */
[----:B------:R-:W-:Y:S02]  /*42c0*/  HADD2.F32 R6, -RZ, R30.H0_H0 ;  /* 0x2000001eff067230 */ /* 0x000fe40000004100 */
[----:B------:R-:W-:Y:S01]  /*42d0*/  FFMA.FTZ R15, R12, R9, -R15 ;  /* 0x000000090c0f7223 */ /* 0x000fe2000001080f */
[----:B------:R-:W-:-:S02]  /*42e0*/  HADD2.F32 R11, -RZ, R59.H0_H0 ;  /* 0x2000003bff0b7230 */ /* 0x000fc40000004100 */
[----:B------:R-:W-:Y:S01]  /*42f0*/  HADD2.F32 R5, -RZ, R14.H0_H0 ;  /* 0x2000000eff057230 */ /* 0x000fe20000004100 */
[----:B------:R-:W-:Y:S01]  /*4300*/  F2FP.F16.F32.PACK_AB R28, R28, R13 ;  /* 0x0000000d1c1c723e */ /* 0x000fe200000000ff */
[----:B------:R-:W-:Y:S01]  /*4310*/  HADD2.F32 R30, -RZ, R30.H1_H1 ;  /* 0x3000001eff1e7230 */ /* 0x000fe20000004100 */
[----:B------:R-:W-:Y:S01]  /*4320*/  F2FP.F16.F32.PACK_AB R12, R15, R10 ;  /* 0x0000000a0f0c723e */ /* 0x000fe200000000ff */
[----:B------:R-:W-:Y:S02]  /*4330*/  HADD2.F32 R14, -RZ, R14.H1_H1 ;  /* 0x3000000eff0e7230 */ /* 0x000fe40000004100 */
[----:B------:R-:W-:Y:S01]  /*4340*/  FMUL.FTZ R29, R5, R8 ;  /* 0x00000008051d7220 */ /* 0x000fe20000410000 */
[----:B------:R-:W-:Y:S02]  /*4350*/  HADD2.F32 R7, -RZ, R63.H1_H1 ;  /* 0x3000003fff077230 */ /* 0x000fe40000004100 */
[----:B------:R-:W-:Y:S01]  /*4360*/  FMUL.FTZ R31, R30, R11 ;  /* 0x0000000b1e1f7220 */ /* 0x000fe20000410000 */
[----:B------:R-:W-:-:S02]  /*4370*/  HADD2.F32 R9, -RZ, R4.H0_H0 ;  /* 0x20000004ff097230 */ /* 0x000fc40000004100 */
[----:B------:R-:W-:Y:S01]  /*4380*/  FMUL.FTZ R4, R6, R8 ;  /* 0x0000000806047220 */ /* 0x000fe20000410000 */
[----:B------:R-:W-:Y:S01]  /*4390*/  FMUL.FTZ R11, R14, R11 ;  /* 0x0000000b0e0b7220 */ /* 0x000fe20000410000 */
[-C--:B------:R-:W-:Y:S01]  /*43a0*/  FFMA.FTZ R29, R6, R7.reuse, R29 ;  /* 0x00000007061d7223 */ /* 0x080fe2000001001d */
[----:B------:R-:W-:Y:S02]  /*43b0*/  IMAD.MOV.U32 R13, RZ, RZ, R52 ;  /* 0x000000ffff0d7224 */ /* 0x000fe400078e0034 */
[----:B------:R-:W-:Y:S01]  /*43c0*/  FFMA.FTZ R4, R5, R7, -R4 ;  /* 0x0000000705047223 */ /* 0x000fe20000010804 */
[-C--:B------:R-:W-:Y:S01]  /*43d0*/  FFMA.FTZ R31, R14, R9.reuse, -R31 ;  /* 0x000000090e1f7223 */ /* 0x080fe2000001081f */
[----:B------:R-:W-:Y:S01]  /*43e0*/  FFMA.FTZ R30, R30, R9, R11 ;  /* 0x000000091e1e7223 */ /* 0x000fe2000001000b */
[----:B------:R-:W-:-:S03]  /*43f0*/  IMAD.MOV.U32 R15, RZ, RZ, R56 ;  /* 0x000000ffff0f7224 */ /* 0x000fc600078e0038 */
[----:B------:R-:W-:Y:S01]  /*4400*/  F2FP.F16.F32.PACK_AB R14, R31, R4 ;  /* 0x000000041f0e723e */ /* 0x000fe200000000ff */
[----:B------:R-:W-:Y:S01]  /*4410*/  IMAD.MOV.U32 R31, RZ, RZ, R55 ;  /* 0x000000ffff1f7224 */ /* 0x000fe200078e0037 */
[----:B------:R-:W-:Y:S01]  /*4420*/  F2FP.F16.F32.PACK_AB R30, R30, R29 ;  /* 0x0000001d1e1e723e */ /* 0x000fe200000000ff */
[----:B------:R-:W-:-:S07]  /*4430*/  IMAD.MOV.U32 R29, RZ, RZ, R47 ;  /* 0x000000ffff1d7224 */ /* 0x000fce00078e002f */
.L_x_6630:
[----:B------:R-:W-:Y:S05]  /*4440*/  BSYNC B1 ;  /* 0x0000000000017941 */ /* 0x000fea0003800000 */
.L_x_6629:
[----:B-1----:R4:W-:Y:S01]  /*4450*/  STG.E.128 desc[UR44][R42.64], R12 ;  /* 0x0000000c2a007986 */ /* 0x0029e2000c101d2c */
[----:B------:R-:W-:-:S13]  /*4460*/  ISETP.GE.AND P0, PT, R51, R49, PT ;  /* 0x000000313300720c */ /* 0x000fda0003f06270 */
[----:B------:R-:W-:Y:S05]  /*4470*/  @P0 BRA `(.L_x_6619) ;  /* 0x0000000000900947 */ /* 0x000fea0003800000 */
[--C-:B------:R-:W-:Y:S02]  /*4480*/  IADD3 R40, P0, P5, R18, R40, R51.reuse ;  /* 0x0000002812287210 */ /* 0x100fe40007d1e033 */
[----:B------:R-:W-:-:S04]  /*4490*/  SHF.R.S32.HI R51, RZ, 0x1f, R51 ;  /* 0x0000001fff337819 */ /* 0x000fc80000011433 */
[----:B------:R-:W-:Y:S02]  /*44a0*/  IADD3.X R51, R3, R50, R51, P0, P5 ;  /* 0x0000003203337210 */ /* 0x000fe400007ea433 */
[----:B------:R-:W-:-:S04]  /*44b0*/  LEA R34, P0, R40, R34, 0x1 ;  /* 0x0000002228227211 */ /* 0x000fc800078008ff */
[----:B------:R-:W-:-:S05]  /*44c0*/  LEA.HI.X R35, R40, R35, R51, 0x1, P0 ;  /* 0x0000002328237211 */ /* 0x000fca00000f0c33 */
[----:B---3--:R1:W-:Y:S01]  /*44d0*/  STG.E.128 desc[UR44][R34.64], R28 ;  /* 0x0000001c22007986 */ /* 0x0083e2000c101d2c */
[----:B------:R-:W-:Y:S05]  /*44e0*/  BRA `(.L_x_6619) ;  /* 0x0000000000747947 */ /* 0x000fea0003800000 */
.L_x_6612:
[----:B------:R-:W-:-:S06]  /*44f0*/  UISETP.NE.AND UP0, UPT, UR39, URZ, UPT ;  /* 0x0000003f2700728c */ /* 0x000fcc000bf05270 */
[----:B------:R-:W-:-:S13]  /*4500*/  PLOP3.LUT P4, PT, PT, PT, UP0, 0x80, 0x0 ;  /* 0x000000000000781c */ /* 0x000fda0003f8f008 */
[----:B------:R-:W-:Y:S05]  /*4510*/  @P4 BRA `(.L_x_6631) ;  /* 0x0000000000044947 */ /* 0x000fea0003800000 */
[----:B------:R-:W-:Y:S01]  /*4520*/  BPT.TRAP 0x1 ;  /* 0x000000040000795c */ /* 0x000fe20000300000 */
.L_x_6631:
        /* <DEDUP_REMOVED lines=8> */
.L_x_7028:
[----:B------:R-:W-:Y:S05]  /*45b0*/  BSYNC B1 ;  /* 0x0000000000017941 */ /* 0x000fea0003800000 */
.L_x_6632:
[----:B------:R-:W-:Y:S05]  /*45c0*/  @P3 BRA `(.L_x_6619) ;  /* 0x00000000003c3947 */ /* 0x000fea0003800000 */
[----:B------:R-:W-:Y:S01]  /*45d0*/  VIADD R4, R22, 0x20 ;  /* 0x0000002016047836 */ /* 0x000fe20000000000 */
[----:B------:R-:W-:Y:S01]  /*45e0*/  ULDC UR4, c[0x0][0x2f4] ;  /* 0x0000bd0000047ab9 */ /* 0x000fe20000000800 */
[----:B------:R-:W-:-:S03]  /*45f0*/  PLOP3.LUT P6, PT, PT, PT, PT, 0x8, 0x0 ;  /* 0x000000000000781c */ /* 0x000fc60003fce170 */
[----:B------:R-:W-:-:S13]  /*4600*/  ISETP.GE.AND P0, PT, R4, UR4, PT ;  /* 0x0000000404007c0c */ /* 0x000fda000bf06270 */
[----:B------:R-:W-:Y:S01]  /*4610*/  @!P0 LOP3.LUT P5, RZ, R157, 0x4, RZ, 0xc0, !PT ;  /* 0x000000049dff8812 */ /* 0x000fe200078ac0ff */
[----:B------:R-:W-:-:S03]  /*4620*/  @!P0 VIADD R4, R46, 0x20 ;  /* 0x000000202e048836 */ /* 0x000fc60000000000 */
[----:B------:R-:W-:Y:S02]  /*4630*/  @!P0 PLOP3.LUT P6, PT, P5, PT, PT, 0x80, 0x0 ;  /* 0x000000000000881c */ /* 0x000fe40002fcf070 */
[----:B------:R-:W-:-:S11]  /*4640*/  ISETP.GE.AND P5, PT, R22, UR4, PT ;  /* 0x0000000416007c0c */ /* 0x000fd6000bfa6270 */
[----:B------:R-:W-:-:S04]  /*4650*/  @P6 VIADD R4, R46, 0xffffffe0 ;  /* 0xffffffe02e046836 */ /* 0x000fc80000000000 */
[----:B------:R-:W-:Y:S02]  /*4660*/  @!P0 IMAD.IADD R47, R47, 0x1, R4 ;  /* 0x000000012f2f8824 */ /* 0x000fe400078e0204 */
[----:B------:R-:W1:Y:S02]  /*4670*/  @!P5 LDS.128 R4, [R42+0x22400] ;  /* 0x022400002a04d984 */ /* 0x000e640000000c00 */
[----:B------:R-:W-:-:S06]  /*4680*/  @!P0 IMAD R8, R47, 0x2, R2 ;  /* 0x000000022f088824 */ /* 0x000fcc00078e0202 */
[----:B------:R-:W2:Y:S04]  /*4690*/  @!P0 LDS.128 R8, [R8+0x22400] ;  /* 0x0224000008088984 */ /* 0x000ea80000000c00 */
[----:B-1----:R1:W-:Y:S04]  /*46a0*/  @!P5 STG.E.128 desc[UR44][R12.64], R4 ;  /* 0x000000040c00d986 */ /* 0x0023e8000c101d2c */
[----:B--2---:R1:W-:Y:S02]  /*46b0*/  @!P0 STG.E.128 desc[UR44][R12.64+0x40], R8 ;  /* 0x000040080c008986 */ /* 0x0043e4000c101d2c */
.L_x_6619:
[----:B------:R-:W-:Y:S05]  /*46c0*/  BSYNC B0 ;  /* 0x0000000000007941 */ /* 0x000fea0003800000 */
.L_x_6611:
[----:B-1----:R-:W1:Y:S01]  /*46d0*/  S2R R5, SR_TID.X ;  /* 0x0000000000057919 */ /* 0x002e620000002100 */
[----:B------:R-:W-:Y:S01]  /*46e0*/  @!PT LDS RZ, [RZ] ;  /* 0x00000000fffff984 */ /* 0x000fe20000000800 */
[----:B------:R-:W-:Y:S01]  /*46f0*/  @!PT LDS RZ, [RZ] ;  /* 0x00000000fffff984 */ /* 0x000fe20000000800 */
[----:B------:R-:W-:Y:S01]  /*4700*/  @!PT LDS RZ, [RZ] ;  /* 0x00000000fffff984 */ /* 0x000fe20000000800 */
[----:B------:R-:W-:Y:S01]  /*4710*/  @!PT LDS RZ, [RZ] ;  /* 0x00000000fffff984 */ /* 0x000fe20000000800 */
[----:B------:R0:W-:Y:S06]  /*4720*/  MEMBAR.ALL.CTA ;  /* 0x0000000000007992 */ /* 0x0001ec0000008000 */
[----:B0-----:R-:W0:Y:S01]  /*4730*/  FENCE.VIEW.ASYNC.S ;  /* 0x00000000000073c6 */ /* 0x001e220000000000 */
[----:B------:R-:W-:Y:S05]  /*4740*/  WARPSYNC.ALL ;  /* 0x0000000000007948 */ /* 0x000fea0003800000 */
[----:B------:R-:W-:Y:S01]  /*4750*/  BSSY B0, `(.L_x_6634) ;  /* 0x000000b000007945 */ /* 0x000fe20003800000 */
[----:B-1----:R-:W-:-:S02]  /*4760*/  LOP3.LUT R4, R5, 0x7f, RZ, 0xc0, !PT ;  /* 0x0000007f05047812 */ /* 0x002fc400078ec0ff */
[----:B------:R-:W-:Y:S02]  /*4770*/  SHF.R.U32.HI R5, RZ, 0x7, R5 ;  /* 0x00000007ff057819 */ /* 0x000fe40000011605 */
[----:B------:R-:W-:-:S03]  /*4780*/  ISETP.NE.AND P0, PT, R4, RZ, PT ;  /* 0x000000ff0400720c */ /* 0x000fc60003f05270 */
[----:B------:R-:W-:-:S10]  /*4790*/  VIADD R40, R5, 0x8 ;  /* 0x0000000805287836 */ /* 0x000fd40000000000 */
[----:B------:R-:W-:-:S05]  /*47a0*/  @!P0 VIADD R4, R45, 0x388a0 ;  /* 0x000388a02d048836 */ /* 0x000fca0000000000 */
[----:B------:R-:W-:Y:S01]  /*47b0*/  @!P0 PRMT R4, RZ, 0x654, R4 ;  /* 0x00000654ff048816 */ /* 0x000fe20000000004 */
[----:B0-----:R0:W-:Y:S06]  /*47c0*/  BAR.SYNC.DEFER_BLOCKING R40, 0x80 ;  /* 0x000200280000751d */ /* 0x0011ec0000010000 */
[----:B------:R0:W-:Y:S01]  /*47d0*/  @!P0 SYNCS.ARRIVE.TRANS64.RED.A1T0 RZ, [R4+URZ], RZ ;  /* 0x000000ff04ff89a7 */ /* 0x0001e2000810043f */
[----:B------:R-:W-:Y:S05]  /*47e0*/  @P4 BRA `(.L_x_6635) ;  /* 0x0000000000044947 */ /* 0x000fea0003800000 */
[----:B------:R-:W-:Y:S01]  /*47f0*/  BPT.TRAP 0x1 ;  /* 0x000000040000795c */ /* 0x000fe20000300000 */
.L_x_6635:
[----:B------:R-:W-:Y:S05]  /*4800*/  BSYNC B0 ;  /* 0x0000000000007941 */ /* 0x000fea0003800000 */
.L_x_6634:
[----:B------:R-:W1:Y:S01]  /*4810*/  SYNCS.PHASECHK.TRANS64.TRYWAIT P4, [R45+URZ+0x388b0], R48 ;  /* 0x0388b0302d0075a7 */ /* 0x000e62000808017f */
[----:B------:R-:W-:Y:S04]  /*4820*/  BSSY B0, `(.L_x_6636) ;  /* 0x0000002000007945 */ /* 0x000fe80003800000 */
[----:B-1----:R-:W-:Y:S05]  /*4830*/  @!P4 BRA `(.L_x_6637) ;  /* 0x000003d4001cc947 */ /* 0x002fea0003800000 */
.L_x_7029:
[----:B------:R-:W-:Y:S05]  /*4840*/  BSYNC B0 ;  /* 0x0000000000007941 */ /* 0x000fea0003800000 */
.L_x_6636:
[----:B------:R-:W-:Y:S01]  /*4850*/  BSSY B0, `(.L_x_6638) ;  /* 0x0000053000007945 */ /* 0x000fe20003800000 */
[----:B------:R-:W-:-:S03]  /*4860*/  IMAD R9, R153, 0x8000, R46 ;  /* 0x0000800099097824 */ /* 0x000fc600078e022e */
[----:B------:R-:W-:Y:S05]  /*4870*/  @P3 BRA `(.L_x_6639) ;  /* 0x0000000400403947 */ /* 0x000fea0003800000 */
[----:B0-----:R-:W-:Y:S01]  /*4880*/  VIADD R4, R22, 0x40 ;  /* 0x0000004016047836 */ /* 0x001fe20000000000 */
[----:B------:R-:W-:Y:S01]  /*4890*/  LOP3.LUT P4, RZ, R157, 0x4, RZ, 0xc0, !PT ;  /* 0x000000049dff7812 */ /* 0x000fe2000788c0ff */
[----:B------:R-:W-:Y:S01]  /*48a0*/  IMAD.WIDE R6, R36, 0x40, R20 ;  /* 0x0000004024067825 */ /* 0x000fe200078e0214 */
[----:B------:R-:W-:Y:S01]  /*48b0*/  ULDC UR4, c[0x0][0x320] ;  /* 0x0000c80000047ab9 */ /* 0x000fe20000000800 */
[----:B------:R-:W-:Y:S01]  /*48c0*/  ULDC.64 UR6, c[0x0][0x328] ;  /* 0x0000ca0000067ab9 */ /* 0x000fe20000000a00 */
[----:B------:R-:W-:Y:S01]  /*48d0*/  ISETP.GE.AND P6, PT, R4, UR4, PT ;  /* 0x0000000404007c0c */ /* 0x000fe2000bfc6270 */
[----:B------:R-:W-:Y:S01]  /*48e0*/  IMAD R7, R7, UR6, RZ ;  /* 0x0000000607077c24 */ /* 0x000fe2000f8e02ff */
[----:B------:R-:W-:Y:S01]  /*48f0*/  ISETP.GE.AND P5, PT, R22, UR4, PT ;  /* 0x0000000416007c0c */ /* 0x000fe2000bfa6270 */
[----:B------:R-:W-:Y:S02]  /*4900*/  IMAD.MOV.U32 R4, RZ, RZ, R26 ;  /* 0x000000ffff047224 */ /* 0x000fe400078e001a */
[----:B------:R-:W-:-:S02]  /*4910*/  IMAD.MOV.U32 R5, RZ, RZ, R0 ;  /* 0x000000ffff057224 */ /* 0x000fc400078e0000 */
[C---:B------:R-:W-:Y:S02]  /*4920*/  IMAD R7, R6.reuse, UR7, R7 ;  /* 0x0000000706077c24 */ /* 0x040fe4000f8e0207 */
[----:B------:R-:W-:Y:S01]  /*4930*/  IMAD.WIDE.U32 R4, R6, UR6, R4 ;  /* 0x0000000606047c25 */ /* 0x000fe2000f8e0004 */
[----:B------:R-:W-:-:S03]  /*4940*/  ULDC.64 UR6, c[0x0][0x318] ;  /* 0x0000c60000067ab9 */ /* 0x000fc60000000a00 */
[C---:B------:R-:W-:Y:S02]  /*4950*/  VIADD R41, R9.reuse, 0x20 ;  /* 0x0000002009297836 */ /* 0x040fe40000000000 */
[----:B------:R-:W-:Y:S01]  /*4960*/  @P4 VIADD R41, R9, 0xffffffe0 ;  /* 0xffffffe009294836 */ /* 0x000fe20000000000 */
[----:B------:R-:W-:Y:S01]  /*4970*/  LEA R34, P4, R4, UR6, 0x1 ;  /* 0x0000000604227c11 */ /* 0x000fe2000f8808ff */
[----:B------:R-:W-:Y:S02]  /*4980*/  IMAD.IADD R5, R5, 0x1, R7 ;  /* 0x0000000105057824 */ /* 0x000fe400078e0207 */
[C---:B------:R-:W-:Y:S02]  /*4990*/  VIADD R8, R22.reuse, 0x80 ;  /* 0x0000008016087836 */ /* 0x040fe40000000000 */
[----:B------:R-:W-:Y:S01]  /*49a0*/  VIADD R6, R22, 0xc0 ;  /* 0x000000c016067836 */ /* 0x000fe20000000000 */
[----:B------:R-:W-:Y:S01]  /*49b0*/  LEA.HI.X R35, R4, UR7, R5, 0x1, P4 ;  /* 0x0000000704237c11 */ /* 0x000fe2000a0f0c05 */
[----:B------:R-:W-:Y:S01]  /*49c0*/  IMAD R46, R9, 0x2, R2 ;  /* 0x00000002092e7824 */ /* 0x000fe200078e0202 */
[----:B------:R-:W-:Y:S01]  /*49d0*/  ISETP.GE.AND P3, PT, R8, UR4, PT ;  /* 0x0000000408007c0c */ /* 0x000fe2000bf66270 */
[----:B----4-:R-:W-:Y:S01]  /*49e0*/  VIADD R42, R22, 0x100 ;  /* 0x00000100162a7836 */ /* 0x010fe20000000000 */
[----:B------:R-:W-:Y:S01]  /*49f0*/  ISETP.GE.AND P4, PT, R6, UR4, PT ;  /* 0x0000000406007c0c */ /* 0x000fe2000bf86270 */
[----:B------:R-:W-:Y:S01]  /*4a00*/  VIADD R43, R22, 0x140 ;  /* 0x00000140162b7836 */ /* 0x000fe20000000000 */
[----:B------:R-:W0:Y:S04]  /*4a10*/  @!P5 LDS.128 R4, [R46+0x400] ;  /* 0x000400002e04d984 */ /* 0x000e280000000c00 */
[----:B------:R-:W4:Y:S05]  /*4a20*/  @!P6 LDS.128 R8, [R46+0x2400] ;  /* 0x002400002e08e984 */ /* 0x000f2a0000000c00 */
[----:B------:R-:W1:Y:S04]  /*4a30*/  @!P3 LDS.128 R12, [R46+0x4400] ;  /* 0x004400002e0cb984 */ /* 0x000e680000000c00 */
[----:B---3--:R-:W3:Y:S04]  /*4a40*/  @!P4 LDS.128 R28, [R46+0x6400] ;  /* 0x006400002e1cc984 */ /* 0x008ee80000000c00 */
[----:B0-----:R-:W-:Y:S01]  /*4a50*/  @!P5 STG.E.128 desc[UR44][R34.64], R4 ;  /* 0x000000042200d986 */ /* 0x001fe2000c101d2c */
[----:B------:R-:W-:Y:S01]  /*4a60*/  ISETP.GE.AND P5, PT, R42, UR4, PT ;  /* 0x000000042a007c0c */ /* 0x000fe2000bfa6270 */
[----:B------:R-:W-:-:S02]  /*4a70*/  VIADD R42, R22, 0x180 ;  /* 0x00000180162a7836 */ /* 0x000fc40000000000 */
[----:B----4-:R-:W-:Y:S01]  /*4a80*/  @!P6 STG.E.128 desc[UR44][R34.64+0x80], R8 ;  /* 0x000080082200e986 */ /* 0x010fe2000c101d2c */
[----:B------:R-:W-:Y:S01]  /*4a90*/  ISETP.GE.AND P6, PT, R43, UR4, PT ;  /* 0x000000042b007c0c */ /* 0x000fe2000bfc6270 */
[----:B------:R-:W-:Y:S02]  /*4aa0*/  VIADD R43, R22, 0x1c0 ;  /* 0x000001c0162b7836 */ /* 0x000fe40000000000 */
[----:B-1----:R-:W-:Y:S01]  /*4ab0*/  @!P3 STG.E.128 desc[UR44][R34.64+0x100], R12 ;  /* 0x0001000c2200b986 */ /* 0x002fe2000c101d2c */
[----:B------:R-:W-:Y:S01]  /*4ac0*/  ISETP.GE.AND P3, PT, R42, UR4, PT ;  /* 0x000000042a007c0c */ /* 0x000fe2000bf66270 */
[C---:B------:R-:W-:Y:S02]  /*4ad0*/  VIADD R42, R22.reuse, 0x60 ;  /* 0x00000060162a7836 */ /* 0x040fe40000000000 */
[----:B---3--:R-:W-:Y:S01]  /*4ae0*/  @!P4 STG.E.128 desc[UR44][R34.64+0x180], R28 ;  /* 0x0001801c2200c986 */ /* 0x008fe2000c101d2c */
[----:B------:R-:W-:Y:S01]  /*4af0*/  ISETP.GE.AND P4, PT, R43, UR4, PT ;  /* 0x000000042b007c0c */ /* 0x000fe2000bf86270 */
[----:B------:R-:W-:-:S02]  /*4b00*/  VIADD R43, R22, 0x20 ;  /* 0x00000020162b7836 */ /* 0x000fc40000000000 */
[----:B------:R-:W0:Y:S04]  /*4b10*/  @!P5 LDS.128 R4, [R46+0x8400] ;  /* 0x008400002e04d984 */ /* 0x000e280000000c00 */
[----:B------:R-:W1:Y:S04]  /*4b20*/  @!P6 LDS.128 R8, [R46+0xa400] ;  /* 0x00a400002e08e984 */ /* 0x000e680000000c00 */
[----:B------:R-:W3:Y:S04]  /*4b30*/  @!P3 LDS.128 R12, [R46+0xc400] ;  /* 0x00c400002e0cb984 */ /* 0x000ee80000000c00 */
[----:B------:R-:W4:Y:S04]  /*4b40*/  @!P4 LDS.128 R28, [R46+0xe400] ;  /* 0x00e400002e1cc984 */ /* 0x000f280000000c00 */
[----:B0-----:R-:W-:Y:S01]  /*4b50*/  @!P5 STG.E.128 desc[UR44][R34.64+0x200], R4 ;  /* 0x000200042200d986 */ /* 0x001fe2000c101d2c */
[----:B------:R-:W-:Y:S01]  /*4b60*/  ISETP.GE.AND P5, PT, R43, UR4, PT ;  /* 0x000000042b007c0c */ /* 0x000fe2000bfa6270 */
[----:B------:R-:W-:-:S02]  /*4b70*/  VIADD R43, R22, 0xa0 ;  /* 0x000000a0162b7836 */ /* 0x000fc40000000000 */
[----:B-1----:R-:W-:Y:S01]  /*4b80*/  @!P6 STG.E.128 desc[UR44][R34.64+0x280], R8 ;  /* 0x000280082200e986 */ /* 0x002fe2000c101d2c */
[----:B------:R-:W-:Y:S01]  /*4b90*/  ISETP.GE.AND P6, PT, R42, UR4, PT ;  /* 0x000000042a007c0c */ /* 0x000fe2000bfc6270 */
[----:B------:R-:W-:Y:S02]  /*4ba0*/  VIADD R42, R22, 0xe0 ;  /* 0x000000e0162a7836 */ /* 0x000fe40000000000 */
[----:B---3--:R-:W-:Y:S01]  /*4bb0*/  @!P3 STG.E.128 desc[UR44][R34.64+0x300], R12 ;  /* 0x0003000c2200b986 */ /* 0x008fe2000c101d2c */
[----:B------:R-:W-:Y:S01]  /*4bc0*/  ISETP.GE.AND P3, PT, R43, UR4, PT ;  /* 0x000000042b007c0c */ /* 0x000fe2000bf66270 */
[----:B------:R-:W-:Y:S02]  /*4bd0*/  IMAD R43, R41, 0x2, R2 ;  /* 0x00000002292b7824 */ /* 0x000fe400078e0202 */
[----:B----4-:R-:W-:Y:S01]  /*4be0*/  @!P4 STG.E.128 desc[UR44][R34.64+0x380], R28 ;  /* 0x0003801c2200c986 */ /* 0x010fe2000c101d2c */
[----:B------:R-:W-:Y:S01]  /*4bf0*/  ISETP.GE.AND P4, PT, R42, UR4, PT ;  /* 0x000000042a007c0c */ /* 0x000fe2000bf86270 */
[----:B------:R-:W-:-:S02]  /*4c00*/  VIADD R41, R22, 0x120 ;  /* 0x0000012016297836 */ /* 0x000fc40000000000 */
[----:B------:R-:W0:Y:S01]  /*4c10*/  @!P5 LDS.128 R4, [R43+0x400] ;  /* 0x000400002b04d984 */ /* 0x000e220000000c00 */
[----:B------:R-:W-:-:S03]  /*4c20*/  VIADD R42, R22, 0x160 ;  /* 0x00000160162a7836 */ /* 0x000fc60000000000 */
        /* <DEDUP_REMOVED lines=10> */
[----:B------:R-:W-:-:S03]  /*4cd0*/  ISETP.GE.AND P3, PT, R41, UR4, PT ;  /* 0x0000000429007c0c */ /* 0x000fc6000bf66270 */
[----:B----4-:R-:W-:Y:S01]  /*4ce0*/  @!P4 STG.E.128 desc[UR44][R34.64+0x1c0], R28 ;  /* 0x0001c01c2200c986 */ /* 0x010fe2000c101d2c */
[----:B------:R-:W-:-:S03]  /*4cf0*/  ISETP.GE.AND P4, PT, R42, UR4, PT ;  /* 0x000000042a007c0c */ /* 0x000fc6000bf86270 */
[----:B------:R-:W0:Y:S04]  /*4d00*/  @!P5 LDS.128 R4, [R43+0x8400] ;  /* 0x008400002b04d984 */ /* 0x000e280000000c00 */
[----:B------:R-:W1:Y:S04]  /*4d10*/  @!P6 LDS.128 R8, [R43+0xa400] ;  /* 0x00a400002b08e984 */ /* 0x000e680000000c00 */
[----:B------:R-:W3:Y:S04]  /*4d20*/  @!P3 LDS.128 R12, [R43+0xc400] ;  /* 0x00c400002b0cb984 */ /* 0x000ee80000000c00 */
[----:B------:R-:W4:Y:S04]  /*4d30*/  @!P4 LDS.128 R28, [R43+0xe400] ;  /* 0x00e400002b1cc984 */ /* 0x000f280000000c00 */
[----:B0-----:R0:W-:Y:S04]  /*4d40*/  @!P5 STG.E.128 desc[UR44][R34.64+0x240], R4 ;  /* 0x000240042200d986 */ /* 0x0011e8000c101d2c */
[----:B-1----:R0:W-:Y:S04]  /*4d50*/  @!P6 STG.E.128 desc[UR44][R34.64+0x2c0], R8 ;  /* 0x0002c0082200e986 */ /* 0x0021e8000c101d2c */
[----:B---3--:R0:W-:Y:S04]  /*4d60*/  @!P3 STG.E.128 desc[UR44][R34.64+0x340], R12 ;  /* 0x0003400c2200b986 */ /* 0x0081e8000c101d2c */
[----:B----4-:R0:W-:Y:S02]  /*4d70*/  @!P4 STG.E.128 desc[UR44][R34.64+0x3c0], R28 ;  /* 0x0003c01c2200c986 */ /* 0x0101e4000c101d2c */
.L_x_6639:
[----:B------:R-:W-:Y:S05]  /*4d80*/  BSYNC B0 ;  /* 0x0000000000007941 */ /* 0x000fea0003800000 */
.L_x_6638:
[----:B------:R-:W-:Y:S01]  /*4d90*/  @!PT LDS RZ, [RZ] ;  /* 0x00000000fffff984 */ /* 0x000fe20000000800 */
[----:B------:R-:W-:Y:S01]  /*4da0*/  @!PT LDS RZ, [RZ] ;  /* 0x00000000fffff984 */ /* 0x000fe20000000800 */
[----:B------:R-:W-:Y:S01]  /*4db0*/  @!PT LDS RZ, [RZ] ;  /* 0x00000000fffff984 */ /* 0x000fe20000000800 */
[----:B------:R-:W-:Y:S01]  /*4dc0*/  @!PT LDS RZ, [RZ] ;  /* 0x00000000fffff984 */ /* 0x000fe20000000800 */
[----:B------:R1:W-:Y:S06]  /*4dd0*/  MEMBAR.ALL.CTA ;  /* 0x0000000000007992 */ /* 0x0003ec0000008000 */
[----:B-1----:R-:W1:Y:S01]  /*4de0*/  FENCE.VIEW.ASYNC.S ;  /* 0x00000000000073c6 */ /* 0x002e620000000000 */
[----:B------:R-:W-:Y:S02]  /*4df0*/  VIADD R153, R153, 0x1 ;  /* 0x0000000199997836 */ /* 0x000fe40000000000 */
[----:B------:R-:W-:Y:S01]  /*4e00*/  @!P0 VIADD R45, R45, 0x388c0 ;  /* 0x000388c02d2d8836 */ /* 0x000fe20000000000 */
[----:B-1----:R1:W-:Y:S02]  /*4e10*/  BAR.SYNC.DEFER_BLOCKING R40, 0x80 ;  /* 0x000200280000751d */ /* 0x0023e40000010000 */
[----:B------:R-:W-:-:S02]  /*4e20*/  ISETP.NE.AND P3, PT, R153, 0x2, PT ;  /* 0x000000029900780c */ /* 0x000fc40003f65270 */
[----:B------:R-:W-:Y:S02]  /*4e30*/  @!P0 PRMT R45, RZ, 0x654, R45 ;  /* 0x00000654ff2d8816 */ /* 0x000fe4000000002d */
[----:B0-----:R-:W-:Y:S02]  /*4e40*/  SEL R5, RZ, 0x1, P3 ;  /* 0x00000001ff057807 */ /* 0x001fe40001800000 */
[----:B------:R-:W-:Y:S02]  /*4e50*/  SEL R153, R153, RZ, P3 ;  /* 0x000000ff99997207 */ /* 0x000fe40001800000 */
[----:B------:R-:W-:Y:S01]  /*4e60*/  LOP3.LUT R156, R156, R5, RZ, 0x3c, !PT ;  /* 0x000000059c9c7212 */ /* 0x000fe200078e3cff */
[----:B------:R1:W-:Y:S01]  /*4e70*/  @!P0 SYNCS.ARRIVE.TRANS64.RED.A1T0 RZ, [R45+URZ], RZ ;  /* 0x000000ff2dff89a7 */ /* 0x0003e2000810043f */
[----:B------:R-:W-:Y:S01]  /*4e80*/  PLOP3.LUT P0, PT, PT, PT, PT, 0x8, 0x0 ;  /* 0x000000000000781c */ /* 0x000fe20003f0e170 */
[----:B------:R-:W-:-:S12]  /*4e90*/  @P2 BRA `(.L_x_6640) ;  /* 0xffffffdc000c2947 */ /* 0x000fd8000383ffff */
.L_x_6606:
[----:B------:R-:W0:Y:S01]  /*4ea0*/  LDC R0, c[0x0][0xa80] ;  /* 0x0002a000ff007b82 */ /* 0x000e220000000800 */
[----:B------:R0:W-:Y:S01]  /*4eb0*/  STL.128 [R1+0x200], RZ ;  /* 0x000200ff01007387 */ /* 0x0001e20000100c00 */
[----:B------:R-:W-:Y:S01]  /*4ec0*/  BSSY B0, `(.L_x_6641) ;  /* 0x0000027000007945 */ /* 0x000fe20003800000 */
[----:B-1----:R-:W-:Y:S02]  /*4ed0*/  IMAD.U32 R40, RZ, RZ, UR37 ;  /* 0x00000025ff287e24 */ /* 0x002fe4000f8e00ff */
[----:B------:R1:W-:Y:S04]  /*4ee0*/  STL.128 [R1+0x210], RZ ;  /* 0x000210ff01007387 */ /* 0x0003e80000100c00 */
[----:B------:R1:W-:Y:S04]  /*4ef0*/  STL.128 [R1+0x230], RZ ;  /* 0x000230ff01007387 */ /* 0x0003e80000100c00 */
        /* <DEDUP_REMOVED lines=32> */
[----:B------:R-:W-:Y:S05]  /*5100*/  @P0 BRA `(.L_x_6642) ;  /* 0x0000000000080947 */ /* 0x000fea0003800000 */
[----:B------:R-:W0:Y:S02]  /*5110*/  FENCE.VIEW.ASYNC.G ;  /* 0x00000000000073c6 */ /* 0x000e240000000100 */
[----:B0-----:R-:W-:Y:S06]  /*5120*/  BAR.ARV 0xc, 0x180 ;  /* 0x0306000000007b1d */ /* 0x001fec0000002000 */
.L_x_6642:
[----:B------:R-:W-:Y:S05]  /*5130*/  BSYNC B0 ;  /* 0x0000000000007941 */ /* 0x000fea0003800000 */
.L_x_6641:
[----:B------:R-:W-:Y:S01]  /*5140*/  UISETP.NE.AND UP0, UPT, UR39, 0x1, UPT ;  /* 0x000000012700788c */ /* 0x000fe2000bf05270 */
[----:B------:R-:W-:Y:S01]  /*5150*/  IMAD.U32 R18, RZ, RZ, UR37 ;  /* 0x00000025ff127e24 */ /* 0x000fe2000f8e00ff */
[----:B------:R-:W-:Y:S01]  /*5160*/  IADD3 R40, P0, R40, 0x200, RZ ;  /* 0x0000020028287810 */ /* 0x000fe20007f1e0ff */
[----:B------:R-:W-:Y:S03]  /*5170*/  BSSY B7, `(.L_x_6643) ;  /* 0x0002cbd000077945 */ /* 0x000fe60003800000 */
[----:B------:R-:W-:Y:S01]  /*5180*/  PLOP3.LUT P2, PT, PT, PT, UP0, 0x80, 0x0 ;  /* 0x000000000000781c */ /* 0x000fe20003f4f008 */
[----:B------:R-:W-:Y:S01]  /*5190*/  IMAD.X R39, RZ, RZ, UR36, P0 ;  /* 0x00000024ff277e24 */ /* 0x000fe200080e06ff */
[----:B------:R-:W-:-:S05]  /*51a0*/  IADD3 R18, P1, R18, 0x230, RZ ;  /* 0x0000023012127810 */ /* 0x000fca0007f3e0ff */
[----:B------:R-:W-:-:S06]  /*51b0*/  IMAD.X R19, RZ, RZ, UR36, P1 ;  /* 0x00000024ff137e24 */ /* 0x000fcc00088e06ff */
[----:B------:R-:W-:Y:S05]  /*51c0*/  @!P2 BRA `(.L_x_6644) ;  /* 0x0000008000a8a947 */ /* 0x000fea0003800000 */
[----:B-1----:R-:W0:Y:S08]  /*51d0*/  LDC R0, c[0x0][0x448] ;  /* 0x00011200ff007b82 */ /* 0x002e300000000800 */
[----:B------:R-:W1:Y:S01]  /*51e0*/  LDC.64 R4, c[0x0][0xad8] ;  /* 0x0002b600ff047b82 */ /* 0x000e620000000a00 */
[----:B0-----:R-:W-:Y:S01]  /*51f0*/  ISETP.NE.AND P1, PT, R0, 0x1, PT ;  /* 0x000000010000780c */ /* 0x001fe20003f25270 */
[----:B------:R-:W-:Y:S01]  /*5200*/  VIADD R0, R164, 0x3f ;  /* 0x0000003fa4007836 */ /* 0x000fe20000000000 */
[----:B-1----:R-:W-:-:S11]  /*5210*/  ISETP.GE.AND P2, PT, R5, 0x1, PT ;  /* 0x000000010500780c */ /* 0x002fd60003f46270 */
        /* <DEDUP_REMOVED lines=18> */
.L_x_6647:
[----:B------:R-:W-:-:S13]  /*5340*/  ISETP.NE.AND P0, PT, R5, 0x1, PT ;  /* 0x000000010500780c */ /* 0x000fda0003f05270 */
[----:B------:R-:W0:Y:S02]  /*5350*/  @P0 LDC.64 R6, c[0x0][0xae0] ;  /* 0x0002b800ff060b82 */ /* 0x000e240000000a00 */
[----:B0-----:R-:W-:-:S05]  /*5360*/  @P0 IMAD.HI.U32 R6, R0, R6, RZ ;  /* 0x0000000600060227 */ /* 0x001fca00078e00ff */
[----:B------:R-:W-:-:S07]  /*5370*/  @P0 SHF.R.U32.HI R0, RZ, R7, R6 ;  /* 0x00000007ff000219 */ /* 0x000fce0000011606 */
.L_x_6648:
[----:B------:R-:W-:Y:S05]  /*5380*/  BSYNC B0 ;  /* 0x0000000000007941 */ /* 0x000fea0003800000 */
.L_x_6646:
[----:B------:R-:W-:-:S05]  /*5390*/  IMAD R3, R0, R5, R5 ;  /* 0x0000000500037224 */ /* 0x000fca00078e0205 */
[----:B------:R-:W-:-:S07]  /*53a0*/  VIMNMX R4, R4, R3, PT ;  /* 0x0000000304047248 */ /* 0x000fce0003fe0100 */
.L_x_6645:
[----:B------:R-:W0:Y:S01]  /*53b0*/  @P1 LDC R7, c[0x0][0x44c] ;  /* 0x00011300ff071b82 */ /* 0x000e220000000800 */
[----:B------:R-:W-:Y:S01]  /*53c0*/  VIADD R4, R4, 0x3f ;  /* 0x0000003f04047836 */ /* 0x000fe20000000000 */
[----:B------:R-:W-:-:S04]  /*53d0*/  ULDC UR4, c[0x0][0xad4] ;  /* 0x0002b50000047ab9 */ /* 0x000fc80000000800 */
        /* <DEDUP_REMOVED lines=8> */
[----:B----4-:R-:W-:-:S03]  /*5460*/  VIMNMX R12, R33, R0, PT ;  /* 0x00000000210c7248 */ /* 0x010fc60003fe0100 */
        /* <DEDUP_REMOVED lines=12> */
.L_x_6651:
[----:B------:R-:W-:-:S13]  /*5530*/  ISETP.NE.AND P0, PT, R5, 0x1, PT ;  /* 0x000000010500780c */ /* 0x000fda0003f05270 */
[----:B------:R-:W0:Y:S02]  /*5540*/  @P0 LDC.64 R6, c[0x0][0xae0] ;  /* 0x0002b800ff060b82 */ /* 0x000e240000000a00 */
[----:B0-----:R-:W-:-:S05]  /*5550*/  @P0 IMAD.HI.U32 R6, R200, R6, RZ ;  /* 0x00000006c8060227 */ /* 0x001fca00078e00ff */
[----:B------:R-:W-:-:S07]  /*5560*/  @P0 SHF.R.U32.HI R200, RZ, R7, R6 ;  /* 0x00000007ffc80219 */ /* 0x000fce0000011606 */
.L_x_6652:
[----:B------:R-:W-:Y:S05]  /*5570*/  BSYNC B0 ;  /* 0x0000000000007941 */ /* 0x000fea0003800000 */
.L_x_6650:
[----:B------:R-:W-:-:S05]  /*5580*/  IMAD R5, R200, R5, RZ ;  /* 0x00000005c8057224 */ /* 0x000fca00078e02ff */
[----:B------:R-:W-:-:S07]  /*5590*/  VIMNMX R0, R0, R5, !PT ;  /* 0x0000000500007248 */ /* 0x000fce0007fe0100 */
.L_x_6649:
[----:B------:R-:W-:Y:S01]  /*55a0*/  SHF.R.S32.HI R3, RZ, 0x1f, R0 ;  /* 0x0000001fff037819 */ /* 0x000fe20000011400 */
[----:B------:R-:W-:Y:S03]  /*55b0*/  BSSY B0, `(.L_x_6653) ;  /* 0x0000026000007945 */ /* 0x000fe60003800000 */
[----:B------:R-:W-:-:S04]  /*55c0*/  LEA.HI R3, R3, R0, RZ, 0x6 ;  /* 0x0000000003037211 */ /* 0x000fc800078f30ff */
        /* <DEDUP_REMOVED lines=36> */
.L_x_6654:
[----:B------:R-:W-:Y:S05]  /*5810*/  BSYNC B0 ;  /* 0x0000000000007941 */ /* 0x000fea0003800000 */
.L_x_6653:
[----:B------:R-:W-:Y:S01]  /*5820*/  IMAD R0, R194, R3, R9 ;  /* 0x00000003c2007224 */ /* 0x000fe200078e0209 */
[----:B------:R-:W-:-:S04]  /*5830*/  PRMT R4, RZ, 0x7610, R4 ;  /* 0x00007610ff047816 */ /* 0x000fc80000000004 */
[----:B------:R-:W-:-:S04]  /*5840*/  VIADDMNMX R12, R0, R3, R12, PT ;  /* 0x00000003000c7246 */ /* 0x000fc8000380010c */
[----:B------:R-:W-:-:S13]  /*5850*/  ISETP.GT.AND P0, PT, R12, R0, PT ;  /* 0x000000000c00720c */ /* 0x000fda0003f04270 */
[----:B------:R-:W-:Y:S05]  /*5860*/  @!P0 BRA `(.L_x_6655) ;  /* 0x000002c400348947 */ /* 0x000fea0003800000 */
        /* <DEDUP_REMOVED lines=26> */
[----:B--2---:R-:W2:Y:S04]  /*5a10*/  LDL R47, [R1+0x27c] ;  /* 0x00027c00012f7983 */ /* 0x004ea80000100800 */
[----:B------:R-:W2:Y:S04]  /*5a20*/  LDL R48, [R1+0x280] ;  /* 0x0002800001307983 */ /* 0x000ea80000100800 */
        /* <DEDUP_REMOVED lines=83> */
[----:B-----5:R-:W2:Y:S04]  /*5f60*/  LDL R32, [R1+0x3d4] ;  /* 0x0003d40001207983 */ /* 0x020ea80000100800 */
[----:B---3--:R-:W3:Y:S04]  /*5f70*/  LDL R29, [R1+0x3e8] ;  /* 0x0003e800011d7983 */ /* 0x008ee80000100800 */
[----:B------:R-:W3:Y:S04]  /*5f80*/  LDL R30, [R1+0x3ec] ;  /* 0x0003ec00011e7983 */ /* 0x000ee80000100800 */
[----:B------:R-:W3:Y:S04]  /*5f90*/  LDL R31, [R1+0x3f0] ;  /* 0x0003f000011f7983 */ /* 0x000ee80000100800 */
[----:B------:R-:W3:Y:S04]  /*5fa0*/  LDL R26, [R1+0x3f8] ;  /* 0x0003f800011a7983 */ /* 0x000ee80000100800 */
[----:B------:R-:W3:Y:S04]  /*5fb0*/  LDL R27, [R1+0x3fc] ;  /* 0x0003fc00011b7983 */ /* 0x000ee80000100800 */
[----:B------:R-:W3:Y:S04]  /*5fc0*/  LDL R28, [R1+0x400] ;  /* 0x00040000011c7983 */ /* 0x000ee80000100800 */
[----:B------:R-:W0:Y:S04]  /*5fd0*/  SHFL.IDX PT, R132, R237, RZ, 0x1f ;  /* 0x00001fffed847589 */ /* 0x000e2800000e0000 */
[----:B------:R-:W3:Y:S04]  /*5fe0*/  LDL R11, [R1+0x40c] ;  /* 0x00040c00010b7983 */ /* 0x000ee80000100800 */
[----:B------:R-:W3:Y:S04]  /*5ff0*/  LDL R13, [R1+0x410] ;  /* 0x00041000010d7983 */ /* 0x000ee80000100800 */
[----:B------:R-:W3:Y:S04]  /*6000*/  LDL R14, [R1+0x414] ;  /* 0x00041400010e7983 */ /* 0x000ee80000100800 */
[----:B------:R-:W3:Y:S04]  /*6010*/  LDL R15, [R1+0x418] ;  /* 0x00041800010f7983 */ /* 0x000ee80000100800 */
[----:B------:R-:W3:Y:S01]  /*6020*/  LDL R18, [R1+0x41c] ;  /* 0x00041c0001127983 */ /* 0x000ee20000100800 */
[----:B0-----:R-:W-:-:S03]  /*6030*/  LEA.HI R10, R132, R132, RZ, 0x1 ;  /* 0x00000084840a7211 */ /* 0x001fc600078f08ff */
[----:B------:R-:W3:Y:S01]  /*6040*/  LDL R19, [R1+0x420] ;  /* 0x0004200001137983 */ /* 0x000ee20000100800 */
[----:B------:R-:W-:-:S03]  /*6050*/  LOP3.LUT R10, R10, 0x1fffe, RZ, 0xc0, !PT ;  /* 0x0001fffe0a0a7812 */ /* 0x000fc600078ec0ff */
[----:B------:R-:W3:Y:S02]  /*6060*/  LDL R20, [R1+0x424] ;  /* 0x0004240001147983 */ /* 0x000ee40000100800 */
[----:B------:R-:W-:Y:S02]  /*6070*/  IMAD.IADD R132, R132, 0x1, -R10 ;  /* 0x0000000184847824 */ /* 0x000fe400078e0a0a */
[----:B------:R-:W3:Y:S04]  /*6080*/  LDL R21, [R1+0x428] ;  /* 0x0004280001157983 */ /* 0x000ee80000100800 */
[----:B------:R-:W3:Y:S04]  /*6090*/  LDL R10, [R1+0x408] ;  /* 0x00040800010a7983 */ /* 0x000ee80000100800 */
[----:B----4-:R0:W-:Y:S04]  /*60a0*/  STL [R1+0x230], R9 ;  /* 0x0002300901007387 */ /* 0x0101e80000100800 */
[----:B------:R1:W-:Y:S04]  /*60b0*/  STL [R1+0x234], R8 ;  /* 0x0002340801007387 */ /* 0x0003e80000100800 */
[----:B0-----:R-:W4:Y:S04]  /*60c0*/  LDL R9, [R1+0x404] ;  /* 0x0004040001097983 */ /* 0x001f280000100800 */
[----:B-1----:R-:W4:Y:S01]  /*60d0*/  LDL R8, [R1+0x42c] ;  /* 0x00042c0001087983 */ /* 0x002f220000100800 */
[----:B------:R-:W-:-:S04]  /*60e0*/  IMAD R132, R132, 0x8000, R2 ;  /* 0x0000800084847824 */ /* 0x000fc800078e0202 */
[----:B------:R-:W-:Y:S01]  /*60f0*/  VIADD R132, R132, 0x400 ;  /* 0x0000040084847836 */ /* 0x000fe20000000000 */
[----:B------:R0:W-:Y:S04]  /*6100*/  STL [R1+0x248], R34 ;  /* 0x0002482201007387 */ /* 0x0001e80000100800 */
[----:B------:R-:W-:Y:S01]  /*6110*/  SHF.R.U32.HI R132, RZ, 0x4, R132 ;  /* 0x00000004ff847819 */ /* 0x000fe20000011684 */
[----:B------:R1:W-:Y:S01]  /*6120*/  STL [R1+0x244], R3 ;  /* 0x0002440301007387 */ /* 0x0003e20000100800 */
[----:B0-----:R-:W-:Y:S02]  /*6130*/  VIADD R34, R2, 0x36400 ;  /* 0x0003640002227836 */ /* 0x001fe40000000000 */
[----:B-1----:R-:W-:-:S03]  /*6140*/  LOP3.LUT R3, R132, 0x3fff, RZ, 0xc0, !PT ;  /* 0x00003fff84037812 */ /* 0x002fc600078ec0ff */
[----:B------:R-:W-:Y:S02]  /*6150*/  SHF.R.U32.HI R34, RZ, 0x4, R34 ;  /* 0x00000004ff227819 */ /* 0x000fe40000011622 */
[----:B------:R-:W-:Y:S02]  /*6160*/  LOP3.LUT R3, R3, 0x2000000, RZ, 0xfc, !PT ;  /* 0x0200000003037812 */ /* 0x000fe400078efcff */
[----:B------:R-:W-:Y:S01]  /*6170*/  LOP3.LUT R34, R34, 0x3fff, RZ, 0xc0, !PT ;  /* 0x00003fff22227812 */ /* 0x000fe200078ec0ff */
[----:B------:R0:W-:Y:S04]  /*6180*/  STL [R1+0x3d0], R6 ;  /* 0x0003d00601007387 */ /* 0x0001e80000100800 */
[----:B------:R1:W-:Y:S04]  /*6190*/  STL [R1+0x3dc], R5 ;  /* 0x0003dc0501007387 */ /* 0x0003e80000100800 */
[----:B------:R1:W-:Y:S01]  /*61a0*/  STL [R1+0x3e0], R7 ;  /* 0x0003e00701007387 */ /* 0x0003e20000100800 */
[----:B0-----:R-:W-:-:S03]  /*61b0*/  IMAD R6, R33, 0x1000, R3 ;  /* 0x0000100021067824 */ /* 0x001fc600078e0203 */
[----:B------:R0:W-:Y:S01]  /*61c0*/  STL [R1+0x3d8], R4 ;  /* 0x0003d80401007387 */ /* 0x0001e20000100800 */
[----:B-1----:R-:W-:Y:S02]  /*61d0*/  IMAD.MOV.U32 R5, RZ, RZ, 0x40000040 ;  /* 0x40000040ff057424 */ /* 0x002fe400078e00ff */
[----:B------:R-:W-:Y:S01]  /*61e0*/  IMAD.MOV.U32 R7, RZ, RZ, 0x40000040 ;  /* 0x40000040ff077424 */ /* 0x000fe200078e00ff */
[----:B0-----:R-:W-:Y:S01]  /*61f0*/  LOP3.LUT R4, R34, 0x10000, RZ, 0xfc, !PT ;  /* 0x0001000022047812 */ /* 0x001fe200078efcff */
[----:B------:R0:W-:Y:S01]  /*6200*/  STL [R1+0x3e4], R24 ;  /* 0x0003e41801007387 */ /* 0x0001e20000100800 */
[----:B------:R-:W-:Y:S02]  /*6210*/  R2UR UR6, R6 ;  /* 0x00000000060672ca */ /* 0x000fe400000e0000 */
[----:B------:R-:W-:Y:S01]  /*6220*/  R2UR UR7, R7 ;  /* 0x00000000070772ca */ /* 0x000fe200000e0000 */
[----:B------:R1:W-:Y:S01]  /*6230*/  STL [R1+0x3f4], R25 ;  /* 0x0003f41901007387 */ /* 0x0003e20000100800 */
[----:B------:R-:W-:-:S02]  /*6240*/  R2UR UR4, R4 ;  /* 0x00000000040472ca */ /* 0x000fc400000e0000 */
[----:B------:R-:W-:Y:S01]  /*6250*/  R2UR UR5, R5 ;  /* 0x00000000050572ca */ /* 0x000fe200000e0000 */
[----:B0-----:R-:W-:Y:S02]  /*6260*/  VIADD R24, R6, 0x80 ;  /* 0x0000008006187836 */ /* 0x001fe40000000000 */
[----:B-1----:R-:W-:Y:S01]  /*6270*/  IMAD.MOV.U32 R25, RZ, RZ, 0x40000040 ;  /* 0x40000040ff197424 */ /* 0x002fe200078e00ff */
[----:B------:R-:W-:Y:S02]  /*6280*/  STL [R1+0x238], R133 ;  /* 0x0002388501007387 */ /* 0x000fe40000100800 */
[----:B------:R-:W-:Y:S02]  /*6290*/  R2UR UR10, R24 ;  /* 0x00000000180a72ca */ /* 0x000fe400000e0000 */
[----:B------:R-:W-:Y:S01]  /*62a0*/  STL [R1+0x23c], R134 ;  /* 0x00023c8601007387 */ /* 0x000fe20000100800 */
[----:B------:R-:W-:-:S03]  /*62b0*/  R2UR UR11, R25 ;  /* 0x00000000190b72ca */ /* 0x000fc600000e0000 */
        /* <DEDUP_REMOVED lines=104> */
[----:B------:R0:W-:Y:S01]  /*6940*/  STL [R1+0x400], R28 ;  /* 0x0004001c01007387 */ /* 0x0001e20000100800 */
[----:B------:R-:W-:Y:S06]  /*6950*/  BAR.SYNC.DEFER_BLOCKING 0xe, 0x100 ;  /* 0x0384000000007b1d */ /* 0x000fec0000010000 */
        /* <DEDUP_REMOVED lines=8> */
[----:B----4-:R0:W-:Y:S04]  /*69e0*/  STL [R1+0x404], R9 ;  /* 0x0004040901007387 */ /* 0x0101e80000100800 */
        /* <DEDUP_REMOVED lines=8> */
[----:B0-----:R-:W-:-:S02]  /*6a70*/  IMAD.MOV.U32 R9, RZ, RZ, 0x40000040 ;  /* 0x40000040ff097424 */ /* 0x001fc400078e00ff */
[----:B-1----:R-:W-:-:S03]  /*6a80*/  VIADD R8, R6, 0x100 ;  /* 0x0000010006087836 */ /* 0x002fc60000000000 */
[----:B------:R-:W-:Y:S01]  /*6a90*/  R2UR UR7, R9 ;  /* 0x00000000090772ca */ /* 0x000fe200000e0000 */
[----:B------:R-:W-:Y:S01]  /*6aa0*/  IMAD.MOV.U32 R9, RZ, RZ, 0x40000040 ;  /* 0x40000040ff097424 */ /* 0x000fe200078e00ff */
[----:B------:R-:W-:Y:S01]  /*6ab0*/  R2UR UR6, R8 ;  /* 0x00000000080672ca */ /* 0x000fe200000e0000 */
[----:B------:R-:W-:-:S03]  /*6ac0*/  VIADD R8, R4, 0x4 ;  /* 0x0000000404087836 */ /* 0x000fc60000000000 */
        /* <DEDUP_REMOVED lines=38> */
[----:B------:R-:W-:Y:S01]  /*6d30*/  IMAD.MOV.U32 R7, RZ, RZ, 0x40000040 ;  /* 0x40000040ff077424 */ /* 0x000fe200078e00ff */
        /* <DEDUP_REMOVED lines=35> */
[----:B------:R-:W-:Y:S01]  /*6f70*/  R2UR UR6, R6 ;  /* 0x00000000060672ca */ /* 0x000fe200000e0000 */
[----:B------:R-:W-:Y:S01]  /*6f80*/  VIADD R6, R4, 0x6 ;  /* 0x0000000604067836 */ /* 0x000fe20000000000 */
[----:B------:R-:W-:Y:S01]  /*6f90*/  R2UR UR7, R7 ;  /* 0x00000000070772ca */ /* 0x000fe200000e0000 */
[----:B------:R-:W-:-:S03]  /*6fa0*/  IMAD.MOV.U32 R7, RZ, RZ, 0x40000040 ;  /* 0x40000040ff077424 */ /* 0x000fc600078e00ff */
        /* <DEDUP_REMOVED lines=71> */
[----:B------:R-:W4:Y:S04]  /*7420*/  LDL R14, [R1+0x234] ;  /* 0x00023400010e7983 */ /* 0x000f280000100800 */
[----:B------:R-:W4:Y:S04]  /*7430*/  LDL R15, [R1+0x238] ;  /* 0x00023800010f7983 */ /* 0x000f280000100800 */
[----:B------:R-:W4:Y:S04]  /*7440*/  LDL R18, [R1+0x23c] ;  /* 0x00023c0001127983 */ /* 0x000f280000100800 */
[----:B------:R-:W4:Y:S04]  /*7450*/  LDL R19, [R1+0x240] ;  /* 0x0002400001137983 */ /* 0x000f280000100800 */
[----:B------:R-:W4:Y:S04]  /*7460*/  LDL R20, [R1+0x244] ;  /* 0x0002440001147983 */ /* 0x000f280000100800 */
[----:B------:R-:W4:Y:S04]  /*7470*/  LDL R21, [R1+0x248] ;  /* 0x0002480001157983 */ /* 0x000f280000100800 */
[----:B0-----:R-:W4:Y:S04]  /*7480*/  LDL R24, [R1+0x24c] ;  /* 0x00024c0001187983 */ /* 0x001f280000100800 */
[----:B------:R-:W4:Y:S04]  /*7490*/  LDL R25, [R1+0x250] ;  /* 0x0002500001197983 */ /* 0x000f280000100800 */
[----:B------:R-:W4:Y:S04]  /*74a0*/  LDL R26, [R1+0x254] ;  /* 0x00025400011a7983 */ /* 0x000f280000100800 */
[----:B------:R-:W4:Y:S04]  /*74b0*/  LDL R27, [R1+0x258] ;  /* 0x00025800011b7983 */ /* 0x000f280000100800 */
[----:B-1----:R-:W4:Y:S04]  /*74c0*/  LDL R28, [R1+0x25c] ;  /* 0x00025c00011c7983 */ /* 0x002f280000100800 */
[----:B------:R-:W4:Y:S04]  /*74d0*/  LDL R29, [R1+0x260] ;  /* 0x00026000011d7983 */ /* 0x000f280000100800 */
[----:B------:R-:W4:Y:S04]  /*74e0*/  LDL R30, [R1+0x264] ;  /* 0x00026400011e7983 */ /* 0x000f280000100800 */
[----:B------:R-:W4:Y:S04]  /*74f0*/  LDL R31, [R1+0x268] ;  /* 0x00026800011f7983 */ /* 0x000f280000100800 */
        /* <DEDUP_REMOVED lines=113> */
[----:B------:R-:W0:Y:S03]  /*7c10*/  S2R R163, SR_TID.X ;  /* 0x0000000000a37919 */ /* 0x000e260000002100 */
        /* <DEDUP_REMOVED lines=8> */
[----:B0-----:R-:W-:-:S03]  /*7ca0*/  LOP3.LUT R168, R163, 0x7f, RZ, 0xc0, !PT ;  /* 0x0000007fa3a87812 */ /* 0x001fc600078ec0ff */
        /* <DEDUP_REMOVED lines=122> */
[----:B------:R-:W-:Y:S01]  /*8450*/  VIADD R163, R12, 0xfffffffe ;  /* 0xfffffffe0ca37836 */ /* 0x000fe20000000000 */
[----:B------:R-:W-:Y:S04]  /*8460*/  BSSY B0, `(.L_x_6656) ;  /* 0x0000008000007945 */ /* 0x000fe80003800000 */
[----:B------:R-:W-:-:S07]  /*8470*/  ISETP.GE.AND P0, PT, R163, R0, PT ;  /* 0x00000000a300720c */ /* 0x000fce0003f06270 */
[----:B-1----:R-:W-:Y:S06]  /*8480*/  @P1 BRA `(.L_x_6657) ;  /* 0x0000000000141947 */ /* 0x002fec0003800000 */
[----:B------:R-:W2:Y:S02]  /*8490*/  LDL R13, [R1+0x1e8] ;  /* 0x0001e800010d7983 */ /* 0x000ea40000100800 */
[----:B--2---:R-:W-:-:S04]  /*84a0*/  IMAD R12, R13, 0x8, R2 ;  /* 0x000000080d0c7824 */ /* 0x004fc800078e0202 */
[----:B------:R-:W-:-:S05]  /*84b0*/  VIADD R12, R12, 0x38860 ;  /* 0x000388600c0c7836 */ /* 0x000fca0000000000 */
[----:B------:R-:W-:-:S04]  /*84c0*/  PRMT R12, RZ, 0x654, R12 ;  /* 0x00000654ff0c7816 */ /* 0x000fc8000000000c */
[----:B------:R0:W-:Y:S03]  /*84d0*/  SYNCS.ARRIVE.TRANS64.RED.A1T0 RZ, [R12+URZ], RZ ;  /* 0x000000ff0cff79a7 */ /* 0x0001e6000810043f */
.L_x_6657:
[----:B------:R-:W-:Y:S05]  /*84e0*/  BSYNC B0 ;  /* 0x0000000000007941 */ /* 0x000fea0003800000 */
.L_x_6656:
[----:B------:R-:W-:Y:S04]  /*84f0*/  BSSY B0, `(.L_x_6658) ;  /* 0x00003e2000007945 */ /* 0x000fe80003800000 */
[----:B------:R-:W-:Y:S05]  /*8500*/  @!P0 BRA `(.L_x_6659) ;  /* 0x0000003c00808947 */ /* 0x000fea0003800000 */
.L_x_6662:
        /* <DEDUP_REMOVED lines=60> */
[----:B01----:R-:W5:Y:S04]  /*88d0*/  LDL.64 R12, [R1+0x3e8] ;  /* 0x0003e800010c7983 */ /* 0x003f680000100a00 */
[----:B------:R-:W5:Y:S04]  /*88e0*/  LDL.64 R24, [R1+0x3f8] ;  /* 0x0003f80001187983 */ /* 0x000f680000100a00 */
[----:B------:R-:W5:Y:S04]  /*88f0*/  LDL.64 R20, [R1+0x408] ;  /* 0x0004080001147983 */ /* 0x000f680000100a00 */
[----:B------:R-:W5:Y:S04]  /*8900*/  LDL.64 R18, [R1+0x418] ;  /* 0x0004180001127983 */ /* 0x000f680000100a00 */
[----:B------:R-:W5:Y:S01]  /*8910*/  LDL.64 R14, [R1+0x428] ;  /* 0x00042800010e7983 */ /* 0x000f620000100a00 */
[----:B--2---:R-:W-:-:S04]  /*8920*/  IMAD R145, R168, 0x40, R160 ;  /* 0x00000040a8917824 */ /* 0x004fc800078e02a0 */
[----:B------:R-:W-:Y:S01]  /*8930*/  IMAD R145, R145, 0x4, R2 ;  /* 0x0000000491917824 */ /* 0x000fe200078e0202 */
        /* <DEDUP_REMOVED lines=195> */
[----:B0-----:R-:W2:Y:S04]  /*9570*/  LDL R12, [R1+0x234] ;  /* 0x00023400010c7983 */ /* 0x001ea80000100800 */
[----:B------:R-:W3:Y:S04]  /*9580*/  LDL R13, [R1+0x238] ;  /* 0x00023800010d7983 */ /* 0x000ee80000100800 */
[----:B-1----:R-:W4:Y:S04]  /*9590*/  LDL R14, [R1+0x23c] ;  /* 0x00023c00010e7983 */ /* 0x002f280000100800 */
        /* <DEDUP_REMOVED lines=125> */
[----:B--2---:R-:W-:Y:S04]  /*9d70*/  STL [R1+0x234], R12 ;  /* 0x0002340c01007387 */ /* 0x004fe80000100800 */
[----:B---3--:R-:W-:Y:S04]  /*9d80*/  STL [R1+0x238], R13 ;  /* 0x0002380d01007387 */ /* 0x008fe80000100800 */
        /* <DEDUP_REMOVED lines=157> */
[----:B------:R-:W-:Y:S01]  /*a760*/  VIADD R12, R168, 0x1 ;  /* 0x00000001a80c7836 */ /* 0x000fe20000000000 */
[----:B------:R-:W-:Y:S01]  /*a770*/  R2UR UR4, R4 ;  /* 0x00000000040472ca */ /* 0x000fe200000e0000 */
[----:B------:R-:W-:Y:S01]  /*a780*/  IMAD.MOV.U32 R13, RZ, RZ, 0x40000040 ;  /* 0x40000040ff0d7424 */ /* 0x000fe200078e00ff */
[----:B------:R-:W-:Y:S01]  /*a790*/  R2UR UR5, R5 ;  /* 0x00000000050572ca */ /* 0x000fe200000e0000 */
[----:B------:R-:W-:Y:S01]  /*a7a0*/  IMAD.MOV.U32 R15, RZ, RZ, 0x40000040 ;  /* 0x40000040ff0f7424 */ /* 0x000fe200078e00ff */
[----:B------:R-:W-:Y:S01]  /*a7b0*/  ISETP.NE.AND P0, PT, R12, 0x2, PT ;  /* 0x000000020c00780c */ /* 0x000fe20003f05270 */
[----:B------:R0:W-:Y:S01]  /*a7c0*/  STL [R1+0x1e8], R12 ;  /* 0x0001e80c01007387 */ /* 0x0001e20000100800 */
[----:B------:R-:W-:Y:S01]  /*a7d0*/  R2UR UR7, R13 ;  /* 0x000000000d0772ca */ /* 0x000fe200000e0000 */
[----:B------:R-:W-:-:S10]  /*a7e0*/  IMAD.MOV.U32 R13, RZ, RZ, 0x40000040 ;  /* 0x40000040ff0d7424 */ /* 0x000fd400078e00ff */
[----:B0-----:R-:W-:-:S04]  /*a7f0*/  @!P0 IMAD.MOV.U32 R12, RZ, RZ, RZ ;  /* 0x000000ffff0c8224 */ /* 0x001fc800078e00ff */
[----:B------:R-:W-:-:S04]  /*a800*/  IMAD R12, R12, 0x1000, R3 ;  /* 0x000010000c0c7824 */ /* 0x000fc800078e0203 */
[C---:B------:R-:W-:Y:S01]  /*a810*/  VIADD R14, R12.reuse, 0x80 ;  /* 0x000000800c0e7836 */ /* 0x040fe20000000000 */
[----:B------:R-:W-:Y:S01]  /*a820*/  R2UR UR6, R12 ;  /* 0x000000000c0672ca */ /* 0x000fe200000e0000 */
[----:B--2---:R-:W-:-:S12]  /*a830*/  WARPGROUP.ARRIVE ;  /* 0x00000000000079c5 */ /* 0x004fd80000000000 */
        /* <DEDUP_REMOVED lines=43> */
[----:B------:R-:W-:Y:S02]  /*aaf0*/  R2UR UR6, R14 ;  /* 0x000000000e0672ca */ /* 0x000fe400000e0000 */
[----:B------:R-:W-:Y:S02]  /*ab00*/  R2UR UR7, R15 ;  /* 0x000000000f0772ca */ /* 0x000fe400000e0000 */
        /* <DEDUP_REMOVED lines=38> */
[----:B------:R-:W-:Y:S01]  /*ad70*/  R2UR UR7, R13 ;  /* 0x000000000d0772ca */ /* 0x000fe200000e0000 */
[----:B------:R-:W2:Y:S01]  /*ad80*/  @!P0 LDL R12, [R1+0x1ec] ;  /* 0x0001ec00010c8983 */ /* 0x000ea20000100800 */
[----:B------:R-:W-:Y:S02]  /*ad90*/  R2UR UR4, R6 ;  /* 0x00000000060472ca */ /* 0x000fe400000e0000 */
[----:B------:R-:W-:Y:S01]  /*ada0*/  R2UR UR5, R7 ;  /* 0x00000000070572ca */ /* 0x000fe200000e0000 */
[----:B------:R-:W3:Y:S01]  /*adb0*/  LDL R13, [R1+0x1f0] ;  /* 0x0001f000010d7983 */ /* 0x000ee20000100800 */
[----:B------:R-:W-:-:S03]  /*adc0*/  WARPGROUP.DEPBAR.LE gsb0, 0x0 ;  /* 0x00008000000079c5 */ /* 0x000fc60000010000 */
        /* <DEDUP_REMOVED lines=67> */
[----:B0-----:R-:W5:Y:S04]  /*b200*/  LDL R139, [R1+0x248] ;  /* 0x00024800018b7983 */ /* 0x001f680000100800 */
[----:B-1----:R-:W2:Y:S04]  /*b210*/  LDL R143, [R1+0x238] ;  /* 0x00023800018f7983 */ /* 0x002ea80000100800 */
[----:B----4-:R-:W4:Y:S04]  /*b220*/  LDL R145, [R1+0x230] ;  /* 0x0002300001917983 */ /* 0x010f280000100800 */
[----:B------:R-:W5:Y:S04]  /*b230*/  LDL R144, [R1+0x234] ;  /* 0x0002340001907983 */ /* 0x000f680000100800 */
        /* <DEDUP_REMOVED lines=123> */
[----:B------:R-:W2:Y:S01]  /*b9f0*/  LDL R14, [R1+0x42c] ;  /* 0x00042c00010e7983 */ /* 0x000ea20000100800 */
[----:B---3--:R-:W-:-:S03]  /*ba00*/  VIADD R13, R13, 0x1 ;  /* 0x000000010d0d7836 */ /* 0x008fc60000000000 */
[----:B----4-:R0:W-:Y:S04]  /*ba10*/  STL [R1+0x230], R145 ;  /* 0x0002309101007387 */ /* 0x0101e80000100800 */
[----:B------:R0:W-:Y:S04]  /*ba20*/  STL [R1+0x1f0], R13 ;  /* 0x0001f00d01007387 */ /* 0x0001e80000100800 */
[----:B-----5:R0:W-:Y:S04]  /*ba30*/  STL [R1+0x234], R144 ;  /* 0x0002349001007387 */ /* 0x0201e80000100800 */
[----:B--2---:R0:W-:Y:S04]  /*ba40*/  STL [R1+0x238], R143 ;  /* 0x0002388f01007387 */ /* 0x0041e80000100800 */
        /* <DEDUP_REMOVED lines=133> */
[----:B--2---:R-:W-:-:S04]  /*c2a0*/  IMAD R12, R13, 0x8, R2 ;  /* 0x000000080d0c7824 */ /* 0x004fc800078e0202 */
[----:B------:R-:W-:-:S05]  /*c2b0*/  VIADD R12, R12, 0x38860 ;  /* 0x000388600c0c7836 */ /* 0x000fca0000000000 */
[----:B------:R-:W-:-:S04]  /*c2c0*/  PRMT R12, RZ, 0x654, R12 ;  /* 0x00000654ff0c7816 */ /* 0x000fc8000000000c */
[----:B------:R1:W-:Y:S03]  /*c2d0*/  SYNCS.ARRIVE.TRANS64.RED.A1T0 RZ, [R12+URZ], RZ ;  /* 0x000000ff0cff79a7 */ /* 0x0003e6000810043f */
.L_x_6661:
[----:B------:R-:W-:Y:S05]  /*c2e0*/  BSYNC B1 ;  /* 0x0000000000017941 */ /* 0x000fea0003800000 */
.L_x_6660:
[----:B------:R-:W-:Y:S01]  /*c2f0*/  VIADD R163, R163, 0xffffffff ;  /* 0xffffffffa3a37836 */ /* 0x000fe20000000000 */
[----:B------:R-:W-:Y:S06]  /*c300*/  @P0 BRA `(.L_x_6662) ;  /* 0xffffffc000800947 */ /* 0x000fec000383ffff */
.L_x_6659:
[----:B------:R-:W-:Y:S05]  /*c310*/  BSYNC B0 ;  /* 0x0000000000007941 */ /* 0x000fea0003800000 */
.L_x_6658:
        /* <DEDUP_REMOVED lines=78> */
[----:B------:R-:W-:Y:S04]  /*c800*/  STL.64 [R1+0x230], R66 ;  /* 0x0002304201007387 */ /* 0x000fe80000100a00 */
[----:B------:R-:W-:Y:S04]  /*c810*/  STL.64 [R1+0x240], R2 ;  /* 0x0002400201007387 */ /* 0x000fe80000100a00 */
[----:B------:R-:W-:Y:S04]  /*c820*/  STL.64 [R1+0x250], R62 ;  /* 0x0002503e01007387 */ /* 0x000fe80000100a00 */
[----:B------:R-:W-:Y:S04]  /*c830*/  STL.64 [R1+0x260], R60 ;  /* 0x0002603c01007387 */ /* 0x000fe80000100a00 */
[----:B------:R1:W-:Y:S04]  /*c840*/  STL.64 [R1+0x270], R58 ;  /* 0x0002703a01007387 */ /* 0x0003e80000100a00 */
[----:B------:R2:W-:Y:S04]  /*c850*/  STL.64 [R1+0x280], R56 ;  /* 0x0002803801007387 */ /* 0x0005e80000100a00 */
[----:B------:R3:W-:Y:S04]  /*c860*/  STL.64 [R1+0x290], R54 ;  /* 0x0002903601007387 */ /* 0x0007e80000100a00 */
[----:B-1----:R-:W4:Y:S04]  /*c870*/  LDL.64 R58, [R1+0x3b8] ;  /* 0x0003b800013a7983 */ /* 0x002f280000100a00 */
[----:B------:R-:W5:Y:S04]  /*c880*/  LDL.64 R66, [R1+0x3c8] ;  /* 0x0003c80001427983 */ /* 0x000f680000100a00 */
[----:B------:R-:W5:Y:S04]  /*c890*/  LDL.64 R64, [R1+0x3d8] ;  /* 0x0003d80001407983 */ /* 0x000f680000100a00 */
[----:B------:R-:W5:Y:S04]  /*c8a0*/  LDL.64 R62, [R1+0x3e8] ;  /* 0x0003e800013e7983 */ /* 0x000f680000100a00 */
[----:B------:R-:W5:Y:S04]  /*c8b0*/  LDL.64 R60, [R1+0x3f8] ;  /* 0x0003f800013c7983 */ /* 0x000f680000100a00 */
[----:B------:R-:W5:Y:S04]  /*c8c0*/  LDL.64 R2, [R1+0x408] ;  /* 0x0004080001027983 */ /* 0x000f680000100a00 */
[----:B--2---:R-:W2:Y:S04]  /*c8d0*/  LDL.64 R56, [R1+0x418] ;  /* 0x0004180001387983 */ /* 0x004ea80000100a00 */
[----:B---3--:R-:W3:Y:S01]  /*c8e0*/  LDL.64 R54, [R1+0x428] ;  /* 0x0004280001367983 */ /* 0x008ee20000100a00 */
        /* <DEDUP_REMOVED lines=50> */
[C---:B0-----:R-:W-:Y:S01]  /*cc10*/  FMUL.FTZ R117, R120.reuse, R117 ;  /* 0x0000007578757220 */ /* 0x041fe20000410000 */
        /* <DEDUP_REMOVED lines=47> */
[----:B------:R-:W-:-:S02]  /*cf10*/  VIADD R0, R121, 0x1 ;  /* 0x0000000179007836 */ /* 0x000fc40000000000 */
[----:B------:R-:W-:Y:S01]  /*cf20*/  VIADD R122, R122, 0x1 ;  /* 0x000000017a7a7836 */ /* 0x000fe20000000000 */
        /* <DEDUP_REMOVED lines=56> */
[C---:B---3--:R-:W-:Y:S01]  /*d2b0*/  FMUL.FTZ R55, R120.reuse, R55 ;  /* 0x0000003778377220 */ /* 0x048fe20000410000 */
        /* <DEDUP_REMOVED lines=16> */
[----:B------:R-:W-:Y:S01]  /*d3c0*/  STL [R1+0x1e8], R122 ;  /* 0x0001e87a01007387 */ /* 0x000fe20000100800 */
[----:B------:R-:W-:Y:S06]  /*d3d0*/  BAR.ARV 0xf, 0x100 ;  /* 0x03c4000000007b1d */ /* 0x000fec0000002000 */
[----:B------:R-:W-:Y:S01]  /*d3e0*/  ISETP.NE.AND P0, PT, R122, 0x2, PT ;  /* 0x000000027a00780c */ /* 0x000fe20003f05270 */
[----:B------:R0:W-:Y:S02]  /*d3f0*/  STL.64 [R1+0x2a0], R4 ;  /* 0x0002a00401007387 */ /* 0x0001e40000100a00 */
[----:B0-----:R-:W-:-:S10]  /*d400*/  IMAD.MOV.U32 R4, RZ, RZ, 0x1 ;  /* 0x00000001ff047424 */ /* 0x001fd400078e00ff */
[----:B------:R-:W-:Y:S05]  /*d410*/  @P0 BRA `(.L_x_6655) ;  /* 0x0000024800480947 */ /* 0x000fea0003800000 */
[----:B------:R-:W2:Y:S04]  /*d420*/  LDL R0, [R1+0x1ec] ;  /* 0x0001ec0001007983 */ /* 0x000ea80000100800 */
[----:B------:R0:W-:Y:S01]  /*d430*/  STL [R1+0x1e8], RZ ;  /* 0x0001e8ff01007387 */ /* 0x0001e20000100800 */
[----:B--2---:R-:W-:-:S05]  /*d440*/  LOP3.LUT R0, R0, 0x1, RZ, 0x3c, !PT ;  /* 0x0000000100007812 */ /* 0x004fca00078e3cff */
[----:B------:R0:W-:Y:S01]  /*d450*/  STL [R1+0x1ec], R0 ;  /* 0x0001ec0001007387 */ /* 0x0001e20000100800 */
[----:B------:R-:W-:Y:S05]  /*d460*/  BRA `(.L_x_6655) ;  /* 0x0000024800347947 */ /* 0x000fea0003800000 */
.L_x_6644:
[----:B------:R-:W0:Y:S01]  /*d470*/  S2R R3, SR_TID.X ;  /* 0x0000000000037919 */ /* 0x000e220000002100 */
[----:B-1----:R-:W1:Y:S01]  /*d480*/  LDC R0, c[0x0][0x448] ;  /* 0x00011200ff007b82 */ /* 0x002e620000000800 */
[----:B------:R-:W-:Y:S01]  /*d490*/  UISETP.NE.AND UP2, UPT, UR39, URZ, UPT ;  /* 0x0000003f2700728c */ /* 0x000fe2000bf45270 */
[----:B------:R-:W-:Y:S01]  /*d4a0*/  IMAD.MOV.U32 R4, RZ, RZ, 0x1 ;  /* 0x00000001ff047424 */ /* 0x000fe200078e00ff */
[----:B------:R-:W-:Y:S01]  /*d4b0*/  UIADD3 UR6, UP0, UR42, 0x38830, URZ ;  /* 0x000388302a067890 */ /* 0x000fe2000ff1e03f */
[----:B------:R-:W-:Y:S01]  /*d4c0*/  IMAD.MOV.U32 R5, RZ, RZ, RZ ;  /* 0x000000ffff057224 */ /* 0x000fe200078e00ff */
[----:B------:R-:W-:Y:S01]  /*d4d0*/  UIADD3 UR8, UP1, UR42, 0x38840, URZ ;  /* 0x000388402a087890 */ /* 0x000fe2000ff3e03f */
[----:B----4-:R-:W-:Y:S01]  /*d4e0*/  IMAD.MOV.U32 R12, RZ, RZ, 0x1 ;  /* 0x00000001ff0c7424 */ /* 0x010fe200078e00ff */
[----:B------:R-:W-:Y:S01]  /*d4f0*/  PLOP3.LUT P2, PT, PT, PT, UP2, 0x40, 0x0 ;  /* 0x000000000000781c */ /* 0x000fe20003f4e828 */
[----:B------:R-:W-:Y:S01]  /*d500*/  IMAD.MOV.U32 R8, RZ, RZ, 0x10000 ;  /* 0x00010000ff087424 */ /* 0x000fe200078e00ff */
[----:B------:R4:W-:Y:S01]  /*d510*/  STL.64 [R1+0x60], R4 ;  /* 0x0000600401007387 */ /* 0x0009e20000100a00 */
[----:B------:R-:W-:Y:S01]  /*d520*/  IMAD.MOV.U32 R11, RZ, RZ, 0x100 ;  /* 0x00000100ff0b7424 */ /* 0x000fe200078e00ff */
[----:B------:R-:W-:Y:S01]  /*d530*/  SEL R15, R12, 0x2, P2 ;  /* 0x000000020c0f7807 */ /* 0x000fe20001000000 */
[----:B------:R-:W-:Y:S01]  /*d540*/  UIADD3 UR4, UP2, UR42, 0x38850, URZ ;  /* 0x000388502a047890 */ /* 0x000fe2000ff5e03f */
[----:B------:R-:W-:Y:S01]  /*d550*/  IMAD.MOV.U32 R14, RZ, RZ, 0x2000 ;  /* 0x00002000ff0e7424 */ /* 0x000fe200078e00ff */
[----:B------:R-:W-:Y:S01]  /*d560*/  UIADD3 UR10, UP3, UR42, 0x38860, URZ ;  /* 0x000388602a0a7890 */ /* 0x000fe2000ff7e03f */
[----:B------:R-:W-:Y:S01]  /*d570*/  IMAD.MOV.U32 R6, RZ, RZ, 0x1 ;  /* 0x00000001ff067424 */ /* 0x000fe200078e00ff */
[----:B------:R-:W-:Y:S01]  /*d580*/  UIADD3.X UR7, URZ, UR43, URZ, UP0, !UPT ;  /* 0x0000002b3f077290 */ /* 0x000fe200087fe43f */
[----:B------:R-:W-:Y:S01]  /*d590*/  IMAD.MOV.U32 R9, RZ, RZ, R15 ;  /* 0x000000ffff097224 */ /* 0x000fe200078e000f */
[----:B------:R-:W-:Y:S01]  /*d5a0*/  UIADD3.X UR9, URZ, UR43, URZ, UP1, !UPT ;  /* 0x0000002b3f097290 */ /* 0x000fe20008ffe43f */
[----:B------:R-:W-:Y:S01]  /*d5b0*/  IMAD.MOV.U32 R7, RZ, RZ, RZ ;  /* 0x000000ffff077224 */ /* 0x000fe200078e00ff */
[----:B------:R-:W-:Y:S01]  /*d5c0*/  UIADD3.X UR5, URZ, UR43, URZ, UP2, !UPT ;  /* 0x0000002b3f057290 */ /* 0x000fe200097fe43f */
[----:B----4-:R-:W-:Y:S01]  /*d5d0*/  IMAD.MOV.U32 R5, RZ, RZ, 0x80 ;  /* 0x00000080ff057424 */ /* 0x010fe200078e00ff */
[----:B------:R-:W-:Y:S01]  /*d5e0*/  UIADD3.X UR11, URZ, UR43, URZ, UP3, !UPT ;  /* 0x0000002b3f0b7290 */ /* 0x000fe20009ffe43f */
[----:B------:R-:W-:Y:S01]  /*d5f0*/  IMAD.U32 R13, RZ, RZ, UR10 ;  /* 0x0000000aff0d7e24 */ /* 0x000fe2000f8e00ff */
[----:B-1----:R-:W-:Y:S01]  /*d600*/  ISETP.NE.AND P0, PT, R0, 0x1, PT ;  /* 0x000000010000780c */ /* 0x002fe20003f05270 */
[----:B------:R-:W-:Y:S01]  /*d610*/  IMAD.U32 R0, RZ, RZ, UR4 ;  /* 0x00000004ff007e24 */ /* 0x000fe2000f8e00ff */
[----:B------:R1:W-:Y:S01]  /*d620*/  STL.64 [R1+0x18], R14 ;  /* 0x0000180e01007387 */ /* 0x0003e20000100a00 */
[----:B------:R-:W-:-:S02]  /*d630*/  IMAD.U32 R38, RZ, RZ, UR37 ;  /* 0x00000025ff267e24 */ /* 0x000fc4000f8e00ff */
[----:B------:R-:W-:Y:S01]  /*d640*/  IMAD.U32 R56, RZ, RZ, UR37 ;  /* 0x00000025ff387e24 */ /* 0x000fe2000f8e00ff */
[----:B------:R-:W-:Y:S01]  /*d650*/  STL [R1+0x70], R89 ;  /* 0x0000705901007387 */ /* 0x000fe20000100800 */
[----:B0-----:R-:W-:-:S03]  /*d660*/  LOP3.LUT R3, R3, 0x7f, RZ, 0xc0, !PT ;  /* 0x0000007f03037812 */ /* 0x001fc600078ec0ff */
[----:B------:R-:W-:Y:S01]  /*d670*/  STL.64 [R1], RZ ;  /* 0x000000ff01007387 */ /* 0x000fe20000100a00 */
[----:B------:R-:W-:Y:S02]  /*d680*/  ISETP.NE.AND P1, PT, R3, RZ, PT ;  /* 0x000000ff0300720c */ /* 0x000fe40003f25270 */
[----:B------:R-:W0:Y:S01]  /*d690*/  @P0 LDC R3, c[0x0][0x44c] ;  /* 0x00011300ff030b82 */ /* 0x000e220000000800 */
[----:B-1----:R-:W-:Y:S01]  /*d6a0*/  IMAD.U32 R14, RZ, RZ, UR8 ;  /* 0x00000008ff0e7e24 */ /* 0x002fe2000f8e00ff */
[----:B------:R-:W-:Y:S01]  /*d6b0*/  SEL R4, RZ, 0x1, P1 ;  /* 0x00000001ff047807 */ /* 0x000fe20000800000 */
[----:B------:R-:W-:Y:S01]  /*d6c0*/  IMAD.U32 R15, RZ, RZ, UR9 ;  /* 0x00000009ff0f7e24 */ /* 0x000fe2000f8e00ff */
[----:B------:R-:W-:Y:S01]  /*d6d0*/  STL.64 [R1+0x38], RZ ;  /* 0x000038ff01007387 */ /* 0x000fe20000100a00 */
[----:B------:R-:W-:Y:S02]  /*d6e0*/  IADD3 R38, P1, R38, 0x38, RZ ;  /* 0x0000003826267810 */ /* 0x000fe40007f3e0ff */
[----:B------:R-:W-:Y:S01]  /*d6f0*/  IMAD.MOV.U32 R10, RZ, RZ, R4 ;  /* 0x000000ffff0a7224 */ /* 0x000fe200078e0004 */
[----:B------:R-:W1:Y:S01]  /*d700*/  @P0 LDC R20, c[0x0][0x450] ;  /* 0x00011400ff140b82 */ /* 0x000e620000000800 */
[----:B------:R4:W-:Y:S01]  /*d710*/  STL.128 [R1+0x20], R4 ;  /* 0x0000200401007387 */ /* 0x0009e20000100c00 */
[----:B------:R-:W-:Y:S01]  /*d720*/  IADD3 R56, P2, R56, 0x70, RZ ;  /* 0x0000007038387810 */ /* 0x000fe20007f5e0ff */
[----:B------:R-:W-:-:S02]  /*d730*/  IMAD.X R41, RZ, RZ, UR36, P1 ;  /* 0x00000024ff297e24 */ /* 0x000fc400088e06ff */
[----:B------:R2:W-:Y:S02]  /*d740*/  STL.128 [R1+0x50], R8 ;  /* 0x0000500801007387 */ /* 0x0005e40000100c00 */
[----:B------:R-:W-:Y:S02]  /*d750*/  IMAD.X R57, RZ, RZ, UR36, P2 ;  /* 0x00000024ff397e24 */ /* 0x000fe400090e06ff */
[----:B------:R0:W-:Y:S04]  /*d760*/  STL.64 [R1+0x10], R14 ;  /* 0x0000100e01007387 */ /* 0x0001e80000100a00 */
[----:B------:R0:W-:Y:S01]  /*d770*/  STL.64 [R1+0x30], R14 ;  /* 0x0000300e01007387 */ /* 0x0001e20000100a00 */
[----:B----4-:R-:W-:Y:S02]  /*d780*/  IMAD.U32 R5, RZ, RZ, UR5 ;  /* 0x00000005ff057e24 */ /* 0x010fe4000f8e00ff */
[----:B------:R-:W-:Y:S01]  /*d790*/  IMAD.U32 R7, RZ, RZ, UR11 ;  /* 0x0000000bff077e24 */ /* 0x000fe2000f8e00ff */
[----:B--2---:R-:W2:Y:S01]  /*d7a0*/  LDC.64 R8, c[0x0][0xad8] ;  /* 0x0002b600ff087b82 */ /* 0x004ea20000000a00 */
[----:B------:R-:W-:-:S02]  /*d7b0*/  IMAD.U32 R10, RZ, RZ, UR6 ;  /* 0x00000006ff0a7e24 */ /* 0x000fc4000f8e00ff */
[----:B------:R-:W-:Y:S02]  /*d7c0*/  IMAD.U32 R11, RZ, RZ, UR7 ;  /* 0x00000007ff0b7e24 */ /* 0x000fe4000f8e00ff */
[----:B------:R-:W-:Y:S02]  /*d7d0*/  IMAD.MOV.U32 R4, RZ, RZ, R0 ;  /* 0x000000ffff047224 */ /* 0x000fe400078e0000 */
[----:B------:R-:W-:Y:S01]  /*d7e0*/  IMAD.MOV.U32 R6, RZ, RZ, R13 ;  /* 0x000000ffff067224 */ /* 0x000fe200078e000d */
[----:B------:R4:W-:Y:S01]  /*d7f0*/  STL.64 [R1+0x8], R10 ;  /* 0x0000080a01007387 */ /* 0x0009e20000100a00 */
[----:B------:R-:W-:-:S03]  /*d800*/  VIADD R0, R164, 0x3f ;  /* 0x0000003fa4007836 */ /* 0x000fc60000000000 */
[----:B------:R4:W-:Y:S01]  /*d810*/  STL.128 [R1+0x40], R4 ;  /* 0x0000400401007387 */ /* 0x0009e20000100c00 */
[----:B0-----:R-:W-:-:S03]  /*d820*/  @P0 IMAD.HI.U32 R3, R0, R3, RZ ;  /* 0x0000000300030227 */ /* 0x001fc600078e00ff */
[----:B------:R4:W-:Y:S02]  /*d830*/  STL.64 [R1+0x68], R6 ;  /* 0x0000680601007387 */ /* 0x0009e40000100a00 */
[----:B-1----:R-:W-:-:S05]  /*d840*/  @P0 SHF.R.U32.HI R0, RZ, R20, R3 ;  /* 0x00000014ff000219 */ /* 0x002fca0000011603 */
[----:B------:R-:W-:Y:S01]  /*d850*/  IMAD.IADD R3, R189, 0x1, R0 ;  /* 0x00000001bd037824 */ /* 0x000fe200078e0200 */
[----:B--2---:R-:W-:-:S03]  /*d860*/  ISETP.GE.AND P3, PT, R9, 0x1, PT ;  /* 0x000000010900780c */ /* 0x004fc60003f66270 */
[----:B------:R-:W-:-:S10]  /*d870*/  IMAD.IADD R8, R3, 0x1, R8 ;  /* 0x0000000103087824 */ /* 0x000fd400078e0208 */
[----:B----4-:R-:W-:Y:S05]  /*d880*/  @!P3 BRA `(.L_x_6663) ;  /* 0x000000000048b947 */ /* 0x010fea0003800000 */
        /* <DEDUP_REMOVED lines=11> */
.L_x_6665:
[----:B------:R-:W-:-:S13]  /*d940*/  ISETP.NE.AND P1, PT, R9, 0x1, PT ;  /* 0x000000010900780c */ /* 0x000fda0003f25270 */
[----:B------:R-:W0:Y:S02]  /*d950*/  @P1 LDC.64 R4, c[0x0][0xae0] ;  /* 0x0002b800ff041b82 */ /* 0x000e240000000a00 */
[----:B0-----:R-:W-:-:S05]  /*d960*/  @P1 IMAD.HI.U32 R4, R0, R4, RZ ;  /* 0x0000000400041227 */ /* 0x001fca00078e00ff */
[----:B------:R-:W-:-:S07]  /*d970*/  @P1 SHF.R.U32.HI R0, RZ, R5, R4 ;  /* 0x00000005ff001219 */ /* 0x000fce0000011604 */
.L_x_6666:
[----:B------:R-:W-:Y:S05]  /*d980*/  BSYNC B0 ;  /* 0x0000000000007941 */ /* 0x000fea0003800000 */
.L_x_6664:
[----:B------:R-:W-:-:S05]  /*d990*/  IMAD R3, R0, R9, R9 ;  /* 0x0000000900037224 */ /* 0x000fca00078e0209 */
[----:B------:R-:W-:-:S07]  /*d9a0*/  VIMNMX R8, R8, R3, PT ;  /* 0x0000000308087248 */ /* 0x000fce0003fe0100 */
.L_x_6663:
        /* <DEDUP_REMOVED lines=24> */
.L_x_6669:
[----:B------:R-:W-:-:S13]  /*db30*/  ISETP.NE.AND P0, PT, R9, 0x1, PT ;  /* 0x000000010900780c */ /* 0x000fda0003f05270 */
[----:B------:R-:W0:Y:S02]  /*db40*/  @P0 LDC.64 R4, c[0x0][0xae0] ;  /* 0x0002b800ff040b82 */ /* 0x000e240000000a00 */
[----:B0-----:R-:W-:-:S05]  /*db50*/  @P0 IMAD.HI.U32 R4, R3, R4, RZ ;  /* 0x0000000403040227 */ /* 0x001fca00078e00ff */
[----:B------:R-:W-:-:S07]  /*db60*/  @P0 SHF.R.U32.HI R3, RZ, R5, R4 ;  /* 0x00000005ff030219 */ /* 0x000fce0000011604 */
.L_x_6670:
[----:B------:R-:W-:Y:S05]  /*db70*/  BSYNC B0 ;  /* 0x0000000000007941 */ /* 0x000fea0003800000 */
.L_x_6668:
[----:B------:R-:W-:-:S05]  /*db80*/  IMAD R3, R3, R9, RZ ;  /* 0x0000000903037224 */ /* 0x000fca00078e02ff */
[----:B------:R-:W-:-:S07]  /*db90*/  VIMNMX R0, R0, R3, !PT ;  /* 0x0000000300007248 */ /* 0x000fce0007fe0100 */
.L_x_6667:
        /* <DEDUP_REMOVED lines=39> */
.L_x_6672:
[----:B------:R-:W-:Y:S05]  /*de10*/  BSYNC B0 ;  /* 0x0000000000007941 */ /* 0x000fea0003800000 */
.L_x_6671:
[----:B------:R-:W-:Y:S01]  /*de20*/  IMAD R163, R194, R201, R163 ;  /* 0x000000c9c2a37224 */ /* 0x000fe200078e02a3 */
[----:B------:R-:W-:-:S04]  /*de30*/  PRMT R4, RZ, 0x7610, R4 ;  /* 0x00007610ff047816 */ /* 0x000fc80000000004 */
[----:B------:R-:W-:-:S04]  /*de40*/  VIADDMNMX R201, R163, R201, R8, PT ;  /* 0x000000c9a3c97246 */ /* 0x000fc80003800108 */
[----:B------:R-:W-:-:S13]  /*de50*/  ISETP.GT.AND P0, PT, R201, R163, PT ;  /* 0x000000a3c900720c */ /* 0x000fda0003f04270 */
[----:B------:R-:W-:Y:S05]  /*de60*/  @!P0 BRA `(.L_x_6655) ;  /* 0x0000023c00b48947 */ /* 0x000fea0003800000 */
[----:B------:R-:W0:Y:S01]  /*de70*/  S2R R36, SR_TID.X ;  /* 0x0000000000247919 */ /* 0x000e220000002100 */
[C---:B------:R-:W-:Y:S01]  /*de80*/  VIADD R6, R2.reuse, 0x36400 ;  /* 0x0003640002067836 */ /* 0x040fe20000000000 */
[----:B------:R-:W-:Y:S01]  /*de90*/  UIADD3 UR4, UP0, UR42, 0x38400, URZ ;  /* 0x000384002a047890 */ /* 0x000fe2000ff1e03f */
[----:B------:R-:W-:Y:S01]  /*dea0*/  VIADD R9, R2, 0x400 ;  /* 0x0000040002097836 */ /* 0x000fe20000000000 */
[----:B------:R-:W1:Y:S01]  /*deb0*/  SHFL.IDX PT, R0, R237, RZ, 0x1f ;  /* 0x00001fffed007589 */ /* 0x000e6200000e0000 */
[----:B------:R-:W-:Y:S01]  /*dec0*/  IMAD.MOV.U32 R13, RZ, RZ, RZ ;  /* 0x000000ffff0d7224 */ /* 0x000fe200078e00ff */
[----:B------:R-:W-:Y:S01]  /*ded0*/  LOP3.LUT P0, RZ, R6, 0x3ff, RZ, 0xc0, !PT ;  /* 0x000003ff06ff7812 */ /* 0x000fe2000780c0ff */
[----:B------:R-:W-:Y:S01]  /*dee0*/  VIADD R6, R2, 0x26400 ;  /* 0x0002640002067836 */ /* 0x000fe20000000000 */
[----:B------:R-:W-:Y:S01]  /*def0*/  UIADD3.X UR5, URZ, UR43, URZ, UP0, !UPT ;  /* 0x0000002b3f057290 */ /* 0x000fe200087fe43f */
[----:B------:R-:W-:Y:S02]  /*df00*/  IMAD.U32 R4, RZ, RZ, UR4 ;  /* 0x00000004ff047e24 */ /* 0x000fe4000f8e00ff */
[----:B------:R-:W-:Y:S01]  /*df10*/  IMAD.MOV.U32 R14, RZ, RZ, 0x1 ;  /* 0x00000001ff0e7424 */ /* 0x000fe200078e00ff */
[----:B------:R-:W-:Y:S01]  /*df20*/  SHF.R.U32.HI R7, RZ, 0x4, R6 ;  /* 0x00000004ff077819 */ /* 0x000fe20000011606 */
[----:B------:R-:W-:-:S02]  /*df30*/  IMAD.MOV.U32 R15, RZ, RZ, RZ ;  /* 0x000000ffff0f7224 */ /* 0x000fc400078e00ff */
[----:B------:R-:W-:Y:S01]  /*df40*/  IMAD.U32 R5, RZ, RZ, UR5 ;  /* 0x00000005ff057e24 */ /* 0x000fe2000f8e00ff */
[----:B------:R-:W-:Y:S01]  /*df50*/  LOP3.LUT R7, R7, 0x3fff, RZ, 0xc0, !PT ;  /* 0x00003fff07077812 */ /* 0x000fe200078ec0ff */
[----:B------:R-:W-:Y:S01]  /*df60*/  VIADD R33, R2, 0x20400 ;  /* 0x0002040002217836 */ /* 0x000fe20000000000 */
[----:B------:R-:W-:Y:S01]  /*df70*/  STL.128 [R1+0x80], R12 ;  /* 0x0000800c01007387 */ /* 0x000fe20000100c00 */
[----:B------:R-:W-:Y:S02]  /*df80*/  IMAD.U32 R42, RZ, RZ, UR37 ;  /* 0x00000025ff2a7e24 */ /* 0x000fe4000f8e00ff */
[----:B------:R-:W-:Y:S01]  /*df90*/  IMAD.U32 R53, RZ, RZ, UR37 ;  /* 0x00000025ff357e24 */ /* 0x000fe2000f8e00ff */
[----:B------:R2:W-:Y:S01]  /*dfa0*/  STL.64 [R1+0x78], R4 ;  /* 0x0000780401007387 */ /* 0x0005e20000100a00 */
[----:B------:R-:W-:Y:S02]  /*dfb0*/  IMAD.U32 R48, RZ, RZ, UR37 ;  /* 0x00000025ff307e24 */ /* 0x000fe4000f8e00ff */
[----:B------:R-:W-:-:S02]  /*dfc0*/  IMAD.U32 R59, RZ, RZ, UR37 ;  /* 0x00000025ff3b7e24 */ /* 0x000fc4000f8e00ff */
[----:B------:R-:W-:Y:S01]  /*dfd0*/  IMAD.U32 R45, RZ, RZ, UR37 ;  /* 0x00000025ff2d7e24 */ /* 0x000fe2000f8e00ff */
[----:B-1----:R-:W-:Y:S01]  /*dfe0*/  LEA.HI R3, R0, R0, RZ, 0x1 ;  /* 0x0000000000037211 */ /* 0x002fe200078f08ff */
[----:B------:R-:W-:Y:S02]  /*dff0*/  IMAD.U32 R54, RZ, RZ, UR37 ;  /* 0x00000025ff367e24 */ /* 0x000fe4000f8e00ff */
[----:B------:R-:W-:Y:S01]  /*e000*/  IMAD.U32 R61, RZ, RZ, UR37 ;  /* 0x00000025ff3d7e24 */ /* 0x000fe2000f8e00ff */
[----:B------:R-:W-:Y:S01]  /*e010*/  LOP3.LUT R3, R3, 0x6, RZ, 0xc0, !PT ;  /* 0x0000000603037812 */ /* 0x000fe200078ec0ff */
[----:B0-----:R-:W-:Y:S01]  /*e020*/  VIADD R8, R36, 0xffffff80 ;  /* 0xffffff8024087836 */ /* 0x001fe20000000000 */
[----:B--2---:R-:W-:Y:S01]  /*e030*/  LOP3.LUT R4, R7, 0x10000, RZ, 0xfc, !PT ;  /* 0x0001000007047812 */ /* 0x004fe200078efcff */
[----:B------:R-:W-:Y:S01]  /*e040*/  IMAD.MOV.U32 R5, RZ, RZ, 0x40000040 ;  /* 0x40000040ff057424 */ /* 0x000fe200078e00ff */
[----:B------:R0:W5:Y:S01]  /*e050*/  LDL R12, [R1+0x4e4] ;  /* 0x0004e400010c7983 */ /* 0x0001620000100800 */
[----:B------:R-:W-:-:S02]  /*e060*/  IMAD.IADD R0, R0, 0x1, -R3 ;  /* 0x0000000100007824 */ /* 0x000fc400078e0a03 */
[----:B------:R-:W-:Y:S01]  /*e070*/  VIADD R3, R2, 0x22400 ;  /* 0x0002240002037836 */ /* 0x000fe20000000000 */
[----:B------:R1:W-:Y:S01]  /*e080*/  STL [R1+0x94], R8 ;  /* 0x0000940801007387 */ /* 0x0003e20000100800 */
[----:B------:R-:W-:Y:S01]  /*e090*/  IMAD R6, R0, 0x8000, R9 ;  /* 0x0000800000067824 */ /* 0x000fe200078e0209 */
[----:B------:R-:W-:Y:S01]  /*e0a0*/  SHF.R.U32.HI R0, RZ, 0x4, R33 ;  /* 0x00000004ff007819 */ /* 0x000fe20000011621 */
[----:B------:R-:W-:Y:S01]  /*e0b0*/  IMAD.MOV.U32 R7, RZ, RZ, 0x40000040 ;  /* 0x40000040ff077424 */ /* 0x000fe200078e00ff */
[----:B------:R-:W-:Y:S01]  /*e0c0*/  SHF.R.U32.HI R3, RZ, 0x4, R3 ;  /* 0x00000004ff037819 */ /* 0x000fe20000011603 */
[----:B------:R-:W-:Y:S01]  /*e0d0*/  IMAD.U32 R26, RZ, RZ, UR37 ;  /* 0x00000025ff1a7e24 */ /* 0x000fe2000f8e00ff */
[----:B------:R-:W-:Y:S02]  /*e0e0*/  SHF.R.U32.HI R6, RZ, 0x4, R6 ;  /* 0x00000004ff067819 */ /* 0x000fe40000011606 */
[----:B------:R-:W-:Y:S02]  /*e0f0*/  LOP3.LUT R3, R3, 0x3fff, RZ, 0xc0, !PT ;  /* 0x00003fff03037812 */ /* 0x000fe400078ec0ff */
[----:B-1----:R-:W-:-:S02]  /*e100*/  SHF.R.U32.HI R8, RZ, 0x4, R9 ;  /* 0x00000004ff087819 */ /* 0x002fc40000011609 */
[----:B------:R-:W-:Y:S02]  /*e110*/  LOP3.LUT R10, R3, 0x10000, RZ, 0xfc, !PT ;  /* 0x00010000030a7812 */ /* 0x000fe400078efcff */
[----:B------:R-:W-:Y:S02]  /*e120*/  LOP3.LUT R8, R8, 0x3fff, RZ, 0xc0, !PT ;  /* 0x00003fff08087812 */ /* 0x000fe400078ec0ff */
[----:B------:R-:W-:Y:S02]  /*e130*/  LOP3.LUT R3, R6, 0x3fff, RZ, 0xc0, !PT ;  /* 0x00003fff06037812 */ /* 0x000fe400078ec0ff */
[----:B------:R-:W-:Y:S02]  /*e140*/  LOP3.LUT R9, R8, 0x10000, RZ, 0xfc, !PT ;  /* 0x0001000008097812 */ /* 0x000fe400078efcff */
[----:B------:R-:W-:Y:S02]  /*e150*/  LOP3.LUT R3, R3, 0x2000000, RZ, 0xfc, !PT ;  /* 0x0200000003037812 */ /* 0x000fe400078efcff */
[----:B------:R-:W-:Y:S01]  /*e160*/  LOP3.LUT R0, R0, 0x3fff, RZ, 0xc0, !PT ;  /* 0x00003fff00007812 */ /* 0x000fe200078ec0ff */
[----:B------:R-:W-:-:S02]  /*e170*/  IMAD.MOV.U32 R6, RZ, RZ, R9 ;  /* 0x000000ffff067224 */ /* 0x000fc400078e0009 */
[----:B------:R-:W-:Y:S01]  /*e180*/  IMAD.MOV.U32 R9, RZ, RZ, 0x40000040 ;  /* 0x40000040ff097424 */ /* 0x000fe200078e00ff */
[----:B------:R-:W-:Y:S01]  /*e190*/  LOP3.LUT R8, R0, 0x10000, RZ, 0xfc, !PT ;  /* 0x0001000000087812 */ /* 0x000fe200078efcff */
[----:B------:R-:W-:Y:S01]  /*e1a0*/  BSSY B6, `(.L_x_6673) ;  /* 0x0000038000067945 */ /* 0x000fe20003800000 */
[----:B------:R1:W-:Y:S01]  /*e1b0*/  STL.128 [R1+0xb0], R4 ;  /* 0x0000b00401007387 */ /* 0x0003e20000100c00 */
[----:B------:R-:W-:Y:S01]  /*e1c0*/  IADD3 R42, P2, R42, 0xb8, RZ ;  /* 0x000000b82a2a7810 */ /* 0x000fe20007f5e0ff */
[----:B------:R-:W-:Y:S02]  /*e1d0*/  IMAD.MOV.U32 R0, RZ, RZ, R165 ;  /* 0x000000ffff007224 */ /* 0x000fe400078e00a5 */
[----:B------:R0:W-:Y:S01]  /*e1e0*/  STL.64 [R1+0x98], R8 ;  /* 0x0000980801007387 */ /* 0x0001e20000100a00 */
[----:B-1----:R-:W-:-:S03]  /*e1f0*/  IMAD.MOV.U32 R6, RZ, RZ, R3 ;  /* 0x000000ffff067224 */ /* 0x002fc600078e0003 */
[----:B------:R0:W5:Y:S01]  /*e200*/  LDL R3, [R1+0x4d4] ;  /* 0x0004d40001037983 */ /* 0x0001620000100800 */
[----:B------:R-:W-:Y:S01]  /*e210*/  IMAD.MOV.U32 R4, RZ, RZ, R10 ;  /* 0x000000ffff047224 */ /* 0x000fe200078e000a */
[----:B------:R-:W-:Y:S01]  /*e220*/  IADD3 R53, P6, R53, 0xb0, RZ ;  /* 0x000000b035357810 */ /* 0x000fe20007fde0ff */
[----:B------:R-:W-:-:S03]  /*e230*/  IMAD.U32 R10, RZ, RZ, UR37 ;  /* 0x00000025ff0a7e24 */ /* 0x000fc6000f8e00ff */
[----:B------:R0:W-:Y:S01]  /*e240*/  STL.128 [R1+0xa0], R4 ;  /* 0x0000a00401007387 */ /* 0x0001e20000100c00 */
[----:B------:R-:W-:Y:S01]  /*e250*/  IADD3 R48, P5, R48, 0xa8, RZ ;  /* 0x000000a830307810 */ /* 0x000fe20007fbe0ff */
[----:B------:R-:W-:Y:S01]  /*e260*/  IMAD.X R43, RZ, RZ, UR36, P2 ;  /* 0x00000024ff2b7e24 */ /* 0x000fe200090e06ff */
[----:B------:R-:W-:Y:S01]  /*e270*/  IADD3 R59, P1, R59, 0xa0, RZ ;  /* 0x000000a03b3b7810 */ /* 0x000fe20007f3e0ff */
[----:B------:R-:W-:Y:S01]  /*e280*/  IMAD.X R52, RZ, RZ, UR36, P6 ;  /* 0x00000024ff347e24 */ /* 0x000fe2000b0e06ff */
[----:B------:R-:W-:Y:S01]  /*e290*/  IADD3 R45, P4, R45, 0x98, RZ ;  /* 0x000000982d2d7810 */ /* 0x000fe20007f9e0ff */
[----:B------:R-:W-:Y:S01]  /*e2a0*/  IMAD.X R47, RZ, RZ, UR36, P5 ;  /* 0x00000024ff2f7e24 */ /* 0x000fe2000a8e06ff */
[----:B------:R-:W-:Y:S02]  /*e2b0*/  IADD3 R34, P3, R10, 0x94, RZ ;  /* 0x000000940a227810 */ /* 0x000fe40007f7e0ff */
[----:B------:R-:W-:Y:S02]  /*e2c0*/  IADD3 R54, P2, R54, 0x88, RZ ;  /* 0x0000008836367810 */ /* 0x000fe40007f5e0ff */
[----:B------:R-:W-:-:S02]  /*e2d0*/  IADD3 R61, P6, R61, 0x80, RZ ;  /* 0x000000803d3d7810 */ /* 0x000fc40007fde0ff */
[----:B------:R-:W-:Y:S01]  /*e2e0*/  IADD3 R26, P5, R26, 0x78, RZ ;  /* 0x000000781a1a7810 */ /* 0x000fe20007fbe0ff */
[----:B------:R-:W-:Y:S02]  /*e2f0*/  IMAD.X R58, RZ, RZ, UR36, P1 ;  /* 0x00000024ff3a7e24 */ /* 0x000fe400088e06ff */
[----:B------:R-:W-:Y:S02]  /*e300*/  IMAD.X R46, RZ, RZ, UR36, P4 ;  /* 0x00000024ff2e7e24 */ /* 0x000fe4000a0e06ff */
[----:B------:R-:W-:Y:S02]  /*e310*/  IMAD.X R35, RZ, RZ, UR36, P3 ;  /* 0x00000024ff237e24 */ /* 0x000fe400098e06ff */
[----:B------:R-:W-:Y:S02]  /*e320*/  IMAD.X R55, RZ, RZ, UR36, P2 ;  /* 0x00000024ff377e24 */ /* 0x000fe400090e06ff */
[----:B------:R-:W-:Y:S02]  /*e330*/  IMAD.X R60, RZ, RZ, UR36, P6 ;  /* 0x00000024ff3c7e24 */ /* 0x000fe4000b0e06ff */
[----:B------:R-:W-:Y:S01]  /*e340*/  IMAD.X R27, RZ, RZ, UR36, P5 ;  /* 0x00000024ff1b7e24 */ /* 0x000fe2000a8e06ff */
[----:B0-----:R-:W-:Y:S06]  /*e350*/  @!P0 BRA `(.L_x_6674) ;  /* 0x0000000000708947 */ /* 0x001fec0003800000 */
        /* <DEDUP_REMOVED lines=12> */
[----:B-----5:R-:W-:Y:S02]  /*e420*/  IMAD.MOV.U32 R12, RZ, RZ, 0x1 ;  /* 0x00000001ff0c7424 */ /* 0x020fe400078e00ff */
[----:B------:R-:W-:-:S07]  /*e430*/  IMAD.MOV.U32 R13, RZ, RZ, RZ ;  /* 0x000000ffff0d7224 */ /* 0x000fce00078e00ff */
[----:B------:R-:W-:-:S07]  /*e440*/  LEPC R20, `(.L_x_6675) ;  /* 0x000000001014794e */ /* 0x000fce0000000000 */
[----:B0--3--:R-:W-:Y:S05]  /*e450*/  CALL.ABS.NOINC R14 ;  /* 0x000000000e007343 */ /* 0x009fea0003c00000 */
.L_x_6675:
        /* <DEDUP_REMOVED lines=12> */
.L_x_6674:
[----:B------:R-:W-:Y:S05]  /*e520*/  BSYNC B6 ;  /* 0x0000000000067941 */ /* 0x000fea0003800000 */
.L_x_6673:
[----:B-----5:R-:W-:Y:S01]  /*e530*/  SHF.R.S32.HI R4, RZ, 0x1f, R3 ;  /* 0x0000001fff047819 */ /* 0x020fe20000011403 */
[----:B------:R-:W-:Y:S01]  /*e540*/  UIADD3 UR6, UP0, UR37, 0x11c, URZ ;  /* 0x0000011c25067890 */ /* 0x000fe2000ff1e03f */
[----:B---3--:R-:W0:Y:S01]  /*e550*/  LDC.64 R28, c[0x0][0xad8] ;  /* 0x0002b600ff1c7b82 */ /* 0x008e220000000a00 */
[----:B------:R-:W-:Y:S01]  /*e560*/  UIADD3 UR4, UP1, UR37, 0x90, URZ ;  /* 0x0000009025047890 */ /* 0x000fe2000ff3e03f */
[----:B------:R-:W-:Y:S01]  /*e570*/  LEA.HI R4, R4, R3, RZ, 0x3 ;  /* 0x0000000304047211 */ /* 0x000fe200078f18ff */
[----:B------:R-:W-:Y:S01]  /*e580*/  UIADD3.X UR7, URZ, UR36, URZ, UP0, !UPT ;  /* 0x000000243f077290 */ /* 0x000fe200087fe43f */
[----:B------:R-:W-:Y:S01]  /*e590*/  IMAD.MOV.U32 R15, RZ, RZ, 0x2 ;  /* 0x00000002ff0f7424 */ /* 0x000fe200078e00ff */
[----:B------:R-:W-:Y:S01]  /*e5a0*/  UIADD3.X UR5, URZ, UR36, URZ, UP1, !UPT ;  /* 0x000000243f057290 */ /* 0x000fe20008ffe43f */
[C---:B------:R-:W-:Y:S01]  /*e5b0*/  LOP3.LUT R6, R4.reuse, 0xfffffff8, RZ, 0xc0, !PT ;  /* 0xfffffff804067812 */ /* 0x040fe200078ec0ff */
[----:B------:R-:W-:Y:S01]  /*e5c0*/  IMAD.SHL.U32 R4, R4, 0x40, RZ ;  /* 0x0000004004047824 */ /* 0x000fe200078e00ff */
[----:B------:R-:W1:Y:S01]  /*e5d0*/  LDC.64 R20, c[0x0][0xae0] ;  /* 0x0002b800ff147b82 */ /* 0x000e620000000a00 */
[----:B------:R-:W-:Y:S01]  /*e5e0*/  IMAD.U32 R8, RZ, RZ, UR4 ;  /* 0x00000004ff087e24 */ /* 0x000fe2000f8e00ff */
[----:B------:R-:W-:Y:S01]  /*e5f0*/  UIADD3 UR4, UP1, UR37, 0xc0, URZ ;  /* 0x000000c025047890 */ /* 0x000fe2000ff3e03f */
[----:B------:R-:W-:Y:S01]  /*e600*/  IMAD.IADD R10, R3, 0x1, -R6 ;  /* 0x00000001030a7824 */ /* 0x000fe200078e0a06 */
[----:B------:R-:W-:Y:S01]  /*e610*/  LOP3.LUT R9, R4, 0xfffffe00, RZ, 0xc0, !PT ;  /* 0xfffffe0004097812 */ /* 0x000fe200078ec0ff */
[----:B------:R-:W-:Y:S01]  /*e620*/  IMAD.U32 R6, RZ, RZ, UR6 ;  /* 0x00000006ff067e24 */ /* 0x000fe2000f8e00ff */
[----:B------:R-:W-:Y:S01]  /*e630*/  UIADD3 UR6, UP0, UR37, 0xd0, URZ ;  /* 0x000000d025067890 */ /* 0x000fe2000ff1e03f */
[C---:B------:R-:W-:Y:S01]  /*e640*/  IMAD.SHL.U32 R3, R10.reuse, 0x40, RZ ;  /* 0x000000400a037824 */ /* 0x040fe200078e00ff */
[----:B------:R-:W-:Y:S01]  /*e650*/  LOP3.LUT P0, RZ, R10, 0x2, RZ, 0xc0, !PT ;  /* 0x000000020aff7812 */ /* 0x000fe2000780c0ff */
[----:B------:R-:W-:Y:S01]  /*e660*/  IMAD.MOV.U32 R4, RZ, RZ, R6 ;  /* 0x000000ffff047224 */ /* 0x000fe200078e0006 */
[----:B------:R-:W-:Y:S01]  /*e670*/  STL.64 [R1+0xe0], R26 ;  /* 0x0000e01a01007387 */ /* 0x000fe20000100a00 */
[----:B------:R-:W-:Y:S01]  /*e680*/  IMAD R9, R0, 0x400, R9 ;  /* 0x0000040000097824 */ /* 0x000fe200078e0209 */
[----:B------:R-:W-:Y:S01]  /*e690*/  LOP3.LUT R3, R3, 0x1c0, RZ, 0xc0, !PT ;  /* 0x000001c003037812 */ /* 0x000fe200078ec0ff */
[----:B------:R-:W-:Y:S01]  /*e6a0*/  IMAD.U32 R5, RZ, RZ, UR7 ;  /* 0x00000007ff057e24 */ /* 0x000fe2000f8e00ff */
[----:B------:R-:W-:Y:S01]  /*e6b0*/  UIADD3.X UR7, URZ, UR36, URZ, UP0, !UPT ;  /* 0x000000243f077290 */ /* 0x000fe200087fe43f */
[----:B------:R-:W-:Y:S01]  /*e6c0*/  IMAD.U32 R7, RZ, RZ, UR5 ;  /* 0x00000005ff077e24 */ /* 0x000fe2000f8e00ff */
[----:B------:R-:W-:Y:S01]  /*e6d0*/  LOP3.LUT R11, R3, 0x8, R12, 0xf8, !PT ;  /* 0x00000008030b7812 */ /* 0x000fe200078ef80c */
[----:B------:R-:W-:Y:S01]  /*e6e0*/  IMAD.MOV.U32 R6, RZ, RZ, R8 ;  /* 0x000000ffff067224 */ /* 0x000fe200078e0008 */
[----:B------:R-:W-:Y:S01]  /*e6f0*/  SHF.R.U32.HI R12, RZ, 0x3, R3 ;  /* 0x00000003ff0c7819 */ /* 0x000fe20000011603 */
[----:B------:R-:W-:Y:S01]  /*e700*/  UIADD3.X UR5, URZ, UR36, URZ, UP1, !UPT ;  /* 0x000000243f057290 */ /* 0x000fe20008ffe43f */
[----:B------:R-:W-:Y:S01]  /*e710*/  IMAD.MOV.U32 R30, RZ, RZ, 0x10 ;  /* 0x00000010ff1e7424 */ /* 0x000fe200078e00ff */
[----:B------:R-:W-:Y:S01]  /*e720*/  LOP3.LUT P1, RZ, R10, 0x4, RZ, 0xc0, !PT ;  /* 0x000000040aff7812 */ /* 0x000fe2000782c0ff */
[----:B------:R2:W-:Y:S01]  /*e730*/  STL.128 [R1+0x120], R4 ;  /* 0x0001200401007387 */ /* 0x0005e20000100c00 */
[----:B------:R-:W-:Y:S01]  /*e740*/  LOP3.LUT R0, R11, R12, RZ, 0x3c, !PT ;  /* 0x0000000c0b007212 */ /* 0x000fe200078e3cff */
[----:B------:R-:W-:Y:S01]  /*e750*/  IMAD.MOV.U32 R8, RZ, RZ, R34 ;  /* 0x000000ffff087224 */ /* 0x000fe200078e0022 */
[----:B------:R-:W3:Y:S01]  /*e760*/  LDC.64 R12, c[0x0][0xad0] ;  /* 0x0002b400ff0c7b82 */ /* 0x000ee20000000a00 */
[----:B------:R-:W-:Y:S01]  /*e770*/  IMAD.U32 R10, RZ, RZ, UR4 ;  /* 0x00000004ff0a7e24 */ /* 0x000fe2000f8e00ff */
[----:B------:R-:W-:Y:S01]  /*e780*/  SEL R30, R30, 0xfffffff0, !P0 ;  /* 0xfffffff01e1e7807 */ /* 0x000fe20004000000 */
[----:B------:R-:W-:Y:S01]  /*e790*/  IMAD.IADD R0, R9, 0x1, R0 ;  /* 0x0000000109007824 */ /* 0x000fe200078e0200 */
[----:B------:R-:W-:Y:S01]  /*e7a0*/  STL.64 [R1+0xd0], R160 ;  /* 0x0000d0a001007387 */ /* 0x000fe20000100a00 */
[----:B------:R-:W-:Y:S01]  /*e7b0*/  IMAD.MOV.U32 R9, RZ, RZ, R35 ;  /* 0x000000ffff097224 */ /* 0x000fe200078e0023 */
[----:B------:R-:W-:Y:S01]  /*e7c0*/  ULDC UR4, c[0x0][0x3f4] ;  /* 0x0000fd0000047ab9 */ /* 0x000fe20000000800 */
[----:B------:R-:W-:Y:S01]  /*e7d0*/  IMAD.WIDE.U32 R14, R0, R15, UR42 ;  /* 0x0000002a000e7e25 */ /* 0x000fe2000f8e000f */
[----:B------:R-:W-:Y:S03]  /*e7e0*/  STL.U8 [R1+0xe8], RZ ;  /* 0x0000e8ff01007387 */ /* 0x000fe60000100000 */
[----:B------:R-:W-:Y:S01]  /*e7f0*/  IMAD.U32 R11, RZ, RZ, UR5 ;  /* 0x00000005ff0b7e24 */ /* 0x000fe2000f8e00ff */
[----:B------:R-:W-:Y:S01]  /*e800*/  IADD3 R14, P0, R14, 0x36400, RZ ;  /* 0x000364000e0e7810 */ /* 0x000fe20007f1e0ff */
[----:B--2---:R-:W2:Y:S01]  /*e810*/  LDC R6, c[0x0][0x450] ;  /* 0x00011400ff067b82 */ /* 0x004ea20000000800 */
[----:B------:R-:W-:Y:S01]  /*e820*/  IMAD.U32 R26, RZ, RZ, UR6 ;  /* 0x00000006ff1a7e24 */ /* 0x000fe2000f8e00ff */
[----:B------:R-:W-:Y:S01]  /*e830*/  STL.U8 [R1+0x140], RZ ;  /* 0x000140ff01007387 */ /* 0x000fe20000100000 */
[----:B------:R-:W-:-:S02]  /*e840*/  IMAD.U32 R27, RZ, RZ, UR7 ;  /* 0x00000007ff1b7e24 */ /* 0x000fc4000f8e00ff */
[----:B------:R-:W-:Y:S01]  /*e850*/  IMAD.MOV.U32 R31, RZ, RZ, 0x20 ;  /* 0x00000020ff1f7424 */ /* 0x000fe200078e00ff */
[----:B------:R4:W-:Y:S01]  /*e860*/  STL.128 [R1+0x130], R8 ;  /* 0x0001300801007387 */ /* 0x0009e20000100c00 */
[----:B------:R-:W-:Y:S01]  /*e870*/  IMAD.X R15, RZ, RZ, R15, P0 ;  /* 0x000000ffff0f7224 */ /* 0x000fe200000e060f */
[----:B------:R-:W2:Y:S01]  /*e880*/  LDC.64 R4, c[0x0][0x448] ;  /* 0x00011200ff047b82 */ /* 0x000ea20000000a00 */
[----:B------:R-:W-:Y:S01]  /*e890*/  VIADD R236, R36, 0xffffff80 ;  /* 0xffffff8024ec7836 */ /* 0x000fe20000000000 */
[----:B------:R0:W-:Y:S01]  /*e8a0*/  STL.64 [R1+0xd8], R26 ;  /* 0x0000d81a01007387 */ /* 0x0001e20000100a00 */
[----:B------:R-:W-:Y:S01]  /*e8b0*/  SEL R31, R31, 0xffffffe0, !P1 ;  /* 0xffffffe01f1f7807 */ /* 0x000fe20004800000 */
[----:B---3--:R-:W-:Y:S01]  /*e8c0*/  IMAD.MOV.U32 R7, RZ, RZ, R12 ;  /* 0x000000ffff077224 */ /* 0x008fe200078e000c */
[----:B------:R-:W-:Y:S01]  /*e8d0*/  ISETP.LT.AND P0, PT, RZ, UR4, PT ;  /* 0x00000004ff007c0c */ /* 0x000fe2000bf01270 */
[----:B------:R3:W-:Y:S01]  /*e8e0*/  STL.64 [R1+0xc8], R14 ;  /* 0x0000c80e01007387 */ /* 0x0007e20000100a00 */
[----:B------:R-:W-:-:S02]  /*e8f0*/  IMAD.U32 R36, RZ, RZ, UR37 ;  /* 0x00000025ff247e24 */ /* 0x000fc4000f8e00ff */
[----:B------:R-:W-:Y:S01]  /*e900*/  IMAD.U32 R49, RZ, RZ, UR37 ;  /* 0x00000025ff317e24 */ /* 0x000fe2000f8e00ff */
[----:B------:R3:W-:Y:S01]  /*e910*/  STL.64 [R1+0xc0], R30 ;  /* 0x0000c01e01007387 */ /* 0x0007e20000100a00 */
[----:B------:R-:W-:Y:S01]  /*e920*/  IMAD.U32 R64, RZ, RZ, UR37 ;  /* 0x00000025ff407e24 */ /* 0x000fe2000f8e00ff */
[----:B------:R-:W-:Y:S01]  /*e930*/  IADD3 R36, P1, R36, 0x140, RZ ;  /* 0x0000014024247810 */ /* 0x000fe20007f3e0ff */
[----:B------:R-:W-:Y:S01]  /*e940*/  IMAD.U32 R44, RZ, RZ, UR37 ;  /* 0x00000025ff2c7e24 */ /* 0x000fe2000f8e00ff */
[----:B------:R3:W-:Y:S01]  /*e950*/  STL [R1+0xec], R236 ;  /* 0x0000ecec01007387 */ /* 0x0007e20000100800 */
[----:B----4-:R-:W-:Y:S01]  /*e960*/  IMAD.MOV.U32 R8, RZ, RZ, RZ ;  /* 0x000000ffff087224 */ /* 0x010fe200078e00ff */
[----:B------:R-:W-:Y:S01]  /*e970*/  IADD3 R49, P2, R49, 0x128, RZ ;  /* 0x0000012831317810 */ /* 0x000fe20007f5e0ff */
[----:B0-----:R-:W-:Y:S01]  /*e980*/  IMAD.MOV.U32 R26, RZ, RZ, R13 ;  /* 0x000000ffff1a7224 */ /* 0x001fe200078e000d */
[----:B------:R-:W-:Y:S01]  /*e990*/  IADD3 R64, P3, R64, 0x120, RZ ;  /* 0x0000012040407810 */ /* 0x000fe20007f7e0ff */
[----:B------:R-:W-:Y:S01]  /*e9a0*/  IMAD.MOV.U32 R27, RZ, RZ, R28 ;  /* 0x000000ffff1b7224 */ /* 0x000fe200078e001c */
[----:B------:R-:W-:Y:S01]  /*e9b0*/  IADD3 R44, P4, R44, 0xec, RZ ;  /* 0x000000ec2c2c7810 */ /* 0x000fe20007f9e0ff */
[----:B------:R-:W-:-:S02]  /*e9c0*/  IMAD.MOV.U32 R9, RZ, RZ, R29 ;  /* 0x000000ffff097224 */ /* 0x000fc400078e001d */
[----:B-1----:R-:W-:Y:S01]  /*e9d0*/  IMAD.MOV.U32 R10, RZ, RZ, R20 ;  /* 0x000000ffff0a7224 */ /* 0x002fe200078e0014 */
[----:B------:R3:W-:Y:S01]  /*e9e0*/  STL.128 [R1+0xf0], R24 ;  /* 0x0000f01801007387 */ /* 0x0007e20000100c00 */
[----:B------:R-:W-:Y:S02]  /*e9f0*/  IMAD.MOV.U32 R11, RZ, RZ, R21 ;  /* 0x000000ffff0b7224 */ /* 0x000fe400078e0015 */
[----:B------:R-:W-:Y:S01]  /*ea00*/  IMAD.U32 R66, RZ, RZ, UR37 ;  /* 0x00000025ff427e24 */ /* 0x000fe2000f8e00ff */
[----:B--2---:R3:W-:Y:S01]  /*ea10*/  STL.128 [R1+0x110], R4 ;  /* 0x0001100401007387 */ /* 0x0047e20000100c00 */
[----:B------:R-:W-:Y:S02]  /*ea20*/  IMAD.U32 R50, RZ, RZ, UR37 ;  /* 0x00000025ff327e24 */ /* 0x000fe4000f8e00ff */
[----:B------:R-:W-:Y:S01]  /*ea30*/  IMAD.X R37, RZ, RZ, UR36, P1 ;  /* 0x00000024ff257e24 */ /* 0x000fe200088e06ff */
[----:B------:R3:W-:Y:S01]  /*ea40*/  STL.128 [R1+0x100], R8 ;  /* 0x0001000801007387 */ /* 0x0007e20000100c00 */
[----:B------:R-:W-:Y:S01]  /*ea50*/  IADD3 R66, P5, R66, 0xe8, RZ ;  /* 0x000000e842427810 */ /* 0x000fe20007fbe0ff */
[----:B------:R-:W-:Y:S01]  /*ea60*/  IMAD.X R62, RZ, RZ, UR36, P2 ;  /* 0x00000024ff3e7e24 */ /* 0x000fe200090e06ff */
[----:B------:R-:W-:Y:S01]  /*ea70*/  IADD3 R50, P6, R50, 0xd8, RZ ;  /* 0x000000d832327810 */ /* 0x000fe20007fde0ff */
[----:B------:R-:W-:-:S02]  /*ea80*/  IMAD.X R65, RZ, RZ, UR36, P3 ;  /* 0x00000024ff417e24 */ /* 0x000fc400098e06ff */
[----:B------:R-:W-:Y:S02]  /*ea90*/  IMAD.X R51, RZ, RZ, UR36, P4 ;  /* 0x00000024ff337e24 */ /* 0x000fe4000a0e06ff */
[----:B------:R-:W-:Y:S02]  /*eaa0*/  IMAD.X R67, RZ, RZ, UR36, P5 ;  /* 0x00000024ff437e24 */ /* 0x000fe4000a8e06ff */
[----:B------:R-:W-:Y:S01]  /*eab0*/  IMAD.X R63, RZ, RZ, UR36, P6 ;  /* 0x00000024ff3f7e24 */ /* 0x000fe2000b0e06ff */
[----:B------:R-:W-:Y:S06]  /*eac0*/  @P0 BRA `(.L_x_6676) ;  /* 0x0000000000400947 */ /* 0x000fec0003800000 */
[----:B------:R-:W2:Y:S02]  /*ead0*/  LDL R3, [R1+0x1f4] ;  /* 0x0001f40001037983 */ /* 0x000ea40000100800 */
[----:B--2---:R-:W-:-:S04]  /*eae0*/  LEA.HI R0, R3, R3, RZ, 0x1 ;  /* 0x0000000303007211 */ /* 0x004fc800078f08ff */
        /* <DEDUP_REMOVED lines=8> */
.L_x_6679:
[----:B-1----:R1:W2:Y:S02]  /*eb70*/  SYNCS.PHASECHK.TRANS64.TRYWAIT P0, [R2+URZ+0x38800], R3 ;  /* 0x03880003020075a7 */ /* 0x0022a4000800017f */
[----:B--2---:R-:W-:Y:S05]  /*eb80*/  @!P0 NANOSLEEP.SYNCS 0x989680 ;  /* 0x009896800000895d */ /* 0x004fea0003900000 */
[----:B------:R-:W2:Y:S02]  /*eb90*/  @!P0 SYNCS.PHASECHK.TRANS64 P0, [R2+URZ+0x38800], R3 ;  /* 0x03880003020085a7 */ /* 0x000ea4000800007f */
[----:B--2---:R-:W-:Y:S05]  /*eba0*/  @!P0 BRA `(.L_x_6679) ;  /* 0xfffffffc00f08947 */ /* 0x004fea000383ffff */
.L_x_6678:
[----:B------:R-:W-:Y:S05]  /*ebb0*/  BSYNC B0 ;  /* 0x0000000000007941 */ /* 0x000fea0003800000 */
.L_x_6677:
[----:B------:R-:W-:Y:S05]  /*ebc0*/  BRA `(.L_x_6680) ;  /* 0x0000002c00107947 */ /* 0x000fea0003800000 */
.L_x_6676:
[----:B------:R-:W-:Y:S01]  /*ebd0*/  LOP3.LUT P0, RZ, R33, 0x3ff, RZ, 0xc0, !PT ;  /* 0x000003ff21ff7812 */ /* 0x000fe2000780c0ff */
[----:B------:R-:W-:Y:S01]  /*ebe0*/  ULDC.64 UR4, c[0x0][0x3f8] ;  /* 0x0000fe0000047ab9 */ /* 0x000fe20000000a00 */
[----:B------:R-:W-:Y:S01]  /*ebf0*/  SHF.R.S32.HI R0, RZ, 0x1f, R32 ;  /* 0x0000001fff007819 */ /* 0x000fe20000011420 */
[----:B------:R-:W-:Y:S01]  /*ec00*/  ULDC.64 UR6, c[0x0][0x408] ;  /* 0x0001020000067ab9 */ /* 0x000fe20000000a00 */
[----:B---3--:R-:W-:Y:S01]  /*ec10*/  IMAD.WIDE.U32 R26, R32, UR4, RZ ;  /* 0x00000004201a7c25 */ /* 0x008fe2000f8e00ff */
[----:B------:R-:W-:Y:S03]  /*ec20*/  BSSY B6, `(.L_x_6681) ;  /* 0x0000019000067945 */ /* 0x000fe60003800000 */
        /* <DEDUP_REMOVED lines=24> */
.L_x_6682:
[----:B------:R-:W-:Y:S05]  /*edb0*/  BSYNC B6 ;  /* 0x0000000000067941 */ /* 0x000fea0003800000 */
.L_x_6681:
[----:B------:R-:W2:Y:S01]  /*edc0*/  LDL R3, [R1+0x70] ;  /* 0x0000700001037983 */ /* 0x000ea20000100800 */
[----:B------:R-:W-:Y:S01]  /*edd0*/  ULDC.U8 UR4, c[0x0][0x410] ;  /* 0x0001040000047ab9 */ /* 0x000fe20000000000 */
[----:B------:R-:W-:Y:S01]  /*ede0*/  BSSY B0, `(.L_x_6683) ;  /* 0x000029a000007945 */ /* 0x000fe20003800000 */
[----:B------:R-:W-:Y:S01]  /*edf0*/  ISETP.NE.AND P0, PT, RZ, UR4, PT ;  /* 0x00000004ff007c0c */ /* 0x000fe2000bf05270 */
[----:B--2---:R-:W-:-:S12]  /*ee00*/  IMAD R0, R3, 0x40, R152 ;  /* 0x0000004003007824 */ /* 0x004fd800078e0298 */
[----:B------:R-:W-:Y:S05]  /*ee10*/  @!P0 BRA `(.L_x_6684) ;  /* 0x0000001400708947 */ /* 0x000fea0003800000 */
[----:B------:R-:W2:Y:S01]  /*ee20*/  LDL R20, [R1+0x438] ;  /* 0x0004380001147983 */ /* 0x000ea20000100800 */
[----:B------:R-:W0:Y:S01]  /*ee30*/  LDC R35, c[0x0][0x448] ;  /* 0x00011200ff237b82 */ /* 0x000e220000000800 */
[----:B------:R-:W-:Y:S01]  /*ee40*/  ULDC.64 UR4, c[0x0][0x3f8] ;  /* 0x0000fe0000047ab9 */ /* 0x000fe20000000a00 */
[----:B------:R-:W-:Y:S01]  /*ee50*/  ULDC.64 UR6, c[0x0][0x408] ;  /* 0x0001020000067ab9 */ /* 0x000fe20000000a00 */
[----:B------:R-:W-:Y:S02]  /*ee60*/  IMAD.MOV.U32 R27, RZ, RZ, R25 ;  /* 0x000000ffff1b7224 */ /* 0x000fe400078e0019 */
[----:B------:R-:W-:Y:S01]  /*ee70*/  IMAD.MOV.U32 R33, RZ, RZ, R29 ;  /* 0x000000ffff217224 */ /* 0x000fe200078e001d */
[----:B0-----:R-:W-:-:S13]  /*ee80*/  ISETP.NE.AND P0, PT, R35, 0x1, PT ;  /* 0x000000012300780c */ /* 0x001fda0003f05270 */
[----:B------:R-:W0:Y:S08]  /*ee90*/  @P0 LDC R4, c[0x0][0x44c] ;  /* 0x00011300ff040b82 */ /* 0x000e300000000800 */
[----:B------:R-:W1:Y:S01]  /*eea0*/  @P0 LDC R5, c[0x0][0x450] ;  /* 0x00011400ff050b82 */ /* 0x000e620000000800 */
[----:B--2---:R-:W-:-:S04]  /*eeb0*/  IMAD R3, R20, 0x20, R0 ;  /* 0x0000002014037824 */ /* 0x004fc800078e0200 */
        /* <DEDUP_REMOVED lines=23> */
.L_x_7035:
        /* <DEDUP_REMOVED lines=8> */
[----:B------:R-:W3:Y:S01]  /*f0b0*/  LDL R11, [R1+0x43c] ;  /* 0x00043c00010b7983 */ /* 0x000ee20000100800 */
[----:B------:R-:W-:Y:S01]  /*f0c0*/  ULDC UR4, c[0x0][0x3f4] ;  /* 0x0000fd0000047ab9 */ /* 0x000fe20000000800 */
[----:B--2---:R-:W-:Y:S01]  /*f0d0*/  IMAD.MOV.U32 R4, RZ, RZ, R6 ;  /* 0x000000ffff047224 */ /* 0x004fe200078e0006 */
[----:B------:R-:W-:Y:S01]  /*f0e0*/  ISETP.GE.AND P2, PT, R154, UR4, PT ;  /* 0x000000049a007c0c */ /* 0x000fe2000bf46270 */
[----:B-1----:R-:W-:Y:S01]  /*f0f0*/  IMAD.MOV.U32 R5, RZ, RZ, R3 ;  /* 0x000000ffff057224 */ /* 0x002fe200078e0003 */
[----:B------:R-:W-:Y:S02]  /*f100*/  ISETP.GE.AND P3, PT, R162, UR4, PT ;  /* 0x00000004a2007c0c */ /* 0x000fe4000bf66270 */
[----:B------:R-:W-:-:S09]  /*f110*/  CS2R R28, SRZ ;  /* 0x00000000001c7805 */ /* 0x000fd2000001ff00 */
[----:B------:R-:W-:-:S04]  /*f120*/  @!P2 IMAD.WIDE R4, R154, 0x2, R4 ;  /* 0x000000029a04a825 */ /* 0x000fc800078e0204 */
[----:B------:R-:W-:Y:S01]  /*f130*/  @!P3 IMAD.SHL.U32 R9, R162, 0x2, RZ ;  /* 0x00000002a209b824 */ /* 0x000fe200078e00ff */
[----:B------:R1:W5:Y:S01]  /*f140*/  @!P2 LD.E.64 R28, desc[UR44][R4.64] ;  /* 0x0000002c041ca980 */ /* 0x000362000c101b00 */
[----:B------:R-:W-:Y:S02]  /*f150*/  CS2R R30, SRZ ;  /* 0x00000000001e7805 */ /* 0x000fe4000001ff00 */
[----:B------:R-:W-:Y:S02]  /*f160*/  CS2R R24, SRZ ;  /* 0x0000000000187805 */ /* 0x000fe4000001ff00 */
[----:B------:R-:W-:Y:S02]  /*f170*/  CS2R R26, SRZ ;  /* 0x00000000001a7805 */ /* 0x000fe4000001ff00 */
[-C--:B-1----:R-:W-:Y:S02]  /*f180*/  @!P3 IADD3 R4, P0, R6, R9.reuse, RZ ;  /* 0x000000090604b210 */ /* 0x082fe40007f1e0ff */
[----:B----4-:R-:W-:Y:S01]  /*f190*/  @!P3 IADD3 R6, P1, R8, R9, RZ ;  /* 0x000000090806b210 */ /* 0x010fe20007f3e0ff */
[----:B---3--:R-:W-:-:S02]  /*f1a0*/  IMAD.MOV.U32 R9, RZ, RZ, R7 ;  /* 0x000000ffff097224 */ /* 0x008fc400078e0007 */
[----:B------:R-:W-:-:S05]  /*f1b0*/  @!P2 IMAD.WIDE R8, R154, 0x2, R8 ;  /* 0x000000029a08a825 */ /* 0x000fca00078e0208 */
[----:B------:R1:W5:Y:S01]  /*f1c0*/  @!P2 LD.E.64 R30, desc[UR44][R8.64] ;  /* 0x0000002c081ea980 */ /* 0x000362000c101b00 */
[----:B------:R-:W-:-:S05]  /*f1d0*/  @!P3 SHF.L.U64.HI R12, R162, 0x1, R11 ;  /* 0x00000001a20cb819 */ /* 0x000fca000001020b */
[--C-:B------:R-:W-:Y:S02]  /*f1e0*/  @!P3 IMAD.X R5, R3, 0x1, R12.reuse, P0 ;  /* 0x000000010305b824 */ /* 0x100fe400000e060c */
[----:B------:R-:W-:-:S03]  /*f1f0*/  @!P3 IMAD.X R7, R7, 0x1, R12, P1 ;  /* 0x000000010707b824 */ /* 0x000fc600008e060c */
[----:B------:R1:W5:Y:S04]  /*f200*/  @!P3 LD.E.64 R24, desc[UR44][R4.64] ;  /* 0x0000002c0418b980 */ /* 0x000368000c101b00 */
[----:B------:R1:W5:Y:S02]  /*f210*/  @!P3 LD.E.64 R26, desc[UR44][R6.64] ;  /* 0x0000002c061ab980 */ /* 0x000364000c101b00 */
.L_x_6687:
[----:B------:R-:W-:Y:S05]  /*f220*/  BSYNC B1 ;  /* 0x0000000000017941 */ /* 0x000fea0003800000 */
.L_x_6686:
[----:B-1---5:R-:W-:Y:S01]  /*f230*/  IMAD.MOV.U32 R3, RZ, RZ, R24 ;  /* 0x000000ffff037224 */ /* 0x022fe200078e0018 */
[----:B------:R-:W-:Y:S01]  /*f240*/  UMOV UR4, 0xffffffff ;  /* 0xffffffff00047882 */ /* 0x000fe20000000000 */
[----:B------:R-:W-:Y:S01]  /*f250*/  IMAD.MOV.U32 R4, RZ, RZ, R25 ;  /* 0x000000ffff047224 */ /* 0x000fe200078e0019 */
[----:B------:R-:W-:Y:S01]  /*f260*/  CS2R R20, SRZ ;  /* 0x0000000000147805 */ /* 0x000fe2000001ff00 */
[----:B------:R-:W-:Y:S01]  /*f270*/  IMAD.MOV.U32 R5, RZ, RZ, R28 ;  /* 0x000000ffff057224 */ /* 0x000fe200078e001c */
[----:B------:R-:W-:Y:S01]  /*f280*/  PRMT R69, R69, 0x5410, R3 ;  /* 0x0000541045457816 */ /* 0x000fe20000000003 */
[----:B--2---:R-:W-:Y:S01]  /*f290*/  IMAD.MOV.U32 R6, RZ, RZ, R29 ;  /* 0x000000ffff067224 */ /* 0x004fe200078e001d */
        /* <DEDUP_REMOVED lines=9> */
[----:B------:R-:W-:Y:S02]  /*f330*/  PRMT R70, R70, 0x5410, R5 ;  /* 0x0000541046467816 */ /* 0x000fe40000000005 */
[----:B------:R-:W-:Y:S01]  /*f340*/  PRMT R78, R78, 0x5410, R6 ;  /* 0x000054104e4e7816 */ /* 0x000fe20000000006 */
[----:B------:R-:W-:Y:S06]  /*f350*/  BRA.DIV UR4, `(.L_x_6688) ;  /* 0x0000032a04dc7947 */ /* 0x000fec000b800000 */
[----:B------:R1:W2:Y:S04]  /*f360*/  SHFL.IDX PT, R3, R33, 0x1, 0x1c1f ;  /* 0x003c1f0021037f89 */ /* 0x0002a800000e0000 */
[----:B------:R1:W0:Y:S04]  /*f370*/  SHFL.IDX PT, R6, R10, 0x1, 0x1c1f ;  /* 0x003c1f000a067f89 */ /* 0x00022800000e0000 */
[----:B---3--:R1:W3:Y:S04]  /*f380*/  SHFL.IDX PT, R7, R32, 0x1, 0x1c1f ;  /* 0x003c1f0020077f89 */ /* 0x0082e800000e0000 */
[----:B------:R1:W0:Y:S02]  /*f390*/  SHFL.IDX PT, R14, R34, 0x1, 0x1c1f ;  /* 0x003c1f00220e7f89 */ /* 0x00022400000e0000 */
.L_x_7041:
[----:B------:R-:W5:Y:S01]  /*f3a0*/  LDL R5, [R1+0x1f4] ;  /* 0x0001f40001057983 */ /* 0x000f620000100800 */
[----:B------:R-:W-:Y:S01]  /*f3b0*/  VIADD R0, R0, 0x20 ;  /* 0x0000002000007836 */ /* 0x000fe20000000000 */
[----:B------:R-:W-:Y:S01]  /*f3c0*/  BSSY B1, `(.L_x_6689) ;  /* 0x0000022000017945 */ /* 0x000fe20003800000 */
[----:B01----:R-:W-:Y:S02]  /*f3d0*/  CS2R R10, SRZ ;  /* 0x00000000000a7805 */ /* 0x003fe4000001ff00 */
[----:B----4-:R-:W-:Y:S02]  /*f3e0*/  CS2R R8, SRZ ;  /* 0x0000000000087805 */ /* 0x010fe4000001ff00 */
[----:B------:R-:W-:Y:S02]  /*f3f0*/  CS2R R12, SRZ ;  /* 0x00000000000c7805 */ /* 0x000fe4000001ff00 */
[----:B------:R-:W-:Y:S02]  /*f400*/  ISETP.GE.AND P0, PT, R0, R35, PT ;  /* 0x000000230000720c */ /* 0x000fe40003f06270 */
[----:B-----5:R-:W-:-:S04]  /*f410*/  LEA.HI R4, R5, R5, RZ, 0x1 ;  /* 0x0000000505047211 */ /* 0x020fc800078f08ff */
[----:B------:R-:W-:-:S05]  /*f420*/  LOP3.LUT R4, R4, 0xfffffffe, RZ, 0xc0, !PT ;  /* 0xfffffffe04047812 */ /* 0x000fca00078ec0ff */
[----:B------:R-:W-:-:S05]  /*f430*/  IMAD.IADD R4, R5, 0x1, -R4 ;  /* 0x0000000105047824 */ /* 0x000fca00078e0a04 */
[----:B------:R-:W-:Y:S01]  /*f440*/  SHF.L.U32 R33, R4, 0x1f, RZ ;  /* 0x0000001f04217819 */ /* 0x000fe200000006ff */
[----:B------:R-:W-:Y:S06]  /*f450*/  @P0 BRA `(.L_x_6690) ;  /* 0x0000000000600947 */ /* 0x000fec0003800000 */
[----:B------:R-:W4:Y:S01]  /*f460*/  LDL R15, [R1+0x43c] ;  /* 0x00043c00010f7983 */ /* 0x000f220000100800 */
[----:B------:R-:W-:Y:S01]  /*f470*/  ULDC UR4, c[0x0][0x3f4] ;  /* 0x0000fd0000047ab9 */ /* 0x000fe20000000800 */
[----:B------:R-:W-:Y:S01]  /*f480*/  IMAD.MOV.U32 R4, RZ, RZ, R6 ;  /* 0x000000ffff047224 */ /* 0x000fe200078e0006 */
[----:B------:R-:W-:Y:S01]  /*f490*/  ISETP.GE.AND P2, PT, R154, UR4, PT ;  /* 0x000000049a007c0c */ /* 0x000fe2000bf46270 */
[----:B--2---:R-:W-:Y:S01]  /*f4a0*/  IMAD.MOV.U32 R5, RZ, RZ, R3 ;  /* 0x000000ffff057224 */ /* 0x004fe200078e0003 */
[----:B------:R-:W-:Y:S02]  /*f4b0*/  ISETP.GE.AND P3, PT, R162, UR4, PT ;  /* 0x00000004a2007c0c */ /* 0x000fe4000bf66270 */
[----:B------:R-:W-:Y:S01]  /*f4c0*/  CS2R R10, SRZ ;  /* 0x00000000000a7805 */ /* 0x000fe2000001ff00 */
[----:B------:R-:W-:-:S08]  /*f4d0*/  IMAD.MOV.U32 R8, RZ, RZ, R14 ;  /* 0x000000ffff087224 */ /* 0x000fd000078e000e */
[----:B------:R-:W-:-:S04]  /*f4e0*/  @!P2 IMAD.WIDE R4, R154, 0x2, R4 ;  /* 0x000000029a04a825 */ /* 0x000fc800078e0204 */
[----:B------:R-:W-:Y:S01]  /*f4f0*/  @!P3 IMAD.SHL.U32 R9, R162, 0x2, RZ ;  /* 0x00000002a209b824 */ /* 0x000fe200078e00ff */
[----:B------:R0:W5:Y:S01]  /*f500*/  @!P2 LD.E.64 R10, desc[UR44][R4.64] ;  /* 0x0000002c040aa980 */ /* 0x000162000c101b00 */
[----:B------:R-:W-:Y:S02]  /*f510*/  CS2R R12, SRZ ;  /* 0x00000000000c7805 */ /* 0x000fe4000001ff00 */
[----:B------:R-:W-:Y:S02]  /*f520*/  CS2R R20, SRZ ;  /* 0x0000000000147805 */ /* 0x000fe4000001ff00 */
[-C--:B0-----:R-:W-:Y:S02]  /*f530*/  @!P3 IADD3 R4, P0, R6, R9.reuse, RZ ;  /* 0x000000090604b210 */ /* 0x081fe40007f1e0ff */
[----:B------:R-:W-:Y:S01]  /*f540*/  @!P3 IADD3 R6, P1, R14, R9, RZ ;  /* 0x000000090e06b210 */ /* 0x000fe20007f3e0ff */
[----:B---3--:R-:W-:Y:S01]  /*f550*/  IMAD.MOV.U32 R9, RZ, RZ, R7 ;  /* 0x000000ffff097224 */ /* 0x008fe200078e0007 */
[----:B----4-:R-:W-:Y:S01]  /*f560*/  @!P3 SHF.L.U64.HI R0, R162, 0x1, R15 ;  /* 0x00000001a200b819 */ /* 0x010fe2000001020f */
[----:B------:R-:W-:Y:S01]  /*f570*/  @!P2 IMAD.WIDE R14, R154, 0x2, R8 ;  /* 0x000000029a0ea825 */ /* 0x000fe200078e0208 */
[----:B------:R-:W-:-:S03]  /*f580*/  CS2R R8, SRZ ;  /* 0x0000000000087805 */ /* 0x000fc6000001ff00 */
[--C-:B------:R-:W-:Y:S01]  /*f590*/  @!P3 IMAD.X R5, R3, 0x1, R0.reuse, P0 ;  /* 0x000000010305b824 */ /* 0x100fe200000e0600 */
[----:B------:R0:W5:Y:S01]  /*f5a0*/  @!P2 LD.E.64 R12, desc[UR44][R14.64] ;  /* 0x0000002c0e0ca980 */ /* 0x000162000c101b00 */
[----:B------:R-:W-:-:S03]  /*f5b0*/  @!P3 IMAD.X R7, R7, 0x1, R0, P1 ;  /* 0x000000010707b824 */ /* 0x000fc600008e0600 */
[----:B------:R0:W5:Y:S04]  /*f5c0*/  @!P3 LD.E.64 R20, desc[UR44][R4.64] ;  /* 0x0000002c0414b980 */ /* 0x000168000c101b00 */
[----:B------:R0:W5:Y:S02]  /*f5d0*/  @!P3 LD.E.64 R8, desc[UR44][R6.64] ;  /* 0x0000002c0608b980 */ /* 0x000164000c101b00 */
.L_x_6690:
[----:B------:R-:W-:Y:S05]  /*f5e0*/  BSYNC B1 ;  /* 0x0000000000017941 */ /* 0x000fea0003800000 */
.L_x_6689:
[----:B------:R-:W1:Y:S01]  /*f5f0*/  SYNCS.PHASECHK.TRANS64.TRYWAIT P0, [R2+URZ+0x38800], R33 ;  /* 0x03880021020075a7 */ /* 0x000e62000800017f */
[----:B------:R-:W-:Y:S04]  /*f600*/  BSSY B1, `(.L_x_6691) ;  /* 0x0000002000017945 */ /* 0x000fe80003800000 */
[----:B-1----:R-:W-:Y:S05]  /*f610*/  @!P0 BRA `(.L_x_6692) ;  /* 0x00000328009c8947 */ /* 0x002fea0003800000 */
.L_x_7042:
[----:B------:R-:W-:Y:S05]  /*f620*/  BSYNC B1 ;  /* 0x0000000000017941 */ /* 0x000fea0003800000 */
.L_x_6691:
[----:B0-----:R-:W4:Y:S01]  /*f630*/  LDL R6, [R1+0x70] ;  /* 0x0000700001067983 */ /* 0x001f220000100800 */
[C---:B------:R-:W-:Y:S01]  /*f640*/  IMAD.SHL.U32 R0, R157.reuse, 0x40, RZ ;  /* 0x000000409d007824 */ /* 0x040fe200078e00ff */
[----:B------:R-:W-:Y:S01]  /*f650*/  LOP3.LUT P1, RZ, R157, 0x4, RZ, 0xc0, !PT ;  /* 0x000000049dff7812 */ /* 0x000fe2000782c0ff */
[----:B-----5:R-:W-:Y:S01]  /*f660*/  IMAD.MOV.U32 R4, RZ, RZ, R21 ;  /* 0x000000ffff047224 */ /* 0x020fe200078e0015 */
[----:B------:R-:W-:Y:S01]  /*f670*/  BSSY B1, `(.L_x_6693) ;  /* 0x0000077000017945 */ /* 0x000fe20003800000 */
[----:B------:R-:W-:Y:S01]  /*f680*/  IMAD.MOV.U32 R5, RZ, RZ, R8 ;  /* 0x000000ffff057224 */ /* 0x000fe200078e0008 */
[----:B--2---:R-:W-:-:S04]  /*f690*/  LOP3.LUT R3, R0, 0x1c0, RZ, 0xc0, !PT ;  /* 0x000001c000037812 */ /* 0x004fc800078ec0ff */
[----:B------:R-:W-:Y:S02]  /*f6a0*/  LOP3.LUT R0, R3, 0x18, R22, 0xf8, !PT ;  /* 0x0000001803007812 */ /* 0x000fe400078ef816 */
[----:B------:R-:W-:Y:S02]  /*f6b0*/  SHF.R.U32.HI R3, RZ, 0x3, R3 ;  /* 0x00000003ff037819 */ /* 0x000fe40000011603 */
[----:B------:R-:W-:Y:S01]  /*f6c0*/  PRMT R14, R5, 0x7610, R14 ;  /* 0x00007610050e7816 */ /* 0x000fe2000000000e */
[----:B------:R-:W-:Y:S01]  /*f6d0*/  IMAD.MOV.U32 R5, RZ, RZ, R12 ;  /* 0x000000ffff057224 */ /* 0x000fe200078e000c */
[----:B------:R-:W-:-:S05]  /*f6e0*/  LOP3.LUT R0, R0, R3, RZ, 0x3c, !PT ;  /* 0x0000000300007212 */ /* 0x000fca00078e3cff */
[----:B------:R-:W-:Y:S02]  /*f6f0*/  IMAD R3, R165, 0x200, R0 ;  /* 0x00000200a5037824 */ /* 0x000fe400078e0200 */
[----:B------:R-:W-:Y:S02]  /*f700*/  IMAD.MOV.U32 R0, RZ, RZ, R20 ;  /* 0x000000ffff007224 */ /* 0x000fe400078e0014 */
[----:B-1----:R-:W-:Y:S02]  /*f710*/  IMAD R2, R3, 0x2, R2 ;  /* 0x0000000203027824 */ /* 0x002fe400078e0202 */
[----:B------:R-:W-:Y:S01]  /*f720*/  IMAD.MOV.U32 R3, RZ, RZ, R10 ;  /* 0x000000ffff037224 */ /* 0x000fe200078e000a */
[----:B------:R-:W-:Y:S01]  /*f730*/  PRMT R0, R0, 0x5410, R4 ;  /* 0x0000541000007816 */ /* 0x000fe20000000004 */
[----:B------:R-:W-:Y:S02]  /*f740*/  IMAD.MOV.U32 R4, RZ, RZ, R11 ;  /* 0x000000ffff047224 */ /* 0x000fe400078e000b */
[C---:B---3--:R-:W-:Y:S01]  /*f750*/  VIADD R7, R2.reuse, 0x20400 ;  /* 0x0002040002077836 */ /* 0x048fe20000000000 */
[----:B------:R-:W-:Y:S01]  /*f760*/  PRMT R33, R3, 0x7610, R33 ;  /* 0x0000761003217816 */ /* 0x000fe20000000021 */
[----:B------:R-:W-:Y:S01]  /*f770*/  VIADD R3, R2, 0x20440 ;  /* 0x0002044002037836 */ /* 0x000fe20000000000 */
[----:B------:R-:W-:Y:S01]  /*f780*/  PRMT R32, R4, 0x7610, R32 ;  /* 0x0000761004207816 */ /* 0x000fe20000000020 */
[----:B------:R-:W-:Y:S01]  /*f790*/  IMAD.MOV.U32 R4, RZ, RZ, R9 ;  /* 0x000000ffff047224 */ /* 0x000fe200078e0009 */
[----:B------:R-:W-:Y:S01]  /*f7a0*/  PRMT R33, R33, 0x5410, R5 ;  /* 0x0000541021217816 */ /* 0x000fe20000000005 */
[----:B------:R-:W-:-:S03]  /*f7b0*/  @P1 VIADD R3, R7, 0xffffffc0 ;  /* 0xffffffc007031836 */ /* 0x000fc60000000000 */
[----:B------:R-:W-:Y:S01]  /*f7c0*/  PRMT R14, R14, 0x5410, R4 ;  /* 0x000054100e0e7816 */ /* 0x000fe20000000004 */
[----:B----4-:R-:W-:-:S05]  /*f7d0*/  IMAD R6, R6, -0x40, R35 ;  /* 0xffffffc006067824 */ /* 0x010fca00078e0223 */
[----:B------:R-:W-:Y:S01]  /*f7e0*/  VIMNMX R15, R6, 0x40, PT ;  /* 0x00000040060f7848 */ /* 0x000fe20003fe0100 */
[----:B------:R-:W-:-:S03]  /*f7f0*/  IMAD.MOV.U32 R6, RZ, RZ, R13 ;  /* 0x000000ffff067224 */ /* 0x000fc600078e000d */
[----:B------:R-:W-:Y:S02]  /*f800*/  ISETP.GE.AND P0, PT, R152, R15, PT ;  /* 0x0000000f9800720c */ /* 0x000fe40003f06270 */
[----:B------:R-:W-:-:S11]  /*f810*/  PRMT R32, R32, 0x5410, R6 ;  /* 0x0000541020207816 */ /* 0x000fd60000000006 */
[----:B------:R-:W-:Y:S05]  /*f820*/  @P0 BRA `(.L_x_6694) ;  /* 0x00000004006c0947 */ /* 0x000fea0003800000 */
[----:B------:R-:W0:Y:S01]  /*f830*/  LDC R5, c[0x0][0x3f4] ;  /* 0x0000fd00ff057b82 */ /* 0x000e220000000800 */
[----:B------:R-:W-:Y:S01]  /*f840*/  BSSY B2, `(.L_x_6695) ;  /* 0x000002e000027945 */ /* 0x000fe20003800000 */
[-C--:B0-----:R-:W-:Y:S02]  /*f850*/  ISETP.GE.AND P0, PT, R154, R5.reuse, PT ;  /* 0x000000059a00720c */ /* 0x081fe40003f06270 */
[----:B------:R-:W-:-:S11]  /*f860*/  ISETP.GE.AND P1, PT, R162, R5, PT ;  /* 0x00000005a200720c */ /* 0x000fd60003f26270 */
[----:B------:R-:W-:Y:S05]  /*f870*/  @P0 BRA `(.L_x_6696) ;  /* 0x0000000000a80947 */ /* 0x000fea0003800000 */
[----:B------:R-:W0:Y:S01]  /*f880*/  LDS.128 R4, [R2+0x20400] ;  /* 0x0204000002047984 */ /* 0x000e220000000c00 */
[----:B------:R-:W-:Y:S01]  /*f890*/  SHF.R.U32.HI R35, RZ, 0x10, R29 ;  /* 0x00000010ff237819 */ /* 0x000fe2000001161d */
[--C-:B------:R-:W-:Y:S01]  /*f8a0*/  HADD2.F32 R34, -RZ, R70.reuse.H0_H0 ;  /* 0x20000046ff227230 */ /* 0x100fe20000004100 */
[--C-:B------:R-:W-:Y:S01]  /*f8b0*/  SHF.R.U32.HI R71, RZ, 0x10, R31.reuse ;  /* 0x00000010ff477819 */ /* 0x100fe2000001161f */
[----:B------:R-:W-:Y:S01]  /*f8c0*/  HADD2.F32 R70, -RZ, R70.H1_H1 ;  /* 0x30000046ff467230 */ /* 0x000fe20000004100 */
[----:B------:R-:W-:Y:S01]  /*f8d0*/  SHF.R.U64 R75, R30, 0x10, R31 ;  /* 0x000000101e4b7819 */ /* 0x000fe2000000121f */
[----:B------:R-:W-:Y:S01]  /*f8e0*/  HADD2.F32 R35, -RZ, R35.H0_H0 ;  /* 0x20000023ff237230 */ /* 0x000fe20000004100 */
[----:B------:R-:W-:Y:S01]  /*f8f0*/  SHF.R.U64 R77, R28, 0x10, R29 ;  /* 0x000000101c4d7819 */ /* 0x000fe2000000121d */
[----:B------:R-:W-:Y:S02]  /*f900*/  HADD2.F32 R71, -RZ, R71.H0_H0 ;  /* 0x20000047ff477230 */ /* 0x000fe40000004100 */
[----:B0-----:R-:W-:-:S02]  /*f910*/  HADD2.F32 R30, -RZ, R7.H0_H0 ;  /* 0x20000007ff1e7230 */ /* 0x001fc40000004100 */
        /* <DEDUP_REMOVED lines=11> */
[--C-:B------:R-:W-:Y:S02]  /*f9d0*/  HADD2.F32 R6, -RZ, R5.reuse.H0_H0 ;  /* 0x20000005ff067230 */ /* 0x100fe40000004100 */
[----:B------:R-:W-:Y:S01]  /*f9e0*/  FFMA.FTZ R73, R30, R35, -R73 ;  /* 0x000000231e497223 */ /* 0x000fe20000010849 */
[--C-:B------:R-:W-:Y:S02]  /*f9f0*/  HADD2.F32 R34, -RZ, R78.reuse.H1_H1 ;  /* 0x3000004eff227230 */ /* 0x100fe40000004100 */
        /* <DEDUP_REMOVED lines=18> */
.L_x_6696:
[----:B------:R-:W-:Y:S05]  /*fb20*/  BSYNC B2 ;  /* 0x0000000000027941 */ /* 0x000fea0003800000 */
.L_x_6695:
[----:B------:R-:W-:Y:S05]  /*fb30*/  @P1 BRA `(.L_x_6694) ;  /* 0x0000000000a81947 */ /* 0x000fea0003800000 */
[----:B0-----:R-:W0:Y:S01]  /*fb40*/  LDS.128 R4, [R3] ;  /* 0x0000000003047984 */ /* 0x001e220000000c00 */
        /* <DEDUP_REMOVED lines=8> */
[----:B0-----:R-:W-:-:S02]  /*fbd0*/  HADD2.F32 R27, -RZ, R7.H1_H1 ;  /* 0x30000007ff1b7230 */ /* 0x001fc40000004100 */
[----:B------:R-:W-:Y:S02]  /*fbe0*/  HADD2.F32 R26, -RZ, R7.H0_H0 ;  /* 0x20000007ff1a7230 */ /* 0x000fe40000004100 */
[--C-:B------:R-:W-:Y:S02]  /*fbf0*/  HADD2.F32 R7, -RZ, R4.reuse.H0_H0 ;  /* 0x20000004ff077230 */ /* 0x100fe40000004100 */
[CC--:B------:R-:W-:Y:S01]  /*fc00*/  FMUL.FTZ R31, R27.reuse, R30.reuse ;  /* 0x0000001e1b1f7220 */ /* 0x0c0fe20000410000 */
[----:B------:R-:W-:Y:S01]  /*fc10*/  FMUL.FTZ R27, R27, R29 ;  /* 0x0000001d1b1b7220 */ /* 0x000fe20000410000 */
[----:B------:R-:W-:Y:S02]  /*fc20*/  HADD2.F32 R4, -RZ, R4.H1_H1 ;  /* 0x30000004ff047230 */ /* 0x000fe40000004100 */
[--C-:B------:R-:W-:Y:S02]  /*fc30*/  HADD2.F32 R24, -RZ, R6.reuse.H0_H0 ;  /* 0x20000006ff187230 */ /* 0x100fe40000004100 */
[----:B------:R-:W-:Y:S01]  /*fc40*/  FFMA.FTZ R70, R26, R30, R27 ;  /* 0x0000001e1a467223 */ /* 0x000fe2000001001b */
[----:B------:R-:W-:-:S02]  /*fc50*/  HADD2.F32 R25, -RZ, R6.H1_H1 ;  /* 0x30000006ff197230 */ /* 0x000fc40000004100 */
[----:B------:R-:W-:Y:S01]  /*fc60*/  FMUL.FTZ R34, R4, R69 ;  /* 0x0000004504227220 */ /* 0x000fe20000410000 */
[--C-:B------:R-:W-:Y:S02]  /*fc70*/  HADD2.F32 R27, -RZ, R68.reuse.H1_H1 ;  /* 0x30000044ff1b7230 */ /* 0x100fe40000004100 */
[----:B------:R-:W-:Y:S01]  /*fc80*/  FFMA.FTZ R31, R26, R29, -R31 ;  /* 0x0000001d1a1f7223 */ /* 0x000fe2000001081f */
[--C-:B------:R-:W-:Y:S02]  /*fc90*/  HADD2.F32 R6, -RZ, R5.reuse.H0_H0 ;  /* 0x20000005ff067230 */ /* 0x100fe40000004100 */
[-C--:B------:R-:W-:Y:S01]  /*fca0*/  FMUL.FTZ R30, R4, R28.reuse ;  /* 0x0000001c041e7220 */ /* 0x080fe20000410000 */
[----:B------:R-:W-:Y:S02]  /*fcb0*/  HADD2.F32 R68, -RZ, R68.H0_H0 ;  /* 0x20000044ff447230 */ /* 0x000fe40000004100 */
[----:B------:R-:W-:Y:S01]  /*fcc0*/  FFMA.FTZ R34, R7, R28, -R34 ;  /* 0x0000001c07227223 */ /* 0x000fe20000010822 */
[----:B------:R-:W-:-:S02]  /*fcd0*/  HADD2.F32 R5, -RZ, R5.H1_H1 ;  /* 0x30000005ff057230 */ /* 0x000fc40000004100 */
[----:B------:R-:W-:Y:S01]  /*fce0*/  FFMA.FTZ R69, R7, R69, R30 ;  /* 0x0000004507457223 */ /* 0x000fe2000001001e */
[----:B------:R-:W-:Y:S02]  /*fcf0*/  HADD2.F32 R26, -RZ, R35.H0_H0 ;  /* 0x20000023ff1a7230 */ /* 0x000fe40000004100 */
[CC--:B------:R-:W-:Y:S01]  /*fd00*/  FMUL.FTZ R29, R25.reuse, R27.reuse ;  /* 0x0000001b191d7220 */ /* 0x0c0fe20000410000 */
[----:B------:R-:W-:Y:S02]  /*fd10*/  HADD2.F32 R4, -RZ, R71.H0_H0 ;  /* 0x20000047ff047230 */ /* 0x000fe40000004100 */
[----:B------:R-:W-:Y:S01]  /*fd20*/  FMUL.FTZ R28, R25, R68 ;  /* 0x00000044191c7220 */ /* 0x000fe20000410000 */
        /* <DEDUP_REMOVED lines=10> */
[----:B------:R1:W-:Y:S02]  /*fdd0*/  STS.128 [R3], R4 ;  /* 0x0000000403007388 */ /* 0x0003e40000000c00 */
.L_x_6694:
[----:B------:R-:W-:Y:S05]  /*fde0*/  BSYNC B1 ;  /* 0x0000000000017941 */ /* 0x000fea0003800000 */
.L_x_6693:
[----:B01----:R-:W2:Y:S02]  /*fdf0*/  LDL R4, [R1+0x440] ;  /* 0x0004400001047983 */ /* 0x003ea40000100800 */
[----:B--2---:R-:W-:-:S13]  /*fe00*/  ISETP.GE.AND P0, PT, R4, R15, PT ;  /* 0x0000000f0400720c */ /* 0x004fda0003f06270 */
        /* <DEDUP_REMOVED lines=9> */
[----:B------:R-:W-:Y:S01]  /*fea0*/  SHF.R.U32.HI R24, RZ, 0x10, R11 ;  /* 0x00000010ff187819 */ /* 0x000fe2000001160b */
[----:B------:R-:W-:Y:S01]  /*feb0*/  HADD2.F32 R33, -RZ, R33.H1_H1 ;  /* 0x30000021ff217230 */ /* 0x000fe20000004100 */
[----:B------:R-:W-:Y:S01]  /*fec0*/  SHF.R.U64 R29, R12, 0x10, R13 ;  /* 0x000000100c1d7819 */ /* 0x000fe2000000120d */
[----:B------:R-:W-:Y:S01]  /*fed0*/  HADD2.F32 R25, -RZ, R25.H0_H0 ;  /* 0x20000019ff197230 */ /* 0x000fe20000004100 */
[----:B------:R-:W-:Y:S01]  /*fee0*/  SHF.R.U64 R30, R10, 0x10, R11 ;  /* 0x000000100a1e7819 */ /* 0x000fe2000000120b */
[----:B------:R-:W-:Y:S02]  /*fef0*/  HADD2.F32 R24, -RZ, R24.H0_H0 ;  /* 0x20000018ff187230 */ /* 0x000fe40000004100 */
[----:B0-----:R-:W-:-:S02]  /*ff00*/  HADD2.F32 R13, -RZ, R7.H1_H1 ;  /* 0x30000007ff0d7230 */ /* 0x001fc40000004100 */
[----:B------:R-:W-:Y:S02]  /*ff10*/  HADD2.F32 R12, -RZ, R7.H0_H0 ;  /* 0x20000007ff0c7230 */ /* 0x000fe40000004100 */
[--C-:B------:R-:W-:Y:S02]  /*ff20*/  HADD2.F32 R7, -RZ, R4.reuse.H0_H0 ;  /* 0x20000004ff077230 */ /* 0x100fe40000004100 */
[C---:B------:R-:W-:Y:S01]  /*ff30*/  FMUL.FTZ R27, R13.reuse, R25 ;  /* 0x000000190d1b7220 */ /* 0x040fe20000410000 */
[----:B------:R-:W-:Y:S02]  /*ff40*/  HADD2.F32 R4, -RZ, R4.H1_H1 ;  /* 0x30000004ff047230 */ /* 0x000fe40000004100 */
[-C--:B------:R-:W-:Y:S01]  /*ff50*/  FMUL.FTZ R28, R13, R24.reuse ;  /* 0x000000180d1c7220 */ /* 0x080fe20000410000 */
[--C-:B------:R-:W-:Y:S02]  /*ff60*/  HADD2.F32 R10, -RZ, R6.reuse.H0_H0 ;  /* 0x20000006ff0a7230 */ /* 0x100fe40000004100 */
[----:B------:R-:W-:Y:S01]  /*ff70*/  FFMA.FTZ R27, R12, R24, -R27 ;  /* 0x000000180c1b7223 */ /* 0x000fe2000001081b */
[----:B------:R-:W-:-:S02]  /*ff80*/  HADD2.F32 R11, -RZ, R6.H1_H1 ;  /* 0x30000006ff0b7230 */ /* 0x000fc40000004100 */
[----:B------:R-:W-:Y:S01]  /*ff90*/  FMUL.FTZ R26, R4, R33 ;  /* 0x00000021041a7220 */ /* 0x000fe20000410000 */
[--C-:B------:R-:W-:Y:S02]  /*ffa0*/  HADD2.F32 R13, -RZ, R32.reuse.H1_H1 ;  /* 0x30000020ff0d7230 */ /* 0x100fe40000004100 */
[----:B------:R-:W-:Y:S01]  /*ffb0*/  FFMA.FTZ R28, R12, R25, R28 ;  /* 0x000000190c1c7223 */ /* 0x000fe2000001001c */
        /* <DEDUP_REMOVED lines=21> */
.L_x_6699:
[----:B------:R-:W-:Y:S05]  /*10110*/  BSYNC B1 ;  /* 0x0000000000017941 */ /* 0x000fea0003800000 */
.L_x_6698:
[----:B------:R-:W-:Y:S05]  /*10120*/  @P1 BRA `(.L_x_6697) ;  /* 0x0000001400941947 */ /* 0x000fea0003800000 */
[----:B0-----:R-:W0:Y:S01]  /*10130*/  LDS.128 R4, [R3+0x1000] ;  /* 0x0010000003047984 */ /* 0x001e220000000c00 */
[----:B------:R-:W-:Y:S01]  /*10140*/  SHF.R.U32.HI R15, RZ, 0x10, R9 ;  /* 0x00000010ff0f7819 */ /* 0x000fe20000011609 */
[----:B------:R-:W-:Y:S01]  /*10150*/  HADD2.F32 R11, -RZ, R0.H0_H0 ;  /* 0x20000000ff0b7230 */ /* 0x000fe20000004100 */
[--C-:B------:R-:W-:Y:S01]  /*10160*/  SHF.R.U32.HI R12, RZ, 0x10, R21.reuse ;  /* 0x00000010ff0c7819 */ /* 0x100fe20000011615 */
[----:B------:R-:W-:Y:S01]  /*10170*/  HADD2.F32 R13, -RZ, R14.H0_H0 ;  /* 0x2000000eff0d7230 */ /* 0x000fe20000004100 */
[----:B------:R-:W-:Y:S01]  /*10180*/  SHF.R.U64 R26, R20, 0x10, R21 ;  /* 0x00000010141a7819 */ /* 0x000fe20000001215 */
[----:B------:R-:W-:Y:S01]  /*10190*/  HADD2.F32 R15, -RZ, R15.H0_H0 ;  /* 0x2000000fff0f7230 */ /* 0x000fe20000004100 */
[----:B------:R-:W-:Y:S01]  /*101a0*/  SHF.R.U64 R24, R8, 0x10, R9 ;  /* 0x0000001008187819 */ /* 0x000fe20000001209 */
[----:B------:R-:W-:Y:S02]  /*101b0*/  HADD2.F32 R12, -RZ, R12.H0_H0 ;  /* 0x2000000cff0c7230 */ /* 0x000fe40000004100 */
[----:B------:R-:W-:-:S02]  /*101c0*/  HADD2.F32 R14, -RZ, R14.H1_H1 ;  /* 0x3000000eff0e7230 */ /* 0x000fc40000004100 */
[--C-:B0-----:R-:W-:Y:S02]  /*101d0*/  HADD2.F32 R10, -RZ, R7.reuse.H1_H1 ;  /* 0x30000007ff0a7230 */ /* 0x101fe40000004100 */
[----:B------:R-:W-:Y:S02]  /*101e0*/  HADD2.F32 R9, -RZ, R7.H0_H0 ;  /* 0x20000007ff097230 */ /* 0x000fe40000004100 */
[--C-:B------:R-:W-:Y:S02]  /*101f0*/  HADD2.F32 R2, -RZ, R4.reuse.H0_H0 ;  /* 0x20000004ff027230 */ /* 0x100fe40000004100 */
[C---:B------:R-:W-:Y:S01]  /*10200*/  FMUL.FTZ R20, R10.reuse, R15 ;  /* 0x0000000f0a147220 */ /* 0x040fe20000410000 */
[----:B------:R-:W-:Y:S02]  /*10210*/  HADD2.F32 R4, -RZ, R4.H1_H1 ;  /* 0x30000004ff047230 */ /* 0x000fe40000004100 */
[----:B------:R-:W-:Y:S01]  /*10220*/  FMUL.FTZ R10, R10, R12 ;  /* 0x0000000c0a0a7220 */ /* 0x000fe20000410000 */
[----:B------:R-:W-:-:S02]  /*10230*/  HADD2.F32 R7, -RZ, R6.H0_H0 ;  /* 0x20000006ff077230 */ /* 0x000fc40000004100 */
[C---:B------:R-:W-:Y:S01]  /*10240*/  FFMA.FTZ R20, R9.reuse, R12, -R20 ;  /* 0x0000000c09147223 */ /* 0x040fe20000010814 */
[----:B------:R-:W-:Y:S02]  /*10250*/  HADD2.F32 R8, -RZ, R6.H1_H1 ;  /* 0x30000006ff087230 */ /* 0x000fe40000004100 */
[----:B------:R-:W-:Y:S01]  /*10260*/  FFMA.FTZ R25, R9, R15, R10 ;  /* 0x0000000f09197223 */ /* 0x000fe2000001000a */
[C---:B------:R-:W-:Y:S01]  /*10270*/  FMUL.FTZ R21, R4.reuse, R13 ;  /* 0x0000000d04157220 */ /* 0x040fe20000410000 */
[-C--:B------:R-:W-:Y:S01]  /*10280*/  FMUL.FTZ R15, R4, R11.reuse ;  /* 0x0000000b040f7220 */ /* 0x080fe20000410000 */
[--C-:B------:R-:W-:Y:S02]  /*10290*/  HADD2.F32 R6, -RZ, R5.reuse.H0_H0 ;  /* 0x20000005ff067230 */ /* 0x100fe40000004100 */
[----:B------:R-:W-:Y:S01]  /*102a0*/  FMUL.FTZ R10, R8, R14 ;  /* 0x0000000e080a7220 */ /* 0x000fe20000410000 */
[----:B------:R-:W-:Y:S02]  /*102b0*/  HADD2.F32 R4, -RZ, R0.H1_H1 ;  /* 0x30000000ff047230 */ /* 0x000fe40000004100 */
[----:B------:R-:W-:Y:S01]  /*102c0*/  FFMA.FTZ R21, R2, R11, -R21 ;  /* 0x0000000b02157223 */ /* 0x000fe20000010815 */
[----:B------:R-:W-:-:S02]  /*102d0*/  HADD2.F32 R5, -RZ, R5.H1_H1 ;  /* 0x30000005ff057230 */ /* 0x000fc40000004100 */
[----:B------:R-:W-:Y:S01]  /*102e0*/  FFMA.FTZ R2, R2, R13, R15 ;  /* 0x0000000d02027223 */ /* 0x000fe2000001000f */
[----:B------:R-:W-:Y:S02]  /*102f0*/  HADD2.F32 R9, -RZ, R24.H0_H0 ;  /* 0x20000018ff097230 */ /* 0x000fe40000004100 */
[-C--:B------:R-:W-:Y:S01]  /*10300*/  FMUL.FTZ R13, R8, R4.reuse ;  /* 0x00000004080d7220 */ /* 0x080fe20000410000 */
[----:B------:R-:W-:Y:S02]  /*10310*/  HADD2.F32 R0, -RZ, R26.H0_H0 ;  /* 0x2000001aff007230 */ /* 0x000fe40000004100 */
[----:B------:R-:W-:Y:S01]  /*10320*/  FFMA.FTZ R10, R7, R4, -R10 ;  /* 0x00000004070a7223 */ /* 0x000fe2000001080a */
[----:B------:R-:W-:Y:S01]  /*10330*/  F2FP.F16.F32.PACK_AB R4, R2, R21 ;  /* 0x000000150204723e */ /* 0x000fe200000000ff */
[----:B------:R-:W-:Y:S01]  /*10340*/  FMUL.FTZ R11, R5, R9 ;  /* 0x00000009050b7220 */ /* 0x000fe20000410000 */
[----:B------:R-:W-:Y:S01]  /*10350*/  FFMA.FTZ R13, R7, R14, R13 ;  /* 0x0000000e070d7223 */ /* 0x000fe2000001000d */
[----:B------:R-:W-:Y:S01]  /*10360*/  FMUL.FTZ R8, R5, R0 ;  /* 0x0000000005087220 */ /* 0x000fe20000410000 */
[----:B------:R-:W-:Y:S01]  /*10370*/  F2FP.F16.F32.PACK_AB R7, R25, R20 ;  /* 0x000000141907723e */ /* 0x000fe200000000ff */
[----:B------:R-:W-:-:S02]  /*10380*/  FFMA.FTZ R5, R6, R0, -R11 ;  /* 0x0000000006057223 */ /* 0x000fc4000001080b */
[----:B------:R-:W-:Y:S01]  /*10390*/  FFMA.FTZ R8, R6, R9, R8 ;  /* 0x0000000906087223 */ /* 0x000fe20000010008 */
[----:B------:R-:W-:-:S04]  /*103a0*/  F2FP.F16.F32.PACK_AB R6, R13, R10 ;  /* 0x0000000a0d06723e */ /* 0x000fc800000000ff */
[----:B------:R-:W-:-:S05]  /*103b0*/  F2FP.F16.F32.PACK_AB R5, R8, R5 ;  /* 0x000000050805723e */ /* 0x000fca00000000ff */
[----:B------:R1:W-:Y:S01]  /*103c0*/  STS.128 [R3+0x1000], R4 ;  /* 0x0010000403007388 */ /* 0x0003e20000000c00 */
[----:B------:R-:W-:Y:S05]  /*103d0*/  BRA `(.L_x_6697) ;  /* 0x0000001000e87947 */ /* 0x000fea0003800000 */
.L_x_6684:
        /* <DEDUP_REMOVED lines=33> */
.L_x_7048:
        /* <DEDUP_REMOVED lines=8> */
[----:B------:R-:W-:Y:S02]  /*10670*/  ULDC UR4, c[0x0][0x3f4] ;  /* 0x0000fd0000047ab9 */ /* 0x000fe40000000800 */
[----:B------:R-:W-:-:S13]  /*10680*/  ISETP.GE.AND P0, PT, R22, UR4, PT ;  /* 0x0000000416007c0c */ /* 0x000fda000bf06270 */
[----:B------:R-:W-:Y:S05]  /*10690*/  @P0 BRA `(.L_x_6702) ;  /* 0x0000000000100947 */ /* 0x000fea0003800000 */
[----:B-12---:R-:W-:-:S04]  /*106a0*/  IMAD.WIDE R4, R22, 0x2, R4 ;  /* 0x0000000216047825 */ /* 0x006fc800078e0204 */
[----:B---34-:R-:W-:Y:S01]  /*106b0*/  IMAD.WIDE R6, R22, 0x2, R6 ;  /* 0x0000000216067825 */ /* 0x018fe200078e0206 */
[----:B------:R1:W5:Y:S04]  /*106c0*/  LD.E.128 R24, desc[UR44][R4.64] ;  /* 0x0000002c04187980 */ /* 0x000368000c101d00 */
[----:B------:R1:W5:Y:S02]  /*106d0*/  LD.E.128 R28, desc[UR44][R6.64] ;  /* 0x0000002c061c7980 */ /* 0x000364000c101d00 */
.L_x_6702:
[----:B------:R-:W-:Y:S05]  /*106e0*/  BSYNC B1 ;  /* 0x0000000000017941 */ /* 0x000fea0003800000 */
.L_x_6701:
[----:B-12--5:R-:W-:Y:S01]  /*106f0*/  IMAD.MOV.U32 R4, RZ, RZ, R28 ;  /* 0x000000ffff047224 */ /* 0x026fe200078e001c */
[----:B------:R-:W-:Y:S01]  /*10700*/  UMOV UR4, 0xffffffff ;  /* 0xffffffff00047882 */ /* 0x000fe20000000000 */
[----:B------:R-:W-:Y:S02]  /*10710*/  IMAD.MOV.U32 R5, RZ, RZ, R29 ;  /* 0x000000ffff057224 */ /* 0x000fe400078e001d */
[----:B----4-:R-:W-:Y:S01]  /*10720*/  IMAD.MOV.U32 R6, RZ, RZ, R30 ;  /* 0x000000ffff067224 */ /* 0x010fe200078e001e */
[----:B------:R-:W-:Y:S01]  /*10730*/  PRMT R73, R4, 0x7610, R73 ;  /* 0x0000761004497816 */ /* 0x000fe20000000049 */
[----:B---3--:R-:W-:Y:S01]  /*10740*/  IMAD.MOV.U32 R7, RZ, RZ, R31 ;  /* 0x000000ffff077224 */ /* 0x008fe200078e001f */
        /* <DEDUP_REMOVED lines=9> */
[----:B------:R-:W-:Y:S02]  /*107e0*/  CS2R R4, SRZ ;  /* 0x0000000000047805 */ /* 0x000fe4000001ff00 */
[----:B------:R-:W-:Y:S02]  /*107f0*/  PRMT R72, R6, 0x7610, R72 ;  /* 0x0000761006487816 */ /* 0x000fe40000000048 */
[----:B------:R-:W-:Y:S01]  /*10800*/  PRMT R74, R7, 0x7610, R74 ;  /* 0x00007610074a7816 */ /* 0x000fe2000000004a */
[----:B------:R-:W-:Y:S06]  /*10810*/  BRA.DIV UR4, `(.L_x_6703) ;  /* 0x0000031a04a47947 */ /* 0x000fec000b800000 */
[----:B0-----:R-:W0:Y:S04]  /*10820*/  SHFL.IDX PT, R3, R3, 0x1, 0x1c1f ;  /* 0x003c1f0003037f89 */ /* 0x001e2800000e0000 */
[----:B------:R-:W1:Y:S04]  /*10830*/  SHFL.IDX PT, R6, R8, 0x1, 0x1c1f ;  /* 0x003c1f0008067f89 */ /* 0x000e6800000e0000 */
[----:B------:R2:W3:Y:S04]  /*10840*/  SHFL.IDX PT, R7, R32, 0x1, 0x1c1f ;  /* 0x003c1f0020077f89 */ /* 0x0004e800000e0000 */
[----:B------:R2:W4:Y:S01]  /*10850*/  SHFL.IDX PT, R14, R9, 0x1, 0x1c1f ;  /* 0x003c1f00090e7f89 */ /* 0x00052200000e0000 */
[----:B0-----:R-:W-:-:S02]  /*10860*/  IMAD.MOV.U32 R13, RZ, RZ, R3 ;  /* 0x000000ffff0d7224 */ /* 0x001fc400078e0003 */
[----:B-12---:R-:W-:-:S07]  /*10870*/  IMAD.MOV.U32 R12, RZ, RZ, R6 ;  /* 0x000000ffff0c7224 */ /* 0x006fce00078e0006 */
.L_x_7054:
[----:B------:R-:W2:Y:S01]  /*10880*/  LDL R6, [R1+0x1f4] ;  /* 0x0001f40001067983 */ /* 0x000ea20000100800 */
[----:B------:R-:W-:Y:S01]  /*10890*/  VIADD R0, R0, 0x20 ;  /* 0x0000002000007836 */ /* 0x000fe20000000000 */
[----:B------:R-:W-:Y:S01]  /*108a0*/  BSSY B1, `(.L_x_6704) ;  /* 0x0000015000017945 */ /* 0x000fe20003800000 */
[----:B---3--:R-:W-:Y:S01]  /*108b0*/  IMAD.MOV.U32 R15, RZ, RZ, R7 ;  /* 0x000000ffff0f7224 */ /* 0x008fe200078e0007 */
[----:B------:R-:W-:Y:S02]  /*108c0*/  CS2R R8, SRZ ;  /* 0x0000000000087805 */ /* 0x000fe4000001ff00 */
[----:B------:R-:W-:Y:S02]  /*108d0*/  CS2R R10, SRZ ;  /* 0x00000000000a7805 */ /* 0x000fe4000001ff00 */
[----:B------:R-:W-:Y:S02]  /*108e0*/  ISETP.GE.AND P0, PT, R0, R21, PT ;  /* 0x000000150000720c */ /* 0x000fe40003f06270 */
[----:B--2---:R-:W-:-:S04]  /*108f0*/  LEA.HI R3, R6, R6, RZ, 0x1 ;  /* 0x0000000606037211 */ /* 0x004fc800078f08ff */
[----:B------:R-:W-:-:S05]  /*10900*/  LOP3.LUT R3, R3, 0xfffffffe, RZ, 0xc0, !PT ;  /* 0xfffffffe03037812 */ /* 0x000fca00078ec0ff */
[----:B------:R-:W-:Y:S01]  /*10910*/  IMAD.IADD R3, R6, 0x1, -R3 ;  /* 0x0000000106037824 */ /* 0x000fe200078e0a03 */
[----:B------:R-:W-:-:S04]  /*10920*/  CS2R R6, SRZ ;  /* 0x0000000000067805 */ /* 0x000fc8000001ff00 */
        /* <DEDUP_REMOVED lines=12> */
.L_x_6705:
[----:B------:R-:W-:Y:S05]  /*109f0*/  BSYNC B1 ;  /* 0x0000000000017941 */ /* 0x000fea0003800000 */
.L_x_6704:
[----:B------:R-:W1:Y:S01]  /*10a00*/  SYNCS.PHASECHK.TRANS64.TRYWAIT P0, [R2+URZ+0x38800], R3 ;  /* 0x03880003020075a7 */ /* 0x000e62000800017f */
[----:B------:R-:W-:Y:S04]  /*10a10*/  BSSY B1, `(.L_x_6706) ;  /* 0x0000002000017945 */ /* 0x000fe80003800000 */
[----:B-1----:R-:W-:Y:S05]  /*10a20*/  @!P0 BRA `(.L_x_6707) ;  /* 0x0000031800988947 */ /* 0x002fea0003800000 */
.L_x_7055:
[----:B------:R-:W-:Y:S05]  /*10a30*/  BSYNC B1 ;  /* 0x0000000000017941 */ /* 0x000fea0003800000 */
.L_x_6706:
[----:B------:R-:W2:Y:S01]  /*10a40*/  LDL R0, [R1+0x70] ;  /* 0x0000700001007983 */ /* 0x000ea20000100800 */
[----:B0-----:R-:W0:Y:S03]  /*10a50*/  LDC R13, c[0x0][0x3f4] ;  /* 0x0000fd00ff0d7b82 */ /* 0x001e260000000800 */
[----:B------:R-:W3:Y:S01]  /*10a60*/  LDL R15, [R1+0x440] ;  /* 0x00044000010f7983 */ /* 0x000ee20000100800 */
[----:B-1---5:R-:W-:Y:S02]  /*10a70*/  IMAD.MOV.U32 R3, RZ, RZ, R4 ;  /* 0x000000ffff037224 */ /* 0x022fe400078e0004 */
[----:B------:R-:W-:-:S05]  /*10a80*/  IMAD.MOV.U32 R12, RZ, RZ, R5 ;  /* 0x000000ffff0c7224 */ /* 0x000fca00078e0005 */
[----:B------:R-:W-:Y:S01]  /*10a90*/  PRMT R20, R3, 0x5410, R12 ;  /* 0x0000541003147816 */ /* 0x000fe2000000000c */
[----:B----4-:R-:W-:Y:S01]  /*10aa0*/  IMAD.MOV.U32 R14, RZ, RZ, R6 ;  /* 0x000000ffff0e7224 */ /* 0x010fe200078e0006 */
[C---:B0-----:R-:W-:Y:S01]  /*10ab0*/  ISETP.GE.AND P0, PT, R22.reuse, R13, PT ;  /* 0x0000000d1600720c */ /* 0x041fe20003f06270 */
[----:B------:R-:W-:Y:S02]  /*10ac0*/  IMAD.MOV.U32 R12, RZ, RZ, R7 ;  /* 0x000000ffff0c7224 */ /* 0x000fe400078e0007 */
[----:B------:R-:W-:Y:S01]  /*10ad0*/  IMAD.IADD R68, R22, 0x1, R13 ;  /* 0x0000000116447824 */ /* 0x000fe200078e020d */
[----:B------:R-:W-:Y:S04]  /*10ae0*/  BSSY B1, `(.L_x_6708) ;  /* 0x000006c000017945 */ /* 0x000fe80003800000 */
[----:B------:R-:W-:Y:S01]  /*10af0*/  LOP3.LUT R68, R68, 0x38, RZ, 0xc0, !PT ;  /* 0x0000003844447812 */ /* 0x000fe200078ec0ff */
[----:B--2---:R-:W-:-:S05]  /*10b00*/  IMAD R0, R0, -0x40, R21 ;  /* 0xffffffc000007824 */ /* 0x004fca00078e0215 */
[----:B------:R-:W-:-:S04]  /*10b10*/  VIMNMX R3, R0, 0x40, PT ;  /* 0x0000004000037848 */ /* 0x000fc80003fe0100 */
[-C--:B------:R-:W-:Y:S02]  /*10b20*/  ISETP.GE.OR P1, PT, R152, R3.reuse, P0 ;  /* 0x000000039800720c */ /* 0x080fe40000726670 */
[----:B------:R-:W-:Y:S01]  /*10b30*/  PRMT R0, R14, 0x7610, R0 ;  /* 0x000076100e007816 */ /* 0x000fe20000000000 */
[----:B------:R-:W-:Y:S01]  /*10b40*/  IMAD.MOV.U32 R14, RZ, RZ, R8 ;  /* 0x000000ffff0e7224 */ /* 0x000fe200078e0008 */
[----:B---3--:R-:W-:Y:S01]  /*10b50*/  ISETP.GE.OR P0, PT, R15, R3, P0 ;  /* 0x000000030f00720c */ /* 0x008fe20000706670 */
[----:B------:R-:W-:Y:S01]  /*10b60*/  IMAD.MOV.U32 R3, RZ, RZ, R9 ;  /* 0x000000ffff037224 */ /* 0x000fe200078e0009 */
[----:B------:R-:W-:Y:S01]  /*10b70*/  PRMT R0, R0, 0x5410, R12 ;  /* 0x0000541000007816 */ /* 0x000fe2000000000c */
[----:B------:R-:W-:-:S03]  /*10b80*/  IMAD.MOV.U32 R21, RZ, RZ, R11 ;  /* 0x000000ffff157224 */ /* 0x000fc600078e000b */
[----:B------:R-:W-:Y:S01]  /*10b90*/  PRMT R71, R14, 0x5410, R3 ;  /* 0x000054100e477816 */ /* 0x000fe20000000003 */
[----:B------:R-:W-:Y:S02]  /*10ba0*/  IMAD.MOV.U32 R3, RZ, RZ, R10 ;  /* 0x000000ffff037224 */ /* 0x000fe400078e000a */
[----:B------:R-:W-:Y:S05]  /*10bb0*/  @P1 BRA `(.L_x_6709) ;  /* 0x0000000400781947 */ /* 0x000fea0003800000 */
[----:B------:R-:W-:Y:S01]  /*10bc0*/  IMAD.SHL.U32 R12, R157, 0x40, RZ ;  /* 0x000000409d0c7824 */ /* 0x000fe200078e00ff */
[--C-:B------:R-:W-:Y:S01]  /*10bd0*/  SHF.R.U64 R24, R24, 0x10, R25.reuse ;  /* 0x0000001018187819 */ /* 0x100fe20000001219 */
[----:B------:R-:W-:Y:S01]  /*10be0*/  IMAD.SHL.U32 R33, R165, 0x200, RZ ;  /* 0x00000200a5217824 */ /* 0x000fe200078e00ff */
[----:B------:R-:W-:Y:S01]  /*10bf0*/  SHF.R.U32.HI R79, RZ, 0x10, R25 ;  /* 0x00000010ff4f7819 */ /* 0x000fe20000011619 */
[----:B------:R-:W-:Y:S01]  /*10c00*/  HADD2.F32 R82, -RZ, R82.H0_H0 ;  /* 0x20000052ff527230 */ /* 0x000fe20000004100 */
[----:B------:R-:W-:Y:S01]  /*10c10*/  LOP3.LUT R13, R12, 0x1c0, RZ, 0xc0, !PT ;  /* 0x000001c00c0d7812 */ /* 0x000fe200078ec0ff */
[----:B------:R-:W-:Y:S01]  /*10c20*/  HADD2.F32 R80, -RZ, R80.H0_H0 ;  /* 0x20000050ff507230 */ /* 0x000fe20000004100 */
[----:B------:R-:W-:Y:S01]  /*10c30*/  SHF.R.U64 R25, R26, 0x10, R27 ;  /* 0x000000101a197819 */ /* 0x000fe2000000121b */
[----:B------:R-:W-:Y:S01]  /*10c40*/  HADD2.F32 R79, -RZ, R79.H0_H0 ;  /* 0x2000004fff4f7230 */ /* 0x000fe20000004100 */
[--C-:B------:R-:W-:Y:S02]  /*10c50*/  SHF.R.U32.HI R15, RZ, 0x3, R13.reuse ;  /* 0x00000003ff0f7819 */ /* 0x100fe4000001160d */
[----:B------:R-:W-:Y:S01]  /*10c60*/  LOP3.LUT R12, R13, 0x38, R22, 0xf8, !PT ;  /* 0x000000380d0c7812 */ /* 0x000fe200078ef816 */
[----:B------:R-:W-:Y:S01]  /*10c70*/  HADD2.F32 R25, -RZ, R25.H0_H0 ;  /* 0x20000019ff197230 */ /* 0x000fe20000004100 */
[----:B------:R-:W-:-:S02]  /*10c80*/  LOP3.LUT R32, R15, R68, R13, 0x1e, !PT ;  /* 0x000000440f207212 */ /* 0x000fc400078e1e0d */
[----:B------:R-:W-:Y:S02]  /*10c90*/  LOP3.LUT R69, R33, R12, R15, 0xf6, !PT ;  /* 0x0000000c21457212 */ /* 0x000fe400078ef60f */
[----:B------:R-:W-:Y:S02]  /*10ca0*/  LOP3.LUT R33, R32, R33, RZ, 0xfc, !PT ;  /* 0x0000002120217212 */ /* 0x000fe400078efcff */
[--C-:B------:R-:W-:Y:S01]  /*10cb0*/  SHF.R.U64 R26, R30, 0x10, R31.reuse ;  /* 0x000000101e1a7819 */ /* 0x100fe2000000121f */
[--C-:B------:R-:W-:Y:S01]  /*10cc0*/  IMAD R69, R69, 0x2, R2.reuse ;  /* 0x0000000245457824 */ /* 0x100fe200078e0202 */
[----:B------:R-:W-:Y:S01]  /*10cd0*/  SHF.R.U32.HI R85, RZ, 0x10, R31 ;  /* 0x00000010ff557819 */ /* 0x000fe2000001161f */
[----:B------:R-:W-:Y:S01]  /*10ce0*/  IMAD R70, R33, 0x2, R2 ;  /* 0x0000000221467824 */ /* 0x000fe200078e0202 */
[----:B------:R-:W-:Y:S02]  /*10cf0*/  SHF.R.U32.HI R81, RZ, 0x10, R29 ;  /* 0x00000010ff517819 */ /* 0x000fe4000001161d */
[----:B------:R-:W0:Y:S01]  /*10d00*/  LDS.128 R12, [R69+0x20400] ;  /* 0x02040000450c7984 */ /* 0x000e220000000c00 */
[----:B------:R-:W-:-:S02]  /*10d10*/  SHF.R.U32.HI R87, RZ, 0x10, R27 ;  /* 0x00000010ff577819 */ /* 0x000fc4000001161b */
[----:B------:R-:W-:Y:S01]  /*10d20*/  HADD2.F32 R81, -RZ, R81.H0_H0 ;  /* 0x20000051ff517230 */ /* 0x000fe20000004100 */
[----:B------:R-:W1:Y:S01]  /*10d30*/  LDS.128 R32, [R70+0x20400] ;  /* 0x0204000046207984 */ /* 0x000e620000000c00 */
[----:B------:R-:W-:Y:S01]  /*10d40*/  SHF.R.U64 R28, R28, 0x10, R29 ;  /* 0x000000101c1c7819 */ /* 0x000fe2000000121d */
[--C-:B0-----:R-:W-:Y:S02]  /*10d50*/  HADD2.F32 R76, -RZ, R15.reuse.H0_H0 ;  /* 0x2000000fff4c7230 */ /* 0x101fe40000004100 */
[----:B------:R-:W-:Y:S02]  /*10d60*/  HADD2.F32 R31, -RZ, R15.H1_H1 ;  /* 0x3000000fff1f7230 */ /* 0x000fe40000004100 */
[----:B-1----:R-:W-:Y:S02]  /*10d70*/  HADD2.F32 R15, -RZ, R33.H0_H0 ;  /* 0x20000021ff0f7230 */ /* 0x002fe40000004100 */
[----:B------:R-:W-:Y:S02]  /*10d80*/  HADD2.F32 R27, -RZ, R13.H0_H0 ;  /* 0x2000000dff1b7230 */ /* 0x000fe40000004100 */
[----:B------:R-:W-:-:S02]  /*10d90*/  HADD2.F32 R30, -RZ, R33.H1_H1 ;  /* 0x30000021ff1e7230 */ /* 0x000fc40000004100 */
[C---:B------:R-:W-:Y:S01]  /*10da0*/  FMUL.FTZ R84, R15.reuse, R82 ;  /* 0x000000520f547220 */ /* 0x040fe20000410000 */
[-C--:B------:R-:W-:Y:S01]  /*10db0*/  FMUL.FTZ R86, R15, R80.reuse ;  /* 0x000000500f567220 */ /* 0x080fe20000410000 */
[----:B------:R-:W-:Y:S02]  /*10dc0*/  HADD2.F32 R75, -RZ, R13.H1_H1 ;  /* 0x3000000dff4b7230 */ /* 0x000fe40000004100 */
[C---:B------:R-:W-:Y:S01]  /*10dd0*/  FFMA.FTZ R15, R27.reuse, R80, -R84 ;  /* 0x000000501b0f7223 */ /* 0x040fe20000010854 */
[----:B------:R-:W-:Y:S02]  /*10de0*/  HADD2.F32 R77, -RZ, R35.H0_H0 ;  /* 0x20000023ff4d7230 */ /* 0x000fe40000004100 */
[----:B------:R-:W-:Y:S01]  /*10df0*/  FMUL.FTZ R84, R30, R81 ;  /* 0x000000511e547220 */ /* 0x000fe20000410000 */
[--C-:B------:R-:W-:Y:S02]  /*10e00*/  HADD2.F32 R80, -RZ, R74.reuse.H1_H1 ;  /* 0x3000004aff507230 */ /* 0x100fe40000004100 */
[----:B------:R-:W-:Y:S01]  /*10e10*/  FFMA.FTZ R27, R27, R82, R86 ;  /* 0x000000521b1b7223 */ /* 0x000fe20000010056 */
[----:B------:R-:W-:-:S02]  /*10e20*/  HADD2.F32 R74, -RZ, R74.H0_H0 ;  /* 0x2000004aff4a7230 */ /* 0x000fc40000004100 */
[-C--:B------:R-:W-:Y:S01]  /*10e30*/  FMUL.FTZ R82, R30, R79.reuse ;  /* 0x0000004f1e527220 */ /* 0x080fe20000410000 */
[----:B------:R-:W-:Y:S01]  /*10e40*/  FFMA.FTZ R30, R75, R79, -R84 ;  /* 0x0000004f4b1e7223 */ /* 0x000fe20000010854 */
[C---:B------:R-:W-:Y:S01]  /*10e50*/  FMUL.FTZ R83, R77.reuse, R80 ;  /* 0x000000504d537220 */ /* 0x040fe20000410000 */
[----:B------:R-:W-:Y:S02]  /*10e60*/  HADD2.F32 R78, -RZ, R35.H1_H1 ;  /* 0x30000023ff4e7230 */ /* 0x000fe40000004100 */
[-C--:B------:R-:W-:Y:S01]  /*10e70*/  FMUL.FTZ R77, R77, R74.reuse ;  /* 0x0000004a4d4d7220 */ /* 0x080fe20000410000 */
[----:B------:R-:W-:Y:S02]  /*10e80*/  HADD2.F32 R79, -RZ, R85.H0_H0 ;  /* 0x20000055ff4f7230 */ /* 0x000fe40000004100 */
[----:B------:R-:W-:Y:S01]  /*10e90*/  FFMA.FTZ R82, R75, R81, R82 ;  /* 0x000000514b527223 */ /* 0x000fe20000010052 */
[----:B------:R-:W-:Y:S02]  /*10ea0*/  HADD2.F32 R75, -RZ, R87.H0_H0 ;  /* 0x20000057ff4b7230 */ /* 0x000fe40000004100 */
[C---:B------:R-:W-:Y:S01]  /*10eb0*/  FFMA.FTZ R83, R76.reuse, R74, -R83 ;  /* 0x0000004a4c537223 */ /* 0x040fe20000010853 */
[----:B------:R-:W-:Y:S01]  /*10ec0*/  FFMA.FTZ R77, R76, R80, R77 ;  /* 0x000000504c4d7223 */ /* 0x000fe2000001004d */
[----:B------:R-:W-:-:S02]  /*10ed0*/  HADD2.F32 R35, -RZ, R32.H0_H0 ;  /* 0x20000020ff237230 */ /* 0x000fc40000004100 */
[C---:B------:R-:W-:Y:S01]  /*10ee0*/  FMUL.FTZ R80, R78.reuse, R79 ;  /* 0x0000004f4e507220 */ /* 0x040fe20000410000 */
[--C-:B------:R-:W-:Y:S02]  /*10ef0*/  HADD2.F32 R76, -RZ, R73.reuse.H0_H0 ;  /* 0x20000049ff4c7230 */ /* 0x100fe40000004100 */
[-C--:B------:R-:W-:Y:S01]  /*10f00*/  FMUL.FTZ R84, R78, R75.reuse ;  /* 0x0000004b4e547220 */ /* 0x080fe20000410000 */
[----:B------:R-:W-:Y:S02]  /*10f10*/  HADD2.F32 R74, -RZ, R73.H1_H1 ;  /* 0x30000049ff4a7230 */ /* 0x000fe40000004100 */
[----:B------:R-:W-:Y:S01]  /*10f20*/  FFMA.FTZ R86, R31, R75, -R80 ;  /* 0x0000004b1f567223 */ /* 0x000fe20000010850 */
[----:B------:R-:W-:Y:S02]  /*10f30*/  HADD2.F32 R29, -RZ, R12.H0_H0 ;  /* 0x2000000cff1d7230 */ /* 0x000fe40000004100 */
[----:B------:R-:W-:Y:S01]  /*10f40*/  FMUL.FTZ R80, R35, R76 ;  /* 0x0000004c23507220 */ /* 0x000fe20000410000 */
[----:B------:R-:W-:-:S02]  /*10f50*/  HADD2.F32 R78, -RZ, R72.H1_H1 ;  /* 0x30000048ff4e7230 */ /* 0x000fc40000004100 */
[-C--:B------:R-:W-:Y:S01]  /*10f60*/  FMUL.FTZ R35, R35, R74.reuse ;  /* 0x0000004a23237220 */ /* 0x080fe20000410000 */
[----:B------:R-:W-:Y:S02]  /*10f70*/  HADD2.F32 R33, -RZ, R34.H0_H0 ;  /* 0x20000022ff217230 */ /* 0x000fe40000004100 */
[----:B------:R-:W-:Y:S01]  /*10f80*/  FFMA.FTZ R88, R31, R79, R84 ;  /* 0x0000004f1f587223 */ /* 0x000fe20000010054 */
[----:B------:R-:W-:Y:S02]  /*10f90*/  HADD2.F32 R72, -RZ, R72.H0_H0 ;  /* 0x20000048ff487230 */ /* 0x000fe40000004100 */
[----:B------:R-:W-:Y:S01]  /*10fa0*/  FFMA.FTZ R80, R29, R74, -R80 ;  /* 0x0000004a1d507223 */ /* 0x000fe20000010850 */
[----:B------:R-:W-:Y:S02]  /*10fb0*/  HADD2.F32 R13, -RZ, R14.H0_H0 ;  /* 0x2000000eff0d7230 */ /* 0x000fe40000004100 */
[----:B------:R-:W-:Y:S01]  /*10fc0*/  FMUL.FTZ R84, R33, R78 ;  /* 0x0000004e21547220 */ /* 0x000fe20000410000 */
[----:B------:R-:W-:-:S02]  /*10fd0*/  HADD2.F32 R32, -RZ, R32.H1_H1 ;  /* 0x30000020ff207230 */ /* 0x000fc40000004100 */
[----:B------:R-:W-:Y:S01]  /*10fe0*/  FMUL.FTZ R74, R33, R72 ;  /* 0x00000048214a7220 */ /* 0x000fe20000410000 */
[----:B------:R-:W-:Y:S02]  /*10ff0*/  HADD2.F32 R34, -RZ, R34.H1_H1 ;  /* 0x30000022ff227230 */ /* 0x000fe40000004100 */
[----:B------:R-:W-:Y:S01]  /*11000*/  FFMA.FTZ R35, R29, R76, R35 ;  /* 0x0000004c1d237223 */ /* 0x000fe20000010023 */
[----:B------:R-:W-:Y:S02]  /*11010*/  HADD2.F32 R31, -RZ, R28.H0_H0 ;  /* 0x2000001cff1f7230 */ /* 0x000fe40000004100 */
[C---:B------:R-:W-:Y:S01]  /*11020*/  FFMA.FTZ R84, R13.reuse, R72, -R84 ;  /* 0x000000480d547223 */ /* 0x040fe20000010854 */
[----:B------:R-:W-:Y:S02]  /*11030*/  HADD2.F32 R33, -RZ, R26.H0_H0 ;  /* 0x2000001aff217230 */ /* 0x000fe40000004100 */
[----:B------:R-:W-:Y:S01]  /*11040*/  FFMA.FTZ R26, R13, R78, R74 ;  /* 0x0000004e0d1a7223 */ /* 0x000fe2000001004a */
[----:B------:R-:W-:-:S02]  /*11050*/  HADD2.F32 R29, -RZ, R24.H0_H0 ;  /* 0x20000018ff1d7230 */ /* 0x000fc40000004100 */
        /* <DEDUP_REMOVED lines=20> */
.L_x_6709:
[----:B------:R-:W-:Y:S05]  /*111a0*/  BSYNC B1 ;  /* 0x0000000000017941 */ /* 0x000fea0003800000 */
.L_x_6708:
[----:B0-----:R-:W-:Y:S01]  /*111b0*/  PRMT R70, R3, 0x5410, R21 ;  /* 0x0000541003467816 */ /* 0x001fe20000000015 */
[----:B------:R-:W-:Y:S06]  /*111c0*/  @P0 BRA `(.L_x_6697) ;  /* 0x00000004006c0947 */ /* 0x000fec0003800000 */
[----:B------:R-:W2:Y:S04]  /*111d0*/  LDL R13, [R1+0x4cc] ;  /* 0x0004cc00010d7983 */ /* 0x000ea80000100800 */
[----:B------:R-:W2:Y:S04]  /*111e0*/  LDL R12, [R1+0x4d8] ;  /* 0x0004d800010c7983 */ /* 0x000ea80000100800 */
[----:B------:R-:W3:Y:S04]  /*111f0*/  LDL R24, [R1+0x4dc] ;  /* 0x0004dc0001187983 */ /* 0x000ee80000100800 */
[----:B------:R-:W4:Y:S01]  /*11200*/  LDL R73, [R1+0x4c8] ;  /* 0x0004c80001497983 */ /* 0x000f220000100800 */
[----:B------:R-:W-:Y:S01]  /*11210*/  SHF.R.U32.HI R72, RZ, 0x10, R11 ;  /* 0x00000010ff487819 */ /* 0x000fe2000001160b */
[--C-:B------:R-:W-:Y:S01]  /*11220*/  HADD2.F32 R31, -RZ, R20.reuse.H1_H1 ;  /* 0x30000014ff1f7230 */ /* 0x100fe20000004100 */
[----:B------:R-:W-:Y:S01]  /*11230*/  SHF.R.U32.HI R32, RZ, 0x10, R5 ;  /* 0x00000010ff207819 */ /* 0x000fe20000011605 */
[--C-:B------:R-:W-:Y:S01]  /*11240*/  HADD2.F32 R29, -RZ, R71.reuse.H1_H1 ;  /* 0x30000047ff1d7230 */ /* 0x100fe20000004100 */
[----:B------:R-:W-:Y:S01]  /*11250*/  SHF.R.U64 R69, R6, 0x10, R7 ;  /* 0x0000001006457819 */ /* 0x000fe20000001207 */
[----:B------:R-:W-:Y:S01]  /*11260*/  HADD2.F32 R20, -RZ, R20.H0_H0 ;  /* 0x20000014ff147230 */ /* 0x000fe20000004100 */
[----:B------:R-:W-:Y:S01]  /*11270*/  SHF.R.U32.HI R30, RZ, 0x10, R9 ;  /* 0x00000010ff1e7819 */ /* 0x000fe20000011609 */
[----:B------:R-:W-:Y:S01]  /*11280*/  HADD2.F32 R32, -RZ, R32.H0_H0 ;  /* 0x20000020ff207230 */ /* 0x000fe20000004100 */
[----:B------:R-:W-:Y:S01]  /*11290*/  SHF.R.U32.HI R35, RZ, 0x10, R7 ;  /* 0x00000010ff237819 */ /* 0x000fe20000011607 */
[----:B------:R-:W-:-:S02]  /*112a0*/  HADD2.F32 R71, -RZ, R71.H0_H0 ;  /* 0x20000047ff477230 */ /* 0x000fc40000004100 */
[----:B------:R-:W-:Y:S01]  /*112b0*/  HADD2.F32 R30, -RZ, R30.H0_H0 ;  /* 0x2000001eff1e7230 */ /* 0x000fe20000004100 */
[----:B--2---:R-:W-:-:S05]  /*112c0*/  LOP3.LUT R68, R12, R68, R13, 0x1e, !PT ;  /* 0x000000440c447212 */ /* 0x004fca00078e1e0d */
[----:B---3--:R-:W-:Y:S01]  /*112d0*/  IMAD.IADD R3, R24, 0x1, R68 ;  /* 0x0000000118037824 */ /* 0x008fe200078e0244 */
[----:B----4-:R-:W0:Y:S03]  /*112e0*/  LDS.128 R12, [R73+0x20400] ;  /* 0x02040000490c7984 */ /* 0x010e260000000c00 */
[----:B------:R-:W-:Y:S01]  /*112f0*/  IMAD R2, R3, 0x2, R2 ;  /* 0x0000000203027824 */ /* 0x000fe200078e0202 */
[----:B------:R-:W-:Y:S02]  /*11300*/  SHF.R.U64 R3, R8, 0x10, R9 ;  /* 0x0000001008037819 */ /* 0x000fe40000001209 */
[----:B------:R-:W-:Y:S02]  /*11310*/  SHF.R.U64 R8, R4, 0x10, R5 ;  /* 0x0000001004087819 */ /* 0x000fe40000001205 */
[----:B------:R-:W1:Y:S01]  /*11320*/  LDS.128 R24, [R2+0x20400] ;  /* 0x0204000002187984 */ /* 0x000e620000000c00 */
[----:B------:R-:W-:Y:S01]  /*11330*/  SHF.R.U64 R4, R10, 0x10, R11 ;  /* 0x000000100a047819 */ /* 0x000fe2000000120b */
[----:B------:R-:W-:-:S02]  /*11340*/  HADD2.F32 R3, -RZ, R3.H0_H0 ;  /* 0x20000003ff037230 */ /* 0x000fc40000004100 */
[--C-:B0-----:R-:W-:Y:S02]  /*11350*/  HADD2.F32 R6, -RZ, R13.reuse.H0_H0 ;  /* 0x2000000dff067230 */ /* 0x101fe40000004100 */
[----:B------:R-:W-:Y:S02]  /*11360*/  HADD2.F32 R13, -RZ, R13.H1_H1 ;  /* 0x3000000dff0d7230 */ /* 0x000fe40000004100 */
[----:B------:R-:W-:Y:S02]  /*11370*/  HADD2.F32 R5, -RZ, R12.H0_H0 ;  /* 0x2000000cff057230 */ /* 0x000fe40000004100 */
[--C-:B-1----:R-:W-:Y:S02]  /*11380*/  HADD2.F32 R11, -RZ, R25.reuse.H0_H0 ;  /* 0x20000019ff0b7230 */ /* 0x102fe40000004100 */
[----:B------:R-:W-:Y:S02]  /*11390*/  HADD2.F32 R25, -RZ, R25.H1_H1 ;  /* 0x30000019ff197230 */ /* 0x000fe40000004100 */
[----:B------:R-:W-:-:S02]  /*113a0*/  HADD2.F32 R10, -RZ, R24.H0_H0 ;  /* 0x20000018ff0a7230 */ /* 0x000fc40000004100 */
[C---:B------:R-:W-:Y:S01]  /*113b0*/  FMUL.FTZ R33, R11.reuse, R31 ;  /* 0x0000001f0b217220 */ /* 0x040fe20000410000 */
[-C--:B------:R-:W-:Y:S01]  /*113c0*/  FMUL.FTZ R11, R11, R29.reuse ;  /* 0x0000001d0b0b7220 */ /* 0x080fe20000410000 */
[C---:B------:R-:W-:Y:S01]  /*113d0*/  FMUL.FTZ R34, R25.reuse, R32 ;  /* 0x0000002019227220 */ /* 0x040fe20000410000 */
[----:B------:R-:W-:Y:S01]  /*113e0*/  FMUL.FTZ R68, R25, R30 ;  /* 0x0000001e19447220 */ /* 0x000fe20000410000 */
[C---:B------:R-:W-:Y:S01]  /*113f0*/  FFMA.FTZ R33, R6.reuse, R29, -R33 ;  /* 0x0000001d06217223 */ /* 0x040fe20000010821 */
[----:B------:R-:W-:Y:S01]  /*11400*/  FFMA.FTZ R31, R6, R31, R11 ;  /* 0x0000001f061f7223 */ /* 0x000fe2000001000b */
[C---:B------:R-:W-:Y:S01]  /*11410*/  FMUL.FTZ R6, R10.reuse, R20 ;  /* 0x000000140a067220 */ /* 0x040fe20000410000 */
[-C--:B------:R-:W-:Y:S01]  /*11420*/  FMUL.FTZ R11, R10, R71.reuse ;  /* 0x000000470a0b7220 */ /* 0x080fe20000410000 */
[----:B------:R-:W-:Y:S01]  /*11430*/  FFMA.FTZ R34, R13, R30, -R34 ;  /* 0x0000001e0d227223 */ /* 0x000fe20000010822 */
[----:B------:R-:W-:Y:S02]  /*11440*/  HADD2.F32 R21, -RZ, R26.H0_H0 ;  /* 0x2000001aff157230 */ /* 0x000fe40000004100 */
[C---:B------:R-:W-:Y:S01]  /*11450*/  FFMA.FTZ R71, R5.reuse, R71, -R6 ;  /* 0x0000004705477223 */ /* 0x040fe20000010806 */
[----:B------:R-:W-:Y:S01]  /*11460*/  FFMA.FTZ R20, R5, R20, R11 ;  /* 0x0000001405147223 */ /* 0x000fe2000001000b */
[----:B------:R-:W-:-:S02]  /*11470*/  HADD2.F32 R28, -RZ, R27.H0_H0 ;  /* 0x2000001bff1c7230 */ /* 0x000fc40000004100 */
[----:B------:R-:W-:Y:S01]  /*11480*/  FFMA.FTZ R68, R13, R32, R68 ;  /* 0x000000200d447223 */ /* 0x000fe20000010044 */
[----:B------:R-:W-:Y:S02]  /*11490*/  HADD2.F32 R30, -RZ, R0.H0_H0 ;  /* 0x20000000ff1e7230 */ /* 0x000fe40000004100 */
[--C-:B------:R-:W-:Y:S02]  /*114a0*/  HADD2.F32 R6, -RZ, R70.reuse.H0_H0 ;  /* 0x20000046ff067230 */ /* 0x100fe40000004100 */
[----:B------:R-:W-:Y:S02]  /*114b0*/  HADD2.F32 R5, -RZ, R70.H1_H1 ;  /* 0x30000046ff057230 */ /* 0x000fe40000004100 */
[C---:B------:R-:W-:Y:S01]  /*114c0*/  FMUL.FTZ R32, R21.reuse, R30 ;  /* 0x0000001e15207220 */ /* 0x040fe20000410000 */
[----:B------:R-:W-:Y:S02]  /*114d0*/  HADD2.F32 R10, -RZ, R0.H1_H1 ;  /* 0x30000000ff0a7230 */ /* 0x000fe40000004100 */
[----:B------:R-:W-:Y:S01]  /*114e0*/  FMUL.FTZ R70, R21, R6 ;  /* 0x0000000615467220 */ /* 0x000fe20000410000 */
[----:B------:R-:W-:-:S02]  /*114f0*/  HADD2.F32 R7, -RZ, R14.H0_H0 ;  /* 0x2000000eff077230 */ /* 0x000fc40000004100 */
[CC--:B------:R-:W-:Y:S01]  /*11500*/  FMUL.FTZ R11, R28.reuse, R5.reuse ;  /* 0x000000051c0b7220 */ /* 0x0c0fe20000410000 */
[----:B------:R-:W-:Y:S02]  /*11510*/  HADD2.F32 R9, -RZ, R15.H0_H0 ;  /* 0x2000000fff097230 */ /* 0x000fe40000004100 */
[----:B------:R-:W-:Y:S02]  /*11520*/  HADD2.F32 R0, -RZ, R72.H0_H0 ;  /* 0x20000048ff007230 */ /* 0x000fe40000004100 */
[----:B------:R-:W-:Y:S01]  /*11530*/  FMUL.FTZ R72, R28, R10 ;  /* 0x0000000a1c487220 */ /* 0x000fe20000410000 */
[C---:B------:R-:W-:Y:S01]  /*11540*/  FFMA.FTZ R32, R7.reuse, R6, -R32 ;  /* 0x0000000607207223 */ /* 0x040fe20000010820 */
[----:B------:R-:W-:Y:S01]  /*11550*/  FFMA.FTZ R70, R7, R30, R70 ;  /* 0x0000001e07467223 */ /* 0x000fe20000010046 */
[C---:B------:R-:W-:Y:S01]  /*11560*/  FFMA.FTZ R10, R9.reuse, R10, R11 ;  /* 0x0000000a090a7223 */ /* 0x040fe2000001000b */
[----:B------:R-:W-:Y:S01]  /*11570*/  FFMA.FTZ R72, R9, R5, -R72 ;  /* 0x0000000509487223 */ /* 0x000fe20000010848 */
[----:B------:R-:W-:-:S02]  /*11580*/  HADD2.F32 R24, -RZ, R24.H1_H1 ;  /* 0x30000018ff187230 */ /* 0x000fc40000004100 */
[----:B------:R-:W-:Y:S02]  /*11590*/  HADD2.F32 R26, -RZ, R26.H1_H1 ;  /* 0x3000001aff1a7230 */ /* 0x000fe40000004100 */
[----:B------:R-:W-:Y:S02]  /*115a0*/  HADD2.F32 R27, -RZ, R27.H1_H1 ;  /* 0x3000001bff1b7230 */ /* 0x000fe40000004100 */
[----:B------:R-:W-:Y:S02]  /*115b0*/  HADD2.F32 R6, -RZ, R35.H0_H0 ;  /* 0x20000023ff067230 */ /* 0x000fe40000004100 */
[----:B------:R-:W-:Y:S02]  /*115c0*/  HADD2.F32 R7, -RZ, R8.H0_H0 ;  /* 0x20000008ff077230 */ /* 0x000fe40000004100 */
[C---:B------:R-:W-:Y:S01]  /*115d0*/  FMUL.FTZ R30, R27.reuse, R0 ;  /* 0x000000001b1e7220 */ /* 0x040fe20000410000 */
[----:B------:R-:W-:Y:S02]  /*115e0*/  HADD2.F32 R9, -RZ, R69.H0_H0 ;  /* 0x20000045ff097230 */ /* 0x000fe40000004100 */
[----:B------:R-:W-:Y:S01]  /*115f0*/  FMUL.FTZ R28, R27, R6 ;  /* 0x000000061b1c7220 */ /* 0x000fe20000410000 */
[----:B------:R-:W-:-:S02]  /*11600*/  HADD2.F32 R5, -RZ, R4.H0_H0 ;  /* 0x20000004ff057230 */ /* 0x000fc40000004100 */
[----:B------:R-:W-:Y:S01]  /*11610*/  FMUL.FTZ R11, R24, R7 ;  /* 0x00000007180b7220 */ /* 0x000fe20000410000 */
[----:B------:R-:W-:Y:S02]  /*11620*/  HADD2.F32 R12, -RZ, R12.H1_H1 ;  /* 0x3000000cff0c7230 */ /* 0x000fe40000004100 */
[----:B------:R-:W-:Y:S01]  /*11630*/  FMUL.FTZ R13, R26, R9 ;  /* 0x000000091a0d7220 */ /* 0x000fe20000410000 */
[----:B------:R-:W-:Y:S02]  /*11640*/  HADD2.F32 R14, -RZ, R14.H1_H1 ;  /* 0x3000000eff0e7230 */ /* 0x000fe40000004100 */
[----:B------:R-:W-:Y:S01]  /*11650*/  FMUL.FTZ R24, R24, R3 ;  /* 0x0000000318187220 */ /* 0x000fe20000410000 */
[----:B------:R-:W-:Y:S02]  /*11660*/  HADD2.F32 R15, -RZ, R15.H1_H1 ;  /* 0x3000000fff0f7230 */ /* 0x000fe40000004100 */
[----:B------:R-:W-:Y:S01]  /*11670*/  FMUL.FTZ R26, R26, R5 ;  /* 0x000000051a1a7220 */ /* 0x000fe20000410000 */
[----:B------:R-:W-:Y:S01]  /*11680*/  FFMA.FTZ R4, R12, R3, -R11 ;  /* 0x000000030c047223 */ /* 0x000fe2000001080b */
[----:B------:R-:W-:Y:S01]  /*11690*/  FFMA.FTZ R13, R14, R5, -R13 ;  /* 0x000000050e0d7223 */ /* 0x000fe2000001080d */
[----:B------:R-:W-:Y:S01]  /*116a0*/  FFMA.FTZ R3, R12, R7, R24 ;  /* 0x000000070c037223 */ /* 0x000fe20000010018 */
[C---:B------:R-:W-:Y:S01]  /*116b0*/  FFMA.FTZ R21, R15.reuse, R0, -R28 ;  /* 0x000000000f157223 */ /* 0x040fe2000001081c */
[----:B------:R-:W-:Y:S01]  /*116c0*/  FFMA.FTZ R25, R15, R6, R30 ;  /* 0x000000060f197223 */ /* 0x000fe2000001001e */
[----:B------:R-:W-:Y:S01]  /*116d0*/  FFMA.FTZ R15, R14, R9, R26 ;  /* 0x000000090e0f7223 */ /* 0x000fe2000001001a */
[----:B------:R-:W-:-:S02]  /*116e0*/  F2FP.F16.F32.PACK_AB R5, R34, R33 ;  /* 0x000000212205723e */ /* 0x000fc400000000ff */
[----:B------:R-:W-:Y:S02]  /*116f0*/  F2FP.F16.F32.PACK_AB R7, R21, R72 ;  /* 0x000000481507723e */ /* 0x000fe400000000ff */
        /* <DEDUP_REMOVED lines=8> */
.L_x_6697:
[----:B------:R-:W-:Y:S05]  /*11780*/  BSYNC B0 ;  /* 0x0000000000007941 */ /* 0x000fea0003800000 */
.L_x_6683:
[----:B------:R-:W-:Y:S01]  /*11790*/  @!PT LDS RZ, [RZ] ;  /* 0x00000000fffff984 */ /* 0x000fe20000000800 */
[----:B------:R-:W-:Y:S01]  /*117a0*/  @!PT LDS RZ, [RZ] ;  /* 0x00000000fffff984 */ /* 0x000fe20000000800 */
[----:B------:R-:W-:Y:S01]  /*117b0*/  @!PT LDS RZ, [RZ] ;  /* 0x00000000fffff984 */ /* 0x000fe20000000800 */
[----:B------:R-:W-:Y:S01]  /*117c0*/  @!PT LDS RZ, [RZ] ;  /* 0x00000000fffff984 */ /* 0x000fe20000000800 */
[----:B------:R3:W-:Y:S06]  /*117d0*/  MEMBAR.ALL.CTA ;  /* 0x0000000000007992 */ /* 0x0007ec0000008000 */
[----:B---3--:R-:W3:Y:S01]  /*117e0*/  FENCE.VIEW.ASYNC.S ;  /* 0x00000000000073c6 */ /* 0x008ee20000000000 */
[----:B------:R-:W-:Y:S05]  /*117f0*/  WARPSYNC.ALL ;  /* 0x0000000000007948 */ /* 0x000fea0003800000 */
[----:B---3--:R-:W-:Y:S06]  /*11800*/  BAR.SYNC.DEFER_BLOCKING 0xd, 0x80 ;  /* 0x0342000000007b1d */ /* 0x008fec0000010000 */
.L_x_6680:
[----:B0123--:R-:W-:Y:S01]  /*11810*/  IMAD.U32 R6, RZ, RZ, UR42 ;  /* 0x0000002aff067e24 */ /* 0x00ffe2000f8e00ff */
[----:B------:R-:W-:Y:S01]  /*11820*/  UIADD3 UR4, UP0, UR37, 0x1f8, URZ ;  /* 0x000001f825047890 */ /* 0x000fe2000ff1e03f */
[----:B------:R-:W-:Y:S01]  /*11830*/  IMAD.U32 R7, RZ, RZ, UR43 ;  /* 0x0000002bff077e24 */ /* 0x000fe2000f8e00ff */
[----:B------:R-:W-:Y:S01]  /*11840*/  STL.64 [R1+0x1e0], R36 ;  /* 0x0001e02401007387 */ /* 0x000fe20000100a00 */
[----:B------:R-:W-:Y:S01]  /*11850*/  IMAD.MOV.U32 R4, RZ, RZ, R59 ;  /* 0x000000ffff047224 */ /* 0x000fe200078e003b */
[----:B------:R-:W-:Y:S01]  /*11860*/  UIADD3.X UR5, URZ, UR36, URZ, UP0, !UPT ;  /* 0x000000243f057290 */ /* 0x000fe200087fe43f */
[----:B------:R-:W-:Y:S01]  /*11870*/  IMAD.MOV.U32 R5, RZ, RZ, R58 ;  /* 0x000000ffff057224 */ /* 0x000fe200078e003a */
[----:B------:R-:W-:Y:S01]  /*11880*/  BSSY B0, `(.L_x_6710) ;  /* 0x0000033000007945 */ /* 0x000fe20003800000 */
[----:B------:R-:W-:Y:S02]  /*11890*/  IMAD.MOV.U32 R8, RZ, RZ, R61 ;  /* 0x000000ffff087224 */ /* 0x000fe400078e003d */
[----:B------:R-:W-:Y:S01]  /*118a0*/  IMAD.MOV.U32 R9, RZ, RZ, R60 ;  /* 0x000000ffff097224 */ /* 0x000fe200078e003c */
[----:B------:R0:W-:Y:S01]  /*118b0*/  STL.128 [R1+0x170], R4 ;  /* 0x0001700401007387 */ /* 0x0001e20000100c00 */
[----:B------:R-:W-:-:S02]  /*118c0*/  IMAD.MOV.U32 R10, RZ, RZ, R66 ;  /* 0x000000ffff0a7224 */ /* 0x000fc400078e0042 */
[----:B------:R-:W-:Y:S02]  /*118d0*/  IMAD.MOV.U32 R11, RZ, RZ, R67 ;  /* 0x000000ffff0b7224 */ /* 0x000fe400078e0043 */
[----:B------:R-:W-:Y:S02]  /*118e0*/  IMAD.U32 R2, RZ, RZ, UR38 ;  /* 0x00000026ff027e24 */ /* 0x000fe4000f8e00ff */
[----:B------:R-:W-:Y:S01]  /*118f0*/  IMAD.U32 R3, RZ, RZ, UR46 ;  /* 0x0000002eff037e24 */ /* 0x000fe2000f8e00ff */
[----:B------:R1:W-:Y:S01]  /*11900*/  STL.128 [R1+0x150], R8 ;  /* 0x0001500801007387 */ /* 0x0003e20000100c00 */
[----:B------:R-:W-:-:S03]  /*11910*/  IMAD.U32 R0, RZ, RZ, UR41 ;  /* 0x00000029ff007e24 */ /* 0x000fc6000f8e00ff */
[----:B------:R-:W-:Y:S01]  /*11920*/  STL.64 [R1+0x148], R2 ;  /* 0x0001480201007387 */ /* 0x000fe20000100a00 */
[----:B0-----:R-:W-:Y:S02]  /*11930*/  IMAD.MOV.U32 R4, RZ, RZ, R64 ;  /* 0x000000ffff047224 */ /* 0x001fe400078e0040 */
[----:B------:R-:W-:Y:S02]  /*11940*/  IMAD.MOV.U32 R5, RZ, RZ, R65 ;  /* 0x000000ffff057224 */ /* 0x000fe400078e0041 */
[----:B------:R-:W-:Y:S02]  /*11950*/  IMAD.MOV.U32 R6, RZ, RZ, R40 ;  /* 0x000000ffff067224 */ /* 0x000fe400078e0028 */
[----:B------:R-:W-:Y:S02]  /*11960*/  IMAD.MOV.U32 R7, RZ, RZ, R39 ;  /* 0x000000ffff077224 */ /* 0x000fe400078e0027 */
[----:B-1----:R-:W-:Y:S02]  /*11970*/  IMAD.MOV.U32 R8, RZ, RZ, R54 ;  /* 0x000000ffff087224 */ /* 0x002fe400078e0036 */
[----:B------:R-:W-:Y:S01]  /*11980*/  IMAD.MOV.U32 R9, RZ, RZ, R55 ;  /* 0x000000ffff097224 */ /* 0x000fe200078e0037 */
[----:B------:R0:W-:Y:S01]  /*11990*/  STL.128 [R1+0x1b0], R4 ;  /* 0x0001b00401007387 */ /* 0x0001e20000100c00 */
[----:B------:R-:W-:-:S02]  /*119a0*/  IMAD.MOV.U32 R10, RZ, RZ, R53 ;  /* 0x000000ffff0a7224 */ /* 0x000fc400078e0035 */
[----:B------:R-:W-:-:S05]  /*119b0*/  IMAD.MOV.U32 R11, RZ, RZ, R52 ;  /* 0x000000ffff0b7224 */ /* 0x000fca00078e0034 */
[----:B------:R1:W-:Y:S01]  /*119c0*/  STL.128 [R1+0x190], R8 ;  /* 0x0001900801007387 */ /* 0x0003e20000100c00 */
[----:B0-----:R-:W-:Y:S02]  /*119d0*/  IMAD.MOV.U32 R4, RZ, RZ, R50 ;  /* 0x000000ffff047224 */ /* 0x001fe400078e0032 */
[----:B------:R-:W-:Y:S02]  /*119e0*/  IMAD.MOV.U32 R5, RZ, RZ, R63 ;  /* 0x000000ffff057224 */ /* 0x000fe400078e003f */
[----:B------:R-:W-:Y:S02]  /*119f0*/  IMAD.MOV.U32 R6, RZ, RZ, R49 ;  /* 0x000000ffff067224 */ /* 0x000fe400078e0031 */
[----:B------:R-:W-:Y:S02]  /*11a00*/  IMAD.MOV.U32 R7, RZ, RZ, R62 ;  /* 0x000000ffff077224 */ /* 0x000fe400078e003e */
[----:B-1----:R-:W-:Y:S02]  /*11a10*/  IMAD.U32 R9, RZ, RZ, UR47 ;  /* 0x0000002fff097e24 */ /* 0x002fe4000f8e00ff */
[----:B------:R-:W-:Y:S01]  /*11a20*/  IMAD.U32 R8, RZ, RZ, UR4 ;  /* 0x00000004ff087e24 */ /* 0x000fe2000f8e00ff */
[----:B------:R0:W-:Y:S02]  /*11a30*/  STL.128 [R1+0x1c0], R4 ;  /* 0x0001c00401007387 */ /* 0x0001e40000100c00 */
[----:B0-----:R-:W-:-:S02]  /*11a40*/  IMAD.MOV.U32 R4, RZ, RZ, R18 ;  /* 0x000000ffff047224 */ /* 0x001fc400078e0012 */
[----:B------:R-:W-:Y:S02]  /*11a50*/  IMAD.MOV.U32 R5, RZ, RZ, R19 ;  /* 0x000000ffff057224 */ /* 0x000fe400078e0013 */
[----:B------:R-:W-:Y:S02]  /*11a60*/  IMAD.MOV.U32 R18, RZ, RZ, R45 ;  /* 0x000000ffff127224 */ /* 0x000fe400078e002d */
[----:B------:R-:W-:Y:S02]  /*11a70*/  IMAD.MOV.U32 R19, RZ, RZ, R46 ;  /* 0x000000ffff137224 */ /* 0x000fe400078e002e */
[----:B------:R-:W-:Y:S02]  /*11a80*/  IMAD.MOV.U32 R6, RZ, RZ, R48 ;  /* 0x000000ffff067224 */ /* 0x000fe400078e0030 */
[----:B------:R-:W-:Y:S01]  /*11a90*/  IMAD.MOV.U32 R7, RZ, RZ, R47 ;  /* 0x000000ffff077224 */ /* 0x000fe200078e002f */
[----:B------:R-:W-:Y:S04]  /*11aa0*/  STL.128 [R1+0x160], R16 ;  /* 0x0001601001007387 */ /* 0x000fe80000100c00 */
[----:B------:R0:W-:Y:S02]  /*11ab0*/  STL.128 [R1+0x1d0], R4 ;  /* 0x0001d00401007387 */ /* 0x0001e40000100c00 */
[----:B0-----:R-:W-:-:S02]  /*11ac0*/  IMAD.MOV.U32 R6, RZ, RZ, R38 ;  /* 0x000000ffff067224 */ /* 0x001fc400078e0026 */
[----:B------:R-:W-:Y:S02]  /*11ad0*/  IMAD.MOV.U32 R7, RZ, RZ, R41 ;  /* 0x000000ffff077224 */ /* 0x000fe400078e0029 */
[----:B------:R-:W-:Y:S02]  /*11ae0*/  IMAD.MOV.U32 R4, RZ, RZ, R0 ;  /* 0x000000ffff047224 */ /* 0x000fe400078e0000 */
[----:B------:R-:W-:Y:S02]  /*11af0*/  IMAD.MOV.U32 R5, RZ, RZ, R9 ;  /* 0x000000ffff057224 */ /* 0x000fe400078e0009 */
[----:B------:R-:W-:Y:S02]  /*11b00*/  IMAD.U32 R9, RZ, RZ, UR5 ;  /* 0x00000005ff097e24 */ /* 0x000fe4000f8e00ff */
[----:B------:R-:W-:Y:S01]  /*11b10*/  IMAD.U32 R0, RZ, RZ, UR37 ;  /* 0x00000025ff007e24 */ /* 0x000fe2000f8e00ff */
[----:B------:R0:W-:Y:S03]  /*11b20*/  STL.128 [R1+0x180], R4 ;  /* 0x0001800401007387 */ /* 0x0001e60000100c00 */
[----:B------:R-:W-:-:S02]  /*11b30*/  VIADD R0, R0, 0x148 ;  /* 0x0000014800007836 */ /* 0x000fc40000000000 */
[----:B0-----:R-:W-:Y:S02]  /*11b40*/  IMAD.MOV.U32 R4, RZ, RZ, R42 ;  /* 0x000000ffff047224 */ /* 0x001fe400078e002a */
[----:B------:R-:W-:Y:S02]  /*11b50*/  IMAD.MOV.U32 R5, RZ, RZ, R43 ;  /* 0x000000ffff057224 */ /* 0x000fe400078e002b */
[----:B------:R-:W-:Y:S02]  /*11b60*/  IMAD.MOV.U32 R6, RZ, RZ, R8 ;  /* 0x000000ffff067224 */ /* 0x000fe400078e0008 */
[----:B------:R-:W-:-:S05]  /*11b70*/  IMAD.MOV.U32 R7, RZ, RZ, R9 ;  /* 0x000000ffff077224 */ /* 0x000fca00078e0009 */
[----:B------:R0:W-:Y:S02]  /*11b80*/  STL.128 [R1+0x1a0], R4 ;  /* 0x0001a00401007387 */ /* 0x0001e40000100c00 */
[----:B0-----:R-:W-:-:S07]  /*11b90*/  VIADD R4, R201, 0xffffffff ;  /* 0xffffffffc9047836 */ /* 0x001fce0000000000 */
[----:B------:R-:W-:Y:S05]  /*11ba0*/  CALL.REL.NOINC `($_ZN7cutlass13device_kernelIN5flash11enable_sm90INS1_16FlashAttnFwdSm90INS1_25CollectiveMainloopFwdSm90ILi2EN4cute5tupleIJNS5_1CILi1EEES8_S8_EEENS6_IJNS7_ILi64EEESA_SA_EEELi512ENS_6half_tEfNS_4arch4Sm90ELb0ELb1ELb1ELb1ELb0ELb1ELb1ELb0ELb0ELb1ELb1ELb0EEENS1_21CollectiveEpilogueFwdINS6_IJSA_NS7_ILi512EEESA_EEES9_SC_SE_Li256ELb1ELb1ELb1ELb0EEENS1_36VarlenDynamicPersistentTileSchedulerILi64ELi64ELi256ELi128ELb1ELb1ELb1ELb1ELb0ELb1EEEEEEEEEvNT_6ParamsE$_ZZN5flash25CollectiveMainloopFwdSm90ILi2EN4cute5tupleIJNS1_1CILi1EEES4_S4_EEENS2_IJNS3_ILi64EEES6_S6_EEELi512EN7cutlass6half_tEfNS8_4arch4Sm90ELb0ELb1ELb1ELb1ELb0ELb1ELb1ELb0ELb0ELb1ELb1ELb0EE3mmaINS_16FlashAttnFwdSm90ISC_NS_21CollectiveEpilogueFwdINS2_IJS6_NS3_ILi512EEES6_EEES5_S9_SB_Li256ELb1ELb1ELb1ELb0EEENS_36VarlenDynamicPersistentTileSchedulerILi64ELi64ELi256ELi128ELb1ELb1ELb1ELb1ELb0ELb1EEEE13SharedStorageENS1_6TensorINS1_11ArrayEngineIfLm128EEENS1_6LayoutINS2_IJNS2_IJNS3_ILi2EEESR_NS3_ILi32EEEEEES4_S4_EEENS2_IJNS2_IJS4_SR_NS3_ILi4EEEEEENS3_ILi0EEESX_EEEEEEENS_7SoftmaxILi2ELi0EEEEEbRKNSC_6ParamsENS8_25PipelineTmaAsyncNoClusterILi2ENS8_16PipelineTmaAsyncILi2EEEEES19_RNS8_13PipelineStateILj2EEERT0_RT1_iRiRKNS_16SeqlenInfoQKNewKILb1ELb1EEENS2_IJiiiiEEERT_ENKUliT_T0_T1_E_clIZSD_ISM_S10_S12_EbS15_S19_S19_S1C_S1E_S1G_iS1H_S1L_S1M_S1O_EUlRS1P_iE0_NS3_ILb1EEES1W_EEDaiS1P_S1Q_S1R_) ;  /* 0x0000033000187944 */ /* 0x000fea0003c00000 */
[----:B------:R-:W-:Y:S05]  /*11bb0*/  BSYNC B0 ;  /* 0x0000000000007941 */ /* 0x000fea0003800000 */
.L_x_6710:
[----:B------:R-:W2:Y:S01]  /*11bc0*/  LDL R6, [R1+0x70] ;  /* 0x0000700001067983 */ /* 0x000ea20000100800 */
[----:B------:R-:W0:Y:S08]  /*11bd0*/  LDC R0, c[0x0][0x448] ;  /* 0x00011200ff007b82 */ /* 0x000e300000000800 */
[----:B------:R-:W1:Y:S01]  /*11be0*/  LDC.64 R2, c[0x0][0xad8] ;  /* 0x0002b600ff027b82 */ /* 0x000e620000000a00 */
[----:B0-----:R-:W-:-:S13]  /*11bf0*/  ISETP.NE.AND P0, PT, R0, 0x1, PT ;  /* 0x000000010000780c */ /* 0x001fda0003f05270 */
[----:B------:R-:W0:Y:S08]  /*11c00*/  @P0 LDC R5, c[0x0][0x44c] ;  /* 0x00011300ff050b82 */ /* 0x000e300000000800 */
[----:B------:R-:W3:Y:S01]  /*11c10*/  @P0 LDC R7, c[0x0][0x450] ;  /* 0x00011400ff070b82 */ /* 0x000ee20000000800 */
[----:B--2---:R-:W-:-:S04]  /*11c20*/  IMAD.SHL.U32 R6, R6, 0x40, RZ ;  /* 0x0000004006067824 */ /* 0x004fc800078e00ff */
[----:B0-----:R-:W-:-:S04]  /*11c30*/  @P0 IMAD.HI.U32 R0, R6, R5, RZ ;  /* 0x0000000506000227 */ /* 0x001fc800078e00ff */
[----:B------:R-:W-:Y:S01]  /*11c40*/  IMAD.MOV.U32 R5, RZ, RZ, R6 ;  /* 0x000000ffff057224 */ /* 0x000fe200078e0006 */
[----:B---3--:R-:W-:Y:S01]  /*11c50*/  @P0 SHF.R.U32.HI R5, RZ, R7, R0 ;  /* 0x00000007ff050219 */ /* 0x008fe20000011600 */
[----:B------:R-:W-:Y:S01]  /*11c60*/  VIADD R0, R201, 0xfffffffe ;  /* 0xfffffffec9007836 */ /* 0x000fe20000000000 */
[----:B-1----:R-:W-:-:S03]  /*11c70*/  ISETP.GE.AND P0, PT, R3, 0x1, PT ;  /* 0x000000010300780c */ /* 0x002fc60003f06270 */
[----:B------:R-:W-:-:S04]  /*11c80*/  IMAD.IADD R9, R200, 0x1, R5 ;  /* 0x00000001c8097824 */ /* 0x000fc800078e0205 */
[----:B------:R-:W-:-:S06]  /*11c90*/  IMAD.IADD R2, R9, 0x1, R2 ;  /* 0x0000000109027824 */ /* 0x000fcc00078e0202 */
[----:B------:R-:W-:Y:S05]  /*11ca0*/  @!P0 BRA `(.L_x_6711) ;  /* 0x0000000000488947 */ /* 0x000fea0003800000 */
        /* <DEDUP_REMOVED lines=11> */
.L_x_6713:
[----:B------:R-:W-:-:S13]  /*11d60*/  ISETP.NE.AND P0, PT, R3, 0x1, PT ;  /* 0x000000010300780c */ /* 0x000fda0003f05270 */
[----:B------:R-:W0:Y:S02]  /*11d70*/  @P0 LDC.64 R4, c[0x0][0xae0] ;  /* 0x0002b800ff040b82 */ /* 0x000e240000000a00 */
[----:B0-----:R-:W-:-:S05]  /*11d80*/  @P0 IMAD.HI.U32 R4, R7, R4, RZ ;  /* 0x0000000407040227 */ /* 0x001fca00078e00ff */
[----:B------:R-:W-:-:S07]  /*11d90*/  @P0 SHF.R.U32.HI R7, RZ, R5, R4 ;  /* 0x00000005ff070219 */ /* 0x000fce0000011604 */
.L_x_6714:
[----:B------:R-:W-:Y:S05]  /*11da0*/  BSYNC B0 ;  /* 0x0000000000007941 */ /* 0x000fea0003800000 */
.L_x_6712:
[----:B------:R-:W-:-:S05]  /*11db0*/  IMAD R3, R7, R3, R3 ;  /* 0x0000000307037224 */ /* 0x000fca00078e0203 */
[----:B------:R-:W-:-:S07]  /*11dc0*/  VIMNMX R2, R2, R3, PT ;  /* 0x0000000302027248 */ /* 0x000fce0003fe0100 */
.L_x_6711:
[----:B------:R-:W-:-:S04]  /*11dd0*/  SHF.R.S32.HI R3, RZ, 0x1f, R2 ;  /* 0x0000001fff037819 */ /* 0x000fc80000011402 */
[----:B------:R-:W-:-:S04]  /*11de0*/  LEA.HI R3, R3, R2, RZ, 0x6 ;  /* 0x0000000203037211 */ /* 0x000fc800078f30ff */
[----:B------:R-:W-:-:S04]  /*11df0*/  SHF.R.S32.HI R12, RZ, 0x6, R3 ;  /* 0x00000006ff0c7819 */ /* 0x000fc80000011403 */
[----:B------:R-:W-:-:S04]  /*11e00*/  VIMNMX R12, R163, R12, !PT ;  /* 0x0000000ca30c7248 */ /* 0x000fc80007fe0100 */
[----:B------:R-:W-:-:S13]  /*11e10*/  ISETP.GE.AND P0, PT, R0, R12, PT ;  /* 0x0000000c0000720c */ /* 0x000fda0003f06270 */
[----:B------:R-:W-:Y:S05]  /*11e20*/  @!P0 BRA `(.L_x_6715) ;  /* 0x000000a400d08947 */ /* 0x000fea0003800000 */
.L_x_6744:
        /* <DEDUP_REMOVED lines=20> */
.L_x_6717:
[----:B------:R-:W-:Y:S05]  /*11f70*/  BSYNC B0 ;  /* 0x0000000000007941 */ /* 0x000fea0003800000 */
.L_x_6716:
        /* <DEDUP_REMOVED lines=13> */
.L_x_6719:
[----:B------:R-:W-:Y:S05]  /*12050*/  BSYNC B0 ;  /* 0x0000000000007941 */ /* 0x000fea0003800000 */
.L_x_6718:
        /* <DEDUP_REMOVED lines=8> */
.L_x_6721:
[----:B------:R-:W-:Y:S05]  /*120e0*/  BSYNC B0 ;  /* 0x0000000000007941 */ /* 0x000fea0003800000 */
.L_x_6720:
        /* <DEDUP_REMOVED lines=58> */
.L_x_6724:
[----:B------:R-:W-:Y:S05]  /*12490*/  BSYNC B0 ;  /* 0x0000000000007941 */ /* 0x000fea0003800000 */
.L_x_6723:
        /* <DEDUP_REMOVED lines=13> */
.L_x_6726:
[----:B------:R-:W-:Y:S05]  /*12570*/  BSYNC B0 ;  /* 0x0000000000007941 */ /* 0x000fea0003800000 */
.L_x_6725:
        /* <DEDUP_REMOVED lines=8> */
.L_x_6728:
[----:B------:R-:W-:Y:S05]  /*12600*/  BSYNC B0 ;  /* 0x0000000000007941 */ /* 0x000fea0003800000 */
.L_x_6727:
[----:B------:R-:W2:Y:S04]  /*12610*/  LD.E R10, desc[UR44][R16.64+0x88] ;  /* 0x0000882c100a7980 */ /* 0x000ea8000c101900 */
[----:B------:R-:W3:Y:S04]  /*12620*/  LD.E R11, desc[UR44][R16.64+0x1e8] ;  /* 0x0001e82c100b7980 */ /* 0x000ee8000c101900 */
[----:B------:R-:W3:Y:S04]  /*12630*/  LD.E.64 R4, desc[UR44][R16.64+0xb8] ;  /* 0x0000b82c10047980 */ /* 0x000ee8000c101b00 */
[----:B------:R-:W4:Y:S04]  /*12640*/  LD.E.64 R14, desc[UR44][R16.64+0xb0] ;  /* 0x0000b02c100e7980 */ /* 0x000f28000c101b00 */
[----:B------:R-:W4:Y:S04]  /*12650*/  LD.E.64 R18, desc[UR44][R16.64+0xb0] ;  /* 0x0000b02c10127980 */ /* 0x000f28000c101b00 */
[----:B-1---5:R-:W4:Y:S04]  /*12660*/  LD.E.64 R6, desc[UR44][R16.64+0xb0] ;  /* 0x0000b02c10067980 */ /* 0x022f28000c101b00 */
[----:B------:R-:W4:Y:S01]  /*12670*/  LD.E.64 R8, desc[UR44][R16.64+0xb0] ;  /* 0x0000b02c10087980 */ /* 0x000f22000c101b00 */
[----:B------:R-:W-:Y:S05]  /*12680*/  WARPSYNC.ALL ;  /* 0x0000000000007948 */ /* 0x000fea0003800000 */
[----:B--2---:R-:W-:Y:S01]  /*12690*/  ISETP.NE.U32.AND P0, PT, R10, RZ, PT ;  /* 0x000000ff0a00720c */ /* 0x004fe20003f05070 */
[----:B---3--:R-:W-:Y:S01]  /*126a0*/  IMAD R4, R11, 0x1000, R4 ;  /* 0x000010000b047824 */ /* 0x008fe200078e0204 */
[----:B------:R-:W-:Y:S01]  /*126b0*/  R2UR UR7, R5 ;  /* 0x00000000050772ca */ /* 0x000fe200000e0000 */
[----:B------:R-:W2:Y:S01]  /*126c0*/  LD.E.64 R10, desc[UR44][R16.64+0xb0] ;  /* 0x0000b02c100a7980 */ /* 0x000ea2000c101b00 */
[----:B------:R-:W-:Y:S01]  /*126d0*/  WARPGROUP.ARRIVE ;  /* 0x00000000000079c5 */ /* 0x000fe20000000000 */
[----:B----4-:R-:W-:-:S08]  /*126e0*/  R2UR UR4, R14 ;  /* 0x000000000e0472ca */ /* 0x010fd000000e0000 */
[----:B------:R-:W-:Y:S01]  /*126f0*/  VOTEU.ANY UP0, P0 ;  /* 0x00000000003f7886 */ /* 0x000fe20000000100 */
[C---:B------:R-:W-:Y:S01]  /*12700*/  R2UR UR6, R4.reuse ;  /* 0x00000000040672ca */ /* 0x040fe200000e0000 */
[----:B------:R-:W-:Y:S01]  /*12710*/  VIADD R20, R4, 0x2 ;  /* 0x0000000204147836 */ /* 0x000fe20000000000 */
[----:B------:R-:W-:Y:S01]  /*12720*/  R2UR UR5, R15 ;  /* 0x000000000f0572ca */ /* 0x000fe200000e0000 */
[----:B------:R-:W-:-:S12]  /*12730*/  VIADD R18, R18, 0x2 ;  /* 0x0000000212127836 */ /* 0x000fd80000000000 */
[----:B------:R-:W-:Y:S01]  /*12740*/  HGMMA.64x64x16.F32 R24, gdesc[UR4], R24, UP0, gsb0 ;  /* 0x00e00000041879f0 */ /* 0x000fe2000b800818 */
[----:B------:R-:W-:Y:S01]  /*12750*/  IMAD.MOV.U32 R21, RZ, RZ, R5 ;  /* 0x000000ffff157224 */ /* 0x000fe200078e0005 */
        /* <DEDUP_REMOVED lines=175> */
[----:B------:R-:W4:Y:S01]  /*13250*/  LD.E.64 R10, desc[UR44][R16.64+0xb0] ;  /* 0x0000b02c100a7980 */ /* 0x000f22000c101b00 */
[----:B------:R-:W-:-:S03]  /*13260*/  VIADD R58, R4, 0x800 ;  /* 0x00000800043a7836 */ /* 0x000fc60000000000 */
[----:B------:R-:W-:Y:S01]  /*13270*/  ST.E desc[UR44][R16.64+0x88], R3 ;  /* 0x0000880310007985 */ /* 0x000fe2000c10192c */
[----:B------:R-:W-:-:S03]  /*13280*/  WARPGROUP.ARRIVE ;  /* 0x00000000000079c5 */ /* 0x000fc60000000000 */
[----:B------:R-:W1:Y:S03]  /*13290*/  SHFL.IDX PT, R13, R13, RZ, 0x1f ;  /* 0x00001fff0d0d7589 */ /* 0x000e6600000e0000 */
[----:B------:R-:W-:Y:S01]  /*132a0*/  HGMMA.64x64x16.F32 R24, gdesc[UR4], R24, gsb0 ;  /* 0x00e00000041879f0 */ /* 0x000fe20008000818 */
[----:B------:R-:W-:Y:S01]  /*132b0*/  IMAD.MOV.U32 R15, RZ, RZ, R5 ;  /* 0x000000ffff0f7224 */ /* 0x000fe200078e0005 */
[----:B------:R-:W-:Y:S02]  /*132c0*/  UMOV UR4, 0x1 ;  /* 0x0000000100047882 */ /* 0x000fe40000000000 */
[----:B------:R-:W-:Y:S02]  /*132d0*/  UISETP.NE.U32.AND UP0, UPT, UR4, URZ, UPT ;  /* 0x0000003f0400728c */ /* 0x000fe4000bf05070 */
[----:B------:R-:W-:Y:S02]  /*132e0*/  R2UR UR11, R15 ;  /* 0x000000000f0b72ca */ /* 0x000fe400000e0000 */
[----:B-1----:R-:W-:-:S04]  /*132f0*/  ISETP.GT.AND P1, PT, R13, 0x7f, PT ;  /* 0x0000007f0d00780c */ /* 0x002fc80003f24270 */
[----:B------:R-:W-:-:S04]  /*13300*/  SEL R13, RZ, 0x2, !P1 ;  /* 0x00000002ff0d7807 */ /* 0x000fc80004800000 */
[----:B--2---:R-:W-:Y:S01]  /*13310*/  IADD3 R18, R18, 0x800, R13 ;  /* 0x0000080012127810 */ /* 0x004fe20007ffe00d */
[----:B------:R-:W-:Y:S01]  /*13320*/  IMAD.IADD R14, R13, 0x1, R58 ;  /* 0x000000010d0e7824 */ /* 0x000fe200078e023a */
[----:B------:R-:W-:Y:S02]  /*13330*/  R2UR UR9, R19 ;  /* 0x00000000130972ca */ /* 0x000fe400000e0000 */
[----:B------:R-:W-:Y:S02]  /*13340*/  R2UR UR8, R18 ;  /* 0x00000000120872ca */ /* 0x000fe400000e0000 */
[----:B------:R-:W-:Y:S01]  /*13350*/  R2UR UR10, R14 ;  /* 0x000000000e0a72ca */ /* 0x000fe200000e0000 */
        /* <DEDUP_REMOVED lines=137> */
[----:B------:R-:W1:Y:S01]  /*13bf0*/  S2R R59, SR_TID.X ;  /* 0x00000000003b7919 */ /* 0x000e620000002100 */
[----:B------:R-:W-:Y:S02]  /*13c00*/  WARPGROUP.DEPBAR.LE gsb0, 0x0 ;  /* 0x00008000000079c5 */ /* 0x000fe40000010000 */
[----:B------:R-:W4:Y:S01]  /*13c10*/  LD.E.64 R18, desc[UR44][R16.64+0xb0] ;  /* 0x0000b02c10127980 */ /* 0x000f22000c101b00 */
[----:B------:R-:W-:Y:S01]  /*13c20*/  IMAD.MOV.U32 R14, RZ, RZ, 0x38 ;  /* 0x00000038ff0e7424 */ /* 0x000fe200078e00ff */
[----:B-1----:R-:W-:Y:S01]  /*13c30*/  LOP3.LUT R59, R59, 0x7f, RZ, 0xc0, !PT ;  /* 0x0000007f3b3b7812 */ /* 0x002fe200078ec0ff */
[----:B------:R-:W-:Y:S01]  /*13c40*/  IMAD.MOV.U32 R15, RZ, RZ, 0xe00 ;  /* 0x00000e00ff0f7424 */ /* 0x000fe200078e00ff */
[----:B------:R-:W-:Y:S01]  /*13c50*/  ST.E desc[UR44][R16.64+0x88], R3 ;  /* 0x0000880310007985 */ /* 0x000fe2000c10192c */
[----:B------:R-:W-:Y:S01]  /*13c60*/  WARPGROUP.ARRIVE ;  /* 0x00000000000079c5 */ /* 0x000fe20000000000 */
[----:B------:R-:W-:-:S02]  /*13c70*/  SEL R14, R14, 0x36, P1 ;  /* 0x000000360e0e7807 */ /* 0x000fc40000800000 */
[----:B------:R-:W-:Y:S02]  /*13c80*/  SEL R15, R15, 0xd80, P1 ;  /* 0x00000d800f0f7807 */ /* 0x000fe40000800000 */
[----:B------:R-:W-:Y:S01]  /*13c90*/  ISETP.NE.AND P0, PT, R59, RZ, PT ;  /* 0x000000ff3b00720c */ /* 0x000fe20003f05270 */
        /* <DEDUP_REMOVED lines=74> */
[----:B------:R-:W3:Y:S04]  /*14140*/  LDL.64 R14, [R1+0x110] ;  /* 0x00011000010e7983 */ /* 0x000ee80000100a00 */
[----:B-1----:R-:W4:Y:S04]  /*14150*/  LDL R59, [R1+0xec] ;  /* 0x0000ec00013b7983 */ /* 0x002f280000100800 */
[----:B------:R-:W4:Y:S04]  /*14160*/  LDL R56, [R1+0x70] ;  /* 0x0000700001387983 */ /* 0x000f280000100800 */
[----:B------:R-:W4:Y:S04]  /*14170*/  LDL R20, [R1+0x118] ;  /* 0x0001180001147983 */ /* 0x000f280000100800 */
[----:B------:R-:W4:Y:S04]  /*14180*/  LDL.128 R8, [R1+0x100] ;  /* 0x0001000001087983 */ /* 0x000f280000100c00 */
[----:B--2---:R-:W2:Y:S04]  /*14190*/  LD.E R57, desc[UR44][R4.64] ;  /* 0x0000002c04397980 */ /* 0x004ea8000c101900 */
[----:B------:R-:W2:Y:S01]  /*141a0*/  LDL.128 R4, [R1+0xf0] ;  /* 0x0000f00001047983 */ /* 0x000ea20000100c00 */
[----:B---3--:R-:W-:-:S02]  /*141b0*/  ISETP.NE.AND P1, PT, R14, 0x1, PT ;  /* 0x000000010e00780c */ /* 0x008fc40003f25270 */
[----:B----4-:R-:W-:Y:S01]  /*141c0*/  ISETP.GE.AND P2, PT, R9, 0x1, PT ;  /* 0x000000010900780c */ /* 0x010fe20003f46270 */
[----:B------:R-:W-:Y:S01]  /*141d0*/  BSSY B0, `(.L_x_6730) ;  /* 0x0000079000007945 */ /* 0x000fe20003800000 */
[-C--:B--2---:R-:W-:Y:S01]  /*141e0*/  FMUL.FTZ R21, R28, R57.reuse ;  /* 0x000000391c157220 */ /* 0x084fe20000410000 */
[-C--:B------:R-:W-:Y:S01]  /*141f0*/  FMUL.FTZ R28, R38, R57.reuse ;  /* 0x00000039261c7220 */ /* 0x080fe20000410000 */
[-C--:B------:R-:W-:Y:S01]  /*14200*/  FMUL.FTZ R38, R40, R57.reuse ;  /* 0x0000003928267220 */ /* 0x080fe20000410000 */
[----:B------:R-:W-:Y:S01]  /*14210*/  SHF.R.S32.HI R40, RZ, 0x1f, R59 ;  /* 0x0000001fff287819 */ /* 0x000fe2000001143b */
[-C--:B------:R-:W-:Y:S01]  /*14220*/  FMUL.FTZ R13, R26, R57.reuse ;  /* 0x000000391a0d7220 */ /* 0x080fe20000410000 */
[-C--:B------:R-:W-:Y:S01]  /*14230*/  FMUL.FTZ R26, R34, R57.reuse ;  /* 0x00000039221a7220 */ /* 0x080fe20000410000 */
[----:B------:R-:W-:Y:S01]  /*14240*/  FMUL.FTZ R18, R27, R57 ;  /* 0x000000391b127220 */ /* 0x000fe20000410000 */
[----:B------:R-:W-:Y:S01]  /*14250*/  LEA.HI R34, R40, R59, RZ, 0x7 ;  /* 0x0000003b28227211 */ /* 0x000fe200078f38ff */
[-C--:B------:R-:W-:Y:S01]  /*14260*/  FMUL.FTZ R27, R35, R57.reuse ;  /* 0x00000039231b7220 */ /* 0x080fe20000410000 */
[-C--:B------:R-:W-:Y:S01]  /*14270*/  FMUL.FTZ R35, R36, R57.reuse ;  /* 0x0000003924237220 */ /* 0x080fe20000410000 */
[-C--:B------:R-:W-:Y:S01]  /*14280*/  FMUL.FTZ R58, R29, R57.reuse ;  /* 0x000000391d3a7220 */ /* 0x080fe20000410000 */
[----:B------:R-:W-:Y:S01]  /*14290*/  LOP3.LUT R36, R34, 0xffffff80, RZ, 0xc0, !PT ;  /* 0xffffff8022247812 */ /* 0x000fe200078ec0ff */
[-C--:B------:R-:W-:Y:S01]  /*142a0*/  FMUL.FTZ R24, R24, R57.reuse ;  /* 0x0000003918187220 */ /* 0x080fe20000410000 */
[-C--:B------:R-:W-:Y:S01]  /*142b0*/  FMUL.FTZ R29, R39, R57.reuse ;  /* 0x00000039271d7220 */ /* 0x080fe20000410000 */
[-C--:B------:R-:W-:Y:S01]  /*142c0*/  FMUL.FTZ R39, R41, R57.reuse ;  /* 0x0000003929277220 */ /* 0x080fe20000410000 */
[-C--:B------:R-:W-:Y:S01]  /*142d0*/  FMUL.FTZ R41, R44, R57.reuse ;  /* 0x000000392c297220 */ /* 0x080fe20000410000 */
[----:B------:R-:W-:Y:S01]  /*142e0*/  IMAD.IADD R44, R59, 0x1, -R36 ;  /* 0x000000013b2c7824 */ /* 0x000fe200078e0a24 */
[----:B0-----:R0:W1:Y:S01]  /*142f0*/  MUFU.TANH R3, R24 ;  /* 0x0000001800037308 */ /* 0x0010620000002400 */
[-C--:B------:R-:W-:Y:S01]  /*14300*/  FMUL.FTZ R19, R25, R57.reuse ;  /* 0x0000003919137220 */ /* 0x080fe20000410000 */
[-C--:B------:R-:W-:Y:S01]  /*14310*/  FMUL.FTZ R25, R31, R57.reuse ;  /* 0x000000391f197220 */ /* 0x080fe20000410000 */
[-C--:B------:R-:W-:Y:S01]  /*14320*/  FMUL.FTZ R31, R43, R57.reuse ;  /* 0x000000392b1f7220 */ /* 0x080fe20000410000 */
[-C--:B0-----:R-:W-:Y:S01]  /*14330*/  FMUL.FTZ R24, R30, R57.reuse ;  /* 0x000000391e187220 */ /* 0x081fe20000410000 */
[-C--:B------:R-:W-:Y:S01]  /*14340*/  FMUL.FTZ R30, R42, R57.reuse ;  /* 0x000000392a1e7220 */ /* 0x080fe20000410000 */
[-C--:B------:R-:W-:Y:S01]  /*14350*/  FMUL.FTZ R42, R45, R57.reuse ;  /* 0x000000392d2a7220 */ /* 0x080fe20000410000 */
[----:B------:R-:W-:Y:S01]  /*14360*/  SHF.R.S32.HI R45, RZ, 0x1f, R44 ;  /* 0x0000001fff2d7819 */ /* 0x000fe2000001142c */
        /* <DEDUP_REMOVED lines=16> */
[----:B------:R-:W-:Y:S02]  /*14470*/  IMAD R40, R56, 0x4, R45 ;  /* 0x0000000438287824 */ /* 0x000fe400078e022d */
[----:B------:R-:W-:Y:S02]  /*14480*/  IMAD.IADD R59, R60, 0x1, -R59 ;  /* 0x000000013c3b7824 */ /* 0x000fe400078e0a3b */
[----:B------:R-:W-:-:S04]  /*14490*/  IMAD.U32 R40, R40, 0x10, R47 ;  /* 0x0000001028287824 */ /* 0x000fc800078e002f */
[----:B------:R-:W-:-:S04]  /*144a0*/  IMAD R48, R59, 0x8, R40 ;  /* 0x000000083b307824 */ /* 0x000fc800078e0228 */
[----:B------:R-:W-:-:S04]  /*144b0*/  @P1 IMAD.HI.U32 R15, R48, R15, RZ ;  /* 0x0000000f300f1227 */ /* 0x000fc800078e00ff */
[----:B------:R-:W-:Y:S01]  /*144c0*/  FMUL.FTZ R40, R51, R57 ;  /* 0x0000003933287220 */ /* 0x000fe20000410000 */
[----:B------:R-:W-:Y:S01]  /*144d0*/  @P1 SHF.R.U32.HI R48, RZ, R20, R15 ;  /* 0x00000014ff301219 */ /* 0x000fe2000001160f */
[----:B------:R-:W-:Y:S01]  /*144e0*/  IMAD.SHL.U32 R51, R0, 0x40, RZ ;  /* 0x0000004000337824 */ /* 0x000fe200078e00ff */
[----:B------:R-:W-:-:S03]  /*144f0*/  LOP3.LUT R15, R46, 0x7ffffffc, RZ, 0xc0, !PT ;  /* 0x7ffffffc2e0f7812 */ /* 0x000fc600078ec0ff */
[----:B------:R-:W0:Y:S02]  /*14500*/  SHFL.IDX PT, R47, R48, RZ, 0x1c1f ;  /* 0x001c1fff302f7589 */ /* 0x000e2400000e0000 */
[----:B------:R-:W-:Y:S01]  /*14510*/  IMAD.IADD R46, R44, 0x1, -R15 ;  /* 0x000000012c2e7824 */ /* 0x000fe200078e0a0f */
        /* <DEDUP_REMOVED lines=10> */
[----:B------:R-:W-:Y:S01]  /*145c0*/  IMAD R15, R46, -0x2, R15 ;  /* 0xfffffffe2e0f7824 */ /* 0x000fe200078e020f */
[----:B------:R-:W2:Y:S04]  /*145d0*/  MUFU.TANH R19, R19 ;  /* 0x0000001300137308 */ /* 0x000ea80000002400 */
        /* <DEDUP_REMOVED lines=48> */
.L_x_6733:
[----:B------:R-:W-:-:S13]  /*148e0*/  ISETP.NE.AND P1, PT, R9, 0x1, PT ;  /* 0x000000010900780c */ /* 0x000fda0003f25270 */
[----:B------:R-:W-:-:S05]  /*148f0*/  @P1 IMAD.HI.U32 R20, R8, R10, RZ ;  /* 0x0000000a08141227 */ /* 0x000fca00078e00ff */
[----:B------:R-:W-:-:S07]  /*14900*/  @P1 SHF.R.U32.HI R8, RZ, R11, R20 ;  /* 0x0000000bff081219 */ /* 0x000fce0000011614 */
.L_x_6734:
[----:B------:R-:W-:Y:S05]  /*14910*/  BSYNC B1 ;  /* 0x0000000000017941 */ /* 0x000fea0003800000 */
.L_x_6732:
[----:B------:R-:W-:-:S04]  /*14920*/  IMAD R15, R8, R9, -R51 ;  /* 0x00000009080f7224 */ /* 0x000fc800078e0a33 */
[----:B------:R-:W-:-:S05]  /*14930*/  IMAD R8, R46, -0x2, R15 ;  /* 0xfffffffe2e087824 */ /* 0x000fca00078e020f */
[----:B------:R-:W-:Y:S02]  /*14940*/  VIMNMX R7, R7, R8, !PT ;  /* 0x0000000807077248 */ /* 0x000fe40007fe0100 */
[----:B------:R-:W-:-:S07]  /*14950*/  VIADDMNMX R6, R8, R9, R6, PT ;  /* 0x0000000908067246 */ /* 0x000fce0003800106 */
.L_x_6731:
[----:B------:R-:W-:Y:S05]  /*14960*/  BSYNC B0 ;  /* 0x0000000000007941 */ /* 0x000fea0003800000 */
.L_x_6730:
[C---:B------:R-:W-:Y:S01]  /*14970*/  ISETP.GE.AND P1, PT, R55.reuse, 0x2, PT ;  /* 0x000000023700780c */ /* 0x040fe20003f26270 */
[----:B------:R-:W-:Y:S01]  /*14980*/  BSSY B0, `(.L_x_6735) ;  /* 0x0000062000007945 */ /* 0x000fe20003800000 */
[----:B------:R-:W-:Y:S02]  /*14990*/  ISETP.GE.AND P3, PT, R55, 0xa, PT ;  /* 0x0000000a3700780c */ /* 0x000fe40003f66270 */
        /* <DEDUP_REMOVED lines=10> */
[----:B------:R-:W-:Y:S02]  /*14a40*/  ISETP.GE.AND P3, PT, R55, 0x11, PT ;  /* 0x000000113700780c */ /* 0x000fe40003f66270 */
[----:B------:R-:W-:Y:S02]  /*14a50*/  FSEL R58, R58, -INF , !P1 ;  /* 0xff8000003a3a7808 */ /* 0x000fe40004800000 */
[C---:B------:R-:W-:Y:S02]  /*14a60*/  ISETP.LT.OR P2, PT, R6.reuse, 0x9, P2 ;  /* 0x000000090600780c */ /* 0x040fe40001741670 */
        /* <DEDUP_REMOVED lines=47> */
[----:B------:R-:W-:Y:S01]  /*14d60*/  ISETP.GE.AND P4, PT, R55, 0x39, PT ;  /* 0x000000393700780c */ /* 0x000fe20003f86270 */
[----:B------:R-:W0:Y:S03]  /*14d70*/  SHFL.IDX PT, R49, R48, 0x1, 0x1c1f ;  /* 0x003c1f0030317f89 */ /* 0x000e2600000e0000 */
[----:B------:R-:W-:-:S04]  /*14d80*/  ISETP.GT.AND P5, PT, R7, 0x38, !P4 ;  /* 0x000000380700780c */ /* 0x000fc800067a4270 */
[----:B------:R-:W-:-:S04]  /*14d90*/  ISETP.LT.OR P5, PT, R6, 0x39, P5 ;  /* 0x000000390600780c */ /* 0x000fc80002fa1670 */
[----:B------:R-:W-:Y:S02]  /*14da0*/  FSEL R15, R52, -INF , !P5 ;  /* 0xff800000340f7808 */ /* 0x000fe40006800000 */
[----:B------:R-:W-:-:S04]  /*14db0*/  ISETP.GE.AND P5, PT, R55, 0x1, PT ;  /* 0x000000013700780c */ /* 0x000fc80003fa6270 */
[----:B------:R-:W-:-:S04]  /*14dc0*/  ISETP.GT.AND P6, PT, R7, RZ, !P5 ;  /* 0x000000ff0700720c */ /* 0x000fc80006fc4270 */
[----:B------:R-:W-:-:S04]  /*14dd0*/  ISETP.LT.OR P6, PT, R6, 0x1, P6 ;  /* 0x000000010600780c */ /* 0x000fc800037c1670 */
[----:B-1----:R-:W-:Y:S02]  /*14de0*/  FSEL R47, R3, -INF , !P6 ;  /* 0xff800000032f7808 */ /* 0x002fe40007000000 */
        /* <DEDUP_REMOVED lines=19> */
.L_x_6738:
[----:B------:R-:W-:-:S13]  /*14f20*/  ISETP.NE.AND P6, PT, R9, 0x1, PT ;  /* 0x000000010900780c */ /* 0x000fda0003fc5270 */
[----:B------:R-:W-:-:S05]  /*14f30*/  @P6 IMAD.HI.U32 R10, R4, R10, RZ ;  /* 0x0000000a040a6227 */ /* 0x000fca00078e00ff */
[----:B------:R-:W-:-:S07]  /*14f40*/  @P6 SHF.R.U32.HI R4, RZ, R11, R10 ;  /* 0x0000000bff046219 */ /* 0x000fce000001160a */
.L_x_6739:
[----:B------:R-:W-:Y:S05]  /*14f50*/  BSYNC B1 ;  /* 0x0000000000017941 */ /* 0x000fea0003800000 */
.L_x_6737:
[----:B------:R-:W-:-:S04]  /*14f60*/  IMAD R5, R4, R9, -R51 ;  /* 0x0000000904057224 */ /* 0x000fc800078e0a33 */
[----:B------:R-:W-:-:S05]  /*14f70*/  IMAD R46, R46, -0x2, R5 ;  /* 0xfffffffe2e2e7824 */ /* 0x000fca00078e0205 */
[----:B------:R-:W-:Y:S02]  /*14f80*/  VIADDMNMX R6, R46, R9, R6, PT ;  /* 0x000000092e067246 */ /* 0x000fe40003800106 */
[----:B------:R-:W-:-:S07]  /*14f90*/  VIMNMX R7, R7, R46, !PT ;  /* 0x0000002e07077248 */ /* 0x000fce0007fe0100 */
.L_x_6736:
[----:B------:R-:W-:Y:S05]  /*14fa0*/  BSYNC B0 ;  /* 0x0000000000007941 */ /* 0x000fea0003800000 */
.L_x_6735:
[----:B------:R-:W-:Y:S02]  /*14fb0*/  ISETP.GT.AND P5, PT, R7, RZ, !P5 ;  /* 0x000000ff0700720c */ /* 0x000fe40006fa4270 */
[----:B------:R-:W-:Y:S02]  /*14fc0*/  ISETP.NE.AND P6, PT, R64, RZ, PT ;  /* 0x000000ff4000720c */ /* 0x000fe40003fc5270 */
[----:B------:R-:W-:-:S04]  /*14fd0*/  ISETP.LT.OR P5, PT, R6, 0x1, P5 ;  /* 0x000000010600780c */ /* 0x000fc80002fa1670 */
[----:B------:R-:W-:Y:S02]  /*14fe0*/  FSEL R10, R13, -INF , !P5 ;  /* 0xff8000000d0a7808 */ /* 0x000fe40006800000 */
[----:B------:R-:W-:Y:S02]  /*14ff0*/  ISETP.NE.AND P5, PT, R8, RZ, PT ;  /* 0x000000ff0800720c */ /* 0x000fe40003fa5270 */
[----:B------:R-:W2:Y:S02]  /*15000*/  LD.E.64 R8, desc[UR44][R16.64+0x200] ;  /* 0x0002002c10087980 */ /* 0x000ea4000c101b00 */
        /* <DEDUP_REMOVED lines=43> */
[----:B------:R-:W-:Y:S02]  /*152c0*/  ISETP.LT.OR P2, PT, R6, 0x31, P2 ;  /* 0x000000310600780c */ /* 0x000fe40001741670 */
[----:B------:R-:W-:Y:S02]  /*152d0*/  FSEL R36, R36, -INF , !P1 ;  /* 0xff80000024247808 */ /* 0x000fe40004800000 */
[----:B------:R-:W-:Y:S02]  /*152e0*/  ISETP.GT.AND P4, PT, R7, 0x38, !P4 ;  /* 0x000000380700780c */ /* 0x000fe40006784270 */
[----:B------:R-:W-:Y:S02]  /*152f0*/  ISETP.LT.OR P3, PT, R6, 0x32, P3 ;  /* 0x000000320600780c */ /* 0x000fe40001f61670 */
[----:B------:R-:W-:-:S02]  /*15300*/  FSEL R14, R14, -INF , !P2 ;  /* 0xff8000000e0e7808 */ /* 0x000fc40005000000 */
[----:B------:R-:W-:Y:S02]  /*15310*/  ISETP.GT.AND P1, PT, R7, 0x39, !P6 ;  /* 0x000000390700780c */ /* 0x000fe40007724270 */
[----:B------:R-:W-:Y:S02]  /*15320*/  ISETP.LT.OR P4, PT, R6, 0x39, P4 ;  /* 0x000000390600780c */ /* 0x000fe40002781670 */
[----:B------:R-:W-:Y:S01]  /*15330*/  FSEL R40, R40, -INF , !P3 ;  /* 0xff80000028287808 */ /* 0x000fe20005800000 */
[----:B------:R-:W-:Y:S01]  /*15340*/  UIADD3 UR4, UP0, UR37, 0x200, URZ ;  /* 0x0000020025047890 */ /* 0x000fe2000ff1e03f */
[----:B------:R-:W-:Y:S02]  /*15350*/  ISETP.LT.OR P1, PT, R6, 0x3a, P1 ;  /* 0x0000003a0600780c */ /* 0x000fe40000f21670 */
[----:B------:R-:W-:Y:S01]  /*15360*/  FSEL R44, R44, -INF , !P4 ;  /* 0xff8000002c2c7808 */ /* 0x000fe20006000000 */
[----:B------:R-:W-:Y:S02]  /*15370*/  ULOP3.LUT UR4, UR4, 0x4, URZ, 0xfc, !UPT ;  /* 0x0000000404047892 */ /* 0x000fe4000f8efc3f */
[----:B------:R-:W-:Y:S01]  /*15380*/  UIADD3.X UR5, URZ, UR36, URZ, UP0, !UPT ;  /* 0x000000243f057290 */ /* 0x000fe200087fe43f */
[----:B------:R-:W-:-:S02]  /*15390*/  FSEL R45, R45, -INF , !P1 ;  /* 0xff8000002d2d7808 */ /* 0x000fc40004800000 */
        /* <DEDUP_REMOVED lines=33> */
[----:B------:R-:W-:Y:S01]  /*155b0*/  FMNMX.FTZ R6, R44, R5, !PT ;  /* 0x000000052c067209 */ /* 0x000fe20007810000 */
[----:B------:R-:W-:Y:S02]  /*155c0*/  IMAD.U32 R4, RZ, RZ, UR4 ;  /* 0x00000004ff047e24 */ /* 0x000fe4000f8e00ff */
[----:B------:R-:W-:Y:S01]  /*155d0*/  IMAD.U32 R5, RZ, RZ, UR5 ;  /* 0x00000005ff057e24 */ /* 0x000fe2000f8e00ff */
        /* <DEDUP_REMOVED lines=43> */
.L_x_6741:
[----:B------:R-:W-:Y:S05]  /*15890*/  BSYNC B0 ;  /* 0x0000000000007941 */ /* 0x000fea0003800000 */
.L_x_6740:
        /* <DEDUP_REMOVED lines=18> */
[-CC-:B------:R-:W-:Y:S01]  /*159c0*/  FFMA.FTZ R15, R3, R2.reuse, -R6.reuse ;  /* 0x00000002030f7223 */ /* 0x180fe20000010806 */
[----:B------:R-:W-:Y:S01]  /*159d0*/  FSEL R3, R4, RZ, P1 ;  /* 0x000000ff04037208 */ /* 0x000fe20000800000 */
[-CC-:B------:R-:W-:Y:S01]  /*159e0*/  FFMA.FTZ R168, R47, R2.reuse, -R6.reuse ;  /* 0x000000022fa87223 */ /* 0x180fe20000010806 */
[-CC-:B------:R-:W-:Y:S01]  /*159f0*/  FFMA.FTZ R7, R20, R2.reuse, -R6.reuse ;  /* 0x0000000214077223 */ /* 0x180fe20000010806 */
[-CC-:B------:R-:W-:Y:S01]  /*15a00*/  FFMA.FTZ R170, R21, R2.reuse, -R6.reuse ;  /* 0x0000000215aa7223 */ /* 0x180fe20000010806 */
[-CC-:B0-----:R-:W-:Y:S01]  /*15a10*/  FFMA.FTZ R9, R58, R2.reuse, -R6.reuse ;  /* 0x000000023a097223 */ /* 0x181fe20000010806 */
        /* <DEDUP_REMOVED lines=8> */
[-C--:B------:R-:W-:Y:S01]  /*15aa0*/  FFMA.FTZ R27, R27, R2.reuse, -R3 ;  /* 0x000000021b1b7223 */ /* 0x080fe20000010803 */
        /* <DEDUP_REMOVED lines=10> */
[----:B-----5:R-:W-:Y:S01]  /*15b50*/  FADD.FTZ R4, R168, R51 ;  /* 0x00000033a8047221 */ /* 0x020fe20000010000 */
        /* <DEDUP_REMOVED lines=8> */
[-CC-:B------:R-:W-:Y:S01]  /*15be0*/  FFMA.FTZ R14, R14, R2.reuse, -R3.reuse ;  /* 0x000000020e0e7223 */ /* 0x180fe20000010803 */
[-CC-:B------:R-:W-:Y:S01]  /*15bf0*/  FFMA.FTZ R40, R40, R2.reuse, -R3.reuse ;  /* 0x0000000228287223 */ /* 0x180fe20000010803 */
[-CC-:B------:R-:W-:Y:S01]  /*15c00*/  FFMA.FTZ R44, R44, R2.reuse, -R3.reuse ;  /* 0x000000022c2c7223 */ /* 0x180fe20000010803 */
[----:B------:R-:W-:-:S03]  /*15c10*/  FFMA.FTZ R2, R45, R2, -R3 ;  /* 0x000000022d027223 */ /* 0x000fc60000010803 */
        /* <DEDUP_REMOVED lines=55> */
[----:B-1----:R-:W-:Y:S01]  /*15f90*/  FADD.FTZ R6, R44, R5 ;  /* 0x000000052c067221 */ /* 0x002fe20000010000 */
[----:B--2---:R-:W-:-:S05]  /*15fa0*/  FADD.FTZ R39, R15, R4 ;  /* 0x000000040f277221 */ /* 0x004fca0000010000 */
[----:B------:R-:W-:Y:S01]  /*15fb0*/  ST.E desc[UR44][R16.64+0x210], R39 ;  /* 0x0002102710007985 */ /* 0x000fe2000c10192c */
[----:B0-----:R-:W-:-:S05]  /*15fc0*/  FADD.FTZ R41, R183, R6 ;  /* 0x00000006b7297221 */ /* 0x001fca0000010000 */
        /* <DEDUP_REMOVED lines=22> */
[----:B------:R-:W-:Y:S01]  /*16130*/  STSM.16.M88.4 [R18], R168 ;  /* 0x000000a812007844 */ /* 0x000fe20000000200 */
[--C-:B---3--:R-:W-:Y:S02]  /*16140*/  IMAD R5, R3, 0x2, R18.reuse ;  /* 0x0000000203057824 */ /* 0x108fe400078e0212 */
[C---:B------:R-:W-:Y:S02]  /*16150*/  IMAD R4, R2.reuse, 0x2, R18 ;  /* 0x0000000202047824 */ /* 0x040fe400078e0212 */
[----:B------:R-:W-:-:S03]  /*16160*/  IMAD R6, R2, 0x2, R5 ;  /* 0x0000000202067824 */ /* 0x000fc600078e0205 */
[----:B------:R0:W-:Y:S04]  /*16170*/  STSM.16.M88.4 [R4], R172 ;  /* 0x000000ac04007844 */ /* 0x0001e80000000200 */
[----:B------:R1:W-:Y:S04]  /*16180*/  STSM.16.M88.4 [R5], R176 ;  /* 0x000000b005007844 */ /* 0x0003e80000000200 */
[----:B------:R2:W-:Y:S04]  /*16190*/  STSM.16.M88.4 [R6], R180 ;  /* 0x000000b406007844 */ /* 0x0005e80000000200 */
[----:B------:R-:W3:Y:S01]  /*161a0*/  LD.E R8, desc[UR44][R16.64+0x230] ;  /* 0x0002302c10087980 */ /* 0x000ee2000c101900 */
[----:B------:R-:W-:-:S04]  /*161b0*/  UIADD3 UR4, UP0, UR37, 0x230, URZ ;  /* 0x0000023025047890 */ /* 0x000fc8000ff1e03f */
[----:B------:R-:W-:Y:S02]  /*161c0*/  ULOP3.LUT UR5, UR4, 0x4, URZ, 0xfc, !UPT ;  /* 0x0000000404057892 */ /* 0x000fe4000f8efc3f */
[----:B------:R-:W-:-:S04]  /*161d0*/  UIADD3.X UR6, URZ, UR36, URZ, UP0, !UPT ;  /* 0x000000243f067290 */ /* 0x000fc800087fe43f */
[----:B------:R-:W-:Y:S02]  /*161e0*/  IMAD.U32 R2, RZ, RZ, UR5 ;  /* 0x00000005ff027e24 */ /* 0x000fe4000f8e00ff */
[----:B------:R-:W-:Y:S02]  /*161f0*/  IMAD.U32 R3, RZ, RZ, UR6 ;  /* 0x00000006ff037e24 */ /* 0x000fe4000f8e00ff */
[----:B---3--:R-:W-:-:S05]  /*16200*/  FMUL.FTZ R7, R13, R8 ;  /* 0x000000080d077220 */ /* 0x008fca0000410000 */
[----:B------:R-:W-:Y:S04]  /*16210*/  ST.E desc[UR44][R16.64+0x230], R7 ;  /* 0x0002300710007985 */ /* 0x000fe8000c10192c */
[----:B0-----:R-:W1:Y:S02]  /*16220*/  LD.E R4, desc[UR44][R2.64] ;  /* 0x0000002c02047980 */ /* 0x001e64000c101900 */
[----:B-1----:R-:W-:-:S05]  /*16230*/  FMUL.FTZ R5, R13, R4 ;  /* 0x000000040d057220 */ /* 0x002fca0000410000 */
[----:B------:R0:W-:Y:S04]  /*16240*/  ST.E desc[UR44][R2.64], R5 ;  /* 0x0000000502007985 */ /* 0x0001e8000c10192c */
        /* <DEDUP_REMOVED lines=60> */
[----:B--2---:R-:W2:Y:S04]  /*16610*/  LD.E R6, desc[UR44][R16.64+0x414] ;  /* 0x0004142c10067980 */ /* 0x004ea8000c101900 */
[----:B------:R-:W2:Y:S01]  /*16620*/  LD.E R8, desc[UR44][R16.64+0x420] ;  /* 0x0004202c10087980 */ /* 0x000ea2000c101900 */
[----:B------:R-:W-:Y:S01]  /*16630*/  ULOP3.LUT UR5, UR4, 0x8, URZ, 0xfc, !UPT ;  /* 0x0000000804057892 */ /* 0x000fe2000f8efc3f */
[C---:B0-----:R-:W-:Y:S01]  /*16640*/  FMUL.FTZ R5, R13.reuse, R66 ;  /* 0x000000420d057220 */ /* 0x041fe20000410000 */
[----:B---3--:R-:W-:-:S04]  /*16650*/  FMUL.FTZ R27, R13, R132 ;  /* 0x000000840d1b7220 */ /* 0x008fc80000410000 */
[----:B------:R0:W-:Y:S01]  /*16660*/  ST.E desc[UR44][R16.64+0x240], R5 ;  /* 0x0002400510007985 */ /* 0x0001e2000c10192c */
[C---:B----4-:R-:W-:Y:S01]  /*16670*/  FMUL.FTZ R7, R13.reuse, R68 ;  /* 0x000000440d077220 */ /* 0x050fe20000410000 */
[C---:B-----5:R-:W-:Y:S01]  /*16680*/  FMUL.FTZ R9, R13.reuse, R70 ;  /* 0x000000460d097220 */ /* 0x060fe20000410000 */
[C---:B------:R-:W-:Y:S01]  /*16690*/  FMUL.FTZ R15, R13.reuse, R72 ;  /* 0x000000480d0f7220 */ /* 0x040fe20000410000 */
[C---:B------:R-:W-:Y:S01]  /*166a0*/  FMUL.FTZ R19, R13.reuse, R74 ;  /* 0x0000004a0d137220 */ /* 0x040fe20000410000 */
[----:B------:R-:W-:Y:S01]  /*166b0*/  ST.E desc[UR44][R16.64+0x424], R27 ;  /* 0x0004241b10007985 */ /* 0x000fe2000c10192c */
[----:B0-----:R-:W-:-:S03]  /*166c0*/  FMUL.FTZ R5, R13, R80 ;  /* 0x000000500d057220 */ /* 0x001fc60000410000 */
[----:B------:R0:W-:Y:S01]  /*166d0*/  ST.E desc[UR44][R16.64+0x244], R7 ;  /* 0x0002440710007985 */ /* 0x0001e2000c10192c */
[----:B------:R-:W-:-:S03]  /*166e0*/  FMUL.FTZ R21, R13, R76 ;  /* 0x0000004c0d157220 */ /* 0x000fc60000410000 */
[----:B------:R1:W-:Y:S01]  /*166f0*/  ST.E desc[UR44][R16.64+0x250], R9 ;  /* 0x0002500910007985 */ /* 0x0003e2000c10192c */
[----:B------:R-:W-:-:S03]  /*16700*/  FMUL.FTZ R25, R13, R78 ;  /* 0x0000004e0d197220 */ /* 0x000fc60000410000 */
[----:B------:R3:W-:Y:S04]  /*16710*/  ST.E desc[UR44][R16.64+0x254], R15 ;  /* 0x0002540f10007985 */ /* 0x0007e8000c10192c */
[----:B------:R4:W-:Y:S01]  /*16720*/  ST.E desc[UR44][R16.64+0x260], R19 ;  /* 0x0002601310007985 */ /* 0x0009e2000c10192c */
[C---:B0-----:R-:W-:Y:S01]  /*16730*/  FMUL.FTZ R7, R13.reuse, R82 ;  /* 0x000000520d077220 */ /* 0x041fe20000410000 */
[C---:B------:R-:W-:Y:S02]  /*16740*/  FMUL.FTZ R27, R13.reuse, R84 ;  /* 0x000000540d1b7220 */ /* 0x040fe40000410000 */
[----:B------:R0:W-:Y:S01]  /*16750*/  ST.E desc[UR44][R16.64+0x274], R5 ;  /* 0x0002740510007985 */ /* 0x0001e2000c10192c */
[C---:B------:R-:W-:Y:S01]  /*16760*/  FMUL.FTZ R29, R13.reuse, R86 ;  /* 0x000000560d1d7220 */ /* 0x040fe20000410000 */
[C---:B-1----:R-:W-:Y:S01]  /*16770*/  FMUL.FTZ R9, R13.reuse, R88 ;  /* 0x000000580d097220 */ /* 0x042fe20000410000 */
[C---:B---3--:R-:W-:Y:S01]  /*16780*/  FMUL.FTZ R15, R13.reuse, R90 ;  /* 0x0000005a0d0f7220 */ /* 0x048fe20000410000 */
[C---:B----4-:R-:W-:Y:S01]  /*16790*/  FMUL.FTZ R19, R13.reuse, R92 ;  /* 0x0000005c0d137220 */ /* 0x050fe20000410000 */
[----:B------:R1:W-:Y:S01]  /*167a0*/  ST.E desc[UR44][R16.64+0x264], R21 ;  /* 0x0002641510007985 */ /* 0x0003e2000c10192c */
[----:B0-----:R-:W-:-:S03]  /*167b0*/  FMUL.FTZ R5, R13, R98 ;  /* 0x000000620d057220 */ /* 0x001fc60000410000 */
[----:B------:R0:W-:Y:S04]  /*167c0*/  ST.E desc[UR44][R16.64+0x270], R25 ;  /* 0x0002701910007985 */ /* 0x0001e8000c10192c */
[----:B------:R3:W-:Y:S04]  /*167d0*/  ST.E desc[UR44][R16.64+0x280], R7 ;  /* 0x0002800710007985 */ /* 0x0007e8000c10192c */
[----:B------:R4:W-:Y:S01]  /*167e0*/  ST.E desc[UR44][R16.64+0x284], R27 ;  /* 0x0002841b10007985 */ /* 0x0009e2000c10192c */
[----:B-1----:R-:W-:-:S03]  /*167f0*/  FMUL.FTZ R21, R13, R94 ;  /* 0x0000005e0d157220 */ /* 0x002fc60000410000 */
[----:B------:R1:W-:Y:S01]  /*16800*/  ST.E desc[UR44][R16.64+0x290], R29 ;  /* 0x0002901d10007985 */ /* 0x0003e2000c10192c */
[----:B0-----:R-:W-:-:S03]  /*16810*/  FMUL.FTZ R25, R13, R96 ;  /* 0x000000600d197220 */ /* 0x001fc60000410000 */
[----:B------:R0:W-:Y:S01]  /*16820*/  ST.E desc[UR44][R16.64+0x294], R9 ;  /* 0x0002940910007985 */ /* 0x0001e2000c10192c */
[----:B---3--:R-:W-:-:S03]  /*16830*/  FMUL.FTZ R7, R13, R100 ;  /* 0x000000640d077220 */ /* 0x008fc60000410000 */
[----:B------:R3:W-:Y:S01]  /*16840*/  ST.E desc[UR44][R16.64+0x2a0], R15 ;  /* 0x0002a00f10007985 */ /* 0x0007e2000c10192c */
[----:B----4-:R-:W-:-:S03]  /*16850*/  FMUL.FTZ R27, R13, R104 ;  /* 0x000000680d1b7220 */ /* 0x010fc60000410000 */
[----:B------:R4:W-:Y:S01]  /*16860*/  ST.E desc[UR44][R16.64+0x2a4], R19 ;  /* 0x0002a41310007985 */ /* 0x0009e2000c10192c */
[C---:B-1----:R-:W-:Y:S01]  /*16870*/  FMUL.FTZ R29, R13.reuse, R106 ;  /* 0x0000006a0d1d7220 */ /* 0x042fe20000410000 */
[C---:B0-----:R-:W-:Y:S02]  /*16880*/  FMUL.FTZ R9, R13.reuse, R102 ;  /* 0x000000660d097220 */ /* 0x041fe40000410000 */
[----:B------:R0:W-:Y:S01]  /*16890*/  ST.E desc[UR44][R16.64+0x2c0], R5 ;  /* 0x0002c00510007985 */ /* 0x0001e2000c10192c */
[C---:B---3--:R-:W-:Y:S01]  /*168a0*/  FMUL.FTZ R15, R13.reuse, R108 ;  /* 0x0000006c0d0f7220 */ /* 0x048fe20000410000 */
[C---:B----4-:R-:W-:Y:S02]  /*168b0*/  FMUL.FTZ R19, R13.reuse, R110 ;  /* 0x0000006e0d137220 */ /* 0x050fe40000410000 */
        /* <DEDUP_REMOVED lines=9> */
[----:B---3--:R-:W-:-:S03]  /*16950*/  FMUL.FTZ R7, R13, R118 ;  /* 0x000000760d077220 */ /* 0x008fc60000410000 */
[----:B------:R3:W-:Y:S01]  /*16960*/  ST.E desc[UR44][R16.64+0x2e4], R15 ;  /* 0x0002e40f10007985 */ /* 0x0007e2000c10192c */
[----:B-1----:R-:W-:-:S03]  /*16970*/  FMUL.FTZ R9, R13, R120 ;  /* 0x000000780d097220 */ /* 0x002fc60000410000 */
[----:B------:R1:W-:Y:S01]  /*16980*/  ST.E desc[UR44][R16.64+0x2f0], R19 ;  /* 0x0002f01310007985 */ /* 0x0003e2000c10192c */
[C---:B----4-:R-:W-:Y:S01]  /*16990*/  FMUL.FTZ R27, R13.reuse, R124 ;  /* 0x0000007c0d1b7220 */ /* 0x050fe20000410000 */
[C---:B0-----:R-:W-:Y:S02]  /*169a0*/  FMUL.FTZ R29, R13.reuse, R126 ;  /* 0x0000007e0d1d7220 */ /* 0x041fe40000410000 */
[----:B------:R0:W-:Y:S01]  /*169b0*/  ST.E desc[UR44][R16.64+0x2f4], R5 ;  /* 0x0002f40510007985 */ /* 0x0001e2000c10192c */
[C---:B---3--:R-:W-:Y:S01]  /*169c0*/  FMUL.FTZ R15, R13.reuse, R122 ;  /* 0x0000007a0d0f7220 */ /* 0x048fe20000410000 */
[C---:B-1----:R-:W-:Y:S02]  /*169d0*/  FMUL.FTZ R19, R13.reuse, R128 ;  /* 0x000000800d137220 */ /* 0x042fe40000410000 */
        /* <DEDUP_REMOVED lines=48> */
[----:B-1----:R-:W-:-:S03]  /*16ce0*/  FMUL.FTZ R25, R13, R20 ;  /* 0x000000140d197220 */ /* 0x002fc60000410000 */
[----:B------:R1:W-:Y:S01]  /*16cf0*/  ST.E desc[UR44][R16.64+0x3d0], R29 ;  /* 0x0003d01d10007985 */ /* 0x0003e2000c10192c */
[C---:B--2---:R-:W-:Y:S01]  /*16d00*/  FMUL.FTZ R15, R13.reuse, R26 ;  /* 0x0000001a0d0f7220 */ /* 0x044fe20000410000 */
[C---:B0-----:R-:W-:Y:S02]  /*16d10*/  FMUL.FTZ R19, R13.reuse, R24 ;  /* 0x000000180d137220 */ /* 0x041fe40000410000 */
[----:B------:R0:W-:Y:S01]  /*16d20*/  ST.E desc[UR44][R16.64+0x3c0], R5 ;  /* 0x0003c00510007985 */ /* 0x0001e2000c10192c */
[C---:B---3--:R-:W-:Y:S01]  /*16d30*/  FMUL.FTZ R27, R13.reuse, R10 ;  /* 0x0000000a0d1b7220 */ /* 0x048fe20000410000 */
[C---:B-1----:R-:W-:Y:S01]  /*16d40*/  FMUL.FTZ R29, R13.reuse, R4 ;  /* 0x000000040d1d7220 */ /* 0x042fe20000410000 */
[----:B------:R-:W-:Y:S01]  /*16d50*/  FMUL.FTZ R13, R13, R8 ;  /* 0x000000080d0d7220 */ /* 0x000fe20000410000 */
[----:B------:R-:W-:Y:S02]  /*16d60*/  IMAD.U32 R4, RZ, RZ, UR5 ;  /* 0x00000005ff047e24 */ /* 0x000fe4000f8e00ff */
[----:B0-----:R-:W-:Y:S01]  /*16d70*/  IMAD.U32 R5, RZ, RZ, UR6 ;  /* 0x00000006ff057e24 */ /* 0x001fe2000f8e00ff */
        /* <DEDUP_REMOVED lines=10> */
[----:B------:R-:W1:Y:S01]  /*16e20*/  LD.E R8, desc[UR44][R4.64] ;  /* 0x0000002c04087980 */ /* 0x000e62000c101900 */
[----:B------:R-:W-:Y:S01]  /*16e30*/  ULOP3.LUT UR4, UR4, 0xc, URZ, 0xfc, !UPT ;  /* 0x0000000c04047892 */ /* 0x000fe2000f8efc3f */
[----:B0-----:R-:W-:-:S05]  /*16e40*/  IMAD.U32 R7, RZ, RZ, UR6 ;  /* 0x00000006ff077e24 */ /* 0x001fca000f8e00ff */
[----:B------:R-:W-:Y:S02]  /*16e50*/  IMAD.U32 R6, RZ, RZ, UR4 ;  /* 0x00000004ff067e24 */ /* 0x000fe4000f8e00ff */
[----:B-1----:R-:W-:-:S05]  /*16e60*/  FMUL.FTZ R9, R11, R8 ;  /* 0x000000080b097220 */ /* 0x002fca0000410000 */
[----:B------:R-:W-:Y:S04]  /*16e70*/  ST.E desc[UR44][R4.64], R9 ;  /* 0x0000000904007985 */ /* 0x000fe8000c10192c */
[----:B------:R-:W2:Y:S02]  /*16e80*/  LD.E R8, desc[UR44][R6.64] ;  /* 0x0000002c06087980 */ /* 0x000ea4000c101900 */
[----:B--2---:R-:W-:-:S05]  /*16e90*/  FMUL.FTZ R15, R11, R8 ;  /* 0x000000080b0f7220 */ /* 0x004fca0000410000 */
[----:B------:R0:W-:Y:S04]  /*16ea0*/  ST.E desc[UR44][R6.64], R15 ;  /* 0x0000000f06007985 */ /* 0x0001e8000c10192c */
        /* <DEDUP_REMOVED lines=62> */
[----:B0-----:R-:W5:Y:S01]  /*17290*/  LD.E R15, desc[UR44][R16.64+0x230] ;  /* 0x0002302c100f7980 */ /* 0x001f62000c101900 */
[C---:B--2---:R-:W-:Y:S01]  /*172a0*/  FMUL.FTZ R29, R11.reuse, R136 ;  /* 0x000000880b1d7220 */ /* 0x044fe20000410000 */
[----:B---3--:R-:W-:-:S04]  /*172b0*/  FMUL.FTZ R9, R11, R78 ;  /* 0x0000004e0b097220 */ /* 0x008fc80000410000 */
[----:B------:R0:W-:Y:S01]  /*172c0*/  ST.E desc[UR44][R16.64+0x42c], R29 ;  /* 0x00042c1d10007985 */ /* 0x0001e2000c10192c */
[C---:B----4-:R-:W-:Y:S01]  /*172d0*/  FMUL.FTZ R13, R11.reuse, R80 ;  /* 0x000000500b0d7220 */ /* 0x050fe20000410000 */
[C---:B-----5:R-:W-:Y:S01]  /*172e0*/  FMUL.FTZ R19, R11.reuse, R82 ;  /* 0x000000520b137220 */ /* 0x060fe20000410000 */
[C---:B------:R-:W-:Y:S01]  /*172f0*/  FMUL.FTZ R21, R11.reuse, R84 ;  /* 0x000000540b157220 */ /* 0x040fe20000410000 */
        /* <DEDUP_REMOVED lines=87> */
[----:B------:R1:W-:Y:S01]  /*17870*/  ST.E desc[UR44][R16.64+0x38c], R13 ;  /* 0x00038c0d10007985 */ /* 0x0003e2000c10192c */
[----:B------:R-:W-:-:S03]  /*17880*/  FMUL.FTZ R37, R11, R10 ;  /* 0x0000000a0b257220 */ /* 0x000fc60000410000 */
        /* <DEDUP_REMOVED lines=15> */
[C---:B---3--:R-:W-:Y:S02]  /*17980*/  FMUL.FTZ R31, R11.reuse, R8 ;  /* 0x000000080b1f7220 */ /* 0x048fe40000410000 */
[----:B------:R-:W-:Y:S01]  /*17990*/  ST.E desc[UR44][R16.64+0x230], R15 ;  /* 0x0002300f10007985 */ /* 0x000fe2000c10192c */
[----:B0-----:R-:W-:-:S03]  /*179a0*/  FMUL.FTZ R33, R11, R18 ;  /* 0x000000120b217220 */ /* 0x001fc60000410000 */
[----:B------:R-:W2:Y:S01]  /*179b0*/  LD.E R10, desc[UR44][R16.64+0x1e8] ;  /* 0x0001e82c100a7980 */ /* 0x000ea2000c101900 */
[----:B-1----:R-:W-:-:S03]  /*179c0*/  FMUL.FTZ R35, R11, R14 ;  /* 0x0000000e0b237220 */ /* 0x002fc60000410000 */
        /* <DEDUP_REMOVED lines=11> */
[----:B0-----:R-:W4:Y:S04]  /*17a80*/  LD.E R21, desc[UR44][R2.64] ;  /* 0x0000002c02157980 */ /* 0x001f28000c101900 */
[----:B------:R-:W2:Y:S04]  /*17a90*/  LD.E.64 R8, desc[UR44][R16.64+0xa8] ;  /* 0x0000a82c10087980 */ /* 0x000ea8000c101b00 */
[----:B----4-:R0:W-:Y:S04]  /*17aa0*/  ST.E desc[UR44][R2.64], R21 ;  /* 0x0000001502007985 */ /* 0x0101e8000c10192c */
[----:B-1----:R-:W4:Y:S04]  /*17ab0*/  LD.E R25, desc[UR44][R4.64] ;  /* 0x0000002c04197980 */ /* 0x002f28000c101900 */
[----:B----4-:R1:W-:Y:S04]  /*17ac0*/  ST.E desc[UR44][R4.64], R25 ;  /* 0x0000001904007985 */ /* 0x0103e8000c10192c */
[----:B---3--:R-:W3:Y:S04]  /*17ad0*/  LD.E R27, desc[UR44][R6.64] ;  /* 0x0000002c061b7980 */ /* 0x008ee8000c101900 */
[----:B---3--:R3:W-:Y:S04]  /*17ae0*/  ST.E desc[UR44][R6.64], R27 ;  /* 0x0000001b06007985 */ /* 0x0087e8000c10192c */
[----:B------:R-:W4:Y:S04]  /*17af0*/  LD.E R11, desc[UR44][R16.64+0x240] ;  /* 0x0002402c100b7980 */ /* 0x000f28000c101900 */
[----:B------:R-:W5:Y:S04]  /*17b00*/  LD.E R13, desc[UR44][R16.64+0x244] ;  /* 0x0002442c100d7980 */ /* 0x000f68000c101900 */
[----:B------:R-:W2:Y:S04]  /*17b10*/  LD.E R14, desc[UR44][R16.64+0x248] ;  /* 0x0002482c100e7980 */ /* 0x000ea8000c101900 */
[----:B------:R-:W2:Y:S04]  /*17b20*/  LD.E R15, desc[UR44][R16.64+0x24c] ;  /* 0x00024c2c100f7980 */ /* 0x000ea8000c101900 */
[----:B------:R-:W2:Y:S04]  /*17b30*/  LD.E R18, desc[UR44][R16.64+0x250] ;  /* 0x0002502c10127980 */ /* 0x000ea8000c101900 */
[----:B------:R-:W2:Y:S04]  /*17b40*/  LD.E R19, desc[UR44][R16.64+0x254] ;  /* 0x0002542c10137980 */ /* 0x000ea8000c101900 */
[----:B------:R-:W2:Y:S04]  /*17b50*/  LD.E R20, desc[UR44][R16.64+0x258] ;  /* 0x0002582c10147980 */ /* 0x000ea8000c101900 */
[----:B0-----:R-:W2:Y:S04]  /*17b60*/  LD.E R21, desc[UR44][R16.64+0x25c] ;  /* 0x00025c2c10157980 */ /* 0x001ea8000c101900 */
[----:B------:R-:W2:Y:S04]  /*17b70*/  LD.E R24, desc[UR44][R16.64+0x260] ;  /* 0x0002602c10187980 */ /* 0x000ea8000c101900 */
[----:B-1----:R-:W2:Y:S04]  /*17b80*/  LD.E R25, desc[UR44][R16.64+0x264] ;  /* 0x0002642c10197980 */ /* 0x002ea8000c101900 */
[----:B------:R-:W2:Y:S04]  /*17b90*/  LD.E R26, desc[UR44][R16.64+0x268] ;  /* 0x0002682c101a7980 */ /* 0x000ea8000c101900 */
        /* <DEDUP_REMOVED lines=113> */
[----:B----4-:R-:W-:Y:S04]  /*182b0*/  ST.E desc[UR44][R16.64+0x240], R11 ;  /* 0x0002400b10007985 */ /* 0x010fe8000c10192c */
[----:B-----5:R-:W-:Y:S04]  /*182c0*/  ST.E desc[UR44][R16.64+0x244], R13 ;  /* 0x0002440d10007985 */ /* 0x020fe8000c10192c */
[----:B--2---:R-:W-:Y:S04]  /*182d0*/  ST.E desc[UR44][R16.64+0x248], R14 ;  /* 0x0002480e10007985 */ /* 0x004fe8000c10192c */
[----:B------:R-:W-:Y:S04]  /*182e0*/  ST.E desc[UR44][R16.64+0x24c], R15 ;  /* 0x00024c0f10007985 */ /* 0x000fe8000c10192c */
[----:B------:R-:W-:Y:S04]  /*182f0*/  ST.E desc[UR44][R16.64+0x250], R18 ;  /* 0x0002501210007985 */ /* 0x000fe8000c10192c */
[----:B------:R-:W-:Y:S04]  /*18300*/  ST.E desc[UR44][R16.64+0x254], R19 ;  /* 0x0002541310007985 */ /* 0x000fe8000c10192c */
[----:B------:R-:W-:Y:S04]  /*18310*/  ST.E desc[UR44][R16.64+0x258], R20 ;  /* 0x0002581410007985 */ /* 0x000fe8000c10192c */
[----:B------:R-:W-:Y:S04]  /*18320*/  ST.E desc[UR44][R16.64+0x25c], R21 ;  /* 0x00025c1510007985 */ /* 0x000fe8000c10192c */
[----:B------:R0:W-:Y:S04]  /*18330*/  ST.E desc[UR44][R16.64+0x260], R24 ;  /* 0x0002601810007985 */ /* 0x0001e8000c10192c */
[----:B------:R-:W-:Y:S04]  /*18340*/  ST.E desc[UR44][R16.64+0x264], R25 ;  /* 0x0002641910007985 */ /* 0x000fe8000c10192c */
[----:B------:R-:W-:Y:S04]  /*18350*/  ST.E desc[UR44][R16.64+0x268], R26 ;  /* 0x0002681a10007985 */ /* 0x000fe8000c10192c */
[----:B---3--:R-:W-:Y:S04]  /*18360*/  ST.E desc[UR44][R16.64+0x26c], R27 ;  /* 0x00026c1b10007985 */ /* 0x008fe8000c10192c */
        /* <DEDUP_REMOVED lines=651> */
[----:B------:R-:W-:Y:S04]  /*1ac20*/  ST.E desc[UR44][R2.64], R25 ;  /* 0x0000001902007985 */ /* 0x000fe8000c10192c */
        /* <DEDUP_REMOVED lines=130> */
[----:B------:R-:W2:Y:S04]  /*1b450*/  LD.E R11, desc[UR44][R4.64] ;  /* 0x0000002c040b7980 */ /* 0x000ea8000c101900 */
[----:B--2---:R1:W-:Y:S04]  /*1b460*/  ST.E desc[UR44][R4.64], R11 ;  /* 0x0000000b04007985 */ /* 0x0043e8000c10192c */
[----:B------:R-:W2:Y:S04]  /*1b470*/  LD.E R13, desc[UR44][R6.64] ;  /* 0x0000002c060d7980 */ /* 0x000ea8000c101900 */
[----:B--2---:R2:W-:Y:S04]  /*1b480*/  ST.E desc[UR44][R6.64], R13 ;  /* 0x0000000d06007985 */ /* 0x0045e8000c10192c */
[----:B0-----:R-:W3:Y:S04]  /*1b490*/  LD.E R2, desc[UR44][R16.64+0x240] ;  /* 0x0002402c10027980 */ /* 0x001ee8000c101900 */
[----:B------:R-:W4:Y:S04]  /*1b4a0*/  LD.E R3, desc[UR44][R16.64+0x244] ;  /* 0x0002442c10037980 */ /* 0x000f28000c101900 */
[----:B-1----:R-:W5:Y:S04]  /*1b4b0*/  LD.E R4, desc[UR44][R16.64+0x248] ;  /* 0x0002482c10047980 */ /* 0x002f68000c101900 */
[----:B------:R-:W5:Y:S04]  /*1b4c0*/  LD.E R5, desc[UR44][R16.64+0x24c] ;  /* 0x00024c2c10057980 */ /* 0x000f68000c101900 */
        /* <DEDUP_REMOVED lines=120> */
[----:B---3--:R0:W-:Y:S04]  /*1bc50*/  ST.E desc[UR44][R16.64+0x240], R2 ;  /* 0x0002400210007985 */ /* 0x0081e8000c10192c */
[----:B----4-:R0:W-:Y:S04]  /*1bc60*/  ST.E desc[UR44][R16.64+0x244], R3 ;  /* 0x0002440310007985 */ /* 0x0101e8000c10192c */
[----:B-----5:R0:W-:Y:S04]  /*1bc70*/  ST.E desc[UR44][R16.64+0x248], R4 ;  /* 0x0002480410007985 */ /* 0x0201e8000c10192c */
        /* <DEDUP_REMOVED lines=137> */
.L_x_6743:
[----:B------:R-:W-:Y:S05]  /*1c510*/  BSYNC B0 ;  /* 0x0000000000007941 */ /* 0x000fea0003800000 */
.L_x_6742:
[C---:B------:R-:W-:Y:S01]  /*1c520*/  ISETP.GT.AND P0, PT, R0.reuse, R12, PT ;  /* 0x0000000c0000720c */ /* 0x040fe20003f04270 */
[----:B------:R-:W-:-:S12]  /*1c530*/  VIADD R0, R0, 0xffffffff ;  /* 0xffffffff00007836 */ /* 0x000fd80000000000 */
[----:B------:R-:W-:Y:S05]  /*1c540*/  @P0 BRA `(.L_x_6744) ;  /* 0xffffff5800380947 */ /* 0x000fea000383ffff */
[----:B0-----:R-:W2:Y:S02]  /*1c550*/  LDL R6, [R1+0x70] ;  /* 0x0000700001067983 */ /* 0x001ea40000100800 */
[----:B--2---:R-:W-:-:S07]  /*1c560*/  IMAD.SHL.U32 R6, R6, 0x40, RZ ;  /* 0x0000004006067824 */ /* 0x004fce00078e00ff */
.L_x_6715:
[----:B------:R-:W0:Y:S01]  /*1c570*/  LDC R2, c[0x0][0x448] ;  /* 0x00011200ff027b82 */ /* 0x000e220000000800 */
[----:B------:R-:W-:Y:S01]  /*1c580*/  VIADD R6, R6, 0x3f ;  /* 0x0000003f06067836 */ /* 0x000fe20000000000 */
[----:B------:R-:W-:-:S06]  /*1c590*/  ULDC UR4, c[0x0][0xad4] ;  /* 0x0002b50000047ab9 */ /* 0x000fcc0000000800 */
[----:B------:R-:W2:Y:S01]  /*1c5a0*/  LDC R7, c[0x0][0xadc] ;  /* 0x0002b700ff077b82 */ /* 0x000ea20000000800 */
[----:B0-----:R-:W-:-:S13]  /*1c5b0*/  ISETP.NE.AND P0, PT, R2, 0x1, PT ;  /* 0x000000010200780c */ /* 0x001fda0003f05270 */
[----:B------:R-:W0:Y:S08]  /*1c5c0*/  @P0 LDC R3, c[0x0][0x44c] ;  /* 0x00011300ff030b82 */ /* 0x000e300000000800 */
[----:B------:R-:W3:Y:S01]  /*1c5d0*/  @P0 LDC R5, c[0x0][0x450] ;  /* 0x00011400ff050b82 */ /* 0x000ee20000000800 */
[----:B0-----:R-:W-:-:S05]  /*1c5e0*/  @P0 IMAD.HI.U32 R2, R6, R3, RZ ;  /* 0x0000000306020227 */ /* 0x001fca00078e00ff */
[----:B---3--:R-:W-:Y:S02]  /*1c5f0*/  @P0 SHF.R.U32.HI R6, RZ, R5, R2 ;  /* 0x00000005ff060219 */ /* 0x008fe40000011602 */
[----:B--2---:R-:W-:-:S03]  /*1c600*/  ISETP.GE.AND P0, PT, R7, 0x1, PT ;  /* 0x000000010700780c */ /* 0x004fc60003f06270 */
[----:B------:R-:W-:-:S04]  /*1c610*/  IMAD.IADD R6, R189, 0x1, R6 ;  /* 0x00000001bd067824 */ /* 0x000fc800078e0206 */
[----:B-1----:R-:W-:-:S06]  /*1c620*/  VIADD R4, R6, -UR4 ;  /* 0x8000000406047c36 */ /* 0x002fcc0008000000 */
        /* <DEDUP_REMOVED lines=11> */
.L_x_6747:
[----:B------:R-:W-:-:S13]  /*1c6e0*/  ISETP.NE.AND P0, PT, R7, 0x1, PT ;  /* 0x000000010700780c */ /* 0x000fda0003f05270 */
[----:B------:R-:W0:Y:S02]  /*1c6f0*/  @P0 LDC.64 R2, c[0x0][0xae0] ;  /* 0x0002b800ff020b82 */ /* 0x000e240000000a00 */
[----:B0-----:R-:W-:-:S05]  /*1c700*/  @P0 IMAD.HI.U32 R2, R6, R2, RZ ;  /* 0x0000000206020227 */ /* 0x001fca00078e00ff */
[----:B------:R-:W-:-:S07]  /*1c710*/  @P0 SHF.R.U32.HI R6, RZ, R3, R2 ;  /* 0x00000003ff060219 */ /* 0x000fce0000011602 */
.L_x_6748:
[----:B------:R-:W-:Y:S05]  /*1c720*/  BSYNC B0 ;  /* 0x0000000000007941 */ /* 0x000fea0003800000 */
.L_x_6746:
[----:B------:R-:W-:-:S05]  /*1c730*/  IMAD R3, R6, R7, RZ ;  /* 0x0000000706037224 */ /* 0x000fca00078e02ff */
[----:B------:R-:W-:-:S07]  /*1c740*/  VIMNMX R4, R4, R3, !PT ;  /* 0x0000000304047248 */ /* 0x000fce0007fe0100 */
.L_x_6745:
[----:B------:R-:W-:-:S05]  /*1c750*/  VIADD R4, R4, 0x3f ;  /* 0x0000003f04047836 */ /* 0x000fca0000000000 */
[----:B------:R-:W-:-:S04]  /*1c760*/  SHF.R.S32.HI R3, RZ, 0x1f, R4 ;  /* 0x0000001fff037819 */ /* 0x000fc80000011404 */
[----:B------:R-:W-:-:S04]  /*1c770*/  LEA.HI R3, R3, R4, RZ, 0x6 ;  /* 0x0000000403037211 */ /* 0x000fc800078f30ff */
[----:B------:R-:W-:-:S04]  /*1c780*/  SHF.R.S32.HI R10, RZ, 0x6, R3 ;  /* 0x00000006ff0a7819 */ /* 0x000fc80000011403 */
[----:B------:R-:W-:-:S04]  /*1c790*/  VIMNMX R10, R163, R10, !PT ;  /* 0x0000000aa30a7248 */ /* 0x000fc80007fe0100 */
[----:B------:R-:W-:-:S13]  /*1c7a0*/  ISETP.GE.AND P0, PT, R0, R10, PT ;  /* 0x0000000a0000720c */ /* 0x000fda0003f06270 */
[----:B------:R-:W-:Y:S05]  /*1c7b0*/  @!P0 BRA `(.L_x_6749) ;  /* 0x0000009800288947 */ /* 0x000fea0003800000 */
.L_x_6768:
        /* <DEDUP_REMOVED lines=20> */
[----:B------:R0:W-:Y:S01]  /*1c900*/  @!P1 ST.E desc[UR44][R16.64+0x1ec], R9 ;  /* 0x0001ec0910009985 */ /* 0x0001e2000c10192c */
[----:B------:R-:W-:Y:S05]  /*1c910*/  @!P2 BRA `(.L_x_6751) ;  /* 0x000000000004a947 */ /* 0x000fea0003800000 */
[----:B------:R-:W-:Y:S01]  /*1c920*/  BPT.TRAP 0x1 ;  /* 0x000000040000795c */ /* 0x000fe20000300000 */
.L_x_6751:
[----:B------:R-:W-:Y:S05]  /*1c930*/  BSYNC B0 ;  /* 0x0000000000007941 */ /* 0x000fea0003800000 */
.L_x_6750:
        /* <DEDUP_REMOVED lines=13> */
.L_x_6753:
[----:B------:R-:W-:Y:S05]  /*1ca10*/  BSYNC B0 ;  /* 0x0000000000007941 */ /* 0x000fea0003800000 */
.L_x_6752:
        /* <DEDUP_REMOVED lines=8> */
.L_x_6755:
[----:B------:R-:W-:Y:S05]  /*1caa0*/  BSYNC B0 ;  /* 0x0000000000007941 */ /* 0x000fea0003800000 */
.L_x_6754:
        /* <DEDUP_REMOVED lines=58> */
.L_x_6758:
[----:B------:R-:W-:Y:S05]  /*1ce50*/  BSYNC B0 ;  /* 0x0000000000007941 */ /* 0x000fea0003800000 */
.L_x_6757:
        /* <DEDUP_REMOVED lines=13> */
.L_x_6760:
[----:B------:R-:W-:Y:S05]  /*1cf30*/  BSYNC B0 ;  /* 0x0000000000007941 */ /* 0x000fea0003800000 */
.L_x_6759:
        /* <DEDUP_REMOVED lines=8> */
.L_x_6762:
[----:B------:R-:W-:Y:S05]  /*1cfc0*/  BSYNC B0 ;  /* 0x0000000000007941 */ /* 0x000fea0003800000 */
.L_x_6761:
[----:B------:R-:W2:Y:S01]  /*1cfd0*/  S2R R4, SR_TID.X ;  /* 0x0000000000047919 */ /* 0x000ea20000002100 */
[----:B------:R-:W3:Y:S01]  /*1cfe0*/  LD.E R11, desc[UR44][R16.64+0x1e8] ;  /* 0x0001e82c100b7980 */ /* 0x000ee2000c101900 */
[----:B--2---:R-:W-:-:S03]  /*1cff0*/  LOP3.LUT R8, R4, 0x7f, RZ, 0xc0, !PT ;  /* 0x0000007f04087812 */ /* 0x004fc600078ec0ff */
[----:B------:R-:W3:Y:S01]  /*1d000*/  LD.E.64 R4, desc[UR44][R16.64+0xb8] ;  /* 0x0000b82c10047980 */ /* 0x000ee2000c101b00 */
[----:B------:R-:W-:Y:S05]  /*1d010*/  WARPSYNC.ALL ;  /* 0x0000000000007948 */ /* 0x000fea0003800000 */
[----:B------:R-:W-:Y:S01]  /*1d020*/  ISETP.NE.AND P2, PT, R8, RZ, PT ;  /* 0x000000ff0800720c */ /* 0x000fe20003f45270 */
[----:B------:R-:W2:Y:S04]  /*1d030*/  LD.E R12, desc[UR44][R16.64+0x88] ;  /* 0x0000882c100c7980 */ /* 0x000ea8000c101900 */
[----:B------:R-:W4:Y:S04]  /*1d040*/  LD.E.64 R14, desc[UR44][R16.64+0xb0] ;  /* 0x0000b02c100e7980 */ /* 0x000f28000c101b00 */
[----:B------:R-:W4:Y:S04]  /*1d050*/  LD.E.64 R18, desc[UR44][R16.64+0xb0] ;  /* 0x0000b02c10127980 */ /* 0x000f28000c101b00 */
[----:B-1---5:R-:W4:Y:S04]  /*1d060*/  LD.E.64 R6, desc[UR44][R16.64+0xb0] ;  /* 0x0000b02c10067980 */ /* 0x022f28000c101b00 */
[----:B------:R-:W4:Y:S01]  /*1d070*/  LD.E.64 R8, desc[UR44][R16.64+0xb0] ;  /* 0x0000b02c10087980 */ /* 0x000f22000c101b00 */
[----:B---3--:R-:W-:Y:S01]  /*1d080*/  IMAD R4, R11, 0x1000, R4 ;  /* 0x000010000b047824 */ /* 0x008fe200078e0204 */
[----:B------:R-:W-:-:S04]  /*1d090*/  R2UR UR7, R5 ;  /* 0x00000000050772ca */ /* 0x000fc800000e0000 */
[C---:B------:R-:W-:Y:S01]  /*1d0a0*/  R2UR UR6, R4.reuse ;  /* 0x00000000040672ca */ /* 0x040fe200000e0000 */
[----:B------:R-:W-:Y:S02]  /*1d0b0*/  VIADD R20, R4, 0x2 ;  /* 0x0000000204147836 */ /* 0x000fe40000000000 */
[----:B------:R-:W-:Y:S01]  /*1d0c0*/  IMAD.MOV.U32 R21, RZ, RZ, R5 ;  /* 0x000000ffff157224 */ /* 0x000fe200078e0005 */
[----:B--2---:R-:W-:Y:S02]  /*1d0d0*/  ISETP.NE.U32.AND P1, PT, R12, RZ, PT ;  /* 0x000000ff0c00720c */ /* 0x004fe40003f25070 */
        /* <DEDUP_REMOVED lines=419> */
[----:B------:R-:W3:Y:S01]  /*1eb10*/  LD.E.64 R4, desc[UR44][R16.64+0x200] ;  /* 0x0002002c10047980 */ /* 0x000ee2000c101b00 */
[----:B------:R-:W-:-:S04]  /*1eb20*/  UIADD3 UR4, UP0, UR37, 0x200, URZ ;  /* 0x0000020025047890 */ /* 0x000fc8000ff1e03f */
[----:B------:R-:W-:Y:S02]  /*1eb30*/  ULOP3.LUT UR4, UR4, 0x4, URZ, 0xfc, !UPT ;  /* 0x0000000404047892 */ /* 0x000fe4000f8efc3f */
[----:B------:R-:W-:Y:S01]  /*1eb40*/  UIADD3.X UR5, URZ, UR36, URZ, UP0, !UPT ;  /* 0x000000243f057290 */ /* 0x000fe200087fe43f */
[-C--:B--2---:R-:W-:Y:S01]  /*1eb50*/  FMUL.FTZ R19, R24, R6.reuse ;  /* 0x0000000618137220 */ /* 0x084fe20000410000 */
[-C--:B------:R-:W-:Y:S01]  /*1eb60*/  FMUL.FTZ R18, R25, R6.reuse ;  /* 0x0000000619127220 */ /* 0x080fe20000410000 */
[-C--:B------:R-:W-:Y:S01]  /*1eb70*/  FMUL.FTZ R21, R28, R6.reuse ;  /* 0x000000061c157220 */ /* 0x080fe20000410000 */
[-C--:B------:R-:W-:Y:S01]  /*1eb80*/  FMUL.FTZ R25, R29, R6.reuse ;  /* 0x000000061d197220 */ /* 0x080fe20000410000 */
[-C--:B------:R-:W-:Y:S01]  /*1eb90*/  FMUL.FTZ R12, R26, R6.reuse ;  /* 0x000000061a0c7220 */ /* 0x080fe20000410000 */
[-C--:B------:R-:W-:Y:S01]  /*1eba0*/  FMUL.FTZ R26, R32, R6.reuse ;  /* 0x00000006201a7220 */ /* 0x080fe20000410000 */
[----:B------:R-:W3:Y:S01]  /*1ebb0*/  MUFU.TANH R19, R19 ;  /* 0x0000001300137308 */ /* 0x000ee20000002400 */
        /* <DEDUP_REMOVED lines=13> */
[-C--:B0-----:R-:W-:Y:S01]  /*1ec90*/  FMUL.FTZ R3, R27, R6.reuse ;  /* 0x000000061b037220 */ /* 0x081fe20000410000 */
[----:B------:R-:W-:Y:S01]  /*1eca0*/  FMUL.FTZ R27, R38, R6 ;  /* 0x00000006261b7220 */ /* 0x000fe20000410000 */
[----:B------:R-:W0:Y:S01]  /*1ecb0*/  MUFU.TANH R21, R21 ;  /* 0x0000001500157308 */ /* 0x000e220000002400 */
[----:B---3--:R-:W-:Y:S01]  /*1ecc0*/  FMNMX.FTZ R7, R19, R4, !PT ;  /* 0x0000000413077209 */ /* 0x008fe20007810000 */
[-C--:B------:R-:W-:Y:S01]  /*1ecd0*/  FMUL.FTZ R38, R49, R6.reuse ;  /* 0x0000000631267220 */ /* 0x080fe20000410000 */
[-C--:B------:R-:W-:Y:S01]  /*1ece0*/  FMUL.FTZ R29, R39, R6.reuse ;  /* 0x00000006271d7220 */ /* 0x080fe20000410000 */
[-C--:B------:R-:W-:Y:S01]  /*1ecf0*/  FMUL.FTZ R39, R52, R6.reuse ;  /* 0x0000000634277220 */ /* 0x080fe20000410000 */
[-C--:B------:R-:W-:Y:S01]  /*1ed00*/  FMUL.FTZ R40, R53, R6.reuse ;  /* 0x0000000635287220 */ /* 0x080fe20000410000 */
[-C--:B------:R-:W-:Y:S01]  /*1ed10*/  FMUL.FTZ R32, R42, R6.reuse ;  /* 0x000000062a207220 */ /* 0x080fe20000410000 */
[-C--:B------:R-:W-:Y:S01]  /*1ed20*/  FMUL.FTZ R41, R43, R6.reuse ;  /* 0x000000062b297220 */ /* 0x080fe20000410000 */
[----:B------:R-:W3:Y:S01]  /*1ed30*/  MUFU.TANH R25, R25 ;  /* 0x0000001900197308 */ /* 0x000ee20000002400 */
[----:B--2---:R-:W-:Y:S01]  /*1ed40*/  FMNMX.FTZ R8, R18, R7, !PT ;  /* 0x0000000712087209 */ /* 0x004fe20007810000 */
[-C--:B------:R-:W-:Y:S01]  /*1ed50*/  FMUL.FTZ R42, R46, R6.reuse ;  /* 0x000000062e2a7220 */ /* 0x080fe20000410000 */
[-C--:B------:R-:W-:Y:S01]  /*1ed60*/  FMUL.FTZ R43, R47, R6.reuse ;  /* 0x000000062f2b7220 */ /* 0x080fe20000410000 */
[-C--:B------:R-:W-:Y:S01]  /*1ed70*/  FMUL.FTZ R45, R51, R6.reuse ;  /* 0x00000006332d7220 */ /* 0x080fe20000410000 */
[-C--:B------:R-:W-:Y:S01]  /*1ed80*/  FMUL.FTZ R46, R54, R6.reuse ;  /* 0x00000006362e7220 */ /* 0x080fe20000410000 */
[----:B------:R-:W-:-:S02]  /*1ed90*/  FMUL.FTZ R47, R55, R6 ;  /* 0x00000006372f7220 */ /* 0x000fc40000410000 */
[----:B------:R-:W2:Y:S01]  /*1eda0*/  MUFU.TANH R26, R26 ;  /* 0x0000001a001a7308 */ /* 0x000ea20000002400 */
[----:B0-----:R-:W-:-:S07]  /*1edb0*/  FMNMX.FTZ R8, R21, R8, !PT ;  /* 0x0000000815087209 */ /* 0x001fce0007810000 */
[----:B------:R-:W0:Y:S01]  /*1edc0*/  MUFU.TANH R28, R28 ;  /* 0x0000001c001c7308 */ /* 0x000e220000002400 */
[----:B---3--:R-:W-:-:S07]  /*1edd0*/  FMNMX.FTZ R7, R25, R8, !PT ;  /* 0x0000000819077209 */ /* 0x008fce0007810000 */
[----:B------:R-:W3:Y:S01]  /*1ede0*/  MUFU.TANH R30, R30 ;  /* 0x0000001e001e7308 */ /* 0x000ee20000002400 */
[----:B--2---:R-:W-:-:S07]  /*1edf0*/  FMNMX.FTZ R7, R26, R7, !PT ;  /* 0x000000071a077209 */ /* 0x004fce0007810000 */
        /* <DEDUP_REMOVED lines=19> */
[----:B0-----:R-:W-:Y:S01]  /*1ef30*/  FMNMX.FTZ R9, R39, R44, !PT ;  /* 0x0000002c27097209 */ /* 0x001fe20007810000 */
[----:B------:R-:W-:-:S06]  /*1ef40*/  FMUL.FTZ R44, R50, R6 ;  /* 0x00000006322c7220 */ /* 0x000fcc0000410000 */
[----:B------:R-:W0:Y:S01]  /*1ef50*/  MUFU.TANH R3, R3 ;  /* 0x0000000300037308 */ /* 0x000e220000002400 */
[----:B---3--:R-:W-:-:S07]  /*1ef60*/  FMNMX.FTZ R8, R12, R5, !PT ;  /* 0x000000050c087209 */ /* 0x008fce0007810000 */
[----:B------:R-:W3:Y:S01]  /*1ef70*/  MUFU.TANH R14, R14 ;  /* 0x0000000e000e7308 */ /* 0x000ee20000002400 */
[----:B--2---:R-:W-:-:S05]  /*1ef80*/  FMNMX.FTZ R9, R40, R9, !PT ;  /* 0x0000000928097209 */ /* 0x004fca0007810000 */
[----:B------:R-:W2:Y:S02]  /*1ef90*/  SHFL.BFLY PT, R48, R9, 0x2, 0x1f ;  /* 0x0c401f0009307f89 */ /* 0x000ea400000e0000 */
[----:B------:R-:W4:Y:S01]  /*1efa0*/  MUFU.TANH R15, R15 ;  /* 0x0000000f000f7308 */ /* 0x000f220000002400 */
[----:B0-----:R-:W-:Y:S01]  /*1efb0*/  FMNMX.FTZ R7, R3, R8, !PT ;  /* 0x0000000803077209 */ /* 0x001fe20007810000 */
[----:B------:R-:W-:Y:S06]  /*1efc0*/  ST.E desc[UR44][R16.64+0x200], R9 ;  /* 0x0002000910007985 */ /* 0x000fec000c10192c */
[----:B------:R-:W0:Y:S01]  /*1efd0*/  MUFU.TANH R20, R20 ;  /* 0x0000001400147308 */ /* 0x000e220000002400 */
[----:B---3--:R-:W-:-:S07]  /*1efe0*/  FMNMX.FTZ R8, R14, R7, !PT ;  /* 0x000000070e087209 */ /* 0x008fce0007810000 */
[----:B------:R-:W3:Y:S01]  /*1eff0*/  MUFU.TANH R24, R24 ;  /* 0x0000001800187308 */ /* 0x000ee20000002400 */
[----:B----4-:R-:W-:Y:S02]  /*1f000*/  FMNMX.FTZ R7, R15, R8, !PT ;  /* 0x000000080f077209 */ /* 0x010fe40007810000 */
[----:B--2---:R-:W-:-:S05]  /*1f010*/  FMNMX.FTZ R48, R9, R48, !PT ;  /* 0x0000003009307209 */ /* 0x004fca0007810000 */
[----:B------:R-:W2:Y:S01]  /*1f020*/  MUFU.TANH R27, R27 ;  /* 0x0000001b001b7308 */ /* 0x000ea20000002400 */
[----:B0-----:R-:W-:Y:S01]  /*1f030*/  FMNMX.FTZ R7, R20, R7, !PT ;  /* 0x0000000714077209 */ /* 0x001fe20007810000 */
[----:B------:R-:W0:Y:S06]  /*1f040*/  SHFL.BFLY PT, R13, R48, 0x1, 0x1f ;  /* 0x0c201f00300d7f89 */ /* 0x000e2c00000e0000 */
[----:B------:R-:W4:Y:S01]  /*1f050*/  MUFU.TANH R29, R29 ;  /* 0x0000001d001d7308 */ /* 0x000f220000002400 */
[----:B---3--:R-:W-:-:S07]  /*1f060*/  FMNMX.FTZ R8, R24, R7, !PT ;  /* 0x0000000718087209 */ /* 0x008fce0007810000 */
[----:B------:R-:W3:Y:S01]  /*1f070*/  MUFU.TANH R32, R32 ;  /* 0x0000002000207308 */ /* 0x000ee20000002400 */
[----:B--2---:R-:W-:-:S07]  /*1f080*/  FMNMX.FTZ R8, R27, R8, !PT ;  /* 0x000000081b087209 */ /* 0x004fce0007810000 */
[----:B------:R-:W2:Y:S01]  /*1f090*/  MUFU.TANH R41, R41 ;  /* 0x0000002900297308 */ /* 0x000ea20000002400 */
[----:B----4-:R-:W-:Y:S02]  /*1f0a0*/  FMNMX.FTZ R7, R29, R8, !PT ;  /* 0x000000081d077209 */ /* 0x010fe40007810000 */
[----:B0-----:R-:W-:-:S05]  /*1f0b0*/  FMNMX.FTZ R13, R48, R13, !PT ;  /* 0x0000000d300d7209 */ /* 0x001fca0007810000 */
        /* <DEDUP_REMOVED lines=12> */
[----:B------:R-:W-:-:S03]  /*1f180*/  IMAD.U32 R6, RZ, RZ, UR4 ;  /* 0x00000004ff067e24 */ /* 0x000fc6000f8e00ff */
[----:B---3--:R-:W-:Y:S01]  /*1f190*/  FMNMX.FTZ R8, R46, R7, !PT ;  /* 0x000000072e087209 */ /* 0x008fe20007810000 */
[----:B------:R-:W-:-:S03]  /*1f1a0*/  IMAD.U32 R7, RZ, RZ, UR5 ;  /* 0x00000005ff077e24 */ /* 0x000fc6000f8e00ff */
        /* <DEDUP_REMOVED lines=17> */
[----:B------:R-:W-:-:S05]  /*1f2c0*/  FMUL.FTZ R13, R51, R52 ;  /* 0x00000034330d7220 */ /* 0x000fca0000410000 */
[----:B------:R-:W4:Y:S08]  /*1f2d0*/  MUFU.EX2 R11, R11 ;  /* 0x0000000b000b7308 */ /* 0x000f300000000800 */
[----:B------:R-:W0:Y:S01]  /*1f2e0*/  MUFU.EX2 R13, R13 ;  /* 0x0000000d000d7308 */ /* 0x000e220000000800 */
        /* <DEDUP_REMOVED lines=17> */
.L_x_6765:
[----:B------:R-:W-:Y:S05]  /*1f400*/  BSYNC B0 ;  /* 0x0000000000007941 */ /* 0x000fea0003800000 */
.L_x_6764:
        /* <DEDUP_REMOVED lines=19> */
[-CC-:B------:R-:W-:Y:S01]  /*1f540*/  FFMA.FTZ R14, R14, R2.reuse, -R51.reuse ;  /* 0x000000020e0e7223 */ /* 0x180fe20000010833 */
[----:B------:R-:W0:Y:S01]  /*1f550*/  MUFU.EX2 R168, R168 ;  /* 0x000000a800a87308 */ /* 0x000e220000000800 */
[-C--:B------:R-:W-:Y:S01]  /*1f560*/  FFMA.FTZ R15, R15, R2.reuse, -R51 ;  /* 0x000000020f0f7223 */ /* 0x080fe20000010833 */
[-CC-:B------:R-:W-:Y:S01]  /*1f570*/  FFMA.FTZ R25, R25, R2.reuse, -R49.reuse ;  /* 0x0000000219197223 */ /* 0x180fe20000010831 */
        /* <DEDUP_REMOVED lines=10> */
[-CC-:B------:R-:W-:Y:S01]  /*1f620*/  FFMA.FTZ R32, R32, R2.reuse, -R51.reuse ;  /* 0x0000000220207223 */ /* 0x180fe20000010833 */
        /* <DEDUP_REMOVED lines=10> */
[----:B------:R1:W0:Y:S01]  /*1f6d0*/  MUFU.EX2 R169, R3 ;  /* 0x0000000300a97308 */ /* 0x0002220000000800 */
[----:B----4-:R-:W-:Y:S01]  /*1f6e0*/  FADD.FTZ R8, R12, R55 ;  /* 0x000000370c087221 */ /* 0x010fe20000010000 */
[-C--:B------:R-:W-:Y:S01]  /*1f6f0*/  FFMA.FTZ R45, R45, R2.reuse, -R51 ;  /* 0x000000022d2d7223 */ /* 0x080fe20000010833 */
[-C--:B------:R-:W-:Y:S01]  /*1f700*/  FFMA.FTZ R182, R39, R2.reuse, -R49 ;  /* 0x0000000227b67223 */ /* 0x080fe20000010831 */
[-C--:B------:R-:W-:Y:S01]  /*1f710*/  FFMA.FTZ R46, R46, R2.reuse, -R51 ;  /* 0x000000022e2e7223 */ /* 0x080fe20000010833 */
[----:B------:R-:W-:-:S03]  /*1f720*/  FFMA.FTZ R35, R40, R2, -R49 ;  /* 0x0000000228237223 */ /* 0x000fc60000010831 */
[----:B------:R-:W2:Y:S01]  /*1f730*/  MUFU.EX2 R170, R170 ;  /* 0x000000aa00aa7308 */ /* 0x000ea20000000800 */
[----:B-1----:R-:W-:-:S07]  /*1f740*/  FADD.FTZ R3, R9, R4 ;  /* 0x0000000409037221 */ /* 0x002fce0000010000 */
[----:B------:R-:W1:Y:S01]  /*1f750*/  MUFU.EX2 R14, R14 ;  /* 0x0000000e000e7308 */ /* 0x000e620000000800 */
[----:B0-----:R-:W-:-:S07]  /*1f760*/  FADD.FTZ R5, R169, R8 ;  /* 0x00000008a9057221 */ /* 0x001fce0000010000 */
[----:B------:R0:W3:Y:S01]  /*1f770*/  MUFU.EX2 R7, R25 ;  /* 0x0000001900077308 */ /* 0x0000e20000000800 */
[----:B--2---:R-:W-:-:S07]  /*1f780*/  FADD.FTZ R4, R170, R3 ;  /* 0x00000003aa047221 */ /* 0x004fce0000010000 */
[----:B------:R-:W2:Y:S01]  /*1f790*/  MUFU.EX2 R15, R15 ;  /* 0x0000000f000f7308 */ /* 0x000ea20000000800 */
[----:B-1----:R-:W-:Y:S01]  /*1f7a0*/  FADD.FTZ R8, R14, R5 ;  /* 0x000000050e087221 */ /* 0x002fe20000010000 */
[-C--:B0-----:R-:W-:Y:S01]  /*1f7b0*/  FFMA.FTZ R25, R34, R2.reuse, -R49 ;  /* 0x0000000222197223 */ /* 0x081fe20000010831 */
[----:B------:R-:W-:-:S05]  /*1f7c0*/  FFMA.FTZ R2, R47, R2, -R51 ;  /* 0x000000022f027223 */ /* 0x000fca0000010833 */
[----:B------:R-:W0:Y:S01]  /*1f7d0*/  MUFU.EX2 R172, R172 ;  /* 0x000000ac00ac7308 */ /* 0x000e220000000800 */
[----:B---3--:R-:W-:-:S07]  /*1f7e0*/  FADD.FTZ R3, R7, R4 ;  /* 0x0000000407037221 */ /* 0x008fce0000010000 */
        /* <DEDUP_REMOVED lines=45> */
[----:B0-----:R-:W-:Y:S01]  /*1fac0*/  FADD.FTZ R8, R46, R5 ;  /* 0x000000052e087221 */ /* 0x001fe20000010000 */
[----:B-1----:R-:W-:-:S05]  /*1fad0*/  FADD.FTZ R29, R35, R4 ;  /* 0x00000004231d7221 */ /* 0x002fca0000010000 */
        /* <DEDUP_REMOVED lines=103> */
[----:B--2---:R-:W2:Y:S01]  /*20150*/  LD.E R8, desc[UR44][R16.64+0x420] ;  /* 0x0004202c10087980 */ /* 0x004ea2000c101900 */
        /* <DEDUP_REMOVED lines=101> */
[----:B------:R-:W-:-:S03]  /*207b0*/  FMUL.FTZ R31, R13, R6 ;  /* 0x000000060d1f7220 */ /* 0x000fc60000410000 */
        /* <DEDUP_REMOVED lines=11> */
[C---:B-1----:R-:W-:Y:S01]  /*20870*/  FMUL.FTZ R29, R13.reuse, R4 ;  /* 0x000000040d1d7220 */ /* 0x042fe20000410000 */
[----:B--2---:R-:W-:Y:S01]  /*20880*/  FMUL.FTZ R13, R13, R8 ;  /* 0x000000080d0d7220 */ /* 0x004fe20000410000 */
        /* <DEDUP_REMOVED lines=196> */
[----:B-1----:R-:W-:Y:S01]  /*214d0*/  FMUL.FTZ R35, R11, R14 ;  /* 0x0000000e0b237220 */ /* 0x002fe20000410000 */
        /* <DEDUP_REMOVED lines=146> */
[----:B------:R-:W-:Y:S04]  /*21e00*/  ST.E desc[UR44][R16.64+0x248], R14 ;  /* 0x0002480e10007985 */ /* 0x000fe8000c10192c */
[----:B---3--:R-:W-:Y:S04]  /*21e10*/  ST.E desc[UR44][R16.64+0x24c], R15 ;  /* 0x00024c0f10007985 */ /* 0x008fe8000c10192c */
[----:B------:R-:W-:Y:S04]  /*21e20*/  ST.E desc[UR44][R16.64+0x250], R18 ;  /* 0x0002501210007985 */ /* 0x000fe8000c10192c */
[----:B------:R-:W-:Y:S04]  /*21e30*/  ST.E desc[UR44][R16.64+0x254], R19 ;  /* 0x0002541310007985 */ /* 0x000fe8000c10192c */
[----:B------:R-:W-:Y:S04]  /*21e40*/  ST.E desc[UR44][R16.64+0x258], R20 ;  /* 0x0002581410007985 */ /* 0x000fe8000c10192c */
[----:B------:R-:W-:Y:S04]  /*21e50*/  ST.E desc[UR44][R16.64+0x25c], R21 ;  /* 0x00025c1510007985 */ /* 0x000fe8000c10192c */
[----:B------:R0:W-:Y:S04]  /*21e60*/  ST.E desc[UR44][R16.64+0x260], R24 ;  /* 0x0002601810007985 */ /* 0x0001e8000c10192c */
[----:B------:R-:W-:Y:S04]  /*21e70*/  ST.E desc[UR44][R16.64+0x264], R25 ;  /* 0x0002641910007985 */ /* 0x000fe8000c10192c */
[----:B------:R-:W-:Y:S04]  /*21e80*/  ST.E desc[UR44][R16.64+0x268], R26 ;  /* 0x0002681a10007985 */ /* 0x000fe8000c10192c */
[----:B--2---:R-:W-:Y:S04]  /*21e90*/  ST.E desc[UR44][R16.64+0x26c], R27 ;  /* 0x00026c1b10007985 */ /* 0x004fe8000c10192c */
        /* <DEDUP_REMOVED lines=1050> */
.L_x_6767:
[----:B------:R-:W-:Y:S05]  /*26040*/  BSYNC B0 ;  /* 0x0000000000007941 */ /* 0x000fea0003800000 */
.L_x_6766:
[----:B------:R-:W-:Y:S05]  /*26050*/  @P0 BRA `(.L_x_6768) ;  /* 0xffffff6400d80947 */ /* 0x000fea000383ffff */
.L_x_6749:
[----:B------:R-:W-:-:S13]  /*26060*/  ISETP.GE.AND P0, PT, R0, R163, PT ;  /* 0x000000a30000720c */ /* 0x000fda0003f06270 */
[----:B------:R-:W-:Y:S05]  /*26070*/  @!P0 BRA `(.L_x_6769) ;  /* 0x000000a800088947 */ /* 0x000fea0003800000 */
.L_x_6798:
        /* <DEDUP_REMOVED lines=20> */
.L_x_6771:
[----:B------:R-:W-:Y:S05]  /*261c0*/  BSYNC B0 ;  /* 0x0000000000007941 */ /* 0x000fea0003800000 */
.L_x_6770:
        /* <DEDUP_REMOVED lines=13> */
.L_x_6773:
[----:B------:R-:W-:Y:S05]  /*262a0*/  BSYNC B0 ;  /* 0x0000000000007941 */ /* 0x000fea0003800000 */
.L_x_6772:
        /* <DEDUP_REMOVED lines=8> */
.L_x_6775:
[----:B------:R-:W-:Y:S05]  /*26330*/  BSYNC B0 ;  /* 0x0000000000007941 */ /* 0x000fea0003800000 */
.L_x_6774:
        /* <DEDUP_REMOVED lines=58> */
.L_x_6778:
[----:B------:R-:W-:Y:S05]  /*266e0*/  BSYNC B0 ;  /* 0x0000000000007941 */ /* 0x000fea0003800000 */
.L_x_6777:
        /* <DEDUP_REMOVED lines=13> */
.L_x_6780:
[----:B------:R-:W-:Y:S05]  /*267c0*/  BSYNC B0 ;  /* 0x0000000000007941 */ /* 0x000fea0003800000 */
.L_x_6779:
        /* <DEDUP_REMOVED lines=8> */
.L_x_6782:
[----:B------:R-:W-:Y:S05]  /*26850*/  BSYNC B0 ;  /* 0x0000000000007941 */ /* 0x000fea0003800000 */
.L_x_6781:
        /* <DEDUP_REMOVED lines=460> */
[----:B------:R-:W-:-:S02]  /*28520*/  FMUL.FTZ R28, R38, R56 ;  /* 0x00000038261c7220 */ /* 0x000fc40000410000 */
[----:B------:R-:W-:Y:S01]  /*28530*/  IMAD.IADD R38, R58, 0x1, -R37 ;  /* 0x000000013a267824 */ /* 0x000fe200078e0a25 */
[----:B0-----:R0:W1:Y:S01]  /*28540*/  MUFU.TANH R3, R24 ;  /* 0x0000001800037308 */ /* 0x0010620000002400 */
[-C--:B------:R-:W-:Y:S01]  /*28550*/  FMUL.FTZ R57, R29, R56.reuse ;  /* 0x000000381d397220 */ /* 0x080fe20000410000 */
        /* <DEDUP_REMOVED lines=9> */
[----:B------:R-:W-:Y:S01]  /*285f0*/  LEA.HI R44, R45, R38, RZ, 0x2 ;  /* 0x000000262d2c7211 */ /* 0x000fe200078f10ff */
[-C--:B------:R-:W-:Y:S01]  /*28600*/  FMUL.FTZ R34, R46, R56.reuse ;  /* 0x000000382e227220 */ /* 0x080fe20000410000 */
[----:B------:R-:W-:Y:S01]  /*28610*/  LOP3.LUT R59, R43, 0xfffffffc, RZ, 0xc0, !PT ;  /* 0xfffffffc2b3b7812 */ /* 0x000fe200078ec0ff */
[----:B------:R-:W-:Y:S01]  /*28620*/  FMUL.FTZ R37, R47, R56 ;  /* 0x000000382f257220 */ /* 0x000fe20000410000 */
        /* <DEDUP_REMOVED lines=20> */
[----:B------:R-:W0:Y:S01]  /*28770*/  SHFL.IDX PT, R47, R58, RZ, 0x1c1f ;  /* 0x001c1fff3a2f7589 */ /* 0x000e2200000e0000 */
[----:B------:R-:W-:Y:S01]  /*28780*/  IADD3 R19, -R51, 0x1, RZ ;  /* 0x0000000133137810 */ /* 0x000fe20007ffe1ff */
[----:B------:R-:W-:Y:S02]  /*28790*/  IMAD.IADD R46, R38, 0x1, -R13 ;  /* 0x00000001262e7824 */ /* 0x000fe400078e0a0d */
        /* <DEDUP_REMOVED lines=11> */
[----:B------:R-:W4:Y:S01]  /*28850*/  MUFU.TANH R15, R15 ;  /* 0x0000000f000f7308 */ /* 0x000f220000002400 */
[----:B------:R-:W-:-:S07]  /*28860*/  FMUL.FTZ R53, R53, R56 ;  /* 0x0000003835357220 */ /* 0x000fce0000410000 */
        /* <DEDUP_REMOVED lines=29> */
[--C-:B0-----:R-:W-:Y:S02]  /*28a40*/  IMAD.IADD R6, R48, 0x1, R47.reuse ;  /* 0x0000000130067824 */ /* 0x101fe400078e022f */
[----:B------:R-:W-:Y:S01]  /*28a50*/  IMAD.IADD R7, R50, 0x1, R47 ;  /* 0x0000000132077824 */ /* 0x000fe200078e022f */
[----:B------:R0:W1:Y:S02]  /*28a60*/  MUFU.TANH R44, R53 ;  /* 0x00000035002c7308 */ /* 0x0000640000002400 */
[----:B0-----:R-:W-:Y:S01]  /*28a70*/  IMAD.IADD R53, R8, 0x1, -R51 ;  /* 0x0000000108357824 */ /* 0x001fe200078e0a33 */
        /* <DEDUP_REMOVED lines=11> */
.L_x_6787:
[----:B------:R-:W-:-:S13]  /*28b30*/  ISETP.NE.AND P1, PT, R9, 0x1, PT ;  /* 0x000000010900780c */ /* 0x000fda0003f25270 */
[----:B------:R-:W-:-:S05]  /*28b40*/  @P1 IMAD.HI.U32 R38, R8, R10, RZ ;  /* 0x0000000a08261227 */ /* 0x000fca00078e00ff */
[----:B------:R-:W-:-:S07]  /*28b50*/  @P1 SHF.R.U32.HI R8, RZ, R11, R38 ;  /* 0x0000000bff081219 */ /* 0x000fce0000011626 */
.L_x_6788:
[----:B------:R-:W-:Y:S05]  /*28b60*/  BSYNC B1 ;  /* 0x0000000000017941 */ /* 0x000fea0003800000 */
.L_x_6786:
[----:B------:R-:W-:-:S04]  /*28b70*/  IMAD R19, R8, R9, -R51 ;  /* 0x0000000908137224 */ /* 0x000fc800078e0a33 */
[----:B------:R-:W-:-:S05]  /*28b80*/  IMAD R8, R46, -0x2, R19 ;  /* 0xfffffffe2e087824 */ /* 0x000fca00078e0213 */
[----:B------:R-:W-:Y:S02]  /*28b90*/  VIMNMX R7, R7, R8, !PT ;  /* 0x0000000807077248 */ /* 0x000fe40007fe0100 */
[----:B------:R-:W-:-:S07]  /*28ba0*/  VIADDMNMX R6, R8, R9, R6, PT ;  /* 0x0000000908067246 */ /* 0x000fce0003800106 */
.L_x_6785:
[----:B------:R-:W-:Y:S05]  /*28bb0*/  BSYNC B0 ;  /* 0x0000000000007941 */ /* 0x000fea0003800000 */
.L_x_6784:
        /* <DEDUP_REMOVED lines=91> */
.L_x_6792:
[----:B------:R-:W-:-:S13]  /*29170*/  ISETP.NE.AND P6, PT, R9, 0x1, PT ;  /* 0x000000010900780c */ /* 0x000fda0003fc5270 */
[----:B------:R-:W-:-:S05]  /*29180*/  @P6 IMAD.HI.U32 R10, R4, R10, RZ ;  /* 0x0000000a040a6227 */ /* 0x000fca00078e00ff */
[----:B------:R-:W-:-:S07]  /*29190*/  @P6 SHF.R.U32.HI R4, RZ, R11, R10 ;  /* 0x0000000bff046219 */ /* 0x000fce000001160a */
.L_x_6793:
[----:B------:R-:W-:Y:S05]  /*291a0*/  BSYNC B1 ;  /* 0x0000000000017941 */ /* 0x000fea0003800000 */
.L_x_6791:
[----:B------:R-:W-:-:S04]  /*291b0*/  IMAD R5, R4, R9, -R51 ;  /* 0x0000000904057224 */ /* 0x000fc800078e0a33 */
[----:B------:R-:W-:-:S05]  /*291c0*/  IMAD R46, R46, -0x2, R5 ;  /* 0xfffffffe2e2e7824 */ /* 0x000fca00078e0205 */
[----:B------:R-:W-:Y:S02]  /*291d0*/  VIADDMNMX R6, R46, R9, R6, PT ;  /* 0x000000092e067246 */ /* 0x000fe40003800106 */
[----:B------:R-:W-:-:S07]  /*291e0*/  VIMNMX R3, R3, R46, !PT ;  /* 0x0000002e03037248 */ /* 0x000fce0007fe0100 */
.L_x_6790:
[----:B------:R-:W-:Y:S05]  /*291f0*/  BSYNC B0 ;  /* 0x0000000000007941 */ /* 0x000fea0003800000 */
.L_x_6789:
        /* <DEDUP_REMOVED lines=43> */
[----:B------:R-:W-:Y:S02]  /*294b0*/  ISETP.NE.AND P6, PT, R49, RZ, PT ;  /* 0x000000ff3100720c */ /* 0x000fe40003fc5270 */
[----:B------:R-:W-:-:S04]  /*294c0*/  ISETP.GT.AND P5, PT, R3, 0x28, !P5 ;  /* 0x000000280300780c */ /* 0x000fc80006fa4270 */
[C---:B------:R-:W-:Y:S02]  /*294d0*/  ISETP.LT.OR P5, PT, R6.reuse, 0x29, P5 ;  /* 0x000000290600780c */ /* 0x040fe40002fa1670 */
[----:B------:R-:W-:Y:S02]  /*294e0*/  ISETP.LT.OR P1, PT, R6, 0x2a, P1 ;  /* 0x0000002a0600780c */ /* 0x000fe40000f21670 */
[----:B------:R-:W-:Y:S02]  /*294f0*/  FSEL R34, R34, -INF , !P5 ;  /* 0xff80000022227808 */ /* 0x000fe40006800000 */
[----:B------:R-:W-:Y:S02]  /*29500*/  ISETP.GT.AND P3, PT, R3, 0x31, !P3 ;  /* 0x000000310300780c */ /* 0x000fe40005f64270 */
[----:B------:R-:W-:Y:S02]  /*29510*/  ISETP.LT.OR P2, PT, R6, 0x31, P2 ;  /* 0x000000310600780c */ /* 0x000fe40001741670 */
[----:B------:R-:W-:-:S02]  /*29520*/  FSEL R37, R37, -INF , !P1 ;  /* 0xff80000025257808 */ /* 0x000fc40004800000 */
[C---:B------:R-:W-:Y:S02]  /*29530*/  ISETP.GT.AND P4, PT, R3.reuse, 0x38, !P4 ;  /* 0x000000380300780c */ /* 0x040fe40006784270 */
[----:B------:R-:W-:Y:S02]  /*29540*/  ISETP.GT.AND P1, PT, R3, 0x39, !P6 ;  /* 0x000000390300780c */ /* 0x000fe40007724270 */
[----:B------:R-:W-:Y:S02]  /*29550*/  ISETP.LT.OR P3, PT, R6, 0x32, P3 ;  /* 0x000000320600780c */ /* 0x000fe40001f61670 */
[----:B------:R-:W-:Y:S02]  /*29560*/  FSEL R12, R12, -INF , !P2 ;  /* 0xff8000000c0c7808 */ /* 0x000fe40005000000 */
[C---:B------:R-:W-:Y:S02]  /*29570*/  ISETP.LT.OR P4, PT, R6.reuse, 0x39, P4 ;  /* 0x000000390600780c */ /* 0x040fe40002781670 */
[----:B------:R-:W-:Y:S01]  /*29580*/  FSEL R21, R21, -INF , !P3 ;  /* 0xff80000015157808 */ /* 0x000fe20005800000 */
[----:B------:R-:W-:Y:S01]  /*29590*/  UIADD3 UR4, UP0, UR37, 0x200, URZ ;  /* 0x0000020025047890 */ /* 0x000fe2000ff1e03f */
[----:B------:R-:W-:-:S02]  /*295a0*/  ISETP.LT.OR P1, PT, R6, 0x3a, P1 ;  /* 0x0000003a0600780c */ /* 0x000fc40000f21670 */
[----:B------:R-:W-:Y:S01]  /*295b0*/  FSEL R48, R13, -INF , !P4 ;  /* 0xff8000000d307808 */ /* 0x000fe20006000000 */
[----:B------:R-:W-:Y:S02]  /*295c0*/  ULOP3.LUT UR4, UR4, 0x4, URZ, 0xfc, !UPT ;  /* 0x0000000404047892 */ /* 0x000fe4000f8efc3f */
[----:B------:R-:W-:Y:S01]  /*295d0*/  UIADD3.X UR5, URZ, UR36, URZ, UP0, !UPT ;  /* 0x000000243f057290 */ /* 0x000fe200087fe43f */
        /* <DEDUP_REMOVED lines=57> */
[----:B------:R-:W-:-:S05]  /*29970*/  FSEL R49, R49, RZ, P1 ;  /* 0x000000ff31317208 */ /* 0x000fca0000800000 */
[----:B------:R-:W-:Y:S01]  /*29980*/  FADD.FTZ R49, R8, -R49 ;  /* 0x8000003108317221 */ /* 0x000fe20000010000 */
[----:B---3--:R-:W-:-:S03]  /*29990*/  FMUL.FTZ R9, R50, R9 ;  /* 0x0000000932097220 */ /* 0x008fc60000410000 */
[----:B0-----:R-:W-:Y:S01]  /*299a0*/  FMUL.FTZ R15, R49, R50 ;  /* 0x00000032310f7220 */ /* 0x001fe20000410000 */
        /* <DEDUP_REMOVED lines=19> */
.L_x_6795:
[----:B------:R-:W-:Y:S05]  /*29ae0*/  BSYNC B0 ;  /* 0x0000000000007941 */ /* 0x000fea0003800000 */
.L_x_6794:
        /* <DEDUP_REMOVED lines=9> */
[----:B------:R-:W0:Y:S04]  /*29b80*/  LD.E R4, desc[UR44][R4.64] ;  /* 0x0000002c04047980 */ /* 0x000e28000c101900 */
[----:B------:R-:W4:Y:S04]  /*29b90*/  LD.E R49, desc[UR44][R16.64+0x210] ;  /* 0x0002102c10317980 */ /* 0x000f28000c101900 */
[----:B------:R-:W5:Y:S01]  /*29ba0*/  LD.E R51, desc[UR44][R16.64+0x214] ;  /* 0x0002142c10337980 */ /* 0x000f62000c101900 */
[C---:B--2---:R-:W-:Y:S01]  /*29bb0*/  FSETP.NEU.FTZ.AND P1, PT, R10.reuse, -INF , PT ;  /* 0xff8000000a00780b */ /* 0x044fe20003f3d000 */
[----:B---3--:R-:W-:Y:S01]  /*29bc0*/  FMUL.FTZ R6, R10, R11 ;  /* 0x0000000b0a067220 */ /* 0x008fe20000410000 */
[----:B0-----:R-:W-:-:S04]  /*29bd0*/  FMUL.FTZ R2, R11, R4 ;  /* 0x000000040b027220 */ /* 0x001fc80000410000 */
[----:B------:R-:W-:Y:S02]  /*29be0*/  FSEL R6, R6, RZ, P1 ;  /* 0x000000ff06067208 */ /* 0x000fe40000800000 */
[----:B------:R-:W-:-:S03]  /*29bf0*/  FSETP.NEU.FTZ.AND P1, PT, R4, -INF , PT ;  /* 0xff8000000400780b */ /* 0x000fc60003f3d000 */
[-CC-:B------:R-:W-:Y:S01]  /*29c00*/  FFMA.FTZ R168, R47, R11.reuse, -R6.reuse ;  /* 0x0000000b2fa87223 */ /* 0x180fe20000010806 */
[----:B------:R-:W-:Y:S01]  /*29c10*/  FSEL R2, R2, RZ, P1 ;  /* 0x000000ff02027208 */ /* 0x000fe20000800000 */
[-CC-:B------:R-:W-:Y:S01]  /*29c20*/  FFMA.FTZ R9, R38, R11.reuse, -R6.reuse ;  /* 0x0000000b26097223 */ /* 0x180fe20000010806 */
[-CC-:B------:R-:W-:Y:S01]  /*29c30*/  FFMA.FTZ R170, R20, R11.reuse, -R6.reuse ;  /* 0x0000000b14aa7223 */ /* 0x180fe20000010806 */
[-CC-:B------:R-:W-:Y:S01]  /*29c40*/  FFMA.FTZ R47, R57, R11.reuse, -R6.reuse ;  /* 0x0000000b392f7223 */ /* 0x180fe20000010806 */
[-C--:B------:R-:W-:Y:S01]  /*29c50*/  FFMA.FTZ R172, R31, R11.reuse, -R6 ;  /* 0x0000000b1fac7223 */ /* 0x080fe20000010806 */
[-CC-:B------:R-:W-:Y:S01]  /*29c60*/  FFMA.FTZ R14, R14, R11.reuse, -R2.reuse ;  /* 0x0000000b0e0e7223 */ /* 0x180fe20000010802 */
[----:B------:R-:W4:Y:S01]  /*29c70*/  MUFU.EX2 R168, R168 ;  /* 0x000000a800a87308 */ /* 0x000f220000000800 */
[-CC-:B------:R-:W-:Y:S01]  /*29c80*/  FFMA.FTZ R46, R46, R11.reuse, -R2.reuse ;  /* 0x0000000b2e2e7223 */ /* 0x180fe20000010802 */
[-CC-:B------:R-:W-:Y:S01]  /*29c90*/  FFMA.FTZ R24, R24, R11.reuse, -R2.reuse ;  /* 0x0000000b18187223 */ /* 0x180fe20000010802 */
[-CC-:B------:R-:W-:Y:S01]  /*29ca0*/  FFMA.FTZ R25, R25, R11.reuse, -R2.reuse ;  /* 0x0000000b19197223 */ /* 0x180fe20000010802 */
[-C--:B------:R-:W-:Y:S01]  /*29cb0*/  FFMA.FTZ R26, R26, R11.reuse, -R2 ;  /* 0x0000000b1a1a7223 */ /* 0x080fe20000010802 */
[-C--:B------:R-:W-:Y:S01]  /*29cc0*/  FFMA.FTZ R31, R33, R11.reuse, -R6 ;  /* 0x0000000b211f7223 */ /* 0x080fe20000010806 */
[-C--:B------:R-:W-:Y:S01]  /*29cd0*/  FFMA.FTZ R27, R27, R11.reuse, -R2 ;  /* 0x0000000b1b1b7223 */ /* 0x080fe20000010802 */
        /* <DEDUP_REMOVED lines=10> */
[-CC-:B------:R-:W-:Y:S01]  /*29d80*/  FFMA.FTZ R182, R18, R11.reuse, -R6.reuse ;  /* 0x0000000b12b67223 */ /* 0x180fe20000010806 */
[-C--:B------:R-:W-:Y:S01]  /*29d90*/  FFMA.FTZ R41, R44, R11.reuse, -R6 ;  /* 0x0000000b2c297223 */ /* 0x080fe20000010806 */
[----:B----4-:R-:W-:Y:S01]  /*29da0*/  FADD.FTZ R4, R168, R49 ;  /* 0x00000031a8047221 */ /* 0x010fe20000010000 */
[-CC-:B------:R-:W-:Y:S01]  /*29db0*/  FFMA.FTZ R28, R28, R11.reuse, -R2.reuse ;  /* 0x0000000b1c1c7223 */ /* 0x180fe20000010802 */
[-CC-:B------:R-:W-:Y:S01]  /*29dc0*/  FFMA.FTZ R29, R29, R11.reuse, -R2.reuse ;  /* 0x0000000b1d1d7223 */ /* 0x180fe20000010802 */
[-CC-:B------:R-:W-:Y:S01]  /*29dd0*/  FFMA.FTZ R30, R30, R11.reuse, -R2.reuse ;  /* 0x0000000b1e1e7223 */ /* 0x180fe20000010802 */
[-CC-:B------:R-:W-:Y:S01]  /*29de0*/  FFMA.FTZ R32, R32, R11.reuse, -R2.reuse ;  /* 0x0000000b20207223 */ /* 0x180fe20000010802 */
[----:B------:R-:W1:Y:S01]  /*29df0*/  MUFU.EX2 R169, R46 ;  /* 0x0000002e00a97308 */ /* 0x000e620000000800 */
[----:B-----5:R-:W-:Y:S01]  /*29e00*/  FADD.FTZ R6, R14, R51 ;  /* 0x000000330e067221 */ /* 0x020fe20000010000 */
[-CC-:B------:R-:W-:Y:S01]  /*29e10*/  FFMA.FTZ R34, R34, R11.reuse, -R2.reuse ;  /* 0x0000000b22227223 */ /* 0x180fe20000010802 */
[-CC-:B------:R-:W-:Y:S01]  /*29e20*/  FFMA.FTZ R37, R37, R11.reuse, -R2.reuse ;  /* 0x0000000b25257223 */ /* 0x180fe20000010802 */
[-CC-:B------:R-:W-:Y:S01]  /*29e30*/  FFMA.FTZ R12, R12, R11.reuse, -R2.reuse ;  /* 0x0000000b0c0c7223 */ /* 0x180fe20000010802 */
[-CC-:B------:R-:W-:Y:S01]  /*29e40*/  FFMA.FTZ R21, R21, R11.reuse, -R2.reuse ;  /* 0x0000000b15157223 */ /* 0x180fe20000010802 */
[-CC-:B------:R-:W-:Y:S01]  /*29e50*/  FFMA.FTZ R48, R48, R11.reuse, -R2.reuse ;  /* 0x0000000b30307223 */ /* 0x180fe20000010802 */
[----:B------:R-:W-:Y:S01]  /*29e60*/  FFMA.FTZ R2, R45, R11, -R2 ;  /* 0x0000000b2d027223 */ /* 0x000fe20000010802 */
        /* <DEDUP_REMOVED lines=89> */
[----:B------:R-:W-:-:S04]  /*2a400*/  UIADD3 UR4, UP0, UR37, 0x230, URZ ;  /* 0x0000023025047890 */ /* 0x000fc8000ff1e03f */
[----:B------:R-:W-:Y:S02]  /*2a410*/  ULOP3.LUT UR5, UR4, 0x4, URZ, 0xfc, !UPT ;  /* 0x0000000404057892 */ /* 0x000fe4000f8efc3f */
[----:B------:R-:W-:-:S04]  /*2a420*/  UIADD3.X UR7, URZ, UR36, URZ, UP0, !UPT ;  /* 0x000000243f077290 */ /* 0x000fc800087fe43f */
[----:B------:R-:W-:Y:S02]  /*2a430*/  IMAD.U32 R2, RZ, RZ, UR5 ;  /* 0x00000005ff027e24 */ /* 0x000fe4000f8e00ff */
[----:B------:R-:W-:Y:S02]  /*2a440*/  IMAD.U32 R3, RZ, RZ, UR7 ;  /* 0x00000007ff037e24 */ /* 0x000fe4000f8e00ff */
[----:B--2---:R-:W-:-:S05]  /*2a450*/  FMUL.FTZ R7, R15, R6 ;  /* 0x000000060f077220 */ /* 0x004fca0000410000 */
[----:B------:R-:W-:Y:S04]  /*2a460*/  ST.E desc[UR44][R16.64+0x230], R7 ;  /* 0x0002300710007985 */ /* 0x000fe8000c10192c */
[----:B------:R-:W0:Y:S02]  /*2a470*/  LD.E R6, desc[UR44][R2.64] ;  /* 0x0000002c02067980 */ /* 0x000e24000c101900 */
[----:B0-----:R-:W-:-:S05]  /*2a480*/  FMUL.FTZ R5, R15, R6 ;  /* 0x000000060f057220 */ /* 0x001fca0000410000 */
[----:B------:R0:W-:Y:S04]  /*2a490*/  ST.E desc[UR44][R2.64], R5 ;  /* 0x0000000502007985 */ /* 0x0001e8000c10192c */
[----:B------:R-:W0:Y:S04]  /*2a4a0*/  LD.E R60, desc[UR44][R16.64+0x240] ;  /* 0x0002402c103c7980 */ /* 0x000e28000c101900 */
        /* <DEDUP_REMOVED lines=60> */
[----:B------:R-:W5:Y:S01]  /*2a870*/  LD.E R8, desc[UR44][R16.64+0x420] ;  /* 0x0004202c10087980 */ /* 0x000f62000c101900 */
[----:B------:R-:W-:Y:S01]  /*2a880*/  ULOP3.LUT UR5, UR4, 0x8, URZ, 0xfc, !UPT ;  /* 0x0000000804057892 */ /* 0x000fe2000f8efc3f */
[C---:B0-----:R-:W-:Y:S01]  /*2a890*/  FMUL.FTZ R5, R15.reuse, R60 ;  /* 0x0000003c0f057220 */ /* 0x041fe20000410000 */
[----:B--2---:R-:W-:-:S04]  /*2a8a0*/  FMUL.FTZ R27, R15, R130 ;  /* 0x000000820f1b7220 */ /* 0x004fc80000410000 */
[----:B------:R0:W-:Y:S01]  /*2a8b0*/  ST.E desc[UR44][R16.64+0x240], R5 ;  /* 0x0002400510007985 */ /* 0x0001e2000c10192c */
[C---:B---3--:R-:W-:Y:S01]  /*2a8c0*/  FMUL.FTZ R7, R15.reuse, R62 ;  /* 0x0000003e0f077220 */ /* 0x048fe20000410000 */
[C---:B----4-:R-:W-:Y:S01]  /*2a8d0*/  FMUL.FTZ R9, R15.reuse, R64 ;  /* 0x000000400f097220 */ /* 0x050fe20000410000 */
[C---:B-----5:R-:W-:Y:S01]  /*2a8e0*/  FMUL.FTZ R11, R15.reuse, R66 ;  /* 0x000000420f0b7220 */ /* 0x060fe20000410000 */
        /* <DEDUP_REMOVED lines=14> */
[C---:B--2---:R-:W-:Y:S01]  /*2a9d0*/  FMUL.FTZ R11, R15.reuse, R84 ;  /* 0x000000540f0b7220 */ /* 0x044fe20000410000 */
[C---:B---3--:R-:W-:Y:S01]  /*2a9e0*/  FMUL.FTZ R19, R15.reuse, R86 ;  /* 0x000000560f137220 */ /* 0x048fe20000410000 */
        /* <DEDUP_REMOVED lines=9> */
[----:B--2---:R-:W-:-:S03]  /*2aa80*/  FMUL.FTZ R7, R15, R94 ;  /* 0x0000005e0f077220 */ /* 0x004fc60000410000 */
[----:B------:R2:W-:Y:S01]  /*2aa90*/  ST.E desc[UR44][R16.64+0x2a0], R11 ;  /* 0x0002a00b10007985 */ /* 0x0005e2000c10192c */
[----:B---3--:R-:W-:-:S03]  /*2aaa0*/  FMUL.FTZ R27, R15, R98 ;  /* 0x000000620f1b7220 */ /* 0x008fc60000410000 */
[----:B------:R3:W-:Y:S01]  /*2aab0*/  ST.E desc[UR44][R16.64+0x2a4], R19 ;  /* 0x0002a41310007985 */ /* 0x0007e2000c10192c */
[C---:B-1----:R-:W-:Y:S01]  /*2aac0*/  FMUL.FTZ R29, R15.reuse, R100 ;  /* 0x000000640f1d7220 */ /* 0x042fe20000410000 */
[C---:B0-----:R-:W-:Y:S02]  /*2aad0*/  FMUL.FTZ R9, R15.reuse, R96 ;  /* 0x000000600f097220 */ /* 0x041fe40000410000 */
        /* <DEDUP_REMOVED lines=16> */
[C---:B---3--:R-:W-:Y:S01]  /*2abe0*/  FMUL.FTZ R27, R15.reuse, R118 ;  /* 0x000000760f1b7220 */ /* 0x048fe20000410000 */
[C---:B0-----:R-:W-:Y:S02]  /*2abf0*/  FMUL.FTZ R29, R15.reuse, R120 ;  /* 0x000000780f1d7220 */ /* 0x041fe40000410000 */
[----:B------:R0:W-:Y:S01]  /*2ac00*/  ST.E desc[UR44][R16.64+0x2f4], R5 ;  /* 0x0002f40510007985 */ /* 0x0001e2000c10192c */
[C---:B--2---:R-:W-:Y:S01]  /*2ac10*/  FMUL.FTZ R11, R15.reuse, R116 ;  /* 0x000000740f0b7220 */ /* 0x044fe20000410000 */
        /* <DEDUP_REMOVED lines=71> */
[----:B0-----:R-:W-:-:S02]  /*2b090*/  IMAD.U32 R7, RZ, RZ, UR7 ;  /* 0x00000007ff077e24 */ /* 0x001fc4000f8e00ff */
[----:B-1----:R-:W-:-:S03]  /*2b0a0*/  FMUL.FTZ R9, R13, R6 ;  /* 0x000000060d097220 */ /* 0x002fc60000410000 */
[----:B------:R-:W-:Y:S02]  /*2b0b0*/  IMAD.U32 R6, RZ, RZ, UR6 ;  /* 0x00000006ff067e24 */ /* 0x000fe4000f8e00ff */
        /* <DEDUP_REMOVED lines=66> */
[----:B------:R-:W5:Y:S01]  /*2b4e0*/  LD.E R9, desc[UR44][R16.64+0x230] ;  /* 0x0002302c10097980 */ /* 0x000f62000c101900 */
        /* <DEDUP_REMOVED lines=128> */
[----:B----4-:R-:W-:Y:S04]  /*2bcf0*/  ST.E desc[UR44][R2.64], R15 ;  /* 0x0000000f02007985 */ /* 0x010fe8000c10192c */
[----:B-1----:R-:W4:Y:S01]  /*2bd00*/  LD.E R19, desc[UR44][R4.64] ;  /* 0x0000002c04137980 */ /* 0x002f22000c101900 */
[----:B------:R-:W-:-:S02]  /*2bd10*/  IMAD.U32 R10, RZ, RZ, UR6 ;  /* 0x00000006ff0a7e24 */ /* 0x000fc4000f8e00ff */
[----:B------:R-:W-:Y:S01]  /*2bd20*/  IMAD.U32 R11, RZ, RZ, UR7 ;  /* 0x00000007ff0b7e24 */ /* 0x000fe2000f8e00ff */
[----:B----4-:R-:W-:Y:S04]  /*2bd30*/  ST.E desc[UR44][R4.64], R19 ;  /* 0x0000001304007985 */ /* 0x010fe8000c10192c */
[----:B--2---:R-:W2:Y:S04]  /*2bd40*/  LD.E R21, desc[UR44][R10.64] ;  /* 0x0000002c0a157980 */ /* 0x004ea8000c101900 */
[----:B--2---:R0:W-:Y:S04]  /*2bd50*/  ST.E desc[UR44][R10.64], R21 ;  /* 0x000000150a007985 */ /* 0x0041e8000c10192c */
[----:B---3--:R-:W2:Y:S04]  /*2bd60*/  LD.E R9, desc[UR44][R16.64+0x240] ;  /* 0x0002402c10097980 */ /* 0x008ea8000c101900 */
[----:B------:R-:W3:Y:S04]  /*2bd70*/  LD.E R12, desc[UR44][R16.64+0x24c] ;  /* 0x00024c2c100c7980 */ /* 0x000ee8000c101900 */
[----:B0-----:R-:W4:Y:S04]  /*2bd80*/  LD.E R10, desc[UR44][R16.64+0x244] ;  /* 0x0002442c100a7980 */ /* 0x001f28000c101900 */
[----:B------:R-:W5:Y:S04]  /*2bd90*/  LD.E R11, desc[UR44][R16.64+0x248] ;  /* 0x0002482c100b7980 */ /* 0x000f68000c101900 */
        /* <DEDUP_REMOVED lines=120> */
[----:B----4-:R0:W-:Y:S04]  /*2c520*/  ST.E desc[UR44][R16.64+0x244], R10 ;  /* 0x0002440a10007985 */ /* 0x0101e8000c10192c */
[----:B-----5:R1:W-:Y:S04]  /*2c530*/  ST.E desc[UR44][R16.64+0x248], R11 ;  /* 0x0002480b10007985 */ /* 0x0203e8000c10192c */
[----:B--2---:R-:W-:Y:S01]  /*2c540*/  ST.E desc[UR44][R16.64+0x240], R9 ;  /* 0x0002400910007985 */ /* 0x004fe2000c10192c */
[----:B0-----:R-:W-:-:S02]  /*2c550*/  IMAD.U32 R10, RZ, RZ, UR6 ;  /* 0x00000006ff0a7e24 */ /* 0x001fc4000f8e00ff */
[----:B-1----:R-:W-:Y:S01]  /*2c560*/  IMAD.U32 R11, RZ, RZ, UR7 ;  /* 0x00000007ff0b7e24 */ /* 0x002fe2000f8e00ff */
[----:B---3--:R-:W-:Y:S04]  /*2c570*/  ST.E desc[UR44][R16.64+0x24c], R12 ;  /* 0x00024c0c10007985 */ /* 0x008fe8000c10192c */
        /* <DEDUP_REMOVED lines=255> */
[----:B------:R-:W-:Y:S01]  /*2d570*/  R2UR UR10, R8 ;  /* 0x00000000080a72ca */ /* 0x000fe200000e0000 */
[----:B------:R-:W-:Y:S01]  /*2d580*/  IMAD.U32 R8, RZ, RZ, UR6 ;  /* 0x00000006ff087e24 */ /* 0x000fe2000f8e00ff */
[----:B------:R-:W-:Y:S01]  /*2d590*/  R2UR UR11, R9 ;  /* 0x00000000090b72ca */ /* 0x000fe200000e0000 */
[----:B------:R-:W-:Y:S01]  /*2d5a0*/  IMAD.U32 R9, RZ, RZ, UR7 ;  /* 0x00000007ff097e24 */ /* 0x000fe2000f8e00ff */
        /* <DEDUP_REMOVED lines=131> */
[----:B------:R-:W-:Y:S02]  /*2dde0*/  VIADD R8, R6, 0x100 ;  /* 0x0000010006087836 */ /* 0x000fe40000000000 */
[----:B------:R-:W-:-:S03]  /*2ddf0*/  IMAD.MOV.U32 R9, RZ, RZ, R7 ;  /* 0x000000ffff097224 */ /* 0x000fc600078e0007 */
[----:B------:R-:W-:Y:S01]  /*2de00*/  R2UR UR10, R8 ;  /* 0x00000000080a72ca */ /* 0x000fe200000e0000 */
[----:B------:R-:W-:Y:S01]  /*2de10*/  IMAD.U32 R8, RZ, RZ, UR6 ;  /* 0x00000006ff087e24 */ /* 0x000fe2000f8e00ff */
[----:B------:R-:W-:Y:S01]  /*2de20*/  R2UR UR11, R9 ;  /* 0x00000000090b72ca */ /* 0x000fe200000e0000 */
[----:B------:R-:W-:Y:S02]  /*2de30*/  IMAD.U32 R9, RZ, RZ, UR7 ;  /* 0x00000007ff097e24 */ /* 0x000fe4000f8e00ff */
        /* <DEDUP_REMOVED lines=267> */
[----:B------:R-:W-:Y:S02]  /*2eef0*/  IMAD.U32 R6, RZ, RZ, UR6 ;  /* 0x00000006ff067e24 */ /* 0x000fe4000f8e00ff */
[----:B------:R-:W-:Y:S01]  /*2ef00*/  IMAD.U32 R7, RZ, RZ, UR7 ;  /* 0x00000007ff077e24 */ /* 0x000fe2000f8e00ff */
[----:B------:R-:W-:Y:S02]  /*2ef10*/  WARPGROUP.DEPBAR.LE gsb0, 0x0 ;  /* 0x00008000000079c5 */ /* 0x000fe40000010000 */
[----:B------:R-:W-:Y:S04]  /*2ef20*/  ST.E desc[UR44][R16.64+0x230], R24 ;  /* 0x0002301810007985 */ /* 0x000fe8000c10192c */
[----:B------:R-:W-:Y:S04]  /*2ef30*/  ST.E desc[UR44][R2.64], R25 ;  /* 0x0000001902007985 */ /* 0x000fe8000c10192c */
[----:B------:R-:W-:Y:S04]  /*2ef40*/  ST.E desc[UR44][R4.64], R26 ;  /* 0x0000001a04007985 */ /* 0x000fe8000c10192c */
[----:B------:R0:W-:Y:S04]  /*2ef50*/  ST.E desc[UR44][R6.64], R27 ;  /* 0x0000001b06007985 */ /* 0x0001e8000c10192c */
[----:B0-----:R-:W2:Y:S04]  /*2ef60*/  LD.E R6, desc[UR44][R16.64+0x230] ;  /* 0x0002302c10067980 */ /* 0x001ea8000c101900 */
        /* <DEDUP_REMOVED lines=125> */
[----:B------:R-:W2:Y:S01]  /*2f740*/  LD.E R7, desc[UR44][R2.64] ;  /* 0x0000002c02077980 */ /* 0x000ea2000c101900 */
[----:B------:R-:W-:-:S02]  /*2f750*/  IMAD.U32 R10, RZ, RZ, UR6 ;  /* 0x00000006ff0a7e24 */ /* 0x000fc4000f8e00ff */
[----:B------:R-:W-:Y:S01]  /*2f760*/  IMAD.U32 R11, RZ, RZ, UR7 ;  /* 0x00000007ff0b7e24 */ /* 0x000fe2000f8e00ff */
[----:B--2---:R0:W-:Y:S04]  /*2f770*/  ST.E desc[UR44][R2.64], R7 ;  /* 0x0000000702007985 */ /* 0x0041e8000c10192c */
[----:B------:R-:W2:Y:S01]  /*2f780*/  LD.E R9, desc[UR44][R4.64] ;  /* 0x0000002c04097980 */ /* 0x000ea2000c101900 */
[----:B------:R-:W-:Y:S02]  /*2f790*/  IMAD.U32 R12, RZ, RZ, UR6 ;  /* 0x00000006ff0c7e24 */ /* 0x000fe4000f8e00ff */
[----:B------:R-:W-:Y:S01]  /*2f7a0*/  IMAD.U32 R13, RZ, RZ, UR7 ;  /* 0x00000007ff0d7e24 */ /* 0x000fe2000f8e00ff */
[----:B--2---:R1:W-:Y:S04]  /*2f7b0*/  ST.E desc[UR44][R4.64], R9 ;  /* 0x0000000904007985 */ /* 0x0043e8000c10192c */
[----:B------:R-:W2:Y:S04]  /*2f7c0*/  LD.E R15, desc[UR44][R10.64] ;  /* 0x0000002c0a0f7980 */ /* 0x000ea8000c101900 */
[----:B--2---:R2:W-:Y:S04]  /*2f7d0*/  ST.E desc[UR44][R12.64], R15 ;  /* 0x0000000f0c007985 */ /* 0x0045e8000c10192c */
[----:B0-----:R-:W3:Y:S04]  /*2f7e0*/  LD.E R2, desc[UR44][R16.64+0x240] ;  /* 0x0002402c10027980 */ /* 0x001ee8000c101900 */
[----:B------:R-:W4:Y:S04]  /*2f7f0*/  LD.E R3, desc[UR44][R16.64+0x244] ;  /* 0x0002442c10037980 */ /* 0x000f28000c101900 */
        /* <DEDUP_REMOVED lines=126> */
[----:B------:R0:W-:Y:S04]  /*2ffe0*/  ST.E desc[UR44][R16.64+0x250], R6 ;  /* 0x0002500610007985 */ /* 0x0001e8000c10192c */
[----:B------:R0:W-:Y:S04]  /*2fff0*/  ST.E desc[UR44][R16.64+0x254], R7 ;  /* 0x0002540710007985 */ /* 0x0001e8000c10192c */
[----:B------:R0:W-:Y:S04]  /*30000*/  ST.E desc[UR44][R16.64+0x258], R8 ;  /* 0x0002580810007985 */ /* 0x0001e8000c10192c */
[----:B------:R0:W-:Y:S04]  /*30010*/  ST.E desc[UR44][R16.64+0x25c], R9 ;  /* 0x00025c0910007985 */ /* 0x0001e8000c10192c */
[----:B------:R0:W-:Y:S04]  /*30020*/  ST.E desc[UR44][R16.64+0x260], R10 ;  /* 0x0002600a10007985 */ /* 0x0001e8000c10192c */
        /* <DEDUP_REMOVED lines=131> */
.L_x_6797:
[----:B------:R-:W-:Y:S05]  /*30860*/  BSYNC B0 ;  /* 0x0000000000007941 */ /* 0x000fea0003800000 */
.L_x_6796:
[C---:B------:R-:W-:Y:S01]  /*30870*/  ISETP.GT.AND P0, PT, R0.reuse, R163, PT ;  /* 0x000000a30000720c */ /* 0x040fe20003f04270 */
[----:B------:R-:W-:-:S12]  /*30880*/  VIADD R0, R0, 0xffffffff ;  /* 0xffffffff00007836 */ /* 0x000fd80000000000 */
[----:B------:R-:W-:Y:S05]  /*30890*/  @P0 BRA `(.L_x_6798) ;  /* 0xffffff5400f80947 */ /* 0x000fea000383ffff */
.L_x_6769:
[----:B0-----:R-:W2:Y:S01]  /*308a0*/  LDL R5, [R1+0x210] ;  /* 0x0002100001057983 */ /* 0x001ea20000100800 */
[----:B------:R-:W-:Y:S05]  /*308b0*/  WARPSYNC.ALL ;  /* 0x0000000000007948 */ /* 0x000fea0003800000 */
[----:B------:R-:W3:Y:S01]  /*308c0*/  LDL R6, [R1+0x214] ;  /* 0x0002140001067983 */ /* 0x000ee20000100800 */
[----:B------:R-:W-:Y:S02]  /*308d0*/  IMAD.MOV.U32 R8, RZ, RZ, -0x800000 ;  /* 0xff800000ff087424 */ /* 0x000fe400078e00ff */
        /* <DEDUP_REMOVED lines=9> */
[----:B---3--:R-:W1:Y:S02]  /*30970*/  SHFL.BFLY PT, R3, R6, 0x2, 0x1f ;  /* 0x0c401f0006037f89 */ /* 0x008e6400000e0000 */
[----:B-1----:R-:W-:-:S05]  /*30980*/  FADD.FTZ R4, R3, R6 ;  /* 0x0000000603047221 */ /* 0x002fca0000010000 */
[----:B------:R-:W0:Y:S02]  /*30990*/  SHFL.BFLY PT, R3, R4, 0x1, 0x1f ;  /* 0x0c201f0004037f89 */ /* 0x000e2400000e0000 */
[----:B0-----:R-:W-:Y:S02]  /*309a0*/  FADD.FTZ R20, R4, R3 ;  /* 0x0000000304147221 */ /* 0x001fe40000010000 */
[----:B------:R-:W3:Y:S03]  /*309b0*/  LDL.64 R2, [R1+0xd8] ;  /* 0x0000d80001027983 */ /* 0x000ee60000100a00 */
[----:B------:R-:W-:-:S13]  /*309c0*/  FSETP.NE.FTZ.AND P2, PT, R20, RZ, PT ;  /* 0x000000ff1400720b */ /* 0x000fda0003f55000 */
[----:B------:R-:W4:Y:S04]  /*309d0*/  @P2 LDL R7, [R1+0x220] ;  /* 0x0002200001072983 */ /* 0x000f280000100800 */
[----:B------:R-:W5:Y:S01]  /*309e0*/  @P2 LDL R9, [R1+0x204] ;  /* 0x0002040001092983 */ /* 0x000f620000100800 */
[----:B--2---:R-:W-:-:S13]  /*309f0*/  FSETP.NE.FTZ.AND P1, PT, R13, RZ, PT ;  /* 0x000000ff0d00720b */ /* 0x004fda0003f35000 */
[----:B------:R-:W2:Y:S04]  /*30a00*/  @P1 LDL R0, [R1+0x220] ;  /* 0x0002200001001983 */ /* 0x000ea80000100800 */
[----:B------:R-:W3:Y:S01]  /*30a10*/  @P1 LDL R5, [R1+0x200] ;  /* 0x0002000001051983 */ /* 0x000ee20000100800 */
[----:B------:R-:W0:Y:S08]  /*30a20*/  @P2 MUFU.LG2 R11, R20 ;  /* 0x00000014000b2308 */ /* 0x000e300000000c00 */
[----:B------:R-:W1:Y:S01]  /*30a30*/  @P1 MUFU.LG2 R6, R13 ;  /* 0x0000000d00061308 */ /* 0x000e620000000c00 */
[----:B------:R-:W-:Y:S01]  /*30a40*/  STL [R1+0x214], R20 ;  /* 0x0002141401007387 */ /* 0x000fe20000100800 */
[----:B0-----:R-:W-:Y:S01]  /*30a50*/  @P2 FMUL.FTZ R11, R11, 0.69314718246459960938 ;  /* 0x3f3172180b0b2820 */ /* 0x001fe20000410000 */
[----:B----4-:R-:W-:Y:S01]  /*30a60*/  @P2 FMUL.FTZ R4, R7, 0.69314718246459960938 ;  /* 0x3f31721807042820 */ /* 0x010fe20000410000 */
[----:B-1----:R-:W-:-:S03]  /*30a70*/  @P1 FMUL.FTZ R7, R6, 0.69314718246459960938 ;  /* 0x3f31721806071820 */ /* 0x002fc60000410000 */
[----:B-----5:R-:W-:Y:S02]  /*30a80*/  @P2 FFMA.FTZ R10, R4, R9, R11 ;  /* 0x00000009040a2223 */ /* 0x020fe4000001000b */
[----:B------:R-:W4:Y:S04]  /*30a90*/  LDL R9, [R1+0x1e8] ;  /* 0x0001e80001097983 */ /* 0x000f280000100800 */
[----:B------:R0:W-:Y:S01]  /*30aa0*/  STL [R1+0x214], R10 ;  /* 0x0002140a01007387 */ /* 0x0001e20000100800 */
[----:B--2---:R-:W-:-:S04]  /*30ab0*/  @P1 FMUL.FTZ R0, R0, 0.69314718246459960938 ;  /* 0x3f31721800001820 */ /* 0x004fc80000410000 */
[----:B---3--:R-:W-:-:S05]  /*30ac0*/  @P1 FFMA.FTZ R8, R0, R5, R7 ;  /* 0x0000000500081223 */ /* 0x008fca0000010007 */
[----:B------:R-:W-:Y:S04]  /*30ad0*/  STL [R1+0x210], R8 ;  /* 0x0002100801007387 */ /* 0x000fe80000100800 */
[----:B------:R-:W2:Y:S02]  /*30ae0*/  LD.E R0, desc[UR44][R2.64+0x4] ;  /* 0x0000042c02007980 */ /* 0x000ea4000c101900 */
[----:B--2---:R-:W-:-:S13]  /*30af0*/  ISETP.NE.AND P0, PT, R0, RZ, PT ;  /* 0x000000ff0000720c */ /* 0x004fda0003f05270 */
[----:B------:R-:W2:Y:S04]  /*30b00*/  @!P0 LDL.64 R6, [R1+0xe0] ;  /* 0x0000e00001068983 */ /* 0x000ea80000100a00 */
[----:B------:R-:W4:Y:S01]  /*30b10*/  @!P0 LD.E R12, desc[UR44][R2.64] ;  /* 0x0000002c020c8980 */ /* 0x000f22000c101900 */
[----:B------:R-:W-:-:S06]  /*30b20*/  IMAD.MOV.U32 R0, RZ, RZ, RZ ;  /* 0x000000ffff007224 */ /* 0x000fcc00078e00ff */
[----:B------:R-:W1:Y:S01]  /*30b30*/  @P1 MUFU.RCP R0, R13 ;  /* 0x0000000d00001308 */ /* 0x000e620000001000 */
[----:B--2---:R-:W0:Y:S01]  /*30b40*/  @!P0 LD.E.64 R4, desc[UR44][R6.64] ;  /* 0x0000002c06048980 */ /* 0x004e22000c101b00 */
[----:B----4-:R-:W-:-:S04]  /*30b50*/  @!P0 IMAD R11, R9, 0x40, R12 ;  /* 0x00000040090b8824 */ /* 0x010fc800078e020c */
[----:B0-----:R-:W-:-:S05]  /*30b60*/  @!P0 IMAD.WIDE R10, R11, 0x4, R4 ;  /* 0x000000040b0a8825 */ /* 0x001fca00078e0204 */
[----:B-1----:R0:W-:Y:S04]  /*30b70*/  @!P0 ST.E desc[UR44][R10.64], R0 ;  /* 0x000000000a008985 */ /* 0x0021e8000c10192c */
[----:B------:R-:W2:Y:S04]  /*30b80*/  @!P0 LDL.64 R2, [R1+0xd8] ;  /* 0x0000d80001028983 */ /* 0x000ea80000100a00 */
[----:B--2---:R-:W2:Y:S02]  /*30b90*/  @!P0 LD.E R4, desc[UR44][R2.64+0x4] ;  /* 0x0000042c02048980 */ /* 0x004ea4000c101900 */
        /* <DEDUP_REMOVED lines=67> */
[----:B------:R-:W5:Y:S04]  /*30fd0*/  LDL R120, [R1+0x1f0] ;  /* 0x0001f00001787983 */ /* 0x000f680000100800 */
[----:B------:R-:W5:Y:S01]  /*30fe0*/  LDL R122, [R1+0x1f4] ;  /* 0x0001f400017a7983 */ /* 0x000f620000100800 */
[----:B--2---:R-:W-:-:S05]  /*30ff0*/  VIADD R119, R119, 0x1 ;  /* 0x0000000177777836 */ /* 0x004fca0000000000 */
[----:B------:R-:W-:Y:S01]  /*31000*/  ISETP.NE.AND P0, PT, R119, 0x2, PT ;  /* 0x000000027700780c */ /* 0x000fe20003f05270 */
[-C--:B---3--:R-:W-:Y:S01]  /*31010*/  FMUL.FTZ R19, R19, R0.reuse ;  /* 0x0000000013137220 */ /* 0x088fe20000410000 */
[----:B------:R-:W-:Y:S01]  /*31020*/  FMUL.FTZ R18, R18, R0 ;  /* 0x0000000012127220 */ /* 0x000fe20000410000 */
[-C--:B----4-:R-:W-:Y:S01]  /*31030*/  FMUL.FTZ R15, R15, R118.reuse ;  /* 0x000000760f0f7220 */ /* 0x090fe20000410000 */
[----:B------:R-:W-:Y:S01]  /*31040*/  FMUL.FTZ R14, R14, R118 ;  /* 0x000000760e0e7220 */ /* 0x000fe20000410000 */
        /* <DEDUP_REMOVED lines=10> */
[----:B------:R-:W-:Y:S04]  /*310f0*/  STL.64 [R1+0x420], R18 ;  /* 0x0004201201007387 */ /* 0x000fe80000100a00 */
[----:B------:R-:W-:Y:S04]  /*31100*/  STL.64 [R1+0x428], R14 ;  /* 0x0004280e01007387 */ /* 0x000fe80000100a00 */
[----:B------:R0:W-:Y:S04]  /*31110*/  STL.64 [R1+0x230], R12 ;  /* 0x0002300c01007387 */ /* 0x0001e80000100a00 */
[----:B------:R-:W-:Y:S04]  /*31120*/  STL.64 [R1+0x240], R10 ;  /* 0x0002400a01007387 */ /* 0x000fe80000100a00 */
[----:B------:R1:W-:Y:S04]  /*31130*/  STL.64 [R1+0x250], R8 ;  /* 0x0002500801007387 */ /* 0x0003e80000100a00 */
[----:B------:R-:W-:Y:S04]  /*31140*/  STL.64 [R1+0x260], R6 ;  /* 0x0002600601007387 */ /* 0x000fe80000100a00 */
[----:B------:R2:W-:Y:S04]  /*31150*/  STL.64 [R1+0x280], R2 ;  /* 0x0002800201007387 */ /* 0x0005e80000100a00 */
[----:B0-----:R-:W3:Y:S04]  /*31160*/  LDL.64 R12, [R1+0x388] ;  /* 0x00038800010c7983 */ /* 0x001ee80000100a00 */
[----:B------:R-:W4:Y:S04]  /*31170*/  LDL.64 R18, [R1+0x3b8] ;  /* 0x0003b80001127983 */ /* 0x000f280000100a00 */
[----:B------:R-:W5:Y:S04]  /*31180*/  LDL.64 R14, [R1+0x3c8] ;  /* 0x0003c800010e7983 */ /* 0x000f680000100a00 */
[----:B-1----:R-:W5:Y:S04]  /*31190*/  LDL.64 R8, [R1+0x3d8] ;  /* 0x0003d80001087983 */ /* 0x002f680000100a00 */
[----:B------:R-:W5:Y:S04]  /*311a0*/  LDL.64 R10, [R1+0x3f8] ;  /* 0x0003f800010a7983 */ /* 0x000f680000100a00 */
[----:B--2---:R-:W2:Y:S04]  /*311b0*/  LDL.64 R2, [R1+0x408] ;  /* 0x0004080001027983 */ /* 0x004ea80000100a00 */
[----:B------:R-:W2:Y:S04]  /*311c0*/  LDL.64 R6, [R1+0x418] ;  /* 0x0004180001067983 */ /* 0x000ea80000100a00 */
[----:B------:R-:W2:Y:S01]  /*311d0*/  @!P0 LDL R121, [R1+0x1ec] ;  /* 0x0001ec0001798983 */ /* 0x000ea20000100800 */
[-C--:B------:R-:W-:Y:S01]  /*311e0*/  FMUL.FTZ R5, R5, R0.reuse ;  /* 0x0000000005057220 */ /* 0x080fe20000410000 */
[----:B------:R-:W-:-:S05]  /*311f0*/  FMUL.FTZ R4, R4, R0 ;  /* 0x0000000004047220 */ /* 0x000fca0000410000 */
[----:B------:R0:W-:Y:S04]  /*31200*/  STL.64 [R1+0x270], R4 ;  /* 0x0002700401007387 */ /* 0x0001e80000100a00 */
[----:B0-----:R-:W2:Y:S01]  /*31210*/  LDL.64 R4, [R1+0x3e8] ;  /* 0x0003e80001047983 */ /* 0x001ea20000100a00 */
        /* <DEDUP_REMOVED lines=143> */
[----:B------:R-:W-:Y:S01]  /*31b10*/  @!P0 LOP3.LUT R0, R121, 0x1, RZ, 0x3c, !PT ;  /* 0x0000000179008812 */ /* 0x000fe200078e3cff */
        /* <DEDUP_REMOVED lines=28> */
[----:B------:R-:W-:Y:S01]  /*31ce0*/  @!P0 STL [R1+0x1e8], RZ ;  /* 0x0001e8ff01008387 */ /* 0x000fe20000100800 */
[-C--:B------:R-:W-:Y:S01]  /*31cf0*/  FMUL.FTZ R5, R5, R118.reuse ;  /* 0x0000007605057220 */ /* 0x080fe20000410000 */
[----:B------:R-:W-:-:S05]  /*31d00*/  FMUL.FTZ R4, R4, R118 ;  /* 0x0000007604047220 */ /* 0x000fca0000410000 */
[----:B------:R0:W-:Y:S02]  /*31d10*/  STL.64 [R1+0x3e8], R4 ;  /* 0x0003e80401007387 */ /* 0x0001e40000100a00 */
[----:B0-----:R-:W-:Y:S01]  /*31d20*/  IMAD.MOV.U32 R4, RZ, RZ, 0x1 ;  /* 0x00000001ff047424 */ /* 0x001fe200078e00ff */
[----:B------:R-:W-:Y:S06]  /*31d30*/  BAR.ARV 0xe, 0x100 ;  /* 0x0384000000007b1d */ /* 0x000fec0000002000 */
.L_x_6655:
[----:B------:R-:W-:Y:S05]  /*31d40*/  BSYNC B7 ;  /* 0x0000000000077941 */ /* 0x000fea0003800000 */
.L_x_6643:
[----:B------:R-:W1:Y:S08]  /*31d50*/  S2UR UR5, SR_CgaCtaId ;  /* 0x00000000000579c3 */ /* 0x000e700000008800 */
[----:B------:R-:W-:Y:S01]  /*31d60*/  BAR.SYNC.DEFER_BLOCKING 0x5, 0x180 ;  /* 0x0146000000007b1d */ /* 0x000fe20000010000 */
[----:B0-----:R-:W-:-:S04]  /*31d70*/  PRMT R0, R4, 0x9910, RZ ;  /* 0x0000991004007816 */ /* 0x001fc800000000ff */
[----:B------:R-:W-:Y:S01]  /*31d80*/  ISETP.NE.AND P0, PT, R0, RZ, PT ;  /* 0x000000ff0000720c */ /* 0x000fe20003f05270 */
[----:B------:R-:W-:Y:S01]  /*31d90*/  UMOV UR4, 0x400 ;  /* 0x0000040000047882 */ /* 0x000fe20000000000 */
[----:B------:R-:W-:Y:S01]  /*31da0*/  BSSY B0, `(.L_x_6799) ;  /* 0x00004bd000007945 */ /* 0x000fe20003800000 */
[----:B-1----:R-:W-:-:S06]  /*31db0*/  ULEA UR4, UR5, UR4, 0x18 ;  /* 0x0000000405047291 */ /* 0x002fcc000f8ec03f */
[----:B------:R-:W-:-:S05]  /*31dc0*/  IMAD.U32 R2, RZ, RZ, UR4 ;  /* 0x00000004ff027e24 */ /* 0x000fca000f8e00ff */
[----:B------:R0:W1:Y:S01]  /*31dd0*/  LDS.128 R88, [R2+0x388d0] ;  /* 0x0388d00002587984 */ /* 0x0000620000000c00 */
[----:B------:R-:W-:Y:S06]  /*31de0*/  BAR.ARV 0x4, 0x180 ;  /* 0x0106000000007b1d */ /* 0x000fec0000002000 */
[----:B------:R-:W-:Y:S05]  /*31df0*/  @!P0 BRA `(.L_x_6800) ;  /* 0x0000003c00588947 */ /* 0x000fea0003800000 */
[----:B------:R-:W4:Y:S04]  /*31e00*/  LDL.128 R56, [R1+0x230] ;  /* 0x0002300001387983 */ /* 0x000f280000100c00 */
[----:B------:R-:W4:Y:S04]  /*31e10*/  LDL.128 R60, [R1+0x250] ;  /* 0x00025000013c7983 */ /* 0x000f280000100c00 */
[----:B--2---:R-:W2:Y:S04]  /*31e20*/  LDL.128 R44, [R1+0x240] ;  /* 0x00024000012c7983 */ /* 0x004ea80000100c00 */
[----:B------:R-:W2:Y:S04]  /*31e30*/  LDL.128 R52, [R1+0x260] ;  /* 0x0002600001347983 */ /* 0x000ea80000100c00 */
[----:B------:R-:W2:Y:S04]  /*31e40*/  LDL.128 R84, [R1+0x270] ;  /* 0x0002700001547983 */ /* 0x000ea80000100c00 */
[----:B------:R-:W2:Y:S01]  /*31e50*/  LDL.128 R80, [R1+0x280] ;  /* 0x0002800001507983 */ /* 0x000ea20000100c00 */
[C---:B------:R-:W-:Y:S01]  /*31e60*/  IADD3 R9, P1, R158.reuse, 0x20, RZ ;  /* 0x000000209e097810 */ /* 0x040fe20007f3e0ff */
[----:B------:R-:W-:Y:S01]  /*31e70*/  ULDC.64 UR4, c[0x0][0xd08] ;  /* 0x0003420000047ab9 */ /* 0x000fe20000000a00 */
[C---:B------:R-:W-:Y:S01]  /*31e80*/  IADD3 R97, P0, R158.reuse, 0x40, RZ ;  /* 0x000000409e617810 */ /* 0x040fe20007f1e0ff */
[----:B------:R-:W2:Y:S01]  /*31e90*/  LDL.128 R112, [R1+0x290] ;  /* 0x0002900001707983 */ /* 0x000ea20000100c00 */
[----:B------:R-:W-:-:S02]  /*31ea0*/  IADD3 R27, P4, R158, 0x60, RZ ;  /* 0x000000609e1b7810 */ /* 0x000fc40007f9e0ff */
[----:B------:R-:W-:Y:S01]  /*31eb0*/  LOP3.LUT R8, R9, 0x380, RZ, 0xc0, !PT ;  /* 0x0000038009087812 */ /* 0x000fe200078ec0ff */
[----:B------:R-:W2:Y:S01]  /*31ec0*/  LDL.128 R116, [R1+0x2b0] ;  /* 0x0002b00001747983 */ /* 0x000ea20000100c00 */
[C---:B------:R-:W-:Y:S02]  /*31ed0*/  IADD3 R121, P3, R158.reuse, 0x2000, RZ ;  /* 0x000020009e797810 */ /* 0x040fe40007f7e0ff */
[----:B------:R-:W-:Y:S01]  /*31ee0*/  LOP3.LUT R96, R97, 0x380, RZ, 0xc0, !PT ;  /* 0x0000038061607812 */ /* 0x000fe200078ec0ff */
[----:B------:R-:W2:Y:S01]  /*31ef0*/  LDL.128 R4, [R1+0x2a0] ;  /* 0x0002a00001047983 */ /* 0x000ea20000100c00 */
[----:B------:R-:W-:Y:S02]  /*31f00*/  IADD3 R25, P6, R158, 0x2020, RZ ;  /* 0x000020209e197810 */ /* 0x000fe40007fde0ff */
[----:B------:R-:W-:Y:S01]  /*31f10*/  LOP3.LUT R26, R27, 0x380, RZ, 0xc0, !PT ;  /* 0x000003801b1a7812 */ /* 0x000fe200078ec0ff */
[----:B------:R-:W2:Y:S01]  /*31f20*/  LDL.128 R36, [R1+0x310] ;  /* 0x0003100001247983 */ /* 0x000ea20000100c00 */
[----:B------:R-:W-:-:S02]  /*31f30*/  SHF.R.U64 R8, R8, 0x3, RZ ;  /* 0x0000000308087819 */ /* 0x000fc400000012ff */
[----:B------:R-:W-:Y:S01]  /*31f40*/  IADD3 R123, P5, R158, 0x2040, RZ ;  /* 0x000020409e7b7810 */ /* 0x000fe20007fbe0ff */
[----:B------:R-:W2:Y:S01]  /*31f50*/  LDL.128 R48, [R1+0x340] ;  /* 0x0003400001307983 */ /* 0x000ea20000100c00 */
[----:B------:R-:W-:Y:S02]  /*31f60*/  LOP3.LUT R120, R121, 0x380, RZ, 0xc0, !PT ;  /* 0x0000038079787812 */ /* 0x000fe400078ec0ff */
[----:B------:R-:W-:Y:S01]  /*31f70*/  SHF.R.U64 R96, R96, 0x3, RZ ;  /* 0x0000000360607819 */ /* 0x000fe200000012ff */
[----:B------:R-:W2:Y:S01]  /*31f80*/  LDL.128 R68, [R1+0x390] ;  /* 0x0003900001447983 */ /* 0x000ea20000100c00 */
[----:B------:R-:W-:Y:S02]  /*31f90*/  LOP3.LUT R24, R25, 0x380, RZ, 0xc0, !PT ;  /* 0x0000038019187812 */ /* 0x000fe400078ec0ff */
[----:B------:R-:W-:Y:S01]  /*31fa0*/  SHF.R.U64 R26, R26, 0x3, RZ ;  /* 0x000000031a1a7819 */ /* 0x000fe200000012ff */
[----:B------:R-:W2:Y:S01]  /*31fb0*/  LDL.128 R76, [R1+0x3b0] ;  /* 0x0003b000014c7983 */ /* 0x000ea20000100c00 */
[----:B------:R-:W-:Y:S01]  /*31fc0*/  LOP3.LUT R8, R8, R9, RZ, 0x3c, !PT ;  /* 0x0000000908087212 */ /* 0x000fe200078e3cff */
[----:B------:R-:W-:Y:S01]  /*31fd0*/  IMAD.X R9, RZ, RZ, R159, P1 ;  /* 0x000000ffff097224 */ /* 0x000fe200008e069f */
[----:B------:R-:W-:Y:S01]  /*31fe0*/  LOP3.LUT R122, R123, 0x380, RZ, 0xc0, !PT ;  /* 0x000003807b7a7812 */ /* 0x000fe200078ec0ff */
[----:B------:R-:W2:Y:S01]  /*31ff0*/  LDL.128 R72, [R1+0x3a0] ;  /* 0x0003a00001487983 */ /* 0x000ea20000100c00 */
[----:B------:R-:W-:-:S02]  /*32000*/  SHF.R.U64 R120, R120, 0x3, RZ ;  /* 0x0000000378787819 */ /* 0x000fc400000012ff */
[C---:B------:R-:W-:Y:S01]  /*32010*/  IADD3 R19, P2, R158.reuse, 0x2060, RZ ;  /* 0x000020609e137810 */ /* 0x040fe20007f5e0ff */
[----:B------:R-:W2:Y:S01]  /*32020*/  LDL.128 R104, [R1+0x410] ;  /* 0x0004100001687983 */ /* 0x000ea20000100c00 */
[----:B------:R-:W-:Y:S02]  /*32030*/  IADD3 R15, P1, R158, 0x4000, RZ ;  /* 0x000040009e0f7810 */ /* 0x000fe40007f3e0ff */
[----:B------:R-:W-:Y:S01]  /*32040*/  LOP3.LUT R96, R96, R97, RZ, 0x3c, !PT ;  /* 0x0000006160607212 */ /* 0x000fe200078e3cff */
[--C-:B------:R-:W-:Y:S01]  /*32050*/  IMAD.X R97, RZ, RZ, R159.reuse, P0 ;  /* 0x000000ffff617224 */ /* 0x100fe200000e069f */
[----:B------:R-:W-:Y:S01]  /*32060*/  SHF.R.U64 R24, R24, 0x3, RZ ;  /* 0x0000000318187819 */ /* 0x000fe200000012ff */
[----:B------:R-:W2:Y:S01]  /*32070*/  LDL.128 R100, [R1+0x400] ;  /* 0x0004000001647983 */ /* 0x000ea20000100c00 */
[----:B------:R-:W-:Y:S01]  /*32080*/  LOP3.LUT R26, R26, R27, RZ, 0x3c, !PT ;  /* 0x0000001b1a1a7212 */ /* 0x000fe200078e3cff */
[--C-:B------:R-:W-:Y:S01]  /*32090*/  IMAD.X R27, RZ, RZ, R159.reuse, P4 ;  /* 0x000000ffff1b7224 */ /* 0x100fe200020e069f */
[----:B------:R-:W-:Y:S01]  /*320a0*/  SHF.R.U64 R122, R122, 0x3, RZ ;  /* 0x000000037a7a7819 */ /* 0x000fe200000012ff */
[----:B------:R-:W2:Y:S01]  /*320b0*/  LDL.128 R108, [R1+0x420] ;  /* 0x00042000016c7983 */ /* 0x000ea20000100c00 */
[----:B------:R-:W-:Y:S01]  /*320c0*/  LOP3.LUT R120, R120, R121, RZ, 0x3c, !PT ;  /* 0x0000007978787212 */ /* 0x000fe200078e3cff */
[----:B------:R-:W-:Y:S01]  /*320d0*/  IMAD.X R121, RZ, RZ, R159, P3 ;  /* 0x000000ffff797224 */ /* 0x000fe200018e069f */
[----:B------:R-:W-:-:S02]  /*320e0*/  IADD3 R21, P0, R158, 0x4020, RZ ;  /* 0x000040209e157810 */ /* 0x000fc40007f1e0ff */
[----:B------:R-:W-:Y:S02]  /*320f0*/  LOP3.LUT R18, R19, 0x380, RZ, 0xc0, !PT ;  /* 0x0000038013127812 */ /* 0x000fe400078ec0ff */
[----:B------:R-:W-:Y:S02]  /*32100*/  IADD3 R13, P4, R158, 0x4040, RZ ;  /* 0x000040409e0d7810 */ /* 0x000fe40007f9e0ff */
[----:B------:R-:W-:Y:S02]  /*32110*/  LOP3.LUT R14, R15, 0x380, RZ, 0xc0, !PT ;  /* 0x000003800f0e7812 */ /* 0x000fe400078ec0ff */
[----:B------:R-:W-:Y:S01]  /*32120*/  LOP3.LUT R24, R24, R25, RZ, 0x3c, !PT ;  /* 0x0000001918187212 */ /* 0x000fe200078e3cff */
[--C-:B------:R-:W-:Y:S01]  /*32130*/  IMAD.X R25, RZ, RZ, R159.reuse, P6 ;  /* 0x000000ffff197224 */ /* 0x100fe200030e069f */
[----:B------:R-:W-:Y:S02]  /*32140*/  IADD3 R11, P3, R158, 0x4060, RZ ;  /* 0x000040609e0b7810 */ /* 0x000fe40007f7e0ff */
[----:B------:R-:W-:Y:S01]  /*32150*/  LOP3.LUT R122, R122, R123, RZ, 0x3c, !PT ;  /* 0x0000007b7a7a7212 */ /* 0x000fe200078e3cff */
[----:B------:R-:W-:Y:S01]  /*32160*/  IMAD.X R123, RZ, RZ, R159, P5 ;  /* 0x000000ffff7b7224 */ /* 0x000fe200028e069f */
[----:B------:R-:W-:-:S02]  /*32170*/  LOP3.LUT R20, R21, 0x380, RZ, 0xc0, !PT ;  /* 0x0000038015147812 */ /* 0x000fc400078ec0ff */
[C---:B---3--:R-:W-:Y:S02]  /*32180*/  LOP3.LUT R29, R158.reuse, 0x380, RZ, 0xc0, !PT ;  /* 0x000003809e1d7812 */ /* 0x048fe400078ec0ff */
[----:B------:R-:W-:Y:S02]  /*32190*/  IADD3 R33, P6, R158, 0x6000, RZ ;  /* 0x000060009e217810 */ /* 0x000fe40007fde0ff */
[----:B------:R-:W-:Y:S02]  /*321a0*/  SHF.R.U64 R18, R18, 0x3, RZ ;  /* 0x0000000312127819 */ /* 0x000fe400000012ff */
[----:B------:R-:W-:Y:S02]  /*321b0*/  LOP3.LUT R12, R13, 0x380, RZ, 0xc0, !PT ;  /* 0x000003800d0c7812 */ /* 0x000fe400078ec0ff */
[----:B------:R-:W-:Y:S02]  /*321c0*/  SHF.R.U64 R14, R14, 0x3, RZ ;  /* 0x000000030e0e7819 */ /* 0x000fe400000012ff */
[----:B------:R-:W-:-:S02]  /*321d0*/  IADD3 R41, P5, R158, 0x6020, RZ ;  /* 0x000060209e297810 */ /* 0x000fc40007fbe0ff */
[----:B------:R-:W-:Y:S02]  /*321e0*/  LOP3.LUT R10, R11, 0x380, RZ, 0xc0, !PT ;  /* 0x000003800b0a7812 */ /* 0x000fe400078ec0ff */
[----:B------:R-:W-:Y:S02]  /*321f0*/  SHF.R.U64 R20, R20, 0x3, RZ ;  /* 0x0000000314147819 */ /* 0x000fe400000012ff */
[----:B------:R-:W-:Y:S02]  /*32200*/  SHF.R.U64 R29, R29, 0x3, RZ ;  /* 0x000000031d1d7819 */ /* 0x000fe400000012ff */
[----:B-----5:R-:W-:Y:S02]  /*32210*/  LOP3.LUT R32, R33, 0x380, RZ, 0xc0, !PT ;  /* 0x0000038021207812 */ /* 0x020fe400078ec0ff */
[----:B------:R-:W-:Y:S01]  /*32220*/  LOP3.LUT R18, R18, R19, RZ, 0x3c, !PT ;  /* 0x0000001312127212 */ /* 0x000fe200078e3cff */
[----:B------:R-:W-:Y:S01]  /*32230*/  IMAD.X R19, RZ, RZ, R159, P2 ;  /* 0x000000ffff137224 */ /* 0x000fe200010e069f */
[----:B------:R-:W-:-:S02]  /*32240*/  SHF.R.U64 R12, R12, 0x3, RZ ;  /* 0x000000030c0c7819 */ /* 0x000fc400000012ff */
[----:B------:R-:W-:Y:S01]  /*32250*/  LOP3.LUT R14, R14, R15, RZ, 0x3c, !PT ;  /* 0x0000000f0e0e7212 */ /* 0x000fe200078e3cff */
[--C-:B------:R-:W-:Y:S01]  /*32260*/  IMAD.X R15, RZ, RZ, R159.reuse, P1 ;  /* 0x000000ffff0f7224 */ /* 0x100fe200008e069f */
[----:B------:R-:W-:Y:S02]  /*32270*/  LOP3.LUT R40, R41, 0x380, RZ, 0xc0, !PT ;  /* 0x0000038029287812 */ /* 0x000fe400078ec0ff */
[----:B------:R-:W-:Y:S02]  /*32280*/  SHF.R.U64 R10, R10, 0x3, RZ ;  /* 0x000000030a0a7819 */ /* 0x000fe400000012ff */
[C---:B------:R-:W-:Y:S02]  /*32290*/  IADD3 R93, P2, R158.reuse, 0x6040, RZ ;  /* 0x000060409e5d7810 */ /* 0x040fe40007f5e0ff */
[----:B------:R-:W-:Y:S02]  /*322a0*/  IADD3 R95, P1, R158, 0x6060, RZ ;  /* 0x000060609e5f7810 */ /* 0x000fe40007f3e0ff */
[----:B------:R-:W-:Y:S01]  /*322b0*/  LOP3.LUT R20, R20, R21, RZ, 0x3c, !PT ;  /* 0x0000001514147212 */ /* 0x000fe200078e3cff */
[--C-:B------:R-:W-:Y:S01]  /*322c0*/  IMAD.X R21, RZ, RZ, R159.reuse, P0 ;  /* 0x000000ffff157224 */ /* 0x100fe200000e069f */
[----:B------:R-:W-:Y:S01]  /*322d0*/  LOP3.LUT R28, R29, R158, RZ, 0x3c, !PT ;  /* 0x0000009e1d1c7212 */ /* 0x000fe200078e3cff */
[----:B------:R-:W-:Y:S01]  /*322e0*/  IMAD.MOV.U32 R29, RZ, RZ, R159 ;  /* 0x000000ffff1d7224 */ /* 0x000fe200078e009f */
[----:B------:R-:W-:-:S02]  /*322f0*/  SHF.R.U64 R32, R32, 0x3, RZ ;  /* 0x0000000320207819 */ /* 0x000fc400000012ff */
[----:B------:R-:W-:Y:S01]  /*32300*/  LOP3.LUT R12, R12, R13, RZ, 0x3c, !PT ;  /* 0x0000000d0c0c7212 */ /* 0x000fe200078e3cff */
[--C-:B------:R-:W-:Y:S01]  /*32310*/  IMAD.X R13, RZ, RZ, R159.reuse, P4 ;  /* 0x000000ffff0d7224 */ /* 0x100fe200020e069f */
[----:B------:R-:W-:Y:S02]  /*32320*/  SHF.R.U64 R40, R40, 0x3, RZ ;  /* 0x0000000328287819 */ /* 0x000fe400000012ff */
[----:B------:R-:W-:Y:S01]  /*32330*/  LOP3.LUT R10, R10, R11, RZ, 0x3c, !PT ;  /* 0x0000000b0a0a7212 */ /* 0x000fe200078e3cff */
[--C-:B------:R-:W-:Y:S01]  /*32340*/  IMAD.X R11, RZ, RZ, R159.reuse, P3 ;  /* 0x000000ffff0b7224 */ /* 0x100fe200018e069f */
[----:B------:R-:W-:Y:S02]  /*32350*/  LOP3.LUT R92, R93, 0x380, RZ, 0xc0, !PT ;  /* 0x000003805d5c7812 */ /* 0x000fe400078ec0ff */
[----:B------:R-:W-:Y:S02]  /*32360*/  LOP3.LUT R94, R95, 0x380, RZ, 0xc0, !PT ;  /* 0x000003805f5e7812 */ /* 0x000fe400078ec0ff */
[----:B------:R-:W-:Y:S01]  /*32370*/  LOP3.LUT R32, R32, R33, RZ, 0x3c, !PT ;  /* 0x0000002120207212 */ /* 0x000fe200078e3cff */
[--C-:B------:R-:W-:Y:S01]  /*32380*/  IMAD.X R33, RZ, RZ, R159.reuse, P6 ;  /* 0x000000ffff217224 */ /* 0x100fe200030e069f */
[----:B------:R-:W-:Y:S01]  /*32390*/  LOP3.LUT R40, R40, R41, RZ, 0x3c, !PT ;  /* 0x0000002928287212 */ /* 0x000fe200078e3cff */
[----:B------:R-:W-:Y:S01]  /*323a0*/  IMAD.X R41, RZ, RZ, R159, P5 ;  /* 0x000000ffff297224 */ /* 0x000fe200028e069f */
[----:B------:R-:W-:-:S02]  /*323b0*/  MOV R122, R122 ;  /* 0x0000007a007a7202 */ /* 0x000fc40000000f00 */
[----:B------:R-:W-:Y:S02]  /*323c0*/  MOV R65, R28 ;  /* 0x0000001c00417202 */ /* 0x000fe40000000f00 */
[----:B------:R-:W-:Y:S01]  /*323d0*/  MOV R123, R18 ;  /* 0x00000012007b7202 */ /* 0x000fe20000000f00 */
[----:B------:R-:W3:Y:S01]  /*323e0*/  LDL.128 R28, [R1+0x2f0] ;  /* 0x0002f000011c7983 */ /* 0x000ee20000100c00 */
[----:B------:R-:W-:Y:S02]  /*323f0*/  MOV R20, R20 ;  /* 0x0000001400147202 */ /* 0x000fe40000000f00 */
[----:B------:R-:W-:Y:S02]  /*32400*/  SHF.R.U64 R92, R92, 0x3, RZ ;  /* 0x000000035c5c7819 */ /* 0x000fe400000012ff */
[----:B------:R-:W-:Y:S02]  /*32410*/  SHF.R.U64 R94, R94, 0x3, RZ ;  /* 0x000000035e5e7819 */ /* 0x000fe400000012ff */
[----:B------:R-:W-:-:S02]  /*32420*/  MOV R64, R8 ;  /* 0x0000000800407202 */ /* 0x000fc40000000f00 */
[----:B------:R-:W-:Y:S02]  /*32430*/  MOV R19, R14 ;  /* 0x0000000e00137202 */ /* 0x000fe40000000f00 */
[----:B------:R-:W-:Y:S02]  /*32440*/  MOV R21, R12 ;  /* 0x0000000c00157202 */ /* 0x000fe40000000f00 */
[----:B------:R-:W-:Y:S01]  /*32450*/  MOV R120, R120 ;  /* 0x0000007800787202 */ /* 0x000fe20000000f00 */
[----:B------:R-:W3:Y:S01]  /*32460*/  LDL.128 R12, [R1+0x2d0] ;  /* 0x0002d000010c7983 */ /* 0x000ee20000100c00 */
[----:B------:R-:W-:Y:S02]  /*32470*/  MOV R0, R10 ;  /* 0x0000000a00007202 */ /* 0x000fe40000000f00 */
[----:B-1----:R-:W-:Y:S01]  /*32480*/  MOV R88, R26 ;  /* 0x0000001a00587202 */ /* 0x002fe20000000f00 */
[----:B------:R-:W3:Y:S01]  /*32490*/  LDL.128 R8, [R1+0x2c0] ;  /* 0x0002c00001087983 */ /* 0x000ee20000100c00 */
[----:B------:R-:W-:-:S02]  /*324a0*/  MOV R121, R24 ;  /* 0x0000001800797202 */ /* 0x000fc40000000f00 */
[----:B------:R-:W-:Y:S01]  /*324b0*/  MOV R96, R96 ;  /* 0x0000006000607202 */ /* 0x000fe20000000f00 */
[----:B------:R-:W3:Y:S01]  /*324c0*/  LDL.128 R24, [R1+0x2e0] ;  /* 0x0002e00001187983 */ /* 0x000ee20000100c00 */
[----:B------:R-:W-:Y:S02]  /*324d0*/  MOV R3, R32 ;  /* 0x0000002000037202 */ /* 0x000fe40000000f00 */
[----:B------:R-:W-:Y:S01]  /*324e0*/  LOP3.LUT R92, R92, R93, RZ, 0x3c, !PT ;  /* 0x0000005d5c5c7212 */ /* 0x000fe200078e3cff */
[----:B------:R-:W3:Y:S01]  /*324f0*/  LDL.128 R32, [R1+0x300] ;  /* 0x0003000001207983 */ /* 0x000ee20000100c00 */
[----:B------:R-:W-:Y:S01]  /*32500*/  LOP3.LUT R94, R94, R95, RZ, 0x3c, !PT ;  /* 0x0000005f5e5e7212 */ /* 0x000fe200078e3cff */
[--C-:B------:R-:W-:Y:S01]  /*32510*/  IMAD.X R93, RZ, RZ, R159.reuse, P2 ;  /* 0x000000ffff5d7224 */ /* 0x100fe200010e069f */
[----:B------:R-:W-:Y:S01]  /*32520*/  MOV R18, R40 ;  /* 0x0000002800127202 */ /* 0x000fe20000000f00 */
[----:B------:R-:W-:Y:S01]  /*32530*/  IMAD.X R95, RZ, RZ, R159, P1 ;  /* 0x000000ffff5f7224 */ /* 0x000fe200008e069f */
[----:B------:R-:W3:Y:S02]  /*32540*/  LDL.128 R40, [R1+0x320] ;  /* 0x0003200001287983 */ /* 0x000ee40000100c00 */
[----:B------:R-:W-:-:S02]  /*32550*/  MOV R124, R92 ;  /* 0x0000005c007c7202 */ /* 0x000fc40000000f00 */
[----:B------:R-:W-:Y:S02]  /*32560*/  MOV R125, R94 ;  /* 0x0000005e007d7202 */ /* 0x000fe40000000f00 */
[----:B------:R-:W3:Y:S01]  /*32570*/  LDL.128 R92, [R1+0x3e0] ;  /* 0x0003e000015c7983 */ /* 0x000ee20000100c00 */
[----:B----4-:R-:W-:Y:S02]  /*32580*/  F2FP.F16.F32.PACK_AB R56, R57, R56 ;  /* 0x000000383938723e */ /* 0x010fe400000000ff */
[----:B------:R-:W-:Y:S02]  /*32590*/  F2FP.F16.F32.PACK_AB R57, R59, R58 ;  /* 0x0000003a3b39723e */ /* 0x000fe400000000ff */
[----:B------:R-:W-:Y:S02]  /*325a0*/  F2FP.F16.F32.PACK_AB R60, R61, R60 ;  /* 0x0000003c3d3c723e */ /* 0x000fe400000000ff */
[----:B------:R-:W-:Y:S02]  /*325b0*/  F2FP.F16.F32.PACK_AB R61, R63, R62 ;  /* 0x0000003e3f3d723e */ /* 0x000fe400000000ff */
[----:B--2---:R-:W-:-:S02]  /*325c0*/  F2FP.F16.F32.PACK_AB R58, R45, R44 ;  /* 0x0000002c2d3a723e */ /* 0x004fc400000000ff */
[----:B------:R-:W-:Y:S01]  /*325d0*/  F2FP.F16.F32.PACK_AB R59, R47, R46 ;  /* 0x0000002e2f3b723e */ /* 0x000fe200000000ff */
[----:B------:R-:W-:Y:S01]  /*325e0*/  BAR.SYNC.DEFER_BLOCKING 0x1, 0x100 ;  /* 0x0044000000007b1d */ /* 0x000fe20000010000 */
[----:B------:R-:W-:Y:S02]  /*325f0*/  F2FP.F16.F32.PACK_AB R62, R53, R52 ;  /* 0x00000034353e723e */ /* 0x000fe400000000ff */
[----:B------:R-:W-:Y:S02]  /*32600*/  F2FP.F16.F32.PACK_AB R63, R55, R54 ;  /* 0x00000036373f723e */ /* 0x000fe400000000ff */
[----:B------:R-:W-:Y:S02]  /*32610*/  F2FP.F16.F32.PACK_AB R84, R85, R84 ;  /* 0x000000545554723e */ /* 0x000fe400000000ff */
[----:B------:R-:W-:Y:S01]  /*32620*/  F2FP.F16.F32.PACK_AB R85, R87, R86 ;  /* 0x000000565755723e */ /* 0x000fe200000000ff */
[----:B------:R-:W2:Y:S01]  /*32630*/  LDL.128 R44, [R1+0x330] ;  /* 0x00033000012c7983 */ /* 0x000ea20000100c00 */
[----:B------:R-:W-:-:S02]  /*32640*/  F2FP.F16.F32.PACK_AB R86, R81, R80 ;  /* 0x000000505156723e */ /* 0x000fc400000000ff */
[----:B------:R-:W-:Y:S01]  /*32650*/  F2FP.F16.F32.PACK_AB R87, R83, R82 ;  /* 0x000000525357723e */ /* 0x000fe200000000ff */
[----:B------:R-:W4:Y:S04]  /*32660*/  LDL.128 R52, [R1+0x350] ;  /* 0x0003500001347983 */ /* 0x000f280000100c00 */
[----:B------:R-:W4:Y:S04]  /*32670*/  LDL.128 R80, [R1+0x3c0] ;  /* 0x0003c00001507983 */ /* 0x000f280000100c00 */
[----:B------:R1:W-:Y:S04]  /*32680*/  STSM.16.M88.4 [R65], R56 ;  /* 0x0000003841007844 */ /* 0x0003e80000000200 */
[----:B------:R0:W-:Y:S04]  /*32690*/  STSM.16.M88.4 [R64], R60 ;  /* 0x0000003c40007844 */ /* 0x0001e80000000200 */
[----:B------:R0:W-:Y:S04]  /*326a0*/  STSM.16.M88.4 [R96], R84 ;  /* 0x0000005460007844 */ /* 0x0001e80000000200 */
[----:B-1----:R-:W4:Y:S04]  /*326b0*/  LDL.128 R56, [R1+0x360] ;  /* 0x0003600001387983 */ /* 0x002f280000100c00 */
[----:B0-----:R-:W4:Y:S04]  /*326c0*/  LDL.128 R60, [R1+0x370] ;  /* 0x00037000013c7983 */ /* 0x001f280000100c00 */
[----:B------:R-:W4:Y:S04]  /*326d0*/  LDL.128 R64, [R1+0x380] ;  /* 0x0003800001407983 */ /* 0x000f280000100c00 */
[----:B------:R-:W4:Y:S04]  /*326e0*/  LDL.128 R84, [R1+0x3d0] ;  /* 0x0003d00001547983 */ /* 0x000f280000100c00 */
[----:B------:R-:W4:Y:S01]  /*326f0*/  LDL.128 R96, [R1+0x3f0] ;  /* 0x0003f00001607983 */ /* 0x000f220000100c00 */
[----:B------:R-:W-:-:S02]  /*32700*/  ISETP.NE.U32.AND P0, PT, RZ, UR4, PT ;  /* 0x00000004ff007c0c */ /* 0x000fc4000bf05070 */
[----:B------:R-:W-:Y:S02]  /*32710*/  F2FP.F16.F32.PACK_AB R112, R113, R112 ;  /* 0x000000707170723e */ /* 0x000fe400000000ff */
[----:B------:R-:W-:Y:S02]  /*32720*/  F2FP.F16.F32.PACK_AB R113, R115, R114 ;  /* 0x000000727371723e */ /* 0x000fe400000000ff */
[----:B------:R-:W-:Y:S02]  /*32730*/  F2FP.F16.F32.PACK_AB R116, R117, R116 ;  /* 0x000000747574723e */ /* 0x000fe400000000ff */
[----:B------:R-:W-:Y:S02]  /*32740*/  F2FP.F16.F32.PACK_AB R114, R5, R4 ;  /* 0x000000040572723e */ /* 0x000fe400000000ff */
[----:B------:R-:W-:Y:S01]  /*32750*/  F2FP.F16.F32.PACK_AB R115, R7, R6 ;  /* 0x000000060773723e */ /* 0x000fe200000000ff */
[----:B------:R-:W0:Y:S01]  /*32760*/  LDC.64 R4, c[0x0][0xd00] ;  /* 0x00034000ff047b82 */ /* 0x000e220000000a00 */
[----:B------:R-:W-:-:S02]  /*32770*/  F2FP.F16.F32.PACK_AB R117, R119, R118 ;  /* 0x000000767775723e */ /* 0x000fc400000000ff */
[----:B------:R-:W-:Y:S02]  /*32780*/  ISETP.NE.AND.EX P0, PT, RZ, UR5, PT, P0 ;  /* 0x00000005ff007c0c */ /* 0x000fe4000bf05300 */
[----:B------:R-:W-:Y:S02]  /*32790*/  F2FP.F16.F32.PACK_AB R36, R37, R36 ;  /* 0x000000242524723e */ /* 0x000fe400000000ff */
[----:B------:R-:W-:Y:S01]  /*327a0*/  F2FP.F16.F32.PACK_AB R37, R39, R38 ;  /* 0x000000262725723e */ /* 0x000fe200000000ff */
[----:B------:R-:W-:Y:S01]  /*327b0*/  STSM.16.M88.4 [R88], R112 ;  /* 0x0000007058007844 */ /* 0x000fe20000000200 */
[----:B------:R-:W-:Y:S01]  /*327c0*/  F2FP.F16.F32.PACK_AB R68, R69, R68 ;  /* 0x000000444544723e */ /* 0x000fe200000000ff */
[----:B------:R-:W1:Y:S01]  /*327d0*/  LDC.64 R6, c[0x0][0xd00] ;  /* 0x00034000ff067b82 */ /* 0x000e620000000a00 */
        /* <DEDUP_REMOVED lines=9> */
[----:B0-----:R-:W-:-:S04]  /*32870*/  ISETP.NE.U32.AND P1, PT, R4, RZ, PT ;  /* 0x000000ff0400720c */ /* 0x001fc80003f25070 */
[----:B------:R-:W-:Y:S02]  /*32880*/  ISETP.NE.AND.EX P1, PT, R5, RZ, PT, P1 ;  /* 0x000000ff0500720c */ /* 0x000fe40003f25310 */
[----:B---3--:R-:W-:Y:S02]  /*32890*/  F2FP.F16.F32.PACK_AB R28, R29, R28 ;  /* 0x0000001c1d1c723e */ /* 0x008fe400000000ff */
[----:B------:R-:W-:Y:S02]  /*328a0*/  F2FP.F16.F32.PACK_AB R29, R31, R30 ;  /* 0x0000001e1f1d723e */ /* 0x000fe400000000ff */
[----:B------:R-:W-:Y:S02]  /*328b0*/  F2FP.F16.F32.PACK_AB R12, R13, R12 ;  /* 0x0000000c0d0c723e */ /* 0x000fe400000000ff */
[----:B------:R-:W-:Y:S02]  /*328c0*/  F2FP.F16.F32.PACK_AB R13, R15, R14 ;  /* 0x0000000e0f0d723e */ /* 0x000fe400000000ff */
[----:B------:R-:W-:-:S02]  /*328d0*/  F2FP.F16.F32.PACK_AB R118, R9, R8 ;  /* 0x000000080976723e */ /* 0x000fc400000000ff */
[----:B------:R-:W-:Y:S01]  /*328e0*/  F2FP.F16.F32.PACK_AB R119, R11, R10 ;  /* 0x0000000a0b77723e */ /* 0x000fe200000000ff */
[----:B------:R-:W0:Y:S01]  /*328f0*/  @P0 LDC.64 R8, c[0x0][0xd08] ;  /* 0x00034200ff080b82 */ /* 0x000e220000000a00 */
[----:B------:R-:W-:Y:S02]  /*32900*/  F2FP.F16.F32.PACK_AB R14, R25, R24 ;  /* 0x00000018190e723e */ /* 0x000fe400000000ff */
[----:B------:R-:W-:Y:S02]  /*32910*/  F2FP.F16.F32.PACK_AB R15, R27, R26 ;  /* 0x0000001a1b0f723e */ /* 0x000fe400000000ff */
[----:B------:R-:W-:Y:S02]  /*32920*/  F2FP.F16.F32.PACK_AB R30, R33, R32 ;  /* 0x00000020211e723e */ /* 0x000fe400000000ff */
[----:B------:R-:W-:Y:S01]  /*32930*/  F2FP.F16.F32.PACK_AB R31, R35, R34 ;  /* 0x00000022231f723e */ /* 0x000fe200000000ff */
[----:B------:R-:W-:Y:S01]  /*32940*/  STSM.16.M88.4 [R120], R116 ;  /* 0x0000007478007844 */ /* 0x000fe20000000200 */
[----:B------:R-:W-:-:S02]  /*32950*/  F2FP.F16.F32.PACK_AB R38, R41, R40 ;  /* 0x000000282926723e */ /* 0x000fc400000000ff */
[----:B------:R-:W-:Y:S01]  /*32960*/  F2FP.F16.F32.PACK_AB R39, R43, R42 ;  /* 0x0000002a2b27723e */ /* 0x000fe200000000ff */
[----:B------:R-:W-:Y:S04]  /*32970*/  STSM.16.M88.4 [R121], R12 ;  /* 0x0000000c79007844 */ /* 0x000fe80000000200 */
[----:B------:R-:W-:Y:S04]  /*32980*/  STSM.16.M88.4 [R122], R28 ;  /* 0x0000001c7a007844 */ /* 0x000fe80000000200 */
[----:B------:R-:W-:Y:S01]  /*32990*/  STSM.16.M88.4 [R123], R36 ;  /* 0x000000247b007844 */ /* 0x000fe20000000200 */
[----:B------:R-:W-:Y:S01]  /*329a0*/  ULDC UR4, c[0x0][0xb88] ;  /* 0x0002e20000047ab9 */ /* 0x000fe20000000800 */
[----:B-1----:R-:W-:-:S04]  /*329b0*/  IMAD.WIDE R6, R193, 0x4, R6 ;  /* 0x00000004c1067825 */ /* 0x002fc800078e0206 */
[----:B0-----:R-:W-:Y:S01]  /*329c0*/  @P0 IMAD.WIDE R8, R193, 0x4, R8 ;  /* 0x00000004c1080825 */ /* 0x001fe200078e0208 */
[----:B--2---:R-:W-:Y:S02]  /*329d0*/  F2FP.F16.F32.PACK_AB R44, R45, R44 ;  /* 0x0000002c2d2c723e */ /* 0x004fe400000000ff */
[----:B------:R-:W-:Y:S02]  /*329e0*/  F2FP.F16.F32.PACK_AB R45, R47, R46 ;  /* 0x0000002e2f2d723e */ /* 0x000fe400000000ff */
[----:B----4-:R-:W-:Y:S02]  /*329f0*/  F2FP.F16.F32.PACK_AB R52, R53, R52 ;  /* 0x000000343534723e */ /* 0x010fe400000000ff */
[----:B------:R-:W-:Y:S02]  /*32a00*/  F2FP.F16.F32.PACK_AB R46, R49, R48 ;  /* 0x00000030312e723e */ /* 0x000fe400000000ff */
[----:B------:R-:W-:Y:S02]  /*32a10*/  F2FP.F16.F32.PACK_AB R47, R51, R50 ;  /* 0x00000032332f723e */ /* 0x000fe400000000ff */
[----:B------:R-:W-:-:S02]  /*32a20*/  F2FP.F16.F32.PACK_AB R53, R55, R54 ;  /* 0x000000363735723e */ /* 0x000fc400000000ff */
[----:B------:R-:W-:Y:S01]  /*32a30*/  F2FP.F16.F32.PACK_AB R78, R81, R80 ;  /* 0x00000050514e723e */ /* 0x000fe200000000ff */
[----:B------:R0:W-:Y:S01]  /*32a40*/  STSM.16.M88.4 [R19], R44 ;  /* 0x0000002c13007844 */ /* 0x0001e20000000200 */
        /* <DEDUP_REMOVED lines=12> */
[----:B------:R-:W-:Y:S02]  /*32b10*/  F2FP.F16.F32.PACK_AB R87, R95, R94 ;  /* 0x0000005e5f57723e */ /* 0x000fe400000000ff */
[----:B------:R-:W-:Y:S01]  /*32b20*/  F2FP.F16.F32.PACK_AB R97, R99, R98 ;  /* 0x000000626361723e */ /* 0x000fe200000000ff */
[----:B------:R-:W-:Y:S01]  /*32b30*/  STSM.16.M88.4 [R21], R60 ;  /* 0x0000003c15007844 */ /* 0x000fe20000000200 */
[----:B------:R-:W-:Y:S02]  /*32b40*/  F2FP.F16.F32.PACK_AB R98, R101, R100 ;  /* 0x000000646562723e */ /* 0x000fe400000000ff */
[----:B------:R-:W-:Y:S01]  /*32b50*/  F2FP.F16.F32.PACK_AB R99, R103, R102 ;  /* 0x000000666763723e */ /* 0x000fe200000000ff */
[----:B------:R1:W-:Y:S04]  /*32b60*/  STSM.16.M88.4 [R0], R68 ;  /* 0x0000004400007844 */ /* 0x0003e80000000200 */
[----:B------:R2:W-:Y:S04]  /*32b70*/  STSM.16.M88.4 [R3], R76 ;  /* 0x0000004c03007844 */ /* 0x0005e80000000200 */
[----:B------:R2:W-:Y:S04]  /*32b80*/  STSM.16.M88.4 [R18], R84 ;  /* 0x0000005412007844 */ /* 0x0005e80000000200 */
[----:B------:R2:W-:Y:S04]  /*32b90*/  STSM.16.M88.4 [R124], R96 ;  /* 0x000000607c007844 */ /* 0x0005e80000000200 */
[----:B------:R2:W-:Y:S01]  /*32ba0*/  STSM.16.M88.4 [R125], R104 ;  /* 0x000000687d007844 */ /* 0x0005e20000000200 */
[----:B0-----:R-:W-:Y:S01]  /*32bb0*/  IMAD.MOV.U32 R19, RZ, RZ, RZ ;  /* 0x000000ffff137224 */ /* 0x001fe200078e00ff */
[----:B------:R-:W-:Y:S01]  /*32bc0*/  BAR.SYNC.DEFER_BLOCKING 0x1, 0x100 ;  /* 0x0044000000007b1d */ /* 0x000fe20000010000 */
[----:B-1----:R-:W-:Y:S01]  /*32bd0*/  IMAD.U32 R0, RZ, RZ, UR4 ;  /* 0x00000004ff007e24 */ /* 0x002fe2000f8e00ff */
[----:B------:R-:W-:-:S04]  /*32be0*/  ISETP.NE.AND P2, PT, R188, RZ, PT ;  /* 0x000000ffbc00720c */ /* 0x000fc80003f45270 */
[----:B------:R-:W-:Y:S01]  /*32bf0*/  ULDC UR4, c[0x0][0xbd4] ;  /* 0x0002f50000047ab9 */ /* 0x000fe20000000800 */
[----:B------:R2:W5:Y:S04]  /*32c00*/  @P1 LDG.E R19, desc[UR44][R6.64] ;  /* 0x0000002c06131981 */ /* 0x000568000c1e1900 */
[----:B------:R2:W5:Y:S01]  /*32c10*/  @P0 LDG.E R0, desc[UR44][R8.64] ;  /* 0x0000002c08000981 */ /* 0x000562000c1e1900 */
[----:B------:R-:W-:Y:S01]  /*32c20*/  SEL R188, R188, UR4, P2 ;  /* 0x00000004bcbc7c07 */ /* 0x000fe20009000000 */
[----:B------:R-:W-:Y:S06]  /*32c30*/  @P0 BRA `(.L_x_6801) ;  /* 0x0000000000100947 */ /* 0x000fec0003800000 */
[----:B------:R-:W-:Y:S05]  /*32c40*/  @!P1 BRA `(.L_x_6801) ;  /* 0x00000000000c9947 */ /* 0x000fea0003800000 */
[----:B--2---:R-:W2:Y:S04]  /*32c50*/  LDG.E R3, desc[UR44][R6.64] ;  /* 0x0000002c06037981 */ /* 0x004ea8000c1e1900 */
[----:B-----5:R-:W2:Y:S02]  /*32c60*/  LDG.E R0, desc[UR44][R6.64+0x4] ;  /* 0x0000042c06007981 */ /* 0x020ea4000c1e1900 */
[----:B--2---:R-:W-:-:S07]  /*32c70*/  IMAD.IADD R0, R0, 0x1, -R3 ;  /* 0x0000000100007824 */ /* 0x004fce00078e0a03 */
.L_x_6801:
[----:B--2---:R-:W0:Y:S01]  /*32c80*/  SHFL.IDX PT, R3, R237, RZ, 0x1f ;  /* 0x00001fffed037589 */ /* 0x004e2200000e0000 */
[----:B------:R-:W-:Y:S02]  /*32c90*/  ISETP.NE.U32.AND P0, PT, R4, RZ, PT ;  /* 0x000000ff0400720c */ /* 0x000fe40003f05070 */
[----:B------:R-:W-:Y:S02]  /*32ca0*/  ISETP.GT.AND P3, PT, R188, 0x1, PT ;  /* 0x00000001bc00780c */ /* 0x000fe40003f64270 */
[----:B------:R-:W-:Y:S02]  /*32cb0*/  ISETP.NE.AND.EX P0, PT, R5, RZ, PT, P0 ;  /* 0x000000ff0500720c */ /* 0x000fe40003f05300 */
[----:B0-----:R-:W-:Y:S02]  /*32cc0*/  ISETP.NE.AND P1, PT, R3, RZ, PT ;  /* 0x000000ff0300720c */ /* 0x001fe40003f25270 */
[----:B-----5:R-:W-:-:S11]  /*32cd0*/  SHF.R.S32.HI R3, RZ, 0x1f, R19 ;  /* 0x0000001fff037819 */ /* 0x020fd60000011413 */
[----:B------:R-:W-:Y:S05]  /*32ce0*/  @P1 BRA `(.L_x_6802) ;  /* 0x0000000400141947 */ /* 0x000fea0003800000 */
[----:B------:R-:W2:Y:S01]  /*32cf0*/  LDL R6, [R1+0x4d0] ;  /* 0x0004d00001067983 */ /* 0x000ea20000100800 */
[----:B------:R-:W0:Y:S03]  /*32d00*/  LDC R33, c[0x0][0xce8] ;  /* 0x00033a00ff217b82 */ /* 0x000e260000000800 */
[----:B------:R-:W3:Y:S04]  /*32d10*/  LDL R7, [R1+0x4e0] ;  /* 0x0004e00001077983 */ /* 0x000ee80000100800 */
[----:B------:R-:W4:Y:S01]  /*32d20*/  LDL R21, [R1+0x434] ;  /* 0x0004340001157983 */ /* 0x000f220000100800 */
[----:B------:R-:W-:Y:S02]  /*32d30*/  IMAD.IADD R24, R160, 0x1, R164 ;  /* 0x00000001a0187824 */ /* 0x000fe400078e02a4 */
[----:B0-----:R-:W-:Y:S01]  /*32d40*/  IMAD R37, R0, R33, RZ ;  /* 0x0000002100257224 */ /* 0x001fe200078e02ff */
[----:B------:R-:W-:Y:S01]  /*32d50*/  ISETP.GT.AND P5, PT, R188, 0x1, PT ;  /* 0x00000001bc00780c */ /* 0x000fe20003fa4270 */
[----:B------:R-:W-:-:S05]  /*32d60*/  IMAD.MOV.U32 R18, RZ, RZ, 0xab8 ;  /* 0x00000ab8ff127424 */ /* 0x000fca00078e00ff */
[----:B------:R-:W-:-:S04]  /*32d70*/  SEL R18, R18, 0xa78, P5 ;  /* 0x00000a7812127807 */ /* 0x000fc80002800000 */
[----:B------:R-:W0:Y:S08]  /*32d80*/  LDC.64 R12, c[0x0][R18+0x220] ;  /* 0x00008800120c7b82 */ /* 0x000e300000000a00 */
[----:B------:R-:W1:Y:S01]  /*32d90*/  LDC.64 R10, c[0x0][R18+0x218] ;  /* 0x00008600120a7b82 */ /* 0x000e620000000a00 */
[----:B------:R-:W-:-:S07]  /*32da0*/  ISETP.NE.AND P6, PT, R33, 0x1, PT ;  /* 0x000000012100780c */ /* 0x000fce0003fc5270 */
[----:B------:R-:W5:Y:S01]  /*32db0*/  LDC.64 R8, c[0x0][R18+0x228] ;  /* 0x00008a0012087b82 */ /* 0x000f620000000a00 */
[----:B------:R-:W-:-:S07]  /*32dc0*/  ISETP.NE.U32.AND P2, PT, R4, RZ, PT ;  /* 0x000000ff0400720c */ /* 0x000fce0003f45070 */
[----:B------:R-:W0:Y:S01]  /*32dd0*/  @P6 LDC R14, c[0x0][0xcec] ;  /* 0x00033b00ff0e6b82 */ /* 0x000e220000000800 */
[----:B--2---:R-:W-:-:S07]  /*32de0*/  IMAD.MOV R6, RZ, RZ, -R6 ;  /* 0x000000ffff067224 */ /* 0x004fce00078e0a06 */
[----:B------:R-:W2:Y:S01]  /*32df0*/  @P6 LDC R20, c[0x0][0xcf0] ;  /* 0x00033c00ff146b82 */ /* 0x000ea20000000800 */
[----:B---3--:R-:W-:-:S04]  /*32e00*/  ISETP.NE.AND P1, PT, R7, R6, PT ;  /* 0x000000060700720c */ /* 0x008fc80003f25270 */
[----:B------:R-:W-:-:S13]  /*32e10*/  ISETP.GE.OR P4, PT, R24, R37, P1 ;  /* 0x000000251800720c */ /* 0x000fda0000f86670 */
[----:B------:R-:W3:Y:S01]  /*32e20*/  @!P4 LDL R27, [R1+0x210] ;  /* 0x00021000011bc983 */ /* 0x000ee20000100800 */
[----:B------:R-:W5:Y:S01]  /*32e30*/  LDC.64 R6, c[0x0][R18+0x210] ;  /* 0x0000840012067b82 */ /* 0x000f620000000a00 */
[----:B------:R-:W-:Y:S01]  /*32e40*/  ISETP.NE.AND.EX P2, PT, R5, RZ, PT, P2 ;  /* 0x000000ff0500720c */ /* 0x000fe20003f45320 */
[----:B----4-:R-:W-:Y:S01]  /*32e50*/  IMAD.IADD R35, R21, 0x1, R164 ;  /* 0x0000000115237824 */ /* 0x010fe200078e02a4 */
[----:B------:R-:W-:Y:S01]  /*32e60*/  SHF.R.S32.HI R15, RZ, 0x1f, R193 ;  /* 0x0000001fff0f7819 */ /* 0x000fe200000114c1 */
[----:B------:R-:W-:Y:S01]  /*32e70*/  BSSY B1, `(.L_x_6802) ;  /* 0x000002c000017945 */ /* 0x000fe20003800000 */
[----:B------:R-:W-:Y:S01]  /*32e80*/  SEL R29, R193, RZ, !P2 ;  /* 0x000000ffc11d7207 */ /* 0x000fe20005000000 */
[----:B0-----:R-:W-:Y:S01]  /*32e90*/  @P6 IMAD.HI.U32 R25, R35, R14, RZ ;  /* 0x0000000e23196227 */ /* 0x001fe200078e00ff */
[----:B------:R-:W-:Y:S01]  /*32ea0*/  SEL R31, R15, RZ, !P2 ;  /* 0x000000ff0f1f7207 */ /* 0x000fe20005000000 */
[----:B------:R-:W0:Y:S02]  /*32eb0*/  LDC.64 R4, c[0x0][0xca8] ;  /* 0x00032a00ff047b82 */ /* 0x000e240000000a00 */
[----:B------:R-:W-:-:S02]  /*32ec0*/  IMAD R13, R13, R29, RZ ;  /* 0x0000001d0d0d7224 */ /* 0x000fc400078e02ff */
[----:B------:R-:W-:-:S04]  /*32ed0*/  IMAD.WIDE.U32 R14, R12, R29, RZ ;  /* 0x0000001d0c0e7225 */ /* 0x000fc800078e00ff */
[----:B------:R-:W-:Y:S02]  /*32ee0*/  IMAD R31, R12, R31, R13 ;  /* 0x0000001f0c1f7224 */ /* 0x000fe400078e020d */
[-C--:B-1----:R-:W-:Y:S01]  /*32ef0*/  IMAD R29, R11, R166.reuse, RZ ;  /* 0x000000a60b1d7224 */ /* 0x082fe200078e02ff */
[----:B------:R-:W-:Y:S01]  /*32f00*/  SEL R11, R194, RZ, P5 ;  /* 0x000000ffc20b7207 */ /* 0x000fe20002800000 */
[----:B------:R-:W-:-:S04]  /*32f10*/  IMAD.WIDE.U32 R12, R10, R166, RZ ;  /* 0x000000a60a0c7225 */ /* 0x000fc800078e00ff */
[----:B------:R-:W-:Y:S01]  /*32f20*/  IMAD.MOV.U32 R21, RZ, RZ, R35 ;  /* 0x000000ffff157224 */ /* 0x000fe200078e0023 */
[----:B--2---:R-:W-:Y:S01]  /*32f30*/  @P6 SHF.R.U32.HI R21, RZ, R20, R25 ;  /* 0x00000014ff156219 */ /* 0x004fe20000011619 */
[----:B------:R-:W-:Y:S01]  /*32f40*/  IMAD.IADD R29, R13, 0x1, R29 ;  /* 0x000000010d1d7824 */ /* 0x000fe200078e021d */
[----:B------:R-:W-:Y:S01]  /*32f50*/  IADD3 R14, P2, P6, R14, R12, R19 ;  /* 0x0000000c0e0e7210 */ /* 0x000fe20007e5e013 */
[----:B------:R-:W-:Y:S02]  /*32f60*/  IMAD.IADD R10, R15, 0x1, R31 ;  /* 0x000000010f0a7824 */ /* 0x000fe400078e021f */
[-C--:B-----5:R-:W-:Y:S01]  /*32f70*/  IMAD R13, R9, R11.reuse, RZ ;  /* 0x0000000b090d7224 */ /* 0x0a0fe200078e02ff */
[----:B0-----:R-:W0:Y:S01]  /*32f80*/  @!P5 LDC R4, c[0x0][0xc50] ;  /* 0x00031400ff04db82 */ /* 0x001e220000000800 */
[----:B------:R-:W-:Y:S01]  /*32f90*/  IMAD.WIDE.U32 R8, R8, R11, RZ ;  /* 0x0000000b08087225 */ /* 0x000fe200078e00ff */
[----:B------:R-:W-:-:S03]  /*32fa0*/  IADD3.X R10, R10, R29, R3, P2, P6 ;  /* 0x0000001d0a0a7210 */ /* 0x000fc600017ec403 */
[----:B------:R-:W-:Y:S02]  /*32fb0*/  IMAD.MOV R12, RZ, RZ, -R21 ;  /* 0x000000ffff0c7224 */ /* 0x000fe400078e0a15 */
[----:B------:R-:W-:Y:S01]  /*32fc0*/  IMAD.IADD R13, R9, 0x1, R13 ;  /* 0x00000001090d7824 */ /* 0x000fe200078e020d */
[----:B------:R-:W1:Y:S01]  /*32fd0*/  @!P5 LDC R5, c[0x0][0xc54] ;  /* 0x00031500ff05db82 */ /* 0x000e620000000800 */
[----:B------:R-:W-:Y:S01]  /*32fe0*/  IADD3 R8, P2, P5, R21, R14, R8 ;  /* 0x0000000e15087210 */ /* 0x000fe20007d5e008 */
[----:B------:R-:W-:Y:S01]  /*32ff0*/  IMAD R11, R33, R12, R35 ;  /* 0x0000000c210b7224 */ /* 0x000fe200078e0223 */
[----:B------:R-:W-:-:S04]  /*33000*/  SHF.R.S32.HI R21, RZ, 0x1f, R21 ;  /* 0x0000001fff157819 */ /* 0x000fc80000011415 */
[----:B------:R-:W-:Y:S01]  /*33010*/  IADD3.X R9, R21, R10, R13, P2, P5 ;  /* 0x0000000a15097210 */ /* 0x000fe200017ea40d */
[-C--:B------:R-:W-:Y:S01]  /*33020*/  IMAD R7, R7, R11.reuse, RZ ;  /* 0x0000000b07077224 */ /* 0x080fe200078e02ff */
[----:B------:R-:W-:Y:S01]  /*33030*/  SHF.R.S32.HI R13, RZ, 0x1f, R11 ;  /* 0x0000001fff0d7819 */ /* 0x000fe2000001140b */
[----:B------:R-:W-:-:S04]  /*33040*/  IMAD.WIDE.U32 R8, R6, R11, R8 ;  /* 0x0000000b06087225 */ /* 0x000fc800078e0008 */
[----:B------:R-:W-:-:S04]  /*33050*/  IMAD R7, R6, R13, R7 ;  /* 0x0000000d06077224 */ /* 0x000fc800078e0207 */
[----:B------:R-:W-:Y:S01]  /*33060*/  IMAD.IADD R6, R9, 0x1, R7 ;  /* 0x0000000109067824 */ /* 0x000fe200078e0207 */
[----:B0-----:R-:W-:-:S04]  /*33070*/  LEA R9, P2, R8, R4, 0x2 ;  /* 0x0000000408097211 */ /* 0x001fc800078410ff */
[----:B-1----:R-:W-:Y:S01]  /*33080*/  LEA.HI.X R10, R8, R5, R6, 0x2, P2 ;  /* 0x00000005080a7211 */ /* 0x002fe200010f1406 */
[----:B------:R-:W-:Y:S01]  /*33090*/  VIADD R8, R24, 0x8 ;  /* 0x0000000818087836 */ /* 0x000fe20000000000 */
[----:B------:R-:W-:Y:S04]  /*330a0*/  SHFL.IDX PT, R6, R9, RZ, 0x1c1f ;  /* 0x001c1fff09067589 */ /* 0x000fe800000e0000 */
[----:B------:R-:W3:Y:S01]  /*330b0*/  SHFL.IDX PT, R7, R10, RZ, 0x1c1f ;  /* 0x001c1fff0a077589 */ /* 0x000ee200000e0000 */
[----:B------:R-:W-:-:S03]  /*330c0*/  ISETP.GE.OR P1, PT, R8, R37, P1 ;  /* 0x000000250800720c */ /* 0x000fc60000f26670 */
[----:B------:R0:W1:Y:S04]  /*330d0*/  SHFL.IDX PT, R4, R9, 0x1, 0x1c1f ;  /* 0x003c1f0009047f89 */ /* 0x00006800000e0000 */
[----:B------:R0:W2:Y:S04]  /*330e0*/  SHFL.IDX PT, R5, R10, 0x1, 0x1c1f ;  /* 0x003c1f000a057f89 */ /* 0x0000a800000e0000 */
[----:B---3--:R0:W-:Y:S02]  /*330f0*/  @!P4 ST.E desc[UR44][R6.64], R27 ;  /* 0x0000001b0600c985 */ /* 0x0081e4000c10192c */
[----:B-12---:R-:W-:Y:S05]  /*33100*/  @P1 BRA `(.L_x_6803) ;  /* 0x0000000000081947 */ /* 0x006fea0003800000 */
[----:B0-----:R-:W2:Y:S04]  /*33110*/  LDL R7, [R1+0x214] ;  /* 0x0002140001077983 */ /* 0x001ea80000100800 */
[----:B--2---:R1:W-:Y:S02]  /*33120*/  ST.E desc[UR44][R4.64], R7 ;  /* 0x0000000704007985 */ /* 0x0043e4000c10192c */
.L_x_6803:
[----:B------:R-:W-:Y:S05]  /*33130*/  BSYNC B1 ;  /* 0x0000000000017941 */ /* 0x000fea0003800000 */
.L_x_6802:
[----:B------:R-:W-:Y:S01]  /*33140*/  SEL R21, R193, RZ, !P0 ;  /* 0x000000ffc1157207 */ /* 0x000fe20004000000 */
[----:B------:R-:W-:Y:S06]  /*33150*/  @P3 BRA `(.L_x_6804) ;  /* 0x0000000c00f43947 */ /* 0x000fec0003800000 */
[----:B------:R-:W2:Y:S01]  /*33160*/  LDL R76, [R1+0x444] ;  /* 0x00044400014c7983 */ /* 0x000ea20000100800 */
[----:B-1----:R-:W-:Y:S01]  /*33170*/  IMAD R4, R228, 0x40, R190 ;  /* 0x00000040e4047824 */ /* 0x002fe200078e02be */
[----:B------:R-:W1:Y:S01]  /*33180*/  LDC R81, c[0x0][0xce8] ;  /* 0x00033a00ff517b82 */ /* 0x000e620000000800 */
[----:B------:R-:W-:Y:S01]  /*33190*/  IMAD.MOV.U32 R5, RZ, RZ, 0x2 ;  /* 0x00000002ff057424 */ /* 0x000fe200078e00ff */
[----:B------:R-:W-:-:S03]  /*331a0*/  ULDC.64 UR4, c[0x0][0xba0] ;  /* 0x0002e80000047ab9 */ /* 0x000fc60000000a00 */
[----:B------:R-:W-:-:S03]  /*331b0*/  IMAD.WIDE R4, R4, R5, UR42 ;  /* 0x0000002a04047e25 */ /* 0x000fc6000f8e0205 */
[C---:B------:R-:W-:Y:S02]  /*331c0*/  IADD3 R41, P2, R4.reuse, 0x7000, RZ ;  /* 0x0000700004297810 */ /* 0x040fe40007f5e0ff */
[----:B------:R-:W-:Y:S02]  /*331d0*/  IADD3 R33, P0, R4, 0x5000, RZ ;  /* 0x0000500004217810 */ /* 0x000fe40007f1e0ff */
[----:B------:R-:W-:Y:S01]  /*331e0*/  LOP3.LUT R40, R41, 0x380, RZ, 0xc0, !PT ;  /* 0x0000038029287812 */ /* 0x000fe200078ec0ff */
[----:B------:R-:W-:Y:S01]  /*331f0*/  IMAD R18, R3, UR4, RZ ;  /* 0x0000000403127c24 */ /* 0x000fe2000f8e02ff */
[----:B------:R-:W-:Y:S01]  /*33200*/  LOP3.LUT R32, R33, 0x380, RZ, 0xc0, !PT ;  /* 0x0000038021207812 */ /* 0x000fe200078ec0ff */
[----:B------:R-:W3:Y:S01]  /*33210*/  LDC R3, c[0x0][0xbc8] ;  /* 0x0002f200ff037b82 */ /* 0x000ee20000000800 */
[----:B------:R-:W-:Y:S02]  /*33220*/  SHF.R.U64 R40, R40, 0x3, RZ ;  /* 0x0000000328287819 */ /* 0x000fe400000012ff */
[----:B------:R-:W-:-:S02]  /*33230*/  IADD3 R37, P1, R4, 0x6000, RZ ;  /* 0x0000600004257810 */ /* 0x000fc40007f3e0ff */
[----:B------:R-:W-:Y:S01]  /*33240*/  LOP3.LUT R40, R40, R41, RZ, 0x3c, !PT ;  /* 0x0000002928287212 */ /* 0x000fe200078e3cff */
[--C-:B------:R-:W-:Y:S01]  /*33250*/  IMAD.X R41, RZ, RZ, R5.reuse, P2 ;  /* 0x000000ffff297224 */ /* 0x100fe200010e0605 */
[----:B------:R-:W-:Y:S02]  /*33260*/  IADD3 R69, P2, R4, 0xe000, RZ ;  /* 0x0000e00004457810 */ /* 0x000fe40007f5e0ff */
[----:B------:R-:W-:Y:S02]  /*33270*/  SHF.R.U64 R32, R32, 0x3, RZ ;  /* 0x0000000320207819 */ /* 0x000fe400000012ff */
[----:B------:R-:W-:Y:S01]  /*33280*/  LOP3.LUT R68, R69, 0x380, RZ, 0xc0, !PT ;  /* 0x0000038045447812 */ /* 0x000fe200078ec0ff */
[----:B------:R-:W-:Y:S01]  /*33290*/  IMAD R77, R19, UR5, R18 ;  /* 0x00000005134d7c24 */ /* 0x000fe2000f8e0212 */
[----:B------:R-:W-:Y:S01]  /*332a0*/  LOP3.LUT R36, R37, 0x380, RZ, 0xc0, !PT ;  /* 0x0000038025247812 */ /* 0x000fe200078ec0ff */
[----:B------:R-:W5:Y:S01]  /*332b0*/  LD.E.128 R40, desc[UR44][R40.64] ;  /* 0x0000002c28287980 */ /* 0x000f62000c101d00 */
[----:B------:R-:W-:Y:S01]  /*332c0*/  SHF.R.U64 R68, R68, 0x3, RZ ;  /* 0x0000000344447819 */ /* 0x000fe200000012ff */
[----:B------:R-:W-:Y:S01]  /*332d0*/  IMAD.WIDE.U32 R18, R19, UR4, RZ ;  /* 0x0000000413127c25 */ /* 0x000fe2000f8e00ff */
[----:B------:R-:W-:Y:S01]  /*332e0*/  LOP3.LUT R32, R32, R33, RZ, 0x3c, !PT ;  /* 0x0000002120207212 */ /* 0x000fe200078e3cff */
[----:B------:R-:W-:Y:S01]  /*332f0*/  ULDC.64 UR4, c[0x0][0xbe8] ;  /* 0x0002fa0000047ab9 */ /* 0x000fe20000000a00 */
[----:B------:R-:W-:Y:S01]  /*33300*/  LOP3.LUT R68, R68, R69, RZ, 0x3c, !PT ;  /* 0x0000004544447212 */ /* 0x000fe200078e3cff */
[--C-:B------:R-:W-:Y:S01]  /*33310*/  IMAD.X R69, RZ, RZ, R5.reuse, P2 ;  /* 0x000000ffff457224 */ /* 0x100fe200010e0605 */
[----:B-1----:R-:W-:Y:S01]  /*33320*/  ISETP.NE.AND P2, PT, R81, 0x1, PT ;  /* 0x000000015100780c */ /* 0x002fe20003f45270 */
[----:B------:R-:W-:Y:S01]  /*33330*/  IMAD.X R33, RZ, RZ, R5, P0 ;  /* 0x000000ffff217224 */ /* 0x000fe200000e0605 */
[----:B0-----:R-:W-:-:S02]  /*33340*/  IADD3 R9, P3, R4, 0x1000, RZ ;  /* 0x0000100004097810 */ /* 0x001fc40007f7e0ff */
[----:B------:R-:W-:Y:S01]  /*33350*/  SHF.R.U64 R36, R36, 0x3, RZ ;  /* 0x0000000324247819 */ /* 0x000fe200000012ff */
[----:B------:R-:W-:Y:S01]  /*33360*/  IMAD.IADD R19, R19, 0x1, R77 ;  /* 0x0000000113137824 */ /* 0x000fe200078e024d */
[----:B------:R-:W-:Y:S01]  /*33370*/  IADD3 R61, P0, R4, 0xc000, RZ ;  /* 0x0000c000043d7810 */ /* 0x000fe20007f1e0ff */
[----:B------:R-:W5:Y:S01]  /*33380*/  LD.E.128 R32, desc[UR44][R32.64] ;  /* 0x0000002c20207980 */ /* 0x000f62000c101d00 */
[----:B------:R-:W-:Y:S02]  /*33390*/  LOP3.LUT R8, R9, 0x380, RZ, 0xc0, !PT ;  /* 0x0000038009087812 */ /* 0x000fe400078ec0ff */
[----:B------:R-:W-:Y:S01]  /*333a0*/  LOP3.LUT R36, R36, R37, RZ, 0x3c, !PT ;  /* 0x0000002524247212 */ /* 0x000fe200078e3cff */
[----:B------:R-:W-:Y:S01]  /*333b0*/  IMAD.X R37, RZ, RZ, R5, P1 ;  /* 0x000000ffff257224 */ /* 0x000fe200008e0605 */
[----:B------:R-:W-:Y:S01]  /*333c0*/  LOP3.LUT R60, R61, 0x380, RZ, 0xc0, !PT ;  /* 0x000003803d3c7812 */ /* 0x000fe200078ec0ff */
[----:B------:R-:W0:Y:S01]  /*333d0*/  @P2 LDC R83, c[0x0][0xcec] ;  /* 0x00033b00ff532b82 */ /* 0x000e220000000800 */
[----:B------:R-:W-:Y:S01]  /*333e0*/  IADD3 R65, P1, R4, 0xd000, RZ ;  /* 0x0000d00004417810 */ /* 0x000fe20007f3e0ff */
[----:B------:R-:W-:Y:S01]  /*333f0*/  IMAD.WIDE.U32 R18, R166, UR4, R18 ;  /* 0x00000004a6127c25 */ /* 0x000fe2000f8e0012 */
[----:B------:R-:W-:Y:S01]  /*33400*/  SHF.R.U64 R8, R8, 0x3, RZ ;  /* 0x0000000308087819 */ /* 0x000fe200000012ff */
[----:B------:R-:W5:Y:S01]  /*33410*/  LD.E.128 R36, desc[UR44][R36.64] ;  /* 0x0000002c24247980 */ /* 0x000f62000c101d00 */
[----:B------:R-:W-:-:S02]  /*33420*/  SHF.R.U64 R60, R60, 0x3, RZ ;  /* 0x000000033c3c7819 */ /* 0x000fc400000012ff */
[----:B------:R-:W-:Y:S01]  /*33430*/  SHF.R.S32.HI R20, RZ, 0x1f, R21 ;  /* 0x0000001fff147819 */ /* 0x000fe20000011415 */
[----:B------:R-:W-:Y:S01]  /*33440*/  IMAD R19, R166, UR5, R19 ;  /* 0x00000005a6137c24 */ /* 0x000fe2000f8e0213 */
[----:B------:R-:W-:Y:S01]  /*33450*/  LOP3.LUT R64, R65, 0x380, RZ, 0xc0, !PT ;  /* 0x0000038041407812 */ /* 0x000fe200078ec0ff */
[----:B------:R-:W1:Y:S01]  /*33460*/  @P2 LDC R85, c[0x0][0xcf0] ;  /* 0x00033c00ff552b82 */ /* 0x000e620000000800 */
[----:B------:R-:W-:Y:S01]  /*33470*/  LOP3.LUT R8, R8, R9, RZ, 0x3c, !PT ;  /* 0x0000000908087212 */ /* 0x000fe200078e3cff */
[----:B------:R-:W-:Y:S01]  /*33480*/  ULDC.64 UR4, c[0x0][0xbf0] ;  /* 0x0002fc0000047ab9 */ /* 0x000fe20000000a00 */
[C---:B------:R-:W-:Y:S01]  /*33490*/  IADD3 R13, P4, R4.reuse, 0x2000, RZ ;  /* 0x00002000040d7810 */ /* 0x040fe20007f9e0ff */
[--C-:B------:R-:W-:Y:S01]  /*334a0*/  IMAD.X R9, RZ, RZ, R5.reuse, P3 ;  /* 0x000000ffff097224 */ /* 0x100fe200018e0605 */
[----:B------:R-:W-:Y:S01]  /*334b0*/  IADD3 R25, P5, R4, 0x3000, RZ ;  /* 0x0000300004197810 */ /* 0x000fe20007fbe0ff */
[----:B------:R-:W-:Y:S01]  /*334c0*/  IMAD R20, R20, UR4, RZ ;  /* 0x0000000414147c24 */ /* 0x000fe2000f8e02ff */
[----:B------:R-:W-:Y:S01]  /*334d0*/  IADD3 R29, P6, R4, 0x4000, RZ ;  /* 0x00004000041d7810 */ /* 0x000fe20007fde0ff */
[----:B------:R-:W5:Y:S01]  /*334e0*/  LD.E.128 R68, desc[UR44][R68.64] ;  /* 0x0000002c44447980 */ /* 0x000f62000c101d00 */
[----:B------:R-:W-:Y:S01]  /*334f0*/  LOP3.LUT R60, R60, R61, RZ, 0x3c, !PT ;  /* 0x0000003d3c3c7212 */ /* 0x000fe200078e3cff */
[----:B------:R-:W-:Y:S01]  /*33500*/  IMAD.X R61, RZ, RZ, R5, P0 ;  /* 0x000000ffff3d7224 */ /* 0x000fe200000e0605 */
[----:B------:R-:W-:-:S02]  /*33510*/  IADD3 R45, P3, R4, 0x8000, RZ ;  /* 0x00008000042d7810 */ /* 0x000fc40007f7e0ff */
[----:B------:R-:W-:Y:S02]  /*33520*/  SHF.R.U64 R64, R64, 0x3, RZ ;  /* 0x0000000340407819 */ /* 0x000fe400000012ff */
[----:B---3--:R-:W-:Y:S01]  /*33530*/  ISETP.GE.AND P0, PT, R187, R3, PT ;  /* 0x00000003bb00720c */ /* 0x008fe20003f06270 */
[----:B------:R-:W-:Y:S01]  /*33540*/  IMAD R79, R21, UR5, R20 ;  /* 0x00000005154f7c24 */ /* 0x000fe2000f8e0214 */
[----:B------:R-:W-:Y:S01]  /*33550*/  LOP3.LUT R12, R13, 0x380, RZ, 0xc0, !PT ;  /* 0x000003800d0c7812 */ /* 0x000fe200078ec0ff */
[----:B------:R-:W-:Y:S01]  /*33560*/  IMAD.WIDE.U32 R18, R21, UR4, R18 ;  /* 0x0000000415127c25 */ /* 0x000fe2000f8e0012 */
[----:B------:R-:W-:Y:S01]  /*33570*/  LOP3.LUT R24, R25, 0x380, RZ, 0xc0, !PT ;  /* 0x0000038019187812 */ /* 0x000fe200078ec0ff */
[----:B------:R-:W-:Y:S01]  /*33580*/  ULDC.64 UR4, c[0x0][0xbe0] ;  /* 0x0002f80000047ab9 */ /* 0x000fe20000000a00 */
[----:B------:R-:W-:Y:S01]  /*33590*/  LOP3.LUT R28, R29, 0x380, RZ, 0xc0, !PT ;  /* 0x000003801d1c7812 */ /* 0x000fe200078ec0ff */
[----:B------:R-:W5:Y:S01]  /*335a0*/  LD.E.128 R60, desc[UR44][R60.64] ;  /* 0x0000002c3c3c7980 */ /* 0x000f62000c101d00 */
[----:B------:R-:W-:-:S02]  /*335b0*/  LOP3.LUT R44, R45, 0x380, RZ, 0xc0, !PT ;  /* 0x000003802d2c7812 */ /* 0x000fc400078ec0ff */
[----:B------:R-:W-:Y:S01]  /*335c0*/  LOP3.LUT R64, R64, R65, RZ, 0x3c, !PT ;  /* 0x0000004140407212 */ /* 0x000fe200078e3cff */
[----:B------:R-:W-:Y:S01]  /*335d0*/  IMAD.X R65, RZ, RZ, R5, P1 ;  /* 0x000000ffff417224 */ /* 0x000fe200008e0605 */
[----:B------:R-:W-:Y:S02]  /*335e0*/  SEL R21, RZ, 0xffffffff, P0 ;  /* 0xffffffffff157807 */ /* 0x000fe40000000000 */
[----:B------:R-:W-:Y:S02]  /*335f0*/  SHF.R.U64 R12, R12, 0x3, RZ ;  /* 0x000000030c0c7819 */ /* 0x000fe400000012ff */
[----:B------:R-:W-:Y:S02]  /*33600*/  SHF.R.U64 R24, R24, 0x3, RZ ;  /* 0x0000000318187819 */ /* 0x000fe400000012ff */
[----:B------:R-:W-:Y:S02]  /*33610*/  SHF.R.U64 R28, R28, 0x3, RZ ;  /* 0x000000031c1c7819 */ /* 0x000fe400000012ff */
[----:B------:R-:W-:-:S02]  /*33620*/  ISETP.GE.AND P1, PT, R190, R3, PT ;  /* 0x00000003be00720c */ /* 0x000fc40003f26270 */
[----:B------:R-:W-:Y:S01]  /*33630*/  SHF.R.U64 R44, R44, 0x3, RZ ;  /* 0x000000032c2c7819 */ /* 0x000fe200000012ff */
[----:B------:R-:W-:Y:S01]  /*33640*/  IMAD.SHL.U32 R21, R21, 0x2, RZ ;  /* 0x0000000215157824 */ /* 0x000fe200078e00ff */
[----:B------:R-:W-:Y:S01]  /*33650*/  LOP3.LUT R12, R12, R13, RZ, 0x3c, !PT ;  /* 0x0000000d0c0c7212 */ /* 0x000fe200078e3cff */
[--C-:B------:R-:W-:Y:S01]  /*33660*/  IMAD.X R13, RZ, RZ, R5.reuse, P4 ;  /* 0x000000ffff0d7224 */ /* 0x100fe200020e0605 */
[----:B------:R-:W-:Y:S01]  /*33670*/  LOP3.LUT R24, R24, R25, RZ, 0x3c, !PT ;  /* 0x0000001918187212 */ /* 0x000fe200078e3cff */
[--C-:B------:R-:W-:Y:S01]  /*33680*/  IMAD.X R25, RZ, RZ, R5.reuse, P5 ;  /* 0x000000ffff197224 */ /* 0x100fe200028e0605 */
[----:B------:R-:W-:Y:S01]  /*33690*/  LOP3.LUT R28, R28, R29, RZ, 0x3c, !PT ;  /* 0x0000001d1c1c7212 */ /* 0x000fe200078e3cff */
[----:B------:R-:W-:Y:S01]  /*336a0*/  IMAD.X R29, RZ, RZ, R5, P6 ;  /* 0x000000ffff1d7224 */ /* 0x000fe200030e0605 */
[----:B------:R-:W-:Y:S02]  /*336b0*/  SEL R20, RZ, 0x1, P1 ;  /* 0x00000001ff147807 */ /* 0x000fe40000800000 */
[----:B------:R-:W-:Y:S01]  /*336c0*/  LOP3.LUT R11, R4, 0x380, RZ, 0xc0, !PT ;  /* 0x00000380040b7812 */ /* 0x000fe200078ec0ff */
[----:B------:R-:W-:Y:S01]  /*336d0*/  IMAD.IADD R19, R19, 0x1, R79 ;  /* 0x0000000113137824 */ /* 0x000fe200078e024f */
[----:B------:R-:W-:Y:S01]  /*336e0*/  LOP3.LUT R44, R44, R45, RZ, 0x3c, !PT ;  /* 0x0000002d2c2c7212 */ /* 0x000fe200078e3cff */
[----:B------:R-:W-:Y:S01]  /*336f0*/  IMAD.X R45, RZ, RZ, R5, P3 ;  /* 0x000000ffff2d7224 */ /* 0x000fe200018e0605 */
[----:B------:R-:W-:Y:S01]  /*33700*/  ISETP.GE.AND P0, PT, R186, R3, PT ;  /* 0x00000003ba00720c */ /* 0x000fe20003f06270 */
[----:B------:R-:W5:Y:S01]  /*33710*/  LD.E.128 R12, desc[UR44][R12.64] ;  /* 0x0000002c0c0c7980 */ /* 0x000f62000c101d00 */
[----:B------:R-:W-:-:S02]  /*33720*/  IADD3 R49, P4, R4, 0x9000, RZ ;  /* 0x0000900004317810 */ /* 0x000fc40007f9e0ff */
[C---:B------:R-:W-:Y:S01]  /*33730*/  IADD3 R53, P5, R4.reuse, 0xa000, RZ ;  /* 0x0000a00004357810 */ /* 0x040fe20007fbe0ff */
[----:B------:R-:W5:Y:S01]  /*33740*/  LD.E.128 R24, desc[UR44][R24.64] ;  /* 0x0000002c18187980 */ /* 0x000f62000c101d00 */
[C---:B------:R-:W-:Y:S02]  /*33750*/  IADD3 R57, P6, R4.reuse, 0xb000, RZ ;  /* 0x0000b00004397810 */ /* 0x040fe40007fde0ff */
[----:B------:R-:W-:Y:S01]  /*33760*/  IADD3 R7, P3, R4, 0xf000, RZ ;  /* 0x0000f00004077810 */ /* 0x000fe20007f7e0ff */
[----:B------:R-:W5:Y:S01]  /*33770*/  LD.E.128 R28, desc[UR44][R28.64] ;  /* 0x0000002c1c1c7980 */ /* 0x000f62000c101d00 */
[----:B------:R-:W-:Y:S02]  /*33780*/  LOP3.LUT R48, R49, 0x380, RZ, 0xc0, !PT ;  /* 0x0000038031307812 */ /* 0x000fe400078ec0ff */
[----:B------:R-:W-:Y:S01]  /*33790*/  LOP3.LUT R52, R53, 0x380, RZ, 0xc0, !PT ;  /* 0x0000038035347812 */ /* 0x000fe200078ec0ff */
[----:B------:R-:W-:Y:S01]  /*337a0*/  IMAD.X R73, RZ, RZ, R5, P3 ;  /* 0x000000ffff497224 */ /* 0x000fe200018e0605 */
[----:B------:R-:W-:Y:S01]  /*337b0*/  LOP3.LUT R56, R57, 0x380, RZ, 0xc0, !PT ;  /* 0x0000038039387812 */ /* 0x000fe200078ec0ff */
[----:B------:R-:W5:Y:S01]  /*337c0*/  LD.E.128 R44, desc[UR44][R44.64] ;  /* 0x0000002c2c2c7980 */ /* 0x000f62000c101d00 */
[----:B------:R-:W-:-:S02]  /*337d0*/  LOP3.LUT R6, R7, 0x380, RZ, 0xc0, !PT ;  /* 0x0000038007067812 */ /* 0x000fc400078ec0ff */
[----:B------:R-:W-:Y:S01]  /*337e0*/  ISETP.GE.AND P1, PT, R185, R3, PT ;  /* 0x00000003b900720c */ /* 0x000fe20003f26270 */
[----:B------:R-:W5:Y:S01]  /*337f0*/  LD.E.128 R64, desc[UR44][R64.64] ;  /* 0x0000002c40407980 */ /* 0x000f62000c101d00 */
[----:B------:R-:W-:Y:S02]  /*33800*/  SHF.R.U64 R48, R48, 0x3, RZ ;  /* 0x0000000330307819 */ /* 0x000fe400000012ff */
[----:B------:R-:W-:Y:S02]  /*33810*/  SHF.R.U64 R52, R52, 0x3, RZ ;  /* 0x0000000334347819 */ /* 0x000fe400000012ff */
[----:B------:R-:W-:Y:S02]  /*33820*/  SHF.R.U64 R56, R56, 0x3, RZ ;  /* 0x0000000338387819 */ /* 0x000fe400000012ff */
[----:B------:R-:W-:Y:S02]  /*33830*/  SHF.R.U64 R11, R11, 0x3, RZ ;  /* 0x000000030b0b7819 */ /* 0x000fe400000012ff */
[----:B------:R-:W-:-:S02]  /*33840*/  SHF.R.U64 R6, R6, 0x3, RZ ;  /* 0x0000000306067819 */ /* 0x000fc400000012ff */
        /* <DEDUP_REMOVED lines=8> */
[----:B------:R-:W-:-:S03]  /*338d0*/  LOP3.LUT R72, R6, R7, RZ, 0x3c, !PT ;  /* 0x0000000706487212 */ /* 0x000fc600078e3cff */
[----:B------:R-:W5:Y:S04]  /*338e0*/  LD.E.128 R8, desc[UR44][R8.64] ;  /* 0x0000002c08087980 */ /* 0x000f68000c101d00 */
        /* <DEDUP_REMOVED lines=9> */
[----:B---3--:R-:W3:Y:S01]  /*33980*/  FENCE.VIEW.ASYNC.S ;  /* 0x00000000000073c6 */ /* 0x008ee20000000000 */
[----:B------:R-:W-:Y:S01]  /*33990*/  BSSY B1, `(.L_x_6805) ;  /* 0x0000053000017945 */ /* 0x000fe20003800000 */
[----:B--2---:R-:W-:Y:S01]  /*339a0*/  IMAD R77, R76, 0x20, R228 ;  /* 0x000000204c4d7824 */ /* 0x004fe200078e02e4 */
[----:B------:R-:W-:-:S03]  /*339b0*/  LOP3.LUT R76, R21, 0x2, R20, 0xe2, !PT ;  /* 0x00000002154c7812 */ /* 0x000fc600078ee214 */
[----:B------:R-:W-:Y:S01]  /*339c0*/  IMAD.IADD R80, R164, 0x1, R77 ;  /* 0x00000001a4507824 */ /* 0x000fe200078e024d */
[----:B------:R-:W-:-:S03]  /*339d0*/  SEL R77, RZ, 0xffffffff, P0 ;  /* 0xffffffffff4d7807 */ /* 0x000fc60000000000 */
[----:B0-----:R-:W-:-:S04]  /*339e0*/  @P2 IMAD.HI.U32 R20, R80, R83, RZ ;  /* 0x0000005350142227 */ /* 0x001fc800078e00ff */
[----:B------:R-:W-:Y:S01]  /*339f0*/  IMAD.MOV.U32 R21, RZ, RZ, R80 ;  /* 0x000000ffff157224 */ /* 0x000fe200078e0050 */
[----:B-1----:R-:W-:Y:S01]  /*33a00*/  @P2 SHF.R.U32.HI R21, RZ, R85, R20 ;  /* 0x00000055ff152219 */ /* 0x002fe20000011614 */
[----:B------:R-:W-:Y:S01]  /*33a10*/  IMAD.SHL.U32 R77, R77, 0x4, RZ ;  /* 0x000000044d4d7824 */ /* 0x000fe200078e00ff */
[----:B------:R-:W-:Y:S02]  /*33a20*/  SEL R20, RZ, 0xffffffff, P1 ;  /* 0xffffffffff147807 */ /* 0x000fe40000800000 */
[----:B------:R-:W-:Y:S02]  /*33a30*/  ISETP.GE.AND P0, PT, R184, R3, PT ;  /* 0x00000003b800720c */ /* 0x000fe40003f06270 */
[----:B------:R-:W-:Y:S01]  /*33a40*/  LOP3.LUT R76, R77, 0x4, R76, 0xe2, !PT ;  /* 0x000000044d4c7812 */ /* 0x000fe200078ee24c */
[--C-:B------:R-:W-:Y:S01]  /*33a50*/  IMAD.MOV R77, RZ, RZ, -R21.reuse ;  /* 0x000000ffff4d7224 */ /* 0x100fe200078e0a15 */
[----:B------:R-:W-:Y:S01]  /*33a60*/  SHF.R.S32.HI R78, RZ, 0x1f, R21 ;  /* 0x0000001fff4e7819 */ /* 0x000fe20000011415 */
[----:B------:R-:W-:Y:S01]  /*33a70*/  IMAD.SHL.U32 R79, R20, 0x8, RZ ;  /* 0x00000008144f7824 */ /* 0x000fe200078e00ff */
[----:B------:R-:W-:Y:S01]  /*33a80*/  SEL R20, RZ, 0xffffffff, P0 ;  /* 0xffffffffff147807 */ /* 0x000fe20000000000 */
[----:B------:R-:W-:Y:S01]  /*33a90*/  IMAD R77, R81, R77, R80 ;  /* 0x0000004d514d7224 */ /* 0x000fe200078e0250 */
[----:B------:R-:W-:Y:S01]  /*33aa0*/  ISETP.GE.AND P0, PT, R167, R3, PT ;  /* 0x00000003a700720c */ /* 0x000fe20003f06270 */
[----:B------:R-:W-:Y:S01]  /*33ab0*/  IMAD R78, R78, UR4, RZ ;  /* 0x000000044e4e7c24 */ /* 0x000fe2000f8e02ff */
[----:B------:R-:W-:Y:S01]  /*33ac0*/  LOP3.LUT R76, R79, 0x8, R76, 0xe2, !PT ;  /* 0x000000084f4c7812 */ /* 0x000fe200078ee24c */
[----:B------:R-:W-:Y:S01]  /*33ad0*/  IMAD.SHL.U32 R83, R20, 0x10, RZ ;  /* 0x0000001014537824 */ /* 0x000fe200078e00ff */
[----:B------:R-:W-:Y:S01]  /*33ae0*/  SEL R20, RZ, 0xffffffff, P0 ;  /* 0xffffffffff147807 */ /* 0x000fe20000000000 */
[----:B------:R-:W-:-:S02]  /*33af0*/  IMAD R79, R21, UR5, R78 ;  /* 0x00000005154f7c24 */ /* 0x000fc4000f8e024e */
[----:B------:R-:W-:Y:S01]  /*33b00*/  IMAD.WIDE.U32 R18, R21, UR4, R18 ;  /* 0x0000000415127c25 */ /* 0x000fe2000f8e0012 */
[----:B------:R-:W-:Y:S01]  /*33b10*/  SHF.R.S32.HI R21, RZ, 0x1f, R77 ;  /* 0x0000001fff157819 */ /* 0x000fe2000001144d */
[----:B------:R-:W-:Y:S01]  /*33b20*/  ULDC.64 UR4, c[0x0][0xbd8] ;  /* 0x0002f60000047ab9 */ /* 0x000fe20000000a00 */
[----:B------:R-:W-:Y:S01]  /*33b30*/  LOP3.LUT R76, R83, 0x10, R76, 0xe2, !PT ;  /* 0x00000010534c7812 */ /* 0x000fe200078ee24c */
[----:B------:R-:W-:Y:S01]  /*33b40*/  IMAD.SHL.U32 R83, R20, 0x20, RZ ;  /* 0x0000002014537824 */ /* 0x000fe200078e00ff */
[----:B------:R-:W-:Y:S01]  /*33b50*/  ISETP.GE.AND P0, PT, R192, R3, PT ;  /* 0x00000003c000720c */ /* 0x000fe20003f06270 */
[----:B------:R-:W-:Y:S02]  /*33b60*/  IMAD R81, R0, R81, RZ ;  /* 0x0000005100517224 */ /* 0x000fe400078e02ff */
[----:B------:R-:W-:Y:S02]  /*33b70*/  IMAD.IADD R19, R19, 0x1, R79 ;  /* 0x0000000113137824 */ /* 0x000fe400078e024f */
[----:B------:R-:W-:-:S02]  /*33b80*/  IMAD R0, R21, UR4, RZ ;  /* 0x0000000415007c24 */ /* 0x000fc4000f8e02ff */
[----:B------:R-:W-:Y:S01]  /*33b90*/  IMAD.IADD R164, R228, 0x1, R164 ;  /* 0x00000001e4a47824 */ /* 0x000fe200078e02a4 */
[----:B------:R-:W-:Y:S01]  /*33ba0*/  LOP3.LUT R76, R83, 0x20, R76, 0xe2, !PT ;  /* 0x00000020534c7812 */ /* 0x000fe200078ee24c */
[C---:B------:R-:W-:Y:S01]  /*33bb0*/  IMAD R79, R77.reuse, UR5, R0 ;  /* 0x000000054d4f7c24 */ /* 0x040fe2000f8e0200 */
[----:B------:R-:W-:Y:S01]  /*33bc0*/  SEL R21, RZ, 0x40, P0 ;  /* 0x00000040ff157807 */ /* 0x000fe20000000000 */
[----:B------:R-:W-:Y:S01]  /*33bd0*/  IMAD.WIDE.U32 R18, R77, UR4, R18 ;  /* 0x000000044d127c25 */ /* 0x000fe2000f8e0012 */
[----:B------:R-:W-:Y:S01]  /*33be0*/  ISETP.GE.AND P1, PT, R164, R81, PT ;  /* 0x00000051a400720c */ /* 0x000fe20003f26270 */
[----:B------:R-:W-:Y:S01]  /*33bf0*/  ULDC.64 UR4, c[0x0][0xb80] ;  /* 0x0002e00000047ab9 */ /* 0x000fe20000000a00 */
[----:B------:R-:W-:Y:S01]  /*33c00*/  LOP3.LUT R78, R76, R21, RZ, 0xfc, !PT ;  /* 0x000000154c4e7212 */ /* 0x000fe200078efcff */
[----:B------:R-:W-:Y:S01]  /*33c10*/  VIADD R0, R2, 0x38820 ;  /* 0x0003882002007836 */ /* 0x000fe20000000000 */
[----:B------:R-:W-:Y:S01]  /*33c20*/  ISETP.GE.AND P0, PT, R191, R3, PT ;  /* 0x00000003bf00720c */ /* 0x000fe20003f06270 */
[----:B------:R-:W-:Y:S01]  /*33c30*/  IMAD.IADD R21, R19, 0x1, R79 ;  /* 0x0000000113157824 */ /* 0x000fe200078e024f */
[----:B------:R-:W-:-:S02]  /*33c40*/  LEA R79, P2, R18, UR4, 0x1 ;  /* 0x00000004124f7c11 */ /* 0x000fc4000f8408ff */
[----:B------:R-:W-:Y:S02]  /*33c50*/  PRMT R0, RZ, 0x654, R0 ;  /* 0x00000654ff007816 */ /* 0x000fe40000000000 */
[----:B------:R-:W-:Y:S02]  /*33c60*/  SEL R19, RZ, 0x80, P0 ;  /* 0x00000080ff137807 */ /* 0x000fe40000000000 */
[----:B------:R-:W-:Y:S01]  /*33c70*/  LEA.HI.X R80, R18, UR5, R21, 0x1, P2 ;  /* 0x0000000512507c11 */ /* 0x000fe200090f0c15 */
[----:B---3--:R0:W-:Y:S01]  /*33c80*/  SYNCS.ARRIVE.TRANS64.RED.A1T0 RZ, [R0+URZ], RZ ;  /* 0x000000ff00ff79a7 */ /* 0x0081e2000810043f */
[----:B------:R1:W2:Y:S01]  /*33c90*/  SHFL.IDX PT, R18, R79, RZ, 0x181f ;  /* 0x00181fff4f127589 */ /* 0x0002a200000e0000 */
[----:B0-----:R-:W-:-:S03]  /*33ca0*/  LOP3.LUT R0, R78, R19, RZ, 0xfc, !PT ;  /* 0x000000134e007212 */ /* 0x001fc600078efcff */
[----:B------:R1:W0:Y:S01]  /*33cb0*/  SHFL.IDX PT, R19, R80, RZ, 0x181f ;  /* 0x00181fff50137589 */ /* 0x00022200000e0000 */
[----:B------:R-:W-:Y:S05]  /*33cc0*/  @P1 BRA `(.L_x_6806) ;  /* 0x00000000007c1947 */ /* 0x000fea0003800000 */
[-C--:B------:R-:W-:Y:S02]  /*33cd0*/  ISETP.GE.AND P1, PT, R187, R3.reuse, PT ;  /* 0x00000003bb00720c */ /* 0x080fe40003f26270 */
[-C--:B------:R-:W-:Y:S02]  /*33ce0*/  ISETP.GE.AND P0, PT, R190, R3.reuse, PT ;  /* 0x00000003be00720c */ /* 0x080fe40003f06270 */
[-C--:B------:R-:W-:Y:S02]  /*33cf0*/  ISETP.GE.AND P5, PT, R186, R3.reuse, PT ;  /* 0x00000003ba00720c */ /* 0x080fe40003fa6270 */
[----:B------:R-:W-:-:S07]  /*33d00*/  ISETP.GE.AND P3, PT, R185, R3, PT ;  /* 0x00000003b900720c */ /* 0x000fce0003f66270 */
[C---:B--2---:R-:W-:Y:S02]  /*33d10*/  @!P1 LEA R20, P2, R187.reuse, R18, 0x1 ;  /* 0x00000012bb149211 */ /* 0x044fe400078408ff */
[----:B0-----:R-:W-:Y:S02]  /*33d20*/  @!P0 IMAD.WIDE R76, R190, 0x2, R18 ;  /* 0x00000002be4c8825 */ /* 0x001fe400078e0212 */
[----:B------:R-:W-:Y:S02]  /*33d30*/  @!P1 LEA.HI.X R21, R187, R19, R235, 0x1, P2 ;  /* 0x00000013bb159211 */ /* 0x000fe400010f0ceb */
[----:B------:R-:W-:Y:S01]  /*33d40*/  ISETP.GE.AND P2, PT, R184, R3, PT ;  /* 0x00000003b800720c */ /* 0x000fe20003f46270 */
[----:B-----5:R0:W-:Y:S01]  /*33d50*/  @!P0 ST.E.128 desc[UR44][R76.64], R4 ;  /* 0x000000044c008985 */ /* 0x0201e2000c101d2c */
[----:B------:R-:W-:-:S03]  /*33d60*/  LOP3.LUT P0, RZ, R78, 0x40, RZ, 0xc0, !PT ;  /* 0x000000404eff7812 */ /* 0x000fc6000780c0ff */
[----:B------:R2:W-:Y:S01]  /*33d70*/  @!P1 ST.E.128 desc[UR44][R20.64], R12 ;  /* 0x0000000c14009985 */ /* 0x0005e2000c101d2c */
[----:B------:R-:W-:Y:S02]  /*33d80*/  ISETP.GE.AND P1, PT, R167, R3, PT ;  /* 0x00000003a700720c */ /* 0x000fe40003f26270 */
[CC--:B0-----:R-:W-:Y:S02]  /*33d90*/  @!P5 LEA R4, P4, R186.reuse, R18.reuse, 0x1 ;  /* 0x00000012ba04d211 */ /* 0x0c1fe400078808ff */
[CC--:B------:R-:W-:Y:S02]  /*33da0*/  @!P3 LEA R6, P6, R185.reuse, R18.reuse, 0x1 ;  /* 0x00000012b906b211 */ /* 0x0c0fe400078c08ff */
[-C--:B------:R-:W-:Y:S02]  /*33db0*/  @!P5 LEA.HI.X R5, R186, R19.reuse, R234, 0x1, P4 ;  /* 0x00000013ba05d211 */ /* 0x080fe400020f0cea */
[----:B------:R-:W-:Y:S02]  /*33dc0*/  LOP3.LUT P4, RZ, R0, 0x80, RZ, 0xc0, !PT ;  /* 0x0000008000ff7812 */ /* 0x000fe4000788c0ff */
[----:B------:R-:W-:Y:S01]  /*33dd0*/  @!P3 LEA.HI.X R7, R185, R19, R233, 0x1, P6 ;  /* 0x00000013b907b211 */ /* 0x000fe200030f0ce9 */
[----:B------:R0:W-:Y:S02]  /*33de0*/  @!P5 ST.E.128 desc[UR44][R4.64], R28 ;  /* 0x0000001c0400d985 */ /* 0x0001e4000c101d2c */
[----:B--2---:R-:W-:-:S02]  /*33df0*/  @!P1 LEA R12, P6, R167, R18, 0x1 ;  /* 0x00000012a70c9211 */ /* 0x004fc400078c08ff */
[----:B------:R2:W-:Y:S02]  /*33e00*/  @!P3 ST.E.128 desc[UR44][R6.64], R36 ;  /* 0x000000240600b985 */ /* 0x0005e4000c101d2c */
[-C--:B------:R-:W-:Y:S02]  /*33e10*/  @!P1 LEA.HI.X R13, R167, R19.reuse, R231, 0x1, P6 ;  /* 0x00000013a70d9211 */ /* 0x080fe400030f0ce7 */
[-C--:B0-----:R-:W-:Y:S02]  /*33e20*/  @!P2 LEA R4, P5, R184, R18.reuse, 0x1 ;  /* 0x00000012b804a211 */ /* 0x081fe400078a08ff */
        /* <DEDUP_REMOVED lines=9> */
.L_x_6806:
[----:B------:R-:W-:Y:S05]  /*33ec0*/  BSYNC B1 ;  /* 0x0000000000017941 */ /* 0x000fea0003800000 */
.L_x_6805:
[----:B---3-5:R-:W-:Y:S01]  /*33ed0*/  VIADD R6, R164, 0x20 ;  /* 0x00000020a4067836 */ /* 0x028fe20000000000 */
[----:B------:R3:W4:Y:S04]  /*33ee0*/  SHFL.IDX PT, R5, R80, 0x1, 0x181f ;  /* 0x00381f0050057f89 */ /* 0x00072800000e0000 */
[----:B------:R-:W-:Y:S01]  /*33ef0*/  ISETP.GE.AND P0, PT, R6, R81, PT ;  /* 0x000000510600720c */ /* 0x000fe20003f06270 */
[----:B------:R3:W0:-:S12]  /*33f00*/  SHFL.IDX PT, R4, R79, 0x1, 0x181f ;  /* 0x00381f004f047f89 */ /* 0x00061800000e0000 */
[----:B---3--:R-:W-:Y:S05]  /*33f10*/  @P0 BRA `(.L_x_6807) ;  /* 0x0000002800940947 */ /* 0x008fea0003800000 */
[-C--:B------:R-:W-:Y:S02]  /*33f20*/  ISETP.GE.AND P6, PT, R190, R3.reuse, PT ;  /* 0x00000003be00720c */ /* 0x080fe40003fc6270 */
[-C--:B------:R-:W-:Y:S02]  /*33f30*/  ISETP.GE.AND P5, PT, R187, R3.reuse, PT ;  /* 0x00000003bb00720c */ /* 0x080fe40003fa6270 */
[-C--:B------:R-:W-:Y:S02]  /*33f40*/  ISETP.GE.AND P3, PT, R186, R3.reuse, PT ;  /* 0x00000003ba00720c */ /* 0x080fe40003f66270 */
[-C--:B------:R-:W-:Y:S02]  /*33f50*/  ISETP.GE.AND P2, PT, R185, R3.reuse, PT ;  /* 0x00000003b900720c */ /* 0x080fe40003f46270 */
[-C--:B------:R-:W-:Y:S02]  /*33f60*/  ISETP.GE.AND P1, PT, R184, R3.reuse, PT ;  /* 0x00000003b800720c */ /* 0x080fe40003f26270 */
[----:B------:R-:W-:-:S03]  /*33f70*/  ISETP.GE.AND P0, PT, R167, R3, PT ;  /* 0x00000003a700720c */ /* 0x000fc60003f06270 */
[----:B0---4-:R-:W-:Y:S02]  /*33f80*/  @!P6 IMAD.WIDE R6, R190, 0x2, R4 ;  /* 0x00000002be06e825 */ /* 0x011fe400078e0204 */
[----:B------:R-:W-:-:S03]  /*33f90*/  @!P5 LEA R12, P4, R187, R4, 0x1 ;  /* 0x00000004bb0cd211 */ /* 0x000fc600078808ff */
[----:B------:R0:W-:Y:S01]  /*33fa0*/  @!P6 ST.E.128 desc[UR44][R6.64], R8 ;  /* 0x000000080600e985 */ /* 0x0001e2000c101d2c */
[----:B------:R-:W-:Y:S02]  /*33fb0*/  @!P5 LEA.HI.X R13, R187, R5, R235, 0x1, P4 ;  /* 0x00000005bb0dd211 */ /* 0x000fe400020f0ceb */
[----:B------:R-:W-:-:S03]  /*33fc0*/  LOP3.LUT P4, RZ, R78, 0x40, RZ, 0xc0, !PT ;  /* 0x000000404eff7812 */ /* 0x000fc6000788c0ff */
[----:B------:R3:W-:Y:S01]  /*33fd0*/  @!P5 ST.E.128 desc[UR44][R12.64], R24 ;  /* 0x000000180c00d985 */ /* 0x0007e2000c101d2c */
[CC--:B0-----:R-:W-:Y:S02]  /*33fe0*/  @!P3 LEA R6, P6, R186.reuse, R4.reuse, 0x1 ;  /* 0x00000004ba06b211 */ /* 0x0c1fe400078c08ff */
[C---:B------:R-:W-:Y:S02]  /*33ff0*/  @!P2 LEA R8, P5, R185.reuse, R4, 0x1 ;  /* 0x00000004b908a211 */ /* 0x040fe400078a08ff */
[-C--:B------:R-:W-:Y:S02]  /*34000*/  @!P3 LEA.HI.X R7, R186, R5.reuse, R234, 0x1, P6 ;  /* 0x00000005ba07b211 */ /* 0x080fe400030f0cea */
[----:B------:R-:W-:-:S03]  /*34010*/  @!P2 LEA.HI.X R9, R185, R5, R233, 0x1, P5 ;  /* 0x00000005b909a211 */ /* 0x000fc600028f0ce9 */
[CC--:B---3--:R-:W-:Y:S01]  /*34020*/  @P4 LEA R12, P5, R192.reuse, R4.reuse, 0x1 ;  /* 0x00000004c00c4211 */ /* 0x0c8fe200078a08ff */
[----:B------:R0:W-:Y:S01]  /*34030*/  @!P3 ST.E.128 desc[UR44][R6.64], R32 ;  /* 0x000000200600b985 */ /* 0x0001e2000c101d2c */
[CC--:B------:R-:W-:Y:S02]  /*34040*/  @!P0 LEA R10, P3, R167.reuse, R4.reuse, 0x1 ;  /* 0x00000004a70a8211 */ /* 0x0c0fe400078608ff */
[-C--:B------:R-:W-:Y:S01]  /*34050*/  @P4 LEA.HI.X R13, R192, R5.reuse, R230, 0x1, P5 ;  /* 0x00000005c00d4211 */ /* 0x080fe200028f0ce6 */
[----:B------:R3:W-:Y:S01]  /*34060*/  @!P2 ST.E.128 desc[UR44][R8.64], R40 ;  /* 0x000000280800a985 */ /* 0x0007e2000c101d2c */
[----:B------:R-:W-:Y:S02]  /*34070*/  @!P0 LEA.HI.X R11, R167, R5, R231, 0x1, P3 ;  /* 0x00000005a70b8211 */ /* 0x000fe400018f0ce7 */
[----:B0-----:R-:W-:-:S04]  /*34080*/  @!P1 LEA R6, P6, R184, R4, 0x1 ;  /* 0x00000004b8069211 */ /* 0x001fc800078c08ff */
[----:B------:R-:W-:-:S05]  /*34090*/  @!P1 LEA.HI.X R7, R184, R5, R232, 0x1, P6 ;  /* 0x00000005b8079211 */ /* 0x000fca00030f0ce8 */
        /* <DEDUP_REMOVED lines=9> */
.L_x_6804:
[----:B01----:R-:W2:Y:S01]  /*34130*/  LDL R7, [R1+0x434] ;  /* 0x0004340001077983 */ /* 0x003ea20000100800 */
[----:B------:R-:W-:Y:S01]  /*34140*/  ULDC.64 UR4, c[0x0][0xc08] ;  /* 0x0003020000047ab9 */ /* 0x000fe20000000a00 */
[----:B------:R-:W0:Y:S01]  /*34150*/  LDC R11, c[0x0][0xce8] ;  /* 0x00033a00ff0b7b82 */ /* 0x000e220000000800 */
[----:B------:R-:W-:Y:S01]  /*34160*/  IMAD R6, R3, UR4, RZ ;  /* 0x0000000403067c24 */ /* 0x000fe2000f8e02ff */
[----:B------:R1:W5:Y:S01]  /*34170*/  LDL R53, [R1+0x4c4] ;  /* 0x0004c40001357983 */ /* 0x0003620000100800 */
[C---:B------:R-:W-:Y:S01]  /*34180*/  IMAD.WIDE.U32 R4, R19.reuse, UR4, RZ ;  /* 0x0000000413047c25 */ /* 0x040fe2000f8e00ff */
[----:B------:R-:W-:Y:S02]  /*34190*/  ULDC.64 UR6, c[0x0][0xc30] ;  /* 0x00030c0000067ab9 */ /* 0x000fe40000000a00 */
[----:B------:R1:W5:Y:S01]  /*341a0*/  LDL R52, [R1+0x4c0] ;  /* 0x0004c00001347983 */ /* 0x0003620000100800 */
[----:B------:R-:W-:Y:S01]  /*341b0*/  IMAD R19, R19, UR5, R6 ;  /* 0x0000000513137c24 */ /* 0x000fe2000f8e0206 */
[----:B------:R-:W-:Y:S01]  /*341c0*/  ULDC.64 UR4, c[0x0][0xc38] ;  /* 0x00030e0000047ab9 */ /* 0x000fe20000000a00 */
[----:B------:R-:W-:Y:S01]  /*341d0*/  SHF.R.S32.HI R6, RZ, 0x1f, R21 ;  /* 0x0000001fff067819 */ /* 0x000fe20000011415 */
[----:B------:R1:W5:Y:S01]  /*341e0*/  LDL R51, [R1+0x4bc] ;  /* 0x0004bc0001337983 */ /* 0x0003620000100800 */
[----:B------:R-:W-:-:S03]  /*341f0*/  IMAD.IADD R5, R5, 0x1, R19 ;  /* 0x0000000105057824 */ /* 0x000fc600078e0213 */
[----:B------:R1:W5:Y:S01]  /*34200*/  LDL R50, [R1+0x4b8] ;  /* 0x0004b80001327983 */ /* 0x0003620000100800 */
[----:B------:R-:W-:-:S03]  /*34210*/  IMAD.WIDE.U32 R4, R166, UR4, R4 ;  /* 0x00000004a6047c25 */ /* 0x000fc6000f8e0004 */
[----:B------:R1:W5:Y:S01]  /*34220*/  LDL R49, [R1+0x4b4] ;  /* 0x0004b40001317983 */ /* 0x0003620000100800 */
[----:B------:R-:W-:Y:S01]  /*34230*/  IMAD R5, R166, UR5, R5 ;  /* 0x00000005a6057c24 */ /* 0x000fe2000f8e0205 */
[----:B------:R-:W-:Y:S02]  /*34240*/  ULDC.64 UR4, c[0x0][0xc40] ;  /* 0x0003100000047ab9 */ /* 0x000fe40000000a00 */
[----:B------:R1:W5:Y:S01]  /*34250*/  LDL R48, [R1+0x4b0] ;  /* 0x0004b00001307983 */ /* 0x0003620000100800 */
[----:B------:R-:W-:Y:S01]  /*34260*/  IMAD R6, R6, UR4, RZ ;  /* 0x0000000406067c24 */ /* 0x000fe2000f8e02ff */
[----:B0-----:R-:W-:Y:S02]  /*34270*/  ISETP.NE.AND P0, PT, R11, 0x1, PT ;  /* 0x000000010b00780c */ /* 0x001fe40003f05270 */
[----:B------:R1:W5:Y:S04]  /*34280*/  LDL R47, [R1+0x4ac] ;  /* 0x0004ac00012f7983 */ /* 0x0003680000100800 */
[----:B------:R1:W5:Y:S04]  /*34290*/  LDL R46, [R1+0x4a8] ;  /* 0x0004a800012e7983 */ /* 0x0003680000100800 */
[----:B------:R1:W5:Y:S03]  /*342a0*/  LDL R45, [R1+0x4a4] ;  /* 0x0004a400012d7983 */ /* 0x0003660000100800 */
[----:B------:R-:W0:Y:S01]  /*342b0*/  @P0 LDC R3, c[0x0][0xcec] ;  /* 0x00033b00ff030b82 */ /* 0x000e220000000800 */
[----:B------:R1:W5:Y:S04]  /*342c0*/  LDL R44, [R1+0x4a0] ;  /* 0x0004a000012c7983 */ /* 0x0003680000100800 */
[----:B------:R1:W5:Y:S03]  /*342d0*/  LDL R43, [R1+0x49c] ;  /* 0x00049c00012b7983 */ /* 0x0003660000100800 */
[----:B------:R-:W3:Y:S01]  /*342e0*/  @P0 LDC R9, c[0x0][0xcf0] ;  /* 0x00033c00ff090b82 */ /* 0x000ee20000000800 */
[----:B------:R1:W5:Y:S04]  /*342f0*/  LDL R42, [R1+0x498] ;  /* 0x00049800012a7983 */ /* 0x0003680000100800 */
        /* <DEDUP_REMOVED lines=18> */
[----:B------:R1:W5:Y:S01]  /*34420*/  LDL R19, [R1+0x44c] ;  /* 0x00044c0001137983 */ /* 0x0003620000100800 */
[----:B------:R-:W-:-:S04]  /*34430*/  IMAD.WIDE.U32 R4, R21, UR4, R4 ;  /* 0x0000000415047c25 */ /* 0x000fc8000f8e0004 */
[----:B------:R-:W-:Y:S01]  /*34440*/  IMAD R0, R0, R11, RZ ;  /* 0x0000000b00007224 */ /* 0x000fe200078e02ff */
[----:B------:R-:W-:Y:S01]  /*34450*/  BSSY B1, `(.L_x_6808) ;  /* 0x00000c4000017945 */ /* 0x000fe20003800000 */
[----:B--2---:R-:W-:Y:S02]  /*34460*/  IMAD.IADD R8, R7, 0x1, R164 ;  /* 0x0000000107087824 */ /* 0x004fe400078e02a4 */
[----:B------:R-:W-:Y:S01]  /*34470*/  IMAD R7, R21, UR5, R6 ;  /* 0x0000000515077c24 */ /* 0x000fe2000f8e0206 */
[----:B------:R-:W-:Y:S01]  /*34480*/  ULDC.64 UR4, c[0x0][0xc48] ;  /* 0x0003120000047ab9 */ /* 0x000fe20000000a00 */
[----:B0-----:R-:W-:-:S04]  /*34490*/  @P0 IMAD.HI.U32 R6, R8, R3, RZ ;  /* 0x0000000308060227 */ /* 0x001fc800078e00ff */
[----:B------:R-:W-:Y:S01]  /*344a0*/  IMAD.MOV.U32 R3, RZ, RZ, R8 ;  /* 0x000000ffff037224 */ /* 0x000fe200078e0008 */
[----:B---3--:R-:W-:Y:S01]  /*344b0*/  @P0 SHF.R.U32.HI R3, RZ, R9, R6 ;  /* 0x00000009ff030219 */ /* 0x008fe20000011606 */
        /* <DEDUP_REMOVED lines=13> */
[----:B------:R-:W-:Y:S02]  /*34590*/  IMAD.IADD R164, R160, 0x1, R164 ;  /* 0x00000001a0a47824 */ /* 0x000fe400078e02a4 */
[C---:B------:R-:W-:Y:S02]  /*345a0*/  IMAD R3, R9.reuse, UR5, R6 ;  /* 0x0000000509037c24 */ /* 0x040fe4000f8e0206 */
[----:B------:R-:W-:Y:S01]  /*345b0*/  IMAD.WIDE.U32 R8, R9, UR4, R4 ;  /* 0x0000000409087c25 */ /* 0x000fe2000f8e0004 */
[----:B------:R-:W-:Y:S01]  /*345c0*/  ISETP.GE.AND P0, PT, R164, R0, PT ;  /* 0x00000000a400720c */ /* 0x000fe20003f06270 */
[----:B------:R-:W-:-:S02]  /*345d0*/  ULDC.64 UR4, c[0x0][0xc00] ;  /* 0x0003000000047ab9 */ /* 0x000fc40000000a00 */
[----:B------:R-:W-:Y:S01]  /*345e0*/  IMAD.IADD R5, R9, 0x1, R3 ;  /* 0x0000000109057824 */ /* 0x000fe200078e0203 */
[----:B------:R-:W-:Y:S01]  /*345f0*/  LEA R3, P1, R8, UR4, 0x2 ;  /* 0x0000000408037c11 */ /* 0x000fe2000f8210ff */
[----:B------:R-:W-:-:S03]  /*34600*/  VIADD R4, R2, 0x38820 ;  /* 0x0003882002047836 */ /* 0x000fc60000000000 */
[----:B------:R-:W-:Y:S02]  /*34610*/  LEA.HI.X R8, R8, UR5, R5, 0x2, P1 ;  /* 0x0000000508087c11 */ /* 0x000fe400088f1405 */
[----:B------:R-:W-:Y:S01]  /*34620*/  PRMT R4, RZ, 0x654, R4 ;  /* 0x00000654ff047816 */ /* 0x000fe20000000004 */
[----:B------:R1:W0:Y:S03]  /*34630*/  SHFL.IDX PT, R9, R3, RZ, 0x1c1f ;  /* 0x001c1fff03097589 */ /* 0x00022600000e0000 */
[----:B------:R1:W-:Y:S01]  /*34640*/  SYNCS.ARRIVE.TRANS64.RED.A1T0 RZ, [R4+URZ], RZ ;  /* 0x000000ff04ff79a7 */ /* 0x0003e2000810043f */
[----:B------:R1:W2:Y:S01]  /*34650*/  SHFL.IDX PT, R10, R8, RZ, 0x1c1f ;  /* 0x001c1fff080a7589 */ /* 0x0002a200000e0000 */
[----:B------:R-:W-:Y:S05]  /*34660*/  @P0 BRA `(.L_x_6809) ;  /* 0x0000000800880947 */ /* 0x000fea0003800000 */
[----:B------:R-:W-:Y:S01]  /*34670*/  ULDC UR4, c[0x0][0xbc8] ;  /* 0x0002f20000047ab9 */ /* 0x000fe20000000800 */
[----:B------:R-:W3:Y:S01]  /*34680*/  LDL R18, [R1+0x448] ;  /* 0x0004480001127983 */ /* 0x000ee20000100800 */
[----:B------:R-:W-:-:S13]  /*34690*/  ISETP.GE.AND P0, PT, R161, UR4, PT ;  /* 0x00000004a1007c0c */ /* 0x000fda000bf06270 */
[----:B------:R-:W4:Y:S01]  /*346a0*/  @!P0 LDL.64 R6, [R1+0x230] ;  /* 0x0002300001068983 */ /* 0x000f220000100a00 */
[----:B------:R-:W-:Y:S02]  /*346b0*/  ISETP.GE.AND P1, PT, R225, UR4, PT ;  /* 0x00000004e1007c0c */ /* 0x000fe4000bf26270 */
[----:B01----:R-:W-:-:S04]  /*346c0*/  @!P0 LEA R4, P2, R161, R9, 0x2 ;  /* 0x00000009a1048211 */ /* 0x003fc800078410ff */
[----:B--2--5:R-:W-:-:S05]  /*346d0*/  @!P0 LEA.HI.X R5, R161, R10, R53, 0x2, P2 ;  /* 0x0000000aa1058211 */ /* 0x024fca00010f1435 */
[----:B----4-:R0:W-:Y:S04]  /*346e0*/  @!P0 ST.E.64 desc[UR44][R4.64], R6 ;  /* 0x0000000604008985 */ /* 0x0101e8000c101b2c */
[----:B0-----:R-:W2:Y:S01]  /*346f0*/  @!P1 LDL.64 R4, [R1+0x240] ;  /* 0x0002400001049983 */ /* 0x001ea20000100a00 */
[----:B------:R-:W-:Y:S02]  /*34700*/  ISETP.GE.AND P0, PT, R224, UR4, PT ;  /* 0x00000004e0007c0c */ /* 0x000fe4000bf06270 */
[----:B------:R-:W-:-:S04]  /*34710*/  @!P1 LEA R6, P2, R225, R9, 0x2 ;  /* 0x00000009e1069211 */ /* 0x000fc800078410ff */
[----:B------:R-:W-:-:S05]  /*34720*/  @!P1 LEA.HI.X R7, R225, R10, R52, 0x2, P2 ;  /* 0x0000000ae1079211 */ /* 0x000fca00010f1434 */
[----:B--2---:R0:W-:Y:S04]  /*34730*/  @!P1 ST.E.64 desc[UR44][R6.64], R4 ;  /* 0x0000000406009985 */ /* 0x0041e8000c101b2c */
        /* <DEDUP_REMOVED lines=145> */
[----:B------:R-:W2:Y:S01]  /*35050*/  @!P1 LDL.64 R12, [R1+0x420] ;  /* 0x00042000010c9983 */ /* 0x000ea20000100a00 */
[----:B------:R-:W-:-:S04]  /*35060*/  @!P1 LEA R14, P0, R226, R9, 0x2 ;  /* 0x00000009e20e9211 */ /* 0x000fc800078010ff */
[----:B---3--:R-:W-:-:S05]  /*35070*/  @!P1 LEA.HI.X R15, R226, R10, R18, 0x2, P0 ;  /* 0x0000000ae20f9211 */ /* 0x008fca00000f1412 */
[----:B--2---:R4:W-:Y:S04]  /*35080*/  @!P1 ST.E.64 desc[UR44][R14.64], R12 ;  /* 0x0000000c0e009985 */ /* 0x0049e8000c101b2c */
.L_x_6809:
[----:B------:R-:W-:Y:S05]  /*35090*/  BSYNC B1 ;  /* 0x0000000000017941 */ /* 0x000fea0003800000 */
.L_x_6808:
[----:B----4-:R-:W-:Y:S01]  /*350a0*/  VIADD R5, R164, 0x8 ;  /* 0x00000008a4057836 */ /* 0x010fe20000000000 */
[----:B------:R3:W4:Y:S04]  /*350b0*/  SHFL.IDX PT, R18, R8, 0x1, 0x1c1f ;  /* 0x003c1f0008127f89 */ /* 0x00072800000e0000 */
[----:B------:R-:W-:Y:S01]  /*350c0*/  ISETP.GE.AND P0, PT, R5, R0, PT ;  /* 0x000000000500720c */ /* 0x000fe20003f06270 */
[----:B------:R3:W0:-:S12]  /*350d0*/  SHFL.IDX PT, R20, R3, 0x1, 0x1c1f ;  /* 0x003c1f0003147f89 */ /* 0x00061800000e0000 */
[----:B---3--:R-:W-:Y:S05]  /*350e0*/  @P0 BRA `(.L_x_6807) ;  /* 0x0000001800200947 */ /* 0x008fea0003800000 */
[----:B------:R-:W3:Y:S02]  /*350f0*/  LDC R0, c[0x0][0xbc8] ;  /* 0x0002f200ff007b82 */ /* 0x000ee40000000800 */
[----:B---3--:R-:W-:-:S13]  /*35100*/  ISETP.GE.AND P1, PT, R161, R0, PT ;  /* 0x00000000a100720c */ /* 0x008fda0003f26270 */
[----:B------:R-:W3:Y:S01]  /*35110*/  @!P1 LDL.64 R14, [R1+0x238] ;  /* 0x00023800010e9983 */ /* 0x000ee20000100a00 */
[----:B------:R-:W-:Y:S02]  /*35120*/  ISETP.GE.AND P2, PT, R225, R0, PT ;  /* 0x00000000e100720c */ /* 0x000fe40003f46270 */
[----:B01----:R-:W-:-:S04]  /*35130*/  @!P1 LEA R8, P0, R161, R20, 0x2 ;  /* 0x00000014a1089211 */ /* 0x003fc800078010ff */
[----:B----45:R-:W-:-:S05]  /*35140*/  @!P1 LEA.HI.X R9, R161, R18, R53, 0x2, P0 ;  /* 0x00000012a1099211 */ /* 0x030fca00000f1435 */
[----:B---3--:R0:W-:Y:S04]  /*35150*/  @!P1 ST.E.64 desc[UR44][R8.64], R14 ;  /* 0x0000000e08009985 */ /* 0x0081e8000c101b2c */
[----:B------:R-:W3:Y:S01]  /*35160*/  @!P2 LDL.64 R4, [R1+0x248] ;  /* 0x000248000104a983 */ /* 0x000ee20000100a00 */
[----:B------:R-:W-:Y:S02]  /*35170*/  ISETP.GE.AND P1, PT, R224, R0, PT ;  /* 0x00000000e000720c */ /* 0x000fe40003f26270 */
[----:B--2---:R-:W-:-:S04]  /*35180*/  @!P2 LEA R10, P0, R225, R20, 0x2 ;  /* 0x00000014e10aa211 */ /* 0x004fc800078010ff */
[----:B------:R-:W-:-:S05]  /*35190*/  @!P2 LEA.HI.X R11, R225, R18, R52, 0x2, P0 ;  /* 0x00000012e10ba211 */ /* 0x000fca00000f1434 */
[----:B---3--:R1:W-:Y:S04]  /*351a0*/  @!P2 ST.E.64 desc[UR44][R10.64], R4 ;  /* 0x000000040a00a985 */ /* 0x0083e8000c101b2c */
[----:B------:R-:W2:Y:S01]  /*351b0*/  @!P1 LDL.64 R6, [R1+0x258] ;  /* 0x0002580001069983 */ /* 0x000ea20000100a00 */
[----:B------:R-:W-:Y:S02]  /*351c0*/  ISETP.GE.AND P2, PT, R223, R0, PT ;  /* 0x00000000df00720c */ /* 0x000fe40003f46270 */
[----:B------:R-:W-:-:S04]  /*351d0*/  @!P1 LEA R12, P0, R224, R20, 0x2 ;  /* 0x00000014e00c9211 */ /* 0x000fc800078010ff */
[----:B------:R-:W-:-:S05]  /*351e0*/  @!P1 LEA.HI.X R13, R224, R18, R51, 0x2, P0 ;  /* 0x00000012e00d9211 */ /* 0x000fca00000f1433 */
[----:B--2---:R2:W-:Y:S04]  /*351f0*/  @!P1 ST.E.64 desc[UR44][R12.64], R6 ;  /* 0x000000060c009985 */ /* 0x0045e8000c101b2c */
[----:B0-----:R-:W3:Y:S01]  /*35200*/  @!P2 LDL.64 R8, [R1+0x268] ;  /* 0x000268000108a983 */ /* 0x001ee20000100a00 */
[----:B------:R-:W-:Y:S02]  /*35210*/  ISETP.GE.AND P1, PT, R222, R0, PT ;  /* 0x00000000de00720c */ /* 0x000fe40003f26270 */
[----:B------:R-:W-:-:S04]  /*35220*/  @!P2 LEA R14, P0, R223, R20, 0x2 ;  /* 0x00000014df0ea211 */ /* 0x000fc800078010ff */
[----:B------:R-:W-:-:S05]  /*35230*/  @!P2 LEA.HI.X R15, R223, R18, R50, 0x2, P0 ;  /* 0x00000012df0fa211 */ /* 0x000fca00000f1432 */
[----:B---3--:R0:W-:Y:S04]  /*35240*/  @!P2 ST.E.64 desc[UR44][R14.64], R8 ;  /* 0x000000080e00a985 */ /* 0x0081e8000c101b2c */
[----:B-1----:R-:W3:Y:S01]  /*35250*/  @!P1 LDL.64 R4, [R1+0x278] ;  /* 0x0002780001049983 */ /* 0x002ee20000100a00 */
[----:B------:R-:W-:Y:S02]  /*35260*/  ISETP.GE.AND P2, PT, R221, R0, PT ;  /* 0x00000000dd00720c */ /* 0x000fe40003f46270 */
[----:B------:R-:W-:-:S04]  /*35270*/  @!P1 LEA R10, P0, R222, R20, 0x2 ;  /* 0x00000014de0a9211 */ /* 0x000fc800078010ff */
[----:B------:R-:W-:-:S05]  /*35280*/  @!P1 LEA.HI.X R11, R222, R18, R49, 0x2, P0 ;  /* 0x00000012de0b9211 */ /* 0x000fca00000f1431 */
[----:B---3--:R1:W-:Y:S04]  /*35290*/  @!P1 ST.E.64 desc[UR44][R10.64], R4 ;  /* 0x000000040a009985 */ /* 0x0083e8000c101b2c */
[----:B--2---:R-:W2:Y:S01]  /*352a0*/  @!P2 LDL.64 R6, [R1+0x288] ;  /* 0x000288000106a983 */ /* 0x004ea20000100a00 */
        /* <DEDUP_REMOVED lines=131> */
.L_x_6811:
[----:B------:R-:W-:Y:S05]  /*35ae0*/  BSYNC B1 ;  /* 0x0000000000017941 */ /* 0x000fea0003800000 */
.L_x_6810:
[----:B------:R-:W-:Y:S05]  /*35af0*/  @P1 BRA `(.L_x_6807) ;  /* 0x0000000c009c1947 */ /* 0x000fea0003800000 */
[----:B------:R-:W2:Y:S04]  /*35b00*/  LDL R0, [R1+0x448] ;  /* 0x0004480001007983 */ /* 0x000ea80000100800 */
[----:B01----:R-:W3:Y:S01]  /*35b10*/  LDL.64 R4, [R1+0x428] ;  /* 0x0004280001047983 */ /* 0x003ee20000100a00 */
[----:B------:R-:W-:-:S04]  /*35b20*/  LEA R20, P0, R226, R20, 0x2 ;  /* 0x00000014e2147211 */ /* 0x000fc800078010ff */
[----:B--2---:R-:W-:-:S05]  /*35b30*/  LEA.HI.X R21, R226, R18, R0, 0x2, P0 ;  /* 0x00000012e2157211 */ /* 0x004fca00000f1400 */
[----:B---3--:R0:W-:Y:S01]  /*35b40*/  ST.E.64 desc[UR44][R20.64], R4 ;  /* 0x0000000414007985 */ /* 0x0081e2000c101b2c */
[----:B------:R-:W-:Y:S05]  /*35b50*/  BRA `(.L_x_6807) ;  /* 0x0000000c00847947 */ /* 0x000fea0003800000 */
.L_x_6800:
        /* <DEDUP_REMOVED lines=8> */
[----:B------:R-:W2:Y:S01]  /*35be0*/  @P1 LDC.64 R4, c[0x0][0xd08] ;  /* 0x00034200ff041b82 */ /* 0x000ea20000000a00 */
[----:B------:R-:W-:Y:S02]  /*35bf0*/  ULDC UR4, c[0x0][0xb88] ;  /* 0x0002e20000047ab9 */ /* 0x000fe40000000800 */
[----:B------:R-:W-:Y:S02]  /*35c00*/  IMAD.U32 R0, RZ, RZ, UR4 ;  /* 0x00000004ff007e24 */ /* 0x000fe4000f8e00ff */
[----:B----4-:R-:W-:-:S05]  /*35c10*/  IMAD.WIDE R6, R193, 0x4, R6 ;  /* 0x00000004c1067825 */ /* 0x010fca00078e0206 */
[----:B------:R4:W5:Y:S01]  /*35c20*/  @P0 LDG.E R3, desc[UR44][R6.64] ;  /* 0x0000002c06030981 */ /* 0x000962000c1e1900 */
[----:B--2---:R-:W-:-:S05]  /*35c30*/  @P1 IMAD.WIDE R4, R193, 0x4, R4 ;  /* 0x00000004c1041825 */ /* 0x004fca00078e0204 */
[----:B------:R4:W5:Y:S01]  /*35c40*/  @P1 LDG.E R0, desc[UR44][R4.64] ;  /* 0x0000002c04001981 */ /* 0x000962000c1e1900 */
[----:B------:R-:W-:Y:S02]  /*35c50*/  ISETP.NE.AND P2, PT, R188, RZ, PT ;  /* 0x000000ffbc00720c */ /* 0x000fe40003f45270 */
[----:B------:R-:W-:Y:S02]  /*35c60*/  ISETP.GT.AND P3, PT, R236, 0x3f, PT ;  /* 0x0000003fec00780c */ /* 0x000fe40003f64270 */
[----:B------:R-:W-:-:S09]  /*35c70*/  SHF.R.S32.HI R26, RZ, 0x1f, R193 ;  /* 0x0000001fff1a7819 */ /* 0x000fd200000114c1 */
[----:B------:R-:W2:Y:S02]  /*35c80*/  @!P2 LDC R188, c[0x0][0xbd4] ;  /* 0x0002f500ffbcab82 */ /* 0x000ea40000000800 */
[----:B--2---:R-:W-:Y:S01]  /*35c90*/  ISETP.GT.AND P2, PT, R188, 0x1, PT ;  /* 0x00000001bc00780c */ /* 0x004fe20003f44270 */
[----:B----4-:R-:W-:-:S12]  /*35ca0*/  @P1 BRA `(.L_x_6812) ;  /* 0x0000000000101947 */ /* 0x010fd80003800000 */
[----:B------:R-:W-:Y:S05]  /*35cb0*/  @!P0 BRA `(.L_x_6812) ;  /* 0x00000000000c8947 */ /* 0x000fea0003800000 */
[----:B------:R-:W2:Y:S04]  /*35cc0*/  LDG.E R5, desc[UR44][R6.64] ;  /* 0x0000002c06057981 */ /* 0x000ea8000c1e1900 */
[----:B-----5:R-:W2:Y:S02]  /*35cd0*/  LDG.E R0, desc[UR44][R6.64+0x4] ;  /* 0x0000042c06007981 */ /* 0x020ea4000c1e1900 */
[----:B--2---:R-:W-:-:S07]  /*35ce0*/  IMAD.IADD R0, R0, 0x1, -R5 ;  /* 0x0000000100007824 */ /* 0x004fce00078e0a05 */
.L_x_6812:
[----:B------:R-:W-:Y:S01]  /*35cf0*/  BSSY B1, `(.L_x_6813) ;  /* 0x0000036000017945 */ /* 0x000fe20003800000 */
[----:B------:R-:W-:Y:S02]  /*35d00*/  SEL R27, R193, RZ, !P0 ;  /* 0x000000ffc11b7207 */ /* 0x000fe40004000000 */
[----:B------:R-:W-:Y:S02]  /*35d10*/  SEL R26, R26, RZ, !P0 ;  /* 0x000000ff1a1a7207 */ /* 0x000fe40004000000 */
[----:B-----5:R-:W-:Y:S01]  /*35d20*/  SHF.R.S32.HI R24, RZ, 0x1f, R3 ;  /* 0x0000001fff187819 */ /* 0x020fe20000011403 */
[----:B------:R-:W-:Y:S06]  /*35d30*/  @P3 BRA `(.L_x_6814) ;  /* 0x0000000000c43947 */ /* 0x000fec0003800000 */
[----:B------:R-:W2:Y:S01]  /*35d40*/  S2R R5, SR_TID.X ;  /* 0x0000000000057919 */ /* 0x000ea20000002100 */
[----:B---3--:R-:W3:Y:S02]  /*35d50*/  LDC R31, c[0x0][0xce8] ;  /* 0x00033a00ff1f7b82 */ /* 0x008ee40000000800 */
[----:B---3--:R-:W-:Y:S01]  /*35d60*/  IMAD R4, R0, R31, RZ ;  /* 0x0000001f00047224 */ /* 0x008fe200078e02ff */
[----:B--2---:R-:W-:-:S04]  /*35d70*/  IADD3 R29, R164, -0x80, R5 ;  /* 0xffffff80a41d7810 */ /* 0x004fc80007ffe005 */
        /* <DEDUP_REMOVED lines=33> */
[----:B------:R-:W-:Y:S02]  /*35f90*/  IADD3 R6, P0, P1, R19, R12, R6 ;  /* 0x0000000c13067210 */ /* 0x000fe4000791e006 */
[----:B------:R-:W-:-:S04]  /*35fa0*/  SHF.R.S32.HI R19, RZ, 0x1f, R19 ;  /* 0x0000001fff137819 */ /* 0x000fc80000011413 */
[----:B------:R-:W-:Y:S01]  /*35fb0*/  IADD3.X R7, R19, R4, R13, P0, P1 ;  /* 0x0000000413077210 */ /* 0x000fe200007e240d */
[-C--:B-1----:R-:W-:Y:S01]  /*35fc0*/  IMAD R4, R9, R5.reuse, RZ ;  /* 0x0000000509047224 */ /* 0x082fe200078e02ff */
[----:B------:R-:W-:Y:S01]  /*35fd0*/  SHF.R.S32.HI R13, RZ, 0x1f, R5 ;  /* 0x0000001fff0d7819 */ /* 0x000fe20000011405 */
[----:B------:R-:W-:-:S04]  /*35fe0*/  IMAD.WIDE.U32 R6, R8, R5, R6 ;  /* 0x0000000508067225 */ /* 0x000fc800078e0006 */
[----:B------:R-:W-:Y:S01]  /*35ff0*/  IMAD R13, R8, R13, R4 ;  /* 0x0000000d080d7224 */ /* 0x000fe200078e0204 */
[----:B0-----:R-:W-:Y:S01]  /*36000*/  LEA R10, P0, R6, R10, 0x2 ;  /* 0x0000000a060a7211 */ /* 0x001fe200078010ff */
[----:B------:R-:W-:Y:S02]  /*36010*/  IMAD.MOV.U32 R5, RZ, RZ, -0x800000 ;  /* 0xff800000ff057424 */ /* 0x000fe400078e00ff */
[----:B------:R-:W-:-:S05]  /*36020*/  IMAD.IADD R4, R7, 0x1, R13 ;  /* 0x0000000107047824 */ /* 0x000fca00078e020d */
[----:B--2---:R-:W-:-:S05]  /*36030*/  LEA.HI.X R11, R6, R11, R4, 0x2, P0 ;  /* 0x0000000b060b7211 */ /* 0x004fca00000f1404 */
[----:B------:R2:W-:Y:S02]  /*36040*/  STG.E desc[UR44][R10.64], R5 ;  /* 0x000000050a007986 */ /* 0x0005e4000c10192c */
.L_x_6814:
[----:B------:R-:W-:Y:S05]  /*36050*/  BSYNC B1 ;  /* 0x0000000000017941 */ /* 0x000fea0003800000 */
.L_x_6813:
[----:B------:R-:W-:Y:S05]  /*36060*/  @P2 BRA `(.L_x_6807) ;  /* 0x0000000800402947 */ /* 0x000fea0003800000 */
[----:B------:R-:W4:Y:S01]  /*36070*/  LDL R7, [R1+0x444] ;  /* 0x0004440001077983 */ /* 0x000f220000100800 */
[----:B--2---:R-:W2:Y:S01]  /*36080*/  LDC R11, c[0x0][0xce8] ;  /* 0x00033a00ff0b7b82 */ /* 0x004ea20000000800 */
[----:B------:R-:W-:Y:S01]  /*36090*/  ULDC.64 UR4, c[0x0][0xba0] ;  /* 0x0002e80000047ab9 */ /* 0x000fe20000000a00 */
[----:B------:R-:W-:Y:S01]  /*360a0*/  BSSY B1, `(.L_x_6815) ;  /* 0x0000068000017945 */ /* 0x000fe20003800000 */
[----:B------:R-:W-:Y:S02]  /*360b0*/  IMAD R6, R24, UR4, RZ ;  /* 0x0000000418067c24 */ /* 0x000fe4000f8e02ff */
[----:B------:R-:W-:-:S03]  /*360c0*/  IMAD.WIDE.U32 R4, R3, UR4, RZ ;  /* 0x0000000403047c25 */ /* 0x000fc6000f8e00ff */
[----:B------:R-:W5:Y:S01]  /*360d0*/  LDC R19, c[0x0][0xbc8] ;  /* 0x0002f200ff137b82 */ /* 0x000f620000000800 */
[----:B------:R-:W-:Y:S01]  /*360e0*/  IMAD R3, R3, UR5, R6 ;  /* 0x0000000503037c24 */ /* 0x000fe2000f8e0206 */
[----:B------:R-:W-:-:S03]  /*360f0*/  ULDC.64 UR4, c[0x0][0xbe8] ;  /* 0x0002fa0000047ab9 */ /* 0x000fc60000000a00 */
[----:B------:R-:W-:Y:S02]  /*36100*/  IMAD.IADD R5, R5, 0x1, R3 ;  /* 0x0000000105057824 */ /* 0x000fe400078e0203 */
[----:B------:R-:W-:-:S04]  /*36110*/  IMAD.WIDE.U32 R4, R166, UR4, R4 ;  /* 0x00000004a6047c25 */ /* 0x000fc8000f8e0004 */
[----:B------:R-:W-:Y:S01]  /*36120*/  IMAD R5, R166, UR5, R5 ;  /* 0x00000005a6057c24 */ /* 0x000fe2000f8e0205 */
[----:B------:R-:W-:Y:S01]  /*36130*/  ULDC.64 UR4, c[0x0][0xbf0] ;  /* 0x0002fc0000047ab9 */ /* 0x000fe20000000a00 */
[----:B--2---:R-:W-:Y:S01]  /*36140*/  ISETP.NE.AND P0, PT, R11, 0x1, PT ;  /* 0x000000010b00780c */ /* 0x004fe20003f05270 */
[----:B------:R-:W-:Y:S02]  /*36150*/  IMAD R3, R26, UR4, RZ ;  /* 0x000000041a037c24 */ /* 0x000fe4000f8e02ff */
[----:B------:R-:W-:-:S04]  /*36160*/  IMAD.WIDE.U32 R4, R27, UR4, R4 ;  /* 0x000000041b047c25 */ /* 0x000fc8000f8e0004 */
[----:B------:R-:W-:Y:S01]  /*36170*/  IMAD R3, R27, UR5, R3 ;  /* 0x000000051b037c24 */ /* 0x000fe2000f8e0203 */
[-C--:B-----5:R-:W-:Y:S01]  /*36180*/  ISETP.GE.AND P1, PT, R187, R19.reuse, PT ;  /* 0x00000013bb00720c */ /* 0x0a0fe20003f26270 */
[----:B------:R-:W-:Y:S01]  /*36190*/  ULDC.64 UR4, c[0x0][0xbe0] ;  /* 0x0002f80000047ab9 */ /* 0x000fe20000000a00 */
[-C--:B------:R-:W-:Y:S01]  /*361a0*/  ISETP.GE.AND P2, PT, R190, R19.reuse, PT ;  /* 0x00000013be00720c */ /* 0x080fe20003f46270 */
[----:B------:R-:W-:Y:S01]  /*361b0*/  IMAD.IADD R5, R5, 0x1, R3 ;  /* 0x0000000105057824 */ /* 0x000fe200078e0203 */
[----:B------:R-:W-:Y:S01]  /*361c0*/  SEL R10, RZ, 0xffffffff, P1 ;  /* 0xffffffffff0a7807 */ /* 0x000fe20000800000 */
[----:B------:R-:W2:Y:S01]  /*361d0*/  @P0 LDC R9, c[0x0][0xcec] ;  /* 0x00033b00ff090b82 */ /* 0x000ea20000000800 */
[----:B------:R-:W-:Y:S01]  /*361e0*/  ISETP.GE.AND P1, PT, R186, R19, PT ;  /* 0x00000013ba00720c */ /* 0x000fe20003f26270 */
[----:B------:R-:W-:Y:S02]  /*361f0*/  IMAD R25, R0, R11, RZ ;  /* 0x0000000b00197224 */ /* 0x000fe400078e02ff */
[----:B------:R-:W-:-:S04]  /*36200*/  IMAD.SHL.U32 R10, R10, 0x2, RZ ;  /* 0x000000020a0a7824 */ /* 0x000fc800078e00ff */
[----:B------:R-:W5:Y:S01]  /*36210*/  @P0 LDC R13, c[0x0][0xcf0] ;  /* 0x00033c00ff0d0b82 */ /* 0x000f620000000800 */
[----:B----4-:R-:W-:-:S04]  /*36220*/  IMAD R7, R7, 0x20, R228 ;  /* 0x0000002007077824 */ /* 0x010fc800078e02e4 */
[----:B------:R-:W-:Y:S01]  /*36230*/  IMAD.IADD R8, R164, 0x1, R7 ;  /* 0x00000001a4087824 */ /* 0x000fe200078e0207 */
[----:B------:R-:W-:Y:S02]  /*36240*/  SEL R7, RZ, 0x1, P2 ;  /* 0x00000001ff077807 */ /* 0x000fe40001000000 */
[----:B------:R-:W-:Y:S01]  /*36250*/  ISETP.GE.AND P2, PT, R191, R19, PT ;  /* 0x00000013bf00720c */ /* 0x000fe20003f46270 */
[----:B--2---:R-:W-:Y:S01]  /*36260*/  @P0 IMAD.HI.U32 R6, R8, R9, RZ ;  /* 0x0000000908060227 */ /* 0x004fe200078e00ff */
[----:B------:R-:W-:Y:S02]  /*36270*/  LOP3.LUT R9, R10, 0x2, R7, 0xe2, !PT ;  /* 0x000000020a097812 */ /* 0x000fe400078ee207 */
[----:B------:R-:W-:Y:S01]  /*36280*/  SEL R10, RZ, 0xffffffff, P1 ;  /* 0xffffffffff0a7807 */ /* 0x000fe20000800000 */
[----:B------:R-:W-:Y:S01]  /*36290*/  IMAD.MOV.U32 R3, RZ, RZ, R8 ;  /* 0x000000ffff037224 */ /* 0x000fe200078e0008 */
[----:B-----5:R-:W-:Y:S02]  /*362a0*/  @P0 SHF.R.U32.HI R3, RZ, R13, R6 ;  /* 0x0000000dff030219 */ /* 0x020fe40000011606 */
[-C--:B------:R-:W-:Y:S01]  /*362b0*/  ISETP.GE.AND P0, PT, R185, R19.reuse, PT ;  /* 0x00000013b900720c */ /* 0x080fe20003f06270 */
[----:B------:R-:W-:Y:S01]  /*362c0*/  IMAD.SHL.U32 R12, R10, 0x4, RZ ;  /* 0x000000040a0c7824 */ /* 0x000fe200078e00ff */
[--C-:B------:R-:W-:Y:S01]  /*362d0*/  SHF.R.S32.HI R6, RZ, 0x1f, R3.reuse ;  /* 0x0000001fff067819 */ /* 0x100fe20000011403 */
[----:B------:R-:W-:Y:S01]  /*362e0*/  IMAD.MOV R7, RZ, RZ, -R3 ;  /* 0x000000ffff077224 */ /* 0x000fe200078e0a03 */
[----:B------:R-:W-:Y:S01]  /*362f0*/  SEL R10, RZ, 0xffffffff, P0 ;  /* 0xffffffffff0a7807 */ /* 0x000fe20000000000 */
[----:B------:R-:W-:Y:S01]  /*36300*/  IMAD.WIDE.U32 R4, R3, UR4, R4 ;  /* 0x0000000403047c25 */ /* 0x000fe2000f8e0004 */
[----:B------:R-:W-:-:S02]  /*36310*/  ISETP.GE.AND P1, PT, R184, R19, PT ;  /* 0x00000013b800720c */ /* 0x000fc40003f26270 */
[----:B------:R-:W-:Y:S01]  /*36320*/  ISETP.GE.AND P0, PT, R167, R19, PT ;  /* 0x00000013a700720c */ /* 0x000fe20003f06270 */
[----:B------:R-:W-:Y:S01]  /*36330*/  IMAD R7, R11, R7, R8 ;  /* 0x000000070b077224 */ /* 0x000fe200078e0208 */
[----:B------:R-:W-:Y:S01]  /*36340*/  LOP3.LUT R8, R12, 0x4, R9, 0xe2, !PT ;  /* 0x000000040c087812 */ /* 0x000fe200078ee209 */
[----:B------:R-:W-:Y:S02]  /*36350*/  IMAD R6, R6, UR4, RZ ;  /* 0x0000000406067c24 */ /* 0x000fe4000f8e02ff */
[----:B------:R-:W-:Y:S01]  /*36360*/  IMAD.SHL.U32 R13, R10, 0x8, RZ ;  /* 0x000000080a0d7824 */ /* 0x000fe200078e00ff */
[----:B------:R-:W-:Y:S01]  /*36370*/  SEL R10, RZ, 0xffffffff, P0 ;  /* 0xffffffffff0a7807 */ /* 0x000fe20000000000 */
[----:B------:R-:W-:Y:S01]  /*36380*/  IMAD R9, R3, UR5, R6 ;  /* 0x0000000503097c24 */ /* 0x000fe2000f8e0206 */
[----:B------:R-:W-:Y:S01]  /*36390*/  SHF.R.S32.HI R3, RZ, 0x1f, R7 ;  /* 0x0000001fff037819 */ /* 0x000fe20000011407 */
[----:B------:R-:W-:Y:S01]  /*363a0*/  ULDC.64 UR4, c[0x0][0xbd8] ;  /* 0x0002f60000047ab9 */ /* 0x000fe20000000a00 */
[----:B------:R-:W-:Y:S01]  /*363b0*/  SEL R6, RZ, 0xffffffff, P1 ;  /* 0xffffffffff067807 */ /* 0x000fe20000800000 */
[----:B------:R-:W-:Y:S01]  /*363c0*/  IMAD.IADD R5, R5, 0x1, R9 ;  /* 0x0000000105057824 */ /* 0x000fe200078e0209 */
[----:B------:R-:W-:Y:S01]  /*363d0*/  LOP3.LUT R8, R13, 0x8, R8, 0xe2, !PT ;  /* 0x000000080d087812 */ /* 0x000fe200078ee208 */
[----:B------:R-:W-:Y:S01]  /*363e0*/  IMAD R0, R3, UR4, RZ ;  /* 0x0000000403007c24 */ /* 0x000fe2000f8e02ff */
[----:B------:R-:W-:Y:S01]  /*363f0*/  ISETP.GE.AND P0, PT, R192, R19, PT ;  /* 0x00000013c000720c */ /* 0x000fe20003f06270 */
[----:B------:R-:W-:-:S02]  /*36400*/  IMAD.SHL.U32 R13, R6, 0x10, RZ ;  /* 0x00000010060d7824 */ /* 0x000fc400078e00ff */
[----:B------:R-:W-:Y:S02]  /*36410*/  IMAD R3, R7, UR5, R0 ;  /* 0x0000000507037c24 */ /* 0x000fe4000f8e0200 */
[----:B------:R-:W-:Y:S01]  /*36420*/  IMAD.IADD R0, R228, 0x1, R164 ;  /* 0x00000001e4007824 */ /* 0x000fe200078e02a4 */
[----:B------:R-:W-:Y:S01]  /*36430*/  LOP3.LUT R8, R13, 0x10, R8, 0xe2, !PT ;  /* 0x000000100d087812 */ /* 0x000fe200078ee208 */
[----:B------:R-:W-:Y:S02]  /*36440*/  IMAD.SHL.U32 R9, R10, 0x20, RZ ;  /* 0x000000200a097824 */ /* 0x000fe400078e00ff */
[----:B------:R-:W-:Y:S01]  /*36450*/  IMAD.WIDE.U32 R4, R7, UR4, R4 ;  /* 0x0000000407047c25 */ /* 0x000fe2000f8e0004 */
        /* <DEDUP_REMOVED lines=10> */
[----:B------:R2:W4:Y:S04]  /*36500*/  SHFL.IDX PT, R4, R18, RZ, 0x181f ;  /* 0x00181fff12047589 */ /* 0x00052800000e0000 */
[----:B------:R2:W0:Y:S01]  /*36510*/  SHFL.IDX PT, R5, R3, RZ, 0x181f ;  /* 0x00181fff03057589 */ /* 0x00042200000e0000 */
[----:B------:R-:W-:Y:S05]  /*36520*/  @P0 BRA `(.L_x_6816) ;  /* 0x00000000007c0947 */ /* 0x000fea0003800000 */
[-C--:B------:R-:W-:Y:S02]  /*36530*/  ISETP.GE.AND P2, PT, R187, R19.reuse, PT ;  /* 0x00000013bb00720c */ /* 0x080fe40003f46270 */
[-C--:B------:R-:W-:Y:S02]  /*36540*/  ISETP.GE.AND P1, PT, R190, R19.reuse, PT ;  /* 0x00000013be00720c */ /* 0x080fe40003f26270 */
[-C--:B------:R-:W-:Y:S02]  /*36550*/  ISETP.GE.AND P5, PT, R186, R19.reuse, PT ;  /* 0x00000013ba00720c */ /* 0x080fe40003fa6270 */
[----:B------:R-:W-:-:S07]  /*36560*/  ISETP.GE.AND P3, PT, R185, R19, PT ;  /* 0x00000013b900720c */ /* 0x000fce0003f66270 */
[CC--:B----4-:R-:W-:Y:S02]  /*36570*/  @!P2 LEA R8, P0, R187.reuse, R4.reuse, 0x1 ;  /* 0x00000004bb08a211 */ /* 0x0d0fe400078008ff */
[----:B0-----:R-:W-:Y:S02]  /*36580*/  @!P1 IMAD.WIDE R6, R190, 0x2, R4 ;  /* 0x00000002be069825 */ /* 0x001fe400078e0204 */
        /* <DEDUP_REMOVED lines=25> */
.L_x_6816:
[----:B------:R-:W-:Y:S05]  /*36720*/  BSYNC B1 ;  /* 0x0000000000017941 */ /* 0x000fea0003800000 */
.L_x_6815:
[----:B------:R-:W-:Y:S01]  /*36730*/  VIADD R0, R0, 0x20 ;  /* 0x0000002000007836 */ /* 0x000fe20000000000 */
[----:B0---4-:R0:W4:Y:S04]  /*36740*/  SHFL.IDX PT, R5, R3, 0x1, 0x181f ;  /* 0x00381f0003057f89 */ /* 0x01112800000e0000 */
[----:B------:R-:W-:Y:S01]  /*36750*/  ISETP.GE.AND P0, PT, R0, R25, PT ;  /* 0x000000190000720c */ /* 0x000fe20003f06270 */
[----:B------:R0:W0:-:S12]  /*36760*/  SHFL.IDX PT, R4, R18, 0x1, 0x181f ;  /* 0x00381f0012047f89 */ /* 0x00001800000e0000 */
[----:B------:R-:W-:Y:S05]  /*36770*/  @P0 BRA `(.L_x_6807) ;  /* 0x00000000007c0947 */ /* 0x000fea0003800000 */
        /* <DEDUP_REMOVED lines=8> */
[----:B------:R0:W-:Y:S01]  /*36800*/  @!P6 ST.E.128 desc[UR44][R6.64], RZ ;  /* 0x000000ff0600e985 */ /* 0x0001e2000c101d2c */
[-C--:B------:R-:W-:Y:S02]  /*36810*/  @!P4 LEA R10, P6, R186, R4.reuse, 0x1 ;  /* 0x00000004ba0ac211 */ /* 0x080fe400078c08ff */
[-C--:B------:R-:W-:Y:S02]  /*36820*/  @!P5 LEA.HI.X R9, R187, R5.reuse, R235, 0x1, P0 ;  /* 0x00000005bb09d211 */ /* 0x080fe400000f0ceb */
[----:B------:R-:W-:Y:S02]  /*36830*/  LOP3.LUT P0, RZ, R20, 0x40, RZ, 0xc0, !PT ;  /* 0x0000004014ff7812 */ /* 0x000fe4000780c0ff */
[----:B------:R-:W-:Y:S01]  /*36840*/  @!P4 LEA.HI.X R11, R186, R5, R234, 0x1, P6 ;  /* 0x00000005ba0bc211 */ /* 0x000fe200030f0cea */
[----:B------:R4:W-:Y:S01]  /*36850*/  @!P5 ST.E.128 desc[UR44][R8.64], RZ ;  /* 0x000000ff0800d985 */ /* 0x0009e2000c101d2c */
[----:B------:R-:W-:Y:S02]  /*36860*/  LOP3.LUT P6, RZ, R21, 0x80, RZ, 0xc0, !PT ;  /* 0x0000008015ff7812 */ /* 0x000fe400078cc0ff */
[-C--:B------:R-:W-:Y:S01]  /*36870*/  @!P3 LEA R12, P5, R185, R4.reuse, 0x1 ;  /* 0x00000004b90cb211 */ /* 0x080fe200078a08ff */
[----:B------:R4:W-:Y:S01]  /*36880*/  @!P4 ST.E.128 desc[UR44][R10.64], RZ ;  /* 0x000000ff0a00c985 */ /* 0x0009e2000c101d2c */
[----:B------:R-:W-:-:S02]  /*36890*/  @!P2 LEA R14, P4, R184, R4, 0x1 ;  /* 0x00000004b80ea211 */ /* 0x000fc400078808ff */
[-C--:B------:R-:W-:Y:S02]  /*368a0*/  @!P3 LEA.HI.X R13, R185, R5.reuse, R233, 0x1, P5 ;  /* 0x00000005b90db211 */ /* 0x080fe400028f0ce9 */
[-C--:B0-----:R-:W-:Y:S02]  /*368b0*/  @!P1 LEA R6, P5, R167, R4.reuse, 0x1 ;  /* 0x00000004a7069211 */ /* 0x081fe400078a08ff */
[-C--:B------:R-:W-:Y:S01]  /*368c0*/  @!P2 LEA.HI.X R15, R184, R5.reuse, R232, 0x1, P4 ;  /* 0x00000005b80fa211 */ /* 0x080fe200020f0ce8 */
[----:B------:R4:W-:Y:S01]  /*368d0*/  @!P3 ST.E.128 desc[UR44][R12.64], RZ ;  /* 0x000000ff0c00b985 */ /* 0x0009e2000c101d2c */
[-C--:B--2---:R-:W-:Y:S02]  /*368e0*/  @P0 LEA R18, P3, R192, R4.reuse, 0x1 ;  /* 0x00000004c0120211 */ /* 0x084fe400078608ff */
[----:B------:R-:W-:Y:S01]  /*368f0*/  @P6 LEA R4, P4, R191, R4, 0x1 ;  /* 0x00000004bf046211 */ /* 0x000fe200078808ff */
[----:B------:R4:W-:Y:S01]  /*36900*/  @!P2 ST.E.128 desc[UR44][R14.64], RZ ;  /* 0x000000ff0e00a985 */ /* 0x0009e2000c101d2c */
[----:B------:R-:W-:-:S02]  /*36910*/  @!P1 LEA.HI.X R7, R167, R5, R231, 0x1, P5 ;  /* 0x00000005a7079211 */ /* 0x000fc400028f0ce7 */
[-C--:B------:R-:W-:Y:S02]  /*36920*/  @P0 LEA.HI.X R19, R192, R5.reuse, R230, 0x1, P3 ;  /* 0x00000005c0130211 */ /* 0x080fe400018f0ce6 */
[----:B------:R-:W-:Y:S01]  /*36930*/  @P6 LEA.HI.X R5, R191, R5, R229, 0x1, P4 ;  /* 0x00000005bf056211 */ /* 0x000fe200020f0ce5 */
[----:B------:R4:W-:Y:S04]  /*36940*/  @!P1 ST.E.128 desc[UR44][R6.64], RZ ;  /* 0x000000ff06009985 */ /* 0x0009e8000c101d2c */
[----:B------:R4:W-:Y:S04]  /*36950*/  @P0 ST.E.128 desc[UR44][R18.64], RZ ;  /* 0x000000ff12000985 */ /* 0x0009e8000c101d2c */
[----:B------:R4:W-:Y:S02]  /*36960*/  @P6 ST.E.128 desc[UR44][R4.64], RZ ;  /* 0x000000ff04006985 */ /* 0x0009e4000c101d2c */
.L_x_6807:
[----:B------:R-:W-:Y:S05]  /*36970*/  BSYNC B0 ;  /* 0x0000000000007941 */ /* 0x000fea0003800000 */
.L_x_6799:
[----:B------:R-:W-:Y:S02]  /*36980*/  ULDC UR4, c[0x0][0xd3c] ;  /* 0x00034f0000047ab9 */ /* 0x000fe40000000800 */
[----:B-1----:R-:W-:-:S13]  /*36990*/  ISETP.GE.AND P0, PT, R91, UR4, PT ;  /* 0x000000045b007c0c */ /* 0x002fda000bf06270 */
[----:B------:R-:W-:Y:S05]  /*369a0*/  @!P0 BRA `(.L_x_6817) ;  /* 0xfffffcac00b88947 */ /* 0x000fea000383ffff */
[----:B------:R-:W-:Y:S05]  /*369b0*/  BRA `(.L_x_6592) ;  /* 0x000000b000787947 */ /* 0x000fea0003800000 */
.L_x_6590:
        /* <DEDUP_REMOVED lines=17> */
.L_x_6818:
        /* <DEDUP_REMOVED lines=44> */
.L_x_6822:
        /* <DEDUP_REMOVED lines=39> */
.L_x_6820:
        /* <DEDUP_REMOVED lines=12> */
.L_x_6823:
        /* <DEDUP_REMOVED lines=63> */
.L_x_6824:
        /* <DEDUP_REMOVED lines=61> */
.L_x_6825:
[----:B01----:R-:W-:-:S05]  /*37880*/  LOP3.LUT R3, RZ, R2, RZ, 0x33, !PT ;  /* 0x00000002ff037212 */ /* 0x003fca00078e33ff */
[----:B------:R-:W-:-:S05]  /*37890*/  IMAD.IADD R2, R4, 0x1, R3 ;  /* 0x0000000104027824 */ /* 0x000fca00078e0203 */
[----:B------:R1:W-:Y:S01]  /*378a0*/  STL [R1+0x434], R2 ;  /* 0x0004340201007387 */ /* 0x0003e20000100800 */
[----:B------:R-:W-:Y:S05]  /*378b0*/  BRA `(.L_x_6826) ;  /* 0x0000000000107947 */ /* 0x000fea0003800000 */
.L_x_6821:
[----:B------:R-:W-:Y:S01]  /*378c0*/  IMAD.U32 R2, RZ, RZ, UR6 ;  /* 0x00000006ff027e24 */ /* 0x000fe2000f8e00ff */
[----:B------:R0:W-:Y:S04]  /*378d0*/  STL [R1+0x434], RZ ;  /* 0x000434ff01007387 */ /* 0x0001e80000100800 */
[----:B------:R0:W-:Y:S04]  /*378e0*/  STL [R1+0x438], RZ ;  /* 0x000438ff01007387 */ /* 0x0001e80000100800 */
[----:B------:R0:W-:Y:S02]  /*378f0*/  STL [R1+0x430], R2 ;  /* 0x0004300201007387 */ /* 0x0001e40000100800 */
.L_x_6826:
        /* <DEDUP_REMOVED lines=10> */
.L_x_6819:
        /* <DEDUP_REMOVED lines=13> */
[----:B------:R-:W-:Y:S01]  /*37a70*/  ULDC.64 UR42, c[0x0][0x198] ;  /* 0x00006600002a7ab9 */ /* 0x000fe20000000a00 */
[----:B------:R-:W-:Y:S02]  /*37a80*/  ULDC UR38, c[0x0][0xc] ;  /* 0x0000030000267ab9 */ /* 0x000fe40000000800 */
[----:B------:R-:W-:Y:S04]  /*37a90*/  STL [R1+0x444], RZ ;  /* 0x000444ff01007387 */ /* 0x000fe80000100800 */
        /* <DEDUP_REMOVED lines=18> */
[----:B------:R-:W-:Y:S04]  /*37bc0*/  STL [R1+0x450], R2 ;  /* 0x0004500201007387 */ /* 0x000fe80000100800 */
[----:B------:R1:W-:Y:S01]  /*37bd0*/  STL [R1+0x44c], R2 ;  /* 0x00044c0201007387 */ /* 0x0003e20000100800 */
[C---:B0-----:R-:W-:Y:S02]  /*37be0*/  LOP3.LUT R3, R0.reuse, 0x80, RZ, 0xfc, !PT ;  /* 0x0000008000037812 */ /* 0x041fe400078efcff */
[C---:B------:R-:W-:Y:S02]  /*37bf0*/  LOP3.LUT R3, R0.reuse, 0x140, RZ, 0xfc, !PT ;  /* 0x0000014000037812 */ /* 0x040fe400078efcff */
[C---:B-1----:R-:W-:Y:S02]  /*37c00*/  LOP3.LUT R2, R0.reuse, 0xc0, RZ, 0xfc, !PT ;  /* 0x000000c000027812 */ /* 0x042fe400078efcff */
[----:B------:R-:W-:-:S02]  /*37c10*/  LOP3.LUT R2, R0, 0x180, RZ, 0xfc, !PT ;  /* 0x0000018000027812 */ /* 0x000fc400078efcff */
[----:B------:R-:W-:-:S07]  /*37c20*/  LOP3.LUT R0, R0, 0x1c0, RZ, 0xfc, !PT ;  /* 0x000001c000007812 */ /* 0x000fce00078efcff */
.L_x_7017:
[----:B--2---:R-:W2:Y:S01]  /*37c30*/  LDL R14, [R1+0x43c] ;  /* 0x00043c00010e7983 */ /* 0x004ea20000100800 */
[----:B------:R-:W-:Y:S05]  /*37c40*/  YIELD ;  /* 0x0000000000007946 */ /* 0x000fea0003800000 */
[----:B------:R-:W-:Y:S01]  /*37c50*/  ULDC.64 UR4, c[0x0][0xb20] ;  /* 0x0002c80000047ab9 */ /* 0x000fe20000000a00 */
[----:B0-----:R-:W-:Y:S02]  /*37c60*/  CS2R R6, SRZ ;  /* 0x0000000000067805 */ /* 0x001fe4000001ff00 */
[----:B------:R-:W-:Y:S01]  /*37c70*/  ISETP.NE.U32.AND P0, PT, RZ, UR4, PT ;  /* 0x00000004ff007c0c */ /* 0x000fe2000bf05070 */
[----:B------:R-:W0:Y:S01]  /*37c80*/  LDC.64 R12, c[0x0][0xaf8] ;  /* 0x0002be00ff0c7b82 */ /* 0x000e220000000a00 */
[----:B------:R-:W-:Y:S01]  /*37c90*/  ULDC.64 UR6, c[0x0][0xb00] ;  /* 0x0002c00000067ab9 */ /* 0x000fe20000000a00 */
[----:B------:R-:W-:Y:S01]  /*37ca0*/  ULDC.64 UR8, c[0x0][0xb08] ;  /* 0x0002c20000087ab9 */ /* 0x000fe20000000a00 */
[----:B------:R-:W-:Y:S01]  /*37cb0*/  ISETP.NE.AND.EX P0, PT, RZ, UR5, PT, P0 ;  /* 0x00000005ff007c0c */ /* 0x000fe2000bf05300 */
[----:B------:R-:W-:-:S04]  /*37cc0*/  ULDC.64 UR4, c[0x0][0xb10] ;  /* 0x0002c40000047ab9 */ /* 0x000fc80000000a00 */
[----:B-1----:R-:W1:Y:S08]  /*37cd0*/  LDC.64 R4, c[0x0][0xb00] ;  /* 0x0002c000ff047b82 */ /* 0x002e700000000a00 */
        /* <DEDUP_REMOVED lines=8> */
[----:B------:R-:W-:Y:S01]  /*37d60*/  ISETP.NE.U32.AND P4, PT, RZ, UR8, PT ;  /* 0x00000008ff007c0c */ /* 0x000fe2000bf85070 */
[----:B------:R-:W-:Y:S01]  /*37d70*/  IMAD.MOV.U32 R8, RZ, RZ, RZ ;  /* 0x000000ffff087224 */ /* 0x000fe200078e00ff */
[----:B------:R-:W-:Y:S01]  /*37d80*/  ISETP.NE.U32.AND P1, PT, RZ, UR4, PT ;  /* 0x00000004ff007c0c */ /* 0x000fe2000bf25070 */
[----:B--2---:R-:W0:Y:S01]  /*37d90*/  LDC.64 R2, c[0x0][0xb08] ;  /* 0x0002c200ff027b82 */ /* 0x004e220000000a00 */
[----:B------:R-:W-:-:S02]  /*37da0*/  IMAD.MOV.U32 R0, RZ, RZ, RZ ;  /* 0x000000ffff007224 */ /* 0x000fc400078e00ff */
[----:B------:R-:W-:Y:S01]  /*37db0*/  ISETP.NE.AND.EX P3, PT, RZ, UR5, PT, P1 ;  /* 0x00000005ff007c0c */ /* 0x000fe2000bf65310 */
[----:B-1----:R-:W-:-:S04]  /*37dc0*/  IMAD.WIDE R4, R14, 0x4, R4 ;  /* 0x000000040e047825 */ /* 0x002fc800078e0204 */
        /* <DEDUP_REMOVED lines=30> */
.L_x_6828:
        /* <DEDUP_REMOVED lines=16> */
.L_x_6829:
[----:B------:R-:W-:Y:S05]  /*380b0*/  @!P1 BRA `(.L_x_6830) ;  /* 0x00000000000c9947 */ /* 0x000fea0003800000 */
[----:B------:R-:W2:Y:S04]  /*380c0*/  LDG.E R7, desc[UR44][R4.64] ;  /* 0x0000002c04077981 */ /* 0x000ea8000c1e1900 */
[----:B------:R-:W2:Y:S02]  /*380d0*/  LDG.E R4, desc[UR44][R4.64+0x4] ;  /* 0x0000042c04047981 */ /* 0x000ea4000c1e1900 */
[----:B--2---:R-:W-:-:S07]  /*380e0*/  IMAD.IADD R7, R4, 0x1, -R7 ;  /* 0x0000000104077824 */ /* 0x004fce00078e0a07 */
.L_x_6830:
        /* <DEDUP_REMOVED lines=37> */
.L_x_6833:
[----:B------:R-:W-:-:S13]  /*38340*/  ISETP.NE.AND P0, PT, R3, 0x1, PT ;  /* 0x000000010300780c */ /* 0x000fda0003f05270 */
[----:B------:R-:W1:Y:S02]  /*38350*/  @P0 LDC.64 R4, c[0x0][0xae0] ;  /* 0x0002b800ff040b82 */ /* 0x000e640000000a00 */
[----:B-1----:R-:W-:-:S05]  /*38360*/  @P0 IMAD.HI.U32 R4, R2, R4, RZ ;  /* 0x0000000402040227 */ /* 0x002fca00078e00ff */
[----:B------:R-:W-:-:S07]  /*38370*/  @P0 SHF.R.U32.HI R2, RZ, R5, R4 ;  /* 0x00000005ff020219 */ /* 0x000fce0000011604 */
.L_x_6834:
[----:B------:R-:W-:Y:S05]  /*38380*/  BSYNC B0 ;  /* 0x0000000000007941 */ /* 0x000fea0003800000 */
.L_x_6832:
[----:B------:R-:W-:-:S05]  /*38390*/  IMAD R2, R2, R3, R3 ;  /* 0x0000000302027224 */ /* 0x000fca00078e0203 */
[----:B------:R-:W-:-:S07]  /*383a0*/  VIMNMX R8, R8, R2, PT ;  /* 0x0000000208087248 */ /* 0x000fce0003fe0100 */
.L_x_6831:
        /* <DEDUP_REMOVED lines=25> */
.L_x_6837:
[----:B------:R-:W-:-:S13]  /*38540*/  ISETP.NE.AND P0, PT, R3, 0x1, PT ;  /* 0x000000010300780c */ /* 0x000fda0003f05270 */
[----:B------:R-:W1:Y:S02]  /*38550*/  @P0 LDC.64 R4, c[0x0][0xae0] ;  /* 0x0002b800ff040b82 */ /* 0x000e640000000a00 */
[----:B-1----:R-:W-:-:S05]  /*38560*/  @P0 IMAD.HI.U32 R4, R6, R4, RZ ;  /* 0x0000000406040227 */ /* 0x002fca00078e00ff */
[----:B------:R-:W-:-:S07]  /*38570*/  @P0 SHF.R.U32.HI R6, RZ, R5, R4 ;  /* 0x00000005ff060219 */ /* 0x000fce0000011604 */
.L_x_6838:
[----:B------:R-:W-:Y:S05]  /*38580*/  BSYNC B0 ;  /* 0x0000000000007941 */ /* 0x000fea0003800000 */
.L_x_6836:
[----:B------:R-:W-:-:S05]  /*38590*/  IMAD R3, R6, R3, RZ ;  /* 0x0000000306037224 */ /* 0x000fca00078e02ff */
[----:B------:R-:W-:-:S07]  /*385a0*/  VIMNMX R2, R2, R3, !PT ;  /* 0x0000000302027248 */ /* 0x000fce0007fe0100 */
.L_x_6835:
        /* <DEDUP_REMOVED lines=41> */
.L_x_6840:
[----:B------:R-:W-:Y:S05]  /*38840*/  BSYNC B0 ;  /* 0x0000000000007941 */ /* 0x000fea0003800000 */
.L_x_6839:
[-C--:B------:R-:W-:Y:S01]  /*38850*/  IMAD R7, R13, R2.reuse, R7 ;  /* 0x000000020d077224 */ /* 0x080fe200078e0207 */
        /* <DEDUP_REMOVED lines=23> */
.L_x_7058:
[----:B--2---:R-:W-:Y:S02]  /*389d0*/  ISETP.NE.AND P0, PT, R14, RZ, PT ;  /* 0x000000ff0e00720c */ /* 0x004fe40003f05270 */
[----:B------:R-:W-:-:S11]  /*389e0*/  PLOP3.LUT P6, PT, PT, PT, PT, 0x8, 0x0 ;  /* 0x000000000000781c */ /* 0x000fd60003fce170 */
[----:B------:R-:W-:Y:S05]  /*389f0*/  @P0 BRA `(.L_x_6844) ;  /* 0x00000000000c0947 */ /* 0x000fea0003800000 */
[----:B------:R-:W-:-:S03]  /*38a00*/  UMOV UR4, 0xffffffff ;  /* 0xffffffff00047882 */ /* 0x000fc60000000000 */
[----:B------:R-:W-:Y:S05]  /*38a10*/  BRA.DIV UR4, `(.L_x_6845) ;  /* 0x0000009e045c7947 */ /* 0x000fea000b800000 */
[----:B------:R-:W-:-:S13]  /*38a20*/  ELECT P6, URZ, PT ;  /* 0x00000000003f782f */ /* 0x000fda00038c0000 */
.L_x_6844:
        /* <DEDUP_REMOVED lines=9> */
.L_x_7061:
[----:B------:R-:W-:Y:S05]  /*38ac0*/  BSYNC B1 ;  /* 0x0000000000017941 */ /* 0x000fea0003800000 */
.L_x_6846:
[----:B------:R-:W-:Y:S04]  /*38ad0*/  BSSY B1, `(.L_x_6848) ;  /* 0x00000bb000017945 */ /* 0x000fe80003800000 */
[----:B------:R-:W-:Y:S05]  /*38ae0*/  @!P6 BRA `(.L_x_6849) ;  /* 0x0000000800e4e947 */ /* 0x000fea0003800000 */
[----:B------:R-:W2:Y:S04]  /*38af0*/  LDL R6, [R1+0x444] ;  /* 0x0004440001067983 */ /* 0x000ea80000100800 */
[----:B------:R-:W3:Y:S01]  /*38b00*/  LDL R8, [R1+0x450] ;  /* 0x0004500001087983 */ /* 0x000ee20000100800 */
[----:B------:R-:W4:Y:S01]  /*38b10*/  S2R R7, SR_TID.X ;  /* 0x0000000000077919 */ /* 0x000f220000002100 */
[----:B------:R-:W-:Y:S01]  /*38b20*/  BSSY B2, `(.L_x_6850) ;  /* 0x0000007000027945 */ /* 0x000fe20003800000 */
[----:B----4-:R-:W-:-:S04]  /*38b30*/  LOP3.LUT R7, R7, 0x7f, RZ, 0xc0, !PT ;  /* 0x0000007f07077812 */ /* 0x010fc800078ec0ff */
[----:B------:R-:W-:Y:S01]  /*38b40*/  ISETP.NE.AND P1, PT, R7, RZ, PT ;  /* 0x000000ff0700720c */ /* 0x000fe20003f25270 */
[----:B--2---:R-:W-:Y:S01]  /*38b50*/  IMAD R6, R6, 0x8, R18 ;  /* 0x0000000806067824 */ /* 0x004fe200078e0212 */
[----:B---3--:R-:W-:-:S04]  /*38b60*/  SHF.L.U32 R10, R8, 0x1f, RZ ;  /* 0x0000001f080a7819 */ /* 0x008fc800000006ff */
[----:B------:R-:W2:Y:S02]  /*38b70*/  SYNCS.PHASECHK.TRANS64.TRYWAIT P0, [R6+URZ+0x388a0], R10 ;  /* 0x0388a00a060075a7 */ /* 0x000ea4000800017f */
[----:B--2---:R-:W-:Y:S05]  /*38b80*/  @!P0 BRA `(.L_x_6851) ;  /* 0x0000009c00348947 */ /* 0x004fea0003800000 */
.L_x_7062:
[----:B------:R-:W-:Y:S05]  /*38b90*/  BSYNC B2 ;  /* 0x0000000000027941 */ /* 0x000fea0003800000 */
.L_x_6850:
[----:B------:R-:W-:Y:S04]  /*38ba0*/  BSSY B2, `(.L_x_6852) ;  /* 0x0000009000027945 */ /* 0x000fe80003800000 */
[----:B------:R-:W-:Y:S05]  /*38bb0*/  @P1 BRA `(.L_x_6853) ;  /* 0x00000000001c1947 */ /* 0x000fea0003800000 */
[----:B-1----:R-:W1:Y:S02]  /*38bc0*/  S2R R5, SR_TID.X ;  /* 0x0000000000057919 */ /* 0x002e640000002100 */
[----:B-1----:R-:W-:Y:S01]  /*38bd0*/  LOP3.LUT R7, R5, 0x1f, RZ, 0xc0, !PT ;  /* 0x0000001f05077812 */ /* 0x002fe200078ec0ff */
[----:B------:R-:W-:-:S03]  /*38be0*/  IMAD.MOV.U32 R5, RZ, RZ, 0x2000 ;  /* 0x00002000ff057424 */ /* 0x000fc600078e00ff */
[----:B------:R-:W-:Y:S01]  /*38bf0*/  ISETP.NE.AND P0, PT, R7, RZ, PT ;  /* 0x000000ff0700720c */ /* 0x000fe20003f05270 */
[----:B------:R3:W-:-:S12]  /*38c00*/  SYNCS.ARRIVE.TRANS64 RZ, [R6+URZ+0x38890], R5 ;  /* 0x0388900506ff79a7 */ /* 0x0007d8000800003f */
[----:B---3--:R-:W-:Y:S05]  /*38c10*/  @!P0 BRA `(.L_x_6853) ;  /* 0x0000000000048947 */ /* 0x008fea0003800000 */
[----:B------:R-:W-:Y:S01]  /*38c20*/  BPT.TRAP 0x1 ;  /* 0x000000040000795c */ /* 0x000fe20000300000 */
.L_x_6853:
[----:B------:R-:W-:Y:S05]  /*38c30*/  BSYNC B2 ;  /* 0x0000000000027941 */ /* 0x000fea0003800000 */
.L_x_6852:
        /* <DEDUP_REMOVED lines=13> */
.L_x_6854:
        /* <DEDUP_REMOVED lines=13> */
.L_x_7063:
[----:B------:R-:W-:Y:S05]  /*38de0*/  BSYNC B2 ;  /* 0x0000000000027941 */ /* 0x000fea0003800000 */
.L_x_6855:
[----:B------:R-:W-:Y:S01]  /*38df0*/  BSSY B2, `(.L_x_6857) ;  /* 0x000000b000027945 */ /* 0x000fe20003800000 */
[----:B-12---:R-:W-:Y:S02]  /*38e00*/  IMAD.MOV.U32 R10, RZ, RZ, 0x0 ;  /* 0x00000000ff0a7424 */ /* 0x006fe400078e00ff */
        /* <DEDUP_REMOVED lines=9> */
.L_x_6858:
[----:B------:R-:W-:Y:S05]  /*38ea0*/  BSYNC B2 ;  /* 0x0000000000027941 */ /* 0x000fea0003800000 */
.L_x_6857:
        /* <DEDUP_REMOVED lines=10> */
.L_x_6859:
        /* <DEDUP_REMOVED lines=15> */
.L_x_6860:
        /* <DEDUP_REMOVED lines=15> */
.L_x_6861:
        /* <DEDUP_REMOVED lines=15> */
.L_x_6862:
        /* <DEDUP_REMOVED lines=15> */
.L_x_6863:
        /* <DEDUP_REMOVED lines=15> */
.L_x_6864:
        /* <DEDUP_REMOVED lines=15> */
.L_x_6865:
        /* <DEDUP_REMOVED lines=15> */
.L_x_6866:
        /* <DEDUP_REMOVED lines=10> */
.L_x_6849:
[----:B------:R-:W-:Y:S05]  /*39680*/  BSYNC B1 ;  /* 0x0000000000017941 */ /* 0x000fea0003800000 */
.L_x_6848:
[----:B------:R-:W2:Y:S04]  /*39690*/  LDL.LU R10, [R1+0x444] ;  /* 0x00044400010a7983 */ /* 0x000ea80000300800 */
[----:B------:R-:W3:Y:S01]  /*396a0*/  LDL.LU R8, [R1+0x450] ;  /* 0x0004500001087983 */ /* 0x000ee20000300800 */
[----:B-1----:R-:W-:Y:S01]  /*396b0*/  VIADD R5, R9, 0xfffffffe ;  /* 0xfffffffe09057836 */ /* 0x002fe20000000000 */
        /* <DEDUP_REMOVED lines=10> */
.L_x_6886:
[----:B------:R-:W-:Y:S05]  /*39760*/  YIELD ;  /* 0x0000000000007946 */ /* 0x000fea0003800000 */
[----:B------:R-:W-:Y:S04]  /*39770*/  BSSY B1, `(.L_x_6867) ;  /* 0x00000ba000017945 */ /* 0x000fe80003800000 */
[----:B--2---:R-:W-:Y:S05]  /*39780*/  @!P6 BRA `(.L_x_6868) ;  /* 0x0000000800e0e947 */ /* 0x004fea0003800000 */
[----:B-1----:R-:W2:Y:S04]  /*39790*/  LDL R6, [R1+0x444] ;  /* 0x0004440001067983 */ /* 0x002ea80000100800 */
[----:B------:R-:W3:Y:S01]  /*397a0*/  LDL R7, [R1+0x450] ;  /* 0x0004500001077983 */ /* 0x000ee20000100800 */
[----:B------:R-:W1:Y:S01]  /*397b0*/  S2R R8, SR_TID.X ;  /* 0x0000000000087919 */ /* 0x000e620000002100 */
[----:B------:R-:W-:Y:S01]  /*397c0*/  BSSY B2, `(.L_x_6869) ;  /* 0x0000007000027945 */ /* 0x000fe20003800000 */
[----:B-1----:R-:W-:-:S04]  /*397d0*/  LOP3.LUT R8, R8, 0x7f, RZ, 0xc0, !PT ;  /* 0x0000007f08087812 */ /* 0x002fc800078ec0ff */
[----:B------:R-:W-:Y:S01]  /*397e0*/  ISETP.NE.AND P2, PT, R8, RZ, PT ;  /* 0x000000ff0800720c */ /* 0x000fe20003f45270 */
[----:B--2---:R-:W-:Y:S01]  /*397f0*/  IMAD R6, R6, 0x8, R18 ;  /* 0x0000000806067824 */ /* 0x004fe200078e0212 */
[----:B---3--:R-:W-:-:S04]  /*39800*/  SHF.L.U32 R7, R7, 0x1f, RZ ;  /* 0x0000001f07077819 */ /* 0x008fc800000006ff */
[----:B------:R-:W1:Y:S02]  /*39810*/  SYNCS.PHASECHK.TRANS64.TRYWAIT P1, [R6+URZ+0x388a0], R7 ;  /* 0x0388a007060075a7 */ /* 0x000e64000802017f */
[----:B-1----:R-:W-:Y:S05]  /*39820*/  @!P1 BRA `(.L_x_6870) ;  /* 0x0000009000349947 */ /* 0x002fea0003800000 */
.L_x_7064:
[----:B------:R-:W-:Y:S05]  /*39830*/  BSYNC B2 ;  /* 0x0000000000027941 */ /* 0x000fea0003800000 */
.L_x_6869:
        /* <DEDUP_REMOVED lines=9> */
.L_x_6872:
[----:B------:R-:W-:Y:S05]  /*398d0*/  BSYNC B2 ;  /* 0x0000000000027941 */ /* 0x000fea0003800000 */
.L_x_6871:
        /* <DEDUP_REMOVED lines=12> */
.L_x_6873:
        /* <DEDUP_REMOVED lines=13> */
.L_x_7065:
[----:B------:R-:W-:Y:S05]  /*39a70*/  BSYNC B2 ;  /* 0x0000000000027941 */ /* 0x000fea0003800000 */
.L_x_6874:
        /* <DEDUP_REMOVED lines=11> */
.L_x_6877:
[----:B------:R-:W-:Y:S05]  /*39b30*/  BSYNC B2 ;  /* 0x0000000000027941 */ /* 0x000fea0003800000 */
.L_x_6876:
        /* <DEDUP_REMOVED lines=10> */
.L_x_6878:
        /* <DEDUP_REMOVED lines=15> */
.L_x_6879:
        /* <DEDUP_REMOVED lines=15> */
.L_x_6880:
        /* <DEDUP_REMOVED lines=15> */
.L_x_6881:
        /* <DEDUP_REMOVED lines=15> */
.L_x_6882:
        /* <DEDUP_REMOVED lines=15> */
.L_x_6883:
        /* <DEDUP_REMOVED lines=15> */
.L_x_6884:
        /* <DEDUP_REMOVED lines=15> */
.L_x_6885:
        /* <DEDUP_REMOVED lines=10> */
.L_x_6868:
[----:B------:R-:W-:Y:S05]  /*3a310*/  BSYNC B1 ;  /* 0x0000000000017941 */ /* 0x000fea0003800000 */
.L_x_6867:
        /* <DEDUP_REMOVED lines=8> */
[----:B---3--:R-:W-:-:S03]  /*3a3a0*/  LOP3.LUT R8, R8, R7, RZ, 0x3c, !PT ;  /* 0x0000000708087212 */ /* 0x008fc600078e3cff */
[----:B------:R2:W-:Y:S04]  /*3a3b0*/  STL [R1+0x444], R6 ;  /* 0x0004440601007387 */ /* 0x0005e80000100800 */
[----:B------:R2:W-:Y:S01]  /*3a3c0*/  STL [R1+0x450], R8 ;  /* 0x0004500801007387 */ /* 0x0005e20000100800 */
[----:B------:R-:W-:Y:S05]  /*3a3d0*/  @P2 BRA `(.L_x_6886) ;  /* 0xfffffff000e02947 */ /* 0x000fea000383ffff */
.L_x_6842:
[----:B------:R-:W-:Y:S05]  /*3a3e0*/  BSYNC B0 ;  /* 0x0000000000007941 */ /* 0x000fea0003800000 */
.L_x_6841:
[----:B-12---:R-:W2:Y:S01]  /*3a3f0*/  LDL R8, [R1+0x45c] ;  /* 0x00045c0001087983 */ /* 0x006ea20000100800 */
[----:B------:R-:W1:Y:S01]  /*3a400*/  LDC R0, c[0x0][0x448] ;  /* 0x00011200ff007b82 */ /* 0x000e620000000800 */
[----:B------:R-:W-:Y:S07]  /*3a410*/  @!P0 WARPSYNC.ALL ;  /* 0x0000000000008948 */ /* 0x000fee0003800000 */
[----:B------:R-:W-:Y:S01]  /*3a420*/  @!P0 BAR.SYNC.DEFER_BLOCKING 0xc, 0x180 ;  /* 0x0306000000008b1d */ /* 0x000fe20000010000 */
[----:B-1----:R-:W-:-:S13]  /*3a430*/  ISETP.NE.AND P1, PT, R0, 0x1, PT ;  /* 0x000000010000780c */ /* 0x002fda0003f25270 */
[----:B------:R-:W1:Y:S08]  /*3a440*/  @P1 LDC R0, c[0x0][0x44c] ;  /* 0x00011300ff001b82 */ /* 0x000e700000000800 */
[----:B------:R-:W3:Y:S01]  /*3a450*/  @P1 LDC R3, c[0x0][0x450] ;  /* 0x00011400ff031b82 */ /* 0x000ee20000000800 */
[----:B--2---:R-:W-:-:S04]  /*3a460*/  VIADD R2, R8, 0x3f ;  /* 0x0000003f08027836 */ /* 0x004fc80000000000 */
[----:B-1----:R-:W-:-:S05]  /*3a470*/  @P1 IMAD.HI.U32 R0, R2, R0, RZ ;  /* 0x0000000002001227 */ /* 0x002fca00078e00ff */
[----:B---3--:R-:W-:-:S05]  /*3a480*/  @P1 SHF.R.U32.HI R2, RZ, R3, R0 ;  /* 0x00000003ff021219 */ /* 0x008fca0000011600 */
[----:B------:R-:W-:Y:S02]  /*3a490*/  IMAD.IADD R0, R20, 0x1, R2 ;  /* 0x0000000114007824 */ /* 0x000fe400078e0202 */
[----:B------:R-:W1:Y:S02]  /*3a4a0*/  LDC.64 R2, c[0x0][0xad8] ;  /* 0x0002b600ff027b82 */ /* 0x000e640000000a00 */
[----:B-1----:R-:W-:Y:S01]  /*3a4b0*/  ISETP.GE.AND P2, PT, R3, 0x1, PT ;  /* 0x000000010300780c */ /* 0x002fe20003f46270 */
        /* <DEDUP_REMOVED lines=13> */
.L_x_6889:
[----:B------:R-:W-:-:S13]  /*3a590*/  ISETP.NE.AND P0, PT, R3, 0x1, PT ;  /* 0x000000010300780c */ /* 0x000fda0003f05270 */
[----:B------:R-:W1:Y:S02]  /*3a5a0*/  @P0 LDC.64 R6, c[0x0][0xae0] ;  /* 0x0002b800ff060b82 */ /* 0x000e640000000a00 */
[----:B-1----:R-:W-:-:S05]  /*3a5b0*/  @P0 IMAD.HI.U32 R6, R2, R6, RZ ;  /* 0x0000000602060227 */ /* 0x002fca00078e00ff */
[----:B------:R-:W-:-:S07]  /*3a5c0*/  @P0 SHF.R.U32.HI R2, RZ, R7, R6 ;  /* 0x00000007ff020219 */ /* 0x000fce0000011606 */
.L_x_6890:
[----:B------:R-:W-:Y:S05]  /*3a5d0*/  BSYNC B0 ;  /* 0x0000000000007941 */ /* 0x000fea0003800000 */
.L_x_6888:
[----:B------:R-:W-:-:S05]  /*3a5e0*/  IMAD R2, R2, R3, R3 ;  /* 0x0000000302027224 */ /* 0x000fca00078e0203 */
[----:B------:R-:W-:-:S07]  /*3a5f0*/  VIMNMX R5, R5, R2, PT ;  /* 0x0000000205057248 */ /* 0x000fce0003fe0100 */
.L_x_6887:
[----:B------:R-:W2:Y:S01]  /*3a600*/  LDL R7, [R1+0x4a4] ;  /* 0x0004a40001077983 */ /* 0x000ea20000100800 */
[----:B------:R-:W1:Y:S01]  /*3a610*/  @P1 LDC R2, c[0x0][0x44c] ;  /* 0x00011300ff021b82 */ /* 0x000e620000000800 */
[----:B------:R-:W-:Y:S01]  /*3a620*/  IMAD.MOV.U32 R0, RZ, RZ, R8 ;  /* 0x000000ffff007224 */ /* 0x000fe200078e0008 */
[----:B------:R-:W-:Y:S01]  /*3a630*/  ULDC UR4, c[0x0][0xad4] ;  /* 0x0002b50000047ab9 */ /* 0x000fe20000000800 */
[----:B------:R-:W-:-:S05]  /*3a640*/  VIADD R5, R5, 0x3f ;  /* 0x0000003f05057836 */ /* 0x000fca0000000000 */
[----:B------:R-:W3:Y:S01]  /*3a650*/  @P1 LDC R6, c[0x0][0x450] ;  /* 0x00011400ff061b82 */ /* 0x000ee20000000800 */
[----:B-1----:R-:W-:-:S05]  /*3a660*/  @P1 IMAD.HI.U32 R2, R8, R2, RZ ;  /* 0x0000000208021227 */ /* 0x002fca00078e00ff */
[----:B---3--:R-:W-:-:S05]  /*3a670*/  @P1 SHF.R.U32.HI R0, RZ, R6, R2 ;  /* 0x00000006ff001219 */ /* 0x008fca0000011602 */
        /* <DEDUP_REMOVED lines=18> */
.L_x_6893:
[----:B------:R-:W-:-:S13]  /*3a7a0*/  ISETP.NE.AND P0, PT, R3, 0x1, PT ;  /* 0x000000010300780c */ /* 0x000fda0003f05270 */
[----:B------:R-:W1:Y:S02]  /*3a7b0*/  @P0 LDC.64 R6, c[0x0][0xae0] ;  /* 0x0002b800ff060b82 */ /* 0x000e640000000a00 */
[----:B-1----:R-:W-:-:S05]  /*3a7c0*/  @P0 IMAD.HI.U32 R6, R2, R6, RZ ;  /* 0x0000000602060227 */ /* 0x002fca00078e00ff */
[----:B------:R-:W-:-:S07]  /*3a7d0*/  @P0 SHF.R.U32.HI R2, RZ, R7, R6 ;  /* 0x00000007ff020219 */ /* 0x000fce0000011606 */
.L_x_6894:
[----:B------:R-:W-:Y:S05]  /*3a7e0*/  BSYNC B0 ;  /* 0x0000000000007941 */ /* 0x000fea0003800000 */
.L_x_6892:
[----:B------:R-:W-:-:S05]  /*3a7f0*/  IMAD R2, R2, R3, RZ ;  /* 0x0000000302027224 */ /* 0x000fca00078e02ff */
[----:B------:R-:W-:-:S07]  /*3a800*/  VIMNMX R0, R0, R2, !PT ;  /* 0x0000000200007248 */ /* 0x000fce0007fe0100 */
.L_x_6891:
[----:B------:R-:W-:Y:S01]  /*3a810*/  SHF.R.S32.HI R2, RZ, 0x1f, R0 ;  /* 0x0000001fff027819 */ /* 0x000fe20000011400 */
[----:B------:R1:W-:Y:S01]  /*3a820*/  STL [R1+0x47c], RZ ;  /* 0x00047cff01007387 */ /* 0x0003e20000100800 */
[----:B------:R-:W-:Y:S01]  /*3a830*/  ISETP.NE.AND P1, PT, R4, RZ, PT ;  /* 0x000000ff0400720c */ /* 0x000fe20003f25270 */
[----:B------:R-:W-:Y:S01]  /*3a840*/  BSSY B0, `(.L_x_6895) ;  /* 0x0000024000007945 */ /* 0x000fe20003800000 */
[----:B------:R-:W-:-:S04]  /*3a850*/  LEA.HI R2, R2, R0, RZ, 0x6 ;  /* 0x0000000002027211 */ /* 0x000fc800078f30ff */
[----:B------:R-:W-:-:S04]  /*3a860*/  SHF.R.S32.HI R2, RZ, 0x6, R2 ;  /* 0x00000006ff027819 */ /* 0x000fc80000011402 */
[----:B------:R-:W-:-:S03]  /*3a870*/  VIMNMX R9, RZ, R2, !PT ;  /* 0x00000002ff097248 */ /* 0x000fc60007fe0100 */
[----:B------:R-:W2:Y:S01]  /*3a880*/  @!P1 LDC R4, c[0x0][0xae8] ;  /* 0x0002ba00ff049b82 */ /* 0x000ea20000000800 */
[----:B------:R-:W-:Y:S01]  /*3a890*/  ISETP.GT.AND P0, PT, R5, R9, PT ;  /* 0x000000090500720c */ /* 0x000fe20003f04270 */
[----:B------:R1:W-:-:S12]  /*3a8a0*/  STL [R1+0x478], R9 ;  /* 0x0004780901007387 */ /* 0x0003d80000100800 */
[----:B-1----:R-:W-:Y:S05]  /*3a8b0*/  @!P0 BRA `(.L_x_6896) ;  /* 0x0000000000708947 */ /* 0x002fea0003800000 */
[----:B--2---:R-:W-:-:S04]  /*3a8c0*/  IABS R0, R4 ;  /* 0x0000000400007213 */ /* 0x004fc80000000000 */
        /* <DEDUP_REMOVED lines=27> */
.L_x_6896:
[----:B------:R-:W-:Y:S05]  /*3aa80*/  BSYNC B0 ;  /* 0x0000000000007941 */ /* 0x000fea0003800000 */
.L_x_6895:
[----:B------:R-:W3:Y:S04]  /*3aa90*/  LDL R0, [R1+0x47c] ;  /* 0x00047c0001007983 */ /* 0x000ee80000100800 */
[----:B-1----:R-:W3:Y:S01]  /*3aaa0*/  LDL R2, [R1+0x4a0] ;  /* 0x0004a00001027983 */ /* 0x002ee20000100800 */
[----:B------:R-:W-:Y:S01]  /*3aab0*/  BSSY B7, `(.L_x_6897) ;  /* 0x00005bd000077945 */ /* 0x000fe20003800000 */
[----:B---3--:R-:W-:-:S05]  /*3aac0*/  IMAD R2, R2, R0, R9 ;  /* 0x0000000002027224 */ /* 0x008fca00078e0209 */
[----:B------:R-:W-:Y:S01]  /*3aad0*/  VIADDMNMX R0, R2, R0, R5, PT ;  /* 0x0000000002007246 */ /* 0x000fe20003800105 */
        /* <DEDUP_REMOVED lines=10> */
[----:B--2---:R-:W2:Y:S01]  /*3ab80*/  LDC.64 R4, c[0x0][0xd60] ;  /* 0x00035800ff047b82 */ /* 0x004ea20000000a00 */
        /* <DEDUP_REMOVED lines=9> */
[----:B------:R4:W-:Y:S01]  /*3ac20*/  STL [R1+0x430], R0 ;  /* 0x0004300001007387 */ /* 0x0009e20000100800 */
[----:B------:R-:W-:Y:S05]  /*3ac30*/  BRA `(.L_x_6899) ;  /* 0x0000005800907947 */ /* 0x000fea0003800000 */
.L_x_6898:
        /* <DEDUP_REMOVED lines=8> */
[----:B--2---:R-:W-:Y:S02]  /*3acc0*/  IMAD.U32 R4, RZ, RZ, UR6 ;  /* 0x00000006ff047e24 */ /* 0x004fe4000f8e00ff */
        /* <DEDUP_REMOVED lines=11> */
.L_x_6901:
[----:B------:R-:W-:Y:S05]  /*3ad80*/  BSYNC B6 ;  /* 0x0000000000067941 */ /* 0x000fea0003800000 */
.L_x_6900:
        /* <DEDUP_REMOVED lines=9> */
[----:B--2---:R-:W-:Y:S02]  /*3ae20*/  IMAD.U32 R4, RZ, RZ, UR6 ;  /* 0x00000006ff047e24 */ /* 0x004fe4000f8e00ff */
[----:B------:R-:W-:Y:S02]  /*3ae30*/  IMAD.U32 R5, RZ, RZ, UR7 ;  /* 0x00000007ff057e24 */ /* 0x000fe4000f8e00ff */
        /* <DEDUP_REMOVED lines=8> */
[----:B0--3--:R-:W-:Y:S05]  /*3aec0*/  CALL.ABS.NOINC R2 ;  /* 0x0000000002007343 */ /* 0x009fea0003c00000 */
.L_x_6904:
        /* <DEDUP_REMOVED lines=15> */
.L_x_6903:
[----:B------:R-:W-:Y:S05]  /*3afc0*/  BSYNC B6 ;  /* 0x0000000000067941 */ /* 0x000fea0003800000 */
.L_x_6902:
[----:B------:R-:W3:Y:S01]  /*3afd0*/  LDL R0, [R1+0x43c] ;  /* 0x00043c0001007983 */ /* 0x000ee20000100800 */
[----:B------:R-:W-:Y:S02]  /*3afe0*/  ULDC.64 UR4, c[0x0][0xaf0] ;  /* 0x0002bc0000047ab9 */ /* 0x000fe40000000a00 */
[----:B------:R-:W-:Y:S01]  /*3aff0*/  ISETP.NE.U32.AND P0, PT, RZ, UR4, PT ;  /* 0x00000004ff007c0c */ /* 0x000fe2000bf05070 */
[----:B------:R-:W4:Y:S03]  /*3b000*/  LDL R17, [R1+0x480] ;  /* 0x0004800001117983 */ /* 0x000f260000100800 */
[----:B------:R-:W-:Y:S01]  /*3b010*/  ISETP.NE.AND.EX P0, PT, RZ, UR5, PT, P0 ;  /* 0x00000005ff007c0c */ /* 0x000fe2000bf05300 */
[----:B------:R-:W-:-:S12]  /*3b020*/  ULDC.64 UR4, c[0x0][0xb00] ;  /* 0x0002c00000047ab9 */ /* 0x000fd80000000a00 */
[----:B------:R-:W1:Y:S01]  /*3b030*/  @P0 LDC.64 R2, c[0x0][0xaf0] ;  /* 0x0002bc00ff020b82 */ /* 0x000e620000000a00 */
[----:B---3--:R-:W-:Y:S02]  /*3b040*/  IMAD.MOV.U32 R7, RZ, RZ, R0 ;  /* 0x000000ffff077224 */ /* 0x008fe400078e0000 */
[----:B-1----:R-:W-:-:S05]  /*3b050*/  @P0 IMAD.WIDE R2, R0, 0x4, R2 ;  /* 0x0000000400020825 */ /* 0x002fca00078e0202 */
[----:B------:R1:W3:Y:S01]  /*3b060*/  @P0 LDG.E R7, desc[UR44][R2.64] ;  /* 0x0000002c02070981 */ /* 0x0002e2000c1e1900 */
[----:B----4-:R-:W-:Y:S01]  /*3b070*/  VIADD R0, R17, 0xffffffff ;  /* 0xffffffff11007836 */ /* 0x010fe20000000000 */
[----:B-1----:R-:W1:Y:S02]  /*3b080*/  LDC.64 R2, c[0x0][0x418] ;  /* 0x00010600ff027b82 */ /* 0x002e640000000a00 */
[----:B-1----:R-:W-:Y:S01]  /*3b090*/  LOP3.LUT P0, RZ, R2, UR4, RZ, 0xfc, !PT ;  /* 0x0000000402ff7c12 */ /* 0x002fe2000f80fcff */
[----:B------:R-:W-:-:S03]  /*3b0a0*/  UMOV UR4, 0xffffffff ;  /* 0xffffffff00047882 */ /* 0x000fc60000000000 */
[----:B------:R-:W-:Y:S02]  /*3b0b0*/  LOP3.LUT P0, RZ, R3, UR5, RZ, 0xfc, P0 ;  /* 0x0000000503ff7c12 */ /* 0x000fe4000800fcff */
[----:B---3--:R-:W-:Y:S01]  /*3b0c0*/  SHF.R.S32.HI R8, RZ, 0x1f, R7 ;  /* 0x0000001fff087819 */ /* 0x008fe20000011407 */
[----:B------:R1:W-:Y:S01]  /*3b0d0*/  STL [R1+0x434], R7 ;  /* 0x0004340701007387 */ /* 0x0003e20000100800 */
[----:B------:R-:W-:-:S03]  /*3b0e0*/  SEL R17, R7, RZ, !P0 ;  /* 0x000000ff07117207 */ /* 0x000fc60004000000 */
[----:B------:R1:W-:Y:S01]  /*3b0f0*/  STL [R1+0x438], R8 ;  /* 0x0004380801007387 */ /* 0x0003e20000100800 */
[----:B------:R-:W-:Y:S05]  /*3b100*/  BRA.DIV UR4, `(.L_x_6905) ;  /* 0x0000007a04247947 */ /* 0x000fea000b800000 */
[----:B--2---:R-:W2:Y:S02]  /*3b110*/  S2R R4, SR_TID.X ;  /* 0x0000000000047919 */ /* 0x004ea40000002100 */
[----:B--2---:R-:W-:-:S04]  /*3b120*/  SHF.R.U32.HI R4, RZ, 0x5, R4 ;  /* 0x00000005ff047819 */ /* 0x004fc80000011604 */
[----:B------:R-:W-:-:S05]  /*3b130*/  LOP3.LUT R4, R4, 0x3, RZ, 0xc0, !PT ;  /* 0x0000000304047812 */ /* 0x000fca00078ec0ff */
[----:B------:R2:W3:Y:S02]  /*3b140*/  SHFL.IDX PT, R14, R4, RZ, 0x1f ;  /* 0x00001fff040e7589 */ /* 0x0004e400000e0000 */
.L_x_7068:
        /* <DEDUP_REMOVED lines=9> */
.L_x_7071:
        /* <DEDUP_REMOVED lines=24> */
.L_x_6908:
[----:B------:R-:W4:Y:S04]  /*3b360*/  LDL R0, [R1+0x440] ;  /* 0x0004400001007983 */ /* 0x000f280000100800 */
[----:B---3--:R-:W3:Y:S01]  /*3b370*/  LDL R2, [R1+0x44c] ;  /* 0x00044c0001027983 */ /* 0x008ee20000100800 */
[----:B----4-:R-:W-:Y:S01]  /*3b380*/  IMAD R0, R0, 0x8, R18 ;  /* 0x0000000800007824 */ /* 0x010fe200078e0212 */
[----:B---3--:R-:W-:-:S04]  /*3b390*/  SHF.L.U32 R2, R2, 0x1f, RZ ;  /* 0x0000001f02027819 */ /* 0x008fc800000006ff */
[----:B------:R-:W3:Y:S02]  /*3b3a0*/  SYNCS.PHASECHK.TRANS64.TRYWAIT P0, [R0+URZ+0x38840], R2 ;  /* 0x03884002000075a7 */ /* 0x000ee4000800017f */
[----:B---3--:R-:W-:Y:S05]  /*3b3b0*/  @!P0 BRA `(.L_x_6909) ;  /* 0x0000007400cc8947 */ /* 0x008fea0003800000 */
.L_x_7072:
        /* <DEDUP_REMOVED lines=11> */
.L_x_6910:
        /* <DEDUP_REMOVED lines=23> */
.L_x_6906:
        /* <DEDUP_REMOVED lines=11> */
[----:B--2---:R-:W-:Y:S02]  /*3b690*/  SEL R4, R0, RZ, !P0 ;  /* 0x000000ff00047207 */ /* 0x004fe40004000000 */
        /* <DEDUP_REMOVED lines=21> */
[----:B0-2---:R-:W-:Y:S05]  /*3b7f0*/  CALL.ABS.NOINC R2 ;  /* 0x0000000002007343 */ /* 0x005fea0003c00000 */
.L_x_6912:
[----:B------:R-:W-:Y:S05]  /*3b800*/  BSYNC B6 ;  /* 0x0000000000067941 */ /* 0x000fea0003800000 */
.L_x_6911:
[----:B------:R-:W3:Y:S01]  /*3b810*/  LDL R11, [R1+0x45c] ;  /* 0x00045c00010b7983 */ /* 0x000ee20000100800 */
[----:B-1----:R-:W1:Y:S01]  /*3b820*/  LDC R7, c[0x0][0x448] ;  /* 0x00011200ff077b82 */ /* 0x002e620000000800 */
        /* <DEDUP_REMOVED lines=15> */
[----:B---3--:R-:W-:-:S04]  /*3b920*/  IMAD.IADD R5, R0, 0x1, R11 ;  /* 0x0000000100057824 */ /* 0x008fc800078e020b */
        /* <DEDUP_REMOVED lines=80> */
.L_x_7081:
        /* <DEDUP_REMOVED lines=12> */
.L_x_6914:
        /* <DEDUP_REMOVED lines=37> */
.L_x_6916:
[----:B------:R-:W-:Y:S05]  /*3c140*/  BSYNC B6 ;  /* 0x0000000000067941 */ /* 0x000fea0003800000 */
.L_x_6915:
        /* <DEDUP_REMOVED lines=41> */
[----:B------:R-:W-:Y:S02]  /*3c3e0*/  ULDC.64 UR4, c[0x0][0x390] ;  /* 0x0000e40000047ab9 */ /* 0x000fe40000000a00 */
[----:B------:R-:W-:Y:S01]  /*3c3f0*/  LEA R0, P0, R2, UR4, 0x1 ;  /* 0x0000000402007c11 */ /* 0x000fe2000f8008ff */
[----:B------:R-:W-:Y:S01]  /*3c400*/  ULDC UR4, c[0x0][0x3b8] ;  /* 0x0000ee0000047ab9 */ /* 0x000fe20000000800 */
[----:B------:R-:W-:Y:S01]  /*3c410*/  IMAD.IADD R4, R3, 0x1, R4 ;  /* 0x0000000103047824 */ /* 0x000fe200078e0204 */
[----:B------:R-:W-:Y:S02]  /*3c420*/  ISETP.GE.AND P1, PT, R8, UR4, PT ;  /* 0x0000000408007c0c */ /* 0x000fe4000bf26270 */
[----:B------:R-:W1:Y:S01]  /*3c430*/  S2R R8, SR_TID.X ;  /* 0x0000000000087919 */ /* 0x000e620000002100 */
[----:B------:R-:W-:Y:S02]  /*3c440*/  ISETP.GE.AND P2, PT, R9, UR4, PT ;  /* 0x0000000409007c0c */ /* 0x000fe4000bf46270 */
[----:B------:R-:W-:-:S02]  /*3c450*/  LEA.HI.X R4, R2, UR5, R4, 0x1, P0 ;  /* 0x0000000502047c11 */ /* 0x000fc400080f0c04 */
[----:B------:R-:W-:Y:S02]  /*3c460*/  SEL R3, RZ, 0x4, P2 ;  /* 0x00000004ff037807 */ /* 0x000fe40001000000 */
[----:B------:R-:W-:Y:S01]  /*3c470*/  SEL R2, RZ, 0x2, P1 ;  /* 0x00000002ff027807 */ /* 0x000fe20000800000 */
[----:B0-----:R-:W-:-:S05]  /*3c480*/  IMAD.SHL.U32 R10, R6, 0x8, RZ ;  /* 0x00000008060a7824 */ /* 0x001fca00078e00ff */
[----:B------:R-:W-:-:S04]  /*3c490*/  LOP3.LUT R10, R10, 0x38, RZ, 0xc0, !PT ;  /* 0x000000380a0a7812 */ /* 0x000fc800078ec0ff */
[----:B------:R-:W-:-:S04]  /*3c4a0*/  ISETP.GE.AND P3, PT, R10, UR4, PT ;  /* 0x000000040a007c0c */ /* 0x000fc8000bf66270 */
[----:B------:R-:W-:-:S04]  /*3c4b0*/  SEL R5, RZ, 0x1, P3 ;  /* 0x00000001ff057807 */ /* 0x000fc80001800000 */
[----:B------:R-:W-:Y:S01]  /*3c4c0*/  IADD3 R2, R3, R2, R5 ;  /* 0x0000000203027210 */ /* 0x000fe20007ffe005 */
[----:B-1----:R-:W-:-:S04]  /*3c4d0*/  IMAD.SHL.U32 R8, R8, 0x8, RZ ;  /* 0x0000000808087824 */ /* 0x002fc800078e00ff */
[----:B------:R-:W-:Y:S02]  /*3c4e0*/  @P3 LOP3.LUT R19, R19, 0x8, RZ, 0xfc, !PT ;  /* 0x0000000813133812 */ /* 0x000fe400078efcff */
[----:B------:R-:W-:Y:S02]  /*3c4f0*/  LOP3.LUT R8, R8, 0x38, RZ, 0xc0, !PT ;  /* 0x0000003808087812 */ /* 0x000fe400078ec0ff */
[----:B------:R-:W-:Y:S02]  /*3c500*/  LOP3.LUT R19, R19, 0xfffffffd, RZ, 0xc0, !PT ;  /* 0xfffffffd13137812 */ /* 0x000fe400078ec0ff */
[C---:B------:R-:W-:Y:S02]  /*3c510*/  LOP3.LUT R9, R8.reuse, 0x100, RZ, 0xfc, !PT ;  /* 0x0000010008097812 */ /* 0x040fe400078efcff */
[----:B------:R-:W-:Y:S02]  /*3c520*/  LOP3.LUT R8, R8, 0xc0, RZ, 0xfc, !PT ;  /* 0x000000c008087812 */ /* 0x000fe400078efcff */
[----:B------:R-:W-:-:S02]  /*3c530*/  @P2 LOP3.LUT R19, R19, 0x2, RZ, 0xfc, !PT ;  /* 0x0000000213132812 */ /* 0x000fc400078efcff */
[----:B------:R-:W-:Y:S01]  /*3c540*/  ISETP.GE.AND P5, PT, R8, UR4, PT ;  /* 0x0000000408007c0c */ /* 0x000fe2000bfa6270 */
[C---:B------:R-:W-:Y:S01]  /*3c550*/  IMAD.SHL.U32 R8, R6.reuse, 0x8, RZ ;  /* 0x0000000806087824 */ /* 0x040fe200078e00ff */
[----:B------:R-:W-:Y:S01]  /*3c560*/  LOP3.LUT R19, R19, 0xfffffffb, RZ, 0xc0, !PT ;  /* 0xfffffffb13137812 */ /* 0x000fe200078ec0ff */
[----:B------:R-:W-:Y:S01]  /*3c570*/  IMAD.SHL.U32 R6, R6, 0x8, RZ ;  /* 0x0000000806067824 */ /* 0x000fe200078e00ff */
[----:B------:R-:W-:Y:S02]  /*3c580*/  ISETP.GE.AND P0, PT, R9, UR4, PT ;  /* 0x0000000409007c0c */ /* 0x000fe4000bf06270 */
[----:B------:R-:W-:Y:S02]  /*3c590*/  LOP3.LUT R8, R8, 0x38, RZ, 0xc0, !PT ;  /* 0x0000003808087812 */ /* 0x000fe400078ec0ff */
[----:B------:R-:W-:Y:S02]  /*3c5a0*/  LOP3.LUT R6, R6, 0x38, RZ, 0xc0, !PT ;  /* 0x0000003806067812 */ /* 0x000fe400078ec0ff */
[----:B------:R-:W-:-:S02]  /*3c5b0*/  LOP3.LUT R9, R8, 0x180, RZ, 0xfc, !PT ;  /* 0x0000018008097812 */ /* 0x000fc400078efcff */
[----:B------:R-:W-:Y:S02]  /*3c5c0*/  @P1 LOP3.LUT R19, R19, 0x4, RZ, 0xfc, !PT ;  /* 0x0000000413131812 */ /* 0x000fe400078efcff */
[----:B------:R-:W-:Y:S02]  /*3c5d0*/  SEL R5, RZ, 0x10, P0 ;  /* 0x00000010ff057807 */ /* 0x000fe40000000000 */
[----:B------:R-:W-:Y:S02]  /*3c5e0*/  SEL R3, RZ, 0x8, P5 ;  /* 0x00000008ff037807 */ /* 0x000fe40002800000 */
[----:B------:R-:W-:Y:S02]  /*3c5f0*/  ISETP.GE.AND P1, PT, R9, UR4, PT ;  /* 0x0000000409007c0c */ /* 0x000fe4000bf26270 */
[----:B------:R-:W-:Y:S02]  /*3c600*/  LOP3.LUT R8, R6, 0x140, RZ, 0xfc, !PT ;  /* 0x0000014006087812 */ /* 0x000fe400078efcff */
[----:B------:R-:W-:-:S02]  /*3c610*/  IADD3 R2, R5, R2, R3 ;  /* 0x0000000205027210 */ /* 0x000fc40007ffe003 */
[----:B------:R-:W-:Y:S02]  /*3c620*/  SEL R5, RZ, 0x40, P1 ;  /* 0x00000040ff057807 */ /* 0x000fe40000800000 */
[----:B------:R-:W-:Y:S02]  /*3c630*/  LOP3.LUT R6, R6, 0x1c0, RZ, 0xfc, !PT ;  /* 0x000001c006067812 */ /* 0x000fe400078efcff */
[----:B------:R-:W-:Y:S02]  /*3c640*/  ISETP.GE.AND P1, PT, R8, UR4, PT ;  /* 0x0000000408007c0c */ /* 0x000fe4000bf26270 */
[----:B------:R-:W-:Y:S01]  /*3c650*/  ISETP.GE.AND P2, PT, R6, UR4, PT ;  /* 0x0000000406007c0c */ /* 0x000fe2000bf46270 */
[----:B------:R-:W-:Y:S01]  /*3c660*/  UMOV UR4, 0xffffffff ;  /* 0xffffffff00047882 */ /* 0x000fe20000000000 */
[----:B------:R-:W-:Y:S02]  /*3c670*/  SEL R3, RZ, 0x20, P1 ;  /* 0x00000020ff037807 */ /* 0x000fe40000800000 */
[----:B------:R-:W-:-:S02]  /*3c680*/  SEL R6, RZ, 0x80, P2 ;  /* 0x00000080ff067807 */ /* 0x000fc40001000000 */
        /* <DEDUP_REMOVED lines=13> */
[----:B------:R-:W-:Y:S04]  /*3c760*/  SHFL.IDX PT, R14, R0, 0x1, 0x181f ;  /* 0x00381f00000e7f89 */ /* 0x000fe800000e0000 */
        /* <DEDUP_REMOVED lines=12> */
[----:B------:R-:W-:Y:S01]  /*3c830*/  SHFL.IDX PT, R8, R4, RZ, 0x181f ;  /* 0x00181fff04087589 */ /* 0x000fe200000e0000 */
[----:B0-----:R-:W-:-:S05]  /*3c840*/  IMAD.SHL.U32 R12, R3, 0x8, RZ ;  /* 0x00000008030c7824 */ /* 0x001fca00078e00ff */
[----:B------:R-:W-:Y:S02]  /*3c850*/  @P3 LOP3.LUT R19, R19, 0x20, RZ, 0xfc, !PT ;  /* 0x0000002013133812 */ /* 0x000fe400078efcff */
[----:B------:R-:W-:Y:S02]  /*3c860*/  @!P2 ISETP.NE.U32.AND P3, PT, R2, RZ, PT ;  /* 0x000000ff0200a20c */ /* 0x000fe40003f65070 */
[----:B------:R-:W0:Y:S01]  /*3c870*/  SHFL.IDX PT, R2, R0, RZ, 0x181f ;  /* 0x00181fff00027589 */ /* 0x000e2200000e0000 */
[----:B------:R-:W-:Y:S02]  /*3c880*/  LOP3.LUT R12, R12, 0x38, RZ, 0xc0, !PT ;  /* 0x000000380c0c7812 */ /* 0x000fe400078ec0ff */
[----:B------:R-:W-:-:S08]  /*3c890*/  LOP3.LUT R19, R19, 0xffffbfff, RZ, 0xc0, !PT ;  /* 0xffffbfff13137812 */ /* 0x000fd000078ec0ff */
[----:B------:R-:W-:Y:S02]  /*3c8a0*/  @P3 LOP3.LUT R19, R19, 0x4000, RZ, 0xfc, !PT ;  /* 0x0000400013133812 */ /* 0x000fe400078efcff */
[----:B0-----:R-:W-:-:S05]  /*3c8b0*/  @!P2 LEA R3, P6, R12, R2, 0x1 ;  /* 0x000000020c03a211 */ /* 0x001fca00078c08ff */
[----:B------:R-:W-:-:S05]  /*3c8c0*/  @!P2 IMAD.X R2, RZ, RZ, R8, P6 ;  /* 0x000000ffff02a224 */ /* 0x000fca00030e0608 */
        /* <DEDUP_REMOVED lines=61> */
.L_x_7091:
        /* <DEDUP_REMOVED lines=31> */
.L_x_6919:
[----:B------:R-:W-:Y:S05]  /*3ce90*/  BSYNC B0 ;  /* 0x0000000000007941 */ /* 0x000fea0003800000 */
.L_x_6918:
[----:B------:R-:W-:Y:S01]  /*3cea0*/  NOP ;  /* 0x0000000000007918 */ /* 0x000fe20000000000 */
[----:B------:R-:W-:-:S13]  /*3ceb0*/  PLOP3.LUT P0, PT, PT, PT, PT, 0x80, 0x0 ;  /* 0x000000000000781c */ /* 0x000fda0003f0f070 */
.L_x_6920:
        /* <DEDUP_REMOVED lines=18> */
.L_x_7092:
[----:B------:R-:W-:Y:S05]  /*3cfe0*/  BSYNC B0 ;  /* 0x0000000000007941 */ /* 0x000fea0003800000 */
.L_x_6921:
        /* <DEDUP_REMOVED lines=13> */
.L_x_7093:
[----:B------:R-:W-:Y:S05]  /*3d0c0*/  BSYNC B1 ;  /* 0x0000000000017941 */ /* 0x000fea0003800000 */
.L_x_6925:
        /* <DEDUP_REMOVED lines=9> */
.L_x_6928:
[----:B------:R-:W-:Y:S05]  /*3d160*/  BSYNC B1 ;  /* 0x0000000000017941 */ /* 0x000fea0003800000 */
.L_x_6927:
        /* <DEDUP_REMOVED lines=13> */
.L_x_6929:
        /* <DEDUP_REMOVED lines=15> */
.L_x_6930:
        /* <DEDUP_REMOVED lines=15> */
.L_x_6931:
        /* <DEDUP_REMOVED lines=15> */
.L_x_6932:
        /* <DEDUP_REMOVED lines=15> */
.L_x_6933:
        /* <DEDUP_REMOVED lines=15> */
.L_x_6934:
        /* <DEDUP_REMOVED lines=15> */
.L_x_6935:
        /* <DEDUP_REMOVED lines=15> */
.L_x_6936:
        /* <DEDUP_REMOVED lines=10> */
.L_x_6924:
[----:B------:R-:W-:Y:S05]  /*3d970*/  BSYNC B0 ;  /* 0x0000000000007941 */ /* 0x000fea0003800000 */
.L_x_6923:
        /* <DEDUP_REMOVED lines=61> */
.L_x_6943:
[----:B------:R-:W2:Y:S01]  /*3dd50*/  S2R R2, SR_TID.X ;  /* 0x0000000000027919 */ /* 0x000ea20000002100 */
[----:B-1----:R-:W-:Y:S01]  /*3dd60*/  SHF.L.U32 R6, R9, 0x1f, RZ ;  /* 0x0000001f09067819 */ /* 0x002fe200000006ff */
[----:B------:R-:W-:Y:S01]  /*3dd70*/  BSSY B3, `(.L_x_6944) ;  /* 0x0000006000037945 */ /* 0x000fe20003800000 */
[----:B--2---:R-:W-:Y:S01]  /*3dd80*/  LOP3.LUT R3, R2, 0x7f, RZ, 0xc0, !PT ;  /* 0x0000007f02037812 */ /* 0x004fe200078ec0ff */
[----:B------:R-:W-:-:S03]  /*3dd90*/  IMAD R2, R10, 0x8, R18 ;  /* 0x000000080a027824 */ /* 0x000fc600078e0212 */
[----:B------:R-:W-:Y:S01]  /*3dda0*/  ISETP.NE.AND P1, PT, R3, RZ, PT ;  /* 0x000000ff0300720c */ /* 0x000fe20003f25270 */
[----:B------:R-:W1:Y:S02]  /*3ddb0*/  SYNCS.PHASECHK.TRANS64.TRYWAIT P0, [R2+URZ+0x38840], R6 ;  /* 0x03884006020075a7 */ /* 0x000e64000800017f */
[----:B-1----:R-:W-:Y:S10]  /*3ddc0*/  @!P0 BRA `(.L_x_6945) ;  /* 0x0000005c00a88947 */ /* 0x002ff40003800000 */
.L_x_7094:
[----:B------:R-:W-:Y:S05]  /*3ddd0*/  BSYNC B3 ;  /* 0x0000000000037941 */ /* 0x000fea0003800000 */
.L_x_6944:
        /* <DEDUP_REMOVED lines=9> */
.L_x_6947:
[----:B------:R-:W-:Y:S05]  /*3de70*/  BSYNC B3 ;  /* 0x0000000000037941 */ /* 0x000fea0003800000 */
.L_x_6946:
        /* <DEDUP_REMOVED lines=13> */
.L_x_6948:
        /* <DEDUP_REMOVED lines=13> */
.L_x_7095:
[----:B------:R-:W-:Y:S05]  /*3e020*/  BSYNC B3 ;  /* 0x0000000000037941 */ /* 0x000fea0003800000 */
.L_x_6949:
        /* <DEDUP_REMOVED lines=11> */
.L_x_6952:
[----:B------:R-:W-:Y:S05]  /*3e0e0*/  BSYNC B3 ;  /* 0x0000000000037941 */ /* 0x000fea0003800000 */
.L_x_6951:
        /* <DEDUP_REMOVED lines=10> */
.L_x_6953:
        /* <DEDUP_REMOVED lines=15> */
.L_x_6954:
        /* <DEDUP_REMOVED lines=15> */
.L_x_6955:
        /* <DEDUP_REMOVED lines=15> */
.L_x_6956:
        /* <DEDUP_REMOVED lines=15> */
.L_x_6957:
        /* <DEDUP_REMOVED lines=15> */
.L_x_6958:
        /* <DEDUP_REMOVED lines=15> */
.L_x_6959:
        /* <DEDUP_REMOVED lines=15> */
.L_x_6960:
        /* <DEDUP_REMOVED lines=10> */
.L_x_6942:
[----:B------:R-:W-:Y:S05]  /*3e8c0*/  BSYNC B1 ;  /* 0x0000000000017941 */ /* 0x000fea0003800000 */
.L_x_6941:
[----:B------:R-:W2:Y:S02]  /*3e8d0*/  LDL.LU R5, [R1+0x480] ;  /* 0x0004800001057983 */ /* 0x000ea40000300800 */
[----:B--2---:R-:W-:-:S07]  /*3e8e0*/  VIADD R0, R5, 0xfffffffd ;  /* 0xfffffffd05007836 */ /* 0x004fce0000000000 */
.L_x_6940:
[----:B------:R-:W-:Y:S05]  /*3e8f0*/  BSYNC B2 ;  /* 0x0000000000027941 */ /* 0x000fea0003800000 */
.L_x_6939:
[----:B------:R-:W-:-:S05]  /*3e900*/  VIADD R8, R8, 0xfffffffe ;  /* 0xfffffffe08087836 */ /* 0x000fca0000000000 */
[----:B------:R-:W-:-:S13]  /*3e910*/  ISETP.NE.AND P0, PT, R8, R4, PT ;  /* 0x000000040800720c */ /* 0x000fda0003f05270 */
[----:B------:R-:W-:Y:S05]  /*3e920*/  @!P0 BRA `(.L_x_6938) ;  /* 0x0000001800e08947 */ /* 0x000fea0003800000 */
.L_x_7001:
        /* <DEDUP_REMOVED lines=35> */
.L_x_6963:
[----:B------:R-:W1:Y:S01]  /*3eb60*/  S2R R2, SR_TID.X ;  /* 0x0000000000027919 */ /* 0x000e620000002100 */
[----:B------:R-:W-:Y:S01]  /*3eb70*/  IMAD R3, R7, 0x8, R18 ;  /* 0x0000000807037824 */ /* 0x000fe200078e0212 */
[----:B------:R-:W-:Y:S01]  /*3eb80*/  BSSY B2, `(.L_x_6964) ;  /* 0x0000006000027945 */ /* 0x000fe20003800000 */
[----:B-1----:R-:W-:Y:S02]  /*3eb90*/  LOP3.LUT R4, R2, 0x7f, RZ, 0xc0, !PT ;  /* 0x0000007f02047812 */ /* 0x002fe400078ec0ff */
[----:B------:R-:W-:Y:S02]  /*3eba0*/  SHF.L.U32 R2, R6, 0x1f, RZ ;  /* 0x0000001f06027819 */ /* 0x000fe400000006ff */
[----:B------:R-:W-:Y:S02]  /*3ebb0*/  ISETP.NE.AND P1, PT, R4, RZ, PT ;  /* 0x000000ff0400720c */ /* 0x000fe40003f25270 */
[----:B------:R-:W1:Y:S02]  /*3ebc0*/  SYNCS.PHASECHK.TRANS64.TRYWAIT P0, [R3+URZ+0x38840], R2 ;  /* 0x03884002030075a7 */ /* 0x000e64000800017f */
[----:B-1----:R-:W-:Y:S09]  /*3ebd0*/  @!P0 BRA `(.L_x_6965) ;  /* 0x00000050004c8947 */ /* 0x002ff20003800000 */
.L_x_7096:
[----:B------:R-:W-:Y:S05]  /*3ebe0*/  BSYNC B2 ;  /* 0x0000000000027941 */ /* 0x000fea0003800000 */
.L_x_6964:
        /* <DEDUP_REMOVED lines=9> */
.L_x_6967:
[----:B------:R-:W-:Y:S05]  /*3ec80*/  BSYNC B2 ;  /* 0x0000000000027941 */ /* 0x000fea0003800000 */
.L_x_6966:
        /* <DEDUP_REMOVED lines=12> */
.L_x_6968:
        /* <DEDUP_REMOVED lines=13> */
.L_x_7097:
[----:B------:R-:W-:Y:S05]  /*3ee20*/  BSYNC B2 ;  /* 0x0000000000027941 */ /* 0x000fea0003800000 */
.L_x_6969:
        /* <DEDUP_REMOVED lines=11> */
.L_x_6972:
[----:B------:R-:W-:Y:S05]  /*3eee0*/  BSYNC B2 ;  /* 0x0000000000027941 */ /* 0x000fea0003800000 */
.L_x_6971:
[----:B------:R-:W-:Y:S01]  /*3eef0*/  R2UR UR10, R10 ;  /* 0x000000000a0a72ca */ /* 0x000fe200000e0000 */
[----:B01----:R-:W-:Y:S01]  /*3ef00*/  IMAD R2, R7, 0x10000, R18 ;  /* 0x0001000007027824 */ /* 0x003fe200078e0212 */
[----:B------:R-:W-:Y:S01]  /*3ef10*/  R2UR UR6, R8 ;  /* 0x00000000080672ca */ /* 0x000fe200000e0000 */
[----:B------:R-:W-:Y:S01]  /*3ef20*/  UIADD3 UR4, UP0, UR42, 0x470, URZ ;  /* 0x000004702a047890 */ /* 0x000fe2000ff1e03f */
[----:B------:R-:W-:Y:S01]  /*3ef30*/  R2UR UR7, R9 ;  /* 0x00000000090772ca */ /* 0x000fe200000e0000 */
[----:B------:R-:W-:Y:S01]  /*3ef40*/  VIADD R3, R3, 0x38850 ;  /* 0x0003885003037836 */ /* 0x000fe20000000000 */
[----:B------:R-:W-:Y:S01]  /*3ef50*/  PLOP3.LUT P0, PT, PT, PT, PT, 0x80, 0x0 ;  /* 0x000000000000781c */ /* 0x000fe20003f0f070 */
[----:B------:R-:W-:Y:S01]  /*3ef60*/  VIADD R5, R2, 0x400 ;  /* 0x0000040002057836 */ /* 0x000fe20000000000 */
[----:B------:R-:W-:-:S12]  /*3ef70*/  UIADD3.X UR5, URZ, UR43, URZ, UP0, !UPT ;  /* 0x0000002b3f057290 */ /* 0x000fd800087fe43f */
.L_x_6973:
        /* <DEDUP_REMOVED lines=15> */
.L_x_6974:
        /* <DEDUP_REMOVED lines=15> */
.L_x_6975:
        /* <DEDUP_REMOVED lines=15> */
.L_x_6976:
        /* <DEDUP_REMOVED lines=15> */
.L_x_6977:
        /* <DEDUP_REMOVED lines=15> */
.L_x_6978:
        /* <DEDUP_REMOVED lines=15> */
.L_x_6979:
        /* <DEDUP_REMOVED lines=15> */
.L_x_6980:
        /* <DEDUP_REMOVED lines=10> */
.L_x_6962:
[----:B------:R-:W-:Y:S05]  /*3f6b0*/  BSYNC B1 ;  /* 0x0000000000017941 */ /* 0x000fea0003800000 */
.L_x_6961:
        /* <DEDUP_REMOVED lines=35> */
.L_x_6983:
        /* <DEDUP_REMOVED lines=8> */
.L_x_7098:
[----:B------:R-:W-:Y:S05]  /*3f970*/  BSYNC B2 ;  /* 0x0000000000027941 */ /* 0x000fea0003800000 */
.L_x_6984:
        /* <DEDUP_REMOVED lines=9> */
.L_x_6987:
[----:B------:R-:W-:Y:S05]  /*3fa10*/  BSYNC B2 ;  /* 0x0000000000027941 */ /* 0x000fea0003800000 */
.L_x_6986:
        /* <DEDUP_REMOVED lines=13> */
.L_x_6988:
        /* <DEDUP_REMOVED lines=13> */
.L_x_7099:
[----:B------:R-:W-:Y:S05]  /*3fbc0*/  BSYNC B2 ;  /* 0x0000000000027941 */ /* 0x000fea0003800000 */
.L_x_6989:
        /* <DEDUP_REMOVED lines=11> */
.L_x_6992:
[----:B------:R-:W-:Y:S05]  /*3fc80*/  BSYNC B2 ;  /* 0x0000000000027941 */ /* 0x000fea0003800000 */
.L_x_6991:
        /* <DEDUP_REMOVED lines=10> */
.L_x_6993:
        /* <DEDUP_REMOVED lines=15> */
.L_x_6994:
        /* <DEDUP_REMOVED lines=15> */
.L_x_6995:
        /* <DEDUP_REMOVED lines=15> */
.L_x_6996:
        /* <DEDUP_REMOVED lines=15> */
.L_x_6997:
        /* <DEDUP_REMOVED lines=15> */
.L_x_6998:
        /* <DEDUP_REMOVED lines=15> */
.L_x_6999:
        /* <DEDUP_REMOVED lines=15> */
.L_x_7000:
        /* <DEDUP_REMOVED lines=10> */
.L_x_6982:
[----:B------:R-:W-:Y:S05]  /*40460*/  BSYNC B1 ;  /* 0x0000000000017941 */ /* 0x000fea0003800000 */
.L_x_6981:
[----:B------:R-:W2:Y:S01]  /*40470*/  LDL R5, [R1+0x458] ;  /* 0x0004580001057983 */ /* 0x000ea20000100800 */
[----:B------:R-:W-:Y:S01]  /*40480*/  VIADD R0, R0, 0xfffffffe ;  /* 0xfffffffe00007836 */ /* 0x000fe20000000000 */
[----:B--2---:R-:W-:-:S13]  /*40490*/  ISETP.GT.AND P0, PT, R6, R5, PT ;  /* 0x000000050600720c */ /* 0x004fda0003f04270 */
[----:B------:R-:W-:Y:S05]  /*404a0*/  @P0 BRA `(.L_x_7001) ;  /* 0xffffffe400200947 */ /* 0x000fea000383ffff */
.L_x_6938:
[----:B------:R-:W-:Y:S05]  /*404b0*/  BSYNC B0 ;  /* 0x0000000000007941 */ /* 0x000fea0003800000 */
.L_x_6937:
        /* <DEDUP_REMOVED lines=24> */
[----:B------:R2:W-:Y:S02]  /*40640*/  STL [R1+0x430], R2 ;  /* 0x0004300201007387 */ /* 0x0005e40000100800 */
.L_x_7003:
[----:B------:R-:W-:Y:S05]  /*40650*/  BSYNC B0 ;  /* 0x0000000000007941 */ /* 0x000fea0003800000 */
.L_x_7002:
[----:B------:R-:W-:-:S05]  /*40660*/  SEL R0, R0, RZ, P0 ;  /* 0x000000ff00007207 */ /* 0x000fca0000000000 */
[----:B------:R3:W-:Y:S02]  /*40670*/  STL [R1+0x440], R0 ;  /* 0x0004400001007387 */ /* 0x0007e40000100800 */
.L_x_6899:
[----:B------:R-:W-:Y:S05]  /*40680*/  BSYNC B7 ;  /* 0x0000000000077941 */ /* 0x000fea0003800000 */
.L_x_6897:
        /* <DEDUP_REMOVED lines=8> */
[----:B--2---:R-:W2:Y:S04]  /*40710*/  LDS.128 R4, [R18+0x388d0] ;  /* 0x0388d00012047984 */ /* 0x004ea80000000c00 */
[----:B--2---:R2:W-:Y:S01]  /*40720*/  STL.128 [R1+0x430], R4 ;  /* 0x0004300401007387 */ /* 0x0045e20000100c00 */
[----:B------:R-:W-:Y:S06]  /*40730*/  BAR.ARV 0x4, 0x180 ;  /* 0x0106000000007b1d */ /* 0x000fec0000002000 */
[----:B------:R-:W-:Y:S05]  /*40740*/  BRA `(.L_x_7005) ;  /* 0x0000001000347947 */ /* 0x000fea0003800000 */
.L_x_7004:
[----:B---34-:R-:W3:Y:S01]  /*40750*/  S2R R0, SR_TID.X ;  /* 0x0000000000007919 */ /* 0x018ee20000002100 */
[----:B------:R-:W-:Y:S01]  /*40760*/  UMOV UR4, 0xffffffff ;  /* 0xffffffff00047882 */ /* 0x000fe20000000000 */
[----:B---3--:R-:W-:-:S04]  /*40770*/  LOP3.LUT R16, R0, 0x1f, RZ, 0xc0, !PT ;  /* 0x0000001f00107812 */ /* 0x008fc800078ec0ff */
[----:B------:R-:W-:Y:S01]  /*40780*/  ISETP.NE.AND P0, PT, R16, 0x1f, PT ;  /* 0x0000001f1000780c */ /* 0x000fe20003f05270 */
[----:B------:R-:W-:-:S12]  /*40790*/  BRA.DIV UR4, `(.L_x_7006) ;  /* 0x0000003604ac7947 */ /* 0x000fd8000b800000 */
[----:B-1----:R-:W3:Y:S01]  /*407a0*/  LDL R3, [R1+0x43c] ;  /* 0x00043c0001037983 */ /* 0x002ee20000100800 */
[----:B------:R-:W-:-:S03]  /*407b0*/  ULDC UR4, c[0x0][0xd3c] ;  /* 0x00034f0000047ab9 */ /* 0x000fc60000000800 */
[----:B--2---:R-:W0:Y:S01]  /*407c0*/  LDL.LU R2, [R1+0x430] ;  /* 0x0004300001027983 */ /* 0x004e220000300800 */
[----:B---3--:R-:W-:-:S05]  /*407d0*/  IMAD.IADD R0, R3, 0x1, R16 ;  /* 0x0000000103007824 */ /* 0x008fca00078e0210 */
        /* <DEDUP_REMOVED lines=8> */
[----:B------:R-:W-:Y:S02]  /*40860*/  IMAD.MOV.U32 R0, RZ, RZ, RZ ;  /* 0x000000ffff007224 */ /* 0x000fe400078e00ff */
[----:B------:R-:W-:Y:S01]  /*40870*/  IMAD.MOV.U32 R6, RZ, RZ, RZ ;  /* 0x000000ffff067224 */ /* 0x000fe200078e00ff */
[C---:B------:R-:W-:Y:S02]  /*40880*/  ISETP.GE.U32.AND P2, PT, R16.reuse, 0x2, PT ;  /* 0x000000021000780c */ /* 0x040fe40003f46070 */
[C---:B------:R-:W-:Y:S02]  /*40890*/  ISETP.GE.U32.AND P3, PT, R16.reuse, 0x4, PT ;  /* 0x000000041000780c */ /* 0x040fe40003f66070 */
[C---:B------:R-:W-:Y:S02]  /*408a0*/  ISETP.GE.U32.AND P4, PT, R16.reuse, 0x8, PT ;  /* 0x000000081000780c */ /* 0x040fe40003f86070 */
[----:B------:R-:W-:Y:S01]  /*408b0*/  ISETP.GE.U32.AND P5, PT, R16, 0x10, PT ;  /* 0x000000101000780c */ /* 0x000fe20003fa6070 */
[----:B------:R-:W-:Y:S04]  /*408c0*/  SHFL.IDX PT, R5, R10, RZ, 0x1f ;  /* 0x00001fff0a057589 */ /* 0x000fe800000e0000 */
[----:B------:R-:W-:Y:S01]  /*408d0*/  SHFL.IDX PT, R4, R10, 0x1, 0x1f ;  /* 0x00201f000a047f89 */ /* 0x000fe200000e0000 */
[----:B--2---:R-:W-:-:S02]  /*408e0*/  @!P1 IMAD.MOV.U32 R0, RZ, RZ, R8 ;  /* 0x000000ffff009224 */ /* 0x004fc400078e0008 */
        /* <DEDUP_REMOVED lines=18> */
[----:B------:R0:W1:Y:S01]  /*40a10*/  SHFL.IDX PT, R9, R7, 0x1f, 0x1f ;  /* 0x03e01f0007097f89 */ /* 0x00006200000e0000 */
[----:B------:R-:W-:-:S07]  /*40a20*/  IMAD.MOV.U32 R8, RZ, RZ, RZ ;  /* 0x000000ffff087224 */ /* 0x000fce00078e00ff */
.L_x_7109:
[----:B------:R-:W-:Y:S02]  /*40a30*/  ULDC UR4, c[0x0][0xd38] ;  /* 0x00034e0000047ab9 */ /* 0x000fe40000000800 */
[----:B------:R-:W-:-:S04]  /*40a40*/  IMAD.U32 R2, RZ, RZ, UR4 ;  /* 0x00000004ff027e24 */ /* 0x000fc8000f8e00ff */
[----:B-1----:R-:W-:-:S04]  /*40a50*/  IMAD R9, R9, R2, RZ ;  /* 0x0000000209097224 */ /* 0x002fc800078e02ff */
[----:B------:R-:W-:-:S05]  /*40a60*/  IMAD.IADD R4, R4, 0x1, R9 ;  /* 0x0000000104047824 */ /* 0x000fca00078e0209 */
[----:B------:R-:W-:-:S13]  /*40a70*/  ISETP.GT.AND P6, PT, R4, R5, PT ;  /* 0x000000050400720c */ /* 0x000fda0003fc4270 */
[----:B------:R-:W-:Y:S05]  /*40a80*/  @P6 BRA `(.L_x_7007) ;  /* 0x0000000000ac6947 */ /* 0x000fea0003800000 */
.L_x_7010:
        /* <DEDUP_REMOVED lines=37> */
.L_x_7117:
[----:B------:R-:W-:Y:S02]  /*40ce0*/  ULDC UR4, c[0x0][0xd38] ;  /* 0x00034e0000047ab9 */ /* 0x000fe40000000800 */
[----:B------:R-:W-:-:S04]  /*40cf0*/  IMAD.U32 R2, RZ, RZ, UR4 ;  /* 0x00000004ff027e24 */ /* 0x000fc8000f8e00ff */
[----:B-1----:R-:W-:-:S04]  /*40d00*/  IMAD R9, R9, R2, RZ ;  /* 0x0000000209097224 */ /* 0x002fc800078e02ff */
[----:B------:R-:W-:-:S05]  /*40d10*/  IMAD.IADD R4, R9, 0x1, R4 ;  /* 0x0000000109047824 */ /* 0x000fca00078e0204 */
[----:B------:R-:W-:-:S13]  /*40d20*/  ISETP.GT.AND P6, PT, R4, R5, PT ;  /* 0x000000050400720c */ /* 0x000fda0003fc4270 */
[----:B------:R-:W-:Y:S05]  /*40d30*/  @!P6 BRA `(.L_x_7010) ;  /* 0xfffffffc0054e947 */ /* 0x000fea000383ffff */
.L_x_7007:
        /* <DEDUP_REMOVED lines=12> */
.L_x_7122:
[----:B------:R-:W-:-:S13]  /*40e00*/  ISETP.NE.AND P0, PT, R3, RZ, PT ;  /* 0x000000ff0300720c */ /* 0x000fda0003f05270 */
[----:B------:R-:W-:Y:S05]  /*40e10*/  @!P0 BRA `(.L_x_7012) ;  /* 0x0000000000148947 */ /* 0x000fea0003800000 */
[----:B------:R-:W-:Y:S01]  /*40e20*/  UMOV UR4, 0xffffffff ;  /* 0xffffffff00047882 */ /* 0x000fe20000000000 */
[----:B-1----:R-:W-:Y:S02]  /*40e30*/  VIADD R4, R4, 0xffffffff ;  /* 0xffffffff04047836 */ /* 0x002fe40000000000 */
[----:B------:R-:W-:Y:S05]  /*40e40*/  BRA.DIV UR4, `(.L_x_7013) ;  /* 0x0000003a04a07947 */ /* 0x000fea000b800000 */
[----:B------:R1:W3:Y:S02]  /*40e50*/  SHFL.IDX PT, R4, R7, R4, 0x1f ;  /* 0x00001f0407047589 */ /* 0x0002e400000e0000 */
.L_x_7125:
[----:B---3--:R-:W-:-:S07]  /*40e60*/  IMAD.MOV.U32 R8, RZ, RZ, R4 ;  /* 0x000000ffff087224 */ /* 0x008fce00078e0004 */
.L_x_7012:
[----:B------:R-:W-:Y:S01]  /*40e70*/  IMAD R3, R8, R2, R9 ;  /* 0x0000000208037224 */ /* 0x000fe200078e0209 */
[----:B------:R-:W-:-:S03]  /*40e80*/  ISETP.NE.AND P0, PT, R6, 0x1, PT ;  /* 0x000000010600780c */ /* 0x000fc60003f05270 */
[----:B01----:R-:W-:Y:S01]  /*40e90*/  IMAD.IADD R7, R5, 0x1, -R3 ;  /* 0x0000000105077824 */ /* 0x003fe200078e0a03 */
[----:B------:R0:W-:Y:S09]  /*40ea0*/  STL [R1+0x430], R3 ;  /* 0x0004300301007387 */ /* 0x0001f20000100800 */
[----:B------:R-:W-:Y:S05]  /*40eb0*/  @!P0 BRA `(.L_x_7014) ;  /* 0x0000000000e48947 */ /* 0x000fea0003800000 */
[----:B------:R-:W-:-:S04]  /*40ec0*/  IABS R4, R0 ;  /* 0x0000000000047213 */ /* 0x000fc80000000000 */
[----:B------:R-:W1:Y:S08]  /*40ed0*/  I2F.RP R2, R4 ;  /* 0x0000000400027306 */ /* 0x000e700000209400 */
        /* <DEDUP_REMOVED lines=55> */
.L_x_7014:
[----:B0-----:R-:W3:Y:S01]  /*41250*/  LDL R3, [R1+0x43c] ;  /* 0x00043c0001037983 */ /* 0x001ee20000100800 */
[----:B------:R-:W3:Y:S02]  /*41260*/  LDC.64 R4, c[0x0][0xd90] ;  /* 0x00036400ff047b82 */ /* 0x000ee40000000a00 */
        /* <DEDUP_REMOVED lines=61> */
.L_x_7015:
[----:B------:R-:W-:-:S05]  /*41640*/  LOP3.LUT R7, RZ, R7, RZ, 0x33, !PT ;  /* 0x00000007ff077212 */ /* 0x000fca00078e33ff */
[----:B------:R-:W-:-:S05]  /*41650*/  IMAD.IADD R0, R0, 0x1, R7 ;  /* 0x0000000100007824 */ /* 0x000fca00078e0207 */
[----:B------:R3:W-:Y:S01]  /*41660*/  STL [R1+0x434], R0 ;  /* 0x0004340001007387 */ /* 0x0007e20000100800 */
[----:B------:R-:W-:Y:S05]  /*41670*/  BRA `(.L_x_7016) ;  /* 0x0000000000287947 */ /* 0x000fea0003800000 */
.L_x_7008:
[----:B------:R-:W-:Y:S01]  /*41680*/  UMOV UR4, URZ ;  /* 0x0000003f00047c82 */ /* 0x000fe20008000000 */
[----:B------:R-:W-:Y:S01]  /*41690*/  UMOV UR5, URZ ;  /* 0x0000003f00057c82 */ /* 0x000fe20008000000 */
[----:B------:R-:W-:Y:S01]  /*416a0*/  ULDC UR6, c[0x0][0xd3c] ;  /* 0x00034f0000067ab9 */ /* 0x000fe20000000800 */
[----:B------:R-:W-:Y:S01]  /*416b0*/  IMAD.U32 R3, RZ, RZ, UR4 ;  /* 0x00000004ff037e24 */ /* 0x000fe2000f8e00ff */
[----:B------:R1:W-:Y:S01]  /*416c0*/  STL [R1+0x430], R5 ;  /* 0x0004300501007387 */ /* 0x0003e20000100800 */
[----:B------:R-:W-:Y:S02]  /*416d0*/  IMAD.U32 R2, RZ, RZ, UR5 ;  /* 0x00000005ff027e24 */ /* 0x000fe4000f8e00ff */
[----:B------:R-:W-:Y:S01]  /*416e0*/  IMAD.U32 R0, RZ, RZ, UR6 ;  /* 0x00000006ff007e24 */ /* 0x000fe2000f8e00ff */
[----:B------:R1:W-:Y:S04]  /*416f0*/  STL [R1+0x434], R3 ;  /* 0x0004340301007387 */ /* 0x0003e80000100800 */
[----:B------:R1:W-:Y:S04]  /*41700*/  STL [R1+0x43c], R0 ;  /* 0x00043c0001007387 */ /* 0x0003e80000100800 */
[----:B------:R1:W-:Y:S02]  /*41710*/  STL [R1+0x438], R2 ;  /* 0x0004380201007387 */ /* 0x0003e40000100800 */
.L_x_7016:
[----:B01----:R-:W4:Y:S04]  /*41720*/  LDL R2, [R1+0x43c] ;  /* 0x00043c0001027983 */ /* 0x003f280000100800 */
[----:B------:R-:W5:Y:S04]  /*41730*/  LDL R3, [R1+0x438] ;  /* 0x0004380001037983 */ /* 0x000f680000100800 */
[----:B------:R-:W2:Y:S04]  /*41740*/  LDL R4, [R1+0x430] ;  /* 0x0004300001047983 */ /* 0x000ea80000100800 */
[----:B------:R-:W2:Y:S01]  /*41750*/  LDL R5, [R1+0x434] ;  /* 0x0004340001057983 */ /* 0x000ea20000100800 */
[----:B---3--:R-:W0:Y:S01]  /*41760*/  S2R R0, SR_TID.X ;  /* 0x0000000000007919 */ /* 0x008e220000002100 */
[----:B------:R-:W-:Y:S05]  /*41770*/  WARPSYNC.ALL ;  /* 0x0000000000007948 */ /* 0x000fea0003800000 */
[----:B0-----:R-:W-:Y:S01]  /*41780*/  LOP3.LUT R0, R0, 0x1f, RZ, 0xc0, !PT ;  /* 0x0000001f00007812 */ /* 0x001fe200078ec0ff */
[----:B------:R-:W-:Y:S03]  /*41790*/  BAR.SYNC.DEFER_BLOCKING 0x4, 0x180 ;  /* 0x0106000000007b1d */ /* 0x000fe60000010000 */
[----:B------:R-:W-:-:S13]  /*417a0*/  ISETP.NE.AND P0, PT, R0, RZ, PT ;  /* 0x000000ff0000720c */ /* 0x000fda0003f05270 */
[----:B------:R-:W0:Y:S01]  /*417b0*/  @!P0 S2R R0, SR_CgaCtaId ;  /* 0x0000000000008919 */ /* 0x000e220000008800 */
[----:B----4-:R-:W-:Y:S01]  /*417c0*/  IMAD.MOV.U32 R7, RZ, RZ, R2 ;  /* 0x000000ffff077224 */ /* 0x010fe200078e0002 */
[----:B------:R-:W-:Y:S01]  /*417d0*/  @!P0 MOV R2, 0x400 ;  /* 0x0000040000028802 */ /* 0x000fe20000000f00 */
[----:B-----5:R-:W-:-:S03]  /*417e0*/  IMAD.MOV.U32 R6, RZ, RZ, R3 ;  /* 0x000000ffff067224 */ /* 0x020fc600078e0003 */
[----:B0-----:R-:W-:-:S05]  /*417f0*/  @!P0 LEA R18, R0, R2, 0x18 ;  /* 0x0000000200128211 */ /* 0x001fca00078ec0ff */
[----:B--2---:R0:W-:Y:S01]  /*41800*/  @!P0 STS.128 [R18+0x388d0], R4 ;  /* 0x0388d00412008388 */ /* 0x0041e20000000c00 */
[----:B------:R-:W-:Y:S06]  /*41810*/  BAR.ARV 0x5, 0x180 ;  /* 0x0146000000007b1d */ /* 0x000fec0000002000 */
.L_x_7005:
[----:B---34-:R-:W3:Y:S01]  /*41820*/  LDL R0, [R1+0x43c] ;  /* 0x00043c0001007983 */ /* 0x018ee20000100800 */
[----:B------:R-:W-:Y:S02]  /*41830*/  ULDC UR4, c[0x0][0xd3c] ;  /* 0x00034f0000047ab9 */ /* 0x000fe40000000800 */
[----:B---3--:R-:W-:-:S13]  /*41840*/  ISETP.GE.AND P0, PT, R0, UR4, PT ;  /* 0x0000000400007c0c */ /* 0x008fda000bf06270 */
[----:B------:R-:W-:Y:S05]  /*41850*/  @!P0 BRA `(.L_x_7017) ;  /* 0xffffff6000f48947 */ /* 0x000fea000383ffff */
[----:B------:R-:W-:Y:S05]  /*41860*/  BSYNC B8 ;  /* 0x0000000000087941 */ /* 0x000fea0003800000 */
.L_x_6827:
[----:B---3--:R-:W3:Y:S01]  /*41870*/  LDL.LU R0, [R1+0x49c] ;  /* 0x00049c0001007983 */ /* 0x008ee20000300800 */
[----:B------:R-:W-:Y:S01]  /*41880*/  BSSY B0, `(.L_x_7018) ;  /* 0x000000b000007945 */ /* 0x000fe20003800000 */
[----:B0-2---:R-:W0:Y:S01]  /*41890*/  S2R R5, SR_CgaCtaId ;  /* 0x0000000000057919 */ /* 0x005e220000008800 */
[----:B---3--:R-:W-:-:S05]  /*418a0*/  VIADD R0, R0, 0x1 ;  /* 0x0000000100007836 */ /* 0x008fca0000000000 */
        /* <DEDUP_REMOVED lines=8> */
.L_x_7126:
[----:B------:R-:W-:Y:S05]  /*41930*/  BSYNC B0 ;  /* 0x0000000000007941 */ /* 0x000fea0003800000 */
.L_x_7018:
[----:B------:R-:W-:-:S03]  /*41940*/  UMOV UR4, 0xffffffff ;  /* 0xffffffff00047882 */ /* 0x000fc60000000000 */
[----:B------:R-:W-:Y:S05]  /*41950*/  BRA.DIV UR4, `(.L_x_7020) ;  /* 0x00000032041c7947 */ /* 0x000fea000b800000 */
[----:B0-----:R-:W0:Y:S02]  /*41960*/  S2R R0, SR_TID.X ;  /* 0x0000000000007919 */ /* 0x001e240000002100 */
[----:B0-----:R-:W-:-:S04]  /*41970*/  SHF.R.U32.HI R0, RZ, 0x5, R0 ;  /* 0x00000005ff007819 */ /* 0x001fc80000011600 */
[----:B------:R-:W-:-:S05]  /*41980*/  LOP3.LUT R0, R0, 0x3, RZ, 0xc0, !PT ;  /* 0x0000000300007812 */ /* 0x000fca00078ec0ff */
[----:B------:R0:W1:Y:S02]  /*41990*/  SHFL.IDX PT, R14, R0, RZ, 0x1f ;  /* 0x00001fff000e7589 */ /* 0x00006400000e0000 */
.L_x_7129:
[----:B-1----:R-:W-:-:S13]  /*419a0*/  ISETP.NE.AND P0, PT, R14, RZ, PT ;  /* 0x000000ff0e00720c */ /* 0x002fda0003f05270 */
[----:B------:R-:W-:Y:S05]  /*419b0*/  @P0 BRA `(.L_x_6592) ;  /* 0x0000000000780947 */ /* 0x000fea0003800000 */
[----:B------:R-:W-:-:S03]  /*419c0*/  UMOV UR4, 0xffffffff ;  /* 0xffffffff00047882 */ /* 0x000fc60000000000 */
[----:B------:R-:W-:Y:S05]  /*419d0*/  BRA.DIV UR4, `(.L_x_7021) ;  /* 0x0000003204307947 */ /* 0x000fea000b800000 */
[----:B------:R-:W-:-:S13]  /*419e0*/  ELECT P6, URZ, PT ;  /* 0x00000000003f782f */ /* 0x000fda00038c0000 */
.L_x_7132:
        /* <DEDUP_REMOVED lines=15> */
.L_x_7133:
[----:B------:R-:W0:Y:S01]  /*41ae0*/  LDL.LU R6, [R1+0x440] ;  /* 0x0004400001067983 */ /* 0x000e220000300800 */
[----:B------:R-:W1:Y:S01]  /*41af0*/  SYNCS.PHASECHK.TRANS64.TRYWAIT P0, [R7+URZ], R2 ;  /* 0x00000002070075a7 */ /* 0x000e62000800017f */
[----:B------:R-:W-:-:S04]  /*41b00*/  VIADD R0, R9, 0x38860 ;  /* 0x0003886009007836 */ /* 0x000fc80000000000 */
[----:B0-----:R-:W-:Y:S01]  /*41b10*/  IMAD R5, R6, 0x8, R0 ;  /* 0x0000000806057824 */ /* 0x001fe200078e0200 */
[----:B-1----:R-:W-:Y:S06]  /*41b20*/  @!P0 BRA `(.L_x_7023) ;  /* 0x0000003000108947 */ /* 0x002fec0003800000 */
.L_x_7134:
[----:B------:R-:W1:Y:S02]  /*41b30*/  SYNCS.PHASECHK.TRANS64.TRYWAIT P0, [R5+URZ], R4 ;  /* 0x00000004050075a7 */ /* 0x000e64000800017f */
[----:B-1----:R-:W-:Y:S05]  /*41b40*/  @!P0 BRA `(.L_x_7024) ;  /* 0x00000030001c8947 */ /* 0x002fea0003800000 */
.L_x_7135:
[----:B------:R-:W-:-:S07]  /*41b50*/  IMAD R3, R3, 0x8, R0 ;  /* 0x0000000803037824 */ /* 0x000fce00078e0200 */
.L_x_7025:
[----:B--2---:R2:W3:Y:S02]  /*41b60*/  SYNCS.PHASECHK.TRANS64.TRYWAIT P0, [R3+URZ], R2 ;  /* 0x00000002030075a7 */ /* 0x0044e4000800017f */
[----:B---3--:R-:W-:Y:S05]  /*41b70*/  @!P0 NANOSLEEP.SYNCS 0x989680 ;  /* 0x009896800000895d */ /* 0x008fea0003900000 */
[----:B------:R-:W3:Y:S02]  /*41b80*/  @!P0 SYNCS.PHASECHK.TRANS64 P0, [R3+URZ], R2 ;  /* 0x00000002030085a7 */ /* 0x000ee4000800007f */
[----:B---3--:R-:W-:Y:S05]  /*41b90*/  @!P0 BRA `(.L_x_7025) ;  /* 0xfffffffc00f08947 */ /* 0x008fea000383ffff */
.L_x_6592:
[----:B------:R-:W-:Y:S05]  /*41ba0*/  BSYNC B9 ;  /* 0x0000000000097941 */ /* 0x000fea0003800000 */
.L_x_6589:
[----:B------:R-:W-:Y:S05]  /*41bb0*/  EXIT ;  /* 0x000000000000794d */ /* 0x000fea0003800000 */
.L_x_6618:
[----:B0-----:R0:W1:Y:S02]  /*41bc0*/  SYNCS.PHASECHK.TRANS64.TRYWAIT P0, [R45+URZ+0x38890], R48 ;  /* 0x038890302d0075a7 */ /* 0x001064000800017f */
[----:B-1----:R-:W-:Y:S05]  /*41bd0*/  @!P0 NANOSLEEP.SYNCS 0x989680 ;  /* 0x009896800000895d */ /* 0x002fea0003900000 */
[----:B------:R-:W1:Y:S02]  /*41be0*/  @!P0 SYNCS.PHASECHK.TRANS64 P0, [R45+URZ+0x38890], R48 ;  /* 0x038890302d0085a7 */ /* 0x000e64000800007f */
[----:B-1----:R-:W-:Y:S05]  /*41bf0*/  @!P0 BRA `(.L_x_6618) ;  /* 0xfffffffc00f08947 */ /* 0x002fea000383ffff */
[----:B------:R-:W-:Y:S05]  /*41c00*/  BRA `(.L_x_7026) ;  /* 0xfffffc1400847947 */ /* 0x000fea000383ffff */
.L_x_6628:
[----:B0-----:R0:W1:Y:S02]  /*41c10*/  SYNCS.PHASECHK.TRANS64.TRYWAIT P6, [R45+URZ+0x38890], R48 ;  /* 0x038890302d0075a7 */ /* 0x00106400080c017f */
[----:B-1----:R-:W-:Y:S05]  /*41c20*/  @!P6 NANOSLEEP.SYNCS 0x989680 ;  /* 0x009896800000e95d */ /* 0x002fea0003900000 */
[----:B------:R-:W1:Y:S02]  /*41c30*/  @!P6 SYNCS.PHASECHK.TRANS64 P6, [R45+URZ+0x38890], R48 ;  /* 0x038890302d00e5a7 */ /* 0x000e6400080c007f */
[----:B-1----:R-:W-:Y:S05]  /*41c40*/  @!P6 BRA `(.L_x_6628) ;  /* 0xfffffffc00f0e947 */ /* 0x002fea000383ffff */
[----:B------:R-:W-:Y:S05]  /*41c50*/  BRA `(.L_x_7027) ;  /* 0xfffffc2000387947 */ /* 0x000fea000383ffff */
.L_x_6633:
[----:B0-----:R0:W1:Y:S02]  /*41c60*/  SYNCS.PHASECHK.TRANS64.TRYWAIT P0, [R45+URZ+0x38890], R48 ;  /* 0x038890302d0075a7 */ /* 0x001064000800017f */
[----:B-1----:R-:W-:Y:S05]  /*41c70*/  @!P0 NANOSLEEP.SYNCS 0x989680 ;  /* 0x009896800000895d */ /* 0x002fea0003900000 */
[----:B------:R-:W1:Y:S02]  /*41c80*/  @!P0 SYNCS.PHASECHK.TRANS64 P0, [R45+URZ+0x38890], R48 ;  /* 0x038890302d0085a7 */ /* 0x000e64000800007f */
[----:B-1----:R-:W-:Y:S05]  /*41c90*/  @!P0 BRA `(.L_x_6633) ;  /* 0xfffffffc00f08947 */ /* 0x002fea000383ffff */
[----:B------:R-:W-:Y:S05]  /*41ca0*/  BRA `(.L_x_7028) ;  /* 0xfffffc2800407947 */ /* 0x000fea000383ffff */
.L_x_6637:
[----:B-1----:R1:W0:Y:S02]  /*41cb0*/  SYNCS.PHASECHK.TRANS64.TRYWAIT P4, [R45+URZ+0x388b0], R48 ;  /* 0x0388b0302d0075a7 */ /* 0x002224000808017f */
[----:B0-----:R-:W-:Y:S05]  /*41cc0*/  @!P4 NANOSLEEP.SYNCS 0x989680 ;  /* 0x009896800000c95d */ /* 0x001fea0003900000 */
[----:B------:R-:W0:Y:S02]  /*41cd0*/  @!P4 SYNCS.PHASECHK.TRANS64 P4, [R45+URZ+0x388b0], R48 ;  /* 0x0388b0302d00c5a7 */ /* 0x000e24000808007f */
[----:B0-----:R-:W-:Y:S05]  /*41ce0*/  @!P4 BRA `(.L_x_6637) ;  /* 0xfffffffc00f0c947 */ /* 0x001fea000383ffff */
[----:B------:R-:W-:Y:S05]  /*41cf0*/  BRA `(.L_x_7029) ;  /* 0xfffffc2800d07947 */ /* 0x000fea000383ffff */
.L_x_6685:
        /* <DEDUP_REMOVED lines=8> */
.L_x_7031:
[----:B------:R-:W-:Y:S05]  /*41d80*/  BSYNC B1 ;  /* 0x0000000000017941 */ /* 0x000fea0003800000 */
.L_x_7030:
        /* <DEDUP_REMOVED lines=8> */
.L_x_7032:
[----:B------:R-:W-:Y:S02]  /*41e10*/  IMAD.MOV.U32 R13, RZ, RZ, R32 ;  /* 0x000000ffff0d7224 */ /* 0x000fe400078e0020 */
[----:B------:R-:W-:-:S07]  /*41e20*/  IMAD.MOV.U32 R6, RZ, RZ, R14 ;  /* 0x000000ffff067224 */ /* 0x000fce00078e000e */
[----:B------:R-:W-:Y:S05]  /*41e30*/  WARPSYNC.COLLECTIVE R15, `(.L_x_7033) ;  /* 0x000000000f087348 */ /* 0x000fea0003c00000 */
[----:B------:R0:W1:Y:S02]  /*41e40*/  SHFL.IDX P6, R14, R13, R12, R11 ;  /* 0x0000000c0d0e7389 */ /* 0x00006400000c000b */
[----:B01----:R-:W-:Y:S01]  /*41e50*/  ENDCOLLECTIVE ;  /* 0x000000000000791b */ /* 0x003fe20003800000 */
.L_x_7033:
[----:B------:R-:W-:Y:S02]  /*41e60*/  IMAD.MOV.U32 R13, RZ, RZ, R34 ;  /* 0x000000ffff0d7224 */ /* 0x000fe400078e0022 */
[----:B------:R-:W-:-:S07]  /*41e70*/  IMAD.MOV.U32 R7, RZ, RZ, R14 ;  /* 0x000000ffff077224 */ /* 0x000fce00078e000e */
[----:B------:R-:W-:Y:S05]  /*41e80*/  WARPSYNC.COLLECTIVE R15, `(.L_x_7034) ;  /* 0x000000000f087348 */ /* 0x000fea0003c00000 */
[----:B------:R0:W1:Y:S02]  /*41e90*/  SHFL.IDX P6, R14, R13, R12, R11 ;  /* 0x0000000c0d0e7389 */ /* 0x00006400000c000b */
[----:B01----:R-:W-:Y:S01]  /*41ea0*/  ENDCOLLECTIVE ;  /* 0x000000000000791b */ /* 0x003fe20003800000 */
.L_x_7034:
[----:B------:R-:W-:Y:S01]  /*41eb0*/  IMAD.MOV.U32 R8, RZ, RZ, R14 ;  /* 0x000000ffff087224 */ /* 0x000fe200078e000e */
[----:B------:R-:W-:Y:S06]  /*41ec0*/  BRA `(.L_x_7035) ;  /* 0xfffffcd000587947 */ /* 0x000fec000383ffff */
.L_x_6688:
        /* <DEDUP_REMOVED lines=8> */
.L_x_7037:
[----:B------:R-:W-:Y:S05]  /*41f50*/  BSYNC B1 ;  /* 0x0000000000017941 */ /* 0x000fea0003800000 */
.L_x_7036:
        /* <DEDUP_REMOVED lines=8> */
.L_x_7038:
[----:B------:R-:W-:Y:S02]  /*41fe0*/  IMAD.MOV.U32 R13, RZ, RZ, R32 ;  /* 0x000000ffff0d7224 */ /* 0x000fe400078e0020 */
[----:B------:R-:W-:-:S07]  /*41ff0*/  IMAD.MOV.U32 R6, RZ, RZ, R14 ;  /* 0x000000ffff067224 */ /* 0x000fce00078e000e */
[----:B------:R-:W-:Y:S05]  /*42000*/  WARPSYNC.COLLECTIVE R15, `(.L_x_7039) ;  /* 0x000000000f087348 */ /* 0x000fea0003c00000 */
[----:B------:R0:W1:Y:S02]  /*42010*/  SHFL.IDX P6, R14, R13, R12, R11 ;  /* 0x0000000c0d0e7389 */ /* 0x00006400000c000b */
[----:B01----:R-:W-:Y:S01]  /*42020*/  ENDCOLLECTIVE ;  /* 0x000000000000791b */ /* 0x003fe20003800000 */
.L_x_7039:
[----:B------:R-:W-:Y:S02]  /*42030*/  IMAD.MOV.U32 R13, RZ, RZ, R34 ;  /* 0x000000ffff0d7224 */ /* 0x000fe400078e0022 */
[----:B------:R-:W-:-:S07]  /*42040*/  IMAD.MOV.U32 R7, RZ, RZ, R14 ;  /* 0x000000ffff077224 */ /* 0x000fce00078e000e */
[----:B------:R-:W-:Y:S05]  /*42050*/  WARPSYNC.COLLECTIVE R15, `(.L_x_7040) ;  /* 0x000000000f087348 */ /* 0x000fea0003c00000 */
[----:B------:R0:W1:Y:S02]  /*42060*/  SHFL.IDX P6, R14, R13, R12, R11 ;  /* 0x0000000c0d0e7389 */ /* 0x00006400000c000b */
[----:B01----:R-:W-:Y:S01]  /*42070*/  ENDCOLLECTIVE ;  /* 0x000000000000791b */ /* 0x003fe20003800000 */
.L_x_7040:
[----:B------:R-:W-:Y:S05]  /*42080*/  BRA `(.L_x_7041) ;  /* 0xfffffcd000c47947 */ /* 0x000fea000383ffff */
.L_x_6692:
[----:B-1----:R1:W4:Y:S02]  /*42090*/  SYNCS.PHASECHK.TRANS64.TRYWAIT P0, [R2+URZ+0x38800], R33 ;  /* 0x03880021020075a7 */ /* 0x002324000800017f */
[----:B----4-:R-:W-:Y:S05]  /*420a0*/  @!P0 NANOSLEEP.SYNCS 0x989680 ;  /* 0x009896800000895d */ /* 0x010fea0003900000 */
[----:B------:R-:W4:Y:S02]  /*420b0*/  @!P0 SYNCS.PHASECHK.TRANS64 P0, [R2+URZ+0x38800], R33 ;  /* 0x03880021020085a7 */ /* 0x000f24000800007f */
[----:B----4-:R-:W-:Y:S05]  /*420c0*/  @!P0 BRA `(.L_x_6692) ;  /* 0xfffffffc00f08947 */ /* 0x010fea000383ffff */
[----:B------:R-:W-:Y:S05]  /*420d0*/  BRA `(.L_x_7042) ;  /* 0xfffffcd400507947 */ /* 0x000fea000383ffff */
.L_x_6700:
        /* <DEDUP_REMOVED lines=8> */
.L_x_7044:
[----:B------:R-:W-:Y:S05]  /*42160*/  BSYNC B1 ;  /* 0x0000000000017941 */ /* 0x000fea0003800000 */
.L_x_7043:
        /* <DEDUP_REMOVED lines=8> */
.L_x_7045:
[----:B------:R-:W-:Y:S02]  /*421f0*/  IMAD.MOV.U32 R13, RZ, RZ, R32 ;  /* 0x000000ffff0d7224 */ /* 0x000fe400078e0020 */
[----:B------:R-:W-:-:S07]  /*42200*/  IMAD.MOV.U32 R4, RZ, RZ, R14 ;  /* 0x000000ffff047224 */ /* 0x000fce00078e000e */
[----:B------:R-:W-:Y:S05]  /*42210*/  WARPSYNC.COLLECTIVE R15, `(.L_x_7046) ;  /* 0x000000000f087348 */ /* 0x000fea0003c00000 */
[----:B------:R0:W1:Y:S02]  /*42220*/  SHFL.IDX P6, R14, R13, R12, R11 ;  /* 0x0000000c0d0e7389 */ /* 0x00006400000c000b */
[----:B01----:R-:W-:Y:S01]  /*42230*/  ENDCOLLECTIVE ;  /* 0x000000000000791b */ /* 0x003fe20003800000 */
.L_x_7046:
[----:B------:R-:W-:Y:S02]  /*42240*/  IMAD.MOV.U32 R13, RZ, RZ, R9 ;  /* 0x000000ffff0d7224 */ /* 0x000fe400078e0009 */
[----:B------:R-:W-:-:S07]  /*42250*/  IMAD.MOV.U32 R7, RZ, RZ, R14 ;  /* 0x000000ffff077224 */ /* 0x000fce00078e000e */
[----:B------:R-:W-:Y:S05]  /*42260*/  WARPSYNC.COLLECTIVE R15, `(.L_x_7047) ;  /* 0x000000000f087348 */ /* 0x000fea0003c00000 */
[----:B------:R0:W1:Y:S02]  /*42270*/  SHFL.IDX P6, R14, R13, R12, R11 ;  /* 0x0000000c0d0e7389 */ /* 0x00006400000c000b */
[----:B01----:R-:W-:Y:S01]  /*42280*/  ENDCOLLECTIVE ;  /* 0x000000000000791b */ /* 0x003fe20003800000 */
.L_x_7047:
[----:B------:R-:W-:Y:S01]  /*42290*/  IMAD.MOV.U32 R6, RZ, RZ, R14 ;  /* 0x000000ffff067224 */ /* 0x000fe200078e000e */
[----:B------:R-:W-:Y:S06]  /*422a0*/  BRA `(.L_x_7048) ;  /* 0xfffffce000d07947 */ /* 0x000fec000383ffff */
.L_x_6703:
[----:B------:R-:W-:Y:S01]  /*422b0*/  BSSY B1, `(.L_x_7049) ;  /* 0x0000008000017945 */ /* 0x000fe20003800000 */
[----:B------:R-:W-:Y:S02]  /*422c0*/  IMAD.MOV.U32 R13, RZ, RZ, R3 ;  /* 0x000000ffff0d7224 */ /* 0x000fe400078e0003 */
[----:B------:R-:W-:Y:S02]  /*422d0*/  IMAD.MOV.U32 R12, RZ, RZ, 0x1 ;  /* 0x00000001ff0c7424 */ /* 0x000fe400078e00ff */
[----:B------:R-:W-:Y:S02]  /*422e0*/  IMAD.MOV.U32 R11, RZ, RZ, 0x1c1f ;  /* 0x00001c1fff0b7424 */ /* 0x000fe400078e00ff */
[----:B------:R-:W-:-:S07]  /*422f0*/  IMAD.MOV.U32 R15, RZ, RZ, -0x1 ;  /* 0xffffffffff0f7424 */ /* 0x000fce00078e00ff */
[----:B0-----:R-:W-:Y:S05]  /*42300*/  WARPSYNC.COLLECTIVE R15, `(.L_x_7050) ;  /* 0x000000000f087348 */ /* 0x001fea0003c00000 */
[----:B------:R1:W2:Y:S02]  /*42310*/  SHFL.IDX P6, R14, R13, R12, R11 ;  /* 0x0000000c0d0e7389 */ /* 0x0002a400000c000b */
[----:B012---:R-:W-:Y:S01]  /*42320*/  ENDCOLLECTIVE ;  /* 0x000000000000791b */ /* 0x007fe20003800000 */
.L_x_7050:
[----:B------:R-:W-:Y:S05]  /*42330*/  BSYNC B1 ;  /* 0x0000000000017941 */ /* 0x000fea0003800000 */
.L_x_7049:
        /* <DEDUP_REMOVED lines=8> */
.L_x_7051:
[----:B------:R-:W-:Y:S02]  /*423c0*/  IMAD.MOV.U32 R13, RZ, RZ, R32 ;  /* 0x000000ffff0d7224 */ /* 0x000fe400078e0020 */
[----:B------:R-:W-:-:S07]  /*423d0*/  IMAD.MOV.U32 R6, RZ, RZ, R14 ;  /* 0x000000ffff067224 */ /* 0x000fce00078e000e */
[----:B------:R-:W-:Y:S05]  /*423e0*/  WARPSYNC.COLLECTIVE R15, `(.L_x_7052) ;  /* 0x000000000f087348 */ /* 0x000fea0003c00000 */
[----:B------:R0:W1:Y:S02]  /*423f0*/  SHFL.IDX P6, R14, R13, R12, R11 ;  /* 0x0000000c0d0e7389 */ /* 0x00006400000c000b */
[----:B01----:R-:W-:Y:S01]  /*42400*/  ENDCOLLECTIVE ;  /* 0x000000000000791b */ /* 0x003fe20003800000 */
.L_x_7052:
[----:B------:R-:W-:Y:S02]  /*42410*/  IMAD.MOV.U32 R13, RZ, RZ, R9 ;  /* 0x000000ffff0d7224 */ /* 0x000fe400078e0009 */
[----:B------:R-:W-:-:S07]  /*42420*/  IMAD.MOV.U32 R7, RZ, RZ, R14 ;  /* 0x000000ffff077224 */ /* 0x000fce00078e000e */
[----:B------:R-:W-:Y:S05]  /*42430*/  WARPSYNC.COLLECTIVE R15, `(.L_x_7053) ;  /* 0x000000000f087348 */ /* 0x000fea0003c00000 */
[----:B------:R0:W1:Y:S02]  /*42440*/  SHFL.IDX P6, R14, R13, R12, R11 ;  /* 0x0000000c0d0e7389 */ /* 0x00006400000c000b */
[----:B01----:R-:W-:Y:S01]  /*42450*/  ENDCOLLECTIVE ;  /* 0x000000000000791b */ /* 0x003fe20003800000 */
.L_x_7053:
[----:B------:R-:W-:Y:S02]  /*42460*/  IMAD.MOV.U32 R12, RZ, RZ, R6 ;  /* 0x000000ffff0c7224 */ /* 0x000fe400078e0006 */
[----:B------:R-:W-:Y:S01]  /*42470*/  IMAD.MOV.U32 R13, RZ, RZ, R3 ;  /* 0x000000ffff0d7224 */ /* 0x000fe200078e0003 */
[----:B------:R-:W-:Y:S06]  /*42480*/  BRA `(.L_x_7054) ;  /* 0xfffffce000fc7947 */ /* 0x000fec000383ffff */
.L_x_6707:
[----:B-1----:R1:W2:Y:S02]  /*42490*/  SYNCS.PHASECHK.TRANS64.TRYWAIT P0, [R2+URZ+0x38800], R3 ;  /* 0x03880003020075a7 */ /* 0x0022a4000800017f */
[----:B--2---:R-:W-:Y:S05]  /*424a0*/  @!P0 NANOSLEEP.SYNCS 0x989680 ;  /* 0x009896800000895d */ /* 0x004fea0003900000 */
[----:B------:R-:W2:Y:S02]  /*424b0*/  @!P0 SYNCS.PHASECHK.TRANS64 P0, [R2+URZ+0x38800], R3 ;  /* 0x03880003020085a7 */ /* 0x000ea4000800007f */
[----:B--2---:R-:W-:Y:S05]  /*424c0*/  @!P0 BRA `(.L_x_6707) ;  /* 0xfffffffc00f08947 */ /* 0x004fea000383ffff */
[----:B------:R-:W-:Y:S05]  /*424d0*/  BRA `(.L_x_7055) ;  /* 0xfffffce400547947 */ /* 0x000fea000383ffff */
.L_x_6722:
[----:B0-----:R0:W1:Y:S02]  /*424e0*/  SYNCS.PHASECHK.TRANS64.TRYWAIT P0, [R3+URZ], R6 ;  /* 0x00000006030075a7 */ /* 0x001064000800017f */
[----:B-1----:R-:W-:Y:S05]  /*424f0*/  @!P0 NANOSLEEP.SYNCS 0x989680 ;  /* 0x009896800000895d */ /* 0x002fea0003900000 */
[----:B------:R-:W1:Y:S02]  /*42500*/  @!P0 SYNCS.PHASECHK.TRANS64 P0, [R3+URZ], R6 ;  /* 0x00000006030085a7 */ /* 0x000e64000800007f */
[----:B-1----:R-:W-:Y:S05]  /*42510*/  @!P0 BRA `(.L_x_6722) ;  /* 0xfffffffc00f08947 */ /* 0x002fea000383ffff */
[----:B------:R-:W-:Y:S05]  /*42520*/  BRA `(.L_x_6721) ;  /* 0xfffffcf800ec7947 */ /* 0x000fea000383ffff */
.L_x_6729:
[----:B-1----:R1:W2:Y:S02]  /*42530*/  SYNCS.PHASECHK.TRANS64.TRYWAIT P0, [R6+URZ], R7 ;  /* 0x00000007060075a7 */ /* 0x0022a4000800017f */
[----:B--2---:R-:W-:Y:S05]  /*42540*/  @!P0 NANOSLEEP.SYNCS 0x989680 ;  /* 0x009896800000895d */ /* 0x004fea0003900000 */
[----:B------:R-:W2:Y:S02]  /*42550*/  @!P0 SYNCS.PHASECHK.TRANS64 P0, [R6+URZ], R7 ;  /* 0x00000007060085a7 */ /* 0x000ea4000800007f */
[----:B--2---:R-:W-:Y:S05]  /*42560*/  @!P0 BRA `(.L_x_6729) ;  /* 0xfffffffc00f08947 */ /* 0x004fea000383ffff */
[----:B------:R-:W-:Y:S05]  /*42570*/  BRA `(.L_x_6728) ;  /* 0xfffffd0000207947 */ /* 0x000fea000383ffff */
.L_x_6756:
[----:B0-----:R0:W1:Y:S02]  /*42580*/  SYNCS.PHASECHK.TRANS64.TRYWAIT P1, [R3+URZ], R6 ;  /* 0x00000006030075a7 */ /* 0x001064000802017f */
[----:B-1----:R-:W-:Y:S05]  /*42590*/  @!P1 NANOSLEEP.SYNCS 0x989680 ;  /* 0x009896800000995d */ /* 0x002fea0003900000 */
[----:B------:R-:W1:Y:S02]  /*425a0*/  @!P1 SYNCS.PHASECHK.TRANS64 P1, [R3+URZ], R6 ;  /* 0x00000006030095a7 */ /* 0x000e64000802007f */
[----:B-1----:R-:W-:Y:S05]  /*425b0*/  @!P1 BRA `(.L_x_6756) ;  /* 0xfffffffc00f09947 */ /* 0x002fea000383ffff */
[----:B------:R-:W-:Y:S05]  /*425c0*/  BRA `(.L_x_6755) ;  /* 0xfffffda400347947 */ /* 0x000fea000383ffff */
.L_x_6763:
[----:B-1----:R1:W2:Y:S02]  /*425d0*/  SYNCS.PHASECHK.TRANS64.TRYWAIT P1, [R6+URZ], R7 ;  /* 0x00000007060075a7 */ /* 0x0022a4000802017f */
[----:B--2---:R-:W-:Y:S05]  /*425e0*/  @!P1 NANOSLEEP.SYNCS 0x989680 ;  /* 0x009896800000995d */ /* 0x004fea0003900000 */
[----:B------:R-:W2:Y:S02]  /*425f0*/  @!P1 SYNCS.PHASECHK.TRANS64 P1, [R6+URZ], R7 ;  /* 0x00000007060095a7 */ /* 0x000ea4000802007f */
[----:B--2---:R-:W-:Y:S05]  /*42600*/  @!P1 BRA `(.L_x_6763) ;  /* 0xfffffffc00f09947 */ /* 0x004fea000383ffff */
[----:B------:R-:W-:Y:S05]  /*42610*/  BRA `(.L_x_6762) ;  /* 0xfffffda800687947 */ /* 0x000fea000383ffff */
.L_x_6776:
[----:B0-----:R0:W1:Y:S02]  /*42620*/  SYNCS.PHASECHK.TRANS64.TRYWAIT P0, [R3+URZ], R6 ;  /* 0x00000006030075a7 */ /* 0x001064000800017f */
[----:B-1----:R-:W-:Y:S05]  /*42630*/  @!P0 NANOSLEEP.SYNCS 0x989680 ;  /* 0x009896800000895d */ /* 0x002fea0003900000 */
[----:B------:R-:W1:Y:S02]  /*42640*/  @!P0 SYNCS.PHASECHK.TRANS64 P0, [R3+URZ], R6 ;  /* 0x00000006030085a7 */ /* 0x000e64000800007f */
[----:B-1----:R-:W-:Y:S05]  /*42650*/  @!P0 BRA `(.L_x_6776) ;  /* 0xfffffffc00f08947 */ /* 0x002fea000383ffff */
[----:B------:R-:W-:Y:S05]  /*42660*/  BRA `(.L_x_6775) ;  /* 0xfffffe3c00307947 */ /* 0x000fea000383ffff */
.L_x_6783:
[----:B-1----:R1:W2:Y:S02]  /*42670*/  SYNCS.PHASECHK.TRANS64.TRYWAIT P0, [R6+URZ], R7 ;  /* 0x00000007060075a7 */ /* 0x0022a4000800017f */
[----:B--2---:R-:W-:Y:S05]  /*42680*/  @!P0 NANOSLEEP.SYNCS 0x989680 ;  /* 0x009896800000895d */ /* 0x004fea0003900000 */
[----:B------:R-:W2:Y:S02]  /*42690*/  @!P0 SYNCS.PHASECHK.TRANS64 P0, [R6+URZ], R7 ;  /* 0x00000007060085a7 */ /* 0x000ea4000800007f */
[----:B--2---:R-:W-:Y:S05]  /*426a0*/  @!P0 BRA `(.L_x_6783) ;  /* 0xfffffffc00f08947 */ /* 0x004fea000383ffff */
[----:B------:R-:W-:Y:S05]  /*426b0*/  BRA `(.L_x_6782) ;  /* 0xfffffe4000647947 */ /* 0x000fea000383ffff */
.L_x_6843:
        /* <DEDUP_REMOVED lines=11> */
.L_x_7057:
[----:B------:R-:W-:Y:S05]  /*42770*/  BSYNC B1 ;  /* 0x0000000000017941 */ /* 0x000fea0003800000 */
.L_x_7056:
[----:B------:R-:W-:Y:S05]  /*42780*/  BRA `(.L_x_7058) ;  /* 0xffffff6000907947 */ /* 0x000fea000383ffff */
.L_x_6845:
[----:B------:R-:W-:Y:S01]  /*42790*/  BSSY B1, `(.L_x_7059) ;  /* 0x0000006000017945 */ /* 0x000fe20003800000 */
[----:B0-----:R-:W-:-:S07]  /*427a0*/  IMAD.MOV.U32 R15, RZ, RZ, -0x1 ;  /* 0xffffffffff0f7424 */ /* 0x001fce00078e00ff */
[----:B-1----:R-:W-:Y:S05]  /*427b0*/  WARPSYNC.COLLECTIVE R15, `(.L_x_7060) ;  /* 0x000000000f0c7348 */ /* 0x002fea0003c00000 */
[----:B------:R-:W-:Y:S02]  /*427c0*/  ELECT P6, UR62, PT ;  /* 0x00000000003e782f */ /* 0x000fe400038c0000 */
[----:B------:R-:W-:Y:S01]  /*427d0*/  MOV R14, UR62 ;  /* 0x0000003e000e7c02 */ /* 0x000fe20008000f00 */
[----:B-1----:R-:W-:Y:S10]  /*427e0*/  ENDCOLLECTIVE ;  /* 0x000000000000791b */ /* 0x002ff40003800000 */
.L_x_7060:
[----:B------:R-:W-:Y:S05]  /*427f0*/  BSYNC B1 ;  /* 0x0000000000017941 */ /* 0x000fea0003800000 */
.L_x_7059:
[----:B------:R-:W-:Y:S05]  /*42800*/  BRA `(.L_x_6844) ;  /* 0xffffff6000887947 */ /* 0x000fea000383ffff */
.L_x_6847:
[----:B-1----:R1:W2:Y:S02]  /*42810*/  SYNCS.PHASECHK.TRANS64.TRYWAIT P0, [R18+URZ+0x38820], R5 ;  /* 0x03882005120075a7 */ /* 0x0022a4000800017f */
[----:B--2---:R-:W-:Y:S05]  /*42820*/  @!P0 NANOSLEEP.SYNCS 0x989680 ;  /* 0x009896800000895d */ /* 0x004fea0003900000 */
[----:B------:R-:W2:Y:S02]  /*42830*/  @!P0 SYNCS.PHASECHK.TRANS64 P0, [R18+URZ+0x38820], R5 ;  /* 0x03882005120085a7 */ /* 0x000ea4000800007f */
[----:B--2---:R-:W-:Y:S05]  /*42840*/  @!P0 BRA `(.L_x_6847) ;  /* 0xfffffffc00f08947 */ /* 0x004fea000383ffff */
[----:B------:R-:W-:Y:S05]  /*42850*/  BRA `(.L_x_7061) ;  /* 0xffffff6000987947 */ /* 0x000fea000383ffff */
.L_x_6851:
[----:B--2---:R2:W3:Y:S02]  /*42860*/  SYNCS.PHASECHK.TRANS64.TRYWAIT P0, [R6+URZ+0x388a0], R10 ;  /* 0x0388a00a060075a7 */ /* 0x0044e4000800017f */
[----:B---3--:R-:W-:Y:S05]  /*42870*/  @!P0 NANOSLEEP.SYNCS 0x989680 ;  /* 0x009896800000895d */ /* 0x008fea0003900000 */
[----:B------:R-:W3:Y:S02]  /*42880*/  @!P0 SYNCS.PHASECHK.TRANS64 P0, [R6+URZ+0x388a0], R10 ;  /* 0x0388a00a060085a7 */ /* 0x000ee4000800007f */
[----:B---3--:R-:W-:Y:S05]  /*42890*/  @!P0 BRA `(.L_x_6851) ;  /* 0xfffffffc00f08947 */ /* 0x008fea000383ffff */
[----:B------:R-:W-:Y:S05]  /*428a0*/  BRA `(.L_x_7062) ;  /* 0xffffff6000b87947 */ /* 0x000fea000383ffff */
.L_x_6856:
[----:B-1----:R1:W3:Y:S02]  /*428b0*/  SYNCS.PHASECHK.TRANS64.TRYWAIT P0, [R6+URZ+0x388c0], R10 ;  /* 0x0388c00a060075a7 */ /* 0x0022e4000800017f */
[----:B---3--:R-:W-:Y:S05]  /*428c0*/  @!P0 NANOSLEEP.SYNCS 0x989680 ;  /* 0x009896800000895d */ /* 0x008fea0003900000 */
[----:B------:R-:W3:Y:S02]  /*428d0*/  @!P0 SYNCS.PHASECHK.TRANS64 P0, [R6+URZ+0x388c0], R10 ;  /* 0x0388c00a060085a7 */ /* 0x000ee4000800007f */
[----:B---3--:R-:W-:Y:S05]  /*428e0*/  @!P0 BRA `(.L_x_6856) ;  /* 0xfffffffc00f08947 */ /* 0x008fea000383ffff */
[----:B------:R-:W-:Y:S05]  /*428f0*/  BRA `(.L_x_7063) ;  /* 0xffffff6400387947 */ /* 0x000fea000383ffff */
.L_x_6870:
[----:B-1----:R1:W2:Y:S02]  /*42900*/  SYNCS.PHASECHK.TRANS64.TRYWAIT P1, [R6+URZ+0x388a0], R7 ;  /* 0x0388a007060075a7 */ /* 0x0022a4000802017f */
[----:B--2---:R-:W-:Y:S05]  /*42910*/  @!P1 NANOSLEEP.SYNCS 0x989680 ;  /* 0x009896800000995d */ /* 0x004fea0003900000 */
[----:B------:R-:W2:Y:S02]  /*42920*/  @!P1 SYNCS.PHASECHK.TRANS64 P1, [R6+URZ+0x388a0], R7 ;  /* 0x0388a007060095a7 */ /* 0x000ea4000802007f */
[----:B--2---:R-:W-:Y:S05]  /*42930*/  @!P1 BRA `(.L_x_6870) ;  /* 0xfffffffc00f09947 */ /* 0x004fea000383ffff */
[----:B------:R-:W-:Y:S05]  /*42940*/  BRA `(.L_x_7064) ;  /* 0xffffff6c00b87947 */ /* 0x000fea000383ffff */
.L_x_6875:
[----:B--2---:R2:W3:Y:S02]  /*42950*/  SYNCS.PHASECHK.TRANS64.TRYWAIT P1, [R6+URZ+0x388c0], R7 ;  /* 0x0388c007060075a7 */ /* 0x0044e4000802017f */
[----:B---3--:R-:W-:Y:S05]  /*42960*/  @!P1 NANOSLEEP.SYNCS 0x989680 ;  /* 0x009896800000995d */ /* 0x008fea0003900000 */
[----:B------:R-:W3:Y:S02]  /*42970*/  @!P1 SYNCS.PHASECHK.TRANS64 P1, [R6+URZ+0x388c0], R7 ;  /* 0x0388c007060095a7 */ /* 0x000ee4000802007f */
[----:B---3--:R-:W-:Y:S05]  /*42980*/  @!P1 BRA `(.L_x_6875) ;  /* 0xfffffffc00f09947 */ /* 0x008fea000383ffff */
[----:B------:R-:W-:Y:S05]  /*42990*/  BRA `(.L_x_7065) ;  /* 0xffffff7000347947 */ /* 0x000fea000383ffff */
.L_x_6905:
[----:B--2---:R-:W2:Y:S01]  /*429a0*/  S2R R4, SR_TID.X ;  /* 0x0000000000047919 */ /* 0x004ea20000002100 */
[----:B------:R-:W-:Y:S01]  /*429b0*/  BSSY B0, `(.L_x_7066) ;  /* 0x000000a000007945 */ /* 0x000fe20003800000 */
[----:B------:R-:W-:Y:S02]  /*429c0*/  IMAD.MOV.U32 R12, RZ, RZ, RZ ;  /* 0x000000ffff0c7224 */ /* 0x000fe400078e00ff */
        /* <DEDUP_REMOVED lines=8> */
.L_x_7067:
[----:B------:R-:W-:Y:S05]  /*42a50*/  BSYNC B0 ;  /* 0x0000000000007941 */ /* 0x000fea0003800000 */
.L_x_7066:
[----:B------:R-:W-:Y:S05]  /*42a60*/  BRA `(.L_x_7068) ;  /* 0xffffff8400b87947 */ /* 0x000fea000383ffff */
.L_x_6907:
[----:B------:R-:W-:Y:S01]  /*42a70*/  BSSY B0, `(.L_x_7069) ;  /* 0x0000006000007945 */ /* 0x000fe20003800000 */
[----:B0-----:R-:W-:-:S07]  /*42a80*/  IMAD.MOV.U32 R15, RZ, RZ, -0x1 ;  /* 0xffffffffff0f7424 */ /* 0x001fce00078e00ff */
[----:B-12---:R-:W-:Y:S05]  /*42a90*/  WARPSYNC.COLLECTIVE R15, `(.L_x_7070) ;  /* 0x000000000f0c7348 */ /* 0x006fea0003c00000 */
[----:B------:R-:W-:Y:S02]  /*42aa0*/  ELECT P6, UR62, PT ;  /* 0x00000000003e782f */ /* 0x000fe400038c0000 */
[----:B------:R-:W-:Y:S01]  /*42ab0*/  MOV R14, UR62 ;  /* 0x0000003e000e7c02 */ /* 0x000fe20008000f00 */
[----:B-12---:R-:W-:Y:S10]  /*42ac0*/  ENDCOLLECTIVE ;  /* 0x000000000000791b */ /* 0x006ff40003800000 */
.L_x_7070:
[----:B------:R-:W-:Y:S05]  /*42ad0*/  BSYNC B0 ;  /* 0x0000000000007941 */ /* 0x000fea0003800000 */
.L_x_7069:
[----:B------:R-:W-:Y:S05]  /*42ae0*/  BRA `(.L_x_7071) ;  /* 0xffffff8400bc7947 */ /* 0x000fea000383ffff */
.L_x_6909:
[----:B---3--:R3:W4:Y:S02]  /*42af0*/  SYNCS.PHASECHK.TRANS64.TRYWAIT P0, [R0+URZ+0x38840], R2 ;  /* 0x03884002000075a7 */ /* 0x008724000800017f */
[----:B----4-:R-:W-:Y:S05]  /*42b00*/  @!P0 NANOSLEEP.SYNCS 0x989680 ;  /* 0x009896800000895d */ /* 0x010fea0003900000 */
[----:B------:R-:W4:Y:S02]  /*42b10*/  @!P0 SYNCS.PHASECHK.TRANS64 P0, [R0+URZ+0x38840], R2 ;  /* 0x03884002000085a7 */ /* 0x000f24000800007f */
[----:B----4-:R-:W-:Y:S05]  /*42b20*/  @!P0 BRA `(.L_x_6909) ;  /* 0xfffffffc00f08947 */ /* 0x010fea000383ffff */
[----:B------:R-:W-:Y:S05]  /*42b30*/  BRA `(.L_x_7072) ;  /* 0xffffff8800207947 */ /* 0x000fea000383ffff */
.L_x_6913:
        /* <DEDUP_REMOVED lines=10> */
.L_x_7073:
[----:B------:R0:W-:Y:S01]  /*42be0*/  STL [R1+0x45c], R10 ;  /* 0x00045c0a01007387 */ /* 0x0001e20000100800 */
[----:B------:R-:W-:Y:S02]  /*42bf0*/  IMAD.MOV.U32 R13, RZ, RZ, R3 ;  /* 0x000000ffff0d7224 */ /* 0x000fe400078e0003 */
[----:B------:R-:W-:-:S07]  /*42c00*/  IMAD.MOV.U32 R4, RZ, RZ, R14 ;  /* 0x000000ffff047224 */ /* 0x000fce00078e000e */
[----:B0-----:R-:W-:Y:S05]  /*42c10*/  WARPSYNC.COLLECTIVE R15, `(.L_x_7074) ;  /* 0x000000000f087348 */ /* 0x001fea0003c00000 */
[----:B------:R1:W2:Y:S02]  /*42c20*/  SHFL.IDX P6, R14, R13, R12, R11 ;  /* 0x0000000c0d0e7389 */ /* 0x0002a400000c000b */
[----:B012---:R-:W-:Y:S01]  /*42c30*/  ENDCOLLECTIVE ;  /* 0x000000000000791b */ /* 0x007fe20003800000 */
.L_x_7074:
[----:B------:R-:W-:Y:S02]  /*42c40*/  IMAD.MOV.U32 R13, RZ, RZ, R2 ;  /* 0x000000ffff0d7224 */ /* 0x000fe400078e0002 */
[----:B------:R-:W-:Y:S02]  /*42c50*/  IMAD.MOV.U32 R12, RZ, RZ, 0x1 ;  /* 0x00000001ff0c7424 */ /* 0x000fe400078e00ff */
[----:B------:R-:W-:-:S07]  /*42c60*/  IMAD.MOV.U32 R5, RZ, RZ, R14 ;  /* 0x000000ffff057224 */ /* 0x000fce00078e000e */
[----:B------:R-:W-:Y:S05]  /*42c70*/  WARPSYNC.COLLECTIVE R15, `(.L_x_7075) ;  /* 0x000000000f087348 */ /* 0x000fea0003c00000 */
[----:B------:R0:W1:Y:S02]  /*42c80*/  SHFL.IDX P6, R14, R13, R12, R11 ;  /* 0x0000000c0d0e7389 */ /* 0x00006400000c000b */
[----:B01----:R-:W-:Y:S01]  /*42c90*/  ENDCOLLECTIVE ;  /* 0x000000000000791b */ /* 0x003fe20003800000 */
.L_x_7075:
[----:B------:R-:W-:Y:S02]  /*42ca0*/  IMAD.MOV.U32 R13, RZ, RZ, R3 ;  /* 0x000000ffff0d7224 */ /* 0x000fe400078e0003 */
[----:B------:R-:W-:-:S07]  /*42cb0*/  IMAD.MOV.U32 R6, RZ, RZ, R14 ;  /* 0x000000ffff067224 */ /* 0x000fce00078e000e */
[----:B------:R-:W-:Y:S05]  /*42cc0*/  WARPSYNC.COLLECTIVE R15, `(.L_x_7076) ;  /* 0x000000000f087348 */ /* 0x000fea0003c00000 */
[----:B------:R0:W1:Y:S02]  /*42cd0*/  SHFL.IDX P6, R14, R13, R12, R11 ;  /* 0x0000000c0d0e7389 */ /* 0x00006400000c000b */
[----:B01----:R-:W-:Y:S01]  /*42ce0*/  ENDCOLLECTIVE ;  /* 0x000000000000791b */ /* 0x003fe20003800000 */
.L_x_7076:
        /* <DEDUP_REMOVED lines=22> */
.L_x_7077:
        /* <DEDUP_REMOVED lines=10> */
.L_x_7078:
        /* <DEDUP_REMOVED lines=11> */
.L_x_7079:
        /* <DEDUP_REMOVED lines=14> */
.L_x_7080:
[----:B------:R-:W-:Y:S01]  /*43080*/  IMAD.MOV.U32 R3, RZ, RZ, R14 ;  /* 0x000000ffff037224 */ /* 0x000fe200078e000e */
[----:B------:R-:W-:Y:S06]  /*43090*/  BRA `(.L_x_7081) ;  /* 0xffffff8c00647947 */ /* 0x000fec000383ffff */
.L_x_6917:
        /* <DEDUP_REMOVED lines=26> */
.L_x_7083:
[----:B------:R-:W-:Y:S05]  /*43240*/  BSYNC B0 ;  /* 0x0000000000007941 */ /* 0x000fea0003800000 */
.L_x_7082:
        /* <DEDUP_REMOVED lines=13> */
.L_x_7084:
        /* <DEDUP_REMOVED lines=35> */
[----:B------:R0:W-:Y:S03]  /*43550*/  @!P2 LDGSTS.E.BYPASS.LTC128B.128 [R7+0x32400], desc[UR44][R2.64+0x300], P6 ;  /* 0x324003000207afae */ /* 0x0001e6000b101d6c */
[----:B------:R-:W-:-:S07]  /*43560*/  @!P3 SHF.R.U32.HI R8, RZ, 0x2, R8 ;  /* 0x00000002ff08b819 */ /* 0x000fce0000011608 */
[----:B0-----:R-:W-:Y:S05]  /*43570*/  WARPSYNC.COLLECTIVE R15, `(.L_x_7085) ;  /* 0x000000000f087348 */ /* 0x001fea0003c00000 */
[----:B------:R1:W2:Y:S02]  /*43580*/  SHFL.IDX P6, R14, R13, R12, R11 ;  /* 0x0000000c0d0e7389 */ /* 0x0002a400000c000b */
[----:B012---:R-:W-:Y:S01]  /*43590*/  ENDCOLLECTIVE ;  /* 0x000000000000791b */ /* 0x007fe20003800000 */
.L_x_7085:
        /* <DEDUP_REMOVED lines=12> */
[----:B------:R-:W-:Y:S02]  /*43660*/  @!P3 ISETP.NE.U32.AND P4, PT, R8, RZ, PT ;  /* 0x000000ff0800b20c */ /* 0x000fe40003f85070 */
[----:B------:R-:W1:Y:S01]  /*43670*/  S2R R8, SR_TID.X ;  /* 0x0000000000087919 */ /* 0x000e620000002100 */
[----:B0-----:R-:W-:-:S10]  /*43680*/  IMAD.MOV.U32 R9, RZ, RZ, R14 ;  /* 0x000000ffff097224 */ /* 0x001fd400078e000e */
[----:B-1----:R-:W-:Y:S05]  /*43690*/  WARPSYNC.COLLECTIVE R15, `(.L_x_7086) ;  /* 0x000000000f087348 */ /* 0x002fea0003c00000 */
[----:B------:R0:W2:Y:S02]  /*436a0*/  SHFL.IDX P6, R14, R13, R12, R11 ;  /* 0x0000000c0d0e7389 */ /* 0x0000a400000c000b */
[----:B012---:R-:W-:Y:S01]  /*436b0*/  ENDCOLLECTIVE ;  /* 0x000000000000791b */ /* 0x007fe20003800000 */
.L_x_7086:
        /* <DEDUP_REMOVED lines=29> */
.L_x_7087:
        /* <DEDUP_REMOVED lines=12> */
.L_x_7088:
        /* <DEDUP_REMOVED lines=33> */
.L_x_7089:
[----:B------:R-:W-:Y:S02]  /*43b60*/  IMAD.MOV.U32 R13, RZ, RZ, R0 ;  /* 0x000000ffff0d7224 */ /* 0x000fe400078e0000 */
[----:B------:R-:W-:-:S07]  /*43b70*/  IMAD.MOV.U32 R4, RZ, RZ, R14 ;  /* 0x000000ffff047224 */ /* 0x000fce00078e000e */
[----:B------:R-:W-:Y:S05]  /*43b80*/  WARPSYNC.COLLECTIVE R15, `(.L_x_7090) ;  /* 0x000000000f087348 */ /* 0x000fea0003c00000 */
[----:B------:R0:W1:Y:S02]  /*43b90*/  SHFL.IDX P6, R14, R13, R12, R11 ;  /* 0x0000000c0d0e7389 */ /* 0x00006400000c000b */
[----:B01----:R-:W-:Y:S01]  /*43ba0*/  ENDCOLLECTIVE ;  /* 0x000000000000791b */ /* 0x003fe20003800000 */
.L_x_7090:
[----:B------:R-:W-:Y:S01]  /*43bb0*/  IMAD.MOV.U32 R0, RZ, RZ, R14 ;  /* 0x000000ffff007224 */ /* 0x000fe200078e000e */
[----:B------:R-:W-:Y:S06]  /*43bc0*/  BRA `(.L_x_7091) ;  /* 0xffffff9000347947 */ /* 0x000fec000383ffff */
.L_x_6922:
[----:B0-----:R0:W2:Y:S02]  /*43bd0*/  SYNCS.PHASECHK.TRANS64.TRYWAIT P0, [R18+URZ+0x38820], R0 ;  /* 0x03882000120075a7 */ /* 0x0010a4000800017f */
[----:B--2---:R-:W-:Y:S05]  /*43be0*/  @!P0 NANOSLEEP.SYNCS 0x989680 ;  /* 0x009896800000895d */ /* 0x004fea0003900000 */
[----:B------:R-:W2:Y:S02]  /*43bf0*/  @!P0 SYNCS.PHASECHK.TRANS64 P0, [R18+URZ+0x38820], R0 ;  /* 0x03882000120085a7 */ /* 0x000ea4000800007f */
[----:B--2---:R-:W-:Y:S05]  /*43c00*/  @!P0 BRA `(.L_x_6922) ;  /* 0xfffffffc00f08947 */ /* 0x004fea000383ffff */
[----:B------:R-:W-:Y:S05]  /*43c10*/  BRA `(.L_x_7092) ;  /* 0xffffff9000f07947 */ /* 0x000fea000383ffff */
.L_x_6926:
[----:B0-----:R0:W1:Y:S02]  /*43c20*/  SYNCS.PHASECHK.TRANS64.TRYWAIT P0, [R0+URZ+0x38860], R2 ;  /* 0x03886002000075a7 */ /* 0x001064000800017f */
[----:B-1----:R-:W-:Y:S05]  /*43c30*/  @!P0 NANOSLEEP.SYNCS 0x989680 ;  /* 0x009896800000895d */ /* 0x002fea0003900000 */
[----:B------:R-:W1:Y:S02]  /*43c40*/  @!P0 SYNCS.PHASECHK.TRANS64 P0, [R0+URZ+0x38860], R2 ;  /* 0x03886002000085a7 */ /* 0x000e64000800007f */
[----:B-1----:R-:W-:Y:S05]  /*43c50*/  @!P0 BRA `(.L_x_6926) ;  /* 0xfffffffc00f08947 */ /* 0x002fea000383ffff */
[----:B------:R-:W-:Y:S05]  /*43c60*/  BRA `(.L_x_7093) ;  /* 0xffffff9400147947 */ /* 0x000fea000383ffff */
.L_x_6945:
[----:B-1----:R1:W2:Y:S02]  /*43c70*/  SYNCS.PHASECHK.TRANS64.TRYWAIT P0, [R2+URZ+0x38840], R6 ;  /* 0x03884006020075a7 */ /* 0x0022a4000800017f */
[----:B--2---:R-:W-:Y:S05]  /*43c80*/  @!P0 NANOSLEEP.SYNCS 0x989680 ;  /* 0x009896800000895d */ /* 0x004fea0003900000 */
[----:B------:R-:W2:Y:S02]  /*43c90*/  @!P0 SYNCS.PHASECHK.TRANS64 P0, [R2+URZ+0x38840], R6 ;  /* 0x03884006020085a7 */ /* 0x000ea4000800007f */
[----:B--2---:R-:W-:Y:S05]  /*43ca0*/  @!P0 BRA `(.L_x_6945) ;  /* 0xfffffffc00f08947 */ /* 0x004fea000383ffff */
[----:B------:R-:W-:Y:S05]  /*43cb0*/  BRA `(.L_x_7094) ;  /* 0xffffffa000447947 */ /* 0x000fea000383ffff */
.L_x_6950:
[----:B0-----:R0:W2:Y:S02]  /*43cc0*/  SYNCS.PHASECHK.TRANS64.TRYWAIT P0, [R2+URZ+0x38860], R6 ;  /* 0x03886006020075a7 */ /* 0x0010a4000800017f */
[----:B--2---:R-:W-:Y:S05]  /*43cd0*/  @!P0 NANOSLEEP.SYNCS 0x989680 ;  /* 0x009896800000895d */ /* 0x004fea0003900000 */
[----:B------:R-:W2:Y:S02]  /*43ce0*/  @!P0 SYNCS.PHASECHK.TRANS64 P0, [R2+URZ+0x38860], R6 ;  /* 0x03886006020085a7 */ /* 0x000ea4000800007f */
[----:B--2---:R-:W-:Y:S05]  /*43cf0*/  @!P0 BRA `(.L_x_6950) ;  /* 0xfffffffc00f08947 */ /* 0x004fea000383ffff */
[----:B------:R-:W-:Y:S05]  /*43d00*/  BRA `(.L_x_7095) ;  /* 0xffffffa000c47947 */ /* 0x000fea000383ffff */
.L_x_6965:
[----:B-1----:R1:W2:Y:S02]  /*43d10*/  SYNCS.PHASECHK.TRANS64.TRYWAIT P0, [R3+URZ+0x38840], R2 ;  /* 0x03884002030075a7 */ /* 0x0022a4000800017f */
[----:B--2---:R-:W-:Y:S05]  /*43d20*/  @!P0 NANOSLEEP.SYNCS 0x989680 ;  /* 0x009896800000895d */ /* 0x004fea0003900000 */
[----:B------:R-:W2:Y:S02]  /*43d30*/  @!P0 SYNCS.PHASECHK.TRANS64 P0, [R3+URZ+0x38840], R2 ;  /* 0x03884002030085a7 */ /* 0x000ea4000800007f */
[----:B--2---:R-:W-:Y:S05]  /*43d40*/  @!P0 BRA `(.L_x_6965) ;  /* 0xfffffffc00f08947 */ /* 0x004fea000383ffff */
[----:B------:R-:W-:Y:S05]  /*43d50*/  BRA `(.L_x_7096) ;  /* 0xffffffac00a07947 */ /* 0x000fea000383ffff */
.L_x_6970:
[----:B0-----:R0:W2:Y:S02]  /*43d60*/  SYNCS.PHASECHK.TRANS64.TRYWAIT P0, [R3+URZ+0x38860], R2 ;  /* 0x03886002030075a7 */ /* 0x0010a4000800017f */
[----:B--2---:R-:W-:Y:S05]  /*43d70*/  @!P0 NANOSLEEP.SYNCS 0x989680 ;  /* 0x009896800000895d */ /* 0x004fea0003900000 */
[----:B------:R-:W2:Y:S02]  /*43d80*/  @!P0 SYNCS.PHASECHK.TRANS64 P0, [R3+URZ+0x38860], R2 ;  /* 0x03886002030085a7 */ /* 0x000ea4000800007f */
[----:B--2---:R-:W-:Y:S05]  /*43d90*/  @!P0 BRA `(.L_x_6970) ;  /* 0xfffffffc00f08947 */ /* 0x004fea000383ffff */
[----:B------:R-:W-:Y:S05]  /*43da0*/  BRA `(.L_x_7097) ;  /* 0xffffffb0001c7947 */ /* 0x000fea000383ffff */
.L_x_6985:
[----:B-1----:R1:W2:Y:S02]  /*43db0*/  SYNCS.PHASECHK.TRANS64.TRYWAIT P0, [R3+URZ+0x38840], R2 ;  /* 0x03884002030075a7 */ /* 0x0022a4000800017f */
[----:B--2---:R-:W-:Y:S05]  /*43dc0*/  @!P0 NANOSLEEP.SYNCS 0x989680 ;  /* 0x009896800000895d */ /* 0x004fea0003900000 */
[----:B------:R-:W2:Y:S02]  /*43dd0*/  @!P0 SYNCS.PHASECHK.TRANS64 P0, [R3+URZ+0x38840], R2 ;  /* 0x03884002030085a7 */ /* 0x000ea4000800007f */
[----:B--2---:R-:W-:Y:S05]  /*43de0*/  @!P0 BRA `(.L_x_6985) ;  /* 0xfffffffc00f08947 */ /* 0x004fea000383ffff */
[----:B------:R-:W-:Y:S05]  /*43df0*/  BRA `(.L_x_7098) ;  /* 0xffffffb800dc7947 */ /* 0x000fea000383ffff */
.L_x_6990:
[----:B--2---:R2:W3:Y:S02]  /*43e00*/  SYNCS.PHASECHK.TRANS64.TRYWAIT P0, [R3+URZ+0x38860], R2 ;  /* 0x03886002030075a7 */ /* 0x0044e4000800017f */
[----:B---3--:R-:W-:Y:S05]  /*43e10*/  @!P0 NANOSLEEP.SYNCS 0x989680 ;  /* 0x009896800000895d */ /* 0x008fea0003900000 */
[----:B------:R-:W3:Y:S02]  /*43e20*/  @!P0 SYNCS.PHASECHK.TRANS64 P0, [R3+URZ+0x38860], R2 ;  /* 0x03886002030085a7 */ /* 0x000ee4000800007f */
[----:B---3--:R-:W-:Y:S05]  /*43e30*/  @!P0 BRA `(.L_x_6990) ;  /* 0xfffffffc00f08947 */ /* 0x008fea000383ffff */
[----:B------:R-:W-:Y:S05]  /*43e40*/  BRA `(.L_x_7099) ;  /* 0xffffffbc005c7947 */ /* 0x000fea000383ffff */
.L_x_7006:
[----:B--2---:R-:W2:Y:S01]  /*43e50*/  LDL R2, [R1+0x430] ;  /* 0x0004300001027983 */ /* 0x004ea20000100800 */
        /* <DEDUP_REMOVED lines=8> */
.L_x_7101:
[----:B------:R-:W-:Y:S05]  /*43ee0*/  BSYNC B0 ;  /* 0x0000000000007941 */ /* 0x000fea0003800000 */
.L_x_7100:
        /* <DEDUP_REMOVED lines=9> */
.L_x_7102:
        /* <DEDUP_REMOVED lines=26> */
.L_x_7103:
        /* <DEDUP_REMOVED lines=8> */
.L_x_7104:
        /* <DEDUP_REMOVED lines=8> */
.L_x_7105:
        /* <DEDUP_REMOVED lines=8> */
.L_x_7106:
        /* <DEDUP_REMOVED lines=8> */
.L_x_7107:
        /* <DEDUP_REMOVED lines=9> */
.L_x_7108:
[----:B------:R-:W-:Y:S01]  /*443b0*/  IMAD.MOV.U32 R9, RZ, RZ, R14 ;  /* 0x000000ffff097224 */ /* 0x000fe200078e000e */
[----:B------:R-:W-:Y:S06]  /*443c0*/  BRA `(.L_x_7109) ;  /* 0xffffffc400987947 */ /* 0x000fec000383ffff */
.L_x_7009:
[----:B------:R-:W-:Y:S01]  /*443d0*/  BSSY B0, `(.L_x_7110) ;  /* 0x0000008000007945 */ /* 0x000fe20003800000 */
[----:B------:R-:W-:Y:S02]  /*443e0*/  IMAD.MOV.U32 R13, RZ, RZ, R2 ;  /* 0x000000ffff0d7224 */ /* 0x000fe400078e0002 */
[----:B------:R-:W-:Y:S02]  /*443f0*/  IMAD.MOV.U32 R12, RZ, RZ, 0x1 ;  /* 0x00000001ff0c7424 */ /* 0x000fe400078e00ff */
[----:B------:R-:W-:Y:S02]  /*44400*/  IMAD.MOV.U32 R11, RZ, RZ, RZ ;  /* 0x000000ffff0b7224 */ /* 0x000fe400078e00ff */
[----:B------:R-:W-:-:S07]  /*44410*/  IMAD.MOV.U32 R15, RZ, RZ, -0x1 ;  /* 0xffffffffff0f7424 */ /* 0x000fce00078e00ff */
[----:B0-----:R-:W-:Y:S05]  /*44420*/  WARPSYNC.COLLECTIVE R15, `(.L_x_7111) ;  /* 0x000000000f087348 */ /* 0x001fea0003c00000 */
[----:B------:R1:W2:Y:S02]  /*44430*/  SHFL.UP P6, R14, R13, R12, R11 ;  /* 0x0400000c0d0e7389 */ /* 0x0002a400000c000b */
[----:B012---:R-:W-:Y:S01]  /*44440*/  ENDCOLLECTIVE ;  /* 0x000000000000791b */ /* 0x007fe20003800000 */
.L_x_7111:
[----:B------:R-:W-:Y:S05]  /*44450*/  BSYNC B0 ;  /* 0x0000000000007941 */ /* 0x000fea0003800000 */
.L_x_7110:
        /* <DEDUP_REMOVED lines=10> */
.L_x_7112:
        /* <DEDUP_REMOVED lines=8> */
.L_x_7113:
        /* <DEDUP_REMOVED lines=8> */
.L_x_7114:
        /* <DEDUP_REMOVED lines=8> */
.L_x_7115:
        /* <DEDUP_REMOVED lines=9> */
.L_x_7116:
[----:B------:R-:W-:Y:S01]  /*44710*/  IMAD.MOV.U32 R9, RZ, RZ, R14 ;  /* 0x000000ffff097224 */ /* 0x000fe200078e000e */
[----:B------:R-:W-:Y:S06]  /*44720*/  BRA `(.L_x_7117) ;  /* 0xffffffc4006c7947 */ /* 0x000fec000383ffff */
.L_x_7011:
[----:B------:R-:W-:Y:S01]  /*44730*/  BSSY B0, `(.L_x_7118) ;  /* 0x0000006000007945 */ /* 0x000fe20003800000 */
[----:B------:R-:W-:Y:S01]  /*44740*/  PLOP3.LUT P6, PT, P6, PT, PT, 0x8, 0x0 ;  /* 0x000000000000781c */ /* 0x000fe200037ce170 */
[----:B------:R-:W-:-:S12]  /*44750*/  IMAD.MOV.U32 R15, RZ, RZ, -0x1 ;  /* 0xffffffffff0f7424 */ /* 0x000fd800078e00ff */
[----:B0-----:R-:W-:Y:S05]  /*44760*/  WARPSYNC.COLLECTIVE R15, `(.L_x_7119) ;  /* 0x000000000f087348 */ /* 0x001fea0003c00000 */
[----:B------:R-:W-:Y:S01]  /*44770*/  VOTE.ANY R14, PT, P6 ;  /* 0x00000000000e7806 */ /* 0x000fe200030e0100 */
[----:B0-----:R-:W-:Y:S06]  /*44780*/  ENDCOLLECTIVE ;  /* 0x000000000000791b */ /* 0x001fec0003800000 */
.L_x_7119:
[----:B------:R-:W-:Y:S05]  /*44790*/  BSYNC B0 ;  /* 0x0000000000007941 */ /* 0x000fea0003800000 */
.L_x_7118:
        /* <DEDUP_REMOVED lines=10> */
.L_x_7120:
[----:B------:R-:W-:Y:S02]  /*44840*/  IMAD.MOV.U32 R13, RZ, RZ, R6 ;  /* 0x000000ffff0d7224 */ /* 0x000fe400078e0006 */
[----:B------:R-:W-:-:S07]  /*44850*/  IMAD.MOV.U32 R0, RZ, RZ, R14 ;  /* 0x000000ffff007224 */ /* 0x000fce00078e000e */
[----:B------:R-:W-:Y:S05]  /*44860*/  WARPSYNC.COLLECTIVE R15, `(.L_x_7121) ;  /* 0x000000000f087348 */ /* 0x000fea0003c00000 */
[----:B------:R0:W1:Y:S02]  /*44870*/  SHFL.IDX P6, R14, R13, R12, R11 ;  /* 0x0000000c0d0e7389 */ /* 0x00006400000c000b */
[----:B01----:R-:W-:Y:S01]  /*44880*/  ENDCOLLECTIVE ;  /* 0x000000000000791b */ /* 0x003fe20003800000 */
.L_x_7121:
[----:B------:R-:W-:Y:S02]  /*44890*/  IMAD.MOV.U32 R6, RZ, RZ, R14 ;  /* 0x000000ffff067224 */ /* 0x000fe400078e000e */
[----:B------:R-:W-:-:S05]  /*448a0*/  IMAD.IADD R10, R4, 0x1, R10 ;  /* 0x00000001040a7824 */ /* 0x000fca00078e020a */
[----:B------:R2:W-:Y:S01]  /*448b0*/  STL [R1+0x43c], R10 ;  /* 0x00043c0a01007387 */ /* 0x0005e20000100800 */
[----:B------:R-:W-:Y:S05]  /*448c0*/  BRA `(.L_x_7122) ;  /* 0xffffffc4004c7947 */ /* 0x000fea000383ffff */
.L_x_7013:
        /* <DEDUP_REMOVED lines=8> */
.L_x_7124:
[----:B------:R-:W-:Y:S05]  /*44950*/  BSYNC B0 ;  /* 0x0000000000007941 */ /* 0x000fea0003800000 */
.L_x_7123:
[----:B------:R-:W-:Y:S01]  /*44960*/  IMAD.MOV.U32 R4, RZ, RZ, R14 ;  /* 0x000000ffff047224 */ /* 0x000fe200078e000e */
[----:B------:R-:W-:Y:S06]  /*44970*/  BRA `(.L_x_7125) ;  /* 0xffffffc400387947 */ /* 0x000fec000383ffff */
.L_x_7019:
[----:B0-----:R0:W1:Y:S02]  /*44980*/  SYNCS.PHASECHK.TRANS64.TRYWAIT P0, [R9+URZ+0x38820], R0 ;  /* 0x03882000090075a7 */ /* 0x001064000800017f */
[----:B-1----:R-:W-:Y:S05]  /*44990*/  @!P0 NANOSLEEP.SYNCS 0x989680 ;  /* 0x009896800000895d */ /* 0x002fea0003900000 */
[----:B------:R-:W1:Y:S02]  /*449a0*/  @!P0 SYNCS.PHASECHK.TRANS64 P0, [R9+URZ+0x38820], R0 ;  /* 0x03882000090085a7 */ /* 0x000e64000800007f */
[----:B-1----:R-:W-:Y:S05]  /*449b0*/  @!P0 BRA `(.L_x_7019) ;  /* 0xfffffffc00f08947 */ /* 0x002fea000383ffff */
[----:B------:R-:W-:Y:S05]  /*449c0*/  BRA `(.L_x_7126) ;  /* 0xffffffcc00d87947 */ /* 0x000fea000383ffff */
.L_x_7020:
        /* <DEDUP_REMOVED lines=11> */
.L_x_7128:
[----:B------:R-:W-:Y:S05]  /*44a80*/  BSYNC B0 ;  /* 0x0000000000007941 */ /* 0x000fea0003800000 */
.L_x_7127:
[----:B------:R-:W-:Y:S05]  /*44a90*/  BRA `(.L_x_7129) ;  /* 0xffffffcc00c07947 */ /* 0x000fea000383ffff */
.L_x_7021:
[----:B------:R-:W-:Y:S01]  /*44aa0*/  BSSY B0, `(.L_x_7130) ;  /* 0x0000006000007945 */ /* 0x000fe20003800000 */
[----:B------:R-:W-:-:S07]  /*44ab0*/  IMAD.MOV.U32 R15, RZ, RZ, -0x1 ;  /* 0xffffffffff0f7424 */ /* 0x000fce00078e00ff */
[----:B0-----:R-:W-:Y:S05]  /*44ac0*/  WARPSYNC.COLLECTIVE R15, `(.L_x_7131) ;  /* 0x000000000f0c7348 */ /* 0x001fea0003c00000 */
[----:B------:R-:W-:Y:S02]  /*44ad0*/  ELECT P6, UR62, PT ;  /* 0x00000000003e782f */ /* 0x000fe400038c0000 */
[----:B------:R-:W-:Y:S01]  /*44ae0*/  MOV R14, UR62 ;  /* 0x0000003e000e7c02 */ /* 0x000fe20008000f00 */
[----:B0-----:R-:W-:Y:S10]  /*44af0*/  ENDCOLLECTIVE ;  /* 0x000000000000791b */ /* 0x001ff40003800000 */
.L_x_7131:
[----:B------:R-:W-:Y:S05]  /*44b00*/  BSYNC B0 ;  /* 0x0000000000007941 */ /* 0x000fea0003800000 */
.L_x_7130:
[----:B------:R-:W-:Y:S05]  /*44b10*/  BRA `(.L_x_7132) ;  /* 0xffffffcc00b47947 */ /* 0x000fea000383ffff */
.L_x_7022:
[----:B0-----:R0:W1:Y:S02]  /*44b20*/  SYNCS.PHASECHK.TRANS64.TRYWAIT P0, [R5+URZ], R4 ;  /* 0x00000004050075a7 */ /* 0x001064000800017f */
[----:B-1----:R-:W-:Y:S05]  /*44b30*/  @!P0 NANOSLEEP.SYNCS 0x989680 ;  /* 0x009896800000895d */ /* 0x002fea0003900000 */
[----:B------:R-:W1:Y:S02]  /*44b40*/  @!P0 SYNCS.PHASECHK.TRANS64 P0, [R5+URZ], R4 ;  /* 0x00000004050085a7 */ /* 0x000e64000800007f */
[----:B-1----:R-:W-:Y:S05]  /*44b50*/  @!P0 BRA `(.L_x_7022) ;  /* 0xfffffffc00f08947 */ /* 0x002fea000383ffff */
[----:B------:R-:W-:Y:S05]  /*44b60*/  BRA `(.L_x_7133) ;  /* 0xffffffcc00dc7947 */ /* 0x000fea000383ffff */
.L_x_7023:
[----:B0-----:R0:W1:Y:S02]  /*44b70*/  SYNCS.PHASECHK.TRANS64.TRYWAIT P0, [R7+URZ], R2 ;  /* 0x00000002070075a7 */ /* 0x001064000800017f */
[----:B-1----:R-:W-:Y:S05]  /*44b80*/  @!P0 NANOSLEEP.SYNCS 0x989680 ;  /* 0x009896800000895d */ /* 0x002fea0003900000 */
[----:B------:R-:W1:Y:S02]  /*44b90*/  @!P0 SYNCS.PHASECHK.TRANS64 P0, [R7+URZ], R2 ;  /* 0x00000002070085a7 */ /* 0x000e64000800007f */
[----:B-1----:R-:W-:Y:S05]  /*44ba0*/  @!P0 BRA `(.L_x_7023) ;  /* 0xfffffffc00f08947 */ /* 0x002fea000383ffff */
[----:B------:R-:W-:Y:S05]  /*44bb0*/  BRA `(.L_x_7134) ;  /* 0xffffffcc00dc7947 */ /* 0x000fea000383ffff */
.L_x_7024:
[----:B-1----:R1:W2:Y:S02]  /*44bc0*/  SYNCS.PHASECHK.TRANS64.TRYWAIT P0, [R5+URZ], R4 ;  /* 0x00000004050075a7 */ /* 0x0022a4000800017f */
[----:B--2---:R-:W-:Y:S05]  /*44bd0*/  @!P0 NANOSLEEP.SYNCS 0x989680 ;  /* 0x009896800000895d */ /* 0x004fea0003900000 */
[----:B------:R-:W2:Y:S02]  /*44be0*/  @!P0 SYNCS.PHASECHK.TRANS64 P0, [R5+URZ], R4 ;  /* 0x00000004050085a7 */ /* 0x000ea4000800007f */
[----:B--2---:R-:W-:Y:S05]  /*44bf0*/  @!P0 BRA `(.L_x_7024) ;  /* 0xfffffffc00f08947 */ /* 0x004fea000383ffff */
[----:B------:R-:W-:Y:S05]  /*44c00*/  BRA `(.L_x_7135) ;  /* 0xffffffcc00d07947 */ /* 0x000fea000383ffff */
        .type           $_ZN7cutlass13device_kernelIN5flash11enable_sm90INS1_16FlashAttnFwdSm90INS1_25CollectiveMainloopFwdSm90ILi2EN4cute5tupleIJNS5_1CILi1EEES8_S8_EEENS6_IJNS7_ILi64EEESA_SA_EEELi512ENS_6half_tEfNS_4arch4Sm90ELb0ELb1ELb1ELb1ELb0ELb1ELb1ELb0ELb0ELb1ELb1ELb0EEENS1_21CollectiveEpilogueFwdINS6_IJSA_NS7_ILi512EEESA_EEES9_SC_SE_Li256ELb1ELb1ELb1ELb0EEENS1_36VarlenDynamicPersistentTileSchedulerILi64ELi64ELi256ELi128ELb1ELb1ELb1ELb1ELb0ELb1EEEEEEEEEvNT_6ParamsE$_ZZN5flash25CollectiveMainloopFwdSm90ILi2EN4cute5tupleIJNS1_1CILi1EEES4_S4_EEENS2_IJNS3_ILi64EEES6_S6_EEELi512EN7cutlass6half_tEfNS8_4arch4Sm90ELb0ELb1ELb1ELb1ELb0ELb1ELb1ELb0ELb0ELb1ELb1ELb0EE3mmaINS_16FlashAttnFwdSm90ISC_NS_21CollectiveEpilogueFwdINS2_IJS6_NS3_ILi512EEES6_EEES5_S9_SB_Li256ELb1ELb1ELb1ELb0EEENS_36VarlenDynamicPersistentTileSchedulerILi64ELi64ELi256ELi128ELb1ELb1ELb1ELb1ELb0ELb1EEEE13SharedStorageENS1_6TensorINS1_11ArrayEngineIfLm128EEENS1_6LayoutINS2_IJNS2_IJNS3_ILi2EEESR_NS3_ILi32EEEEEES4_S4_EEENS2_IJNS2_IJS4_SR_NS3_ILi4EEEEEENS3_ILi0EEESX_EEEEEEENS_7SoftmaxILi2ELi0EEEEEbRKNSC_6ParamsENS8_25PipelineTmaAsyncNoClusterILi2ENS8_16PipelineTmaAsyncILi2EEEEES19_RNS8_13PipelineStateILj2EEERT0_RT1_iRiRKNS_16SeqlenInfoQKNewKILb1ELb1EEENS2_IJiiiiEEERT_ENKUliT_T0_T1_E_clIZSD_ISM_S10_S12_EbS15_S19_S19_S1C_S1E_S1G_iS1H_S1L_S1M_S1O_EUlRS1P_iE0_NS3_ILb1EEES1W_EEDaiS1P_S1Q_S1R_,@function
        .size           $_ZN7cutlass13device_kernelIN5flash11enable_sm90INS1_16FlashAttnFwdSm90INS1_25CollectiveMainloopFwdSm90ILi2EN4cute5tupleIJNS5_1CILi1EEES8_S8_EEENS6_IJNS7_ILi64EEESA_SA_EEELi512ENS_6half_tEfNS_4arch4Sm90ELb0ELb1ELb1ELb1ELb0ELb1ELb1ELb0ELb0ELb1ELb1ELb0EEENS1_21CollectiveEpilogueFwdINS6_IJSA_NS7_ILi512EEESA_EEES9_SC_SE_Li256ELb1ELb1ELb1ELb0EEENS1_36VarlenDynamicPersistentTileSchedulerILi64ELi64ELi256ELi128ELb1ELb1ELb1ELb1ELb0ELb1EEEEEEEEEvNT_6ParamsE$_ZZN5flash25CollectiveMainloopFwdSm90ILi2EN4cute5tupleIJNS1_1CILi1EEES4_S4_EEENS2_IJNS3_ILi64EEES6_S6_EEELi512EN7cutlass6half_tEfNS8_4arch4Sm90ELb0ELb1ELb1ELb1ELb0ELb1ELb1ELb0ELb0ELb1ELb1ELb0EE3mmaINS_16FlashAttnFwdSm90ISC_NS_21CollectiveEpilogueFwdINS2_IJS6_NS3_ILi512EEES6_EEES5_S9_SB_Li256ELb1ELb1ELb1ELb0EEENS_36VarlenDynamicPersistentTileSchedulerILi64ELi64ELi256ELi128ELb1ELb1ELb1ELb1ELb0ELb1EEEE13SharedStorageENS1_6TensorINS1_11ArrayEngineIfLm128EEENS1_6LayoutINS2_IJNS2_IJNS3_ILi2EEESR_NS3_ILi32EEEEEES4_S4_EEENS2_IJNS2_IJS4_SR_NS3_ILi4EEEEEENS3_ILi0EEESX_EEEEEEENS_7SoftmaxILi2ELi0EEEEEbRKNSC_6ParamsENS8_25PipelineTmaAsyncNoClusterILi2ENS8_16PipelineTmaAsyncILi2EEEEES19_RNS8_13PipelineStateILj2EEERT0_RT1_iRiRKNS_16SeqlenInfoQKNewKILb1ELb1EEENS2_IJiiiiEEERT_ENKUliT_T0_T1_E_clIZSD_ISM_S10_S12_EbS15_S19_S19_S1C_S1E_S1G_iS1H_S1L_S1M_S1O_EUlRS1P_iE0_NS3_ILb1EEES1W_EEDaiS1P_S1Q_S1R_,(.L_x_15180 - $_ZN7cutlass13device_kernelIN5flash11enable_sm90INS1_16FlashAttnFwdSm90INS1_25CollectiveMainloopFwdSm90ILi2EN4cute5tupleIJNS5_1CILi1EEES8_S8_EEENS6_IJNS7_ILi64EEESA_SA_EEELi512ENS_6half_tEfNS_4arch4Sm90ELb0ELb1ELb1ELb1ELb0ELb1ELb1ELb0ELb0ELb1ELb1ELb0EEENS1_21CollectiveEpilogueFwdINS6_IJSA_NS7_ILi512EEESA_EEES9_SC_SE_Li256ELb1ELb1ELb1ELb0EEENS1_36VarlenDynamicPersistentTileSchedulerILi64ELi64ELi256ELi128ELb1ELb1ELb1ELb1ELb0ELb1EEEEEEEEEvNT_6ParamsE$_ZZN5flash25CollectiveMainloopFwdSm90ILi2EN4cute5tupleIJNS1_1CILi1EEES4_S4_EEENS2_IJNS3_ILi64EEES6_S6_EEELi512EN7cutlass6half_tEfNS8_4arch4Sm90ELb0ELb1ELb1ELb1ELb0ELb1ELb1ELb0ELb0ELb1ELb1ELb0EE3mmaINS_16FlashAttnFwdSm90ISC_NS_21CollectiveEpilogueFwdINS2_IJS6_NS3_ILi512EEES6_EEES5_S9_SB_Li256ELb1ELb1ELb1ELb0EEENS_36VarlenDynamicPersistentTileSchedulerILi64ELi64ELi256ELi128ELb1ELb1ELb1ELb1ELb0ELb1EEEE13SharedStorageENS1_6TensorINS1_11ArrayEngineIfLm128EEENS1_6LayoutINS2_IJNS2_IJNS3_ILi2EEESR_NS3_ILi32EEEEEES4_S4_EEENS2_IJNS2_IJS4_SR_NS3_ILi4EEEEEENS3_ILi0EEESX_EEEEEEENS_7SoftmaxILi2ELi0EEEEEbRKNSC_6ParamsENS8_25PipelineTmaAsyncNoClusterILi2ENS8_16PipelineTmaAsyncILi2EEEEES19_RNS8_13PipelineStateILj2EEERT0_RT1_iRiRKNS_16SeqlenInfoQKNewKILb1ELb1EEENS2_IJiiiiEEERT_ENKUliT_T0_T1_E_clIZSD_ISM_S10_S12_EbS15_S19_S19_S1C_S1E_S1G_iS1H_S1L_S1M_S1O_EUlRS1P_iE0_NS3_ILb1EEES1W_EEDaiS1P_S1Q_S1R_)
$_ZN7cutlass13device_kernelIN5flash11enable_sm90INS1_16FlashAttnFwdSm90INS1_25CollectiveMainloopFwdSm90ILi2EN4cute5tupleIJNS5_1CILi1EEES8_S8_EEENS6_IJNS7_ILi64EEESA_SA_EEELi512ENS_6half_tEfNS_4arch4Sm90ELb0ELb1ELb1ELb1ELb0ELb1ELb1ELb0ELb0ELb1ELb1ELb0EEENS1_21CollectiveEpilogueFwdINS6_IJSA_NS7_ILi512EEESA_EEES9_SC_SE_Li256ELb1ELb1ELb1ELb0EEENS1_36VarlenDynamicPersistentTileSchedulerILi64ELi64ELi256ELi128ELb1ELb1ELb1ELb1ELb0ELb1EEEEEEEEEvNT_6ParamsE$_ZZN5flash25CollectiveMainloopFwdSm90ILi2EN4cute5tupleIJNS1_1CILi1EEES4_S4_EEENS2_IJNS3_ILi64EEES6_S6_EEELi512EN7cutlass6half_tEfNS8_4arch4Sm90ELb0ELb1ELb1ELb1ELb0ELb1ELb1ELb0ELb0ELb1ELb1ELb0EE3mmaINS_16FlashAttnFwdSm90ISC_NS_21CollectiveEpilogueFwdINS2_IJS6_NS3_ILi512EEES6_EEES5_S9_SB_Li256ELb1ELb1ELb1ELb0EEENS_36VarlenDynamicPersistentTileSchedulerILi64ELi64ELi256ELi128ELb1ELb1ELb1ELb1ELb0ELb1EEEE13SharedStorageENS1_6TensorINS1_11ArrayEngineIfLm128EEENS1_6LayoutINS2_IJNS2_IJNS3_ILi2EEESR_NS3_ILi32EEEEEES4_S4_EEENS2_IJNS2_IJS4_SR_NS3_ILi4EEEEEENS3_ILi0EEESX_EEEEEEENS_7SoftmaxILi2ELi0EEEEEbRKNSC_6ParamsENS8_25PipelineTmaAsyncNoClusterILi2ENS8_16PipelineTmaAsyncILi2EEEEES19_RNS8_13PipelineStateILj2EEERT0_RT1_iRiRKNS_16SeqlenInfoQKNewKILb1ELb1EEENS2_IJiiiiEEERT_ENKUliT_T0_T1_E_clIZSD_ISM_S10_S12_EbS15_S19_S19_S1C_S1E_S1G_iS1H_S1L_S1M_S1O_EUlRS1P_iE0_NS3_ILb1EEES1W_EEDaiS1P_S1Q_S1R_:
[----:B------:R-:W-:Y:S05]  /*44c10*/  YIELD ;  /* 0x0000000000007946 */ /* 0x000fea0003800000 */
[----:B------:R-:W-:Y:S02]  /*44c20*/  ULDC UR4, c[0x0][0x20] ;  /* 0x0000080000047ab9 */ /* 0x000fe40000000800 */
[----:B------:R-:W-:-:S05]  /*44c30*/  VIADD R0, R0, -UR4 ;  /* 0x8000000400007c36 */ /* 0x000fca0008000000 */
[----:B------:R-:W2:Y:S01]  /*44c40*/  LDL.64 R6, [R0+0x18] ;  /* 0x0000180000067983 */ /* 0x000ea20000100a00 */
[----:B------:R-:W0:Y:S03]  /*44c50*/  LDC.64 R2, c[0x0][0x208] ;  /* 0x00008200ff027b82 */ /* 0x000e260000000a00 */
[----:B------:R-:W3:Y:S01]  /*44c60*/  LDL.64 R10, [R0] ;  /* 0x00000000000a7983 */ /* 0x000ee20000100a00 */
[----:B0-----:R-:W-:Y:S02]  /*44c70*/  R2UR UR4, R2 ;  /* 0x00000000020472ca */ /* 0x001fe400000e0000 */
[----:B------:R-:W-:-:S13]  /*44c80*/  R2UR UR5, R3 ;  /* 0x00000000030572ca */ /* 0x000fda00000e0000 */
[----:B--2---:R-:W2:Y:S01]  /*44c90*/  LD.E R8, desc[UR4][R6.64+0x1c] ;  /* 0x00001c0406087980 */ /* 0x004ea2000c101900 */
[C---:B------:R-:W-:Y:S02]  /*44ca0*/  R2UR UR4, R2.reuse ;  /* 0x00000000020472ca */ /* 0x040fe400000e0000 */
[C---:B------:R-:W-:Y:S02]  /*44cb0*/  R2UR UR5, R3.reuse ;  /* 0x00000000030572ca */ /* 0x040fe400000e0000 */
[----:B------:R-:W-:Y:S02]  /*44cc0*/  R2UR UR6, R2 ;  /* 0x00000000020672ca */ /* 0x000fe400000e0000 */
[----:B------:R-:W-:Y:S01]  /*44cd0*/  R2UR UR7, R3 ;  /* 0x00000000030772ca */ /* 0x000fe200000e0000 */
[----:B------:R-:W-:Y:S01]  /*44ce0*/  BSSY B1, `(.L_x_7136) ;  /* 0x0000009000017945 */ /* 0x000fe20003800000 */
[----:B------:R-:W-:-:S07]  /*44cf0*/  IMAD.MOV.U32 R9, RZ, RZ, R51 ;  /* 0x000000ffff097224 */ /* 0x000fce00078e0033 */
[----:B---3--:R0:W5:Y:S04]  /*44d00*/  LD.E R5, desc[UR4][R10.64] ;  /* 0x000000040a057980 */ /* 0x008168000c101900 */
[----:B------:R0:W5:Y:S01]  /*44d10*/  LD.E R14, desc[UR6][R10.64+0x4] ;  /* 0x000004060a0e7980 */ /* 0x000162000c101900 */
[----:B--2---:R-:W-:-:S04]  /*44d20*/  LOP3.LUT R8, R8, 0x1, RZ, 0xfc, !PT ;  /* 0x0000000108087812 */ /* 0x004fc800078efcff */
[----:B------:R-:W-:Y:S01]  /*44d30*/  ISETP.NE.AND P0, PT, R8, 0x3, PT ;  /* 0x000000030800780c */ /* 0x000fe20003f05270 */
[----:B------:R-:W-:-:S12]  /*44d40*/  IMAD.MOV.U32 R8, RZ, RZ, R44 ;  /* 0x000000ffff087224 */ /* 0x000fd800078e002c */
[----:B0-----:R-:W-:Y:S05]  /*44d50*/  @!P0 BRA `(.L_x_7137) ;  /* 0x0000000000048947 */ /* 0x001fea0003800000 */
[----:B------:R-:W-:Y:S01]  /*44d60*/  BPT.TRAP 0x1 ;  /* 0x000000040000795c */ /* 0x000fe20000300000 */
.L_x_7137:
[----:B------:R-:W-:Y:S05]  /*44d70*/  BSYNC B1 ;  /* 0x0000000000017941 */ /* 0x000fea0003800000 */
.L_x_7136:
        /* <DEDUP_REMOVED lines=17> */
.L_x_7139:
[----:B------:R-:W-:Y:S05]  /*44e90*/  BSYNC B1 ;  /* 0x0000000000017941 */ /* 0x000fea0003800000 */
.L_x_7138:
        /* <DEDUP_REMOVED lines=10> */
.L_x_7141:
[----:B------:R-:W-:Y:S05]  /*44f40*/  BSYNC B1 ;  /* 0x0000000000017941 */ /* 0x000fea0003800000 */
.L_x_7140:
[----:B------:R-:W2:Y:S01]  /*44f50*/  LDL.64 R10, [R0] ;  /* 0x00000000000a7983 */ /* 0x000ea20000100a00 */
[C---:B------:R-:W-:Y:S02]  /*44f60*/  R2UR UR6, R2.reuse ;  /* 0x00000000020672ca */ /* 0x040fe400000e0000 */
[C---:B------:R-:W-:Y:S01]  /*44f70*/  R2UR UR7, R3.reuse ;  /* 0x00000000030772ca */ /* 0x040fe200000e0000 */
[----:B------:R-:W3:Y:S01]  /*44f80*/  LDL.64 R6, [R0+0x28] ;  /* 0x0000280000067983 */ /* 0x000ee20000100a00 */
[C---:B------:R-:W-:Y:S02]  /*44f90*/  R2UR UR4, R2.reuse ;  /* 0x00000000020472ca */ /* 0x040fe400000e0000 */
[----:B------:R-:W-:Y:S01]  /*44fa0*/  R2UR UR5, R3 ;  /* 0x00000000030572ca */ /* 0x000fe200000e0000 */
[----:B0----5:R-:W4:Y:S08]  /*44fb0*/  LDL.64 R12, [R0+0x20] ;  /* 0x00002000000c7983 */ /* 0x021f300000100a00 */
[----:B--2---:R-:W2:Y:S04]  /*44fc0*/  LD.E R5, desc[UR6][R10.64] ;  /* 0x000000060a057980 */ /* 0x004ea8000c101900 */
[----:B---3--:R-:W2:Y:S04]  /*44fd0*/  LD.E.64 R6, desc[UR4][R6.64] ;  /* 0x0000000406067980 */ /* 0x008ea8000c101b00 */
[----:B------:R-:W3:Y:S01]  /*44fe0*/  LDL.64 R10, [R0+0x8] ;  /* 0x00000800000a7983 */ /* 0x000ee20000100a00 */
[----:B------:R-:W-:Y:S05]  /*44ff0*/  WARPSYNC.ALL ;  /* 0x0000000000007948 */ /* 0x000fea0003800000 */
[----:B------:R-:W-:-:S02]  /*45000*/  R2UR UR4, R2 ;  /* 0x00000000020472ca */ /* 0x000fc400000e0000 */
[C---:B------:R-:W-:Y:S02]  /*45010*/  R2UR UR5, R3.reuse ;  /* 0x00000000030572ca */ /* 0x040fe400000e0000 */
[----:B------:R-:W-:Y:S02]  /*45020*/  R2UR UR6, R2 ;  /* 0x00000000020672ca */ /* 0x000fe400000e0000 */
[----:B------:R-:W-:-:S09]  /*45030*/  R2UR UR7, R3 ;  /* 0x00000000030772ca */ /* 0x000fd200000e0000 */
[----:B---3--:R0:W-:Y:S04]  /*45040*/  ST.E desc[UR4][R10.64], RZ ;  /* 0x000000ff0a007985 */ /* 0x0081e8000c101904 */
[----:B----4-:R-:W3:Y:S01]  /*45050*/  LD.E.64 R14, desc[UR6][R12.64] ;  /* 0x000000060c0e7980 */ /* 0x010ee2000c101b00 */
[----:B--2---:R-:W-:Y:S01]  /*45060*/  IMAD R6, R5, 0x200, R6 ;  /* 0x0000020005067824 */ /* 0x004fe200078e0206 */
[----:B------:R-:W-:Y:S01]  /*45070*/  R2UR UR7, R7 ;  /* 0x00000000070772ca */ /* 0x000fe200000e0000 */
[----:B------:R-:W-:Y:S01]  /*45080*/  WARPGROUP.ARRIVE ;  /* 0x00000000000079c5 */ /* 0x000fe20000000000 */
[----:B------:R-:W-:Y:S01]  /*45090*/  R2UR UR8, R2 ;  /* 0x00000000020872ca */ /* 0x000fe200000e0000 */
[----:B------:R-:W-:Y:S01]  /*450a0*/  IMAD.MOV.U32 R5, RZ, RZ, 0x1 ;  /* 0x00000001ff057424 */ /* 0x000fe200078e00ff */
[----:B------:R-:W-:-:S02]  /*450b0*/  R2UR UR6, R6 ;  /* 0x00000000060672ca */ /* 0x000fc400000e0000 */
        /* <DEDUP_REMOVED lines=55> */
[----:B------:R-:W-:-:S13]  /*45430*/  R2UR UR5, R3 ;  /* 0x00000000030572ca */ /* 0x000fda00000e0000 */
[----:B--2---:R-:W2:Y:S04]  /*45440*/  LD.E R12, desc[UR4][R6.64] ;  /* 0x00000004060c7980 */ /* 0x004ea8000c101900 */
[----:B------:R-:W3:Y:S01]  /*45450*/  LDL.64 R6, [R0+0x30] ;  /* 0x0000300000067983 */ /* 0x000ee20000100a00 */
[----:B------:R-:W-:Y:S01]  /*45460*/  BSSY B1, `(.L_x_7143) ;  /* 0x0000008000017945 */ /* 0x000fe20003800000 */
[----:B--2---:R-:W-:-:S04]  /*45470*/  LEA.HI R13, R12, R12, RZ, 0x1 ;  /* 0x0000000c0c0d7211 */ /* 0x004fc800078f08ff */
[----:B------:R-:W-:-:S05]  /*45480*/  LOP3.LUT R13, R13, 0xfffffffe, RZ, 0xc0, !PT ;  /* 0xfffffffe0d0d7812 */ /* 0x000fca00078ec0ff */
[----:B------:R-:W-:Y:S01]  /*45490*/  IMAD.IADD R13, R12, 0x1, -R13 ;  /* 0x000000010c0d7824 */ /* 0x000fe200078e0a0d */
[----:B---3--:R-:W-:-:S04]  /*454a0*/  MOV R12, R6 ;  /* 0x00000006000c7202 */ /* 0x008fc80000000f00 */
[----:B------:R-:W-:-:S04]  /*454b0*/  SHF.L.U32 R13, R13, 0x1f, RZ ;  /* 0x0000001f0d0d7819 */ /* 0x000fc800000006ff */
[----:B------:R-:W1:Y:S02]  /*454c0*/  SYNCS.PHASECHK.TRANS64.TRYWAIT P0, [R12+URZ+0x38810], R13 ;  /* 0x0388100d0c0075a7 */ /* 0x000e64000800017f */
[----:B01----:R-:W-:Y:S05]  /*454d0*/  @!P0 BRA `(.L_x_7144) ;  /* 0x000000ec00708947 */ /* 0x003fea0003800000 */
.L_x_7167:
[----:B------:R-:W-:Y:S05]  /*454e0*/  BSYNC B1 ;  /* 0x0000000000017941 */ /* 0x000fea0003800000 */
.L_x_7143:
[----:B------:R-:W0:Y:S01]  /*454f0*/  LDL.64 R6, [R0+0x40] ;  /* 0x0000400000067983 */ /* 0x000e220000100a00 */
[----:B------:R-:W-:Y:S02]  /*45500*/  R2UR UR4, R2 ;  /* 0x00000000020472ca */ /* 0x000fe400000e0000 */
[----:B------:R-:W-:Y:S01]  /*45510*/  R2UR UR5, R3 ;  /* 0x00000000030572ca */ /* 0x000fe200000e0000 */
[----:B------:R-:W2:-:S12]  /*45520*/  LDL.64 R10, [R0] ;  /* 0x00000000000a7983 */ /* 0x000e980000100a00 */
[----:B0-----:R-:W3:Y:S01]  /*45530*/  LD.E R12, desc[UR4][R6.64+0x1c] ;  /* 0x00001c04060c7980 */ /* 0x001ee2000c101900 */
[----:B------:R-:W-:Y:S02]  /*45540*/  R2UR UR6, R2 ;  /* 0x00000000020672ca */ /* 0x000fe400000e0000 */
[----:B------:R-:W-:Y:S01]  /*45550*/  R2UR UR7, R3 ;  /* 0x00000000030772ca */ /* 0x000fe200000e0000 */
[----:B--2---:R0:W5:Y:S01]  /*45560*/  LD.E R14, desc[UR4][R10.64] ;  /* 0x000000040a0e7980 */ /* 0x004162000c101900 */
[----:B------:R-:W-:Y:S11]  /*45570*/  BSSY B1, `(.L_x_7145) ;  /* 0x0000006000017945 */ /* 0x000ff60003800000 */
[----:B------:R0:W5:Y:S01]  /*45580*/  LD.E R15, desc[UR6][R10.64+0x4] ;  /* 0x000004060a0f7980 */ /* 0x000162000c101900 */
[----:B---3--:R-:W-:-:S04]  /*45590*/  LOP3.LUT R12, R12, 0x1, RZ, 0xfc, !PT ;  /* 0x000000010c0c7812 */ /* 0x008fc800078efcff */
[----:B------:R-:W-:-:S13]  /*455a0*/  ISETP.NE.AND P0, PT, R12, 0x3, PT ;  /* 0x000000030c00780c */ /* 0x000fda0003f05270 */
[----:B0-----:R-:W-:Y:S05]  /*455b0*/  @!P0 BRA `(.L_x_7146) ;  /* 0x0000000000048947 */ /* 0x001fea0003800000 */
[----:B------:R-:W-:Y:S01]  /*455c0*/  BPT.TRAP 0x1 ;  /* 0x000000040000795c */ /* 0x000fe20000300000 */
.L_x_7146:
[----:B------:R-:W-:Y:S05]  /*455d0*/  BSYNC B1 ;  /* 0x0000000000017941 */ /* 0x000fea0003800000 */
.L_x_7145:
        /* <DEDUP_REMOVED lines=17> */
.L_x_7148:
[----:B------:R-:W-:Y:S05]  /*456f0*/  BSYNC B1 ;  /* 0x0000000000017941 */ /* 0x000fea0003800000 */
.L_x_7147:
        /* <DEDUP_REMOVED lines=10> */
.L_x_7150:
[----:B------:R-:W-:Y:S05]  /*457a0*/  BSYNC B1 ;  /* 0x0000000000017941 */ /* 0x000fea0003800000 */
.L_x_7149:
        /* <DEDUP_REMOVED lines=303> */
[----:B------:R-:W-:Y:S01]  /*46aa0*/  R2UR UR9, R3 ;  /* 0x00000000030972ca */ /* 0x000fe200000e0000 */
        /* <DEDUP_REMOVED lines=275> */
[----:B--2---:R-:W2:Y:S01]  /*47be0*/  LD.E.64 R6, desc[UR4][R6.64] ;  /* 0x0000000406067980 */ /* 0x004ea2000c101b00 */
[----:B------:R-:W-:Y:S02]  /*47bf0*/  R2UR UR4, R2 ;  /* 0x00000000020472ca */ /* 0x000fe400000e0000 */
[----:B------:R-:W-:-:S13]  /*47c00*/  R2UR UR5, R3 ;  /* 0x00000000030572ca */ /* 0x000fda00000e0000 */
[----:B------:R-:W3:Y:S01]  /*47c10*/  LD.E R5, desc[UR4][R8.64+0x24] ;  /* 0x0000240408057980 */ /* 0x000ee2000c101900 */
[C---:B------:R-:W-:Y:S02]  /*47c20*/  R2UR UR4, R2.reuse ;  /* 0x00000000020472ca */ /* 0x040fe400000e0000 */
[C---:B------:R-:W-:Y:S02]  /*47c30*/  R2UR UR5, R3.reuse ;  /* 0x00000000030572ca */ /* 0x040fe400000e0000 */
[C---:B------:R-:W-:Y:S02]  /*47c40*/  R2UR UR12, R2.reuse ;  /* 0x00000000020c72ca */ /* 0x040fe400000e0000 */
[C---:B------:R-:W-:Y:S02]  /*47c50*/  R2UR UR13, R3.reuse ;  /* 0x00000000030d72ca */ /* 0x040fe400000e0000 */
[----:B------:R-:W-:Y:S02]  /*47c60*/  R2UR UR8, R2 ;  /* 0x00000000020872ca */ /* 0x000fe400000e0000 */
[----:B------:R-:W-:-:S02]  /*47c70*/  R2UR UR9, R3 ;  /* 0x00000000030972ca */ /* 0x000fc400000e0000 */
[----:B------:R-:W-:Y:S02]  /*47c80*/  R2UR UR10, R2 ;  /* 0x00000000020a72ca */ /* 0x000fe400000e0000 */
[----:B------:R-:W-:-:S05]  /*47c90*/  R2UR UR11, R3 ;  /* 0x00000000030b72ca */ /* 0x000fca00000e0000 */
[----:B------:R-:W4:Y:S04]  /*47ca0*/  LD.E R10, desc[UR12][R8.64+0x18] ;  /* 0x0000180c080a7980 */ /* 0x000f28000c101900 */
[----:B------:R-:W4:Y:S04]  /*47cb0*/  LD.E R18, desc[UR8][R8.64+0xc] ;  /* 0x00000c0808127980 */ /* 0x000f28000c101900 */
[----:B------:R-:W4:Y:S04]  /*47cc0*/  LD.E R20, desc[UR10][R8.64+0x14] ;  /* 0x0000140a08147980 */ /* 0x000f28000c101900 */
[----:B--2---:R-:W2:Y:S01]  /*47cd0*/  LD.E R15, desc[UR4][R6.64] ;  /* 0x00000004060f7980 */ /* 0x004ea2000c101900 */
[----:B------:R-:W-:-:S02]  /*47ce0*/  R2UR UR4, R2 ;  /* 0x00000000020472ca */ /* 0x000fc400000e0000 */
[----:B------:R-:W-:-:S13]  /*47cf0*/  R2UR UR5, R3 ;  /* 0x00000000030572ca */ /* 0x000fda00000e0000 */
[----:B------:R-:W2:Y:S01]  /*47d00*/  LD.E R60, desc[UR4][R8.64] ;  /* 0x00000004083c7980 */ /* 0x000ea2000c101900 */
[----:B------:R-:W-:Y:S02]  /*47d10*/  R2UR UR4, R2 ;  /* 0x00000000020472ca */ /* 0x000fe400000e0000 */
[----:B------:R-:W-:Y:S02]  /*47d20*/  R2UR UR5, R3 ;  /* 0x00000000030572ca */ /* 0x000fe400000e0000 */
[----:B---3--:R-:W-:-:S11]  /*47d30*/  ISETP.NE.AND P1, PT, R5, 0x1, PT ;  /* 0x000000010500780c */ /* 0x008fd60003f25270 */
[----:B------:R1:W3:Y:S02]  /*47d40*/  LD.E R56, desc[UR4][R56.64] ;  /* 0x0000000438387980 */ /* 0x0002e4000c101900 */
[C---:B------:R-:W-:Y:S02]  /*47d50*/  @P1 R2UR UR4, R2.reuse ;  /* 0x00000000020412ca */ /* 0x040fe400000e0000 */
[C---:B------:R-:W-:Y:S02]  /*47d60*/  @P1 R2UR UR5, R3.reuse ;  /* 0x00000000030512ca */ /* 0x040fe400000e0000 */
[----:B------:R-:W-:Y:S02]  /*47d70*/  @P1 R2UR UR6, R2 ;  /* 0x00000000020612ca */ /* 0x000fe400000e0000 */
[----:B------:R-:W-:-:S09]  /*47d80*/  @P1 R2UR UR7, R3 ;  /* 0x00000000030712ca */ /* 0x000fd200000e0000 */
[----:B------:R-:W3:Y:S01]  /*47d90*/  @P1 LD.E R59, desc[UR4][R8.64+0x28] ;  /* 0x00002804083b1980 */ /* 0x000ee2000c101900 */
[C---:B------:R-:W-:Y:S02]  /*47da0*/  R2UR UR4, R2.reuse ;  /* 0x00000000020472ca */ /* 0x040fe400000e0000 */
[C---:B------:R-:W-:Y:S01]  /*47db0*/  R2UR UR5, R3.reuse ;  /* 0x00000000030572ca */ /* 0x040fe200000e0000 */
[----:B------:R-:W3:Y:S01]  /*47dc0*/  @P1 LD.E R58, desc[UR6][R8.64+0x2c] ;  /* 0x00002c06083a1980 */ /* 0x000ee2000c101900 */
[----:B------:R-:W-:Y:S02]  /*47dd0*/  R2UR UR6, R2 ;  /* 0x00000000020672ca */ /* 0x000fe400000e0000 */
[----:B------:R-:W-:-:S09]  /*47de0*/  R2UR UR7, R3 ;  /* 0x00000000030772ca */ /* 0x000fd200000e0000 */
[----:B------:R-:W3:Y:S01]  /*47df0*/  LD.E R6, desc[UR4][R8.64+0x8] ;  /* 0x0000080408067980 */ /* 0x000ee2000c101900 */
[----:B------:R-:W-:Y:S02]  /*47e00*/  R2UR UR4, R2 ;  /* 0x00000000020472ca */ /* 0x000fe400000e0000 */
[----:B------:R-:W-:Y:S01]  /*47e10*/  R2UR UR5, R3 ;  /* 0x00000000030572ca */ /* 0x000fe200000e0000 */
[----:B------:R-:W3:-:S12]  /*47e20*/  LD.E R7, desc[UR6][R8.64+0x4] ;  /* 0x0000040608077980 */ /* 0x000ed8000c101900 */
[----:B------:R-:W3:Y:S01]  /*47e30*/  LD.E R19, desc[UR4][R8.64+0x10] ;  /* 0x0000100408137980 */ /* 0x000ee2000c101900 */
[----:B----4-:R-:W-:Y:S01]  /*47e40*/  ISETP.GE.AND P2, PT, R10, 0x1, PT ;  /* 0x000000010a00780c */ /* 0x010fe20003f46270 */
[----:B------:R-:W-:Y:S01]  /*47e50*/  BSSY B1, `(.L_x_7152) ;  /* 0x000008b000017945 */ /* 0x000fe20003800000 */
        /* <DEDUP_REMOVED lines=12> */
[----:B------:R-:W-:Y:S01]  /*47f20*/  SHF.R.S32.HI R43, RZ, 0x1f, R60 ;  /* 0x0000001fff2b7819 */ /* 0x000fe2000001143c */
[----:B------:R-:W-:-:S03]  /*47f30*/  FMUL.FTZ R39, R41, R15 ;  /* 0x0000000f29277220 */ /* 0x000fc60000410000 */
[-C--:B------:R-:W-:Y:S01]  /*47f40*/  LEA.HI R36, R43, R60.reuse, RZ, 0x7 ;  /* 0x0000003c2b247211 */ /* 0x080fe200078f38ff */
[-C--:B------:R-:W-:Y:S01]  /*47f50*/  FMUL.FTZ R41, R45, R15.reuse ;  /* 0x0000000f2d297220 */ /* 0x080fe20000410000 */
[-C--:B0-----:R-:W-:Y:S02]  /*47f60*/  FMUL.FTZ R12, R27, R15.reuse ;  /* 0x0000000f1b0c7220 */ /* 0x081fe40000410000 */
[----:B------:R-:W-:Y:S01]  /*47f70*/  LOP3.LUT R45, R36, 0xffffff80, RZ, 0xc0, !PT ;  /* 0xffffff80242d7812 */ /* 0x000fe200078ec0ff */
[-C--:B------:R-:W-:Y:S01]  /*47f80*/  FMUL.FTZ R27, R38, R15.reuse ;  /* 0x0000000f261b7220 */ /* 0x080fe20000410000 */
[-C--:B------:R-:W-:Y:S01]  /*47f90*/  FMUL.FTZ R38, R40, R15.reuse ;  /* 0x0000000f28267220 */ /* 0x080fe20000410000 */
[-C--:B------:R-:W-:Y:S02]  /*47fa0*/  FMUL.FTZ R40, R44, R15.reuse ;  /* 0x0000000f2c287220 */ /* 0x080fe40000410000 */
[----:B------:R-:W-:Y:S02]  /*47fb0*/  IMAD.IADD R44, R60, 0x1, -R45 ;  /* 0x000000013c2c7824 */ /* 0x000fe400078e0a2d */
[-C--:B------:R-:W-:Y:S01]  /*47fc0*/  FMUL.FTZ R36, R47, R15.reuse ;  /* 0x0000000f2f247220 */ /* 0x080fe20000410000 */
[----:B------:R-:W-:Y:S01]  /*47fd0*/  FMUL.FTZ R21, R34, R15 ;  /* 0x0000000f22157220 */ /* 0x000fe20000410000 */
[----:B------:R-:W-:-:S02]  /*47fe0*/  LEA.HI R43, R43, R60, RZ, 0x2 ;  /* 0x0000003c2b2b7211 */ /* 0x000fc400078f10ff */
[----:B------:R-:W-:Y:S01]  /*47ff0*/  SHF.R.S32.HI R47, RZ, 0x1f, R44 ;  /* 0x0000001fff2f7819 */ /* 0x000fe2000001142c */
[-C--:B------:R-:W-:Y:S01]  /*48000*/  FMUL.FTZ R34, R46, R15.reuse ;  /* 0x0000000f2e227220 */ /* 0x080fe20000410000 */
[----:B-1----:R-:W-:Y:S02]  /*48010*/  LOP3.LUT R57, R43, 0xfffffffc, RZ, 0xc0, !PT ;  /* 0xfffffffc2b397812 */ /* 0x002fe400078ec0ff */
[-C--:B------:R-:W-:Y:S01]  /*48020*/  LEA.HI R46, R47, R44.reuse, RZ, 0x2 ;  /* 0x0000002c2f2e7211 */ /* 0x080fe200078f10ff */
[-C--:B------:R-:W-:Y:S01]  /*48030*/  FMUL.FTZ R45, R48, R15.reuse ;  /* 0x0000000f302d7220 */ /* 0x080fe20000410000 */
[-C--:B------:R-:W-:Y:S01]  /*48040*/  FMUL.FTZ R14, R31, R15.reuse ;  /* 0x0000000f1f0e7220 */ /* 0x080fe20000410000 */
[-C--:B------:R-:W-:Y:S01]  /*48050*/  FMUL.FTZ R31, R42, R15.reuse ;  /* 0x0000000f2a1f7220 */ /* 0x080fe20000410000 */
[--C-:B------:R-:W-:Y:S02]  /*48060*/  SHF.R.S32.HI R43, RZ, 0x2, R46.reuse ;  /* 0x00000002ff2b7819 */ /* 0x100fe4000001142e */
[----:B------:R-:W-:Y:S01]  /*48070*/  SHF.R.S32.HI R48, RZ, 0x1f, R46 ;  /* 0x0000001fff307819 */ /* 0x000fe2000001142e */
[----:B------:R-:W-:Y:S01]  /*48080*/  IMAD.IADD R57, R60, 0x1, -R57 ;  /* 0x000000013c397824 */ /* 0x000fe200078e0a39 */
[----:B------:R-:W-:Y:S01]  /*48090*/  LEA.HI R42, R47, R44, RZ, 0x5 ;  /* 0x0000002c2f2a7211 */ /* 0x000fe200078f28ff */
[----:B------:R-:W-:Y:S01]  /*480a0*/  FMUL.FTZ R47, R49, R15 ;  /* 0x0000000f312f7220 */ /* 0x000fe20000410000 */
[----:B------:R-:W-:-:S02]  /*480b0*/  LEA.HI R48, R48, R43, RZ, 0x3 ;  /* 0x0000002b30307211 */ /* 0x000fc400078f18ff */
[----:B------:R-:W-:Y:S02]  /*480c0*/  SHF.R.S32.HI R49, RZ, 0x5, R42 ;  /* 0x00000005ff317819 */ /* 0x000fe4000001142a */
        /* <DEDUP_REMOVED lines=9> */
[----:B------:R-:W-:Y:S01]  /*48160*/  @P1 SHF.R.U32.HI R56, RZ, R58, R59 ;  /* 0x0000003aff381219 */ /* 0x000fe2000001163b */
[----:B------:R-:W-:Y:S01]  /*48170*/  IMAD.SHL.U32 R57, R4, 0x40, RZ ;  /* 0x0000004004397824 */ /* 0x000fe200078e00ff */
[----:B------:R-:W-:-:S03]  /*48180*/  LOP3.LUT R49, R46, 0x7ffffffc, RZ, 0xc0, !PT ;  /* 0x7ffffffc2e317812 */ /* 0x000fc600078ec0ff */
[----:B------:R-:W0:Y:S01]  /*48190*/  SHFL.IDX PT, R59, R56, RZ, 0x1c1f ;  /* 0x001c1fff383b7589 */ /* 0x000e2200000e0000 */
[-C--:B------:R-:W-:Y:S01]  /*481a0*/  FMUL.FTZ R37, R37, R15.reuse ;  /* 0x0000000f25257220 */ /* 0x080fe20000410000 */
[----:B------:R-:W-:Y:S02]  /*481b0*/  IMAD.IADD R49, R44, 0x1, -R49 ;  /* 0x000000012c317824 */ /* 0x000fe400078e0a31 */
[-C--:B------:R-:W-:Y:S01]  /*481c0*/  FMUL.FTZ R42, R50, R15.reuse ;  /* 0x0000000f322a7220 */ /* 0x080fe20000410000 */
[-C--:B------:R-:W-:Y:S01]  /*481d0*/  FMUL.FTZ R43, R51, R15.reuse ;  /* 0x0000000f332b7220 */ /* 0x080fe20000410000 */
[-C--:B------:R-:W-:Y:S01]  /*481e0*/  FMUL.FTZ R52, R52, R15.reuse ;  /* 0x0000000f34347220 */ /* 0x080fe20000410000 */
[-C--:B------:R-:W-:Y:S01]  /*481f0*/  FMUL.FTZ R53, R53, R15.reuse ;  /* 0x0000000f35357220 */ /* 0x080fe20000410000 */
[-C--:B------:R-:W-:Y:S01]  /*48200*/  FMUL.FTZ R44, R54, R15.reuse ;  /* 0x0000000f362c7220 */ /* 0x080fe20000410000 */
[C-C-:B------:R-:W-:Y:S01]  /*48210*/  IADD3 R4, R6.reuse, 0x1, -R57.reuse ;  /* 0x0000000106047810 */ /* 0x140fe20007ffe839 */
[----:B------:R-:W-:Y:S01]  /*48220*/  FMUL.FTZ R46, R55, R15 ;  /* 0x0000000f372e7220 */ /* 0x000fe20000410000 */
[----:B------:R-:W1:Y:S03]  /*48230*/  MUFU.TANH R11, R11 ;  /* 0x0000000b000b7308 */ /* 0x000e660000002400 */
[----:B------:R-:W-:Y:S01]  /*48240*/  IMAD R48, R49, -0x2, R4 ;  /* 0xfffffffe31307824 */ /* 0x000fe200078e0204 */
[----:B------:R-:W-:Y:S01]  /*48250*/  LOP3.LUT R15, RZ, R18, RZ, 0x33, !PT ;  /* 0x00000012ff0f7212 */ /* 0x000fe200078e33ff */
[----:B------:R-:W-:-:S03]  /*48260*/  IMAD.IADD R4, R6, 0x1, -R57 ;  /* 0x0000000106047824 */ /* 0x000fc600078e0a39 */
[----:B------:R-:W2:Y:S01]  /*48270*/  MUFU.TANH R24, R24 ;  /* 0x0000001800187308 */ /* 0x000ea20000002400 */
[----:B------:R-:W-:-:S07]  /*48280*/  IMAD.IADD R48, R48, 0x1, -R7 ;  /* 0x0000000130307824 */ /* 0x000fce00078e0a07 */
        /* <DEDUP_REMOVED lines=53> */
.L_x_7157:
[----:B------:R-:W-:Y:S05]  /*485e0*/  BSYNC B3 ;  /* 0x0000000000037941 */ /* 0x000fea0003800000 */
.L_x_7156:
[----:B------:R-:W-:Y:S01]  /*485f0*/  LOP3.LUT R15, RZ, R15, RZ, 0x33, !PT ;  /* 0x0000000fff0f7212 */ /* 0x000fe200078e33ff */
[----:B------:R-:W-:Y:S06]  /*48600*/  BRA `(.L_x_7158) ;  /* 0x0000000000287947 */ /* 0x000fec0003800000 */
.L_x_7155:
        /* <DEDUP_REMOVED lines=10> */
.L_x_7158:
[----:B------:R-:W-:Y:S05]  /*486b0*/  BSYNC B2 ;  /* 0x0000000000027941 */ /* 0x000fea0003800000 */
.L_x_7154:
[----:B------:R-:W-:-:S04]  /*486c0*/  IMAD R18, R10, R15, -R57 ;  /* 0x0000000f0a127224 */ /* 0x000fc800078e0a39 */
[----:B------:R-:W-:-:S05]  /*486d0*/  IMAD R15, R49, -0x2, R18 ;  /* 0xfffffffe310f7824 */ /* 0x000fca00078e0212 */
[----:B------:R-:W-:Y:S02]  /*486e0*/  VIMNMX R4, R4, R15, !PT ;  /* 0x0000000f04047248 */ /* 0x000fe40007fe0100 */
[----:B------:R-:W-:-:S07]  /*486f0*/  VIADDMNMX R51, R15, R10, R51, PT ;  /* 0x0000000a0f337246 */ /* 0x000fce0003800133 */
.L_x_7153:
[----:B------:R-:W-:Y:S05]  /*48700*/  BSYNC B1 ;  /* 0x0000000000017941 */ /* 0x000fea0003800000 */
.L_x_7152:
[C---:B------:R-:W-:Y:S01]  /*48710*/  ISETP.GE.AND P1, PT, R54.reuse, 0x2, PT ;  /* 0x000000023600780c */ /* 0x040fe20003f26270 */
[----:B------:R-:W-:Y:S01]  /*48720*/  BSSY B1, `(.L_x_7159) ;  /* 0x0000072000017945 */ /* 0x000fe20003800000 */
        /* <DEDUP_REMOVED lines=68> */
[----:B-1----:R-:W-:Y:S02]  /*48b70*/  FSEL R45, R11, -INF , !P6 ;  /* 0xff8000000b2d7808 */ /* 0x002fe40007000000 */
[----:B------:R-:W-:-:S04]  /*48b80*/  ISETP.GE.AND P6, PT, R54, 0x3a, PT ;  /* 0x0000003a3600780c */ /* 0x000fc80003fc6270 */
[----:B------:R-:W-:Y:S02]  /*48b90*/  P2R R54, PR, RZ, 0x40 ;  /* 0x00000040ff367803 */ /* 0x000fe40000000000 */
[----:B------:R-:W-:-:S04]  /*48ba0*/  ISETP.GT.AND P6, PT, R4, 0x39, !P6 ;  /* 0x000000390400780c */ /* 0x000fc800077c4270 */
[----:B------:R-:W-:Y:S02]  /*48bb0*/  ISETP.LT.OR P6, PT, R51, 0x3a, P6 ;  /* 0x0000003a3300780c */ /* 0x000fe400037c1670 */
[----:B------:R-:W0:Y:S02]  /*48bc0*/  SHFL.IDX PT, R51, R56, 0x1, 0x1c1f ;  /* 0x003c1f0038337f89 */ /* 0x000e2400000e0000 */
[----:B------:R-:W-:Y:S02]  /*48bd0*/  FSEL R11, R53, -INF , !P6 ;  /* 0xff800000350b7808 */ /* 0x000fe40007000000 */
[----:B------:R-:W-:Y:S02]  /*48be0*/  ISETP.GE.AND P6, PT, R10, 0x1, PT ;  /* 0x000000010a00780c */ /* 0x000fe40003fc6270 */
[----:B0-----:R-:W-:Y:S01]  /*48bf0*/  VIADDMNMX R47, R51, R55, R50, PT ;  /* 0x00000037332f7246 */ /* 0x001fe20003800132 */
        /* <DEDUP_REMOVED lines=18> */
.L_x_7164:
[----:B------:R-:W-:Y:S05]  /*48d20*/  BSYNC B3 ;  /* 0x0000000000037941 */ /* 0x000fea0003800000 */
.L_x_7163:
[----:B------:R-:W-:Y:S01]  /*48d30*/  LOP3.LUT R7, RZ, R7, RZ, 0x33, !PT ;  /* 0x00000007ff077212 */ /* 0x000fe200078e33ff */
[----:B------:R-:W-:Y:S06]  /*48d40*/  BRA `(.L_x_7165) ;  /* 0x0000000000287947 */ /* 0x000fec0003800000 */
.L_x_7162:
        /* <DEDUP_REMOVED lines=10> */
.L_x_7165:
[----:B------:R-:W-:Y:S05]  /*48df0*/  BSYNC B2 ;  /* 0x0000000000027941 */ /* 0x000fea0003800000 */
.L_x_7161:
[----:B------:R-:W-:-:S04]  /*48e00*/  IMAD R4, R10, R7, -R57 ;  /* 0x000000070a047224 */ /* 0x000fc800078e0a39 */
[----:B------:R-:W-:-:S05]  /*48e10*/  IMAD R49, R49, -0x2, R4 ;  /* 0xfffffffe31317824 */ /* 0x000fca00078e0204 */
[----:B------:R-:W-:Y:S02]  /*48e20*/  VIADDMNMX R47, R49, R10, R47, PT ;  /* 0x0000000a312f7246 */ /* 0x000fe4000380012f */
[----:B------:R-:W-:-:S07]  /*48e30*/  VIMNMX R20, R20, R49, !PT ;  /* 0x0000003114147248 */ /* 0x000fce0007fe0100 */
.L_x_7160:
[----:B------:R-:W-:Y:S05]  /*48e40*/  BSYNC B1 ;  /* 0x0000000000017941 */ /* 0x000fea0003800000 */
.L_x_7159:
[C---:B------:R-:W-:Y:S02]  /*48e50*/  ISETP.GT.AND P1, PT, R20.reuse, 0x1, !P1 ;  /* 0x000000011400780c */ /* 0x040fe40004f24270 */
        /* <DEDUP_REMOVED lines=38> */
[----:B------:R-:W-:-:S04]  /*490c0*/  ISETP.NE.AND P1, PT, R52, RZ, PT ;  /* 0x000000ff3400720c */ /* 0x000fc80003f25270 */
[----:B------:R-:W-:-:S04]  /*490d0*/  ISETP.GT.AND P1, PT, R20, RZ, !P1 ;  /* 0x000000ff1400720c */ /* 0x000fc80004f24270 */
[----:B------:R-:W-:-:S04]  /*490e0*/  ISETP.LT.OR P1, PT, R47, 0x1, P1 ;  /* 0x000000012f00780c */ /* 0x000fc80000f21670 */
[----:B------:R-:W-:Y:S02]  /*490f0*/  FSEL R7, R5, -INF , !P1 ;  /* 0xff80000005077808 */ /* 0x000fe40004800000 */
[----:B------:R-:W2:Y:S01]  /*49100*/  LDL.64 R4, [R0+0x70] ;  /* 0x0000700000047983 */ /* 0x000ea20000100a00 */
[----:B------:R-:W-:Y:S02]  /*49110*/  ISETP.NE.AND P1, PT, R65, RZ, PT ;  /* 0x000000ff4100720c */ /* 0x000fe40003f25270 */
[----:B------:R-:W-:-:S04]  /*49120*/  FMNMX.FTZ R6, R7, R12, !PT ;  /* 0x0000000c07067209 */ /* 0x000fc80007810000 */
[----:B------:R-:W-:-:S04]  /*49130*/  FMNMX.FTZ R9, R13, R6, !PT ;  /* 0x000000060d097209 */ /* 0x000fc80007810000 */
[----:B------:R-:W-:-:S04]  /*49140*/  FMNMX.FTZ R6, R14, R9, !PT ;  /* 0x000000090e067209 */ /* 0x000fc80007810000 */
[----:B------:R-:W-:-:S04]  /*49150*/  FMNMX.FTZ R6, R21, R6, !PT ;  /* 0x0000000615067209 */ /* 0x000fc80007810000 */
[----:B------:R-:W-:-:S04]  /*49160*/  FMNMX.FTZ R6, R25, R6, !PT ;  /* 0x0000000619067209 */ /* 0x000fc80007810000 */
[----:B------:R-:W-:Y:S02]  /*49170*/  FMNMX.FTZ R6, R27, R6, !PT ;  /* 0x000000061b067209 */ /* 0x000fe40007810000 */
[----:B------:R-:W-:Y:S02]  /*49180*/  ISETP.GT.AND P1, PT, R20, 0x28, !P1 ;  /* 0x000000281400780c */ /* 0x000fe40004f24270 */
[----:B------:R-:W-:Y:S02]  /*49190*/  FMNMX.FTZ R6, R29, R6, !PT ;  /* 0x000000061d067209 */ /* 0x000fe40007810000 */
[----:B------:R-:W-:Y:S02]  /*491a0*/  ISETP.LT.OR P1, PT, R47, 0x29, P1 ;  /* 0x000000292f00780c */ /* 0x000fe40000f21670 */
[----:B------:R-:W-:Y:S02]  /*491b0*/  FMNMX.FTZ R6, R31, R6, !PT ;  /* 0x000000061f067209 */ /* 0x000fe40007810000 */
[----:B------:R-:W-:-:S02]  /*491c0*/  ISETP.LT.OR P2, PT, R47, 0x2a, P2 ;  /* 0x0000002a2f00780c */ /* 0x000fc40001741670 */
[----:B------:R-:W-:Y:S02]  /*491d0*/  FSEL R34, R34, -INF , !P1 ;  /* 0xff80000022227808 */ /* 0x000fe40004800000 */
[----:B------:R-:W-:Y:S02]  /*491e0*/  FMNMX.FTZ R9, R33, R6, !PT ;  /* 0x0000000621097209 */ /* 0x000fe40007810000 */
[----:B------:R-:W-:Y:S02]  /*491f0*/  ISETP.LT.OR P3, PT, R47, 0x31, P3 ;  /* 0x000000312f00780c */ /* 0x000fe40001f61670 */
[----:B------:R-:W-:Y:S02]  /*49200*/  FSEL R36, R36, -INF , !P2 ;  /* 0xff80000024247808 */ /* 0x000fe40005000000 */
[----:B------:R-:W-:Y:S02]  /*49210*/  FMNMX.FTZ R9, R34, R9, !PT ;  /* 0x0000000922097209 */ /* 0x000fe40007810000 */
[----:B------:R-:W-:-:S02]  /*49220*/  ISETP.GT.AND P5, PT, R20, 0x38, !P5 ;  /* 0x000000381400780c */ /* 0x000fc40006fa4270 */
[C---:B------:R-:W-:Y:S02]  /*49230*/  ISETP.LT.OR P4, PT, R47.reuse, 0x32, P4 ;  /* 0x000000322f00780c */ /* 0x040fe40002781670 */
[----:B------:R-:W-:Y:S02]  /*49240*/  FSEL R42, R42, -INF , !P3 ;  /* 0xff8000002a2a7808 */ /* 0x000fe40005800000 */
[----:B------:R-:W-:Y:S02]  /*49250*/  FMNMX.FTZ R9, R36, R9, !PT ;  /* 0x0000000924097209 */ /* 0x000fe40007810000 */
[----:B------:R-:W-:Y:S02]  /*49260*/  ISETP.GT.AND P1, PT, R20, 0x39, !P6 ;  /* 0x000000391400780c */ /* 0x000fe40007724270 */
[----:B------:R-:W-:Y:S02]  /*49270*/  ISETP.LT.OR P5, PT, R47, 0x39, P5 ;  /* 0x000000392f00780c */ /* 0x000fe40002fa1670 */
[----:B------:R-:W-:-:S02]  /*49280*/  FSEL R43, R43, -INF , !P4 ;  /* 0xff8000002b2b7808 */ /* 0x000fc40006000000 */
[----:B------:R-:W-:Y:S02]  /*49290*/  FMNMX.FTZ R8, R42, R9, !PT ;  /* 0x000000092a087209 */ /* 0x000fe40007810000 */
[----:B------:R-:W-:Y:S02]  /*492a0*/  ISETP.LT.OR P1, PT, R47, 0x3a, P1 ;  /* 0x0000003a2f00780c */ /* 0x000fe40000f21670 */
[----:B------:R-:W-:Y:S02]  /*492b0*/  R2UR UR4, R2 ;  /* 0x00000000020472ca */ /* 0x000fe400000e0000 */
[----:B------:R-:W-:Y:S02]  /*492c0*/  R2UR UR5, R3 ;  /* 0x00000000030572ca */ /* 0x000fe400000e0000 */
[----:B------:R-:W-:Y:S02]  /*492d0*/  FSEL R6, R44, -INF , !P5 ;  /* 0xff8000002c067808 */ /* 0x000fe40006800000 */
[----:B------:R-:W-:-:S02]  /*492e0*/  FMNMX.FTZ R9, R43, R8, !PT ;  /* 0x000000082b097209 */ /* 0x000fc40007810000 */
[----:B------:R-:W-:Y:S02]  /*492f0*/  R2UR UR6, R2 ;  /* 0x00000000020672ca */ /* 0x000fe400000e0000 */
[----:B------:R-:W-:Y:S02]  /*49300*/  R2UR UR7, R3 ;  /* 0x00000000030772ca */ /* 0x000fe400000e0000 */
[----:B------:R-:W-:Y:S02]  /*49310*/  FSEL R8, R46, -INF , !P1 ;  /* 0xff8000002e087808 */ /* 0x000fe40004800000 */
[----:B------:R-:W-:-:S04]  /*49320*/  FMNMX.FTZ R9, R6, R9, !PT ;  /* 0x0000000906097209 */ /* 0x000fc80007810000 */
[----:B------:R-:W-:-:S05]  /*49330*/  FMNMX.FTZ R47, R8, R9, !PT ;  /* 0x00000009082f7209 */ /* 0x000fca0007810000 */
[----:B--2---:R-:W-:Y:S04]  /*49340*/  ST.E desc[UR4][R4.64+0x4], R47 ;  /* 0x0000042f04007985 */ /* 0x004fe8000c101904 */
[----:B------:R-:W2:Y:S01]  /*49350*/  LD.E R20, desc[UR6][R4.64+0x4] ;  /* 0x0000040604147980 */ /* 0x000ea2000c101900 */
        /* <DEDUP_REMOVED lines=15> */
[----:B------:R-:W0:Y:S01]  /*49450*/  SHFL.BFLY PT, R10, R9, 0x2, 0x1f ;  /* 0x0c401f00090a7f89 */ /* 0x000e2200000e0000 */
[----:B------:R-:W-:Y:S02]  /*49460*/  R2UR UR8, R2 ;  /* 0x00000000020872ca */ /* 0x000fe400000e0000 */
[----:B------:R-:W-:Y:S02]  /*49470*/  R2UR UR9, R3 ;  /* 0x00000000030972ca */ /* 0x000fe400000e0000 */
[----:B0-----:R-:W-:Y:S01]  /*49480*/  FMNMX.FTZ R10, R9, R10, !PT ;  /* 0x0000000a090a7209 */ /* 0x001fe20007810000 */
[----:B------:R-:W-:Y:S04]  /*49490*/  ST.E desc[UR4][R4.64], R9 ;  /* 0x0000000904007985 */ /* 0x000fe8000c101904 */
[----:B--2---:R-:W0:Y:S02]  /*494a0*/  SHFL.BFLY PT, R47, R20, 0x2, 0x1f ;  /* 0x0c401f00142f7f89 */ /* 0x004e2400000e0000 */
[----:B0-----:R-:W-:-:S02]  /*494b0*/  FMNMX.FTZ R44, R20, R47, !PT ;  /* 0x0000002f142c7209 */ /* 0x001fc40007810000 */
[----:B------:R-:W0:Y:S04]  /*494c0*/  SHFL.BFLY PT, R47, R10, 0x1, 0x1f ;  /* 0x0c201f000a2f7f89 */ /* 0x000e2800000e0000 */
[----:B------:R-:W1:Y:S01]  /*494d0*/  SHFL.BFLY PT, R49, R44, 0x1, 0x1f ;  /* 0x0c201f002c317f89 */ /* 0x000e6200000e0000 */
[----:B0-----:R-:W-:Y:S02]  /*494e0*/  FMNMX.FTZ R47, R10, R47, !PT ;  /* 0x0000002f0a2f7209 */ /* 0x001fe40007810000 */
[----:B-1----:R-:W-:-:S03]  /*494f0*/  FMNMX.FTZ R49, R44, R49, !PT ;  /* 0x000000312c317209 */ /* 0x002fc60007810000 */
[----:B------:R-:W-:Y:S04]  /*49500*/  ST.E desc[UR6][R4.64], R47 ;  /* 0x0000002f04007985 */ /* 0x000fe8000c101906 */
[----:B------:R0:W-:Y:S04]  /*49510*/  ST.E desc[UR8][R4.64+0x4], R49 ;  /* 0x0000043104007985 */ /* 0x0001e8000c101908 */
[----:B0-----:R-:W2:Y:S04]  /*49520*/  LDL.64 R4, [R0+0x70] ;  /* 0x0000700000047983 */ /* 0x001ea80000100a00 */
[----:B--2---:R-:W2:Y:S04]  /*49530*/  LD.E R10, desc[UR6][R4.64+0x20] ;  /* 0x00002006040a7980 */ /* 0x004ea8000c101900 */
[----:B------:R-:W2:Y:S04]  /*49540*/  LD.E R51, desc[UR4][R4.64] ;  /* 0x0000000404337980 */ /* 0x000ea8000c101900 */
[----:B------:R-:W3:Y:S01]  /*49550*/  LD.E R53, desc[UR4][R4.64+0x4] ;  /* 0x0000040404357980 */ /* 0x000ee2000c101900 */
[C---:B--2---:R-:W-:Y:S01]  /*49560*/  FMUL.FTZ R20, R51.reuse, R10 ;  /* 0x0000000a33147220 */ /* 0x044fe20000410000 */
[----:B------:R-:W-:-:S04]  /*49570*/  FSETP.NEU.FTZ.AND P1, PT, R51, -INF , PT ;  /* 0xff8000003300780b */ /* 0x000fc80003f3d000 */
[----:B------:R-:W-:Y:S02]  /*49580*/  FSEL R9, R20, RZ, P1 ;  /* 0x000000ff14097208 */ /* 0x000fe40000800000 */
[----:B---3--:R-:W-:-:S03]  /*49590*/  FSETP.NEU.FTZ.AND P1, PT, R53, -INF , PT ;  /* 0xff8000003500780b */ /* 0x008fc60003f3d000 */
[-CC-:B------:R-:W-:Y:S01]  /*495a0*/  FFMA.FTZ R182, R15, R10.reuse, -R9.reuse ;  /* 0x0000000a0fb67223 */ /* 0x180fe20000010809 */
[----:B------:R-:W-:Y:S01]  /*495b0*/  FMUL.FTZ R15, R10, R53 ;  /* 0x000000350a0f7220 */ /* 0x000fe20000410000 */
[----:B------:R-:W-:-:S04]  /*495c0*/  FFMA.FTZ R168, R45, R10, -R9 ;  /* 0x0000000a2da87223 */ /* 0x000fc80000010809 */
[----:B------:R-:W-:Y:S01]  /*495d0*/  FSEL R15, R15, RZ, P1 ;  /* 0x000000ff0f0f7208 */ /* 0x000fe20000800000 */
[-CC-:B------:R-:W-:Y:S01]  /*495e0*/  FFMA.FTZ R45, R24, R10.reuse, -R9.reuse ;  /* 0x0000000a182d7223 */ /* 0x180fe20000010809 */
[----:B------:R-:W-:-:S03]  /*495f0*/  FFMA.FTZ R170, R26, R10, -R9 ;  /* 0x0000000a1aaa7223 */ /* 0x000fc60000010809 */
[-CC-:B------:R-:W-:Y:S01]  /*49600*/  FFMA.FTZ R169, R7, R10.reuse, -R15.reuse ;  /* 0x0000000a07a97223 */ /* 0x180fe2000001080f */
[-CC-:B------:R-:W-:Y:S01]  /*49610*/  FFMA.FTZ R12, R12, R10.reuse, -R15.reuse ;  /* 0x0000000a0c0c7223 */ /* 0x180fe2000001080f */
[-C--:B------:R-:W-:Y:S01]  /*49620*/  FFMA.FTZ R171, R13, R10.reuse, -R15 ;  /* 0x0000000a0dab7223 */ /* 0x080fe2000001080f */
[----:B------:R-:W-:Y:S01]  /*49630*/  MUFU.EX2 R168, R168 ;  /* 0x000000a800a87308 */ /* 0x000fe20000000800 */
[-C--:B------:R-:W-:Y:S01]  /*49640*/  FFMA.FTZ R47, R28, R10.reuse, -R9 ;  /* 0x0000000a1c2f7223 */ /* 0x080fe20000010809 */
[----:B------:R-:W-:-:S06]  /*49650*/  FFMA.FTZ R14, R14, R10, -R15 ;  /* 0x0000000a0e0e7223 */ /* 0x000fcc000001080f */
[----:B------:R-:W0:Y:S01]  /*49660*/  MUFU.EX2 R45, R45 ;  /* 0x0000002d002d7308 */ /* 0x000e220000000800 */
[-C--:B------:R-:W-:Y:S01]  /*49670*/  FFMA.FTZ R172, R30, R10.reuse, -R9 ;  /* 0x0000000a1eac7223 */ /* 0x080fe20000010809 */
[----:B------:R-:W-:-:S06]  /*49680*/  FFMA.FTZ R173, R21, R10, -R15 ;  /* 0x0000000a15ad7223 */ /* 0x000fcc000001080f */
[----:B------:R-:W-:Y:S08]  /*49690*/  MUFU.EX2 R169, R169 ;  /* 0x000000a900a97308 */ /* 0x000ff00000000800 */
[----:B------:R-:W1:Y:S01]  /*496a0*/  MUFU.EX2 R12, R12 ;  /* 0x0000000c000c7308 */ /* 0x000e620000000800 */
[----:B------:R-:W-:-:S07]  /*496b0*/  FFMA.FTZ R49, R32, R10, -R9 ;  /* 0x0000000a20317223 */ /* 0x000fce0000010809 */
[----:B------:R-:W2:Y:S08]  /*496c0*/  MUFU.EX2 R170, R170 ;  /* 0x000000aa00aa7308 */ /* 0x000eb00000000800 */
[----:B------:R-:W3:Y:S01]  /*496d0*/  MUFU.EX2 R171, R171 ;  /* 0x000000ab00ab7308 */ /* 0x000ee20000000800 */
[-C--:B------:R-:W-:Y:S01]  /*496e0*/  FFMA.FTZ R25, R25, R10.reuse, -R15 ;  /* 0x0000000a19197223 */ /* 0x080fe2000001080f */
[----:B------:R-:W-:-:S06]  /*496f0*/  FFMA.FTZ R174, R35, R10, -R9 ;  /* 0x0000000a23ae7223 */ /* 0x000fcc0000010809 */
[----:B------:R-:W4:Y:S01]  /*49700*/  MUFU.EX2 R47, R47 ;  /* 0x0000002f002f7308 */ /* 0x000f220000000800 */
[----:B------:R-:W-:-:S07]  /*49710*/  FFMA.FTZ R27, R27, R10, -R15 ;  /* 0x0000000a1b1b7223 */ /* 0x000fce000001080f */
[----:B------:R-:W5:Y:S01]  /*49720*/  MUFU.EX2 R14, R14 ;  /* 0x0000000e000e7308 */ /* 0x000f620000000800 */
[----:B------:R-:W-:Y:S01]  /*49730*/  FFMA.FTZ R180, R18, R10, -R9 ;  /* 0x0000000a12b47223 */ /* 0x000fe20000010809 */
[----:B0-----:R-:W-:-:S06]  /*49740*/  FADD.FTZ R7, R168, R45 ;  /* 0x0000002da8077221 */ /* 0x001fcc0000010000 */
[----:B------:R-:W0:Y:S01]  /*49750*/  MUFU.EX2 R172, R172 ;  /* 0x000000ac00ac7308 */ /* 0x000e220000000800 */
[----:B------:R-:W-:Y:S01]  /*49760*/  FFMA.FTZ R35, R37, R10, -R9 ;  /* 0x0000000a25237223 */ /* 0x000fe20000010809 */
[----:B-1----:R-:W-:-:S06]  /*49770*/  FADD.FTZ R26, R169, R12 ;  /* 0x0000000ca91a7221 */ /* 0x002fcc0000010000 */
[----:B------:R-:W1:Y:S01]  /*49780*/  MUFU.EX2 R173, R173 ;  /* 0x000000ad00ad7308 */ /* 0x000e620000000800 */
[----:B------:R-:W-:Y:S01]  /*49790*/  FFMA.FTZ R29, R29, R10, -R15 ;  /* 0x0000000a1d1d7223 */ /* 0x000fe2000001080f */
[----:B--2---:R-:W-:-:S06]  /*497a0*/  FADD.FTZ R28, R170, R7 ;  /* 0x00000007aa1c7221 */ /* 0x004fcc0000010000 */
[----:B------:R-:W2:Y:S01]  /*497b0*/  MUFU.EX2 R49, R49 ;  /* 0x0000003100317308 */ /* 0x000ea20000000800 */
[----:B------:R-:W-:Y:S01]  /*497c0*/  FFMA.FTZ R176, R38, R10, -R9 ;  /* 0x0000000a26b07223 */ /* 0x000fe20000010809 */
[----:B---3--:R-:W-:-:S06]  /*497d0*/  FADD.FTZ R7, R171, R26 ;  /* 0x0000001aab077221 */ /* 0x008fcc0000010000 */
[----:B------:R-:W3:Y:S01]  /*497e0*/  MUFU.EX2 R18, R25 ;  /* 0x0000001900127308 */ /* 0x000ee20000000800 */
[-C--:B------:R-:W-:Y:S01]  /*497f0*/  FFMA.FTZ R37, R39, R10.reuse, -R9 ;  /* 0x0000000a27257223 */ /* 0x080fe20000010809 */
[-C--:B------:R-:W-:Y:S01]  /*49800*/  FFMA.FTZ R31, R31, R10.reuse, -R15 ;  /* 0x0000000a1f1f7223 */ /* 0x080fe2000001080f */
[-CC-:B------:R-:W-:Y:S01]  /*49810*/  FFMA.FTZ R178, R40, R10.reuse, -R9.reuse ;  /* 0x0000000a28b27223 */ /* 0x180fe20000010809 */
[----:B------:R-:W-:-:S04]  /*49820*/  FFMA.FTZ R39, R41, R10, -R9 ;  /* 0x0000000a29277223 */ /* 0x000fc80000010809 */
[----:B------:R-:W3:Y:S01]  /*49830*/  MUFU.EX2 R174, R174 ;  /* 0x000000ae00ae7308 */ /* 0x000ee20000000800 */
[-CC-:B------:R-:W-:Y:S01]  /*49840*/  FFMA.FTZ R19, R19, R10.reuse, -R9.reuse ;  /* 0x0000000a13137223 */ /* 0x180fe20000010809 */
[----:B------:R-:W-:Y:S01]  /*49850*/  FFMA.FTZ R11, R11, R10, -R9 ;  /* 0x0000000a0b0b7223 */ /* 0x000fe20000010809 */
[----:B----4-:R-:W-:-:S05]  /*49860*/  FADD.FTZ R9, R47, R28 ;  /* 0x0000001c2f097221 */ /* 0x010fca0000010000 */
[----:B------:R-:W4:Y:S01]  /*49870*/  MUFU.EX2 R27, R27 ;  /* 0x0000001b001b7308 */ /* 0x000f220000000800 */
[----:B-----5:R-:W-:Y:S01]  /*49880*/  FADD.FTZ R26, R14, R7 ;  /* 0x000000070e1a7221 */ /* 0x020fe20000010000 */
[----:B------:R-:W-:Y:S01]  /*49890*/  FFMA.FTZ R33, R33, R10, -R15 ;  /* 0x0000000a21217223 */ /* 0x000fe2000001080f */
[----:B0-----:R-:W-:-:S05]  /*498a0*/  FADD.FTZ R28, R172, R9 ;  /* 0x00000009ac1c7221 */ /* 0x001fca0000010000 */
[----:B------:R-:W0:Y:S01]  /*498b0*/  MUFU.EX2 R35, R35 ;  /* 0x0000002300237308 */ /* 0x000e220000000800 */
[----:B-1----:R-:W-:Y:S01]  /*498c0*/  FADD.FTZ R7, R173, R26 ;  /* 0x0000001aad077221 */ /* 0x002fe20000010000 */
[----:B------:R-:W-:-:S06]  /*498d0*/  FFMA.FTZ R34, R34, R10, -R15 ;  /* 0x0000000a22227223 */ /* 0x000fcc000001080f */
[----:B------:R-:W1:Y:S01]  /*498e0*/  MUFU.EX2 R20, R29 ;  /* 0x0000001d00147308 */ /* 0x000e620000000800 */
[----:B--2---:R-:W-:Y:S01]  /*498f0*/  FADD.FTZ R9, R49, R28 ;  /* 0x0000001c31097221 */ /* 0x004fe20000010000 */
[----:B---3--:R-:W-:-:S06]  /*49900*/  FADD.FTZ R26, R18, R7 ;  /* 0x00000007121a7221 */ /* 0x008fcc0000010000 */
[----:B------:R-:W2:Y:S08]  /*49910*/  MUFU.EX2 R176, R176 ;  /* 0x000000b000b07308 */ /* 0x000eb00000000800 */
[----:B------:R-:W3:Y:S01]  /*49920*/  MUFU.EX2 R31, R31 ;  /* 0x0000001f001f7308 */ /* 0x000ee20000000800 */
[----:B------:R-:W-:Y:S01]  /*49930*/  FFMA.FTZ R36, R36, R10, -R15 ;  /* 0x0000000a24247223 */ /* 0x000fe2000001080f */
[----:B------:R-:W-:-:S06]  /*49940*/  FADD.FTZ R28, R174, R9 ;  /* 0x00000009ae1c7221 */ /* 0x000fcc0000010000 */
[----:B------:R-:W5:Y:S01]  /*49950*/  MUFU.EX2 R37, R37 ;  /* 0x0000002500257308 */ /* 0x000f620000000800 */
[----:B----4-:R-:W-:Y:S01]  /*49960*/  FADD.FTZ R7, R27, R26 ;  /* 0x0000001a1b077221 */ /* 0x010fe20000010000 */
[----:B------:R-:W-:-:S06]  /*49970*/  FFMA.FTZ R42, R42, R10, -R15 ;  /* 0x0000000a2a2a7223 */ /* 0x000fcc000001080f */
[----:B------:R-:W4:Y:S01]  /*49980*/  MUFU.EX2 R24, R33 ;  /* 0x0000002100187308 */ /* 0x000f220000000800 */
[----:B0-----:R-:W-:Y:S01]  /*49990*/  FADD.FTZ R9, R35, R28 ;  /* 0x0000001c23097221 */ /* 0x001fe20000010000 */
[----:B-1----:R-:W-:-:S06]  /*499a0*/  FADD.FTZ R26, R20, R7 ;  /* 0x00000007141a7221 */ /* 0x002fcc0000010000 */
[----:B------:R-:W0:Y:S01]  /*499b0*/  MUFU.EX2 R178, R178 ;  /* 0x000000b200b27308 */ /* 0x000e220000000800 */
[----:B------:R-:W-:-:S07]  /*499c0*/  FFMA.FTZ R43, R43, R10, -R15 ;  /* 0x0000000a2b2b7223 */ /* 0x000fce000001080f */
[----:B------:R-:W1:Y:S01]  /*499d0*/  MUFU.EX2 R34, R34 ;  /* 0x0000002200227308 */ /* 0x000e620000000800 */
[----:B--2---:R-:W-:Y:S01]  /*499e0*/  FADD.FTZ R28, R176, R9 ;  /* 0x00000009b01c7221 */ /* 0x004fe20000010000 */
[----:B---3--:R-:W-:-:S06]  /*499f0*/  FADD.FTZ R7, R31, R26 ;  /* 0x0000001a1f077221 */ /* 0x008fcc0000010000 */
[----:B------:R-:W2:Y:S08]  /*49a00*/  MUFU.EX2 R39, R39 ;  /* 0x0000002700277308 */ /* 0x000eb00000000800 */
[----:B------:R-:W3:Y:S01]  /*49a10*/  MUFU.EX2 R179, R36 ;  /* 0x0000002400b37308 */ /* 0x000ee20000000800 */
[----:B------:R-:W-:Y:S01]  /*49a20*/  FFMA.FTZ R6, R6, R10, -R15 ;  /* 0x0000000a06067223 */ /* 0x000fe2000001080f */
[----:B-----5:R-:W-:-:S06]  /*49a30*/  FADD.FTZ R9, R37, R28 ;  /* 0x0000001c25097221 */ /* 0x020fcc0000010000 */
[----:B------:R-:W5:Y:S01]  /*49a40*/  MUFU.EX2 R180, R180 ;  /* 0x000000b400b47308 */ /* 0x000f620000000800 */
[----:B----4-:R-:W-:-:S07]  /*49a50*/  FADD.FTZ R7, R24, R7 ;  /* 0x0000000718077221 */ /* 0x010fce0000010000 */
[----:B------:R-:W4:Y:S01]  /*49a60*/  MUFU.EX2 R42, R42 ;  /* 0x0000002a002a7308 */ /* 0x000f220000000800 */
[----:B------:R-:W-:Y:S01]  /*49a70*/  FFMA.FTZ R8, R8, R10, -R15 ;  /* 0x0000000a08087223 */ /* 0x000fe2000001080f */
[----:B0-----:R-:W-:-:S06]  /*49a80*/  FADD.FTZ R26, R178, R9 ;  /* 0x00000009b21a7221 */ /* 0x001fcc0000010000 */
[----:B------:R-:W0:Y:S01]  /*49a90*/  MUFU.EX2 R19, R19 ;  /* 0x0000001300137308 */ /* 0x000e220000000800 */
[----:B-1----:R-:W-:-:S07]  /*49aa0*/  FADD.FTZ R28, R34, R7 ;  /* 0x00000007221c7221 */ /* 0x002fce0000010000 */
[----:B------:R-:W1:Y:S01]  /*49ab0*/  MUFU.EX2 R43, R43 ;  /* 0x0000002b002b7308 */ /* 0x000e620000000800 */
[----:B--2---:R-:W-:Y:S01]  /*49ac0*/  FADD.FTZ R7, R39, R26 ;  /* 0x0000001a27077221 */ /* 0x004fe20000010000 */
[----:B---3--:R-:W-:-:S06]  /*49ad0*/  FADD.FTZ R9, R179, R28 ;  /* 0x0000001cb3097221 */ /* 0x008fcc0000010000 */
[----:B------:R-:W2:Y:S08]  /*49ae0*/  MUFU.EX2 R182, R182 ;  /* 0x000000b600b67308 */ /* 0x000eb00000000800 */
[----:B------:R2:W3:Y:S01]  /*49af0*/  MUFU.EX2 R183, R6 ;  /* 0x0000000600b77308 */ /* 0x0004e20000000800 */
[----:B-----5:R-:W-:Y:S01]  /*49b00*/  FADD.FTZ R26, R180, R7 ;  /* 0x00000007b41a7221 */ /* 0x020fe20000010000 */
[----:B----4-:R-:W-:-:S06]  /*49b10*/  FADD.FTZ R28, R42, R9 ;  /* 0x000000092a1c7221 */ /* 0x010fcc0000010000 */
[----:B------:R-:W4:Y:S08]  /*49b20*/  MUFU.EX2 R11, R11 ;  /* 0x0000000b000b7308 */ /* 0x000f300000000800 */
[----:B------:R-:W5:Y:S01]  /*49b30*/  MUFU.EX2 R10, R8 ;  /* 0x00000008000a7308 */ /* 0x000f620000000800 */
[----:B0-----:R-:W-:Y:S01]  /*49b40*/  FADD.FTZ R7, R19, R26 ;  /* 0x0000001a13077221 */ /* 0x001fe20000010000 */
[----:B-1----:R-:W-:-:S03]  /*49b50*/  FADD.FTZ R28, R43, R28 ;  /* 0x0000001c2b1c7221 */ /* 0x002fc60000010000 */
[----:B--2---:R-:W-:Y:S01]  /*49b60*/  FADD.FTZ R6, R182, R7 ;  /* 0x00000007b6067221 */ /* 0x004fe20000010000 */
[----:B---3--:R-:W-:-:S03]  /*49b70*/  FADD.FTZ R7, R183, R28 ;  /* 0x0000001cb7077221 */ /* 0x008fc60000010000 */
[----:B----4-:R-:W-:Y:S01]  /*49b80*/  FADD.FTZ R13, R11, R6 ;  /* 0x000000060b0d7221 */ /* 0x010fe20000010000 */
[----:B-----5:R-:W-:-:S04]  /*49b90*/  FADD.FTZ R15, R10, R7 ;  /* 0x000000070a0f7221 */ /* 0x020fc80000010000 */
[----:B------:R-:W-:Y:S04]  /*49ba0*/  ST.E desc[UR4][R4.64+0x10], R13 ;  /* 0x0000100d04007985 */ /* 0x000fe8000c101904 */
[----:B------:R0:W-:Y:S04]  /*49bb0*/  ST.E desc[UR6][R4.64+0x14], R15 ;  /* 0x0000140f04007985 */ /* 0x0001e8000c101906 */
[----:B------:R-:W2:Y:S01]  /*49bc0*/  LDL.64 R8, [R0+0x80] ;  /* 0x0000800000087983 */ /* 0x000ea20000100a00 */
[----:B------:R-:W-:Y:S06]  /*49bd0*/  BAR.SYNC.DEFER_BLOCKING 0xf, 0x100 ;  /* 0x03c4000000007b1d */ /* 0x000fec0000010000 */
[----:B0-----:R-:W3:Y:S04]  /*49be0*/  LDL.64 R4, [R0+0x88] ;  /* 0x0000880000047983 */ /* 0x001ee80000100a00 */
[----:B--2---:R-:W2:Y:S04]  /*49bf0*/  LD.E.64 R8, desc[UR4][R8.64+0x10] ;  /* 0x0000100408087980 */ /* 0x004ea8000c101b00 */
[----:B--2---:R-:W2:Y:S04]  /*49c00*/  LD.E.64 R6, desc[UR6][R8.64+0x8] ;  /* 0x0000080608067980 */ /* 0x004ea8000c101b00 */
[----:B------:R-:W4:Y:S01]  /*49c10*/  LD.E.64 R8, desc[UR4][R8.64] ;  /* 0x0000000408087980 */ /* 0x000f22000c101b00 */
[----:B--2---:R-:W-:-:S03]  /*49c20*/  MOV R26, R6 ;  /* 0x00000006001a7202 */ /* 0x004fc60000000f00 */
[----:B------:R-:W2:Y:S02]  /*49c30*/  LDL.64 R6, [R0] ;  /* 0x0000000000067983 */ /* 0x000ea40000100a00 */
[--C-:B----4-:R-:W-:Y:S02]  /*49c40*/  IMAD R15, R9, 0x2, R26.reuse ;  /* 0x00000002090f7824 */ /* 0x110fe400078e021a */
[C---:B------:R-:W-:Y:S02]  /*49c50*/  IMAD R13, R8.reuse, 0x2, R26 ;  /* 0x00000002080d7824 */ /* 0x040fe400078e021a */
[----:B------:R-:W-:Y:S02]  /*49c60*/  IMAD R21, R8, 0x2, R15 ;  /* 0x0000000208157824 */ /* 0x000fe400078e020f */
[----:B------:R-:W4:Y:S01]  /*49c70*/  LDL.64 R8, [R0+0x90] ;  /* 0x0000900000087983 */ /* 0x000f220000100a00 */
[----:B------:R-:W-:Y:S02]  /*49c80*/  R2UR UR28, R2 ;  /* 0x00000000021c72ca */ /* 0x000fe400000e0000 */
[----:B------:R-:W-:-:S02]  /*49c90*/  R2UR UR29, R3 ;  /* 0x00000000031d72ca */ /* 0x000fc400000e0000 */
        /* <DEDUP_REMOVED lines=15> */
[----:B------:R-:W-:Y:S01]  /*49d90*/  F2FP.F16.F32.PACK_AB R183, R10, R183 ;  /* 0x000000b70ab7723e */ /* 0x000fe200000000ff */
[----:B------:R-:W-:Y:S04]  /*49da0*/  STSM.16.M88.4 [R26], R168 ;  /* 0x000000a81a007844 */ /* 0x000fe80000000200 */
[----:B------:R0:W-:Y:S04]  /*49db0*/  STSM.16.M88.4 [R13], R172 ;  /* 0x000000ac0d007844 */ /* 0x0001e80000000200 */
[----:B------:R1:W-:Y:S04]  /*49dc0*/  STSM.16.M88.4 [R15], R176 ;  /* 0x000000b00f007844 */ /* 0x0003e80000000200 */
[----:B------:R5:W-:Y:S04]  /*49dd0*/  STSM.16.M88.4 [R21], R180 ;  /* 0x000000b415007844 */ /* 0x000be80000000200 */
[----:B---3--:R-:W3:Y:S04]  /*49de0*/  LD.E R19, desc[UR4][R4.64] ;  /* 0x0000000404137980 */ /* 0x008ee8000c101900 */
[----:B0-----:R-:W3:Y:S04]  /*49df0*/  LD.E R13, desc[UR4][R4.64+0x14] ;  /* 0x00001404040d7980 */ /* 0x001ee8000c101900 */
[----:B-1----:R-:W3:Y:S01]  /*49e00*/  LD.E R15, desc[UR6][R4.64+0x18] ;  /* 0x00001806040f7980 */ /* 0x002ee2000c101900 */
[----:B------:R-:W-:-:S02]  /*49e10*/  R2UR UR10, R2 ;  /* 0x00000000020a72ca */ /* 0x000fc400000e0000 */
[C---:B------:R-:W-:Y:S01]  /*49e20*/  R2UR UR11, R3.reuse ;  /* 0x00000000030b72ca */ /* 0x040fe200000e0000 */
[----:B------:R-:W3:Y:S01]  /*49e30*/  LD.E R25, desc[UR6][R4.64+0x4] ;  /* 0x0000040604197980 */ /* 0x000ee2000c101900 */
[C---:B------:R-:W-:Y:S02]  /*49e40*/  R2UR UR12, R2.reuse ;  /* 0x00000000020c72ca */ /* 0x040fe400000e0000 */
[C---:B------:R-:W-:Y:S01]  /*49e50*/  R2UR UR13, R3.reuse ;  /* 0x00000000030d72ca */ /* 0x040fe200000e0000 */
[----:B------:R-:W3:Y:S01]  /*49e60*/  LD.E R27, desc[UR8][R4.64+0x8] ;  /* 0x00000808041b7980 */ /* 0x000ee2000c101900 */
[C---:B------:R-:W-:Y:S02]  /*49e70*/  R2UR UR14, R2.reuse ;  /* 0x00000000020e72ca */ /* 0x040fe400000e0000 */
[----:B------:R-:W-:Y:S01]  /*49e80*/  R2UR UR15, R3 ;  /* 0x00000000030f72ca */ /* 0x000fe200000e0000 */
[----:B-----5:R-:W5:Y:S01]  /*49e90*/  LD.E R21, desc[UR8][R4.64+0x1c] ;  /* 0x00001c0804157980 */ /* 0x020f62000c101900 */
[----:B------:R-:W-:-:S02]  /*49ea0*/  R2UR UR16, R2 ;  /* 0x00000000021072ca */ /* 0x000fc400000e0000 */
[C---:B------:R-:W-:Y:S01]  /*49eb0*/  R2UR UR17, R3.reuse ;  /* 0x00000000031172ca */ /* 0x040fe200000e0000 */
[----:B------:R-:W5:Y:S01]  /*49ec0*/  LD.E R29, desc[UR10][R4.64+0xc] ;  /* 0x00000c0a041d7980 */ /* 0x000f62000c101900 */
[C---:B------:R-:W-:Y:S02]  /*49ed0*/  R2UR UR18, R2.reuse ;  /* 0x00000000021272ca */ /* 0x040fe400000e0000 */
[C---:B------:R-:W-:Y:S01]  /*49ee0*/  R2UR UR19, R3.reuse ;  /* 0x00000000031372ca */ /* 0x040fe200000e0000 */
[----:B------:R-:W5:Y:S01]  /*49ef0*/  LD.E R31, desc[UR12][R4.64+0x10] ;  /* 0x0000100c041f7980 */ /* 0x000f62000c101900 */
[C---:B------:R-:W-:Y:S02]  /*49f00*/  R2UR UR20, R2.reuse ;  /* 0x00000000021472ca */ /* 0x040fe400000e0000 */
[----:B------:R-:W-:Y:S01]  /*49f10*/  R2UR UR21, R3 ;  /* 0x00000000031572ca */ /* 0x000fe200000e0000 */
[----:B------:R-:W5:Y:S01]  /*49f20*/  LD.E R33, desc[UR10][R4.64+0x20] ;  /* 0x0000200a04217980 */ /* 0x000f62000c101900 */
[----:B------:R-:W-:-:S02]  /*49f30*/  R2UR UR22, R2 ;  /* 0x00000000021672ca */ /* 0x000fc400000e0000 */
[C---:B------:R-:W-:Y:S01]  /*49f40*/  R2UR UR23, R3.reuse ;  /* 0x00000000031772ca */ /* 0x040fe200000e0000 */
[----:B------:R-:W5:Y:S01]  /*49f50*/  LD.E R35, desc[UR12][R4.64+0x24] ;  /* 0x0000240c04237980 */ /* 0x000f62000c101900 */
[C---:B------:R-:W-:Y:S02]  /*49f60*/  R2UR UR24, R2.reuse ;  /* 0x00000000021872ca */ /* 0x040fe400000e0000 */
[C---:B------:R-:W-:Y:S01]  /*49f70*/  R2UR UR25, R3.reuse ;  /* 0x00000000031972ca */ /* 0x040fe200000e0000 */
[----:B------:R-:W5:Y:S01]  /*49f80*/  LD.E R37, desc[UR14][R4.64+0x28] ;  /* 0x0000280e04257980 */ /* 0x000f62000c101900 */
[----:B------:R-:W-:Y:S02]  /*49f90*/  R2UR UR26, R2 ;  /* 0x00000000021a72ca */ /* 0x000fe400000e0000 */
        /* <DEDUP_REMOVED lines=34> */
[----:B----4-:R-:W2:Y:S04]  /*4a1c0*/  LD.E.64 R6, desc[UR4][R8.64] ;  /* 0x0000000408067980 */ /* 0x010ea8000c101b00 */
[----:B------:R-:W4:Y:S04]  /*4a1d0*/  LD.E R9, desc[UR28][R4.64+0xac] ;  /* 0x0000ac1c04097980 */ /* 0x000f28000c101900 */
[----:B---3--:R0:W-:Y:S04]  /*4a1e0*/  ST.E desc[UR8][R4.64], R19 ;  /* 0x0000001304007985 */ /* 0x0081e8000c101908 */
[----:B------:R1:W-:Y:S04]  /*4a1f0*/  ST.E desc[UR4][R4.64+0x14], R13 ;  /* 0x0000140d04007985 */ /* 0x0003e8000c101904 */
[----:B------:R3:W-:Y:S04]  /*4a200*/  ST.E desc[UR6][R4.64+0x18], R15 ;  /* 0x0000180f04007985 */ /* 0x0007e8000c101906 */
[----:B0-----:R-:W5:Y:S04]  /*4a210*/  LD.E R19, desc[UR6][R4.64+0xb8] ;  /* 0x0000b80604137980 */ /* 0x001f68000c101900 */
[----:B-1----:R-:W2:Y:S04]  /*4a220*/  LD.E R13, desc[UR6][R4.64+0xb0] ;  /* 0x0000b006040d7980 */ /* 0x002ea8000c101900 */
[----:B---3--:R-:W3:Y:S04]  /*4a230*/  LD.E R15, desc[UR6][R4.64+0xb4] ;  /* 0x0000b406040f7980 */ /* 0x008ee8000c101900 */
[----:B----4-:R0:W-:Y:S04]  /*4a240*/  ST.E desc[UR4][R4.64+0xac], R9 ;  /* 0x0000ac0904007985 */ /* 0x0101e8000c101904 */
[----:B0-----:R-:W4:Y:S04]  /*4a250*/  LD.E R9, desc[UR6][R4.64+0xbc] ;  /* 0x0000bc0604097980 */ /* 0x001f28000c101900 */
[----:B-----5:R0:W-:Y:S04]  /*4a260*/  ST.E desc[UR4][R4.64+0xb8], R19 ;  /* 0x0000b81304007985 */ /* 0x0201e8000c101904 */
[----:B--2---:R1:W-:Y:S04]  /*4a270*/  ST.E desc[UR4][R4.64+0xb0], R13 ;  /* 0x0000b00d04007985 */ /* 0x0043e8000c101904 */
[----:B---3--:R2:W-:Y:S04]  /*4a280*/  ST.E desc[UR4][R4.64+0xb4], R15 ;  /* 0x0000b40f04007985 */ /* 0x0085e8000c101904 */
[----:B0-----:R-:W3:Y:S04]  /*4a290*/  LD.E R19, desc[UR6][R4.64+0xc8] ;  /* 0x0000c80604137980 */ /* 0x001ee8000c101900 */
[----:B-1----:R-:W5:Y:S04]  /*4a2a0*/  LD.E R13, desc[UR6][R4.64+0xc0] ;  /* 0x0000c006040d7980 */ /* 0x002f68000c101900 */
[----:B--2---:R-:W2:Y:S04]  /*4a2b0*/  LD.E R15, desc[UR6][R4.64+0xc4] ;  /* 0x0000c406040f7980 */ /* 0x004ea8000c101900 */
[----:B----4-:R0:W-:Y:S04]  /*4a2c0*/  ST.E desc[UR4][R4.64+0xbc], R9 ;  /* 0x0000bc0904007985 */ /* 0x0101e8000c101904 */
[----:B0-----:R-:W4:Y:S04]  /*4a2d0*/  LD.E R9, desc[UR6][R4.64+0xcc] ;  /* 0x0000cc0604097980 */ /* 0x001f28000c101900 */
[----:B---3--:R0:W-:Y:S04]  /*4a2e0*/  ST.E desc[UR4][R4.64+0xc8], R19 ;  /* 0x0000c81304007985 */ /* 0x0081e8000c101904 */
[----:B-----5:R1:W-:Y:S04]  /*4a2f0*/  ST.E desc[UR4][R4.64+0xc0], R13 ;  /* 0x0000c00d04007985 */ /* 0x0203e8000c101904 */
[----:B--2---:R2:W-:Y:S04]  /*4a300*/  ST.E desc[UR4][R4.64+0xc4], R15 ;  /* 0x0000c40f04007985 */ /* 0x0045e8000c101904 */
        /* <DEDUP_REMOVED lines=93> */
[----:B-----5:R0:W-:Y:S04]  /*4a8e0*/  ST.E desc[UR4][R4.64+0x130], R13 ;  /* 0x0001300d04007985 */ /* 0x0201e8000c101904 */
[----:B--2---:R1:W-:Y:S04]  /*4a8f0*/  ST.E desc[UR4][R4.64+0x134], R15 ;  /* 0x0001340f04007985 */ /* 0x0043e8000c101904 */
[----:B---3--:R2:W-:Y:S04]  /*4a900*/  ST.E desc[UR4][R4.64+0x138], R19 ;  /* 0x0001381304007985 */ /* 0x0085e8000c101904 */
[----:B----4-:R3:W-:Y:S04]  /*4a910*/  ST.E desc[UR4][R4.64+0x13c], R9 ;  /* 0x00013c0904007985 */ /* 0x0107e8000c101904 */
[----:B0-----:R-:W4:Y:S04]  /*4a920*/  LD.E R13, desc[UR6][R4.64+0x140] ;  /* 0x00014006040d7980 */ /* 0x001f28000c101900 */
[----:B----4-:R0:W-:Y:S04]  /*4a930*/  ST.E desc[UR4][R4.64+0x140], R13 ;  /* 0x0001400d04007985 */ /* 0x0101e8000c101904 */
[----:B-1----:R-:W4:Y:S04]  /*4a940*/  LD.E R15, desc[UR6][R4.64+0x144] ;  /* 0x00014406040f7980 */ /* 0x002f28000c101900 */
[----:B----4-:R1:W-:Y:S04]  /*4a950*/  ST.E desc[UR4][R4.64+0x144], R15 ;  /* 0x0001440f04007985 */ /* 0x0103e8000c101904 */
[----:B--2---:R-:W2:Y:S04]  /*4a960*/  LD.E R19, desc[UR6][R4.64+0x148] ;  /* 0x0001480604137980 */ /* 0x004ea8000c101900 */
[----:B--2---:R2:W-:Y:S04]  /*4a970*/  ST.E desc[UR4][R4.64+0x148], R19 ;  /* 0x0001481304007985 */ /* 0x0045e8000c101904 */
[----:B---3--:R-:W3:Y:S04]  /*4a980*/  LD.E R9, desc[UR6][R4.64+0x14c] ;  /* 0x00014c0604097980 */ /* 0x008ee8000c101900 */
[----:B---3--:R3:W-:Y:S04]  /*4a990*/  ST.E desc[UR4][R4.64+0x14c], R9 ;  /* 0x00014c0904007985 */ /* 0x0087e8000c101904 */
        /* <DEDUP_REMOVED lines=81> */
[----:B----4-:R-:W-:Y:S04]  /*4aeb0*/  ST.E desc[UR4][R4.64+0x1f0], R13 ;  /* 0x0001f00d04007985 */ /* 0x010fe8000c101904 */
[----:B-1----:R-:W4:Y:S04]  /*4aec0*/  LD.E R15, desc[UR6][R4.64+0x1f4] ;  /* 0x0001f406040f7980 */ /* 0x002f28000c101900 */
[----:B----4-:R-:W-:Y:S04]  /*4aed0*/  ST.E desc[UR4][R4.64+0x1f4], R15 ;  /* 0x0001f40f04007985 */ /* 0x010fe8000c101904 */
[----:B--2---:R-:W2:Y:S01]  /*4aee0*/  LD.E R19, desc[UR6][R4.64+0x1f8] ;  /* 0x0001f80604137980 */ /* 0x004ea2000c101900 */
[----:B------:R-:W-:-:S03]  /*4aef0*/  IMAD R6, R11, 0x1000, R6 ;  /* 0x000010000b067824 */ /* 0x000fc600078e0206 */
[----:B--2---:R-:W-:Y:S04]  /*4af00*/  ST.E desc[UR4][R4.64+0x1f8], R19 ;  /* 0x0001f81304007985 */ /* 0x004fe8000c101904 */
[----:B------:R-:W2:Y:S01]  /*4af10*/  LD.E R21, desc[UR6][R4.64+0x1fc] ;  /* 0x0001fc0604157980 */ /* 0x000ea2000c101900 */
[----:B------:R-:W-:Y:S02]  /*4af20*/  R2UR UR6, R6 ;  /* 0x00000000060672ca */ /* 0x000fe400000e0000 */
[----:B------:R-:W-:Y:S02]  /*4af30*/  R2UR UR7, R7 ;  /* 0x00000000070772ca */ /* 0x000fe400000e0000 */
        /* <DEDUP_REMOVED lines=42> */
[----:B--2---:R-:W-:Y:S01]  /*4b1e0*/  ST.E desc[UR4][R4.64+0x1fc], R21 ;  /* 0x0001fc1504007985 */ /* 0x004fe2000c101904 */
[----:B------:R-:W-:-:S06]  /*4b1f0*/  WARPGROUP.ARRIVE ;  /* 0x00000000000079c5 */ /* 0x000fcc0000000000 */
[----:B------:R-:W-:Y:S01]  /*4b200*/  HGMMA.64x256x16.F32 R24, R168, gdesc[UR4].tnspB, RZ, !UPT, gsb0 ;  /* 0x43e00004a8187df0 */ /* 0x000fe2000c0008ff */
[----:B------:R-:W-:Y:S02]  /*4b210*/  R2UR UR4, R2 ;  /* 0x00000000020472ca */ /* 0x000fe400000e0000 */
[----:B------:R-:W-:Y:S01]  /*4b220*/  R2UR UR5, R3 ;  /* 0x00000000030572ca */ /* 0x000fe200000e0000 */
[----:B------:R-:W-:Y:S02]  /*4b230*/  VIADD R8, R6, 0x80 ;  /* 0x0000008006087836 */ /* 0x000fe40000000000 */
[----:B---3--:R-:W-:-:S03]  /*4b240*/  IMAD.MOV.U32 R9, RZ, RZ, R7 ;  /* 0x000000ffff097224 */ /* 0x008fc600078e0007 */
[----:B------:R-:W-:Y:S02]  /*4b250*/  R2UR UR6, R8 ;  /* 0x00000000080672ca */ /* 0x000fe400000e0000 */
[----:B------:R-:W-:Y:S01]  /*4b260*/  R2UR UR7, R9 ;  /* 0x00000000090772ca */ /* 0x000fe200000e0000 */
[----:B------:R-:W-:-:S04]  /*4b270*/  WARPGROUP.DEPBAR.LE gsb0, 0x0 ;  /* 0x00008000000079c5 */ /* 0x000fc80000010000 */
        /* <DEDUP_REMOVED lines=1148> */
[C---:B------:R-:W-:Y:S01]  /*4fa40*/  R2UR UR5, R3.reuse ;  /* 0x00000000030572ca */ /* 0x040fe200000e0000 */
[----:B------:R-:W-:Y:S01]  /*4fa50*/  ST.E desc[UR6][R4.64+0x4], R25 ;  /* 0x0000041904007985 */ /* 0x000fe2000c101906 */
[C---:B------:R-:W-:Y:S02]  /*4fa60*/  R2UR UR6, R2.reuse ;  /* 0x00000000020672ca */ /* 0x040fe400000e0000 */
[C---:B------:R-:W-:Y:S01]  /*4fa70*/  R2UR UR7, R3.reuse ;  /* 0x00000000030772ca */ /* 0x040fe200000e0000 */
[----:B------:R-:W-:Y:S01]  /*4fa80*/  ST.E desc[UR8][R4.64+0x8], R26 ;  /* 0x0000081a04007985 */ /* 0x000fe2000c101908 */
[----:B------:R-:W-:Y:S02]  /*4fa90*/  R2UR UR8, R2 ;  /* 0x00000000020872ca */ /* 0x000fe400000e0000 */
[----:B------:R-:W-:-:S05]  /*4faa0*/  R2UR UR9, R3 ;  /* 0x00000000030972ca */ /* 0x000fca00000e0000 */
        /* <DEDUP_REMOVED lines=1142> */
.L_x_7166:
[----:B------:R-:W-:Y:S01]  /*54210*/  MOV R0, 0x11bb0 ;  /* 0x00011bb000007802 */ /* 0x000fe20000000f00 */
[----:B------:R-:W-:-:S04]  /*54220*/  IMAD.MOV.U32 R3, RZ, RZ, 0x0 ;  /* 0x00000000ff037424 */ /* 0x000fc800078e00ff */
[----:B-1----:R-:W-:-:S04]  /*54230*/  IMAD.MOV.U32 R2, RZ, RZ, R0 ;  /* 0x000000ffff027224 */ /* 0x002fc800078e0000 */
[----:B0-----:R-:W-:Y:S05]  /*54240*/  RET.REL.NODEC R2 `(_ZN7cutlass13device_kernelIN5flash11enable_sm90INS1_16FlashAttnFwdSm90INS1_25CollectiveMainloopFwdSm90ILi2EN4cute5tupleIJNS5_1CILi1EEES8_S8_EEENS6_IJNS7_ILi64EEESA_SA_EEELi512ENS_6half_tEfNS_4arch4Sm90ELb0ELb1ELb1ELb1ELb0ELb1ELb1ELb0ELb0ELb1ELb1ELb0EEENS1_21CollectiveEpilogueFwdINS6_IJSA_NS7_ILi512EEESA_EEES9_SC_SE_Li256ELb1ELb1ELb1ELb0EEENS1_36VarlenDynamicPersistentTileSchedulerILi64ELi64ELi256ELi128ELb1ELb1ELb1ELb1ELb0ELb1EEEEEEEEEvNT_6ParamsE) ;  /* 0xfffffabc026c7950 */ /* 0x001fea0003c3ffff */
.L_x_7142:
[----:B0-----:R0:W1:Y:S02]  /*54250*/  SYNCS.PHASECHK.TRANS64.TRYWAIT P0, [R12+URZ], R13 ;  /* 0x0000000d0c0075a7 */ /* 0x001064000800017f */
[----:B-1----:R-:W-:Y:S05]  /*54260*/  @!P0 NANOSLEEP.SYNCS 0x989680 ;  /* 0x009896800000895d */ /* 0x002fea0003900000 */
[----:B------:R-:W1:Y:S02]  /*54270*/  @!P0 SYNCS.PHASECHK.TRANS64 P0, [R12+URZ], R13 ;  /* 0x0000000d0c0085a7 */ /* 0x000e64000800007f */
[----:B-1----:R-:W-:Y:S05]  /*54280*/  @!P0 BRA `(.L_x_7142) ;  /* 0xfffffffc00f08947 */ /* 0x002fea000383ffff */
[----:B------:R-:W-:Y:S05]  /*54290*/  BRA `(.L_x_7141) ;  /* 0xffffff0c00287947 */ /* 0x000fea000383ffff */
.L_x_7144:
[----:B0-----:R0:W1:Y:S02]  /*542a0*/  SYNCS.PHASECHK.TRANS64.TRYWAIT P0, [R12+URZ+0x38810], R13 ;  /* 0x0388100d0c0075a7 */ /* 0x001064000800017f */
[----:B-1----:R-:W-:Y:S05]  /*542b0*/  @!P0 NANOSLEEP.SYNCS 0x989680 ;  /* 0x009896800000895d */ /* 0x002fea0003900000 */
[----:B------:R-:W1:Y:S02]  /*542c0*/  @!P0 SYNCS.PHASECHK.TRANS64 P0, [R12+URZ+0x38810], R13 ;  /* 0x0388100d0c0085a7 */ /* 0x000e64000800007f */
[----:B-1----:R-:W-:Y:S05]  /*542d0*/  @!P0 BRA `(.L_x_7144) ;  /* 0xfffffffc00f08947 */ /* 0x002fea000383ffff */
[----:B------:R-:W-:Y:S05]  /*542e0*/  BRA `(.L_x_7167) ;  /* 0xffffff10007c7947 */ /* 0x000fea000383ffff */
.L_x_7151:
[----:B0-----:R0:W1:Y:S02]  /*542f0*/  SYNCS.PHASECHK.TRANS64.TRYWAIT P0, [R12+URZ], R13 ;  /* 0x0000000d0c0075a7 */ /* 0x001064000800017f */
[----:B-1----:R-:W-:Y:S05]  /*54300*/  @!P0 NANOSLEEP.SYNCS 0x989680 ;  /* 0x009896800000895d */ /* 0x002fea0003900000 */
[----:B------:R-:W1:Y:S02]  /*54310*/  @!P0 SYNCS.PHASECHK.TRANS64 P0, [R12+URZ], R13 ;  /* 0x0000000d0c0085a7 */ /* 0x000e64000800007f */
[----:B-1----:R-:W-:Y:S05]  /*54320*/  @!P0 BRA `(.L_x_7151) ;  /* 0xfffffffc00f08947 */ /* 0x002fea000383ffff */
[----:B------:R-:W-:Y:S05]  /*54330*/  BRA `(.L_x_7150) ;  /* 0xffffff1400187947 */ /* 0x000fea000383ffff */
.L_x_7168:
        /* <DEDUP_REMOVED lines=12> */
.L_x_15180:


//--------------------- .text._ZN7cutlass13device_kernelIN5flash11enable_sm90INS1_16FlashAttnFwdSm90INS1_25CollectiveMainloopFwdSm90ILi2EN4cute5tupleIJNS5_1CILi1EEES8_S8_EEENS6_IJNS7_ILi64EEESA_SA_EEELi512ENS_6half_tEfNS_4arch4Sm90ELb1ELb0ELb1ELb0ELb0ELb0ELb0ELb0ELb0ELb1ELb1ELb0EEENS1_21CollectiveEpilogueFwdINS6_IJSA_NS7_ILi512EEESA_EEES9_SC_SE_Li256ELb0ELb1ELb1ELb0EEENS1_19SingleTileSchedulerILb0ELb1ELb1ELi64EEEEEEEEEvNT_6ParamsE --------------------------
	.section	.text._ZN7cutlass13device_kernelIN5flash11enable_sm90INS1_16FlashAttnFwdSm90INS1_25CollectiveMainloopFwdSm90ILi2EN4cute5tupleIJNS5_1CILi1EEES8_S8_EEENS6_IJNS7_ILi64EEESA_SA_EEELi512ENS_6half_tEfNS_4arch4Sm90ELb1ELb0ELb1ELb0ELb0ELb0ELb0ELb0ELb0ELb1ELb1ELb0EEENS1_21CollectiveEpilogueFwdINS6_IJSA_NS7_ILi512EEESA_EEES9_SC_SE_Li256ELb0ELb1ELb1ELb0EEENS1_19SingleTileSchedulerILb0ELb1ELb1ELi64EEEEEEEEEvNT_6ParamsE,"ax",@progbits
	.align	128
.text._ZN7cutlass13device_kernelIN5flash11enable_sm90INS1_16FlashAttnFwdSm90INS1_25CollectiveMainloopFwdSm90ILi2EN4cute5tupleIJNS5_1CILi1EEES8_S8_EEENS6_IJNS7_ILi64EEESA_SA_EEELi512ENS_6half_tEfNS_4arch4Sm90ELb1ELb0ELb1ELb0ELb0ELb0ELb0ELb0ELb0ELb1ELb1ELb0EEENS1_21CollectiveEpilogueFwdINS6_IJSA_NS7_ILi512EEESA_EEES9_SC_SE_Li256ELb0ELb1ELb1ELb0EEENS1_19SingleTileSchedulerILb0ELb1ELb1ELi64EEEEEEEEEvNT_6ParamsE:
        .type           _ZN7cutlass13device_kernelIN5flash11enable_sm90INS1_16FlashAttnFwdSm90INS1_25CollectiveMainloopFwdSm90ILi2EN4cute5tupleIJNS5_1CILi1EEES8_S8_EEENS6_IJNS7_ILi64EEESA_SA_EEELi512ENS_6half_tEfNS_4arch4Sm90ELb1ELb0ELb1ELb0ELb0ELb0ELb0ELb0ELb0ELb1ELb1ELb0EEENS1_21CollectiveEpilogueFwdINS6_IJSA_NS7_ILi512EEESA_EEES9_SC_SE_Li256ELb0ELb1ELb1ELb0EEENS1_19SingleTileSchedulerILb0ELb1ELb1ELi64EEEEEEEEEvNT_6ParamsE,@function
        .size           _ZN7cutlass13device_kernelIN5flash11enable_sm90INS1_16FlashAttnFwdSm90INS1_25CollectiveMainloopFwdSm90ILi2EN4cute5tupleIJNS5_1CILi1EEES8_S8_EEENS6_IJNS7_ILi64EEESA_SA_EEELi512ENS_6half_tEfNS_4arch4Sm90ELb1ELb0ELb1ELb0ELb0ELb0ELb0ELb0ELb0ELb1ELb1ELb0EEENS1_21CollectiveEpilogueFwdINS6_IJSA_NS7_ILi512EEESA_EEES9_SC_SE_Li256ELb0ELb1ELb1ELb0EEENS1_19SingleTileSchedulerILb0ELb1ELb1ELi64EEEEEEEEEvNT_6ParamsE,(.L_x_15182 - _ZN7cutlass13device_kernelIN5flash11enable_sm90INS1_16FlashAttnFwdSm90INS1_25CollectiveMainloopFwdSm90ILi2EN4cute5tupleIJNS5_1CILi1EEES8_S8_EEENS6_IJNS7_ILi64EEESA_SA_EEELi512ENS_6half_tEfNS_4arch4Sm90ELb1ELb0ELb1ELb0ELb0ELb0ELb0ELb0ELb0ELb1ELb1ELb0EEENS1_21CollectiveEpilogueFwdINS6_IJSA_NS7_ILi512EEESA_EEES9_SC_SE_Li256ELb0ELb1ELb1ELb0EEENS1_19SingleTileSchedulerILb0ELb1ELb1ELi64EEEEEEEEEvNT_6ParamsE)
        .other          _ZN7cutlass13device_kernelIN5flash11enable_sm90INS1_16FlashAttnFwdSm90INS1_25CollectiveMainloopFwdSm90ILi2EN4cute5tupleIJNS5_1CILi1EEES8_S8_EEENS6_IJNS7_ILi64EEESA_SA_EEELi512ENS_6half_tEfNS_4arch4Sm90ELb1ELb0ELb1ELb0ELb0ELb0ELb0ELb0ELb0ELb1ELb1ELb0EEENS1_21CollectiveEpilogueFwdINS6_IJSA_NS7_ILi512EEESA_EEES9_SC_SE_Li256ELb0ELb1ELb1ELb0EEENS1_19SingleTileSchedulerILb0ELb1ELb1ELi64EEEEEEEEEvNT_6ParamsE,@"STO_CUDA_ENTRY STV_DEFAULT"
_ZN7cutlass13device_kernelIN5flash11enable_sm90INS1_16FlashAttnFwdSm90INS1_25CollectiveMainloopFwdSm90ILi2EN4cute5tupleIJNS5_1CILi1EEES8_S8_EEENS6_IJNS7_ILi64EEESA_SA_EEELi512ENS_6half_tEfNS_4arch4Sm90ELb1ELb0ELb1ELb0ELb0ELb0ELb0ELb0ELb0ELb1ELb1ELb0EEENS1_21CollectiveEpilogueFwdINS6_IJSA_NS7_ILi512EEESA_EEES9_SC_SE_Li256ELb0ELb1ELb1ELb0EEENS1_19SingleTileSchedulerILb0ELb1ELb1ELi64EEEEEEEEEvNT_6ParamsE:
        /* <DEDUP_REMOVED lines=18> */
.L_x_7170:
[----:B------:R-:W-:Y:S05]  /*0120*/  BSYNC B0 ;  /* 0x0000000000007941 */ /* 0x000fea0003800000 */
.L_x_7169:
        /* <DEDUP_REMOVED lines=37> */
.L_x_7171:
        /* <DEDUP_REMOVED lines=22> */
.L_x_7172:
        /* <DEDUP_REMOVED lines=18> */
.L_x_7173:
        /* <DEDUP_REMOVED lines=22> */
.L_x_7174:
        /* <DEDUP_REMOVED lines=22> */
.L_x_7175:
        /* <DEDUP_REMOVED lines=8> */
.L_x_7178:
        /* <DEDUP_REMOVED lines=24> */
[----:B------:R-:W-:Y:S01]  /*0ac0*/  ULDC UR37, c[0x0][0x424] ;  /* 0x0001090000257ab9 */ /* 0x000fe20000000800 */
[----:B------:R-:W-:Y:S01]  /*0ad0*/  UISETP.NE.U32.AND UP0, UPT, UR4, URZ, UPT ;  /* 0x0000003f0400728c */ /* 0x000fe2000bf05070 */
[----:B------:R-:W0:Y:S01]  /*0ae0*/  S2UR UR7, SR_CTAID.X ;  /* 0x00000000000779c3 */ /* 0x000e220000002500 */
[----:B------:R-:W-:Y:S01]  /*0af0*/  ULDC UR10, c[0x0][0x2f0] ;  /* 0x0000bc00000a7ab9 */ /* 0x000fe20000000800 */
[----:B------:R-:W-:Y:S01]  /*0b00*/  VIADD R16, R2, 0xffffff80 ;  /* 0xffffff8002107836 */ /* 0x000fe20000000000 */
[----:B------:R-:W-:-:S04]  /*0b10*/  UISETP.NE.AND.EX UP0, UPT, UR5, URZ, UPT, UP0 ;  /* 0x0000003f0500728c */ /* 0x000fc8000bf05300 */
[----:B------:R-:W-:Y:S02]  /*0b20*/  USEL UR37, UR37, 0x1, UP0 ;  /* 0x0000000125257887 */ /* 0x000fe40008000000 */
[----:B------:R-:W-:Y:S02]  /*0b30*/  UISETP.NE.AND UP0, UPT, UR11, 0x1, UPT ;  /* 0x000000010b00788c */ /* 0x000fe4000bf05270 */
[----:B------:R-:W-:-:S04]  /*0b40*/  UIMAD UR4, UR37, UR10, 0x3f ;  /* 0x0000003f250474a4 */ /* 0x000fc8000f8e020a */
[----:B------:R-:W-:Y:S01]  /*0b50*/  PLOP3.LUT P0, PT, PT, PT, UP0, 0x80, 0x0 ;  /* 0x000000000000781c */ /* 0x000fe20003f0f008 */
[----:B------:R-:W-:-:S04]  /*0b60*/  USHF.R.S32.HI UR5, URZ, 0x1f, UR4 ;  /* 0x0000001f3f057899 */ /* 0x000fc80008011404 */
[----:B------:R-:W-:-:S04]  /*0b70*/  ULEA.HI UR5, UR5, UR4, URZ, 0x6 ;  /* 0x0000000405057291 */ /* 0x000fc8000f8f303f */
[----:B------:R-:W-:-:S04]  /*0b80*/  USHF.R.S32.HI UR6, URZ, 0x6, UR5 ;  /* 0x000000063f067899 */ /* 0x000fc80008011405 */
[----:B0-----:R-:W-:Y:S08]  /*0b90*/  @!P0 BRA `(.L_x_7180) ;  /* 0x0000002000408947 */ /* 0x001ff00003800000 */
[----:B------:R-:W-:Y:S01]  /*0ba0*/  ULDC UR4, c[0x0][0x448] ;  /* 0x0001120000047ab9 */ /* 0x000fe20000000800 */
[----:B------:R-:W-:Y:S01]  /*0bb0*/  ULEA UR7, UR7, 0x3f, 0x6 ;  /* 0x0000003f07077891 */ /* 0x000fe2000f8e303f */
[----:B------:R-:W-:Y:S01]  /*0bc0*/  PLOP3.LUT P0, PT, PT, PT, PT, 0x80, 0x0 ;  /* 0x000000000000781c */ /* 0x000fe20003f0f070 */
[----:B------:R-:W-:Y:S01]  /*0bd0*/  UISETP.NE.AND UP0, UPT, UR4, 0x1, UPT ;  /* 0x000000010400788c */ /* 0x000fe2000bf05270 */
[----:B------:R-:W-:Y:S01]  /*0be0*/  IMAD.MOV.U32 R3, RZ, RZ, RZ ;  /* 0x000000ffff037224 */ /* 0x000fe200078e00ff */
[----:B------:R-:W-:Y:S01]  /*0bf0*/  ULDC UR8, c[0x0][0x288] ;  /* 0x0000a20000087ab9 */ /* 0x000fe20000000800 */
[----:B------:R-:W-:Y:S01]  /*0c00*/  USHF.R.U32.HI UR11, URZ, 0x10, UR9 ;  /* 0x000000103f0b7899 */ /* 0x000fe20008011609 */
[----:B------:R-:W-:Y:S01]  /*0c10*/  MOV R6, RZ ;  /* 0x000000ff00067202 */ /* 0x000fe20000000f00 */
[----:B------:R-:W-:Y:S01]  /*0c20*/  UIADD3 UR8, -UR8, 0x40, URZ ;  /* 0x0000004008087890 */ /* 0x000fe2000fffe13f */
[----:B------:R-:W-:Y:S01]  /*0c30*/  IMAD.MOV.U32 R5, RZ, RZ, RZ ;  /* 0x000000ffff057224 */ /* 0x000fe200078e00ff */
[----:B------:R-:W-:Y:S01]  /*0c40*/  ULOP3.LUT UR9, UR9, 0xffff, URZ, 0xc0, !UPT ;  /* 0x0000ffff09097892 */ /* 0x000fe2000f8ec03f */
[----:B------:R-:W-:Y:S01]  /*0c50*/  CS2R R150, SRZ ;  /* 0x0000000000967805 */ /* 0x000fe2000001ff00 */
[----:B------:R-:W-:Y:S01]  /*0c60*/  UIMAD UR8, UR37, UR10, UR8 ;  /* 0x0000000a250872a4 */ /* 0x000fe2000f8e0208 */
[----:B------:R-:W-:Y:S01]  /*0c70*/  CS2R R148, SRZ ;  /* 0x0000000000947805 */ /* 0x000fe2000001ff00 */
[----:B------:R-:W-:Y:S01]  /*0c80*/  @UP0 ULDC UR4, c[0x0][0x44c] ;  /* 0x0001130000040ab9 */ /* 0x000fe20000000800 */
[----:B------:R-:W-:Y:S01]  /*0c90*/  @UP0 ULDC UR12, c[0x0][0x450] ;  /* 0x00011400000c0ab9 */ /* 0x000fe20000000800 */
[----:B------:R-:W-:Y:S01]  /*0ca0*/  UIMAD.WIDE.U32 UR4, UR7, UR4, URZ ;  /* 0x00000004070472a5 */ /* 0x000fe2000f8e003f */
[----:B------:R-:W-:-:S02]  /*0cb0*/  CS2R R146, SRZ ;  /* 0x0000000000927805 */ /* 0x000fc4000001ff00 */
[----:B------:R-:W-:Y:S02]  /*0cc0*/  CS2R R144, SRZ ;  /* 0x0000000000907805 */ /* 0x000fe4000001ff00 */
[----:B------:R-:W-:Y:S01]  /*0cd0*/  CS2R R142, SRZ ;  /* 0x00000000008e7805 */ /* 0x000fe2000001ff00 */
[----:B------:R-:W-:Y:S01]  /*0ce0*/  @UP0 USHF.R.U32.HI UR7, URZ, UR12, UR5 ;  /* 0x0000000c3f070299 */ /* 0x000fe20008011605 */
[----:B------:R-:W-:Y:S02]  /*0cf0*/  CS2R R140, SRZ ;  /* 0x00000000008c7805 */ /* 0x000fe4000001ff00 */
[----:B------:R-:W-:Y:S02]  /*0d00*/  CS2R R138, SRZ ;  /* 0x00000000008a7805 */ /* 0x000fe4000001ff00 */
[----:B------:R-:W-:Y:S01]  /*0d10*/  CS2R R136, SRZ ;  /* 0x0000000000887805 */ /* 0x000fe2000001ff00 */
[----:B------:R-:W-:Y:S01]  /*0d20*/  UIADD3 UR7, UR8, UR7, URZ ;  /* 0x0000000708077290 */ /* 0x000fe2000fffe03f */
[----:B------:R-:W-:-:S02]  /*0d30*/  CS2R R134, SRZ ;  /* 0x0000000000867805 */ /* 0x000fc4000001ff00 */
[----:B------:R-:W-:Y:S02]  /*0d40*/  CS2R R132, SRZ ;  /* 0x0000000000847805 */ /* 0x000fe4000001ff00 */
[----:B------:R-:W-:Y:S01]  /*0d50*/  CS2R R130, SRZ ;  /* 0x0000000000827805 */ /* 0x000fe2000001ff00 */
[----:B------:R-:W-:Y:S01]  /*0d60*/  USHF.R.S32.HI UR4, URZ, 0x1f, UR7 ;  /* 0x0000001f3f047899 */ /* 0x000fe20008011407 */
[----:B------:R-:W-:Y:S02]  /*0d70*/  CS2R R128, SRZ ;  /* 0x0000000000807805 */ /* 0x000fe4000001ff00 */
[----:B------:R-:W-:Y:S02]  /*0d80*/  CS2R R126, SRZ ;  /* 0x00000000007e7805 */ /* 0x000fe4000001ff00 */
[----:B------:R-:W-:Y:S01]  /*0d90*/  CS2R R124, SRZ ;  /* 0x00000000007c7805 */ /* 0x000fe2000001ff00 */
[----:B------:R-:W-:Y:S01]  /*0da0*/  ULEA.HI UR4, UR4, UR7, URZ, 0x6 ;  /* 0x0000000704047291 */ /* 0x000fe2000f8f303f */
[----:B------:R-:W-:-:S02]  /*0db0*/  CS2R R122, SRZ ;  /* 0x00000000007a7805 */ /* 0x000fc4000001ff00 */
[----:B------:R-:W-:Y:S02]  /*0dc0*/  CS2R R120, SRZ ;  /* 0x0000000000787805 */ /* 0x000fe4000001ff00 */
[----:B------:R-:W-:Y:S01]  /*0dd0*/  CS2R R118, SRZ ;  /* 0x0000000000767805 */ /* 0x000fe2000001ff00 */
[----:B------:R-:W-:Y:S01]  /*0de0*/  USHF.R.S32.HI UR4, URZ, 0x6, UR4 ;  /* 0x000000063f047899 */ /* 0x000fe20008011404 */
[----:B------:R-:W-:Y:S02]  /*0df0*/  CS2R R116, SRZ ;  /* 0x0000000000747805 */ /* 0x000fe4000001ff00 */
[----:B------:R-:W-:Y:S02]  /*0e00*/  CS2R R114, SRZ ;  /* 0x0000000000727805 */ /* 0x000fe4000001ff00 */
[----:B------:R-:W-:Y:S01]  /*0e10*/  CS2R R112, SRZ ;  /* 0x0000000000707805 */ /* 0x000fe2000001ff00 */
[----:B------:R-:W-:Y:S01]  /*0e20*/  UISETP.LT.AND UP0, UPT, UR6, UR4, UPT ;  /* 0x000000040600728c */ /* 0x000fe2000bf01270 */
[----:B------:R-:W-:-:S02]  /*0e30*/  CS2R R110, SRZ ;  /* 0x00000000006e7805 */ /* 0x000fc4000001ff00 */
[----:B------:R-:W-:Y:S02]  /*0e40*/  CS2R R108, SRZ ;  /* 0x00000000006c7805 */ /* 0x000fe4000001ff00 */
[----:B------:R-:W-:Y:S01]  /*0e50*/  CS2R R106, SRZ ;  /* 0x00000000006a7805 */ /* 0x000fe2000001ff00 */
[----:B------:R-:W-:Y:S01]  /*0e60*/  USEL UR6, UR6, UR4, UP0 ;  /* 0x0000000406067287 */ /* 0x000fe20008000000 */
[----:B------:R-:W-:Y:S01]  /*0e70*/  CS2R R104, SRZ ;  /* 0x0000000000687805 */ /* 0x000fe2000001ff00 */
[----:B------:R-:W-:Y:S01]  /*0e80*/  UISETP.NE.AND UP0, UPT, UR11, URZ, UPT ;  /* 0x0000003f0b00728c */ /* 0x000fe2000bf05270 */
[----:B------:R-:W-:Y:S01]  /*0e90*/  CS2R R102, SRZ ;  /* 0x0000000000667805 */ /* 0x000fe2000001ff00 */
[----:B------:R-:W-:Y:S01]  /*0ea0*/  UISETP.GE.AND UP1, UPT, UR6, 0x1, UPT ;  /* 0x000000010600788c */ /* 0x000fe2000bf26270 */
[----:B------:R-:W-:Y:S02]  /*0eb0*/  CS2R R100, SRZ ;  /* 0x0000000000647805 */ /* 0x000fe4000001ff00 */
[----:B------:R-:W-:-:S02]  /*0ec0*/  CS2R R98, SRZ ;  /* 0x0000000000627805 */ /* 0x000fc4000001ff00 */
[----:B------:R-:W-:Y:S02]  /*0ed0*/  CS2R R96, SRZ ;  /* 0x0000000000607805 */ /* 0x000fe4000001ff00 */
[----:B------:R-:W-:Y:S02]  /*0ee0*/  CS2R R94, SRZ ;  /* 0x00000000005e7805 */ /* 0x000fe4000001ff00 */
[----:B------:R-:W-:Y:S02]  /*0ef0*/  CS2R R92, SRZ ;  /* 0x00000000005c7805 */ /* 0x000fe4000001ff00 */
[----:B------:R-:W-:Y:S02]  /*0f00*/  PLOP3.LUT P1, PT, PT, PT, UP1, 0x80, 0x0 ;  /* 0x000000000000781c */ /* 0x000fe40003f2f018 */
[----:B------:R-:W-:Y:S02]  /*0f10*/  CS2R R90, SRZ ;  /* 0x00000000005a7805 */ /* 0x000fe4000001ff00 */
[----:B------:R-:W-:Y:S01]  /*0f20*/  CS2R R88, SRZ ;  /* 0x0000000000587805 */ /* 0x000fe2000001ff00 */
[----:B------:R-:W-:Y:S01]  /*0f30*/  @!UP0 ULDC UR11, c[0x0][0x9f0] ;  /* 0x00027c00000b8ab9 */ /* 0x000fe20000000800 */
        /* <DEDUP_REMOVED lines=30> */
[----:B------:R-:W-:Y:S01]  /*1120*/  IMAD.U32 R8, RZ, RZ, UR4 ;  /* 0x00000004ff087e24 */ /* 0x000fe2000f8e00ff */
[----:B------:R-:W-:Y:S01]  /*1130*/  IABS R4, R4 ;  /* 0x0000000400047213 */ /* 0x000fe20000000000 */
[----:B------:R-:W0:Y:S01]  /*1140*/  I2F.RP R0, R7 ;  /* 0x0000000700007306 */ /* 0x000e220000209400 */
[----:B------:R-:W-:-:S03]  /*1150*/  ULOP3.LUT UR4, UR4, UR11, URZ, 0x3c, !UPT ;  /* 0x0000000b04047292 */ /* 0x000fc6000f8e3c3f */
[----:B------:R-:W-:-:S03]  /*1160*/  IMAD.MOV R4, RZ, RZ, -R4 ;  /* 0x000000ffff047224 */ /* 0x000fc600078e0a04 */
[----:B------:R-:W-:Y:S01]  /*1170*/  ISETP.LE.AND P3, PT, RZ, UR4, PT ;  /* 0x00000004ff007c0c */ /* 0x000fe2000bf63270 */
[----:B0-----:R-:W0:Y:S02]  /*1180*/  MUFU.RCP R0, R0 ;  /* 0x0000000000007308 */ /* 0x001e240000001000 */
[----:B0-----:R-:W-:Y:S02]  /*1190*/  IADD3 R2, R0, 0xffffffe, RZ ;  /* 0x0ffffffe00027810 */ /* 0x001fe40007ffe0ff */
[----:B------:R-:W-:-:S04]  /*11a0*/  IABS R0, R8 ;  /* 0x0000000800007213 */ /* 0x000fc80000000000 */
[----:B------:R0:W1:Y:S02]  /*11b0*/  F2I.FTZ.U32.TRUNC.NTZ R3, R2 ;  /* 0x0000000200037305 */ /* 0x000064000021f000 */
[----:B0-----:R-:W-:Y:S01]  /*11c0*/  MOV R2, RZ ;  /* 0x000000ff00027202 */ /* 0x001fe20000000f00 */
        /* <DEDUP_REMOVED lines=13> */
[----:B------:R-:W-:-:S07]  /*12a0*/  @!P2 LOP3.LUT R3, RZ, UR11, RZ, 0x33, !PT ;  /* 0x0000000bff03ac12 */ /* 0x000fce000f8e33ff */
.L_x_7181:
        /* <DEDUP_REMOVED lines=32> */
[----:B------:R-:W-:Y:S02]  /*14b0*/  UIADD3 UR6, UR4, -UR6, URZ ;  /* 0x8000000604067290 */ /* 0x000fe4000fffe03f */
[----:B------:R-:W-:Y:S02]  /*14c0*/  ULOP3.LUT UR4, UR42, 0x1, URZ, 0xfc, !UPT ;  /* 0x000000012a047892 */ /* 0x000fe4000f8efc3f */
[----:B------:R-:W-:Y:S01]  /*14d0*/  ULEA UR6, UR6, UR5, 0xf ;  /* 0x0000000506067291 */ /* 0x000fe2000f8e783f */
[----:B------:R-:W-:Y:S01]  /*14e0*/  IMAD R4, R4, 0x10, R7 ;  /* 0x0000001004047824 */ /* 0x000fe200078e0207 */
[----:B------:R-:W-:-:S02]  /*14f0*/  UISETP.NE.AND UP0, UPT, UR4, 0x3, UPT ;  /* 0x000000030400788c */ /* 0x000fc4000bf05270 */
[----:B------:R-:W-:-:S04]  /*1500*/  UIADD3 UR6, UR6, 0x400, URZ ;  /* 0x0000040006067890 */ /* 0x000fc8000fffe03f */
[----:B------:R-:W-:Y:S01]  /*1510*/  PLOP3.LUT P0, PT, PT, PT, UP0, 0x80, 0x0 ;  /* 0x000000000000781c */ /* 0x000fe20003f0f008 */
[----:B------:R-:W-:-:S04]  /*1520*/  USHF.R.U32.HI UR6, URZ, 0x4, UR6 ;  /* 0x000000043f067899 */ /* 0x000fc80008011606 */
[----:B------:R-:W-:-:S04]  /*1530*/  ULOP3.LUT UR6, UR6, 0x3fff, URZ, 0xc0, !UPT ;  /* 0x00003fff06067892 */ /* 0x000fc8000f8ec03f */
[----:B------:R-:W-:-:S04]  /*1540*/  ULOP3.LUT UR6, UR6, 0x2000000, URZ, 0xfc, !UPT ;  /* 0x0200000006067892 */ /* 0x000fc8000f8efc3f */
[----:B------:R-:W-:Y:S08]  /*1550*/  @!P0 BRA `(.L_x_7183) ;  /* 0x0000000000048947 */ /* 0x000ff00003800000 */
[----:B------:R-:W-:Y:S01]  /*1560*/  BPT.TRAP 0x1 ;  /* 0x000000040000795c */ /* 0x000fe20000300000 */
.L_x_7183:
[----:B------:R-:W-:-:S04]  /*1570*/  SHF.L.U32 R2, RZ, 0x1f, RZ ;  /* 0x0000001fff027819 */ /* 0x000fc800000006ff */
[----:B------:R-:W0:Y:S02]  /*1580*/  SYNCS.PHASECHK.TRANS64.TRYWAIT P1, [UR5+0x28c50], R2 ;  /* 0x028c5002ff0075a7 */ /* 0x000e240008020145 */
[----:B0-----:R-:W-:Y:S05]  /*1590*/  @!P1 BRA `(.L_x_7184) ;  /* 0x000000f800209947 */ /* 0x001fea0003800000 */
.L_x_7326:
[----:B------:R-:W-:Y:S01]  /*15a0*/  BAR.SYNC.DEFER_BLOCKING 0xe, 0x100 ;  /* 0x0384000000007b1d */ /* 0x000fe20000010000 */
[----:B------:R-:W-:Y:S01]  /*15b0*/  UIADD3 UR4, UR5, 0x26800, URZ ;  /* 0x0002680005047890 */ /* 0x000fe2000fffe03f */
[----:B------:R-:W-:Y:S01]  /*15c0*/  IADD3 R3, R3, -0x2, RZ ;  /* 0xfffffffe03037810 */ /* 0x000fe20007ffe0ff */
[----:B------:R-:W-:Y:S01]  /*15d0*/  UIADD3 UR14, UR6, 0x80, URZ ;  /* 0x00000080060e7890 */ /* 0x000fe2000fffe03f */
[----:B0-----:R-:W-:Y:S01]  /*15e0*/  IMAD.U32 R2, RZ, RZ, UR5 ;  /* 0x00000005ff027e24 */ /* 0x001fe2000f8e00ff */
[----:B------:R-:W-:Y:S01]  /*15f0*/  USHF.R.U32.HI UR4, URZ, 0x4, UR4 ;  /* 0x000000043f047899 */ /* 0x000fe20008011604 */
[----:B------:R-:W-:Y:S01]  /*1600*/  ISETP.GE.AND P1, PT, R3, R0, PT ;  /* 0x000000000300720c */ /* 0x000fe20003f26270 */
[----:B------:R-:W-:Y:S01]  /*1610*/  UMOV UR9, 0x40000040 ;  /* 0x4000004000097882 */ /* 0x000fe20000000000 */
[----:B------:R-:W-:Y:S01]  /*1620*/  UMOV UR10, UR6 ;  /* 0x00000006000a7c82 */ /* 0x000fe20008000000 */
[----:B------:R-:W-:Y:S01]  /*1630*/  ULOP3.LUT UR4, UR4, 0x3fff, URZ, 0xc0, !UPT ;  /* 0x00003fff04047892 */ /* 0x000fe2000f8ec03f */
[----:B------:R-:W0:Y:S01]  /*1640*/  S2R R5, SR_TID.X ;  /* 0x0000000000057919 */ /* 0x000e220000002100 */
[----:B------:R-:W-:Y:S01]  /*1650*/  UMOV UR11, 0x40000040 ;  /* 0x40000040000b7882 */ /* 0x000fe20000000000 */
[----:B------:R-:W-:Y:S01]  /*1660*/  UMOV UR13, 0x40000040 ;  /* 0x40000040000d7882 */ /* 0x000fe20000000000 */
[----:B------:R-:W-:Y:S01]  /*1670*/  ULOP3.LUT UR4, UR4, 0x10000, URZ, 0xfc, !UPT ;  /* 0x0001000004047892 */ /* 0x000fe2000f8efc3f */
[----:B------:R-:W-:Y:S01]  /*1680*/  UMOV UR15, 0x40000040 ;  /* 0x40000040000f7882 */ /* 0x000fe20000000000 */
[----:B------:R-:W-:-:S02]  /*1690*/  UIADD3 UR18, UR6, 0x100, URZ ;  /* 0x0000010006127890 */ /* 0x000fc4000fffe03f */
[----:B------:R-:W-:-:S03]  /*16a0*/  UIADD3 UR12, UR4, 0x2, URZ ;  /* 0x00000002040c7890 */ /* 0x000fc6000fffe03f */
        /* <DEDUP_REMOVED lines=32> */
.L_x_7190:
[----:B------:R-:W-:Y:S01]  /*18b0*/  BAR.SYNC.DEFER_BLOCKING 0xe, 0x100 ;  /* 0x0384000000007b1d */ /* 0x000fe20000010000 */
[----:B------:R-:W-:Y:S01]  /*18c0*/  IMAD.U32 R5, RZ, RZ, UR4 ;  /* 0x00000004ff057e24 */ /* 0x000fe2000f8e00ff */
[----:B------:R-:W-:Y:S01]  /*18d0*/  UIADD3 UR4, UR4, 0x1, URZ ;  /* 0x0000000104047890 */ /* 0x000fe2000fffe03f */
[----:B------:R-:W-:Y:S02]  /*18e0*/  ISETP.GT.AND P3, PT, R3, R0, PT ;  /* 0x000000000300720c */ /* 0x000fe40003f64270 */
[----:B01----:R-:W-:Y:S01]  /*18f0*/  IMAD R2, R5, 0x40, R4 ;  /* 0x0000004005027824 */ /* 0x003fe200078e0204 */
[----:B------:R-:W-:Y:S01]  /*1900*/  UISETP.NE.AND UP0, UPT, UR4, 0x2, UPT ;  /* 0x000000020400788c */ /* 0x000fe2000bf05270 */
[----:B------:R-:W-:-:S03]  /*1910*/  IADD3 R3, R3, -0x1, RZ ;  /* 0xffffffff03037810 */ /* 0x000fc60007ffe0ff */
        /* <DEDUP_REMOVED lines=136> */
.L_x_7186:
[----:B------:R-:W-:Y:S01]  /*21a0*/  ULEA UR7, UR4, UR5, 0x3 ;  /* 0x0000000504077291 */ /* 0x000fe2000f8e183f */
[----:B------:R-:W-:-:S08]  /*21b0*/  SHF.L.U32 R2, R7, 0x1f, RZ ;  /* 0x0000001f07027819 */ /* 0x000fd000000006ff */
[----:B------:R0:W1:Y:S01]  /*21c0*/  SYNCS.PHASECHK.TRANS64.TRYWAIT P1, [UR7+0x28c50], R2 ;  /* 0x028c5002ff0075a7 */ /* 0x0000620008020147 */
[----:B------:R-:W-:Y:S05]  /*21d0*/  @!P0 BRA `(.L_x_7187) ;  /* 0x0000000000048947 */ /* 0x000fea0003800000 */
[----:B------:R-:W-:Y:S01]  /*21e0*/  BPT.TRAP 0x1 ;  /* 0x000000040000795c */ /* 0x000fe20000300000 */
.L_x_7187:
[----:B-1----:R-:W-:Y:S05]  /*21f0*/  @P1 BRA `(.L_x_7188) ;  /* 0x0000000000081947 */ /* 0x002fea0003800000 */
[----:B------:R-:W1:Y:S02]  /*2200*/  SYNCS.PHASECHK.TRANS64.TRYWAIT P1, [UR7+0x28c50], R2 ;  /* 0x028c5002ff0075a7 */ /* 0x000e640008020147 */
[----:B-1----:R-:W-:Y:S05]  /*2210*/  @!P1 BRA `(.L_x_7189) ;  /* 0x000000ec00189947 */ /* 0x002fea0003800000 */
.L_x_7188:
        /* <DEDUP_REMOVED lines=30> */
.L_x_7185:
[----:B------:R-:W-:Y:S01]  /*2400*/  BAR.SYNC.DEFER_BLOCKING 0xe, 0x100 ;  /* 0x0384000000007b1d */ /* 0x000fe20000010000 */
[----:B------:R-:W-:Y:S01]  /*2410*/  VIADD R4, R4, UR4 ;  /* 0x0000000404047c36 */ /* 0x000fe20008000000 */
[----:B------:R-:W-:Y:S01]  /*2420*/  PLOP3.LUT P0, PT, PT, PT, PT, 0x8, 0x0 ;  /* 0x000000000000781c */ /* 0x000fe20003f0e170 */
[----:B------:R-:W-:Y:S01]  /*2430*/  IMAD.MOV.U32 R5, RZ, RZ, RZ ;  /* 0x000000ffff057224 */ /* 0x000fe200078e00ff */
[----:B------:R-:W-:Y:S02]  /*2440*/  MOV R6, RZ ;  /* 0x000000ff00067202 */ /* 0x000fe40000000f00 */
[----:B------:R-:W-:-:S05]  /*2450*/  LEA R4, R4, UR5, 0x2 ;  /* 0x0000000504047c11 */ /* 0x000fca000f8e10ff */
[----:B01----:R-:W0:Y:S04]  /*2460*/  LDS R2, [R4+0x28800] ;  /* 0x0288000004027984 */ /* 0x003e280000000800 */
        /* <DEDUP_REMOVED lines=131> */
.L_x_7180:
[----:B------:R-:W-:Y:S01]  /*2ca0*/  ULDC UR4, c[0x0][0x448] ;  /* 0x0001120000047ab9 */ /* 0x000fe20000000800 */
[----:B------:R-:W-:Y:S02]  /*2cb0*/  ULEA UR7, UR7, 0x3f, 0x6 ;  /* 0x0000003f07077891 */ /* 0x000fe4000f8e303f */
[----:B------:R-:W-:Y:S01]  /*2cc0*/  UISETP.NE.AND UP0, UPT, UR4, 0x1, UPT ;  /* 0x000000010400788c */ /* 0x000fe2000bf05270 */
[----:B------:R-:W-:Y:S01]  /*2cd0*/  ULDC UR8, c[0x0][0x288] ;  /* 0x0000a20000087ab9 */ /* 0x000fe20000000800 */
[----:B------:R-:W-:Y:S02]  /*2ce0*/  ULOP3.LUT UR40, UR9, 0xffff, URZ, 0xc0, !UPT ;  /* 0x0000ffff09287892 */ /* 0x000fe4000f8ec03f */
[----:B------:R-:W-:-:S04]  /*2cf0*/  UIADD3 UR8, -UR8, 0x40, URZ ;  /* 0x0000004008087890 */ /* 0x000fc8000fffe13f */
[----:B------:R-:W-:-:S03]  /*2d00*/  UIMAD UR8, UR37, UR10, UR8 ;  /* 0x0000000a250872a4 */ /* 0x000fc6000f8e0208 */
[----:B------:R-:W-:Y:S01]  /*2d10*/  @UP0 ULDC UR4, c[0x0][0x44c] ;  /* 0x0001130000040ab9 */ /* 0x000fe20000000800 */
[----:B------:R-:W-:Y:S01]  /*2d20*/  @UP0 ULDC UR11, c[0x0][0x450] ;  /* 0x00011400000b0ab9 */ /* 0x000fe20000000800 */
[----:B------:R-:W-:-:S04]  /*2d30*/  UIMAD.WIDE.U32 UR4, UR7, UR4, URZ ;  /* 0x00000004070472a5 */ /* 0x000fc8000f8e003f */
[----:B------:R-:W-:Y:S02]  /*2d40*/  @UP0 USHF.R.U32.HI UR7, URZ, UR11, UR5 ;  /* 0x0000000b3f070299 */ /* 0x000fe40008011605 */
[----:B------:R-:W-:Y:S02]  /*2d50*/  USHF.R.U32.HI UR11, URZ, 0x10, UR9 ;  /* 0x000000103f0b7899 */ /* 0x000fe40008011609 */
[----:B------:R-:W-:Y:S02]  /*2d60*/  UIADD3 UR7, UR8, UR7, URZ ;  /* 0x0000000708077290 */ /* 0x000fe4000fffe03f */
[----:B------:R-:W-:Y:S02]  /*2d70*/  UISETP.NE.AND UP1, UPT, UR11, URZ, UPT ;  /* 0x0000003f0b00728c */ /* 0x000fe4000bf25270 */
[----:B------:R-:W-:-:S04]  /*2d80*/  USHF.R.S32.HI UR4, URZ, 0x1f, UR7 ;  /* 0x0000001f3f047899 */ /* 0x000fc80008011407 */
[----:B------:R-:W-:-:S04]  /*2d90*/  ULEA.HI UR4, UR4, UR7, URZ, 0x6 ;  /* 0x0000000704047291 */ /* 0x000fc8000f8f303f */
[----:B------:R-:W-:Y:S01]  /*2da0*/  USHF.R.S32.HI UR4, URZ, 0x6, UR4 ;  /* 0x000000063f047899 */ /* 0x000fe20008011404 */
[----:B------:R-:W-:-:S03]  /*2db0*/  @!UP1 ULDC UR11, c[0x0][0x9f0] ;  /* 0x00027c00000b9ab9 */ /* 0x000fc60000000800 */
[----:B------:R-:W-:-:S04]  /*2dc0*/  UISETP.LT.AND UP0, UPT, UR6, UR4, UPT ;  /* 0x000000040600728c */ /* 0x000fc8000bf01270 */
[----:B------:R-:W-:-:S03]  /*2dd0*/  USEL UR10, UR6, UR4, UP0 ;  /* 0x00000004060a7287 */ /* 0x000fc60008000000 */
[----:B------:R-:W-:Y:S01]  /*2de0*/  UMOV UR4, URZ ;  /* 0x0000003f00047c82 */ /* 0x000fe20008000000 */
[----:B------:R-:W-:-:S06]  /*2df0*/  UISETP.GE.AND UP0, UPT, UR10, 0x1, UPT ;  /* 0x000000010a00788c */ /* 0x000fcc000bf06270 */
[----:B------:R-:W-:-:S13]  /*2e00*/  PLOP3.LUT P0, PT, PT, PT, UP0, 0x80, 0x0 ;  /* 0x000000000000781c */ /* 0x000fda0003f0f008 */
[----:B------:R-:W-:Y:S05]  /*2e10*/  @!P0 BRA `(.L_x_7191) ;  /* 0x0000000000848947 */ /* 0x000fea0003800000 */
[----:B------:R-:W-:Y:S01]  /*2e20*/  IMAD.U32 R3, RZ, RZ, UR11 ;  /* 0x0000000bff037e24 */ /* 0x000fe2000f8e00ff */
[----:B------:R-:W-:Y:S01]  /*2e30*/  UIADD3 UR6, UR11, -0x1, UR10 ;  /* 0xffffffff0b067890 */ /* 0x000fe2000fffe00a */
[----:B------:R-:W-:-:S03]  /*2e40*/  UMOV UR4, URZ ;  /* 0x0000003f00047c82 */ /* 0x000fc60008000000 */
[-C--:B------:R-:W-:Y:S02]  /*2e50*/  IABS R0, R3.reuse ;  /* 0x0000000300007213 */ /* 0x080fe40000000000 */
[----:B------:R-:W-:Y:S01]  /*2e60*/  MOV R4, UR6 ;  /* 0x0000000600047c02 */ /* 0x000fe20008000f00 */
[----:B------:R-:W-:Y:S01]  /*2e70*/  ULOP3.LUT UR6, UR6, UR11, URZ, 0x3c, !UPT ;  /* 0x0000000b06067292 */ /* 0x000fe2000f8e3c3f */
[----:B------:R-:W-:Y:S02]  /*2e80*/  R2UR UR9, R0 ;  /* 0x00000000000972ca */ /* 0x000fe400000e0000 */
[----:B------:R-:W-:Y:S02]  /*2e90*/  IABS R4, R4 ;  /* 0x0000000400047213 */ /* 0x000fe40000000000 */
[----:B------:R-:W-:-:S03]  /*2ea0*/  IABS R5, R3 ;  /* 0x0000000300057213 */ /* 0x000fc60000000000 */
        /* <DEDUP_REMOVED lines=24> */
.L_x_7191:
[----:B------:R-:W-:Y:S01]  /*3030*/  UIMAD UR40, UR40, UR4, URZ ;  /* 0x00000004282872a4 */ /* 0x000fe2000f8e023f */
[----:B------:R-:W-:Y:S01]  /*3040*/  IMAD.U32 R0, RZ, RZ, UR10 ;  /* 0x0000000aff007e24 */ /* 0x000fe2000f8e00ff */
[----:B------:R-:W-:Y:S01]  /*3050*/  MOV R3, UR4 ;  /* 0x0000000400037c02 */ /* 0x000fe20008000f00 */
[----:B------:R-:W-:Y:S01]  /*3060*/  IMAD.MOV.U32 R6, RZ, RZ, RZ ;  /* 0x000000ffff067224 */ /* 0x000fe200078e00ff */
[----:B------:R-:W-:Y:S01]  /*3070*/  PLOP3.LUT P0, PT, PT, PT, PT, 0x80, 0x0 ;  /* 0x000000000000781c */ /* 0x000fe20003f0f070 */
[----:B------:R-:W-:Y:S01]  /*3080*/  IMAD.MOV.U32 R5, RZ, RZ, RZ ;  /* 0x000000ffff057224 */ /* 0x000fe200078e00ff */
[----:B------:R-:W-:Y:S02]  /*3090*/  VIADDMNMX R0, R3, UR40, R0, PT ;  /* 0x0000002803007c46 */ /* 0x000fe4000b800100 */
[----:B------:R-:W-:Y:S02]  /*30a0*/  CS2R R150, SRZ ;  /* 0x0000000000967805 */ /* 0x000fe4000001ff00 */
        /* <DEDUP_REMOVED lines=92> */
[----:B------:R-:W-:Y:S01]  /*3670*/  MOV R5, UR5 ;  /* 0x0000000500057c02 */ /* 0x000fe20008000f00 */
[----:B------:R-:W-:Y:S01]  /*3680*/  ULDC.64 UR4, c[0x4][0x120] ;  /* 0x0100480000047ab9 */ /* 0x000fe20000000a00 */
[----:B------:R-:W-:Y:S01]  /*3690*/  MOV R10, UR6 ;  /* 0x00000006000a7c02 */ /* 0x000fe20008000f00 */
[----:B------:R-:W-:Y:S01]  /*36a0*/  IMAD.U32 R6, RZ, RZ, UR4 ;  /* 0x00000004ff067e24 */ /* 0x000fe2000f8e00ff */
[----:B------:R-:W-:Y:S01]  /*36b0*/  MOV R12, 0x1 ;  /* 0x00000001000c7802 */ /* 0x000fe20000000f00 */
[----:B------:R-:W-:-:S02]  /*36c0*/  IMAD.U32 R7, RZ, RZ, UR5 ;  /* 0x00000005ff077e24 */ /* 0x000fc4000f8e00ff */
[----:B------:R-:W-:Y:S02]  /*36d0*/  IMAD.U32 R11, RZ, RZ, UR7 ;  /* 0x00000007ff0b7e24 */ /* 0x000fe4000f8e00ff */
[----:B------:R-:W-:Y:S02]  /*36e0*/  IMAD.MOV.U32 R8, RZ, RZ, 0x70 ;  /* 0x00000070ff087424 */ /* 0x000fe400078e00ff */
[----:B0-----:R-:W-:-:S07]  /*36f0*/  IMAD.MOV.U32 R13, RZ, RZ, RZ ;  /* 0x000000ffff0d7224 */ /* 0x001fce00078e00ff */
[----:B------:R-:W-:-:S07]  /*3700*/  LEPC R20, `(.L_x_7192) ;  /* 0x000000001014794e */ /* 0x000fce0000000000 */
[----:B-1----:R-:W-:Y:S05]  /*3710*/  CALL.ABS.NOINC R2 ;  /* 0x0000000002007343 */ /* 0x002fea0003c00000 */
.L_x_7192:
        /* <DEDUP_REMOVED lines=11> */
.L_x_7327:
[----:B------:R-:W-:Y:S01]  /*37d0*/  ULOP3.LUT UR4, UR42, 0x1, URZ, 0xfc, !UPT ;  /* 0x000000012a047892 */ /* 0x000fe2000f8efc3f */
[----:B0-----:R-:W-:Y:S02]  /*37e0*/  LOP3.LUT R0, R5, 0x7ffffffc, RZ, 0xc0, !PT ;  /* 0x7ffffffc05007812 */ /* 0x001fe400078ec0ff */
[----:B------:R-:W-:Y:S02]  /*37f0*/  LEA.HI R7, R7, R6, RZ, 0x3 ;  /* 0x0000000607077211 */ /* 0x000fe400078f18ff */
[----:B------:R-:W-:Y:S01]  /*3800*/  IADD3 R2, -R2, R19, RZ ;  /* 0x0000001302027210 */ /* 0x000fe20007ffe1ff */
[----:B------:R-:W-:Y:S01]  /*3810*/  IMAD.U32 R5, RZ, RZ, UR4 ;  /* 0x00000004ff057e24 */ /* 0x000fe2000f8e00ff */
[----:B------:R-:W-:Y:S01]  /*3820*/  LOP3.LUT R7, R7, 0xfffffff8, RZ, 0xc0, !PT ;  /* 0xfffffff807077812 */ /* 0x000fe200078ec0ff */
[----:B------:R-:W-:Y:S01]  /*3830*/  IMAD.IADD R0, R3, 0x1, -R0 ;  /* 0x0000000103007824 */ /* 0x000fe200078e0a00 */
[----:B------:R-:W-:Y:S02]  /*3840*/  LEA.HI R3, R4, R3, RZ, 0x5 ;  /* 0x0000000304037211 */ /* 0x000fe400078f28ff */
[----:B------:R-:W-:Y:S01]  /*3850*/  ISETP.NE.AND P0, PT, R5, 0x3, PT ;  /* 0x000000030500780c */ /* 0x000fe20003f05270 */
[----:B------:R-:W-:Y:S01]  /*3860*/  IMAD.SHL.U32 R11, R0, 0x2, RZ ;  /* 0x00000002000b7824 */ /* 0x000fe200078e00ff */
[----:B------:R-:W-:-:S02]  /*3870*/  IADD3 R7, R6, -R7, RZ ;  /* 0x8000000706077210 */ /* 0x000fc40007ffe0ff */
[----:B------:R-:W-:Y:S01]  /*3880*/  SHF.R.S32.HI R0, RZ, 0x5, R3 ;  /* 0x00000005ff007819 */ /* 0x000fe20000011403 */
[----:B------:R-:W-:-:S03]  /*3890*/  IMAD R2, R2, 0x100, R11 ;  /* 0x0000010002027824 */ /* 0x000fc600078e020b */
[----:B------:R-:W-:-:S05]  /*38a0*/  LEA R0, R0, R7, 0x4 ;  /* 0x0000000700007211 */ /* 0x000fca00078e20ff */
[----:B------:R-:W-:Y:S05]  /*38b0*/  @!P0 BRA `(.L_x_7194) ;  /* 0x0000000000048947 */ /* 0x000fea0003800000 */
[----:B------:R-:W-:Y:S01]  /*38c0*/  BPT.TRAP 0x1 ;  /* 0x000000040000795c */ /* 0x000fe20000300000 */
.L_x_7194:
[----:B------:R0:W1:Y:S01]  /*38d0*/  SYNCS.PHASECHK.TRANS64.TRYWAIT P2, [UR39+0x28c30], R13 ;  /* 0x028c300dff0075a7 */ /* 0x0000620008040167 */
[----:B------:R-:W-:Y:S05]  /*38e0*/  @!P0 BRA `(.L_x_7195) ;  /* 0x0000000000048947 */ /* 0x000fea0003800000 */
[----:B------:R-:W-:Y:S01]  /*38f0*/  BPT.TRAP 0x1 ;  /* 0x000000040000795c */ /* 0x000fe20000300000 */
.L_x_7195:
[----:B------:R-:W2:Y:S02]  /*3900*/  S2R R3, SR_TID.X ;  /* 0x0000000000037919 */ /* 0x000ea40000002100 */
[----:B--2---:R-:W-:-:S04]  /*3910*/  LOP3.LUT R3, R3, 0x7f, RZ, 0xc0, !PT ;  /* 0x0000007f03037812 */ /* 0x004fc800078ec0ff */
[----:B------:R-:W-:Y:S01]  /*3920*/  ISETP.NE.AND P1, PT, R3, RZ, PT ;  /* 0x000000ff0300720c */ /* 0x000fe20003f25270 */
[----:B-1----:R-:W-:-:S12]  /*3930*/  @P2 BRA `(.L_x_7196) ;  /* 0x0000000000082947 */ /* 0x002fd80003800000 */
[----:B------:R-:W1:Y:S02]  /*3940*/  SYNCS.PHASECHK.TRANS64.TRYWAIT P2, [UR39+0x28c30], R13 ;  /* 0x028c300dff0075a7 */ /* 0x000e640008040167 */
[----:B-1----:R-:W-:Y:S05]  /*3950*/  @!P2 BRA `(.L_x_7197) ;  /* 0x000000d40078a947 */ /* 0x002fea0003800000 */
.L_x_7196:
[----:B------:R-:W-:Y:S05]  /*3960*/  WARPSYNC.ALL ;  /* 0x0000000000007948 */ /* 0x000fea0003800000 */
[----:B------:R-:W-:Y:S01]  /*3970*/  UIADD3 UR4, UR39, 0x20400, URZ ;  /* 0x0002040027047890 */ /* 0x000fe2000fffe03f */
[----:B------:R-:W-:Y:S01]  /*3980*/  WARPGROUP.ARRIVE ;  /* 0x00000000000079c5 */ /* 0x000fe20000000000 */
[----:B------:R-:W-:-:S05]  /*3990*/  UIADD3 UR5, UR39, 0x22400, URZ ;  /* 0x0002240027057890 */ /* 0x000fca000fffe03f */
[----:B------:R-:W2:Y:S01]  /*39a0*/  S2R R5, SR_CTAID.X ;  /* 0x0000000000057919 */ /* 0x000ea20000002500 */
[----:B------:R-:W-:Y:S01]  /*39b0*/  USHF.R.U32.HI UR4, URZ, 0x4, UR4 ;  /* 0x000000043f047899 */ /* 0x000fe20008011604 */
[----:B------:R-:W-:Y:S01]  /*39c0*/  LEA.HI R3, R17, R16, RZ, 0x2 ;  /* 0x0000001011037211 */ /* 0x000fe200078f10ff */
[----:B------:R-:W-:Y:S02]  /*39d0*/  USHF.R.U32.HI UR5, URZ, 0x4, UR5 ;  /* 0x000000043f057899 */ /* 0x000fe40008011605 */
[----:B------:R-:W-:Y:S01]  /*39e0*/  ULOP3.LUT UR4, UR4, 0x3fff, URZ, 0xc0, !UPT ;  /* 0x00003fff04047892 */ /* 0x000fe2000f8ec03f */
[----:B------:R-:W-:Y:S01]  /*39f0*/  LOP3.LUT R3, R3, 0xfffffffc, RZ, 0xc0, !PT ;  /* 0xfffffffc03037812 */ /* 0x000fe200078ec0ff */
[----:B------:R-:W-:Y:S02]  /*3a00*/  ULOP3.LUT UR5, UR5, 0x3fff, URZ, 0xc0, !UPT ;  /* 0x00003fff05057892 */ /* 0x000fe4000f8ec03f */
[----:B------:R-:W-:Y:S02]  /*3a10*/  ULOP3.LUT UR4, UR4, 0x10000, URZ, 0xfc, !UPT ;  /* 0x0001000004047892 */ /* 0x000fe4000f8efc3f */
[----:B------:R-:W-:Y:S01]  /*3a20*/  ULOP3.LUT UR24, UR5, 0x10000, URZ, 0xfc, !UPT ;  /* 0x0001000005187892 */ /* 0x000fe2000f8efc3f */
[----:B------:R-:W-:Y:S01]  /*3a30*/  IMAD.IADD R3, R16, 0x1, -R3 ;  /* 0x0000000110037824 */ /* 0x000fe200078e0a03 */
[----:B------:R-:W-:Y:S01]  /*3a40*/  UMOV UR9, 0x40000040 ;  /* 0x4000004000097882 */ /* 0x000fe20000000000 */
[----:B------:R-:W-:Y:S01]  /*3a50*/  UMOV UR11, 0x40000040 ;  /* 0x40000040000b7882 */ /* 0x000fe20000000000 */
[----:B------:R-:W-:-:S02]  /*3a60*/  UIADD3 UR12, UR4, 0x2, URZ ;  /* 0x00000002040c7890 */ /* 0x000fc4000fffe03f */
[----:B------:R-:W-:Y:S01]  /*3a70*/  UMOV UR8, UR4 ;  /* 0x0000000400087c82 */ /* 0x000fe20008000000 */
[----:B------:R-:W-:Y:S01]  /*3a80*/  UMOV UR10, UR24 ;  /* 0x00000018000a7c82 */ /* 0x000fe20008000000 */
[----:B------:R-:W-:Y:S01]  /*3a90*/  UIADD3 UR14, UR24, 0x2, URZ ;  /* 0x00000002180e7890 */ /* 0x000fe2000fffe03f */
[----:B------:R-:W-:Y:S01]  /*3aa0*/  HGMMA.64x64x16.F32 R24, gdesc[UR8], RZ, !UPT, gsb0 ;  /* 0x00e00000081879f0 */ /* 0x000fe2000c0008ff */
[----:B------:R-:W-:Y:S01]  /*3ab0*/  UMOV UR13, 0x40000040 ;  /* 0x40000040000d7882 */ /* 0x000fe20000000000 */
[----:B------:R-:W-:Y:S01]  /*3ac0*/  UMOV UR15, 0x40000040 ;  /* 0x40000040000f7882 */ /* 0x000fe20000000000 */
[----:B------:R-:W-:Y:S01]  /*3ad0*/  UIADD3 UR16, UR4, 0x4, URZ ;  /* 0x0000000404107890 */ /* 0x000fe2000fffe03f */
[C---:B-1----:R-:W-:Y:S01]  /*3ae0*/  LEA.HI R4, R3.reuse, R3, RZ, 0x1 ;  /* 0x0000000303047211 */ /* 0x042fe200078f08ff */
[----:B------:R-:W-:Y:S01]  /*3af0*/  UIADD3 UR18, UR24, 0x4, URZ ;  /* 0x0000000418127890 */ /* 0x000fe2000fffe03f */
[----:B------:R-:W-:Y:S01]  /*3b00*/  UMOV UR17, 0x40000040 ;  /* 0x4000004000117882 */ /* 0x000fe20000000000 */
[----:B------:R-:W-:Y:S01]  /*3b10*/  UMOV UR19, 0x40000040 ;  /* 0x4000004000137882 */ /* 0x000fe20000000000 */
[----:B------:R-:W-:Y:S01]  /*3b20*/  UIADD3 UR20, UR4, 0x6, URZ ;  /* 0x0000000604147890 */ /* 0x000fe2000fffe03f */
[----:B------:R-:W-:Y:S01]  /*3b30*/  LOP3.LUT R4, R4, 0x1ffffffe, RZ, 0xc0, !PT ;  /* 0x1ffffffe04047812 */ /* 0x000fe200078ec0ff */
[----:B------:R-:W-:Y:S01]  /*3b40*/  UIADD3 UR22, UR24, 0x6, URZ ;  /* 0x0000000618167890 */ /* 0x000fe2000fffe03f */
[----:B------:R-:W-:Y:S01]  /*3b50*/  UMOV UR21, 0x40000040 ;  /* 0x4000004000157882 */ /* 0x000fe20000000000 */
[----:B------:R-:W-:Y:S01]  /*3b60*/  UMOV UR23, 0x40000040 ;  /* 0x4000004000177882 */ /* 0x000fe20000000000 */
[----:B------:R-:W-:Y:S01]  /*3b70*/  ULDC UR4, c[0x0][0x448] ;  /* 0x0001120000047ab9 */ /* 0x000fe20000000800 */
[----:B------:R-:W-:Y:S01]  /*3b80*/  IMAD.IADD R4, R3, 0x1, -R4 ;  /* 0x0000000103047824 */ /* 0x000fe200078e0a04 */
[----:B------:R-:W-:Y:S01]  /*3b90*/  UISETP.NE.AND UP0, UPT, UR4, 0x1, UPT ;  /* 0x000000010400788c */ /* 0x000fe2000bf05270 */
[----:B--2---:R-:W-:Y:S01]  /*3ba0*/  LEA R3, R5, R0, 0x6 ;  /* 0x0000000005037211 */ /* 0x004fe200078e30ff */
[----:B------:R-:W-:Y:S01]  /*3bb0*/  ULDC UR7, c[0x0][0x9d8] ;  /* 0x0002760000077ab9 */ /* 0x000fe20000000800 */
[----:B------:R-:W-:Y:S01]  /*3bc0*/  ULDC UR10, c[0x0][0x2f0] ;  /* 0x0000bc00000a7ab9 */ /* 0x000fe20000000800 */
[----:B------:R-:W-:-:S02]  /*3bd0*/  ULDC UR6, c[0x0][0x288] ;  /* 0x0000a20000067ab9 */ /* 0x000fc40000000800 */
[----:B------:R-:W-:Y:S01]  /*3be0*/  PLOP3.LUT P2, PT, PT, PT, UP0, 0x80, 0x0 ;  /* 0x000000000000781c */ /* 0x000fe20003f4f008 */
[----:B------:R-:W-:Y:S01]  /*3bf0*/  IMAD R12, R4, 0x8, R3 ;  /* 0x00000008040c7824 */ /* 0x000fe200078e0203 */
[----:B------:R-:W-:-:S03]  /*3c00*/  MOV R8, UR6 ;  /* 0x0000000600087c02 */ /* 0x000fc60008000f00 */
[----:B------:R-:W-:Y:S01]  /*3c10*/  @UP0 ULDC UR4, c[0x0][0x44c] ;  /* 0x0001130000040ab9 */ /* 0x000fe20000000800 */
[----:B------:R-:W-:-:S07]  /*3c20*/  IMAD.MOV.U32 R3, RZ, RZ, R12 ;  /* 0x000000ffff037224 */ /* 0x000fce00078e000c */
[----:B------:R-:W-:Y:S01]  /*3c30*/  @P2 IMAD.HI.U32 R4, R12, UR4, RZ ;  /* 0x000000040c042c27 */ /* 0x000fe2000f8e00ff */
[----:B------:R-:W-:-:S04]  /*3c40*/  @UP0 ULDC UR4, c[0x0][0x450] ;  /* 0x0001140000040ab9 */ /* 0x000fc80000000800 */
[----:B------:R-:W-:Y:S01]  /*3c50*/  @P2 SHF.R.U32.HI R3, RZ, UR4, R4 ;  /* 0x00000004ff032c19 */ /* 0x000fe20008011604 */
[----:B------:R-:W-:Y:S02]  /*3c60*/  UMOV UR4, 0xffffffc0 ;  /* 0xffffffc000047882 */ /* 0x000fe40000000000 */
[----:B------:R-:W-:Y:S02]  /*3c70*/  UIMAD UR4, UR41, UR4, 0x40 ;  /* 0x00000040290474a4 */ /* 0x000fe4000f8e0204 */
[----:B------:R-:W1:Y:S02]  /*3c80*/  SHFL.IDX PT, R6, R3, 0x1, 0x1c1f ;  /* 0x003c1f0003067f89 */ /* 0x000e6400000e0000 */
[----:B------:R-:W-:Y:S02]  /*3c90*/  UIADD3 UR5, UR4, 0x1, URZ ;  /* 0x0000000104057890 */ /* 0x000fe4000fffe03f */
[----:B------:R-:W-:Y:S01]  /*3ca0*/  UIMAD UR4, UR37, UR10, UR4 ;  /* 0x0000000a250472a4 */ /* 0x000fe2000f8e0204 */
[----:B------:R-:W2:Y:S01]  /*3cb0*/  SHFL.IDX PT, R3, R3, RZ, 0x1c1f ;  /* 0x001c1fff03037589 */ /* 0x000ea200000e0000 */
[----:B------:R-:W-:-:S04]  /*3cc0*/  UIMAD UR5, UR37, UR10, UR5 ;  /* 0x0000000a250572a4 */ /* 0x000fc8000f8e0205 */
[----:B------:R-:W-:Y:S02]  /*3cd0*/  IADD3 R4, -R11, UR4, RZ ;  /* 0x000000040b047c10 */ /* 0x000fe4000fffe1ff */
[----:B------:R-:W-:-:S04]  /*3ce0*/  IADD3 R5, -R8, UR5, -R11 ;  /* 0x0000000508057c10 */ /* 0x000fc8000fffe90b */
[----:B-1----:R-:W-:-:S04]  /*3cf0*/  VIADDMNMX R6, R6, R5, R4, PT ;  /* 0x0000000506067246 */ /* 0x002fc80003800104 */
[C---:B------:R-:W-:Y:S01]  /*3d00*/  ISETP.GT.AND P3, PT, R6.reuse, RZ, PT ;  /* 0x000000ff0600720c */ /* 0x040fe20003f64270 */
[----:B------:R-:W-:Y:S02]  /*3d10*/  WARPGROUP.DEPBAR.LE gsb0, 0x0 ;  /* 0x00008000000079c5 */ /* 0x000fe40000010000 */
[----:B------:R-:W-:Y:S01]  /*3d20*/  WARPGROUP.ARRIVE ;  /* 0x00000000000079c5 */ /* 0x000fe20000000000 */
[C---:B------:R-:W-:Y:S02]  /*3d30*/  ISETP.GT.AND P4, PT, R6.reuse, 0x1, PT ;  /* 0x000000010600780c */ /* 0x040fe40003f84270 */
[----:B------:R-:W-:Y:S02]  /*3d40*/  ISETP.GT.AND P5, PT, R6, 0x8, PT ;  /* 0x000000080600780c */ /* 0x000fe40003fa4270 */
[----:B--2---:R-:W-:Y:S01]  /*3d50*/  VIADDMNMX R5, R3, R5, R4, PT ;  /* 0x0000000503057246 */ /* 0x004fe20003800104 */
[----:B------:R-:W-:Y:S03]  /*3d60*/  HGMMA.64x64x16.F32 R24, gdesc[UR12], R24, gsb0 ;  /* 0x00e000000c1879f0 */ /* 0x000fe60008000818 */
[----:B------:R-:W-:Y:S01]  /*3d70*/  ISETP.GT.AND P6, PT, R5, 0x20, PT ;  /* 0x000000200500780c */ /* 0x000fe20003fc4270 */
[----:B------:R-:W-:-:S02]  /*3d80*/  WARPGROUP.DEPBAR.LE gsb0, 0x0 ;  /* 0x00008000000079c5 */ /* 0x000fc40000010000 */
        /* <DEDUP_REMOVED lines=29> */
[----:B-1----:R-:W-:Y:S01]  /*3f60*/  FSEL R26, R26, -INF , P3 ;  /* 0xff8000001a1a7808 */ /* 0x002fe20001800000 */
[----:B------:R-:W-:Y:S01]  /*3f70*/  FMUL.FTZ R32, R32, UR7 ;  /* 0x0000000720207c20 */ /* 0x000fe20008410000 */
[----:B------:R-:W-:Y:S01]  /*3f80*/  ISETP.GT.AND P3, PT, R6, 0x9, PT ;  /* 0x000000090600780c */ /* 0x000fe20003f64270 */
        /* <DEDUP_REMOVED lines=9> */
[----:B------:R-:W-:Y:S01]  /*4020*/  FMNMX.FTZ R7, R26, R27, !PT ;  /* 0x0000001b1a077209 */ /* 0x000fe20007810000 */
[----:B------:R-:W-:Y:S01]  /*4030*/  FMUL.FTZ R45, R45, UR7 ;  /* 0x000000072d2d7c20 */ /* 0x000fe20008410000 */
[----:B------:R-:W-:Y:S01]  /*4040*/  FMUL.FTZ R48, R48, UR7 ;  /* 0x0000000730307c20 */ /* 0x000fe20008410000 */
[----:B------:R-:W2:Y:S01]  /*4050*/  MUFU.TANH R34, R34 ;  /* 0x0000002200227308 */ /* 0x000ea20000002400 */
[----:B---3--:R-:W-:Y:S01]  /*4060*/  FSEL R30, R30, -INF , P5 ;  /* 0xff8000001e1e7808 */ /* 0x008fe20002800000 */
[----:B------:R-:W-:Y:S01]  /*4070*/  FMUL.FTZ R49, R49, UR7 ;  /* 0x0000000731317c20 */ /* 0x000fe20008410000 */
[----:B------:R-:W-:Y:S01]  /*4080*/  ISETP.GT.AND P5, PT, R5, 0x8, PT ;  /* 0x000000080500780c */ /* 0x000fe20003fa4270 */
[----:B------:R-:W-:Y:S01]  /*4090*/  FMUL.FTZ R52, R52, UR7 ;  /* 0x0000000734347c20 */ /* 0x000fe20008410000 */
[----:B------:R-:W-:Y:S01]  /*40a0*/  FMNMX.FTZ R8, R30, R7, !PT ;  /* 0x000000071e087209 */ /* 0x000fe20007810000 */
[----:B------:R-:W-:Y:S01]  /*40b0*/  FMUL.FTZ R53, R53, UR7 ;  /* 0x0000000735357c20 */ /* 0x000fe20008410000 */
[----:B------:R-:W-:Y:S01]  /*40c0*/  ULDC UR7, c[0x0][0x988] ;  /* 0x0002620000077ab9 */ /* 0x000fe20000000800 */
[----:B------:R-:W3:Y:S01]  /*40d0*/  MUFU.TANH R35, R35 ;  /* 0x0000002300237308 */ /* 0x000ee20000002400 */
[----:B-1----:R-:W-:-:S02]  /*40e0*/  FSEL R31, R31, -INF , P3 ;  /* 0xff8000001f1f7808 */ /* 0x002fc40001800000 */
[----:B------:R-:W-:Y:S02]  /*40f0*/  ISETP.GT.AND P3, PT, R6, 0x11, PT ;  /* 0x000000110600780c */ /* 0x000fe40003f64270 */
[----:B------:R-:W-:-:S03]  /*4100*/  FMNMX.FTZ R7, R31, R8, !PT ;  /* 0x000000081f077209 */ /* 0x000fc60007810000 */
[----:B------:R-:W1:Y:S01]  /*4110*/  MUFU.TANH R38, R38 ;  /* 0x0000002600267308 */ /* 0x000e620000002400 */
[----:B--2---:R-:W-:Y:S02]  /*4120*/  FSEL R34, R34, -INF , P4 ;  /* 0xff80000022227808 */ /* 0x004fe40002000000 */
[----:B------:R-:W-:Y:S02]  /*4130*/  ISETP.GT.AND P4, PT, R6, 0x18, PT ;  /* 0x000000180600780c */ /* 0x000fe40003f84270 */
[----:B------:R-:W-:-:S03]  /*4140*/  FMNMX.FTZ R8, R34, R7, !PT ;  /* 0x0000000722087209 */ /* 0x000fc60007810000 */
[----:B------:R-:W2:Y:S01]  /*4150*/  MUFU.TANH R39, R39 ;  /* 0x0000002700277308 */ /* 0x000ea20000002400 */
[----:B---3--:R-:W-:Y:S02]  /*4160*/  FSEL R35, R35, -INF , P3 ;  /* 0xff80000023237808 */ /* 0x008fe40001800000 */
[----:B------:R-:W-:Y:S02]  /*4170*/  ISETP.GT.AND P3, PT, R6, 0x19, PT ;  /* 0x000000190600780c */ /* 0x000fe40003f64270 */
[----:B------:R-:W-:-:S03]  /*4180*/  FMNMX.FTZ R7, R35, R8, !PT ;  /* 0x0000000823077209 */ /* 0x000fc60007810000 */
[----:B------:R-:W3:Y:S01]  /*4190*/  MUFU.TANH R42, R42 ;  /* 0x0000002a002a7308 */ /* 0x000ee20000002400 */
        /* <DEDUP_REMOVED lines=37> */
[----:B------:R-:W-:Y:S02]  /*43f0*/  ISETP.GT.AND P3, PT, R5, RZ, PT ;  /* 0x000000ff0500720c */ /* 0x000fe40003f64270 */
[----:B------:R-:W-:-:S03]  /*4400*/  FMNMX.FTZ R6, R55, R6, !PT ;  /* 0x0000000637067209 */ /* 0x000fc60007810000 */
[----:B------:R-:W-:Y:S02]  /*4410*/  MUFU.TANH R28, R28 ;  /* 0x0000001c001c7308 */ /* 0x000fe40000002400 */
[----:B------:R-:W1:Y:S06]  /*4420*/  SHFL.BFLY PT, R7, R6, 0x2, 0x1f ;  /* 0x0c401f0006077f89 */ /* 0x000e6c00000e0000 */
[----:B------:R-:W-:Y:S08]  /*4430*/  MUFU.TANH R29, R29 ;  /* 0x0000001d001d7308 */ /* 0x000ff00000002400 */
[----:B------:R-:W4:Y:S08]  /*4440*/  MUFU.TANH R10, R32 ;  /* 0x00000020000a7308 */ /* 0x000f300000002400 */
[----:B------:R-:W-:Y:S01]  /*4450*/  MUFU.TANH R33, R33 ;  /* 0x0000002100217308 */ /* 0x000fe20000002400 */
[----:B-1----:R-:W-:-:S02]  /*4460*/  FMNMX.FTZ R8, R6, R7, !PT ;  /* 0x0000000706087209 */ /* 0x002fc40007810000 */
[----:B--2---:R-:W-:Y:S02]  /*4470*/  FSEL R6, R24, -INF , P3 ;  /* 0xff80000018067808 */ /* 0x004fe40001800000 */
[----:B---3--:R-:W-:Y:S01]  /*4480*/  FSEL R7, R25, -INF , P4 ;  /* 0xff80000019077808 */ /* 0x008fe20002000000 */
[----:B------:R-:W1:Y:S02]  /*4490*/  SHFL.BFLY PT, R9, R8, 0x1, 0x1f ;  /* 0x0c201f0008097f89 */ /* 0x000e6400000e0000 */
[----:B------:R-:W2:Y:S01]  /*44a0*/  MUFU.TANH R15, R36 ;  /* 0x00000024000f7308 */ /* 0x000ea20000002400 */
[C---:B------:R-:W-:Y:S02]  /*44b0*/  ISETP.GT.AND P3, PT, R5.reuse, 0x9, PT ;  /* 0x000000090500780c */ /* 0x040fe40003f64270 */
[----:B------:R-:W-:Y:S02]  /*44c0*/  FMNMX.FTZ R3, R6, R7, !PT ;  /* 0x0000000706037209 */ /* 0x000fe40007810000 */
[----:B------:R-:W-:-:S03]  /*44d0*/  ISETP.GT.AND P4, PT, R5, 0x10, PT ;  /* 0x000000100500780c */ /* 0x000fc60003f84270 */
[----:B------:R-:W3:Y:S01]  /*44e0*/  MUFU.TANH R18, R37 ;  /* 0x0000002500127308 */ /* 0x000ee20000002400 */
[----:B----4-:R-:W-:Y:S02]  /*44f0*/  FSEL R10, R10, -INF , P4 ;  /* 0xff8000000a0a7808 */ /* 0x010fe40002000000 */
[----:B------:R-:W-:-:S05]  /*4500*/  ISETP.GT.AND P4, PT, R5, 0x18, PT ;  /* 0x000000180500780c */ /* 0x000fca0003f84270 */
[----:B------:R-:W4:Y:S01]  /*4510*/  MUFU.TANH R19, R40 ;  /* 0x0000002800137308 */ /* 0x000f220000002400 */
[----:B--2---:R-:W-:Y:S02]  /*4520*/  FSEL R15, R15, -INF , P4 ;  /* 0xff8000000f0f7808 */ /* 0x004fe40002000000 */
[----:B------:R-:W-:Y:S02]  /*4530*/  ISETP.GT.AND P4, PT, R5, 0x28, PT ;  /* 0x000000280500780c */ /* 0x000fe40003f84270 */
[----:B-1----:R-:W-:-:S03]  /*4540*/  FMNMX.FTZ R4, R8, R9, !PT ;  /* 0x0000000908047209 */ /* 0x002fc60007810000 */
[----:B------:R-:W1:Y:S01]  /*4550*/  MUFU.TANH R41, R41 ;  /* 0x0000002900297308 */ /* 0x000e620000002400 */
[----:B------:R-:W-:Y:S02]  /*4560*/  FSEL R8, R28, -INF , P5 ;  /* 0xff8000001c087808 */ /* 0x000fe40002800000 */
[----:B------:R-:W-:Y:S02]  /*4570*/  FSEL R9, R29, -INF , P3 ;  /* 0xff8000001d097808 */ /* 0x000fe40001800000 */
[----:B------:R-:W-:Y:S02]  /*4580*/  FMNMX.FTZ R14, R8, R3, !PT ;  /* 0x00000003080e7209 */ /* 0x000fe40007810000 */
[----:B------:R-:W-:Y:S01]  /*4590*/  ISETP.GT.AND P3, PT, R5, 0x11, PT ;  /* 0x000000110500780c */ /* 0x000fe20003f64270 */
[----:B------:R-:W2:Y:S01]  /*45a0*/  MUFU.TANH R21, R44 ;  /* 0x0000002c00157308 */ /* 0x000ea20000002400 */
[----:B------:R-:W-:Y:S02]  /*45b0*/  FMNMX.FTZ R3, R9, R14, !PT ;  /* 0x0000000e09037209 */ /* 0x000fe40007810000 */
[----:B------:R-:W-:-:S02]  /*45c0*/  FSEL R14, R33, -INF , P3 ;  /* 0xff800000210e7808 */ /* 0x000fc40001800000 */
[----:B------:R-:W-:Y:S02]  /*45d0*/  FMNMX.FTZ R3, R10, R3, !PT ;  /* 0x000000030a037209 */ /* 0x000fe40007810000 */
[----:B------:R-:W-:Y:S01]  /*45e0*/  ISETP.GT.AND P3, PT, R5, 0x19, PT ;  /* 0x000000190500780c */ /* 0x000fe20003f64270 */
[----:B------:R-:W5:Y:S01]  /*45f0*/  MUFU.TANH R45, R45 ;  /* 0x0000002d002d7308 */ /* 0x000f620000002400 */
[----:B------:R-:W-:Y:S02]  /*4600*/  FMNMX.FTZ R20, R14, R3, !PT ;  /* 0x000000030e147209 */ /* 0x000fe40007810000 */
[----:B---3--:R-:W-:Y:S02]  /*4610*/  FSEL R18, R18, -INF , P3 ;  /* 0xff80000012127808 */ /* 0x008fe40001800000 */
[----:B------:R-:W-:Y:S02]  /*4620*/  FMNMX.FTZ R3, R15, R20, !PT ;  /* 0x000000140f037209 */ /* 0x000fe40007810000 */
[----:B------:R-:W-:Y:S01]  /*4630*/  ISETP.GT.AND P5, PT, R5, 0x21, PT ;  /* 0x000000210500780c */ /* 0x000fe20003fa4270 */
[----:B------:R-:W3:Y:S01]  /*4640*/  MUFU.TANH R23, R48 ;  /* 0x0000003000177308 */ /* 0x000ee20000002400 */
[----:B----4-:R-:W-:-:S02]  /*4650*/  FSEL R19, R19, -INF , P6 ;  /* 0xff80000013137808 */ /* 0x010fc40003000000 */
[----:B------:R-:W-:Y:S02]  /*4660*/  FMNMX.FTZ R22, R18, R3, !PT ;  /* 0x0000000312167209 */ /* 0x000fe40007810000 */
[----:B-1----:R-:W-:Y:S02]  /*4670*/  FSEL R20, R41, -INF , P5 ;  /* 0xff80000029147808 */ /* 0x002fe40002800000 */
[----:B------:R-:W-:Y:S01]  /*4680*/  FMNMX.FTZ R3, R19, R22, !PT ;  /* 0x0000001613037209 */ /* 0x000fe20007810000 */
[----:B------:R-:W1:Y:S01]  /*4690*/  MUFU.TANH R49, R49 ;  /* 0x0000003100317308 */ /* 0x000e620000002400 */
[C---:B------:R-:W-:Y:S01]  /*46a0*/  FMUL.FTZ R22, R4.reuse, UR7 ;  /* 0x0000000704167c20 */ /* 0x040fe20008410000 */
[----:B------:R-:W-:Y:S02]  /*46b0*/  FSETP.NEU.FTZ.AND P5, PT, R4, -INF , PT ;  /* 0xff8000000400780b */ /* 0x000fe40003fbd000 */
[----:B------:R-:W-:Y:S02]  /*46c0*/  ISETP.GT.AND P3, PT, R5, 0x29, PT ;  /* 0x000000290500780c */ /* 0x000fe40003f64270 */
[----:B--2---:R-:W-:-:S02]  /*46d0*/  FSEL R21, R21, -INF , P4 ;  /* 0xff80000015157808 */ /* 0x004fc40002000000 */
[----:B------:R-:W2:Y:S01]  /*46e0*/  MUFU.TANH R25, R52 ;  /* 0x0000003400197308 */ /* 0x000ea20000002400 */
[----:B------:R-:W-:Y:S02]  /*46f0*/  FMNMX.FTZ R24, R20, R3, !PT ;  /* 0x0000000314187209 */ /* 0x000fe40007810000 */
[----:B------:R-:W-:Y:S02]  /*4700*/  FSEL R29, R22, RZ, P5 ;  /* 0x000000ff161d7208 */ /* 0x000fe40002800000 */
[----:B------:R-:W-:Y:S02]  /*4710*/  ISETP.GT.AND P6, PT, R5, 0x30, PT ;  /* 0x000000300500780c */ /* 0x000fe40003fc4270 */
[----:B-----5:R-:W-:Y:S01]  /*4720*/  FSEL R22, R45, -INF , P3 ;  /* 0xff8000002d167808 */ /* 0x020fe20001800000 */
[----:B------:R-:W4:Y:S01]  /*4730*/  MUFU.TANH R53, R53 ;  /* 0x0000003500357308 */ /* 0x000f220000002400 */
[----:B------:R-:W-:Y:S01]  /*4740*/  FMNMX.FTZ R3, R21, R24, !PT ;  /* 0x0000001815037209 */ /* 0x000fe20007810000 */
[--C-:B------:R-:W-:Y:S01]  /*4750*/  FFMA.FTZ R32, R26, UR7, -R29.reuse ;  /* 0x000000071a207c23 */ /* 0x100fe2000801081d */
[----:B------:R-:W-:Y:S01]  /*4760*/  ISETP.GT.AND P3, PT, R5, 0x31, PT ;  /* 0x000000310500780c */ /* 0x000fe20003f64270 */
[--C-:B------:R-:W-:Y:S01]  /*4770*/  FFMA.FTZ R27, R27, UR7, -R29.reuse ;  /* 0x000000071b1b7c23 */ /* 0x100fe2000801081d */
[----:B---3--:R-:W-:Y:S01]  /*4780*/  FSEL R23, R23, -INF , P6 ;  /* 0xff80000017177808 */ /* 0x008fe20003000000 */
[--C-:B------:R-:W-:Y:S01]  /*4790*/  FFMA.FTZ R30, R30, UR7, -R29.reuse ;  /* 0x000000071e1e7c23 */ /* 0x100fe2000801081d */
[----:B------:R-:W-:Y:S01]  /*47a0*/  FMNMX.FTZ R26, R22, R3, !PT ;  /* 0x00000003161a7209 */ /* 0x000fe20007810000 */
[----:B------:R-:W-:Y:S01]  /*47b0*/  MUFU.EX2 R161, R27 ;  /* 0x0000001b00a17308 */ /* 0x000fe20000000800 */
[----:B------:R-:W-:Y:S01]  /*47c0*/  ISETP.GT.AND P4, PT, R5, 0x38, PT ;  /* 0x000000380500780c */ /* 0x000fe20003f84270 */
[--C-:B------:R-:W-:Y:S01]  /*47d0*/  FFMA.FTZ R31, R31, UR7, -R29.reuse ;  /* 0x000000071f1f7c23 */ /* 0x100fe2000801081d */
[----:B-1----:R-:W-:Y:S01]  /*47e0*/  FSEL R24, R49, -INF , P3 ;  /* 0xff80000031187808 */ /* 0x002fe20001800000 */
[--C-:B------:R-:W-:Y:S01]  /*47f0*/  FFMA.FTZ R34, R34, UR7, -R29.reuse ;  /* 0x0000000722227c23 */ /* 0x100fe2000801081d */
[----:B------:R-:W-:Y:S01]  /*4800*/  FMNMX.FTZ R3, R23, R26, !PT ;  /* 0x0000001a17037209 */ /* 0x000fe20007810000 */
[--C-:B------:R-:W-:Y:S01]  /*4810*/  FFMA.FTZ R35, R35, UR7, -R29.reuse ;  /* 0x0000000723237c23 */ /* 0x100fe2000801081d */
[----:B------:R-:W-:Y:S01]  /*4820*/  ISETP.GT.AND P3, PT, R5, 0x39, PT ;  /* 0x000000390500780c */ /* 0x000fe20003f64270 */
[----:B------:R-:W-:Y:S01]  /*4830*/  MUFU.EX2 R32, R32 ;  /* 0x0000002000207308 */ /* 0x000fe20000000800 */
[----:B--2---:R-:W-:Y:S01]  /*4840*/  FSEL R25, R25, -INF , P4 ;  /* 0xff80000019197808 */ /* 0x004fe20002000000 */
[--C-:B------:R-:W-:Y:S01]  /*4850*/  FFMA.FTZ R38, R38, UR7, -R29.reuse ;  /* 0x0000000726267c23 */ /* 0x100fe2000801081d */
[----:B------:R-:W-:Y:S01]  /*4860*/  FMNMX.FTZ R28, R24, R3, !PT ;  /* 0x00000003181c7209 */ /* 0x000fe20007810000 */
[--C-:B------:R-:W-:Y:S01]  /*4870*/  FFMA.FTZ R39, R39, UR7, -R29.reuse ;  /* 0x0000000727277c23 */ /* 0x100fe2000801081d */
[----:B----4-:R-:W-:Y:S01]  /*4880*/  FSEL R26, R53, -INF , P3 ;  /* 0xff800000351a7808 */ /* 0x010fe20001800000 */
        /* <DEDUP_REMOVED lines=10> */
[----:B------:R-:W1:Y:S01]  /*4930*/  SHFL.BFLY PT, R28, R3, 0x2, 0x1f ;  /* 0x0c401f00031c7f89 */ /* 0x000e6200000e0000 */
[----:B------:R-:W-:Y:S01]  /*4940*/  MUFU.EX2 R163, R31 ;  /* 0x0000001f00a37308 */ /* 0x000fe20000000800 */
[----:B------:R-:W-:-:S07]  /*4950*/  FFMA.FTZ R55, R55, UR7, -R29 ;  /* 0x0000000737377c23 */ /* 0x000fce000801081d */
[----:B------:R-:W-:Y:S08]  /*4960*/  MUFU.EX2 R34, R34 ;  /* 0x0000002200227308 */ /* 0x000ff00000000800 */
[----:B------:R-:W2:Y:S01]  /*4970*/  MUFU.EX2 R35, R35 ;  /* 0x0000002300237308 */ /* 0x000ea20000000800 */
[----:B-1----:R-:W-:-:S07]  /*4980*/  FMNMX.FTZ R28, R3, R28, !PT ;  /* 0x0000001c031c7209 */ /* 0x002fce0007810000 */
[----:B------:R-:W-:Y:S01]  /*4990*/  MUFU.EX2 R38, R38 ;  /* 0x0000002600267308 */ /* 0x000fe20000000800 */
[----:B------:R-:W1:Y:S07]  /*49a0*/  SHFL.BFLY PT, R3, R28, 0x1, 0x1f ;  /* 0x0c201f001c037f89 */ /* 0x000e6e00000e0000 */
[----:B------:R-:W3:Y:S01]  /*49b0*/  MUFU.EX2 R39, R39 ;  /* 0x0000002700277308 */ /* 0x000ee20000000800 */
[----:B--2---:R-:W-:-:S07]  /*49c0*/  F2FP.F16.F32.PACK_AB R157, R35, R34 ;  /* 0x00000022239d723e */ /* 0x004fce00000000ff */
[----:B------:R-:W-:Y:S08]  /*49d0*/  MUFU.EX2 R42, R42 ;  /* 0x0000002a002a7308 */ /* 0x000ff00000000800 */
[----:B------:R-:W-:Y:S01]  /*49e0*/  MUFU.EX2 R43, R43 ;  /* 0x0000002b002b7308 */ /* 0x000fe20000000800 */
[----:B---3--:R-:W-:Y:S02]  /*49f0*/  F2FP.F16.F32.PACK_AB R159, R39, R38 ;  /* 0x00000026279f723e */ /* 0x008fe400000000ff */
[----:B-1----:R-:W-:-:S04]  /*4a00*/  FMNMX.FTZ R3, R28, R3, !PT ;  /* 0x000000031c037209 */ /* 0x002fc80007810000 */
[C---:B------:R-:W-:Y:S01]  /*4a10*/  FSETP.NEU.FTZ.AND P3, PT, R3.reuse, -INF , PT ;  /* 0xff8000000300780b */ /* 0x040fe20003f7d000 */
[----:B------:R-:W-:Y:S01]  /*4a20*/  FMUL.FTZ R5, R3, UR7 ;  /* 0x0000000703057c20 */ /* 0x000fe20008410000 */
[----:B------:R-:W-:Y:S04]  /*4a30*/  MUFU.EX2 R46, R46 ;  /* 0x0000002e002e7308 */ /* 0x000fe80000000800 */
[----:B------:R-:W-:Y:S02]  /*4a40*/  FSEL R27, R5, RZ, P3 ;  /* 0x000000ff051b7208 */ /* 0x000fe40001800000 */
[-C--:B------:R-:W-:Y:S02]  /*4a50*/  LEA.HI R5, R17, R16.reuse, RZ, 0x4 ;  /* 0x0000001011057211 */ /* 0x080fe400078f20ff */
[----:B------:R-:W1:Y:S01]  /*4a60*/  MUFU.EX2 R47, R47 ;  /* 0x0000002f002f7308 */ /* 0x000e620000000800 */
[--C-:B------:R-:W-:Y:S01]  /*4a70*/  FFMA.FTZ R28, R7, UR7, -R27.reuse ;  /* 0x00000007071c7c23 */ /* 0x100fe2000801081b */
[----:B------:R-:W-:Y:S01]  /*4a80*/  LOP3.LUT R7, R5, 0xfffffff0, RZ, 0xc0, !PT ;  /* 0xfffffff005077812 */ /* 0x000fe200078ec0ff */
[--C-:B------:R-:W-:Y:S01]  /*4a90*/  FFMA.FTZ R6, R6, UR7, -R27.reuse ;  /* 0x0000000706067c23 */ /* 0x100fe2000801081b */
[--C-:B------:R-:W-:Y:S01]  /*4aa0*/  FFMA.FTZ R8, R8, UR7, -R27.reuse ;  /* 0x0000000708087c23 */ /* 0x100fe2000801081b */
[--C-:B------:R-:W-:Y:S01]  /*4ab0*/  FFMA.FTZ R10, R10, UR7, -R27.reuse ;  /* 0x000000070a0a7c23 */ /* 0x100fe2000801081b */
[----:B------:R-:W-:Y:S01]  /*4ac0*/  FFMA.FTZ R14, R14, UR7, -R27 ;  /* 0x000000070e0e7c23 */ /* 0x000fe2000801081b */
[----:B------:R-:W-:Y:S01]  /*4ad0*/  IMAD.IADD R7, R16, 0x1, -R7 ;  /* 0x0000000110077824 */ /* 0x000fe200078e0a07 */
[----:B------:R2:W-:Y:S01]  /*4ae0*/  MUFU.EX2 R160, R6 ;  /* 0x0000000600a07308 */ /* 0x0005e20000000800 */
[--C-:B------:R-:W-:Y:S01]  /*4af0*/  FFMA.FTZ R9, R9, UR7, -R27.reuse ;  /* 0x0000000709097c23 */ /* 0x100fe2000801081b */
[--C-:B------:R-:W-:Y:S01]  /*4b00*/  FFMA.FTZ R15, R15, UR7, -R27.reuse ;  /* 0x000000070f0f7c23 */ /* 0x100fe2000801081b */
[--C-:B------:R-:W-:Y:S01]  /*4b10*/  FFMA.FTZ R18, R18, UR7, -R27.reuse ;  /* 0x0000000712127c23 */ /* 0x100fe2000801081b */
[--C-:B------:R-:W-:Y:S01]  /*4b20*/  FFMA.FTZ R19, R19, UR7, -R27.reuse ;  /* 0x0000000713137c23 */ /* 0x100fe2000801081b */
[----:B------:R-:W-:Y:S01]  /*4b30*/  LEA.HI R16, R17, R16, RZ, 0x5 ;  /* 0x0000001011107211 */ /* 0x000fe200078f28ff */
[--C-:B------:R-:W-:Y:S01]  /*4b40*/  FFMA.FTZ R20, R20, UR7, -R27.reuse ;  /* 0x0000000714147c23 */ /* 0x100fe2000801081b */
[----:B------:R-:W-:Y:S01]  /*4b50*/  FFMA.FTZ R21, R21, UR7, -R27 ;  /* 0x0000000715157c23 */ /* 0x000fe2000801081b */
[----:B------:R3:W-:Y:S01]  /*4b60*/  MUFU.EX2 R162, R8 ;  /* 0x0000000800a27308 */ /* 0x0007e20000000800 */
[----:B--2---:R-:W-:Y:S01]  /*4b70*/  SHF.R.S32.HI R6, RZ, 0x1f, R7 ;  /* 0x0000001fff067819 */ /* 0x004fe20000011407 */
[--C-:B------:R-:W-:Y:S01]  /*4b80*/  FFMA.FTZ R22, R22, UR7, -R27.reuse ;  /* 0x0000000716167c23 */ /* 0x100fe2000801081b */
[----:B------:R-:W-:Y:S01]  /*4b90*/  SHF.L.U32 R16, R16, 0x5, RZ ;  /* 0x0000000510107819 */ /* 0x000fe200000006ff */
[--C-:B------:R-:W-:Y:S01]  /*4ba0*/  FFMA.FTZ R23, R23, UR7, -R27.reuse ;  /* 0x0000000717177c23 */ /* 0x100fe2000801081b */
[----:B------:R-:W-:Y:S01]  /*4bb0*/  LEA.HI R6, R6, R7, RZ, 0x3 ;  /* 0x0000000706067211 */ /* 0x000fe200078f18ff */
[----:B------:R-:W-:Y:S01]  /*4bc0*/  FFMA.FTZ R24, R24, UR7, -R27 ;  /* 0x0000000718187c23 */ /* 0x000fe2000801081b */
[----:B------:R-:W-:Y:S01]  /*4bd0*/  LOP3.LUT R17, R16, 0x7ffffc00, RZ, 0xc0, !PT ;  /* 0x7ffffc0010117812 */ /* 0x000fe200078ec0ff */
[----:B------:R2:W-:Y:S01]  /*4be0*/  MUFU.EX2 R156, R10 ;  /* 0x0000000a009c7308 */ /* 0x0005e20000000800 */
[C---:B---3--:R-:W-:Y:S01]  /*4bf0*/  LOP3.LUT R8, R6.reuse, 0xfffffff8, RZ, 0xc0, !PT ;  /* 0xfffffff806087812 */ /* 0x048fe200078ec0ff */
[----:B------:R-:W-:-:S02]  /*4c00*/  IMAD.SHL.U32 R6, R6, 0x40, RZ ;  /* 0x0000004006067824 */ /* 0x000fc400078e00ff */
[--C-:B------:R-:W-:Y:S01]  /*4c10*/  FFMA.FTZ R25, R25, UR7, -R27.reuse ;  /* 0x0000000719197c23 */ /* 0x100fe2000801081b */
[----:B------:R-:W-:Y:S01]  /*4c20*/  FFMA.FTZ R26, R26, UR7, -R27 ;  /* 0x000000071a1a7c23 */ /* 0x000fe2000801081b */
[----:B-1----:R-:W-:Y:S01]  /*4c30*/  F2FP.F16.F32.PACK_AB R155, R47, R46 ;  /* 0x0000002e2f9b723e */ /* 0x002fe200000000ff */
[----:B------:R-:W-:Y:S01]  /*4c40*/  IMAD.IADD R8, R7, 0x1, -R8 ;  /* 0x0000000107087824 */ /* 0x000fe200078e0a08 */
[----:B------:R-:W-:Y:S01]  /*4c50*/  SHF.R.S32.HI R7, RZ, 0x4, R5 ;  /* 0x00000004ff077819 */ /* 0x000fe20000011405 */
[----:B------:R-:W1:Y:S01]  /*4c60*/  MUFU.EX2 R29, R28 ;  /* 0x0000001c001d7308 */ /* 0x000e620000000800 */
[----:B------:R-:W-:Y:S02]  /*4c70*/  F2FP.F16.F32.PACK_AB R153, R43, R42 ;  /* 0x0000002a2b99723e */ /* 0x000fe400000000ff */
[----:B------:R-:W-:Y:S01]  /*4c80*/  SHF.L.U32 R5, R8, 0x6, RZ ;  /* 0x0000000608057819 */ /* 0x000fe200000006ff */
[----:B--2---:R-:W-:Y:S02]  /*4c90*/  IMAD.SHL.U32 R10, R7, 0x8, RZ ;  /* 0x00000008070a7824 */ /* 0x004fe400078e00ff */
[----:B------:R-:W-:Y:S01]  /*4ca0*/  FADD.FTZ R7, R32, R161 ;  /* 0x000000a120077221 */ /* 0x000fe20000010000 */
[----:B------:R-:W-:-:S02]  /*4cb0*/  LOP3.LUT P3, RZ, R8, 0x2, RZ, 0xc0, !PT ;  /* 0x0000000208ff7812 */ /* 0x000fc4000786c0ff */
[----:B------:R-:W-:Y:S01]  /*4cc0*/  LOP3.LUT R5, R5, 0x1c0, RZ, 0xc0, !PT ;  /* 0x000001c005057812 */ /* 0x000fe200078ec0ff */
[----:B------:R2:W-:Y:S01]  /*4cd0*/  MUFU.EX2 R31, R14 ;  /* 0x0000000e001f7308 */ /* 0x0005e20000000800 */
[----:B------:R-:W-:Y:S01]  /*4ce0*/  LOP3.LUT P4, RZ, R8, 0x4, RZ, 0xc0, !PT ;  /* 0x0000000408ff7812 */ /* 0x000fe2000788c0ff */
[----:B------:R-:W-:Y:S01]  /*4cf0*/  FADD.FTZ R8, R30, R7 ;  /* 0x000000071e087221 */ /* 0x000fe20000010000 */
[----:B------:R-:W-:Y:S02]  /*4d00*/  LOP3.LUT R10, R5, 0x8, R10, 0xf8, !PT ;  /* 0x00000008050a7812 */ /* 0x000fe400078ef80a */
[----:B------:R-:W-:Y:S01]  /*4d10*/  SHF.R.U32.HI R5, RZ, 0x3, R5 ;  /* 0x00000003ff057819 */ /* 0x000fe20000011605 */
[----:B------:R-:W-:Y:S01]  /*4d20*/  FADD.FTZ R7, R163, R8 ;  /* 0x00000008a3077221 */ /* 0x000fe20000010000 */
[----:B------:R-:W-:Y:S01]  /*4d30*/  LOP3.LUT R8, R6, 0x7ffffe00, RZ, 0xc0, !PT ;  /* 0x7ffffe0006087812 */ /* 0x000fe200078ec0ff */
[----:B------:R-:W3:Y:S01]  /*4d40*/  MUFU.EX2 R9, R9 ;  /* 0x0000000900097308 */ /* 0x000ee20000000800 */
[----:B--2---:R-:W-:Y:S01]  /*4d50*/  IMAD.U32 R14, RZ, RZ, UR39 ;  /* 0x00000027ff0e7e24 */ /* 0x004fe2000f8e00ff */
[----:B------:R-:W-:Y:S01]  /*4d60*/  LOP3.LUT R10, R10, R5, RZ, 0x3c, !PT ;  /* 0x000000050a0a7212 */ /* 0x000fe200078e3cff */
[----:B------:R-:W-:Y:S01]  /*4d70*/  FADD.FTZ R6, R34, R7 ;  /* 0x0000000722067221 */ /* 0x000fe20000010000 */
[----:B------:R-:W-:Y:S01]  /*4d80*/  F2FP.F16.F32.PACK_AB R161, R161, R32 ;  /* 0x00000020a1a1723e */ /* 0x000fe200000000ff */
[----:B------:R-:W-:Y:S01]  /*4d90*/  @!P1 VIADD R5, R14, 0x28c40 ;  /* 0x00028c400e059836 */ /* 0x000fe20000000000 */
[----:B------:R-:W-:Y:S01]  /*4da0*/  IADD3 R10, R10, R8, R17 ;  /* 0x000000080a0a7210 */ /* 0x000fe20007ffe011 */
[----:B------:R-:W-:Y:S01]  /*4db0*/  FADD.FTZ R7, R35, R6 ;  /* 0x0000000623077221 */ /* 0x000fe20000010000 */
[----:B------:R-:W2:Y:S01]  /*4dc0*/  MUFU.EX2 R15, R15 ;  /* 0x0000000f000f7308 */ /* 0x000ea20000000800 */
[----:B------:R-:W-:-:S02]  /*4dd0*/  F2FP.F16.F32.PACK_AB R163, R163, R30 ;  /* 0x0000001ea3a3723e */ /* 0x000fc400000000ff */
[----:B------:R-:W-:Y:S01]  /*4de0*/  @!P1 PRMT R5, RZ, 0x654, R5 ;  /* 0x00000654ff059816 */ /* 0x000fe20000000005 */
[----:B------:R-:W-:Y:S01]  /*4df0*/  FADD.FTZ R8, R38, R7 ;  /* 0x0000000726087221 */ /* 0x000fe20000010000 */
[----:B------:R-:W-:Y:S02]  /*4e00*/  LEA R10, R10, UR39, 0x1 ;  /* 0x000000270a0a7c11 */ /* 0x000fe4000f8e08ff */
[----:B------:R1:W-:Y:S01]  /*4e10*/  @!P1 SYNCS.ARRIVE.TRANS64.RED.A1T0 RZ, [R5+URZ], RZ ;  /* 0x000000ff05ff99a7 */ /* 0x0003e2000810043f */
[----:B------:R-:W4:Y:S01]  /*4e20*/  MUFU.EX2 R18, R18 ;  /* 0x0000001200127308 */ /* 0x000f220000000800 */
[----:B------:R-:W-:-:S04]  /*4e30*/  FADD.FTZ R7, R39, R8 ;  /* 0x0000000827077221 */ /* 0x000fc80000010000 */
[----:B------:R-:W-:Y:S01]  /*4e40*/  FADD.FTZ R8, R42, R7 ;  /* 0x000000072a087221 */ /* 0x000fe20000010000 */
[----:B------:R-:W-:Y:S01]  /*4e50*/  MOV R7, 0x20 ;  /* 0x0000002000077802 */ /* 0x000fe20000000f00 */
[----:B-1----:R-:W-:Y:S01]  /*4e60*/  FADD.FTZ R5, R160, R29 ;  /* 0x0000001da0057221 */ /* 0x002fe20000010000 */
[----:B------:R-:W-:Y:S01]  /*4e70*/  MUFU.EX2 R19, R19 ;  /* 0x0000001300137308 */ /* 0x000fe20000000800 */
[----:B------:R-:W-:Y:S01]  /*4e80*/  FADD.FTZ R17, R43, R8 ;  /* 0x000000082b117221 */ /* 0x000fe20000010000 */
[----:B------:R-:W-:Y:S02]  /*4e90*/  VIADD R8, R10, 0x26800 ;  /* 0x000268000a087836 */ /* 0x000fe40000000000 */
[----:B------:R-:W-:Y:S01]  /*4ea0*/  FADD.FTZ R6, R162, R5 ;  /* 0x00000005a2067221 */ /* 0x000fe20000010000 */
[----:B---3--:R-:W-:Y:S01]  /*4eb0*/  F2FP.F16.F32.PACK_AB R162, R9, R162 ;  /* 0x000000a209a2723e */ /* 0x008fe200000000ff */
[----:B------:R-:W-:Y:S01]  /*4ec0*/  FADD.FTZ R16, R46, R17 ;  /* 0x000000112e107221 */ /* 0x000fe20000010000 */
[----:B------:R-:W-:Y:S01]  /*4ed0*/  SEL R7, R7, 0xffffffe0, !P3 ;  /* 0xffffffe007077807 */ /* 0x000fe20005800000 */
[----:B------:R-:W-:Y:S01]  /*4ee0*/  FADD.FTZ R5, R9, R6 ;  /* 0x0000000609057221 */ /* 0x000fe20000010000 */
[----:B------:R-:W1:Y:S01]  /*4ef0*/  MUFU.EX2 R20, R20 ;  /* 0x0000001400147308 */ /* 0x000e620000000800 */
[----:B------:R-:W-:Y:S01]  /*4f00*/  FADD.FTZ R47, R47, R16 ;  /* 0x000000102f2f7221 */ /* 0x000fe20000010000 */
[----:B------:R-:W-:-:S02]  /*4f10*/  VIADD R9, R10, 0x26840 ;  /* 0x000268400a097836 */ /* 0x000fc40000000000 */
[----:B------:R-:W-:Y:S01]  /*4f20*/  FADD.FTZ R6, R156, R5 ;  /* 0x000000059c067221 */ /* 0x000fe20000010000 */
[C---:B------:R-:W-:Y:S01]  /*4f30*/  @P4 IADD3 R9, R8.reuse, -0x40, RZ ;  /* 0xffffffc008094810 */ /* 0x040fe20007ffe0ff */
[----:B------:R-:W-:Y:S01]  /*4f40*/  IMAD.IADD R8, R8, 0x1, R7 ;  /* 0x0000000108087824 */ /* 0x000fe200078e0207 */
[----:B------:R-:W-:Y:S01]  /*4f50*/  F2FP.F16.F32.PACK_AB R160, R29, R160 ;  /* 0x000000a01da0723e */ /* 0x000fe200000000ff */
[C---:B------:R-:W-:Y:S01]  /*4f60*/  FADD.FTZ R6, R31.reuse, R6 ;  /* 0x000000061f067221 */ /* 0x040fe20000010000 */
[----:B------:R-:W3:Y:S01]  /*4f70*/  MUFU.EX2 R21, R21 ;  /* 0x0000001500157308 */ /* 0x000ee20000000800 */
[----:B------:R-:W-:Y:S01]  /*4f80*/  BAR.SYNC.DEFER_BLOCKING 0xf, 0x100 ;  /* 0x03c4000000007b1d */ /* 0x000fe20000010000 */
[----:B------:R-:W-:Y:S01]  /*4f90*/  F2FP.F16.F32.PACK_AB R156, R31, R156 ;  /* 0x0000009c1f9c723e */ /* 0x000fe200000000ff */
[----:B--2---:R-:W-:Y:S01]  /*4fa0*/  FADD.FTZ R5, R15, R6 ;  /* 0x000000060f057221 */ /* 0x004fe20000010000 */
[----:B----4-:R-:W-:Y:S01]  /*4fb0*/  F2FP.F16.F32.PACK_AB R158, R18, R15 ;  /* 0x0000000f129e723e */ /* 0x010fe200000000ff */
[----:B------:R-:W-:-:S02]  /*4fc0*/  IMAD.IADD R7, R7, 0x1, R9 ;  /* 0x0000000107077824 */ /* 0x000fc400078e0209 */
[----:B------:R-:W-:Y:S01]  /*4fd0*/  FADD.FTZ R6, R18, R5 ;  /* 0x0000000512067221 */ /* 0x000fe20000010000 */
[----:B------:R-:W2:Y:S01]  /*4fe0*/  MUFU.EX2 R22, R22 ;  /* 0x0000001600167308 */ /* 0x000ea20000000800 */
[----:B-1----:R-:W-:Y:S02]  /*4ff0*/  F2FP.F16.F32.PACK_AB R152, R20, R19 ;  /* 0x000000131498723e */ /* 0x002fe400000000ff */
[----:B------:R-:W-:-:S04]  /*5000*/  FADD.FTZ R5, R19, R6 ;  /* 0x0000000613057221 */ /* 0x000fc80000010000 */
[----:B------:R-:W-:Y:S01]  /*5010*/  FADD.FTZ R6, R20, R5 ;  /* 0x0000000514067221 */ /* 0x000fe20000010000 */
[----:B------:R-:W-:Y:S03]  /*5020*/  MUFU.EX2 R50, R50 ;  /* 0x0000003200327308 */ /* 0x000fe60000000800 */
[----:B---3--:R-:W-:-:S05]  /*5030*/  FADD.FTZ R5, R21, R6 ;  /* 0x0000000615057221 */ /* 0x008fca0000010000 */
[----:B------:R-:W1:Y:S01]  /*5040*/  MUFU.EX2 R51, R51 ;  /* 0x0000003300337308 */ /* 0x000e620000000800 */
[C---:B--2---:R-:W-:Y:S01]  /*5050*/  F2FP.F16.F32.PACK_AB R154, R22.reuse, R21 ;  /* 0x00000015169a723e */ /* 0x044fe200000000ff */
[----:B------:R-:W-:Y:S01]  /*5060*/  FADD.FTZ R22, R22, R5 ;  /* 0x0000000516167221 */ /* 0x000fe20000010000 */
[----:B------:R2:W-:Y:S04]  /*5070*/  STSM.16.M88.4 [R10+0x26800], R160 ;  /* 0x026800a00a007844 */ /* 0x0005e80000000200 */
[----:B------:R2:W-:Y:S01]  /*5080*/  STSM.16.M88.4 [R8], R156 ;  /* 0x0000009c08007844 */ /* 0x0005e20000000200 */
[----:B------:R-:W-:Y:S03]  /*5090*/  MUFU.EX2 R23, R23 ;  /* 0x0000001700177308 */ /* 0x000fe60000000800 */
[----:B------:R2:W-:Y:S05]  /*50a0*/  STSM.16.M88.4 [R9], R152 ;  /* 0x0000009809007844 */ /* 0x0005ea0000000200 */
        /* <DEDUP_REMOVED lines=9> */
[----:B------:R-:W3:Y:S01]  /*5140*/  MUFU.EX2 R25, R25 ;  /* 0x0000001900197308 */ /* 0x000ee20000000800 */
[----:B-1----:R-:W-:-:S07]  /*5150*/  FADD.FTZ R6, R54, R51 ;  /* 0x0000003336067221 */ /* 0x002fce0000010000 */
[----:B------:R-:W1:Y:S01]  /*5160*/  MUFU.EX2 R26, R26 ;  /* 0x0000001a001a7308 */ /* 0x000e620000000800 */
[C---:B----4-:R-:W-:Y:S01]  /*5170*/  F2FP.F16.F32.PACK_AB R167, R55.reuse, R54 ;  /* 0x0000003637a7723e */ /* 0x050fe200000000ff */
[----:B------:R-:W-:Y:S01]  /*5180*/  FADD.FTZ R6, R55, R6 ;  /* 0x0000000637067221 */ /* 0x000fe20000010000 */
[----:B---3--:R-:W-:Y:S01]  /*5190*/  FADD.FTZ R5, R25, R24 ;  /* 0x0000001819057221 */ /* 0x008fe20000010000 */
[----:B-1----:R-:W-:-:S03]  /*51a0*/  F2FP.F16.F32.PACK_AB R166, R26, R25 ;  /* 0x000000191aa6723e */ /* 0x002fc600000000ff */
[----:B------:R-:W-:Y:S02]  /*51b0*/  FADD.FTZ R5, R26, R5 ;  /* 0x000000051a057221 */ /* 0x000fe40000010000 */
[----:B------:R2:W-:Y:S01]  /*51c0*/  STSM.16.M88.4 [R7], R164 ;  /* 0x000000a407007844 */ /* 0x0005e20000000200 */
[----:B------:R-:W-:Y:S05]  /*51d0*/  @!P0 BRA `(.L_x_7198) ;  /* 0x0000000000048947 */ /* 0x000fea0003800000 */
[----:B------:R-:W-:Y:S01]  /*51e0*/  BPT.TRAP 0x1 ;  /* 0x000000040000795c */ /* 0x000fe20000300000 */
.L_x_7198:
[----:B------:R1:W3:Y:S01]  /*51f0*/  SYNCS.PHASECHK.TRANS64.TRYWAIT P3, [UR39+0x28c50], R13 ;  /* 0x028c500dff0075a7 */ /* 0x0002e20008060167 */
[----:B------:R-:W-:Y:S05]  /*5200*/  @!P0 BRA `(.L_x_7199) ;  /* 0x0000000000048947 */ /* 0x000fea0003800000 */
[----:B------:R-:W-:Y:S01]  /*5210*/  BPT.TRAP 0x1 ;  /* 0x000000040000795c */ /* 0x000fe20000300000 */
.L_x_7199:
[----:B---3--:R-:W-:Y:S05]  /*5220*/  @P3 BRA `(.L_x_7200) ;  /* 0x0000000000083947 */ /* 0x008fea0003800000 */
[----:B------:R-:W3:Y:S02]  /*5230*/  SYNCS.PHASECHK.TRANS64.TRYWAIT P3, [UR39+0x28c50], R13 ;  /* 0x028c500dff0075a7 */ /* 0x000ee40008060167 */
[----:B---3--:R-:W-:Y:S05]  /*5240*/  @!P3 BRA `(.L_x_7201) ;  /* 0x000000bc0054b947 */ /* 0x008fea0003800000 */
.L_x_7200:
[----:B------:R-:W-:Y:S01]  /*5250*/  WARPGROUP.ARRIVE ;  /* 0x00000000000079c5 */ /* 0x000fe20000000000 */
[----:B------:R-:W-:Y:S01]  /*5260*/  UMOV UR14, UR38 ;  /* 0x00000026000e7c82 */ /* 0x000fe20008000000 */
[----:B------:R-:W-:Y:S01]  /*5270*/  UMOV UR15, 0x40000040 ;  /* 0x40000040000f7882 */ /* 0x000fe20000000000 */
[----:B------:R-:W-:Y:S01]  /*5280*/  UIADD3 UR4, UR38, 0x80, URZ ;  /* 0x0000008026047890 */ /* 0x000fe2000fffe03f */
[----:B---3--:R-:W-:Y:S01]  /*5290*/  @!P1 IADD3 R14, R14, 0x28c60, RZ ;  /* 0x00028c600e0e9810 */ /* 0x008fe20007ffe0ff */
[----:B------:R-:W-:Y:S01]  /*52a0*/  UIMAD UR10, UR37, UR10, -UR6 ;  /* 0x0000000a250a72a4 */ /* 0x000fe2000f8e0a06 */
[----:B------:R-:W-:Y:S01]  /*52b0*/  HGMMA.64x256x16.F32 R24, R160, gdesc[UR12].tnspB, RZ, !UPT, gsb0 ;  /* 0x43e0000ca0187df0 */ /* 0x000fe2000c0008ff */
[----:B------:R-:W-:Y:S01]  /*52c0*/  UMOV UR15, 0x40000040 ;  /* 0x40000040000f7882 */ /* 0x000fe20000000000 */
[----:B------:R-:W-:Y:S01]  /*52d0*/  UIADD3 UR41, UR41, -0x2, URZ ;  /* 0xfffffffe29297890 */ /* 0x000fe2000fffe03f */
[----:B------:R-:W-:Y:S01]  /*52e0*/  @!P1 PRMT R14, RZ, 0x654, R14 ;  /* 0x00000654ff0e9816 */ /* 0x000fe2000000000e */
[----:B------:R-:W-:Y:S01]  /*52f0*/  UMOV UR14, UR4 ;  /* 0x00000004000e7c82 */ /* 0x000fe20008000000 */
[----:B------:R-:W-:Y:S01]  /*5300*/  UIADD3 UR4, UR38, 0x100, URZ ;  /* 0x0000010026047890 */ /* 0x000fe2000fffe03f */
[----:B------:R-:W-:-:S02]  /*5310*/  WARPGROUP.DEPBAR.LE gsb0, 0x0 ;  /* 0x00008000000079c5 */ /* 0x000fc40000010000 */
[----:B------:R-:W-:-:S15]  /*5320*/  WARPGROUP.ARRIVE ;  /* 0x00000000000079c5 */ /* 0x000fde0000000000 */
[----:B------:R-:W-:-:S05]  /*5330*/  NOP ;  /* 0x0000000000007918 */ /* 0x000fca0000000000 */
        /* <DEDUP_REMOVED lines=10> */
[----:B------:R-:W3:Y:S02]  /*53e0*/  S2UR UR4, SR_CTAID.X ;  /* 0x00000000000479c3 */ /* 0x000ee40000002500 */
[----:B---3--:R-:W-:-:S03]  /*53f0*/  USHF.L.U32 UR11, UR4, 0x6, URZ ;  /* 0x00000006040b7899 */ /* 0x008fc6000800063f */
[----:B------:R-:W-:Y:S02]  /*5400*/  @UP0 ULDC UR4, c[0x0][0x44c] ;  /* 0x0001130000040ab9 */ /* 0x000fe40000000800 */
[----:B------:R-:W-:Y:S02]  /*5410*/  UIMAD.WIDE.U32 UR4, UR11, UR4, URZ ;  /* 0x000000040b0472a5 */ /* 0x000fe4000f8e003f */
[----:B------:R-:W-:Y:S01]  /*5420*/  UMOV UR6, UR11 ;  /* 0x0000000b00067c82 */ /* 0x000fe20008000000 */
[----:B------:R-:W-:Y:S02]  /*5430*/  WARPGROUP.DEPBAR.LE gsb0, 0x0 ;  /* 0x00008000000079c5 */ /* 0x000fe40000010000 */
[----:B------:R-:W-:-:S13]  /*5440*/  WARPGROUP.ARRIVE ;  /* 0x00000000000079c5 */ /* 0x000fda0000000000 */
[----:B------:R-:W-:Y:S01]  /*5450*/  HGMMA.64x256x16.F32 R24, R164, gdesc[UR12].tnspB, R24, gsb0 ;  /* 0x43e0000ca4187df0 */ /* 0x000fe20008000818 */
[----:B------:R-:W-:Y:S02]  /*5460*/  @UP0 ULDC UR14, c[0x0][0x450] ;  /* 0x00011400000e0ab9 */ /* 0x000fe40000000800 */
[----:B------:R-:W-:-:S03]  /*5470*/  @UP0 USHF.R.U32.HI UR6, URZ, UR14, UR5 ;  /* 0x0000000e3f060299 */ /* 0x000fc60008011605 */
[----:B------:R-:W-:Y:S01]  /*5480*/  UMOV UR5, URZ ;  /* 0x0000003f00057c82 */ /* 0x000fe20008000000 */
[----:B------:R-:W-:-:S04]  /*5490*/  UIADD3 UR6, UR10, UR6, URZ ;  /* 0x000000060a067290 */ /* 0x000fc8000fffe03f */
[----:B------:R-:W-:-:S04]  /*54a0*/  USHF.R.S32.HI UR4, URZ, 0x1f, UR6 ;  /* 0x0000001f3f047899 */ /* 0x000fc80008011406 */
[----:B------:R-:W-:-:S04]  /*54b0*/  ULEA.HI UR4, UR4, UR6, URZ, 0x6 ;  /* 0x0000000604047291 */ /* 0x000fc8000f8f303f */
[----:B------:R-:W-:-:S04]  /*54c0*/  USHF.R.S32.HI UR4, URZ, 0x6, UR4 ;  /* 0x000000063f047899 */ /* 0x000fc80008011404 */
[----:B------:R-:W-:-:S04]  /*54d0*/  UISETP.LT.AND UP1, UPT, UR40, UR4, UPT ;  /* 0x000000042800728c */ /* 0x000fc8000bf21270 */
[----:B------:R-:W-:-:S03]  /*54e0*/  USEL UR25, UR40, UR4, !UP1 ;  /* 0x0000000428197287 */ /* 0x000fc6000c800000 */
[----:B------:R-:W-:Y:S01]  /*54f0*/  UMOV UR4, URZ ;  /* 0x0000003f00047c82 */ /* 0x000fe20008000000 */
[----:B------:R-:W-:-:S06]  /*5500*/  UISETP.GE.AND UP1, UPT, UR41, UR25, UPT ;  /* 0x000000192900728c */ /* 0x000fcc000bf26270 */
[----:B------:R-:W-:Y:S01]  /*5510*/  PLOP3.LUT P3, PT, PT, PT, UP1, 0x80, 0x0 ;  /* 0x000000000000781c */ /* 0x000fe20003f6f018 */
[----:B------:R-:W-:Y:S02]  /*5520*/  WARPGROUP.DEPBAR.LE gsb0, 0x0 ;  /* 0x00008000000079c5 */ /* 0x000fe40000010000 */
[----:B------:R-:W-:Y:S01]  /*5530*/  @!PT LDS RZ, [RZ] ;  /* 0x00000000fffff984 */ /* 0x000fe20000000800 */
[----:B------:R-:W-:Y:S01]  /*5540*/  @!PT LDS RZ, [RZ] ;  /* 0x00000000fffff984 */ /* 0x000fe20000000800 */
[----:B------:R-:W-:Y:S01]  /*5550*/  @!PT LDS RZ, [RZ] ;  /* 0x00000000fffff984 */ /* 0x000fe20000000800 */
[----:B------:R-:W-:Y:S01]  /*5560*/  @!PT LDS RZ, [RZ] ;  /* 0x00000000fffff984 */ /* 0x000fe20000000800 */
[----:B------:R3:W-:Y:S06]  /*5570*/  MEMBAR.ALL.CTA ;  /* 0x0000000000007992 */ /* 0x0007ec0000008000 */
[----:B---3--:R-:W3:Y:S02]  /*5580*/  FENCE.VIEW.ASYNC.S ;  /* 0x00000000000073c6 */ /* 0x008ee40000000000 */
[----:B---3--:R-:W-:Y:S01]  /*5590*/  NOP ;  /* 0x0000000000007918 */ /* 0x008fe20000000000 */
[----:B------:R-:W-:Y:S06]  /*55a0*/  BAR.ARV 0xe, 0x100 ;  /* 0x0384000000007b1d */ /* 0x000fec0000002000 */
[----:B------:R3:W-:Y:S01]  /*55b0*/  @!P1 SYNCS.ARRIVE.TRANS64.RED.A1T0 RZ, [R14+URZ], RZ ;  /* 0x000000ff0eff99a7 */ /* 0x0007e2000810043f */
[----:B------:R-:W-:Y:S05]  /*55c0*/  @!P3 BRA `(.L_x_7202) ;  /* 0x00000020008cb947 */ /* 0x000fea0003800000 */
[----:B---3--:R-:W-:Y:S01]  /*55d0*/  IMAD.MOV.U32 R14, RZ, RZ, R4 ;  /* 0x000000ffff0e7224 */ /* 0x008fe200078e0004 */
[----:B------:R-:W-:Y:S01]  /*55e0*/  UMOV UR5, URZ ;  /* 0x0000003f00057c82 */ /* 0x000fe20008000000 */
[----:B------:R-:W-:Y:S01]  /*55f0*/  IMAD.MOV.U32 R15, RZ, RZ, R3 ;  /* 0x000000ffff0f7224 */ /* 0x000fe200078e0003 */
[----:B------:R-:W-:Y:S01]  /*5600*/  UMOV UR6, URZ ;  /* 0x0000003f00067c82 */ /* 0x000fe20008000000 */
[----:B------:R-:W-:Y:S01]  /*5610*/  ULDC UR27, c[0x0][0x288] ;  /* 0x0000a200001b7ab9 */ /* 0x000fe20000000800 */
[----:B------:R-:W-:Y:S01]  /*5620*/  ULDC UR28, c[0x0][0x2f0] ;  /* 0x0000bc00001c7ab9 */ /* 0x000fe20000000800 */
[----:B------:R-:W-:Y:S01]  /*5630*/  ULDC UR29, c[0x0][0x9d8] ;  /* 0x00027600001d7ab9 */ /* 0x000fe20000000800 */
[----:B------:R-:W-:-:S05]  /*5640*/  ULDC UR26, c[0x0][0x988] ;  /* 0x00026200001a7ab9 */ /* 0x000fca0000000800 */
.L_x_7211:
[----:B------:R-:W-:-:S04]  /*5650*/  UIADD3 UR4, UR6, 0x1, URZ ;  /* 0x0000000106047890 */ /* 0x000fc8000fffe03f */
[----:B------:R-:W-:-:S04]  /*5660*/  UISETP.NE.AND UP1, UPT, UR4, 0x2, UPT ;  /* 0x000000020400788c */ /* 0x000fc8000bf25270 */
[----:B------:R-:W-:Y:S02]  /*5670*/  USEL UR7, URZ, 0x1, UP1 ;  /* 0x000000013f077887 */ /* 0x000fe40008800000 */
[----:B------:R-:W-:Y:S02]  /*5680*/  USEL UR4, UR4, URZ, UP1 ;  /* 0x0000003f04047287 */ /* 0x000fe40008800000 */
[----:B------:R-:W-:Y:S01]  /*5690*/  ULOP3.LUT UR5, UR5, UR7, URZ, 0x3c, !UPT ;  /* 0x0000000705057292 */ /* 0x000fe2000f8e3c3f */
[----:B------:R-:W-:Y:S11]  /*56a0*/  @!P0 BRA `(.L_x_7203) ;  /* 0x0000000000048947 */ /* 0x000ff60003800000 */
[----:B------:R-:W-:Y:S01]  /*56b0*/  BPT.TRAP 0x1 ;  /* 0x000000040000795c */ /* 0x000fe20000300000 */
.L_x_7203:
[----:B------:R-:W-:Y:S01]  /*56c0*/  ULEA UR30, UR4, UR39, 0x3 ;  /* 0x00000027041e7291 */ /* 0x000fe2000f8e183f */
[----:B01----:R-:W-:-:S04]  /*56d0*/  MOV R13, UR5 ;  /* 0x00000005000d7c02 */ /* 0x003fc80008000f00 */
[----:B------:R-:W-:-:S04]  /*56e0*/  SHF.L.U32 R13, R13, 0x1f, RZ ;  /* 0x0000001f0d0d7819 */ /* 0x000fc800000006ff */
[----:B------:R0:W1:Y:S01]  /*56f0*/  SYNCS.PHASECHK.TRANS64.TRYWAIT P3, [UR30+0x28c30], R13 ;  /* 0x028c300dff0075a7 */ /* 0x000062000806015e */
[----:B------:R-:W-:Y:S05]  /*5700*/  @!P0 BRA `(.L_x_7204) ;  /* 0x0000000000048947 */ /* 0x000fea0003800000 */
[----:B------:R-:W-:Y:S01]  /*5710*/  BPT.TRAP 0x1 ;  /* 0x000000040000795c */ /* 0x000fe20000300000 */
.L_x_7204:
[----:B-1----:R-:W-:Y:S05]  /*5720*/  @P3 BRA `(.L_x_7205) ;  /* 0x0000000000083947 */ /* 0x002fea0003800000 */
[----:B------:R-:W1:Y:S02]  /*5730*/  SYNCS.PHASECHK.TRANS64.TRYWAIT P3, [UR30+0x28c30], R13 ;  /* 0x028c300dff0075a7 */ /* 0x000e64000806015e */
[----:B-1----:R-:W-:Y:S05]  /*5740*/  @!P3 BRA `(.L_x_7206) ;  /* 0x000000b80028b947 */ /* 0x002fea0003800000 */
.L_x_7205:
[----:B------:R-:W-:Y:S01]  /*5750*/  ULEA UR10, UR4, UR24, 0x9 ;  /* 0x00000018040a7291 */ /* 0x000fe2000f8e483f */
[----:B--2---:R-:W-:Y:S01]  /*5760*/  WARPGROUP.ARRIVE ;  /* 0x00000000000079c5 */ /* 0x004fe20000000000 */
[----:B------:R-:W-:Y:S01]  /*5770*/  UMOV UR11, 0x40000040 ;  /* 0x40000040000b7882 */ /* 0x000fe20000000000 */
[----:B------:R-:W-:Y:S01]  /*5780*/  UMOV UR15, 0x40000040 ;  /* 0x40000040000f7882 */ /* 0x000fe20000000000 */
[----:B------:R-:W-:Y:S01]  /*5790*/  UIADD3 UR14, UR10, 0x2, URZ ;  /* 0x000000020a0e7890 */ /* 0x000fe2000fffe03f */
[----:B------:R-:W-:Y:S01]  /*57a0*/  IMAD.MOV.U32 R3, RZ, RZ, R12 ;  /* 0x000000ffff037224 */ /* 0x000fe200078e000c */
[----:B------:R-:W-:Y:S01]  /*57b0*/  UIADD3 UR18, UR10, 0x4, URZ ;  /* 0x000000040a127890 */ /* 0x000fe2000fffe03f */
[----:B------:R-:W-:Y:S01]  /*57c0*/  IMAD.U32 R22, RZ, RZ, UR28 ;  /* 0x0000001cff167e24 */ /* 0x000fe2000f8e00ff */
[----:B------:R-:W-:Y:S01]  /*57d0*/  UMOV UR19, 0x40000040 ;  /* 0x4000004000137882 */ /* 0x000fe20000000000 */
[----:B------:R-:W-:Y:S01]  /*57e0*/  HGMMA.64x64x16.F32 R152, gdesc[UR8], RZ, !UPT, gsb0 ;  /* 0x00e00000089879f0 */ /* 0x000fe2000c0008ff */
[----:B------:R-:W-:Y:S01]  /*57f0*/  UIADD3 UR22, UR10, 0x6, URZ ;  /* 0x000000060a167890 */ /* 0x000fe2000fffe03f */
[----:B------:R-:W-:Y:S01]  /*5800*/  UMOV UR23, 0x40000040 ;  /* 0x4000004000177882 */ /* 0x000fe20000000000 */
[----:B------:R-:W-:-:S02]  /*5810*/  @UP0 ULDC UR7, c[0x0][0x44c] ;  /* 0x0001130000070ab9 */ /* 0x000fc40000000800 */
[----:B-1----:R-:W-:Y:S01]  /*5820*/  @P2 IMAD.HI.U32 R4, R12, UR7, RZ ;  /* 0x000000070c042c27 */ /* 0x002fe2000f8e00ff */
[----:B------:R-:W-:-:S04]  /*5830*/  @UP0 ULDC UR7, c[0x0][0x450] ;  /* 0x0001140000070ab9 */ /* 0x000fc80000000800 */
[----:B------:R-:W-:Y:S01]  /*5840*/  @P2 SHF.R.U32.HI R3, RZ, UR7, R4 ;  /* 0x00000007ff032c19 */ /* 0x000fe20008011604 */
[----:B------:R-:W-:Y:S02]  /*5850*/  UMOV UR7, 0xffffffc0 ;  /* 0xffffffc000077882 */ /* 0x000fe40000000000 */
[----:B------:R-:W-:Y:S02]  /*5860*/  UIMAD UR7, UR41, UR7, 0x1 ;  /* 0x00000001290774a4 */ /* 0x000fe4000f8e0207 */
[----:B------:R-:W1:Y:S01]  /*5870*/  SHFL.IDX PT, R16, R3, RZ, 0x1c1f ;  /* 0x001c1fff03107589 */ /* 0x000e6200000e0000 */
        /* <DEDUP_REMOVED lines=13> */
[----:B------:R-:W-:Y:S01]  /*5950*/  IADD3 R161, -R11, UR7, RZ ;  /* 0x000000070ba17c10 */ /* 0x000fe2000fffe1ff */
[----:B------:R-:W2:Y:S01]  /*5960*/  MUFU.TANH R20, R152 ;  /* 0x0000009800147308 */ /* 0x000ea20000002400 */
[----:B------:R-:W-:Y:S01]  /*5970*/  FMUL.FTZ R156, R156, UR29 ;  /* 0x0000001d9c9c7c20 */ /* 0x000fe20008410000 */
[----:B------:R-:W-:Y:S01]  /*5980*/  FMUL.FTZ R160, R160, UR29 ;  /* 0x0000001da0a07c20 */ /* 0x000fe20008410000 */
[----:B------:R-:W-:Y:S01]  /*5990*/  FMUL.FTZ R157, R157, UR29 ;  /* 0x0000001d9d9d7c20 */ /* 0x000fe20008410000 */
[----:B------:R-:W-:-:S02]  /*59a0*/  IMAD R161, R22, UR37, R161 ;  /* 0x0000002516a17c24 */ /* 0x000fc4000f8e02a1 */
        /* <DEDUP_REMOVED lines=28> */
[----:B-1----:R-:W-:Y:S01]  /*5b70*/  IADD3 R160, R16, -UR27, R161 ;  /* 0x8000001b10a07c10 */ /* 0x002fe2000fffe0a1 */
[----:B------:R-:W-:-:S03]  /*5b80*/  UMOV UR7, UR26 ;  /* 0x0000001a00077c82 */ /* 0x000fc60008000000 */
[C---:B------:R-:W-:Y:S02]  /*5b90*/  ISETP.GT.AND P3, PT, R160.reuse, RZ, PT ;  /* 0x000000ffa000720c */ /* 0x040fe40003f64270 */
[----:B------:R-:W-:Y:S01]  /*5ba0*/  ISETP.GT.AND P4, PT, R160, 0x1, PT ;  /* 0x00000001a000780c */ /* 0x000fe20003f84270 */
[----:B------:R4:W1:Y:S01]  /*5bb0*/  MUFU.TANH R23, R4 ;  /* 0x0000000400177308 */ /* 0x0008620000002400 */
[----:B--2---:R-:W-:Y:S02]  /*5bc0*/  FSEL R20, R20, -INF , P3 ;  /* 0xff80000014147808 */ /* 0x004fe40001800000 */
[----:B------:R-:W-:Y:S02]  /*5bd0*/  ISETP.GT.AND P3, PT, R160, 0x8, PT ;  /* 0x00000008a000780c */ /* 0x000fe40003f64270 */
[----:B---3--:R-:W-:Y:S02]  /*5be0*/  FSEL R16, R153, -INF , P4 ;  /* 0xff80000099107808 */ /* 0x008fe40002000000 */
[----:B------:R-:W-:Y:S01]  /*5bf0*/  FMNMX.FTZ R17, R20, R15, !PT ;  /* 0x0000000f14117209 */ /* 0x000fe20007810000 */
[----:B------:R-:W2:Y:S01]  /*5c00*/  MUFU.TANH R164, R164 ;  /* 0x000000a400a47308 */ /* 0x000ea20000002400 */
[----:B------:R-:W-:-:S02]  /*5c10*/  ISETP.GT.AND P4, PT, R160, 0x9, PT ;  /* 0x00000009a000780c */ /* 0x000fc40003f84270 */
[----:B----4-:R-:W-:Y:S02]  /*5c20*/  FSEL R4, R156, -INF , P3 ;  /* 0xff8000009c047808 */ /* 0x010fe40001800000 */
[----:B------:R-:W-:Y:S02]  /*5c30*/  FMNMX.FTZ R19, R16, R17, !PT ;  /* 0x0000001110137209 */ /* 0x000fe40007810000 */
[----:B------:R-:W-:Y:S01]  /*5c40*/  ISETP.GT.AND P3, PT, R160, 0x10, PT ;  /* 0x00000010a000780c */ /* 0x000fe20003f64270 */
[----:B------:R-:W3:Y:S01]  /*5c50*/  MUFU.TANH R165, R165 ;  /* 0x000000a500a57308 */ /* 0x000ee20000002400 */
[----:B-----5:R-:W-:Y:S02]  /*5c60*/  FSEL R17, R157, -INF , P4 ;  /* 0xff8000009d117808 */ /* 0x020fe40002000000 */
[----:B------:R-:W-:Y:S02]  /*5c70*/  FMNMX.FTZ R22, R4, R19, !PT ;  /* 0x0000001304167209 */ /* 0x000fe40007810000 */
[----:B------:R-:W-:-:S02]  /*5c80*/  ISETP.GT.AND P4, PT, R160, 0x11, PT ;  /* 0x00000011a000780c */ /* 0x000fc40003f84270 */
[----:B------:R-:W-:Y:S01]  /*5c90*/  FSEL R18, R18, -INF , P3 ;  /* 0xff80000012127808 */ /* 0x000fe20001800000 */
[----:B------:R-:W4:Y:S01]  /*5ca0*/  MUFU.TANH R168, R168 ;  /* 0x000000a800a87308 */ /* 0x000f220000002400 */
[----:B------:R-:W-:Y:S02]  /*5cb0*/  FMNMX.FTZ R21, R17, R22, !PT ;  /* 0x0000001611157209 */ /* 0x000fe40007810000 */
[----:B------:R-:W-:Y:S02]  /*5cc0*/  ISETP.GT.AND P3, PT, R160, 0x18, PT ;  /* 0x00000018a000780c */ /* 0x000fe40003f64270 */
[----:B-1----:R-:W-:Y:S02]  /*5cd0*/  FSEL R19, R23, -INF , P4 ;  /* 0xff80000017137808 */ /* 0x002fe40002000000 */
[----:B------:R-:W-:Y:S01]  /*5ce0*/  FMNMX.FTZ R22, R18, R21, !PT ;  /* 0x0000001512167209 */ /* 0x000fe20007810000 */
[----:B------:R-:W1:Y:S01]  /*5cf0*/  MUFU.TANH R169, R169 ;  /* 0x000000a900a97308 */ /* 0x000e620000002400 */
[----:B------:R-:W-:-:S02]  /*5d00*/  ISETP.GT.AND P4, PT, R160, 0x19, PT ;  /* 0x00000019a000780c */ /* 0x000fc40003f84270 */
[----:B--2---:R-:W-:Y:S02]  /*5d10*/  FSEL R21, R164, -INF , P3 ;  /* 0xff800000a4157808 */ /* 0x004fe40001800000 */
[----:B------:R-:W-:Y:S02]  /*5d20*/  FMNMX.FTZ R152, R19, R22, !PT ;  /* 0x0000001613987209 */ /* 0x000fe40007810000 */
[C---:B------:R-:W-:Y:S01]  /*5d30*/  ISETP.GT.AND P3, PT, R160.reuse, 0x20, PT ;  /* 0x00000020a000780c */ /* 0x040fe20003f64270 */
[----:B------:R-:W2:Y:S01]  /*5d40*/  MUFU.TANH R172, R172 ;  /* 0x000000ac00ac7308 */ /* 0x000ea20000002400 */
[----:B---3--:R-:W-:Y:S02]  /*5d50*/  FSEL R22, R165, -INF , P4 ;  /* 0xff800000a5167808 */ /* 0x008fe40002000000 */
[----:B------:R-:W-:Y:S02]  /*5d60*/  FMNMX.FTZ R153, R21, R152, !PT ;  /* 0x0000009815997209 */ /* 0x000fe40007810000 */
[----:B------:R-:W-:-:S02]  /*5d70*/  ISETP.GT.AND P4, PT, R160, 0x21, PT ;  /* 0x00000021a000780c */ /* 0x000fc40003f84270 */
[----:B----4-:R-:W-:Y:S01]  /*5d80*/  FSEL R23, R168, -INF , P3 ;  /* 0xff800000a8177808 */ /* 0x010fe20001800000 */
[----:B------:R-:W3:Y:S01]  /*5d90*/  MUFU.TANH R173, R173 ;  /* 0x000000ad00ad7308 */ /* 0x000ee20000002400 */
[----:B------:R-:W-:Y:S02]  /*5da0*/  FMNMX.FTZ R156, R22, R153, !PT ;  /* 0x00000099169c7209 */ /* 0x000fe40007810000 */
[C---:B------:R-:W-:Y:S02]  /*5db0*/  ISETP.GT.AND P3, PT, R160.reuse, 0x28, PT ;  /* 0x00000028a000780c */ /* 0x040fe40003f64270 */
[----:B-1----:R-:W-:Y:S02]  /*5dc0*/  FSEL R152, R169, -INF , P4 ;  /* 0xff800000a9987808 */ /* 0x002fe40002000000 */
[----:B------:R-:W-:Y:S01]  /*5dd0*/  FMNMX.FTZ R157, R23, R156, !PT ;  /* 0x0000009c179d7209 */ /* 0x000fe20007810000 */
[----:B------:R-:W1:Y:S01]  /*5de0*/  MUFU.TANH R176, R176 ;  /* 0x000000b000b07308 */ /* 0x000e620000002400 */
[----:B------:R-:W-:-:S02]  /*5df0*/  ISETP.GT.AND P4, PT, R160, 0x29, PT ;  /* 0x00000029a000780c */ /* 0x000fc40003f84270 */
[----:B--2---:R-:W-:Y:S02]  /*5e00*/  FSEL R153, R172, -INF , P3 ;  /* 0xff800000ac997808 */ /* 0x004fe40001800000 */
[----:B------:R-:W-:Y:S02]  /*5e10*/  FMNMX.FTZ R164, R152, R157, !PT ;  /* 0x0000009d98a47209 */ /* 0x000fe40007810000 */
[----:B------:R-:W-:Y:S01]  /*5e20*/  ISETP.GT.AND P3, PT, R160, 0x30, PT ;  /* 0x00000030a000780c */ /* 0x000fe20003f64270 */
[----:B------:R-:W2:Y:S01]  /*5e30*/  MUFU.TANH R177, R177 ;  /* 0x000000b100b17308 */ /* 0x000ea20000002400 */
[----:B---3--:R-:W-:Y:S02]  /*5e40*/  FSEL R156, R173, -INF , P4 ;  /* 0xff800000ad9c7808 */ /* 0x008fe40002000000 */
[----:B------:R-:W-:Y:S01]  /*5e50*/  FMNMX.FTZ R157, R153, R164, !PT ;  /* 0x000000a4999d7209 */ /* 0x000fe20007810000 */
[----:B------:R-:W-:Y:S01]  /*5e60*/  FMUL.FTZ R164, R154, UR29 ;  /* 0x0000001d9aa47c20 */ /* 0x000fe20008410000 */
[----:B------:R-:W-:-:S02]  /*5e70*/  ISETP.GT.AND P4, PT, R160, 0x31, PT ;  /* 0x00000031a000780c */ /* 0x000fc40003f84270 */
[----:B------:R-:W-:Y:S01]  /*5e80*/  FMNMX.FTZ R165, R156, R157, !PT ;  /* 0x0000009d9ca57209 */ /* 0x000fe20007810000 */
[----:B------:R-:W3:Y:S01]  /*5e90*/  MUFU.TANH R180, R180 ;  /* 0x000000b400b47308 */ /* 0x000ee20000002400 */
[----:B-1----:R-:W-:Y:S02]  /*5ea0*/  FSEL R154, R176, -INF , P3 ;  /* 0xff800000b09a7808 */ /* 0x002fe40001800000 */
[----:B------:R-:W-:Y:S02]  /*5eb0*/  ISETP.GT.AND P3, PT, R160, 0x38, PT ;  /* 0x00000038a000780c */ /* 0x000fe40003f64270 */
[----:B------:R-:W-:Y:S01]  /*5ec0*/  FMNMX.FTZ R168, R154, R165, !PT ;  /* 0x000000a59aa87209 */ /* 0x000fe20007810000 */
[----:B------:R-:W-:Y:S02]  /*5ed0*/  FMUL.FTZ R165, R155, UR29 ;  /* 0x0000001d9ba57c20 */ /* 0x000fe40008410000 */
[----:B------:R-:W1:Y:S01]  /*5ee0*/  MUFU.TANH R181, R181 ;  /* 0x000000b500b57308 */ /* 0x000e620000002400 */
[----:B--2---:R-:W-:-:S02]  /*5ef0*/  FSEL R157, R177, -INF , P4 ;  /* 0xff800000b19d7808 */ /* 0x004fc40002000000 */
[----:B------:R-:W-:Y:S02]  /*5f00*/  ISETP.GT.AND P4, PT, R160, 0x39, PT ;  /* 0x00000039a000780c */ /* 0x000fe40003f84270 */
[----:B------:R-:W-:-:S03]  /*5f10*/  FMNMX.FTZ R168, R157, R168, !PT ;  /* 0x000000a89da87209 */ /* 0x000fc60007810000 */
[----:B------:R2:W4:Y:S01]  /*5f20*/  MUFU.TANH R172, R164 ;  /* 0x000000a400ac7308 */ /* 0x0005220000002400 */
[----:B---3--:R-:W-:-:S04]  /*5f30*/  FSEL R155, R180, -INF , P3 ;  /* 0xff800000b49b7808 */ /* 0x008fc80001800000 */
[----:B------:R-:W-:-:S03]  /*5f40*/  FMNMX.FTZ R169, R155, R168, !PT ;  /* 0x000000a89ba97209 */ /* 0x000fc60007810000 */
[----:B------:R-:W3:Y:S01]  /*5f50*/  MUFU.TANH R176, R165 ;  /* 0x000000a500b07308 */ /* 0x000ee20000002400 */
[----:B-1----:R-:W-:Y:S01]  /*5f60*/  FSEL R160, R181, -INF , P4 ;  /* 0xff800000b5a07808 */ /* 0x002fe20002000000 */
[----:B--2---:R-:W1:Y:S03]  /*5f70*/  SHFL.IDX PT, R164, R3, 0x1, 0x1c1f ;  /* 0x003c1f0003a47f89 */ /* 0x004e6600000e0000 */
[----:B------:R-:W-:-:S03]  /*5f80*/  FMNMX.FTZ R169, R160, R169, !PT ;  /* 0x000000a9a0a97209 */ /* 0x000fc60007810000 */
[----:B------:R-:W2:Y:S02]  /*5f90*/  MUFU.TANH R177, R158 ;  /* 0x0000009e00b17308 */ /* 0x000ea40000002400 */
[----:B------:R-:W5:Y:S06]  /*5fa0*/  SHFL.BFLY PT, R168, R169, 0x2, 0x1f ;  /* 0x0c401f00a9a87f89 */ /* 0x000f6c00000e0000 */
[----:B------:R4:W0:Y:S08]  /*5fb0*/  MUFU.TANH R180, R159 ;  /* 0x0000009f00b47308 */ /* 0x0008300000002400 */
[----:B------:R-:W0:Y:S01]  /*5fc0*/  MUFU.TANH R181, R162 ;  /* 0x000000a200b57308 */ /* 0x000e220000002400 */
[----:B-1----:R-:W-:-:S04]  /*5fd0*/  IADD3 R173, R164, -UR27, R161 ;  /* 0x8000001ba4ad7c10 */ /* 0x002fc8000fffe0a1 */
[C---:B------:R-:W-:Y:S02]  /*5fe0*/  ISETP.GT.AND P3, PT, R173.reuse, RZ, PT ;  /* 0x000000ffad00720c */ /* 0x040fe40003f64270 */
[----:B------:R-:W-:Y:S01]  /*5ff0*/  ISETP.GT.AND P4, PT, R173, 0x1, PT ;  /* 0x00000001ad00780c */ /* 0x000fe20003f84270 */
[----:B------:R2:W-:Y:S01]  /*6000*/  MUFU.TANH R184, R163 ;  /* 0x000000a300b87308 */ /* 0x0005e20000002400 */
[----:B-----5:R-:W-:Y:S02]  /*6010*/  FMNMX.FTZ R168, R169, R168, !PT ;  /* 0x000000a8a9a87209 */ /* 0x020fe40007810000 */
[----:B----4-:R-:W-:Y:S02]  /*6020*/  FSEL R159, R172, -INF , P3 ;  /* 0xff800000ac9f7808 */ /* 0x010fe40001800000 */
[----:B------:R-:W-:Y:S01]  /*6030*/  ISETP.GT.AND P3, PT, R173, 0x8, PT ;  /* 0x00000008ad00780c */ /* 0x000fe20003f64270 */
[----:B------:R-:W1:Y:S01]  /*6040*/  SHFL.BFLY PT, R165, R168, 0x1, 0x1f ;  /* 0x0c201f00a8a57f89 */ /* 0x000e6200000e0000 */
[----:B---3--:R-:W-:Y:S01]  /*6050*/  FSEL R158, R176, -INF , P4 ;  /* 0xff800000b09e7808 */ /* 0x008fe20002000000 */
[----:B------:R-:W3:Y:S01]  /*6060*/  MUFU.TANH R166, R166 ;  /* 0x000000a600a67308 */ /* 0x000ee20000002400 */
[----:B------:R-:W-:-:S02]  /*6070*/  FMNMX.FTZ R161, R159, R14, !PT ;  /* 0x0000000e9fa17209 */ /* 0x000fc40007810000 */
[----:B------:R-:W-:Y:S02]  /*6080*/  ISETP.GT.AND P4, PT, R173, 0x9, PT ;  /* 0x00000009ad00780c */ /* 0x000fe40003f84270 */
[----:B--2---:R-:W-:Y:S02]  /*6090*/  FSEL R163, R177, -INF , P3 ;  /* 0xff800000b1a37808 */ /* 0x004fe40001800000 */
[----:B------:R-:W-:Y:S01]  /*60a0*/  FMNMX.FTZ R162, R158, R161, !PT ;  /* 0x000000a19ea27209 */ /* 0x000fe20007810000 */
[----:B------:R0:W2:Y:S01]  /*60b0*/  MUFU.TANH R185, R167 ;  /* 0x000000a700b97308 */ /* 0x0000a20000002400 */
[----:B------:R-:W-:Y:S02]  /*60c0*/  ISETP.GT.AND P3, PT, R173, 0x10, PT ;  /* 0x00000010ad00780c */ /* 0x000fe40003f64270 */
[----:B------:R-:W-:Y:S02]  /*60d0*/  FMNMX.FTZ R162, R163, R162, !PT ;  /* 0x000000a2a3a27209 */ /* 0x000fe40007810000 */
[----:B------:R-:W-:-:S02]  /*60e0*/  ISETP.GT.AND P6, PT, R173, 0x20, PT ;  /* 0x00000020ad00780c */ /* 0x000fc40003fc4270 */
[C---:B------:R-:W-:Y:S01]  /*60f0*/  ISETP.GT.AND P5, PT, R173.reuse, 0x29, PT ;  /* 0x00000029ad00780c */ /* 0x040fe20003fa4270 */
[----:B------:R-:W4:Y:S01]  /*6100*/  MUFU.TANH R186, R170 ;  /* 0x000000aa00ba7308 */ /* 0x000f220000002400 */
[----:B0-----:R-:W-:Y:S02]  /*6110*/  FSEL R167, R180, -INF , P4 ;  /* 0xff800000b4a77808 */ /* 0x001fe40002000000 */
[----:B------:R-:W-:Y:S02]  /*6120*/  ISETP.GT.AND P4, PT, R173, 0x11, PT ;  /* 0x00000011ad00780c */ /* 0x000fe40003f84270 */
[----:B------:R-:W-:Y:S02]  /*6130*/  FMNMX.FTZ R161, R167, R162, !PT ;  /* 0x000000a2a7a17209 */ /* 0x000fe40007810000 */
[----:B-1----:R-:W-:Y:S01]  /*6140*/  FMNMX.FTZ R3, R168, R165, !PT ;  /* 0x000000a5a8037209 */ /* 0x002fe20007810000 */
[----:B------:R0:W1:Y:S01]  /*6150*/  MUFU.TANH R164, R171 ;  /* 0x000000ab00a47308 */ /* 0x0000620000002400 */
[----:B------:R-:W-:-:S02]  /*6160*/  FSEL R168, R181, -INF , P3 ;  /* 0xff800000b5a87808 */ /* 0x000fc40001800000 */
[----:B------:R-:W-:Y:S02]  /*6170*/  ISETP.GT.AND P3, PT, R173, 0x18, PT ;  /* 0x00000018ad00780c */ /* 0x000fe40003f64270 */
[----:B------:R-:W-:Y:S02]  /*6180*/  FMNMX.FTZ R162, R168, R161, !PT ;  /* 0x000000a1a8a27209 */ /* 0x000fe40007810000 */
[----:B---3--:R-:W-:Y:S01]  /*6190*/  FSEL R169, R166, -INF , P3 ;  /* 0xff800000a6a97808 */ /* 0x008fe20001800000 */
[----:B------:R-:W3:Y:S01]  /*61a0*/  MUFU.TANH R174, R174 ;  /* 0x000000ae00ae7308 */ /* 0x000ee20000002400 */
[----:B0-----:R-:W-:Y:S01]  /*61b0*/  FSEL R171, R184, -INF , P4 ;  /* 0xff800000b8ab7808 */ /* 0x001fe20002000000 */
[----:B------:R-:W-:Y:S01]  /*61c0*/  FMUL.FTZ R166, R3, UR7 ;  /* 0x0000000703a67c20 */ /* 0x000fe20008410000 */
[----:B------:R-:W-:Y:S02]  /*61d0*/  ISETP.GT.AND P4, PT, R173, 0x19, PT ;  /* 0x00000019ad00780c */ /* 0x000fe40003f84270 */
[----:B------:R-:W-:-:S02]  /*61e0*/  FMNMX.FTZ R162, R171, R162, !PT ;  /* 0x000000a2aba27209 */ /* 0x000fc40007810000 */
[----:B--2---:R-:W-:Y:S01]  /*61f0*/  FSEL R170, R185, -INF , P4 ;  /* 0xff800000b9aa7808 */ /* 0x004fe20002000000 */
[----:B------:R0:W2:Y:S01]  /*6200*/  MUFU.TANH R172, R175 ;  /* 0x000000af00ac7308 */ /* 0x0000a20000002400 */
[----:B------:R-:W-:Y:S02]  /*6210*/  FMNMX.FTZ R165, R169, R162, !PT ;  /* 0x000000a2a9a57209 */ /* 0x000fe40007810000 */
[C---:B------:R-:W-:Y:S02]  /*6220*/  ISETP.GT.AND P3, PT, R173.reuse, 0x21, PT ;  /* 0x00000021ad00780c */ /* 0x040fe40003f64270 */
[----:B----4-:R-:W-:Y:S02]  /*6230*/  FSEL R161, R186, -INF , P6 ;  /* 0xff800000baa17808 */ /* 0x010fe40003000000 */
[----:B------:R-:W-:Y:S01]  /*6240*/  FMNMX.FTZ R162, R170, R165, !PT ;  /* 0x000000a5aaa27209 */ /* 0x000fe20007810000 */
[----:B------:R-:W4:Y:S01]  /*6250*/  MUFU.TANH R178, R178 ;  /* 0x000000b200b27308 */ /* 0x000f220000002400 */
[----:B------:R-:W-:-:S02]  /*6260*/  ISETP.GT.AND P4, PT, R173, 0x28, PT ;  /* 0x00000028ad00780c */ /* 0x000fc40003f84270 */
[----:B-1----:R-:W-:Y:S02]  /*6270*/  FSEL R164, R164, -INF , P3 ;  /* 0xff800000a4a47808 */ /* 0x002fe40001800000 */
[----:B------:R-:W-:Y:S02]  /*6280*/  FMNMX.FTZ R165, R161, R162, !PT ;  /* 0x000000a2a1a57209 */ /* 0x000fe40007810000 */
[----:B---3--:R-:W-:Y:S01]  /*6290*/  FSEL R162, R174, -INF , P4 ;  /* 0xff800000aea27808 */ /* 0x008fe20002000000 */
[----:B------:R-:W1:Y:S01]  /*62a0*/  MUFU.TANH R179, R179 ;  /* 0x000000b300b37308 */ /* 0x000e620000002400 */
[----:B0-----:R-:W-:Y:S02]  /*62b0*/  FMNMX.FTZ R175, R164, R165, !PT ;  /* 0x000000a5a4af7209 */ /* 0x001fe40007810000 */
[----:B------:R-:W-:Y:S02]  /*62c0*/  FSETP.NEU.FTZ.AND P3, PT, R3, -INF , PT ;  /* 0xff8000000300780b */ /* 0x000fe40003f7d000 */
[----:B--2---:R-:W-:-:S02]  /*62d0*/  FSEL R165, R172, -INF , P5 ;  /* 0xff800000aca57808 */ /* 0x004fc40002800000 */
[C---:B------:R-:W-:Y:S01]  /*62e0*/  ISETP.GT.AND P6, PT, R173.reuse, 0x30, PT ;  /* 0x00000030ad00780c */ /* 0x040fe20003fc4270 */
[----:B------:R-:W0:Y:S01]  /*62f0*/  MUFU.TANH R182, R182 ;  /* 0x000000b600b67308 */ /* 0x000e220000002400 */
[----:B------:R-:W-:Y:S02]  /*6300*/  FMNMX.FTZ R172, R162, R175, !PT ;  /* 0x000000afa2ac7209 */ /* 0x000fe40007810000 */
[----:B------:R-:W-:Y:S02]  /*6310*/  FSEL R185, R166, RZ, P3 ;  /* 0x000000ffa6b97208 */ /* 0x000fe40001800000 */
[----:B------:R-:W-:Y:S02]  /*6320*/  ISETP.GT.AND P4, PT, R173, 0x31, PT ;  /* 0x00000031ad00780c */ /* 0x000fe40003f84270 */
[----:B----4-:R-:W-:Y:S01]  /*6330*/  FSEL R166, R178, -INF , P6 ;  /* 0xff800000b2a67808 */ /* 0x010fe20003000000 */
[----:B------:R-:W2:Y:S01]  /*6340*/  MUFU.TANH R183, R183 ;  /* 0x000000b700b77308 */ /* 0x000ea20000002400 */
[----:B------:R-:W-:Y:S01]  /*6350*/  FMNMX.FTZ R175, R165, R172, !PT ;  /* 0x000000aca5af7209 */ /* 0x000fe20007810000 */
[--C-:B------:R-:W-:Y:S01]  /*6360*/  FFMA.FTZ R176, R20, UR7, -R185.reuse ;  /* 0x0000000714b07c23 */ /* 0x100fe200080108b9 */
[----:B------:R-:W-:Y:S01]  /*6370*/  ISETP.GT.AND P5, PT, R173, 0x38, PT ;  /* 0x00000038ad00780c */ /* 0x000fe20003fa4270 */
[--C-:B------:R-:W-:Y:S01]  /*6380*/  FFMA.FTZ R178, R16, UR7, -R185.reuse ;  /* 0x0000000710b27c23 */ /* 0x100fe200080108b9 */
[----:B-1----:R-:W-:Y:S01]  /*6390*/  FSEL R20, R179, -INF , P4 ;  /* 0xff800000b3147808 */ /* 0x002fe20002000000 */
[--C-:B------:R-:W-:Y:S01]  /*63a0*/  FFMA.FTZ R179, R154, UR7, -R185.reuse ;  /* 0x000000079ab37c23 */ /* 0x100fe200080108b9 */
[----:B------:R-:W-:Y:S01]  /*63b0*/  FMNMX.FTZ R175, R166, R175, !PT ;  /* 0x000000afa6af7209 */ /* 0x000fe20007810000 */
[----:B------:R1:W-:Y:S01]  /*63c0*/  MUFU.EX2 R172, R176 ;  /* 0x000000b000ac7308 */ /* 0x0003e20000000800 */
[----:B------:R-:W-:Y:S01]  /*63d0*/  ISETP.GT.AND P4, PT, R173, 0x39, PT ;  /* 0x00000039ad00780c */ /* 0x000fe20003f84270 */
[--C-:B------:R-:W-:Y:S01]  /*63e0*/  FFMA.FTZ R17, R17, UR7, -R185.reuse ;  /* 0x0000000711117c23 */ /* 0x100fe200080108b9 */
[----:B0-----:R-:W-:Y:S01]  /*63f0*/  FSEL R173, R182, -INF , P5 ;  /* 0xff800000b6ad7808 */ /* 0x001fe20002800000 */
[--C-:B------:R-:W-:Y:S01]  /*6400*/  FFMA.FTZ R18, R18, UR7, -R185.reuse ;  /* 0x0000000712127c23 */ /* 0x100fe200080108b9 */
[----:B------:R-:W-:Y:S01]  /*6410*/  FMNMX.FTZ R174, R20, R175, !PT ;  /* 0x000000af14ae7209 */ /* 0x000fe20007810000 */
[--C-:B------:R-:W-:Y:S01]  /*6420*/  FFMA.FTZ R157, R157, UR7, -R185.reuse ;  /* 0x000000079d9d7c23 */ /* 0x100fe200080108b9 */
[--C-:B------:R-:W-:Y:S01]  /*6430*/  FFMA.FTZ R182, R160, UR7, -R185.reuse ;  /* 0x00000007a0b67c23 */ /* 0x100fe200080108b9 */
[----:B------:R0:W-:Y:S01]  /*6440*/  MUFU.EX2 R175, R178 ;  /* 0x000000b200af7308 */ /* 0x0001e20000000800 */
[----:B--2---:R-:W-:Y:S01]  /*6450*/  FSEL R16, R183, -INF , P4 ;  /* 0xff800000b7107808 */ /* 0x004fe20002000000 */
[--C-:B-1----:R-:W-:Y:S01]  /*6460*/  FFMA.FTZ R176, R152, UR7, -R185.reuse ;  /* 0x0000000798b07c23 */ /* 0x102fe200080108b9 */
[----:B------:R-:W-:Y:S01]  /*6470*/  FMNMX.FTZ R177, R173, R174, !PT ;  /* 0x000000aeadb17209 */ /* 0x000fe20007810000 */
[--C-:B------:R-:W-:Y:S01]  /*6480*/  FFMA.FTZ R174, R4, UR7, -R185.reuse ;  /* 0x0000000704ae7c23 */ /* 0x100fe200080108b9 */
[--C-:B------:R-:W-:Y:S01]  /*6490*/  FFMA.FTZ R19, R19, UR7, -R185.reuse ;  /* 0x0000000713137c23 */ /* 0x100fe200080108b9 */
[--C-:B------:R-:W-:Y:S01]  /*64a0*/  FFMA.FTZ R21, R21, UR7, -R185.reuse ;  /* 0x0000000715157c23 */ /* 0x100fe200080108b9 */
[----:B------:R-:W-:Y:S01]  /*64b0*/  FMNMX.FTZ R177, R16, R177, !PT ;  /* 0x000000b110b17209 */ /* 0x000fe20007810000 */
[----:B------:R-:W-:Y:S01]  /*64c0*/  MUFU.EX2 R17, R17 ;  /* 0x0000001100117308 */ /* 0x000fe20000000800 */
[--C-:B0-----:R-:W-:Y:S01]  /*64d0*/  FFMA.FTZ R178, R156, UR7, -R185.reuse ;  /* 0x000000079cb27c23 */ /* 0x101fe200080108b9 */
[--C-:B------:R-:W-:Y:S01]  /*64e0*/  FFMA.FTZ R22, R22, UR7, -R185.reuse ;  /* 0x0000000716167c23 */ /* 0x100fe200080108b9 */
[--C-:B------:R-:W-:Y:S01]  /*64f0*/  FFMA.FTZ R23, R23, UR7, -R185.reuse ;  /* 0x0000000717177c23 */ /* 0x100fe200080108b9 */
[----:B------:R-:W0:Y:S04]  /*6500*/  SHFL.BFLY PT, R4, R177, 0x2, 0x1f ;  /* 0x0c401f00b1047f89 */ /* 0x000e2800000e0000 */
[----:B------:R-:W-:Y:S08]  /*6510*/  MUFU.EX2 R174, R174 ;  /* 0x000000ae00ae7308 */ /* 0x000ff00000000800 */
[----:B------:R-:W-:Y:S08]  /*6520*/  MUFU.EX2 R18, R18 ;  /* 0x0000001200127308 */ /* 0x000ff00000000800 */
[----:B------:R-:W-:Y:S01]  /*6530*/  MUFU.EX2 R19, R19 ;  /* 0x0000001300137308 */ /* 0x000fe20000000800 */
[----:B0-----:R-:W-:Y:S01]  /*6540*/  FMNMX.FTZ R180, R177, R4, !PT ;  /* 0x00000004b1b47209 */ /* 0x001fe20007810000 */
[----:B------:R-:W-:-:S06]  /*6550*/  FFMA.FTZ R177, R153, UR7, -R185 ;  /* 0x0000000799b17c23 */ /* 0x000fcc00080108b9 */
[----:B------:R-:W-:Y:S01]  /*6560*/  MUFU.EX2 R21, R21 ;  /* 0x0000001500157308 */ /* 0x000fe20000000800 */
[----:B------:R-:W0:Y:S07]  /*6570*/  SHFL.BFLY PT, R181, R180, 0x1, 0x1f ;  /* 0x0c201f00b4b57f89 */ /* 0x000e2e00000e0000 */
[----:B------:R-:W-:Y:S08]  /*6580*/  MUFU.EX2 R22, R22 ;  /* 0x0000001600167308 */ /* 0x000ff00000000800 */
[----:B------:R-:W-:Y:S08]  /*6590*/  MUFU.EX2 R23, R23 ;  /* 0x0000001700177308 */ /* 0x000ff00000000800 */
[----:B------:R-:W-:Y:S01]  /*65a0*/  MUFU.EX2 R176, R176 ;  /* 0x000000b000b07308 */ /* 0x000fe20000000800 */
[----:B0-----:R-:W-:Y:S01]  /*65b0*/  FMNMX.FTZ R4, R180, R181, !PT ;  /* 0x000000b5b4047209 */ /* 0x001fe20007810000 */
[----:B------:R-:W-:-:S03]  /*65c0*/  FFMA.FTZ R181, R155, UR7, -R185 ;  /* 0x000000079bb57c23 */ /* 0x000fc600080108b9 */
[C---:B------:R-:W-:Y:S01]  /*65d0*/  FSETP.NEU.FTZ.AND P4, PT, R4.reuse, -INF , PT ;  /* 0xff8000000400780b */ /* 0x040fe20003f9d000 */
[C---:B------:R-:W-:Y:S02]  /*65e0*/  FMUL.FTZ R152, R4.reuse, UR7 ;  /* 0x0000000704987c20 */ /* 0x040fe40008410000 */
[----:B------:R-:W-:Y:S01]  /*65f0*/  MUFU.EX2 R180, R157 ;  /* 0x0000009d00b47308 */ /* 0x000fe20000000800 */
[----:B------:R-:W-:Y:S02]  /*6600*/  FSEL R153, R4, RZ, P4 ;  /* 0x000000ff04997208 */ /* 0x000fe40002000000 */
[----:B------:R-:W-:Y:S02]  /*6610*/  FSEL R154, R152, RZ, P4 ;  /* 0x000000ff989a7208 */ /* 0x000fe40002000000 */
[----:B------:R-:W-:Y:S01]  /*6620*/  FSEL R152, R3, RZ, P3 ;  /* 0x000000ff03987208 */ /* 0x000fe20001800000 */
[----:B------:R-:W-:Y:S01]  /*6630*/  FADD.FTZ R153, -R153, R14 ;  /* 0x0000000e99997221 */ /* 0x000fe20000010100 */
[----:B------:R-:W-:Y:S01]  /*6640*/  MOV R14, UR30 ;  /* 0x0000001e000e7c02 */ /* 0x000fe20008000f00 */
[--C-:B------:R-:W-:Y:S01]  /*6650*/  FFMA.FTZ R159, R159, UR7, -R154.reuse ;  /* 0x000000079f9f7c23 */ /* 0x100fe2000801089a */
[--C-:B------:R-:W-:Y:S01]  /*6660*/  FFMA.FTZ R158, R158, UR7, -R154.reuse ;  /* 0x000000079e9e7c23 */ /* 0x100fe2000801089a */
[----:B------:R-:W-:Y:S01]  /*6670*/  FADD.FTZ R152, -R152, R15 ;  /* 0x0000000f98987221 */ /* 0x000fe20000010100 */
[----:B------:R-:W-:Y:S01]  /*6680*/  FMUL.FTZ R153, R153, UR7 ;  /* 0x0000000799997c20 */ /* 0x000fe20008410000 */
[----:B------:R0:W-:Y:S01]  /*6690*/  MUFU.EX2 R156, R159 ;  /* 0x0000009f009c7308 */ /* 0x0001e20000000800 */
[----:B------:R-:W-:Y:S01]  /*66a0*/  FFMA.FTZ R163, R163, UR7, -R154 ;  /* 0x00000007a3a37c23 */ /* 0x000fe2000801089a */
[----:B------:R-:W-:Y:S01]  /*66b0*/  FMUL.FTZ R15, R152, UR7 ;  /* 0x00000007980f7c20 */ /* 0x000fe20008410000 */
[----:B------:R-:W-:-:S02]  /*66c0*/  @!P1 VIADD R152, R14, 0x28c40 ;  /* 0x00028c400e989836 */ /* 0x000fc40000000000 */
[--C-:B------:R-:W-:Y:S01]  /*66d0*/  FFMA.FTZ R167, R167, UR7, -R154.reuse ;  /* 0x00000007a7a77c23 */ /* 0x100fe2000801089a */
[--C-:B------:R-:W-:Y:S01]  /*66e0*/  FFMA.FTZ R168, R168, UR7, -R154.reuse ;  /* 0x00000007a8a87c23 */ /* 0x100fe2000801089a */
[--C-:B------:R-:W-:Y:S01]  /*66f0*/  FFMA.FTZ R171, R171, UR7, -R154.reuse ;  /* 0x00000007abab7c23 */ /* 0x100fe2000801089a */
[----:B------:R-:W-:Y:S01]  /*6700*/  ISETP.NE.AND P3, PT, R2, RZ, PT ;  /* 0x000000ff0200720c */ /* 0x000fe20003f65270 */
[----:B------:R-:W1:Y:S01]  /*6710*/  MUFU.EX2 R15, R15 ;  /* 0x0000000f000f7308 */ /* 0x000e620000000800 */
[----:B0-----:R-:W-:Y:S01]  /*6720*/  FFMA.FTZ R159, R169, UR7, -R154 ;  /* 0x00000007a99f7c23 */ /* 0x001fe2000801089a */
[----:B------:R-:W-:Y:S01]  /*6730*/  @!P1 PRMT R152, RZ, 0x654, R152 ;  /* 0x00000654ff989816 */ /* 0x000fe20000000098 */
[--C-:B------:R-:W-:Y:S01]  /*6740*/  FFMA.FTZ R170, R170, UR7, -R154.reuse ;  /* 0x00000007aaaa7c23 */ /* 0x100fe2000801089a */
[--C-:B------:R-:W-:Y:S01]  /*6750*/  FFMA.FTZ R161, R161, UR7, -R154.reuse ;  /* 0x00000007a1a17c23 */ /* 0x100fe2000801089a */
[--C-:B------:R-:W-:Y:S01]  /*6760*/  FFMA.FTZ R164, R164, UR7, -R154.reuse ;  /* 0x00000007a4a47c23 */ /* 0x100fe2000801089a */
[----:B------:R1:W-:Y:S01]  /*6770*/  @!P1 SYNCS.ARRIVE.TRANS64.RED.A1T0 RZ, [R152+URZ], RZ ;  /* 0x000000ff98ff99a7 */ /* 0x0003e2000810043f */
[--C-:B------:R-:W-:Y:S01]  /*6780*/  FFMA.FTZ R162, R162, UR7, -R154.reuse ;  /* 0x00000007a2a27c23 */ /* 0x100fe2000801089a */
[----:B------:R0:W2:Y:S01]  /*6790*/  MUFU.EX2 R169, R153 ;  /* 0x0000009900a97308 */ /* 0x0000a20000000800 */
[--C-:B------:R-:W-:Y:S01]  /*67a0*/  FFMA.FTZ R165, R165, UR7, -R154.reuse ;  /* 0x00000007a5a57c23 */ /* 0x100fe2000801089a */
[--C-:B------:R-:W-:Y:S01]  /*67b0*/  FFMA.FTZ R20, R20, UR7, -R154.reuse ;  /* 0x0000000714147c23 */ /* 0x100fe2000801089a */
[--C-:B------:R-:W-:Y:S01]  /*67c0*/  FFMA.FTZ R173, R173, UR7, -R154.reuse ;  /* 0x00000007adad7c23 */ /* 0x100fe2000801089a */
[----:B------:R-:W-:-:S04]  /*67d0*/  FFMA.FTZ R16, R16, UR7, -R154 ;  /* 0x0000000710107c23 */ /* 0x000fc8000801089a */
[----:B------:R3:W4:Y:S01]  /*67e0*/  MUFU.EX2 R155, R158 ;  /* 0x0000009e009b7308 */ /* 0x0007220000000800 */
[----:B-1----:R-:W-:Y:S01]  /*67f0*/  FFMA.FTZ R152, R15, R5, R172 ;  /* 0x000000050f987223 */ /* 0x002fe200000100ac */
[-C--:B------:R-:W-:Y:S01]  /*6800*/  FMUL.FTZ R24, R24, R15.reuse ;  /* 0x0000000f18187220 */ /* 0x080fe20000410000 */
[-C--:B------:R-:W-:Y:S01]  /*6810*/  FMUL.FTZ R25, R25, R15.reuse ;  /* 0x0000000f19197220 */ /* 0x080fe20000410000 */
[-C--:B------:R-:W-:Y:S01]  /*6820*/  FMUL.FTZ R28, R28, R15.reuse ;  /* 0x0000000f1c1c7220 */ /* 0x080fe20000410000 */
[----:B0-----:R-:W-:Y:S01]  /*6830*/  FADD.FTZ R153, R175, R152 ;  /* 0x00000098af997221 */ /* 0x001fe20000010000 */
[-C--:B------:R-:W-:Y:S01]  /*6840*/  FMUL.FTZ R29, R29, R15.reuse ;  /* 0x0000000f1d1d7220 */ /* 0x080fe20000410000 */
[-C--:B------:R-:W-:Y:S01]  /*6850*/  FMUL.FTZ R32, R32, R15.reuse ;  /* 0x0000000f20207220 */ /* 0x080fe20000410000 */
[----:B------:R-:W0:Y:S01]  /*6860*/  MUFU.EX2 R163, R163 ;  /* 0x000000a300a37308 */ /* 0x000e220000000800 */
[----:B--2---:R-:W-:Y:S01]  /*6870*/  FFMA.FTZ R6, R169, R6, R156 ;  /* 0x00000006a9067223 */ /* 0x004fe2000001009c */
[----:B---3--:R-:W-:Y:S01]  /*6880*/  FADD.FTZ R158, R174, R153 ;  /* 0x00000099ae9e7221 */ /* 0x008fe20000010000 */
[-C--:B------:R-:W-:Y:S01]  /*6890*/  FMUL.FTZ R33, R33, R15.reuse ;  /* 0x0000000f21217220 */ /* 0x080fe20000410000 */
[-C--:B------:R-:W-:Y:S01]  /*68a0*/  FMUL.FTZ R36, R36, R15.reuse ;  /* 0x0000000f24247220 */ /* 0x080fe20000410000 */
[-C--:B------:R-:W-:Y:S01]  /*68b0*/  FMUL.FTZ R37, R37, R15.reuse ;  /* 0x0000000f25257220 */ /* 0x080fe20000410000 */
[-C--:B------:R-:W-:Y:S01]  /*68c0*/  FMUL.FTZ R40, R40, R15.reuse ;  /* 0x0000000f28287220 */ /* 0x080fe20000410000 */
[-C--:B------:R-:W-:Y:S01]  /*68d0*/  FMUL.FTZ R41, R41, R15.reuse ;  /* 0x0000000f29297220 */ /* 0x080fe20000410000 */
[----:B------:R1:W2:Y:S01]  /*68e0*/  MUFU.EX2 R160, R167 ;  /* 0x000000a700a07308 */ /* 0x0002a20000000800 */
        /* <DEDUP_REMOVED lines=9> */
[----:B-1----:R-:W-:-:S02]  /*6980*/  IMAD.U32 R167, RZ, RZ, UR6 ;  /* 0x00000006ffa77e24 */ /* 0x002fc4000f8e00ff */
[-C--:B------:R-:W-:Y:S01]  /*6990*/  FMUL.FTZ R56, R56, R15.reuse ;  /* 0x0000000f38387220 */ /* 0x080fe20000410000 */
[-C--:B------:R-:W-:Y:S01]  /*69a0*/  FMUL.FTZ R57, R57, R15.reuse ;  /* 0x0000000f39397220 */ /* 0x080fe20000410000 */
[-C--:B------:R-:W-:Y:S01]  /*69b0*/  FMUL.FTZ R60, R60, R15.reuse ;  /* 0x0000000f3c3c7220 */ /* 0x080fe20000410000 */
[-C--:B------:R-:W-:Y:S01]  /*69c0*/  FMUL.FTZ R61, R61, R15.reuse ;  /* 0x0000000f3d3d7220 */ /* 0x080fe20000410000 */
[----:B------:R-:W-:Y:S01]  /*69d0*/  @!P3 LEA R5, R167, R0, 0x6 ;  /* 0x00000000a705b211 */ /* 0x000fe200078e30ff */
[----:B------:R0:W1:Y:S01]  /*69e0*/  MUFU.EX2 R184, R171 ;  /* 0x000000ab00b87308 */ /* 0x0000620000000800 */
[----:B--2---:R-:W-:Y:S01]  /*69f0*/  FADD.FTZ R152, R160, R153 ;  /* 0x00000099a0987221 */ /* 0x004fe20000010000 */
[-C--:B------:R-:W-:Y:S01]  /*6a00*/  FMUL.FTZ R64, R64, R15.reuse ;  /* 0x0000000f40407220 */ /* 0x080fe20000410000 */
[----:B------:R-:W-:Y:S01]  /*6a10*/  @!P3 LEA R6, R5, UR39, 0x2 ;  /* 0x000000270506bc11 */ /* 0x000fe2000f8e10ff */
[----:B------:R-:W-:Y:S01]  /*6a20*/  FFMA.FTZ R5, R166, UR7, -R154 ;  /* 0x00000007a6057c23 */ /* 0x000fe2000801089a */
[-C--:B------:R-:W-:Y:S01]  /*6a30*/  FMUL.FTZ R65, R65, R15.reuse ;  /* 0x0000000f41417220 */ /* 0x080fe20000410000 */
[-C--:B------:R-:W-:Y:S01]  /*6a40*/  FMUL.FTZ R68, R68, R15.reuse ;  /* 0x0000000f44447220 */ /* 0x080fe20000410000 */
[-C--:B------:R-:W-:Y:S01]  /*6a50*/  FMUL.FTZ R69, R69, R15.reuse ;  /* 0x0000000f45457220 */ /* 0x080fe20000410000 */
[----:B------:R-:W2:Y:S01]  /*6a60*/  MUFU.EX2 R159, R159 ;  /* 0x0000009f009f7308 */ /* 0x000ea20000000800 */
[----:B0-----:R-:W-:Y:S01]  /*6a70*/  FADD.FTZ R171, R17, R158 ;  /* 0x0000009e11ab7221 */ /* 0x001fe20000010000 */
[----:B---3--:R-:W-:Y:S01]  /*6a80*/  FADD.FTZ R153, R157, R152 ;  /* 0x000000989d997221 */ /* 0x008fe20000010000 */
[----:B------:R-:W-:Y:S01]  /*6a90*/  @!P3 STS [R6+0x28800], R15 ;  /* 0x0288000f0600b388 */ /* 0x000fe20000000800 */
[-C--:B------:R-:W-:Y:S01]  /*6aa0*/  FMUL.FTZ R72, R72, R15.reuse ;  /* 0x0000000f48487220 */ /* 0x080fe20000410000 */
[----:B------:R-:W-:Y:S01]  /*6ab0*/  FADD.FTZ R158, R18, R171 ;  /* 0x000000ab129e7221 */ /* 0x000fe20000010000 */
[----:B------:R-:W-:Y:S01]  /*6ac0*/  FMUL.FTZ R73, R73, R15 ;  /* 0x0000000f49497220 */ /* 0x000fe20000410000 */
[----:B------:R0:W-:Y:S01]  /*6ad0*/  @!P3 STS [R6+0x28820], R169 ;  /* 0x028820a90600b388 */ /* 0x0001e20000000800 */
[----:B------:R-:W3:Y:S01]  /*6ae0*/  MUFU.EX2 R170, R170 ;  /* 0x000000aa00aa7308 */ /* 0x000ee20000000800 */
[----:B------:R-:W-:Y:S01]  /*6af0*/  FADD.FTZ R158, R19, R158 ;  /* 0x0000009e139e7221 */ /* 0x000fe20000010000 */
[C---:B-1----:R-:W-:Y:S01]  /*6b00*/  FADD.FTZ R152, R184.reuse, R153 ;  /* 0x00000099b8987221 */ /* 0x042fe20000010000 */
[----:B------:R-:W-:Y:S01]  /*6b10*/  F2FP.F16.F32.PACK_AB R157, R184, R157 ;  /* 0x0000009db89d723e */ /* 0x000fe200000000ff */
[-C--:B------:R-:W-:Y:S01]  /*6b20*/  FMUL.FTZ R76, R76, R15.reuse ;  /* 0x0000000f4c4c7220 */ /* 0x080fe20000410000 */
[----:B------:R-:W-:Y:S01]  /*6b30*/  FADD.FTZ R153, R21, R158 ;  /* 0x0000009e15997221 */ /* 0x000fe20000010000 */
[-C--:B------:R-:W-:Y:S01]  /*6b40*/  FMUL.FTZ R77, R77, R15.reuse ;  /* 0x0000000f4d4d7220 */ /* 0x080fe20000410000 */
[-C--:B------:R-:W-:Y:S01]  /*6b50*/  FMUL.FTZ R80, R80, R15.reuse ;  /* 0x0000000f50507220 */ /* 0x080fe20000410000 */
[----:B------:R-:W1:Y:S01]  /*6b60*/  MUFU.EX2 R161, R161 ;  /* 0x000000a100a17308 */ /* 0x000e620000000800 */
[----:B------:R-:W-:Y:S01]  /*6b70*/  FADD.FTZ R154, R22, R153 ;  /* 0x00000099169a7221 */ /* 0x000fe20000010000 */
[----:B------:R-:W-:Y:S01]  /*6b80*/  F2FP.F16.F32.PACK_AB R153, R155, R156 ;  /* 0x0000009c9b99723e */ /* 0x000fe200000000ff */
[-C--:B------:R-:W-:Y:S01]  /*6b90*/  FMUL.FTZ R81, R81, R15.reuse ;  /* 0x0000000f51517220 */ /* 0x080fe20000410000 */
[----:B------:R-:W-:Y:S01]  /*6ba0*/  F2FP.F16.F32.PACK_AB R156, R19, R18 ;  /* 0x00000012139c723e */ /* 0x000fe200000000ff */
[----:B------:R-:W-:Y:S01]  /*6bb0*/  FMUL.FTZ R84, R84, R15 ;  /* 0x0000000f54547220 */ /* 0x000fe20000410000 */
[----:B------:R-:W-:Y:S01]  /*6bc0*/  F2FP.F16.F32.PACK_AB R155, R160, R163 ;  /* 0x000000a3a09b723e */ /* 0x000fe200000000ff */
[----:B------:R-:W-:Y:S01]  /*6bd0*/  FMUL.FTZ R85, R85, R15 ;  /* 0x0000000f55557220 */ /* 0x000fe20000410000 */
[----:B------:R-:W4:Y:S01]  /*6be0*/  MUFU.EX2 R164, R164 ;  /* 0x000000a400a47308 */ /* 0x000f220000000800 */
[----:B------:R-:W-:Y:S01]  /*6bf0*/  F2FP.F16.F32.PACK_AB R160, R176, R23 ;  /* 0x00000017b0a0723e */ /* 0x000fe200000000ff */
[-C--:B------:R-:W-:Y:S01]  /*6c00*/  FMUL.FTZ R88, R88, R15.reuse ;  /* 0x0000000f58587220 */ /* 0x080fe20000410000 */
[-C--:B------:R-:W-:Y:S01]  /*6c10*/  FMUL.FTZ R89, R89, R15.reuse ;  /* 0x0000000f59597220 */ /* 0x080fe20000410000 */
[-C--:B------:R-:W-:Y:S01]  /*6c20*/  FMUL.FTZ R92, R92, R15.reuse ;  /* 0x0000000f5c5c7220 */ /* 0x080fe20000410000 */
[-C--:B------:R-:W-:Y:S01]  /*6c30*/  FMUL.FTZ R93, R93, R15.reuse ;  /* 0x0000000f5d5d7220 */ /* 0x080fe20000410000 */
[-C--:B------:R-:W-:Y:S01]  /*6c40*/  FMUL.FTZ R96, R96, R15.reuse ;  /* 0x0000000f60607220 */ /* 0x080fe20000410000 */
[-C--:B------:R-:W-:Y:S01]  /*6c50*/  FMUL.FTZ R97, R97, R15.reuse ;  /* 0x0000000f61617220 */ /* 0x080fe20000410000 */
[----:B------:R-:W5:Y:S01]  /*6c60*/  MUFU.EX2 R177, R177 ;  /* 0x000000b100b17308 */ /* 0x000f620000000800 */
        /* <DEDUP_REMOVED lines=15> */
[----:B------:R2:W5:Y:S01]  /*6d60*/  MUFU.EX2 R166, R165 ;  /* 0x000000a500a67308 */ /* 0x0005620000000800 */
[-C--:B------:R-:W-:Y:S01]  /*6d70*/  FMUL.FTZ R128, R128, R15.reuse ;  /* 0x0000000f80807220 */ /* 0x080fe20000410000 */
[-C--:B------:R-:W-:Y:S01]  /*6d80*/  FMUL.FTZ R129, R129, R15.reuse ;  /* 0x0000000f81817220 */ /* 0x080fe20000410000 */
[-C--:B------:R-:W-:Y:S01]  /*6d90*/  FMUL.FTZ R132, R132, R15.reuse ;  /* 0x0000000f84847220 */ /* 0x080fe20000410000 */
[-C--:B------:R-:W-:Y:S01]  /*6da0*/  FMUL.FTZ R133, R133, R15.reuse ;  /* 0x0000000f85857220 */ /* 0x080fe20000410000 */
[-C--:B------:R-:W-:Y:S01]  /*6db0*/  FMUL.FTZ R136, R136, R15.reuse ;  /* 0x0000000f88887220 */ /* 0x080fe20000410000 */
[-C--:B------:R-:W-:Y:S01]  /*6dc0*/  FMUL.FTZ R137, R137, R15.reuse ;  /* 0x0000000f89897220 */ /* 0x080fe20000410000 */
[-C--:B------:R-:W-:Y:S01]  /*6dd0*/  FMUL.FTZ R140, R140, R15.reuse ;  /* 0x0000000f8c8c7220 */ /* 0x080fe20000410000 */
[----:B------:R-:W5:Y:S01]  /*6de0*/  MUFU.EX2 R178, R178 ;  /* 0x000000b200b27308 */ /* 0x000f620000000800 */
[----:B--2---:R-:W-:Y:S01]  /*6df0*/  FADD.FTZ R165, R159, R152 ;  /* 0x000000989fa57221 */ /* 0x004fe20000010000 */
[----:B------:R-:W-:Y:S01]  /*6e00*/  F2FP.F16.F32.PACK_AB R152, R175, R172 ;  /* 0x000000acaf98723e */ /* 0x000fe200000000ff */
[----:B------:R-:W-:Y:S01]  /*6e10*/  FMUL.FTZ R141, R141, R15 ;  /* 0x0000000f8d8d7220 */ /* 0x000fe20000410000 */
[C---:B---3--:R-:W-:Y:S01]  /*6e20*/  F2FP.F16.F32.PACK_AB R159, R170.reuse, R159 ;  /* 0x0000009faa9f723e */ /* 0x048fe200000000ff */
[----:B------:R-:W-:Y:S01]  /*6e30*/  FADD.FTZ R158, R170, R165 ;  /* 0x000000a5aa9e7221 */ /* 0x000fe20000010000 */
[----:B------:R-:W-:Y:S01]  /*6e40*/  FADD.FTZ R165, R23, R154 ;  /* 0x0000009a17a57221 */ /* 0x000fe20000010000 */
[----:B------:R-:W-:Y:S01]  /*6e50*/  F2FP.F16.F32.PACK_AB R154, R17, R174 ;  /* 0x000000ae119a723e */ /* 0x000fe200000000ff */
[----:B------:R-:W-:Y:S01]  /*6e60*/  BAR.SYNC.DEFER_BLOCKING 0xf, 0x100 ;  /* 0x03c4000000007b1d */ /* 0x000fe20000010000 */
[----:B-1----:R-:W-:Y:S01]  /*6e70*/  FADD.FTZ R17, R161, R158 ;  /* 0x0000009ea1117221 */ /* 0x002fe20000010000 */
[----:B0-----:R-:W-:Y:S01]  /*6e80*/  FADD.FTZ R6, R176, R165 ;  /* 0x000000a5b0067221 */ /* 0x001fe20000010000 */
[----:B----4-:R-:W-:Y:S01]  /*6e90*/  F2FP.F16.F32.PACK_AB R161, R164, R161 ;  /* 0x000000a1a4a1723e */ /* 0x010fe200000000ff */
[----:B------:R-:W-:Y:S01]  /*6ea0*/  FMUL.FTZ R144, R144, R15 ;  /* 0x0000000f90907220 */ /* 0x000fe20000410000 */
[----:B------:R-:W-:Y:S01]  /*6eb0*/  FADD.FTZ R158, R164, R17 ;  /* 0x00000011a49e7221 */ /* 0x000fe20000010000 */
[----:B------:R-:W0:Y:S01]  /*6ec0*/  MUFU.EX2 R179, R179 ;  /* 0x000000b300b37308 */ /* 0x000e220000000800 */
[----:B-----5:R-:W-:Y:S01]  /*6ed0*/  FADD.FTZ R17, R177, R6 ;  /* 0x00000006b1117221 */ /* 0x020fe20000010000 */
[----:B------:R-:W-:Y:S01]  /*6ee0*/  F2FP.F16.F32.PACK_AB R163, R166, R167 ;  /* 0x000000a7a6a3723e */ /* 0x000fe200000000ff */
[----:B------:R-:W-:Y:S01]  /*6ef0*/  FADD.FTZ R19, R167, R158 ;  /* 0x0000009ea7137221 */ /* 0x000fe20000010000 */
[----:B------:R-:W-:Y:S01]  /*6f00*/  F2FP.F16.F32.PACK_AB R158, R22, R21 ;  /* 0x00000015169e723e */ /* 0x000fe200000000ff */
[C---:B------:R-:W-:Y:S01]  /*6f10*/  FADD.FTZ R6, R178.reuse, R17 ;  /* 0x00000011b2067221 */ /* 0x040fe20000010000 */
[----:B------:R-:W-:Y:S01]  /*6f20*/  F2FP.F16.F32.PACK_AB R162, R178, R177 ;  /* 0x000000b1b2a2723e */ /* 0x000fe200000000ff */
[----:B------:R-:W-:Y:S01]  /*6f30*/  FADD.FTZ R18, R166, R19 ;  /* 0x00000013a6127221 */ /* 0x000fe20000010000 */
[----:B------:R-:W1:Y:S01]  /*6f40*/  MUFU.EX2 R5, R5 ;  /* 0x0000000500057308 */ /* 0x000e620000000800 */
[-C--:B------:R-:W-:Y:S01]  /*6f50*/  FMUL.FTZ R145, R145, R15.reuse ;  /* 0x0000000f91917220 */ /* 0x080fe20000410000 */
[-C--:B------:R-:W-:Y:S01]  /*6f60*/  FMUL.FTZ R148, R148, R15.reuse ;  /* 0x0000000f94947220 */ /* 0x080fe20000410000 */
[----:B------:R-:W-:Y:S01]  /*6f70*/  FMUL.FTZ R149, R149, R15 ;  /* 0x0000000f95957220 */ /* 0x000fe20000410000 */
[-C--:B------:R-:W-:Y:S01]  /*6f80*/  FMUL.FTZ R26, R26, R169.reuse ;  /* 0x000000a91a1a7220 */ /* 0x080fe20000410000 */
[-C--:B------:R-:W-:Y:S01]  /*6f90*/  FMUL.FTZ R27, R27, R169.reuse ;  /* 0x000000a91b1b7220 */ /* 0x080fe20000410000 */
[-C--:B------:R-:W-:Y:S01]  /*6fa0*/  FMUL.FTZ R30, R30, R169.reuse ;  /* 0x000000a91e1e7220 */ /* 0x080fe20000410000 */
[----:B------:R-:W-:Y:S01]  /*6fb0*/  FMUL.FTZ R31, R31, R169 ;  /* 0x000000a91f1f7220 */ /* 0x000fe20000410000 */
[----:B------:R-:W2:Y:S01]  /*6fc0*/  MUFU.EX2 R181, R181 ;  /* 0x000000b500b57308 */ /* 0x000ea20000000800 */
[----:B0-----:R-:W-:Y:S01]  /*6fd0*/  FADD.FTZ R17, R179, R6 ;  /* 0x00000006b3117221 */ /* 0x001fe20000010000 */
[----:B------:R-:W-:Y:S01]  /*6fe0*/  F2FP.F16.F32.PACK_AB R164, R180, R179 ;  /* 0x000000b3b4a4723e */ /* 0x000fe200000000ff */
[----:B------:R0:W-:Y:S01]  /*6ff0*/  STSM.16.M88.4 [R10+0x26800], R152 ;  /* 0x026800980a007844 */ /* 0x0001e20000000200 */
[-C--:B------:R-:W-:Y:S01]  /*7000*/  FMUL.FTZ R34, R34, R169.reuse ;  /* 0x000000a922227220 */ /* 0x080fe20000410000 */
[----:B------:R-:W-:Y:S01]  /*7010*/  FADD.FTZ R6, R180, R17 ;  /* 0x00000011b4067221 */ /* 0x000fe20000010000 */
[-C--:B------:R-:W-:Y:S01]  /*7020*/  FMUL.FTZ R35, R35, R169.reuse ;  /* 0x000000a923237220 */ /* 0x080fe20000410000 */
[----:B------:R0:W-:Y:S01]  /*7030*/  STSM.16.M88.4 [R8], R156 ;  /* 0x0000009c08007844 */ /* 0x0001e20000000200 */
[----:B------:R-:W3:Y:S01]  /*7040*/  MUFU.EX2 R182, R182 ;  /* 0x000000b600b67308 */ /* 0x000ee20000000800 */
[----:B-1----:R-:W-:Y:S01]  /*7050*/  FADD.FTZ R19, R5, R18 ;  /* 0x0000001205137221 */ /* 0x002fe20000010000 */
[-C--:B------:R-:W-:Y:S01]  /*7060*/  FMUL.FTZ R38, R38, R169.reuse ;  /* 0x000000a926267220 */ /* 0x080fe20000410000 */
[----:B------:R0:W-:Y:S01]  /*7070*/  STSM.16.M88.4 [R9], R160 ;  /* 0x000000a009007844 */ /* 0x0001e20000000200 */
        /* <DEDUP_REMOVED lines=13> */
[----:B---3--:R-:W-:Y:S01]  /*7150*/  F2FP.F16.F32.PACK_AB R166, R182, R181 ;  /* 0x000000b5b6a6723e */ /* 0x008fe200000000ff */
[-C--:B------:R-:W-:Y:S01]  /*7160*/  FMUL.FTZ R59, R59, R169.reuse ;  /* 0x000000a93b3b7220 */ /* 0x080fe20000410000 */
        /* <DEDUP_REMOVED lines=8> */
[----:B------:R-:W-:Y:S01]  /*71f0*/  FADD.FTZ R5, R182, R17 ;  /* 0x00000011b6057221 */ /* 0x000fe20000010000 */
        /* <DEDUP_REMOVED lines=10> */
[-C--:B------:R-:W-:Y:S01]  /*72a0*/  FMUL.FTZ R90, R90, R169.reuse ;  /* 0x000000a95a5a7220 */ /* 0x080fe20000410000 */
[-C--:B------:R-:W-:Y:S01]  /*72b0*/  FMUL.FTZ R91, R91, R169.reuse ;  /* 0x000000a95b5b7220 */ /* 0x080fe20000410000 */
[----:B------:R-:W-:Y:S01]  /*72c0*/  FMUL.FTZ R94, R94, R169 ;  /* 0x000000a95e5e7220 */ /* 0x000fe20000410000 */
[C---:B---3--:R-:W-:Y:S01]  /*72d0*/  F2FP.F16.F32.PACK_AB R167, R16.reuse, R173 ;  /* 0x000000ad10a7723e */ /* 0x048fe200000000ff */
        /* <DEDUP_REMOVED lines=31> */
[----:B0-----:R-:W-:Y:S06]  /*74d0*/  @!P0 BRA `(.L_x_7207) ;  /* 0x0000000000048947 */ /* 0x001fec0003800000 */
[----:B------:R-:W-:Y:S01]  /*74e0*/  BPT.TRAP 0x1 ;  /* 0x000000040000795c */ /* 0x000fe20000300000 */
.L_x_7207:
[----:B------:R0:W1:Y:S01]  /*74f0*/  SYNCS.PHASECHK.TRANS64.TRYWAIT P3, [UR30+0x28c50], R13 ;  /* 0x028c500dff0075a7 */ /* 0x000062000806015e */
[----:B------:R-:W-:Y:S05]  /*7500*/  @!P0 BRA `(.L_x_7208) ;  /* 0x0000000000048947 */ /* 0x000fea0003800000 */
[----:B------:R-:W-:Y:S01]  /*7510*/  BPT.TRAP 0x1 ;  /* 0x000000040000795c */ /* 0x000fe20000300000 */
.L_x_7208:
[----:B-1----:R-:W-:Y:S05]  /*7520*/  @P3 BRA `(.L_x_7209) ;  /* 0x0000000000083947 */ /* 0x002fea0003800000 */
[----:B------:R-:W1:Y:S02]  /*7530*/  SYNCS.PHASECHK.TRANS64.TRYWAIT P3, [UR30+0x28c50], R13 ;  /* 0x028c500dff0075a7 */ /* 0x000e64000806015e */
[----:B-1----:R-:W-:Y:S05]  /*7540*/  @!P3 BRA `(.L_x_7210) ;  /* 0x0000009800c0b947 */ /* 0x002fea0003800000 */
.L_x_7209:
[----:B------:R-:W-:Y:S01]  /*7550*/  ULEA UR6, UR4, UR38, 0xc ;  /* 0x0000002604067291 */ /* 0x000fe2000f8e603f */
[----:B------:R-:W-:Y:S01]  /*7560*/  WARPGROUP.ARRIVE ;  /* 0x00000000000079c5 */ /* 0x000fe20000000000 */
[----:B------:R-:W-:Y:S01]  /*7570*/  UMOV UR11, 0x40000040 ;  /* 0x40000040000b7882 */ /* 0x000fe20000000000 */
[----:B------:R-:W-:Y:S01]  /*7580*/  UISETP.GT.AND UP1, UPT, UR41, UR25, UPT ;  /* 0x000000192900728c */ /* 0x000fe2000bf24270 */
[----:B-1----:R-:W-:Y:S01]  /*7590*/  @!P1 VIADD R14, R14, 0x28c60 ;  /* 0x00028c600e0e9836 */ /* 0x002fe20000000000 */
[----:B------:R-:W-:Y:S01]  /*75a0*/  UIADD3 UR41, UR41, -0x1, URZ ;  /* 0xffffffff29297890 */ /* 0x000fe2000fffe03f */
[----:B------:R-:W-:Y:S01]  /*75b0*/  MOV R15, R3 ;  /* 0x00000003000f7202 */ /* 0x000fe20000000f00 */
[----:B------:R-:W-:Y:S02]  /*75c0*/  UMOV UR10, UR6 ;  /* 0x00000006000a7c82 */ /* 0x000fe40008000000 */
[----:B------:R-:W-:Y:S01]  /*75d0*/  HGMMA.64x256x16.F32 R24, R152, gdesc[UR8].tnspB, R24, gsb0 ;  /* 0x43e0000898187df0 */ /* 0x000fe20008000818 */
[----:B------:R-:W-:Y:S01]  /*75e0*/  UIADD3 UR10, UR6, 0x80, URZ ;  /* 0x00000080060a7890 */ /* 0x000fe2000fffe03f */
[----:B------:R-:W-:Y:S01]  /*75f0*/  PLOP3.LUT P3, PT, PT, PT, UP1, 0x80, 0x0 ;  /* 0x000000000000781c */ /* 0x000fe20003f6f018 */
[----:B------:R-:W-:Y:S01]  /*7600*/  UMOV UR11, 0x40000040 ;  /* 0x40000040000b7882 */ /* 0x000fe20000000000 */
[----:B------:R-:W-:Y:S01]  /*7610*/  @!P1 PRMT R14, RZ, 0x654, R14 ;  /* 0x00000654ff0e9816 */ /* 0x000fe2000000000e */
[----:B------:R-:W-:-:S02]  /*7620*/  WARPGROUP.DEPBAR.LE gsb0, 0x0 ;  /* 0x00008000000079c5 */ /* 0x000fc40000010000 */
[----:B------:R-:W-:-:S15]  /*7630*/  WARPGROUP.ARRIVE ;  /* 0x00000000000079c5 */ /* 0x000fde0000000000 */
[----:B------:R-:W-:-:S06]  /*7640*/  NOP ;  /* 0x0000000000007918 */ /* 0x000fcc0000000000 */
        /* <DEDUP_REMOVED lines=25> */
[----:B-1----:R-:W-:Y:S01]  /*77e0*/  IMAD.MOV.U32 R14, RZ, RZ, R4 ;  /* 0x000000ffff0e7224 */ /* 0x002fe200078e0004 */
[----:B------:R-:W-:Y:S06]  /*77f0*/  @P3 BRA `(.L_x_7211) ;  /* 0xffffffdc00943947 */ /* 0x000fec000383ffff */
.L_x_7202:
[----:B------:R-:W-:-:S06]  /*7800*/  UISETP.GE.AND UP0, UPT, UR41, UR40, UPT ;  /* 0x000000282900728c */ /* 0x000fcc000bf06270 */
[----:B------:R-:W-:-:S13]  /*7810*/  PLOP3.LUT P2, PT, PT, PT, UP0, 0x80, 0x0 ;  /* 0x000000000000781c */ /* 0x000fda0003f4f008 */
[----:B------:R-:W-:Y:S05]  /*7820*/  @!P2 BRA `(.L_x_7212) ;  /* 0x0000001c002ca947 */ /* 0x000fea0003800000 */
[----:B01----:R-:W-:Y:S01]  /*7830*/  IMAD.MOV.U32 R13, RZ, RZ, R4 ;  /* 0x000000ffff0d7224 */ /* 0x003fe200078e0004 */
[----:B------:R-:W-:Y:S01]  /*7840*/  UMOV UR6, UR4 ;  /* 0x0000000400067c82 */ /* 0x000fe20008000000 */
[----:B------:R-:W-:Y:S01]  /*7850*/  IMAD.MOV.U32 R18, RZ, RZ, R3 ;  /* 0x000000ffff127224 */ /* 0x000fe200078e0003 */
[----:B------:R-:W-:Y:S01]  /*7860*/  ULDC UR25, c[0x0][0x9d8] ;  /* 0x0002760000197ab9 */ /* 0x000fe20000000800 */
[----:B------:R-:W-:-:S05]  /*7870*/  ULDC UR7, c[0x0][0x988] ;  /* 0x0002620000077ab9 */ /* 0x000fca0000000800 */
.L_x_7221:
[----:B------:R-:W-:-:S04]  /*7880*/  UIADD3 UR4, UR6, 0x1, URZ ;  /* 0x0000000106047890 */ /* 0x000fc8000fffe03f */
[----:B------:R-:W-:-:S04]  /*7890*/  UISETP.NE.AND UP0, UPT, UR4, 0x2, UPT ;  /* 0x000000020400788c */ /* 0x000fc8000bf05270 */
[----:B------:R-:W-:Y:S02]  /*78a0*/  USEL UR10, URZ, 0x1, UP0 ;  /* 0x000000013f0a7887 */ /* 0x000fe40008000000 */
[----:B------:R-:W-:Y:S02]  /*78b0*/  USEL UR4, UR4, URZ, UP0 ;  /* 0x0000003f04047287 */ /* 0x000fe40008000000 */
[----:B------:R-:W-:Y:S01]  /*78c0*/  ULOP3.LUT UR5, UR5, UR10, URZ, 0x3c, !UPT ;  /* 0x0000000a05057292 */ /* 0x000fe2000f8e3c3f */
[----:B-1--4-:R-:W-:Y:S11]  /*78d0*/  @!P0 BRA `(.L_x_7213) ;  /* 0x0000000000048947 */ /* 0x012ff60003800000 */
[----:B------:R-:W-:Y:S01]  /*78e0*/  BPT.TRAP 0x1 ;  /* 0x000000040000795c */ /* 0x000fe20000300000 */
.L_x_7213:
[----:B------:R-:W-:Y:S01]  /*78f0*/  ULEA UR26, UR4, UR39, 0x3 ;  /* 0x00000027041a7291 */ /* 0x000fe2000f8e183f */
[----:B------:R-:W-:-:S04]  /*7900*/  MOV R11, UR5 ;  /* 0x00000005000b7c02 */ /* 0x000fc80008000f00 */
[----:B------:R-:W-:-:S04]  /*7910*/  SHF.L.U32 R11, R11, 0x1f, RZ ;  /* 0x0000001f0b0b7819 */ /* 0x000fc800000006ff */
[----:B------:R0:W1:Y:S01]  /*7920*/  SYNCS.PHASECHK.TRANS64.TRYWAIT P2, [UR26+0x28c30], R11 ;  /* 0x028c300bff0075a7 */ /* 0x000062000804015a */
[----:B------:R-:W-:Y:S05]  /*7930*/  @!P0 BRA `(.L_x_7214) ;  /* 0x0000000000048947 */ /* 0x000fea0003800000 */
[----:B------:R-:W-:Y:S01]  /*7940*/  BPT.TRAP 0x1 ;  /* 0x000000040000795c */ /* 0x000fe20000300000 */
.L_x_7214:
[----:B-1----:R-:W-:Y:S05]  /*7950*/  @P2 BRA `(.L_x_7215) ;  /* 0x0000000000082947 */ /* 0x002fea0003800000 */
[----:B------:R-:W1:Y:S02]  /*7960*/  SYNCS.PHASECHK.TRANS64.TRYWAIT P2, [UR26+0x28c30], R11 ;  /* 0x028c300bff0075a7 */ /* 0x000e64000804015a */
[----:B-1----:R-:W-:Y:S05]  /*7970*/  @!P2 BRA `(.L_x_7216) ;  /* 0x0000009400c8a947 */ /* 0x002fea0003800000 */
.L_x_7215:
        /* <DEDUP_REMOVED lines=35> */
[----:B---3--:R-:W-:Y:S01]  /*7bb0*/  FMUL.FTZ R14, R155, UR25 ;  /* 0x000000199b0e7c20 */ /* 0x008fe20008410000 */
        /* <DEDUP_REMOVED lines=11> */
[----:B------:R-:W-:-:S05]  /*7c70*/  FMUL.FTZ R169, R179, UR25 ;  /* 0x00000019b3a97c20 */ /* 0x000fca0008410000 */
        /* <DEDUP_REMOVED lines=8> */
[----:B------:R-:W-:Y:S01]  /*7d00*/  FMUL.FTZ R158, R177, UR25 ;  /* 0x00000019b19e7c20 */ /* 0x000fe20008410000 */
[----:B------:R-:W-:-:S05]  /*7d10*/  IMAD.U32 R177, RZ, RZ, UR6 ;  /* 0x00000006ffb17e24 */ /* 0x000fca000f8e00ff */
        /* <DEDUP_REMOVED lines=16> */
[----:B-1----:R-:W-:Y:S01]  /*7e20*/  FMNMX.FTZ R3, R157, R162, !PT ;  /* 0x000000a29d037209 */ /* 0x002fe20007810000 */
[----:B------:R-:W-:Y:S01]  /*7e30*/  FMUL.FTZ R162, R163, UR25 ;  /* 0x00000019a3a27c20 */ /* 0x000fe20008410000 */
[----:B------:R-:W-:Y:S01]  /*7e40*/  FMUL.FTZ R163, R166, UR25 ;  /* 0x00000019a6a37c20 */ /* 0x000fe20008410000 */
[----:B------:R-:W-:Y:S01]  /*7e50*/  FMUL.FTZ R166, R171, UR25 ;  /* 0x00000019aba67c20 */ /* 0x000fe20008410000 */
[----:B------:R-:W-:-:S03]  /*7e60*/  FMUL.FTZ R171, R182, UR25 ;  /* 0x00000019b6ab7c20 */ /* 0x000fc60008410000 */
[----:B------:R-:W1:Y:S01]  /*7e70*/  MUFU.TANH R161, R161 ;  /* 0x000000a100a17308 */ /* 0x000e620000002400 */
[----:B--2---:R-:W-:-:S07]  /*7e80*/  FMNMX.FTZ R164, R158, R3, !PT ;  /* 0x000000039ea47209 */ /* 0x004fce0007810000 */
[----:B------:R-:W2:Y:S01]  /*7e90*/  MUFU.TANH R12, R12 ;  /* 0x0000000c000c7308 */ /* 0x000ea20000002400 */
[----:B---3--:R-:W-:-:S07]  /*7ea0*/  FMNMX.FTZ R164, R159, R164, !PT ;  /* 0x000000a49fa47209 */ /* 0x008fce0007810000 */
[----:B------:R-:W3:Y:S01]  /*7eb0*/  MUFU.TANH R14, R14 ;  /* 0x0000000e000e7308 */ /* 0x000ee20000002400 */
[----:B-1----:R-:W-:Y:S01]  /*7ec0*/  FMNMX.FTZ R3, R161, R164, !PT ;  /* 0x000000a4a1037209 */ /* 0x002fe20007810000 */
[----:B------:R-:W-:Y:S01]  /*7ed0*/  FMUL.FTZ R164, R167, UR25 ;  /* 0x00000019a7a47c20 */ /* 0x000fe20008410000 */
[----:B------:R-:W-:-:S03]  /*7ee0*/  FMUL.FTZ R167, R174, UR25 ;  /* 0x00000019aea77c20 */ /* 0x000fc60008410000 */
        /* <DEDUP_REMOVED lines=15> */
[----:B------:R-:W0:Y:S08]  /*7fe0*/  MUFU.TANH R164, R164 ;  /* 0x000000a400a47308 */ /* 0x000e300000002400 */
[----:B------:R-:W4:Y:S01]  /*7ff0*/  MUFU.TANH R165, R165 ;  /* 0x000000a500a57308 */ /* 0x000f220000002400 */
[----:B--2---:R-:W-:-:S02]  /*8000*/  FMNMX.FTZ R3, R174, R175, !PT ;  /* 0x000000afae037209 */ /* 0x004fc40007810000 */
[----:B-1----:R-:W-:-:S03]  /*8010*/  FMNMX.FTZ R174, R162, R173, !PT ;  /* 0x000000ada2ae7209 */ /* 0x002fc60007810000 */
[----:B------:R-:W-:Y:S02]  /*8020*/  FMUL.FTZ R184, R3, UR7 ;  /* 0x0000000703b87c20 */ /* 0x000fe40008410000 */
[----:B------:R-:W1:Y:S01]  /*8030*/  MUFU.TANH R166, R166 ;  /* 0x000000a600a67308 */ /* 0x000e620000002400 */
[----:B---3--:R-:W-:Y:S01]  /*8040*/  FMNMX.FTZ R173, R163, R174, !PT ;  /* 0x000000aea3ad7209 */ /* 0x008fe20007810000 */
[----:B------:R-:W-:Y:S01]  /*8050*/  FADD.FTZ R18, -R3, R18 ;  /* 0x0000001203127221 */ /* 0x000fe20000010100 */
[--C-:B------:R-:W-:Y:S01]  /*8060*/  FFMA.FTZ R176, R152, UR7, -R184.reuse ;  /* 0x0000000798b07c23 */ /* 0x100fe200080108b8 */
[--C-:B------:R-:W-:Y:S01]  /*8070*/  FFMA.FTZ R17, R17, UR7, -R184.reuse ;  /* 0x0000000711117c23 */ /* 0x100fe200080108b8 */
[----:B0-----:R-:W-:Y:S01]  /*8080*/  FMNMX.FTZ R174, R164, R173, !PT ;  /* 0x000000ada4ae7209 */ /* 0x001fe20007810000 */
[----:B------:R-:W-:Y:S01]  /*8090*/  FMUL.FTZ R18, R18, UR7 ;  /* 0x0000000712127c20 */ /* 0x000fe20008410000 */
[--C-:B------:R-:W-:Y:S01]  /*80a0*/  FFMA.FTZ R19, R19, UR7, -R184.reuse ;  /* 0x0000000713137c23 */ /* 0x100fe200080108b8 */
[----:B------:R-:W0:Y:S01]  /*80b0*/  MUFU.TANH R167, R167 ;  /* 0x000000a700a77308 */ /* 0x000e220000002400 */
[----:B----4-:R-:W-:Y:S01]  /*80c0*/  FMNMX.FTZ R173, R165, R174, !PT ;  /* 0x000000aea5ad7209 */ /* 0x010fe20007810000 */
[--C-:B------:R-:W-:Y:S01]  /*80d0*/  FFMA.FTZ R20, R20, UR7, -R184.reuse ;  /* 0x0000000714147c23 */ /* 0x100fe200080108b8 */
[--C-:B------:R-:W-:Y:S01]  /*80e0*/  FFMA.FTZ R21, R21, UR7, -R184.reuse ;  /* 0x0000000715157c23 */ /* 0x100fe200080108b8 */
[--C-:B------:R-:W-:Y:S01]  /*80f0*/  FFMA.FTZ R22, R22, UR7, -R184.reuse ;  /* 0x0000000716167c23 */ /* 0x100fe200080108b8 */
[--C-:B------:R-:W-:Y:S01]  /*8100*/  FFMA.FTZ R23, R23, UR7, -R184.reuse ;  /* 0x0000000717177c23 */ /* 0x100fe200080108b8 */
[--C-:B------:R-:W-:Y:S01]  /*8110*/  FFMA.FTZ R153, R153, UR7, -R184.reuse ;  /* 0x0000000799997c23 */ /* 0x100fe200080108b8 */
[--C-:B------:R-:W-:Y:S01]  /*8120*/  FFMA.FTZ R178, R154, UR7, -R184.reuse ;  /* 0x000000079ab27c23 */ /* 0x100fe200080108b8 */
[----:B------:R-:W2:Y:S01]  /*8130*/  MUFU.TANH R168, R168 ;  /* 0x000000a800a87308 */ /* 0x000ea20000002400 */
[----:B-1----:R-:W-:Y:S01]  /*8140*/  FMNMX.FTZ R174, R166, R173, !PT ;  /* 0x000000ada6ae7209 */ /* 0x002fe20007810000 */
[--C-:B------:R-:W-:Y:S01]  /*8150*/  FFMA.FTZ R155, R155, UR7, -R184.reuse ;  /* 0x000000079b9b7c23 */ /* 0x100fe200080108b8 */
[--C-:B------:R-:W-:Y:S01]  /*8160*/  FFMA.FTZ R180, R156, UR7, -R184.reuse ;  /* 0x000000079cb47c23 */ /* 0x100fe200080108b8 */
[--C-:B------:R-:W-:Y:S01]  /*8170*/  FFMA.FTZ R157, R157, UR7, -R184.reuse ;  /* 0x000000079d9d7c23 */ /* 0x100fe200080108b8 */
[--C-:B------:R-:W-:Y:S01]  /*8180*/  FFMA.FTZ R182, R158, UR7, -R184.reuse ;  /* 0x000000079eb67c23 */ /* 0x100fe200080108b8 */
[----:B------:R-:W-:Y:S01]  /*8190*/  FFMA.FTZ R159, R159, UR7, -R184 ;  /* 0x000000079f9f7c23 */ /* 0x000fe200080108b8 */
[----:B------:R-:W-:Y:S01]  /*81a0*/  @!P2 IMAD R154, R177, 0x40, R0 ;  /* 0x00000040b19aa824 */ /* 0x000fe200078e0200 */
[----:B------:R-:W1:Y:S01]  /*81b0*/  MUFU.TANH R170, R170 ;  /* 0x000000aa00aa7308 */ /* 0x000e620000002400 */
[----:B0-----:R-:W-:Y:S01]  /*81c0*/  FMNMX.FTZ R173, R167, R174, !PT ;  /* 0x000000aea7ad7209 */ /* 0x001fe20007810000 */
[--C-:B------:R-:W-:Y:S01]  /*81d0*/  FFMA.FTZ R174, R4, UR7, -R184.reuse ;  /* 0x0000000704ae7c23 */ /* 0x100fe200080108b8 */
[----:B------:R-:W-:Y:S01]  /*81e0*/  FFMA.FTZ R184, R161, UR7, -R184 ;  /* 0x00000007a1b87c23 */ /* 0x000fe200080108b8 */
[----:B------:R-:W-:-:S04]  /*81f0*/  @!P2 LEA R154, R154, UR39, 0x2 ;  /* 0x000000279a9aac11 */ /* 0x000fc8000f8e10ff */
[----:B------:R-:W0:Y:S01]  /*8200*/  MUFU.TANH R169, R169 ;  /* 0x000000a900a97308 */ /* 0x000e220000002400 */
[----:B--2---:R-:W-:-:S07]  /*8210*/  FMNMX.FTZ R173, R168, R173, !PT ;  /* 0x000000ada8ad7209 */ /* 0x004fce0007810000 */
[----:B------:R-:W2:Y:S01]  /*8220*/  MUFU.TANH R171, R171 ;  /* 0x000000ab00ab7308 */ /* 0x000ea20000002400 */
[----:B-1----:R-:W-:-:S07]  /*8230*/  FMNMX.FTZ R4, R170, R173, !PT ;  /* 0x000000adaa047209 */ /* 0x002fce0007810000 */
[----:B------:R-:W1:Y:S01]  /*8240*/  MUFU.TANH R172, R172 ;  /* 0x000000ac00ac7308 */ /* 0x000e620000002400 */
[----:B0-----:R-:W-:-:S07]  /*8250*/  FMNMX.FTZ R4, R169, R4, !PT ;  /* 0x00000004a9047209 */ /* 0x001fce0007810000 */
[----:B------:R-:W0:Y:S01]  /*8260*/  MUFU.EX2 R18, R18 ;  /* 0x0000001200127308 */ /* 0x000e220000000800 */
[----:B--2---:R-:W-:-:S07]  /*8270*/  FMNMX.FTZ R173, R171, R4, !PT ;  /* 0x00000004abad7209 */ /* 0x004fce0007810000 */
[----:B------:R-:W2:Y:S01]  /*8280*/  MUFU.EX2 R17, R17 ;  /* 0x0000001100117308 */ /* 0x000ea20000000800 */
[----:B-1----:R-:W-:-:S05]  /*8290*/  FMNMX.FTZ R173, R172, R173, !PT ;  /* 0x000000adacad7209 */ /* 0x002fca0007810000 */
[----:B------:R-:W1:Y:S02]  /*82a0*/  SHFL.BFLY PT, R4, R173, 0x2, 0x1f ;  /* 0x0c401f00ad047f89 */ /* 0x000e6400000e0000 */
[----:B------:R-:W3:Y:S01]  /*82b0*/  MUFU.EX2 R174, R174 ;  /* 0x000000ae00ae7308 */ /* 0x000ee20000000800 */
[-C--:B0-----:R-:W-:Y:S01]  /*82c0*/  FMUL.FTZ R24, R24, R18.reuse ;  /* 0x0000001218187220 */ /* 0x081fe20000410000 */
[-C--:B------:R-:W-:Y:S01]  /*82d0*/  FMUL.FTZ R25, R25, R18.reuse ;  /* 0x0000001219197220 */ /* 0x080fe20000410000 */
[-C--:B------:R-:W-:Y:S01]  /*82e0*/  FMUL.FTZ R28, R28, R18.reuse ;  /* 0x000000121c1c7220 */ /* 0x080fe20000410000 */
[-C--:B------:R-:W-:Y:S01]  /*82f0*/  FMUL.FTZ R29, R29, R18.reuse ;  /* 0x000000121d1d7220 */ /* 0x080fe20000410000 */
[-C--:B------:R-:W-:Y:S01]  /*8300*/  FMUL.FTZ R32, R32, R18.reuse ;  /* 0x0000001220207220 */ /* 0x080fe20000410000 */
[-C--:B------:R-:W-:Y:S01]  /*8310*/  FMUL.FTZ R33, R33, R18.reuse ;  /* 0x0000001221217220 */ /* 0x080fe20000410000 */
[-C--:B------:R-:W-:Y:S01]  /*8320*/  FMUL.FTZ R36, R36, R18.reuse ;  /* 0x0000001224247220 */ /* 0x080fe20000410000 */
[----:B------:R-:W0:Y:S01]  /*8330*/  MUFU.EX2 R19, R19 ;  /* 0x0000001300137308 */ /* 0x000e220000000800 */
        /* <DEDUP_REMOVED lines=12> */
[----:B------:R-:W-:Y:S01]  /*8400*/  FMUL.FTZ R57, R57, R18 ;  /* 0x0000001239397220 */ /* 0x000fe20000410000 */
[----:B-1----:R-:W-:Y:S01]  /*8410*/  FMNMX.FTZ R152, R173, R4, !PT ;  /* 0x00000004ad987209 */ /* 0x002fe20007810000 */
[-C--:B------:R-:W-:Y:S01]  /*8420*/  FMUL.FTZ R60, R60, R18.reuse ;  /* 0x000000123c3c7220 */ /* 0x080fe20000410000 */
[----:B------:R-:W1:Y:S01]  /*8430*/  MUFU.EX2 R21, R21 ;  /* 0x0000001500157308 */ /* 0x000e620000000800 */
[-C--:B------:R-:W-:Y:S01]  /*8440*/  FMUL.FTZ R61, R61, R18.reuse ;  /* 0x000000123d3d7220 */ /* 0x080fe20000410000 */
[-C--:B------:R-:W-:Y:S01]  /*8450*/  FMUL.FTZ R64, R64, R18.reuse ;  /* 0x0000001240407220 */ /* 0x080fe20000410000 */
[----:B------:R-:W4:Y:S01]  /*8460*/  SHFL.BFLY PT, R173, R152, 0x1, 0x1f ;  /* 0x0c201f0098ad7f89 */ /* 0x000f2200000e0000 */
        /* <DEDUP_REMOVED lines=23> */
[----:B----4-:R-:W-:Y:S01]  /*85e0*/  FMNMX.FTZ R4, R152, R173, !PT ;  /* 0x000000ad98047209 */ /* 0x010fe20007810000 */
[-C--:B------:R-:W-:Y:S01]  /*85f0*/  FMUL.FTZ R105, R105, R18.reuse ;  /* 0x0000001269697220 */ /* 0x080fe20000410000 */
[----:B------:R-:W-:Y:S01]  /*8600*/  @!P1 IADD3 R152, R190, 0x28c40, RZ ;  /* 0x00028c40be989810 */ /* 0x000fe20007ffe0ff */
[-C--:B------:R-:W-:Y:S01]  /*8610*/  FMUL.FTZ R108, R108, R18.reuse ;  /* 0x000000126c6c7220 */ /* 0x080fe20000410000 */
[-C--:B------:R-:W-:Y:S01]  /*8620*/  FMUL.FTZ R109, R109, R18.reuse ;  /* 0x000000126d6d7220 */ /* 0x080fe20000410000 */
[C---:B------:R-:W-:Y:S01]  /*8630*/  FADD.FTZ R13, -R4.reuse, R13 ;  /* 0x0000000d040d7221 */ /* 0x040fe20000010100 */
[----:B------:R-:W-:Y:S01]  /*8640*/  FMUL.FTZ R175, R4, UR7 ;  /* 0x0000000704af7c20 */ /* 0x000fe20008410000 */
[----:B------:R-:W-:Y:S01]  /*8650*/  @!P1 PRMT R152, RZ, 0x654, R152 ;  /* 0x00000654ff989816 */ /* 0x000fe20000000098 */
[----:B------:R-:W-:Y:S01]  /*8660*/  MUFU.EX2 R153, R153 ;  /* 0x0000009900997308 */ /* 0x000fe20000000800 */
[----:B------:R-:W-:Y:S01]  /*8670*/  FMUL.FTZ R13, R13, UR7 ;  /* 0x000000070d0d7c20 */ /* 0x000fe20008410000 */
[--C-:B------:R-:W-:Y:S01]  /*8680*/  FFMA.FTZ R12, R12, UR7, -R175.reuse ;  /* 0x000000070c0c7c23 */ /* 0x100fe200080108af */
[--C-:B------:R-:W-:Y:S01]  /*8690*/  FFMA.FTZ R161, R14, UR7, -R175.reuse ;  /* 0x000000070ea17c23 */ /* 0x100fe200080108af */
[--C-:B------:R-:W-:Y:S01]  /*86a0*/  FFMA.FTZ R14, R15, UR7, -R175.reuse ;  /* 0x000000070f0e7c23 */ /* 0x100fe200080108af */
[--C-:B------:R-:W-:Y:S01]  /*86b0*/  FFMA.FTZ R15, R16, UR7, -R175.reuse ;  /* 0x00000007100f7c23 */ /* 0x100fe200080108af */
[--C-:B------:R-:W-:Y:S01]  /*86c0*/  FFMA.FTZ R16, R160, UR7, -R175.reuse ;  /* 0x00000007a0107c23 */ /* 0x100fe200080108af */
[----:B------:R3:W-:Y:S01]  /*86d0*/  @!P1 SYNCS.ARRIVE.TRANS64.RED.A1T0 RZ, [R152+URZ], RZ ;  /* 0x000000ff98ff99a7 */ /* 0x0007e2000810043f */
[----:B------:R-:W4:Y:S01]  /*86e0*/  MUFU.EX2 R13, R13 ;  /* 0x0000000d000d7308 */ /* 0x000f220000000800 */
[--C-:B------:R-:W-:Y:S01]  /*86f0*/  FFMA.FTZ R173, R162, UR7, -R175.reuse ;  /* 0x00000007a2ad7c23 */ /* 0x100fe200080108af */
[--C-:B------:R-:W-:Y:S01]  /*8700*/  FFMA.FTZ R163, R163, UR7, -R175.reuse ;  /* 0x00000007a3a37c23 */ /* 0x100fe200080108af */
[--C-:B------:R-:W-:Y:S01]  /*8710*/  FFMA.FTZ R164, R164, UR7, -R175.reuse ;  /* 0x00000007a4a47c23 */ /* 0x100fe200080108af */
[--C-:B------:R-:W-:Y:S01]  /*8720*/  FFMA.FTZ R165, R165, UR7, -R175.reuse ;  /* 0x00000007a5a57c23 */ /* 0x100fe200080108af */
[--C-:B------:R-:W-:Y:S01]  /*8730*/  FFMA.FTZ R166, R166, UR7, -R175.reuse ;  /* 0x00000007a6a67c23 */ /* 0x100fe200080108af */
[----:B------:R-:W-:Y:S01]  /*8740*/  FFMA.FTZ R167, R167, UR7, -R175 ;  /* 0x00000007a7a77c23 */ /* 0x000fe200080108af */
[----:B---3--:R-:W-:Y:S01]  /*8750*/  FADD.FTZ R152, R174, R5 ;  /* 0x00000005ae987221 */ /* 0x008fe20000010000 */
[----:B------:R-:W3:Y:S01]  /*8760*/  MUFU.EX2 R12, R12 ;  /* 0x0000000c000c7308 */ /* 0x000ee20000000800 */
[--C-:B------:R-:W-:Y:S01]  /*8770*/  FFMA.FTZ R168, R168, UR7, -R175.reuse ;  /* 0x00000007a8a87c23 */ /* 0x100fe200080108af */
[--C-:B------:R-:W-:Y:S01]  /*8780*/  FFMA.FTZ R170, R170, UR7, -R175.reuse ;  /* 0x00000007aaaa7c23 */ /* 0x100fe200080108af */
[----:B0-----:R-:W-:Y:S01]  /*8790*/  FADD.FTZ R5, R19, R152 ;  /* 0x0000009813057221 */ /* 0x001fe20000010000 */
[--C-:B------:R-:W-:Y:S01]  /*87a0*/  FFMA.FTZ R169, R169, UR7, -R175.reuse ;  /* 0x00000007a9a97c23 */ /* 0x100fe200080108af */
[--C-:B------:R-:W-:Y:S01]  /*87b0*/  FFMA.FTZ R171, R171, UR7, -R175.reuse ;  /* 0x00000007abab7c23 */ /* 0x100fe200080108af */
[----:B------:R-:W-:Y:S01]  /*87c0*/  FFMA.FTZ R172, R172, UR7, -R175 ;  /* 0x00000007acac7c23 */ /* 0x000fe200080108af */
[----:B--2---:R-:W-:Y:S01]  /*87d0*/  FADD.FTZ R152, R20, R5 ;  /* 0x0000000514987221 */ /* 0x004fe20000010000 */
[----:B------:R-:W0:Y:S01]  /*87e0*/  MUFU.EX2 R161, R161 ;  /* 0x000000a100a17308 */ /* 0x000e220000000800 */
[----:B------:R-:W-:Y:S01]  /*87f0*/  @!P2 STS [R154+0x28800], R18 ;  /* 0x028800129a00a388 */ /* 0x000fe20000000800 */
[-C--:B------:R-:W-:Y:S01]  /*8800*/  FMUL.FTZ R112, R112, R18.reuse ;  /* 0x0000001270707220 */ /* 0x080fe20000410000 */
[----:B-1----:R-:W-:Y:S01]  /*8810*/  FADD.FTZ R175, R21, R152 ;  /* 0x0000009815af7221 */ /* 0x002fe20000010000 */
[-C--:B------:R-:W-:Y:S01]  /*8820*/  FMUL.FTZ R113, R113, R18.reuse ;  /* 0x0000001271717220 */ /* 0x080fe20000410000 */
[----:B----4-:R1:W-:Y:S01]  /*8830*/  @!P2 STS [R154+0x28820], R13 ;  /* 0x0288200d9a00a388 */ /* 0x0103e20000000800 */
[----:B------:R-:W-:Y:S01]  /*8840*/  FMUL.FTZ R116, R116, R18 ;  /* 0x0000001274747220 */ /* 0x000fe20000410000 */
[----:B------:R-:W-:Y:S01]  /*8850*/  FADD.FTZ R152, R22, R175 ;  /* 0x000000af16987221 */ /* 0x000fe20000010000 */
[----:B------:R-:W2:Y:S01]  /*8860*/  MUFU.EX2 R14, R14 ;  /* 0x0000000e000e7308 */ /* 0x000ea20000000800 */
[----:B---3--:R-:W-:Y:S01]  /*8870*/  FFMA.FTZ R6, R13, R6, R12 ;  /* 0x000000060d067223 */ /* 0x008fe2000001000c */
[-C--:B------:R-:W-:Y:S01]  /*8880*/  FMUL.FTZ R117, R117, R18.reuse ;  /* 0x0000001275757220 */ /* 0x080fe20000410000 */
[----:B------:R-:W-:Y:S01]  /*8890*/  FADD.FTZ R175, R23, R152 ;  /* 0x0000009817af7221 */ /* 0x000fe20000010000 */
[-C--:B------:R-:W-:Y:S01]  /*88a0*/  FMUL.FTZ R120, R120, R18.reuse ;  /* 0x0000001278787220 */ /* 0x080fe20000410000 */
[-C--:B------:R-:W-:Y:S01]  /*88b0*/  FMUL.FTZ R121, R121, R18.reuse ;  /* 0x0000001279797220 */ /* 0x080fe20000410000 */
[-C--:B------:R-:W-:Y:S01]  /*88c0*/  FMUL.FTZ R124, R124, R18.reuse ;  /* 0x000000127c7c7220 */ /* 0x080fe20000410000 */
[----:B------:R-:W-:Y:S01]  /*88d0*/  FADD.FTZ R152, R176, R175 ;  /* 0x000000afb0987221 */ /* 0x000fe20000010000 */
[----:B------:R-:W3:Y:S01]  /*88e0*/  MUFU.EX2 R15, R15 ;  /* 0x0000000f000f7308 */ /* 0x000ee20000000800 */
[----:B0-----:R-:W-:Y:S01]  /*88f0*/  FADD.FTZ R5, R161, R6 ;  /* 0x00000006a1057221 */ /* 0x001fe20000010000 */
[-C--:B------:R-:W-:Y:S01]  /*8900*/  FMUL.FTZ R125, R125, R18.reuse ;  /* 0x000000127d7d7220 */ /* 0x080fe20000410000 */
[----:B------:R-:W-:Y:S01]  /*8910*/  FADD.FTZ R175, R153, R152 ;  /* 0x0000009899af7221 */ /* 0x000fe20000010000 */
        /* <DEDUP_REMOVED lines=15> */
[----:B------:R-:W-:Y:S01]  /*8a10*/  FMUL.FTZ R149, R149, R18 ;  /* 0x0000001295957220 */ /* 0x000fe20000410000 */
[----:B-1----:R-:W-:Y:S01]  /*8a20*/  F2FP.F16.F32.PACK_AB R154, R20, R19 ;  /* 0x00000013149a723e */ /* 0x002fe200000000ff */
[----:B------:R-:W-:Y:S01]  /*8a30*/  FMUL.FTZ R26, R26, R13 ;  /* 0x0000000d1a1a7220 */ /* 0x000fe20000410000 */
[----:B------:R-:W-:Y:S01]  /*8a40*/  F2FP.F16.F32.PACK_AB R156, R22, R21 ;  /* 0x00000015169c723e */ /* 0x000fe200000000ff */
[----:B------:R-:W-:Y:S01]  /*8a50*/  FMUL.FTZ R27, R27, R13 ;  /* 0x0000000d1b1b7220 */ /* 0x000fe20000410000 */
[----:B------:R-:W1:Y:S01]  /*8a60*/  MUFU.EX2 R163, R163 ;  /* 0x000000a300a37308 */ /* 0x000e620000000800 */
[----:B0-----:R-:W-:Y:S01]  /*8a70*/  FADD.FTZ R6, R16, R5 ;  /* 0x0000000510067221 */ /* 0x001fe20000010000 */
        /* <DEDUP_REMOVED lines=23> */
[C---:B0-----:R-:W-:Y:S01]  /*8bf0*/  FADD.FTZ R152, R178.reuse, R175 ;  /* 0x000000afb2987221 */ /* 0x041fe20000010000 */
[----:B------:R-:W-:Y:S01]  /*8c00*/  F2FP.F16.F32.PACK_AB R160, R178, R153 ;  /* 0x00000099b2a0723e */ /* 0x000fe200000000ff */
[-C--:B------:R-:W-:Y:S01]  /*8c10*/  FMUL.FTZ R63, R63, R13.reuse ;  /* 0x0000000d3f3f7220 */ /* 0x080fe20000410000 */
[----:B------:R-:W-:Y:S01]  /*8c20*/  F2FP.F16.F32.PACK_AB R153, R161, R12 ;  /* 0x0000000ca199723e */ /* 0x000fe200000000ff */
        /* <DEDUP_REMOVED lines=31> */
[----:B------:R-:W-:Y:S01]  /*8e20*/  F2FP.F16.F32.PACK_AB R155, R15, R14 ;  /* 0x0000000e0f9b723e */ /* 0x000fe200000000ff */
[----:B------:R-:W-:Y:S01]  /*8e30*/  BAR.SYNC.DEFER_BLOCKING 0xf, 0x100 ;  /* 0x03c4000000007b1d */ /* 0x000fe20000010000 */
[-C--:B------:R-:W-:Y:S01]  /*8e40*/  FMUL.FTZ R107, R107, R13.reuse ;  /* 0x0000000d6b6b7220 */ /* 0x080fe20000410000 */
[-C--:B------:R-:W-:Y:S01]  /*8e50*/  FMUL.FTZ R110, R110, R13.reuse ;  /* 0x0000000d6e6e7220 */ /* 0x080fe20000410000 */
[----:B------:R-:W-:Y:S01]  /*8e60*/  FMUL.FTZ R111, R111, R13 ;  /* 0x0000000d6f6f7220 */ /* 0x000fe20000410000 */
[C---:B-1----:R-:W-:Y:S01]  /*8e70*/  FADD.FTZ R6, R188.reuse, R5 ;  /* 0x00000005bc067221 */ /* 0x042fe20000010000 */
[----:B------:R-:W-:Y:S01]  /*8e80*/  F2FP.F16.F32.PACK_AB R161, R188, R165 ;  /* 0x000000a5bca1723e */ /* 0x000fe200000000ff */
[----:B------:R-:W1:Y:S01]  /*8e90*/  MUFU.EX2 R167, R167 ;  /* 0x000000a700a77308 */ /* 0x000e620000000800 */
[-C--:B------:R-:W-:Y:S01]  /*8ea0*/  FMUL.FTZ R114, R114, R13.reuse ;  /* 0x0000000d72727220 */ /* 0x080fe20000410000 */
[-C--:B------:R-:W-:Y:S01]  /*8eb0*/  FMUL.FTZ R115, R115, R13.reuse ;  /* 0x0000000d73737220 */ /* 0x080fe20000410000 */
[-C--:B------:R-:W-:Y:S01]  /*8ec0*/  FMUL.FTZ R118, R118, R13.reuse ;  /* 0x0000000d76767220 */ /* 0x080fe20000410000 */
[-C--:B------:R-:W-:Y:S01]  /*8ed0*/  FMUL.FTZ R119, R119, R13.reuse ;  /* 0x0000000d77777220 */ /* 0x080fe20000410000 */
[-C--:B------:R-:W-:Y:S01]  /*8ee0*/  FMUL.FTZ R122, R122, R13.reuse ;  /* 0x0000000d7a7a7220 */ /* 0x080fe20000410000 */
[----:B0-----:R-:W-:Y:S01]  /*8ef0*/  FADD.FTZ R17, R157, R18 ;  /* 0x000000129d117221 */ /* 0x001fe20000010000 */
        /* <DEDUP_REMOVED lines=11> */
[----:B------:R1:W-:Y:S01]  /*8fb0*/  STSM.16.M88.4 [R10+0x26800], R152 ;  /* 0x026800980a007844 */ /* 0x0003e20000000200 */
        /* <DEDUP_REMOVED lines=9> */
[----:B------:R-:W-:Y:S01]  /*9050*/  F2FP.F16.F32.PACK_AB R157, R173, R16 ;  /* 0x00000010ad9d723e */ /* 0x000fe200000000ff */
[----:B------:R-:W-:-:S03]  /*9060*/  FMUL.FTZ R151, R151, R13 ;  /* 0x0000000d97977220 */ /* 0x000fc60000410000 */
[----:B------:R-:W0:Y:S01]  /*9070*/  MUFU.EX2 R170, R170 ;  /* 0x000000aa00aa7308 */ /* 0x000e220000000800 */
[----:B--2---:R-:W-:-:S07]  /*9080*/  FADD.FTZ R5, R168, R5 ;  /* 0x00000005a8057221 */ /* 0x004fce0000010000 */
[----:B------:R-:W2:Y:S01]  /*9090*/  MUFU.EX2 R184, R184 ;  /* 0x000000b800b87308 */ /* 0x000ea20000000800 */
[----:B---3--:R-:W-:-:S07]  /*90a0*/  FADD.FTZ R17, R159, R6 ;  /* 0x000000069f117221 */ /* 0x008fce0000010000 */
[----:B------:R-:W3:Y:S01]  /*90b0*/  MUFU.EX2 R169, R169 ;  /* 0x000000a900a97308 */ /* 0x000ee20000000800 */
[----:B0-----:R-:W-:-:S07]  /*90c0*/  FADD.FTZ R6, R170, R5 ;  /* 0x00000005aa067221 */ /* 0x001fce0000010000 */
[----:B------:R-:W0:Y:S01]  /*90d0*/  MUFU.EX2 R171, R171 ;  /* 0x000000ab00ab7308 */ /* 0x000e220000000800 */
[C---:B--2---:R-:W-:Y:S01]  /*90e0*/  F2FP.F16.F32.PACK_AB R166, R184.reuse, R159 ;  /* 0x0000009fb8a6723e */ /* 0x044fe200000000ff */
[----:B------:R-:W-:Y:S01]  /*90f0*/  FADD.FTZ R5, R184, R17 ;  /* 0x00000011b8057221 */ /* 0x000fe20000010000 */
[----:B------:R-:W-:Y:S02]  /*9100*/  F2FP.F16.F32.PACK_AB R159, R186, R163 ;  /* 0x000000a3ba9f723e */ /* 0x000fe400000000ff */
[----:B------:R-:W-:-:S03]  /*9110*/  F2FP.F16.F32.PACK_AB R163, R168, R167 ;  /* 0x000000a7a8a3723e */ /* 0x000fc600000000ff */
[----:B------:R-:W2:Y:S01]  /*9120*/  MUFU.EX2 R172, R172 ;  /* 0x000000ac00ac7308 */ /* 0x000ea20000000800 */
[C---:B---3--:R-:W-:Y:S01]  /*9130*/  FADD.FTZ R6, R169.reuse, R6 ;  /* 0x00000006a9067221 */ /* 0x048fe20000010000 */
[----:B------:R-:W-:Y:S01]  /*9140*/  F2FP.F16.F32.PACK_AB R165, R169, R170 ;  /* 0x000000aaa9a5723e */ /* 0x000fe200000000ff */
[----:B------:R1:W-:Y:S04]  /*9150*/  STSM.16.M88.4 [R8], R156 ;  /* 0x0000009c08007844 */ /* 0x0003e80000000200 */
[----:B------:R1:W-:Y:S01]  /*9160*/  STSM.16.M88.4 [R9], R160 ;  /* 0x000000a009007844 */ /* 0x0003e20000000200 */
[----:B0-----:R-:W-:Y:S01]  /*9170*/  FADD.FTZ R15, R171, R6 ;  /* 0x00000006ab0f7221 */ /* 0x001fe20000010000 */
[----:B--2---:R-:W-:-:S03]  /*9180*/  F2FP.F16.F32.PACK_AB R167, R172, R171 ;  /* 0x000000abaca7723e */ /* 0x004fc600000000ff */
[----:B------:R-:W-:Y:S02]  /*9190*/  FADD.FTZ R6, R172, R15 ;  /* 0x0000000fac067221 */ /* 0x000fe40000010000 */
[----:B------:R1:W-:Y:S01]  /*91a0*/  STSM.16.M88.4 [R7], R164 ;  /* 0x000000a407007844 */ /* 0x0003e20000000200 */
[----:B------:R-:W-:Y:S05]  /*91b0*/  @!P0 BRA `(.L_x_7217) ;  /* 0x0000000000048947 */ /* 0x000fea0003800000 */
[----:B------:R-:W-:Y:S01]  /*91c0*/  BPT.TRAP 0x1 ;  /* 0x000000040000795c */ /* 0x000fe20000300000 */
.L_x_7217:
[----:B------:R0:W2:Y:S01]  /*91d0*/  SYNCS.PHASECHK.TRANS64.TRYWAIT P2, [UR26+0x28c50], R11 ;  /* 0x028c500bff0075a7 */ /* 0x0000a2000804015a */
[----:B------:R-:W-:Y:S05]  /*91e0*/  @!P0 BRA `(.L_x_7218) ;  /* 0x0000000000048947 */ /* 0x000fea0003800000 */
[----:B------:R-:W-:Y:S01]  /*91f0*/  BPT.TRAP 0x1 ;  /* 0x000000040000795c */ /* 0x000fe20000300000 */
.L_x_7218:
[----:B--2---:R-:W-:Y:S05]  /*9200*/  @P2 BRA `(.L_x_7219) ;  /* 0x0000000000082947 */ /* 0x004fea0003800000 */
[----:B------:R-:W2:Y:S02]  /*9210*/  SYNCS.PHASECHK.TRANS64.TRYWAIT P2, [UR26+0x28c50], R11 ;  /* 0x028c500bff0075a7 */ /* 0x000ea4000804015a */
[----:B--2---:R-:W-:Y:S05]  /*9220*/  @!P2 BRA `(.L_x_7220) ;  /* 0x0000007c00b4a947 */ /* 0x004fea0003800000 */
.L_x_7219:
[----:B------:R-:W-:Y:S01]  /*9230*/  ULEA UR6, UR4, UR38, 0xc ;  /* 0x0000002604067291 */ /* 0x000fe2000f8e603f */
[----:B------:R-:W-:Y:S01]  /*9240*/  WARPGROUP.ARRIVE ;  /* 0x00000000000079c5 */ /* 0x000fe20000000000 */
[----:B------:R-:W-:Y:S01]  /*9250*/  UMOV UR11, 0x40000040 ;  /* 0x40000040000b7882 */ /* 0x000fe20000000000 */
[----:B------:R-:W-:Y:S01]  /*9260*/  UISETP.GT.AND UP0, UPT, UR41, UR40, UPT ;  /* 0x000000282900728c */ /* 0x000fe2000bf04270 */
[----:B0-2---:R-:W-:Y:S01]  /*9270*/  @!P1 VIADD R11, R190, 0x28c60 ;  /* 0x00028c60be0b9836 */ /* 0x005fe20000000000 */
[----:B------:R-:W-:Y:S01]  /*9280*/  UIADD3 UR41, UR41, -0x1, URZ ;  /* 0xffffffff29297890 */ /* 0x000fe2000fffe03f */
[----:B------:R-:W-:Y:S01]  /*9290*/  MOV R13, R4 ;  /* 0x00000004000d7202 */ /* 0x000fe20000000f00 */
[----:B------:R-:W-:Y:S01]  /*92a0*/  UMOV UR10, UR6 ;  /* 0x00000006000a7c82 */ /* 0x000fe20008000000 */
[----:B------:R-:W-:Y:S01]  /*92b0*/  IMAD.MOV.U32 R18, RZ, RZ, R3 ;  /* 0x000000ffff127224 */ /* 0x000fe200078e0003 */
        /* <DEDUP_REMOVED lines=34> */
.L_x_7212:
[----:B-12---:R-:W1:Y:S01]  /*94e0*/  SHFL.BFLY PT, R8, R5, 0x2, 0x1f ;  /* 0x0c401f0005087f89 */ /* 0x006e6200000e0000 */
[----:B------:R-:W-:Y:S08]  /*94f0*/  BAR.ARV 0x8, 0x100 ;  /* 0x0204000000007b1d */ /* 0x000ff00000002000 */
[----:B------:R-:W-:Y:S01]  /*9500*/  BAR.SYNC.DEFER_BLOCKING 0xf, 0x100 ;  /* 0x03c4000000007b1d */ /* 0x000fe20000010000 */
[----:B------:R-:W-:-:S02]  /*9510*/  ISETP.NE.AND P0, PT, R2, RZ, PT ;  /* 0x000000ff0200720c */ /* 0x000fc40003f05270 */
[----:B------:R-:W-:-:S03]  /*9520*/  MOV R2, RZ ;  /* 0x000000ff00027202 */ /* 0x000fc60000000f00 */
[----:B------:R-:W2:Y:S01]  /*9530*/  SHFL.BFLY PT, R9, R6, 0x2, 0x1f ;  /* 0x0c401f0006097f89 */ /* 0x000ea200000e0000 */
[----:B-1----:R-:W-:Y:S01]  /*9540*/  FADD.FTZ R8, R8, R5 ;  /* 0x0000000508087221 */ /* 0x002fe20000010000 */
[----:B------:R-:W-:-:S04]  /*9550*/  IMAD.U32 R5, RZ, RZ, UR4 ;  /* 0x00000004ff057e24 */ /* 0x000fc8000f8e00ff */
[----:B------:R-:W4:Y:S01]  /*9560*/  SHFL.BFLY PT, R7, R8, 0x1, 0x1f ;  /* 0x0c201f0008077f89 */ /* 0x000f2200000e0000 */
[----:B------:R-:W-:Y:S01]  /*9570*/  IMAD R0, R5, 0x40, R0 ;  /* 0x0000004005007824 */ /* 0x000fe200078e0200 */
[----:B------:R-:W-:-:S04]  /*9580*/  MOV R5, 0xff800000 ;  /* 0xff80000000057802 */ /* 0x000fc80000000f00 */
[----:B------:R-:W-:Y:S01]  /*9590*/  @!P0 LEA R0, R0, UR39, 0x2 ;  /* 0x0000002700008c11 */ /* 0x000fe2000f8e10ff */
[----:B--2---:R-:W-:Y:S01]  /*95a0*/  FADD.FTZ R9, R9, R6 ;  /* 0x0000000609097221 */ /* 0x004fe20000010000 */
[----:B------:R-:W-:-:S04]  /*95b0*/  IMAD.MOV.U32 R6, RZ, RZ, -0x800000 ;  /* 0xff800000ff067424 */ /* 0x000fc800078e00ff */
[----:B------:R-:W1:Y:S01]  /*95c0*/  SHFL.BFLY PT, R10, R9, 0x1, 0x1f ;  /* 0x0c201f00090a7f89 */ /* 0x000e6200000e0000 */
[----:B----4-:R-:W-:Y:S01]  /*95d0*/  FADD.FTZ R11, R8, R7 ;  /* 0x00000007080b7221 */ /* 0x010fe20000010000 */
[----:B------:R-:W-:-:S04]  /*95e0*/  IMAD.MOV.U32 R7, RZ, RZ, RZ ;  /* 0x000000ffff077224 */ /* 0x000fc800078e00ff */
[----:B------:R-:W-:-:S13]  /*95f0*/  FSETP.NE.FTZ.AND P1, PT, R11, RZ, PT ;  /* 0x000000ff0b00720b */ /* 0x000fda0003f35000 */
[----:B------:R-:W2:Y:S01]  /*9600*/  @P1 MUFU.RCP R7, R11 ;  /* 0x0000000b00071308 */ /* 0x000ea20000001000 */
[----:B-1----:R-:W-:-:S05]  /*9610*/  FADD.FTZ R10, R9, R10 ;  /* 0x0000000a090a7221 */ /* 0x002fca0000010000 */
[----:B------:R-:W-:Y:S02]  /*9620*/  FSETP.NE.FTZ.AND P2, PT, R10, RZ, PT ;  /* 0x000000ff0a00720b */ /* 0x000fe40003f55000 */
[----:B------:R-:W-:Y:S01]  /*9630*/  @P1 MUFU.LG2 R8, R11 ;  /* 0x0000000b00081308 */ /* 0x000fe20000000c00 */
[----:B--2---:R-:W-:Y:S01]  /*9640*/  @!P0 STS [R0+0x28800], R7 ;  /* 0x0288000700008388 */ /* 0x004fe20000000800 */
[-C--:B------:R-:W-:Y:S01]  /*9650*/  FMUL.FTZ R24, R24, R7.reuse ;  /* 0x0000000718187220 */ /* 0x080fe20000410000 */
[----:B------:R-:W-:-:S08]  /*9660*/  FMUL.FTZ R25, R25, R7 ;  /* 0x0000000719197220 */ /* 0x000fd00000410000 */
[----:B------:R-:W1:Y:S01]  /*9670*/  @P2 MUFU.RCP R2, R10 ;  /* 0x0000000a00022308 */ /* 0x000e620000001000 */
[-C--:B------:R-:W-:Y:S01]  /*9680*/  FMUL.FTZ R28, R28, R7.reuse ;  /* 0x000000071c1c7220 */ /* 0x080fe20000410000 */
[-C--:B------:R-:W-:Y:S01]  /*9690*/  FMUL.FTZ R29, R29, R7.reuse ;  /* 0x000000071d1d7220 */ /* 0x080fe20000410000 */
[-C--:B------:R-:W-:Y:S01]  /*96a0*/  FMUL.FTZ R32, R32, R7.reuse ;  /* 0x0000000720207220 */ /* 0x080fe20000410000 */
[-C--:B------:R-:W-:Y:S01]  /*96b0*/  FMUL.FTZ R33, R33, R7.reuse ;  /* 0x0000000721217220 */ /* 0x080fe20000410000 */
[-C--:B------:R-:W-:Y:S01]  /*96c0*/  FMUL.FTZ R36, R36, R7.reuse ;  /* 0x0000000724247220 */ /* 0x080fe20000410000 */
[-C--:B------:R-:W-:Y:S01]  /*96d0*/  FMUL.FTZ R37, R37, R7.reuse ;  /* 0x0000000725257220 */ /* 0x080fe20000410000 */
[-C--:B------:R-:W-:Y:S01]  /*96e0*/  FMUL.FTZ R40, R40, R7.reuse ;  /* 0x0000000728287220 */ /* 0x080fe20000410000 */
[----:B------:R2:W4:Y:S01]  /*96f0*/  @P2 MUFU.LG2 R9, R10 ;  /* 0x0000000a00092308 */ /* 0x0005220000000c00 */
        /* <DEDUP_REMOVED lines=8> */
[----:B-1----:R1:W-:Y:S01]  /*9780*/  @!P0 STS [R0+0x28820], R2 ;  /* 0x0288200200008388 */ /* 0x0023e20000000800 */
[----:B--2---:R-:W-:-:S02]  /*9790*/  IMAD.U32 R10, RZ, RZ, UR7 ;  /* 0x00000007ff0a7e24 */ /* 0x004fc4000f8e00ff */
        /* <DEDUP_REMOVED lines=8> */
[----:B-1----:R-:W-:Y:S01]  /*9820*/  MOV R0, UR7 ;  /* 0x0000000700007c02 */ /* 0x002fe20008000f00 */
        /* <DEDUP_REMOVED lines=39> */
[----:B------:R-:W-:Y:S01]  /*9aa0*/  @P1 FMUL.FTZ R0, R0, 0.69314718246459960938 ;  /* 0x3f31721800001820 */ /* 0x000fe20000410000 */
[----:B------:R-:W-:Y:S01]  /*9ab0*/  @P2 FMUL.FTZ R10, R10, 0.69314718246459960938 ;  /* 0x3f3172180a0a2820 */ /* 0x000fe20000410000 */
[----:B------:R-:W-:Y:S01]  /*9ac0*/  @P1 FMUL.FTZ R7, R8, 0.69314718246459960938 ;  /* 0x3f31721808071820 */ /* 0x000fe20000410000 */
[----:B----4-:R-:W-:Y:S01]  /*9ad0*/  @P2 FMUL.FTZ R9, R9, 0.69314718246459960938 ;  /* 0x3f31721809092820 */ /* 0x010fe20000410000 */
        /* <DEDUP_REMOVED lines=68> */
.L_x_7182:
[----:B------:R-:W-:Y:S05]  /*9f20*/  @P0 BRA `(.L_x_7222) ;  /* 0x0000002000f80947 */ /* 0x000fea0003800000 */
[----:B------:R-:W1:Y:S01]  /*9f30*/  S2R R0, SR_TID.X ;  /* 0x0000000000007919 */ /* 0x000e620000002100 */
[----:B------:R-:W2:Y:S01]  /*9f40*/  S2UR UR5, SR_CgaCtaId ;  /* 0x00000000000579c3 */ /* 0x000ea20000008800 */
[----:B------:R-:W-:Y:S01]  /*9f50*/  UMOV UR4, 0x400 ;  /* 0x0000040000047882 */ /* 0x000fe20000000000 */
[----:B------:R-:W-:-:S06]  /*9f60*/  IMAD R2, RZ, RZ, -UR36 ;  /* 0x80000024ff027e24 */ /* 0x000fcc000f8e02ff */
[----:B------:R-:W-:Y:S08]  /*9f70*/  BAR.SYNC.DEFER_BLOCKING 0x1, 0x100 ;  /* 0x0044000000007b1d */ /* 0x000ff00000010000 */
[----:B------:R-:W4:Y:S08]  /*9f80*/  S2UR UR6, SR_CTAID.Y ;  /* 0x00000000000679c3 */ /* 0x000f300000002600 */
[----:B------:R-:W4:Y:S01]  /*9f90*/  LDC R3, c[0x0][0xc50] ;  /* 0x00031400ff037b82 */ /* 0x000f220000000800 */
[----:B--2---:R-:W-:-:S07]  /*9fa0*/  ULEA UR4, UR5, UR4, 0x18 ;  /* 0x0000000405047291 */ /* 0x004fce000f8ec03f */
[----:B------:R-:W2:Y:S01]  /*9fb0*/  LDC R7, c[0x0][0xbe8] ;  /* 0x0002fa00ff077b82 */ /* 0x000ea20000000800 */
[----:B------:R-:W-:Y:S01]  /*9fc0*/  UIADD3 UR4, UR4, 0x28c20, URZ ;  /* 0x00028c2004047890 */ /* 0x000fe2000fffe03f */
[----:B-1----:R-:W-:-:S03]  /*9fd0*/  VIADD R18, R0, 0xffffff80 ;  /* 0xffffff8000127836 */ /* 0x002fc60000000000 */
[----:B------:R-:W-:Y:S02]  /*9fe0*/  UPRMT UR4, URZ, 0x654, UR4 ;  /* 0x000006543f047896 */ /* 0x000fe40008000004 */
[----:B------:R-:W-:-:S04]  /*9ff0*/  SHF.R.S32.HI R21, RZ, 0x1f, R18 ;  /* 0x0000001fff157819 */ /* 0x000fc80000011412 */
[----:B------:R-:W-:Y:S01]  /*a000*/  LEA.HI R4, R21, R18, RZ, 0x7 ;  /* 0x0000001215047211 */ /* 0x000fe200078f38ff */
[----:B----4-:R-:W-:Y:S01]  /*a010*/  IMAD R2, R3, R2, UR6 ;  /* 0x0000000603027e24 */ /* 0x010fe2000f8e0202 */
[----:B------:R-:W-:Y:S01]  /*a020*/  USHF.R.S32.HI UR6, URZ, 0x1f, UR36 ;  /* 0x0000001f3f067899 */ /* 0x000fe20008011424 */
[----:B------:R-:W-:Y:S01]  /*a030*/  SYNCS.ARRIVE.TRANS64.RED.A1T0 RZ, [UR4], RZ ;  /* 0x000000ffffff79a7 */ /* 0x000fe20008100404 */
[----:B------:R-:W-:Y:S02]  /*a040*/  SHF.R.S32.HI R0, RZ, 0x7, R4 ;  /* 0x00000007ff007819 */ /* 0x000fe40000011404 */
[----:B------:R-:W-:Y:S02]  /*a050*/  LOP3.LUT R9, R4, 0xffffff80, RZ, 0xc0, !PT ;  /* 0xffffff8004097812 */ /* 0x000fe400078ec0ff */
[----:B------:R-:W-:Y:S01]  /*a060*/  SHF.R.S32.HI R3, RZ, 0x1f, R2 ;  /* 0x0000001fff037819 */ /* 0x000fe20000011402 */
[----:B------:R-:W1:Y:S01]  /*a070*/  SHFL.IDX PT, R10, R0, RZ, 0x1f ;  /* 0x00001fff000a7589 */ /* 0x000e6200000e0000 */
[----:B------:R-:W-:-:S02]  /*a080*/  IADD3 R8, R18, -R9, RZ ;  /* 0x8000000912087210 */ /* 0x000fc40007ffe0ff */
[----:B--2---:R-:W-:Y:S02]  /*a090*/  ISETP.NE.AND P1, PT, R7, 0x1, PT ;  /* 0x000000010700780c */ /* 0x004fe40003f25270 */
[----:B------:R-:W-:-:S04]  /*a0a0*/  SHF.R.S32.HI R155, RZ, 0x1f, R8 ;  /* 0x0000001fff9b7819 */ /* 0x000fc80000011408 */
[----:B------:R-:W-:-:S04]  /*a0b0*/  LEA.HI R9, R155, R8, RZ, 0x2 ;  /* 0x000000089b097211 */ /* 0x000fc800078f10ff */
[----:B------:R-:W-:Y:S02]  /*a0c0*/  SHF.R.S32.HI R154, RZ, 0x2, R9 ;  /* 0x00000002ff9a7819 */ /* 0x000fe40000011409 */
[----:B-1----:R-:W-:-:S13]  /*a0d0*/  ISETP.NE.AND P0, PT, R10, RZ, PT ;  /* 0x000000ff0a00720c */ /* 0x002fda0003f05270 */
[----:B------:R-:W-:Y:S05]  /*a0e0*/  @P0 BRA `(.L_x_7223) ;  /* 0x0000000400440947 */ /* 0x000fea0003800000 */
[----:B------:R-:W1:Y:S01]  /*a0f0*/  LDC R19, c[0x0][0xbe8] ;  /* 0x0002fa00ff137b82 */ /* 0x000e620000000800 */
[----:B------:R-:W-:Y:S01]  /*a100*/  LOP3.LUT R11, R4, 0xffffff80, RZ, 0xc0, !PT ;  /* 0xffffff80040b7812 */ /* 0x000fe200078ec0ff */
[----:B------:R-:W2:Y:S01]  /*a110*/  S2R R23, SR_CTAID.X ;  /* 0x0000000000177919 */ /* 0x000ea20000002500 */
[----:B------:R-:W-:Y:S01]  /*a120*/  LEA.HI R10, R21, R18, RZ, 0x2 ;  /* 0x00000012150a7211 */ /* 0x000fe200078f10ff */
[----:B------:R-:W-:Y:S02]  /*a130*/  ULDC.64 UR4, c[0x0][0xbd0] ;  /* 0x0002f40000047ab9 */ /* 0x000fe40000000a00 */
[----:B------:R-:W-:Y:S01]  /*a140*/  IMAD.IADD R20, R18, 0x1, -R11 ;  /* 0x0000000112147824 */ /* 0x000fe200078e0a0b */
[----:B------:R-:W-:Y:S01]  /*a150*/  LOP3.LUT R17, R10, 0xfffffffc, RZ, 0xc0, !PT ;  /* 0xfffffffc0a117812 */ /* 0x000fe200078ec0ff */
[----:B------:R-:W4:Y:S01]  /*a160*/  S2UR UR7, SR_CTAID.Z ;  /* 0x00000000000779c3 */ /* 0x000f220000002700 */
[----:B------:R-:W-:Y:S02]  /*a170*/  UIMAD.WIDE.U32 UR8, UR36, UR4, URZ ;  /* 0x00000004240872a5 */ /* 0x000fe4000f8e003f */
[----:B------:R-:W-:Y:S01]  /*a180*/  SHF.R.S32.HI R11, RZ, 0x1f, R20 ;  /* 0x0000001fff0b7819 */ /* 0x000fe20000011414 */
[----:B------:R-:W-:Y:S01]  /*a190*/  IMAD.IADD R10, R18, 0x1, -R17 ;  /* 0x00000001120a7824 */ /* 0x000fe200078e0a11 */
[----:B------:R-:W-:-:S02]  /*a1a0*/  UIMAD UR4, UR6, UR4, URZ ;  /* 0x00000004060472a4 */ /* 0x000fc4000f8e023f */
[C---:B------:R-:W-:Y:S01]  /*a1b0*/  LEA.HI R22, R11.reuse, R20, RZ, 0x2 ;  /* 0x000000140b167211 */ /* 0x040fe200078f10ff */
[----:B---3--:R-:W3:Y:S01]  /*a1c0*/  LDC.64 R14, c[0x0][0xbd8] ;  /* 0x0002f600ff0e7b82 */ /* 0x008ee20000000a00 */
[----:B------:R-:W-:Y:S01]  /*a1d0*/  LEA.HI R12, R10, R10, RZ, 0x1 ;  /* 0x0000000a0a0c7211 */ /* 0x000fe200078f08ff */
[----:B------:R-:W-:Y:S01]  /*a1e0*/  UIMAD UR4, UR36, UR5, UR4 ;  /* 0x00000005240472a4 */ /* 0x000fe2000f8e0204 */
[--C-:B------:R-:W-:Y:S02]  /*a1f0*/  SHF.R.S32.HI R4, RZ, 0x2, R22.reuse ;  /* 0x00000002ff047819 */ /* 0x100fe40000011416 */
[----:B0-----:R-:W-:Y:S01]  /*a200*/  SHF.R.S32.HI R13, RZ, 0x1f, R22 ;  /* 0x0000001fff0d7819 */ /* 0x001fe20000011416 */
[----:B------:R-:W-:Y:S01]  /*a210*/  UIADD3 UR4, UR9, UR4, URZ ;  /* 0x0000000409047290 */ /* 0x000fe2000fffe03f */
[----:B------:R-:W-:Y:S02]  /*a220*/  LEA.HI R11, R11, R20, RZ, 0x5 ;  /* 0x000000140b0b7211 */ /* 0x000fe400078f28ff */
[----:B-1----:R-:W-:-:S02]  /*a230*/  ISETP.NE.AND P0, PT, R19, 0x1, PT ;  /* 0x000000011300780c */ /* 0x002fc40003f05270 */
[----:B------:R-:W-:Y:S02]  /*a240*/  LEA.HI R13, R13, R4, RZ, 0x3 ;  /* 0x000000040d0d7211 */ /* 0x000fe400078f18ff */
[----:B------:R-:W-:Y:S02]  /*a250*/  LOP3.LUT R153, R12, 0x1ffffffe, RZ, 0xc0, !PT ;  /* 0x1ffffffe0c997812 */ /* 0x000fe400078ec0ff */
[----:B------:R-:W-:Y:S01]  /*a260*/  LOP3.LUT R13, R13, 0xfffffff8, RZ, 0xc0, !PT ;  /* 0xfffffff80d0d7812 */ /* 0x000fe200078ec0ff */
[----:B----4-:R-:W-:Y:S01]  /*a270*/  USHF.R.S32.HI UR5, URZ, 0x1f, UR7 ;  /* 0x0000001f3f057899 */ /* 0x010fe20008011407 */
[----:B------:R-:W-:Y:S01]  /*a280*/  SHF.R.S32.HI R11, RZ, 0x5, R11 ;  /* 0x00000005ff0b7819 */ /* 0x000fe2000001140b */
[----:B------:R-:W-:Y:S01]  /*a290*/  IMAD.IADD R153, R10, 0x1, -R153 ;  /* 0x000000010a997824 */ /* 0x000fe200078e0a99 */
[----:B------:R-:W-:Y:S02]  /*a2a0*/  IADD3 R4, R4, -R13, RZ ;  /* 0x8000000d04047210 */ /* 0x000fe40007ffe0ff */
[----:B------:R-:W-:Y:S01]  /*a2b0*/  MOV R10, UR8 ;  /* 0x00000008000a7c02 */ /* 0x000fe20008000f00 */
[----:B------:R-:W0:Y:S02]  /*a2c0*/  @P0 LDC R13, c[0x0][0xbec] ;  /* 0x0002fb00ff0d0b82 */ /* 0x000e240000000800 */
[----:B------:R-:W-:-:S02]  /*a2d0*/  IMAD R152, R11, 0x10, R4 ;  /* 0x000000100b987824 */ /* 0x000fc400078e0204 */
[C---:B---3--:R-:W-:Y:S02]  /*a2e0*/  IMAD R12, R14.reuse, UR5, RZ ;  /* 0x000000050e0c7c24 */ /* 0x048fe4000f8e02ff */
[----:B------:R-:W-:Y:S02]  /*a2f0*/  IMAD R4, R153, 0x8, R152 ;  /* 0x0000000899047824 */ /* 0x000fe400078e0298 */
[----:B------:R-:W1:Y:S01]  /*a300*/  @P0 LDC R17, c[0x0][0xbf0] ;  /* 0x0002fc00ff110b82 */ /* 0x000e620000000800 */
[----:B------:R-:W-:Y:S01]  /*a310*/  IMAD.U32 R11, RZ, RZ, UR9 ;  /* 0x00000009ff0b7e24 */ /* 0x000fe2000f8e00ff */
[----:B------:R-:W-:Y:S01]  /*a320*/  MOV R11, UR4 ;  /* 0x00000004000b7c02 */ /* 0x000fe20008000f00 */
[----:B--2---:R-:W-:Y:S01]  /*a330*/  IMAD R4, R23, 0x40, R4 ;  /* 0x0000004017047824 */ /* 0x004fe200078e0204 */
[----:B------:R-:W-:Y:S01]  /*a340*/  ULDC.64 UR4, c[0x0][0xbe0] ;  /* 0x0002f80000047ab9 */ /* 0x000fe20000000a00 */
[----:B------:R-:W-:Y:S02]  /*a350*/  IMAD R15, R15, UR7, R12 ;  /* 0x000000070f0f7c24 */ /* 0x000fe4000f8e020c */
[----:B------:R-:W-:-:S04]  /*a360*/  IMAD.WIDE.U32 R10, R14, UR7, R10 ;  /* 0x000000070e0a7c25 */ /* 0x000fc8000f8e000a */
[----:B------:R-:W-:Y:S01]  /*a370*/  IMAD R23, R23, 0x40, R152 ;  /* 0x0000004017177824 */ /* 0x000fe200078e0298 */
[----:B------:R-:W-:Y:S01]  /*a380*/  IADD3 R11, R11, R15, RZ ;  /* 0x0000000f0b0b7210 */ /* 0x000fe20007ffe0ff */
[----:B0-----:R-:W-:-:S04]  /*a390*/  @P0 IMAD.HI.U32 R12, R4, R13, RZ ;  /* 0x0000000d040c0227 */ /* 0x001fc800078e00ff */
[----:B------:R-:W-:Y:S02]  /*a3a0*/  IMAD.MOV.U32 R13, RZ, RZ, R4 ;  /* 0x000000ffff0d7224 */ /* 0x000fe400078e0004 */
[----:B------:R-:W-:Y:S01]  /*a3b0*/  IMAD.WIDE.U32 R10, R2, UR4, R10 ;  /* 0x00000004020a7c25 */ /* 0x000fe2000f8e000a */
[----:B-1----:R-:W-:-:S03]  /*a3c0*/  @P0 SHF.R.U32.HI R13, RZ, R17, R12 ;  /* 0x00000011ff0d0219 */ /* 0x002fc6000001160c */
[----:B------:R-:W-:Y:S01]  /*a3d0*/  IMAD R17, R3, UR4, RZ ;  /* 0x0000000403117c24 */ /* 0x000fe2000f8e02ff */
[----:B------:R-:W-:Y:S01]  /*a3e0*/  IADD3 R10, P0, R13, R10, RZ ;  /* 0x0000000a0d0a7210 */ /* 0x000fe20007f1e0ff */
[----:B------:R-:W-:Y:S02]  /*a3f0*/  IMAD.MOV R15, RZ, RZ, -R13 ;  /* 0x000000ffff0f7224 */ /* 0x000fe400078e0a0d */
[----:B------:R-:W-:Y:S01]  /*a400*/  IMAD R12, R2, UR5, R17 ;  /* 0x00000005020c7c24 */ /* 0x000fe2000f8e0211 */
[----:B------:R-:W-:Y:S01]  /*a410*/  SHF.R.S32.HI R17, RZ, 0x1f, R13 ;  /* 0x0000001fff117819 */ /* 0x000fe2000001140d */
[----:B------:R-:W-:Y:S01]  /*a420*/  IMAD R15, R19, R15, R4 ;  /* 0x0000000f130f7224 */ /* 0x000fe200078e0204 */
[----:B------:R-:W-:Y:S01]  /*a430*/  ULDC.64 UR4, c[0x0][0xbc8] ;  /* 0x0002f20000047ab9 */ /* 0x000fe20000000a00 */
[----:B------:R-:W-:Y:S02]  /*a440*/  LOP3.LUT R13, R22, 0x7ffffffc, RZ, 0xc0, !PT ;  /* 0x7ffffffc160d7812 */ /* 0x000fe400078ec0ff */
[----:B------:R-:W-:-:S02]  /*a450*/  IADD3.X R11, R17, R11, R12, P0, !PT ;  /* 0x0000000b110b7210 */ /* 0x000fc400007fe40c */
[----:B------:R-:W-:Y:S01]  /*a460*/  SHF.R.S32.HI R4, RZ, 0x1f, R15 ;  /* 0x0000001fff047819 */ /* 0x000fe2000001140f */
[----:B------:R-:W-:Y:S02]  /*a470*/  IMAD.IADD R20, R20, 0x1, -R13 ;  /* 0x0000000114147824 */ /* 0x000fe400078e0a0d */
[----:B------:R-:W-:-:S04]  /*a480*/  IMAD.WIDE.U32 R10, R15, UR4, R10 ;  /* 0x000000040f0a7c25 */ /* 0x000fc8000f8e000a */
[----:B------:R-:W-:-:S04]  /*a490*/  IMAD R4, R4, UR4, RZ ;  /* 0x0000000404047c24 */ /* 0x000fc8000f8e02ff */
[----:B------:R-:W-:Y:S01]  /*a4a0*/  IMAD R15, R15, UR5, R4 ;  /* 0x000000050f0f7c24 */ /* 0x000fe2000f8e0204 */
[----:B------:R-:W-:Y:S01]  /*a4b0*/  ULDC.64 UR4, c[0x0][0xba8] ;  /* 0x0002ea0000047ab9 */ /* 0x000fe20000000a00 */
[-C--:B------:R-:W-:Y:S02]  /*a4c0*/  LEA.HI R4, R0, R0.reuse, RZ, 0x1 ;  /* 0x0000000000047211 */ /* 0x080fe400078f08ff */
[----:B------:R-:W-:Y:S01]  /*a4d0*/  IMAD.IADD R11, R11, 0x1, R15 ;  /* 0x000000010b0b7824 */ /* 0x000fe200078e020f */
[----:B------:R-:W-:Y:S01]  /*a4e0*/  LEA R16, P0, R10, UR4, 0x2 ;  /* 0x000000040a107c11 */ /* 0x000fe2000f8010ff */
[----:B------:R-:W-:Y:S01]  /*a4f0*/  ULDC UR4, c[0x0][0xa88] ;  /* 0x0002a20000047ab9 */ /* 0x000fe20000000800 */
[----:B------:R-:W-:Y:S01]  /*a500*/  LOP3.LUT R15, R4, 0xfffffe, RZ, 0xc0, !PT ;  /* 0x00fffffe040f7812 */ /* 0x000fe200078ec0ff */
[----:B------:R-:W-:Y:S01]  /*a510*/  IMAD R4, R19, UR4, RZ ;  /* 0x0000000413047c24 */ /* 0x000fe2000f8e02ff */
[----:B------:R-:W-:Y:S01]  /*a520*/  LEA.HI.X R17, R10, UR5, R11, 0x2, P0 ;  /* 0x000000050a117c11 */ /* 0x000fe200080f140b */
[----:B------:R-:W-:Y:S01]  /*a530*/  SHFL.IDX PT, R12, R16, 0x1, 0x1c1f ;  /* 0x003c1f00100c7f89 */ /* 0x000fe200000e0000 */
[----:B------:R-:W-:Y:S01]  /*a540*/  IADD3 R14, -R15, R0, RZ ;  /* 0x000000000f0e7210 */ /* 0x000fe20007ffe1ff */
[----:B------:R-:W-:-:S02]  /*a550*/  IMAD.SHL.U32 R15, R20, 0x2, RZ ;  /* 0x00000002140f7824 */ /* 0x000fc400078e00ff */
[----:B------:R-:W-:Y:S01]  /*a560*/  SHFL.IDX PT, R10, R16, RZ, 0x1c1f ;  /* 0x001c1fff100a7589 */ /* 0x000fe200000e0000 */
[----:B------:R-:W-:-:S03]  /*a570*/  LEA R14, -R14, RZ, 0x8 ;  /* 0x000000ff0e0e7211 */ /* 0x000fc600078e41ff */
        /* <DEDUP_REMOVED lines=8> */
.L_x_7223:
[----:B---3--:R-:W1:Y:S01]  /*a600*/  S2R R14, SR_CTAID.X ;  /* 0x00000000000e7919 */ /* 0x008e620000002500 */
[----:B------:R-:W3:Y:S01]  /*a610*/  S2UR UR7, SR_CTAID.Z ;  /* 0x00000000000779c3 */ /* 0x000ee20000002700 */
[----:B------:R-:W-:Y:S01]  /*a620*/  LEA.HI R21, R21, R18, RZ, 0x2 ;  /* 0x0000001215157211 */ /* 0x000fe200078f10ff */
[----:B------:R-:W-:Y:S01]  /*a630*/  ULDC.64 UR8, c[0x0][0xb38] ;  /* 0x0002ce0000087ab9 */ /* 0x000fe20000000a00 */
[----:B--2---:R-:W-:Y:S01]  /*a640*/  SHF.R.S32.HI R5, RZ, 0x1f, R9 ;  /* 0x0000001fff057819 */ /* 0x004fe20000011409 */
[----:B------:R-:W-:Y:S01]  /*a650*/  UIMAD UR6, UR6, UR8, URZ ;  /* 0x00000008060672a4 */ /* 0x000fe2000f8e023f */
[----:B------:R-:W-:Y:S01]  /*a660*/  LOP3.LUT R21, R21, 0xfffffffc, RZ, 0xc0, !PT ;  /* 0xfffffffc15157812 */ /* 0x000fe200078ec0ff */
[----:B------:R-:W-:Y:S01]  /*a670*/  UIMAD.WIDE.U32 UR4, UR36, UR8, URZ ;  /* 0x00000008240472a5 */ /* 0x000fe2000f8e003f */
[----:B------:R-:W-:Y:S01]  /*a680*/  LEA.HI R5, R5, R154, RZ, 0x3 ;  /* 0x0000009a05057211 */ /* 0x000fe200078f18ff */
[----:B0-----:R-:W0:Y:S01]  /*a690*/  LDC.64 R12, c[0x0][0xb40] ;  /* 0x0002d000ff0c7b82 */ /* 0x001e220000000a00 */
[----:B------:R-:W-:Y:S01]  /*a6a0*/  IADD3 R21, R18, -R21, RZ ;  /* 0x8000001512157210 */ /* 0x000fe20007ffe0ff */
[----:B------:R-:W-:Y:S01]  /*a6b0*/  UIMAD UR6, UR36, UR9, UR6 ;  /* 0x00000009240672a4 */ /* 0x000fe2000f8e0206 */
[----:B------:R-:W-:Y:S01]  /*a6c0*/  LOP3.LUT R5, R5, 0xfffffff8, RZ, 0xc0, !PT ;  /* 0xfffffff805057812 */ /* 0x000fe200078ec0ff */
[----:B------:R-:W-:Y:S01]  /*a6d0*/  BSSY B0, `(.L_x_7224) ;  /* 0x00000fc000007945 */ /* 0x000fe20003800000 */
[----:B------:R-:W-:Y:S01]  /*a6e0*/  LEA.HI R4, R21, R21, RZ, 0x1 ;  /* 0x0000001515047211 */ /* 0x000fe200078f08ff */
[----:B------:R-:W-:Y:S01]  /*a6f0*/  UIADD3 UR6, UR5, UR6, URZ ;  /* 0x0000000605067290 */ /* 0x000fe2000fffe03f */
[----:B------:R-:W-:Y:S01]  /*a700*/  LEA.HI R155, R155, R8, RZ, 0x5 ;  /* 0x000000089b9b7211 */ /* 0x000fe200078f28ff */
[----:B------:R-:W2:Y:S01]  /*a710*/  @P1 LDC R10, c[0x0][0xbec] ;  /* 0x0002fb00ff0a1b82 */ /* 0x000ea20000000800 */
[----:B------:R-:W-:Y:S01]  /*a720*/  IMAD.IADD R154, R154, 0x1, -R5 ;  /* 0x000000019a9a7824 */ /* 0x000fe200078e0a05 */
[----:B------:R-:W-:-:S02]  /*a730*/  LOP3.LUT R4, R4, 0x1ffffffe, RZ, 0xc0, !PT ;  /* 0x1ffffffe04047812 */ /* 0x000fc400078ec0ff */
[----:B------:R-:W-:Y:S02]  /*a740*/  SHF.R.S32.HI R155, RZ, 0x5, R155 ;  /* 0x00000005ff9b7819 */ /* 0x000fe4000001149b */
[----:B------:R-:W-:Y:S01]  /*a750*/  MOV R5, UR5 ;  /* 0x0000000500057c02 */ /* 0x000fe20008000f00 */
[----:B------:R-:W-:Y:S01]  /*a760*/  IMAD.IADD R4, R21, 0x1, -R4 ;  /* 0x0000000115047824 */ /* 0x000fe200078e0a04 */
[----:B------:R-:W4:Y:S01]  /*a770*/  @P1 LDC R17, c[0x0][0xbf0] ;  /* 0x0002fc00ff111b82 */ /* 0x000f220000000800 */
[----:B------:R-:W-:Y:S01]  /*a780*/  LEA R155, R155, R154, 0x4 ;  /* 0x0000009a9b9b7211 */ /* 0x000fe200078e20ff */
[----:B---3--:R-:W-:Y:S01]  /*a790*/  USHF.R.S32.HI UR8, URZ, 0x1f, UR7 ;  /* 0x0000001f3f087899 */ /* 0x008fe20008011407 */
[----:B------:R-:W-:Y:S01]  /*a7a0*/  IMAD.U32 R5, RZ, RZ, UR6 ;  /* 0x00000006ff057e24 */ /* 0x000fe2000f8e00ff */
[----:B------:R-:W-:Y:S02]  /*a7b0*/  LOP3.LUT R9, R9, 0x7ffffffc, RZ, 0xc0, !PT ;  /* 0x7ffffffc09097812 */ /* 0x000fe400078ec0ff */
[----:B------:R-:W-:-:S02]  /*a7c0*/  IMAD R11, R4, 0x8, R155 ;  /* 0x00000008040b7824 */ /* 0x000fc400078e029b */
[----:B------:R-:W-:Y:S01]  /*a7d0*/  IMAD.U32 R4, RZ, RZ, UR4 ;  /* 0x00000004ff047e24 */ /* 0x000fe2000f8e00ff */
[----:B------:R-:W-:Y:S01]  /*a7e0*/  ULDC.64 UR4, c[0x0][0xb48] ;  /* 0x0002d20000047ab9 */ /* 0x000fe20000000a00 */
[----:B0-----:R-:W-:Y:S02]  /*a7f0*/  IMAD R6, R12, UR8, RZ ;  /* 0x000000080c067c24 */ /* 0x001fe4000f8e02ff */
[----:B-1----:R-:W-:Y:S02]  /*a800*/  IMAD R15, R14, 0x40, R11 ;  /* 0x000000400e0f7824 */ /* 0x002fe400078e020b */
[----:B------:R-:W-:Y:S02]  /*a810*/  IMAD R13, R13, UR7, R6 ;  /* 0x000000070d0d7c24 */ /* 0x000fe4000f8e0206 */
[----:B--2---:R-:W-:Y:S01]  /*a820*/  @P1 IMAD.HI.U32 R10, R15, R10, RZ ;  /* 0x0000000a0f0a1227 */ /* 0x004fe200078e00ff */
[----:B------:R-:W-:-:S03]  /*a830*/  MOV R11, R15 ;  /* 0x0000000f000b7202 */ /* 0x000fc60000000f00 */
[----:B------:R-:W-:-:S04]  /*a840*/  IMAD.WIDE.U32 R4, R12, UR7, R4 ;  /* 0x000000070c047c25 */ /* 0x000fc8000f8e0004 */
[----:B------:R-:W-:Y:S01]  /*a850*/  IMAD R3, R3, UR4, RZ ;  /* 0x0000000403037c24 */ /* 0x000fe2000f8e02ff */
[----:B----4-:R-:W-:Y:S01]  /*a860*/  @P1 SHF.R.U32.HI R11, RZ, R17, R10 ;  /* 0x00000011ff0b1219 */ /* 0x010fe2000001160a */
[----:B------:R-:W-:Y:S02]  /*a870*/  IMAD.IADD R5, R5, 0x1, R13 ;  /* 0x0000000105057824 */ /* 0x000fe400078e020d */
[C---:B------:R-:W-:Y:S01]  /*a880*/  IMAD R13, R2.reuse, UR5, R3 ;  /* 0x00000005020d7c24 */ /* 0x040fe2000f8e0203 */
[----:B------:R-:W-:Y:S01]  /*a890*/  SHF.R.S32.HI R6, RZ, 0x1f, R11 ;  /* 0x0000001fff067819 */ /* 0x000fe2000001140b */
[----:B------:R-:W-:Y:S01]  /*a8a0*/  IMAD.WIDE.U32 R2, R2, UR4, R4 ;  /* 0x0000000402027c25 */ /* 0x000fe2000f8e0004 */
[----:B------:R-:W-:-:S03]  /*a8b0*/  ULDC.64 UR4, c[0x0][0xb30] ;  /* 0x0002cc0000047ab9 */ /* 0x000fc60000000a00 */
[----:B------:R-:W-:Y:S01]  /*a8c0*/  IMAD.MOV R10, RZ, RZ, -R11 ;  /* 0x000000ffff0a7224 */ /* 0x000fe200078e0a0b */
[----:B------:R-:W-:Y:S01]  /*a8d0*/  IADD3 R3, R3, R13, RZ ;  /* 0x0000000d03037210 */ /* 0x000fe20007ffe0ff */
[----:B------:R-:W-:Y:S02]  /*a8e0*/  IMAD R6, R6, UR4, RZ ;  /* 0x0000000406067c24 */ /* 0x000fe4000f8e02ff */
[----:B------:R-:W-:Y:S02]  /*a8f0*/  IMAD R5, R7, R10, R15 ;  /* 0x0000000a07057224 */ /* 0x000fe400078e020f */
[C---:B------:R-:W-:Y:S01]  /*a900*/  IMAD R13, R11.reuse, UR5, R6 ;  /* 0x000000050b0d7c24 */ /* 0x040fe2000f8e0206 */
[----:B------:R-:W-:Y:S01]  /*a910*/  LEA.HI R6, R0, R0, RZ, 0x1 ;  /* 0x0000000000067211 */ /* 0x000fe200078f08ff */
[----:B------:R-:W-:Y:S01]  /*a920*/  IMAD.WIDE.U32 R2, R11, UR4, R2 ;  /* 0x000000040b027c25 */ /* 0x000fe2000f8e0002 */
[----:B------:R-:W-:Y:S01]  /*a930*/  SHF.R.S32.HI R4, RZ, 0x1f, R5 ;  /* 0x0000001fff047819 */ /* 0x000fe20000011405 */
[----:B------:R-:W-:-:S02]  /*a940*/  ULDC.64 UR4, c[0x0][0xb28] ;  /* 0x0002ca0000047ab9 */ /* 0x000fc40000000a00 */
        /* <DEDUP_REMOVED lines=8> */
[----:B------:R-:W-:Y:S01]  /*a9d0*/  LOP3.LUT R11, R6, 0xfffffe, RZ, 0xc0, !PT ;  /* 0x00fffffe060b7812 */ /* 0x000fe200078ec0ff */
[----:B------:R-:W-:Y:S01]  /*a9e0*/  IMAD R6, R7, UR4, RZ ;  /* 0x0000000407067c24 */ /* 0x000fe2000f8e02ff */
[----:B------:R-:W-:Y:S02]  /*a9f0*/  LEA R7, R14, R155, 0x6 ;  /* 0x0000009b0e077211 */ /* 0x000fe400078e30ff */
[----:B------:R-:W-:Y:S01]  /*aa00*/  LEA.HI.X R5, R2, UR5, R5, 0x2, P0 ;  /* 0x0000000502057c11 */ /* 0x000fe200080f1405 */
[----:B------:R-:W-:Y:S01]  /*aa10*/  IMAD.IADD R11, R0, 0x1, -R11 ;  /* 0x00000001000b7824 */ /* 0x000fe200078e0a0b */
[----:B------:R-:W-:Y:S01]  /*aa20*/  ISETP.GE.AND P0, PT, R7, R6, PT ;  /* 0x000000060700720c */ /* 0x000fe20003f06270 */
[----:B------:R-:W-:Y:S01]  /*aa30*/  IMAD.IADD R0, R8, 0x1, -R9 ;  /* 0x0000000108007824 */ /* 0x000fe200078e0a09 */
[----:B------:R0:W1:Y:S04]  /*aa40*/  SHFL.IDX PT, R2, R4, RZ, 0x1c1f ;  /* 0x001c1fff04027589 */ /* 0x00006800000e0000 */
[----:B------:R-:W-:Y:S01]  /*aa50*/  LEA R0, R11, R0, 0x7 ;  /* 0x000000000b007211 */ /* 0x000fe200078e38ff */
[----:B------:R0:W2:Y:S04]  /*aa60*/  SHFL.IDX PT, R3, R5, RZ, 0x1c1f ;  /* 0x001c1fff05037589 */ /* 0x0000a800000e0000 */
[----:B------:R-:W-:-:S02]  /*aa70*/  IMAD.SHL.U32 R0, R0, 0x2, RZ ;  /* 0x0000000200007824 */ /* 0x000fc400078e00ff */
[----:B------:R-:W-:Y:S05]  /*aa80*/  @P0 BRA `(.L_x_7225) ;  /* 0x0000000c00000947 */ /* 0x000fea0003800000 */
[C---:B------:R-:W-:Y:S01]  /*aa90*/  VIADD R9, R0.reuse, 0x8 ;  /* 0x0000000800097836 */ /* 0x040fe20000000000 */
[----:B------:R-:W-:Y:S01]  /*aaa0*/  ULDC UR4, c[0x0][0xac8] ;  /* 0x0002b20000047ab9 */ /* 0x000fe20000000800 */
[C---:B------:R-:W-:Y:S01]  /*aab0*/  IADD3 R11, R0.reuse, 0x10, RZ ;  /* 0x00000010000b7810 */ /* 0x040fe20007ffe0ff */
        /* <DEDUP_REMOVED lines=11> */
[----:B------:R-:W-:-:S02]  /*ab70*/  ISETP.GE.AND P0, PT, R16, UR4, PT ;  /* 0x0000000410007c0c */ /* 0x000fc4000bf06270 */
[----:B------:R-:W-:Y:S02]  /*ab80*/  ISETP.GE.AND P1, PT, R17, UR4, PT ;  /* 0x0000000411007c0c */ /* 0x000fe4000bf26270 */
[----:B------:R-:W-:Y:S02]  /*ab90*/  @!P2 LEA.HI R8, R0, R0, RZ, 0x1 ;  /* 0x000000000008a211 */ /* 0x000fe400078f08ff */
[----:B------:R-:W-:Y:S02]  /*aba0*/  @!P3 LEA.HI R10, R9, R9, RZ, 0x1 ;  /* 0x00000009090ab211 */ /* 0x000fe400078f08ff */
[----:B------:R-:W-:Y:S02]  /*abb0*/  @!P4 LEA.HI R12, R11, R11, RZ, 0x1 ;  /* 0x0000000b0b0cc211 */ /* 0x000fe400078f08ff */
[----:B------:R-:W-:Y:S02]  /*abc0*/  @!P5 LEA.HI R14, R13, R13, RZ, 0x1 ;  /* 0x0000000d0d0ed211 */ /* 0x000fe400078f08ff */
[----:B------:R-:W-:-:S02]  /*abd0*/  @!P2 LOP3.LUT R9, R8, 0xfffffffe, RZ, 0xc0, !PT ;  /* 0xfffffffe0809a812 */ /* 0x000fc400078ec0ff */
[----:B------:R-:W-:Y:S02]  /*abe0*/  @!P3 LOP3.LUT R11, R10, 0xfffffffe, RZ, 0xc0, !PT ;  /* 0xfffffffe0a0bb812 */ /* 0x000fe400078ec0ff */
        /* <DEDUP_REMOVED lines=16> */
[----:B-1----:R-:W-:Y:S01]  /*acf0*/  VIADD R24, R0, 0x60 ;  /* 0x0000006000187836 */ /* 0x002fe20000000000 */
[----:B------:R-:W-:Y:S02]  /*ad00*/  @!P0 LEA.HI R16, R16, R16, RZ, 0x1 ;  /* 0x0000001010108211 */ /* 0x000fe400078f08ff */
[----:B------:R-:W-:-:S02]  /*ad10*/  @!P1 LEA.HI R17, R17, R17, RZ, 0x1 ;  /* 0x0000001111119211 */ /* 0x000fc400078f08ff */
[----:B------:R-:W-:Y:S02]  /*ad20*/  @!P0 LOP3.LUT R9, R16, 0xfffffffe, RZ, 0xc0, !PT ;  /* 0xfffffffe10098812 */ /* 0x000fe400078ec0ff */
[----:B--2---:R-:W-:Y:S02]  /*ad30*/  @!P1 LOP3.LUT R11, R17, 0xfffffffe, RZ, 0xc0, !PT ;  /* 0xfffffffe110b9812 */ /* 0x004fe400078ec0ff */
        /* <DEDUP_REMOVED lines=8> */
[----:B---3--:R-:W-:Y:S01]  /*adc0*/  @!P2 LOP3.LUT R13, R18, 0xfffffffe, RZ, 0xc0, !PT ;  /* 0xfffffffe120da812 */ /* 0x008fe200078ec0ff */
[----:B------:R2:W-:Y:S01]  /*add0*/  @!P1 ST.E.64 desc[UR44][R10.64], R44 ;  /* 0x0000002c0a009985 */ /* 0x0005e2000c101b2c */
[----:B------:R-:W-:Y:S01]  /*ade0*/  @!P3 LOP3.LUT R19, R19, 0xfffffffe, RZ, 0xc0, !PT ;  /* 0xfffffffe1313b812 */ /* 0x000fe200078ec0ff */
[----:B------:R-:W-:Y:S01]  /*adf0*/  VIADD R18, R0, 0x68 ;  /* 0x0000006800127836 */ /* 0x000fe20000000000 */
[----:B----4-:R-:W-:Y:S01]  /*ae00*/  @!P4 LOP3.LUT R15, R20, 0xfffffffe, RZ, 0xc0, !PT ;  /* 0xfffffffe140fc812 */ /* 0x010fe200078ec0ff */
[C---:B------:R-:W-:Y:S01]  /*ae10*/  VIADD R20, R0.reuse, 0x78 ;  /* 0x0000007800147836 */ /* 0x040fe20000000000 */
[----:B------:R-:W-:Y:S02]  /*ae20*/  @!P5 LOP3.LUT R21, R21, 0xfffffffe, RZ, 0xc0, !PT ;  /* 0xfffffffe1515d812 */ /* 0x000fe400078ec0ff */
[----:B------:R-:W-:Y:S02]  /*ae30*/  IADD3 R23, R0, 0x58, RZ ;  /* 0x0000005800177810 */ /* 0x000fe40007ffe0ff */
[----:B------:R-:W-:Y:S01]  /*ae40*/  @!P6 LOP3.LUT R17, R22, 0xfffffffe, RZ, 0xc0, !PT ;  /* 0xfffffffe1611e812 */ /* 0x000fe200078ec0ff */
[----:B-1----:R-:W-:Y:S01]  /*ae50*/  @!P2 IMAD.WIDE R8, R13, 0x4, R2 ;  /* 0x000000040d08a825 */ /* 0x002fe200078e0202 */
[----:B------:R-:W-:-:S02]  /*ae60*/  ISETP.GE.AND P1, PT, R23, UR4, PT ;  /* 0x0000000417007c0c */ /* 0x000fc4000bf26270 */
[----:B------:R-:W-:Y:S01]  /*ae70*/  ISETP.GE.AND P0, PT, R24, UR4, PT ;  /* 0x0000000418007c0c */ /* 0x000fe2000bf06270 */
[--C-:B--2---:R-:W-:Y:S01]  /*ae80*/  @!P3 IMAD.WIDE R10, R19, 0x4, R2.reuse ;  /* 0x00000004130ab825 */ /* 0x104fe200078e0202 */
[----:B------:R1:W-:Y:S01]  /*ae90*/  @!P2 ST.E.64 desc[UR44][R8.64], R48 ;  /* 0x000000300800a985 */ /* 0x0003e2000c101b2c */
[C---:B------:R-:W-:Y:S02]  /*aea0*/  IADD3 R19, R0.reuse, 0x70, RZ ;  /* 0x0000007000137810 */ /* 0x040fe40007ffe0ff */
[--C-:B------:R-:W-:Y:S01]  /*aeb0*/  @!P4 IMAD.WIDE R12, R15, 0x4, R2.reuse ;  /* 0x000000040f0cc825 */ /* 0x100fe200078e0202 */
[----:B------:R2:W-:Y:S01]  /*aec0*/  @!P3 ST.E.64 desc[UR44][R10.64], R52 ;  /* 0x000000340a00b985 */ /* 0x0005e2000c101b2c */
[----:B------:R-:W-:Y:S02]  /*aed0*/  IADD3 R22, R0, 0x88, RZ ;  /* 0x0000008800167810 */ /* 0x000fe40007ffe0ff */
        /* <DEDUP_REMOVED lines=12> */
[----:B------:R-:W-:Y:S02]  /*afa0*/  @!P0 LEA.HI R24, R24, R24, RZ, 0x1 ;  /* 0x0000001818188211 */ /* 0x000fe400078f08ff */
[----:B-1----:R-:W-:Y:S01]  /*afb0*/  @!P1 LOP3.LUT R9, R23, 0xfffffffe, RZ, 0xc0, !PT ;  /* 0xfffffffe17099812 */ /* 0x002fe200078ec0ff */
[----:B------:R-:W-:Y:S01]  /*afc0*/  VIADD R23, R0, 0x90 ;  /* 0x0000009000177836 */ /* 0x000fe20000000000 */
[----:B--2---:R-:W-:Y:S01]  /*afd0*/  @!P0 LOP3.LUT R11, R24, 0xfffffffe, RZ, 0xc0, !PT ;  /* 0xfffffffe180b8812 */ /* 0x004fe200078ec0ff */
        /* <DEDUP_REMOVED lines=9> */
[----:B---3--:R-:W-:Y:S01]  /*b070*/  @!P2 LOP3.LUT R13, R18, 0xfffffffe, RZ, 0xc0, !PT ;  /* 0xfffffffe120da812 */ /* 0x008fe200078ec0ff */
[----:B------:R2:W-:Y:S01]  /*b080*/  @!P0 ST.E.64 desc[UR44][R10.64], R72 ;  /* 0x000000480a008985 */ /* 0x0005e2000c101b2c */
[----:B------:R-:W-:Y:S02]  /*b090*/  @!P6 LOP3.LUT R19, R19, 0xfffffffe, RZ, 0xc0, !PT ;  /* 0xfffffffe1313e812 */ /* 0x000fe400078ec0ff */
[----:B----4-:R-:W-:Y:S01]  /*b0a0*/  @!P5 LOP3.LUT R15, R20, 0xfffffffe, RZ, 0xc0, !PT ;  /* 0xfffffffe140fd812 */ /* 0x010fe200078ec0ff */
[----:B------:R-:W-:Y:S01]  /*b0b0*/  VIADD R20, R0, 0xb0 ;  /* 0x000000b000147836 */ /* 0x000fe20000000000 */
[----:B------:R-:W-:-:S02]  /*b0c0*/  @!P4 LOP3.LUT R21, R21, 0xfffffffe, RZ, 0xc0, !PT ;  /* 0xfffffffe1515c812 */ /* 0x000fc400078ec0ff */
[----:B-----5:R-:W-:Y:S01]  /*b0d0*/  @!P3 LOP3.LUT R17, R22, 0xfffffffe, RZ, 0xc0, !PT ;  /* 0xfffffffe1611b812 */ /* 0x020fe200078ec0ff */
[C---:B------:R-:W-:Y:S01]  /*b0e0*/  VIADD R22, R0.reuse, 0xc0 ;  /* 0x000000c000167836 */ /* 0x040fe20000000000 */
[----:B------:R-:W-:Y:S01]  /*b0f0*/  ISETP.GE.AND P0, PT, R23, UR4, PT ;  /* 0x0000000417007c0c */ /* 0x000fe2000bf06270 */
[--C-:B-1----:R-:W-:Y:S01]  /*b100*/  @!P2 IMAD.WIDE R8, R13, 0x4, R2.reuse ;  /* 0x000000040d08a825 */ /* 0x102fe200078e0202 */
[----:B------:R-:W-:Y:S02]  /*b110*/  IADD3 R18, R0, 0xa0, RZ ;  /* 0x000000a000127810 */ /* 0x000fe40007ffe0ff */
[----:B------:R-:W-:Y:S01]  /*b120*/  ISETP.GE.AND P1, PT, R24, UR4, PT ;  /* 0x0000000418007c0c */ /* 0x000fe2000bf26270 */
[--C-:B--2---:R-:W-:Y:S01]  /*b130*/  @!P6 IMAD.WIDE R10, R19, 0x4, R2.reuse ;  /* 0x00000004130ae825 */ /* 0x104fe200078e0202 */
[----:B------:R1:W-:Y:S01]  /*b140*/  @!P2 ST.E.64 desc[UR44][R8.64], R76 ;  /* 0x0000004c0800a985 */ /* 0x0003e2000c101b2c */
[----:B------:R-:W-:Y:S02]  /*b150*/  ISETP.GE.AND P2, PT, R18, UR4, PT ;  /* 0x0000000412007c0c */ /* 0x000fe4000bf46270 */
[----:B------:R-:W-:Y:S01]  /*b160*/  @!P5 IMAD.WIDE R12, R15, 0x4, R2 ;  /* 0x000000040f0cd825 */ /* 0x000fe200078e0202 */
[----:B------:R2:W-:Y:S01]  /*b170*/  @!P6 ST.E.64 desc[UR44][R10.64], R80 ;  /* 0x000000500a00e985 */ /* 0x0005e2000c101b2c */
[----:B------:R-:W-:-:S02]  /*b180*/  ISETP.GE.AND P6, PT, R22, UR4, PT ;  /* 0x0000000416007c0c */ /* 0x000fc4000bfc6270 */
[--C-:B------:R-:W-:Y:S01]  /*b190*/  @!P4 IMAD.WIDE R14, R21, 0x4, R2.reuse ;  /* 0x00000004150ec825 */ /* 0x100fe200078e0202 */
[----:B------:R3:W-:Y:S01]  /*b1a0*/  @!P5 ST.E.64 desc[UR44][R12.64], R84 ;  /* 0x000000540c00d985 */ /* 0x0007e2000c101b2c */
[----:B------:R-:W-:Y:S02]  /*b1b0*/  IADD3 R21, R0, 0xb8, RZ ;  /* 0x000000b800157810 */ /* 0x000fe40007ffe0ff */
[----:B------:R-:W-:Y:S01]  /*b1c0*/  @!P3 IMAD.WIDE R16, R17, 0x4, R2 ;  /* 0x000000041110b825 */ /* 0x000fe200078e0202 */
[----:B------:R4:W-:Y:S01]  /*b1d0*/  @!P4 ST.E.64 desc[UR44][R14.64], R88 ;  /* 0x000000580e00c985 */ /* 0x0009e2000c101b2c */
[----:B------:R-:W-:Y:S02]  /*b1e0*/  ISETP.GE.AND P4, PT, R20, UR4, PT ;  /* 0x0000000414007c0c */ /* 0x000fe4000bf86270 */
[----:B------:R-:W-:Y:S01]  /*b1f0*/  VIADD R19, R0, 0xa8 ;  /* 0x000000a800137836 */ /* 0x000fe20000000000 */
[----:B------:R5:W-:Y:S01]  /*b200*/  @!P3 ST.E.64 desc[UR44][R16.64], R92 ;  /* 0x0000005c1000b985 */ /* 0x000be2000c101b2c */
[----:B------:R-:W-:-:S02]  /*b210*/  ISETP.GE.AND P5, PT, R21, UR4, PT ;  /* 0x0000000415007c0c */ /* 0x000fc4000bfa6270 */
[----:B------:R-:W-:Y:S02]  /*b220*/  @!P0 LEA.HI R23, R23, R23, RZ, 0x1 ;  /* 0x0000001717178211 */ /* 0x000fe400078f08ff */
[----:B------:R-:W-:Y:S02]  /*b230*/  ISETP.GE.AND P3, PT, R19, UR4, PT ;  /* 0x0000000413007c0c */ /* 0x000fe4000bf66270 */
[----:B------:R-:W-:Y:S02]  /*b240*/  @!P1 LEA.HI R24, R24, R24, RZ, 0x1 ;  /* 0x0000001818189211 */ /* 0x000fe400078f08ff */
[----:B-1----:R-:W-:Y:S02]  /*b250*/  @!P0 LOP3.LUT R9, R23, 0xfffffffe, RZ, 0xc0, !PT ;  /* 0xfffffffe17098812 */ /* 0x002fe400078ec0ff */
[----:B------:R-:W-:Y:S02]  /*b260*/  @!P2 LEA.HI R18, R18, R18, RZ, 0x1 ;  /* 0x000000121212a211 */ /* 0x000fe400078f08ff */
[----:B--2---:R-:W-:Y:S01]  /*b270*/  @!P1 LOP3.LUT R11, R24, 0xfffffffe, RZ, 0xc0, !PT ;  /* 0xfffffffe180b9812 */ /* 0x004fe200078ec0ff */
[----:B------:R-:W-:Y:S01]  /*b280*/  @!P0 IMAD.WIDE R8, R9, 0x4, R2 ;  /* 0x0000000409088825 */ /* 0x000fe200078e0202 */
[----:B------:R-:W-:-:S02]  /*b290*/  @!P4 LEA.HI R20, R20, R20, RZ, 0x1 ;  /* 0x000000141414c211 */ /* 0x000fc400078f08ff */
[----:B---3--:R-:W-:Y:S01]  /*b2a0*/  @!P2 LOP3.LUT R13, R18, 0xfffffffe, RZ, 0xc0, !PT ;  /* 0xfffffffe120da812 */ /* 0x008fe200078ec0ff */
        /* <DEDUP_REMOVED lines=9> */
[----:B----4-:R-:W-:Y:S01]  /*b340*/  @!P4 LOP3.LUT R15, R20, 0xfffffffe, RZ, 0xc0, !PT ;  /* 0xfffffffe140fc812 */ /* 0x010fe200078ec0ff */
[----:B------:R3:W-:Y:S01]  /*b350*/  @!P2 ST.E.64 desc[UR44][R12.64], R104 ;  /* 0x000000680c00a985 */ /* 0x0007e2000c101b2c */
[----:B------:R-:W-:Y:S01]  /*b360*/  @!P5 LOP3.LUT R21, R21, 0xfffffffe, RZ, 0xc0, !PT ;  /* 0xfffffffe1515d812 */ /* 0x000fe200078ec0ff */
[----:B------:R-:W-:Y:S01]  /*b370*/  VIADD R20, R0, 0xd8 ;  /* 0x000000d800147836 */ /* 0x000fe20000000000 */
[----:B-----5:R-:W-:-:S02]  /*b380*/  @!P6 LOP3.LUT R17, R22, 0xfffffffe, RZ, 0xc0, !PT ;  /* 0xfffffffe1611e812 */ /* 0x020fc400078ec0ff */
        /* <DEDUP_REMOVED lines=9> */
[----:B---3--:R-:W-:-:S02]  /*b420*/  IADD3 R12, R0, 0xe8, RZ ;  /* 0x000000e8000c7810 */ /* 0x008fc40007ffe0ff */
[----:B------:R-:W-:Y:S01]  /*b430*/  @!P6 IMAD.WIDE R16, R17, 0x4, R2 ;  /* 0x000000041110e825 */ /* 0x000fe200078e0202 */
[----:B------:R3:W-:Y:S01]  /*b440*/  @!P5 ST.E.64 desc[UR44][R14.64], R116 ;  /* 0x000000740e00d985 */ /* 0x0007e2000c101b2c */
[----:B------:R-:W-:Y:S02]  /*b450*/  ISETP.GE.AND P4, PT, R12, UR4, PT ;  /* 0x000000040c007c0c */ /* 0x000fe4000bf86270 */
[C---:B------:R-:W-:Y:S01]  /*b460*/  VIADD R21, R0.reuse, 0xe0 ;  /* 0x000000e000157836 */ /* 0x040fe20000000000 */
[----:B------:R4:W-:Y:S01]  /*b470*/  @!P6 ST.E.64 desc[UR44][R16.64], R120 ;  /* 0x000000781000e985 */ /* 0x0009e2000c101b2c */
[----:B------:R-:W-:Y:S01]  /*b480*/  VIADD R13, R0, 0xf0 ;  /* 0x000000f0000d7836 */ /* 0x000fe20000000000 */
[----:B------:R-:W-:Y:S01]  /*b490*/  @!P0 LEA.HI R18, R18, R18, RZ, 0x1 ;  /* 0x0000001212128211 */ /* 0x000fe200078f08ff */
[----:B-1----:R-:W-:Y:S01]  /*b4a0*/  VIADD R9, R0, 0xf8 ;  /* 0x000000f800097836 */ /* 0x002fe20000000000 */
[----:B------:R-:W-:Y:S02]  /*b4b0*/  ISETP.GE.AND P3, PT, R21, UR4, PT ;  /* 0x0000000415007c0c */ /* 0x000fe4000bf66270 */
[----:B------:R-:W-:-:S02]  /*b4c0*/  ISETP.GE.AND P5, PT, R13, UR4, PT ;  /* 0x000000040d007c0c */ /* 0x000fc4000bfa6270 */
[----:B------:R-:W-:Y:S02]  /*b4d0*/  ISETP.GE.AND P6, PT, R9, UR4, PT ;  /* 0x0000000409007c0c */ /* 0x000fe4000bfc6270 */
[----:B------:R-:W-:Y:S02]  /*b4e0*/  @!P1 LEA.HI R19, R19, R19, RZ, 0x1 ;  /* 0x0000001313139211 */ /* 0x000fe400078f08ff */
[----:B------:R-:W-:Y:S02]  /*b4f0*/  @!P2 LEA.HI R20, R20, R20, RZ, 0x1 ;  /* 0x000000141414a211 */ /* 0x000fe400078f08ff */
[----:B------:R-:W-:Y:S02]  /*b500*/  @!P4 LEA.HI R12, R12, R12, RZ, 0x1 ;  /* 0x0000000c0c0cc211 */ /* 0x000fe400078f08ff */
[----:B--2---:R-:W-:Y:S02]  /*b510*/  @!P1 LOP3.LUT R11, R19, 0xfffffffe, RZ, 0xc0, !PT ;  /* 0xfffffffe130b9812 */ /* 0x004fe400078ec0ff */
[----:B------:R-:W-:-:S02]  /*b520*/  @!P3 LEA.HI R21, R21, R21, RZ, 0x1 ;  /* 0x000000151515b211 */ /* 0x000fc400078f08ff */
[----:B------:R-:W-:Y:S02]  /*b530*/  @!P5 LEA.HI R8, R13, R13, RZ, 0x1 ;  /* 0x0000000d0d08d211 */ /* 0x000fe400078f08ff */
[----:B------:R-:W-:Y:S02]  /*b540*/  @!P6 LEA.HI R10, R9, R9, RZ, 0x1 ;  /* 0x00000009090ae211 */ /* 0x000fe400078f08ff */
[----:B------:R-:W-:Y:S02]  /*b550*/  @!P0 LOP3.LUT R9, R18, 0xfffffffe, RZ, 0xc0, !PT ;  /* 0xfffffffe12098812 */ /* 0x000fe400078ec0ff */
[----:B------:R-:W-:Y:S02]  /*b560*/  @!P2 LOP3.LUT R13, R20, 0xfffffffe, RZ, 0xc0, !PT ;  /* 0xfffffffe140da812 */ /* 0x000fe400078ec0ff */
[----:B---3--:R-:W-:Y:S02]  /*b570*/  @!P3 LOP3.LUT R15, R21, 0xfffffffe, RZ, 0xc0, !PT ;  /* 0xfffffffe150fb812 */ /* 0x008fe400078ec0ff */
[----:B----4-:R-:W-:Y:S01]  /*b580*/  @!P4 LOP3.LUT R17, R12, 0xfffffffe, RZ, 0xc0, !PT ;  /* 0xfffffffe0c11c812 */ /* 0x010fe200078ec0ff */
[----:B------:R-:W-:Y:S01]  /*b590*/  @!P2 IMAD.WIDE R12, R13, 0x4, R2 ;  /* 0x000000040d0ca825 */ /* 0x000fe200078e0202 */
[----:B------:R-:W-:-:S02]  /*b5a0*/  @!P5 LOP3.LUT R19, R8, 0xfffffffe, RZ, 0xc0, !PT ;  /* 0xfffffffe0813d812 */ /* 0x000fc400078ec0ff */
        /* <DEDUP_REMOVED lines=14> */
.L_x_7225:
[----:B------:R-:W-:Y:S05]  /*b690*/  BSYNC B0 ;  /* 0x0000000000007941 */ /* 0x000fea0003800000 */
.L_x_7224:
[----:B------:R-:W-:Y:S01]  /*b6a0*/  IADD3 R7, R7, 0x8, RZ ;  /* 0x0000000807077810 */ /* 0x000fe20007ffe0ff */
[----:B--23--:R2:W3:Y:S03]  /*b6b0*/  SHFL.IDX PT, R3, R5, 0x1, 0x1c1f ;  /* 0x003c1f0005037f89 */ /* 0x00c4e600000e0000 */
[----:B------:R-:W-:Y:S01]  /*b6c0*/  ISETP.GE.AND P0, PT, R7, R6, PT ;  /* 0x000000060700720c */ /* 0x000fe20003f06270 */
[----:B-1----:R2:W1:-:S12]  /*b6d0*/  SHFL.IDX PT, R2, R4, 0x1, 0x1c1f ;  /* 0x003c1f0004027f89 */ /* 0x00245800000e0000 */
[----:B--2---:R-:W-:Y:S05]  /*b6e0*/  @P0 BRA `(.L_x_7179) ;  /* 0x0000005400c40947 */ /* 0x004fea0003800000 */
[C---:B0-----:R-:W-:Y:S01]  /*b6f0*/  VIADD R5, R0.reuse, 0x8 ;  /* 0x0000000800057836 */ /* 0x041fe20000000000 */
        /* <DEDUP_REMOVED lines=22> */
[----:B-1-3--:R-:W-:Y:S01]  /*b860*/  @!P0 IMAD.WIDE R4, R5, 0x4, R2 ;  /* 0x0000000405048825 */ /* 0x00afe200078e0202 */
[----:B------:R-:W-:-:S02]  /*b870*/  IADD3 R16, R0, 0x48, RZ ;  /* 0x0000004800107810 */ /* 0x000fc40007ffe0ff */
[----:B------:R-:W-:Y:S01]  /*b880*/  ISETP.GE.AND P3, PT, R15, UR4, PT ;  /* 0x000000040f007c0c */ /* 0x000fe2000bf66270 */
[--C-:B------:R-:W-:Y:S01]  /*b890*/  @!P1 IMAD.WIDE R6, R7, 0x4, R2.reuse ;  /* 0x0000000407069825 */ /* 0x100fe200078e0202 */
[----:B------:R0:W-:Y:S01]  /*b8a0*/  @!P0 ST.E.64 desc[UR44][R4.64], R26 ;  /* 0x0000001a04008985 */ /* 0x0001e2000c101b2c */
[----:B------:R-:W-:Y:S02]  /*b8b0*/  ISETP.GE.AND P0, PT, R12, UR4, PT ;  /* 0x000000040c007c0c */ /* 0x000fe4000bf06270 */
[----:B------:R-:W-:Y:S01]  /*b8c0*/  @!P2 IMAD.WIDE R8, R9, 0x4, R2 ;  /* 0x000000040908a825 */ /* 0x000fe200078e0202 */
[----:B------:R1:W-:Y:S01]  /*b8d0*/  @!P1 ST.E.64 desc[UR44][R6.64], R30 ;  /* 0x0000001e06009985 */ /* 0x0003e2000c101b2c */
[----:B------:R-:W-:Y:S02]  /*b8e0*/  ISETP.GE.AND P1, PT, R13, UR4, PT ;  /* 0x000000040d007c0c */ /* 0x000fe4000bf26270 */
[----:B------:R-:W-:Y:S01]  /*b8f0*/  ISETP.GE.AND P4, PT, R16, UR4, PT ;  /* 0x0000000410007c0c */ /* 0x000fe2000bf86270 */
        /* <DEDUP_REMOVED lines=16> */
[----:B------:R-:W-:Y:S02]  /*ba00*/  @!P1 LOP3.LUT R13, R13, 0xfffffffe, RZ, 0xc0, !PT ;  /* 0xfffffffe0d0d9812 */ /* 0x000fe400078ec0ff */
[----:B------:R-:W-:-:S02]  /*ba10*/  @!P2 LOP3.LUT R11, R14, 0xfffffffe, RZ, 0xc0, !PT ;  /* 0xfffffffe0e0ba812 */ /* 0x000fc400078ec0ff */
[----:B------:R-:W-:Y:S02]  /*ba20*/  @!P3 LOP3.LUT R15, R15, 0xfffffffe, RZ, 0xc0, !PT ;  /* 0xfffffffe0f0fb812 */ /* 0x000fe400078ec0ff */
[----:B------:R-:W-:Y:S01]  /*ba30*/  @!P4 LOP3.LUT R17, R16, 0xfffffffe, RZ, 0xc0, !PT ;  /* 0xfffffffe1011c812 */ /* 0x000fe200078ec0ff */
        /* <DEDUP_REMOVED lines=9> */
[----:B------:R1:W-:Y:S03]  /*bad0*/  @!P1 ST.E.64 desc[UR44][R6.64], R50 ;  /* 0x0000003206009985 */ /* 0x0003e6000c101b2c */
        /* <DEDUP_REMOVED lines=8> */
[----:B------:R-:W-:Y:S02]  /*bb60*/  ISETP.GE.AND P4, PT, R14, UR4, PT ;  /* 0x000000040e007c0c */ /* 0x000fe4000bf86270 */
[----:B------:R-:W-:Y:S02]  /*bb70*/  ISETP.GE.AND P1, PT, R17, UR4, PT ;  /* 0x0000000411007c0c */ /* 0x000fe4000bf26270 */
[----:B------:R-:W-:Y:S02]  /*bb80*/  ISETP.GE.AND P3, PT, R15, UR4, PT ;  /* 0x000000040f007c0c */ /* 0x000fe4000bf66270 */
[----:B------:R-:W-:Y:S02]  /*bb90*/  @!P5 LEA.HI R18, R18, R18, RZ, 0x1 ;  /* 0x000000121212d211 */ /* 0x000fe400078f08ff */
[----:B------:R-:W-:-:S02]  /*bba0*/  @!P6 LEA.HI R19, R19, R19, RZ, 0x1 ;  /* 0x000000131313e211 */ /* 0x000fc400078f08ff */
        /* <DEDUP_REMOVED lines=58> */
[C---:B------:R-:W-:Y:S01]  /*bf50*/  VIADD R16, R0.reuse, 0xe0 ;  /* 0x000000e000107836 */ /* 0x040fe20000000000 */
[----:B------:R-:W-:Y:S02]  /*bf60*/  @!P2 LOP3.LUT R17, R17, 0xfffffffe, RZ, 0xc0, !PT ;  /* 0xfffffffe1111a812 */ /* 0x000fe400078ec0ff */
[----:B------:R-:W-:Y:S02]  /*bf70*/  IADD3 R18, R0, 0xc0, RZ ;  /* 0x000000c000127810 */ /* 0x000fe40007ffe0ff */
[----:B----4-:R-:W-:Y:S01]  /*bf80*/  @!P1 LOP3.LUT R13, R20, 0xfffffffe, RZ, 0xc0, !PT ;  /* 0xfffffffe140d9812 */ /* 0x010fe200078ec0ff */
[----:B0-----:R-:W-:Y:S01]  /*bf90*/  @!P0 IMAD.WIDE R4, R9, 0x4, R2 ;  /* 0x0000000409048825 */ /* 0x001fe200078e0202 */
[----:B------:R-:W-:-:S02]  /*bfa0*/  ISETP.GE.AND P5, PT, R18, UR4, PT ;  /* 0x0000000412007c0c */ /* 0x000fc4000bfa6270 */
[----:B------:R-:W-:Y:S01]  /*bfb0*/  ISETP.GE.AND P6, PT, R19, UR4, PT ;  /* 0x0000000413007c0c */ /* 0x000fe2000bfc6270 */
[--C-:B-1----:R-:W-:Y:S01]  /*bfc0*/  @!P4 IMAD.WIDE R6, R15, 0x4, R2.reuse ;  /* 0x000000040f06c825 */ /* 0x102fe200078e0202 */
        /* <DEDUP_REMOVED lines=13> */
[----:B------:R-:W-:Y:S01]  /*c0a0*/  ISETP.GE.AND P1, PT, R15, UR4, PT ;  /* 0x000000040f007c0c */ /* 0x000fe2000bf26270 */
[----:B------:R-:W-:Y:S01]  /*c0b0*/  VIADD R0, R0, 0xf8 ;  /* 0x000000f800007836 */ /* 0x000fe20000000000 */
[----:B------:R-:W-:Y:S02]  /*c0c0*/  ISETP.GE.AND P4, PT, R20, UR4, PT ;  /* 0x0000000414007c0c */ /* 0x000fe4000bf86270 */
[----:B------:R-:W-:-:S02]  /*c0d0*/  ISETP.GE.AND P3, PT, R17, UR4, PT ;  /* 0x0000000411007c0c */ /* 0x000fc4000bf66270 */
[----:B------:R-:W-:Y:S02]  /*c0e0*/  @!P5 LEA.HI R18, R18, R18, RZ, 0x1 ;  /* 0x000000121212d211 */ /* 0x000fe400078f08ff */
[----:B------:R-:W-:Y:S02]  /*c0f0*/  @!P6 LEA.HI R19, R19, R19, RZ, 0x1 ;  /* 0x000000131313e211 */ /* 0x000fe400078f08ff */
[----:B0-----:R-:W-:Y:S02]  /*c100*/  @!P5 LOP3.LUT R5, R18, 0xfffffffe, RZ, 0xc0, !PT ;  /* 0xfffffffe1205d812 */ /* 0x001fe400078ec0ff */
        /* <DEDUP_REMOVED lines=12> */
[----:B---3--:R-:W-:-:S02]  /*c1d0*/  @!P2 LOP3.LUT R11, R16, 0xfffffffe, RZ, 0xc0, !PT ;  /* 0xfffffffe100ba812 */ /* 0x008fc400078ec0ff */
        /* <DEDUP_REMOVED lines=19> */
.L_x_7222:
        /* <DEDUP_REMOVED lines=21> */
[----:B------:R-:W-:Y:S01]  /*c460*/  UIADD3 UR6, UR5, UR6, URZ ;  /* 0x0000000605067290 */ /* 0x000fe2000fffe03f */
[----:B------:R-:W-:Y:S01]  /*c470*/  MOV R2, UR4 ;  /* 0x0000000400027c02 */ /* 0x000fe20008000f00 */
[----:B------:R-:W-:Y:S01]  /*c480*/  IMAD.U32 R3, RZ, RZ, UR5 ;  /* 0x00000005ff037e24 */ /* 0x000fe2000f8e00ff */
[----:B------:R-:W4:Y:S01]  /*c490*/  @P0 LDC R7, c[0x0][0xbec] ;  /* 0x0002fb00ff070b82 */ /* 0x000f220000000800 */
[----:B------:R-:W-:Y:S02]  /*c4a0*/  ULDC.64 UR4, c[0x0][0xbe0] ;  /* 0x0002f80000047ab9 */ /* 0x000fe40000000a00 */
[----:B------:R-:W-:-:S05]  /*c4b0*/  IMAD.U32 R3, RZ, RZ, UR6 ;  /* 0x00000006ff037e24 */ /* 0x000fca000f8e00ff */
[----:B------:R-:W5:Y:S01]  /*c4c0*/  @P0 LDC R9, c[0x0][0xbf0] ;  /* 0x0002fc00ff090b82 */ /* 0x000f620000000800 */
[----:B-1----:R-:W-:-:S07]  /*c4d0*/  USHF.R.S32.HI UR8, URZ, 0x1f, UR7 ;  /* 0x0000001f3f087899 */ /* 0x002fce0008011407 */
[----:B------:R-:W1:Y:S01]  /*c4e0*/  S2UR UR10, SR_CTAID.Y ;  /* 0x00000000000a79c3 */ /* 0x000e620000002600 */
[C---:B--2---:R-:W-:Y:S02]  /*c4f0*/  IMAD R12, R10.reuse, UR8, RZ ;  /* 0x000000080a0c7c24 */ /* 0x044fe4000f8e02ff */
[----:B------:R-:W-:-:S04]  /*c500*/  IMAD.WIDE.U32 R2, R10, UR7, R2 ;  /* 0x000000070a027c25 */ /* 0x000fc8000f8e0002 */
[----:B------:R-:W-:Y:S01]  /*c510*/  IMAD R11, R11, UR7, R12 ;  /* 0x000000070b0b7c24 */ /* 0x000fe2000f8e020c */
[----:B------:R-:W1:Y:S01]  /*c520*/  LDC R8, c[0x0][0xc50] ;  /* 0x00031400ff087b82 */ /* 0x000e620000000800 */
[----:B----4-:R-:W-:Y:S01]  /*c530*/  @P0 IMAD.HI.U32 R4, R0, R7, RZ ;  /* 0x0000000700040227 */ /* 0x010fe200078e00ff */
[----:B------:R-:W-:-:S03]  /*c540*/  IADD3 R7, RZ, -UR36, RZ ;  /* 0x80000024ff077c10 */ /* 0x000fc6000fffe0ff */
[----:B------:R-:W-:Y:S01]  /*c550*/  IMAD.IADD R3, R11, 0x1, R3 ;  /* 0x000000010b037824 */ /* 0x000fe200078e0203 */
[----:B-----5:R-:W-:Y:S01]  /*c560*/  @P0 SHF.R.U32.HI R5, RZ, R9, R4 ;  /* 0x00000009ff050219 */ /* 0x020fe20000011604 */
[----:B-1----:R-:W-:-:S04]  /*c570*/  IMAD R9, R8, R7, UR10 ;  /* 0x0000000a08097e24 */ /* 0x002fc8000f8e0207 */
        /* <DEDUP_REMOVED lines=14> */
[----:B------:R-:W-:-:S04]  /*c660*/  ULDC.64 UR4, c[0x0][0xba8] ;  /* 0x0002ea0000047ab9 */ /* 0x000fc80000000a00 */
[----:B------:R-:W-:Y:S02]  /*c670*/  IADD3 R3, R3, R5, RZ ;  /* 0x0000000503037210 */ /* 0x000fe40007ffe0ff */
[----:B------:R-:W-:-:S04]  /*c680*/  LEA R4, P0, R2, UR4, 0x2 ;  /* 0x0000000402047c11 */ /* 0x000fc8000f8010ff */
[----:B------:R-:W-:Y:S01]  /*c690*/  LEA.HI.X R5, R2, UR5, R3, 0x2, P0 ;  /* 0x0000000502057c11 */ /* 0x000fe200080f1403 */
[----:B------:R-:W-:-:S05]  /*c6a0*/  IMAD.MOV.U32 R3, RZ, RZ, -0x800000 ;  /* 0xff800000ff037424 */ /* 0x000fca00078e00ff */
[----:B------:R4:W-:Y:S01]  /*c6b0*/  STG.E desc[UR44][R4.64], R3 ;  /* 0x0000000304007986 */ /* 0x0009e2000c10192c */
[----:B------:R-:W-:Y:S05]  /*c6c0*/  BRA `(.L_x_7179) ;  /* 0x0000004400cc7947 */ /* 0x000fea0003800000 */
.L_x_7177:
        /* <DEDUP_REMOVED lines=18> */
.L_x_7226:
[----:B------:R-:W-:Y:S01]  /*c7f0*/  ULDC UR40, c[0x0][0xc50] ;  /* 0x0003140000287ab9 */ /* 0x000fe20000000800 */
[----:B------:R-:W-:Y:S01]  /*c800*/  UMOV UR36, UR6 ;  /* 0x0000000600247c82 */ /* 0x000fe20008000000 */
[----:B------:R-:W-:-:S11]  /*c810*/  UISETP.NE.AND UP0, UPT, UR40, 0x1, UPT ;  /* 0x000000012800788c */ /* 0x000fd6000bf05270 */
[----:B------:R-:W-:Y:S01]  /*c820*/  @UP0 ULDC UR4, c[0x0][0xc54] ;  /* 0x0003150000040ab9 */ /* 0x000fe20000000800 */
[----:B------:R-:W-:Y:S01]  /*c830*/  @UP0 ULDC UR7, c[0x0][0xc58] ;  /* 0x0003160000070ab9 */ /* 0x000fe20000000800 */
[----:B------:R-:W-:-:S04]  /*c840*/  UIMAD.WIDE.U32 UR4, UR6, UR4, URZ ;  /* 0x00000004060472a5 */ /* 0x000fc8000f8e003f */
[----:B------:R-:W-:-:S12]  /*c850*/  @UP0 USHF.R.U32.HI UR36, URZ, UR7, UR5 ;  /* 0x000000073f240299 */ /* 0x000fd80008011605 */
.L_x_7227:
        /* <DEDUP_REMOVED lines=14> */
[----:B------:R-:W-:Y:S02]  /*c940*/  UISETP.NE.AND.EX UP0, UPT, UR5, URZ, UPT, UP0 ;  /* 0x0000003f0500728c */ /* 0x000fe4000bf05300 */
[----:B------:R-:W-:-:S02]  /*c950*/  UIADD3 UR9, -UR4, 0x40, URZ ;  /* 0x0000004004097890 */ /* 0x000fc4000fffe13f */
[----:B------:R-:W-:Y:S01]  /*c960*/  USEL UR7, UR7, 0x1, UP0 ;  /* 0x0000000107077887 */ /* 0x000fe20008000000 */
[----:B------:R-:W-:Y:S01]  /*c970*/  @UP1 ULDC UR4, c[0x0][0x44c] ;  /* 0x0001130000041ab9 */ /* 0x000fe20000000800 */
[----:B------:R-:W-:Y:S01]  /*c980*/  ULDC UR8, c[0x0][0x2f0] ;  /* 0x0000bc0000087ab9 */ /* 0x000fe20000000800 */
[----:B------:R-:W-:Y:S01]  /*c990*/  @UP1 ULDC UR10, c[0x0][0x450] ;  /* 0x00011400000a1ab9 */ /* 0x000fe20000000800 */
[----:B------:R-:W-:Y:S02]  /*c9a0*/  UIMAD UR9, UR7, UR8, UR9 ;  /* 0x00000008070972a4 */ /* 0x000fe4000f8e0209 */
[----:B------:R-:W-:Y:S01]  /*c9b0*/  UIMAD UR7, UR7, UR8, 0x3f ;  /* 0x0000003f070774a4 */ /* 0x000fe2000f8e0208 */
[----:B------:R-:W-:Y:S01]  /*c9c0*/  UMOV UR43, URZ ;  /* 0x0000003f002b7c82 */ /* 0x000fe20008000000 */
[----:B0-----:R-:W-:-:S04]  /*c9d0*/  ULEA UR6, UR6, 0x3f, 0x6 ;  /* 0x0000003f06067891 */ /* 0x001fc8000f8e303f */
[----:B------:R-:W-:-:S04]  /*c9e0*/  UIMAD.WIDE.U32 UR4, UR6, UR4, URZ ;  /* 0x00000004060472a5 */ /* 0x000fc8000f8e003f */
[----:B------:R-:W-:Y:S02]  /*c9f0*/  @UP1 USHF.R.U32.HI UR6, URZ, UR10, UR5 ;  /* 0x0000000a3f061299 */ /* 0x000fe40008011605 */
[----:B------:R-:W-:Y:S02]  /*ca00*/  USHF.R.S32.HI UR5, URZ, 0x1f, UR7 ;  /* 0x0000001f3f057899 */ /* 0x000fe40008011407 */
[----:B------:R-:W-:Y:S02]  /*ca10*/  UIADD3 UR6, UR9, UR6, URZ ;  /* 0x0000000609067290 */ /* 0x000fe4000fffe03f */
[----:B------:R-:W-:Y:S02]  /*ca20*/  ULEA.HI UR5, UR5, UR7, URZ, 0x6 ;  /* 0x0000000705057291 */ /* 0x000fe4000f8f303f */
[----:B------:R-:W-:Y:S02]  /*ca30*/  USHF.R.S32.HI UR4, URZ, 0x1f, UR6 ;  /* 0x0000001f3f047899 */ /* 0x000fe40008011406 */
[----:B------:R-:W-:-:S02]  /*ca40*/  USHF.R.S32.HI UR5, URZ, 0x6, UR5 ;  /* 0x000000063f057899 */ /* 0x000fc40008011405 */
[----:B------:R-:W-:Y:S02]  /*ca50*/  ULEA.HI UR4, UR4, UR6, URZ, 0x6 ;  /* 0x0000000604047291 */ /* 0x000fe4000f8f303f */
[----:B------:R-:W-:Y:S02]  /*ca60*/  USHF.R.U32.HI UR10, URZ, 0x10, UR40 ;  /* 0x000000103f0a7899 */ /* 0x000fe40008011628 */
[----:B------:R-:W-:Y:S02]  /*ca70*/  USHF.R.S32.HI UR4, URZ, 0x6, UR4 ;  /* 0x000000063f047899 */ /* 0x000fe40008011404 */
[----:B------:R-:W-:Y:S02]  /*ca80*/  ULOP3.LUT UR40, UR40, 0xffff, URZ, 0xc0, !UPT ;  /* 0x0000ffff28287892 */ /* 0x000fe4000f8ec03f */
[----:B------:R-:W-:-:S04]  /*ca90*/  UISETP.LT.AND UP0, UPT, UR5, UR4, UPT ;  /* 0x000000040500728c */ /* 0x000fc8000bf01270 */
[----:B------:R-:W-:Y:S02]  /*caa0*/  USEL UR41, UR5, UR4, UP0 ;  /* 0x0000000405297287 */ /* 0x000fe40008000000 */
[----:B------:R-:W-:Y:S02]  /*cab0*/  UISETP.NE.AND UP0, UPT, UR10, URZ, UPT ;  /* 0x0000003f0a00728c */ /* 0x000fe4000bf05270 */
[----:B------:R-:W-:-:S06]  /*cac0*/  UISETP.GE.AND UP1, UPT, UR41, 0x1, UPT ;  /* 0x000000012900788c */ /* 0x000fcc000bf26270 */
[----:B------:R-:W-:-:S03]  /*cad0*/  PLOP3.LUT P0, PT, PT, PT, UP1, 0x80, 0x0 ;  /* 0x000000000000781c */ /* 0x000fc60003f0f018 */
[----:B------:R-:W-:-:S10]  /*cae0*/  @!UP0 ULDC UR10, c[0x0][0x9f0] ;  /* 0x00027c00000a8ab9 */ /* 0x000fd40000000800 */
[----:B------:R-:W-:Y:S05]  /*caf0*/  @!P0 BRA `(.L_x_7229) ;  /* 0x0000000000848947 */ /* 0x000fea0003800000 */
[----:B------:R-:W-:Y:S01]  /*cb00*/  IMAD.U32 R4, RZ, RZ, UR10 ;  /* 0x0000000aff047e24 */ /* 0x000fe2000f8e00ff */
[----:B------:R-:W-:Y:S01]  /*cb10*/  UIADD3 UR6, UR10, -0x1, UR41 ;  /* 0xffffffff0a067890 */ /* 0x000fe2000fffe029 */
[----:B------:R-:W-:-:S03]  /*cb20*/  UMOV UR4, URZ ;  /* 0x0000003f00047c82 */ /* 0x000fc60008000000 */
        /* <DEDUP_REMOVED lines=8> */
[----:B0-----:R-:W-:-:S02]  /*cbb0*/  IADD3 R3, R2, 0xffffffe, RZ ;  /* 0x0ffffffe02037810 */ /* 0x001fc40007ffe0ff */
[----:B------:R-:W-:Y:S02]  /*cbc0*/  IABS R2, R4 ;  /* 0x0000000400027213 */ /* 0x000fe40000000000 */
[----:B------:R-:W-:Y:S02]  /*cbd0*/  MOV R4, R5 ;  /* 0x0000000500047202 */ /* 0x000fe40000000f00 */
[----:B------:R-:W0:Y:S01]  /*cbe0*/  F2I.FTZ.U32.TRUNC.NTZ R3, R3 ;  /* 0x0000000300037305 */ /* 0x000e22000021f000 */
[----:B------:R-:W-:Y:S02]  /*cbf0*/  R2UR UR8, R2 ;  /* 0x00000000020872ca */ /* 0x000fe400000e0000 */
        /* <DEDUP_REMOVED lines=17> */
.L_x_7229:
[----:B------:R-:W-:Y:S01]  /*cd10*/  UIMAD UR39, UR40, UR43, URZ ;  /* 0x0000002b282772a4 */ /* 0x000fe2000f8e023f */
[----:B------:R-:W-:Y:S01]  /*cd20*/  IMAD.U32 R2, RZ, RZ, UR41 ;  /* 0x00000029ff027e24 */ /* 0x000fe2000f8e00ff */
[----:B------:R-:W-:Y:S01]  /*cd30*/  MOV R6, RZ ;  /* 0x000000ff00067202 */ /* 0x000fe20000000f00 */
[----:B------:R-:W-:-:S03]  /*cd40*/  IMAD.MOV.U32 R9, RZ, RZ, 0x1 ;  /* 0x00000001ff097424 */ /* 0x000fc600078e00ff */
        /* <DEDUP_REMOVED lines=28> */
.L_x_7230:
        /* <DEDUP_REMOVED lines=20> */
.L_x_7232:
        /* <DEDUP_REMOVED lines=15> */
.L_x_7231:
        /* <DEDUP_REMOVED lines=17> */
.L_x_7329:
        /* <DEDUP_REMOVED lines=8> */
.L_x_7332:
[----:B------:R-:W-:Y:S05]  /*d2d0*/  @!P6 BRA `(.L_x_7234) ;  /* 0x0000000000d4e947 */ /* 0x000fea0003800000 */
[----:B------:R-:W-:Y:S01]  /*d2e0*/  MOV R16, R17 ;  /* 0x0000001100107202 */ /* 0x000fe20000000f00 */
[----:B------:R-:W-:Y:S06]  /*d2f0*/  @!P1 BRA `(.L_x_7236) ;  /* 0x0000000000509947 */ /* 0x000fec0003800000 */
[----:B------:R-:W-:Y:S01]  /*d300*/  IMAD.MOV.U32 R8, RZ, RZ, R0 ;  /* 0x000000ffff087224 */ /* 0x000fe200078e0000 */
[----:B------:R-:W-:Y:S01]  /*d310*/  ULDC.64 UR4, c[0x0][0x428] ;  /* 0x00010a0000047ab9 */ /* 0x000fe20000000a00 */
[----:B------:R-:W0:Y:S01]  /*d320*/  LDC R0, c[0x0][0x43c] ;  /* 0x00010f00ff007b82 */ /* 0x000e220000000800 */
[----:B------:R-:W-:Y:S02]  /*d330*/  IMAD R6, R18, UR4, RZ ;  /* 0x0000000412067c24 */ /* 0x000fe4000f8e02ff */
[----:B------:R-:W-:Y:S02]  /*d340*/  IMAD.MOV.U32 R7, RZ, RZ, R8 ;  /* 0x000000ffff077224 */ /* 0x000fe400078e0008 */
[----:B------:R-:W-:Y:S01]  /*d350*/  IMAD R9, R17, UR5, R6 ;  /* 0x0000000511097c24 */ /* 0x000fe2000f8e0206 */
[----:B0-----:R-:W-:-:S13]  /*d360*/  ISETP.NE.AND P0, PT, R0, 0x1, PT ;  /* 0x000000010000780c */ /* 0x001fda0003f05270 */
[----:B------:R-:W0:Y:S02]  /*d370*/  @P0 LDC.64 R4, c[0x0][0x440] ;  /* 0x00011000ff040b82 */ /* 0x000e240000000a00 */
[----:B0-----:R-:W-:-:S05]  /*d380*/  @P0 IMAD.HI.U32 R4, R8, R4, RZ ;  /* 0x0000000408040227 */ /* 0x001fca00078e00ff */
[----:B------:R-:W-:-:S04]  /*d390*/  @P0 SHF.R.U32.HI R7, RZ, R5, R4 ;  /* 0x00000005ff070219 */ /* 0x000fc80000011604 */
[----:B------:R-:W-:Y:S02]  /*d3a0*/  SHF.R.S32.HI R5, RZ, 0x1f, R7 ;  /* 0x0000001fff057819 */ /* 0x000fe40000011407 */
[----:B------:R-:W-:-:S05]  /*d3b0*/  MOV R4, R7 ;  /* 0x0000000700047202 */ /* 0x000fca0000000f00 */
        /* <DEDUP_REMOVED lines=8> */
.L_x_7236:
[----:B------:R-:W-:Y:S01]  /*d440*/  MOV R0, 0x1 ;  /* 0x0000000100007802 */ /* 0x000fe20000000f00 */
[----:B0-----:R-:W0:Y:S03]  /*d450*/  S2R R8, SR_TID.X ;  /* 0x0000000000087919 */ /* 0x001e260000002100 */
[----:B------:R-:W-:-:S04]  /*d460*/  SHF.L.U32 R0, R0, 0x1f, RZ ;  /* 0x0000001f00007819 */ /* 0x000fc800000006ff */
[----:B------:R-:W1:Y:S01]  /*d470*/  SYNCS.PHASECHK.TRANS64.TRYWAIT P0, [UR38+0x28c40], R0 ;  /* 0x028c4000ff0075a7 */ /* 0x000e620008000166 */
[----:B0-----:R-:W-:-:S04]  /*d480*/  LOP3.LUT R2, R8, 0x7f, RZ, 0xc0, !PT ;  /* 0x0000007f08027812 */ /* 0x001fc800078ec0ff */
[----:B------:R-:W-:Y:S01]  /*d490*/  ISETP.NE.AND P1, PT, R2, RZ, PT ;  /* 0x000000ff0200720c */ /* 0x000fe20003f25270 */
[----:B-1----:R-:W-:-:S12]  /*d4a0*/  @!P0 BRA `(.L_x_7237) ;  /* 0x0000003c00688947 */ /* 0x002fd80003800000 */
.L_x_7333:
[----:B------:R-:W-:Y:S05]  /*d4b0*/  @P1 BRA `(.L_x_7238) ;  /* 0x0000000000181947 */ /* 0x000fea0003800000 */
[----:B------:R-:W1:Y:S01]  /*d4c0*/  S2R R2, SR_TID.X ;  /* 0x0000000000027919 */ /* 0x000e620000002100 */
[----:B0-----:R-:W-:-:S04]  /*d4d0*/  IMAD.MOV.U32 R0, RZ, RZ, 0x2000 ;  /* 0x00002000ff007424 */ /* 0x001fc800078e00ff */
[----:B------:R2:W-:Y:S01]  /*d4e0*/  SYNCS.ARRIVE.TRANS64 RZ, [UR38+0x28c30], R0 ;  /* 0x028c3000ffff79a7 */ /* 0x0005e20008000026 */
[----:B-1----:R-:W-:-:S13]  /*d4f0*/  LOP3.LUT P0, RZ, R2, 0x1f, RZ, 0xc0, !PT ;  /* 0x0000001f02ff7812 */ /* 0x002fda000780c0ff */
[----:B--2---:R-:W-:Y:S05]  /*d500*/  @!P0 BRA `(.L_x_7238) ;  /* 0x0000000000048947 */ /* 0x004fea0003800000 */
[----:B------:R-:W-:Y:S01]  /*d510*/  BPT.TRAP 0x1 ;  /* 0x000000040000795c */ /* 0x000fe20000300000 */
.L_x_7238:
        /* <DEDUP_REMOVED lines=17> */
.L_x_7234:
        /* <DEDUP_REMOVED lines=22> */
.L_x_7239:
[----:B------:R-:W0:Y:S01]  /*d790*/  LDC R4, c[0x0][0x448] ;  /* 0x00011200ff047b82 */ /* 0x000e220000000800 */
[----:B------:R-:W1:Y:S01]  /*d7a0*/  S2R R13, SR_TID.X ;  /* 0x00000000000d7919 */ /* 0x000e620000002100 */
[----:B------:R-:W-:Y:S01]  /*d7b0*/  USHF.R.S32.HI UR6, URZ, 0x1f, UR36 ;  /* 0x0000001f3f067899 */ /* 0x000fe20008011424 */
[----:B------:R-:W-:Y:S01]  /*d7c0*/  ULDC.64 UR8, c[0x0][0x2d8] ;  /* 0x0000b60000087ab9 */ /* 0x000fe20000000a00 */
[----:B------:R-:W2:Y:S02]  /*d7d0*/  S2R R14, SR_CTAID.Z ;  /* 0x00000000000e7919 */ /* 0x000ea40000002700 */
[----:B------:R-:W-:Y:S02]  /*d7e0*/  UIMAD UR6, UR6, UR8, URZ ;  /* 0x00000008060672a4 */ /* 0x000fe4000f8e023f */
[----:B------:R-:W3:Y:S01]  /*d7f0*/  LDC.64 R2, c[0x0][0x2e0] ;  /* 0x0000b800ff027b82 */ /* 0x000ee20000000a00 */
[----:B------:R-:W4:Y:S01]  /*d800*/  S2R R10, SR_CTAID.X ;  /* 0x00000000000a7919 */ /* 0x000f220000002500 */
[----:B------:R-:W-:-:S02]  /*d810*/  UIMAD.WIDE.U32 UR4, UR36, UR8, URZ ;  /* 0x00000008240472a5 */ /* 0x000fc4000f8e003f */
[----:B------:R-:W-:-:S04]  /*d820*/  UIMAD UR6, UR36, UR9, UR6 ;  /* 0x00000009240672a4 */ /* 0x000fc8000f8e0206 */
[----:B------:R-:W-:Y:S01]  /*d830*/  UIADD3 UR5, UR5, UR6, URZ ;  /* 0x0000000605057290 */ /* 0x000fe2000fffe03f */
[----:B0-----:R-:W-:Y:S02]  /*d840*/  ISETP.NE.AND P0, PT, R4, 0x1, PT ;  /* 0x000000010400780c */ /* 0x001fe40003f05270 */
[C---:B-1----:R-:W-:Y:S01]  /*d850*/  LOP3.LUT R12, R13.reuse, 0x7f, RZ, 0xc0, !PT ;  /* 0x0000007f0d0c7812 */ /* 0x042fe200078ec0ff */
[----:B------:R-:W-:-:S10]  /*d860*/  IMAD.SHL.U32 R0, R13, 0x10, RZ ;  /* 0x000000100d007824 */ /* 0x000fd400078e00ff */
[----:B------:R-:W0:Y:S01]  /*d870*/  @P0 LDC R5, c[0x0][0x44c] ;  /* 0x00011300ff050b82 */ /* 0x000e220000000800 */
[----:B------:R-:W-:Y:S02]  /*d880*/  SHF.R.U32.HI R7, RZ, 0x3, R12 ;  /* 0x00000003ff077819 */ /* 0x000fe4000001160c */
[----:B--2---:R-:W-:Y:S02]  /*d890*/  SHF.R.S32.HI R11, RZ, 0x1f, R14 ;  /* 0x0000001fff0b7819 */ /* 0x004fe4000001140e */
[----:B------:R-:W-:-:S03]  /*d8a0*/  LOP3.LUT R9, R7, 0x70, R0, 0xf8, !PT ;  /* 0x0000007007097812 */ /* 0x000fc600078ef800 */
[----:B------:R-:W1:Y:S01]  /*d8b0*/  @P0 LDC R6, c[0x0][0x450] ;  /* 0x00011400ff060b82 */ /* 0x000e620000000800 */
[----:B---3--:R-:W-:Y:S01]  /*d8c0*/  IMAD R8, R11, R2, RZ ;  /* 0x000000020b087224 */ /* 0x008fe200078e02ff */
[----:B----4-:R-:W-:-:S03]  /*d8d0*/  LEA R0, R10, R9, 0x6 ;  /* 0x000000090a007211 */ /* 0x010fc600078e30ff */
[----:B------:R-:W-:Y:S02]  /*d8e0*/  IMAD R9, R14, R3, R8 ;  /* 0x000000030e097224 */ /* 0x000fe400078e0208 */
[----:B0-----:R-:W-:-:S04]  /*d8f0*/  @P0 IMAD.HI.U32 R3, R0, R5, RZ ;  /* 0x0000000500030227 */ /* 0x001fc800078e00ff */
[----:B------:R-:W-:Y:S01]  /*d900*/  IMAD.MOV.U32 R5, RZ, RZ, R0 ;  /* 0x000000ffff057224 */ /* 0x000fe200078e0000 */
[----:B-1----:R-:W-:Y:S01]  /*d910*/  @P0 SHF.R.U32.HI R5, RZ, R6, R3 ;  /* 0x00000006ff050219 */ /* 0x002fe20000011603 */
[----:B------:R-:W-:Y:S01]  /*d920*/  IMAD.WIDE.U32 R2, R14, R2, UR4 ;  /* 0x000000040e027e25 */ /* 0x000fe2000f8e0002 */
[----:B------:R-:W-:Y:S02]  /*d930*/  ULDC.64 UR4, c[0x0][0x2d0] ;  /* 0x0000b40000047ab9 */ /* 0x000fe40000000a00 */
[----:B------:R-:W-:Y:S01]  /*d940*/  SHF.R.S32.HI R6, RZ, 0x1f, R5 ;  /* 0x0000001fff067819 */ /* 0x000fe20000011405 */
[----:B------:R-:W-:Y:S01]  /*d950*/  IMAD.IADD R3, R3, 0x1, R9 ;  /* 0x0000000103037824 */ /* 0x000fe200078e0209 */
[----:B------:R-:W-:-:S03]  /*d960*/  IADD3 R9, -R5, RZ, RZ ;  /* 0x000000ff05097210 */ /* 0x000fc60007ffe1ff */
[----:B------:R-:W-:Y:S02]  /*d970*/  IMAD R6, R6, UR4, RZ ;  /* 0x0000000406067c24 */ /* 0x000fe4000f8e02ff */
[----:B------:R-:W-:Y:S02]  /*d980*/  IMAD R0, R4, R9, R0 ;  /* 0x0000000904007224 */ /* 0x000fe400078e0200 */
[C---:B------:R-:W-:Y:S02]  /*d990*/  IMAD R9, R5.reuse, UR5, R6 ;  /* 0x0000000505097c24 */ /* 0x040fe4000f8e0206 */
[----:B------:R-:W-:Y:S01]  /*d9a0*/  IMAD.WIDE.U32 R2, R5, UR4, R2 ;  /* 0x0000000405027c25 */ /* 0x000fe2000f8e0002 */
[----:B------:R-:W-:Y:S01]  /*d9b0*/  SHF.R.S32.HI R5, RZ, 0x1f, R0 ;  /* 0x0000001fff057819 */ /* 0x000fe20000011400 */
[----:B------:R-:W-:Y:S02]  /*d9c0*/  ULDC.64 UR4, c[0x0][0x2c8] ;  /* 0x0000b20000047ab9 */ /* 0x000fe40000000a00 */
[----:B------:R-:W-:-:S02]  /*d9d0*/  IMAD.IADD R3, R3, 0x1, R9 ;  /* 0x0000000103037824 */ /* 0x000fc400078e0209 */
[----:B------:R-:W-:Y:S02]  /*d9e0*/  IMAD R5, R5, UR4, RZ ;  /* 0x0000000405057c24 */ /* 0x000fe4000f8e02ff */
[----:B------:R-:W-:-:S04]  /*d9f0*/  IMAD.WIDE.U32 R2, R0, UR4, R2 ;  /* 0x0000000400027c25 */ /* 0x000fc8000f8e0002 */
[----:B------:R-:W-:Y:S01]  /*da00*/  IMAD R5, R0, UR5, R5 ;  /* 0x0000000500057c24 */ /* 0x000fe2000f8e0205 */
[----:B------:R-:W-:Y:S02]  /*da10*/  ULDC.64 UR4, c[0x0][0x280] ;  /* 0x0000a00000047ab9 */ /* 0x000fe40000000a00 */
[----:B------:R-:W-:Y:S01]  /*da20*/  LEA R0, P0, R2, UR4, 0x1 ;  /* 0x0000000402007c11 */ /* 0x000fe2000f8008ff */
[----:B------:R-:W-:Y:S01]  /*da30*/  IMAD.IADD R3, R3, 0x1, R5 ;  /* 0x0000000103037824 */ /* 0x000fe200078e0205 */
[----:B------:R-:W-:Y:S01]  /*da40*/  ULDC UR4, c[0x0][0x2b8] ;  /* 0x0000ae0000047ab9 */ /* 0x000fe20000000800 */
[----:B------:R-:W-:-:S03]  /*da50*/  IMAD.SHL.U32 R5, R12, 0x8, RZ ;  /* 0x000000080c057824 */ /* 0x000fc600078e00ff */
[----:B------:R-:W-:Y:S02]  /*da60*/  LEA.HI.X R6, R2, UR5, R3, 0x1, P0 ;  /* 0x0000000502067c11 */ /* 0x000fe400080f0c03 */
[----:B------:R-:W-:-:S04]  /*da70*/  SHF.L.U32 R2, R13, 0x3, RZ ;  /* 0x000000030d027819 */ /* 0x000fc800000006ff */
        /* <DEDUP_REMOVED lines=12> */
[----:B------:R-:W-:-:S03]  /*db40*/  VIADD R11, R7, 0x10 ;  /* 0x00000010070b7836 */ /* 0x000fc60000000000 */
[----:B------:R-:W-:-:S13]  /*db50*/  ISETP.GE.AND P1, PT, R7, R4, PT ;  /* 0x000000040700720c */ /* 0x000fda0003f26270 */
[----:B------:R-:W-:Y:S02]  /*db60*/  @!P1 LEA R9, R5, UR38, 0x1 ;  /* 0x0000002605099c11 */ /* 0x000fe4000f8e08ff */
[----:B0-----:R-:W-:-:S04]  /*db70*/  @!P1 LEA R14, P2, R8, R14, 0x1 ;  /* 0x0000000e080e9211 */ /* 0x001fc800078408ff */
[----:B-1----:R-:W-:Y:S01]  /*db80*/  @!P1 IADD3.X R3, RZ, R2, RZ, P2, !PT ;  /* 0x00000002ff039210 */ /* 0x002fe200017fe4ff */
        /* <DEDUP_REMOVED lines=16> */
[----:B0-----:R-:W-:-:S04]  /*dc90*/  @!P1 LEA R14, P2, R8, R14, 0x1 ;  /* 0x0000000e080e9211 */ /* 0x001fc800078408ff */
[----:B-1----:R-:W-:Y:S01]  /*dca0*/  @!P1 IADD3.X R3, RZ, R2, RZ, P2, !PT ;  /* 0x00000002ff039210 */ /* 0x002fe200017fe4ff */
[----:B------:R-:W-:Y:S02]  /*dcb0*/  @!P1 IMAD.MOV.U32 R2, RZ, RZ, R14 ;  /* 0x000000ffff029224 */ /* 0x000fe400078e000e */
[----:B------:R0:W1:Y:S04]  /*dcc0*/  SHFL.IDX PT, R14, R0, 0x3, 0x181f ;  /* 0x00781f00000e7f89 */ /* 0x00006800000e0000 */
[----:B--2---:R0:W-:Y:S02]  /*dcd0*/  @!P1 LDGSTS.E.BYPASS.LTC128B.128 [R9+0x21400], desc[UR44][R2.64], !P0 ;  /* 0x2140000002099fae */ /* 0x0041e4000c101d6c */
.L_x_7342:
[----:B------:R-:W-:-:S05]  /*dce0*/  VIADD R7, R7, 0x30 ;  /* 0x0000003007077836 */ /* 0x000fca0000000000 */
[----:B------:R-:W-:Y:S01]  /*dcf0*/  ISETP.GE.AND P1, PT, R7, R4, PT ;  /* 0x000000040700720c */ /* 0x000fe20003f26270 */
[----:B------:R-:W-:-:S05]  /*dd00*/  IMAD.MOV.U32 R4, RZ, RZ, 0x1 ;  /* 0x00000001ff047424 */ /* 0x000fca00078e00ff */
[----:B------:R-:W-:-:S07]  /*dd10*/  SHF.L.U32 R4, R4, 0x1f, RZ ;  /* 0x0000001f04047819 */ /* 0x000fce00000006ff */
[----:B01----:R-:W-:Y:S02]  /*dd20*/  @!P1 LEA R2, P2, R8, R14, 0x1 ;  /* 0x0000000e08029211 */ /* 0x003fe400078408ff */
[----:B------:R-:W-:Y:S02]  /*dd30*/  @!P1 LEA R5, R5, UR38, 0x1 ;  /* 0x0000002605059c11 */ /* 0x000fe4000f8e08ff */
[----:B------:R-:W-:-:S05]  /*dd40*/  @!P1 IADD3.X R3, RZ, R6, RZ, P2, !PT ;  /* 0x00000006ff039210 */ /* 0x000fca00017fe4ff */
        /* <DEDUP_REMOVED lines=11> */
.L_x_7343:
[----:B------:R-:W-:Y:S01]  /*de00*/  ISETP.NE.AND P0, PT, R19, RZ, PT ;  /* 0x000000ff1300720c */ /* 0x000fe20003f05270 */
[----:B------:R-:W-:Y:S01]  /*de10*/  BSSY B0, `(.L_x_7242) ;  /* 0x000007f000007945 */ /* 0x000fe20003800000 */
[----:B------:R-:W-:-:S11]  /*de20*/  IMAD.MOV.U32 R0, RZ, RZ, 0x1 ;  /* 0x00000001ff007424 */ /* 0x000fd600078e00ff */
[----:B------:R-:W-:Y:S05]  /*de30*/  @!P0 BRA `(.L_x_7243) ;  /* 0x0000000400f08947 */ /* 0x000fea0003800000 */
[----:B------:R-:W1:Y:S01]  /*de40*/  SYNCS.PHASECHK.TRANS64.TRYWAIT P0, [UR38+0x28c60], R4 ;  /* 0x028c6004ff0075a7 */ /* 0x000e620008000166 */
[----:B------:R-:W2:Y:S02]  /*de50*/  S2R R2, SR_TID.X ;  /* 0x0000000000027919 */ /* 0x000ea40000002100 */
[----:B--2---:R-:W-:-:S04]  /*de60*/  LOP3.LUT R2, R2, 0x7f, RZ, 0xc0, !PT ;  /* 0x0000007f02027812 */ /* 0x004fc800078ec0ff */
[----:B------:R-:W-:Y:S01]  /*de70*/  ISETP.NE.AND P1, PT, R2, RZ, PT ;  /* 0x000000ff0200720c */ /* 0x000fe20003f25270 */
[----:B-1----:R-:W-:-:S12]  /*de80*/  @!P0 BRA `(.L_x_7244) ;  /* 0x00000038004c8947 */ /* 0x002fd80003800000 */
.L_x_7344:
[----:B------:R-:W-:Y:S04]  /*de90*/  BSSY B1, `(.L_x_7245) ;  /* 0x0000008000017945 */ /* 0x000fe80003800000 */
[----:B------:R-:W-:Y:S05]  /*dea0*/  @P1 BRA `(.L_x_7246) ;  /* 0x0000000000181947 */ /* 0x000fea0003800000 */
[----:B0-----:R-:W0:Y:S01]  /*deb0*/  S2R R3, SR_TID.X ;  /* 0x0000000000037919 */ /* 0x001e220000002100 */
[----:B------:R-:W-:-:S04]  /*dec0*/  MOV R2, 0x10000 ;  /* 0x0001000000027802 */ /* 0x000fc80000000f00 */
[----:B------:R1:W-:Y:S01]  /*ded0*/  SYNCS.ARRIVE.TRANS64 RZ, [UR38+0x28c50], R2 ;  /* 0x028c5002ffff79a7 */ /* 0x0003e20008000026 */
[----:B0-----:R-:W-:-:S13]  /*dee0*/  LOP3.LUT P0, RZ, R3, 0x1f, RZ, 0xc0, !PT ;  /* 0x0000001f03ff7812 */ /* 0x001fda000780c0ff */
[----:B-1----:R-:W-:Y:S05]  /*def0*/  @!P0 BRA `(.L_x_7246) ;  /* 0x0000000000048947 */ /* 0x002fea0003800000 */
[----:B------:R-:W-:Y:S01]  /*df00*/  BPT.TRAP 0x1 ;  /* 0x000000040000795c */ /* 0x000fe20000300000 */
.L_x_7246:
[----:B------:R-:W-:Y:S05]  /*df10*/  BSYNC B1 ;  /* 0x0000000000017941 */ /* 0x000fea0003800000 */
.L_x_7245:
        /* <DEDUP_REMOVED lines=11> */
.L_x_7247:
        /* <DEDUP_REMOVED lines=13> */
.L_x_7248:
        /* <DEDUP_REMOVED lines=13> */
.L_x_7249:
        /* <DEDUP_REMOVED lines=13> */
.L_x_7250:
        /* <DEDUP_REMOVED lines=13> */
.L_x_7251:
        /* <DEDUP_REMOVED lines=13> */
.L_x_7252:
        /* <DEDUP_REMOVED lines=13> */
.L_x_7253:
        /* <DEDUP_REMOVED lines=13> */
.L_x_7254:
        /* <DEDUP_REMOVED lines=8> */
.L_x_7243:
[----:B------:R-:W-:Y:S05]  /*e600*/  BSYNC B0 ;  /* 0x0000000000007941 */ /* 0x000fea0003800000 */
.L_x_7242:
[----:B0-----:R-:W2:Y:S01]  /*e610*/  LDL.LU R3, [R1+0x8] ;  /* 0x0000080001037983 */ /* 0x001ea20000300800 */
[----:B------:R-:W-:Y:S01]  /*e620*/  MOV R9, RZ ;  /* 0x000000ff00097202 */ /* 0x000fe20000000f00 */
[----:B------:R-:W-:Y:S02]  /*e630*/  IMAD.MOV.U32 R6, RZ, RZ, 0x1 ;  /* 0x00000001ff067424 */ /* 0x000fe400078e00ff */
[----:B--2---:R-:W-:-:S05]  /*e640*/  VIADD R7, R3, 0xfffffffe ;  /* 0xfffffffe03077836 */ /* 0x004fca0000000000 */
        /* <DEDUP_REMOVED lines=17> */
[----:B------:R-:W-:Y:S01]  /*e760*/  IMAD.MOV.U32 R0, RZ, RZ, 0x1 ;  /* 0x00000001ff007424 */ /* 0x000fe200078e00ff */
[----:B------:R-:W-:-:S04]  /*e770*/  MOV R11, UR5 ;  /* 0x00000005000b7c02 */ /* 0x000fc80008000f00 */
[----:B------:R-:W-:-:S07]  /*e780*/  LOP3.LUT R11, R11, 0x1, RZ, 0xc0, !PT ;  /* 0x000000010b0b7812 */ /* 0x000fce00078ec0ff */
[----:B------:R-:W-:Y:S05]  /*e790*/  @!P0 BRA `(.L_x_7255) ;  /* 0x0000001400e88947 */ /* 0x000fea0003800000 */
[----:B------:R-:W-:Y:S01]  /*e7a0*/  R2UR UR4, R11 ;  /* 0x000000000b0472ca */ /* 0x000fe200000e0000 */
[----:B------:R-:W-:Y:S01]  /*e7b0*/  BSSY B0, `(.L_x_7255) ;  /* 0x0000178000007945 */ /* 0x000fe20003800000 */
[----:B------:R-:W-:-:S11]  /*e7c0*/  MOV R0, 0x1 ;  /* 0x0000000100007802 */ /* 0x000fd60000000f00 */
[----:B------:R-:W-:-:S06]  /*e7d0*/  UIADD3 UR4, UR5, -UR4, URZ ;  /* 0x8000000405047290 */ /* 0x000fcc000fffe03f */
[----:B------:R-:W-:-:S07]  /*e7e0*/  IMAD.U32 R8, RZ, RZ, UR4 ;  /* 0x00000004ff087e24 */ /* 0x000fce000f8e00ff */
.L_x_7296:
[----:B------:R-:W-:Y:S01]  /*e7f0*/  ISETP.NE.AND P0, PT, R19, RZ, PT ;  /* 0x000000ff1300720c */ /* 0x000fe20003f05270 */
[----:B------:R-:W-:Y:S01]  /*e800*/  VIADD R8, R8, 0xfffffffe ;  /* 0xfffffffe08087836 */ /* 0x000fe20000000000 */
[----:B------:R-:W-:Y:S04]  /*e810*/  BSSY B1, `(.L_x_7256) ;  /* 0x00000b6000017945 */ /* 0x000fe80003800000 */
[----:B------:R-:W-:-:S07]  /*e820*/  ISETP.NE.AND P1, PT, R8, RZ, PT ;  /* 0x000000ff0800720c */ /* 0x000fce0003f25270 */
[----:B0-----:R-:W-:Y:S06]  /*e830*/  @!P0 BRA `(.L_x_7257) ;  /* 0x0000000800cc8947 */ /* 0x001fec0003800000 */
[----:B------:R-:W2:Y:S01]  /*e840*/  LDL R2, [R1] ;  /* 0x0000000001027983 */ /* 0x000ea20000100800 */
[----:B------:R-:W-:Y:S02]  /*e850*/  MOV R13, R7 ;  /* 0x00000007000d7202 */ /* 0x000fe40000000f00 */
        /* <DEDUP_REMOVED lines=21> */
.L_x_7258:
[----:B------:R-:W1:Y:S01]  /*e9b0*/  S2R R2, SR_TID.X ;  /* 0x0000000000027919 */ /* 0x000e620000002100 */
[----:B------:R-:W-:Y:S01]  /*e9c0*/  BSSY B2, `(.L_x_7259) ;  /* 0x0000006000027945 */ /* 0x000fe20003800000 */
[----:B-1----:R-:W-:Y:S02]  /*e9d0*/  LOP3.LUT R3, R2, 0x7f, RZ, 0xc0, !PT ;  /* 0x0000007f02037812 */ /* 0x002fe400078ec0ff */
[----:B------:R-:W-:Y:S02]  /*e9e0*/  SHF.L.U32 R2, R0, 0x1f, RZ ;  /* 0x0000001f00027819 */ /* 0x000fe400000006ff */
[----:B------:R-:W-:Y:S02]  /*e9f0*/  ISETP.NE.AND P2, PT, R3, RZ, PT ;  /* 0x000000ff0300720c */ /* 0x000fe40003f45270 */
[----:B------:R-:W1:Y:S02]  /*ea00*/  SYNCS.PHASECHK.TRANS64.TRYWAIT P0, [UR38+0x28c48], R2 ;  /* 0x028c4802ff0075a7 */ /* 0x000e640008000166 */
[----:B-1----:R-:W-:Y:S09]  /*ea10*/  @!P0 BRA `(.L_x_7260) ;  /* 0x0000002c00808947 */ /* 0x002ff20003800000 */
.L_x_7345:
[----:B------:R-:W-:Y:S05]  /*ea20*/  BSYNC B2 ;  /* 0x0000000000027941 */ /* 0x000fea0003800000 */
.L_x_7259:
[----:B------:R-:W-:Y:S04]  /*ea30*/  BSSY B2, `(.L_x_7261) ;  /* 0x0000007000027945 */ /* 0x000fe80003800000 */
[----:B------:R-:W-:Y:S05]  /*ea40*/  @P2 BRA `(.L_x_7262) ;  /* 0x0000000000142947 */ /* 0x000fea0003800000 */
[----:B------:R-:W-:Y:S01]  /*ea50*/  ISETP.NE.AND P0, PT, R10, RZ, PT ;  /* 0x000000ff0a00720c */ /* 0x000fe20003f05270 */
[----:B-1----:R-:W-:-:S04]  /*ea60*/  IMAD.MOV.U32 R3, RZ, RZ, 0x2000 ;  /* 0x00002000ff037424 */ /* 0x002fc800078e00ff */
[----:B------:R2:W-:Y:S08]  /*ea70*/  SYNCS.ARRIVE.TRANS64 RZ, [UR38+0x28c38], R3 ;  /* 0x028c3803ffff79a7 */ /* 0x0005f00008000026 */
[----:B--2---:R-:W-:Y:S05]  /*ea80*/  @!P0 BRA `(.L_x_7262) ;  /* 0x0000000000048947 */ /* 0x004fea0003800000 */
[----:B------:R-:W-:Y:S01]  /*ea90*/  BPT.TRAP 0x1 ;  /* 0x000000040000795c */ /* 0x000fe20000300000 */
.L_x_7262:
[----:B------:R-:W-:Y:S05]  /*eaa0*/  BSYNC B2 ;  /* 0x0000000000027941 */ /* 0x000fea0003800000 */
.L_x_7261:
        /* <DEDUP_REMOVED lines=11> */
.L_x_7263:
        /* <DEDUP_REMOVED lines=10> */
.L_x_7346:
[----:B------:R-:W-:Y:S05]  /*ec00*/  BSYNC B2 ;  /* 0x0000000000027941 */ /* 0x000fea0003800000 */
.L_x_7264:
[----:B------:R-:W-:Y:S01]  /*ec10*/  BSSY B2, `(.L_x_7266) ;  /* 0x0000009000027945 */ /* 0x000fe20003800000 */
[----:B01----:R-:W-:Y:S01]  /*ec20*/  IMAD.MOV.U32 R2, RZ, RZ, 0x0 ;  /* 0x00000000ff027424 */ /* 0x003fe200078e00ff */
[----:B------:R-:W-:Y:S02]  /*ec30*/  MOV R3, 0x14f00000 ;  /* 0x14f0000000037802 */ /* 0x000fe40000000f00 */
[----:B------:R-:W-:Y:S05]  /*ec40*/  @P2 BRA `(.L_x_7267) ;  /* 0x0000000000142947 */ /* 0x000fea0003800000 */
[----:B------:R-:W-:Y:S01]  /*ec50*/  ISETP.NE.AND P0, PT, R10, RZ, PT ;  /* 0x000000ff0a00720c */ /* 0x000fe20003f05270 */
[----:B------:R-:W-:-:S04]  /*ec60*/  IMAD.MOV.U32 R12, RZ, RZ, 0x10000 ;  /* 0x00010000ff0c7424 */ /* 0x000fc800078e00ff */
[----:B------:R0:W-:Y:S08]  /*ec70*/  SYNCS.ARRIVE.TRANS64 RZ, [UR38+0x28c58], R12 ;  /* 0x028c580cffff79a7 */ /* 0x0001f00008000026 */
[----:B0-----:R-:W-:Y:S05]  /*ec80*/  @!P0 BRA `(.L_x_7267) ;  /* 0x0000000000048947 */ /* 0x001fea0003800000 */
[----:B------:R-:W-:Y:S01]  /*ec90*/  BPT.TRAP 0x1 ;  /* 0x000000040000795c */ /* 0x000fe20000300000 */
.L_x_7267:
[----:B------:R-:W-:Y:S05]  /*eca0*/  BSYNC B2 ;  /* 0x0000000000027941 */ /* 0x000fea0003800000 */
.L_x_7266:
        /* <DEDUP_REMOVED lines=9> */
.L_x_7268:
        /* <DEDUP_REMOVED lines=13> */
.L_x_7269:
        /* <DEDUP_REMOVED lines=13> */
.L_x_7270:
        /* <DEDUP_REMOVED lines=13> */
.L_x_7271:
        /* <DEDUP_REMOVED lines=13> */
.L_x_7272:
        /* <DEDUP_REMOVED lines=13> */
.L_x_7273:
        /* <DEDUP_REMOVED lines=13> */
.L_x_7274:
        /* <DEDUP_REMOVED lines=13> */
.L_x_7275:
        /* <DEDUP_REMOVED lines=8> */
.L_x_7257:
[----:B------:R-:W-:Y:S05]  /*f370*/  BSYNC B1 ;  /* 0x0000000000017941 */ /* 0x000fea0003800000 */
.L_x_7256:
        /* <DEDUP_REMOVED lines=27> */
.L_x_7278:
[----:B------:R-:W1:Y:S01]  /*f530*/  S2R R2, SR_TID.X ;  /* 0x0000000000027919 */ /* 0x000e620000002100 */
[----:B------:R-:W-:Y:S01]  /*f540*/  BSSY B2, `(.L_x_7279) ;  /* 0x0000006000027945 */ /* 0x000fe20003800000 */
[----:B-1----:R-:W-:Y:S02]  /*f550*/  LOP3.LUT R3, R2, 0x7f, RZ, 0xc0, !PT ;  /* 0x0000007f02037812 */ /* 0x002fe400078ec0ff */
[----:B------:R-:W-:Y:S02]  /*f560*/  SHF.L.U32 R2, R0, 0x1f, RZ ;  /* 0x0000001f00027819 */ /* 0x000fe400000006ff */
[----:B------:R-:W-:Y:S02]  /*f570*/  ISETP.NE.AND P2, PT, R3, RZ, PT ;  /* 0x000000ff0300720c */ /* 0x000fe40003f45270 */
[----:B------:R-:W1:Y:S02]  /*f580*/  SYNCS.PHASECHK.TRANS64.TRYWAIT P0, [UR38+0x28c40], R2 ;  /* 0x028c4002ff0075a7 */ /* 0x000e640008000166 */
[----:B-1----:R-:W-:Y:S09]  /*f590*/  @!P0 BRA `(.L_x_7280) ;  /* 0x0000002000d08947 */ /* 0x002ff20003800000 */
.L_x_7347:
[----:B------:R-:W-:Y:S05]  /*f5a0*/  BSYNC B2 ;  /* 0x0000000000027941 */ /* 0x000fea0003800000 */
.L_x_7279:
[----:B------:R-:W-:Y:S04]  /*f5b0*/  BSSY B2, `(.L_x_7281) ;  /* 0x0000007000027945 */ /* 0x000fe80003800000 */
[----:B------:R-:W-:Y:S05]  /*f5c0*/  @P2 BRA `(.L_x_7282) ;  /* 0x0000000000142947 */ /* 0x000fea0003800000 */
[----:B------:R-:W-:Y:S01]  /*f5d0*/  ISETP.NE.AND P0, PT, R10, RZ, PT ;  /* 0x000000ff0a00720c */ /* 0x000fe20003f05270 */
[----:B-1----:R-:W-:-:S04]  /*f5e0*/  IMAD.MOV.U32 R3, RZ, RZ, 0x2000 ;  /* 0x00002000ff037424 */ /* 0x002fc800078e00ff */
[----:B------:R2:W-:Y:S08]  /*f5f0*/  SYNCS.ARRIVE.TRANS64 RZ, [UR38+0x28c30], R3 ;  /* 0x028c3003ffff79a7 */ /* 0x0005f00008000026 */
[----:B--2---:R-:W-:Y:S05]  /*f600*/  @!P0 BRA `(.L_x_7282) ;  /* 0x0000000000048947 */ /* 0x004fea0003800000 */
[----:B------:R-:W-:Y:S01]  /*f610*/  BPT.TRAP 0x1 ;  /* 0x000000040000795c */ /* 0x000fe20000300000 */
.L_x_7282:
[----:B------:R-:W-:Y:S05]  /*f620*/  BSYNC B2 ;  /* 0x0000000000027941 */ /* 0x000fea0003800000 */
.L_x_7281:
[----:B0-----:R-:W-:Y:S01]  /*f630*/  IMAD.MOV.U32 R4, RZ, RZ, RZ ;  /* 0x000000ffff047224 */ /* 0x001fe200078e00ff */
        /* <DEDUP_REMOVED lines=10> */
.L_x_7283:
        /* <DEDUP_REMOVED lines=11> */
.L_x_7348:
[----:B------:R-:W-:Y:S05]  /*f790*/  BSYNC B2 ;  /* 0x0000000000027941 */ /* 0x000fea0003800000 */
.L_x_7284:
        /* <DEDUP_REMOVED lines=9> */
.L_x_7287:
[----:B------:R-:W-:Y:S05]  /*f830*/  BSYNC B2 ;  /* 0x0000000000027941 */ /* 0x000fea0003800000 */
.L_x_7286:
        /* <DEDUP_REMOVED lines=9> */
.L_x_7288:
        /* <DEDUP_REMOVED lines=13> */
.L_x_7289:
        /* <DEDUP_REMOVED lines=13> */
.L_x_7290:
        /* <DEDUP_REMOVED lines=13> */
.L_x_7291:
        /* <DEDUP_REMOVED lines=13> */
.L_x_7292:
        /* <DEDUP_REMOVED lines=13> */
.L_x_7293:
        /* <DEDUP_REMOVED lines=13> */
.L_x_7294:
        /* <DEDUP_REMOVED lines=13> */
.L_x_7295:
        /* <DEDUP_REMOVED lines=8> */
.L_x_7277:
[----:B------:R-:W-:Y:S05]  /*ff00*/  BSYNC B1 ;  /* 0x0000000000017941 */ /* 0x000fea0003800000 */
.L_x_7276:
[----:B------:R-:W-:Y:S01]  /*ff10*/  VIADD R7, R7, 0xfffffffe ;  /* 0xfffffffe07077836 */ /* 0x000fe20000000000 */
[----:B------:R-:W-:Y:S06]  /*ff20*/  @P1 BRA `(.L_x_7296) ;  /* 0xffffffe800301947 */ /* 0x000fec000383ffff */
[----:B------:R-:W-:Y:S05]  /*ff30*/  BSYNC B0 ;  /* 0x0000000000007941 */ /* 0x000fea0003800000 */
.L_x_7255:
        /* <DEDUP_REMOVED lines=27> */
.L_x_7299:
[----:B------:R-:W2:Y:S01]  /*100f0*/  S2R R2, SR_TID.X ;  /* 0x0000000000027919 */ /* 0x000ea20000002100 */
[----:B------:R-:W-:Y:S01]  /*10100*/  BSSY B1, `(.L_x_7300) ;  /* 0x0000006000017945 */ /* 0x000fe20003800000 */
[----:B--2---:R-:W-:Y:S02]  /*10110*/  LOP3.LUT R3, R2, 0x7f, RZ, 0xc0, !PT ;  /* 0x0000007f02037812 */ /* 0x004fe400078ec0ff */
[----:B------:R-:W-:Y:S02]  /*10120*/  SHF.L.U32 R2, R0, 0x1f, RZ ;  /* 0x0000001f00027819 */ /* 0x000fe400000006ff */
[----:B------:R-:W-:Y:S02]  /*10130*/  ISETP.NE.AND P1, PT, R3, RZ, PT ;  /* 0x000000ff0300720c */ /* 0x000fe40003f25270 */
[----:B------:R-:W2:Y:S02]  /*10140*/  SYNCS.PHASECHK.TRANS64.TRYWAIT P0, [UR38+0x28c48], R2 ;  /* 0x028c4802ff0075a7 */ /* 0x000ea40008000166 */
[----:B--2---:R-:W-:Y:S09]  /*10150*/  @!P0 BRA `(.L_x_7301) ;  /* 0x0000001800108947 */ /* 0x004ff20003800000 */
.L_x_7349:
[----:B------:R-:W-:Y:S05]  /*10160*/  BSYNC B1 ;  /* 0x0000000000017941 */ /* 0x000fea0003800000 */
.L_x_7300:
[----:B------:R-:W-:Y:S04]  /*10170*/  BSSY B1, `(.L_x_7302) ;  /* 0x0000007000017945 */ /* 0x000fe80003800000 */
[----:B------:R-:W-:Y:S05]  /*10180*/  @P1 BRA `(.L_x_7303) ;  /* 0x0000000000141947 */ /* 0x000fea0003800000 */
[----:B------:R-:W-:Y:S02]  /*10190*/  ISETP.NE.AND P0, PT, R10, RZ, PT ;  /* 0x000000ff0a00720c */ /* 0x000fe40003f05270 */
[----:B--2---:R-:W-:-:S04]  /*101a0*/  MOV R3, 0x2000 ;  /* 0x0000200000037802 */ /* 0x004fc80000000f00 */
[----:B------:R3:W-:Y:S07]  /*101b0*/  SYNCS.ARRIVE.TRANS64 RZ, [UR38+0x28c38], R3 ;  /* 0x028c3803ffff79a7 */ /* 0x0007ee0008000026 */
[----:B------:R-:W-:Y:S05]  /*101c0*/  @!P0 BRA `(.L_x_7303) ;  /* 0x0000000000048947 */ /* 0x000fea0003800000 */
[----:B------:R-:W-:Y:S01]  /*101d0*/  BPT.TRAP 0x1 ;  /* 0x000000040000795c */ /* 0x000fe20000300000 */
.L_x_7303:
[----:B------:R-:W-:Y:S05]  /*101e0*/  BSYNC B1 ;  /* 0x0000000000017941 */ /* 0x000fea0003800000 */
.L_x_7302:
        /* <DEDUP_REMOVED lines=11> */
.L_x_7304:
[----:B------:R-:W-:-:S13]  /*102a0*/  @P0 ELECT P2, URZ, PT ;  /* 0x00000000003f082f */ /* 0x000fda0003840000 */
[----:B-----5:R-:W-:Y:S01]  /*102b0*/  @P2 R2UR UR13, R16 ;  /* 0x00000000100d22ca */ /* 0x020fe200000e0000 */
[----:B------:R-:W-:Y:S01]  /*102c0*/  UMOV UR12, UR36 ;  /* 0x00000024000c7c82 */ /* 0x000fe20008000000 */
[----:B------:R-:W-:Y:S02]  /*102d0*/  @P2 R2UR UR11, R7 ;  /* 0x00000000070b22ca */ /* 0x000fe400000e0000 */
[----:B------:R-:W-:Y:S02]  /*102e0*/  @P2 PLOP3.LUT P0, PT, P2, PT, PT, 0x8, 0x0 ;  /* 0x000000000000281c */ /* 0x000fe4000170e170 */
[----:B------:R-:W-:-:S09]  /*102f0*/  PLOP3.LUT P2, PT, PT, PT, PT, 0x8, 0x0 ;  /* 0x000000000000781c */ /* 0x000fd20003f4e170 */
[----:B------:R4:W-:Y:S02]  /*10300*/  UTMALDG.4D [UR8], [UR4], desc[UR6] ;  /* 0x00000608040075b4 */ /* 0x0009e40008019000 */
[----:B----4-:R-:W-:Y:S05]  /*10310*/  @P0 BRA.U.ANY `(.L_x_7304) ;  /* 0xfffffffd00e00947 */ /* 0x010fea000393ffff */
[----:B------:R-:W4:Y:S01]  /*10320*/  SYNCS.PHASECHK.TRANS64.TRYWAIT P0, [UR38+0x28c68], R2 ;  /* 0x028c6802ff0075a7 */ /* 0x000f220008000166 */
[----:B------:R-:W-:Y:S04]  /*10330*/  BSSY B1, `(.L_x_7305) ;  /* 0x0000002000017945 */ /* 0x000fe80003800000 */
[----:B----4-:R-:W-:Y:S05]  /*10340*/  @!P0 BRA `(.L_x_7306) ;  /* 0x0000001400ac8947 */ /* 0x010fea0003800000 */
.L_x_7350:
[----:B------:R-:W-:Y:S05]  /*10350*/  BSYNC B1 ;  /* 0x0000000000017941 */ /* 0x000fea0003800000 */
.L_x_7305:
[----:B------:R-:W-:Y:S01]  /*10360*/  BSSY B1, `(.L_x_7307) ;  /* 0x0000009000017945 */ /* 0x000fe20003800000 */
[----:B--2---:R-:W-:Y:S01]  /*10370*/  MOV R2, 0x0 ;  /* 0x0000000000027802 */ /* 0x004fe20000000f00 */
[----:B---3--:R-:W-:Y:S02]  /*10380*/  IMAD.MOV.U32 R3, RZ, RZ, 0x14f00000 ;  /* 0x14f00000ff037424 */ /* 0x008fe400078e00ff */
[----:B------:R-:W-:Y:S05]  /*10390*/  @P1 BRA `(.L_x_7308) ;  /* 0x0000000000141947 */ /* 0x000fea0003800000 */
[----:B------:R-:W-:Y:S01]  /*103a0*/  ISETP.NE.AND P0, PT, R10, RZ, PT ;  /* 0x000000ff0a00720c */ /* 0x000fe20003f05270 */
[----:B0-----:R-:W-:-:S04]  /*103b0*/  IMAD.MOV.U32 R5, RZ, RZ, 0x10000 ;  /* 0x00010000ff057424 */ /* 0x001fc800078e00ff */
[----:B------:R2:W-:Y:S08]  /*103c0*/  SYNCS.ARRIVE.TRANS64 RZ, [UR38+0x28c58], R5 ;  /* 0x028c5805ffff79a7 */ /* 0x0005f00008000026 */
[----:B--2---:R-:W-:Y:S05]  /*103d0*/  @!P0 BRA `(.L_x_7308) ;  /* 0x0000000000048947 */ /* 0x004fea0003800000 */
[----:B------:R-:W-:Y:S01]  /*103e0*/  BPT.TRAP 0x1 ;  /* 0x000000040000795c */ /* 0x000fe20000300000 */
.L_x_7308:
[----:B------:R-:W-:Y:S05]  /*103f0*/  BSYNC B1 ;  /* 0x0000000000017941 */ /* 0x000fea0003800000 */
.L_x_7307:
        /* <DEDUP_REMOVED lines=9> */
.L_x_7309:
        /* <DEDUP_REMOVED lines=13> */
.L_x_7310:
        /* <DEDUP_REMOVED lines=13> */
.L_x_7311:
        /* <DEDUP_REMOVED lines=13> */
.L_x_7312:
        /* <DEDUP_REMOVED lines=13> */
.L_x_7313:
        /* <DEDUP_REMOVED lines=13> */
.L_x_7314:
        /* <DEDUP_REMOVED lines=13> */
.L_x_7315:
        /* <DEDUP_REMOVED lines=13> */
.L_x_7316:
        /* <DEDUP_REMOVED lines=8> */
.L_x_7298:
[----:B------:R-:W-:Y:S05]  /*10ac0*/  BSYNC B0 ;  /* 0x0000000000007941 */ /* 0x000fea0003800000 */
.L_x_7297:
[----:B------:R-:W-:Y:S01]  /*10ad0*/  LOP3.LUT R0, R0, 0x1, RZ, 0x3c, !PT ;  /* 0x0000000100007812 */ /* 0x000fe200078e3cff */
[----:B------:R-:W-:Y:S01]  /*10ae0*/  IMAD.MOV.U32 R9, RZ, RZ, RZ ;  /* 0x000000ffff097224 */ /* 0x000fe200078e00ff */
[----:B------:R-:W-:-:S07]  /*10af0*/  MOV R6, RZ ;  /* 0x000000ff00067202 */ /* 0x000fce0000000f00 */
.L_x_7228:
[----:B------:R-:W2:Y:S01]  /*10b00*/  S2R R3, SR_CgaCtaId ;  /* 0x0000000000037919 */ /* 0x000ea20000008800 */
[----:B------:R-:W-:Y:S02]  /*10b10*/  MOV R2, 0x400 ;  /* 0x0000040000027802 */ /* 0x000fe40000000f00 */
[----:B------:R-:W-:Y:S02]  /*10b20*/  SHF.L.U32 R9, R9, 0x1f, RZ ;  /* 0x0000001f09097819 */ /* 0x000fe400000006ff */
[----:B--2---:R-:W-:-:S04]  /*10b30*/  LEA R2, R3, R2, 0x18 ;  /* 0x0000000203027211 */ /* 0x004fc800078ec0ff */
[----:B------:R-:W2:Y:S02]  /*10b40*/  SYNCS.PHASECHK.TRANS64.TRYWAIT P0, [R2+URZ+0x28c20], R9 ;  /* 0x028c2009020075a7 */ /* 0x000ea4000800017f */
[----:B--2---:R-:W-:Y:S05]  /*10b50*/  @!P0 BRA `(.L_x_7317) ;  /* 0x0000000c00c08947 */ /* 0x004fea0003800000 */
.L_x_7351:
[----:B------:R-:W-:-:S03]  /*10b60*/  UMOV UR4, 0xffffffff ;  /* 0xffffffff00047882 */ /* 0x000fc60000000000 */
[----:B------:R-:W-:Y:S05]  /*10b70*/  BRA.DIV UR4, `(.L_x_7318) ;  /* 0x0000000e04cc7947 */ /* 0x000fea000b800000 */
[----:B------:R-:W3:Y:S02]  /*10b80*/  S2R R3, SR_TID.X ;  /* 0x0000000000037919 */ /* 0x000ee40000002100 */
[----:B---3--:R-:W-:-:S04]  /*10b90*/  SHF.R.U32.HI R3, RZ, 0x5, R3 ;  /* 0x00000005ff037819 */ /* 0x008fc80000011603 */
[----:B------:R-:W-:-:S05]  /*10ba0*/  LOP3.LUT R3, R3, 0x3, RZ, 0xc0, !PT ;  /* 0x0000000303037812 */ /* 0x000fca00078ec0ff */
[----:B------:R3:W4:Y:S02]  /*10bb0*/  SHFL.IDX PT, R14, R3, RZ, 0x1f ;  /* 0x00001fff030e7589 */ /* 0x00072400000e0000 */
.L_x_7354:
[----:B----4-:R-:W-:-:S13]  /*10bc0*/  ISETP.NE.AND P0, PT, R14, RZ, PT ;  /* 0x000000ff0e00720c */ /* 0x010fda0003f05270 */
[----:B------:R-:W-:Y:S05]  /*10bd0*/  @P0 BRA `(.L_x_7179) ;  /* 0x0000000000880947 */ /* 0x000fea0003800000 */
[----:B------:R-:W-:-:S03]  /*10be0*/  UMOV UR4, 0xffffffff ;  /* 0xffffffff00047882 */ /* 0x000fc60000000000 */
[----:B------:R-:W-:Y:S05]  /*10bf0*/  BRA.DIV UR4, `(.L_x_7319) ;  /* 0x0000000e04e07947 */ /* 0x000fea000b800000 */
[----:B------:R-:W-:-:S13]  /*10c00*/  ELECT P6, URZ, PT ;  /* 0x00000000003f782f */ /* 0x000fda00038c0000 */
.L_x_7357:
[----:B------:R-:W-:Y:S05]  /*10c10*/  @!P6 BRA `(.L_x_7179) ;  /* 0x000000000078e947 */ /* 0x000fea0003800000 */
[----:B------:R-:W-:-:S06]  /*10c20*/  ULOP3.LUT UR4, UR42, 0x2, URZ, 0xfc, !UPT ;  /* 0x000000022a047892 */ /* 0x000fcc000f8efc3f */
[----:B---3--:R-:W-:-:S05]  /*10c30*/  IMAD.U32 R3, RZ, RZ, UR4 ;  /* 0x00000004ff037e24 */ /* 0x008fca000f8e00ff */
[----:B------:R-:W-:-:S13]  /*10c40*/  ISETP.NE.AND P2, PT, R3, 0x3, PT ;  /* 0x000000030300780c */ /* 0x000fda0003f45270 */
[----:B------:R-:W-:Y:S05]  /*10c50*/  @!P2 BRA `(.L_x_7320) ;  /* 0x000000000004a947 */ /* 0x000fea0003800000 */
[----:B------:R-:W-:Y:S01]  /*10c60*/  BPT.TRAP 0x1 ;  /* 0x000000040000795c */ /* 0x000fe20000300000 */
.L_x_7320:
[----:B------:R-:W-:Y:S01]  /*10c70*/  IADD3 R8, R2, 0x28c40, RZ ;  /* 0x00028c4002087810 */ /* 0x000fe20007ffe0ff */
[----:B------:R-:W-:Y:S01]  /*10c80*/  VIADD R3, R6, 0x1 ;  /* 0x0000000106037836 */ /* 0x000fe20000000000 */
[----:B------:R-:W-:-:S03]  /*10c90*/  SHF.L.U32 R4, R0, 0x1f, RZ ;  /* 0x0000001f00047819 */ /* 0x000fc600000006ff */
[----:B------:R-:W-:Y:S01]  /*10ca0*/  IMAD R7, R6, 0x8, R8 ;  /* 0x0000000806077824 */ /* 0x000fe200078e0208 */
[----:B------:R-:W-:-:S03]  /*10cb0*/  ISETP.NE.AND P1, PT, R3, 0x2, PT ;  /* 0x000000020300780c */ /* 0x000fc60003f25270 */
[----:B------:R-:W3:Y:S01]  /*10cc0*/  SYNCS.PHASECHK.TRANS64.TRYWAIT P0, [R7+URZ], R4 ;  /* 0x00000004070075a7 */ /* 0x000ee2000800017f */
[----:B0-----:R-:W-:Y:S02]  /*10cd0*/  SEL R5, RZ, 0x1, P1 ;  /* 0x00000001ff057807 */ /* 0x001fe40000800000 */
[----:B------:R-:W-:Y:S02]  /*10ce0*/  SEL R3, R3, RZ, P1 ;  /* 0x000000ff03037207 */ /* 0x000fe40000800000 */
[----:B------:R-:W-:Y:S02]  /*10cf0*/  LOP3.LUT R0, R0, R5, RZ, 0x3c, !PT ;  /* 0x0000000500007212 */ /* 0x000fe400078e3cff */
[----:B------:R-:W-:Y:S02]  /*10d00*/  LEA R5, R3, R8, 0x3 ;  /* 0x0000000803057211 */ /* 0x000fe400078e18ff */
[----:B------:R-:W-:Y:S01]  /*10d10*/  SHF.L.U32 R0, R0, 0x1f, RZ ;  /* 0x0000001f00007819 */ /* 0x000fe200000006ff */
[----:B---3--:R-:W-:Y:S06]  /*10d20*/  @!P0 BRA `(.L_x_7321) ;  /* 0x0000000c00b48947 */ /* 0x008fec0003800000 */
.L_x_7358:
[----:B------:R-:W3:Y:S02]  /*10d30*/  SYNCS.PHASECHK.TRANS64.TRYWAIT P0, [R5+URZ], R0 ;  /* 0x00000000050075a7 */ /* 0x000ee4000800017f */
[----:B---3--:R-:W-:Y:S05]  /*10d40*/  @!P0 BRA `(.L_x_7322) ;  /* 0x0000000c00c08947 */ /* 0x008fea0003800000 */
.L_x_7359:
[----:B------:R-:W-:Y:S05]  /*10d50*/  @!P2 BRA `(.L_x_7323) ;  /* 0x000000000004a947 */ /* 0x000fea0003800000 */
[----:B------:R-:W-:Y:S01]  /*10d60*/  BPT.TRAP 0x1 ;  /* 0x000000040000795c */ /* 0x000fe20000300000 */
.L_x_7323:
[----:B--2---:R-:W-:-:S04]  /*10d70*/  VIADD R2, R2, 0x28c60 ;  /* 0x00028c6002027836 */ /* 0x004fc80000000000 */
[----:B---3--:R-:W-:-:S04]  /*10d80*/  IMAD R5, R6, 0x8, R2 ;  /* 0x0000000806057824 */ /* 0x008fc800078e0202 */
[----:B------:R-:W2:Y:S02]  /*10d90*/  SYNCS.PHASECHK.TRANS64.TRYWAIT P0, [R5+URZ], R4 ;  /* 0x00000004050075a7 */ /* 0x000ea4000800017f */
[----:B--2---:R-:W-:Y:S05]  /*10da0*/  @!P0 BRA `(.L_x_7324) ;  /* 0x0000000c00bc8947 */ /* 0x004fea0003800000 */
.L_x_7360:
[----:B------:R-:W-:-:S07]  /*10db0*/  LEA R3, R3, R2, 0x3 ;  /* 0x0000000203037211 */ /* 0x000fce00078e18ff */
.L_x_7325:
[----:B---3--:R3:W4:Y:S02]  /*10dc0*/  SYNCS.PHASECHK.TRANS64.TRYWAIT P0, [R3+URZ], R0 ;  /* 0x00000000030075a7 */ /* 0x008724000800017f */
[----:B----4-:R-:W-:Y:S05]  /*10dd0*/  @!P0 NANOSLEEP.SYNCS 0x989680 ;  /* 0x009896800000895d */ /* 0x010fea0003900000 */
[----:B------:R-:W4:Y:S02]  /*10de0*/  @!P0 SYNCS.PHASECHK.TRANS64 P0, [R3+URZ], R0 ;  /* 0x00000000030085a7 */ /* 0x000f24000800007f */
[----:B----4-:R-:W-:Y:S05]  /*10df0*/  @!P0 BRA `(.L_x_7325) ;  /* 0xfffffffc00f08947 */ /* 0x010fea000383ffff */
.L_x_7179:
[----:B------:R-:W-:Y:S05]  /*10e00*/  BSYNC B6 ;  /* 0x0000000000067941 */ /* 0x000fea0003800000 */
.L_x_7176:
[----:B------:R-:W-:Y:S05]  /*10e10*/  EXIT ;  /* 0x000000000000794d */ /* 0x000fea0003800000 */
.L_x_7184:
[----:B0-----:R-:W-:-:S04]  /*10e20*/  IMAD.U32 R5, RZ, RZ, UR5 ;  /* 0x00000005ff057e24 */ /* 0x001fc8000f8e00ff */
[----:B------:R0:W1:Y:S03]  /*10e30*/  SYNCS.PHASECHK.TRANS64.TRYWAIT P1, [R5+URZ+0x28c50], R2 ;  /* 0x028c5002050075a7 */ /* 0x000066000802017f */
[----:B-1----:R-:W-:Y:S05]  /*10e40*/  @!P1 NANOSLEEP.SYNCS 0x989680 ;  /* 0x009896800000995d */ /* 0x002fea0003900000 */
[----:B------:R-:W1:Y:S02]  /*10e50*/  @!P1 SYNCS.PHASECHK.TRANS64 P1, [R5+URZ+0x28c50], R2 ;  /* 0x028c5002050095a7 */ /* 0x000e64000802007f */
[----:B-1----:R-:W-:Y:S05]  /*10e60*/  @!P1 BRA `(.L_x_7184) ;  /* 0xfffffffc00ec9947 */ /* 0x002fea000383ffff */
[----:B------:R-:W-:Y:S05]  /*10e70*/  BRA `(.L_x_7326) ;  /* 0xffffff0400c87947 */ /* 0x000fea000383ffff */
.L_x_7189:
[----:B-1----:R-:W-:-:S04]  /*10e80*/  IMAD.U32 R5, RZ, RZ, UR7 ;  /* 0x00000007ff057e24 */ /* 0x002fc8000f8e00ff */
[----:B------:R1:W2:Y:S03]  /*10e90*/  SYNCS.PHASECHK.TRANS64.TRYWAIT P1, [R5+URZ+0x28c50], R2 ;  /* 0x028c5002050075a7 */ /* 0x0002a6000802017f */
[----:B--2---:R-:W-:Y:S05]  /*10ea0*/  @!P1 NANOSLEEP.SYNCS 0x989680 ;  /* 0x009896800000995d */ /* 0x004fea0003900000 */
[----:B------:R-:W2:Y:S02]  /*10eb0*/  @!P1 SYNCS.PHASECHK.TRANS64 P1, [R5+URZ+0x28c50], R2 ;  /* 0x028c5002050095a7 */ /* 0x000ea4000802007f */
[----:B--2---:R-:W-:Y:S05]  /*10ec0*/  @!P1 BRA `(.L_x_7189) ;  /* 0xfffffffc00ec9947 */ /* 0x004fea000383ffff */
[----:B------:R-:W-:Y:S05]  /*10ed0*/  BRA `(.L_x_7188) ;  /* 0xffffff1000d07947 */ /* 0x000fea000383ffff */
.L_x_7193:
[----:B0-----:R-:W-:-:S04]  /*10ee0*/  MOV R0, UR39 ;  /* 0x0000002700007c02 */ /* 0x001fc80008000f00 */
[----:B------:R0:W1:Y:S03]  /*10ef0*/  SYNCS.PHASECHK.TRANS64.TRYWAIT P0, [R0+URZ+0x28c00], R13 ;  /* 0x028c000d000075a7 */ /* 0x000066000800017f */
[----:B-1----:R-:W-:Y:S05]  /*10f00*/  @!P0 NANOSLEEP.SYNCS 0x989680 ;  /* 0x009896800000895d */ /* 0x002fea0003900000 */
[----:B------:R-:W1:Y:S02]  /*10f10*/  @!P0 SYNCS.PHASECHK.TRANS64 P0, [R0+URZ+0x28c00], R13 ;  /* 0x028c000d000085a7 */ /* 0x000e64000800007f */
[----:B-1----:R-:W-:Y:S05]  /*10f20*/  @!P0 BRA `(.L_x_7193) ;  /* 0xfffffffc00ec8947 */ /* 0x002fea000383ffff */
[----:B------:R-:W-:Y:S05]  /*10f30*/  BRA `(.L_x_7327) ;  /* 0xffffff2800247947 */ /* 0x000fea000383ffff */
.L_x_7197:
[----:B-1----:R-:W-:-:S04]  /*10f40*/  IMAD.U32 R4, RZ, RZ, UR39 ;  /* 0x00000027ff047e24 */ /* 0x002fc8000f8e00ff */
[----:B------:R1:W2:Y:S03]  /*10f50*/  SYNCS.PHASECHK.TRANS64.TRYWAIT P2, [R4+URZ+0x28c30], R13 ;  /* 0x028c300d040075a7 */ /* 0x0002a6000804017f */
[----:B--2---:R-:W-:Y:S05]  /*10f60*/  @!P2 NANOSLEEP.SYNCS 0x989680 ;  /* 0x009896800000a95d */ /* 0x004fea0003900000 */
[----:B------:R-:W2:Y:S02]  /*10f70*/  @!P2 SYNCS.PHASECHK.TRANS64 P2, [R4+URZ+0x28c30], R13 ;  /* 0x028c300d0400a5a7 */ /* 0x000ea4000804007f */
[----:B--2---:R-:W-:Y:S05]  /*10f80*/  @!P2 BRA `(.L_x_7197) ;  /* 0xfffffffc00eca947 */ /* 0x004fea000383ffff */
[----:B------:R-:W-:Y:S05]  /*10f90*/  BRA `(.L_x_7196) ;  /* 0xffffff2800707947 */ /* 0x000fea000383ffff */
.L_x_7201:
[----:B---3--:R3:W4:Y:S02]  /*10fa0*/  SYNCS.PHASECHK.TRANS64.TRYWAIT P3, [R14+URZ+0x28c50], R13 ;  /* 0x028c500d0e0075a7 */ /* 0x008724000806017f */
[----:B----4-:R-:W-:Y:S05]  /*10fb0*/  @!P3 NANOSLEEP.SYNCS 0x989680 ;  /* 0x009896800000b95d */ /* 0x010fea0003900000 */
[----:B------:R-:W4:Y:S02]  /*10fc0*/  @!P3 SYNCS.PHASECHK.TRANS64 P3, [R14+URZ+0x28c50], R13 ;  /* 0x028c500d0e00b5a7 */ /* 0x000f24000806007f */
[----:B----4-:R-:W-:Y:S05]  /*10fd0*/  @!P3 BRA `(.L_x_7201) ;  /* 0xfffffffc00f0b947 */ /* 0x010fea000383ffff */
[----:B------:R-:W-:Y:S05]  /*10fe0*/  BRA `(.L_x_7200) ;  /* 0xffffff4000987947 */ /* 0x000fea000383ffff */
.L_x_7206:
[----:B-1----:R-:W-:-:S04]  /*10ff0*/  IMAD.U32 R4, RZ, RZ, UR30 ;  /* 0x0000001eff047e24 */ /* 0x002fc8000f8e00ff */
[----:B------:R1:W3:Y:S03]  /*11000*/  SYNCS.PHASECHK.TRANS64.TRYWAIT P3, [R4+URZ+0x28c30], R13 ;  /* 0x028c300d040075a7 */ /* 0x0002e6000806017f */
[----:B---3--:R-:W-:Y:S05]  /*11010*/  @!P3 NANOSLEEP.SYNCS 0x989680 ;  /* 0x009896800000b95d */ /* 0x008fea0003900000 */
[----:B------:R-:W3:Y:S02]  /*11020*/  @!P3 SYNCS.PHASECHK.TRANS64 P3, [R4+URZ+0x28c30], R13 ;  /* 0x028c300d0400b5a7 */ /* 0x000ee4000806007f */
[----:B---3--:R-:W-:Y:S05]  /*11030*/  @!P3 BRA `(.L_x_7206) ;  /* 0xfffffffc00ecb947 */ /* 0x008fea000383ffff */
[----:B------:R-:W-:Y:S05]  /*11040*/  BRA `(.L_x_7205) ;  /* 0xffffff4400c07947 */ /* 0x000fea000383ffff */
.L_x_7210:
[----:B-1----:R1:W2:Y:S02]  /*11050*/  SYNCS.PHASECHK.TRANS64.TRYWAIT P3, [R14+URZ+0x28c50], R13 ;  /* 0x028c500d0e0075a7 */ /* 0x0022a4000806017f */
[----:B--2---:R-:W-:Y:S05]  /*11060*/  @!P3 NANOSLEEP.SYNCS 0x989680 ;  /* 0x009896800000b95d */ /* 0x004fea0003900000 */
[----:B------:R-:W2:Y:S02]  /*11070*/  @!P3 SYNCS.PHASECHK.TRANS64 P3, [R14+URZ+0x28c50], R13 ;  /* 0x028c500d0e00b5a7 */ /* 0x000ea4000806007f */
[----:B--2---:R-:W-:Y:S05]  /*11080*/  @!P3 BRA `(.L_x_7210) ;  /* 0xfffffffc00f0b947 */ /* 0x004fea000383ffff */
[----:B------:R-:W-:Y:S05]  /*11090*/  BRA `(.L_x_7209) ;  /* 0xffffff64002c7947 */ /* 0x000fea000383ffff */
.L_x_7216:
[----:B-1----:R-:W-:-:S04]  /*110a0*/  MOV R4, UR26 ;  /* 0x0000001a00047c02 */ /* 0x002fc80008000f00 */
[----:B------:R1:W4:Y:S03]  /*110b0*/  SYNCS.PHASECHK.TRANS64.TRYWAIT P2, [R4+URZ+0x28c30], R11 ;  /* 0x028c300b040075a7 */ /* 0x000326000804017f */
[----:B----4-:R-:W-:Y:S05]  /*110c0*/  @!P2 NANOSLEEP.SYNCS 0x989680 ;  /* 0x009896800000a95d */ /* 0x010fea0003900000 */
[----:B------:R-:W4:Y:S02]  /*110d0*/  @!P2 SYNCS.PHASECHK.TRANS64 P2, [R4+URZ+0x28c30], R11 ;  /* 0x028c300b0400a5a7 */ /* 0x000f24000804007f */
[----:B----4-:R-:W-:Y:S05]  /*110e0*/  @!P2 BRA `(.L_x_7216) ;  /* 0xfffffffc00eca947 */ /* 0x010fea000383ffff */
[----:B------:R-:W-:Y:S05]  /*110f0*/  BRA `(.L_x_7215) ;  /* 0xffffff6800207947 */ /* 0x000fea000383ffff */
.L_x_7220:
[----:B--2---:R2:W3:Y:S02]  /*11100*/  SYNCS.PHASECHK.TRANS64.TRYWAIT P2, [R190+URZ+0x28c50], R11 ;  /* 0x028c500bbe0075a7 */ /* 0x0044e4000804017f */
[----:B---3--:R-:W-:Y:S05]  /*11110*/  @!P2 NANOSLEEP.SYNCS 0x989680 ;  /* 0x009896800000a95d */ /* 0x008fea0003900000 */
[----:B------:R-:W3:Y:S02]  /*11120*/  @!P2 SYNCS.PHASECHK.TRANS64 P2, [R190+URZ+0x28c50], R11 ;  /* 0x028c500bbe00a5a7 */ /* 0x000ee4000804007f */
[----:B---3--:R-:W-:Y:S05]  /*11130*/  @!P2 BRA `(.L_x_7220) ;  /* 0xfffffffc00f0a947 */ /* 0x008fea000383ffff */
[----:B------:R-:W-:Y:S05]  /*11140*/  BRA `(.L_x_7219) ;  /* 0xffffff8000387947 */ /* 0x000fea000383ffff */
.L_x_7233:
[----:B------:R-:W-:Y:S01]  /*11150*/  IMAD.MOV.U32 R13, RZ, RZ, R19 ;  /* 0x000000ffff0d7224 */ /* 0x000fe200078e0013 */
[----:B------:R-:W-:Y:S01]  /*11160*/  MOV R11, 0x1f ;  /* 0x0000001f000b7802 */ /* 0x000fe20000000f00 */
[----:B------:R-:W-:Y:S02]  /*11170*/  IMAD.MOV.U32 R12, RZ, RZ, RZ ;  /* 0x000000ffff0c7224 */ /* 0x000fe400078e00ff */
[----:B------:R-:W-:-:S07]  /*11180*/  IMAD.MOV.U32 R15, RZ, RZ, -0x1 ;  /* 0xffffffffff0f7424 */ /* 0x000fce00078e00ff */
[----:B------:R-:W-:Y:S05]  /*11190*/  WARPSYNC.COLLECTIVE R15, `(.L_x_7328) ;  /* 0x000000000f087348 */ /* 0x000fea0003c00000 */
[----:B------:R0:W1:Y:S02]  /*111a0*/  SHFL.IDX P6, R14, R13, R12, R11 ;  /* 0x0000000c0d0e7389 */ /* 0x00006400000c000b */
[----:B01----:R-:W-:Y:S01]  /*111b0*/  ENDCOLLECTIVE ;  /* 0x000000000000791b */ /* 0x003fe20003800000 */
.L_x_7328:
[----:B------:R-:W-:Y:S05]  /*111c0*/  BRA `(.L_x_7329) ;  /* 0xffffffc000207947 */ /* 0x000fea000383ffff */
.L_x_7235:
[----:B------:R-:W-:Y:S01]  /*111d0*/  BSSY B0, `(.L_x_7330) ;  /* 0x0000006000007945 */ /* 0x000fe20003800000 */
[----:B------:R-:W-:-:S07]  /*111e0*/  IMAD.MOV.U32 R15, RZ, RZ, -0x1 ;  /* 0xffffffffff0f7424 */ /* 0x000fce00078e00ff */
[----:B------:R-:W-:Y:S05]  /*111f0*/  WARPSYNC.COLLECTIVE R15, `(.L_x_7331) ;  /* 0x000000000f0c7348 */ /* 0x000fea0003c00000 */
[----:B------:R-:W-:Y:S02]  /*11200*/  ELECT P6, UR62, PT ;  /* 0x00000000003e782f */ /* 0x000fe400038c0000 */
[----:B------:R-:W-:Y:S01]  /*11210*/  MOV R14, UR62 ;  /* 0x0000003e000e7c02 */ /* 0x000fe20008000f00 */
[----:B------:R-:W-:Y:S10]  /*11220*/  ENDCOLLECTIVE ;  /* 0x000000000000791b */ /* 0x000ff40003800000 */
.L_x_7331:
[----:B------:R-:W-:Y:S05]  /*11230*/  BSYNC B0 ;  /* 0x0000000000007941 */ /* 0x000fea0003800000 */
.L_x_7330:
[----:B------:R-:W-:Y:S05]  /*11240*/  BRA `(.L_x_7332) ;  /* 0xffffffc000207947 */ /* 0x000fea000383ffff */
.L_x_7237:
[----:B0-----:R-:W-:-:S04]  /*11250*/  MOV R3, UR38 ;  /* 0x0000002600037c02 */ /* 0x001fc80008000f00 */
[----:B------:R0:W1:Y:S03]  /*11260*/  SYNCS.PHASECHK.TRANS64.TRYWAIT P0, [R3+URZ+0x28c40], R0 ;  /* 0x028c4000030075a7 */ /* 0x000066000800017f */
[----:B-1----:R-:W-:Y:S05]  /*11270*/  @!P0 NANOSLEEP.SYNCS 0x989680 ;  /* 0x009896800000895d */ /* 0x002fea0003900000 */
[----:B------:R-:W1:Y:S02]  /*11280*/  @!P0 SYNCS.PHASECHK.TRANS64 P0, [R3+URZ+0x28c40], R0 ;  /* 0x028c4000030085a7 */ /* 0x000e64000800007f */
[----:B-1----:R-:W-:Y:S05]  /*11290*/  @!P0 BRA `(.L_x_7237) ;  /* 0xfffffffc00ec8947 */ /* 0x002fea000383ffff */
[----:B------:R-:W-:Y:S05]  /*112a0*/  BRA `(.L_x_7333) ;  /* 0xffffffc000807947 */ /* 0x000fea000383ffff */
.L_x_7240:
[----:B------:R-:W-:Y:S01]  /*112b0*/  IMAD.MOV.U32 R13, RZ, RZ, R6 ;  /* 0x000000ffff0d7224 */ /* 0x000fe200078e0006 */
[----:B------:R-:W-:Y:S01]  /*112c0*/  MOV R12, RZ ;  /* 0x000000ff000c7202 */ /* 0x000fe20000000f00 */
[----:B------:R-:W-:Y:S02]  /*112d0*/  IMAD.MOV.U32 R11, RZ, RZ, 0x181f ;  /* 0x0000181fff0b7424 */ /* 0x000fe400078e00ff */
[----:B------:R-:W-:Y:S02]  /*112e0*/  IMAD.MOV.U32 R15, RZ, RZ, -0x1 ;  /* 0xffffffffff0f7424 */ /* 0x000fe400078e00ff */
[----:B------:R-:W-:-:S07]  /*112f0*/  IMAD R7, R10, 0x40, R7 ;  /* 0x000000400a077824 */ /* 0x000fce00078e0207 */
[----:B------:R-:W-:Y:S05]  /*11300*/  WARPSYNC.COLLECTIVE R15, `(.L_x_7334) ;  /* 0x000000000f087348 */ /* 0x000fea0003c00000 */
[----:B------:R0:W1:Y:S02]  /*11310*/  SHFL.IDX P6, R14, R13, R12, R11 ;  /* 0x0000000c0d0e7389 */ /* 0x00006400000c000b */
[----:B01----:R-:W-:Y:S01]  /*11320*/  ENDCOLLECTIVE ;  /* 0x000000000000791b */ /* 0x003fe20003800000 */
.L_x_7334:
[----:B------:R-:W-:Y:S02]  /*11330*/  VIADD R21, R7, 0x10 ;  /* 0x0000001007157836 */ /* 0x000fe40000000000 */
[----:B------:R-:W-:Y:S01]  /*11340*/  IMAD.MOV.U32 R13, RZ, RZ, R0 ;  /* 0x000000ffff0d7224 */ /* 0x000fe200078e0000 */
[----:B------:R-:W-:-:S07]  /*11350*/  MOV R2, R14 ;  /* 0x0000000e00027202 */ /* 0x000fce0000000f00 */
[----:B------:R-:W-:Y:S05]  /*11360*/  WARPSYNC.COLLECTIVE R15, `(.L_x_7335) ;  /* 0x000000000f087348 */ /* 0x000fea0003c00000 */
[----:B------:R0:W1:Y:S02]  /*11370*/  SHFL.IDX P6, R14, R13, R12, R11 ;  /* 0x0000000c0d0e7389 */ /* 0x00006400000c000b */
[----:B01----:R-:W-:Y:S01]  /*11380*/  ENDCOLLECTIVE ;  /* 0x000000000000791b */ /* 0x003fe20003800000 */
.L_x_7335:
[----:B------:R-:W-:Y:S02]  /*11390*/  ULDC UR4, c[0x0][0x288] ;  /* 0x0000a20000047ab9 */ /* 0x000fe40000000800 */
[----:B------:R-:W-:-:S05]  /*113a0*/  IMAD R4, R4, UR4, RZ ;  /* 0x0000000404047c24 */ /* 0x000fca000f8e02ff */
[----:B------:R-:W-:Y:S01]  /*113b0*/  ISETP.GE.AND P1, PT, R7, R4, PT ;  /* 0x000000040700720c */ /* 0x000fe20003f26270 */
[----:B------:R-:W-:Y:S01]  /*113c0*/  IMAD.MOV.U32 R13, RZ, RZ, R6 ;  /* 0x000000ffff0d7224 */ /* 0x000fe200078e0006 */
[----:B------:R-:W-:-:S11]  /*113d0*/  MOV R12, 0x1 ;  /* 0x00000001000c7802 */ /* 0x000fd60000000f00 */
[----:B------:R-:W-:Y:S02]  /*113e0*/  @!P1 LEA R9, R5, UR38, 0x1 ;  /* 0x0000002605099c11 */ /* 0x000fe4000f8e08ff */
[----:B------:R-:W-:-:S05]  /*113f0*/  @!P1 LEA R14, P2, R8, R14, 0x1 ;  /* 0x0000000e080e9211 */ /* 0x000fca00078408ff */
[----:B------:R-:W-:Y:S01]  /*11400*/  @!P1 IMAD.X R3, RZ, RZ, R2, P2 ;  /* 0x000000ffff039224 */ /* 0x000fe200010e0602 */
[----:B------:R-:W-:-:S07]  /*11410*/  @!P1 MOV R2, R14 ;  /* 0x0000000e00029202 */ /* 0x000fce0000000f00 */
[----:B------:R-:W-:Y:S05]  /*11420*/  WARPSYNC.COLLECTIVE R15, `(.L_x_7336) ;  /* 0x000000000f087348 */ /* 0x000fea0003c00000 */
[----:B------:R0:W1:Y:S02]  /*11430*/  SHFL.IDX P6, R14, R13, R12, R11 ;  /* 0x0000000c0d0e7389 */ /* 0x00006400000c000b */
[----:B01----:R-:W-:Y:S01]  /*11440*/  ENDCOLLECTIVE ;  /* 0x000000000000791b */ /* 0x003fe20003800000 */
.L_x_7336:
[----:B------:R-:W-:Y:S01]  /*11450*/  @!PT LDS RZ, [RZ] ;  /* 0x00000000fffff984 */ /* 0x000fe20000000800 */
[----:B------:R-:W-:Y:S01]  /*11460*/  @!PT LDS RZ, [RZ] ;  /* 0x00000000fffff984 */ /* 0x000fe20000000800 */
[----:B------:R-:W-:Y:S01]  /*11470*/  @!PT LDS RZ, [RZ] ;  /* 0x00000000fffff984 */ /* 0x000fe20000000800 */
[----:B------:R0:W-:Y:S01]  /*11480*/  @!P1 LDGSTS.E.BYPASS.LTC128B.128 [R9+0x20400], desc[UR44][R2.64], !P0 ;  /* 0x2040000002099fae */ /* 0x0001e2000c101d6c */
[----:B------:R-:W-:Y:S01]  /*11490*/  ISETP.GE.AND P1, PT, R21, R4, PT ;  /* 0x000000041500720c */ /* 0x000fe20003f26270 */
[----:B------:R-:W-:Y:S02]  /*114a0*/  IMAD.MOV.U32 R13, RZ, RZ, R0 ;  /* 0x000000ffff0d7224 */ /* 0x000fe400078e0000 */
[----:B0-----:R-:W-:-:S10]  /*114b0*/  VIADD R9, R7, 0x20 ;  /* 0x0000002007097836 */ /* 0x001fd40000000000 */
[----:B------:R-:W-:Y:S01]  /*114c0*/  @!P1 LEA R21, R5, UR38, 0x1 ;  /* 0x0000002605159c11 */ /* 0x000fe2000f8e08ff */
[----:B------:R-:W-:-:S07]  /*114d0*/  IMAD.MOV.U32 R2, RZ, RZ, R14 ;  /* 0x000000ffff027224 */ /* 0x000fce00078e000e */
[----:B------:R-:W-:Y:S05]  /*114e0*/  WARPSYNC.COLLECTIVE R15, `(.L_x_7337) ;  /* 0x000000000f087348 */ /* 0x000fea0003c00000 */
[----:B------:R0:W1:Y:S02]  /*114f0*/  SHFL.IDX P6, R14, R13, R12, R11 ;  /* 0x0000000c0d0e7389 */ /* 0x00006400000c000b */
[----:B01----:R-:W-:Y:S01]  /*11500*/  ENDCOLLECTIVE ;  /* 0x000000000000791b */ /* 0x003fe20003800000 */
.L_x_7337:
        /* <DEDUP_REMOVED lines=8> */
.L_x_7338:
        /* <DEDUP_REMOVED lines=11> */
.L_x_7339:
        /* <DEDUP_REMOVED lines=8> */
.L_x_7340:
        /* <DEDUP_REMOVED lines=9> */
.L_x_7341:
[----:B------:R-:W-:Y:S05]  /*11750*/  BRA `(.L_x_7342) ;  /* 0xffffffc400607947 */ /* 0x000fea000383ffff */
.L_x_7241:
[----:B0-----:R-:W-:-:S04]  /*11760*/  IMAD.U32 R3, RZ, RZ, UR38 ;  /* 0x00000026ff037e24 */ /* 0x001fc8000f8e00ff */
[----:B------:R0:W1:Y:S03]  /*11770*/  SYNCS.PHASECHK.TRANS64.TRYWAIT P0, [R3+URZ+0x28c20], R4 ;  /* 0x028c2004030075a7 */ /* 0x000066000800017f */
[----:B-1----:R-:W-:Y:S05]  /*11780*/  @!P0 NANOSLEEP.SYNCS 0x989680 ;  /* 0x009896800000895d */ /* 0x002fea0003900000 */
[----:B------:R-:W1:Y:S02]  /*11790*/  @!P0 SYNCS.PHASECHK.TRANS64 P0, [R3+URZ+0x28c20], R4 ;  /* 0x028c2004030085a7 */ /* 0x000e64000800007f */
[----:B-1----:R-:W-:Y:S05]  /*117a0*/  @!P0 BRA `(.L_x_7241) ;  /* 0xfffffffc00ec8947 */ /* 0x002fea000383ffff */
[----:B------:R-:W-:Y:S05]  /*117b0*/  BRA `(.L_x_7343) ;  /* 0xffffffc400907947 */ /* 0x000fea000383ffff */
.L_x_7244:
[----:B0-----:R-:W-:-:S04]  /*117c0*/  IMAD.U32 R3, RZ, RZ, UR38 ;  /* 0x00000026ff037e24 */ /* 0x001fc8000f8e00ff */
[----:B------:R0:W1:Y:S03]  /*117d0*/  SYNCS.PHASECHK.TRANS64.TRYWAIT P0, [R3+URZ+0x28c60], R4 ;  /* 0x028c6004030075a7 */ /* 0x000066000800017f */
[----:B-1----:R-:W-:Y:S05]  /*117e0*/  @!P0 NANOSLEEP.SYNCS 0x989680 ;  /* 0x009896800000895d */ /* 0x002fea0003900000 */
[----:B------:R-:W1:Y:S02]  /*117f0*/  @!P0 SYNCS.PHASECHK.TRANS64 P0, [R3+URZ+0x28c60], R4 ;  /* 0x028c6004030085a7 */ /* 0x000e64000800007f */
[----:B-1----:R-:W-:Y:S05]  /*11800*/  @!P0 BRA `(.L_x_7244) ;  /* 0xfffffffc00ec8947 */ /* 0x002fea000383ffff */
[----:B------:R-:W-:Y:S05]  /*11810*/  BRA `(.L_x_7344) ;  /* 0xffffffc4009c7947 */ /* 0x000fea000383ffff */
.L_x_7260:
[----:B-1----:R-:W-:-:S04]  /*11820*/  MOV R3, UR38 ;  /* 0x0000002600037c02 */ /* 0x002fc80008000f00 */
[----:B------:R1:W2:Y:S03]  /*11830*/  SYNCS.PHASECHK.TRANS64.TRYWAIT P0, [R3+URZ+0x28c48], R2 ;  /* 0x028c4802030075a7 */ /* 0x0002a6000800017f */
[----:B--2---:R-:W-:Y:S05]  /*11840*/  @!P0 NANOSLEEP.SYNCS 0x989680 ;  /* 0x009896800000895d */ /* 0x004fea0003900000 */
[----:B------:R-:W2:Y:S02]  /*11850*/  @!P0 SYNCS.PHASECHK.TRANS64 P0, [R3+URZ+0x28c48], R2 ;  /* 0x028c4802030085a7 */ /* 0x000ea4000800007f */
[----:B--2---:R-:W-:Y:S05]  /*11860*/  @!P0 BRA `(.L_x_7260) ;  /* 0xfffffffc00ec8947 */ /* 0x004fea000383ffff */
[----:B------:R-:W-:Y:S05]  /*11870*/  BRA `(.L_x_7345) ;  /* 0xffffffd000687947 */ /* 0x000fea000383ffff */
.L_x_7265:
[----:B01----:R-:W-:-:S04]  /*11880*/  IMAD.U32 R3, RZ, RZ, UR38 ;  /* 0x00000026ff037e24 */ /* 0x003fc8000f8e00ff */
[----:B------:R0:W1:Y:S03]  /*11890*/  SYNCS.PHASECHK.TRANS64.TRYWAIT P0, [R3+URZ+0x28c68], R2 ;  /* 0x028c6802030075a7 */ /* 0x000066000800017f */
[----:B-1----:R-:W-:Y:S05]  /*118a0*/  @!P0 NANOSLEEP.SYNCS 0x989680 ;  /* 0x009896800000895d */ /* 0x002fea0003900000 */
[----:B------:R-:W1:Y:S02]  /*118b0*/  @!P0 SYNCS.PHASECHK.TRANS64 P0, [R3+URZ+0x28c68], R2 ;  /* 0x028c6802030085a7 */ /* 0x000e64000800007f */
[----:B-1----:R-:W-:Y:S05]  /*118c0*/  @!P0 BRA `(.L_x_7265) ;  /* 0xfffffffc00ec8947 */ /* 0x002fea000383ffff */
[----:B------:R-:W-:Y:S05]  /*118d0*/  BRA `(.L_x_7346) ;  /* 0xffffffd000c87947 */ /* 0x000fea000383ffff */
.L_x_7280:
[----:B-1----:R-:W-:-:S04]  /*118e0*/  IMAD.U32 R3, RZ, RZ, UR38 ;  /* 0x00000026ff037e24 */ /* 0x002fc8000f8e00ff */
[----:B------:R1:W2:Y:S03]  /*118f0*/  SYNCS.PHASECHK.TRANS64.TRYWAIT P0, [R3+URZ+0x28c40], R2 ;  /* 0x028c4002030075a7 */ /* 0x0002a6000800017f */
[----:B--2---:R-:W-:Y:S05]  /*11900*/  @!P0 NANOSLEEP.SYNCS 0x989680 ;  /* 0x009896800000895d */ /* 0x004fea0003900000 */
[----:B------:R-:W2:Y:S02]  /*11910*/  @!P0 SYNCS.PHASECHK.TRANS64 P0, [R3+URZ+0x28c40], R2 ;  /* 0x028c4002030085a7 */ /* 0x000ea4000800007f */
[----:B--2---:R-:W-:Y:S05]  /*11920*/  @!P0 BRA `(.L_x_7280) ;  /* 0xfffffffc00ec8947 */ /* 0x004fea000383ffff */
[----:B------:R-:W-:Y:S05]  /*11930*/  BRA `(.L_x_7347) ;  /* 0xffffffdc00187947 */ /* 0x000fea000383ffff */
.L_x_7285:
[----:B01----:R-:W-:-:S04]  /*11940*/  MOV R3, UR38 ;  /* 0x0000002600037c02 */ /* 0x003fc80008000f00 */
[----:B------:R0:W1:Y:S03]  /*11950*/  SYNCS.PHASECHK.TRANS64.TRYWAIT P0, [R3+URZ+0x28c60], R2 ;  /* 0x028c6002030075a7 */ /* 0x000066000800017f */
[----:B-1----:R-:W-:Y:S05]  /*11960*/  @!P0 NANOSLEEP.SYNCS 0x989680 ;  /* 0x009896800000895d */ /* 0x002fea0003900000 */
[----:B------:R-:W1:Y:S02]  /*11970*/  @!P0 SYNCS.PHASECHK.TRANS64 P0, [R3+URZ+0x28c60], R2 ;  /* 0x028c6002030085a7 */ /* 0x000e64000800007f */
[----:B-1----:R-:W-:Y:S05]  /*11980*/  @!P0 BRA `(.L_x_7285) ;  /* 0xfffffffc00ec8947 */ /* 0x002fea000383ffff */
[----:B------:R-:W-:Y:S05]  /*11990*/  BRA `(.L_x_7348) ;  /* 0xffffffdc007c7947 */ /* 0x000fea000383ffff */
.L_x_7301:
[----:B--2---:R-:W-:-:S04]  /*119a0*/  IMAD.U32 R3, RZ, RZ, UR38 ;  /* 0x00000026ff037e24 */ /* 0x004fc8000f8e00ff */
[----:B------:R2:W3:Y:S03]  /*119b0*/  SYNCS.PHASECHK.TRANS64.TRYWAIT P0, [R3+URZ+0x28c48], R2 ;  /* 0x028c4802030075a7 */ /* 0x0004e6000800017f */
[----:B---3--:R-:W-:Y:S05]  /*119c0*/  @!P0 NANOSLEEP.SYNCS 0x989680 ;  /* 0x009896800000895d */ /* 0x008fea0003900000 */
[----:B------:R-:W3:Y:S02]  /*119d0*/  @!P0 SYNCS.PHASECHK.TRANS64 P0, [R3+URZ+0x28c48], R2 ;  /* 0x028c4802030085a7 */ /* 0x000ee4000800007f */
[----:B---3--:R-:W-:Y:S05]  /*119e0*/  @!P0 BRA `(.L_x_7301) ;  /* 0xfffffffc00ec8947 */ /* 0x008fea000383ffff */
[----:B------:R-:W-:Y:S05]  /*119f0*/  BRA `(.L_x_7349) ;  /* 0xffffffe400d87947 */ /* 0x000fea000383ffff */
.L_x_7306:
[----:B--23--:R-:W-:-:S04]  /*11a00*/  IMAD.U32 R3, RZ, RZ, UR38 ;  /* 0x00000026ff037e24 */ /* 0x00cfc8000f8e00ff */
[----:B------:R2:W3:Y:S03]  /*11a10*/  SYNCS.PHASECHK.TRANS64.TRYWAIT P0, [R3+URZ+0x28c68], R2 ;  /* 0x028c6802030075a7 */ /* 0x0004e6000800017f */
[----:B---3--:R-:W-:Y:S05]  /*11a20*/  @!P0 NANOSLEEP.SYNCS 0x989680 ;  /* 0x009896800000895d */ /* 0x008fea0003900000 */
[----:B------:R-:W3:Y:S02]  /*11a30*/  @!P0 SYNCS.PHASECHK.TRANS64 P0, [R3+URZ+0x28c68], R2 ;  /* 0x028c6802030085a7 */ /* 0x000ee4000800007f */
[----:B---3--:R-:W-:Y:S05]  /*11a40*/  @!P0 BRA `(.L_x_7306) ;  /* 0xfffffffc00ec8947 */ /* 0x008fea000383ffff */
[----:B------:R-:W-:Y:S05]  /*11a50*/  BRA `(.L_x_7350) ;  /* 0xffffffe8003c7947 */ /* 0x000fea000383ffff */
.L_x_7317:
[----:B--2---:R2:W3:Y:S02]  /*11a60*/  SYNCS.PHASECHK.TRANS64.TRYWAIT P0, [R2+URZ+0x28c20], R9 ;  /* 0x028c2009020075a7 */ /* 0x0044e4000800017f */
[----:B---3--:R-:W-:Y:S05]  /*11a70*/  @!P0 NANOSLEEP.SYNCS 0x989680 ;  /* 0x009896800000895d */ /* 0x008fea0003900000 */
[----:B------:R-:W3:Y:S02]  /*11a80*/  @!P0 SYNCS.PHASECHK.TRANS64 P0, [R2+URZ+0x28c20], R9 ;  /* 0x028c2009020085a7 */ /* 0x000ee4000800007f */
[----:B---3--:R-:W-:Y:S05]  /*11a90*/  @!P0 BRA `(.L_x_7317) ;  /* 0xfffffffc00f08947 */ /* 0x008fea000383ffff */
[----:B------:R-:W-:Y:S05]  /*11aa0*/  BRA `(.L_x_7351) ;  /* 0xfffffff0002c7947 */ /* 0x000fea000383ffff */
.L_x_7318:
        /* <DEDUP_REMOVED lines=11> */
.L_x_7353:
[----:B------:R-:W-:Y:S05]  /*11b60*/  BSYNC B0 ;  /* 0x0000000000007941 */ /* 0x000fea0003800000 */
.L_x_7352:
[----:B------:R-:W-:Y:S05]  /*11b70*/  BRA `(.L_x_7354) ;  /* 0xfffffff000107947 */ /* 0x000fea000383ffff */
.L_x_7319:
[----:B------:R-:W-:Y:S01]  /*11b80*/  BSSY B0, `(.L_x_7355) ;  /* 0x0000006000007945 */ /* 0x000fe20003800000 */
[----:B------:R-:W-:-:S07]  /*11b90*/  IMAD.MOV.U32 R15, RZ, RZ, -0x1 ;  /* 0xffffffffff0f7424 */ /* 0x000fce00078e00ff */
[----:B0123--:R-:W-:Y:S05]  /*11ba0*/  WARPSYNC.COLLECTIVE R15, `(.L_x_7356) ;  /* 0x000000000f0c7348 */ /* 0x00ffea0003c00000 */
[----:B------:R-:W-:Y:S02]  /*11bb0*/  ELECT P6, UR62, PT ;  /* 0x00000000003e782f */ /* 0x000fe400038c0000 */
[----:B------:R-:W-:Y:S01]  /*11bc0*/  MOV R14, UR62 ;  /* 0x0000003e000e7c02 */ /* 0x000fe20008000f00 */
[----:B0123--:R-:W-:Y:S10]  /*11bd0*/  ENDCOLLECTIVE ;  /* 0x000000000000791b */ /* 0x00fff40003800000 */
.L_x_7356:
[----:B------:R-:W-:Y:S05]  /*11be0*/  BSYNC B0 ;  /* 0x0000000000007941 */ /* 0x000fea0003800000 */
.L_x_7355:
[----:B------:R-:W-:Y:S05]  /*11bf0*/  BRA `(.L_x_7357) ;  /* 0xfffffff000047947 */ /* 0x000fea000383ffff */
.L_x_7321:
[----:B0-----:R0:W3:Y:S02]  /*11c00*/  SYNCS.PHASECHK.TRANS64.TRYWAIT P0, [R7+URZ], R4 ;  /* 0x00000004070075a7 */ /* 0x0010e4000800017f */
[----:B---3--:R-:W-:Y:S05]  /*11c10*/  @!P0 NANOSLEEP.SYNCS 0x989680 ;  /* 0x009896800000895d */ /* 0x008fea0003900000 */
[----:B------:R-:W3:Y:S02]  /*11c20*/  @!P0 SYNCS.PHASECHK.TRANS64 P0, [R7+URZ], R4 ;  /* 0x00000004070085a7 */ /* 0x000ee4000800007f */
[----:B---3--:R-:W-:Y:S05]  /*11c30*/  @!P0 BRA `(.L_x_7321) ;  /* 0xfffffffc00f08947 */ /* 0x008fea000383ffff */
[----:B------:R-:W-:Y:S05]  /*11c40*/  BRA `(.L_x_7358) ;  /* 0xfffffff000387947 */ /* 0x000fea000383ffff */
.L_x_7322:
[----:B---3--:R3:W4:Y:S02]  /*11c50*/  SYNCS.PHASECHK.TRANS64.TRYWAIT P0, [R5+URZ], R0 ;  /* 0x00000000050075a7 */ /* 0x008724000800017f */
[----:B----4-:R-:W-:Y:S05]  /*11c60*/  @!P0 NANOSLEEP.SYNCS 0x989680 ;  /* 0x009896800000895d */ /* 0x010fea0003900000 */
[----:B------:R-:W4:Y:S02]  /*11c70*/  @!P0 SYNCS.PHASECHK.TRANS64 P0, [R5+URZ], R0 ;  /* 0x00000000050085a7 */ /* 0x000f24000800007f */
[----:B----4-:R-:W-:Y:S05]  /*11c80*/  @!P0 BRA `(.L_x_7322) ;  /* 0xfffffffc00f08947 */ /* 0x010fea000383ffff */
[----:B------:R-:W-:Y:S05]  /*11c90*/  BRA `(.L_x_7359) ;  /* 0xfffffff0002c7947 */ /* 0x000fea000383ffff */
.L_x_7324:
[----:B--2---:R2:W3:Y:S02]  /*11ca0*/  SYNCS.PHASECHK.TRANS64.TRYWAIT P0, [R5+URZ], R4 ;  /* 0x00000004050075a7 */ /* 0x0044e4000800017f */
[----:B---3--:R-:W-:Y:S05]  /*11cb0*/  @!P0 NANOSLEEP.SYNCS 0x989680 ;  /* 0x009896800000895d */ /* 0x008fea0003900000 */
[----:B------:R-:W3:Y:S02]  /*11cc0*/  @!P0 SYNCS.PHASECHK.TRANS64 P0, [R5+URZ], R4 ;  /* 0x00000004050085a7 */ /* 0x000ee4000800007f */
[----:B---3--:R-:W-:Y:S05]  /*11cd0*/  @!P0 BRA `(.L_x_7324) ;  /* 0xfffffffc00f08947 */ /* 0x008fea000383ffff */
[----:B------:R-:W-:Y:S05]  /*11ce0*/  BRA `(.L_x_7360) ;  /* 0xfffffff000307947 */ /* 0x000fea000383ffff */
.L_x_7361:
        /* <DEDUP_REMOVED lines=9> */
.L_x_15182:


//--------------------- .text._ZN7cutlass13device_kernelIN5flash11enable_sm90INS1_16FlashAttnFwdSm90INS1_25CollectiveMainloopFwdSm90ILi2EN4cute5tupleIJNS5_1CILi1EEES8_S8_EEENS6_IJNS7_ILi64EEESA_SA_EEELi512ENS_6half_tEfNS_4arch4Sm90ELb1ELb0ELb1ELb0ELb0ELb0ELb1ELb0ELb0ELb1ELb1ELb0EEENS1_21CollectiveEpilogueFwdINS6_IJSA_NS7_ILi512EEESA_EEES9_SC_SE_Li256ELb0ELb1ELb1ELb0EEENS1_19SingleTileSchedulerILb0ELb1ELb1ELi64EEEEEEEEEvNT_6ParamsE --------------------------
	.section	.text._ZN7cutlass13device_kernelIN5flash11enable_sm90INS1_16FlashAttnFwdSm90INS1_25CollectiveMainloopFwdSm90ILi2EN4cute5tupleIJNS5_1CILi1EEES8_S8_EEENS6_IJNS7_ILi64EEESA_SA_EEELi512ENS_6half_tEfNS_4arch4Sm90ELb1ELb0ELb1ELb0ELb0ELb0ELb1ELb0ELb0ELb1ELb1ELb0EEENS1_21CollectiveEpilogueFwdINS6_IJSA_NS7_ILi512EEESA_EEES9_SC_SE_Li256ELb0ELb1ELb1ELb0EEENS1_19SingleTileSchedulerILb0ELb1ELb1ELi64EEEEEEEEEvNT_6ParamsE,"ax",@progbits
	.align	128
.text._ZN7cutlass13device_kernelIN5flash11enable_sm90INS1_16FlashAttnFwdSm90INS1_25CollectiveMainloopFwdSm90ILi2EN4cute5tupleIJNS5_1CILi1EEES8_S8_EEENS6_IJNS7_ILi64EEESA_SA_EEELi512ENS_6half_tEfNS_4arch4Sm90ELb1ELb0ELb1ELb0ELb0ELb0ELb1ELb0ELb0ELb1ELb1ELb0EEENS1_21CollectiveEpilogueFwdINS6_IJSA_NS7_ILi512EEESA_EEES9_SC_SE_Li256ELb0ELb1ELb1ELb0EEENS1_19SingleTileSchedulerILb0ELb1ELb1ELi64EEEEEEEEEvNT_6ParamsE:
        .type           _ZN7cutlass13device_kernelIN5flash11enable_sm90INS1_16FlashAttnFwdSm90INS1_25CollectiveMainloopFwdSm90ILi2EN4cute5tupleIJNS5_1CILi1EEES8_S8_EEENS6_IJNS7_ILi64EEESA_SA_EEELi512ENS_6half_tEfNS_4arch4Sm90ELb1ELb0ELb1ELb0ELb0ELb0ELb1ELb0ELb0ELb1ELb1ELb0EEENS1_21CollectiveEpilogueFwdINS6_IJSA_NS7_ILi512EEESA_EEES9_SC_SE_Li256ELb0ELb1ELb1ELb0EEENS1_19SingleTileSchedulerILb0ELb1ELb1ELi64EEEEEEEEEvNT_6ParamsE,@function
        .size           _ZN7cutlass13device_kernelIN5flash11enable_sm90INS1_16FlashAttnFwdSm90INS1_25CollectiveMainloopFwdSm90ILi2EN4cute5tupleIJNS5_1CILi1EEES8_S8_EEENS6_IJNS7_ILi64EEESA_SA_EEELi512ENS_6half_tEfNS_4arch4Sm90ELb1ELb0ELb1ELb0ELb0ELb0ELb1ELb0ELb0ELb1ELb1ELb0EEENS1_21CollectiveEpilogueFwdINS6_IJSA_NS7_ILi512EEESA_EEES9_SC_SE_Li256ELb0ELb1ELb1ELb0EEENS1_19SingleTileSchedulerILb0ELb1ELb1ELi64EEEEEEEEEvNT_6ParamsE,(.L_x_15183 - _ZN7cutlass13device_kernelIN5flash11enable_sm90INS1_16FlashAttnFwdSm90INS1_25CollectiveMainloopFwdSm90ILi2EN4cute5tupleIJNS5_1CILi1EEES8_S8_EEENS6_IJNS7_ILi64EEESA_SA_EEELi512ENS_6half_tEfNS_4arch4Sm90ELb1ELb0ELb1ELb0ELb0ELb0ELb1ELb0ELb0ELb1ELb1ELb0EEENS1_21CollectiveEpilogueFwdINS6_IJSA_NS7_ILi512EEESA_EEES9_SC_SE_Li256ELb0ELb1ELb1ELb0EEENS1_19SingleTileSchedulerILb0ELb1ELb1ELi64EEEEEEEEEvNT_6ParamsE)
        .other          _ZN7cutlass13device_kernelIN5flash11enable_sm90INS1_16FlashAttnFwdSm90INS1_25CollectiveMainloopFwdSm90ILi2EN4cute5tupleIJNS5_1CILi1EEES8_S8_EEENS6_IJNS7_ILi64EEESA_SA_EEELi512ENS_6half_tEfNS_4arch4Sm90ELb1ELb0ELb1ELb0ELb0ELb0ELb1ELb0ELb0ELb1ELb1ELb0EEENS1_21CollectiveEpilogueFwdINS6_IJSA_NS7_ILi512EEESA_EEES9_SC_SE_Li256ELb0ELb1ELb1ELb0EEENS1_19SingleTileSchedulerILb0ELb1ELb1ELi64EEEEEEEEEvNT_6ParamsE,@"STO_CUDA_ENTRY STV_DEFAULT"
_ZN7cutlass13device_kernelIN5flash11enable_sm90INS1_16FlashAttnFwdSm90INS1_25CollectiveMainloopFwdSm90ILi2EN4cute5tupleIJNS5_1CILi1EEES8_S8_EEENS6_IJNS7_ILi64EEESA_SA_EEELi512ENS_6half_tEfNS_4arch4Sm90ELb1ELb0ELb1ELb0ELb0ELb0ELb1ELb0ELb0ELb1ELb1ELb0EEENS1_21CollectiveEpilogueFwdINS6_IJSA_NS7_ILi512EEESA_EEES9_SC_SE_Li256ELb0ELb1ELb1ELb0EEENS1_19SingleTileSchedulerILb0ELb1ELb1ELi64EEEEEEEEEvNT_6ParamsE:
        /* <DEDUP_REMOVED lines=18> */
.L_x_7363:
[----:B------:R-:W-:Y:S05]  /*0120*/  BSYNC B0 ;  /* 0x0000000000007941 */ /* 0x000fea0003800000 */
.L_x_7362:
        /* <DEDUP_REMOVED lines=39> */
.L_x_7364:
        /* <DEDUP_REMOVED lines=22> */
.L_x_7365:
        /* <DEDUP_REMOVED lines=18> */
.L_x_7366:
        /* <DEDUP_REMOVED lines=22> */
.L_x_7367:
        /* <DEDUP_REMOVED lines=22> */
.L_x_7368:
        /* <DEDUP_REMOVED lines=9> */
.L_x_7371:
        /* <DEDUP_REMOVED lines=25> */
[----:B0-----:R-:W0:Y:S01]  /*0b00*/  LDC.64 R2, c[0x0][0x418] ;  /* 0x00010600ff027b82 */ /* 0x001e220000000a00 */
[----:B------:R-:W-:Y:S01]  /*0b10*/  UISETP.NE.AND UP0, UPT, UR10, 0x1, UPT ;  /* 0x000000010a00788c */ /* 0x000fe2000bf05270 */
[----:B------:R-:W-:-:S06]  /*0b20*/  VIADD R23, R11, 0xffffff80 ;  /* 0xffffff800b177836 */ /* 0x000fcc0000000000 */
[----:B------:R-:W1:Y:S08]  /*0b30*/  LDC R192, c[0x0][0x424] ;  /* 0x00010900ffc07b82 */ /* 0x000e700000000800 */
[----:B------:R-:W2:Y:S08]  /*0b40*/  LDC R7, c[0x0][0x2f0] ;  /* 0x0000bc00ff077b82 */ /* 0x000eb00000000800 */
[----:B------:R-:W3:Y:S01]  /*0b50*/  S2UR UR60, SR_CTAID.X ;  /* 0x00000000003c79c3 */ /* 0x000ee20000002500 */
[----:B0-----:R-:W-:-:S04]  /*0b60*/  ISETP.NE.U32.AND P0, PT, R2, RZ, PT ;  /* 0x000000ff0200720c */ /* 0x001fc80003f05070 */
[----:B------:R-:W-:-:S04]  /*0b70*/  ISETP.NE.AND.EX P0, PT, R3, RZ, PT, P0 ;  /* 0x000000ff0300720c */ /* 0x000fc80003f05300 */
[----:B-1----:R-:W-:Y:S02]  /*0b80*/  SEL R192, R192, 0x1, P0 ;  /* 0x00000001c0c07807 */ /* 0x002fe40000000000 */
[----:B------:R-:W-:-:S03]  /*0b90*/  PLOP3.LUT P0, PT, PT, PT, UP0, 0x80, 0x0 ;  /* 0x000000000000781c */ /* 0x000fc60003f0f008 */
[----:B--2---:R-:W-:-:S05]  /*0ba0*/  IMAD R0, R192, R7, 0x3f ;  /* 0x0000003fc0007424 */ /* 0x004fca00078e0207 */
[----:B------:R-:W-:Y:S01]  /*0bb0*/  SHF.R.S32.HI R3, RZ, 0x1f, R0 ;  /* 0x0000001fff037819 */ /* 0x000fe20000011400 */
[----:B---3--:R-:W-:-:S03]  /*0bc0*/  USHF.L.U32 UR60, UR60, 0x6, URZ ;  /* 0x000000063c3c7899 */ /* 0x008fc6000800063f */
[----:B------:R-:W-:-:S04]  /*0bd0*/  LEA.HI R3, R3, R0, RZ, 0x6 ;  /* 0x0000000003037211 */ /* 0x000fc800078f30ff */
[----:B------:R-:W-:Y:S01]  /*0be0*/  SHF.R.S32.HI R3, RZ, 0x6, R3 ;  /* 0x00000006ff037819 */ /* 0x000fe20000011403 */
[----:B------:R-:W-:Y:S06]  /*0bf0*/  @!P0 BRA `(.L_x_7373) ;  /* 0x0000001c00f48947 */ /* 0x000fec0003800000 */
[----:B------:R-:W0:Y:S01]  /*0c00*/  LDC R5, c[0x0][0x288] ;  /* 0x0000a200ff057b82 */ /* 0x000e220000000800 */
[----:B------:R-:W-:Y:S01]  /*0c10*/  ULDC UR5, c[0x0][0x448] ;  /* 0x0001120000057ab9 */ /* 0x000fe20000000800 */
[----:B------:R-:W-:Y:S01]  /*0c20*/  UIADD3 UR60, UR60, 0x3f, URZ ;  /* 0x0000003f3c3c7890 */ /* 0x000fe2000fffe03f */
[----:B------:R-:W-:Y:S01]  /*0c30*/  R2UR UR8, R3 ;  /* 0x00000000030872ca */ /* 0x000fe200000e0000 */
[----:B------:R-:W-:Y:S01]  /*0c40*/  UISETP.NE.AND UP0, UPT, UR5, 0x1, UPT ;  /* 0x000000010500788c */ /* 0x000fe2000bf05270 */
[----:B------:R-:W-:Y:S01]  /*0c50*/  PLOP3.LUT P0, PT, PT, PT, PT, 0x80, 0x0 ;  /* 0x000000000000781c */ /* 0x000fe20003f0f070 */
[----:B------:R-:W-:Y:S01]  /*0c60*/  USHF.R.U32.HI UR9, URZ, 0x10, UR4 ;  /* 0x000000103f097899 */ /* 0x000fe20008011604 */
[----:B------:R-:W-:Y:S01]  /*0c70*/  CS2R R2, SRZ ;  /* 0x0000000000027805 */ /* 0x000fe2000001ff00 */
[----:B------:R-:W-:Y:S01]  /*0c80*/  ULOP3.LUT UR6, UR4, 0xffff, URZ, 0xc0, !UPT ;  /* 0x0000ffff04067892 */ /* 0x000fe2000f8ec03f */
[----:B------:R-:W-:Y:S01]  /*0c90*/  IMAD.MOV.U32 R4, RZ, RZ, RZ ;  /* 0x000000ffff047224 */ /* 0x000fe200078e00ff */
[----:B------:R-:W-:-:S02]  /*0ca0*/  CS2R R150, SRZ ;  /* 0x0000000000967805 */ /* 0x000fc4000001ff00 */
[----:B------:R-:W-:Y:S02]  /*0cb0*/  CS2R R148, SRZ ;  /* 0x0000000000947805 */ /* 0x000fe4000001ff00 */
[----:B------:R-:W-:Y:S02]  /*0cc0*/  CS2R R146, SRZ ;  /* 0x0000000000927805 */ /* 0x000fe4000001ff00 */
[----:B------:R-:W-:Y:S02]  /*0cd0*/  CS2R R144, SRZ ;  /* 0x0000000000907805 */ /* 0x000fe4000001ff00 */
        /* <DEDUP_REMOVED lines=10> */
[----:B0-----:R-:W-:Y:S02]  /*0d80*/  IADD3 R5, -R5, 0x40, RZ ;  /* 0x0000004005057810 */ /* 0x001fe40007ffe1ff */
[----:B------:R-:W-:-:S02]  /*0d90*/  CS2R R130, SRZ ;  /* 0x0000000000827805 */ /* 0x000fc4000001ff00 */
[----:B------:R-:W-:Y:S02]  /*0da0*/  CS2R R128, SRZ ;  /* 0x0000000000807805 */ /* 0x000fe4000001ff00 */
[----:B------:R-:W-:Y:S02]  /*0db0*/  CS2R R126, SRZ ;  /* 0x00000000007e7805 */ /* 0x000fe4000001ff00 */
[----:B------:R-:W-:Y:S01]  /*0dc0*/  CS2R R124, SRZ ;  /* 0x00000000007c7805 */ /* 0x000fe2000001ff00 */
[----:B------:R-:W-:Y:S01]  /*0dd0*/  IMAD R5, R192, R7, R5 ;  /* 0x00000007c0057224 */ /* 0x000fe200078e0205 */
[----:B------:R-:W-:Y:S02]  /*0de0*/  CS2R R122, SRZ ;  /* 0x00000000007a7805 */ /* 0x000fe4000001ff00 */
        /* <DEDUP_REMOVED lines=16> */
[----:B------:R-:W-:Y:S01]  /*0ef0*/  UIADD3 UR60, UR7, UR60, URZ ;  /* 0x0000003c073c7290 */ /* 0x000fe2000fffe03f */
[----:B------:R-:W-:Y:S02]  /*0f00*/  CS2R R90, SRZ ;  /* 0x00000000005a7805 */ /* 0x000fe4000001ff00 */
[----:B------:R-:W-:Y:S02]  /*0f10*/  CS2R R88, SRZ ;  /* 0x0000000000587805 */ /* 0x000fe4000001ff00 */
[----:B------:R-:W-:Y:S01]  /*0f20*/  CS2R R86, SRZ ;  /* 0x0000000000567805 */ /* 0x000fe2000001ff00 */
[----:B------:R-:W-:Y:S01]  /*0f30*/  USHF.R.S32.HI UR4, URZ, 0x1f, UR60 ;  /* 0x0000001f3f047899 */ /* 0x000fe2000801143c */
[----:B------:R-:W-:-:S02]  /*0f40*/  CS2R R84, SRZ ;  /* 0x0000000000547805 */ /* 0x000fc4000001ff00 */
[----:B------:R-:W-:Y:S02]  /*0f50*/  CS2R R82, SRZ ;  /* 0x0000000000527805 */ /* 0x000fe4000001ff00 */
[----:B------:R-:W-:Y:S01]  /*0f60*/  CS2R R80, SRZ ;  /* 0x0000000000507805 */ /* 0x000fe2000001ff00 */
[----:B------:R-:W-:Y:S01]  /*0f70*/  ULEA.HI UR4, UR4, UR60, URZ, 0x6 ;  /* 0x0000003c04047291 */ /* 0x000fe2000f8f303f */
[----:B------:R-:W-:Y:S02]  /*0f80*/  CS2R R78, SRZ ;  /* 0x00000000004e7805 */ /* 0x000fe4000001ff00 */
[----:B------:R-:W-:Y:S02]  /*0f90*/  CS2R R76, SRZ ;  /* 0x00000000004c7805 */ /* 0x000fe4000001ff00 */
[----:B------:R-:W-:Y:S01]  /*0fa0*/  CS2R R74, SRZ ;  /* 0x00000000004a7805 */ /* 0x000fe2000001ff00 */
[----:B------:R-:W-:Y:S01]  /*0fb0*/  USHF.R.S32.HI UR4, URZ, 0x6, UR4 ;  /* 0x000000063f047899 */ /* 0x000fe20008011404 */
[----:B------:R-:W-:-:S02]  /*0fc0*/  CS2R R72, SRZ ;  /* 0x0000000000487805 */ /* 0x000fc4000001ff00 */
[----:B------:R-:W-:Y:S02]  /*0fd0*/  CS2R R70, SRZ ;  /* 0x0000000000467805 */ /* 0x000fe4000001ff00 */
[----:B------:R-:W-:Y:S01]  /*0fe0*/  CS2R R68, SRZ ;  /* 0x0000000000447805 */ /* 0x000fe2000001ff00 */
[----:B------:R-:W-:Y:S01]  /*0ff0*/  UISETP.LT.AND UP0, UPT, UR8, UR4, UPT ;  /* 0x000000040800728c */ /* 0x000fe2000bf01270 */
[----:B------:R-:W-:Y:S02]  /*1000*/  CS2R R66, SRZ ;  /* 0x0000000000427805 */ /* 0x000fe4000001ff00 */
[----:B------:R-:W-:Y:S02]  /*1010*/  CS2R R64, SRZ ;  /* 0x0000000000407805 */ /* 0x000fe4000001ff00 */
[----:B------:R-:W-:Y:S01]  /*1020*/  CS2R R62, SRZ ;  /* 0x00000000003e7805 */ /* 0x000fe2000001ff00 */
[----:B------:R-:W-:Y:S01]  /*1030*/  USEL UR5, UR8, UR4, UP0 ;  /* 0x0000000408057287 */ /* 0x000fe20008000000 */
[----:B------:R-:W-:Y:S01]  /*1040*/  CS2R R60, SRZ ;  /* 0x00000000003c7805 */ /* 0x000fe2000001ff00 */
[----:B------:R-:W-:Y:S01]  /*1050*/  UISETP.NE.AND UP0, UPT, UR9, URZ, UPT ;  /* 0x0000003f0900728c */ /* 0x000fe2000bf05270 */
[----:B------:R-:W-:Y:S01]  /*1060*/  CS2R R58, SRZ ;  /* 0x00000000003a7805 */ /* 0x000fe2000001ff00 */
[----:B------:R-:W-:Y:S01]  /*1070*/  UISETP.GE.AND UP1, UPT, UR5, 0x1, UPT ;  /* 0x000000010500788c */ /* 0x000fe2000bf26270 */
[----:B------:R-:W-:-:S02]  /*1080*/  CS2R R56, SRZ ;  /* 0x0000000000387805 */ /* 0x000fc4000001ff00 */
[----:B------:R-:W-:Y:S02]  /*1090*/  CS2R R54, SRZ ;  /* 0x0000000000367805 */ /* 0x000fe4000001ff00 */
[----:B------:R-:W-:Y:S02]  /*10a0*/  CS2R R52, SRZ ;  /* 0x0000000000347805 */ /* 0x000fe4000001ff00 */
[----:B------:R-:W-:Y:S02]  /*10b0*/  CS2R R50, SRZ ;  /* 0x0000000000327805 */ /* 0x000fe4000001ff00 */
[----:B------:R-:W-:Y:S02]  /*10c0*/  CS2R R48, SRZ ;  /* 0x0000000000307805 */ /* 0x000fe4000001ff00 */
[----:B------:R-:W-:Y:S02]  /*10d0*/  PLOP3.LUT P1, PT, PT, PT, UP1, 0x80, 0x0 ;  /* 0x000000000000781c */ /* 0x000fe40003f2f018 */
[----:B------:R-:W-:-:S02]  /*10e0*/  CS2R R46, SRZ ;  /* 0x00000000002e7805 */ /* 0x000fc4000001ff00 */
[----:B------:R-:W-:Y:S01]  /*10f0*/  CS2R R44, SRZ ;  /* 0x00000000002c7805 */ /* 0x000fe2000001ff00 */
[----:B------:R-:W-:Y:S01]  /*1100*/  @!UP0 ULDC UR9, c[0x0][0xae8] ;  /* 0x0002ba0000098ab9 */ /* 0x000fe20000000800 */
[----:B------:R-:W-:Y:S02]  /*1110*/  CS2R R42, SRZ ;  /* 0x00000000002a7805 */ /* 0x000fe4000001ff00 */
[----:B------:R-:W-:Y:S02]  /*1120*/  CS2R R40, SRZ ;  /* 0x0000000000287805 */ /* 0x000fe4000001ff00 */
[----:B------:R-:W-:Y:S01]  /*1130*/  CS2R R38, SRZ ;  /* 0x0000000000267805 */ /* 0x000fe2000001ff00 */
[----:B------:R-:W-:Y:S02]  /*1140*/  IMAD.MOV.U32 R37, RZ, RZ, RZ ;  /* 0x000000ffff257224 */ /* 0x000fe400078e00ff */
[----:B------:R-:W-:Y:S05]  /*1150*/  @!P1 BRA `(.L_x_7374) ;  /* 0x0000000000749947 */ /* 0x000fea0003800000 */
[----:B------:R-:W-:Y:S01]  /*1160*/  IMAD.U32 R5, RZ, RZ, UR9 ;  /* 0x00000009ff057e24 */ /* 0x000fe2000f8e00ff */
[----:B------:R-:W-:-:S04]  /*1170*/  UIADD3 UR4, UR9, -0x1, UR5 ;  /* 0xffffffff09047890 */ /* 0x000fc8000fffe005 */
[-C--:B------:R-:W-:Y:S02]  /*1180*/  IABS R3, R5.reuse ;  /* 0x0000000500037213 */ /* 0x080fe40000000000 */
[----:B------:R-:W-:Y:S01]  /*1190*/  IABS R9, R5 ;  /* 0x0000000500097213 */ /* 0x000fe20000000000 */
[----:B------:R-:W-:Y:S01]  /*11a0*/  IMAD.U32 R8, RZ, RZ, UR4 ;  /* 0x00000004ff087e24 */ /* 0x000fe2000f8e00ff */
[----:B------:R-:W0:Y:S01]  /*11b0*/  I2F.RP R0, R3 ;  /* 0x0000000300007306 */ /* 0x000e220000209400 */
[----:B------:R-:W-:Y:S02]  /*11c0*/  ULOP3.LUT UR4, UR4, UR9, URZ, 0x3c, !UPT ;  /* 0x0000000904047292 */ /* 0x000fe4000f8e3c3f */
[----:B------:R-:W-:-:S04]  /*11d0*/  IMAD.MOV R9, RZ, RZ, -R9 ;  /* 0x000000ffff097224 */ /* 0x000fc800078e0a09 */
[----:B------:R-:W-:Y:S01]  /*11e0*/  ISETP.LE.AND P3, PT, RZ, UR4, PT ;  /* 0x00000004ff007c0c */ /* 0x000fe2000bf63270 */
[----:B0-----:R-:W0:Y:S02]  /*11f0*/  MUFU.RCP R0, R0 ;  /* 0x0000000000007308 */ /* 0x001e240000001000 */
        /* <DEDUP_REMOVED lines=16> */
[----:B------:R-:W-:-:S04]  /*1300*/  IMAD.MOV.U32 R3, RZ, RZ, R7 ;  /* 0x000000ffff037224 */ /* 0x000fc800078e0007 */
[----:B------:R-:W-:Y:S01]  /*1310*/  @!P3 IMAD.MOV R3, RZ, RZ, -R3 ;  /* 0x000000ffff03b224 */ /* 0x000fe200078e0a03 */
[----:B------:R-:W-:-:S07]  /*1320*/  @!P2 LOP3.LUT R3, RZ, UR9, RZ, 0x33, !PT ;  /* 0x00000009ff03ac12 */ /* 0x000fce000f8e33ff */
.L_x_7374:
        /* <DEDUP_REMOVED lines=12> */
[----:B------:R-:W0:Y:S08]  /*13f0*/  S2UR UR7, SR_CgaCtaId ;  /* 0x00000000000779c3 */ /* 0x000e300000008800 */
[----:B------:R-:W-:Y:S01]  /*1400*/  BAR.SYNC.DEFER_BLOCKING 0xe, 0x100 ;  /* 0x0384000000007b1d */ /* 0x000fe20000010000 */
[----:B------:R-:W-:Y:S01]  /*1410*/  LOP3.LUT R5, R11, 0x7f, RZ, 0xc0, !PT ;  /* 0x0000007f0b057812 */ /* 0x000fe200078ec0ff */
[----:B------:R-:W-:Y:S01]  /*1420*/  VIADD R3, R3, 0xfffffffe ;  /* 0xfffffffe03037836 */ /* 0x000fe20000000000 */
[----:B------:R-:W-:-:S02]  /*1430*/  LEA.HI R2, R2, R23, RZ, 0x7 ;  /* 0x0000001702027211 */ /* 0x000fc400078f38ff */
[----:B------:R-:W-:Y:S01]  /*1440*/  ISETP.NE.AND P1, PT, R5, RZ, PT ;  /* 0x000000ff0500720c */ /* 0x000fe20003f25270 */
[----:B------:R-:W-:Y:S01]  /*1450*/  UMOV UR9, 0x40000040 ;  /* 0x4000004000097882 */ /* 0x000fe20000000000 */
[----:B------:R-:W-:Y:S01]  /*1460*/  SHF.R.S32.HI R4, RZ, 0x7, R2 ;  /* 0x00000007ff047819 */ /* 0x000fe20000011402 */
[----:B------:R-:W-:Y:S01]  /*1470*/  UMOV UR11, 0x40000040 ;  /* 0x40000040000b7882 */ /* 0x000fe20000000000 */
[----:B------:R-:W-:Y:S01]  /*1480*/  UMOV UR13, 0x40000040 ;  /* 0x40000040000d7882 */ /* 0x000fe20000000000 */
[----:B------:R-:W-:Y:S01]  /*1490*/  UMOV UR15, 0x40000040 ;  /* 0x40000040000f7882 */ /* 0x000fe20000000000 */
[----:B------:R-:W-:Y:S01]  /*14a0*/  UMOV UR17, 0x40000040 ;  /* 0x4000004000117882 */ /* 0x000fe20000000000 */
[----:B------:R-:W-:Y:S01]  /*14b0*/  UMOV UR19, 0x40000040 ;  /* 0x4000004000137882 */ /* 0x000fe20000000000 */
[----:B------:R-:W1:Y:S01]  /*14c0*/  SHFL.IDX PT, R4, R4, RZ, 0x1f ;  /* 0x00001fff04047589 */ /* 0x000e6200000e0000 */
[----:B------:R-:W-:Y:S01]  /*14d0*/  UMOV UR21, 0x40000040 ;  /* 0x4000004000157882 */ /* 0x000fe20000000000 */
[----:B------:R-:W-:Y:S01]  /*14e0*/  UMOV UR23, 0x40000040 ;  /* 0x4000004000177882 */ /* 0x000fe20000000000 */
[----:B------:R-:W-:-:S02]  /*14f0*/  LOP3.LUT R2, R2, 0xffffff80, RZ, 0xc0, !PT ;  /* 0xffffff8002027812 */ /* 0x000fc400078ec0ff */
[----:B------:R-:W-:-:S03]  /*1500*/  ISETP.GE.AND P0, PT, R3, R0, PT ;  /* 0x000000000300720c */ /* 0x000fc60003f06270 */
[----:B------:R-:W-:Y:S01]  /*1510*/  IMAD.IADD R2, R23, 0x1, -R2 ;  /* 0x0000000117027824 */ /* 0x000fe200078e0a02 */
[----:B------:R-:W-:-:S04]  /*1520*/  WARPGROUP.ARRIVE ;  /* 0x00000000000079c5 */ /* 0x000fc80000000000 */
[----:B------:R-:W-:Y:S02]  /*1530*/  SHF.R.S32.HI R5, RZ, 0x1f, R2 ;  /* 0x0000001fff057819 */ /* 0x000fe40000011402 */
[----:B-1----:R-:W-:Y:S02]  /*1540*/  R2UR UR4, R4 ;  /* 0x00000000040472ca */ /* 0x002fe400000e0000 */
[CC--:B------:R-:W-:Y:S02]  /*1550*/  LEA.HI R4, R5.reuse, R2.reuse, RZ, 0x2 ;  /* 0x0000000205047211 */ /* 0x0c0fe400078f10ff */
[----:B------:R-:W-:Y:S02]  /*1560*/  LEA.HI R2, R5, R2, RZ, 0x5 ;  /* 0x0000000205027211 */ /* 0x000fe400078f28ff */
[----:B------:R-:W-:Y:S02]  /*1570*/  SHF.R.S32.HI R7, RZ, 0x1f, R4 ;  /* 0x0000001fff077819 */ /* 0x000fe40000011404 */
[----:B------:R-:W-:-:S05]  /*1580*/  SHF.R.S32.HI R2, RZ, 0x5, R2 ;  /* 0x00000005ff027819 */ /* 0x000fca0000011402 */
[----:B------:R-:W-:-:S04]  /*1590*/  ULEA.HI UR5, UR4, UR4, URZ, 0x1 ;  /* 0x0000000404057291 */ /* 0x000fc8000f8f083f */
[----:B------:R-:W-:-:S03]  /*15a0*/  ULOP3.LUT UR6, UR5, 0x1fffe, URZ, 0xc0, !UPT ;  /* 0x0001fffe05067892 */ /* 0x000fc6000f8ec03f */
[----:B------:R-:W-:Y:S01]  /*15b0*/  UMOV UR5, 0x400 ;  /* 0x0000040000057882 */ /* 0x000fe20000000000 */
[----:B------:R-:W-:Y:S02]  /*15c0*/  UIADD3 UR6, UR4, -UR6, URZ ;  /* 0x8000000604067290 */ /* 0x000fe4000fffe03f */
[----:B0-----:R-:W-:-:S04]  /*15d0*/  ULEA UR5, UR7, UR5, 0x18 ;  /* 0x0000000507057291 */ /* 0x001fc8000f8ec03f */
        /* <DEDUP_REMOVED lines=43> */
.L_x_7377:
        /* <DEDUP_REMOVED lines=170> */
.L_x_7376:
[----:B------:R-:W-:Y:S01]  /*2330*/  BAR.SYNC.DEFER_BLOCKING 0xe, 0x100 ;  /* 0x0384000000007b1d */ /* 0x000fe20000010000 */
[----:B------:R-:W-:Y:S01]  /*2340*/  VIADD R2, R2, UR4 ;  /* 0x0000000402027c36 */ /* 0x000fe20008000000 */
[----:B------:R-:W-:Y:S02]  /*2350*/  PLOP3.LUT P0, PT, PT, PT, PT, 0x8, 0x0 ;  /* 0x000000000000781c */ /* 0x000fe40003f0e170 */
[----:B-1----:R-:W-:Y:S02]  /*2360*/  MOV R4, RZ ;  /* 0x000000ff00047202 */ /* 0x002fe40000000f00 */
[----:B------:R-:W-:-:S05]  /*2370*/  LEA R2, R2, UR5, 0x2 ;  /* 0x0000000502027c11 */ /* 0x000fca000f8e10ff */
[----:B------:R-:W1:Y:S04]  /*2380*/  LDS R3, [R2+0x38400] ;  /* 0x0384000002037984 */ /* 0x000e680000000800 */
[----:B------:R2:W3:Y:S02]  /*2390*/  LDS R0, [R2+0x38420] ;  /* 0x0384200002007984 */ /* 0x0004e40000000800 */
[----:B--2---:R-:W-:Y:S02]  /*23a0*/  IMAD.MOV.U32 R2, RZ, RZ, RZ ;  /* 0x000000ffff027224 */ /* 0x004fe400078e00ff */
        /* <DEDUP_REMOVED lines=130> */
.L_x_7373:
[----:B------:R-:W0:Y:S01]  /*2bd0*/  LDC R0, c[0x0][0x448] ;  /* 0x00011200ff007b82 */ /* 0x000e220000000800 */
[----:B------:R-:W-:Y:S02]  /*2be0*/  UIADD3 UR5, UR60, 0x3f, URZ ;  /* 0x0000003f3c057890 */ /* 0x000fe4000fffe03f */
[----:B------:R-:W-:Y:S02]  /*2bf0*/  USHF.R.U32.HI UR10, URZ, 0x10, UR4 ;  /* 0x000000103f0a7899 */ /* 0x000fe40008011604 */
[----:B------:R-:W-:Y:S02]  /*2c00*/  ULOP3.LUT UR8, UR4, 0xffff, URZ, 0xc0, !UPT ;  /* 0x0000ffff04087892 */ /* 0x000fe4000f8ec03f */
[----:B------:R-:W-:Y:S01]  /*2c10*/  UISETP.NE.AND UP0, UPT, UR10, URZ, UPT ;  /* 0x0000003f0a00728c */ /* 0x000fe2000bf05270 */
[----:B------:R-:W1:Y:S01]  /*2c20*/  LDC R2, c[0x0][0x288] ;  /* 0x0000a200ff027b82 */ /* 0x000e620000000800 */
[----:B------:R-:W-:-:S09]  /*2c30*/  UMOV UR4, URZ ;  /* 0x0000003f00047c82 */ /* 0x000fd20008000000 */
[----:B------:R-:W-:Y:S01]  /*2c40*/  @!UP0 ULDC UR10, c[0x0][0xae8] ;  /* 0x0002ba00000a8ab9 */ /* 0x000fe20000000800 */
[----:B0-----:R-:W-:Y:S02]  /*2c50*/  ISETP.NE.AND P0, PT, R0, 0x1, PT ;  /* 0x000000010000780c */ /* 0x001fe40003f05270 */
[----:B-1----:R-:W-:-:S11]  /*2c60*/  IADD3 R4, -R2, 0x40, RZ ;  /* 0x0000004002047810 */ /* 0x002fd60007ffe1ff */
[----:B------:R-:W0:Y:S01]  /*2c70*/  @P0 LDC R0, c[0x0][0x44c] ;  /* 0x00011300ff000b82 */ /* 0x000e220000000800 */
[----:B------:R-:W-:-:S07]  /*2c80*/  IMAD R7, R192, R7, R4 ;  /* 0x00000007c0077224 */ /* 0x000fce00078e0204 */
[----:B------:R-:W1:Y:S01]  /*2c90*/  @P0 LDC R5, c[0x0][0x450] ;  /* 0x00011400ff050b82 */ /* 0x000e620000000800 */
[----:B0-----:R-:W-:-:S04]  /*2ca0*/  @P0 IMAD.HI.U32 R2, R0, UR5, RZ ;  /* 0x0000000500020c27 */ /* 0x001fc8000f8e00ff */
[----:B------:R-:W-:Y:S01]  /*2cb0*/  IMAD.U32 R0, RZ, RZ, UR5 ;  /* 0x00000005ff007e24 */ /* 0x000fe2000f8e00ff */
[----:B-1----:R-:W-:-:S05]  /*2cc0*/  @P0 SHF.R.U32.HI R0, RZ, R5, R2 ;  /* 0x00000005ff000219 */ /* 0x002fca0000011602 */
[----:B------:R-:W-:-:S05]  /*2cd0*/  IMAD.IADD R0, R7, 0x1, R0 ;  /* 0x0000000107007824 */ /* 0x000fca00078e0200 */
[----:B------:R-:W-:-:S04]  /*2ce0*/  SHF.R.S32.HI R5, RZ, 0x1f, R0 ;  /* 0x0000001fff057819 */ /* 0x000fc80000011400 */
[----:B------:R-:W-:-:S04]  /*2cf0*/  LEA.HI R5, R5, R0, RZ, 0x6 ;  /* 0x0000000005057211 */ /* 0x000fc800078f30ff */
[----:B------:R-:W-:-:S04]  /*2d00*/  SHF.R.S32.HI R0, RZ, 0x6, R5 ;  /* 0x00000006ff007819 */ /* 0x000fc80000011405 */
[----:B------:R-:W-:-:S04]  /*2d10*/  VIMNMX R22, R3, R0, PT ;  /* 0x0000000003167248 */ /* 0x000fc80003fe0100 */
[----:B------:R-:W-:-:S13]  /*2d20*/  ISETP.GE.AND P0, PT, R22, 0x1, PT ;  /* 0x000000011600780c */ /* 0x000fda0003f06270 */
[----:B------:R-:W-:Y:S05]  /*2d30*/  @!P0 BRA `(.L_x_7378) ;  /* 0x0000000000808947 */ /* 0x000fea0003800000 */
[----:B------:R-:W-:Y:S01]  /*2d40*/  IMAD.U32 R5, RZ, RZ, UR10 ;  /* 0x0000000aff057e24 */ /* 0x000fe2000f8e00ff */
[----:B------:R-:W-:-:S04]  /*2d50*/  UMOV UR4, URZ ;  /* 0x0000003f00047c82 */ /* 0x000fc80008000000 */
[----:B------:R-:W-:-:S04]  /*2d60*/  IABS R0, R5 ;  /* 0x0000000500007213 */ /* 0x000fc80000000000 */
[----:B------:R-:W-:Y:S02]  /*2d70*/  R2UR UR9, R0 ;  /* 0x00000000000972ca */ /* 0x000fe400000e0000 */
[----:B------:R-:W-:Y:S02]  /*2d80*/  IADD3 R0, R5, -0x1, R22 ;  /* 0xffffffff05007810 */ /* 0x000fe40007ffe016 */
[----:B------:R-:W-:Y:S02]  /*2d90*/  IABS R5, R5 ;  /* 0x0000000500057213 */ /* 0x000fe40000000000 */
[----:B------:R-:W-:-:S04]  /*2da0*/  IABS R4, R0 ;  /* 0x0000000000047213 */ /* 0x000fc80000000000 */
[----:B------:R-:W-:-:S03]  /*2db0*/  R2UR UR7, R4 ;  /* 0x00000000040772ca */ /* 0x000fc600000e0000 */
        /* <DEDUP_REMOVED lines=11> */
[----:B------:R-:W-:Y:S01]  /*2e70*/  UIMAD UR4, UR5, UR6, UR7 ;  /* 0x00000006050472a4 */ /* 0x000fe2000f8e0207 */
[----:B------:R-:W-:-:S03]  /*2e80*/  R2UR UR6, R0 ;  /* 0x00000000000672ca */ /* 0x000fc600000e0000 */
[----:B------:R-:W-:-:S11]  /*2e90*/  UISETP.GT.U32.AND UP1, UPT, UR9, UR4, UPT ;  /* 0x000000040900728c */ /* 0x000fd6000bf24070 */
[----:B------:R-:W-:Y:S02]  /*2ea0*/  @!UP1 UIADD3 UR4, UR4, -UR9, URZ ;  /* 0x8000000904049290 */ /* 0x000fe4000fffe03f */
[----:B------:R-:W-:Y:S02]  /*2eb0*/  @!UP1 UIADD3 UR5, UR5, 0x1, URZ ;  /* 0x0000000105059890 */ /* 0x000fe4000fffe03f */
[----:B------:R-:W-:Y:S02]  /*2ec0*/  UISETP.GE.U32.AND UP0, UPT, UR4, UR9, UPT ;  /* 0x000000090400728c */ /* 0x000fe4000bf06070 */
[----:B------:R-:W-:-:S04]  /*2ed0*/  ULOP3.LUT UR4, UR6, UR10, URZ, 0x3c, !UPT ;  /* 0x0000000a06047292 */ /* 0x000fc8000f8e3c3f */
[----:B------:R-:W-:-:S05]  /*2ee0*/  UISETP.GE.AND UP1, UPT, UR4, URZ, UPT ;  /* 0x0000003f0400728c */ /* 0x000fca000bf26270 */
[----:B------:R-:W-:Y:S02]  /*2ef0*/  @UP0 UIADD3 UR5, UR5, 0x1, URZ ;  /* 0x0000000105050890 */ /* 0x000fe4000fffe03f */
[----:B------:R-:W-:-:S05]  /*2f00*/  UISETP.NE.AND UP0, UPT, UR10, URZ, UPT ;  /* 0x0000003f0a00728c */ /* 0x000fca000bf05270 */
[----:B------:R-:W-:Y:S02]  /*2f10*/  UMOV UR4, UR5 ;  /* 0x0000000500047c82 */ /* 0x000fe40008000000 */
[----:B------:R-:W-:-:S04]  /*2f20*/  @!UP1 UIADD3 UR4, -UR4, URZ, URZ ;  /* 0x0000003f04049290 */ /* 0x000fc8000fffe13f */
[----:B------:R-:W-:-:S12]  /*2f30*/  @!UP0 ULOP3.LUT UR4, URZ, UR10, URZ, 0x33, !UPT ;  /* 0x0000000a3f048292 */ /* 0x000fd8000f8e333f */
.L_x_7378:
[----:B------:R-:W-:Y:S02]  /*2f40*/  UIMAD UR5, UR8, UR4, URZ ;  /* 0x00000004080572a4 */ /* 0x000fe4000f8e023f */
[----:B------:R-:W-:Y:S01]  /*2f50*/  IMAD.U32 R3, RZ, RZ, UR4 ;  /* 0x00000004ff037e24 */ /* 0x000fe2000f8e00ff */
[----:B------:R-:W-:Y:S01]  /*2f60*/  PLOP3.LUT P0, PT, PT, PT, PT, 0x80, 0x0 ;  /* 0x000000000000781c */ /* 0x000fe20003f0f070 */
[----:B------:R-:W-:Y:S01]  /*2f70*/  IMAD.MOV.U32 R4, RZ, RZ, RZ ;  /* 0x000000ffff047224 */ /* 0x000fe200078e00ff */
[----:B------:R-:W-:Y:S01]  /*2f80*/  CS2R R150, SRZ ;  /* 0x0000000000967805 */ /* 0x000fe2000001ff00 */
[----:B------:R-:W-:Y:S01]  /*2f90*/  IMAD.MOV.U32 R2, RZ, RZ, RZ ;  /* 0x000000ffff027224 */ /* 0x000fe200078e00ff */
        /* <DEDUP_REMOVED lines=75> */
[----:B------:R-:W-:Y:S01]  /*3450*/  LOP3.LUT R3, R2, 0x1fffe, RZ, 0xc0, !PT ;  /* 0x0001fffe02037812 */ /* 0x000fe200078ec0ff */
[----:B------:R-:W-:-:S04]  /*3460*/  VIADD R2, R195, 0x36400 ;  /* 0x00036400c3027836 */ /* 0x000fc80000000000 */
[----:B------:R-:W-:Y:S01]  /*3470*/  IMAD.IADD R0, R0, 0x1, -R3 ;  /* 0x0000000100007824 */ /* 0x000fe200078e0a03 */
[----:B------:R-:W-:-:S03]  /*3480*/  LOP3.LUT P0, RZ, R2, 0x3ff, RZ, 0xc0, !PT ;  /* 0x000003ff02ff7812 */ /* 0x000fc6000780c0ff */
[----:B------:R-:W-:-:S04]  /*3490*/  IMAD R0, R0, 0x8000, R195 ;  /* 0x0000800000007824 */ /* 0x000fc800078e02c3 */
        /* <DEDUP_REMOVED lines=21> */
.L_x_7379:
        /* <DEDUP_REMOVED lines=11> */
.L_x_7518:
[----:B------:R-:W2:Y:S01]  /*36a0*/  LDL R0, [R1+0x30] ;  /* 0x0000300001007983 */ /* 0x000ea20000100800 */
[----:B------:R-:W-:Y:S01]  /*36b0*/  LEA.HI R7, R7, R6, RZ, 0x3 ;  /* 0x0000000607077211 */ /* 0x000fe200078f18ff */
[----:B------:R-:W-:-:S03]  /*36c0*/  IMAD.IADD R2, R17, 0x1, -R2 ;  /* 0x0000000111027824 */ /* 0x000fc600078e0a02 */
[----:B------:R-:W-:-:S05]  /*36d0*/  LOP3.LUT R7, R7, 0xfffffff8, RZ, 0xc0, !PT ;  /* 0xfffffff807077812 */ /* 0x000fca00078ec0ff */
[----:B------:R-:W-:Y:S01]  /*36e0*/  IMAD.IADD R6, R6, 0x1, -R7 ;  /* 0x0000000106067824 */ /* 0x000fe200078e0a07 */
[----:B--2---:R-:W-:Y:S02]  /*36f0*/  R2UR UR4, R0 ;  /* 0x00000000000472ca */ /* 0x004fe400000e0000 */
[----:B------:R-:W-:-:S05]  /*3700*/  LOP3.LUT R0, R5, 0x7ffffffc, RZ, 0xc0, !PT ;  /* 0x7ffffffc05007812 */ /* 0x000fca00078ec0ff */
[----:B------:R-:W-:Y:S01]  /*3710*/  IMAD.IADD R0, R3, 0x1, -R0 ;  /* 0x0000000103007824 */ /* 0x000fe200078e0a00 */
[----:B------:R-:W-:-:S03]  /*3720*/  LEA.HI R3, R4, R3, RZ, 0x5 ;  /* 0x0000000304037211 */ /* 0x000fc600078f28ff */
[----:B------:R-:W-:Y:S01]  /*3730*/  IMAD.SHL.U32 R193, R0, 0x2, RZ ;  /* 0x0000000200c17824 */ /* 0x000fe200078e00ff */
[----:B------:R-:W-:Y:S01]  /*3740*/  SHF.R.S32.HI R3, RZ, 0x5, R3 ;  /* 0x00000005ff037819 */ /* 0x000fe20000011403 */
[----:B------:R-:W-:-:S03]  /*3750*/  ULOP3.LUT UR4, UR4, 0x1, URZ, 0xfc, !UPT ;  /* 0x0000000104047892 */ /* 0x000fc6000f8efc3f */
[----:B------:R-:W-:Y:S01]  /*3760*/  LEA R191, R2, R193, 0x8 ;  /* 0x000000c102bf7211 */ /* 0x000fe200078e40ff */
[----:B------:R-:W-:Y:S02]  /*3770*/  IMAD R189, R3, 0x10, R6 ;  /* 0x0000001003bd7824 */ /* 0x000fe400078e0206 */
[----:B------:R-:W-:-:S05]  /*3780*/  IMAD.U32 R5, RZ, RZ, UR4 ;  /* 0x00000004ff057e24 */ /* 0x000fca000f8e00ff */
[----:B------:R-:W-:-:S13]  /*3790*/  ISETP.NE.AND P0, PT, R5, 0x3, PT ;  /* 0x000000030500780c */ /* 0x000fda0003f05270 */
[----:B------:R-:W-:Y:S05]  /*37a0*/  @!P0 BRA `(.L_x_7381) ;  /* 0x0000000000048947 */ /* 0x000fea0003800000 */
[----:B------:R-:W-:Y:S01]  /*37b0*/  BPT.TRAP 0x1 ;  /* 0x000000040000795c */ /* 0x000fe20000300000 */
.L_x_7381:
[----:B------:R1:W2:Y:S01]  /*37c0*/  SYNCS.PHASECHK.TRANS64.TRYWAIT P1, [R195+URZ+0x38830], R10 ;  /* 0x0388300ac30075a7 */ /* 0x0002a2000802017f */
[----:B------:R-:W-:Y:S05]  /*37d0*/  @!P0 BRA `(.L_x_7382) ;  /* 0x0000000000048947 */ /* 0x000fea0003800000 */
[----:B------:R-:W-:Y:S01]  /*37e0*/  BPT.TRAP 0x1 ;  /* 0x000000040000795c */ /* 0x000fe20000300000 */
.L_x_7382:
[----:B--2---:R-:W-:Y:S05]  /*37f0*/  @P1 BRA `(.L_x_7383) ;  /* 0x0000000000081947 */ /* 0x004fea0003800000 */
[----:B------:R-:W2:Y:S02]  /*3800*/  SYNCS.PHASECHK.TRANS64.TRYWAIT P1, [R195+URZ+0x38830], R10 ;  /* 0x0388300ac30075a7 */ /* 0x000ea4000802017f */
[----:B--2---:R-:W-:Y:S05]  /*3810*/  @!P1 BRA `(.L_x_7384) ;  /* 0x0000012400409947 */ /* 0x004fea0003800000 */
.L_x_7383:
        /* <DEDUP_REMOVED lines=31> */
[----:B------:R-:W-:Y:S02]  /*3a10*/  VIADD R0, R0, 0x6 ;  /* 0x0000000600007836 */ /* 0x000fe40000000000 */
[----:B------:R-:W-:-:S03]  /*3a20*/  IMAD.U32 R5, RZ, RZ, UR9 ;  /* 0x00000009ff057e24 */ /* 0x000fc6000f8e00ff */
        /* <DEDUP_REMOVED lines=11> */
[----:B------:R-:W-:Y:S02]  /*3ae0*/  UMOV UR9, 0x40000040 ;  /* 0x4000004000097882 */ /* 0x000fe40000000000 */
[----:B------:R-:W-:-:S06]  /*3af0*/  IMAD.U32 R3, RZ, RZ, UR9 ;  /* 0x00000009ff037e24 */ /* 0x000fcc000f8e00ff */
        /* <DEDUP_REMOVED lines=19> */
.L_x_7519:
[----:B------:R-:W-:Y:S05]  /*3c30*/  @!P0 BRA `(.L_x_7386) ;  /* 0x0000000000048947 */ /* 0x000fea0003800000 */
[----:B------:R-:W-:Y:S01]  /*3c40*/  BPT.TRAP 0x1 ;  /* 0x000000040000795c */ /* 0x000fe20000300000 */
.L_x_7386:
[----:B------:R4:W0:Y:S01]  /*3c50*/  SYNCS.PHASECHK.TRANS64.TRYWAIT P1, [R195+URZ+0x38850], R10 ;  /* 0x0388500ac30075a7 */ /* 0x000822000802017f */
[----:B------:R-:W-:Y:S05]  /*3c60*/  @!P0 BRA `(.L_x_7387) ;  /* 0x0000000000048947 */ /* 0x000fea0003800000 */
[----:B------:R-:W-:Y:S01]  /*3c70*/  BPT.TRAP 0x1 ;  /* 0x000000040000795c */ /* 0x000fe20000300000 */
.L_x_7387:
        /* <DEDUP_REMOVED lines=11> */
.L_x_7388:
[----:B------:R-:W-:Y:S01]  /*3d30*/  R2UR UR4, R0 ;  /* 0x00000000000472ca */ /* 0x000fe200000e0000 */
[----:B------:R-:W-:Y:S01]  /*3d40*/  WARPGROUP.ARRIVE ;  /* 0x00000000000079c5 */ /* 0x000fe20000000000 */
[----:B------:R-:W-:Y:S01]  /*3d50*/  R2UR UR6, R16 ;  /* 0x00000000100672ca */ /* 0x000fe200000e0000 */
[----:B------:R-:W-:Y:S01]  /*3d60*/  UMOV UR9, 0x40000040 ;  /* 0x4000004000097882 */ /* 0x000fe20000000000 */
[----:B------:R-:W-:Y:S01]  /*3d70*/  UMOV UR7, 0x40000040 ;  /* 0x4000004000077882 */ /* 0x000fe20000000000 */
[----:B------:R-:W-:Y:S01]  /*3d80*/  UMOV UR5, UR9 ;  /* 0x0000000900057c82 */ /* 0x000fe20008000000 */
[C---:B-1234-:R-:W-:Y:S01]  /*3d90*/  VIADD R10, R0.reuse, 0x2 ;  /* 0x00000002000a7836 */ /* 0x05efe20000000000 */
[----:B------:R-:W-:Y:S01]  /*3da0*/  IADD3 R17, R0, 0x6, RZ ;  /* 0x0000000600117810 */ /* 0x000fe20007ffe0ff */
[----:B------:R-:W-:Y:S01]  /*3db0*/  VIADD R11, R16, 0x2 ;  /* 0x00000002100b7836 */ /* 0x000fe20000000000 */
[----:B------:R-:W-:Y:S01]  /*3dc0*/  UMOV UR11, 0x40000040 ;  /* 0x40000040000b7882 */ /* 0x000fe20000000000 */
[----:B------:R-:W-:Y:S01]  /*3dd0*/  IMAD.U32 R9, RZ, RZ, UR9 ;  /* 0x00000009ff097e24 */ /* 0x000fe2000f8e00ff */
[----:B------:R-:W-:Y:S01]  /*3de0*/  UMOV UR9, 0x40000040 ;  /* 0x4000004000097882 */ /* 0x000fe20000000000 */
[----:B------:R-:W-:Y:S01]  /*3df0*/  VIADD R12, R0, 0x4 ;  /* 0x00000004000c7836 */ /* 0x000fe20000000000 */
[----:B------:R-:W-:Y:S01]  /*3e00*/  UMOV UR8, UR4 ;  /* 0x0000000400087c82 */ /* 0x000fe20008000000 */
[----:B------:R-:W-:Y:S01]  /*3e10*/  VIADD R13, R16, 0x4 ;  /* 0x00000004100d7836 */ /* 0x000fe20000000000 */
[----:B------:R-:W-:Y:S01]  /*3e20*/  UMOV UR4, UR8 ;  /* 0x0000000800047c82 */ /* 0x000fe20008000000 */
[----:B------:R-:W-:Y:S01]  /*3e30*/  IMAD.U32 R8, RZ, RZ, UR8 ;  /* 0x00000008ff087e24 */ /* 0x000fe2000f8e00ff */
[----:B------:R-:W-:Y:S01]  /*3e40*/  HGMMA.64x64x16.F32 R24, gdesc[UR4], R24, gsb0 ;  /* 0x00e00000041879f0 */ /* 0x000fe20008000818 */
[----:B------:R-:W-:Y:S01]  /*3e50*/  R2UR UR4, R10 ;  /* 0x000000000a0472ca */ /* 0x000fe200000e0000 */
[----:B------:R-:W-:Y:S01]  /*3e60*/  UMOV UR5, UR9 ;  /* 0x0000000900057c82 */ /* 0x000fe20008000000 */
[----:B------:R-:W-:Y:S01]  /*3e70*/  R2UR UR6, R11 ;  /* 0x000000000b0672ca */ /* 0x000fe200000e0000 */
[----:B------:R-:W-:Y:S01]  /*3e80*/  UMOV UR7, 0x40000040 ;  /* 0x4000004000077882 */ /* 0x000fe20000000000 */
[----:B------:R-:W-:Y:S01]  /*3e90*/  IMAD.U32 R11, RZ, RZ, UR9 ;  /* 0x00000009ff0b7e24 */ /* 0x000fe2000f8e00ff */
[----:B------:R-:W-:Y:S01]  /*3ea0*/  UMOV UR9, 0x40000040 ;  /* 0x4000004000097882 */ /* 0x000fe20000000000 */
[----:B------:R-:W-:Y:S01]  /*3eb0*/  VIADD R18, R16, 0x6 ;  /* 0x0000000610127836 */ /* 0x000fe20000000000 */
[----:B------:R-:W-:Y:S01]  /*3ec0*/  UMOV UR13, 0x40000040 ;  /* 0x40000040000d7882 */ /* 0x000fe20000000000 */
[----:B------:R-:W-:Y:S01]  /*3ed0*/  UMOV UR15, 0x40000040 ;  /* 0x40000040000f7882 */ /* 0x000fe20000000000 */
        /* <DEDUP_REMOVED lines=26> */
[----:B------:R-:W-:Y:S01]  /*4080*/  MOV R60, 0x4 ;  /* 0x00000004003c7802 */ /* 0x000fe20000000f00 */
[----:B------:R-:W-:Y:S01]  /*4090*/  VIADD R196, R0, 0xe00 ;  /* 0x00000e0000c47836 */ /* 0x000fe20000000000 */
[----:B------:R-:W1:Y:S01]  /*40a0*/  S2R R69, SR_TID.X ;  /* 0x0000000000457919 */ /* 0x000e620000002100 */
[----:B------:R-:W-:Y:S01]  /*40b0*/  VIADD R186, R189, UR60 ;  /* 0x0000003cbdba7c36 */ /* 0x000fe20008000000 */
[----:B------:R-:W-:Y:S01]  /*40c0*/  R2UR UR61, R194 ;  /* 0x00000000c23d72ca */ /* 0x000fe200000e0000 */
[----:B------:R-:W-:-:S02]  /*40d0*/  IMAD.MOV.U32 R185, RZ, RZ, 0x20 ;  /* 0x00000020ffb97424 */ /* 0x000fc400078e00ff */
        /* <DEDUP_REMOVED lines=10> */
[----:B------:R-:W-:Y:S01]  /*4180*/  IMAD.U32 R13, RZ, RZ, UR9 ;  /* 0x00000009ff0d7e24 */ /* 0x000fe2000f8e00ff */
[----:B------:R-:W-:-:S08]  /*4190*/  UMOV UR9, 0x40000040 ;  /* 0x4000004000097882 */ /* 0x000fd00000000000 */
        /* <DEDUP_REMOVED lines=63> */
[----:B------:R-:W-:Y:S01]  /*4590*/  ULDC UR6, c[0x0][0xad0] ;  /* 0x0002b40000067ab9 */ /* 0x000fe20000000800 */
[----:B------:R-:W-:Y:S01]  /*45a0*/  UISETP.NE.AND UP0, UPT, UR7, 0x1, UPT ;  /* 0x000000010700788c */ /* 0x000fe2000bf05270 */
[----:B0-----:R-:W-:-:S10]  /*45b0*/  VIADD R19, R0, 0x800 ;  /* 0x0000080000137836 */ /* 0x001fd40000000000 */
[----:B------:R-:W-:Y:S01]  /*45c0*/  @UP0 ULDC UR7, c[0x0][0x44c] ;  /* 0x0001130000070ab9 */ /* 0x000fe20000000800 */
        /* <DEDUP_REMOVED lines=74> */
[----:B------:R-:W-:Y:S01]  /*4a70*/  VIADD R18, R0, 0xa00 ;  /* 0x00000a0000127836 */ /* 0x000fe20000000000 */
        /* <DEDUP_REMOVED lines=96> */
[----:B------:R-:W-:-:S03]  /*5080*/  IMAD.MOV.U32 R59, RZ, RZ, 0x40 ;  /* 0x00000040ff3b7424 */ /* 0x000fc600078e00ff */
[----:B------:R-:W-:Y:S01]  /*5090*/  IADD3 R20, R20, R21, RZ ;  /* 0x0000001514147210 */ /* 0x000fe20007ffe0ff */
        /* <DEDUP_REMOVED lines=9> */
[----:B------:R-:W-:Y:S02]  /*5130*/  IMAD.IADD R21, R60, 0x1, R21 ;  /* 0x000000013c157824 */ /* 0x000fe400078e0215 */
[----:B------:R-:W-:-:S05]  /*5140*/  IMAD.MOV.U32 R57, RZ, RZ, 0x1000 ;  /* 0x00001000ff397424 */ /* 0x000fca00078e00ff */
[----:B------:R-:W-:-:S04]  /*5150*/  SEL R57, R57, 0xf80, P1 ;  /* 0x00000f8039397807 */ /* 0x000fc80000800000 */
[----:B------:R-:W-:Y:S01]  /*5160*/  LOP3.LUT R57, R57, 0x1e00, RZ, 0xc0, !PT ;  /* 0x00001e0039397812 */ /* 0x000fe200078ec0ff */
        /* <DEDUP_REMOVED lines=15> */
[----:B------:R-:W-:Y:S02]  /*5260*/  SEL R20, R59, 0x3e, P1 ;  /* 0x0000003e3b147807 */ /* 0x000fe40000800000 */
[----:B------:R-:W-:Y:S02]  /*5270*/  PLOP3.LUT P1, PT, PT, PT, UP0, 0x80, 0x0 ;  /* 0x000000000000781c */ /* 0x000fe40003f2f008 */
        /* <DEDUP_REMOVED lines=10> */
[----:B------:R-:W-:-:S04]  /*5320*/  LEA.HI R20, R56, R23, RZ, 0x2 ;  /* 0x0000001738147211 */ /* 0x000fc800078f10ff */
[----:B------:R-:W-:-:S05]  /*5330*/  LOP3.LUT R20, R20, 0xfffffffc, RZ, 0xc0, !PT ;  /* 0xfffffffc14147812 */ /* 0x000fca00078ec0ff */
[----:B------:R-:W-:-:S05]  /*5340*/  IMAD.IADD R20, R23, 0x1, -R20 ;  /* 0x0000000117147824 */ /* 0x000fca00078e0a14 */
[----:B------:R-:W-:-:S04]  /*5350*/  LEA.HI R21, R20, R20, RZ, 0x1 ;  /* 0x0000001414157211 */ /* 0x000fc800078f08ff */
[----:B------:R-:W-:-:S05]  /*5360*/  LOP3.LUT R21, R21, 0x1ffffffe, RZ, 0xc0, !PT ;  /* 0x1ffffffe15157812 */ /* 0x000fca00078ec0ff */
[----:B------:R-:W-:-:S04]  /*5370*/  IMAD.IADD R21, R20, 0x1, -R21 ;  /* 0x0000000114157824 */ /* 0x000fc800078e0a15 */
[----:B------:R-:W-:-:S04]  /*5380*/  IMAD R186, R21, 0x8, R186 ;  /* 0x0000000815ba7824 */ /* 0x000fc800078e02ba */
[----:B------:R-:W-:Y:S01]  /*5390*/  @P1 IMAD.HI.U32 R21, R186, UR7, RZ ;  /* 0x00000007ba151c27 */ /* 0x000fe2000f8e00ff */
[----:B------:R-:W-:-:S03]  /*53a0*/  @UP0 ULDC UR7, c[0x0][0x450] ;  /* 0x0001140000070ab9 */ /* 0x000fc60000000800 */
[----:B------:R-:W-:Y:S01]  /*53b0*/  IMAD.MOV.U32 R20, RZ, RZ, R186 ;  /* 0x000000ffff147224 */ /* 0x000fe200078e00ba */
[----:B------:R-:W-:Y:S01]  /*53c0*/  @P1 SHF.R.U32.HI R20, RZ, UR7, R21 ;  /* 0x00000007ff141c19 */ /* 0x000fe20008011615 */
[----:B------:R-:W-:Y:S01]  /*53d0*/  ULDC UR7, c[0x0][0x2f0] ;  /* 0x0000bc0000077ab9 */ /* 0x000fe20000000800 */
[----:B------:R-:W0:Y:S03]  /*53e0*/  LDC R21, c[0x0][0x288] ;  /* 0x0000a200ff157b82 */ /* 0x000e260000000800 */
[----:B------:R-:W1:Y:S04]  /*53f0*/  SHFL.IDX PT, R57, R20, RZ, 0x1c1f ;  /* 0x001c1fff14397589 */ /* 0x000e6800000e0000 */
[----:B------:R-:W2:Y:S01]  /*5400*/  SHFL.IDX PT, R20, R20, 0x1, 0x1c1f ;  /* 0x003c1f0014147f89 */ /* 0x000ea200000e0000 */
[----:B------:R-:W-:-:S02]  /*5410*/  WARPGROUP.DEPBAR.LE gsb0, 0x0 ;  /* 0x00008000000079c5 */ /* 0x000fc40000010000 */
[----:B------:R-:W-:-:S06]  /*5420*/  WARPGROUP.ARRIVE ;  /* 0x00000000000079c5 */ /* 0x000fcc0000000000 */
[----:B------:R-:W-:Y:S03]  /*5430*/  HGMMA.64x64x16.F32 R24, gdesc[UR56], R24, gsb0 ;  /* 0x00e00000381879f0 */ /* 0x000fe60008000818 */
[----:B------:R-:W-:Y:S02]  /*5440*/  WARPGROUP.DEPBAR.LE gsb0, 0x0 ;  /* 0x00008000000079c5 */ /* 0x000fe40000010000 */
        /* <DEDUP_REMOVED lines=13> */
[----:B---3--:R-:W-:-:S02]  /*5520*/  IMAD R25, R22, -0x40, R59 ;  /* 0xffffffc016197824 */ /* 0x008fc400078e023b */
[----:B------:R-:W-:Y:S01]  /*5530*/  FMUL.FTZ R45, R45, UR6 ;  /* 0x000000062d2d7c20 */ /* 0x000fe20008410000 */
[----:B------:R-:W-:Y:S01]  /*5540*/  FMUL.FTZ R48, R48, UR6 ;  /* 0x0000000630307c20 */ /* 0x000fe20008410000 */
[----:B------:R-:W-:Y:S01]  /*5550*/  FMUL.FTZ R49, R49, UR6 ;  /* 0x0000000631317c20 */ /* 0x000fe20008410000 */
[----:B------:R-:W-:Y:S01]  /*5560*/  FMUL.FTZ R52, R52, UR6 ;  /* 0x0000000634347c20 */ /* 0x000fe20008410000 */
[----:B------:R-:W-:Y:S01]  /*5570*/  FMUL.FTZ R53, R53, UR6 ;  /* 0x0000000635357c20 */ /* 0x000fe20008410000 */
[----:B------:R-:W-:Y:S01]  /*5580*/  FMUL.FTZ R26, R26, UR6 ;  /* 0x000000061a1a7c20 */ /* 0x000fe20008410000 */
[----:B------:R3:W5:Y:S01]  /*5590*/  MUFU.TANH R58, R24 ;  /* 0x00000018003a7308 */ /* 0x0007620000002400 */
[----:B----4-:R-:W-:Y:S02]  /*55a0*/  VIADD R29, R25, 0x1 ;  /* 0x00000001191d7836 */ /* 0x010fe40000000000 */
[----:B------:R-:W-:Y:S01]  /*55b0*/  FMUL.FTZ R27, R27, UR6 ;  /* 0x000000061b1b7c20 */ /* 0x000fe20008410000 */
[----:B------:R-:W-:Y:S01]  /*55c0*/  FMUL.FTZ R30, R30, UR6 ;  /* 0x000000061e1e7c20 */ /* 0x000fe20008410000 */
[----:B------:R-:W-:Y:S01]  /*55d0*/  FMUL.FTZ R31, R31, UR6 ;  /* 0x000000061f1f7c20 */ /* 0x000fe20008410000 */
[----:B------:R-:W-:Y:S01]  /*55e0*/  FMUL.FTZ R34, R34, UR6 ;  /* 0x0000000622227c20 */ /* 0x000fe20008410000 */
[----:B------:R-:W-:Y:S01]  /*55f0*/  FMUL.FTZ R35, R35, UR6 ;  /* 0x0000000623237c20 */ /* 0x000fe20008410000 */
[----:B------:R-:W-:Y:S01]  /*5600*/  FMUL.FTZ R38, R38, UR6 ;  /* 0x0000000626267c20 */ /* 0x000fe20008410000 */
[----:B------:R4:W5:Y:S01]  /*5610*/  MUFU.TANH R61, R28 ;  /* 0x0000001c003d7308 */ /* 0x0009620000002400 */
[----:B---3--:R-:W-:-:S02]  /*5620*/  IMAD R24, R192, UR7, R25 ;  /* 0x00000007c0187c24 */ /* 0x008fc4000f8e0219 */
[----:B------:R-:W-:Y:S01]  /*5630*/  FMUL.FTZ R39, R39, UR6 ;  /* 0x0000000627277c20 */ /* 0x000fe20008410000 */
[----:B------:R-:W-:Y:S01]  /*5640*/  FMUL.FTZ R42, R42, UR6 ;  /* 0x000000062a2a7c20 */ /* 0x000fe20008410000 */
[----:B------:R-:W-:Y:S01]  /*5650*/  FMUL.FTZ R43, R43, UR6 ;  /* 0x000000062b2b7c20 */ /* 0x000fe20008410000 */
[----:B------:R-:W-:Y:S02]  /*5660*/  IMAD.IADD R24, R24, 0x1, -R193 ;  /* 0x0000000118187824 */ /* 0x000fe400078e0ac1 */
[----:B------:R-:W-:Y:S01]  /*5670*/  FMUL.FTZ R46, R46, UR6 ;  /* 0x000000062e2e7c20 */ /* 0x000fe20008410000 */
[----:B------:R-:W-:Y:S01]  /*5680*/  FMUL.FTZ R47, R47, UR6 ;  /* 0x000000062f2f7c20 */ /* 0x000fe20008410000 */
[----:B------:R3:W3:Y:S01]  /*5690*/  MUFU.TANH R63, R32 ;  /* 0x00000020003f7308 */ /* 0x0006e20000002400 */
[----:B----4-:R-:W-:Y:S02]  /*56a0*/  IMAD R28, R192, UR7, R29 ;  /* 0x00000007c01c7c24 */ /* 0x010fe4000f8e021d */
[----:B------:R-:W-:Y:S01]  /*56b0*/  FMUL.FTZ R50, R50, UR6 ;  /* 0x0000000632327c20 */ /* 0x000fe20008410000 */
[----:B------:R-:W-:Y:S01]  /*56c0*/  FMUL.FTZ R51, R51, UR6 ;  /* 0x0000000633337c20 */ /* 0x000fe20008410000 */
[----:B------:R-:W-:Y:S01]  /*56d0*/  FMUL.FTZ R54, R54, UR6 ;  /* 0x0000000636367c20 */ /* 0x000fe20008410000 */
[----:B------:R-:W-:Y:S01]  /*56e0*/  FMUL.FTZ R55, R55, UR6 ;  /* 0x0000000637377c20 */ /* 0x000fe20008410000 */
[----:B0-----:R-:W-:Y:S01]  /*56f0*/  IADD3 R25, R28, -R21, -R193 ;  /* 0x800000151c197210 */ /* 0x001fe20007ffe8c1 */
[----:B------:R-:W-:Y:S01]  /*5700*/  ULDC UR6, c[0x0][0xa80] ;  /* 0x0002a00000067ab9 */ /* 0x000fe20000000800 */
[----:B------:R0:W4:Y:S01]  /*5710*/  MUFU.TANH R64, R33 ;  /* 0x0000002100407308 */ /* 0x0001220000002400 */
[----:B------:R-:W-:Y:S01]  /*5720*/  IMAD R21, R192, UR7, -R21 ;  /* 0x00000007c0157c24 */ /* 0x000fe2000f8e0a15 */
[----:B-1----:R-:W-:-:S02]  /*5730*/  VIADDMNMX R57, R57, R25, R24, PT ;  /* 0x0000001939397246 */ /* 0x002fc40003800118 */
[----:B--2---:R-:W-:Y:S02]  /*5740*/  VIADDMNMX R24, R20, R25, R24, PT ;  /* 0x0000001914187246 */ /* 0x004fe40003800118 */
[C---:B------:R-:W-:Y:S02]  /*5750*/  ISETP.GT.AND P2, PT, R57.reuse, RZ, PT ;  /* 0x000000ff3900720c */ /* 0x040fe40003f44270 */
[C---:B------:R-:W-:Y:S01]  /*5760*/  ISETP.GT.AND P3, PT, R57.reuse, 0x1, PT ;  /* 0x000000013900780c */ /* 0x040fe20003f64270 */
[----:B------:R-:W1:Y:S01]  /*5770*/  MUFU.TANH R65, R36 ;  /* 0x0000002400417308 */ /* 0x000e620000002400 */
[----:B------:R-:W-:Y:S02]  /*5780*/  ISETP.GT.AND P4, PT, R57, 0x8, PT ;  /* 0x000000083900780c */ /* 0x000fe40003f84270 */
[----:B-----5:R-:W-:Y:S02]  /*5790*/  FSEL R28, R58, -INF , P2 ;  /* 0xff8000003a1c7808 */ /* 0x020fe40001000000 */
[----:B------:R-:W-:-:S02]  /*57a0*/  FSEL R29, R60, -INF , P3 ;  /* 0xff8000003c1d7808 */ /* 0x000fc40001800000 */
[----:B------:R-:W-:Y:S01]  /*57b0*/  ISETP.GT.AND P2, PT, R57, 0x9, PT ;  /* 0x000000093900780c */ /* 0x000fe20003f44270 */
[----:B------:R2:W5:Y:S01]  /*57c0*/  MUFU.TANH R59, R37 ;  /* 0x00000025003b7308 */ /* 0x0005620000002400 */
[----:B---3--:R-:W-:Y:S02]  /*57d0*/  FSEL R32, R61, -INF , P4 ;  /* 0xff8000003d207808 */ /* 0x008fe40002000000 */
[C---:B------:R-:W-:Y:S02]  /*57e0*/  ISETP.GT.AND P3, PT, R57.reuse, 0x10, PT ;  /* 0x000000103900780c */ /* 0x040fe40003f64270 */
[----:B0-----:R-:W-:Y:S02]  /*57f0*/  FSEL R33, R62, -INF , P2 ;  /* 0xff8000003e217808 */ /* 0x001fe40001000000 */
[----:B------:R-:W-:Y:S01]  /*5800*/  ISETP.GT.AND P2, PT, R57, 0x11, PT ;  /* 0x000000113900780c */ /* 0x000fe20003f44270 */
[----:B------:R0:W3:Y:S01]  /*5810*/  MUFU.TANH R66, R40 ;  /* 0x0000002800427308 */ /* 0x0000e20000002400 */
[----:B--2---:R-:W-:-:S02]  /*5820*/  FMNMX.FTZ R37, R28, R29, !PT ;  /* 0x0000001d1c257209 */ /* 0x004fc40007810000 */
[----:B------:R-:W-:Y:S02]  /*5830*/  FSEL R36, R63, -INF , P3 ;  /* 0xff8000003f247808 */ /* 0x000fe40001800000 */
[C---:B------:R-:W-:Y:S02]  /*5840*/  ISETP.GT.AND P3, PT, R57.reuse, 0x18, PT ;  /* 0x000000183900780c */ /* 0x040fe40003f64270 */
[----:B------:R-:W-:Y:S01]  /*5850*/  ISETP.GT.AND P4, PT, R24, 0x8, PT ;  /* 0x000000081800780c */ /* 0x000fe20003f84270 */
[----:B------:R2:W3:Y:S01]  /*5860*/  MUFU.TANH R67, R41 ;  /* 0x0000002900437308 */ /* 0x0004e20000002400 */
[----:B0-----:R-:W-:Y:S02]  /*5870*/  FMNMX.FTZ R40, R32, R37, !PT ;  /* 0x0000002520287209 */ /* 0x001fe40007810000 */
[----:B----4-:R-:W-:Y:S02]  /*5880*/  FSEL R37, R64, -INF , P2 ;  /* 0xff80000040257808 */ /* 0x010fe40001000000 */
[----:B------:R-:W-:-:S02]  /*5890*/  ISETP.GT.AND P2, PT, R57, 0x19, PT ;  /* 0x000000193900780c */ /* 0x000fc40003f44270 */
[----:B------:R-:W-:Y:S01]  /*58a0*/  ISETP.GT.AND P5, PT, R24, 0x28, PT ;  /* 0x000000281800780c */ /* 0x000fe20003fa4270 */
[----:B------:R0:W4:Y:S01]  /*58b0*/  MUFU.TANH R68, R44 ;  /* 0x0000002c00447308 */ /* 0x0001220000002400 */
[----:B--2---:R-:W-:Y:S02]  /*58c0*/  FMNMX.FTZ R41, R33, R40, !PT ;  /* 0x0000002821297209 */ /* 0x004fe40007810000 */
[----:B-1----:R-:W-:Y:S02]  /*58d0*/  FSEL R40, R65, -INF , P3 ;  /* 0xff80000041287808 */ /* 0x002fe40001800000 */
[----:B------:R-:W-:Y:S02]  /*58e0*/  ISETP.GT.AND P3, PT, R57, 0x20, PT ;  /* 0x000000203900780c */ /* 0x000fe40003f64270 */
[----:B------:R-:W-:Y:S01]  /*58f0*/  R2UR UR7, R21 ;  /* 0x00000000150772ca */ /* 0x000fe200000e0000 */
[----:B------:R1:W2:Y:S01]  /*5900*/  MUFU.TANH R60, R45 ;  /* 0x0000002d003c7308 */ /* 0x0002a20000002400 */
[----:B0-----:R-:W-:-:S02]  /*5910*/  FMNMX.FTZ R44, R36, R41, !PT ;  /* 0x00000029242c7209 */ /* 0x001fc40007810000 */
[----:B-----5:R-:W-:Y:S02]  /*5920*/  FSEL R41, R59, -INF , P2 ;  /* 0xff8000003b297808 */ /* 0x020fe40001000000 */
[----:B------:R-:W-:-:S03]  /*5930*/  ISETP.GT.AND P2, PT, R57, 0x21, PT ;  /* 0x000000213900780c */ /* 0x000fc60003f44270 */
[----:B------:R4:W0:Y:S01]  /*5940*/  MUFU.TANH R61, R48 ;  /* 0x00000030003d7308 */ /* 0x0008220000002400 */
[----:B-1----:R-:W-:Y:S02]  /*5950*/  FMNMX.FTZ R45, R37, R44, !PT ;  /* 0x0000002c252d7209 */ /* 0x002fe40007810000 */
[----:B---3--:R-:W-:Y:S02]  /*5960*/  FSEL R44, R66, -INF , P3 ;  /* 0xff800000422c7808 */ /* 0x008fe40001800000 */
[----:B------:R-:W-:Y:S02]  /*5970*/  FMNMX.FTZ R58, R40, R45, !PT ;  /* 0x0000002d283a7209 */ /* 0x000fe40007810000 */
[----:B------:R-:W-:Y:S01]  /*5980*/  ISETP.GT.AND P3, PT, R57, 0x28, PT ;  /* 0x000000283900780c */ /* 0x000fe20003f64270 */
[----:B------:R2:W1:Y:S01]  /*5990*/  MUFU.TANH R62, R49 ;  /* 0x00000031003e7308 */ /* 0x0004620000002400 */
[----:B------:R-:W-:Y:S02]  /*59a0*/  FMNMX.FTZ R59, R41, R58, !PT ;  /* 0x0000003a293b7209 */ /* 0x000fe40007810000 */
[----:B------:R-:W-:-:S02]  /*59b0*/  FSEL R45, R67, -INF , P2 ;  /* 0xff800000432d7808 */ /* 0x000fc40001000000 */
[----:B------:R-:W-:Y:S02]  /*59c0*/  FMNMX.FTZ R58, R44, R59, !PT ;  /* 0x0000003b2c3a7209 */ /* 0x000fe40007810000 */
[----:B------:R-:W-:Y:S01]  /*59d0*/  ISETP.GT.AND P2, PT, R57, 0x29, PT ;  /* 0x000000293900780c */ /* 0x000fe20003f44270 */
[----:B------:R0:W3:Y:S01]  /*59e0*/  MUFU.TANH R63, R52 ;  /* 0x00000034003f7308 */ /* 0x0000e20000002400 */
[----:B----4-:R-:W-:Y:S02]  /*59f0*/  FSEL R48, R68, -INF , P3 ;  /* 0xff80000044307808 */ /* 0x010fe40001800000 */
[----:B------:R-:W-:Y:S02]  /*5a00*/  FMNMX.FTZ R59, R45, R58, !PT ;  /* 0x0000003a2d3b7209 */ /* 0x000fe40007810000 */
[----:B------:R-:W-:Y:S02]  /*5a10*/  ISETP.GT.AND P3, PT, R57, 0x30, PT ;  /* 0x000000303900780c */ /* 0x000fe40003f64270 */
[----:B--2---:R-:W-:Y:S01]  /*5a20*/  FSEL R49, R60, -INF , P2 ;  /* 0xff8000003c317808 */ /* 0x004fe20001000000 */
[----:B------:R3:W2:Y:S01]  /*5a30*/  MUFU.TANH R64, R53 ;  /* 0x0000003500407308 */ /* 0x0006a20000002400 */
[----:B------:R-:W-:-:S02]  /*5a40*/  FMNMX.FTZ R58, R48, R59, !PT ;  /* 0x0000003b303a7209 */ /* 0x000fc40007810000 */
[----:B------:R-:W-:Y:S02]  /*5a50*/  ISETP.GT.AND P2, PT, R57, 0x31, PT ;  /* 0x000000313900780c */ /* 0x000fe40003f44270 */
[----:B0-----:R-:W-:Y:S02]  /*5a60*/  FSEL R52, R61, -INF , P3 ;  /* 0xff8000003d347808 */ /* 0x001fe40001800000 */
[----:B------:R-:W-:Y:S01]  /*5a70*/  FMNMX.FTZ R59, R49, R58, !PT ;  /* 0x0000003a313b7209 */ /* 0x000fe20007810000 */
[----:B------:R-:W0:Y:S01]  /*5a80*/  MUFU.TANH R26, R26 ;  /* 0x0000001a001a7308 */ /* 0x000e220000002400 */
[----:B------:R-:W-:Y:S02]  /*5a90*/  ISETP.GT.AND P3, PT, R57, 0x38, PT ;  /* 0x000000383900780c */ /* 0x000fe40003f64270 */
[----:B-1----:R-:W-:Y:S02]  /*5aa0*/  FSEL R58, R62, -INF , P2 ;  /* 0xff8000003e3a7808 */ /* 0x002fe40001000000 */
[----:B------:R-:W-:-:S02]  /*5ab0*/  FMNMX.FTZ R59, R52, R59, !PT ;  /* 0x0000003b343b7209 */ /* 0x000fc40007810000 */
[----:B------:R-:W-:Y:S01]  /*5ac0*/  ISETP.GT.AND P2, PT, R57, 0x39, PT ;  /* 0x000000393900780c */ /* 0x000fe20003f44270 */
[----:B------:R-:W1:Y:S01]  /*5ad0*/  MUFU.TANH R27, R27 ;  /* 0x0000001b001b7308 */ /* 0x000e620000002400 */
[----:B---3--:R-:W-:Y:S02]  /*5ae0*/  FSEL R53, R63, -INF , P3 ;  /* 0xff8000003f357808 */ /* 0x008fe40001800000 */
[----:B------:R-:W-:Y:S02]  /*5af0*/  FMNMX.FTZ R60, R58, R59, !PT ;  /* 0x0000003b3a3c7209 */ /* 0x000fe40007810000 */
[----:B--2---:R-:W-:Y:S02]  /*5b00*/  FSEL R57, R64, -INF , P2 ;  /* 0xff80000040397808 */ /* 0x004fe40001000000 */
[----:B------:R-:W-:Y:S01]  /*5b10*/  FMNMX.FTZ R60, R53, R60, !PT ;  /* 0x0000003c353c7209 */ /* 0x000fe20007810000 */
[----:B------:R-:W2:Y:S01]  /*5b20*/  MUFU.TANH R30, R30 ;  /* 0x0000001e001e7308 */ /* 0x000ea20000002400 */
[----:B------:R-:W-:-:S02]  /*5b30*/  ISETP.GT.AND P2, PT, R24, RZ, PT ;  /* 0x000000ff1800720c */ /* 0x000fc40003f44270 */
[----:B------:R-:W-:Y:S02]  /*5b40*/  FMNMX.FTZ R60, R57, R60, !PT ;  /* 0x0000003c393c7209 */ /* 0x000fe40007810000 */
[----:B------:R-:W-:Y:S02]  /*5b50*/  ISETP.GT.AND P3, PT, R24, 0x1, PT ;  /* 0x000000011800780c */ /* 0x000fe40003f64270 */
[----:B0-----:R-:W-:Y:S01]  /*5b60*/  FSEL R20, R26, -INF , P2 ;  /* 0xff8000001a147808 */ /* 0x001fe20001000000 */
[----:B------:R-:W0:Y:S01]  /*5b70*/  SHFL.BFLY PT, R59, R60, 0x2, 0x1f ;  /* 0x0c401f003c3b7f89 */ /* 0x000e2200000e0000 */
[----:B------:R3:W4:Y:S01]  /*5b80*/  MUFU.TANH R61, R31 ;  /* 0x0000001f003d7308 */ /* 0x0007220000002400 */
[----:B-1----:R-:W-:Y:S02]  /*5b90*/  FSEL R25, R27, -INF , P3 ;  /* 0xff8000001b197808 */ /* 0x002fe40001800000 */
[C---:B------:R-:W-:Y:S02]  /*5ba0*/  ISETP.GT.AND P2, PT, R24.reuse, 0x9, PT ;  /* 0x000000091800780c */ /* 0x040fe40003f44270 */
[----:B------:R-:W-:-:S03]  /*5bb0*/  ISETP.GT.AND P3, PT, R24, 0x10, PT ;  /* 0x000000101800780c */ /* 0x000fc60003f64270 */
[----:B------:R1:W5:Y:S01]  /*5bc0*/  MUFU.TANH R62, R34 ;  /* 0x00000022003e7308 */ /* 0x0003620000002400 */
[----:B--2---:R-:W-:Y:S02]  /*5bd0*/  FSEL R26, R30, -INF , P4 ;  /* 0xff8000001e1a7808 */ /* 0x004fe40002000000 */
[----:B---3--:R-:W-:Y:S02]  /*5be0*/  FMNMX.FTZ R31, R20, R25, !PT ;  /* 0x00000019141f7209 */ /* 0x008fe40007810000 */
[----:B------:R-:W-:-:S03]  /*5bf0*/  ISETP.GT.AND P4, PT, R24, 0x19, PT ;  /* 0x000000191800780c */ /* 0x000fc60003f84270 */
[----:B------:R2:W3:Y:S01]  /*5c00*/  MUFU.TANH R63, R35 ;  /* 0x00000023003f7308 */ /* 0x0004e20000002400 */
[----:B----4-:R-:W-:Y:S02]  /*5c10*/  FSEL R27, R61, -INF , P2 ;  /* 0xff8000003d1b7808 */ /* 0x010fe40001000000 */
[----:B-1----:R-:W-:Y:S02]  /*5c20*/  FMNMX.FTZ R34, R26, R31, !PT ;  /* 0x0000001f1a227209 */ /* 0x002fe40007810000 */
[----:B------:R-:W-:Y:S02]  /*5c30*/  ISETP.GT.AND P2, PT, R24, 0x11, PT ;  /* 0x000000111800780c */ /* 0x000fe40003f44270 */
[----:B0-----:R-:W-:Y:S01]  /*5c40*/  FMNMX.FTZ R59, R60, R59, !PT ;  /* 0x0000003b3c3b7209 */ /* 0x001fe20007810000 */
[----:B------:R0:W1:Y:S01]  /*5c50*/  MUFU.TANH R64, R38 ;  /* 0x0000002600407308 */ /* 0x0000620000002400 */
[----:B-----5:R-:W-:Y:S02]  /*5c60*/  FSEL R30, R62, -INF , P3 ;  /* 0xff8000003e1e7808 */ /* 0x020fe40001800000 */
[----:B--2---:R-:W-:Y:S01]  /*5c70*/  FMNMX.FTZ R35, R27, R34, !PT ;  /* 0x000000221b237209 */ /* 0x004fe20007810000 */
[----:B------:R-:W2:Y:S01]  /*5c80*/  SHFL.BFLY PT, R168, R59, 0x1, 0x1f ;  /* 0x0c201f003ba87f89 */ /* 0x000ea200000e0000 */
[----:B------:R-:W-:-:S03]  /*5c90*/  ISETP.GT.AND P3, PT, R24, 0x18, PT ;  /* 0x000000181800780c */ /* 0x000fc60003f64270 */
[----:B------:R4:W5:Y:S01]  /*5ca0*/  MUFU.TANH R60, R39 ;  /* 0x00000027003c7308 */ /* 0x0009620000002400 */
[----:B---3--:R-:W-:Y:S02]  /*5cb0*/  FSEL R31, R63, -INF , P2 ;  /* 0xff8000003f1f7808 */ /* 0x008fe40001000000 */
[----:B0-----:R-:W-:Y:S02]  /*5cc0*/  FMNMX.FTZ R38, R30, R35, !PT ;  /* 0x000000231e267209 */ /* 0x001fe40007810000 */
[----:B------:R-:W-:-:S03]  /*5cd0*/  ISETP.GT.AND P2, PT, R24, 0x20, PT ;  /* 0x000000201800780c */ /* 0x000fc60003f44270 */
[----:B------:R0:W3:Y:S01]  /*5ce0*/  MUFU.TANH R65, R42 ;  /* 0x0000002a00417308 */ /* 0x0000e20000002400 */
[----:B-1----:R-:W-:Y:S02]  /*5cf0*/  FSEL R34, R64, -INF , P3 ;  /* 0xff80000040227808 */ /* 0x002fe40001800000 */
[----:B----4-:R-:W-:Y:S02]  /*5d00*/  FMNMX.FTZ R39, R31, R38, !PT ;  /* 0x000000261f277209 */ /* 0x010fe40007810000 */
[----:B------:R-:W-:-:S03]  /*5d10*/  ISETP.GT.AND P3, PT, R24, 0x21, PT ;  /* 0x000000211800780c */ /* 0x000fc60003f64270 */
[----:B------:R1:W4:Y:S01]  /*5d20*/  MUFU.TANH R66, R43 ;  /* 0x0000002b00427308 */ /* 0x0003220000002400 */
[----:B-----5:R-:W-:Y:S02]  /*5d30*/  FSEL R35, R60, -INF , P4 ;  /* 0xff8000003c237808 */ /* 0x020fe40002000000 */
[----:B0-----:R-:W-:Y:S02]  /*5d40*/  FMNMX.FTZ R42, R34, R39, !PT ;  /* 0x00000027222a7209 */ /* 0x001fe40007810000 */
[----:B--2---:R-:W-:Y:S02]  /*5d50*/  FMNMX.FTZ R168, R59, R168, !PT ;  /* 0x000000a83ba87209 */ /* 0x004fe40007810000 */
[----:B------:R-:W-:Y:S01]  /*5d60*/  ISETP.GT.AND P4, PT, R24, 0x29, PT ;  /* 0x000000291800780c */ /* 0x000fe20003f84270 */
[----:B------:R0:W2:Y:S01]  /*5d70*/  MUFU.TANH R67, R46 ;  /* 0x0000002e00437308 */ /* 0x0000a20000002400 */
[----:B---3--:R-:W-:Y:S02]  /*5d80*/  FSEL R38, R65, -INF , P2 ;  /* 0xff80000041267808 */ /* 0x008fe40001000000 */
[----:B-1----:R-:W-:-:S02]  /*5d90*/  FMNMX.FTZ R43, R35, R42, !PT ;  /* 0x0000002a232b7209 */ /* 0x002fc40007810000 */
[----:B------:R-:W-:-:S03]  /*5da0*/  ISETP.GT.AND P2, PT, R24, 0x30, PT ;  /* 0x000000301800780c */ /* 0x000fc60003f44270 */
[----:B------:R1:W3:Y:S01]  /*5db0*/  MUFU.TANH R68, R47 ;  /* 0x0000002f00447308 */ /* 0x0002e20000002400 */
[----:B----4-:R-:W-:Y:S02]  /*5dc0*/  FSEL R39, R66, -INF , P3 ;  /* 0xff80000042277808 */ /* 0x010fe40001800000 */
[----:B0-----:R-:W-:Y:S01]  /*5dd0*/  FMNMX.FTZ R46, R38, R43, !PT ;  /* 0x0000002b262e7209 */ /* 0x001fe20007810000 */
[C---:B------:R-:W-:Y:S01]  /*5de0*/  FMUL.FTZ R43, R168.reuse, UR6 ;  /* 0x00000006a82b7c20 */ /* 0x040fe20008410000 */
[----:B------:R-:W-:-:S03]  /*5df0*/  FSETP.NEU.FTZ.AND P3, PT, R168, -INF , PT ;  /* 0xff800000a800780b */ /* 0x000fc60003f7d000 */
[----:B------:R0:W4:Y:S01]  /*5e00*/  MUFU.TANH R61, R50 ;  /* 0x00000032003d7308 */ /* 0x0001220000002400 */
[----:B--2---:R-:W-:Y:S02]  /*5e10*/  FSEL R42, R67, -INF , P5 ;  /* 0xff800000432a7808 */ /* 0x004fe40002800000 */
[----:B-1----:R-:W-:Y:S02]  /*5e20*/  FMNMX.FTZ R47, R39, R46, !PT ;  /* 0x0000002e272f7209 */ /* 0x002fe40007810000 */
[----:B------:R-:W-:Y:S02]  /*5e30*/  FSEL R59, R43, RZ, P3 ;  /* 0x000000ff2b3b7208 */ /* 0x000fe40001800000 */
[----:B------:R-:W-:Y:S01]  /*5e40*/  ISETP.GT.AND P3, PT, R24, 0x31, PT ;  /* 0x000000311800780c */ /* 0x000fe20003f64270 */
[----:B------:R-:W1:Y:S01]  /*5e50*/  MUFU.TANH R51, R51 ;  /* 0x0000003300337308 */ /* 0x000e620000002400 */
[----:B---3--:R-:W-:Y:S01]  /*5e60*/  FSEL R43, R68, -INF , P4 ;  /* 0xff800000442b7808 */ /* 0x008fe20002000000 */
[--C-:B------:R-:W-:Y:S01]  /*5e70*/  FFMA.FTZ R170, R28, UR6, -R59.reuse ;  /* 0x000000061caa7c23 */ /* 0x100fe2000801083b */
[----:B0-----:R-:W-:Y:S01]  /*5e80*/  FMNMX.FTZ R50, R42, R47, !PT ;  /* 0x0000002f2a327209 */ /* 0x001fe20007810000 */
[--C-:B------:R-:W-:Y:S01]  /*5e90*/  FFMA.FTZ R171, R29, UR6, -R59.reuse ;  /* 0x000000061dab7c23 */ /* 0x100fe2000801083b */
[--C-:B------:R-:W-:Y:S01]  /*5ea0*/  FFMA.FTZ R173, R33, UR6, -R59.reuse ;  /* 0x0000000621ad7c23 */ /* 0x100fe2000801083b */
[--C-:B------:R-:W-:Y:S01]  /*5eb0*/  FFMA.FTZ R172, R32, UR6, -R59.reuse ;  /* 0x0000000620ac7c23 */ /* 0x100fe2000801083b */
[----:B------:R-:W-:Y:S01]  /*5ec0*/  FMNMX.FTZ R47, R43, R50, !PT ;  /* 0x000000322b2f7209 */ /* 0x000fe20007810000 */
[----:B------:R-:W0:Y:S01]  /*5ed0*/  MUFU.TANH R54, R54 ;  /* 0x0000003600367308 */ /* 0x000e220000002400 */
[----:B----4-:R-:W-:Y:S01]  /*5ee0*/  FSEL R46, R61, -INF , P2 ;  /* 0xff8000003d2e7808 */ /* 0x010fe20001000000 */
[--C-:B------:R-:W-:Y:S01]  /*5ef0*/  FFMA.FTZ R174, R36, UR6, -R59.reuse ;  /* 0x0000000624ae7c23 */ /* 0x100fe2000801083b */
[----:B------:R-:W-:Y:S01]  /*5f00*/  ISETP.GT.AND P2, PT, R24, 0x38, PT ;  /* 0x000000381800780c */ /* 0x000fe20003f44270 */
[--C-:B------:R-:W-:Y:S01]  /*5f10*/  FFMA.FTZ R175, R37, UR6, -R59.reuse ;  /* 0x0000000625af7c23 */ /* 0x100fe2000801083b */
[--C-:B------:R-:W-:Y:S01]  /*5f20*/  FFMA.FTZ R176, R40, UR6, -R59.reuse ;  /* 0x0000000628b07c23 */ /* 0x100fe2000801083b */
[--C-:B------:R-:W-:Y:S01]  /*5f30*/  FFMA.FTZ R177, R41, UR6, -R59.reuse ;  /* 0x0000000629b17c23 */ /* 0x100fe2000801083b */
[--C-:B------:R-:W-:Y:S01]  /*5f40*/  FFMA.FTZ R178, R44, UR6, -R59.reuse ;  /* 0x000000062cb27c23 */ /* 0x100fe2000801083b */
[----:B------:R-:W2:Y:S01]  /*5f50*/  MUFU.TANH R55, R55 ;  /* 0x0000003700377308 */ /* 0x000ea20000002400 */
[----:B-1----:R-:W-:Y:S01]  /*5f60*/  FSEL R28, R51, -INF , P3 ;  /* 0xff800000331c7808 */ /* 0x002fe20001800000 */
[--C-:B------:R-:W-:Y:S01]  /*5f70*/  FFMA.FTZ R179, R45, UR6, -R59.reuse ;  /* 0x000000062db37c23 */ /* 0x100fe2000801083b */
[----:B------:R-:W-:Y:S01]  /*5f80*/  FMNMX.FTZ R51, R46, R47, !PT ;  /* 0x0000002f2e337209 */ /* 0x000fe20007810000 */
[--C-:B------:R-:W-:Y:S01]  /*5f90*/  FFMA.FTZ R180, R48, UR6, -R59.reuse ;  /* 0x0000000630b47c23 */ /* 0x100fe2000801083b */
[----:B------:R-:W-:Y:S01]  /*5fa0*/  ISETP.GT.AND P3, PT, R24, 0x39, PT ;  /* 0x000000391800780c */ /* 0x000fe20003f64270 */
[--C-:B------:R-:W-:Y:S01]  /*5fb0*/  FFMA.FTZ R181, R49, UR6, -R59.reuse ;  /* 0x0000000631b57c23 */ /* 0x100fe2000801083b */
[----:B------:R-:W-:Y:S01]  /*5fc0*/  FMNMX.FTZ R24, R28, R51, !PT ;  /* 0x000000331c187209 */ /* 0x000fe20007810000 */
[--C-:B------:R-:W-:Y:S01]  /*5fd0*/  FFMA.FTZ R182, R52, UR6, -R59.reuse ;  /* 0x0000000634b67c23 */ /* 0x100fe2000801083b */
[----:B0-----:R-:W-:Y:S01]  /*5fe0*/  FSEL R47, R54, -INF , P2 ;  /* 0xff800000362f7808 */ /* 0x001fe20001000000 */
[--C-:B------:R-:W-:Y:S01]  /*5ff0*/  FFMA.FTZ R197, R58, UR6, -R59.reuse ;  /* 0x000000063ac57c23 */ /* 0x100fe2000801083b */
[--C-:B------:R-:W-:Y:S01]  /*6000*/  FFMA.FTZ R183, R53, UR6, -R59.reuse ;  /* 0x0000000635b77c23 */ /* 0x100fe2000801083b */
[----:B------:R-:W-:Y:S01]  /*6010*/  FFMA.FTZ R200, R57, UR6, -R59 ;  /* 0x0000000639c87c23 */ /* 0x000fe2000801083b */
[----:B------:R-:W-:Y:S01]  /*6020*/  FMNMX.FTZ R24, R47, R24, !PT ;  /* 0x000000182f187209 */ /* 0x000fe20007810000 */
[----:B------:R-:W-:Y:S01]  /*6030*/  MUFU.EX2 R170, R170 ;  /* 0x000000aa00aa7308 */ /* 0x000fe20000000800 */
[----:B--2---:R-:W-:-:S04]  /*6040*/  FSEL R29, R55, -INF , P3 ;  /* 0xff800000371d7808 */ /* 0x004fc80001800000 */
[----:B------:R-:W-:-:S03]  /*6050*/  FMNMX.FTZ R24, R29, R24, !PT ;  /* 0x000000181d187209 */ /* 0x000fc60007810000 */
[----:B------:R-:W0:Y:S02]  /*6060*/  MUFU.EX2 R171, R171 ;  /* 0x000000ab00ab7308 */ /* 0x000e240000000800 */
[----:B------:R-:W1:Y:S06]  /*6070*/  SHFL.BFLY PT, R33, R24, 0x2, 0x1f ;  /* 0x0c401f0018217f89 */ /* 0x000e6c00000e0000 */
[----:B------:R-:W-:Y:S08]  /*6080*/  MUFU.EX2 R172, R172 ;  /* 0x000000ac00ac7308 */ /* 0x000ff00000000800 */
[----:B------:R-:W2:Y:S01]  /*6090*/  MUFU.EX2 R173, R173 ;  /* 0x000000ad00ad7308 */ /* 0x000ea20000000800 */
[----:B0-----:R-:W-:Y:S01]  /*60a0*/  F2FP.F16.F32.PACK_AB R152, R171, R170 ;  /* 0x000000aaab98723e */ /* 0x001fe200000000ff */
[----:B------:R-:W-:-:S06]  /*60b0*/  FADD.FTZ R171, R170, R171 ;  /* 0x000000abaaab7221 */ /* 0x000fcc0000010000 */
[----:B------:R-:W-:Y:S01]  /*60c0*/  MUFU.EX2 R174, R174 ;  /* 0x000000ae00ae7308 */ /* 0x000fe20000000800 */
[----:B-1----:R-:W-:-:S07]  /*60d0*/  FMNMX.FTZ R33, R24, R33, !PT ;  /* 0x0000002118217209 */ /* 0x002fce0007810000 */
[----:B------:R-:W0:Y:S01]  /*60e0*/  MUFU.EX2 R175, R175 ;  /* 0x000000af00af7308 */ /* 0x000e220000000800 */
[----:B------:R-:W1:Y:S01]  /*60f0*/  SHFL.BFLY PT, R24, R33, 0x1, 0x1f ;  /* 0x0c201f0021187f89 */ /* 0x000e6200000e0000 */
[----:B--2---:R-:W-:Y:S01]  /*6100*/  F2FP.F16.F32.PACK_AB R154, R173, R172 ;  /* 0x000000acad9a723e */ /* 0x004fe200000000ff */
[----:B------:R-:W-:-:S04]  /*6110*/  FADD.FTZ R172, R172, R171 ;  /* 0x000000abacac7221 */ /* 0x000fc80000010000 */
[----:B------:R-:W-:Y:S01]  /*6120*/  FADD.FTZ R173, R173, R172 ;  /* 0x000000acadad7221 */ /* 0x000fe20000010000 */
[----:B------:R-:W-:Y:S08]  /*6130*/  MUFU.EX2 R176, R176 ;  /* 0x000000b000b07308 */ /* 0x000ff00000000800 */
[----:B------:R-:W2:Y:S01]  /*6140*/  MUFU.EX2 R177, R177 ;  /* 0x000000b100b17308 */ /* 0x000ea20000000800 */
[----:B0-----:R-:W-:Y:S01]  /*6150*/  F2FP.F16.F32.PACK_AB R156, R175, R174 ;  /* 0x000000aeaf9c723e */ /* 0x001fe200000000ff */
[----:B------:R-:W-:-:S04]  /*6160*/  FADD.FTZ R174, R174, R173 ;  /* 0x000000adaeae7221 */ /* 0x000fc80000010000 */
[----:B------:R-:W-:Y:S02]  /*6170*/  FADD.FTZ R175, R175, R174 ;  /* 0x000000aeafaf7221 */ /* 0x000fe40000010000 */
[----:B------:R-:W-:Y:S01]  /*6180*/  MUFU.EX2 R178, R178 ;  /* 0x000000b200b27308 */ /* 0x000fe20000000800 */
[----:B-1----:R-:W-:-:S04]  /*6190*/  FMNMX.FTZ R169, R33, R24, !PT ;  /* 0x0000001821a97209 */ /* 0x002fc80007810000 */
[C---:B------:R-:W-:Y:S01]  /*61a0*/  FSETP.NEU.FTZ.AND P2, PT, R169.reuse, -INF , PT ;  /* 0xff800000a900780b */ /* 0x040fe20003f5d000 */
[----:B------:R-:W-:Y:S02]  /*61b0*/  FMUL.FTZ R24, R169, UR6 ;  /* 0x00000006a9187c20 */ /* 0x000fe40008410000 */
[----:B------:R-:W0:Y:S01]  /*61c0*/  MUFU.EX2 R179, R179 ;  /* 0x000000b300b37308 */ /* 0x000e220000000800 */
[----:B--2---:R-:W-:Y:S01]  /*61d0*/  F2FP.F16.F32.PACK_AB R158, R177, R176 ;  /* 0x000000b0b19e723e */ /* 0x004fe200000000ff */
[----:B------:R-:W-:Y:S01]  /*61e0*/  FADD.FTZ R176, R176, R175 ;  /* 0x000000afb0b07221 */ /* 0x000fe20000010000 */
[----:B------:R-:W-:Y:S02]  /*61f0*/  FSEL R32, R24, RZ, P2 ;  /* 0x000000ff18207208 */ /* 0x000fe40001000000 */
[----:B------:R-:W-:Y:S01]  /*6200*/  ISETP.NE.AND P2, PT, R69, RZ, PT ;  /* 0x000000ff4500720c */ /* 0x000fe20003f45270 */
[----:B------:R-:W-:Y:S02]  /*6210*/  FADD.FTZ R177, R177, R176 ;  /* 0x000000b0b1b17221 */ /* 0x000fe40000010000 */
[--C-:B------:R-:W-:Y:S01]  /*6220*/  FFMA.FTZ R198, R20, UR6, -R32.reuse ;  /* 0x0000000614c67c23 */ /* 0x100fe20008010820 */
[-C--:B------:R-:W-:Y:S01]  /*6230*/  LEA.HI R20, R56, R23.reuse, RZ, 0x4 ;  /* 0x0000001738147211 */ /* 0x080fe200078f20ff */
[--C-:B------:R-:W-:Y:S01]  /*6240*/  FFMA.FTZ R199, R25, UR6, -R32.reuse ;  /* 0x0000000619c77c23 */ /* 0x100fe20008010820 */
[--C-:B------:R-:W-:Y:S01]  /*6250*/  FFMA.FTZ R202, R27, UR6, -R32.reuse ;  /* 0x000000061bca7c23 */ /* 0x100fe20008010820 */
[--C-:B------:R-:W-:Y:S01]  /*6260*/  FFMA.FTZ R204, R31, UR6, -R32.reuse ;  /* 0x000000061fcc7c23 */ /* 0x100fe20008010820 */
[----:B------:R-:W-:Y:S01]  /*6270*/  LOP3.LUT R24, R20, 0xfffffff0, RZ, 0xc0, !PT ;  /* 0xfffffff014187812 */ /* 0x000fe200078ec0ff */
[--C-:B------:R-:W-:Y:S01]  /*6280*/  FFMA.FTZ R201, R26, UR6, -R32.reuse ;  /* 0x000000061ac97c23 */ /* 0x100fe20008010820 */
[----:B------:R-:W-:Y:S01]  /*6290*/  LEA.HI R56, R56, R23, RZ, 0x5 ;  /* 0x0000001738387211 */ /* 0x000fe200078f28ff */
[----:B------:R-:W-:Y:S01]  /*62a0*/  FFMA.FTZ R203, R30, UR6, -R32 ;  /* 0x000000061ecb7c23 */ /* 0x000fe20008010820 */
[----:B------:R-:W-:Y:S01]  /*62b0*/  SHF.R.U32.HI R31, RZ, 0x1, R20 ;  /* 0x00000001ff1f7819 */ /* 0x000fe20000011614 */
[----:B------:R-:W-:-:S02]  /*62c0*/  IMAD.IADD R24, R23, 0x1, -R24 ;  /* 0x0000000117187824 */ /* 0x000fc400078e0a18 */
[--C-:B------:R-:W-:Y:S01]  /*62d0*/  FFMA.FTZ R205, R34, UR6, -R32.reuse ;  /* 0x0000000622cd7c23 */ /* 0x100fe20008010820 */
[----:B------:R-:W-:Y:S02]  /*62e0*/  IMAD.SHL.U32 R56, R56, 0x20, RZ ;  /* 0x0000002038387824 */ /* 0x000fe400078e00ff */
[----:B------:R-:W-:Y:S01]  /*62f0*/  FFMA.FTZ R206, R35, UR6, -R32 ;  /* 0x0000000623ce7c23 */ /* 0x000fe20008010820 */
[----:B------:R-:W-:Y:S01]  /*6300*/  @!P2 VIADD R20, R195, 0x38840 ;  /* 0x00038840c314a836 */ /* 0x000fe20000000000 */
[----:B------:R-:W-:Y:S01]  /*6310*/  SHF.R.S32.HI R25, RZ, 0x1f, R24 ;  /* 0x0000001fff197819 */ /* 0x000fe20000011418 */
[--C-:B------:R-:W-:Y:S01]  /*6320*/  FFMA.FTZ R207, R38, UR6, -R32.reuse ;  /* 0x0000000626cf7c23 */ /* 0x100fe20008010820 */
[----:B------:R-:W-:Y:S01]  /*6330*/  LOP3.LUT R56, R56, 0x7ffffc00, RZ, 0xc0, !PT ;  /* 0x7ffffc0038387812 */ /* 0x000fe200078ec0ff */
        /* <DEDUP_REMOVED lines=9> */
[----:B------:R-:W-:Y:S01]  /*63d0*/  FFMA.FTZ R214, R29, UR6, -R32 ;  /* 0x000000061dd67c23 */ /* 0x000fe20008010820 */
[----:B------:R-:W-:Y:S01]  /*63e0*/  IMAD.IADD R27, R24, 0x1, -R27 ;  /* 0x00000001181b7824 */ /* 0x000fe200078e0a1b */
[----:B------:R-:W-:Y:S01]  /*63f0*/  LOP3.LUT R25, R25, 0x7ffffe00, RZ, 0xc0, !PT ;  /* 0x7ffffe0019197812 */ /* 0x000fe200078ec0ff */
[----:B------:R-:W-:Y:S01]  /*6400*/  MUFU.EX2 R198, R198 ;  /* 0x000000c600c67308 */ /* 0x000fe20000000800 */
[----:B0-----:R-:W-:Y:S01]  /*6410*/  F2FP.F16.F32.PACK_AB R160, R179, R178 ;  /* 0x000000b2b3a0723e */ /* 0x001fe200000000ff */
[C---:B------:R-:W-:Y:S01]  /*6420*/  IMAD.SHL.U32 R24, R27.reuse, 0x40, RZ ;  /* 0x000000401b187824 */ /* 0x040fe200078e00ff */
[C---:B------:R-:W-:Y:S01]  /*6430*/  LOP3.LUT P4, RZ, R27.reuse, 0x4, RZ, 0xc0, !PT ;  /* 0x000000041bff7812 */ /* 0x040fe2000788c0ff */
[----:B------:R-:W-:Y:S01]  /*6440*/  FADD.FTZ R178, R178, R177 ;  /* 0x000000b1b2b27221 */ /* 0x000fe20000010000 */
[----:B------:R-:W-:-:S02]  /*6450*/  LOP3.LUT P3, RZ, R27, 0x2, RZ, 0xc0, !PT ;  /* 0x000000021bff7812 */ /* 0x000fc4000786c0ff */
[----:B------:R-:W-:Y:S01]  /*6460*/  LOP3.LUT R24, R24, 0x1c0, RZ, 0xc0, !PT ;  /* 0x000001c018187812 */ /* 0x000fe200078ec0ff */
[----:B------:R-:W0:Y:S01]  /*6470*/  MUFU.EX2 R199, R199 ;  /* 0x000000c700c77308 */ /* 0x000e220000000800 */
[----:B------:R-:W-:Y:S01]  /*6480*/  SEL R185, R185, 0xffffffe0, !P3 ;  /* 0xffffffe0b9b97807 */ /* 0x000fe20005800000 */
[----:B------:R-:W-:Y:S01]  /*6490*/  FADD.FTZ R179, R179, R178 ;  /* 0x000000b2b3b37221 */ /* 0x000fe20000010000 */
[----:B------:R-:W-:Y:S02]  /*64a0*/  LOP3.LUT R31, R24, 0x8, R31, 0xf8, !PT ;  /* 0x00000008181f7812 */ /* 0x000fe400078ef81f */
[----:B------:R-:W-:Y:S02]  /*64b0*/  SHF.R.U32.HI R24, RZ, 0x3, R24 ;  /* 0x00000003ff187819 */ /* 0x000fe40000011618 */
[----:B------:R-:W-:Y:S01]  /*64c0*/  @!P2 IADD3 R21, R195, 0x38860, RZ ;  /* 0x00038860c315a810 */ /* 0x000fe20007ffe0ff */
[----:B------:R-:W-:Y:S01]  /*64d0*/  MUFU.EX2 R201, R201 ;  /* 0x000000c900c97308 */ /* 0x000fe20000000800 */
[----:B------:R-:W-:-:S02]  /*64e0*/  LOP3.LUT R24, R31, R24, RZ, 0x3c, !PT ;  /* 0x000000181f187212 */ /* 0x000fc400078e3cff */
[----:B------:R-:W-:Y:S02]  /*64f0*/  @!P2 PRMT R21, RZ, 0x654, R21 ;  /* 0x00000654ff15a816 */ /* 0x000fe40000000015 */
[----:B------:R-:W-:-:S03]  /*6500*/  IADD3 R24, R24, R25, R56 ;  /* 0x0000001918187210 */ /* 0x000fc60007ffe038 */
[----:B------:R-:W1:Y:S01]  /*6510*/  MUFU.EX2 R202, R202 ;  /* 0x000000ca00ca7308 */ /* 0x000e620000000800 */
[----:B0-----:R-:W-:Y:S01]  /*6520*/  F2FP.F16.F32.PACK_AB R153, R199, R198 ;  /* 0x000000c6c799723e */ /* 0x001fe200000000ff */
[----:B------:R-:W-:Y:S01]  /*6530*/  IMAD R184, R24, 0x2, R195 ;  /* 0x0000000218b87824 */ /* 0x000fe200078e02c3 */
[----:B------:R-:W-:Y:S01]  /*6540*/  @!P2 PRMT R24, RZ, 0x654, R20 ;  /* 0x00000654ff18a816 */ /* 0x000fe20000000014 */
[----:B------:R-:W-:Y:S02]  /*6550*/  FADD.FTZ R198, R198, R199 ;  /* 0x000000c7c6c67221 */ /* 0x000fe40000010000 */
[C---:B------:R-:W-:Y:S01]  /*6560*/  VIADD R187, R184.reuse, 0x36400 ;  /* 0x00036400b8bb7836 */ /* 0x040fe20000000000 */
[----:B------:R0:W-:Y:S01]  /*6570*/  @!P2 SYNCS.ARRIVE.TRANS64.RED.A1T0 RZ, [R24+URZ], RZ ;  /* 0x000000ff18ffa9a7 */ /* 0x0001e2000810043f */
[----:B------:R-:W-:Y:S01]  /*6580*/  MUFU.EX2 R203, R203 ;  /* 0x000000cb00cb7308 */ /* 0x000fe20000000800 */
[----:B------:R-:W-:Y:S02]  /*6590*/  VIADD R20, R184, 0x36440 ;  /* 0x00036440b8147836 */ /* 0x000fe40000000000 */
[----:B------:R-:W-:-:S02]  /*65a0*/  @P4 VIADD R20, R187, 0xffffffc0 ;  /* 0xffffffc0bb144836 */ /* 0x000fc40000000000 */
[----:B------:R-:W-:Y:S02]  /*65b0*/  IMAD.IADD R187, R187, 0x1, R185 ;  /* 0x00000001bbbb7824 */ /* 0x000fe400078e02b9 */
[----:B------:R-:W-:Y:S01]  /*65c0*/  IMAD.IADD R185, R185, 0x1, R20 ;  /* 0x00000001b9b97824 */ /* 0x000fe200078e0214 */
[----:B------:R-:W2:Y:S01]  /*65d0*/  MUFU.EX2 R204, R204 ;  /* 0x000000cc00cc7308 */ /* 0x000ea20000000800 */
[----:B-1----:R-:W-:Y:S01]  /*65e0*/  F2FP.F16.F32.PACK_AB R155, R202, R201 ;  /* 0x000000c9ca9b723e */ /* 0x002fe200000000ff */
[----:B------:R-:W-:Y:S01]  /*65f0*/  BAR.SYNC.DEFER_BLOCKING 0xf, 0x100 ;  /* 0x03c4000000007b1d */ /* 0x000fe20000010000 */
[----:B------:R-:W-:Y:S01]  /*6600*/  FADD.FTZ R201, R201, R198 ;  /* 0x000000c6c9c97221 */ /* 0x000fe20000010000 */
[----:B------:R-:W-:-:S03]  /*6610*/  VIADD R198, R22, 0xfffffffe ;  /* 0xfffffffe16c67836 */ /* 0x000fc60000000000 */
[----:B------:R-:W-:Y:S01]  /*6620*/  FADD.FTZ R202, R202, R201 ;  /* 0x000000c9caca7221 */ /* 0x000fe20000010000 */
[----:B------:R-:W-:Y:S08]  /*6630*/  MUFU.EX2 R205, R205 ;  /* 0x000000cd00cd7308 */ /* 0x000ff00000000800 */
[----:B------:R-:W1:Y:S01]  /*6640*/  MUFU.EX2 R206, R206 ;  /* 0x000000ce00ce7308 */ /* 0x000e620000000800 */
[----:B--2---:R-:W-:Y:S01]  /*6650*/  F2FP.F16.F32.PACK_AB R157, R204, R203 ;  /* 0x000000cbcc9d723e */ /* 0x004fe200000000ff */
[----:B------:R-:W-:-:S04]  /*6660*/  FADD.FTZ R203, R203, R202 ;  /* 0x000000cacbcb7221 */ /* 0x000fc80000010000 */
[----:B------:R-:W-:Y:S02]  /*6670*/  FADD.FTZ R204, R204, R203 ;  /* 0x000000cbcccc7221 */ /* 0x000fe40000010000 */
[----:B------:R-:W-:Y:S01]  /*6680*/  MUFU.EX2 R180, R180 ;  /* 0x000000b400b47308 */ /* 0x000fe20000000800 */
[----:B------:R2:W-:Y:S07]  /*6690*/  STSM.16.M88.4 [R184+0x36400], R152 ;  /* 0x03640098b8007844 */ /* 0x0005ee0000000200 */
[----:B------:R-:W3:Y:S01]  /*66a0*/  MUFU.EX2 R181, R181 ;  /* 0x000000b500b57308 */ /* 0x000ee20000000800 */
[----:B-1----:R-:W-:Y:S01]  /*66b0*/  F2FP.F16.F32.PACK_AB R159, R206, R205 ;  /* 0x000000cdce9f723e */ /* 0x002fe200000000ff */
        /* <DEDUP_REMOVED lines=17> */
[----:B------:R1:W-:Y:S01]  /*67d0*/  STSM.16.M88.4 [R20], R160 ;  /* 0x000000a014007844 */ /* 0x0003e20000000200 */
[----:B------:R-:W-:Y:S01]  /*67e0*/  FADD.FTZ R210, R210, R209 ;  /* 0x000000d1d2d27221 */ /* 0x000fe20000010000 */
[----:B------:R-:W-:Y:S08]  /*67f0*/  MUFU.EX2 R183, R183 ;  /* 0x000000b700b77308 */ /* 0x000ff00000000800 */
[----:B------:R-:W3:Y:S01]  /*6800*/  MUFU.EX2 R200, R200 ;  /* 0x000000c800c87308 */ /* 0x000ee20000000800 */
[----:B----4-:R-:W-:Y:S01]  /*6810*/  F2FP.F16.F32.PACK_AB R164, R197, R182 ;  /* 0x000000b6c5a4723e */ /* 0x010fe200000000ff */
[----:B------:R-:W-:-:S04]  /*6820*/  FADD.FTZ R182, R182, R181 ;  /* 0x000000b5b6b67221 */ /* 0x000fc80000010000 */
[----:B------:R-:W-:Y:S02]  /*6830*/  FADD.FTZ R182, R197, R182 ;  /* 0x000000b6c5b67221 */ /* 0x000fe40000010000 */
[----:B------:R-:W-:Y:S08]  /*6840*/  MUFU.EX2 R23, R23 ;  /* 0x0000001700177308 */ /* 0x000ff00000000800 */
[----:B------:R-:W4:Y:S01]  /*6850*/  MUFU.EX2 R212, R212 ;  /* 0x000000d400d47308 */ /* 0x000f220000000800 */
[----:B---3--:R-:W-:-:S07]  /*6860*/  F2FP.F16.F32.PACK_AB R166, R200, R183 ;  /* 0x000000b7c8a6723e */ /* 0x008fce00000000ff */
[----:B------:R-:W-:Y:S08]  /*6870*/  MUFU.EX2 R211, R211 ;  /* 0x000000d300d37308 */ /* 0x000ff00000000800 */
[----:B------:R-:W3:Y:S01]  /*6880*/  MUFU.EX2 R214, R214 ;  /* 0x000000d600d67308 */ /* 0x000ee20000000800 */
[----:B----4-:R-:W-:Y:S01]  /*6890*/  F2FP.F16.F32.PACK_AB R165, R212, R23 ;  /* 0x00000017d4a5723e */ /* 0x010fe200000000ff */
[----:B------:R-:W-:-:S04]  /*68a0*/  FADD.FTZ R23, R23, R210 ;  /* 0x000000d217177221 */ /* 0x000fc80000010000 */
[----:B------:R-:W-:Y:S01]  /*68b0*/  FADD.FTZ R212, R212, R23 ;  /* 0x00000017d4d47221 */ /* 0x000fe20000010000 */
[----:B------:R-:W-:Y:S01]  /*68c0*/  IMAD.MOV.U32 R23, RZ, RZ, RZ ;  /* 0x000000ffff177224 */ /* 0x000fe200078e00ff */
[----:B---3--:R-:W-:Y:S02]  /*68d0*/  F2FP.F16.F32.PACK_AB R167, R214, R211 ;  /* 0x000000d3d6a7723e */ /* 0x008fe400000000ff */
[----:B------:R-:W-:-:S03]  /*68e0*/  FADD.FTZ R211, R211, R212 ;  /* 0x000000d4d3d37221 */ /* 0x000fc60000010000 */
[----:B------:R1:W-:Y:S01]  /*68f0*/  STSM.16.M88.4 [R185], R164 ;  /* 0x000000a4b9007844 */ /* 0x0003e20000000200 */
[----:B0-----:R-:W-:Y:S01]  /*6900*/  WARPGROUP.ARRIVE ;  /* 0x00000000000079c5 */ /* 0x001fe20000000000 */
        /* <DEDUP_REMOVED lines=21> */
[----:B------:R-:W-:Y:S01]  /*6a60*/  HGMMA.64x256x16.F32 R24, R164, gdesc[UR8].tnspB, R24, gsb0 ;  /* 0x43e00008a4187df0 */ /* 0x000fe20008000818 */
[----:B------:R-:W-:Y:S02]  /*6a70*/  @UP0 ULDC UR10, c[0x0][0x44c] ;  /* 0x00011300000a0ab9 */ /* 0x000fe40000000800 */
[----:B------:R-:W-:-:S04]  /*6a80*/  UIMAD.WIDE.U32 UR10, UR60, UR10, URZ ;  /* 0x0000000a3c0a72a5 */ /* 0x000fc8000f8e003f */
[----:B------:R-:W-:-:S04]  /*6a90*/  @UP0 USHF.R.U32.HI UR60, URZ, UR14, UR11 ;  /* 0x0000000e3f3c0299 */ /* 0x000fc8000801160b */
[----:B------:R-:W-:-:S04]  /*6aa0*/  UIADD3 UR60, UR7, UR60, URZ ;  /* 0x0000003c073c7290 */ /* 0x000fc8000fffe03f */
[----:B------:R-:W-:-:S04]  /*6ab0*/  USHF.R.S32.HI UR7, URZ, 0x1f, UR60 ;  /* 0x0000001f3f077899 */ /* 0x000fc8000801143c */
[----:B------:R-:W-:-:S04]  /*6ac0*/  ULEA.HI UR7, UR7, UR60, URZ, 0x6 ;  /* 0x0000003c07077291 */ /* 0x000fc8000f8f303f */
[----:B------:R-:W-:-:S04]  /*6ad0*/  USHF.R.S32.HI UR7, URZ, 0x6, UR7 ;  /* 0x000000063f077899 */ /* 0x000fc80008011407 */
[----:B------:R-:W-:-:S04]  /*6ae0*/  UISETP.LT.AND UP1, UPT, UR61, UR7, UPT ;  /* 0x000000073d00728c */ /* 0x000fc8000bf21270 */
[----:B------:R-:W-:-:S03]  /*6af0*/  USEL UR10, UR61, UR7, !UP1 ;  /* 0x000000073d0a7287 */ /* 0x000fc6000c800000 */
[----:B------:R-:W-:-:S03]  /*6b00*/  UMOV UR61, URZ ;  /* 0x0000003f003d7c82 */ /* 0x000fc60008000000 */
[----:B------:R-:W-:Y:S01]  /*6b10*/  ISETP.GE.AND P3, PT, R198, UR10, PT ;  /* 0x0000000ac6007c0c */ /* 0x000fe2000bf66270 */
[----:B------:R-:W-:Y:S01]  /*6b20*/  IMAD.U32 R201, RZ, RZ, UR10 ;  /* 0x0000000affc97e24 */ /* 0x000fe2000f8e00ff */
        /* <DEDUP_REMOVED lines=9> */
[----:B------:R0:W-:Y:S02]  /*6bc0*/  @!P2 SYNCS.ARRIVE.TRANS64.RED.A1T0 RZ, [R21+URZ], RZ ;  /* 0x000000ff15ffa9a7 */ /* 0x0001e4000810043f */
[----:B0-----:R-:W-:-:S04]  /*6bd0*/  FADD.FTZ R21, R183, R182 ;  /* 0x000000b6b7157221 */ /* 0x001fc80000010000 */
[----:B------:R-:W-:Y:S01]  /*6be0*/  FADD.FTZ R21, R200, R21 ;  /* 0x00000015c8157221 */ /* 0x000fe20000010000 */
[----:B-1----:R-:W-:Y:S06]  /*6bf0*/  @!P3 BRA `(.L_x_7390) ;  /* 0x000000340090b947 */ /* 0x002fec0003800000 */
[----:B------:R-:W-:Y:S01]  /*6c00*/  IMAD.MOV.U32 R199, RZ, RZ, R169 ;  /* 0x000000ffffc77224 */ /* 0x000fe200078e00a9 */
[----:B------:R-:W-:Y:S01]  /*6c10*/  UMOV UR61, URZ ;  /* 0x0000003f003d7c82 */ /* 0x000fe20008000000 */
[----:B------:R-:W-:Y:S01]  /*6c20*/  IMAD.MOV.U32 R200, RZ, RZ, R168 ;  /* 0x000000ffffc87224 */ /* 0x000fe200078e00a8 */
[----:B------:R-:W-:Y:S01]  /*6c30*/  ULDC UR60, c[0x0][0xad0] ;  /* 0x0002b400003c7ab9 */ /* 0x000fe20000000800 */
[----:B------:R-:W-:-:S07]  /*6c40*/  IMAD.MOV.U32 R202, RZ, RZ, RZ ;  /* 0x000000ffffca7224 */ /* 0x000fce00078e00ff */
.L_x_7399:
[----:B------:R-:W-:-:S05]  /*6c50*/  VIADD R23, R202, 0x1 ;  /* 0x00000001ca177836 */ /* 0x000fca0000000000 */
[----:B------:R-:W-:-:S04]  /*6c60*/  ISETP.NE.AND P3, PT, R23, 0x2, PT ;  /* 0x000000021700780c */ /* 0x000fc80003f65270 */
[----:B------:R-:W-:Y:S02]  /*6c70*/  SEL R152, RZ, 0x1, P3 ;  /* 0x00000001ff987807 */ /* 0x000fe40001800000 */
[----:B------:R-:W-:Y:S02]  /*6c80*/  SEL R23, R23, RZ, P3 ;  /* 0x000000ff17177207 */ /* 0x000fe40001800000 */
[----:B------:R-:W-:-:S13]  /*6c90*/  R2UR UR6, R152 ;  /* 0x00000000980672ca */ /* 0x000fda00000e0000 */
[----:B------:R-:W-:Y:S01]  /*6ca0*/  ULOP3.LUT UR61, UR61, UR6, URZ, 0x3c, !UPT ;  /* 0x000000063d3d7292 */ /* 0x000fe2000f8e3c3f */
[----:B--2---:R-:W-:Y:S11]  /*6cb0*/  @!P0 BRA `(.L_x_7391) ;  /* 0x0000000000048947 */ /* 0x004ff60003800000 */
[----:B------:R-:W-:Y:S01]  /*6cc0*/  BPT.TRAP 0x1 ;  /* 0x000000040000795c */ /* 0x000fe20000300000 */
.L_x_7391:
[----:B------:R-:W-:Y:S02]  /*6cd0*/  IMAD.U32 R204, RZ, RZ, UR61 ;  /* 0x0000003dffcc7e24 */ /* 0x000fe4000f8e00ff */
[----:B------:R-:W-:-:S03]  /*6ce0*/  IMAD R197, R23, 0x8, R195 ;  /* 0x0000000817c57824 */ /* 0x000fc600078e02c3 */
[----:B------:R-:W-:-:S04]  /*6cf0*/  SHF.L.U32 R204, R204, 0x1f, RZ ;  /* 0x0000001fcccc7819 */ /* 0x000fc800000006ff */
[----:B------:R0:W1:Y:S01]  /*6d00*/  SYNCS.PHASECHK.TRANS64.TRYWAIT P3, [R197+URZ+0x38830], R204 ;  /* 0x038830ccc50075a7 */ /* 0x000062000806017f */
[----:B------:R-:W-:Y:S05]  /*6d10*/  @!P0 BRA `(.L_x_7392) ;  /* 0x0000000000048947 */ /* 0x000fea0003800000 */
[----:B------:R-:W-:Y:S01]  /*6d20*/  BPT.TRAP 0x1 ;  /* 0x000000040000795c */ /* 0x000fe20000300000 */
.L_x_7392:
[----:B------:R-:W-:Y:S01]  /*6d30*/  IMAD R203, R23, 0x200, R188 ;  /* 0x0000020017cb7824 */ /* 0x000fe200078e02bc */
[----:B-1----:R-:W-:Y:S06]  /*6d40*/  @P3 BRA `(.L_x_7393) ;  /* 0x0000000000083947 */ /* 0x002fec0003800000 */
[----:B------:R-:W1:Y:S02]  /*6d50*/  SYNCS.PHASECHK.TRANS64.TRYWAIT P3, [R197+URZ+0x38830], R204 ;  /* 0x038830ccc50075a7 */ /* 0x000e64000806017f */
[----:B-1----:R-:W-:Y:S05]  /*6d60*/  @!P3 BRA `(.L_x_7394) ;  /* 0x000000f00028b947 */ /* 0x002fea0003800000 */
.L_x_7393:
        /* <DEDUP_REMOVED lines=49> */
.L_x_7395:
[----:B------:R2:W3:Y:S01]  /*7080*/  SYNCS.PHASECHK.TRANS64.TRYWAIT P3, [R197+URZ+0x38850], R204 ;  /* 0x038850ccc50075a7 */ /* 0x0004e2000806017f */
[----:B------:R-:W-:Y:S05]  /*7090*/  @!P0 BRA `(.L_x_7396) ;  /* 0x0000000000048947 */ /* 0x000fea0003800000 */
[----:B------:R-:W-:Y:S01]  /*70a0*/  BPT.TRAP 0x1 ;  /* 0x000000040000795c */ /* 0x000fe20000300000 */
.L_x_7396:
[----:B---3--:R-:W-:Y:S05]  /*70b0*/  @P3 BRA `(.L_x_7397) ;  /* 0x0000000000083947 */ /* 0x008fea0003800000 */
[----:B------:R-:W3:Y:S02]  /*70c0*/  SYNCS.PHASECHK.TRANS64.TRYWAIT P3, [R197+URZ+0x38850], R204 ;  /* 0x038850ccc50075a7 */ /* 0x000ee4000806017f */
[----:B---3--:R-:W-:Y:S05]  /*70d0*/  @!P3 BRA `(.L_x_7398) ;  /* 0x000000ec0060b947 */ /* 0x008fea0003800000 */
.L_x_7397:
        /* <DEDUP_REMOVED lines=36> */
[----:B------:R-:W-:-:S04]  /*7320*/  IMAD R220, R23, 0x1000, R190 ;  /* 0x0000100017dc7824 */ /* 0x000fc800078e02be */
[----:B------:R-:W-:Y:S02]  /*7330*/  VIADD R221, R220, 0x80 ;  /* 0x00000080dcdd7836 */ /* 0x000fe40000000000 */
[----:B------:R-:W-:Y:S01]  /*7340*/  UMOV UR54, UR6 ;  /* 0x0000000600367c82 */ /* 0x000fe20008000000 */
[----:B------:R-:W-:Y:S01]  /*7350*/  R2UR UR6, R204 ;  /* 0x00000000cc0672ca */ /* 0x000fe200000e0000 */
[----:B------:R-:W-:-:S12]  /*7360*/  VIADD R204, R203, 0x6 ;  /* 0x00000006cbcc7836 */ /* 0x000fd80000000000 */
        /* <DEDUP_REMOVED lines=27> */
[C---:B------:R-:W-:Y:S01]  /*7520*/  VIADD R204, R203.reuse, 0x602 ;  /* 0x00000602cbcc7836 */ /* 0x040fe20000000000 */
[----:B------:R-:W-:-:S04]  /*7530*/  IADD3 R207, R203, 0x800, RZ ;  /* 0x00000800cbcf7810 */ /* 0x000fc80007ffe0ff */
[----:B------:R-:W-:Y:S01]  /*7540*/  R2UR UR46, R204 ;  /* 0x00000000cc2e72ca */ /* 0x000fe200000e0000 */
[----:B------:R-:W-:-:S05]  /*7550*/  VIADD R204, R203, 0x604 ;  /* 0x00000604cbcc7836 */ /* 0x000fca0000000000 */
[----:B------:R-:W-:Y:S01]  /*7560*/  R2UR UR50, R204 ;  /* 0x00000000cc3272ca */ /* 0x000fe200000e0000 */
[----:B------:R-:W-:-:S05]  /*7570*/  VIADD R204, R203, 0x606 ;  /* 0x00000606cbcc7836 */ /* 0x000fca0000000000 */
[----:B------:R-:W-:Y:S02]  /*7580*/  R2UR UR54, R204 ;  /* 0x00000000cc3672ca */ /* 0x000fe400000e0000 */
[----:B------:R-:W0:Y:S02]  /*7590*/  SHFL.IDX PT, R204, R208, RZ, 0x1f ;  /* 0x00001fffd0cc7589 */ /* 0x000e2400000e0000 */
[----:B0-----:R-:W-:-:S04]  /*75a0*/  ISETP.GT.AND P3, PT, R204, 0x7f, PT ;  /* 0x0000007fcc00780c */ /* 0x001fc80003f64270 */
        /* <DEDUP_REMOVED lines=10> */
[----:B------:R-:W-:-:S05]  /*7650*/  IMAD.MOV.U32 R205, RZ, RZ, 0x4 ;  /* 0x00000004ffcd7424 */ /* 0x000fca00078e00ff */
        /* <DEDUP_REMOVED lines=8> */
[----:B------:R-:W-:Y:S01]  /*76e0*/  @UP0 ULDC UR6, c[0x0][0x44c] ;  /* 0x0001130000060ab9 */ /* 0x000fe20000000800 */
[----:B------:R-:W-:Y:S01]  /*76f0*/  ULDC UR7, c[0x0][0x288] ;  /* 0x0000a20000077ab9 */ /* 0x000fe20000000800 */
[----:B------:R-:W-:Y:S02]  /*7700*/  WARPGROUP.DEPBAR.LE gsb0, 0x0 ;  /* 0x00008000000079c5 */ /* 0x000fe40000010000 */
[----:B------:R-:W-:-:S06]  /*7710*/  WARPGROUP.ARRIVE ;  /* 0x00000000000079c5 */ /* 0x000fcc0000000000 */
[----:B------:R-:W-:Y:S01]  /*7720*/  HGMMA.64x64x16.F32 R152, gdesc[UR8], R152, gsb0 ;  /* 0x00e00000089879f0 */ /* 0x000fe20008000898 */
[----:B------:R-:W-:Y:S01]  /*7730*/  ULDC UR11, c[0x0][0x2f0] ;  /* 0x0000bc00000b7ab9 */ /* 0x000fe20000000800 */
        /* <DEDUP_REMOVED lines=151> */
[----:B------:R-:W-:-:S05]  /*80b0*/  VIADD R207, R203, 0xe00 ;  /* 0x00000e00cbcf7836 */ /* 0x000fca0000000000 */
        /* <DEDUP_REMOVED lines=41> */
[----:B------:R-:W-:Y:S01]  /*8350*/  @P1 IMAD.HI.U32 R203, R186, UR6, RZ ;  /* 0x00000006bacb1c27 */ /* 0x000fe2000f8e00ff */
[----:B------:R-:W-:-:S03]  /*8360*/  @UP0 ULDC UR6, c[0x0][0x450] ;  /* 0x0001140000060ab9 */ /* 0x000fc60000000800 */
[----:B------:R-:W-:Y:S01]  /*8370*/  IMAD.MOV.U32 R206, RZ, RZ, R186 ;  /* 0x000000ffffce7224 */ /* 0x000fe200078e00ba */
[----:B------:R-:W-:Y:S01]  /*8380*/  @P1 SHF.R.U32.HI R206, RZ, UR6, R203 ;  /* 0x00000006ffce1c19 */ /* 0x000fe200080116cb */
[----:B------:R-:W-:-:S04]  /*8390*/  ULDC UR6, c[0x0][0xa80] ;  /* 0x0002a00000067ab9 */ /* 0x000fc80000000800 */
[----:B------:R-:W0:Y:S01]  /*83a0*/  SHFL.IDX PT, R203, R206, RZ, 0x1c1f ;  /* 0x001c1fffcecb7589 */ /* 0x000e2200000e0000 */
        /* <DEDUP_REMOVED lines=16> */
[----:B------:R2:W3:Y:S01]  /*84b0*/  MUFU.TANH R205, R152 ;  /* 0x0000009800cd7308 */ /* 0x0004e20000002400 */
[----:B-1----:R-:W-:-:S02]  /*84c0*/  IMAD.MOV.U32 R153, RZ, RZ, -0x40 ;  /* 0xffffffc0ff997424 */ /* 0x002fc400078e00ff */
[----:B------:R-:W-:Y:S01]  /*84d0*/  FMUL.FTZ R181, R181, UR60 ;  /* 0x0000003cb5b57c20 */ /* 0x000fe20008410000 */
[----:B------:R-:W-:Y:S01]  /*84e0*/  FMUL.FTZ R155, R155, UR60 ;  /* 0x0000003c9b9b7c20 */ /* 0x000fe20008410000 */
[----:B------:R-:W-:Y:S01]  /*84f0*/  FMUL.FTZ R213, R167, UR60 ;  /* 0x0000003ca7d57c20 */ /* 0x000fe20008410000 */
[----:B------:R-:W-:Y:S01]  /*8500*/  FMUL.FTZ R214, R170, UR60 ;  /* 0x0000003caad67c20 */ /* 0x000fe20008410000 */
[----:B------:R-:W-:Y:S01]  /*8510*/  FMUL.FTZ R171, R171, UR60 ;  /* 0x0000003cabab7c20 */ /* 0x000fe20008410000 */
[----:B------:R-:W-:Y:S01]  /*8520*/  FMUL.FTZ R174, R174, UR60 ;  /* 0x0000003caeae7c20 */ /* 0x000fe20008410000 */
[----:B------:R1:W-:Y:S01]  /*8530*/  MUFU.TANH R208, R157 ;  /* 0x0000009d00d07308 */ /* 0x0003e20000002400 */
[----:B--2---:R-:W-:Y:S02]  /*8540*/  IMAD R152, R198, R153, 0x1 ;  /* 0x00000001c6987424 */ /* 0x004fe400078e0299 */
[----:B------:R-:W-:Y:S01]  /*8550*/  FMUL.FTZ R153, R168, UR60 ;  /* 0x0000003ca8997c20 */ /* 0x000fe20008410000 */
[----:B------:R-:W-:Y:S01]  /*8560*/  FMUL.FTZ R175, R175, UR60 ;  /* 0x0000003cafaf7c20 */ /* 0x000fe20008410000 */
[----:B------:R-:W-:Y:S01]  /*8570*/  FMUL.FTZ R178, R178, UR60 ;  /* 0x0000003cb2b27c20 */ /* 0x000fe20008410000 */
[----:B------:R-:W-:Y:S01]  /*8580*/  FMUL.FTZ R179, R179, UR60 ;  /* 0x0000003cb3b37c20 */ /* 0x000fe20008410000 */
[----:B------:R-:W-:Y:S01]  /*8590*/  FMUL.FTZ R182, R182, UR60 ;  /* 0x0000003cb6b67c20 */ /* 0x000fe20008410000 */
[----:B------:R-:W-:Y:S01]  /*85a0*/  FMUL.FTZ R183, R183, UR60 ;  /* 0x0000003cb7b77c20 */ /* 0x000fe20008410000 */
[----:B------:R2:W4:Y:S01]  /*85b0*/  MUFU.TANH R207, R156 ;  /* 0x0000009c00cf7308 */ /* 0x0005220000002400 */
[----:B-1----:R-:W-:-:S04]  /*85c0*/  IMAD.IADD R157, R152, 0x1, -R193 ;  /* 0x00000001989d7824 */ /* 0x002fc800078e0ac1 */
[----:B------:R-:W-:Y:S01]  /*85d0*/  IMAD R168, R192, UR11, R157 ;  /* 0x0000000bc0a87c24 */ /* 0x000fe2000f8e029d */
[----:B------:R-:W-:Y:S02]  /*85e0*/  UMOV UR11, 0x40000040 ;  /* 0x40000040000b7882 */ /* 0x000fe40000000000 */
[----:B------:R1:W5:Y:S01]  /*85f0*/  MUFU.TANH R209, R160 ;  /* 0x000000a000d17308 */ /* 0x0003620000002400 */
[----:B--2---:R-:W-:Y:S01]  /*8600*/  FMUL.FTZ R156, R172, UR60 ;  /* 0x0000003cac9c7c20 */ /* 0x004fe20008410000 */
[----:B0-----:R-:W-:-:S04]  /*8610*/  IADD3 R152, R203, -UR7, R168 ;  /* 0x80000007cb987c10 */ /* 0x001fc8000fffe0a8 */
[C---:B------:R-:W-:Y:S02]  /*8620*/  ISETP.GT.AND P3, PT, R152.reuse, RZ, PT ;  /* 0x000000ff9800720c */ /* 0x040fe40003f64270 */
[C---:B------:R-:W-:Y:S01]  /*8630*/  ISETP.GT.AND P4, PT, R152.reuse, 0x1, PT ;  /* 0x000000019800780c */ /* 0x040fe20003f84270 */
[----:B------:R-:W0:Y:S01]  /*8640*/  MUFU.TANH R161, R161 ;  /* 0x000000a100a17308 */ /* 0x000e220000002400 */
[----:B---3--:R-:W-:Y:S02]  /*8650*/  FSEL R205, R205, -INF , P3 ;  /* 0xff800000cdcd7808 */ /* 0x008fe40001800000 */
[----:B------:R-:W-:Y:S02]  /*8660*/  ISETP.GT.AND P3, PT, R152, 0x8, PT ;  /* 0x000000089800780c */ /* 0x000fe40003f64270 */
[----:B------:R-:W-:Y:S02]  /*8670*/  FSEL R204, R204, -INF , P4 ;  /* 0xff800000cccc7808 */ /* 0x000fe40002000000 */
[----:B------:R-:W-:Y:S01]  /*8680*/  FMNMX.FTZ R157, R205, R200, !PT ;  /* 0x000000c8cd9d7209 */ /* 0x000fe20007810000 */
[----:B------:R-:W2:Y:S01]  /*8690*/  MUFU.TANH R164, R164 ;  /* 0x000000a400a47308 */ /* 0x000ea20000002400 */
[----:B------:R-:W-:-:S02]  /*86a0*/  ISETP.GT.AND P4, PT, R152, 0x9, PT ;  /* 0x000000099800780c */ /* 0x000fc40003f84270 */
[----:B----4-:R-:W-:Y:S02]  /*86b0*/  FSEL R172, R207, -INF , P3 ;  /* 0xff800000cfac7808 */ /* 0x010fe40001800000 */
[----:B------:R-:W-:Y:S02]  /*86c0*/  FMNMX.FTZ R157, R204, R157, !PT ;  /* 0x0000009dcc9d7209 */ /* 0x000fe40007810000 */
[----:B------:R-:W-:Y:S01]  /*86d0*/  ISETP.GT.AND P3, PT, R152, 0x10, PT ;  /* 0x000000109800780c */ /* 0x000fe20003f64270 */
[----:B------:R3:W-:Y:S01]  /*86e0*/  MUFU.TANH R210, R153 ;  /* 0x0000009900d27308 */ /* 0x0007e20000002400 */
[----:B-1----:R-:W-:Y:S02]  /*86f0*/  FMNMX.FTZ R160, R172, R157, !PT ;  /* 0x0000009daca07209 */ /* 0x002fe40007810000 */
[----:B-----5:R-:W-:Y:S02]  /*8700*/  FSEL R203, R209, -INF , P3 ;  /* 0xff800000d1cb7808 */ /* 0x020fe40001800000 */
[----:B------:R-:W-:-:S03]  /*8710*/  ISETP.GT.AND P3, PT, R152, 0x18, PT ;  /* 0x000000189800780c */ /* 0x000fc60003f64270 */
[----:B------:R-:W1:Y:S01]  /*8720*/  MUFU.TANH R165, R165 ;  /* 0x000000a500a57308 */ /* 0x000e620000002400 */
[----:B---3--:R-:W-:Y:S01]  /*8730*/  FMUL.FTZ R153, R173, UR60 ;  /* 0x0000003cad997c20 */ /* 0x008fe20008410000 */
[----:B------:R-:W-:Y:S02]  /*8740*/  FSEL R173, R208, -INF , P4 ;  /* 0xff800000d0ad7808 */ /* 0x000fe40002000000 */
[----:B------:R-:W-:Y:S02]  /*8750*/  ISETP.GT.AND P4, PT, R152, 0x11, PT ;  /* 0x000000119800780c */ /* 0x000fe40003f84270 */
[----:B------:R-:W-:Y:S02]  /*8760*/  FMNMX.FTZ R160, R173, R160, !PT ;  /* 0x000000a0ada07209 */ /* 0x000fe40007810000 */
[----:B------:R0:W3:Y:S02]  /*8770*/  MUFU.TANH R211, R169 ;  /* 0x000000a900d37308 */ /* 0x0000e40000002400 */
[----:B------:R-:W-:-:S06]  /*8780*/  FMNMX.FTZ R160, R203, R160, !PT ;  /* 0x000000a0cba07209 */ /* 0x000fcc0007810000 */
[----:B------:R4:W5:Y:S01]  /*8790*/  MUFU.TANH R212, R156 ;  /* 0x0000009c00d47308 */ /* 0x0009620000002400 */
[----:B0-----:R-:W-:Y:S02]  /*87a0*/  FSEL R169, R161, -INF , P4 ;  /* 0xff800000a1a97808 */ /* 0x001fe40002000000 */
[----:B------:R-:W-:-:S05]  /*87b0*/  ISETP.GT.AND P4, PT, R152, 0x19, PT ;  /* 0x000000199800780c */ /* 0x000fca0003f84270 */
[----:B------:R0:W5:Y:S01]  /*87c0*/  MUFU.TANH R207, R153 ;  /* 0x0000009900cf7308 */ /* 0x0001620000002400 */
[----:B----4-:R-:W-:Y:S01]  /*87d0*/  FMUL.FTZ R156, R176, UR60 ;  /* 0x0000003cb09c7c20 */ /* 0x010fe20008410000 */
[----:B--2---:R-:W-:Y:S02]  /*87e0*/  FSEL R176, R164, -INF , P3 ;  /* 0xff800000a4b07808 */ /* 0x004fe40001800000 */
[C---:B------:R-:W-:Y:S02]  /*87f0*/  ISETP.GT.AND P3, PT, R152.reuse, 0x20, PT ;  /* 0x000000209800780c */ /* 0x040fe40003f64270 */
[----:B-1----:R-:W-:Y:S02]  /*8800*/  FSEL R164, R165, -INF , P4 ;  /* 0xff800000a5a47808 */ /* 0x002fe40002000000 */
[----:B------:R1:W2:Y:S01]  /*8810*/  MUFU.TANH R157, R156 ;  /* 0x0000009c009d7308 */ /* 0x0002a20000002400 */
[----:B0-----:R-:W-:Y:S02]  /*8820*/  FMNMX.FTZ R153, R169, R160, !PT ;  /* 0x000000a0a9997209 */ /* 0x001fe40007810000 */
[----:B------:R-:W-:-:S02]  /*8830*/  ISETP.GT.AND P4, PT, R152, 0x21, PT ;  /* 0x000000219800780c */ /* 0x000fc40003f84270 */
[----:B------:R-:W-:Y:S02]  /*8840*/  FMNMX.FTZ R153, R176, R153, !PT ;  /* 0x00000099b0997209 */ /* 0x000fe40007810000 */
[----:B------:R-:W-:Y:S01]  /*8850*/  FSEL R165, R210, -INF , P3 ;  /* 0xff800000d2a57808 */ /* 0x000fe20001800000 */
[----:B------:R0:W4:Y:S01]  /*8860*/  MUFU.TANH R209, R177 ;  /* 0x000000b100d17308 */ /* 0x0001220000002400 */
[----:B-1----:R-:W-:Y:S02]  /*8870*/  FMNMX.FTZ R156, R164, R153, !PT ;  /* 0x00000099a49c7209 */ /* 0x002fe40007810000 */
[----:B------:R-:W-:Y:S02]  /*8880*/  ISETP.GT.AND P3, PT, R152, 0x28, PT ;  /* 0x000000289800780c */ /* 0x000fe40003f64270 */
[----:B---3--:R-:W-:Y:S01]  /*8890*/  FSEL R160, R211, -INF , P4 ;  /* 0xff800000d3a07808 */ /* 0x008fe20002000000 */
[----:B------:R-:W-:Y:S01]  /*88a0*/  FMUL.FTZ R211, R166, UR60 ;  /* 0x0000003ca6d37c20 */ /* 0x000fe20008410000 */
[----:B------:R-:W-:Y:S01]  /*88b0*/  FMNMX.FTZ R153, R165, R156, !PT ;  /* 0x0000009ca5997209 */ /* 0x000fe20007810000 */
[----:B------:R1:W3:Y:S01]  /*88c0*/  MUFU.TANH R210, R180 ;  /* 0x000000b400d27308 */ /* 0x0002e20000002400 */
[----:B------:R-:W-:Y:S01]  /*88d0*/  ISETP.GT.AND P4, PT, R152, 0x29, PT ;  /* 0x000000299800780c */ /* 0x000fe20003f84270 */
[----:B0-----:R-:W-:Y:S01]  /*88e0*/  FMUL.FTZ R177, R154, UR60 ;  /* 0x0000003c9ab17c20 */ /* 0x001fe20008410000 */
[----:B-----5:R-:W-:-:S02]  /*88f0*/  FSEL R161, R212, -INF , P3 ;  /* 0xff800000d4a17808 */ /* 0x020fc40001800000 */
[----:B------:R-:W-:Y:S02]  /*8900*/  FMNMX.FTZ R208, R160, R153, !PT ;  /* 0x00000099a0d07209 */ /* 0x000fe40007810000 */
[C---:B------:R-:W-:Y:S01]  /*8910*/  ISETP.GT.AND P3, PT, R152.reuse, 0x30, PT ;  /* 0x000000309800780c */ /* 0x040fe20003f64270 */
[----:B------:R-:W0:Y:S01]  /*8920*/  MUFU.TANH R181, R181 ;  /* 0x000000b500b57308 */ /* 0x000e220000002400 */
[----:B------:R-:W-:Y:S02]  /*8930*/  FSEL R156, R207, -INF , P4 ;  /* 0xff800000cf9c7808 */ /* 0x000fe40002000000 */
[----:B------:R-:W-:Y:S01]  /*8940*/  FMNMX.FTZ R153, R161, R208, !PT ;  /* 0x000000d0a1997209 */ /* 0x000fe20007810000 */
[----:B------:R-:W-:Y:S01]  /*8950*/  FMUL.FTZ R208, R159, UR60 ;  /* 0x0000003c9fd07c20 */ /* 0x000fe20008410000 */
[----:B------:R-:W-:Y:S01]  /*8960*/  ISETP.GT.AND P4, PT, R152, 0x31, PT ;  /* 0x000000319800780c */ /* 0x000fe20003f84270 */
[----:B------:R-:W5:Y:S01]  /*8970*/  SHFL.IDX PT, R159, R206, 0x1, 0x1c1f ;  /* 0x003c1f00ce9f7f89 */ /* 0x000f6200000e0000 */
[----:B--2---:R-:W-:Y:S01]  /*8980*/  FSEL R157, R157, -INF , P3 ;  /* 0xff8000009d9d7808 */ /* 0x004fe20001800000 */
[----:B------:R-:W2:Y:S01]  /*8990*/  MUFU.TANH R177, R177 ;  /* 0x000000b100b17308 */ /* 0x000ea20000002400 */
[----:B-1----:R-:W-:-:S02]  /*89a0*/  FMNMX.FTZ R180, R156, R153, !PT ;  /* 0x000000999cb47209 */ /* 0x002fc40007810000 */
[----:B------:R-:W-:Y:S02]  /*89b0*/  ISETP.GT.AND P3, PT, R152, 0x38, PT ;  /* 0x000000389800780c */ /* 0x000fe40003f64270 */
[----:B----4-:R-:W-:Y:S01]  /*89c0*/  FSEL R154, R209, -INF , P4 ;  /* 0xff800000d19a7808 */ /* 0x010fe20002000000 */
[----:B------:R-:W-:Y:S01]  /*89d0*/  FMUL.FTZ R209, R162, UR60 ;  /* 0x0000003ca2d17c20 */ /* 0x000fe20008410000 */
[----:B------:R-:W-:Y:S01]  /*89e0*/  FMNMX.FTZ R207, R157, R180, !PT ;  /* 0x000000b49dcf7209 */ /* 0x000fe20007810000 */
[----:B------:R-:W1:Y:S01]  /*89f0*/  MUFU.TANH R155, R155 ;  /* 0x0000009b009b7308 */ /* 0x000e620000002400 */
[----:B------:R-:W-:Y:S02]  /*8a00*/  ISETP.GT.AND P4, PT, R152, 0x39, PT ;  /* 0x000000399800780c */ /* 0x000fe40003f84270 */
[----:B---3--:R-:W-:Y:S01]  /*8a10*/  FSEL R153, R210, -INF , P3 ;  /* 0xff800000d2997808 */ /* 0x008fe20001800000 */
[----:B------:R-:W-:Y:S01]  /*8a20*/  FMUL.FTZ R210, R163, UR60 ;  /* 0x0000003ca3d27c20 */ /* 0x000fe20008410000 */
[----:B------:R-:W-:Y:S01]  /*8a30*/  FMNMX.FTZ R180, R154, R207, !PT ;  /* 0x000000cf9ab47209 */ /* 0x000fe20007810000 */
[----:B------:R-:W-:Y:S01]  /*8a40*/  FMUL.FTZ R207, R158, UR60 ;  /* 0x0000003c9ecf7c20 */ /* 0x000fe20008410000 */
[----:B0-----:R-:W-:Y:S01]  /*8a50*/  FSEL R152, R181, -INF , P4 ;  /* 0xff800000b5987808 */ /* 0x001fe20002000000 */
[----:B------:R-:W-:Y:S01]  /*8a60*/  MUFU.TANH R208, R208 ;  /* 0x000000d000d07308 */ /* 0x000fe20000002400 */
[----:B------:R-:W-:-:S04]  /*8a70*/  FMNMX.FTZ R181, R153, R180, !PT ;  /* 0x000000b499b57209 */ /* 0x000fc80007810000 */
[----:B------:R-:W-:Y:S02]  /*8a80*/  FMNMX.FTZ R181, R152, R181, !PT ;  /* 0x000000b598b57209 */ /* 0x000fe40007810000 */
[----:B-----5:R-:W-:Y:S01]  /*8a90*/  IADD3 R162, R159, -UR7, R168 ;  /* 0x800000079fa27c10 */ /* 0x020fe2000fffe0a8 */
[----:B------:R-:W0:Y:S01]  /*8aa0*/  MUFU.TANH R207, R207 ;  /* 0x000000cf00cf7308 */ /* 0x000e220000002400 */
[----:B------:R-:W-:Y:S01]  /*8ab0*/  R2UR UR7, R201 ;  /* 0x00000000c90772ca */ /* 0x000fe200000e0000 */
[----:B------:R-:W3:Y:S01]  /*8ac0*/  SHFL.BFLY PT, R158, R181, 0x2, 0x1f ;  /* 0x0c401f00b59e7f89 */ /* 0x000ee200000e0000 */
[C---:B------:R-:W-:Y:S02]  /*8ad0*/  ISETP.GT.AND P3, PT, R162.reuse, RZ, PT ;  /* 0x000000ffa200720c */ /* 0x040fe40003f64270 */
[C---:B------:R-:W-:Y:S02]  /*8ae0*/  ISETP.GT.AND P4, PT, R162.reuse, 0x1, PT ;  /* 0x00000001a200780c */ /* 0x040fe40003f84270 */
[----:B--2---:R-:W-:Y:S01]  /*8af0*/  FSEL R166, R177, -INF , P3 ;  /* 0xff800000b1a67808 */ /* 0x004fe20001800000 */
[----:B------:R-:W2:Y:S01]  /*8b00*/  MUFU.TANH R209, R209 ;  /* 0x000000d100d17308 */ /* 0x000ea20000002400 */
[----:B------:R-:W-:-:S02]  /*8b10*/  ISETP.GT.AND P3, PT, R162, 0x8, PT ;  /* 0x00000008a200780c */ /* 0x000fc40003f64270 */
[----:B-1----:R-:W-:Y:S02]  /*8b20*/  FSEL R167, R155, -INF , P4 ;  /* 0xff8000009ba77808 */ /* 0x002fe40002000000 */
[C---:B------:R-:W-:Y:S02]  /*8b30*/  ISETP.GT.AND P4, PT, R162.reuse, 0x9, PT ;  /* 0x00000009a200780c */ /* 0x040fe40003f84270 */
[C---:B------:R-:W-:Y:S01]  /*8b40*/  ISETP.GT.AND P6, PT, R162.reuse, 0x20, PT ;  /* 0x00000020a200780c */ /* 0x040fe20003fc4270 */
[----:B------:R-:W1:Y:S01]  /*8b50*/  MUFU.TANH R210, R210 ;  /* 0x000000d200d27308 */ /* 0x000e620000002400 */
[----:B0-----:R-:W-:Y:S02]  /*8b60*/  FSEL R207, R207, -INF , P3 ;  /* 0xff800000cfcf7808 */ /* 0x001fe40001800000 */
[----:B------:R-:W-:Y:S02]  /*8b70*/  ISETP.GT.AND P3, PT, R162, 0x10, PT ;  /* 0x00000010a200780c */ /* 0x000fe40003f64270 */
[----:B------:R-:W-:-:S02]  /*8b80*/  FSEL R208, R208, -INF , P4 ;  /* 0xff800000d0d07808 */ /* 0x000fc40002000000 */
[----:B------:R-:W-:Y:S01]  /*8b90*/  ISETP.GT.AND P4, PT, R162, 0x11, PT ;  /* 0x00000011a200780c */ /* 0x000fe20003f84270 */
[----:B------:R-:W0:Y:S01]  /*8ba0*/  MUFU.TANH R211, R211 ;  /* 0x000000d300d37308 */ /* 0x000e220000002400 */
[----:B--2---:R-:W-:Y:S02]  /*8bb0*/  FSEL R209, R209, -INF , P3 ;  /* 0xff800000d1d17808 */ /* 0x004fe40001800000 */
[----:B---3--:R-:W-:Y:S02]  /*8bc0*/  FMNMX.FTZ R163, R181, R158, !PT ;  /* 0x0000009eb5a37209 */ /* 0x008fe40007810000 */
[----:B------:R-:W-:Y:S02]  /*8bd0*/  FMNMX.FTZ R158, R166, R199, !PT ;  /* 0x000000c7a69e7209 */ /* 0x000fe40007810000 */
[----:B------:R-:W-:Y:S01]  /*8be0*/  ISETP.GT.AND P3, PT, R162, 0x18, PT ;  /* 0x00000018a200780c */ /* 0x000fe20003f64270 */
[----:B------:R-:W2:Y:S01]  /*8bf0*/  MUFU.TANH R213, R213 ;  /* 0x000000d500d57308 */ /* 0x000ea20000002400 */
[----:B------:R-:W-:Y:S01]  /*8c00*/  FMNMX.FTZ R158, R167, R158, !PT ;  /* 0x0000009ea79e7209 */ /* 0x000fe20007810000 */
[----:B------:R-:W3:Y:S01]  /*8c10*/  SHFL.BFLY PT, R180, R163, 0x1, 0x1f ;  /* 0x0c201f00a3b47f89 */ /* 0x000ee200000e0000 */
[----:B-1----:R-:W-:-:S02]  /*8c20*/  FSEL R210, R210, -INF , P4 ;  /* 0xff800000d2d27808 */ /* 0x002fc40002000000 */
[----:B------:R-:W-:Y:S02]  /*8c30*/  FMNMX.FTZ R155, R207, R158, !PT ;  /* 0x0000009ecf9b7209 */ /* 0x000fe40007810000 */
[----:B------:R-:W-:Y:S01]  /*8c40*/  ISETP.GT.AND P4, PT, R162, 0x19, PT ;  /* 0x00000019a200780c */ /* 0x000fe20003f84270 */
[----:B------:R-:W1:Y:S01]  /*8c50*/  MUFU.TANH R214, R214 ;  /* 0x000000d600d67308 */ /* 0x000e620000002400 */
[----:B------:R-:W-:Y:S02]  /*8c60*/  FMNMX.FTZ R158, R208, R155, !PT ;  /* 0x0000009bd09e7209 */ /* 0x000fe40007810000 */
[----:B0-----:R-:W-:Y:S02]  /*8c70*/  FSEL R211, R211, -INF , P3 ;  /* 0xff800000d3d37808 */ /* 0x001fe40001800000 */
[----:B------:R-:W-:Y:S02]  /*8c80*/  FMNMX.FTZ R155, R209, R158, !PT ;  /* 0x0000009ed19b7209 */ /* 0x000fe40007810000 */
[----:B------:R-:W-:Y:S01]  /*8c90*/  ISETP.GT.AND P3, PT, R162, 0x21, PT ;  /* 0x00000021a200780c */ /* 0x000fe20003f64270 */
[----:B------:R-:W0:Y:S01]  /*8ca0*/  MUFU.TANH R171, R171 ;  /* 0x000000ab00ab7308 */ /* 0x000e220000002400 */
[----:B------:R-:W-:-:S02]  /*8cb0*/  FMNMX.FTZ R158, R210, R155, !PT ;  /* 0x0000009bd29e7209 */ /* 0x000fc40007810000 */
[----:B--2---:R-:W-:Y:S02]  /*8cc0*/  FSEL R213, R213, -INF , P4 ;  /* 0xff800000d5d57808 */ /* 0x004fe40002000000 */
[----:B------:R-:W-:Y:S02]  /*8cd0*/  FMNMX.FTZ R158, R211, R158, !PT ;  /* 0x0000009ed39e7209 */ /* 0x000fe40007810000 */
[----:B------:R-:W-:Y:S01]  /*8ce0*/  ISETP.GT.AND P4, PT, R162, 0x28, PT ;  /* 0x00000028a200780c */ /* 0x000fe20003f84270 */
[----:B------:R-:W2:Y:S01]  /*8cf0*/  MUFU.TANH R174, R174 ;  /* 0x000000ae00ae7308 */ /* 0x000ea20000002400 */
[----:B-1----:R-:W-:Y:S02]  /*8d00*/  FSEL R214, R214, -INF , P6 ;  /* 0xff800000d6d67808 */ /* 0x002fe40003000000 */
[----:B------:R-:W-:Y:S02]  /*8d10*/  FMNMX.FTZ R155, R213, R158, !PT ;  /* 0x0000009ed59b7209 */ /* 0x000fe40007810000 */
[----:B------:R-:W-:-:S02]  /*8d20*/  ISETP.GT.AND P5, PT, R162, 0x29, PT ;  /* 0x00000029a200780c */ /* 0x000fc40003fa4270 */
[----:B------:R-:W-:Y:S01]  /*8d30*/  FMNMX.FTZ R158, R214, R155, !PT ;  /* 0x0000009bd69e7209 */ /* 0x000fe20007810000 */
[----:B------:R-:W1:Y:S01]  /*8d40*/  MUFU.TANH R159, R175 ;  /* 0x000000af009f7308 */ /* 0x000e620000002400 */
[----:B0-----:R-:W-:Y:S02]  /*8d50*/  FSEL R215, R171, -INF , P3 ;  /* 0xff800000abd77808 */ /* 0x001fe40001800000 */
[----:B------:R-:W-:Y:S02]  /*8d60*/  ISETP.GT.AND P6, PT, R162, 0x30, PT ;  /* 0x00000030a200780c */ /* 0x000fe40003fc4270 */
[----:B------:R-:W-:Y:S02]  /*8d70*/  FMNMX.FTZ R155, R215, R158, !PT ;  /* 0x0000009ed79b7209 */ /* 0x000fe40007810000 */
[----:B---3--:R-:W-:Y:S01]  /*8d80*/  FMNMX.FTZ R168, R163, R180, !PT ;  /* 0x000000b4a3a87209 */ /* 0x008fe20007810000 */
[----:B------:R-:W0:Y:S01]  /*8d90*/  MUFU.TANH R178, R178 ;  /* 0x000000b200b27308 */ /* 0x000e220000002400 */
[----:B--2---:R-:W-:-:S02]  /*8da0*/  FSEL R212, R174, -INF , P4 ;  /* 0xff800000aed47808 */ /* 0x004fc40002000000 */
[----:B------:R-:W-:Y:S01]  /*8db0*/  ISETP.GT.AND P4, PT, R162, 0x31, PT ;  /* 0x00000031a200780c */ /* 0x000fe20003f84270 */
[----:B------:R-:W-:Y:S01]  /*8dc0*/  FMUL.FTZ R206, R168, UR6 ;  /* 0x00000006a8ce7c20 */ /* 0x000fe20008410000 */
[----:B------:R-:W-:Y:S02]  /*8dd0*/  FMNMX.FTZ R158, R212, R155, !PT ;  /* 0x0000009bd49e7209 */ /* 0x000fe40007810000 */
[----:B------:R-:W-:Y:S01]  /*8de0*/  FSETP.NEU.FTZ.AND P3, PT, R168, -INF , PT ;  /* 0xff800000a800780b */ /* 0x000fe20003f7d000 */
[----:B------:R-:W2:Y:S01]  /*8df0*/  MUFU.TANH R179, R179 ;  /* 0x000000b300b37308 */ /* 0x000ea20000002400 */
[----:B-1----:R-:W-:Y:S02]  /*8e00*/  FSEL R159, R159, -INF , P5 ;  /* 0xff8000009f9f7808 */ /* 0x002fe40002800000 */
[----:B------:R-:W-:Y:S02]  /*8e10*/  ISETP.GT.AND P5, PT, R162, 0x38, PT ;  /* 0x00000038a200780c */ /* 0x000fe40003fa4270 */
[----:B------:R-:W-:-:S02]  /*8e20*/  FMNMX.FTZ R174, R159, R158, !PT ;  /* 0x0000009e9fae7209 */ /* 0x000fc40007810000 */
[----:B------:R-:W-:Y:S01]  /*8e30*/  FSEL R206, R206, RZ, P3 ;  /* 0x000000ffcece7208 */ /* 0x000fe20001800000 */
[----:B------:R-:W1:Y:S01]  /*8e40*/  MUFU.TANH R182, R182 ;  /* 0x000000b600b67308 */ /* 0x000e620000002400 */
[----:B0-----:R-:W-:-:S03]  /*8e50*/  FSEL R155, R178, -INF , P6 ;  /* 0xff800000b29b7808 */ /* 0x001fc60003000000 */
[--C-:B------:R-:W-:Y:S01]  /*8e60*/  FFMA.FTZ R177, R164, UR6, -R206.reuse ;  /* 0x00000006a4b17c23 */ /* 0x100fe200080108ce */
[----:B------:R-:W-:Y:S01]  /*8e70*/  FMNMX.FTZ R163, R155, R174, !PT ;  /* 0x000000ae9ba37209 */ /* 0x000fe20007810000 */
[--C-:B------:R-:W-:Y:S01]  /*8e80*/  FFMA.FTZ R171, R204, UR6, -R206.reuse ;  /* 0x00000006ccab7c23 */ /* 0x100fe200080108ce */
[--C-:B------:R-:W-:Y:S01]  /*8e90*/  FFMA.FTZ R204, R152, UR6, -R206.reuse ;  /* 0x0000000698cc7c23 */ /* 0x100fe200080108ce */
[----:B------:R-:W0:Y:S01]  /*8ea0*/  MUFU.TANH R183, R183 ;  /* 0x000000b700b77308 */ /* 0x000e220000002400 */
[----:B--2---:R-:W-:Y:S01]  /*8eb0*/  FSEL R158, R179, -INF , P4 ;  /* 0xff800000b39e7808 */ /* 0x004fe20002000000 */
[--C-:B------:R-:W-:Y:S01]  /*8ec0*/  FFMA.FTZ R181, R156, UR6, -R206.reuse ;  /* 0x000000069cb57c23 */ /* 0x100fe200080108ce */
[----:B------:R-:W-:Y:S01]  /*8ed0*/  ISETP.GT.AND P4, PT, R162, 0x39, PT ;  /* 0x00000039a200780c */ /* 0x000fe20003f84270 */
[--C-:B------:R-:W-:Y:S01]  /*8ee0*/  FFMA.FTZ R170, R205, UR6, -R206.reuse ;  /* 0x00000006cdaa7c23 */ /* 0x100fe200080108ce */
[----:B------:R-:W-:Y:S01]  /*8ef0*/  FMNMX.FTZ R175, R158, R163, !PT ;  /* 0x000000a39eaf7209 */ /* 0x000fe20007810000 */
[--C-:B------:R-:W-:Y:S01]  /*8f00*/  FFMA.FTZ R172, R172, UR6, -R206.reuse ;  /* 0x00000006acac7c23 */ /* 0x100fe200080108ce */
[--C-:B------:R-:W-:Y:S01]  /*8f10*/  FFMA.FTZ R173, R173, UR6, -R206.reuse ;  /* 0x00000006adad7c23 */ /* 0x100fe200080108ce */
[--C-:B------:R-:W-:Y:S01]  /*8f20*/  FFMA.FTZ R176, R176, UR6, -R206.reuse ;  /* 0x00000006b0b07c23 */ /* 0x100fe200080108ce */
[----:B-1----:R-:W-:Y:S01]  /*8f30*/  FSEL R162, R182, -INF , P5 ;  /* 0xff800000b6a27808 */ /* 0x002fe20002800000 */
[--C-:B------:R-:W-:Y:S01]  /*8f40*/  FFMA.FTZ R180, R161, UR6, -R206.reuse ;  /* 0x00000006a1b47c23 */ /* 0x100fe200080108ce */
[--C-:B------:R-:W-:Y:S01]  /*8f50*/  FFMA.FTZ R182, R157, UR6, -R206.reuse ;  /* 0x000000069db67c23 */ /* 0x100fe200080108ce */
[----:B------:R-:W-:Y:S01]  /*8f60*/  MUFU.EX2 R170, R170 ;  /* 0x000000aa00aa7308 */ /* 0x000fe20000000800 */
[----:B------:R-:W-:Y:S01]  /*8f70*/  FMNMX.FTZ R174, R162, R175, !PT ;  /* 0x000000afa2ae7209 */ /* 0x000fe20007810000 */
[--C-:B------:R-:W-:Y:S01]  /*8f80*/  FFMA.FTZ R175, R169, UR6, -R206.reuse ;  /* 0x00000006a9af7c23 */ /* 0x100fe200080108ce */
[----:B0-----:R-:W-:Y:S01]  /*8f90*/  FSEL R163, R183, -INF , P4 ;  /* 0xff800000b7a37808 */ /* 0x001fe20002000000 */
[----:B------:R-:W-:-:S04]  /*8fa0*/  FFMA.FTZ R183, R154, UR6, -R206 ;  /* 0x000000069ab77c23 */ /* 0x000fc800080108ce */
[----:B------:R-:W-:Y:S01]  /*8fb0*/  MUFU.EX2 R171, R171 ;  /* 0x000000ab00ab7308 */ /* 0x000fe20000000800 */
[----:B------:R-:W-:Y:S01]  /*8fc0*/  FMNMX.FTZ R178, R163, R174, !PT ;  /* 0x000000aea3b27209 */ /* 0x000fe20007810000 */
[--C-:B------:R-:W-:Y:S01]  /*8fd0*/  FFMA.FTZ R174, R203, UR6, -R206.reuse ;  /* 0x00000006cbae7c23 */ /* 0x100fe200080108ce */
[----:B------:R-:W-:-:S03]  /*8fe0*/  FFMA.FTZ R203, R153, UR6, -R206 ;  /* 0x0000000699cb7c23 */ /* 0x000fc600080108ce */
[----:B------:R-:W0:Y:S02]  /*8ff0*/  SHFL.BFLY PT, R179, R178, 0x2, 0x1f ;  /* 0x0c401f00b2b37f89 */ /* 0x000e2400000e0000 */
[----:B------:R-:W-:Y:S08]  /*9000*/  MUFU.EX2 R172, R172 ;  /* 0x000000ac00ac7308 */ /* 0x000ff00000000800 */
[----:B------:R-:W-:Y:S08]  /*9010*/  MUFU.EX2 R173, R173 ;  /* 0x000000ad00ad7308 */ /* 0x000ff00000000800 */
[----:B------:R-:W-:Y:S01]  /*9020*/  MUFU.EX2 R174, R174 ;  /* 0x000000ae00ae7308 */ /* 0x000fe20000000800 */
[----:B0-----:R-:W-:Y:S01]  /*9030*/  FMNMX.FTZ R164, R178, R179, !PT ;  /* 0x000000b3b2a47209 */ /* 0x001fe20007810000 */
[--C-:B------:R-:W-:Y:S01]  /*9040*/  FFMA.FTZ R179, R160, UR6, -R206.reuse ;  /* 0x00000006a0b37c23 */ /* 0x100fe200080108ce */
[----:B------:R-:W-:-:S05]  /*9050*/  FFMA.FTZ R178, R165, UR6, -R206 ;  /* 0x00000006a5b27c23 */ /* 0x000fca00080108ce */
[----:B------:R-:W-:Y:S01]  /*9060*/  MUFU.EX2 R175, R175 ;  /* 0x000000af00af7308 */ /* 0x000fe20000000800 */
[----:B------:R-:W0:Y:S07]  /*9070*/  SHFL.BFLY PT, R169, R164, 0x1, 0x1f ;  /* 0x0c201f00a4a97f89 */ /* 0x000e2e00000e0000 */
[----:B------:R-:W-:Y:S08]  /*9080*/  MUFU.EX2 R176, R176 ;  /* 0x000000b000b07308 */ /* 0x000ff00000000800 */
[----:B------:R-:W-:Y:S08]  /*9090*/  MUFU.EX2 R177, R177 ;  /* 0x000000b100b17308 */ /* 0x000ff00000000800 */
[----:B------:R-:W-:Y:S01]  /*90a0*/  MUFU.EX2 R178, R178 ;  /* 0x000000b200b27308 */ /* 0x000fe20000000800 */
[----:B0-----:R-:W-:-:S04]  /*90b0*/  FMNMX.FTZ R169, R164, R169, !PT ;  /* 0x000000a9a4a97209 */ /* 0x001fc80007810000 */
[C---:B------:R-:W-:Y:S01]  /*90c0*/  FSETP.NEU.FTZ.AND P4, PT, R169.reuse, -INF , PT ;  /* 0xff800000a900780b */ /* 0x040fe20003f9d000 */
[C---:B------:R-:W-:Y:S02]  /*90d0*/  FMUL.FTZ R153, R169.reuse, UR6 ;  /* 0x00000006a9997c20 */ /* 0x040fe40008410000 */
[----:B------:R-:W-:Y:S01]  /*90e0*/  MUFU.EX2 R179, R179 ;  /* 0x000000b300b37308 */ /* 0x000fe20000000800 */
[----:B------:R-:W-:Y:S02]  /*90f0*/  FSEL R154, R169, RZ, P4 ;  /* 0x000000ffa99a7208 */ /* 0x000fe40002000000 */
[----:B------:R-:W-:Y:S02]  /*9100*/  FSEL R152, R153, RZ, P4 ;  /* 0x000000ff99987208 */ /* 0x000fe40002000000 */
[----:B------:R-:W-:Y:S01]  /*9110*/  FSEL R153, R168, RZ, P3 ;  /* 0x000000ffa8997208 */ /* 0x000fe20001800000 */
[----:B------:R-:W-:Y:S01]  /*9120*/  FADD.FTZ R154, -R154, R199 ;  /* 0x000000c79a9a7221 */ /* 0x000fe20000010100 */
[----:B------:R-:W-:Y:S01]  /*9130*/  ISETP.NE.AND P3, PT, R191, RZ, PT ;  /* 0x000000ffbf00720c */ /* 0x000fe20003f65270 */
[--C-:B------:R-:W-:Y:S01]  /*9140*/  FFMA.FTZ R216, R213, UR6, -R152.reuse ;  /* 0x00000006d5d87c23 */ /* 0x100fe20008010898 */
[----:B------:R-:W-:Y:S01]  /*9150*/  FFMA.FTZ R205, R166, UR6, -R152 ;  /* 0x00000006a6cd7c23 */ /* 0x000fe20008010898 */
[----:B------:R-:W-:Y:S01]  /*9160*/  FADD.FTZ R153, -R153, R200 ;  /* 0x000000c899997221 */ /* 0x000fe20000010100 */
[----:B------:R-:W-:Y:S01]  /*9170*/  FMUL.FTZ R154, R154, UR6 ;  /* 0x000000069a9a7c20 */ /* 0x000fe20008410000 */
[--C-:B------:R-:W-:Y:S01]  /*9180*/  FFMA.FTZ R206, R167, UR6, -R152.reuse ;  /* 0x00000006a7ce7c23 */ /* 0x100fe20008010898 */
[----:B------:R-:W-:Y:S01]  /*9190*/  FFMA.FTZ R207, R207, UR6, -R152 ;  /* 0x00000006cfcf7c23 */ /* 0x000fe20008010898 */
[----:B------:R-:W-:Y:S01]  /*91a0*/  FMUL.FTZ R219, R153, UR6 ;  /* 0x0000000699db7c20 */ /* 0x000fe20008410000 */
[----:B------:R-:W0:Y:S01]  /*91b0*/  MUFU.EX2 R218, R154 ;  /* 0x0000009a00da7308 */ /* 0x000e220000000800 */
[----:B------:R-:W-:-:S02]  /*91c0*/  @!P2 VIADD R153, R197, 0x38840 ;  /* 0x00038840c599a836 */ /* 0x000fc40000000000 */
[--C-:B------:R-:W-:Y:S01]  /*91d0*/  FFMA.FTZ R208, R208, UR6, -R152.reuse ;  /* 0x00000006d0d07c23 */ /* 0x100fe20008010898 */
[--C-:B------:R-:W-:Y:S01]  /*91e0*/  FFMA.FTZ R213, R214, UR6, -R152.reuse ;  /* 0x00000006d6d57c23 */ /* 0x100fe20008010898 */
[--C-:B------:R-:W-:Y:S01]  /*91f0*/  FFMA.FTZ R209, R209, UR6, -R152.reuse ;  /* 0x00000006d1d17c23 */ /* 0x100fe20008010898 */
[----:B------:R-:W-:Y:S01]  /*9200*/  @!P3 IMAD R156, R202, 0x40, R189 ;  /* 0x00000040ca9cb824 */ /* 0x000fe200078e02bd */
[----:B------:R-:W-:Y:S01]  /*9210*/  @!P2 PRMT R153, RZ, 0x654, R153 ;  /* 0x00000654ff99a816 */ /* 0x000fe20000000099 */
[--C-:B------:R-:W-:Y:S01]  /*9220*/  FFMA.FTZ R210, R210, UR6, -R152.reuse ;  /* 0x00000006d2d27c23 */ /* 0x100fe20008010898 */
[----:B------:R-:W1:Y:S01]  /*9230*/  MUFU.EX2 R219, R219 ;  /* 0x000000db00db7308 */ /* 0x000e620000000800 */
[----:B------:R-:W-:Y:S02]  /*9240*/  @!P3 IMAD R160, R156, 0x4, R195 ;  /* 0x000000049ca0b824 */ /* 0x000fe400078e02c3 */
[--C-:B------:R-:W-:Y:S01]  /*9250*/  FFMA.FTZ R211, R211, UR6, -R152.reuse ;  /* 0x00000006d3d37c23 */ /* 0x100fe20008010898 */
[--C-:B------:R-:W-:Y:S01]  /*9260*/  FFMA.FTZ R214, R215, UR6, -R152.reuse ;  /* 0x00000006d7d67c23 */ /* 0x100fe20008010898 */
[--C-:B------:R-:W-:Y:S01]  /*9270*/  FFMA.FTZ R212, R212, UR6, -R152.reuse ;  /* 0x00000006d4d47c23 */ /* 0x100fe20008010898 */
[--C-:B------:R-:W-:Y:S01]  /*9280*/  FFMA.FTZ R215, R159, UR6, -R152.reuse ;  /* 0x000000069fd77c23 */ /* 0x100fe20008010898 */
[----:B------:R2:W-:Y:S01]  /*9290*/  @!P2 SYNCS.ARRIVE.TRANS64.RED.A1T0 RZ, [R153+URZ], RZ ;  /* 0x000000ff99ffa9a7 */ /* 0x0005e2000810043f */
[--C-:B------:R-:W-:Y:S01]  /*92a0*/  FFMA.FTZ R199, R158, UR6, -R152.reuse ;  /* 0x000000069ec77c23 */ /* 0x100fe20008010898 */
[--C-:B------:R-:W-:Y:S01]  /*92b0*/  FFMA.FTZ R217, R163, UR6, -R152.reuse ;  /* 0x00000006a3d97c23 */ /* 0x100fe20008010898 */
[----:B0-----:R-:W-:Y:S01]  /*92c0*/  @!P3 STS [R160+0x38420], R218 ;  /* 0x038420daa000b388 */ /* 0x001fe20000000800 */
[--C-:B------:R-:W-:Y:S01]  /*92d0*/  FFMA.FTZ R155, R155, UR6, -R152.reuse ;  /* 0x000000069b9b7c23 */ /* 0x100fe20008010898 */
[----:B------:R-:W-:Y:S01]  /*92e0*/  FFMA.FTZ R162, R162, UR6, -R152 ;  /* 0x00000006a2a27c23 */ /* 0x000fe20008010898 */
[----:B------:R-:W-:Y:S01]  /*92f0*/  MUFU.EX2 R205, R205 ;  /* 0x000000cd00cd7308 */ /* 0x000fe20000000800 */
[----:B------:R-:W-:Y:S01]  /*9300*/  F2FP.F16.F32.PACK_AB R152, R171, R170 ;  /* 0x000000aaab98723e */ /* 0x000fe200000000ff */
[----:B------:R-:W-:Y:S01]  /*9310*/  FMUL.FTZ R26, R26, R218 ;  /* 0x000000da1a1a7220 */ /* 0x000fe20000410000 */
[----:B------:R-:W-:Y:S01]  /*9320*/  F2FP.F16.F32.PACK_AB R154, R173, R172 ;  /* 0x000000acad9a723e */ /* 0x000fe200000000ff */
[----:B------:R-:W-:Y:S01]  /*9330*/  FMUL.FTZ R27, R27, R218 ;  /* 0x000000da1b1b7220 */ /* 0x000fe20000410000 */
[----:B-1----:R0:W-:Y:S01]  /*9340*/  @!P3 STS [R160+0x38400], R219 ;  /* 0x038400dba000b388 */ /* 0x0021e20000000800 */
[----:B------:R-:W-:Y:S01]  /*9350*/  F2FP.F16.F32.PACK_AB R156, R175, R174 ;  /* 0x000000aeaf9c723e */ /* 0x000fe200000000ff */
[-C--:B------:R-:W-:Y:S01]  /*9360*/  FMUL.FTZ R24, R24, R219.reuse ;  /* 0x000000db18187220 */ /* 0x080fe20000410000 */
[----:B------:R-:W2:Y:S01]  /*9370*/  MUFU.EX2 R206, R206 ;  /* 0x000000ce00ce7308 */ /* 0x000ea20000000800 */
[----:B------:R-:W-:Y:S01]  /*9380*/  F2FP.F16.F32.PACK_AB R158, R177, R176 ;  /* 0x000000b0b19e723e */ /* 0x000fe200000000ff */
[-C--:B------:R-:W-:Y:S01]  /*9390*/  FMUL.FTZ R25, R25, R219.reuse ;  /* 0x000000db19197220 */ /* 0x080fe20000410000 */
[-C--:B------:R-:W-:Y:S01]  /*93a0*/  FMUL.FTZ R28, R28, R219.reuse ;  /* 0x000000db1c1c7220 */ /* 0x080fe20000410000 */
[-C--:B------:R-:W-:Y:S01]  /*93b0*/  FMUL.FTZ R29, R29, R219.reuse ;  /* 0x000000db1d1d7220 */ /* 0x080fe20000410000 */
[-C--:B------:R-:W-:Y:S01]  /*93c0*/  FMUL.FTZ R30, R30, R218.reuse ;  /* 0x000000da1e1e7220 */ /* 0x080fe20000410000 */
[----:B------:R-:W-:Y:S01]  /*93d0*/  FMUL.FTZ R31, R31, R218 ;  /* 0x000000da1f1f7220 */ /* 0x000fe20000410000 */
[----:B0-----:R-:W-:Y:S01]  /*93e0*/  F2FP.F16.F32.PACK_AB R160, R179, R178 ;  /* 0x000000b2b3a0723e */ /* 0x001fe200000000ff */
        /* <DEDUP_REMOVED lines=8> */
[----:B------:R-:W-:Y:S01]  /*9470*/  MUFU.EX2 R208, R208 ;  /* 0x000000d000d07308 */ /* 0x000fe20000000800 */
[----:B--2---:R-:W-:Y:S01]  /*9480*/  F2FP.F16.F32.PACK_AB R153, R206, R205 ;  /* 0x000000cdce99723e */ /* 0x004fe200000000ff */
        /* <DEDUP_REMOVED lines=127> */
[----:B0-----:R-:W-:Y:S01]  /*9c80*/  F2FP.F16.F32.PACK_AB R155, R208, R207 ;  /* 0x000000cfd09b723e */ /* 0x001fe200000000ff */
[----:B------:R-:W-:Y:S01]  /*9c90*/  BAR.SYNC.DEFER_BLOCKING 0xf, 0x100 ;  /* 0x03c4000000007b1d */ /* 0x000fe20000010000 */
[----:B-1----:R-:W-:Y:S01]  /*9ca0*/  F2FP.F16.F32.PACK_AB R166, R204, R203 ;  /* 0x000000cbcca6723e */ /* 0x002fe200000000ff */
[-C--:B------:R-:W-:Y:S01]  /*9cb0*/  FMUL.FTZ R145, R145, R219.reuse ;  /* 0x000000db91917220 */ /* 0x080fe20000410000 */
[-C--:B------:R-:W-:Y:S01]  /*9cc0*/  FMUL.FTZ R146, R146, R218.reuse ;  /* 0x000000da92927220 */ /* 0x080fe20000410000 */
[-C--:B------:R-:W-:Y:S01]  /*9cd0*/  FMUL.FTZ R147, R147, R218.reuse ;  /* 0x000000da93937220 */ /* 0x080fe20000410000 */
[-C--:B------:R-:W-:Y:S01]  /*9ce0*/  FMUL.FTZ R148, R148, R219.reuse ;  /* 0x000000db94947220 */ /* 0x080fe20000410000 */
[----:B------:R0:W-:Y:S01]  /*9cf0*/  MUFU.EX2 R202, R162 ;  /* 0x000000a200ca7308 */ /* 0x0001e20000000800 */
[----:B------:R-:W-:Y:S01]  /*9d00*/  FMUL.FTZ R149, R149, R219 ;  /* 0x000000db95957220 */ /* 0x000fe20000410000 */
[-C--:B------:R-:W-:Y:S01]  /*9d10*/  FMUL.FTZ R150, R150, R218.reuse ;  /* 0x000000da96967220 */ /* 0x080fe20000410000 */
[----:B------:R-:W-:Y:S01]  /*9d20*/  FMUL.FTZ R151, R151, R218 ;  /* 0x000000da97977220 */ /* 0x000fe20000410000 */
[----:B------:R-:W-:Y:S01]  /*9d30*/  FFMA.FTZ R170, R219, R21, R170 ;  /* 0x00000015dbaa7223 */ /* 0x000fe200000100aa */
[----:B------:R-:W-:Y:S01]  /*9d40*/  FFMA.FTZ R205, R218, R22, R205 ;  /* 0x00000016dacd7223 */ /* 0x000fe200000100cd */
[----:B------:R-:W-:Y:S01]  /*9d50*/  ISETP.GT.AND P3, PT, R198, UR7, PT ;  /* 0x00000007c6007c0c */ /* 0x000fe2000bf64270 */
[----:B------:R-:W-:Y:S01]  /*9d60*/  @!P2 VIADD R197, R197, 0x38860 ;  /* 0x00038860c5c5a836 */ /* 0x000fe20000000000 */
[----:B------:R-:W1:Y:S01]  /*9d70*/  MUFU.EX2 R217, R217 ;  /* 0x000000d900d97308 */ /* 0x000e620000000800 */
[----:B0-----:R-:W-:Y:S01]  /*9d80*/  F2FP.F16.F32.PACK_AB R162, R181, R180 ;  /* 0x000000b4b5a2723e */ /* 0x001fe200000000ff */
[----:B------:R-:W-:Y:S01]  /*9d90*/  FADD.FTZ R171, R171, R170 ;  /* 0x000000aaabab7221 */ /* 0x000fe20000010000 */
[----:B--2---:R-:W-:Y:S01]  /*9da0*/  F2FP.F16.F32.PACK_AB R165, R199, R200 ;  /* 0x000000c8c7a5723e */ /* 0x004fe200000000ff */
[----:B------:R-:W-:Y:S01]  /*9db0*/  FADD.FTZ R206, R206, R205 ;  /* 0x000000cdcece7221 */ /* 0x000fe20000010000 */
[----:B------:R-:W-:Y:S01]  /*9dc0*/  @!P2 PRMT R197, RZ, 0x654, R197 ;  /* 0x00000654ffc5a816 */ /* 0x000fe200000000c5 */
[----:B------:R-:W-:-:S02]  /*9dd0*/  FADD.FTZ R172, R172, R171 ;  /* 0x000000abacac7221 */ /* 0x000fc40000010000 */
[----:B------:R-:W-:Y:S01]  /*9de0*/  FADD.FTZ R207, R207, R206 ;  /* 0x000000cecfcf7221 */ /* 0x000fe20000010000 */
[----:B------:R0:W-:Y:S01]  /*9df0*/  STSM.16.M88.4 [R184+0x36400], R152 ;  /* 0x03640098b8007844 */ /* 0x0001e20000000200 */
[----:B------:R-:W-:Y:S02]  /*9e00*/  FADD.FTZ R173, R173, R172 ;  /* 0x000000acadad7221 */ /* 0x000fe40000010000 */
[----:B------:R-:W-:Y:S01]  /*9e10*/  FADD.FTZ R208, R208, R207 ;  /* 0x000000cfd0d07221 */ /* 0x000fe20000010000 */
[----:B------:R2:W-:Y:S01]  /*9e20*/  STSM.16.M88.4 [R187], R156 ;  /* 0x0000009cbb007844 */ /* 0x0005e20000000200 */
[----:B------:R-:W-:Y:S02]  /*9e30*/  FADD.FTZ R174, R174, R173 ;  /* 0x000000adaeae7221 */ /* 0x000fe40000010000 */
[----:B------:R-:W-:Y:S01]  /*9e40*/  FADD.FTZ R209, R209, R208 ;  /* 0x000000d0d1d17221 */ /* 0x000fe20000010000 */
[----:B-1----:R-:W-:Y:S01]  /*9e50*/  F2FP.F16.F32.PACK_AB R167, R217, R202 ;  /* 0x000000cad9a7723e */ /* 0x002fe200000000ff */
[----:B------:R2:W-:Y:S01]  /*9e60*/  STSM.16.M88.4 [R20], R160 ;  /* 0x000000a014007844 */ /* 0x0005e20000000200 */
[----:B------:R-:W-:Y:S01]  /*9e70*/  FADD.FTZ R175, R175, R174 ;  /* 0x000000aeafaf7221 */ /* 0x000fe20000010000 */
[----:B------:R-:W-:-:S02]  /*9e80*/  FADD.FTZ R210, R210, R209 ;  /* 0x000000d1d2d27221 */ /* 0x000fc40000010000 */
[----:B------:R2:W-:Y:S01]  /*9e90*/  STSM.16.M88.4 [R185], R164 ;  /* 0x000000a4b9007844 */ /* 0x0005e20000000200 */
[----:B------:R-:W-:Y:S01]  /*9ea0*/  WARPGROUP.ARRIVE ;  /* 0x00000000000079c5 */ /* 0x000fe20000000000 */
[----:B------:R-:W-:Y:S01]  /*9eb0*/  FADD.FTZ R176, R176, R175 ;  /* 0x000000afb0b07221 */ /* 0x000fe20000010000 */
[----:B------:R-:W-:-:S03]  /*9ec0*/  FADD.FTZ R211, R211, R210 ;  /* 0x000000d2d3d37221 */ /* 0x000fc60000010000 */
[----:B------:R-:W-:Y:S01]  /*9ed0*/  FADD.FTZ R177, R177, R176 ;  /* 0x000000b0b1b17221 */ /* 0x000fe20000010000 */
[----:B------:R-:W-:Y:S01]  /*9ee0*/  HGMMA.64x256x16.F32 R24, R152, gdesc[UR8].tnspB, R24, gsb0 ;  /* 0x43e0000898187df0 */ /* 0x000fe20008000818 */
[----:B------:R-:W-:Y:S01]  /*9ef0*/  R2UR UR10, R221 ;  /* 0x00000000dd0a72ca */ /* 0x000fe200000e0000 */
[----:B------:R-:W-:Y:S01]  /*9f00*/  UMOV UR11, 0x40000040 ;  /* 0x40000040000b7882 */ /* 0x000fe20000000000 */
[----:B------:R-:W-:Y:S02]  /*9f10*/  VIADD R221, R220, 0x100 ;  /* 0x00000100dcdd7836 */ /* 0x000fe40000000000 */
[----:B------:R-:W-:Y:S01]  /*9f20*/  FADD.FTZ R216, R216, R211 ;  /* 0x000000d3d8d87221 */ /* 0x000fe20000010000 */
[----:B------:R-:W-:Y:S02]  /*9f30*/  VIADD R220, R220, 0x180 ;  /* 0x00000180dcdc7836 */ /* 0x000fe40000000000 */
        /* <DEDUP_REMOVED lines=14> */
[----:B------:R-:W-:Y:S01]  /*a020*/  FADD.FTZ R22, R202, R199 ;  /* 0x000000c7ca167221 */ /* 0x000fe20000010000 */
[----:B------:R-:W-:Y:S02]  /*a030*/  IMAD.MOV.U32 R202, RZ, RZ, R23 ;  /* 0x000000ffffca7224 */ /* 0x000fe400078e0017 */
[----:B------:R-:W-:Y:S01]  /*a040*/  FADD.FTZ R21, R204, R21 ;  /* 0x00000015cc157221 */ /* 0x000fe20000010000 */
[----:B------:R-:W-:Y:S02]  /*a050*/  IMAD.MOV.U32 R199, RZ, RZ, R169 ;  /* 0x000000ffffc77224 */ /* 0x000fe400078e00a9 */
[----:B------:R-:W-:Y:S01]  /*a060*/  FADD.FTZ R22, R217, R22 ;  /* 0x00000016d9167221 */ /* 0x000fe20000010000 */
[----:B------:R-:W-:-:S02]  /*a070*/  WARPGROUP.DEPBAR.LE gsb0, 0x0 ;  /* 0x00008000000079c5 */ /* 0x000fc40000010000 */
[----:B------:R-:W-:Y:S01]  /*a080*/  WARPGROUP.ARRIVE ;  /* 0x00000000000079c5 */ /* 0x000fe20000000000 */
[----:B0-----:R-:W-:-:S04]  /*a090*/  VIADD R152, R198, 0xffffffff ;  /* 0xffffffffc6987836 */ /* 0x001fc80000000000 */
[----:B------:R-:W-:Y:S01]  /*a0a0*/  IMAD.MOV.U32 R198, RZ, RZ, R152 ;  /* 0x000000ffffc67224 */ /* 0x000fe200078e0098 */
        /* <DEDUP_REMOVED lines=24> */
[----:B------:R-:W-:-:S07]  /*a230*/  IMAD.MOV.U32 R198, RZ, RZ, R152 ;  /* 0x000000ffffc67224 */ /* 0x000fce00078e0098 */
.L_x_7390:
[----:B------:R-:W-:-:S13]  /*a240*/  R2UR UR7, R194 ;  /* 0x00000000c20772ca */ /* 0x000fda00000e0000 */
[----:B------:R-:W-:-:S13]  /*a250*/  ISETP.GE.AND P1, PT, R198, UR7, PT ;  /* 0x00000007c6007c0c */ /* 0x000fda000bf26270 */
[----:B------:R-:W-:Y:S05]  /*a260*/  @!P1 BRA `(.L_x_7400) ;  /* 0x0000002c00cc9947 */ /* 0x000fea0003800000 */
[----:B------:R-:W-:Y:S01]  /*a270*/  IMAD.MOV.U32 R200, RZ, RZ, R169 ;  /* 0x000000ffffc87224 */ /* 0x000fe200078e00a9 */
[----:B------:R-:W-:Y:S01]  /*a280*/  ULDC UR60, c[0x0][0xad0] ;  /* 0x0002b400003c7ab9 */ /* 0x000fe20000000800 */
[----:B------:R-:W-:Y:S02]  /*a290*/  IMAD.MOV.U32 R193, RZ, RZ, R168 ;  /* 0x000000ffffc17224 */ /* 0x000fe400078e00a8 */
[----:B------:R-:W-:-:S07]  /*a2a0*/  IMAD.MOV.U32 R192, RZ, RZ, R23 ;  /* 0x000000ffffc07224 */ /* 0x000fce00078e0017 */
.L_x_7409:
[----:B------:R-:W-:-:S05]  /*a2b0*/  VIADD R23, R192, 0x1 ;  /* 0x00000001c0177836 */ /* 0x000fca0000000000 */
[----:B------:R-:W-:-:S04]  /*a2c0*/  ISETP.NE.AND P1, PT, R23, 0x2, PT ;  /* 0x000000021700780c */ /* 0x000fc80003f25270 */
[----:B------:R-:W-:Y:S02]  /*a2d0*/  SEL R152, RZ, 0x1, P1 ;  /* 0x00000001ff987807 */ /* 0x000fe40000800000 */
[----:B------:R-:W-:Y:S02]  /*a2e0*/  SEL R23, R23, RZ, P1 ;  /* 0x000000ff17177207 */ /* 0x000fe40000800000 */
[----:B------:R-:W-:-:S13]  /*a2f0*/  R2UR UR6, R152 ;  /* 0x00000000980672ca */ /* 0x000fda00000e0000 */
[----:B------:R-:W-:Y:S01]  /*a300*/  ULOP3.LUT UR61, UR61, UR6, URZ, 0x3c, !UPT ;  /* 0x000000063d3d7292 */ /* 0x000fe2000f8e3c3f */
[----:B---3--:R-:W-:Y:S11]  /*a310*/  @!P0 BRA `(.L_x_7401) ;  /* 0x0000000000048947 */ /* 0x008ff60003800000 */
[----:B------:R-:W-:Y:S01]  /*a320*/  BPT.TRAP 0x1 ;  /* 0x000000040000795c */ /* 0x000fe20000300000 */
.L_x_7401:
[----:B--2---:R-:W-:Y:S02]  /*a330*/  IMAD.U32 R197, RZ, RZ, UR61 ;  /* 0x0000003dffc57e24 */ /* 0x004fe4000f8e00ff */
[----:B------:R-:W-:-:S03]  /*a340*/  IMAD R186, R23, 0x8, R195 ;  /* 0x0000000817ba7824 */ /* 0x000fc600078e02c3 */
[----:B------:R-:W-:-:S04]  /*a350*/  SHF.L.U32 R197, R197, 0x1f, RZ ;  /* 0x0000001fc5c57819 */ /* 0x000fc800000006ff */
[----:B------:R0:W1:Y:S01]  /*a360*/  SYNCS.PHASECHK.TRANS64.TRYWAIT P1, [R186+URZ+0x38830], R197 ;  /* 0x038830c5ba0075a7 */ /* 0x000062000802017f */
[----:B------:R-:W-:Y:S05]  /*a370*/  @!P0 BRA `(.L_x_7402) ;  /* 0x0000000000048947 */ /* 0x000fea0003800000 */
[----:B------:R-:W-:Y:S01]  /*a380*/  BPT.TRAP 0x1 ;  /* 0x000000040000795c */ /* 0x000fe20000300000 */
.L_x_7402:
[----:B------:R-:W-:Y:S01]  /*a390*/  LEA R199, R23, R188, 0x9 ;  /* 0x000000bc17c77211 */ /* 0x000fe200078e48ff */
[----:B-1----:R-:W-:Y:S06]  /*a3a0*/  @P1 BRA `(.L_x_7403) ;  /* 0x0000000000081947 */ /* 0x002fec0003800000 */
[----:B------:R-:W1:Y:S02]  /*a3b0*/  SYNCS.PHASECHK.TRANS64.TRYWAIT P1, [R186+URZ+0x38830], R197 ;  /* 0x038830c5ba0075a7 */ /* 0x000e64000802017f */
[----:B-1----:R-:W-:Y:S05]  /*a3c0*/  @!P1 BRA `(.L_x_7404) ;  /* 0x000000b800b89947 */ /* 0x002fea0003800000 */
.L_x_7403:
[----:B------:R-:W-:Y:S01]  /*a3d0*/  R2UR UR58, R199 ;  /* 0x00000000c73a72ca */ /* 0x000fe200000e0000 */
[----:B------:R-:W-:Y:S01]  /*a3e0*/  WARPGROUP.ARRIVE ;  /* 0x00000000000079c5 */ /* 0x000fe20000000000 */
[----:B------:R-:W-:Y:S01]  /*a3f0*/  R2UR UR56, R6 ;  /* 0x00000000063872ca */ /* 0x000fe200000e0000 */
[----:B------:R-:W-:Y:S01]  /*a400*/  UMOV UR59, 0x40000040 ;  /* 0x40000040003b7882 */ /* 0x000fe20000000000 */
[----:B------:R-:W-:Y:S01]  /*a410*/  R2UR UR57, R7 ;  /* 0x00000000073972ca */ /* 0x000fe200000e0000 */
[----:B------:R-:W-:-:S12]  /*a420*/  VIADD R201, R199, 0x2 ;  /* 0x00000002c7c97836 */ /* 0x000fd80000000000 */
[----:B------:R-:W-:Y:S01]  /*a430*/  HGMMA.64x64x16.F32 R152, gdesc[UR56], RZ, !UPT, gsb0 ;  /* 0x00e00000389879f0 */ /* 0x000fe2000c0008ff */
[----:B------:R-:W-:Y:S01]  /*a440*/  R2UR UR58, R201 ;  /* 0x00000000c93a72ca */ /* 0x000fe200000e0000 */
[----:B------:R-:W-:Y:S01]  /*a450*/  UMOV UR59, 0x40000040 ;  /* 0x40000040003b7882 */ /* 0x000fe20000000000 */
[----:B------:R-:W-:Y:S01]  /*a460*/  R2UR UR56, R14 ;  /* 0x000000000e3872ca */ /* 0x000fe200000e0000 */
[----:B------:R-:W-:Y:S01]  /*a470*/  VIADD R201, R199, 0x4 ;  /* 0x00000004c7c97836 */ /* 0x000fe20000000000 */
[----:B------:R-:W-:Y:S01]  /*a480*/  R2UR UR57, R15 ;  /* 0x000000000f3972ca */ /* 0x000fe200000e0000 */
[----:B------:R-:W-:Y:S01]  /*a490*/  VIADD R199, R199, 0x6 ;  /* 0x00000006c7c77836 */ /* 0x000fe20000000000 */
[----:B------:R-:W-:Y:S02]  /*a4a0*/  WARPGROUP.DEPBAR.LE gsb0, 0x0 ;  /* 0x00008000000079c5 */ /* 0x000fe40000010000 */
[----:B------:R-:W-:-:S09]  /*a4b0*/  WARPGROUP.ARRIVE ;  /* 0x00000000000079c5 */ /* 0x000fd20000000000 */
[----:B------:R-:W-:Y:S01]  /*a4c0*/  HGMMA.64x64x16.F32 R152, gdesc[UR56], R152, gsb0 ;  /* 0x00e00000389879f0 */ /* 0x000fe20008000898 */
[----:B------:R-:W-:Y:S01]  /*a4d0*/  R2UR UR58, R201 ;  /* 0x00000000c93a72ca */ /* 0x000fe200000e0000 */
[----:B------:R-:W-:Y:S01]  /*a4e0*/  UMOV UR59, 0x40000040 ;  /* 0x40000040003b7882 */ /* 0x000fe20000000000 */
[----:B------:R-:W-:Y:S02]  /*a4f0*/  R2UR UR56, R4 ;  /* 0x00000000043872ca */ /* 0x000fe400000e0000 */
[----:B------:R-:W-:Y:S01]  /*a500*/  R2UR UR57, R5 ;  /* 0x00000000053972ca */ /* 0x000fe200000e0000 */
[----:B------:R-:W-:Y:S02]  /*a510*/  WARPGROUP.DEPBAR.LE gsb0, 0x0 ;  /* 0x00008000000079c5 */ /* 0x000fe40000010000 */
[----:B------:R-:W-:-:S10]  /*a520*/  WARPGROUP.ARRIVE ;  /* 0x00000000000079c5 */ /* 0x000fd40000000000 */
[----:B------:R-:W-:Y:S01]  /*a530*/  HGMMA.64x64x16.F32 R152, gdesc[UR56], R152, gsb0 ;  /* 0x00e00000389879f0 */ /* 0x000fe20008000898 */
[----:B------:R-:W-:Y:S01]  /*a540*/  R2UR UR58, R199 ;  /* 0x00000000c73a72ca */ /* 0x000fe200000e0000 */
[----:B------:R-:W-:Y:S01]  /*a550*/  UMOV UR59, 0x40000040 ;  /* 0x40000040003b7882 */ /* 0x000fe20000000000 */
[----:B------:R-:W-:Y:S02]  /*a560*/  R2UR UR56, R2 ;  /* 0x00000000023872ca */ /* 0x000fe400000e0000 */
[----:B------:R-:W-:Y:S01]  /*a570*/  R2UR UR57, R3 ;  /* 0x00000000033972ca */ /* 0x000fe200000e0000 */
[----:B------:R-:W-:Y:S02]  /*a580*/  WARPGROUP.DEPBAR.LE gsb0, 0x0 ;  /* 0x00008000000079c5 */ /* 0x000fe40000010000 */
[----:B------:R-:W-:-:S10]  /*a590*/  WARPGROUP.ARRIVE ;  /* 0x00000000000079c5 */ /* 0x000fd40000000000 */
[----:B------:R-:W-:Y:S03]  /*a5a0*/  HGMMA.64x64x16.F32 R152, gdesc[UR56], R152, gsb0 ;  /* 0x00e00000389879f0 */ /* 0x000fe60008000898 */
[----:B------:R-:W-:Y:S02]  /*a5b0*/  WARPGROUP.DEPBAR.LE gsb0, 0x0 ;  /* 0x00008000000079c5 */ /* 0x000fe40000010000 */
[----:B------:R-:W-:Y:S05]  /*a5c0*/  @!P0 BRA `(.L_x_7405) ;  /* 0x0000000000048947 */ /* 0x000fea0003800000 */
[----:B------:R-:W-:Y:S01]  /*a5d0*/  BPT.TRAP 0x1 ;  /* 0x000000040000795c */ /* 0x000fe20000300000 */
.L_x_7405:
[----:B------:R2:W3:Y:S01]  /*a5e0*/  SYNCS.PHASECHK.TRANS64.TRYWAIT P1, [R186+URZ+0x38850], R197 ;  /* 0x038850c5ba0075a7 */ /* 0x0004e2000802017f */
[----:B------:R-:W-:Y:S05]  /*a5f0*/  @!P0 BRA `(.L_x_7406) ;  /* 0x0000000000048947 */ /* 0x000fea0003800000 */
[----:B------:R-:W-:Y:S01]  /*a600*/  BPT.TRAP 0x1 ;  /* 0x000000040000795c */ /* 0x000fe20000300000 */
.L_x_7406:
[----:B---3--:R-:W-:Y:S05]  /*a610*/  @P1 BRA `(.L_x_7407) ;  /* 0x0000000000081947 */ /* 0x008fea0003800000 */
[----:B------:R-:W3:Y:S02]  /*a620*/  SYNCS.PHASECHK.TRANS64.TRYWAIT P1, [R186+URZ+0x38850], R197 ;  /* 0x038850c5ba0075a7 */ /* 0x000ee4000802017f */
[----:B---3--:R-:W-:Y:S05]  /*a630*/  @!P1 BRA `(.L_x_7408) ;  /* 0x000000b800309947 */ /* 0x008fea0003800000 */
.L_x_7407:
[----:B0123--:R-:W-:Y:S01]  /*a640*/  IMAD R197, R23, 0x1000, R16 ;  /* 0x0000100017c57824 */ /* 0x00ffe200078e0210 */
[----:B------:R-:W-:Y:S01]  /*a650*/  R2UR UR56, R8 ;  /* 0x00000000083872ca */ /* 0x000fe200000e0000 */
[----:B------:R-:W-:Y:S01]  /*a660*/  WARPGROUP.ARRIVE ;  /* 0x00000000000079c5 */ /* 0x000fe20000000000 */
[----:B------:R-:W-:Y:S01]  /*a670*/  R2UR UR57, R9 ;  /* 0x00000000093972ca */ /* 0x000fe200000e0000 */
[----:B------:R-:W-:Y:S01]  /*a680*/  UMOV UR59, 0x40000040 ;  /* 0x40000040003b7882 */ /* 0x000fe20000000000 */
[C---:B------:R-:W-:Y:S01]  /*a690*/  R2UR UR58, R197.reuse ;  /* 0x00000000c53a72ca */ /* 0x040fe200000e0000 */
[----:B------:R-:W-:Y:S01]  /*a6a0*/  VIADD R199, R197, 0x2 ;  /* 0x00000002c5c77836 */ /* 0x000fe20000000000 */
        /* <DEDUP_REMOVED lines=11> */
[----:B------:R-:W-:Y:S01]  /*a760*/  HGMMA.64x64x16.F32 R152, gdesc[UR56], R152, gsb0 ;  /* 0x00e00000389879f0 */ /* 0x000fe20008000898 */
[----:B------:R-:W-:Y:S01]  /*a770*/  R2UR UR58, R199 ;  /* 0x00000000c73a72ca */ /* 0x000fe200000e0000 */
[----:B------:R-:W-:Y:S01]  /*a780*/  UMOV UR59, 0x40000040 ;  /* 0x40000040003b7882 */ /* 0x000fe20000000000 */
[----:B------:R-:W-:Y:S01]  /*a790*/  R2UR UR56, R10 ;  /* 0x000000000a3872ca */ /* 0x000fe200000e0000 */
[----:B------:R-:W-:Y:S01]  /*a7a0*/  VIADD R199, R197, 0x4 ;  /* 0x00000004c5c77836 */ /* 0x000fe20000000000 */
[----:B------:R-:W-:Y:S01]  /*a7b0*/  R2UR UR57, R11 ;  /* 0x000000000b3972ca */ /* 0x000fe200000e0000 */
[----:B------:R-:W-:Y:S01]  /*a7c0*/  UMOV UR51, 0x40000040 ;  /* 0x4000004000337882 */ /* 0x000fe20000000000 */
[----:B------:R-:W0:Y:S01]  /*a7d0*/  S2R R201, SR_TID.X ;  /* 0x0000000000c97919 */ /* 0x000e220000002100 */
[----:B------:R-:W-:Y:S01]  /*a7e0*/  UMOV UR55, 0x40000040 ;  /* 0x4000004000377882 */ /* 0x000fe20000000000 */
[----:B------:R-:W-:-:S02]  /*a7f0*/  VIADD R204, R197, 0x800 ;  /* 0x00000800c5cc7836 */ /* 0x000fc40000000000 */
[----:B------:R-:W-:-:S04]  /*a800*/  IMAD R215, R23, 0x1000, R190 ;  /* 0x0000100017d77824 */ /* 0x000fc800078e02be */
[----:B------:R-:W-:Y:S01]  /*a810*/  VIADD R217, R215, 0x80 ;  /* 0x00000080d7d97836 */ /* 0x000fe20000000000 */
[----:B0-----:R-:W-:Y:S01]  /*a820*/  SHF.R.U32.HI R201, RZ, 0x7, R201 ;  /* 0x00000007ffc97819 */ /* 0x001fe200000116c9 */
[----:B------:R-:W-:Y:S02]  /*a830*/  WARPGROUP.DEPBAR.LE gsb0, 0x0 ;  /* 0x00008000000079c5 */ /* 0x000fe40000010000 */
[----:B------:R-:W-:-:S06]  /*a840*/  WARPGROUP.ARRIVE ;  /* 0x00000000000079c5 */ /* 0x000fcc0000000000 */
[----:B------:R-:W-:Y:S01]  /*a850*/  HGMMA.64x64x16.F32 R152, gdesc[UR56], R152, gsb0 ;  /* 0x00e00000389879f0 */ /* 0x000fe20008000898 */
[----:B------:R-:W-:Y:S01]  /*a860*/  R2UR UR58, R199 ;  /* 0x00000000c73a72ca */ /* 0x000fe200000e0000 */
[----:B------:R-:W-:Y:S01]  /*a870*/  UMOV UR59, 0x40000040 ;  /* 0x40000040003b7882 */ /* 0x000fe20000000000 */
[----:B------:R-:W-:Y:S01]  /*a880*/  R2UR UR56, R12 ;  /* 0x000000000c3872ca */ /* 0x000fe200000e0000 */
[----:B------:R-:W-:Y:S01]  /*a890*/  VIADD R199, R197, 0x6 ;  /* 0x00000006c5c77836 */ /* 0x000fe20000000000 */
[----:B------:R-:W-:-:S04]  /*a8a0*/  R2UR UR57, R13 ;  /* 0x000000000d3972ca */ /* 0x000fc800000e0000 */
        /* <DEDUP_REMOVED lines=23> */
[----:B------:R-:W-:Y:S02]  /*aa20*/  WARPGROUP.DEPBAR.LE gsb0, 0x0 ;  /* 0x00008000000079c5 */ /* 0x000fe40000010000 */
[----:B------:R-:W-:Y:S01]  /*aa30*/  WARPGROUP.ARRIVE ;  /* 0x00000000000079c5 */ /* 0x000fe20000000000 */
[----:B------:R-:W-:-:S05]  /*aa40*/  VIADD R199, R197, 0x606 ;  /* 0x00000606c5c77836 */ /* 0x000fca0000000000 */
[----:B------:R-:W-:Y:S01]  /*aa50*/  HGMMA.64x64x16.F32 R152, gdesc[UR56], R152, gsb0 ;  /* 0x00e00000389879f0 */ /* 0x000fe20008000898 */
[----:B------:R-:W-:Y:S01]  /*aa60*/  R2UR UR54, R199 ;  /* 0x00000000c73672ca */ /* 0x000fe200000e0000 */
[----:B------:R-:W-:Y:S01]  /*aa70*/  UMOV UR57, 0x40000040 ;  /* 0x4000004000397882 */ /* 0x000fe20000000000 */
[----:B------:R-:W0:Y:S01]  /*aa80*/  SHFL.IDX PT, R199, R201, RZ, 0x1f ;  /* 0x00001fffc9c77589 */ /* 0x000e2200000e0000 */
[----:B------:R-:W-:Y:S01]  /*aa90*/  UMOV UR59, 0x40000040 ;  /* 0x40000040003b7882 */ /* 0x000fe20000000000 */
[----:B0-----:R-:W-:-:S04]  /*aaa0*/  ISETP.GT.AND P1, PT, R199, 0x7f, PT ;  /* 0x0000007fc700780c */ /* 0x001fc80003f24270 */
[----:B------:R-:W-:-:S05]  /*aab0*/  SEL R199, RZ, 0x2, !P1 ;  /* 0x00000002ffc77807 */ /* 0x000fca0004800000 */
[----:B------:R-:W-:Y:S02]  /*aac0*/  IMAD.IADD R201, R19, 0x1, R199 ;  /* 0x0000000113c97824 */ /* 0x000fe400078e02c7 */
[----:B------:R-:W-:-:S03]  /*aad0*/  IMAD.IADD R202, R199, 0x1, R204 ;  /* 0x00000001c7ca7824 */ /* 0x000fc600078e02cc */
[----:B------:R-:W-:Y:S02]  /*aae0*/  R2UR UR56, R201 ;  /* 0x00000000c93872ca */ /* 0x000fe400000e0000 */
[----:B------:R-:W-:Y:S01]  /*aaf0*/  R2UR UR58, R202 ;  /* 0x00000000ca3a72ca */ /* 0x000fe200000e0000 */
        /* <DEDUP_REMOVED lines=11> */
[----:B------:R-:W-:Y:S01]  /*abb0*/  R2UR UR7, R194 ;  /* 0x00000000c20772ca */ /* 0x000fe200000e0000 */
        /* <DEDUP_REMOVED lines=60> */
[----:B------:R-:W-:Y:S02]  /*af80*/  IADD3 R203, R203, R204, R197 ;  /* 0x000000cccbcb7210 */ /* 0x000fe40007ffe0c5 */
[----:B------:R-:W-:Y:S01]  /*af90*/  IADD3 R204, R197, 0xa00, RZ ;  /* 0x00000a00c5cc7810 */ /* 0x000fe20007ffe0ff */
        /* <DEDUP_REMOVED lines=112> */
[----:B------:R-:W-:Y:S02]  /*b6a0*/  IMAD.IADD R202, R202, 0x1, R204 ;  /* 0x00000001caca7824 */ /* 0x000fe400078e02cc */
[----:B------:R-:W-:-:S05]  /*b6b0*/  IMAD.MOV.U32 R201, RZ, RZ, 0x1000 ;  /* 0x00001000ffc97424 */ /* 0x000fca00078e00ff */
[----:B------:R-:W-:Y:S01]  /*b6c0*/  SEL R201, R201, 0xf80, P1 ;  /* 0x00000f80c9c97807 */ /* 0x000fe20000800000 */
[----:B------:R-:W-:Y:S02]  /*b6d0*/  WARPGROUP.DEPBAR.LE gsb0, 0x0 ;  /* 0x00008000000079c5 */ /* 0x000fe40000010000 */
[----:B------:R-:W-:-:S06]  /*b6e0*/  WARPGROUP.ARRIVE ;  /* 0x00000000000079c5 */ /* 0x000fcc0000000000 */
[----:B------:R-:W-:Y:S01]  /*b6f0*/  HGMMA.64x64x16.F32 R152, gdesc[UR56], R152, gsb0 ;  /* 0x00e00000389879f0 */ /* 0x000fe20008000898 */
[----:B------:R-:W-:Y:S01]  /*b700*/  R2UR UR56, R199 ;  /* 0x00000000c73872ca */ /* 0x000fe200000e0000 */
[----:B------:R-:W-:Y:S01]  /*b710*/  UMOV UR57, 0x40000040 ;  /* 0x4000004000397882 */ /* 0x000fe20000000000 */
[----:B------:R-:W-:Y:S01]  /*b720*/  R2UR UR58, R202 ;  /* 0x00000000ca3a72ca */ /* 0x000fe200000e0000 */
[----:B------:R-:W-:Y:S01]  /*b730*/  UMOV UR59, 0x40000040 ;  /* 0x40000040003b7882 */ /* 0x000fe20000000000 */
[----:B------:R-:W-:Y:S01]  /*b740*/  IMAD.MOV.U32 R199, RZ, RZ, 0x40 ;  /* 0x00000040ffc77424 */ /* 0x000fe200078e00ff */
[----:B------:R-:W-:-:S04]  /*b750*/  LOP3.LUT R202, R201, 0x1e00, RZ, 0xc0, !PT ;  /* 0x00001e00c9ca7812 */ /* 0x000fc800078ec0ff */
[----:B------:R-:W-:Y:S02]  /*b760*/  SEL R199, R199, 0x3e, P1 ;  /* 0x0000003ec7c77807 */ /* 0x000fe40000800000 */
[----:B------:R-:W-:Y:S02]  /*b770*/  ISETP.NE.AND P1, PT, R191, RZ, PT ;  /* 0x000000ffbf00720c */ /* 0x000fe40003f25270 */
        /* <DEDUP_REMOVED lines=59> */
[----:B-1----:R-:W-:Y:S01]  /*bb30*/  FMNMX.FTZ R157, R209, R156, !PT ;  /* 0x0000009cd19d7209 */ /* 0x002fe20007810000 */
[----:B------:R-:W-:Y:S01]  /*bb40*/  FMUL.FTZ R156, R162, UR60 ;  /* 0x0000003ca29c7c20 */ /* 0x000fe20008410000 */
[----:B------:R-:W-:-:S05]  /*bb50*/  FMUL.FTZ R162, R174, UR60 ;  /* 0x0000003caea27c20 */ /* 0x000fca0008410000 */
[----:B------:R-:W1:Y:S01]  /*bb60*/  MUFU.TANH R212, R212 ;  /* 0x000000d400d47308 */ /* 0x000e620000002400 */
[----:B--2---:R-:W-:Y:S01]  /*bb70*/  FMNMX.FTZ R158, R210, R157, !PT ;  /* 0x0000009dd29e7209 */ /* 0x004fe20007810000 */
[----:B------:R-:W-:-:S06]  /*bb80*/  FMUL.FTZ R157, R163, UR60 ;  /* 0x0000003ca39d7c20 */ /* 0x000fcc0008410000 */
[----:B------:R-:W2:Y:S01]  /*bb90*/  MUFU.TANH R213, R213 ;  /* 0x000000d500d57308 */ /* 0x000ea20000002400 */
[----:B0-----:R-:W-:-:S07]  /*bba0*/  FMNMX.FTZ R159, R211, R158, !PT ;  /* 0x0000009ed39f7209 */ /* 0x001fce0007810000 */
[----:B------:R-:W0:Y:S01]  /*bbb0*/  MUFU.TANH R207, R207 ;  /* 0x000000cf00cf7308 */ /* 0x000e220000002400 */
[----:B-1----:R-:W-:Y:S01]  /*bbc0*/  FMNMX.FTZ R158, R212, R159, !PT ;  /* 0x0000009fd49e7209 */ /* 0x002fe20007810000 */
[----:B------:R-:W-:-:S06]  /*bbd0*/  FMUL.FTZ R159, R167, UR60 ;  /* 0x0000003ca79f7c20 */ /* 0x000fcc0008410000 */
[----:B------:R-:W1:Y:S01]  /*bbe0*/  MUFU.TANH R153, R153 ;  /* 0x0000009900997308 */ /* 0x000e620000002400 */
[----:B--2---:R-:W-:Y:S01]  /*bbf0*/  FMNMX.FTZ R160, R213, R158, !PT ;  /* 0x0000009ed5a07209 */ /* 0x004fe20007810000 */
[----:B------:R-:W-:Y:S01]  /*bc00*/  FMUL.FTZ R158, R166, UR60 ;  /* 0x0000003ca69e7c20 */ /* 0x000fe20008410000 */
[----:B------:R-:W-:-:S05]  /*bc10*/  FMUL.FTZ R166, R182, UR60 ;  /* 0x0000003cb6a67c20 */ /* 0x000fca0008410000 */
[----:B------:R-:W2:Y:S01]  /*bc20*/  MUFU.TANH R152, R152 ;  /* 0x0000009800987308 */ /* 0x000ea20000002400 */
[----:B0-----:R-:W-:Y:S01]  /*bc30*/  FMNMX.FTZ R164, R207, R160, !PT ;  /* 0x000000a0cfa47209 */ /* 0x001fe20007810000 */
[----:B------:R-:W-:-:S04]  /*bc40*/  FMUL.FTZ R160, R170, UR60 ;  /* 0x0000003caaa07c20 */ /* 0x000fc80008410000 */
        /* <DEDUP_REMOVED lines=16> */
[----:B------:R-:W2:Y:S08]  /*bd50*/  MUFU.TANH R159, R159 ;  /* 0x0000009f009f7308 */ /* 0x000eb00000002400 */
[----:B------:R-:W4:Y:S01]  /*bd60*/  MUFU.TANH R160, R160 ;  /* 0x000000a000a07308 */ /* 0x000f220000002400 */
[----:B-1----:R-:W-:Y:S02]  /*bd70*/  FMNMX.FTZ R168, R171, R172, !PT ;  /* 0x000000acaba87209 */ /* 0x002fe40007810000 */
[----:B0-----:R-:W-:-:S05]  /*bd80*/  FMNMX.FTZ R171, R157, R170, !PT ;  /* 0x000000aa9dab7209 */ /* 0x001fca0007810000 */
[----:B------:R-:W0:Y:S01]  /*bd90*/  MUFU.TANH R161, R161 ;  /* 0x000000a100a17308 */ /* 0x000e220000002400 */
[----:B---3--:R-:W-:Y:S01]  /*bda0*/  FMNMX.FTZ R170, R158, R171, !PT ;  /* 0x000000ab9eaa7209 */ /* 0x008fe20007810000 */
[C---:B------:R-:W-:Y:S01]  /*bdb0*/  FADD.FTZ R172, -R168.reuse, R193 ;  /* 0x000000c1a8ac7221 */ /* 0x040fe20000010100 */
[----:B------:R-:W-:Y:S02]  /*bdc0*/  FMUL.FTZ R214, R168, UR6 ;  /* 0x00000006a8d67c20 */ /* 0x000fe40008410000 */
[----:B--2---:R-:W-:Y:S01]  /*bdd0*/  FMNMX.FTZ R171, R159, R170, !PT ;  /* 0x000000aa9fab7209 */ /* 0x004fe20007810000 */
[----:B------:R-:W-:Y:S01]  /*bde0*/  FMUL.FTZ R175, R172, UR6 ;  /* 0x00000006acaf7c20 */ /* 0x000fe20008410000 */
[--C-:B------:R-:W-:Y:S01]  /*bdf0*/  FFMA.FTZ R176, R204, UR6, -R214.reuse ;  /* 0x00000006ccb07c23 */ /* 0x100fe200080108d6 */
[----:B------:R-:W1:Y:S01]  /*be00*/  MUFU.TANH R162, R162 ;  /* 0x000000a200a27308 */ /* 0x000e620000002400 */
        /* <DEDUP_REMOVED lines=9> */
[--C-:B------:R-:W-:Y:S01]  /*bea0*/  FFMA.FTZ R182, R210, UR6, -R214.reuse ;  /* 0x00000006d2b67c23 */ /* 0x100fe200080108d6 */
[--C-:B------:R-:W-:Y:S01]  /*beb0*/  FFMA.FTZ R183, R211, UR6, -R214.reuse ;  /* 0x00000006d3b77c23 */ /* 0x100fe200080108d6 */
[--C-:B------:R-:W-:Y:S01]  /*bec0*/  FFMA.FTZ R202, R212, UR6, -R214.reuse ;  /* 0x00000006d4ca7c23 */ /* 0x100fe200080108d6 */
[----:B------:R-:W-:-:S03]  /*bed0*/  FFMA.FTZ R213, R213, UR6, -R214 ;  /* 0x00000006d5d57c23 */ /* 0x000fc600080108d6 */
[----:B------:R-:W0:Y:S01]  /*bee0*/  MUFU.TANH R164, R164 ;  /* 0x000000a400a47308 */ /* 0x000e220000002400 */
[----:B-1----:R-:W-:-:S07]  /*bef0*/  FMNMX.FTZ R172, R162, R173, !PT ;  /* 0x000000ada2ac7209 */ /* 0x002fce0007810000 */
[----:B------:R-:W1:Y:S01]  /*bf00*/  MUFU.TANH R165, R165 ;  /* 0x000000a500a57308 */ /* 0x000e620000002400 */
[----:B--2---:R-:W-:-:S07]  /*bf10*/  FMNMX.FTZ R173, R163, R172, !PT ;  /* 0x000000aca3ad7209 */ /* 0x004fce0007810000 */
[----:B------:R-:W2:Y:S01]  /*bf20*/  MUFU.TANH R166, R166 ;  /* 0x000000a600a67308 */ /* 0x000ea20000002400 */
[----:B0-----:R-:W-:Y:S01]  /*bf30*/  FMNMX.FTZ R174, R164, R173, !PT ;  /* 0x000000ada4ae7209 */ /* 0x001fe20007810000 */
[----:B------:R-:W-:-:S06]  /*bf40*/  FFMA.FTZ R173, R199, UR6, -R214 ;  /* 0x00000006c7ad7c23 */ /* 0x000fcc00080108d6 */
[----:B------:R-:W0:Y:S08]  /*bf50*/  MUFU.TANH R167, R167 ;  /* 0x000000a700a77308 */ /* 0x000e300000002400 */
[----:B------:R1:W3:Y:S08]  /*bf60*/  MUFU.EX2 R170, R175 ;  /* 0x000000af00aa7308 */ /* 0x0002f00000000800 */
[----:B------:R4:W-:Y:S01]  /*bf70*/  MUFU.EX2 R172, R197 ;  /* 0x000000c500ac7308 */ /* 0x0009e20000000800 */
[----:B-1----:R-:W-:-:S04]  /*bf80*/  FMNMX.FTZ R175, R165, R174, !PT ;  /* 0x000000aea5af7209 */ /* 0x002fc80007810000 */
[----:B--2---:R-:W-:Y:S01]  /*bf90*/  FMNMX.FTZ R174, R166, R175, !PT ;  /* 0x000000afa6ae7209 */ /* 0x004fe20007810000 */
[--C-:B------:R-:W-:Y:S02]  /*bfa0*/  FFMA.FTZ R175, R203, UR6, -R214.reuse ;  /* 0x00000006cbaf7c23 */ /* 0x100fe400080108d6 */
[----:B------:R-:W-:Y:S01]  /*bfb0*/  MUFU.EX2 R171, R171 ;  /* 0x000000ab00ab7308 */ /* 0x000fe20000000800 */
[----:B0-----:R-:W-:Y:S01]  /*bfc0*/  FMNMX.FTZ R180, R167, R174, !PT ;  /* 0x000000aea7b47209 */ /* 0x001fe20007810000 */
[-C--:B---3--:R-:W-:Y:S01]  /*bfd0*/  FMUL.FTZ R24, R24, R170.reuse ;  /* 0x000000aa18187220 */ /* 0x088fe20000410000 */
[-C--:B------:R-:W-:Y:S01]  /*bfe0*/  FMUL.FTZ R25, R25, R170.reuse ;  /* 0x000000aa19197220 */ /* 0x080fe20000410000 */
[-C--:B------:R-:W-:Y:S01]  /*bff0*/  FMUL.FTZ R28, R28, R170.reuse ;  /* 0x000000aa1c1c7220 */ /* 0x080fe20000410000 */
[-C--:B------:R-:W-:Y:S01]  /*c000*/  FMUL.FTZ R29, R29, R170.reuse ;  /* 0x000000aa1d1d7220 */ /* 0x080fe20000410000 */
[----:B------:R-:W0:Y:S01]  /*c010*/  SHFL.BFLY PT, R181, R180, 0x2, 0x1f ;  /* 0x0c401f00b4b57f89 */ /* 0x000e2200000e0000 */
        /* <DEDUP_REMOVED lines=23> */
[----:B0-----:R-:W-:Y:S01]  /*c190*/  FMNMX.FTZ R193, R180, R181, !PT ;  /* 0x000000b5b4c17209 */ /* 0x001fe20007810000 */
[--C-:B------:R-:W-:Y:S01]  /*c1a0*/  FFMA.FTZ R180, R169, UR6, -R214.reuse ;  /* 0x00000006a9b47c23 */ /* 0x100fe200080108d6 */
[--C-:B------:R-:W-:Y:S01]  /*c1b0*/  FFMA.FTZ R181, R209, UR6, -R214.reuse ;  /* 0x00000006d1b57c23 */ /* 0x100fe200080108d6 */
[----:B------:R-:W-:Y:S01]  /*c1c0*/  FFMA.FTZ R214, R207, UR6, -R214 ;  /* 0x00000006cfd67c23 */ /* 0x000fe200080108d6 */
        /* <DEDUP_REMOVED lines=24> */
[----:B------:R-:W-:Y:S01]  /*c350*/  MUFU.EX2 R179, R179 ;  /* 0x000000b300b37308 */ /* 0x000fe20000000800 */
[----:B0-----:R-:W-:Y:S01]  /*c360*/  FMNMX.FTZ R169, R193, R204, !PT ;  /* 0x000000ccc1a97209 */ /* 0x001fe20007810000 */
[-C--:B------:R-:W-:Y:S01]  /*c370*/  FMUL.FTZ R112, R112, R170.reuse ;  /* 0x000000aa70707220 */ /* 0x080fe20000410000 */
[-C--:B------:R-:W-:Y:S01]  /*c380*/  FMUL.FTZ R113, R113, R170.reuse ;  /* 0x000000aa71717220 */ /* 0x080fe20000410000 */
[-C--:B------:R-:W-:Y:S01]  /*c390*/  FMUL.FTZ R116, R116, R170.reuse ;  /* 0x000000aa74747220 */ /* 0x080fe20000410000 */
[-C--:B------:R-:W-:Y:S01]  /*c3a0*/  FMUL.FTZ R117, R117, R170.reuse ;  /* 0x000000aa75757220 */ /* 0x080fe20000410000 */
[C---:B----4-:R-:W-:Y:S01]  /*c3b0*/  FADD.FTZ R197, -R169.reuse, R200 ;  /* 0x000000c8a9c57221 */ /* 0x050fe20000010100 */
[----:B------:R-:W-:Y:S01]  /*c3c0*/  FMUL.FTZ R207, R169, UR6 ;  /* 0x00000006a9cf7c20 */ /* 0x000fe20008410000 */
[----:B------:R0:W-:Y:S01]  /*c3d0*/  MUFU.EX2 R193, R213 ;  /* 0x000000d500c17308 */ /* 0x0001e20000000800 */
[----:B------:R-:W-:Y:S01]  /*c3e0*/  FMUL.FTZ R120, R120, R170 ;  /* 0x000000aa78787220 */ /* 0x000fe20000410000 */
[----:B------:R-:W-:Y:S01]  /*c3f0*/  FMUL.FTZ R197, R197, UR6 ;  /* 0x00000006c5c57c20 */ /* 0x000fe20008410000 */
[--C-:B------:R-:W-:Y:S01]  /*c400*/  FFMA.FTZ R199, R152, UR6, -R207.reuse ;  /* 0x0000000698c77c23 */ /* 0x100fe200080108cf */
[----:B-1----:R-:W-:Y:S01]  /*c410*/  FFMA.FTZ R201, R154, UR6, -R207 ;  /* 0x000000069ac97c23 */ /* 0x002fe200080108cf */
[----:B------:R-:W-:-:S02]  /*c420*/  @!P2 VIADD R152, R186, 0x38840 ;  /* 0x00038840ba98a836 */ /* 0x000fc40000000000 */
[----:B------:R-:W-:Y:S01]  /*c430*/  FFMA.FTZ R204, R153, UR6, -R207 ;  /* 0x0000000699cc7c23 */ /* 0x000fe200080108cf */
[----:B------:R-:W-:Y:S01]  /*c440*/  @!P1 IMAD R154, R192, 0x40, R189 ;  /* 0x00000040c09a9824 */ /* 0x000fe200078e02bd */
[----:B------:R-:W1:Y:S01]  /*c450*/  MUFU.EX2 R197, R197 ;  /* 0x000000c500c57308 */ /* 0x000e620000000800 */
[--C-:B------:R-:W-:Y:S01]  /*c460*/  FFMA.FTZ R206, R155, UR6, -R207.reuse ;  /* 0x000000069bce7c23 */ /* 0x100fe200080108cf */
[----:B------:R-:W-:Y:S01]  /*c470*/  @!P2 PRMT R152, RZ, 0x654, R152 ;  /* 0x00000654ff98a816 */ /* 0x000fe20000000098 */
[--C-:B------:R-:W-:Y:S01]  /*c480*/  FFMA.FTZ R203, R156, UR6, -R207.reuse ;  /* 0x000000069ccb7c23 */ /* 0x100fe200080108cf */
[----:B------:R-:W-:Y:S01]  /*c490*/  @!P1 LEA R154, R154, R195, 0x2 ;  /* 0x000000c39a9a9211 */ /* 0x000fe200078e10ff */
[--C-:B------:R-:W-:Y:S01]  /*c4a0*/  FFMA.FTZ R208, R157, UR6, -R207.reuse ;  /* 0x000000069dd07c23 */ /* 0x100fe200080108cf */
[--C-:B------:R-:W-:Y:S01]  /*c4b0*/  FFMA.FTZ R205, R158, UR6, -R207.reuse ;  /* 0x000000069ecd7c23 */ /* 0x100fe200080108cf */
[--C-:B------:R-:W-:Y:S01]  /*c4c0*/  FFMA.FTZ R210, R159, UR6, -R207.reuse ;  /* 0x000000069fd27c23 */ /* 0x100fe200080108cf */
[----:B------:R2:W-:Y:S01]  /*c4d0*/  MUFU.EX2 R200, R214 ;  /* 0x000000d600c87308 */ /* 0x0005e20000000800 */
[--C-:B------:R-:W-:Y:S01]  /*c4e0*/  FFMA.FTZ R209, R160, UR6, -R207.reuse ;  /* 0x00000006a0d17c23 */ /* 0x100fe200080108cf */
[--C-:B------:R-:W-:Y:S01]  /*c4f0*/  FFMA.FTZ R212, R161, UR6, -R207.reuse ;  /* 0x00000006a1d47c23 */ /* 0x100fe200080108cf */
[--C-:B------:R-:W-:Y:S01]  /*c500*/  FFMA.FTZ R211, R162, UR6, -R207.reuse ;  /* 0x00000006a2d37c23 */ /* 0x100fe200080108cf */
[--C-:B0-----:R-:W-:Y:S01]  /*c510*/  FFMA.FTZ R213, R164, UR6, -R207.reuse ;  /* 0x00000006a4d57c23 */ /* 0x101fe200080108cf */
[--C-:B------:R-:W-:Y:S01]  /*c520*/  FFMA.FTZ R216, R165, UR6, -R207.reuse ;  /* 0x00000006a5d87c23 */ /* 0x100fe200080108cf */
[--C-:B------:R-:W-:Y:S01]  /*c530*/  FFMA.FTZ R192, R166, UR6, -R207.reuse ;  /* 0x00000006a6c07c23 */ /* 0x100fe200080108cf */
[----:B------:R0:W-:Y:S01]  /*c540*/  @!P2 SYNCS.ARRIVE.TRANS64.RED.A1T0 RZ, [R152+URZ], RZ ;  /* 0x000000ff98ffa9a7 */ /* 0x0001e2000810043f */
[----:B------:R-:W-:Y:S01]  /*c550*/  @!P1 STS [R154+0x38400], R170 ;  /* 0x038400aa9a009388 */ /* 0x000fe20000000800 */
[--C-:B--2---:R-:W-:Y:S01]  /*c560*/  FFMA.FTZ R214, R163, UR6, -R207.reuse ;  /* 0x00000006a3d67c23 */ /* 0x104fe200080108cf */
[----:B------:R-:W-:Y:S01]  /*c570*/  FFMA.FTZ R207, R167, UR6, -R207 ;  /* 0x00000006a7cf7c23 */ /* 0x000fe200080108cf */
[----:B------:R-:W-:Y:S01]  /*c580*/  MUFU.EX2 R204, R204 ;  /* 0x000000cc00cc7308 */ /* 0x000fe20000000800 */
[----:B-1----:R1:W-:Y:S01]  /*c590*/  @!P1 STS [R154+0x38420], R197 ;  /* 0x038420c59a009388 */ /* 0x0023e20000000800 */
[----:B------:R-:W-:Y:S01]  /*c5a0*/  F2FP.F16.F32.PACK_AB R156, R176, R175 ;  /* 0x000000afb09c723e */ /* 0x000fe200000000ff */
[----:B------:R-:W-:Y:S01]  /*c5b0*/  FMUL.FTZ R26, R26, R197 ;  /* 0x000000c51a1a7220 */ /* 0x000fe20000410000 */
[----:B0-----:R-:W-:Y:S01]  /*c5c0*/  F2FP.F16.F32.PACK_AB R152, R172, R171 ;  /* 0x000000abac98723e */ /* 0x001fe200000000ff */
[----:B------:R-:W-:Y:S01]  /*c5d0*/  FMUL.FTZ R27, R27, R197 ;  /* 0x000000c51b1b7220 */ /* 0x000fe20000410000 */
[----:B------:R-:W-:Y:S01]  /*c5e0*/  F2FP.F16.F32.PACK_AB R158, R178, R177 ;  /* 0x000000b1b29e723e */ /* 0x000fe200000000ff */
[-C--:B------:R-:W-:Y:S01]  /*c5f0*/  FMUL.FTZ R30, R30, R197.reuse ;  /* 0x000000c51e1e7220 */ /* 0x080fe20000410000 */
[----:B------:R-:W0:Y:S01]  /*c600*/  MUFU.EX2 R199, R199 ;  /* 0x000000c700c77308 */ /* 0x000e220000000800 */
[-C--:B------:R-:W-:Y:S01]  /*c610*/  FMUL.FTZ R31, R31, R197.reuse ;  /* 0x000000c51f1f7220 */ /* 0x080fe20000410000 */
[----:B------:R-:W-:Y:S01]  /*c620*/  FMUL.FTZ R34, R34, R197 ;  /* 0x000000c522227220 */ /* 0x000fe20000410000 */
[----:B-1----:R-:W-:Y:S01]  /*c630*/  F2FP.F16.F32.PACK_AB R154, R174, R173 ;  /* 0x000000adae9a723e */ /* 0x002fe200000000ff */
        /* <DEDUP_REMOVED lines=61> */
[----:B-1----:R-:W-:Y:S01]  /*ca10*/  F2FP.F16.F32.PACK_AB R159, R210, R205 ;  /* 0x000000cdd29f723e */ /* 0x002fe200000000ff */
[-C--:B------:R-:W-:Y:S01]  /*ca20*/  FMUL.FTZ R127, R127, R197.reuse ;  /* 0x000000c57f7f7220 */ /* 0x080fe20000410000 */
[-C--:B------:R-:W-:Y:S01]  /*ca30*/  FMUL.FTZ R128, R128, R170.reuse ;  /* 0x000000aa80807220 */ /* 0x080fe20000410000 */
[-C--:B------:R-:W-:Y:S01]  /*ca40*/  FMUL.FTZ R129, R129, R170.reuse ;  /* 0x000000aa81817220 */ /* 0x080fe20000410000 */
[-C--:B------:R-:W-:Y:S01]  /*ca50*/  FMUL.FTZ R130, R130, R197.reuse ;  /* 0x000000c582827220 */ /* 0x080fe20000410000 */
[----:B------:R-:W-:Y:S01]  /*ca60*/  FMUL.FTZ R131, R131, R197 ;  /* 0x000000c583837220 */ /* 0x000fe20000410000 */
        /* <DEDUP_REMOVED lines=15> */
[-C--:B------:R-:W-:Y:S01]  /*cb60*/  FMUL.FTZ R144, R144, R170.reuse ;  /* 0x000000aa90907220 */ /* 0x080fe20000410000 */
[-C--:B------:R-:W-:Y:S01]  /*cb70*/  FMUL.FTZ R145, R145, R170.reuse ;  /* 0x000000aa91917220 */ /* 0x080fe20000410000 */
[----:B------:R-:W0:Y:S01]  /*cb80*/  MUFU.EX2 R212, R212 ;  /* 0x000000d400d47308 */ /* 0x000e220000000800 */
[----:B-1----:R-:W-:Y:S01]  /*cb90*/  F2FP.F16.F32.PACK_AB R162, R182, R181 ;  /* 0x000000b5b6a2723e */ /* 0x002fe200000000ff */
[-C--:B------:R-:W-:Y:S01]  /*cba0*/  FMUL.FTZ R146, R146, R197.reuse ;  /* 0x000000c592927220 */ /* 0x080fe20000410000 */
[-C--:B------:R-:W-:Y:S01]  /*cbb0*/  FMUL.FTZ R147, R147, R197.reuse ;  /* 0x000000c593937220 */ /* 0x080fe20000410000 */
[-C--:B------:R-:W-:Y:S01]  /*cbc0*/  FMUL.FTZ R148, R148, R170.reuse ;  /* 0x000000aa94947220 */ /* 0x080fe20000410000 */
[----:B------:R-:W-:Y:S01]  /*cbd0*/  FMUL.FTZ R149, R149, R170 ;  /* 0x000000aa95957220 */ /* 0x000fe20000410000 */
[-C--:B------:R-:W-:Y:S01]  /*cbe0*/  FMUL.FTZ R150, R150, R197.reuse ;  /* 0x000000c596967220 */ /* 0x080fe20000410000 */
[----:B------:R-:W-:Y:S01]  /*cbf0*/  FMUL.FTZ R151, R151, R197 ;  /* 0x000000c597977220 */ /* 0x000fe20000410000 */
[----:B------:R-:W-:Y:S01]  /*cc00*/  MUFU.EX2 R211, R211 ;  /* 0x000000d300d37308 */ /* 0x000fe20000000800 */
[----:B------:R-:W-:Y:S01]  /*cc10*/  F2FP.F16.F32.PACK_AB R166, R200, R193 ;  /* 0x000000c1c8a6723e */ /* 0x000fe200000000ff */
[----:B------:R1:W-:Y:S01]  /*cc20*/  STSM.16.M88.4 [R184+0x36400], R152 ;  /* 0x03640098b8007844 */ /* 0x0003e20000000200 */
[----:B------:R-:W-:Y:S01]  /*cc30*/  FFMA.FTZ R21, R170, R21, R171 ;  /* 0x00000015aa157223 */ /* 0x000fe200000100ab */
[----:B------:R-:W-:Y:S01]  /*cc40*/  FFMA.FTZ R22, R197, R22, R204 ;  /* 0x00000016c5167223 */ /* 0x000fe200000100cc */
[----:B------:R-:W-:Y:S01]  /*cc50*/  ISETP.GT.AND P1, PT, R198, UR7, PT ;  /* 0x00000007c6007c0c */ /* 0x000fe2000bf24270 */
[----:B------:R3:W-:Y:S01]  /*cc60*/  STSM.16.M88.4 [R187], R156 ;  /* 0x0000009cbb007844 */ /* 0x0007e20000000200 */
[----:B------:R-:W-:Y:S01]  /*cc70*/  FADD.FTZ R172, R172, R21 ;  /* 0x00000015acac7221 */ /* 0x000fe20000010000 */
[----:B------:R-:W2:Y:S01]  /*cc80*/  MUFU.EX2 R214, R214 ;  /* 0x000000d600d67308 */ /* 0x000ea20000000800 */
[----:B0-----:R-:W-:Y:S01]  /*cc90*/  F2FP.F16.F32.PACK_AB R161, R212, R209 ;  /* 0x000000d1d4a1723e */ /* 0x001fe200000000ff */
[----:B------:R-:W-:Y:S01]  /*cca0*/  FADD.FTZ R22, R199, R22 ;  /* 0x00000016c7167221 */ /* 0x000fe20000010000 */
[----:B------:R-:W-:Y:S01]  /*ccb0*/  FADD.FTZ R173, R173, R172 ;  /* 0x000000acadad7221 */ /* 0x000fe20000010000 */
[----:B------:R-:W-:-:S02]  /*ccc0*/  @!P2 VIADD R186, R186, 0x38860 ;  /* 0x00038860babaa836 */ /* 0x000fc40000000000 */
[----:B------:R-:W-:Y:S01]  /*ccd0*/  FADD.FTZ R201, R201, R22 ;  /* 0x00000016c9c97221 */ /* 0x000fe20000010000 */
[----:B------:R-:W-:Y:S01]  /*cce0*/  FADD.FTZ R174, R174, R173 ;  /* 0x000000adaeae7221 */ /* 0x000fe20000010000 */
[----:B------:R-:W-:Y:S01]  /*ccf0*/  MUFU.EX2 R183, R183 ;  /* 0x000000b700b77308 */ /* 0x000fe20000000800 */
[----:B------:R-:W-:Y:S01]  /*cd00*/  @!P2 PRMT R186, RZ, 0x654, R186 ;  /* 0x00000654ffbaa816 */ /* 0x000fe200000000ba */
        /* <DEDUP_REMOVED lines=10> */
[----:B------:R-:W-:Y:S01]  /*cdb0*/  MUFU.EX2 R213, R213 ;  /* 0x000000d500d57308 */ /* 0x000fe20000000800 */
[----:B------:R-:W-:Y:S02]  /*cdc0*/  FADD.FTZ R178, R178, R177 ;  /* 0x000000b1b2b27221 */ /* 0x000fe40000010000 */
[----:B------:R-:W-:Y:S02]  /*cdd0*/  FADD.FTZ R210, R210, R205 ;  /* 0x000000cdd2d27221 */ /* 0x000fe40000010000 */
[----:B------:R-:W-:Y:S02]  /*cde0*/  FADD.FTZ R179, R179, R178 ;  /* 0x000000b2b3b37221 */ /* 0x000fe40000010000 */
[----:B------:R-:W-:Y:S01]  /*cdf0*/  FADD.FTZ R209, R209, R210 ;  /* 0x000000d2d1d17221 */ /* 0x000fe20000010000 */
[----:B------:R-:W2:Y:S01]  /*ce00*/  MUFU.EX2 R216, R216 ;  /* 0x000000d800d87308 */ /* 0x000ea20000000800 */
[----:B0-----:R-:W-:Y:S01]  /*ce10*/  F2FP.F16.F32.PACK_AB R164, R202, R183 ;  /* 0x000000b7caa4723e */ /* 0x001fe200000000ff */
[----:B------:R-:W-:Y:S01]  /*ce20*/  FADD.FTZ R180, R180, R179 ;  /* 0x000000b3b4b47221 */ /* 0x000fe20000010000 */
[----:B------:R-:W-:-:S03]  /*ce30*/  FADD.FTZ R212, R212, R209 ;  /* 0x000000d1d4d47221 */ /* 0x000fc60000010000 */
[----:B------:R-:W-:Y:S01]  /*ce40*/  FADD.FTZ R181, R181, R180 ;  /* 0x000000b4b5b57221 */ /* 0x000fe20000010000 */
[----:B------:R-:W-:Y:S01]  /*ce50*/  FADD.FTZ R211, R211, R212 ;  /* 0x000000d4d3d37221 */ /* 0x000fe20000010000 */
[----:B------:R-:W0:Y:S02]  /*ce60*/  MUFU.EX2 R192, R192 ;  /* 0x000000c000c07308 */ /* 0x000e240000000800 */
[----:B------:R-:W-:Y:S01]  /*ce70*/  FADD.FTZ R182, R182, R181 ;  /* 0x000000b5b6b67221 */ /* 0x000fe20000010000 */
[----:B------:R-:W-:-:S03]  /*ce80*/  FADD.FTZ R214, R214, R211 ;  /* 0x000000d3d6d67221 */ /* 0x000fc60000010000 */
[----:B------:R-:W-:Y:S02]  /*ce90*/  FADD.FTZ R183, R183, R182 ;  /* 0x000000b6b7b77221 */ /* 0x000fe40000010000 */
[----:B------:R-:W4:Y:S01]  /*cea0*/  MUFU.EX2 R207, R207 ;  /* 0x000000cf00cf7308 */ /* 0x000f220000000800 */
[----:B--2---:R-:W-:Y:S01]  /*ceb0*/  F2FP.F16.F32.PACK_AB R165, R216, R213 ;  /* 0x000000d5d8a5723e */ /* 0x004fe200000000ff */
[----:B------:R-:W-:Y:S01]  /*cec0*/  FADD.FTZ R213, R213, R214 ;  /* 0x000000d6d5d57221 */ /* 0x000fe20000010000 */
[----:B------:R-:W-:-:S03]  /*ced0*/  FADD.FTZ R202, R202, R183 ;  /* 0x000000b7caca7221 */ /* 0x000fc60000010000 */
[----:B------:R-:W-:Y:S01]  /*cee0*/  FADD.FTZ R213, R216, R213 ;  /* 0x000000d5d8d57221 */ /* 0x000fe20000010000 */
[----:B------:R-:W-:Y:S01]  /*cef0*/  FADD.FTZ R21, R193, R202 ;  /* 0x000000cac1157221 */ /* 0x000fe20000010000 */
[----:B------:R-:W-:Y:S02]  /*cf00*/  IMAD.MOV.U32 R193, RZ, RZ, R168 ;  /* 0x000000ffffc17224 */ /* 0x000fe400078e00a8 */
[----:B0-----:R-:W-:Y:S01]  /*cf10*/  FADD.FTZ R22, R192, R213 ;  /* 0x000000d5c0167221 */ /* 0x001fe20000010000 */
[----:B------:R-:W-:Y:S01]  /*cf20*/  FADD.FTZ R21, R200, R21 ;  /* 0x00000015c8157221 */ /* 0x000fe20000010000 */
[----:B------:R-:W-:Y:S01]  /*cf30*/  IMAD.MOV.U32 R200, RZ, RZ, R169 ;  /* 0x000000ffffc87224 */ /* 0x000fe200078e00a9 */
[C---:B----4-:R-:W-:Y:S01]  /*cf40*/  F2FP.F16.F32.PACK_AB R167, R207.reuse, R192 ;  /* 0x000000c0cfa7723e */ /* 0x050fe200000000ff */
[----:B------:R-:W-:Y:S01]  /*cf50*/  FADD.FTZ R22, R207, R22 ;  /* 0x00000016cf167221 */ /* 0x000fe20000010000 */
[----:B------:R-:W-:-:S03]  /*cf60*/  IMAD.MOV.U32 R192, RZ, RZ, R23 ;  /* 0x000000ffffc07224 */ /* 0x000fc600078e0017 */
        /* <DEDUP_REMOVED lines=8> */
[----:B------:R-:W-:Y:S01]  /*cff0*/  WARPGROUP.ARRIVE ;  /* 0x00000000000079c5 */ /* 0x000fe20000000000 */
[----:B-1----:R-:W-:-:S04]  /*d000*/  VIADD R152, R198, 0xffffffff ;  /* 0xffffffffc6987836 */ /* 0x002fc80000000000 */
[----:B------:R-:W-:-:S15]  /*d010*/  IMAD.MOV.U32 R198, RZ, RZ, R152 ;  /* 0x000000ffffc67224 */ /* 0x000fde00078e0098 */
        /* <DEDUP_REMOVED lines=24> */
.L_x_7400:
[----:B------:R-:W0:Y:S01]  /*d1a0*/  SHFL.BFLY PT, R0, R21, 0x2, 0x1f ;  /* 0x0c401f0015007f89 */ /* 0x000e2200000e0000 */
[----:B------:R-:W-:Y:S08]  /*d1b0*/  BAR.ARV 0x8, 0x100 ;  /* 0x0204000000007b1d */ /* 0x000ff00000002000 */
[----:B------:R-:W-:Y:S01]  /*d1c0*/  BAR.SYNC.DEFER_BLOCKING 0xf, 0x100 ;  /* 0x03c4000000007b1d */ /* 0x000fe20000010000 */
[----:B------:R-:W-:Y:S01]  /*d1d0*/  ISETP.NE.AND P0, PT, R191, RZ, PT ;  /* 0x000000ffbf00720c */ /* 0x000fe20003f05270 */
[----:B------:R-:W-:-:S04]  /*d1e0*/  IMAD.U32 R9, RZ, RZ, UR6 ;  /* 0x00000006ff097e24 */ /* 0x000fc8000f8e00ff */
[----:B------:R-:W1:Y:S01]  /*d1f0*/  SHFL.BFLY PT, R5, R22, 0x2, 0x1f ;  /* 0x0c401f0016057f89 */ /* 0x000e6200000e0000 */
[----:B0-----:R-:W-:-:S05]  /*d200*/  FADD.FTZ R2, R0, R21 ;  /* 0x0000001500027221 */ /* 0x001fca0000010000 */
[----:B------:R-:W0:Y:S01]  /*d210*/  SHFL.BFLY PT, R3, R2, 0x1, 0x1f ;  /* 0x0c201f0002037f89 */ /* 0x000e2200000e0000 */
[----:B-1----:R-:W-:-:S05]  /*d220*/  FADD.FTZ R5, R5, R22 ;  /* 0x0000001605057221 */ /* 0x002fca0000010000 */
[----:B------:R-:W1:Y:S01]  /*d230*/  SHFL.BFLY PT, R0, R5, 0x1, 0x1f ;  /* 0x0c201f0005007f89 */ /* 0x000e6200000e0000 */
[----:B0-----:R-:W-:Y:S01]  /*d240*/  FADD.FTZ R4, R2, R3 ;  /* 0x0000000302047221 */ /* 0x001fe20000010000 */
[----:B------:R-:W-:Y:S02]  /*d250*/  IMAD.MOV.U32 R3, RZ, RZ, RZ ;  /* 0x000000ffff037224 */ /* 0x000fe400078e00ff */
[----:B------:R-:W-:Y:S02]  /*d260*/  IMAD R2, R23, 0x40, R189 ;  /* 0x0000004017027824 */ /* 0x000fe400078e02bd */
[----:B------:R-:W-:Y:S02]  /*d270*/  FSETP.NE.FTZ.AND P1, PT, R4, RZ, PT ;  /* 0x000000ff0400720b */ /* 0x000fe40003f35000 */
[----:B------:R-:W-:Y:S02]  /*d280*/  @!P0 IMAD R195, R2, 0x4, R195 ;  /* 0x0000000402c38824 */ /* 0x000fe400078e02c3 */
[----:B------:R-:W-:-:S09]  /*d290*/  IMAD.MOV.U32 R2, RZ, RZ, -0x800000 ;  /* 0xff800000ff027424 */ /* 0x000fd200078e00ff */
[----:B------:R-:W0:Y:S01]  /*d2a0*/  @P1 MUFU.RCP R3, R4 ;  /* 0x0000000400031308 */ /* 0x000e220000001000 */
[----:B-1----:R-:W-:Y:S01]  /*d2b0*/  FADD.FTZ R6, R5, R0 ;  /* 0x0000000005067221 */ /* 0x002fe20000010000 */
[----:B------:R-:W-:-:S04]  /*d2c0*/  IMAD.MOV.U32 R0, RZ, RZ, RZ ;  /* 0x000000ffff007224 */ /* 0x000fc800078e00ff */
[----:B------:R-:W-:Y:S02]  /*d2d0*/  FSETP.NE.FTZ.AND P2, PT, R6, RZ, PT ;  /* 0x000000ff0600720b */ /* 0x000fe40003f55000 */
[----:B------:R-:W-:Y:S01]  /*d2e0*/  @P1 MUFU.LG2 R5, R4 ;  /* 0x0000000400051308 */ /* 0x000fe20000000c00 */
[----:B0-----:R0:W-:Y:S01]  /*d2f0*/  @!P0 STS [R195+0x38400], R3 ;  /* 0x03840003c3008388 */ /* 0x0011e20000000800 */
        /* <DEDUP_REMOVED lines=10> */
[----:B------:R4:W5:Y:S01]  /*d3a0*/  @P2 MUFU.LG2 R7, R6 ;  /* 0x0000000600072308 */ /* 0x0009620000000c00 */
        /* <DEDUP_REMOVED lines=56> */
[----:B0-----:R-:W-:-:S02]  /*d730*/  IMAD.U32 R3, RZ, RZ, UR6 ;  /* 0x00000006ff037e24 */ /* 0x001fc4000f8e00ff */
[----:B------:R-:W-:Y:S01]  /*d740*/  @P2 FMUL.FTZ R9, R9, 0.69314718246459960938 ;  /* 0x3f31721809092820 */ /* 0x000fe20000410000 */
[----:B----4-:R-:W-:Y:S01]  /*d750*/  @P1 FMUL.FTZ R6, R5, 0.69314718246459960938 ;  /* 0x3f31721805061820 */ /* 0x010fe20000410000 */
[----:B-----5:R-:W-:Y:S01]  /*d760*/  @P2 FMUL.FTZ R8, R7, 0.69314718246459960938 ;  /* 0x3f31721807082820 */ /* 0x020fe20000410000 */
[----:B------:R-:W-:Y:S01]  /*d770*/  @P1 FMUL.FTZ R3, R3, 0.69314718246459960938 ;  /* 0x3f31721803031820 */ /* 0x000fe20000410000 */
        /* <DEDUP_REMOVED lines=68> */
[----:B-1----:R-:W-:Y:S06]  /*dbc0*/  BAR.ARV 0xe, 0x100 ;  /* 0x0384000000007b1d */ /* 0x002fec0000002000 */
.L_x_7375:
[----:B------:R-:W-:Y:S05]  /*dbd0*/  @P0 BRA `(.L_x_7410) ;  /* 0x0000002400180947 */ /* 0x000fea0003800000 */
[----:B--23--:R-:W2:Y:S01]  /*dbe0*/  LDL R156, [R1] ;  /* 0x00000000019c7983 */ /* 0x00cea20000100800 */
        /* <DEDUP_REMOVED lines=19> */
[----:B------:R-:W-:-:S02]  /*dd20*/  SHF.R.S32.HI R155, RZ, 0x1f, R8 ;  /* 0x0000001fff9b7819 */ /* 0x000fc40000011408 */
[----:B-1----:R-:W-:Y:S02]  /*dd30*/  ISETP.NE.AND P0, PT, R7, RZ, PT ;  /* 0x000000ff0700720c */ /* 0x002fe40003f05270 */
[----:B------:R-:W-:-:S04]  /*dd40*/  LEA.HI R7, R155, R8, RZ, 0x2 ;  /* 0x000000089b077211 */ /* 0x000fc800078f10ff */
[----:B------:R-:W-:Y:S02]  /*dd50*/  SHF.R.S32.HI R154, RZ, 0x2, R7 ;  /* 0x00000002ff9a7819 */ /* 0x000fe40000011407 */
        /* <DEDUP_REMOVED lines=9> */
[----:B------:R-:W-:Y:S01]  /*ddf0*/  LEA.HI R11, R21, R20, RZ, 0x2 ;  /* 0x00000014150b7211 */ /* 0x000fe200078f10ff */
[----:B------:R-:W-:Y:S01]  /*de00*/  ULDC.64 UR4, c[0x0][0xcd0] ;  /* 0x0003340000047ab9 */ /* 0x000fe20000000a00 */
[----:B------:R-:W-:Y:S01]  /*de10*/  R2UR UR10, R156 ;  /* 0x000000009c0a72ca */ /* 0x000fe200000e0000 */
[C---:B------:R-:W-:Y:S01]  /*de20*/  IMAD.IADD R23, R20.reuse, 0x1, -R9 ;  /* 0x0000000114177824 */ /* 0x040fe200078e0a09 */
[----:B------:R-:W-:Y:S01]  /*de30*/  LOP3.LUT R11, R11, 0xfffffffc, RZ, 0xc0, !PT ;  /* 0xfffffffc0b0b7812 */ /* 0x000fe200078ec0ff */
[----:B------:R-:W2:Y:S03]  /*de40*/  S2UR UR7, SR_CTAID.Z ;  /* 0x00000000000779c3 */ /* 0x000ea60000002700 */
[----:B------:R-:W-:Y:S01]  /*de50*/  SHF.R.S32.HI R10, RZ, 0x1f, R23 ;  /* 0x0000001fff0a7819 */ /* 0x000fe20000011417 */
[----:B------:R-:W-:-:S03]  /*de60*/  IMAD.IADD R11, R20, 0x1, -R11 ;  /* 0x00000001140b7824 */ /* 0x000fc600078e0a0b */
[CC--:B------:R-:W-:Y:S01]  /*de70*/  LEA.HI R152, R10.reuse, R23.reuse, RZ, 0x2 ;  /* 0x000000170a987211 */ /* 0x0c0fe200078f10ff */
[----:B------:R-:W3:Y:S01]  /*de80*/  LDC.64 R18, c[0x0][0xcd8] ;  /* 0x00033600ff127b82 */ /* 0x000ee20000000a00 */
[----:B------:R-:W-:Y:S01]  /*de90*/  LEA.HI R10, R10, R23, RZ, 0x5 ;  /* 0x000000170a0a7211 */ /* 0x000fe200078f28ff */
[----:B------:R-:W-:Y:S01]  /*dea0*/  UIMAD.WIDE.U32 UR8, UR10, UR4, URZ ;  /* 0x000000040a0872a5 */ /* 0x000fe2000f8e003f */
[--C-:B------:R-:W-:Y:S01]  /*deb0*/  SHF.R.S32.HI R9, RZ, 0x2, R152.reuse ;  /* 0x00000002ff097819 */ /* 0x100fe20000011498 */
[----:B------:R-:W-:Y:S01]  /*dec0*/  UIMAD UR4, UR6, UR4, URZ ;  /* 0x00000004060472a4 */ /* 0x000fe2000f8e023f */
[----:B------:R-:W-:Y:S02]  /*ded0*/  SHF.R.S32.HI R12, RZ, 0x1f, R152 ;  /* 0x0000001fff0c7819 */ /* 0x000fe40000011498 */
[----:B------:R-:W-:Y:S01]  /*dee0*/  SHF.R.S32.HI R10, RZ, 0x5, R10 ;  /* 0x00000005ff0a7819 */ /* 0x000fe2000001140a */
[----:B------:R-:W-:Y:S01]  /*def0*/  UIMAD UR4, UR10, UR5, UR4 ;  /* 0x000000050a0472a4 */ /* 0x000fe2000f8e0204 */
[----:B0-----:R-:W-:-:S02]  /*df00*/  ISETP.NE.AND P0, PT, R16, 0x1, PT ;  /* 0x000000011000780c */ /* 0x001fc40003f05270 */
[----:B------:R-:W-:Y:S01]  /*df10*/  LEA.HI R12, R12, R9, RZ, 0x3 ;  /* 0x000000090c0c7211 */ /* 0x000fe200078f18ff */
[----:B------:R-:W-:Y:S01]  /*df20*/  UIADD3 UR4, UR9, UR4, URZ ;  /* 0x0000000409047290 */ /* 0x000fe2000fffe03f */
[----:B------:R-:W-:Y:S01]  /*df30*/  LOP3.LUT R152, R152, 0x7ffffffc, RZ, 0xc0, !PT ;  /* 0x7ffffffc98987812 */ /* 0x000fe200078ec0ff */
[----:B------:R-:W-:Y:S01]  /*df40*/  ULDC.64 UR10, c[0x0][0x208] ;  /* 0x00008200000a7ab9 */ /* 0x000fe20000000a00 */
[----:B------:R-:W-:Y:S01]  /*df50*/  LOP3.LUT R12, R12, 0xfffffff8, RZ, 0xc0, !PT ;  /* 0xfffffff80c0c7812 */ /* 0x000fe200078ec0ff */
[----:B--2---:R-:W-:Y:S02]  /*df60*/  USHF.R.S32.HI UR5, URZ, 0x1f, UR7 ;  /* 0x0000001f3f057899 */ /* 0x004fe40008011407 */
[----:B------:R-:W-:Y:S02]  /*df70*/  IMAD.IADD R152, R23, 0x1, -R152 ;  /* 0x0000000117987824 */ /* 0x000fe400078e0a98 */
[----:B------:R-:W-:Y:S01]  /*df80*/  IMAD.IADD R9, R9, 0x1, -R12 ;  /* 0x0000000109097824 */ /* 0x000fe200078e0a0c */
[----:B------:R-:W-:Y:S01]  /*df90*/  LEA.HI R12, R11, R11, RZ, 0x1 ;  /* 0x0000000b0b0c7211 */ /* 0x000fe200078f08ff */
[----:B------:R-:W0:Y:S01]  /*dfa0*/  @P0 LDC R14, c[0x0][0xcec] ;  /* 0x00033b00ff0e0b82 */ /* 0x000e220000000800 */
[----:B------:R-:W-:-:S02]  /*dfb0*/  IMAD.SHL.U32 R152, R152, 0x2, RZ ;  /* 0x0000000298987824 */ /* 0x000fc400078e00ff */
[----:B------:R-:W-:Y:S01]  /*dfc0*/  LOP3.LUT R12, R12, 0x1ffffffe, RZ, 0xc0, !PT ;  /* 0x1ffffffe0c0c7812 */ /* 0x000fe200078ec0ff */
[----:B------:R-:W-:Y:S02]  /*dfd0*/  IMAD R153, R10, 0x10, R9 ;  /* 0x000000100a997824 */ /* 0x000fe400078e0209 */
[----:B------:R-:W-:Y:S02]  /*dfe0*/  IMAD.U32 R10, RZ, RZ, UR8 ;  /* 0x00000008ff0a7e24 */ /* 0x000fe4000f8e00ff */
[----:B------:R-:W2:Y:S01]  /*dff0*/  @P0 LDC R17, c[0x0][0xcf0] ;  /* 0x00033c00ff110b82 */ /* 0x000ea20000000800 */
[----:B------:R-:W-:Y:S02]  /*e000*/  IMAD.IADD R12, R11, 0x1, -R12 ;  /* 0x000000010b0c7824 */ /* 0x000fe400078e0a0c */
[----:B------:R-:W-:Y:S02]  /*e010*/  IMAD.U32 R11, RZ, RZ, UR9 ;  /* 0x00000009ff0b7e24 */ /* 0x000fe4000f8e00ff */
[----:B------:R-:W-:-:S02]  /*e020*/  IMAD R9, R12, 0x8, R153 ;  /* 0x000000080c097824 */ /* 0x000fc400078e0299 */
[----:B---3--:R-:W-:Y:S02]  /*e030*/  IMAD R12, R18, UR5, RZ ;  /* 0x00000005120c7c24 */ /* 0x008fe4000f8e02ff */
[----:B------:R-:W-:Y:S01]  /*e040*/  IMAD.U32 R11, RZ, RZ, UR4 ;  /* 0x00000004ff0b7e24 */ /* 0x000fe2000f8e00ff */
[----:B-1----:R-:W-:Y:S01]  /*e050*/  LEA R9, R22, R9, 0x6 ;  /* 0x0000000916097211 */ /* 0x002fe200078e30ff */
[----:B------:R-:W-:Y:S01]  /*e060*/  IMAD R15, R19, UR7, R12 ;  /* 0x00000007130f7c24 */ /* 0x000fe2000f8e020c */
[----:B------:R-:W-:Y:S01]  /*e070*/  ULDC.64 UR4, c[0x0][0xce0] ;  /* 0x0003380000047ab9 */ /* 0x000fe20000000a00 */
[----:B------:R-:W-:-:S04]  /*e080*/  IMAD.WIDE.U32 R10, R18, UR7, R10 ;  /* 0x00000007120a7c25 */ /* 0x000fc8000f8e000a */
[----:B0-----:R-:W-:-:S04]  /*e090*/  @P0 IMAD.HI.U32 R12, R9, R14, RZ ;  /* 0x0000000e090c0227 */ /* 0x001fc800078e00ff */
[----:B------:R-:W-:Y:S02]  /*e0a0*/  IMAD.MOV.U32 R13, RZ, RZ, R9 ;  /* 0x000000ffff0d7224 */ /* 0x000fe400078e0009 */
[----:B------:R-:W-:Y:S01]  /*e0b0*/  IMAD.IADD R11, R11, 0x1, R15 ;  /* 0x000000010b0b7824 */ /* 0x000fe200078e020f */
[----:B--2---:R-:W-:Y:S01]  /*e0c0*/  @P0 SHF.R.U32.HI R13, RZ, R17, R12 ;  /* 0x00000011ff0d0219 */ /* 0x004fe2000001160c */
[----:B------:R-:W-:Y:S02]  /*e0d0*/  IMAD R12, R5, UR4, RZ ;  /* 0x00000004050c7c24 */ /* 0x000fe4000f8e02ff */
[----:B------:R-:W-:Y:S01]  /*e0e0*/  IMAD.WIDE.U32 R10, R3, UR4, R10 ;  /* 0x00000004030a7c25 */ /* 0x000fe2000f8e000a */
[----:B------:R-:W-:-:S03]  /*e0f0*/  SHF.R.S32.HI R15, RZ, 0x1f, R13 ;  /* 0x0000001fff0f7819 */ /* 0x000fc6000001140d */
[----:B------:R-:W-:Y:S01]  /*e100*/  IMAD.MOV R14, RZ, RZ, -R13 ;  /* 0x000000ffff0e7224 */ /* 0x000fe200078e0a0d */
[----:B------:R-:W-:-:S03]  /*e110*/  IADD3 R10, P0, R13, R10, RZ ;  /* 0x0000000a0d0a7210 */ /* 0x000fc60007f1e0ff */
[----:B------:R-:W-:Y:S02]  /*e120*/  IMAD R9, R16, R14, R9 ;  /* 0x0000000e10097224 */ /* 0x000fe400078e0209 */
[----:B------:R-:W-:Y:S01]  /*e130*/  IMAD R14, R3, UR5, R12 ;  /* 0x00000005030e7c24 */ /* 0x000fe2000f8e020c */
[----:B------:R-:W-:Y:S02]  /*e140*/  ULDC.64 UR4, c[0x0][0xcc8] ;  /* 0x0003320000047ab9 */ /* 0x000fe40000000a00 */
        /* <DEDUP_REMOVED lines=14> */
[----:B------:R-:W-:-:S02]  /*e230*/  IMAD R9, R22, 0x40, R153 ;  /* 0x0000004016097824 */ /* 0x000fc400078e0299 */
[----:B------:R-:W-:Y:S01]  /*e240*/  IMAD.IADD R15, R0, 0x1, -R11 ;  /* 0x00000001000f7824 */ /* 0x000fe200078e0a0b */
[----:B------:R-:W-:Y:S03]  /*e250*/  SHFL.IDX PT, R10, R17, RZ, 0x1c1f ;  /* 0x001c1fff110a7589 */ /* 0x000fe600000e0000 */
        /* <DEDUP_REMOVED lines=9> */
.L_x_7411:
[----:B------:R-:W1:Y:S01]  /*e2f0*/  S2R R14, SR_CTAID.X ;  /* 0x00000000000e7919 */ /* 0x000e620000002500 */
[----:B------:R-:W-:Y:S01]  /*e300*/  LEA.HI R21, R21, R20, RZ, 0x2 ;  /* 0x0000001415157211 */ /* 0x000fe200078f10ff */
[----:B------:R-:W2:Y:S01]  /*e310*/  S2UR UR7, SR_CTAID.Z ;  /* 0x00000000000779c3 */ /* 0x000ea20000002700 */
[----:B------:R-:W-:Y:S01]  /*e320*/  SHF.R.S32.HI R9, RZ, 0x1f, R7 ;  /* 0x0000001fff097819 */ /* 0x000fe20000011407 */
[----:B------:R-:W-:Y:S01]  /*e330*/  ULDC.64 UR8, c[0x0][0xc38] ;  /* 0x00030e0000087ab9 */ /* 0x000fe20000000a00 */
[----:B------:R-:W-:Y:S01]  /*e340*/  LOP3.LUT R21, R21, 0xfffffffc, RZ, 0xc0, !PT ;  /* 0xfffffffc15157812 */ /* 0x000fe200078ec0ff */
[----:B------:R-:W-:Y:S01]  /*e350*/  UIMAD UR6, UR6, UR8, URZ ;  /* 0x00000008060672a4 */ /* 0x000fe2000f8e023f */
[----:B------:R-:W-:Y:S01]  /*e360*/  LEA.HI R9, R9, R154, RZ, 0x3 ;  /* 0x0000009a09097211 */ /* 0x000fe200078f18ff */
[----:B------:R-:W-:Y:S01]  /*e370*/  BSSY B0, `(.L_x_7412) ;  /* 0x0000103000007945 */ /* 0x000fe20003800000 */
[----:B------:R-:W-:Y:S01]  /*e380*/  R2UR UR10, R156 ;  /* 0x000000009c0a72ca */ /* 0x000fe200000e0000 */
[----:B------:R-:W-:Y:S01]  /*e390*/  IMAD.IADD R21, R20, 0x1, -R21 ;  /* 0x0000000114157824 */ /* 0x000fe200078e0a15 */
[----:B0-----:R-:W0:Y:S01]  /*e3a0*/  LDC.64 R12, c[0x0][0xc40] ;  /* 0x00031000ff0c7b82 */ /* 0x001e220000000a00 */
        /* <DEDUP_REMOVED lines=20> */
[C---:B0-----:R-:W-:Y:S02]  /*e4f0*/  IMAD R2, R12.reuse, UR8, RZ ;  /* 0x000000080c027c24 */ /* 0x041fe4000f8e02ff */
[----:B------:R-:W-:-:S04]  /*e500*/  IMAD.WIDE.U32 R10, R12, UR7, R10 ;  /* 0x000000070c0a7c25 */ /* 0x000fc8000f8e000a */
[----:B---3--:R-:W-:-:S04]  /*e510*/  @P1 IMAD.HI.U32 R4, R15, R4, RZ ;  /* 0x000000040f041227 */ /* 0x008fc800078e00ff */
[----:B------:R-:W-:Y:S02]  /*e520*/  IMAD R13, R13, UR7, R2 ;  /* 0x000000070d0d7c24 */ /* 0x000fe4000f8e0202 */
[----:B------:R-:W-:Y:S01]  /*e530*/  IMAD.MOV.U32 R9, RZ, RZ, R15 ;  /* 0x000000ffff097224 */ /* 0x000fe200078e000f */
[----:B--2---:R-:W-:Y:S01]  /*e540*/  @P1 SHF.R.U32.HI R9, RZ, R17, R4 ;  /* 0x00000011ff091219 */ /* 0x004fe20000011604 */
[----:B------:R-:W-:Y:S02]  /*e550*/  IMAD R2, R5, UR4, RZ ;  /* 0x0000000405027c24 */ /* 0x000fe4000f8e02ff */
[----:B------:R-:W-:Y:S01]  /*e560*/  IMAD.IADD R11, R11, 0x1, R13 ;  /* 0x000000010b0b7824 */ /* 0x000fe200078e020d */
[--C-:B------:R-:W-:Y:S01]  /*e570*/  SHF.R.S32.HI R4, RZ, 0x1f, R9.reuse ;  /* 0x0000001fff047819 */ /* 0x100fe20000011409 */
[----:B------:R-:W-:Y:S02]  /*e580*/  IMAD R13, R3, UR5, R2 ;  /* 0x00000005030d7c24 */ /* 0x000fe4000f8e0202 */
[----:B------:R-:W-:-:S02]  /*e590*/  IMAD.MOV R5, RZ, RZ, -R9 ;  /* 0x000000ffff057224 */ /* 0x000fc400078e0a09 */
        /* <DEDUP_REMOVED lines=28> */
[----:B------:R-:W-:-:S05]  /*e760*/  IMAD R0, R11, 0x80, R0 ;  /* 0x000000800b007824 */ /* 0x000fca00078e0200 */
[----:B------:R-:W-:-:S05]  /*e770*/  SHF.L.U32 R0, R0, 0x1, RZ ;  /* 0x0000000100007819 */ /* 0x000fca00000006ff */
        /* <DEDUP_REMOVED lines=142> */
[----:B------:R2:W-:Y:S01]  /*f060*/  @!P2 ST.E.64 desc[UR6][R12.64], R104 ;  /* 0x000000680c00a985 */ /* 0x0005e2000c101b06 */
        /* <DEDUP_REMOVED lines=9> */
[----:B------:R1:W-:Y:S01]  /*f100*/  @!P4 ST.E.64 desc[UR6][R10.64], R112 ;  /* 0x000000700a00c985 */ /* 0x0003e2000c101b06 */
[C---:B--2---:R-:W-:Y:S02]  /*f110*/  IADD3 R13, R0.reuse, 0xf0, RZ ;  /* 0x000000f0000d7810 */ /* 0x044fe40007ffe0ff */
[----:B------:R-:W-:Y:S01]  /*f120*/  VIADD R19, R0, 0xd0 ;  /* 0x000000d000137836 */ /* 0x000fe20000000000 */
[----:B------:R2:W-:Y:S01]  /*f130*/  @!P5 ST.E.64 desc[UR6][R14.64], R116 ;  /* 0x000000740e00d985 */ /* 0x0005e2000c101b06 */
[----:B------:R-:W-:Y:S01]  /*f140*/  @!P6 IMAD.WIDE R16, R17, 0x4, R2 ;  /* 0x000000041110e825 */ /* 0x000fe200078e0202 */
[----:B------:R-:W-:-:S02]  /*f150*/  ISETP.GE.AND P5, PT, R13, UR4, PT ;  /* 0x000000040d007c0c */ /* 0x000fc4000bfa6270 */
[----:B------:R-:W-:Y:S01]  /*f160*/  ISETP.GE.AND P1, PT, R19, UR4, PT ;  /* 0x0000000413007c0c */ /* 0x000fe2000bf26270 */
[C---:B------:R-:W-:Y:S01]  /*f170*/  VIADD R21, R0.reuse, 0xe0 ;  /* 0x000000e000157836 */ /* 0x040fe20000000000 */
[----:B------:R3:W-:Y:S01]  /*f180*/  @!P6 ST.E.64 desc[UR6][R16.64], R120 ;  /* 0x000000781000e985 */ /* 0x0007e2000c101b06 */
[----:B0-----:R-:W-:Y:S01]  /*f190*/  VIADD R9, R0, 0xf8 ;  /* 0x000000f800097836 */ /* 0x001fe20000000000 */
[----:B------:R-:W-:Y:S01]  /*f1a0*/  @!P0 LEA.HI R18, R18, R18, RZ, 0x1 ;  /* 0x0000001212128211 */ /* 0x000fe200078f08ff */
[----:B------:R-:W-:Y:S01]  /*f1b0*/  VIADD R12, R0, 0xe8 ;  /* 0x000000e8000c7836 */ /* 0x000fe20000000000 */
[----:B------:R-:W-:Y:S02]  /*f1c0*/  ISETP.GE.AND P3, PT, R21, UR4, PT ;  /* 0x0000000415007c0c */ /* 0x000fe4000bf66270 */
[----:B------:R-:W-:Y:S02]  /*f1d0*/  ISETP.GE.AND P6, PT, R9, UR4, PT ;  /* 0x0000000409007c0c */ /* 0x000fe4000bfc6270 */
[----:B------:R-:W-:-:S02]  /*f1e0*/  ISETP.GE.AND P4, PT, R12, UR4, PT ;  /* 0x000000040c007c0c */ /* 0x000fc4000bf86270 */
[----:B------:R-:W-:Y:S02]  /*f1f0*/  @!P2 LEA.HI R20, R20, R20, RZ, 0x1 ;  /* 0x000000141414a211 */ /* 0x000fe400078f08ff */
[----:B------:R-:W-:Y:S02]  /*f200*/  @!P1 LEA.HI R19, R19, R19, RZ, 0x1 ;  /* 0x0000001313139211 */ /* 0x000fe400078f08ff */
[----:B------:R-:W-:Y:S02]  /*f210*/  @!P5 LEA.HI R8, R13, R13, RZ, 0x1 ;  /* 0x0000000d0d08d211 */ /* 0x000fe400078f08ff */
[----:B-1----:R-:W-:Y:S02]  /*f220*/  @!P1 LOP3.LUT R11, R19, 0xfffffffe, RZ, 0xc0, !PT ;  /* 0xfffffffe130b9812 */ /* 0x002fe400078ec0ff */
[----:B------:R-:W-:Y:S02]  /*f230*/  @!P3 LEA.HI R21, R21, R21, RZ, 0x1 ;  /* 0x000000151515b211 */ /* 0x000fe400078f08ff */
[----:B------:R-:W-:-:S02]  /*f240*/  @!P6 LEA.HI R10, R9, R9, RZ, 0x1 ;  /* 0x00000009090ae211 */ /* 0x000fc400078f08ff */
[----:B------:R-:W-:Y:S02]  /*f250*/  @!P4 LEA.HI R12, R12, R12, RZ, 0x1 ;  /* 0x0000000c0c0cc211 */ /* 0x000fe400078f08ff */
[----:B------:R-:W-:Y:S02]  /*f260*/  @!P0 LOP3.LUT R9, R18, 0xfffffffe, RZ, 0xc0, !PT ;  /* 0xfffffffe12098812 */ /* 0x000fe400078ec0ff */
[----:B------:R-:W-:Y:S02]  /*f270*/  @!P2 LOP3.LUT R13, R20, 0xfffffffe, RZ, 0xc0, !PT ;  /* 0xfffffffe140da812 */ /* 0x000fe400078ec0ff */
[----:B--2---:R-:W-:Y:S02]  /*f280*/  @!P3 LOP3.LUT R15, R21, 0xfffffffe, RZ, 0xc0, !PT ;  /* 0xfffffffe150fb812 */ /* 0x004fe400078ec0ff */
[----:B---3--:R-:W-:Y:S01]  /*f290*/  @!P4 LOP3.LUT R17, R12, 0xfffffffe, RZ, 0xc0, !PT ;  /* 0xfffffffe0c11c812 */ /* 0x008fe200078ec0ff */
        /* <DEDUP_REMOVED lines=16> */
.L_x_7413:
[----:B------:R-:W-:Y:S05]  /*f3a0*/  BSYNC B0 ;  /* 0x0000000000007941 */ /* 0x000fea0003800000 */
.L_x_7412:
        /* <DEDUP_REMOVED lines=144> */
[----:B------:R-:W-:Y:S02]  /*fcb0*/  @!P2 LOP3.LUT R17, R17, 0xfffffffe, RZ, 0xc0, !PT ;  /* 0xfffffffe1111a812 */ /* 0x000fe400078ec0ff */
[----:B------:R-:W-:Y:S01]  /*fcc0*/  ISETP.GE.AND P6, PT, R19, UR4, PT ;  /* 0x0000000413007c0c */ /* 0x000fe2000bfc6270 */
[--C-:B-1----:R-:W-:Y:S01]  /*fcd0*/  @!P4 IMAD.WIDE R6, R15, 0x4, R2.reuse ;  /* 0x000000040f06c825 */ /* 0x102fe200078e0202 */
[----:B------:R-:W-:Y:S02]  /*fce0*/  @!P1 LOP3.LUT R13, R20, 0xfffffffe, RZ, 0xc0, !PT ;  /* 0xfffffffe140d9812 */ /* 0x000fe400078ec0ff */
[----:B------:R-:W-:Y:S01]  /*fcf0*/  ISETP.GE.AND P0, PT, R14, UR4, PT ;  /* 0x000000040e007c0c */ /* 0x000fe2000bf06270 */
[----:B------:R-:W-:Y:S01]  /*fd00*/  @!P3 IMAD.WIDE R8, R11, 0x4, R2 ;  /* 0x000000040b08b825 */ /* 0x000fe200078e0202 */
[----:B------:R1:W-:Y:S01]  /*fd10*/  @!P4 ST.E.64 desc[UR6][R6.64], R106 ;  /* 0x0000006a0600c985 */ /* 0x0003e2000c101b06 */
[----:B------:R-:W-:-:S02]  /*fd20*/  IADD3 R16, R0, 0xe0, RZ ;  /* 0x000000e000107810 */ /* 0x000fc40007ffe0ff */
[--C-:B------:R-:W-:Y:S01]  /*fd30*/  @!P2 IMAD.WIDE R10, R17, 0x4, R2.reuse ;  /* 0x00000004110aa825 */ /* 0x100fe200078e0202 */
[----:B------:R2:W-:Y:S01]  /*fd40*/  @!P3 ST.E.64 desc[UR6][R8.64], R110 ;  /* 0x0000006e0800b985 */ /* 0x0005e2000c101b06 */
[----:B------:R-:W-:Y:S02]  /*fd50*/  @!P5 LEA.HI R18, R18, R18, RZ, 0x1 ;  /* 0x000000121212d211 */ /* 0x000fe400078f08ff */
[--C-:B------:R-:W-:Y:S01]  /*fd60*/  @!P1 IMAD.WIDE R12, R13, 0x4, R2.reuse ;  /* 0x000000040d0c9825 */ /* 0x100fe200078e0202 */
[----:B------:R-:W-:Y:S01]  /*fd70*/  @!P2 ST.E.64 desc[UR6][R10.64], R114 ;  /* 0x000000720a00a985 */ /* 0x000fe2000c101b06 */
[----:B------:R-:W-:Y:S02]  /*fd80*/  ISETP.GE.AND P2, PT, R16, UR4, PT ;  /* 0x0000000410007c0c */ /* 0x000fe4000bf46270 */
[C---:B------:R-:W-:Y:S01]  /*fd90*/  VIADD R15, R0.reuse, 0xd8 ;  /* 0x000000d8000f7836 */ /* 0x040fe20000000000 */
[----:B------:R-:W-:Y:S01]  /*fda0*/  @!P1 ST.E.64 desc[UR6][R12.64], R118 ;  /* 0x000000760c009985 */ /* 0x000fe2000c101b06 */
[----:B------:R-:W-:Y:S01]  /*fdb0*/  VIADD R17, R0, 0xe8 ;  /* 0x000000e800117836 */ /* 0x000fe20000000000 */
[----:B0-----:R-:W-:Y:S01]  /*fdc0*/  @!P5 LOP3.LUT R5, R18, 0xfffffffe, RZ, 0xc0, !PT ;  /* 0xfffffffe1205d812 */ /* 0x001fe200078ec0ff */
[C---:B------:R-:W-:Y:S01]  /*fdd0*/  VIADD R20, R0.reuse, 0xf0 ;  /* 0x000000f000147836 */ /* 0x040fe20000000000 */
[----:B------:R-:W-:Y:S01]  /*fde0*/  ISETP.GE.AND P1, PT, R15, UR4, PT ;  /* 0x000000040f007c0c */ /* 0x000fe2000bf26270 */
[----:B------:R-:W-:Y:S01]  /*fdf0*/  VIADD R0, R0, 0xf8 ;  /* 0x000000f800007836 */ /* 0x000fe20000000000 */
[----:B------:R-:W-:Y:S01]  /*fe00*/  @!P6 LEA.HI R19, R19, R19, RZ, 0x1 ;  /* 0x000000131313e211 */ /* 0x000fe200078f08ff */
[----:B------:R-:W-:Y:S01]  /*fe10*/  @!P5 IMAD.WIDE R4, R5, 0x4, R2 ;  /* 0x000000040504d825 */ /* 0x000fe200078e0202 */
[----:B------:R-:W-:-:S02]  /*fe20*/  ISETP.GE.AND P3, PT, R17, UR4, PT ;  /* 0x0000000411007c0c */ /* 0x000fc4000bf66270 */
[----:B------:R-:W-:Y:S02]  /*fe30*/  ISETP.GE.AND P4, PT, R20, UR4, PT ;  /* 0x0000000414007c0c */ /* 0x000fe4000bf86270 */
        /* <DEDUP_REMOVED lines=32> */
.L_x_7410:
[----:B------:R-:W1:Y:S02]  /*10040*/  S2R R0, SR_TID.X ;  /* 0x0000000000007919 */ /* 0x000e640000002100 */
[----:B-1----:R-:W-:-:S05]  /*10050*/  VIADD R2, R0, 0xffffff80 ;  /* 0xffffff8000027836 */ /* 0x002fca0000000000 */
[----:B------:R-:W-:-:S13]  /*10060*/  ISETP.GT.AND P0, PT, R2, 0x3f, PT ;  /* 0x0000003f0200780c */ /* 0x000fda0003f04270 */
[----:B------:R-:W-:Y:S05]  /*10070*/  @P0 BRA `(.L_x_7372) ;  /* 0x0000005c000c0947 */ /* 0x000fea0003800000 */
[----:B------:R-:W1:Y:S01]  /*10080*/  S2R R3, SR_CTAID.X ;  /* 0x0000000000037919 */ /* 0x000e620000002500 */
[----:B------:R-:W4:Y:S01]  /*10090*/  LDC R6, c[0x0][0xce8] ;  /* 0x00033a00ff067b82 */ /* 0x000f220000000800 */
[----:B------:R-:W-:Y:S01]  /*100a0*/  ULDC UR4, c[0x0][0xb88] ;  /* 0x0002e20000047ab9 */ /* 0x000fe20000000800 */
[----:B-1----:R-:W-:Y:S02]  /*100b0*/  IMAD R0, R3, 0x40, R0 ;  /* 0x0000004003007824 */ /* 0x002fe400078e0200 */
[----:B----4-:R-:W-:Y:S02]  /*100c0*/  IMAD R3, R6, UR4, RZ ;  /* 0x0000000406037c24 */ /* 0x010fe4000f8e02ff */
[----:B------:R-:W-:-:S05]  /*100d0*/  VIADD R0, R0, 0xffffff80 ;  /* 0xffffff8000007836 */ /* 0x000fca0000000000 */
[----:B------:R-:W-:-:S13]  /*100e0*/  ISETP.GE.AND P0, PT, R0, R3, PT ;  /* 0x000000030000720c */ /* 0x000fda0003f06270 */
[----:B------:R-:W-:Y:S05]  /*100f0*/  @P0 BRA `(.L_x_7372) ;  /* 0x0000005800ec0947 */ /* 0x000fea0003800000 */
[----:B------:R-:W4:Y:S01]  /*10100*/  LDL R4, [R1] ;  /* 0x0000000001047983 */ /* 0x000f220000100800 */
[----:B------:R-:W-:Y:S01]  /*10110*/  ISETP.NE.AND P0, PT, R6, 0x1, PT ;  /* 0x000000010600780c */ /* 0x000fe20003f05270 */
[----:B------:R-:W-:Y:S01]  /*10120*/  S2UR UR7, SR_CTAID.Z ;  /* 0x00000000000779c3 */ /* 0x000fe20000002700 */
[----:B------:R-:W-:Y:S01]  /*10130*/  ULDC.64 UR8, c[0x0][0xcd0] ;  /* 0x0003340000087ab9 */ /* 0x000fe20000000a00 */
[----:B------:R-:W-:Y:S01]  /*10140*/  IMAD.MOV.U32 R5, RZ, RZ, R0 ;  /* 0x000000ffff057224 */ /* 0x000fe200078e0000 */
[----:B------:R-:W-:-:S05]  /*10150*/  ULDC.64 UR12, c[0x0][0x208] ;  /* 0x00008200000c7ab9 */ /* 0x000fca0000000a00 */
[----:B------:R-:W1:Y:S08]  /*10160*/  LDC.64 R10, c[0x0][0xcd8] ;  /* 0x00033600ff0a7b82 */ /* 0x000e700000000a00 */
[----:B------:R-:W5:Y:S08]  /*10170*/  @P0 LDC R7, c[0x0][0xcec] ;  /* 0x00033b00ff070b82 */ /* 0x000f700000000800 */
[----:B------:R-:W2:Y:S08]  /*10180*/  @P0 LDC R9, c[0x0][0xcf0] ;  /* 0x00033c00ff090b82 */ /* 0x000eb00000000800 */
[----:B------:R-:W3:Y:S08]  /*10190*/  S2UR UR10, SR_CTAID.Y ;  /* 0x00000000000a79c3 */ /* 0x000ef00000002600 */
[----:B0-----:R-:W3:Y:S01]  /*101a0*/  LDC R8, c[0x0][0xd50] ;  /* 0x00035400ff087b82 */ /* 0x001ee20000000800 */
[----:B----4-:R-:W-:Y:S01]  /*101b0*/  R2UR UR11, R4 ;  /* 0x00000000040b72ca */ /* 0x010fe200000e0000 */
[----:B-----5:R-:W-:-:S05]  /*101c0*/  @P0 IMAD.HI.U32 R4, R0, R7, RZ ;  /* 0x0000000700040227 */ /* 0x020fca00078e00ff */
[----:B--2---:R-:W-:-:S07]  /*101d0*/  @P0 SHF.R.U32.HI R5, RZ, R9, R4 ;  /* 0x00000009ff050219 */ /* 0x004fce0000011604 */
[----:B------:R-:W-:Y:S02]  /*101e0*/  USHF.R.S32.HI UR6, URZ, 0x1f, UR11 ;  /* 0x0000001f3f067899 */ /* 0x000fe4000801140b */
[----:B------:R-:W-:Y:S01]  /*101f0*/  IMAD R7, RZ, RZ, -UR11 ;  /* 0x8000000bff077e24 */ /* 0x000fe2000f8e02ff */
[----:B------:R-:W-:Y:S02]  /*10200*/  UIMAD.WIDE.U32 UR4, UR11, UR8, URZ ;  /* 0x000000080b0472a5 */ /* 0x000fe4000f8e003f */
[----:B------:R-:W-:Y:S01]  /*10210*/  UIMAD UR6, UR6, UR8, URZ ;  /* 0x00000008060672a4 */ /* 0x000fe2000f8e023f */
[----:B---3--:R-:W-:Y:S01]  /*10220*/  IMAD R9, R8, R7, UR10 ;  /* 0x0000000a08097e24 */ /* 0x008fe2000f8e0207 */
[----:B------:R-:W-:Y:S01]  /*10230*/  USHF.R.S32.HI UR8, URZ, 0x1f, UR7 ;  /* 0x0000001f3f087899 */ /* 0x000fe20008011407 */
[----:B------:R-:W-:Y:S01]  /*10240*/  IMAD.MOV R7, RZ, RZ, -R5 ;  /* 0x000000ffff077224 */ /* 0x000fe200078e0a05 */
[----:B------:R-:W-:Y:S01]  /*10250*/  UIMAD UR6, UR11, UR9, UR6 ;  /* 0x000000090b0672a4 */ /* 0x000fe2000f8e0206 */
[----:B------:R-:W-:Y:S01]  /*10260*/  IMAD.U32 R3, RZ, RZ, UR5 ;  /* 0x00000005ff037e24 */ /* 0x000fe2000f8e00ff */
[----:B------:R-:W-:Y:S01]  /*10270*/  SHF.R.S32.HI R4, RZ, 0x1f, R9 ;  /* 0x0000001fff047819 */ /* 0x000fe20000011409 */
[----:B------:R-:W-:Y:S01]  /*10280*/  IMAD.U32 R2, RZ, RZ, UR4 ;  /* 0x00000004ff027e24 */ /* 0x000fe2000f8e00ff */
[----:B------:R-:W-:Y:S01]  /*10290*/  UIADD3 UR6, UR5, UR6, URZ ;  /* 0x0000000605067290 */ /* 0x000fe2000fffe03f */
[----:B-1----:R-:W-:-:S02]  /*102a0*/  IMAD R12, R10, UR8, RZ ;  /* 0x000000080a0c7c24 */ /* 0x002fc4000f8e02ff */
        /* <DEDUP_REMOVED lines=24> */
.L_x_7370:
        /* <DEDUP_REMOVED lines=18> */
.L_x_7414:
[----:B------:R-:W-:Y:S01]  /*10550*/  ULDC UR43, c[0x0][0xd50] ;  /* 0x00035400002b7ab9 */ /* 0x000fe20000000800 */
[----:B------:R-:W-:Y:S01]  /*10560*/  UMOV UR36, UR6 ;  /* 0x0000000600247c82 */ /* 0x000fe20008000000 */
[----:B------:R-:W-:-:S11]  /*10570*/  UISETP.NE.AND UP0, UPT, UR43, 0x1, UPT ;  /* 0x000000012b00788c */ /* 0x000fd6000bf05270 */
[----:B------:R-:W-:Y:S01]  /*10580*/  @UP0 ULDC UR4, c[0x0][0xd54] ;  /* 0x0003550000040ab9 */ /* 0x000fe20000000800 */
[----:B------:R-:W-:Y:S01]  /*10590*/  @UP0 ULDC UR7, c[0x0][0xd58] ;  /* 0x0003560000070ab9 */ /* 0x000fe20000000800 */
[----:B------:R-:W-:-:S04]  /*105a0*/  UIMAD.WIDE.U32 UR4, UR6, UR4, URZ ;  /* 0x00000004060472a5 */ /* 0x000fc8000f8e003f */
[----:B------:R-:W-:-:S12]  /*105b0*/  @UP0 USHF.R.U32.HI UR36, URZ, UR7, UR5 ;  /* 0x000000073f240299 */ /* 0x000fd80008011605 */
.L_x_7415:
[----:B------:R-:W-:Y:S01]  /*105c0*/  ISETP.LE.AND P0, PT, RZ, UR44, PT ;  /* 0x0000002cff007c0c */ /* 0x000fe2000bf03270 */
        /* <DEDUP_REMOVED lines=74> */
.L_x_7417:
        /* <DEDUP_REMOVED lines=32> */
.L_x_7418:
        /* <DEDUP_REMOVED lines=20> */
.L_x_7420:
        /* <DEDUP_REMOVED lines=15> */
.L_x_7419:
        /* <DEDUP_REMOVED lines=25> */
.L_x_7521:
        /* <DEDUP_REMOVED lines=9> */
.L_x_7524:
[----:B------:R-:W-:Y:S05]  /*110c0*/  @!P6 BRA `(.L_x_7422) ;  /* 0x0000000000dce947 */ /* 0x000fea0003800000 */
[----:B------:R-:W-:Y:S01]  /*110d0*/  IMAD.MOV.U32 R16, RZ, RZ, R18 ;  /* 0x000000ffff107224 */ /* 0x000fe200078e0012 */
[----:B------:R-:W-:Y:S06]  /*110e0*/  @!P1 BRA `(.L_x_7424) ;  /* 0x0000000000549947 */ /* 0x000fec0003800000 */
[----:B0-----:R-:W-:Y:S01]  /*110f0*/  MOV R6, R0 ;  /* 0x0000000000067202 */ /* 0x001fe20000000f00 */
[----:B------:R-:W-:Y:S01]  /*11100*/  ULDC.64 UR4, c[0x0][0x428] ;  /* 0x00010a0000047ab9 */ /* 0x000fe20000000a00 */
[----:B------:R-:W0:Y:S01]  /*11110*/  LDC R0, c[0x0][0x43c] ;  /* 0x00010f00ff007b82 */ /* 0x000e220000000800 */
[----:B------:R-:W-:Y:S01]  /*11120*/  IMAD R9, R19, UR4, RZ ;  /* 0x0000000413097c24 */ /* 0x000fe2000f8e02ff */
[----:B------:R-:W-:Y:S01]  /*11130*/  ULDC.64 UR6, c[0x0][0x208] ;  /* 0x0000820000067ab9 */ /* 0x000fe20000000a00 */
[----:B------:R-:W-:Y:S02]  /*11140*/  IMAD.MOV.U32 R7, RZ, RZ, R6 ;  /* 0x000000ffff077224 */ /* 0x000fe400078e0006 */
        /* <DEDUP_REMOVED lines=15> */
.L_x_7424:
[----:B------:R-:W-:Y:S01]  /*11240*/  IMAD.MOV.U32 R0, RZ, RZ, 0x1 ;  /* 0x00000001ff007424 */ /* 0x000fe200078e00ff */
[----:B01----:R-:W0:Y:S04]  /*11250*/  S2R R6, SR_TID.X ;  /* 0x0000000000067919 */ /* 0x003e280000002100 */
[----:B------:R-:W-:-:S04]  /*11260*/  SHF.L.U32 R0, R0, 0x1f, RZ ;  /* 0x0000001f00007819 */ /* 0x000fc800000006ff */
[----:B------:R-:W1:Y:S01]  /*11270*/  SYNCS.PHASECHK.TRANS64.TRYWAIT P0, [UR38+0x38840], R0 ;  /* 0x03884000ff0075a7 */ /* 0x000e620008000166 */
[----:B0-----:R-:W-:-:S04]  /*11280*/  LOP3.LUT R2, R6, 0x7f, RZ, 0xc0, !PT ;  /* 0x0000007f06027812 */ /* 0x001fc800078ec0ff */
[----:B------:R-:W-:Y:S01]  /*11290*/  ISETP.NE.AND P1, PT, R2, RZ, PT ;  /* 0x000000ff0200720c */ /* 0x000fe20003f25270 */
[----:B-1----:R-:W-:-:S12]  /*112a0*/  @!P0 BRA `(.L_x_7425) ;  /* 0x0000004c00688947 */ /* 0x002fd80003800000 */
.L_x_7525:
[----:B------:R-:W-:Y:S05]  /*112b0*/  @P1 BRA `(.L_x_7426) ;  /* 0x0000000000181947 */ /* 0x000fea0003800000 */
[----:B------:R-:W1:Y:S01]  /*112c0*/  S2R R2, SR_TID.X ;  /* 0x0000000000027919 */ /* 0x000e620000002100 */
[----:B0-----:R-:W-:-:S04]  /*112d0*/  IMAD.MOV.U32 R0, RZ, RZ, 0x2000 ;  /* 0x00002000ff007424 */ /* 0x001fc800078e00ff */
[----:B------:R2:W-:Y:S01]  /*112e0*/  SYNCS.ARRIVE.TRANS64 RZ, [UR38+0x38830], R0 ;  /* 0x03883000ffff79a7 */ /* 0x0005e20008000026 */
[----:B-1----:R-:W-:-:S13]  /*112f0*/  LOP3.LUT P0, RZ, R2, 0x1f, RZ, 0xc0, !PT ;  /* 0x0000001f02ff7812 */ /* 0x002fda000780c0ff */
[----:B--2---:R-:W-:Y:S05]  /*11300*/  @!P0 BRA `(.L_x_7426) ;  /* 0x0000000000048947 */ /* 0x004fea0003800000 */
[----:B------:R-:W-:Y:S01]  /*11310*/  BPT.TRAP 0x1 ;  /* 0x000000040000795c */ /* 0x000fe20000300000 */
.L_x_7426:
[----:B0-----:R-:W2:Y:S01]  /*11320*/  LDL R0, [R1+0xc] ;  /* 0x00000c0001007983 */ /* 0x001ea20000100800 */
        /* <DEDUP_REMOVED lines=17> */
.L_x_7422:
        /* <DEDUP_REMOVED lines=24> */
.L_x_7427:
        /* <DEDUP_REMOVED lines=24> */
[----:B------:R-:W-:Y:S01]  /*11740*/  IMAD.MOV.U32 R9, RZ, RZ, R11 ;  /* 0x000000ffff097224 */ /* 0x000fe200078e000b */
[----:B------:R2:W-:Y:S01]  /*11750*/  STL [R1+0x8], R11 ;  /* 0x0000080b01007387 */ /* 0x0005e20000100800 */
        /* <DEDUP_REMOVED lines=9> */
[----:B--2---:R-:W-:Y:S01]  /*117f0*/  IMAD R11, R9, UR5, R0 ;  /* 0x00000005090b7c24 */ /* 0x004fe2000f8e0200 */
[----:B------:R-:W-:Y:S02]  /*11800*/  ULDC.64 UR4, c[0x0][0x2c8] ;  /* 0x0000b20000047ab9 */ /* 0x000fe40000000a00 */
[----:B------:R-:W-:Y:S01]  /*11810*/  SHF.R.S32.HI R0, RZ, 0x1f, R5 ;  /* 0x0000001fff007819 */ /* 0x000fe20000011405 */
[----:B------:R-:W-:-:S04]  /*11820*/  IMAD.IADD R3, R3, 0x1, R11 ;  /* 0x0000000103037824 */ /* 0x000fc800078e020b */
[----:B------:R-:W-:Y:S02]  /*11830*/  IMAD R0, R0, UR4, RZ ;  /* 0x0000000400007c24 */ /* 0x000fe4000f8e02ff */
[----:B------:R-:W-:-:S04]  /*11840*/  IMAD.WIDE.U32 R2, R5, UR4, R2 ;  /* 0x0000000405027c25 */ /* 0x000fc8000f8e0002 */
[----:B------:R-:W-:Y:S01]  /*11850*/  IMAD R9, R5, UR5, R0 ;  /* 0x0000000505097c24 */ /* 0x000fe2000f8e0200 */
[----:B------:R-:W-:Y:S02]  /*11860*/  ULDC.64 UR4, c[0x0][0x280] ;  /* 0x0000a00000047ab9 */ /* 0x000fe40000000a00 */
[C---:B------:R-:W-:Y:S01]  /*11870*/  LEA R0, P0, R2.reuse, UR4, 0x1 ;  /* 0x0000000402007c11 */ /* 0x040fe2000f8008ff */
[----:B------:R-:W-:Y:S01]  /*11880*/  IMAD.IADD R3, R3, 0x1, R9 ;  /* 0x0000000103037824 */ /* 0x000fe200078e0209 */
[----:B------:R-:W-:Y:S01]  /*11890*/  ULDC UR4, c[0x0][0x2b8] ;  /* 0x0000ae0000047ab9 */ /* 0x000fe20000000800 */
[----:B------:R-:W0:Y:S03]  /*118a0*/  S2R R9, SR_TID.X ;  /* 0x0000000000097919 */ /* 0x000e260000002100 */
[----:B------:R-:W-:Y:S01]  /*118b0*/  LEA.HI.X R3, R2, UR5, R3, 0x1, P0 ;  /* 0x0000000502037c11 */ /* 0x000fe200080f0c03 */
[----:B0-----:R-:W-:-:S05]  /*118c0*/  IMAD.SHL.U32 R2, R9, 0x8, RZ ;  /* 0x0000000809027824 */ /* 0x001fca00078e00ff */
        /* <DEDUP_REMOVED lines=8> */
[----:B------:R-:W0:Y:S01]  /*11950*/  S2R R4, SR_TID.X ;  /* 0x0000000000047919 */ /* 0x000e220000002100 */
[----:B------:R-:W-:Y:S01]  /*11960*/  ULDC UR4, c[0x0][0x288] ;  /* 0x0000a20000047ab9 */ /* 0x000fe20000000800 */
[----:B------:R-:W-:Y:S01]  /*11970*/  IMAD R8, R8, 0x40, R6 ;  /* 0x0000004008087824 */ /* 0x000fe200078e0206 */
[----:B------:R-:W-:Y:S01]  /*11980*/  ULDC.64 UR6, c[0x0][0x208] ;  /* 0x0000820000067ab9 */ /* 0x000fe20000000a00 */
[----:B------:R-:W1:Y:S01]  /*11990*/  SHFL.IDX PT, R14, R0, RZ, 0x181f ;  /* 0x00181fff000e7589 */ /* 0x000e6200000e0000 */
[----:B------:R-:W-:Y:S02]  /*119a0*/  IMAD R2, R7, UR4, RZ ;  /* 0x0000000407027c24 */ /* 0x000fe4000f8e02ff */
[C---:B------:R-:W-:Y:S01]  /*119b0*/  VIADD R6, R8.reuse, 0x10 ;  /* 0x0000001008067836 */ /* 0x040fe20000000000 */
[----:B------:R2:W-:Y:S02]  /*119c0*/  STL [R1+0x4], R8 ;  /* 0x0000040801007387 */ /* 0x0005e40000100800 */
[----:B------:R-:W-:-:S02]  /*119d0*/  ISETP.GE.AND P1, PT, R8, R2, PT ;  /* 0x000000020800720c */ /* 0x000fc40003f26270 */
[----:B------:R-:W-:Y:S01]  /*119e0*/  STL [R1+0x10], R6 ;  /* 0x0000100601007387 */ /* 0x000fe20000100800 */
[----:B--2---:R-:W-:-:S10]  /*119f0*/  VIADD R8, R8, 0x20 ;  /* 0x0000002008087836 */ /* 0x004fd40000000000 */
[----:B------:R-:W-:Y:S01]  /*11a00*/  @!P1 LEA R9, R10, UR38, 0x1 ;  /* 0x000000260a099c11 */ /* 0x000fe2000f8e08ff */
[----:B------:R-:W-:Y:S01]  /*11a10*/  STL [R1+0x14], R8 ;  /* 0x0000140801007387 */ /* 0x000fe20000100800 */
[----:B0-----:R-:W-:-:S03]  /*11a20*/  IMAD.SHL.U32 R11, R4, 0x8, RZ ;  /* 0x00000008040b7824 */ /* 0x001fc600078e00ff */
[----:B------:R-:W0:Y:S02]  /*11a30*/  SHFL.IDX PT, R4, R3, RZ, 0x181f ;  /* 0x00181fff03047589 */ /* 0x000e2400000e0000 */
[----:B------:R-:W-:-:S04]  /*11a40*/  LOP3.LUT R11, R11, 0x38, RZ, 0xc0, !PT ;  /* 0x000000380b0b7812 */ /* 0x000fc800078ec0ff */
[----:B-1----:R-:W-:-:S04]  /*11a50*/  @!P1 LEA R14, P2, R11, R14, 0x1 ;  /* 0x0000000e0b0e9211 */ /* 0x002fc800078408ff */
[----:B0-----:R-:W-:Y:S01]  /*11a60*/  @!P1 IADD3.X R5, RZ, R4, RZ, P2, !PT ;  /* 0x00000004ff059210 */ /* 0x001fe200017fe4ff */
[----:B------:R-:W-:Y:S02]  /*11a70*/  @!P1 IMAD.MOV.U32 R4, RZ, RZ, R14 ;  /* 0x000000ffff049224 */ /* 0x000fe400078e000e */
[----:B------:R-:W0:Y:S04]  /*11a80*/  SHFL.IDX PT, R14, R0, 0x1, 0x181f ;  /* 0x00381f00000e7f89 */ /* 0x000e2800000e0000 */
[----:B------:R1:W-:Y:S01]  /*11a90*/  @!P1 LDGSTS.E.BYPASS.LTC128B.128 [R9+0x20400], desc[UR6][R4.64], !P0 ;  /* 0x2040000004099fae */ /* 0x0003e2000c101d46 */
[----:B------:R-:W-:-:S03]  /*11aa0*/  ISETP.GE.AND P1, PT, R6, R2, PT ;  /* 0x000000020600720c */ /* 0x000fc60003f26270 */
[----:B-1----:R-:W1:Y:S10]  /*11ab0*/  SHFL.IDX PT, R4, R3, 0x1, 0x181f ;  /* 0x00381f0003047f89 */ /* 0x002e7400000e0000 */
[----:B------:R-:W-:-:S02]  /*11ac0*/  @!P1 LEA R7, R10, UR38, 0x1 ;  /* 0x000000260a079c11 */ /* 0x000fc4000f8e08ff */
[----:B0-----:R-:W-:Y:S02]  /*11ad0*/  @!P1 LEA R6, P2, R11, R14, 0x1 ;  /* 0x0000000e0b069211 */ /* 0x001fe400078408ff */
[----:B------:R-:W0:Y:S03]  /*11ae0*/  SHFL.IDX PT, R14, R0, 0x2, 0x181f ;  /* 0x00581f00000e7f89 */ /* 0x000e2600000e0000 */
        /* <DEDUP_REMOVED lines=14> */
.L_x_7534:
[----:B--2---:R-:W2:Y:S01]  /*11bd0*/  LDL R4, [R1+0x4] ;  /* 0x0000040001047983 */ /* 0x004ea20000100800 */
[----:B------:R-:W-:Y:S01]  /*11be0*/  ULDC.64 UR4, c[0x0][0x208] ;  /* 0x0000820000047ab9 */ /* 0x000fe20000000a00 */
[----:B------:R-:W0:Y:S02]  /*11bf0*/  S2R R0, SR_TID.X ;  /* 0x0000000000007919 */ /* 0x000e240000002100 */
[----:B0-----:R-:W-:-:S05]  /*11c00*/  IMAD.SHL.U32 R0, R0, 0x8, RZ ;  /* 0x0000000800007824 */ /* 0x001fca00078e00ff */
[----:B------:R-:W-:Y:S01]  /*11c10*/  LOP3.LUT R0, R0, 0x38, RZ, 0xc0, !PT ;  /* 0x0000003800007812 */ /* 0x000fe200078ec0ff */
        /* <DEDUP_REMOVED lines=42> */
.L_x_7429:
[----:B------:R-:W2:Y:S01]  /*11ec0*/  LDL.LU.64 R6, [R1+0x20] ;  /* 0x0000200001067983 */ /* 0x000ea20000300a00 */
[----:B------:R-:W-:-:S03]  /*11ed0*/  ULDC.64 UR8, c[0x0][0x3e0] ;  /* 0x0000f80000087ab9 */ /* 0x000fc60000000a00 */
[----:B------:R-:W3:Y:S04]  /*11ee0*/  LDL.LU R2, [R1+0x2c] ;  /* 0x00002c0001027983 */ /* 0x000ee80000300800 */
[----:B0-----:R-:W4:Y:S01]  /*11ef0*/  LDL.LU R4, [R1+0x8] ;  /* 0x0000080001047983 */ /* 0x001f220000300800 */
[----:B------:R-:W-:Y:S01]  /*11f00*/  UIMAD UR6, UR45, UR8, URZ ;  /* 0x000000082d0672a4 */ /* 0x000fe2000f8e023f */
[----:B------:R-:W-:Y:S01]  /*11f10*/  LOP3.LUT R17, R17, 0xfffffff7, RZ, 0xc0, !PT ;  /* 0xfffffff711117812 */ /* 0x000fe200078ec0ff */
[----:B------:R-:W0:Y:S02]  /*11f20*/  S2R R8, SR_TID.X ;  /* 0x0000000000087919 */ /* 0x000e240000002100 */
[----:B------:R-:W-:Y:S01]  /*11f30*/  UIMAD UR6, UR44, UR9, UR6 ;  /* 0x000000092c0672a4 */ /* 0x000fe2000f8e0206 */
[----:B0-----:R-:W-:-:S05]  /*11f40*/  IMAD.SHL.U32 R10, R8, 0x8, RZ ;  /* 0x00000008080a7824 */ /* 0x001fca00078e00ff */
[----:B------:R-:W-:Y:S02]  /*11f50*/  LOP3.LUT R10, R10, 0x38, RZ, 0xc0, !PT ;  /* 0x000000380a0a7812 */ /* 0x000fe400078ec0ff */
[----:B--2---:R-:W-:Y:S02]  /*11f60*/  R2UR UR5, R7 ;  /* 0x00000000070572ca */ /* 0x004fe400000e0000 */
[----:B------:R-:W0:Y:S01]  /*11f70*/  LDC R7, c[0x0][0x448] ;  /* 0x00011200ff077b82 */ /* 0x000e220000000800 */
[----:B------:R-:W-:Y:S02]  /*11f80*/  R2UR UR4, R6 ;  /* 0x00000000060472ca */ /* 0x000fe400000e0000 */
[----:B---3--:R-:W-:-:S13]  /*11f90*/  R2UR UR5, R2 ;  /* 0x00000000020572ca */ /* 0x008fda00000e0000 */
[----:B------:R-:W-:-:S03]  /*11fa0*/  UIMAD.WIDE.U32 UR4, UR44, UR8, UR4 ;  /* 0x000000082c0472a5 */ /* 0x000fc6000f8e0004 */
[----:B------:R-:W-:Y:S01]  /*11fb0*/  ULDC.64 UR8, c[0x0][0x3d0] ;  /* 0x0000f40000087ab9 */ /* 0x000fe20000000a00 */
[----:B------:R-:W-:Y:S01]  /*11fc0*/  UIADD3 UR5, UR5, UR6, URZ ;  /* 0x0000000605057290 */ /* 0x000fe2000fffe03f */
[----:B0-----:R-:W-:-:S13]  /*11fd0*/  ISETP.NE.AND P0, PT, R7, 0x1, PT ;  /* 0x000000010700780c */ /* 0x001fda0003f05270 */
[----:B------:R-:W4:Y:S08]  /*11fe0*/  @P0 LDC R2, c[0x0][0x44c] ;  /* 0x00011300ff020b82 */ /* 0x000f300000000800 */
[----:B------:R-:W0:Y:S01]  /*11ff0*/  @P0 LDC R0, c[0x0][0x450] ;  /* 0x00011400ff000b82 */ /* 0x000e220000000800 */
[----:B----4-:R-:W-:-:S04]  /*12000*/  @P0 IMAD.HI.U32 R3, R4, R2, RZ ;  /* 0x0000000204030227 */ /* 0x010fc800078e00ff */
[----:B------:R-:W-:Y:S01]  /*12010*/  IMAD.MOV.U32 R2, RZ, RZ, R4 ;  /* 0x000000ffff027224 */ /* 0x000fe200078e0004 */
[----:B0-----:R-:W-:-:S04]  /*12020*/  @P0 SHF.R.U32.HI R2, RZ, R0, R3 ;  /* 0x00000000ff020219 */ /* 0x001fc80000011603 */
[--C-:B------:R-:W-:Y:S01]  /*12030*/  SHF.R.S32.HI R3, RZ, 0x1f, R2.reuse ;  /* 0x0000001fff037819 */ /* 0x100fe20000011402 */
[----:B------:R-:W-:-:S04]  /*12040*/  IMAD.MOV R0, RZ, RZ, -R2 ;  /* 0x000000ffff007224 */ /* 0x000fc800078e0a02 */
[----:B------:R-:W-:Y:S02]  /*12050*/  IMAD R0, R7, R0, R4 ;  /* 0x0000000007007224 */ /* 0x000fe400078e0204 */
[----:B------:R-:W-:Y:S02]  /*12060*/  IMAD R5, R3, UR8, RZ ;  /* 0x0000000803057c24 */ /* 0x000fe4000f8e02ff */
[----:B------:R-:W-:Y:S01]  /*12070*/  IMAD.U32 R3, RZ, RZ, UR8 ;  /* 0x00000008ff037e24 */ /* 0x000fe2000f8e00ff */
[----:B------:R-:W-:Y:S01]  /*12080*/  SHF.R.S32.HI R4, RZ, 0x1f, R0 ;  /* 0x0000001fff047819 */ /* 0x000fe20000011400 */
[C---:B------:R-:W-:Y:S02]  /*12090*/  IMAD R5, R2.reuse, UR9, R5 ;  /* 0x0000000902057c24 */ /* 0x040fe4000f8e0205 */
        /* <DEDUP_REMOVED lines=9> */
[----:B------:R-:W-:Y:S02]  /*12130*/  ULDC UR4, c[0x0][0x3b8] ;  /* 0x0000ee0000047ab9 */ /* 0x000fe40000000800 */
[----:B------:R-:W-:Y:S02]  /*12140*/  ISETP.GE.AND P3, PT, R10, UR4, PT ;  /* 0x000000040a007c0c */ /* 0x000fe4000bf66270 */
[----:B------:R-:W-:Y:S02]  /*12150*/  LEA.HI.X R6, R2, UR5, R3, 0x1, P0 ;  /* 0x0000000502067c11 */ /* 0x000fe400080f0c03 */
[----:B------:R-:W-:-:S04]  /*12160*/  LOP3.LUT R2, R10, 0x40, RZ, 0xfc, !PT ;  /* 0x000000400a027812 */ /* 0x000fc800078efcff */
[----:B------:R-:W-:Y:S02]  /*12170*/  ISETP.GE.AND P1, PT, R2, UR4, PT ;  /* 0x0000000402007c0c */ /* 0x000fe4000bf26270 */
[----:B------:R-:W-:Y:S02]  /*12180*/  LOP3.LUT R2, R10, 0x80, RZ, 0xfc, !PT ;  /* 0x000000800a027812 */ /* 0x000fe400078efcff */
[----:B------:R-:W-:Y:S02]  /*12190*/  SEL R4, RZ, 0x2, P1 ;  /* 0x00000002ff047807 */ /* 0x000fe40000800000 */
[----:B------:R-:W-:Y:S02]  /*121a0*/  ISETP.GE.AND P2, PT, R2, UR4, PT ;  /* 0x0000000402007c0c */ /* 0x000fe4000bf46270 */
[----:B------:R-:W-:Y:S02]  /*121b0*/  SEL R2, RZ, 0x1, P3 ;  /* 0x00000001ff027807 */ /* 0x000fe40001800000 */
[----:B------:R-:W-:-:S03]  /*121c0*/  SEL R3, RZ, 0x4, P2 ;  /* 0x00000004ff037807 */ /* 0x000fc60001000000 */
[----:B------:R-:W-:Y:S02]  /*121d0*/  @P1 LOP3.LUT R17, R17, 0x8, RZ, 0xfc, !PT ;  /* 0x0000000811111812 */ /* 0x000fe400078efcff */
[----:B------:R-:W-:Y:S02]  /*121e0*/  IADD3 R2, R3, R4, R2 ;  /* 0x0000000403027210 */ /* 0x000fe40007ffe002 */
[C---:B------:R-:W-:Y:S02]  /*121f0*/  LOP3.LUT R3, R10.reuse, 0xc0, RZ, 0xfc, !PT ;  /* 0x000000c00a037812 */ /* 0x040fe400078efcff */
[----:B------:R-:W-:Y:S02]  /*12200*/  LOP3.LUT R17, R17, 0xfffffffb, RZ, 0xc0, !PT ;  /* 0xfffffffb11117812 */ /* 0x000fe400078ec0ff */
[----:B------:R-:W-:Y:S02]  /*12210*/  ISETP.GE.AND P5, PT, R3, UR4, PT ;  /* 0x0000000403007c0c */ /* 0x000fe4000bfa6270 */
[----:B------:R-:W-:-:S02]  /*12220*/  LOP3.LUT R3, R10, 0x100, RZ, 0xfc, !PT ;  /* 0x000001000a037812 */ /* 0x000fc400078efcff */
[----:B------:R-:W-:Y:S02]  /*12230*/  SEL R4, RZ, 0x8, P5 ;  /* 0x00000008ff047807 */ /* 0x000fe40002800000 */
[----:B------:R-:W-:Y:S02]  /*12240*/  ISETP.GE.AND P0, PT, R3, UR4, PT ;  /* 0x0000000403007c0c */ /* 0x000fe4000bf06270 */
[----:B------:R-:W-:Y:S02]  /*12250*/  LOP3.LUT R17, R17, 0xffffffef, RZ, 0xc0, !PT ;  /* 0xffffffef11117812 */ /* 0x000fe400078ec0ff */
[----:B------:R-:W-:Y:S02]  /*12260*/  SEL R3, RZ, 0x10, P0 ;  /* 0x00000010ff037807 */ /* 0x000fe40000000000 */
[----:B------:R-:W-:Y:S02]  /*12270*/  @P3 LOP3.LUT R17, R17, 0x10, RZ, 0xfc, !PT ;  /* 0x0000001011113812 */ /* 0x000fe400078efcff */
[----:B------:R-:W-:-:S02]  /*12280*/  IADD3 R2, R3, R2, R4 ;  /* 0x0000000203027210 */ /* 0x000fc40007ffe004 */
[C---:B------:R-:W-:Y:S02]  /*12290*/  LOP3.LUT R3, R10.reuse, 0x180, RZ, 0xfc, !PT ;  /* 0x000001800a037812 */ /* 0x040fe400078efcff */
[----:B------:R-:W-:Y:S02]  /*122a0*/  @P2 LOP3.LUT R17, R17, 0x4, RZ, 0xfc, !PT ;  /* 0x0000000411112812 */ /* 0x000fe400078efcff */
[----:B------:R-:W-:Y:S02]  /*122b0*/  ISETP.GE.AND P1, PT, R3, UR4, PT ;  /* 0x0000000403007c0c */ /* 0x000fe4000bf26270 */
[----:B------:R-:W-:Y:S02]  /*122c0*/  LOP3.LUT R3, R10, 0x140, RZ, 0xfc, !PT ;  /* 0x000001400a037812 */ /* 0x000fe400078efcff */
[----:B------:R-:W-:Y:S02]  /*122d0*/  SEL R4, RZ, 0x40, P1 ;  /* 0x00000040ff047807 */ /* 0x000fe40000800000 */
[----:B------:R-:W-:-:S04]  /*122e0*/  ISETP.GE.AND P1, PT, R3, UR4, PT ;  /* 0x0000000403007c0c */ /* 0x000fc8000bf26270 */
[----:B------:R-:W-:-:S04]  /*122f0*/  SEL R3, RZ, 0x20, P1 ;  /* 0x00000020ff037807 */ /* 0x000fc80000800000 */
[----:B------:R-:W-:Y:S02]  /*12300*/  IADD3 R4, R4, R2, R3 ;  /* 0x0000000204047210 */ /* 0x000fe40007ffe003 */
[----:B------:R-:W-:-:S04]  /*12310*/  LOP3.LUT R2, R10, 0x1c0, RZ, 0xfc, !PT ;  /* 0x000001c00a027812 */ /* 0x000fc800078efcff */
        /* <DEDUP_REMOVED lines=22> */
[----:B------:R-:W-:Y:S02]  /*12480*/  LOP3.LUT R13, R13, 0x38, RZ, 0xc0, !PT ;  /* 0x000000380d0d7812 */ /* 0x000fe400078ec0ff */
[----:B------:R-:W-:Y:S01]  /*12490*/  SHF.L.U32 R12, R11, 0x3, RZ ;  /* 0x000000030b0c7819 */ /* 0x000fe200000006ff */
        /* <DEDUP_REMOVED lines=80> */
.L_x_7544:
        /* <DEDUP_REMOVED lines=38> */
.L_x_7432:
[----:B------:R-:W-:Y:S05]  /*12c00*/  BSYNC B0 ;  /* 0x0000000000007941 */ /* 0x000fea0003800000 */
.L_x_7431:
        /* <DEDUP_REMOVED lines=9> */
.L_x_7545:
        /* <DEDUP_REMOVED lines=9> */
.L_x_7546:
        /* <DEDUP_REMOVED lines=8> */
.L_x_7438:
[----:B------:R-:W-:Y:S05]  /*12db0*/  BSYNC B1 ;  /* 0x0000000000017941 */ /* 0x000fea0003800000 */
.L_x_7437:
        /* <DEDUP_REMOVED lines=11> */
.L_x_7439:
        /* <DEDUP_REMOVED lines=13> */
.L_x_7440:
        /* <DEDUP_REMOVED lines=13> */
.L_x_7441:
        /* <DEDUP_REMOVED lines=13> */
.L_x_7442:
        /* <DEDUP_REMOVED lines=13> */
.L_x_7443:
        /* <DEDUP_REMOVED lines=13> */
.L_x_7444:
        /* <DEDUP_REMOVED lines=13> */
.L_x_7445:
        /* <DEDUP_REMOVED lines=13> */
.L_x_7446:
        /* <DEDUP_REMOVED lines=8> */
.L_x_7435:
[----:B------:R-:W-:Y:S05]  /*134a0*/  BSYNC B0 ;  /* 0x0000000000007941 */ /* 0x000fea0003800000 */
.L_x_7434:
        /* <DEDUP_REMOVED lines=30> */
.L_x_7488:
        /* <DEDUP_REMOVED lines=28> */
.L_x_7450:
[----:B------:R-:W1:Y:S01]  /*13850*/  S2R R2, SR_TID.X ;  /* 0x0000000000027919 */ /* 0x000e620000002100 */
[----:B------:R-:W-:Y:S01]  /*13860*/  BSSY B2, `(.L_x_7451) ;  /* 0x0000006000027945 */ /* 0x000fe20003800000 */
[----:B-1----:R-:W-:Y:S02]  /*13870*/  LOP3.LUT R3, R2, 0x7f, RZ, 0xc0, !PT ;  /* 0x0000007f02037812 */ /* 0x002fe400078ec0ff */
[----:B------:R-:W-:Y:S02]  /*13880*/  SHF.L.U32 R2, R0, 0x1f, RZ ;  /* 0x0000001f00027819 */ /* 0x000fe400000006ff */
[----:B------:R-:W-:Y:S02]  /*13890*/  ISETP.NE.AND P2, PT, R3, RZ, PT ;  /* 0x000000ff0300720c */ /* 0x000fe40003f45270 */
[----:B------:R-:W1:Y:S02]  /*138a0*/  SYNCS.PHASECHK.TRANS64.TRYWAIT P0, [UR38+0x38848], R2 ;  /* 0x03884802ff0075a7 */ /* 0x000e640008000166 */
[----:B-1----:R-:W-:Y:S09]  /*138b0*/  @!P0 BRA `(.L_x_7452) ;  /* 0x0000003400f88947 */ /* 0x002ff20003800000 */
.L_x_7547:
[----:B------:R-:W-:Y:S05]  /*138c0*/  BSYNC B2 ;  /* 0x0000000000027941 */ /* 0x000fea0003800000 */
.L_x_7451:
[----:B------:R-:W-:Y:S04]  /*138d0*/  BSSY B2, `(.L_x_7453) ;  /* 0x0000007000027945 */ /* 0x000fe80003800000 */
[----:B------:R-:W-:Y:S05]  /*138e0*/  @P2 BRA `(.L_x_7454) ;  /* 0x0000000000142947 */ /* 0x000fea0003800000 */
[----:B------:R-:W-:Y:S01]  /*138f0*/  ISETP.NE.AND P0, PT, R10, RZ, PT ;  /* 0x000000ff0a00720c */ /* 0x000fe20003f05270 */
[----:B-1----:R-:W-:-:S04]  /*13900*/  IMAD.MOV.U32 R3, RZ, RZ, 0x2000 ;  /* 0x00002000ff037424 */ /* 0x002fc800078e00ff */
[----:B------:R3:W-:Y:S08]  /*13910*/  SYNCS.ARRIVE.TRANS64 RZ, [UR38+0x38838], R3 ;  /* 0x03883803ffff79a7 */ /* 0x0007f00008000026 */
[----:B---3--:R-:W-:Y:S05]  /*13920*/  @!P0 BRA `(.L_x_7454) ;  /* 0x0000000000048947 */ /* 0x008fea0003800000 */
[----:B------:R-:W-:Y:S01]  /*13930*/  BPT.TRAP 0x1 ;  /* 0x000000040000795c */ /* 0x000fe20000300000 */
.L_x_7454:
[----:B------:R-:W-:Y:S05]  /*13940*/  BSYNC B2 ;  /* 0x0000000000027941 */ /* 0x000fea0003800000 */
.L_x_7453:
        /* <DEDUP_REMOVED lines=11> */
.L_x_7455:
        /* <DEDUP_REMOVED lines=10> */
.L_x_7548:
[----:B------:R-:W-:Y:S05]  /*13aa0*/  BSYNC B2 ;  /* 0x0000000000027941 */ /* 0x000fea0003800000 */
.L_x_7456:
        /* <DEDUP_REMOVED lines=9> */
.L_x_7459:
[----:B------:R-:W-:Y:S05]  /*13b40*/  BSYNC B2 ;  /* 0x0000000000027941 */ /* 0x000fea0003800000 */
.L_x_7458:
        /* <DEDUP_REMOVED lines=9> */
.L_x_7460:
        /* <DEDUP_REMOVED lines=13> */
.L_x_7461:
        /* <DEDUP_REMOVED lines=13> */
.L_x_7462:
        /* <DEDUP_REMOVED lines=13> */
.L_x_7463:
        /* <DEDUP_REMOVED lines=13> */
.L_x_7464:
        /* <DEDUP_REMOVED lines=13> */
.L_x_7465:
        /* <DEDUP_REMOVED lines=13> */
.L_x_7466:
        /* <DEDUP_REMOVED lines=13> */
.L_x_7467:
        /* <DEDUP_REMOVED lines=8> */
.L_x_7449:
[----:B------:R-:W-:Y:S05]  /*14210*/  BSYNC B1 ;  /* 0x0000000000017941 */ /* 0x000fea0003800000 */
.L_x_7448:
        /* <DEDUP_REMOVED lines=27> */
.L_x_7470:
[----:B------:R-:W1:Y:S01]  /*143d0*/  S2R R2, SR_TID.X ;  /* 0x0000000000027919 */ /* 0x000e620000002100 */
[----:B------:R-:W-:Y:S01]  /*143e0*/  BSSY B2, `(.L_x_7471) ;  /* 0x0000006000027945 */ /* 0x000fe20003800000 */
[----:B-1----:R-:W-:Y:S02]  /*143f0*/  LOP3.LUT R3, R2, 0x7f, RZ, 0xc0, !PT ;  /* 0x0000007f02037812 */ /* 0x002fe400078ec0ff */
[----:B------:R-:W-:Y:S02]  /*14400*/  SHF.L.U32 R2, R0, 0x1f, RZ ;  /* 0x0000001f00027819 */ /* 0x000fe400000006ff */
[----:B------:R-:W-:Y:S02]  /*14410*/  ISETP.NE.AND P2, PT, R3, RZ, PT ;  /* 0x000000ff0300720c */ /* 0x000fe40003f45270 */
[----:B------:R-:W1:Y:S02]  /*14420*/  SYNCS.PHASECHK.TRANS64.TRYWAIT P0, [UR38+0x38840], R2 ;  /* 0x03884002ff0075a7 */ /* 0x000e640008000166 */
[----:B-1----:R-:W-:Y:S09]  /*14430*/  @!P0 BRA `(.L_x_7472) ;  /* 0x0000002c00488947 */ /* 0x002ff20003800000 */
.L_x_7549:
[----:B------:R-:W-:Y:S05]  /*14440*/  BSYNC B2 ;  /* 0x0000000000027941 */ /* 0x000fea0003800000 */
.L_x_7471:
[----:B------:R-:W-:Y:S04]  /*14450*/  BSSY B2, `(.L_x_7473) ;  /* 0x0000007000027945 */ /* 0x000fe80003800000 */
[----:B------:R-:W-:Y:S05]  /*14460*/  @P2 BRA `(.L_x_7474) ;  /* 0x0000000000142947 */ /* 0x000fea0003800000 */
[----:B------:R-:W-:Y:S01]  /*14470*/  ISETP.NE.AND P0, PT, R10, RZ, PT ;  /* 0x000000ff0a00720c */ /* 0x000fe20003f05270 */
[----:B-1----:R-:W-:-:S04]  /*14480*/  IMAD.MOV.U32 R3, RZ, RZ, 0x2000 ;  /* 0x00002000ff037424 */ /* 0x002fc800078e00ff */
[----:B------:R3:W-:Y:S08]  /*14490*/  SYNCS.ARRIVE.TRANS64 RZ, [UR38+0x38830], R3 ;  /* 0x03883003ffff79a7 */ /* 0x0007f00008000026 */
[----:B---3--:R-:W-:Y:S05]  /*144a0*/  @!P0 BRA `(.L_x_7474) ;  /* 0x0000000000048947 */ /* 0x008fea0003800000 */
[----:B------:R-:W-:Y:S01]  /*144b0*/  BPT.TRAP 0x1 ;  /* 0x000000040000795c */ /* 0x000fe20000300000 */
.L_x_7474:
[----:B------:R-:W-:Y:S05]  /*144c0*/  BSYNC B2 ;  /* 0x0000000000027941 */ /* 0x000fea0003800000 */
.L_x_7473:
        /* <DEDUP_REMOVED lines=11> */
.L_x_7475:
        /* <DEDUP_REMOVED lines=11> */
.L_x_7550:
[----:B------:R-:W-:Y:S05]  /*14630*/  BSYNC B2 ;  /* 0x0000000000027941 */ /* 0x000fea0003800000 */
.L_x_7476:
        /* <DEDUP_REMOVED lines=9> */
.L_x_7479:
[----:B------:R-:W-:Y:S05]  /*146d0*/  BSYNC B2 ;  /* 0x0000000000027941 */ /* 0x000fea0003800000 */
.L_x_7478:
        /* <DEDUP_REMOVED lines=9> */
.L_x_7480:
        /* <DEDUP_REMOVED lines=13> */
.L_x_7481:
        /* <DEDUP_REMOVED lines=13> */
.L_x_7482:
        /* <DEDUP_REMOVED lines=13> */
.L_x_7483:
        /* <DEDUP_REMOVED lines=13> */
.L_x_7484:
        /* <DEDUP_REMOVED lines=13> */
.L_x_7485:
        /* <DEDUP_REMOVED lines=13> */
.L_x_7486:
        /* <DEDUP_REMOVED lines=13> */
.L_x_7487:
        /* <DEDUP_REMOVED lines=8> */
.L_x_7469:
[----:B------:R-:W-:Y:S05]  /*14da0*/  BSYNC B1 ;  /* 0x0000000000017941 */ /* 0x000fea0003800000 */
.L_x_7468:
[----:B------:R-:W-:Y:S01]  /*14db0*/  VIADD R8, R8, 0xfffffffe ;  /* 0xfffffffe08087836 */ /* 0x000fe20000000000 */
[----:B------:R-:W-:Y:S06]  /*14dc0*/  @P1 BRA `(.L_x_7488) ;  /* 0xffffffe800301947 */ /* 0x000fec000383ffff */
[----:B------:R-:W-:Y:S05]  /*14dd0*/  BSYNC B0 ;  /* 0x0000000000007941 */ /* 0x000fea0003800000 */
.L_x_7447:
        /* <DEDUP_REMOVED lines=26> */
.L_x_7491:
[----:B------:R-:W1:Y:S01]  /*14f80*/  S2R R2, SR_TID.X ;  /* 0x0000000000027919 */ /* 0x000e620000002100 */
[----:B------:R-:W-:Y:S01]  /*14f90*/  BSSY B1, `(.L_x_7492) ;  /* 0x0000006000017945 */ /* 0x000fe20003800000 */
[----:B-1----:R-:W-:Y:S02]  /*14fa0*/  LOP3.LUT R3, R2, 0x7f, RZ, 0xc0, !PT ;  /* 0x0000007f02037812 */ /* 0x002fe400078ec0ff */
[----:B------:R-:W-:Y:S02]  /*14fb0*/  SHF.L.U32 R2, R0, 0x1f, RZ ;  /* 0x0000001f00027819 */ /* 0x000fe400000006ff */
[----:B------:R-:W-:Y:S02]  /*14fc0*/  ISETP.NE.AND P1, PT, R3, RZ, PT ;  /* 0x000000ff0300720c */ /* 0x000fe40003f25270 */
[----:B------:R-:W1:Y:S02]  /*14fd0*/  SYNCS.PHASECHK.TRANS64.TRYWAIT P0, [UR38+0x38848], R2 ;  /* 0x03884802ff0075a7 */ /* 0x000e640008000166 */
[----:B-1----:R-:W-:Y:S09]  /*14fe0*/  @!P0 BRA `(.L_x_7493) ;  /* 0x00000020008c8947 */ /* 0x002ff20003800000 */
.L_x_7551:
[----:B------:R-:W-:Y:S05]  /*14ff0*/  BSYNC B1 ;  /* 0x0000000000017941 */ /* 0x000fea0003800000 */
.L_x_7492:
[----:B------:R-:W-:Y:S04]  /*15000*/  BSSY B1, `(.L_x_7494) ;  /* 0x0000007000017945 */ /* 0x000fe80003800000 */
[----:B------:R-:W-:Y:S05]  /*15010*/  @P1 BRA `(.L_x_7495) ;  /* 0x0000000000141947 */ /* 0x000fea0003800000 */
[----:B------:R-:W-:Y:S01]  /*15020*/  ISETP.NE.AND P0, PT, R10, RZ, PT ;  /* 0x000000ff0a00720c */ /* 0x000fe20003f05270 */
[----:B-1----:R-:W-:-:S04]  /*15030*/  IMAD.MOV.U32 R3, RZ, RZ, 0x2000 ;  /* 0x00002000ff037424 */ /* 0x002fc800078e00ff */
[----:B------:R3:W-:Y:S08]  /*15040*/  SYNCS.ARRIVE.TRANS64 RZ, [UR38+0x38838], R3 ;  /* 0x03883803ffff79a7 */ /* 0x0007f00008000026 */
[----:B---3--:R-:W-:Y:S05]  /*15050*/  @!P0 BRA `(.L_x_7495) ;  /* 0x0000000000048947 */ /* 0x008fea0003800000 */
[----:B------:R-:W-:Y:S01]  /*15060*/  BPT.TRAP 0x1 ;  /* 0x000000040000795c */ /* 0x000fe20000300000 */
.L_x_7495:
[----:B------:R-:W-:Y:S05]  /*15070*/  BSYNC B1 ;  /* 0x0000000000017941 */ /* 0x000fea0003800000 */
.L_x_7494:
        /* <DEDUP_REMOVED lines=11> */
.L_x_7496:
        /* <DEDUP_REMOVED lines=11> */
.L_x_7552:
[----:B------:R-:W-:Y:S05]  /*151e0*/  BSYNC B1 ;  /* 0x0000000000017941 */ /* 0x000fea0003800000 */
.L_x_7497:
        /* <DEDUP_REMOVED lines=9> */
.L_x_7500:
[----:B------:R-:W-:Y:S05]  /*15280*/  BSYNC B1 ;  /* 0x0000000000017941 */ /* 0x000fea0003800000 */
.L_x_7499:
        /* <DEDUP_REMOVED lines=9> */
.L_x_7501:
        /* <DEDUP_REMOVED lines=13> */
.L_x_7502:
        /* <DEDUP_REMOVED lines=13> */
.L_x_7503:
        /* <DEDUP_REMOVED lines=13> */
.L_x_7504:
        /* <DEDUP_REMOVED lines=13> */
.L_x_7505:
        /* <DEDUP_REMOVED lines=13> */
.L_x_7506:
        /* <DEDUP_REMOVED lines=13> */
.L_x_7507:
        /* <DEDUP_REMOVED lines=13> */
.L_x_7508:
        /* <DEDUP_REMOVED lines=8> */
.L_x_7490:
[----:B------:R-:W-:Y:S05]  /*15950*/  BSYNC B0 ;  /* 0x0000000000007941 */ /* 0x000fea0003800000 */
.L_x_7489:
[----:B------:R-:W-:Y:S01]  /*15960*/  LOP3.LUT R0, R0, 0x1, RZ, 0x3c, !PT ;  /* 0x0000000100007812 */ /* 0x000fe200078e3cff */
[----:B------:R-:W-:Y:S02]  /*15970*/  IMAD.MOV.U32 R6, RZ, RZ, RZ ;  /* 0x000000ffff067224 */ /* 0x000fe400078e00ff */
[----:B------:R-:W-:-:S07]  /*15980*/  IMAD.MOV.U32 R9, RZ, RZ, RZ ;  /* 0x000000ffff097224 */ /* 0x000fce00078e00ff */
.L_x_7416:
[----:B------:R-:W1:Y:S01]  /*15990*/  S2R R3, SR_CgaCtaId ;  /* 0x0000000000037919 */ /* 0x000e620000008800 */
[----:B------:R-:W-:Y:S02]  /*159a0*/  MOV R2, 0x400 ;  /* 0x0000040000027802 */ /* 0x000fe40000000f00 */
[----:B------:R-:W-:Y:S02]  /*159b0*/  SHF.L.U32 R9, R9, 0x1f, RZ ;  /* 0x0000001f09097819 */ /* 0x000fe400000006ff */
[----:B-1----:R-:W-:-:S04]  /*159c0*/  LEA R2, R3, R2, 0x18 ;  /* 0x0000000203027211 */ /* 0x002fc800078ec0ff */
[----:B------:R-:W1:Y:S02]  /*159d0*/  SYNCS.PHASECHK.TRANS64.TRYWAIT P0, [R2+URZ+0x38820], R9 ;  /* 0x03882009020075a7 */ /* 0x000e64000800017f */
[----:B-1----:R-:W-:Y:S05]  /*159e0*/  @!P0 BRA `(.L_x_7509) ;  /* 0x00000018003c8947 */ /* 0x002fea0003800000 */
.L_x_7553:
[----:B------:R-:W-:-:S03]  /*159f0*/  UMOV UR4, 0xffffffff ;  /* 0xffffffff00047882 */ /* 0x000fc60000000000 */
[----:B------:R-:W-:Y:S05]  /*15a00*/  BRA.DIV UR4, `(.L_x_7510) ;  /* 0x0000001a04487947 */ /* 0x000fea000b800000 */
[----:B------:R-:W3:Y:S02]  /*15a10*/  S2R R3, SR_TID.X ;  /* 0x0000000000037919 */ /* 0x000ee40000002100 */
[----:B---3--:R-:W-:-:S04]  /*15a20*/  SHF.R.U32.HI R3, RZ, 0x5, R3 ;  /* 0x00000005ff037819 */ /* 0x008fc80000011603 */
[----:B------:R-:W-:-:S05]  /*15a30*/  LOP3.LUT R3, R3, 0x3, RZ, 0xc0, !PT ;  /* 0x0000000303037812 */ /* 0x000fca00078ec0ff */
[----:B--2---:R2:W3:Y:S02]  /*15a40*/  SHFL.IDX PT, R14, R3, RZ, 0x1f ;  /* 0x00001fff030e7589 */ /* 0x0044e400000e0000 */
.L_x_7556:
[----:B---3--:R-:W-:-:S13]  /*15a50*/  ISETP.NE.AND P0, PT, R14, RZ, PT ;  /* 0x000000ff0e00720c */ /* 0x008fda0003f05270 */
[----:B------:R-:W-:Y:S05]  /*15a60*/  @P0 BRA `(.L_x_7372) ;  /* 0x0000000000900947 */ /* 0x000fea0003800000 */
[----:B------:R-:W-:-:S03]  /*15a70*/  UMOV UR4, 0xffffffff ;  /* 0xffffffff00047882 */ /* 0x000fc60000000000 */
[----:B------:R-:W-:Y:S05]  /*15a80*/  BRA.DIV UR4, `(.L_x_7511) ;  /* 0x0000001a045c7947 */ /* 0x000fea000b800000 */
[----:B------:R-:W-:-:S13]  /*15a90*/  ELECT P6, URZ, PT ;  /* 0x00000000003f782f */ /* 0x000fda00038c0000 */
.L_x_7559:
        /* <DEDUP_REMOVED lines=8> */
.L_x_7512:
[----:B------:R-:W-:Y:S01]  /*15b20*/  VIADD R8, R2, 0x38840 ;  /* 0x0003884002087836 */ /* 0x000fe20000000000 */
[----:B------:R-:W-:Y:S01]  /*15b30*/  SHF.L.U32 R4, R0, 0x1f, RZ ;  /* 0x0000001f00047819 */ /* 0x000fe200000006ff */
[----:B------:R-:W-:-:S03]  /*15b40*/  VIADD R3, R6, 0x1 ;  /* 0x0000000106037836 */ /* 0x000fc60000000000 */
[----:B------:R-:W-:Y:S02]  /*15b50*/  LEA R7, R6, R8, 0x3 ;  /* 0x0000000806077211 */ /* 0x000fe400078e18ff */
[C---:B------:R-:W-:Y:S02]  /*15b60*/  ISETP.NE.AND P1, PT, R3.reuse, 0x2, PT ;  /* 0x000000020300780c */ /* 0x040fe40003f25270 */
[----:B------:R-:W2:Y:S02]  /*15b70*/  SYNCS.PHASECHK.TRANS64.TRYWAIT P0, [R7+URZ], R4 ;  /* 0x00000004070075a7 */ /* 0x000ea4000800017f */
[----:B------:R-:W-:Y:S02]  /*15b80*/  SEL R5, RZ, 0x1, P1 ;  /* 0x00000001ff057807 */ /* 0x000fe40000800000 */
[----:B------:R-:W-:Y:S02]  /*15b90*/  SEL R3, R3, RZ, P1 ;  /* 0x000000ff03037207 */ /* 0x000fe40000800000 */
[----:B------:R-:W-:-:S03]  /*15ba0*/  LOP3.LUT R0, R0, R5, RZ, 0x3c, !PT ;  /* 0x0000000500007212 */ /* 0x000fc600078e3cff */
[----:B------:R-:W-:Y:S01]  /*15bb0*/  IMAD R5, R3, 0x8, R8 ;  /* 0x0000000803057824 */ /* 0x000fe200078e0208 */
[----:B------:R-:W-:Y:S01]  /*15bc0*/  SHF.L.U32 R0, R0, 0x1f, RZ ;  /* 0x0000001f00007819 */ /* 0x000fe200000006ff */
[----:B--2---:R-:W-:Y:S06]  /*15bd0*/  @!P0 BRA `(.L_x_7513) ;  /* 0x0000001800288947 */ /* 0x004fec0003800000 */
.L_x_7560:
[----:B------:R-:W3:Y:S02]  /*15be0*/  SYNCS.PHASECHK.TRANS64.TRYWAIT P0, [R5+URZ], R0 ;  /* 0x00000000050075a7 */ /* 0x000ee4000800017f */
[----:B---3--:R-:W-:Y:S05]  /*15bf0*/  @!P0 BRA `(.L_x_7514) ;  /* 0x0000001800348947 */ /* 0x008fea0003800000 */
.L_x_7561:
[----:B------:R-:W-:Y:S05]  /*15c00*/  @!P2 BRA `(.L_x_7515) ;  /* 0x000000000004a947 */ /* 0x000fea0003800000 */
[----:B------:R-:W-:Y:S01]  /*15c10*/  BPT.TRAP 0x1 ;  /* 0x000000040000795c */ /* 0x000fe20000300000 */
.L_x_7515:
[----:B-1----:R-:W-:-:S04]  /*15c20*/  VIADD R2, R2, 0x38860 ;  /* 0x0003886002027836 */ /* 0x002fc80000000000 */
[----:B---3--:R-:W-:-:S04]  /*15c30*/  IMAD R5, R6, 0x8, R2 ;  /* 0x0000000806057824 */ /* 0x008fc800078e0202 */
[----:B------:R-:W1:Y:S02]  /*15c40*/  SYNCS.PHASECHK.TRANS64.TRYWAIT P0, [R5+URZ], R4 ;  /* 0x00000004050075a7 */ /* 0x000e64000800017f */
[----:B-1----:R-:W-:Y:S05]  /*15c50*/  @!P0 BRA `(.L_x_7516) ;  /* 0x0000001800308947 */ /* 0x002fea0003800000 */
.L_x_7562:
[----:B------:R-:W-:-:S07]  /*15c60*/  IMAD R3, R3, 0x8, R2 ;  /* 0x0000000803037824 */ /* 0x000fce00078e0202 */
.L_x_7517:
[----:B---3--:R3:W4:Y:S02]  /*15c70*/  SYNCS.PHASECHK.TRANS64.TRYWAIT P0, [R3+URZ], R0 ;  /* 0x00000000030075a7 */ /* 0x008724000800017f */
[----:B----4-:R-:W-:Y:S05]  /*15c80*/  @!P0 NANOSLEEP.SYNCS 0x989680 ;  /* 0x009896800000895d */ /* 0x010fea0003900000 */
[----:B------:R-:W4:Y:S02]  /*15c90*/  @!P0 SYNCS.PHASECHK.TRANS64 P0, [R3+URZ], R0 ;  /* 0x00000000030085a7 */ /* 0x000f24000800007f */
[----:B----4-:R-:W-:Y:S05]  /*15ca0*/  @!P0 BRA `(.L_x_7517) ;  /* 0xfffffffc00f08947 */ /* 0x010fea000383ffff */
.L_x_7372:
[----:B------:R-:W-:Y:S05]  /*15cb0*/  BSYNC B6 ;  /* 0x0000000000067941 */ /* 0x000fea0003800000 */
.L_x_7369:
[----:B------:R-:W-:Y:S05]  /*15cc0*/  EXIT ;  /* 0x000000000000794d */ /* 0x000fea0003800000 */
.L_x_7380:
[----:B0-----:R0:W1:Y:S02]  /*15cd0*/  SYNCS.PHASECHK.TRANS64.TRYWAIT P0, [R195+URZ+0x38800], R10 ;  /* 0x0388000ac30075a7 */ /* 0x001064000800017f */
[----:B-1----:R-:W-:Y:S05]  /*15ce0*/  @!P0 NANOSLEEP.SYNCS 0x989680 ;  /* 0x009896800000895d */ /* 0x002fea0003900000 */
[----:B------:R-:W1:Y:S02]  /*15cf0*/  @!P0 SYNCS.PHASECHK.TRANS64 P0, [R195+URZ+0x38800], R10 ;  /* 0x0388000ac30085a7 */ /* 0x000e64000800007f */
[----:B-1----:R-:W-:Y:S05]  /*15d00*/  @!P0 BRA `(.L_x_7380) ;  /* 0xfffffffc00f08947 */ /* 0x002fea000383ffff */
[----:B------:R-:W-:Y:S05]  /*15d10*/  BRA `(.L_x_7518) ;  /* 0xfffffed800607947 */ /* 0x000fea000383ffff */
.L_x_7384:
[----:B--2---:R2:W3:Y:S02]  /*15d20*/  SYNCS.PHASECHK.TRANS64.TRYWAIT P1, [R195+URZ+0x38830], R10 ;  /* 0x0388300ac30075a7 */ /* 0x0044e4000802017f */
[----:B---3--:R-:W-:Y:S05]  /*15d30*/  @!P1 NANOSLEEP.SYNCS 0x989680 ;  /* 0x009896800000995d */ /* 0x008fea0003900000 */
[----:B------:R-:W3:Y:S02]  /*15d40*/  @!P1 SYNCS.PHASECHK.TRANS64 P1, [R195+URZ+0x38830], R10 ;  /* 0x0388300ac30095a7 */ /* 0x000ee4000802007f */
[----:B---3--:R-:W-:Y:S05]  /*15d50*/  @!P1 BRA `(.L_x_7384) ;  /* 0xfffffffc00f09947 */ /* 0x008fea000383ffff */
[----:B------:R-:W-:Y:S05]  /*15d60*/  BRA `(.L_x_7383) ;  /* 0xfffffed800ac7947 */ /* 0x000fea000383ffff */
.L_x_7385:
[----:B---3--:R3:W4:Y:S02]  /*15d70*/  SYNCS.PHASECHK.TRANS64.TRYWAIT P1, [R195+URZ+0x38810], R10 ;  /* 0x0388100ac30075a7 */ /* 0x008724000802017f */
[----:B----4-:R-:W-:Y:S05]  /*15d80*/  @!P1 NANOSLEEP.SYNCS 0x989680 ;  /* 0x009896800000995d */ /* 0x010fea0003900000 */
[----:B------:R-:W4:Y:S02]  /*15d90*/  @!P1 SYNCS.PHASECHK.TRANS64 P1, [R195+URZ+0x38810], R10 ;  /* 0x0388100ac30095a7 */ /* 0x000f24000802007f */
[----:B----4-:R-:W-:Y:S05]  /*15da0*/  @!P1 BRA `(.L_x_7385) ;  /* 0xfffffffc00f09947 */ /* 0x010fea000383ffff */
[----:B------:R-:W-:Y:S05]  /*15db0*/  BRA `(.L_x_7519) ;  /* 0xfffffedc009c7947 */ /* 0x000fea000383ffff */
.L_x_7389:
[----:B------:R0:W0:Y:S02]  /*15dc0*/  SYNCS.PHASECHK.TRANS64.TRYWAIT P1, [R195+URZ+0x38850], R10 ;  /* 0x0388500ac30075a7 */ /* 0x000024000802017f */
[----:B0-----:R-:W-:Y:S05]  /*15dd0*/  @!P1 NANOSLEEP.SYNCS 0x989680 ;  /* 0x009896800000995d */ /* 0x001fea0003900000 */
[----:B------:R-:W0:Y:S02]  /*15de0*/  @!P1 SYNCS.PHASECHK.TRANS64 P1, [R195+URZ+0x38850], R10 ;  /* 0x0388500ac30095a7 */ /* 0x000e24000802007f */
[----:B0-----:R-:W-:Y:S05]  /*15df0*/  @!P1 BRA `(.L_x_7389) ;  /* 0xfffffffc00f09947 */ /* 0x001fea000383ffff */
[----:B------:R-:W-:Y:S05]  /*15e00*/  BRA `(.L_x_7388) ;  /* 0xfffffedc00c87947 */ /* 0x000fea000383ffff */
.L_x_7394:
[----:B-1----:R1:W2:Y:S02]  /*15e10*/  SYNCS.PHASECHK.TRANS64.TRYWAIT P3, [R197+URZ+0x38830], R204 ;  /* 0x038830ccc50075a7 */ /* 0x0022a4000806017f */
[----:B--2---:R-:W-:Y:S05]  /*15e20*/  @!P3 NANOSLEEP.SYNCS 0x989680 ;  /* 0x009896800000b95d */ /* 0x004fea0003900000 */
[----:B------:R-:W2:Y:S02]  /*15e30*/  @!P3 SYNCS.PHASECHK.TRANS64 P3, [R197+URZ+0x38830], R204 ;  /* 0x038830ccc500b5a7 */ /* 0x000ea4000806007f */
[----:B--2---:R-:W-:Y:S05]  /*15e40*/  @!P3 BRA `(.L_x_7394) ;  /* 0xfffffffc00f0b947 */ /* 0x004fea000383ffff */
[----:B------:R-:W-:Y:S05]  /*15e50*/  BRA `(.L_x_7393) ;  /* 0xffffff0c00c47947 */ /* 0x000fea000383ffff */
.L_x_7398:
[----:B---3--:R3:W4:Y:S02]  /*15e60*/  SYNCS.PHASECHK.TRANS64.TRYWAIT P3, [R197+URZ+0x38850], R204 ;  /* 0x038850ccc50075a7 */ /* 0x008724000806017f */
[----:B----4-:R-:W-:Y:S05]  /*15e70*/  @!P3 NANOSLEEP.SYNCS 0x989680 ;  /* 0x009896800000b95d */ /* 0x010fea0003900000 */
[----:B------:R-:W4:Y:S02]  /*15e80*/  @!P3 SYNCS.PHASECHK.TRANS64 P3, [R197+URZ+0x38850], R204 ;  /* 0x038850ccc500b5a7 */ /* 0x000f24000806007f */
[----:B----4-:R-:W-:Y:S05]  /*15e90*/  @!P3 BRA `(.L_x_7398) ;  /* 0xfffffffc00f0b947 */ /* 0x010fea000383ffff */
[----:B------:R-:W-:Y:S05]  /*15ea0*/  BRA `(.L_x_7397) ;  /* 0xffffff10008c7947 */ /* 0x000fea000383ffff */
.L_x_7404:
[----:B-1----:R1:W2:Y:S02]  /*15eb0*/  SYNCS.PHASECHK.TRANS64.TRYWAIT P1, [R186+URZ+0x38830], R197 ;  /* 0x038830c5ba0075a7 */ /* 0x0022a4000802017f */
[----:B--2---:R-:W-:Y:S05]  /*15ec0*/  @!P1 NANOSLEEP.SYNCS 0x989680 ;  /* 0x009896800000995d */ /* 0x004fea0003900000 */
[----:B------:R-:W2:Y:S02]  /*15ed0*/  @!P1 SYNCS.PHASECHK.TRANS64 P1, [R186+URZ+0x38830], R197 ;  /* 0x038830c5ba0095a7 */ /* 0x000ea4000802007f */
[----:B--2---:R-:W-:Y:S05]  /*15ee0*/  @!P1 BRA `(.L_x_7404) ;  /* 0xfffffffc00f09947 */ /* 0x004fea000383ffff */
[----:B------:R-:W-:Y:S05]  /*15ef0*/  BRA `(.L_x_7403) ;  /* 0xffffff4400347947 */ /* 0x000fea000383ffff */
.L_x_7408:
[----:B---3--:R3:W4:Y:S02]  /*15f00*/  SYNCS.PHASECHK.TRANS64.TRYWAIT P1, [R186+URZ+0x38850], R197 ;  /* 0x038850c5ba0075a7 */ /* 0x008724000802017f */
[----:B----4-:R-:W-:Y:S05]  /*15f10*/  @!P1 NANOSLEEP.SYNCS 0x989680 ;  /* 0x009896800000995d */ /* 0x010fea0003900000 */
[----:B------:R-:W4:Y:S02]  /*15f20*/  @!P1 SYNCS.PHASECHK.TRANS64 P1, [R186+URZ+0x38850], R197 ;  /* 0x038850c5ba0095a7 */ /* 0x000f24000802007f */
[----:B----4-:R-:W-:Y:S05]  /*15f30*/  @!P1 BRA `(.L_x_7408) ;  /* 0xfffffffc00f09947 */ /* 0x010fea000383ffff */
[----:B------:R-:W-:Y:S05]  /*15f40*/  BRA `(.L_x_7407) ;  /* 0xffffff4400bc7947 */ /* 0x000fea000383ffff */
.L_x_7421:
[----:B------:R-:W-:Y:S02]  /*15f50*/  IMAD.MOV.U32 R13, RZ, RZ, R6 ;  /* 0x000000ffff0d7224 */ /* 0x000fe400078e0006 */
[----:B------:R-:W-:Y:S02]  /*15f60*/  IMAD.MOV.U32 R12, RZ, RZ, RZ ;  /* 0x000000ffff0c7224 */ /* 0x000fe400078e00ff */
[----:B------:R-:W-:Y:S02]  /*15f70*/  IMAD.MOV.U32 R11, RZ, RZ, 0x1f ;  /* 0x0000001fff0b7424 */ /* 0x000fe400078e00ff */
[----:B------:R-:W-:-:S07]  /*15f80*/  IMAD.MOV.U32 R15, RZ, RZ, -0x1 ;  /* 0xffffffffff0f7424 */ /* 0x000fce00078e00ff */
[----:B------:R-:W-:Y:S05]  /*15f90*/  WARPSYNC.COLLECTIVE R15, `(.L_x_7520) ;  /* 0x000000000f087348 */ /* 0x000fea0003c00000 */
[----:B------:R0:W1:Y:S02]  /*15fa0*/  SHFL.IDX P6, R14, R13, R12, R11 ;  /* 0x0000000c0d0e7389 */ /* 0x00006400000c000b */
[----:B01----:R-:W-:Y:S01]  /*15fb0*/  ENDCOLLECTIVE ;  /* 0x000000000000791b */ /* 0x003fe20003800000 */
.L_x_7520:
[----:B------:R-:W-:Y:S05]  /*15fc0*/  BRA `(.L_x_7521) ;  /* 0xffffffb000187947 */ /* 0x000fea000383ffff */
.L_x_7423:
[----:B------:R-:W-:Y:S01]  /*15fd0*/  BSSY B0, `(.L_x_7522) ;  /* 0x0000006000007945 */ /* 0x000fe20003800000 */
[----:B------:R-:W-:-:S07]  /*15fe0*/  IMAD.MOV.U32 R15, RZ, RZ, -0x1 ;  /* 0xffffffffff0f7424 */ /* 0x000fce00078e00ff */
[----:B0-----:R-:W-:Y:S05]  /*15ff0*/  WARPSYNC.COLLECTIVE R15, `(.L_x_7523) ;  /* 0x000000000f0c7348 */ /* 0x001fea0003c00000 */
[----:B------:R-:W-:Y:S02]  /*16000*/  ELECT P6, UR62, PT ;  /* 0x00000000003e782f */ /* 0x000fe400038c0000 */
[----:B------:R-:W-:Y:S01]  /*16010*/  MOV R14, UR62 ;  /* 0x0000003e000e7c02 */ /* 0x000fe20008000f00 */
[----:B0-----:R-:W-:Y:S10]  /*16020*/  ENDCOLLECTIVE ;  /* 0x000000000000791b */ /* 0x001ff40003800000 */
.L_x_7523:
[----:B------:R-:W-:Y:S05]  /*16030*/  BSYNC B0 ;  /* 0x0000000000007941 */ /* 0x000fea0003800000 */
.L_x_7522:
[----:B------:R-:W-:Y:S05]  /*16040*/  BRA `(.L_x_7524) ;  /* 0xffffffb0001c7947 */ /* 0x000fea000383ffff */
.L_x_7425:
[----:B0-----:R-:W-:-:S04]  /*16050*/  IMAD.U32 R3, RZ, RZ, UR38 ;  /* 0x00000026ff037e24 */ /* 0x001fc8000f8e00ff */
[----:B------:R0:W1:Y:S03]  /*16060*/  SYNCS.PHASECHK.TRANS64.TRYWAIT P0, [R3+URZ+0x38840], R0 ;  /* 0x03884000030075a7 */ /* 0x000066000800017f */
[----:B-1----:R-:W-:Y:S05]  /*16070*/  @!P0 NANOSLEEP.SYNCS 0x989680 ;  /* 0x009896800000895d */ /* 0x002fea0003900000 */
[----:B------:R-:W1:Y:S02]  /*16080*/  @!P0 SYNCS.PHASECHK.TRANS64 P0, [R3+URZ+0x38840], R0 ;  /* 0x03884000030085a7 */ /* 0x000e64000800007f */
[----:B-1----:R-:W-:Y:S05]  /*16090*/  @!P0 BRA `(.L_x_7425) ;  /* 0xfffffffc00ec8947 */ /* 0x002fea000383ffff */
[----:B------:R-:W-:Y:S05]  /*160a0*/  BRA `(.L_x_7525) ;  /* 0xffffffb000807947 */ /* 0x000fea000383ffff */
.L_x_7428:
[----:B------:R-:W-:Y:S02]  /*160b0*/  IMAD.MOV.U32 R13, RZ, RZ, R3 ;  /* 0x000000ffff0d7224 */ /* 0x000fe400078e0003 */
[----:B------:R-:W-:Y:S02]  /*160c0*/  IMAD.MOV.U32 R12, RZ, RZ, RZ ;  /* 0x000000ffff0c7224 */ /* 0x000fe400078e00ff */
[----:B------:R-:W-:Y:S02]  /*160d0*/  IMAD.MOV.U32 R11, RZ, RZ, 0x181f ;  /* 0x0000181fff0b7424 */ /* 0x000fe400078e00ff */
[----:B------:R-:W-:Y:S02]  /*160e0*/  IMAD.MOV.U32 R15, RZ, RZ, -0x1 ;  /* 0xffffffffff0f7424 */ /* 0x000fe400078e00ff */
[----:B------:R-:W-:Y:S02]  /*160f0*/  IMAD R6, R8, 0x40, R6 ;  /* 0x0000004008067824 */ /* 0x000fe400078e0206 */
[----:B------:R-:W-:-:S07]  /*16100*/  IMAD.SHL.U32 R8, R9, 0x8, RZ ;  /* 0x0000000809087824 */ /* 0x000fce00078e00ff */
[----:B------:R-:W-:Y:S05]  /*16110*/  WARPSYNC.COLLECTIVE R15, `(.L_x_7526) ;  /* 0x000000000f087348 */ /* 0x000fea0003c00000 */
[----:B------:R0:W1:Y:S02]  /*16120*/  SHFL.IDX P6, R14, R13, R12, R11 ;  /* 0x0000000c0d0e7389 */ /* 0x00006400000c000b */
[----:B01----:R-:W-:Y:S01]  /*16130*/  ENDCOLLECTIVE ;  /* 0x000000000000791b */ /* 0x003fe20003800000 */
.L_x_7526:
[----:B------:R-:W-:Y:S01]  /*16140*/  LOP3.LUT R8, R8, 0x38, RZ, 0xc0, !PT ;  /* 0x0000003808087812 */ /* 0x000fe200078ec0ff */
[----:B------:R0:W-:Y:S01]  /*16150*/  STL [R1+0x4], R6 ;  /* 0x0000040601007387 */ /* 0x0001e20000100800 */
[----:B------:R-:W-:Y:S02]  /*16160*/  IMAD.MOV.U32 R13, RZ, RZ, R0 ;  /* 0x000000ffff0d7224 */ /* 0x000fe400078e0000 */
[----:B------:R-:W-:-:S07]  /*16170*/  IMAD.MOV.U32 R4, RZ, RZ, R14 ;  /* 0x000000ffff047224 */ /* 0x000fce00078e000e */
[----:B0-----:R-:W-:Y:S05]  /*16180*/  WARPSYNC.COLLECTIVE R15, `(.L_x_7527) ;  /* 0x000000000f087348 */ /* 0x001fea0003c00000 */
[----:B------:R1:W2:Y:S02]  /*16190*/  SHFL.IDX P6, R14, R13, R12, R11 ;  /* 0x0000000c0d0e7389 */ /* 0x0002a400000c000b */
[----:B012---:R-:W-:Y:S01]  /*161a0*/  ENDCOLLECTIVE ;  /* 0x000000000000791b */ /* 0x007fe20003800000 */
.L_x_7527:
        /* <DEDUP_REMOVED lines=17> */
.L_x_7528:
        /* <DEDUP_REMOVED lines=11> */
.L_x_7529:
[----:B------:R-:W-:Y:S01]  /*16370*/  ULDC.64 UR4, c[0x0][0x208] ;  /* 0x0000820000047ab9 */ /* 0x000fe20000000a00 */
[----:B------:R-:W-:Y:S02]  /*16380*/  @!P1 LEA R7, R10, UR38, 0x1 ;  /* 0x000000260a079c11 */ /* 0x000fe4000f8e08ff */
[----:B------:R-:W-:Y:S01]  /*16390*/  MOV R13, R3 ;  /* 0x00000003000d7202 */ /* 0x000fe20000000f00 */
        /* <DEDUP_REMOVED lines=12> */
.L_x_7530:
[----:B------:R-:W-:Y:S01]  /*16460*/  @!P1 LEA R6, R10, UR38, 0x1 ;  /* 0x000000260a069c11 */ /* 0x000fe2000f8e08ff */
[----:B------:R-:W-:Y:S02]  /*16470*/  IMAD.MOV.U32 R13, RZ, RZ, R0 ;  /* 0x000000ffff0d7224 */ /* 0x000fe400078e0000 */
[----:B------:R-:W-:-:S07]  /*16480*/  IMAD.MOV.U32 R4, RZ, RZ, R14 ;  /* 0x000000ffff047224 */ /* 0x000fce00078e000e */
[----:B------:R-:W-:Y:S05]  /*16490*/  WARPSYNC.COLLECTIVE R15, `(.L_x_7531) ;  /* 0x000000000f087348 */ /* 0x000fea0003c00000 */
[----:B------:R0:W1:Y:S02]  /*164a0*/  SHFL.IDX P6, R14, R13, R12, R11 ;  /* 0x0000000c0d0e7389 */ /* 0x00006400000c000b */
[----:B01----:R-:W-:Y:S01]  /*164b0*/  ENDCOLLECTIVE ;  /* 0x000000000000791b */ /* 0x003fe20003800000 */
.L_x_7531:
        /* <DEDUP_REMOVED lines=15> */
.L_x_7532:
[----:B------:R-:W-:Y:S02]  /*165b0*/  IMAD.MOV.U32 R13, RZ, RZ, R0 ;  /* 0x000000ffff0d7224 */ /* 0x000fe400078e0000 */
[----:B------:R-:W-:-:S07]  /*165c0*/  IMAD.MOV.U32 R3, RZ, RZ, R14 ;  /* 0x000000ffff037224 */ /* 0x000fce00078e000e */
[----:B------:R-:W-:Y:S05]  /*165d0*/  WARPSYNC.COLLECTIVE R15, `(.L_x_7533) ;  /* 0x000000000f087348 */ /* 0x000fea0003c00000 */
[----:B------:R0:W1:Y:S02]  /*165e0*/  SHFL.IDX P6, R14, R13, R12, R11 ;  /* 0x0000000c0d0e7389 */ /* 0x00006400000c000b */
[----:B01----:R-:W-:Y:S01]  /*165f0*/  ENDCOLLECTIVE ;  /* 0x000000000000791b */ /* 0x003fe20003800000 */
.L_x_7533:
[----:B------:R-:W-:Y:S05]  /*16600*/  BRA `(.L_x_7534) ;  /* 0xffffffb400707947 */ /* 0x000fea000383ffff */
.L_x_7430:
        /* <DEDUP_REMOVED lines=8> */
.L_x_7536:
[----:B------:R-:W-:Y:S05]  /*16690*/  BSYNC B0 ;  /* 0x0000000000007941 */ /* 0x000fea0003800000 */
.L_x_7535:
        /* <DEDUP_REMOVED lines=17> */
.L_x_7537:
        /* <DEDUP_REMOVED lines=49> */
.L_x_7538:
[----:B------:R-:W-:Y:S01]  /*16ac0*/  IMAD.MOV.U32 R13, RZ, RZ, R0 ;  /* 0x000000ffff0d7224 */ /* 0x000fe200078e0000 */
[----:B------:R-:W-:-:S07]  /*16ad0*/  MOV R8, R14 ;  /* 0x0000000e00087202 */ /* 0x000fce0000000f00 */
[----:B------:R-:W-:Y:S05]  /*16ae0*/  WARPSYNC.COLLECTIVE R15, `(.L_x_7539) ;  /* 0x000000000f087348 */ /* 0x000fea0003c00000 */
[----:B------:R0:W1:Y:S02]  /*16af0*/  SHFL.IDX P6, R14, R13, R12, R11 ;  /* 0x0000000c0d0e7389 */ /* 0x00006400000c000b */
[----:B01----:R-:W-:Y:S01]  /*16b00*/  ENDCOLLECTIVE ;  /* 0x000000000000791b */ /* 0x003fe20003800000 */
.L_x_7539:
        /* <DEDUP_REMOVED lines=31> */
.L_x_7540:
[----:B------:R-:W-:Y:S02]  /*16d00*/  IMAD.MOV.U32 R13, RZ, RZ, R0 ;  /* 0x000000ffff0d7224 */ /* 0x000fe400078e0000 */
[----:B------:R-:W-:-:S07]  /*16d10*/  IMAD.MOV.U32 R2, RZ, RZ, R14 ;  /* 0x000000ffff027224 */ /* 0x000fce00078e000e */
[----:B------:R-:W-:Y:S05]  /*16d20*/  WARPSYNC.COLLECTIVE R15, `(.L_x_7541) ;  /* 0x000000000f087348 */ /* 0x000fea0003c00000 */
[----:B------:R0:W1:Y:S02]  /*16d30*/  SHFL.IDX P6, R14, R13, R12, R11 ;  /* 0x0000000c0d0e7389 */ /* 0x00006400000c000b */
[----:B01----:R-:W-:Y:S01]  /*16d40*/  ENDCOLLECTIVE ;  /* 0x000000000000791b */ /* 0x003fe20003800000 */
.L_x_7541:
        /* <DEDUP_REMOVED lines=35> */
.L_x_7542:
[----:B------:R-:W-:Y:S02]  /*16f80*/  IMAD.MOV.U32 R13, RZ, RZ, R0 ;  /* 0x000000ffff0d7224 */ /* 0x000fe400078e0000 */
[----:B------:R-:W-:-:S07]  /*16f90*/  IMAD.MOV.U32 R6, RZ, RZ, R14 ;  /* 0x000000ffff067224 */ /* 0x000fce00078e000e */
[----:B------:R-:W-:Y:S05]  /*16fa0*/  WARPSYNC.COLLECTIVE R15, `(.L_x_7543) ;  /* 0x000000000f087348 */ /* 0x000fea0003c00000 */
[----:B------:R0:W1:Y:S02]  /*16fb0*/  SHFL.IDX P6, R14, R13, R12, R11 ;  /* 0x0000000c0d0e7389 */ /* 0x00006400000c000b */
[----:B01----:R-:W-:Y:S01]  /*16fc0*/  ENDCOLLECTIVE ;  /* 0x000000000000791b */ /* 0x003fe20003800000 */
.L_x_7543:
[----:B------:R-:W-:Y:S05]  /*16fd0*/  BRA `(.L_x_7544) ;  /* 0xffffffb800707947 */ /* 0x000fea000383ffff */
.L_x_7433:
[----:B0-----:R-:W-:-:S04]  /*16fe0*/  IMAD.U32 R3, RZ, RZ, UR38 ;  /* 0x00000026ff037e24 */ /* 0x001fc8000f8e00ff */
[----:B------:R0:W3:Y:S03]  /*16ff0*/  SYNCS.PHASECHK.TRANS64.TRYWAIT P0, [R3+URZ+0x38820], R2 ;  /* 0x03882002030075a7 */ /* 0x0000e6000800017f */
[----:B---3--:R-:W-:Y:S05]  /*17000*/  @!P0 NANOSLEEP.SYNCS 0x989680 ;  /* 0x009896800000895d */ /* 0x008fea0003900000 */
[----:B------:R-:W3:Y:S02]  /*17010*/  @!P0 SYNCS.PHASECHK.TRANS64 P0, [R3+URZ+0x38820], R2 ;  /* 0x03882002030085a7 */ /* 0x000ee4000800007f */
[----:B---3--:R-:W-:Y:S05]  /*17020*/  @!P0 BRA `(.L_x_7433) ;  /* 0xfffffffc00ec8947 */ /* 0x008fea000383ffff */
[----:B------:R-:W-:Y:S05]  /*17030*/  BRA `(.L_x_7545) ;  /* 0xffffffbc00187947 */ /* 0x000fea000383ffff */
.L_x_7436:
[----:B0-----:R-:W-:-:S04]  /*17040*/  IMAD.U32 R3, RZ, RZ, UR38 ;  /* 0x00000026ff037e24 */ /* 0x001fc8000f8e00ff */
[----:B------:R0:W3:Y:S03]  /*17050*/  SYNCS.PHASECHK.TRANS64.TRYWAIT P0, [R3+URZ+0x38860], R2 ;  /* 0x03886002030075a7 */ /* 0x0000e6000800017f */
[----:B---3--:R-:W-:Y:S05]  /*17060*/  @!P0 NANOSLEEP.SYNCS 0x989680 ;  /* 0x009896800000895d */ /* 0x008fea0003900000 */
[----:B------:R-:W3:Y:S02]  /*17070*/  @!P0 SYNCS.PHASECHK.TRANS64 P0, [R3+URZ+0x38860], R2 ;  /* 0x03886002030085a7 */ /* 0x000ee4000800007f */
[----:B---3--:R-:W-:Y:S05]  /*17080*/  @!P0 BRA `(.L_x_7436) ;  /* 0xfffffffc00ec8947 */ /* 0x008fea000383ffff */
[----:B------:R-:W-:Y:S05]  /*17090*/  BRA `(.L_x_7546) ;  /* 0xffffffbc00247947 */ /* 0x000fea000383ffff */
.L_x_7452:
[----:B-1----:R-:W-:-:S04]  /*170a0*/  IMAD.U32 R3, RZ, RZ, UR38 ;  /* 0x00000026ff037e24 */ /* 0x002fc8000f8e00ff */
[----:B------:R1:W3:Y:S03]  /*170b0*/  SYNCS.PHASECHK.TRANS64.TRYWAIT P0, [R3+URZ+0x38848], R2 ;  /* 0x03884802030075a7 */ /* 0x0002e6000800017f */
[----:B---3--:R-:W-:Y:S05]  /*170c0*/  @!P0 NANOSLEEP.SYNCS 0x989680 ;  /* 0x009896800000895d */ /* 0x008fea0003900000 */
[----:B------:R-:W3:Y:S02]  /*170d0*/  @!P0 SYNCS.PHASECHK.TRANS64 P0, [R3+URZ+0x38848], R2 ;  /* 0x03884802030085a7 */ /* 0x000ee4000800007f */
[----:B---3--:R-:W-:Y:S05]  /*170e0*/  @!P0 BRA `(.L_x_7452) ;  /* 0xfffffffc00ec8947 */ /* 0x008fea000383ffff */
[----:B------:R-:W-:Y:S05]  /*170f0*/  BRA `(.L_x_7547) ;  /* 0xffffffc400f07947 */ /* 0x000fea000383ffff */
.L_x_7457:
[----:B01----:R-:W-:-:S04]  /*17100*/  IMAD.U32 R3, RZ, RZ, UR38 ;  /* 0x00000026ff037e24 */ /* 0x003fc8000f8e00ff */
[----:B------:R0:W1:Y:S03]  /*17110*/  SYNCS.PHASECHK.TRANS64.TRYWAIT P0, [R3+URZ+0x38868], R2 ;  /* 0x03886802030075a7 */ /* 0x000066000800017f */
[----:B-1----:R-:W-:Y:S05]  /*17120*/  @!P0 NANOSLEEP.SYNCS 0x989680 ;  /* 0x009896800000895d */ /* 0x002fea0003900000 */
[----:B------:R-:W1:Y:S02]  /*17130*/  @!P0 SYNCS.PHASECHK.TRANS64 P0, [R3+URZ+0x38868], R2 ;  /* 0x03886802030085a7 */ /* 0x000e64000800007f */
[----:B-1----:R-:W-:Y:S05]  /*17140*/  @!P0 BRA `(.L_x_7457) ;  /* 0xfffffffc00ec8947 */ /* 0x002fea000383ffff */
[----:B------:R-:W-:Y:S05]  /*17150*/  BRA `(.L_x_7548) ;  /* 0xffffffc800507947 */ /* 0x000fea000383ffff */
.L_x_7472:
[----:B-1----:R-:W-:-:S04]  /*17160*/  IMAD.U32 R3, RZ, RZ, UR38 ;  /* 0x00000026ff037e24 */ /* 0x002fc8000f8e00ff */
[----:B------:R1:W3:Y:S03]  /*17170*/  SYNCS.PHASECHK.TRANS64.TRYWAIT P0, [R3+URZ+0x38840], R2 ;  /* 0x03884002030075a7 */ /* 0x0002e6000800017f */
[----:B---3--:R-:W-:Y:S05]  /*17180*/  @!P0 NANOSLEEP.SYNCS 0x989680 ;  /* 0x009896800000895d */ /* 0x008fea0003900000 */
[----:B------:R-:W3:Y:S02]  /*17190*/  @!P0 SYNCS.PHASECHK.TRANS64 P0, [R3+URZ+0x38840], R2 ;  /* 0x03884002030085a7 */ /* 0x000ee4000800007f */
[----:B---3--:R-:W-:Y:S05]  /*171a0*/  @!P0 BRA `(.L_x_7472) ;  /* 0xfffffffc00ec8947 */ /* 0x008fea000383ffff */
[----:B------:R-:W-:Y:S05]  /*171b0*/  BRA `(.L_x_7549) ;  /* 0xffffffd000a07947 */ /* 0x000fea000383ffff */
.L_x_7477:
[----:B01----:R-:W-:-:S04]  /*171c0*/  IMAD.U32 R3, RZ, RZ, UR38 ;  /* 0x00000026ff037e24 */ /* 0x003fc8000f8e00ff */
[----:B------:R0:W1:Y:S03]  /*171d0*/  SYNCS.PHASECHK.TRANS64.TRYWAIT P0, [R3+URZ+0x38860], R2 ;  /* 0x03886002030075a7 */ /* 0x000066000800017f */
[----:B-1----:R-:W-:Y:S05]  /*171e0*/  @!P0 NANOSLEEP.SYNCS 0x989680 ;  /* 0x009896800000895d */ /* 0x002fea0003900000 */
[----:B------:R-:W1:Y:S02]  /*171f0*/  @!P0 SYNCS.PHASECHK.TRANS64 P0, [R3+URZ+0x38860], R2 ;  /* 0x03886002030085a7 */ /* 0x000e64000800007f */
[----:B-1----:R-:W-:Y:S05]  /*17200*/  @!P0 BRA `(.L_x_7477) ;  /* 0xfffffffc00ec8947 */ /* 0x002fea000383ffff */
[----:B------:R-:W-:Y:S05]  /*17210*/  BRA `(.L_x_7550) ;  /* 0xffffffd400047947 */ /* 0x000fea000383ffff */
.L_x_7493:
[----:B-1----:R-:W-:-:S04]  /*17220*/  IMAD.U32 R3, RZ, RZ, UR38 ;  /* 0x00000026ff037e24 */ /* 0x002fc8000f8e00ff */
[----:B------:R1:W3:Y:S03]  /*17230*/  SYNCS.PHASECHK.TRANS64.TRYWAIT P0, [R3+URZ+0x38848], R2 ;  /* 0x03884802030075a7 */ /* 0x0002e6000800017f */
[----:B---3--:R-:W-:Y:S05]  /*17240*/  @!P0 NANOSLEEP.SYNCS 0x989680 ;  /* 0x009896800000895d */ /* 0x008fea0003900000 */
[----:B------:R-:W3:Y:S02]  /*17250*/  @!P0 SYNCS.PHASECHK.TRANS64 P0, [R3+URZ+0x38848], R2 ;  /* 0x03884802030085a7 */ /* 0x000ee4000800007f */
[----:B---3--:R-:W-:Y:S05]  /*17260*/  @!P0 BRA `(.L_x_7493) ;  /* 0xfffffffc00ec8947 */ /* 0x008fea000383ffff */
[----:B------:R-:W-:Y:S05]  /*17270*/  BRA `(.L_x_7551) ;  /* 0xffffffdc005c7947 */ /* 0x000fea000383ffff */
.L_x_7498:
[----:B-1----:R-:W-:-:S04]  /*17280*/  IMAD.U32 R3, RZ, RZ, UR38 ;  /* 0x00000026ff037e24 */ /* 0x002fc8000f8e00ff */
[----:B------:R1:W3:Y:S03]  /*17290*/  SYNCS.PHASECHK.TRANS64.TRYWAIT P0, [R3+URZ+0x38868], R2 ;  /* 0x03886802030075a7 */ /* 0x0002e6000800017f */
[----:B---3--:R-:W-:Y:S05]  /*172a0*/  @!P0 NANOSLEEP.SYNCS 0x989680 ;  /* 0x009896800000895d */ /* 0x008fea0003900000 */
[----:B------:R-:W3:Y:S02]  /*172b0*/  @!P0 SYNCS.PHASECHK.TRANS64 P0, [R3+URZ+0x38868], R2 ;  /* 0x03886802030085a7 */ /* 0x000ee4000800007f */
[----:B---3--:R-:W-:Y:S05]  /*172c0*/  @!P0 BRA `(.L_x_7498) ;  /* 0xfffffffc00ec8947 */ /* 0x008fea000383ffff */
[----:B------:R-:W-:Y:S05]  /*172d0*/  BRA `(.L_x_7552) ;  /* 0xffffffdc00c07947 */ /* 0x000fea000383ffff */
.L_x_7509:
[----:B-1----:R1:W3:Y:S02]  /*172e0*/  SYNCS.PHASECHK.TRANS64.TRYWAIT P0, [R2+URZ+0x38820], R9 ;  /* 0x03882009020075a7 */ /* 0x0022e4000800017f */
[----:B---3--:R-:W-:Y:S05]  /*172f0*/  @!P0 NANOSLEEP.SYNCS 0x989680 ;  /* 0x009896800000895d */ /* 0x008fea0003900000 */
[----:B------:R-:W3:Y:S02]  /*17300*/  @!P0 SYNCS.PHASECHK.TRANS64 P0, [R2+URZ+0x38820], R9 ;  /* 0x03882009020085a7 */ /* 0x000ee4000800007f */
[----:B---3--:R-:W-:Y:S05]  /*17310*/  @!P0 BRA `(.L_x_7509) ;  /* 0xfffffffc00f08947 */ /* 0x008fea000383ffff */
[----:B------:R-:W-:Y:S05]  /*17320*/  BRA `(.L_x_7553) ;  /* 0xffffffe400b07947 */ /* 0x000fea000383ffff */
.L_x_7510:
        /* <DEDUP_REMOVED lines=11> */
.L_x_7555:
[----:B------:R-:W-:Y:S05]  /*173e0*/  BSYNC B0 ;  /* 0x0000000000007941 */ /* 0x000fea0003800000 */
.L_x_7554:
[----:B------:R-:W-:Y:S05]  /*173f0*/  BRA `(.L_x_7556) ;  /* 0xffffffe400947947 */ /* 0x000fea000383ffff */
.L_x_7511:
[----:B------:R-:W-:Y:S01]  /*17400*/  BSSY B0, `(.L_x_7557) ;  /* 0x0000006000007945 */ /* 0x000fe20003800000 */
[----:B------:R-:W-:-:S07]  /*17410*/  IMAD.MOV.U32 R15, RZ, RZ, -0x1 ;  /* 0xffffffffff0f7424 */ /* 0x000fce00078e00ff */
[----:B012---:R-:W-:Y:S05]  /*17420*/  WARPSYNC.COLLECTIVE R15, `(.L_x_7558) ;  /* 0x000000000f0c7348 */ /* 0x007fea0003c00000 */
[----:B------:R-:W-:Y:S02]  /*17430*/  ELECT P6, UR62, PT ;  /* 0x00000000003e782f */ /* 0x000fe400038c0000 */
[----:B------:R-:W-:Y:S01]  /*17440*/  MOV R14, UR62 ;  /* 0x0000003e000e7c02 */ /* 0x000fe20008000f00 */
[----:B012---:R-:W-:Y:S10]  /*17450*/  ENDCOLLECTIVE ;  /* 0x000000000000791b */ /* 0x007ff40003800000 */
.L_x_7558:
[----:B------:R-:W-:Y:S05]  /*17460*/  BSYNC B0 ;  /* 0x0000000000007941 */ /* 0x000fea0003800000 */
.L_x_7557:
[----:B------:R-:W-:Y:S05]  /*17470*/  BRA `(.L_x_7559) ;  /* 0xffffffe400887947 */ /* 0x000fea000383ffff */
.L_x_7513:
[----:B--2---:R2:W3:Y:S02]  /*17480*/  SYNCS.PHASECHK.TRANS64.TRYWAIT P0, [R7+URZ], R4 ;  /* 0x00000004070075a7 */ /* 0x0044e4000800017f */
[----:B---3--:R-:W-:Y:S05]  /*17490*/  @!P0 NANOSLEEP.SYNCS 0x989680 ;  /* 0x009896800000895d */ /* 0x008fea0003900000 */
[----:B------:R-:W3:Y:S02]  /*174a0*/  @!P0 SYNCS.PHASECHK.TRANS64 P0, [R7+URZ], R4 ;  /* 0x00000004070085a7 */ /* 0x000ee4000800007f */
[----:B---3--:R-:W-:Y:S05]  /*174b0*/  @!P0 BRA `(.L_x_7513) ;  /* 0xfffffffc00f08947 */ /* 0x008fea000383ffff */
[----:B------:R-:W-:Y:S05]  /*174c0*/  BRA `(.L_x_7560) ;  /* 0xffffffe400c47947 */ /* 0x000fea000383ffff */
.L_x_7514:
[----:B---3--:R3:W4:Y:S02]  /*174d0*/  SYNCS.PHASECHK.TRANS64.TRYWAIT P0, [R5+URZ], R0 ;  /* 0x00000000050075a7 */ /* 0x008724000800017f */
[----:B----4-:R-:W-:Y:S05]  /*174e0*/  @!P0 NANOSLEEP.SYNCS 0x989680 ;  /* 0x009896800000895d */ /* 0x010fea0003900000 */
[----:B------:R-:W4:Y:S02]  /*174f0*/  @!P0 SYNCS.PHASECHK.TRANS64 P0, [R5+URZ], R0 ;  /* 0x00000000050085a7 */ /* 0x000f24000800007f */
[----:B----4-:R-:W-:Y:S05]  /*17500*/  @!P0 BRA `(.L_x_7514) ;  /* 0xfffffffc00f08947 */ /* 0x010fea000383ffff */
[----:B------:R-:W-:Y:S05]  /*17510*/  BRA `(.L_x_7561) ;  /* 0xffffffe400b87947 */ /* 0x000fea000383ffff */
.L_x_7516:
[----:B-1----:R1:W3:Y:S02]  /*17520*/  SYNCS.PHASECHK.TRANS64.TRYWAIT P0, [R5+URZ], R4 ;  /* 0x00000004050075a7 */ /* 0x0022e4000800017f */
[----:B---3--:R-:W-:Y:S05]  /*17530*/  @!P0 NANOSLEEP.SYNCS 0x989680 ;  /* 0x009896800000895d */ /* 0x008fea0003900000 */
[----:B------:R-:W3:Y:S02]  /*17540*/  @!P0 SYNCS.PHASECHK.TRANS64 P0, [R5+URZ], R4 ;  /* 0x00000004050085a7 */ /* 0x000ee4000800007f */
[----:B---3--:R-:W-:Y:S05]  /*17550*/  @!P0 BRA `(.L_x_7516) ;  /* 0xfffffffc00f08947 */ /* 0x008fea000383ffff */
[----:B------:R-:W-:Y:S05]  /*17560*/  BRA `(.L_x_7562) ;  /* 0xffffffe400bc7947 */ /* 0x000fea000383ffff */
.L_x_7563:
        /* <DEDUP_REMOVED lines=9> */
.L_x_15183:


//--------------------- .text._ZN7cutlass13device_kernelIN5flash11enable_sm90INS1_16FlashAttnFwdSm90INS1_25CollectiveMainloopFwdSm90ILi2EN4cute5tupleIJNS5_1CILi1EEES8_S8_EEENS6_IJNS7_ILi64EEESA_SA_EEELi512ENS_6half_tEfNS_4arch4Sm90ELb1ELb0ELb1ELb1ELb0ELb0ELb0ELb0ELb0ELb1ELb1ELb0EEENS1_21CollectiveEpilogueFwdINS6_IJSA_NS7_ILi512EEESA_EEES9_SC_SE_Li256ELb1ELb1ELb1ELb0EEENS1_36VarlenDynamicPersistentTileSchedulerILi64ELi64ELi256ELi128ELb1ELb1ELb1ELb1ELb1ELb1EEEEEEEEEvNT_6ParamsE --------------------------
	.section	.text._ZN7cutlass13device_kernelIN5flash11enable_sm90INS1_16FlashAttnFwdSm90INS1_25CollectiveMainloopFwdSm90ILi2EN4cute5tupleIJNS5_1CILi1EEES8_S8_EEENS6_IJNS7_ILi64EEESA_SA_EEELi512ENS_6half_tEfNS_4arch4Sm90ELb1ELb0ELb1ELb1ELb0ELb0ELb0ELb0ELb0ELb1ELb1ELb0EEENS1_21CollectiveEpilogueFwdINS6_IJSA_NS7_ILi512EEESA_EEES9_SC_SE_Li256ELb1ELb1ELb1ELb0EEENS1_36VarlenDynamicPersistentTileSchedulerILi64ELi64ELi256ELi128ELb1ELb1ELb1ELb1ELb1ELb1EEEEEEEEEvNT_6ParamsE,"ax",@progbits
	.align	128
.text._ZN7cutlass13device_kernelIN5flash11enable_sm90INS1_16FlashAttnFwdSm90INS1_25CollectiveMainloopFwdSm90ILi2EN4cute5tupleIJNS5_1CILi1EEES8_S8_EEENS6_IJNS7_ILi64EEESA_SA_EEELi512ENS_6half_tEfNS_4arch4Sm90ELb1ELb0ELb1ELb1ELb0ELb0ELb0ELb0ELb0ELb1ELb1ELb0EEENS1_21CollectiveEpilogueFwdINS6_IJSA_NS7_ILi512EEESA_EEES9_SC_SE_Li256ELb1ELb1ELb1ELb0EEENS1_36VarlenDynamicPersistentTileSchedulerILi64ELi64ELi256ELi128ELb1ELb1ELb1ELb1ELb1ELb1EEEEEEEEEvNT_6ParamsE:
        .type           _ZN7cutlass13device_kernelIN5flash11enable_sm90INS1_16FlashAttnFwdSm90INS1_25CollectiveMainloopFwdSm90ILi2EN4cute5tupleIJNS5_1CILi1EEES8_S8_EEENS6_IJNS7_ILi64EEESA_SA_EEELi512ENS_6half_tEfNS_4arch4Sm90ELb1ELb0ELb1ELb1ELb0ELb0ELb0ELb0ELb0ELb1ELb1ELb0EEENS1_21CollectiveEpilogueFwdINS6_IJSA_NS7_ILi512EEESA_EEES9_SC_SE_Li256ELb1ELb1ELb1ELb0EEENS1_36VarlenDynamicPersistentTileSchedulerILi64ELi64ELi256ELi128ELb1ELb1ELb1ELb1ELb1ELb1EEEEEEEEEvNT_6ParamsE,@function
        .size           _ZN7cutlass13device_kernelIN5flash11enable_sm90INS1_16FlashAttnFwdSm90INS1_25CollectiveMainloopFwdSm90ILi2EN4cute5tupleIJNS5_1CILi1EEES8_S8_EEENS6_IJNS7_ILi64EEESA_SA_EEELi512ENS_6half_tEfNS_4arch4Sm90ELb1ELb0ELb1ELb1ELb0ELb0ELb0ELb0ELb0ELb1ELb1ELb0EEENS1_21CollectiveEpilogueFwdINS6_IJSA_NS7_ILi512EEESA_EEES9_SC_SE_Li256ELb1ELb1ELb1ELb0EEENS1_36VarlenDynamicPersistentTileSchedulerILi64ELi64ELi256ELi128ELb1ELb1ELb1ELb1ELb1ELb1EEEEEEEEEvNT_6ParamsE,(.L_x_15184 - _ZN7cutlass13device_kernelIN5flash11enable_sm90INS1_16FlashAttnFwdSm90INS1_25CollectiveMainloopFwdSm90ILi2EN4cute5tupleIJNS5_1CILi1EEES8_S8_EEENS6_IJNS7_ILi64EEESA_SA_EEELi512ENS_6half_tEfNS_4arch4Sm90ELb1ELb0ELb1ELb1ELb0ELb0ELb0ELb0ELb0ELb1ELb1ELb0EEENS1_21CollectiveEpilogueFwdINS6_IJSA_NS7_ILi512EEESA_EEES9_SC_SE_Li256ELb1ELb1ELb1ELb0EEENS1_36VarlenDynamicPersistentTileSchedulerILi64ELi64ELi256ELi128ELb1ELb1ELb1ELb1ELb1ELb1EEEEEEEEEvNT_6ParamsE)
        .other          _ZN7cutlass13device_kernelIN5flash11enable_sm90INS1_16FlashAttnFwdSm90INS1_25CollectiveMainloopFwdSm90ILi2EN4cute5tupleIJNS5_1CILi1EEES8_S8_EEENS6_IJNS7_ILi64EEESA_SA_EEELi512ENS_6half_tEfNS_4arch4Sm90ELb1ELb0ELb1ELb1ELb0ELb0ELb0ELb0ELb0ELb1ELb1ELb0EEENS1_21CollectiveEpilogueFwdINS6_IJSA_NS7_ILi512EEESA_EEES9_SC_SE_Li256ELb1ELb1ELb1ELb0EEENS1_36VarlenDynamicPersistentTileSchedulerILi64ELi64ELi256ELi128ELb1ELb1ELb1ELb1ELb1ELb1EEEEEEEEEvNT_6ParamsE,@"STO_CUDA_ENTRY STV_DEFAULT"
_ZN7cutlass13device_kernelIN5flash11enable_sm90INS1_16FlashAttnFwdSm90INS1_25CollectiveMainloopFwdSm90ILi2EN4cute5tupleIJNS5_1CILi1EEES8_S8_EEENS6_IJNS7_ILi64EEESA_SA_EEELi512ENS_6half_tEfNS_4arch4Sm90ELb1ELb0ELb1ELb1ELb0ELb0ELb0ELb0ELb0ELb1ELb1ELb0EEENS1_21CollectiveEpilogueFwdINS6_IJSA_NS7_ILi512EEESA_EEES9_SC_SE_Li256ELb1ELb1ELb1ELb0EEENS1_36VarlenDynamicPersistentTileSchedulerILi64ELi64ELi256ELi128ELb1ELb1ELb1ELb1ELb1ELb1EEEEEEEEEvNT_6ParamsE:
        /* <DEDUP_REMOVED lines=18> */
.L_x_7565:
[----:B------:R-:W-:Y:S05]  /*0120*/  BSYNC B0 ;  /* 0x0000000000007941 */ /* 0x000fea0003800000 */
.L_x_7564:
        /* <DEDUP_REMOVED lines=37> */
.L_x_7566:
        /* <DEDUP_REMOVED lines=22> */
.L_x_7567:
        /* <DEDUP_REMOVED lines=18> */
.L_x_7568:
        /* <DEDUP_REMOVED lines=22> */
.L_x_7569:
        /* <DEDUP_REMOVED lines=22> */
.L_x_7570:
[----:B------:R-:W-:Y:S01]  /*08c0*/  PLOP3.LUT P0, PT, PT, PT, UP0, 0x80, 0x0 ;  /* 0x000000000000781c */ /* 0x000fe20003f0f008 */
[----:B------:R-:W-:Y:S01]  /*08d0*/  UMOV UR36, 0x1 ;  /* 0x0000000100247882 */ /* 0x000fe20000000000 */
[----:B------:R-:W-:Y:S01]  /*08e0*/  NOP ;  /* 0x0000000000007918 */ /* 0x000fe20000000000 */
[----:B------:R-:W-:Y:S01]  /*08f0*/  USEL UR36, UR36, 0x2, !UP0 ;  /* 0x0000000224247887 */ /* 0x000fe2000c000000 */
[----:B------:R-:W-:Y:S01]  /*0900*/  ULDC.64 UR40, c[0x0][0x208] ;  /* 0x0000820000287ab9 */ /* 0x000fe20000000a00 */
[----:B012-4-:R-:W-:Y:S08]  /*0910*/  BAR.SYNC.DEFER_BLOCKING 0x0 ;  /* 0x0000000000007b1d */ /* 0x017ff00000010000 */
[----:B------:R-:W-:Y:S05]  /*0920*/  @!P0 BRA `(.L_x_7571) ;  /* 0x000000e800908947 */ /* 0x000fea0003800000 */
.L_x_7572:
        /* <DEDUP_REMOVED lines=32> */
[----:B------:R-:W-:Y:S02]  /*0b30*/  LOP3.LUT R11, R7, 0xfffffff8, RZ, 0xc0, !PT ;  /* 0xfffffff8070b7812 */ /* 0x000fe400078ec0ff */
[----:B------:R-:W-:Y:S02]  /*0b40*/  LOP3.LUT R13, R3, 0xfffffffc, RZ, 0xc0, !PT ;  /* 0xfffffffc030d7812 */ /* 0x000fe400078ec0ff */
[----:B------:R-:W-:Y:S01]  /*0b50*/  SHF.R.S32.HI R7, RZ, 0x4, R2 ;  /* 0x00000004ff077819 */ /* 0x000fe20000011402 */
[----:B------:R-:W-:Y:S01]  /*0b60*/  IMAD.IADD R10, R6, 0x1, -R11 ;  /* 0x00000001060a7824 */ /* 0x000fe200078e0a0b */
[----:B------:R-:W-:Y:S01]  /*0b70*/  LOP3.LUT R3, R2, 0xfffffff0, RZ, 0xc0, !PT ;  /* 0xfffffff002037812 */ /* 0x000fe200078ec0ff */
[----:B------:R-:W-:Y:S01]  /*0b80*/  IMAD.IADD R13, R6, 0x1, -R13 ;  /* 0x00000001060d7824 */ /* 0x000fe200078e0a0d */
[----:B------:R-:W-:-:S02]  /*0b90*/  SHF.R.S32.HI R5, RZ, 0x5, R4 ;  /* 0x00000005ff057819 */ /* 0x000fc40000011404 */
[----:B------:R-:W-:Y:S02]  /*0ba0*/  SHF.R.S32.HI R8, RZ, 0x1f, R4 ;  /* 0x0000001fff087819 */ /* 0x000fe40000011404 */
[----:B------:R-:W-:Y:S02]  /*0bb0*/  LOP3.LUT R9, R0, 0xffffff80, RZ, 0xc0, !PT ;  /* 0xffffff8000097812 */ /* 0x000fe400078ec0ff */
[----:B------:R-:W-:Y:S01]  /*0bc0*/  LEA.HI R4, R2, R7, RZ, 0x1 ;  /* 0x0000000702047211 */ /* 0x000fe200078f08ff */
[----:B------:R-:W-:Y:S01]  /*0bd0*/  IMAD.IADD R2, R6, 0x1, -R3 ;  /* 0x0000000106027824 */ /* 0x000fe200078e0a03 */
[----:B------:R-:W-:Y:S01]  /*0be0*/  LEA.HI R8, R8, R5, RZ, 0x2 ;  /* 0x0000000508087211 */ /* 0x000fe200078f10ff */
[----:B------:R-:W-:Y:S01]  /*0bf0*/  IMAD.IADD R9, R6, 0x1, -R9 ;  /* 0x0000000106097824 */ /* 0x000fe200078e0a09 */
[----:B------:R-:W-:Y:S02]  /*0c00*/  LOP3.LUT R4, R4, 0x1ffffffe, RZ, 0xc0, !PT ;  /* 0x1ffffffe04047812 */ /* 0x000fe400078ec0ff */
[----:B------:R-:W-:-:S02]  /*0c10*/  SHF.R.S32.HI R3, RZ, 0x1f, R2 ;  /* 0x0000001fff037819 */ /* 0x000fc40000011402 */
[----:B------:R-:W-:Y:S01]  /*0c20*/  SHF.R.S32.HI R223, RZ, 0x7, R0 ;  /* 0x00000007ffdf7819 */ /* 0x000fe20000011400 */
[----:B------:R-:W-:Y:S01]  /*0c30*/  IMAD.IADD R4, R7, 0x1, -R4 ;  /* 0x0000000107047824 */ /* 0x000fe200078e0a04 */
[----:B------:R-:W-:Y:S02]  /*0c40*/  LOP3.LUT R8, R8, 0x3ffffc, RZ, 0xc0, !PT ;  /* 0x003ffffc08087812 */ /* 0x000fe400078ec0ff */
[----:B------:R-:W-:Y:S01]  /*0c50*/  SHF.R.S32.HI R6, RZ, 0x1f, R9 ;  /* 0x0000001fff067819 */ /* 0x000fe20000011409 */
[----:B------:R-:W-:Y:S01]  /*0c60*/  IMAD R15, R223, 0x100, R2 ;  /* 0x00000100df0f7824 */ /* 0x000fe200078e0202 */
[----:B------:R-:W-:Y:S01]  /*0c70*/  LEA.HI R11, R13, R13, RZ, 0x1 ;  /* 0x0000000d0d0b7211 */ /* 0x000fe200078f08ff */
[----:B------:R-:W-:Y:S01]  /*0c80*/  IMAD.IADD R8, R5, 0x1, -R8 ;  /* 0x0000000105087824 */ /* 0x000fe200078e0a08 */
[----:B------:R-:W-:Y:S01]  /*0c90*/  LEA.HI R7, R3, R2, RZ, 0x3 ;  /* 0x0000000203077211 */ /* 0x000fe200078f18ff */
[----:B------:R-:W-:Y:S01]  /*0ca0*/  IMAD.SHL.U32 R4, R4, 0x8, RZ ;  /* 0x0000000804047824 */ /* 0x000fe200078e00ff */
[----:B------:R-:W-:Y:S01]  /*0cb0*/  LEA.HI R3, R6, R9, RZ, 0x2 ;  /* 0x0000000906037211 */ /* 0x000fe200078f10ff */
[----:B------:R-:W-:Y:S01]  /*0cc0*/  IMAD R15, R8, 0x10, R15 ;  /* 0x00000010080f7824 */ /* 0x000fe200078e020f */
[----:B------:R-:W-:-:S02]  /*0cd0*/  LOP3.LUT R12, R11, 0x1ffffffe, RZ, 0xc0, !PT ;  /* 0x1ffffffe0b0c7812 */ /* 0x000fc400078ec0ff */
[----:B------:R-:W-:Y:S02]  /*0ce0*/  LOP3.LUT R11, R7, 0xfffffff8, RZ, 0xc0, !PT ;  /* 0xfffffff8070b7812 */ /* 0x000fe400078ec0ff */
[----:B------:R-:W-:Y:S01]  /*0cf0*/  LOP3.LUT R8, R3, 0x7ffffffc, RZ, 0xc0, !PT ;  /* 0x7ffffffc03087812 */ /* 0x000fe200078ec0ff */
[----:B------:R-:W-:Y:S01]  /*0d00*/  IMAD.IADD R13, R13, 0x1, -R12 ;  /* 0x000000010d0d7824 */ /* 0x000fe200078e0a0c */
[----:B------:R-:W-:Y:S01]  /*0d10*/  LEA.HI R6, R6, R9, RZ, 0x5 ;  /* 0x0000000906067211 */ /* 0x000fe200078f28ff */
[----:B------:R-:W-:Y:S01]  /*0d20*/  IMAD.IADD R11, R2, 0x1, -R11 ;  /* 0x00000001020b7824 */ /* 0x000fe200078e0a0b */
[----:B------:R-:W-:Y:S01]  /*0d30*/  LEA.HI R0, R0, R223, RZ, 0x1 ;  /* 0x000000df00007211 */ /* 0x000fe200078f08ff */
[----:B------:R-:W-:Y:S01]  /*0d40*/  IMAD.IADD R185, R9, 0x1, -R8 ;  /* 0x0000000109b97824 */ /* 0x000fe200078e0a08 */
[--C-:B------:R-:W-:Y:S01]  /*0d50*/  SHF.R.S32.HI R2, RZ, 0x2, R3.reuse ;  /* 0x00000002ff027819 */ /* 0x100fe20000011403 */
[----:B------:R-:W-:Y:S01]  /*0d60*/  IMAD.SHL.U32 R8, R11, 0x40, RZ ;  /* 0x000000400b087824 */ /* 0x000fe200078e00ff */
[----:B------:R-:W-:Y:S01]  /*0d70*/  LOP3.LUT R0, R0, 0xfffffe, RZ, 0xc0, !PT ;  /* 0x00fffffe00007812 */ /* 0x000fe200078ec0ff */
[----:B------:R-:W-:Y:S01]  /*0d80*/  IMAD.SHL.U32 R9, R7, 0x40, RZ ;  /* 0x0000004007097824 */ /* 0x000fe200078e00ff */
[----:B------:R-:W-:Y:S01]  /*0d90*/  SHF.R.S32.HI R3, RZ, 0x1f, R3 ;  /* 0x0000001fff037819 */ /* 0x000fe20000011403 */
[----:B------:R-:W-:Y:S01]  /*0da0*/  IMAD.SHL.U32 R185, R185, 0x2, RZ ;  /* 0x00000002b9b97824 */ /* 0x000fe200078e00ff */
[----:B------:R-:W-:Y:S01]  /*0db0*/  LOP3.LUT R7, R8, 0x1c0, RZ, 0xc0, !PT ;  /* 0x000001c008077812 */ /* 0x000fe200078ec0ff */
[----:B------:R-:W-:Y:S01]  /*0dc0*/  IMAD.IADD R0, R223, 0x1, -R0 ;  /* 0x00000001df007824 */ /* 0x000fe200078e0a00 */
[----:B------:R-:W-:Y:S01]  /*0dd0*/  LOP3.LUT R8, R9, 0x7ffffe00, RZ, 0xc0, !PT ;  /* 0x7ffffe0009087812 */ /* 0x000fe200078ec0ff */
[--C-:B------:R-:W-:Y:S01]  /*0de0*/  IMAD.U32 R9, R15, 0x40, R4.reuse ;  /* 0x000000400f097824 */ /* 0x100fe200078e0004 */
[----:B------:R-:W-:-:S02]  /*0df0*/  LOP3.LUT R4, R7, 0x8, R4, 0xf8, !PT ;  /* 0x0000000807047812 */ /* 0x000fc400078ef804 */
[----:B------:R-:W-:Y:S01]  /*0e00*/  SHF.R.U32.HI R7, RZ, 0x3, R7 ;  /* 0x00000003ff077819 */ /* 0x000fe20000011607 */
[----:B------:R-:W-:Y:S01]  /*0e10*/  IMAD R8, R5, 0x400, R8 ;  /* 0x0000040005087824 */ /* 0x000fe200078e0208 */
[----:B------:R0:W-:Y:S01]  /*0e20*/  STL [R1+0x54], R9 ;  /* 0x0000540901007387 */ /* 0x0001e20000100800 */
[----:B------:R-:W-:Y:S02]  /*0e30*/  LEA.HI R3, R3, R2, RZ, 0x3 ;  /* 0x0000000203037211 */ /* 0x000fe400078f18ff */
[----:B------:R-:W-:Y:S02]  /*0e40*/  LOP3.LUT R7, R4, R7, RZ, 0x3c, !PT ;  /* 0x0000000704077212 */ /* 0x000fe400078e3cff */
[----:B------:R-:W-:Y:S02]  /*0e50*/  LOP3.LUT R3, R3, 0xfffffff8, RZ, 0xc0, !PT ;  /* 0xfffffff803037812 */ /* 0x000fe400078ec0ff */
[----:B------:R-:W-:Y:S01]  /*0e60*/  R2P PR, R11, 0x6 ;  /* 0x000000060b007804 */ /* 0x000fe20000000000 */
[----:B------:R-:W-:Y:S01]  /*0e70*/  IMAD.IADD R7, R8, 0x1, R7 ;  /* 0x0000000108077824 */ /* 0x000fe200078e0207 */
[----:B------:R-:W-:Y:S01]  /*0e80*/  SHF.R.S32.HI R6, RZ, 0x5, R6 ;  /* 0x00000005ff067819 */ /* 0x000fe20000011406 */
[----:B0-----:R-:W-:-:S02]  /*0e90*/  IMAD.SHL.U32 R9, R0, 0x100, RZ ;  /* 0x0000010000097824 */ /* 0x001fc400078e00ff */
[----:B------:R-:W-:Y:S01]  /*0ea0*/  IMAD.IADD R3, R2, 0x1, -R3 ;  /* 0x0000000102037824 */ /* 0x000fe200078e0a03 */
[----:B------:R-:W-:Y:S01]  /*0eb0*/  LEA R19, R7, UR46, 0x1 ;  /* 0x0000002e07137c11 */ /* 0x000fe2000f8e08ff */
[----:B------:R-:W-:Y:S01]  /*0ec0*/  IMAD.SHL.U32 R2, R10, 0x8, RZ ;  /* 0x000000080a027824 */ /* 0x000fe200078e00ff */
[----:B------:R0:W-:Y:S01]  /*0ed0*/  STL [R1+0x50], R9 ;  /* 0x0000500901007387 */ /* 0x0001e20000100800 */
[----:B------:R-:W-:Y:S01]  /*0ee0*/  IMAD.IADD R17, R185, 0x1, R9 ;  /* 0x00000001b9117824 */ /* 0x000fe200078e0209 */
[----:B------:R-:W-:Y:S01]  /*0ef0*/  SEL R23, R23, 0xffffffe0, !P1 ;  /* 0xffffffe017177807 */ /* 0x000fe20004800000 */
[----:B------:R-:W-:Y:S02]  /*0f00*/  VIADD R191, R2, 0x40 ;  /* 0x0000004002bf7836 */ /* 0x000fe40000000000 */
[C---:B------:R-:W-:Y:S01]  /*0f10*/  VIADD R222, R17.reuse, 0x8 ;  /* 0x0000000811de7836 */ /* 0x040fe20000000000 */
[----:B------:R-:W-:Y:S01]  /*0f20*/  SHF.R.S32.HI R0, RZ, 0x1f, R17 ;  /* 0x0000001fff007819 */ /* 0x000fe20000011411 */
[----:B------:R-:W-:-:S02]  /*0f30*/  VIADD R221, R17, 0x10 ;  /* 0x0000001011dd7836 */ /* 0x000fc40000000000 */
[C---:B------:R-:W-:Y:S01]  /*0f40*/  VIADD R220, R17.reuse, 0x18 ;  /* 0x0000001811dc7836 */ /* 0x040fe20000000000 */
[----:B------:R-:W-:Y:S01]  /*0f50*/  SHF.R.S32.HI R0, RZ, 0x1f, R222 ;  /* 0x0000001fff007819 */ /* 0x000fe200000114de */
[C---:B------:R-:W-:Y:S01]  /*0f60*/  VIADD R219, R17.reuse, 0x20 ;  /* 0x0000002011db7836 */ /* 0x040fe20000000000 */
[----:B------:R-:W-:Y:S01]  /*0f70*/  SHF.R.S32.HI R4, RZ, 0x1f, R221 ;  /* 0x0000001fff047819 */ /* 0x000fe200000114dd */
[C---:B------:R-:W-:Y:S02]  /*0f80*/  VIADD R218, R17.reuse, 0x28 ;  /* 0x0000002811da7836 */ /* 0x040fe40000000000 */
[C---:B------:R-:W-:Y:S01]  /*0f90*/  VIADD R217, R17.reuse, 0x30 ;  /* 0x0000003011d97836 */ /* 0x040fe20000000000 */
[----:B------:R-:W-:Y:S01]  /*0fa0*/  SHF.R.S32.HI R0, RZ, 0x1f, R219 ;  /* 0x0000001fff007819 */ /* 0x000fe200000114db */
[C---:B------:R-:W-:Y:S01]  /*0fb0*/  VIADD R216, R17.reuse, 0x38 ;  /* 0x0000003811d87836 */ /* 0x040fe20000000000 */
[----:B------:R-:W-:Y:S01]  /*0fc0*/  SHF.R.S32.HI R4, RZ, 0x1f, R218 ;  /* 0x0000001fff047819 */ /* 0x000fe200000114da */
[----:B------:R-:W-:-:S02]  /*0fd0*/  VIADD R215, R17, 0x40 ;  /* 0x0000004011d77836 */ /* 0x000fc40000000000 */
[C---:B------:R-:W-:Y:S01]  /*0fe0*/  VIADD R214, R17.reuse, 0x48 ;  /* 0x0000004811d67836 */ /* 0x040fe20000000000 */
[----:B------:R-:W-:Y:S01]  /*0ff0*/  SHF.R.S32.HI R0, RZ, 0x1f, R216 ;  /* 0x0000001fff007819 */ /* 0x000fe200000114d8 */
[----:B------:R-:W-:Y:S01]  /*1000*/  VIADD R213, R17, 0x50 ;  /* 0x0000005011d57836 */ /* 0x000fe20000000000 */
[----:B------:R-:W-:Y:S01]  /*1010*/  SHF.R.S32.HI R4, RZ, 0x1f, R215 ;  /* 0x0000001fff047819 */ /* 0x000fe200000114d7 */
[----:B------:R-:W-:Y:S02]  /*1020*/  VIADD R184, R19, 0x26800 ;  /* 0x0002680013b87836 */ /* 0x000fe40000000000 */
        /* <DEDUP_REMOVED lines=57> */
[----:B------:R-:W-:Y:S02]  /*13c0*/  IMAD R186, R13, 0x8, R16 ;  /* 0x000000080dba7824 */ /* 0x000fe400078e0210 */
[----:B0-----:R-:W-:-:S07]  /*13d0*/  IMAD.IADD R23, R23, 0x1, R22 ;  /* 0x0000000117177824 */ /* 0x001fce00078e0216 */
.L_x_7633:
[----:B------:R-:W-:Y:S01]  /*13e0*/  ULDC.64 UR8, c[0x0][0xc88] ;  /* 0x0003220000087ab9 */ /* 0x000fe20000000a00 */
[----:B------:R-:W-:Y:S01]  /*13f0*/  ULDC.64 UR10, c[0x0][0xa18] ;  /* 0x00028600000a7ab9 */ /* 0x000fe20000000a00 */
[----:B------:R-:W-:Y:S02]  /*1400*/  UIMAD.WIDE UR8, UR7, 0x4, UR8 ;  /* 0x00000004070878a5 */ /* 0x000fe4000f8e0208 */
[----:B------:R-:W-:Y:S02]  /*1410*/  UISETP.NE.U32.AND UP1, UPT, UR10, URZ, UPT ;  /* 0x0000003f0a00728c */ /* 0x000fe4000bf25070 */
[----:B------:R-:W-:Y:S02]  /*1420*/  ULOP3.LUT UR4, UR6, 0xff000000, URZ, 0xc0, !UPT ;  /* 0xff00000006047892 */ /* 0x000fe4000f8ec03f */
[----:B0-234-:R-:W-:Y:S01]  /*1430*/  IMAD.U32 R4, RZ, RZ, UR8 ;  /* 0x00000008ff047e24 */ /* 0x01dfe2000f8e00ff */
[----:B------:R-:W-:Y:S01]  /*1440*/  ULDC UR7, c[0x0][0x424] ;  /* 0x0001090000077ab9 */ /* 0x000fe20000000800 */
[----:B------:R-:W-:Y:S01]  /*1450*/  IMAD.U32 R5, RZ, RZ, UR9 ;  /* 0x00000009ff057e24 */ /* 0x000fe2000f8e00ff */
        /* <DEDUP_REMOVED lines=16> */
[----:B-1----:R-:W-:-:S03]  /*1560*/  IMAD.U32 R6, RZ, RZ, UR10 ;  /* 0x0000000aff067e24 */ /* 0x002fc6000f8e00ff */
[----:B------:R-:W-:Y:S01]  /*1570*/  IMAD.U32 R7, RZ, RZ, UR11 ;  /* 0x0000000bff077e24 */ /* 0x000fe2000f8e00ff */
[----:B------:R-:W2:Y:S01]  /*1580*/  @P0 LDG.E R4, desc[UR40][R4.64] ;  /* 0x0000002804040981 */ /* 0x000ea2000c1e1900 */
[----:B------:R-:W-:Y:S01]  /*1590*/  UISETP.NE.U32.AND UP0, UPT, UR8, URZ, UPT ;  /* 0x0000003f0800728c */ /* 0x000fe2000bf05070 */
[----:B------:R-:W-:Y:S02]  /*15a0*/  ULDC.64 UR10, c[0x0][0xa20] ;  /* 0x00028800000a7ab9 */ /* 0x000fe40000000a00 */
[----:B------:R-:W3:Y:S01]  /*15b0*/  @P2 LDG.E R6, desc[UR40][R6.64] ;  /* 0x0000002806062981 */ /* 0x000ee2000c1e1900 */
[----:B------:R-:W-:Y:S01]  /*15c0*/  UISETP.NE.AND.EX UP0, UPT, UR9, URZ, UPT, UP0 ;  /* 0x0000003f0900728c */ /* 0x000fe2000bf05300 */
[----:B------:R-:W-:Y:S01]  /*15d0*/  ISETP.NE.U32.AND P1, PT, RZ, UR10, PT ;  /* 0x0000000aff007c0c */ /* 0x000fe2000bf25070 */
[----:B------:R-:W-:Y:S02]  /*15e0*/  ULOP3.LUT UR43, UR6, 0xff0000, URZ, 0xc0, !UPT ;  /* 0x00ff0000062b7892 */ /* 0x000fe4000f8ec03f */
[----:B------:R-:W-:Y:S01]  /*15f0*/  USHF.R.U32.HI UR4, URZ, 0x8, UR4 ;  /* 0x000000083f047899 */ /* 0x000fe20008011604 */
[----:B------:R-:W-:Y:S01]  /*1600*/  ISETP.NE.AND.EX P1, PT, RZ, UR11, PT, P1 ;  /* 0x0000000bff007c0c */ /* 0x000fe2000bf25310 */
        /* <DEDUP_REMOVED lines=23> */
.L_x_7573:
[----:B------:R-:W-:Y:S05]  /*1780*/  @!P1 BRA `(.L_x_7574) ;  /* 0x00000000001c9947 */ /* 0x000fea0003800000 */
[----:B------:R-:W-:-:S04]  /*1790*/  ULEA UR4, UP0, UR45, UR10, 0x2 ;  /* 0x0000000a2d047291 */ /* 0x000fc8000f80103f */
[----:B------:R-:W-:Y:S02]  /*17a0*/  ULEA.HI.X UR6, UR45, UR11, UR44, 0x2, UP0 ;  /* 0x0000000b2d067291 */ /* 0x000fe400080f142c */
[----:B------:R-:W-:-:S04]  /*17b0*/  IMAD.U32 R4, RZ, RZ, UR4 ;  /* 0x00000004ff047e24 */ /* 0x000fc8000f8e00ff */
[----:B------:R-:W-:-:S05]  /*17c0*/  IMAD.U32 R5, RZ, RZ, UR6 ;  /* 0x00000006ff057e24 */ /* 0x000fca000f8e00ff */
[----:B------:R-:W2:Y:S02]  /*17d0*/  LDG.E R4, desc[UR40][R4.64] ;  /* 0x0000002804047981 */ /* 0x000ea4000c1e1900 */
[----:B--2---:R-:W-:Y:S01]  /*17e0*/  R2UR UR4, R4 ;  /* 0x00000000040472ca */ /* 0x004fe200000e0000 */
[----:B------:R-:W-:-:S14]  /*17f0*/  BRA `(.L_x_7575) ;  /* 0x0000000000347947 */ /* 0x000fdc0003800000 */
.L_x_7574:
        /* <DEDUP_REMOVED lines=13> */
.L_x_7575:
[----:B------:R-:W-:Y:S02]  /*18d0*/  UISETP.NE.AND UP0, UPT, UR48, 0x1, UPT ;  /* 0x000000013000788c */ /* 0x000fe4000bf05270 */
[----:B------:R-:W-:Y:S02]  /*18e0*/  UIADD3 UR51, -UR51, UR4, URZ ;  /* 0x0000000433337290 */ /* 0x000fe4000fffe13f */
        /* <DEDUP_REMOVED lines=10> */
[----:B------:R-:W-:Y:S02]  /*1990*/  UIADD3 UR51, UR51, 0x40, -UR52 ;  /* 0x0000004033337890 */ /* 0x000fe4000fffe834 */
[----:B------:R-:W-:-:S07]  /*19a0*/  ULOP3.LUT UR20, UR43, 0xff, URZ, 0xc0, !UPT ;  /* 0x000000ff2b147892 */ /* 0x000fce000f8ec03f */
[----:B------:R-:W-:Y:S01]  /*19b0*/  @UP0 ULDC UR4, c[0x0][0x44c] ;  /* 0x0001130000040ab9 */ /* 0x000fe20000000800 */
[----:B------:R-:W-:Y:S01]  /*19c0*/  @UP0 ULDC UR8, c[0x0][0x450] ;  /* 0x0001140000080ab9 */ /* 0x000fe20000000800 */
[----:B------:R-:W-:-:S04]  /*19d0*/  UIMAD.WIDE.U32 UR4, UR6, UR4, URZ ;  /* 0x00000004060472a5 */ /* 0x000fc8000f8e003f */
[----:B------:R-:W-:-:S04]  /*19e0*/  @UP0 USHF.R.U32.HI UR6, URZ, UR8, UR5 ;  /* 0x000000083f060299 */ /* 0x000fc80008011605 */
[----:B------:R-:W-:-:S04]  /*19f0*/  UIADD3 UR6, UR51, UR6, URZ ;  /* 0x0000000633067290 */ /* 0x000fc8000fffe03f */
[----:B------:R-:W-:-:S04]  /*1a00*/  USHF.R.S32.HI UR4, URZ, 0x1f, UR6 ;  /* 0x0000001f3f047899 */ /* 0x000fc80008011406 */
[----:B------:R-:W-:-:S04]  /*1a10*/  ULEA.HI UR4, UR4, UR6, URZ, 0x6 ;  /* 0x0000000604047291 */ /* 0x000fc8000f8f303f */
[----:B------:R-:W-:-:S04]  /*1a20*/  USHF.R.S32.HI UR4, URZ, 0x6, UR4 ;  /* 0x000000063f047899 */ /* 0x000fc80008011404 */
[----:B------:R-:W-:-:S04]  /*1a30*/  UISETP.LT.AND UP0, UPT, UR7, UR4, UPT ;  /* 0x000000040700728c */ /* 0x000fc8000bf01270 */
[----:B------:R-:W-:-:S03]  /*1a40*/  USEL UR9, UR7, UR4, UP0 ;  /* 0x0000000407097287 */ /* 0x000fc60008000000 */
[----:B------:R-:W-:Y:S01]  /*1a50*/  UMOV UR4, URZ ;  /* 0x0000003f00047c82 */ /* 0x000fe20008000000 */
[----:B------:R-:W-:-:S06]  /*1a60*/  UISETP.GE.AND UP0, UPT, UR9, 0x1, UPT ;  /* 0x000000010900788c */ /* 0x000fcc000bf06270 */
[----:B------:R-:W-:-:S13]  /*1a70*/  PLOP3.LUT P0, PT, PT, PT, UP0, 0x80, 0x0 ;  /* 0x000000000000781c */ /* 0x000fda0003f0f008 */
[----:B------:R-:W-:Y:S05]  /*1a80*/  @!P0 BRA `(.L_x_7577) ;  /* 0x0000000000908947 */ /* 0x000fea0003800000 */
[----:B------:R-:W-:Y:S01]  /*1a90*/  USHF.R.U32.HI UR10, URZ, 0x10, UR43 ;  /* 0x000000103f0a7899 */ /* 0x000fe2000801162b */
[----:B------:R-:W-:-:S03]  /*1aa0*/  UMOV UR4, URZ ;  /* 0x0000003f00047c82 */ /* 0x000fc60008000000 */
[----:B------:R-:W-:-:S11]  /*1ab0*/  UISETP.NE.AND UP0, UPT, UR10, URZ, UPT ;  /* 0x0000003f0a00728c */ /* 0x000fd6000bf05270 */
[----:B------:R-:W-:Y:S02]  /*1ac0*/  @!UP0 ULDC UR10, c[0x0][0x9f0] ;  /* 0x00027c00000a8ab9 */ /* 0x000fe40000000800 */
[----:B------:R-:W-:Y:S01]  /*1ad0*/  IMAD.U32 R4, RZ, RZ, UR10 ;  /* 0x0000000aff047e24 */ /* 0x000fe2000f8e00ff */
[----:B------:R-:W-:-:S04]  /*1ae0*/  UIADD3 UR6, UR10, -0x1, UR9 ;  /* 0xffffffff0a067890 */ /* 0x000fc8000fffe009 */
        /* <DEDUP_REMOVED lines=30> */
.L_x_7577:
        /* <DEDUP_REMOVED lines=91> */
.L_x_7579:
[----:B------:R-:W-:Y:S01]  /*2280*/  ULEA UR23, UR37, UR46, 0x3 ;  /* 0x0000002e25177291 */ /* 0x000fe2000f8e183f */
[----:B------:R-:W-:-:S05]  /*2290*/  IMAD.U32 R0, RZ, RZ, UR38 ;  /* 0x00000026ff007e24 */ /* 0x000fca000f8e00ff */
[----:B------:R-:W-:-:S04]  /*22a0*/  SHF.L.U32 R0, R0, 0x1f, RZ ;  /* 0x0000001f00007819 */ /* 0x000fc800000006ff */
[----:B------:R-:W0:Y:S02]  /*22b0*/  SYNCS.PHASECHK.TRANS64.TRYWAIT P1, [UR23+0x28c50], R0 ;  /* 0x028c5000ff0075a7 */ /* 0x000e240008020157 */
[----:B0-----:R-:W-:Y:S05]  /*22c0*/  @!P1 BRA `(.L_x_7580) ;  /* 0x0000014c00149947 */ /* 0x001fea0003800000 */
.L_x_7776:
        /* <DEDUP_REMOVED lines=46> */
.L_x_7586:
        /* <DEDUP_REMOVED lines=144> */
.L_x_7582:
[----:B------:R-:W-:Y:S01]  /*2eb0*/  ULEA UR23, UR37, UR46, 0x3 ;  /* 0x0000002e25177291 */ /* 0x000fe2000f8e183f */
[----:B------:R-:W-:-:S05]  /*2ec0*/  IMAD.U32 R0, RZ, RZ, UR38 ;  /* 0x00000026ff007e24 */ /* 0x000fca000f8e00ff */
[----:B------:R-:W-:-:S04]  /*2ed0*/  SHF.L.U32 R0, R0, 0x1f, RZ ;  /* 0x0000001f00007819 */ /* 0x000fc800000006ff */
[----:B------:R0:W1:Y:S01]  /*2ee0*/  SYNCS.PHASECHK.TRANS64.TRYWAIT P1, [UR23+0x28c50], R0 ;  /* 0x028c5000ff0075a7 */ /* 0x0000620008020157 */
[----:B------:R-:W-:Y:S05]  /*2ef0*/  @!P0 BRA `(.L_x_7583) ;  /* 0x0000000000048947 */ /* 0x000fea0003800000 */
[----:B------:R-:W-:Y:S01]  /*2f00*/  BPT.TRAP 0x1 ;  /* 0x000000040000795c */ /* 0x000fe20000300000 */
.L_x_7583:
[----:B-1----:R-:W-:Y:S05]  /*2f10*/  @P1 BRA `(.L_x_7584) ;  /* 0x0000000000081947 */ /* 0x002fea0003800000 */
[----:B------:R-:W1:Y:S02]  /*2f20*/  SYNCS.PHASECHK.TRANS64.TRYWAIT P1, [UR23+0x28c50], R0 ;  /* 0x028c5000ff0075a7 */ /* 0x000e640008020157 */
[----:B-1----:R-:W-:Y:S05]  /*2f30*/  @!P1 BRA `(.L_x_7585) ;  /* 0x0000014000109947 */ /* 0x002fea0003800000 */
.L_x_7584:
        /* <DEDUP_REMOVED lines=30> */
.L_x_7581:
[----:B------:R-:W-:Y:S01]  /*3120*/  BAR.SYNC.DEFER_BLOCKING 0xe, 0x100 ;  /* 0x0384000000007b1d */ /* 0x000fe20000010000 */
[----:B------:R-:W-:Y:S01]  /*3130*/  IMAD.U32 R3, RZ, RZ, UR37 ;  /* 0x00000025ff037e24 */ /* 0x000fe2000f8e00ff */
[----:B------:R-:W-:Y:S01]  /*3140*/  UIADD3 UR37, UR37, 0x1, URZ ;  /* 0x0000000125257890 */ /* 0x000fe2000fffe03f */
[----:B------:R-:W-:Y:S02]  /*3150*/  PLOP3.LUT P0, PT, PT, PT, PT, 0x8, 0x0 ;  /* 0x000000000000781c */ /* 0x000fe40003f0e170 */
[----:B------:R-:W-:Y:S01]  /*3160*/  CS2R R12, SRZ ;  /* 0x00000000000c7805 */ /* 0x000fe2000001ff00 */
        /* <DEDUP_REMOVED lines=138> */
.L_x_7576:
        /* <DEDUP_REMOVED lines=55> */
.L_x_7587:
        /* <DEDUP_REMOVED lines=104> */
.L_x_7588:
        /* <DEDUP_REMOVED lines=12> */
.L_x_7777:
[----:B------:R-:W-:Y:S05]  /*44c0*/  @!P0 BRA `(.L_x_7590) ;  /* 0x0000000000048947 */ /* 0x000fea0003800000 */
[----:B------:R-:W-:Y:S01]  /*44d0*/  BPT.TRAP 0x1 ;  /* 0x000000040000795c */ /* 0x000fe20000300000 */
.L_x_7590:
[----:B------:R-:W-:Y:S02]  /*44e0*/  IMAD.U32 R7, RZ, RZ, UR37 ;  /* 0x00000025ff077e24 */ /* 0x000fe4000f8e00ff */
[----:B------:R-:W-:-:S03]  /*44f0*/  IMAD.U32 R8, RZ, RZ, UR38 ;  /* 0x00000026ff087e24 */ /* 0x000fc6000f8e00ff */
[----:B------:R-:W-:Y:S02]  /*4500*/  LEA R7, R7, UR46, 0x3 ;  /* 0x0000002e07077c11 */ /* 0x000fe4000f8e18ff */
[----:B------:R-:W-:-:S04]  /*4510*/  SHF.L.U32 R8, R8, 0x1f, RZ ;  /* 0x0000001f08087819 */ /* 0x000fc800000006ff */
[----:B------:R1:W2:Y:S01]  /*4520*/  SYNCS.PHASECHK.TRANS64.TRYWAIT P1, [R7+URZ+0x28c30], R8 ;  /* 0x028c3008070075a7 */ /* 0x0002a2000802017f */
[----:B------:R-:W-:Y:S05]  /*4530*/  @!P0 BRA `(.L_x_7591) ;  /* 0x0000000000048947 */ /* 0x000fea0003800000 */
[----:B------:R-:W-:Y:S01]  /*4540*/  BPT.TRAP 0x1 ;  /* 0x000000040000795c */ /* 0x000fe20000300000 */
.L_x_7591:
[----:B--2---:R-:W-:Y:S05]  /*4550*/  @P1 BRA `(.L_x_7592) ;  /* 0x0000000000081947 */ /* 0x004fea0003800000 */
[----:B------:R-:W2:Y:S02]  /*4560*/  SYNCS.PHASECHK.TRANS64.TRYWAIT P1, [R7+URZ+0x28c30], R8 ;  /* 0x028c3008070075a7 */ /* 0x000ea4000802017f */
[----:B--2---:R-:W-:Y:S05]  /*4570*/  @!P1 BRA `(.L_x_7593) ;  /* 0x0000012800b09947 */ /* 0x004fea0003800000 */
.L_x_7592:
        /* <DEDUP_REMOVED lines=19> */
[----:B------:R-:W-:Y:S01]  /*46b0*/  LOP3.LUT R18, R18, 0xfffff7ff, RZ, 0xc0, !PT ;  /* 0xfffff7ff12127812 */ /* 0x000fe200078ec0ff */
[----:B------:R-:W-:Y:S01]  /*46c0*/  UMOV UR11, 0x40000040 ;  /* 0x40000040000b7882 */ /* 0x000fe20000000000 */
[----:B------:R-:W-:Y:S01]  /*46d0*/  UMOV UR9, 0x40000040 ;  /* 0x4000004000097882 */ /* 0x000fe20000000000 */
[----:B------:R-:W-:-:S02]  /*46e0*/  ULEA UR18, UR37, UR18, 0x9 ;  /* 0x0000001225127291 */ /* 0x000fc4000f8e483f */
[----:B------:R-:W-:Y:S02]  /*46f0*/  ULOP3.LUT UR16, UR4, 0x10000, URZ, 0xfc, !UPT ;  /* 0x0001000004107892 */ /* 0x000fe4000f8efc3f */
[----:B------:R-:W-:Y:S02]  /*4700*/  UIADD3 UR6, UR18, 0x2, URZ ;  /* 0x0000000212067890 */ /* 0x000fe4000fffe03f */
[----:B------:R-:W-:Y:S02]  /*4710*/  UIADD3 UR4, UR16, 0x2, URZ ;  /* 0x0000000210047890 */ /* 0x000fe4000fffe03f */
[----:B------:R-:W-:Y:S02]  /*4720*/  UIADD3 UR10, UR18, 0x4, URZ ;  /* 0x00000004120a7890 */ /* 0x000fe4000fffe03f */
[----:B------:R-:W-:Y:S02]  /*4730*/  UIADD3 UR8, UR16, 0x4, URZ ;  /* 0x0000000410087890 */ /* 0x000fe4000fffe03f */
[----:B------:R-:W-:Y:S01]  /*4740*/  HGMMA.64x64x16.F32 R24, gdesc[UR16], RZ, !UPT, gsb0 ;  /* 0x00e00000101879f0 */ /* 0x000fe2000c0008ff */
[----:B------:R-:W-:-:S02]  /*4750*/  UIADD3 UR14, UR18, 0x6, URZ ;  /* 0x00000006120e7890 */ /* 0x000fc4000fffe03f */
[----:B------:R-:W-:Y:S01]  /*4760*/  UIADD3 UR12, UR16, 0x6, URZ ;  /* 0x00000006100c7890 */ /* 0x000fe2000fffe03f */
[----:B------:R-:W-:Y:S01]  /*4770*/  UMOV UR15, 0x40000040 ;  /* 0x40000040000f7882 */ /* 0x000fe20000000000 */
[----:B------:R-:W-:Y:S01]  /*4780*/  UMOV UR13, 0x40000040 ;  /* 0x40000040000d7882 */ /* 0x000fe20000000000 */
[----:B------:R-:W-:Y:S02]  /*4790*/  WARPGROUP.DEPBAR.LE gsb0, 0x0 ;  /* 0x00008000000079c5 */ /* 0x000fe40000010000 */
[----:B------:R-:W-:-:S06]  /*47a0*/  WARPGROUP.ARRIVE ;  /* 0x00000000000079c5 */ /* 0x000fcc0000000000 */
[----:B------:R-:W-:Y:S01]  /*47b0*/  HGMMA.64x64x16.F32 R24, gdesc[UR4], R24, gsb0 ;  /* 0x00e00000041879f0 */ /* 0x000fe20008000818 */
[----:B------:R-:W-:Y:S02]  /*47c0*/  ULDC UR6, c[0x0][0x448] ;  /* 0x0001120000067ab9 */ /* 0x000fe40000000800 */
[----:B------:R-:W-:-:S06]  /*47d0*/  UISETP.NE.AND UP0, UPT, UR6, 0x1, UPT ;  /* 0x000000010600788c */ /* 0x000fcc000bf05270 */
[----:B------:R-:W-:-:S05]  /*47e0*/  PLOP3.LUT P2, PT, PT, PT, UP0, 0x80, 0x0 ;  /* 0x000000000000781c */ /* 0x000fca0003f4f008 */
[----:B------:R-:W-:-:S08]  /*47f0*/  @UP0 ULDC UR6, c[0x0][0x44c] ;  /* 0x0001130000060ab9 */ /* 0x000fd00000000800 */
[----:B------:R-:W-:Y:S01]  /*4800*/  @P2 IMAD.HI.U32 R4, R0, UR6, RZ ;  /* 0x0000000600042c27 */ /* 0x000fe2000f8e00ff */
[----:B------:R-:W-:Y:S01]  /*4810*/  @UP0 ULDC UR6, c[0x0][0x450] ;  /* 0x0001140000060ab9 */ /* 0x000fe20000000800 */
[----:B------:R-:W-:-:S03]  /*4820*/  @P2 LOP3.LUT R18, R18, 0x800, RZ, 0xfc, !PT ;  /* 0x0000080012122812 */ /* 0x000fc600078efcff */
[----:B------:R-:W-:Y:S01]  /*4830*/  @P2 SHF.R.U32.HI R0, RZ, UR6, R4 ;  /* 0x00000006ff002c19 */ /* 0x000fe20008011604 */
[----:B------:R-:W-:Y:S02]  /*4840*/  UMOV UR6, 0xffffffc0 ;  /* 0xffffffc000067882 */ /* 0x000fe40000000000 */
[----:B------:R-:W-:Y:S02]  /*4850*/  UIMAD UR6, UR53, UR6, 0x40 ;  /* 0x00000040350674a4 */ /* 0x000fe4000f8e0206 */
[----:B------:R-:W0:Y:S02]  /*4860*/  SHFL.IDX PT, R6, R0, 0x1, 0x1c1f ;  /* 0x003c1f0000067f89 */ /* 0x000e2400000e0000 */
[----:B------:R-:W-:Y:S02]  /*4870*/  UIADD3 UR7, UR51, 0x1, UR6 ;  /* 0x0000000133077890 */ /* 0x000fe4000fffe006 */
[----:B------:R-:W-:Y:S01]  /*4880*/  IMAD.U32 R4, RZ, RZ, UR6 ;  /* 0x00000006ff047e24 */ /* 0x000fe2000f8e00ff */
[----:B------:R-:W3:Y:S04]  /*4890*/  SHFL.IDX PT, R0, R0, RZ, 0x1c1f ;  /* 0x001c1fff00007589 */ /* 0x000ee800000e0000 */
[----:B------:R-:W-:Y:S01]  /*48a0*/  IADD3 R4, -R185, UR51, R4 ;  /* 0x00000033b9047c10 */ /* 0x000fe2000fffe104 */
[----:B------:R-:W-:-:S02]  /*48b0*/  WARPGROUP.DEPBAR.LE gsb0, 0x0 ;  /* 0x00008000000079c5 */ /* 0x000fc40000010000 */
[----:B------:R-:W-:-:S06]  /*48c0*/  WARPGROUP.ARRIVE ;  /* 0x00000000000079c5 */ /* 0x000fcc0000000000 */
[----:B------:R-:W-:Y:S01]  /*48d0*/  HGMMA.64x64x16.F32 R24, gdesc[UR8], R24, gsb0 ;  /* 0x00e00000081879f0 */ /* 0x000fe20008000818 */
[----:B------:R-:W-:Y:S02]  /*48e0*/  ULDC UR10, c[0x0][0x9d8] ;  /* 0x00027600000a7ab9 */ /* 0x000fe40000000800 */
        /* <DEDUP_REMOVED lines=18> */
[----:B----4-:R-:W-:-:S02]  /*4a10*/  IMAD.U32 R30, RZ, RZ, UR7 ;  /* 0x00000007ff1e7e24 */ /* 0x010fc4000f8e00ff */
[----:B------:R-:W-:Y:S01]  /*4a20*/  FMUL.FTZ R50, R50, UR10 ;  /* 0x0000000a32327c20 */ /* 0x000fe20008410000 */
[----:B------:R-:W-:Y:S01]  /*4a30*/  FMUL.FTZ R51, R51, UR10 ;  /* 0x0000000a33337c20 */ /* 0x000fe20008410000 */
[----:B------:R-:W-:Y:S01]  /*4a40*/  FMUL.FTZ R54, R54, UR10 ;  /* 0x0000000a36367c20 */ /* 0x000fe20008410000 */
[----:B------:R-:W-:Y:S01]  /*4a50*/  FMUL.FTZ R55, R55, UR10 ;  /* 0x0000000a37377c20 */ /* 0x000fe20008410000 */
[----:B------:R-:W-:Y:S01]  /*4a60*/  IADD3 R5, R30, -UR52, -R185 ;  /* 0x800000341e057c10 */ /* 0x000fe2000fffe8b9 */
[----:B------:R-:W-:Y:S01]  /*4a70*/  FMUL.FTZ R24, R24, UR10 ;  /* 0x0000000a18187c20 */ /* 0x000fe20008410000 */
[----:B------:R5:W4:Y:S01]  /*4a80*/  MUFU.TANH R9, R27 ;  /* 0x0000001b00097308 */ /* 0x000b220000002400 */
[----:B------:R-:W-:Y:S01]  /*4a90*/  FMUL.FTZ R25, R25, UR10 ;  /* 0x0000000a19197c20 */ /* 0x000fe20008410000 */
[----:B0-----:R-:W-:Y:S01]  /*4aa0*/  VIADDMNMX R6, R6, R5, R4, PT ;  /* 0x0000000506067246 */ /* 0x001fe20003800104 */
[----:B------:R-:W-:Y:S01]  /*4ab0*/  FMUL.FTZ R28, R28, UR10 ;  /* 0x0000000a1c1c7c20 */ /* 0x000fe20008410000 */
[----:B------:R-:W-:Y:S01]  /*4ac0*/  FMUL.FTZ R29, R29, UR10 ;  /* 0x0000000a1d1d7c20 */ /* 0x000fe20008410000 */
[----:B------:R-:W-:Y:S01]  /*4ad0*/  FMUL.FTZ R32, R32, UR10 ;  /* 0x0000000a20207c20 */ /* 0x000fe20008410000 */
[C---:B------:R-:W-:Y:S01]  /*4ae0*/  ISETP.GT.AND P2, PT, R6.reuse, RZ, PT ;  /* 0x000000ff0600720c */ /* 0x040fe20003f44270 */
[----:B------:R-:W-:Y:S01]  /*4af0*/  FMUL.FTZ R33, R33, UR10 ;  /* 0x0000000a21217c20 */ /* 0x000fe20008410000 */
[----:B------:R0:W1:Y:S01]  /*4b00*/  MUFU.TANH R11, R31 ;  /* 0x0000001f000b7308 */ /* 0x0000620000002400 */
[----:B------:R-:W-:Y:S01]  /*4b10*/  ISETP.GT.AND P3, PT, R6, 0x1, PT ;  /* 0x000000010600780c */ /* 0x000fe20003f64270 */
[----:B------:R-:W-:Y:S01]  /*4b20*/  FMUL.FTZ R36, R36, UR10 ;  /* 0x0000000a24247c20 */ /* 0x000fe20008410000 */
[----:B------:R-:W-:Y:S01]  /*4b30*/  ISETP.GT.AND P4, PT, R6, 0x8, PT ;  /* 0x000000080600780c */ /* 0x000fe20003f84270 */
[----:B------:R-:W-:Y:S01]  /*4b40*/  FMUL.FTZ R37, R37, UR10 ;  /* 0x0000000a25257c20 */ /* 0x000fe20008410000 */
[----:B-----5:R-:W-:Y:S01]  /*4b50*/  FSEL R27, R26, -INF , P2 ;  /* 0xff8000001a1b7808 */ /* 0x020fe20001000000 */
[----:B------:R-:W-:Y:S01]  /*4b60*/  FMUL.FTZ R40, R40, UR10 ;  /* 0x0000000a28287c20 */ /* 0x000fe20008410000 */
[----:B------:R-:W-:Y:S01]  /*4b70*/  ISETP.GT.AND P2, PT, R6, 0x9, PT ;  /* 0x000000090600780c */ /* 0x000fe20003f44270 */
[----:B------:R1:W5:Y:S01]  /*4b80*/  MUFU.TANH R12, R34 ;  /* 0x00000022000c7308 */ /* 0x0003620000002400 */
[----:B----4-:R-:W-:Y:S01]  /*4b90*/  FSEL R30, R9, -INF , P3 ;  /* 0xff800000091e7808 */ /* 0x010fe20001800000 */
[----:B------:R-:W-:Y:S01]  /*4ba0*/  FMUL.FTZ R41, R41, UR10 ;  /* 0x0000000a29297c20 */ /* 0x000fe20008410000 */
[----:B0-----:R-:W-:Y:S01]  /*4bb0*/  FSEL R31, R10, -INF , P4 ;  /* 0xff8000000a1f7808 */ /* 0x001fe20002000000 */
[----:B------:R-:W-:Y:S01]  /*4bc0*/  FMUL.FTZ R44, R44, UR10 ;  /* 0x0000000a2c2c7c20 */ /* 0x000fe20008410000 */
[----:B------:R-:W-:Y:S01]  /*4bd0*/  FMNMX.FTZ R10, R27, R30, !PT ;  /* 0x0000001e1b0a7209 */ /* 0x000fe20007810000 */
[----:B------:R-:W-:Y:S01]  /*4be0*/  FMUL.FTZ R45, R45, UR10 ;  /* 0x0000000a2d2d7c20 */ /* 0x000fe20008410000 */
[----:B------:R-:W-:Y:S01]  /*4bf0*/  ISETP.GT.AND P3, PT, R6, 0x10, PT ;  /* 0x000000100600780c */ /* 0x000fe20003f64270 */
[----:B------:R5:W0:Y:S01]  /*4c00*/  MUFU.TANH R13, R35 ;  /* 0x00000023000d7308 */ /* 0x000a220000002400 */
[----:B-1----:R-:W-:Y:S01]  /*4c10*/  FSEL R34, R11, -INF , P2 ;  /* 0xff8000000b227808 */ /* 0x002fe20001000000 */
[----:B------:R-:W-:Y:S01]  /*4c20*/  FMUL.FTZ R48, R48, UR10 ;  /* 0x0000000a30307c20 */ /* 0x000fe20008410000 */
[----:B------:R-:W-:Y:S01]  /*4c30*/  FMNMX.FTZ R9, R31, R10, !PT ;  /* 0x0000000a1f097209 */ /* 0x000fe20007810000 */
[----:B------:R-:W-:Y:S01]  /*4c40*/  FMUL.FTZ R49, R49, UR10 ;  /* 0x0000000a31317c20 */ /* 0x000fe20008410000 */
[----:B------:R-:W-:Y:S01]  /*4c50*/  ISETP.GT.AND P2, PT, R6, 0x11, PT ;  /* 0x000000110600780c */ /* 0x000fe20003f44270 */
[----:B------:R-:W-:Y:S01]  /*4c60*/  FMUL.FTZ R52, R52, UR10 ;  /* 0x0000000a34347c20 */ /* 0x000fe20008410000 */
[----:B------:R-:W-:Y:S01]  /*4c70*/  FMNMX.FTZ R10, R34, R9, !PT ;  /* 0x00000009220a7209 */ /* 0x000fe20007810000 */
[----:B------:R0:W1:Y:S01]  /*4c80*/  MUFU.TANH R14, R38 ;  /* 0x00000026000e7308 */ /* 0x0000620000002400 */
[----:B-----5:R-:W-:Y:S01]  /*4c90*/  FSEL R35, R12, -INF , P3 ;  /* 0xff8000000c237808 */ /* 0x020fe20001800000 */
[----:B------:R-:W-:Y:S01]  /*4ca0*/  FMUL.FTZ R53, R53, UR10 ;  /* 0x0000000a35357c20 */ /* 0x000fe20008410000 */
[----:B------:R-:W-:Y:S01]  /*4cb0*/  ISETP.GT.AND P3, PT, R6, 0x18, PT ;  /* 0x000000180600780c */ /* 0x000fe20003f64270 */
[----:B------:R-:W-:Y:S01]  /*4cc0*/  ULDC UR10, c[0x0][0x988] ;  /* 0x00026200000a7ab9 */ /* 0x000fe20000000800 */
[----:B------:R-:W-:-:S02]  /*4cd0*/  FMNMX.FTZ R9, R35, R10, !PT ;  /* 0x0000000a23097209 */ /* 0x000fc40007810000 */
[----:B---3--:R-:W-:Y:S01]  /*4ce0*/  VIADDMNMX R4, R0, R5, R4, PT ;  /* 0x0000000500047246 */ /* 0x008fe20003800104 */
[----:B------:R1:W3:Y:S01]  /*4cf0*/  MUFU.TANH R15, R39 ;  /* 0x00000027000f7308 */ /* 0x0002e20000002400 */
[----:B0-----:R-:W-:Y:S02]  /*4d00*/  FSEL R38, R13, -INF , P2 ;  /* 0xff8000000d267808 */ /* 0x001fe40001000000 */
[----:B------:R-:W-:Y:S02]  /*4d10*/  ISETP.GT.AND P2, PT, R6, 0x19, PT ;  /* 0x000000190600780c */ /* 0x000fe40003f44270 */
[----:B------:R-:W-:Y:S02]  /*4d20*/  FMNMX.FTZ R10, R38, R9, !PT ;  /* 0x00000009260a7209 */ /* 0x000fe40007810000 */
[----:B------:R-:W-:Y:S01]  /*4d30*/  ISETP.GT.AND P4, PT, R4, 0x8, PT ;  /* 0x000000080400780c */ /* 0x000fe20003f84270 */
[----:B------:R3:W0:Y:S01]  /*4d40*/  MUFU.TANH R20, R42 ;  /* 0x0000002a00147308 */ /* 0x0006220000002400 */
[----:B-1----:R-:W-:-:S02]  /*4d50*/  FSEL R39, R14, -INF , P3 ;  /* 0xff8000000e277808 */ /* 0x002fc40001800000 */
[----:B------:R-:W-:Y:S02]  /*4d60*/  ISETP.GT.AND P3, PT, R6, 0x20, PT ;  /* 0x000000200600780c */ /* 0x000fe40003f64270 */
[----:B------:R-:W-:Y:S02]  /*4d70*/  FMNMX.FTZ R9, R39, R10, !PT ;  /* 0x0000000a27097209 */ /* 0x000fe40007810000 */
[----:B------:R-:W-:Y:S01]  /*4d80*/  ISETP.GT.AND P5, PT, R4, 0x20, PT ;  /* 0x000000200400780c */ /* 0x000fe20003fa4270 */
[----:B------:R0:W1:Y:S01]  /*4d90*/  MUFU.TANH R21, R43 ;  /* 0x0000002b00157308 */ /* 0x0000620000002400 */
[----:B---3--:R-:W-:Y:S02]  /*4da0*/  FSEL R42, R15, -INF , P2 ;  /* 0xff8000000f2a7808 */ /* 0x008fe40001000000 */
[----:B------:R-:W-:Y:S02]  /*4db0*/  ISETP.GT.AND P2, PT, R6, 0x21, PT ;  /* 0x000000210600780c */ /* 0x000fe40003f44270 */
[----:B------:R-:W-:-:S03]  /*4dc0*/  FMNMX.FTZ R10, R42, R9, !PT ;  /* 0x000000092a0a7209 */ /* 0x000fc60007810000 */
[----:B------:R1:W3:Y:S01]  /*4dd0*/  MUFU.TANH R56, R46 ;  /* 0x0000002e00387308 */ /* 0x0002e20000002400 */
[----:B0-----:R-:W-:Y:S02]  /*4de0*/  FSEL R43, R20, -INF , P3 ;  /* 0xff800000142b7808 */ /* 0x001fe40001800000 */
[----:B------:R-:W-:Y:S02]  /*4df0*/  ISETP.GT.AND P3, PT, R6, 0x28, PT ;  /* 0x000000280600780c */ /* 0x000fe40003f64270 */
[----:B------:R-:W-:-:S03]  /*4e00*/  FMNMX.FTZ R9, R43, R10, !PT ;  /* 0x0000000a2b097209 */ /* 0x000fc60007810000 */
[----:B------:R3:W0:Y:S01]  /*4e10*/  MUFU.TANH R26, R47 ;  /* 0x0000002f001a7308 */ /* 0x0006220000002400 */
[----:B-1----:R-:W-:Y:S02]  /*4e20*/  FSEL R46, R21, -INF , P2 ;  /* 0xff800000152e7808 */ /* 0x002fe40001000000 */
[----:B------:R-:W-:Y:S02]  /*4e30*/  ISETP.GT.AND P2, PT, R6, 0x29, PT ;  /* 0x000000290600780c */ /* 0x000fe40003f44270 */
[----:B------:R-:W-:-:S03]  /*4e40*/  FMNMX.FTZ R10, R46, R9, !PT ;  /* 0x000000092e0a7209 */ /* 0x000fc60007810000 */
        /* <DEDUP_REMOVED lines=21> */
[----:B-1----:R-:W-:Y:S02]  /*4fa0*/  FSEL R56, R56, -INF , P2 ;  /* 0xff80000038387808 */ /* 0x002fe40001000000 */
[----:B------:R-:W-:Y:S02]  /*4fb0*/  ISETP.GT.AND P2, PT, R4, RZ, PT ;  /* 0x000000ff0400720c */ /* 0x000fe40003f44270 */
[----:B------:R-:W-:-:S03]  /*4fc0*/  FMNMX.FTZ R9, R56, R9, !PT ;  /* 0x0000000938097209 */ /* 0x000fc60007810000 */
[----:B------:R-:W-:Y:S01]  /*4fd0*/  MUFU.TANH R28, R28 ;  /* 0x0000001c001c7308 */ /* 0x000fe20000002400 */
[----:B---3--:R-:W-:Y:S01]  /*4fe0*/  FSEL R5, R24, -INF , P2 ;  /* 0xff80000018057808 */ /* 0x008fe20001000000 */
[----:B------:R-:W1:Y:S01]  /*4ff0*/  SHFL.BFLY PT, R6, R9, 0x2, 0x1f ;  /* 0x0c401f0009067f89 */ /* 0x000e6200000e0000 */
[----:B------:R-:W-:-:S05]  /*5000*/  ISETP.GT.AND P2, PT, R4, 0x9, PT ;  /* 0x000000090400780c */ /* 0x000fca0003f44270 */
[----:B------:R-:W3:Y:S01]  /*5010*/  MUFU.TANH R11, R29 ;  /* 0x0000001d000b7308 */ /* 0x000ee20000002400 */
[----:B0-----:R-:W-:Y:S02]  /*5020*/  FSEL R10, R10, -INF , P3 ;  /* 0xff8000000a0a7808 */ /* 0x001fe40001800000 */
[----:B------:R-:W-:-:S05]  /*5030*/  ISETP.GT.AND P3, PT, R4, 0x10, PT ;  /* 0x000000100400780c */ /* 0x000fca0003f64270 */
[----:B------:R-:W0:Y:S08]  /*5040*/  MUFU.TANH R12, R32 ;  /* 0x00000020000c7308 */ /* 0x000e300000002400 */
[----:B------:R-:W4:Y:S01]  /*5050*/  MUFU.TANH R13, R33 ;  /* 0x00000021000d7308 */ /* 0x000f220000002400 */
[----:B---3--:R-:W-:Y:S02]  /*5060*/  FSEL R11, R11, -INF , P2 ;  /* 0xff8000000b0b7808 */ /* 0x008fe40001000000 */
[----:B-1----:R-:W-:-:S02]  /*5070*/  FMNMX.FTZ R6, R9, R6, !PT ;  /* 0x0000000609067209 */ /* 0x002fc40007810000 */
[----:B------:R-:W-:-:S03]  /*5080*/  ISETP.GT.AND P2, PT, R4, 0x11, PT ;  /* 0x000000110400780c */ /* 0x000fc60003f44270 */
[----:B------:R-:W1:Y:S01]  /*5090*/  SHFL.BFLY PT, R9, R6, 0x1, 0x1f ;  /* 0x0c201f0006097f89 */ /* 0x000e6200000e0000 */
[----:B------:R-:W3:Y:S01]  /*50a0*/  MUFU.TANH R14, R36 ;  /* 0x00000024000e7308 */ /* 0x000ee20000002400 */
[----:B0-----:R-:W-:Y:S02]  /*50b0*/  FSEL R12, R12, -INF , P3 ;  /* 0xff8000000c0c7808 */ /* 0x001fe40001800000 */
[----:B------:R-:W-:-:S05]  /*50c0*/  ISETP.GT.AND P3, PT, R4, 0x18, PT ;  /* 0x000000180400780c */ /* 0x000fca0003f64270 */
[----:B------:R-:W-:Y:S01]  /*50d0*/  MUFU.TANH R37, R37 ;  /* 0x0000002500257308 */ /* 0x000fe20000002400 */
[----:B----4-:R-:W-:Y:S02]  /*50e0*/  FSEL R13, R13, -INF , P2 ;  /* 0xff8000000d0d7808 */ /* 0x010fe40001000000 */
[----:B------:R-:W-:-:S05]  /*50f0*/  ISETP.GT.AND P2, PT, R4, 0x19, PT ;  /* 0x000000190400780c */ /* 0x000fca0003f44270 */
[----:B------:R-:W0:Y:S01]  /*5100*/  MUFU.TANH R20, R40 ;  /* 0x0000002800147308 */ /* 0x000e220000002400 */
[----:B---3--:R-:W-:Y:S02]  /*5110*/  FSEL R14, R14, -INF , P3 ;  /* 0xff8000000e0e7808 */ /* 0x008fe40001800000 */
[----:B------:R-:W-:Y:S02]  /*5120*/  ISETP.GT.AND P3, PT, R4, 0x28, PT ;  /* 0x000000280400780c */ /* 0x000fe40003f64270 */
[----:B-1----:R-:W-:-:S03]  /*5130*/  FMNMX.FTZ R0, R6, R9, !PT ;  /* 0x0000000906007209 */ /* 0x002fc60007810000 */
[----:B------:R-:W1:Y:S01]  /*5140*/  MUFU.TANH R41, R41 ;  /* 0x0000002900297308 */ /* 0x000e620000002400 */
[----:B------:R-:W-:Y:S02]  /*5150*/  FSEL R9, R28, -INF , P4 ;  /* 0xff8000001c097808 */ /* 0x000fe40002000000 */
[----:B------:R-:W-:Y:S02]  /*5160*/  FMNMX.FTZ R6, R5, R10, !PT ;  /* 0x0000000a05067209 */ /* 0x000fe40007810000 */
[----:B------:R-:W-:Y:S02]  /*5170*/  ISETP.GT.AND P4, PT, R4, 0x21, PT ;  /* 0x000000210400780c */ /* 0x000fe40003f84270 */
[----:B------:R-:W-:Y:S01]  /*5180*/  FMNMX.FTZ R6, R9, R6, !PT ;  /* 0x0000000609067209 */ /* 0x000fe20007810000 */
[----:B------:R-:W3:Y:S01]  /*5190*/  MUFU.TANH R44, R44 ;  /* 0x0000002c002c7308 */ /* 0x000ee20000002400 */
[----:B0-----:R-:W-:Y:S02]  /*51a0*/  FSEL R20, R20, -INF , P5 ;  /* 0xff80000014147808 */ /* 0x001fe40002800000 */
[----:B------:R-:W-:-:S02]  /*51b0*/  FMNMX.FTZ R15, R11, R6, !PT ;  /* 0x000000060b0f7209 */ /* 0x000fc40007810000 */
[----:B------:R-:W-:Y:S02]  /*51c0*/  ISETP.GT.AND P5, PT, R4, 0x30, PT ;  /* 0x000000300400780c */ /* 0x000fe40003fa4270 */
[----:B------:R-:W-:Y:S01]  /*51d0*/  FMNMX.FTZ R6, R12, R15, !PT ;  /* 0x0000000f0c067209 */ /* 0x000fe20007810000 */
[----:B------:R-:W0:Y:S01]  /*51e0*/  MUFU.TANH R45, R45 ;  /* 0x0000002d002d7308 */ /* 0x000e220000002400 */
[----:B------:R-:W-:Y:S02]  /*51f0*/  FSEL R15, R37, -INF , P2 ;  /* 0xff800000250f7808 */ /* 0x000fe40001000000 */
[----:B------:R-:W-:Y:S02]  /*5200*/  FMNMX.FTZ R21, R13, R6, !PT ;  /* 0x000000060d157209 */ /* 0x000fe40007810000 */
[----:B------:R-:W-:Y:S02]  /*5210*/  ISETP.GT.AND P2, PT, R4, 0x29, PT ;  /* 0x000000290400780c */ /* 0x000fe40003f44270 */
[----:B------:R-:W-:Y:S01]  /*5220*/  FMNMX.FTZ R6, R14, R21, !PT ;  /* 0x000000150e067209 */ /* 0x000fe20007810000 */
[----:B------:R-:W4:Y:S01]  /*5230*/  MUFU.TANH R26, R48 ;  /* 0x00000030001a7308 */ /* 0x000f220000002400 */
[----:B-1----:R-:W-:-:S02]  /*5240*/  FSEL R21, R41, -INF , P4 ;  /* 0xff80000029157808 */ /* 0x002fc40002000000 */
[----:B------:R-:W-:Y:S02]  /*5250*/  FMNMX.FTZ R25, R15, R6, !PT ;  /* 0x000000060f197209 */ /* 0x000fe40007810000 */
[----:B------:R-:W-:Y:S02]  /*5260*/  FSETP.NEU.FTZ.AND P4, PT, R0, -INF , PT ;  /* 0xff8000000000780b */ /* 0x000fe40003f9d000 */
[----:B------:R-:W-:Y:S01]  /*5270*/  FMNMX.FTZ R6, R20, R25, !PT ;  /* 0x0000001914067209 */ /* 0x000fe20007810000 */
[----:B------:R-:W1:Y:S01]  /*5280*/  MUFU.TANH R49, R49 ;  /* 0x0000003100317308 */ /* 0x000e620000002400 */
[----:B------:R-:W-:Y:S01]  /*5290*/  FMUL.FTZ R25, R0, UR10 ;  /* 0x0000000a00197c20 */ /* 0x000fe20008410000 */
[----:B---3--:R-:W-:Y:S02]  /*52a0*/  FSEL R24, R44, -INF , P3 ;  /* 0xff8000002c187808 */ /* 0x008fe40001800000 */
[----:B------:R-:W-:Y:S02]  /*52b0*/  FMNMX.FTZ R29, R21, R6, !PT ;  /* 0x00000006151d7209 */ /* 0x000fe40007810000 */
[----:B------:R-:W-:-:S02]  /*52c0*/  FSEL R32, R25, RZ, P4 ;  /* 0x000000ff19207208 */ /* 0x000fc40002000000 */
[----:B------:R-:W3:Y:S01]  /*52d0*/  MUFU.TANH R28, R52 ;  /* 0x00000034001c7308 */ /* 0x000ee20000002400 */
[----:B0-----:R-:W-:Y:S02]  /*52e0*/  FSEL R25, R45, -INF , P2 ;  /* 0xff8000002d197808 */ /* 0x001fe40001000000 */
[----:B------:R-:W-:Y:S01]  /*52f0*/  FMNMX.FTZ R6, R24, R29, !PT ;  /* 0x0000001d18067209 */ /* 0x000fe20007810000 */
[--C-:B------:R-:W-:Y:S01]  /*5300*/  FFMA.FTZ R36, R27, UR10, -R32.reuse ;  /* 0x0000000a1b247c23 */ /* 0x100fe20008010820 */
[----:B------:R-:W-:Y:S01]  /*5310*/  ISETP.GT.AND P2, PT, R4, 0x31, PT ;  /* 0x000000310400780c */ /* 0x000fe20003f44270 */
[--C-:B------:R-:W-:Y:S01]  /*5320*/  FFMA.FTZ R30, R30, UR10, -R32.reuse ;  /* 0x0000000a1e1e7c23 */ /* 0x100fe20008010820 */
[----:B----4-:R-:W-:Y:S01]  /*5330*/  FSEL R26, R26, -INF , P5 ;  /* 0xff8000001a1a7808 */ /* 0x010fe20002800000 */
[----:B------:R-:W0:Y:S01]  /*5340*/  MUFU.TANH R53, R53 ;  /* 0x0000003500357308 */ /* 0x000e220000002400 */
[----:B------:R-:W-:Y:S01]  /*5350*/  FMNMX.FTZ R29, R25, R6, !PT ;  /* 0x00000006191d7209 */ /* 0x000fe20007810000 */
[--C-:B------:R-:W-:Y:S01]  /*5360*/  FFMA.FTZ R34, R34, UR10, -R32.reuse ;  /* 0x0000000a22227c23 */ /* 0x100fe20008010820 */
[----:B------:R-:W-:Y:S01]  /*5370*/  ISETP.GT.AND P3, PT, R4, 0x38, PT ;  /* 0x000000380400780c */ /* 0x000fe20003f64270 */
[--C-:B------:R-:W-:Y:S01]  /*5380*/  FFMA.FTZ R35, R35, UR10, -R32.reuse ;  /* 0x0000000a23237c23 */ /* 0x100fe20008010820 */
[----:B-1----:R-:W-:Y:S01]  /*5390*/  FSEL R27, R49, -INF , P2 ;  /* 0xff800000311b7808 */ /* 0x002fe20001000000 */
[--C-:B------:R-:W-:Y:S01]  /*53a0*/  FFMA.FTZ R38, R38, UR10, -R32.reuse ;  /* 0x0000000a26267c23 */ /* 0x100fe20008010820 */
[----:B------:R-:W-:Y:S01]  /*53b0*/  FMNMX.FTZ R6, R26, R29, !PT ;  /* 0x0000001d1a067209 */ /* 0x000fe20007810000 */
[----:B------:R-:W-:Y:S01]  /*53c0*/  MUFU.EX2 R153, R30 ;  /* 0x0000001e00997308 */ /* 0x000fe20000000800 */
[----:B------:R-:W-:Y:S01]  /*53d0*/  ISETP.GT.AND P2, PT, R4, 0x39, PT ;  /* 0x000000390400780c */ /* 0x000fe20003f44270 */
[--C-:B------:R-:W-:Y:S01]  /*53e0*/  FFMA.FTZ R39, R39, UR10, -R32.reuse ;  /* 0x0000000a27277c23 */ /* 0x100fe20008010820 */
[----:B---3--:R-:W-:Y:S01]  /*53f0*/  FSEL R28, R28, -INF , P3 ;  /* 0xff8000001c1c7808 */ /* 0x008fe20001800000 */
[--C-:B------:R-:W-:Y:S01]  /*5400*/  FFMA.FTZ R42, R42, UR10, -R32.reuse ;  /* 0x0000000a2a2a7c23 */ /* 0x100fe20008010820 */
[----:B------:R-:W-:Y:S01]  /*5410*/  FMNMX.FTZ R33, R27, R6, !PT ;  /* 0x000000061b217209 */ /* 0x000fe20007810000 */
[--C-:B------:R-:W-:Y:S01]  /*5420*/  FFMA.FTZ R6, R31, UR10, -R32.reuse ;  /* 0x0000000a1f067c23 */ /* 0x100fe20008010820 */
[--C-:B------:R-:W-:Y:S01]  /*5430*/  FFMA.FTZ R43, R43, UR10, -R32.reuse ;  /* 0x0000000a2b2b7c23 */ /* 0x100fe20008010820 */
[----:B------:R-:W-:Y:S01]  /*5440*/  MUFU.EX2 R36, R36 ;  /* 0x0000002400247308 */ /* 0x000fe20000000800 */
[----:B0-----:R-:W-:Y:S01]  /*5450*/  FSEL R29, R53, -INF , P2 ;  /* 0xff800000351d7808 */ /* 0x001fe20001000000 */
[--C-:B------:R-:W-:Y:S01]  /*5460*/  FFMA.FTZ R46, R46, UR10, -R32.reuse ;  /* 0x0000000a2e2e7c23 */ /* 0x100fe20008010820 */
[----:B------:R-:W-:Y:S01]  /*5470*/  FMNMX.FTZ R4, R28, R33, !PT ;  /* 0x000000211c047209 */ /* 0x000fe20007810000 */
[--C-:B------:R-:W-:Y:S01]  /*5480*/  FFMA.FTZ R47, R47, UR10, -R32.reuse ;  /* 0x0000000a2f2f7c23 */ /* 0x100fe20008010820 */
[--C-:B------:R-:W-:Y:S01]  /*5490*/  FFMA.FTZ R50, R50, UR10, -R32.reuse ;  /* 0x0000000a32327c23 */ /* 0x100fe20008010820 */
[--C-:B------:R-:W-:Y:S01]  /*54a0*/  FFMA.FTZ R51, R51, UR10, -R32.reuse ;  /* 0x0000000a33337c23 */ /* 0x100fe20008010820 */
[----:B------:R-:W-:Y:S01]  /*54b0*/  FMNMX.FTZ R4, R29, R4, !PT ;  /* 0x000000041d047209 */ /* 0x000fe20007810000 */
[----:B------:R0:W-:Y:S01]  /*54c0*/  MUFU.EX2 R155, R6 ;  /* 0x00000006009b7308 */ /* 0x0001e20000000800 */
[--C-:B------:R-:W-:Y:S01]  /*54d0*/  FFMA.FTZ R54, R54, UR10, -R32.reuse ;  /* 0x0000000a36367c23 */ /* 0x100fe20008010820 */
[--C-:B------:R-:W-:Y:S01]  /*54e0*/  FFMA.FTZ R55, R55, UR10, -R32.reuse ;  /* 0x0000000a37377c23 */ /* 0x100fe20008010820 */
[----:B------:R-:W-:Y:S01]  /*54f0*/  FFMA.FTZ R32, R56, UR10, -R32 ;  /* 0x0000000a38207c23 */ /* 0x000fe20008010820 */
[----:B------:R-:W1:Y:S04]  /*5500*/  SHFL.BFLY PT, R31, R4, 0x2, 0x1f ;  /* 0x0c401f00041f7f89 */ /* 0x000e6800000e0000 */
[----:B------:R-:W-:Y:S08]  /*5510*/  MUFU.EX2 R34, R34 ;  /* 0x0000002200227308 */ /* 0x000ff00000000800 */
[----:B------:R-:W-:Y:S08]  /*5520*/  MUFU.EX2 R35, R35 ;  /* 0x0000002300237308 */ /* 0x000ff00000000800 */
[----:B------:R-:W3:Y:S01]  /*5530*/  MUFU.EX2 R38, R38 ;  /* 0x0000002600267308 */ /* 0x000ee20000000800 */
[----:B-1----:R-:W-:-:S07]  /*5540*/  FMNMX.FTZ R31, R4, R31, !PT ;  /* 0x0000001f041f7209 */ /* 0x002fce0007810000 */
[----:B------:R-:W-:Y:S01]  /*5550*/  MUFU.EX2 R39, R39 ;  /* 0x0000002700277308 */ /* 0x000fe20000000800 */
[----:B0-----:R-:W0:Y:S07]  /*5560*/  SHFL.BFLY PT, R6, R31, 0x1, 0x1f ;  /* 0x0c201f001f067f89 */ /* 0x001e2e00000e0000 */
[----:B------:R-:W1:Y:S01]  /*5570*/  MUFU.EX2 R42, R42 ;  /* 0x0000002a002a7308 */ /* 0x000e620000000800 */
[----:B---3--:R-:W-:-:S07]  /*5580*/  F2FP.F16.F32.PACK_AB R157, R38, R35 ;  /* 0x00000023269d723e */ /* 0x008fce00000000ff */
[----:B------:R-:W-:Y:S08]  /*5590*/  MUFU.EX2 R43, R43 ;  /* 0x0000002b002b7308 */ /* 0x000ff00000000800 */
[----:B------:R-:W3:Y:S01]  /*55a0*/  MUFU.EX2 R46, R46 ;  /* 0x0000002e002e7308 */ /* 0x000ee20000000800 */
[----:B0-----:R-:W-:Y:S02]  /*55b0*/  FMNMX.FTZ R6, R31, R6, !PT ;  /* 0x000000061f067209 */ /* 0x001fe40007810000 */
[----:B-1----:R-:W-:-:S02]  /*55c0*/  F2FP.F16.F32.PACK_AB R159, R42, R39 ;  /* 0x000000272a9f723e */ /* 0x002fc400000000ff */
[C---:B------:R-:W-:Y:S01]  /*55d0*/  FSETP.NEU.FTZ.AND P2, PT, R6.reuse, -INF , PT ;  /* 0xff8000000600780b */ /* 0x040fe20003f5d000 */
[----:B------:R-:W-:Y:S02]  /*55e0*/  FMUL.FTZ R4, R6, UR10 ;  /* 0x0000000a06047c20 */ /* 0x000fe40008410000 */
[----:B------:R-:W-:Y:S03]  /*55f0*/  MUFU.EX2 R47, R47 ;  /* 0x0000002f002f7308 */ /* 0x000fe60000000800 */
[----:B------:R-:W-:Y:S01]  /*5600*/  FSEL R30, R4, RZ, P2 ;  /* 0x000000ff041e7208 */ /* 0x000fe20001000000 */
[----:B------:R-:W-:Y:S01]  /*5610*/  FADD.FTZ R4, R36, R153 ;  /* 0x0000009924047221 */ /* 0x000fe20000010000 */
[----:B------:R-:W-:-:S03]  /*5620*/  F2FP.F16.F32.PACK_AB R153, R153, R36 ;  /* 0x000000249999723e */ /* 0x000fc600000000ff */
        /* <DEDUP_REMOVED lines=17> */
[----:B------:R-:W-:Y:S01]  /*5740*/  FFMA.FTZ R29, R29, UR10, -R30 ;  /* 0x0000000a1d1d7c23 */ /* 0x000fe2000801081e */
[----:B---3--:R-:W-:-:S04]  /*5750*/  F2FP.F16.F32.PACK_AB R161, R46, R43 ;  /* 0x0000002b2ea1723e */ /* 0x008fc800000000ff */
[----:B------:R-:W1:Y:S08]  /*5760*/  MUFU.EX2 R9, R9 ;  /* 0x0000000900097308 */ /* 0x000e700000000800 */
[----:B------:R3:W4:Y:S01]  /*5770*/  MUFU.EX2 R154, R11 ;  /* 0x0000000b009a7308 */ /* 0x0007220000000800 */
[----:B0-----:R-:W-:Y:S01]  /*5780*/  FADD.FTZ R40, R5, R10 ;  /* 0x0000000a05287221 */ /* 0x001fe20000010000 */
[----:B------:R-:W-:-:S06]  /*5790*/  F2FP.F16.F32.PACK_AB R152, R10, R5 ;  /* 0x000000050a98723e */ /* 0x000fcc00000000ff */
[----:B------:R-:W0:Y:S01]  /*57a0*/  MUFU.EX2 R12, R12 ;  /* 0x0000000c000c7308 */ /* 0x000e220000000800 */
[----:B---3--:R-:W-:Y:S01]  /*57b0*/  FADD.FTZ R11, R155, R4 ;  /* 0x000000049b0b7221 */ /* 0x008fe20000010000 */
[----:B------:R-:W-:Y:S01]  /*57c0*/  @!P1 VIADD R4, R7, 0x28c40 ;  /* 0x00028c4007049836 */ /* 0x000fe20000000000 */
[C---:B------:R-:W-:Y:S02]  /*57d0*/  F2FP.F16.F32.PACK_AB R155, R34.reuse, R155 ;  /* 0x0000009b229b723e */ /* 0x040fe400000000ff */
[----:B------:R-:W-:Y:S01]  /*57e0*/  FADD.FTZ R44, R34, R11 ;  /* 0x0000000b222c7221 */ /* 0x000fe20000010000 */
[----:B-1----:R-:W-:Y:S01]  /*57f0*/  FADD.FTZ R11, R9, R40 ;  /* 0x00000028090b7221 */ /* 0x002fe20000010000 */
[----:B------:R-:W-:Y:S01]  /*5800*/  @!P1 PRMT R4, RZ, 0x654, R4 ;  /* 0x00000654ff049816 */ /* 0x000fe20000000004 */
[----:B------:R-:W1:Y:S01]  /*5810*/  MUFU.EX2 R13, R13 ;  /* 0x0000000d000d7308 */ /* 0x000e620000000800 */
[----:B------:R-:W-:Y:S01]  /*5820*/  FADD.FTZ R31, R35, R44 ;  /* 0x0000002c231f7221 */ /* 0x000fe20000010000 */
[C---:B----4-:R-:W-:Y:S01]  /*5830*/  FADD.FTZ R11, R154.reuse, R11 ;  /* 0x0000000b9a0b7221 */ /* 0x050fe20000010000 */
[----:B------:R0:W-:Y:S01]  /*5840*/  @!P1 SYNCS.ARRIVE.TRANS64.RED.A1T0 RZ, [R4+URZ], RZ ;  /* 0x000000ff04ff99a7 */ /* 0x0001e2000810043f */
[----:B------:R-:W-:Y:S01]  /*5850*/  F2FP.F16.F32.PACK_AB R154, R154, R9 ;  /* 0x000000099a9a723e */ /* 0x000fe200000000ff */
[----:B------:R-:W-:Y:S01]  /*5860*/  FADD.FTZ R40, R38, R31 ;  /* 0x0000001f26287221 */ /* 0x000fe20000010000 */
[----:B------:R-:W-:Y:S03]  /*5870*/  BAR.SYNC.DEFER_BLOCKING 0xf, 0x100 ;  /* 0x03c4000000007b1d */ /* 0x000fe60000010000 */
[----:B------:R-:W-:Y:S01]  /*5880*/  FADD.FTZ R31, R39, R40 ;  /* 0x00000028271f7221 */ /* 0x000fe20000010000 */
[----:B0-----:R-:W-:-:S02]  /*5890*/  FADD.FTZ R4, R12, R11 ;  /* 0x0000000b0c047221 */ /* 0x001fc40000010000 */
[----:B------:R-:W0:Y:S01]  /*58a0*/  MUFU.EX2 R14, R14 ;  /* 0x0000000e000e7308 */ /* 0x000e220000000800 */
[----:B------:R-:W-:Y:S01]  /*58b0*/  FADD.FTZ R30, R42, R31 ;  /* 0x0000001f2a1e7221 */ /* 0x000fe20000010000 */
[----:B-1----:R-:W-:-:S03]  /*58c0*/  FADD.FTZ R11, R13, R4 ;  /* 0x000000040d0b7221 */ /* 0x002fc60000010000 */
[----:B------:R-:W-:Y:S01]  /*58d0*/  FADD.FTZ R31, R43, R30 ;  /* 0x0000001e2b1f7221 */ /* 0x000fe20000010000 */
[----:B------:R-:W-:Y:S02]  /*58e0*/  F2FP.F16.F32.PACK_AB R156, R13, R12 ;  /* 0x0000000c0d9c723e */ /* 0x000fe400000000ff */
[----:B------:R-:W1:Y:S01]  /*58f0*/  MUFU.EX2 R15, R15 ;  /* 0x0000000f000f7308 */ /* 0x000e620000000800 */
[----:B------:R-:W-:-:S04]  /*5900*/  FADD.FTZ R30, R46, R31 ;  /* 0x0000001f2e1e7221 */ /* 0x000fc80000010000 */
[----:B------:R-:W-:-:S03]  /*5910*/  FADD.FTZ R9, R47, R30 ;  /* 0x0000001e2f097221 */ /* 0x000fc60000010000 */
[----:B------:R-:W3:Y:S01]  /*5920*/  MUFU.EX2 R20, R20 ;  /* 0x0000001400147308 */ /* 0x000ee20000000800 */
[----:B0-----:R-:W-:Y:S01]  /*5930*/  FADD.FTZ R4, R14, R11 ;  /* 0x0000000b0e047221 */ /* 0x001fe20000010000 */
[----:B------:R0:W-:Y:S06]  /*5940*/  STSM.16.M88.4 [R19+0x26800], R152 ;  /* 0x0268009813007844 */ /* 0x0001ec0000000200 */
[----:B------:R-:W4:Y:S01]  /*5950*/  MUFU.EX2 R21, R21 ;  /* 0x0000001500157308 */ /* 0x000f220000000800 */
[C---:B-1----:R-:W-:Y:S01]  /*5960*/  FADD.FTZ R11, R15.reuse, R4 ;  /* 0x000000040f0b7221 */ /* 0x042fe20000010000 */
[----:B------:R-:W-:-:S05]  /*5970*/  F2FP.F16.F32.PACK_AB R158, R15, R14 ;  /* 0x0000000e0f9e723e */ /* 0x000fca00000000ff */
[----:B------:R0:W-:Y:S01]  /*5980*/  STSM.16.M88.4 [R184], R156 ;  /* 0x0000009cb8007844 */ /* 0x0001e20000000200 */
[----:B------:R-:W1:Y:S01]  /*5990*/  MUFU.EX2 R24, R24 ;  /* 0x0000001800187308 */ /* 0x000e620000000800 */
[----:B---3--:R-:W-:-:S07]  /*59a0*/  FADD.FTZ R4, R20, R11 ;  /* 0x0000000b14047221 */ /* 0x008fce0000010000 */
[----:B------:R-:W3:Y:S01]  /*59b0*/  MUFU.EX2 R50, R50 ;  /* 0x0000003200327308 */ /* 0x000ee20000000800 */
[C---:B----4-:R-:W-:Y:S01]  /*59c0*/  FADD.FTZ R5, R21.reuse, R4 ;  /* 0x0000000415057221 */ /* 0x050fe20000010000 */
[----:B------:R-:W-:-:S06]  /*59d0*/  F2FP.F16.F32.PACK_AB R160, R21, R20 ;  /* 0x0000001415a0723e */ /* 0x000fcc00000000ff */
[----:B------:R-:W4:Y:S01]  /*59e0*/  MUFU.EX2 R25, R25 ;  /* 0x0000001900197308 */ /* 0x000f220000000800 */
[----:B-1----:R-:W-:-:S07]  /*59f0*/  FADD.FTZ R4, R24, R5 ;  /* 0x0000000518047221 */ /* 0x002fce0000010000 */
[----:B------:R-:W-:Y:S01]  /*5a00*/  MUFU.EX2 R51, R51 ;  /* 0x0000003300337308 */ /* 0x000fe20000000800 */
[C---:B---3--:R-:W-:Y:S01]  /*5a10*/  F2FP.F16.F32.PACK_AB R163, R50.reuse, R47 ;  /* 0x0000002f32a3723e */ /* 0x048fe200000000ff */
        /* <DEDUP_REMOVED lines=26> */
.L_x_7594:
[----:B------:R1:W3:Y:S01]  /*5bc0*/  SYNCS.PHASECHK.TRANS64.TRYWAIT P2, [R7+URZ+0x28c50], R8 ;  /* 0x028c5008070075a7 */ /* 0x0002e2000804017f */
[----:B------:R-:W-:Y:S05]  /*5bd0*/  @!P0 BRA `(.L_x_7595) ;  /* 0x0000000000048947 */ /* 0x000fea0003800000 */
[----:B------:R-:W-:Y:S01]  /*5be0*/  BPT.TRAP 0x1 ;  /* 0x000000040000795c */ /* 0x000fe20000300000 */
.L_x_7595:
[----:B---3--:R-:W-:Y:S05]  /*5bf0*/  @P2 BRA `(.L_x_7596) ;  /* 0x0000000000082947 */ /* 0x008fea0003800000 */
[----:B------:R-:W3:Y:S02]  /*5c00*/  SYNCS.PHASECHK.TRANS64.TRYWAIT P2, [R7+URZ+0x28c50], R8 ;  /* 0x028c5008070075a7 */ /* 0x000ee4000804017f */
[----:B---3--:R-:W-:Y:S05]  /*5c10*/  @!P2 BRA `(.L_x_7597) ;  /* 0x00000114001ca947 */ /* 0x008fea0003800000 */
.L_x_7596:
[----:B------:R-:W-:Y:S01]  /*5c20*/  ULEA UR11, UR37, UR50, 0xc ;  /* 0x00000032250b7291 */ /* 0x000fe2000f8e603f */
[----:B------:R-:W-:Y:S01]  /*5c30*/  WARPGROUP.ARRIVE ;  /* 0x00000000000079c5 */ /* 0x000fe20000000000 */
[----:B------:R-:W-:Y:S01]  /*5c40*/  UMOV UR7, 0x40000040 ;  /* 0x4000004000077882 */ /* 0x000fe20000000000 */
[----:B------:R-:W-:Y:S01]  /*5c50*/  @UP0 ULDC UR14, c[0x0][0x450] ;  /* 0x00011400000e0ab9 */ /* 0x000fe20000000800 */
[----:B------:R-:W-:Y:S01]  /*5c60*/  UIADD3 UR21, UR53, -0x2, URZ ;  /* 0xfffffffe35157890 */ /* 0x000fe2000fffe03f */
[----:B-123--:R-:W-:Y:S02]  /*5c70*/  @!P1 VIADD R7, R7, 0x28c60 ;  /* 0x00028c6007079836 */ /* 0x00efe40000000000 */
[----:B------:R-:W-:Y:S02]  /*5c80*/  UMOV UR6, UR11 ;  /* 0x0000000b00067c82 */ /* 0x000fe40008000000 */
[----:B------:R-:W-:Y:S01]  /*5c90*/  HGMMA.64x256x16.F32 R24, R152, gdesc[UR4].tnspB, RZ, !UPT, gsb0 ;  /* 0x43e0000498187df0 */ /* 0x000fe2000c0008ff */
        /* <DEDUP_REMOVED lines=24> */
[----:B------:R-:W-:-:S04]  /*5e20*/  USHF.R.S32.HI UR7, URZ, 0x1f, UR6 ;  /* 0x0000001f3f077899 */ /* 0x000fc80008011406 */
[----:B------:R-:W-:-:S04]  /*5e30*/  ULEA.HI UR7, UR7, UR6, URZ, 0x6 ;  /* 0x0000000607077291 */ /* 0x000fc8000f8f303f */
[----:B------:R-:W-:-:S04]  /*5e40*/  USHF.R.S32.HI UR7, URZ, 0x6, UR7 ;  /* 0x000000063f077899 */ /* 0x000fc80008011407 */
[----:B------:R-:W-:-:S04]  /*5e50*/  UISETP.LT.AND UP1, UPT, UR49, UR7, UPT ;  /* 0x000000073100728c */ /* 0x000fc8000bf21270 */
[----:B------:R-:W-:-:S04]  /*5e60*/  USEL UR20, UR49, UR7, !UP1 ;  /* 0x0000000731147287 */ /* 0x000fc8000c800000 */
        /* <DEDUP_REMOVED lines=18> */
.L_x_7607:
[----:B------:R-:W-:-:S04]  /*5f90*/  UIADD3 UR37, UR23, 0x1, URZ ;  /* 0x0000000117257890 */ /* 0x000fc8000fffe03f */
[----:B------:R-:W-:-:S04]  /*5fa0*/  UISETP.NE.AND UP1, UPT, UR37, 0x2, UPT ;  /* 0x000000022500788c */ /* 0x000fc8000bf25270 */
[----:B------:R-:W-:Y:S02]  /*5fb0*/  USEL UR6, URZ, 0x1, UP1 ;  /* 0x000000013f067887 */ /* 0x000fe40008800000 */
[----:B------:R-:W-:Y:S02]  /*5fc0*/  USEL UR37, UR37, URZ, UP1 ;  /* 0x0000003f25257287 */ /* 0x000fe40008800000 */
[----:B------:R-:W-:Y:S01]  /*5fd0*/  ULOP3.LUT UR38, UR38, UR6, URZ, 0x3c, !UPT ;  /* 0x0000000626267292 */ /* 0x000fe2000f8e3c3f */
[----:B0-23--:R-:W-:Y:S11]  /*5fe0*/  @!P0 BRA `(.L_x_7599) ;  /* 0x0000000000048947 */ /* 0x00dff60003800000 */
[----:B------:R-:W-:Y:S01]  /*5ff0*/  BPT.TRAP 0x1 ;  /* 0x000000040000795c */ /* 0x000fe20000300000 */
.L_x_7599:
[----:B------:R-:W-:Y:S01]  /*6000*/  ULEA UR25, UR37, UR46, 0x3 ;  /* 0x0000002e25197291 */ /* 0x000fe2000f8e183f */
[----:B-1----:R-:W-:-:S05]  /*6010*/  IMAD.U32 R7, RZ, RZ, UR38 ;  /* 0x00000026ff077e24 */ /* 0x002fca000f8e00ff */
[----:B------:R-:W-:-:S04]  /*6020*/  SHF.L.U32 R7, R7, 0x1f, RZ ;  /* 0x0000001f07077819 */ /* 0x000fc800000006ff */
[----:B------:R1:W2:Y:S01]  /*6030*/  SYNCS.PHASECHK.TRANS64.TRYWAIT P2, [UR25+0x28c30], R7 ;  /* 0x028c3007ff0075a7 */ /* 0x0002a20008040159 */
[----:B------:R-:W-:Y:S05]  /*6040*/  @!P0 BRA `(.L_x_7600) ;  /* 0x0000000000048947 */ /* 0x000fea0003800000 */
[----:B------:R-:W-:Y:S01]  /*6050*/  BPT.TRAP 0x1 ;  /* 0x000000040000795c */ /* 0x000fe20000300000 */
.L_x_7600:
[----:B------:R-:W-:Y:S01]  /*6060*/  VIADD R10, R186, UR39 ;  /* 0x00000027ba0a7c36 */ /* 0x000fe20008000000 */
[----:B--2---:R-:W-:Y:S06]  /*6070*/  @P2 BRA `(.L_x_7601) ;  /* 0x0000000000082947 */ /* 0x004fec0003800000 */
[----:B------:R-:W2:Y:S02]  /*6080*/  SYNCS.PHASECHK.TRANS64.TRYWAIT P2, [UR25+0x28c30], R7 ;  /* 0x028c3007ff0075a7 */ /* 0x000ea40008040159 */
[----:B--2---:R-:W-:Y:S05]  /*6090*/  @!P2 BRA `(.L_x_7602) ;  /* 0x000001100010a947 */ /* 0x004fea0003800000 */
.L_x_7601:
[----:B------:R-:W-:Y:S01]  /*60a0*/  R2UR UR18, R3 ;  /* 0x00000000031272ca */ /* 0x000fe200000e0000 */
[----:B0-----:R-:W-:Y:S01]  /*60b0*/  WARPGROUP.ARRIVE ;  /* 0x00000000000079c5 */ /* 0x001fe20000000000 */
[----:B------:R-:W-:Y:S01]  /*60c0*/  UMOV UR19, 0x40000040 ;  /* 0x4000004000137882 */ /* 0x000fe20000000000 */
[----:B------:R-:W-:Y:S01]  /*60d0*/  PLOP3.LUT P2, PT, PT, PT, UP0, 0x80, 0x0 ;  /* 0x000000000000781c */ /* 0x000fe20003f4f008 */
[----:B------:R-:W-:Y:S01]  /*60e0*/  @UP0 ULDC UR6, c[0x0][0x44c] ;  /* 0x0001130000060ab9 */ /* 0x000fe20000000800 */
[----:B------:R-:W-:Y:S01]  /*60f0*/  UMOV UR7, 0x40000040 ;  /* 0x4000004000077882 */ /* 0x000fe20000000000 */
[----:B------:R-:W-:Y:S01]  /*6100*/  UMOV UR11, 0x40000040 ;  /* 0x40000040000b7882 */ /* 0x000fe20000000000 */
[----:B------:R-:W-:Y:S01]  /*6110*/  UMOV UR15, 0x40000040 ;  /* 0x40000040000f7882 */ /* 0x000fe20000000000 */
[----:B------:R-:W-:-:S04]  /*6120*/  LOP3.LUT R18, R18, 0xffffdfff, RZ, 0xc0, !PT ;  /* 0xffffdfff12127812 */ /* 0x000fc800078ec0ff */
[----:B------:R-:W-:Y:S01]  /*6130*/  @P1 LOP3.LUT R18, R18, 0x2000, RZ, 0xfc, !PT ;  /* 0x0000200012121812 */ /* 0x000fe200078efcff */
[----:B------:R-:W-:-:S03]  /*6140*/  ULEA UR18, UR37, UR18, 0x9 ;  /* 0x0000001225127291 */ /* 0x000fc6000f8e483f */
[----:B--2---:R-:W-:Y:S01]  /*6150*/  @P2 IMAD.HI.U32 R0, R10, UR6, RZ ;  /* 0x000000060a002c27 */ /* 0x004fe2000f8e00ff */
[----:B------:R-:W-:Y:S01]  /*6160*/  @UP0 ULDC UR6, c[0x0][0x450] ;  /* 0x0001140000060ab9 */ /* 0x000fe20000000800 */
[----:B------:R-:W-:Y:S01]  /*6170*/  UIADD3 UR10, UR18, 0x4, URZ ;  /* 0x00000004120a7890 */ /* 0x000fe2000fffe03f */
[----:B------:R-:W-:Y:S01]  /*6180*/  LOP3.LUT R18, R18, 0xffffefff, RZ, 0xc0, !PT ;  /* 0xffffefff12127812 */ /* 0x000fe200078ec0ff */
[----:B------:R-:W-:Y:S01]  /*6190*/  UIADD3 UR14, UR18, 0x6, URZ ;  /* 0x00000006120e7890 */ /* 0x000fe2000fffe03f */
[----:B------:R-:W-:Y:S01]  /*61a0*/  @P2 SHF.R.U32.HI R10, RZ, UR6, R0 ;  /* 0x00000006ff0a2c19 */ /* 0x000fe20008011600 */
[----:B------:R-:W-:Y:S01]  /*61b0*/  HGMMA.64x64x16.F32 R152, gdesc[UR16], RZ, !UPT, gsb0 ;  /* 0x00e00000109879f0 */ /* 0x000fe2000c0008ff */
[----:B------:R-:W-:Y:S01]  /*61c0*/  UMOV UR6, 0xffffffc0 ;  /* 0xffffffc000067882 */ /* 0x000fe20000000000 */
[----:B------:R-:W-:Y:S01]  /*61d0*/  IMAD.U32 R0, RZ, RZ, UR51 ;  /* 0x00000033ff007e24 */ /* 0x000fe2000f8e00ff */
[----:B------:R-:W-:Y:S01]  /*61e0*/  UIMAD UR6, UR21, UR6, 0x1 ;  /* 0x00000001150674a4 */ /* 0x000fe2000f8e0206 */
[----:B------:R-:W0:Y:S01]  /*61f0*/  SHFL.IDX PT, R11, R10, RZ, 0x1c1f ;  /* 0x001c1fff0a0b7589 */ /* 0x000e2200000e0000 */
[----:B------:R-:W-:-:S03]  /*6200*/  @P0 LOP3.LUT R18, R18, 0x1000, RZ, 0xfc, !PT ;  /* 0x0000100012120812 */ /* 0x000fc600078efcff */
[----:B------:R-:W2:Y:S01]  /*6210*/  SHFL.IDX PT, R13, R10, 0x1, 0x1c1f ;  /* 0x003c1f000a0d7f89 */ /* 0x000ea200000e0000 */
[----:B------:R-:W-:Y:S01]  /*6220*/  IADD3 R0, R0, UR6, -R185 ;  /* 0x0000000600007c10 */ /* 0x000fe2000fffe8b9 */
[----:B------:R-:W-:Y:S01]  /*6230*/  UIADD3 UR6, UR18, 0x2, URZ ;  /* 0x0000000212067890 */ /* 0x000fe2000fffe03f */
[----:B------:R-:W-:-:S03]  /*6240*/  LOP3.LUT R18, R18, 0xffffbfff, RZ, 0xc0, !PT ;  /* 0xffffbfff12127812 */ /* 0x000fc600078ec0ff */
[----:B------:R-:W-:-:S04]  /*6250*/  VIADD R0, R0, -UR52 ;  /* 0x8000003400007c36 */ /* 0x000fc80008000000 */
[C---:B0-----:R-:W-:Y:S02]  /*6260*/  IMAD.IADD R6, R0.reuse, 0x1, R11 ;  /* 0x0000000100067824 */ /* 0x041fe400078e020b */
[----:B--2---:R-:W-:-:S03]  /*6270*/  IMAD.IADD R0, R0, 0x1, R13 ;  /* 0x0000000100007824 */ /* 0x004fc600078e020d */
[C---:B------:R-:W-:Y:S02]  /*6280*/  ISETP.GT.AND P1, PT, R6.reuse, 0x19, PT ;  /* 0x000000190600780c */ /* 0x040fe40003f24270 */
[C---:B------:R-:W-:Y:S02]  /*6290*/  ISETP.GT.AND P0, PT, R6.reuse, 0x20, PT ;  /* 0x000000200600780c */ /* 0x040fe40003f04270 */
[C---:B------:R-:W-:Y:S02]  /*62a0*/  ISETP.GT.AND P4, PT, R6.reuse, 0x29, PT ;  /* 0x000000290600780c */ /* 0x040fe40003f84270 */
[C---:B------:R-:W-:Y:S02]  /*62b0*/  ISETP.GT.AND P5, PT, R6.reuse, 0x30, PT ;  /* 0x000000300600780c */ /* 0x040fe40003fa4270 */
[C---:B------:R-:W-:Y:S02]  /*62c0*/  ISETP.GT.AND P2, PT, R6.reuse, 0x21, PT ;  /* 0x000000210600780c */ /* 0x040fe40003f44270 */
[----:B------:R-:W-:-:S02]  /*62d0*/  ISETP.GT.AND P3, PT, R6, 0x28, PT ;  /* 0x000000280600780c */ /* 0x000fc40003f64270 */
[----:B------:R-:W-:Y:S02]  /*62e0*/  ISETP.GT.AND P6, PT, R6, 0x31, PT ;  /* 0x000000310600780c */ /* 0x000fe40003fc4270 */
[----:B------:R-:W-:Y:S02]  /*62f0*/  @P1 LOP3.LUT R18, R18, 0x4000, RZ, 0xfc, !PT ;  /* 0x0000400012121812 */ /* 0x000fe400078efcff */
[----:B------:R-:W-:Y:S02]  /*6300*/  ISETP.GT.AND P1, PT, R6, RZ, PT ;  /* 0x000000ff0600720c */ /* 0x000fe40003f24270 */
[----:B------:R-:W-:-:S04]  /*6310*/  LOP3.LUT R18, R18, 0xffff7fff, RZ, 0xc0, !PT ;  /* 0xffff7fff12127812 */ /* 0x000fc800078ec0ff */
[----:B------:R-:W-:Y:S02]  /*6320*/  @P0 LOP3.LUT R18, R18, 0x8000, RZ, 0xfc, !PT ;  /* 0x0000800012120812 */ /* 0x000fe400078efcff */
[----:B------:R-:W-:Y:S01]  /*6330*/  ISETP.GT.AND P0, PT, R6, 0x1, PT ;  /* 0x000000010600780c */ /* 0x000fe20003f04270 */
        /* <DEDUP_REMOVED lines=32> */
[----:B--2---:R-:W-:Y:S01]  /*6540*/  FMUL.FTZ R160, R176, UR24 ;  /* 0x00000018b0a07c20 */ /* 0x004fe20008410000 */
[----:B0-----:R-:W-:Y:S01]  /*6550*/  FSEL R10, R10, -INF , P1 ;  /* 0xff8000000a0a7808 */ /* 0x001fe20000800000 */
[----:B------:R-:W-:Y:S01]  /*6560*/  FMUL.FTZ R159, R159, UR24 ;  /* 0x000000189f9f7c20 */ /* 0x000fe20008410000 */
[----:B------:R-:W-:Y:S01]  /*6570*/  ISETP.GT.AND P1, PT, R6, 0x8, PT ;  /* 0x000000080600780c */ /* 0x000fe20003f24270 */
[----:B------:R-:W-:Y:S01]  /*6580*/  FMUL.FTZ R166, R166, UR24 ;  /* 0x00000018a6a67c20 */ /* 0x000fe20008410000 */
[----:B------:R-:W-:Y:S01]  /*6590*/  FMUL.FTZ R167, R167, UR24 ;  /* 0x00000018a7a77c20 */ /* 0x000fe20008410000 */
[----:B------:R-:W-:Y:S01]  /*65a0*/  FMUL.FTZ R175, R175, UR24 ;  /* 0x00000018afaf7c20 */ /* 0x000fe20008410000 */
[----:B------:R-:W0:Y:S08]  /*65b0*/  MUFU.TANH R12, R156 ;  /* 0x0000009c000c7308 */ /* 0x000e300000002400 */
[----:B------:R-:W2:Y:S01]  /*65c0*/  MUFU.TANH R13, R157 ;  /* 0x0000009d000d7308 */ /* 0x000ea20000002400 */
[----:B---3--:R-:W-:-:S02]  /*65d0*/  FSEL R11, R11, -INF , P0 ;  /* 0xff8000000b0b7808 */ /* 0x008fc40000000000 */
[----:B------:R-:W-:-:S05]  /*65e0*/  ISETP.GT.AND P0, PT, R6, 0x9, PT ;  /* 0x000000090600780c */ /* 0x000fca0003f04270 */
[----:B------:R-:W3:Y:S01]  /*65f0*/  MUFU.TANH R157, R173 ;  /* 0x000000ad009d7308 */ /* 0x000ee20000002400 */
[----:B0-----:R-:W-:Y:S02]  /*6600*/  FSEL R12, R12, -INF , P1 ;  /* 0xff8000000c0c7808 */ /* 0x001fe40000800000 */
[----:B------:R-:W-:-:S04]  /*6610*/  ISETP.GT.AND P1, PT, R6, 0x10, PT ;  /* 0x000000100600780c */ /* 0x000fc80003f24270 */
[----:B------:R-:W-:Y:S01]  /*6620*/  FSEL R14, R14, -INF , P1 ;  /* 0xff8000000e0e7808 */ /* 0x000fe20000800000 */
[----:B------:R-:W0:Y:S01]  /*6630*/  MUFU.TANH R160, R160 ;  /* 0x000000a000a07308 */ /* 0x000e220000002400 */
[----:B--2---:R-:W-:Y:S02]  /*6640*/  FSEL R13, R13, -INF , P0 ;  /* 0xff8000000d0d7808 */ /* 0x004fe40000000000 */
[C---:B------:R-:W-:Y:S02]  /*6650*/  ISETP.GT.AND P0, PT, R6.reuse, 0x11, PT ;  /* 0x000000110600780c */ /* 0x040fe40003f04270 */
[----:B------:R-:W-:-:S03]  /*6660*/  ISETP.GT.AND P1, PT, R6, 0x18, PT ;  /* 0x000000180600780c */ /* 0x000fc60003f24270 */
[----:B------:R2:W4:Y:S01]  /*6670*/  MUFU.TANH R153, R169 ;  /* 0x000000a900997308 */ /* 0x0005220000002400 */
[----:B---3--:R-:W-:Y:S02]  /*6680*/  FSEL R157, R157, -INF , P4 ;  /* 0xff8000009d9d7808 */ /* 0x008fe40002000000 */
[----:B------:R-:W-:-:S05]  /*6690*/  ISETP.GT.AND P4, PT, R6, 0x38, PT ;  /* 0x000000380600780c */ /* 0x000fca0003f84270 */
[----:B------:R-:W3:Y:S01]  /*66a0*/  MUFU.TANH R156, R172 ;  /* 0x000000ac009c7308 */ /* 0x000ee20000002400 */
[----:B0-----:R-:W-:Y:S01]  /*66b0*/  FSEL R160, R160, -INF , P5 ;  /* 0xff800000a0a07808 */ /* 0x001fe20002800000 */
[----:B--2---:R-:W-:Y:S01]  /*66c0*/  FMUL.FTZ R169, R174, UR24 ;  /* 0x00000018aea97c20 */ /* 0x004fe20008410000 */
[----:B------:R-:W-:Y:S01]  /*66d0*/  ISETP.GT.AND P5, PT, R6, 0x39, PT ;  /* 0x000000390600780c */ /* 0x000fe20003fa4270 */
[----:B------:R-:W-:-:S04]  /*66e0*/  FMUL.FTZ R174, R182, UR24 ;  /* 0x00000018b6ae7c20 */ /* 0x000fc80008410000 */
[----:B------:R-:W0:Y:S01]  /*66f0*/  MUFU.TANH R154, R154 ;  /* 0x0000009a009a7308 */ /* 0x000e220000002400 */
[----:B----4-:R-:W-:Y:S02]  /*6700*/  FSEL R153, R153, -INF , P2 ;  /* 0xff80000099997808 */ /* 0x010fe40001000000 */
[----:B------:R-:W-:-:S05]  /*6710*/  ISETP.GT.AND P2, PT, R0, RZ, PT ;  /* 0x000000ff0000720c */ /* 0x000fca0003f44270 */
[----:B------:R-:W2:Y:S01]  /*6720*/  MUFU.TANH R155, R155 ;  /* 0x0000009b009b7308 */ /* 0x000ea20000002400 */
[----:B---3--:R-:W-:Y:S02]  /*6730*/  FSEL R156, R156, -INF , P3 ;  /* 0xff8000009c9c7808 */ /* 0x008fe40001800000 */
[----:B------:R-:W-:-:S05]  /*6740*/  ISETP.GT.AND P3, PT, R0, 0x1, PT ;  /* 0x000000010000780c */ /* 0x000fca0003f64270 */
[----:B------:R3:W-:Y:S01]  /*6750*/  MUFU.TANH R152, R168 ;  /* 0x000000a800987308 */ /* 0x0007e20000002400 */
[----:B0-----:R-:W-:Y:S02]  /*6760*/  FSEL R154, R154, -INF , P2 ;  /* 0xff8000009a9a7808 */ /* 0x001fe40001000000 */
[----:B------:R-:W-:-:S05]  /*6770*/  ISETP.GT.AND P2, PT, R0, 0x10, PT ;  /* 0x000000100000780c */ /* 0x000fca0003f44270 */
[----:B------:R-:W0:Y:S01]  /*6780*/  MUFU.TANH R162, R162 ;  /* 0x000000a200a27308 */ /* 0x000e220000002400 */
[----:B---3--:R-:W-:Y:S01]  /*6790*/  FMUL.FTZ R168, R170, UR24 ;  /* 0x00000018aaa87c20 */ /* 0x008fe20008410000 */
[----:B--2---:R-:W-:Y:S02]  /*67a0*/  FSEL R155, R155, -INF , P3 ;  /* 0xff8000009b9b7808 */ /* 0x004fe40001800000 */
[----:B------:R-:W-:-:S04]  /*67b0*/  ISETP.GT.AND P3, PT, R0, 0x11, PT ;  /* 0x000000110000780c */ /* 0x000fc80003f64270 */
[----:B------:R-:W2:Y:S08]  /*67c0*/  MUFU.TANH R163, R163 ;  /* 0x000000a300a37308 */ /* 0x000eb00000002400 */
[----:B------:R-:W3:Y:S01]  /*67d0*/  MUFU.TANH R168, R168 ;  /* 0x000000a800a87308 */ /* 0x000ee20000002400 */
[----:B0-----:R-:W-:Y:S02]  /*67e0*/  FSEL R162, R162, -INF , P2 ;  /* 0xff800000a2a27808 */ /* 0x001fe40001000000 */
[----:B------:R-:W-:-:S05]  /*67f0*/  ISETP.GT.AND P2, PT, R0, 0x20, PT ;  /* 0x000000200000780c */ /* 0x000fca0003f44270 */
[----:B------:R-:W0:Y:S01]  /*6800*/  MUFU.TANH R6, R171 ;  /* 0x000000ab00067308 */ /* 0x000e220000002400 */
[----:B--2---:R-:W-:Y:S02]  /*6810*/  FSEL R163, R163, -INF , P3 ;  /* 0xff800000a3a37808 */ /* 0x004fe40001800000 */
[----:B------:R-:W-:-:S05]  /*6820*/  ISETP.GT.AND P3, PT, R0, 0x21, PT ;  /* 0x000000210000780c */ /* 0x000fca0003f64270 */
[----:B------:R2:W4:Y:S01]  /*6830*/  MUFU.TANH R15, R161 ;  /* 0x000000a1000f7308 */ /* 0x0005220000002400 */
[----:B---3--:R-:W-:Y:S02]  /*6840*/  FSEL R170, R168, -INF , P2 ;  /* 0xff800000a8aa7808 */ /* 0x008fe40001000000 */
[----:B------:R-:W-:-:S05]  /*6850*/  ISETP.GT.AND P2, PT, R0, 0x30, PT ;  /* 0x000000300000780c */ /* 0x000fca0003f44270 */
[----:B------:R3:W5:Y:S01]  /*6860*/  MUFU.TANH R20, R164 ;  /* 0x000000a400147308 */ /* 0x0007620000002400 */
[----:B0-----:R-:W-:Y:S01]  /*6870*/  FSEL R168, R6, -INF , P3 ;  /* 0xff80000006a87808 */ /* 0x001fe20001800000 */
[----:B--2---:R-:W-:Y:S01]  /*6880*/  FMUL.FTZ R161, R177, UR24 ;  /* 0x00000018b1a17c20 */ /* 0x004fe20008410000 */
[----:B------:R-:W-:Y:S02]  /*6890*/  FMNMX.FTZ R6, R10, R9, !PT ;  /* 0x000000090a067209 */ /* 0x000fe40007810000 */
[----:B------:R-:W-:Y:S02]  /*68a0*/  ISETP.GT.AND P3, PT, R0, 0x31, PT ;  /* 0x000000310000780c */ /* 0x000fe40003f64270 */
[----:B------:R-:W-:Y:S01]  /*68b0*/  FMNMX.FTZ R6, R11, R6, !PT ;  /* 0x000000060b067209 */ /* 0x000fe20007810000 */
[----:B------:R0:W2:Y:S01]  /*68c0*/  MUFU.TANH R21, R165 ;  /* 0x000000a500157308 */ /* 0x0000a20000002400 */
[----:B----4-:R-:W-:Y:S01]  /*68d0*/  FSEL R15, R15, -INF , P0 ;  /* 0xff8000000f0f7808 */ /* 0x010fe20000000000 */
[----:B---3--:R-:W-:Y:S01]  /*68e0*/  FMUL.FTZ R164, R180, UR24 ;  /* 0x00000018b4a47c20 */ /* 0x008fe20008410000 */
[----:B------:R-:W-:-:S02]  /*68f0*/  FMNMX.FTZ R6, R12, R6, !PT ;  /* 0x000000060c067209 */ /* 0x000fc40007810000 */
[----:B------:R-:W-:Y:S02]  /*6900*/  LOP3.LUT P0, RZ, R18, 0x8000, RZ, 0xc0, !PT ;  /* 0x0000800012ff7812 */ /* 0x000fe4000780c0ff */
[----:B------:R-:W-:Y:S01]  /*6910*/  FMNMX.FTZ R6, R13, R6, !PT ;  /* 0x000000060d067209 */ /* 0x000fe20007810000 */
[----:B------:R-:W3:Y:S01]  /*6920*/  MUFU.TANH R161, R161 ;  /* 0x000000a100a17308 */ /* 0x000ee20000002400 */
[----:B-----5:R-:W-:Y:S01]  /*6930*/  FSEL R20, R20, -INF , P1 ;  /* 0xff80000014147808 */ /* 0x020fe20000800000 */
[----:B0-----:R-:W-:Y:S01]  /*6940*/  FMUL.FTZ R165, R181, UR24 ;  /* 0x00000018b5a57c20 */ /* 0x001fe20008410000 */
[----:B------:R-:W-:Y:S02]  /*6950*/  FMNMX.FTZ R6, R14, R6, !PT ;  /* 0x000000060e067209 */ /* 0x000fe40007810000 */
[----:B------:R-:W-:Y:S02]  /*6960*/  LOP3.LUT P1, RZ, R18, 0x4000, RZ, 0xc0, !PT ;  /* 0x0000400012ff7812 */ /* 0x000fe4000782c0ff */
[----:B------:R-:W-:Y:S01]  /*6970*/  FMNMX.FTZ R6, R15, R6, !PT ;  /* 0x000000060f067209 */ /* 0x000fe20007810000 */
[----:B------:R-:W0:Y:S01]  /*6980*/  MUFU.TANH R164, R164 ;  /* 0x000000a400a47308 */ /* 0x000e220000002400 */
[----:B--2---:R-:W-:-:S02]  /*6990*/  FSEL R21, R21, -INF , P1 ;  /* 0xff80000015157808 */ /* 0x004fc40000800000 */
[----:B------:R-:W-:Y:S02]  /*69a0*/  FMNMX.FTZ R6, R20, R6, !PT ;  /* 0x0000000614067209 */ /* 0x000fe40007810000 */
[----:B------:R-:W-:Y:S02]  /*69b0*/  FSEL R152, R152, -INF , P0 ;  /* 0xff80000098987808 */ /* 0x000fe40000000000 */
[----:B------:R-:W-:Y:S01]  /*69c0*/  FMNMX.FTZ R6, R21, R6, !PT ;  /* 0x0000000615067209 */ /* 0x000fe20007810000 */
[----:B------:R-:W2:Y:S01]  /*69d0*/  MUFU.TANH R165, R165 ;  /* 0x000000a500a57308 */ /* 0x000ea20000002400 */
[----:B---3--:R-:W-:Y:S02]  /*69e0*/  FSEL R161, R161, -INF , P6 ;  /* 0xff800000a1a17808 */ /* 0x008fe40003000000 */
[----:B------:R-:W-:Y:S02]  /*69f0*/  FMNMX.FTZ R6, R152, R6, !PT ;  /* 0x0000000698067209 */ /* 0x000fe40007810000 */
[----:B------:R-:W-:-:S02]  /*6a00*/  LOP3.LUT P1, RZ, R18, 0x2000, RZ, 0xc0, !PT ;  /* 0x0000200012ff7812 */ /* 0x000fc4000782c0ff */
[----:B------:R-:W-:Y:S01]  /*6a10*/  FMNMX.FTZ R6, R153, R6, !PT ;  /* 0x0000000699067209 */ /* 0x000fe20007810000 */
[----:B------:R-:W3:Y:S01]  /*6a20*/  MUFU.TANH R158, R158 ;  /* 0x0000009e009e7308 */ /* 0x000ee20000002400 */
[----:B0-----:R-:W-:Y:S02]  /*6a30*/  FSEL R164, R164, -INF , P4 ;  /* 0xff800000a4a47808 */ /* 0x001fe40002000000 */
[----:B------:R-:W-:Y:S02]  /*6a40*/  FMNMX.FTZ R6, R156, R6, !PT ;  /* 0x000000069c067209 */ /* 0x000fe40007810000 */
[----:B------:R-:W-:Y:S02]  /*6a50*/  ISETP.GT.AND P4, PT, R0, 0x8, PT ;  /* 0x000000080000780c */ /* 0x000fe40003f84270 */
[----:B------:R-:W-:Y:S01]  /*6a60*/  FMNMX.FTZ R6, R157, R6, !PT ;  /* 0x000000069d067209 */ /* 0x000fe20007810000 */
[----:B------:R-:W0:Y:S01]  /*6a70*/  MUFU.TANH R159, R159 ;  /* 0x0000009f009f7308 */ /* 0x000e220000002400 */
[----:B--2---:R-:W-:-:S02]  /*6a80*/  FSEL R165, R165, -INF , P5 ;  /* 0xff800000a5a57808 */ /* 0x004fc40002800000 */
[----:B------:R-:W-:Y:S02]  /*6a90*/  FMNMX.FTZ R6, R160, R6, !PT ;  /* 0x00000006a0067209 */ /* 0x000fe40007810000 */
[----:B------:R-:W-:Y:S02]  /*6aa0*/  ISETP.GT.AND P5, PT, R0, 0x9, PT ;  /* 0x000000090000780c */ /* 0x000fe40003fa4270 */
[----:B------:R-:W-:Y:S01]  /*6ab0*/  FMNMX.FTZ R6, R161, R6, !PT ;  /* 0x00000006a1067209 */ /* 0x000fe20007810000 */
[----:B------:R-:W2:Y:S01]  /*6ac0*/  MUFU.TANH R166, R166 ;  /* 0x000000a600a67308 */ /* 0x000ea20000002400 */
[----:B---3--:R-:W-:Y:S02]  /*6ad0*/  FSEL R158, R158, -INF , P4 ;  /* 0xff8000009e9e7808 */ /* 0x008fe40002000000 */
[----:B------:R-:W-:Y:S02]  /*6ae0*/  FMNMX.FTZ R6, R164, R6, !PT ;  /* 0x00000006a4067209 */ /* 0x000fe40007810000 */
[----:B------:R-:W-:-:S02]  /*6af0*/  ISETP.GT.AND P4, PT, R0, 0x18, PT ;  /* 0x000000180000780c */ /* 0x000fc40003f84270 */
[----:B------:R-:W-:Y:S01]  /*6b00*/  FMNMX.FTZ R6, R165, R6, !PT ;  /* 0x00000006a5067209 */ /* 0x000fe20007810000 */
[----:B------:R-:W3:Y:S01]  /*6b10*/  MUFU.TANH R167, R167 ;  /* 0x000000a700a77308 */ /* 0x000ee20000002400 */
[----:B0-----:R-:W-:Y:S02]  /*6b20*/  FSEL R159, R159, -INF , P5 ;  /* 0xff8000009f9f7808 */ /* 0x001fe40002800000 */
[----:B------:R-:W-:Y:S01]  /*6b30*/  ISETP.GT.AND P5, PT, R0, 0x19, PT ;  /* 0x000000190000780c */ /* 0x000fe20003fa4270 */
[----:B------:R-:W0:Y:S01]  /*6b40*/  SHFL.BFLY PT, R171, R6, 0x2, 0x1f ;  /* 0x0c401f0006ab7f89 */ /* 0x000e2200000e0000 */
[----:B------:R-:W-:-:S03]  /*6b50*/  LOP3.LUT P0, RZ, R18, 0x1000, RZ, 0xc0, !PT ;  /* 0x0000100012ff7812 */ /* 0x000fc6000780c0ff */
[----:B------:R-:W4:Y:S01]  /*6b60*/  MUFU.TANH R169, R169 ;  /* 0x000000a900a97308 */ /* 0x000f220000002400 */
[----:B--2---:R-:W-:Y:S02]  /*6b70*/  FSEL R166, R166, -INF , P4 ;  /* 0xff800000a6a67808 */ /* 0x004fe40002000000 */
[----:B------:R-:W-:-:S05]  /*6b80*/  ISETP.GT.AND P4, PT, R0, 0x28, PT ;  /* 0x000000280000780c */ /* 0x000fca0003f84270 */
[----:B------:R-:W2:Y:S01]  /*6b90*/  MUFU.TANH R174, R174 ;  /* 0x000000ae00ae7308 */ /* 0x000ea20000002400 */
[----:B---3--:R-:W-:Y:S02]  /*6ba0*/  FSEL R167, R167, -INF , P5 ;  /* 0xff800000a7a77808 */ /* 0x008fe40002800000 */
[C---:B------:R-:W-:Y:S02]  /*6bb0*/  ISETP.GT.AND P5, PT, R0.reuse, 0x39, PT ;  /* 0x000000390000780c */ /* 0x040fe40003fa4270 */
[----:B----4-:R-:W-:Y:S02]  /*6bc0*/  FSEL R169, R169, -INF , P4 ;  /* 0xff800000a9a97808 */ /* 0x010fe40002000000 */
[----:B------:R-:W-:Y:S02]  /*6bd0*/  ISETP.GT.AND P4, PT, R0, 0x38, PT ;  /* 0x000000380000780c */ /* 0x000fe40003f84270 */
[----:B0-----:R-:W-:Y:S02]  /*6be0*/  FMNMX.FTZ R6, R6, R171, !PT ;  /* 0x000000ab06067209 */ /* 0x001fe40007810000 */
[----:B--2---:R-:W-:-:S03]  /*6bf0*/  FSEL R174, R174, -INF , P4 ;  /* 0xff800000aeae7808 */ /* 0x004fc60002000000 */
[----:B------:R-:W0:Y:S02]  /*6c00*/  SHFL.BFLY PT, R171, R6, 0x1, 0x1f ;  /* 0x0c201f0006ab7f89 */ /* 0x000e2400000e0000 */
[----:B0-----:R-:W-:-:S04]  /*6c10*/  FMNMX.FTZ R6, R6, R171, !PT ;  /* 0x000000ab06067209 */ /* 0x001fc80007810000 */
[C---:B------:R-:W-:Y:S01]  /*6c20*/  FSETP.NEU.FTZ.AND P6, PT, R6.reuse, -INF , PT ;  /* 0xff8000000600780b */ /* 0x040fe20003fdd000 */
[----:B------:R-:W-:-:S03]  /*6c30*/  FMUL.FTZ R171, R6, UR10 ;  /* 0x0000000a06ab7c20 */ /* 0x000fc60008410000 */
[----:B------:R-:W-:Y:S02]  /*6c40*/  FSEL R172, R6, RZ, P6 ;  /* 0x000000ff06ac7208 */ /* 0x000fe40003000000 */
[----:B------:R-:W-:Y:S02]  /*6c50*/  FSEL R171, R171, RZ, P6 ;  /* 0x000000ffabab7208 */ /* 0x000fe40003000000 */
[----:B------:R-:W-:Y:S01]  /*6c60*/  ISETP.GT.AND P6, PT, R0, 0x29, PT ;  /* 0x000000290000780c */ /* 0x000fe20003fc4270 */
[----:B------:R-:W-:Y:S02]  /*6c70*/  FADD.FTZ R172, -R172, R9 ;  /* 0x00000009acac7221 */ /* 0x000fe40000010100 */
        /* <DEDUP_REMOVED lines=13> */
[----:B0-----:R-:W-:Y:S01]  /*6d50*/  FMUL.FTZ R10, R172, UR10 ;  /* 0x0000000aac0a7c20 */ /* 0x001fe20008410000 */
[--C-:B------:R-:W-:Y:S01]  /*6d60*/  FFMA.FTZ R157, R157, UR10, -R171.reuse ;  /* 0x0000000a9d9d7c23 */ /* 0x100fe200080108ab */
[--C-:B------:R-:W-:Y:S01]  /*6d70*/  FFMA.FTZ R160, R160, UR10, -R171.reuse ;  /* 0x0000000aa0a07c23 */ /* 0x100fe200080108ab */
[--C-:B------:R-:W-:Y:S01]  /*6d80*/  FFMA.FTZ R161, R161, UR10, -R171.reuse ;  /* 0x0000000aa1a17c23 */ /* 0x100fe200080108ab */
[--C-:B------:R-:W-:Y:S01]  /*6d90*/  FFMA.FTZ R164, R164, UR10, -R171.reuse ;  /* 0x0000000aa4a47c23 */ /* 0x100fe200080108ab */
[----:B------:R-:W-:Y:S01]  /*6da0*/  FFMA.FTZ R165, R165, UR10, -R171 ;  /* 0x0000000aa5a57c23 */ /* 0x000fe200080108ab */
[----:B------:R-:W-:Y:S01]  /*6db0*/  FMUL.FTZ R171, R178, UR24 ;  /* 0x00000018b2ab7c20 */ /* 0x000fe20008410000 */
[----:B------:R-:W0:Y:S01]  /*6dc0*/  MUFU.EX2 R10, R10 ;  /* 0x0000000a000a7308 */ /* 0x000e220000000800 */
[----:B------:R-:W-:-:S07]  /*6dd0*/  FMUL.FTZ R172, R179, UR24 ;  /* 0x00000018b3ac7c20 */ /* 0x000fce0008410000 */
[----:B------:R2:W3:Y:S08]  /*6de0*/  MUFU.TANH R9, R175 ;  /* 0x000000af00097308 */ /* 0x0004f00000002400 */
[----:B------:R-:W4:Y:S01]  /*6df0*/  MUFU.TANH R171, R171 ;  /* 0x000000ab00ab7308 */ /* 0x000f220000002400 */
[----:B0-----:R-:W-:Y:S01]  /*6e00*/  FFMA.FTZ R4, R10, R4, R152 ;  /* 0x000000040a047223 */ /* 0x001fe20000010098 */
[----:B------:R-:W-:Y:S01]  /*6e10*/  F2FP.F16.F32.PACK_AB R152, R11, R152 ;  /* 0x000000980b98723e */ /* 0x000fe200000000ff */
[----:B--2---:R-:W-:Y:S01]  /*6e20*/  FMUL.FTZ R175, R183, UR24 ;  /* 0x00000018b7af7c20 */ /* 0x004fe20008410000 */
[----:B------:R-:W-:Y:S01]  /*6e30*/  FMUL.FTZ R24, R24, R10 ;  /* 0x0000000a18187220 */ /* 0x000fe20000410000 */
[----:B------:R-:W-:Y:S01]  /*6e40*/  FADD.FTZ R4, R11, R4 ;  /* 0x000000040b047221 */ /* 0x000fe20000010000 */
[----:B------:R-:W-:-:S02]  /*6e50*/  IMAD.U32 R11, RZ, RZ, UR25 ;  /* 0x00000019ff0b7e24 */ /* 0x000fc4000f8e00ff */
[-C--:B------:R-:W-:Y:S01]  /*6e60*/  FMUL.FTZ R25, R25, R10.reuse ;  /* 0x0000000a19197220 */ /* 0x080fe20000410000 */
[----:B------:R-:W0:Y:S01]  /*6e70*/  MUFU.TANH R172, R172 ;  /* 0x000000ac00ac7308 */ /* 0x000e220000002400 */
[----:B---3--:R-:W-:Y:S01]  /*6e80*/  FSEL R9, R9, -INF , P6 ;  /* 0xff80000009097808 */ /* 0x008fe20003000000 */
[----:B------:R-:W-:Y:S02]  /*6e90*/  @!P1 VIADD R0, R11, 0x28c40 ;  /* 0x00028c400b009836 */ /* 0x000fe40000000000 */
[-C--:B------:R-:W-:Y:S01]  /*6ea0*/  FMUL.FTZ R28, R28, R10.reuse ;  /* 0x0000000a1c1c7220 */ /* 0x080fe20000410000 */
[-C--:B------:R-:W-:Y:S01]  /*6eb0*/  FMUL.FTZ R29, R29, R10.reuse ;  /* 0x0000000a1d1d7220 */ /* 0x080fe20000410000 */
[-C--:B------:R-:W-:Y:S01]  /*6ec0*/  FMUL.FTZ R32, R32, R10.reuse ;  /* 0x0000000a20207220 */ /* 0x080fe20000410000 */
[-C--:B------:R-:W-:Y:S01]  /*6ed0*/  FMUL.FTZ R33, R33, R10.reuse ;  /* 0x0000000a21217220 */ /* 0x080fe20000410000 */
[----:B------:R-:W-:Y:S01]  /*6ee0*/  @!P1 PRMT R0, RZ, 0x654, R0 ;  /* 0x00000654ff009816 */ /* 0x000fe20000000000 */
[----:B------:R-:W2:Y:S01]  /*6ef0*/  MUFU.TANH R175, R175 ;  /* 0x000000af00af7308 */ /* 0x000ea20000002400 */
[----:B----4-:R-:W-:Y:S01]  /*6f00*/  FSEL R171, R171, -INF , P2 ;  /* 0xff800000abab7808 */ /* 0x010fe20001000000 */
[-C--:B------:R-:W-:Y:S01]  /*6f10*/  FMUL.FTZ R36, R36, R10.reuse ;  /* 0x0000000a24247220 */ /* 0x080fe20000410000 */
[----:B------:R3:W-:Y:S01]  /*6f20*/  @!P1 SYNCS.ARRIVE.TRANS64.RED.A1T0 RZ, [R0+URZ], RZ ;  /* 0x000000ff00ff99a7 */ /* 0x0007e2000810043f */
[----:B------:R-:W-:Y:S01]  /*6f30*/  ISETP.NE.AND P2, PT, R17, RZ, PT ;  /* 0x000000ff1100720c */ /* 0x000fe20003f45270 */
[-C--:B------:R-:W-:Y:S01]  /*6f40*/  FMUL.FTZ R37, R37, R10.reuse ;  /* 0x0000000a25257220 */ /* 0x080fe20000410000 */
[-C--:B------:R-:W-:Y:S01]  /*6f50*/  FMUL.FTZ R40, R40, R10.reuse ;  /* 0x0000000a28287220 */ /* 0x080fe20000410000 */
[-C--:B------:R-:W-:Y:S01]  /*6f60*/  FMUL.FTZ R41, R41, R10.reuse ;  /* 0x0000000a29297220 */ /* 0x080fe20000410000 */
[----:B------:R-:W4:Y:S01]  /*6f70*/  MUFU.EX2 R12, R12 ;  /* 0x0000000c000c7308 */ /* 0x000f220000000800 */
[----:B0-----:R-:W-:Y:S01]  /*6f80*/  FSEL R172, R172, -INF , P3 ;  /* 0xff800000acac7808 */ /* 0x001fe20001800000 */
[----:B------:R-:W-:Y:S01]  /*6f90*/  FMUL.FTZ R44, R44, R10 ;  /* 0x0000000a2c2c7220 */ /* 0x000fe20000410000 */
[----:B---3--:R-:W-:Y:S01]  /*6fa0*/  FMNMX.FTZ R0, R154, R8, !PT ;  /* 0x000000089a007209 */ /* 0x008fe20007810000 */
[-C--:B------:R-:W-:Y:S01]  /*6fb0*/  FMUL.FTZ R45, R45, R10.reuse ;  /* 0x0000000a2d2d7220 */ /* 0x080fe20000410000 */
[-C--:B------:R-:W-:Y:S01]  /*6fc0*/  FMUL.FTZ R48, R48, R10.reuse ;  /* 0x0000000a30307220 */ /* 0x080fe20000410000 */
[----:B------:R-:W-:Y:S01]  /*6fd0*/  FMUL.FTZ R49, R49, R10 ;  /* 0x0000000a31317220 */ /* 0x000fe20000410000 */
[----:B------:R-:W-:Y:S01]  /*6fe0*/  FMNMX.FTZ R0, R155, R0, !PT ;  /* 0x000000009b007209 */ /* 0x000fe20007810000 */
[----:B------:R-:W-:Y:S01]  /*6ff0*/  MUFU.EX2 R180, R157 ;  /* 0x0000009d00b47308 */ /* 0x000fe20000000800 */
[----:B--2---:R-:W-:Y:S01]  /*7000*/  FSEL R175, R175, -INF , P5 ;  /* 0xff800000afaf7808 */ /* 0x004fe20002800000 */
[----:B------:R-:W-:Y:S01]  /*7010*/  FMUL.FTZ R52, R52, R10 ;  /* 0x0000000a34347220 */ /* 0x000fe20000410000 */
[----:B------:R-:W-:Y:S01]  /*7020*/  FMNMX.FTZ R0, R158, R0, !PT ;  /* 0x000000009e007209 */ /* 0x000fe20007810000 */
[-C--:B------:R-:W-:Y:S01]  /*7030*/  FMUL.FTZ R53, R53, R10.reuse ;  /* 0x0000000a35357220 */ /* 0x080fe20000410000 */
[-C--:B------:R-:W-:Y:S01]  /*7040*/  FMUL.FTZ R56, R56, R10.reuse ;  /* 0x0000000a38387220 */ /* 0x080fe20000410000 */
[----:B------:R-:W-:Y:S01]  /*7050*/  FMUL.FTZ R57, R57, R10 ;  /* 0x0000000a39397220 */ /* 0x000fe20000410000 */
[----:B------:R-:W-:Y:S01]  /*7060*/  FMNMX.FTZ R0, R159, R0, !PT ;  /* 0x000000009f007209 */ /* 0x000fe20007810000 */
[----:B------:R-:W0:Y:S01]  /*7070*/  MUFU.EX2 R13, R13 ;  /* 0x0000000d000d7308 */ /* 0x000e220000000800 */
[----:B----4-:R-:W-:Y:S01]  /*7080*/  FADD.FTZ R4, R12, R4 ;  /* 0x000000040c047221 */ /* 0x010fe20000010000 */
[----:B------:R-:W-:Y:S01]  /*7090*/  FMUL.FTZ R60, R60, R10 ;  /* 0x0000000a3c3c7220 */ /* 0x000fe20000410000 */
[----:B------:R-:W-:Y:S01]  /*70a0*/  FMNMX.FTZ R0, R162, R0, !PT ;  /* 0x00000000a2007209 */ /* 0x000fe20007810000 */
[-C--:B------:R-:W-:Y:S01]  /*70b0*/  FMUL.FTZ R61, R61, R10.reuse ;  /* 0x0000000a3d3d7220 */ /* 0x080fe20000410000 */
[-C--:B------:R-:W-:Y:S01]  /*70c0*/  FMUL.FTZ R64, R64, R10.reuse ;  /* 0x0000000a40407220 */ /* 0x080fe20000410000 */
[----:B------:R-:W-:Y:S01]  /*70d0*/  FMUL.FTZ R65, R65, R10 ;  /* 0x0000000a41417220 */ /* 0x000fe20000410000 */
[----:B------:R-:W-:Y:S01]  /*70e0*/  FMNMX.FTZ R0, R163, R0, !PT ;  /* 0x00000000a3007209 */ /* 0x000fe20007810000 */
[----:B------:R-:W2:Y:S01]  /*70f0*/  MUFU.EX2 R14, R14 ;  /* 0x0000000e000e7308 */ /* 0x000ea20000000800 */
[-C--:B------:R-:W-:Y:S01]  /*7100*/  FMUL.FTZ R68, R68, R10.reuse ;  /* 0x0000000a44447220 */ /* 0x080fe20000410000 */
        /* <DEDUP_REMOVED lines=15> */
[----:B--2---:R-:W-:Y:S01]  /*7200*/  FADD.FTZ R4, R14, R4 ;  /* 0x000000040e047221 */ /* 0x004fe20000010000 */
[----:B------:R-:W-:Y:S01]  /*7210*/  FMUL.FTZ R85, R85, R10 ;  /* 0x0000000a55557220 */ /* 0x000fe20000410000 */
[----:B------:R-:W-:Y:S01]  /*7220*/  FMNMX.FTZ R0, R169, R0, !PT ;  /* 0x00000000a9007209 */ /* 0x000fe20007810000 */
[-C--:B------:R-:W-:Y:S01]  /*7230*/  FMUL.FTZ R88, R88, R10.reuse ;  /* 0x0000000a58587220 */ /* 0x080fe20000410000 */
[-C--:B------:R-:W-:Y:S01]  /*7240*/  FMUL.FTZ R89, R89, R10.reuse ;  /* 0x0000000a59597220 */ /* 0x080fe20000410000 */
[----:B------:R-:W-:Y:S01]  /*7250*/  FMUL.FTZ R92, R92, R10 ;  /* 0x0000000a5c5c7220 */ /* 0x000fe20000410000 */
[----:B------:R-:W-:Y:S01]  /*7260*/  FMNMX.FTZ R0, R9, R0, !PT ;  /* 0x0000000009007209 */ /* 0x000fe20007810000 */
[----:B------:R-:W-:Y:S01]  /*7270*/  MUFU.EX2 R181, R161 ;  /* 0x000000a100b57308 */ /* 0x000fe20000000800 */
[----:B---3--:R-:W-:Y:S01]  /*7280*/  FADD.FTZ R4, R15, R4 ;  /* 0x000000040f047221 */ /* 0x008fe20000010000 */
        /* <DEDUP_REMOVED lines=15> */
[-C--:B------:R-:W-:Y:S01]  /*7380*/  FMUL.FTZ R109, R109, R10.reuse ;  /* 0x0000000a6d6d7220 */ /* 0x080fe20000410000 */
[-C--:B------:R-:W-:Y:S01]  /*7390*/  FMUL.FTZ R112, R112, R10.reuse ;  /* 0x0000000a70707220 */ /* 0x080fe20000410000 */
[-C--:B------:R-:W-:Y:S01]  /*73a0*/  FMUL.FTZ R113, R113, R10.reuse ;  /* 0x0000000a71717220 */ /* 0x080fe20000410000 */
[----:B------:R-:W3:Y:S01]  /*73b0*/  SHFL.BFLY PT, R176, R0, 0x2, 0x1f ;  /* 0x0c401f0000b07f89 */ /* 0x000ee200000e0000 */
[-C--:B------:R-:W-:Y:S01]  /*73c0*/  FMUL.FTZ R116, R116, R10.reuse ;  /* 0x0000000a74747220 */ /* 0x080fe20000410000 */
[-C--:B------:R-:W-:Y:S01]  /*73d0*/  FMUL.FTZ R117, R117, R10.reuse ;  /* 0x0000000a75757220 */ /* 0x080fe20000410000 */
[-C--:B------:R-:W-:Y:S01]  /*73e0*/  FMUL.FTZ R120, R120, R10.reuse ;  /* 0x0000000a78787220 */ /* 0x080fe20000410000 */
[----:B------:R-:W-:Y:S01]  /*73f0*/  MUFU.EX2 R179, R165 ;  /* 0x000000a500b37308 */ /* 0x000fe20000000800 */
[----:B--2---:R-:W-:Y:S01]  /*7400*/  FADD.FTZ R4, R21, R4 ;  /* 0x0000000415047221 */ /* 0x004fe20000010000 */
        /* <DEDUP_REMOVED lines=16> */
[----:B---3--:R-:W-:-:S05]  /*7510*/  FMNMX.FTZ R0, R0, R176, !PT ;  /* 0x000000b000007209 */ /* 0x008fca0007810000 */
[----:B------:R-:W0:Y:S02]  /*7520*/  SHFL.BFLY PT, R176, R0, 0x1, 0x1f ;  /* 0x0c201f0000b07f89 */ /* 0x000e2400000e0000 */
[----:B0-----:R-:W-:-:S04]  /*7530*/  FMNMX.FTZ R0, R0, R176, !PT ;  /* 0x000000b000007209 */ /* 0x001fc80007810000 */
[C---:B------:R-:W-:Y:S01]  /*7540*/  FSETP.NEU.FTZ.AND P3, PT, R0.reuse, -INF , PT ;  /* 0xff8000000000780b */ /* 0x040fe20003f7d000 */
[----:B------:R-:W-:-:S03]  /*7550*/  FMUL.FTZ R177, R0, UR10 ;  /* 0x0000000a00b17c20 */ /* 0x000fc60008410000 */
[----:B------:R-:W-:Y:S02]  /*7560*/  FSEL R176, R0, RZ, P3 ;  /* 0x000000ff00b07208 */ /* 0x000fe40001800000 */
[----:B------:R-:W-:-:S03]  /*7570*/  FSEL R177, R177, RZ, P3 ;  /* 0x000000ffb1b17208 */ /* 0x000fc60001800000 */
[----:B------:R-:W-:Y:S02]  /*7580*/  FADD.FTZ R176, -R176, R8 ;  /* 0x00000008b0b07221 */ /* 0x000fe40000010100 */
[--C-:B------:R-:W-:Y:S01]  /*7590*/  FFMA.FTZ R154, R154, UR10, -R177.reuse ;  /* 0x0000000a9a9a7c23 */ /* 0x100fe200080108b1 */
[--C-:B------:R-:W-:Y:S01]  /*75a0*/  FFMA.FTZ R155, R155, UR10, -R177.reuse ;  /* 0x0000000a9b9b7c23 */ /* 0x100fe200080108b1 */
[----:B------:R-:W-:Y:S01]  /*75b0*/  FMUL.FTZ R8, R176, UR10 ;  /* 0x0000000ab0087c20 */ /* 0x000fe20008410000 */
[----:B------:R-:W-:Y:S02]  /*75c0*/  IMAD.U32 R176, RZ, RZ, UR23 ;  /* 0x00000017ffb07e24 */ /* 0x000fe4000f8e00ff */
[--C-:B------:R-:W-:Y:S01]  /*75d0*/  FFMA.FTZ R158, R158, UR10, -R177.reuse ;  /* 0x0000000a9e9e7c23 */ /* 0x100fe200080108b1 */
[--C-:B------:R-:W-:Y:S01]  /*75e0*/  FFMA.FTZ R159, R159, UR10, -R177.reuse ;  /* 0x0000000a9f9f7c23 */ /* 0x100fe200080108b1 */
[--C-:B------:R-:W-:Y:S01]  /*75f0*/  FFMA.FTZ R178, R162, UR10, -R177.reuse ;  /* 0x0000000aa2b27c23 */ /* 0x100fe200080108b1 */
[----:B------:R-:W-:Y:S01]  /*7600*/  @!P2 IMAD R176, R176, 0x40, R16 ;  /* 0x00000040b0b0a824 */ /* 0x000fe200078e0210 */
[----:B------:R-:W0:Y:S01]  /*7610*/  MUFU.EX2 R8, R8 ;  /* 0x0000000800087308 */ /* 0x000e220000000800 */
[--C-:B------:R-:W-:Y:S01]  /*7620*/  FFMA.FTZ R163, R163, UR10, -R177.reuse ;  /* 0x0000000aa3a37c23 */ /* 0x100fe200080108b1 */
[--C-:B------:R-:W-:Y:S01]  /*7630*/  FFMA.FTZ R166, R166, UR10, -R177.reuse ;  /* 0x0000000aa6a67c23 */ /* 0x100fe200080108b1 */
[--C-:B------:R-:W-:Y:S01]  /*7640*/  FFMA.FTZ R167, R167, UR10, -R177.reuse ;  /* 0x0000000aa7a77c23 */ /* 0x100fe200080108b1 */
[----:B------:R-:W-:Y:S01]  /*7650*/  @!P2 LEA R176, R176, UR46, 0x2 ;  /* 0x0000002eb0b0ac11 */ /* 0x000fe2000f8e10ff */
[--C-:B------:R-:W-:Y:S01]  /*7660*/  FFMA.FTZ R170, R170, UR10, -R177.reuse ;  /* 0x0000000aaaaa7c23 */ /* 0x100fe200080108b1 */
[--C-:B------:R-:W-:Y:S01]  /*7670*/  FFMA.FTZ R168, R168, UR10, -R177.reuse ;  /* 0x0000000aa8a87c23 */ /* 0x100fe200080108b1 */
[--C-:B------:R-:W-:Y:S01]  /*7680*/  FFMA.FTZ R9, R9, UR10, -R177.reuse ;  /* 0x0000000a09097c23 */ /* 0x100fe200080108b1 */
[----:B------:R-:W-:Y:S01]  /*7690*/  MUFU.EX2 R155, R155 ;  /* 0x0000009b009b7308 */ /* 0x000fe20000000800 */
[----:B------:R-:W-:Y:S01]  /*76a0*/  @!P2 STS [R176+0x28800], R10 ;  /* 0x0288000ab000a388 */ /* 0x000fe20000000800 */
[--C-:B------:R-:W-:Y:S01]  /*76b0*/  FFMA.FTZ R171, R171, UR10, -R177.reuse ;  /* 0x0000000aabab7c23 */ /* 0x100fe200080108b1 */
[--C-:B------:R-:W-:Y:S01]  /*76c0*/  FFMA.FTZ R172, R172, UR10, -R177.reuse ;  /* 0x0000000aacac7c23 */ /* 0x100fe200080108b1 */
[--C-:B------:R-:W-:Y:S01]  /*76d0*/  FFMA.FTZ R174, R174, UR10, -R177.reuse ;  /* 0x0000000aaeae7c23 */ /* 0x100fe200080108b1 */
[----:B------:R-:W-:-:S03]  /*76e0*/  FFMA.FTZ R175, R175, UR10, -R177 ;  /* 0x0000000aafaf7c23 */ /* 0x000fc600080108b1 */
[----:B------:R-:W-:Y:S01]  /*76f0*/  MUFU.EX2 R157, R178 ;  /* 0x000000b2009d7308 */ /* 0x000fe20000000800 */
[----:B0-----:R0:W-:Y:S01]  /*7700*/  @!P2 STS [R176+0x28820], R8 ;  /* 0x02882008b000a388 */ /* 0x0011e20000000800 */
        /* <DEDUP_REMOVED lines=14> */
[----:B0-----:R-:W0:Y:S01]  /*77f0*/  MUFU.EX2 R176, R153 ;  /* 0x0000009900b07308 */ /* 0x001e220000000800 */
[----:B--2---:R-:W-:Y:S01]  /*7800*/  FFMA.FTZ R156, R169, UR10, -R177 ;  /* 0x0000000aa99c7c23 */ /* 0x004fe200080108b1 */
[-C--:B------:R-:W-:Y:S01]  /*7810*/  FMUL.FTZ R51, R51, R8.reuse ;  /* 0x0000000833337220 */ /* 0x080fe20000410000 */
[-C--:B------:R-:W-:Y:S01]  /*7820*/  FMUL.FTZ R54, R54, R8.reuse ;  /* 0x0000000836367220 */ /* 0x080fe20000410000 */
[-C--:B------:R-:W-:Y:S01]  /*7830*/  FMUL.FTZ R55, R55, R8.reuse ;  /* 0x0000000837377220 */ /* 0x080fe20000410000 */
[-C--:B------:R-:W-:Y:S01]  /*7840*/  FMUL.FTZ R58, R58, R8.reuse ;  /* 0x000000083a3a7220 */ /* 0x080fe20000410000 */
[-C--:B------:R-:W-:Y:S01]  /*7850*/  FMUL.FTZ R59, R59, R8.reuse ;  /* 0x000000083b3b7220 */ /* 0x080fe20000410000 */
[-C--:B------:R-:W-:Y:S01]  /*7860*/  FMUL.FTZ R62, R62, R8.reuse ;  /* 0x000000083e3e7220 */ /* 0x080fe20000410000 */
[----:B------:R2:W3:Y:S01]  /*7870*/  MUFU.EX2 R153, R154 ;  /* 0x0000009a00997308 */ /* 0x0004e20000000800 */
[-C--:B------:R-:W-:Y:S01]  /*7880*/  FMUL.FTZ R63, R63, R8.reuse ;  /* 0x000000083f3f7220 */ /* 0x080fe20000410000 */
[-C--:B------:R-:W-:Y:S01]  /*7890*/  FMUL.FTZ R66, R66, R8.reuse ;  /* 0x0000000842427220 */ /* 0x080fe20000410000 */
[-C--:B------:R-:W-:Y:S01]  /*78a0*/  FMUL.FTZ R67, R67, R8.reuse ;  /* 0x0000000843437220 */ /* 0x080fe20000410000 */
[-C--:B------:R-:W-:Y:S01]  /*78b0*/  FMUL.FTZ R70, R70, R8.reuse ;  /* 0x0000000846467220 */ /* 0x080fe20000410000 */
[-C--:B------:R-:W-:Y:S01]  /*78c0*/  FMUL.FTZ R71, R71, R8.reuse ;  /* 0x0000000847477220 */ /* 0x080fe20000410000 */
[-C--:B------:R-:W-:Y:S01]  /*78d0*/  FMUL.FTZ R74, R74, R8.reuse ;  /* 0x000000084a4a7220 */ /* 0x080fe20000410000 */
[----:B------:R-:W-:Y:S01]  /*78e0*/  FMUL.FTZ R75, R75, R8 ;  /* 0x000000084b4b7220 */ /* 0x000fe20000410000 */
[----:B------:R-:W4:Y:S01]  /*78f0*/  MUFU.EX2 R177, R160 ;  /* 0x000000a000b17308 */ /* 0x000f220000000800 */
[----:B0-----:R-:W-:Y:S01]  /*7900*/  FADD.FTZ R4, R176, R4 ;  /* 0x00000004b0047221 */ /* 0x001fe20000010000 */
[----:B--2---:R-:W-:Y:S01]  /*7910*/  F2FP.F16.F32.PACK_AB R154, R13, R12 ;  /* 0x0000000c0d9a723e */ /* 0x004fe200000000ff */
[-C--:B------:R-:W-:Y:S01]  /*7920*/  FMUL.FTZ R78, R78, R8.reuse ;  /* 0x000000084e4e7220 */ /* 0x080fe20000410000 */
[----:B------:R-:W-:Y:S01]  /*7930*/  FMUL.FTZ R79, R79, R8 ;  /* 0x000000084f4f7220 */ /* 0x000fe20000410000 */
[----:B------:R-:W-:Y:S01]  /*7940*/  FADD.FTZ R4, R162, R4 ;  /* 0x00000004a2047221 */ /* 0x000fe20000010000 */
[----:B------:R-:W-:Y:S01]  /*7950*/  F2FP.F16.F32.PACK_AB R162, R180, R162 ;  /* 0x000000a2b4a2723e */ /* 0x000fe200000000ff */
[-C--:B------:R-:W-:Y:S01]  /*7960*/  FMUL.FTZ R82, R82, R8.reuse ;  /* 0x0000000852527220 */ /* 0x080fe20000410000 */
[----:B------:R-:W-:Y:S01]  /*7970*/  MUFU.EX2 R160, R163 ;  /* 0x000000a300a07308 */ /* 0x000fe20000000800 */
[----:B---3--:R-:W-:Y:S01]  /*7980*/  FFMA.FTZ R5, R8, R5, R153 ;  /* 0x0000000508057223 */ /* 0x008fe20000010099 */
[----:B------:R-:W-:Y:S01]  /*7990*/  F2FP.F16.F32.PACK_AB R153, R155, R153 ;  /* 0x000000999b99723e */ /* 0x000fe200000000ff */
[----:B------:R-:W-:Y:S01]  /*79a0*/  FADD.FTZ R4, R180, R4 ;  /* 0x00000004b4047221 */ /* 0x000fe20000010000 */
[-C--:B------:R-:W-:Y:S01]  /*79b0*/  FMUL.FTZ R83, R83, R8.reuse ;  /* 0x0000000853537220 */ /* 0x080fe20000410000 */
[----:B------:R-:W-:Y:S01]  /*79c0*/  FADD.FTZ R5, R155, R5 ;  /* 0x000000059b057221 */ /* 0x000fe20000010000 */
[-C--:B------:R-:W-:Y:S01]  /*79d0*/  FMUL.FTZ R86, R86, R8.reuse ;  /* 0x0000000856567220 */ /* 0x080fe20000410000 */
[-C--:B------:R-:W-:Y:S01]  /*79e0*/  FMUL.FTZ R87, R87, R8.reuse ;  /* 0x0000000857577220 */ /* 0x080fe20000410000 */
[----:B------:R-:W0:Y:S01]  /*79f0*/  MUFU.EX2 R155, R158 ;  /* 0x0000009e009b7308 */ /* 0x000e220000000800 */
[----:B----4-:R-:W-:Y:S01]  /*7a00*/  FADD.FTZ R4, R177, R4 ;  /* 0x00000004b1047221 */ /* 0x010fe20000010000 */
[-C--:B------:R-:W-:Y:S01]  /*7a10*/  FMUL.FTZ R90, R90, R8.reuse ;  /* 0x000000085a5a7220 */ /* 0x080fe20000410000 */
[-C--:B------:R-:W-:Y:S01]  /*7a20*/  FMUL.FTZ R91, R91, R8.reuse ;  /* 0x000000085b5b7220 */ /* 0x080fe20000410000 */
[-C--:B------:R-:W-:Y:S01]  /*7a30*/  FMUL.FTZ R94, R94, R8.reuse ;  /* 0x000000085e5e7220 */ /* 0x080fe20000410000 */
[----:B------:R-:W-:Y:S01]  /*7a40*/  FADD.FTZ R4, R181, R4 ;  /* 0x00000004b5047221 */ /* 0x000fe20000010000 */
        /* <DEDUP_REMOVED lines=21> */
[----:B------:R-:W-:Y:S01]  /*7ba0*/  BAR.SYNC.DEFER_BLOCKING 0xf, 0x100 ;  /* 0x03c4000000007b1d */ /* 0x000fe20000010000 */
[----:B------:R-:W-:Y:S01]  /*7bb0*/  F2FP.F16.F32.PACK_AB R158, R21, R20 ;  /* 0x00000014159e723e */ /* 0x000fe200000000ff */
[----:B------:R-:W-:Y:S01]  /*7bc0*/  FADD.FTZ R5, R157, R5 ;  /* 0x000000059d057221 */ /* 0x000fe20000010000 */
[----:B------:R-:W-:Y:S01]  /*7bd0*/  F2FP.F16.F32.PACK_AB R157, R160, R157 ;  /* 0x0000009da09d723e */ /* 0x000fe200000000ff */
[-C--:B------:R-:W-:Y:S01]  /*7be0*/  FMUL.FTZ R126, R126, R8.reuse ;  /* 0x000000087e7e7220 */ /* 0x080fe20000410000 */
[-C--:B------:R-:W-:Y:S01]  /*7bf0*/  FMUL.FTZ R127, R127, R8.reuse ;  /* 0x000000087f7f7220 */ /* 0x080fe20000410000 */
[----:B------:R-:W2:Y:S01]  /*7c00*/  MUFU.EX2 R161, R170 ;  /* 0x000000aa00a17308 */ /* 0x000ea20000000800 */
[----:B------:R-:W-:Y:S01]  /*7c10*/  FADD.FTZ R5, R160, R5 ;  /* 0x00000005a0057221 */ /* 0x000fe20000010000 */
[----:B------:R-:W-:Y:S01]  /*7c20*/  F2FP.F16.F32.PACK_AB R160, R176, R173 ;  /* 0x000000adb0a0723e */ /* 0x000fe200000000ff */
[-C--:B------:R-:W-:Y:S01]  /*7c30*/  FMUL.FTZ R130, R130, R8.reuse ;  /* 0x0000000882827220 */ /* 0x080fe20000410000 */
[-C--:B------:R-:W-:Y:S01]  /*7c40*/  FMUL.FTZ R131, R131, R8.reuse ;  /* 0x0000000883837220 */ /* 0x080fe20000410000 */
[----:B---3--:R-:W-:Y:S01]  /*7c50*/  FADD.FTZ R5, R159, R5 ;  /* 0x000000059f057221 */ /* 0x008fe20000010000 */
        /* <DEDUP_REMOVED lines=10> */
[----:B------:R0:W4:Y:S01]  /*7d00*/  MUFU.EX2 R163, R156 ;  /* 0x0000009c00a37308 */ /* 0x0001220000000800 */
[----:B--2---:R-:W-:Y:S01]  /*7d10*/  FADD.FTZ R5, R161, R5 ;  /* 0x00000005a1057221 */ /* 0x004fe20000010000 */
[----:B------:R2:W-:Y:S01]  /*7d20*/  STSM.16.M88.4 [R19+0x26800], R152 ;  /* 0x0268009813007844 */ /* 0x0005e20000000200 */
[-C--:B------:R-:W-:Y:S01]  /*7d30*/  FMUL.FTZ R147, R147, R8.reuse ;  /* 0x0000000893937220 */ /* 0x080fe20000410000 */
[-C--:B------:R-:W-:Y:S01]  /*7d40*/  FMUL.FTZ R150, R150, R8.reuse ;  /* 0x0000000896967220 */ /* 0x080fe20000410000 */
[----:B------:R-:W-:-:S03]  /*7d50*/  FMUL.FTZ R151, R151, R8 ;  /* 0x0000000897977220 */ /* 0x000fc60000410000 */
[----:B------:R-:W5:Y:S01]  /*7d60*/  MUFU.EX2 R9, R9 ;  /* 0x0000000900097308 */ /* 0x000f620000000800 */
[C---:B---3--:R-:W-:Y:S01]  /*7d70*/  FADD.FTZ R5, R168.reuse, R5 ;  /* 0x00000005a8057221 */ /* 0x048fe20000010000 */
[----:B0-----:R-:W-:Y:S02]  /*7d80*/  F2FP.F16.F32.PACK_AB R156, R15, R14 ;  /* 0x0000000e0f9c723e */ /* 0x001fe400000000ff */
[----:B------:R-:W-:-:S03]  /*7d90*/  F2FP.F16.F32.PACK_AB R161, R168, R161 ;  /* 0x000000a1a8a1723e */ /* 0x000fc600000000ff */
[----:B------:R2:W-:Y:S01]  /*7da0*/  STSM.16.M88.4 [R184], R156 ;  /* 0x0000009cb8007844 */ /* 0x0005e20000000200 */
[----:B------:R-:W0:Y:S01]  /*7db0*/  MUFU.EX2 R165, R171 ;  /* 0x000000ab00a57308 */ /* 0x000e220000000800 */
[----:B----4-:R-:W-:-:S07]  /*7dc0*/  FADD.FTZ R5, R163, R5 ;  /* 0x00000005a3057221 */ /* 0x010fce0000010000 */
[----:B------:R-:W3:Y:S01]  /*7dd0*/  MUFU.EX2 R172, R172 ;  /* 0x000000ac00ac7308 */ /* 0x000ee20000000800 */
[C---:B-----5:R-:W-:Y:S01]  /*7de0*/  FADD.FTZ R5, R9.reuse, R5 ;  /* 0x0000000509057221 */ /* 0x060fe20000010000 */
[----:B------:R-:W-:-:S05]  /*7df0*/  F2FP.F16.F32.PACK_AB R163, R9, R163 ;  /* 0x000000a309a3723e */ /* 0x000fca00000000ff */
[----:B------:R2:W-:Y:S01]  /*7e00*/  STSM.16.M88.4 [R22], R160 ;  /* 0x000000a016007844 */ /* 0x0005e20000000200 */
[----:B------:R-:W4:Y:S01]  /*7e10*/  MUFU.EX2 R167, R174 ;  /* 0x000000ae00a77308 */ /* 0x000f220000000800 */
[----:B0-----:R-:W-:-:S07]  /*7e20*/  FADD.FTZ R5, R165, R5 ;  /* 0x00000005a5057221 */ /* 0x001fce0000010000 */
[----:B------:R0:W5:Y:S01]  /*7e30*/  MUFU.EX2 R169, R164 ;  /* 0x000000a400a97308 */ /* 0x0001620000000800 */
[C---:B---3--:R-:W-:Y:S01]  /*7e40*/  FADD.FTZ R5, R172.reuse, R5 ;  /* 0x00000005ac057221 */ /* 0x048fe20000010000 */
[----:B------:R-:W-:-:S06]  /*7e50*/  F2FP.F16.F32.PACK_AB R165, R172, R165 ;  /* 0x000000a5aca5723e */ /* 0x000fcc00000000ff */
[----:B------:R-:W3:Y:S01]  /*7e60*/  MUFU.EX2 R175, R175 ;  /* 0x000000af00af7308 */ /* 0x000ee20000000800 */
[----:B----4-:R-:W-:Y:S01]  /*7e70*/  FADD.FTZ R5, R167, R5 ;  /* 0x00000005a7057221 */ /* 0x010fe20000010000 */
[----:B0-----:R-:W-:Y:S02]  /*7e80*/  F2FP.F16.F32.PACK_AB R164, R181, R177 ;  /* 0x000000b1b5a4723e */ /* 0x001fe400000000ff */
[----:B-----5:R-:W-:Y:S01]  /*7e90*/  F2FP.F16.F32.PACK_AB R166, R179, R169 ;  /* 0x000000a9b3a6723e */ /* 0x020fe200000000ff */
[----:B------:R-:W-:-:S04]  /*7ea0*/  FADD.FTZ R4, R169, R4 ;  /* 0x00000004a9047221 */ /* 0x000fc80000010000 */
[----:B------:R-:W-:Y:S01]  /*7eb0*/  FADD.FTZ R4, R179, R4 ;  /* 0x00000004b3047221 */ /* 0x000fe20000010000 */
[C---:B---3--:R-:W-:Y:S01]  /*7ec0*/  F2FP.F16.F32.PACK_AB R167, R175.reuse, R167 ;  /* 0x000000a7afa7723e */ /* 0x048fe200000000ff */
[----:B------:R-:W-:-:S04]  /*7ed0*/  FADD.FTZ R5, R175, R5 ;  /* 0x00000005af057221 */ /* 0x000fc80000010000 */
[----:B------:R2:W-:Y:S01]  /*7ee0*/  STSM.16.M88.4 [R23], R164 ;  /* 0x000000a417007844 */ /* 0x0005e20000000200 */
[----:B------:R-:W-:Y:S05]  /*7ef0*/  @!P0 BRA `(.L_x_7603) ;  /* 0x0000000000048947 */ /* 0x000fea0003800000 */
[----:B------:R-:W-:Y:S01]  /*7f00*/  BPT.TRAP 0x1 ;  /* 0x000000040000795c */ /* 0x000fe20000300000 */
.L_x_7603:
[----:B------:R0:W3:Y:S01]  /*7f10*/  SYNCS.PHASECHK.TRANS64.TRYWAIT P2, [UR25+0x28c50], R7 ;  /* 0x028c5007ff0075a7 */ /* 0x0000e20008040159 */
[----:B------:R-:W-:Y:S05]  /*7f20*/  @!P0 BRA `(.L_x_7604) ;  /* 0x0000000000048947 */ /* 0x000fea0003800000 */
[----:B------:R-:W-:Y:S01]  /*7f30*/  BPT.TRAP 0x1 ;  /* 0x000000040000795c */ /* 0x000fe20000300000 */
.L_x_7604:
[----:B---3--:R-:W-:Y:S05]  /*7f40*/  @P2 BRA `(.L_x_7605) ;  /* 0x0000000000082947 */ /* 0x008fea0003800000 */
[----:B------:R-:W3:Y:S02]  /*7f50*/  SYNCS.PHASECHK.TRANS64.TRYWAIT P2, [UR25+0x28c50], R7 ;  /* 0x028c5007ff0075a7 */ /* 0x000ee40008040159 */
[----:B---3--:R-:W-:Y:S05]  /*7f60*/  @!P2 BRA `(.L_x_7606) ;  /* 0x000000f00074a947 */ /* 0x008fea0003800000 */
.L_x_7605:
[----:B------:R-:W-:Y:S01]  /*7f70*/  ULEA UR11, UR37, UR50, 0xc ;  /* 0x00000032250b7291 */ /* 0x000fe2000f8e603f */
[----:B------:R-:W-:Y:S01]  /*7f80*/  WARPGROUP.ARRIVE ;  /* 0x00000000000079c5 */ /* 0x000fe20000000000 */
[----:B------:R-:W-:Y:S01]  /*7f90*/  UMOV UR7, 0x40000040 ;  /* 0x4000004000077882 */ /* 0x000fe20000000000 */
[----:B------:R-:W-:Y:S01]  /*7fa0*/  UISETP.GT.AND UP1, UPT, UR21, UR20, UPT ;  /* 0x000000141500728c */ /* 0x000fe2000bf24270 */
[----:B---3--:R-:W-:Y:S01]  /*7fb0*/  @!P1 VIADD R11, R11, 0x28c60 ;  /* 0x00028c600b0b9836 */ /* 0x008fe20000000000 */
        /* <DEDUP_REMOVED lines=36> */
[----:B------:R-:W-:Y:S05]  /*8200*/  @P2 BRA `(.L_x_7607) ;  /* 0xffffffdc00602947 */ /* 0x000fea000383ffff */
.L_x_7598:
        /* <DEDUP_REMOVED lines=8> */
.L_x_7617:
[----:B------:R-:W-:-:S04]  /*8290*/  UIADD3 UR37, UR22, 0x1, URZ ;  /* 0x0000000116257890 */ /* 0x000fc8000fffe03f */
[----:B------:R-:W-:-:S04]  /*82a0*/  UISETP.NE.AND UP0, UPT, UR37, 0x2, UPT ;  /* 0x000000022500788c */ /* 0x000fc8000bf05270 */
[----:B------:R-:W-:Y:S02]  /*82b0*/  USEL UR6, URZ, 0x1, UP0 ;  /* 0x000000013f067887 */ /* 0x000fe40008000000 */
[----:B------:R-:W-:Y:S02]  /*82c0*/  USEL UR37, UR37, URZ, UP0 ;  /* 0x0000003f25257287 */ /* 0x000fe40008000000 */
[----:B------:R-:W-:Y:S01]  /*82d0*/  ULOP3.LUT UR38, UR38, UR6, URZ, 0x3c, !UPT ;  /* 0x0000000626267292 */ /* 0x000fe2000f8e3c3f */
[----:B------:R-:W-:Y:S11]  /*82e0*/  @!P0 BRA `(.L_x_7609) ;  /* 0x0000000000048947 */ /* 0x000ff60003800000 */
[----:B------:R-:W-:Y:S01]  /*82f0*/  BPT.TRAP 0x1 ;  /* 0x000000040000795c */ /* 0x000fe20000300000 */
.L_x_7609:
[----:B------:R-:W-:Y:S01]  /*8300*/  ULEA UR24, UR37, UR46, 0x3 ;  /* 0x0000002e25187291 */ /* 0x000fe2000f8e183f */
[----:B01----:R-:W-:-:S05]  /*8310*/  IMAD.U32 R7, RZ, RZ, UR38 ;  /* 0x00000026ff077e24 */ /* 0x003fca000f8e00ff */
[----:B------:R-:W-:-:S04]  /*8320*/  SHF.L.U32 R7, R7, 0x1f, RZ ;  /* 0x0000001f07077819 */ /* 0x000fc800000006ff */
[----:B------:R0:W1:Y:S01]  /*8330*/  SYNCS.PHASECHK.TRANS64.TRYWAIT P2, [UR24+0x28c30], R7 ;  /* 0x028c3007ff0075a7 */ /* 0x0000620008040158 */
[----:B------:R-:W-:Y:S05]  /*8340*/  @!P0 BRA `(.L_x_7610) ;  /* 0x0000000000048947 */ /* 0x000fea0003800000 */
[----:B------:R-:W-:Y:S01]  /*8350*/  BPT.TRAP 0x1 ;  /* 0x000000040000795c */ /* 0x000fe20000300000 */
.L_x_7610:
[----:B-1----:R-:W-:Y:S05]  /*8360*/  @P2 BRA `(.L_x_7611) ;  /* 0x0000000000082947 */ /* 0x002fea0003800000 */
[----:B------:R-:W1:Y:S02]  /*8370*/  SYNCS.PHASECHK.TRANS64.TRYWAIT P2, [UR24+0x28c30], R7 ;  /* 0x028c3007ff0075a7 */ /* 0x000e640008040158 */
[----:B-1----:R-:W-:Y:S05]  /*8380*/  @!P2 BRA `(.L_x_7612) ;  /* 0x000000ec0080a947 */ /* 0x002fea0003800000 */
.L_x_7611:
[----:B------:R-:W-:Y:S01]  /*8390*/  R2UR UR18, R3 ;  /* 0x00000000031272ca */ /* 0x000fe200000e0000 */
[----:B--2---:R-:W-:Y:S01]  /*83a0*/  WARPGROUP.ARRIVE ;  /* 0x00000000000079c5 */ /* 0x004fe20000000000 */
        /* <DEDUP_REMOVED lines=21> */
[----:B-1----:R-:W-:Y:S01]  /*8500*/  FMUL.FTZ R0, R152, UR23 ;  /* 0x0000001798007c20 */ /* 0x002fe20008410000 */
[----:B------:R-:W-:Y:S01]  /*8510*/  FMUL.FTZ R10, R153, UR23 ;  /* 0x00000017990a7c20 */ /* 0x000fe20008410000 */
[----:B---3--:R-:W-:Y:S01]  /*8520*/  FMUL.FTZ R11, R156, UR23 ;  /* 0x000000179c0b7c20 */ /* 0x008fe20008410000 */
        /* <DEDUP_REMOVED lines=365> */
.L_x_7613:
[----:B------:R1:W2:Y:S01]  /*9c00*/  SYNCS.PHASECHK.TRANS64.TRYWAIT P2, [UR24+0x28c50], R7 ;  /* 0x028c5007ff0075a7 */ /* 0x0002a20008040158 */
[----:B------:R-:W-:Y:S05]  /*9c10*/  @!P0 BRA `(.L_x_7614) ;  /* 0x0000000000048947 */ /* 0x000fea0003800000 */
[----:B------:R-:W-:Y:S01]  /*9c20*/  BPT.TRAP 0x1 ;  /* 0x000000040000795c */ /* 0x000fe20000300000 */
.L_x_7614:
[----:B--2---:R-:W-:Y:S05]  /*9c30*/  @P2 BRA `(.L_x_7615) ;  /* 0x0000000000082947 */ /* 0x004fea0003800000 */
[----:B------:R-:W2:Y:S02]  /*9c40*/  SYNCS.PHASECHK.TRANS64.TRYWAIT P2, [UR24+0x28c50], R7 ;  /* 0x028c5007ff0075a7 */ /* 0x000ea40008040158 */
[----:B--2---:R-:W-:Y:S05]  /*9c50*/  @!P2 BRA `(.L_x_7616) ;  /* 0x000000d40064a947 */ /* 0x004fea0003800000 */
.L_x_7615:
        /* <DEDUP_REMOVED lines=42> */
.L_x_7608:
[----:B------:R-:W4:Y:S01]  /*9f00*/  SHFL.BFLY PT, R3, R4, 0x2, 0x1f ;  /* 0x0c401f0004037f89 */ /* 0x000f2200000e0000 */
[----:B------:R-:W-:Y:S08]  /*9f10*/  BAR.ARV 0x8, 0x100 ;  /* 0x0204000000007b1d */ /* 0x000ff00000002000 */
[----:B------:R-:W-:Y:S01]  /*9f20*/  BAR.SYNC.DEFER_BLOCKING 0xf, 0x100 ;  /* 0x03c4000000007b1d */ /* 0x000fe20000010000 */
[----:B------:R-:W-:Y:S01]  /*9f30*/  ISETP.NE.AND P2, PT, R17, RZ, PT ;  /* 0x000000ff1100720c */ /* 0x000fe20003f45270 */
[----:B------:R-:W-:Y:S01]  /*9f40*/  IMAD.MOV.U32 R13, RZ, RZ, -0x800000 ;  /* 0xff800000ff0d7424 */ /* 0x000fe200078e00ff */
[----:B------:R-:W-:Y:S01]  /*9f50*/  UIADD3 UR47, UR47, 0x1, URZ ;  /* 0x000000012f2f7890 */ /* 0x000fe2000fffe03f */
[----:B------:R-:W-:-:S02]  /*9f60*/  IMAD.MOV.U32 R12, RZ, RZ, -0x800000 ;  /* 0xff800000ff0c7424 */ /* 0x000fc400078e00ff */
[----:B------:R-:W5:Y:S01]  /*9f70*/  SHFL.BFLY PT, R10, R5, 0x2, 0x1f ;  /* 0x0c401f00050a7f89 */ /* 0x000f6200000e0000 */
[----:B----4-:R-:W-:Y:S01]  /*9f80*/  FADD.FTZ R3, R3, R4 ;  /* 0x0000000403037221 */ /* 0x010fe20000010000 */
[----:B------:R-:W-:-:S04]  /*9f90*/  IMAD.MOV.U32 R4, RZ, RZ, RZ ;  /* 0x000000ffff047224 */ /* 0x000fc800078e00ff */
[----:B------:R-:W4:Y:S01]  /*9fa0*/  SHFL.BFLY PT, R8, R3, 0x1, 0x1f ;  /* 0x0c201f0003087f89 */ /* 0x000f2200000e0000 */
[----:B-----5:R-:W-:Y:S01]  /*9fb0*/  FADD.FTZ R10, R10, R5 ;  /* 0x000000050a0a7221 */ /* 0x020fe20000010000 */
[----:B------:R-:W-:-:S04]  /*9fc0*/  IMAD.U32 R5, RZ, RZ, UR10 ;  /* 0x0000000aff057e24 */ /* 0x000fc8000f8e00ff */
[----:B01----:R-:W0:Y:S01]  /*9fd0*/  SHFL.BFLY PT, R7, R10, 0x1, 0x1f ;  /* 0x0c201f000a077f89 */ /* 0x003e2200000e0000 */
[----:B----4-:R-:W-:Y:S01]  /*9fe0*/  FADD.FTZ R9, R3, R8 ;  /* 0x0000000803097221 */ /* 0x010fe20000010000 */
        /* <DEDUP_REMOVED lines=82> */
[----:B----4-:R-:W-:Y:S01]  /*a510*/  IMAD.U32 R4, RZ, RZ, UR10 ;  /* 0x0000000aff047e24 */ /* 0x010fe2000f8e00ff */
        /* <DEDUP_REMOVED lines=72> */
.L_x_7578:
        /* <DEDUP_REMOVED lines=12> */
[----:B------:R-:W4:Y:S01]  /*aa60*/  LDL R0, [R1+0x54] ;  /* 0x0000540001007983 */ /* 0x000f220000100800 */
        /* <DEDUP_REMOVED lines=8> */
[----:B---3--:R-:W-:Y:S01]  /*aaf0*/  F2FP.F16.F32.PACK_AB R11, R39, R38 ;  /* 0x00000026270b723e */ /* 0x008fe200000000ff */
[----:B------:R-:W-:Y:S01]  /*ab00*/  UMOV UR10, UR46 ;  /* 0x0000002e000a7c82 */ /* 0x000fe20008000000 */
[----:B0-----:R-:W-:Y:S01]  /*ab10*/  UMOV UR11, UR4 ;  /* 0x00000004000b7c82 */ /* 0x001fe20008000000 */
[----:B------:R-:W-:Y:S01]  /*ab20*/  ULDC UR4, c[0x0][0xad4] ;  /* 0x0002b50000047ab9 */ /* 0x000fe20000000800 */
[----:B------:R-:W-:-:S02]  /*ab30*/  IMAD.U32 R14, RZ, RZ, UR10 ;  /* 0x0000000aff0e7e24 */ /* 0x000fc4000f8e00ff */
[----:B------:R-:W-:Y:S01]  /*ab40*/  IMAD.U32 R15, RZ, RZ, UR11 ;  /* 0x0000000bff0f7e24 */ /* 0x000fe2000f8e00ff */
[----:B------:R-:W-:Y:S02]  /*ab50*/  ULDC.64 UR10, c[0x0][0xc08] ;  /* 0x00030200000a7ab9 */ /* 0x000fe40000000a00 */
[----:B------:R-:W-:-:S04]  /*ab60*/  UISETP.NE.U32.AND UP0, UPT, UR10, URZ, UPT ;  /* 0x0000003f0a00728c */ /* 0x000fc8000bf05070 */
[----:B------:R-:W-:Y:S01]  /*ab70*/  UISETP.NE.AND.EX UP0, UPT, UR11, URZ, UPT, UP0 ;  /* 0x0000003f0b00728c */ /* 0x000fe2000bf05300 */
[----:B------:R-:W-:Y:S05]  /*ab80*/  BAR.SYNC.DEFER_BLOCKING 0x1, 0x100 ;  /* 0x0044000000007b1d */ /* 0x000fea0000010000 */
[----:B------:R-:W-:-:S05]  /*ab90*/  PLOP3.LUT P1, PT, PT, PT, UP0, 0x80, 0x0 ;  /* 0x000000000000781c */ /* 0x000fca0003f2f008 */
[----:B------:R-:W-:-:S04]  /*aba0*/  @UP0 ULEA UR10, UP1, UR45, UR10, 0x2 ;  /* 0x0000000a2d0a0291 */ /* 0x000fc8000f82103f */
[----:B------:R-:W-:Y:S01]  /*abb0*/  @UP0 ULEA.HI.X UR11, UR45, UR11, UR44, 0x2, UP1 ;  /* 0x0000000b2d0b0291 */ /* 0x000fe200088f142c */
[----:B----4-:R-:W-:-:S03]  /*abc0*/  IMAD.WIDE R20, R0, 0x2, R14 ;  /* 0x0000000200147825 */ /* 0x010fc600078e020e */
        /* <DEDUP_REMOVED lines=172> */
[----:B0-----:R-:W-:Y:S02]  /*b690*/  IMAD.U32 R4, RZ, RZ, UR10 ;  /* 0x0000000aff047e24 */ /* 0x001fe4000f8e00ff */
[----:B------:R-:W-:Y:S01]  /*b6a0*/  IMAD.U32 R5, RZ, RZ, UR11 ;  /* 0x0000000bff057e24 */ /* 0x000fe2000f8e00ff */
[----:B------:R-:W-:Y:S06]  /*b6b0*/  BAR.SYNC.DEFER_BLOCKING 0x1, 0x100 ;  /* 0x0044000000007b1d */ /* 0x000fec0000010000 */
[----:B------:R0:W3:Y:S02]  /*b6c0*/  @P1 LDG.E R3, desc[UR40][R4.64] ;  /* 0x0000002804031981 */ /* 0x0000e4000c1e1900 */
[----:B0-----:R-:W-:-:S02]  /*b6d0*/  IMAD.U32 R4, RZ, RZ, UR12 ;  /* 0x0000000cff047e24 */ /* 0x001fc4000f8e00ff */
[----:B------:R-:W-:-:S05]  /*b6e0*/  IMAD.U32 R5, RZ, RZ, UR13 ;  /* 0x0000000dff057e24 */ /* 0x000fca000f8e00ff */
[----:B------:R0:W5:Y:S01]  /*b6f0*/  @P0 LDG.E R0, desc[UR40][R4.64] ;  /* 0x0000002804000981 */ /* 0x000162000c1e1900 */
[----:B------:R-:W-:Y:S01]  /*b700*/  UISETP.NE.AND UP0, UPT, UR9, URZ, UPT ;  /* 0x0000003f0900728c */ /* 0x000fe2000bf05270 */
[----:B------:R-:W-:Y:S01]  /*b710*/  ULDC UR8, c[0x0][0xa88] ;  /* 0x0002a20000087ab9 */ /* 0x000fe20000000800 */
[----:B------:R-:W-:Y:S02]  /*b720*/  ULOP3.LUT UR43, UR43, 0xff, URZ, 0xc0, !UPT ;  /* 0x000000ff2b2b7892 */ /* 0x000fe4000f8ec03f */
[----:B------:R-:W-:Y:S01]  /*b730*/  USEL UR10, UR9, UR4, UP0 ;  /* 0x00000004090a7287 */ /* 0x000fe20008000000 */
[----:B---3--:R-:W-:Y:S01]  /*b740*/  @P1 R2UR UR8, R3 ;  /* 0x00000000030812ca */ /* 0x008fe200000e0000 */
[----:B0-----:R-:W-:-:S14]  /*b750*/  @P1 BRA `(.L_x_7620) ;  /* 0x0000000000281947 */ /* 0x001fdc0003800000 */
        /* <DEDUP_REMOVED lines=10> */
.L_x_7620:
        /* <DEDUP_REMOVED lines=16> */
[----:B------:R-:W-:Y:S02]  /*b900*/  UISETP.NE.U32.AND UP0, UPT, UR14, URZ, UPT ;  /* 0x0000003f0e00728c */ /* 0x000fe4000bf05070 */
[----:B------:R-:W-:Y:S01]  /*b910*/  USEL UR18, UR18, 0x978, UP1 ;  /* 0x0000097812127887 */ /* 0x000fe20008800000 */
[----:B------:R-:W-:Y:S01]  /*b920*/  IMAD.MOV.U32 R3, RZ, RZ, R9 ;  /* 0x000000ffff037224 */ /* 0x000fe200078e0009 */
[----:B------:R-:W-:Y:S02]  /*b930*/  UISETP.NE.AND.EX UP0, UPT, UR15, URZ, UPT, UP0 ;  /* 0x0000003f0f00728c */ /* 0x000fe4000bf05300 */
[----:B------:R-:W-:-:S02]  /*b940*/  USEL UR16, UR43, URZ, UP1 ;  /* 0x0000003f2b107287 */ /* 0x000fc40008800000 */
[----:B------:R-:W-:Y:S02]  /*b950*/  USEL UR45, UR45, URZ, !UP0 ;  /* 0x0000003f2d2d7287 */ /* 0x000fe4000c000000 */
[----:B------:R-:W-:-:S04]  /*b960*/  USEL UR44, UR44, URZ, !UP0 ;  /* 0x0000003f2c2c7287 */ /* 0x000fc8000c000000 */
[----:B------:R-:W-:Y:S01]  /*b970*/  ULDC.64 UR14, c[0x0][UR18+0x228] ;  /* 0x00008a00120e7abb */ /* 0x000fe20008000a00 */
[----:B------:R-:W-:Y:S01]  /*b980*/  ULDC.64 UR12, c[0x0][UR18+0x220] ;  /* 0x00008800120c7abb */ /* 0x000fe20008000a00 */
[----:B------:R-:W-:Y:S02]  /*b990*/  UIMAD.WIDE.U32 UR20, UR14, UR16, URZ ;  /* 0x000000100e1472a5 */ /* 0x000fe4000f8e003f */
[----:B------:R-:W-:Y:S01]  /*b9a0*/  UIMAD UR19, UR15, UR16, URZ ;  /* 0x000000100f1372a4 */ /* 0x000fe2000f8e023f */
[----:B0-----:R-:W-:Y:S01]  /*b9b0*/  ISETP.NE.AND P0, PT, R0, 0x1, PT ;  /* 0x000000010000780c */ /* 0x001fe20003f05270 */
[----:B------:R-:W-:Y:S01]  /*b9c0*/  UIMAD.WIDE.U32 UR14, UR12, UR45, URZ ;  /* 0x0000002d0c0e72a5 */ /* 0x000fe2000f8e003f */
[----:B------:R-:W-:Y:S01]  /*b9d0*/  ULDC.64 UR10, c[0x0][UR18+0x218] ;  /* 0x00008600120a7abb */ /* 0x000fe20008000a00 */
[----:B------:R-:W-:Y:S02]  /*b9e0*/  UIMAD UR45, UR13, UR45, URZ ;  /* 0x0000002d0d2d72a4 */ /* 0x000fe4000f8e023f */
[----:B------:R-:W-:-:S02]  /*b9f0*/  UIMAD.WIDE.U32 UR16, UR10, UR42, URZ ;  /* 0x0000002a0a1072a5 */ /* 0x000fc4000f8e003f */
[----:B------:R-:W-:Y:S02]  /*ba00*/  UIMAD UR10, UR11, UR42, URZ ;  /* 0x0000002a0b0a72a4 */ /* 0x000fe4000f8e023f */
[----:B------:R-:W-:Y:S02]  /*ba10*/  UIMAD UR44, UR12, UR44, UR45 ;  /* 0x0000002c0c2c72a4 */ /* 0x000fe4000f8e022d */
[----:B------:R-:W-:Y:S02]  /*ba20*/  UIADD3 UR19, UR21, UR19, URZ ;  /* 0x0000001315137290 */ /* 0x000fe4000fffe03f */
[----:B------:R-:W0:Y:S01]  /*ba30*/  @P0 LDC R4, c[0x0][0xbec] ;  /* 0x0002fb00ff040b82 */ /* 0x000e220000000800 */
[----:B------:R-:W-:Y:S02]  /*ba40*/  UIADD3 UR11, UR17, UR10, URZ ;  /* 0x0000000a110b7290 */ /* 0x000fe4000fffe03f */
[----:B------:R-:W-:Y:S02]  /*ba50*/  UIADD3 UR16, UP0, UP2, UR14, UR16, UR4 ;  /* 0x000000100e107290 */ /* 0x000fe4000fa1e004 */
[----:B------:R-:W-:Y:S01]  /*ba60*/  UIADD3 UR10, UR15, UR44, URZ ;  /* 0x0000002c0f0a7290 */ /* 0x000fe2000fffe03f */
[----:B------:R-:W-:-:S02]  /*ba70*/  IMAD.U32 R6, RZ, RZ, UR19 ;  /* 0x00000013ff067e24 */ /* 0x000fc4000f8e00ff */
[----:B------:R-:W1:Y:S01]  /*ba80*/  @P0 LDC R5, c[0x0][0xbf0] ;  /* 0x0002fc00ff050b82 */ /* 0x000e620000000800 */
[----:B------:R-:W-:Y:S01]  /*ba90*/  UIADD3.X UR10, UR10, UR11, UR22, UP0, UP2 ;  /* 0x0000000b0a0a7290 */ /* 0x000fe200087e4416 */
[----:B0-----:R-:W-:-:S05]  /*baa0*/  @P0 IMAD.HI.U32 R4, R9, R4, RZ ;  /* 0x0000000409040227 */ /* 0x001fca00078e00ff */
[----:B-1----:R-:W-:Y:S01]  /*bab0*/  @P0 SHF.R.U32.HI R3, RZ, R5, R4 ;  /* 0x00000005ff030219 */ /* 0x002fe20000011604 */
[----:B------:R-:W-:-:S04]  /*bac0*/  IMAD.U32 R4, RZ, RZ, UR20 ;  /* 0x00000014ff047e24 */ /* 0x000fc8000f8e00ff */
[--C-:B------:R-:W-:Y:S01]  /*bad0*/  IMAD.MOV R7, RZ, RZ, -R3.reuse ;  /* 0x000000ffff077224 */ /* 0x100fe200078e0a03 */
[----:B------:R-:W-:Y:S02]  /*bae0*/  IADD3 R4, P0, P2, R3, UR16, R4 ;  /* 0x0000001003047c10 */ /* 0x000fe4000fa1e004 */
[----:B------:R-:W-:Y:S01]  /*baf0*/  SHF.R.S32.HI R3, RZ, 0x1f, R3 ;  /* 0x0000001fff037819 */ /* 0x000fe20000011403 */
[C---:B------:R-:W-:Y:S02]  /*bb00*/  IMAD R7, R0.reuse, R7, R9 ;  /* 0x0000000700077224 */ /* 0x040fe400078e0209 */
[----:B------:R-:W-:Y:S01]  /*bb10*/  IMAD R9, R0, UR8, RZ ;  /* 0x0000000800097c24 */ /* 0x000fe2000f8e02ff */
[----:B------:R-:W-:Y:S01]  /*bb20*/  IADD3.X R5, R3, UR10, R6, P0, P2 ;  /* 0x0000000a03057c10 */ /* 0x000fe200087e4406 */
[----:B------:R-:W-:Y:S01]  /*bb30*/  ULDC.64 UR10, c[0x0][UR18+0x210] ;  /* 0x00008400120a7abb */ /* 0x000fe20008000a00 */
[----:B------:R-:W-:Y:S01]  /*bb40*/  SHF.R.S32.HI R3, RZ, 0x1f, R7 ;  /* 0x0000001fff037819 */ /* 0x000fe20000011407 */
[----:B------:R-:W-:-:S02]  /*bb50*/  IMAD R6, R7, UR11, RZ ;  /* 0x0000000b07067c24 */ /* 0x000fc4000f8e02ff */
[----:B------:R-:W-:-:S04]  /*bb60*/  IMAD.WIDE.U32 R4, R7, UR10, R4 ;  /* 0x0000000a07047c25 */ /* 0x000fc8000f8e0004 */
[----:B------:R-:W-:Y:S01]  /*bb70*/  IMAD R3, R3, UR10, R6 ;  /* 0x0000000a03037c24 */ /* 0x000fe2000f8e0206 */
[----:B------:R-:W-:Y:S01]  /*bb80*/  ULDC.64 UR10, c[0x0][0xba8] ;  /* 0x0002ea00000a7ab9 */ /* 0x000fe20000000a00 */
[----:B------:R-:W-:Y:S01]  /*bb90*/  @!UP1 ULDC UR10, c[0x0][0xb50] ;  /* 0x0002d400000a9ab9 */ /* 0x000fe20000000800 */
[----:B------:R-:W-:Y:S01]  /*bba0*/  @!UP1 ULDC UR11, c[0x0][0xb54] ;  /* 0x0002d500000b9ab9 */ /* 0x000fe20000000800 */
[----:B------:R-:W-:Y:S01]  /*bbb0*/  IMAD.IADD R3, R5, 0x1, R3 ;  /* 0x0000000105037824 */ /* 0x000fe200078e0203 */
[----:B------:R-:W-:Y:S01]  /*bbc0*/  LEA R8, P0, R4, UR10, 0x2 ;  /* 0x0000000a04087c11 */ /* 0x000fe2000f8010ff */
[----:B------:R-:W-:-:S03]  /*bbd0*/  VIADD R0, R16, UR39 ;  /* 0x0000002710007c36 */ /* 0x000fc60008000000 */
[----:B------:R-:W-:Y:S01]  /*bbe0*/  LEA.HI.X R3, R4, UR11, R3, 0x2, P0 ;  /* 0x0000000b04037c11 */ /* 0x000fe200080f1403 */
[----:B------:R-:W-:Y:S04]  /*bbf0*/  SHFL.IDX PT, R6, R8, 0x1, 0x1c1f ;  /* 0x003c1f0008067f89 */ /* 0x000fe800000e0000 */
[----:B------:R-:W-:Y:S04]  /*bc00*/  SHFL.IDX PT, R5, R3, RZ, 0x1c1f ;  /* 0x001c1fff03057589 */ /* 0x000fe800000e0000 */
[----:B------:R-:W-:Y:S01]  /*bc10*/  SHFL.IDX PT, R7, R3, 0x1, 0x1c1f ;  /* 0x003c1f0003077f89 */ /* 0x000fe200000e0000 */
[----:B---3--:R-:W-:-:S05]  /*bc20*/  IMAD.MOV R4, RZ, RZ, -R10 ;  /* 0x000000ffff047224 */ /* 0x008fca00078e0a0a */
[----:B------:R-:W-:Y:S02]  /*bc30*/  ISETP.NE.AND P0, PT, R185, R4, PT ;  /* 0x00000004b900720c */ /* 0x000fe40003f05270 */
[----:B------:R-:W0:Y:S02]  /*bc40*/  SHFL.IDX PT, R4, R8, RZ, 0x1c1f ;  /* 0x001c1fff08047589 */ /* 0x000e2400000e0000 */
[C---:B------:R-:W-:Y:S01]  /*bc50*/  ISETP.GE.OR P2, PT, R0.reuse, R9, P0 ;  /* 0x000000090000720c */ /* 0x040fe20000746670 */
[----:B------:R-:W-:-:S05]  /*bc60*/  VIADD R0, R0, 0x8 ;  /* 0x0000000800007836 */ /* 0x000fca0000000000 */
[----:B------:R-:W-:-:S07]  /*bc70*/  ISETP.GE.OR P0, PT, R0, R9, P0 ;  /* 0x000000090000720c */ /* 0x000fce0000706670 */
[----:B0-----:R0:W-:Y:S06]  /*bc80*/  @!P2 ST.E desc[UR40][R4.64], R13 ;  /* 0x0000000d0400a985 */ /* 0x0011ec000c101928 */
[----:B------:R0:W-:Y:S02]  /*bc90*/  @!P0 ST.E desc[UR40][R6.64], R12 ;  /* 0x0000000c06008985 */ /* 0x0001e4000c101928 */
.L_x_7621:
[----:B------:R-:W-:Y:S05]  /*bca0*/  @P1 BRA `(.L_x_7622) ;  /* 0x00000010004c1947 */ /* 0x000fea0003800000 */
[----:B------:R-:W1:Y:S01]  /*bcb0*/  S2R R0, SR_TID.X ;  /* 0x0000000000007919 */ /* 0x000e620000002100 */
[----:B------:R-:W3:Y:S01]  /*bcc0*/  LDC R82, c[0x0][0xbe8] ;  /* 0x0002fa00ff527b82 */ /* 0x000ee20000000800 */
        /* <DEDUP_REMOVED lines=11> */
[----:B------:R-:W-:Y:S02]  /*bd80*/  LOP3.LUT R32, R33, 0x380, RZ, 0xc0, !PT ;  /* 0x0000038021207812 */ /* 0x000fe400078ec0ff */
[----:B------:R-:W-:Y:S02]  /*bd90*/  IADD3 R37, P1, R14, 0x6000, RZ ;  /* 0x000060000e257810 */ /* 0x000fe40007f3e0ff */
[----:B------:R-:W-:-:S02]  /*bda0*/  SHF.R.U64 R40, R40, 0x3, RZ ;  /* 0x0000000328287819 */ /* 0x000fc400000012ff */
[----:B------:R-:W-:Y:S02]  /*bdb0*/  SHF.R.U64 R32, R32, 0x3, RZ ;  /* 0x0000000320207819 */ /* 0x000fe400000012ff */
[----:B------:R-:W-:Y:S02]  /*bdc0*/  LOP3.LUT R36, R37, 0x380, RZ, 0xc0, !PT ;  /* 0x0000038025247812 */ /* 0x000fe400078ec0ff */
[----:B------:R-:W-:Y:S01]  /*bdd0*/  LOP3.LUT R40, R40, R41, RZ, 0x3c, !PT ;  /* 0x0000002928287212 */ /* 0x000fe200078e3cff */
[--C-:B------:R-:W-:Y:S01]  /*bde0*/  IMAD.X R41, RZ, RZ, R15.reuse, P2 ;  /* 0x000000ffff297224 */ /* 0x100fe200010e060f */
[----:B------:R-:W-:Y:S01]  /*bdf0*/  LOP3.LUT R32, R32, R33, RZ, 0x3c, !PT ;  /* 0x0000002120207212 */ /* 0x000fe200078e3cff */
[--C-:B------:R-:W-:Y:S01]  /*be00*/  IMAD.X R33, RZ, RZ, R15.reuse, P0 ;  /* 0x000000ffff217224 */ /* 0x100fe200000e060f */
[----:B------:R-:W-:Y:S02]  /*be10*/  IADD3 R69, P2, R14, 0xe000, RZ ;  /* 0x0000e0000e457810 */ /* 0x000fe40007f5e0ff */
[----:B------:R-:W-:Y:S01]  /*be20*/  SHF.R.U64 R36, R36, 0x3, RZ ;  /* 0x0000000324247819 */ /* 0x000fe200000012ff */
[----:B------:R-:W-:Y:S01]  /*be30*/  UIMAD UR12, UR22, UR14, URZ ;  /* 0x0000000e160c72a4 */ /* 0x000fe2000f8e023f */
[----:B------:R-:W-:Y:S01]  /*be40*/  IADD3 R61, P0, R14, 0xc000, RZ ;  /* 0x0000c0000e3d7810 */ /* 0x000fe20007f1e0ff */
[----:B------:R-:W-:Y:S01]  /*be50*/  UIMAD.WIDE.U32 UR10, UR4, UR14, URZ ;  /* 0x0000000e040a72a5 */ /* 0x000fe2000f8e003f */
[----:B------:R-:W-:Y:S01]  /*be60*/  LOP3.LUT R68, R69, 0x380, RZ, 0xc0, !PT ;  /* 0x0000038045447812 */ /* 0x000fe200078ec0ff */
[----:B------:R-:W5:Y:S01]  /*be70*/  LD.E.128 R32, desc[UR40][R32.64] ;  /* 0x0000002820207980 */ /* 0x000f62000c101d00 */
[----:B------:R-:W-:Y:S01]  /*be80*/  LOP3.LUT R36, R36, R37, RZ, 0x3c, !PT ;  /* 0x0000002524247212 */ /* 0x000fe200078e3cff */
[----:B------:R-:W-:Y:S01]  /*be90*/  IMAD.X R37, RZ, RZ, R15, P1 ;  /* 0x000000ffff257224 */ /* 0x000fe200008e060f */
[----:B------:R-:W-:Y:S01]  /*bea0*/  LOP3.LUT R60, R61, 0x380, RZ, 0xc0, !PT ;  /* 0x000003803d3c7812 */ /* 0x000fe200078ec0ff */
[----:B------:R-:W5:Y:S01]  /*beb0*/  LD.E.128 R40, desc[UR40][R40.64] ;  /* 0x0000002828287980 */ /* 0x000f62000c101d00 */
[----:B------:R-:W-:-:S02]  /*bec0*/  IADD3 R65, P1, R14, 0xd000, RZ ;  /* 0x0000d0000e417810 */ /* 0x000fc40007f3e0ff */
[----:B------:R-:W-:Y:S02]  /*bed0*/  SHF.R.U64 R68, R68, 0x3, RZ ;  /* 0x0000000344447819 */ /* 0x000fe400000012ff */
[----:B------:R-:W-:Y:S02]  /*bee0*/  IADD3 R9, P3, R14, 0x1000, RZ ;  /* 0x000010000e097810 */ /* 0x000fe40007f7e0ff */
[----:B------:R-:W-:Y:S02]  /*bef0*/  LOP3.LUT R81, R20, 0xfffffff8, RZ, 0xc0, !PT ;  /* 0xfffffff814517812 */ /* 0x000fe400078ec0ff */
[C---:B------:R-:W-:Y:S02]  /*bf00*/  IADD3 R13, P4, R14.reuse, 0x2000, RZ ;  /* 0x000020000e0d7810 */ /* 0x040fe40007f9e0ff */
[C---:B------:R-:W-:Y:S02]  /*bf10*/  IADD3 R25, P5, R14.reuse, 0x3000, RZ ;  /* 0x000030000e197810 */ /* 0x040fe40007fbe0ff */
[----:B------:R-:W-:Y:S01]  /*bf20*/  IADD3 R29, P6, R14, 0x4000, RZ ;  /* 0x000040000e1d7810 */ /* 0x000fe20007fde0ff */
[----:B------:R-:W-:Y:S01]  /*bf30*/  UIMAD UR12, UR4, UR15, UR12 ;  /* 0x0000000f040c72a4 */ /* 0x000fe2000f8e020c */
[----:B------:R-:W-:Y:S01]  /*bf40*/  SHF.R.U64 R60, R60, 0x3, RZ ;  /* 0x000000033c3c7819 */ /* 0x000fe200000012ff */
[----:B------:R-:W5:Y:S01]  /*bf50*/  LD.E.128 R36, desc[UR40][R36.64] ;  /* 0x0000002824247980 */ /* 0x000f62000c101d00 */
[----:B------:R-:W-:-:S02]  /*bf60*/  LOP3.LUT R64, R65, 0x380, RZ, 0xc0, !PT ;  /* 0x0000038041407812 */ /* 0x000fc400078ec0ff */
[----:B------:R-:W-:Y:S01]  /*bf70*/  LOP3.LUT R68, R68, R69, RZ, 0x3c, !PT ;  /* 0x0000004544447212 */ /* 0x000fe200078e3cff */
[--C-:B------:R-:W-:Y:S01]  /*bf80*/  IMAD.X R69, RZ, RZ, R15.reuse, P2 ;  /* 0x000000ffff457224 */ /* 0x100fe200010e060f */
[----:B------:R-:W-:Y:S01]  /*bf90*/  LOP3.LUT R60, R60, R61, RZ, 0x3c, !PT ;  /* 0x0000003d3c3c7212 */ /* 0x000fe200078e3cff */
[----:B------:R-:W-:Y:S01]  /*bfa0*/  IMAD.X R61, RZ, RZ, R15, P0 ;  /* 0x000000ffff3d7224 */ /* 0x000fe200000e060f */
[----:B---3--:R-:W-:Y:S02]  /*bfb0*/  ISETP.NE.AND P2, PT, R82, 0x1, PT ;  /* 0x000000015200780c */ /* 0x008fe40003f45270 */
[----:B------:R-:W-:Y:S02]  /*bfc0*/  SHF.R.U64 R64, R64, 0x3, RZ ;  /* 0x0000000340407819 */ /* 0x000fe400000012ff */
[----:B------:R-:W-:Y:S01]  /*bfd0*/  LOP3.LUT R8, R9, 0x380, RZ, 0xc0, !PT ;  /* 0x0000038009087812 */ /* 0x000fe200078ec0ff */
[----:B------:R-:W-:Y:S01]  /*bfe0*/  IMAD.IADD R20, R0, 0x1, -R81 ;  /* 0x0000000100147824 */ /* 0x000fe200078e0a51 */
[----:B------:R-:W-:-:S02]  /*bff0*/  ISETP.GE.AND P0, PT, R191, UR16, PT ;  /* 0x00000010bf007c0c */ /* 0x000fc4000bf06270 */
[----:B------:R-:W-:Y:S02]  /*c000*/  LOP3.LUT R12, R13, 0x380, RZ, 0xc0, !PT ;  /* 0x000003800d0c7812 */ /* 0x000fe400078ec0ff */
[----:B------:R-:W-:Y:S02]  /*c010*/  LOP3.LUT R24, R25, 0x380, RZ, 0xc0, !PT ;  /* 0x0000038019187812 */ /* 0x000fe400078ec0ff */
[----:B------:R-:W-:Y:S01]  /*c020*/  LOP3.LUT R28, R29, 0x380, RZ, 0xc0, !PT ;  /* 0x000003801d1c7812 */ /* 0x000fe200078ec0ff */
[----:B------:R-:W0:Y:S01]  /*c030*/  @P2 LDC R77, c[0x0][0xbec] ;  /* 0x0002fb00ff4d2b82 */ /* 0x000e220000000800 */
[----:B------:R-:W-:Y:S01]  /*c040*/  LOP3.LUT R64, R64, R65, RZ, 0x3c, !PT ;  /* 0x0000004140407212 */ /* 0x000fe200078e3cff */
[----:B------:R-:W-:Y:S01]  /*c050*/  IMAD.X R65, RZ, RZ, R15, P1 ;  /* 0x000000ffff417224 */ /* 0x000fe200008e060f */
[----:B------:R-:W-:Y:S01]  /*c060*/  SEL R76, RZ, 0xffffffff, P0 ;  /* 0xffffffffff4c7807 */ /* 0x000fe20000000000 */
[----:B------:R-:W-:Y:S01]  /*c070*/  UIADD3 UR11, UR11, UR12, URZ ;  /* 0x0000000c0b0b7290 */ /* 0x000fe2000fffe03f */
[----:B------:R-:W-:Y:S01]  /*c080*/  ISETP.GE.AND P1, PT, R2, UR16, PT ;  /* 0x0000001002007c0c */ /* 0x000fe2000bf26270 */
[----:B------:R-:W-:Y:S01]  /*c090*/  USHF.R.S32.HI UR4, URZ, 0x1f, UR9 ;  /* 0x0000001f3f047899 */ /* 0x000fe20008011409 */
[----:B------:R-:W-:Y:S01]  /*c0a0*/  SHF.R.U64 R8, R8, 0x3, RZ ;  /* 0x0000000308087819 */ /* 0x000fe200000012ff */
[----:B------:R-:W-:Y:S01]  /*c0b0*/  IMAD.SHL.U32 R76, R76, 0x2, RZ ;  /* 0x000000024c4c7824 */ /* 0x000fe200078e00ff */
[----:B------:R-:W-:Y:S01]  /*c0c0*/  SEL R21, RZ, 0x1, P1 ;  /* 0x00000001ff157807 */ /* 0x000fe20000800000 */
[----:B------:R-:W1:Y:S01]  /*c0d0*/  @P2 LDC R79, c[0x0][0xbf0] ;  /* 0x0002fc00ff4f2b82 */ /* 0x000e620000000800 */
[----:B------:R-:W-:Y:S01]  /*c0e0*/  ISETP.GE.AND P1, PT, R190, UR16, PT ;  /* 0x00000010be007c0c */ /* 0x000fe2000bf26270 */
[----:B------:R-:W-:Y:S01]  /*c0f0*/  ULDC.64 UR12, c[0x0][0xae8] ;  /* 0x0002ba00000c7ab9 */ /* 0x000fe20000000a00 */
[----:B------:R-:W-:Y:S01]  /*c100*/  LOP3.LUT R21, R76, 0x2, R21, 0xe2, !PT ;  /* 0x000000024c157812 */ /* 0x000fe200078ee215 */
[----:B------:R-:W5:Y:S01]  /*c110*/  LD.E.128 R60, desc[UR40][R60.64] ;  /* 0x000000283c3c7980 */ /* 0x000f62000c101d00 */
[----:B------:R-:W-:-:S02]  /*c120*/  SEL R76, RZ, 0xffffffff, P1 ;  /* 0xffffffffff4c7807 */ /* 0x000fc40000800000 */
[----:B------:R-:W-:Y:S01]  /*c130*/  ISETP.GE.AND P0, PT, R189, UR16, PT ;  /* 0x00000010bd007c0c */ /* 0x000fe2000bf06270 */
[----:B------:R-:W5:Y:S01]  /*c140*/  LD.E.128 R64, desc[UR40][R64.64] ;  /* 0x0000002840407980 */ /* 0x000f62000c101d00 */
[----:B------:R-:W-:Y:S01]  /*c150*/  LOP3.LUT R8, R8, R9, RZ, 0x3c, !PT ;  /* 0x0000000908087212 */ /* 0x000fe200078e3cff */
[----:B------:R-:W-:Y:S01]  /*c160*/  IMAD.X R9, RZ, RZ, R15, P3 ;  /* 0x000000ffff097224 */ /* 0x000fe200018e060f */
[----:B------:R-:W-:Y:S01]  /*c170*/  IADD3 R45, P3, R14, 0x8000, RZ ;  /* 0x000080000e2d7810 */ /* 0x000fe20007f7e0ff */
[----:B------:R-:W-:Y:S01]  /*c180*/  IMAD.SHL.U32 R76, R76, 0x4, RZ ;  /* 0x000000044c4c7824 */ /* 0x000fe200078e00ff */
[----:B------:R-:W-:Y:S01]  /*c190*/  SEL R0, RZ, 0xffffffff, P0 ;  /* 0xffffffffff007807 */ /* 0x000fe20000000000 */
[----:B------:R-:W5:Y:S01]  /*c1a0*/  LD.E.128 R68, desc[UR40][R68.64] ;  /* 0x0000002844447980 */ /* 0x000f62000c101d00 */
[----:B------:R-:W-:Y:S02]  /*c1b0*/  LOP3.LUT R44, R45, 0x380, RZ, 0xc0, !PT ;  /* 0x000003802d2c7812 */ /* 0x000fe400078ec0ff */
[----:B------:R-:W-:Y:S01]  /*c1c0*/  LOP3.LUT R21, R76, 0x4, R21, 0xe2, !PT ;  /* 0x000000044c157812 */ /* 0x000fe200078ee215 */
[----:B------:R-:W-:Y:S01]  /*c1d0*/  IMAD.SHL.U32 R76, R0, 0x8, RZ ;  /* 0x00000008004c7824 */ /* 0x000fe200078e00ff */
[----:B------:R-:W-:Y:S01]  /*c1e0*/  SHF.R.U64 R12, R12, 0x3, RZ ;  /* 0x000000030c0c7819 */ /* 0x000fe200000012ff */
[----:B------:R-:W-:Y:S01]  /*c1f0*/  IMAD R0, R20, 0x20, R3 ;  /* 0x0000002014007824 */ /* 0x000fe200078e0203 */
[----:B------:R-:W-:-:S02]  /*c200*/  SHF.R.U64 R24, R24, 0x3, RZ ;  /* 0x0000000318187819 */ /* 0x000fc400000012ff */
[----:B------:R-:W-:Y:S01]  /*c210*/  SHF.R.U64 R28, R28, 0x3, RZ ;  /* 0x000000031c1c7819 */ /* 0x000fe200000012ff */
[----:B------:R-:W-:Y:S01]  /*c220*/  UIMAD.WIDE.U32 UR10, UR42, UR12, UR10 ;  /* 0x0000000c2a0a72a5 */ /* 0x000fe2000f8e000a */
[----:B------:R-:W-:Y:S01]  /*c230*/  SHF.R.U64 R44, R44, 0x3, RZ ;  /* 0x000000032c2c7819 */ /* 0x000fe200000012ff */
[----:B------:R-:W-:Y:S01]  /*c240*/  VIADD R80, R0, UR39 ;  /* 0x0000002700507c36 */ /* 0x000fe20008000000 */
        /* <DEDUP_REMOVED lines=9> */
[----:B------:R-:W-:Y:S01]  /*c2e0*/  UIMAD UR11, UR42, UR13, UR11 ;  /* 0x0000000d2a0b72a4 */ /* 0x000fe2000f8e020b */
[C---:B------:R-:W-:Y:S01]  /*c2f0*/  IADD3 R53, P5, R14.reuse, 0xa000, RZ ;  /* 0x0000a0000e357810 */ /* 0x040fe20007fbe0ff */
[----:B------:R-:W5:Y:S01]  /*c300*/  LD.E.128 R8, desc[UR40][R8.64] ;  /* 0x0000002808087980 */ /* 0x000f62000c101d00 */
[----:B------:R-:W-:Y:S01]  /*c310*/  IADD3 R57, P6, R14, 0xb000, RZ ;  /* 0x0000b0000e397810 */ /* 0x000fe20007fde0ff */
[----:B------:R-:W-:Y:S01]  /*c320*/  ULDC.64 UR12, c[0x0][0xaf0] ;  /* 0x0002bc00000c7ab9 */ /* 0x000fe20000000a00 */
[----:B------:R-:W-:Y:S01]  /*c330*/  ISETP.GE.AND P0, PT, R188, UR16, PT ;  /* 0x00000010bc007c0c */ /* 0x000fe2000bf06270 */
[----:B0-----:R-:W-:Y:S01]  /*c340*/  @P2 IMAD.HI.U32 R0, R80, R77, RZ ;  /* 0x0000004d50002227 */ /* 0x001fe200078e00ff */
[----:B------:R-:W-:Y:S01]  /*c350*/  IADD3 R7, P3, R14, 0xf000, RZ ;  /* 0x0000f0000e077810 */ /* 0x000fe20007f7e0ff */
[----:B------:R-:W-:Y:S01]  /*c360*/  UIMAD UR4, UR4, UR12, URZ ;  /* 0x0000000c040472a4 */ /* 0x000fe2000f8e023f */
[----:B------:R-:W-:Y:S01]  /*c370*/  LOP3.LUT R48, R49, 0x380, RZ, 0xc0, !PT ;  /* 0x0000038031307812 */ /* 0x000fe200078ec0ff */
[----:B------:R-:W5:Y:S01]  /*c380*/  LD.E.128 R24, desc[UR40][R24.64] ;  /* 0x0000002818187980 */ /* 0x000f62000c101d00 */
[----:B------:R-:W-:-:S02]  /*c390*/  LOP3.LUT R52, R53, 0x380, RZ, 0xc0, !PT ;  /* 0x0000038035347812 */ /* 0x000fc400078ec0ff */
[----:B------:R-:W-:Y:S01]  /*c3a0*/  LOP3.LUT R56, R57, 0x380, RZ, 0xc0, !PT ;  /* 0x0000038039387812 */ /* 0x000fe200078ec0ff */
[----:B------:R-:W5:Y:S01]  /*c3b0*/  LD.E.128 R28, desc[UR40][R28.64] ;  /* 0x000000281c1c7980 */ /* 0x000f62000c101d00 */
[----:B------:R-:W-:Y:S02]  /*c3c0*/  LOP3.LUT R5, R14, 0x380, RZ, 0xc0, !PT ;  /* 0x000003800e057812 */ /* 0x000fe400078ec0ff */
[----:B------:R-:W-:Y:S01]  /*c3d0*/  SEL R20, RZ, 0xffffffff, P0 ;  /* 0xffffffffff147807 */ /* 0x000fe20000000000 */
[----:B------:R-:W-:Y:S01]  /*c3e0*/  IMAD.MOV.U32 R77, RZ, RZ, R80 ;  /* 0x000000ffff4d7224 */ /* 0x000fe200078e0050 */
[----:B------:R-:W-:Y:S01]  /*c3f0*/  LOP3.LUT R6, R7, 0x380, RZ, 0xc0, !PT ;  /* 0x0000038007067812 */ /* 0x000fe200078ec0ff */
[----:B------:R-:W-:Y:S01]  /*c400*/  UIMAD UR4, UR9, UR13, UR4 ;  /* 0x0000000d090472a4 */ /* 0x000fe2000f8e0204 */
[----:B-1----:R-:W-:Y:S01]  /*c410*/  @P2 SHF.R.U32.HI R77, RZ, R79, R0 ;  /* 0x0000004fff4d2219 */ /* 0x002fe20000011600 */
[----:B------:R-:W-:Y:S01]  /*c420*/  UIMAD.WIDE.U32 UR10, UR9, UR12, UR10 ;  /* 0x0000000c090a72a5 */ /* 0x000fe2000f8e000a */
[----:B------:R-:W-:Y:S01]  /*c430*/  SHF.R.U64 R48, R48, 0x3, RZ ;  /* 0x0000000330307819 */ /* 0x000fe200000012ff */
[----:B------:R-:W-:Y:S01]  /*c440*/  IMAD.SHL.U32 R20, R20, 0x10, RZ ;  /* 0x0000001014147824 */ /* 0x000fe200078e00ff */
[----:B------:R-:W-:Y:S01]  /*c450*/  SHF.R.U64 R52, R52, 0x3, RZ ;  /* 0x0000000334347819 */ /* 0x000fe200000012ff */
[----:B------:R-:W-:Y:S01]  /*c460*/  IMAD.X R73, RZ, RZ, R15, P3 ;  /* 0x000000ffff497224 */ /* 0x000fe200018e060f */
[----:B------:R-:W-:Y:S01]  /*c470*/  SHF.R.U64 R56, R56, 0x3, RZ ;  /* 0x0000000338387819 */ /* 0x000fe200000012ff */
[----:B------:R-:W5:Y:S01]  /*c480*/  LD.E.128 R44, desc[UR40][R44.64] ;  /* 0x000000282c2c7980 */ /* 0x000f62000c101d00 */
[----:B------:R-:W-:-:S02]  /*c490*/  SHF.R.U64 R5, R5, 0x3, RZ ;  /* 0x0000000305057819 */ /* 0x000fc400000012ff */
[----:B------:R-:W-:Y:S02]  /*c4a0*/  SHF.R.U64 R6, R6, 0x3, RZ ;  /* 0x0000000306067819 */ /* 0x000fe400000012ff */
[----:B------:R-:W-:Y:S01]  /*c4b0*/  LOP3.LUT R21, R76, 0x8, R21, 0xe2, !PT ;  /* 0x000000084c157812 */ /* 0x000fe200078ee215 */
[----:B------:R-:W-:Y:S01]  /*c4c0*/  UIADD3 UR4, UR11, UR4, URZ ;  /* 0x000000040b047290 */ /* 0x000fe2000fffe03f */
[----:B------:R-:W-:Y:S01]  /*c4d0*/  ISETP.GE.AND P0, PT, R187, UR16, PT ;  /* 0x00000010bb007c0c */ /* 0x000fe2000bf06270 */
        /* <DEDUP_REMOVED lines=9> */
[----:B------:R-:W-:-:S02]  /*c570*/  LOP3.LUT R72, R6, R7, RZ, 0x3c, !PT ;  /* 0x0000000706487212 */ /* 0x000fc400078e3cff */
[----:B------:R-:W-:Y:S02]  /*c580*/  SHF.R.S32.HI R78, RZ, 0x1f, R77 ;  /* 0x0000001fff4e7819 */ /* 0x000fe4000001144d */
[----:B------:R-:W-:Y:S01]  /*c590*/  LOP3.LUT R76, R20, 0x10, R21, 0xe2, !PT ;  /* 0x00000010144c7812 */ /* 0x000fe200078ee215 */
[----:B------:R-:W-:Y:S01]  /*c5a0*/  IMAD.U32 R20, RZ, RZ, UR10 ;  /* 0x0000000aff147e24 */ /* 0x000fe2000f8e00ff */
[----:B------:R-:W-:Y:S01]  /*c5b0*/  SEL R0, RZ, 0xffffffff, P0 ;  /* 0xffffffffff007807 */ /* 0x000fe20000000000 */
[----:B------:R-:W-:Y:S01]  /*c5c0*/  IMAD.U32 R21, RZ, RZ, UR11 ;  /* 0x0000000bff157e24 */ /* 0x000fe2000f8e00ff */
[----:B------:R-:W-:Y:S01]  /*c5d0*/  ULDC.64 UR10, c[0x0][0xae0] ;  /* 0x0002b800000a7ab9 */ /* 0x000fe20000000a00 */
[----:B------:R-:W-:Y:S01]  /*c5e0*/  IMAD R79, R82, R79, R80 ;  /* 0x0000004f524f7224 */ /* 0x000fe200078e0250 */
[----:B------:R-:W5:Y:S01]  /*c5f0*/  LD.E.128 R4, desc[UR40][R4.64] ;  /* 0x0000002804047980 */ /* 0x000f62000c101d00 */
[----:B------:R-:W-:Y:S02]  /*c600*/  IMAD.U32 R21, RZ, RZ, UR4 ;  /* 0x00000004ff157e24 */ /* 0x000fe4000f8e00ff */
[----:B------:R-:W-:Y:S01]  /*c610*/  IMAD R78, R78, UR10, RZ ;  /* 0x0000000a4e4e7c24 */ /* 0x000fe2000f8e02ff */
[----:B------:R-:W5:Y:S01]  /*c620*/  LD.E.128 R12, desc[UR40][R12.64] ;  /* 0x000000280c0c7980 */ /* 0x000f62000c101d00 */
[----:B------:R-:W-:Y:S01]  /*c630*/  IMAD.SHL.U32 R83, R0, 0x20, RZ ;  /* 0x0000002000537824 */ /* 0x000fe200078e00ff */
[----:B------:R-:W-:-:S02]  /*c640*/  ISETP.GE.AND P0, PT, R225, UR16, PT ;  /* 0x00000010e1007c0c */ /* 0x000fc4000bf06270 */
[----:B------:R-:W5:Y:S01]  /*c650*/  LD.E.128 R48, desc[UR40][R48.64] ;  /* 0x0000002830307980 */ /* 0x000f62000c101d00 */
[----:B------:R-:W-:-:S03]  /*c660*/  SHF.R.S32.HI R0, RZ, 0x1f, R79 ;  /* 0x0000001fff007819 */ /* 0x000fc6000001144f */
[----:B------:R-:W5:Y:S01]  /*c670*/  LD.E.128 R52, desc[UR40][R52.64] ;  /* 0x0000002834347980 */ /* 0x000f62000c101d00 */
[----:B------:R-:W-:-:S03]  /*c680*/  IMAD.WIDE.U32 R20, R77, UR10, R20 ;  /* 0x0000000a4d147c25 */ /* 0x000fc6000f8e0014 */
[----:B------:R-:W5:Y:S01]  /*c690*/  LD.E.128 R56, desc[UR40][R56.64] ;  /* 0x0000002838387980 */ /* 0x000f62000c101d00 */
[----:B------:R-:W-:Y:S01]  /*c6a0*/  IMAD R81, R77, UR11, R78 ;  /* 0x0000000b4d517c24 */ /* 0x000fe2000f8e024e */
[----:B------:R-:W-:Y:S02]  /*c6b0*/  ULDC.64 UR10, c[0x0][0xad8] ;  /* 0x0002b600000a7ab9 */ /* 0x000fe40000000a00 */
        /* <DEDUP_REMOVED lines=8> */
[----:B------:R-:W-:Y:S01]  /*c740*/  IMAD.IADD R21, R21, 0x1, R81 ;  /* 0x0000000115157824 */ /* 0x000fe200078e0251 */
[----:B------:R-:W-:Y:S01]  /*c750*/  SEL R77, RZ, 0x40, P0 ;  /* 0x00000040ff4d7807 */ /* 0x000fe20000000000 */
[----:B------:R-:W-:Y:S01]  /*c760*/  IMAD R78, R0, UR10, RZ ;  /* 0x0000000a004e7c24 */ /* 0x000fe2000f8e02ff */
[----:B------:R-:W-:Y:S01]  /*c770*/  ISETP.GE.AND P0, PT, R224, UR16, PT ;  /* 0x00000010e0007c0c */ /* 0x000fe2000bf06270 */
[----:B------:R-:W-:-:S02]  /*c780*/  IMAD R83, R82, UR8, RZ ;  /* 0x0000000852537c24 */ /* 0x000fc4000f8e02ff */
[----:B------:R-:W-:Y:S01]  /*c790*/  VIADD R82, R3, UR39 ;  /* 0x0000002703527c36 */ /* 0x000fe20008000000 */
        /* <DEDUP_REMOVED lines=14> */
[----:B------:R0:W3:Y:S01]  /*c880*/  SHFL.IDX PT, R21, R81, RZ, 0x181f ;  /* 0x00181fff51157589 */ /* 0x0000e200000e0000 */
[----:B------:R-:W-:Y:S02]  /*c890*/  LOP3.LUT R3, R0, R3, RZ, 0xfc, !PT ;  /* 0x0000000300037212 */ /* 0x000fe400078efcff */
[----:B--2---:R-:W-:Y:S01]  /*c8a0*/  SHF.R.S32.HI R152, RZ, 0x1f, R191 ;  /* 0x0000001fff987819 */ /* 0x004fe200000114bf */
        /* <DEDUP_REMOVED lines=9> */
[----:B---3--:R-:W-:-:S03]  /*c940*/  @!P0 IMAD.WIDE R78, R2, 0x2, R20 ;  /* 0x00000002024e8825 */ /* 0x008fc600078e0214 */
[----:B------:R-:W-:Y:S02]  /*c950*/  @!P1 LEA.HI.X R77, R191, R21, R152, 0x1, P2 ;  /* 0x00000015bf4d9211 */ /* 0x000fe400010f0c98 */
[----:B------:R-:W-:Y:S01]  /*c960*/  ISETP.GE.AND P2, PT, R188, UR16, PT ;  /* 0x00000010bc007c0c */ /* 0x000fe2000bf46270 */
[----:B-----5:R1:W-:Y:S01]  /*c970*/  @!P0 ST.E.128 desc[UR40][R78.64], R4 ;  /* 0x000000044e008985 */ /* 0x0203e2000c101d28 */
[----:B------:R-:W-:-:S03]  /*c980*/  LOP3.LUT P0, RZ, R0, 0x40, RZ, 0xc0, !PT ;  /* 0x0000004000ff7812 */ /* 0x000fc6000780c0ff */
[----:B------:R2:W-:Y:S01]  /*c990*/  @!P1 ST.E.128 desc[UR40][R76.64], R12 ;  /* 0x0000000c4c009985 */ /* 0x0005e2000c101d28 */
[----:B------:R-:W-:Y:S02]  /*c9a0*/  ISETP.GE.AND P1, PT, R187, UR16, PT ;  /* 0x00000010bb007c0c */ /* 0x000fe4000bf26270 */
[----:B-1----:R-:W-:Y:S02]  /*c9b0*/  SHF.R.S32.HI R4, RZ, 0x1f, R187 ;  /* 0x0000001fff047819 */ /* 0x002fe400000114bb */
[----:B------:R-:W-:Y:S02]  /*c9c0*/  SHF.R.S32.HI R5, RZ, 0x1f, R225 ;  /* 0x0000001fff057819 */ /* 0x000fe400000114e1 */
[CC--:B--2---:R-:W-:Y:S02]  /*c9d0*/  @!P4 LEA R76, P5, R190.reuse, R20.reuse, 0x1 ;  /* 0x00000014be4cc211 */ /* 0x0c4fe400078a08ff */
[----:B------:R-:W-:Y:S02]  /*c9e0*/  @!P3 LEA R14, P6, R189, R20, 0x1 ;  /* 0x00000014bd0eb211 */ /* 0x000fe400078c08ff */
[----:B------:R-:W-:-:S02]  /*c9f0*/  @!P4 LEA.HI.X R77, R190, R21, R85, 0x1, P5 ;  /* 0x00000015be4dc211 */ /* 0x000fc400028f0c55 */
[CC--:B------:R-:W-:Y:S02]  /*ca00*/  @!P2 LEA R12, P5, R188.reuse, R20.reuse, 0x1 ;  /* 0x00000014bc0ca211 */ /* 0x0c0fe400078a08ff */
[-C--:B------:R-:W-:Y:S01]  /*ca10*/  @!P3 LEA.HI.X R15, R189, R21.reuse, R84, 0x1, P6 ;  /* 0x00000015bd0fb211 */ /* 0x080fe200030f0c54 */
[----:B------:R2:W-:Y:S01]  /*ca20*/  @!P4 ST.E.128 desc[UR40][R76.64], R28 ;  /* 0x0000001c4c00c985 */ /* 0x0005e2000c101d28 */
[----:B------:R-:W-:Y:S02]  /*ca30*/  LOP3.LUT P6, RZ, R3, 0x80, RZ, 0xc0, !PT ;  /* 0x0000008003ff7812 */ /* 0x000fe400078cc0ff */
[-C--:B------:R-:W-:Y:S01]  /*ca40*/  @!P2 LEA.HI.X R13, R188, R21.reuse, R87, 0x1, P5 ;  /* 0x00000015bc0da211 */ /* 0x080fe200028f0c57 */
[----:B------:R2:W-:Y:S01]  /*ca50*/  @!P3 ST.E.128 desc[UR40][R14.64], R36 ;  /* 0x000000240e00b985 */ /* 0x0005e2000c101d28 */
[C---:B------:R-:W-:Y:S02]  /*ca60*/  @!P1 LEA R6, P5, R187.reuse, R20, 0x1 ;  /* 0x00000014bb069211 */ /* 0x040fe400078a08ff */
[----:B------:R-:W-:Y:S01]  /*ca70*/  SHF.R.S32.HI R79, RZ, 0x1f, R224 ;  /* 0x0000001fff4f7819 */ /* 0x000fe200000114e0 */
[----:B------:R2:W-:Y:S01]  /*ca80*/  @!P2 ST.E.128 desc[UR40][R12.64], R44 ;  /* 0x0000002c0c00a985 */ /* 0x0005e2000c101d28 */
[----:B------:R-:W-:-:S02]  /*ca90*/  @!P1 LEA.HI.X R7, R187, R21, R4, 0x1, P5 ;  /* 0x00000015bb079211 */ /* 0x000fc400028f0c04 */
[----:B------:R-:W-:-:S03]  /*caa0*/  @P0 LEA R4, P5, R225, R20, 0x1 ;  /* 0x00000014e1040211 */ /* 0x000fc600078a08ff */
[----:B------:R2:W-:Y:S01]  /*cab0*/  @!P1 ST.E.128 desc[UR40][R6.64], R52 ;  /* 0x0000003406009985 */ /* 0x0005e2000c101d28 */
[----:B------:R-:W-:Y:S02]  /*cac0*/  @P0 LEA.HI.X R5, R225, R21, R5, 0x1, P5 ;  /* 0x00000015e1050211 */ /* 0x000fe400028f0c05 */
[----:B------:R-:W-:-:S03]  /*cad0*/  @P6 LEA R20, P5, R224, R20, 0x1 ;  /* 0x00000014e0146211 */ /* 0x000fc600078a08ff */
[----:B------:R2:W-:Y:S01]  /*cae0*/  @P0 ST.E.128 desc[UR40][R4.64], R60 ;  /* 0x0000003c04000985 */ /* 0x0005e2000c101d28 */
[----:B------:R-:W-:-:S05]  /*caf0*/  @P6 LEA.HI.X R21, R224, R21, R79, 0x1, P5 ;  /* 0x00000015e0156211 */ /* 0x000fca00028f0c4f */
[----:B------:R2:W-:Y:S04]  /*cb00*/  @P6 ST.E.128 desc[UR40][R20.64], R68 ;  /* 0x0000004414006985 */ /* 0x0005e8000c101d28 */
.L_x_7624:
[----:B------:R-:W-:Y:S05]  /*cb10*/  BSYNC B1 ;  /* 0x0000000000017941 */ /* 0x000fea0003800000 */
.L_x_7623:
[----:B--2--5:R-:W-:Y:S01]  /*cb20*/  VIADD R6, R82, 0x20 ;  /* 0x0000002052067836 */ /* 0x024fe20000000000 */
[----:B------:R2:W4:Y:S04]  /*cb30*/  SHFL.IDX PT, R5, R81, 0x1, 0x181f ;  /* 0x00381f0051057f89 */ /* 0x00052800000e0000 */
[----:B------:R-:W-:Y:S01]  /*cb40*/  ISETP.GE.AND P0, PT, R6, R83, PT ;  /* 0x000000530600720c */ /* 0x000fe20003f06270 */
[----:B------:R2:W0:-:S12]  /*cb50*/  SHFL.IDX PT, R4, R80, 0x1, 0x181f ;  /* 0x00381f0050047f89 */ /* 0x00041800000e0000 */
[----:B--2---:R-:W-:Y:S05]  /*cb60*/  @P0 BRA `(.L_x_7625) ;  /* 0x0000002400e80947 */ /* 0x004fea0003800000 */
[----:B------:R-:W-:Y:S02]  /*cb70*/  ISETP.GE.AND P0, PT, R191, UR16, PT ;  /* 0x00000010bf007c0c */ /* 0x000fe4000bf06270 */
[----:B------:R-:W-:Y:S02]  /*cb80*/  ISETP.GE.AND P5, PT, R2, UR16, PT ;  /* 0x0000001002007c0c */ /* 0x000fe4000bfa6270 */
[----:B------:R-:W-:Y:S02]  /*cb90*/  ISETP.GE.AND P2, PT, R190, UR16, PT ;  /* 0x00000010be007c0c */ /* 0x000fe4000bf46270 */
[----:B------:R-:W-:Y:S02]  /*cba0*/  ISETP.GE.AND P1, PT, R189, UR16, PT ;  /* 0x00000010bd007c0c */ /* 0x000fe4000bf26270 */
[----:B------:R-:W-:Y:S02]  /*cbb0*/  ISETP.GE.AND P3, PT, R188, UR16, PT ;  /* 0x00000010bc007c0c */ /* 0x000fe4000bf66270 */
[----:B------:R-:W-:-:S02]  /*cbc0*/  SHF.R.S32.HI R15, RZ, 0x1f, R190 ;  /* 0x0000001fff0f7819 */ /* 0x000fc400000114be */
[----:B---3--:R-:W-:Y:S02]  /*cbd0*/  SHF.R.S32.HI R21, RZ, 0x1f, R189 ;  /* 0x0000001fff157819 */ /* 0x008fe400000114bd */
[C---:B0-----:R-:W-:Y:S01]  /*cbe0*/  @!P0 LEA R12, P4, R191.reuse, R4, 0x1 ;  /* 0x00000004bf0c8211 */ /* 0x041fe200078808ff */
        /* <DEDUP_REMOVED lines=31> */
.L_x_7622:
        /* <DEDUP_REMOVED lines=10> */
[----:B--2---:R-:W-:Y:S01]  /*ce80*/  SHF.R.S32.HI R152, RZ, 0x1f, R205 ;  /* 0x0000001fff987819 */ /* 0x004fe200000114cd */
        /* <DEDUP_REMOVED lines=49> */
[----:B------:R-:W-:Y:S01]  /*d1a0*/  IMAD.IADD R5, R5, 0x1, R9 ;  /* 0x0000000105057824 */ /* 0x000fe200078e0209 */
[----:B------:R-:W-:Y:S01]  /*d1b0*/  SHF.R.S32.HI R13, RZ, 0x1f, R220 ;  /* 0x0000001fff0d7819 */ /* 0x000fe200000114dc */
[C---:B------:R-:W-:Y:S01]  /*d1c0*/  IMAD R3, R7.reuse, UR11, R0 ;  /* 0x0000000b07037c24 */ /* 0x040fe2000f8e0200 */
[----:B------:R-:W-:Y:S01]  /*d1d0*/  SHF.R.S32.HI R167, RZ, 0x1f, R221 ;  /* 0x0000001fffa77819 */ /* 0x000fe200000114dd */
[----:B------:R-:W-:Y:S01]  /*d1e0*/  VIADD R0, R16, UR39 ;  /* 0x0000002710007c36 */ /* 0x000fe20008000000 */
[----:B------:R-:W-:Y:S01]  /*d1f0*/  SHF.R.S32.HI R168, RZ, 0x1f, R222 ;  /* 0x0000001fffa87819 */ /* 0x000fe200000114de */
[----:B------:R-:W-:Y:S01]  /*d200*/  IMAD.WIDE.U32 R4, R7, UR10, R4 ;  /* 0x0000000a07047c25 */ /* 0x000fe2000f8e0004 */
[----:B------:R-:W-:Y:S01]  /*d210*/  ULDC.64 UR10, c[0x0][0xb00] ;  /* 0x0002c000000a7ab9 */ /* 0x000fe20000000a00 */
[----:B------:R-:W-:-:S02]  /*d220*/  SHF.R.S32.HI R169, RZ, 0x1f, R17 ;  /* 0x0000001fffa97819 */ /* 0x000fc40000011411 */
[----:B------:R-:W-:Y:S01]  /*d230*/  ISETP.GE.AND P0, PT, R0, UR8, PT ;  /* 0x0000000800007c0c */ /* 0x000fe2000bf06270 */
[----:B------:R-:W-:Y:S01]  /*d240*/  IMAD.IADD R5, R5, 0x1, R3 ;  /* 0x0000000105057824 */ /* 0x000fe200078e0203 */
[----:B------:R-:W-:-:S04]  /*d250*/  LEA R3, P1, R4, UR10, 0x2 ;  /* 0x0000000a04037c11 */ /* 0x000fc8000f8210ff */
[----:B------:R-:W-:Y:S01]  /*d260*/  LEA.HI.X R10, R4, UR11, R5, 0x2, P1 ;  /* 0x0000000b040a7c11 */ /* 0x000fe200088f1405 */
[----:B------:R0:W1:Y:S04]  /*d270*/  SHFL.IDX PT, R11, R3, RZ, 0x1c1f ;  /* 0x001c1fff030b7589 */ /* 0x00006800000e0000 */
[----:B------:R0:W2:Y:S02]  /*d280*/  SHFL.IDX PT, R12, R10, RZ, 0x1c1f ;  /* 0x001c1fff0a0c7589 */ /* 0x0000a400000e0000 */
[----:B------:R-:W-:Y:S05]  /*d290*/  @P0 BRA `(.L_x_7627) ;  /* 0x0000000800040947 */ /* 0x000fea0003800000 */
[----:B------:R-:W-:Y:S02]  /*d2a0*/  ULDC UR4, c[0x0][0xac8] ;  /* 0x0002b20000047ab9 */ /* 0x000fe40000000800 */
[----:B------:R-:W-:Y:S02]  /*d2b0*/  ISETP.GE.AND P3, PT, R17, UR4, PT ;  /* 0x0000000411007c0c */ /* 0x000fe4000bf66270 */
[----:B------:R-:W-:Y:S02]  /*d2c0*/  ISETP.GE.AND P4, PT, R222, UR4, PT ;  /* 0x00000004de007c0c */ /* 0x000fe4000bf86270 */
[----:B------:R-:W-:Y:S02]  /*d2d0*/  ISETP.GE.AND P2, PT, R221, UR4, PT ;  /* 0x00000004dd007c0c */ /* 0x000fe4000bf46270 */
[----:B------:R-:W-:-:S07]  /*d2e0*/  ISETP.GE.AND P1, PT, R220, UR4, PT ;  /* 0x00000004dc007c0c */ /* 0x000fce000bf26270 */
[CC--:B-1----:R-:W-:Y:S02]  /*d2f0*/  @!P3 LEA R4, P0, R17.reuse, R11.reuse, 0x2 ;  /* 0x0000000b1104b211 */ /* 0x0c2fe400078010ff */
[C---:B------:R-:W-:Y:S02]  /*d300*/  @!P4 LEA R6, P5, R222.reuse, R11, 0x2 ;  /* 0x0000000bde06c211 */ /* 0x040fe400078a10ff */
        /* <DEDUP_REMOVED lines=122> */
.L_x_7627:
[----:B------:R-:W-:Y:S05]  /*dab0*/  BSYNC B1 ;  /* 0x0000000000017941 */ /* 0x000fea0003800000 */
.L_x_7626:
        /* <DEDUP_REMOVED lines=10> */
[CC--:B0-----:R-:W-:Y:S02]  /*db60*/  @!P4 LEA R10, P3, R17.reuse, R3.reuse, 0x2 ;  /* 0x00000003110ac211 */ /* 0x0c1fe400078610ff */
[-C--:B---3--:R-:W-:Y:S02]  /*db70*/  @!P2 LEA R4, P6, R222, R3.reuse, 0x2 ;  /* 0x00000003de04a211 */ /* 0x088fe400078c10ff */
[----:B-1----:R-:W-:Y:S02]  /*db80*/  @!P4 LEA.HI.X R11, R17, R20, R169, 0x2, P3 ;  /* 0x00000014110bc211 */ /* 0x002fe400018f14a9 */
[----:B------:R-:W-:Y:S02]  /*db90*/  ISETP.GE.AND P3, PT, R219, UR4, PT ;  /* 0x00000004db007c0c */ /* 0x000fe4000bf66270 */
[----:B------:R-:W-:Y:S01]  /*dba0*/  @!P1 LEA R6, P5, R221, R3, 0x2 ;  /* 0x00000003dd069211 */ /* 0x000fe200078a10ff */
[----:B------:R0:W-:Y:S01]  /*dbb0*/  @!P4 ST.E.64 desc[UR40][R10.64], R26 ;  /* 0x0000001a0a00c985 */ /* 0x0001e2000c101b28 */
[----:B------:R-:W-:-:S02]  /*dbc0*/  ISETP.GE.AND P4, PT, R218, UR4, PT ;  /* 0x00000004da007c0c */ /* 0x000fc4000bf86270 */
[-C--:B------:R-:W-:Y:S02]  /*dbd0*/  @!P2 LEA.HI.X R5, R222, R20.reuse, R168, 0x2, P6 ;  /* 0x00000014de05a211 */ /* 0x080fe400030f14a8 */
[CC--:B------:R-:W-:Y:S02]  /*dbe0*/  @!P0 LEA R8, P6, R220.reuse, R3.reuse, 0x2 ;  /* 0x00000003dc088211 */ /* 0x0c0fe400078c10ff */
        /* <DEDUP_REMOVED lines=14> */
[-C--:B------:R-:W-:Y:S01]  /*dcd0*/  @!P5 LEA R14, P6, R217, R3.reuse, 0x2 ;  /* 0x00000003d90ed211 */ /* 0x080fe200078c10ff */
[----:B------:R4:W-:Y:S01]  /*dce0*/  @!P4 ST.E.64 desc[UR40][R12.64], R46 ;  /* 0x0000002e0c00c985 */ /* 0x0009e2000c101b28 */
[----:B------:R-:W-:Y:S02]  /*dcf0*/  ISETP.GE.AND P3, PT, R213, UR4, PT ;  /* 0x00000004d5007c0c */ /* 0x000fe4000bf66270 */
[----:B------:R-:W-:Y:S02]  /*dd00*/  @!P5 LEA.HI.X R15, R217, R20, R164, 0x2, P6 ;  /* 0x00000014d90fd211 */ /* 0x000fe400030f14a4 */
[-C--:B-1----:R-:W-:Y:S02]  /*dd10*/  @!P0 LEA R4, P6, R216, R3.reuse, 0x2 ;  /* 0x00000003d8048211 */ /* 0x082fe400078c10ff */
[----:B------:R-:W-:Y:S01]  /*dd20*/  ISETP.GE.AND P4, PT, R212, UR4, PT ;  /* 0x00000004d4007c0c */ /* 0x000fe2000bf86270 */
[----:B------:R1:W-:Y:S01]  /*dd30*/  @!P5 ST.E.64 desc[UR40][R14.64], R50 ;  /* 0x000000320e00d985 */ /* 0x0003e2000c101b28 */
[----:B---3--:R-:W-:-:S02]  /*dd40*/  @!P1 LEA R6, P5, R215, R3, 0x2 ;  /* 0x00000003d7069211 */ /* 0x008fc400078a10ff */
[-C--:B------:R-:W-:Y:S02]  /*dd50*/  @!P0 LEA.HI.X R5, R216, R20.reuse, R163, 0x2, P6 ;  /* 0x00000014d8058211 */ /* 0x080fe400030f14a3 */
        /* <DEDUP_REMOVED lines=9> */
[CC--:B----4-:R-:W-:Y:S02]  /*ddf0*/  @!P4 LEA R12, P2, R212.reuse, R3.reuse, 0x2 ;  /* 0x00000003d40cc211 */ /* 0x0d0fe400078410ff */
[----:B------:R-:W-:Y:S02]  /*de00*/  ISETP.GE.AND P1, PT, R209, UR4, PT ;  /* 0x00000004d1007c0c */ /* 0x000fe4000bf26270 */
[-C--:B------:R-:W-:Y:S02]  /*de10*/  @!P3 LEA.HI.X R11, R213, R20.reuse, R160, 0x2, P6 ;  /* 0x00000014d50bb211 */ /* 0x080fe400030f14a0 */
[----:B------:R-:W-:Y:S02]  /*de20*/  @!P4 LEA.HI.X R13, R212, R20, R159, 0x2, P2 ;  /* 0x00000014d40dc211 */ /* 0x000fe400010f149f */
[----:B------:R-:W-:Y:S01]  /*de30*/  ISETP.GE.AND P2, PT, R208, UR4, PT ;  /* 0x00000004d0007c0c */ /* 0x000fe2000bf46270 */
[----:B------:R-:W-:Y:S01]  /*de40*/  @!P3 ST.E.64 desc[UR40][R10.64], R66 ;  /* 0x000000420a00b985 */ /* 0x000fe2000c101b28 */
[----:B-1----:R-:W-:-:S03]  /*de50*/  @!P5 LEA R14, P6, R211, R3, 0x2 ;  /* 0x00000003d30ed211 */ /* 0x002fc600078c10ff */
[----:B------:R1:W-:Y:S01]  /*de60*/  @!P4 ST.E.64 desc[UR40][R12.64], R70 ;  /* 0x000000460c00c985 */ /* 0x0003e2000c101b28 */
[-C--:B------:R-:W-:Y:S02]  /*de70*/  @!P5 LEA.HI.X R15, R211, R20.reuse, R158, 0x2, P6 ;  /* 0x00000014d30fd211 */ /* 0x080fe400030f149e */
[CC--:B0-----:R-:W-:Y:S02]  /*de80*/  @!P0 LEA R4, P4, R210.reuse, R3.reuse, 0x2 ;  /* 0x00000003d2048211 */ /* 0x0c1fe400078810ff */
        /* <DEDUP_REMOVED lines=15> */
[CC--:B------:R-:W-:Y:S02]  /*df80*/  @!P5 LEA R10, P6, R207.reuse, R3.reuse, 0x2 ;  /* 0x00000003cf0ad211 */ /* 0x0c0fe400078c10ff */
[-C--:B------:R-:W-:Y:S02]  /*df90*/  @!P4 LEA.HI.X R13, R206, R20.reuse, R153, 0x2, P0 ;  /* 0x00000014ce0dc211 */ /* 0x080fe400000f1499 */
[----:B------:R-:W-:Y:S02]  /*dfa0*/  @!P5 LEA.HI.X R11, R207, R20, R154, 0x2, P6 ;  /* 0x00000014cf0bd211 */ /* 0x000fe400030f149a */
[----:B------:R-:W-:Y:S02]  /*dfb0*/  ISETP.GE.AND P0, PT, R202, UR4, PT ;  /* 0x00000004ca007c0c */ /* 0x000fe4000bf06270 */
[----:B0-----:R-:W-:Y:S01]  /*dfc0*/  @!P3 LEA R14, P6, R205, R3, 0x2 ;  /* 0x00000003cd0eb211 */ /* 0x001fe200078c10ff */
        /* <DEDUP_REMOVED lines=28> */
[CC--:B-1----:R-:W-:Y:S01]  /*e190*/  @!P0 LEA R4, P5, R198.reuse, R3.reuse, 0x2 ;  /* 0x00000003c6048211 */ /* 0x0c2fe200078a10ff */
[----:B------:R1:W-:Y:S01]  /*e1a0*/  @!P3 ST.E.64 desc[UR40][R14.64], R122 ;  /* 0x0000007a0e00b985 */ /* 0x0003e2000c101b28 */
[----:B------:R-:W-:Y:S02]  /*e1b0*/  ISETP.GE.AND P3, PT, R195, UR4, PT ;  /* 0x00000004c3007c0c */ /* 0x000fe4000bf66270 */
[----:B------:R-:W-:Y:S02]  /*e1c0*/  @!P0 LEA.HI.X R5, R198, R20, R232, 0x2, P5 ;  /* 0x00000014c6058211 */ /* 0x000fe400028f14e8 */
[----:B------:R-:W-:Y:S02]  /*e1d0*/  ISETP.GE.AND P5, PT, R193, UR4, PT ;  /* 0x00000004c1007c0c */ /* 0x000fe4000bfa6270 */
[-C--:B--2---:R-:W-:Y:S01]  /*e1e0*/  @!P1 LEA R6, P6, R197, R3.reuse, 0x2 ;  /* 0x00000003c5069211 */ /* 0x084fe200078c10ff */
[----:B------:R2:W-:Y:S02]  /*e1f0*/  @!P0 ST.E.64 desc[UR40][R4.64], R126 ;  /* 0x0000007e04008985 */ /* 0x0005e4000c101b28 */
[----:B0-----:R-:W-:-:S02]  /*e200*/  @!P4 LEA R8, P0, R196, R3, 0x2 ;  /* 0x00000003c408c211 */ /* 0x001fc400078010ff */
[-C--:B------:R-:W-:Y:S02]  /*e210*/  @!P1 LEA.HI.X R7, R197, R20.reuse, R231, 0x2, P6 ;  /* 0x00000014c5079211 */ /* 0x080fe400030f14e7 */
[-C--:B---3--:R-:W-:Y:S02]  /*e220*/  @!P3 LEA R10, P6, R195, R3.reuse, 0x2 ;  /* 0x00000003c30ab211 */ /* 0x088fe400078c10ff */
[-C--:B------:R-:W-:Y:S01]  /*e230*/  @!P4 LEA.HI.X R9, R196, R20.reuse, R230, 0x2, P0 ;  /* 0x00000014c409c211 */ /* 0x080fe200000f14e6 */
        /* <DEDUP_REMOVED lines=16> */
.L_x_7619:
        /* <DEDUP_REMOVED lines=10> */
[----:B------:R-:W4:Y:S01]  /*e3e0*/  @P1 LDG.E R8, desc[UR40][R4.64] ;  /* 0x0000002804081981 */ /* 0x000f22000c1e1900 */
        /* <DEDUP_REMOVED lines=13> */
[----:B----4-:R-:W-:Y:S01]  /*e4c0*/  @P1 R2UR UR4, R8 ;  /* 0x00000000080412ca */ /* 0x010fe200000e0000 */
[----:B-1----:R-:W-:-:S05]  /*e4d0*/  VIADD R8, R3, 0xffffff80 ;  /* 0xffffff8003087836 */ /* 0x002fca0000000000 */
[----:B------:R-:W-:-:S07]  /*e4e0*/  ISETP.GT.AND P0, PT, R8, 0x3f, PT ;  /* 0x0000003f0800780c */ /* 0x000fce0003f04270 */
[----:B------:R-:W-:Y:S01]  /*e4f0*/  USHF.R.S32.HI UR22, URZ, 0x1f, UR4 ;  /* 0x0000001f3f167899 */ /* 0x000fe20008011404 */
[----:B0-----:R-:W-:Y:S11]  /*e500*/  @P2 BRA `(.L_x_7628) ;  /* 0x0000000000102947 */ /* 0x001ff60003800000 */
[----:B------:R-:W-:Y:S05]  /*e510*/  @!P1 BRA `(.L_x_7628) ;  /* 0x00000000000c9947 */ /* 0x000fea0003800000 */
[----:B------:R-:W4:Y:S04]  /*e520*/  LDG.E R3, desc[UR40][R4.64] ;  /* 0x0000002804037981 */ /* 0x000f28000c1e1900 */
[----:B-----5:R-:W4:Y:S02]  /*e530*/  LDG.E R0, desc[UR40][R4.64+0x4] ;  /* 0x0000042804007981 */ /* 0x020f24000c1e1900 */
[----:B----4-:R-:W-:-:S07]  /*e540*/  IMAD.IADD R0, R0, 0x1, -R3 ;  /* 0x0000000100007824 */ /* 0x010fce00078e0a03 */
.L_x_7628:
[----:B------:R-:W-:Y:S01]  /*e550*/  USEL UR45, UR45, URZ, !UP0 ;  /* 0x0000003f2d2d7287 */ /* 0x000fe2000c000000 */
[----:B------:R-:W-:Y:S01]  /*e560*/  BSSY B1, `(.L_x_7629) ;  /* 0x0000039000017945 */ /* 0x000fe20003800000 */
[----:B------:R-:W-:-:S03]  /*e570*/  USEL UR44, UR44, URZ, !UP0 ;  /* 0x0000003f2c2c7287 */ /* 0x000fc6000c000000 */
[----:B------:R-:W-:Y:S09]  /*e580*/  @P0 BRA `(.L_x_7630) ;  /* 0x0000000000d80947 */ /* 0x000ff20003800000 */
[----:B------:R-:W0:Y:S01]  /*e590*/  S2R R6, SR_TID.X ;  /* 0x0000000000067919 */ /* 0x000e220000002100 */
[----:B------:R-:W1:Y:S01]  /*e5a0*/  LDC R9, c[0x0][0xbe8] ;  /* 0x0002fa00ff097b82 */ /* 0x000e620000000800 */
[----:B------:R-:W-:Y:S02]  /*e5b0*/  IMAD.U32 R5, RZ, RZ, UR39 ;  /* 0x00000027ff057e24 */ /* 0x000fe4000f8e00ff */
[----:B-1---5:R-:W-:-:S03]  /*e5c0*/  IMAD R3, R0, R9, RZ ;  /* 0x0000000900037224 */ /* 0x022fc600078e02ff */
[----:B0-----:R-:W-:-:S04]  /*e5d0*/  IADD3 R6, R5, -0x80, R6 ;  /* 0xffffff8005067810 */ /* 0x001fc80007ffe006 */
        /* <DEDUP_REMOVED lines=34> */
[----:B------:R-:W-:Y:S01]  /*e800*/  ULDC.64 UR10, c[0x0][UR18+0x210] ;  /* 0x00008400120a7abb */ /* 0x000fe20008000a00 */
[----:B------:R-:W-:Y:S01]  /*e810*/  ULDC.64 UR12, c[0x0][0xba8] ;  /* 0x0002ea00000c7ab9 */ /* 0x000fe20000000a00 */
[----:B------:R-:W-:Y:S01]  /*e820*/  IMAD R7, R9, R7, R6 ;  /* 0x0000000709077224 */ /* 0x000fe200078e0206 */
[----:B------:R-:W-:Y:S01]  /*e830*/  IADD3.X R5, R5, UR8, R10, P0, P1 ;  /* 0x0000000805057c10 */ /* 0x000fe200087e240a */
[----:B------:R-:W-:Y:S01]  /*e840*/  @!UP0 ULDC UR12, c[0x0][0xb50] ;  /* 0x0002d400000c8ab9 */ /* 0x000fe20000000800 */
[----:B------:R-:W-:Y:S01]  /*e850*/  @!UP0 ULDC UR13, c[0x0][0xb54] ;  /* 0x0002d500000d8ab9 */ /* 0x000fe20000000800 */
[C---:B------:R-:W-:Y:S01]  /*e860*/  IMAD R6, R7.reuse, UR11, RZ ;  /* 0x0000000b07067c24 */ /* 0x040fe2000f8e02ff */
[----:B------:R-:W-:Y:S01]  /*e870*/  SHF.R.S32.HI R3, RZ, 0x1f, R7 ;  /* 0x0000001fff037819 */ /* 0x000fe20000011407 */
[----:B------:R-:W-:-:S04]  /*e880*/  IMAD.WIDE.U32 R4, R7, UR10, R4 ;  /* 0x0000000a07047c25 */ /* 0x000fc8000f8e0004 */
[----:B------:R-:W-:Y:S01]  /*e890*/  IMAD R3, R3, UR10, R6 ;  /* 0x0000000a03037c24 */ /* 0x000fe2000f8e0206 */
[----:B------:R-:W-:-:S03]  /*e8a0*/  LEA R6, P0, R4, UR12, 0x2 ;  /* 0x0000000c04067c11 */ /* 0x000fc6000f8010ff */
[----:B------:R-:W-:-:S05]  /*e8b0*/  IMAD.IADD R3, R5, 0x1, R3 ;  /* 0x0000000105037824 */ /* 0x000fca00078e0203 */
[----:B------:R-:W-:Y:S01]  /*e8c0*/  LEA.HI.X R7, R4, UR13, R3, 0x2, P0 ;  /* 0x0000000d04077c11 */ /* 0x000fe200080f1403 */
[----:B------:R-:W-:-:S05]  /*e8d0*/  IMAD.MOV.U32 R3, RZ, RZ, -0x800000 ;  /* 0xff800000ff037424 */ /* 0x000fca00078e00ff */
[----:B------:R0:W-:Y:S02]  /*e8e0*/  STG.E desc[UR40][R6.64], R3 ;  /* 0x0000000306007986 */ /* 0x0001e4000c101928 */
.L_x_7630:
[----:B------:R-:W-:Y:S05]  /*e8f0*/  BSYNC B1 ;  /* 0x0000000000017941 */ /* 0x000fea0003800000 */
.L_x_7629:
[----:B------:R-:W-:-:S06]  /*e900*/  UISETP.GT.AND UP0, UPT, UR9, 0x1, UPT ;  /* 0x000000010900788c */ /* 0x000fcc000bf04270 */
[----:B------:R-:W-:-:S13]  /*e910*/  PLOP3.LUT P0, PT, PT, PT, UP0, 0x80, 0x0 ;  /* 0x000000000000781c */ /* 0x000fda0003f0f008 */
[----:B------:R-:W-:Y:S05]  /*e920*/  @P0 BRA `(.L_x_7625) ;  /* 0x0000000800780947 */ /* 0x000fea0003800000 */
[----:B---3--:R-:W1:Y:S01]  /*e930*/  LDC R11, c[0x0][0xbe8] ;  /* 0x0002fa00ff0b7b82 */ /* 0x008e620000000800 */
        /* <DEDUP_REMOVED lines=15> */
[----:B------:R-:W-:Y:S01]  /*ea30*/  ISETP.GE.AND P1, PT, R190, UR12, PT ;  /* 0x0000000cbe007c0c */ /* 0x000fe2000bf26270 */
[----:B------:R-:W-:Y:S01]  /*ea40*/  UIMAD.WIDE.U32 UR8, UR42, UR10, UR8 ;  /* 0x0000000a2a0872a5 */ /* 0x000fe2000f8e0008 */
[----:B------:R-:W-:Y:S01]  /*ea50*/  IMAD R3, R9, 0x20, R26 ;  /* 0x0000002009037824 */ /* 0x000fe200078e021a */
[----:B------:R-:W-:Y:S01]  /*ea60*/  SEL R4, RZ, 0xffffffff, P2 ;  /* 0xffffffffff047807 */ /* 0x000fe20001000000 */
[----:B------:R-:W-:Y:S01]  /*ea70*/  VIADD R26, R26, UR39 ;  /* 0x000000271a1a7c36 */ /* 0x000fe20008000000 */
[----:B------:R-:W-:Y:S01]  /*ea80*/  ISETP.GE.AND P3, PT, R2, UR12, PT ;  /* 0x0000000c02007c0c */ /* 0x000fe2000bf66270 */
[----:B------:R-:W-:Y:S01]  /*ea90*/  VIADD R8, R3, UR39 ;  /* 0x0000002703087c36 */ /* 0x000fe20008000000 */
[----:B------:R-:W-:Y:S01]  /*eaa0*/  UIMAD UR9, UR42, UR11, UR9 ;  /* 0x0000000b2a0972a4 */ /* 0x000fe2000f8e0209 */
[----:B-1----:R-:W-:Y:S01]  /*eab0*/  ISETP.NE.AND P0, PT, R11, 0x1, PT ;  /* 0x000000010b00780c */ /* 0x002fe20003f05270 */
[----:B------:R-:W-:Y:S01]  /*eac0*/  IMAD.SHL.U32 R13, R4, 0x2, RZ ;  /* 0x00000002040d7824 */ /* 0x000fe200078e00ff */
[----:B------:R-:W-:Y:S01]  /*ead0*/  SEL R9, RZ, 0xffffffff, P1 ;  /* 0xffffffffff097807 */ /* 0x000fe20000800000 */
[----:B------:R-:W-:Y:S01]  /*eae0*/  ULDC.64 UR10, c[0x0][0xaf0] ;  /* 0x0002bc00000a7ab9 */ /* 0x000fe20000000a00 */
[----:B------:R-:W-:Y:S01]  /*eaf0*/  SEL R6, RZ, 0x1, P3 ;  /* 0x00000001ff067807 */ /* 0x000fe20001800000 */
[----:B------:R-:W-:Y:S01]  /*eb00*/  UIMAD UR44, UR44, UR10, URZ ;  /* 0x0000000a2c2c72a4 */ /* 0x000fe2000f8e023f */
[----:B------:R-:W-:Y:S01]  /*eb10*/  IMAD.MOV.U32 R3, RZ, RZ, R8 ;  /* 0x000000ffff037224 */ /* 0x000fe200078e0008 */
[----:B------:R-:W-:Y:S01]  /*eb20*/  UIMAD.WIDE.U32 UR8, UR45, UR10, UR8 ;  /* 0x0000000a2d0872a5 */ /* 0x000fe2000f8e0008 */
[----:B------:R-:W-:Y:S01]  /*eb30*/  IMAD.SHL.U32 R9, R9, 0x4, RZ ;  /* 0x0000000409097824 */ /* 0x000fe200078e00ff */
[----:B------:R-:W-:Y:S01]  /*eb40*/  LOP3.LUT R6, R13, 0x2, R6, 0xe2, !PT ;  /* 0x000000020d067812 */ /* 0x000fe200078ee206 */
[----:B------:R-:W-:Y:S01]  /*eb50*/  UIMAD UR4, UR45, UR11, UR44 ;  /* 0x0000000b2d0472a4 */ /* 0x000fe2000f8e022c */
[----:B-----5:R-:W-:Y:S01]  /*eb60*/  IMAD R25, R0, R11, RZ ;  /* 0x0000000b00197224 */ /* 0x020fe200078e02ff */
[----:B------:R-:W-:Y:S01]  /*eb70*/  ISETP.GE.AND P1, PT, R224, UR12, PT ;  /* 0x0000000ce0007c0c */ /* 0x000fe2000bf26270 */
[----:B------:R-:W0:Y:S01]  /*eb80*/  @P0 LDC R5, c[0x0][0xbec] ;  /* 0x0002fb00ff050b82 */ /* 0x000e220000000800 */
[----:B------:R-:W-:Y:S01]  /*eb90*/  LOP3.LUT R10, R9, 0x4, R6, 0xe2, !PT ;  /* 0x00000004090a7812 */ /* 0x000fe200078ee206 */
[----:B------:R-:W-:Y:S01]  /*eba0*/  UIADD3 UR4, UR9, UR4, URZ ;  /* 0x0000000409047290 */ /* 0x000fe2000fffe03f */
[----:B------:R-:W-:-:S02]  /*ebb0*/  SEL R0, RZ, 0x80, P1 ;  /* 0x00000080ff007807 */ /* 0x000fc40000800000 */
[----:B------:R-:W-:Y:S02]  /*ebc0*/  SHF.R.S32.HI R29, RZ, 0x1f, R190 ;  /* 0x0000001fff1d7819 */ /* 0x000fe400000114be */
[----:B------:R-:W-:Y:S01]  /*ebd0*/  SHF.R.S32.HI R28, RZ, 0x1f, R225 ;  /* 0x0000001fff1c7819 */ /* 0x000fe200000114e1 */
[----:B------:R-:W1:Y:S01]  /*ebe0*/  @P0 LDC R7, c[0x0][0xbf0] ;  /* 0x0002fc00ff070b82 */ /* 0x000e620000000800 */
[----:B------:R-:W-:Y:S02]  /*ebf0*/  SHF.R.S32.HI R30, RZ, 0x1f, R189 ;  /* 0x0000001fff1e7819 */ /* 0x000fe400000114bd */
[----:B------:R-:W-:Y:S02]  /*ec00*/  SHF.R.S32.HI R31, RZ, 0x1f, R187 ;  /* 0x0000001fff1f7819 */ /* 0x000fe400000114bb */
        /* <DEDUP_REMOVED lines=27> */
[----:B------:R-:W-:Y:S02]  /*edc0*/  SEL R8, RZ, 0xffffffff, P0 ;  /* 0xffffffffff087807 */ /* 0x000fe40000000000 */
[----:B------:R-:W-:Y:S01]  /*edd0*/  ISETP.GE.AND P0, PT, R225, UR12, PT ;  /* 0x0000000ce1007c0c */ /* 0x000fe2000bf06270 */
[----:B------:R-:W-:Y:S01]  /*ede0*/  IMAD R3, R7, UR9, R6 ;  /* 0x0000000907037c24 */ /* 0x000fe2000f8e0206 */
[----:B------:R-:W-:Y:S01]  /*edf0*/  ULDC.64 UR8, c[0x0][0xa80] ;  /* 0x0002a00000087ab9 */ /* 0x000fe20000000a00 */
[----:B------:R-:W-:Y:S01]  /*ee00*/  IMAD.SHL.U32 R9, R8, 0x20, RZ ;  /* 0x0000002008097824 */ /* 0x000fe200078e00ff */
[----:B------:R-:W-:Y:S01]  /*ee10*/  SEL R7, RZ, 0x40, P0 ;  /* 0x00000040ff077807 */ /* 0x000fe20000000000 */
[----:B------:R-:W-:Y:S01]  /*ee20*/  IMAD.IADD R3, R5, 0x1, R3 ;  /* 0x0000000105037824 */ /* 0x000fe200078e0203 */
[----:B------:R-:W-:Y:S02]  /*ee30*/  LEA R20, P0, R4, UR8, 0x1 ;  /* 0x0000000804147c11 */ /* 0x000fe4000f8008ff */
[----:B------:R-:W-:-:S02]  /*ee40*/  LOP3.LUT R10, R13, 0x10, R10, 0xe2, !PT ;  /* 0x000000100d0a7812 */ /* 0x000fc400078ee20a */
[----:B------:R-:W-:Y:S01]  /*ee50*/  LEA.HI.X R3, R4, UR9, R3, 0x1, P0 ;  /* 0x0000000904037c11 */ /* 0x000fe200080f0c03 */
[----:B------:R0:W1:Y:S01]  /*ee60*/  SHFL.IDX PT, R6, R20, RZ, 0x181f ;  /* 0x00181fff14067589 */ /* 0x00006200000e0000 */
[----:B------:R-:W-:Y:S02]  /*ee70*/  ISETP.GE.AND P0, PT, R26, R25, PT ;  /* 0x000000191a00720c */ /* 0x000fe40003f06270 */
[----:B------:R-:W-:-:S04]  /*ee80*/  LOP3.LUT R10, R9, 0x20, R10, 0xe2, !PT ;  /* 0x00000020090a7812 */ /* 0x000fc800078ee20a */
[----:B------:R-:W-:Y:S02]  /*ee90*/  LOP3.LUT R21, R10, R7, RZ, 0xfc, !PT ;  /* 0x000000070a157212 */ /* 0x000fe400078efcff */
[----:B------:R0:W3:Y:S02]  /*eea0*/  SHFL.IDX PT, R7, R3, RZ, 0x181f ;  /* 0x00181fff03077589 */ /* 0x0000e400000e0000 */
[----:B------:R-:W-:-:S03]  /*eeb0*/  LOP3.LUT R24, R21, R0, RZ, 0xfc, !PT ;  /* 0x0000000015187212 */ /* 0x000fc600078efcff */
[----:B------:R-:W-:Y:S05]  /*eec0*/  @P0 BRA `(.L_x_7632) ;  /* 0x00000000007c0947 */ /* 0x000fea0003800000 */
        /* <DEDUP_REMOVED lines=18> */
[----:B-1----:R-:W-:-:S02]  /*eff0*/  @!P1 LEA R8, P6, R187, R6, 0x1 ;  /* 0x00000006bb089211 */ /* 0x002fc400078c08ff */
        /* <DEDUP_REMOVED lines=12> */
.L_x_7632:
[----:B------:R-:W-:Y:S05]  /*f0c0*/  BSYNC B1 ;  /* 0x0000000000017941 */ /* 0x000fea0003800000 */
.L_x_7631:
[----:B------:R-:W-:Y:S01]  /*f0d0*/  VIADD R0, R26, 0x20 ;  /* 0x000000201a007836 */ /* 0x000fe20000000000 */
[----:B---34-:R4:W3:Y:S04]  /*f0e0*/  SHFL.IDX PT, R7, R3, 0x1, 0x181f ;  /* 0x00381f0003077f89 */ /* 0x0188e800000e0000 */
        /* <DEDUP_REMOVED lines=8> */
[----:B-1-3--:R-:W-:Y:S02]  /*f170*/  @!P1 IMAD.WIDE R4, R2, 0x2, R6 ;  /* 0x0000000202049825 */ /* 0x00afe400078e0206 */
        /* <DEDUP_REMOVED lines=15> */
[----:B-1----:R-:W-:-:S03]  /*f270*/  @!P1 LEA R4, P6, R187, R6, 0x1 ;  /* 0x00000006bb049211 */ /* 0x002fc600078c08ff */
        /* <DEDUP_REMOVED lines=9> */
.L_x_7625:
[----:B------:R-:W-:Y:S05]  /*f310*/  BSYNC B0 ;  /* 0x0000000000007941 */ /* 0x000fea0003800000 */
.L_x_7618:
[----:B------:R-:W-:Y:S02]  /*f320*/  ULDC UR4, c[0x0][0xc3c] ;  /* 0x00030f0000047ab9 */ /* 0x000fe40000000800 */
[----:B------:R-:W-:-:S06]  /*f330*/  UISETP.GE.AND UP0, UPT, UR7, UR4, UPT ;  /* 0x000000040700728c */ /* 0x000fcc000bf06270 */
[----:B------:R-:W-:-:S13]  /*f340*/  PLOP3.LUT P0, PT, PT, PT, UP0, 0x80, 0x0 ;  /* 0x000000000000781c */ /* 0x000fda0003f0f008 */
[----:B------:R-:W-:Y:S05]  /*f350*/  @!P0 BRA `(.L_x_7633) ;  /* 0xffffff2000208947 */ /* 0x000fea000383ffff */
[----:B------:R-:W-:Y:S05]  /*f360*/  EXIT ;  /* 0x000000000000794d */ /* 0x000fea0003800000 */
.L_x_7571:
        /* <DEDUP_REMOVED lines=18> */
.L_x_7634:
        /* <DEDUP_REMOVED lines=43> */
.L_x_7638:
        /* <DEDUP_REMOVED lines=39> */
.L_x_7636:
        /* <DEDUP_REMOVED lines=12> */
.L_x_7639:
        /* <DEDUP_REMOVED lines=63> */
.L_x_7640:
        /* <DEDUP_REMOVED lines=61> */
.L_x_7641:
[----:B01----:R-:W-:-:S05]  /*10230*/  LOP3.LUT R3, RZ, R2, RZ, 0x33, !PT ;  /* 0x00000002ff037212 */ /* 0x003fca00078e33ff */
[----:B------:R-:W-:-:S05]  /*10240*/  IMAD.IADD R2, R4, 0x1, R3 ;  /* 0x0000000104027824 */ /* 0x000fca00078e0203 */
[----:B------:R1:W-:Y:S01]  /*10250*/  STL [R1+0x4], R2 ;  /* 0x0000040201007387 */ /* 0x0003e20000100800 */
[----:B------:R-:W-:Y:S05]  /*10260*/  BRA `(.L_x_7642) ;  /* 0x0000000000107947 */ /* 0x000fea0003800000 */
.L_x_7637:
[----:B------:R-:W-:Y:S01]  /*10270*/  IMAD.U32 R2, RZ, RZ, UR6 ;  /* 0x00000006ff027e24 */ /* 0x000fe2000f8e00ff */
[----:B------:R0:W-:Y:S04]  /*10280*/  STL [R1+0x4], RZ ;  /* 0x000004ff01007387 */ /* 0x0001e80000100800 */
[----:B------:R0:W-:Y:S04]  /*10290*/  STL [R1+0x8], RZ ;  /* 0x000008ff01007387 */ /* 0x0001e80000100800 */
[----:B------:R0:W-:Y:S02]  /*102a0*/  STL [R1], R2 ;  /* 0x0000000201007387 */ /* 0x0001e40000100800 */
.L_x_7642:
        /* <DEDUP_REMOVED lines=10> */
.L_x_7635:
        /* <DEDUP_REMOVED lines=30> */
.L_x_7763:
[----:B0-2---:R-:W2:Y:S01]  /*10530*/  LDL R0, [R1+0xc] ;  /* 0x00000c0001007983 */ /* 0x005ea20000100800 */
[----:B---3--:R-:W2:Y:S01]  /*10540*/  LDC.64 R2, c[0x0][0xc88] ;  /* 0x00032200ff027b82 */ /* 0x008ea20000000a00 */
        /* <DEDUP_REMOVED lines=54> */
.L_x_7644:
        /* <DEDUP_REMOVED lines=18> */
.L_x_7645:
[----:B------:R-:W-:Y:S05]  /*109d0*/  @!P0 BRA `(.L_x_7646) ;  /* 0x00000000000c8947 */ /* 0x000fea0003800000 */
[----:B------:R-:W3:Y:S04]  /*109e0*/  LDG.E R6, desc[UR40][R4.64] ;  /* 0x0000002804067981 */ /* 0x000ee8000c1e1900 */
[----:B------:R-:W3:Y:S02]  /*109f0*/  LDG.E R4, desc[UR40][R4.64+0x4] ;  /* 0x0000042804047981 */ /* 0x000ee4000c1e1900 */
[----:B---3--:R-:W-:-:S07]  /*10a00*/  IMAD.IADD R6, R4, 0x1, -R6 ;  /* 0x0000000104067824 */ /* 0x008fce00078e0a06 */
.L_x_7646:
[----:B------:R-:W3:Y:S01]  /*10a10*/  LDL R5, [R1+0x4] ;  /* 0x0000040001057983 */ /* 0x000ee20000100800 */
[----:B-----5:R-:W-:Y:S01]  /*10a20*/  IMAD.IADD R6, R6, 0x1, -R0 ;  /* 0x0000000106067824 */ /* 0x020fe200078e0a00 */
[----:B------:R-:W-:Y:S01]  /*10a30*/  BSSY B0, `(.L_x_7647) ;  /* 0x000003a000007945 */ /* 0x000fe20003800000 */
[----:B------:R-:W4:Y:S02]  /*10a40*/  LDC R0, c[0x0][0x448] ;  /* 0x00011200ff007b82 */ /* 0x000f240000000800 */
[----:B----4-:R-:W-:-:S13]  /*10a50*/  ISETP.NE.AND P0, PT, R0, 0x1, PT ;  /* 0x000000010000780c */ /* 0x010fda0003f05270 */
[----:B--2---:R-:W2:Y:S08]  /*10a60*/  @P0 LDC R3, c[0x0][0x44c] ;  /* 0x00011300ff030b82 */ /* 0x004eb00000000800 */
[----:B------:R-:W4:Y:S01]  /*10a70*/  @P0 LDC R4, c[0x0][0x450] ;  /* 0x00011400ff040b82 */ /* 0x000f220000000800 */
[----:B---3--:R-:W-:Y:S02]  /*10a80*/  IMAD.SHL.U32 R0, R5, 0x40, RZ ;  /* 0x0000004005007824 */ /* 0x008fe400078e00ff */
[----:B------:R-:W-:-:S02]  /*10a90*/  IMAD.MOV.U32 R5, RZ, RZ, RZ ;  /* 0x000000ffff057224 */ /* 0x000fc400078e00ff */
[----:B------:R-:W-:Y:S02]  /*10aa0*/  VIADD R0, R0, 0x3f ;  /* 0x0000003f00007836 */ /* 0x000fe40000000000 */
[----:B------:R-:W-:Y:S02]  /*10ab0*/  IMAD.MOV.U32 R10, RZ, RZ, R5 ;  /* 0x000000ffff0a7224 */ /* 0x000fe400078e0005 */
[----:B--2---:R-:W-:-:S05]  /*10ac0*/  @P0 IMAD.HI.U32 R3, R0, R3, RZ ;  /* 0x0000000300030227 */ /* 0x004fca00078e00ff */
[----:B----4-:R-:W-:Y:S01]  /*10ad0*/  @P0 SHF.R.U32.HI R0, RZ, R4, R3 ;  /* 0x00000004ff000219 */ /* 0x010fe20000011603 */
[C---:B------:R-:W-:Y:S01]  /*10ae0*/  VIADD R4, R6.reuse, 0x3f ;  /* 0x0000003f06047836 */ /* 0x040fe20000000000 */
[----:B------:R-:W-:Y:S02]  /*10af0*/  IADD3 R3, R6, 0x40, -R9 ;  /* 0x0000004006037810 */ /* 0x000fe40007ffe809 */
[----:B01----:R-:W-:-:S03]  /*10b00*/  LOP3.LUT R9, R2, 0xff, RZ, 0xc0, !PT ;  /* 0x000000ff02097812 */ /* 0x003fc600078ec0ff */
[----:B------:R-:W-:Y:S01]  /*10b10*/  IMAD.IADD R0, R3, 0x1, R0 ;  /* 0x0000000103007824 */ /* 0x000fe200078e0200 */
[----:B------:R-:W-:-:S04]  /*10b20*/  SHF.R.S32.HI R3, RZ, 0x1f, R4 ;  /* 0x0000001fff037819 */ /* 0x000fc80000011404 */
[----:B------:R-:W-:Y:S02]  /*10b30*/  LEA.HI R4, R3, R4, RZ, 0x6 ;  /* 0x0000000403047211 */ /* 0x000fe400078f30ff */
[----:B------:R-:W-:Y:S02]  /*10b40*/  SHF.R.S32.HI R3, RZ, 0x1f, R0 ;  /* 0x0000001fff037819 */ /* 0x000fe40000011400 */
[----:B------:R-:W-:Y:S02]  /*10b50*/  SHF.R.S32.HI R4, RZ, 0x6, R4 ;  /* 0x00000006ff047819 */ /* 0x000fe40000011404 */
[----:B------:R-:W-:Y:S02]  /*10b60*/  LEA.HI R3, R3, R0, RZ, 0x6 ;  /* 0x0000000003037211 */ /* 0x000fe400078f30ff */
[----:B------:R-:W-:Y:S02]  /*10b70*/  SHF.R.U32.HI R0, RZ, 0x10, R2 ;  /* 0x00000010ff007819 */ /* 0x000fe40000011602 */
[----:B------:R-:W-:-:S02]  /*10b80*/  SHF.R.S32.HI R3, RZ, 0x6, R3 ;  /* 0x00000006ff037819 */ /* 0x000fc40000011403 */
[----:B------:R-:W-:Y:S02]  /*10b90*/  ISETP.NE.AND P0, PT, R0, RZ, PT ;  /* 0x000000ff0000720c */ /* 0x000fe40003f05270 */
[----:B------:R-:W-:-:S04]  /*10ba0*/  VIMNMX R8, R4, R3, PT ;  /* 0x0000000304087248 */ /* 0x000fc80003fe0100 */
[----:B------:R-:W-:Y:S01]  /*10bb0*/  ISETP.GE.AND P1, PT, R8, 0x1, PT ;  /* 0x000000010800780c */ /* 0x000fe20003f26270 */
[----:B------:R0:W-:Y:S04]  /*10bc0*/  STL [R1+0x30], R8 ;  /* 0x0000300801007387 */ /* 0x0001e80000100800 */
[----:B------:R0:W-:Y:S02]  /*10bd0*/  STL [R1+0x3c], R5 ;  /* 0x00003c0501007387 */ /* 0x0001e40000100800 */
[----:B------:R-:W1:Y:S02]  /*10be0*/  @!P0 LDC R0, c[0x0][0x9f0] ;  /* 0x00027c00ff008b82 */ /* 0x000e640000000800 */
        /* <DEDUP_REMOVED lines=30> */
.L_x_7648:
[----:B------:R-:W-:Y:S05]  /*10dd0*/  BSYNC B0 ;  /* 0x0000000000007941 */ /* 0x000fea0003800000 */
.L_x_7647:
        /* <DEDUP_REMOVED lines=12> */
[----:B0-----:R-:W0:Y:S01]  /*10ea0*/  S2R R5, SR_LANEID ;  /* 0x0000000000057919 */ /* 0x001e220000000000 */
[----:B------:R-:W-:Y:S01]  /*10eb0*/  VOTEU.ANY UR4, UPT, PT ;  /* 0x0000000000047886 */ /* 0x000fe200038e0100 */
[----:B------:R-:W1:Y:S01]  /*10ec0*/  LDC.64 R2, c[0x0][0xc60] ;  /* 0x00031800ff027b82 */ /* 0x000e620000000a00 */
[----:B------:R-:W0:Y:S02]  /*10ed0*/  FLO.U32 R0, UR4 ;  /* 0x0000000400007d00 */ /* 0x000e2400080e0000 */
[----:B0-----:R-:W-:-:S06]  /*10ee0*/  ISETP.EQ.U32.AND P0, PT, R0, R5, PT ;  /* 0x000000050000720c */ /* 0x001fcc0003f02070 */
[----:B------:R-:W1:Y:S07]  /*10ef0*/  POPC R5, UR4 ;  /* 0x0000000400057d09 */ /* 0x000e6e0008000000 */
[----:B-1----:R-:W3:Y:S01]  /*10f00*/  @P0 ATOMG.E.ADD.STRONG.GPU PT, R3, desc[UR40][R2.64], R5 ;  /* 0x00000005020309a8 */ /* 0x002ee200081ee1e8 */
[----:B------:R-:W0:Y:S02]  /*10f10*/  S2R R4, SR_LTMASK ;  /* 0x0000000000047919 */ /* 0x000e240000003900 */
[----:B0-----:R-:W-:-:S04]  /*10f20*/  LOP3.LUT R4, R4, UR4, RZ, 0xc0, !PT ;  /* 0x0000000404047c12 */ /* 0x001fc8000f8ec0ff */
[----:B------:R-:W0:Y:S01]  /*10f30*/  POPC R7, R4 ;  /* 0x0000000400077309 */ /* 0x000e220000000000 */
[----:B---3--:R-:W0:Y:S02]  /*10f40*/  SHFL.IDX PT, R0, R3, R0, 0x1f ;  /* 0x00001f0003007589 */ /* 0x008e2400000e0000 */
[----:B0-----:R-:W-:-:S05]  /*10f50*/  IADD3 R0, R0, UR37, R7 ;  /* 0x0000002500007c10 */ /* 0x001fca000fffe007 */
[----:B------:R1:W-:Y:S01]  /*10f60*/  STL [R1], R0 ;  /* 0x0000000001007387 */ /* 0x0003e20000100800 */
[----:B------:R-:W-:Y:S05]  /*10f70*/  BRA `(.L_x_7651) ;  /* 0x0000004800787947 */ /* 0x000fea0003800000 */
.L_x_7650:
[----:B-1----:R-:W-:Y:S01]  /*10f80*/  VIADD R0, R19, 0x22400 ;  /* 0x0002240013007836 */ /* 0x002fe20000000000 */
        /* <DEDUP_REMOVED lines=19> */
.L_x_7653:
[----:B------:R-:W-:Y:S05]  /*110c0*/  BSYNC B6 ;  /* 0x0000000000067941 */ /* 0x000fea0003800000 */
.L_x_7652:
        /* <DEDUP_REMOVED lines=9> */
[----:B------:R-:W-:Y:S02]  /*11160*/  IMAD.U32 R4, RZ, RZ, UR6 ;  /* 0x00000006ff047e24 */ /* 0x000fe4000f8e00ff */
[----:B0-----:R-:W-:Y:S02]  /*11170*/  IMAD.U32 R5, RZ, RZ, UR7 ;  /* 0x00000007ff057e24 */ /* 0x001fe4000f8e00ff */
[----:B------:R-:W-:Y:S02]  /*11180*/  IMAD.U32 R6, RZ, RZ, UR8 ;  /* 0x00000008ff067e24 */ /* 0x000fe4000f8e00ff */
[----:B------:R-:W-:-:S02]  /*11190*/  IMAD.U32 R7, RZ, RZ, UR9 ;  /* 0x00000009ff077e24 */ /* 0x000fc4000f8e00ff */
[----:B--2---:R-:W-:Y:S02]  /*111a0*/  IMAD.U32 R10, RZ, RZ, UR4 ;  /* 0x00000004ff0a7e24 */ /* 0x004fe4000f8e00ff */
[----:B------:R-:W-:Y:S02]  /*111b0*/  IMAD.U32 R11, RZ, RZ, UR5 ;  /* 0x00000005ff0b7e24 */ /* 0x000fe4000f8e00ff */
[----:B------:R-:W-:Y:S02]  /*111c0*/  IMAD.MOV.U32 R8, RZ, RZ, 0x70 ;  /* 0x00000070ff087424 */ /* 0x000fe400078e00ff */
[----:B------:R-:W-:Y:S02]  /*111d0*/  IMAD.MOV.U32 R12, RZ, RZ, 0x1 ;  /* 0x00000001ff0c7424 */ /* 0x000fe400078e00ff */
[----:B-1----:R-:W-:-:S07]  /*111e0*/  IMAD.MOV.U32 R13, RZ, RZ, RZ ;  /* 0x000000ffff0d7224 */ /* 0x002fce00078e00ff */
[----:B------:R-:W-:-:S07]  /*111f0*/  LEPC R20, `(.L_x_7656) ;  /* 0x000000001014794e */ /* 0x000fce0000000000 */
[----:B---3--:R-:W-:Y:S05]  /*11200*/  CALL.ABS.NOINC R2 ;  /* 0x0000000002007343 */ /* 0x008fea0003c00000 */
.L_x_7656:
        /* <DEDUP_REMOVED lines=16> */
.L_x_7655:
[----:B------:R-:W-:Y:S05]  /*11310*/  BSYNC B6 ;  /* 0x0000000000067941 */ /* 0x000fea0003800000 */
.L_x_7654:
[----:B------:R-:W3:Y:S01]  /*11320*/  LDL.LU R4, [R1+0x18] ;  /* 0x0000180001047983 */ /* 0x000ee20000300800 */
[----:B------:R-:W-:-:S03]  /*11330*/  ULDC.64 UR4, c[0x0][0x9f8] ;  /* 0x00027e0000047ab9 */ /* 0x000fc60000000a00 */
[----:B------:R-:W4:Y:S01]  /*11340*/  LDL R7, [R1+0x8] ;  /* 0x0000080001077983 */ /* 0x000f220000100800 */
[----:B------:R-:W-:-:S03]  /*11350*/  ISETP.NE.U32.AND P0, PT, RZ, UR4, PT ;  /* 0x00000004ff007c0c */ /* 0x000fc6000bf05070 */
[----:B------:R-:W5:Y:S01]  /*11360*/  LDL R0, [R1+0x34] ;  /* 0x0000340001007983 */ /* 0x000f620000100800 */
[----:B------:R-:W-:-:S13]  /*11370*/  ISETP.NE.AND.EX P0, PT, RZ, UR5, PT, P0 ;  /* 0x00000005ff007c0c */ /* 0x000fda000bf05300 */
[----:B------:R-:W-:-:S04]  /*11380*/  @P0 IADD3 R2, P1, R16, UR4, RZ ;  /* 0x0000000410020c10 */ /* 0x000fc8000ff3e0ff */
[----:B---3--:R-:W-:Y:S01]  /*11390*/  @P0 IADD3.X R3, R4, UR5, RZ, P1, !PT ;  /* 0x0000000504030c10 */ /* 0x008fe20008ffe4ff */
[----:B------:R-:W-:-:S04]  /*113a0*/  ULDC.64 UR4, c[0x0][0xa08] ;  /* 0x0002820000047ab9 */ /* 0x000fc80000000a00 */
[----:B----4-:R1:W0:Y:S02]  /*113b0*/  @P0 LDG.E R7, desc[UR40][R2.64] ;  /* 0x0000002802070981 */ /* 0x010224000c1e1900 */
        /* <DEDUP_REMOVED lines=14> */
.L_x_7780:
[----:B------:R3:W-:Y:S01]  /*114a0*/  STL [R1+0x28], R0 ;  /* 0x0000280001007387 */ /* 0x0007e20000100800 */
[----:B-1----:R-:W-:Y:S02]  /*114b0*/  ISETP.NE.AND P0, PT, R14, RZ, PT ;  /* 0x000000ff0e00720c */ /* 0x002fe40003f05270 */
[----:B------:R-:W-:Y:S02]  /*114c0*/  PLOP3.LUT P1, PT, PT, PT, PT, 0x8, 0x0 ;  /* 0x000000000000781c */ /* 0x000fe40003f2e170 */
[----:B------:R-:W-:-:S11]  /*114d0*/  LOP3.LUT R18, R18, 0xfffffffe, RZ, 0xc0, !PT ;  /* 0xfffffffe12127812 */ /* 0x000fd600078ec0ff */
[----:B------:R-:W-:Y:S01]  /*114e0*/  @P1 LOP3.LUT R18, R18, 0x1, RZ, 0xfc, !PT ;  /* 0x0000000112121812 */ /* 0x000fe200078efcff */
[----:B---3--:R-:W-:Y:S06]  /*114f0*/  @P0 BRA `(.L_x_7658) ;  /* 0x00000004000c0947 */ /* 0x008fec0003800000 */
[----:B------:R-:W-:-:S03]  /*11500*/  UMOV UR4, 0xffffffff ;  /* 0xffffffff00047882 */ /* 0x000fc60000000000 */
[----:B------:R-:W-:Y:S05]  /*11510*/  BRA.DIV UR4, `(.L_x_7659) ;  /* 0x0000005e047c7947 */ /* 0x000fea000b800000 */
[----:B------:R-:W-:-:S13]  /*11520*/  ELECT P6, URZ, PT ;  /* 0x00000000003f782f */ /* 0x000fda00038c0000 */
.L_x_7783:
[----:B------:R-:W-:Y:S05]  /*11530*/  @!P6 BRA `(.L_x_7658) ;  /* 0x0000000000fce947 */ /* 0x000fea0003800000 */
[----:B------:R-:W-:-:S04]  /*11540*/  ISETP.NE.U32.AND P0, PT, R2, RZ, PT ;  /* 0x000000ff0200720c */ /* 0x000fc80003f05070 */
[----:B------:R-:W-:-:S13]  /*11550*/  ISETP.NE.AND.EX P0, PT, R3, RZ, PT, P0 ;  /* 0x000000ff0300720c */ /* 0x000fda0003f05300 */
[----:B------:R-:W-:Y:S05]  /*11560*/  @!P0 BRA `(.L_x_7660) ;  /* 0x0000000000508947 */ /* 0x000fea0003800000 */
[----:B------:R-:W1:Y:S01]  /*11570*/  LDC R6, c[0x0][0x43c] ;  /* 0x00010f00ff067b82 */ /* 0x000e620000000800 */
[----:B------:R-:W-:Y:S01]  /*11580*/  IMAD.MOV.U32 R9, RZ, RZ, R0 ;  /* 0x000000ffff097224 */ /* 0x000fe200078e0000 */
[----:B------:R-:W-:-:S03]  /*11590*/  ULDC.64 UR4, c[0x0][0x428] ;  /* 0x00010a0000047ab9 */ /* 0x000fc60000000a00 */
[----:B------:R-:W-:Y:S01]  /*115a0*/  IMAD.MOV.U32 R0, RZ, RZ, R9 ;  /* 0x000000ffff007224 */ /* 0x000fe200078e0009 */
[----:B-1----:R-:W-:-:S13]  /*115b0*/  ISETP.NE.AND P0, PT, R6, 0x1, PT ;  /* 0x000000010600780c */ /* 0x002fda0003f05270 */
[----:B0-----:R-:W0:Y:S02]  /*115c0*/  @P0 LDC.64 R4, c[0x0][0x440] ;  /* 0x00011000ff040b82 */ /* 0x001e240000000a00 */
        /* <DEDUP_REMOVED lines=14> */
.L_x_7660:
[----:B------:R-:W3:Y:S04]  /*116b0*/  LDL R0, [R1+0x10] ;  /* 0x0000100001007983 */ /* 0x000ee80000100800 */
[----:B-1----:R-:W4:Y:S01]  /*116c0*/  LDL R2, [R1+0x14] ;  /* 0x0000140001027983 */ /* 0x002f220000100800 */
[----:B---3--:R-:W-:Y:S01]  /*116d0*/  IMAD R0, R0, 0x8, R19 ;  /* 0x0000000800007824 */ /* 0x008fe200078e0213 */
[----:B----4-:R-:W-:-:S04]  /*116e0*/  SHF.L.U32 R2, R2, 0x1f, RZ ;  /* 0x0000001f02027819 */ /* 0x010fc800000006ff */
[----:B------:R-:W1:Y:S02]  /*116f0*/  SYNCS.PHASECHK.TRANS64.TRYWAIT P0, [R0+URZ+0x28c40], R2 ;  /* 0x028c4002000075a7 */ /* 0x000e64000800017f */
[----:B-1----:R-:W-:Y:S05]  /*11700*/  @!P0 BRA `(.L_x_7661) ;  /* 0x0000005c00208947 */ /* 0x002fea0003800000 */
.L_x_7784:
        /* <DEDUP_REMOVED lines=11> */
.L_x_7662:
[----:B------:R-:W3:Y:S04]  /*117c0*/  LDL R3, [R1+0x10] ;  /* 0x0000100001037983 */ /* 0x000ee80000100800 */
[----:B0-----:R-:W4:Y:S04]  /*117d0*/  LDL R4, [R1+0x28] ;  /* 0x0000280001047983 */ /* 0x001f280000100800 */
[----:B-1----:R-:W2:Y:S01]  /*117e0*/  LDL R2, [R1+0x1c] ;  /* 0x00001c0001027983 */ /* 0x002ea20000100800 */
        /* <DEDUP_REMOVED lines=11> */
[----:B---3--:R-:W-:Y:S01]  /*118a0*/  IMAD R0, R3, 0x2000, R19 ;  /* 0x0000200003007824 */ /* 0x008fe200078e0213 */
[----:B----4-:R-:W-:-:S04]  /*118b0*/  R2UR UR11, R4 ;  /* 0x00000000040b72ca */ /* 0x010fc800000e0000 */
[----:B------:R-:W-:Y:S02]  /*118c0*/  R2UR UR8, R0 ;  /* 0x00000000000872ca */ /* 0x000fe400000e0000 */
[----:B--2---:R-:W-:-:S11]  /*118d0*/  R2UR UR4, R2 ;  /* 0x00000000020472ca */ /* 0x004fd600000e0000 */
[----:B------:R-:W-:Y:S02]  /*118e0*/  UIADD3 UR8, UR8, 0x22400, URZ ;  /* 0x0002240008087890 */ /* 0x000fe4000fffe03f */
[----:B------:R-:W-:-:S03]  /*118f0*/  ULEA UR11, UR11, UR4, 0x6 ;  /* 0x000000040b0b7291 */ /* 0x000fc6000f8e303f */
[----:B------:R-:W-:-:S06]  /*11900*/  UMOV UR4, 0x0 ;  /* 0x0000000000047882 */ /* 0x000fcc0000000000 */
[----:B------:R1:W-:Y:S02]  /*11910*/  UTMALDG.4D [UR8], [UR6], desc[UR4] ;  /* 0x00000408060075b4 */ /* 0x0003e40008019000 */
[----:B-1----:R-:W-:Y:S01]  /*11920*/  NOP ;  /* 0x0000000000007918 */ /* 0x002fe20000000000 */
.L_x_7658:
[----:B------:R-:W3:Y:S04]  /*11930*/  LDL.LU R3, [R1+0x38] ;  /* 0x0000380001037983 */ /* 0x000ee80000300800 */
[----:B------:R-:W4:Y:S04]  /*11940*/  LDL.LU R5, [R1+0x24] ;  /* 0x0000240001057983 */ /* 0x000f280000300800 */
[----:B0-----:R-:W5:Y:S01]  /*11950*/  LDL.LU R4, [R1+0x44] ;  /* 0x0000440001047983 */ /* 0x001f620000300800 */
        /* <DEDUP_REMOVED lines=9> */
[----:B---3--:R-:W-:Y:S02]  /*119f0*/  SHF.R.S32.HI R0, RZ, 0x1f, R3 ;  /* 0x0000001fff007819 */ /* 0x008fe40000011403 */
[----:B----4-:R-:W-:-:S03]  /*11a00*/  SEL R5, R5, RZ, !P0 ;  /* 0x000000ff05057207 */ /* 0x010fc60004000000 */
[----:B------:R-:W-:Y:S01]  /*11a10*/  IMAD R0, R0, UR4, RZ ;  /* 0x0000000400007c24 */ /* 0x000fe2000f8e02ff */
[----:B-----5:R-:W-:-:S03]  /*11a20*/  SEL R4, R4, RZ, !P0 ;  /* 0x000000ff04047207 */ /* 0x020fc60004000000 */
        /* <DEDUP_REMOVED lines=24> */
.L_x_7664:
[----:B------:R-:W-:Y:S05]  /*11bb0*/  BSYNC B6 ;  /* 0x0000000000067941 */ /* 0x000fea0003800000 */
.L_x_7663:
[----:B0-----:R-:W3:Y:S01]  /*11bc0*/  LDL.LU R0, [R1+0x44] ;  /* 0x0000440001007983 */ /* 0x001ee20000300800 */
[----:B------:R-:W-:Y:S01]  /*11bd0*/  ULDC.64 UR4, c[0x0][0x2d8] ;  /* 0x0000b60000047ab9 */ /* 0x000fe20000000a00 */
[----:B------:R-:W0:Y:S01]  /*11be0*/  LDC R7, c[0x0][0x448] ;  /* 0x00011200ff077b82 */ /* 0x000e220000000800 */
[----:B------:R-:W-:Y:S01]  /*11bf0*/  ULDC UR6, c[0x0][0x2b8] ;  /* 0x0000ae0000067ab9 */ /* 0x000fe20000000800 */
[----:B------:R-:W4:Y:S04]  /*11c00*/  LDL.LU R4, [R1+0x38] ;  /* 0x0000380001047983 */ /* 0x000f280000300800 */
[----:B------:R-:W4:Y:S04]  /*11c10*/  LDL.LU.64 R2, [R1+0x48] ;  /* 0x0000480001027983 */ /* 0x000f280000300a00 */
[----:B------:R-:W3:Y:S04]  /*11c20*/  LDL.LU R5, [R1+0x24] ;  /* 0x0000240001057983 */ /* 0x000ee80000300800 */
[----:B--2---:R-:W2:Y:S04]  /*11c30*/  LDL R10, [R1+0x4] ;  /* 0x00000400010a7983 */ /* 0x004ea80000100800 */
[----:B------:R1:W5:Y:S01]  /*11c40*/  LDL R8, [R1+0x58] ;  /* 0x0000580001087983 */ /* 0x0003620000100800 */
[----:B0-----:R-:W-:-:S13]  /*11c50*/  ISETP.NE.AND P0, PT, R7, 0x1, PT ;  /* 0x000000010700780c */ /* 0x001fda0003f05270 */
[----:B------:R-:W0:Y:S01]  /*11c60*/  @P0 LDC R6, c[0x0][0x450] ;  /* 0x00011400ff060b82 */ /* 0x000e220000000800 */
[----:B------:R-:W1:Y:S02]  /*11c70*/  S2R R9, SR_TID.X ;  /* 0x0000000000097919 */ /* 0x000e640000002100 */
[----:B-1----:R-:W-:-:S05]  /*11c80*/  IMAD.SHL.U32 R9, R9, 0x8, RZ ;  /* 0x0000000809097824 */ /* 0x002fca00078e00ff */
        /* <DEDUP_REMOVED lines=17> */
[----:B--2---:R-:W-:-:S04]  /*11da0*/  IMAD R4, R10, 0x40, R4 ;  /* 0x000000400a047824 */ /* 0x004fc800078e0204 */
        /* <DEDUP_REMOVED lines=27> */
[C---:B------:R-:W-:Y:S02]  /*11f60*/  VIADD R5, R3.reuse, 0x10 ;  /* 0x0000001003057836 */ /* 0x040fe40000000000 */
        /* <DEDUP_REMOVED lines=26> */
[----:B------:R-:W-:Y:S01]  /*12110*/  @!P1 IMAD.MOV.U32 R6, RZ, RZ, R5 ;  /* 0x000000ffff069224 */ /* 0x000fe200078e0005 */
[----:B------:R-:W0:Y:S04]  /*12120*/  SHFL.IDX PT, R0, R0, 0x3, 0x181f ;  /* 0x00781f0000007f89 */ /* 0x000e2800000e0000 */
[----:B------:R1:W-:Y:S04]  /*12130*/  @!P1 LDGSTS.E.BYPASS.LTC128B.128 [R8+0x21400], desc[UR40][R6.64], !P0 ;  /* 0x2140000006089fae */ /* 0x0003e8000c101d68 */
[----:B------:R-:W2:Y:S02]  /*12140*/  SHFL.IDX PT, R4, R4, 0x3, 0x181f ;  /* 0x00781f0004047f89 */ /* 0x000ea400000e0000 */
.L_x_7793:
[----:B------:R-:W-:-:S05]  /*12150*/  VIADD R3, R3, 0x30 ;  /* 0x0000003003037836 */ /* 0x000fca0000000000 */
[----:B------:R-:W-:-:S13]  /*12160*/  ISETP.GE.AND P1, PT, R3, R2, PT ;  /* 0x000000020300720c */ /* 0x000fda0003f26270 */
[----:B--2---:R-:W-:-:S05]  /*12170*/  @!P1 LEA R2, P2, R9, R4, 0x1 ;  /* 0x0000000409029211 */ /* 0x004fca00078408ff */
[----:B0-----:R-:W-:-:S05]  /*12180*/  @!P1 IMAD.X R3, RZ, RZ, R0, P2 ;  /* 0x000000ffff039224 */ /* 0x001fca00010e0600 */
[----:B------:R-:W-:Y:S01]  /*12190*/  @!PT LDS RZ, [RZ] ;  /* 0x00000000fffff984 */ /* 0x000fe20000000800 */
[----:B------:R-:W-:Y:S01]  /*121a0*/  @!PT LDS RZ, [RZ] ;  /* 0x00000000fffff984 */ /* 0x000fe20000000800 */
[----:B------:R-:W-:Y:S01]  /*121b0*/  @!PT LDS RZ, [RZ] ;  /* 0x00000000fffff984 */ /* 0x000fe20000000800 */
[----:B------:R0:W-:Y:S01]  /*121c0*/  @!P1 LDGSTS.E.BYPASS.LTC128B.128 [R8+0x21c00], desc[UR40][R2.64], !P0 ;  /* 0x21c0000002089fae */ /* 0x0001e2000c101d68 */
[----:B------:R-:W-:Y:S01]  /*121d0*/  PLOP3.LUT P0, PT, PT, PT, PT, 0x80, 0x0 ;  /* 0x000000000000781c */ /* 0x000fe20003f0f070 */
[----:B------:R-:W-:-:S12]  /*121e0*/  NOP ;  /* 0x0000000000007918 */ /* 0x000fd80000000000 */
.L_x_7666:
        /* <DEDUP_REMOVED lines=18> */
.L_x_7794:
[----:B------:R-:W-:Y:S05]  /*12310*/  BSYNC B0 ;  /* 0x0000000000007941 */ /* 0x000fea0003800000 */
.L_x_7667:
[----:B------:R-:W-:Y:S01]  /*12320*/  LOP3.LUT P0, RZ, R18, 0x1, RZ, 0xc0, !PT ;  /* 0x0000000112ff7812 */ /* 0x000fe2000780c0ff */
[----:B------:R-:W-:-:S12]  /*12330*/  BSSY B0, `(.L_x_7669) ;  /* 0x0000097000007945 */ /* 0x000fd80003800000 */
[----:B------:R-:W-:Y:S05]  /*12340*/  @!P0 BRA `(.L_x_7670) ;  /* 0x0000000800548947 */ /* 0x000fea0003800000 */
[----:B------:R-:W0:Y:S04]  /*12350*/  LDL R4, [R1+0x10] ;  /* 0x0000100001047983 */ /* 0x000e280000100800 */
[----:B------:R-:W2:Y:S01]  /*12360*/  LDL R2, [R1+0x14] ;  /* 0x0000140001027983 */ /* 0x000ea20000100800 */
[----:B------:R-:W-:Y:S01]  /*12370*/  BSSY B1, `(.L_x_7671) ;  /* 0x0000008000017945 */ /* 0x000fe20003800000 */
[----:B------:R-:W3:Y:S02]  /*12380*/  S2R R3, SR_TID.X ;  /* 0x0000000000037919 */ /* 0x000ee40000002100 */
[----:B---3--:R-:W-:-:S04]  /*12390*/  LOP3.LUT R3, R3, 0x7f, RZ, 0xc0, !PT ;  /* 0x0000007f03037812 */ /* 0x008fc800078ec0ff */
[----:B------:R-:W-:Y:S01]  /*123a0*/  ISETP.NE.AND P1, PT, R3, RZ, PT ;  /* 0x000000ff0300720c */ /* 0x000fe20003f25270 */
[----:B0-----:R-:W-:Y:S01]  /*123b0*/  IMAD R0, R4, 0x8, R19 ;  /* 0x0000000804007824 */ /* 0x001fe200078e0213 */
[----:B--2---:R-:W-:-:S04]  /*123c0*/  SHF.L.U32 R2, R2, 0x1f, RZ ;  /* 0x0000001f02027819 */ /* 0x004fc800000006ff */
[----:B------:R-:W0:Y:S02]  /*123d0*/  SYNCS.PHASECHK.TRANS64.TRYWAIT P0, [R0+URZ+0x28c60], R2 ;  /* 0x028c6002000075a7 */ /* 0x000e24000800017f */
[----:B0-----:R-:W-:Y:S05]  /*123e0*/  @!P0 BRA `(.L_x_7672) ;  /* 0x00000054005c8947 */ /* 0x001fea0003800000 */
.L_x_7795:
[----:B------:R-:W-:Y:S05]  /*123f0*/  BSYNC B1 ;  /* 0x0000000000017941 */ /* 0x000fea0003800000 */
.L_x_7671:
        /* <DEDUP_REMOVED lines=9> */
.L_x_7674:
[----:B------:R-:W-:Y:S05]  /*12490*/  BSYNC B1 ;  /* 0x0000000000017941 */ /* 0x000fea0003800000 */
.L_x_7673:
        /* <DEDUP_REMOVED lines=13> */
.L_x_7675:
        /* <DEDUP_REMOVED lines=15> */
.L_x_7676:
        /* <DEDUP_REMOVED lines=15> */
.L_x_7677:
        /* <DEDUP_REMOVED lines=15> */
.L_x_7678:
        /* <DEDUP_REMOVED lines=15> */
.L_x_7679:
        /* <DEDUP_REMOVED lines=15> */
.L_x_7680:
        /* <DEDUP_REMOVED lines=15> */
.L_x_7681:
        /* <DEDUP_REMOVED lines=15> */
.L_x_7682:
        /* <DEDUP_REMOVED lines=10> */
.L_x_7670:
[----:B------:R-:W-:Y:S05]  /*12ca0*/  BSYNC B0 ;  /* 0x0000000000007941 */ /* 0x000fea0003800000 */
.L_x_7669:
[----:B------:R-:W0:Y:S04]  /*12cb0*/  LDL R4, [R1+0x34] ;  /* 0x0000340001047983 */ /* 0x000e280000100800 */
[----:B------:R-:W2:Y:S01]  /*12cc0*/  LDL R5, [R1+0x20] ;  /* 0x0000200001057983 */ /* 0x000ea20000100800 */
[----:B------:R-:W-:Y:S01]  /*12cd0*/  BSSY B0, `(.L_x_7683) ;  /* 0x00002ac000007945 */ /* 0x000fe20003800000 */
[----:B0-----:R-:W-:-:S05]  /*12ce0*/  VIADD R0, R4, 0xfffffffe ;  /* 0xfffffffe04007836 */ /* 0x001fca0000000000 */
[----:B--2---:R-:W-:-:S13]  /*12cf0*/  ISETP.GE.AND P0, PT, R0, R5, PT ;  /* 0x000000050000720c */ /* 0x004fda0003f06270 */
[----:B------:R-:W-:Y:S05]  /*12d00*/  @!P0 BRA `(.L_x_7684) ;  /* 0x0000002800a08947 */ /* 0x000fea0003800000 */
[----:B-1----:R-:W2:Y:S04]  /*12d10*/  LDL.LU R7, [R1+0x54] ;  /* 0x0000540001077983 */ /* 0x002ea80000300800 */
        /* <DEDUP_REMOVED lines=48> */
.L_x_7689:
        /* <DEDUP_REMOVED lines=8> */
.L_x_7796:
[----:B------:R-:W-:Y:S05]  /*130a0*/  BSYNC B3 ;  /* 0x0000000000037941 */ /* 0x000fea0003800000 */
.L_x_7690:
        /* <DEDUP_REMOVED lines=9> */
.L_x_7693:
[----:B------:R-:W-:Y:S05]  /*13140*/  BSYNC B3 ;  /* 0x0000000000037941 */ /* 0x000fea0003800000 */
.L_x_7692:
        /* <DEDUP_REMOVED lines=13> */
.L_x_7694:
        /* <DEDUP_REMOVED lines=13> */
.L_x_7797:
[----:B------:R-:W-:Y:S05]  /*132f0*/  BSYNC B3 ;  /* 0x0000000000037941 */ /* 0x000fea0003800000 */
.L_x_7695:
        /* <DEDUP_REMOVED lines=11> */
.L_x_7698:
[----:B------:R-:W-:Y:S05]  /*133b0*/  BSYNC B3 ;  /* 0x0000000000037941 */ /* 0x000fea0003800000 */
.L_x_7697:
        /* <DEDUP_REMOVED lines=10> */
.L_x_7699:
        /* <DEDUP_REMOVED lines=15> */
.L_x_7700:
        /* <DEDUP_REMOVED lines=15> */
.L_x_7701:
        /* <DEDUP_REMOVED lines=15> */
.L_x_7702:
        /* <DEDUP_REMOVED lines=15> */
.L_x_7703:
        /* <DEDUP_REMOVED lines=15> */
.L_x_7704:
        /* <DEDUP_REMOVED lines=15> */
.L_x_7705:
        /* <DEDUP_REMOVED lines=15> */
.L_x_7706:
        /* <DEDUP_REMOVED lines=10> */
.L_x_7688:
[----:B------:R-:W-:Y:S05]  /*13b90*/  BSYNC B1 ;  /* 0x0000000000017941 */ /* 0x000fea0003800000 */
.L_x_7687:
[----:B------:R-:W2:Y:S02]  /*13ba0*/  LDL.LU R6, [R1+0x34] ;  /* 0x0000340001067983 */ /* 0x000ea40000300800 */
[----:B--2---:R-:W-:-:S07]  /*13bb0*/  VIADD R0, R6, 0xfffffffd ;  /* 0xfffffffd06007836 */ /* 0x004fce0000000000 */
.L_x_7686:
[----:B------:R-:W-:Y:S05]  /*13bc0*/  BSYNC B2 ;  /* 0x0000000000027941 */ /* 0x000fea0003800000 */
.L_x_7685:
[----:B------:R-:W-:Y:S01]  /*13bd0*/  VIADD R5, R5, 0xfffffffe ;  /* 0xfffffffe05057836 */ /* 0x000fe20000000000 */
[----:B------:R-:W-:-:S04]  /*13be0*/  LOP3.LUT R4, RZ, R4, RZ, 0x33, !PT ;  /* 0x00000004ff047212 */ /* 0x000fc800078e33ff */
[----:B------:R-:W-:-:S13]  /*13bf0*/  ISETP.NE.AND P0, PT, R5, R4, PT ;  /* 0x000000040500720c */ /* 0x000fda0003f05270 */
[----:B------:R-:W-:Y:S05]  /*13c00*/  @!P0 BRA `(.L_x_7684) ;  /* 0x0000001800e08947 */ /* 0x000fea0003800000 */
.L_x_7747:
        /* <DEDUP_REMOVED lines=35> */
.L_x_7709:
        /* <DEDUP_REMOVED lines=8> */
.L_x_7798:
[----:B------:R-:W-:Y:S05]  /*13ec0*/  BSYNC B2 ;  /* 0x0000000000027941 */ /* 0x000fea0003800000 */
.L_x_7710:
        /* <DEDUP_REMOVED lines=9> */
.L_x_7713:
[----:B------:R-:W-:Y:S05]  /*13f60*/  BSYNC B2 ;  /* 0x0000000000027941 */ /* 0x000fea0003800000 */
.L_x_7712:
        /* <DEDUP_REMOVED lines=12> */
.L_x_7714:
        /* <DEDUP_REMOVED lines=13> */
.L_x_7799:
[----:B------:R-:W-:Y:S05]  /*14100*/  BSYNC B2 ;  /* 0x0000000000027941 */ /* 0x000fea0003800000 */
.L_x_7715:
        /* <DEDUP_REMOVED lines=11> */
.L_x_7718:
[----:B------:R-:W-:Y:S05]  /*141c0*/  BSYNC B2 ;  /* 0x0000000000027941 */ /* 0x000fea0003800000 */
.L_x_7717:
        /* <DEDUP_REMOVED lines=9> */
.L_x_7719:
        /* <DEDUP_REMOVED lines=15> */
.L_x_7720:
        /* <DEDUP_REMOVED lines=15> */
.L_x_7721:
        /* <DEDUP_REMOVED lines=15> */
.L_x_7722:
        /* <DEDUP_REMOVED lines=15> */
.L_x_7723:
        /* <DEDUP_REMOVED lines=15> */
.L_x_7724:
        /* <DEDUP_REMOVED lines=15> */
.L_x_7725:
        /* <DEDUP_REMOVED lines=15> */
.L_x_7726:
        /* <DEDUP_REMOVED lines=10> */
.L_x_7708:
[----:B------:R-:W-:Y:S05]  /*14990*/  BSYNC B1 ;  /* 0x0000000000017941 */ /* 0x000fea0003800000 */
.L_x_7707:
        /* <DEDUP_REMOVED lines=35> */
.L_x_7729:
        /* <DEDUP_REMOVED lines=8> */
.L_x_7800:
[----:B------:R-:W-:Y:S05]  /*14c50*/  BSYNC B2 ;  /* 0x0000000000027941 */ /* 0x000fea0003800000 */
.L_x_7730:
        /* <DEDUP_REMOVED lines=9> */
.L_x_7733:
[----:B------:R-:W-:Y:S05]  /*14cf0*/  BSYNC B2 ;  /* 0x0000000000027941 */ /* 0x000fea0003800000 */
.L_x_7732:
        /* <DEDUP_REMOVED lines=13> */
.L_x_7734:
        /* <DEDUP_REMOVED lines=13> */
.L_x_7801:
[----:B------:R-:W-:Y:S05]  /*14ea0*/  BSYNC B2 ;  /* 0x0000000000027941 */ /* 0x000fea0003800000 */
.L_x_7735:
        /* <DEDUP_REMOVED lines=11> */
.L_x_7738:
[----:B------:R-:W-:Y:S05]  /*14f60*/  BSYNC B2 ;  /* 0x0000000000027941 */ /* 0x000fea0003800000 */
.L_x_7737:
        /* <DEDUP_REMOVED lines=10> */
.L_x_7739:
        /* <DEDUP_REMOVED lines=15> */
.L_x_7740:
        /* <DEDUP_REMOVED lines=15> */
.L_x_7741:
        /* <DEDUP_REMOVED lines=15> */
.L_x_7742:
        /* <DEDUP_REMOVED lines=15> */
.L_x_7743:
        /* <DEDUP_REMOVED lines=15> */
.L_x_7744:
        /* <DEDUP_REMOVED lines=15> */
.L_x_7745:
        /* <DEDUP_REMOVED lines=15> */
.L_x_7746:
        /* <DEDUP_REMOVED lines=10> */
.L_x_7728:
[----:B------:R-:W-:Y:S05]  /*15740*/  BSYNC B1 ;  /* 0x0000000000017941 */ /* 0x000fea0003800000 */
.L_x_7727:
[----:B------:R-:W2:Y:S01]  /*15750*/  LDL R2, [R1+0x20] ;  /* 0x0000200001027983 */ /* 0x000ea20000100800 */
[----:B------:R-:W-:Y:S01]  /*15760*/  VIADD R0, R0, 0xfffffffe ;  /* 0xfffffffe00007836 */ /* 0x000fe20000000000 */
[----:B--2---:R-:W-:-:S13]  /*15770*/  ISETP.GT.AND P0, PT, R6, R2, PT ;  /* 0x000000020600720c */ /* 0x004fda0003f04270 */
[----:B------:R-:W-:Y:S05]  /*15780*/  @P0 BRA `(.L_x_7747) ;  /* 0xffffffe400200947 */ /* 0x000fea000383ffff */
.L_x_7684:
[----:B------:R-:W-:Y:S05]  /*15790*/  BSYNC B0 ;  /* 0x0000000000007941 */ /* 0x000fea0003800000 */
.L_x_7683:
[----:B------:R-:W2:Y:S04]  /*157a0*/  LDL.LU R4, [R1+0x10] ;  /* 0x0000100001047983 */ /* 0x000ea80000300800 */
[----:B------:R-:W3:Y:S01]  /*157b0*/  LDL.LU R3, [R1+0x14] ;  /* 0x0000140001037983 */ /* 0x000ee20000300800 */
[----:B------:R-:W4:Y:S01]  /*157c0*/  S2R R2, SR_TID.X ;  /* 0x0000000000027919 */ /* 0x000f220000002100 */
[----:B------:R-:W-:Y:S01]  /*157d0*/  BSSY B0, `(.L_x_7748) ;  /* 0x0000016000007945 */ /* 0x000fe20003800000 */
[----:B----4-:R-:W-:-:S04]  /*157e0*/  LOP3.LUT R2, R2, 0x7f, RZ, 0xc0, !PT ;  /* 0x0000007f02027812 */ /* 0x010fc800078ec0ff */
[----:B------:R-:W-:Y:S01]  /*157f0*/  ISETP.NE.AND P1, PT, R2, RZ, PT ;  /* 0x000000ff0200720c */ /* 0x000fe20003f25270 */
[----:B--2---:R-:W-:-:S05]  /*15800*/  VIADD R0, R4, 0x1 ;  /* 0x0000000104007836 */ /* 0x004fca0000000000 */
[----:B------:R-:W-:-:S04]  /*15810*/  ISETP.NE.AND P0, PT, R0, 0x2, PT ;  /* 0x000000020000780c */ /* 0x000fc80003f05270 */
[----:B------:R-:W-:-:S04]  /*15820*/  SEL R2, RZ, 0x1, P0 ;  /* 0x00000001ff027807 */ /* 0x000fc80000000000 */
[----:B---3--:R-:W-:-:S05]  /*15830*/  LOP3.LUT R3, R3, R2, RZ, 0x3c, !PT ;  /* 0x0000000203037212 */ /* 0x008fca00078e3cff */
[----:B------:R2:W-:Y:S01]  /*15840*/  STL [R1+0x14], R3 ;  /* 0x0000140301007387 */ /* 0x0005e20000100800 */
[----:B------:R-:W-:Y:S05]  /*15850*/  @P1 BRA `(.L_x_7749) ;  /* 0x0000000000341947 */ /* 0x000fea0003800000 */
[----:B------:R-:W3:Y:S01]  /*15860*/  S2R R5, SR_LANEID ;  /* 0x0000000000057919 */ /* 0x000ee20000000000 */
[----:B------:R-:W-:Y:S01]  /*15870*/  VOTEU.ANY UR4, UPT, PT ;  /* 0x0000000000047886 */ /* 0x000fe200038e0100 */
[----:B--2---:R-:W2:Y:S01]  /*15880*/  LDC.64 R2, c[0x0][0xc60] ;  /* 0x00031800ff027b82 */ /* 0x004ea20000000a00 */
[----:B------:R-:W3:Y:S02]  /*15890*/  FLO.U32 R4, UR4 ;  /* 0x0000000400047d00 */ /* 0x000ee400080e0000 */
[----:B---3--:R-:W-:-:S06]  /*158a0*/  ISETP.EQ.U32.AND P1, PT, R4, R5, PT ;  /* 0x000000050400720c */ /* 0x008fcc0003f22070 */
[----:B------:R-:W2:Y:S07]  /*158b0*/  POPC R5, UR4 ;  /* 0x0000000400057d09 */ /* 0x000eae0008000000 */
[----:B--2---:R-:W2:Y:S01]  /*158c0*/  @P1 ATOMG.E.ADD.STRONG.GPU PT, R3, desc[UR40][R2.64], R5 ;  /* 0x00000005020319a8 */ /* 0x004ea200081ee1e8 */
[----:B-1----:R-:W1:Y:S02]  /*158d0*/  S2R R6, SR_LTMASK ;  /* 0x0000000000067919 */ /* 0x002e640000003900 */
[----:B-1----:R-:W-:-:S04]  /*158e0*/  LOP3.LUT R6, R6, UR4, RZ, 0xc0, !PT ;  /* 0x0000000406067c12 */ /* 0x002fc8000f8ec0ff */
[----:B------:R-:W1:Y:S01]  /*158f0*/  POPC R7, R6 ;  /* 0x0000000600077309 */ /* 0x000e620000000000 */
[----:B--2---:R-:W1:Y:S02]  /*15900*/  SHFL.IDX PT, R4, R3, R4, 0x1f ;  /* 0x00001f0403047589 */ /* 0x004e6400000e0000 */
[----:B-1----:R-:W-:-:S05]  /*15910*/  IADD3 R2, R4, UR37, R7 ;  /* 0x0000002504027c10 */ /* 0x002fca000fffe007 */
[----:B------:R3:W-:Y:S02]  /*15920*/  STL [R1], R2 ;  /* 0x0000000201007387 */ /* 0x0007e40000100800 */
.L_x_7749:
[----:B------:R-:W-:Y:S05]  /*15930*/  BSYNC B0 ;  /* 0x0000000000007941 */ /* 0x000fea0003800000 */
.L_x_7748:
[----:B------:R-:W-:-:S05]  /*15940*/  SEL R0, R0, RZ, P0 ;  /* 0x000000ff00007207 */ /* 0x000fca0000000000 */
[----:B------:R4:W-:Y:S02]  /*15950*/  STL [R1+0x10], R0 ;  /* 0x0000100001007387 */ /* 0x0009e40000100800 */
.L_x_7651:
[----:B------:R-:W-:Y:S05]  /*15960*/  BSYNC B7 ;  /* 0x0000000000077941 */ /* 0x000fea0003800000 */
.L_x_7649:
        /* <DEDUP_REMOVED lines=13> */
.L_x_7750:
[----:B------:R-:W5:Y:S01]  /*15a40*/  S2R R16, SR_TID.X ;  /* 0x0000000000107919 */ /* 0x000f620000002100 */
[----:B------:R-:W-:Y:S01]  /*15a50*/  UMOV UR4, 0xffffffff ;  /* 0xffffffff00047882 */ /* 0x000fe20000000000 */
[----:B-----5:R-:W-:-:S04]  /*15a60*/  LOP3.LUT R16, R16, 0x1f, RZ, 0xc0, !PT ;  /* 0x0000001f10107812 */ /* 0x020fc800078ec0ff */
[----:B------:R-:W-:Y:S01]  /*15a70*/  ISETP.NE.AND P0, PT, R16, 0x1f, PT ;  /* 0x0000001f1000780c */ /* 0x000fe20003f05270 */
[----:B------:R-:W-:-:S12]  /*15a80*/  BRA.DIV UR4, `(.L_x_7752) ;  /* 0x0000002204407947 */ /* 0x000fd8000b800000 */
[----:B--2---:R-:W2:Y:S01]  /*15a90*/  LDL.LU R3, [R1] ;  /* 0x0000000001037983 */ /* 0x004ea20000300800 */
[----:B------:R-:W-:-:S03]  /*15aa0*/  ULDC UR4, c[0x0][0xc3c] ;  /* 0x00030f0000047ab9 */ /* 0x000fc60000000800 */
[----:B01----:R-:W4:Y:S01]  /*15ab0*/  LDL R8, [R1+0xc] ;  /* 0x00000c0001087983 */ /* 0x003f220000100800 */
[----:B--2---:R-:W-:Y:S02]  /*15ac0*/  IMAD.MOV.U32 R10, RZ, RZ, R3 ;  /* 0x000000ffff0a7224 */ /* 0x004fe400078e0003 */
[----:B----4-:R-:W-:-:S05]  /*15ad0*/  IMAD.IADD R0, R8, 0x1, R16 ;  /* 0x0000000108007824 */ /* 0x010fca00078e0210 */
[----:B------:R-:W-:-:S13]  /*15ae0*/  ISETP.GE.OR P1, PT, R0, UR4, !P0 ;  /* 0x0000000400007c0c */ /* 0x000fda000c726670 */
[----:B---3--:R-:W0:Y:S08]  /*15af0*/  @!P1 LDC.64 R2, c[0x0][0xc80] ;  /* 0x00032000ff029b82 */ /* 0x008e300000000a00 */
        /* <DEDUP_REMOVED lines=34> */
.L_x_7811:
[----:B------:R-:W-:Y:S02]  /*15d20*/  ULDC UR4, c[0x0][0xc38] ;  /* 0x00030e0000047ab9 */ /* 0x000fe40000000800 */
[----:B------:R-:W-:-:S04]  /*15d30*/  IMAD.U32 R8, RZ, RZ, UR4 ;  /* 0x00000004ff087e24 */ /* 0x000fc8000f8e00ff */
[----:B-1----:R-:W-:-:S04]  /*15d40*/  IMAD R9, R14, R8, RZ ;  /* 0x000000080e097224 */ /* 0x002fc800078e02ff */
[----:B------:R-:W-:-:S05]  /*15d50*/  IMAD.IADD R0, R0, 0x1, R9 ;  /* 0x0000000100007824 */ /* 0x000fca00078e0209 */
[----:B------:R-:W-:-:S13]  /*15d60*/  ISETP.GT.AND P6, PT, R0, R4, PT ;  /* 0x000000040000720c */ /* 0x000fda0003fc4270 */
[----:B------:R-:W-:Y:S05]  /*15d70*/  @P6 BRA `(.L_x_7753) ;  /* 0x0000000000ac6947 */ /* 0x000fea0003800000 */
.L_x_7756:
        /* <DEDUP_REMOVED lines=37> */
.L_x_7819:
[----:B------:R-:W-:Y:S02]  /*15fd0*/  ULDC UR4, c[0x0][0xc38] ;  /* 0x00030e0000047ab9 */ /* 0x000fe40000000800 */
[----:B------:R-:W-:-:S04]  /*15fe0*/  IMAD.U32 R8, RZ, RZ, UR4 ;  /* 0x00000004ff087e24 */ /* 0x000fc8000f8e00ff */
[----:B-1----:R-:W-:-:S04]  /*15ff0*/  IMAD R9, R14, R8, RZ ;  /* 0x000000080e097224 */ /* 0x002fc800078e02ff */
[----:B------:R-:W-:-:S05]  /*16000*/  IMAD.IADD R0, R9, 0x1, R0 ;  /* 0x0000000109007824 */ /* 0x000fca00078e0200 */
[----:B------:R-:W-:-:S13]  /*16010*/  ISETP.GT.AND P6, PT, R0, R4, PT ;  /* 0x000000040000720c */ /* 0x000fda0003fc4270 */
[----:B------:R-:W-:Y:S05]  /*16020*/  @!P6 BRA `(.L_x_7756) ;  /* 0xfffffffc0054e947 */ /* 0x000fea000383ffff */
.L_x_7753:
        /* <DEDUP_REMOVED lines=12> */
.L_x_7824:
[----:B------:R-:W-:-:S13]  /*160f0*/  ISETP.NE.AND P0, PT, R3, RZ, PT ;  /* 0x000000ff0300720c */ /* 0x000fda0003f05270 */
[----:B------:R-:W-:Y:S05]  /*16100*/  @!P0 BRA `(.L_x_7758) ;  /* 0x0000000000108947 */ /* 0x000fea0003800000 */
[----:B------:R-:W-:Y:S01]  /*16110*/  UMOV UR4, 0xffffffff ;  /* 0xffffffff00047882 */ /* 0x000fe20000000000 */
[----:B------:R-:W-:Y:S02]  /*16120*/  VIADD R12, R10, 0xffffffff ;  /* 0xffffffff0a0c7836 */ /* 0x000fe40000000000 */
[----:B------:R-:W-:Y:S05]  /*16130*/  BRA.DIV UR4, `(.L_x_7759) ;  /* 0x0000002604047947 */ /* 0x000fea000b800000 */
[----:B------:R1:W2:Y:S02]  /*16140*/  SHFL.IDX PT, R6, R2, R12, 0x1f ;  /* 0x00001f0c02067589 */ /* 0x0002a400000e0000 */
.L_x_7758:
[----:B--2---:R-:W-:Y:S01]  /*16150*/  IMAD R3, R6, R8, R9 ;  /* 0x0000000806037224 */ /* 0x004fe200078e0209 */
[----:B------:R-:W-:-:S03]  /*16160*/  ISETP.NE.AND P0, PT, R7, 0x1, PT ;  /* 0x000000010700780c */ /* 0x000fc60003f05270 */
[----:B------:R-:W-:Y:S01]  /*16170*/  IMAD.IADD R4, R4, 0x1, -R3 ;  /* 0x0000000104047824 */ /* 0x000fe200078e0a03 */
[----:B------:R2:W-:Y:S09]  /*16180*/  STL [R1], R3 ;  /* 0x0000000301007387 */ /* 0x0005f20000100800 */
[----:B------:R-:W-:Y:S05]  /*16190*/  @!P0 BRA `(.L_x_7760) ;  /* 0x0000000000e48947 */ /* 0x000fea0003800000 */
[----:B0--3--:R-:W-:-:S04]  /*161a0*/  IABS R5, R0 ;  /* 0x0000000000057213 */ /* 0x009fc80000000000 */
[----:B------:R-:W0:Y:S08]  /*161b0*/  I2F.RP R6, R5 ;  /* 0x0000000500067306 */ /* 0x000e300000209400 */
[----:B0-----:R-:W0:Y:S02]  /*161c0*/  MUFU.RCP R6, R6 ;  /* 0x0000000600067308 */ /* 0x001e240000001000 */
[----:B0-----:R-:W-:-:S06]  /*161d0*/  VIADD R9, R6, 0xffffffe ;  /* 0x0ffffffe06097836 */ /* 0x001fcc0000000000 */
[----:B--2---:R-:W1:Y:S02]  /*161e0*/  F2I.FTZ.U32.TRUNC.NTZ R3, R9 ;  /* 0x0000000900037305 */ /* 0x004e64000021f000 */
        /* <DEDUP_REMOVED lines=52> */
.L_x_7760:
[----:B0--3--:R-:W3:Y:S01]  /*16530*/  LDL R5, [R1+0xc] ;  /* 0x00000c0001057983 */ /* 0x009ee20000100800 */
[----:B-12---:R-:W3:Y:S02]  /*16540*/  LDC.64 R2, c[0x0][0xc90] ;  /* 0x00032400ff027b82 */ /* 0x006ee40000000a00 */
        /* <DEDUP_REMOVED lines=61> */
.L_x_7761:
[----:B0-----:R-:W-:-:S05]  /*16920*/  LOP3.LUT R3, RZ, R4, RZ, 0x33, !PT ;  /* 0x00000004ff037212 */ /* 0x001fca00078e33ff */
[----:B------:R-:W-:-:S05]  /*16930*/  IMAD.IADD R0, R0, 0x1, R3 ;  /* 0x0000000100007824 */ /* 0x000fca00078e0203 */
[----:B------:R2:W-:Y:S01]  /*16940*/  STL [R1+0x4], R0 ;  /* 0x0000040001007387 */ /* 0x0005e20000100800 */
[----:B------:R-:W-:Y:S05]  /*16950*/  BRA `(.L_x_7762) ;  /* 0x0000000000287947 */ /* 0x000fea0003800000 */
.L_x_7754:
        /* <DEDUP_REMOVED lines=10> */
.L_x_7762:
[----:B0-----:R-:W3:Y:S04]  /*16a00*/  LDL R3, [R1+0x8] ;  /* 0x0000080001037983 */ /* 0x001ee80000100800 */
[----:B-1----:R-:W4:Y:S04]  /*16a10*/  LDL R2, [R1+0xc] ;  /* 0x00000c0001027983 */ /* 0x002f280000100800 */
        /* <DEDUP_REMOVED lines=14> */
.L_x_7751:
[----:B----4-:R-:W4:Y:S01]  /*16b00*/  LDL R0, [R1+0xc] ;  /* 0x00000c0001007983 */ /* 0x010f220000100800 */
[----:B------:R-:W-:Y:S02]  /*16b10*/  ULDC UR4, c[0x0][0xc3c] ;  /* 0x00030f0000047ab9 */ /* 0x000fe40000000800 */
[----:B----4-:R-:W-:-:S13]  /*16b20*/  ISETP.GE.AND P0, PT, R0, UR4, PT ;  /* 0x0000000400007c0c */ /* 0x010fda000bf06270 */
[----:B------:R-:W-:Y:S05]  /*16b30*/  @!P0 BRA `(.L_x_7763) ;  /* 0xffffff98007c8947 */ /* 0x000fea000383ffff */
[----:B------:R-:W-:Y:S05]  /*16b40*/  BSYNC B8 ;  /* 0x0000000000087941 */ /* 0x000fea0003800000 */
.L_x_7643:
[----:B---3--:R-:W3:Y:S01]  /*16b50*/  LDL.LU R0, [R1+0x50] ;  /* 0x0000500001007983 */ /* 0x008ee20000300800 */
[----:B------:R-:W-:Y:S01]  /*16b60*/  BSSY B0, `(.L_x_7764) ;  /* 0x000000b000007945 */ /* 0x000fe20003800000 */
[----:B01----:R-:W0:Y:S01]  /*16b70*/  S2R R5, SR_CgaCtaId ;  /* 0x0000000000057919 */ /* 0x003e220000008800 */
[----:B---3--:R-:W-:-:S05]  /*16b80*/  VIADD R0, R0, 0x1 ;  /* 0x0000000100007836 */ /* 0x008fca0000000000 */
[----:B------:R-:W-:-:S04]  /*16b90*/  LEA.HI R2, R0, R0, RZ, 0x1 ;  /* 0x0000000000027211 */ /* 0x000fc800078f08ff */
[----:B--2---:R-:W-:-:S05]  /*16ba0*/  LOP3.LUT R3, R2, 0xfffffffe, RZ, 0xc0, !PT ;  /* 0xfffffffe02037812 */ /* 0x004fca00078ec0ff */
[----:B------:R-:W-:Y:S01]  /*16bb0*/  IMAD.IADD R3, R0, 0x1, -R3 ;  /* 0x0000000100037824 */ /* 0x000fe200078e0a03 */
[----:B------:R-:W-:-:S04]  /*16bc0*/  MOV R0, 0x400 ;  /* 0x0000040000007802 */ /* 0x000fc80000000f00 */
[----:B0-----:R-:W-:Y:S02]  /*16bd0*/  LEA R0, R5, R0, 0x18 ;  /* 0x0000000005007211 */ /* 0x001fe400078ec0ff */
[----:B------:R-:W-:-:S04]  /*16be0*/  SHF.L.U32 R3, R3, 0x1f, RZ ;  /* 0x0000001f03037819 */ /* 0x000fc800000006ff */
[----:B------:R-:W0:Y:S02]  /*16bf0*/  SYNCS.PHASECHK.TRANS64.TRYWAIT P0, [R0+URZ+0x28c20], R3 ;  /* 0x028c2003000075a7 */ /* 0x000e24000800017f */
[----:B0-----:R-:W-:Y:S05]  /*16c00*/  @!P0 BRA `(.L_x_7765) ;  /* 0x0000001800788947 */ /* 0x001fea0003800000 */
.L_x_7827:
[----:B------:R-:W-:Y:S05]  /*16c10*/  BSYNC B0 ;  /* 0x0000000000007941 */ /* 0x000fea0003800000 */
.L_x_7764:
[----:B------:R-:W-:-:S03]  /*16c20*/  UMOV UR4, 0xffffffff ;  /* 0xffffffff00047882 */ /* 0x000fc60000000000 */
[----:B------:R-:W-:Y:S05]  /*16c30*/  BRA.DIV UR4, `(.L_x_7766) ;  /* 0x0000001a04807947 */ /* 0x000fea000b800000 */
[----:B------:R-:W1:Y:S02]  /*16c40*/  S2R R2, SR_TID.X ;  /* 0x0000000000027919 */ /* 0x000e640000002100 */
[----:B-1----:R-:W-:-:S04]  /*16c50*/  SHF.R.U32.HI R2, RZ, 0x5, R2 ;  /* 0x00000005ff027819 */ /* 0x002fc80000011602 */
[----:B------:R-:W-:-:S05]  /*16c60*/  LOP3.LUT R2, R2, 0x3, RZ, 0xc0, !PT ;  /* 0x0000000302027812 */ /* 0x000fca00078ec0ff */
[----:B------:R1:W2:Y:S02]  /*16c70*/  SHFL.IDX PT, R14, R2, RZ, 0x1f ;  /* 0x00001fff020e7589 */ /* 0x0002a400000e0000 */
.L_x_7830:
[----:B--2---:R-:W-:Y:S01]  /*16c80*/  ISETP.NE.AND P0, PT, R14, RZ, PT ;  /* 0x000000ff0e00720c */ /* 0x004fe20003f05270 */
[----:B------:R-:W-:-:S12]  /*16c90*/  BSSY B0, `(.L_x_7767) ;  /* 0x0000027000007945 */ /* 0x000fd80003800000 */
[----:B------:R-:W-:Y:S05]  /*16ca0*/  @P0 BRA `(.L_x_7768) ;  /* 0x0000000000940947 */ /* 0x000fea0003800000 */
[----:B------:R-:W-:-:S03]  /*16cb0*/  UMOV UR4, 0xffffffff ;  /* 0xffffffff00047882 */ /* 0x000fc60000000000 */
[----:B------:R-:W-:Y:S05]  /*16cc0*/  BRA.DIV UR4, `(.L_x_7769) ;  /* 0x0000001a04907947 */ /* 0x000fea000b800000 */
[----:B------:R-:W-:-:S13]  /*16cd0*/  ELECT P6, URZ, PT ;  /* 0x00000000003f782f */ /* 0x000fda00038c0000 */
.L_x_7833:
[----:B------:R-:W-:Y:S05]  /*16ce0*/  @!P6 BRA `(.L_x_7768) ;  /* 0x000000000084e947 */ /* 0x000fea0003800000 */
[----:B------:R-:W-:-:S06]  /*16cf0*/  ULOP3.LUT UR4, UR36, 0x2, URZ, 0xfc, !UPT ;  /* 0x0000000224047892 */ /* 0x000fcc000f8efc3f */
[----:B-1----:R-:W-:-:S05]  /*16d00*/  IMAD.U32 R2, RZ, RZ, UR4 ;  /* 0x00000004ff027e24 */ /* 0x002fca000f8e00ff */
[----:B------:R-:W-:-:S13]  /*16d10*/  ISETP.NE.AND P2, PT, R2, 0x3, PT ;  /* 0x000000030200780c */ /* 0x000fda0003f45270 */
[----:B------:R-:W-:Y:S05]  /*16d20*/  @!P2 BRA `(.L_x_7770) ;  /* 0x000000000004a947 */ /* 0x000fea0003800000 */
[----:B------:R-:W-:Y:S01]  /*16d30*/  BPT.TRAP 0x1 ;  /* 0x000000040000795c */ /* 0x000fe20000300000 */
.L_x_7770:
        /* <DEDUP_REMOVED lines=14> */
.L_x_7834:
[----:B------:R-:W1:Y:S02]  /*16e20*/  SYNCS.PHASECHK.TRANS64.TRYWAIT P0, [R7+URZ], R2 ;  /* 0x00000002070075a7 */ /* 0x000e64000800017f */
[----:B-1----:R-:W-:Y:S05]  /*16e30*/  @!P0 BRA `(.L_x_7772) ;  /* 0x0000001800688947 */ /* 0x002fea0003800000 */
.L_x_7835:
[----:B------:R-:W-:Y:S05]  /*16e40*/  @!P2 BRA `(.L_x_7773) ;  /* 0x000000000004a947 */ /* 0x000fea0003800000 */
[----:B------:R-:W-:Y:S01]  /*16e50*/  BPT.TRAP 0x1 ;  /* 0x000000040000795c */ /* 0x000fe20000300000 */
.L_x_7773:
[----:B------:R-:W2:Y:S01]  /*16e60*/  LDL.LU R4, [R1+0x10] ;  /* 0x0000100001047983 */ /* 0x000ea20000300800 */
[----:B------:R-:W-:-:S04]  /*16e70*/  VIADD R0, R0, 0x28c60 ;  /* 0x00028c6000007836 */ /* 0x000fc80000000000 */
[----:B--2---:R-:W-:-:S04]  /*16e80*/  IMAD R4, R4, 0x8, R0 ;  /* 0x0000000804047824 */ /* 0x004fc800078e0200 */
[----:B------:R-:W2:Y:S02]  /*16e90*/  SYNCS.PHASECHK.TRANS64.TRYWAIT P0, [R4+URZ], R5 ;  /* 0x00000005040075a7 */ /* 0x000ea4000800017f */
[----:B--2---:R-:W-:Y:S05]  /*16ea0*/  @!P0 BRA `(.L_x_7774) ;  /* 0x0000001800608947 */ /* 0x004fea0003800000 */
.L_x_7836:
[----:B------:R-:W-:-:S07]  /*16eb0*/  IMAD R3, R3, 0x8, R0 ;  /* 0x0000000803037824 */ /* 0x000fce00078e0200 */
.L_x_7775:
[----:B---3--:R3:W4:Y:S02]  /*16ec0*/  SYNCS.PHASECHK.TRANS64.TRYWAIT P0, [R3+URZ], R2 ;  /* 0x00000002030075a7 */ /* 0x008724000800017f */
[----:B----4-:R-:W-:Y:S05]  /*16ed0*/  @!P0 NANOSLEEP.SYNCS 0x989680 ;  /* 0x009896800000895d */ /* 0x010fea0003900000 */
[----:B------:R-:W4:Y:S02]  /*16ee0*/  @!P0 SYNCS.PHASECHK.TRANS64 P0, [R3+URZ], R2 ;  /* 0x00000002030085a7 */ /* 0x000f24000800007f */
[----:B----4-:R-:W-:Y:S05]  /*16ef0*/  @!P0 BRA `(.L_x_7775) ;  /* 0xfffffffc00f08947 */ /* 0x010fea000383ffff */
.L_x_7768:
[----:B------:R-:W-:Y:S05]  /*16f00*/  BSYNC B0 ;  /* 0x0000000000007941 */ /* 0x000fea0003800000 */
.L_x_7767:
[----:B------:R-:W-:Y:S05]  /*16f10*/  EXIT ;  /* 0x000000000000794d */ /* 0x000fea0003800000 */
.L_x_7580:
[----:B0-----:R-:W-:-:S04]  /*16f20*/  IMAD.U32 R3, RZ, RZ, UR23 ;  /* 0x00000017ff037e24 */ /* 0x001fc8000f8e00ff */
[----:B------:R0:W1:Y:S03]  /*16f30*/  SYNCS.PHASECHK.TRANS64.TRYWAIT P1, [R3+URZ+0x28c50], R0 ;  /* 0x028c5000030075a7 */ /* 0x000066000802017f */
[----:B-1----:R-:W-:Y:S05]  /*16f40*/  @!P1 NANOSLEEP.SYNCS 0x989680 ;  /* 0x009896800000995d */ /* 0x002fea0003900000 */
[----:B------:R-:W1:Y:S02]  /*16f50*/  @!P1 SYNCS.PHASECHK.TRANS64 P1, [R3+URZ+0x28c50], R0 ;  /* 0x028c5000030095a7 */ /* 0x000e64000802007f */
[----:B-1----:R-:W-:Y:S05]  /*16f60*/  @!P1 BRA `(.L_x_7580) ;  /* 0xfffffffc00ec9947 */ /* 0x002fea000383ffff */
[----:B------:R-:W-:Y:S05]  /*16f70*/  BRA `(.L_x_7776) ;  /* 0xfffffeb000d47947 */ /* 0x000fea000383ffff */
.L_x_7585:
[----:B-1----:R-:W-:-:S04]  /*16f80*/  IMAD.U32 R3, RZ, RZ, UR23 ;  /* 0x00000017ff037e24 */ /* 0x002fc8000f8e00ff */
[----:B------:R1:W2:Y:S03]  /*16f90*/  SYNCS.PHASECHK.TRANS64.TRYWAIT P1, [R3+URZ+0x28c50], R0 ;  /* 0x028c5000030075a7 */ /* 0x0002a6000802017f */
[----:B--2---:R-:W-:Y:S05]  /*16fa0*/  @!P1 NANOSLEEP.SYNCS 0x989680 ;  /* 0x009896800000995d */ /* 0x004fea0003900000 */
[----:B------:R-:W2:Y:S02]  /*16fb0*/  @!P1 SYNCS.PHASECHK.TRANS64 P1, [R3+URZ+0x28c50], R0 ;  /* 0x028c5000030095a7 */ /* 0x000ea4000802007f */
[----:B--2---:R-:W-:Y:S05]  /*16fc0*/  @!P1 BRA `(.L_x_7585) ;  /* 0xfffffffc00ec9947 */ /* 0x004fea000383ffff */
[----:B------:R-:W-:Y:S05]  /*16fd0*/  BRA `(.L_x_7584) ;  /* 0xfffffebc00d87947 */ /* 0x000fea000383ffff */
.L_x_7589:
[----:B0-----:R-:W-:-:S04]  /*16fe0*/  IMAD.U32 R3, RZ, RZ, UR46 ;  /* 0x0000002eff037e24 */ /* 0x001fc8000f8e00ff */
[----:B------:R0:W1:Y:S03]  /*16ff0*/  SYNCS.PHASECHK.TRANS64.TRYWAIT P1, [R3+URZ+0x28c00], R0 ;  /* 0x028c0000030075a7 */ /* 0x000066000802017f */
[----:B-1----:R-:W-:Y:S05]  /*17000*/  @!P1 NANOSLEEP.SYNCS 0x989680 ;  /* 0x009896800000995d */ /* 0x002fea0003900000 */
[----:B------:R-:W1:Y:S02]  /*17010*/  @!P1 SYNCS.PHASECHK.TRANS64 P1, [R3+URZ+0x28c00], R0 ;  /* 0x028c0000030095a7 */ /* 0x000e64000802007f */
[----:B-1----:R-:W-:Y:S05]  /*17020*/  @!P1 BRA `(.L_x_7589) ;  /* 0xfffffffc00ec9947 */ /* 0x002fea000383ffff */
[----:B------:R-:W-:Y:S05]  /*17030*/  BRA `(.L_x_7777) ;  /* 0xfffffed400207947 */ /* 0x000fea000383ffff */
.L_x_7593:
[----:B--2---:R2:W3:Y:S02]  /*17040*/  SYNCS.PHASECHK.TRANS64.TRYWAIT P1, [R7+URZ+0x28c30], R8 ;  /* 0x028c3008070075a7 */ /* 0x0044e4000802017f */
[----:B---3--:R-:W-:Y:S05]  /*17050*/  @!P1 NANOSLEEP.SYNCS 0x989680 ;  /* 0x009896800000995d */ /* 0x008fea0003900000 */
[----:B------:R-:W3:Y:S02]  /*17060*/  @!P1 SYNCS.PHASECHK.TRANS64 P1, [R7+URZ+0x28c30], R8 ;  /* 0x028c3008070095a7 */ /* 0x000ee4000802007f */
[----:B---3--:R-:W-:Y:S05]  /*17070*/  @!P1 BRA `(.L_x_7593) ;  /* 0xfffffffc00f09947 */ /* 0x008fea000383ffff */
[----:B------:R-:W-:Y:S05]  /*17080*/  BRA `(.L_x_7592) ;  /* 0xfffffed4003c7947 */ /* 0x000fea000383ffff */
.L_x_7597:
[----:B---3--:R3:W4:Y:S02]  /*17090*/  SYNCS.PHASECHK.TRANS64.TRYWAIT P2, [R7+URZ+0x28c50], R8 ;  /* 0x028c5008070075a7 */ /* 0x008724000804017f */
[----:B----4-:R-:W-:Y:S05]  /*170a0*/  @!P2 NANOSLEEP.SYNCS 0x989680 ;  /* 0x009896800000a95d */ /* 0x010fea0003900000 */
[----:B------:R-:W4:Y:S02]  /*170b0*/  @!P2 SYNCS.PHASECHK.TRANS64 P2, [R7+URZ+0x28c50], R8 ;  /* 0x028c50080700a5a7 */ /* 0x000f24000804007f */
[----:B----4-:R-:W-:Y:S05]  /*170c0*/  @!P2 BRA `(.L_x_7597) ;  /* 0xfffffffc00f0a947 */ /* 0x010fea000383ffff */
[----:B------:R-:W-:Y:S05]  /*170d0*/  BRA `(.L_x_7596) ;  /* 0xfffffee800d07947 */ /* 0x000fea000383ffff */
.L_x_7602:
[----:B--2---:R-:W-:-:S04]  /*170e0*/  IMAD.U32 R0, RZ, RZ, UR25 ;  /* 0x00000019ff007e24 */ /* 0x004fc8000f8e00ff */
[----:B------:R2:W3:Y:S03]  /*170f0*/  SYNCS.PHASECHK.TRANS64.TRYWAIT P2, [R0+URZ+0x28c30], R7 ;  /* 0x028c3007000075a7 */ /* 0x0004e6000804017f */
[----:B---3--:R-:W-:Y:S05]  /*17100*/  @!P2 NANOSLEEP.SYNCS 0x989680 ;  /* 0x009896800000a95d */ /* 0x008fea0003900000 */
[----:B------:R-:W3:Y:S02]  /*17110*/  @!P2 SYNCS.PHASECHK.TRANS64 P2, [R0+URZ+0x28c30], R7 ;  /* 0x028c30070000a5a7 */ /* 0x000ee4000804007f */
[----:B---3--:R-:W-:Y:S05]  /*17120*/  @!P2 BRA `(.L_x_7602) ;  /* 0xfffffffc00eca947 */ /* 0x008fea000383ffff */
[----:B------:R-:W-:Y:S05]  /*17130*/  BRA `(.L_x_7601) ;  /* 0xfffffeec00d87947 */ /* 0x000fea000383ffff */
.L_x_7606:
[----:B---3--:R3:W4:Y:S02]  /*17140*/  SYNCS.PHASECHK.TRANS64.TRYWAIT P2, [R11+URZ+0x28c50], R7 ;  /* 0x028c50070b0075a7 */ /* 0x008724000804017f */
[----:B----4-:R-:W-:Y:S05]  /*17150*/  @!P2 NANOSLEEP.SYNCS 0x989680 ;  /* 0x009896800000a95d */ /* 0x010fea0003900000 */
[----:B------:R-:W4:Y:S02]  /*17160*/  @!P2 SYNCS.PHASECHK.TRANS64 P2, [R11+URZ+0x28c50], R7 ;  /* 0x028c50070b00a5a7 */ /* 0x000f24000804007f */
[----:B----4-:R-:W-:Y:S05]  /*17170*/  @!P2 BRA `(.L_x_7606) ;  /* 0xfffffffc00f0a947 */ /* 0x010fea000383ffff */
[----:B------:R-:W-:Y:S05]  /*17180*/  BRA `(.L_x_7605) ;  /* 0xffffff0c00787947 */ /* 0x000fea000383ffff */
.L_x_7612:
[----:B-1----:R-:W-:-:S04]  /*17190*/  IMAD.U32 R0, RZ, RZ, UR24 ;  /* 0x00000018ff007e24 */ /* 0x002fc8000f8e00ff */
[----:B------:R1:W4:Y:S03]  /*171a0*/  SYNCS.PHASECHK.TRANS64.TRYWAIT P2, [R0+URZ+0x28c30], R7 ;  /* 0x028c3007000075a7 */ /* 0x000326000804017f */
[----:B----4-:R-:W-:Y:S05]  /*171b0*/  @!P2 NANOSLEEP.SYNCS 0x989680 ;  /* 0x009896800000a95d */ /* 0x010fea0003900000 */
[----:B------:R-:W4:Y:S02]  /*171c0*/  @!P2 SYNCS.PHASECHK.TRANS64 P2, [R0+URZ+0x28c30], R7 ;  /* 0x028c30070000a5a7 */ /* 0x000f24000804007f */
[----:B----4-:R-:W-:Y:S05]  /*171d0*/  @!P2 BRA `(.L_x_7612) ;  /* 0xfffffffc00eca947 */ /* 0x010fea000383ffff */
[----:B------:R-:W-:Y:S05]  /*171e0*/  BRA `(.L_x_7611) ;  /* 0xffffff1000687947 */ /* 0x000fea000383ffff */
.L_x_7616:
[----:B--2---:R2:W3:Y:S02]  /*171f0*/  SYNCS.PHASECHK.TRANS64.TRYWAIT P2, [R9+URZ+0x28c50], R7 ;  /* 0x028c5007090075a7 */ /* 0x0044e4000804017f */
[----:B---3--:R-:W-:Y:S05]  /*17200*/  @!P2 NANOSLEEP.SYNCS 0x989680 ;  /* 0x009896800000a95d */ /* 0x008fea0003900000 */
[----:B------:R-:W3:Y:S02]  /*17210*/  @!P2 SYNCS.PHASECHK.TRANS64 P2, [R9+URZ+0x28c50], R7 ;  /* 0x028c50070900a5a7 */ /* 0x000ee4000804007f */
[----:B---3--:R-:W-:Y:S05]  /*17220*/  @!P2 BRA `(.L_x_7616) ;  /* 0xfffffffc00f0a947 */ /* 0x008fea000383ffff */
[----:B------:R-:W-:Y:S05]  /*17230*/  BRA `(.L_x_7615) ;  /* 0xffffff2800887947 */ /* 0x000fea000383ffff */
.L_x_7657:
        /* <DEDUP_REMOVED lines=11> */
.L_x_7779:
[----:B------:R-:W-:Y:S05]  /*172f0*/  BSYNC B0 ;  /* 0x0000000000007941 */ /* 0x000fea0003800000 */
.L_x_7778:
[----:B------:R-:W-:Y:S05]  /*17300*/  BRA `(.L_x_7780) ;  /* 0xffffffa000647947 */ /* 0x000fea000383ffff */
.L_x_7659:
[----:B------:R-:W-:Y:S01]  /*17310*/  BSSY B0, `(.L_x_7781) ;  /* 0x0000006000007945 */ /* 0x000fe20003800000 */
[----:B------:R-:W-:-:S07]  /*17320*/  IMAD.MOV.U32 R15, RZ, RZ, -0x1 ;  /* 0xffffffffff0f7424 */ /* 0x000fce00078e00ff */
[----:B0-2---:R-:W-:Y:S05]  /*17330*/  WARPSYNC.COLLECTIVE R15, `(.L_x_7782) ;  /* 0x000000000f0c7348 */ /* 0x005fea0003c00000 */
[----:B------:R-:W-:Y:S02]  /*17340*/  ELECT P6, UR62, PT ;  /* 0x00000000003e782f */ /* 0x000fe400038c0000 */
[----:B------:R-:W-:Y:S01]  /*17350*/  MOV R14, UR62 ;  /* 0x0000003e000e7c02 */ /* 0x000fe20008000f00 */
[----:B0-2---:R-:W-:Y:S10]  /*17360*/  ENDCOLLECTIVE ;  /* 0x000000000000791b */ /* 0x005ff40003800000 */
.L_x_7782:
[----:B------:R-:W-:Y:S05]  /*17370*/  BSYNC B0 ;  /* 0x0000000000007941 */ /* 0x000fea0003800000 */
.L_x_7781:
[----:B------:R-:W-:Y:S05]  /*17380*/  BRA `(.L_x_7783) ;  /* 0xffffffa000687947 */ /* 0x000fea000383ffff */
.L_x_7661:
[----:B-1----:R1:W3:Y:S02]  /*17390*/  SYNCS.PHASECHK.TRANS64.TRYWAIT P0, [R0+URZ+0x28c40], R2 ;  /* 0x028c4002000075a7 */ /* 0x0022e4000800017f */
[----:B---3--:R-:W-:Y:S05]  /*173a0*/  @!P0 NANOSLEEP.SYNCS 0x989680 ;  /* 0x009896800000895d */ /* 0x008fea0003900000 */
[----:B------:R-:W3:Y:S02]  /*173b0*/  @!P0 SYNCS.PHASECHK.TRANS64 P0, [R0+URZ+0x28c40], R2 ;  /* 0x028c4002000085a7 */ /* 0x000ee4000800007f */
[----:B---3--:R-:W-:Y:S05]  /*173c0*/  @!P0 BRA `(.L_x_7661) ;  /* 0xfffffffc00f08947 */ /* 0x008fea000383ffff */
[----:B------:R-:W-:Y:S05]  /*173d0*/  BRA `(.L_x_7784) ;  /* 0xffffffa000cc7947 */ /* 0x000fea000383ffff */
.L_x_7665:
        /* <DEDUP_REMOVED lines=15> */
.L_x_7785:
[----:B------:R-:W-:Y:S02]  /*174d0*/  IMAD.MOV.U32 R13, RZ, RZ, R4 ;  /* 0x000000ffff0d7224 */ /* 0x000fe400078e0004 */
[----:B------:R-:W-:-:S07]  /*174e0*/  IMAD.MOV.U32 R6, RZ, RZ, R14 ;  /* 0x000000ffff067224 */ /* 0x000fce00078e000e */
[----:B------:R-:W-:Y:S05]  /*174f0*/  WARPSYNC.COLLECTIVE R15, `(.L_x_7786) ;  /* 0x000000000f087348 */ /* 0x000fea0003c00000 */
[----:B------:R0:W1:Y:S02]  /*17500*/  SHFL.IDX P6, R14, R13, R12, R11 ;  /* 0x0000000c0d0e7389 */ /* 0x00006400000c000b */
[----:B01----:R-:W-:Y:S01]  /*17510*/  ENDCOLLECTIVE ;  /* 0x000000000000791b */ /* 0x003fe20003800000 */
.L_x_7786:
[----:B------:R-:W-:Y:S02]  /*17520*/  IMAD.MOV.U32 R13, RZ, RZ, R0 ;  /* 0x000000ffff0d7224 */ /* 0x000fe400078e0000 */
[----:B------:R-:W-:Y:S02]  /*17530*/  IMAD.MOV.U32 R12, RZ, RZ, 0x1 ;  /* 0x00000001ff0c7424 */ /* 0x000fe400078e00ff */
[----:B------:R-:W-:-:S07]  /*17540*/  IMAD.MOV.U32 R7, RZ, RZ, R14 ;  /* 0x000000ffff077224 */ /* 0x000fce00078e000e */
[----:B------:R-:W-:Y:S05]  /*17550*/  WARPSYNC.COLLECTIVE R15, `(.L_x_7787) ;  /* 0x000000000f087348 */ /* 0x000fea0003c00000 */
[----:B------:R0:W1:Y:S02]  /*17560*/  SHFL.IDX P6, R14, R13, R12, R11 ;  /* 0x0000000c0d0e7389 */ /* 0x00006400000c000b */
[----:B01----:R-:W-:Y:S01]  /*17570*/  ENDCOLLECTIVE ;  /* 0x000000000000791b */ /* 0x003fe20003800000 */
.L_x_7787:
        /* <DEDUP_REMOVED lines=15> */
.L_x_7788:
[----:B------:R-:W-:Y:S02]  /*17670*/  IMAD.MOV.U32 R13, RZ, RZ, R0 ;  /* 0x000000ffff0d7224 */ /* 0x000fe400078e0000 */
[----:B------:R-:W-:Y:S02]  /*17680*/  IMAD.MOV.U32 R12, RZ, RZ, 0x2 ;  /* 0x00000002ff0c7424 */ /* 0x000fe400078e00ff */
[----:B------:R-:W-:-:S07]  /*17690*/  IMAD.MOV.U32 R5, RZ, RZ, R14 ;  /* 0x000000ffff057224 */ /* 0x000fce00078e000e */
[----:B------:R-:W-:Y:S05]  /*176a0*/  WARPSYNC.COLLECTIVE R15, `(.L_x_7789) ;  /* 0x000000000f087348 */ /* 0x000fea0003c00000 */
[----:B------:R0:W1:Y:S02]  /*176b0*/  SHFL.IDX P6, R14, R13, R12, R11 ;  /* 0x0000000c0d0e7389 */ /* 0x00006400000c000b */
[----:B01----:R-:W-:Y:S01]  /*176c0*/  ENDCOLLECTIVE ;  /* 0x000000000000791b */ /* 0x003fe20003800000 */
.L_x_7789:
        /* <DEDUP_REMOVED lines=15> */
.L_x_7790:
[----:B------:R-:W-:Y:S02]  /*177c0*/  IMAD.MOV.U32 R13, RZ, RZ, R0 ;  /* 0x000000ffff0d7224 */ /* 0x000fe400078e0000 */
[----:B------:R-:W-:Y:S02]  /*177d0*/  IMAD.MOV.U32 R12, RZ, RZ, 0x3 ;  /* 0x00000003ff0c7424 */ /* 0x000fe400078e00ff */
[----:B------:R-:W-:-:S07]  /*177e0*/  IMAD.MOV.U32 R5, RZ, RZ, R14 ;  /* 0x000000ffff057224 */ /* 0x000fce00078e000e */
[----:B------:R-:W-:Y:S05]  /*177f0*/  WARPSYNC.COLLECTIVE R15, `(.L_x_7791) ;  /* 0x000000000f087348 */ /* 0x000fea0003c00000 */
[----:B------:R0:W1:Y:S02]  /*17800*/  SHFL.IDX P6, R14, R13, R12, R11 ;  /* 0x0000000c0d0e7389 */ /* 0x00006400000c000b */
[----:B01----:R-:W-:Y:S01]  /*17810*/  ENDCOLLECTIVE ;  /* 0x000000000000791b */ /* 0x003fe20003800000 */
.L_x_7791:
        /* <DEDUP_REMOVED lines=13> */
.L_x_7792:
[----:B------:R-:W-:Y:S01]  /*178f0*/  IMAD.MOV.U32 R4, RZ, RZ, R14 ;  /* 0x000000ffff047224 */ /* 0x000fe200078e000e */
[----:B------:R-:W-:Y:S06]  /*17900*/  BRA `(.L_x_7793) ;  /* 0xffffffa800107947 */ /* 0x000fec000383ffff */
.L_x_7668:
[----:B0-----:R0:W2:Y:S02]  /*17910*/  SYNCS.PHASECHK.TRANS64.TRYWAIT P0, [R19+URZ+0x28c20], R0 ;  /* 0x028c2000130075a7 */ /* 0x0010a4000800017f */
[----:B--2---:R-:W-:Y:S05]  /*17920*/  @!P0 NANOSLEEP.SYNCS 0x989680 ;  /* 0x009896800000895d */ /* 0x004fea0003900000 */
[----:B------:R-:W2:Y:S02]  /*17930*/  @!P0 SYNCS.PHASECHK.TRANS64 P0, [R19+URZ+0x28c20], R0 ;  /* 0x028c2000130085a7 */ /* 0x000ea4000800007f */
[----:B--2---:R-:W-:Y:S05]  /*17940*/  @!P0 BRA `(.L_x_7668) ;  /* 0xfffffffc00f08947 */ /* 0x004fea000383ffff */
[----:B------:R-:W-:Y:S05]  /*17950*/  BRA `(.L_x_7794) ;  /* 0xffffffa8006c7947 */ /* 0x000fea000383ffff */
.L_x_7672:
[----:B0-----:R0:W2:Y:S02]  /*17960*/  SYNCS.PHASECHK.TRANS64.TRYWAIT P0, [R0+URZ+0x28c60], R2 ;  /* 0x028c6002000075a7 */ /* 0x0010a4000800017f */
[----:B--2---:R-:W-:Y:S05]  /*17970*/  @!P0 NANOSLEEP.SYNCS 0x989680 ;  /* 0x009896800000895d */ /* 0x004fea0003900000 */
[----:B------:R-:W2:Y:S02]  /*17980*/  @!P0 SYNCS.PHASECHK.TRANS64 P0, [R0+URZ+0x28c60], R2 ;  /* 0x028c6002000085a7 */ /* 0x000ea4000800007f */
[----:B--2---:R-:W-:Y:S05]  /*17990*/  @!P0 BRA `(.L_x_7672) ;  /* 0xfffffffc00f08947 */ /* 0x004fea000383ffff */
[----:B------:R-:W-:Y:S05]  /*179a0*/  BRA `(.L_x_7795) ;  /* 0xffffffa800907947 */ /* 0x000fea000383ffff */
.L_x_7691:
[----:B-1----:R1:W2:Y:S02]  /*179b0*/  SYNCS.PHASECHK.TRANS64.TRYWAIT P0, [R3+URZ+0x28c40], R2 ;  /* 0x028c4002030075a7 */ /* 0x0022a4000800017f */
[----:B--2---:R-:W-:Y:S05]  /*179c0*/  @!P0 NANOSLEEP.SYNCS 0x989680 ;  /* 0x009896800000895d */ /* 0x004fea0003900000 */
[----:B------:R-:W2:Y:S02]  /*179d0*/  @!P0 SYNCS.PHASECHK.TRANS64 P0, [R3+URZ+0x28c40], R2 ;  /* 0x028c4002030085a7 */ /* 0x000ea4000800007f */
[----:B--2---:R-:W-:Y:S05]  /*179e0*/  @!P0 BRA `(.L_x_7691) ;  /* 0xfffffffc00f08947 */ /* 0x004fea000383ffff */
[----:B------:R-:W-:Y:S05]  /*179f0*/  BRA `(.L_x_7796) ;  /* 0xffffffb400a87947 */ /* 0x000fea000383ffff */
.L_x_7696:
[----:B--2---:R2:W3:Y:S02]  /*17a00*/  SYNCS.PHASECHK.TRANS64.TRYWAIT P0, [R3+URZ+0x28c60], R2 ;  /* 0x028c6002030075a7 */ /* 0x0044e4000800017f */
[----:B---3--:R-:W-:Y:S05]  /*17a10*/  @!P0 NANOSLEEP.SYNCS 0x989680 ;  /* 0x009896800000895d */ /* 0x008fea0003900000 */
[----:B------:R-:W3:Y:S02]  /*17a20*/  @!P0 SYNCS.PHASECHK.TRANS64 P0, [R3+URZ+0x28c60], R2 ;  /* 0x028c6002030085a7 */ /* 0x000ee4000800007f */
[----:B---3--:R-:W-:Y:S05]  /*17a30*/  @!P0 BRA `(.L_x_7696) ;  /* 0xfffffffc00f08947 */ /* 0x008fea000383ffff */
[----:B------:R-:W-:Y:S05]  /*17a40*/  BRA `(.L_x_7797) ;  /* 0xffffffb800287947 */ /* 0x000fea000383ffff */
.L_x_7711:
[----:B0-----:R0:W1:Y:S02]  /*17a50*/  SYNCS.PHASECHK.TRANS64.TRYWAIT P0, [R4+URZ+0x28c40], R2 ;  /* 0x028c4002040075a7 */ /* 0x001064000800017f */
[----:B-1----:R-:W-:Y:S05]  /*17a60*/  @!P0 NANOSLEEP.SYNCS 0x989680 ;  /* 0x009896800000895d */ /* 0x002fea0003900000 */
[----:B------:R-:W1:Y:S02]  /*17a70*/  @!P0 SYNCS.PHASECHK.TRANS64 P0, [R4+URZ+0x28c40], R2 ;  /* 0x028c4002040085a7 */ /* 0x000e64000800007f */
[----:B-1----:R-:W-:Y:S05]  /*17a80*/  @!P0 BRA `(.L_x_7711) ;  /* 0xfffffffc00f08947 */ /* 0x002fea000383ffff */
[----:B------:R-:W-:Y:S05]  /*17a90*/  BRA `(.L_x_7798) ;  /* 0xffffffc400087947 */ /* 0x000fea000383ffff */
.L_x_7716:
[----:B-1----:R1:W2:Y:S02]  /*17aa0*/  SYNCS.PHASECHK.TRANS64.TRYWAIT P0, [R4+URZ+0x28c60], R2 ;  /* 0x028c6002040075a7 */ /* 0x0022a4000800017f */
[----:B--2---:R-:W-:Y:S05]  /*17ab0*/  @!P0 NANOSLEEP.SYNCS 0x989680 ;  /* 0x009896800000895d */ /* 0x004fea0003900000 */
[----:B------:R-:W2:Y:S02]  /*17ac0*/  @!P0 SYNCS.PHASECHK.TRANS64 P0, [R4+URZ+0x28c60], R2 ;  /* 0x028c6002040085a7 */ /* 0x000ea4000800007f */
[----:B--2---:R-:W-:Y:S05]  /*17ad0*/  @!P0 BRA `(.L_x_7716) ;  /* 0xfffffffc00f08947 */ /* 0x004fea000383ffff */
[----:B------:R-:W-:Y:S05]  /*17ae0*/  BRA `(.L_x_7799) ;  /* 0xffffffc400847947 */ /* 0x000fea000383ffff */
.L_x_7731:
[----:B-1----:R1:W2:Y:S02]  /*17af0*/  SYNCS.PHASECHK.TRANS64.TRYWAIT P0, [R4+URZ+0x28c40], R2 ;  /* 0x028c4002040075a7 */ /* 0x0022a4000800017f */
[----:B--2---:R-:W-:Y:S05]  /*17b00*/  @!P0 NANOSLEEP.SYNCS 0x989680 ;  /* 0x009896800000895d */ /* 0x004fea0003900000 */
[----:B------:R-:W2:Y:S02]  /*17b10*/  @!P0 SYNCS.PHASECHK.TRANS64 P0, [R4+URZ+0x28c40], R2 ;  /* 0x028c4002040085a7 */ /* 0x000ea4000800007f */
[----:B--2---:R-:W-:Y:S05]  /*17b20*/  @!P0 BRA `(.L_x_7731) ;  /* 0xfffffffc00f08947 */ /* 0x004fea000383ffff */
[----:B------:R-:W-:Y:S05]  /*17b30*/  BRA `(.L_x_7800) ;  /* 0xffffffd000447947 */ /* 0x000fea000383ffff */
.L_x_7736:
[----:B0-----:R0:W2:Y:S02]  /*17b40*/  SYNCS.PHASECHK.TRANS64.TRYWAIT P0, [R4+URZ+0x28c60], R2 ;  /* 0x028c6002040075a7 */ /* 0x0010a4000800017f */
[----:B--2---:R-:W-:Y:S05]  /*17b50*/  @!P0 NANOSLEEP.SYNCS 0x989680 ;  /* 0x009896800000895d */ /* 0x004fea0003900000 */
[----:B------:R-:W2:Y:S02]  /*17b60*/  @!P0 SYNCS.PHASECHK.TRANS64 P0, [R4+URZ+0x28c60], R2 ;  /* 0x028c6002040085a7 */ /* 0x000ea4000800007f */
[----:B--2---:R-:W-:Y:S05]  /*17b70*/  @!P0 BRA `(.L_x_7736) ;  /* 0xfffffffc00f08947 */ /* 0x004fea000383ffff */
[----:B------:R-:W-:Y:S05]  /*17b80*/  BRA `(.L_x_7801) ;  /* 0xffffffd000c47947 */ /* 0x000fea000383ffff */
.L_x_7752:
[----:B-1--4-:R-:W4:Y:S01]  /*17b90*/  LDL R0, [R1] ;  /* 0x0000000001007983 */ /* 0x012f220000100800 */
[----:B------:R-:W-:Y:S01]  /*17ba0*/  BSSY B0, `(.L_x_7802) ;  /* 0x0000008000007945 */ /* 0x000fe20003800000 */
[----:B------:R-:W-:Y:S02]  /*17bb0*/  IMAD.MOV.U32 R12, RZ, RZ, RZ ;  /* 0x000000ffff0c7224 */ /* 0x000fe400078e00ff */
[----:B------:R-:W-:Y:S02]  /*17bc0*/  IMAD.MOV.U32 R11, RZ, RZ, 0x1f ;  /* 0x0000001fff0b7424 */ /* 0x000fe400078e00ff */
[----:B------:R-:W-:Y:S02]  /*17bd0*/  IMAD.MOV.U32 R15, RZ, RZ, -0x1 ;  /* 0xffffffffff0f7424 */ /* 0x000fe400078e00ff */
[----:B----4-:R-:W-:-:S07]  /*17be0*/  IMAD.MOV.U32 R13, RZ, RZ, R0 ;  /* 0x000000ffff0d7224 */ /* 0x010fce00078e0000 */
[----:B0-23--:R-:W-:Y:S05]  /*17bf0*/  WARPSYNC.COLLECTIVE R15, `(.L_x_7803) ;  /* 0x000000000f087348 */ /* 0x00dfea0003c00000 */
[----:B------:R1:W4:Y:S02]  /*17c00*/  SHFL.IDX P6, R14, R13, R12, R11 ;  /* 0x0000000c0d0e7389 */ /* 0x00032400000c000b */
[----:B01234-:R-:W-:Y:S01]  /*17c10*/  ENDCOLLECTIVE ;  /* 0x000000000000791b */ /* 0x01ffe20003800000 */
.L_x_7803:
[----:B------:R-:W-:Y:S05]  /*17c20*/  BSYNC B0 ;  /* 0x0000000000007941 */ /* 0x000fea0003800000 */
.L_x_7802:
        /* <DEDUP_REMOVED lines=9> */
.L_x_7804:
        /* <DEDUP_REMOVED lines=26> */
.L_x_7805:
[----:B------:R-:W-:Y:S01]  /*17e60*/  IMAD.MOV.U32 R12, RZ, RZ, 0x2 ;  /* 0x00000002ff0c7424 */ /* 0x000fe200078e00ff */
[----:B------:R-:W-:-:S05]  /*17e70*/  SEL R3, R14, RZ, P1 ;  /* 0x000000ff0e037207 */ /* 0x000fca0000800000 */
[----:B------:R-:W-:-:S04]  /*17e80*/  IMAD.IADD R2, R2, 0x1, R3 ;  /* 0x0000000102027824 */ /* 0x000fc800078e0203 */
[----:B------:R-:W-:-:S07]  /*17e90*/  IMAD.MOV.U32 R13, RZ, RZ, R2 ;  /* 0x000000ffff0d7224 */ /* 0x000fce00078e0002 */
[----:B------:R-:W-:Y:S05]  /*17ea0*/  WARPSYNC.COLLECTIVE R15, `(.L_x_7806) ;  /* 0x000000000f087348 */ /* 0x000fea0003c00000 */
[----:B------:R0:W1:Y:S02]  /*17eb0*/  SHFL.UP P6, R14, R13, R12, R11 ;  /* 0x0400000c0d0e7389 */ /* 0x00006400000c000b */
[----:B01----:R-:W-:Y:S01]  /*17ec0*/  ENDCOLLECTIVE ;  /* 0x000000000000791b */ /* 0x003fe20003800000 */
.L_x_7806:
[----:B------:R-:W-:Y:S01]  /*17ed0*/  IMAD.MOV.U32 R12, RZ, RZ, 0x4 ;  /* 0x00000004ff0c7424 */ /* 0x000fe200078e00ff */
[----:B------:R-:W-:-:S05]  /*17ee0*/  SEL R3, R14, RZ, P2 ;  /* 0x000000ff0e037207 */ /* 0x000fca0001000000 */
[----:B------:R-:W-:-:S04]  /*17ef0*/  IMAD.IADD R2, R2, 0x1, R3 ;  /* 0x0000000102027824 */ /* 0x000fc800078e0203 */
[----:B------:R-:W-:-:S07]  /*17f00*/  IMAD.MOV.U32 R13, RZ, RZ, R2 ;  /* 0x000000ffff0d7224 */ /* 0x000fce00078e0002 */
[----:B------:R-:W-:Y:S05]  /*17f10*/  WARPSYNC.COLLECTIVE R15, `(.L_x_7807) ;  /* 0x000000000f087348 */ /* 0x000fea0003c00000 */
[----:B------:R0:W1:Y:S02]  /*17f20*/  SHFL.UP P6, R14, R13, R12, R11 ;  /* 0x0400000c0d0e7389 */ /* 0x00006400000c000b */
[----:B01----:R-:W-:Y:S01]  /*17f30*/  ENDCOLLECTIVE ;  /* 0x000000000000791b */ /* 0x003fe20003800000 */
.L_x_7807:
[----:B------:R-:W-:Y:S01]  /*17f40*/  IMAD.MOV.U32 R12, RZ, RZ, 0x8 ;  /* 0x00000008ff0c7424 */ /* 0x000fe200078e00ff */
[----:B------:R-:W-:-:S05]  /*17f50*/  SEL R3, R14, RZ, P3 ;  /* 0x000000ff0e037207 */ /* 0x000fca0001800000 */
[----:B------:R-:W-:-:S04]  /*17f60*/  IMAD.IADD R2, R2, 0x1, R3 ;  /* 0x0000000102027824 */ /* 0x000fc800078e0203 */
[----:B------:R-:W-:-:S07]  /*17f70*/  IMAD.MOV.U32 R13, RZ, RZ, R2 ;  /* 0x000000ffff0d7224 */ /* 0x000fce00078e0002 */
[----:B------:R-:W-:Y:S05]  /*17f80*/  WARPSYNC.COLLECTIVE R15, `(.L_x_7808) ;  /* 0x000000000f087348 */ /* 0x000fea0003c00000 */
[----:B------:R0:W1:Y:S02]  /*17f90*/  SHFL.UP P6, R14, R13, R12, R11 ;  /* 0x0400000c0d0e7389 */ /* 0x00006400000c000b */
[----:B01----:R-:W-:Y:S01]  /*17fa0*/  ENDCOLLECTIVE ;  /* 0x000000000000791b */ /* 0x003fe20003800000 */
.L_x_7808:
[----:B------:R-:W-:Y:S01]  /*17fb0*/  IMAD.MOV.U32 R12, RZ, RZ, 0x10 ;  /* 0x00000010ff0c7424 */ /* 0x000fe200078e00ff */
[----:B------:R-:W-:-:S05]  /*17fc0*/  SEL R3, R14, RZ, P4 ;  /* 0x000000ff0e037207 */ /* 0x000fca0002000000 */
[----:B------:R-:W-:-:S04]  /*17fd0*/  IMAD.IADD R2, R2, 0x1, R3 ;  /* 0x0000000102027824 */ /* 0x000fc800078e0203 */
[----:B------:R-:W-:-:S07]  /*17fe0*/  IMAD.MOV.U32 R13, RZ, RZ, R2 ;  /* 0x000000ffff0d7224 */ /* 0x000fce00078e0002 */
[----:B------:R-:W-:Y:S05]  /*17ff0*/  WARPSYNC.COLLECTIVE R15, `(.L_x_7809) ;  /* 0x000000000f087348 */ /* 0x000fea0003c00000 */
[----:B------:R0:W1:Y:S02]  /*18000*/  SHFL.UP P6, R14, R13, R12, R11 ;  /* 0x0400000c0d0e7389 */ /* 0x00006400000c000b */
[----:B01----:R-:W-:Y:S01]  /*18010*/  ENDCOLLECTIVE ;  /* 0x000000000000791b */ /* 0x003fe20003800000 */
.L_x_7809:
        /* <DEDUP_REMOVED lines=8> */
.L_x_7810:
[----:B------:R-:W-:Y:S05]  /*180a0*/  BRA `(.L_x_7811) ;  /* 0xffffffdc001c7947 */ /* 0x000fea000383ffff */
.L_x_7755:
        /* <DEDUP_REMOVED lines=8> */
.L_x_7813:
[----:B------:R-:W-:Y:S05]  /*18130*/  BSYNC B0 ;  /* 0x0000000000007941 */ /* 0x000fea0003800000 */
.L_x_7812:
        /* <DEDUP_REMOVED lines=9> */
.L_x_7814:
[----:B------:R-:W-:Y:S01]  /*181d0*/  IMAD.MOV.U32 R12, RZ, RZ, 0x4 ;  /* 0x00000004ff0c7424 */ /* 0x000fe200078e00ff */
[----:B------:R-:W-:-:S05]  /*181e0*/  SEL R3, R14, RZ, P2 ;  /* 0x000000ff0e037207 */ /* 0x000fca0001000000 */
[----:B------:R-:W-:-:S04]  /*181f0*/  IMAD.IADD R2, R2, 0x1, R3 ;  /* 0x0000000102027824 */ /* 0x000fc800078e0203 */
[----:B------:R-:W-:-:S07]  /*18200*/  IMAD.MOV.U32 R13, RZ, RZ, R2 ;  /* 0x000000ffff0d7224 */ /* 0x000fce00078e0002 */
[----:B------:R-:W-:Y:S05]  /*18210*/  WARPSYNC.COLLECTIVE R15, `(.L_x_7815) ;  /* 0x000000000f087348 */ /* 0x000fea0003c00000 */
[----:B------:R0:W1:Y:S02]  /*18220*/  SHFL.UP P6, R14, R13, R12, R11 ;  /* 0x0400000c0d0e7389 */ /* 0x00006400000c000b */
[----:B01----:R-:W-:Y:S01]  /*18230*/  ENDCOLLECTIVE ;  /* 0x000000000000791b */ /* 0x003fe20003800000 */
.L_x_7815:
[----:B------:R-:W-:Y:S01]  /*18240*/  IMAD.MOV.U32 R12, RZ, RZ, 0x8 ;  /* 0x00000008ff0c7424 */ /* 0x000fe200078e00ff */
[----:B------:R-:W-:-:S05]  /*18250*/  SEL R3, R14, RZ, P3 ;  /* 0x000000ff0e037207 */ /* 0x000fca0001800000 */
[----:B------:R-:W-:-:S04]  /*18260*/  IMAD.IADD R2, R2, 0x1, R3 ;  /* 0x0000000102027824 */ /* 0x000fc800078e0203 */
[----:B------:R-:W-:-:S07]  /*18270*/  IMAD.MOV.U32 R13, RZ, RZ, R2 ;  /* 0x000000ffff0d7224 */ /* 0x000fce00078e0002 */
[----:B------:R-:W-:Y:S05]  /*18280*/  WARPSYNC.COLLECTIVE R15, `(.L_x_7816) ;  /* 0x000000000f087348 */ /* 0x000fea0003c00000 */
[----:B------:R0:W1:Y:S02]  /*18290*/  SHFL.UP P6, R14, R13, R12, R11 ;  /* 0x0400000c0d0e7389 */ /* 0x00006400000c000b */
[----:B01----:R-:W-:Y:S01]  /*182a0*/  ENDCOLLECTIVE ;  /* 0x000000000000791b */ /* 0x003fe20003800000 */
.L_x_7816:
[----:B------:R-:W-:Y:S01]  /*182b0*/  IMAD.MOV.U32 R12, RZ, RZ, 0x10 ;  /* 0x00000010ff0c7424 */ /* 0x000fe200078e00ff */
[----:B------:R-:W-:-:S05]  /*182c0*/  SEL R3, R14, RZ, P4 ;  /* 0x000000ff0e037207 */ /* 0x000fca0002000000 */
[----:B------:R-:W-:-:S04]  /*182d0*/  IMAD.IADD R2, R2, 0x1, R3 ;  /* 0x0000000102027824 */ /* 0x000fc800078e0203 */
[----:B------:R-:W-:-:S07]  /*182e0*/  IMAD.MOV.U32 R13, RZ, RZ, R2 ;  /* 0x000000ffff0d7224 */ /* 0x000fce00078e0002 */
[----:B------:R-:W-:Y:S05]  /*182f0*/  WARPSYNC.COLLECTIVE R15, `(.L_x_7817) ;  /* 0x000000000f087348 */ /* 0x000fea0003c00000 */
[----:B------:R0:W1:Y:S02]  /*18300*/  SHFL.UP P6, R14, R13, R12, R11 ;  /* 0x0400000c0d0e7389 */ /* 0x00006400000c000b */
[----:B01----:R-:W-:Y:S01]  /*18310*/  ENDCOLLECTIVE ;  /* 0x000000000000791b */ /* 0x003fe20003800000 */
.L_x_7817:
        /* <DEDUP_REMOVED lines=8> */
.L_x_7818:
[----:B------:R-:W-:Y:S05]  /*183a0*/  BRA `(.L_x_7819) ;  /* 0xffffffdc00087947 */ /* 0x000fea000383ffff */
.L_x_7757:
[----:B------:R-:W-:Y:S01]  /*183b0*/  BSSY B0, `(.L_x_7820) ;  /* 0x0000006000007945 */ /* 0x000fe20003800000 */
[----:B------:R-:W-:Y:S01]  /*183c0*/  PLOP3.LUT P6, PT, P6, PT, PT, 0x8, 0x0 ;  /* 0x000000000000781c */ /* 0x000fe200037ce170 */
[----:B------:R-:W-:-:S12]  /*183d0*/  IMAD.MOV.U32 R15, RZ, RZ, -0x1 ;  /* 0xffffffffff0f7424 */ /* 0x000fd800078e00ff */
[----:B0-----:R-:W-:Y:S05]  /*183e0*/  WARPSYNC.COLLECTIVE R15, `(.L_x_7821) ;  /* 0x000000000f087348 */ /* 0x001fea0003c00000 */
[----:B------:R-:W-:Y:S01]  /*183f0*/  VOTE.ANY R14, PT, P6 ;  /* 0x00000000000e7806 */ /* 0x000fe200030e0100 */
[----:B0-----:R-:W-:Y:S06]  /*18400*/  ENDCOLLECTIVE ;  /* 0x000000000000791b */ /* 0x001fec0003800000 */
.L_x_7821:
[----:B------:R-:W-:Y:S05]  /*18410*/  BSYNC B0 ;  /* 0x0000000000007941 */ /* 0x000fea0003800000 */
.L_x_7820:
        /* <DEDUP_REMOVED lines=10> */
.L_x_7822:
[----:B------:R-:W-:Y:S02]  /*184c0*/  IMAD.MOV.U32 R13, RZ, RZ, R7 ;  /* 0x000000ffff0d7224 */ /* 0x000fe400078e0007 */
[----:B------:R-:W-:-:S07]  /*184d0*/  IMAD.MOV.U32 R0, RZ, RZ, R14 ;  /* 0x000000ffff007224 */ /* 0x000fce00078e000e */
[----:B------:R-:W-:Y:S05]  /*184e0*/  WARPSYNC.COLLECTIVE R15, `(.L_x_7823) ;  /* 0x000000000f087348 */ /* 0x000fea0003c00000 */
[----:B------:R0:W1:Y:S02]  /*184f0*/  SHFL.IDX P6, R14, R13, R12, R11 ;  /* 0x0000000c0d0e7389 */ /* 0x00006400000c000b */
[----:B01----:R-:W-:Y:S01]  /*18500*/  ENDCOLLECTIVE ;  /* 0x000000000000791b */ /* 0x003fe20003800000 */
.L_x_7823:
[----:B------:R-:W-:Y:S02]  /*18510*/  IMAD.MOV.U32 R7, RZ, RZ, R14 ;  /* 0x000000ffff077224 */ /* 0x000fe400078e000e */
[----:B------:R-:W-:-:S05]  /*18520*/  IMAD.IADD R5, R10, 0x1, R16 ;  /* 0x000000010a057824 */ /* 0x000fca00078e0210 */
[----:B------:R0:W-:Y:S01]  /*18530*/  STL [R1+0xc], R5 ;  /* 0x00000c0501007387 */ /* 0x0001e20000100800 */
[----:B------:R-:W-:Y:S05]  /*18540*/  BRA `(.L_x_7824) ;  /* 0xffffffd800e87947 */ /* 0x000fea000383ffff */
.L_x_7759:
[----:B------:R-:W-:Y:S01]  /*18550*/  BSSY B0, `(.L_x_7825) ;  /* 0x0000007000007945 */ /* 0x000fe20003800000 */
[----:B------:R-:W-:Y:S02]  /*18560*/  IMAD.MOV.U32 R13, RZ, RZ, R2 ;  /* 0x000000ffff0d7224 */ /* 0x000fe400078e0002 */
[----:B------:R-:W-:Y:S02]  /*18570*/  IMAD.MOV.U32 R11, RZ, RZ, 0x1f ;  /* 0x0000001fff0b7424 */ /* 0x000fe400078e00ff */
[----:B------:R-:W-:-:S07]  /*18580*/  IMAD.MOV.U32 R15, RZ, RZ, -0x1 ;  /* 0xffffffffff0f7424 */ /* 0x000fce00078e00ff */
[----:B0--3--:R-:W-:Y:S05]  /*18590*/  WARPSYNC.COLLECTIVE R15, `(.L_x_7826) ;  /* 0x000000000f087348 */ /* 0x009fea0003c00000 */
[----:B------:R1:W2:Y:S02]  /*185a0*/  SHFL.IDX P6, R14, R13, R12, R11 ;  /* 0x0000000c0d0e7389 */ /* 0x0002a400000c000b */
[----:B0123--:R-:W-:Y:S01]  /*185b0*/  ENDCOLLECTIVE ;  /* 0x000000000000791b */ /* 0x00ffe20003800000 */
.L_x_7826:
[----:B------:R-:W-:Y:S05]  /*185c0*/  BSYNC B0 ;  /* 0x0000000000007941 */ /* 0x000fea0003800000 */
.L_x_7825:
[----:B------:R-:W-:Y:S01]  /*185d0*/  IMAD.MOV.U32 R6, RZ, RZ, R14 ;  /* 0x000000ffff067224 */ /* 0x000fe200078e000e */
[----:B------:R-:W-:Y:S06]  /*185e0*/  BRA `(.L_x_7758) ;  /* 0xffffffd800d87947 */ /* 0x000fec000383ffff */
.L_x_7765:
[----:B0-----:R0:W1:Y:S02]  /*185f0*/  SYNCS.PHASECHK.TRANS64.TRYWAIT P0, [R0+URZ+0x28c20], R3 ;  /* 0x028c2003000075a7 */ /* 0x001064000800017f */
[----:B-1----:R-:W-:Y:S05]  /*18600*/  @!P0 NANOSLEEP.SYNCS 0x989680 ;  /* 0x009896800000895d */ /* 0x002fea0003900000 */
[----:B------:R-:W1:Y:S02]  /*18610*/  @!P0 SYNCS.PHASECHK.TRANS64 P0, [R0+URZ+0x28c20], R3 ;  /* 0x028c2003000085a7 */ /* 0x000e64000800007f */
[----:B-1----:R-:W-:Y:S05]  /*18620*/  @!P0 BRA `(.L_x_7765) ;  /* 0xfffffffc00f08947 */ /* 0x002fea000383ffff */
[----:B------:R-:W-:Y:S05]  /*18630*/  BRA `(.L_x_7827) ;  /* 0xffffffe400747947 */ /* 0x000fea000383ffff */
.L_x_7766:
        /* <DEDUP_REMOVED lines=11> */
.L_x_7829:
[----:B------:R-:W-:Y:S05]  /*186f0*/  BSYNC B0 ;  /* 0x0000000000007941 */ /* 0x000fea0003800000 */
.L_x_7828:
[----:B------:R-:W-:Y:S05]  /*18700*/  BRA `(.L_x_7830) ;  /* 0xffffffe4005c7947 */ /* 0x000fea000383ffff */
.L_x_7769:
[----:B------:R-:W-:Y:S01]  /*18710*/  BSSY B1, `(.L_x_7831) ;  /* 0x0000006000017945 */ /* 0x000fe20003800000 */
[----:B------:R-:W-:-:S07]  /*18720*/  IMAD.MOV.U32 R15, RZ, RZ, -0x1 ;  /* 0xffffffffff0f7424 */ /* 0x000fce00078e00ff */
[----:B01----:R-:W-:Y:S05]  /*18730*/  WARPSYNC.COLLECTIVE R15, `(.L_x_7832) ;  /* 0x000000000f0c7348 */ /* 0x003fea0003c00000 */
[----:B------:R-:W-:Y:S02]  /*18740*/  ELECT P6, UR62, PT ;  /* 0x00000000003e782f */ /* 0x000fe400038c0000 */
[----:B------:R-:W-:Y:S01]  /*18750*/  MOV R14, UR62 ;  /* 0x0000003e000e7c02 */ /* 0x000fe20008000f00 */
[----:B01----:R-:W-:Y:S10]  /*18760*/  ENDCOLLECTIVE ;  /* 0x000000000000791b */ /* 0x003ff40003800000 */
.L_x_7832:
[----:B------:R-:W-:Y:S05]  /*18770*/  BSYNC B1 ;  /* 0x0000000000017941 */ /* 0x000fea0003800000 */
.L_x_7831:
[----:B------:R-:W-:Y:S05]  /*18780*/  BRA `(.L_x_7833) ;  /* 0xffffffe400547947 */ /* 0x000fea000383ffff */
.L_x_7771:
[----:B0-----:R0:W1:Y:S02]  /*18790*/  SYNCS.PHASECHK.TRANS64.TRYWAIT P0, [R6+URZ], R5 ;  /* 0x00000005060075a7 */ /* 0x001064000800017f */
[----:B-1----:R-:W-:Y:S05]  /*187a0*/  @!P0 NANOSLEEP.SYNCS 0x989680 ;  /* 0x009896800000895d */ /* 0x002fea0003900000 */
[----:B------:R-:W1:Y:S02]  /*187b0*/  @!P0 SYNCS.PHASECHK.TRANS64 P0, [R6+URZ], R5 ;  /* 0x00000005060085a7 */ /* 0x000e64000800007f */
[----:B-1----:R-:W-:Y:S05]  /*187c0*/  @!P0 BRA `(.L_x_7771) ;  /* 0xfffffffc00f08947 */ /* 0x002fea000383ffff */
[----:B------:R-:W-:Y:S05]  /*187d0*/  BRA `(.L_x_7834) ;  /* 0xffffffe400907947 */ /* 0x000fea000383ffff */
.L_x_7772:
[----:B-1----:R1:W2:Y:S02]  /*187e0*/  SYNCS.PHASECHK.TRANS64.TRYWAIT P0, [R7+URZ], R2 ;  /* 0x00000002070075a7 */ /* 0x0022a4000800017f */
[----:B--2---:R-:W-:Y:S05]  /*187f0*/  @!P0 NANOSLEEP.SYNCS 0x989680 ;  /* 0x009896800000895d */ /* 0x004fea0003900000 */
[----:B------:R-:W2:Y:S02]  /*18800*/  @!P0 SYNCS.PHASECHK.TRANS64 P0, [R7+URZ], R2 ;  /* 0x00000002070085a7 */ /* 0x000ea4000800007f */
[----:B--2---:R-:W-:Y:S05]  /*18810*/  @!P0 BRA `(.L_x_7772) ;  /* 0xfffffffc00f08947 */ /* 0x004fea000383ffff */
[----:B------:R-:W-:Y:S05]  /*18820*/  BRA `(.L_x_7835) ;  /* 0xffffffe400847947 */ /* 0x000fea000383ffff */
.L_x_7774:
[----:B--2---:R2:W3:Y:S02]  /*18830*/  SYNCS.PHASECHK.TRANS64.TRYWAIT P0, [R4+URZ], R5 ;  /* 0x00000005040075a7 */ /* 0x0044e4000800017f */
[----:B---3--:R-:W-:Y:S05]  /*18840*/  @!P0 NANOSLEEP.SYNCS 0x989680 ;  /* 0x009896800000895d */ /* 0x008fea0003900000 */
[----:B------:R-:W3:Y:S02]  /*18850*/  @!P0 SYNCS.PHASECHK.TRANS64 P0, [R4+URZ], R5 ;  /* 0x00000005040085a7 */ /* 0x000ee4000800007f */
[----:B---3--:R-:W-:Y:S05]  /*18860*/  @!P0 BRA `(.L_x_7774) ;  /* 0xfffffffc00f08947 */ /* 0x008fea000383ffff */
[----:B------:R-:W-:Y:S05]  /*18870*/  BRA `(.L_x_7836) ;  /* 0xffffffe4008c7947 */ /* 0x000fea000383ffff */
.L_x_7837:
        /* <DEDUP_REMOVED lines=16> */
.L_x_15184:


//--------------------- .text._ZN7cutlass13device_kernelIN5flash11enable_sm90INS1_16FlashAttnFwdSm90INS1_25CollectiveMainloopFwdSm90ILi2EN4cute5tupleIJNS5_1CILi1EEES8_S8_EEENS6_IJNS7_ILi64EEESA_SA_EEELi512ENS_6half_tEfNS_4arch4Sm90ELb1ELb0ELb1ELb1ELb0ELb1ELb0ELb0ELb0ELb1ELb1ELb0EEENS1_21CollectiveEpilogueFwdINS6_IJSA_NS7_ILi512EEESA_EEES9_SC_SE_Li256ELb1ELb1ELb1ELb0EEENS1_36VarlenDynamicPersistentTileSchedulerILi64ELi64ELi256ELi128ELb1ELb1ELb1ELb1ELb1ELb1EEEEEEEEEvNT_6ParamsE --------------------------
	.section	.text._ZN7cutlass13device_kernelIN5flash11enable_sm90INS1_16FlashAttnFwdSm90INS1_25CollectiveMainloopFwdSm90ILi2EN4cute5tupleIJNS5_1CILi1EEES8_S8_EEENS6_IJNS7_ILi64EEESA_SA_EEELi512ENS_6half_tEfNS_4arch4Sm90ELb1ELb0ELb1ELb1ELb0ELb1ELb0ELb0ELb0ELb1ELb1ELb0EEENS1_21CollectiveEpilogueFwdINS6_IJSA_NS7_ILi512EEESA_EEES9_SC_SE_Li256ELb1ELb1ELb1ELb0EEENS1_36VarlenDynamicPersistentTileSchedulerILi64ELi64ELi256ELi128ELb1ELb1ELb1ELb1ELb1ELb1EEEEEEEEEvNT_6ParamsE,"ax",@progbits
	.align	128
.text._ZN7cutlass13device_kernelIN5flash11enable_sm90INS1_16FlashAttnFwdSm90INS1_25CollectiveMainloopFwdSm90ILi2EN4cute5tupleIJNS5_1CILi1EEES8_S8_EEENS6_IJNS7_ILi64EEESA_SA_EEELi512ENS_6half_tEfNS_4arch4Sm90ELb1ELb0ELb1ELb1ELb0ELb1ELb0ELb0ELb0ELb1ELb1ELb0EEENS1_21CollectiveEpilogueFwdINS6_IJSA_NS7_ILi512EEESA_EEES9_SC_SE_Li256ELb1ELb1ELb1ELb0EEENS1_36VarlenDynamicPersistentTileSchedulerILi64ELi64ELi256ELi128ELb1ELb1ELb1ELb1ELb1ELb1EEEEEEEEEvNT_6ParamsE:
        .type           _ZN7cutlass13device_kernelIN5flash11enable_sm90INS1_16FlashAttnFwdSm90INS1_25CollectiveMainloopFwdSm90ILi2EN4cute5tupleIJNS5_1CILi1EEES8_S8_EEENS6_IJNS7_ILi64EEESA_SA_EEELi512ENS_6half_tEfNS_4arch4Sm90ELb1ELb0ELb1ELb1ELb0ELb1ELb0ELb0ELb0ELb1ELb1ELb0EEENS1_21CollectiveEpilogueFwdINS6_IJSA_NS7_ILi512EEESA_EEES9_SC_SE_Li256ELb1ELb1ELb1ELb0EEENS1_36VarlenDynamicPersistentTileSchedulerILi64ELi64ELi256ELi128ELb1ELb1ELb1ELb1ELb1ELb1EEEEEEEEEvNT_6ParamsE,@function
        .size           _ZN7cutlass13device_kernelIN5flash11enable_sm90INS1_16FlashAttnFwdSm90INS1_25CollectiveMainloopFwdSm90ILi2EN4cute5tupleIJNS5_1CILi1EEES8_S8_EEENS6_IJNS7_ILi64EEESA_SA_EEELi512ENS_6half_tEfNS_4arch4Sm90ELb1ELb0ELb1ELb1ELb0ELb1ELb0ELb0ELb0ELb1ELb1ELb0EEENS1_21CollectiveEpilogueFwdINS6_IJSA_NS7_ILi512EEESA_EEES9_SC_SE_Li256ELb1ELb1ELb1ELb0EEENS1_36VarlenDynamicPersistentTileSchedulerILi64ELi64ELi256ELi128ELb1ELb1ELb1ELb1ELb1ELb1EEEEEEEEEvNT_6ParamsE,(.L_x_15185 - _ZN7cutlass13device_kernelIN5flash11enable_sm90INS1_16FlashAttnFwdSm90INS1_25CollectiveMainloopFwdSm90ILi2EN4cute5tupleIJNS5_1CILi1EEES8_S8_EEENS6_IJNS7_ILi64EEESA_SA_EEELi512ENS_6half_tEfNS_4arch4Sm90ELb1ELb0ELb1ELb1ELb0ELb1ELb0ELb0ELb0ELb1ELb1ELb0EEENS1_21CollectiveEpilogueFwdINS6_IJSA_NS7_ILi512EEESA_EEES9_SC_SE_Li256ELb1ELb1ELb1ELb0EEENS1_36VarlenDynamicPersistentTileSchedulerILi64ELi64ELi256ELi128ELb1ELb1ELb1ELb1ELb1ELb1EEEEEEEEEvNT_6ParamsE)
        .other          _ZN7cutlass13device_kernelIN5flash11enable_sm90INS1_16FlashAttnFwdSm90INS1_25CollectiveMainloopFwdSm90ILi2EN4cute5tupleIJNS5_1CILi1EEES8_S8_EEENS6_IJNS7_ILi64EEESA_SA_EEELi512ENS_6half_tEfNS_4arch4Sm90ELb1ELb0ELb1ELb1ELb0ELb1ELb0ELb0ELb0ELb1ELb1ELb0EEENS1_21CollectiveEpilogueFwdINS6_IJSA_NS7_ILi512EEESA_EEES9_SC_SE_Li256ELb1ELb1ELb1ELb0EEENS1_36VarlenDynamicPersistentTileSchedulerILi64ELi64ELi256ELi128ELb1ELb1ELb1ELb1ELb1ELb1EEEEEEEEEvNT_6ParamsE,@"STO_CUDA_ENTRY STV_DEFAULT"
_ZN7cutlass13device_kernelIN5flash11enable_sm90INS1_16FlashAttnFwdSm90INS1_25CollectiveMainloopFwdSm90ILi2EN4cute5tupleIJNS5_1CILi1EEES8_S8_EEENS6_IJNS7_ILi64EEESA_SA_EEELi512ENS_6half_tEfNS_4arch4Sm90ELb1ELb0ELb1ELb1ELb0ELb1ELb0ELb0ELb0ELb1ELb1ELb0EEENS1_21CollectiveEpilogueFwdINS6_IJSA_NS7_ILi512EEESA_EEES9_SC_SE_Li256ELb1ELb1ELb1ELb0EEENS1_36VarlenDynamicPersistentTileSchedulerILi64ELi64ELi256ELi128ELb1ELb1ELb1ELb1ELb1ELb1EEEEEEEEEvNT_6ParamsE:
        /* <DEDUP_REMOVED lines=24> */
.L_x_7839:
[----:B------:R-:W-:Y:S05]  /*0180*/  BSYNC B0 ;  /* 0x0000000000007941 */ /* 0x000fea0003800000 */
.L_x_7838:
        /* <DEDUP_REMOVED lines=37> */
.L_x_7840:
        /* <DEDUP_REMOVED lines=22> */
.L_x_7841:
        /* <DEDUP_REMOVED lines=18> */
.L_x_7842:
        /* <DEDUP_REMOVED lines=22> */
.L_x_7843:
        /* <DEDUP_REMOVED lines=22> */
.L_x_7844:
        /* <DEDUP_REMOVED lines=8> */
.L_x_7847:
        /* <DEDUP_REMOVED lines=24> */
[----:B------:R-:W-:-:S03]  /*0b20*/  IMAD.MOV.U32 R185, RZ, RZ, RZ ;  /* 0x000000ffffb97224 */ /* 0x000fc600078e00ff */
[CC--:B------:R-:W-:Y:S02]  /*0b30*/  LEA.HI R4, R3.reuse, R6.reuse, RZ, 0x4 ;  /* 0x0000000603047211 */ /* 0x0c0fe400078f20ff */
[CC--:B------:R-:W-:Y:S02]  /*0b40*/  LEA.HI R5, R3.reuse, R6.reuse, RZ, 0x5 ;  /* 0x0000000603057211 */ /* 0x0c0fe400078f28ff */
[CC--:B------:R-:W-:Y:S02]  /*0b50*/  LEA.HI R0, R3.reuse, R6.reuse, RZ, 0x7 ;  /* 0x0000000603007211 */ /* 0x0c0fe400078f38ff */
[CC--:B------:R-:W-:Y:S02]  /*0b60*/  LEA.HI R13, R3.reuse, R6.reuse, RZ, 0x2 ;  /* 0x00000006030d7211 */ /* 0x0c0fe400078f10ff */
[----:B------:R-:W-:Y:S02]  /*0b70*/  LEA.HI R3, R3, R6, RZ, 0x3 ;  /* 0x0000000603037211 */ /* 0x000fe400078f18ff */
[----:B------:R-:W-:-:S02]  /*0b80*/  SHF.R.S32.HI R201, RZ, 0x5, R5 ;  /* 0x00000005ffc97819 */ /* 0x000fc40000011405 */
[----:B------:R-:W-:Y:S02]  /*0b90*/  LOP3.LUT R11, R3, 0xfffffff8, RZ, 0xc0, !PT ;  /* 0xfffffff8030b7812 */ /* 0x000fe400078ec0ff */
[----:B------:R-:W-:Y:S02]  /*0ba0*/  LOP3.LUT R3, R4, 0xfffffff0, RZ, 0xc0, !PT ;  /* 0xfffffff004037812 */ /* 0x000fe400078ec0ff */
[----:B------:R-:W-:Y:S01]  /*0bb0*/  SHF.R.S32.HI R8, RZ, 0x1f, R5 ;  /* 0x0000001fff087819 */ /* 0x000fe20000011405 */
[C---:B------:R-:W-:Y:S01]  /*0bc0*/  IMAD.IADD R188, R6.reuse, 0x1, -R11 ;  /* 0x0000000106bc7824 */ /* 0x040fe200078e0a0b */
[----:B------:R-:W-:Y:S01]  /*0bd0*/  SHF.R.S32.HI R7, RZ, 0x4, R4 ;  /* 0x00000004ff077819 */ /* 0x000fe20000011404 */
[----:B------:R-:W-:Y:S01]  /*0be0*/  IMAD.IADD R3, R6, 0x1, -R3 ;  /* 0x0000000106037824 */ /* 0x000fe200078e0a03 */
[----:B------:R-:W-:Y:S01]  /*0bf0*/  LOP3.LUT R5, R0, 0xffffff80, RZ, 0xc0, !PT ;  /* 0xffffff8000057812 */ /* 0x000fe200078ec0ff */
[----:B------:R-:W-:Y:S01]  /*0c00*/  IMAD.SHL.U32 R188, R188, 0x8, RZ ;  /* 0x00000008bcbc7824 */ /* 0x000fe200078e00ff */
[----:B------:R-:W-:-:S02]  /*0c10*/  LEA.HI R4, R4, R7, RZ, 0x1 ;  /* 0x0000000704047211 */ /* 0x000fc400078f08ff */
[----:B------:R-:W-:Y:S01]  /*0c20*/  SHF.R.S32.HI R10, RZ, 0x1f, R3 ;  /* 0x0000001fff0a7819 */ /* 0x000fe20000011403 */
[----:B------:R-:W-:Y:S01]  /*0c30*/  IMAD.IADD R5, R6, 0x1, -R5 ;  /* 0x0000000106057824 */ /* 0x000fe200078e0a05 */
[----:B------:R-:W-:Y:S01]  /*0c40*/  LOP3.LUT R9, R13, 0xfffffffc, RZ, 0xc0, !PT ;  /* 0xfffffffc0d097812 */ /* 0x000fe200078ec0ff */
[----:B------:R-:W-:Y:S01]  /*0c50*/  VIADD R213, R188, 0x40 ;  /* 0x00000040bcd57836 */ /* 0x000fe20000000000 */
[----:B------:R-:W-:Y:S01]  /*0c60*/  LEA.HI R8, R8, R201, RZ, 0x2 ;  /* 0x000000c908087211 */ /* 0x000fe200078f10ff */
[----:B------:R-:W-:Y:S01]  /*0c70*/  VIADD R211, R188, 0xc0 ;  /* 0x000000c0bcd37836 */ /* 0x000fe20000000000 */
[----:B------:R-:W-:Y:S01]  /*0c80*/  SHF.R.S32.HI R184, RZ, 0x2, R13 ;  /* 0x00000002ffb87819 */ /* 0x000fe2000001140d */
[----:B------:R-:W-:Y:S01]  /*0c90*/  IMAD.IADD R186, R6, 0x1, -R9 ;  /* 0x0000000106ba7824 */ /* 0x000fe200078e0a09 */
[----:B------:R-:W-:Y:S01]  /*0ca0*/  LEA.HI R11, R10, R3, RZ, 0x3 ;  /* 0x000000030a0b7211 */ /* 0x000fe200078f18ff */
[----:B------:R-:W-:Y:S01]  /*0cb0*/  VIADD R209, R188, 0x140 ;  /* 0x00000140bcd17836 */ /* 0x000fe20000000000 */
[----:B------:R-:W-:Y:S01]  /*0cc0*/  LOP3.LUT R4, R4, 0x1ffffffe, RZ, 0xc0, !PT ;  /* 0x1ffffffe04047812 */ /* 0x000fe200078ec0ff */
[----:B------:R-:W-:Y:S01]  /*0cd0*/  VIADD R14, R184, 0x20 ;  /* 0x00000020b80e7836 */ /* 0x000fe20000000000 */
[----:B------:R-:W-:Y:S01]  /*0ce0*/  SHF.R.S32.HI R20, RZ, 0x7, R0 ;  /* 0x00000007ff147819 */ /* 0x000fe20000011400 */
[----:B------:R-:W-:Y:S01]  /*0cf0*/  IMAD.SHL.U32 R16, R186, 0x8, RZ ;  /* 0x00000008ba107824 */ /* 0x000fe200078e00ff */
[----:B------:R-:W-:Y:S01]  /*0d00*/  LOP3.LUT R8, R8, 0x3ffffc, RZ, 0xc0, !PT ;  /* 0x003ffffc08087812 */ /* 0x000fe200078ec0ff */
[----:B------:R-:W-:Y:S01]  /*0d10*/  IMAD.IADD R4, R7, 0x1, -R4 ;  /* 0x0000000107047824 */ /* 0x000fe200078e0a04 */
[----:B------:R-:W-:Y:S01]  /*0d20*/  LOP3.LUT R12, R11, 0xfffffff8, RZ, 0xc0, !PT ;  /* 0xfffffff80b0c7812 */ /* 0x000fe200078ec0ff */
[----:B------:R-:W-:Y:S01]  /*0d30*/  IMAD R15, R20, 0x100, R3 ;  /* 0x00000100140f7824 */ /* 0x000fe200078e0203 */
[----:B------:R-:W-:Y:S01]  /*0d40*/  SHF.R.S32.HI R6, RZ, 0x1f, R5 ;  /* 0x0000001fff067819 */ /* 0x000fe20000011405 */
[----:B------:R-:W-:Y:S01]  /*0d50*/  IMAD.IADD R8, R201, 0x1, -R8 ;  /* 0x00000001c9087824 */ /* 0x000fe200078e0a08 */
[----:B------:R-:W-:Y:S01]  /*0d60*/  LEA.HI R0, R0, R20, RZ, 0x1 ;  /* 0x0000001400007211 */ /* 0x000fe200078f08ff */
[----:B------:R-:W-:Y:S01]  /*0d70*/  IMAD.IADD R12, R3, 0x1, -R12 ;  /* 0x00000001030c7824 */ /* 0x000fe200078e0a0c */
[----:B------:R-:W-:Y:S01]  /*0d80*/  LEA.HI R7, R6, R5, RZ, 0x2 ;  /* 0x0000000506077211 */ /* 0x000fe200078f10ff */
[----:B------:R-:W-:Y:S01]  /*0d90*/  IMAD R15, R8, 0x10, R15 ;  /* 0x00000010080f7824 */ /* 0x000fe200078e020f */
[----:B------:R-:W-:Y:S01]  /*0da0*/  SHF.R.S32.HI R3, RZ, 0x1f, R14 ;  /* 0x0000001fff037819 */ /* 0x000fe2000001140e */
[----:B------:R-:W-:Y:S01]  /*0db0*/  IMAD.SHL.U32 R4, R4, 0x8, RZ ;  /* 0x0000000804047824 */ /* 0x000fe200078e00ff */
[--C-:B------:R-:W-:Y:S01]  /*0dc0*/  SHF.R.S32.HI R9, RZ, 0x2, R7.reuse ;  /* 0x00000002ff097819 */ /* 0x100fe20000011407 */
[----:B------:R-:W-:Y:S01]  /*0dd0*/  IMAD.SHL.U32 R11, R11, 0x40, RZ ;  /* 0x000000400b0b7824 */ /* 0x000fe200078e00ff */
[----:B------:R-:W-:Y:S01]  /*0de0*/  SHF.R.S32.HI R10, RZ, 0x1f, R7 ;  /* 0x0000001fff0a7819 */ /* 0x000fe20000011407 */
[----:B------:R-:W-:Y:S01]  /*0df0*/  STL [R1+0x44], R20 ;  /* 0x0000441401007387 */ /* 0x000fe20000100800 */
[----:B------:R-:W-:Y:S01]  /*0e00*/  LOP3.LUT R8, R7, 0x7ffffffc, RZ, 0xc0, !PT ;  /* 0x7ffffffc07087812 */ /* 0x000fe200078ec0ff */
[----:B------:R-:W-:Y:S01]  /*0e10*/  VIADD R212, R188, 0x80 ;  /* 0x00000080bcd47836 */ /* 0x000fe20000000000 */
[----:B------:R-:W-:Y:S01]  /*0e20*/  LEA.HI R7, R3, R14, RZ, 0x3 ;  /* 0x0000000e03077211 */ /* 0x000fe200078f18ff */
[----:B------:R-:W-:Y:S01]  /*0e30*/  IMAD.SHL.U32 R3, R12, 0x40, RZ ;  /* 0x000000400c037824 */ /* 0x000fe200078e00ff */
[----:B------:R-:W-:Y:S01]  /*0e40*/  LEA.HI R10, R10, R9, RZ, 0x3 ;  /* 0x000000090a0a7211 */ /* 0x000fe200078f18ff */
[----:B------:R-:W-:Y:S01]  /*0e50*/  IMAD.IADD R202, R5, 0x1, -R8 ;  /* 0x0000000105ca7824 */ /* 0x000fe200078e0a08 */
[----:B------:R-:W-:Y:S01]  /*0e60*/  LOP3.LUT R0, R0, 0xfffffe, RZ, 0xc0, !PT ;  /* 0x00fffffe00007812 */ /* 0x000fe200078ec0ff */
[--C-:B------:R-:W-:Y:S01]  /*0e70*/  IMAD.U32 R8, R15, 0x40, R4.reuse ;  /* 0x000000400f087824 */ /* 0x100fe200078e0004 */
[----:B------:R-:W-:Y:S01]  /*0e80*/  LOP3.LUT R3, R3, 0x1c0, RZ, 0xc0, !PT ;  /* 0x000001c003037812 */ /* 0x000fe200078ec0ff */
[----:B------:R-:W-:Y:S01]  /*0e90*/  IMAD.SHL.U32 R14, R14, 0x40, RZ ;  /* 0x000000400e0e7824 */ /* 0x000fe200078e00ff */
[----:B------:R-:W-:Y:S01]  /*0ea0*/  LOP3.LUT R10, R10, 0xfffffff8, RZ, 0xc0, !PT ;  /* 0xfffffff80a0a7812 */ /* 0x000fe200078ec0ff */
[----:B------:R-:W-:Y:S01]  /*0eb0*/  IMAD.SHL.U32 R7, R7, 0x40, RZ ;  /* 0x0000004007077824 */ /* 0x000fe200078e00ff */
[----:B------:R-:W-:Y:S01]  /*0ec0*/  LOP3.LUT R4, R3, 0x8, R4, 0xf8, !PT ;  /* 0x0000000803047812 */ /* 0x000fe200078ef804 */
[----:B------:R0:W-:Y:S01]  /*0ed0*/  STL [R1+0x6c], R8 ;  /* 0x00006c0801007387 */ /* 0x0001e20000100800 */
[----:B------:R-:W-:Y:S01]  /*0ee0*/  SHF.R.U32.HI R3, RZ, 0x3, R3 ;  /* 0x00000003ff037819 */ /* 0x000fe20000011603 */
[----:B------:R-:W-:Y:S01]  /*0ef0*/  IMAD.IADD R189, R9, 0x1, -R10 ;  /* 0x0000000109bd7824 */ /* 0x000fe200078e0a0a */
[----:B------:R-:W-:Y:S01]  /*0f00*/  LEA.HI R6, R6, R5, RZ, 0x5 ;  /* 0x0000000506067211 */ /* 0x000fe200078f28ff */
[----:B------:R-:W-:Y:S01]  /*0f10*/  IMAD.IADD R0, R20, 0x1, -R0 ;  /* 0x0000000114007824 */ /* 0x000fe200078e0a00 */
[----:B------:R-:W-:Y:S01]  /*0f20*/  LOP3.LUT R5, R14, 0x1c0, RZ, 0xc0, !PT ;  /* 0x000001c00e057812 */ /* 0x000fe200078ec0ff */
[----:B------:R-:W-:Y:S01]  /*0f30*/  IMAD.SHL.U32 R202, R202, 0x2, RZ ;  /* 0x00000002caca7824 */ /* 0x000fe200078e00ff */
[----:B------:R-:W-:Y:S01]  /*0f40*/  LOP3.LUT R3, R4, R3, RZ, 0x3c, !PT ;  /* 0x0000000304037212 */ /* 0x000fe200078e3cff */
[----:B------:R-:W-:Y:S01]  /*0f50*/  VIADD R210, R188, 0x100 ;  /* 0x00000100bcd27836 */ /* 0x000fe20000000000 */
[----:B------:R-:W-:-:S02]  /*0f60*/  SHF.R.U32.HI R9, RZ, 0x3, R5 ;  /* 0x00000003ff097819 */ /* 0x000fc40000011605 */
[----:B0-----:R-:W-:Y:S02]  /*0f70*/  LOP3.LUT R8, R11, 0x7ffffe00, RZ, 0xc0, !PT ;  /* 0x7ffffe000b087812 */ /* 0x001fe400078ec0ff */
[----:B------:R-:W-:Y:S02]  /*0f80*/  LOP3.LUT R5, R5, 0x38, R16, 0xf8, !PT ;  /* 0x0000003805057812 */ /* 0x000fe400078ef810 */
[----:B------:R-:W-:Y:S01]  /*0f90*/  LOP3.LUT R10, R7, 0xfffffe00, RZ, 0xc0, !PT ;  /* 0xfffffe00070a7812 */ /* 0x000fe200078ec0ff */
[----:B------:R-:W-:Y:S01]  /*0fa0*/  IMAD R8, R201, 0x400, R8 ;  /* 0x00000400c9087824 */ /* 0x000fe200078e0208 */
[----:B------:R-:W-:Y:S01]  /*0fb0*/  LEA.HI R4, R186, R186, RZ, 0x1 ;  /* 0x000000baba047211 */ /* 0x000fe200078f08ff */
[----:B------:R-:W-:Y:S01]  /*0fc0*/  IMAD.MOV.U32 R7, RZ, RZ, R19 ;  /* 0x000000ffff077224 */ /* 0x000fe200078e0013 */
[----:B------:R-:W-:Y:S01]  /*0fd0*/  LOP3.LUT R11, R10, R5, R9, 0xf6, !PT ;  /* 0x000000050a0b7212 */ /* 0x000fe200078ef609 */
[----:B------:R-:W-:Y:S01]  /*0fe0*/  IMAD.IADD R3, R8, 0x1, R3 ;  /* 0x0000000108037824 */ /* 0x000fe200078e0203 */
[----:B------:R-:W-:Y:S01]  /*0ff0*/  SHF.R.S32.HI R6, RZ, 0x5, R6 ;  /* 0x00000005ff067819 */ /* 0x000fe20000011406 */
[----:B------:R-:W-:Y:S01]  /*1000*/  IMAD.SHL.U32 R8, R0, 0x100, RZ ;  /* 0x0000010000087824 */ /* 0x000fe200078e00ff */
[----:B------:R-:W-:Y:S01]  /*1010*/  SHF.R.S32.HI R13, RZ, 0x1f, R13 ;  /* 0x0000001fff0d7819 */ /* 0x000fe2000001140d */
[----:B------:R-:W-:Y:S01]  /*1020*/  IMAD R196, R3, 0x2, R2 ;  /* 0x0000000203c47824 */ /* 0x000fe200078e0202 */
[----:B------:R-:W-:Y:S01]  /*1030*/  LOP3.LUT R9, R4, 0x1ffffffe, RZ, 0xc0, !PT ;  /* 0x1ffffffe04097812 */ /* 0x000fe200078ec0ff */
[----:B------:R-:W-:Y:S01]  /*1040*/  IMAD.IADD R192, R202, 0x1, R8 ;  /* 0x00000001cac07824 */ /* 0x000fe200078e0208 */
[----:B------:R-:W-:Y:S01]  /*1050*/  R2P PR, R12, 0x6 ;  /* 0x000000060c007804 */ /* 0x000fe20000000000 */
[----:B------:R0:W-:Y:S01]  /*1060*/  STL [R1+0x68], R8 ;  /* 0x0000680801007387 */ /* 0x0001e20000100800 */
[----:B------:R-:W-:Y:S01]  /*1070*/  LEA.HI R13, R13, R184, RZ, 0x3 ;  /* 0x000000b80d0d7211 */ /* 0x000fe200078f18ff */
[----:B------:R-:W-:Y:S01]  /*1080*/  IMAD R189, R6, 0x10, R189 ;  /* 0x0000001006bd7824 */ /* 0x000fe200078e02bd */
[----:B------:R-:W-:Y:S01]  /*1090*/  SHF.R.S32.HI R0, RZ, 0x1f, R213 ;  /* 0x0000001fff007819 */ /* 0x000fe200000114d5 */
[----:B------:R-:W-:Y:S01]  /*10a0*/  IMAD.IADD R4, R186, 0x1, -R9 ;  /* 0x00000001ba047824 */ /* 0x000fe200078e0a09 */
[----:B------:R-:W-:Y:S01]  /*10b0*/  SHF.R.S32.HI R0, RZ, 0x1f, R211 ;  /* 0x0000001fff007819 */ /* 0x000fe200000114d3 */
[C---:B------:R-:W-:Y:S01]  /*10c0*/  VIADD R28, R192.reuse, 0x8 ;  /* 0x00000008c01c7836 */ /* 0x040fe20000000000 */
[----:B------:R-:W-:Y:S01]  /*10d0*/  SHF.R.S32.HI R0, RZ, 0x1f, R209 ;  /* 0x0000001fff007819 */ /* 0x000fe200000114d1 */
[C---:B------:R-:W-:Y:S01]  /*10e0*/  VIADD R25, R192.reuse, 0x20 ;  /* 0x00000020c0197836 */ /* 0x040fe20000000000 */
[----:B------:R-:W-:Y:S01]  /*10f0*/  LOP3.LUT R13, R13, 0xfffffff8, RZ, 0xc0, !PT ;  /* 0xfffffff80d0d7812 */ /* 0x000fe200078ec0ff */
[----:B0-----:R-:W-:Y:S01]  /*1100*/  IMAD R8, R11, 0x2, R2 ;  /* 0x000000020b087824 */ /* 0x001fe200078e0202 */
[----:B------:R-:W-:Y:S01]  /*1110*/  SHF.R.S32.HI R0, RZ, 0x1f, R192 ;  /* 0x0000001fff007819 */ /* 0x000fe200000114c0 */
[C---:B------:R-:W-:Y:S01]  /*1120*/  VIADD R20, R192.reuse, 0x38 ;  /* 0x00000038c0147836 */ /* 0x040fe20000000000 */
[----:B------:R-:W-:Y:S01]  /*1130*/  SHF.R.S32.HI R9, RZ, 0x1f, R212 ;  /* 0x0000001fff097819 */ /* 0x000fe200000114d4 */
[C---:B------:R-:W-:Y:S01]  /*1140*/  VIADD R14, R192.reuse, 0x50 ;  /* 0x00000050c00e7836 */ /* 0x040fe20000000000 */
[----:B------:R0:W-:Y:S01]  /*1150*/  STL [R1+0x64], R8 ;  /* 0x0000640801007387 */ /* 0x0001e20000100800 */
[C---:B------:R-:W-:Y:S01]  /*1160*/  VIADD R11, R192.reuse, 0x68 ;  /* 0x00000068c00b7836 */ /* 0x040fe20000000000 */
[----:B------:R-:W-:Y:S01]  /*1170*/  SHF.R.S32.HI R9, RZ, 0x1f, R210 ;  /* 0x0000001fff097819 */ /* 0x000fe200000114d2 */
[----:B------:R-:W-:Y:S01]  /*1180*/  VIADD R0, R192, 0x88 ;  /* 0x00000088c0007836 */ /* 0x000fe20000000000 */
[----:B------:R-:W-:Y:S01]  /*1190*/  SEL R198, R198, 0xffffffe0, !P1 ;  /* 0xffffffe0c6c67807 */ /* 0x000fe20004800000 */
[----:B------:R-:W-:Y:S01]  /*11a0*/  IMAD R203, R4, 0x8, R189 ;  /* 0x0000000804cb7824 */ /* 0x000fe200078e02bd */
        /* <DEDUP_REMOVED lines=59> */
[----:B------:R-:W-:Y:S01]  /*1560*/  @P2 VIADD R197, R199, 0xffffffc0 ;  /* 0xffffffc0c7c52836 */ /* 0x000fe20000000000 */
[----:B------:R-:W-:Y:S01]  /*1570*/  SHF.R.S32.HI R0, RZ, 0x1f, R218 ;  /* 0x0000001fff007819 */ /* 0x000fe200000114da */
[----:B------:R-:W-:-:S02]  /*1580*/  IMAD.MOV.U32 R6, RZ, RZ, R18 ;  /* 0x000000ffff067224 */ /* 0x000fc400078e0012 */
[----:B------:R-:W-:Y:S02]  /*1590*/  IMAD.IADD R199, R199, 0x1, R198 ;  /* 0x00000001c7c77824 */ /* 0x000fe400078e02c6 */
[----:B------:R-:W-:Y:S02]  /*15a0*/  IMAD.MOV.U32 R5, RZ, RZ, R17 ;  /* 0x000000ffff057224 */ /* 0x000fe400078e0011 */
[----:B------:R-:W-:Y:S02]  /*15b0*/  IMAD.MOV.U32 R18, RZ, RZ, RZ ;  /* 0x000000ffff127224 */ /* 0x000fe400078e00ff */
[----:B------:R-:W-:Y:S02]  /*15c0*/  VIADD R191, R186, 0x10 ;  /* 0x00000010babf7836 */ /* 0x000fe40000000000 */
[----:B------:R-:W-:-:S07]  /*15d0*/  IMAD.IADD R198, R198, 0x1, R197 ;  /* 0x00000001c6c67824 */ /* 0x000fce00078e02c5 */
.L_x_7995:
[----:B0-----:R-:W0:Y:S01]  /*15e0*/  LDC.64 R206, c[0x0][0xc88] ;  /* 0x00032200ffce7b82 */ /* 0x001e220000000a00 */
[----:B------:R-:W-:Y:S01]  /*15f0*/  ULDC.64 UR4, c[0x0][0xa28] ;  /* 0x00028a0000047ab9 */ /* 0x000fe20000000a00 */
[----:B------:R-:W-:Y:S01]  /*1600*/  ULDC.64 UR8, c[0x0][0xa18] ;  /* 0x0002860000087ab9 */ /* 0x000fe20000000a00 */
[----:B------:R-:W-:Y:S01]  /*1610*/  ULDC.64 UR6, c[0x0][0xa08] ;  /* 0x0002820000067ab9 */ /* 0x000fe20000000a00 */
[----:B0-----:R-:W-:-:S06]  /*1620*/  IMAD.WIDE R206, R7, 0x4, R206 ;  /* 0x0000000407ce7825 */ /* 0x001fcc00078e02ce */
[----:B--2---:R-:W2:Y:S01]  /*1630*/  LDG.E R206, desc[UR42][R206.64] ;  /* 0x0000002acece7981 */ /* 0x004ea2000c1e1900 */
[----:B------:R-:W-:Y:S01]  /*1640*/  ISETP.NE.U32.AND P2, PT, RZ, UR4, PT ;  /* 0x00000004ff007c0c */ /* 0x000fe2000bf45070 */
[----:B-1-345:R-:W-:Y:S01]  /*1650*/  IMAD.MOV.U32 R15, RZ, RZ, RZ ;  /* 0x000000ffff0f7224 */ /* 0x03afe200078e00ff */
        /* <DEDUP_REMOVED lines=35> */
[----:B------:R-:W-:Y:S02]  /*1890*/  LEA.HI R205, R0, R3, RZ, 0x10 ;  /* 0x0000000300cd7211 */ /* 0x000fe400078f80ff */
        /* <DEDUP_REMOVED lines=11> */
.L_x_7849:
[----:B------:R-:W-:Y:S02]  /*1950*/  IMAD.U32 R40, RZ, RZ, UR5 ;  /* 0x00000005ff287e24 */ /* 0x000fe4000f8e00ff */
[----:B------:R-:W-:Y:S01]  /*1960*/  IMAD.U32 R24, RZ, RZ, UR4 ;  /* 0x00000004ff187e24 */ /* 0x000fe2000f8e00ff */
[----:B------:R-:W-:Y:S06]  /*1970*/  @!P2 BRA `(.L_x_7850) ;  /* 0x000000000010a947 */ /* 0x000fec0003800000 */
[----:B------:R-:W-:-:S04]  /*1980*/  IADD3 R6, P0, R207, UR8, RZ ;  /* 0x00000008cf067c10 */ /* 0x000fc8000ff1e0ff */
[----:B------:R-:W-:-:S05]  /*1990*/  IADD3.X R7, R208, UR9, RZ, P0, !PT ;  /* 0x00000009d0077c10 */ /* 0x000fca00087fe4ff */
[----:B------:R0:W5:Y:S01]  /*19a0*/  LDG.E R24, desc[UR42][R6.64] ;  /* 0x0000002a06187981 */ /* 0x000162000c1e1900 */
[----:B------:R-:W-:Y:S05]  /*19b0*/  BRA `(.L_x_7851) ;  /* 0x0000000000107947 */ /* 0x000fea0003800000 */
.L_x_7850:
[----:B------:R-:W-:Y:S05]  /*19c0*/  @!P0 BRA `(.L_x_7851) ;  /* 0x00000000000c8947 */ /* 0x000fea0003800000 */
[----:B------:R-:W2:Y:S04]  /*19d0*/  LDG.E R3, desc[UR42][R8.64] ;  /* 0x0000002a08037981 */ /* 0x000ea8000c1e1900 */
[----:B------:R-:W2:Y:S02]  /*19e0*/  LDG.E R24, desc[UR42][R8.64+0x4] ;  /* 0x0000042a08187981 */ /* 0x000ea4000c1e1900 */
[----:B--2---:R-:W-:-:S07]  /*19f0*/  IMAD.IADD R24, R24, 0x1, -R3 ;  /* 0x0000000118187824 */ /* 0x004fce00078e0a03 */
.L_x_7851:
        /* <DEDUP_REMOVED lines=9> */
[----:B------:R-:W-:Y:S01]  /*1a90*/  ISETP.NE.U32.AND P1, PT, RZ, UR4, PT ;  /* 0x00000004ff007c0c */ /* 0x000fe2000bf25070 */
[----:B-----5:R-:W-:-:S03]  /*1aa0*/  IMAD.MOV.U32 R152, RZ, RZ, R24 ;  /* 0x000000ffff987224 */ /* 0x020fc600078e0018 */
[----:B------:R-:W-:-:S13]  /*1ab0*/  ISETP.NE.AND.EX P1, PT, RZ, UR5, PT, P1 ;  /* 0x00000005ff007c0c */ /* 0x000fda000bf25310 */
[----:B------:R-:W-:-:S04]  /*1ac0*/  @P1 IADD3 R8, P2, R207, UR4, RZ ;  /* 0x00000004cf081c10 */ /* 0x000fc8000ff5e0ff */
[----:B------:R-:W-:-:S05]  /*1ad0*/  @P1 IADD3.X R9, R208, UR5, RZ, P2, !PT ;  /* 0x00000005d0091c10 */ /* 0x000fca00097fe4ff */
[----:B------:R3:W5:Y:S01]  /*1ae0*/  @P1 LDG.E R152, desc[UR42][R8.64] ;  /* 0x0000002a08981981 */ /* 0x000762000c1e1900 */
[----:B-1----:R-:W-:Y:S01]  /*1af0*/  ISETP.NE.AND P1, PT, R4, 0x1, PT ;  /* 0x000000010400780c */ /* 0x002fe20003f25270 */
[----:B------:R-:W-:Y:S01]  /*1b00*/  IMAD.SHL.U32 R194, R5, 0x40, RZ ;  /* 0x0000004005c27824 */ /* 0x000fe200078e00ff */
[----:B------:R-:W-:Y:S01]  /*1b10*/  BSSY B0, `(.L_x_7852) ;  /* 0x0000035000007945 */ /* 0x000fe20003800000 */
[----:B------:R-:W-:Y:S01]  /*1b20*/  IMAD.IADD R15, R24, 0x1, -R15 ;  /* 0x00000001180f7824 */ /* 0x000fe200078e0a0f */
        /* <DEDUP_REMOVED lines=18> */
[----:B---3--:R-:W-:Y:S01]  /*1c50*/  VIMNMX R9, R43, R0, PT ;  /* 0x000000002b097248 */ /* 0x008fe20003fe0100 */
[----:B------:R-:W-:-:S03]  /*1c60*/  IMAD.MOV.U32 R0, RZ, RZ, RZ ;  /* 0x000000ffff007224 */ /* 0x000fc600078e00ff */
        /* <DEDUP_REMOVED lines=31> */
.L_x_7853:
[----:B------:R-:W-:Y:S05]  /*1e60*/  BSYNC B0 ;  /* 0x0000000000007941 */ /* 0x000fea0003800000 */
.L_x_7852:
        /* <DEDUP_REMOVED lines=36> */
.L_x_7856:
[----:B------:R-:W-:Y:S05]  /*20b0*/  BSYNC B6 ;  /* 0x0000000000067941 */ /* 0x000fea0003800000 */
.L_x_7855:
        /* <DEDUP_REMOVED lines=20> */
.L_x_7858:
[----:B------:R-:W-:Y:S05]  /*2200*/  BSYNC B6 ;  /* 0x0000000000067941 */ /* 0x000fea0003800000 */
.L_x_7857:
[----:B------:R-:W-:Y:S01]  /*2210*/  ULDC.64 UR4, c[0x0][0x9f8] ;  /* 0x00027e0000047ab9 */ /* 0x000fe20000000a00 */
[----:B------:R-:W-:Y:S01]  /*2220*/  IMAD.MOV.U32 R0, RZ, RZ, R206 ;  /* 0x000000ffff007224 */ /* 0x000fe200078e00ce */
[----:B------:R-:W-:Y:S01]  /*2230*/  ISETP.NE.U32.AND P0, PT, RZ, UR4, PT ;  /* 0x00000004ff007c0c */ /* 0x000fe2000bf05070 */
[----:B------:R-:W0:Y:S01]  /*2240*/  LDC.64 R6, c[0x0][0x300] ;  /* 0x0000c000ff067b82 */ /* 0x000e220000000a00 */
        /* <DEDUP_REMOVED lines=10> */
[CC--:B0-----:R-:W-:Y:S01]  /*22f0*/  IMAD.WIDE.U32 R8, R25.reuse, R6.reuse, RZ ;  /* 0x0000000619087225 */ /* 0x0c1fe200078e00ff */
        /* <DEDUP_REMOVED lines=8> */
[----:B-1----:R-:W-:Y:S01]  /*2380*/  ISETP.GE.AND P2, PT, R16, R27, PT ;  /* 0x0000001b1000720c */ /* 0x002fe20003f46270 */
[----:B------:R-:W1:Y:S01]  /*2390*/  LDC.64 R4, c[0x0][0x3f8] ;  /* 0x0000fe00ff047b82 */ /* 0x000e620000000a00 */
[----:B------:R-:W-:Y:S01]  /*23a0*/  SHF.R.S32.HI R187, RZ, 0x1f, R186 ;  /* 0x0000001fffbb7819 */ /* 0x000fe200000114ba */
[----:B------:R-:W-:Y:S01]  /*23b0*/  IMAD.IADD R9, R9, 0x1, R3 ;  /* 0x0000000109097824 */ /* 0x000fe200078e0203 */
[----:B------:R-:W-:Y:S01]  /*23c0*/  LOP3.LUT R58, R58, 0x1c0, RZ, 0xc0, !PT ;  /* 0x000001c03a3a7812 */ /* 0x000fe200078ec0ff */
[----:B------:R-:W-:Y:S01]  /*23d0*/  IMAD R13, R73, R6, RZ ;  /* 0x00000006490d7224 */ /* 0x000fe200078e02ff */
[----:B------:R-:W-:Y:S01]  /*23e0*/  P2R R74, PR, RZ, 0x4 ;  /* 0x00000004ff4a7803 */ /* 0x000fe20000000000 */
[----:B------:R-:W-:Y:S01]  /*23f0*/  IMAD.WIDE.U32 R20, R204, UR4, R8 ;  /* 0x00000004cc147c25 */ /* 0x000fe2000f8e0008 */
[----:B------:R-:W-:-:S02]  /*2400*/  SHF.R.U32.HI R54, RZ, 0x3, R58 ;  /* 0x00000003ff367819 */ /* 0x000fc4000001163a */
[----:B------:R-:W-:Y:S01]  /*2410*/  SHF.L.U64.HI R62, R6, 0x6, R7 ;  /* 0x00000006063e7819 */ /* 0x000fe20000010207 */
[----:B------:R-:W-:Y:S01]  /*2420*/  IMAD R21, R204, UR5, R21 ;  /* 0x00000005cc157c24 */ /* 0x000fe2000f8e0215 */
[----:B------:R-:W-:Y:S01]  /*2430*/  ULDC.64 UR4, c[0x0][0x330] ;  /* 0x0000cc0000047ab9 */ /* 0x000fe20000000a00 */
[----:B------:R-:W-:Y:S02]  /*2440*/  IMAD R13, R184, R7, R13 ;  /* 0x00000007b80d7224 */ /* 0x000fe400078e020d */
[----:B------:R-:W-:-:S04]  /*2450*/  IMAD.WIDE.U32 R28, R204, UR4, R16 ;  /* 0x00000004cc1c7c25 */ /* 0x000fc8000f8e0010 */
[----:B------:R-:W-:Y:S01]  /*2460*/  IMAD R29, R204, UR5, R29 ;  /* 0x00000005cc1d7c24 */ /* 0x000fe2000f8e021d */
[----:B------:R-:W-:Y:S01]  /*2470*/  ULDC.64 UR4, c[0x0][0x310] ;  /* 0x0000c40000047ab9 */ /* 0x000fe20000000a00 */
[----:B--2---:R-:W-:-:S04]  /*2480*/  IMAD.WIDE.U32 R34, R184, R56, R186 ;  /* 0x00000038b8227225 */ /* 0x004fc800078e00ba */
[----:B-1----:R-:W-:Y:S01]  /*2490*/  IMAD R8, R73, R4, RZ ;  /* 0x0000000449087224 */ /* 0x002fe200078e02ff */
[----:B------:R-:W-:Y:S01]  /*24a0*/  SHF.L.U64.HI R60, R4, 0x6, R5 ;  /* 0x00000006043c7819 */ /* 0x000fe20000010205 */
[----:B------:R-:W-:Y:S01]  /*24b0*/  IMAD.WIDE.U32 R36, R184, R56, R16 ;  /* 0x00000038b8247225 */ /* 0x000fe200078e0010 */
[----:B0-----:R-:W-:-:S03]  /*24c0*/  LEA.HI R53, R53, 0x8, RZ, 0x19 ;  /* 0x0000000835357811 */ /* 0x001fc600078fc8ff */
[C---:B---3--:R-:W-:Y:S02]  /*24d0*/  IMAD R11, R184.reuse, R5, R8 ;  /* 0x00000005b80b7224 */ /* 0x048fe400078e0208 */
[----:B------:R-:W-:-:S04]  /*24e0*/  IMAD.WIDE.U32 R8, R184, R6, R16 ;  /* 0x00000006b8087225 */ /* 0x000fc800078e0010 */
[----:B------:R-:W-:-:S04]  /*24f0*/  IMAD.WIDE.U32 R30, R184, R4, R186 ;  /* 0x00000004b81e7225 */ /* 0x000fc800078e00ba */
[----:B------:R-:W-:-:S04]  /*2500*/  IMAD.WIDE.U32 R32, R184, R4, R16 ;  /* 0x00000004b8207225 */ /* 0x000fc800078e0010 */
[----:B------:R-:W-:Y:S02]  /*2510*/  IMAD.IADD R31, R31, 0x1, R11 ;  /* 0x000000011f1f7824 */ /* 0x000fe400078e020b */
[----:B------:R-:W-:Y:S02]  /*2520*/  IMAD.IADD R33, R11, 0x1, R33 ;  /* 0x000000010b217824 */ /* 0x000fe400078e0221 */
[----:B-----5:R-:W-:-:S04]  /*2530*/  IMAD.WIDE.U32 R30, R152, R4, R30 ;  /* 0x00000004981e7225 */ /* 0x020fc800078e001e */
[----:B------:R-:W-:Y:S02]  /*2540*/  VIADD R55, R16, 0x20 ;  /* 0x0000002010377836 */ /* 0x000fe40000000000 */
[----:B------:R-:W-:-:S04]  /*2550*/  IMAD.WIDE.U32 R32, R152, R4, R32 ;  /* 0x0000000498207225 */ /* 0x000fc800078e0020 */
[----:B------:R-:W-:Y:S02]  /*2560*/  IMAD.SHL.U32 R61, R6, 0x40, RZ ;  /* 0x00000040063d7824 */ /* 0x000fe400078e00ff */
[----:B------:R-:W-:Y:S02]  /*2570*/  IMAD.SHL.U32 R59, R4, 0x40, RZ ;  /* 0x00000040043b7824 */ /* 0x000fe400078e00ff */
[----:B------:R-:W-:Y:S01]  /*2580*/  IMAD.SHL.U32 R52, R27, 0x2, RZ ;  /* 0x000000021b347824 */ /* 0x000fe200078e00ff */
[----:B----4-:R-:W-:-:S04]  /*2590*/  SHF.R.S32.HI R3, RZ, 0x1f, R0 ;  /* 0x0000001fff037819 */ /* 0x010fc80000011400 */
[----:B------:R-:W-:Y:S02]  /*25a0*/  SEL R10, R3, RZ, !P0 ;  /* 0x000000ff030a7207 */ /* 0x000fe40004000000 */
[----:B------:R-:W-:-:S03]  /*25b0*/  SEL R3, R0, RZ, !P0 ;  /* 0x000000ff00037207 */ /* 0x000fc60004000000 */
[----:B------:R-:W-:Y:S02]  /*25c0*/  IMAD R0, R10, UR4, RZ ;  /* 0x000000040a007c24 */ /* 0x000fe4000f8e02ff */
[----:B------:R-:W-:-:S04]  /*25d0*/  IMAD.WIDE.U32 R20, R3, UR4, R20 ;  /* 0x0000000403147c25 */ /* 0x000fc8000f8e0014 */
[----:B------:R-:W-:Y:S01]  /*25e0*/  IMAD R65, R3, UR5, R0 ;  /* 0x0000000503417c24 */ /* 0x000fe2000f8e0200 */
[----:B------:R-:W-:Y:S01]  /*25f0*/  ULDC.64 UR4, c[0x0][0x338] ;  /* 0x0000ce0000047ab9 */ /* 0x000fe20000000a00 */
[----:B------:R-:W-:Y:S01]  /*2600*/  IADD3 R72, P0, R20, R8, RZ ;  /* 0x0000000814487210 */ /* 0x000fe20007f1e0ff */
[----:B------:R-:W-:Y:S02]  /*2610*/  IMAD R10, R10, UR4, RZ ;  /* 0x000000040a0a7c24 */ /* 0x000fe4000f8e02ff */
[----:B------:R-:W-:Y:S02]  /*2620*/  IMAD.IADD R65, R21, 0x1, R65 ;  /* 0x0000000115417824 */ /* 0x000fe400078e0241 */
[----:B------:R-:W-:Y:S01]  /*2630*/  IMAD.WIDE.U32 R28, R3, UR4, R28 ;  /* 0x00000004031c7c25 */ /* 0x000fe2000f8e001c */
[----:B------:R-:W-:Y:S02]  /*2640*/  ULDC UR4, c[0x0][0x2f4] ;  /* 0x0000bd0000047ab9 */ /* 0x000fe40000000800 */
[----:B------:R-:W-:Y:S01]  /*2650*/  IADD3.X R64, R65, R9, R13, P0, !PT ;  /* 0x0000000941407210 */ /* 0x000fe200007fe40d */
[----:B------:R-:W-:Y:S01]  /*2660*/  IMAD R15, R3, UR5, R10 ;  /* 0x00000005030f7c24 */ /* 0x000fe2000f8e020a */
[----:B------:R-:W-:Y:S01]  /*2670*/  SEL R3, R27, RZ, P2 ;  /* 0x000000ff1b037207 */ /* 0x000fe20001000000 */
[----:B------:R-:W-:Y:S01]  /*2680*/  IMAD R0, R73, R56, RZ ;  /* 0x0000003849007224 */ /* 0x000fe200078e02ff */
[----:B------:R-:W-:-:S02]  /*2690*/  IADD3 R38, P0, R184, R25, RZ ;  /* 0x00000019b8267210 */ /* 0x000fc40007f1e0ff */
[----:B------:R-:W-:Y:S01]  /*26a0*/  ISETP.GE.AND P4, PT, R16, UR4, PT ;  /* 0x0000000410007c0c */ /* 0x000fe2000bf86270 */
[----:B------:R-:W-:Y:S01]  /*26b0*/  IMAD R9, R184, R57, R0 ;  /* 0x00000039b8097224 */ /* 0x000fe200078e0200 */
[----:B------:R-:W-:Y:S01]  /*26c0*/  ISETP.GE.AND P3, PT, R55, UR4, PT ;  /* 0x0000000437007c0c */ /* 0x000fe2000bf66270 */
[----:B------:R-:W-:Y:S02]  /*26d0*/  IMAD.IADD R3, R16, 0x1, R3 ;  /* 0x0000000110037824 */ /* 0x000fe400078e0203 */
[----:B------:R-:W-:Y:S02]  /*26e0*/  IMAD.IADD R35, R35, 0x1, R9 ;  /* 0x0000000123237824 */ /* 0x000fe400078e0209 */
[----:B------:R-:W-:Y:S01]  /*26f0*/  IMAD.IADD R37, R9, 0x1, R37 ;  /* 0x0000000109257824 */ /* 0x000fe200078e0225 */
[----:B------:R-:W-:Y:S01]  /*2700*/  SHF.R.S32.HI R9, RZ, 0x1f, R152 ;  /* 0x0000001fff097819 */ /* 0x000fe20000011498 */
[----:B------:R-:W-:Y:S01]  /*2710*/  IMAD.WIDE.U32 R34, R152, R56, R34 ;  /* 0x0000003898227225 */ /* 0x000fe200078e0022 */
[----:B------:R-:W-:-:S03]  /*2720*/  SHF.R.S32.HI R0, RZ, 0x1f, R3 ;  /* 0x0000001fff007819 */ /* 0x000fc60000011403 */
[----:B------:R-:W-:Y:S01]  /*2730*/  IMAD.WIDE.U32 R36, R152, R56, R36 ;  /* 0x0000003898247225 */ /* 0x000fe200078e0024 */
[----:B------:R-:W-:Y:S02]  /*2740*/  LEA.HI R63, R0, R3, RZ, 0x3 ;  /* 0x00000003003f7211 */ /* 0x000fe400078f18ff */
[----:B------:R-:W-:Y:S01]  /*2750*/  LOP3.LUT R3, R58, 0x18, R16, 0xf8, !PT ;  /* 0x000000183a037812 */ /* 0x000fe200078ef810 */
[----:B------:R-:W-:Y:S01]  /*2760*/  IMAD R0, R9, R4, RZ ;  /* 0x0000000409007224 */ /* 0x000fe200078e02ff */
[----:B------:R-:W-:Y:S01]  /*2770*/  LOP3.LUT R48, R63, 0xfffffff8, RZ, 0xc0, !PT ;  /* 0xfffffff83f307812 */ /* 0x000fe200078ec0ff */
[----:B------:R-:W-:Y:S02]  /*2780*/  IMAD R9, R9, R56, RZ ;  /* 0x0000003809097224 */ /* 0x000fe400078e02ff */
[C---:B------:R-:W-:Y:S01]  /*2790*/  IMAD R49, R152.reuse, R5, R0 ;  /* 0x0000000598317224 */ /* 0x040fe200078e0200 */
[-C--:B------:R-:W-:Y:S01]  /*27a0*/  LOP3.LUT R0, R3, R54.reuse, RZ, 0x3c, !PT ;  /* 0x0000003603007212 */ /* 0x080fe200078e3cff */
[----:B------:R-:W-:Y:S01]  /*27b0*/  IMAD R9, R152, R57, R9 ;  /* 0x0000003998097224 */ /* 0x000fe200078e0209 */
[----:B------:R-:W-:Y:S01]  /*27c0*/  LOP3.LUT R3, R58, 0x38, R63, 0xf8, !PT ;  /* 0x000000383a037812 */ /* 0x000fe200078ef83f */
[----:B------:R-:W-:Y:S01]  /*27d0*/  IMAD.IADD R50, R31, 0x1, R49 ;  /* 0x000000011f327824 */ /* 0x000fe200078e0231 */
[C---:B------:R-:W-:Y:S01]  /*27e0*/  SHF.L.U64.HI R57, R56.reuse, 0x6, R57 ;  /* 0x0000000638397819 */ /* 0x040fe20000010239 */
[----:B------:R-:W-:Y:S01]  /*27f0*/  IMAD R51, R201, 0x200, R0 ;  /* 0x00000200c9337824 */ /* 0x000fe200078e0200 */
[----:B------:R-:W-:Y:S01]  /*2800*/  LOP3.LUT R0, R3, R54, RZ, 0x3c, !PT ;  /* 0x0000003603007212 */ /* 0x000fe200078e3cff */
[----:B------:R-:W-:Y:S01]  /*2810*/  IMAD.SHL.U32 R56, R56, 0x40, RZ ;  /* 0x0000004038387824 */ /* 0x000fe200078e00ff */
[----:B------:R-:W-:Y:S01]  /*2820*/  SHF.R.S32.HI R45, RZ, 0x1f, R48 ;  /* 0x0000001fff2d7819 */ /* 0x000fe20000011430 */
[----:B------:R-:W-:-:S02]  /*2830*/  IMAD.X R39, R12, 0x1, R73, P0 ;  /* 0x000000010c277824 */ /* 0x000fc400000e0649 */
[----:B------:R-:W-:Y:S02]  /*2840*/  IMAD R3, R201, 0x200, R0 ;  /* 0x00000200c9037824 */ /* 0x000fe400078e0200 */
[----:B------:R-:W-:Y:S02]  /*2850*/  IMAD.IADD R49, R49, 0x1, R33 ;  /* 0x0000000131317824 */ /* 0x000fe400078e0221 */
[----:B------:R-:W-:Y:S02]  /*2860*/  IMAD.IADD R47, R35, 0x1, R9 ;  /* 0x00000001232f7824 */ /* 0x000fe400078e0209 */
[----:B------:R-:W-:Y:S02]  /*2870*/  IMAD.IADD R46, R9, 0x1, R37 ;  /* 0x00000001092e7824 */ /* 0x000fe400078e0225 */
[----:B------:R-:W-:-:S07]  /*2880*/  IMAD.IADD R0, R29, 0x1, R15 ;  /* 0x000000011d007824 */ /* 0x000fce00078e020f */
.L_x_7888:
        /* <DEDUP_REMOVED lines=36> */
[----:B------:R-:W-:Y:S01]  /*2ad0*/  IMAD.MOV.U32 R6, RZ, RZ, R34 ;  /* 0x000000ffff067224 */ /* 0x000fe200078e0022 */
[----:B------:R-:W-:Y:S01]  /*2ae0*/  ULDC.64 UR4, c[0x0][0x3e8] ;  /* 0x0000fa0000047ab9 */ /* 0x000fe20000000a00 */
[----:B------:R-:W-:Y:S01]  /*2af0*/  IMAD.MOV.U32 R7, RZ, RZ, R47 ;  /* 0x000000ffff077224 */ /* 0x000fe200078e002f */
[----:B------:R-:W-:Y:S01]  /*2b00*/  ULDC.64 UR6, c[0x0][0x400] ;  /* 0x0001000000067ab9 */ /* 0x000fe20000000a00 */
[----:B------:R-:W-:Y:S02]  /*2b10*/  IMAD R5, R57, R41, RZ ;  /* 0x0000002939057224 */ /* 0x000fe400078e02ff */
[----:B------:R-:W-:Y:S01]  /*2b20*/  IMAD.WIDE.U32 R8, R41, R56, R6 ;  /* 0x0000003829087225 */ /* 0x000fe200078e0006 */
[----:B------:R-:W-:-:S03]  /*2b30*/  IADD3 R7, P0, R30, R4, RZ ;  /* 0x000000041e077210 */ /* 0x000fc60007f1e0ff */
[----:B------:R-:W-:Y:S01]  /*2b40*/  IMAD R5, R69, R56, R5 ;  /* 0x0000003845057224 */ /* 0x000fe200078e0205 */
[----:B------:R-:W-:Y:S01]  /*2b50*/  LEA R4, P5, R8, UR6, 0x1 ;  /* 0x0000000608047c11 */ /* 0x000fe2000f8a08ff */
[----:B------:R-:W-:Y:S01]  /*2b60*/  IMAD.X R10, R70, 0x1, R50, P0 ;  /* 0x00000001460a7824 */ /* 0x000fe200000e0632 */
[----:B------:R-:W-:Y:S01]  /*2b70*/  LEA R6, P0, R7, UR4, 0x1 ;  /* 0x0000000407067c11 */ /* 0x000fe2000f8008ff */
[----:B------:R-:W-:-:S03]  /*2b80*/  IMAD.IADD R5, R9, 0x1, R5 ;  /* 0x0000000109057824 */ /* 0x000fc600078e0205 */
[----:B------:R-:W-:Y:S02]  /*2b90*/  LEA.HI.X R7, R7, UR5, R10, 0x1, P0 ;  /* 0x0000000507077c11 */ /* 0x000fe400080f0c0a */
[----:B------:R-:W-:Y:S02]  /*2ba0*/  CS2R R10, SRZ ;  /* 0x00000000000a7805 */ /* 0x000fe4000001ff00 */
[----:B------:R-:W-:Y:S02]  /*2bb0*/  LEA.HI.X R5, R8, UR7, R5, 0x1, P5 ;  /* 0x0000000708057c11 */ /* 0x000fe4000a8f0c05 */
[----:B------:R-:W-:Y:S02]  /*2bc0*/  CS2R R8, SRZ ;  /* 0x0000000000087805 */ /* 0x000fe4000001ff00 */
[-C--:B------:R-:W-:Y:S02]  /*2bd0*/  ISETP.GE.AND P5, PT, R186, R27.reuse, PT ;  /* 0x0000001bba00720c */ /* 0x080fe40003fa6270 */
[----:B------:R-:W-:-:S11]  /*2be0*/  ISETP.GE.AND P0, PT, R191, R27, PT ;  /* 0x0000001bbf00720c */ /* 0x000fd60003f06270 */
[----:B------:R0:W5:Y:S04]  /*2bf0*/  @!P5 LDG.E.64 R14, desc[UR42][R6.64] ;  /* 0x0000002a060ed981 */ /* 0x000168000c1e1b00 */
[----:B------:R0:W5:Y:S04]  /*2c00*/  @!P0 LDG.E.64 R8, desc[UR42][R6.64+0x20] ;  /* 0x0000202a06088981 */ /* 0x000168000c1e1b00 */
[----:B------:R0:W5:Y:S04]  /*2c10*/  @!P5 LDG.E.64 R24, desc[UR42][R4.64] ;  /* 0x0000002a0418d981 */ /* 0x000168000c1e1b00 */
[----:B------:R0:W5:Y:S02]  /*2c20*/  @!P0 LDG.E.64 R10, desc[UR42][R4.64+0x20] ;  /* 0x0000202a040a8981 */ /* 0x000164000c1e1b00 */
.L_x_7863:
[----:B------:R-:W-:Y:S05]  /*2c30*/  BSYNC B1 ;  /* 0x0000000000017941 */ /* 0x000fea0003800000 */
.L_x_7862:
        /* <DEDUP_REMOVED lines=16> */
.L_x_7864:
[----:B------:R-:W-:Y:S01]  /*2d40*/  IMAD R75, R23, 0x8, R2 ;  /* 0x00000008174b7824 */ /* 0x000fe200078e0202 */
[----:B------:R-:W-:Y:S01]  /*2d50*/  SHF.L.U32 R76, R185, 0x1f, RZ ;  /* 0x0000001fb94c7819 */ /* 0x000fe200000006ff */
[----:B------:R-:W-:Y:S03]  /*2d60*/  BSSY B1, `(.L_x_7865) ;  /* 0x0000003000017945 */ /* 0x000fe60003800000 */
[----:B------:R-:W0:Y:S02]  /*2d70*/  SYNCS.PHASECHK.TRANS64.TRYWAIT P5, [R75+URZ+0x28c90], R76 ;  /* 0x028c904c4b0075a7 */ /* 0x000e2400080a017f */
[----:B0-----:R-:W-:Y:S05]  /*2d80*/  @!P5 BRA `(.L_x_7866) ;  /* 0x000001c0007cd947 */ /* 0x001fea0003800000 */
.L_x_8184:
[----:B------:R-:W-:Y:S05]  /*2d90*/  BSYNC B1 ;  /* 0x0000000000017941 */ /* 0x000fea0003800000 */
.L_x_7865:
        /* <DEDUP_REMOVED lines=48> */
.L_x_7871:
[----:B------:R-:W-:Y:S05]  /*30a0*/  BSYNC B2 ;  /* 0x0000000000027941 */ /* 0x000fea0003800000 */
.L_x_7870:
[----:B--2---:R1:W-:Y:S02]  /*30b0*/  STG.E.128 desc[UR42][R12.64], R4 ;  /* 0x000000040c007986 */ /* 0x0043e4000c101d2a */
.L_x_7869:
[----:B------:R-:W-:Y:S05]  /*30c0*/  BSYNC B1 ;  /* 0x0000000000017941 */ /* 0x000fea0003800000 */
.L_x_7868:
        /* <DEDUP_REMOVED lines=51> */
.L_x_7873:
[----:B------:R-:W-:Y:S05]  /*3400*/  BSYNC B1 ;  /* 0x0000000000017941 */ /* 0x000fea0003800000 */
.L_x_7872:
[----:B-1----:R2:W-:Y:S01]  /*3410*/  STG.E.128 desc[UR42][R12.64+0x40], R4 ;  /* 0x000040040c007986 */ /* 0x0025e2000c101d2a */
[----:B------:R-:W-:Y:S05]  /*3420*/  BRA `(.L_x_7867) ;  /* 0x0000000c00287947 */ /* 0x000fea0003800000 */
.L_x_7861:
        /* <DEDUP_REMOVED lines=44> */
.L_x_7874:
[----:B------:R-:W-:Y:S01]  /*36f0*/  IMAD R75, R23, 0x8, R2 ;  /* 0x00000008174b7824 */ /* 0x000fe200078e0202 */
[----:B------:R-:W-:Y:S01]  /*3700*/  SHF.L.U32 R76, R185, 0x1f, RZ ;  /* 0x0000001fb94c7819 */ /* 0x000fe200000006ff */
[----:B------:R-:W0:Y:S01]  /*3710*/  LDC R77, c[0x0][0x2f4] ;  /* 0x0000bd00ff4d7b82 */ /* 0x000e220000000800 */
[----:B------:R-:W-:Y:S02]  /*3720*/  BSSY B1, `(.L_x_7875) ;  /* 0x0000003000017945 */ /* 0x000fe40003800000 */
[----:B------:R-:W1:Y:S02]  /*3730*/  SYNCS.PHASECHK.TRANS64.TRYWAIT P5, [R75+URZ+0x28c90], R76 ;  /* 0x028c904c4b0075a7 */ /* 0x000e6400080a017f */
[----:B-1----:R-:W-:Y:S05]  /*3740*/  @!P5 BRA `(.L_x_7876) ;  /* 0x000001b80020d947 */ /* 0x002fea0003800000 */
.L_x_8185:
[----:B------:R-:W-:Y:S05]  /*3750*/  BSYNC B1 ;  /* 0x0000000000017941 */ /* 0x000fea0003800000 */
.L_x_7875:
        /* <DEDUP_REMOVED lines=115> */
.L_x_7878:
[----:B------:R-:W-:Y:S05]  /*3e90*/  BSYNC B1 ;  /* 0x0000000000017941 */ /* 0x000fea0003800000 */
.L_x_7877:
        /* <DEDUP_REMOVED lines=10> */
.L_x_7860:
[----:B------:R-:W-:-:S06]  /*3f40*/  UISETP.NE.AND UP0, UPT, UR37, 0x3, UPT ;  /* 0x000000032500788c */ /* 0x000fcc000bf05270 */
[----:B------:R-:W-:-:S13]  /*3f50*/  PLOP3.LUT P0, PT, PT, PT, UP0, 0x80, 0x0 ;  /* 0x000000000000781c */ /* 0x000fda0003f0f008 */
[----:B------:R-:W-:Y:S05]  /*3f60*/  @!P0 BRA `(.L_x_7879) ;  /* 0x0000000000048947 */ /* 0x000fea0003800000 */
[----:B------:R-:W-:Y:S01]  /*3f70*/  BPT.TRAP 0x1 ;  /* 0x000000040000795c */ /* 0x000fe20000300000 */
.L_x_7879:
        /* <DEDUP_REMOVED lines=8> */
.L_x_8186:
[----:B------:R-:W-:Y:S05]  /*4000*/  BSYNC B1 ;  /* 0x0000000000017941 */ /* 0x000fea0003800000 */
.L_x_7880:
        /* <DEDUP_REMOVED lines=12> */
.L_x_7867:
[----:B------:R-:W-:Y:S05]  /*40d0*/  BSYNC B0 ;  /* 0x0000000000007941 */ /* 0x000fea0003800000 */
.L_x_7859:
        /* <DEDUP_REMOVED lines=17> */
.L_x_7883:
[----:B------:R-:W-:Y:S05]  /*41f0*/  BSYNC B0 ;  /* 0x0000000000007941 */ /* 0x000fea0003800000 */
.L_x_7882:
[----:B------:R-:W2:Y:S01]  /*4200*/  SYNCS.PHASECHK.TRANS64.TRYWAIT P0, [R75+URZ+0x28cb0], R76 ;  /* 0x028cb04c4b0075a7 */ /* 0x000ea2000800017f */
[----:B------:R-:W-:Y:S04]  /*4210*/  BSSY B0, `(.L_x_7884) ;  /* 0x0000002000007945 */ /* 0x000fe80003800000 */
[----:B--2---:R-:W-:Y:S05]  /*4220*/  @!P0 BRA `(.L_x_7885) ;  /* 0x000001ac00908947 */ /* 0x004fea0003800000 */
.L_x_8187:
[----:B------:R-:W-:Y:S05]  /*4230*/  BSYNC B0 ;  /* 0x0000000000007941 */ /* 0x000fea0003800000 */
.L_x_7884:
        /* <DEDUP_REMOVED lines=20> */
[----:B----4-:R-:W-:Y:S01]  /*4380*/  IMAD R25, R9, 0x2, R2 ;  /* 0x0000000209197824 */ /* 0x010fe200078e0202 */
[----:B------:R-:W-:Y:S01]  /*4390*/  ISETP.GE.AND P0, PT, R6, UR4, PT ;  /* 0x0000000406007c0c */ /* 0x000fe2000bf06270 */
[----:B------:R-:W-:-:S02]  /*43a0*/  VIADD R14, R16, 0x80 ;  /* 0x00000080100e7836 */ /* 0x000fc40000000000 */
[----:B------:R-:W-:-:S08]  /*43b0*/  VIADD R24, R16, 0xc0 ;  /* 0x000000c010187836 */ /* 0x000fd00000000000 */
[----:B------:R-:W1:Y:S04]  /*43c0*/  @!P1 LDS.128 R4, [R25+0x400] ;  /* 0x0004000019049984 */ /* 0x000e680000000c00 */
[----:B------:R-:W3:Y:S04]  /*43d0*/  @!P0 LDS.128 R8, [R25+0x2400] ;  /* 0x0024000019088984 */ /* 0x000ee80000000c00 */
[----:B-1----:R-:W-:Y:S01]  /*43e0*/  @!P1 STG.E.128 desc[UR42][R12.64], R4 ;  /* 0x000000040c009986 */ /* 0x002fe2000c101d2a */
[----:B------:R-:W-:Y:S01]  /*43f0*/  ISETP.GE.AND P1, PT, R14, UR4, PT ;  /* 0x000000040e007c0c */ /* 0x000fe2000bf26270 */
[----:B------:R-:W-:-:S02]  /*4400*/  VIADD R14, R16, 0x100 ;  /* 0x00000100100e7836 */ /* 0x000fc40000000000 */
[----:B---3--:R-:W-:Y:S01]  /*4410*/  @!P0 STG.E.128 desc[UR42][R12.64+0x80], R8 ;  /* 0x000080080c008986 */ /* 0x008fe2000c101d2a */
[----:B------:R-:W-:Y:S01]  /*4420*/  ISETP.GE.AND P0, PT, R24, UR4, PT ;  /* 0x0000000418007c0c */ /* 0x000fe2000bf06270 */
        /* <DEDUP_REMOVED lines=16> */
[----:B------:R-:W-:Y:S02]  /*4530*/  IMAD R24, R15, 0x2, R2 ;  /* 0x000000020f187824 */ /* 0x000fe400078e0202 */
[----:B------:R-:W-:-:S06]  /*4540*/  VIADD R15, R16, 0xe0 ;  /* 0x000000e0100f7836 */ /* 0x000fcc0000000000 */
[----:B------:R-:W1:Y:S04]  /*4550*/  @!P1 LDS.128 R4, [R25+0xc400] ;  /* 0x00c4000019049984 */ /* 0x000e680000000c00 */
[----:B------:R-:W3:Y:S04]  /*4560*/  @!P0 LDS.128 R8, [R25+0xe400] ;  /* 0x00e4000019088984 */ /* 0x000ee80000000c00 */
[----:B-1----:R-:W-:Y:S01]  /*4570*/  @!P1 STG.E.128 desc[UR42][R12.64+0x300], R4 ;  /* 0x000300040c009986 */ /* 0x002fe2000c101d2a */
[----:B------:R-:W-:-:S03]  /*4580*/  ISETP.GE.AND P1, PT, R55, UR4, PT ;  /* 0x0000000437007c0c */ /* 0x000fc6000bf26270 */
        /* <DEDUP_REMOVED lines=22> */
[----:B------:R-:W-:-:S03]  /*46f0*/  ISETP.GE.AND P1, PT, R14, UR4, PT ;  /* 0x000000040e007c0c */ /* 0x000fc6000bf26270 */
[----:B---3--:R-:W-:Y:S01]  /*4700*/  @!P0 STG.E.128 desc[UR42][R12.64+0x2c0], R8 ;  /* 0x0002c0080c008986 */ /* 0x008fe2000c101d2a */
[----:B------:R-:W-:-:S09]  /*4710*/  ISETP.GE.AND P0, PT, R15, UR4, PT ;  /* 0x000000040f007c0c */ /* 0x000fd2000bf06270 */
[----:B------:R-:W1:Y:S04]  /*4720*/  @!P1 LDS.128 R4, [R24+0xc400] ;  /* 0x00c4000018049984 */ /* 0x000e680000000c00 */
[----:B------:R-:W3:Y:S04]  /*4730*/  @!P0 LDS.128 R8, [R24+0xe400] ;  /* 0x00e4000018088984 */ /* 0x000ee80000000c00 */
[----:B-1----:R1:W-:Y:S04]  /*4740*/  @!P1 STG.E.128 desc[UR42][R12.64+0x340], R4 ;  /* 0x000340040c009986 */ /* 0x0023e8000c101d2a */
[----:B---3--:R1:W-:Y:S02]  /*4750*/  @!P0 STG.E.128 desc[UR42][R12.64+0x3c0], R8 ;  /* 0x0003c0080c008986 */ /* 0x0083e4000c101d2a */
.L_x_7887:
[----:B------:R-:W-:Y:S05]  /*4760*/  BSYNC B0 ;  /* 0x0000000000007941 */ /* 0x000fea0003800000 */
.L_x_7886:
        /* <DEDUP_REMOVED lines=17> */
.L_x_7854:
[----:B------:R-:W-:Y:S04]  /*4880*/  BSSY B0, `(.L_x_7889) ;  /* 0x0000004000007945 */ /* 0x000fe80003800000 */
[----:B------:R-:W-:Y:S05]  /*4890*/  @P0 BRA `(.L_x_7890) ;  /* 0x0000000000080947 */ /* 0x000fea0003800000 */
[----:B------:R-:W1:Y:S02]  /*48a0*/  FENCE.VIEW.ASYNC.G ;  /* 0x00000000000073c6 */ /* 0x000e640000000100 */
[----:B-1----:R-:W-:Y:S06]  /*48b0*/  BAR.ARV 0xc, 0x180 ;  /* 0x0306000000007b1d */ /* 0x002fec0000002000 */
.L_x_7890:
[----:B------:R-:W-:Y:S05]  /*48c0*/  BSYNC B0 ;  /* 0x0000000000007941 */ /* 0x000fea0003800000 */
.L_x_7889:
[----:B------:R-:W-:Y:S01]  /*48d0*/  UISETP.NE.AND UP0, UPT, UR38, 0x1, UPT ;  /* 0x000000012600788c */ /* 0x000fe2000bf05270 */
[----:B------:R-:W-:Y:S05]  /*48e0*/  BSSY B7, `(.L_x_7891) ;  /* 0x0000c17000077945 */ /* 0x000fea0003800000 */
[----:B------:R-:W-:-:S13]  /*48f0*/  PLOP3.LUT P0, PT, PT, PT, UP0, 0x80, 0x0 ;  /* 0x000000000000781c */ /* 0x000fda0003f0f008 */
[----:B------:R-:W-:Y:S05]  /*4900*/  @!P0 BRA `(.L_x_7892) ;  /* 0x0000002000708947 */ /* 0x000fea0003800000 */
[----:B------:R-:W1:Y:S01]  /*4910*/  LDC R0, c[0x0][0x448] ;  /* 0x00011200ff007b82 */ /* 0x000e620000000800 */
[----:B------:R-:W-:Y:S01]  /*4920*/  VIADD R3, R194, 0x3f ;  /* 0x0000003fc2037836 */ /* 0x000fe20000000000 */
[----:B------:R-:W-:Y:S01]  /*4930*/  BSSY B0, `(.L_x_7893) ;  /* 0x000002b000007945 */ /* 0x000fe20003800000 */
[----:B------:R-:W-:Y:S01]  /*4940*/  IMAD.MOV.U32 R4, RZ, RZ, RZ ;  /* 0x000000ffff047224 */ /* 0x000fe200078e00ff */
[----:B-1----:R-:W-:-:S13]  /*4950*/  ISETP.NE.AND P0, PT, R0, 0x1, PT ;  /* 0x000000010000780c */ /* 0x002fda0003f05270 */
[----:B------:R-:W1:Y:S08]  /*4960*/  @P0 LDC R0, c[0x0][0x44c] ;  /* 0x00011300ff000b82 */ /* 0x000e700000000800 */
[----:B------:R-:W2:Y:S01]  /*4970*/  @P0 LDC R5, c[0x0][0x450] ;  /* 0x00011400ff050b82 */ /* 0x000ea20000000800 */
[----:B-1----:R-:W-:-:S05]  /*4980*/  @P0 IMAD.HI.U32 R0, R3, R0, RZ ;  /* 0x0000000003000227 */ /* 0x002fca00078e00ff */
[----:B--2---:R-:W-:-:S05]  /*4990*/  @P0 SHF.R.U32.HI R3, RZ, R5, R0 ;  /* 0x00000005ff030219 */ /* 0x004fca0000011600 */
[----:B------:R-:W-:-:S05]  /*49a0*/  IMAD.IADD R3, R44, 0x1, R3 ;  /* 0x000000012c037824 */ /* 0x000fca00078e0203 */
[----:B------:R-:W-:-:S04]  /*49b0*/  SHF.R.S32.HI R0, RZ, 0x1f, R3 ;  /* 0x0000001fff007819 */ /* 0x000fc80000011403 */
[----:B------:R-:W-:-:S04]  /*49c0*/  LEA.HI R0, R0, R3, RZ, 0x6 ;  /* 0x0000000300007211 */ /* 0x000fc800078f30ff */
[----:B------:R-:W-:-:S04]  /*49d0*/  SHF.R.S32.HI R0, RZ, 0x6, R0 ;  /* 0x00000006ff007819 */ /* 0x000fc80000011400 */
[----:B------:R-:W-:-:S04]  /*49e0*/  VIMNMX R43, R43, R0, PT ;  /* 0x000000002b2b7248 */ /* 0x000fc80003fe0100 */
[----:B------:R-:W-:-:S13]  /*49f0*/  ISETP.GE.AND P0, PT, R43, 0x1, PT ;  /* 0x000000012b00780c */ /* 0x000fda0003f06270 */
        /* <DEDUP_REMOVED lines=30> */
.L_x_7894:
[----:B------:R-:W-:Y:S05]  /*4be0*/  BSYNC B0 ;  /* 0x0000000000007941 */ /* 0x000fea0003800000 */
.L_x_7893:
        /* <DEDUP_REMOVED lines=44> */
[----:B0-----:R-:W-:-:S02]  /*4eb0*/  CS2R R74, SRZ ;  /* 0x00000000004a7805 */ /* 0x001fc4000001ff00 */
        /* <DEDUP_REMOVED lines=26> */
[----:B------:R-:W2:Y:S04]  /*5060*/  LDL R5, [R1+0x44] ;  /* 0x0000440001057983 */ /* 0x000ea80000100800 */
[----:B--2---:R-:W0:Y:S02]  /*5070*/  SHFL.IDX PT, R3, R5, RZ, 0x1f ;  /* 0x00001fff05037589 */ /* 0x004e2400000e0000 */
[----:B0-----:R-:W-:-:S04]  /*5080*/  LEA.HI R5, R3, R3, RZ, 0x1 ;  /* 0x0000000303057211 */ /* 0x001fc800078f08ff */
[----:B------:R-:W-:Y:S01]  /*5090*/  LOP3.LUT R6, R5, 0x1fffe, RZ, 0xc0, !PT ;  /* 0x0001fffe05067812 */ /* 0x000fe200078ec0ff */
[----:B------:R-:W-:-:S04]  /*50a0*/  IMAD.U32 R5, RZ, RZ, UR37 ;  /* 0x00000025ff057e24 */ /* 0x000fc8000f8e00ff */
[----:B------:R-:W-:Y:S01]  /*50b0*/  IMAD.IADD R3, R3, 0x1, -R6 ;  /* 0x0000000103037824 */ /* 0x000fe200078e0a06 */
[----:B------:R-:W-:-:S03]  /*50c0*/  ISETP.NE.AND P0, PT, R5, 0x3, PT ;  /* 0x000000030500780c */ /* 0x000fc60003f05270 */
[----:B------:R-:W-:-:S04]  /*50d0*/  IMAD R3, R3, 0x8000, R2 ;  /* 0x0000800003037824 */ /* 0x000fc800078e0202 */
[----:B------:R-:W-:-:S05]  /*50e0*/  VIADD R3, R3, 0x400 ;  /* 0x0000040003037836 */ /* 0x000fca0000000000 */
[----:B------:R-:W-:-:S04]  /*50f0*/  SHF.R.U32.HI R3, RZ, 0x4, R3 ;  /* 0x00000004ff037819 */ /* 0x000fc80000011603 */
[----:B------:R-:W-:-:S04]  /*5100*/  LOP3.LUT R3, R3, 0x3fff, RZ, 0xc0, !PT ;  /* 0x00003fff03037812 */ /* 0x000fc800078ec0ff */
[----:B------:R-:W-:Y:S01]  /*5110*/  LOP3.LUT R3, R3, 0x2000000, RZ, 0xfc, !PT ;  /* 0x0200000003037812 */ /* 0x000fe200078efcff */
[----:B------:R-:W-:Y:S06]  /*5120*/  @!P0 BRA `(.L_x_7896) ;  /* 0x0000000000048947 */ /* 0x000fec0003800000 */
[----:B------:R-:W-:Y:S01]  /*5130*/  BPT.TRAP 0x1 ;  /* 0x000000040000795c */ /* 0x000fe20000300000 */
.L_x_7896:
        /* <DEDUP_REMOVED lines=11> */
.L_x_8188:
[----:B------:R-:W-:Y:S05]  /*51f0*/  BSYNC B0 ;  /* 0x0000000000007941 */ /* 0x000fea0003800000 */
.L_x_7897:
        /* <DEDUP_REMOVED lines=56> */
.L_x_7906:
        /* <DEDUP_REMOVED lines=143> */
.L_x_7901:
[----:B------:R-:W-:Y:S01]  /*5e70*/  IMAD R21, R18, 0x8, R2 ;  /* 0x0000000812157824 */ /* 0x000fe200078e0202 */
[----:B------:R-:W-:-:S04]  /*5e80*/  SHF.L.U32 R4, R22, 0x1f, RZ ;  /* 0x0000001f16047819 */ /* 0x000fc800000006ff */
[----:B------:R0:W1:Y:S01]  /*5e90*/  SYNCS.PHASECHK.TRANS64.TRYWAIT P2, [R21+URZ+0x28c50], R4 ;  /* 0x028c5004150075a7 */ /* 0x000062000804017f */
[----:B------:R-:W-:Y:S05]  /*5ea0*/  @!P0 BRA `(.L_x_7902) ;  /* 0x0000000000048947 */ /* 0x000fea0003800000 */
[----:B------:R-:W-:Y:S01]  /*5eb0*/  BPT.TRAP 0x1 ;  /* 0x000000040000795c */ /* 0x000fe20000300000 */
.L_x_7902:
[----:B------:R-:W-:Y:S04]  /*5ec0*/  BSSY B1, `(.L_x_7903) ;  /* 0x0000004000017945 */ /* 0x000fe80003800000 */
[----:B-1----:R-:W-:Y:S05]  /*5ed0*/  @P2 BRA `(.L_x_7904) ;  /* 0x0000000000082947 */ /* 0x002fea0003800000 */
[----:B------:R-:W1:Y:S02]  /*5ee0*/  SYNCS.PHASECHK.TRANS64.TRYWAIT P2, [R21+URZ+0x28c50], R4 ;  /* 0x028c5004150075a7 */ /* 0x000e64000804017f */
[----:B-1----:R-:W-:Y:S05]  /*5ef0*/  @!P2 BRA `(.L_x_7905) ;  /* 0x000001900084a947 */ /* 0x002fea0003800000 */
.L_x_7904:
[----:B------:R-:W-:Y:S05]  /*5f00*/  BSYNC B1 ;  /* 0x0000000000017941 */ /* 0x000fea0003800000 */
.L_x_7903:
        /* <DEDUP_REMOVED lines=44> */
.L_x_7900:
[----:B------:R-:W-:Y:S05]  /*61d0*/  BSYNC B0 ;  /* 0x0000000000007941 */ /* 0x000fea0003800000 */
.L_x_7899:
        /* <DEDUP_REMOVED lines=143> */
.L_x_7892:
        /* <DEDUP_REMOVED lines=45> */
.L_x_7908:
[----:B------:R-:W-:Y:S05]  /*6da0*/  BSYNC B0 ;  /* 0x0000000000007941 */ /* 0x000fea0003800000 */
.L_x_7907:
        /* <DEDUP_REMOVED lines=100> */
.L_x_7910:
[----:B------:R-:W-:Y:S05]  /*73f0*/  BSYNC B6 ;  /* 0x0000000000067941 */ /* 0x000fea0003800000 */
.L_x_7909:
        /* <DEDUP_REMOVED lines=12> */
.L_x_7914:
[----:B-1----:R1:W2:Y:S02]  /*74c0*/  SYNCS.PHASECHK.TRANS64.TRYWAIT P0, [R2+URZ+0x28c00], R3 ;  /* 0x028c0003020075a7 */ /* 0x0022a4000800017f */
[----:B--2---:R-:W-:Y:S05]  /*74d0*/  @!P0 NANOSLEEP.SYNCS 0x989680 ;  /* 0x009896800000895d */ /* 0x004fea0003900000 */
[----:B------:R-:W2:Y:S02]  /*74e0*/  @!P0 SYNCS.PHASECHK.TRANS64 P0, [R2+URZ+0x28c00], R3 ;  /* 0x028c0003020085a7 */ /* 0x000ea4000800007f */
[----:B--2---:R-:W-:Y:S05]  /*74f0*/  @!P0 BRA `(.L_x_7914) ;  /* 0xfffffffc00f08947 */ /* 0x004fea000383ffff */
.L_x_7913:
[----:B------:R-:W-:Y:S05]  /*7500*/  BSYNC B0 ;  /* 0x0000000000007941 */ /* 0x000fea0003800000 */
.L_x_7912:
[----:B------:R-:W-:Y:S05]  /*7510*/  BRA `(.L_x_7915) ;  /* 0x0000002c000c7947 */ /* 0x000fea0003800000 */
.L_x_7911:
        /* <DEDUP_REMOVED lines=31> */
.L_x_7917:
[----:B------:R-:W-:Y:S05]  /*7710*/  BSYNC B6 ;  /* 0x0000000000067941 */ /* 0x000fea0003800000 */
.L_x_7916:
[----:B------:R-:W0:Y:S01]  /*7720*/  S2R R0, SR_TID.X ;  /* 0x0000000000007919 */ /* 0x000e220000002100 */
[----:B------:R-:W-:Y:S01]  /*7730*/  ULDC.U8 UR4, c[0x0][0x410] ;  /* 0x0001040000047ab9 */ /* 0x000fe20000000000 */
[----:B------:R-:W-:Y:S01]  /*7740*/  BSSY B0, `(.L_x_7918) ;  /* 0x0000298000007945 */ /* 0x000fe20003800000 */
[----:B------:R-:W-:Y:S01]  /*7750*/  ISETP.NE.AND P0, PT, RZ, UR4, PT ;  /* 0x00000004ff007c0c */ /* 0x000fe2000bf05270 */
        /* <DEDUP_REMOVED lines=41> */
.L_x_8194:
        /* <DEDUP_REMOVED lines=9> */
[----:B-1----:R-:W-:Y:S01]  /*7a80*/  IMAD.MOV.U32 R5, RZ, RZ, R3 ;  /* 0x000000ffff057224 */ /* 0x002fe200078e0003 */
[----:B------:R-:W-:Y:S02]  /*7a90*/  ISETP.GE.AND P3, PT, R191, UR4, PT ;  /* 0x00000004bf007c0c */ /* 0x000fe4000bf66270 */
[----:B------:R-:W-:Y:S02]  /*7aa0*/  CS2R R28, SRZ ;  /* 0x00000000001c7805 */ /* 0x000fe4000001ff00 */
[----:B------:R-:W-:Y:S01]  /*7ab0*/  ISETP.GE.AND P2, PT, R186, UR4, PT ;  /* 0x00000004ba007c0c */ /* 0x000fe2000bf46270 */
[----:B---3--:R-:W-:Y:S01]  /*7ac0*/  IMAD.MOV.U32 R9, RZ, RZ, R0 ;  /* 0x000000ffff097224 */ /* 0x008fe200078e0000 */
[----:B------:R-:W-:-:S07]  /*7ad0*/  CS2R R26, SRZ ;  /* 0x00000000001a7805 */ /* 0x000fce000001ff00 */
[C---:B------:R-:W-:Y:S01]  /*7ae0*/  @!P3 IMAD.SHL.U32 R7, R191.reuse, 0x2, RZ ;  /* 0x00000002bf07b824 */ /* 0x040fe200078e00ff */
[----:B------:R-:W-:-:S03]  /*7af0*/  @!P3 SHF.L.U64.HI R12, R191, 0x1, R36 ;  /* 0x00000001bf0cb819 */ /* 0x000fc60000010224 */
[----:B--2---:R-:W-:Y:S01]  /*7b00*/  @!P2 IMAD.WIDE R10, R186, 0x2, R4 ;  /* 0x00000002ba0aa825 */ /* 0x004fe200078e0204 */
[-C--:B------:R-:W-:Y:S02]  /*7b10*/  @!P3 IADD3 R4, P0, R4, R7.reuse, RZ ;  /* 0x000000070404b210 */ /* 0x080fe40007f1e0ff */
[----:B----4-:R-:W-:Y:S02]  /*7b20*/  @!P3 IADD3 R6, P1, R8, R7, RZ ;  /* 0x000000070806b210 */ /* 0x010fe40007f3e0ff */
[----:B------:R-:W-:Y:S02]  /*7b30*/  CS2R R20, SRZ ;  /* 0x0000000000147805 */ /* 0x000fe4000001ff00 */
[----:B------:R-:W-:Y:S01]  /*7b40*/  CS2R R24, SRZ ;  /* 0x0000000000187805 */ /* 0x000fe2000001ff00 */
[----:B------:R-:W-:Y:S01]  /*7b50*/  @!P2 IMAD.WIDE R8, R186, 0x2, R8 ;  /* 0x00000002ba08a825 */ /* 0x000fe200078e0208 */
[----:B------:R1:W5:Y:S03]  /*7b60*/  @!P2 LD.E.64 R28, desc[UR42][R10.64] ;  /* 0x0000002a0a1ca980 */ /* 0x000366000c101b00 */
[--C-:B------:R-:W-:Y:S01]  /*7b70*/  @!P3 IMAD.X R5, R3, 0x1, R12.reuse, P0 ;  /* 0x000000010305b824 */ /* 0x100fe200000e060c */
[----:B------:R1:W5:Y:S01]  /*7b80*/  @!P2 LD.E.64 R26, desc[UR42][R8.64] ;  /* 0x0000002a081aa980 */ /* 0x000362000c101b00 */
[----:B------:R-:W-:-:S03]  /*7b90*/  @!P3 IMAD.X R7, R0, 0x1, R12, P1 ;  /* 0x000000010007b824 */ /* 0x000fc600008e060c */
[----:B------:R1:W5:Y:S04]  /*7ba0*/  @!P3 LD.E.64 R20, desc[UR42][R4.64] ;  /* 0x0000002a0414b980 */ /* 0x000368000c101b00 */
[----:B------:R1:W5:Y:S02]  /*7bb0*/  @!P3 LD.E.64 R24, desc[UR42][R6.64] ;  /* 0x0000002a0618b980 */ /* 0x000364000c101b00 */
.L_x_7922:
[----:B------:R-:W-:Y:S05]  /*7bc0*/  BSYNC B1 ;  /* 0x0000000000017941 */ /* 0x000fea0003800000 */
.L_x_7921:
[----:B---3-5:R-:W-:Y:S01]  /*7bd0*/  IMAD.MOV.U32 R0, RZ, RZ, R26 ;  /* 0x000000ffff007224 */ /* 0x028fe200078e001a */
[----:B------:R-:W-:Y:S01]  /*7be0*/  UMOV UR4, 0xffffffff ;  /* 0xffffffff00047882 */ /* 0x000fe20000000000 */
[----:B-1----:R-:W-:Y:S01]  /*7bf0*/  IMAD.MOV.U32 R3, RZ, RZ, R27 ;  /* 0x000000ffff037224 */ /* 0x002fe200078e001b */
[----:B----4-:R-:W-:Y:S01]  /*7c00*/  CS2R R8, SRZ ;  /* 0x0000000000087805 */ /* 0x010fe2000001ff00 */
[----:B--2---:R-:W-:Y:S01]  /*7c10*/  IMAD.MOV.U32 R4, RZ, RZ, R24 ;  /* 0x000000ffff047224 */ /* 0x004fe200078e0018 */
        /* <DEDUP_REMOVED lines=9> */
[----:B------:R-:W-:-:S04]  /*7cb0*/  PRMT R44, R44, 0x5410, R3 ;  /* 0x000054102c2c7816 */ /* 0x000fc80000000003 */
[----:B------:R-:W-:Y:S01]  /*7cc0*/  PRMT R45, R4, 0x5410, R5 ;  /* 0x00005410042d7816 */ /* 0x000fe20000000005 */
[----:B------:R-:W-:Y:S06]  /*7cd0*/  BRA.DIV UR4, `(.L_x_7923) ;  /* 0x0000017604947947 */ /* 0x000fec000b800000 */
[----:B------:R1:W2:Y:S04]  /*7ce0*/  SHFL.IDX PT, R0, R32, 0x1, 0x1c1f ;  /* 0x003c1f0020007f89 */ /* 0x0002a800000e0000 */
[----:B------:R1:W3:Y:S04]  /*7cf0*/  SHFL.IDX PT, R3, R31, 0x1, 0x1c1f ;  /* 0x003c1f001f037f89 */ /* 0x0002e800000e0000 */
[----:B------:R1:W4:Y:S04]  /*7d00*/  SHFL.IDX PT, R7, R33, 0x1, 0x1c1f ;  /* 0x003c1f0021077f89 */ /* 0x00032800000e0000 */
[----:B0-----:R-:W0:Y:S02]  /*7d10*/  SHFL.IDX PT, R30, R30, 0x1, 0x1c1f ;  /* 0x003c1f001e1e7f89 */ /* 0x001e2400000e0000 */
.L_x_8200:
[----:B------:R-:W-:Y:S01]  /*7d20*/  VIADD R34, R34, 0x20 ;  /* 0x0000002022227836 */ /* 0x000fe20000000000 */
[----:B------:R-:W-:Y:S01]  /*7d30*/  LEA.HI R4, R216, R216, RZ, 0x1 ;  /* 0x000000d8d8047211 */ /* 0x000fe200078f08ff */
[----:B------:R-:W-:Y:S01]  /*7d40*/  BSSY B1, `(.L_x_7924) ;  /* 0x0000021000017945 */ /* 0x000fe20003800000 */
[----:B------:R-:W-:Y:S02]  /*7d50*/  CS2R R10, SRZ ;  /* 0x00000000000a7805 */ /* 0x000fe4000001ff00 */
[----:B------:R-:W-:Y:S02]  /*7d60*/  CS2R R14, SRZ ;  /* 0x00000000000e7805 */ /* 0x000fe4000001ff00 */
[----:B------:R-:W-:Y:S01]  /*7d70*/  ISETP.GE.AND P0, PT, R34, R35, PT ;  /* 0x000000232200720c */ /* 0x000fe20003f06270 */
[----:B------:R-:W-:Y:S01]  /*7d80*/  IMAD.SHL.U32 R34, R190, 0x40, RZ ;  /* 0x00000040be227824 */ /* 0x000fe200078e00ff */
[----:B------:R-:W-:Y:S02]  /*7d90*/  LOP3.LUT R5, R4, 0xfffffffe, RZ, 0xc0, !PT ;  /* 0xfffffffe04057812 */ /* 0x000fe400078ec0ff */
[----:B------:R-:W-:-:S03]  /*7da0*/  CS2R R12, SRZ ;  /* 0x00000000000c7805 */ /* 0x000fc6000001ff00 */
[----:B------:R-:W-:-:S05]  /*7db0*/  IMAD.IADD R5, R216, 0x1, -R5 ;  /* 0x00000001d8057824 */ /* 0x000fca00078e0a05 */
[----:B-1----:R-:W-:Y:S01]  /*7dc0*/  SHF.L.U32 R33, R5, 0x1f, RZ ;  /* 0x0000001f05217819 */ /* 0x002fe200000006ff */
[----:B------:R-:W-:Y:S06]  /*7dd0*/  @P0 BRA `(.L_x_7925) ;  /* 0x00000000005c0947 */ /* 0x000fec0003800000 */
[----:B------:R-:W-:Y:S01]  /*7de0*/  ULDC UR4, c[0x0][0x3f4] ;  /* 0x0000fd0000047ab9 */ /* 0x000fe20000000800 */
[----:B---3--:R-:W-:Y:S01]  /*7df0*/  IMAD.MOV.U32 R4, RZ, RZ, R3 ;  /* 0x000000ffff047224 */ /* 0x008fe200078e0003 */
[----:B------:R-:W-:Y:S01]  /*7e00*/  ISETP.GE.AND P2, PT, R186, UR4, PT ;  /* 0x00000004ba007c0c */ /* 0x000fe2000bf46270 */
[----:B--2---:R-:W-:Y:S01]  /*7e10*/  IMAD.MOV.U32 R5, RZ, RZ, R0 ;  /* 0x000000ffff057224 */ /* 0x004fe200078e0000 */
[----:B------:R-:W-:Y:S02]  /*7e20*/  ISETP.GE.AND P3, PT, R191, UR4, PT ;  /* 0x00000004bf007c0c */ /* 0x000fe4000bf66270 */
[----:B------:R-:W-:Y:S01]  /*7e30*/  CS2R R14, SRZ ;  /* 0x00000000000e7805 */ /* 0x000fe2000001ff00 */
[----:B0-----:R-:W-:Y:S02]  /*7e40*/  IMAD.MOV.U32 R10, RZ, RZ, R30 ;  /* 0x000000ffff0a7224 */ /* 0x001fe400078e001e */
[----:B----4-:R-:W-:-:S06]  /*7e50*/  IMAD.MOV.U32 R11, RZ, RZ, R7 ;  /* 0x000000ffff0b7224 */ /* 0x010fcc00078e0007 */
[----:B------:R-:W-:Y:S02]  /*7e60*/  @!P2 IMAD.WIDE R4, R186, 0x2, R4 ;  /* 0x00000002ba04a825 */ /* 0x000fe400078e0204 */
[C---:B------:R-:W-:Y:S02]  /*7e70*/  @!P3 SHF.L.U64.HI R32, R191.reuse, 0x1, R36 ;  /* 0x00000001bf20b819 */ /* 0x040fe40000010224 */
[----:B------:R-:W-:Y:S01]  /*7e80*/  @!P3 IMAD.SHL.U32 R6, R191, 0x2, RZ ;  /* 0x00000002bf06b824 */ /* 0x000fe200078e00ff */
[----:B------:R0:W5:Y:S01]  /*7e90*/  @!P2 LD.E.64 R14, desc[UR42][R4.64] ;  /* 0x0000002a040ea980 */ /* 0x000162000c101b00 */
[----:B------:R-:W-:Y:S02]  /*7ea0*/  CS2R R8, SRZ ;  /* 0x0000000000087805 */ /* 0x000fe4000001ff00 */
[----:B------:R-:W-:Y:S02]  /*7eb0*/  CS2R R12, SRZ ;  /* 0x00000000000c7805 */ /* 0x000fe4000001ff00 */
[----:B0-----:R-:W-:-:S02]  /*7ec0*/  @!P3 IADD3 R4, P0, R3, R6, RZ ;  /* 0x000000060304b210 */ /* 0x001fc40007f1e0ff */
[----:B------:R-:W-:Y:S01]  /*7ed0*/  @!P3 IADD3 R6, P1, R30, R6, RZ ;  /* 0x000000061e06b210 */ /* 0x000fe20007f3e0ff */
[----:B------:R-:W-:Y:S01]  /*7ee0*/  @!P2 IMAD.WIDE R30, R186, 0x2, R10 ;  /* 0x00000002ba1ea825 */ /* 0x000fe200078e020a */
[----:B------:R-:W-:-:S03]  /*7ef0*/  CS2R R10, SRZ ;  /* 0x00000000000a7805 */ /* 0x000fc6000001ff00 */
[--C-:B------:R-:W-:Y:S01]  /*7f00*/  @!P3 IMAD.X R5, R0, 0x1, R32.reuse, P0 ;  /* 0x000000010005b824 */ /* 0x100fe200000e0620 */
[----:B------:R1:W5:Y:S01]  /*7f10*/  @!P2 LD.E.64 R8, desc[UR42][R30.64] ;  /* 0x0000002a1e08a980 */ /* 0x000362000c101b00 */
[----:B------:R-:W-:-:S03]  /*7f20*/  @!P3 IMAD.X R7, R7, 0x1, R32, P1 ;  /* 0x000000010707b824 */ /* 0x000fc600008e0620 */
[----:B------:R1:W5:Y:S04]  /*7f30*/  @!P3 LD.E.64 R12, desc[UR42][R4.64] ;  /* 0x0000002a040cb980 */ /* 0x000368000c101b00 */
[----:B------:R1:W5:Y:S02]  /*7f40*/  @!P3 LD.E.64 R10, desc[UR42][R6.64] ;  /* 0x0000002a060ab980 */ /* 0x000364000c101b00 */
.L_x_7925:
[----:B------:R-:W-:Y:S05]  /*7f50*/  BSYNC B1 ;  /* 0x0000000000017941 */ /* 0x000fea0003800000 */
.L_x_7924:
[----:B------:R-:W4:Y:S01]  /*7f60*/  SYNCS.PHASECHK.TRANS64.TRYWAIT P0, [R2+URZ+0x28c00], R33 ;  /* 0x028c0021020075a7 */ /* 0x000f22000800017f */
[----:B---3--:R-:W-:Y:S01]  /*7f70*/  LOP3.LUT R3, R34, 0x1c0, RZ, 0xc0, !PT ;  /* 0x000001c022037812 */ /* 0x008fe200078ec0ff */
[----:B-1---5:R-:W-:Y:S01]  /*7f80*/  IMAD.MOV.U32 R4, RZ, RZ, R8 ;  /* 0x000000ffff047224 */ /* 0x022fe200078e0008 */
[----:B------:R-:W-:Y:S01]  /*7f90*/  VIADDMNMX R31, R35, -R194, 0x40, PT ;  /* 0x00000040231f7446 */ /* 0x000fe200038009c2 */
[----:B------:R-:W-:Y:S01]  /*7fa0*/  IMAD.MOV.U32 R6, RZ, RZ, R14 ;  /* 0x000000ffff067224 */ /* 0x000fe200078e000e */
[----:B--2---:R-:W-:Y:S01]  /*7fb0*/  LOP3.LUT R0, R3, 0x18, R16, 0xf8, !PT ;  /* 0x0000001803007812 */ /* 0x004fe200078ef810 */
[----:B------:R-:W-:Y:S01]  /*7fc0*/  IMAD.MOV.U32 R5, RZ, RZ, R11 ;  /* 0x000000ffff057224 */ /* 0x000fe200078e000b */
[----:B------:R-:W-:Y:S01]  /*7fd0*/  SHF.R.U32.HI R3, RZ, 0x3, R3 ;  /* 0x00000003ff037819 */ /* 0x000fe20000011603 */
[----:B------:R-:W-:Y:S01]  /*7fe0*/  BSSY B1, `(.L_x_7926) ;  /* 0x0000013000017945 */ /* 0x000fe20003800000 */
[----:B------:R-:W-:Y:S01]  /*7ff0*/  PRMT R32, R32, 0x5410, R4 ;  /* 0x0000541020207816 */ /* 0x000fe20000000004 */
[----:B------:R-:W-:Y:S01]  /*8000*/  IMAD.MOV.U32 R4, RZ, RZ, R10 ;  /* 0x000000ffff047224 */ /* 0x000fe200078e000a */
[----:B------:R-:W-:Y:S01]  /*8010*/  LOP3.LUT R0, R0, R3, RZ, 0x3c, !PT ;  /* 0x0000000300007212 */ /* 0x000fe200078e3cff */
[----:B------:R-:W-:Y:S01]  /*8020*/  IMAD.MOV.U32 R3, RZ, RZ, R9 ;  /* 0x000000ffff037224 */ /* 0x000fe200078e0009 */
[----:B0-----:R-:W-:Y:S01]  /*8030*/  PRMT R30, R5, 0x7610, R30 ;  /* 0x00007610051e7816 */ /* 0x001fe2000000001e */
        /* <DEDUP_REMOVED lines=13> */
.L_x_8201:
[----:B------:R-:W-:Y:S05]  /*8110*/  BSYNC B1 ;  /* 0x0000000000017941 */ /* 0x000fea0003800000 */
.L_x_7926:
        /* <DEDUP_REMOVED lines=9> */
[----:B------:R-:W1:Y:S01]  /*81b0*/  LDS.128 R4, [R3+0x20400] ;  /* 0x0204000003047984 */ /* 0x000e620000000c00 */
[----:B------:R-:W-:Y:S01]  /*81c0*/  SHF.R.U32.HI R36, RZ, 0x10, R27 ;  /* 0x00000010ff247819 */ /* 0x000fe2000001161b */
[--C-:B------:R-:W-:Y:S01]  /*81d0*/  HADD2.F32 R35, -RZ, R37.reuse.H0_H0 ;  /* 0x20000025ff237230 */ /* 0x100fe20000004100 */
[--C-:B------:R-:W-:Y:S01]  /*81e0*/  SHF.R.U32.HI R34, RZ, 0x10, R29.reuse ;  /* 0x00000010ff227819 */ /* 0x100fe2000001161d */
[----:B0-----:R-:W-:Y:S01]  /*81f0*/  HADD2.F32 R33, -RZ, R37.H1_H1 ;  /* 0x30000025ff217230 */ /* 0x001fe20000004100 */
        /* <DEDUP_REMOVED lines=37> */
.L_x_7931:
[----:B------:R-:W-:Y:S05]  /*8450*/  BSYNC B2 ;  /* 0x0000000000027941 */ /* 0x000fea0003800000 */
.L_x_7930:
[----:B------:R-:W-:Y:S05]  /*8460*/  @P1 BRA `(.L_x_7929) ;  /* 0x0000000000a81947 */ /* 0x000fea0003800000 */
[----:B-1----:R-:W1:Y:S01]  /*8470*/  LDS.128 R4, [R0] ;  /* 0x0000000000047984 */ /* 0x002e620000000c00 */
[----:B------:R-:W-:Y:S01]  /*8480*/  SHF.R.U32.HI R27, RZ, 0x10, R21 ;  /* 0x00000010ff1b7819 */ /* 0x000fe20000011615 */
[----:B------:R-:W-:Y:S01]  /*8490*/  HADD2.F32 R28, -RZ, R43.H1_H1 ;  /* 0x3000002bff1c7230 */ /* 0x000fe20000004100 */
[--C-:B------:R-:W-:Y:S01]  /*84a0*/  SHF.R.U32.HI R29, RZ, 0x10, R25.reuse ;  /* 0x00000010ff1d7819 */ /* 0x100fe20000011619 */
[----:B------:R-:W-:Y:S01]  /*84b0*/  HADD2.F32 R26, -RZ, R45.H0_H0 ;  /* 0x2000002dff1a7230 */ /* 0x000fe20000004100 */
        /* <DEDUP_REMOVED lines=9> */
[-C--:B0-----:R-:W-:Y:S01]  /*8550*/  FMUL.FTZ R33, R25, R29.reuse ;  /* 0x0000001d19217220 */ /* 0x081fe20000410000 */
        /* <DEDUP_REMOVED lines=27> */
.L_x_7929:
[----:B------:R-:W-:Y:S05]  /*8710*/  BSYNC B1 ;  /* 0x0000000000017941 */ /* 0x000fea0003800000 */
.L_x_7928:
        /* <DEDUP_REMOVED lines=50> */
.L_x_7934:
[----:B------:R-:W-:Y:S05]  /*8a40*/  BSYNC B1 ;  /* 0x0000000000017941 */ /* 0x000fea0003800000 */
.L_x_7933:
[----:B------:R-:W-:Y:S05]  /*8a50*/  @P1 BRA `(.L_x_7932) ;  /* 0x0000001400981947 */ /* 0x000fea0003800000 */
[----:B-1----:R-:W1:Y:S01]  /*8a60*/  LDS.128 R4, [R0+0x1000] ;  /* 0x0010000000047984 */ /* 0x002e620000000c00 */
        /* <DEDUP_REMOVED lines=42> */
.L_x_7919:
        /* <DEDUP_REMOVED lines=34> */
.L_x_8207:
        /* <DEDUP_REMOVED lines=15> */
.L_x_7937:
[----:B------:R-:W-:Y:S05]  /*9020*/  BSYNC B1 ;  /* 0x0000000000017941 */ /* 0x000fea0003800000 */
.L_x_7936:
[----:B-12--5:R-:W-:Y:S01]  /*9030*/  IMAD.MOV.U32 R4, RZ, RZ, R28 ;  /* 0x000000ffff047224 */ /* 0x026fe200078e001c */
[----:B------:R-:W-:Y:S01]  /*9040*/  UMOV UR4, 0xffffffff ;  /* 0xffffffff00047882 */ /* 0x000fe20000000000 */
[----:B------:R-:W-:Y:S02]  /*9050*/  IMAD.MOV.U32 R5, RZ, RZ, R29 ;  /* 0x000000ffff057224 */ /* 0x000fe400078e001d */
[----:B----4-:R-:W-:Y:S02]  /*9060*/  IMAD.MOV.U32 R6, RZ, RZ, R30 ;  /* 0x000000ffff067224 */ /* 0x010fe400078e001e */
        /* <DEDUP_REMOVED lines=8> */
[----:B------:R-:W-:-:S03]  /*90f0*/  IMAD.MOV.U32 R7, RZ, RZ, R27 ;  /* 0x000000ffff077224 */ /* 0x000fc600078e001b */
[----:B------:R-:W-:Y:S02]  /*9100*/  PRMT R57, R4, 0x5410, R6 ;  /* 0x0000541004397816 */ /* 0x000fe40000000006 */
[----:B------:R-:W-:Y:S02]  /*9110*/  CS2R R4, SRZ ;  /* 0x0000000000047805 */ /* 0x000fe4000001ff00 */
        /* <DEDUP_REMOVED lines=8> */
.L_x_8213:
        /* <DEDUP_REMOVED lines=23> */
.L_x_7940:
[----:B------:R-:W-:Y:S05]  /*9310*/  BSYNC B1 ;  /* 0x0000000000017941 */ /* 0x000fea0003800000 */
.L_x_7939:
[----:B------:R-:W2:Y:S01]  /*9320*/  SYNCS.PHASECHK.TRANS64.TRYWAIT P1, [R2+URZ+0x28c00], R3 ;  /* 0x028c0003020075a7 */ /* 0x000ea2000802017f */
[----:B-1----:R-:W-:Y:S01]  /*9330*/  VIADDMNMX R13, R21, -R194, 0x40, PT ;  /* 0x00000040150d7446 */ /* 0x002fe200038009c2 */
[----:B-----5:R-:W-:Y:S01]  /*9340*/  IMAD.MOV.U32 R12, RZ, RZ, R4 ;  /* 0x000000ffff0c7224 */ /* 0x020fe200078e0004 */
[----:B0-----:R-:W-:Y:S01]  /*9350*/  ISETP.GE.AND P0, PT, R16, R33, PT ;  /* 0x000000211000720c */ /* 0x001fe20003f06270 */
[----:B----4-:R-:W-:Y:S01]  /*9360*/  IMAD.MOV.U32 R14, RZ, RZ, R5 ;  /* 0x000000ffff0e7224 */ /* 0x010fe200078e0005 */
[----:B------:R-:W-:Y:S01]  /*9370*/  BSSY B1, `(.L_x_7941) ;  /* 0x000000f000017945 */ /* 0x000fe20003800000 */
[C---:B------:R-:W-:Y:S01]  /*9380*/  VIADD R0, R184.reuse, 0x20 ;  /* 0x00000020b8007836 */ /* 0x040fe20000000000 */
[-C--:B------:R-:W-:Y:S01]  /*9390*/  ISETP.GE.OR P2, PT, R184, R13.reuse, P0 ;  /* 0x0000000db800720c */ /* 0x080fe20000746670 */
[----:B------:R-:W-:Y:S01]  /*93a0*/  IMAD.MOV.U32 R15, RZ, RZ, R9 ;  /* 0x000000ffff0f7224 */ /* 0x000fe200078e0009 */
[----:B------:R-:W-:Y:S01]  /*93b0*/  PRMT R38, R38, 0x5410, R12 ;  /* 0x0000541026267816 */ /* 0x000fe2000000000c */
[----:B------:R-:W-:Y:S01]  /*93c0*/  IMAD.MOV.U32 R12, RZ, RZ, R6 ;  /* 0x000000ffff0c7224 */ /* 0x000fe200078e0006 */
[----:B------:R-:W-:Y:S01]  /*93d0*/  PRMT R58, R14, 0x7610, R58 ;  /* 0x000076100e3a7816 */ /* 0x000fe2000000003a */
[----:B------:R-:W-:Y:S01]  /*93e0*/  IMAD.MOV.U32 R14, RZ, RZ, R8 ;  /* 0x000000ffff0e7224 */ /* 0x000fe200078e0008 */
[----:B------:R-:W-:Y:S01]  /*93f0*/  ISETP.GE.OR P0, PT, R0, R13, P0 ;  /* 0x0000000d0000720c */ /* 0x000fe20000706670 */
[----:B------:R-:W-:Y:S01]  /*9400*/  IMAD.MOV.U32 R13, RZ, RZ, R7 ;  /* 0x000000ffff0d7224 */ /* 0x000fe200078e0007 */
[----:B------:R-:W-:Y:S01]  /*9410*/  PRMT R58, R58, 0x5410, R15 ;  /* 0x000054103a3a7816 */ /* 0x000fe2000000000f */
[----:B------:R-:W-:Y:S01]  /*9420*/  IMAD.IADD R21, R16, 0x1, R33 ;  /* 0x0000000110157824 */ /* 0x000fe200078e0221 */
[----:B------:R-:W-:-:S02]  /*9430*/  PRMT R38, R14, 0x7610, R38 ;  /* 0x000076100e267816 */ /* 0x000fc40000000026 */
[----:B------:R-:W-:Y:S01]  /*9440*/  PRMT R36, R13, 0x5410, R12 ;  /* 0x000054100d247816 */ /* 0x000fe2000000000c */
[----:B--2---:R-:W-:Y:S06]  /*9450*/  @!P1 BRA `(.L_x_7942) ;  /* 0x0000016400289947 */ /* 0x004fec0003800000 */
.L_x_8214:
[----:B------:R-:W-:Y:S05]  /*9460*/  BSYNC B1 ;  /* 0x0000000000017941 */ /* 0x000fea0003800000 */
.L_x_7941:
[----:B------:R-:W-:Y:S01]  /*9470*/  BSSY B1, `(.L_x_7943) ;  /* 0x0000063000017945 */ /* 0x000fe20003800000 */
[----:B0-----:R-:W-:Y:S01]  /*9480*/  IMAD.MOV.U32 R3, RZ, RZ, R10 ;  /* 0x000000ffff037224 */ /* 0x001fe200078e000a */
[----:B------:R-:W-:Y:S01]  /*9490*/  LOP3.LUT R21, R21, 0x38, RZ, 0xc0, !PT ;  /* 0x0000003815157812 */ /* 0x000fe200078ec0ff */
[----:B------:R-:W-:Y:S01]  /*94a0*/  IMAD.MOV.U32 R20, RZ, RZ, R11 ;  /* 0x000000ffff147224 */ /* 0x000fe200078e000b */
        /* <DEDUP_REMOVED lines=23> */
[----:B------:R-:W1:Y:S01]  /*9620*/  LDS.128 R12, [R37+0x20400] ;  /* 0x02040000250c7984 */ /* 0x000e620000000c00 */
        /* <DEDUP_REMOVED lines=71> */
.L_x_7944:
[----:B------:R-:W-:Y:S05]  /*9aa0*/  BSYNC B1 ;  /* 0x0000000000017941 */ /* 0x000fea0003800000 */
.L_x_7943:
[----:B------:R-:W-:Y:S01]  /*9ab0*/  PRMT R31, R3, 0x5410, R20 ;  /* 0x00005410031f7816 */ /* 0x000fe20000000014 */
[----:B------:R-:W-:Y:S06]  /*9ac0*/  @P0 BRA `(.L_x_7932) ;  /* 0x00000004007c0947 */ /* 0x000fec0003800000 */
[----:B------:R-:W2:Y:S01]  /*9ad0*/  LDL R42, [R1+0x64] ;  /* 0x00006400012a7983 */ /* 0x000ea20000100800 */
[----:B------:R-:W-:Y:S01]  /*9ae0*/  IMAD.SHL.U32 R3, R0, 0x40, RZ ;  /* 0x0000004000037824 */ /* 0x000fe200078e00ff */
[----:B0-----:R-:W-:Y:S01]  /*9af0*/  SHF.R.S32.HI R13, RZ, 0x1f, R0 ;  /* 0x0000001fff0d7819 */ /* 0x001fe20000011400 */
[----:B------:R-:W-:Y:S01]  /*9b00*/  HADD2.F32 R20, -RZ, R58.H0_H0 ;  /* 0x2000003aff147230 */ /* 0x000fe20000004100 */
[--C-:B------:R-:W-:Y:S02]  /*9b10*/  SHF.R.U64 R35, R6, 0x10, R7.reuse ;  /* 0x0000001006237819 */ /* 0x100fe40000001207 */
[----:B------:R-:W-:Y:S02]  /*9b20*/  LEA.HI R13, R13, R0, RZ, 0x3 ;  /* 0x000000000d0d7211 */ /* 0x000fe400078f18ff */
[----:B------:R-:W-:Y:S02]  /*9b30*/  LOP3.LUT R12, R3, 0x1c0, RZ, 0xc0, !PT ;  /* 0x000001c0030c7812 */ /* 0x000fe400078ec0ff */
[----:B------:R-:W-:Y:S01]  /*9b40*/  SHF.R.U32.HI R33, RZ, 0x10, R7 ;  /* 0x00000010ff217819 */ /* 0x000fe20000011607 */
[----:B------:R-:W-:Y:S01]  /*9b50*/  IMAD.SHL.U32 R13, R13, 0x40, RZ ;  /* 0x000000400d0d7824 */ /* 0x000fe200078e00ff */
[----:B------:R-:W-:-:S02]  /*9b60*/  SHF.R.U32.HI R0, RZ, 0x3, R12 ;  /* 0x00000003ff007819 */ /* 0x000fc4000001160c */
[----:B------:R-:W-:Y:S01]  /*9b70*/  SHF.R.U64 R40, R10, 0x10, R11 ;  /* 0x000000100a287819 */ /* 0x000fe2000000120b */
[----:B------:R-:W-:Y:S01]  /*9b80*/  HADD2.F32 R10, -RZ, R58.H1_H1 ;  /* 0x3000003aff0a7230 */ /* 0x000fe20000004100 */
[----:B------:R-:W-:Y:S02]  /*9b90*/  LOP3.LUT R21, R0, R21, R12, 0x1e, !PT ;  /* 0x0000001500157212 */ /* 0x000fe400078e1e0c */
[----:B------:R-:W-:Y:S02]  /*9ba0*/  LOP3.LUT R0, R13, 0xfffffe00, RZ, 0xc0, !PT ;  /* 0xfffffe000d007812 */ /* 0x000fe400078ec0ff */
[----:B------:R-:W-:Y:S02]  /*9bb0*/  SHF.R.U32.HI R29, RZ, 0x10, R9 ;  /* 0x00000010ff1d7819 */ /* 0x000fe40000011609 */
[----:B------:R-:W-:Y:S01]  /*9bc0*/  SHF.R.U32.HI R28, RZ, 0x10, R5 ;  /* 0x00000010ff1c7819 */ /* 0x000fe20000011605 */
[----:B------:R-:W-:Y:S01]  /*9bd0*/  IMAD.IADD R21, R0, 0x1, R21 ;  /* 0x0000000100157824 */ /* 0x000fe200078e0215 */
[----:B------:R-:W-:Y:S01]  /*9be0*/  SHF.R.U32.HI R39, RZ, 0x10, R11 ;  /* 0x00000010ff277819 */ /* 0x000fe2000001160b */
[----:B------:R-:W-:Y:S01]  /*9bf0*/  HADD2.F32 R11, -RZ, R36.H1_H1 ;  /* 0x30000024ff0b7230 */ /* 0x000fe20000004100 */
[----:B------:R-:W-:Y:S01]  /*9c00*/  SHF.R.U64 R41, R8, 0x10, R9 ;  /* 0x0000001008297819 */ /* 0x000fe20000001209 */
[----:B------:R-:W-:Y:S01]  /*9c10*/  IMAD R21, R21, 0x2, R2 ;  /* 0x0000000215157824 */ /* 0x000fe200078e0202 */
[----:B------:R-:W-:Y:S01]  /*9c20*/  SHF.R.U64 R37, R4, 0x10, R5 ;  /* 0x0000001004257819 */ /* 0x000fe20000001205 */
[----:B------:R-:W-:-:S02]  /*9c30*/  HADD2.F32 R28, -RZ, R28.H0_H0 ;  /* 0x2000001cff1c7230 */ /* 0x000fc40000004100 */
[----:B------:R-:W-:Y:S01]  /*9c40*/  HADD2.F32 R36, -RZ, R36.H0_H0 ;  /* 0x20000024ff247230 */ /* 0x000fe20000004100 */
        /* <DEDUP_REMOVED lines=9> */
[--C-:B------:R-:W-:Y:S02]  /*9ce0*/  HADD2.F32 R9, -RZ, R27.reuse.H0_H0 ;  /* 0x2000001bff097230 */ /* 0x100fe40000004100 */
[----:B------:R-:W-:Y:S02]  /*9cf0*/  HADD2.F32 R27, -RZ, R27.H1_H1 ;  /* 0x3000001bff1b7230 */ /* 0x000fe40000004100 */
[----:B------:R-:W-:Y:S02]  /*9d00*/  HADD2.F32 R24, -RZ, R24.H1_H1 ;  /* 0x30000018ff187230 */ /* 0x000fe40000004100 */
[----:B------:R-:W-:Y:S01]  /*9d10*/  HADD2.F32 R26, -RZ, R26.H1_H1 ;  /* 0x3000001aff1a7230 */ /* 0x000fe20000004100 */
[----:B--2---:R-:W0:Y:S02]  /*9d20*/  LDS.128 R12, [R42+0x20400] ;  /* 0x020400002a0c7984 */ /* 0x004e240000000c00 */
[----:B0-----:R-:W-:-:S02]  /*9d30*/  HADD2.F32 R3, -RZ, R13.H0_H0 ;  /* 0x2000000dff037230 */ /* 0x001fc40000004100 */
[----:B------:R-:W-:Y:S02]  /*9d40*/  HADD2.F32 R13, -RZ, R13.H1_H1 ;  /* 0x3000000dff0d7230 */ /* 0x000fe40000004100 */
[----:B------:R-:W-:Y:S02]  /*9d50*/  HADD2.F32 R0, -RZ, R12.H0_H0 ;  /* 0x2000000cff007230 */ /* 0x000fe40000004100 */
[C---:B------:R-:W-:Y:S01]  /*9d60*/  FFMA.FTZ R30, R3.reuse, R10, -R30 ;  /* 0x0000000a031e7223 */ /* 0x040fe2000001081e */
[----:B------:R-:W-:Y:S02]  /*9d70*/  HADD2.F32 R10, -RZ, R29.H0_H0 ;  /* 0x2000001dff0a7230 */ /* 0x000fe40000004100 */
[----:B------:R-:W-:Y:S01]  /*9d80*/  FFMA.FTZ R32, R3, R20, R32 ;  /* 0x0000001403207223 */ /* 0x000fe20000010020 */
[----:B------:R-:W-:Y:S02]  /*9d90*/  HADD2.F32 R3, -RZ, R38.H0_H0 ;  /* 0x20000026ff037230 */ /* 0x000fe40000004100 */
[----:B------:R-:W-:-:S02]  /*9da0*/  HADD2.F32 R4, -RZ, R14.H0_H0 ;  /* 0x2000000eff047230 */ /* 0x000fc40000004100 */
[-C--:B------:R-:W-:Y:S01]  /*9db0*/  FMUL.FTZ R20, R25, R10.reuse ;  /* 0x0000000a19147220 */ /* 0x080fe20000410000 */
[C---:B------:R-:W-:Y:S01]  /*9dc0*/  FMUL.FTZ R25, R6.reuse, R7 ;  /* 0x0000000706197220 */ /* 0x040fe20000410000 */
[-C--:B------:R-:W-:Y:S01]  /*9dd0*/  FMUL.FTZ R6, R6, R3.reuse ;  /* 0x0000000306067220 */ /* 0x080fe20000410000 */
[C---:B------:R-:W-:Y:S01]  /*9de0*/  FFMA.FTZ R29, R13.reuse, R10, -R34 ;  /* 0x0000000a0d1d7223 */ /* 0x040fe20000010822 */
[----:B------:R-:W-:Y:S01]  /*9df0*/  FFMA.FTZ R13, R13, R28, R20 ;  /* 0x0000001c0d0d7223 */ /* 0x000fe20000010014 */
[C---:B------:R-:W-:Y:S01]  /*9e00*/  FFMA.FTZ R25, R0.reuse, R3, -R25 ;  /* 0x0000000300197223 */ /* 0x040fe20000010819 */
[--C-:B------:R-:W-:Y:S02]  /*9e10*/  HADD2.F32 R3, -RZ, R31.reuse.H0_H0 ;  /* 0x2000001fff037230 */ /* 0x100fe40000004100 */
[----:B------:R-:W-:Y:S01]  /*9e20*/  FFMA.FTZ R10, R0, R7, R6 ;  /* 0x00000007000a7223 */ /* 0x000fe20000010006 */
[----:B------:R-:W-:Y:S02]  /*9e30*/  HADD2.F32 R0, -RZ, R31.H1_H1 ;  /* 0x3000001fff007230 */ /* 0x000fe40000004100 */
[----:B------:R-:W-:Y:S01]  /*9e40*/  FMUL.FTZ R7, R8, R11 ;  /* 0x0000000b08077220 */ /* 0x000fe20000410000 */
[----:B------:R-:W-:-:S02]  /*9e50*/  HADD2.F32 R5, -RZ, R15.H0_H0 ;  /* 0x2000000fff057230 */ /* 0x000fc40000004100 */
[-C--:B------:R-:W-:Y:S01]  /*9e60*/  FMUL.FTZ R31, R8, R3.reuse ;  /* 0x00000003081f7220 */ /* 0x080fe20000410000 */
[C---:B------:R-:W-:Y:S01]  /*9e70*/  FMUL.FTZ R28, R9.reuse, R36 ;  /* 0x00000024091c7220 */ /* 0x040fe20000410000 */
[----:B------:R-:W-:Y:S02]  /*9e80*/  HADD2.F32 R8, -RZ, R33.H0_H0 ;  /* 0x20000021ff087230 */ /* 0x000fe40000004100 */
[-C--:B------:R-:W-:Y:S01]  /*9e90*/  FMUL.FTZ R9, R9, R0.reuse ;  /* 0x0000000009097220 */ /* 0x080fe20000410000 */
[----:B------:R-:W-:Y:S02]  /*9ea0*/  HADD2.F32 R6, -RZ, R39.H0_H0 ;  /* 0x20000027ff067230 */ /* 0x000fe40000004100 */
[C---:B------:R-:W-:Y:S01]  /*9eb0*/  FFMA.FTZ R20, R4.reuse, R3, -R7 ;  /* 0x0000000304147223 */ /* 0x040fe20000010807 */
[----:B------:R-:W-:Y:S02]  /*9ec0*/  HADD2.F32 R15, -RZ, R15.H1_H1 ;  /* 0x3000000fff0f7230 */ /* 0x000fe40000004100 */
[----:B------:R-:W-:Y:S01]  /*9ed0*/  FFMA.FTZ R31, R4, R11, R31 ;  /* 0x0000000b041f7223 */ /* 0x000fe2000001001f */
[C---:B------:R-:W-:Y:S01]  /*9ee0*/  FFMA.FTZ R28, R5.reuse, R0, -R28 ;  /* 0x00000000051c7223 */ /* 0x040fe2000001081c */
[----:B------:R-:W-:Y:S01]  /*9ef0*/  FFMA.FTZ R36, R5, R36, R9 ;  /* 0x0000002405247223 */ /* 0x000fe20000010009 */
[----:B------:R-:W-:-:S02]  /*9f00*/  HADD2.F32 R7, -RZ, R37.H0_H0 ;  /* 0x20000025ff077230 */ /* 0x000fc40000004100 */
[C---:B------:R-:W-:Y:S01]  /*9f10*/  FMUL.FTZ R4, R27.reuse, R8 ;  /* 0x000000081b047220 */ /* 0x040fe20000410000 */
[-C--:B------:R-:W-:Y:S01]  /*9f20*/  FMUL.FTZ R0, R27, R6.reuse ;  /* 0x000000061b007220 */ /* 0x080fe20000410000 */
[----:B------:R-:W-:Y:S02]  /*9f30*/  HADD2.F32 R3, -RZ, R41.H0_H0 ;  /* 0x20000029ff037230 */ /* 0x000fe40000004100 */
[----:B------:R-:W-:Y:S02]  /*9f40*/  HADD2.F32 R9, -RZ, R35.H0_H0 ;  /* 0x20000023ff097230 */ /* 0x000fe40000004100 */
[C---:B------:R-:W-:Y:S01]  /*9f50*/  FFMA.FTZ R27, R15.reuse, R6, -R4 ;  /* 0x000000060f1b7223 */ /* 0x040fe20000010804 */
[----:B------:R-:W-:Y:S02]  /*9f60*/  HADD2.F32 R5, -RZ, R40.H0_H0 ;  /* 0x20000028ff057230 */ /* 0x000fe40000004100 */
[----:B------:R-:W-:Y:S01]  /*9f70*/  FFMA.FTZ R33, R15, R8, R0 ;  /* 0x000000080f217223 */ /* 0x000fe20000010000 */
[----:B------:R-:W-:-:S02]  /*9f80*/  HADD2.F32 R12, -RZ, R12.H1_H1 ;  /* 0x3000000cff0c7230 */ /* 0x000fc40000004100 */
[C---:B------:R-:W-:Y:S01]  /*9f90*/  FMUL.FTZ R11, R24.reuse, R7 ;  /* 0x00000007180b7220 */ /* 0x040fe20000410000 */
[----:B------:R-:W-:Y:S02]  /*9fa0*/  HADD2.F32 R14, -RZ, R14.H1_H1 ;  /* 0x3000000eff0e7230 */ /* 0x000fe40000004100 */
        /* <DEDUP_REMOVED lines=17> */
.L_x_7932:
[----:B------:R-:W-:Y:S05]  /*a0c0*/  BSYNC B0 ;  /* 0x0000000000007941 */ /* 0x000fea0003800000 */
.L_x_7918:
[----:B------:R-:W-:Y:S01]  /*a0d0*/  @!PT LDS RZ, [RZ] ;  /* 0x00000000fffff984 */ /* 0x000fe20000000800 */
[----:B------:R-:W-:Y:S01]  /*a0e0*/  @!PT LDS RZ, [RZ] ;  /* 0x00000000fffff984 */ /* 0x000fe20000000800 */
[----:B------:R-:W-:Y:S01]  /*a0f0*/  @!PT LDS RZ, [RZ] ;  /* 0x00000000fffff984 */ /* 0x000fe20000000800 */
[----:B------:R-:W-:Y:S01]  /*a100*/  @!PT LDS RZ, [RZ] ;  /* 0x00000000fffff984 */ /* 0x000fe20000000800 */
[----:B------:R4:W-:Y:S06]  /*a110*/  MEMBAR.ALL.CTA ;  /* 0x0000000000007992 */ /* 0x0009ec0000008000 */
[----:B----4-:R-:W4:Y:S01]  /*a120*/  FENCE.VIEW.ASYNC.S ;  /* 0x00000000000073c6 */ /* 0x010f220000000000 */
[----:B------:R-:W-:Y:S05]  /*a130*/  WARPSYNC.ALL ;  /* 0x0000000000007948 */ /* 0x000fea0003800000 */
[----:B----4-:R-:W-:Y:S06]  /*a140*/  BAR.SYNC.DEFER_BLOCKING 0xd, 0x80 ;  /* 0x0342000000007b1d */ /* 0x010fec0000010000 */
.L_x_7915:
[----:B--2---:R-:W-:-:S05]  /*a150*/  IMAD.U32 R0, RZ, RZ, UR37 ;  /* 0x00000025ff007e24 */ /* 0x004fca000f8e00ff */
[----:B------:R-:W-:-:S13]  /*a160*/  ISETP.NE.AND P0, PT, R0, 0x3, PT ;  /* 0x000000030000780c */ /* 0x000fda0003f05270 */
[----:B------:R-:W-:Y:S05]  /*a170*/  @!P0 BRA `(.L_x_7945) ;  /* 0x0000000000048947 */ /* 0x000fea0003800000 */
[----:B------:R-:W-:Y:S01]  /*a180*/  BPT.TRAP 0x1 ;  /* 0x000000040000795c */ /* 0x000fe20000300000 */
.L_x_7945:
[----:B---3--:R-:W-:Y:S01]  /*a190*/  IMAD R21, R18, 0x8, R2 ;  /* 0x0000000812157824 */ /* 0x008fe200078e0202 */
[----:B------:R-:W-:-:S04]  /*a1a0*/  SHF.L.U32 R58, R22, 0x1f, RZ ;  /* 0x0000001f163a7819 */ /* 0x000fc800000006ff */
[----:B------:R2:W3:Y:S01]  /*a1b0*/  SYNCS.PHASECHK.TRANS64.TRYWAIT P2, [R21+URZ+0x28c30], R58 ;  /* 0x028c303a150075a7 */ /* 0x0004e2000804017f */
[----:B------:R-:W-:Y:S05]  /*a1c0*/  @!P0 BRA `(.L_x_7946) ;  /* 0x0000000000048947 */ /* 0x000fea0003800000 */
[----:B------:R-:W-:Y:S01]  /*a1d0*/  BPT.TRAP 0x1 ;  /* 0x000000040000795c */ /* 0x000fe20000300000 */
.L_x_7946:
[----:B01----:R-:W0:Y:S01]  /*a1e0*/  S2R R3, SR_TID.X ;  /* 0x0000000000037919 */ /* 0x003e220000002100 */
[----:B------:R-:W-:-:S05]  /*a1f0*/  VIADD R0, R2, 0x22400 ;  /* 0x0002240002007836 */ /* 0x000fca0000000000 */
[----:B------:R-:W-:-:S04]  /*a200*/  SHF.R.U32.HI R0, RZ, 0x4, R0 ;  /* 0x00000004ff007819 */ /* 0x000fc80000011600 */
[----:B------:R-:W-:Y:S02]  /*a210*/  LOP3.LUT R0, R0, 0x3fff, RZ, 0xc0, !PT ;  /* 0x00003fff00007812 */ /* 0x000fe400078ec0ff */
[----:B0-----:R-:W-:-:S04]  /*a220*/  LOP3.LUT R3, R3, 0x7f, RZ, 0xc0, !PT ;  /* 0x0000007f03037812 */ /* 0x001fc800078ec0ff */
[----:B------:R-:W-:Y:S01]  /*a230*/  ISETP.NE.AND P1, PT, R3, RZ, PT ;  /* 0x000000ff0300720c */ /* 0x000fe20003f25270 */
[----:B---3--:R-:W-:-:S12]  /*a240*/  @P2 BRA `(.L_x_7947) ;  /* 0x0000000000082947 */ /* 0x008fd80003800000 */
[----:B------:R-:W0:Y:S02]  /*a250*/  SYNCS.PHASECHK.TRANS64.TRYWAIT P2, [R21+URZ+0x28c30], R58 ;  /* 0x028c303a150075a7 */ /* 0x000e24000804017f */
[----:B0-----:R-:W-:Y:S05]  /*a260*/  @!P2 BRA `(.L_x_7948) ;  /* 0x0000015400b8a947 */ /* 0x001fea0003800000 */
.L_x_7947:
[----:B------:R-:W-:Y:S05]  /*a270*/  WARPSYNC.ALL ;  /* 0x0000000000007948 */ /* 0x000fea0003800000 */
[----:B------:R-:W-:Y:S01]  /*a280*/  LOP3.LUT R13, R0, 0x10000, RZ, 0xfc, !PT ;  /* 0x00010000000d7812 */ /* 0x000fe200078efcff */
[----:B------:R-:W-:Y:S01]  /*a290*/  VIADD R0, R2, 0x20400 ;  /* 0x0002040002007836 */ /* 0x000fe20000000000 */
[----:B------:R-:W-:-:S03]  /*a2a0*/  WARPGROUP.ARRIVE ;  /* 0x00000000000079c5 */ /* 0x000fc60000000000 */
[----:B------:R-:W-:Y:S01]  /*a2b0*/  IMAD R6, R18, 0x200, R13 ;  /* 0x0000020012067824 */ /* 0x000fe200078e020d */
[----:B------:R-:W1:Y:S01]  /*a2c0*/  LDC R3, c[0x0][0x448] ;  /* 0x00011200ff037b82 */ /* 0x000e620000000800 */
[----:B------:R-:W-:Y:S01]  /*a2d0*/  IMAD.MOV.U32 R7, RZ, RZ, 0x40000040 ;  /* 0x40000040ff077424 */ /* 0x000fe200078e00ff */
        /* <DEDUP_REMOVED lines=14> */
[----:B------:R-:W-:Y:S01]  /*a3c0*/  LOP3.LUT R19, R19, 0xf7ffffff, RZ, 0xc0, !PT ;  /* 0xf7ffffff13137812 */ /* 0x000fe200078ec0ff */
[----:B------:R-:W-:-:S02]  /*a3d0*/  IMAD.MOV.U32 R7, RZ, RZ, 0x40000040 ;  /* 0x40000040ff077424 */ /* 0x000fc400078e00ff */
[----:B------:R-:W-:Y:S01]  /*a3e0*/  IMAD.IADD R0, R203, 0x1, R194 ;  /* 0x00000001cb007824 */ /* 0x000fe200078e02c2 */
[----:B-1----:R-:W-:-:S07]  /*a3f0*/  ISETP.NE.AND P6, PT, R3, 0x1, PT ;  /* 0x000000010300780c */ /* 0x002fce0003fc5270 */
[----:B------:R-:W-:Y:S01]  /*a400*/  HGMMA.64x64x16.F32 R24, gdesc[UR4], RZ, !UPT, gsb0 ;  /* 0x00e00000041879f0 */ /* 0x000fe2000c0008ff */
[----:B------:R-:W-:Y:S01]  /*a410*/  R2UR UR6, R8 ;  /* 0x00000000080672ca */ /* 0x000fe200000e0000 */
[----:B------:R-:W-:Y:S01]  /*a420*/  VIADD R8, R4, 0x4 ;  /* 0x0000000404087836 */ /* 0x000fe20000000000 */
[----:B------:R-:W-:Y:S01]  /*a430*/  R2UR UR7, R9 ;  /* 0x00000000090772ca */ /* 0x000fe200000e0000 */
[----:B------:R-:W-:Y:S01]  /*a440*/  IMAD.MOV.U32 R9, RZ, RZ, 0x40000040 ;  /* 0x40000040ff097424 */ /* 0x000fe200078e00ff */
[----:B------:R-:W-:Y:S02]  /*a450*/  R2UR UR4, R10 ;  /* 0x000000000a0472ca */ /* 0x000fe400000e0000 */
[----:B------:R-:W-:Y:S01]  /*a460*/  R2UR UR5, R11 ;  /* 0x000000000b0572ca */ /* 0x000fe200000e0000 */
[----:B------:R-:W1:Y:S01]  /*a470*/  @P6 LDC R3, c[0x0][0x44c] ;  /* 0x00011300ff036b82 */ /* 0x000e620000000800 */
[----:B------:R-:W-:-:S07]  /*a480*/  @P6 LOP3.LUT R19, R19, 0x8000000, RZ, 0xfc, !PT ;  /* 0x0800000013136812 */ /* 0x000fce00078efcff */
[----:B------:R-:W3:Y:S01]  /*a490*/  @P6 LDC R12, c[0x0][0x450] ;  /* 0x00011400ff0c6b82 */ /* 0x000ee20000000800 */
[----:B-1----:R-:W-:Y:S01]  /*a4a0*/  @P6 IMAD.HI.U32 R3, R0, R3, RZ ;  /* 0x0000000300036227 */ /* 0x002fe200078e00ff */
[----:B------:R-:W-:Y:S02]  /*a4b0*/  WARPGROUP.DEPBAR.LE gsb0, 0x0 ;  /* 0x00008000000079c5 */ /* 0x000fe40000010000 */
[----:B------:R-:W-:-:S06]  /*a4c0*/  WARPGROUP.ARRIVE ;  /* 0x00000000000079c5 */ /* 0x000fcc0000000000 */
        /* <DEDUP_REMOVED lines=11> */
[----:B------:R-:W-:Y:S01]  /*a580*/  R2UR UR6, R14 ;  /* 0x000000000e0672ca */ /* 0x000fe200000e0000 */
[----:B------:R-:W-:Y:S01]  /*a590*/  IMAD.MOV.U32 R14, RZ, RZ, R0 ;  /* 0x000000ffff0e7224 */ /* 0x000fe200078e0000 */
[----:B------:R-:W-:Y:S02]  /*a5a0*/  R2UR UR7, R15 ;  /* 0x000000000f0772ca */ /* 0x000fe400000e0000 */
[----:B------:R-:W-:Y:S02]  /*a5b0*/  R2UR UR4, R6 ;  /* 0x00000000060472ca */ /* 0x000fe400000e0000 */
[----:B------:R-:W-:Y:S02]  /*a5c0*/  R2UR UR5, R7 ;  /* 0x00000000070572ca */ /* 0x000fe400000e0000 */
[----:B---3--:R-:W-:Y:S01]  /*a5d0*/  @P6 SHF.R.U32.HI R14, RZ, R12, R3 ;  /* 0x0000000cff0e6219 */ /* 0x008fe20000011603 */
[----:B------:R-:W-:-:S04]  /*a5e0*/  IMAD.MOV.U32 R3, RZ, RZ, -0x40 ;  /* 0xffffffc0ff037424 */ /* 0x000fc800078e00ff */
[----:B------:R-:W1:Y:S01]  /*a5f0*/  SHFL.IDX PT, R12, R14, 0x1, 0x1c1f ;  /* 0x003c1f000e0c7f89 */ /* 0x000e6200000e0000 */
[----:B------:R-:W-:-:S03]  /*a600*/  IMAD R0, R168, R3, 0x40 ;  /* 0x00000040a8007424 */ /* 0x000fc600078e0203 */
[----:B------:R-:W3:Y:S02]  /*a610*/  SHFL.IDX PT, R14, R14, RZ, 0x1c1f ;  /* 0x001c1fff0e0e7589 */ /* 0x000ee400000e0000 */
[----:B------:R-:W-:Y:S02]  /*a620*/  IADD3 R3, R195, 0x1, R0 ;  /* 0x00000001c3037810 */ /* 0x000fe40007ffe000 */
[----:B------:R-:W-:Y:S02]  /*a630*/  IADD3 R20, -R202, R0, R195 ;  /* 0x00000000ca147210 */ /* 0x000fe40007ffe1c3 */
[----:B------:R-:W-:Y:S01]  /*a640*/  IADD3 R67, -R193, R3, -R202 ;  /* 0x00000003c1437210 */ /* 0x000fe20007ffe9ca */
        /* <DEDUP_REMOVED lines=19> */
[----:B-1----:R-:W-:Y:S01]  /*a780*/  VIADDMNMX R26, R12, R67, R20, PT ;  /* 0x000000430c1a7246 */ /* 0x002fe20003800114 */
[----:B------:R-:W-:Y:S01]  /*a790*/  FMUL.FTZ R50, R50, UR4 ;  /* 0x0000000432327c20 */ /* 0x000fe20008410000 */
[----:B------:R-:W-:Y:S01]  /*a7a0*/  FMUL.FTZ R54, R54, UR4 ;  /* 0x0000000436367c20 */ /* 0x000fe20008410000 */
[----:B------:R-:W-:Y:S01]  /*a7b0*/  FMUL.FTZ R55, R55, UR4 ;  /* 0x0000000437377c20 */ /* 0x000fe20008410000 */
[----:B------:R-:W-:Y:S01]  /*a7c0*/  ISETP.GT.AND P2, PT, R26, RZ, PT ;  /* 0x000000ff1a00720c */ /* 0x000fe20003f44270 */
[----:B------:R-:W-:Y:S01]  /*a7d0*/  FMUL.FTZ R24, R24, UR4 ;  /* 0x0000000418187c20 */ /* 0x000fe20008410000 */
[C---:B------:R-:W-:Y:S01]  /*a7e0*/  ISETP.GT.AND P3, PT, R26.reuse, 0x1, PT ;  /* 0x000000011a00780c */ /* 0x040fe20003f64270 */
[----:B------:R-:W1:Y:S01]  /*a7f0*/  MUFU.TANH R30, R30 ;  /* 0x0000001e001e7308 */ /* 0x000e620000002400 */
[----:B------:R-:W-:Y:S01]  /*a800*/  ISETP.GT.AND P4, PT, R26, 0x8, PT ;  /* 0x000000081a00780c */ /* 0x000fe20003f84270 */
[----:B------:R-:W-:Y:S01]  /*a810*/  FMUL.FTZ R25, R25, UR4 ;  /* 0x0000000419197c20 */ /* 0x000fe20008410000 */
[----:B----4-:R-:W-:Y:S01]  /*a820*/  FSEL R0, R15, -INF , P2 ;  /* 0xff8000000f007808 */ /* 0x010fe20001000000 */
[----:B------:R-:W-:Y:S01]  /*a830*/  FMUL.FTZ R28, R28, UR4 ;  /* 0x000000041c1c7c20 */ /* 0x000fe20008410000 */
[----:B------:R-:W-:Y:S01]  /*a840*/  ISETP.GT.AND P2, PT, R26, 0x9, PT ;  /* 0x000000091a00780c */ /* 0x000fe20003f44270 */
        /* <DEDUP_REMOVED lines=13> */
[----:B------:R-:W-:-:S05]  /*a920*/  FMUL.FTZ R52, R52, UR4 ;  /* 0x0000000434347c20 */ /* 0x000fca0008410000 */
[----:B------:R-:W1:Y:S01]  /*a930*/  MUFU.TANH R35, R35 ;  /* 0x0000002300237308 */ /* 0x000e620000002400 */
[----:B----4-:R-:W-:Y:S02]  /*a940*/  FSEL R15, R31, -INF , P2 ;  /* 0xff8000001f0f7808 */ /* 0x010fe40001000000 */
[----:B------:R-:W-:-:S05]  /*a950*/  ISETP.GT.AND P2, PT, R26, 0x11, PT ;  /* 0x000000111a00780c */ /* 0x000fca0003f44270 */
[----:B------:R4:W-:Y:S08]  /*a960*/  MUFU.TANH R57, R39 ;  /* 0x0000002700397308 */ /* 0x0009f00000002400 */
[----:B------:R-:W2:Y:S01]  /*a970*/  MUFU.TANH R38, R38 ;  /* 0x0000002600267308 */ /* 0x000ea20000002400 */
[----:B----4-:R-:W-:Y:S02]  /*a980*/  FSEL R39, R27, -INF , P3 ;  /* 0xff8000001b277808 */ /* 0x010fe40001800000 */
[----:B------:R-:W-:-:S02]  /*a990*/  ISETP.GT.AND P3, PT, R26, 0x10, PT ;  /* 0x000000101a00780c */ /* 0x000fc40003f64270 */
[----:B------:R-:W-:Y:S02]  /*a9a0*/  FMNMX.FTZ R12, R0, R39, !PT ;  /* 0x00000027000c7209 */ /* 0x000fe40007810000 */
[----:B0-----:R-:W-:Y:S01]  /*a9b0*/  FSEL R27, R34, -INF , P3 ;  /* 0xff800000221b7808 */ /* 0x001fe20001800000 */
[----:B------:R-:W-:Y:S01]  /*a9c0*/  MUFU.TANH R42, R42 ;  /* 0x0000002a002a7308 */ /* 0x000fe20000002400 */
[----:B------:R-:W-:Y:S02]  /*a9d0*/  FMNMX.FTZ R12, R3, R12, !PT ;  /* 0x0000000c030c7209 */ /* 0x000fe40007810000 */
[C---:B------:R-:W-:Y:S02]  /*a9e0*/  ISETP.GT.AND P3, PT, R26.reuse, 0x18, PT ;  /* 0x000000181a00780c */ /* 0x040fe40003f64270 */
[----:B------:R-:W-:Y:S02]  /*a9f0*/  FMNMX.FTZ R12, R15, R12, !PT ;  /* 0x0000000c0f0c7209 */ /* 0x000fe40007810000 */
[----:B-1----:R-:W-:Y:S01]  /*aa00*/  FSEL R31, R35, -INF , P2 ;  /* 0xff800000231f7808 */ /* 0x002fe20001000000 */
[----:B------:R0:W1:Y:S01]  /*aa10*/  MUFU.TANH R59, R43 ;  /* 0x0000002b003b7308 */ /* 0x0000620000002400 */
[----:B------:R-:W-:Y:S01]  /*aa20*/  FMNMX.FTZ R30, R27, R12, !PT ;  /* 0x0000000c1b1e7209 */ /* 0x000fe20007810000 */
[----:B------:R-:W-:Y:S01]  /*aa30*/  FMUL.FTZ R12, R51, UR4 ;  /* 0x00000004330c7c20 */ /* 0x000fe20008410000 */
[----:B------:R-:W-:-:S02]  /*aa40*/  ISETP.GT.AND P2, PT, R26, 0x19, PT ;  /* 0x000000191a00780c */ /* 0x000fc40003f44270 */
[----:B--2---:R-:W-:Y:S02]  /*aa50*/  FSEL R35, R38, -INF , P3 ;  /* 0xff80000026237808 */ /* 0x004fe40001800000 */
[----:B------:R-:W-:Y:S01]  /*aa60*/  FMNMX.FTZ R30, R31, R30, !PT ;  /* 0x0000001e1f1e7209 */ /* 0x000fe20007810000 */
[----:B------:R-:W2:Y:S01]  /*aa70*/  MUFU.TANH R46, R46 ;  /* 0x0000002e002e7308 */ /* 0x000ea20000002400 */
[C---:B------:R-:W-:Y:S02]  /*aa80*/  ISETP.GT.AND P3, PT, R26.reuse, 0x20, PT ;  /* 0x000000201a00780c */ /* 0x040fe40003f64270 */
[----:B0-----:R-:W-:Y:S02]  /*aa90*/  FSEL R43, R57, -INF , P2 ;  /* 0xff800000392b7808 */ /* 0x001fe40001000000 */
[----:B------:R-:W-:Y:S02]  /*aaa0*/  FMNMX.FTZ R30, R35, R30, !PT ;  /* 0x0000001e231e7209 */ /* 0x000fe40007810000 */
[----:B------:R-:W-:Y:S01]  /*aab0*/  ISETP.GT.AND P2, PT, R26, 0x21, PT ;  /* 0x000000211a00780c */ /* 0x000fe20003f44270 */
[----:B------:R0:W4:Y:S01]  /*aac0*/  MUFU.TANH R63, R47 ;  /* 0x0000002f003f7308 */ /* 0x0001220000002400 */
[----:B------:R-:W-:-:S02]  /*aad0*/  FMNMX.FTZ R30, R43, R30, !PT ;  /* 0x0000001e2b1e7209 */ /* 0x000fc40007810000 */
[----:B-1----:R-:W-:Y:S02]  /*aae0*/  FSEL R51, R59, -INF , P2 ;  /* 0xff8000003b337808 */ /* 0x002fe40001000000 */
[----:B------:R-:W-:-:S03]  /*aaf0*/  ISETP.GT.AND P2, PT, R26, 0x29, PT ;  /* 0x000000291a00780c */ /* 0x000fc60003f44270 */
[----:B------:R-:W1:Y:S01]  /*ab00*/  MUFU.TANH R50, R50 ;  /* 0x0000003200327308 */ /* 0x000e620000002400 */
[----:B0-----:R-:W-:Y:S02]  /*ab10*/  FSEL R47, R42, -INF , P3 ;  /* 0xff8000002a2f7808 */ /* 0x001fe40001800000 */
[----:B------:R-:W-:Y:S02]  /*ab20*/  ISETP.GT.AND P3, PT, R26, 0x28, PT ;  /* 0x000000281a00780c */ /* 0x000fe40003f64270 */
[----:B------:R-:W-:Y:S02]  /*ab30*/  FMNMX.FTZ R30, R47, R30, !PT ;  /* 0x0000001e2f1e7209 */ /* 0x000fe40007810000 */
[----:B--2---:R-:W-:Y:S01]  /*ab40*/  FSEL R57, R46, -INF , P3 ;  /* 0xff8000002e397808 */ /* 0x004fe20001800000 */
[----:B------:R-:W0:Y:S01]  /*ab50*/  MUFU.TANH R12, R12 ;  /* 0x0000000c000c7308 */ /* 0x000e220000002400 */
[----:B------:R-:W-:Y:S02]  /*ab60*/  FMNMX.FTZ R30, R51, R30, !PT ;  /* 0x0000001e331e7209 */ /* 0x000fe40007810000 */
[----:B------:R-:W-:-:S02]  /*ab70*/  ISETP.GT.AND P3, PT, R26, 0x30, PT ;  /* 0x000000301a00780c */ /* 0x000fc40003f64270 */
[----:B----4-:R-:W-:Y:S02]  /*ab80*/  FSEL R63, R63, -INF , P2 ;  /* 0xff8000003f3f7808 */ /* 0x010fe40001000000 */
[----:B------:R-:W-:Y:S01]  /*ab90*/  FMNMX.FTZ R30, R57, R30, !PT ;  /* 0x0000001e391e7209 */ /* 0x000fe20007810000 */
[----:B------:R-:W2:Y:S01]  /*aba0*/  MUFU.TANH R54, R54 ;  /* 0x0000003600367308 */ /* 0x000ea20000002400 */
[----:B------:R-:W-:Y:S02]  /*abb0*/  ISETP.GT.AND P2, PT, R26, 0x31, PT ;  /* 0x000000311a00780c */ /* 0x000fe40003f44270 */
[----:B-1----:R-:W-:Y:S02]  /*abc0*/  FSEL R61, R50, -INF , P3 ;  /* 0xff800000323d7808 */ /* 0x002fe40001800000 */
[----:B------:R-:W-:Y:S02]  /*abd0*/  FMNMX.FTZ R30, R63, R30, !PT ;  /* 0x0000001e3f1e7209 */ /* 0x000fe40007810000 */
[----:B------:R-:W-:Y:S01]  /*abe0*/  ISETP.GT.AND P3, PT, R26, 0x38, PT ;  /* 0x000000381a00780c */ /* 0x000fe20003f64270 */
[----:B------:R-:W1:Y:S01]  /*abf0*/  MUFU.TANH R55, R55 ;  /* 0x0000003700377308 */ /* 0x000e620000002400 */
[----:B0-----:R-:W-:Y:S01]  /*ac00*/  FSEL R59, R12, -INF , P2 ;  /* 0xff8000000c3b7808 */ /* 0x001fe20001000000 */
[----:B------:R-:W-:Y:S01]  /*ac10*/  FMUL.FTZ R12, R49, UR4 ;  /* 0x00000004310c7c20 */ /* 0x000fe20008410000 */
[----:B------:R-:W-:-:S02]  /*ac20*/  FMNMX.FTZ R30, R61, R30, !PT ;  /* 0x0000001e3d1e7209 */ /* 0x000fc40007810000 */
[----:B------:R-:W-:Y:S02]  /*ac30*/  ISETP.GT.AND P2, PT, R26, 0x39, PT ;  /* 0x000000391a00780c */ /* 0x000fe40003f44270 */
[----:B------:R-:W-:Y:S01]  /*ac40*/  FMNMX.FTZ R30, R59, R30, !PT ;  /* 0x0000001e3b1e7209 */ /* 0x000fe20007810000 */
[----:B------:R0:W-:Y:S01]  /*ac50*/  MUFU.TANH R34, R24 ;  /* 0x0000001800227308 */ /* 0x0001e20000002400 */
[----:B--2---:R-:W-:-:S04]  /*ac60*/  FSEL R65, R54, -INF , P3 ;  /* 0xff80000036417808 */ /* 0x004fc80001800000 */
[----:B------:R-:W-:-:S03]  /*ac70*/  FMNMX.FTZ R30, R65, R30, !PT ;  /* 0x0000001e411e7209 */ /* 0x000fc60007810000 */
[----:B------:R3:W2:Y:S01]  /*ac80*/  MUFU.TANH R38, R25 ;  /* 0x0000001900267308 */ /* 0x0006a20000002400 */
[----:B-1----:R-:W-:Y:S01]  /*ac90*/  FSEL R55, R55, -INF , P2 ;  /* 0xff80000037377808 */ /* 0x002fe20001000000 */
[----:B0-----:R-:W-:Y:S01]  /*aca0*/  FMUL.FTZ R24, R53, UR4 ;  /* 0x0000000435187c20 */ /* 0x001fe20008410000 */
[----:B------:R-:W-:Y:S02]  /*acb0*/  ULDC UR4, c[0x0][0x988] ;  /* 0x0002620000047ab9 */ /* 0x000fe40000000800 */
[----:B------:R-:W-:-:S03]  /*acc0*/  FMNMX.FTZ R30, R55, R30, !PT ;  /* 0x0000001e371e7209 */ /* 0x000fc60007810000 */
[----:B------:R-:W0:Y:S01]  /*acd0*/  MUFU.TANH R28, R28 ;  /* 0x0000001c001c7308 */ /* 0x000e220000002400 */
[----:B---3--:R-:W-:Y:S01]  /*ace0*/  VIADDMNMX R25, R14, R67, R20, PT ;  /* 0x000000430e197246 */ /* 0x008fe20003800114 */
[----:B------:R-:W1:Y:S03]  /*acf0*/  SHFL.BFLY PT, R69, R30, 0x2, 0x1f ;  /* 0x0c401f001e457f89 */ /* 0x000e6600000e0000 */
[C---:B------:R-:W-:Y:S02]  /*ad00*/  ISETP.GT.AND P2, PT, R25.reuse, RZ, PT ;  /* 0x000000ff1900720c */ /* 0x040fe40003f44270 */
[C---:B------:R-:W-:Y:S01]  /*ad10*/  ISETP.GT.AND P3, PT, R25.reuse, 0x1, PT ;  /* 0x000000011900780c */ /* 0x040fe20003f64270 */
[----:B------:R-:W-:Y:S01]  /*ad20*/  MUFU.TANH R29, R29 ;  /* 0x0000001d001d7308 */ /* 0x000fe20000002400 */
[----:B------:R-:W-:Y:S02]  /*ad30*/  ISETP.GT.AND P4, PT, R25, 0x8, PT ;  /* 0x000000081900780c */ /* 0x000fe40003f84270 */
[----:B--2---:R-:W-:-:S02]  /*ad40*/  FSEL R67, R38, -INF , P3 ;  /* 0xff80000026437808 */ /* 0x004fc40001800000 */
[C---:B------:R-:W-:Y:S02]  /*ad50*/  ISETP.GT.AND P3, PT, R25.reuse, 0x10, PT ;  /* 0x000000101900780c */ /* 0x040fe40003f64270 */
[----:B------:R-:W-:Y:S01]  /*ad60*/  ISETP.GT.AND P5, PT, R25, 0x20, PT ;  /* 0x000000201900780c */ /* 0x000fe20003fa4270 */
[----:B------:R-:W2:Y:S08]  /*ad70*/  MUFU.TANH R32, R32 ;  /* 0x0000002000207308 */ /* 0x000eb00000002400 */
[----:B------:R0:W3:Y:S01]  /*ad80*/  MUFU.TANH R42, R33 ;  /* 0x00000021002a7308 */ /* 0x0000e20000002400 */
[----:B-1----:R-:W-:-:S02]  /*ad90*/  FMNMX.FTZ R69, R30, R69, !PT ;  /* 0x000000451e457209 */ /* 0x002fc40007810000 */
[----:B------:R-:W-:Y:S02]  /*ada0*/  FSEL R30, R34, -INF , P2 ;  /* 0xff800000221e7808 */ /* 0x000fe40001000000 */
[C---:B------:R-:W-:Y:S01]  /*adb0*/  ISETP.GT.AND P2, PT, R25.reuse, 0x9, PT ;  /* 0x000000091900780c */ /* 0x040fe20003f44270 */
[----:B------:R-:W1:Y:S02]  /*adc0*/  SHFL.BFLY PT, R26, R69, 0x1, 0x1f ;  /* 0x0c201f00451a7f89 */ /* 0x000e6400000e0000 */
[----:B------:R-:W4:Y:S01]  /*add0*/  MUFU.TANH R36, R36 ;  /* 0x0000002400247308 */ /* 0x000f220000002400 */
[----:B0-----:R-:W-:Y:S02]  /*ade0*/  FSEL R33, R28, -INF , P4 ;  /* 0xff8000001c217808 */ /* 0x001fe40002000000 */
[----:B------:R-:W-:Y:S02]  /*adf0*/  FMNMX.FTZ R14, R30, R67, !PT ;  /* 0x000000431e0e7209 */ /* 0x000fe40007810000 */
[----:B------:R-:W-:-:S03]  /*ae00*/  ISETP.GT.AND P4, PT, R25, 0x21, PT ;  /* 0x000000211900780c */ /* 0x000fc60003f84270 */
[----:B------:R2:W0:Y:S08]  /*ae10*/  MUFU.TANH R46, R37 ;  /* 0x00000025002e7308 */ /* 0x0004300000002400 */
[----:B------:R3:W-:Y:S01]  /*ae20*/  MUFU.TANH R73, R41 ;  /* 0x0000002900497308 */ /* 0x0007e20000002400 */
[----:B--2---:R-:W-:Y:S02]  /*ae30*/  FSEL R37, R32, -INF , P3 ;  /* 0xff80000020257808 */ /* 0x004fe40001800000 */
[----:B------:R-:W-:-:S02]  /*ae40*/  ISETP.GT.AND P3, PT, R25, 0x18, PT ;  /* 0x000000181900780c */ /* 0x000fc40003f64270 */
[----:B-1----:R-:W-:-:S03]  /*ae50*/  FMNMX.FTZ R20, R69, R26, !PT ;  /* 0x0000001a45147209 */ /* 0x002fc60007810000 */
[----:B------:R-:W1:Y:S01]  /*ae60*/  MUFU.TANH R40, R40 ;  /* 0x0000002800287308 */ /* 0x000e620000002400 */
[----:B---3--:R-:W-:Y:S02]  /*ae70*/  FSEL R41, R29, -INF , P2 ;  /* 0xff8000001d297808 */ /* 0x008fe40001000000 */
[----:B------:R-:W-:Y:S01]  /*ae80*/  FMNMX.FTZ R26, R33, R14, !PT ;  /* 0x0000000e211a7209 */ /* 0x000fe20007810000 */
[----:B------:R-:W-:Y:S01]  /*ae90*/  IMAD.U32 R14, RZ, RZ, UR4 ;  /* 0x00000004ff0e7e24 */ /* 0x000fe2000f8e00ff */
[----:B------:R-:W-:Y:S02]  /*aea0*/  ISETP.GT.AND P2, PT, R25, 0x11, PT ;  /* 0x000000111900780c */ /* 0x000fe40003f44270 */
[----:B------:R-:W-:Y:S01]  /*aeb0*/  FMNMX.FTZ R26, R41, R26, !PT ;  /* 0x0000001a291a7209 */ /* 0x000fe20007810000 */
[----:B------:R-:W2:Y:S01]  /*aec0*/  MUFU.TANH R44, R44 ;  /* 0x0000002c002c7308 */ /* 0x000ea20000002400 */
[----:B------:R-:W-:Y:S02]  /*aed0*/  FSEL R53, R42, -INF , P2 ;  /* 0xff8000002a357808 */ /* 0x000fe40001000000 */
[----:B------:R-:W-:-:S02]  /*aee0*/  FMNMX.FTZ R26, R37, R26, !PT ;  /* 0x0000001a251a7209 */ /* 0x000fc40007810000 */
[----:B------:R-:W-:Y:S02]  /*aef0*/  ISETP.GT.AND P2, PT, R25, 0x19, PT ;  /* 0x000000191900780c */ /* 0x000fe40003f44270 */
[----:B----4-:R-:W-:Y:S01]  /*af00*/  FSEL R49, R36, -INF , P3 ;  /* 0xff80000024317808 */ /* 0x010fe20001800000 */
[----:B------:R-:W3:Y:S01]  /*af10*/  MUFU.TANH R45, R45 ;  /* 0x0000002d002d7308 */ /* 0x000ee20000002400 */
[----:B------:R-:W-:Y:S02]  /*af20*/  FMNMX.FTZ R26, R53, R26, !PT ;  /* 0x0000001a351a7209 */ /* 0x000fe40007810000 */
[----:B0-----:R-:W-:Y:S02]  /*af30*/  FSEL R69, R46, -INF , P2 ;  /* 0xff8000002e457808 */ /* 0x001fe40001000000 */
[----:B------:R-:W-:Y:S02]  /*af40*/  FMNMX.FTZ R26, R49, R26, !PT ;  /* 0x0000001a311a7209 */ /* 0x000fe40007810000 */
[----:B-1----:R-:W-:Y:S01]  /*af50*/  FSEL R71, R40, -INF , P5 ;  /* 0xff80000028477808 */ /* 0x002fe20002800000 */
[----:B------:R-:W0:Y:S01]  /*af60*/  MUFU.TANH R48, R48 ;  /* 0x0000003000307308 */ /* 0x000e220000002400 */
[----:B------:R-:W-:-:S02]  /*af70*/  FMNMX.FTZ R26, R69, R26, !PT ;  /* 0x0000001a451a7209 */ /* 0x000fc40007810000 */
[----:B------:R-:W-:Y:S02]  /*af80*/  ISETP.GT.AND P3, PT, R25, 0x28, PT ;  /* 0x000000281900780c */ /* 0x000fe40003f64270 */
[----:B------:R-:W-:Y:S02]  /*af90*/  FSEL R73, R73, -INF , P4 ;  /* 0xff80000049497808 */ /* 0x000fe40002000000 */
[----:B------:R-:W-:Y:S01]  /*afa0*/  FMNMX.FTZ R26, R71, R26, !PT ;  /* 0x0000001a471a7209 */ /* 0x000fe20007810000 */
[----:B------:R1:W4:Y:S01]  /*afb0*/  MUFU.TANH R28, R12 ;  /* 0x0000000c001c7308 */ /* 0x0003220000002400 */
[----:B------:R-:W-:Y:S02]  /*afc0*/  ISETP.GT.AND P2, PT, R25, 0x29, PT ;  /* 0x000000291900780c */ /* 0x000fe40003f44270 */
[----:B--2---:R-:W-:Y:S02]  /*afd0*/  FSEL R75, R44, -INF , P3 ;  /* 0xff8000002c4b7808 */ /* 0x004fe40001800000 */
[----:B------:R-:W-:-:S02]  /*afe0*/  FMNMX.FTZ R26, R73, R26, !PT ;  /* 0x0000001a491a7209 */ /* 0x000fc40007810000 */
[----:B------:R-:W-:Y:S01]  /*aff0*/  ISETP.GT.AND P5, PT, R25, 0x30, PT ;  /* 0x000000301900780c */ /* 0x000fe20003fa4270 */
[----:B------:R-:W2:Y:S01]  /*b000*/  MUFU.TANH R52, R52 ;  /* 0x0000003400347308 */ /* 0x000ea20000002400 */
[----:B---3--:R-:W-:Y:S01]  /*b010*/  FSEL R77, R45, -INF , P2 ;  /* 0xff8000002d4d7808 */ /* 0x008fe20001000000 */
[----:B-1----:R-:W-:Y:S01]  /*b020*/  FMUL.FTZ R12, R20, R14 ;  /* 0x0000000e140c7220 */ /* 0x002fe20000410000 */
[----:B------:R-:W-:Y:S02]  /*b030*/  FMNMX.FTZ R26, R75, R26, !PT ;  /* 0x0000001a4b1a7209 */ /* 0x000fe40007810000 */
[----:B------:R-:W-:Y:S02]  /*b040*/  ISETP.GT.AND P2, PT, R25, 0x31, PT ;  /* 0x000000311900780c */ /* 0x000fe40003f44270 */
[----:B0-----:R-:W-:Y:S01]  /*b050*/  FSEL R79, R48, -INF , P5 ;  /* 0xff800000304f7808 */ /* 0x001fe20002800000 */
[----:B------:R-:W0:Y:S01]  /*b060*/  MUFU.TANH R24, R24 ;  /* 0x0000001800187308 */ /* 0x000e220000002400 */
[----:B------:R-:W-:-:S02]  /*b070*/  FMNMX.FTZ R26, R77, R26, !PT ;  /* 0x0000001a4d1a7209 */ /* 0x000fc40007810000 */
[----:B------:R-:W-:Y:S02]  /*b080*/  ISETP.GT.AND P3, PT, R25, 0x38, PT ;  /* 0x000000381900780c */ /* 0x000fe40003f64270 */
[----:B----4-:R-:W-:Y:S02]  /*b090*/  FSEL R45, R28, -INF , P2 ;  /* 0xff8000001c2d7808 */ /* 0x010fe40001000000 */
[----:B------:R-:W-:Y:S02]  /*b0a0*/  FMNMX.FTZ R26, R79, R26, !PT ;  /* 0x0000001a4f1a7209 */ /* 0x000fe40007810000 */
[----:B------:R-:W-:Y:S02]  /*b0b0*/  ISETP.GT.AND P2, PT, R25, 0x39, PT ;  /* 0x000000391900780c */ /* 0x000fe40003f44270 */
[----:B--2---:R-:W-:Y:S02]  /*b0c0*/  FSEL R25, R52, -INF , P3 ;  /* 0xff80000034197808 */ /* 0x004fe40001800000 */
[----:B------:R-:W-:-:S02]  /*b0d0*/  FMNMX.FTZ R26, R45, R26, !PT ;  /* 0x0000001a2d1a7209 */ /* 0x000fc40007810000 */
[----:B------:R-:W-:Y:S02]  /*b0e0*/  FSETP.NEU.FTZ.AND P4, PT, R20, -INF , PT ;  /* 0xff8000001400780b */ /* 0x000fe40003f9d000 */
[----:B0-----:R-:W-:Y:S02]  /*b0f0*/  FSEL R29, R24, -INF , P2 ;  /* 0xff800000181d7808 */ /* 0x001fe40001000000 */
[----:B------:R-:W-:Y:S02]  /*b100*/  FMNMX.FTZ R26, R25, R26, !PT ;  /* 0x0000001a191a7209 */ /* 0x000fe40007810000 */
[----:B------:R-:W-:Y:S02]  /*b110*/  FSEL R32, R12, RZ, P4 ;  /* 0x000000ff0c207208 */ /* 0x000fe40002000000 */
[----:B------:R-:W-:-:S03]  /*b120*/  FMNMX.FTZ R26, R29, R26, !PT ;  /* 0x0000001a1d1a7209 */ /* 0x000fc60007810000 */
[-CC-:B------:R-:W-:Y:S01]  /*b130*/  FFMA.FTZ R167, R3, R14.reuse, -R32.reuse ;  /* 0x0000000e03a77223 */ /* 0x180fe20000010820 */
[-CC-:B------:R-:W-:Y:S01]  /*b140*/  FFMA.FTZ R161, R27, R14.reuse, -R32.reuse ;  /* 0x0000000e1ba17223 */ /* 0x180fe20000010820 */
[----:B------:R-:W0:Y:S01]  /*b150*/  SHFL.BFLY PT, R3, R26, 0x2, 0x1f ;  /* 0x0c401f001a037f89 */ /* 0x000e2200000e0000 */
        /* <DEDUP_REMOVED lines=11> */
[----:B------:R-:W-:-:S02]  /*b210*/  FFMA.FTZ R55, R55, R14, -R32 ;  /* 0x0000000e37377223 */ /* 0x000fc40000010820 */
[----:B------:R-:W-:Y:S08]  /*b220*/  MUFU.EX2 R165, R165 ;  /* 0x000000a500a57308 */ /* 0x000ff00000000800 */
[----:B------:R-:W2:Y:S01]  /*b230*/  MUFU.EX2 R0, R0 ;  /* 0x0000000000007308 */ /* 0x000ea20000000800 */
[----:B0-----:R-:W-:Y:S01]  /*b240*/  FMNMX.FTZ R27, R26, R3, !PT ;  /* 0x000000031a1b7209 */ /* 0x001fe20007810000 */
[-CC-:B------:R-:W-:Y:S01]  /*b250*/  FFMA.FTZ R26, R57, R14.reuse, -R32.reuse ;  /* 0x0000000e391a7223 */ /* 0x180fe20000010820 */
[----:B------:R-:W-:-:S03]  /*b260*/  FFMA.FTZ R3, R63, R14, -R32 ;  /* 0x0000000e3f037223 */ /* 0x000fc60000010820 */
[----:B------:R-:W0:Y:S02]  /*b270*/  SHFL.BFLY PT, R28, R27, 0x1, 0x1f ;  /* 0x0c201f001b1c7f89 */ /* 0x000e2400000e0000 */
[----:B------:R-:W3:Y:S08]  /*b280*/  MUFU.EX2 R167, R167 ;  /* 0x000000a700a77308 */ /* 0x000ef00000000800 */
[----:B------:R-:W4:Y:S08]  /*b290*/  MUFU.EX2 R12, R12 ;  /* 0x0000000c000c7308 */ /* 0x000f300000000800 */
[----:B------:R-:W-:Y:S01]  /*b2a0*/  MUFU.EX2 R161, R161 ;  /* 0x000000a100a17308 */ /* 0x000fe20000000800 */
[----:B0-----:R-:W-:Y:S01]  /*b2b0*/  FMNMX.FTZ R15, R27, R28, !PT ;  /* 0x0000001c1b0f7209 */ /* 0x001fe20007810000 */
[----:B------:R-:W-:-:S06]  /*b2c0*/  FFMA.FTZ R28, R65, R14, -R32 ;  /* 0x0000000e411c7223 */ /* 0x000fcc0000010820 */
[----:B------:R-:W-:Y:S01]  /*b2d0*/  MUFU.EX2 R35, R35 ;  /* 0x0000002300237308 */ /* 0x000fe20000000800 */
[C---:B------:R-:W-:Y:S01]  /*b2e0*/  FSETP.NEU.FTZ.AND P2, PT, R15.reuse, -INF , PT ;  /* 0xff8000000f00780b */ /* 0x040fe20003f5d000 */
[----:B-1----:R-:W-:-:S05]  /*b2f0*/  FMUL.FTZ R31, R15, R14 ;  /* 0x0000000e0f1f7220 */ /* 0x002fca0000410000 */
        /* <DEDUP_REMOVED lines=17> */
[----:B------:R-:W-:Y:S01]  /*b410*/  F2FP.F16.F32.PACK_AB R165, R0, R165 ;  /* 0x000000a500a5723e */ /* 0x000fe200000000ff */
[-CC-:B------:R-:W-:Y:S01]  /*b420*/  FFMA.FTZ R79, R79, R14.reuse, -R32.reuse ;  /* 0x0000000e4f4f7223 */ /* 0x180fe20000010820 */
[----:B------:R-:W-:Y:S01]  /*b430*/  FFMA.FTZ R45, R45, R14, -R32 ;  /* 0x0000000e2d2d7223 */ /* 0x000fe20000010820 */
[----:B---3--:R-:W-:Y:S01]  /*b440*/  FADD.FTZ R39, R167, R30 ;  /* 0x0000001ea7277221 */ /* 0x008fe20000010000 */
[----:B------:R-:W-:-:S02]  /*b450*/  @!P1 VIADD R30, R21, 0x28c40 ;  /* 0x00028c40151e9836 */ /* 0x000fc40000000000 */
[-CC-:B------:R-:W-:Y:S01]  /*b460*/  FFMA.FTZ R25, R25, R14.reuse, -R32.reuse ;  /* 0x0000000e19197223 */ /* 0x180fe20000010820 */
[----:B------:R-:W1:Y:S01]  /*b470*/  MUFU.EX2 R33, R33 ;  /* 0x0000002100217308 */ /* 0x000e620000000800 */
[C---:B----4-:R-:W-:Y:S01]  /*b480*/  FADD.FTZ R44, R12.reuse, R39 ;  /* 0x000000270c2c7221 */ /* 0x050fe20000010000 */
[----:B------:R-:W-:Y:S01]  /*b490*/  FFMA.FTZ R29, R29, R14, -R32 ;  /* 0x0000000e1d1d7223 */ /* 0x000fe20000010820 */
[----:B------:R-:W-:Y:S02]  /*b4a0*/  @!P1 PRMT R30, RZ, 0x654, R30 ;  /* 0x00000654ff1e9816 */ /* 0x000fe4000000001e */
[----:B------:R-:W-:Y:S02]  /*b4b0*/  F2FP.F16.F32.PACK_AB R167, R12, R167 ;  /* 0x000000a70ca7723e */ /* 0x000fe400000000ff */
[----:B------:R2:W-:Y:S01]  /*b4c0*/  @!P1 SYNCS.ARRIVE.TRANS64.RED.A1T0 RZ, [R30+URZ], RZ ;  /* 0x000000ff1eff99a7 */ /* 0x0005e2000810043f */
[----:B------:R3:W4:Y:S01]  /*b4d0*/  MUFU.EX2 R166, R41 ;  /* 0x0000002900a67308 */ /* 0x0007220000000800 */
[----:B0-----:R-:W-:Y:S01]  /*b4e0*/  FADD.FTZ R42, R164, R67 ;  /* 0x00000043a42a7221 */ /* 0x001fe20000010000 */
[----:B------:R-:W-:-:S02]  /*b4f0*/  F2FP.F16.F32.PACK_AB R163, R38, R35 ;  /* 0x0000002326a3723e */ /* 0x000fc400000000ff */
[----:B------:R-:W-:-:S04]  /*b500*/  F2FP.F16.F32.PACK_AB R164, R67, R164 ;  /* 0x000000a443a4723e */ /* 0x000fc800000000ff */
[----:B------:R-:W0:Y:S01]  /*b510*/  MUFU.EX2 R37, R37 ;  /* 0x0000002500257308 */ /* 0x000e220000000800 */
[----:B-1----:R-:W-:Y:S01]  /*b520*/  FADD.FTZ R39, R33, R42 ;  /* 0x0000002a21277221 */ /* 0x002fe20000010000 */
[----:B---3--:R-:W-:Y:S01]  /*b530*/  FADD.FTZ R41, R161, R44 ;  /* 0x0000002ca1297221 */ /* 0x008fe20000010000 */
[----:B------:R-:W-:-:S03]  /*b540*/  F2FP.F16.F32.PACK_AB R161, R36, R161 ;  /* 0x000000a124a1723e */ /* 0x000fc600000000ff */
[----:B------:R-:W-:Y:S02]  /*b550*/  FADD.FTZ R44, R36, R41 ;  /* 0x00000029242c7221 */ /* 0x000fe40000010000 */
[----:B------:R-:W1:Y:S01]  /*b560*/  MUFU.EX2 R160, R53 ;  /* 0x0000003500a07308 */ /* 0x000e620000000800 */
[C---:B----4-:R-:W-:Y:S01]  /*b570*/  FADD.FTZ R42, R166.reuse, R39 ;  /* 0x00000027a62a7221 */ /* 0x050fe20000010000 */
[----:B------:R-:W-:Y:S01]  /*b580*/  FADD.FTZ R41, R35, R44 ;  /* 0x0000002c23297221 */ /* 0x000fe20000010000 */
[----:B------:R-:W-:Y:S01]  /*b590*/  F2FP.F16.F32.PACK_AB R166, R166, R33 ;  /* 0x00000021a6a6723e */ /* 0x000fe200000000ff */
[----:B------:R-:W-:Y:S02]  /*b5a0*/  BAR.SYNC.DEFER_BLOCKING 0xf, 0x100 ;  /* 0x03c4000000007b1d */ /* 0x000fe40000010000 */
[----:B------:R-:W-:Y:S01]  /*b5b0*/  FADD.FTZ R32, R38, R41 ;  /* 0x0000002926207221 */ /* 0x000fe20000010000 */
[----:B0-----:R-:W-:-:S03]  /*b5c0*/  FADD.FTZ R39, R37, R42 ;  /* 0x0000002a25277221 */ /* 0x001fc60000010000 */
[----:B------:R-:W0:Y:S01]  /*b5d0*/  MUFU.EX2 R49, R49 ;  /* 0x0000003100317308 */ /* 0x000e220000000800 */
[----:B-1----:R-:W-:-:S07]  /*b5e0*/  FADD.FTZ R0, R160, R39 ;  /* 0x00000027a0007221 */ /* 0x002fce0000010000 */
[----:B------:R-:W1:Y:S01]  /*b5f0*/  MUFU.EX2 R162, R69 ;  /* 0x0000004500a27308 */ /* 0x000e620000000800 */
[----:B------:R-:W-:-:S07]  /*b600*/  F2FP.F16.F32.PACK_AB R160, R160, R37 ;  /* 0x00000025a0a0723e */ /* 0x000fce00000000ff */
        /* <DEDUP_REMOVED lines=10> */
[----:B----4-:R-:W-:-:S07]  /*b6b0*/  FADD.FTZ R35, R71, R12 ;  /* 0x0000000c47237221 */ /* 0x010fce0000010000 */
[----:B------:R-:W4:Y:S01]  /*b6c0*/  MUFU.EX2 R26, R26 ;  /* 0x0000001a001a7308 */ /* 0x000f220000000800 */
[C---:B-1----:R-:W-:Y:S01]  /*b6d0*/  FADD.FTZ R41, R40.reuse, R41 ;  /* 0x0000002928297221 */ /* 0x042fe20000010000 */
[----:B------:R-:W-:-:S06]  /*b6e0*/  F2FP.F16.F32.PACK_AB R157, R40, R47 ;  /* 0x0000002f289d723e */ /* 0x000fcc00000000ff */
[----:B------:R-:W-:Y:S01]  /*b6f0*/  MUFU.EX2 R75, R75 ;  /* 0x0000004b004b7308 */ /* 0x000fe20000000800 */
[C---:B---3--:R-:W-:Y:S01]  /*b700*/  FADD.FTZ R12, R156.reuse, R35 ;  /* 0x000000239c0c7221 */ /* 0x048fe20000010000 */
[----:B------:R-:W-:-:S06]  /*b710*/  F2FP.F16.F32.PACK_AB R156, R156, R71 ;  /* 0x000000479c9c723e */ /* 0x000fcc00000000ff */
[----:B------:R-:W1:Y:S01]  /*b720*/  MUFU.EX2 R3, R3 ;  /* 0x0000000300037308 */ /* 0x000e620000000800 */
[----:B----4-:R-:W-:-:S07]  /*b730*/  FADD.FTZ R32, R26, R41 ;  /* 0x000000291a207221 */ /* 0x010fce0000010000 */
[----:B------:R-:W3:Y:S08]  /*b740*/  MUFU.EX2 R34, R77 ;  /* 0x0000004d00227308 */ /* 0x000ef00000000800 */
[----:B------:R-:W-:Y:S01]  /*b750*/  MUFU.EX2 R24, R24 ;  /* 0x0000001800187308 */ /* 0x000fe20000000800 */
[C---:B-1----:R-:W-:Y:S01]  /*b760*/  F2FP.F16.F32.PACK_AB R159, R3.reuse, R26 ;  /* 0x0000001a039f723e */ /* 0x042fe200000000ff */
[----:B------:R-:W-:-:S06]  /*b770*/  FADD.FTZ R3, R3, R32 ;  /* 0x0000002003037221 */ /* 0x000fcc0000010000 */
[----:B------:R-:W1:Y:S01]  /*b780*/  MUFU.EX2 R27, R59 ;  /* 0x0000003b001b7308 */ /* 0x000e620000000800 */
[----:B---3--:R-:W-:-:S05]  /*b790*/  F2FP.F16.F32.PACK_AB R158, R34, R75 ;  /* 0x0000004b229e723e */ /* 0x008fca00000000ff */
[----:B------:R0:W-:Y:S02]  /*b7a0*/  STSM.16.M88.4 [R197], R156 ;  /* 0x0000009cc5007844 */ /* 0x0001e40000000200 */
[----:B------:R-:W-:Y:S08]  /*b7b0*/  MUFU.EX2 R79, R79 ;  /* 0x0000004f004f7308 */ /* 0x000ff00000000800 */
[----:B--2---:R-:W2:Y:S01]  /*b7c0*/  MUFU.EX2 R30, R45 ;  /* 0x0000002d001e7308 */ /* 0x004ea20000000800 */
[----:B-1----:R-:W-:Y:S01]  /*b7d0*/  F2FP.F16.F32.PACK_AB R153, R27, R24 ;  /* 0x000000181b99723e */ /* 0x002fe200000000ff */
[----:B------:R-:W-:-:S04]  /*b7e0*/  FADD.FTZ R24, R24, R3 ;  /* 0x0000000318187221 */ /* 0x000fc80000010000 */
[----:B------:R-:W-:Y:S02]  /*b7f0*/  FADD.FTZ R27, R27, R24 ;  /* 0x000000181b1b7221 */ /* 0x000fe40000010000 */
[----:B------:R-:W-:Y:S08]  /*b800*/  MUFU.EX2 R28, R28 ;  /* 0x0000001c001c7308 */ /* 0x000ff00000000800 */
[----:B------:R-:W1:Y:S01]  /*b810*/  MUFU.EX2 R31, R55 ;  /* 0x00000037001f7308 */ /* 0x000e620000000800 */
[----:B--2--5:R-:W-:-:S07]  /*b820*/  F2FP.F16.F32.PACK_AB R152, R30, R79 ;  /* 0x0000004f1e98723e */ /* 0x024fce00000000ff */
[----:B------:R-:W-:Y:S08]  /*b830*/  MUFU.EX2 R25, R25 ;  /* 0x0000001900197308 */ /* 0x000ff00000000800 */
[----:B------:R2:W3:Y:S01]  /*b840*/  MUFU.EX2 R0, R29 ;  /* 0x0000001d00007308 */ /* 0x0004e20000000800 */
[----:B-1----:R-:W-:Y:S01]  /*b850*/  F2FP.F16.F32.PACK_AB R155, R31, R28 ;  /* 0x0000001c1f9b723e */ /* 0x002fe200000000ff */
[----:B------:R-:W-:-:S04]  /*b860*/  FADD.FTZ R28, R28, R27 ;  /* 0x0000001b1c1c7221 */ /* 0x000fc80000010000 */
[----:B------:R-:W-:Y:S01]  /*b870*/  FADD.FTZ R3, R31, R28 ;  /* 0x0000001c1f037221 */ /* 0x000fe20000010000 */
[----:B--2---:R-:W-:-:S04]  /*b880*/  FADD.FTZ R29, R75, R12 ;  /* 0x0000000c4b1d7221 */ /* 0x004fc80000010000 */
[----:B------:R-:W-:-:S04]  /*b890*/  FADD.FTZ R34, R34, R29 ;  /* 0x0000001d22227221 */ /* 0x000fc80000010000 */
[----:B------:R-:W-:Y:S01]  /*b8a0*/  FADD.FTZ R79, R79, R34 ;  /* 0x000000224f4f7221 */ /* 0x000fe20000010000 */
[----:B---3--:R-:W-:-:S03]  /*b8b0*/  F2FP.F16.F32.PACK_AB R154, R0, R25 ;  /* 0x00000019009a723e */ /* 0x008fc600000000ff */
[----:B------:R-:W-:Y:S02]  /*b8c0*/  FADD.FTZ R30, R30, R79 ;  /* 0x0000004f1e1e7221 */ /* 0x000fe40000010000 */
[----:B------:R0:W-:Y:S02]  /*b8d0*/  STSM.16.M88.4 [R198], R152 ;  /* 0x00000098c6007844 */ /* 0x0001e40000000200 */
[----:B------:R-:W-:-:S04]  /*b8e0*/  FADD.FTZ R25, R25, R30 ;  /* 0x0000001e19197221 */ /* 0x000fc80000010000 */
[----:B------:R-:W-:Y:S01]  /*b8f0*/  FADD.FTZ R0, R0, R25 ;  /* 0x0000001900007221 */ /* 0x000fe20000010000 */
[----:B------:R-:W-:Y:S06]  /*b900*/  @!P0 BRA `(.L_x_7949) ;  /* 0x0000000000048947 */ /* 0x000fec0003800000 */
[----:B------:R-:W-:Y:S01]  /*b910*/  BPT.TRAP 0x1 ;  /* 0x000000040000795c */ /* 0x000fe20000300000 */
.L_x_7949:
[----:B------:R1:W2:Y:S01]  /*b920*/  SYNCS.PHASECHK.TRANS64.TRYWAIT P2, [R21+URZ+0x28c50], R58 ;  /* 0x028c503a150075a7 */ /* 0x0002a2000804017f */
[----:B------:R-:W-:Y:S05]  /*b930*/  @!P0 BRA `(.L_x_7950) ;  /* 0x0000000000048947 */ /* 0x000fea0003800000 */
[----:B------:R-:W-:Y:S01]  /*b940*/  BPT.TRAP 0x1 ;  /* 0x000000040000795c */ /* 0x000fe20000300000 */
.L_x_7950:
[----:B------:R-:W3:Y:S01]  /*b950*/  @P6 LDC R27, c[0x0][0x44c] ;  /* 0x00011300ff1b6b82 */ /* 0x000ee20000000800 */
[----:B------:R-:W-:Y:S01]  /*b960*/  LOP3.LUT R12, R56, 0x2000000, RZ, 0xfc, !PT ;  /* 0x02000000380c7812 */ /* 0x000fe200078efcff */
[----:B------:R-:W-:Y:S01]  /*b970*/  ULDC UR41, c[0x0][0x9d8] ;  /* 0x0002760000297ab9 */ /* 0x000fe20000000800 */
[----:B------:R-:W-:Y:S01]  /*b980*/  ULDC UR44, c[0x0][0x9d8] ;  /* 0x00027600002c7ab9 */ /* 0x000fe20000000800 */
[----:B------:R-:W-:Y:S01]  /*b990*/  ULDC UR39, c[0x0][0x988] ;  /* 0x0002620000277ab9 */ /* 0x000fe20000000800 */
[----:B------:R-:W-:Y:S01]  /*b9a0*/  ULDC UR40, c[0x0][0x988] ;  /* 0x0002620000287ab9 */ /* 0x000fe20000000800 */
[----:B------:R-:W-:Y:S01]  /*b9b0*/  BSSY B0, `(.L_x_7951) ;  /* 0x0000006000007945 */ /* 0x000fe20003800000 */
[----:B------:R-:W-:Y:S01]  /*b9c0*/  IMAD R28, R18, 0x1000, R12 ;  /* 0x00001000121c7824 */ /* 0x000fe200078e020c */
[----:B------:R-:W4:Y:S02]  /*b9d0*/  @P6 LDC R30, c[0x0][0x450] ;  /* 0x00011400ff1e6b82 */ /* 0x000f240000000800 */
[----:B--2---:R-:W-:Y:S05]  /*b9e0*/  @P2 BRA `(.L_x_7952) ;  /* 0x0000000000082947 */ /* 0x004fea0003800000 */
[----:B------:R-:W2:Y:S02]  /*b9f0*/  SYNCS.PHASECHK.TRANS64.TRYWAIT P2, [R21+URZ+0x28c50], R58 ;  /* 0x028c503a150075a7 */ /* 0x000ea4000804017f */
[----:B--2---:R-:W-:Y:S05]  /*ba00*/  @!P2 BRA `(.L_x_7953) ;  /* 0x0000013c00e4a947 */ /* 0x004fea0003800000 */
.L_x_7952:
[----:B------:R-:W-:Y:S05]  /*ba10*/  BSYNC B0 ;  /* 0x0000000000007941 */ /* 0x000fea0003800000 */
.L_x_7951:
[----:B------:R-:W5:Y:S01]  /*ba20*/  LDC R24, c[0x0][0x448] ;  /* 0x00011200ff187b82 */ /* 0x000f620000000800 */
[----:B------:R-:W-:Y:S01]  /*ba30*/  IMAD.MOV.U32 R25, RZ, RZ, 0x40000040 ;  /* 0x40000040ff197424 */ /* 0x000fe200078e00ff */
[----:B------:R-:W-:Y:S01]  /*ba40*/  BSSY B0, `(.L_x_7954) ;  /* 0x0000276000007945 */ /* 0x000fe20003800000 */
[----:B------:R-:W-:Y:S02]  /*ba50*/  IMAD.MOV.U32 R169, RZ, RZ, R194 ;  /* 0x000000ffffa97224 */ /* 0x000fe400078e00c2 */
[----:B------:R-:W-:Y:S01]  /*ba60*/  VIADD R26, R28, 0x100 ;  /* 0x000001001c1a7836 */ /* 0x000fe20000000000 */
[C---:B------:R-:W-:Y:S01]  /*ba70*/  R2UR UR7, R25.reuse ;  /* 0x00000000190772ca */ /* 0x040fe200000e0000 */
[----:B------:R-:W-:Y:S01]  /*ba80*/  IMAD.MOV.U32 R29, RZ, RZ, 0x40000040 ;  /* 0x40000040ff1d7424 */ /* 0x000fe200078e00ff */
[----:B------:R-:W-:Y:S01]  /*ba90*/  R2UR UR11, R25 ;  /* 0x00000000190b72ca */ /* 0x000fe200000e0000 */
[----:B-12---:R-:W-:Y:S01]  /*baa0*/  @!P1 VIADD R21, R21, 0x28c60 ;  /* 0x00028c6015159836 */ /* 0x006fe20000000000 */
[----:B------:R-:W-:Y:S01]  /*bab0*/  R2UR UR14, R26 ;  /* 0x000000001a0e72ca */ /* 0x000fe200000e0000 */
[----:B------:R-:W-:Y:S01]  /*bac0*/  VIADD R214, R168, 0xfffffffe ;  /* 0xfffffffea8d67836 */ /* 0x000fe20000000000 */
[----:B------:R-:W-:-:S02]  /*bad0*/  R2UR UR19, R29 ;  /* 0x000000001d1372ca */ /* 0x000fc400000e0000 */
[----:B------:R-:W-:Y:S02]  /*bae0*/  @!P1 PRMT R21, RZ, 0x654, R21 ;  /* 0x00000654ff159816 */ /* 0x000fe40000000015 */
[----:B-----5:R-:W-:Y:S01]  /*baf0*/  ISETP.NE.AND P2, PT, R24, 0x1, PT ;  /* 0x000000011800780c */ /* 0x020fe20003f45270 */
[----:B------:R-:W-:-:S05]  /*bb00*/  IMAD.MOV.U32 R24, RZ, RZ, R28 ;  /* 0x000000ffff187224 */ /* 0x000fca00078e001c */
[----:B------:R-:W-:Y:S01]  /*bb10*/  R2UR UR6, R24 ;  /* 0x00000000180672ca */ /* 0x000fe200000e0000 */
[C---:B------:R-:W-:Y:S02]  /*bb20*/  VIADD R24, R28.reuse, 0x80 ;  /* 0x000000801c187836 */ /* 0x040fe40000000000 */
[----:B------:R-:W-:-:S03]  /*bb30*/  VIADD R28, R28, 0x180 ;  /* 0x000001801c1c7836 */ /* 0x000fc60000000000 */
[----:B------:R-:W-:Y:S01]  /*bb40*/  R2UR UR10, R24 ;  /* 0x00000000180a72ca */ /* 0x000fe200000e0000 */
[----:B---3--:R-:W-:Y:S01]  /*bb50*/  @P2 IMAD.HI.U32 R27, R194, R27, RZ ;  /* 0x0000001bc21b2227 */ /* 0x008fe200078e00ff */
[----:B------:R-:W-:-:S04]  /*bb60*/  R2UR UR18, R28 ;  /* 0x000000001c1272ca */ /* 0x000fc800000e0000 */
[----:B----4-:R-:W-:Y:S01]  /*bb70*/  @P2 SHF.R.U32.HI R169, RZ, R30, R27 ;  /* 0x0000001effa92219 */ /* 0x010fe2000001161b */
[----:B------:R-:W-:-:S05]  /*bb80*/  IMAD.MOV.U32 R27, RZ, RZ, 0x40000040 ;  /* 0x40000040ff1b7424 */ /* 0x000fca00078e00ff */
[----:B------:R-:W-:Y:S02]  /*bb90*/  R2UR UR15, R27 ;  /* 0x000000001b0f72ca */ /* 0x000fe400000e0000 */
[----:B------:R-:W-:-:S06]  /*bba0*/  WARPGROUP.ARRIVE ;  /* 0x00000000000079c5 */ /* 0x000fcc0000000000 */
        /* <DEDUP_REMOVED lines=19> */
[----:B-1----:R-:W1:Y:S01]  /*bce0*/  FENCE.VIEW.ASYNC.S ;  /* 0x00000000000073c6 */ /* 0x002e620000000000 */
[----:B0-----:R-:W-:-:S04]  /*bcf0*/  IADD3 R152, R169, R195, -R193 ;  /* 0x000000c3a9987210 */ /* 0x001fc80007ffe8c1 */
[----:B------:R-:W-:-:S04]  /*bd00*/  SHF.R.S32.HI R153, RZ, 0x1f, R152 ;  /* 0x0000001fff997819 */ /* 0x000fc80000011498 */
[----:B------:R-:W-:Y:S01]  /*bd10*/  LEA.HI R153, R153, R152, RZ, 0x6 ;  /* 0x0000009899997211 */ /* 0x000fe200078f30ff */
[----:B-1----:R-:W-:Y:S01]  /*bd20*/  NOP ;  /* 0x0000000000007918 */ /* 0x002fe20000000000 */
[----:B------:R-:W-:Y:S06]  /*bd30*/  BAR.ARV 0xe, 0x100 ;  /* 0x0384000000007b1d */ /* 0x000fec0000002000 */
[----:B------:R0:W-:Y:S02]  /*bd40*/  @!P1 SYNCS.ARRIVE.TRANS64.RED.A1T0 RZ, [R21+URZ], RZ ;  /* 0x000000ff15ff99a7 */ /* 0x0001e4000810043f */
[----:B0-----:R-:W-:-:S04]  /*bd50*/  SHF.R.S32.HI R21, RZ, 0x6, R153 ;  /* 0x00000006ff157819 */ /* 0x001fc80000011499 */
[----:B------:R-:W-:-:S04]  /*bd60*/  VIMNMX R21, R200, R21, !PT ;  /* 0x00000015c8157248 */ /* 0x000fc80007fe0100 */
[----:B------:R-:W-:-:S13]  /*bd70*/  ISETP.GE.AND P2, PT, R214, R21, PT ;  /* 0x00000015d600720c */ /* 0x000fda0003f46270 */
[----:B------:R-:W-:Y:S05]  /*bd80*/  @!P2 BRA `(.L_x_7955) ;  /* 0x000000240004a947 */ /* 0x000fea0003800000 */
[----:B------:R-:W-:Y:S01]  /*bd90*/  BSSY B1, `(.L_x_7955) ;  /* 0x0000240000017945 */ /* 0x000fe20003800000 */
[----:B------:R-:W-:Y:S02]  /*bda0*/  IMAD.MOV.U32 R227, RZ, RZ, R20 ;  /* 0x000000ffffe37224 */ /* 0x000fe400078e0014 */
[----:B------:R-:W-:Y:S02]  /*bdb0*/  IMAD.MOV.U32 R225, RZ, RZ, R15 ;  /* 0x000000ffffe17224 */ /* 0x000fe400078e000f */
[----:B------:R-:W-:-:S07]  /*bdc0*/  IMAD.MOV.U32 R226, RZ, RZ, R18 ;  /* 0x000000ffffe27224 */ /* 0x000fce00078e0012 */
.L_x_7966:
[----:B------:R-:W-:-:S05]  /*bdd0*/  VIADD R18, R226, 0x1 ;  /* 0x00000001e2127836 */ /* 0x000fca0000000000 */
[----:B------:R-:W-:-:S04]  /*bde0*/  ISETP.NE.AND P2, PT, R18, 0x2, PT ;  /* 0x000000021200780c */ /* 0x000fc80003f45270 */
[----:B------:R-:W-:Y:S02]  /*bdf0*/  SEL R14, RZ, 0x1, P2 ;  /* 0x00000001ff0e7807 */ /* 0x000fe40001000000 */
[----:B------:R-:W-:Y:S02]  /*be00*/  SEL R18, R18, RZ, P2 ;  /* 0x000000ff12127207 */ /* 0x000fe40001000000 */
[----:B------:R-:W-:Y:S01]  /*be10*/  LOP3.LUT R22, R22, R14, RZ, 0x3c, !PT ;  /* 0x0000000e16167212 */ /* 0x000fe200078e3cff */
[----:B0-----:R-:W-:Y:S06]  /*be20*/  @!P0 BRA `(.L_x_7956) ;  /* 0x0000000000048947 */ /* 0x001fec0003800000 */
[----:B------:R-:W-:Y:S01]  /*be30*/  BPT.TRAP 0x1 ;  /* 0x000000040000795c */ /* 0x000fe20000300000 */
.L_x_7956:
[----:B------:R-:W-:Y:S01]  /*be40*/  IMAD R215, R18, 0x8, R2 ;  /* 0x0000000812d77824 */ /* 0x000fe200078e0202 */
[----:B------:R-:W-:-:S04]  /*be50*/  SHF.L.U32 R220, R22, 0x1f, RZ ;  /* 0x0000001f16dc7819 */ /* 0x000fc800000006ff */
[----:B------:R0:W1:Y:S01]  /*be60*/  SYNCS.PHASECHK.TRANS64.TRYWAIT P2, [R215+URZ+0x28c30], R220 ;  /* 0x028c30dcd70075a7 */ /* 0x000062000804017f */
[----:B------:R-:W-:Y:S05]  /*be70*/  @!P0 BRA `(.L_x_7957) ;  /* 0x0000000000048947 */ /* 0x000fea0003800000 */
[----:B------:R-:W-:Y:S01]  /*be80*/  BPT.TRAP 0x1 ;  /* 0x000000040000795c */ /* 0x000fe20000300000 */
.L_x_7957:
[----:B------:R-:W2:Y:S01]  /*be90*/  LDC R14, c[0x0][0x448] ;  /* 0x00011200ff0e7b82 */ /* 0x000ea20000000800 */
[----:B------:R-:W-:Y:S01]  /*bea0*/  IMAD.IADD R20, R203, 0x1, R194 ;  /* 0x00000001cb147824 */ /* 0x000fe200078e02c2 */
[----:B------:R-:W-:Y:S01]  /*beb0*/  BSSY B2, `(.L_x_7958) ;  /* 0x0000009000027945 */ /* 0x000fe20003800000 */
[----:B--2---:R-:W-:-:S13]  /*bec0*/  ISETP.NE.AND P3, PT, R14, 0x1, PT ;  /* 0x000000010e00780c */ /* 0x004fda0003f65270 */
[----:B------:R-:W2:Y:S08]  /*bed0*/  @P3 LDC R15, c[0x0][0x44c] ;  /* 0x00011300ff0f3b82 */ /* 0x000eb00000000800 */
[----:B------:R-:W3:Y:S01]  /*bee0*/  @P3 LDC R14, c[0x0][0x450] ;  /* 0x00011400ff0e3b82 */ /* 0x000ee20000000800 */
[----:B--2---:R-:W-:-:S05]  /*bef0*/  @P3 IMAD.HI.U32 R15, R20, R15, RZ ;  /* 0x0000000f140f3227 */ /* 0x004fca00078e00ff */
[----:B---3--:R-:W-:Y:S01]  /*bf00*/  @P3 SHF.R.U32.HI R20, RZ, R14, R15 ;  /* 0x0000000eff143219 */ /* 0x008fe2000001160f */
[----:B-1----:R-:W-:Y:S06]  /*bf10*/  @P2 BRA `(.L_x_7959) ;  /* 0x0000000000082947 */ /* 0x002fec0003800000 */
[----:B------:R-:W1:Y:S02]  /*bf20*/  SYNCS.PHASECHK.TRANS64.TRYWAIT P2, [R215+URZ+0x28c30], R220 ;  /* 0x028c30dcd70075a7 */ /* 0x000e64000804017f */
[----:B-1----:R-:W-:Y:S05]  /*bf30*/  @!P2 BRA `(.L_x_7960) ;  /* 0x0000013800aca947 */ /* 0x002fea0003800000 */
.L_x_7959:
[----:B------:R-:W-:Y:S05]  /*bf40*/  BSYNC B2 ;  /* 0x0000000000027941 */ /* 0x000fea0003800000 */
.L_x_7958:
[----:B------:R-:W-:Y:S01]  /*bf50*/  IMAD.MOV.U32 R14, RZ, RZ, -0x40 ;  /* 0xffffffc0ff0e7424 */ /* 0x000fe200078e00ff */
[----:B------:R-:W-:Y:S01]  /*bf60*/  R2UR UR4, R4 ;  /* 0x00000000040472ca */ /* 0x000fe200000e0000 */
[----:B------:R-:W-:Y:S01]  /*bf70*/  IMAD R154, R18, 0x200, R13 ;  /* 0x00000200129a7824 */ /* 0x000fe200078e020d */
[----:B------:R-:W-:Y:S01]  /*bf80*/  R2UR UR5, R5 ;  /* 0x00000000050572ca */ /* 0x000fe200000e0000 */
[----:B------:R-:W-:Y:S01]  /*bf90*/  IMAD R14, R214, R14, 0x1 ;  /* 0x00000001d60e7424 */ /* 0x000fe200078e020e */
[----:B------:R-:W-:Y:S01]  /*bfa0*/  R2UR UR8, R10 ;  /* 0x000000000a0872ca */ /* 0x000fe200000e0000 */
[----:B------:R-:W-:Y:S01]  /*bfb0*/  IMAD.MOV.U32 R155, RZ, RZ, 0x40000040 ;  /* 0x40000040ff9b7424 */ /* 0x000fe200078e00ff */
[C---:B------:R-:W-:Y:S01]  /*bfc0*/  R2UR UR6, R154.reuse ;  /* 0x000000009a0672ca */ /* 0x040fe200000e0000 */
[----:B------:R-:W-:Y:S01]  /*bfd0*/  VIADD R152, R154, 0x2 ;  /* 0x000000029a987836 */ /* 0x000fe20000000000 */
[----:B------:R-:W-:Y:S01]  /*bfe0*/  IADD3 R14, R195, R14, -R202 ;  /* 0x0000000ec30e7210 */ /* 0x000fe20007ffe8ca */
[----:B------:R-:W-:Y:S01]  /*bff0*/  IMAD.MOV.U32 R153, RZ, RZ, 0x40000040 ;  /* 0x40000040ff997424 */ /* 0x000fe200078e00ff */
[----:B------:R-:W-:Y:S01]  /*c000*/  R2UR UR7, R155 ;  /* 0x000000009b0772ca */ /* 0x000fe200000e0000 */
[----:B------:R-:W2:Y:S01]  /*c010*/  SHFL.IDX PT, R228, R20, RZ, 0x1c1f ;  /* 0x001c1fff14e47589 */ /* 0x000ea200000e0000 */
[----:B------:R-:W-:Y:S01]  /*c020*/  R2UR UR10, R152 ;  /* 0x00000000980a72ca */ /* 0x000fe200000e0000 */
[----:B------:R-:W-:Y:S01]  /*c030*/  IMAD.IADD R15, R14, 0x1, -R193 ;  /* 0x000000010e0f7824 */ /* 0x000fe200078e0ac1 */
[----:B------:R-:W-:Y:S01]  /*c040*/  R2UR UR11, R153 ;  /* 0x00000000990b72ca */ /* 0x000fe200000e0000 */
[C---:B------:R-:W-:Y:S01]  /*c050*/  VIADD R14, R154.reuse, 0x4 ;  /* 0x000000049a0e7836 */ /* 0x040fe20000000000 */
[----:B------:R-:W-:Y:S01]  /*c060*/  R2UR UR19, R155 ;  /* 0x000000009b1372ca */ /* 0x000fe200000e0000 */
[----:B------:R-:W-:Y:S01]  /*c070*/  VIADD R154, R154, 0x6 ;  /* 0x000000069a9a7836 */ /* 0x000fe20000000000 */
[----:B------:R-:W-:Y:S01]  /*c080*/  R2UR UR9, R11 ;  /* 0x000000000b0972ca */ /* 0x000fe200000e0000 */
[----:B------:R-:W3:Y:S01]  /*c090*/  SHFL.IDX PT, R20, R20, 0x1, 0x1c1f ;  /* 0x003c1f0014147f89 */ /* 0x000ee200000e0000 */
        /* <DEDUP_REMOVED lines=8> */
[----:B------:R-:W-:Y:S01]  /*c120*/  LOP3.LUT R19, R19, 0xdfffffff, RZ, 0xc0, !PT ;  /* 0xdfffffff13137812 */ /* 0x000fe200078ec0ff */
[----:B--2---:R-:W-:-:S03]  /*c130*/  IMAD.IADD R228, R15, 0x1, R228 ;  /* 0x000000010fe47824 */ /* 0x004fc600078e02e4 */
[----:B------:R-:W-:-:S04]  /*c140*/  @P1 LOP3.LUT R19, R19, 0x20000000, RZ, 0xfc, !PT ;  /* 0x2000000013131812 */ /* 0x000fc800078efcff */
[----:B------:R-:W-:Y:S01]  /*c150*/  LOP3.LUT R19, R19, 0xefffffff, RZ, 0xc0, !PT ;  /* 0xefffffff13137812 */ /* 0x000fe200078ec0ff */
[----:B---3--:R-:W-:Y:S02]  /*c160*/  IMAD.IADD R20, R15, 0x1, R20 ;  /* 0x000000010f147824 */ /* 0x008fe400078e0214 */
[----:B------:R-:W-:Y:S01]  /*c170*/  IMAD.MOV.U32 R15, RZ, RZ, 0x40000040 ;  /* 0x40000040ff0f7424 */ /* 0x000fe200078e00ff */
[----:B------:R-:W-:Y:S02]  /*c180*/  @P0 LOP3.LUT R19, R19, 0x10000000, RZ, 0xfc, !PT ;  /* 0x1000000013130812 */ /* 0x000fe400078efcff */
[C---:B------:R-:W-:Y:S02]  /*c190*/  ISETP.GT.AND P1, PT, R20.reuse, 0x21, PT ;  /* 0x000000211400780c */ /* 0x040fe40003f24270 */
[----:B------:R-:W-:Y:S02]  /*c1a0*/  R2UR UR15, R15 ;  /* 0x000000000f0f72ca */ /* 0x000fe400000e0000 */
[----:B------:R-:W-:-:S02]  /*c1b0*/  ISETP.GT.AND P0, PT, R20, 0x28, PT ;  /* 0x000000281400780c */ /* 0x000fc40003f04270 */
[----:B------:R-:W-:Y:S02]  /*c1c0*/  LOP3.LUT R19, R19, 0xbfffffff, RZ, 0xc0, !PT ;  /* 0xbfffffff13137812 */ /* 0x000fe400078ec0ff */
[C---:B------:R-:W-:Y:S02]  /*c1d0*/  ISETP.GT.AND P2, PT, R20.reuse, 0x29, PT ;  /* 0x000000291400780c */ /* 0x040fe40003f44270 */
[C---:B------:R-:W-:Y:S02]  /*c1e0*/  ISETP.GT.AND P3, PT, R20.reuse, 0x30, PT ;  /* 0x000000301400780c */ /* 0x040fe40003f64270 */
[----:B------:R-:W-:Y:S02]  /*c1f0*/  ISETP.GT.AND P4, PT, R20, 0x31, PT ;  /* 0x000000311400780c */ /* 0x000fe40003f84270 */
[----:B------:R-:W-:Y:S02]  /*c200*/  @P1 LOP3.LUT R19, R19, 0x40000000, RZ, 0xfc, !PT ;  /* 0x4000000013131812 */ /* 0x000fe400078efcff */
[----:B------:R-:W-:-:S02]  /*c210*/  ISETP.GT.AND P1, PT, R228, 0x1, PT ;  /* 0x00000001e400780c */ /* 0x000fc40003f24270 */
[----:B------:R-:W-:Y:S02]  /*c220*/  LOP3.LUT R19, R19, 0x7fffffff, RZ, 0xc0, !PT ;  /* 0x7fffffff13137812 */ /* 0x000fe400078ec0ff */
[----:B------:R-:W-:Y:S02]  /*c230*/  ISETP.GT.AND P5, PT, R20, 0x38, PT ;  /* 0x000000381400780c */ /* 0x000fe40003fa4270 */
[----:B------:R-:W-:Y:S02]  /*c240*/  @P0 LOP3.LUT R19, R19, 0x80000000, RZ, 0xfc, !PT ;  /* 0x8000000013130812 */ /* 0x000fe400078efcff */
[----:B------:R-:W-:Y:S02]  /*c250*/  ISETP.GT.AND P0, PT, R228, RZ, PT ;  /* 0x000000ffe400720c */ /* 0x000fe40003f04270 */
[----:B------:R-:W-:Y:S01]  /*c260*/  ISETP.GT.AND P6, PT, R20, 0x39, PT ;  /* 0x000000391400780c */ /* 0x000fe20003fc4270 */
        /* <DEDUP_REMOVED lines=41> */
[----:B---3--:R-:W-:Y:S01]  /*c500*/  FSEL R233, R153, -INF , P1 ;  /* 0xff80000099e97808 */ /* 0x008fe20000800000 */
[----:B------:R-:W-:Y:S01]  /*c510*/  FMUL.FTZ R182, R182, UR44 ;  /* 0x0000002cb6b67c20 */ /* 0x000fe20008410000 */
[----:B------:R-:W-:Y:S01]  /*c520*/  ISETP.GT.AND P1, PT, R228, 0x9, PT ;  /* 0x00000009e400780c */ /* 0x000fe20003f24270 */
[----:B------:R-:W-:Y:S01]  /*c530*/  FMUL.FTZ R183, R183, UR44 ;  /* 0x0000002cb7b77c20 */ /* 0x000fe20008410000 */
[----:B------:R-:W-:Y:S01]  /*c540*/  FMUL.FTZ R173, R173, UR44 ;  /* 0x0000002cadad7c20 */ /* 0x000fe20008410000 */
[----:B------:R-:W-:Y:S01]  /*c550*/  FMUL.FTZ R177, R177, UR44 ;  /* 0x0000002cb1b17c20 */ /* 0x000fe20008410000 */
[----:B------:R-:W-:Y:S01]  /*c560*/  FMUL.FTZ R180, R180, UR44 ;  /* 0x0000002cb4b47c20 */ /* 0x000fe20008410000 */
[----:B------:R-:W3:Y:S01]  /*c570*/  MUFU.TANH R160, R160 ;  /* 0x000000a000a07308 */ /* 0x000ee20000002400 */
[----:B----4-:R-:W-:Y:S01]  /*c580*/  FSEL R156, R156, -INF , P0 ;  /* 0xff8000009c9c7808 */ /* 0x010fe20000000000 */
[----:B------:R-:W-:Y:S01]  /*c590*/  FMUL.FTZ R181, R181, UR44 ;  /* 0x0000002cb5b57c20 */ /* 0x000fe20008410000 */
[----:B------:R-:W-:-:S05]  /*c5a0*/  ISETP.GT.AND P0, PT, R228, 0x10, PT ;  /* 0x00000010e400780c */ /* 0x000fca0003f04270 */
[----:B------:R-:W4:Y:S01]  /*c5b0*/  MUFU.TANH R161, R161 ;  /* 0x000000a100a17308 */ /* 0x000f220000002400 */
[----:B--2---:R-:W-:Y:S02]  /*c5c0*/  FSEL R157, R157, -INF , P1 ;  /* 0xff8000009d9d7808 */ /* 0x004fe40000800000 */
[----:B------:R-:W-:-:S05]  /*c5d0*/  ISETP.GT.AND P1, PT, R228, 0x11, PT ;  /* 0x00000011e400780c */ /* 0x000fca0003f24270 */
[----:B------:R-:W2:Y:S01]  /*c5e0*/  MUFU.TANH R164, R164 ;  /* 0x000000a400a47308 */ /* 0x000ea20000002400 */
[----:B---3--:R-:W-:Y:S02]  /*c5f0*/  FSEL R160, R160, -INF , P0 ;  /* 0xff800000a0a07808 */ /* 0x008fe40000000000 */
[----:B------:R-:W-:-:S05]  /*c600*/  ISETP.GT.AND P0, PT, R228, 0x18, PT ;  /* 0x00000018e400780c */ /* 0x000fca0003f04270 */
[----:B------:R-:W3:Y:S01]  /*c610*/  MUFU.TANH R165, R165 ;  /* 0x000000a500a57308 */ /* 0x000ee20000002400 */
[----:B----4-:R-:W-:Y:S02]  /*c620*/  FSEL R161, R161, -INF , P1 ;  /* 0xff800000a1a17808 */ /* 0x010fe40000800000 */
        /* <DEDUP_REMOVED lines=12> */
[----:B------:R-:W-:-:S05]  /*c6f0*/  ISETP.GT.AND P1, PT, R20, RZ, PT ;  /* 0x000000ff1400720c */ /* 0x000fca0003f24270 */
[----:B------:R-:W2:Y:S01]  /*c700*/  MUFU.TANH R153, R155 ;  /* 0x0000009b00997308 */ /* 0x000ea20000002400 */
[----:B---3--:R-:W-:Y:S02]  /*c710*/  FSEL R172, R172, -INF , P0 ;  /* 0xff800000acac7808 */ /* 0x008fe40000000000 */
[----:B------:R-:W-:-:S05]  /*c720*/  ISETP.GT.AND P0, PT, R20, 0x1, PT ;  /* 0x000000011400780c */ /* 0x000fca0003f04270 */
[----:B------:R-:W3:Y:S01]  /*c730*/  MUFU.TANH R154, R158 ;  /* 0x0000009e009a7308 */ /* 0x000ee20000002400 */
[----:B----4-:R-:W-:Y:S02]  /*c740*/  FSEL R15, R15, -INF , P1 ;  /* 0xff8000000f0f7808 */ /* 0x010fe40000800000 */
[----:B------:R-:W-:Y:S02]  /*c750*/  ISETP.GT.AND P1, PT, R20, 0x8, PT ;  /* 0x000000081400780c */ /* 0x000fe40003f24270 */
[----:B------:R-:W-:-:S03]  /*c760*/  FMNMX.FTZ R14, R15, R227, !PT ;  /* 0x000000e30f0e7209 */ /* 0x000fc60007810000 */
[----:B------:R-:W4:Y:S01]  /*c770*/  MUFU.TANH R155, R159 ;  /* 0x0000009f009b7308 */ /* 0x000f220000002400 */
        /* <DEDUP_REMOVED lines=25> */
[----:B------:R-:W-:Y:S02]  /*c910*/  LOP3.LUT P0, RZ, R19, 0x80000000, RZ, 0xc0, !PT ;  /* 0x8000000013ff7812 */ /* 0x000fe4000780c0ff */
[----:B------:R-:W-:-:S03]  /*c920*/  FMNMX.FTZ R14, R163, R14, !PT ;  /* 0x0000000ea30e7209 */ /* 0x000fc60007810000 */
[----:B------:R-:W2:Y:S01]  /*c930*/  MUFU.TANH R170, R174 ;  /* 0x000000ae00aa7308 */ /* 0x000ea20000002400 */
[----:B---3--:R-:W-:Y:S02]  /*c940*/  FSEL R166, R166, -INF , P1 ;  /* 0xff800000a6a67808 */ /* 0x008fe40000800000 */
[----:B------:R-:W-:Y:S02]  /*c950*/  LOP3.LUT P1, RZ, R19, 0x40000000, RZ, 0xc0, !PT ;  /* 0x4000000013ff7812 */ /* 0x000fe4000782c0ff */
[----:B------:R-:W-:-:S03]  /*c960*/  FMNMX.FTZ R14, R166, R14, !PT ;  /* 0x0000000ea60e7209 */ /* 0x000fc60007810000 */
[----:B------:R-:W3:Y:S01]  /*c970*/  MUFU.TANH R171, R175 ;  /* 0x000000af00ab7308 */ /* 0x000ee20000002400 */
[----:B----4-:R-:W-:Y:S02]  /*c980*/  FSEL R167, R167, -INF , P1 ;  /* 0xff800000a7a77808 */ /* 0x010fe40000800000 */
[----:B------:R-:W-:Y:S02]  /*c990*/  LOP3.LUT P1, RZ, R19, 0x20000000, RZ, 0xc0, !PT ;  /* 0x2000000013ff7812 */ /* 0x000fe4000782c0ff */
[----:B------:R-:W-:-:S03]  /*c9a0*/  FMNMX.FTZ R14, R167, R14, !PT ;  /* 0x0000000ea70e7209 */ /* 0x000fc60007810000 */
[----:B------:R-:W4:Y:S01]  /*c9b0*/  MUFU.TANH R174, R178 ;  /* 0x000000b200ae7308 */ /* 0x000f220000002400 */
[----:B--2---:R-:W-:Y:S02]  /*c9c0*/  FSEL R170, R170, -INF , P0 ;  /* 0xff800000aaaa7808 */ /* 0x004fe40000000000 */
[----:B------:R-:W-:Y:S02]  /*c9d0*/  LOP3.LUT P0, RZ, R19, 0x10000000, RZ, 0xc0, !PT ;  /* 0x1000000013ff7812 */ /* 0x000fe4000780c0ff */
[----:B------:R-:W-:-:S03]  /*c9e0*/  FMNMX.FTZ R14, R170, R14, !PT ;  /* 0x0000000eaa0e7209 */ /* 0x000fc60007810000 */
[----:B------:R-:W2:Y:S01]  /*c9f0*/  MUFU.TANH R175, R179 ;  /* 0x000000b300af7308 */ /* 0x000ea20000002400 */
[----:B---3--:R-:W-:-:S04]  /*ca00*/  FSEL R171, R171, -INF , P2 ;  /* 0xff800000abab7808 */ /* 0x008fc80001000000 */
        /* <DEDUP_REMOVED lines=10> */
[----:B---3--:R-:W-:-:S04]  /*cab0*/  FSEL R178, R178, -INF , P5 ;  /* 0xff800000b2b27808 */ /* 0x008fc80002800000 */
[----:B------:R-:W-:-:S03]  /*cac0*/  FMNMX.FTZ R14, R178, R14, !PT ;  /* 0x0000000eb20e7209 */ /* 0x000fc60007810000 */
[----:B------:R-:W3:Y:S01]  /*cad0*/  MUFU.TANH R177, R177 ;  /* 0x000000b100b17308 */ /* 0x000ee20000002400 */
[----:B----4-:R-:W-:-:S04]  /*cae0*/  FSEL R179, R179, -INF , P6 ;  /* 0xff800000b3b37808 */ /* 0x010fc80003000000 */
[----:B------:R-:W-:-:S03]  /*caf0*/  FMNMX.FTZ R14, R179, R14, !PT ;  /* 0x0000000eb30e7209 */ /* 0x000fc60007810000 */
[----:B------:R-:W-:Y:S01]  /*cb00*/  MUFU.TANH R180, R180 ;  /* 0x000000b400b47308 */ /* 0x000fe20000002400 */
[----:B--2---:R-:W-:Y:S01]  /*cb10*/  FSEL R173, R173, -INF , P3 ;  /* 0xff800000adad7808 */ /* 0x004fe20001800000 */
[----:B------:R-:W2:Y:S01]  /*cb20*/  SHFL.BFLY PT, R20, R14, 0x2, 0x1f ;  /* 0x0c401f000e147f89 */ /* 0x000ea200000e0000 */
[----:B------:R-:W-:-:S05]  /*cb30*/  ISETP.GT.AND P3, PT, R228, 0x31, PT ;  /* 0x00000031e400780c */ /* 0x000fca0003f64270 */
[----:B------:R-:W4:Y:S01]  /*cb40*/  MUFU.TANH R181, R181 ;  /* 0x000000b500b57308 */ /* 0x000f220000002400 */
[----:B---3--:R-:W-:Y:S02]  /*cb50*/  FSEL R177, R177, -INF , P3 ;  /* 0xff800000b1b17808 */ /* 0x008fe40001800000 */
[----:B------:R-:W-:-:S04]  /*cb60*/  ISETP.GT.AND P3, PT, R228, 0x39, PT ;  /* 0x00000039e400780c */ /* 0x000fc80003f64270 */
[----:B----4-:R-:W-:Y:S02]  /*cb70*/  FSEL R181, R181, -INF , P3 ;  /* 0xff800000b5b57808 */ /* 0x010fe40001800000 */
[----:B--2---:R-:W-:-:S05]  /*cb80*/  FMNMX.FTZ R20, R14, R20, !PT ;  /* 0x000000140e147209 */ /* 0x004fca0007810000 */
[----:B------:R-:W2:Y:S02]  /*cb90*/  SHFL.BFLY PT, R14, R20, 0x1, 0x1f ;  /* 0x0c201f00140e7f89 */ /* 0x000ea400000e0000 */
[----:B--2---:R-:W-:Y:S01]  /*cba0*/  FMNMX.FTZ R20, R20, R14, !PT ;  /* 0x0000000e14147209 */ /* 0x004fe20007810000 */
[----:B------:R-:W-:-:S03]  /*cbb0*/  IMAD.U32 R14, RZ, RZ, UR40 ;  /* 0x00000028ff0e7e24 */ /* 0x000fc6000f8e00ff */
[C---:B------:R-:W-:Y:S01]  /*cbc0*/  FSETP.NEU.FTZ.AND P2, PT, R20.reuse, -INF , PT ;  /* 0xff8000001400780b */ /* 0x040fe20003f5d000 */
[----:B------:R-:W-:-:S03]  /*cbd0*/  FMUL.FTZ R182, R20, R14 ;  /* 0x0000000e14b67220 */ /* 0x000fc60000410000 */
[----:B------:R-:W-:Y:S02]  /*cbe0*/  FSEL R183, R20, RZ, P2 ;  /* 0x000000ff14b77208 */ /* 0x000fe40001000000 */
[----:B------:R-:W-:Y:S02]  /*cbf0*/  FSEL R182, R182, RZ, P2 ;  /* 0x000000ffb6b67208 */ /* 0x000fe40001000000 */
[----:B------:R-:W-:Y:S01]  /*cc00*/  ISETP.NE.AND P2, PT, R192, RZ, PT ;  /* 0x000000ffc000720c */ /* 0x000fe20003f45270 */
[----:B------:R-:W-:Y:S02]  /*cc10*/  FADD.FTZ R183, -R183, R227 ;  /* 0x000000e3b7b77221 */ /* 0x000fe40000010100 */
[-CC-:B------:R-:W-:Y:S01]  /*cc20*/  FFMA.FTZ R227, R170, R14.reuse, -R182.reuse ;  /* 0x0000000eaae37223 */ /* 0x180fe200000108b6 */
[-CC-:B------:R-:W-:Y:S01]  /*cc30*/  FFMA.FTZ R15, R15, R14.reuse, -R182.reuse ;  /* 0x0000000e0f0f7223 */ /* 0x180fe200000108b6 */
        /* <DEDUP_REMOVED lines=16> */
[----:B------:R-:W-:Y:S01]  /*cd40*/  FFMA.FTZ R179, R179, R14, -R182 ;  /* 0x0000000eb3b37223 */ /* 0x000fe200000108b6 */
[----:B------:R-:W-:-:S04]  /*cd50*/  @!P2 IMAD R183, R226, 0x40, R189 ;  /* 0x00000040e2b7a824 */ /* 0x000fc800078e02bd */
[----:B------:R-:W3:Y:S01]  /*cd60*/  MUFU.EX2 R153, R153 ;  /* 0x0000009900997308 */ /* 0x000ee20000000800 */
[----:B------:R-:W-:-:S07]  /*cd70*/  @!P2 IMAD R183, R183, 0x4, R2 ;  /* 0x00000004b7b7a824 */ /* 0x000fce00078e0202 */
[----:B------:R-:W4:Y:S01]  /*cd80*/  MUFU.EX2 R154, R154 ;  /* 0x0000009a009a7308 */ /* 0x000f220000000800 */
[----:B--2---:R-:W-:Y:S01]  /*cd90*/  FFMA.FTZ R3, R170, R3, R15 ;  /* 0x00000003aa037223 */ /* 0x004fe2000001000f */
        /* <DEDUP_REMOVED lines=9> */
[----:B------:R-:W-:-:S02]  /*ce30*/  @!P1 VIADD R15, R215, 0x28c40 ;  /* 0x00028c40d70f9836 */ /* 0x000fc40000000000 */
[-C--:B------:R-:W-:Y:S01]  /*ce40*/  FMUL.FTZ R38, R38, R170.reuse ;  /* 0x000000aa26267220 */ /* 0x080fe20000410000 */
[-C--:B------:R-:W-:Y:S01]  /*ce50*/  FMUL.FTZ R39, R39, R170.reuse ;  /* 0x000000aa27277220 */ /* 0x080fe20000410000 */
[-C--:B------:R-:W-:Y:S01]  /*ce60*/  FMUL.FTZ R42, R42, R170.reuse ;  /* 0x000000aa2a2a7220 */ /* 0x080fe20000410000 */
[-C--:B------:R-:W-:Y:S01]  /*ce70*/  FMUL.FTZ R43, R43, R170.reuse ;  /* 0x000000aa2b2b7220 */ /* 0x080fe20000410000 */
[----:B------:R-:W-:Y:S01]  /*ce80*/  @!P1 PRMT R15, RZ, 0x654, R15 ;  /* 0x00000654ff0f9816 */ /* 0x000fe2000000000f */
[----:B----4-:R-:W-:Y:S01]  /*ce90*/  FADD.FTZ R3, R154, R3 ;  /* 0x000000039a037221 */ /* 0x010fe20000010000 */
[----:B------:R-:W-:Y:S01]  /*cea0*/  MUFU.EX2 R182, R163 ;  /* 0x000000a300b67308 */ /* 0x000fe20000000800 */
[-C--:B------:R-:W-:Y:S01]  /*ceb0*/  FMUL.FTZ R46, R46, R170.reuse ;  /* 0x000000aa2e2e7220 */ /* 0x080fe20000410000 */
[----:B------:R3:W-:Y:S01]  /*cec0*/  @!P1 SYNCS.ARRIVE.TRANS64.RED.A1T0 RZ, [R15+URZ], RZ ;  /* 0x000000ff0fff99a7 */ /* 0x0007e2000810043f */
[----:B------:R-:W-:Y:S01]  /*ced0*/  @!P2 STS [R183+0x28820], R170 ;  /* 0x028820aab700a388 */ /* 0x000fe20000000800 */
[-C--:B------:R-:W-:Y:S01]  /*cee0*/  FMUL.FTZ R47, R47, R170.reuse ;  /* 0x000000aa2f2f7220 */ /* 0x080fe20000410000 */
[-C--:B------:R-:W-:Y:S01]  /*cef0*/  FMUL.FTZ R50, R50, R170.reuse ;  /* 0x000000aa32327220 */ /* 0x080fe20000410000 */
[----:B------:R-:W-:Y:S01]  /*cf00*/  FMUL.FTZ R51, R51, R170 ;  /* 0x000000aa33337220 */ /* 0x000fe20000410000 */
[C---:B--2---:R-:W-:Y:S01]  /*cf10*/  FADD.FTZ R3, R155.reuse, R3 ;  /* 0x000000039b037221 */ /* 0x044fe20000010000 */
[----:B------:R-:W-:Y:S01]  /*cf20*/  F2FP.F16.F32.PACK_AB R155, R155, R154 ;  /* 0x0000009a9b9b723e */ /* 0x000fe200000000ff */
[----:B------:R-:W-:Y:S01]  /*cf30*/  FMUL.FTZ R154, R176, UR44 ;  /* 0x0000002cb09a7c20 */ /* 0x000fe20008410000 */
[----:B---3--:R-:W-:Y:S01]  /*cf40*/  FMNMX.FTZ R15, R152, R225, !PT ;  /* 0x000000e1980f7209 */ /* 0x008fe20007810000 */
[----:B------:R-:W2:Y:S01]  /*cf50*/  MUFU.EX2 R158, R158 ;  /* 0x0000009e009e7308 */ /* 0x000ea20000000800 */
[-C--:B------:R-:W-:Y:S01]  /*cf60*/  FMUL.FTZ R54, R54, R170.reuse ;  /* 0x000000aa36367220 */ /* 0x080fe20000410000 */
[-C--:B------:R-:W-:Y:S01]  /*cf70*/  FMUL.FTZ R55, R55, R170.reuse ;  /* 0x000000aa37377220 */ /* 0x080fe20000410000 */
[----:B------:R-:W-:Y:S01]  /*cf80*/  FMNMX.FTZ R15, R233, R15, !PT ;  /* 0x0000000fe90f7209 */ /* 0x000fe20007810000 */
[-C--:B------:R-:W-:Y:S01]  /*cf90*/  FMUL.FTZ R58, R58, R170.reuse ;  /* 0x000000aa3a3a7220 */ /* 0x080fe20000410000 */
[-C--:B------:R-:W-:Y:S01]  /*cfa0*/  FMUL.FTZ R59, R59, R170.reuse ;  /* 0x000000aa3b3b7220 */ /* 0x080fe20000410000 */
[-C--:B------:R-:W-:Y:S01]  /*cfb0*/  FMUL.FTZ R62, R62, R170.reuse ;  /* 0x000000aa3e3e7220 */ /* 0x080fe20000410000 */
[----:B------:R-:W-:Y:S01]  /*cfc0*/  FMNMX.FTZ R15, R156, R15, !PT ;  /* 0x0000000f9c0f7209 */ /* 0x000fe20007810000 */
[----:B------:R-:W3:Y:S01]  /*cfd0*/  MUFU.TANH R154, R154 ;  /* 0x0000009a009a7308 */ /* 0x000ee20000002400 */
[-C--:B------:R-:W-:Y:S01]  /*cfe0*/  FMUL.FTZ R63, R63, R170.reuse ;  /* 0x000000aa3f3f7220 */ /* 0x080fe20000410000 */
[-C--:B------:R-:W-:Y:S01]  /*cff0*/  FMUL.FTZ R66, R66, R170.reuse ;  /* 0x000000aa42427220 */ /* 0x080fe20000410000 */
[----:B------:R-:W-:Y:S01]  /*d000*/  FMNMX.FTZ R15, R157, R15, !PT ;  /* 0x0000000f9d0f7209 */ /* 0x000fe20007810000 */
[-C--:B------:R-:W-:Y:S01]  /*d010*/  FMUL.FTZ R67, R67, R170.reuse ;  /* 0x000000aa43437220 */ /* 0x080fe20000410000 */
[-C--:B------:R-:W-:Y:S01]  /*d020*/  FMUL.FTZ R70, R70, R170.reuse ;  /* 0x000000aa46467220 */ /* 0x080fe20000410000 */
[-C--:B------:R-:W-:Y:S01]  /*d030*/  FMUL.FTZ R71, R71, R170.reuse ;  /* 0x000000aa47477220 */ /* 0x080fe20000410000 */
[----:B------:R-:W-:Y:S01]  /*d040*/  FMNMX.FTZ R15, R160, R15, !PT ;  /* 0x0000000fa00f7209 */ /* 0x000fe20007810000 */
[----:B------:R-:W4:Y:S01]  /*d050*/  MUFU.EX2 R159, R159 ;  /* 0x0000009f009f7308 */ /* 0x000f220000000800 */
[----:B--2---:R-:W-:Y:S01]  /*d060*/  FADD.FTZ R3, R158, R3 ;  /* 0x000000039e037221 */ /* 0x004fe20000010000 */
[-C--:B------:R-:W-:Y:S01]  /*d070*/  FMUL.FTZ R74, R74, R170.reuse ;  /* 0x000000aa4a4a7220 */ /* 0x080fe20000410000 */
[----:B------:R-:W-:Y:S01]  /*d080*/  FMNMX.FTZ R15, R161, R15, !PT ;  /* 0x0000000fa10f7209 */ /* 0x000fe20007810000 */
[-C--:B------:R-:W-:Y:S01]  /*d090*/  FMUL.FTZ R75, R75, R170.reuse ;  /* 0x000000aa4b4b7220 */ /* 0x080fe20000410000 */
[-C--:B------:R-:W-:Y:S01]  /*d0a0*/  FMUL.FTZ R78, R78, R170.reuse ;  /* 0x000000aa4e4e7220 */ /* 0x080fe20000410000 */
[-C--:B------:R-:W-:Y:S01]  /*d0b0*/  FMUL.FTZ R79, R79, R170.reuse ;  /* 0x000000aa4f4f7220 */ /* 0x080fe20000410000 */
[----:B------:R-:W-:Y:S01]  /*d0c0*/  FMNMX.FTZ R15, R164, R15, !PT ;  /* 0x0000000fa40f7209 */ /* 0x000fe20007810000 */
[----:B------:R-:W2:Y:S01]  /*d0d0*/  MUFU.EX2 R162, R162 ;  /* 0x000000a200a27308 */ /* 0x000ea20000000800 */
[----:B---3--:R-:W-:Y:S01]  /*d0e0*/  FSEL R154, R154, -INF , P4 ;  /* 0xff8000009a9a7808 */ /* 0x008fe20002000000 */
[-C--:B------:R-:W-:Y:S01]  /*d0f0*/  FMUL.FTZ R82, R82, R170.reuse ;  /* 0x000000aa52527220 */ /* 0x080fe20000410000 */
[----:B------:R-:W-:Y:S01]  /*d100*/  FMNMX.FTZ R15, R165, R15, !PT ;  /* 0x0000000fa50f7209 */ /* 0x000fe20007810000 */
[-C--:B------:R-:W-:Y:S01]  /*d110*/  FMUL.FTZ R83, R83, R170.reuse ;  /* 0x000000aa53537220 */ /* 0x080fe20000410000 */
[----:B------:R-:W-:Y:S01]  /*d120*/  ISETP.GT.AND P4, PT, R228, 0x38, PT ;  /* 0x00000038e400780c */ /* 0x000fe20003f84270 */
[-C--:B------:R-:W-:Y:S01]  /*d130*/  FMUL.FTZ R86, R86, R170.reuse ;  /* 0x000000aa56567220 */ /* 0x080fe20000410000 */
[----:B------:R-:W-:Y:S01]  /*d140*/  FMNMX.FTZ R15, R168, R15, !PT ;  /* 0x0000000fa80f7209 */ /* 0x000fe20007810000 */
[----:B------:R-:W-:Y:S01]  /*d150*/  MUFU.EX2 R166, R166 ;  /* 0x000000a600a67308 */ /* 0x000fe20000000800 */
[----:B------:R-:W-:Y:S01]  /*d160*/  FSEL R180, R180, -INF , P4 ;  /* 0xff800000b4b47808 */ /* 0x000fe20002000000 */
[----:B----4-:R-:W-:Y:S01]  /*d170*/  FADD.FTZ R3, R159, R3 ;  /* 0x000000039f037221 */ /* 0x010fe20000010000 */
[----:B------:R-:W-:Y:S01]  /*d180*/  FMNMX.FTZ R15, R169, R15, !PT ;  /* 0x0000000fa90f7209 */ /* 0x000fe20007810000 */
[-C--:B------:R-:W-:Y:S01]  /*d190*/  FMUL.FTZ R87, R87, R170.reuse ;  /* 0x000000aa57577220 */ /* 0x080fe20000410000 */
[-C--:B------:R-:W-:Y:S01]  /*d1a0*/  FMUL.FTZ R90, R90, R170.reuse ;  /* 0x000000aa5a5a7220 */ /* 0x080fe20000410000 */
[-C--:B------:R-:W-:Y:S01]  /*d1b0*/  FMUL.FTZ R91, R91, R170.reuse ;  /* 0x000000aa5b5b7220 */ /* 0x080fe20000410000 */
[----:B------:R-:W-:Y:S01]  /*d1c0*/  FMNMX.FTZ R15, R172, R15, !PT ;  /* 0x0000000fac0f7209 */ /* 0x000fe20007810000 */
[----:B------:R-:W-:Y:S01]  /*d1d0*/  MUFU.EX2 R167, R167 ;  /* 0x000000a700a77308 */ /* 0x000fe20000000800 */
[----:B--2---:R-:W-:Y:S01]  /*d1e0*/  FADD.FTZ R3, R162, R3 ;  /* 0x00000003a2037221 */ /* 0x004fe20000010000 */
[-C--:B------:R-:W-:Y:S01]  /*d1f0*/  FMUL.FTZ R94, R94, R170.reuse ;  /* 0x000000aa5e5e7220 */ /* 0x080fe20000410000 */
[----:B------:R-:W-:Y:S01]  /*d200*/  FMNMX.FTZ R15, R173, R15, !PT ;  /* 0x0000000fad0f7209 */ /* 0x000fe20007810000 */
[-C--:B------:R-:W-:Y:S01]  /*d210*/  FMUL.FTZ R95, R95, R170.reuse ;  /* 0x000000aa5f5f7220 */ /* 0x080fe20000410000 */
[-C--:B------:R-:W-:Y:S01]  /*d220*/  FMUL.FTZ R98, R98, R170.reuse ;  /* 0x000000aa62627220 */ /* 0x080fe20000410000 */
[-C--:B------:R-:W-:Y:S01]  /*d230*/  FMUL.FTZ R99, R99, R170.reuse ;  /* 0x000000aa63637220 */ /* 0x080fe20000410000 */
[----:B------:R-:W-:Y:S01]  /*d240*/  FMNMX.FTZ R15, R154, R15, !PT ;  /* 0x0000000f9a0f7209 */ /* 0x000fe20007810000 */
[----:B------:R-:W-:Y:S01]  /*d250*/  MUFU.EX2 R171, R171 ;  /* 0x000000ab00ab7308 */ /* 0x000fe20000000800 */
[-C--:B------:R-:W-:Y:S01]  /*d260*/  FMUL.FTZ R102, R102, R170.reuse ;  /* 0x000000aa66667220 */ /* 0x080fe20000410000 */
        /* <DEDUP_REMOVED lines=13> */
[-C--:B------:R-:W-:Y:S01]  /*d340*/  FMUL.FTZ R122, R122, R170.reuse ;  /* 0x000000aa7a7a7220 */ /* 0x080fe20000410000 */
[----:B------:R-:W2:Y:S01]  /*d350*/  SHFL.BFLY PT, R176, R15, 0x2, 0x1f ;  /* 0x0c401f000fb07f89 */ /* 0x000ea200000e0000 */
        /* <DEDUP_REMOVED lines=17> */
[----:B--2---:R-:W-:-:S05]  /*d470*/  FMNMX.FTZ R15, R15, R176, !PT ;  /* 0x000000b00f0f7209 */ /* 0x004fca0007810000 */
[----:B------:R-:W2:Y:S02]  /*d480*/  SHFL.BFLY PT, R176, R15, 0x1, 0x1f ;  /* 0x0c201f000fb07f89 */ /* 0x000ea400000e0000 */
[----:B--2---:R-:W-:-:S04]  /*d490*/  FMNMX.FTZ R15, R15, R176, !PT ;  /* 0x000000b00f0f7209 */ /* 0x004fc80007810000 */
[----:B------:R-:W-:-:S04]  /*d4a0*/  FSETP.NEU.FTZ.AND P3, PT, R15, -INF , PT ;  /* 0xff8000000f00780b */ /* 0x000fc80003f7d000 */
[----:B------:R-:W-:-:S05]  /*d4b0*/  FSEL R163, R15, RZ, P3 ;  /* 0x000000ff0fa37208 */ /* 0x000fca0001800000 */
[----:B------:R-:W-:-:S04]  /*d4c0*/  FADD.FTZ R163, -R163, R225 ;  /* 0x000000e1a3a37221 */ /* 0x000fc80000010100 */
[----:B------:R-:W-:-:S04]  /*d4d0*/  FMUL.FTZ R163, R163, R14 ;  /* 0x0000000ea3a37220 */ /* 0x000fc80000410000 */
[----:B------:R-:W2:Y:S08]  /*d4e0*/  MUFU.EX2 R176, R163 ;  /* 0x000000a300b07308 */ /* 0x000eb00000000800 */
[----:B------:R-:W-:Y:S01]  /*d4f0*/  MUFU.EX2 R163, R227 ;  /* 0x000000e300a37308 */ /* 0x000fe20000000800 */
        /* <DEDUP_REMOVED lines=10> */
[----:B--2---:R-:W-:Y:S01]  /*d5a0*/  FMUL.FTZ R183, R15, R14 ;  /* 0x0000000e0fb77220 */ /* 0x004fe20000410000 */
[-C--:B------:R-:W-:Y:S01]  /*d5b0*/  FMUL.FTZ R41, R41, R176.reuse ;  /* 0x000000b029297220 */ /* 0x080fe20000410000 */
[-C--:B------:R-:W-:Y:S01]  /*d5c0*/  FMUL.FTZ R44, R44, R176.reuse ;  /* 0x000000b02c2c7220 */ /* 0x080fe20000410000 */
[-C--:B------:R-:W-:Y:S01]  /*d5d0*/  FMUL.FTZ R45, R45, R176.reuse ;  /* 0x000000b02d2d7220 */ /* 0x080fe20000410000 */
[-C--:B------:R-:W-:Y:S01]  /*d5e0*/  FMUL.FTZ R48, R48, R176.reuse ;  /* 0x000000b030307220 */ /* 0x080fe20000410000 */
[----:B------:R-:W-:Y:S01]  /*d5f0*/  FSEL R183, R183, RZ, P3 ;  /* 0x000000ffb7b77208 */ /* 0x000fe20001800000 */
[-C--:B------:R-:W-:Y:S01]  /*d600*/  FMUL.FTZ R49, R49, R176.reuse ;  /* 0x000000b031317220 */ /* 0x080fe20000410000 */
[-C--:B------:R-:W-:Y:S01]  /*d610*/  FMUL.FTZ R52, R52, R176.reuse ;  /* 0x000000b034347220 */ /* 0x080fe20000410000 */
[-C--:B------:R-:W-:Y:S01]  /*d620*/  FMUL.FTZ R53, R53, R176.reuse ;  /* 0x000000b035357220 */ /* 0x080fe20000410000 */
[----:B------:R-:W-:Y:S01]  /*d630*/  FMUL.FTZ R56, R56, R176 ;  /* 0x000000b038387220 */ /* 0x000fe20000410000 */
        /* <DEDUP_REMOVED lines=17> */
[----:B------:R-:W-:Y:S01]  /*d750*/  FFMA.FTZ R181, R181, R14, -R183 ;  /* 0x0000000eb5b57223 */ /* 0x000fe200000108b7 */
        /* <DEDUP_REMOVED lines=21> */
[----:B-----5:R-:W-:Y:S01]  /*d8b0*/  F2FP.F16.F32.PACK_AB R157, R159, R158 ;  /* 0x0000009e9f9d723e */ /* 0x020fe200000000ff */
[----:B--2---:R-:W-:Y:S01]  /*d8c0*/  FFMA.FTZ R158, R176, R0, R152 ;  /* 0x00000000b09e7223 */ /* 0x004fe20000010098 */
[C---:B------:R-:W-:Y:S01]  /*d8d0*/  FADD.FTZ R0, R182.reuse, R3 ;  /* 0x00000003b6007221 */ /* 0x040fe20000010000 */
[----:B------:R-:W-:Y:S01]  /*d8e0*/  F2FP.F16.F32.PACK_AB R159, R182, R162 ;  /* 0x000000a2b69f723e */ /* 0x000fe200000000ff */
[----:B------:R-:W-:Y:S01]  /*d8f0*/  FMUL.FTZ R93, R93, R176 ;  /* 0x000000b05d5d7220 */ /* 0x000fe20000410000 */
[C---:B---3--:R-:W-:Y:S01]  /*d900*/  FADD.FTZ R158, R233.reuse, R158 ;  /* 0x0000009ee99e7221 */ /* 0x048fe20000010000 */
[----:B------:R-:W-:Y:S01]  /*d910*/  F2FP.F16.F32.PACK_AB R152, R233, R152 ;  /* 0x00000098e998723e */ /* 0x000fe200000000ff */
[----:B------:R-:W2:Y:S01]  /*d920*/  MUFU.EX2 R161, R161 ;  /* 0x000000a100a17308 */ /* 0x000ea20000000800 */
[-C--:B------:R-:W-:Y:S01]  /*d930*/  FMUL.FTZ R96, R96, R176.reuse ;  /* 0x000000b060607220 */ /* 0x080fe20000410000 */
[----:B----4-:R-:W-:Y:S01]  /*d940*/  FADD.FTZ R158, R156, R158 ;  /* 0x0000009e9c9e7221 */ /* 0x010fe20000010000 */
[-C--:B------:R-:W-:Y:S01]  /*d950*/  FMUL.FTZ R97, R97, R176.reuse ;  /* 0x000000b061617220 */ /* 0x080fe20000410000 */
[-C--:B------:R-:W-:Y:S01]  /*d960*/  FMUL.FTZ R100, R100, R176.reuse ;  /* 0x000000b064647220 */ /* 0x080fe20000410000 */
[-C--:B------:R-:W-:Y:S01]  /*d970*/  FMUL.FTZ R101, R101, R176.reuse ;  /* 0x000000b065657220 */ /* 0x080fe20000410000 */
[----:B0-----:R-:W-:Y:S01]  /*d980*/  FADD.FTZ R158, R183, R158 ;  /* 0x0000009eb79e7221 */ /* 0x001fe20000010000 */
[-C--:B------:R-:W-:Y:S01]  /*d990*/  FMUL.FTZ R104, R104, R176.reuse ;  /* 0x000000b068687220 */ /* 0x080fe20000410000 */
[----:B------:R-:W0:Y:S01]  /*d9a0*/  MUFU.EX2 R164, R164 ;  /* 0x000000a400a47308 */ /* 0x000e220000000800 */
[-C--:B------:R-:W-:Y:S01]  /*d9b0*/  FMUL.FTZ R105, R105, R176.reuse ;  /* 0x000000b069697220 */ /* 0x080fe20000410000 */
[----:B-1----:R-:W-:Y:S01]  /*d9c0*/  FADD.FTZ R158, R160, R158 ;  /* 0x0000009ea09e7221 */ /* 0x002fe20000010000 */
        /* <DEDUP_REMOVED lines=26> */
[----:B------:R-:W-:-:S03]  /*db70*/  FMUL.FTZ R149, R149, R176 ;  /* 0x000000b095957220 */ /* 0x000fc60000410000 */
[----:B------:R-:W3:Y:S08]  /*db80*/  MUFU.EX2 R172, R172 ;  /* 0x000000ac00ac7308 */ /* 0x000ef00000000800 */
[----:B------:R4:W-:Y:S08]  /*db90*/  MUFU.EX2 R3, R154 ;  /* 0x0000009a00037308 */ /* 0x0009f00000000800 */
[----:B------:R-:W5:Y:S01]  /*dba0*/  MUFU.EX2 R162, R173 ;  /* 0x000000ad00a27308 */ /* 0x000f620000000800 */
[----:B----4-:R-:W-:Y:S01]  /*dbb0*/  F2FP.F16.F32.PACK_AB R154, R183, R156 ;  /* 0x0000009cb79a723e */ /* 0x010fe200000000ff */
[----:B------:R-:W-:Y:S01]  /*dbc0*/  BAR.SYNC.DEFER_BLOCKING 0xf, 0x100 ;  /* 0x03c4000000007b1d */ /* 0x000fe20000010000 */
[----:B------:R-:W-:Y:S01]  /*dbd0*/  F2FP.F16.F32.PACK_AB R156, R161, R160 ;  /* 0x000000a0a19c723e */ /* 0x000fe200000000ff */
[C---:B-1----:R-:W-:Y:S01]  /*dbe0*/  FADD.FTZ R160, R165.reuse, R158 ;  /* 0x0000009ea5a07221 */ /* 0x042fe20000010000 */
[----:B------:R-:W-:Y:S01]  /*dbf0*/  FADD.FTZ R161, R166, R0 ;  /* 0x00000000a6a17221 */ /* 0x000fe20000010000 */
[----:B------:R-:W-:-:S02]  /*dc00*/  F2FP.F16.F32.PACK_AB R158, R165, R164 ;  /* 0x000000a4a59e723e */ /* 0x000fc400000000ff */
[----:B--2---:R-:W-:Y:S01]  /*dc10*/  FADD.FTZ R160, R168, R160 ;  /* 0x000000a0a8a07221 */ /* 0x004fe20000010000 */
[----:B------:R-:W1:Y:S01]  /*dc20*/  MUFU.EX2 R177, R177 ;  /* 0x000000b100b17308 */ /* 0x000e620000000800 */
[C---:B------:R-:W-:Y:S01]  /*dc30*/  FADD.FTZ R164, R167.reuse, R161 ;  /* 0x000000a1a7a47221 */ /* 0x040fe20000010000 */
[----:B------:R-:W-:Y:S01]  /*dc40*/  F2FP.F16.F32.PACK_AB R161, R167, R166 ;  /* 0x000000a6a7a1723e */ /* 0x000fe200000000ff */
[C---:B0-----:R-:W-:Y:S01]  /*dc50*/  FADD.FTZ R0, R169.reuse, R160 ;  /* 0x000000a0a9007221 */ /* 0x041fe20000010000 */
[----:B------:R-:W-:Y:S01]  /*dc60*/  F2FP.F16.F32.PACK_AB R160, R169, R168 ;  /* 0x000000a8a9a0723e */ /* 0x000fe200000000ff */
[----:B------:R-:W-:Y:S01]  /*dc70*/  FADD.FTZ R164, R163, R164 ;  /* 0x000000a4a3a47221 */ /* 0x000fe20000010000 */
[C---:B------:R-:W-:Y:S01]  /*dc80*/  F2FP.F16.F32.PACK_AB R163, R171.reuse, R163 ;  /* 0x000000a3aba3723e */ /* 0x040fe200000000ff */
[----:B---3--:R-:W-:Y:S01]  /*dc90*/  FADD.FTZ R0, R172, R0 ;  /* 0x00000000ac007221 */ /* 0x008fe20000010000 */
[----:B------:R-:W0:Y:S01]  /*dca0*/  MUFU.EX2 R180, R180 ;  /* 0x000000b400b47308 */ /* 0x000e220000000800 */
[----:B------:R-:W-:-:S02]  /*dcb0*/  FADD.FTZ R164, R171, R164 ;  /* 0x000000a4aba47221 */ /* 0x000fc40000010000 */
[C---:B-----5:R-:W-:Y:S01]  /*dcc0*/  FADD.FTZ R0, R162.reuse, R0 ;  /* 0x00000000a2007221 */ /* 0x060fe20000010000 */
[----:B------:R-:W-:Y:S01]  /*dcd0*/  F2FP.F16.F32.PACK_AB R162, R162, R172 ;  /* 0x000000aca2a2723e */ /* 0x000fe200000000ff */
[----:B------:R-:W-:Y:S02]  /*dce0*/  FADD.FTZ R165, R174, R164 ;  /* 0x000000a4aea57221 */ /* 0x000fe40000010000 */
[----:B------:R-:W-:Y:S01]  /*dcf0*/  FADD.FTZ R0, R3, R0 ;  /* 0x0000000003007221 */ /* 0x000fe20000010000 */
[----:B------:R-:W2:Y:S01]  /*dd00*/  MUFU.EX2 R166, R181 ;  /* 0x000000b500a67308 */ /* 0x000ea20000000800 */
[----:B-1----:R-:W-:Y:S01]  /*dd10*/  F2FP.F16.F32.PACK_AB R164, R177, R3 ;  /* 0x00000003b1a4723e */ /* 0x002fe200000000ff */
[----:B------:R-:W-:Y:S01]  /*dd20*/  FADD.FTZ R3, R175, R165 ;  /* 0x000000a5af037221 */ /* 0x000fe20000010000 */
[----:B------:R-:W-:Y:S01]  /*dd30*/  FADD.FTZ R0, R177, R0 ;  /* 0x00000000b1007221 */ /* 0x000fe20000010000 */
[----:B------:R-:W-:Y:S01]  /*dd40*/  F2FP.F16.F32.PACK_AB R165, R175, R174 ;  /* 0x000000aeafa5723e */ /* 0x000fe200000000ff */
[----:B------:R1:W-:Y:S01]  /*dd50*/  STSM.16.M88.4 [R196+0x26800], R152 ;  /* 0x02680098c4007844 */ /* 0x0003e20000000200 */
[----:B------:R-:W-:-:S02]  /*dd60*/  FADD.FTZ R3, R178, R3 ;  /* 0x00000003b2037221 */ /* 0x000fc40000010000 */
[----:B------:R-:W3:Y:S01]  /*dd70*/  MUFU.EX2 R167, R179 ;  /* 0x000000b300a77308 */ /* 0x000ee20000000800 */
[----:B0-----:R-:W-:Y:S01]  /*dd80*/  FADD.FTZ R0, R180, R0 ;  /* 0x00000000b4007221 */ /* 0x001fe20000010000 */
[----:B------:R1:W-:Y:S04]  /*dd90*/  STSM.16.M88.4 [R199], R156 ;  /* 0x0000009cc7007844 */ /* 0x0003e80000000200 */
[----:B------:R1:W-:Y:S01]  /*dda0*/  STSM.16.M88.4 [R197], R160 ;  /* 0x000000a0c5007844 */ /* 0x0003e20000000200 */
[C---:B--2---:R-:W-:Y:S01]  /*ddb0*/  FADD.FTZ R0, R166.reuse, R0 ;  /* 0x00000000a6007221 */ /* 0x044fe20000010000 */
[----:B------:R-:W-:Y:S01]  /*ddc0*/  F2FP.F16.F32.PACK_AB R166, R166, R180 ;  /* 0x000000b4a6a6723e */ /* 0x000fe200000000ff */
[C---:B---3--:R-:W-:Y:S01]  /*ddd0*/  FADD.FTZ R3, R167.reuse, R3 ;  /* 0x00000003a7037221 */ /* 0x048fe20000010000 */
[----:B------:R-:W-:-:S05]  /*dde0*/  F2FP.F16.F32.PACK_AB R167, R167, R178 ;  /* 0x000000b2a7a7723e */ /* 0x000fca00000000ff */
[----:B------:R1:W-:Y:S01]  /*ddf0*/  STSM.16.M88.4 [R198], R164 ;  /* 0x000000a4c6007844 */ /* 0x0003e20000000200 */
[----:B------:R-:W-:Y:S05]  /*de00*/  @!P0 BRA `(.L_x_7961) ;  /* 0x0000000000048947 */ /* 0x000fea0003800000 */
[----:B------:R-:W-:Y:S01]  /*de10*/  BPT.TRAP 0x1 ;  /* 0x000000040000795c */ /* 0x000fe20000300000 */
.L_x_7961:
[----:B------:R0:W2:Y:S01]  /*de20*/  SYNCS.PHASECHK.TRANS64.TRYWAIT P2, [R215+URZ+0x28c50], R220 ;  /* 0x028c50dcd70075a7 */ /* 0x0000a2000804017f */
[----:B------:R-:W-:Y:S05]  /*de30*/  @!P0 BRA `(.L_x_7962) ;  /* 0x0000000000048947 */ /* 0x000fea0003800000 */
[----:B------:R-:W-:Y:S01]  /*de40*/  BPT.TRAP 0x1 ;  /* 0x000000040000795c */ /* 0x000fe20000300000 */
.L_x_7962:
[----:B------:R-:W-:Y:S04]  /*de50*/  BSSY B2, `(.L_x_7963) ;  /* 0x0000004000027945 */ /* 0x000fe80003800000 */
[----:B--2---:R-:W-:Y:S05]  /*de60*/  @P2 BRA `(.L_x_7964) ;  /* 0x0000000000082947 */ /* 0x004fea0003800000 */
[----:B------:R-:W2:Y:S02]  /*de70*/  SYNCS.PHASECHK.TRANS64.TRYWAIT P2, [R215+URZ+0x28c50], R220 ;  /* 0x028c50dcd70075a7 */ /* 0x000ea4000804017f */
[----:B--2---:R-:W-:Y:S05]  /*de80*/  @!P2 BRA `(.L_x_7965) ;  /* 0x0000011800eca947 */ /* 0x004fea0003800000 */
.L_x_7964:
[----:B------:R-:W-:Y:S05]  /*de90*/  BSYNC B2 ;  /* 0x0000000000027941 */ /* 0x000fea0003800000 */
.L_x_7963:
[----:B------:R-:W-:Y:S01]  /*dea0*/  IMAD R168, R18, 0x1000, R12 ;  /* 0x0000100012a87824 */ /* 0x000fe200078e020c */
[----:B------:R-:W-:Y:S01]  /*deb0*/  WARPGROUP.ARRIVE ;  /* 0x00000000000079c5 */ /* 0x000fe20000000000 */
[----:B------:R-:W-:Y:S01]  /*dec0*/  IMAD.MOV.U32 R169, RZ, RZ, 0x40000040 ;  /* 0x40000040ffa97424 */ /* 0x000fe200078e00ff */
[----:B------:R-:W-:Y:S01]  /*ded0*/  ISETP.GT.AND P2, PT, R214, R21, PT ;  /* 0x00000015d600720c */ /* 0x000fe20003f44270 */
[----:B0-2---:R-:W-:Y:S01]  /*dee0*/  @!P1 VIADD R215, R215, 0x28c60 ;  /* 0x00028c60d7d79836 */ /* 0x005fe20000000000 */
[----:B------:R-:W-:Y:S01]  /*def0*/  R2UR UR6, R168 ;  /* 0x00000000a80672ca */ /* 0x000fe200000e0000 */
[----:B------:R-:W-:Y:S01]  /*df00*/  VIADD R214, R214, 0xffffffff ;  /* 0xffffffffd6d67836 */ /* 0x000fe20000000000 */
[----:B------:R-:W-:Y:S01]  /*df10*/  R2UR UR7, R169 ;  /* 0x00000000a90772ca */ /* 0x000fe200000e0000 */
[----:B------:R-:W-:Y:S01]  /*df20*/  IMAD.MOV.U32 R169, RZ, RZ, 0x40000040 ;  /* 0x40000040ffa97424 */ /* 0x000fe200078e00ff */
[----:B------:R-:W-:Y:S01]  /*df30*/  @!P1 PRMT R215, RZ, 0x654, R215 ;  /* 0x00000654ffd79816 */ /* 0x000fe200000000d7 */
[----:B------:R-:W-:-:S02]  /*df40*/  IMAD.MOV.U32 R227, RZ, RZ, R20 ;  /* 0x000000ffffe37224 */ /* 0x000fc400078e0014 */
[----:B------:R-:W-:Y:S02]  /*df50*/  IMAD.MOV.U32 R225, RZ, RZ, R15 ;  /* 0x000000ffffe17224 */ /* 0x000fe400078e000f */
[----:B------:R-:W-:-:S06]  /*df60*/  IMAD.MOV.U32 R226, RZ, RZ, R18 ;  /* 0x000000ffffe27224 */ /* 0x000fcc00078e0012 */
[----:B------:R-:W-:Y:S03]  /*df70*/  HGMMA.64x256x16.F32 R24, R152, gdesc[UR4].tnspB, R24, gsb0 ;  /* 0x43e0000498187df0 */ /* 0x000fe60008000818 */
[----:B------:R-:W-:Y:S02]  /*df80*/  WARPGROUP.DEPBAR.LE gsb0, 0x0 ;  /* 0x00008000000079c5 */ /* 0x000fe40000010000 */
[----:B-1----:R-:W-:Y:S01]  /*df90*/  VIADD R152, R168, 0x80 ;  /* 0x00000080a8987836 */ /* 0x002fe20000000000 */
        /* <DEDUP_REMOVED lines=32> */
.L_x_7955:
[----:B------:R-:W-:Y:S05]  /*e1a0*/  BSYNC B0 ;  /* 0x0000000000007941 */ /* 0x000fea0003800000 */
.L_x_7954:
[----:B------:R-:W-:Y:S01]  /*e1b0*/  ISETP.GE.AND P2, PT, R214, R200, PT ;  /* 0x000000c8d600720c */ /* 0x000fe20003f46270 */
[----:B------:R-:W-:-:S12]  /*e1c0*/  BSSY B0, `(.L_x_7967) ;  /* 0x00001e1000007945 */ /* 0x000fd80003800000 */
[----:B------:R-:W-:Y:S05]  /*e1d0*/  @!P2 BRA `(.L_x_7968) ;  /* 0x0000001c007ca947 */ /* 0x000fea0003800000 */
[----:B------:R-:W-:Y:S02]  /*e1e0*/  IMAD.MOV.U32 R195, RZ, RZ, R20 ;  /* 0x000000ffffc37224 */ /* 0x000fe400078e0014 */
[----:B------:R-:W-:Y:S02]  /*e1f0*/  IMAD.MOV.U32 R220, RZ, RZ, R15 ;  /* 0x000000ffffdc7224 */ /* 0x000fe400078e000f */
[----:B0-----:R-:W-:-:S07]  /*e200*/  IMAD.MOV.U32 R215, RZ, RZ, R18 ;  /* 0x000000ffffd77224 */ /* 0x001fce00078e0012 */
.L_x_7979:
[----:B------:R-:W-:-:S05]  /*e210*/  VIADD R18, R215, 0x1 ;  /* 0x00000001d7127836 */ /* 0x000fca0000000000 */
[----:B------:R-:W-:-:S04]  /*e220*/  ISETP.NE.AND P2, PT, R18, 0x2, PT ;  /* 0x000000021200780c */ /* 0x000fc80003f45270 */
[----:B------:R-:W-:Y:S02]  /*e230*/  SEL R14, RZ, 0x1, P2 ;  /* 0x00000001ff0e7807 */ /* 0x000fe40001000000 */
[----:B------:R-:W-:Y:S02]  /*e240*/  SEL R18, R18, RZ, P2 ;  /* 0x000000ff12127207 */ /* 0x000fe40001000000 */
[----:B------:R-:W-:Y:S01]  /*e250*/  LOP3.LUT R22, R22, R14, RZ, 0x3c, !PT ;  /* 0x0000000e16167212 */ /* 0x000fe200078e3cff */
[----:B-1----:R-:W-:Y:S06]  /*e260*/  @!P0 BRA `(.L_x_7969) ;  /* 0x0000000000048947 */ /* 0x002fec0003800000 */
[----:B------:R-:W-:Y:S01]  /*e270*/  BPT.TRAP 0x1 ;  /* 0x000000040000795c */ /* 0x000fe20000300000 */
.L_x_7969:
[----:B------:R-:W-:Y:S01]  /*e280*/  IMAD R21, R18, 0x8, R2 ;  /* 0x0000000812157824 */ /* 0x000fe200078e0202 */
[----:B------:R-:W-:-:S04]  /*e290*/  SHF.L.U32 R193, R22, 0x1f, RZ ;  /* 0x0000001f16c17819 */ /* 0x000fc800000006ff */
[----:B------:R0:W1:Y:S01]  /*e2a0*/  SYNCS.PHASECHK.TRANS64.TRYWAIT P2, [R21+URZ+0x28c30], R193 ;  /* 0x028c30c1150075a7 */ /* 0x000062000804017f */
[----:B------:R-:W-:Y:S05]  /*e2b0*/  @!P0 BRA `(.L_x_7970) ;  /* 0x0000000000048947 */ /* 0x000fea0003800000 */
[----:B------:R-:W-:Y:S01]  /*e2c0*/  BPT.TRAP 0x1 ;  /* 0x000000040000795c */ /* 0x000fe20000300000 */
.L_x_7970:
[----:B------:R-:W-:Y:S01]  /*e2d0*/  BSSY B1, `(.L_x_7971) ;  /* 0x0000006000017945 */ /* 0x000fe20003800000 */
[----:B------:R-:W-:Y:S02]  /*e2e0*/  IMAD R154, R18, 0x200, R13 ;  /* 0x00000200129a7824 */ /* 0x000fe400078e020d */
[----:B------:R-:W-:Y:S01]  /*e2f0*/  IMAD.MOV.U32 R155, RZ, RZ, 0x40000040 ;  /* 0x40000040ff9b7424 */ /* 0x000fe200078e00ff */
[----:B-1----:R-:W-:Y:S06]  /*e300*/  @P2 BRA `(.L_x_7972) ;  /* 0x0000000000082947 */ /* 0x002fec0003800000 */
[----:B------:R-:W1:Y:S02]  /*e310*/  SYNCS.PHASECHK.TRANS64.TRYWAIT P2, [R21+URZ+0x28c30], R193 ;  /* 0x028c30c1150075a7 */ /* 0x000e64000804017f */
[----:B-1----:R-:W-:Y:S05]  /*e320*/  @!P2 BRA `(.L_x_7973) ;  /* 0x0000011400d8a947 */ /* 0x002fea0003800000 */
.L_x_7972:
[----:B------:R-:W-:Y:S05]  /*e330*/  BSYNC B1 ;  /* 0x0000000000017941 */ /* 0x000fea0003800000 */
.L_x_7971:
        /* <DEDUP_REMOVED lines=173> */
[----:B------:R-:W-:Y:S01]  /*ee10*/  @!P2 STS [R215+0x28800], R220 ;  /* 0x028800dcd700a388 */ /* 0x000fe20000000800 */
        /* <DEDUP_REMOVED lines=20> */
[-C--:B------:R-:W-:Y:S01]  /*ef60*/  FMUL.FTZ R100, R100, R220.reuse ;  /* 0x000000dc64647220 */ /* 0x080fe20000410000 */
[----:B------:R-:W-:Y:S01]  /*ef70*/  FMUL.FTZ R101, R101, R220 ;  /* 0x000000dc65657220 */ /* 0x000fe20000410000 */
[----:B------:R-:W-:Y:S01]  /*ef80*/  FMNMX.FTZ R20, R162, R20, !PT ;  /* 0x00000014a2147209 */ /* 0x000fe20007810000 */
[-C--:B------:R-:W-:Y:S01]  /*ef90*/  FMUL.FTZ R104, R104, R220.reuse ;  /* 0x000000dc68687220 */ /* 0x080fe20000410000 */
[-C--:B------:R-:W-:Y:S01]  /*efa0*/  FMUL.FTZ R105, R105, R220.reuse ;  /* 0x000000dc69697220 */ /* 0x080fe20000410000 */
[----:B------:R-:W-:Y:S01]  /*efb0*/  FMUL.FTZ R108, R108, R220 ;  /* 0x000000dc6c6c7220 */ /* 0x000fe20000410000 */
[----:B------:R-:W-:Y:S01]  /*efc0*/  FMNMX.FTZ R20, R163, R20, !PT ;  /* 0x00000014a3147209 */ /* 0x000fe20007810000 */
[----:B------:R-:W5:Y:S01]  /*efd0*/  MUFU.EX2 R156, R156 ;  /* 0x0000009c009c7308 */ /* 0x000f620000000800 */
[-C--:B------:R-:W-:Y:S01]  /*efe0*/  FMUL.FTZ R109, R109, R220.reuse ;  /* 0x000000dc6d6d7220 */ /* 0x080fe20000410000 */
[----:B------:R-:W-:Y:S01]  /*eff0*/  FMUL.FTZ R112, R112, R220 ;  /* 0x000000dc70707220 */ /* 0x000fe20000410000 */
[----:B--2---:R-:W-:Y:S01]  /*f000*/  FMNMX.FTZ R20, R0, R20, !PT ;  /* 0x0000001400147209 */ /* 0x004fe20007810000 */
[-C--:B------:R-:W-:Y:S01]  /*f010*/  FMUL.FTZ R113, R113, R220.reuse ;  /* 0x000000dc71717220 */ /* 0x080fe20000410000 */
[-C--:B------:R-:W-:Y:S01]  /*f020*/  FMUL.FTZ R116, R116, R220.reuse ;  /* 0x000000dc74747220 */ /* 0x080fe20000410000 */
[----:B------:R-:W-:Y:S01]  /*f030*/  FMUL.FTZ R117, R117, R220 ;  /* 0x000000dc75757220 */ /* 0x000fe20000410000 */
[----:B------:R-:W-:Y:S01]  /*f040*/  FMNMX.FTZ R20, R167, R20, !PT ;  /* 0x00000014a7147209 */ /* 0x000fe20007810000 */
[----:B------:R-:W2:Y:S01]  /*f050*/  MUFU.EX2 R157, R157 ;  /* 0x0000009d009d7308 */ /* 0x000ea20000000800 */
[-C--:B------:R-:W-:Y:S01]  /*f060*/  FMUL.FTZ R120, R120, R220.reuse ;  /* 0x000000dc78787220 */ /* 0x080fe20000410000 */
[----:B------:R-:W-:Y:S01]  /*f070*/  FMUL.FTZ R121, R121, R220 ;  /* 0x000000dc79797220 */ /* 0x000fe20000410000 */
[----:B----4-:R-:W-:Y:S01]  /*f080*/  FMNMX.FTZ R20, R181, R20, !PT ;  /* 0x00000014b5147209 */ /* 0x010fe20007810000 */
[-C--:B------:R-:W-:Y:S01]  /*f090*/  FMUL.FTZ R124, R124, R220.reuse ;  /* 0x000000dc7c7c7220 */ /* 0x080fe20000410000 */
[-C--:B------:R-:W-:Y:S01]  /*f0a0*/  FMUL.FTZ R125, R125, R220.reuse ;  /* 0x000000dc7d7d7220 */ /* 0x080fe20000410000 */
[----:B------:R-:W-:Y:S01]  /*f0b0*/  FMUL.FTZ R128, R128, R220 ;  /* 0x000000dc80807220 */ /* 0x000fe20000410000 */
[----:B------:R-:W-:Y:S01]  /*f0c0*/  FMNMX.FTZ R20, R171, R20, !PT ;  /* 0x00000014ab147209 */ /* 0x000fe20007810000 */
[----:B------:R-:W4:Y:S01]  /*f0d0*/  MUFU.EX2 R160, R160 ;  /* 0x000000a000a07308 */ /* 0x000f220000000800 */
[-C--:B------:R-:W-:Y:S01]  /*f0e0*/  FMUL.FTZ R129, R129, R220.reuse ;  /* 0x000000dc81817220 */ /* 0x080fe20000410000 */
        /* <DEDUP_REMOVED lines=8> */
[----:B------:R-:W-:Y:S01]  /*f170*/  FMUL.FTZ R141, R141, R220 ;  /* 0x000000dc8d8d7220 */ /* 0x000fe20000410000 */
[----:B------:R-:W-:Y:S01]  /*f180*/  FMNMX.FTZ R20, R178, R20, !PT ;  /* 0x00000014b2147209 */ /* 0x000fe20007810000 */
[-C--:B------:R-:W-:Y:S01]  /*f190*/  FMUL.FTZ R144, R144, R220.reuse ;  /* 0x000000dc90907220 */ /* 0x080fe20000410000 */
[-C--:B------:R-:W-:Y:S01]  /*f1a0*/  FMUL.FTZ R145, R145, R220.reuse ;  /* 0x000000dc91917220 */ /* 0x080fe20000410000 */
[----:B------:R-:W-:Y:S01]  /*f1b0*/  FMUL.FTZ R148, R148, R220 ;  /* 0x000000dc94947220 */ /* 0x000fe20000410000 */
[----:B------:R-:W-:Y:S01]  /*f1c0*/  FMNMX.FTZ R20, R179, R20, !PT ;  /* 0x00000014b3147209 */ /* 0x000fe20007810000 */
[----:B------:R-:W1:Y:S01]  /*f1d0*/  MUFU.EX2 R164, R164 ;  /* 0x000000a400a47308 */ /* 0x000e620000000800 */
[----:B------:R-:W-:Y:S01]  /*f1e0*/  FMUL.FTZ R149, R149, R220 ;  /* 0x000000dc95957220 */ /* 0x000fe20000410000 */
[----:B---3--:R-:W-:Y:S01]  /*f1f0*/  FADD.FTZ R166, R153, R166 ;  /* 0x000000a699a67221 */ /* 0x008fe20000010000 */
[----:B------:R-:W-:-:S03]  /*f200*/  FMNMX.FTZ R20, R182, R20, !PT ;  /* 0x00000014b6147209 */ /* 0x000fc60007810000 */
[----:B-----5:R-:W-:Y:S01]  /*f210*/  FADD.FTZ R166, R156, R166 ;  /* 0x000000a69ca67221 */ /* 0x020fe20000010000 */
[----:B------:R-:W-:Y:S01]  /*f220*/  FMNMX.FTZ R20, R183, R20, !PT ;  /* 0x00000014b7147209 */ /* 0x000fe20007810000 */
[----:B------:R-:W3:Y:S02]  /*f230*/  MUFU.EX2 R165, R165 ;  /* 0x000000a500a57308 */ /* 0x000ee40000000800 */
[----:B--2---:R-:W-:Y:S02]  /*f240*/  FADD.FTZ R166, R157, R166 ;  /* 0x000000a69da67221 */ /* 0x004fe40000010000 */
[----:B------:R-:W2:Y:S02]  /*f250*/  SHFL.BFLY PT, R170, R20, 0x2, 0x1f ;  /* 0x0c401f0014aa7f89 */ /* 0x000ea400000e0000 */
[----:B----4-:R-:W-:Y:S02]  /*f260*/  FADD.FTZ R166, R160, R166 ;  /* 0x000000a6a0a67221 */ /* 0x010fe40000010000 */
[----:B------:R-:W4:Y:S02]  /*f270*/  MUFU.EX2 R168, R168 ;  /* 0x000000a800a87308 */ /* 0x000f240000000800 */
[----:B0-----:R-:W-:-:S04]  /*f280*/  FADD.FTZ R166, R161, R166 ;  /* 0x000000a6a1a67221 */ /* 0x001fc80000010000 */
[----:B-1----:R-:W-:Y:S02]  /*f290*/  FADD.FTZ R166, R164, R166 ;  /* 0x000000a6a4a67221 */ /* 0x002fe40000010000 */
[----:B------:R-:W0:Y:S02]  /*f2a0*/  MUFU.EX2 R169, R169 ;  /* 0x000000a900a97308 */ /* 0x000e240000000800 */
[----:B---3--:R-:W-:-:S06]  /*f2b0*/  FADD.FTZ R166, R165, R166 ;  /* 0x000000a6a5a67221 */ /* 0x008fcc0000010000 */
[----:B------:R-:W1:Y:S01]  /*f2c0*/  MUFU.EX2 R172, R172 ;  /* 0x000000ac00ac7308 */ /* 0x000e620000000800 */
[----:B----4-:R-:W-:Y:S01]  /*f2d0*/  FADD.FTZ R166, R168, R166 ;  /* 0x000000a6a8a67221 */ /* 0x010fe20000010000 */
[----:B--2---:R-:W-:-:S06]  /*f2e0*/  FMNMX.FTZ R20, R20, R170, !PT ;  /* 0x000000aa14147209 */ /* 0x004fcc0007810000 */
[----:B------:R-:W2:Y:S01]  /*f2f0*/  MUFU.EX2 R173, R173 ;  /* 0x000000ad00ad7308 */ /* 0x000ea20000000800 */
[----:B------:R-:W3:Y:S01]  /*f300*/  SHFL.BFLY PT, R170, R20, 0x1, 0x1f ;  /* 0x0c201f0014aa7f89 */ /* 0x000ee200000e0000 */
[----:B0-----:R-:W-:-:S06]  /*f310*/  FADD.FTZ R166, R169, R166 ;  /* 0x000000a6a9a67221 */ /* 0x001fcc0000010000 */
[----:B------:R-:W0:Y:S01]  /*f320*/  MUFU.EX2 R176, R176 ;  /* 0x000000b000b07308 */ /* 0x000e220000000800 */
[----:B-1----:R-:W-:-:S07]  /*f330*/  FADD.FTZ R166, R172, R166 ;  /* 0x000000a6aca67221 */ /* 0x002fce0000010000 */
[----:B------:R-:W1:Y:S01]  /*f340*/  MUFU.EX2 R177, R177 ;  /* 0x000000b100b17308 */ /* 0x000e620000000800 */
[----:B--2---:R-:W-:-:S07]  /*f350*/  FADD.FTZ R166, R173, R166 ;  /* 0x000000a6ada67221 */ /* 0x004fce0000010000 */
[----:B------:R-:W-:Y:S01]  /*f360*/  MUFU.EX2 R180, R180 ;  /* 0x000000b400b47308 */ /* 0x000fe20000000800 */
[----:B---3--:R-:W-:Y:S01]  /*f370*/  FMNMX.FTZ R20, R20, R170, !PT ;  /* 0x000000aa14147209 */ /* 0x008fe20007810000 */
[----:B0-----:R-:W-:-:S04]  /*f380*/  FADD.FTZ R166, R176, R166 ;  /* 0x000000a6b0a67221 */ /* 0x001fc80000010000 */
[C---:B------:R-:W-:Y:S01]  /*f390*/  FADD.FTZ R170, -R20.reuse, R195 ;  /* 0x000000c314aa7221 */ /* 0x040fe20000010100 */
[-C--:B------:R-:W-:Y:S01]  /*f3a0*/  FMUL.FTZ R195, R20, R14.reuse ;  /* 0x0000000e14c37220 */ /* 0x080fe20000410000 */
[----:B-1----:R-:W-:Y:S02]  /*f3b0*/  FADD.FTZ R166, R177, R166 ;  /* 0x000000a6b1a67221 */ /* 0x002fe40000010000 */
        /* <DEDUP_REMOVED lines=19> */
[----:B0-----:R0:W-:Y:S01]  /*f4f0*/  @!P2 STS [R215+0x28820], R170 ;  /* 0x028820aad700a388 */ /* 0x0011e20000000800 */
[-C--:B------:R-:W-:Y:S01]  /*f500*/  FMUL.FTZ R26, R26, R170.reuse ;  /* 0x000000aa1a1a7220 */ /* 0x080fe20000410000 */
[----:B------:R-:W-:-:S05]  /*f510*/  FMUL.FTZ R27, R27, R170 ;  /* 0x000000aa1b1b7220 */ /* 0x000fca0000410000 */
[----:B------:R1:W2:Y:S01]  /*f520*/  MUFU.EX2 R195, R154 ;  /* 0x0000009a00c37308 */ /* 0x0002a20000000800 */
[-C--:B------:R-:W-:Y:S01]  /*f530*/  FMUL.FTZ R30, R30, R170.reuse ;  /* 0x000000aa1e1e7220 */ /* 0x080fe20000410000 */
[-C--:B------:R-:W-:Y:S01]  /*f540*/  FMUL.FTZ R31, R31, R170.reuse ;  /* 0x000000aa1f1f7220 */ /* 0x080fe20000410000 */
[-C--:B------:R-:W-:Y:S01]  /*f550*/  FMUL.FTZ R34, R34, R170.reuse ;  /* 0x000000aa22227220 */ /* 0x080fe20000410000 */
[-C--:B------:R-:W-:Y:S01]  /*f560*/  FMUL.FTZ R35, R35, R170.reuse ;  /* 0x000000aa23237220 */ /* 0x080fe20000410000 */
[-C--:B------:R-:W-:Y:S01]  /*f570*/  FMUL.FTZ R38, R38, R170.reuse ;  /* 0x000000aa26267220 */ /* 0x080fe20000410000 */
[-C--:B------:R-:W-:Y:S01]  /*f580*/  FMUL.FTZ R39, R39, R170.reuse ;  /* 0x000000aa27277220 */ /* 0x080fe20000410000 */
[-C--:B------:R-:W-:Y:S01]  /*f590*/  FMUL.FTZ R42, R42, R170.reuse ;  /* 0x000000aa2a2a7220 */ /* 0x080fe20000410000 */
[----:B0-----:R0:W3:Y:S01]  /*f5a0*/  MUFU.EX2 R215, R158 ;  /* 0x0000009e00d77308 */ /* 0x0010e20000000800 */
[----:B-1----:R-:W-:Y:S01]  /*f5b0*/  F2FP.F16.F32.PACK_AB R154, R156, R153 ;  /* 0x000000999c9a723e */ /* 0x002fe200000000ff */
[-C--:B------:R-:W-:Y:S01]  /*f5c0*/  FMUL.FTZ R43, R43, R170.reuse ;  /* 0x000000aa2b2b7220 */ /* 0x080fe20000410000 */
[----:B------:R-:W-:Y:S01]  /*f5d0*/  F2FP.F16.F32.PACK_AB R156, R160, R157 ;  /* 0x0000009da09c723e */ /* 0x000fe200000000ff */
[-C--:B------:R-:W-:Y:S01]  /*f5e0*/  FMUL.FTZ R46, R46, R170.reuse ;  /* 0x000000aa2e2e7220 */ /* 0x080fe20000410000 */
[----:B------:R-:W-:Y:S01]  /*f5f0*/  F2FP.F16.F32.PACK_AB R160, R168, R165 ;  /* 0x000000a5a8a0723e */ /* 0x000fe200000000ff */
[-C--:B------:R-:W-:Y:S01]  /*f600*/  FMUL.FTZ R47, R47, R170.reuse ;  /* 0x000000aa2f2f7220 */ /* 0x080fe20000410000 */
[-C--:B------:R-:W-:Y:S01]  /*f610*/  FMUL.FTZ R50, R50, R170.reuse ;  /* 0x000000aa32327220 */ /* 0x080fe20000410000 */
[----:B------:R-:W1:Y:S01]  /*f620*/  MUFU.EX2 R159, R159 ;  /* 0x0000009f009f7308 */ /* 0x000e620000000800 */
[----:B--2---:R-:W-:Y:S01]  /*f630*/  FFMA.FTZ R3, R170, R3, R195 ;  /* 0x00000003aa037223 */ /* 0x004fe200000100c3 */
[----:B0-----:R-:W-:Y:S01]  /*f640*/  F2FP.F16.F32.PACK_AB R158, R164, R161 ;  /* 0x000000a1a49e723e */ /* 0x001fe200000000ff */
[-C--:B------:R-:W-:Y:S01]  /*f650*/  FMUL.FTZ R51, R51, R170.reuse ;  /* 0x000000aa33337220 */ /* 0x080fe20000410000 */
[C---:B------:R-:W-:Y:S01]  /*f660*/  F2FP.F16.F32.PACK_AB R153, R155.reuse, R195 ;  /* 0x000000c39b99723e */ /* 0x040fe200000000ff */
[----:B------:R-:W-:Y:S01]  /*f670*/  FADD.FTZ R3, R155, R3 ;  /* 0x000000039b037221 */ /* 0x000fe20000010000 */
[----:B------:R-:W-:Y:S01]  /*f680*/  F2FP.F16.F32.PACK_AB R164, R176, R173 ;  /* 0x000000adb0a4723e */ /* 0x000fe200000000ff */
        /* <DEDUP_REMOVED lines=10> */
[C---:B-1----:R-:W-:Y:S01]  /*f730*/  FADD.FTZ R3, R159.reuse, R3 ;  /* 0x000000039f037221 */ /* 0x042fe20000010000 */
[----:B------:R-:W-:Y:S01]  /*f740*/  F2FP.F16.F32.PACK_AB R155, R159, R215 ;  /* 0x000000d79f9b723e */ /* 0x000fe200000000ff */
[----:B------:R-:W-:Y:S01]  /*f750*/  BAR.SYNC.DEFER_BLOCKING 0xf, 0x100 ;  /* 0x03c4000000007b1d */ /* 0x000fe20000010000 */
[----:B0-----:R-:W-:Y:S01]  /*f760*/  F2FP.F16.F32.PACK_AB R162, R172, R169 ;  /* 0x000000a9aca2723e */ /* 0x001fe200000000ff */
[-C--:B------:R-:W-:Y:S01]  /*f770*/  FMUL.FTZ R67, R67, R170.reuse ;  /* 0x000000aa43437220 */ /* 0x080fe20000410000 */
[-C--:B------:R-:W-:Y:S01]  /*f780*/  FMUL.FTZ R70, R70, R170.reuse ;  /* 0x000000aa46467220 */ /* 0x080fe20000410000 */
        /* <DEDUP_REMOVED lines=13> */
[C---:B0-----:R-:W-:Y:S01]  /*f860*/  FADD.FTZ R0, R180.reuse, R166 ;  /* 0x000000a6b4007221 */ /* 0x041fe20000010000 */
        /* <DEDUP_REMOVED lines=45> */
[C---:B0-----:R-:W-:Y:S01]  /*fb40*/  FADD.FTZ R3, R175.reuse, R3 ;  /* 0x00000003af037221 */ /* 0x041fe20000010000 */
[----:B------:R-:W-:Y:S01]  /*fb50*/  F2FP.F16.F32.PACK_AB R163, R175, R174 ;  /* 0x000000aeafa3723e */ /* 0x000fe200000000ff */
[-C--:B------:R-:W-:Y:S01]  /*fb60*/  FMUL.FTZ R146, R146, R170.reuse ;  /* 0x000000aa92927220 */ /* 0x080fe20000410000 */
[-C--:B------:R-:W-:Y:S01]  /*fb70*/  FMUL.FTZ R147, R147, R170.reuse ;  /* 0x000000aa93937220 */ /* 0x080fe20000410000 */
[-C--:B------:R-:W-:Y:S01]  /*fb80*/  FMUL.FTZ R150, R150, R170.reuse ;  /* 0x000000aa96967220 */ /* 0x080fe20000410000 */
[----:B------:R-:W-:Y:S01]  /*fb90*/  FMUL.FTZ R151, R151, R170 ;  /* 0x000000aa97977220 */ /* 0x000fe20000410000 */
[----:B------:R1:W-:Y:S01]  /*fba0*/  STSM.16.M88.4 [R197], R160 ;  /* 0x000000a0c5007844 */ /* 0x0003e20000000200 */
[----:B------:R-:W0:Y:S01]  /*fbb0*/  MUFU.EX2 R182, R182 ;  /* 0x000000b600b67308 */ /* 0x000e220000000800 */
[----:B---3--:R-:W-:-:S07]  /*fbc0*/  FADD.FTZ R3, R165, R3 ;  /* 0x00000003a5037221 */ /* 0x008fce0000010000 */
[----:B------:R-:W3:Y:S01]  /*fbd0*/  MUFU.EX2 R183, R183 ;  /* 0x000000b700b77308 */ /* 0x000ee20000000800 */
[C---:B--2---:R-:W-:Y:S01]  /*fbe0*/  FADD.FTZ R3, R179.reuse, R3 ;  /* 0x00000003b3037221 */ /* 0x044fe20000010000 */
[----:B------:R-:W-:-:S03]  /*fbf0*/  F2FP.F16.F32.PACK_AB R165, R179, R165 ;  /* 0x000000a5b3a5723e */ /* 0x000fc600000000ff */
[----:B0-----:R-:W-:Y:S01]  /*fc00*/  FADD.FTZ R3, R182, R3 ;  /* 0x00000003b6037221 */ /* 0x001fe20000010000 */
[----:B---3--:R-:W-:-:S03]  /*fc10*/  F2FP.F16.F32.PACK_AB R167, R183, R182 ;  /* 0x000000b6b7a7723e */ /* 0x008fc600000000ff */
[----:B------:R-:W-:Y:S02]  /*fc20*/  FADD.FTZ R3, R183, R3 ;  /* 0x00000003b7037221 */ /* 0x000fe40000010000 */
[----:B------:R1:W-:Y:S01]  /*fc30*/  STSM.16.M88.4 [R198], R164 ;  /* 0x000000a4c6007844 */ /* 0x0003e20000000200 */
[----:B------:R-:W-:Y:S05]  /*fc40*/  @!P0 BRA `(.L_x_7974) ;  /* 0x0000000000048947 */ /* 0x000fea0003800000 */
[----:B------:R-:W-:Y:S01]  /*fc50*/  BPT.TRAP 0x1 ;  /* 0x000000040000795c */ /* 0x000fe20000300000 */
.L_x_7974:
[----:B------:R0:W2:Y:S01]  /*fc60*/  SYNCS.PHASECHK.TRANS64.TRYWAIT P2, [R21+URZ+0x28c50], R193 ;  /* 0x028c50c1150075a7 */ /* 0x0000a2000804017f */
[----:B------:R-:W-:Y:S05]  /*fc70*/  @!P0 BRA `(.L_x_7975) ;  /* 0x0000000000048947 */ /* 0x000fea0003800000 */
[----:B------:R-:W-:Y:S01]  /*fc80*/  BPT.TRAP 0x1 ;  /* 0x000000040000795c */ /* 0x000fe20000300000 */
.L_x_7975:
[----:B------:R-:W-:Y:S04]  /*fc90*/  BSSY B1, `(.L_x_7976) ;  /* 0x0000004000017945 */ /* 0x000fe80003800000 */
[----:B--2---:R-:W-:Y:S05]  /*fca0*/  @P2 BRA `(.L_x_7977) ;  /* 0x0000000000082947 */ /* 0x004fea0003800000 */
[----:B------:R-:W2:Y:S02]  /*fcb0*/  SYNCS.PHASECHK.TRANS64.TRYWAIT P2, [R21+URZ+0x28c50], R193 ;  /* 0x028c50c1150075a7 */ /* 0x000ea4000804017f */
[----:B--2---:R-:W-:Y:S05]  /*fcc0*/  @!P2 BRA `(.L_x_7978) ;  /* 0x000000fc0084a947 */ /* 0x004fea0003800000 */
.L_x_7977:
[----:B------:R-:W-:Y:S05]  /*fcd0*/  BSYNC B1 ;  /* 0x0000000000017941 */ /* 0x000fea0003800000 */
.L_x_7976:
        /* <DEDUP_REMOVED lines=47> */
.L_x_7968:
[----:B------:R-:W-:Y:S05]  /*ffd0*/  BSYNC B0 ;  /* 0x0000000000007941 */ /* 0x000fea0003800000 */
.L_x_7967:
        /* <DEDUP_REMOVED lines=24> */
[-C--:B------:R-:W-:Y:S01]  /*10160*/  FMUL.FTZ R44, R44, R4.reuse ;  /* 0x000000042c2c7220 */ /* 0x080fe20000410000 */
        /* <DEDUP_REMOVED lines=74> */
[----:B------:R-:W-:Y:S01]  /*10610*/  FMUL.FTZ R43, R43, R0 ;  /* 0x000000002b2b7220 */ /* 0x000fe20000410000 */
        /* <DEDUP_REMOVED lines=62> */
[----:B--2---:R-:W-:Y:S01]  /*10a00*/  SEL R0, RZ, 0x1, P1 ;  /* 0x00000001ff007807 */ /* 0x004fe20000800000 */
[----:B------:R-:W-:Y:S06]  /*10a10*/  BAR.ARV 0xe, 0x100 ;  /* 0x0384000000007b1d */ /* 0x000fec0000002000 */
[----:B------:R-:W-:-:S02]  /*10a20*/  PLOP3.LUT P0, PT, PT, PT, PT, 0x8, 0x0 ;  /* 0x000000000000781c */ /* 0x000fc40003f0e170 */
[----:B------:R-:W-:Y:S02]  /*10a30*/  LOP3.LUT R22, R22, R0, RZ, 0x3c, !PT ;  /* 0x0000000016167212 */ /* 0x000fe400078e3cff */
[----:B------:R-:W-:-:S09]  /*10a40*/  SEL R18, R18, RZ, P1 ;  /* 0x000000ff12127207 */ /* 0x000fd20000800000 */
.L_x_7895:
[----:B------:R-:W-:Y:S05]  /*10a50*/  BSYNC B7 ;  /* 0x0000000000077941 */ /* 0x000fea0003800000 */
.L_x_7891:
[----:B------:R-:W2:Y:S08]  /*10a60*/  S2UR UR5, SR_CgaCtaId ;  /* 0x00000000000579c3 */ /* 0x000eb00000008800 */
[----:B------:R-:W-:Y:S06]  /*10a70*/  BAR.SYNC.DEFER_BLOCKING 0x5, 0x180 ;  /* 0x0146000000007b1d */ /* 0x000fec0000010000 */
[----:B------:R-:W-:Y:S01]  /*10a80*/  UMOV UR4, 0x400 ;  /* 0x0000040000047882 */ /* 0x000fe20000000000 */
[----:B------:R-:W-:Y:S01]  /*10a90*/  BSSY B0, `(.L_x_7980) ;  /* 0x0000499000007945 */ /* 0x000fe20003800000 */
[----:B--2---:R-:W-:-:S06]  /*10aa0*/  ULEA UR4, UR5, UR4, 0x18 ;  /* 0x0000000405047291 */ /* 0x004fcc000f8ec03f */
[----:B------:R-:W-:-:S05]  /*10ab0*/  IMAD.U32 R2, RZ, RZ, UR4 ;  /* 0x00000004ff027e24 */ /* 0x000fca000f8e00ff */
[----:B0-----:R0:W2:Y:S01]  /*10ac0*/  LDS.128 R4, [R2+0x28cd0] ;  /* 0x028cd00002047984 */ /* 0x0010a20000000c00 */
[----:B------:R-:W-:Y:S06]  /*10ad0*/  BAR.ARV 0x4, 0x180 ;  /* 0x0106000000007b1d */ /* 0x000fec0000002000 */
[----:B------:R-:W-:Y:S05]  /*10ae0*/  @P0 BRA `(.L_x_7981) ;  /* 0x00000038008c0947 */ /* 0x000fea0003800000 */
[----:B------:R-:W3:Y:S01]  /*10af0*/  LDL R8, [R1+0x6c] ;  /* 0x00006c0001087983 */ /* 0x000ee20000100800 */
        /* <DEDUP_REMOVED lines=12> */
[----:B---3-5:R-:W-:-:S04]  /*10bc0*/  IMAD.WIDE R152, R8, 0x2, R20 ;  /* 0x0000000208987825 */ /* 0x028fc800078e0214 */
        /* <DEDUP_REMOVED lines=8> */
[----:B-1----:R-:W-:Y:S02]  /*10c50*/  IADD3 R8, P0, R152, 0x20, RZ ;  /* 0x0000002098087810 */ /* 0x002fe40007f1e0ff */
        /* <DEDUP_REMOVED lines=8> */
[----:B-1----:R-:W-:Y:S02]  /*10ce0*/  IADD3 R8, P0, R152, 0x40, RZ ;  /* 0x0000004098087810 */ /* 0x002fe40007f1e0ff */
        /* <DEDUP_REMOVED lines=140> */
[----:B--2---:R-:W-:Y:S02]  /*115b0*/  MOV R4, R8 ;  /* 0x0000000800047202 */ /* 0x004fe40000000f00 */
[----:B------:R-:W-:Y:S01]  /*115c0*/  F2FP.F16.F32.PACK_AB R8, R137, R136 ;  /* 0x000000888908723e */ /* 0x000fe200000000ff */
[----:B------:R-:W-:Y:S01]  /*115d0*/  IMAD.X R153, RZ, RZ, R153, P0 ;  /* 0x000000ffff997224 */ /* 0x000fe200000e0699 */
[----:B------:R-:W-:-:S02]  /*115e0*/  F2FP.F16.F32.PACK_AB R9, R139, R138 ;  /* 0x0000008a8b09723e */ /* 0x000fc400000000ff */
[----:B------:R-:W-:Y:S02]  /*115f0*/  F2FP.F16.F32.PACK_AB R15, R151, R150 ;  /* 0x00000096970f723e */ /* 0x000fe400000000ff */
[----:B------:R-:W-:Y:S01]  /*11600*/  ISETP.NE.U32.AND P1, PT, RZ, UR6, PT ;  /* 0x00000006ff007c0c */ /* 0x000fe2000bf25070 */
[----:B------:R1:W-:Y:S03]  /*11610*/  STSM.16.M88.4 [R4], R8 ;  /* 0x0000000804007844 */ /* 0x0003e60000000200 */
[----:B------:R-:W-:Y:S02]  /*11620*/  ISETP.NE.AND.EX P1, PT, RZ, UR7, PT, P1 ;  /* 0x00000007ff007c0c */ /* 0x000fe4000bf25310 */
[----:B-1----:R-:W-:Y:S02]  /*11630*/  LOP3.LUT R4, R0, 0x380, RZ, 0xc0, !PT ;  /* 0x0000038000047812 */ /* 0x002fe400078ec0ff */
[----:B------:R-:W-:-:S02]  /*11640*/  IADD3 R8, P0, R207, UR6, RZ ;  /* 0x00000006cf087c10 */ /* 0x000fc4000ff1e0ff */
[----:B------:R-:W-:Y:S02]  /*11650*/  SHF.R.U64 R4, R4, 0x3, RZ ;  /* 0x0000000304047819 */ /* 0x000fe400000012ff */
[----:B------:R-:W-:Y:S02]  /*11660*/  IADD3.X R9, R208, UR7, RZ, P0, !PT ;  /* 0x00000007d0097c10 */ /* 0x000fe400087fe4ff */
[----:B------:R-:W-:Y:S01]  /*11670*/  LOP3.LUT R152, R4, R0, RZ, 0x3c, !PT ;  /* 0x0000000004987212 */ /* 0x000fe200078e3cff */
[----:B------:R-:W-:-:S03]  /*11680*/  IMAD.MOV.U32 R0, RZ, RZ, RZ ;  /* 0x000000ffff007224 */ /* 0x000fc600078e00ff */
        /* <DEDUP_REMOVED lines=13> */
[----:B-----5:R-:W2:Y:S04]  /*11760*/  LDG.E R4, desc[UR42][R8.64] ;  /* 0x0000002a08047981 */ /* 0x020ea8000c1e1900 */
[----:B-1----:R-:W2:Y:S02]  /*11770*/  LDG.E R8, desc[UR42][R8.64+0x4] ;  /* 0x0000042a08087981 */ /* 0x002ea4000c1e1900 */
[----:B--2---:R-:W-:-:S07]  /*11780*/  IMAD.IADD R4, R8, 0x1, -R4 ;  /* 0x0000000108047824 */ /* 0x004fce00078e0a04 */
.L_x_7982:
[----:B-1----:R-:W2:Y:S01]  /*11790*/  LDL R8, [R1+0x44] ;  /* 0x0000440001087983 */ /* 0x002ea20000100800 */
[----:B------:R-:W-:Y:S01]  /*117a0*/  ISETP.NE.AND P1, PT, R205, RZ, PT ;  /* 0x000000ffcd00720c */ /* 0x000fe20003f25270 */
[----:B------:R-:W-:-:S03]  /*117b0*/  ULDC UR4, c[0x0][0xad4] ;  /* 0x0002b50000047ab9 */ /* 0x000fc60000000800 */
[----:B------:R-:W-:Y:S01]  /*117c0*/  SEL R205, R205, UR4, P1 ;  /* 0x00000004cdcd7c07 */ /* 0x000fe20008800000 */
[----:B--2---:R-:W1:Y:S02]  /*117d0*/  SHFL.IDX PT, R8, R8, RZ, 0x1f ;  /* 0x00001fff08087589 */ /* 0x004e6400000e0000 */
[----:B-1----:R-:W-:Y:S02]  /*117e0*/  ISETP.NE.AND P0, PT, R8, RZ, PT ;  /* 0x000000ff0800720c */ /* 0x002fe40003f05270 */
[----:B-----5:R-:W-:-:S11]  /*117f0*/  SHF.R.S32.HI R8, RZ, 0x1f, R0 ;  /* 0x0000001fff087819 */ /* 0x020fd60000011400 */
[----:B------:R-:W-:Y:S05]  /*11800*/  @P0 BRA `(.L_x_7983) ;  /* 0x0000000000f80947 */ /* 0x000fea0003800000 */
[----:B------:R-:W2:Y:S01]  /*11810*/  LDL.LU R14, [R1+0x40] ;  /* 0x00004000010e7983 */ /* 0x000ea20000300800 */
[----:B------:R-:W-:Y:S01]  /*11820*/  IMAD.MOV.U32 R9, RZ, RZ, 0x9b8 ;  /* 0x000009b8ff097424 */ /* 0x000fe200078e00ff */
[----:B------:R-:W-:Y:S01]  /*11830*/  ISETP.GT.AND P1, PT, R205, 0x1, PT ;  /* 0x00000001cd00780c */ /* 0x000fe20003f24270 */
[----:B------:R-:W1:Y:S01]  /*11840*/  LDC R156, c[0x0][0xbe8] ;  /* 0x0002fa00ff9c7b82 */ /* 0x000e620000000800 */
[----:B------:R-:W3:Y:S01]  /*11850*/  LDL R157, [R1+0x68] ;  /* 0x00006800019d7983 */ /* 0x000ee20000100800 */
[----:B------:R-:W-:Y:S02]  /*11860*/  ISETP.NE.U32.AND P0, PT, RZ, UR6, PT ;  /* 0x00000006ff007c0c */ /* 0x000fe4000bf05070 */
[----:B------:R-:W-:Y:S02]  /*11870*/  SEL R9, R9, 0x978, P1 ;  /* 0x0000097809097807 */ /* 0x000fe40000800000 */
[----:B------:R-:W-:Y:S02]  /*11880*/  ISETP.NE.AND.EX P0, PT, RZ, UR7, PT, P0 ;  /* 0x00000007ff007c0c */ /* 0x000fe4000bf05300 */
[----:B------:R-:W4:Y:S02]  /*11890*/  LDC.64 R12, c[0x0][R9+0x220] ;  /* 0x00008800090c7b82 */ /* 0x000f240000000a00 */
[----:B------:R-:W-:-:S06]  /*118a0*/  SEL R15, R206, RZ, !P0 ;  /* 0x000000ffce0f7207 */ /* 0x000fcc0004000000 */
[----:B------:R-:W5:Y:S01]  /*118b0*/  LDC.64 R10, c[0x0][R9+0x218] ;  /* 0x00008600090a7b82 */ /* 0x000f620000000a00 */
[----:B------:R-:W-:Y:S02]  /*118c0*/  IMAD.IADD R153, R203, 0x1, R194 ;  /* 0x00000001cb997824 */ /* 0x000fe400078e02c2 */
[----:B----4-:R-:W-:Y:S01]  /*118d0*/  IMAD R13, R13, R15, RZ ;  /* 0x0000000f0d0d7224 */ /* 0x010fe200078e02ff */
[----:B------:R-:W-:Y:S02]  /*118e0*/  SEL R155, R217, RZ, P1 ;  /* 0x000000ffd99b7207 */ /* 0x000fe40000800000 */
[----:B--2---:R-:W-:Y:S02]  /*118f0*/  SEL R14, R14, RZ, !P0 ;  /* 0x000000ff0e0e7207 */ /* 0x004fe40004000000 */
[----:B-1----:R-:W-:-:S03]  /*11900*/  ISETP.NE.AND P0, PT, R156, 0x1, PT ;  /* 0x000000019c00780c */ /* 0x002fc60003f05270 */
[C---:B------:R-:W-:Y:S02]  /*11910*/  IMAD R14, R12.reuse, R14, R13 ;  /* 0x0000000e0c0e7224 */ /* 0x040fe400078e020d */
[----:B------:R-:W-:-:S04]  /*11920*/  IMAD.WIDE.U32 R12, R12, R15, RZ ;  /* 0x0000000f0c0c7225 */ /* 0x000fc800078e00ff */
[-C--:B-----5:R-:W-:Y:S02]  /*11930*/  IMAD R15, R11, R204.reuse, RZ ;  /* 0x000000cc0b0f7224 */ /* 0x0a0fe400078e02ff */
[----:B------:R-:W-:-:S04]  /*11940*/  IMAD.WIDE.U32 R10, R10, R204, RZ ;  /* 0x000000cc0a0a7225 */ /* 0x000fc800078e00ff */
[----:B------:R-:W-:Y:S02]  /*11950*/  IMAD.IADD R15, R11, 0x1, R15 ;  /* 0x000000010b0f7824 */ /* 0x000fe400078e020f */
[----:B------:R-:W1:Y:S01]  /*11960*/  @P0 LDC R11, c[0x0][0xbec] ;  /* 0x0002fb00ff0b0b82 */ /* 0x000e620000000800 */
[----:B------:R-:W-:-:S07]  /*11970*/  IADD3 R152, P2, P3, R12, R10, R0 ;  /* 0x0000000a0c987210 */ /* 0x000fce0007b5e000 */
[----:B------:R-:W2:Y:S01]  /*11980*/  @P0 LDC R10, c[0x0][0xbf0] ;  /* 0x0002fc00ff0a0b82 */ /* 0x000ea20000000800 */
[----:B------:R-:W-:-:S05]  /*11990*/  IMAD.IADD R14, R13, 0x1, R14 ;  /* 0x000000010d0e7824 */ /* 0x000fca00078e020e */
[----:B------:R-:W-:Y:S01]  /*119a0*/  IADD3.X R14, R14, R15, R8, P2, P3 ;  /* 0x0000000f0e0e7210 */ /* 0x000fe200017e6408 */
[----:B------:R-:W-:Y:S02]  /*119b0*/  IMAD.MOV.U32 R15, RZ, RZ, R153 ;  /* 0x000000ffff0f7224 */ /* 0x000fe400078e0099 */
[----:B-1----:R-:W-:-:S05]  /*119c0*/  @P0 IMAD.HI.U32 R11, R153, R11, RZ ;  /* 0x0000000b990b0227 */ /* 0x002fca00078e00ff */
[----:B--2---:R-:W-:Y:S02]  /*119d0*/  @P0 SHF.R.U32.HI R15, RZ, R10, R11 ;  /* 0x0000000aff0f0219 */ /* 0x004fe4000001160b */
[----:B------:R-:W1:Y:S02]  /*119e0*/  LDC.64 R10, c[0x0][R9+0x228] ;  /* 0x00008a00090a7b82 */ /* 0x000e640000000a00 */
[----:B-1----:R-:W-:-:S04]  /*119f0*/  IMAD.WIDE.U32 R12, R10, R155, RZ ;  /* 0x0000009b0a0c7225 */ /* 0x002fc800078e00ff */
[----:B------:R-:W-:-:S04]  /*11a00*/  IMAD R10, R11, R155, RZ ;  /* 0x0000009b0b0a7224 */ /* 0x000fc800078e02ff */
[----:B------:R-:W-:Y:S02]  /*11a10*/  IMAD.IADD R13, R13, 0x1, R10 ;  /* 0x000000010d0d7824 */ /* 0x000fe400078e020a */
[----:B------:R1:W2:Y:S01]  /*11a20*/  LDC.64 R10, c[0x0][R9+0x210] ;  /* 0x00008400090a7b82 */ /* 0x0002a20000000a00 */
[----:B------:R-:W-:Y:S01]  /*11a30*/  IADD3 R12, P0, P2, R15, R152, R12 ;  /* 0x000000980f0c7210 */ /* 0x000fe20007a1e00c */
[--C-:B------:R-:W-:Y:S01]  /*11a40*/  IMAD.MOV R152, RZ, RZ, -R15.reuse ;  /* 0x000000ffff987224 */ /* 0x100fe200078e0a0f */
[----:B------:R-:W-:-:S03]  /*11a50*/  SHF.R.S32.HI R15, RZ, 0x1f, R15 ;  /* 0x0000001fff0f7819 */ /* 0x000fc6000001140f */
[----:B------:R-:W-:Y:S01]  /*11a60*/  IMAD R152, R156, R152, R153 ;  /* 0x000000989c987224 */ /* 0x000fe200078e0299 */
[----:B------:R-:W-:-:S04]  /*11a70*/  IADD3.X R13, R15, R14, R13, P0, P2 ;  /* 0x0000000e0f0d7210 */ /* 0x000fc800007e440d */
[----:B-1----:R-:W-:Y:S01]  /*11a80*/  SHF.R.S32.HI R9, RZ, 0x1f, R152 ;  /* 0x0000001fff097819 */ /* 0x002fe20000011498 */
[-C--:B--2---:R-:W-:Y:S02]  /*11a90*/  IMAD R11, R11, R152.reuse, RZ ;  /* 0x000000980b0b7224 */ /* 0x084fe400078e02ff */
[----:B------:R-:W-:-:S04]  /*11aa0*/  IMAD.WIDE.U32 R12, R10, R152, R12 ;  /* 0x000000980a0c7225 */ /* 0x000fc800078e000c */
[----:B------:R-:W-:Y:S02]  /*11ab0*/  IMAD R9, R10, R9, R11 ;  /* 0x000000090a097224 */ /* 0x000fe400078e020b */
[----:B------:R-:W1:Y:S08]  /*11ac0*/  LDC.64 R10, c[0x0][0xba8] ;  /* 0x0002ea00ff0a7b82 */ /* 0x000e700000000a00 */
[----:B-1----:R-:W1:Y:S08]  /*11ad0*/  @!P1 LDC R10, c[0x0][0xb50] ;  /* 0x0002d400ff0a9b82 */ /* 0x002e700000000800 */
[----:B------:R-:W2:Y:S01]  /*11ae0*/  @!P1 LDC R11, c[0x0][0xb54] ;  /* 0x0002d500ff0b9b82 */ /* 0x000ea20000000800 */
[----:B------:R-:W-:-:S02]  /*11af0*/  IMAD.IADD R9, R13, 0x1, R9 ;  /* 0x000000010d097824 */ /* 0x000fc400078e0209 */
[----:B------:R-:W-:Y:S01]  /*11b00*/  IMAD.IADD R14, R189, 0x1, R194 ;  /* 0x00000001bd0e7824 */ /* 0x000fe200078e02c2 */
[----:B-1----:R-:W-:Y:S01]  /*11b10*/  LEA R13, P0, R12, R10, 0x2 ;  /* 0x0000000a0c0d7211 */ /* 0x002fe200078010ff */
[----:B---3--:R-:W-:-:S03]  /*11b20*/  IMAD.MOV R10, RZ, RZ, -R157 ;  /* 0x000000ffff0a7224 */ /* 0x008fc600078e0a9d */
[----:B--2---:R-:W-:Y:S02]  /*11b30*/  LEA.HI.X R9, R12, R11, R9, 0x2, P0 ;  /* 0x0000000b0c097211 */ /* 0x004fe400000f1409 */
[----:B------:R-:W-:Y:S01]  /*11b40*/  ISETP.NE.AND P0, PT, R202, R10, PT ;  /* 0x0000000aca00720c */ /* 0x000fe20003f05270 */
[----:B------:R-:W-:Y:S04]  /*11b50*/  SHFL.IDX PT, R12, R13, 0x1, 0x1c1f ;  /* 0x003c1f000d0c7f89 */ /* 0x000fe800000e0000 */
[----:B------:R-:W-:Y:S04]  /*11b60*/  SHFL.IDX PT, R10, R13, RZ, 0x1c1f ;  /* 0x001c1fff0d0a7589 */ /* 0x000fe800000e0000 */
[----:B------:R-:W1:Y:S04]  /*11b70*/  SHFL.IDX PT, R11, R9, RZ, 0x1c1f ;  /* 0x001c1fff090b7589 */ /* 0x000e6800000e0000 */
[----:B------:R2:W3:Y:S02]  /*11b80*/  SHFL.IDX PT, R13, R9, 0x1, 0x1c1f ;  /* 0x003c1f00090d7f89 */ /* 0x0004e400000e0000 */
[----:B--2---:R-:W-:-:S05]  /*11b90*/  IMAD R9, R4, R156, RZ ;  /* 0x0000009c04097224 */ /* 0x004fca00078e02ff */
[C---:B------:R-:W-:Y:S01]  /*11ba0*/  ISETP.GE.OR P1, PT, R14.reuse, R9, P0 ;  /* 0x000000090e00720c */ /* 0x040fe20000726670 */
[----:B------:R-:W-:-:S05]  /*11bb0*/  VIADD R14, R14, 0x8 ;  /* 0x000000080e0e7836 */ /* 0x000fca0000000000 */
[----:B------:R-:W-:-:S07]  /*11bc0*/  ISETP.GE.OR P0, PT, R14, R9, P0 ;  /* 0x000000090e00720c */ /* 0x000fce0000706670 */
[----:B-1----:R1:W-:Y:S06]  /*11bd0*/  @!P1 ST.E desc[UR42][R10.64], R154 ;  /* 0x0000009a0a009985 */ /* 0x0023ec000c10192a */
[----:B---3--:R1:W-:Y:S02]  /*11be0*/  @!P0 ST.E desc[UR42][R12.64], R3 ;  /* 0x000000030c008985 */ /* 0x0083e4000c10192a */
.L_x_7983:
[----:B------:R-:W-:Y:S02]  /*11bf0*/  ISETP.GT.AND P1, PT, R205, 0x1, PT ;  /* 0x00000001cd00780c */ /* 0x000fe40003f24270 */
[----:B------:R-:W-:-:S04]  /*11c00*/  ISETP.NE.U32.AND P0, PT, RZ, UR6, PT ;  /* 0x00000006ff007c0c */ /* 0x000fc8000bf05070 */
[----:B------:R-:W-:-:S04]  /*11c10*/  ISETP.NE.AND.EX P0, PT, RZ, UR7, PT, P0 ;  /* 0x00000007ff007c0c */ /* 0x000fc8000bf05300 */
[----:B------:R-:W-:-:S03]  /*11c20*/  SEL R206, R206, RZ, !P0 ;  /* 0x000000ffcece7207 */ /* 0x000fc60004000000 */
[----:B------:R-:W-:Y:S06]  /*11c30*/  @P1 BRA `(.L_x_7984) ;  /* 0x0000001000381947 */ /* 0x000fec0003800000 */
[----:B-1----:R-:W1:Y:S01]  /*11c40*/  S2R R10, SR_TID.X ;  /* 0x00000000000a7919 */ /* 0x002e620000002100 */
[----:B------:R-:W2:Y:S01]  /*11c50*/  LDC R87, c[0x0][0xbe8] ;  /* 0x0002fa00ff577b82 */ /* 0x000ea20000000800 */
[----:B------:R-:W-:Y:S01]  /*11c60*/  ULDC.64 UR4, c[0x0][0xaa0] ;  /* 0x0002a80000047ab9 */ /* 0x000fe20000000a00 */
[----:B-1----:R-:W-:-:S05]  /*11c70*/  VIADD R10, R10, 0xffffff80 ;  /* 0xffffff800a0a7836 */ /* 0x002fca0000000000 */
[----:B------:R-:W-:-:S04]  /*11c80*/  SHF.R.S32.HI R11, RZ, 0x1f, R10 ;  /* 0x0000001fff0b7819 */ /* 0x000fc8000001140a */
        /* <DEDUP_REMOVED lines=14> */
[----:B------:R-:W-:Y:S01]  /*11d70*/  IADD3 R45, P1, R20, 0x6000, RZ ;  /* 0x00006000142d7810 */ /* 0x000fe20007f3e0ff */
[----:B--2---:R-:W-:Y:S01]  /*11d80*/  IMAD R90, R4, R87, RZ ;  /* 0x00000057045a7224 */ /* 0x004fe200078e02ff */
[----:B------:R-:W-:Y:S01]  /*11d90*/  IADD3 R49, P2, R20, 0x7000, RZ ;  /* 0x0000700014317810 */ /* 0x000fe20007f5e0ff */
[----:B------:R-:W5:Y:S01]  /*11da0*/  LD.E.128 R24, desc[UR42][R24.64] ;  /* 0x0000002a18187980 */ /* 0x000f62000c101d00 */
        /* <DEDUP_REMOVED lines=16> */
[----:B------:R-:W-:Y:S02]  /*11eb0*/  IADD3 R14, P3, R20, 0xf000, RZ ;  /* 0x0000f000140e7810 */ /* 0x000fe40007f7e0ff */
        /* <DEDUP_REMOVED lines=12> */
[C---:B------:R-:W-:Y:S01]  /*11f80*/  IADD3 R57, P4, R20.reuse, 0x9000, RZ ;  /* 0x0000900014397810 */ /* 0x040fe20007f9e0ff */
[----:B------:R-:W-:Y:S01]  /*11f90*/  IMAD.X R81, RZ, RZ, R21, P3 ;  /* 0x000000ffff517224 */ /* 0x000fe200018e0615 */
        /* <DEDUP_REMOVED lines=10> */
[----:B------:R-:W5:Y:S01]  /*12040*/  LD.E.128 R40, desc[UR42][R40.64] ;  /* 0x0000002a28287980 */ /* 0x000f62000c101d00 */
[----:B------:R-:W-:-:S02]  /*12050*/  LOP3.LUT R60, R61, 0x380, RZ, 0xc0, !PT ;  /* 0x000003803d3c7812 */ /* 0x000fc400078ec0ff */
[----:B------:R-:W-:Y:S01]  /*12060*/  LOP3.LUT R64, R65, 0x380, RZ, 0xc0, !PT ;  /* 0x0000038041407812 */ /* 0x000fe200078ec0ff */
[----:B------:R-:W5:Y:S01]  /*12070*/  LD.E.128 R44, desc[UR42][R44.64] ;  /* 0x0000002a2c2c7980 */ /* 0x000f62000c101d00 */
[----:B------:R-:W-:Y:S02]  /*12080*/  LOP3.LUT R68, R69, 0x380, RZ, 0xc0, !PT ;  /* 0x0000038045447812 */ /* 0x000fe400078ec0ff */
[----:B------:R-:W-:Y:S01]  /*12090*/  LOP3.LUT R72, R73, 0x380, RZ, 0xc0, !PT ;  /* 0x0000038049487812 */ /* 0x000fe200078ec0ff */
[----:B------:R-:W5:Y:S01]  /*120a0*/  LD.E.128 R48, desc[UR42][R48.64] ;  /* 0x0000002a30307980 */ /* 0x000f62000c101d00 */
[----:B------:R-:W-:Y:S02]  /*120b0*/  LOP3.LUT R76, R77, 0x380, RZ, 0xc0, !PT ;  /* 0x000003804d4c7812 */ /* 0x000fe400078ec0ff */
[----:B------:R-:W-:Y:S01]  /*120c0*/  LOP3.LUT R13, R20, 0x380, RZ, 0xc0, !PT ;  /* 0x00000380140d7812 */ /* 0x000fe200078ec0ff */
[----:B------:R-:W5:Y:S01]  /*120d0*/  LD.E.128 R52, desc[UR42][R52.64] ;  /* 0x0000002a34347980 */ /* 0x000f62000c101d00 */
[----:B------:R-:W-:-:S02]  /*120e0*/  SHF.R.U64 R9, R9, 0x3, RZ ;  /* 0x0000000309097819 */ /* 0x000fc400000012ff */
        /* <DEDUP_REMOVED lines=23> */
[----:B------:R-:W-:Y:S01]  /*12260*/  ISETP.NE.AND P3, PT, R87, 0x1, PT ;  /* 0x000000015700780c */ /* 0x000fe20003f65270 */
[C---:B------:R-:W-:Y:S01]  /*12270*/  IMAD R21, R0.reuse, UR5, R9 ;  /* 0x0000000500157c24 */ /* 0x040fe2000f8e0209 */
[----:B------:R-:W-:Y:S01]  /*12280*/  LOP3.LUT R11, R11, 0xfffffff8, RZ, 0xc0, !PT ;  /* 0xfffffff80b0b7812 */ /* 0x000fe200078ec0ff */
[----:B------:R-:W-:Y:S01]  /*12290*/  IMAD.WIDE.U32 R8, R0, UR4, RZ ;  /* 0x0000000400087c25 */ /* 0x000fe2000f8e00ff */
[----:B------:R-:W-:Y:S01]  /*122a0*/  ULDC.64 UR4, c[0x0][0xae8] ;  /* 0x0002ba0000047ab9 */ /* 0x000fe20000000a00 */
[----:B------:R-:W1:Y:S01]  /*122b0*/  LDC R0, c[0x0][0xac8] ;  /* 0x0002b200ff007b82 */ /* 0x000e620000000800 */
[----:B------:R-:W5:Y:S01]  /*122c0*/  LD.E.128 R12, desc[UR42][R12.64] ;  /* 0x0000002a0c0c7980 */ /* 0x000f62000c101d00 */
[----:B------:R-:W-:-:S03]  /*122d0*/  IMAD.IADD R9, R9, 0x1, R21 ;  /* 0x0000000109097824 */ /* 0x000fc600078e0215 */
[----:B------:R-:W5:Y:S03]  /*122e0*/  LD.E.128 R56, desc[UR42][R56.64] ;  /* 0x0000002a38387980 */ /* 0x000f66000c101d00 */
[----:B------:R-:W2:Y:S01]  /*122f0*/  @P3 LDC R89, c[0x0][0xbec] ;  /* 0x0002fb00ff593b82 */ /* 0x000ea20000000800 */
[----:B------:R-:W-:Y:S01]  /*12300*/  IMAD.IADD R20, R10, 0x1, -R11 ;  /* 0x000000010a147824 */ /* 0x000fe200078e0a0b */
[----:B------:R-:W5:Y:S01]  /*12310*/  LD.E.128 R60, desc[UR42][R60.64] ;  /* 0x0000002a3c3c7980 */ /* 0x000f62000c101d00 */
[----:B------:R-:W-:-:S03]  /*12320*/  IMAD.WIDE.U32 R8, R204, UR4, R8 ;  /* 0x00000004cc087c25 */ /* 0x000fc6000f8e0008 */
[----:B------:R-:W5:Y:S02]  /*12330*/  LD.E.128 R64, desc[UR42][R64.64] ;  /* 0x0000002a40407980 */ /* 0x000f64000c101d00 */
[----:B------:R-:W3:Y:S01]  /*12340*/  @P3 LDC R91, c[0x0][0xbf0] ;  /* 0x0002fc00ff5b3b82 */ /* 0x000ee20000000800 */
[----:B------:R-:W-:Y:S01]  /*12350*/  SHF.R.S32.HI R10, RZ, 0x1f, R206 ;  /* 0x0000001fff0a7819 */ /* 0x000fe200000114ce */
[----:B------:R-:W-:Y:S01]  /*12360*/  IMAD R11, R20, 0x20, R3 ;  /* 0x00000020140b7824 */ /* 0x000fe200078e0203 */
[----:B------:R-:W5:Y:S01]  /*12370*/  LD.E.128 R68, desc[UR42][R68.64] ;  /* 0x0000002a44447980 */ /* 0x000f62000c101d00 */
[----:B------:R-:W-:Y:S01]  /*12380*/  IMAD R9, R204, UR5, R9 ;  /* 0x00000005cc097c24 */ /* 0x000fe2000f8e0209 */
[----:B------:R-:W-:Y:S01]  /*12390*/  ULDC.64 UR4, c[0x0][0xaf0] ;  /* 0x0002bc0000047ab9 */ /* 0x000fe20000000a00 */
[----:B------:R-:W-:Y:S01]  /*123a0*/  IMAD.IADD R3, R3, 0x1, R194 ;  /* 0x0000000103037824 */ /* 0x000fe200078e02c2 */
[----:B------:R-:W5:Y:S01]  /*123b0*/  LD.E.128 R72, desc[UR42][R72.64] ;  /* 0x0000002a48487980 */ /* 0x000f62000c101d00 */
[----:B-1----:R-:W-:Y:S01]  /*123c0*/  ISETP.GE.AND P1, PT, R213, R0, PT ;  /* 0x00000000d500720c */ /* 0x002fe20003f26270 */
[----:B------:R-:W-:-:S02]  /*123d0*/  IMAD.IADD R194, R194, 0x1, R11 ;  /* 0x00000001c2c27824 */ /* 0x000fc400078e020b */
[----:B------:R-:W-:Y:S01]  /*123e0*/  IMAD R11, R10, UR4, RZ ;  /* 0x000000040a0b7c24 */ /* 0x000fe2000f8e02ff */
[----:B------:R-:W-:Y:S01]  /*123f0*/  SEL R10, RZ, 0xffffffff, P1 ;  /* 0xffffffffff0a7807 */ /* 0x000fe20000800000 */
[----:B------:R-:W5:Y:S01]  /*12400*/  LD.E.128 R76, desc[UR42][R76.64] ;  /* 0x0000002a4c4c7980 */ /* 0x000f62000c101d00 */
[----:B------:R-:W-:-:S03]  /*12410*/  ISETP.GE.AND P0, PT, R212, R0, PT ;  /* 0x00000000d400720c */ /* 0x000fc60003f06270 */
[----:B------:R-:W-:Y:S01]  /*12420*/  IMAD.SHL.U32 R93, R10, 0x2, RZ ;  /* 0x000000020a5d7824 */ /* 0x000fe200078e00ff */
[----:B------:R-:W-:Y:S01]  /*12430*/  SEL R21, RZ, 0xffffffff, P0 ;  /* 0xffffffffff157807 */ /* 0x000fe20000000000 */
[----:B--2---:R-:W-:Y:S01]  /*12440*/  @P3 IMAD.HI.U32 R10, R194, R89, RZ ;  /* 0x00000059c20a3227 */ /* 0x004fe200078e00ff */
[-C--:B------:R-:W-:Y:S01]  /*12450*/  ISETP.GE.AND P2, PT, R188, R0.reuse, PT ;  /* 0x00000000bc00720c */ /* 0x080fe20003f46270 */
[----:B------:R-:W5:Y:S01]  /*12460*/  LD.E.128 R80, desc[UR42][R80.64] ;  /* 0x0000002a50507980 */ /* 0x000f62000c101d00 */
[-C--:B------:R-:W-:Y:S01]  /*12470*/  ISETP.GE.AND P0, PT, R211, R0.reuse, PT ;  /* 0x00000000d300720c */ /* 0x080fe20003f06270 */
[C---:B------:R-:W-:Y:S02]  /*12480*/  IMAD R85, R206.reuse, UR5, R11 ;  /* 0x00000005ce557c24 */ /* 0x040fe4000f8e020b */
[----:B------:R-:W-:Y:S01]  /*12490*/  IMAD.MOV.U32 R11, RZ, RZ, R194 ;  /* 0x000000ffff0b7224 */ /* 0x000fe200078e00c2 */
[----:B---3--:R-:W-:Y:S01]  /*124a0*/  @P3 SHF.R.U32.HI R11, RZ, R91, R10 ;  /* 0x0000005bff0b3219 */ /* 0x008fe2000001160a */
[----:B------:R-:W-:Y:S01]  /*124b0*/  IMAD.WIDE.U32 R8, R206, UR4, R8 ;  /* 0x00000004ce087c25 */ /* 0x000fe2000f8e0008 */
[----:B------:R-:W-:Y:S01]  /*124c0*/  SEL R20, RZ, 0x1, P2 ;  /* 0x00000001ff147807 */ /* 0x000fe20001000000 */
[----:B------:R-:W-:Y:S01]  /*124d0*/  ULDC.64 UR4, c[0x0][0xae0] ;  /* 0x0002b80000047ab9 */ /* 0x000fe20000000a00 */
[----:B------:R-:W-:Y:S01]  /*124e0*/  SEL R10, RZ, 0xffffffff, P0 ;  /* 0xffffffffff0a7807 */ /* 0x000fe20000000000 */
[----:B------:R-:W-:Y:S01]  /*124f0*/  IMAD.SHL.U32 R21, R21, 0x4, RZ ;  /* 0x0000000415157824 */ /* 0x000fe200078e00ff */
[----:B------:R-:W-:Y:S01]  /*12500*/  LOP3.LUT R20, R93, 0x2, R20, 0xe2, !PT ;  /* 0x000000025d147812 */ /* 0x000fe200078ee214 */
[----:B------:R-:W-:Y:S01]  /*12510*/  IMAD.IADD R9, R9, 0x1, R85 ;  /* 0x0000000109097824 */ /* 0x000fe200078e0255 */
[-C--:B------:R-:W-:Y:S01]  /*12520*/  ISETP.GE.AND P0, PT, R210, R0.reuse, PT ;  /* 0x00000000d200720c */ /* 0x080fe20003f06270 */
[----:B------:R-:W-:Y:S01]  /*12530*/  IMAD.SHL.U32 R85, R10, 0x8, RZ ;  /* 0x000000080a557824 */ /* 0x000fe200078e00ff */
[--C-:B------:R-:W-:Y:S01]  /*12540*/  SHF.R.S32.HI R10, RZ, 0x1f, R11.reuse ;  /* 0x0000001fff0a7819 */ /* 0x100fe2000001140b */
[----:B------:R-:W-:Y:S01]  /*12550*/  @!PT LDS RZ, [RZ] ;  /* 0x00000000fffff984 */ /* 0x000fe20000000800 */
[----:B------:R-:W-:Y:S01]  /*12560*/  @!PT LDS RZ, [RZ] ;  /* 0x00000000fffff984 */ /* 0x000fe20000000800 */
[----:B------:R-:W-:Y:S01]  /*12570*/  @!PT LDS RZ, [RZ] ;  /* 0x00000000fffff984 */ /* 0x000fe20000000800 */
[----:B------:R-:W-:Y:S01]  /*12580*/  @!PT LDS RZ, [RZ] ;  /* 0x00000000fffff984 */ /* 0x000fe20000000800 */
[----:B------:R1:W-:Y:S06]  /*12590*/  MEMBAR.ALL.CTA ;  /* 0x0000000000007992 */ /* 0x0003ec0000008000 */
[----:B-1----:R-:W1:Y:S01]  /*125a0*/  FENCE.VIEW.ASYNC.S ;  /* 0x00000000000073c6 */ /* 0x002e620000000000 */
[----:B------:R-:W-:Y:S01]  /*125b0*/  LOP3.LUT R20, R21, 0x4, R20, 0xe2, !PT ;  /* 0x0000000415147812 */ /* 0x000fe200078ee214 */
[----:B------:R-:W-:Y:S01]  /*125c0*/  IMAD.MOV R21, RZ, RZ, -R11 ;  /* 0x000000ffff157224 */ /* 0x000fe200078e0a0b */
[----:B------:R-:W-:Y:S01]  /*125d0*/  SEL R4, RZ, 0xffffffff, P0 ;  /* 0xffffffffff047807 */ /* 0x000fe20000000000 */
[----:B------:R-:W-:Y:S01]  /*125e0*/  IMAD R10, R10, UR4, RZ ;  /* 0x000000040a0a7c24 */ /* 0x000fe2000f8e02ff */
[----:B------:R-:W-:Y:S01]  /*125f0*/  ISETP.GE.AND P0, PT, R209, R0, PT ;  /* 0x00000000d100720c */ /* 0x000fe20003f06270 */
[----:B------:R-:W-:Y:S01]  /*12600*/  IMAD R21, R87, R21, R194 ;  /* 0x0000001557157224 */ /* 0x000fe200078e02c2 */
[----:B------:R-:W-:Y:S01]  /*12610*/  LOP3.LUT R20, R85, 0x8, R20, 0xe2, !PT ;  /* 0x0000000855147812 */ /* 0x000fe200078ee214 */
[----:B------:R-:W-:Y:S01]  /*12620*/  IMAD.SHL.U32 R85, R4, 0x10, RZ ;  /* 0x0000001004557824 */ /* 0x000fe200078e00ff */
[----:B------:R-:W-:Y:S01]  /*12630*/  SEL R4, RZ, 0xffffffff, P0 ;  /* 0xffffffffff047807 */ /* 0x000fe20000000000 */
[----:B------:R-:W-:-:S04]  /*12640*/  IMAD.WIDE.U32 R8, R11, UR4, R8 ;  /* 0x000000040b087c25 */ /* 0x000fc8000f8e0008 */
[----:B------:R-:W-:Y:S01]  /*12650*/  IMAD R11, R11, UR5, R10 ;  /* 0x000000050b0b7c24 */ /* 0x000fe2000f8e020a */
[----:B------:R-:W-:Y:S01]  /*12660*/  SHF.R.S32.HI R10, RZ, 0x1f, R21 ;  /* 0x0000001fff0a7819 */ /* 0x000fe20000011415 */
[----:B------:R-:W-:Y:S01]  /*12670*/  VIADD R91, R188, 0x180 ;  /* 0x00000180bc5b7836 */ /* 0x000fe20000000000 */
[----:B------:R-:W-:Y:S01]  /*12680*/  LOP3.LUT R20, R85, 0x10, R20, 0xe2, !PT ;  /* 0x0000001055147812 */ /* 0x000fe200078ee214 */
[----:B------:R-:W-:Y:S01]  /*12690*/  IMAD.IADD R9, R9, 0x1, R11 ;  /* 0x0000000109097824 */ /* 0x000fe200078e020b */
[----:B------:R-:W-:Y:S01]  /*126a0*/  ULDC.64 UR4, c[0x0][0xad8] ;  /* 0x0002b60000047ab9 */ /* 0x000fe20000000a00 */
[----:B------:R-:W-:Y:S01]  /*126b0*/  IMAD.SHL.U32 R11, R4, 0x20, RZ ;  /* 0x00000020040b7824 */ /* 0x000fe200078e00ff */
[----:B------:R-:W-:Y:S01]  /*126c0*/  ISETP.GE.AND P0, PT, R91, R0, PT ;  /* 0x000000005b00720c */ /* 0x000fe20003f06270 */
[----:B------:R-:W-:Y:S02]  /*126d0*/  IMAD R10, R10, UR4, RZ ;  /* 0x000000040a0a7c24 */ /* 0x000fe4000f8e02ff */
[----:B------:R-:W-:Y:S01]  /*126e0*/  VIADD R89, R188, 0x1c0 ;  /* 0x000001c0bc597836 */ /* 0x000fe20000000000 */
        /* <DEDUP_REMOVED lines=14> */
[----:B-1----:R1:W-:Y:S01]  /*127d0*/  SYNCS.ARRIVE.TRANS64.RED.A1T0 RZ, [R4+URZ], RZ ;  /* 0x000000ff04ff79a7 */ /* 0x0023e2000810043f */
[----:B------:R2:W3:Y:S01]  /*127e0*/  SHFL.IDX PT, R8, R87, RZ, 0x181f ;  /* 0x00181fff57087589 */ /* 0x0004e200000e0000 */
[----:B------:R-:W-:Y:S01]  /*127f0*/  BSSY B1, `(.L_x_7985) ;  /* 0x000002a000017945 */ /* 0x000fe20003800000 */
[----:B------:R-:W-:Y:S02]  /*12800*/  SHF.R.S32.HI R152, RZ, 0x1f, R209 ;  /* 0x0000001fff987819 */ /* 0x000fe400000114d1 */
[----:B-1----:R-:W-:-:S02]  /*12810*/  LOP3.LUT R4, R86, R9, RZ, 0xfc, !PT ;  /* 0x0000000956047212 */ /* 0x002fc400078efcff */
[----:B------:R2:W1:Y:S01]  /*12820*/  SHFL.IDX PT, R9, R88, RZ, 0x181f ;  /* 0x00181fff58097589 */ /* 0x00046200000e0000 */
[----:B------:R-:W-:Y:S02]  /*12830*/  SHF.R.S32.HI R153, RZ, 0x1f, R210 ;  /* 0x0000001fff997819 */ /* 0x000fe400000114d2 */
[----:B------:R-:W-:Y:S02]  /*12840*/  SHF.R.S32.HI R154, RZ, 0x1f, R211 ;  /* 0x0000001fff9a7819 */ /* 0x000fe400000114d3 */
[----:B------:R-:W-:Y:S02]  /*12850*/  SHF.R.S32.HI R155, RZ, 0x1f, R212 ;  /* 0x0000001fff9b7819 */ /* 0x000fe400000114d4 */
[----:B------:R-:W-:Y:S01]  /*12860*/  SHF.R.S32.HI R156, RZ, 0x1f, R213 ;  /* 0x0000001fff9c7819 */ /* 0x000fe200000114d5 */
[----:B--2---:R-:W-:Y:S06]  /*12870*/  @P1 BRA `(.L_x_7986) ;  /* 0x0000000000841947 */ /* 0x004fec0003800000 */
[-C--:B------:R-:W-:Y:S02]  /*12880*/  ISETP.GE.AND P2, PT, R188, R0.reuse, PT ;  /* 0x00000000bc00720c */ /* 0x080fe40003f46270 */
[-C--:B------:R-:W-:Y:S02]  /*12890*/  ISETP.GE.AND P4, PT, R213, R0.reuse, PT ;  /* 0x00000000d500720c */ /* 0x080fe40003f86270 */
[-C--:B------:R-:W-:Y:S02]  /*128a0*/  ISETP.GE.AND P6, PT, R212, R0.reuse, PT ;  /* 0x00000000d400720c */ /* 0x080fe40003fc6270 */
[-C--:B------:R-:W-:Y:S02]  /*128b0*/  ISETP.GE.AND P0, PT, R211, R0.reuse, PT ;  /* 0x00000000d300720c */ /* 0x080fe40003f06270 */
[----:B------:R-:W-:Y:S02]  /*128c0*/  ISETP.GE.AND P1, PT, R210, R0, PT ;  /* 0x00000000d200720c */ /* 0x000fe40003f26270 */
[----:B------:R-:W-:-:S03]  /*128d0*/  SHF.R.S32.HI R92, RZ, 0x1f, R91 ;  /* 0x0000001fff5c7819 */ /* 0x000fc6000001145b */
[----:B-1-3--:R-:W-:Y:S02]  /*128e0*/  @!P2 IMAD.WIDE R20, R188, 0x2, R8 ;  /* 0x00000002bc14a825 */ /* 0x00afe400078e0208 */
        /* <DEDUP_REMOVED lines=10> */
[CC--:B-1----:R-:W-:Y:S02]  /*12990*/  @!P1 LEA R20, P6, R210.reuse, R8.reuse, 0x1 ;  /* 0x00000008d2149211 */ /* 0x0c2fe400078c08ff */
[----:B------:R-:W-:Y:S02]  /*129a0*/  SHF.R.S32.HI R13, RZ, 0x1f, R89 ;  /* 0x0000001fff0d7819 */ /* 0x000fe40000011459 */
[-C--:B------:R-:W-:Y:S02]  /*129b0*/  @!P1 LEA.HI.X R21, R210, R9.reuse, R153, 0x1, P6 ;  /* 0x00000009d2159211 */ /* 0x080fe400030f0c99 */
[-C--:B--2---:R-:W-:Y:S02]  /*129c0*/  @!P0 LEA R10, P5, R211, R8.reuse, 0x1 ;  /* 0x00000008d30a8211 */ /* 0x084fe400078a08ff */
        /* <DEDUP_REMOVED lines=12> */
.L_x_7986:
[----:B------:R-:W-:Y:S05]  /*12a90*/  BSYNC B1 ;  /* 0x0000000000017941 */ /* 0x000fea0003800000 */
.L_x_7985:
[----:B------:R-:W-:Y:S01]  /*12aa0*/  VIADD R3, R3, 0x20 ;  /* 0x0000002003037836 */ /* 0x000fe20000000000 */
[----:B-1--4-:R1:W2:Y:S04]  /*12ab0*/  SHFL.IDX PT, R9, R88, 0x1, 0x181f ;  /* 0x00381f0058097f89 */ /* 0x0122a800000e0000 */
[----:B------:R-:W-:Y:S01]  /*12ac0*/  ISETP.GE.AND P0, PT, R3, R90, PT ;  /* 0x0000005a0300720c */ /* 0x000fe20003f06270 */
[----:B---3--:R1:W3:-:S12]  /*12ad0*/  SHFL.IDX PT, R8, R87, 0x1, 0x181f ;  /* 0x00381f0057087f89 */ /* 0x0082d800000e0000 */
[----:B-1----:R-:W-:Y:S05]  /*12ae0*/  @P0 BRA `(.L_x_7987) ;  /* 0x00000028004c0947 */ /* 0x002fea0003800000 */
[-C--:B------:R-:W-:Y:S02]  /*12af0*/  ISETP.GE.AND P5, PT, R213, R0.reuse, PT ;  /* 0x00000000d500720c */ /* 0x080fe40003fa6270 */
[-C--:B------:R-:W-:Y:S02]  /*12b00*/  ISETP.GE.AND P6, PT, R188, R0.reuse, PT ;  /* 0x00000000bc00720c */ /* 0x080fe40003fc6270 */
[-C--:B------:R-:W-:Y:S02]  /*12b10*/  ISETP.GE.AND P4, PT, R212, R0.reuse, PT ;  /* 0x00000000d400720c */ /* 0x080fe40003f86270 */
[-C--:B------:R-:W-:Y:S02]  /*12b20*/  ISETP.GE.AND P2, PT, R210, R0.reuse, PT ;  /* 0x00000000d200720c */ /* 0x080fe40003f46270 */
[----:B------:R-:W-:Y:S02]  /*12b30*/  ISETP.GE.AND P3, PT, R211, R0, PT ;  /* 0x00000000d300720c */ /* 0x000fe40003f66270 */
[----:B------:R-:W-:-:S03]  /*12b40*/  LOP3.LUT P0, RZ, R86, 0x40, RZ, 0xc0, !PT ;  /* 0x0000004056ff7812 */ /* 0x000fc6000780c0ff */
[C---:B---3-5:R-:W-:Y:S02]  /*12b50*/  @!P5 LEA R12, P1, R213.reuse, R8, 0x1 ;  /* 0x00000008d50cd211 */ /* 0x068fe400078208ff */
[----:B--2---:R-:W-:Y:S02]  /*12b60*/  @!P6 IMAD.WIDE R10, R188, 0x2, R8 ;  /* 0x00000002bc0ae825 */ /* 0x004fe400078e0208 */
[----:B------:R-:W-:Y:S02]  /*12b70*/  @!P5 LEA.HI.X R13, R213, R9, R156, 0x1, P1 ;  /* 0x00000009d50dd211 */ /* 0x000fe400008f0c9c */
[----:B------:R-:W-:Y:S01]  /*12b80*/  ISETP.GE.AND P1, PT, R209, R0, PT ;  /* 0x00000000d100720c */ /* 0x000fe20003f26270 */
[----:B------:R1:W-:Y:S01]  /*12b90*/  @!P6 ST.E.128 desc[UR42][R10.64], R24 ;  /* 0x000000180a00e985 */ /* 0x0003e2000c101d2a */
[----:B------:R-:W-:-:S03]  /*12ba0*/  SHF.R.S32.HI R0, RZ, 0x1f, R91 ;  /* 0x0000001fff007819 */ /* 0x000fc6000001145b */
[----:B------:R2:W-:Y:S01]  /*12bb0*/  @!P5 ST.E.128 desc[UR42][R12.64], R32 ;  /* 0x000000200c00d985 */ /* 0x0005e2000c101d2a */
[----:B-1----:R-:W-:-:S04]  /*12bc0*/  @!P4 LEA R10, P6, R212, R8, 0x1 ;  /* 0x00000008d40ac211 */ /* 0x002fc800078c08ff */
[-C--:B------:R-:W-:Y:S02]  /*12bd0*/  @!P4 LEA.HI.X R11, R212, R9.reuse, R155, 0x1, P6 ;  /* 0x00000009d40bc211 */ /* 0x080fe400030f0c9b */
[CC--:B------:R-:W-:Y:S02]  /*12be0*/  @!P2 LEA R14, P6, R210.reuse, R8.reuse, 0x1 ;  /* 0x00000008d20ea211 */ /* 0x0c0fe400078c08ff */
[CC--:B--2---:R-:W-:Y:S01]  /*12bf0*/  @!P3 LEA R12, P5, R211.reuse, R8.reuse, 0x1 ;  /* 0x00000008d30cb211 */ /* 0x0c4fe200078a08ff */
[----:B------:R1:W-:Y:S01]  /*12c00*/  @!P4 ST.E.128 desc[UR42][R10.64], R40 ;  /* 0x000000280a00c985 */ /* 0x0003e2000c101d2a */
[-C--:B------:R-:W-:Y:S02]  /*12c10*/  @!P2 LEA.HI.X R15, R210, R9.reuse, R153, 0x1, P6 ;  /* 0x00000009d20fa211 */ /* 0x080fe400030f0c99 */
[----:B------:R-:W-:Y:S02]  /*12c20*/  @!P3 LEA.HI.X R13, R211, R9, R154, 0x1, P5 ;  /* 0x00000009d30db211 */ /* 0x000fe400028f0c9a */
[----:B------:R-:W-:-:S02]  /*12c30*/  @!P1 LEA R24, P6, R209, R8, 0x1 ;  /* 0x00000008d1189211 */ /* 0x000fc400078c08ff */
[----:B------:R-:W-:Y:S01]  /*12c40*/  @P0 LEA R20, P5, R91, R8, 0x1 ;  /* 0x000000085b140211 */ /* 0x000fe200078a08ff */
        /* <DEDUP_REMOVED lines=13> */
.L_x_7984:
[----:B-1----:R-:W1:Y:S01]  /*12d20*/  LDC R10, c[0x0][0xbe8] ;  /* 0x0002fa00ff0a7b82 */ /* 0x002e620000000800 */
[----:B------:R-:W-:Y:S01]  /*12d30*/  ULDC.64 UR4, c[0x0][0xb08] ;  /* 0x0002c20000047ab9 */ /* 0x000fe20000000a00 */
[----:B------:R-:W-:Y:S01]  /*12d40*/  IMAD.IADD R11, R203, 0x1, R194 ;  /* 0x00000001cb0b7824 */ /* 0x000fe200078e02c2 */
[----:B------:R-:W-:Y:S01]  /*12d50*/  BSSY B1, `(.L_x_7988) ;  /* 0x00000f4000017945 */ /* 0x000fe20003800000 */
[----:B------:R-:W-:Y:S01]  /*12d60*/  IMAD R3, R8, UR4, RZ ;  /* 0x0000000408037c24 */ /* 0x000fe2000f8e02ff */
[----:B------:R-:W-:Y:S01]  /*12d70*/  SHF.R.S32.HI R152, RZ, 0x1f, R218 ;  /* 0x0000001fff987819 */ /* 0x000fe200000114da */
[C---:B------:R-:W-:Y:S01]  /*12d80*/  IMAD.WIDE.U32 R8, R0.reuse, UR4, RZ ;  /* 0x0000000400087c25 */ /* 0x040fe2000f8e00ff */
[----:B------:R-:W-:Y:S02]  /*12d90*/  SHF.R.S32.HI R153, RZ, 0x1f, R219 ;  /* 0x0000001fff997819 */ /* 0x000fe400000114db */
        /* <DEDUP_REMOVED lines=14> */
[----:B-1----:R-:W-:Y:S01]  /*12e80*/  ISETP.NE.AND P0, PT, R10, 0x1, PT ;  /* 0x000000010a00780c */ /* 0x002fe20003f05270 */
[----:B------:R-:W-:Y:S01]  /*12e90*/  ULDC.64 UR4, c[0x0][0xb40] ;  /* 0x0002d00000047ab9 */ /* 0x000fe20000000a00 */
[----:B------:R-:W-:Y:S01]  /*12ea0*/  IMAD R4, R4, R10, RZ ;  /* 0x0000000a04047224 */ /* 0x000fe200078e02ff */
        /* <DEDUP_REMOVED lines=9> */
[----:B------:R-:W1:Y:S01]  /*12f40*/  @P0 LDC R12, c[0x0][0xbec] ;  /* 0x0002fb00ff0c0b82 */ /* 0x000e620000000800 */
[----:B------:R-:W-:Y:S01]  /*12f50*/  IMAD.IADD R9, R9, 0x1, R0 ;  /* 0x0000000109097824 */ /* 0x000fe200078e0200 */
[----:B------:R-:W-:Y:S01]  /*12f60*/  SHF.R.S32.HI R164, RZ, 0x1f, R236 ;  /* 0x0000001fffa47819 */ /* 0x000fe200000114ec */
[----:B------:R-:W-:Y:S01]  /*12f70*/  VIADD R169, R192, 0x80 ;  /* 0x00000080c0a97836 */ /* 0x000fe20000000000 */
[----:B------:R-:W-:Y:S01]  /*12f80*/  SHF.R.S32.HI R165, RZ, 0x1f, R237 ;  /* 0x0000001fffa57819 */ /* 0x000fe200000114ed */
[----:B------:R-:W-:Y:S01]  /*12f90*/  IMAD.WIDE.U32 R8, R217, UR4, R8 ;  /* 0x00000004d9087c25 */ /* 0x000fe2000f8e0008 */
[----:B------:R-:W-:-:S02]  /*12fa0*/  SHF.R.S32.HI R167, RZ, 0x1f, R167 ;  /* 0x0000001fffa77819 */ /* 0x000fc400000114a7 */
[----:B------:R-:W2:Y:S01]  /*12fb0*/  @P0 LDC R0, c[0x0][0xbf0] ;  /* 0x0002fc00ff000b82 */ /* 0x000ea20000000800 */
        /* <DEDUP_REMOVED lines=16> */
[----:B-1----:R-:W-:Y:S01]  /*130c0*/  @P0 IMAD.HI.U32 R12, R11, R12, RZ ;  /* 0x0000000c0b0c0227 */ /* 0x002fe200078e00ff */
[----:B------:R-:W-:-:S02]  /*130d0*/  SHF.R.S32.HI R181, RZ, 0x1f, R181 ;  /* 0x0000001fffb57819 */ /* 0x000fc400000114b5 */
[----:B------:R-:W-:Y:S01]  /*130e0*/  SHF.R.S32.HI R183, RZ, 0x1f, R183 ;  /* 0x0000001fffb77819 */ /* 0x000fe200000114b7 */
[C---:B------:R-:W-:Y:S02]  /*130f0*/  VIADD R195, R192.reuse, 0x40 ;  /* 0x00000040c0c37836 */ /* 0x040fe40000000000 */
[C---:B------:R-:W-:Y:S01]  /*13100*/  VIADD R205, R192.reuse, 0x38 ;  /* 0x00000038c0cd7836 */ /* 0x040fe20000000000 */
[----:B--2---:R-:W-:Y:S01]  /*13110*/  @P0 SHF.R.U32.HI R3, RZ, R0, R12 ;  /* 0x00000000ff030219 */ /* 0x004fe2000001160c */
[C---:B------:R-:W-:Y:S01]  /*13120*/  VIADD R208, R192.reuse, 0x30 ;  /* 0x00000030c0d07836 */ /* 0x040fe20000000000 */
[----:B------:R-:W-:Y:S01]  /*13130*/  SHF.R.S32.HI R195, RZ, 0x1f, R195 ;  /* 0x0000001fffc37819 */ /* 0x000fe200000114c3 */
[----:B------:R-:W-:Y:S01]  /*13140*/  VIADD R215, R192, 0x28 ;  /* 0x00000028c0d77836 */ /* 0x000fe20000000000 */
[----:B------:R-:W-:Y:S01]  /*13150*/  SHF.R.S32.HI R205, RZ, 0x1f, R205 ;  /* 0x0000001fffcd7819 */ /* 0x000fe200000114cd */
[----:B------:R-:W-:Y:S01]  /*13160*/  IMAD.MOV R0, RZ, RZ, -R3 ;  /* 0x000000ffff007224 */ /* 0x000fe200078e0a03 */
[----:B------:R-:W-:Y:S01]  /*13170*/  SHF.R.S32.HI R208, RZ, 0x1f, R208 ;  /* 0x0000001fffd07819 */ /* 0x000fe200000114d0 */
[----:B------:R-:W-:Y:S01]  /*13180*/  IMAD.WIDE.U32 R8, R3, UR4, R8 ;  /* 0x0000000403087c25 */ /* 0x000fe2000f8e0008 */
[----:B------:R-:W-:-:S03]  /*13190*/  SHF.R.S32.HI R215, RZ, 0x1f, R215 ;  /* 0x0000001fffd77819 */ /* 0x000fc600000114d7 */
[----:B------:R-:W-:Y:S01]  /*131a0*/  IMAD R0, R10, R0, R11 ;  /* 0x000000000a007224 */ /* 0x000fe200078e020b */
[----:B------:R-:W-:Y:S01]  /*131b0*/  SHF.R.S32.HI R10, RZ, 0x1f, R3 ;  /* 0x0000001fff0a7819 */ /* 0x000fe20000011403 */
[C---:B------:R-:W-:Y:S02]  /*131c0*/  VIADD R225, R192.reuse, 0x20 ;  /* 0x00000020c0e17836 */ /* 0x040fe40000000000 */
[----:B------:R-:W-:Y:S02]  /*131d0*/  VIADD R227, R192, 0x18 ;  /* 0x00000018c0e37836 */ /* 0x000fe40000000000 */
[----:B------:R-:W-:Y:S01]  /*131e0*/  IMAD R10, R10, UR4, RZ ;  /* 0x000000040a0a7c24 */ /* 0x000fe2000f8e02ff */
[----:B------:R-:W-:Y:S01]  /*131f0*/  SHF.R.S32.HI R225, RZ, 0x1f, R225 ;  /* 0x0000001fffe17819 */ /* 0x000fe200000114e1 */
[C---:B------:R-:W-:Y:S01]  /*13200*/  VIADD R233, R192.reuse, 0x10 ;  /* 0x00000010c0e97836 */ /* 0x040fe20000000000 */
[----:B------:R-:W-:Y:S01]  /*13210*/  SHF.R.S32.HI R227, RZ, 0x1f, R227 ;  /* 0x0000001fffe37819 */ /* 0x000fe200000114e3 */
[----:B------:R-:W-:Y:S01]  /*13220*/  IMAD R10, R3, UR5, R10 ;  /* 0x00000005030a7c24 */ /* 0x000fe2000f8e020a */
[----:B------:R-:W-:Y:S01]  /*13230*/  SHF.R.S32.HI R3, RZ, 0x1f, R0 ;  /* 0x0000001fff037819 */ /* 0x000fe20000011400 */
[----:B------:R-:W-:Y:S01]  /*13240*/  ULDC.64 UR4, c[0x0][0xb28] ;  /* 0x0002ca0000047ab9 */ /* 0x000fe20000000a00 */
[----:B------:R-:W-:Y:S01]  /*13250*/  VIADD R206, R192, 0x8 ;  /* 0x00000008c0ce7836 */ /* 0x000fe20000000000 */
[----:B------:R-:W-:Y:S01]  /*13260*/  SHF.R.S32.HI R233, RZ, 0x1f, R233 ;  /* 0x0000001fffe97819 */ /* 0x000fe200000114e9 */
[----:B------:R-:W-:-:S02]  /*13270*/  IMAD.IADD R9, R9, 0x1, R10 ;  /* 0x0000000109097824 */ /* 0x000fc400078e020a */
[----:B------:R-:W-:Y:S01]  /*13280*/  IMAD R3, R3, UR4, RZ ;  /* 0x0000000403037c24 */ /* 0x000fe2000f8e02ff */
[----:B------:R-:W-:Y:S01]  /*13290*/  SHF.R.S32.HI R206, RZ, 0x1f, R206 ;  /* 0x0000001fffce7819 */ /* 0x000fe200000114ce */
[----:B------:R-:W-:-:S04]  /*132a0*/  IMAD.WIDE.U32 R8, R0, UR4, R8 ;  /* 0x0000000400087c25 */ /* 0x000fc8000f8e0008 */
[----:B------:R-:W-:Y:S01]  /*132b0*/  IMAD R3, R0, UR5, R3 ;  /* 0x0000000500037c24 */ /* 0x000fe2000f8e0203 */
[----:B------:R-:W-:Y:S01]  /*132c0*/  ULDC.64 UR4, c[0x0][0xb00] ;  /* 0x0002c00000047ab9 */ /* 0x000fe20000000a00 */
[----:B------:R-:W-:Y:S01]  /*132d0*/  VIADD R166, R192, 0x88 ;  /* 0x00000088c0a67836 */ /* 0x000fe20000000000 */
[----:B------:R-:W-:Y:S01]  /*132e0*/  LEA R0, P0, R8, UR4, 0x2 ;  /* 0x0000000408007c11 */ /* 0x000fe2000f8010ff */
[----:B------:R-:W-:Y:S02]  /*132f0*/  IMAD.IADD R3, R9, 0x1, R3 ;  /* 0x0000000109037824 */ /* 0x000fe400078e0203 */
[----:B------:R-:W-:Y:S02]  /*13300*/  VIADD R168, R192, 0x80 ;  /* 0x00000080c0a87836 */ /* 0x000fe40000000000 */
[----:B------:R1:W2:Y:S01]  /*13310*/  SHFL.IDX PT, R15, R0, RZ, 0x1c1f ;  /* 0x001c1fff000f7589 */ /* 0x0002a200000e0000 */
[----:B------:R-:W-:Y:S01]  /*13320*/  LEA.HI.X R3, R8, UR5, R3, 0x2, P0 ;  /* 0x0000000508037c11 */ /* 0x000fe200080f1403 */
[----:B------:R-:W-:Y:S01]  /*13330*/  VIADD R8, R2, 0x28c20 ;  /* 0x00028c2002087836 */ /* 0x000fe20000000000 */
[----:B------:R-:W-:Y:S01]  /*13340*/  ISETP.GE.AND P0, PT, R194, R4, PT ;  /* 0x00000004c200720c */ /* 0x000fe20003f06270 */
[----:B------:R-:W-:-:S02]  /*13350*/  VIADD R170, R192, 0x78 ;  /* 0x00000078c0aa7836 */ /* 0x000fc40000000000 */
[----:B------:R1:W3:Y:S01]  /*13360*/  SHFL.IDX PT, R14, R3, RZ, 0x1c1f ;  /* 0x001c1fff030e7589 */ /* 0x0002e200000e0000 */
[----:B------:R-:W-:Y:S01]  /*13370*/  PRMT R8, RZ, 0x654, R8 ;  /* 0x00000654ff087816 */ /* 0x000fe20000000008 */
[C---:B------:R-:W-:Y:S02]  /*13380*/  VIADD R172, R192.reuse, 0x70 ;  /* 0x00000070c0ac7836 */ /* 0x040fe40000000000 */
[C---:B------:R-:W-:Y:S01]  /*13390*/  VIADD R174, R192.reuse, 0x68 ;  /* 0x00000068c0ae7836 */ /* 0x040fe20000000000 */
[----:B------:R1:W-:Y:S01]  /*133a0*/  SYNCS.ARRIVE.TRANS64.RED.A1T0 RZ, [R8+URZ], RZ ;  /* 0x000000ff08ff79a7 */ /* 0x0003e2000810043f */
        /* <DEDUP_REMOVED lines=11> */
[----:B------:R-:W-:Y:S01]  /*13460*/  VIADD R204, R192, 0x8 ;  /* 0x00000008c0cc7836 */ /* 0x000fe20000000000 */
[----:B-123--:R-:W-:Y:S06]  /*13470*/  @P0 BRA `(.L_x_7989) ;  /* 0x0000000800040947 */ /* 0x00efec0003800000 */
[----:B------:R-:W-:Y:S02]  /*13480*/  ULDC UR4, c[0x0][0xac8] ;  /* 0x0002b20000047ab9 */ /* 0x000fe40000000800 */
[----:B------:R-:W-:Y:S02]  /*13490*/  ISETP.GE.AND P0, PT, R192, UR4, PT ;  /* 0x00000004c0007c0c */ /* 0x000fe4000bf06270 */
[----:B------:R-:W-:Y:S02]  /*134a0*/  ISETP.GE.AND P4, PT, R176, UR4, PT ;  /* 0x00000004b0007c0c */ /* 0x000fe4000bf86270 */
[----:B------:R-:W-:-:S09]  /*134b0*/  ISETP.GE.AND P5, PT, R174, UR4, PT ;  /* 0x00000004ae007c0c */ /* 0x000fd2000bfa6270 */
[----:B------:R-:W-:-:S04]  /*134c0*/  @!P0 LEA R8, P1, R192, R15, 0x2 ;  /* 0x0000000fc0088211 */ /* 0x000fc800078210ff */
[----:B------:R-:W-:-:S05]  /*134d0*/  @!P0 LEA.HI.X R9, R192, R14, R217, 0x2, P1 ;  /* 0x0000000ec0098211 */ /* 0x000fca00008f14d9 */
        /* <DEDUP_REMOVED lines=33> */
[-C--:B------:R-:W-:Y:S02]  /*136f0*/  @!P1 LEA R10, P6, R180, R15.reuse, 0x2 ;  /* 0x0000000fb40a9211 */ /* 0x080fe400078c10ff */
        /* <DEDUP_REMOVED lines=10> */
[-C--:B-1----:R-:W-:Y:S02]  /*137a0*/  @!P3 LEA R8, P6, R178, R15.reuse, 0x2 ;  /* 0x0000000fb208b211 */ /* 0x082fe400078c10ff */
[-C--:B--2---:R-:W-:Y:S02]  /*137b0*/  @!P4 LEA R10, P2, R176, R15.reuse, 0x2 ;  /* 0x0000000fb00ac211 */ /* 0x084fe400078410ff */
        /* <DEDUP_REMOVED lines=12> */
[-C--:B--2---:R-:W-:Y:S01]  /*13880*/  @!P1 LEA R10, P5, R170, R15.reuse, 0x2 ;  /* 0x0000000faa0a9211 */ /* 0x084fe200078a10ff */
        /* <DEDUP_REMOVED lines=15> */
[-C--:B---3--:R-:W-:Y:S01]  /*13980*/  @!P5 LEA R12, P6, R236, R15.reuse, 0x2 ;  /* 0x0000000fec0cd211 */ /* 0x088fe200078c10ff */
        /* <DEDUP_REMOVED lines=48> */
.L_x_7989:
[----:B------:R-:W-:Y:S05]  /*13c90*/  BSYNC B1 ;  /* 0x0000000000017941 */ /* 0x000fea0003800000 */
.L_x_7988:
[----:B-1----:R-:W-:Y:S01]  /*13ca0*/  VIADD R9, R194, 0x8 ;  /* 0x00000008c2097836 */ /* 0x002fe20000000000 */
[----:B------:R-:W1:Y:S04]  /*13cb0*/  SHFL.IDX PT, R3, R3, 0x1, 0x1c1f ;  /* 0x003c1f0003037f89 */ /* 0x000e6800000e0000 */
[----:B------:R-:W-:Y:S01]  /*13cc0*/  ISETP.GE.AND P0, PT, R9, R4, PT ;  /* 0x000000040900720c */ /* 0x000fe20003f06270 */
[----:B------:R2:W3:-:S12]  /*13cd0*/  SHFL.IDX PT, R29, R0, 0x1, 0x1c1f ;  /* 0x003c1f00001d7f89 */ /* 0x0004d800000e0000 */
[----:B--2---:R-:W-:Y:S05]  /*13ce0*/  @P0 BRA `(.L_x_7987) ;  /* 0x0000001400cc0947 */ /* 0x004fea0003800000 */
[----:B------:R-:W-:Y:S02]  /*13cf0*/  ULDC UR4, c[0x0][0xac8] ;  /* 0x0002b20000047ab9 */ /* 0x000fe40000000800 */
[----:B------:R-:W-:Y:S02]  /*13d00*/  ISETP.GE.AND P4, PT, R192, UR4, PT ;  /* 0x00000004c0007c0c */ /* 0x000fe4000bf86270 */
[----:B------:R-:W-:Y:S02]  /*13d10*/  ISETP.GE.AND P2, PT, R204, UR4, PT ;  /* 0x00000004cc007c0c */ /* 0x000fe4000bf46270 */
[----:B------:R-:W-:Y:S02]  /*13d20*/  ISETP.GE.AND P1, PT, R228, UR4, PT ;  /* 0x00000004e4007c0c */ /* 0x000fe4000bf26270 */
[----:B------:R-:W-:-:S07]  /*13d30*/  ISETP.GE.AND P0, PT, R226, UR4, PT ;  /* 0x00000004e2007c0c */ /* 0x000fce000bf06270 */
[----:B---3--:R-:W-:-:S04]  /*13d40*/  @!P4 LEA R8, P3, R192, R29, 0x2 ;  /* 0x0000001dc008c211 */ /* 0x008fc800078610ff */
[----:B-1----:R-:W-:Y:S02]  /*13d50*/  @!P4 LEA.HI.X R9, R192, R3, R217, 0x2, P3 ;  /* 0x00000003c009c211 */ /* 0x002fe400018f14d9 */
[----:B------:R-:W-:Y:S02]  /*13d60*/  ISETP.GE.AND P3, PT, R220, UR4, PT ;  /* 0x00000004dc007c0c */ /* 0x000fe4000bf66270 */
[----:B------:R-:W-:Y:S01]  /*13d70*/  @!P1 LEA R10, P5, R228, R29, 0x2 ;  /* 0x0000001de40a9211 */ /* 0x000fe200078a10ff */
[----:B------:R1:W-:Y:S01]  /*13d80*/  @!P4 ST.E.64 desc[UR42][R8.64], R26 ;  /* 0x0000001a0800c985 */ /* 0x0003e2000c101b2a */
[----:B------:R-:W-:Y:S02]  /*13d90*/  ISETP.GE.AND P4, PT, R214, UR4, PT ;  /* 0x00000004d6007c0c */ /* 0x000fe4000bf86270 */
[----:B------:R-:W-:Y:S02]  /*13da0*/  @!P1 LEA.HI.X R11, R228, R3, R233, 0x2, P5 ;  /* 0x00000003e40b9211 */ /* 0x000fe400028f14e9 */
[----:B------:R-:W-:-:S02]  /*13db0*/  ISETP.GE.AND P5, PT, R207, UR4, PT ;  /* 0x00000004cf007c0c */ /* 0x000fc4000bfa6270 */
[----:B-1----:R-:W-:-:S04]  /*13dc0*/  @!P2 LEA R8, P6, R204, R29, 0x2 ;  /* 0x0000001dcc08a211 */ /* 0x002fc800078c10ff */
[----:B------:R-:W-:Y:S02]  /*13dd0*/  @!P2 LEA.HI.X R9, R204, R3, R206, 0x2, P6 ;  /* 0x00000003cc09a211 */ /* 0x000fe400030f14ce */
[----:B------:R-:W-:-:S03]  /*13de0*/  @!P0 LEA R12, P6, R226, R29, 0x2 ;  /* 0x0000001de20c8211 */ /* 0x000fc600078c10ff */
[----:B------:R1:W-:Y:S01]  /*13df0*/  @!P2 ST.E.64 desc[UR42][R8.64], R30 ;  /* 0x0000001e0800a985 */ /* 0x0003e2000c101b2a */
[----:B------:R-:W-:-:S03]  /*13e00*/  @!P0 LEA.HI.X R13, R226, R3, R227, 0x2, P6 ;  /* 0x00000003e20d8211 */ /* 0x000fc600030f14e3 */
[----:B------:R2:W-:Y:S04]  /*13e10*/  @!P1 ST.E.64 desc[UR42][R10.64], R34 ;  /* 0x000000220a009985 */ /* 0x0005e8000c101b2a */
[----:B------:R3:W-:Y:S01]  /*13e20*/  @!P0 ST.E.64 desc[UR42][R12.64], R38 ;  /* 0x000000260c008985 */ /* 0x0007e2000c101b2a */
[----:B------:R-:W-:Y:S02]  /*13e30*/  ISETP.GE.AND P0, PT, R200, UR4, PT ;  /* 0x00000004c8007c0c */ /* 0x000fe4000bf06270 */
[-C--:B-1----:R-:W-:Y:S02]  /*13e40*/  @!P3 LEA R8, P1, R220, R29.reuse, 0x2 ;  /* 0x0000001ddc08b211 */ /* 0x082fe400078210ff */
[----:B--2---:R-:W-:Y:S02]  /*13e50*/  @!P4 LEA R10, P2, R214, R29, 0x2 ;  /* 0x0000001dd60ac211 */ /* 0x004fe400078410ff */
[----:B------:R-:W-:-:S02]  /*13e60*/  @!P3 LEA.HI.X R9, R220, R3, R225, 0x2, P1 ;  /* 0x00000003dc09b211 */ /* 0x000fc400008f14e1 */
[----:B------:R-:W-:Y:S02]  /*13e70*/  ISETP.GE.AND P1, PT, R193, UR4, PT ;  /* 0x00000004c1007c0c */ /* 0x000fe4000bf26270 */
[----:B------:R-:W-:Y:S01]  /*13e80*/  @!P4 LEA.HI.X R11, R214, R3, R215, 0x2, P2 ;  /* 0x00000003d60bc211 */ /* 0x000fe200010f14d7 */
[----:B------:R1:W-:Y:S01]  /*13e90*/  @!P3 ST.E.64 desc[UR42][R8.64], R42 ;  /* 0x0000002a0800b985 */ /* 0x0003e2000c101b2a */
[----:B------:R-:W-:Y:S02]  /*13ea0*/  ISETP.GE.AND P2, PT, R182, UR4, PT ;  /* 0x00000004b6007c0c */ /* 0x000fe4000bf46270 */
[C---:B---3--:R-:W-:Y:S01]  /*13eb0*/  @!P5 LEA R12, P6, R207.reuse, R29, 0x2 ;  /* 0x0000001dcf0cd211 */ /* 0x048fe200078c10ff */
[----:B------:R2:W-:Y:S01]  /*13ec0*/  @!P4 ST.E.64 desc[UR42][R10.64], R46 ;  /* 0x0000002e0a00c985 */ /* 0x0005e2000c101b2a */
[----:B------:R-:W-:Y:S02]  /*13ed0*/  ISETP.GE.AND P3, PT, R180, UR4, PT ;  /* 0x00000004b4007c0c */ /* 0x000fe4000bf66270 */
[----:B------:R-:W-:-:S02]  /*13ee0*/  @!P5 LEA.HI.X R13, R207, R3, R208, 0x2, P6 ;  /* 0x00000003cf0dd211 */ /* 0x000fc400030f14d0 */
[----:B------:R-:W-:-:S03]  /*13ef0*/  ISETP.GE.AND P4, PT, R178, UR4, PT ;  /* 0x00000004b2007c0c */ /* 0x000fc6000bf86270 */
[----:B------:R3:W-:Y:S01]  /*13f00*/  @!P5 ST.E.64 desc[UR42][R12.64], R50 ;  /* 0x000000320c00d985 */ /* 0x0007e2000c101b2a */
[CC--:B-1----:R-:W-:Y:S02]  /*13f10*/  @!P0 LEA R8, P6, R200.reuse, R29.reuse, 0x2 ;  /* 0x0000001dc8088211 */ /* 0x0c2fe400078c10ff */
[C---:B--2---:R-:W-:Y:S02]  /*13f20*/  @!P1 LEA R10, P5, R193.reuse, R29, 0x2 ;  /* 0x0000001dc10a9211 */ /* 0x044fe400078a10ff */
        /* <DEDUP_REMOVED lines=10> */
[-C--:B-1----:R-:W-:Y:S02]  /*13fd0*/  @!P3 LEA R8, P6, R180, R29.reuse, 0x2 ;  /* 0x0000001db408b211 */ /* 0x082fe400078c10ff */
[----:B--2---:R-:W-:Y:S02]  /*13fe0*/  @!P4 LEA R10, P2, R178, R29, 0x2 ;  /* 0x0000001db20ac211 */ /* 0x004fe400078410ff */
        /* <DEDUP_REMOVED lines=10> */
[----:B------:R-:W-:Y:S02]  /*14090*/  @!P0 LEA.HI.X R9, R174, R3, R175, 0x2, P4 ;  /* 0x00000003ae098211 */ /* 0x000fe400020f14af */
        /* <DEDUP_REMOVED lines=16> */
[----:B------:R-:W-:Y:S02]  /*141a0*/  @!P4 LEA.HI.X R11, R166, R3, R167, 0x2, P0 ;  /* 0x00000003a60bc211 */ /* 0x000fe400000f14a7 */
[----:B------:R-:W-:Y:S02]  /*141b0*/  ISETP.GE.AND P0, PT, R234, UR4, PT ;  /* 0x00000004ea007c0c */ /* 0x000fe4000bf06270 */
[----:B---3--:R-:W-:Y:S01]  /*141c0*/  @!P3 LEA R12, P6, R237, R29, 0x2 ;  /* 0x0000001ded0cb211 */ /* 0x008fe200078c10ff */
[----:B------:R2:W-:Y:S01]  /*141d0*/  @!P4 ST.E.64 desc[UR42][R10.64], R94 ;  /* 0x0000005e0a00c985 */ /* 0x0005e2000c101b2a */
[----:B------:R-:W-:Y:S02]  /*141e0*/  ISETP.GE.AND P4, PT, R231, UR4, PT ;  /* 0x00000004e7007c0c */ /* 0x000fe4000bf86270 */
[----:B------:R-:W-:-:S02]  /*141f0*/  @!P3 LEA.HI.X R13, R237, R3, R165, 0x2, P6 ;  /* 0x00000003ed0db211 */ /* 0x000fc400030f14a5 */
[----:B------:R-:W-:-:S03]  /*14200*/  @!P2 LEA R14, P6, R236, R29, 0x2 ;  /* 0x0000001dec0ea211 */ /* 0x000fc600078c10ff */
[----:B------:R3:W-:Y:S01]  /*14210*/  @!P3 ST.E.64 desc[UR42][R12.64], R98 ;  /* 0x000000620c00b985 */ /* 0x0007e2000c101b2a */
[C---:B------:R-:W-:Y:S02]  /*14220*/  @!P1 LEA R20, P3, R235.reuse, R29, 0x2 ;  /* 0x0000001deb149211 */ /* 0x040fe400078610ff */
[----:B------:R-:W-:Y:S02]  /*14230*/  @!P2 LEA.HI.X R15, R236, R3, R164, 0x2, P6 ;  /* 0x00000003ec0fa211 */ /* 0x000fe400030f14a4 */
[----:B------:R-:W-:Y:S02]  /*14240*/  @!P0 LEA R24, P6, R234, R29, 0x2 ;  /* 0x0000001dea188211 */ /* 0x000fe400078c10ff */
[-C--:B------:R-:W-:Y:S01]  /*14250*/  @!P1 LEA.HI.X R21, R235, R3.reuse, R163, 0x2, P3 ;  /* 0x00000003eb159211 */ /* 0x080fe200018f14a3 */
[----:B------:R4:W-:Y:S01]  /*14260*/  @!P2 ST.E.64 desc[UR42][R14.64], R102 ;  /* 0x000000660e00a985 */ /* 0x0009e2000c101b2a */
[----:B------:R-:W-:Y:S02]  /*14270*/  ISETP.GE.AND P3, PT, R230, UR4, PT ;  /* 0x00000004e6007c0c */ /* 0x000fe4000bf66270 */
[----:B------:R-:W-:Y:S01]  /*14280*/  @!P0 LEA.HI.X R25, R234, R3, R162, 0x2, P6 ;  /* 0x00000003ea198211 */ /* 0x000fe200030f14a2 */
[----:B------:R5:W-:Y:S01]  /*14290*/  @!P1 ST.E.64 desc[UR42][R20.64], R106 ;  /* 0x0000006a14009985 */ /* 0x000be2000c101b2a */
[----:B-1----:R-:W-:-:S02]  /*142a0*/  @!P5 LEA R8, P1, R232, R29, 0x2 ;  /* 0x0000001de808d211 */ /* 0x002fc400078210ff */
[----:B--2---:R-:W-:Y:S01]  /*142b0*/  @!P4 LEA R10, P2, R231, R29, 0x2 ;  /* 0x0000001de70ac211 */ /* 0x004fe200078410ff */
[----:B------:R-:W-:Y:S01]  /*142c0*/  @!P0 ST.E.64 desc[UR42][R24.64], R110 ;  /* 0x0000006e18008985 */ /* 0x000fe2000c101b2a */
[----:B------:R-:W-:Y:S02]  /*142d0*/  ISETP.GE.AND P0, PT, R229, UR4, PT ;  /* 0x00000004e5007c0c */ /* 0x000fe4000bf06270 */
[----:B------:R-:W-:Y:S02]  /*142e0*/  @!P5 LEA.HI.X R9, R232, R3, R161, 0x2, P1 ;  /* 0x00000003e809d211 */ /* 0x000fe400008f14a1 */
[----:B------:R-:W-:Y:S02]  /*142f0*/  ISETP.GE.AND P1, PT, R224, UR4, PT ;  /* 0x00000004e0007c0c */ /* 0x000fe4000bf26270 */
[----:B---3--:R-:W-:Y:S01]  /*14300*/  @!P3 LEA R12, P6, R230, R29, 0x2 ;  /* 0x0000001de60cb211 */ /* 0x008fe200078c10ff */
[----:B------:R1:W-:Y:S01]  /*14310*/  @!P5 ST.E.64 desc[UR42][R8.64], R114 ;  /* 0x000000720800d985 */ /* 0x0003e2000c101b2a */
[----:B------:R-:W-:-:S02]  /*14320*/  @!P4 LEA.HI.X R11, R231, R3, R160, 0x2, P2 ;  /* 0x00000003e70bc211 */ /* 0x000fc400010f14a0 */
[----:B------:R-:W-:Y:S02]  /*14330*/  @!P3 LEA.HI.X R13, R230, R3, R159, 0x2, P6 ;  /* 0x00000003e60db211 */ /* 0x000fe400030f149f */
[----:B------:R-:W-:Y:S01]  /*14340*/  ISETP.GE.AND P2, PT, R221, UR4, PT ;  /* 0x00000004dd007c0c */ /* 0x000fe2000bf46270 */
[----:B------:R2:W-:Y:S01]  /*14350*/  @!P4 ST.E.64 desc[UR42][R10.64], R118 ;  /* 0x000000760a00c985 */ /* 0x0005e2000c101b2a */
[----:B------:R-:W-:Y:S02]  /*14360*/  ISETP.GE.AND P4, PT, R223, UR4, PT ;  /* 0x00000004df007c0c */ /* 0x000fe4000bf86270 */
[C---:B----4-:R-:W-:Y:S01]  /*14370*/  @!P0 LEA R14, P5, R229.reuse, R29, 0x2 ;  /* 0x0000001de50e8211 */ /* 0x050fe200078a10ff */
[----:B------:R3:W-:Y:S01]  /*14380*/  @!P3 ST.E.64 desc[UR42][R12.64], R122 ;  /* 0x0000007a0c00b985 */ /* 0x0007e2000c101b2a */
[----:B------:R-:W-:Y:S02]  /*14390*/  ISETP.GE.AND P3, PT, R222, UR4, PT ;  /* 0x00000004de007c0c */ /* 0x000fe4000bf66270 */
[----:B------:R-:W-:-:S02]  /*143a0*/  @!P0 LEA.HI.X R15, R229, R3, R158, 0x2, P5 ;  /* 0x00000003e50f8211 */ /* 0x000fc400028f149e */
[----:B------:R-:W-:Y:S02]  /*143b0*/  ISETP.GE.AND P5, PT, R219, UR4, PT ;  /* 0x00000004db007c0c */ /* 0x000fe4000bfa6270 */
[CC--:B-----5:R-:W-:Y:S01]  /*143c0*/  @!P1 LEA R20, P6, R224.reuse, R29.reuse, 0x2 ;  /* 0x0000001de0149211 */ /* 0x0e0fe200078c10ff */
[----:B------:R4:W-:Y:S02]  /*143d0*/  @!P0 ST.E.64 desc[UR42][R14.64], R126 ;  /* 0x0000007e0e008985 */ /* 0x0009e4000c101b2a */
[C---:B-1----:R-:W-:Y:S02]  /*143e0*/  @!P4 LEA R8, P0, R223.reuse, R29, 0x2 ;  /* 0x0000001ddf08c211 */ /* 0x042fe400078010ff */
[----:B------:R-:W-:Y:S02]  /*143f0*/  @!P1 LEA.HI.X R21, R224, R3, R157, 0x2, P6 ;  /* 0x00000003e0159211 */ /* 0x000fe400030f149d */
[----:B--2---:R-:W-:Y:S02]  /*14400*/  @!P3 LEA R10, P6, R222, R29, 0x2 ;  /* 0x0000001dde0ab211 */ /* 0x004fe400078c10ff */
        /* <DEDUP_REMOVED lines=17> */
.L_x_7981:
        /* <DEDUP_REMOVED lines=16> */
[----:B--2---:R-:W2:-:S12]  /*14620*/  S2R R4, SR_TID.X ;  /* 0x0000000000047919 */ /* 0x004e980000002100 */
[----:B------:R-:W4:Y:S01]  /*14630*/  @!P2 LDC R205, c[0x0][0xad4] ;  /* 0x0002b500ffcdab82 */ /* 0x000f220000000800 */
[----:B--2---:R-:W-:Y:S01]  /*14640*/  VIADD R32, R4, 0xffffff80 ;  /* 0xffffff8004207836 */ /* 0x004fe20000000000 */
[----:B----4-:R-:W-:-:S04]  /*14650*/  ISETP.GT.AND P2, PT, R205, 0x1, PT ;  /* 0x00000001cd00780c */ /* 0x010fc80003f44270 */
[----:B------:R-:W-:Y:S01]  /*14660*/  ISETP.GT.AND P3, PT, R32, 0x3f, PT ;  /* 0x0000003f2000780c */ /* 0x000fe20003f64270 */
[----:B---3--:R-:W-:-:S12]  /*14670*/  @P1 BRA `(.L_x_7990) ;  /* 0x0000000000101947 */ /* 0x008fd80003800000 */
[----:B------:R-:W-:Y:S05]  /*14680*/  @!P0 BRA `(.L_x_7990) ;  /* 0x00000000000c8947 */ /* 0x000fea0003800000 */
[----:B------:R-:W2:Y:S04]  /*14690*/  LDG.E R11, desc[UR42][R8.64] ;  /* 0x0000002a080b7981 */ /* 0x000ea8000c1e1900 */
[----:B-----5:R-:W2:Y:S02]  /*146a0*/  LDG.E R0, desc[UR42][R8.64+0x4] ;  /* 0x0000042a08007981 */ /* 0x020ea4000c1e1900 */
[----:B--2---:R-:W-:-:S07]  /*146b0*/  IMAD.IADD R0, R0, 0x1, -R11 ;  /* 0x0000000100007824 */ /* 0x004fce00078e0a0b */
.L_x_7990:
        /* <DEDUP_REMOVED lines=17> */
[----:B------:R-:W-:Y:S02]  /*147d0*/  SEL R26, R26, 0x978, P0 ;  /* 0x000009781a1a7807 */ /* 0x000fe40000000000 */
[----:B------:R-:W-:-:S03]  /*147e0*/  SEL R217, R217, RZ, P0 ;  /* 0x000000ffd9d97207 */ /* 0x000fc60000000000 */
[----:B------:R-:W3:Y:S08]  /*147f0*/  LDC.64 R14, c[0x0][R26+0x220] ;  /* 0x000088001a0e7b82 */ /* 0x000ef00000000a00 */
[----:B------:R-:W4:Y:S08]  /*14800*/  LDC.64 R24, c[0x0][R26+0x218] ;  /* 0x000086001a187b82 */ /* 0x000f300000000a00 */
[----:B------:R-:W5:Y:S08]  /*14810*/  LDC.64 R12, c[0x0][R26+0x228] ;  /* 0x00008a001a0c7b82 */ /* 0x000f700000000a00 */
[----:B------:R-:W0:Y:S08]  /*14820*/  LDC.64 R10, c[0x0][R26+0x210] ;  /* 0x000084001a0a7b82 */ /* 0x000e300000000a00 */
[----:B------:R-:W4:Y:S08]  /*14830*/  @P1 LDC R4, c[0x0][0xbec] ;  /* 0x0002fb00ff041b82 */ /* 0x000f300000000800 */
[----:B------:R-:W5:Y:S01]  /*14840*/  @P1 LDC R37, c[0x0][0xbf0] ;  /* 0x0002fc00ff251b82 */ /* 0x000f620000000800 */
[----:B---3--:R-:W-:-:S07]  /*14850*/  IMAD R15, R15, R31, RZ ;  /* 0x0000001f0f0f7224 */ /* 0x008fce00078e02ff */
[----:B--2---:R-:W2:Y:S01]  /*14860*/  @!P0 LDC R8, c[0x0][0xb50] ;  /* 0x0002d400ff088b82 */ /* 0x004ea20000000800 */
[----:B-1----:R-:W-:-:S04]  /*14870*/  IMAD.WIDE.U32 R20, R14, R31, RZ ;  /* 0x0000001f0e147225 */ /* 0x002fc800078e00ff */
[----:B------:R-:W-:Y:S02]  /*14880*/  IMAD R15, R14, R30, R15 ;  /* 0x0000001e0e0f7224 */ /* 0x000fe400078e020f */
[----:B----4-:R-:W-:Y:S01]  /*14890*/  @P1 IMAD.HI.U32 R4, R33, R4, RZ ;  /* 0x0000000421041227 */ /* 0x010fe200078e00ff */
[----:B------:R-:W1:Y:S03]  /*148a0*/  @!P0 LDC R9, c[0x0][0xb54] ;  /* 0x0002d500ff098b82 */ /* 0x000e660000000800 */
[-C--:B------:R-:W-:Y:S02]  /*148b0*/  IMAD R29, R25, R204.reuse, RZ ;  /* 0x000000cc191d7224 */ /* 0x080fe400078e02ff */
[----:B------:R-:W-:Y:S01]  /*148c0*/  IMAD.WIDE.U32 R24, R24, R204, RZ ;  /* 0x000000cc18187225 */ /* 0x000fe200078e00ff */
[----:B-----5:R-:W-:-:S03]  /*148d0*/  @P1 SHF.R.U32.HI R27, RZ, R37, R4 ;  /* 0x00000025ff1b1219 */ /* 0x020fc60000011604 */
        /* <DEDUP_REMOVED lines=12> */
[-C--:B0-----:R-:W-:Y:S01]  /*149a0*/  IMAD R4, R11, R15.reuse, RZ ;  /* 0x0000000f0b047224 */ /* 0x081fe200078e02ff */
[----:B------:R-:W-:Y:S01]  /*149b0*/  SHF.R.S32.HI R21, RZ, 0x1f, R15 ;  /* 0x0000001fff157819 */ /* 0x000fe2000001140f */
[----:B------:R-:W-:Y:S02]  /*149c0*/  IMAD.MOV.U32 R11, RZ, RZ, -0x800000 ;  /* 0xff800000ff0b7424 */ /* 0x000fe400078e00ff */
[----:B------:R-:W-:-:S04]  /*149d0*/  IMAD.WIDE.U32 R12, R10, R15, R12 ;  /* 0x0000000f0a0c7225 */ /* 0x000fc800078e000c */
[----:B------:R-:W-:Y:S01]  /*149e0*/  IMAD R21, R10, R21, R4 ;  /* 0x000000150a157224 */ /* 0x000fe200078e0204 */
[----:B--2---:R-:W-:-:S03]  /*149f0*/  LEA R8, P0, R12, R8, 0x2 ;  /* 0x000000080c087211 */ /* 0x004fc600078010ff */
[----:B------:R-:W-:-:S05]  /*14a00*/  IMAD.IADD R4, R13, 0x1, R21 ;  /* 0x000000010d047824 */ /* 0x000fca00078e0215 */
[----:B-1----:R-:W-:-:S05]  /*14a10*/  LEA.HI.X R9, R12, R9, R4, 0x2, P0 ;  /* 0x000000090c097211 */ /* 0x002fca00000f1404 */
[----:B------:R2:W-:Y:S02]  /*14a20*/  STG.E desc[UR42][R8.64], R11 ;  /* 0x0000000b08007986 */ /* 0x0005e4000c10192a */
.L_x_7992:
[----:B------:R-:W-:Y:S05]  /*14a30*/  BSYNC B1 ;  /* 0x0000000000017941 */ /* 0x000fea0003800000 */
.L_x_7991:
        /* <DEDUP_REMOVED lines=15> */
[----:B------:R-:W-:-:S02]  /*14b30*/  LOP3.LUT R3, R11, 0xfffffff8, RZ, 0xc0, !PT ;  /* 0xfffffff80b037812 */ /* 0x000fc400078ec0ff */
[----:B------:R-:W-:Y:S01]  /*14b40*/  SHF.R.S32.HI R35, RZ, 0x1f, R210 ;  /* 0x0000001fff237819 */ /* 0x000fe200000114d2 */
[----:B------:R-:W-:Y:S01]  /*14b50*/  IMAD.WIDE.U32 R8, R204, UR4, R8 ;  /* 0x00000004cc087c25 */ /* 0x000fe2000f8e0008 */
[----:B------:R-:W-:Y:S02]  /*14b60*/  SHF.R.S32.HI R36, RZ, 0x1f, R211 ;  /* 0x0000001fff247819 */ /* 0x000fe400000114d3 */
        /* <DEDUP_REMOVED lines=9> */
[----:B------:R-:W-:-:S02]  /*14c00*/  IMAD.IADD R10, R194, 0x1, R11 ;  /* 0x00000001c20a7824 */ /* 0x000fc400078e020b */
[----:B------:R-:W-:Y:S01]  /*14c10*/  IMAD R3, R30, UR4, RZ ;  /* 0x000000041e037c24 */ /* 0x000fe2000f8e02ff */
[-C--:B--2---:R-:W-:Y:S01]  /*14c20*/  ISETP.GE.AND P1, PT, R213, R26.reuse, PT ;  /* 0x0000001ad500720c */ /* 0x084fe20003f26270 */
[----:B------:R-:W-:Y:S01]  /*14c30*/  IMAD.WIDE.U32 R8, R31, UR4, R8 ;  /* 0x000000041f087c25 */ /* 0x000fe2000f8e0008 */
[----:B------:R-:W-:-:S03]  /*14c40*/  ISETP.GE.AND P2, PT, R188, R26, PT ;  /* 0x0000001abc00720c */ /* 0x000fc60003f46270 */
[----:B------:R-:W2:Y:S01]  /*14c50*/  @P0 LDC R15, c[0x0][0xbec] ;  /* 0x0002fb00ff0f0b82 */ /* 0x000ea20000000800 */
[----:B------:R-:W-:Y:S01]  /*14c60*/  IMAD R11, R31, UR5, R3 ;  /* 0x000000051f0b7c24 */ /* 0x000fe2000f8e0203 */
[----:B------:R-:W-:Y:S01]  /*14c70*/  ULDC.64 UR4, c[0x0][0xae0] ;  /* 0x0002b80000047ab9 */ /* 0x000fe20000000a00 */
[----:B------:R-:W-:Y:S01]  /*14c80*/  IMAD.MOV.U32 R3, RZ, RZ, R10 ;  /* 0x000000ffff037224 */ /* 0x000fe200078e000a */
[----:B------:R-:W-:Y:S01]  /*14c90*/  SEL R0, RZ, 0x1, P2 ;  /* 0x00000001ff007807 */ /* 0x000fe20001000000 */
[----:B------:R-:W-:Y:S01]  /*14ca0*/  IMAD.IADD R9, R9, 0x1, R11 ;  /* 0x0000000109097824 */ /* 0x000fe200078e020b */
[----:B------:R-:W-:Y:S01]  /*14cb0*/  ISETP.GE.AND P2, PT, R33, R26, PT ;  /* 0x0000001a2100720c */ /* 0x000fe20003f46270 */
[----:B------:R-:W-:Y:S01]  /*14cc0*/  VIADD R31, R188, 0x180 ;  /* 0x00000180bc1f7836 */ /* 0x000fe20000000000 */
[----:B-1----:R-:W1:Y:S01]  /*14cd0*/  @P0 LDC R21, c[0x0][0xbf0] ;  /* 0x0002fc00ff150b82 */ /* 0x002e620000000800 */
[----:B------:R-:W-:-:S03]  /*14ce0*/  IMAD.IADD R194, R25, 0x1, R194 ;  /* 0x0000000119c27824 */ /* 0x000fc600078e02c2 */
[----:B------:R-:W-:Y:S01]  /*14cf0*/  SHF.R.S32.HI R30, RZ, 0x1f, R31 ;  /* 0x0000001fff1e7819 */ /* 0x000fe2000001141f */
[----:B--2---:R-:W-:-:S05]  /*14d00*/  @P0 IMAD.HI.U32 R4, R10, R15, RZ ;  /* 0x0000000f0a040227 */ /* 0x004fca00078e00ff */
        /* <DEDUP_REMOVED lines=11> */
[----:B------:R-:W-:Y:S01]  /*14dc0*/  ISETP.GE.AND P0, PT, R211, R26, PT ;  /* 0x0000001ad300720c */ /* 0x000fe20003f06270 */
[----:B------:R-:W-:Y:S02]  /*14dd0*/  IMAD.SHL.U32 R15, R10, 0x2, RZ ;  /* 0x000000020a0f7824 */ /* 0x000fe400078e00ff */
[----:B------:R-:W-:Y:S01]  /*14de0*/  IMAD.SHL.U32 R3, R3, 0x4, RZ ;  /* 0x0000000403037824 */ /* 0x000fe200078e00ff */
[----:B------:R-:W-:Y:S01]  /*14df0*/  SEL R4, RZ, 0xffffffff, P0 ;  /* 0xffffffffff047807 */ /* 0x000fe20000000000 */
[----:B------:R-:W-:Y:S01]  /*14e00*/  IMAD.IADD R9, R9, 0x1, R13 ;  /* 0x0000000109097824 */ /* 0x000fe200078e020d */
[----:B------:R-:W-:-:S02]  /*14e10*/  LOP3.LUT R0, R15, 0x2, R0, 0xe2, !PT ;  /* 0x000000020f007812 */ /* 0x000fc400078ee200 */
[-C--:B------:R-:W-:Y:S01]  /*14e20*/  ISETP.GE.AND P0, PT, R210, R26.reuse, PT ;  /* 0x0000001ad200720c */ /* 0x080fe20003f06270 */
[----:B------:R-:W-:Y:S01]  /*14e30*/  IMAD.SHL.U32 R10, R4, 0x8, RZ ;  /* 0x00000008040a7824 */ /* 0x000fe200078e00ff */
[----:B------:R-:W-:Y:S01]  /*14e40*/  LOP3.LUT R3, R3, 0x4, R0, 0xe2, !PT ;  /* 0x0000000403037812 */ /* 0x000fe200078ee200 */
[----:B------:R-:W-:Y:S01]  /*14e50*/  IMAD.WIDE.U32 R8, R11, UR4, R8 ;  /* 0x000000040b087c25 */ /* 0x000fe2000f8e0008 */
[----:B------:R-:W-:Y:S02]  /*14e60*/  SEL R4, RZ, 0xffffffff, P0 ;  /* 0xffffffffff047807 */ /* 0x000fe40000000000 */
[----:B------:R-:W-:Y:S02]  /*14e70*/  ISETP.GE.AND P0, PT, R209, R26, PT ;  /* 0x0000001ad100720c */ /* 0x000fe40003f06270 */
[----:B------:R-:W-:Y:S01]  /*14e80*/  SHF.R.S32.HI R0, RZ, 0x1f, R11 ;  /* 0x0000001fff007819 */ /* 0x000fe2000001140b */
[----:B------:R-:W-:Y:S01]  /*14e90*/  IMAD.SHL.U32 R4, R4, 0x10, RZ ;  /* 0x0000001004047824 */ /* 0x000fe200078e00ff */
        /* <DEDUP_REMOVED lines=13> */
[----:B------:R-:W-:Y:S02]  /*14f70*/  LOP3.LUT R27, R0, R11, RZ, 0xfc, !PT ;  /* 0x0000000b001b7212 */ /* 0x000fe400078efcff */
[----:B------:R-:W-:Y:S02]  /*14f80*/  LEA.HI.X R3, R8, UR5, R3, 0x1, P1 ;  /* 0x0000000508037c11 */ /* 0x000fe400088f0c03 */
[----:B------:R-:W-:Y:S01]  /*14f90*/  SEL R0, RZ, 0x80, P2 ;  /* 0x00000080ff007807 */ /* 0x000fe20001000000 */
[----:B------:R1:W2:Y:S03]  /*14fa0*/  SHFL.IDX PT, R8, R4, RZ, 0x181f ;  /* 0x00181fff04087589 */ /* 0x0002a600000e0000 */
[----:B------:R-:W-:Y:S01]  /*14fb0*/  LOP3.LUT R28, R27, R0, RZ, 0xfc, !PT ;  /* 0x000000001b1c7212 */ /* 0x000fe200078efcff */
[----:B------:R1:W3:Y:S01]  /*14fc0*/  SHFL.IDX PT, R9, R3, RZ, 0x181f ;  /* 0x00181fff03097589 */ /* 0x0002e200000e0000 */
[----:B------:R-:W-:Y:S05]  /*14fd0*/  @P0 BRA `(.L_x_7994) ;  /* 0x00000000007c0947 */ /* 0x000fea0003800000 */
[-C--:B------:R-:W-:Y:S02]  /*14fe0*/  ISETP.GE.AND P2, PT, R213, R26.reuse, PT ;  /* 0x0000001ad500720c */ /* 0x080fe40003f46270 */
[-C--:B------:R-:W-:Y:S02]  /*14ff0*/  ISETP.GE.AND P1, PT, R188, R26.reuse, PT ;  /* 0x0000001abc00720c */ /* 0x080fe40003f26270 */
[-C--:B------:R-:W-:Y:S02]  /*15000*/  ISETP.GE.AND P5, PT, R212, R26.reuse, PT ;  /* 0x0000001ad400720c */ /* 0x080fe40003fa6270 */
[----:B------:R-:W-:-:S07]  /*15010*/  ISETP.GE.AND P3, PT, R211, R26, PT ;  /* 0x0000001ad300720c */ /* 0x000fce0003f66270 */
[CC--:B--2---:R-:W-:Y:S02]  /*15020*/  @!P2 LEA R12, P0, R213.reuse, R8.reuse, 0x1 ;  /* 0x00000008d50ca211 */ /* 0x0c4fe400078008ff */
[----:B---3--:R-:W-:Y:S02]  /*15030*/  @!P1 IMAD.WIDE R10, R188, 0x2, R8 ;  /* 0x00000002bc0a9825 */ /* 0x008fe400078e0208 */
        /* <DEDUP_REMOVED lines=12> */
[----:B--2---:R-:W-:-:S02]  /*15100*/  @!P1 LEA R12, P6, R209, R8, 0x1 ;  /* 0x00000008d10c9211 */ /* 0x004fc400078c08ff */
        /* <DEDUP_REMOVED lines=12> */
.L_x_7994:
[----:B------:R-:W-:Y:S05]  /*151d0*/  BSYNC B1 ;  /* 0x0000000000017941 */ /* 0x000fea0003800000 */
.L_x_7993:
[----:B------:R-:W-:Y:S01]  /*151e0*/  VIADD R0, R194, 0x20 ;  /* 0x00000020c2007836 */ /* 0x000fe20000000000 */
[----:B---34-:R3:W4:Y:S04]  /*151f0*/  SHFL.IDX PT, R9, R3, 0x1, 0x181f ;  /* 0x00381f0003097f89 */ /* 0x01872800000e0000 */
[----:B------:R-:W-:Y:S01]  /*15200*/  ISETP.GE.AND P0, PT, R0, R29, PT ;  /* 0x0000001d0000720c */ /* 0x000fe20003f06270 */
[----:B--2---:R3:W2:-:S12]  /*15210*/  SHFL.IDX PT, R8, R4, 0x1, 0x181f ;  /* 0x00381f0004087f89 */ /* 0x00469800000e0000 */
[----:B---3--:R-:W-:Y:S05]  /*15220*/  @P0 BRA `(.L_x_7987) ;  /* 0x00000000007c0947 */ /* 0x008fea0003800000 */
[-C--:B------:R-:W-:Y:S02]  /*15230*/  ISETP.GE.AND P5, PT, R213, R26.reuse, PT ;  /* 0x0000001ad500720c */ /* 0x080fe40003fa6270 */
[-C--:B------:R-:W-:Y:S02]  /*15240*/  ISETP.GE.AND P4, PT, R188, R26.reuse, PT ;  /* 0x0000001abc00720c */ /* 0x080fe40003f86270 */
[-C--:B------:R-:W-:Y:S02]  /*15250*/  ISETP.GE.AND P0, PT, R212, R26.reuse, PT ;  /* 0x0000001ad400720c */ /* 0x080fe40003f06270 */
[----:B------:R-:W-:Y:S02]  /*15260*/  ISETP.GE.AND P1, PT, R211, R26, PT ;  /* 0x0000001ad300720c */ /* 0x000fe40003f26270 */
[----:B------:R-:W-:-:S05]  /*15270*/  LOP3.LUT P2, RZ, R27, 0x40, RZ, 0xc0, !PT ;  /* 0x000000401bff7812 */ /* 0x000fca000784c0ff */
[C---:B--2---:R-:W-:Y:S02]  /*15280*/  @!P5 LEA R12, P3, R213.reuse, R8, 0x1 ;  /* 0x00000008d50cd211 */ /* 0x044fe400078608ff */
[----:B----4-:R-:W-:Y:S02]  /*15290*/  @!P4 IMAD.WIDE R10, R188, 0x2, R8 ;  /* 0x00000002bc0ac825 */ /* 0x010fe400078e0208 */
[----:B------:R-:W-:Y:S02]  /*152a0*/  @!P5 LEA.HI.X R13, R213, R9, R38, 0x1, P3 ;  /* 0x00000009d50dd211 */ /* 0x000fe400018f0c26 */
[----:B------:R-:W-:Y:S01]  /*152b0*/  ISETP.GE.AND P3, PT, R210, R26, PT ;  /* 0x0000001ad200720c */ /* 0x000fe20003f66270 */
        /* <DEDUP_REMOVED lines=9> */
[CC--:B--2---:R-:W-:Y:S02]  /*15350*/  @!P3 LEA R10, P6, R210.reuse, R8.reuse, 0x1 ;  /* 0x00000008d20ab211 */ /* 0x0c4fe400078c08ff */
[CC--:B------:R-:W-:Y:S01]  /*15360*/  @P2 LEA R24, P0, R31.reuse, R8.reuse, 0x1 ;  /* 0x000000081f182211 */ /* 0x0c0fe200078008ff */
        /* <DEDUP_REMOVED lines=11> */
.L_x_7987:
[----:B------:R-:W-:Y:S05]  /*15420*/  BSYNC B0 ;  /* 0x0000000000007941 */ /* 0x000fea0003800000 */
.L_x_7980:
[----:B------:R-:W-:Y:S02]  /*15430*/  ULDC UR4, c[0x0][0xc3c] ;  /* 0x00030f0000047ab9 */ /* 0x000fe40000000800 */
[----:B------:R-:W-:-:S13]  /*15440*/  ISETP.GE.AND P0, PT, R7, UR4, PT ;  /* 0x0000000407007c0c */ /* 0x000fda000bf06270 */
[----:B------:R-:W-:Y:S05]  /*15450*/  @!P0 BRA `(.L_x_7995) ;  /* 0xfffffec000608947 */ /* 0x000fea000383ffff */
[----:B------:R-:W-:Y:S05]  /*15460*/  BRA `(.L_x_7848) ;  /* 0x0000009800bc7947 */ /* 0x000fea0003800000 */
.L_x_7846:
        /* <DEDUP_REMOVED lines=18> */
.L_x_7996:
        /* <DEDUP_REMOVED lines=43> */
.L_x_8000:
        /* <DEDUP_REMOVED lines=39> */
.L_x_7998:
        /* <DEDUP_REMOVED lines=12> */
.L_x_8001:
        /* <DEDUP_REMOVED lines=63> */
.L_x_8002:
        /* <DEDUP_REMOVED lines=61> */
.L_x_8003:
[----:B01----:R-:W-:-:S05]  /*16330*/  LOP3.LUT R3, RZ, R2, RZ, 0x33, !PT ;  /* 0x00000002ff037212 */ /* 0x003fca00078e33ff */
[----:B------:R-:W-:-:S05]  /*16340*/  IMAD.IADD R2, R4, 0x1, R3 ;  /* 0x0000000104027824 */ /* 0x000fca00078e0203 */
[----:B------:R1:W-:Y:S01]  /*16350*/  STL [R1+0x4], R2 ;  /* 0x0000040201007387 */ /* 0x0003e20000100800 */
[----:B------:R-:W-:Y:S05]  /*16360*/  BRA `(.L_x_8004) ;  /* 0x0000000000107947 */ /* 0x000fea0003800000 */
.L_x_7999:
[----:B------:R-:W-:Y:S01]  /*16370*/  IMAD.U32 R2, RZ, RZ, UR6 ;  /* 0x00000006ff027e24 */ /* 0x000fe2000f8e00ff */
[----:B------:R0:W-:Y:S04]  /*16380*/  STL [R1+0x4], RZ ;  /* 0x000004ff01007387 */ /* 0x0001e80000100800 */
[----:B------:R0:W-:Y:S04]  /*16390*/  STL [R1+0x8], RZ ;  /* 0x000008ff01007387 */ /* 0x0001e80000100800 */
[----:B------:R0:W-:Y:S02]  /*163a0*/  STL [R1], R2 ;  /* 0x0000000201007387 */ /* 0x0001e40000100800 */
.L_x_8004:
        /* <DEDUP_REMOVED lines=10> */
.L_x_7997:
        /* <DEDUP_REMOVED lines=13> */
[----:B------:R-:W-:Y:S01]  /*16520*/  ULDC.64 UR40, c[0x0][0x198] ;  /* 0x0000660000287ab9 */ /* 0x000fe20000000a00 */
[----:B------:R-:W-:Y:S01]  /*16530*/  LOP3.LUT R3, R0, 0x1f8, RZ, 0xc0, !PT ;  /* 0x000001f800037812 */ /* 0x000fe200078ec0ff */
[----:B01----:R-:W-:Y:S01]  /*16540*/  IMAD.SHL.U32 R2, R4, 0x8, RZ ;  /* 0x0000000804027824 */ /* 0x003fe200078e00ff */
[----:B------:R-:W-:Y:S01]  /*16550*/  ULDC UR37, c[0x0][0xc] ;  /* 0x0000030000257ab9 */ /* 0x000fe20000000800 */
        /* <DEDUP_REMOVED lines=12> */
[----:B------:R0:W-:Y:S04]  /*16620*/  STL [R1+0x14], RZ ;  /* 0x000014ff01007387 */ /* 0x0001e80000100800 */
[----:B------:R0:W-:Y:S04]  /*16630*/  STL [R1+0x10], RZ ;  /* 0x000010ff01007387 */ /* 0x0001e80000100800 */
[----:B------:R0:W-:Y:S02]  /*16640*/  STL [R1+0x18], R0 ;  /* 0x0000180001007387 */ /* 0x0001e40000100800 */
.L_x_8173:
[----:B0-2---:R-:W2:Y:S01]  /*16650*/  LDL R0, [R1+0xc] ;  /* 0x00000c0001007983 */ /* 0x005ea20000100800 */
[----:B-1----:R-:W2:Y:S01]  /*16660*/  LDC.64 R2, c[0x0][0xc88] ;  /* 0x00032200ff027b82 */ /* 0x002ea20000000a00 */
        /* <DEDUP_REMOVED lines=30> */
[----:B------:R-:W-:Y:S02]  /*16850*/  IADD3.X R3, R15, UR5, RZ, P4, !PT ;  /* 0x000000050f037c10 */ /* 0x000fe4000a7fe4ff */
        /* <DEDUP_REMOVED lines=9> */
[----:B------:R0:W5:Y:S04]  /*168f0*/  @P0 LDG.E R12, desc[UR42][R6.64] ;  /* 0x0000002a060c0981 */ /* 0x000168000c1e1900 */
        /* <DEDUP_REMOVED lines=15> */
[----:B-1----:R-:W-:Y:S01]  /*169f0*/  IMAD.U32 R9, RZ, RZ, UR4 ;  /* 0x00000004ff097e24 */ /* 0x002fe2000f8e00ff */
[----:B0-----:R-:W-:Y:S06]  /*16a00*/  @P3 BRA `(.L_x_8006) ;  /* 0x0000000000143947 */ /* 0x001fec0003800000 */
[----:B------:R-:W-:Y:S05]  /*16a10*/  @!P2 BRA `(.L_x_8006) ;  /* 0x000000000010a947 */ /* 0x000fea0003800000 */
[----:B------:R-:W2:Y:S04]  /*16a20*/  LDG.E R10, desc[UR42][R2.64] ;  /* 0x0000002a020a7981 */ /* 0x000ea8000c1e1900 */
[----:B------:R-:W2:Y:S02]  /*16a30*/  LDG.E R2, desc[UR42][R2.64+0x4] ;  /* 0x0000042a02027981 */ /* 0x000ea4000c1e1900 */
[----:B--2--5:R-:W-:-:S05]  /*16a40*/  IMAD.IADD R14, R2, 0x1, -R10 ;  /* 0x00000001020e7824 */ /* 0x024fca00078e0a0a */
[----:B------:R0:W-:Y:S02]  /*16a50*/  STL [R1+0x44], R14 ;  /* 0x0000440e01007387 */ /* 0x0001e40000100800 */
.L_x_8006:
[----:B------:R-:W2:Y:S01]  /*16a60*/  LDL.LU R3, [R1+0x8] ;  /* 0x0000080001037983 */ /* 0x000ea20000300800 */
[----:B------:R-:W-:Y:S02]  /*16a70*/  ULDC.64 UR4, c[0x0][0xa20] ;  /* 0x0002880000047ab9 */ /* 0x000fe40000000a00 */
[----:B------:R-:W-:Y:S01]  /*16a80*/  ISETP.NE.U32.AND P2, PT, RZ, UR4, PT ;  /* 0x00000004ff007c0c */ /* 0x000fe2000bf45070 */
[----:B------:R1:W-:Y:S03]  /*16a90*/  STL [R1+0x8], R13 ;  /* 0x0000080d01007387 */ /* 0x0003e60000100800 */
[----:B------:R-:W-:Y:S02]  /*16aa0*/  ISETP.NE.AND.EX P2, PT, RZ, UR5, PT, P2 ;  /* 0x00000005ff007c0c */ /* 0x000fe4000bf45320 */
[C---:B--2---:R-:W-:Y:S02]  /*16ab0*/  LOP3.LUT R10, R3.reuse, 0xff000000, RZ, 0xc0, !PT ;  /* 0xff000000030a7812 */ /* 0x044fe400078ec0ff */
[----:B------:R-:W-:-:S02]  /*16ac0*/  LOP3.LUT R2, R3, 0xff0000, RZ, 0xc0, !PT ;  /* 0x00ff000003027812 */ /* 0x000fc400078ec0ff */
        /* <DEDUP_REMOVED lines=10> */
.L_x_8007:
[----:B------:R-:W-:Y:S05]  /*16b70*/  @!P0 BRA `(.L_x_8008) ;  /* 0x00000000000c8947 */ /* 0x000fea0003800000 */
[----:B------:R-:W2:Y:S04]  /*16b80*/  LDG.E R9, desc[UR42][R6.64] ;  /* 0x0000002a06097981 */ /* 0x000ea8000c1e1900 */
[----:B------:R-:W2:Y:S02]  /*16b90*/  LDG.E R6, desc[UR42][R6.64+0x4] ;  /* 0x0000042a06067981 */ /* 0x000ea4000c1e1900 */
[----:B--2---:R-:W-:-:S07]  /*16ba0*/  IMAD.IADD R9, R6, 0x1, -R9 ;  /* 0x0000000106097824 */ /* 0x004fce00078e0a09 */
.L_x_8008:
[----:B------:R-:W3:Y:S01]  /*16bb0*/  LDL R7, [R1+0x4] ;  /* 0x0000040001077983 */ /* 0x000ee20000100800 */
[----:B--2---:R-:W2:Y:S03]  /*16bc0*/  LDC R3, c[0x0][0x448] ;  /* 0x00011200ff037b82 */ /* 0x004ea60000000800 */
[----:B-1----:R-:W4:Y:S04]  /*16bd0*/  @P1 LDG.E R2, desc[UR42][R4.64] ;  /* 0x0000002a04021981 */ /* 0x002f28000c1e1900 */
[----:B------:R1:W4:Y:S01]  /*16be0*/  @P1 LDG.E R4, desc[UR42][R4.64+0x4] ;  /* 0x0000042a04041981 */ /* 0x000322000c1e1900 */
[----:B------:R-:W-:Y:S01]  /*16bf0*/  LOP3.LUT R12, R10, 0xff, RZ, 0xc0, !PT ;  /* 0x000000ff0a0c7812 */ /* 0x000fe200078ec0ff */
[----:B------:R-:W-:Y:S01]  /*16c00*/  BSSY B0, `(.L_x_8009) ;  /* 0x0000037000007945 */ /* 0x000fe20003800000 */
[----:B------:R-:W-:-:S03]  /*16c10*/  SHF.R.U32.HI R10, RZ, 0x10, R10 ;  /* 0x00000010ff0a7819 */ /* 0x000fc6000001160a */
[----:B------:R0:W-:Y:S01]  /*16c20*/  STL [R1+0x58], R12 ;  /* 0x0000580c01007387 */ /* 0x0001e20000100800 */
[----:B--2---:R-:W-:-:S13]  /*16c30*/  ISETP.NE.AND P0, PT, R3, 0x1, PT ;  /* 0x000000010300780c */ /* 0x004fda0003f05270 */
[----:B-1----:R-:W1:Y:S08]  /*16c40*/  @P0 LDC R5, c[0x0][0x44c] ;  /* 0x00011300ff050b82 */ /* 0x002e700000000800 */
[----:B------:R-:W2:Y:S01]  /*16c50*/  @P0 LDC R6, c[0x0][0x450] ;  /* 0x00011400ff060b82 */ /* 0x000ea20000000800 */
[----:B---3--:R-:W-:Y:S02]  /*16c60*/  IMAD.SHL.U32 R3, R7, 0x40, RZ ;  /* 0x0000004007037824 */ /* 0x008fe400078e00ff */
[----:B-----5:R-:W-:-:S02]  /*16c70*/  IMAD.IADD R7, R9, 0x1, -R8 ;  /* 0x0000000109077824 */ /* 0x020fc400078e0a08 */
[----:B------:R-:W-:Y:S02]  /*16c80*/  VIADD R3, R3, 0x3f ;  /* 0x0000003f03037836 */ /* 0x000fe40000000000 */
[----:B----4-:R-:W-:Y:S02]  /*16c90*/  @P1 IMAD.IADD R11, R4, 0x1, -R2 ;  /* 0x00000001040b1824 */ /* 0x010fe400078e0a02 */
[----:B-1----:R-:W-:-:S05]  /*16ca0*/  @P0 IMAD.HI.U32 R2, R3, R5, RZ ;  /* 0x0000000503020227 */ /* 0x002fca00078e00ff */
[----:B--2---:R-:W-:Y:S01]  /*16cb0*/  @P0 SHF.R.U32.HI R3, RZ, R6, R2 ;  /* 0x00000006ff030219 */ /* 0x004fe20000011602 */
[----:B------:R-:W-:-:S04]  /*16cc0*/  IMAD.IADD R2, R7, 0x1, R11 ;  /* 0x0000000107027824 */ /* 0x000fc800078e020b */
[C---:B------:R-:W-:Y:S01]  /*16cd0*/  VIADD R4, R2.reuse, 0x3f ;  /* 0x0000003f02047836 */ /* 0x040fe20000000000 */
[----:B------:R-:W-:-:S05]  /*16ce0*/  IADD3 R21, R2, 0x40, -R14 ;  /* 0x0000004002157810 */ /* 0x000fca0007ffe80e */
[----:B------:R-:W-:Y:S01]  /*16cf0*/  IMAD.IADD R2, R21, 0x1, R3 ;  /* 0x0000000115027824 */ /* 0x000fe200078e0203 */
[----:B------:R-:W-:-:S04]  /*16d00*/  SHF.R.S32.HI R3, RZ, 0x1f, R4 ;  /* 0x0000001fff037819 */ /* 0x000fc80000011404 */
[----:B------:R-:W-:Y:S02]  /*16d10*/  SHF.R.S32.HI R6, RZ, 0x1f, R2 ;  /* 0x0000001fff067819 */ /* 0x000fe40000011402 */
[----:B------:R-:W-:Y:S01]  /*16d20*/  LEA.HI R3, R3, R4, RZ, 0x6 ;  /* 0x0000000403037211 */ /* 0x000fe200078f30ff */
[----:B------:R-:W-:Y:S01]  /*16d30*/  IMAD.MOV.U32 R4, RZ, RZ, RZ ;  /* 0x000000ffff047224 */ /* 0x000fe200078e00ff */
[----:B------:R-:W-:Y:S02]  /*16d40*/  LEA.HI R6, R6, R2, RZ, 0x6 ;  /* 0x0000000206067211 */ /* 0x000fe400078f30ff */
[----:B------:R-:W-:Y:S02]  /*16d50*/  SHF.R.S32.HI R20, RZ, 0x6, R3 ;  /* 0x00000006ff147819 */ /* 0x000fe40000011403 */
[----:B------:R-:W-:-:S04]  /*16d60*/  SHF.R.S32.HI R6, RZ, 0x6, R6 ;  /* 0x00000006ff067819 */ /* 0x000fc80000011406 */
[----:B------:R-:W-:-:S04]  /*16d70*/  VIMNMX R6, R20, R6, PT ;  /* 0x0000000614067248 */ /* 0x000fc80003fe0100 */
[----:B------:R-:W-:-:S13]  /*16d80*/  ISETP.GE.AND P0, PT, R6, 0x1, PT ;  /* 0x000000010600780c */ /* 0x000fda0003f06270 */
        /* <DEDUP_REMOVED lines=30> */
.L_x_8010:
[----:B------:R-:W-:Y:S05]  /*16f70*/  BSYNC B0 ;  /* 0x0000000000007941 */ /* 0x000fea0003800000 */
.L_x_8009:
        /* <DEDUP_REMOVED lines=24> */
.L_x_8217:
[----:B-1----:R-:W-:Y:S02]  /*17100*/  ISETP.NE.AND P0, PT, R14, RZ, PT ;  /* 0x000000ff0e00720c */ /* 0x002fe40003f05270 */
[----:B------:R-:W-:-:S11]  /*17110*/  PLOP3.LUT P6, PT, PT, PT, PT, 0x8, 0x0 ;  /* 0x000000000000781c */ /* 0x000fd60003fce170 */
[----:B------:R-:W-:Y:S05]  /*17120*/  @P0 BRA `(.L_x_8014) ;  /* 0x00000000000c0947 */ /* 0x000fea0003800000 */
[----:B------:R-:W-:-:S03]  /*17130*/  UMOV UR4, 0xffffffff ;  /* 0xffffffff00047882 */ /* 0x000fc60000000000 */
[----:B------:R-:W-:Y:S05]  /*17140*/  BRA.DIV UR4, `(.L_x_8015) ;  /* 0x0000008a04ac7947 */ /* 0x000fea000b800000 */
[----:B------:R-:W-:-:S13]  /*17150*/  ELECT P6, URZ, PT ;  /* 0x00000000003f782f */ /* 0x000fda00038c0000 */
.L_x_8014:
        /* <DEDUP_REMOVED lines=9> */
.L_x_8220:
[----:B------:R-:W-:Y:S05]  /*171f0*/  BSYNC B1 ;  /* 0x0000000000017941 */ /* 0x000fea0003800000 */
.L_x_8016:
        /* <DEDUP_REMOVED lines=12> */
.L_x_8221:
[----:B------:R-:W-:Y:S05]  /*172c0*/  BSYNC B2 ;  /* 0x0000000000027941 */ /* 0x000fea0003800000 */
.L_x_8020:
        /* <DEDUP_REMOVED lines=9> */
.L_x_8023:
[----:B------:R-:W-:Y:S05]  /*17360*/  BSYNC B2 ;  /* 0x0000000000027941 */ /* 0x000fea0003800000 */
.L_x_8022:
        /* <DEDUP_REMOVED lines=13> */
.L_x_8024:
        /* <DEDUP_REMOVED lines=13> */
.L_x_8222:
[----:B------:R-:W-:Y:S05]  /*17510*/  BSYNC B2 ;  /* 0x0000000000027941 */ /* 0x000fea0003800000 */
.L_x_8025:
        /* <DEDUP_REMOVED lines=11> */
.L_x_8028:
[----:B------:R-:W-:Y:S05]  /*175d0*/  BSYNC B2 ;  /* 0x0000000000027941 */ /* 0x000fea0003800000 */
.L_x_8027:
        /* <DEDUP_REMOVED lines=10> */
.L_x_8029:
        /* <DEDUP_REMOVED lines=15> */
.L_x_8030:
        /* <DEDUP_REMOVED lines=15> */
.L_x_8031:
        /* <DEDUP_REMOVED lines=15> */
.L_x_8032:
        /* <DEDUP_REMOVED lines=15> */
.L_x_8033:
        /* <DEDUP_REMOVED lines=15> */
.L_x_8034:
        /* <DEDUP_REMOVED lines=15> */
.L_x_8035:
        /* <DEDUP_REMOVED lines=15> */
.L_x_8036:
        /* <DEDUP_REMOVED lines=10> */
.L_x_8019:
[----:B------:R-:W-:Y:S05]  /*17db0*/  BSYNC B1 ;  /* 0x0000000000017941 */ /* 0x000fea0003800000 */
.L_x_8018:
        /* <DEDUP_REMOVED lines=13> */
.L_x_8056:
        /* <DEDUP_REMOVED lines=13> */
.L_x_8223:
[----:B------:R-:W-:Y:S05]  /*17f60*/  BSYNC B2 ;  /* 0x0000000000027941 */ /* 0x000fea0003800000 */
.L_x_8039:
        /* <DEDUP_REMOVED lines=9> */
.L_x_8042:
[----:B------:R-:W-:Y:S05]  /*18000*/  BSYNC B2 ;  /* 0x0000000000027941 */ /* 0x000fea0003800000 */
.L_x_8041:
        /* <DEDUP_REMOVED lines=12> */
.L_x_8043:
        /* <DEDUP_REMOVED lines=13> */
.L_x_8224:
[----:B------:R-:W-:Y:S05]  /*181a0*/  BSYNC B2 ;  /* 0x0000000000027941 */ /* 0x000fea0003800000 */
.L_x_8044:
        /* <DEDUP_REMOVED lines=11> */
.L_x_8047:
[----:B------:R-:W-:Y:S05]  /*18260*/  BSYNC B2 ;  /* 0x0000000000027941 */ /* 0x000fea0003800000 */
.L_x_8046:
        /* <DEDUP_REMOVED lines=10> */
.L_x_8048:
        /* <DEDUP_REMOVED lines=15> */
.L_x_8049:
        /* <DEDUP_REMOVED lines=15> */
.L_x_8050:
        /* <DEDUP_REMOVED lines=15> */
.L_x_8051:
        /* <DEDUP_REMOVED lines=15> */
.L_x_8052:
        /* <DEDUP_REMOVED lines=15> */
.L_x_8053:
        /* <DEDUP_REMOVED lines=15> */
.L_x_8054:
        /* <DEDUP_REMOVED lines=15> */
.L_x_8055:
        /* <DEDUP_REMOVED lines=10> */
.L_x_8038:
[----:B------:R-:W-:Y:S05]  /*18a40*/  BSYNC B1 ;  /* 0x0000000000017941 */ /* 0x000fea0003800000 */
.L_x_8037:
        /* <DEDUP_REMOVED lines=12> */
.L_x_8012:
[----:B------:R-:W-:Y:S05]  /*18b10*/  BSYNC B0 ;  /* 0x0000000000007941 */ /* 0x000fea0003800000 */
.L_x_8011:
        /* <DEDUP_REMOVED lines=49> */
.L_x_8058:
[----:B------:R-:W-:Y:S05]  /*18e30*/  BSYNC B0 ;  /* 0x0000000000007941 */ /* 0x000fea0003800000 */
.L_x_8057:
        /* <DEDUP_REMOVED lines=14> */
[----:B------:R-:W-:Y:S01]  /*18f20*/  VOTEU.ANY UR4, UPT, PT ;  /* 0x0000000000047886 */ /* 0x000fe200038e0100 */
[----:B------:R-:W1:Y:S01]  /*18f30*/  LDC.64 R2, c[0x0][0xc60] ;  /* 0x00031800ff027b82 */ /* 0x000e620000000a00 */
[----:B------:R-:W0:Y:S02]  /*18f40*/  FLO.U32 R0, UR4 ;  /* 0x0000000400007d00 */ /* 0x000e2400080e0000 */
[----:B0-----:R-:W-:-:S06]  /*18f50*/  ISETP.EQ.U32.AND P0, PT, R0, R5, PT ;  /* 0x000000050000720c */ /* 0x001fcc0003f02070 */
[----:B------:R-:W1:Y:S07]  /*18f60*/  POPC R5, UR4 ;  /* 0x0000000400057d09 */ /* 0x000e6e0008000000 */
[----:B-1----:R-:W2:Y:S01]  /*18f70*/  @P0 ATOMG.E.ADD.STRONG.GPU PT, R3, desc[UR42][R2.64], R5 ;  /* 0x00000005020309a8 */ /* 0x002ea200081ee1ea */
[----:B------:R-:W0:Y:S02]  /*18f80*/  S2R R4, SR_LTMASK ;  /* 0x0000000000047919 */ /* 0x000e240000003900 */
[----:B0-----:R-:W-:-:S04]  /*18f90*/  LOP3.LUT R4, R4, UR4, RZ, 0xc0, !PT ;  /* 0x0000000404047c12 */ /* 0x001fc8000f8ec0ff */
[----:B------:R-:W0:Y:S01]  /*18fa0*/  POPC R7, R4 ;  /* 0x0000000400077309 */ /* 0x000e220000000000 */
[----:B--2---:R-:W0:Y:S02]  /*18fb0*/  SHFL.IDX PT, R0, R3, R0, 0x1f ;  /* 0x00001f0003007589 */ /* 0x004e2400000e0000 */
[----:B0-----:R-:W-:-:S05]  /*18fc0*/  IADD3 R0, R0, UR37, R7 ;  /* 0x0000002500007c10 */ /* 0x001fca000fffe007 */
[----:B------:R4:W-:Y:S01]  /*18fd0*/  STL [R1], R0 ;  /* 0x0000000001007387 */ /* 0x0009e20000100800 */
[----:B------:R-:W-:Y:S05]  /*18fe0*/  BRA `(.L_x_8061) ;  /* 0x0000004800787947 */ /* 0x000fea0003800000 */
.L_x_8060:
        /* <DEDUP_REMOVED lines=20> */
.L_x_8063:
[----:B------:R-:W-:Y:S05]  /*19130*/  BSYNC B6 ;  /* 0x0000000000067941 */ /* 0x000fea0003800000 */
.L_x_8062:
        /* <DEDUP_REMOVED lines=20> */
.L_x_8066:
        /* <DEDUP_REMOVED lines=16> */
.L_x_8065:
[----:B------:R-:W-:Y:S05]  /*19380*/  BSYNC B6 ;  /* 0x0000000000067941 */ /* 0x000fea0003800000 */
.L_x_8064:
        /* <DEDUP_REMOVED lines=24> */
.L_x_8227:
        /* <DEDUP_REMOVED lines=9> */
.L_x_8230:
        /* <DEDUP_REMOVED lines=24> */
.L_x_8070:
[----:B------:R-:W2:Y:S04]  /*19720*/  LDL R0, [R1+0x10] ;  /* 0x0000100001007983 */ /* 0x000ea80000100800 */
[----:B-1----:R-:W3:Y:S01]  /*19730*/  LDL R2, [R1+0x18] ;  /* 0x0000180001027983 */ /* 0x002ee20000100800 */
[----:B--2---:R-:W-:Y:S01]  /*19740*/  IMAD R0, R0, 0x8, R18 ;  /* 0x0000000800007824 */ /* 0x004fe200078e0212 */
[----:B---3--:R-:W-:-:S04]  /*19750*/  SHF.L.U32 R2, R2, 0x1f, RZ ;  /* 0x0000001f02027819 */ /* 0x008fc800000006ff */
[----:B------:R-:W1:Y:S02]  /*19760*/  SYNCS.PHASECHK.TRANS64.TRYWAIT P0, [R0+URZ+0x28c40], R2 ;  /* 0x028c4002000075a7 */ /* 0x000e64000800017f */
[----:B-1----:R-:W-:Y:S05]  /*19770*/  @!P0 BRA `(.L_x_8071) ;  /* 0x0000006400f88947 */ /* 0x002fea0003800000 */
.L_x_8231:
        /* <DEDUP_REMOVED lines=11> */
.L_x_8072:
[----:B------:R-:W2:Y:S04]  /*19830*/  LDL R3, [R1+0x10] ;  /* 0x0000100001037983 */ /* 0x000ea80000100800 */
[----:B0-----:R-:W3:Y:S04]  /*19840*/  LDL R4, [R1+0x30] ;  /* 0x0000300001047983 */ /* 0x001ee80000100800 */
[----:B-1----:R-:W4:Y:S01]  /*19850*/  LDL R2, [R1+0x24] ;  /* 0x0000240001027983 */ /* 0x002f220000100800 */
        /* <DEDUP_REMOVED lines=11> */
[----:B--2---:R-:W-:Y:S01]  /*19910*/  IMAD R0, R3, 0x2000, R18 ;  /* 0x0000200003007824 */ /* 0x004fe200078e0212 */
[----:B---3--:R-:W-:-:S04]  /*19920*/  R2UR UR11, R4 ;  /* 0x00000000040b72ca */ /* 0x008fc800000e0000 */
[----:B------:R-:W-:Y:S02]  /*19930*/  R2UR UR8, R0 ;  /* 0x00000000000872ca */ /* 0x000fe400000e0000 */
[----:B----4-:R-:W-:-:S11]  /*19940*/  R2UR UR4, R2 ;  /* 0x00000000020472ca */ /* 0x010fd600000e0000 */
[----:B------:R-:W-:Y:S02]  /*19950*/  UIADD3 UR8, UR8, 0x22400, URZ ;  /* 0x0002240008087890 */ /* 0x000fe4000fffe03f */
[----:B------:R-:W-:-:S03]  /*19960*/  ULEA UR11, UR11, UR4, 0x6 ;  /* 0x000000040b0b7291 */ /* 0x000fc6000f8e303f */
[----:B------:R-:W-:-:S06]  /*19970*/  UMOV UR4, 0x0 ;  /* 0x0000000000047882 */ /* 0x000fcc0000000000 */
[----:B------:R1:W-:Y:S02]  /*19980*/  UTMALDG.4D [UR8], [UR6], desc[UR4] ;  /* 0x00000408060075b4 */ /* 0x0003e40008019000 */
[----:B-1----:R-:W-:Y:S01]  /*19990*/  NOP ;  /* 0x0000000000007918 */ /* 0x002fe20000000000 */
.L_x_8068:
        /* <DEDUP_REMOVED lines=40> */
.L_x_8074:
[----:B------:R-:W-:Y:S05]  /*19c20*/  BSYNC B6 ;  /* 0x0000000000067941 */ /* 0x000fea0003800000 */
.L_x_8073:
        /* <DEDUP_REMOVED lines=89> */
.L_x_8240:
        /* <DEDUP_REMOVED lines=10> */
.L_x_8076:
        /* <DEDUP_REMOVED lines=18> */
.L_x_8241:
[----:B------:R-:W-:Y:S05]  /*1a380*/  BSYNC B0 ;  /* 0x0000000000007941 */ /* 0x000fea0003800000 */
.L_x_8077:
[----:B------:R-:W-:Y:S01]  /*1a390*/  LOP3.LUT P0, RZ, R19, 0x1, RZ, 0xc0, !PT ;  /* 0x0000000113ff7812 */ /* 0x000fe2000780c0ff */
[----:B------:R-:W-:-:S12]  /*1a3a0*/  BSSY B0, `(.L_x_8079) ;  /* 0x0000097000007945 */ /* 0x000fd80003800000 */
[----:B------:R-:W-:Y:S05]  /*1a3b0*/  @!P0 BRA `(.L_x_8080) ;  /* 0x0000000800548947 */ /* 0x000fea0003800000 */
[----:B------:R-:W0:Y:S04]  /*1a3c0*/  LDL R4, [R1+0x10] ;  /* 0x0000100001047983 */ /* 0x000e280000100800 */
        /* <DEDUP_REMOVED lines=9> */
.L_x_8242:
[----:B------:R-:W-:Y:S05]  /*1a460*/  BSYNC B1 ;  /* 0x0000000000017941 */ /* 0x000fea0003800000 */
.L_x_8081:
        /* <DEDUP_REMOVED lines=9> */
.L_x_8084:
[----:B------:R-:W-:Y:S05]  /*1a500*/  BSYNC B1 ;  /* 0x0000000000017941 */ /* 0x000fea0003800000 */
.L_x_8083:
        /* <DEDUP_REMOVED lines=13> */
.L_x_8085:
        /* <DEDUP_REMOVED lines=15> */
.L_x_8086:
        /* <DEDUP_REMOVED lines=15> */
.L_x_8087:
        /* <DEDUP_REMOVED lines=15> */
.L_x_8088:
        /* <DEDUP_REMOVED lines=15> */
.L_x_8089:
        /* <DEDUP_REMOVED lines=15> */
.L_x_8090:
        /* <DEDUP_REMOVED lines=15> */
.L_x_8091:
        /* <DEDUP_REMOVED lines=15> */
.L_x_8092:
        /* <DEDUP_REMOVED lines=10> */
.L_x_8080:
[----:B------:R-:W-:Y:S05]  /*1ad10*/  BSYNC B0 ;  /* 0x0000000000007941 */ /* 0x000fea0003800000 */
.L_x_8079:
        /* <DEDUP_REMOVED lines=55> */
.L_x_8099:
        /* <DEDUP_REMOVED lines=8> */
.L_x_8243:
[----:B------:R-:W-:Y:S05]  /*1b110*/  BSYNC B3 ;  /* 0x0000000000037941 */ /* 0x000fea0003800000 */
.L_x_8100:
        /* <DEDUP_REMOVED lines=9> */
.L_x_8103:
[----:B------:R-:W-:Y:S05]  /*1b1b0*/  BSYNC B3 ;  /* 0x0000000000037941 */ /* 0x000fea0003800000 */
.L_x_8102:
        /* <DEDUP_REMOVED lines=13> */
.L_x_8104:
        /* <DEDUP_REMOVED lines=13> */
.L_x_8244:
[----:B------:R-:W-:Y:S05]  /*1b360*/  BSYNC B3 ;  /* 0x0000000000037941 */ /* 0x000fea0003800000 */
.L_x_8105:
        /* <DEDUP_REMOVED lines=11> */
.L_x_8108:
[----:B------:R-:W-:Y:S05]  /*1b420*/  BSYNC B3 ;  /* 0x0000000000037941 */ /* 0x000fea0003800000 */
.L_x_8107:
        /* <DEDUP_REMOVED lines=10> */
.L_x_8109:
        /* <DEDUP_REMOVED lines=15> */
.L_x_8110:
        /* <DEDUP_REMOVED lines=15> */
.L_x_8111:
        /* <DEDUP_REMOVED lines=15> */
.L_x_8112:
        /* <DEDUP_REMOVED lines=15> */
.L_x_8113:
        /* <DEDUP_REMOVED lines=15> */
.L_x_8114:
        /* <DEDUP_REMOVED lines=15> */
.L_x_8115:
        /* <DEDUP_REMOVED lines=15> */
.L_x_8116:
        /* <DEDUP_REMOVED lines=10> */
.L_x_8098:
[----:B------:R-:W-:Y:S05]  /*1bc00*/  BSYNC B1 ;  /* 0x0000000000017941 */ /* 0x000fea0003800000 */
.L_x_8097:
[----:B------:R-:W2:Y:S02]  /*1bc10*/  LDL.LU R5, [R1+0x34] ;  /* 0x0000340001057983 */ /* 0x000ea40000300800 */
[----:B--2---:R-:W-:-:S07]  /*1bc20*/  VIADD R0, R5, 0xfffffffd ;  /* 0xfffffffd05007836 */ /* 0x004fce0000000000 */
.L_x_8096:
[----:B------:R-:W-:Y:S05]  /*1bc30*/  BSYNC B2 ;  /* 0x0000000000027941 */ /* 0x000fea0003800000 */
.L_x_8095:
[----:B------:R-:W-:Y:S01]  /*1bc40*/  VIADD R8, R8, 0xfffffffe ;  /* 0xfffffffe08087836 */ /* 0x000fe20000000000 */
[----:B------:R-:W-:-:S04]  /*1bc50*/  LOP3.LUT R4, RZ, R4, RZ, 0x33, !PT ;  /* 0x00000004ff047212 */ /* 0x000fc800078e33ff */
[----:B------:R-:W-:-:S13]  /*1bc60*/  ISETP.NE.AND P0, PT, R8, R4, PT ;  /* 0x000000040800720c */ /* 0x000fda0003f05270 */
[----:B------:R-:W-:Y:S05]  /*1bc70*/  @!P0 BRA `(.L_x_8094) ;  /* 0x0000001800e08947 */ /* 0x000fea0003800000 */
.L_x_8157:
        /* <DEDUP_REMOVED lines=35> */
.L_x_8119:
        /* <DEDUP_REMOVED lines=8> */
.L_x_8245:
[----:B------:R-:W-:Y:S05]  /*1bf30*/  BSYNC B2 ;  /* 0x0000000000027941 */ /* 0x000fea0003800000 */
.L_x_8120:
        /* <DEDUP_REMOVED lines=9> */
.L_x_8123:
[----:B------:R-:W-:Y:S05]  /*1bfd0*/  BSYNC B2 ;  /* 0x0000000000027941 */ /* 0x000fea0003800000 */
.L_x_8122:
        /* <DEDUP_REMOVED lines=12> */
.L_x_8124:
        /* <DEDUP_REMOVED lines=13> */
.L_x_8246:
[----:B------:R-:W-:Y:S05]  /*1c170*/  BSYNC B2 ;  /* 0x0000000000027941 */ /* 0x000fea0003800000 */
.L_x_8125:
        /* <DEDUP_REMOVED lines=11> */
.L_x_8128:
[----:B------:R-:W-:Y:S05]  /*1c230*/  BSYNC B2 ;  /* 0x0000000000027941 */ /* 0x000fea0003800000 */
.L_x_8127:
        /* <DEDUP_REMOVED lines=9> */
.L_x_8129:
        /* <DEDUP_REMOVED lines=15> */
.L_x_8130:
        /* <DEDUP_REMOVED lines=15> */
.L_x_8131:
        /* <DEDUP_REMOVED lines=15> */
.L_x_8132:
        /* <DEDUP_REMOVED lines=15> */
.L_x_8133:
        /* <DEDUP_REMOVED lines=15> */
.L_x_8134:
        /* <DEDUP_REMOVED lines=15> */
.L_x_8135:
        /* <DEDUP_REMOVED lines=15> */
.L_x_8136:
        /* <DEDUP_REMOVED lines=10> */
.L_x_8118:
[----:B------:R-:W-:Y:S05]  /*1ca00*/  BSYNC B1 ;  /* 0x0000000000017941 */ /* 0x000fea0003800000 */
.L_x_8117:
        /* <DEDUP_REMOVED lines=35> */
.L_x_8139:
        /* <DEDUP_REMOVED lines=8> */
.L_x_8247:
[----:B------:R-:W-:Y:S05]  /*1ccc0*/  BSYNC B2 ;  /* 0x0000000000027941 */ /* 0x000fea0003800000 */
.L_x_8140:
        /* <DEDUP_REMOVED lines=9> */
.L_x_8143:
[----:B------:R-:W-:Y:S05]  /*1cd60*/  BSYNC B2 ;  /* 0x0000000000027941 */ /* 0x000fea0003800000 */
.L_x_8142:
        /* <DEDUP_REMOVED lines=13> */
.L_x_8144:
        /* <DEDUP_REMOVED lines=13> */
.L_x_8248:
[----:B------:R-:W-:Y:S05]  /*1cf10*/  BSYNC B2 ;  /* 0x0000000000027941 */ /* 0x000fea0003800000 */
.L_x_8145:
        /* <DEDUP_REMOVED lines=11> */
.L_x_8148:
[----:B------:R-:W-:Y:S05]  /*1cfd0*/  BSYNC B2 ;  /* 0x0000000000027941 */ /* 0x000fea0003800000 */
.L_x_8147:
        /* <DEDUP_REMOVED lines=10> */
.L_x_8149:
        /* <DEDUP_REMOVED lines=15> */
.L_x_8150:
        /* <DEDUP_REMOVED lines=15> */
.L_x_8151:
        /* <DEDUP_REMOVED lines=15> */
.L_x_8152:
        /* <DEDUP_REMOVED lines=15> */
.L_x_8153:
        /* <DEDUP_REMOVED lines=15> */
.L_x_8154:
        /* <DEDUP_REMOVED lines=15> */
.L_x_8155:
        /* <DEDUP_REMOVED lines=15> */
.L_x_8156:
        /* <DEDUP_REMOVED lines=10> */
.L_x_8138:
[----:B------:R-:W-:Y:S05]  /*1d7b0*/  BSYNC B1 ;  /* 0x0000000000017941 */ /* 0x000fea0003800000 */
.L_x_8137:
[----:B------:R-:W2:Y:S01]  /*1d7c0*/  LDL R5, [R1+0x28] ;  /* 0x0000280001057983 */ /* 0x000ea20000100800 */
[----:B------:R-:W-:Y:S01]  /*1d7d0*/  VIADD R0, R0, 0xfffffffe ;  /* 0xfffffffe00007836 */ /* 0x000fe20000000000 */
[----:B--2---:R-:W-:-:S13]  /*1d7e0*/  ISETP.GT.AND P0, PT, R6, R5, PT ;  /* 0x000000050600720c */ /* 0x004fda0003f04270 */
[----:B------:R-:W-:Y:S05]  /*1d7f0*/  @P0 BRA `(.L_x_8157) ;  /* 0xffffffe400200947 */ /* 0x000fea000383ffff */
.L_x_8094:
[----:B------:R-:W-:Y:S05]  /*1d800*/  BSYNC B0 ;  /* 0x0000000000007941 */ /* 0x000fea0003800000 */
.L_x_8093:
        /* <DEDUP_REMOVED lines=25> */
.L_x_8159:
[----:B------:R-:W-:Y:S05]  /*1d9a0*/  BSYNC B0 ;  /* 0x0000000000007941 */ /* 0x000fea0003800000 */
.L_x_8158:
[----:B------:R-:W-:-:S05]  /*1d9b0*/  SEL R0, R0, RZ, P0 ;  /* 0x000000ff00007207 */ /* 0x000fca0000000000 */
[----:B------:R3:W-:Y:S02]  /*1d9c0*/  STL [R1+0x10], R0 ;  /* 0x0000100001007387 */ /* 0x0007e40000100800 */
.L_x_8061:
[----:B------:R-:W-:Y:S05]  /*1d9d0*/  BSYNC B7 ;  /* 0x0000000000077941 */ /* 0x000fea0003800000 */
.L_x_8059:
        /* <DEDUP_REMOVED lines=8> */
[----:B------:R-:W5:Y:S04]  /*1da60*/  LDS.128 R4, [R18+0x28cd0] ;  /* 0x028cd00012047984 */ /* 0x000f680000000c00 */
[----:B-----5:R0:W-:Y:S04]  /*1da70*/  STL.64 [R1], R4 ;  /* 0x0000000401007387 */ /* 0x0201e80000100a00 */
[----:B------:R0:W-:Y:S01]  /*1da80*/  STL.64 [R1+0x8], R6 ;  /* 0x0000080601007387 */ /* 0x0001e20000100a00 */
[----:B------:R-:W-:Y:S06]  /*1da90*/  BAR.ARV 0x4, 0x180 ;  /* 0x0106000000007b1d */ /* 0x000fec0000002000 */
[----:B------:R-:W-:Y:S05]  /*1daa0*/  BRA `(.L_x_8161) ;  /* 0x0000001000307947 */ /* 0x000fea0003800000 */
.L_x_8160:
[----:B------:R-:W5:Y:S01]  /*1dab0*/  S2R R16, SR_TID.X ;  /* 0x0000000000107919 */ /* 0x000f620000002100 */
[----:B------:R-:W-:Y:S01]  /*1dac0*/  UMOV UR4, 0xffffffff ;  /* 0xffffffff00047882 */ /* 0x000fe20000000000 */
[----:B-----5:R-:W-:-:S04]  /*1dad0*/  LOP3.LUT R16, R16, 0x1f, RZ, 0xc0, !PT ;  /* 0x0000001f10107812 */ /* 0x020fc800078ec0ff */
[----:B------:R-:W-:Y:S01]  /*1dae0*/  ISETP.NE.AND P0, PT, R16, 0x1f, PT ;  /* 0x0000001f1000780c */ /* 0x000fe20003f05270 */
[----:B------:R-:W-:-:S12]  /*1daf0*/  BRA.DIV UR4, `(.L_x_8162) ;  /* 0x0000002e04187947 */ /* 0x000fd8000b800000 */
[----:B--2---:R-:W0:Y:S01]  /*1db00*/  LDL.LU R2, [R1] ;  /* 0x0000000001027983 */ /* 0x004e220000300800 */
[----:B------:R-:W-:-:S03]  /*1db10*/  ULDC UR4, c[0x0][0xc3c] ;  /* 0x00030f0000047ab9 */ /* 0x000fc60000000800 */
[----:B------:R-:W3:Y:S01]  /*1db20*/  LDL R7, [R1+0xc] ;  /* 0x00000c0001077983 */ /* 0x000ee20000100800 */
[----:B0-----:R-:W-:Y:S02]  /*1db30*/  IMAD.MOV.U32 R10, RZ, RZ, R2 ;  /* 0x000000ffff0a7224 */ /* 0x001fe400078e0002 */
[----:B---34-:R-:W-:-:S05]  /*1db40*/  IMAD.IADD R0, R7, 0x1, R16 ;  /* 0x0000000107007824 */ /* 0x018fca00078e0210 */
[----:B------:R-:W-:-:S13]  /*1db50*/  ISETP.GE.OR P1, PT, R0, UR4, !P0 ;  /* 0x0000000400007c0c */ /* 0x000fda000c726670 */
[----:B-1----:R-:W0:Y:S08]  /*1db60*/  @!P1 LDC.64 R2, c[0x0][0xc80] ;  /* 0x00032000ff029b82 */ /* 0x002e300000000a00 */
        /* <DEDUP_REMOVED lines=8> */
[C---:B------:R-:W-:Y:S01]  /*1dbf0*/  ISETP.GE.U32.AND P3, PT, R16.reuse, 0x4, PT ;  /* 0x000000041000780c */ /* 0x040fe20003f66070 */
[----:B------:R-:W-:Y:S01]  /*1dc00*/  SHFL.IDX PT, R0, R10, 0x1, 0x1f ;  /* 0x00201f000a007f89 */ /* 0x000fe200000e0000 */
[C---:B------:R-:W-:Y:S02]  /*1dc10*/  ISETP.GE.U32.AND P4, PT, R16.reuse, 0x8, PT ;  /* 0x000000081000780c */ /* 0x040fe40003f86070 */
[----:B------:R-:W-:Y:S01]  /*1dc20*/  ISETP.GE.U32.AND P5, PT, R16, 0x10, PT ;  /* 0x000000101000780c */ /* 0x000fe20003fa6070 */
[----:B--2---:R-:W-:Y:S02]  /*1dc30*/  @!P1 IMAD.MOV.U32 R4, RZ, RZ, R8 ;  /* 0x000000ffff049224 */ /* 0x004fe400078e0008 */
[----:B------:R-:W-:-:S02]  /*1dc40*/  IMAD.MOV.U32 R8, RZ, RZ, RZ ;  /* 0x000000ffff087224 */ /* 0x000fc400078e00ff */
[----:B---3--:R-:W-:Y:S01]  /*1dc50*/  @!P1 IMAD.MOV.U32 R6, RZ, RZ, R2 ;  /* 0x000000ffff069224 */ /* 0x008fe200078e0002 */
[----:B------:R-:W-:-:S03]  /*1dc60*/  ISETP.NE.AND P1, PT, R16, RZ, PT ;  /* 0x000000ff1000720c */ /* 0x000fc60003f25270 */
[----:B------:R-:W-:-:S05]  /*1dc70*/  IMAD R2, R6, R4, RZ ;  /* 0x0000000406027224 */ /* 0x000fca00078e02ff */
[----:B------:R-:W0:Y:S02]  /*1dc80*/  SHFL.UP PT, R3, R2, 0x1, RZ ;  /* 0x0420000002037989 */ /* 0x000e2400000e00ff */
[----:B0-----:R-:W-:-:S05]  /*1dc90*/  SEL R5, R3, RZ, P1 ;  /* 0x000000ff03057207 */ /* 0x001fca0000800000 */
[----:B------:R-:W-:Y:S02]  /*1dca0*/  IMAD.IADD R2, R2, 0x1, R5 ;  /* 0x0000000102027824 */ /* 0x000fe400078e0205 */
[----:B------:R-:W-:Y:S04]  /*1dcb0*/  SHFL.IDX PT, R5, R10, RZ, 0x1f ;  /* 0x00001fff0a057589 */ /* 0x000fe800000e0000 */
        /* <DEDUP_REMOVED lines=13> */
.L_x_8258:
[----:B------:R-:W-:Y:S02]  /*1dd90*/  ULDC UR4, c[0x0][0xc38] ;  /* 0x00030e0000047ab9 */ /* 0x000fe40000000800 */
[----:B------:R-:W-:-:S04]  /*1dda0*/  IMAD.U32 R2, RZ, RZ, UR4 ;  /* 0x00000004ff027e24 */ /* 0x000fc8000f8e00ff */
[----:B-1----:R-:W-:-:S04]  /*1ddb0*/  IMAD R9, R9, R2, RZ ;  /* 0x0000000209097224 */ /* 0x002fc800078e02ff */
[----:B------:R-:W-:-:S05]  /*1ddc0*/  IMAD.IADD R0, R0, 0x1, R9 ;  /* 0x0000000100007824 */ /* 0x000fca00078e0209 */
[----:B------:R-:W-:-:S13]  /*1ddd0*/  ISETP.GT.AND P6, PT, R0, R5, PT ;  /* 0x000000050000720c */ /* 0x000fda0003fc4270 */
[----:B------:R-:W-:Y:S05]  /*1dde0*/  @P6 BRA `(.L_x_8163) ;  /* 0x0000000000ac6947 */ /* 0x000fea0003800000 */
.L_x_8166:
        /* <DEDUP_REMOVED lines=37> */
.L_x_8266:
[----:B------:R-:W-:Y:S02]  /*1e040*/  ULDC UR4, c[0x0][0xc38] ;  /* 0x00030e0000047ab9 */ /* 0x000fe40000000800 */
[----:B------:R-:W-:-:S04]  /*1e050*/  IMAD.U32 R2, RZ, RZ, UR4 ;  /* 0x00000004ff027e24 */ /* 0x000fc8000f8e00ff */
[----:B-1----:R-:W-:-:S04]  /*1e060*/  IMAD R9, R9, R2, RZ ;  /* 0x0000000209097224 */ /* 0x002fc800078e02ff */
[----:B------:R-:W-:-:S05]  /*1e070*/  IMAD.IADD R0, R9, 0x1, R0 ;  /* 0x0000000109007824 */ /* 0x000fca00078e0200 */
[----:B------:R-:W-:-:S13]  /*1e080*/  ISETP.GT.AND P6, PT, R0, R5, PT ;  /* 0x000000050000720c */ /* 0x000fda0003fc4270 */
[----:B------:R-:W-:Y:S05]  /*1e090*/  @!P6 BRA `(.L_x_8166) ;  /* 0xfffffffc0054e947 */ /* 0x000fea000383ffff */
.L_x_8163:
        /* <DEDUP_REMOVED lines=12> */
.L_x_8271:
[----:B------:R-:W-:-:S13]  /*1e160*/  ISETP.NE.AND P0, PT, R0, RZ, PT ;  /* 0x000000ff0000720c */ /* 0x000fda0003f05270 */
[----:B------:R-:W-:Y:S05]  /*1e170*/  @!P0 BRA `(.L_x_8168) ;  /* 0x0000000000108947 */ /* 0x000fea0003800000 */
[----:B------:R-:W-:Y:S01]  /*1e180*/  UMOV UR4, 0xffffffff ;  /* 0xffffffff00047882 */ /* 0x000fe20000000000 */
[----:B-1----:R-:W-:Y:S02]  /*1e190*/  VIADD R7, R7, 0xffffffff ;  /* 0xffffffff07077836 */ /* 0x002fe40000000000 */
[----:B------:R-:W-:Y:S05]  /*1e1a0*/  BRA.DIV UR4, `(.L_x_8169) ;  /* 0x00000032040c7947 */ /* 0x000fea000b800000 */
[----:B------:R2:W3:Y:S02]  /*1e1b0*/  SHFL.IDX PT, R8, R3, R7, 0x1f ;  /* 0x00001f0703087589 */ /* 0x0004e400000e0000 */
.L_x_8168:
[----:B------:R-:W-:Y:S01]  /*1e1c0*/  ISETP.NE.AND P0, PT, R6, 0x1, PT ;  /* 0x000000010600780c */ /* 0x000fe20003f05270 */
[----:B---3--:R-:W-:-:S05]  /*1e1d0*/  IMAD R0, R8, R2, R9 ;  /* 0x0000000208007224 */ /* 0x008fca00078e0209 */
[----:B------:R3:W-:Y:S02]  /*1e1e0*/  STL [R1], R0 ;  /* 0x0000000001007387 */ /* 0x0007e40000100800 */
[----:B---3--:R-:W-:-:S05]  /*1e1f0*/  IMAD.IADD R0, R5, 0x1, -R0 ;  /* 0x0000000105007824 */ /* 0x008fca00078e0a00 */
[----:B------:R-:W-:Y:S05]  /*1e200*/  @!P0 BRA `(.L_x_8170) ;  /* 0x0000000000e48947 */ /* 0x000fea0003800000 */
[----:B------:R-:W-:-:S04]  /*1e210*/  IABS R5, R4 ;  /* 0x0000000400057213 */ /* 0x000fc80000000000 */
[----:B-12---:R-:W1:Y:S08]  /*1e220*/  I2F.RP R7, R5 ;  /* 0x0000000500077306 */ /* 0x006e700000209400 */
        /* <DEDUP_REMOVED lines=55> */
.L_x_8170:
[----:B0-2---:R-:W2:Y:S01]  /*1e5a0*/  LDL R3, [R1+0xc] ;  /* 0x00000c0001037983 */ /* 0x005ea20000100800 */
[----:B-1----:R-:W2:Y:S02]  /*1e5b0*/  LDC.64 R6, c[0x0][0xc90] ;  /* 0x00032400ff067b82 */ /* 0x002ea40000000a00 */
        /* <DEDUP_REMOVED lines=61> */
.L_x_8171:
[----:B------:R-:W-:-:S05]  /*1e990*/  LOP3.LUT R3, RZ, R0, RZ, 0x33, !PT ;  /* 0x00000000ff037212 */ /* 0x000fca00078e33ff */
[----:B------:R-:W-:-:S05]  /*1e9a0*/  IMAD.IADD R0, R4, 0x1, R3 ;  /* 0x0000000104007824 */ /* 0x000fca00078e0203 */
[----:B------:R2:W-:Y:S01]  /*1e9b0*/  STL [R1+0x4], R0 ;  /* 0x0000040001007387 */ /* 0x0005e20000100800 */
[----:B------:R-:W-:Y:S05]  /*1e9c0*/  BRA `(.L_x_8172) ;  /* 0x0000000000287947 */ /* 0x000fea0003800000 */
.L_x_8164:
        /* <DEDUP_REMOVED lines=10> */
.L_x_8172:
[----:B---3--:R-:W3:Y:S04]  /*1ea70*/  LDL R3, [R1+0x8] ;  /* 0x0000080001037983 */ /* 0x008ee80000100800 */
[----:B01----:R-:W4:Y:S04]  /*1ea80*/  LDL R2, [R1+0xc] ;  /* 0x00000c0001027983 */ /* 0x003f280000100800 */
        /* <DEDUP_REMOVED lines=14> */
.L_x_8161:
[----:B---34-:R-:W3:Y:S01]  /*1eb70*/  LDL R0, [R1+0xc] ;  /* 0x00000c0001007983 */ /* 0x018ee20000100800 */
[----:B------:R-:W-:Y:S02]  /*1eb80*/  ULDC UR4, c[0x0][0xc3c] ;  /* 0x00030f0000047ab9 */ /* 0x000fe40000000800 */
[----:B---3--:R-:W-:-:S13]  /*1eb90*/  ISETP.GE.AND P0, PT, R0, UR4, PT ;  /* 0x0000000400007c0c */ /* 0x008fda000bf06270 */
[----:B------:R-:W-:Y:S05]  /*1eba0*/  @!P0 BRA `(.L_x_8173) ;  /* 0xffffff7800a88947 */ /* 0x000fea000383ffff */
[----:B------:R-:W-:Y:S05]  /*1ebb0*/  BSYNC B8 ;  /* 0x0000000000087941 */ /* 0x000fea0003800000 */
.L_x_8005:
[----:B---3--:R-:W3:Y:S01]  /*1ebc0*/  LDL.LU R0, [R1+0x5c] ;  /* 0x00005c0001007983 */ /* 0x008ee20000300800 */
[----:B------:R-:W-:Y:S01]  /*1ebd0*/  BSSY B0, `(.L_x_8174) ;  /* 0x000000b000007945 */ /* 0x000fe20003800000 */
[----:B0-----:R-:W0:Y:S01]  /*1ebe0*/  S2R R5, SR_CgaCtaId ;  /* 0x0000000000057919 */ /* 0x001e220000008800 */
[----:B---3--:R-:W-:-:S05]  /*1ebf0*/  VIADD R0, R0, 0x1 ;  /* 0x0000000100007836 */ /* 0x008fca0000000000 */
[----:B-12---:R-:W-:-:S04]  /*1ec00*/  LEA.HI R2, R0, R0, RZ, 0x1 ;  /* 0x0000000000027211 */ /* 0x006fc800078f08ff */
[----:B------:R-:W-:-:S05]  /*1ec10*/  LOP3.LUT R3, R2, 0xfffffffe, RZ, 0xc0, !PT ;  /* 0xfffffffe02037812 */ /* 0x000fca00078ec0ff */
[----:B------:R-:W-:Y:S01]  /*1ec20*/  IMAD.IADD R3, R0, 0x1, -R3 ;  /* 0x0000000100037824 */ /* 0x000fe200078e0a03 */
[----:B------:R-:W-:-:S04]  /*1ec30*/  MOV R0, 0x400 ;  /* 0x0000040000007802 */ /* 0x000fc80000000f00 */
[----:B0-----:R-:W-:Y:S02]  /*1ec40*/  LEA R0, R5, R0, 0x18 ;  /* 0x0000000005007211 */ /* 0x001fe400078ec0ff */
[----:B------:R-:W-:-:S04]  /*1ec50*/  SHF.L.U32 R3, R3, 0x1f, RZ ;  /* 0x0000001f03037819 */ /* 0x000fc800000006ff */
[----:B------:R-:W0:Y:S02]  /*1ec60*/  SYNCS.PHASECHK.TRANS64.TRYWAIT P0, [R0+URZ+0x28c20], R3 ;  /* 0x028c2003000075a7 */ /* 0x000e24000800017f */
[----:B0-----:R-:W-:Y:S05]  /*1ec70*/  @!P0 BRA `(.L_x_8175) ;  /* 0x0000002400848947 */ /* 0x001fea0003800000 */
.L_x_8274:
[----:B------:R-:W-:Y:S05]  /*1ec80*/  BSYNC B0 ;  /* 0x0000000000007941 */ /* 0x000fea0003800000 */
.L_x_8174:
[----:B------:R-:W-:-:S03]  /*1ec90*/  UMOV UR4, 0xffffffff ;  /* 0xffffffff00047882 */ /* 0x000fc60000000000 */
[----:B------:R-:W-:Y:S05]  /*1eca0*/  BRA.DIV UR4, `(.L_x_8176) ;  /* 0x00000026048c7947 */ /* 0x000fea000b800000 */
[----:B------:R-:W1:Y:S02]  /*1ecb0*/  S2R R2, SR_TID.X ;  /* 0x0000000000027919 */ /* 0x000e640000002100 */
[----:B-1----:R-:W-:-:S04]  /*1ecc0*/  SHF.R.U32.HI R2, RZ, 0x5, R2 ;  /* 0x00000005ff027819 */ /* 0x002fc80000011602 */
[----:B------:R-:W-:-:S05]  /*1ecd0*/  LOP3.LUT R2, R2, 0x3, RZ, 0xc0, !PT ;  /* 0x0000000302027812 */ /* 0x000fca00078ec0ff */
[----:B------:R1:W2:Y:S02]  /*1ece0*/  SHFL.IDX PT, R14, R2, RZ, 0x1f ;  /* 0x00001fff020e7589 */ /* 0x0002a400000e0000 */
.L_x_8277:
[----:B--2---:R-:W-:-:S13]  /*1ecf0*/  ISETP.NE.AND P0, PT, R14, RZ, PT ;  /* 0x000000ff0e00720c */ /* 0x004fda0003f05270 */
[----:B------:R-:W-:Y:S05]  /*1ed00*/  @P0 BRA `(.L_x_7848) ;  /* 0x0000000000940947 */ /* 0x000fea0003800000 */
[----:B------:R-:W-:-:S03]  /*1ed10*/  UMOV UR4, 0xffffffff ;  /* 0xffffffff00047882 */ /* 0x000fc60000000000 */
[----:B------:R-:W-:Y:S05]  /*1ed20*/  BRA.DIV UR4, `(.L_x_8177) ;  /* 0x0000002604a07947 */ /* 0x000fea000b800000 */
[----:B------:R-:W-:-:S13]  /*1ed30*/  ELECT P6, URZ, PT ;  /* 0x00000000003f782f */ /* 0x000fda00038c0000 */
.L_x_8280:
[----:B------:R-:W-:Y:S05]  /*1ed40*/  @!P6 BRA `(.L_x_7848) ;  /* 0x000000000084e947 */ /* 0x000fea0003800000 */
[----:B------:R-:W-:-:S06]  /*1ed50*/  ULOP3.LUT UR4, UR36, 0x2, URZ, 0xfc, !UPT ;  /* 0x0000000224047892 */ /* 0x000fcc000f8efc3f */
[----:B-1----:R-:W-:-:S05]  /*1ed60*/  IMAD.U32 R2, RZ, RZ, UR4 ;  /* 0x00000004ff027e24 */ /* 0x002fca000f8e00ff */
[----:B------:R-:W-:-:S13]  /*1ed70*/  ISETP.NE.AND P2, PT, R2, 0x3, PT ;  /* 0x000000030200780c */ /* 0x000fda0003f45270 */
[----:B------:R-:W-:Y:S05]  /*1ed80*/  @!P2 BRA `(.L_x_8178) ;  /* 0x000000000004a947 */ /* 0x000fea0003800000 */
[----:B------:R-:W-:Y:S01]  /*1ed90*/  BPT.TRAP 0x1 ;  /* 0x000000040000795c */ /* 0x000fe20000300000 */
.L_x_8178:
        /* <DEDUP_REMOVED lines=14> */
.L_x_8281:
[----:B------:R-:W1:Y:S02]  /*1ee80*/  SYNCS.PHASECHK.TRANS64.TRYWAIT P0, [R7+URZ], R2 ;  /* 0x00000002070075a7 */ /* 0x000e64000800017f */
[----:B-1----:R-:W-:Y:S05]  /*1ee90*/  @!P0 BRA `(.L_x_8180) ;  /* 0x0000002400788947 */ /* 0x002fea0003800000 */
.L_x_8282:
[----:B------:R-:W-:Y:S05]  /*1eea0*/  @!P2 BRA `(.L_x_8181) ;  /* 0x000000000004a947 */ /* 0x000fea0003800000 */
[----:B------:R-:W-:Y:S01]  /*1eeb0*/  BPT.TRAP 0x1 ;  /* 0x000000040000795c */ /* 0x000fe20000300000 */
.L_x_8181:
[----:B------:R-:W2:Y:S01]  /*1eec0*/  LDL.LU R4, [R1+0x10] ;  /* 0x0000100001047983 */ /* 0x000ea20000300800 */
[----:B------:R-:W-:-:S04]  /*1eed0*/  VIADD R0, R0, 0x28c60 ;  /* 0x00028c6000007836 */ /* 0x000fc80000000000 */
[----:B--2---:R-:W-:-:S04]  /*1eee0*/  IMAD R4, R4, 0x8, R0 ;  /* 0x0000000804047824 */ /* 0x004fc800078e0200 */
[----:B------:R-:W2:Y:S02]  /*1eef0*/  SYNCS.PHASECHK.TRANS64.TRYWAIT P0, [R4+URZ], R5 ;  /* 0x00000005040075a7 */ /* 0x000ea4000800017f */
[----:B--2---:R-:W-:Y:S05]  /*1ef00*/  @!P0 BRA `(.L_x_8182) ;  /* 0x0000002400708947 */ /* 0x004fea0003800000 */
.L_x_8283:
[----:B------:R-:W-:-:S07]  /*1ef10*/  IMAD R3, R3, 0x8, R0 ;  /* 0x0000000803037824 */ /* 0x000fce00078e0200 */
.L_x_8183:
[----:B---3--:R3:W4:Y:S02]  /*1ef20*/  SYNCS.PHASECHK.TRANS64.TRYWAIT P0, [R3+URZ], R2 ;  /* 0x00000002030075a7 */ /* 0x008724000800017f */
[----:B----4-:R-:W-:Y:S05]  /*1ef30*/  @!P0 NANOSLEEP.SYNCS 0x989680 ;  /* 0x009896800000895d */ /* 0x010fea0003900000 */
[----:B------:R-:W4:Y:S02]  /*1ef40*/  @!P0 SYNCS.PHASECHK.TRANS64 P0, [R3+URZ], R2 ;  /* 0x00000002030085a7 */ /* 0x000f24000800007f */
[----:B----4-:R-:W-:Y:S05]  /*1ef50*/  @!P0 BRA `(.L_x_8183) ;  /* 0xfffffffc00f08947 */ /* 0x010fea000383ffff */
.L_x_7848:
[----:B------:R-:W-:Y:S05]  /*1ef60*/  BSYNC B9 ;  /* 0x0000000000097941 */ /* 0x000fea0003800000 */
.L_x_7845:
[----:B------:R-:W-:Y:S05]  /*1ef70*/  EXIT ;  /* 0x000000000000794d */ /* 0x000fea0003800000 */
.L_x_7866:
[----:B0-----:R0:W1:Y:S02]  /*1ef80*/  SYNCS.PHASECHK.TRANS64.TRYWAIT P5, [R75+URZ+0x28c90], R76 ;  /* 0x028c904c4b0075a7 */ /* 0x00106400080a017f */
[----:B-1----:R-:W-:Y:S05]  /*1ef90*/  @!P5 NANOSLEEP.SYNCS 0x989680 ;  /* 0x009896800000d95d */ /* 0x002fea0003900000 */
[----:B------:R-:W1:Y:S02]  /*1efa0*/  @!P5 SYNCS.PHASECHK.TRANS64 P5, [R75+URZ+0x28c90], R76 ;  /* 0x028c904c4b00d5a7 */ /* 0x000e6400080a007f */
[----:B-1----:R-:W-:Y:S05]  /*1efb0*/  @!P5 BRA `(.L_x_7866) ;  /* 0xfffffffc00f0d947 */ /* 0x002fea000383ffff */
[----:B------:R-:W-:Y:S05]  /*1efc0*/  BRA `(.L_x_8184) ;  /* 0xfffffe3c00707947 */ /* 0x000fea000383ffff */
.L_x_7876:
[----:B-1----:R1:W2:Y:S02]  /*1efd0*/  SYNCS.PHASECHK.TRANS64.TRYWAIT P5, [R75+URZ+0x28c90], R76 ;  /* 0x028c904c4b0075a7 */ /* 0x0022a400080a017f */
[----:B--2---:R-:W-:Y:S05]  /*1efe0*/  @!P5 NANOSLEEP.SYNCS 0x989680 ;  /* 0x009896800000d95d */ /* 0x004fea0003900000 */
[----:B------:R-:W2:Y:S02]  /*1eff0*/  @!P5 SYNCS.PHASECHK.TRANS64 P5, [R75+URZ+0x28c90], R76 ;  /* 0x028c904c4b00d5a7 */ /* 0x000ea400080a007f */
[----:B--2---:R-:W-:Y:S05]  /*1f000*/  @!P5 BRA `(.L_x_7876) ;  /* 0xfffffffc00f0d947 */ /* 0x004fea000383ffff */
[----:B------:R-:W-:Y:S05]  /*1f010*/  BRA `(.L_x_8185) ;  /* 0xfffffe4400cc7947 */ /* 0x000fea000383ffff */
.L_x_7881:
[----:B0-----:R0:W1:Y:S02]  /*1f020*/  SYNCS.PHASECHK.TRANS64.TRYWAIT P5, [R75+URZ+0x28c90], R76 ;  /* 0x028c904c4b0075a7 */ /* 0x00106400080a017f */
[----:B-1----:R-:W-:Y:S05]  /*1f030*/  @!P5 NANOSLEEP.SYNCS 0x989680 ;  /* 0x009896800000d95d */ /* 0x002fea0003900000 */
[----:B------:R-:W1:Y:S02]  /*1f040*/  @!P5 SYNCS.PHASECHK.TRANS64 P5, [R75+URZ+0x28c90], R76 ;  /* 0x028c904c4b00d5a7 */ /* 0x000e6400080a007f */
[----:B-1----:R-:W-:Y:S05]  /*1f050*/  @!P5 BRA `(.L_x_7881) ;  /* 0xfffffffc00f0d947 */ /* 0x002fea000383ffff */
[----:B------:R-:W-:Y:S05]  /*1f060*/  BRA `(.L_x_8186) ;  /* 0xfffffe4c00e47947 */ /* 0x000fea000383ffff */
.L_x_7885:
[----:B--2---:R2:W0:Y:S02]  /*1f070*/  SYNCS.PHASECHK.TRANS64.TRYWAIT P0, [R75+URZ+0x28cb0], R76 ;  /* 0x028cb04c4b0075a7 */ /* 0x004424000800017f */
[----:B0-----:R-:W-:Y:S05]  /*1f080*/  @!P0 NANOSLEEP.SYNCS 0x989680 ;  /* 0x009896800000895d */ /* 0x001fea0003900000 */
[----:B------:R-:W0:Y:S02]  /*1f090*/  @!P0 SYNCS.PHASECHK.TRANS64 P0, [R75+URZ+0x28cb0], R76 ;  /* 0x028cb04c4b0085a7 */ /* 0x000e24000800007f */
[----:B0-----:R-:W-:Y:S05]  /*1f0a0*/  @!P0 BRA `(.L_x_7885) ;  /* 0xfffffffc00f08947 */ /* 0x001fea000383ffff */
[----:B------:R-:W-:Y:S05]  /*1f0b0*/  BRA `(.L_x_8187) ;  /* 0xfffffe50005c7947 */ /* 0x000fea000383ffff */
.L_x_7898:
[----:B0-----:R0:W1:Y:S02]  /*1f0c0*/  SYNCS.PHASECHK.TRANS64.TRYWAIT P1, [R5+URZ+0x28c50], R10 ;  /* 0x028c500a050075a7 */ /* 0x001064000802017f */
[----:B-1----:R-:W-:Y:S05]  /*1f0d0*/  @!P1 NANOSLEEP.SYNCS 0x989680 ;  /* 0x009896800000995d */ /* 0x002fea0003900000 */
[----:B------:R-:W1:Y:S02]  /*1f0e0*/  @!P1 SYNCS.PHASECHK.TRANS64 P1, [R5+URZ+0x28c50], R10 ;  /* 0x028c500a050095a7 */ /* 0x000e64000802007f */
[----:B-1----:R-:W-:Y:S05]  /*1f0f0*/  @!P1 BRA `(.L_x_7898) ;  /* 0xfffffffc00f09947 */ /* 0x002fea000383ffff */
[----:B------:R-:W-:Y:S05]  /*1f100*/  BRA `(.L_x_8188) ;  /* 0xfffffe6000387947 */ /* 0x000fea000383ffff */
.L_x_7905:
[----:B-1----:R1:W2:Y:S02]  /*1f110*/  SYNCS.PHASECHK.TRANS64.TRYWAIT P2, [R21+URZ+0x28c50], R4 ;  /* 0x028c5004150075a7 */ /* 0x0022a4000804017f */
[----:B--2---:R-:W-:Y:S05]  /*1f120*/  @!P2 NANOSLEEP.SYNCS 0x989680 ;  /* 0x009896800000a95d */ /* 0x004fea0003900000 */
[----:B------:R-:W2:Y:S02]  /*1f130*/  @!P2 SYNCS.PHASECHK.TRANS64 P2, [R21+URZ+0x28c50], R4 ;  /* 0x028c50041500a5a7 */ /* 0x000ea4000804007f */
[----:B--2---:R-:W-:Y:S05]  /*1f140*/  @!P2 BRA `(.L_x_7905) ;  /* 0xfffffffc00f0a947 */ /* 0x004fea000383ffff */
[----:B------:R-:W-:Y:S05]  /*1f150*/  BRA `(.L_x_7904) ;  /* 0xfffffe6c00687947 */ /* 0x000fea000383ffff */
.L_x_7920:
        /* <DEDUP_REMOVED lines=8> */
.L_x_8190:
[----:B------:R-:W-:Y:S05]  /*1f1e0*/  BSYNC B1 ;  /* 0x0000000000017941 */ /* 0x000fea0003800000 */
.L_x_8189:
        /* <DEDUP_REMOVED lines=8> */
.L_x_8191:
[----:B------:R-:W-:Y:S02]  /*1f270*/  IMAD.MOV.U32 R13, RZ, RZ, R33 ;  /* 0x000000ffff0d7224 */ /* 0x000fe400078e0021 */
[----:B------:R-:W-:-:S07]  /*1f280*/  IMAD.MOV.U32 R4, RZ, RZ, R14 ;  /* 0x000000ffff047224 */ /* 0x000fce00078e000e */
[----:B------:R-:W-:Y:S05]  /*1f290*/  WARPSYNC.COLLECTIVE R15, `(.L_x_8192) ;  /* 0x000000000f087348 */ /* 0x000fea0003c00000 */
[----:B------:R0:W1:Y:S02]  /*1f2a0*/  SHFL.IDX P6, R14, R13, R12, R11 ;  /* 0x0000000c0d0e7389 */ /* 0x00006400000c000b */
[----:B01----:R-:W-:Y:S01]  /*1f2b0*/  ENDCOLLECTIVE ;  /* 0x000000000000791b */ /* 0x003fe20003800000 */
.L_x_8192:
[----:B------:R-:W-:Y:S02]  /*1f2c0*/  IMAD.MOV.U32 R13, RZ, RZ, R30 ;  /* 0x000000ffff0d7224 */ /* 0x000fe400078e001e */
[----:B------:R-:W-:-:S07]  /*1f2d0*/  IMAD.MOV.U32 R0, RZ, RZ, R14 ;  /* 0x000000ffff007224 */ /* 0x000fce00078e000e */
[----:B------:R-:W-:Y:S05]  /*1f2e0*/  WARPSYNC.COLLECTIVE R15, `(.L_x_8193) ;  /* 0x000000000f087348 */ /* 0x000fea0003c00000 */
[----:B------:R0:W1:Y:S02]  /*1f2f0*/  SHFL.IDX P6, R14, R13, R12, R11 ;  /* 0x0000000c0d0e7389 */ /* 0x00006400000c000b */
[----:B01----:R-:W-:Y:S01]  /*1f300*/  ENDCOLLECTIVE ;  /* 0x000000000000791b */ /* 0x003fe20003800000 */
.L_x_8193:
[----:B------:R-:W-:Y:S01]  /*1f310*/  IMAD.MOV.U32 R8, RZ, RZ, R14 ;  /* 0x000000ffff087224 */ /* 0x000fe200078e000e */
[----:B------:R-:W-:Y:S06]  /*1f320*/  BRA `(.L_x_8194) ;  /* 0xfffffe8400b07947 */ /* 0x000fec000383ffff */
.L_x_7923:
        /* <DEDUP_REMOVED lines=8> */
.L_x_8196:
[----:B------:R-:W-:Y:S05]  /*1f3b0*/  BSYNC B1 ;  /* 0x0000000000017941 */ /* 0x000fea0003800000 */
.L_x_8195:
        /* <DEDUP_REMOVED lines=8> */
.L_x_8197:
[----:B------:R-:W-:Y:S02]  /*1f440*/  IMAD.MOV.U32 R13, RZ, RZ, R33 ;  /* 0x000000ffff0d7224 */ /* 0x000fe400078e0021 */
[----:B------:R-:W-:-:S07]  /*1f450*/  IMAD.MOV.U32 R3, RZ, RZ, R14 ;  /* 0x000000ffff037224 */ /* 0x000fce00078e000e */
[----:B------:R-:W-:Y:S05]  /*1f460*/  WARPSYNC.COLLECTIVE R15, `(.L_x_8198) ;  /* 0x000000000f087348 */ /* 0x000fea0003c00000 */
[----:B------:R0:W1:Y:S02]  /*1f470*/  SHFL.IDX P6, R14, R13, R12, R11 ;  /* 0x0000000c0d0e7389 */ /* 0x00006400000c000b */
[----:B01----:R-:W-:Y:S01]  /*1f480*/  ENDCOLLECTIVE ;  /* 0x000000000000791b */ /* 0x003fe20003800000 */
.L_x_8198:
[----:B------:R-:W-:Y:S02]  /*1f490*/  IMAD.MOV.U32 R13, RZ, RZ, R30 ;  /* 0x000000ffff0d7224 */ /* 0x000fe400078e001e */
[----:B------:R-:W-:-:S07]  /*1f4a0*/  IMAD.MOV.U32 R7, RZ, RZ, R14 ;  /* 0x000000ffff077224 */ /* 0x000fce00078e000e */
[----:B------:R-:W-:Y:S05]  /*1f4b0*/  WARPSYNC.COLLECTIVE R15, `(.L_x_8199) ;  /* 0x000000000f087348 */ /* 0x000fea0003c00000 */
[----:B------:R0:W1:Y:S02]  /*1f4c0*/  SHFL.IDX P6, R14, R13, R12, R11 ;  /* 0x0000000c0d0e7389 */ /* 0x00006400000c000b */
[----:B01----:R-:W-:Y:S01]  /*1f4d0*/  ENDCOLLECTIVE ;  /* 0x000000000000791b */ /* 0x003fe20003800000 */
.L_x_8199:
[----:B------:R-:W-:Y:S01]  /*1f4e0*/  IMAD.MOV.U32 R30, RZ, RZ, R14 ;  /* 0x000000ffff1e7224 */ /* 0x000fe200078e000e */
[----:B------:R-:W-:Y:S06]  /*1f4f0*/  BRA `(.L_x_8200) ;  /* 0xfffffe8800087947 */ /* 0x000fec000383ffff */
.L_x_7927:
[----:B0-----:R0:W1:Y:S02]  /*1f500*/  SYNCS.PHASECHK.TRANS64.TRYWAIT P0, [R2+URZ+0x28c00], R33 ;  /* 0x028c0021020075a7 */ /* 0x001064000800017f */
[----:B-1----:R-:W-:Y:S05]  /*1f510*/  @!P0 NANOSLEEP.SYNCS 0x989680 ;  /* 0x009896800000895d */ /* 0x002fea0003900000 */
[----:B------:R-:W1:Y:S02]  /*1f520*/  @!P0 SYNCS.PHASECHK.TRANS64 P0, [R2+URZ+0x28c00], R33 ;  /* 0x028c0021020085a7 */ /* 0x000e64000800007f */
[----:B-1----:R-:W-:Y:S05]  /*1f530*/  @!P0 BRA `(.L_x_7927) ;  /* 0xfffffffc00f08947 */ /* 0x002fea000383ffff */
[----:B------:R-:W-:Y:S05]  /*1f540*/  BRA `(.L_x_8201) ;  /* 0xfffffe8800f07947 */ /* 0x000fea000383ffff */
.L_x_7935:
        /* <DEDUP_REMOVED lines=8> */
.L_x_8203:
[----:B------:R-:W-:Y:S05]  /*1f5d0*/  BSYNC B1 ;  /* 0x0000000000017941 */ /* 0x000fea0003800000 */
.L_x_8202:
        /* <DEDUP_REMOVED lines=8> */
.L_x_8204:
[----:B------:R-:W-:Y:S02]  /*1f660*/  IMAD.MOV.U32 R13, RZ, RZ, R9 ;  /* 0x000000ffff0d7224 */ /* 0x000fe400078e0009 */
[----:B------:R-:W-:-:S07]  /*1f670*/  IMAD.MOV.U32 R4, RZ, RZ, R14 ;  /* 0x000000ffff047224 */ /* 0x000fce00078e000e */
[----:B------:R-:W-:Y:S05]  /*1f680*/  WARPSYNC.COLLECTIVE R15, `(.L_x_8205) ;  /* 0x000000000f087348 */ /* 0x000fea0003c00000 */
[----:B------:R0:W1:Y:S02]  /*1f690*/  SHFL.IDX P6, R14, R13, R12, R11 ;  /* 0x0000000c0d0e7389 */ /* 0x00006400000c000b */
[----:B01----:R-:W-:Y:S01]  /*1f6a0*/  ENDCOLLECTIVE ;  /* 0x000000000000791b */ /* 0x003fe20003800000 */
.L_x_8205:
[----:B------:R-:W-:Y:S02]  /*1f6b0*/  IMAD.MOV.U32 R13, RZ, RZ, R8 ;  /* 0x000000ffff0d7224 */ /* 0x000fe400078e0008 */
[----:B------:R-:W-:-:S07]  /*1f6c0*/  IMAD.MOV.U32 R7, RZ, RZ, R14 ;  /* 0x000000ffff077224 */ /* 0x000fce00078e000e */
[----:B------:R-:W-:Y:S05]  /*1f6d0*/  WARPSYNC.COLLECTIVE R15, `(.L_x_8206) ;  /* 0x000000000f087348 */ /* 0x000fea0003c00000 */
[----:B------:R0:W1:Y:S02]  /*1f6e0*/  SHFL.IDX P6, R14, R13, R12, R11 ;  /* 0x0000000c0d0e7389 */ /* 0x00006400000c000b */
[----:B01----:R-:W-:Y:S01]  /*1f6f0*/  ENDCOLLECTIVE ;  /* 0x000000000000791b */ /* 0x003fe20003800000 */
.L_x_8206:
[----:B------:R-:W-:Y:S01]  /*1f700*/  IMAD.MOV.U32 R6, RZ, RZ, R14 ;  /* 0x000000ffff067224 */ /* 0x000fe200078e000e */
[----:B------:R-:W-:Y:S06]  /*1f710*/  BRA `(.L_x_8207) ;  /* 0xfffffe9800047947 */ /* 0x000fec000383ffff */
.L_x_7938:
        /* <DEDUP_REMOVED lines=8> */
.L_x_8209:
[----:B------:R-:W-:Y:S05]  /*1f7a0*/  BSYNC B1 ;  /* 0x0000000000017941 */ /* 0x000fea0003800000 */
.L_x_8208:
        /* <DEDUP_REMOVED lines=8> */
.L_x_8210:
[----:B------:R-:W-:Y:S02]  /*1f830*/  IMAD.MOV.U32 R13, RZ, RZ, R9 ;  /* 0x000000ffff0d7224 */ /* 0x000fe400078e0009 */
[----:B------:R-:W-:-:S07]  /*1f840*/  IMAD.MOV.U32 R3, RZ, RZ, R14 ;  /* 0x000000ffff037224 */ /* 0x000fce00078e000e */
[----:B------:R-:W-:Y:S05]  /*1f850*/  WARPSYNC.COLLECTIVE R15, `(.L_x_8211) ;  /* 0x000000000f087348 */ /* 0x000fea0003c00000 */
[----:B------:R0:W1:Y:S02]  /*1f860*/  SHFL.IDX P6, R14, R13, R12, R11 ;  /* 0x0000000c0d0e7389 */ /* 0x00006400000c000b */
[----:B01----:R-:W-:Y:S01]  /*1f870*/  ENDCOLLECTIVE ;  /* 0x000000000000791b */ /* 0x003fe20003800000 */
.L_x_8211:
[----:B------:R-:W-:Y:S02]  /*1f880*/  IMAD.MOV.U32 R13, RZ, RZ, R8 ;  /* 0x000000ffff0d7224 */ /* 0x000fe400078e0008 */
[----:B------:R-:W-:-:S07]  /*1f890*/  IMAD.MOV.U32 R6, RZ, RZ, R14 ;  /* 0x000000ffff067224 */ /* 0x000fce00078e000e */
[----:B------:R-:W-:Y:S05]  /*1f8a0*/  WARPSYNC.COLLECTIVE R15, `(.L_x_8212) ;  /* 0x000000000f087348 */ /* 0x000fea0003c00000 */
[----:B------:R0:W1:Y:S02]  /*1f8b0*/  SHFL.IDX P6, R14, R13, R12, R11 ;  /* 0x0000000c0d0e7389 */ /* 0x00006400000c000b */
[----:B01----:R-:W-:Y:S01]  /*1f8c0*/  ENDCOLLECTIVE ;  /* 0x000000000000791b */ /* 0x003fe20003800000 */
.L_x_8212:
[----:B------:R-:W-:Y:S02]  /*1f8d0*/  IMAD.MOV.U32 R12, RZ, RZ, R3 ;  /* 0x000000ffff0c7224 */ /* 0x000fe400078e0003 */
[----:B------:R-:W-:Y:S01]  /*1f8e0*/  IMAD.MOV.U32 R13, RZ, RZ, R0 ;  /* 0x000000ffff0d7224 */ /* 0x000fe200078e0000 */
[----:B------:R-:W-:Y:S06]  /*1f8f0*/  BRA `(.L_x_8213) ;  /* 0xfffffe9800287947 */ /* 0x000fec000383ffff */
.L_x_7942:
[----:B0-----:R0:W1:Y:S02]  /*1f900*/  SYNCS.PHASECHK.TRANS64.TRYWAIT P1, [R2+URZ+0x28c00], R3 ;  /* 0x028c0003020075a7 */ /* 0x001064000802017f */
[----:B-1----:R-:W-:Y:S05]  /*1f910*/  @!P1 NANOSLEEP.SYNCS 0x989680 ;  /* 0x009896800000995d */ /* 0x002fea0003900000 */
[----:B------:R-:W1:Y:S02]  /*1f920*/  @!P1 SYNCS.PHASECHK.TRANS64 P1, [R2+URZ+0x28c00], R3 ;  /* 0x028c0003020095a7 */ /* 0x000e64000802007f */
[----:B-1----:R-:W-:Y:S05]  /*1f930*/  @!P1 BRA `(.L_x_7942) ;  /* 0xfffffffc00f09947 */ /* 0x002fea000383ffff */
[----:B------:R-:W-:Y:S05]  /*1f940*/  BRA `(.L_x_8214) ;  /* 0xfffffe9800c47947 */ /* 0x000fea000383ffff */
.L_x_7948:
[----:B0-----:R0:W1:Y:S02]  /*1f950*/  SYNCS.PHASECHK.TRANS64.TRYWAIT P2, [R21+URZ+0x28c30], R58 ;  /* 0x028c303a150075a7 */ /* 0x001064000804017f */
[----:B-1----:R-:W-:Y:S05]  /*1f960*/  @!P2 NANOSLEEP.SYNCS 0x989680 ;  /* 0x009896800000a95d */ /* 0x002fea0003900000 */
[----:B------:R-:W1:Y:S02]  /*1f970*/  @!P2 SYNCS.PHASECHK.TRANS64 P2, [R21+URZ+0x28c30], R58 ;  /* 0x028c303a1500a5a7 */ /* 0x000e64000804007f */
[----:B-1----:R-:W-:Y:S05]  /*1f980*/  @!P2 BRA `(.L_x_7948) ;  /* 0xfffffffc00f0a947 */ /* 0x002fea000383ffff */
[----:B------:R-:W-:Y:S05]  /*1f990*/  BRA `(.L_x_7947) ;  /* 0xfffffea800347947 */ /* 0x000fea000383ffff */
.L_x_7953:
[----:B--2---:R2:W0:Y:S02]  /*1f9a0*/  SYNCS.PHASECHK.TRANS64.TRYWAIT P2, [R21+URZ+0x28c50], R58 ;  /* 0x028c503a150075a7 */ /* 0x004424000804017f */
[----:B0-----:R-:W-:Y:S05]  /*1f9b0*/  @!P2 NANOSLEEP.SYNCS 0x989680 ;  /* 0x009896800000a95d */ /* 0x001fea0003900000 */
[----:B------:R-:W0:Y:S02]  /*1f9c0*/  @!P2 SYNCS.PHASECHK.TRANS64 P2, [R21+URZ+0x28c50], R58 ;  /* 0x028c503a1500a5a7 */ /* 0x000e24000804007f */
[----:B0-----:R-:W-:Y:S05]  /*1f9d0*/  @!P2 BRA `(.L_x_7953) ;  /* 0xfffffffc00f0a947 */ /* 0x001fea000383ffff */
[----:B------:R-:W-:Y:S05]  /*1f9e0*/  BRA `(.L_x_7952) ;  /* 0xfffffec000087947 */ /* 0x000fea000383ffff */
.L_x_7960:
[----:B-1----:R1:W2:Y:S02]  /*1f9f0*/  SYNCS.PHASECHK.TRANS64.TRYWAIT P2, [R215+URZ+0x28c30], R220 ;  /* 0x028c30dcd70075a7 */ /* 0x0022a4000804017f */
[----:B--2---:R-:W-:Y:S05]  /*1fa00*/  @!P2 NANOSLEEP.SYNCS 0x989680 ;  /* 0x009896800000a95d */ /* 0x004fea0003900000 */
[----:B------:R-:W2:Y:S02]  /*1fa10*/  @!P2 SYNCS.PHASECHK.TRANS64 P2, [R215+URZ+0x28c30], R220 ;  /* 0x028c30dcd700a5a7 */ /* 0x000ea4000804007f */
[----:B--2---:R-:W-:Y:S05]  /*1fa20*/  @!P2 BRA `(.L_x_7960) ;  /* 0xfffffffc00f0a947 */ /* 0x004fea000383ffff */
[----:B------:R-:W-:Y:S05]  /*1fa30*/  BRA `(.L_x_7959) ;  /* 0xfffffec400407947 */ /* 0x000fea000383ffff */
.L_x_7965:
[----:B--2---:R2:W3:Y:S02]  /*1fa40*/  SYNCS.PHASECHK.TRANS64.TRYWAIT P2, [R215+URZ+0x28c50], R220 ;  /* 0x028c50dcd70075a7 */ /* 0x0044e4000804017f */
[----:B---3--:R-:W-:Y:S05]  /*1fa50*/  @!P2 NANOSLEEP.SYNCS 0x989680 ;  /* 0x009896800000a95d */ /* 0x008fea0003900000 */
[----:B------:R-:W3:Y:S02]  /*1fa60*/  @!P2 SYNCS.PHASECHK.TRANS64 P2, [R215+URZ+0x28c50], R220 ;  /* 0x028c50dcd700a5a7 */ /* 0x000ee4000804007f */
[----:B---3--:R-:W-:Y:S05]  /*1fa70*/  @!P2 BRA `(.L_x_7965) ;  /* 0xfffffffc00f0a947 */ /* 0x008fea000383ffff */
[----:B------:R-:W-:Y:S05]  /*1fa80*/  BRA `(.L_x_7964) ;  /* 0xfffffee400007947 */ /* 0x000fea000383ffff */
.L_x_7973:
[----:B-1----:R1:W2:Y:S02]  /*1fa90*/  SYNCS.PHASECHK.TRANS64.TRYWAIT P2, [R21+URZ+0x28c30], R193 ;  /* 0x028c30c1150075a7 */ /* 0x0022a4000804017f */
[----:B--2---:R-:W-:Y:S05]  /*1faa0*/  @!P2 NANOSLEEP.SYNCS 0x989680 ;  /* 0x009896800000a95d */ /* 0x004fea0003900000 */
[----:B------:R-:W2:Y:S02]  /*1fab0*/  @!P2 SYNCS.PHASECHK.TRANS64 P2, [R21+URZ+0x28c30], R193 ;  /* 0x028c30c11500a5a7 */ /* 0x000ea4000804007f */
[----:B--2---:R-:W-:Y:S05]  /*1fac0*/  @!P2 BRA `(.L_x_7973) ;  /* 0xfffffffc00f0a947 */ /* 0x004fea000383ffff */
[----:B------:R-:W-:Y:S05]  /*1fad0*/  BRA `(.L_x_7972) ;  /* 0xfffffee800147947 */ /* 0x000fea000383ffff */
.L_x_7978:
[----:B--2---:R2:W3:Y:S02]  /*1fae0*/  SYNCS.PHASECHK.TRANS64.TRYWAIT P2, [R21+URZ+0x28c50], R193 ;  /* 0x028c50c1150075a7 */ /* 0x0044e4000804017f */
[----:B---3--:R-:W-:Y:S05]  /*1faf0*/  @!P2 NANOSLEEP.SYNCS 0x989680 ;  /* 0x009896800000a95d */ /* 0x008fea0003900000 */
[----:B------:R-:W3:Y:S02]  /*1fb00*/  @!P2 SYNCS.PHASECHK.TRANS64 P2, [R21+URZ+0x28c50], R193 ;  /* 0x028c50c11500a5a7 */ /* 0x000ee4000804007f */
[----:B---3--:R-:W-:Y:S05]  /*1fb10*/  @!P2 BRA `(.L_x_7978) ;  /* 0xfffffffc00f0a947 */ /* 0x008fea000383ffff */
[----:B------:R-:W-:Y:S05]  /*1fb20*/  BRA `(.L_x_7977) ;  /* 0xffffff0000687947 */ /* 0x000fea000383ffff */
.L_x_8013:
        /* <DEDUP_REMOVED lines=11> */
.L_x_8216:
[----:B------:R-:W-:Y:S05]  /*1fbe0*/  BSYNC B1 ;  /* 0x0000000000017941 */ /* 0x000fea0003800000 */
.L_x_8215:
[----:B------:R-:W-:Y:S05]  /*1fbf0*/  BRA `(.L_x_8217) ;  /* 0xffffff7400407947 */ /* 0x000fea000383ffff */
.L_x_8015:
[----:B------:R-:W-:Y:S01]  /*1fc00*/  BSSY B1, `(.L_x_8218) ;  /* 0x0000006000017945 */ /* 0x000fe20003800000 */
[----:B------:R-:W-:-:S07]  /*1fc10*/  IMAD.MOV.U32 R15, RZ, RZ, -0x1 ;  /* 0xffffffffff0f7424 */ /* 0x000fce00078e00ff */
[----:B0-----:R-:W-:Y:S05]  /*1fc20*/  WARPSYNC.COLLECTIVE R15, `(.L_x_8219) ;  /* 0x000000000f0c7348 */ /* 0x001fea0003c00000 */
[----:B------:R-:W-:Y:S02]  /*1fc30*/  ELECT P6, UR62, PT ;  /* 0x00000000003e782f */ /* 0x000fe400038c0000 */
[----:B------:R-:W-:Y:S01]  /*1fc40*/  MOV R14, UR62 ;  /* 0x0000003e000e7c02 */ /* 0x000fe20008000f00 */
[----:B0-----:R-:W-:Y:S10]  /*1fc50*/  ENDCOLLECTIVE ;  /* 0x000000000000791b */ /* 0x001ff40003800000 */
.L_x_8219:
[----:B------:R-:W-:Y:S05]  /*1fc60*/  BSYNC B1 ;  /* 0x0000000000017941 */ /* 0x000fea0003800000 */
.L_x_8218:
[----:B------:R-:W-:Y:S05]  /*1fc70*/  BRA `(.L_x_8014) ;  /* 0xffffff7400387947 */ /* 0x000fea000383ffff */
.L_x_8017:
[----:B0-----:R0:W1:Y:S02]  /*1fc80*/  SYNCS.PHASECHK.TRANS64.TRYWAIT P0, [R18+URZ+0x28c20], R4 ;  /* 0x028c2004120075a7 */ /* 0x001064000800017f */
[----:B-1----:R-:W-:Y:S05]  /*1fc90*/  @!P0 NANOSLEEP.SYNCS 0x989680 ;  /* 0x009896800000895d */ /* 0x002fea0003900000 */
[----:B------:R-:W1:Y:S02]  /*1fca0*/  @!P0 SYNCS.PHASECHK.TRANS64 P0, [R18+URZ+0x28c20], R4 ;  /* 0x028c2004120085a7 */ /* 0x000e64000800007f */
[----:B-1----:R-:W-:Y:S05]  /*1fcb0*/  @!P0 BRA `(.L_x_8017) ;  /* 0xfffffffc00f08947 */ /* 0x002fea000383ffff */
[----:B------:R-:W-:Y:S05]  /*1fcc0*/  BRA `(.L_x_8220) ;  /* 0xffffff7400487947 */ /* 0x000fea000383ffff */
.L_x_8021:
[----:B-1----:R1:W2:Y:S02]  /*1fcd0*/  SYNCS.PHASECHK.TRANS64.TRYWAIT P0, [R5+URZ+0x28ca0], R9 ;  /* 0x028ca009050075a7 */ /* 0x0022a4000800017f */
[----:B--2---:R-:W-:Y:S05]  /*1fce0*/  @!P0 NANOSLEEP.SYNCS 0x989680 ;  /* 0x009896800000895d */ /* 0x004fea0003900000 */
[----:B------:R-:W2:Y:S02]  /*1fcf0*/  @!P0 SYNCS.PHASECHK.TRANS64 P0, [R5+URZ+0x28ca0], R9 ;  /* 0x028ca009050085a7 */ /* 0x000ea4000800007f */
[----:B--2---:R-:W-:Y:S05]  /*1fd00*/  @!P0 BRA `(.L_x_8021) ;  /* 0xfffffffc00f08947 */ /* 0x004fea000383ffff */
[----:B------:R-:W-:Y:S05]  /*1fd10*/  BRA `(.L_x_8221) ;  /* 0xffffff7400687947 */ /* 0x000fea000383ffff */
.L_x_8026:
[----:B0-----:R0:W2:Y:S02]  /*1fd20*/  SYNCS.PHASECHK.TRANS64.TRYWAIT P0, [R5+URZ+0x28cc0], R9 ;  /* 0x028cc009050075a7 */ /* 0x0010a4000800017f */
[----:B--2---:R-:W-:Y:S05]  /*1fd30*/  @!P0 NANOSLEEP.SYNCS 0x989680 ;  /* 0x009896800000895d */ /* 0x004fea0003900000 */
[----:B------:R-:W2:Y:S02]  /*1fd40*/  @!P0 SYNCS.PHASECHK.TRANS64 P0, [R5+URZ+0x28cc0], R9 ;  /* 0x028cc009050085a7 */ /* 0x000ea4000800007f */
[----:B--2---:R-:W-:Y:S05]  /*1fd50*/  @!P0 BRA `(.L_x_8026) ;  /* 0xfffffffc00f08947 */ /* 0x004fea000383ffff */
[----:B------:R-:W-:Y:S05]  /*1fd60*/  BRA `(.L_x_8222) ;  /* 0xffffff7400e87947 */ /* 0x000fea000383ffff */
.L_x_8040:
[----:B0-----:R0:W1:Y:S02]  /*1fd70*/  SYNCS.PHASECHK.TRANS64.TRYWAIT P1, [R5+URZ+0x28ca0], R6 ;  /* 0x028ca006050075a7 */ /* 0x001064000802017f */
[----:B-1----:R-:W-:Y:S05]  /*1fd80*/  @!P1 NANOSLEEP.SYNCS 0x989680 ;  /* 0x009896800000995d */ /* 0x002fea0003900000 */
[----:B------:R-:W1:Y:S02]  /*1fd90*/  @!P1 SYNCS.PHASECHK.TRANS64 P1, [R5+URZ+0x28ca0], R6 ;  /* 0x028ca006050095a7 */ /* 0x000e64000802007f */
[----:B-1----:R-:W-:Y:S05]  /*1fda0*/  @!P1 BRA `(.L_x_8040) ;  /* 0xfffffffc00f09947 */ /* 0x002fea000383ffff */
[----:B------:R-:W-:Y:S05]  /*1fdb0*/  BRA `(.L_x_8223) ;  /* 0xffffff8000687947 */ /* 0x000fea000383ffff */
.L_x_8045:
[----:B-1----:R1:W2:Y:S02]  /*1fdc0*/  SYNCS.PHASECHK.TRANS64.TRYWAIT P1, [R5+URZ+0x28cc0], R6 ;  /* 0x028cc006050075a7 */ /* 0x0022a4000802017f */
[----:B--2---:R-:W-:Y:S05]  /*1fdd0*/  @!P1 NANOSLEEP.SYNCS 0x989680 ;  /* 0x009896800000995d */ /* 0x004fea0003900000 */
[----:B------:R-:W2:Y:S02]  /*1fde0*/  @!P1 SYNCS.PHASECHK.TRANS64 P1, [R5+URZ+0x28cc0], R6 ;  /* 0x028cc006050095a7 */ /* 0x000ea4000802007f */
[----:B--2---:R-:W-:Y:S05]  /*1fdf0*/  @!P1 BRA `(.L_x_8045) ;  /* 0xfffffffc00f09947 */ /* 0x004fea000383ffff */
[----:B------:R-:W-:Y:S05]  /*1fe00*/  BRA `(.L_x_8224) ;  /* 0xffffff8000e47947 */ /* 0x000fea000383ffff */
.L_x_8067:
        /* <DEDUP_REMOVED lines=11> */
.L_x_8226:
[----:B------:R-:W-:Y:S05]  /*1fec0*/  BSYNC B0 ;  /* 0x0000000000007941 */ /* 0x000fea0003800000 */
.L_x_8225:
[----:B------:R-:W-:Y:S05]  /*1fed0*/  BRA `(.L_x_8227) ;  /* 0xffffff94008c7947 */ /* 0x000fea000383ffff */
.L_x_8069:
[----:B------:R-:W-:Y:S01]  /*1fee0*/  BSSY B0, `(.L_x_8228) ;  /* 0x0000006000007945 */ /* 0x000fe20003800000 */
[----:B------:R-:W-:-:S07]  /*1fef0*/  IMAD.MOV.U32 R15, RZ, RZ, -0x1 ;  /* 0xffffffffff0f7424 */ /* 0x000fce00078e00ff */
[----:B0-----:R-:W-:Y:S05]  /*1ff00*/  WARPSYNC.COLLECTIVE R15, `(.L_x_8229) ;  /* 0x000000000f0c7348 */ /* 0x001fea0003c00000 */
[----:B------:R-:W-:Y:S02]  /*1ff10*/  ELECT P6, UR62, PT ;  /* 0x00000000003e782f */ /* 0x000fe400038c0000 */
[----:B------:R-:W-:Y:S01]  /*1ff20*/  MOV R14, UR62 ;  /* 0x0000003e000e7c02 */ /* 0x000fe20008000f00 */
[----:B0-----:R-:W-:Y:S10]  /*1ff30*/  ENDCOLLECTIVE ;  /* 0x000000000000791b */ /* 0x001ff40003800000 */
.L_x_8229:
[----:B------:R-:W-:Y:S05]  /*1ff40*/  BSYNC B0 ;  /* 0x0000000000007941 */ /* 0x000fea0003800000 */
.L_x_8228:
[----:B------:R-:W-:Y:S05]  /*1ff50*/  BRA `(.L_x_8230) ;  /* 0xffffff9400907947 */ /* 0x000fea000383ffff */
.L_x_8071:
[----:B-1----:R1:W2:Y:S02]  /*1ff60*/  SYNCS.PHASECHK.TRANS64.TRYWAIT P0, [R0+URZ+0x28c40], R2 ;  /* 0x028c4002000075a7 */ /* 0x0022a4000800017f */
[----:B--2---:R-:W-:Y:S05]  /*1ff70*/  @!P0 NANOSLEEP.SYNCS 0x989680 ;  /* 0x009896800000895d */ /* 0x004fea0003900000 */
[----:B------:R-:W2:Y:S02]  /*1ff80*/  @!P0 SYNCS.PHASECHK.TRANS64 P0, [R0+URZ+0x28c40], R2 ;  /* 0x028c4002000085a7 */ /* 0x000ea4000800007f */
[----:B--2---:R-:W-:Y:S05]  /*1ff90*/  @!P0 BRA `(.L_x_8071) ;  /* 0xfffffffc00f08947 */ /* 0x004fea000383ffff */
[----:B------:R-:W-:Y:S05]  /*1ffa0*/  BRA `(.L_x_8231) ;  /* 0xffffff9400f47947 */ /* 0x000fea000383ffff */
.L_x_8075:
        /* <DEDUP_REMOVED lines=15> */
.L_x_8232:
[----:B------:R-:W-:Y:S02]  /*200a0*/  IMAD.MOV.U32 R13, RZ, RZ, R4 ;  /* 0x000000ffff0d7224 */ /* 0x000fe400078e0004 */
[----:B------:R-:W-:-:S07]  /*200b0*/  IMAD.MOV.U32 R6, RZ, RZ, R14 ;  /* 0x000000ffff067224 */ /* 0x000fce00078e000e */
[----:B------:R-:W-:Y:S05]  /*200c0*/  WARPSYNC.COLLECTIVE R15, `(.L_x_8233) ;  /* 0x000000000f087348 */ /* 0x000fea0003c00000 */
[----:B------:R0:W1:Y:S02]  /*200d0*/  SHFL.IDX P6, R14, R13, R12, R11 ;  /* 0x0000000c0d0e7389 */ /* 0x00006400000c000b */
[----:B01----:R-:W-:Y:S01]  /*200e0*/  ENDCOLLECTIVE ;  /* 0x000000000000791b */ /* 0x003fe20003800000 */
.L_x_8233:
[----:B------:R-:W-:Y:S02]  /*200f0*/  IMAD.MOV.U32 R13, RZ, RZ, R3 ;  /* 0x000000ffff0d7224 */ /* 0x000fe400078e0003 */
[----:B------:R-:W-:Y:S02]  /*20100*/  IMAD.MOV.U32 R12, RZ, RZ, 0x1 ;  /* 0x00000001ff0c7424 */ /* 0x000fe400078e00ff */
[----:B------:R-:W-:-:S07]  /*20110*/  IMAD.MOV.U32 R7, RZ, RZ, R14 ;  /* 0x000000ffff077224 */ /* 0x000fce00078e000e */
[----:B------:R-:W-:Y:S05]  /*20120*/  WARPSYNC.COLLECTIVE R15, `(.L_x_8234) ;  /* 0x000000000f087348 */ /* 0x000fea0003c00000 */
[----:B------:R0:W1:Y:S02]  /*20130*/  SHFL.IDX P6, R14, R13, R12, R11 ;  /* 0x0000000c0d0e7389 */ /* 0x00006400000c000b */
[----:B01----:R-:W-:Y:S01]  /*20140*/  ENDCOLLECTIVE ;  /* 0x000000000000791b */ /* 0x003fe20003800000 */
.L_x_8234:
        /* <DEDUP_REMOVED lines=15> */
.L_x_8235:
[----:B------:R-:W-:Y:S02]  /*20240*/  IMAD.MOV.U32 R13, RZ, RZ, R3 ;  /* 0x000000ffff0d7224 */ /* 0x000fe400078e0003 */
[----:B------:R-:W-:Y:S02]  /*20250*/  IMAD.MOV.U32 R12, RZ, RZ, 0x2 ;  /* 0x00000002ff0c7424 */ /* 0x000fe400078e00ff */
[----:B------:R-:W-:-:S07]  /*20260*/  IMAD.MOV.U32 R5, RZ, RZ, R14 ;  /* 0x000000ffff057224 */ /* 0x000fce00078e000e */
[----:B------:R-:W-:Y:S05]  /*20270*/  WARPSYNC.COLLECTIVE R15, `(.L_x_8236) ;  /* 0x000000000f087348 */ /* 0x000fea0003c00000 */
[----:B------:R0:W1:Y:S02]  /*20280*/  SHFL.IDX P6, R14, R13, R12, R11 ;  /* 0x0000000c0d0e7389 */ /* 0x00006400000c000b */
[----:B01----:R-:W-:Y:S01]  /*20290*/  ENDCOLLECTIVE ;  /* 0x000000000000791b */ /* 0x003fe20003800000 */
.L_x_8236:
        /* <DEDUP_REMOVED lines=15> */
.L_x_8237:
[----:B------:R-:W-:Y:S02]  /*20390*/  IMAD.MOV.U32 R13, RZ, RZ, R3 ;  /* 0x000000ffff0d7224 */ /* 0x000fe400078e0003 */
[----:B------:R-:W-:Y:S02]  /*203a0*/  IMAD.MOV.U32 R12, RZ, RZ, 0x3 ;  /* 0x00000003ff0c7424 */ /* 0x000fe400078e00ff */
[----:B------:R-:W-:-:S07]  /*203b0*/  IMAD.MOV.U32 R5, RZ, RZ, R14 ;  /* 0x000000ffff057224 */ /* 0x000fce00078e000e */
[----:B------:R-:W-:Y:S05]  /*203c0*/  WARPSYNC.COLLECTIVE R15, `(.L_x_8238) ;  /* 0x000000000f087348 */ /* 0x000fea0003c00000 */
[----:B------:R0:W1:Y:S02]  /*203d0*/  SHFL.IDX P6, R14, R13, R12, R11 ;  /* 0x0000000c0d0e7389 */ /* 0x00006400000c000b */
[----:B01----:R-:W-:Y:S01]  /*203e0*/  ENDCOLLECTIVE ;  /* 0x000000000000791b */ /* 0x003fe20003800000 */
.L_x_8238:
        /* <DEDUP_REMOVED lines=13> */
.L_x_8239:
[----:B------:R-:W-:Y:S01]  /*204c0*/  IMAD.MOV.U32 R3, RZ, RZ, R14 ;  /* 0x000000ffff037224 */ /* 0x000fe200078e000e */
[----:B------:R-:W-:Y:S06]  /*204d0*/  BRA `(.L_x_8240) ;  /* 0xffffff9c00387947 */ /* 0x000fec000383ffff */
.L_x_8078:
[----:B0-----:R0:W1:Y:S02]  /*204e0*/  SYNCS.PHASECHK.TRANS64.TRYWAIT P0, [R18+URZ+0x28c20], R0 ;  /* 0x028c2000120075a7 */ /* 0x001064000800017f */
[----:B-1----:R-:W-:Y:S05]  /*204f0*/  @!P0 NANOSLEEP.SYNCS 0x989680 ;  /* 0x009896800000895d */ /* 0x002fea0003900000 */
[----:B------:R-:W1:Y:S02]  /*20500*/  @!P0 SYNCS.PHASECHK.TRANS64 P0, [R18+URZ+0x28c20], R0 ;  /* 0x028c2000120085a7 */ /* 0x000e64000800007f */
[----:B-1----:R-:W-:Y:S05]  /*20510*/  @!P0 BRA `(.L_x_8078) ;  /* 0xfffffffc00f08947 */ /* 0x002fea000383ffff */
[----:B------:R-:W-:Y:S05]  /*20520*/  BRA `(.L_x_8241) ;  /* 0xffffff9c00947947 */ /* 0x000fea000383ffff */
.L_x_8082:
[----:B0-----:R0:W1:Y:S02]  /*20530*/  SYNCS.PHASECHK.TRANS64.TRYWAIT P0, [R0+URZ+0x28c60], R2 ;  /* 0x028c6002000075a7 */ /* 0x001064000800017f */
[----:B-1----:R-:W-:Y:S05]  /*20540*/  @!P0 NANOSLEEP.SYNCS 0x989680 ;  /* 0x009896800000895d */ /* 0x002fea0003900000 */
[----:B------:R-:W1:Y:S02]  /*20550*/  @!P0 SYNCS.PHASECHK.TRANS64 P0, [R0+URZ+0x28c60], R2 ;  /* 0x028c6002000085a7 */ /* 0x000e64000800007f */
[----:B-1----:R-:W-:Y:S05]  /*20560*/  @!P0 BRA `(.L_x_8082) ;  /* 0xfffffffc00f08947 */ /* 0x002fea000383ffff */
[----:B------:R-:W-:Y:S05]  /*20570*/  BRA `(.L_x_8242) ;  /* 0xffffff9c00b87947 */ /* 0x000fea000383ffff */
.L_x_8101:
[----:B-1----:R1:W2:Y:S02]  /*20580*/  SYNCS.PHASECHK.TRANS64.TRYWAIT P0, [R2+URZ+0x28c40], R6 ;  /* 0x028c4006020075a7 */ /* 0x0022a4000800017f */
[----:B--2---:R-:W-:Y:S05]  /*20590*/  @!P0 NANOSLEEP.SYNCS 0x989680 ;  /* 0x009896800000895d */ /* 0x004fea0003900000 */
[----:B------:R-:W2:Y:S02]  /*205a0*/  @!P0 SYNCS.PHASECHK.TRANS64 P0, [R2+URZ+0x28c40], R6 ;  /* 0x028c4006020085a7 */ /* 0x000ea4000800007f */
[----:B--2---:R-:W-:Y:S05]  /*205b0*/  @!P0 BRA `(.L_x_8101) ;  /* 0xfffffffc00f08947 */ /* 0x004fea000383ffff */
[----:B------:R-:W-:Y:S05]  /*205c0*/  BRA `(.L_x_8243) ;  /* 0xffffffa800d07947 */ /* 0x000fea000383ffff */
.L_x_8106:
[----:B0-----:R0:W2:Y:S02]  /*205d0*/  SYNCS.PHASECHK.TRANS64.TRYWAIT P0, [R2+URZ+0x28c60], R6 ;  /* 0x028c6006020075a7 */ /* 0x0010a4000800017f */
[----:B--2---:R-:W-:Y:S05]  /*205e0*/  @!P0 NANOSLEEP.SYNCS 0x989680 ;  /* 0x009896800000895d */ /* 0x004fea0003900000 */
[----:B------:R-:W2:Y:S02]  /*205f0*/  @!P0 SYNCS.PHASECHK.TRANS64 P0, [R2+URZ+0x28c60], R6 ;  /* 0x028c6006020085a7 */ /* 0x000ea4000800007f */
[----:B--2---:R-:W-:Y:S05]  /*20600*/  @!P0 BRA `(.L_x_8106) ;  /* 0xfffffffc00f08947 */ /* 0x004fea000383ffff */
[----:B------:R-:W-:Y:S05]  /*20610*/  BRA `(.L_x_8244) ;  /* 0xffffffac00507947 */ /* 0x000fea000383ffff */
.L_x_8121:
[----:B-1----:R1:W2:Y:S02]  /*20620*/  SYNCS.PHASECHK.TRANS64.TRYWAIT P0, [R2+URZ+0x28c40], R3 ;  /* 0x028c4003020075a7 */ /* 0x0022a4000800017f */
[----:B--2---:R-:W-:Y:S05]  /*20630*/  @!P0 NANOSLEEP.SYNCS 0x989680 ;  /* 0x009896800000895d */ /* 0x004fea0003900000 */
[----:B------:R-:W2:Y:S02]  /*20640*/  @!P0 SYNCS.PHASECHK.TRANS64 P0, [R2+URZ+0x28c40], R3 ;  /* 0x028c4003020085a7 */ /* 0x000ea4000800007f */
[----:B--2---:R-:W-:Y:S05]  /*20650*/  @!P0 BRA `(.L_x_8121) ;  /* 0xfffffffc00f08947 */ /* 0x004fea000383ffff */
[----:B------:R-:W-:Y:S05]  /*20660*/  BRA `(.L_x_8245) ;  /* 0xffffffb800307947 */ /* 0x000fea000383ffff */
.L_x_8126:
[----:B0-----:R0:W2:Y:S02]  /*20670*/  SYNCS.PHASECHK.TRANS64.TRYWAIT P0, [R2+URZ+0x28c60], R3 ;  /* 0x028c6003020075a7 */ /* 0x0010a4000800017f */
[----:B--2---:R-:W-:Y:S05]  /*20680*/  @!P0 NANOSLEEP.SYNCS 0x989680 ;  /* 0x009896800000895d */ /* 0x004fea0003900000 */
[----:B------:R-:W2:Y:S02]  /*20690*/  @!P0 SYNCS.PHASECHK.TRANS64 P0, [R2+URZ+0x28c60], R3 ;  /* 0x028c6003020085a7 */ /* 0x000ea4000800007f */
[----:B--2---:R-:W-:Y:S05]  /*206a0*/  @!P0 BRA `(.L_x_8126) ;  /* 0xfffffffc00f08947 */ /* 0x004fea000383ffff */
[----:B------:R-:W-:Y:S05]  /*206b0*/  BRA `(.L_x_8246) ;  /* 0xffffffb800ac7947 */ /* 0x000fea000383ffff */
.L_x_8141:
[----:B-1----:R1:W2:Y:S02]  /*206c0*/  SYNCS.PHASECHK.TRANS64.TRYWAIT P0, [R3+URZ+0x28c40], R2 ;  /* 0x028c4002030075a7 */ /* 0x0022a4000800017f */
[----:B--2---:R-:W-:Y:S05]  /*206d0*/  @!P0 NANOSLEEP.SYNCS 0x989680 ;  /* 0x009896800000895d */ /* 0x004fea0003900000 */
[----:B------:R-:W2:Y:S02]  /*206e0*/  @!P0 SYNCS.PHASECHK.TRANS64 P0, [R3+URZ+0x28c40], R2 ;  /* 0x028c4002030085a7 */ /* 0x000ea4000800007f */
[----:B--2---:R-:W-:Y:S05]  /*206f0*/  @!P0 BRA `(.L_x_8141) ;  /* 0xfffffffc00f08947 */ /* 0x004fea000383ffff */
[----:B------:R-:W-:Y:S05]  /*20700*/  BRA `(.L_x_8247) ;  /* 0xffffffc4006c7947 */ /* 0x000fea000383ffff */
.L_x_8146:
[----:B--2---:R2:W3:Y:S02]  /*20710*/  SYNCS.PHASECHK.TRANS64.TRYWAIT P0, [R3+URZ+0x28c60], R2 ;  /* 0x028c6002030075a7 */ /* 0x0044e4000800017f */
[----:B---3--:R-:W-:Y:S05]  /*20720*/  @!P0 NANOSLEEP.SYNCS 0x989680 ;  /* 0x009896800000895d */ /* 0x008fea0003900000 */
[----:B------:R-:W3:Y:S02]  /*20730*/  @!P0 SYNCS.PHASECHK.TRANS64 P0, [R3+URZ+0x28c60], R2 ;  /* 0x028c6002030085a7 */ /* 0x000ee4000800007f */
[----:B---3--:R-:W-:Y:S05]  /*20740*/  @!P0 BRA `(.L_x_8146) ;  /* 0xfffffffc00f08947 */ /* 0x008fea000383ffff */
[----:B------:R-:W-:Y:S05]  /*20750*/  BRA `(.L_x_8248) ;  /* 0xffffffc400ec7947 */ /* 0x000fea000383ffff */
.L_x_8162:
        /* <DEDUP_REMOVED lines=9> */
.L_x_8250:
[----:B------:R-:W-:Y:S05]  /*207f0*/  BSYNC B0 ;  /* 0x0000000000007941 */ /* 0x000fea0003800000 */
.L_x_8249:
        /* <DEDUP_REMOVED lines=9> */
.L_x_8251:
        /* <DEDUP_REMOVED lines=26> */
.L_x_8252:
        /* <DEDUP_REMOVED lines=8> */
.L_x_8253:
        /* <DEDUP_REMOVED lines=8> */
.L_x_8254:
        /* <DEDUP_REMOVED lines=8> */
.L_x_8255:
        /* <DEDUP_REMOVED lines=8> */
.L_x_8256:
        /* <DEDUP_REMOVED lines=9> */
.L_x_8257:
[----:B------:R-:W-:Y:S01]  /*20cc0*/  IMAD.MOV.U32 R9, RZ, RZ, R14 ;  /* 0x000000ffff097224 */ /* 0x000fe200078e000e */
[----:B------:R-:W-:Y:S06]  /*20cd0*/  BRA `(.L_x_8258) ;  /* 0xffffffd0002c7947 */ /* 0x000fec000383ffff */
.L_x_8165:
        /* <DEDUP_REMOVED lines=8> */
.L_x_8260:
[----:B------:R-:W-:Y:S05]  /*20d60*/  BSYNC B0 ;  /* 0x0000000000007941 */ /* 0x000fea0003800000 */
.L_x_8259:
        /* <DEDUP_REMOVED lines=10> */
.L_x_8261:
        /* <DEDUP_REMOVED lines=8> */
.L_x_8262:
        /* <DEDUP_REMOVED lines=8> */
.L_x_8263:
        /* <DEDUP_REMOVED lines=8> */
.L_x_8264:
        /* <DEDUP_REMOVED lines=9> */
.L_x_8265:
[----:B------:R-:W-:Y:S01]  /*21020*/  IMAD.MOV.U32 R9, RZ, RZ, R14 ;  /* 0x000000ffff097224 */ /* 0x000fe200078e000e */
[----:B------:R-:W-:Y:S06]  /*21030*/  BRA `(.L_x_8266) ;  /* 0xffffffd000007947 */ /* 0x000fec000383ffff */
.L_x_8167:
[----:B------:R-:W-:Y:S01]  /*21040*/  BSSY B0, `(.L_x_8267) ;  /* 0x0000006000007945 */ /* 0x000fe20003800000 */
[----:B------:R-:W-:Y:S01]  /*21050*/  PLOP3.LUT P6, PT, P6, PT, PT, 0x8, 0x0 ;  /* 0x000000000000781c */ /* 0x000fe200037ce170 */
[----:B------:R-:W-:-:S12]  /*21060*/  IMAD.MOV.U32 R15, RZ, RZ, -0x1 ;  /* 0xffffffffff0f7424 */ /* 0x000fd800078e00ff */
[----:B0-----:R-:W-:Y:S05]  /*21070*/  WARPSYNC.COLLECTIVE R15, `(.L_x_8268) ;  /* 0x000000000f087348 */ /* 0x001fea0003c00000 */
[----:B------:R-:W-:Y:S01]  /*21080*/  VOTE.ANY R14, PT, P6 ;  /* 0x00000000000e7806 */ /* 0x000fe200030e0100 */
[----:B0-----:R-:W-:Y:S06]  /*21090*/  ENDCOLLECTIVE ;  /* 0x000000000000791b */ /* 0x001fec0003800000 */
.L_x_8268:
[----:B------:R-:W-:Y:S05]  /*210a0*/  BSYNC B0 ;  /* 0x0000000000007941 */ /* 0x000fea0003800000 */
.L_x_8267:
        /* <DEDUP_REMOVED lines=10> */
.L_x_8269:
[----:B------:R-:W-:Y:S02]  /*21150*/  IMAD.MOV.U32 R13, RZ, RZ, R6 ;  /* 0x000000ffff0d7224 */ /* 0x000fe400078e0006 */
[----:B------:R-:W-:-:S07]  /*21160*/  IMAD.MOV.U32 R4, RZ, RZ, R14 ;  /* 0x000000ffff047224 */ /* 0x000fce00078e000e */
[----:B------:R-:W-:Y:S05]  /*21170*/  WARPSYNC.COLLECTIVE R15, `(.L_x_8270) ;  /* 0x000000000f087348 */ /* 0x000fea0003c00000 */
[----:B------:R0:W1:Y:S02]  /*21180*/  SHFL.IDX P6, R14, R13, R12, R11 ;  /* 0x0000000c0d0e7389 */ /* 0x00006400000c000b */
[----:B01----:R-:W-:Y:S01]  /*21190*/  ENDCOLLECTIVE ;  /* 0x000000000000791b */ /* 0x003fe20003800000 */
.L_x_8270:
[----:B------:R-:W-:Y:S02]  /*211a0*/  IMAD.MOV.U32 R6, RZ, RZ, R14 ;  /* 0x000000ffff067224 */ /* 0x000fe400078e000e */
[----:B------:R-:W-:-:S05]  /*211b0*/  IMAD.IADD R10, R7, 0x1, R10 ;  /* 0x00000001070a7824 */ /* 0x000fca00078e020a */
[----:B------:R0:W-:Y:S01]  /*211c0*/  STL [R1+0xc], R10 ;  /* 0x00000c0a01007387 */ /* 0x0001e20000100800 */
[----:B------:R-:W-:Y:S05]  /*211d0*/  BRA `(.L_x_8271) ;  /* 0xffffffcc00e07947 */ /* 0x000fea000383ffff */
.L_x_8169:
        /* <DEDUP_REMOVED lines=8> */
.L_x_8273:
[----:B------:R-:W-:Y:S05]  /*21260*/  BSYNC B0 ;  /* 0x0000000000007941 */ /* 0x000fea0003800000 */
.L_x_8272:
[----:B------:R-:W-:Y:S01]  /*21270*/  IMAD.MOV.U32 R8, RZ, RZ, R14 ;  /* 0x000000ffff087224 */ /* 0x000fe200078e000e */
[----:B------:R-:W-:Y:S06]  /*21280*/  BRA `(.L_x_8168) ;  /* 0xffffffcc00cc7947 */ /* 0x000fec000383ffff */
.L_x_8175:
[----:B0-----:R0:W1:Y:S02]  /*21290*/  SYNCS.PHASECHK.TRANS64.TRYWAIT P0, [R0+URZ+0x28c20], R3 ;  /* 0x028c2003000075a7 */ /* 0x001064000800017f */
[----:B-1----:R-:W-:Y:S05]  /*212a0*/  @!P0 NANOSLEEP.SYNCS 0x989680 ;  /* 0x009896800000895d */ /* 0x002fea0003900000 */
[----:B------:R-:W1:Y:S02]  /*212b0*/  @!P0 SYNCS.PHASECHK.TRANS64 P0, [R0+URZ+0x28c20], R3 ;  /* 0x028c2003000085a7 */ /* 0x000e64000800007f */
[----:B-1----:R-:W-:Y:S05]  /*212c0*/  @!P0 BRA `(.L_x_8175) ;  /* 0xfffffffc00f08947 */ /* 0x002fea000383ffff */
[----:B------:R-:W-:Y:S05]  /*212d0*/  BRA `(.L_x_8274) ;  /* 0xffffffd800687947 */ /* 0x000fea000383ffff */
.L_x_8176:
        /* <DEDUP_REMOVED lines=11> */
.L_x_8276:
[----:B------:R-:W-:Y:S05]  /*21390*/  BSYNC B0 ;  /* 0x0000000000007941 */ /* 0x000fea0003800000 */
.L_x_8275:
[----:B------:R-:W-:Y:S05]  /*213a0*/  BRA `(.L_x_8277) ;  /* 0xffffffd800507947 */ /* 0x000fea000383ffff */
.L_x_8177:
[----:B------:R-:W-:Y:S01]  /*213b0*/  BSSY B0, `(.L_x_8278) ;  /* 0x0000006000007945 */ /* 0x000fe20003800000 */
[----:B------:R-:W-:-:S07]  /*213c0*/  IMAD.MOV.U32 R15, RZ, RZ, -0x1 ;  /* 0xffffffffff0f7424 */ /* 0x000fce00078e00ff */
[----:B01----:R-:W-:Y:S05]  /*213d0*/  WARPSYNC.COLLECTIVE R15, `(.L_x_8279) ;  /* 0x000000000f0c7348 */ /* 0x003fea0003c00000 */
[----:B------:R-:W-:Y:S02]  /*213e0*/  ELECT P6, UR62, PT ;  /* 0x00000000003e782f */ /* 0x000fe400038c0000 */
[----:B------:R-:W-:Y:S01]  /*213f0*/  MOV R14, UR62 ;  /* 0x0000003e000e7c02 */ /* 0x000fe20008000f00 */
[----:B01----:R-:W-:Y:S10]  /*21400*/  ENDCOLLECTIVE ;  /* 0x000000000000791b */ /* 0x003ff40003800000 */
.L_x_8279:
[----:B------:R-:W-:Y:S05]  /*21410*/  BSYNC B0 ;  /* 0x0000000000007941 */ /* 0x000fea0003800000 */
.L_x_8278:
[----:B------:R-:W-:Y:S05]  /*21420*/  BRA `(.L_x_8280) ;  /* 0xffffffd800447947 */ /* 0x000fea000383ffff */
.L_x_8179:
[----:B0-----:R0:W1:Y:S02]  /*21430*/  SYNCS.PHASECHK.TRANS64.TRYWAIT P0, [R6+URZ], R5 ;  /* 0x00000005060075a7 */ /* 0x001064000800017f */
[----:B-1----:R-:W-:Y:S05]  /*21440*/  @!P0 NANOSLEEP.SYNCS 0x989680 ;  /* 0x009896800000895d */ /* 0x002fea0003900000 */
[----:B------:R-:W1:Y:S02]  /*21450*/  @!P0 SYNCS.PHASECHK.TRANS64 P0, [R6+URZ], R5 ;  /* 0x00000005060085a7 */ /* 0x000e64000800007f */
[----:B-1----:R-:W-:Y:S05]  /*21460*/  @!P0 BRA `(.L_x_8179) ;  /* 0xfffffffc00f08947 */ /* 0x002fea000383ffff */
[----:B------:R-:W-:Y:S05]  /*21470*/  BRA `(.L_x_8281) ;  /* 0xffffffd800807947 */ /* 0x000fea000383ffff */
.L_x_8180:
[----:B-1----:R1:W2:Y:S02]  /*21480*/  SYNCS.PHASECHK.TRANS64.TRYWAIT P0, [R7+URZ], R2 ;  /* 0x00000002070075a7 */ /* 0x0022a4000800017f */
[----:B--2---:R-:W-:Y:S05]  /*21490*/  @!P0 NANOSLEEP.SYNCS 0x989680 ;  /* 0x009896800000895d */ /* 0x004fea0003900000 */
[----:B------:R-:W2:Y:S02]  /*214a0*/  @!P0 SYNCS.PHASECHK.TRANS64 P0, [R7+URZ], R2 ;  /* 0x00000002070085a7 */ /* 0x000ea4000800007f */
[----:B--2---:R-:W-:Y:S05]  /*214b0*/  @!P0 BRA `(.L_x_8180) ;  /* 0xfffffffc00f08947 */ /* 0x004fea000383ffff */
[----:B------:R-:W-:Y:S05]  /*214c0*/  BRA `(.L_x_8282) ;  /* 0xffffffd800747947 */ /* 0x000fea000383ffff */
.L_x_8182:
[----:B--2---:R2:W3:Y:S02]  /*214d0*/  SYNCS.PHASECHK.TRANS64.TRYWAIT P0, [R4+URZ], R5 ;  /* 0x00000005040075a7 */ /* 0x0044e4000800017f */
[----:B---3--:R-:W-:Y:S05]  /*214e0*/  @!P0 NANOSLEEP.SYNCS 0x989680 ;  /* 0x009896800000895d */ /* 0x008fea0003900000 */
[----:B------:R-:W3:Y:S02]  /*214f0*/  @!P0 SYNCS.PHASECHK.TRANS64 P0, [R4+URZ], R5 ;  /* 0x00000005040085a7 */ /* 0x000ee4000800007f */
[----:B---3--:R-:W-:Y:S05]  /*21500*/  @!P0 BRA `(.L_x_8182) ;  /* 0xfffffffc00f08947 */ /* 0x008fea000383ffff */
[----:B------:R-:W-:Y:S05]  /*21510*/  BRA `(.L_x_8283) ;  /* 0xffffffd8007c7947 */ /* 0x000fea000383ffff */
.L_x_8284:
        /* <DEDUP_REMOVED lines=14> */
.L_x_15185:


//--------------------- .text._ZN7cutlass13device_kernelIN5flash11enable_sm90INS1_16FlashAttnFwdSm90INS1_25CollectiveMainloopFwdSm90ILi2EN4cute5tupleIJNS5_1CILi1EEES8_S8_EEENS6_IJNS7_ILi64EEESA_SA_EEELi512ENS_6half_tEfNS_4arch4Sm90ELb1ELb0ELb1ELb1ELb0ELb0ELb1ELb0ELb0ELb1ELb1ELb0EEENS1_21CollectiveEpilogueFwdINS6_IJSA_NS7_ILi512EEESA_EEES9_SC_SE_Li256ELb1ELb1ELb1ELb0EEENS1_36VarlenDynamicPersistentTileSchedulerILi64ELi64ELi256ELi128ELb1ELb1ELb1ELb1ELb1ELb1EEEEEEEEEvNT_6ParamsE --------------------------
	.section	.text._ZN7cutlass13device_kernelIN5flash11enable_sm90INS1_16FlashAttnFwdSm90INS1_25CollectiveMainloopFwdSm90ILi2EN4cute5tupleIJNS5_1CILi1EEES8_S8_EEENS6_IJNS7_ILi64EEESA_SA_EEELi512ENS_6half_tEfNS_4arch4Sm90ELb1ELb0ELb1ELb1ELb0ELb0ELb1ELb0ELb0ELb1ELb1ELb0EEENS1_21CollectiveEpilogueFwdINS6_IJSA_NS7_ILi512EEESA_EEES9_SC_SE_Li256ELb1ELb1ELb1ELb0EEENS1_36VarlenDynamicPersistentTileSchedulerILi64ELi64ELi256ELi128ELb1ELb1ELb1ELb1ELb1ELb1EEEEEEEEEvNT_6ParamsE,"ax",@progbits
	.align	128
.text._ZN7cutlass13device_kernelIN5flash11enable_sm90INS1_16FlashAttnFwdSm90INS1_25CollectiveMainloopFwdSm90ILi2EN4cute5tupleIJNS5_1CILi1EEES8_S8_EEENS6_IJNS7_ILi64EEESA_SA_EEELi512ENS_6half_tEfNS_4arch4Sm90ELb1ELb0ELb1ELb1ELb0ELb0ELb1ELb0ELb0ELb1ELb1ELb0EEENS1_21CollectiveEpilogueFwdINS6_IJSA_NS7_ILi512EEESA_EEES9_SC_SE_Li256ELb1ELb1ELb1ELb0EEENS1_36VarlenDynamicPersistentTileSchedulerILi64ELi64ELi256ELi128ELb1ELb1ELb1ELb1ELb1ELb1EEEEEEEEEvNT_6ParamsE:
        .type           _ZN7cutlass13device_kernelIN5flash11enable_sm90INS1_16FlashAttnFwdSm90INS1_25CollectiveMainloopFwdSm90ILi2EN4cute5tupleIJNS5_1CILi1EEES8_S8_EEENS6_IJNS7_ILi64EEESA_SA_EEELi512ENS_6half_tEfNS_4arch4Sm90ELb1ELb0ELb1ELb1ELb0ELb0ELb1ELb0ELb0ELb1ELb1ELb0EEENS1_21CollectiveEpilogueFwdINS6_IJSA_NS7_ILi512EEESA_EEES9_SC_SE_Li256ELb1ELb1ELb1ELb0EEENS1_36VarlenDynamicPersistentTileSchedulerILi64ELi64ELi256ELi128ELb1ELb1ELb1ELb1ELb1ELb1EEEEEEEEEvNT_6ParamsE,@function
        .size           _ZN7cutlass13device_kernelIN5flash11enable_sm90INS1_16FlashAttnFwdSm90INS1_25CollectiveMainloopFwdSm90ILi2EN4cute5tupleIJNS5_1CILi1EEES8_S8_EEENS6_IJNS7_ILi64EEESA_SA_EEELi512ENS_6half_tEfNS_4arch4Sm90ELb1ELb0ELb1ELb1ELb0ELb0ELb1ELb0ELb0ELb1ELb1ELb0EEENS1_21CollectiveEpilogueFwdINS6_IJSA_NS7_ILi512EEESA_EEES9_SC_SE_Li256ELb1ELb1ELb1ELb0EEENS1_36VarlenDynamicPersistentTileSchedulerILi64ELi64ELi256ELi128ELb1ELb1ELb1ELb1ELb1ELb1EEEEEEEEEvNT_6ParamsE,(.L_x_15186 - _ZN7cutlass13device_kernelIN5flash11enable_sm90INS1_16FlashAttnFwdSm90INS1_25CollectiveMainloopFwdSm90ILi2EN4cute5tupleIJNS5_1CILi1EEES8_S8_EEENS6_IJNS7_ILi64EEESA_SA_EEELi512ENS_6half_tEfNS_4arch4Sm90ELb1ELb0ELb1ELb1ELb0ELb0ELb1ELb0ELb0ELb1ELb1ELb0EEENS1_21CollectiveEpilogueFwdINS6_IJSA_NS7_ILi512EEESA_EEES9_SC_SE_Li256ELb1ELb1ELb1ELb0EEENS1_36VarlenDynamicPersistentTileSchedulerILi64ELi64ELi256ELi128ELb1ELb1ELb1ELb1ELb1ELb1EEEEEEEEEvNT_6ParamsE)
        .other          _ZN7cutlass13device_kernelIN5flash11enable_sm90INS1_16FlashAttnFwdSm90INS1_25CollectiveMainloopFwdSm90ILi2EN4cute5tupleIJNS5_1CILi1EEES8_S8_EEENS6_IJNS7_ILi64EEESA_SA_EEELi512ENS_6half_tEfNS_4arch4Sm90ELb1ELb0ELb1ELb1ELb0ELb0ELb1ELb0ELb0ELb1ELb1ELb0EEENS1_21CollectiveEpilogueFwdINS6_IJSA_NS7_ILi512EEESA_EEES9_SC_SE_Li256ELb1ELb1ELb1ELb0EEENS1_36VarlenDynamicPersistentTileSchedulerILi64ELi64ELi256ELi128ELb1ELb1ELb1ELb1ELb1ELb1EEEEEEEEEvNT_6ParamsE,@"STO_CUDA_ENTRY STV_DEFAULT"
_ZN7cutlass13device_kernelIN5flash11enable_sm90INS1_16FlashAttnFwdSm90INS1_25CollectiveMainloopFwdSm90ILi2EN4cute5tupleIJNS5_1CILi1EEES8_S8_EEENS6_IJNS7_ILi64EEESA_SA_EEELi512ENS_6half_tEfNS_4arch4Sm90ELb1ELb0ELb1ELb1ELb0ELb0ELb1ELb0ELb0ELb1ELb1ELb0EEENS1_21CollectiveEpilogueFwdINS6_IJSA_NS7_ILi512EEESA_EEES9_SC_SE_Li256ELb1ELb1ELb1ELb0EEENS1_36VarlenDynamicPersistentTileSchedulerILi64ELi64ELi256ELi128ELb1ELb1ELb1ELb1ELb1ELb1EEEEEEEEEvNT_6ParamsE:
        /* <DEDUP_REMOVED lines=18> */
.L_x_8286:
[----:B------:R-:W-:Y:S05]  /*0120*/  BSYNC B0 ;  /* 0x0000000000007941 */ /* 0x000fea0003800000 */
.L_x_8285:
        /* <DEDUP_REMOVED lines=39> */
.L_x_8287:
        /* <DEDUP_REMOVED lines=22> */
.L_x_8288:
        /* <DEDUP_REMOVED lines=18> */
.L_x_8289:
        /* <DEDUP_REMOVED lines=22> */
.L_x_8290:
        /* <DEDUP_REMOVED lines=22> */
.L_x_8291:
[----:B------:R-:W-:Y:S01]  /*08e0*/  PLOP3.LUT P0, PT, PT, PT, UP0, 0x80, 0x0 ;  /* 0x000000000000781c */ /* 0x000fe20003f0f008 */
[----:B------:R-:W-:Y:S01]  /*08f0*/  UMOV UR36, 0x1 ;  /* 0x0000000100247882 */ /* 0x000fe20000000000 */
[----:B------:R-:W-:Y:S01]  /*0900*/  NOP ;  /* 0x0000000000007918 */ /* 0x000fe20000000000 */
[----:B------:R-:W-:Y:S01]  /*0910*/  USEL UR36, UR36, 0x2, !UP0 ;  /* 0x0000000224247887 */ /* 0x000fe2000c000000 */
[----:B------:R-:W-:Y:S01]  /*0920*/  ULDC.64 UR38, c[0x0][0x208] ;  /* 0x0000820000267ab9 */ /* 0x000fe20000000a00 */
[----:B0123--:R-:W-:Y:S08]  /*0930*/  BAR.SYNC.DEFER_BLOCKING 0x0 ;  /* 0x0000000000007b1d */ /* 0x00fff00000010000 */
[----:B------:R-:W-:Y:S05]  /*0940*/  @!P0 BRA `(.L_x_8292) ;  /* 0x0000012000d48947 */ /* 0x000fea0003800000 */
.L_x_8293:
        /* <DEDUP_REMOVED lines=25> */
[----:B------:R-:W-:-:S03]  /*0ae0*/  UMOV UR40, URZ ;  /* 0x0000003f00287c82 */ /* 0x000fc60008000000 */
[CC--:B------:R-:W-:Y:S02]  /*0af0*/  LEA.HI R2, R3.reuse, R6.reuse, RZ, 0x4 ;  /* 0x0000000603027211 */ /* 0x0c0fe400078f20ff */
[CC--:B------:R-:W-:Y:S02]  /*0b00*/  LEA.HI R4, R3.reuse, R6.reuse, RZ, 0x5 ;  /* 0x0000000603047211 */ /* 0x0c0fe400078f28ff */
[CC--:B------:R-:W-:Y:S02]  /*0b10*/  LEA.HI R0, R3.reuse, R6.reuse, RZ, 0x7 ;  /* 0x0000000603007211 */ /* 0x0c0fe400078f38ff */
[CC--:B------:R-:W-:Y:S02]  /*0b20*/  LEA.HI R9, R3.reuse, R6.reuse, RZ, 0x3 ;  /* 0x0000000603097211 */ /* 0x0c0fe400078f18ff */
[----:B------:R-:W-:Y:S02]  /*0b30*/  LEA.HI R10, R3, R6, RZ, 0x2 ;  /* 0x00000006030a7211 */ /* 0x000fe400078f10ff */
[----:B------:R-:W-:-:S02]  /*0b40*/  SHF.R.S32.HI R7, RZ, 0x4, R2 ;  /* 0x00000004ff077819 */ /* 0x000fc40000011402 */
[C---:B------:R-:W-:Y:S02]  /*0b50*/  LOP3.LUT R3, R2.reuse, 0xfffffff0, RZ, 0xc0, !PT ;  /* 0xfffffff002037812 */ /* 0x040fe400078ec0ff */
[--C-:B------:R-:W-:Y:S02]  /*0b60*/  SHF.R.S32.HI R5, RZ, 0x5, R4.reuse ;  /* 0x00000005ff057819 */ /* 0x100fe40000011404 */
[----:B------:R-:W-:Y:S02]  /*0b70*/  SHF.R.S32.HI R8, RZ, 0x1f, R4 ;  /* 0x0000001fff087819 */ /* 0x000fe40000011404 */
[----:B------:R-:W-:Y:S01]  /*0b80*/  LEA.HI R4, R2, R7, RZ, 0x1 ;  /* 0x0000000702047211 */ /* 0x000fe200078f08ff */
[----:B------:R-:W-:Y:S01]  /*0b90*/  IMAD.IADD R2, R6, 0x1, -R3 ;  /* 0x0000000106027824 */ /* 0x000fe200078e0a03 */
[----:B------:R-:W-:Y:S02]  /*0ba0*/  LOP3.LUT R13, R10, 0xfffffffc, RZ, 0xc0, !PT ;  /* 0xfffffffc0a0d7812 */ /* 0x000fe400078ec0ff */
[----:B------:R-:W-:-:S02]  /*0bb0*/  LOP3.LUT R4, R4, 0x1ffffffe, RZ, 0xc0, !PT ;  /* 0x1ffffffe04047812 */ /* 0x000fc400078ec0ff */
[----:B------:R-:W-:Y:S01]  /*0bc0*/  SHF.R.S32.HI R3, RZ, 0x1f, R2 ;  /* 0x0000001fff037819 */ /* 0x000fe20000011402 */
[----:B------:R-:W-:Y:S01]  /*0bd0*/  IMAD.IADD R13, R6, 0x1, -R13 ;  /* 0x00000001060d7824 */ /* 0x000fe200078e0a0d */
[----:B------:R-:W-:Y:S01]  /*0be0*/  LOP3.LUT R11, R9, 0xfffffff8, RZ, 0xc0, !PT ;  /* 0xfffffff8090b7812 */ /* 0x000fe200078ec0ff */
[----:B------:R-:W-:Y:S01]  /*0bf0*/  IMAD.IADD R4, R7, 0x1, -R4 ;  /* 0x0000000107047824 */ /* 0x000fe200078e0a04 */
[----:B------:R-:W-:Y:S02]  /*0c00*/  LEA.HI R8, R8, R5, RZ, 0x2 ;  /* 0x0000000508087211 */ /* 0x000fe400078f10ff */
[----:B------:R-:W-:Y:S01]  /*0c10*/  LOP3.LUT R9, R0, 0xffffff80, RZ, 0xc0, !PT ;  /* 0xffffff8000097812 */ /* 0x000fe200078ec0ff */
[----:B------:R-:W-:Y:S01]  /*0c20*/  IMAD.IADD R17, R6, 0x1, -R11 ;  /* 0x0000000106117824 */ /* 0x000fe200078e0a0b */
[----:B------:R-:W-:Y:S01]  /*0c30*/  LEA.HI R7, R3, R2, RZ, 0x3 ;  /* 0x0000000203077211 */ /* 0x000fe200078f18ff */
[----:B------:R-:W-:Y:S01]  /*0c40*/  IMAD.SHL.U32 R4, R4, 0x8, RZ ;  /* 0x0000000804047824 */ /* 0x000fe200078e00ff */
[----:B------:R-:W-:Y:S01]  /*0c50*/  SHF.R.S32.HI R233, RZ, 0x7, R0 ;  /* 0x00000007ffe97819 */ /* 0x000fe20000011400 */
[----:B------:R-:W-:Y:S01]  /*0c60*/  IMAD.IADD R9, R6, 0x1, -R9 ;  /* 0x0000000106097824 */ /* 0x000fe200078e0a09 */
[----:B------:R-:W-:Y:S01]  /*0c70*/  LOP3.LUT R8, R8, 0x3ffffc, RZ, 0xc0, !PT ;  /* 0x003ffffc08087812 */ /* 0x000fe200078ec0ff */
[----:B------:R-:W-:Y:S01]  /*0c80*/  IMAD.SHL.U32 R17, R17, 0x8, RZ ;  /* 0x0000000811117824 */ /* 0x000fe200078e00ff */
[----:B------:R-:W-:Y:S01]  /*0c90*/  LEA.HI R6, R13, R13, RZ, 0x1 ;  /* 0x0000000d0d067211 */ /* 0x000fe200078f08ff */
[----:B------:R-:W-:Y:S01]  /*0ca0*/  IMAD R15, R233, 0x100, R2 ;  /* 0x00000100e90f7824 */ /* 0x000fe200078e0202 */
[----:B------:R-:W-:Y:S01]  /*0cb0*/  LOP3.LUT R11, R7, 0xfffffff8, RZ, 0xc0, !PT ;  /* 0xfffffff8070b7812 */ /* 0x000fe200078ec0ff */
[----:B------:R-:W-:Y:S01]  /*0cc0*/  IMAD.IADD R8, R5, 0x1, -R8 ;  /* 0x0000000105087824 */ /* 0x000fe200078e0a08 */
[----:B------:R-:W-:Y:S01]  /*0cd0*/  LOP3.LUT R10, R6, 0x1ffffffe, RZ, 0xc0, !PT ;  /* 0x1ffffffe060a7812 */ /* 0x000fe200078ec0ff */
[----:B------:R-:W-:Y:S01]  /*0ce0*/  IMAD.SHL.U32 R7, R7, 0x40, RZ ;  /* 0x0000004007077824 */ /* 0x000fe200078e00ff */
[----:B------:R-:W-:Y:S01]  /*0cf0*/  SHF.R.S32.HI R6, RZ, 0x1f, R9 ;  /* 0x0000001fff067819 */ /* 0x000fe20000011409 */
[----:B------:R-:W-:Y:S01]  /*0d00*/  IMAD.IADD R11, R2, 0x1, -R11 ;  /* 0x00000001020b7824 */ /* 0x000fe200078e0a0b */
[----:B------:R-:W-:Y:S01]  /*0d10*/  LEA.HI R0, R0, R233, RZ, 0x1 ;  /* 0x000000e900007211 */ /* 0x000fe200078f08ff */
[----:B------:R-:W-:Y:S01]  /*0d20*/  IMAD R15, R8, 0x10, R15 ;  /* 0x00000010080f7824 */ /* 0x000fe200078e020f */
[----:B------:R-:W-:Y:S01]  /*0d30*/  LOP3.LUT R8, R7, 0x7ffffe00, RZ, 0xc0, !PT ;  /* 0x7ffffe0007087812 */ /* 0x000fe200078ec0ff */
[----:B------:R-:W-:Y:S01]  /*0d40*/  IMAD.SHL.U32 R7, R11, 0x40, RZ ;  /* 0x000000400b077824 */ /* 0x000fe200078e00ff */
[----:B------:R-:W-:Y:S01]  /*0d50*/  LEA.HI R3, R6, R9, RZ, 0x2 ;  /* 0x0000000906037211 */ /* 0x000fe200078f10ff */
[----:B------:R-:W-:Y:S01]  /*0d60*/  IMAD.IADD R13, R13, 0x1, -R10 ;  /* 0x000000010d0d7824 */ /* 0x000fe200078e0a0a */
[----:B------:R-:W-:Y:S01]  /*0d70*/  LOP3.LUT R0, R0, 0xfffffe, RZ, 0xc0, !PT ;  /* 0x00fffffe00007812 */ /* 0x000fe200078ec0ff */
[----:B------:R-:W-:Y:S01]  /*0d80*/  IMAD R8, R5, 0x400, R8 ;  /* 0x0000040005087824 */ /* 0x000fe200078e0208 */
[----:B------:R-:W-:Y:S01]  /*0d90*/  LOP3.LUT R10, R3, 0x7ffffffc, RZ, 0xc0, !PT ;  /* 0x7ffffffc030a7812 */ /* 0x000fe200078ec0ff */
[----:B------:R-:W-:Y:S01]  /*0da0*/  IMAD.U32 R5, R15, 0x40, R4 ;  /* 0x000000400f057824 */ /* 0x000fe200078e0004 */
[----:B------:R-:W-:Y:S01]  /*0db0*/  LOP3.LUT R7, R7, 0x1c0, RZ, 0xc0, !PT ;  /* 0x000001c007077812 */ /* 0x000fe200078ec0ff */
[----:B------:R-:W-:Y:S01]  /*0dc0*/  IMAD.IADD R0, R233, 0x1, -R0 ;  /* 0x00000001e9007824 */ /* 0x000fe200078e0a00 */
[--C-:B------:R-:W-:Y:S01]  /*0dd0*/  SHF.R.S32.HI R2, RZ, 0x2, R3.reuse ;  /* 0x00000002ff027819 */ /* 0x100fe20000011403 */
[----:B------:R-:W-:Y:S01]  /*0de0*/  IMAD.IADD R10, R9, 0x1, -R10 ;  /* 0x00000001090a7824 */ /* 0x000fe200078e0a0a */
[----:B------:R-:W-:Y:S01]  /*0df0*/  SHF.R.S32.HI R3, RZ, 0x1f, R3 ;  /* 0x0000001fff037819 */ /* 0x000fe20000011403 */
[----:B------:R0:W-:Y:S01]  /*0e00*/  STL [R1+0x70], R5 ;  /* 0x0000700501007387 */ /* 0x0001e20000100800 */
[----:B------:R-:W-:Y:S01]  /*0e10*/  LOP3.LUT R4, R7, 0x8, R4, 0xf8, !PT ;  /* 0x0000000807047812 */ /* 0x000fe200078ef804 */
[----:B------:R-:W-:Y:S01]  /*0e20*/  IMAD.SHL.U32 R189, R10, 0x2, RZ ;  /* 0x000000020abd7824 */ /* 0x000fe200078e00ff */
[----:B------:R-:W-:Y:S01]  /*0e30*/  SHF.R.U32.HI R7, RZ, 0x3, R7 ;  /* 0x00000003ff077819 */ /* 0x000fe20000011607 */
[----:B------:R-:W-:Y:S01]  /*0e40*/  VIADD R194, R17, 0x40 ;  /* 0x0000004011c27836 */ /* 0x000fe20000000000 */
[----:B------:R-:W-:Y:S01]  /*0e50*/  LEA.HI R3, R3, R2, RZ, 0x3 ;  /* 0x0000000203037211 */ /* 0x000fe200078f18ff */
[----:B------:R-:W-:Y:S01]  /*0e60*/  VIADD R193, R17, 0x80 ;  /* 0x0000008011c17836 */ /* 0x000fe20000000000 */
[----:B------:R-:W-:-:S02]  /*0e70*/  LOP3.LUT R7, R4, R7, RZ, 0x3c, !PT ;  /* 0x0000000704077212 */ /* 0x000fc400078e3cff */
[----:B------:R-:W-:Y:S01]  /*0e80*/  LEA.HI R6, R6, R9, RZ, 0x5 ;  /* 0x0000000906067211 */ /* 0x000fe200078f28ff */
[----:B0-----:R-:W-:Y:S01]  /*0e90*/  IMAD.SHL.U32 R5, R0, 0x100, RZ ;  /* 0x0000010000057824 */ /* 0x001fe200078e00ff */
[----:B------:R-:W-:Y:S01]  /*0ea0*/  LOP3.LUT R3, R3, 0xfffffff8, RZ, 0xc0, !PT ;  /* 0xfffffff803037812 */ /* 0x000fe200078ec0ff */
[----:B------:R-:W-:Y:S01]  /*0eb0*/  IMAD.IADD R7, R8, 0x1, R7 ;  /* 0x0000000108077824 */ /* 0x000fe200078e0207 */
[----:B------:R-:W-:Y:S01]  /*0ec0*/  R2P PR, R11, 0x6 ;  /* 0x000000060b007804 */ /* 0x000fe20000000000 */
[----:B------:R-:W-:Y:S01]  /*0ed0*/  IMAD.IADD R22, R189, 0x1, R5 ;  /* 0x00000001bd167824 */ /* 0x000fe200078e0205 */
[----:B------:R0:W-:Y:S01]  /*0ee0*/  STL [R1+0x6c], R5 ;  /* 0x00006c0501007387 */ /* 0x0001e20000100800 */
[----:B------:R-:W-:Y:S01]  /*0ef0*/  SHF.R.S32.HI R6, RZ, 0x5, R6 ;  /* 0x00000005ff067819 */ /* 0x000fe20000011406 */
[----:B------:R-:W-:Y:S01]  /*0f00*/  IMAD.IADD R3, R2, 0x1, -R3 ;  /* 0x0000000102037824 */ /* 0x000fe200078e0a03 */
[----:B------:R-:W-:Y:S01]  /*0f10*/  SEL R185, R185, 0xffffffe0, !P1 ;  /* 0xffffffe0b9b97807 */ /* 0x000fe20004800000 */
[C---:B------:R-:W-:Y:S01]  /*0f20*/  VIADD R226, R22.reuse, 0x10 ;  /* 0x0000001016e27836 */ /* 0x040fe20000000000 */
[----:B------:R-:W-:Y:S01]  /*0f30*/  SHF.R.S32.HI R0, RZ, 0x1f, R22 ;  /* 0x0000001fff007819 */ /* 0x000fe20000011416 */
[----:B------:R-:W-:-:S02]  /*0f40*/  VIADD R227, R22, 0x8 ;  /* 0x0000000816e37836 */ /* 0x000fc40000000000 */
[C---:B------:R-:W-:Y:S01]  /*0f50*/  VIADD R223, R22.reuse, 0x28 ;  /* 0x0000002816df7836 */ /* 0x040fe20000000000 */
[----:B------:R-:W-:Y:S01]  /*0f60*/  SHF.R.S32.HI R0, RZ, 0x1f, R226 ;  /* 0x0000001fff007819 */ /* 0x000fe200000114e2 */
[C---:B------:R-:W-:Y:S02]  /*0f70*/  VIADD R225, R22.reuse, 0x18 ;  /* 0x0000001816e17836 */ /* 0x040fe40000000000 */
[C---:B------:R-:W-:Y:S01]  /*0f80*/  VIADD R224, R22.reuse, 0x20 ;  /* 0x0000002016e07836 */ /* 0x040fe20000000000 */
[----:B------:R-:W-:Y:S01]  /*0f90*/  SHF.R.S32.HI R0, RZ, 0x1f, R223 ;  /* 0x0000001fff007819 */ /* 0x000fe200000114df */
[C---:B------:R-:W-:Y:S01]  /*0fa0*/  VIADD R220, R22.reuse, 0x40 ;  /* 0x0000004016dc7836 */ /* 0x040fe20000000000 */
[----:B------:R-:W-:Y:S01]  /*0fb0*/  SHF.R.S32.HI R4, RZ, 0x1f, R225 ;  /* 0x0000001fff047819 */ /* 0x000fe200000114e1 */
[----:B------:R-:W-:Y:S02]  /*0fc0*/  IMAD R23, R7, 0x2, R16 ;  /* 0x0000000207177824 */ /* 0x000fe400078e0210 */
[C---:B------:R-:W-:Y:S01]  /*0fd0*/  VIADD R222, R22.reuse, 0x30 ;  /* 0x0000003016de7836 */ /* 0x040fe20000000000 */
[----:B------:R-:W-:Y:S01]  /*0fe0*/  SHF.R.S32.HI R0, RZ, 0x1f, R220 ;  /* 0x0000001fff007819 */ /* 0x000fe200000114dc */
[----:B------:R-:W-:-:S02]  /*0ff0*/  VIADD R221, R22, 0x38 ;  /* 0x0000003816dd7836 */ /* 0x000fc40000000000 */
        /* <DEDUP_REMOVED lines=57> */
[----:B------:R-:W-:Y:S02]  /*1390*/  IMAD.MOV.U32 R2, RZ, RZ, RZ ;  /* 0x000000ffff027224 */ /* 0x000fe400078e00ff */
[----:B------:R-:W-:Y:S02]  /*13a0*/  IMAD R190, R13, 0x8, R18 ;  /* 0x000000080dbe7824 */ /* 0x000fe400078e0212 */
[----:B0-----:R-:W-:-:S07]  /*13b0*/  IMAD.IADD R185, R185, 0x1, R184 ;  /* 0x00000001b9b97824 */ /* 0x001fce00078e02b8 */
.L_x_8349:
[----:B------:R-:W-:Y:S01]  /*13c0*/  ULDC.64 UR6, c[0x0][0xd88] ;  /* 0x0003620000067ab9 */ /* 0x000fe20000000a00 */
[----:B------:R-:W-:Y:S01]  /*13d0*/  ULDC.64 UR8, c[0x0][0xb10] ;  /* 0x0002c40000087ab9 */ /* 0x000fe20000000a00 */
[----:B------:R-:W-:Y:S01]  /*13e0*/  UIMAD.WIDE UR6, UR5, 0x4, UR6 ;  /* 0x00000004050678a5 */ /* 0x000fe2000f8e0206 */
[----:B0-----:R-:W0:Y:S05]  /*13f0*/  LDC R188, c[0x0][0x288] ;  /* 0x0000a200ffbc7b82 */ /* 0x001e2a0000000800 */
[----:B-1234-:R-:W-:Y:S02]  /*1400*/  IMAD.U32 R8, RZ, RZ, UR6 ;  /* 0x00000006ff087e24 */ /* 0x01efe4000f8e00ff */
[----:B------:R-:W-:Y:S01]  /*1410*/  IMAD.U32 R9, RZ, RZ, UR7 ;  /* 0x00000007ff097e24 */ /* 0x000fe2000f8e00ff */
[----:B------:R-:W-:Y:S01]  /*1420*/  ULDC.64 UR6, c[0x0][0xb20] ;  /* 0x0002c80000067ab9 */ /* 0x000fe20000000a00 */
[----:B-----5:R-:W1:Y:S03]  /*1430*/  LDC.64 R12, c[0x0][0x418] ;  /* 0x00010600ff0c7b82 */ /* 0x020e660000000a00 */
[----:B------:R-:W2:Y:S01]  /*1440*/  LDG.E R191, desc[UR38][R8.64] ;  /* 0x0000002608bf7981 */ /* 0x000ea2000c1e1900 */
[----:B------:R-:W-:Y:S01]  /*1450*/  ISETP.NE.U32.AND P1, PT, RZ, UR6, PT ;  /* 0x00000006ff007c0c */ /* 0x000fe2000bf25070 */
[----:B------:R-:W-:Y:S01]  /*1460*/  IMAD.MOV.U32 R10, RZ, RZ, RZ ;  /* 0x000000ffff0a7224 */ /* 0x000fe200078e00ff */
[----:B------:R-:W-:-:S02]  /*1470*/  ISETP.NE.U32.AND P0, PT, RZ, UR8, PT ;  /* 0x00000008ff007c0c */ /* 0x000fc4000bf05070 */
[----:B------:R-:W-:Y:S01]  /*1480*/  ISETP.NE.AND.EX P1, PT, RZ, UR7, PT, P1 ;  /* 0x00000007ff007c0c */ /* 0x000fe2000bf25310 */
[----:B------:R-:W3:Y:S01]  /*1490*/  LDC R3, c[0x0][0x424] ;  /* 0x00010900ff037b82 */ /* 0x000ee20000000800 */
[----:B------:R-:W-:-:S07]  /*14a0*/  ISETP.NE.AND.EX P0, PT, RZ, UR9, PT, P0 ;  /* 0x00000009ff007c0c */ /* 0x000fce000bf05300 */
[----:B------:R-:W4:Y:S01]  /*14b0*/  LDC R14, c[0x0][0x2f0] ;  /* 0x0000bc00ff0e7b82 */ /* 0x000f220000000800 */
[----:B--2---:R-:W-:-:S03]  /*14c0*/  SHF.R.S32.HI R196, RZ, 0x1f, R191 ;  /* 0x0000001fffc47819 */ /* 0x004fc600000114bf */
[----:B------:R-:W-:-:S04]  /*14d0*/  @P1 LEA R4, P2, R191, UR6, 0x2 ;  /* 0x00000006bf041c11 */ /* 0x000fc8000f8410ff */
[C---:B------:R-:W-:Y:S02]  /*14e0*/  @P1 LEA.HI.X R5, R191.reuse, UR7, R196, 0x2, P2 ;  /* 0x00000007bf051c11 */ /* 0x040fe400090f14c4 */
[----:B------:R-:W-:-:S03]  /*14f0*/  @P0 LEA R8, P2, R191, UR8, 0x2 ;  /* 0x00000008bf080c11 */ /* 0x000fc6000f8410ff */
[----:B------:R2:W5:Y:S01]  /*1500*/  @P1 LDG.E R10, desc[UR38][R4.64] ;  /* 0x00000026040a1981 */ /* 0x000562000c1e1900 */
[----:B------:R-:W-:Y:S01]  /*1510*/  @P0 LEA.HI.X R9, R191, UR9, R196, 0x2, P2 ;  /* 0x00000009bf090c11 */ /* 0x000fe200090f14c4 */
[----:B------:R-:W-:-:S04]  /*1520*/  ULDC.64 UR8, c[0x0][0xb18] ;  /* 0x0002c60000087ab9 */ /* 0x000fc80000000a00 */
[----:B0-----:R2:W5:Y:S01]  /*1530*/  @P0 LDG.E R188, desc[UR38][R8.64] ;  /* 0x0000002608bc0981 */ /* 0x001562000c1e1900 */
[----:B-1----:R-:W-:Y:S02]  /*1540*/  ISETP.NE.U32.AND P1, PT, R12, RZ, PT ;  /* 0x000000ff0c00720c */ /* 0x002fe40003f25070 */
[----:B------:R-:W-:Y:S02]  /*1550*/  ISETP.NE.U32.AND P2, PT, RZ, UR8, PT ;  /* 0x00000008ff007c0c */ /* 0x000fe4000bf45070 */
[C---:B------:R-:W-:Y:S02]  /*1560*/  LOP3.LUT R0, R6.reuse, 0xff000000, RZ, 0xc0, !PT ;  /* 0xff00000006007812 */ /* 0x040fe400078ec0ff */
[----:B------:R-:W-:Y:S02]  /*1570*/  ISETP.NE.AND.EX P1, PT, R13, RZ, PT, P1 ;  /* 0x000000ff0d00720c */ /* 0x000fe40003f25310 */
[----:B------:R-:W-:Y:S02]  /*1580*/  ISETP.NE.AND.EX P2, PT, RZ, UR9, PT, P2 ;  /* 0x00000009ff007c0c */ /* 0x000fe4000bf45320 */
[----:B------:R-:W-:-:S02]  /*1590*/  LOP3.LUT R192, R6, 0xffff, RZ, 0xc0, !PT ;  /* 0x0000ffff06c07812 */ /* 0x000fc400078ec0ff */
[----:B------:R-:W-:Y:S02]  /*15a0*/  LOP3.LUT R195, R6, 0xff0000, RZ, 0xc0, !PT ;  /* 0x00ff000006c37812 */ /* 0x000fe400078ec0ff */
[----:B------:R-:W-:Y:S02]  /*15b0*/  SHF.R.U32.HI R0, RZ, 0x8, R0 ;  /* 0x00000008ff007819 */ /* 0x000fe40000011600 */
[----:B---3--:R-:W-:Y:S01]  /*15c0*/  SEL R3, R3, 0x1, P1 ;  /* 0x0000000103037807 */ /* 0x008fe20000800000 */
[----:B--2-4-:R-:W-:Y:S06]  /*15d0*/  @P0 BRA `(.L_x_8294) ;  /* 0x0000000000240947 */ /* 0x014fec0003800000 */
        /* <DEDUP_REMOVED lines=9> */
.L_x_8294:
[----:B------:R-:W-:Y:S01]  /*1670*/  LEA.HI R195, R195, R0, RZ, 0x10 ;  /* 0x00000000c3c37211 */ /* 0x000fe200078f80ff */
[----:B------:R-:W-:Y:S01]  /*1680*/  IMAD R187, R3, R14, RZ ;  /* 0x0000000e03bb7224 */ /* 0x000fe200078e02ff */
[----:B------:R-:W-:Y:S06]  /*1690*/  @!P2 BRA `(.L_x_8295) ;  /* 0x000000000010a947 */ /* 0x000fec0003800000 */
[----:B------:R-:W-:-:S04]  /*16a0*/  LEA R4, P0, R191, UR8, 0x2 ;  /* 0x00000008bf047c11 */ /* 0x000fc8000f8010ff */
[----:B------:R-:W-:-:S05]  /*16b0*/  LEA.HI.X R5, R191, UR9, R196, 0x2, P0 ;  /* 0x00000009bf057c11 */ /* 0x000fca00080f14c4 */
[----:B------:R0:W5:Y:S01]  /*16c0*/  LDG.E R187, desc[UR38][R4.64] ;  /* 0x0000002604bb7981 */ /* 0x000162000c1e1900 */
[----:B------:R-:W-:Y:S05]  /*16d0*/  BRA `(.L_x_8296) ;  /* 0x0000000000247947 */ /* 0x000fea0003800000 */
.L_x_8295:
        /* <DEDUP_REMOVED lines=9> */
.L_x_8296:
[----:B------:R-:W-:Y:S01]  /*1770*/  UISETP.NE.AND UP0, UPT, UR41, 0x1, UPT ;  /* 0x000000012900788c */ /* 0x000fe2000bf05270 */
[----:B-----5:R-:W-:Y:S01]  /*1780*/  IMAD.IADD R187, R187, 0x1, -R10 ;  /* 0x00000001bbbb7824 */ /* 0x020fe200078e0a0a */
[----:B------:R-:W-:-:S03]  /*1790*/  USHF.L.U32 UR42, UR4, 0x6, URZ ;  /* 0x00000006042a7899 */ /* 0x000fc6000800063f */
[----:B------:R-:W-:Y:S01]  /*17a0*/  VIADD R0, R187, 0x3f ;  /* 0x0000003fbb007836 */ /* 0x000fe20000000000 */
[----:B------:R-:W-:-:S04]  /*17b0*/  PLOP3.LUT P0, PT, PT, PT, UP0, 0x80, 0x0 ;  /* 0x000000000000781c */ /* 0x000fc80003f0f008 */
[----:B------:R-:W-:-:S04]  /*17c0*/  SHF.R.S32.HI R3, RZ, 0x1f, R0 ;  /* 0x0000001fff037819 */ /* 0x000fc80000011400 */
[----:B------:R-:W-:-:S04]  /*17d0*/  LEA.HI R3, R3, R0, RZ, 0x6 ;  /* 0x0000000003037211 */ /* 0x000fc800078f30ff */
[----:B------:R-:W-:Y:S01]  /*17e0*/  SHF.R.S32.HI R6, RZ, 0x6, R3 ;  /* 0x00000006ff067819 */ /* 0x000fe20000011403 */
[----:B------:R-:W-:Y:S06]  /*17f0*/  @!P0 BRA `(.L_x_8297) ;  /* 0x0000001c00d88947 */ /* 0x000fec0003800000 */
[----:B------:R-:W1:Y:S01]  /*1800*/  LDC R0, c[0x0][0x448] ;  /* 0x00011200ff007b82 */ /* 0x000e620000000800 */
[----:B------:R-:W-:Y:S01]  /*1810*/  UIADD3 UR4, UR42, 0x3f, URZ ;  /* 0x0000003f2a047890 */ /* 0x000fe2000fffe03f */
[----:B------:R-:W-:Y:S02]  /*1820*/  IADD3 R187, R187, 0x40, -R188 ;  /* 0x00000040bbbb7810 */ /* 0x000fe40007ffe8bc */
[----:B------:R-:W-:Y:S02]  /*1830*/  LOP3.LUT R8, R195, 0xff, RZ, 0xc0, !PT ;  /* 0x000000ffc3087812 */ /* 0x000fe400078ec0ff */
[----:B-1----:R-:W-:Y:S01]  /*1840*/  ISETP.NE.AND P0, PT, R0, 0x1, PT ;  /* 0x000000010000780c */ /* 0x002fe20003f05270 */
[----:B------:R-:W-:-:S12]  /*1850*/  IMAD.U32 R0, RZ, RZ, UR4 ;  /* 0x00000004ff007e24 */ /* 0x000fd8000f8e00ff */
[----:B------:R-:W1:Y:S08]  /*1860*/  @P0 LDC R3, c[0x0][0x44c] ;  /* 0x00011300ff030b82 */ /* 0x000e700000000800 */
[----:B0-----:R-:W0:Y:S01]  /*1870*/  @P0 LDC R4, c[0x0][0x450] ;  /* 0x00011400ff040b82 */ /* 0x001e220000000800 */
[----:B-1----:R-:W-:-:S05]  /*1880*/  @P0 IMAD.HI.U32 R3, R3, UR4, RZ ;  /* 0x0000000403030c27 */ /* 0x002fca000f8e00ff */
[----:B0-----:R-:W-:-:S05]  /*1890*/  @P0 SHF.R.U32.HI R0, RZ, R4, R3 ;  /* 0x00000004ff000219 */ /* 0x001fca0000011603 */
[----:B------:R-:W-:-:S05]  /*18a0*/  IMAD.IADD R0, R187, 0x1, R0 ;  /* 0x00000001bb007824 */ /* 0x000fca00078e0200 */
[----:B------:R-:W-:-:S04]  /*18b0*/  SHF.R.S32.HI R3, RZ, 0x1f, R0 ;  /* 0x0000001fff037819 */ /* 0x000fc80000011400 */
[----:B------:R-:W-:-:S04]  /*18c0*/  LEA.HI R3, R3, R0, RZ, 0x6 ;  /* 0x0000000003037211 */ /* 0x000fc800078f30ff */
[----:B------:R-:W-:-:S04]  /*18d0*/  SHF.R.S32.HI R3, RZ, 0x6, R3 ;  /* 0x00000006ff037819 */ /* 0x000fc80000011403 */
[----:B------:R-:W-:Y:S01]  /*18e0*/  VIMNMX R11, R6, R3, PT ;  /* 0x00000003060b7248 */ /* 0x000fe20003fe0100 */
[----:B------:R-:W-:-:S03]  /*18f0*/  IMAD.MOV.U32 R3, RZ, RZ, RZ ;  /* 0x000000ffff037224 */ /* 0x000fc600078e00ff */
[----:B------:R-:W-:-:S13]  /*1900*/  ISETP.GE.AND P0, PT, R11, 0x1, PT ;  /* 0x000000010b00780c */ /* 0x000fda0003f06270 */
[----:B------:R-:W-:Y:S05]  /*1910*/  @!P0 BRA `(.L_x_8298) ;  /* 0x0000000000788947 */ /* 0x000fea0003800000 */
        /* <DEDUP_REMOVED lines=30> */
.L_x_8298:
        /* <DEDUP_REMOVED lines=9> */
[----:B------:R-:W-:Y:S02]  /*1b90*/  R2UR UR4, R11 ;  /* 0x000000000b0472ca */ /* 0x000fe400000e0000 */
        /* <DEDUP_REMOVED lines=72> */
[----:B0-----:R-:W-:-:S04]  /*2020*/  LEA.HI R4, R3, R3, RZ, 0x1 ;  /* 0x0000000303047211 */ /* 0x001fc800078f08ff */
[----:B------:R-:W-:Y:S01]  /*2030*/  LOP3.LUT R4, R4, 0x1fffe, RZ, 0xc0, !PT ;  /* 0x0001fffe04047812 */ /* 0x000fe200078ec0ff */
[----:B------:R-:W-:-:S04]  /*2040*/  WARPGROUP.ARRIVE ;  /* 0x00000000000079c5 */ /* 0x000fc80000000000 */
[----:B------:R-:W-:Y:S02]  /*2050*/  IMAD.IADD R3, R3, 0x1, -R4 ;  /* 0x0000000103037824 */ /* 0x000fe400078e0a04 */
[----:B------:R-:W-:Y:S02]  /*2060*/  VIADD R4, R16, 0x36400 ;  /* 0x0003640010047836 */ /* 0x000fe40000000000 */
[----:B------:R-:W-:-:S03]  /*2070*/  IMAD R3, R3, 0x8000, R16 ;  /* 0x0000800003037824 */ /* 0x000fc600078e0210 */
[----:B------:R-:W-:Y:S01]  /*2080*/  SHF.R.U32.HI R4, RZ, 0x4, R4 ;  /* 0x00000004ff047819 */ /* 0x000fe20000011604 */
[----:B------:R-:W-:-:S03]  /*2090*/  VIADD R3, R3, 0x400 ;  /* 0x0000040003037836 */ /* 0x000fc60000000000 */
[----:B------:R-:W-:Y:S02]  /*20a0*/  LOP3.LUT R4, R4, 0x3fff, RZ, 0xc0, !PT ;  /* 0x00003fff04047812 */ /* 0x000fe400078ec0ff */
[----:B------:R-:W-:Y:S02]  /*20b0*/  SHF.R.U32.HI R3, RZ, 0x4, R3 ;  /* 0x00000004ff037819 */ /* 0x000fe40000011603 */
[----:B------:R-:W-:Y:S02]  /*20c0*/  LOP3.LUT R5, R4, 0x10000, RZ, 0xfc, !PT ;  /* 0x0001000004057812 */ /* 0x000fe400078efcff */
[----:B------:R-:W-:Y:S02]  /*20d0*/  LOP3.LUT R3, R3, 0x3fff, RZ, 0xc0, !PT ;  /* 0x00003fff03037812 */ /* 0x000fe400078ec0ff */
[C---:B------:R-:W-:Y:S01]  /*20e0*/  R2UR UR16, R5.reuse ;  /* 0x00000000051072ca */ /* 0x040fe200000e0000 */
[----:B------:R-:W-:Y:S01]  /*20f0*/  VIADD R7, R5, 0x2 ;  /* 0x0000000205077836 */ /* 0x000fe20000000000 */
[----:B------:R-:W-:-:S02]  /*2100*/  LOP3.LUT R3, R3, 0x2000000, RZ, 0xfc, !PT ;  /* 0x0200000003037812 */ /* 0x000fc400078efcff */
[----:B-1----:R-:W-:Y:S02]  /*2110*/  LOP3.LUT R9, R9, 0x7f, RZ, 0xc0, !PT ;  /* 0x0000007f09097812 */ /* 0x002fe400078ec0ff */
[----:B------:R-:W-:Y:S01]  /*2120*/  R2UR UR12, R7 ;  /* 0x00000000070c72ca */ /* 0x000fe200000e0000 */
[----:B------:R-:W-:Y:S01]  /*2130*/  IMAD R4, R2, 0x1000, R3 ;  /* 0x0000100002047824 */ /* 0x000fe200078e0203 */
[----:B------:R-:W-:Y:S01]  /*2140*/  ISETP.NE.AND P1, PT, R9, RZ, PT ;  /* 0x000000ff0900720c */ /* 0x000fe20003f25270 */
[C---:B------:R-:W-:Y:S02]  /*2150*/  VIADD R7, R5.reuse, 0x4 ;  /* 0x0000000405077836 */ /* 0x040fe40000000000 */
[C---:B------:R-:W-:Y:S01]  /*2160*/  VIADD R6, R4.reuse, 0x80 ;  /* 0x0000008004067836 */ /* 0x040fe20000000000 */
[----:B------:R-:W-:Y:S01]  /*2170*/  R2UR UR18, R4 ;  /* 0x00000000041272ca */ /* 0x000fe200000e0000 */
[----:B------:R-:W-:Y:S01]  /*2180*/  VIADD R5, R5, 0x6 ;  /* 0x0000000605057836 */ /* 0x000fe20000000000 */
[----:B------:R-:W-:-:S02]  /*2190*/  R2UR UR8, R7 ;  /* 0x00000000070872ca */ /* 0x000fc400000e0000 */
[----:B------:R-:W-:Y:S01]  /*21a0*/  R2UR UR14, R6 ;  /* 0x00000000060e72ca */ /* 0x000fe200000e0000 */
[C---:B------:R-:W-:Y:S01]  /*21b0*/  VIADD R6, R4.reuse, 0x100 ;  /* 0x0000010004067836 */ /* 0x040fe20000000000 */
[----:B------:R-:W-:Y:S01]  /*21c0*/  R2UR UR7, R5 ;  /* 0x00000000050772ca */ /* 0x000fe200000e0000 */
[----:B------:R-:W-:-:S03]  /*21d0*/  VIADD R4, R4, 0x180 ;  /* 0x0000018004047836 */ /* 0x000fc60000000000 */
[----:B------:R-:W-:Y:S02]  /*21e0*/  R2UR UR10, R6 ;  /* 0x00000000060a72ca */ /* 0x000fe400000e0000 */
[----:B------:R-:W-:Y:S01]  /*21f0*/  R2UR UR6, R4 ;  /* 0x00000000040672ca */ /* 0x000fe200000e0000 */
[----:B------:R-:W-:Y:S01]  /*2200*/  HGMMA.64x256x16.F32 R24, gdesc[UR16].tnspB, RZ, !UPT, gsb0 ;  /* 0x43e00000101879f0 */ /* 0x000fe2000c0008ff */
[----:B------:R-:W-:-:S04]  /*2210*/  @!P1 IMAD R4, R2, 0x8, R16 ;  /* 0x0000000802049824 */ /* 0x000fc800078e0210 */
[----:B------:R-:W-:-:S05]  /*2220*/  @!P1 VIADD R4, R4, 0x38860 ;  /* 0x0003886004049836 */ /* 0x000fca0000000000 */
[----:B------:R-:W-:Y:S01]  /*2230*/  @!P1 PRMT R4, RZ, 0x654, R4 ;  /* 0x00000654ff049816 */ /* 0x000fe20000000004 */
[----:B------:R-:W-:Y:S02]  /*2240*/  WARPGROUP.DEPBAR.LE gsb0, 0x0 ;  /* 0x00008000000079c5 */ /* 0x000fe40000010000 */
[----:B------:R-:W-:-:S15]  /*2250*/  WARPGROUP.ARRIVE ;  /* 0x00000000000079c5 */ /* 0x000fde0000000000 */
[----:B------:R-:W-:Y:S03]  /*2260*/  HGMMA.64x256x16.F32 R24, gdesc[UR12].tnspB, R24, gsb0 ;  /* 0x43e000000c1879f0 */ /* 0x000fe60008000818 */
[----:B------:R-:W-:Y:S02]  /*2270*/  WARPGROUP.DEPBAR.LE gsb0, 0x0 ;  /* 0x00008000000079c5 */ /* 0x000fe40000010000 */
[----:B------:R-:W-:-:S15]  /*2280*/  WARPGROUP.ARRIVE ;  /* 0x00000000000079c5 */ /* 0x000fde0000000000 */
[----:B------:R-:W-:-:S08]  /*2290*/  NOP ;  /* 0x0000000000007918 */ /* 0x000fd00000000000 */
[----:B------:R-:W-:Y:S01]  /*22a0*/  HGMMA.64x256x16.F32 R24, gdesc[UR8].tnspB, R24, gsb0 ;  /* 0x43e00000081879f0 */ /* 0x000fe20008000818 */
[----:B------:R-:W-:-:S03]  /*22b0*/  UIADD3 UR10, UR4, -0x2, URZ ;  /* 0xfffffffe040a7890 */ /* 0x000fc6000fffe03f */
[----:B------:R-:W-:Y:S01]  /*22c0*/  UMOV UR4, UR7 ;  /* 0x0000000700047c82 */ /* 0x000fe20008000000 */
[----:B------:R-:W-:Y:S02]  /*22d0*/  UMOV UR7, 0x40000040 ;  /* 0x4000004000077882 */ /* 0x000fe40000000000 */
[----:B------:R-:W-:Y:S01]  /*22e0*/  ISETP.LE.AND P0, PT, R0, UR10, PT ;  /* 0x0000000a00007c0c */ /* 0x000fe2000bf03270 */
[----:B------:R-:W-:Y:S02]  /*22f0*/  WARPGROUP.DEPBAR.LE gsb0, 0x0 ;  /* 0x00008000000079c5 */ /* 0x000fe40000010000 */
[----:B------:R-:W-:-:S15]  /*2300*/  WARPGROUP.ARRIVE ;  /* 0x00000000000079c5 */ /* 0x000fde0000000000 */
[----:B------:R-:W-:-:S03]  /*2310*/  NOP ;  /* 0x0000000000007918 */ /* 0x000fc60000000000 */
[----:B------:R-:W-:Y:S03]  /*2320*/  HGMMA.64x256x16.F32 R24, gdesc[UR4].tnspB, R24, gsb0 ;  /* 0x43e00000041879f0 */ /* 0x000fe60008000818 */
[----:B------:R-:W-:Y:S02]  /*2330*/  WARPGROUP.DEPBAR.LE gsb0, 0x0 ;  /* 0x00008000000079c5 */ /* 0x000fe40000010000 */
[----:B------:R-:W-:Y:S06]  /*2340*/  BAR.ARV 0xf, 0x100 ;  /* 0x03c4000000007b1d */ /* 0x000fec0000002000 */
[----:B------:R0:W-:Y:S01]  /*2350*/  @!P1 SYNCS.ARRIVE.TRANS64.RED.A1T0 RZ, [R4+URZ], RZ ;  /* 0x000000ff04ff99a7 */ /* 0x0001e2000810043f */
[----:B------:R-:W-:Y:S05]  /*2360*/  @!P0 BRA `(.L_x_8300) ;  /* 0x0000000800bc8947 */ /* 0x000fea0003800000 */
[----:B------:R-:W-:-:S05]  /*2370*/  UMOV UR20, UR10 ;  /* 0x0000000a00147c82 */ /* 0x000fca0008000000 */
.L_x_8301:
[----:B------:R-:W-:Y:S01]  /*2380*/  BAR.SYNC.DEFER_BLOCKING 0xe, 0x100 ;  /* 0x0384000000007b1d */ /* 0x000fe20000010000 */
[C---:B------:R-:W-:Y:S02]  /*2390*/  IMAD R5, R2.reuse, 0x40, R18 ;  /* 0x0000004002057824 */ /* 0x040fe400078e0212 */
[----:B------:R-:W-:Y:S02]  /*23a0*/  VIADD R2, R2, 0x1 ;  /* 0x0000000102027836 */ /* 0x000fe40000000000 */
[----:B------:R-:W-:Y:S01]  /*23b0*/  IMAD R5, R5, 0x4, R16 ;  /* 0x0000000405057824 */ /* 0x000fe200078e0210 */
[----:B------:R-:W-:Y:S01]  /*23c0*/  UMOV UR19, 0x40000040 ;  /* 0x4000004000137882 */ /* 0x000fe20000000000 */
[----:B------:R-:W-:Y:S01]  /*23d0*/  UMOV UR15, 0x40000040 ;  /* 0x40000040000f7882 */ /* 0x000fe20000000000 */
[----:B------:R-:W-:Y:S01]  /*23e0*/  ISETP.NE.AND P0, PT, R2, 0x2, PT ;  /* 0x000000020200780c */ /* 0x000fe20003f05270 */
[----:B------:R-:W-:Y:S01]  /*23f0*/  UMOV UR11, 0x40000040 ;  /* 0x40000040000b7882 */ /* 0x000fe20000000000 */
[----:B------:R-:W-:-:S02]  /*2400*/  UMOV UR7, 0x40000040 ;  /* 0x4000004000077882 */ /* 0x000fc40000000000 */
[----:B------:R-:W-:Y:S01]  /*2410*/  SEL R2, R2, RZ, P0 ;  /* 0x000000ff02027207 */ /* 0x000fe20000000000 */
        /* <DEDUP_REMOVED lines=67> */
[-C--:B-1----:R-:W-:Y:S01]  /*2850*/  FMUL.FTZ R26, R26, R6.reuse ;  /* 0x000000061a1a7220 */ /* 0x082fe20000410000 */
        /* <DEDUP_REMOVED lines=64> */
[----:B------:R-:W-:-:S05]  /*2c60*/  VIADD R5, R4, 0x80 ;  /* 0x0000008004057836 */ /* 0x000fca0000000000 */
[----:B------:R-:W-:Y:S01]  /*2c70*/  WARPGROUP.ARRIVE ;  /* 0x00000000000079c5 */ /* 0x000fe20000000000 */
[----:B------:R-:W-:Y:S01]  /*2c80*/  R2UR UR14, R5 ;  /* 0x00000000050e72ca */ /* 0x000fe200000e0000 */
[C---:B------:R-:W-:Y:S02]  /*2c90*/  VIADD R5, R4.reuse, 0x100 ;  /* 0x0000010004057836 */ /* 0x040fe40000000000 */
[----:B------:R-:W-:Y:S02]  /*2ca0*/  VIADD R4, R4, 0x180 ;  /* 0x0000018004047836 */ /* 0x000fe40000000000 */
[----:B------:R-:W-:Y:S01]  /*2cb0*/  HGMMA.64x256x16.F32 R24, gdesc[UR16].tnspB, R24, gsb0 ;  /* 0x43e00000101879f0 */ /* 0x000fe20008000818 */
[----:B------:R-:W-:Y:S02]  /*2cc0*/  R2UR UR10, R5 ;  /* 0x00000000050a72ca */ /* 0x000fe400000e0000 */
[----:B------:R-:W-:Y:S01]  /*2cd0*/  R2UR UR6, R4 ;  /* 0x00000000040672ca */ /* 0x000fe200000e0000 */
[----:B------:R-:W-:Y:S01]  /*2ce0*/  @!P1 IMAD R4, R2, 0x8, R16 ;  /* 0x0000000802049824 */ /* 0x000fe200078e0210 */
[----:B------:R-:W-:-:S03]  /*2cf0*/  SEL R5, RZ, 0x1, P0 ;  /* 0x00000001ff057807 */ /* 0x000fc60000000000 */
[----:B------:R-:W-:-:S05]  /*2d00*/  @!P1 VIADD R4, R4, 0x38860 ;  /* 0x0003886004049836 */ /* 0x000fca0000000000 */
[----:B------:R-:W-:Y:S01]  /*2d10*/  @!P1 PRMT R4, RZ, 0x654, R4 ;  /* 0x00000654ff049816 */ /* 0x000fe20000000004 */
[----:B------:R-:W-:Y:S02]  /*2d20*/  WARPGROUP.DEPBAR.LE gsb0, 0x0 ;  /* 0x00008000000079c5 */ /* 0x000fe40000010000 */
[----:B------:R-:W-:-:S12]  /*2d30*/  WARPGROUP.ARRIVE ;  /* 0x00000000000079c5 */ /* 0x000fd80000000000 */
        /* <DEDUP_REMOVED lines=8> */
[----:B------:R-:W-:Y:S01]  /*2dc0*/  HGMMA.64x256x16.F32 R24, gdesc[UR4].tnspB, R24, gsb0 ;  /* 0x43e00000041879f0 */ /* 0x000fe20008000818 */
[----:B------:R-:W-:Y:S01]  /*2dd0*/  UMOV UR6, UR20 ;  /* 0x0000001400067c82 */ /* 0x000fe20008000000 */
[----:B------:R-:W-:Y:S01]  /*2de0*/  R2UR UR7, R5 ;  /* 0x00000000050772ca */ /* 0x000fe200000e0000 */
[----:B------:R-:W-:Y:S01]  /*2df0*/  UIADD3 UR20, UR20, -0x1, URZ ;  /* 0xffffffff14147890 */ /* 0x000fe2000fffe03f */
[----:B------:R-:W-:-:S11]  /*2e00*/  ISETP.LT.AND P0, PT, R0, UR6, PT ;  /* 0x0000000600007c0c */ /* 0x000fd6000bf01270 */
[----:B------:R-:W-:Y:S01]  /*2e10*/  ULOP3.LUT UR37, UR37, UR7, URZ, 0x3c, !UPT ;  /* 0x0000000725257292 */ /* 0x000fe2000f8e3c3f */
[----:B------:R-:W-:Y:S02]  /*2e20*/  WARPGROUP.DEPBAR.LE gsb0, 0x0 ;  /* 0x00008000000079c5 */ /* 0x000fe40000010000 */
[----:B------:R-:W-:Y:S06]  /*2e30*/  BAR.ARV 0xf, 0x100 ;  /* 0x03c4000000007b1d */ /* 0x000fec0000002000 */
[----:B------:R1:W-:Y:S01]  /*2e40*/  @!P1 SYNCS.ARRIVE.TRANS64.RED.A1T0 RZ, [R4+URZ], RZ ;  /* 0x000000ff04ff99a7 */ /* 0x0003e2000810043f */
[----:B------:R-:W-:Y:S05]  /*2e50*/  @P0 BRA `(.L_x_8301) ;  /* 0xfffffff400480947 */ /* 0x000fea000383ffff */
.L_x_8300:
[----:B------:R-:W-:Y:S01]  /*2e60*/  BAR.SYNC.DEFER_BLOCKING 0xe, 0x100 ;  /* 0x0384000000007b1d */ /* 0x000fe20000010000 */
[C---:B------:R-:W-:Y:S01]  /*2e70*/  IMAD R3, R2.reuse, 0x40, R18 ;  /* 0x0000004002037824 */ /* 0x040fe200078e0212 */
[----:B------:R-:W-:Y:S01]  /*2e80*/  PLOP3.LUT P0, PT, PT, PT, PT, 0x8, 0x0 ;  /* 0x000000000000781c */ /* 0x000fe20003f0e170 */
[----:B------:R-:W-:Y:S02]  /*2e90*/  VIADD R2, R2, 0x1 ;  /* 0x0000000102027836 */ /* 0x000fe40000000000 */
[----:B------:R-:W-:Y:S02]  /*2ea0*/  IMAD R16, R3, 0x4, R16 ;  /* 0x0000000403107824 */ /* 0x000fe400078e0210 */
[----:B------:R-:W-:Y:S01]  /*2eb0*/  IMAD.MOV.U32 R19, RZ, RZ, RZ ;  /* 0x000000ffff137224 */ /* 0x000fe200078e00ff */
[----:B------:R-:W-:-:S04]  /*2ec0*/  ISETP.NE.AND P1, PT, R2, 0x2, PT ;  /* 0x000000020200780c */ /* 0x000fc80003f25270 */
[----:B01----:R-:W-:Y:S02]  /*2ed0*/  SEL R4, RZ, 0x1, P1 ;  /* 0x00000001ff047807 */ /* 0x003fe40000800000 */
[----:B------:R-:W-:Y:S02]  /*2ee0*/  SEL R2, R2, RZ, P1 ;  /* 0x000000ff02027207 */ /* 0x000fe40000800000 */
[----:B------:R-:W-:Y:S01]  /*2ef0*/  R2UR UR4, R4 ;  /* 0x00000000040472ca */ /* 0x000fe200000e0000 */
[----:B------:R-:W0:Y:S04]  /*2f00*/  LDS R3, [R16+0x38400] ;  /* 0x0384000010037984 */ /* 0x000e280000000800 */
[----:B------:R-:W1:Y:S08]  /*2f10*/  LDS R0, [R16+0x38420] ;  /* 0x0384200010007984 */ /* 0x000e700000000800 */
[----:B------:R-:W-:Y:S01]  /*2f20*/  ULOP3.LUT UR37, UR37, UR4, URZ, 0x3c, !UPT ;  /* 0x0000000425257292 */ /* 0x000fe2000f8e3c3f */
        /* <DEDUP_REMOVED lines=131> */
.L_x_8297:
[----:B------:R-:W1:Y:S01]  /*3760*/  LDC R0, c[0x0][0x448] ;  /* 0x00011200ff007b82 */ /* 0x000e620000000800 */
[----:B------:R-:W-:Y:S01]  /*3770*/  UIADD3 UR4, UR42, 0x3f, URZ ;  /* 0x0000003f2a047890 */ /* 0x000fe2000fffe03f */
[----:B0-----:R-:W-:Y:S02]  /*3780*/  IADD3 R5, R187, 0x40, -R188 ;  /* 0x00000040bb057810 */ /* 0x001fe40007ffe8bc */
[----:B-1----:R-:W-:-:S13]  /*3790*/  ISETP.NE.AND P0, PT, R0, 0x1, PT ;  /* 0x000000010000780c */ /* 0x002fda0003f05270 */
[----:B------:R-:W0:Y:S08]  /*37a0*/  @P0 LDC R0, c[0x0][0x44c] ;  /* 0x00011300ff000b82 */ /* 0x000e300000000800 */
[----:B------:R-:W1:Y:S01]  /*37b0*/  @P0 LDC R4, c[0x0][0x450] ;  /* 0x00011400ff040b82 */ /* 0x000e620000000800 */
[----:B0-----:R-:W-:-:S04]  /*37c0*/  @P0 IMAD.HI.U32 R3, R0, UR4, RZ ;  /* 0x0000000400030c27 */ /* 0x001fc8000f8e00ff */
[----:B------:R-:W-:Y:S01]  /*37d0*/  IMAD.U32 R0, RZ, RZ, UR4 ;  /* 0x00000004ff007e24 */ /* 0x000fe2000f8e00ff */
[----:B------:R-:W-:Y:S01]  /*37e0*/  UMOV UR4, URZ ;  /* 0x0000003f00047c82 */ /* 0x000fe20008000000 */
[----:B-1----:R-:W-:-:S05]  /*37f0*/  @P0 SHF.R.U32.HI R0, RZ, R4, R3 ;  /* 0x00000004ff000219 */ /* 0x002fca0000011603 */
[----:B------:R-:W-:-:S05]  /*3800*/  IMAD.IADD R0, R5, 0x1, R0 ;  /* 0x0000000105007824 */ /* 0x000fca00078e0200 */
[----:B------:R-:W-:-:S04]  /*3810*/  SHF.R.S32.HI R3, RZ, 0x1f, R0 ;  /* 0x0000001fff037819 */ /* 0x000fc80000011400 */
[----:B------:R-:W-:Y:S02]  /*3820*/  LEA.HI R3, R3, R0, RZ, 0x6 ;  /* 0x0000000003037211 */ /* 0x000fe400078f30ff */
[----:B------:R-:W-:Y:S02]  /*3830*/  LOP3.LUT R0, R195, 0xff, RZ, 0xc0, !PT ;  /* 0x000000ffc3007812 */ /* 0x000fe400078ec0ff */
[----:B------:R-:W-:Y:S02]  /*3840*/  SHF.R.S32.HI R3, RZ, 0x6, R3 ;  /* 0x00000006ff037819 */ /* 0x000fe40000011403 */
[----:B------:R-:W-:Y:S02]  /*3850*/  R2UR UR43, R0 ;  /* 0x00000000002b72ca */ /* 0x000fe400000e0000 */
[----:B------:R-:W-:-:S04]  /*3860*/  VIMNMX R6, R6, R3, PT ;  /* 0x0000000306067248 */ /* 0x000fc80003fe0100 */
[----:B------:R-:W-:-:S13]  /*3870*/  ISETP.GE.AND P0, PT, R6, 0x1, PT ;  /* 0x000000010600780c */ /* 0x000fda0003f06270 */
[----:B------:R-:W-:Y:S05]  /*3880*/  @!P0 BRA `(.L_x_8302) ;  /* 0x0000000000948947 */ /* 0x000fea0003800000 */
[----:B------:R-:W-:Y:S01]  /*3890*/  SHF.R.U32.HI R5, RZ, 0x10, R195 ;  /* 0x00000010ff057819 */ /* 0x000fe200000116c3 */
[----:B------:R-:W-:-:S03]  /*38a0*/  UMOV UR4, URZ ;  /* 0x0000003f00047c82 */ /* 0x000fc60008000000 */
[----:B------:R-:W-:-:S13]  /*38b0*/  ISETP.NE.AND P0, PT, R5, RZ, PT ;  /* 0x000000ff0500720c */ /* 0x000fda0003f05270 */
[----:B------:R-:W0:Y:S02]  /*38c0*/  @!P0 LDC R5, c[0x0][0xae8] ;  /* 0x0002ba00ff058b82 */ /* 0x000e240000000800 */
[-C--:B0-----:R-:W-:Y:S02]  /*38d0*/  IABS R0, R5.reuse ;  /* 0x0000000500007213 */ /* 0x081fe40000000000 */
[----:B------:R-:W-:Y:S02]  /*38e0*/  IABS R8, R5 ;  /* 0x0000000500087213 */ /* 0x000fe40000000000 */
[----:B------:R-:W-:Y:S02]  /*38f0*/  R2UR UR8, R0 ;  /* 0x00000000000872ca */ /* 0x000fe400000e0000 */
[C---:B------:R-:W-:Y:S02]  /*3900*/  IADD3 R0, R5.reuse, -0x1, R6 ;  /* 0xffffffff05007810 */ /* 0x040fe40007ffe006 */
[----:B------:R-:W-:-:S02]  /*3910*/  R2UR UR9, R5 ;  /* 0x00000000050972ca */ /* 0x000fc400000e0000 */
[----:B------:R-:W-:Y:S02]  /*3920*/  IABS R7, R0 ;  /* 0x0000000000077213 */ /* 0x000fe40000000000 */
[----:B------:R-:W-:Y:S02]  /*3930*/  LOP3.LUT R0, R0, R5, RZ, 0x3c, !PT ;  /* 0x0000000500007212 */ /* 0x000fe400078e3cff */
[----:B------:R-:W-:-:S03]  /*3940*/  R2UR UR7, R7 ;  /* 0x00000000070772ca */ /* 0x000fc600000e0000 */
[----:B------:R-:W0:Y:S04]  /*3950*/  I2F.RP R3, UR8 ;  /* 0x0000000800037d06 */ /* 0x000e280008209400 */
[----:B------:R-:W-:-:S06]  /*3960*/  UISETP.NE.AND UP1, UPT, UR9, URZ, UPT ;  /* 0x0000003f0900728c */ /* 0x000fcc000bf25270 */
[----:B------:R-:W-:Y:S01]  /*3970*/  PLOP3.LUT P0, PT, PT, PT, UP1, 0x80, 0x0 ;  /* 0x000000000000781c */ /* 0x000fe20003f0f018 */
        /* <DEDUP_REMOVED lines=16> */
[----:B------:R-:W-:Y:S01]  /*3a80*/  UISETP.GE.AND UP2, UPT, UR6, URZ, UPT ;  /* 0x0000003f0600728c */ /* 0x000fe2000bf46270 */
[----:B------:R-:W-:-:S08]  /*3a90*/  @!P0 R2UR UR6, R5 ;  /* 0x00000000050682ca */ /* 0x000fd000000e0000 */
[----:B------:R-:W-:-:S07]  /*3aa0*/  @UP0 UIADD3 UR5, UR5, 0x1, URZ ;  /* 0x0000000105050890 */ /* 0x000fce000fffe03f */
[----:B------:R-:W-:Y:S02]  /*3ab0*/  UMOV UR4, UR5 ;  /* 0x0000000500047c82 */ /* 0x000fe40008000000 */
[----:B------:R-:W-:Y:S02]  /*3ac0*/  @!UP2 UIADD3 UR4, -UR4, URZ, URZ ;  /* 0x0000003f0404a290 */ /* 0x000fe4000fffe13f */
[----:B------:R-:W-:-:S12]  /*3ad0*/  @!UP1 ULOP3.LUT UR4, URZ, UR6, URZ, 0x33, !UPT ;  /* 0x000000063f049292 */ /* 0x000fd8000f8e333f */
.L_x_8302:
[----:B------:R-:W-:Y:S02]  /*3ae0*/  UIMAD UR43, UR43, UR4, URZ ;  /* 0x000000042b2b72a4 */ /* 0x000fe4000f8e023f */
[----:B------:R-:W-:Y:S01]  /*3af0*/  IMAD.U32 R5, RZ, RZ, UR4 ;  /* 0x00000004ff057e24 */ /* 0x000fe2000f8e00ff */
[----:B------:R-:W-:Y:S01]  /*3b00*/  PLOP3.LUT P0, PT, PT, PT, PT, 0x80, 0x0 ;  /* 0x000000000000781c */ /* 0x000fe20003f0f070 */
[----:B------:R-:W-:Y:S01]  /*3b10*/  IMAD.MOV.U32 R3, RZ, RZ, RZ ;  /* 0x000000ffff037224 */ /* 0x000fe200078e00ff */
[----:B------:R-:W-:Y:S01]  /*3b20*/  CS2R R150, SRZ ;  /* 0x0000000000967805 */ /* 0x000fe2000001ff00 */
[----:B------:R-:W-:Y:S01]  /*3b30*/  IMAD.MOV.U32 R19, RZ, RZ, RZ ;  /* 0x000000ffff137224 */ /* 0x000fe200078e00ff */
[----:B------:R-:W-:Y:S02]  /*3b40*/  VIADDMNMX R152, R5, UR43, R6, PT ;  /* 0x0000002b05987c46 */ /* 0x000fe4000b800106 */
[----:B------:R-:W-:Y:S02]  /*3b50*/  CS2R R148, SRZ ;  /* 0x0000000000947805 */ /* 0x000fe4000001ff00 */
        /* <DEDUP_REMOVED lines=64> */
[----:B------:R-:W0:Y:S02]  /*3f60*/  SHFL.IDX PT, R0, R233, RZ, 0x1f ;  /* 0x00001fffe9007589 */ /* 0x000e2400000e0000 */
        /* <DEDUP_REMOVED lines=27> */
.L_x_8303:
        /* <DEDUP_REMOVED lines=10> */
[----:B------:R-:W0:Y:S02]  /*41c0*/  SYNCS.PHASECHK.TRANS64.TRYWAIT P1, [R16+URZ+0x38800], R5 ;  /* 0x03880005100075a7 */ /* 0x000e24000802017f */
[----:B0-----:R-:W-:Y:S05]  /*41d0*/  @!P1 BRA `(.L_x_8304) ;  /* 0x0000017400c89947 */ /* 0x001fea0003800000 */
.L_x_8498:
[----:B------:R-:W-:Y:S05]  /*41e0*/  @!P0 BRA `(.L_x_8305) ;  /* 0x0000000000048947 */ /* 0x000fea0003800000 */
[----:B------:R-:W-:Y:S01]  /*41f0*/  BPT.TRAP 0x1 ;  /* 0x000000040000795c */ /* 0x000fe20000300000 */
.L_x_8305:
[----:B------:R-:W-:Y:S02]  /*4200*/  IMAD.U32 R6, RZ, RZ, UR37 ;  /* 0x00000025ff067e24 */ /* 0x000fe4000f8e00ff */
[----:B------:R-:W-:-:S03]  /*4210*/  IMAD R9, R2, 0x8, R16 ;  /* 0x0000000802097824 */ /* 0x000fc600078e0210 */
[----:B------:R-:W-:-:S04]  /*4220*/  SHF.L.U32 R6, R6, 0x1f, RZ ;  /* 0x0000001f06067819 */ /* 0x000fc800000006ff */
[----:B------:R1:W2:Y:S01]  /*4230*/  SYNCS.PHASECHK.TRANS64.TRYWAIT P1, [R9+URZ+0x38830], R6 ;  /* 0x03883006090075a7 */ /* 0x0002a2000802017f */
[----:B------:R-:W-:Y:S05]  /*4240*/  @!P0 BRA `(.L_x_8306) ;  /* 0x0000000000048947 */ /* 0x000fea0003800000 */
[----:B------:R-:W-:Y:S01]  /*4250*/  BPT.TRAP 0x1 ;  /* 0x000000040000795c */ /* 0x000fe20000300000 */
.L_x_8306:
[----:B------:R-:W-:-:S05]  /*4260*/  VIADD R0, R16, 0x22400 ;  /* 0x0002240010007836 */ /* 0x000fca0000000000 */
[----:B------:R-:W-:-:S04]  /*4270*/  SHF.R.U32.HI R0, RZ, 0x4, R0 ;  /* 0x00000004ff007819 */ /* 0x000fc80000011600 */
[----:B------:R-:W-:Y:S01]  /*4280*/  LOP3.LUT R0, R0, 0x3fff, RZ, 0xc0, !PT ;  /* 0x00003fff00007812 */ /* 0x000fe200078ec0ff */
[----:B--2---:R-:W-:Y:S06]  /*4290*/  @P1 BRA `(.L_x_8307) ;  /* 0x0000000000081947 */ /* 0x004fec0003800000 */
[----:B------:R-:W2:Y:S02]  /*42a0*/  SYNCS.PHASECHK.TRANS64.TRYWAIT P1, [R9+URZ+0x38830], R6 ;  /* 0x03883006090075a7 */ /* 0x000ea4000802017f */
[----:B--2---:R-:W-:Y:S05]  /*42b0*/  @!P1 BRA `(.L_x_8308) ;  /* 0x0000017400a49947 */ /* 0x004fea0003800000 */
.L_x_8307:
[----:B------:R-:W-:Y:S05]  /*42c0*/  WARPSYNC.ALL ;  /* 0x0000000000007948 */ /* 0x000fea0003800000 */
[----:B------:R-:W-:Y:S01]  /*42d0*/  LOP3.LUT R0, R0, 0x10000, RZ, 0xfc, !PT ;  /* 0x0001000000007812 */ /* 0x000fe200078efcff */
[----:B------:R-:W-:Y:S01]  /*42e0*/  VIADD R3, R16, 0x20400 ;  /* 0x0002040010037836 */ /* 0x000fe20000000000 */
[----:B------:R-:W-:-:S03]  /*42f0*/  WARPGROUP.ARRIVE ;  /* 0x00000000000079c5 */ /* 0x000fc60000000000 */
[----:B------:R-:W-:Y:S01]  /*4300*/  IMAD R4, R2, 0x200, R0 ;  /* 0x0000020002047824 */ /* 0x000fe200078e0200 */
[----:B------:R-:W-:Y:S01]  /*4310*/  UMOV UR11, 0x40000040 ;  /* 0x40000040000b7882 */ /* 0x000fe20000000000 */
[----:B------:R-:W-:Y:S01]  /*4320*/  UMOV UR9, 0x40000040 ;  /* 0x4000004000097882 */ /* 0x000fe20000000000 */
[----:B------:R-:W-:Y:S01]  /*4330*/  SHF.R.U32.HI R3, RZ, 0x4, R3 ;  /* 0x00000004ff037819 */ /* 0x000fe20000011603 */
[----:B------:R-:W-:Y:S01]  /*4340*/  UMOV UR15, 0x40000040 ;  /* 0x40000040000f7882 */ /* 0x000fe20000000000 */
[----:B------:R-:W-:Y:S01]  /*4350*/  R2UR UR10, R4 ;  /* 0x00000000040a72ca */ /* 0x000fe200000e0000 */
[----:B------:R-:W-:Y:S01]  /*4360*/  UMOV UR13, 0x40000040 ;  /* 0x40000040000d7882 */ /* 0x000fe20000000000 */
[----:B------:R-:W-:Y:S01]  /*4370*/  LOP3.LUT R3, R3, 0x3fff, RZ, 0xc0, !PT ;  /* 0x00003fff03037812 */ /* 0x000fe200078ec0ff */
[----:B------:R-:W-:Y:S01]  /*4380*/  UMOV UR19, 0x40000040 ;  /* 0x4000004000137882 */ /* 0x000fe20000000000 */
[----:B------:R-:W-:Y:S01]  /*4390*/  UMOV UR17, 0x40000040 ;  /* 0x4000004000117882 */ /* 0x000fe20000000000 */
[----:B------:R-:W-:Y:S01]  /*43a0*/  UMOV UR23, 0x40000040 ;  /* 0x4000004000177882 */ /* 0x000fe20000000000 */
[----:B------:R-:W-:Y:S01]  /*43b0*/  LOP3.LUT R3, R3, 0x10000, RZ, 0xfc, !PT ;  /* 0x0001000003037812 */ /* 0x000fe200078efcff */
[----:B------:R-:W-:-:S03]  /*43c0*/  UMOV UR21, 0x40000040 ;  /* 0x4000004000157882 */ /* 0x000fc60000000000 */
[C---:B------:R-:W-:Y:S01]  /*43d0*/  R2UR UR8, R3.reuse ;  /* 0x00000000030872ca */ /* 0x040fe200000e0000 */
[C---:B------:R-:W-:Y:S02]  /*43e0*/  VIADD R4, R3.reuse, 0x2 ;  /* 0x0000000203047836 */ /* 0x040fe40000000000 */
[----:B------:R-:W-:Y:S02]  /*43f0*/  UIADD3 UR14, UR10, 0x2, URZ ;  /* 0x000000020a0e7890 */ /* 0x000fe4000fffe03f */
[----:B------:R-:W-:Y:S01]  /*4400*/  UIADD3 UR18, UR10, 0x4, URZ ;  /* 0x000000040a127890 */ /* 0x000fe2000fffe03f */
[----:B------:R-:W-:Y:S01]  /*4410*/  R2UR UR12, R4 ;  /* 0x00000000040c72ca */ /* 0x000fe200000e0000 */
[C---:B------:R-:W-:Y:S01]  /*4420*/  VIADD R4, R3.reuse, 0x4 ;  /* 0x0000000403047836 */ /* 0x040fe20000000000 */
[----:B------:R-:W-:Y:S01]  /*4430*/  UIADD3 UR22, UR10, 0x6, URZ ;  /* 0x000000060a167890 */ /* 0x000fe2000fffe03f */
[----:B------:R-:W-:-:S03]  /*4440*/  VIADD R3, R3, 0x6 ;  /* 0x0000000603037836 */ /* 0x000fc60000000000 */
[----:B------:R-:W-:Y:S01]  /*4450*/  R2UR UR16, R4 ;  /* 0x00000000041072ca */ /* 0x000fe200000e0000 */
[----:B------:R-:W-:Y:S01]  /*4460*/  HGMMA.64x64x16.F32 R24, gdesc[UR8], RZ, !UPT, gsb0 ;  /* 0x00e00000081879f0 */ /* 0x000fe2000c0008ff */
[----:B------:R-:W-:Y:S02]  /*4470*/  R2UR UR20, R3 ;  /* 0x00000000031472ca */ /* 0x000fe400000e0000 */
        /* <DEDUP_REMOVED lines=10> */
[----:B------:R-:W3:Y:S02]  /*4520*/  SYNCS.PHASECHK.TRANS64.TRYWAIT P1, [R16+URZ+0x38810], R5 ;  /* 0x03881005100075a7 */ /* 0x000ee4000802017f */
[----:B---3--:R-:W-:Y:S05]  /*4530*/  @!P1 BRA `(.L_x_8309) ;  /* 0x0000017400189947 */ /* 0x008fea0003800000 */
.L_x_8499:
[----:B------:R-:W-:Y:S05]  /*4540*/  @!P0 BRA `(.L_x_8310) ;  /* 0x0000000000048947 */ /* 0x000fea0003800000 */
[----:B------:R-:W-:Y:S01]  /*4550*/  BPT.TRAP 0x1 ;  /* 0x000000040000795c */ /* 0x000fe20000300000 */
.L_x_8310:
[----:B------:R4:W0:Y:S01]  /*4560*/  SYNCS.PHASECHK.TRANS64.TRYWAIT P1, [R9+URZ+0x38850], R6 ;  /* 0x03885006090075a7 */ /* 0x000822000802017f */
[----:B------:R-:W-:Y:S05]  /*4570*/  @!P0 BRA `(.L_x_8311) ;  /* 0x0000000000048947 */ /* 0x000fea0003800000 */
[----:B------:R-:W-:Y:S01]  /*4580*/  BPT.TRAP 0x1 ;  /* 0x000000040000795c */ /* 0x000fe20000300000 */
.L_x_8311:
[C---:B------:R-:W-:Y:S02]  /*4590*/  VIADD R3, R16.reuse, 0x400 ;  /* 0x0000040010037836 */ /* 0x040fe40000000000 */
[----:B------:R-:W-:-:S03]  /*45a0*/  VIADD R4, R16, 0x26400 ;  /* 0x0002640010047836 */ /* 0x000fc60000000000 */
[----:B------:R-:W-:Y:S02]  /*45b0*/  SHF.R.U32.HI R3, RZ, 0x4, R3 ;  /* 0x00000004ff037819 */ /* 0x000fe40000011603 */
[----:B------:R-:W-:Y:S02]  /*45c0*/  SHF.R.U32.HI R4, RZ, 0x4, R4 ;  /* 0x00000004ff047819 */ /* 0x000fe40000011604 */
[----:B------:R-:W-:Y:S02]  /*45d0*/  LOP3.LUT R3, R3, 0x3fff, RZ, 0xc0, !PT ;  /* 0x00003fff03037812 */ /* 0x000fe400078ec0ff */
[----:B------:R-:W-:Y:S02]  /*45e0*/  LOP3.LUT R4, R4, 0x3fff, RZ, 0xc0, !PT ;  /* 0x00003fff04047812 */ /* 0x000fe400078ec0ff */
[----:B------:R-:W-:Y:S02]  /*45f0*/  LOP3.LUT R3, R3, 0x10000, RZ, 0xfc, !PT ;  /* 0x0001000003037812 */ /* 0x000fe400078efcff */
[----:B------:R-:W-:-:S03]  /*4600*/  LOP3.LUT R4, R4, 0x10000, RZ, 0xfc, !PT ;  /* 0x0001000004047812 */ /* 0x000fc600078efcff */
[----:B0--3--:R-:W-:Y:S01]  /*4610*/  IMAD R5, R2, 0x1000, R3 ;  /* 0x0000100002057824 */ /* 0x009fe200078e0203 */
[----:B------:R-:W-:Y:S06]  /*4620*/  @P1 BRA `(.L_x_8312) ;  /* 0x0000000000081947 */ /* 0x000fec0003800000 */
[----:B------:R-:W0:Y:S02]  /*4630*/  SYNCS.PHASECHK.TRANS64.TRYWAIT P1, [R9+URZ+0x38850], R6 ;  /* 0x03885006090075a7 */ /* 0x000e24000802017f */
[----:B0-----:R-:W-:Y:S05]  /*4640*/  @!P1 BRA `(.L_x_8313) ;  /* 0x0000017000e89947 */ /* 0x001fea0003800000 */
.L_x_8312:
[C---:B------:R-:W-:Y:S01]  /*4650*/  R2UR UR24, R4.reuse ;  /* 0x00000000041872ca */ /* 0x040fe200000e0000 */
[----:B------:R-:W-:Y:S01]  /*4660*/  WARPGROUP.ARRIVE ;  /* 0x00000000000079c5 */ /* 0x000fe20000000000 */
[C---:B------:R-:W-:Y:S01]  /*4670*/  R2UR UR26, R5.reuse ;  /* 0x00000000051a72ca */ /* 0x040fe200000e0000 */
[----:B------:R-:W-:Y:S01]  /*4680*/  UMOV UR25, 0x40000040 ;  /* 0x4000004000197882 */ /* 0x000fe20000000000 */
[----:B------:R-:W-:Y:S01]  /*4690*/  UMOV UR27, 0x40000040 ;  /* 0x40000040001b7882 */ /* 0x000fe20000000000 */
[C---:B------:R-:W-:Y:S01]  /*46a0*/  VIADD R7, R4.reuse, 0x2 ;  /* 0x0000000204077836 */ /* 0x040fe20000000000 */
[----:B------:R-:W-:Y:S01]  /*46b0*/  UMOV UR5, 0x40000040 ;  /* 0x4000004000057882 */ /* 0x000fe20000000000 */
[----:B012-4-:R-:W-:Y:S01]  /*46c0*/  VIADD R6, R5, 0x2 ;  /* 0x0000000205067836 */ /* 0x017fe20000000000 */
[----:B------:R-:W-:Y:S01]  /*46d0*/  UMOV UR7, 0x40000040 ;  /* 0x4000004000077882 */ /* 0x000fe20000000000 */
[----:B------:R-:W0:Y:S01]  /*46e0*/  S2R R8, SR_TID.X ;  /* 0x0000000000087919 */ /* 0x000e220000002100 */
[----:B------:R-:W-:Y:S01]  /*46f0*/  R2UR UR4, R7 ;  /* 0x00000000070472ca */ /* 0x000fe200000e0000 */
[----:B------:R-:W-:Y:S01]  /*4700*/  VIADD R7, R4, 0x4 ;  /* 0x0000000404077836 */ /* 0x000fe20000000000 */
[----:B------:R-:W-:Y:S01]  /*4710*/  R2UR UR6, R6 ;  /* 0x00000000060672ca */ /* 0x000fe200000e0000 */
[C---:B------:R-:W-:Y:S01]  /*4720*/  VIADD R6, R5.reuse, 0x4 ;  /* 0x0000000405067836 */ /* 0x040fe20000000000 */
[----:B------:R-:W1:Y:S01]  /*4730*/  S2R R56, SR_TID.X ;  /* 0x0000000000387919 */ /* 0x000e620000002100 */
[----:B------:R-:W-:Y:S01]  /*4740*/  HGMMA.64x64x16.F32 R24, gdesc[UR24], R24, gsb0 ;  /* 0x00e00000181879f0 */ /* 0x000fe20008000818 */
[----:B------:R-:W-:Y:S01]  /*4750*/  VIADD R11, R5, 0x800 ;  /* 0x00000800050b7836 */ /* 0x000fe20000000000 */
[----:B------:R-:W-:Y:S01]  /*4760*/  UMOV UR15, 0x40000040 ;  /* 0x40000040000f7882 */ /* 0x000fe20000000000 */
[----:B------:R-:W-:Y:S01]  /*4770*/  UMOV UR11, 0x40000040 ;  /* 0x40000040000b7882 */ /* 0x000fe20000000000 */
[----:B0-----:R-:W-:-:S02]  /*4780*/  SHF.R.U32.HI R8, RZ, 0x7, R8 ;  /* 0x00000007ff087819 */ /* 0x001fc40000011608 */
[----:B-1----:R-:W-:Y:S01]  /*4790*/  LOP3.LUT R56, R56, 0x7f, RZ, 0xc0, !PT ;  /* 0x0000007f38387812 */ /* 0x002fe200078ec0ff */
        /* <DEDUP_REMOVED lines=124> */
[----:B------:R-:W0:Y:S01]  /*4f60*/  SHFL.IDX PT, R6, R8, RZ, 0x1f ;  /* 0x00001fff08067589 */ /* 0x000e2200000e0000 */
[----:B------:R-:W-:Y:S01]  /*4f70*/  VIADD R7, R4, 0x800 ;  /* 0x0000080004077836 */ /* 0x000fe20000000000 */
[----:B0-----:R-:W-:-:S04]  /*4f80*/  ISETP.GT.AND P1, PT, R6, 0x7f, PT ;  /* 0x0000007f0600780c */ /* 0x001fc80003f24270 */
[----:B------:R-:W-:-:S05]  /*4f90*/  SEL R6, RZ, 0x2, !P1 ;  /* 0x00000002ff067807 */ /* 0x000fca0004800000 */
[C---:B------:R-:W-:Y:S02]  /*4fa0*/  IMAD.IADD R8, R6.reuse, 0x1, R7 ;  /* 0x0000000106087824 */ /* 0x040fe400078e0207 */
        /* <DEDUP_REMOVED lines=12> */
[----:B------:R-:W-:Y:S02]  /*5070*/  IMAD.IADD R13, R11, 0x1, R8 ;  /* 0x000000010b0d7824 */ /* 0x000fe400078e0208 */
[--C-:B------:R-:W-:Y:S02]  /*5080*/  IMAD.IADD R7, R7, 0x1, R10.reuse ;  /* 0x0000000107077824 */ /* 0x100fe400078e020a */
        /* <DEDUP_REMOVED lines=42> */
[----:B------:R-:W-:Y:S02]  /*5330*/  IMAD.IADD R13, R8, 0x1, R11 ;  /* 0x00000001080d7824 */ /* 0x000fe400078e020b */
        /* <DEDUP_REMOVED lines=89> */
[----:B------:R-:W-:-:S02]  /*58d0*/  IMAD.IADD R10, R10, 0x1, R11 ;  /* 0x000000010a0a7824 */ /* 0x000fc400078e020b */
[----:B------:R-:W-:Y:S01]  /*58e0*/  IMAD.MOV.U32 R11, RZ, RZ, 0x40 ;  /* 0x00000040ff0b7424 */ /* 0x000fe200078e00ff */
[----:B------:R-:W-:Y:S02]  /*58f0*/  WARPGROUP.DEPBAR.LE gsb0, 0x0 ;  /* 0x00008000000079c5 */ /* 0x000fe40000010000 */
[----:B------:R-:W-:-:S06]  /*5900*/  WARPGROUP.ARRIVE ;  /* 0x00000000000079c5 */ /* 0x000fcc0000000000 */
[----:B------:R-:W-:Y:S01]  /*5910*/  HGMMA.64x64x16.F32 R24, gdesc[UR4], R24, gsb0 ;  /* 0x00e00000041879f0 */ /* 0x000fe20008000818 */
[----:B------:R-:W-:Y:S01]  /*5920*/  R2UR UR4, R6 ;  /* 0x00000000060472ca */ /* 0x000fe200000e0000 */
[----:B------:R-:W-:Y:S01]  /*5930*/  UMOV UR5, 0x40000040 ;  /* 0x4000004000057882 */ /* 0x000fe20000000000 */
[----:B------:R-:W-:Y:S01]  /*5940*/  R2UR UR6, R8 ;  /* 0x00000000080672ca */ /* 0x000fe200000e0000 */
[----:B------:R-:W-:Y:S01]  /*5950*/  UMOV UR7, 0x40000040 ;  /* 0x4000004000077882 */ /* 0x000fe20000000000 */
        /* <DEDUP_REMOVED lines=10> */
[----:B------:R-:W-:-:S04]  /*5a00*/  SEL R7, R7, 0xf80, P1 ;  /* 0x00000f8007077807 */ /* 0x000fc80000800000 */
        /* <DEDUP_REMOVED lines=10> */
[----:B------:R-:W0:Y:S02]  /*5ab0*/  LDC R5, c[0x0][0x448] ;  /* 0x00011200ff057b82 */ /* 0x000e240000000800 */
[----:B0-----:R-:W-:Y:S01]  /*5ac0*/  ISETP.NE.AND P1, PT, R5, 0x1, PT ;  /* 0x000000010500780c */ /* 0x001fe20003f25270 */
[----:B------:R-:W-:-:S04]  /*5ad0*/  VIADD R5, R190, UR42 ;  /* 0x0000002abe057c36 */ /* 0x000fc80008000000 */
[----:B------:R-:W-:-:S08]  /*5ae0*/  IMAD.MOV.U32 R8, RZ, RZ, R5 ;  /* 0x000000ffff087224 */ /* 0x000fd000078e0005 */
[----:B------:R-:W0:Y:S08]  /*5af0*/  @P1 LDC R6, c[0x0][0x44c] ;  /* 0x00011300ff061b82 */ /* 0x000e300000000800 */
[----:B------:R-:W1:Y:S01]  /*5b00*/  @P1 LDC R7, c[0x0][0x450] ;  /* 0x00011400ff071b82 */ /* 0x000e620000000800 */
[----:B0-----:R-:W-:-:S05]  /*5b10*/  @P1 IMAD.HI.U32 R6, R5, R6, RZ ;  /* 0x0000000605061227 */ /* 0x001fca00078e00ff */
[----:B-1----:R-:W-:Y:S01]  /*5b20*/  @P1 SHF.R.U32.HI R8, RZ, R7, R6 ;  /* 0x00000007ff081219 */ /* 0x002fe20000011606 */
[C---:B------:R-:W-:Y:S01]  /*5b30*/  IMAD R6, R152.reuse, -0x40, R11 ;  /* 0xffffffc098067824 */ /* 0x040fe200078e020b */
[----:B------:R-:W-:Y:S02]  /*5b40*/  WARPGROUP.DEPBAR.LE gsb0, 0x0 ;  /* 0x00008000000079c5 */ /* 0x000fe40000010000 */
[----:B------:R-:W-:Y:S01]  /*5b50*/  WARPGROUP.ARRIVE ;  /* 0x00000000000079c5 */ /* 0x000fe20000000000 */
[----:B------:R-:W0:Y:S01]  /*5b60*/  SHFL.IDX PT, R7, R8, RZ, 0x1c1f ;  /* 0x001c1fff08077589 */ /* 0x000e2200000e0000 */
[----:B------:R-:W-:Y:S01]  /*5b70*/  IADD3 R5, R187, 0x1, R6 ;  /* 0x00000001bb057810 */ /* 0x000fe20007ffe006 */
[----:B------:R-:W-:Y:S01]  /*5b80*/  VIADD R152, R152, 0xfffffffe ;  /* 0xfffffffe98987836 */ /* 0x000fe20000000000 */
[----:B------:R-:W-:Y:S01]  /*5b90*/  IADD3 R21, -R189, R6, R187 ;  /* 0x00000006bd157210 */ /* 0x000fe20007ffe1bb */
[----:B------:R-:W1:Y:S01]  /*5ba0*/  SHFL.IDX PT, R8, R8, 0x1, 0x1c1f ;  /* 0x003c1f0008087f89 */ /* 0x000e6200000e0000 */
[----:B------:R-:W-:Y:S01]  /*5bb0*/  HGMMA.64x64x16.F32 R24, gdesc[UR4], R24, gsb0 ;  /* 0x00e00000041879f0 */ /* 0x000fe20008000818 */
[----:B------:R-:W-:Y:S01]  /*5bc0*/  ULDC UR4, c[0x0][0xad0] ;  /* 0x0002b40000047ab9 */ /* 0x000fe20000000800 */
[----:B------:R-:W-:Y:S01]  /*5bd0*/  R2UR UR7, R152 ;  /* 0x00000000980772ca */ /* 0x000fe200000e0000 */
[----:B------:R-:W-:-:S02]  /*5be0*/  WARPGROUP.DEPBAR.LE gsb0, 0x0 ;  /* 0x00008000000079c5 */ /* 0x000fc40000010000 */
        /* <DEDUP_REMOVED lines=12> */
[----:B------:R0:W4:Y:S01]  /*5cb0*/  MUFU.TANH R15, R25 ;  /* 0x00000019000f7308 */ /* 0x0001220000002400 */
[----:B--2---:R-:W-:Y:S01]  /*5cc0*/  IADD3 R24, -R188, R5, -R189 ;  /* 0x00000005bc187210 */ /* 0x004fe20007ffe9bd */
[----:B------:R-:W-:Y:S01]  /*5cd0*/  FMUL.FTZ R45, R45, UR4 ;  /* 0x000000042d2d7c20 */ /* 0x000fe20008410000 */
[----:B------:R-:W-:Y:S01]  /*5ce0*/  FMUL.FTZ R48, R48, UR4 ;  /* 0x0000000430307c20 */ /* 0x000fe20008410000 */
[----:B------:R-:W-:Y:S01]  /*5cf0*/  FMUL.FTZ R49, R49, UR4 ;  /* 0x0000000431317c20 */ /* 0x000fe20008410000 */
[----:B------:R-:W-:Y:S01]  /*5d00*/  FMUL.FTZ R52, R52, UR4 ;  /* 0x0000000434347c20 */ /* 0x000fe20008410000 */
[----:B------:R-:W-:Y:S01]  /*5d10*/  FMUL.FTZ R53, R53, UR4 ;  /* 0x0000000435357c20 */ /* 0x000fe20008410000 */
[----:B------:R-:W-:Y:S01]  /*5d20*/  FMUL.FTZ R26, R26, UR4 ;  /* 0x000000041a1a7c20 */ /* 0x000fe20008410000 */
[----:B------:R3:W2:Y:S01]  /*5d30*/  MUFU.TANH R12, R28 ;  /* 0x0000001c000c7308 */ /* 0x0006a20000002400 */
[--C-:B0-----:R-:W-:Y:S01]  /*5d40*/  VIADDMNMX R25, R7, R24, R21.reuse, PT ;  /* 0x0000001807197246 */ /* 0x101fe20003800115 */
[----:B------:R-:W-:Y:S01]  /*5d50*/  FMUL.FTZ R31, R31, UR4 ;  /* 0x000000041f1f7c20 */ /* 0x000fe20008410000 */
[----:B------:R-:W-:Y:S01]  /*5d60*/  FMUL.FTZ R27, R27, UR4 ;  /* 0x000000041b1b7c20 */ /* 0x000fe20008410000 */
[----:B------:R-:W-:Y:S01]  /*5d70*/  FMUL.FTZ R30, R30, UR4 ;  /* 0x000000041e1e7c20 */ /* 0x000fe20008410000 */
[C---:B------:R-:W-:Y:S01]  /*5d80*/  ISETP.GT.AND P2, PT, R25.reuse, RZ, PT ;  /* 0x000000ff1900720c */ /* 0x040fe20003f44270 */
[----:B------:R-:W-:Y:S01]  /*5d90*/  FMUL.FTZ R34, R34, UR4 ;  /* 0x0000000422227c20 */ /* 0x000fe20008410000 */
[C---:B------:R-:W-:Y:S01]  /*5da0*/  ISETP.GT.AND P3, PT, R25.reuse, 0x1, PT ;  /* 0x000000011900780c */ /* 0x040fe20003f64270 */
[----:B------:R-:W0:Y:S01]  /*5db0*/  MUFU.TANH R29, R29 ;  /* 0x0000001d001d7308 */ /* 0x000e220000002400 */
[----:B------:R-:W-:Y:S01]  /*5dc0*/  ISETP.GT.AND P4, PT, R25, 0x8, PT ;  /* 0x000000081900780c */ /* 0x000fe20003f84270 */
[----:B------:R-:W-:Y:S01]  /*5dd0*/  FMUL.FTZ R35, R35, UR4 ;  /* 0x0000000423237c20 */ /* 0x000fe20008410000 */
[----:B---3--:R-:W-:Y:S01]  /*5de0*/  FSEL R28, R10, -INF , P2 ;  /* 0xff8000000a1c7808 */ /* 0x008fe20001000000 */
[----:B------:R-:W-:Y:S01]  /*5df0*/  FMUL.FTZ R38, R38, UR4 ;  /* 0x0000000426267c20 */ /* 0x000fe20008410000 */
[----:B----4-:R-:W-:Y:S01]  /*5e00*/  FSEL R15, R15, -INF , P3 ;  /* 0xff8000000f0f7808 */ /* 0x010fe20001800000 */
[----:B------:R-:W-:Y:S01]  /*5e10*/  FMUL.FTZ R39, R39, UR4 ;  /* 0x0000000427277c20 */ /* 0x000fe20008410000 */
[----:B------:R-:W-:Y:S01]  /*5e20*/  ISETP.GT.AND P2, PT, R25, 0x9, PT ;  /* 0x000000091900780c */ /* 0x000fe20003f44270 */
[----:B------:R-:W3:Y:S01]  /*5e30*/  MUFU.TANH R32, R32 ;  /* 0x0000002000207308 */ /* 0x000ee20000002400 */
[----:B--2---:R-:W-:Y:S01]  /*5e40*/  FSEL R7, R12, -INF , P4 ;  /* 0xff8000000c077808 */ /* 0x004fe20002000000 */
[----:B------:R-:W-:Y:S01]  /*5e50*/  FMUL.FTZ R42, R42, UR4 ;  /* 0x000000042a2a7c20 */ /* 0x000fe20008410000 */
[----:B------:R-:W-:Y:S01]  /*5e60*/  FMNMX.FTZ R10, R28, R15, !PT ;  /* 0x0000000f1c0a7209 */ /* 0x000fe20007810000 */
[----:B------:R-:W-:Y:S01]  /*5e70*/  FMUL.FTZ R43, R43, UR4 ;  /* 0x000000042b2b7c20 */ /* 0x000fe20008410000 */
[----:B------:R-:W-:Y:S01]  /*5e80*/  ISETP.GT.AND P3, PT, R25, 0x10, PT ;  /* 0x000000101900780c */ /* 0x000fe20003f64270 */
[----:B------:R-:W-:Y:S01]  /*5e90*/  FMUL.FTZ R46, R46, UR4 ;  /* 0x000000042e2e7c20 */ /* 0x000fe20008410000 */
[----:B------:R-:W-:Y:S01]  /*5ea0*/  FMNMX.FTZ R11, R7, R10, !PT ;  /* 0x0000000a070b7209 */ /* 0x000fe20007810000 */
[----:B------:R-:W2:Y:S01]  /*5eb0*/  MUFU.TANH R33, R33 ;  /* 0x0000002100217308 */ /* 0x000ea20000002400 */
[----:B0-----:R-:W-:Y:S01]  /*5ec0*/  FSEL R6, R29, -INF , P2 ;  /* 0xff8000001d067808 */ /* 0x001fe20001000000 */
[----:B------:R-:W-:Y:S01]  /*5ed0*/  FMUL.FTZ R47, R47, UR4 ;  /* 0x000000042f2f7c20 */ /* 0x000fe20008410000 */
[----:B------:R-:W-:Y:S01]  /*5ee0*/  ISETP.GT.AND P2, PT, R25, 0x11, PT ;  /* 0x000000111900780c */ /* 0x000fe20003f44270 */
[----:B------:R-:W-:Y:S01]  /*5ef0*/  FMUL.FTZ R50, R50, UR4 ;  /* 0x0000000432327c20 */ /* 0x000fe20008410000 */
[----:B------:R-:W-:Y:S01]  /*5f00*/  FMNMX.FTZ R12, R6, R11, !PT ;  /* 0x0000000b060c7209 */ /* 0x000fe20007810000 */
[----:B------:R-:W-:Y:S01]  /*5f10*/  FMUL.FTZ R51, R51, UR4 ;  /* 0x0000000433337c20 */ /* 0x000fe20008410000 */
[----:B-1----:R-:W-:Y:S01]  /*5f20*/  VIADDMNMX R21, R8, R24, R21, PT ;  /* 0x0000001808157246 */ /* 0x002fe20003800115 */
[----:B------:R-:W0:Y:S01]  /*5f30*/  MUFU.TANH R36, R36 ;  /* 0x0000002400247308 */ /* 0x000e220000002400 */
[----:B---3--:R-:W-:Y:S01]  /*5f40*/  FSEL R5, R32, -INF , P3 ;  /* 0xff80000020057808 */ /* 0x008fe20001800000 */
[----:B------:R-:W-:Y:S01]  /*5f50*/  FMUL.FTZ R54, R54, UR4 ;  /* 0x0000000436367c20 */ /* 0x000fe20008410000 */
[----:B------:R-:W-:Y:S01]  /*5f60*/  ISETP.GT.AND P3, PT, R25, 0x18, PT ;  /* 0x000000181900780c */ /* 0x000fe20003f64270 */
[----:B------:R-:W-:Y:S01]  /*5f70*/  FMUL.FTZ R55, R55, UR4 ;  /* 0x0000000437377c20 */ /* 0x000fe20008410000 */
[----:B------:R-:W-:Y:S01]  /*5f80*/  FMNMX.FTZ R13, R5, R12, !PT ;  /* 0x0000000c050d7209 */ /* 0x000fe20007810000 */
[----:B------:R-:W-:Y:S01]  /*5f90*/  ULDC UR4, c[0x0][0xa80] ;  /* 0x0002a00000047ab9 */ /* 0x000fe20000000800 */
[----:B------:R-:W-:Y:S01]  /*5fa0*/  ISETP.GT.AND P4, PT, R21, 0x8, PT ;  /* 0x000000081500780c */ /* 0x000fe20003f84270 */
[----:B------:R-:W1:Y:S01]  /*5fb0*/  MUFU.TANH R14, R37 ;  /* 0x00000025000e7308 */ /* 0x000e620000002400 */
[----:B--2---:R-:W-:-:S02]  /*5fc0*/  FSEL R10, R33, -INF , P2 ;  /* 0xff800000210a7808 */ /* 0x004fc40001000000 */
[----:B------:R-:W-:Y:S02]  /*5fd0*/  ISETP.GT.AND P2, PT, R25, 0x19, PT ;  /* 0x000000191900780c */ /* 0x000fe40003f44270 */
[----:B------:R-:W-:Y:S02]  /*5fe0*/  FMNMX.FTZ R12, R10, R13, !PT ;  /* 0x0000000d0a0c7209 */ /* 0x000fe40007810000 */
[----:B------:R-:W-:Y:S01]  /*5ff0*/  ISETP.GT.AND P5, PT, R21, 0x28, PT ;  /* 0x000000281500780c */ /* 0x000fe20003fa4270 */
        /* <DEDUP_REMOVED lines=16> */
[----:B------:R0:W3:Y:S01]  /*6100*/  MUFU.TANH R32, R48 ;  /* 0x0000003000207308 */ /* 0x0000e20000002400 */
[----:B-1----:R-:W-:Y:S02]  /*6110*/  FSEL R20, R44, -INF , P3 ;  /* 0xff8000002c147808 */ /* 0x002fe40001800000 */
[----:B------:R-:W-:Y:S02]  /*6120*/  ISETP.GT.AND P3, PT, R25, 0x30, PT ;  /* 0x000000301900780c */ /* 0x000fe40003f64270 */
[----:B------:R-:W-:-:S03]  /*6130*/  FMNMX.FTZ R36, R20, R33, !PT ;  /* 0x0000002114247209 */ /* 0x000fc60007810000 */
[----:B------:R-:W1:Y:S01]  /*6140*/  MUFU.TANH R49, R49 ;  /* 0x0000003100317308 */ /* 0x000e620000002400 */
[----:B--2---:R-:W-:Y:S01]  /*6150*/  FSEL R29, R45, -INF , P2 ;  /* 0xff8000002d1d7808 */ /* 0x004fe20001000000 */
[----:B0-----:R-:W-:Y:S01]  /*6160*/  IMAD.U32 R48, RZ, RZ, UR42 ;  /* 0x0000002aff307e24 */ /* 0x001fe2000f8e00ff */
[----:B------:R-:W-:Y:S02]  /*6170*/  ISETP.GT.AND P2, PT, R25, 0x31, PT ;  /* 0x000000311900780c */ /* 0x000fe40003f44270 */
[----:B------:R-:W-:-:S03]  /*6180*/  FMNMX.FTZ R37, R29, R36, !PT ;  /* 0x000000241d257209 */ /* 0x000fc60007810000 */
[----:B------:R-:W0:Y:S01]  /*6190*/  MUFU.TANH R52, R52 ;  /* 0x0000003400347308 */ /* 0x000e220000002400 */
[----:B---3--:R-:W-:Y:S02]  /*61a0*/  FSEL R32, R32, -INF , P3 ;  /* 0xff80000020207808 */ /* 0x008fe40001800000 */
[----:B------:R-:W-:Y:S02]  /*61b0*/  ISETP.GT.AND P3, PT, R25, 0x38, PT ;  /* 0x000000381900780c */ /* 0x000fe40003f64270 */
[----:B------:R-:W-:-:S03]  /*61c0*/  FMNMX.FTZ R36, R32, R37, !PT ;  /* 0x0000002520247209 */ /* 0x000fc60007810000 */
[----:B------:R-:W2:Y:S01]  /*61d0*/  MUFU.TANH R53, R53 ;  /* 0x0000003500357308 */ /* 0x000ea20000002400 */
[----:B-1----:R-:W-:Y:S02]  /*61e0*/  FSEL R33, R49, -INF , P2 ;  /* 0xff80000031217808 */ /* 0x002fe40001000000 */
[----:B------:R-:W-:Y:S02]  /*61f0*/  ISETP.GT.AND P2, PT, R25, 0x39, PT ;  /* 0x000000391900780c */ /* 0x000fe40003f44270 */
[----:B------:R-:W-:-:S03]  /*6200*/  FMNMX.FTZ R40, R33, R36, !PT ;  /* 0x0000002421287209 */ /* 0x000fc60007810000 */
[----:B------:R-:W1:Y:S01]  /*6210*/  MUFU.TANH R41, R26 ;  /* 0x0000001a00297308 */ /* 0x000e620000002400 */
[----:B0-----:R-:W-:Y:S02]  /*6220*/  FSEL R25, R52, -INF , P3 ;  /* 0xff80000034197808 */ /* 0x001fe40001800000 */
[----:B------:R-:W-:Y:S02]  /*6230*/  ISETP.GT.AND P3, PT, R21, 0x1, PT ;  /* 0x000000011500780c */ /* 0x000fe40003f64270 */
[----:B------:R-:W-:-:S03]  /*6240*/  FMNMX.FTZ R37, R25, R40, !PT ;  /* 0x0000002819257209 */ /* 0x000fc60007810000 */
[----:B------:R-:W-:Y:S01]  /*6250*/  MUFU.TANH R40, R31 ;  /* 0x0000001f00287308 */ /* 0x000fe20000002400 */
[----:B--2---:R-:W-:Y:S02]  /*6260*/  FSEL R36, R53, -INF , P2 ;  /* 0xff80000035247808 */ /* 0x004fe40001000000 */
[----:B------:R-:W-:Y:S02]  /*6270*/  ISETP.GT.AND P2, PT, R21, RZ, PT ;  /* 0x000000ff1500720c */ /* 0x000fe40003f44270 */
[----:B------:R-:W-:-:S03]  /*6280*/  FMNMX.FTZ R37, R36, R37, !PT ;  /* 0x0000002524257209 */ /* 0x000fc60007810000 */
[----:B------:R-:W0:Y:S01]  /*6290*/  MUFU.TANH R27, R27 ;  /* 0x0000001b001b7308 */ /* 0x000e220000002400 */
[----:B-1----:R-:W-:Y:S01]  /*62a0*/  FSEL R24, R41, -INF , P2 ;  /* 0xff80000029187808 */ /* 0x002fe20001000000 */
[----:B------:R-:W1:Y:S01]  /*62b0*/  SHFL.BFLY PT, R26, R37, 0x2, 0x1f ;  /* 0x0c401f00251a7f89 */ /* 0x000e6200000e0000 */
[----:B------:R-:W-:-:S05]  /*62c0*/  ISETP.GT.AND P2, PT, R21, 0x9, PT ;  /* 0x000000091500780c */ /* 0x000fca0003f44270 */
[----:B------:R-:W2:Y:S08]  /*62d0*/  MUFU.TANH R30, R30 ;  /* 0x0000001e001e7308 */ /* 0x000eb00000002400 */
[----:B------:R-:W3:Y:S01]  /*62e0*/  MUFU.TANH R34, R34 ;  /* 0x0000002200227308 */ /* 0x000ee20000002400 */
[----:B0-----:R-:W-:Y:S02]  /*62f0*/  FSEL R27, R27, -INF , P3 ;  /* 0xff8000001b1b7808 */ /* 0x001fe40001800000 */
[----:B------:R-:W-:-:S05]  /*6300*/  ISETP.GT.AND P3, PT, R21, 0x10, PT ;  /* 0x000000101500780c */ /* 0x000fca0003f64270 */
[----:B------:R0:W4:Y:S01]  /*6310*/  MUFU.TANH R44, R35 ;  /* 0x00000023002c7308 */ /* 0x0001220000002400 */
[----:B-1----:R-:W-:-:S05]  /*6320*/  FMNMX.FTZ R26, R37, R26, !PT ;  /* 0x0000001a251a7209 */ /* 0x002fca0007810000 */
[----:B------:R-:W1:Y:S02]  /*6330*/  SHFL.BFLY PT, R31, R26, 0x1, 0x1f ;  /* 0x0c201f001a1f7f89 */ /* 0x000e6400000e0000 */
[----:B------:R5:W4:Y:S08]  /*6340*/  MUFU.TANH R45, R38 ;  /* 0x00000026002d7308 */ /* 0x000b300000002400 */
[----:B------:R-:W4:Y:S08]  /*6350*/  MUFU.TANH R39, R39 ;  /* 0x0000002700277308 */ /* 0x000f300000002400 */
[----:B------:R-:W4:Y:S01]  /*6360*/  MUFU.TANH R42, R42 ;  /* 0x0000002a002a7308 */ /* 0x000f220000002400 */
[----:B-1----:R-:W-:-:S07]  /*6370*/  FMNMX.FTZ R8, R26, R31, !PT ;  /* 0x0000001f1a087209 */ /* 0x002fce0007810000 */
[----:B------:R-:W1:Y:S01]  /*6380*/  MUFU.TANH R43, R43 ;  /* 0x0000002b002b7308 */ /* 0x000e620000002400 */
[----:B--2---:R-:W-:Y:S02]  /*6390*/  FSEL R26, R30, -INF , P4 ;  /* 0xff8000001e1a7808 */ /* 0x004fe40002000000 */
[----:B------:R-:W-:Y:S02]  /*63a0*/  FMNMX.FTZ R31, R24, R27, !PT ;  /* 0x0000001b181f7209 */ /* 0x000fe40007810000 */
[----:B------:R-:W-:Y:S02]  /*63b0*/  FSEL R30, R40, -INF , P2 ;  /* 0xff800000281e7808 */ /* 0x000fe40001000000 */
[----:B0-----:R-:W-:Y:S01]  /*63c0*/  FMNMX.FTZ R35, R26, R31, !PT ;  /* 0x0000001f1a237209 */ /* 0x001fe20007810000 */
[----:B------:R-:W0:Y:S01]  /*63d0*/  MUFU.TANH R46, R46 ;  /* 0x0000002e002e7308 */ /* 0x000e220000002400 */
[----:B------:R-:W-:Y:S02]  /*63e0*/  ISETP.GT.AND P2, PT, R21, 0x11, PT ;  /* 0x000000111500780c */ /* 0x000fe40003f44270 */
[----:B---3--:R-:W-:-:S02]  /*63f0*/  FSEL R31, R34, -INF , P3 ;  /* 0xff800000221f7808 */ /* 0x008fc40001800000 */
[----:B-----5:R-:W-:Y:S02]  /*6400*/  FMNMX.FTZ R38, R30, R35, !PT ;  /* 0x000000231e267209 */ /* 0x020fe40007810000 */
[----:B------:R-:W-:Y:S01]  /*6410*/  ISETP.GT.AND P3, PT, R21, 0x18, PT ;  /* 0x000000181500780c */ /* 0x000fe20003f64270 */
[----:B------:R-:W2:Y:S01]  /*6420*/  MUFU.TANH R47, R47 ;  /* 0x0000002f002f7308 */ /* 0x000ea20000002400 */
[----:B----4-:R-:W-:Y:S02]  /*6430*/  FSEL R34, R44, -INF , P2 ;  /* 0xff8000002c227808 */ /* 0x010fe40001000000 */
[----:B------:R-:W-:Y:S02]  /*6440*/  FMNMX.FTZ R37, R31, R38, !PT ;  /* 0x000000261f257209 */ /* 0x000fe40007810000 */
[----:B------:R-:W-:Y:S02]  /*6450*/  ISETP.GT.AND P4, PT, R21, 0x19, PT ;  /* 0x000000191500780c */ /* 0x000fe40003f84270 */
[----:B------:R-:W-:Y:S01]  /*6460*/  FSEL R35, R45, -INF , P3 ;  /* 0xff8000002d237808 */ /* 0x000fe20001800000 */
[----:B------:R-:W3:Y:S01]  /*6470*/  MUFU.TANH R50, R50 ;  /* 0x0000003200327308 */ /* 0x000ee20000002400 */
[----:B------:R-:W-:-:S02]  /*6480*/  FMNMX.FTZ R38, R34, R37, !PT ;  /* 0x0000002522267209 */ /* 0x000fc40007810000 */
[----:B------:R-:W-:Y:S02]  /*6490*/  ISETP.GT.AND P2, PT, R21, 0x20, PT ;  /* 0x000000201500780c */ /* 0x000fe40003f44270 */
[----:B------:R-:W-:Y:S02]  /*64a0*/  FSEL R37, R39, -INF , P4 ;  /* 0xff80000027257808 */ /* 0x000fe40002000000 */
[----:B------:R-:W-:Y:S01]  /*64b0*/  FMNMX.FTZ R40, R35, R38, !PT ;  /* 0x0000002623287209 */ /* 0x000fe20007810000 */
[----:B------:R-:W4:Y:S01]  /*64c0*/  MUFU.TANH R51, R51 ;  /* 0x0000003300337308 */ /* 0x000f220000002400 */
[----:B------:R-:W-:Y:S02]  /*64d0*/  ISETP.GT.AND P3, PT, R21, 0x21, PT ;  /* 0x000000211500780c */ /* 0x000fe40003f64270 */
[----:B------:R-:W-:Y:S02]  /*64e0*/  FSEL R38, R42, -INF , P2 ;  /* 0xff8000002a267808 */ /* 0x000fe40001000000 */
[----:B------:R-:W-:-:S02]  /*64f0*/  FMNMX.FTZ R41, R37, R40, !PT ;  /* 0x0000002825297209 */ /* 0x000fc40007810000 */
[----:B-1----:R-:W-:Y:S01]  /*6500*/  FSEL R39, R43, -INF , P3 ;  /* 0xff8000002b277808 */ /* 0x002fe20001800000 */
[----:B------:R-:W1:Y:S01]  /*6510*/  MUFU.TANH R54, R54 ;  /* 0x0000003600367308 */ /* 0x000e620000002400 */
[----:B------:R-:W-:Y:S01]  /*6520*/  FMNMX.FTZ R42, R38, R41, !PT ;  /* 0x00000029262a7209 */ /* 0x000fe20007810000 */
[C---:B------:R-:W-:Y:S01]  /*6530*/  FMUL.FTZ R41, R8.reuse, UR4 ;  /* 0x0000000408297c20 */ /* 0x040fe20008410000 */
[----:B------:R-:W-:Y:S02]  /*6540*/  FSETP.NEU.FTZ.AND P3, PT, R8, -INF , PT ;  /* 0xff8000000800780b */ /* 0x000fe40003f7d000 */
[----:B------:R-:W-:Y:S02]  /*6550*/  ISETP.GT.AND P4, PT, R21, 0x29, PT ;  /* 0x000000291500780c */ /* 0x000fe40003f84270 */
[----:B0-----:R-:W-:Y:S01]  /*6560*/  FSEL R40, R46, -INF , P5 ;  /* 0xff8000002e287808 */ /* 0x001fe20002800000 */
[----:B------:R-:W0:Y:S01]  /*6570*/  MUFU.TANH R55, R55 ;  /* 0x0000003700377308 */ /* 0x000e220000002400 */
[----:B------:R-:W-:-:S02]  /*6580*/  FMNMX.FTZ R43, R39, R42, !PT ;  /* 0x0000002a272b7209 */ /* 0x000fc40007810000 */
[----:B------:R-:W-:Y:S02]  /*6590*/  FSEL R45, R41, RZ, P3 ;  /* 0x000000ff292d7208 */ /* 0x000fe40001800000 */
[----:B------:R-:W-:Y:S02]  /*65a0*/  ISETP.GT.AND P2, PT, R21, 0x30, PT ;  /* 0x000000301500780c */ /* 0x000fe40003f44270 */
[----:B--2---:R-:W-:Y:S01]  /*65b0*/  FSEL R41, R47, -INF , P4 ;  /* 0xff8000002f297808 */ /* 0x004fe20002000000 */
[--C-:B------:R-:W-:Y:S01]  /*65c0*/  FFMA.FTZ R46, R28, UR4, -R45.reuse ;  /* 0x000000041c2e7c23 */ /* 0x100fe2000801082d */
        /* <DEDUP_REMOVED lines=10> */
[----:B----4-:R-:W-:Y:S01]  /*6670*/  FSEL R28, R51, -INF , P3 ;  /* 0xff800000331c7808 */ /* 0x010fe20001800000 */
[--C-:B------:R-:W-:Y:S01]  /*6680*/  FFMA.FTZ R11, R11, UR4, -R45.reuse ;  /* 0x000000040b0b7c23 */ /* 0x100fe2000801082d */
[----:B------:R-:W-:Y:S01]  /*6690*/  FMNMX.FTZ R43, R42, R43, !PT ;  /* 0x0000002b2a2b7209 */ /* 0x000fe20007810000 */
[--C-:B------:R-:W-:Y:S01]  /*66a0*/  FFMA.FTZ R14, R14, UR4, -R45.reuse ;  /* 0x000000040e0e7c23 */ /* 0x100fe2000801082d */
[----:B------:R-:W-:Y:S01]  /*66b0*/  ISETP.GT.AND P3, PT, R21, 0x39, PT ;  /* 0x000000391500780c */ /* 0x000fe20003f64270 */
[----:B------:R-:W-:Y:S01]  /*66c0*/  MUFU.EX2 R156, R5 ;  /* 0x00000005009c7308 */ /* 0x000fe20000000800 */
[----:B-1----:R-:W-:Y:S01]  /*66d0*/  FSEL R21, R54, -INF , P2 ;  /* 0xff80000036157808 */ /* 0x002fe20001000000 */
[--C-:B------:R-:W-:Y:S01]  /*66e0*/  FFMA.FTZ R13, R13, UR4, -R45.reuse ;  /* 0x000000040d0d7c23 */ /* 0x100fe2000801082d */
[----:B------:R-:W-:Y:S01]  /*66f0*/  FMNMX.FTZ R44, R28, R43, !PT ;  /* 0x0000002b1c2c7209 */ /* 0x000fe20007810000 */
[--C-:B------:R-:W-:Y:S01]  /*6700*/  FFMA.FTZ R43, R7, UR4, -R45.reuse ;  /* 0x00000004072b7c23 */ /* 0x100fe2000801082d */
[----:B0-----:R-:W-:Y:S01]  /*6710*/  FSEL R15, R55, -INF , P3 ;  /* 0xff800000370f7808 */ /* 0x001fe20001800000 */
        /* <DEDUP_REMOVED lines=8> */
[----:B------:R-:W-:Y:S01]  /*67a0*/  FFMA.FTZ R36, R36, UR4, -R45 ;  /* 0x0000000424247c23 */ /* 0x000fe2000801082d */
[----:B------:R-:W0:Y:S01]  /*67b0*/  @P1 LDC R50, c[0x0][0x450] ;  /* 0x00011400ff321b82 */ /* 0x000e220000000800 */
[----:B------:R-:W1:Y:S01]  /*67c0*/  SHFL.BFLY PT, R7, R44, 0x2, 0x1f ;  /* 0x0c401f002c077f89 */ /* 0x000e6200000e0000 */
[----:B------:R-:W-:Y:S06]  /*67d0*/  MUFU.EX2 R46, R46 ;  /* 0x0000002e002e7308 */ /* 0x000fec0000000800 */
[----:B------:R-:W2:Y:S02]  /*67e0*/  @P1 LDC R45, c[0x0][0x44c] ;  /* 0x00011300ff2d1b82 */ /* 0x000ea40000000800 */
[----:B------:R-:W3:Y:S08]  /*67f0*/  MUFU.EX2 R47, R47 ;  /* 0x0000002f002f7308 */ /* 0x000ef00000000800 */
[----:B------:R-:W-:Y:S01]  /*6800*/  MUFU.EX2 R43, R43 ;  /* 0x0000002b002b7308 */ /* 0x000fe20000000800 */
[----:B-1----:R-:W-:-:S07]  /*6810*/  FMNMX.FTZ R7, R44, R7, !PT ;  /* 0x000000072c077209 */ /* 0x002fce0007810000 */
[----:B------:R1:W-:Y:S01]  /*6820*/  MUFU.EX2 R49, R10 ;  /* 0x0000000a00317308 */ /* 0x0003e20000000800 */
[----:B---3--:R-:W-:Y:S01]  /*6830*/  F2FP.F16.F32.PACK_AB R152, R47, R46 ;  /* 0x0000002e2f98723e */ /* 0x008fe200000000ff */
[----:B------:R-:W3:Y:S06]  /*6840*/  SHFL.BFLY PT, R6, R7, 0x1, 0x1f ;  /* 0x0c201f0007067f89 */ /* 0x000eec00000e0000 */
[----:B------:R-:W-:Y:S01]  /*6850*/  MUFU.EX2 R11, R11 ;  /* 0x0000000b000b7308 */ /* 0x000fe20000000800 */
[----:B-1----:R-:W-:-:S04]  /*6860*/  IMAD R10, R2, 0x1000, R19 ;  /* 0x00001000020a7824 */ /* 0x002fc800078e0213 */
[C---:B------:R-:W-:Y:S01]  /*6870*/  VIADD R44, R10.reuse, 0x80 ;  /* 0x000000800a2c7836 */ /* 0x040fe20000000000 */
[----:B------:R-:W-:Y:S02]  /*6880*/  R2UR UR6, R10 ;  /* 0x000000000a0672ca */ /* 0x000fe400000e0000 */
[----:B------:R-:W1:Y:S02]  /*6890*/  MUFU.EX2 R14, R14 ;  /* 0x0000000e000e7308 */ /* 0x000e640000000800 */
[----:B------:R-:W-:-:S06]  /*68a0*/  R2UR UR10, R44 ;  /* 0x000000002c0a72ca */ /* 0x000fcc00000e0000 */
[----:B------:R-:W-:Y:S03]  /*68b0*/  MUFU.EX2 R13, R13 ;  /* 0x0000000d000d7308 */ /* 0x000fe60000000800 */
[----:B------:R-:W-:Y:S01]  /*68c0*/  UMOV UR14, UR6 ;  /* 0x00000006000e7c82 */ /* 0x000fe20008000000 */
[----:B---3--:R-:W-:-:S04]  /*68d0*/  FMNMX.FTZ R5, R7, R6, !PT ;  /* 0x0000000607057209 */ /* 0x008fc80007810000 */
[C---:B------:R-:W-:Y:S01]  /*68e0*/  FSETP.NEU.FTZ.AND P2, PT, R5.reuse, -INF , PT ;  /* 0xff8000000500780b */ /* 0x040fe20003f5d000 */
[----:B------:R-:W-:Y:S01]  /*68f0*/  FMUL.FTZ R6, R5, UR4 ;  /* 0x0000000405067c20 */ /* 0x000fe20008410000 */
[----:B------:R-:W3:Y:S01]  /*6900*/  MUFU.EX2 R12, R12 ;  /* 0x0000000c000c7308 */ /* 0x000ee20000000800 */
[----:B-1----:R-:W-:-:S03]  /*6910*/  F2FP.F16.F32.PACK_AB R158, R14, R11 ;  /* 0x0000000b0e9e723e */ /* 0x002fc600000000ff */
[----:B------:R-:W-:Y:S02]  /*6920*/  FSEL R7, R6, RZ, P2 ;  /* 0x000000ff06077208 */ /* 0x000fe40001000000 */
[----:B------:R-:W-:Y:S02]  /*6930*/  ISETP.NE.AND P2, PT, R56, RZ, PT ;  /* 0x000000ff3800720c */ /* 0x000fe40003f45270 */
        /* <DEDUP_REMOVED lines=10> */
[----:B------:R-:W-:Y:S01]  /*69e0*/  FFMA.FTZ R38, R38, UR4, -R7 ;  /* 0x0000000426267c23 */ /* 0x000fe20008010807 */
[----:B------:R-:W-:-:S02]  /*69f0*/  @!P2 VIADD R6, R9, 0x38840 ;  /* 0x000388400906a836 */ /* 0x000fc40000000000 */
[--C-:B------:R-:W-:Y:S01]  /*6a00*/  FFMA.FTZ R39, R39, UR4, -R7.reuse ;  /* 0x0000000427277c23 */ /* 0x100fe20008010807 */
[--C-:B------:R-:W-:Y:S01]  /*6a10*/  FFMA.FTZ R40, R40, UR4, -R7.reuse ;  /* 0x0000000428287c23 */ /* 0x100fe20008010807 */
[--C-:B------:R-:W-:Y:S01]  /*6a20*/  FFMA.FTZ R41, R41, UR4, -R7.reuse ;  /* 0x0000000429297c23 */ /* 0x100fe20008010807 */
[--C-:B------:R-:W-:Y:S01]  /*6a30*/  FFMA.FTZ R42, R42, UR4, -R7.reuse ;  /* 0x000000042a2a7c23 */ /* 0x100fe20008010807 */
[----:B------:R-:W1:Y:S01]  /*6a40*/  MUFU.EX2 R27, R27 ;  /* 0x0000001b001b7308 */ /* 0x000e620000000800 */
[----:B------:R-:W-:Y:S01]  /*6a50*/  @!P2 PRMT R6, RZ, 0x654, R6 ;  /* 0x00000654ff06a816 */ /* 0x000fe20000000006 */
[--C-:B------:R-:W-:Y:S01]  /*6a60*/  FFMA.FTZ R28, R28, UR4, -R7.reuse ;  /* 0x000000041c1c7c23 */ /* 0x100fe20008010807 */
[--C-:B------:R-:W-:Y:S01]  /*6a70*/  FFMA.FTZ R21, R21, UR4, -R7.reuse ;  /* 0x0000000415157c23 */ /* 0x100fe20008010807 */
[----:B------:R-:W-:Y:S01]  /*6a80*/  FFMA.FTZ R7, R15, UR4, -R7 ;  /* 0x000000040f077c23 */ /* 0x000fe20008010807 */
[----:B------:R4:W-:Y:S01]  /*6a90*/  @!P2 SYNCS.ARRIVE.TRANS64.RED.A1T0 RZ, [R6+URZ], RZ ;  /* 0x000000ff06ffa9a7 */ /* 0x0009e2000810043f */
[----:B---3--:R-:W-:Y:S01]  /*6aa0*/  F2FP.F16.F32.PACK_AB R160, R12, R13 ;  /* 0x0000000d0ca0723e */ /* 0x008fe200000000ff */
[----:B------:R-:W-:Y:S01]  /*6ab0*/  @!P2 VIADD R9, R9, 0x38860 ;  /* 0x000388600909a836 */ /* 0x000fe20000000000 */
[----:B------:R-:W3:Y:S04]  /*6ac0*/  MUFU.EX2 R26, R26 ;  /* 0x0000001a001a7308 */ /* 0x000ee80000000800 */
[----:B------:R-:W-:Y:S01]  /*6ad0*/  @!P2 PRMT R9, RZ, 0x654, R9 ;  /* 0x00000654ff09a816 */ /* 0x000fe20000000009 */
[----:B----4-:R-:W-:-:S03]  /*6ae0*/  FADD.FTZ R6, R46, R47 ;  /* 0x0000002f2e067221 */ /* 0x010fc60000010000 */
[----:B------:R-:W4:Y:S01]  /*6af0*/  MUFU.EX2 R155, R30 ;  /* 0x0000001e009b7308 */ /* 0x000f220000000800 */
[----:B-1----:R-:W-:-:S07]  /*6b00*/  F2FP.F16.F32.PACK_AB R153, R27, R24 ;  /* 0x000000181b99723e */ /* 0x002fce00000000ff */
[----:B------:R2:W-:Y:S08]  /*6b10*/  MUFU.EX2 R30, R37 ;  /* 0x00000025001e7308 */ /* 0x0005f00000000800 */
[----:B------:R-:W1:Y:S01]  /*6b20*/  MUFU.EX2 R31, R31 ;  /* 0x0000001f001f7308 */ /* 0x000e620000000800 */
[----:B--2---:R-:W-:-:S04]  /*6b30*/  @P1 IMAD.HI.U32 R37, R45, UR42, RZ ;  /* 0x0000002a2d251c27 */ /* 0x004fc8000f8e00ff */
[----:B------:R-:W-:Y:S01]  /*6b40*/  FADD.FTZ R45, R43, R6 ;  /* 0x000000062b2d7221 */ /* 0x000fe20000010000 */
[----:B0-----:R-:W-:Y:S01]  /*6b50*/  @P1 SHF.R.U32.HI R48, RZ, R50, R37 ;  /* 0x00000032ff301219 */ /* 0x001fe20000011625 */
[----:B------:R-:W-:Y:S01]  /*6b60*/  FADD.FTZ R37, R24, R27 ;  /* 0x0000001b18257221 */ /* 0x000fe20000010000 */
[----:B------:R-:W0:Y:S01]  /*6b70*/  MUFU.EX2 R34, R34 ;  /* 0x0000002200227308 */ /* 0x000e220000000800 */
[C---:B------:R-:W-:Y:S01]  /*6b80*/  FADD.FTZ R45, R154.reuse, R45 ;  /* 0x0000002d9a2d7221 */ /* 0x040fe20000010000 */
[----:B------:R-:W-:Y:S01]  /*6b90*/  F2FP.F16.F32.PACK_AB R154, R154, R43 ;  /* 0x0000002b9a9a723e */ /* 0x000fe200000000ff */
[----:B---3--:R-:W-:Y:S01]  /*6ba0*/  FADD.FTZ R6, R26, R37 ;  /* 0x000000251a067221 */ /* 0x008fe20000010000 */
[----:B------:R-:W-:Y:S01]  /*6bb0*/  IADD3 R48, R48, R187, -R188 ;  /* 0x000000bb30307210 */ /* 0x000fe20007ffe8bc */
[----:B------:R-:W-:Y:S01]  /*6bc0*/  FADD.FTZ R44, R156, R45 ;  /* 0x0000002d9c2c7221 */ /* 0x000fe20000010000 */
[----:B------:R-:W-:Y:S01]  /*6bd0*/  F2FP.F16.F32.PACK_AB R156, R49, R156 ;  /* 0x0000009c319c723e */ /* 0x000fe200000000ff */
[----:B----4-:R-:W-:Y:S01]  /*6be0*/  FADD.FTZ R6, R155, R6 ;  /* 0x000000069b067221 */ /* 0x010fe20000010000 */
[----:B------:R-:W2:Y:S01]  /*6bf0*/  MUFU.EX2 R35, R35 ;  /* 0x0000002300237308 */ /* 0x000ea20000000800 */
[----:B------:R-:W-:Y:S01]  /*6c00*/  FADD.FTZ R44, R49, R44 ;  /* 0x0000002c312c7221 */ /* 0x000fe20000010000 */
[----:B------:R-:W-:Y:S01]  /*6c10*/  F2FP.F16.F32.PACK_AB R155, R155, R26 ;  /* 0x0000001a9b9b723e */ /* 0x000fe200000000ff */
[----:B-1----:R-:W-:Y:S01]  /*6c20*/  FADD.FTZ R15, R31, R6 ;  /* 0x000000061f0f7221 */ /* 0x002fe20000010000 */
[----:B------:R-:W-:Y:S01]  /*6c30*/  BAR.SYNC.DEFER_BLOCKING 0xf, 0x100 ;  /* 0x03c4000000007b1d */ /* 0x000fe20000010000 */
[----:B------:R-:W-:-:S02]  /*6c40*/  R2UR UR5, R48 ;  /* 0x00000000300572ca */ /* 0x000fc400000e0000 */
[----:B0-----:R-:W-:-:S03]  /*6c50*/  FADD.FTZ R6, R34, R15 ;  /* 0x0000000f22067221 */ /* 0x001fc60000010000 */
[----:B------:R-:W0:Y:S01]  /*6c60*/  MUFU.EX2 R38, R38 ;  /* 0x0000002600267308 */ /* 0x000e220000000800 */
[----:B------:R-:W-:Y:S01]  /*6c70*/  FADD.FTZ R15, R11, R44 ;  /* 0x0000002c0b0f7221 */ /* 0x000fe20000010000 */
[----:B------:R-:W-:Y:S01]  /*6c80*/  F2FP.F16.F32.PACK_AB R157, R34, R31 ;  /* 0x0000001f229d723e */ /* 0x000fe200000000ff */
[----:B--2---:R-:W-:-:S05]  /*6c90*/  FADD.FTZ R37, R35, R6 ;  /* 0x0000000623257221 */ /* 0x004fca0000010000 */
[----:B------:R-:W1:Y:S01]  /*6ca0*/  MUFU.EX2 R39, R39 ;  /* 0x0000002700277308 */ /* 0x000e620000000800 */
[----:B------:R-:W-:Y:S01]  /*6cb0*/  FADD.FTZ R6, R14, R15 ;  /* 0x0000000f0e067221 */ /* 0x000fe20000010000 */
[C---:B------:R-:W-:Y:S01]  /*6cc0*/  F2FP.F16.F32.PACK_AB R159, R30.reuse, R35 ;  /* 0x000000231e9f723e */ /* 0x040fe200000000ff */
[----:B------:R-:W-:Y:S02]  /*6cd0*/  FADD.FTZ R37, R30, R37 ;  /* 0x000000251e257221 */ /* 0x000fe40000010000 */
[----:B------:R-:W-:-:S03]  /*6ce0*/  FADD.FTZ R15, R13, R6 ;  /* 0x000000060d0f7221 */ /* 0x000fc60000010000 */
[----:B------:R-:W2:Y:S01]  /*6cf0*/  MUFU.EX2 R40, R40 ;  /* 0x0000002800287308 */ /* 0x000ea20000000800 */
[----:B0-----:R-:W-:Y:S01]  /*6d00*/  FADD.FTZ R6, R38, R37 ;  /* 0x0000002526067221 */ /* 0x001fe20000010000 */
[----:B------:R-:W-:Y:S01]  /*6d10*/  FADD.FTZ R15, R12, R15 ;  /* 0x0000000f0c0f7221 */ /* 0x000fe20000010000 */
[----:B------:R0:W-:Y:S04]  /*6d20*/  STSM.16.M88.4 [R23+0x36400], R152 ;  /* 0x0364009817007844 */ /* 0x0001e80000000200 */
[----:B------:R0:W-:Y:S01]  /*6d30*/  STSM.16.M88.4 [R186], R156 ;  /* 0x0000009cba007844 */ /* 0x0001e20000000200 */
[----:B------:R-:W3:Y:S01]  /*6d40*/  MUFU.EX2 R29, R29 ;  /* 0x0000001d001d7308 */ /* 0x000ee20000000800 */
[C---:B-1----:R-:W-:Y:S01]  /*6d50*/  FADD.FTZ R27, R39.reuse, R6 ;  /* 0x00000006271b7221 */ /* 0x042fe20000010000 */
[----:B------:R-:W-:Y:S01]  /*6d60*/  FADD.FTZ R6, R20, R15 ;  /* 0x0000000f14067221 */ /* 0x000fe20000010000 */
[----:B------:R-:W-:-:S05]  /*6d70*/  F2FP.F16.F32.PACK_AB R161, R39, R38 ;  /* 0x0000002627a1723e */ /* 0x000fca00000000ff */
[----:B------:R-:W1:Y:S01]  /*6d80*/  MUFU.EX2 R41, R41 ;  /* 0x0000002900297308 */ /* 0x000e620000000800 */
[----:B--2---:R-:W-:-:S07]  /*6d90*/  FADD.FTZ R24, R40, R27 ;  /* 0x0000001b28187221 */ /* 0x004fce0000010000 */
[----:B------:R-:W2:Y:S01]  /*6da0*/  MUFU.EX2 R32, R32 ;  /* 0x0000002000207308 */ /* 0x000ea20000000800 */
[C---:B---3--:R-:W-:Y:S01]  /*6db0*/  FADD.FTZ R11, R29.reuse, R6 ;  /* 0x000000061d0b7221 */ /* 0x048fe20000010000 */
[----:B------:R-:W-:-:S06]  /*6dc0*/  F2FP.F16.F32.PACK_AB R162, R29, R20 ;  /* 0x000000141da2723e */ /* 0x000fcc00000000ff */
[----:B------:R-:W3:Y:S01]  /*6dd0*/  MUFU.EX2 R42, R42 ;  /* 0x0000002a002a7308 */ /* 0x000ee20000000800 */
[C---:B-1----:R-:W-:Y:S01]  /*6de0*/  FADD.FTZ R15, R41.reuse, R24 ;  /* 0x00000018290f7221 */ /* 0x042fe20000010000 */
[----:B------:R-:W-:-:S05]  /*6df0*/  F2FP.F16.F32.PACK_AB R163, R41, R40 ;  /* 0x0000002829a3723e */ /* 0x000fca00000000ff */
[----:B------:R0:W-:Y:S01]  /*6e00*/  STSM.16.M88.4 [R184], R160 ;  /* 0x000000a0b8007844 */ /* 0x0001e20000000200 */
[----:B------:R-:W1:Y:S01]  /*6e10*/  MUFU.EX2 R33, R33 ;  /* 0x0000002100217308 */ /* 0x000e620000000800 */
[----:B--2---:R-:W-:-:S07]  /*6e20*/  FADD.FTZ R6, R32, R11 ;  /* 0x0000000b20067221 */ /* 0x004fce0000010000 */
[----:B------:R-:W2:Y:S01]  /*6e30*/  MUFU.EX2 R165, R28 ;  /* 0x0000001c00a57308 */ /* 0x000ea20000000800 */
[----:B---3--:R-:W-:-:S07]  /*6e40*/  FADD.FTZ R12, R42, R15 ;  /* 0x0000000f2a0c7221 */ /* 0x008fce0000010000 */
[----:B------:R-:W-:Y:S01]  /*6e50*/  MUFU.EX2 R25, R25 ;  /* 0x0000001900197308 */ /* 0x000fe20000000800 */
[C---:B-1----:R-:W-:Y:S01]  /*6e60*/  FADD.FTZ R6, R33.reuse, R6 ;  /* 0x0000000621067221 */ /* 0x042fe20000010000 */
[----:B------:R-:W-:-:S06]  /*6e70*/  F2FP.F16.F32.PACK_AB R164, R33, R32 ;  /* 0x0000002021a4723e */ /* 0x000fcc00000000ff */
[----:B------:R-:W1:Y:S01]  /*6e80*/  MUFU.EX2 R36, R36 ;  /* 0x0000002400247308 */ /* 0x000e620000000800 */
[C---:B--2---:R-:W-:Y:S01]  /*6e90*/  FADD.FTZ R12, R165.reuse, R12 ;  /* 0x0000000ca50c7221 */ /* 0x044fe20000010000 */
[----:B------:R-:W-:-:S06]  /*6ea0*/  F2FP.F16.F32.PACK_AB R165, R165, R42 ;  /* 0x0000002aa5a5723e */ /* 0x000fcc00000000ff */
[----:B------:R-:W2:Y:S08]  /*6eb0*/  MUFU.EX2 R21, R21 ;  /* 0x0000001500157308 */ /* 0x000eb00000000800 */
[----:B------:R3:W4:Y:S01]  /*6ec0*/  MUFU.EX2 R14, R7 ;  /* 0x00000007000e7308 */ /* 0x0007220000000800 */
[----:B-1----:R-:W-:Y:S01]  /*6ed0*/  F2FP.F16.F32.PACK_AB R166, R36, R25 ;  /* 0x0000001924a6723e */ /* 0x002fe200000000ff */
[----:B---3--:R-:W-:Y:S01]  /*6ee0*/  FADD.FTZ R7, R25, R6 ;  /* 0x0000000619077221 */ /* 0x008fe20000010000 */
[----:B--2---:R-:W-:-:S03]  /*6ef0*/  FADD.FTZ R11, R21, R12 ;  /* 0x0000000c150b7221 */ /* 0x004fc60000010000 */
[----:B------:R-:W-:Y:S01]  /*6f00*/  FADD.FTZ R6, R36, R7 ;  /* 0x0000000724067221 */ /* 0x000fe20000010000 */
[C---:B----4-:R-:W-:Y:S01]  /*6f10*/  F2FP.F16.F32.PACK_AB R167, R14.reuse, R21 ;  /* 0x000000150ea7723e */ /* 0x050fe200000000ff */
[----:B------:R-:W-:Y:S01]  /*6f20*/  FADD.FTZ R7, R14, R11 ;  /* 0x0000000b0e077221 */ /* 0x000fe20000010000 */
[C---:B------:R-:W-:Y:S02]  /*6f30*/  VIADD R11, R10.reuse, 0x100 ;  /* 0x000001000a0b7836 */ /* 0x040fe40000000000 */
[----:B------:R-:W-:Y:S01]  /*6f40*/  VIADD R10, R10, 0x180 ;  /* 0x000001800a0a7836 */ /* 0x000fe20000000000 */
[----:B------:R0:W-:Y:S01]  /*6f50*/  STSM.16.M88.4 [R185], R164 ;  /* 0x000000a4b9007844 */ /* 0x0001e20000000200 */
[----:B------:R-:W-:Y:S01]  /*6f60*/  WARPGROUP.ARRIVE ;  /* 0x00000000000079c5 */ /* 0x000fe20000000000 */
[----:B------:R-:W-:-:S05]  /*6f70*/  R2UR UR6, R11 ;  /* 0x000000000b0672ca */ /* 0x000fca00000e0000 */
[----:B------:R-:W-:Y:S03]  /*6f80*/  HGMMA.64x256x16.F32 R24, R152, gdesc[UR12].tnspB, RZ, !UPT, gsb0 ;  /* 0x43e0000c98187df0 */ /* 0x000fe6000c0008ff */
[----:B------:R-:W-:Y:S02]  /*6f90*/  WARPGROUP.DEPBAR.LE gsb0, 0x0 ;  /* 0x00008000000079c5 */ /* 0x000fe40000010000 */
[----:B------:R-:W-:-:S15]  /*6fa0*/  WARPGROUP.ARRIVE ;  /* 0x00000000000079c5 */ /* 0x000fde0000000000 */
[----:B------:R-:W-:-:S08]  /*6fb0*/  NOP ;  /* 0x0000000000007918 */ /* 0x000fd00000000000 */
[----:B------:R-:W-:Y:S01]  /*6fc0*/  HGMMA.64x256x16.F32 R24, R156, gdesc[UR8].tnspB, R24, gsb0 ;  /* 0x43e000089c187df0 */ /* 0x000fe20008000818 */
[----:B------:R-:W-:Y:S01]  /*6fd0*/  UMOV UR10, UR6 ;  /* 0x00000006000a7c82 */ /* 0x000fe20008000000 */
[----:B------:R-:W-:Y:S01]  /*6fe0*/  UMOV UR11, 0x40000040 ;  /* 0x40000040000b7882 */ /* 0x000fe20000000000 */
[----:B------:R-:W-:Y:S01]  /*6ff0*/  R2UR UR6, R10 ;  /* 0x000000000a0672ca */ /* 0x000fe200000e0000 */
[----:B------:R-:W-:Y:S02]  /*7000*/  WARPGROUP.DEPBAR.LE gsb0, 0x0 ;  /* 0x00008000000079c5 */ /* 0x000fe40000010000 */
[----:B------:R-:W-:-:S15]  /*7010*/  WARPGROUP.ARRIVE ;  /* 0x00000000000079c5 */ /* 0x000fde0000000000 */
[----:B------:R-:W-:-:S07]  /*7020*/  NOP ;  /* 0x0000000000007918 */ /* 0x000fce0000000000 */
[----:B------:R-:W-:Y:S01]  /*7030*/  HGMMA.64x256x16.F32 R24, R160, gdesc[UR8].tnspB, R24, gsb0 ;  /* 0x43e00008a0187df0 */ /* 0x000fe20008000818 */
[----:B------:R-:W-:Y:S01]  /*7040*/  UMOV UR10, UR6 ;  /* 0x00000006000a7c82 */ /* 0x000fe20008000000 */
[----:B------:R-:W-:Y:S01]  /*7050*/  UMOV UR11, 0x40000040 ;  /* 0x40000040000b7882 */ /* 0x000fe20000000000 */
        /* <DEDUP_REMOVED lines=8> */
[----:B------:R-:W-:-:S06]  /*70e0*/  WARPGROUP.ARRIVE ;  /* 0x00000000000079c5 */ /* 0x000fcc0000000000 */
        /* <DEDUP_REMOVED lines=13> */
[----:B------:R-:W-:Y:S01]  /*71c0*/  ULDC UR5, c[0x0][0xad0] ;  /* 0x0002b40000057ab9 */ /* 0x000fe20000000800 */
[----:B------:R-:W-:Y:S01]  /*71d0*/  IMAD.MOV.U32 R10, RZ, RZ, R8 ;  /* 0x000000ffff0a7224 */ /* 0x000fe200078e0008 */
[----:B------:R-:W-:Y:S01]  /*71e0*/  ULDC UR4, c[0x0][0xa80] ;  /* 0x0002a00000047ab9 */ /* 0x000fe20000000800 */
[----:B------:R-:W-:-:S07]  /*71f0*/  IMAD.MOV.U32 R12, RZ, RZ, R2 ;  /* 0x000000ffff0c7224 */ /* 0x000fce00078e0002 */
.L_x_8323:
        /* <DEDUP_REMOVED lines=8> */
.L_x_8315:
[----:B------:R-:W-:Y:S02]  /*7280*/  IMAD.U32 R5, RZ, RZ, UR37 ;  /* 0x00000025ff057e24 */ /* 0x000fe4000f8e00ff */
[----:B0-----:R-:W-:-:S03]  /*7290*/  IMAD R9, R2, 0x8, R16 ;  /* 0x0000000802097824 */ /* 0x001fc600078e0210 */
[----:B------:R-:W-:-:S04]  /*72a0*/  SHF.L.U32 R5, R5, 0x1f, RZ ;  /* 0x0000001f05057819 */ /* 0x000fc800000006ff */
[----:B------:R0:W1:Y:S01]  /*72b0*/  SYNCS.PHASECHK.TRANS64.TRYWAIT P3, [R9+URZ+0x38830], R5 ;  /* 0x03883005090075a7 */ /* 0x000062000806017f */
[----:B------:R-:W-:Y:S05]  /*72c0*/  @!P0 BRA `(.L_x_8316) ;  /* 0x0000000000048947 */ /* 0x000fea0003800000 */
[----:B------:R-:W-:Y:S01]  /*72d0*/  BPT.TRAP 0x1 ;  /* 0x000000040000795c */ /* 0x000fe20000300000 */
.L_x_8316:
[----:B------:R-:W-:Y:S01]  /*72e0*/  IMAD R8, R2, 0x200, R0 ;  /* 0x0000020002087824 */ /* 0x000fe200078e0200 */
[----:B-1----:R-:W-:Y:S06]  /*72f0*/  @P3 BRA `(.L_x_8317) ;  /* 0x0000000000083947 */ /* 0x002fec0003800000 */
[----:B------:R-:W1:Y:S02]  /*7300*/  SYNCS.PHASECHK.TRANS64.TRYWAIT P3, [R9+URZ+0x38830], R5 ;  /* 0x03883005090075a7 */ /* 0x000e64000806017f */
[----:B-1----:R-:W-:Y:S05]  /*7310*/  @!P3 BRA `(.L_x_8318) ;  /* 0x0000014400c8b947 */ /* 0x002fea0003800000 */
.L_x_8317:
[----:B------:R-:W-:Y:S01]  /*7320*/  R2UR UR10, R8 ;  /* 0x00000000080a72ca */ /* 0x000fe200000e0000 */
[----:B------:R-:W-:Y:S01]  /*7330*/  WARPGROUP.ARRIVE ;  /* 0x00000000000079c5 */ /* 0x000fe20000000000 */
[----:B------:R-:W-:Y:S01]  /*7340*/  UMOV UR11, 0x40000040 ;  /* 0x40000040000b7882 */ /* 0x000fe20000000000 */
[----:B------:R-:W-:Y:S01]  /*7350*/  UMOV UR15, 0x40000040 ;  /* 0x40000040000f7882 */ /* 0x000fe20000000000 */
[----:B------:R-:W-:Y:S01]  /*7360*/  UMOV UR19, 0x40000040 ;  /* 0x4000004000137882 */ /* 0x000fe20000000000 */
[----:B------:R-:W-:-:S08]  /*7370*/  UMOV UR23, 0x40000040 ;  /* 0x4000004000177882 */ /* 0x000fd00000000000 */
[----:B------:R-:W-:Y:S01]  /*7380*/  HGMMA.64x64x16.F32 R152, gdesc[UR8], RZ, !UPT, gsb0 ;  /* 0x00e00000089879f0 */ /* 0x000fe2000c0008ff */
[----:B------:R-:W-:Y:S02]  /*7390*/  UIADD3 UR14, UR10, 0x2, URZ ;  /* 0x000000020a0e7890 */ /* 0x000fe4000fffe03f */
[----:B------:R-:W-:Y:S02]  /*73a0*/  UIADD3 UR18, UR10, 0x4, URZ ;  /* 0x000000040a127890 */ /* 0x000fe4000fffe03f */
        /* <DEDUP_REMOVED lines=13> */
.L_x_8319:
[----:B------:R2:W3:Y:S01]  /*7480*/  SYNCS.PHASECHK.TRANS64.TRYWAIT P3, [R9+URZ+0x38850], R5 ;  /* 0x03885005090075a7 */ /* 0x0004e2000806017f */
[----:B------:R-:W-:Y:S05]  /*7490*/  @!P0 BRA `(.L_x_8320) ;  /* 0x0000000000048947 */ /* 0x000fea0003800000 */
[----:B------:R-:W-:Y:S01]  /*74a0*/  BPT.TRAP 0x1 ;  /* 0x000000040000795c */ /* 0x000fe20000300000 */
.L_x_8320:
[----:B---3--:R-:W-:Y:S05]  /*74b0*/  @P3 BRA `(.L_x_8321) ;  /* 0x0000000000083947 */ /* 0x008fea0003800000 */
[----:B------:R-:W3:Y:S02]  /*74c0*/  SYNCS.PHASECHK.TRANS64.TRYWAIT P3, [R9+URZ+0x38850], R5 ;  /* 0x03885005090075a7 */ /* 0x000ee4000806017f */
[----:B---3--:R-:W-:Y:S05]  /*74d0*/  @!P3 BRA `(.L_x_8322) ;  /* 0x00000144006cb947 */ /* 0x008fea0003800000 */
.L_x_8321:
[----:B0123--:R-:W-:Y:S01]  /*74e0*/  IMAD R5, R2, 0x1000, R3 ;  /* 0x0000100002057824 */ /* 0x00ffe200078e0203 */
[----:B------:R-:W-:Y:S01]  /*74f0*/  WARPGROUP.ARRIVE ;  /* 0x00000000000079c5 */ /* 0x000fe20000000000 */
[----:B------:R-:W-:Y:S01]  /*7500*/  UMOV UR27, 0x40000040 ;  /* 0x40000040001b7882 */ /* 0x000fe20000000000 */
[----:B------:R-:W-:Y:S01]  /*7510*/  VIADD R8, R4, 0x2 ;  /* 0x0000000204087836 */ /* 0x000fe20000000000 */
[----:B------:R-:W-:Y:S01]  /*7520*/  UMOV UR29, 0x40000040 ;  /* 0x40000040001d7882 */ /* 0x000fe20000000000 */
[C---:B------:R-:W-:Y:S01]  /*7530*/  R2UR UR26, R5.reuse ;  /* 0x00000000051a72ca */ /* 0x040fe200000e0000 */
[----:B------:R-:W-:Y:S01]  /*7540*/  UMOV UR31, 0x40000040 ;  /* 0x40000040001f7882 */ /* 0x000fe20000000000 */
[----:B------:R-:W0:Y:S01]  /*7550*/  S2R R13, SR_TID.X ;  /* 0x00000000000d7919 */ /* 0x000e220000002100 */
[----:B------:R-:W-:Y:S01]  /*7560*/  R2UR UR28, R8 ;  /* 0x00000000081c72ca */ /* 0x000fe200000e0000 */
[C---:B------:R-:W-:Y:S01]  /*7570*/  VIADD R8, R5.reuse, 0x2 ;  /* 0x0000000205087836 */ /* 0x040fe20000000000 */
[----:B------:R-:W-:Y:S01]  /*7580*/  UMOV UR10, 0xffffffc0 ;  /* 0xffffffc0000a7882 */ /* 0x000fe20000000000 */
[----:B------:R-:W-:Y:S01]  /*7590*/  VIADD R20, R5, 0x800 ;  /* 0x0000080005147836 */ /* 0x000fe20000000000 */
[----:B------:R-:W-:Y:S01]  /*75a0*/  UIMAD UR10, UR7, UR10, 0x1 ;  /* 0x00000001070a74a4 */ /* 0x000fe2000f8e020a */
[----:B------:R-:W-:Y:S01]  /*75b0*/  IMAD.MOV.U32 R15, RZ, RZ, 0x4 ;  /* 0x00000004ff0f7424 */ /* 0x000fe200078e00ff */
[----:B------:R-:W-:Y:S01]  /*75c0*/  R2UR UR30, R8 ;  /* 0x00000000081e72ca */ /* 0x000fe200000e0000 */
[----:B------:R-:W-:Y:S01]  /*75d0*/  VIADD R8, R4, 0x4 ;  /* 0x0000000404087836 */ /* 0x000fe20000000000 */
[----:B------:R-:W-:Y:S01]  /*75e0*/  UMOV UR11, 0x40000040 ;  /* 0x40000040000b7882 */ /* 0x000fe20000000000 */
[----:B------:R-:W-:Y:S01]  /*75f0*/  UISETP.GT.AND UP0, UPT, UR7, UR6, UPT ;  /* 0x000000060700728c */ /* 0x000fe2000bf04270 */
[----:B------:R-:W-:Y:S01]  /*7600*/  HGMMA.64x64x16.F32 R152, gdesc[UR24], R152, gsb0 ;  /* 0x00e00000189879f0 */ /* 0x000fe20008000898 */
[----:B------:R-:W-:Y:S01]  /*7610*/  UIADD3 UR7, UR7, -0x1, URZ ;  /* 0xffffffff07077890 */ /* 0x000fe2000fffe03f */
[----:B0-----:R-:W-:Y:S01]  /*7620*/  SHF.R.U32.HI R13, RZ, 0x7, R13 ;  /* 0x00000007ff0d7819 */ /* 0x001fe2000001160d */
[----:B------:R-:W-:-:S02]  /*7630*/  WARPGROUP.DEPBAR.LE gsb0, 0x0 ;  /* 0x00008000000079c5 */ /* 0x000fc40000010000 */
[----:B------:R-:W-:-:S06]  /*7640*/  WARPGROUP.ARRIVE ;  /* 0x00000000000079c5 */ /* 0x000fcc0000000000 */
[----:B------:R-:W-:Y:S01]  /*7650*/  HGMMA.64x64x16.F32 R152, gdesc[UR28], R152, gsb0 ;  /* 0x00e000001c9879f0 */ /* 0x000fe20008000898 */
[----:B------:R-:W-:Y:S01]  /*7660*/  R2UR UR28, R8 ;  /* 0x00000000081c72ca */ /* 0x000fe200000e0000 */
[----:B------:R-:W-:Y:S01]  /*7670*/  VIADD R8, R5, 0x4 ;  /* 0x0000000405087836 */ /* 0x000fe20000000000 */
[----:B------:R-:W-:Y:S01]  /*7680*/  UMOV UR29, 0x40000040 ;  /* 0x40000040001d7882 */ /* 0x000fe20000000000 */
[----:B------:R-:W-:-:S03]  /*7690*/  UMOV UR31, 0x40000040 ;  /* 0x40000040001f7882 */ /* 0x000fc60000000000 */
[----:B------:R-:W-:Y:S01]  /*76a0*/  R2UR UR30, R8 ;  /* 0x00000000081e72ca */ /* 0x000fe200000e0000 */
[----:B------:R-:W-:Y:S01]  /*76b0*/  VIADD R8, R4, 0x6 ;  /* 0x0000000604087836 */ /* 0x000fe20000000000 */
[----:B------:R-:W-:Y:S02]  /*76c0*/  WARPGROUP.DEPBAR.LE gsb0, 0x0 ;  /* 0x00008000000079c5 */ /* 0x000fe40000010000 */
[----:B------:R-:W-:-:S09]  /*76d0*/  WARPGROUP.ARRIVE ;  /* 0x00000000000079c5 */ /* 0x000fd20000000000 */
        /* <DEDUP_REMOVED lines=113> */
[----:B------:R-:W-:Y:S02]  /*7df0*/  R2UR UR30, R8 ;  /* 0x00000000081e72ca */ /* 0x000fe400000e0000 */
[----:B------:R0:W1:Y:S02]  /*7e00*/  SHFL.IDX PT, R8, R13, RZ, 0x1f ;  /* 0x00001fff0d087589 */ /* 0x00006400000e0000 */
[----:B0-----:R-:W-:Y:S01]  /*7e10*/  VIADD R13, R4, 0x800 ;  /* 0x00000800040d7836 */ /* 0x001fe20000000000 */
[----:B-1----:R-:W-:-:S04]  /*7e20*/  ISETP.GT.AND P3, PT, R8, 0x7f, PT ;  /* 0x0000007f0800780c */ /* 0x002fc80003f64270 */
[----:B------:R-:W-:-:S05]  /*7e30*/  SEL R14, RZ, 0x2, !P3 ;  /* 0x00000002ff0e7807 */ /* 0x000fca0005800000 */
[----:B------:R-:W-:Y:S01]  /*7e40*/  IMAD.IADD R8, R13, 0x1, R14 ;  /* 0x000000010d087824 */ /* 0x000fe200078e020e */
[----:B------:R-:W-:Y:S02]  /*7e50*/  WARPGROUP.DEPBAR.LE gsb0, 0x0 ;  /* 0x00008000000079c5 */ /* 0x000fe40000010000 */
[----:B------:R-:W-:-:S06]  /*7e60*/  WARPGROUP.ARRIVE ;  /* 0x00000000000079c5 */ /* 0x000fcc0000000000 */
[----:B------:R-:W-:Y:S01]  /*7e70*/  HGMMA.64x64x16.F32 R152, gdesc[UR28], R152, gsb0 ;  /* 0x00e000001c9879f0 */ /* 0x000fe20008000898 */
[----:B------:R-:W-:Y:S01]  /*7e80*/  R2UR UR28, R8 ;  /* 0x00000000081c72ca */ /* 0x000fe200000e0000 */
[----:B------:R-:W-:Y:S01]  /*7e90*/  IMAD.IADD R8, R14, 0x1, R20 ;  /* 0x000000010e087824 */ /* 0x000fe200078e0214 */
[----:B------:R-:W-:Y:S01]  /*7ea0*/  UMOV UR29, 0x40000040 ;  /* 0x40000040001d7882 */ /* 0x000fe20000000000 */
[----:B------:R-:W-:-:S03]  /*7eb0*/  UMOV UR31, 0x40000040 ;  /* 0x40000040001f7882 */ /* 0x000fc60000000000 */
[----:B------:R-:W-:Y:S02]  /*7ec0*/  R2UR UR30, R8 ;  /* 0x00000000081e72ca */ /* 0x000fe400000e0000 */
[C---:B------:R-:W-:Y:S02]  /*7ed0*/  SEL R8, R15.reuse, 0x2, P3 ;  /* 0x000000020f087807 */ /* 0x040fe40001800000 */
[----:B------:R-:W-:-:S03]  /*7ee0*/  SEL R15, R15, 0x6, !P3 ;  /* 0x000000060f0f7807 */ /* 0x000fc60005800000 */
[C---:B------:R-:W-:Y:S02]  /*7ef0*/  IMAD.IADD R21, R13.reuse, 0x1, R8 ;  /* 0x000000010d157824 */ /* 0x040fe400078e0208 */
[----:B------:R-:W-:Y:S01]  /*7f00*/  IMAD.IADD R13, R13, 0x1, R15 ;  /* 0x000000010d0d7824 */ /* 0x000fe200078e020f */
[----:B------:R-:W-:Y:S02]  /*7f10*/  WARPGROUP.DEPBAR.LE gsb0, 0x0 ;  /* 0x00008000000079c5 */ /* 0x000fe40000010000 */
[----:B------:R-:W-:-:S06]  /*7f20*/  WARPGROUP.ARRIVE ;  /* 0x00000000000079c5 */ /* 0x000fcc0000000000 */
[----:B------:R-:W-:Y:S01]  /*7f30*/  HGMMA.64x64x16.F32 R152, gdesc[UR28], R152, gsb0 ;  /* 0x00e000001c9879f0 */ /* 0x000fe20008000898 */
[----:B------:R-:W-:Y:S01]  /*7f40*/  R2UR UR28, R21 ;  /* 0x00000000151c72ca */ /* 0x000fe200000e0000 */
[C---:B------:R-:W-:Y:S01]  /*7f50*/  IMAD.IADD R21, R20.reuse, 0x1, R8 ;  /* 0x0000000114157824 */ /* 0x040fe200078e0208 */
[----:B------:R-:W-:Y:S01]  /*7f60*/  UMOV UR29, 0x40000040 ;  /* 0x40000040001d7882 */ /* 0x000fe20000000000 */
[----:B------:R-:W-:Y:S01]  /*7f70*/  UMOV UR31, 0x40000040 ;  /* 0x40000040001f7882 */ /* 0x000fe20000000000 */
[----:B------:R-:W-:Y:S02]  /*7f80*/  IMAD.IADD R20, R20, 0x1, R15 ;  /* 0x0000000114147824 */ /* 0x000fe400078e020f */
[----:B------:R-:W-:Y:S01]  /*7f90*/  R2UR UR30, R21 ;  /* 0x00000000151e72ca */ /* 0x000fe200000e0000 */
[----:B------:R-:W-:Y:S02]  /*7fa0*/  WARPGROUP.DEPBAR.LE gsb0, 0x0 ;  /* 0x00008000000079c5 */ /* 0x000fe40000010000 */
[----:B------:R-:W-:-:S10]  /*7fb0*/  WARPGROUP.ARRIVE ;  /* 0x00000000000079c5 */ /* 0x000fd40000000000 */
        /* <DEDUP_REMOVED lines=26> */
[----:B------:R-:W-:Y:S01]  /*8160*/  VIADD R20, R5, 0xa00 ;  /* 0x00000a0005147836 */ /* 0x000fe20000000000 */
[----:B------:R-:W-:Y:S01]  /*8170*/  UMOV UR29, 0x40000040 ;  /* 0x40000040001d7882 */ /* 0x000fe20000000000 */
[----:B------:R-:W-:Y:S02]  /*8180*/  UMOV UR31, 0x40000040 ;  /* 0x40000040001f7882 */ /* 0x000fe40000000000 */
[----:B------:R-:W-:-:S05]  /*8190*/  IMAD.IADD R21, R14, 0x1, R20 ;  /* 0x000000010e157824 */ /* 0x000fca00078e0214 */
[----:B------:R-:W-:Y:S01]  /*81a0*/  R2UR UR30, R21 ;  /* 0x00000000151e72ca */ /* 0x000fe200000e0000 */
[C---:B------:R-:W-:Y:S02]  /*81b0*/  IMAD.IADD R21, R13.reuse, 0x1, R8 ;  /* 0x000000010d157824 */ /* 0x040fe400078e0208 */
[----:B------:R-:W-:Y:S01]  /*81c0*/  IMAD.IADD R13, R13, 0x1, R15 ;  /* 0x000000010d0d7824 */ /* 0x000fe200078e020f */
[----:B------:R-:W-:Y:S02]  /*81d0*/  WARPGROUP.DEPBAR.LE gsb0, 0x0 ;  /* 0x00008000000079c5 */ /* 0x000fe40000010000 */
[----:B------:R-:W-:-:S07]  /*81e0*/  WARPGROUP.ARRIVE ;  /* 0x00000000000079c5 */ /* 0x000fce0000000000 */
[----:B------:R-:W-:Y:S01]  /*81f0*/  HGMMA.64x64x16.F32 R152, gdesc[UR28], R152, gsb0 ;  /* 0x00e000001c9879f0 */ /* 0x000fe20008000898 */
[----:B------:R-:W-:Y:S01]  /*8200*/  R2UR UR28, R21 ;  /* 0x00000000151c72ca */ /* 0x000fe200000e0000 */
[--C-:B------:R-:W-:Y:S01]  /*8210*/  IMAD.IADD R21, R8, 0x1, R20.reuse ;  /* 0x0000000108157824 */ /* 0x100fe200078e0214 */
        /* <DEDUP_REMOVED lines=82> */
[--C-:B------:R-:W-:Y:S02]  /*8740*/  IMAD.IADD R8, R8, 0x1, R20.reuse ;  /* 0x0000000108087824 */ /* 0x100fe400078e0214 */
        /* <DEDUP_REMOVED lines=23> */
[----:B------:R-:W-:Y:S02]  /*88c0*/  IADD3 R8, R13, R8, R4 ;  /* 0x000000080d087210 */ /* 0x000fe40007ffe004 */
[----:B------:R-:W0:Y:S01]  /*88d0*/  @P1 LDC R13, c[0x0][0x44c] ;  /* 0x00011300ff0d1b82 */ /* 0x000e220000000800 */
[----:B------:R-:W-:Y:S02]  /*88e0*/  WARPGROUP.DEPBAR.LE gsb0, 0x0 ;  /* 0x00008000000079c5 */ /* 0x000fe40000010000 */
[----:B------:R-:W-:-:S06]  /*88f0*/  WARPGROUP.ARRIVE ;  /* 0x00000000000079c5 */ /* 0x000fcc0000000000 */
[----:B------:R-:W-:Y:S01]  /*8900*/  HGMMA.64x64x16.F32 R152, gdesc[UR28], R152, gsb0 ;  /* 0x00e000001c9879f0 */ /* 0x000fe20008000898 */
[----:B------:R-:W-:Y:S01]  /*8910*/  R2UR UR28, R8 ;  /* 0x00000000081c72ca */ /* 0x000fe200000e0000 */
[----:B------:R-:W-:Y:S01]  /*8920*/  UMOV UR29, 0x40000040 ;  /* 0x40000040001d7882 */ /* 0x000fe20000000000 */
[----:B------:R-:W-:Y:S01]  /*8930*/  R2UR UR30, R5 ;  /* 0x00000000051e72ca */ /* 0x000fe200000e0000 */
[----:B------:R-:W-:Y:S01]  /*8940*/  UMOV UR31, 0x40000040 ;  /* 0x40000040001f7882 */ /* 0x000fe20000000000 */
[----:B------:R-:W1:Y:S01]  /*8950*/  @P1 LDC R8, c[0x0][0x450] ;  /* 0x00011400ff081b82 */ /* 0x000e620000000800 */
[----:B------:R-:W-:-:S04]  /*8960*/  VIADD R5, R190, UR42 ;  /* 0x0000002abe057c36 */ /* 0x000fc80008000000 */
[----:B0-----:R-:W-:-:S05]  /*8970*/  @P1 IMAD.HI.U32 R13, R5, R13, RZ ;  /* 0x0000000d050d1227 */ /* 0x001fca00078e00ff */
[----:B-1----:R-:W-:Y:S02]  /*8980*/  @P1 SHF.R.U32.HI R5, RZ, R8, R13 ;  /* 0x00000008ff051219 */ /* 0x002fe4000001160d */
[----:B------:R-:W-:-:S05]  /*8990*/  IADD3 R8, R187, UR10, -R189 ;  /* 0x0000000abb087c10 */ /* 0x000fca000fffe8bd */
[----:B------:R-:W-:Y:S01]  /*89a0*/  IMAD.IADD R8, R8, 0x1, -R188 ;  /* 0x0000000108087824 */ /* 0x000fe200078e0abc */
[----:B------:R-:W-:Y:S02]  /*89b0*/  WARPGROUP.DEPBAR.LE gsb0, 0x0 ;  /* 0x00008000000079c5 */ /* 0x000fe40000010000 */
[----:B------:R-:W-:-:S06]  /*89c0*/  WARPGROUP.ARRIVE ;  /* 0x00000000000079c5 */ /* 0x000fcc0000000000 */
[----:B------:R-:W-:Y:S03]  /*89d0*/  HGMMA.64x64x16.F32 R152, gdesc[UR28], R152, gsb0 ;  /* 0x00e000001c9879f0 */ /* 0x000fe60008000898 */
[----:B------:R-:W-:Y:S02]  /*89e0*/  WARPGROUP.DEPBAR.LE gsb0, 0x0 ;  /* 0x00008000000079c5 */ /* 0x000fe40000010000 */
[----:B------:R-:W-:Y:S01]  /*89f0*/  FMUL.FTZ R15, R161, UR5 ;  /* 0x00000005a10f7c20 */ /* 0x000fe20008410000 */
[----:B------:R-:W-:Y:S01]  /*8a00*/  FMUL.FTZ R14, R152, UR5 ;  /* 0x00000005980e7c20 */ /* 0x000fe20008410000 */
[----:B------:R-:W0:Y:S01]  /*8a10*/  SHFL.IDX PT, R161, R5, RZ, 0x1c1f ;  /* 0x001c1fff05a17589 */ /* 0x000e2200000e0000 */
        /* <DEDUP_REMOVED lines=23> */
[----:B0-----:R-:W-:-:S02]  /*8b90*/  IMAD.IADD R161, R8, 0x1, R161 ;  /* 0x0000000108a17824 */ /* 0x001fc400078e02a1 */
[----:B------:R-:W-:-:S03]  /*8ba0*/  FMUL.FTZ R232, R183, UR5 ;  /* 0x00000005b7e87c20 */ /* 0x000fc60008410000 */
[C---:B------:R-:W-:Y:S02]  /*8bb0*/  ISETP.GT.AND P6, PT, R161.reuse, 0x1, PT ;  /* 0x00000001a100780c */ /* 0x040fe40003fc4270 */
[----:B------:R-:W0:Y:S01]  /*8bc0*/  MUFU.TANH R20, R20 ;  /* 0x0000001400147308 */ /* 0x000e220000002400 */
[C---:B------:R-:W-:Y:S02]  /*8bd0*/  ISETP.GT.AND P5, PT, R161.reuse, RZ, PT ;  /* 0x000000ffa100720c */ /* 0x040fe40003fa4270 */
[C---:B------:R-:W-:Y:S02]  /*8be0*/  ISETP.GT.AND P3, PT, R161.reuse, 0x8, PT ;  /* 0x00000008a100780c */ /* 0x040fe40003f64270 */
[----:B------:R-:W-:Y:S02]  /*8bf0*/  ISETP.GT.AND P4, PT, R161, 0x9, PT ;  /* 0x00000009a100780c */ /* 0x000fe40003f84270 */
[----:B-1----:R-:W-:Y:S01]  /*8c00*/  FSEL R13, R13, -INF , P6 ;  /* 0xff8000000d0d7808 */ /* 0x002fe20003000000 */
[----:B------:R-:W1:Y:S01]  /*8c10*/  MUFU.TANH R15, R15 ;  /* 0x0000000f000f7308 */ /* 0x000e620000002400 */
[----:B--2---:R-:W-:-:S02]  /*8c20*/  FSEL R14, R14, -INF , P5 ;  /* 0xff8000000e0e7808 */ /* 0x004fc40002800000 */
[C---:B------:R-:W-:Y:S02]  /*8c30*/  ISETP.GT.AND P6, PT, R161.reuse, 0x11, PT ;  /* 0x00000011a100780c */ /* 0x040fe40003fc4270 */
[----:B---3--:R-:W-:Y:S02]  /*8c40*/  FSEL R152, R152, -INF , P3 ;  /* 0xff80000098987808 */ /* 0x008fe40001800000 */
[C---:B------:R-:W-:Y:S01]  /*8c50*/  ISETP.GT.AND P5, PT, R161.reuse, 0x10, PT ;  /* 0x00000010a100780c */ /* 0x040fe20003fa4270 */
[----:B------:R-:W2:Y:S01]  /*8c60*/  MUFU.TANH R153, R153 ;  /* 0x0000009900997308 */ /* 0x000ea20000002400 */
[----:B0-----:R-:W-:Y:S02]  /*8c70*/  FSEL R20, R20, -INF , P4 ;  /* 0xff80000014147808 */ /* 0x001fe40002000000 */
[C---:B------:R-:W-:Y:S02]  /*8c80*/  ISETP.GT.AND P3, PT, R161.reuse, 0x18, PT ;  /* 0x00000018a100780c */ /* 0x040fe40003f64270 */
[----:B------:R-:W-:-:S03]  /*8c90*/  ISETP.GT.AND P4, PT, R161, 0x19, PT ;  /* 0x00000019a100780c */ /* 0x000fc60003f84270 */
[----:B------:R-:W0:Y:S01]  /*8ca0*/  MUFU.TANH R21, R21 ;  /* 0x0000001500157308 */ /* 0x000e220000002400 */
[----:B-1----:R-:W-:Y:S02]  /*8cb0*/  FSEL R15, R15, -INF , P6 ;  /* 0xff8000000f0f7808 */ /* 0x002fe40003000000 */
[----:B------:R-:W-:-:S05]  /*8cc0*/  ISETP.GT.AND P6, PT, R161, 0x21, PT ;  /* 0x00000021a100780c */ /* 0x000fca0003fc4270 */
[----:B------:R-:W1:Y:S01]  /*8cd0*/  MUFU.TANH R157, R157 ;  /* 0x0000009d009d7308 */ /* 0x000e620000002400 */
[----:B--2---:R-:W-:Y:S02]  /*8ce0*/  FSEL R153, R153, -INF , P5 ;  /* 0xff80000099997808 */ /* 0x004fe40002800000 */
[----:B------:R-:W-:-:S05]  /*8cf0*/  ISETP.GT.AND P5, PT, R161, 0x20, PT ;  /* 0x00000020a100780c */ /* 0x000fca0003fa4270 */
[----:B------:R-:W2:Y:S01]  /*8d00*/  MUFU.TANH R160, R160 ;  /* 0x000000a000a07308 */ /* 0x000ea20000002400 */
[----:B0-----:R-:W-:Y:S02]  /*8d10*/  FSEL R21, R21, -INF , P3 ;  /* 0xff80000015157808 */ /* 0x001fe40001800000 */
[----:B------:R-:W-:-:S05]  /*8d20*/  ISETP.GT.AND P3, PT, R161, 0x28, PT ;  /* 0x00000028a100780c */ /* 0x000fca0003f64270 */
        /* <DEDUP_REMOVED lines=9> */
[----:B------:R-:W-:Y:S01]  /*8dc0*/  MUFU.TANH R165, R165 ;  /* 0x000000a500a57308 */ /* 0x000fe20000002400 */
[----:B-1----:R-:W-:Y:S01]  /*8dd0*/  FSEL R160, R164, -INF , P3 ;  /* 0xff800000a4a07808 */ /* 0x002fe20001800000 */
[----:B------:R-:W-:Y:S01]  /*8de0*/  FMUL.FTZ R164, R176, UR5 ;  /* 0x00000005b0a47c20 */ /* 0x000fe20008410000 */
[----:B------:R-:W-:Y:S01]  /*8df0*/  ISETP.GT.AND P3, PT, R161, 0x38, PT ;  /* 0x00000038a100780c */ /* 0x000fe20003f64270 */
[----:B------:R-:W-:-:S04]  /*8e00*/  FMUL.FTZ R176, R181, UR5 ;  /* 0x00000005b5b07c20 */ /* 0x000fc80008410000 */
[----:B------:R-:W0:Y:S01]  /*8e10*/  MUFU.TANH R164, R164 ;  /* 0x000000a400a47308 */ /* 0x000e220000002400 */
[----:B--2---:R-:W-:Y:S02]  /*8e20*/  FSEL R155, R168, -INF , P4 ;  /* 0xff800000a89b7808 */ /* 0x004fe40002000000 */
[----:B------:R-:W-:Y:S02]  /*8e30*/  ISETP.GT.AND P4, PT, R161, 0x39, PT ;  /* 0x00000039a100780c */ /* 0x000fe40003f84270 */
[----:B------:R-:W-:-:S03]  /*8e40*/  FMNMX.FTZ R161, R14, R10, !PT ;  /* 0x0000000a0ea17209 */ /* 0x000fc60007810000 */
[----:B------:R1:W-:Y:S01]  /*8e50*/  MUFU.TANH R168, R169 ;  /* 0x000000a900a87308 */ /* 0x0003e20000002400 */
[----:B------:R-:W-:-:S04]  /*8e60*/  FMNMX.FTZ R161, R13, R161, !PT ;  /* 0x000000a10da17209 */ /* 0x000fc80007810000 */
[----:B------:R-:W-:-:S03]  /*8e70*/  FMNMX.FTZ R161, R152, R161, !PT ;  /* 0x000000a198a17209 */ /* 0x000fc60007810000 */
[----:B------:R-:W-:Y:S01]  /*8e80*/  MUFU.TANH R176, R176 ;  /* 0x000000b000b07308 */ /* 0x000fe20000002400 */
[----:B------:R-:W-:Y:S01]  /*8e90*/  FMNMX.FTZ R161, R20, R161, !PT ;  /* 0x000000a114a17209 */ /* 0x000fe20007810000 */
[----:B-1----:R-:W-:Y:S01]  /*8ea0*/  FMUL.FTZ R169, R158, UR5 ;  /* 0x000000059ea97c20 */ /* 0x002fe20008410000 */
[----:B0-----:R-:W-:Y:S02]  /*8eb0*/  FSEL R164, R164, -INF , P5 ;  /* 0xff800000a4a47808 */ /* 0x001fe40002800000 */
[----:B------:R-:W-:-:S03]  /*8ec0*/  FMNMX.FTZ R161, R153, R161, !PT ;  /* 0x000000a199a17209 */ /* 0x000fc60007810000 */
[----:B------:R-:W-:Y:S01]  /*8ed0*/  MUFU.TANH R169, R169 ;  /* 0x000000a900a97308 */ /* 0x000fe20000002400 */
[----:B------:R-:W-:-:S04]  /*8ee0*/  FMNMX.FTZ R158, R15, R161, !PT ;  /* 0x000000a10f9e7209 */ /* 0x000fc80007810000 */
[----:B------:R-:W-:-:S03]  /*8ef0*/  FMNMX.FTZ R158, R21, R158, !PT ;  /* 0x0000009e159e7209 */ /* 0x000fc60007810000 */
[----:B------:R-:W0:Y:S01]  /*8f00*/  MUFU.TANH R161, R177 ;  /* 0x000000b100a17308 */ /* 0x000e220000002400 */
[----:B------:R-:W-:-:S04]  /*8f10*/  FMNMX.FTZ R172, R157, R158, !PT ;  /* 0x0000009e9dac7209 */ /* 0x000fc80007810000 */
[----:B------:R-:W-:-:S03]  /*8f20*/  FMNMX.FTZ R172, R156, R172, !PT ;  /* 0x000000ac9cac7209 */ /* 0x000fc60007810000 */
[----:B------:R1:W2:Y:S01]  /*8f30*/  MUFU.TANH R158, R180 ;  /* 0x000000b4009e7308 */ /* 0x0002a20000002400 */
[----:B------:R-:W-:-:S04]  /*8f40*/  FMNMX.FTZ R172, R154, R172, !PT ;  /* 0x000000ac9aac7209 */ /* 0x000fc80007810000 */
[----:B------:R-:W-:-:S03]  /*8f50*/  FMNMX.FTZ R172, R160, R172, !PT ;  /* 0x000000aca0ac7209 */ /* 0x000fc60007810000 */
[----:B------:R-:W-:Y:S01]  /*8f60*/  MUFU.TANH R170, R170 ;  /* 0x000000aa00aa7308 */ /* 0x000fe20000002400 */
[----:B------:R-:W-:Y:S01]  /*8f70*/  FMNMX.FTZ R173, R155, R172, !PT ;  /* 0x000000ac9bad7209 */ /* 0x000fe20007810000 */
[----:B-1----:R-:W-:Y:S01]  /*8f80*/  FMUL.FTZ R180, R174, UR5 ;  /* 0x00000005aeb47c20 */ /* 0x002fe20008410000 */
[----:B0-----:R-:W-:Y:S02]  /*8f90*/  FSEL R161, R161, -INF , P6 ;  /* 0xff800000a1a17808 */ /* 0x001fe40003000000 */
[----:B------:R-:W-:-:S03]  /*8fa0*/  FMNMX.FTZ R173, R164, R173, !PT ;  /* 0x000000ada4ad7209 */ /* 0x000fc60007810000 */
[----:B------:R0:W1:Y:S01]  /*8fb0*/  MUFU.TANH R172, R159 ;  /* 0x0000009f00ac7308 */ /* 0x0000620000002400 */
[----:B--2---:R-:W-:Y:S02]  /*8fc0*/  FSEL R158, R158, -INF , P3 ;  /* 0xff8000009e9e7808 */ /* 0x004fe40001800000 */
[----:B------:R-:W-:-:S05]  /*8fd0*/  FMNMX.FTZ R177, R161, R173, !PT ;  /* 0x000000ada1b17209 */ /* 0x000fca0007810000 */
[----:B------:R2:W3:Y:S01]  /*8fe0*/  MUFU.TANH R173, R162 ;  /* 0x000000a200ad7308 */ /* 0x0004e20000002400 */
[----:B0-----:R-:W-:Y:S01]  /*8ff0*/  FSEL R159, R176, -INF , P4 ;  /* 0xff800000b09f7808 */ /* 0x001fe20002000000 */
[----:B------:R-:W-:Y:S02]  /*9000*/  FMUL.FTZ R176, R163, UR5 ;  /* 0x00000005a3b07c20 */ /* 0x000fe40008410000 */
[----:B------:R-:W0:Y:S04]  /*9010*/  SHFL.IDX PT, R163, R5, 0x1, 0x1c1f ;  /* 0x003c1f0005a37f89 */ /* 0x000e2800000e0000 */
[----:B------:R-:W-:Y:S01]  /*9020*/  MUFU.TANH R176, R176 ;  /* 0x000000b000b07308 */ /* 0x000fe20000002400 */
[----:B--2---:R-:W-:Y:S01]  /*9030*/  FMNMX.FTZ R162, R158, R177, !PT ;  /* 0x000000b19ea27209 */ /* 0x004fe20007810000 */
[----:B------:R-:W-:Y:S01]  /*9040*/  FMUL.FTZ R177, R166, UR5 ;  /* 0x00000005a6b17c20 */ /* 0x000fe20008410000 */
[----:B------:R-:W-:-:S02]  /*9050*/  FMUL.FTZ R166, R167, UR5 ;  /* 0x00000005a7a67c20 */ /* 0x000fc40008410000 */
[----:B------:R-:W-:-:S03]  /*9060*/  FMNMX.FTZ R162, R159, R162, !PT ;  /* 0x000000a29fa27209 */ /* 0x000fc60007810000 */
[----:B------:R-:W-:Y:S02]  /*9070*/  MUFU.TANH R175, R175 ;  /* 0x000000af00af7308 */ /* 0x000fe40000002400 */
[----:B------:R-:W2:Y:S06]  /*9080*/  SHFL.BFLY PT, R5, R162, 0x2, 0x1f ;  /* 0x0c401f00a2057f89 */ /* 0x000eac00000e0000 */
[----:B------:R-:W4:Y:S01]  /*9090*/  MUFU.TANH R166, R166 ;  /* 0x000000a600a67308 */ /* 0x000f220000002400 */
[----:B0-----:R-:W-:-:S07]  /*90a0*/  IMAD.IADD R8, R8, 0x1, R163 ;  /* 0x0000000108087824 */ /* 0x001fce00078e02a3 */
[----:B------:R-:W0:Y:S01]  /*90b0*/  MUFU.TANH R177, R177 ;  /* 0x000000b100b17308 */ /* 0x000e220000002400 */
[C---:B------:R-:W-:Y:S02]  /*90c0*/  ISETP.GT.AND P4, PT, R8.reuse, RZ, PT ;  /* 0x000000ff0800720c */ /* 0x040fe40003f84270 */
[C---:B------:R-:W-:Y:S02]  /*90d0*/  ISETP.GT.AND P3, PT, R8.reuse, 0x9, PT ;  /* 0x000000090800780c */ /* 0x040fe40003f64270 */
[----:B------:R-:W-:Y:S02]  /*90e0*/  ISETP.GT.AND P5, PT, R8, 0x1, PT ;  /* 0x000000010800780c */ /* 0x000fe40003fa4270 */
[----:B-1----:R-:W-:Y:S01]  /*90f0*/  FSEL R174, R172, -INF , P3 ;  /* 0xff800000acae7808 */ /* 0x002fe20001800000 */
[----:B------:R-:W1:Y:S01]  /*9100*/  MUFU.TANH R171, R171 ;  /* 0x000000ab00ab7308 */ /* 0x000e620000002400 */
[----:B------:R-:W-:Y:S02]  /*9110*/  ISETP.GT.AND P3, PT, R8, 0x19, PT ;  /* 0x000000190800780c */ /* 0x000fe40003f64270 */
[----:B--2---:R-:W-:-:S02]  /*9120*/  FMNMX.FTZ R5, R162, R5, !PT ;  /* 0x00000005a2057209 */ /* 0x004fc40007810000 */
[----:B------:R-:W-:Y:S02]  /*9130*/  FSEL R162, R165, -INF , P4 ;  /* 0xff800000a5a27808 */ /* 0x000fe40002000000 */
[----:B------:R-:W-:Y:S01]  /*9140*/  ISETP.GT.AND P4, PT, R8, 0x10, PT ;  /* 0x000000100800780c */ /* 0x000fe20003f84270 */
[----:B------:R-:W2:Y:S01]  /*9150*/  MUFU.TANH R180, R180 ;  /* 0x000000b400b47308 */ /* 0x000ea20000002400 */
[----:B------:R-:W-:Y:S02]  /*9160*/  FSEL R163, R168, -INF , P5 ;  /* 0xff800000a8a37808 */ /* 0x000fe40002800000 */
[C---:B------:R-:W-:Y:S02]  /*9170*/  ISETP.GT.AND P6, PT, R8.reuse, 0x8, PT ;  /* 0x000000080800780c */ /* 0x040fe40003fc4270 */
[----:B---3--:R-:W-:Y:S02]  /*9180*/  FSEL R168, R173, -INF , P4 ;  /* 0xff800000ada87808 */ /* 0x008fe40002000000 */
[----:B------:R-:W-:Y:S01]  /*9190*/  ISETP.GT.AND P4, PT, R8, 0x20, PT ;  /* 0x000000200800780c */ /* 0x000fe20003f84270 */
[----:B------:R-:W-:Y:S01]  /*91a0*/  MUFU.TANH R229, R229 ;  /* 0x000000e500e57308 */ /* 0x000fe20000002400 */
[----:B----4-:R-:W-:-:S02]  /*91b0*/  FSEL R166, R166, -INF , P3 ;  /* 0xff800000a6a67808 */ /* 0x010fc40001800000 */
[C---:B------:R-:W-:Y:S02]  /*91c0*/  ISETP.GT.AND P5, PT, R8.reuse, 0x11, PT ;  /* 0x000000110800780c */ /* 0x040fe40003fa4270 */
[----:B------:R-:W-:Y:S02]  /*91d0*/  ISETP.GT.AND P3, PT, R8, 0x29, PT ;  /* 0x000000290800780c */ /* 0x000fe40003f64270 */
[----:B------:R-:W-:Y:S01]  /*91e0*/  FSEL R167, R169, -INF , P6 ;  /* 0xff800000a9a77808 */ /* 0x000fe20003000000 */
[----:B------:R-:W-:Y:S01]  /*91f0*/  MUFU.TANH R232, R232 ;  /* 0x000000e800e87308 */ /* 0x000fe20000002400 */
[----:B------:R-:W-:Y:S02]  /*9200*/  FSEL R169, R170, -INF , P4 ;  /* 0xff800000aaa97808 */ /* 0x000fe40002000000 */
[----:B------:R-:W-:Y:S02]  /*9210*/  FSEL R173, R176, -INF , P5 ;  /* 0xff800000b0ad7808 */ /* 0x000fe40002800000 */
[----:B------:R-:W-:Y:S01]  /*9220*/  FSEL R170, R175, -INF , P3 ;  /* 0xff800000afaa7808 */ /* 0x000fe20001800000 */
[----:B------:R-:W3:Y:S01]  /*9230*/  SHFL.BFLY PT, R176, R5, 0x1, 0x1f ;  /* 0x0c201f0005b07f89 */ /* 0x000ee200000e0000 */
[----:B------:R-:W-:-:S02]  /*9240*/  FMNMX.FTZ R175, R162, R11, !PT ;  /* 0x0000000ba2af7209 */ /* 0x000fc40007810000 */
[----:B------:R-:W-:Y:S02]  /*9250*/  ISETP.GT.AND P6, PT, R8, 0x18, PT ;  /* 0x000000180800780c */ /* 0x000fe40003fc4270 */
[----:B------:R-:W-:Y:S02]  /*9260*/  FMNMX.FTZ R175, R163, R175, !PT ;  /* 0x000000afa3af7209 */ /* 0x000fe40007810000 */
[----:B0-----:R-:W-:Y:S01]  /*9270*/  FSEL R165, R177, -INF , P6 ;  /* 0xff800000b1a57808 */ /* 0x001fe20003000000 */
[----:B------:R-:W-:Y:S01]  /*9280*/  FMUL.FTZ R177, R178, UR5 ;  /* 0x00000005b2b17c20 */ /* 0x000fe20008410000 */
[----:B------:R-:W-:Y:S02]  /*9290*/  FMNMX.FTZ R175, R167, R175, !PT ;  /* 0x000000afa7af7209 */ /* 0x000fe40007810000 */
[----:B------:R-:W-:Y:S02]  /*92a0*/  ISETP.GT.AND P5, PT, R8, 0x21, PT ;  /* 0x000000210800780c */ /* 0x000fe40003fa4270 */
[----:B------:R-:W-:Y:S01]  /*92b0*/  FMNMX.FTZ R175, R174, R175, !PT ;  /* 0x000000afaeaf7209 */ /* 0x000fe20007810000 */
[----:B------:R-:W0:Y:S01]  /*92c0*/  MUFU.TANH R177, R177 ;  /* 0x000000b100b17308 */ /* 0x000e220000002400 */
[----:B------:R-:W-:-:S02]  /*92d0*/  ISETP.GT.AND P6, PT, R8, 0x28, PT ;  /* 0x000000280800780c */ /* 0x000fc40003fc4270 */
[----:B------:R-:W-:Y:S02]  /*92e0*/  FMNMX.FTZ R175, R168, R175, !PT ;  /* 0x000000afa8af7209 */ /* 0x000fe40007810000 */
[----:B-1----:R-:W-:Y:S02]  /*92f0*/  FSEL R171, R171, -INF , P5 ;  /* 0xff800000abab7808 */ /* 0x002fe40002800000 */
[----:B------:R-:W-:Y:S02]  /*9300*/  FMNMX.FTZ R175, R173, R175, !PT ;  /* 0x000000afadaf7209 */ /* 0x000fe40007810000 */
[----:B--2---:R-:W-:Y:S02]  /*9310*/  FSEL R172, R180, -INF , P6 ;  /* 0xff800000b4ac7808 */ /* 0x004fe40003000000 */
[C---:B------:R-:W-:Y:S02]  /*9320*/  ISETP.GT.AND P4, PT, R8.reuse, 0x30, PT ;  /* 0x000000300800780c */ /* 0x040fe40003f84270 */
[----:B------:R-:W-:-:S02]  /*9330*/  ISETP.GT.AND P5, PT, R8, 0x31, PT ;  /* 0x000000310800780c */ /* 0x000fc40003fa4270 */
[C---:B------:R-:W-:Y:S02]  /*9340*/  ISETP.GT.AND P6, PT, R8.reuse, 0x38, PT ;  /* 0x000000380800780c */ /* 0x040fe40003fc4270 */
[----:B------:R-:W-:Y:S02]  /*9350*/  ISETP.GT.AND P3, PT, R8, 0x39, PT ;  /* 0x000000390800780c */ /* 0x000fe40003f64270 */
[----:B---3--:R-:W-:Y:S01]  /*9360*/  FMNMX.FTZ R8, R5, R176, !PT ;  /* 0x000000b005087209 */ /* 0x008fe20007810000 */
[----:B------:R-:W-:Y:S01]  /*9370*/  FMUL.FTZ R5, R182, UR5 ;  /* 0x00000005b6057c20 */ /* 0x000fe20008410000 */
[----:B------:R-:W-:Y:S02]  /*9380*/  FMNMX.FTZ R175, R165, R175, !PT ;  /* 0x000000afa5af7209 */ /* 0x000fe40007810000 */
[----:B0-----:R-:W-:Y:S01]  /*9390*/  FSEL R177, R177, -INF , P4 ;  /* 0xff800000b1b17808 */ /* 0x001fe20002000000 */
[----:B------:R-:W-:Y:S01]  /*93a0*/  FMUL.FTZ R178, R8, UR4 ;  /* 0x0000000408b27c20 */ /* 0x000fe20008410000 */
[----:B------:R-:W-:Y:S01]  /*93b0*/  FMNMX.FTZ R175, R166, R175, !PT ;  /* 0x000000afa6af7209 */ /* 0x000fe20007810000 */
[----:B------:R-:W0:Y:S01]  /*93c0*/  MUFU.TANH R5, R5 ;  /* 0x0000000500057308 */ /* 0x000e220000002400 */
[----:B------:R-:W-:-:S02]  /*93d0*/  FSETP.NEU.FTZ.AND P4, PT, R8, -INF , PT ;  /* 0xff8000000800780b */ /* 0x000fc40003f9d000 */
[----:B------:R-:W-:Y:S02]  /*93e0*/  FMNMX.FTZ R175, R169, R175, !PT ;  /* 0x000000afa9af7209 */ /* 0x000fe40007810000 */
[----:B------:R-:W-:Y:S02]  /*93f0*/  FSEL R178, R178, RZ, P4 ;  /* 0x000000ffb2b27208 */ /* 0x000fe40002000000 */
[----:B------:R-:W-:Y:S02]  /*9400*/  FMNMX.FTZ R175, R171, R175, !PT ;  /* 0x000000afabaf7209 */ /* 0x000fe40007810000 */
[----:B------:R-:W-:Y:S01]  /*9410*/  FSEL R229, R229, -INF , P5 ;  /* 0xff800000e5e57808 */ /* 0x000fe20002800000 */
[--C-:B------:R-:W-:Y:S01]  /*9420*/  FFMA.FTZ R228, R13, UR4, -R178.reuse ;  /* 0x000000040de47c23 */ /* 0x100fe200080108b2 */
[----:B------:R-:W-:Y:S01]  /*9430*/  FMNMX.FTZ R13, R172, R175, !PT ;  /* 0x000000afac0d7209 */ /* 0x000fe20007810000 */
[--C-:B------:R-:W-:Y:S01]  /*9440*/  FFMA.FTZ R181, R152, UR4, -R178.reuse ;  /* 0x0000000498b57c23 */ /* 0x100fe200080108b2 */
[----:B------:R-:W-:Y:S01]  /*9450*/  FSEL R232, R232, -INF , P3 ;  /* 0xff800000e8e87808 */ /* 0x000fe20001800000 */
        /* <DEDUP_REMOVED lines=19> */
[----:B------:R-:W-:-:S03]  /*9590*/  FFMA.FTZ R179, R159, UR4, -R178 ;  /* 0x000000049fb37c23 */ /* 0x000fc600080108b2 */
[----:B------:R-:W0:Y:S01]  /*95a0*/  SHFL.BFLY PT, R20, R5, 0x2, 0x1f ;  /* 0x0c401f0005147f89 */ /* 0x000e2200000e0000 */
[----:B------:R-:W-:Y:S08]  /*95b0*/  MUFU.EX2 R228, R228 ;  /* 0x000000e400e47308 */ /* 0x000ff00000000800 */
[----:B------:R-:W-:Y:S08]  /*95c0*/  MUFU.EX2 R181, R181 ;  /* 0x000000b500b57308 */ /* 0x000ff00000000800 */
[----:B------:R-:W-:Y:S01]  /*95d0*/  MUFU.EX2 R230, R230 ;  /* 0x000000e600e67308 */ /* 0x000fe20000000800 */
[----:B0-----:R-:W-:Y:S01]  /*95e0*/  FMNMX.FTZ R5, R5, R20, !PT ;  /* 0x0000001405057209 */ /* 0x001fe20007810000 */
[----:B------:R-:W-:Y:S01]  /*95f0*/  FFMA.FTZ R20, R160, UR4, -R178 ;  /* 0x00000004a0147c23 */ /* 0x000fe200080108b2 */
[----:B------:R-:W-:-:S05]  /*9600*/  FSEL R160, R8, RZ, P4 ;  /* 0x000000ff08a07208 */ /* 0x000fca0002000000 */
[----:B------:R-:W-:Y:S01]  /*9610*/  MUFU.EX2 R178, R158 ;  /* 0x0000009e00b27308 */ /* 0x000fe20000000800 */
[----:B------:R-:W0:Y:S01]  /*9620*/  SHFL.BFLY PT, R153, R5, 0x1, 0x1f ;  /* 0x0c201f0005997f89 */ /* 0x000e2200000e0000 */
[----:B------:R-:W-:-:S04]  /*9630*/  FADD.FTZ R160, -R160, R10 ;  /* 0x0000000aa0a07221 */ /* 0x000fc80000010100 */
[----:B------:R-:W-:Y:S02]  /*9640*/  FMUL.FTZ R160, R160, UR4 ;  /* 0x00000004a0a07c20 */ /* 0x000fe40008410000 */
[----:B------:R-:W-:Y:S08]  /*9650*/  MUFU.EX2 R182, R182 ;  /* 0x000000b600b67308 */ /* 0x000ff00000000800 */
[----:B------:R-:W1:Y:S08]  /*9660*/  MUFU.EX2 R160, R160 ;  /* 0x000000a000a07308 */ /* 0x000e700000000800 */
[----:B------:R-:W-:Y:S01]  /*9670*/  MUFU.EX2 R231, R231 ;  /* 0x000000e700e77308 */ /* 0x000fe20000000800 */
[----:B0-----:R-:W-:-:S04]  /*9680*/  FMNMX.FTZ R5, R5, R153, !PT ;  /* 0x0000009905057209 */ /* 0x001fc80007810000 */
[C---:B------:R-:W-:Y:S01]  /*9690*/  FSETP.NEU.FTZ.AND P3, PT, R5.reuse, -INF , PT ;  /* 0xff8000000500780b */ /* 0x040fe20003f7d000 */
[C---:B------:R-:W-:Y:S02]  /*96a0*/  FMUL.FTZ R153, R5.reuse, UR4 ;  /* 0x0000000405997c20 */ /* 0x040fe40008410000 */
[----:B------:R-:W-:Y:S01]  /*96b0*/  MUFU.EX2 R183, R183 ;  /* 0x000000b700b77308 */ /* 0x000fe20000000800 */
[----:B------:R-:W-:Y:S01]  /*96c0*/  FSEL R161, R5, RZ, P3 ;  /* 0x000000ff05a17208 */ /* 0x000fe20001800000 */
[-C--:B-1----:R-:W-:Y:S01]  /*96d0*/  FMUL.FTZ R24, R24, R160.reuse ;  /* 0x000000a018187220 */ /* 0x082fe20000410000 */
[----:B------:R-:W-:Y:S01]  /*96e0*/  FSEL R153, R153, RZ, P3 ;  /* 0x000000ff99997208 */ /* 0x000fe20001800000 */
[----:B------:R-:W-:Y:S01]  /*96f0*/  FMUL.FTZ R25, R25, R160 ;  /* 0x000000a019197220 */ /* 0x000fe20000410000 */
[----:B------:R-:W-:Y:S01]  /*9700*/  ISETP.NE.AND P3, PT, R22, RZ, PT ;  /* 0x000000ff1600720c */ /* 0x000fe20003f65270 */
[----:B------:R-:W-:Y:S01]  /*9710*/  FADD.FTZ R161, -R161, R11 ;  /* 0x0000000ba1a17221 */ /* 0x000fe20000010100 */
[----:B------:R-:W-:-:S02]  /*9720*/  @!P2 VIADD R11, R9, 0x38840 ;  /* 0x00038840090ba836 */ /* 0x000fc40000000000 */
[--C-:B------:R-:W-:Y:S01]  /*9730*/  FFMA.FTZ R154, R162, UR4, -R153.reuse ;  /* 0x00000004a29a7c23 */ /* 0x100fe20008010899 */
[--C-:B------:R-:W-:Y:S01]  /*9740*/  FFMA.FTZ R156, R163, UR4, -R153.reuse ;  /* 0x00000004a39c7c23 */ /* 0x100fe20008010899 */
[----:B------:R-:W-:Y:S01]  /*9750*/  FMUL.FTZ R161, R161, UR4 ;  /* 0x00000004a1a17c20 */ /* 0x000fe20008410000 */
[--C-:B------:R-:W-:Y:S01]  /*9760*/  FFMA.FTZ R155, R167, UR4, -R153.reuse ;  /* 0x00000004a79b7c23 */ /* 0x100fe20008010899 */
[--C-:B------:R-:W-:Y:S01]  /*9770*/  FFMA.FTZ R158, R174, UR4, -R153.reuse ;  /* 0x00000004ae9e7c23 */ /* 0x100fe20008010899 */
[----:B------:R-:W-:Y:S01]  /*9780*/  FFMA.FTZ R157, R168, UR4, -R153 ;  /* 0x00000004a89d7c23 */ /* 0x000fe20008010899 */
[----:B------:R-:W-:Y:S01]  /*9790*/  MUFU.EX2 R154, R154 ;  /* 0x0000009a009a7308 */ /* 0x000fe20000000800 */
[----:B------:R-:W-:Y:S01]  /*97a0*/  @!P2 PRMT R11, RZ, 0x654, R11 ;  /* 0x00000654ff0ba816 */ /* 0x000fe2000000000b */
[--C-:B------:R-:W-:Y:S01]  /*97b0*/  FFMA.FTZ R159, R173, UR4, -R153.reuse ;  /* 0x00000004ad9f7c23 */ /* 0x100fe20008010899 */
[----:B------:R-:W-:Y:S01]  /*97c0*/  FFMA.FTZ R168, R165, UR4, -R153 ;  /* 0x00000004a5a87c23 */ /* 0x000fe20008010899 */
[----:B------:R-:W-:-:S02]  /*97d0*/  @!P3 IMAD R163, R12, 0x40, R18 ;  /* 0x000000400ca3b824 */ /* 0x000fc400078e0212 */
[--C-:B------:R-:W-:Y:S01]  /*97e0*/  FFMA.FTZ R173, R166, UR4, -R153.reuse ;  /* 0x00000004a6ad7c23 */ /* 0x100fe20008010899 */
[--C-:B------:R-:W-:Y:S01]  /*97f0*/  FFMA.FTZ R10, R169, UR4, -R153.reuse ;  /* 0x00000004a90a7c23 */ /* 0x100fe20008010899 */
[----:B------:R0:W-:Y:S01]  /*9800*/  @!P2 SYNCS.ARRIVE.TRANS64.RED.A1T0 RZ, [R11+URZ], RZ ;  /* 0x000000ff0bffa9a7 */ /* 0x0001e2000810043f */
[----:B------:R-:W1:Y:S01]  /*9810*/  MUFU.EX2 R161, R161 ;  /* 0x000000a100a17308 */ /* 0x000e620000000800 */
[----:B------:R-:W-:Y:S02]  /*9820*/  @!P3 IMAD R163, R163, 0x4, R16 ;  /* 0x00000004a3a3b824 */ /* 0x000fe400078e0210 */
[--C-:B------:R-:W-:Y:S01]  /*9830*/  FFMA.FTZ R12, R172, UR4, -R153.reuse ;  /* 0x00000004ac0c7c23 */ /* 0x100fe20008010899 */
[--C-:B------:R-:W-:Y:S01]  /*9840*/  FFMA.FTZ R171, R171, UR4, -R153.reuse ;  /* 0x00000004abab7c23 */ /* 0x100fe20008010899 */
[--C-:B------:R-:W-:Y:S01]  /*9850*/  FFMA.FTZ R229, R229, UR4, -R153.reuse ;  /* 0x00000004e5e57c23 */ /* 0x100fe20008010899 */
[--C-:B------:R-:W-:Y:S01]  /*9860*/  FFMA.FTZ R162, R152, UR4, -R153.reuse ;  /* 0x0000000498a27c23 */ /* 0x100fe20008010899 */
[--C-:B------:R-:W-:Y:S01]  /*9870*/  FFMA.FTZ R232, R232, UR4, -R153.reuse ;  /* 0x00000004e8e87c23 */ /* 0x100fe20008010899 */
[----:B------:R-:W-:Y:S01]  /*9880*/  @!P3 STS [R163+0x38400], R160 ;  /* 0x038400a0a300b388 */ /* 0x000fe20000000800 */
[----:B------:R-:W2:Y:S01]  /*9890*/  MUFU.EX2 R156, R156 ;  /* 0x0000009c009c7308 */ /* 0x000ea20000000800 */
[--C-:B------:R-:W-:Y:S01]  /*98a0*/  FFMA.FTZ R170, R170, UR4, -R153.reuse ;  /* 0x00000004aaaa7c23 */ /* 0x100fe20008010899 */
[----:B------:R-:W-:Y:S01]  /*98b0*/  FFMA.FTZ R152, R160, R6, R180 ;  /* 0x00000006a0987223 */ /* 0x000fe200000100b4 */
[----:B------:R-:W-:Y:S01]  /*98c0*/  FFMA.FTZ R177, R177, UR4, -R153 ;  /* 0x00000004b1b17c23 */ /* 0x000fe20008010899 */
[-C--:B------:R-:W-:Y:S01]  /*98d0*/  FMUL.FTZ R28, R28, R160.reuse ;  /* 0x000000a01c1c7220 */ /* 0x080fe20000410000 */
[-C--:B------:R-:W-:Y:S01]  /*98e0*/  FMUL.FTZ R29, R29, R160.reuse ;  /* 0x000000a01d1d7220 */ /* 0x080fe20000410000 */
[-C--:B------:R-:W-:Y:S01]  /*98f0*/  FMUL.FTZ R32, R32, R160.reuse ;  /* 0x000000a020207220 */ /* 0x080fe20000410000 */
[-C--:B------:R-:W-:Y:S01]  /*9900*/  FMUL.FTZ R33, R33, R160.reuse ;  /* 0x000000a021217220 */ /* 0x080fe20000410000 */
[----:B------:R-:W3:Y:S01]  /*9910*/  MUFU.EX2 R155, R155 ;  /* 0x0000009b009b7308 */ /* 0x000ee20000000800 */
[----:B-1----:R1:W-:Y:S01]  /*9920*/  @!P3 STS [R163+0x38420], R161 ;  /* 0x038420a1a300b388 */ /* 0x0023e20000000800 */
[----:B------:R-:W-:Y:S01]  /*9930*/  FFMA.FTZ R7, R161, R7, R154 ;  /* 0x00000007a1077223 */ /* 0x000fe2000001009a */
        /* <DEDUP_REMOVED lines=8> */
[C---:B-1----:R-:W-:Y:S01]  /*99c0*/  FADD.FTZ R163, R228.reuse, R152 ;  /* 0x00000098e4a37221 */ /* 0x042fe20000010000 */
[----:B------:R-:W-:Y:S01]  /*99d0*/  F2FP.F16.F32.PACK_AB R152, R228, R180 ;  /* 0x000000b4e498723e */ /* 0x000fe200000000ff */
[----:B------:R-:W-:Y:S01]  /*99e0*/  FMUL.FTZ R45, R45, R160 ;  /* 0x000000a02d2d7220 */ /* 0x000fe20000410000 */
[C---:B------:R-:W-:Y:S01]  /*99f0*/  F2FP.F16.F32.PACK_AB R154, R230.reuse, R181 ;  /* 0x000000b5e69a723e */ /* 0x040fe200000000ff */
[----:B------:R-:W-:Y:S01]  /*9a00*/  FADD.FTZ R163, R181, R163 ;  /* 0x000000a3b5a37221 */ /* 0x000fe20000010000 */
[----:B------:R-:W1:Y:S01]  /*9a10*/  MUFU.EX2 R157, R157 ;  /* 0x0000009d009d7308 */ /* 0x000e620000000800 */
[----:B---3--:R-:W-:Y:S01]  /*9a20*/  FADD.FTZ R164, R155, R164 ;  /* 0x000000a49ba47221 */ /* 0x008fe20000010000 */
[----:B------:R-:W-:Y:S01]  /*9a30*/  F2FP.F16.F32.PACK_AB R156, R231, R182 ;  /* 0x000000b6e79c723e */ /* 0x000fe200000000ff */
[----:B------:R-:W-:Y:S01]  /*9a40*/  FADD.FTZ R163, R230, R163 ;  /* 0x000000a3e6a37221 */ /* 0x000fe20000010000 */
[-C--:B------:R-:W-:Y:S01]  /*9a50*/  FMUL.FTZ R48, R48, R160.reuse ;  /* 0x000000a030307220 */ /* 0x080fe20000410000 */
[-C--:B------:R-:W-:Y:S01]  /*9a60*/  FMUL.FTZ R49, R49, R160.reuse ;  /* 0x000000a031317220 */ /* 0x080fe20000410000 */
[-C--:B------:R-:W-:Y:S01]  /*9a70*/  FMUL.FTZ R52, R52, R160.reuse ;  /* 0x000000a034347220 */ /* 0x080fe20000410000 */
[----:B------:R-:W-:Y:S01]  /*9a80*/  FADD.FTZ R163, R182, R163 ;  /* 0x000000a3b6a37221 */ /* 0x000fe20000010000 */
[----:B------:R-:W2:Y:S01]  /*9a90*/  MUFU.EX2 R159, R159 ;  /* 0x0000009f009f7308 */ /* 0x000ea20000000800 */
[C---:B----4-:R-:W-:Y:S01]  /*9aa0*/  FADD.FTZ R164, R158.reuse, R164 ;  /* 0x000000a49ea47221 */ /* 0x050fe20000010000 */
[----:B------:R-:W-:Y:S01]  /*9ab0*/  F2FP.F16.F32.PACK_AB R155, R158, R155 ;  /* 0x0000009b9e9b723e */ /* 0x000fe200000000ff */
[----:B------:R-:W-:Y:S01]  /*9ac0*/  BAR.SYNC.DEFER_BLOCKING 0xf, 0x100 ;  /* 0x03c4000000007b1d */ /* 0x000fe20000010000 */
[----:B------:R-:W-:Y:S01]  /*9ad0*/  FADD.FTZ R172, R231, R163 ;  /* 0x000000a3e7ac7221 */ /* 0x000fe20000010000 */
        /* <DEDUP_REMOVED lines=13> */
[C---:B--2---:R-:W-:Y:S01]  /*9bb0*/  FADD.FTZ R169, R159.reuse, R164 ;  /* 0x000000a49fa97221 */ /* 0x044fe20000010000 */
[----:B------:R-:W-:Y:S01]  /*9bc0*/  F2FP.F16.F32.PACK_AB R157, R159, R157 ;  /* 0x0000009d9f9d723e */ /* 0x000fe200000000ff */
        /* <DEDUP_REMOVED lines=78> */
[----:B----4-:R-:W-:-:S02]  /*a0b0*/  IMAD R170, R2, 0x1000, R19 ;  /* 0x0000100002aa7824 */ /* 0x010fc400078e0213 */
        /* <DEDUP_REMOVED lines=39> */
[----:B------:R-:W-:Y:S01]  /*a330*/  FMUL.FTZ R151, R151, R161 ;  /* 0x000000a197977220 */ /* 0x000fe20000410000 */
[----:B---3--:R-:W-:Y:S01]  /*a340*/  F2FP.F16.F32.PACK_AB R158, R13, R183 ;  /* 0x000000b70d9e723e */ /* 0x008fe200000000ff */
[----:B------:R3:W-:Y:S01]  /*a350*/  STSM.16.M88.4 [R23+0x36400], R152 ;  /* 0x0364009817007844 */ /* 0x0007e20000000200 */
[----:B-1----:R-:W-:Y:S01]  /*a360*/  F2FP.F16.F32.PACK_AB R159, R173, R168 ;  /* 0x000000a8ad9f723e */ /* 0x002fe200000000ff */
[----:B------:R-:W-:Y:S01]  /*a370*/  FADD.FTZ R172, R183, R172 ;  /* 0x000000acb7ac7221 */ /* 0x000fe20000010000 */
[----:B------:R-:W-:Y:S01]  /*a380*/  R2UR UR10, R170 ;  /* 0x00000000aa0a72ca */ /* 0x000fe200000e0000 */
[----:B------:R-:W-:Y:S01]  /*a390*/  FADD.FTZ R169, R168, R169 ;  /* 0x000000a9a8a97221 */ /* 0x000fe20000010000 */
[----:B------:R-:W1:Y:S01]  /*a3a0*/  MUFU.EX2 R232, R232 ;  /* 0x000000e800e87308 */ /* 0x000e620000000800 */
[----:B--2---:R-:W-:Y:S01]  /*a3b0*/  F2FP.F16.F32.PACK_AB R160, R15, R14 ;  /* 0x0000000e0fa0723e */ /* 0x004fe200000000ff */
[----:B------:R2:W-:Y:S01]  /*a3c0*/  STSM.16.M88.4 [R186], R156 ;  /* 0x0000009cba007844 */ /* 0x0005e20000000200 */
[----:B0-----:R-:W-:Y:S01]  /*a3d0*/  F2FP.F16.F32.PACK_AB R161, R11, R10 ;  /* 0x0000000a0ba1723e */ /* 0x001fe200000000ff */
[----:B------:R-:W-:Y:S01]  /*a3e0*/  FADD.FTZ R172, R13, R172 ;  /* 0x000000ac0dac7221 */ /* 0x000fe20000010000 */
[----:B-----5:R-:W-:Y:S01]  /*a3f0*/  F2FP.F16.F32.PACK_AB R162, R21, R20 ;  /* 0x0000001415a2723e */ /* 0x020fe200000000ff */
[----:B------:R-:W-:Y:S01]  /*a400*/  FADD.FTZ R169, R173, R169 ;  /* 0x000000a9ada97221 */ /* 0x000fe20000010000 */
[----:B------:R-:W-:Y:S01]  /*a410*/  F2FP.F16.F32.PACK_AB R163, R6, R12 ;  /* 0x0000000c06a3723e */ /* 0x000fe200000000ff */
[----:B------:R-:W-:Y:S01]  /*a420*/  FADD.FTZ R172, R14, R172 ;  /* 0x000000ac0eac7221 */ /* 0x000fe20000010000 */
[----:B----4-:R-:W-:Y:S01]  /*a430*/  F2FP.F16.F32.PACK_AB R164, R176, R175 ;  /* 0x000000afb0a4723e */ /* 0x010fe200000000ff */
[----:B------:R-:W-:Y:S01]  /*a440*/  FADD.FTZ R169, R10, R169 ;  /* 0x000000a90aa97221 */ /* 0x000fe20000010000 */
[----:B------:R-:W-:Y:S01]  /*a450*/  F2FP.F16.F32.PACK_AB R165, R229, R7 ;  /* 0x00000007e5a5723e */ /* 0x000fe200000000ff */
[----:B------:R2:W-:Y:S01]  /*a460*/  STSM.16.M88.4 [R184], R160 ;  /* 0x000000a0b8007844 */ /* 0x0005e20000000200 */
[----:B------:R-:W-:Y:S01]  /*a470*/  F2FP.F16.F32.PACK_AB R166, R179, R178 ;  /* 0x000000b2b3a6723e */ /* 0x000fe200000000ff */
[----:B------:R-:W-:Y:S01]  /*a480*/  FADD.FTZ R172, R15, R172 ;  /* 0x000000ac0fac7221 */ /* 0x000fe20000010000 */
[----:B------:R-:W-:Y:S01]  /*a490*/  FADD.FTZ R169, R11, R169 ;  /* 0x000000a90ba97221 */ /* 0x000fe20000010000 */
[----:B------:R-:W-:Y:S01]  /*a4a0*/  PLOP3.LUT P3, PT, PT, PT, UP0, 0x80, 0x0 ;  /* 0x000000000000781c */ /* 0x000fe20003f6f008 */
[----:B------:R-:W-:Y:S01]  /*a4b0*/  @!P2 VIADD R9, R9, 0x38860 ;  /* 0x000388600909a836 */ /* 0x000fe20000000000 */
[----:B-1----:R-:W-:Y:S01]  /*a4c0*/  F2FP.F16.F32.PACK_AB R167, R232, R171 ;  /* 0x000000abe8a7723e */ /* 0x002fe200000000ff */
[----:B------:R-:W-:Y:S01]  /*a4d0*/  FADD.FTZ R172, R20, R172 ;  /* 0x000000ac14ac7221 */ /* 0x000fe20000010000 */
[----:B------:R-:W-:Y:S01]  /*a4e0*/  FADD.FTZ R169, R12, R169 ;  /* 0x000000a90ca97221 */ /* 0x000fe20000010000 */
[----:B------:R-:W-:Y:S01]  /*a4f0*/  IMAD.MOV.U32 R12, RZ, RZ, R2 ;  /* 0x000000ffff0c7224 */ /* 0x000fe200078e0002 */
[----:B------:R-:W-:Y:S01]  /*a500*/  @!P2 PRMT R9, RZ, 0x654, R9 ;  /* 0x00000654ff09a816 */ /* 0x000fe20000000009 */
[----:B------:R2:W-:Y:S01]  /*a510*/  STSM.16.M88.4 [R185], R164 ;  /* 0x000000a4b9007844 */ /* 0x0005e20000000200 */
[----:B------:R-:W-:Y:S01]  /*a520*/  WARPGROUP.ARRIVE ;  /* 0x00000000000079c5 */ /* 0x000fe20000000000 */
[----:B------:R-:W-:Y:S01]  /*a530*/  FADD.FTZ R172, R21, R172 ;  /* 0x000000ac15ac7221 */ /* 0x000fe20000010000 */
[----:B------:R-:W-:Y:S01]  /*a540*/  FADD.FTZ R6, R6, R169 ;  /* 0x000000a906067221 */ /* 0x000fe20000010000 */
[----:B------:R-:W-:-:S02]  /*a550*/  IMAD.MOV.U32 R11, RZ, RZ, R5 ;  /* 0x000000ffff0b7224 */ /* 0x000fc400078e0005 */
[----:B------:R-:W-:Y:S01]  /*a560*/  FADD.FTZ R175, R175, R172 ;  /* 0x000000acafaf7221 */ /* 0x000fe20000010000 */
[----:B------:R-:W-:Y:S01]  /*a570*/  HGMMA.64x256x16.F32 R24, R152, gdesc[UR8].tnspB, R24, gsb0 ;  /* 0x43e0000898187df0 */ /* 0x000fe20008000818 */
[----:B------:R-:W-:Y:S01]  /*a580*/  UMOV UR11, 0x40000040 ;  /* 0x40000040000b7882 */ /* 0x000fe20000000000 */
        /* <DEDUP_REMOVED lines=8> */
[----:B------:R-:W-:Y:S02]  /*a610*/  WARPGROUP.DEPBAR.LE gsb0, 0x0 ;  /* 0x00008000000079c5 */ /* 0x000fe40000010000 */
[----:B---3--:R-:W-:Y:S01]  /*a620*/  VIADD R152, R170, 0x80 ;  /* 0x00000080aa987836 */ /* 0x008fe20000000000 */
[----:B------:R-:W-:-:S04]  /*a630*/  WARPGROUP.ARRIVE ;  /* 0x00000000000079c5 */ /* 0x000fc80000000000 */
[----:B------:R-:W-:Y:S01]  /*a640*/  R2UR UR10, R152 ;  /* 0x00000000980a72ca */ /* 0x000fe200000e0000 */
[C---:B------:R-:W-:Y:S02]  /*a650*/  VIADD R152, R170.reuse, 0x100 ;  /* 0x00000100aa987836 */ /* 0x040fe40000000000 */
[----:B------:R-:W-:-:S10]  /*a660*/  VIADD R170, R170, 0x180 ;  /* 0x00000180aaaa7836 */ /* 0x000fd40000000000 */
        /* <DEDUP_REMOVED lines=24> */
.L_x_8314:
[----:B------:R-:W-:-:S06]  /*a7f0*/  UISETP.GE.AND UP0, UPT, UR7, UR43, UPT ;  /* 0x0000002b0700728c */ /* 0x000fcc000bf06270 */
[----:B------:R-:W-:-:S13]  /*a800*/  PLOP3.LUT P1, PT, PT, PT, UP0, 0x80, 0x0 ;  /* 0x000000000000781c */ /* 0x000fda0003f2f008 */
[----:B------:R-:W-:Y:S05]  /*a810*/  @!P1 BRA `(.L_x_8324) ;  /* 0x0000003000509947 */ /* 0x000fea0003800000 */
[----:B------:R-:W-:Y:S01]  /*a820*/  IMAD.MOV.U32 R11, RZ, RZ, R5 ;  /* 0x000000ffff0b7224 */ /* 0x000fe200078e0005 */
[----:B------:R-:W-:Y:S01]  /*a830*/  ULDC UR5, c[0x0][0xad0] ;  /* 0x0002b40000057ab9 */ /* 0x000fe20000000800 */
[----:B------:R-:W-:Y:S01]  /*a840*/  IMAD.MOV.U32 R12, RZ, RZ, R8 ;  /* 0x000000ffff0c7224 */ /* 0x000fe200078e0008 */
[----:B------:R-:W-:Y:S01]  /*a850*/  ULDC UR4, c[0x0][0xa80] ;  /* 0x0002a00000047ab9 */ /* 0x000fe20000000800 */
[----:B------:R-:W-:-:S07]  /*a860*/  IMAD.MOV.U32 R10, RZ, RZ, R2 ;  /* 0x000000ffff0a7224 */ /* 0x000fce00078e0002 */
.L_x_8333:
        /* <DEDUP_REMOVED lines=8> */
.L_x_8325:
[----:B------:R-:W-:Y:S02]  /*a8f0*/  IMAD.U32 R5, RZ, RZ, UR37 ;  /* 0x00000025ff057e24 */ /* 0x000fe4000f8e00ff */
[----:B0-2---:R-:W-:-:S03]  /*a900*/  IMAD R9, R2, 0x8, R16 ;  /* 0x0000000802097824 */ /* 0x005fc600078e0210 */
[----:B------:R-:W-:-:S04]  /*a910*/  SHF.L.U32 R5, R5, 0x1f, RZ ;  /* 0x0000001f05057819 */ /* 0x000fc800000006ff */
[----:B------:R0:W1:Y:S01]  /*a920*/  SYNCS.PHASECHK.TRANS64.TRYWAIT P1, [R9+URZ+0x38830], R5 ;  /* 0x03883005090075a7 */ /* 0x000062000802017f */
[----:B------:R-:W-:Y:S05]  /*a930*/  @!P0 BRA `(.L_x_8326) ;  /* 0x0000000000048947 */ /* 0x000fea0003800000 */
[----:B------:R-:W-:Y:S01]  /*a940*/  BPT.TRAP 0x1 ;  /* 0x000000040000795c */ /* 0x000fe20000300000 */
.L_x_8326:
[----:B------:R-:W-:Y:S01]  /*a950*/  IMAD R8, R2, 0x200, R0 ;  /* 0x0000020002087824 */ /* 0x000fe200078e0200 */
[----:B-1----:R-:W-:Y:S06]  /*a960*/  @P1 BRA `(.L_x_8327) ;  /* 0x0000000000081947 */ /* 0x002fec0003800000 */
[----:B------:R-:W1:Y:S02]  /*a970*/  SYNCS.PHASECHK.TRANS64.TRYWAIT P1, [R9+URZ+0x38830], R5 ;  /* 0x03883005090075a7 */ /* 0x000e64000802017f */
[----:B-1----:R-:W-:Y:S05]  /*a980*/  @!P1 BRA `(.L_x_8328) ;  /* 0x0000011000549947 */ /* 0x002fea0003800000 */
.L_x_8327:
        /* <DEDUP_REMOVED lines=22> */
.L_x_8329:
[----:B------:R2:W3:Y:S01]  /*aaf0*/  SYNCS.PHASECHK.TRANS64.TRYWAIT P1, [R9+URZ+0x38850], R5 ;  /* 0x03885005090075a7 */ /* 0x0004e2000802017f */
[----:B------:R-:W-:Y:S05]  /*ab00*/  @!P0 BRA `(.L_x_8330) ;  /* 0x0000000000048947 */ /* 0x000fea0003800000 */
[----:B------:R-:W-:Y:S01]  /*ab10*/  BPT.TRAP 0x1 ;  /* 0x000000040000795c */ /* 0x000fe20000300000 */
.L_x_8330:
[----:B---3--:R-:W-:Y:S05]  /*ab20*/  @P1 BRA `(.L_x_8331) ;  /* 0x0000000000081947 */ /* 0x008fea0003800000 */
[----:B------:R-:W3:Y:S02]  /*ab30*/  SYNCS.PHASECHK.TRANS64.TRYWAIT P1, [R9+URZ+0x38850], R5 ;  /* 0x03885005090075a7 */ /* 0x000ee4000802017f */
[----:B---3--:R-:W-:Y:S05]  /*ab40*/  @!P1 BRA `(.L_x_8332) ;  /* 0x0000010c00f89947 */ /* 0x008fea0003800000 */
.L_x_8331:
        /* <DEDUP_REMOVED lines=12> */
[----:B------:R-:W-:Y:S01]  /*ac10*/  UISETP.GT.AND UP0, UPT, UR7, UR43, UPT ;  /* 0x0000002b0700728c */ /* 0x000fe2000bf04270 */
[----:B------:R-:W-:Y:S01]  /*ac20*/  IMAD.MOV.U32 R15, RZ, RZ, 0x4 ;  /* 0x00000004ff0f7424 */ /* 0x000fe200078e00ff */
[----:B------:R-:W-:Y:S01]  /*ac30*/  R2UR UR30, R8 ;  /* 0x00000000081e72ca */ /* 0x000fe200000e0000 */
[----:B------:R-:W-:Y:S01]  /*ac40*/  VIADD R8, R4, 0x4 ;  /* 0x0000000404087836 */ /* 0x000fe20000000000 */
[----:B------:R-:W-:-:S02]  /*ac50*/  UIADD3 UR7, UR7, -0x1, URZ ;  /* 0xffffffff07077890 */ /* 0x000fc4000fffe03f */
[----:B------:R-:W-:Y:S01]  /*ac60*/  HGMMA.64x64x16.F32 R152, gdesc[UR24], R152, gsb0 ;  /* 0x00e00000189879f0 */ /* 0x000fe20008000898 */
[----:B0-----:R-:W-:Y:S02]  /*ac70*/  SHF.R.U32.HI R13, RZ, 0x7, R13 ;  /* 0x00000007ff0d7819 */ /* 0x001fe4000001160d */
[----:B------:R-:W-:Y:S02]  /*ac80*/  WARPGROUP.DEPBAR.LE gsb0, 0x0 ;  /* 0x00008000000079c5 */ /* 0x000fe40000010000 */
        /* <DEDUP_REMOVED lines=382> */
[----:B0-----:R-:W-:-:S05]  /*c470*/  FMNMX.FTZ R8, R8, R172, !PT ;  /* 0x000000ac08087209 */ /* 0x001fca0007810000 */
[----:B------:R-:W0:Y:S01]  /*c480*/  MUFU.TANH R163, R163 ;  /* 0x000000a300a37308 */ /* 0x000e220000002400 */
[----:B-1----:R-:W-:Y:S01]  /*c490*/  FMNMX.FTZ R175, R153, R175, !PT ;  /* 0x000000af99af7209 */ /* 0x002fe20007810000 */
[----:B------:R-:W1:Y:S06]  /*c4a0*/  SHFL.BFLY PT, R172, R8, 0x1, 0x1f ;  /* 0x0c201f0008ac7f89 */ /* 0x000e6c00000e0000 */
[----:B------:R-:W3:Y:S01]  /*c4b0*/  MUFU.TANH R166, R166 ;  /* 0x000000a600a67308 */ /* 0x000ee20000002400 */
[----:B--2---:R-:W-:-:S07]  /*c4c0*/  FMNMX.FTZ R175, R162, R175, !PT ;  /* 0x000000afa2af7209 */ /* 0x004fce0007810000 */
[----:B------:R-:W2:Y:S01]  /*c4d0*/  MUFU.TANH R167, R167 ;  /* 0x000000a700a77308 */ /* 0x000ea20000002400 */
[----:B0-----:R-:W-:-:S07]  /*c4e0*/  FMNMX.FTZ R175, R163, R175, !PT ;  /* 0x000000afa3af7209 */ /* 0x001fce0007810000 */
[----:B------:R-:W0:Y:S01]  /*c4f0*/  MUFU.TANH R170, R170 ;  /* 0x000000aa00aa7308 */ /* 0x000e220000002400 */
[----:B---3--:R-:W-:Y:S02]  /*c500*/  FMNMX.FTZ R175, R166, R175, !PT ;  /* 0x000000afa6af7209 */ /* 0x008fe40007810000 */
[----:B-1----:R-:W-:-:S05]  /*c510*/  FMNMX.FTZ R8, R8, R172, !PT ;  /* 0x000000ac08087209 */ /* 0x002fca0007810000 */
[----:B------:R-:W1:Y:S01]  /*c520*/  MUFU.TANH R171, R171 ;  /* 0x000000ab00ab7308 */ /* 0x000e620000002400 */
[C---:B------:R-:W-:Y:S01]  /*c530*/  FADD.FTZ R12, -R8.reuse, R12 ;  /* 0x0000000c080c7221 */ /* 0x040fe20000010100 */
[----:B------:R-:W-:-:S03]  /*c540*/  FMUL.FTZ R183, R8, UR4 ;  /* 0x0000000408b77c20 */ /* 0x000fc60008410000 */
[----:B------:R-:W-:Y:S01]  /*c550*/  FMUL.FTZ R172, R12, UR4 ;  /* 0x000000040cac7c20 */ /* 0x000fe20008410000 */
[----:B--2---:R-:W-:Y:S01]  /*c560*/  FMNMX.FTZ R12, R167, R175, !PT ;  /* 0x000000afa70c7209 */ /* 0x004fe20007810000 */
[--C-:B------:R-:W-:Y:S01]  /*c570*/  FFMA.FTZ R229, R5, UR4, -R183.reuse ;  /* 0x0000000405e57c23 */ /* 0x100fe200080108b7 */
[----:B------:R-:W2:Y:S01]  /*c580*/  MUFU.TANH R173, R173 ;  /* 0x000000ad00ad7308 */ /* 0x000ea20000002400 */
[--C-:B------:R-:W-:Y:S01]  /*c590*/  FFMA.FTZ R228, R20, UR4, -R183.reuse ;  /* 0x0000000414e47c23 */ /* 0x100fe200080108b7 */
[----:B0-----:R-:W-:Y:S01]  /*c5a0*/  FMNMX.FTZ R12, R170, R12, !PT ;  /* 0x0000000caa0c7209 */ /* 0x001fe20007810000 */
        /* <DEDUP_REMOVED lines=10> */
[--C-:B------:R-:W-:Y:S01]  /*c650*/  FFMA.FTZ R177, R161, UR4, -R183.reuse ;  /* 0x00000004a1b17c23 */ /* 0x100fe200080108b7 */
[--C-:B------:R-:W-:Y:S01]  /*c660*/  FFMA.FTZ R179, R164, UR4, -R183.reuse ;  /* 0x00000004a4b37c23 */ /* 0x100fe200080108b7 */
[--C-:B------:R-:W-:Y:S01]  /*c670*/  FFMA.FTZ R168, R168, UR4, -R183.reuse ;  /* 0x00000004a8a87c23 */ /* 0x100fe200080108b7 */
[----:B------:R-:W1:Y:S01]  /*c680*/  MUFU.TANH R176, R176 ;  /* 0x000000b000b07308 */ /* 0x000e620000002400 */
[----:B--2---:R-:W-:Y:S01]  /*c690*/  FMNMX.FTZ R12, R173, R12, !PT ;  /* 0x0000000cad0c7209 */ /* 0x004fe20007810000 */
[----:B------:R-:W-:-:S06]  /*c6a0*/  FFMA.FTZ R182, R165, UR4, -R183 ;  /* 0x00000004a5b67c23 */ /* 0x000fcc00080108b7 */
[----:B------:R-:W2:Y:S01]  /*c6b0*/  MUFU.TANH R178, R178 ;  /* 0x000000b200b27308 */ /* 0x000ea20000002400 */
[----:B0-----:R-:W-:-:S07]  /*c6c0*/  FMNMX.FTZ R12, R174, R12, !PT ;  /* 0x0000000cae0c7209 */ /* 0x001fce0007810000 */
[----:B------:R-:W0:Y:S01]  /*c6d0*/  MUFU.TANH R180, R180 ;  /* 0x000000b400b47308 */ /* 0x000e220000002400 */
[----:B-1----:R-:W-:-:S07]  /*c6e0*/  FMNMX.FTZ R12, R176, R12, !PT ;  /* 0x0000000cb00c7209 */ /* 0x002fce0007810000 */
[----:B------:R-:W1:Y:S01]  /*c6f0*/  MUFU.TANH R181, R181 ;  /* 0x000000b500b57308 */ /* 0x000e620000002400 */
[----:B--2---:R-:W-:-:S07]  /*c700*/  FMNMX.FTZ R12, R178, R12, !PT ;  /* 0x0000000cb20c7209 */ /* 0x004fce0007810000 */
[----:B------:R-:W2:Y:S01]  /*c710*/  MUFU.EX2 R172, R172 ;  /* 0x000000ac00ac7308 */ /* 0x000ea20000000800 */
[----:B0-----:R-:W-:Y:S01]  /*c720*/  FMNMX.FTZ R5, R180, R12, !PT ;  /* 0x0000000cb4057209 */ /* 0x001fe20007810000 */
[----:B------:R-:W-:-:S06]  /*c730*/  FFMA.FTZ R12, R157, UR4, -R183 ;  /* 0x000000049d0c7c23 */ /* 0x000fcc00080108b7 */
[----:B------:R-:W0:Y:S01]  /*c740*/  MUFU.EX2 R229, R229 ;  /* 0x000000e500e57308 */ /* 0x000e220000000800 */
[----:B-1----:R-:W-:-:S05]  /*c750*/  FMNMX.FTZ R5, R181, R5, !PT ;  /* 0x00000005b5057209 */ /* 0x002fca0007810000 */
[----:B------:R-:W1:Y:S02]  /*c760*/  SHFL.BFLY PT, R20, R5, 0x2, 0x1f ;  /* 0x0c401f0005147f89 */ /* 0x000e6400000e0000 */
[----:B------:R-:W-:Y:S01]  /*c770*/  MUFU.EX2 R230, R230 ;  /* 0x000000e600e67308 */ /* 0x000fe20000000800 */
[-C--:B--2---:R-:W-:Y:S01]  /*c780*/  FMUL.FTZ R24, R24, R172.reuse ;  /* 0x000000ac18187220 */ /* 0x084fe20000410000 */
        /* <DEDUP_REMOVED lines=20> */
[----:B-1----:R-:W-:Y:S01]  /*c8d0*/  FMNMX.FTZ R5, R5, R20, !PT ;  /* 0x0000001405057209 */ /* 0x002fe20007810000 */
[----:B------:R-:W-:Y:S01]  /*c8e0*/  FFMA.FTZ R20, R159, UR4, -R183 ;  /* 0x000000049f147c23 */ /* 0x000fe200080108b7 */
[----:B------:R-:W-:Y:S01]  /*c8f0*/  MUFU.EX2 R188, R188 ;  /* 0x000000bc00bc7308 */ /* 0x000fe20000000800 */
[-C--:B------:R-:W-:Y:S01]  /*c900*/  FMUL.FTZ R61, R61, R172.reuse ;  /* 0x000000ac3d3d7220 */ /* 0x080fe20000410000 */
[-C--:B------:R-:W-:Y:S01]  /*c910*/  FMUL.FTZ R64, R64, R172.reuse ;  /* 0x000000ac40407220 */ /* 0x080fe20000410000 */
[----:B------:R-:W1:Y:S01]  /*c920*/  SHFL.BFLY PT, R152, R5, 0x1, 0x1f ;  /* 0x0c201f0005987f89 */ /* 0x000e6200000e0000 */
        /* <DEDUP_REMOVED lines=23> */
[----:B-1----:R-:W-:Y:S01]  /*caa0*/  FMNMX.FTZ R5, R5, R152, !PT ;  /* 0x0000009805057209 */ /* 0x002fe20007810000 */
[-C--:B------:R-:W-:Y:S01]  /*cab0*/  FMUL.FTZ R105, R105, R172.reuse ;  /* 0x000000ac69697220 */ /* 0x080fe20000410000 */
[-C--:B------:R-:W-:Y:S01]  /*cac0*/  FMUL.FTZ R108, R108, R172.reuse ;  /* 0x000000ac6c6c7220 */ /* 0x080fe20000410000 */
[-C--:B------:R-:W-:Y:S01]  /*cad0*/  FMUL.FTZ R109, R109, R172.reuse ;  /* 0x000000ac6d6d7220 */ /* 0x080fe20000410000 */
[-C--:B------:R-:W-:Y:S01]  /*cae0*/  FMUL.FTZ R112, R112, R172.reuse ;  /* 0x000000ac70707220 */ /* 0x080fe20000410000 */
[----:B------:R-:W-:Y:S01]  /*caf0*/  FADD.FTZ R152, -R5, R11 ;  /* 0x0000000b05987221 */ /* 0x000fe20000010100 */
[----:B------:R-:W-:Y:S01]  /*cb00*/  MUFU.EX2 R14, R14 ;  /* 0x0000000e000e7308 */ /* 0x000fe20000000800 */
[-C--:B------:R-:W-:Y:S01]  /*cb10*/  FMUL.FTZ R113, R113, R172.reuse ;  /* 0x000000ac71717220 */ /* 0x080fe20000410000 */
[-C--:B------:R-:W-:Y:S01]  /*cb20*/  FMUL.FTZ R116, R116, R172.reuse ;  /* 0x000000ac74747220 */ /* 0x080fe20000410000 */
[----:B------:R-:W-:Y:S01]  /*cb30*/  FMUL.FTZ R152, R152, UR4 ;  /* 0x0000000498987c20 */ /* 0x000fe20008410000 */
        /* <DEDUP_REMOVED lines=13> */
[----:B-1----:R-:W-:Y:S01]  /*cc10*/  FMUL.FTZ R152, R5, UR4 ;  /* 0x0000000405987c20 */ /* 0x002fe20008410000 */
[-C--:B------:R-:W-:Y:S01]  /*cc20*/  FMUL.FTZ R140, R140, R172.reuse ;  /* 0x000000ac8c8c7220 */ /* 0x080fe20000410000 */
[-C--:B------:R-:W-:Y:S01]  /*cc30*/  FMUL.FTZ R141, R141, R172.reuse ;  /* 0x000000ac8d8d7220 */ /* 0x080fe20000410000 */
[----:B------:R-:W-:Y:S01]  /*cc40*/  FMUL.FTZ R144, R144, R172 ;  /* 0x000000ac90907220 */ /* 0x000fe20000410000 */
[--C-:B------:R-:W-:Y:S01]  /*cc50*/  FFMA.FTZ R154, R13, UR4, -R152.reuse ;  /* 0x000000040d9a7c23 */ /* 0x100fe20008010898 */
[--C-:B------:R-:W-:Y:S01]  /*cc60*/  FFMA.FTZ R156, R15, UR4, -R152.reuse ;  /* 0x000000040f9c7c23 */ /* 0x100fe20008010898 */
[----:B------:R-:W-:Y:S01]  /*cc70*/  FFMA.FTZ R159, R153, UR4, -R152 ;  /* 0x00000004999f7c23 */ /* 0x000fe20008010898 */
[----:B------:R-:W-:-:S02]  /*cc80*/  @!P2 VIADD R153, R9, 0x38840 ;  /* 0x000388400999a836 */ /* 0x000fc40000000000 */
[--C-:B------:R-:W-:Y:S01]  /*cc90*/  FFMA.FTZ R155, R21, UR4, -R152.reuse ;  /* 0x00000004159b7c23 */ /* 0x100fe20008010898 */
[--C-:B------:R-:W-:Y:S01]  /*cca0*/  FFMA.FTZ R157, R162, UR4, -R152.reuse ;  /* 0x00000004a29d7c23 */ /* 0x100fe20008010898 */
[----:B------:R-:W1:Y:S01]  /*ccb0*/  MUFU.EX2 R154, R154 ;  /* 0x0000009a009a7308 */ /* 0x000e620000000800 */
[--C-:B------:R-:W-:Y:S01]  /*ccc0*/  FFMA.FTZ R160, R163, UR4, -R152.reuse ;  /* 0x00000004a3a07c23 */ /* 0x100fe20008010898 */
[----:B------:R-:W-:Y:S01]  /*ccd0*/  @!P2 PRMT R153, RZ, 0x654, R153 ;  /* 0x00000654ff99a816 */ /* 0x000fe20000000099 */
[--C-:B------:R-:W-:Y:S01]  /*cce0*/  FFMA.FTZ R13, R166, UR4, -R152.reuse ;  /* 0x00000004a60d7c23 */ /* 0x100fe20008010898 */
[--C-:B------:R-:W-:Y:S01]  /*ccf0*/  FFMA.FTZ R15, R167, UR4, -R152.reuse ;  /* 0x00000004a70f7c23 */ /* 0x100fe20008010898 */
[--C-:B------:R-:W-:Y:S01]  /*cd00*/  FFMA.FTZ R21, R170, UR4, -R152.reuse ;  /* 0x00000004aa157c23 */ /* 0x100fe20008010898 */
[----:B------:R3:W-:Y:S01]  /*cd10*/  @!P2 SYNCS.ARRIVE.TRANS64.RED.A1T0 RZ, [R153+URZ], RZ ;  /* 0x000000ff99ffa9a7 */ /* 0x0007e2000810043f */
[--C-:B--2---:R-:W-:Y:S01]  /*cd20*/  FFMA.FTZ R169, R171, UR4, -R152.reuse ;  /* 0x00000004aba97c23 */ /* 0x104fe20008010898 */
[----:B------:R-:W2:Y:S01]  /*cd30*/  MUFU.EX2 R156, R156 ;  /* 0x0000009c009c7308 */ /* 0x000ea20000000800 */
[--C-:B------:R-:W-:Y:S01]  /*cd40*/  FFMA.FTZ R174, R174, UR4, -R152.reuse ;  /* 0x00000004aeae7c23 */ /* 0x100fe20008010898 */
[--C-:B------:R-:W-:Y:S01]  /*cd50*/  FFMA.FTZ R176, R176, UR4, -R152.reuse ;  /* 0x00000004b0b07c23 */ /* 0x100fe20008010898 */
[--C-:B------:R-:W-:Y:S01]  /*cd60*/  FFMA.FTZ R178, R178, UR4, -R152.reuse ;  /* 0x00000004b2b27c23 */ /* 0x100fe20008010898 */
[--C-:B------:R-:W-:Y:S01]  /*cd70*/  FFMA.FTZ R180, R180, UR4, -R152.reuse ;  /* 0x00000004b4b47c23 */ /* 0x100fe20008010898 */
[----:B------:R-:W-:Y:S01]  /*cd80*/  FFMA.FTZ R181, R181, UR4, -R152 ;  /* 0x00000004b5b57c23 */ /* 0x000fe20008010898 */
[----:B---3--:R-:W-:-:S02]  /*cd90*/  @!P1 IMAD R153, R10, 0x40, R18 ;  /* 0x000000400a999824 */ /* 0x008fc400078e0212 */
[----:B------:R-:W-:Y:S01]  /*cda0*/  FFMA.FTZ R10, R173, UR4, -R152 ;  /* 0x00000004ad0a7c23 */ /* 0x000fe20008010898 */
[----:B------:R-:W3:Y:S01]  /*cdb0*/  MUFU.EX2 R155, R155 ;  /* 0x0000009b009b7308 */ /* 0x000ee20000000800 */
[----:B0-----:R-:W-:Y:S01]  /*cdc0*/  FFMA.FTZ R152, R172, R6, R229 ;  /* 0x00000006ac987223 */ /* 0x001fe200000100e5 */
[----:B------:R-:W-:Y:S02]  /*cdd0*/  @!P1 IMAD R153, R153, 0x4, R16 ;  /* 0x0000000499999824 */ /* 0x000fe400078e0210 */
[----:B-1----:R-:W-:Y:S01]  /*cde0*/  FFMA.FTZ R7, R158, R7, R154 ;  /* 0x000000079e077223 */ /* 0x002fe2000001009a */
[----:B------:R-:W-:Y:S02]  /*cdf0*/  IMAD R171, R2, 0x1000, R19 ;  /* 0x0000100002ab7824 */ /* 0x000fe400078e0213 */
[----:B------:R-:W-:Y:S01]  /*ce00*/  FADD.FTZ R161, R230, R152 ;  /* 0x00000098e6a17221 */ /* 0x000fe20000010000 */
[-C--:B------:R-:W-:Y:S01]  /*ce10*/  FMUL.FTZ R145, R145, R172.reuse ;  /* 0x000000ac91917220 */ /* 0x080fe20000410000 */
[----:B------:R-:W-:Y:S01]  /*ce20*/  @!P1 STS [R153+0x38400], R172 ;  /* 0x038400ac99009388 */ /* 0x000fe20000000800 */
[----:B------:R-:W0:Y:S01]  /*ce30*/  MUFU.EX2 R159, R159 ;  /* 0x0000009f009f7308 */ /* 0x000e220000000800 */
[----:B--2---:R-:W-:Y:S01]  /*ce40*/  FADD.FTZ R162, R156, R7 ;  /* 0x000000079ca27221 */ /* 0x004fe20000010000 */
[----:B------:R-:W-:Y:S01]  /*ce50*/  FADD.FTZ R161, R228, R161 ;  /* 0x000000a1e4a17221 */ /* 0x000fe20000010000 */
[----:B------:R1:W-:Y:S01]  /*ce60*/  @!P1 STS [R153+0x38420], R158 ;  /* 0x0384209e99009388 */ /* 0x0003e20000000800 */
[-C--:B------:R-:W-:Y:S01]  /*ce70*/  FMUL.FTZ R148, R148, R172.reuse ;  /* 0x000000ac94947220 */ /* 0x080fe20000410000 */
[----:B------:R-:W-:Y:S01]  /*ce80*/  FMUL.FTZ R149, R149, R172 ;  /* 0x000000ac95957220 */ /* 0x000fe20000410000 */
[----:B------:R-:W-:Y:S01]  /*ce90*/  FADD.FTZ R161, R231, R161 ;  /* 0x000000a1e7a17221 */ /* 0x000fe20000010000 */
[----:B------:R-:W-:Y:S01]  /*cea0*/  F2FP.F16.F32.PACK_AB R152, R230, R229 ;  /* 0x000000e5e698723e */ /* 0x000fe200000000ff */
[----:B------:R-:W2:Y:S01]  /*ceb0*/  MUFU.EX2 R157, R157 ;  /* 0x0000009d009d7308 */ /* 0x000ea20000000800 */
[----:B---3--:R-:W-:Y:S01]  /*cec0*/  FADD.FTZ R162, R155, R162 ;  /* 0x000000a29ba27221 */ /* 0x008fe20000010000 */
[----:B------:R-:W-:Y:S01]  /*ced0*/  R2UR UR6, R171 ;  /* 0x00000000ab0672ca */ /* 0x000fe200000e0000 */
[-C--:B------:R-:W-:Y:S01]  /*cee0*/  FMUL.FTZ R26, R26, R158.reuse ;  /* 0x0000009e1a1a7220 */ /* 0x080fe20000410000 */
[----:B------:R-:W-:Y:S01]  /*cef0*/  FMUL.FTZ R27, R27, R158 ;  /* 0x0000009e1b1b7220 */ /* 0x000fe20000410000 */
[----:B-1----:R-:W-:Y:S01]  /*cf00*/  F2FP.F16.F32.PACK_AB R153, R156, R154 ;  /* 0x0000009a9c99723e */ /* 0x002fe200000000ff */
[----:B------:R-:W-:Y:S01]  /*cf10*/  FMUL.FTZ R30, R30, R158 ;  /* 0x0000009e1e1e7220 */ /* 0x000fe20000410000 */
[----:B------:R-:W-:Y:S01]  /*cf20*/  F2FP.F16.F32.PACK_AB R154, R231, R228 ;  /* 0x000000e4e79a723e */ /* 0x000fe200000000ff */
[----:B------:R-:W1:Y:S01]  /*cf30*/  MUFU.EX2 R160, R160 ;  /* 0x000000a000a07308 */ /* 0x000e620000000800 */
[C---:B0-----:R-:W-:Y:S01]  /*cf40*/  FADD.FTZ R162, R159.reuse, R162 ;  /* 0x000000a29fa27221 */ /* 0x041fe20000010000 */
[----:B------:R-:W-:Y:S01]  /*cf50*/  F2FP.F16.F32.PACK_AB R155, R159, R155 ;  /* 0x0000009b9f9b723e */ /* 0x000fe200000000ff */
[----:B------:R-:W-:Y:S01]  /*cf60*/  BAR.SYNC.DEFER_BLOCKING 0xf, 0x100 ;  /* 0x03c4000000007b1d */ /* 0x000fe20000010000 */
[----:B------:R-:W-:Y:S01]  /*cf70*/  FADD.FTZ R159, R188, R161 ;  /* 0x000000a1bc9f7221 */ /* 0x000fe20000010000 */
[-C--:B------:R-:W-:Y:S01]  /*cf80*/  FMUL.FTZ R31, R31, R158.reuse ;  /* 0x0000009e1f1f7220 */ /* 0x080fe20000410000 */
[-C--:B------:R-:W-:Y:S01]  /*cf90*/  FMUL.FTZ R34, R34, R158.reuse ;  /* 0x0000009e22227220 */ /* 0x080fe20000410000 */
[-C--:B------:R-:W-:Y:S01]  /*cfa0*/  FMUL.FTZ R35, R35, R158.reuse ;  /* 0x0000009e23237220 */ /* 0x080fe20000410000 */
[----:B------:R-:W-:Y:S01]  /*cfb0*/  FADD.FTZ R159, R232, R159 ;  /* 0x0000009fe89f7221 */ /* 0x000fe20000010000 */
        /* <DEDUP_REMOVED lines=67> */
[----:B------:R-:W-:Y:S01]  /*d3f0*/  FMUL.FTZ R151, R151, R158 ;  /* 0x0000009e97977220 */ /* 0x000fe20000410000 */
[----:B------:R-:W-:Y:S01]  /*d400*/  FADD.FTZ R172, R187, R159 ;  /* 0x0000009fbbac7221 */ /* 0x000fe20000010000 */
[----:B------:R-:W-:Y:S01]  /*d410*/  F2FP.F16.F32.PACK_AB R156, R232, R188 ;  /* 0x000000bce89c723e */ /* 0x000fe200000000ff */
[C---:B-1----:R-:W-:Y:S01]  /*d420*/  FADD.FTZ R170, R160.reuse, R162 ;  /* 0x000000a2a0aa7221 */ /* 0x042fe20000010000 */
[----:B------:R-:W-:Y:S01]  /*d430*/  F2FP.F16.F32.PACK_AB R157, R160, R157 ;  /* 0x0000009da09d723e */ /* 0x000fe200000000ff */
[----:B------:R-:W-:Y:S01]  /*d440*/  MUFU.EX2 R179, R179 ;  /* 0x000000b300b37308 */ /* 0x000fe20000000800 */
[----:B------:R-:W-:Y:S01]  /*d450*/  F2FP.F16.F32.PACK_AB R158, R12, R187 ;  /* 0x000000bb0c9e723e */ /* 0x000fe200000000ff */
[----:B------:R1:W-:Y:S01]  /*d460*/  STSM.16.M88.4 [R23+0x36400], R152 ;  /* 0x0364009817007844 */ /* 0x0003e20000000200 */
[----:B0-----:R-:W-:Y:S01]  /*d470*/  F2FP.F16.F32.PACK_AB R159, R15, R13 ;  /* 0x0000000d0f9f723e */ /* 0x001fe200000000ff */
[----:B------:R-:W-:Y:S01]  /*d480*/  UMOV UR10, UR6 ;  /* 0x00000006000a7c82 */ /* 0x000fe20008000000 */
[----:B--2---:R-:W-:Y:S01]  /*d490*/  F2FP.F16.F32.PACK_AB R160, R20, R14 ;  /* 0x0000000e14a0723e */ /* 0x004fe200000000ff */
[----:B------:R-:W-:Y:S01]  /*d4a0*/  FADD.FTZ R170, R13, R170 ;  /* 0x000000aa0daa7221 */ /* 0x000fe20000010000 */
[----:B---3--:R-:W-:Y:S01]  /*d4b0*/  F2FP.F16.F32.PACK_AB R161, R169, R21 ;  /* 0x00000015a9a1723e */ /* 0x008fe200000000ff */
[----:B------:R-:W0:Y:S01]  /*d4c0*/  MUFU.EX2 R168, R168 ;  /* 0x000000a800a87308 */ /* 0x000e220000000800 */
[----:B------:R-:W-:Y:S01]  /*d4d0*/  F2FP.F16.F32.PACK_AB R162, R177, R175 ;  /* 0x000000afb1a2723e */ /* 0x000fe200000000ff */
[----:B------:R3:W-:Y:S01]  /*d4e0*/  STSM.16.M88.4 [R186], R156 ;  /* 0x0000009cba007844 */ /* 0x0007e20000000200 */
[----:B----4-:R-:W-:Y:S01]  /*d4f0*/  F2FP.F16.F32.PACK_AB R163, R6, R10 ;  /* 0x0000000a06a3723e */ /* 0x010fe200000000ff */
[----:B------:R-:W-:Y:S01]  /*d500*/  FADD.FTZ R172, R12, R172 ;  /* 0x000000ac0cac7221 */ /* 0x000fe20000010000 */
[----:B------:R-:W-:Y:S01]  /*d510*/  FADD.FTZ R170, R15, R170 ;  /* 0x000000aa0faa7221 */ /* 0x000fe20000010000 */
[----:B------:R-:W-:Y:S01]  /*d520*/  PLOP3.LUT P1, PT, PT, PT, UP0, 0x80, 0x0 ;  /* 0x000000000000781c */ /* 0x000fe20003f2f008 */
[----:B------:R-:W-:Y:S01]  /*d530*/  @!P2 VIADD R9, R9, 0x38860 ;  /* 0x000388600909a836 */ /* 0x000fe20000000000 */
[----:B------:R-:W2:Y:S01]  /*d540*/  MUFU.EX2 R182, R182 ;  /* 0x000000b600b67308 */ /* 0x000ea20000000800 */
[----:B------:R3:W-:Y:S01]  /*d550*/  STSM.16.M88.4 [R184], R160 ;  /* 0x000000a0b8007844 */ /* 0x0007e20000000200 */
[----:B------:R-:W-:Y:S01]  /*d560*/  FADD.FTZ R172, R14, R172 ;  /* 0x000000ac0eac7221 */ /* 0x000fe20000010000 */
[----:B------:R-:W-:Y:S01]  /*d570*/  FADD.FTZ R170, R21, R170 ;  /* 0x000000aa15aa7221 */ /* 0x000fe20000010000 */
[----:B------:R-:W-:Y:S01]  /*d580*/  @!P2 PRMT R9, RZ, 0x654, R9 ;  /* 0x00000654ff09a816 */ /* 0x000fe20000000009 */
[----:B------:R-:W-:-:S02]  /*d590*/  IMAD.MOV.U32 R12, RZ, RZ, R8 ;  /* 0x000000ffff0c7224 */ /* 0x000fc400078e0008 */
[----:B------:R-:W-:Y:S01]  /*d5a0*/  FADD.FTZ R172, R20, R172 ;  /* 0x000000ac14ac7221 */ /* 0x000fe20000010000 */
[----:B------:R-:W-:Y:S01]  /*d5b0*/  FADD.FTZ R169, R169, R170 ;  /* 0x000000aaa9a97221 */ /* 0x000fe20000010000 */
[----:B------:R-:W-:Y:S01]  /*d5c0*/  MUFU.EX2 R7, R176 ;  /* 0x000000b000077308 */ /* 0x000fe20000000800 */
[----:B0-----:R-:W-:Y:S01]  /*d5d0*/  F2FP.F16.F32.PACK_AB R164, R168, R179 ;  /* 0x000000b3a8a4723e */ /* 0x001fe200000000ff */
[----:B------:R-:W-:Y:S01]  /*d5e0*/  FADD.FTZ R172, R175, R172 ;  /* 0x000000acafac7221 */ /* 0x000fe20000010000 */
[----:B------:R-:W-:Y:S01]  /*d5f0*/  FADD.FTZ R169, R10, R169 ;  /* 0x000000a90aa97221 */ /* 0x000fe20000010000 */
[----:B------:R-:W-:Y:S02]  /*d600*/  IMAD.MOV.U32 R10, RZ, RZ, R2 ;  /* 0x000000ffff0a7224 */ /* 0x000fe400078e0002 */
[----:B------:R-:W-:Y:S01]  /*d610*/  FADD.FTZ R172, R177, R172 ;  /* 0x000000acb1ac7221 */ /* 0x000fe20000010000 */
[----:B------:R-:W-:Y:S01]  /*d620*/  FADD.FTZ R6, R6, R169 ;  /* 0x000000a906067221 */ /* 0x000fe20000010000 */
[----:B------:R-:W0:Y:S01]  /*d630*/  MUFU.EX2 R178, R178 ;  /* 0x000000b200b27308 */ /* 0x000e220000000800 */
[----:B--2---:R-:W-:Y:S01]  /*d640*/  F2FP.F16.F32.PACK_AB R166, R11, R182 ;  /* 0x000000b60ba6723e */ /* 0x004fe200000000ff */
[----:B------:R-:W-:-:S04]  /*d650*/  FADD.FTZ R179, R179, R172 ;  /* 0x000000acb3b37221 */ /* 0x000fc80000010000 */
[----:B------:R-:W-:Y:S02]  /*d660*/  FADD.FTZ R179, R168, R179 ;  /* 0x000000b3a8b37221 */ /* 0x000fe40000010000 */
[----:B------:R-:W-:Y:S08]  /*d670*/  MUFU.EX2 R180, R180 ;  /* 0x000000b400b47308 */ /* 0x000ff00000000800 */
[----:B------:R-:W2:Y:S01]  /*d680*/  MUFU.EX2 R181, R181 ;  /* 0x000000b500b57308 */ /* 0x000ea20000000800 */
[----:B0-----:R-:W-:Y:S01]  /*d690*/  F2FP.F16.F32.PACK_AB R165, R178, R7 ;  /* 0x00000007b2a5723e */ /* 0x001fe200000000ff */
[----:B------:R-:W-:Y:S01]  /*d6a0*/  FADD.FTZ R7, R7, R6 ;  /* 0x0000000607077221 */ /* 0x000fe20000010000 */
[----:B------:R-:W-:-:S03]  /*d6b0*/  FADD.FTZ R6, R182, R179 ;  /* 0x000000b3b6067221 */ /* 0x000fc60000010000 */
[----:B------:R-:W-:Y:S01]  /*d6c0*/  FADD.FTZ R7, R178, R7 ;  /* 0x00000007b2077221 */ /* 0x000fe20000010000 */
[----:B------:R-:W-:Y:S01]  /*d6d0*/  FADD.FTZ R6, R11, R6 ;  /* 0x000000060b067221 */ /* 0x000fe20000010000 */
[----:B------:R-:W-:Y:S01]  /*d6e0*/  IMAD.MOV.U32 R11, RZ, RZ, R5 ;  /* 0x000000ffff0b7224 */ /* 0x000fe200078e0005 */
[----:B--2---:R-:W-:Y:S01]  /*d6f0*/  F2FP.F16.F32.PACK_AB R167, R181, R180 ;  /* 0x000000b4b5a7723e */ /* 0x004fe200000000ff */
[----:B------:R-:W-:-:S04]  /*d700*/  FADD.FTZ R180, R180, R7 ;  /* 0x00000007b4b47221 */ /* 0x000fc80000010000 */
[----:B------:R3:W-:Y:S01]  /*d710*/  STSM.16.M88.4 [R185], R164 ;  /* 0x000000a4b9007844 */ /* 0x0007e20000000200 */
[----:B------:R-:W-:Y:S01]  /*d720*/  WARPGROUP.ARRIVE ;  /* 0x00000000000079c5 */ /* 0x000fe20000000000 */
[----:B------:R-:W-:-:S05]  /*d730*/  FADD.FTZ R7, R181, R180 ;  /* 0x000000b4b5077221 */ /* 0x000fca0000010000 */
[----:B------:R-:W-:Y:S01]  /*d740*/  HGMMA.64x256x16.F32 R24, R152, gdesc[UR8].tnspB, R24, gsb0 ;  /* 0x43e0000898187df0 */ /* 0x000fe20008000818 */
[----:B------:R-:W-:Y:S02]  /*d750*/  UMOV UR11, 0x40000040 ;  /* 0x40000040000b7882 */ /* 0x000fe40000000000 */
[----:B------:R-:W-:Y:S02]  /*d760*/  WARPGROUP.DEPBAR.LE gsb0, 0x0 ;  /* 0x00008000000079c5 */ /* 0x000fe40000010000 */
[----:B-1----:R-:W-:Y:S01]  /*d770*/  VIADD R152, R171, 0x80 ;  /* 0x00000080ab987836 */ /* 0x002fe20000000000 */
[----:B------:R-:W-:-:S04]  /*d780*/  WARPGROUP.ARRIVE ;  /* 0x00000000000079c5 */ /* 0x000fc80000000000 */
[----:B------:R-:W-:Y:S01]  /*d790*/  R2UR UR6, R152 ;  /* 0x00000000980672ca */ /* 0x000fe200000e0000 */
[C---:B------:R-:W-:Y:S02]  /*d7a0*/  VIADD R152, R171.reuse, 0x100 ;  /* 0x00000100ab987836 */ /* 0x040fe40000000000 */
[----:B------:R-:W-:-:S10]  /*d7b0*/  VIADD R171, R171, 0x180 ;  /* 0x00000180abab7836 */ /* 0x000fd40000000000 */
[----:B------:R-:W-:Y:S01]  /*d7c0*/  UMOV UR10, UR6 ;  /* 0x00000006000a7c82 */ /* 0x000fe20008000000 */
[----:B------:R-:W-:-:S04]  /*d7d0*/  R2UR UR6, R152 ;  /* 0x00000000980672ca */ /* 0x000fc800000e0000 */
[----:B------:R-:W-:Y:S01]  /*d7e0*/  HGMMA.64x256x16.F32 R24, R156, gdesc[UR8].tnspB, R24, gsb0 ;  /* 0x43e000089c187df0 */ /* 0x000fe20008000818 */
[----:B------:R-:W-:-:S08]  /*d7f0*/  UMOV UR11, 0x40000040 ;  /* 0x40000040000b7882 */ /* 0x000fd00000000000 */
[----:B------:R-:W-:Y:S01]  /*d800*/  UMOV UR10, UR6 ;  /* 0x00000006000a7c82 */ /* 0x000fe20008000000 */
[----:B------:R-:W-:Y:S01]  /*d810*/  R2UR UR6, R171 ;  /* 0x00000000ab0672ca */ /* 0x000fe200000e0000 */
[----:B------:R-:W-:Y:S02]  /*d820*/  WARPGROUP.DEPBAR.LE gsb0, 0x0 ;  /* 0x00008000000079c5 */ /* 0x000fe40000010000 */
[----:B------:R-:W-:-:S15]  /*d830*/  WARPGROUP.ARRIVE ;  /* 0x00000000000079c5 */ /* 0x000fde0000000000 */
        /* <DEDUP_REMOVED lines=18> */
.L_x_8324:
[----:B------:R-:W1:Y:S01]  /*d960*/  SHFL.BFLY PT, R3, R6, 0x2, 0x1f ;  /* 0x0c401f0006037f89 */ /* 0x000e6200000e0000 */
[----:B------:R-:W-:Y:S01]  /*d970*/  IMAD.U32 R11, RZ, RZ, UR4 ;  /* 0x00000004ff0b7e24 */ /* 0x000fe2000f8e00ff */
[----:B------:R-:W-:Y:S06]  /*d980*/  BAR.ARV 0x8, 0x100 ;  /* 0x0204000000007b1d */ /* 0x000fec0000002000 */
[----:B------:R-:W-:Y:S02]  /*d990*/  IMAD.MOV.U32 R19, RZ, RZ, -0x800000 ;  /* 0xff800000ff137424 */ /* 0x000fe400078e00ff */
[----:B------:R-:W-:Y:S01]  /*d9a0*/  BAR.SYNC.DEFER_BLOCKING 0xf, 0x100 ;  /* 0x03c4000000007b1d */ /* 0x000fe20000010000 */
[----:B------:R-:W-:Y:S01]  /*d9b0*/  ISETP.NE.AND P3, PT, R22, RZ, PT ;  /* 0x000000ff1600720c */ /* 0x000fe20003f65270 */
[----:B------:R-:W-:-:S04]  /*d9c0*/  UIADD3 UR40, UR40, 0x1, URZ ;  /* 0x0000000128287890 */ /* 0x000fc8000fffe03f */
[----:B------:R-:W4:Y:S01]  /*d9d0*/  SHFL.BFLY PT, R4, R7, 0x2, 0x1f ;  /* 0x0c401f0007047f89 */ /* 0x000f2200000e0000 */
[----:B-1----:R-:W-:-:S05]  /*d9e0*/  FADD.FTZ R3, R3, R6 ;  /* 0x0000000603037221 */ /* 0x002fca0000010000 */
[----:B------:R-:W1:Y:S01]  /*d9f0*/  SHFL.BFLY PT, R0, R3, 0x1, 0x1f ;  /* 0x0c201f0003007f89 */ /* 0x000e6200000e0000 */
[----:B----4-:R-:W-:Y:S01]  /*da00*/  FADD.FTZ R4, R4, R7 ;  /* 0x0000000704047221 */ /* 0x010fe20000010000 */
[----:B------:R-:W-:-:S04]  /*da10*/  @!P3 IMAD R7, R2, 0x40, R18 ;  /* 0x000000400207b824 */ /* 0x000fc800078e0212 */
[----:B0-23--:R-:W0:Y:S01]  /*da20*/  SHFL.BFLY PT, R9, R4, 0x1, 0x1f ;  /* 0x0c201f0004097f89 */ /* 0x00de2200000e0000 */
[----:B------:R-:W-:Y:S02]  /*da30*/  @!P3 IMAD R7, R7, 0x4, R16 ;  /* 0x000000040707b824 */ /* 0x000fe400078e0210 */
[----:B-1----:R-:W-:Y:S01]  /*da40*/  FADD.FTZ R10, R3, R0 ;  /* 0x00000000030a7221 */ /* 0x002fe20000010000 */
[----:B------:R-:W-:-:S04]  /*da50*/  IMAD.MOV.U32 R3, RZ, RZ, RZ ;  /* 0x000000ffff037224 */ /* 0x000fc800078e00ff */
[----:B------:R-:W-:-:S13]  /*da60*/  FSETP.NE.FTZ.AND P0, PT, R10, RZ, PT ;  /* 0x000000ff0a00720b */ /* 0x000fda0003f15000 */
[----:B------:R-:W1:Y:S01]  /*da70*/  @P0 MUFU.LG2 R0, R10 ;  /* 0x0000000a00000308 */ /* 0x000e620000000c00 */
[----:B------:R-:W-:Y:S01]  /*da80*/  @P0 FMUL.FTZ R11, R11, 0.69314718246459960938 ;  /* 0x3f3172180b0b0820 */ /* 0x000fe20000410000 */
[----:B0-----:R-:W-:Y:S01]  /*da90*/  FADD.FTZ R9, R4, R9 ;  /* 0x0000000904097221 */ /* 0x001fe20000010000 */
[----:B------:R-:W-:-:S04]  /*daa0*/  VIADD R4, R2, 0x1 ;  /* 0x0000000102047836 */ /* 0x000fc80000000000 */
[----:B------:R-:W-:Y:S01]  /*dab0*/  FSETP.NE.FTZ.AND P2, PT, R9, RZ, PT ;  /* 0x000000ff0900720b */ /* 0x000fe20003f55000 */
[----:B------:R-:W0:Y:S01]  /*dac0*/  @P0 MUFU.RCP R3, R10 ;  /* 0x0000000a00030308 */ /* 0x000e220000001000 */
[----:B------:R-:W-:-:S04]  /*dad0*/  ISETP.NE.AND P1, PT, R4, 0x2, PT ;  /* 0x000000020400780c */ /* 0x000fc80003f25270 */
[----:B------:R-:W-:Y:S01]  /*dae0*/  SEL R2, RZ, 0x1, P1 ;  /* 0x00000001ff027807 */ /* 0x000fe20000800000 */
[----:B-1----:R-:W-:-:S03]  /*daf0*/  @P0 FMUL.FTZ R0, R0, 0.69314718246459960938 ;  /* 0x3f31721800000820 */ /* 0x002fc60000410000 */
[----:B------:R-:W-:Y:S01]  /*db00*/  R2UR UR5, R2 ;  /* 0x00000000020572ca */ /* 0x000fe200000e0000 */
[----:B------:R-:W-:Y:S02]  /*db10*/  IMAD.U32 R2, RZ, RZ, UR4 ;  /* 0x00000004ff027e24 */ /* 0x000fe4000f8e00ff */
[----:B------:R-:W1:Y:S01]  /*db20*/  @P2 MUFU.LG2 R6, R9 ;  /* 0x0000000900062308 */ /* 0x000e620000000c00 */
[----:B------:R-:W-:Y:S01]  /*db30*/  @P0 FFMA.FTZ R19, R11, R8, R0 ;  /* 0x000000080b130223 */ /* 0x000fe20000010000 */
[----:B------:R-:W-:Y:S02]  /*db40*/  IMAD.MOV.U32 R0, RZ, RZ, RZ ;  /* 0x000000ffff007224 */ /* 0x000fe400078e00ff */
[----:B------:R-:W-:Y:S01]  /*db50*/  @P2 FMUL.FTZ R2, R2, 0.69314718246459960938 ;  /* 0x3f31721802022820 */ /* 0x000fe20000410000 */
[----:B------:R-:W-:Y:S01]  /*db60*/  PLOP3.LUT P0, PT, PT, PT, PT, 0x8, 0x0 ;  /* 0x000000000000781c */ /* 0x000fe20003f0e170 */
[----:B0-----:R0:W-:Y:S01]  /*db70*/  @!P3 STS [R7+0x38400], R3 ;  /* 0x038400030700b388 */ /* 0x0011e20000000800 */
[-C--:B------:R-:W-:Y:S01]  /*db80*/  FMUL.FTZ R24, R24, R3.reuse ;  /* 0x0000000318187220 */ /* 0x080fe20000410000 */
[-C--:B------:R-:W-:Y:S01]  /*db90*/  FMUL.FTZ R25, R25, R3.reuse ;  /* 0x0000000319197220 */ /* 0x080fe20000410000 */
        /* <DEDUP_REMOVED lines=65> */
[----:B0-----:R-:W-:-:S02]  /*dfb0*/  IMAD.MOV.U32 R3, RZ, RZ, -0x800000 ;  /* 0xff800000ff037424 */ /* 0x001fc400078e00ff */
[----:B------:R-:W-:Y:S01]  /*dfc0*/  @P2 FFMA.FTZ R3, R2, R5, R6 ;  /* 0x0000000502032223 */ /* 0x000fe20000010006 */
        /* <DEDUP_REMOVED lines=64> */
[----:B------:R-:W-:Y:S01]  /*e3d0*/  SEL R2, R4, RZ, P1 ;  /* 0x000000ff04027207 */ /* 0x000fe20000800000 */
[----:B------:R-:W-:Y:S01]  /*e3e0*/  ULOP3.LUT UR37, UR37, UR5, URZ, 0x3c, !UPT ;  /* 0x0000000525257292 */ /* 0x000fe2000f8e3c3f */
[----:B-1----:R-:W-:Y:S11]  /*e3f0*/  BAR.ARV 0xe, 0x100 ;  /* 0x0384000000007b1d */ /* 0x002ff60000002000 */
.L_x_8299:
[----:B------:R-:W0:Y:S01]  /*e400*/  S2R R5, SR_CgaCtaId ;  /* 0x0000000000057919 */ /* 0x000e220000008800 */
[----:B------:R-:W-:Y:S01]  /*e410*/  MOV R16, 0x400 ;  /* 0x0000040000107802 */ /* 0x000fe20000000f00 */
[----:B------:R-:W-:Y:S01]  /*e420*/  BSSY B0, `(.L_x_8334) ;  /* 0x0000482000007945 */ /* 0x000fe20003800000 */
[----:B------:R-:W-:Y:S01]  /*e430*/  SHF.R.U32.HI R0, RZ, 0x10, R195 ;  /* 0x00000010ff007819 */ /* 0x000fe200000116c3 */
[----:B------:R-:W-:Y:S01]  /*e440*/  BAR.SYNC.DEFER_BLOCKING 0x5, 0x180 ;  /* 0x0146000000007b1d */ /* 0x000fe20000010000 */
[----:B0-----:R-:W-:-:S05]  /*e450*/  LEA R16, R5, R16, 0x18 ;  /* 0x0000001005107211 */ /* 0x001fca00078ec0ff */
[----:B------:R-:W0:Y:S02]  /*e460*/  LDS.128 R4, [R16+0x388d0] ;  /* 0x0388d00010047984 */ /* 0x000e240000000c00 */
[----:B0-----:R-:W-:Y:S02]  /*e470*/  R2UR UR4, R5 ;  /* 0x00000000050472ca */ /* 0x001fe400000e0000 */
[----:B------:R-:W-:Y:S01]  /*e480*/  R2UR UR5, R7 ;  /* 0x00000000070572ca */ /* 0x000fe200000e0000 */
[----:B------:R-:W-:Y:S06]  /*e490*/  BAR.ARV 0x4, 0x180 ;  /* 0x0106000000007b1d */ /* 0x000fec0000002000 */
[----:B------:R-:W-:Y:S08]  /*e4a0*/  @P0 BRA `(.L_x_8335) ;  /* 0x0000003800140947 */ /* 0x000ff00003800000 */
[----:B------:R-:W2:Y:S01]  /*e4b0*/  LDL R8, [R1+0x70] ;  /* 0x0000700001087983 */ /* 0x000ea20000100800 */
[----:B------:R-:W-:Y:S01]  /*e4c0*/  ULDC.64 UR6, c[0x0][0xd08] ;  /* 0x0003420000067ab9 */ /* 0x000fe20000000a00 */
[----:B------:R-:W0:Y:S01]  /*e4d0*/  S2R R7, SR_SWINHI ;  /* 0x0000000000077919 */ /* 0x000e220000002f00 */
[----:B------:R-:W-:Y:S02]  /*e4e0*/  MOV R4, R16 ;  /* 0x0000001000047202 */ /* 0x000fe40000000f00 */
[----:B0-----:R-:W-:Y:S01]  /*e4f0*/  MOV R5, R7 ;  /* 0x0000000700057202 */ /* 0x001fe20000000f00 */
[----:B------:R-:W-:Y:S02]  /*e500*/  BAR.SYNC.DEFER_BLOCKING 0x1, 0x100 ;  /* 0x0044000000007b1d */ /* 0x000fe40000010000 */
        /* <DEDUP_REMOVED lines=12> */
[----:B------:R-:W-:Y:S02]  /*e5d0*/  MOV R166, R8 ;  /* 0x0000000800a67202 */ /* 0x000fe40000000f00 */
[----:B------:R-:W-:Y:S02]  /*e5e0*/  LOP3.LUT R9, R20, 0x380, RZ, 0xc0, !PT ;  /* 0x0000038014097812 */ /* 0x000fe400078ec0ff */
[----:B------:R-:W-:-:S02]  /*e5f0*/  LOP3.LUT R10, R11, 0x380, RZ, 0xc0, !PT ;  /* 0x000003800b0a7812 */ /* 0x000fc400078ec0ff */
[----:B------:R-:W-:Y:S02]  /*e600*/  SHF.R.U64 R9, R9, 0x3, RZ ;  /* 0x0000000309097819 */ /* 0x000fe400000012ff */
[----:B------:R-:W-:Y:S02]  /*e610*/  MOV R164, R12 ;  /* 0x0000000c00a47202 */ /* 0x000fe40000000f00 */
[----:B------:R-:W-:Y:S01]  /*e620*/  LOP3.LUT R8, R9, R20, RZ, 0x3c, !PT ;  /* 0x0000001409087212 */ /* 0x000fe200078e3cff */
[----:B------:R-:W-:Y:S01]  /*e630*/  IMAD.MOV.U32 R9, RZ, RZ, R21 ;  /* 0x000000ffff097224 */ /* 0x000fe200078e0015 */
[----:B------:R-:W-:Y:S02]  /*e640*/  SHF.R.U64 R10, R10, 0x3, RZ ;  /* 0x000000030a0a7819 */ /* 0x000fe400000012ff */
[----:B------:R-:W-:Y:S02]  /*e650*/  IADD3 R156, P5, R20, 0x4020, RZ ;  /* 0x00004020149c7810 */ /* 0x000fe40007fbe0ff */
[----:B------:R-:W-:-:S02]  /*e660*/  MOV R12, R8 ;  /* 0x00000008000c7202 */ /* 0x000fc40000000f00 */
[----:B------:R-:W0:Y:S01]  /*e670*/  LDC R9, c[0x0][0xbd4] ;  /* 0x0002f500ff097b82 */ /* 0x000e220000000800 */
[----:B------:R-:W-:Y:S01]  /*e680*/  LOP3.LUT R10, R10, R11, RZ, 0x3c, !PT ;  /* 0x0000000b0a0a7212 */ /* 0x000fe200078e3cff */
[----:B------:R-:W-:Y:S01]  /*e690*/  IMAD.X R11, RZ, RZ, R21, P0 ;  /* 0x000000ffff0b7224 */ /* 0x000fe200000e0615 */
[----:B------:R-:W-:Y:S02]  /*e6a0*/  IADD3 R160, P0, R20, 0x2060, RZ ;  /* 0x0000206014a07810 */ /* 0x000fe40007f1e0ff */
[----:B------:R-:W-:Y:S02]  /*e6b0*/  LOP3.LUT R157, R156, 0x380, RZ, 0xc0, !PT ;  /* 0x000003809c9d7812 */ /* 0x000fe400078ec0ff */
[----:B------:R-:W-:Y:S02]  /*e6c0*/  LOP3.LUT R161, R160, 0x380, RZ, 0xc0, !PT ;  /* 0x00000380a0a17812 */ /* 0x000fe400078ec0ff */
[----:B------:R-:W-:Y:S02]  /*e6d0*/  MOV R165, R10 ;  /* 0x0000000a00a57202 */ /* 0x000fe40000000f00 */
[----:B------:R-:W-:-:S02]  /*e6e0*/  SHF.R.U64 R161, R161, 0x3, RZ ;  /* 0x00000003a1a17819 */ /* 0x000fc400000012ff */
[----:B------:R-:W-:Y:S02]  /*e6f0*/  IADD3 R11, P1, R20, 0x2040, RZ ;  /* 0x00002040140b7810 */ /* 0x000fe40007f3e0ff */
[----:B------:R-:W-:Y:S01]  /*e700*/  LOP3.LUT R160, R161, R160, RZ, 0x3c, !PT ;  /* 0x000000a0a1a07212 */ /* 0x000fe200078e3cff */
[----:B------:R-:W-:Y:S01]  /*e710*/  IMAD.X R161, RZ, RZ, R21, P0 ;  /* 0x000000ffffa17224 */ /* 0x000fe200000e0615 */
[----:B------:R-:W-:Y:S02]  /*e720*/  LOP3.LUT R8, R11, 0x380, RZ, 0xc0, !PT ;  /* 0x000003800b087812 */ /* 0x000fe400078ec0ff */
[----:B------:R-:W-:Y:S02]  /*e730*/  SHF.R.U64 R157, R157, 0x3, RZ ;  /* 0x000000039d9d7819 */ /* 0x000fe400000012ff */
[----:B------:R-:W-:Y:S02]  /*e740*/  ISETP.NE.AND P0, PT, R0, RZ, PT ;  /* 0x000000ff0000720c */ /* 0x000fe40003f05270 */
[----:B------:R-:W-:-:S02]  /*e750*/  SHF.R.U64 R8, R8, 0x3, RZ ;  /* 0x0000000308087819 */ /* 0x000fc400000012ff */
[----:B------:R-:W-:Y:S01]  /*e760*/  LOP3.LUT R156, R157, R156, RZ, 0x3c, !PT ;  /* 0x0000009c9d9c7212 */ /* 0x000fe200078e3cff */
[--C-:B------:R-:W-:Y:S01]  /*e770*/  IMAD.X R157, RZ, RZ, R21.reuse, P5 ;  /* 0x000000ffff9d7224 */ /* 0x100fe200028e0615 */
[----:B0-----:R-:W-:Y:S01]  /*e780*/  SEL R0, R0, R9, P0 ;  /* 0x0000000900007207 */ /* 0x001fe20000000000 */
[----:B------:R-:W-:Y:S01]  /*e790*/  IMAD.X R9, RZ, RZ, R21, P1 ;  /* 0x000000ffff097224 */ /* 0x000fe200008e0615 */
[----:B------:R-:W-:Y:S02]  /*e7a0*/  IADD3 R15, P2, R20, 0x6000, RZ ;  /* 0x00006000140f7810 */ /* 0x000fe40007f5e0ff */
[----:B------:R-:W-:Y:S02]  /*e7b0*/  LOP3.LUT R8, R8, R11, RZ, 0x3c, !PT ;  /* 0x0000000b08087212 */ /* 0x000fe400078e3cff */
[----:B------:R-:W-:Y:S02]  /*e7c0*/  MOV R156, R156 ;  /* 0x0000009c009c7202 */ /* 0x000fe40000000f00 */
[----:B------:R-:W-:-:S02]  /*e7d0*/  LOP3.LUT R14, R15, 0x380, RZ, 0xc0, !PT ;  /* 0x000003800f0e7812 */ /* 0x000fc400078ec0ff */
[C---:B------:R-:W-:Y:S02]  /*e7e0*/  IADD3 R158, P6, R20.reuse, 0x4000, RZ ;  /* 0x00004000149e7810 */ /* 0x040fe40007fde0ff */
[----:B------:R-:W-:Y:S02]  /*e7f0*/  MOV R157, R8 ;  /* 0x00000008009d7202 */ /* 0x000fe40000000f00 */
[----:B------:R-:W-:Y:S02]  /*e800*/  IADD3 R9, P0, R20, 0x2020, RZ ;  /* 0x0000202014097810 */ /* 0x000fe40007f1e0ff */
[----:B------:R-:W-:Y:S02]  /*e810*/  SHF.R.U64 R14, R14, 0x3, RZ ;  /* 0x000000030e0e7819 */ /* 0x000fe400000012ff */
[----:B------:R-:W-:Y:S02]  /*e820*/  LOP3.LUT R159, R158, 0x380, RZ, 0xc0, !PT ;  /* 0x000003809e9f7812 */ /* 0x000fe400078ec0ff */
[----:B------:R-:W-:-:S02]  /*e830*/  LOP3.LUT R8, R9, 0x380, RZ, 0xc0, !PT ;  /* 0x0000038009087812 */ /* 0x000fc400078ec0ff */
[----:B------:R-:W-:Y:S01]  /*e840*/  LOP3.LUT R14, R14, R15, RZ, 0x3c, !PT ;  /* 0x0000000f0e0e7212 */ /* 0x000fe200078e3cff */
[--C-:B------:R-:W-:Y:S01]  /*e850*/  IMAD.X R15, RZ, RZ, R21.reuse, P2 ;  /* 0x000000ffff0f7224 */ /* 0x100fe200010e0615 */
[----:B------:R-:W-:Y:S02]  /*e860*/  SHF.R.U64 R159, R159, 0x3, RZ ;  /* 0x000000039f9f7819 */ /* 0x000fe400000012ff */
[----:B------:R-:W-:Y:S02]  /*e870*/  SHF.R.U64 R8, R8, 0x3, RZ ;  /* 0x0000000308087819 */ /* 0x000fe400000012ff */
[----:B------:R-:W-:Y:S01]  /*e880*/  LOP3.LUT R158, R159, R158, RZ, 0x3c, !PT ;  /* 0x0000009e9f9e7212 */ /* 0x000fe200078e3cff */
[--C-:B------:R-:W-:Y:S01]  /*e890*/  IMAD.X R159, RZ, RZ, R21.reuse, P6 ;  /* 0x000000ffff9f7224 */ /* 0x100fe200030e0615 */
[----:B------:R-:W-:Y:S01]  /*e8a0*/  LOP3.LUT R8, R8, R9, RZ, 0x3c, !PT ;  /* 0x0000000908087212 */ /* 0x000fe200078e3cff */
[----:B------:R-:W-:Y:S01]  /*e8b0*/  IMAD.X R9, RZ, RZ, R21, P0 ;  /* 0x000000ffff097224 */ /* 0x000fe200000e0615 */
[----:B------:R-:W-:-:S02]  /*e8c0*/  MOV R163, R14 ;  /* 0x0000000e00a37202 */ /* 0x000fc40000000f00 */
[----:B------:R-:W-:Y:S02]  /*e8d0*/  IADD3 R14, P0, R20, 0x20, RZ ;  /* 0x00000020140e7810 */ /* 0x000fe40007f1e0ff */
[----:B------:R-:W-:Y:S02]  /*e8e0*/  MOV R158, R158 ;  /* 0x0000009e009e7202 */ /* 0x000fe40000000f00 */
[----:B------:R-:W-:Y:S02]  /*e8f0*/  MOV R159, R8 ;  /* 0x00000008009f7202 */ /* 0x000fe40000000f00 */
[----:B------:R-:W-:Y:S02]  /*e900*/  LOP3.LUT R13, R14, 0x380, RZ, 0xc0, !PT ;  /* 0x000003800e0d7812 */ /* 0x000fe400078ec0ff */
[----:B------:R-:W-:Y:S02]  /*e910*/  F2FP.F16.F32.PACK_AB R8, R25, R24 ;  /* 0x000000181908723e */ /* 0x000fe400000000ff */
[----:B------:R-:W-:-:S02]  /*e920*/  F2FP.F16.F32.PACK_AB R9, R27, R26 ;  /* 0x0000001a1b09723e */ /* 0x000fc400000000ff */
[----:B------:R-:W-:Y:S02]  /*e930*/  F2FP.F16.F32.PACK_AB R10, R29, R28 ;  /* 0x0000001c1d0a723e */ /* 0x000fe400000000ff */
[----:B------:R-:W-:Y:S02]  /*e940*/  F2FP.F16.F32.PACK_AB R11, R31, R30 ;  /* 0x0000001e1f0b723e */ /* 0x000fe400000000ff */
[----:B------:R-:W-:Y:S02]  /*e950*/  SHF.R.U64 R13, R13, 0x3, RZ ;  /* 0x000000030d0d7819 */ /* 0x000fe400000012ff */
[----:B------:R-:W-:Y:S01]  /*e960*/  F2FP.F16.F32.PACK_AB R15, R39, R38 ;  /* 0x00000026270f723e */ /* 0x000fe200000000ff */
[----:B------:R0:W-:Y:S01]  /*e970*/  STSM.16.M88.4 [R12], R8 ;  /* 0x000000080c007844 */ /* 0x0001e20000000200 */
[C---:B------:R-:W-:Y:S02]  /*e980*/  IADD3 R153, P3, R20.reuse, 0x4060, RZ ;  /* 0x0000406014997810 */ /* 0x040fe40007f7e0ff */
[----:B------:R-:W-:-:S02]  /*e990*/  IADD3 R154, P4, R20, 0x4040, RZ ;  /* 0x00004040149a7810 */ /* 0x000fc40007f9e0ff */
[----:B------:R-:W-:Y:S02]  /*e9a0*/  LOP3.LUT R152, R153, 0x380, RZ, 0xc0, !PT ;  /* 0x0000038099987812 */ /* 0x000fe400078ec0ff */
[----:B------:R-:W-:Y:S02]  /*e9b0*/  LOP3.LUT R155, R154, 0x380, RZ, 0xc0, !PT ;  /* 0x000003809a9b7812 */ /* 0x000fe400078ec0ff */
[----:B------:R-:W-:Y:S02]  /*e9c0*/  SHF.R.U64 R152, R152, 0x3, RZ ;  /* 0x0000000398987819 */ /* 0x000fe400000012ff */
[----:B------:R-:W-:Y:S02]  /*e9d0*/  SHF.R.U64 R155, R155, 0x3, RZ ;  /* 0x000000039b9b7819 */ /* 0x000fe400000012ff */
[----:B------:R-:W-:Y:S01]  /*e9e0*/  LOP3.LUT R152, R152, R153, RZ, 0x3c, !PT ;  /* 0x0000009998987212 */ /* 0x000fe200078e3cff */
[--C-:B------:R-:W-:Y:S01]  /*e9f0*/  IMAD.X R153, RZ, RZ, R21.reuse, P3 ;  /* 0x000000ffff997224 */ /* 0x100fe200018e0615 */
[----:B------:R-:W-:Y:S01]  /*ea00*/  LOP3.LUT R154, R155, R154, RZ, 0x3c, !PT ;  /* 0x0000009a9b9a7212 */ /* 0x000fe200078e3cff */
[--C-:B0-----:R-:W-:Y:S01]  /*ea10*/  IMAD.X R9, RZ, RZ, R21.reuse, P0 ;  /* 0x000000ffff097224 */ /* 0x101fe200000e0615 */
[----:B------:R-:W-:Y:S01]  /*ea20*/  LOP3.LUT R8, R13, R14, RZ, 0x3c, !PT ;  /* 0x0000000e0d087212 */ /* 0x000fe200078e3cff */
[----:B------:R-:W-:Y:S01]  /*ea30*/  IMAD.X R155, RZ, RZ, R21, P4 ;  /* 0x000000ffff9b7224 */ /* 0x000fe200020e0615 */
[----:B------:R-:W-:-:S02]  /*ea40*/  IADD3 R10, P0, R20, 0x40, RZ ;  /* 0x00000040140a7810 */ /* 0x000fc40007f1e0ff */
[----:B------:R-:W-:Y:S02]  /*ea50*/  MOV R8, R8 ;  /* 0x0000000800087202 */ /* 0x000fe40000000f00 */
[----:B------:R-:W-:Y:S02]  /*ea60*/  LOP3.LUT R9, R10, 0x380, RZ, 0xc0, !PT ;  /* 0x000003800a097812 */ /* 0x000fe400078ec0ff */
[----:B------:R-:W-:Y:S02]  /*ea70*/  F2FP.F16.F32.PACK_AB R12, R33, R32 ;  /* 0x00000020210c723e */ /* 0x000fe400000000ff */
[----:B------:R-:W-:Y:S02]  /*ea80*/  F2FP.F16.F32.PACK_AB R13, R35, R34 ;  /* 0x00000022230d723e */ /* 0x000fe400000000ff */
[----:B------:R-:W-:Y:S02]  /*ea90*/  F2FP.F16.F32.PACK_AB R14, R37, R36 ;  /* 0x00000024250e723e */ /* 0x000fe400000000ff */
[----:B------:R-:W-:-:S02]  /*eaa0*/  SHF.R.U64 R9, R9, 0x3, RZ ;  /* 0x0000000309097819 */ /* 0x000fc400000012ff */
[----:B------:R-:W-:Y:S01]  /*eab0*/  F2FP.F16.F32.PACK_AB R11, R47, R46 ;  /* 0x0000002e2f0b723e */ /* 0x000fe200000000ff */
[----:B------:R0:W-:Y:S01]  /*eac0*/  STSM.16.M88.4 [R8], R12 ;  /* 0x0000000c08007844 */ /* 0x0001e20000000200 */
[----:B------:R-:W-:Y:S02]  /*ead0*/  MOV R7, R152 ;  /* 0x0000009800077202 */ /* 0x000fe40000000f00 */
[----:B------:R-:W-:Y:S02]  /*eae0*/  MOV R162, R154 ;  /* 0x0000009a00a27202 */ /* 0x000fe40000000f00 */
[----:B------:R-:W-:Y:S02]  /*eaf0*/  F2FP.F16.F32.PACK_AB R153, R67, R66 ;  /* 0x000000424399723e */ /* 0x000fe400000000ff */
[----:B------:R-:W-:Y:S02]  /*eb00*/  F2FP.F16.F32.PACK_AB R154, R69, R68 ;  /* 0x00000044459a723e */ /* 0x000fe400000000ff */
[----:B------:R-:W-:-:S02]  /*eb10*/  F2FP.F16.F32.PACK_AB R155, R71, R70 ;  /* 0x00000046479b723e */ /* 0x000fc400000000ff */
[----:B------:R-:W-:Y:S02]  /*eb20*/  MOV R160, R160 ;  /* 0x000000a000a07202 */ /* 0x000fe40000000f00 */
[----:B0-----:R-:W-:Y:S01]  /*eb30*/  LOP3.LUT R8, R9, R10, RZ, 0x3c, !PT ;  /* 0x0000000a09087212 */ /* 0x001fe200078e3cff */
[----:B------:R-:W-:Y:S01]  /*eb40*/  IMAD.X R9, RZ, RZ, R21, P0 ;  /* 0x000000ffff097224 */ /* 0x000fe200000e0615 */
[----:B------:R-:W-:Y:S02]  /*eb50*/  IADD3 R14, P0, R20, 0x2000, RZ ;  /* 0x00002000140e7810 */ /* 0x000fe40007f1e0ff */
[----:B------:R-:W-:Y:S02]  /*eb60*/  F2FP.F16.F32.PACK_AB R10, R45, R44 ;  /* 0x0000002c2d0a723e */ /* 0x000fe400000000ff */
[----:B------:R-:W-:Y:S02]  /*eb70*/  MOV R12, R8 ;  /* 0x00000008000c7202 */ /* 0x000fe40000000f00 */
[----:B------:R-:W-:-:S02]  /*eb80*/  F2FP.F16.F32.PACK_AB R8, R41, R40 ;  /* 0x000000282908723e */ /* 0x000fc400000000ff */
[----:B------:R-:W-:Y:S02]  /*eb90*/  F2FP.F16.F32.PACK_AB R9, R43, R42 ;  /* 0x0000002a2b09723e */ /* 0x000fe400000000ff */
[----:B------:R-:W-:Y:S02]  /*eba0*/  LOP3.LUT R13, R14, 0x380, RZ, 0xc0, !PT ;  /* 0x000003800e0d7812 */ /* 0x000fe400078ec0ff */
[----:B------:R-:W-:Y:S01]  /*ebb0*/  F2FP.F16.F32.PACK_AB R15, R63, R62 ;  /* 0x0000003e3f0f723e */ /* 0x000fe200000000ff */
[----:B------:R0:W-:Y:S01]  /*ebc0*/  STSM.16.M88.4 [R12], R8 ;  /* 0x000000080c007844 */ /* 0x0001e20000000200 */
[----:B------:R-:W-:Y:S02]  /*ebd0*/  SHF.R.U64 R13, R13, 0x3, RZ ;  /* 0x000000030d0d7819 */ /* 0x000fe400000012ff */
[----:B0-----:R-:W-:Y:S01]  /*ebe0*/  IADD3 R10, P1, R20, 0x60, RZ ;  /* 0x00000060140a7810 */ /* 0x001fe20007f3e0ff */
[----:B------:R-:W-:Y:S01]  /*ebf0*/  IMAD.X R9, RZ, RZ, R21, P0 ;  /* 0x000000ffff097224 */ /* 0x000fe200000e0615 */
[----:B------:R-:W-:-:S02]  /*ec00*/  LOP3.LUT R8, R13, R14, RZ, 0x3c, !PT ;  /* 0x0000000e0d087212 */ /* 0x000fc400078e3cff */
[----:B------:R-:W-:Y:S01]  /*ec10*/  LOP3.LUT R13, R10, 0x380, RZ, 0xc0, !PT ;  /* 0x000003800a0d7812 */ /* 0x000fe200078ec0ff */
[----:B------:R-:W-:Y:S01]  /*ec20*/  IMAD.X R21, RZ, RZ, R21, P1 ;  /* 0x000000ffff157224 */ /* 0x000fe200008e0615 */
[----:B------:R-:W-:Y:S02]  /*ec30*/  MOV R152, R8 ;  /* 0x0000000800987202 */ /* 0x000fe40000000f00 */
[----:B------:R-:W-:Y:S02]  /*ec40*/  SHF.R.U64 R13, R13, 0x3, RZ ;  /* 0x000000030d0d7819 */ /* 0x000fe400000012ff */
[----:B------:R-:W-:Y:S02]  /*ec50*/  F2FP.F16.F32.PACK_AB R8, R49, R48 ;  /* 0x000000303108723e */ /* 0x000fe400000000ff */
[----:B------:R-:W-:Y:S02]  /*ec60*/  LOP3.LUT R20, R13, R10, RZ, 0x3c, !PT ;  /* 0x0000000a0d147212 */ /* 0x000fe400078e3cff */
[----:B------:R-:W-:-:S02]  /*ec70*/  F2FP.F16.F32.PACK_AB R9, R51, R50 ;  /* 0x000000323309723e */ /* 0x000fc400000000ff */
[----:B------:R-:W-:Y:S02]  /*ec80*/  MOV R20, R20 ;  /* 0x0000001400147202 */ /* 0x000fe40000000f00 */
[----:B------:R-:W-:Y:S02]  /*ec90*/  F2FP.F16.F32.PACK_AB R10, R53, R52 ;  /* 0x00000034350a723e */ /* 0x000fe400000000ff */
[----:B------:R-:W-:Y:S02]  /*eca0*/  F2FP.F16.F32.PACK_AB R11, R55, R54 ;  /* 0x00000036370b723e */ /* 0x000fe400000000ff */
[----:B------:R-:W-:Y:S02]  /*ecb0*/  F2FP.F16.F32.PACK_AB R12, R57, R56 ;  /* 0x00000038390c723e */ /* 0x000fe400000000ff */
[----:B------:R-:W-:Y:S01]  /*ecc0*/  F2FP.F16.F32.PACK_AB R13, R59, R58 ;  /* 0x0000003a3b0d723e */ /* 0x000fe200000000ff */
[----:B------:R0:W-:Y:S01]  /*ecd0*/  STSM.16.M88.4 [R20], R8 ;  /* 0x0000000814007844 */ /* 0x0001e20000000200 */
[----:B------:R-:W-:-:S02]  /*ece0*/  F2FP.F16.F32.PACK_AB R14, R61, R60 ;  /* 0x0000003c3d0e723e */ /* 0x000fc400000000ff */
[----:B------:R-:W-:-:S03]  /*ecf0*/  ISETP.NE.U32.AND P0, PT, RZ, UR6, PT ;  /* 0x00000006ff007c0c */ /* 0x000fc6000bf05070 */
[----:B------:R1:W-:Y:S01]  /*ed00*/  STSM.16.M88.4 [R152], R12 ;  /* 0x0000000c98007844 */ /* 0x0003e20000000200 */
[----:B------:R-:W-:Y:S02]  /*ed10*/  ISETP.NE.AND.EX P0, PT, RZ, UR7, PT, P0 ;  /* 0x00000007ff007c0c */ /* 0x000fe4000bf05300 */
[----:B0-----:R-:W-:Y:S02]  /*ed20*/  F2FP.F16.F32.PACK_AB R8, R73, R72 ;  /* 0x000000484908723e */ /* 0x001fe400000000ff */
[----:B------:R-:W-:Y:S02]  /*ed30*/  F2FP.F16.F32.PACK_AB R9, R75, R74 ;  /* 0x0000004a4b09723e */ /* 0x000fe400000000ff */
[----:B------:R-:W-:Y:S02]  /*ed40*/  F2FP.F16.F32.PACK_AB R10, R77, R76 ;  /* 0x0000004c4d0a723e */ /* 0x000fe400000000ff */
[----:B-1----:R-:W-:Y:S02]  /*ed50*/  F2FP.F16.F32.PACK_AB R152, R65, R64 ;  /* 0x000000404198723e */ /* 0x002fe400000000ff */
[----:B------:R-:W-:-:S02]  /*ed60*/  F2FP.F16.F32.PACK_AB R11, R79, R78 ;  /* 0x0000004e4f0b723e */ /* 0x000fc400000000ff */
[----:B------:R-:W-:Y:S01]  /*ed70*/  F2FP.F16.F32.PACK_AB R12, R81, R80 ;  /* 0x00000050510c723e */ /* 0x000fe200000000ff */
[----:B------:R0:W-:Y:S01]  /*ed80*/  STSM.16.M88.4 [R159], R152 ;  /* 0x000000989f007844 */ /* 0x0001e20000000200 */
[----:B------:R-:W-:Y:S02]  /*ed90*/  F2FP.F16.F32.PACK_AB R13, R83, R82 ;  /* 0x00000052530d723e */ /* 0x000fe400000000ff */
[----:B------:R-:W-:Y:S01]  /*eda0*/  F2FP.F16.F32.PACK_AB R14, R85, R84 ;  /* 0x00000054550e723e */ /* 0x000fe200000000ff */
[----:B------:R1:W-:Y:S01]  /*edb0*/  STSM.16.M88.4 [R157], R8 ;  /* 0x000000089d007844 */ /* 0x0003e20000000200 */
        /* <DEDUP_REMOVED lines=41> */
[----:B-1----:R-:W0:Y:S04]  /*f050*/  LDC.64 R12, c[0x0][0xd00] ;  /* 0x00034000ff0c7b82 */ /* 0x002e280000000a00 */
[----:B------:R1:W-:Y:S04]  /*f060*/  STSM.16.M88.4 [R166], R8 ;  /* 0x00000008a6007844 */ /* 0x0003e80000000200 */
[----:B-1----:R-:W1:Y:S08]  /*f070*/  LDC.64 R10, c[0x0][0xd00] ;  /* 0x00034000ff0a7b82 */ /* 0x002e700000000a00 */
[----:B------:R-:W-:Y:S01]  /*f080*/  BAR.SYNC.DEFER_BLOCKING 0x1, 0x100 ;  /* 0x0044000000007b1d */ /* 0x000fe20000010000 */
[----:B------:R-:W-:-:S04]  /*f090*/  @P0 LEA R8, P2, R191, UR6, 0x2 ;  /* 0x00000006bf080c11 */ /* 0x000fc8000f8410ff */
[----:B------:R-:W-:Y:S01]  /*f0a0*/  @P0 LEA.HI.X R9, R191, UR7, R196, 0x2, P2 ;  /* 0x00000007bf090c11 */ /* 0x000fe200090f14c4 */
[----:B------:R-:W-:Y:S01]  /*f0b0*/  IMAD.MOV.U32 R7, RZ, RZ, RZ ;  /* 0x000000ffff077224 */ /* 0x000fe200078e00ff */
[----:B-1----:R-:W-:-:S03]  /*f0c0*/  ISETP.NE.U32.AND P1, PT, R10, RZ, PT ;  /* 0x000000ff0a00720c */ /* 0x002fc60003f25070 */
[----:B------:R0:W2:Y:S01]  /*f0d0*/  @P0 LDG.E R14, desc[UR38][R8.64] ;  /* 0x00000026080e0981 */ /* 0x0000a2000c1e1900 */
[----:B------:R-:W-:Y:S01]  /*f0e0*/  ISETP.NE.AND.EX P1, PT, R11, RZ, PT, P1 ;  /* 0x000000ff0b00720c */ /* 0x000fe20003f25310 */
[----:B0-----:R-:W-:-:S12]  /*f0f0*/  IMAD.WIDE R8, R191, 0x4, R12 ;  /* 0x00000004bf087825 */ /* 0x001fd800078e020c */
        /* <DEDUP_REMOVED lines=10> */
.L_x_8336:
[----:B------:R-:W0:Y:S01]  /*f1a0*/  SHFL.IDX PT, R8, R233, RZ, 0x1f ;  /* 0x00001fffe9087589 */ /* 0x000e2200000e0000 */
[----:B------:R-:W-:Y:S02]  /*f1b0*/  LOP3.LUT R195, R195, 0xff, RZ, 0xc0, !PT ;  /* 0x000000ffc3c37812 */ /* 0x000fe400078ec0ff */
[----:B0-----:R-:W-:Y:S02]  /*f1c0*/  ISETP.NE.AND P0, PT, R8, RZ, PT ;  /* 0x000000ff0800720c */ /* 0x001fe40003f05270 */
[----:B-----5:R-:W-:-:S11]  /*f1d0*/  SHF.R.S32.HI R8, RZ, 0x1f, R7 ;  /* 0x0000001fff087819 */ /* 0x020fd60000011407 */
[----:B------:R-:W-:Y:S05]  /*f1e0*/  @P0 BRA `(.L_x_8337) ;  /* 0x0000000000f40947 */ /* 0x000fea0003800000 */
[----:B------:R-:W2:Y:S01]  /*f1f0*/  LDL R156, [R1+0x6c] ;  /* 0x00006c00019c7983 */ /* 0x000ea20000100800 */
[----:B------:R-:W-:Y:S01]  /*f200*/  IMAD.MOV.U32 R20, RZ, RZ, 0xab8 ;  /* 0x00000ab8ff147424 */ /* 0x000fe200078e00ff */
[----:B------:R-:W-:Y:S01]  /*f210*/  ISETP.GT.AND P1, PT, R0, 0x1, PT ;  /* 0x000000010000780c */ /* 0x000fe20003f24270 */
[----:B------:R-:W0:Y:S01]  /*f220*/  LDC R9, c[0x0][0xce8] ;  /* 0x00033a00ff097b82 */ /* 0x000e220000000800 */
[----:B------:R-:W-:Y:S01]  /*f230*/  ISETP.NE.U32.AND P0, PT, R10, RZ, PT ;  /* 0x000000ff0a00720c */ /* 0x000fe20003f05070 */
[----:B------:R-:W-:Y:S01]  /*f240*/  VIADD R152, R190, UR42 ;  /* 0x0000002abe987c36 */ /* 0x000fe20008000000 */
[----:B------:R-:W-:Y:S02]  /*f250*/  SEL R20, R20, 0xa78, P1 ;  /* 0x00000a7814147807 */ /* 0x000fe40000800000 */
[----:B------:R-:W-:-:S03]  /*f260*/  ISETP.NE.AND.EX P0, PT, R11, RZ, PT, P0 ;  /* 0x000000ff0b00720c */ /* 0x000fc60003f05300 */
[----:B------:R-:W1:Y:S01]  /*f270*/  LDC.64 R12, c[0x0][R20+0x220] ;  /* 0x00008800140c7b82 */ /* 0x000e620000000a00 */
[----:B------:R-:W-:Y:S02]  /*f280*/  SEL R21, R191, RZ, !P0 ;  /* 0x000000ffbf157207 */ /* 0x000fe40004000000 */
[----:B------:R-:W-:-:S05]  /*f290*/  SEL R153, R196, RZ, !P0 ;  /* 0x000000ffc4997207 */ /* 0x000fca0004000000 */
[----:B------:R-:W3:Y:S01]  /*f2a0*/  LDC.64 R14, c[0x0][R20+0x218] ;  /* 0x00008600140e7b82 */ /* 0x000ee20000000a00 */
[----:B0-----:R-:W-:Y:S01]  /*f2b0*/  ISETP.NE.AND P2, PT, R9, 0x1, PT ;  /* 0x000000010900780c */ /* 0x001fe20003f45270 */
[----:B-1----:R-:W-:-:S04]  /*f2c0*/  IMAD R13, R13, R21, RZ ;  /* 0x000000150d0d7224 */ /* 0x002fc800078e02ff */
[C---:B------:R-:W-:Y:S02]  /*f2d0*/  IMAD R153, R12.reuse, R153, R13 ;  /* 0x000000990c997224 */ /* 0x040fe400078e020d */
[----:B------:R-:W-:-:S04]  /*f2e0*/  IMAD.WIDE.U32 R12, R12, R21, RZ ;  /* 0x000000150c0c7225 */ /* 0x000fc800078e00ff */
[-C--:B---3--:R-:W-:Y:S02]  /*f2f0*/  IMAD R155, R15, R192.reuse, RZ ;  /* 0x000000c00f9b7224 */ /* 0x088fe400078e02ff */
[----:B------:R-:W-:Y:S02]  /*f300*/  IMAD.IADD R13, R13, 0x1, R153 ;  /* 0x000000010d0d7824 */ /* 0x000fe400078e0299 */
[----:B------:R-:W-:Y:S01]  /*f310*/  IMAD.WIDE.U32 R14, R14, R192, RZ ;  /* 0x000000c00e0e7225 */ /* 0x000fe200078e00ff */
[----:B------:R-:W0:Y:S03]  /*f320*/  @P2 LDC R153, c[0x0][0xcec] ;  /* 0x00033b00ff992b82 */ /* 0x000e260000000800 */
[----:B------:R-:W-:Y:S01]  /*f330*/  IMAD.IADD R154, R15, 0x1, R155 ;  /* 0x000000010f9a7824 */ /* 0x000fe200078e029b */
[----:B------:R-:W-:-:S04]  /*f340*/  IADD3 R21, P0, P3, R12, R14, R7 ;  /* 0x0000000e0c157210 */ /* 0x000fc80007b1e007 */
[----:B------:R-:W1:Y:S01]  /*f350*/  @P2 LDC R155, c[0x0][0xcf0] ;  /* 0x00033c00ff9b2b82 */ /* 0x000e620000000800 */
[----:B------:R-:W-:Y:S02]  /*f360*/  IADD3.X R154, R13, R154, R8, P0, P3 ;  /* 0x0000009a0d9a7210 */ /* 0x000fe400007e6408 */
[----:B------:R-:W-:-:S05]  /*f370*/  SEL R13, R195, RZ, P1 ;  /* 0x000000ffc30d7207 */ /* 0x000fca0000800000 */
[----:B------:R-:W3:Y:S01]  /*f380*/  LDC.64 R14, c[0x0][R20+0x228] ;  /* 0x00008a00140e7b82 */ /* 0x000ee20000000a00 */
[----:B0-----:R-:W-:-:S04]  /*f390*/  @P2 IMAD.HI.U32 R12, R152, R153, RZ ;  /* 0x00000099980c2227 */ /* 0x001fc800078e00ff */
[----:B------:R-:W-:Y:S01]  /*f3a0*/  IMAD.MOV.U32 R153, RZ, RZ, R152 ;  /* 0x000000ffff997224 */ /* 0x000fe200078e0098 */
[----:B-1----:R-:W-:Y:S01]  /*f3b0*/  @P2 SHF.R.U32.HI R153, RZ, R155, R12 ;  /* 0x0000009bff992219 */ /* 0x002fe2000001160c */
[-C--:B---3--:R-:W-:Y:S02]  /*f3c0*/  IMAD R155, R15, R13.reuse, RZ ;  /* 0x0000000d0f9b7224 */ /* 0x088fe400078e02ff */
[----:B------:R-:W-:Y:S02]  /*f3d0*/  IMAD.WIDE.U32 R14, R14, R13, RZ ;  /* 0x0000000d0e0e7225 */ /* 0x000fe400078e00ff */
[----:B------:R-:W0:Y:S02]  /*f3e0*/  LDC.64 R12, c[0x0][0xca8] ;  /* 0x00032a00ff0c7b82 */ /* 0x000e240000000a00 */
[----:B------:R-:W-:Y:S01]  /*f3f0*/  IMAD.IADD R15, R15, 0x1, R155 ;  /* 0x000000010f0f7824 */ /* 0x000fe200078e029b */
[----:B------:R-:W-:Y:S01]  /*f400*/  IADD3 R14, P0, P2, R153, R21, R14 ;  /* 0x00000015990e7210 */ /* 0x000fe20007a1e00e */
[--C-:B------:R-:W-:Y:S01]  /*f410*/  IMAD.MOV R155, RZ, RZ, -R153.reuse ;  /* 0x000000ffff9b7224 */ /* 0x100fe200078e0a99 */
[----:B------:R-:W-:-:S03]  /*f420*/  SHF.R.S32.HI R153, RZ, 0x1f, R153 ;  /* 0x0000001fff997819 */ /* 0x000fc60000011499 */
[----:B------:R-:W1:Y:S01]  /*f430*/  LDC.64 R20, c[0x0][R20+0x210] ;  /* 0x0000840014147b82 */ /* 0x000e620000000a00 */
[----:B------:R-:W-:Y:S01]  /*f440*/  IMAD R155, R9, R155, R152 ;  /* 0x0000009b099b7224 */ /* 0x000fe200078e0298 */
[----:B------:R-:W-:Y:S01]  /*f450*/  IADD3.X R15, R153, R154, R15, P0, P2 ;  /* 0x0000009a990f7210 */ /* 0x000fe200007e440f */
[----:B------:R-:W-:Y:S02]  /*f460*/  IMAD R152, R9, UR6, RZ ;  /* 0x0000000609987c24 */ /* 0x000fe4000f8e02ff */
[----:B------:R-:W-:Y:S01]  /*f470*/  VIADD R9, R18, UR42 ;  /* 0x0000002a12097c36 */ /* 0x000fe20008000000 */
[----:B------:R-:W-:Y:S02]  /*f480*/  SHF.R.S32.HI R153, RZ, 0x1f, R155 ;  /* 0x0000001fff997819 */ /* 0x000fe4000001149b */
[----:B0-----:R-:W0:Y:S08]  /*f490*/  @!P1 LDC R12, c[0x0][0xc50] ;  /* 0x00031400ff0c9b82 */ /* 0x001e300000000800 */
[----:B------:R-:W3:Y:S01]  /*f4a0*/  @!P1 LDC R13, c[0x0][0xc54] ;  /* 0x00031500ff0d9b82 */ /* 0x000ee20000000800 */
[----:B-1----:R-:W-:-:S02]  /*f4b0*/  IMAD R21, R21, R155, RZ ;  /* 0x0000009b15157224 */ /* 0x002fc400078e02ff */
[----:B------:R-:W-:-:S04]  /*f4c0*/  IMAD.WIDE.U32 R14, R20, R155, R14 ;  /* 0x0000009b140e7225 */ /* 0x000fc800078e000e */
[----:B------:R-:W-:-:S04]  /*f4d0*/  IMAD R21, R20, R153, R21 ;  /* 0x0000009914157224 */ /* 0x000fc800078e0215 */
[----:B------:R-:W-:Y:S01]  /*f4e0*/  IMAD.IADD R15, R15, 0x1, R21 ;  /* 0x000000010f0f7824 */ /* 0x000fe200078e0215 */
[----:B0-----:R-:W-:-:S04]  /*f4f0*/  LEA R20, P0, R14, R12, 0x2 ;  /* 0x0000000c0e147211 */ /* 0x001fc800078010ff */
[----:B---3--:R-:W-:Y:S02]  /*f500*/  LEA.HI.X R21, R14, R13, R15, 0x2, P0 ;  /* 0x0000000d0e157211 */ /* 0x008fe400000f140f */
[----:B------:R-:W-:Y:S04]  /*f510*/  SHFL.IDX PT, R14, R20, 0x1, 0x1c1f ;  /* 0x003c1f00140e7f89 */ /* 0x000fe800000e0000 */
[----:B------:R-:W-:Y:S04]  /*f520*/  SHFL.IDX PT, R13, R21, RZ, 0x1c1f ;  /* 0x001c1fff150d7589 */ /* 0x000fe800000e0000 */
[----:B------:R-:W-:Y:S01]  /*f530*/  SHFL.IDX PT, R15, R21, 0x1, 0x1c1f ;  /* 0x003c1f00150f7f89 */ /* 0x000fe200000e0000 */
[----:B--2---:R-:W-:-:S05]  /*f540*/  IMAD.MOV R12, RZ, RZ, -R156 ;  /* 0x000000ffff0c7224 */ /* 0x004fca00078e0a9c */
[----:B------:R-:W-:Y:S02]  /*f550*/  ISETP.NE.AND P0, PT, R189, R12, PT ;  /* 0x0000000cbd00720c */ /* 0x000fe40003f05270 */
[----:B------:R-:W0:Y:S02]  /*f560*/  SHFL.IDX PT, R12, R20, RZ, 0x1c1f ;  /* 0x001c1fff140c7589 */ /* 0x000e2400000e0000 */
[C---:B------:R-:W-:Y:S01]  /*f570*/  ISETP.GE.OR P1, PT, R9.reuse, R152, P0 ;  /* 0x000000980900720c */ /* 0x040fe20000726670 */
[----:B------:R-:W-:-:S05]  /*f580*/  VIADD R9, R9, 0x8 ;  /* 0x0000000809097836 */ /* 0x000fca0000000000 */
[----:B------:R-:W-:-:S07]  /*f590*/  ISETP.GE.OR P0, PT, R9, R152, P0 ;  /* 0x000000980900720c */ /* 0x000fce0000706670 */
[----:B0-----:R0:W-:Y:S06]  /*f5a0*/  @!P1 ST.E desc[UR38][R12.64], R19 ;  /* 0x000000130c009985 */ /* 0x0011ec000c101926 */
[----:B------:R0:W-:Y:S02]  /*f5b0*/  @!P0 ST.E desc[UR38][R14.64], R3 ;  /* 0x000000030e008985 */ /* 0x0001e4000c101926 */
.L_x_8337:
[----:B------:R-:W-:Y:S02]  /*f5c0*/  ISETP.GT.AND P1, PT, R0, 0x1, PT ;  /* 0x000000010000780c */ /* 0x000fe40003f24270 */
[----:B------:R-:W-:-:S04]  /*f5d0*/  ISETP.NE.U32.AND P0, PT, R10, RZ, PT ;  /* 0x000000ff0a00720c */ /* 0x000fc80003f05070 */
[----:B------:R-:W-:-:S04]  /*f5e0*/  ISETP.NE.AND.EX P0, PT, R11, RZ, PT, P0 ;  /* 0x000000ff0b00720c */ /* 0x000fc80003f05300 */
[----:B------:R-:W-:-:S03]  /*f5f0*/  SEL R191, R191, RZ, !P0 ;  /* 0x000000ffbfbf7207 */ /* 0x000fc60004000000 */
[----:B------:R-:W-:Y:S06]  /*f600*/  @P1 BRA `(.L_x_8338) ;  /* 0x0000001000501947 */ /* 0x000fec0003800000 */
[----:B0-----:R-:W0:Y:S01]  /*f610*/  S2R R3, SR_TID.X ;  /* 0x0000000000037919 */ /* 0x001e220000002100 */
[----:B------:R-:W1:Y:S01]  /*f620*/  LDC R21, c[0x0][0xce8] ;  /* 0x00033a00ff157b82 */ /* 0x000e620000000800 */
[----:B------:R-:W-:Y:S01]  /*f630*/  ULDC.64 UR8, c[0x0][0xba0] ;  /* 0x0002e80000087ab9 */ /* 0x000fe20000000a00 */
[----:B------:R-:W-:Y:S01]  /*f640*/  ULDC UR7, c[0x0][0xbc8] ;  /* 0x0002f20000077ab9 */ /* 0x000fe20000000800 */
[----:B0-----:R-:W-:-:S05]  /*f650*/  VIADD R3, R3, 0xffffff80 ;  /* 0xffffff8003037836 */ /* 0x001fca0000000000 */
        /* <DEDUP_REMOVED lines=14> */
[C---:B------:R-:W-:Y:S02]  /*f740*/  IADD3 R53, P3, R4.reuse, 0x8000, RZ ;  /* 0x0000800004357810 */ /* 0x040fe40007f7e0ff */
[----:B------:R-:W-:Y:S01]  /*f750*/  IADD3 R45, P1, R4, 0x6000, RZ ;  /* 0x00006000042d7810 */ /* 0x000fe20007f3e0ff */
[----:B------:R-:W-:Y:S01]  /*f760*/  IMAD R8, R8, UR8, RZ ;  /* 0x0000000808087c24 */ /* 0x000fe2000f8e02ff */
[----:B------:R-:W-:Y:S01]  /*f770*/  SHF.R.U64 R48, R48, 0x3, RZ ;  /* 0x0000000330307819 */ /* 0x000fe200000012ff */
[C---:B------:R-:W-:Y:S01]  /*f780*/  VIADD R97, R17.reuse, 0x140 ;  /* 0x0000014011617836 */ /* 0x040fe20000000000 */
[----:B------:R-:W-:Y:S01]  /*f790*/  SHF.R.U64 R40, R40, 0x3, RZ ;  /* 0x0000000328287819 */ /* 0x000fe200000012ff */
[----:B------:R-:W-:Y:S01]  /*f7a0*/  VIADD R93, R17, 0x180 ;  /* 0x00000180115d7836 */ /* 0x000fe20000000000 */
[----:B------:R-:W-:Y:S01]  /*f7b0*/  LOP3.LUT R52, R53, 0x380, RZ, 0xc0, !PT ;  /* 0x0000038035347812 */ /* 0x000fe200078ec0ff */
[----:B------:R-:W5:Y:S01]  /*f7c0*/  LD.E.128 R24, desc[UR38][R24.64] ;  /* 0x0000002618187980 */ /* 0x000f62000c101d00 */
[----:B------:R-:W-:-:S02]  /*f7d0*/  IADD3 R29, P4, R4, 0x2000, RZ ;  /* 0x00002000041d7810 */ /* 0x000fc40007f9e0ff */
[C---:B------:R-:W-:Y:S02]  /*f7e0*/  IADD3 R33, P5, R4.reuse, 0x3000, RZ ;  /* 0x0000300004217810 */ /* 0x040fe40007fbe0ff */
[----:B------:R-:W-:Y:S02]  /*f7f0*/  IADD3 R37, P6, R4, 0x4000, RZ ;  /* 0x0000400004257810 */ /* 0x000fe40007fde0ff */
[----:B------:R-:W-:Y:S02]  /*f800*/  LOP3.LUT R44, R45, 0x380, RZ, 0xc0, !PT ;  /* 0x000003802d2c7812 */ /* 0x000fe400078ec0ff */
[----:B------:R-:W-:Y:S01]  /*f810*/  LOP3.LUT R48, R48, R49, RZ, 0x3c, !PT ;  /* 0x0000003130307212 */ /* 0x000fe200078e3cff */
[--C-:B------:R-:W-:Y:S01]  /*f820*/  IMAD.X R49, RZ, RZ, R5.reuse, P2 ;  /* 0x000000ffff317224 */ /* 0x100fe200010e0605 */
[----:B------:R-:W-:Y:S01]  /*f830*/  LOP3.LUT R40, R40, R41, RZ, 0x3c, !PT ;  /* 0x0000002928287212 */ /* 0x000fe200078e3cff */
[----:B------:R-:W-:Y:S01]  /*f840*/  IMAD.X R41, RZ, RZ, R5, P0 ;  /* 0x000000ffff297224 */ /* 0x000fe200000e0605 */
[----:B------:R-:W-:-:S02]  /*f850*/  SHF.R.U64 R52, R52, 0x3, RZ ;  /* 0x0000000334347819 */ /* 0x000fc400000012ff */
[----:B------:R-:W-:Y:S01]  /*f860*/  LOP3.LUT R28, R29, 0x380, RZ, 0xc0, !PT ;  /* 0x000003801d1c7812 */ /* 0x000fe200078ec0ff */
[----:B------:R-:W5:Y:S01]  /*f870*/  LD.E.128 R48, desc[UR38][R48.64] ;  /* 0x0000002630307980 */ /* 0x000f62000c101d00 */
[----:B------:R-:W-:Y:S02]  /*f880*/  LOP3.LUT R32, R33, 0x380, RZ, 0xc0, !PT ;  /* 0x0000038021207812 */ /* 0x000fe400078ec0ff */
[----:B------:R-:W-:Y:S01]  /*f890*/  LOP3.LUT R36, R37, 0x380, RZ, 0xc0, !PT ;  /* 0x0000038025247812 */ /* 0x000fe200078ec0ff */
[----:B------:R-:W5:Y:S01]  /*f8a0*/  LD.E.128 R40, desc[UR38][R40.64] ;  /* 0x0000002628287980 */ /* 0x000f62000c101d00 */
[----:B------:R-:W-:Y:S02]  /*f8b0*/  IADD3 R77, P2, R4, 0xe000, RZ ;  /* 0x0000e000044d7810 */ /* 0x000fe40007f5e0ff */
[----:B------:R-:W-:Y:S02]  /*f8c0*/  SHF.R.U64 R44, R44, 0x3, RZ ;  /* 0x000000032c2c7819 */ /* 0x000fe400000012ff */
[----:B------:R-:W-:-:S02]  /*f8d0*/  IADD3 R69, P0, R4, 0xc000, RZ ;  /* 0x0000c00004457810 */ /* 0x000fc40007f1e0ff */
[----:B------:R-:W-:Y:S01]  /*f8e0*/  LOP3.LUT R52, R52, R53, RZ, 0x3c, !PT ;  /* 0x0000003534347212 */ /* 0x000fe200078e3cff */
[--C-:B------:R-:W-:Y:S01]  /*f8f0*/  IMAD.X R53, RZ, RZ, R5.reuse, P3 ;  /* 0x000000ffff357224 */ /* 0x100fe200018e0605 */
[----:B------:R-:W-:Y:S02]  /*f900*/  SHF.R.U64 R28, R28, 0x3, RZ ;  /* 0x000000031c1c7819 */ /* 0x000fe400000012ff */
[----:B------:R-:W-:Y:S02]  /*f910*/  SHF.R.U64 R32, R32, 0x3, RZ ;  /* 0x0000000320207819 */ /* 0x000fe400000012ff */
[----:B------:R-:W-:Y:S01]  /*f920*/  SHF.R.U64 R36, R36, 0x3, RZ ;  /* 0x0000000324247819 */ /* 0x000fe200000012ff */
[----:B------:R-:W5:Y:S01]  /*f930*/  LD.E.128 R52, desc[UR38][R52.64] ;  /* 0x0000002634347980 */ /* 0x000f62000c101d00 */
[----:B------:R-:W-:Y:S02]  /*f940*/  LOP3.LUT R76, R77, 0x380, RZ, 0xc0, !PT ;  /* 0x000003804d4c7812 */ /* 0x000fe400078ec0ff */
[----:B------:R-:W-:Y:S01]  /*f950*/  LOP3.LUT R44, R44, R45, RZ, 0x3c, !PT ;  /* 0x0000002d2c2c7212 */ /* 0x000fe200078e3cff */
[----:B------:R-:W-:Y:S01]  /*f960*/  IMAD.X R45, RZ, RZ, R5, P1 ;  /* 0x000000ffff2d7224 */ /* 0x000fe200008e0605 */
[----:B------:R-:W-:-:S02]  /*f970*/  LOP3.LUT R68, R69, 0x380, RZ, 0xc0, !PT ;  /* 0x0000038045447812 */ /* 0x000fc400078ec0ff */
[C---:B------:R-:W-:Y:S02]  /*f980*/  IADD3 R11, P3, R4.reuse, 0xf000, RZ ;  /* 0x0000f000040b7810 */ /* 0x040fe40007f7e0ff */
        /* <DEDUP_REMOVED lines=8> */
[----:B------:R-:W-:Y:S01]  /*fa10*/  SHF.R.U64 R76, R76, 0x3, RZ ;  /* 0x000000034c4c7819 */ /* 0x000fe200000012ff */
[----:B------:R-:W-:Y:S01]  /*fa20*/  IMAD.X R81, RZ, RZ, R5, P3 ;  /* 0x000000ffff517224 */ /* 0x000fe200018e0605 */
[----:B------:R-:W-:Y:S01]  /*fa30*/  SHF.R.U64 R68, R68, 0x3, RZ ;  /* 0x0000000344447819 */ /* 0x000fe200000012ff */
[----:B------:R-:W5:Y:S01]  /*fa40*/  LD.E.128 R28, desc[UR38][R28.64] ;  /* 0x000000261c1c7980 */ /* 0x000f62000c101d00 */
[----:B------:R-:W-:-:S02]  /*fa50*/  LOP3.LUT R10, R11, 0x380, RZ, 0xc0, !PT ;  /* 0x000003800b0a7812 */ /* 0x000fc400078ec0ff */
[C---:B------:R-:W-:Y:S01]  /*fa60*/  IADD3 R57, P4, R4.reuse, 0x9000, RZ ;  /* 0x0000900004397810 */ /* 0x040fe20007f9e0ff */
[----:B------:R-:W5:Y:S01]  /*fa70*/  LD.E.128 R32, desc[UR38][R32.64] ;  /* 0x0000002620207980 */ /* 0x000f62000c101d00 */
[C---:B------:R-:W-:Y:S02]  /*fa80*/  IADD3 R61, P5, R4.reuse, 0xa000, RZ ;  /* 0x0000a000043d7810 */ /* 0x040fe40007fbe0ff */
[C---:B------:R-:W-:Y:S01]  /*fa90*/  IADD3 R65, P6, R4.reuse, 0xb000, RZ ;  /* 0x0000b00004417810 */ /* 0x040fe20007fde0ff */
[----:B------:R-:W5:Y:S01]  /*faa0*/  LD.E.128 R36, desc[UR38][R36.64] ;  /* 0x0000002624247980 */ /* 0x000f62000c101d00 */
[----:B------:R-:W-:Y:S02]  /*fab0*/  LOP3.LUT R13, R4, 0x380, RZ, 0xc0, !PT ;  /* 0x00000380040d7812 */ /* 0x000fe400078ec0ff */
        /* <DEDUP_REMOVED lines=11> */
[----:B------:R-:W-:Y:S02]  /*fb70*/  SHF.R.U64 R13, R13, 0x3, RZ ;  /* 0x000000030d0d7819 */ /* 0x000fe400000012ff */
[----:B-1----:R-:W-:Y:S02]  /*fb80*/  ISETP.NE.AND P2, PT, R21, 0x1, PT ;  /* 0x000000011500780c */ /* 0x002fe40003f45270 */
[----:B------:R-:W-:-:S02]  /*fb90*/  SHF.R.U64 R72, R72, 0x3, RZ ;  /* 0x0000000348487819 */ /* 0x000fc400000012ff */
[----:B------:R-:W-:Y:S02]  /*fba0*/  ISETP.GE.AND P0, PT, R194, UR7, PT ;  /* 0x00000007c2007c0c */ /* 0x000fe4000bf06270 */
[----:B------:R-:W-:Y:S01]  /*fbb0*/  LOP3.LUT R80, R10, R11, RZ, 0x3c, !PT ;  /* 0x0000000b0a507212 */ /* 0x000fe200078e3cff */
[----:B------:R-:W-:Y:S01]  /*fbc0*/  IMAD R11, R7, UR9, R8 ;  /* 0x00000009070b7c24 */ /* 0x000fe2000f8e0208 */
[----:B------:R-:W-:Y:S02]  /*fbd0*/  SHF.R.U64 R56, R56, 0x3, RZ ;  /* 0x0000000338387819 */ /* 0x000fe400000012ff */
[----:B------:R-:W-:Y:S02]  /*fbe0*/  SHF.R.U64 R60, R60, 0x3, RZ ;  /* 0x000000033c3c7819 */ /* 0x000fe400000012ff */
[----:B------:R-:W-:Y:S01]  /*fbf0*/  SHF.R.U64 R64, R64, 0x3, RZ ;  /* 0x0000000340407819 */ /* 0x000fe200000012ff */
[----:B------:R-:W0:Y:S01]  /*fc00*/  @P2 LDC R85, c[0x0][0xcec] ;  /* 0x00033b00ff552b82 */ /* 0x000e220000000800 */
[----:B------:R-:W-:Y:S01]  /*fc10*/  LOP3.LUT R4, R13, R4, RZ, 0x3c, !PT ;  /* 0x000000040d047212 */ /* 0x000fe200078e3cff */
[----:B------:R-:W5:Y:S01]  /*fc20*/  LD.E.128 R80, desc[UR38][R80.64] ;  /* 0x0000002650507980 */ /* 0x000f62000c101d00 */
[----:B------:R-:W-:Y:S01]  /*fc30*/  LOP3.LUT R72, R72, R73, RZ, 0x3c, !PT ;  /* 0x0000004948487212 */ /* 0x000fe200078e3cff */
[--C-:B------:R-:W-:Y:S01]  /*fc40*/  IMAD.X R73, RZ, RZ, R5.reuse, P1 ;  /* 0x000000ffff497224 */ /* 0x100fe200008e0605 */
[----:B------:R-:W-:Y:S01]  /*fc50*/  SEL R8, RZ, 0xffffffff, P0 ;  /* 0xffffffffff087807 */ /* 0x000fe20000000000 */
[----:B------:R1:W5:Y:S01]  /*fc60*/  LD.E.128 R12, desc[UR38][R4.64] ;  /* 0x00000026040c7980 */ /* 0x000362000c101d00 */
[----:B------:R-:W-:Y:S01]  /*fc70*/  ISETP.GE.AND P1, PT, R17, UR7, PT ;  /* 0x0000000711007c0c */ /* 0x000fe2000bf26270 */
[----:B------:R-:W2:Y:S01]  /*fc80*/  @P2 LDC R87, c[0x0][0xcf0] ;  /* 0x00033c00ff572b82 */ /* 0x000ea20000000800 */
[----:B------:R-:W-:Y:S01]  /*fc90*/  LOP3.LUT R56, R56, R57, RZ, 0x3c, !PT ;  /* 0x0000003938387212 */ /* 0x000fe200078e3cff */
[--C-:B------:R-:W-:Y:S01]  /*fca0*/  IMAD.X R57, RZ, RZ, R5.reuse, P4 ;  /* 0x000000ffff397224 */ /* 0x100fe200020e0605 */
[----:B------:R-:W-:Y:S01]  /*fcb0*/  LOP3.LUT R60, R60, R61, RZ, 0x3c, !PT ;  /* 0x0000003d3c3c7212 */ /* 0x000fe200078e3cff */
[--C-:B------:R-:W-:Y:S01]  /*fcc0*/  IMAD.X R61, RZ, RZ, R5.reuse, P5 ;  /* 0x000000ffff3d7224 */ /* 0x100fe200028e0605 */
[----:B------:R-:W-:Y:S01]  /*fcd0*/  LOP3.LUT R64, R64, R65, RZ, 0x3c, !PT ;  /* 0x0000004140407212 */ /* 0x000fe200078e3cff */
[----:B------:R-:W-:Y:S01]  /*fce0*/  IMAD.X R65, RZ, RZ, R5, P6 ;  /* 0x000000ffff417224 */ /* 0x000fe200030e0605 */
[----:B------:R-:W-:Y:S01]  /*fcf0*/  ISETP.GE.AND P0, PT, R193, UR7, PT ;  /* 0x00000007c1007c0c */ /* 0x000fe2000bf06270 */
[----:B-1----:R-:W-:Y:S01]  /*fd00*/  IMAD.WIDE.U32 R4, R7, UR8, RZ ;  /* 0x0000000807047c25 */ /* 0x002fe2000f8e00ff */
[----:B------:R-:W-:Y:S01]  /*fd10*/  SEL R7, RZ, 0x1, P1 ;  /* 0x00000001ff077807 */ /* 0x000fe20000800000 */
[----:B------:R-:W-:Y:S01]  /*fd20*/  ULDC.64 UR8, c[0x0][0xbe8] ;  /* 0x0002fa0000087ab9 */ /* 0x000fe20000000a00 */
[----:B------:R-:W5:Y:S01]  /*fd30*/  LD.E.128 R56, desc[UR38][R56.64] ;  /* 0x0000002638387980 */ /* 0x000f62000c101d00 */
[----:B------:R-:W-:Y:S01]  /*fd40*/  IMAD.SHL.U32 R10, R8, 0x2, RZ ;  /* 0x00000002080a7824 */ /* 0x000fe200078e00ff */
[----:B------:R-:W-:-:S02]  /*fd50*/  SEL R8, RZ, 0xffffffff, P0 ;  /* 0xffffffffff087807 */ /* 0x000fc40000000000 */
[----:B------:R-:W5:Y:S02]  /*fd60*/  LD.E.128 R60, desc[UR38][R60.64] ;  /* 0x000000263c3c7980 */ /* 0x000f64000c101d00 */
[----:B------:R-:W-:Y:S01]  /*fd70*/  LOP3.LUT R7, R10, 0x2, R7, 0xe2, !PT ;  /* 0x000000020a077812 */ /* 0x000fe200078ee207 */
[----:B------:R-:W-:Y:S01]  /*fd80*/  IMAD.SHL.U32 R8, R8, 0x4, RZ ;  /* 0x0000000408087824 */ /* 0x000fe200078e00ff */
[----:B------:R-:W-:Y:S01]  /*fd90*/  LOP3.LUT R10, R9, 0xfffffff8, RZ, 0xc0, !PT ;  /* 0xfffffff8090a7812 */ /* 0x000fe200078ec0ff */
[----:B------:R-:W-:Y:S01]  /*fda0*/  IMAD.IADD R5, R5, 0x1, R11 ;  /* 0x0000000105057824 */ /* 0x000fe200078e020b */
[----:B------:R-:W5:Y:S03]  /*fdb0*/  LD.E.128 R64, desc[UR38][R64.64] ;  /* 0x0000002640407980 */ /* 0x000f66000c101d00 */
[----:B------:R-:W-:Y:S01]  /*fdc0*/  IMAD.IADD R11, R3, 0x1, -R10 ;  /* 0x00000001030b7824 */ /* 0x000fe200078e0a0a */
[----:B------:R-:W-:Y:S01]  /*fdd0*/  LOP3.LUT R10, R8, 0x4, R7, 0xe2, !PT ;  /* 0x00000004080a7812 */ /* 0x000fe200078ee207 */
[----:B------:R-:W-:Y:S01]  /*fde0*/  VIADD R7, R17, 0xc0 ;  /* 0x000000c011077836 */ /* 0x000fe20000000000 */
[----:B------:R-:W5:Y:S01]  /*fdf0*/  LD.E.128 R72, desc[UR38][R72.64] ;  /* 0x0000002648487980 */ /* 0x000f62000c101d00 */
[----:B------:R-:W-:Y:S01]  /*fe00*/  IMAD.WIDE.U32 R4, R192, UR8, R4 ;  /* 0x00000008c0047c25 */ /* 0x000fe2000f8e0004 */
[----:B------:R-:W-:-:S02]  /*fe10*/  SHF.R.S32.HI R9, RZ, 0x1f, R191 ;  /* 0x0000001fff097819 */ /* 0x000fc400000114bf */
[----:B------:R-:W-:Y:S01]  /*fe20*/  ISETP.GE.AND P1, PT, R7, UR7, PT ;  /* 0x0000000707007c0c */ /* 0x000fe2000bf26270 */
[----:B------:R-:W-:Y:S01]  /*fe30*/  VIADD R3, R17, 0x100 ;  /* 0x0000010011037836 */ /* 0x000fe20000000000 */
[----:B------:R-:W-:Y:S01]  /*fe40*/  @!PT LDS RZ, [RZ] ;  /* 0x00000000fffff984 */ /* 0x000fe20000000800 */
[----:B------:R-:W-:Y:S01]  /*fe50*/  @!PT LDS RZ, [RZ] ;  /* 0x00000000fffff984 */ /* 0x000fe20000000800 */
[----:B------:R-:W-:Y:S01]  /*fe60*/  @!PT LDS RZ, [RZ] ;  /* 0x00000000fffff984 */ /* 0x000fe20000000800 */
[----:B------:R-:W-:Y:S01]  /*fe70*/  @!PT LDS RZ, [RZ] ;  /* 0x00000000fffff984 */ /* 0x000fe20000000800 */
[----:B------:R1:W-:Y:S06]  /*fe80*/  MEMBAR.ALL.CTA ;  /* 0x0000000000007992 */ /* 0x0003ec0000008000 */
[----:B-1----:R-:W1:Y:S01]  /*fe90*/  FENCE.VIEW.ASYNC.S ;  /* 0x00000000000073c6 */ /* 0x002e620000000000 */
[----:B------:R-:W-:Y:S01]  /*fea0*/  IMAD R5, R192, UR9, R5 ;  /* 0x00000009c0057c24 */ /* 0x000fe2000f8e0205 */
[----:B------:R-:W-:Y:S01]  /*feb0*/  ULDC.64 UR8, c[0x0][0xbf0] ;  /* 0x0002fc0000087ab9 */ /* 0x000fe20000000a00 */
[----:B------:R-:W-:Y:S01]  /*fec0*/  IMAD R8, R11, 0x20, R0 ;  /* 0x000000200b087824 */ /* 0x000fe200078e0200 */
[----:B------:R-:W-:Y:S01]  /*fed0*/  ISETP.GE.AND P0, PT, R3, UR7, PT ;  /* 0x0000000703007c0c */ /* 0x000fe2000bf06270 */
[----:B------:R-:W-:Y:S01]  /*fee0*/  IMAD R20, R9, UR8, RZ ;  /* 0x0000000809147c24 */ /* 0x000fe2000f8e02ff */
[----:B------:R-:W-:Y:S01]  /*fef0*/  SEL R9, RZ, 0xffffffff, P1 ;  /* 0xffffffffff097807 */ /* 0x000fe20000800000 */
[----:B------:R-:W-:Y:S01]  /*ff00*/  VIADD R84, R8, UR42 ;  /* 0x0000002a08547c36 */ /* 0x000fe20008000000 */
[----:B------:R-:W-:-:S03]  /*ff10*/  SEL R11, RZ, 0xffffffff, P0 ;  /* 0xffffffffff0b7807 */ /* 0x000fc60000000000 */
[----:B------:R-:W-:Y:S02]  /*ff20*/  IMAD.SHL.U32 R89, R9, 0x8, RZ ;  /* 0x0000000809597824 */ /* 0x000fe400078e00ff */
[----:B0-----:R-:W-:-:S03]  /*ff30*/  @P2 IMAD.HI.U32 R8, R84, R85, RZ ;  /* 0x0000005554082227 */ /* 0x001fc600078e00ff */
[----:B------:R-:W-:Y:S01]  /*ff40*/  LOP3.LUT R10, R89, 0x8, R10, 0xe2, !PT ;  /* 0x00000008590a7812 */ /* 0x000fe200078ee20a */
[----:B------:R-:W-:Y:S01]  /*ff50*/  IMAD.MOV.U32 R9, RZ, RZ, R84 ;  /* 0x000000ffff097224 */ /* 0x000fe200078e0054 */
[----:B--2---:R-:W-:Y:S01]  /*ff60*/  @P2 SHF.R.U32.HI R9, RZ, R87, R8 ;  /* 0x00000057ff092219 */ /* 0x004fe20000011608 */
[----:B------:R-:W-:Y:S02]  /*ff70*/  IMAD.SHL.U32 R11, R11, 0x10, RZ ;  /* 0x000000100b0b7824 */ /* 0x000fe400078e00ff */
[C---:B------:R-:W-:Y:S02]  /*ff80*/  IMAD R19, R191.reuse, UR9, R20 ;  /* 0x00000009bf137c24 */ /* 0x040fe4000f8e0214 */
[----:B------:R-:W-:Y:S01]  /*ff90*/  IMAD.WIDE.U32 R4, R191, UR8, R4 ;  /* 0x00000008bf047c25 */ /* 0x000fe2000f8e0004 */
[----:B------:R-:W-:Y:S01]  /*ffa0*/  LOP3.LUT R10, R11, 0x10, R10, 0xe2, !PT ;  /* 0x000000100b0a7812 */ /* 0x000fe200078ee20a */
[----:B------:R-:W-:Y:S01]  /*ffb0*/  ULDC.64 UR8, c[0x0][0xbe0] ;  /* 0x0002f80000087ab9 */ /* 0x000fe20000000a00 */
[----:B------:R-:W-:Y:S01]  /*ffc0*/  ISETP.GE.AND P0, PT, R97, UR7, PT ;  /* 0x0000000761007c0c */ /* 0x000fe2000bf06270 */
[----:B------:R-:W-:Y:S01]  /*ffd0*/  IMAD.IADD R5, R5, 0x1, R19 ;  /* 0x0000000105057824 */ /* 0x000fe200078e0213 */
[--C-:B------:R-:W-:Y:S01]  /*ffe0*/  SHF.R.S32.HI R19, RZ, 0x1f, R9.reuse ;  /* 0x0000001fff137819 */ /* 0x100fe20000011409 */
[----:B------:R-:W-:Y:S01]  /*fff0*/  IMAD.MOV R11, RZ, RZ, -R9 ;  /* 0x000000ffff0b7224 */ /* 0x000fe200078e0a09 */
[----:B------:R-:W-:-:S03]  /*10000*/  SEL R8, RZ, 0xffffffff, P0 ;  /* 0xffffffffff087807 */ /* 0x000fc60000000000 */
[----:B------:R-:W-:Y:S02]  /*10010*/  IMAD R11, R21, R11, R84 ;  /* 0x0000000b150b7224 */ /* 0x000fe400078e0254 */
[----:B------:R-:W-:Y:S01]  /*10020*/  IMAD R20, R19, UR8, RZ ;  /* 0x0000000813147c24 */ /* 0x000fe2000f8e02ff */
[----:B------:R-:W-:Y:S01]  /*10030*/  ISETP.GE.AND P0, PT, R93, UR7, PT ;  /* 0x000000075d007c0c */ /* 0x000fe2000bf06270 */
[----:B------:R-:W-:Y:S01]  /*10040*/  IMAD.SHL.U32 R85, R8, 0x20, RZ ;  /* 0x0000002008557824 */ /* 0x000fe200078e00ff */
[----:B------:R-:W-:Y:S01]  /*10050*/  SHF.R.S32.HI R8, RZ, 0x1f, R11 ;  /* 0x0000001fff087819 */ /* 0x000fe2000001140b */
[----:B------:R-:W-:-:S04]  /*10060*/  IMAD.WIDE.U32 R4, R9, UR8, R4 ;  /* 0x0000000809047c25 */ /* 0x000fc8000f8e0004 */
[----:B------:R-:W-:Y:S01]  /*10070*/  IMAD R19, R9, UR9, R20 ;  /* 0x0000000909137c24 */ /* 0x000fe2000f8e0214 */
[----:B------:R-:W-:Y:S01]  /*10080*/  ULDC.64 UR8, c[0x0][0xbd8] ;  /* 0x0002f60000087ab9 */ /* 0x000fe20000000a00 */
[----:B------:R-:W-:Y:S01]  /*10090*/  LOP3.LUT R10, R85, 0x20, R10, 0xe2, !PT ;  /* 0x00000020550a7812 */ /* 0x000fe200078ee20a */
[----:B------:R-:W-:Y:S01]  /*100a0*/  IMAD R8, R8, UR8, RZ ;  /* 0x0000000808087c24 */ /* 0x000fe2000f8e02ff */
[----:B------:R-:W-:Y:S01]  /*100b0*/  SEL R9, RZ, 0x40, P0 ;  /* 0x00000040ff097807 */ /* 0x000fe20000000000 */
[----:B------:R-:W-:Y:S02]  /*100c0*/  IMAD.IADD R5, R5, 0x1, R19 ;  /* 0x0000000105057824 */ /* 0x000fe400078e0213 */
[----:B------:R-:W-:Y:S02]  /*100d0*/  IMAD R91, R21, UR6, RZ ;  /* 0x00000006155b7c24 */ /* 0x000fe4000f8e02ff */
[----:B------:R-:W-:Y:S01]  /*100e0*/  VIADD R90, R0, UR42 ;  /* 0x0000002a005a7c36 */ /* 0x000fe20008000000 */
[----:B------:R-:W-:Y:S01]  /*100f0*/  LOP3.LUT R19, R10, R9, RZ, 0xfc, !PT ;  /* 0x000000090a137212 */ /* 0x000fe200078efcff */
[----:B------:R-:W-:-:S02]  /*10100*/  IMAD R9, R11, UR9, R8 ;  /* 0x000000090b097c24 */ /* 0x000fc4000f8e0208 */
[----:B------:R-:W-:Y:S01]  /*10110*/  IMAD.WIDE.U32 R4, R11, UR8, R4 ;  /* 0x000000080b047c25 */ /* 0x000fe2000f8e0004 */
[----:B------:R-:W-:Y:S01]  /*10120*/  ISETP.GE.AND P1, PT, R90, R91, PT ;  /* 0x0000005b5a00720c */ /* 0x000fe20003f26270 */
[----:B------:R-:W-:Y:S02]  /*10130*/  ULDC.64 UR8, c[0x0][0xb80] ;  /* 0x0002e00000087ab9 */ /* 0x000fe40000000a00 */
[----:B------:R-:W-:Y:S01]  /*10140*/  VIADD R95, R17, 0x1c0 ;  /* 0x000001c0115f7836 */ /* 0x000fe20000000000 */
[----:B------:R-:W-:Y:S01]  /*10150*/  LEA R88, P2, R4, UR8, 0x1 ;  /* 0x0000000804587c11 */ /* 0x000fe2000f8408ff */
[----:B------:R-:W-:Y:S02]  /*10160*/  IMAD.IADD R5, R5, 0x1, R9 ;  /* 0x0000000105057824 */ /* 0x000fe400078e0209 */
[----:B------:R-:W-:Y:S01]  /*10170*/  VIADD R8, R16, 0x38820 ;  /* 0x0003882010087836 */ /* 0x000fe20000000000 */
[----:B------:R-:W-:Y:S02]  /*10180*/  ISETP.GE.AND P0, PT, R95, UR7, PT ;  /* 0x000000075f007c0c */ /* 0x000fe4000bf06270 */
[----:B------:R-:W-:-:S02]  /*10190*/  LEA.HI.X R89, R4, UR9, R5, 0x1, P2 ;  /* 0x0000000904597c11 */ /* 0x000fc400090f0c05 */
[----:B------:R-:W-:Y:S01]  /*101a0*/  PRMT R8, RZ, 0x654, R8 ;  /* 0x00000654ff087816 */ /* 0x000fe20000000008 */
[----:B-1----:R0:W1:Y:S01]  /*101b0*/  SHFL.IDX PT, R4, R88, RZ, 0x181f ;  /* 0x00181fff58047589 */ /* 0x00206200000e0000 */
[----:B------:R-:W-:Y:S01]  /*101c0*/  SEL R0, RZ, 0x80, P0 ;  /* 0x00000080ff007807 */ /* 0x000fe20000000000 */
[----:B------:R-:W-:Y:S01]  /*101d0*/  BSSY B1, `(.L_x_8339) ;  /* 0x000002b000017945 */ /* 0x000fe20003800000 */
[----:B------:R0:W-:Y:S01]  /*101e0*/  SYNCS.ARRIVE.TRANS64.RED.A1T0 RZ, [R8+URZ], RZ ;  /* 0x000000ff08ff79a7 */ /* 0x0001e2000810043f */
        /* <DEDUP_REMOVED lines=11> */
[CC--:B01----:R-:W-:Y:S01]  /*102a0*/  @!P1 LEA R8, P2, R194.reuse, R4.reuse, 0x1 ;  /* 0x00000004c2089211 */ /* 0x0c3fe200078408ff */
        /* <DEDUP_REMOVED lines=14> */
[----:B0-----:R-:W-:Y:S01]  /*10390*/  SHF.R.S32.HI R11, RZ, 0x1f, R93 ;  /* 0x0000001fff0b7819 */ /* 0x001fe2000001145d */
[----:B------:R3:W-:Y:S01]  /*103a0*/  @!P3 ST.E.128 desc[UR38][R84.64], R44 ;  /* 0x0000002c5400b985 */ /* 0x0007e2000c101d26 */
[----:B------:R-:W-:-:S02]  /*103b0*/  @!P2 LEA.HI.X R87, R3, R5, R87, 0x1, P5 ;  /* 0x000000050357a211 */ /* 0x000fc400028f0c57 */
[----:B-1----:R-:W-:Y:S02]  /*103c0*/  SHF.R.S32.HI R9, RZ, 0x1f, R97 ;  /* 0x0000001fff097819 */ /* 0x002fe40000011461 */
[CC--:B------:R-:W-:Y:S01]  /*103d0*/  @!P1 LEA R8, P5, R97.reuse, R4.reuse, 0x1 ;  /* 0x0000000461089211 */ /* 0x0c0fe200078a08ff */
[----:B------:R3:W-:Y:S01]  /*103e0*/  @!P2 ST.E.128 desc[UR38][R86.64], R52 ;  /* 0x000000345600a985 */ /* 0x0007e2000c101d26 */
[----:B------:R-:W-:Y:S02]  /*103f0*/  SHF.R.S32.HI R12, RZ, 0x1f, R95 ;  /* 0x0000001fff0c7819 */ /* 0x000fe4000001145f */
        /* <DEDUP_REMOVED lines=8> */
.L_x_8340:
[----:B------:R-:W-:Y:S05]  /*10480*/  BSYNC B1 ;  /* 0x0000000000017941 */ /* 0x000fea0003800000 */
.L_x_8339:
[----:B0--3--:R-:W-:Y:S01]  /*10490*/  VIADD R8, R90, 0x20 ;  /* 0x000000205a087836 */ /* 0x009fe20000000000 */
[----:B--2---:R4:W0:Y:S04]  /*104a0*/  SHFL.IDX PT, R5, R89, 0x1, 0x181f ;  /* 0x00381f0059057f89 */ /* 0x00482800000e0000 */
[----:B------:R-:W-:Y:S01]  /*104b0*/  ISETP.GE.AND P0, PT, R8, R91, PT ;  /* 0x0000005b0800720c */ /* 0x000fe20003f06270 */
[----:B-1----:R4:W1:-:S12]  /*104c0*/  SHFL.IDX PT, R4, R88, 0x1, 0x181f ;  /* 0x00381f0058047f89 */ /* 0x00285800000e0000 */
[----:B----4-:R-:W-:Y:S05]  /*104d0*/  @P0 BRA `(.L_x_8341) ;  /* 0x0000002400d80947 */ /* 0x010fea0003800000 */
[----:B------:R-:W-:Y:S02]  /*104e0*/  ISETP.GE.AND P0, PT, R17, UR7, PT ;  /* 0x0000000711007c0c */ /* 0x000fe4000bf06270 */
[----:B------:R-:W-:Y:S02]  /*104f0*/  ISETP.GE.AND P4, PT, R194, UR7, PT ;  /* 0x00000007c2007c0c */ /* 0x000fe4000bf86270 */
[----:B------:R-:W-:Y:S02]  /*10500*/  ISETP.GE.AND P3, PT, R193, UR7, PT ;  /* 0x00000007c1007c0c */ /* 0x000fe4000bf66270 */
[----:B------:R-:W-:Y:S02]  /*10510*/  ISETP.GE.AND P2, PT, R7, UR7, PT ;  /* 0x0000000707007c0c */ /* 0x000fe4000bf46270 */
[----:B------:R-:W-:Y:S02]  /*10520*/  ISETP.GE.AND P1, PT, R3, UR7, PT ;  /* 0x0000000703007c0c */ /* 0x000fe4000bf26270 */
[----:B-----5:R-:W-:-:S02]  /*10530*/  SHF.R.S32.HI R13, RZ, 0x1f, R193 ;  /* 0x0000001fff0d7819 */ /* 0x020fc400000114c1 */
[----:B------:R-:W-:Y:S01]  /*10540*/  SHF.R.S32.HI R15, RZ, 0x1f, R7 ;  /* 0x0000001fff0f7819 */ /* 0x000fe20000011407 */
[----:B01----:R-:W-:Y:S02]  /*10550*/  @!P0 IMAD.WIDE R8, R17, 0x2, R4 ;  /* 0x0000000211088825 */ /* 0x003fe400078e0204 */
[CC--:B------:R-:W-:Y:S02]  /*10560*/  @!P4 LEA R10, P5, R194.reuse, R4.reuse, 0x1 ;  /* 0x00000004c20ac211 */ /* 0x0c0fe400078a08ff */
[-C--:B------:R-:W-:Y:S01]  /*10570*/  @!P3 LEA R12, P6, R193, R4.reuse, 0x1 ;  /* 0x00000004c10cb211 */ /* 0x080fe200078c08ff */
[----:B------:R0:W-:Y:S01]  /*10580*/  @!P0 ST.E.128 desc[UR38][R8.64], R24 ;  /* 0x0000001808008985 */ /* 0x0001e2000c101d26 */
[----:B------:R-:W-:Y:S02]  /*10590*/  ISETP.GE.AND P0, PT, R97, UR7, PT ;  /* 0x0000000761007c0c */ /* 0x000fe4000bf06270 */
[----:B------:R-:W-:Y:S02]  /*105a0*/  @!P4 LEA.HI.X R11, R194, R5, R152, 0x1, P5 ;  /* 0x00000005c20bc211 */ /* 0x000fe400028f0c98 */
[----:B------:R-:W-:-:S02]  /*105b0*/  @!P2 LEA R14, P5, R7, R4, 0x1 ;  /* 0x00000004070ea211 */ /* 0x000fc400078a08ff */
        /* <DEDUP_REMOVED lines=25> */
.L_x_8338:
[----:B------:R-:W-:Y:S01]  /*10750*/  ULDC UR7, c[0x0][0xce8] ;  /* 0x00033a0000077ab9 */ /* 0x000fe20000000800 */
[----:B------:R-:W-:Y:S01]  /*10760*/  ULDC.64 UR8, c[0x0][0xc08] ;  /* 0x0003020000087ab9 */ /* 0x000fe20000000a00 */
[----:B------:R-:W-:Y:S01]  /*10770*/  UISETP.NE.AND UP0, UPT, UR7, 0x1, UPT ;  /* 0x000000010700788c */ /* 0x000fe2000bf05270 */
[----:B------:R-:W-:Y:S01]  /*10780*/  IMAD R8, R8, UR8, RZ ;  /* 0x0000000808087c24 */ /* 0x000fe2000f8e02ff */
[----:B------:R-:W-:Y:S01]  /*10790*/  SHF.R.S32.HI R0, RZ, 0x1f, R191 ;  /* 0x0000001fff007819 */ /* 0x000fe200000114bf */
[C---:B------:R-:W-:Y:S01]  /*107a0*/  IMAD.WIDE.U32 R4, R7.reuse, UR8, RZ ;  /* 0x0000000807047c25 */ /* 0x040fe2000f8e00ff */
[----:B------:R-:W-:Y:S01]  /*107b0*/  ULDC.64 UR10, c[0x0][0xc40] ;  /* 0x00031000000a7ab9 */ /* 0x000fe20000000a00 */
[----:B------:R-:W-:Y:S01]  /*107c0*/  UIMAD UR6, UR6, UR7, URZ ;  /* 0x00000007060672a4 */ /* 0x000fe2000f8e023f */
[----:B------:R-:W-:Y:S01]  /*107d0*/  PLOP3.LUT P0, PT, PT, PT, UP0, 0x80, 0x0 ;  /* 0x000000000000781c */ /* 0x000fe20003f0f008 */
[----:B------:R-:W-:Y:S01]  /*107e0*/  IMAD R7, R7, UR9, R8 ;  /* 0x0000000907077c24 */ /* 0x000fe2000f8e0208 */
[----:B------:R-:W-:Y:S01]  /*107f0*/  ULDC.64 UR8, c[0x0][0xc38] ;  /* 0x00030e0000087ab9 */ /* 0x000fe20000000a00 */
[----:B------:R-:W-:Y:S01]  /*10800*/  IMAD R0, R0, UR10, RZ ;  /* 0x0000000a00007c24 */ /* 0x000fe2000f8e02ff */
[----:B------:R-:W-:Y:S01]  /*10810*/  BSSY B1, `(.L_x_8342) ;  /* 0x00000c6000017945 */ /* 0x000fe20003800000 */
[----:B------:R-:W-:Y:S01]  /*10820*/  IMAD.IADD R5, R5, 0x1, R7 ;  /* 0x0000000105057824 */ /* 0x000fe200078e0207 */
[----:B0-----:R-:W-:Y:S01]  /*10830*/  SHF.R.S32.HI R19, RZ, 0x1f, R201 ;  /* 0x0000001fff137819 */ /* 0x001fe200000114c9 */
[----:B------:R-:W-:Y:S01]  /*10840*/  VIADD R8, R190, UR42 ;  /* 0x0000002abe087c36 */ /* 0x000fe20008000000 */
[----:B------:R-:W-:Y:S01]  /*10850*/  SHF.R.S32.HI R152, RZ, 0x1f, R202 ;  /* 0x0000001fff987819 */ /* 0x000fe200000114ca */
[----:B------:R-:W-:Y:S01]  /*10860*/  IMAD.WIDE.U32 R4, R192, UR8, R4 ;  /* 0x00000008c0047c25 */ /* 0x000fe2000f8e0004 */
[----:B------:R-:W-:Y:S01]  /*10870*/  @UP0 ULDC UR8, c[0x0][0xcec] ;  /* 0x00033b0000080ab9 */ /* 0x000fe20000000800 */
[----:B------:R-:W-:-:S02]  /*10880*/  SHF.R.S32.HI R153, RZ, 0x1f, R203 ;  /* 0x0000001fff997819 */ /* 0x000fc400000114cb */
[C---:B------:R-:W-:Y:S01]  /*10890*/  IMAD R7, R191.reuse, UR11, R0 ;  /* 0x0000000bbf077c24 */ /* 0x040fe2000f8e0200 */
[----:B------:R-:W-:Y:S01]  /*108a0*/  SHF.R.S32.HI R154, RZ, 0x1f, R204 ;  /* 0x0000001fff9a7819 */ /* 0x000fe200000114cc */
[----:B------:R-:W-:Y:S01]  /*108b0*/  @P0 IMAD.HI.U32 R0, R8, UR8, RZ ;  /* 0x0000000808000c27 */ /* 0x000fe2000f8e00ff */
[----:B------:R-:W-:Y:S01]  /*108c0*/  @UP0 ULDC UR8, c[0x0][0xcf0] ;  /* 0x00033c0000080ab9 */ /* 0x000fe20000000800 */
[----:B------:R-:W-:Y:S02]  /*108d0*/  SHF.R.S32.HI R155, RZ, 0x1f, R205 ;  /* 0x0000001fff9b7819 */ /* 0x000fe400000114cd */
[----:B------:R-:W-:Y:S01]  /*108e0*/  IMAD R5, R192, UR9, R5 ;  /* 0x00000009c0057c24 */ /* 0x000fe2000f8e0205 */
[----:B------:R-:W-:Y:S01]  /*108f0*/  SHF.R.S32.HI R156, RZ, 0x1f, R206 ;  /* 0x0000001fff9c7819 */ /* 0x000fe200000114ce */
[----:B------:R-:W-:Y:S01]  /*10900*/  IMAD.MOV.U32 R3, RZ, RZ, R8 ;  /* 0x000000ffff037224 */ /* 0x000fe200078e0008 */
[----:B------:R-:W-:Y:S01]  /*10910*/  @P0 SHF.R.U32.HI R3, RZ, UR8, R0 ;  /* 0x00000008ff030c19 */ /* 0x000fe20008011600 */
[----:B------:R-:W-:Y:S01]  /*10920*/  IMAD.WIDE.U32 R4, R191, UR10, R4 ;  /* 0x0000000abf047c25 */ /* 0x000fe2000f8e0004 */
[----:B------:R-:W-:Y:S01]  /*10930*/  ULDC.64 UR10, c[0x0][0xc30] ;  /* 0x00030c00000a7ab9 */ /* 0x000fe20000000a00 */
[----:B------:R-:W-:Y:S01]  /*10940*/  ULDC.64 UR8, c[0x0][0xc48] ;  /* 0x0003120000087ab9 */ /* 0x000fe20000000a00 */
[----:B------:R-:W-:Y:S01]  /*10950*/  SHF.R.S32.HI R0, RZ, 0x1f, R3 ;  /* 0x0000001fff007819 */ /* 0x000fe20000011403 */
[----:B------:R-:W-:Y:S01]  /*10960*/  IMAD.IADD R5, R5, 0x1, R7 ;  /* 0x0000000105057824 */ /* 0x000fe200078e0207 */
[----:B------:R-:W-:Y:S01]  /*10970*/  SHF.R.S32.HI R157, RZ, 0x1f, R207 ;  /* 0x0000001fff9d7819 */ /* 0x000fe200000114cf */
[----:B------:R-:W-:Y:S01]  /*10980*/  IMAD.MOV R7, RZ, RZ, -R3 ;  /* 0x000000ffff077224 */ /* 0x000fe200078e0a03 */
[----:B------:R-:W-:Y:S01]  /*10990*/  SHF.R.S32.HI R158, RZ, 0x1f, R208 ;  /* 0x0000001fff9e7819 */ /* 0x000fe200000114d0 */
[----:B------:R-:W-:Y:S01]  /*109a0*/  IMAD R0, R0, UR10, RZ ;  /* 0x0000000a00007c24 */ /* 0x000fe2000f8e02ff */
[----:B------:R-:W-:Y:S01]  /*109b0*/  SHF.R.S32.HI R159, RZ, 0x1f, R209 ;  /* 0x0000001fff9f7819 */ /* 0x000fe200000114d1 */
[----:B------:R-:W-:Y:S01]  /*109c0*/  IMAD R7, R7, UR7, R8 ;  /* 0x0000000707077c24 */ /* 0x000fe2000f8e0208 */
[----:B------:R-:W-:Y:S01]  /*109d0*/  SHF.R.S32.HI R160, RZ, 0x1f, R210 ;  /* 0x0000001fffa07819 */ /* 0x000fe200000114d2 */
[----:B------:R-:W-:Y:S01]  /*109e0*/  IMAD.WIDE.U32 R4, R195, UR8, R4 ;  /* 0x00000008c3047c25 */ /* 0x000fe2000f8e0004 */
[----:B------:R-:W-:-:S02]  /*109f0*/  SHF.R.S32.HI R161, RZ, 0x1f, R211 ;  /* 0x0000001fffa17819 */ /* 0x000fc400000114d3 */
[----:B------:R-:W-:Y:S01]  /*10a00*/  SHF.R.S32.HI R162, RZ, 0x1f, R212 ;  /* 0x0000001fffa27819 */ /* 0x000fe200000114d4 */
[----:B------:R-:W-:Y:S01]  /*10a10*/  IMAD R9, R3, UR11, R0 ;  /* 0x0000000b03097c24 */ /* 0x000fe2000f8e0200 */
[----:B------:R-:W-:Y:S01]  /*10a20*/  SHF.R.S32.HI R0, RZ, 0x1f, R7 ;  /* 0x0000001fff007819 */ /* 0x000fe20000011407 */
[----:B------:R-:W-:Y:S01]  /*10a30*/  IMAD R5, R195, UR9, R5 ;  /* 0x00000009c3057c24 */ /* 0x000fe2000f8e0205 */
[----:B------:R-:W-:Y:S01]  /*10a40*/  ULDC.64 UR8, c[0x0][0xc28] ;  /* 0x00030a0000087ab9 */ /* 0x000fe20000000a00 */
[----:B------:R-:W-:Y:S01]  /*10a50*/  VIADD R8, R16, 0x38820 ;  /* 0x0003882010087836 */ /* 0x000fe20000000000 */
[----:B------:R-:W-:Y:S01]  /*10a60*/  SHF.R.S32.HI R163, RZ, 0x1f, R213 ;  /* 0x0000001fffa37819 */ /* 0x000fe200000114d5 */
[----:B------:R-:W-:Y:S01]  /*10a70*/  IMAD.WIDE.U32 R4, R3, UR10, R4 ;  /* 0x0000000a03047c25 */ /* 0x000fe2000f8e0004 */
[----:B------:R-:W-:Y:S02]  /*10a80*/  SHF.R.S32.HI R164, RZ, 0x1f, R214 ;  /* 0x0000001fffa47819 */ /* 0x000fe400000114d6 */
[----:B------:R-:W-:Y:S01]  /*10a90*/  PRMT R8, RZ, 0x654, R8 ;  /* 0x00000654ff087816 */ /* 0x000fe20000000008 */
[----:B------:R-:W-:Y:S01]  /*10aa0*/  IMAD R0, R0, UR8, RZ ;  /* 0x0000000800007c24 */ /* 0x000fe2000f8e02ff */
[----:B------:R-:W-:Y:S01]  /*10ab0*/  SHF.R.S32.HI R165, RZ, 0x1f, R215 ;  /* 0x0000001fffa57819 */ /* 0x000fe200000114d7 */
[----:B------:R-:W-:Y:S01]  /*10ac0*/  IMAD.IADD R5, R5, 0x1, R9 ;  /* 0x0000000105057824 */ /* 0x000fe200078e0209 */
[----:B------:R0:W-:Y:S01]  /*10ad0*/  SYNCS.ARRIVE.TRANS64.RED.A1T0 RZ, [R8+URZ], RZ ;  /* 0x000000ff08ff79a7 */ /* 0x0001e2000810043f */
        /* <DEDUP_REMOVED lines=9> */
[C---:B------:R-:W-:Y:S02]  /*10b70*/  LEA R3, P1, R4.reuse, UR8, 0x2 ;  /* 0x0000000804037c11 */ /* 0x040fe4000f8210ff */
[----:B------:R-:W-:Y:S02]  /*10b80*/  SHF.R.S32.HI R169, RZ, 0x1f, R219 ;  /* 0x0000001fffa97819 */ /* 0x000fe400000114db */
[----:B------:R-:W-:Y:S01]  /*10b90*/  LEA.HI.X R7, R4, UR9, R7, 0x2, P1 ;  /* 0x0000000904077c11 */ /* 0x000fe200088f1407 */
[----:B------:R0:W1:Y:S01]  /*10ba0*/  SHFL.IDX PT, R12, R3, RZ, 0x1c1f ;  /* 0x001c1fff030c7589 */ /* 0x00006200000e0000 */
[----:B------:R-:W-:Y:S02]  /*10bb0*/  SHF.R.S32.HI R170, RZ, 0x1f, R220 ;  /* 0x0000001fffaa7819 */ /* 0x000fe400000114dc */
[----:B------:R-:W-:Y:S01]  /*10bc0*/  SHF.R.S32.HI R171, RZ, 0x1f, R221 ;  /* 0x0000001fffab7819 */ /* 0x000fe200000114dd */
[----:B------:R0:W2:Y:S01]  /*10bd0*/  SHFL.IDX PT, R13, R7, RZ, 0x1c1f ;  /* 0x001c1fff070d7589 */ /* 0x0000a200000e0000 */
[----:B------:R-:W-:-:S02]  /*10be0*/  SHF.R.S32.HI R172, RZ, 0x1f, R222 ;  /* 0x0000001fffac7819 */ /* 0x000fc400000114de */
[----:B------:R-:W-:Y:S02]  /*10bf0*/  SHF.R.S32.HI R173, RZ, 0x1f, R223 ;  /* 0x0000001fffad7819 */ /* 0x000fe400000114df */
[----:B------:R-:W-:Y:S02]  /*10c00*/  SHF.R.S32.HI R174, RZ, 0x1f, R224 ;  /* 0x0000001fffae7819 */ /* 0x000fe400000114e0 */
[----:B------:R-:W-:Y:S02]  /*10c10*/  SHF.R.S32.HI R14, RZ, 0x1f, R225 ;  /* 0x0000001fff0e7819 */ /* 0x000fe400000114e1 */
[----:B------:R-:W-:Y:S02]  /*10c20*/  SHF.R.S32.HI R15, RZ, 0x1f, R226 ;  /* 0x0000001fff0f7819 */ /* 0x000fe400000114e2 */
[----:B------:R-:W-:Y:S02]  /*10c30*/  SHF.R.S32.HI R20, RZ, 0x1f, R227 ;  /* 0x0000001fff147819 */ /* 0x000fe400000114e3 */
[----:B------:R-:W-:Y:S01]  /*10c40*/  SHF.R.S32.HI R21, RZ, 0x1f, R22 ;  /* 0x0000001fff157819 */ /* 0x000fe20000011416 */
[----:B0-----:R-:W-:Y:S06]  /*10c50*/  @P0 BRA `(.L_x_8343) ;  /* 0x0000000800040947 */ /* 0x001fec0003800000 */
        /* <DEDUP_REMOVED lines=14> */
[CC--:B0-----:R-:W-:Y:S02]  /*10d40*/  @!P2 LEA R4, P6, R226.reuse, R12.reuse, 0x2 ;  /* 0x0000000ce204a211 */ /* 0x0c1fe400078c10ff */
[CC--:B-1----:R-:W-:Y:S02]  /*10d50*/  @!P1 LEA R8, P5, R225.reuse, R12.reuse, 0x2 ;  /* 0x0000000ce1089211 */ /* 0x0c2fe400078a10ff */
        /* <DEDUP_REMOVED lines=12> */
[----:B------:R-:W-:Y:S02]  /*10e20*/  ISETP.GE.AND P1, PT, R219, UR7, PT ;  /* 0x00000007db007c0c */ /* 0x000fe4000bf26270 */
[----:B------:R-:W-:Y:S01]  /*10e30*/  @!P4 LEA.HI.X R9, R222, R13, R172, 0x2, P2 ;  /* 0x0000000dde09c211 */ /* 0x000fe200010f14ac */
[----:B------:R0:W-:Y:S01]  /*10e40*/  @!P3 ST.E.64 desc[UR38][R4.64], R44 ;  /* 0x0000002c0400b985 */ /* 0x0001e2000c101b26 */
[----:B------:R-:W-:Y:S02]  /*10e50*/  ISETP.GE.AND P2, PT, R218, UR7, PT ;  /* 0x00000007da007c0c */ /* 0x000fe4000bf46270 */
[----:B--2---:R-:W-:Y:S01]  /*10e60*/  @!P5 LEA R10, P6, R221, R12, 0x2 ;  /* 0x0000000cdd0ad211 */ /* 0x004fe200078c10ff */
[----:B------:R1:W-:Y:S01]  /*10e70*/  @!P4 ST.E.64 desc[UR38][R8.64], R48 ;  /* 0x000000300800c985 */ /* 0x0003e2000c101b26 */
[----:B------:R-:W-:-:S02]  /*10e80*/  ISETP.GE.AND P3, PT, R217, UR7, PT ;  /* 0x00000007d9007c0c */ /* 0x000fc4000bf66270 */
[----:B------:R-:W-:Y:S02]  /*10e90*/  @!P5 LEA.HI.X R11, R221, R13, R171, 0x2, P6 ;  /* 0x0000000ddd0bd211 */ /* 0x000fe400030f14ab */
        /* <DEDUP_REMOVED lines=20> */
[----:B--2---:R-:W-:-:S03]  /*10fe0*/  @!P5 LEA R10, P6, R215, R12, 0x2 ;  /* 0x0000000cd70ad211 */ /* 0x004fc600078c10ff */
[----:B------:R1:W-:Y:S01]  /*10ff0*/  @!P4 ST.E.64 desc[UR38][R8.64], R72 ;  /* 0x000000480800c985 */ /* 0x0003e2000c101b26 */
[----:B------:R-:W-:-:S05]  /*11000*/  @!P5 LEA.HI.X R11, R215, R13, R165, 0x2, P6 ;  /* 0x0000000dd70bd211 */ /* 0x000fca00030f14a5 */
[----:B------:R2:W-:Y:S01]  /*11010*/  @!P5 ST.E.64 desc[UR38][R10.64], R76 ;  /* 0x0000004c0a00d985 */ /* 0x0005e2000c101b26 */
[----:B------:R-:W-:Y:S02]  /*11020*/  ISETP.GE.AND P5, PT, R211, UR7, PT ;  /* 0x00000007d3007c0c */ /* 0x000fe4000bfa6270 */
[----:B0-----:R-:W-:-:S04]  /*11030*/  @!P0 LEA R4, P4, R214, R12, 0x2 ;  /* 0x0000000cd6048211 */ /* 0x001fc800078810ff */
[-C--:B------:R-:W-:Y:S02]  /*11040*/  @!P0 LEA.HI.X R5, R214, R13.reuse, R164, 0x2, P4 ;  /* 0x0000000dd6058211 */ /* 0x080fe400020f14a4 */
[----:B------:R-:W-:Y:S02]  /*11050*/  ISETP.GE.AND P4, PT, R210, UR7, PT ;  /* 0x00000007d2007c0c */ /* 0x000fe4000bf86270 */
[CC--:B-1----:R-:W-:Y:S01]  /*11060*/  @!P1 LEA R8, P3, R213.reuse, R12.reuse, 0x2 ;  /* 0x0000000cd5089211 */ /* 0x0c2fe200078610ff */
[----:B------:R0:W-:Y:S01]  /*11070*/  @!P0 ST.E.64 desc[UR38][R4.64], R80 ;  /* 0x0000005004008985 */ /* 0x0001e2000c101b26 */
[----:B--2---:R-:W-:Y:S02]  /*11080*/  @!P2 LEA R10, P6, R212, R12, 0x2 ;  /* 0x0000000cd40aa211 */ /* 0x004fe400078c10ff */
        /* <DEDUP_REMOVED lines=12> */
[-C--:B------:R-:W-:Y:S02]  /*11150*/  @!P4 LEA.HI.X R9, R210, R13.reuse, R160, 0x2, P0 ;  /* 0x0000000dd209c211 */ /* 0x080fe400000f14a0 */
[----:B------:R-:W-:Y:S02]  /*11160*/  ISETP.GE.AND P0, PT, R206, UR7, PT ;  /* 0x00000007ce007c0c */ /* 0x000fe4000bf06270 */
[C---:B--2---:R-:W-:Y:S01]  /*11170*/  @!P3 LEA R10, P6, R209.reuse, R12, 0x2 ;  /* 0x0000000cd10ab211 */ /* 0x044fe200078c10ff */
[----:B------:R1:W-:Y:S01]  /*11180*/  @!P4 ST.E.64 desc[UR38][R8.64], R96 ;  /* 0x000000600800c985 */ /* 0x0003e2000c101b26 */
[----:B------:R-:W-:Y:S02]  /*11190*/  ISETP.GE.AND P4, PT, R204, UR7, PT ;  /* 0x00000007cc007c0c */ /* 0x000fe4000bf86270 */
[----:B------:R-:W-:-:S02]  /*111a0*/  @!P3 LEA.HI.X R11, R209, R13, R159, 0x2, P6 ;  /* 0x0000000dd10bb211 */ /* 0x000fc400030f149f */
[----:B0-----:R-:W-:-:S03]  /*111b0*/  @!P2 LEA R4, P6, R208, R12, 0x2 ;  /* 0x0000000cd004a211 */ /* 0x001fc600078c10ff */
[----:B------:R0:W-:Y:S01]  /*111c0*/  @!P3 ST.E.64 desc[UR38][R10.64], R100 ;  /* 0x000000640a00b985 */ /* 0x0001e2000c101b26 */
        /* <DEDUP_REMOVED lines=33> */
[----:B------:R-:W-:Y:S02]  /*113e0*/  @!P4 LEA.HI.X R5, R200, R13, R237, 0x2, P0 ;  /* 0x0000000dc805c211 */ /* 0x000fe400000f14ed */
[----:B0-----:R-:W-:-:S03]  /*113f0*/  @!P2 LEA R8, P1, R198, R12, 0x2 ;  /* 0x0000000cc608a211 */ /* 0x001fc600078210ff */
[----:B------:R0:W-:Y:S01]  /*11400*/  @!P4 ST.E.64 desc[UR38][R4.64], R136 ;  /* 0x000000880400c985 */ /* 0x0001e2000c101b26 */
[C---:B------:R-:W-:Y:S02]  /*11410*/  @!P5 LEA R12, P0, R197.reuse, R12, 0x2 ;  /* 0x0000000cc50cd211 */ /* 0x040fe400078010ff */
[-C--:B------:R-:W-:Y:S01]  /*11420*/  @!P2 LEA.HI.X R9, R198, R13.reuse, R235, 0x2, P1 ;  /* 0x0000000dc609a211 */ /* 0x080fe200008f14eb */
[----:B------:R0:W-:Y:S01]  /*11430*/  @!P3 ST.E.64 desc[UR38][R10.64], R140 ;  /* 0x0000008c0a00b985 */ /* 0x0001e2000c101b26 */
[----:B------:R-:W-:-:S03]  /*11440*/  @!P5 LEA.HI.X R13, R197, R13, R234, 0x2, P0 ;  /* 0x0000000dc50dd211 */ /* 0x000fc600000f14ea */
[----:B------:R0:W-:Y:S04]  /*11450*/  @!P2 ST.E.64 desc[UR38][R8.64], R144 ;  /* 0x000000900800a985 */ /* 0x0001e8000c101b26 */
[----:B------:R0:W-:Y:S02]  /*11460*/  @!P5 ST.E.64 desc[UR38][R12.64], R148 ;  /* 0x000000940c00d985 */ /* 0x0001e4000c101b26 */
.L_x_8343:
[----:B------:R-:W-:Y:S05]  /*11470*/  BSYNC B1 ;  /* 0x0000000000017941 */ /* 0x000fea0003800000 */
.L_x_8342:
[----:B------:R-:W-:Y:S01]  /*11480*/  VIADD R0, R0, 0x8 ;  /* 0x0000000800007836 */ /* 0x000fe20000000000 */
[----:B------:R-:W3:Y:S04]  /*11490*/  SHFL.IDX PT, R7, R7, 0x1, 0x1c1f ;  /* 0x003c1f0007077f89 */ /* 0x000ee800000e0000 */
[----:B------:R-:W-:Y:S01]  /*114a0*/  ISETP.GE.AND P0, PT, R0, UR6, PT ;  /* 0x0000000600007c0c */ /* 0x000fe2000bf06270 */
[----:B------:R-:W4:-:S12]  /*114b0*/  SHFL.IDX PT, R3, R3, 0x1, 0x1c1f ;  /* 0x003c1f0003037f89 */ /* 0x000f1800000e0000 */
[----:B------:R-:W-:Y:S05]  /*114c0*/  @P0 BRA `(.L_x_8341) ;  /* 0x0000001400dc0947 */ /* 0x000fea0003800000 */
[----:B------:R-:W-:Y:S02]  /*114d0*/  ULDC UR6, c[0x0][0xbc8] ;  /* 0x0002f20000067ab9 */ /* 0x000fe40000000800 */
[----:B------:R-:W-:Y:S02]  /*114e0*/  ISETP.GE.AND P4, PT, R22, UR6, PT ;  /* 0x0000000616007c0c */ /* 0x000fe4000bf86270 */
[----:B------:R-:W-:Y:S02]  /*114f0*/  ISETP.GE.AND P2, PT, R227, UR6, PT ;  /* 0x00000006e3007c0c */ /* 0x000fe4000bf46270 */
[----:B------:R-:W-:Y:S02]  /*11500*/  ISETP.GE.AND P1, PT, R226, UR6, PT ;  /* 0x00000006e2007c0c */ /* 0x000fe4000bf26270 */
[----:B------:R-:W-:-:S07]  /*11510*/  ISETP.GE.AND P0, PT, R225, UR6, PT ;  /* 0x00000006e1007c0c */ /* 0x000fce000bf06270 */
[CC--:B01--4-:R-:W-:Y:S02]  /*11520*/  @!P4 LEA R12, P3, R22.reuse, R3.reuse, 0x2 ;  /* 0x00000003160cc211 */ /* 0x0d3fe400078610ff */
[----:B------:R-:W-:Y:S02]  /*11530*/  @!P2 LEA R4, P6, R227, R3, 0x2 ;  /* 0x00000003e304a211 */ /* 0x000fe400078c10ff */
[----:B--23--:R-:W-:Y:S02]  /*11540*/  @!P4 LEA.HI.X R13, R22, R7, R21, 0x2, P3 ;  /* 0x00000007160dc211 */ /* 0x00cfe400018f1415 */
        /* <DEDUP_REMOVED lines=14> */
[C---:B------:R-:W-:Y:S02]  /*11630*/  @!P4 LEA R14, P2, R223.reuse, R3, 0x2 ;  /* 0x00000003df0ec211 */ /* 0x040fe400078410ff */
        /* <DEDUP_REMOVED lines=12> */
[----:B--2---:R-:W-:-:S02]  /*11700*/  @!P1 LEA R8, P5, R220, R3, 0x2 ;  /* 0x00000003dc089211 */ /* 0x004fc400078a10ff */
        /* <DEDUP_REMOVED lines=20> */
[----:B--2---:R-:W-:Y:S01]  /*11850*/  @!P1 LEA R8, P3, R214, R3, 0x2 ;  /* 0x00000003d6089211 */ /* 0x004fe200078610ff */
        /* <DEDUP_REMOVED lines=23> */
[-C--:B--2---:R-:W-:Y:S02]  /*119d0*/  @!P2 LEA R4, P6, R209, R3.reuse, 0x2 ;  /* 0x00000003d104a211 */ /* 0x084fe400078c10ff */
[----:B------:R-:W-:Y:S01]  /*119e0*/  ISETP.GE.AND P4, PT, R205, UR6, PT ;  /* 0x00000006cd007c0c */ /* 0x000fe2000bf86270 */
[----:B------:R2:W-:Y:S01]  /*119f0*/  @!P3 ST.E.64 desc[UR38][R20.64], R98 ;  /* 0x000000621400b985 */ /* 0x0005e2000c101b26 */
[----:B---3--:R-:W-:Y:S02]  /*11a00*/  @!P1 LEA R8, P3, R208, R3, 0x2 ;  /* 0x00000003d0089211 */ /* 0x008fe400078610ff */
        /* <DEDUP_REMOVED lines=13> */
[C---:B--2---:R-:W-:Y:S01]  /*11ae0*/  @!P3 LEA R20, P6, R204.reuse, R3, 0x2 ;  /* 0x00000003cc14b211 */ /* 0x044fe200078c10ff */
        /* <DEDUP_REMOVED lines=11> */
[-C--:B---3--:R-:W-:Y:S01]  /*11ba0*/  @!P1 LEA R8, P6, R202, R3.reuse, 0x2 ;  /* 0x00000003ca089211 */ /* 0x088fe200078c10ff */
[----:B------:R3:W-:Y:S02]  /*11bb0*/  @!P0 ST.E.64 desc[UR38][R4.64], R126 ;  /* 0x0000007e04008985 */ /* 0x0007e4000c101b26 */
[----:B0-----:R-:W-:-:S02]  /*11bc0*/  @!P4 LEA R10, P0, R201, R3, 0x2 ;  /* 0x00000003c90ac211 */ /* 0x001fc400078010ff */
[----:B------:R-:W-:Y:S02]  /*11bd0*/  @!P1 LEA.HI.X R9, R202, R7, R152, 0x2, P6 ;  /* 0x00000007ca099211 */ /* 0x000fe400030f1498 */
[----:B--2---:R-:W-:Y:S02]  /*11be0*/  @!P3 LEA R12, P6, R200, R3, 0x2 ;  /* 0x00000003c80cb211 */ /* 0x004fe400078c10ff */
        /* <DEDUP_REMOVED lines=17> */
.L_x_8335:
[----:B------:R-:W0:Y:S01]  /*11d00*/  LDC.64 R8, c[0x0][0xd00] ;  /* 0x00034000ff087b82 */ /* 0x000e220000000a00 */
[----:B------:R-:W-:Y:S01]  /*11d10*/  ULDC.64 UR6, c[0x0][0xd08] ;  /* 0x0003420000067ab9 */ /* 0x000fe20000000a00 */
[----:B------:R-:W-:Y:S01]  /*11d20*/  IMAD.MOV.U32 R3, RZ, RZ, RZ ;  /* 0x000000ffff037224 */ /* 0x000fe200078e00ff */
[----:B------:R-:W-:-:S04]  /*11d30*/  ISETP.NE.U32.AND P1, PT, RZ, UR6, PT ;  /* 0x00000006ff007c0c */ /* 0x000fc8000bf25070 */
[----:B------:R-:W-:Y:S01]  /*11d40*/  ISETP.NE.AND.EX P1, PT, RZ, UR7, PT, P1 ;  /* 0x00000007ff007c0c */ /* 0x000fe2000bf25310 */
[----:B------:R-:W1:Y:S01]  /*11d50*/  LDC.64 R4, c[0x0][0xd00] ;  /* 0x00034000ff047b82 */ /* 0x000e620000000a00 */
[----:B0-----:R-:W-:-:S04]  /*11d60*/  ISETP.NE.U32.AND P0, PT, R8, RZ, PT ;  /* 0x000000ff0800720c */ /* 0x001fc80003f05070 */
[----:B------:R-:W-:-:S07]  /*11d70*/  ISETP.NE.AND.EX P0, PT, R9, RZ, PT, P0 ;  /* 0x000000ff0900720c */ /* 0x000fce0003f05300 */
[C---:B------:R-:W-:Y:S01]  /*11d80*/  @P1 LEA R8, P2, R191.reuse, UR6, 0x2 ;  /* 0x00000006bf081c11 */ /* 0x040fe2000f8410ff */
[----:B------:R-:W-:Y:S01]  /*11d90*/  ULDC UR6, c[0x0][0xb88] ;  /* 0x0002e20000067ab9 */ /* 0x000fe20000000800 */
[C---:B-1----:R-:W-:Y:S02]  /*11da0*/  IMAD.WIDE R4, R191.reuse, 0x4, R4 ;  /* 0x00000004bf047825 */ /* 0x042fe400078e0204 */
[----:B------:R-:W-:Y:S02]  /*11db0*/  @P1 LEA.HI.X R9, R191, UR7, R196, 0x2, P2 ;  /* 0x00000007bf091c11 */ /* 0x000fe400090f14c4 */
[----:B------:R-:W-:Y:S01]  /*11dc0*/  IMAD.U32 R7, RZ, RZ, UR6 ;  /* 0x00000006ff077e24 */ /* 0x000fe2000f8e00ff */
[----:B------:R0:W5:Y:S05]  /*11dd0*/  @P0 LDG.E R3, desc[UR38][R4.64] ;  /* 0x0000002604030981 */ /* 0x00016a000c1e1900 */
        /* <DEDUP_REMOVED lines=12> */
.L_x_8344:
[----:B------:R-:W-:Y:S01]  /*11ea0*/  BSSY B1, `(.L_x_8345) ;  /* 0x0000038000017945 */ /* 0x000fe20003800000 */
[----:B------:R-:W-:Y:S02]  /*11eb0*/  SEL R191, R191, RZ, !P0 ;  /* 0x000000ffbfbf7207 */ /* 0x000fe40004000000 */
[----:B------:R-:W-:Y:S02]  /*11ec0*/  SEL R196, R196, RZ, !P0 ;  /* 0x000000ffc4c47207 */ /* 0x000fe40004000000 */
[----:B-----5:R-:W-:Y:S01]  /*11ed0*/  SHF.R.S32.HI R26, RZ, 0x1f, R3 ;  /* 0x0000001fff1a7819 */ /* 0x020fe20000011403 */
[----:B------:R-:W-:Y:S06]  /*11ee0*/  @P3 BRA `(.L_x_8346) ;  /* 0x0000000000cc3947 */ /* 0x000fec0003800000 */
[----:B------:R-:W0:Y:S01]  /*11ef0*/  S2R R29, SR_TID.X ;  /* 0x00000000001d7919 */ /* 0x000e220000002100 */
[----:B------:R-:W1:Y:S01]  /*11f00*/  LDC R28, c[0x0][0xce8] ;  /* 0x00033a00ff1c7b82 */ /* 0x000e620000000800 */
[----:B------:R-:W-:Y:S02]  /*11f10*/  IMAD.U32 R8, RZ, RZ, UR42 ;  /* 0x0000002aff087e24 */ /* 0x000fe4000f8e00ff */
[----:B-1----:R-:W-:-:S03]  /*11f20*/  IMAD R4, R7, R28, RZ ;  /* 0x0000001c07047224 */ /* 0x002fc600078e02ff */
[----:B0-----:R-:W-:-:S04]  /*11f30*/  IADD3 R29, R8, -0x80, R29 ;  /* 0xffffff80081d7810 */ /* 0x001fc80007ffe01d */
[----:B------:R-:W-:-:S13]  /*11f40*/  ISETP.GE.AND P0, PT, R29, R4, PT ;  /* 0x000000041d00720c */ /* 0x000fda0003f06270 */
[----:B------:R-:W-:Y:S05]  /*11f50*/  @P0 BRA `(.L_x_8346) ;  /* 0x0000000000b00947 */ /* 0x000fea0003800000 */
[----:B------:R-:W-:Y:S01]  /*11f60*/  ISETP.NE.AND P1, PT, R28, 0x1, PT ;  /* 0x000000011c00780c */ /* 0x000fe20003f25270 */
[----:B------:R-:W-:Y:S01]  /*11f70*/  IMAD.MOV.U32 R24, RZ, RZ, 0xab8 ;  /* 0x00000ab8ff187424 */ /* 0x000fe200078e00ff */
[----:B------:R-:W-:Y:S01]  /*11f80*/  ISETP.GT.AND P0, PT, R0, 0x1, PT ;  /* 0x000000010000780c */ /* 0x000fe20003f04270 */
[----:B------:R-:W0:Y:S01]  /*11f90*/  LDC.64 R4, c[0x0][0xca8] ;  /* 0x00032a00ff047b82 */ /* 0x000e220000000a00 */
[----:B------:R-:W-:Y:S01]  /*11fa0*/  LOP3.LUT R195, R195, 0xff, RZ, 0xc0, !PT ;  /* 0x000000ffc3c37812 */ /* 0x000fe200078ec0ff */
[----:B------:R-:W-:Y:S01]  /*11fb0*/  IMAD.MOV.U32 R19, RZ, RZ, R29 ;  /* 0x000000ffff137224 */ /* 0x000fe200078e001d */
[----:B------:R-:W-:-:S05]  /*11fc0*/  SEL R24, R24, 0xa78, P0 ;  /* 0x00000a7818187807 */ /* 0x000fca0000000000 */
[----:B------:R-:W1:Y:S08]  /*11fd0*/  LDC.64 R12, c[0x0][R24+0x220] ;  /* 0x00008800180c7b82 */ /* 0x000e700000000a00 */
[----:B------:R-:W2:Y:S08]  /*11fe0*/  @P1 LDC R0, c[0x0][0xcec] ;  /* 0x00033b00ff001b82 */ /* 0x000eb00000000800 */
[----:B------:R-:W3:Y:S08]  /*11ff0*/  LDC.64 R10, c[0x0][R24+0x218] ;  /* 0x00008600180a7b82 */ /* 0x000ef00000000a00 */
[----:B------:R-:W4:Y:S01]  /*12000*/  @P1 LDC R27, c[0x0][0xcf0] ;  /* 0x00033c00ff1b1b82 */ /* 0x000f220000000800 */
[----:B-1----:R-:W-:-:S02]  /*12010*/  IMAD R13, R13, R191, RZ ;  /* 0x000000bf0d0d7224 */ /* 0x002fc400078e02ff */
[----:B------:R-:W-:-:S05]  /*12020*/  IMAD.WIDE.U32 R20, R12, R191, RZ ;  /* 0x000000bf0c147225 */ /* 0x000fca00078e00ff */
[----:B------:R-:W1:Y:S01]  /*12030*/  LDC.64 R14, c[0x0][R24+0x228] ;  /* 0x00008a00180e7b82 */ /* 0x000e620000000a00 */
        /* <DEDUP_REMOVED lines=8> */
[----:B0-----:R-:W0:Y:S01]  /*120c0*/  @!P0 LDC R4, c[0x0][0xc50] ;  /* 0x00031400ff048b82 */ /* 0x001e220000000800 */
[----:B------:R-:W-:Y:S01]  /*120d0*/  IADD3 R0, P1, P3, R20, R10, R3 ;  /* 0x0000000a14007210 */ /* 0x000fe20007b3e003 */
[----:B------:R-:W-:Y:S02]  /*120e0*/  IMAD.MOV R12, RZ, RZ, -R19 ;  /* 0x000000ffff0c7224 */ /* 0x000fe400078e0a13 */
[----:B------:R-:W-:Y:S02]  /*120f0*/  IMAD.IADD R27, R21, 0x1, R27 ;  /* 0x00000001151b7824 */ /* 0x000fe400078e021b */
[----:B-1----:R-:W-:-:S02]  /*12100*/  IMAD.WIDE.U32 R10, R14, R13, RZ ;  /* 0x0000000d0e0a7225 */ /* 0x002fc400078e00ff */
[----:B------:R-:W1:Y:S02]  /*12110*/  @!P0 LDC R5, c[0x0][0xc54] ;  /* 0x00031500ff058b82 */ /* 0x000e640000000800 */
        /* <DEDUP_REMOVED lines=8> */
[----:B------:R-:W-:-:S05]  /*121a0*/  SHF.R.S32.HI R15, RZ, 0x1f, R13 ;  /* 0x0000001fff0f7819 */ /* 0x000fca000001140d */
[C---:B------:R-:W-:Y:S02]  /*121b0*/  IMAD R15, R8.reuse, R15, R0 ;  /* 0x0000000f080f7224 */ /* 0x040fe400078e0200 */
[----:B------:R-:W-:-:S04]  /*121c0*/  IMAD.WIDE.U32 R8, R8, R13, R10 ;  /* 0x0000000d08087225 */ /* 0x000fc800078e000a */
[----:B------:R-:W-:Y:S01]  /*121d0*/  IMAD.IADD R0, R9, 0x1, R15 ;  /* 0x0000000109007824 */ /* 0x000fe200078e020f */
[----:B0-----:R-:W-:Y:S01]  /*121e0*/  LEA R4, P0, R8, R4, 0x2 ;  /* 0x0000000408047211 */ /* 0x001fe200078010ff */
[----:B------:R-:W-:-:S03]  /*121f0*/  IMAD.MOV.U32 R9, RZ, RZ, -0x800000 ;  /* 0xff800000ff097424 */ /* 0x000fc600078e00ff */
[----:B-1----:R-:W-:-:S05]  /*12200*/  LEA.HI.X R5, R8, R5, R0, 0x2, P0 ;  /* 0x0000000508057211 */ /* 0x002fca00000f1400 */
[----:B------:R0:W-:Y:S04]  /*12210*/  STG.E desc[UR38][R4.64], R9 ;  /* 0x0000000904007986 */ /* 0x0001e8000c101926 */
.L_x_8346:
[----:B------:R-:W-:Y:S05]  /*12220*/  BSYNC B1 ;  /* 0x0000000000017941 */ /* 0x000fea0003800000 */
.L_x_8345:
[----:B------:R-:W-:Y:S05]  /*12230*/  @P2 BRA `(.L_x_8341) ;  /* 0x0000000800802947 */ /* 0x000fea0003800000 */
[----:B------:R-:W1:Y:S01]  /*12240*/  LDC R10, c[0x0][0xce8] ;  /* 0x00033a00ff0a7b82 */ /* 0x000e620000000800 */
[----:B------:R-:W-:Y:S01]  /*12250*/  ULDC.64 UR6, c[0x0][0xba0] ;  /* 0x0002e80000067ab9 */ /* 0x000fe20000000a00 */
[----:B------:R-:W-:Y:S01]  /*12260*/  ULDC UR8, c[0x0][0xbc8] ;  /* 0x0002f20000087ab9 */ /* 0x000fe20000000800 */
[----:B------:R-:W-:Y:S01]  /*12270*/  IMAD R0, R26, UR6, RZ ;  /* 0x000000061a007c24 */ /* 0x000fe2000f8e02ff */
[----:B------:R-:W-:Y:S01]  /*12280*/  ISETP.GE.AND P1, PT, R194, UR8, PT ;  /* 0x00000008c2007c0c */ /* 0x000fe2000bf26270 */
[----:B0-----:R-:W-:Y:S01]  /*12290*/  IMAD.WIDE.U32 R4, R3, UR6, RZ ;  /* 0x0000000603047c25 */ /* 0x001fe2000f8e00ff */
[----:B------:R-:W-:Y:S01]  /*122a0*/  ISETP.GE.AND P2, PT, R17, UR8, PT ;  /* 0x0000000811007c0c */ /* 0x000fe2000bf46270 */
[----:B------:R-:W-:Y:S01]  /*122b0*/  BSSY B1, `(.L_x_8347) ;  /* 0x0000074000017945 */ /* 0x000fe20003800000 */
[----:B------:R-:W-:Y:S01]  /*122c0*/  SHF.R.S32.HI R37, RZ, 0x1f, R194 ;  /* 0x0000001fff257819 */ /* 0x000fe200000114c2 */
[----:B------:R-:W-:Y:S01]  /*122d0*/  IMAD R3, R3, UR7, R0 ;  /* 0x0000000703037c24 */ /* 0x000fe2000f8e0200 */
[----:B------:R-:W-:Y:S01]  /*122e0*/  ULDC.64 UR6, c[0x0][0xbe8] ;  /* 0x0002fa0000067ab9 */ /* 0x000fe20000000a00 */
[----:B------:R-:W-:Y:S01]  /*122f0*/  SEL R0, RZ, 0x1, P2 ;  /* 0x00000001ff007807 */ /* 0x000fe20001000000 */
[----:B------:R-:W-:Y:S01]  /*12300*/  VIADD R29, R17, 0xc0 ;  /* 0x000000c0111d7836 */ /* 0x000fe20000000000 */
[----:B------:R-:W-:Y:S01]  /*12310*/  ISETP.GE.AND P2, PT, R193, UR8, PT ;  /* 0x00000008c1007c0c */ /* 0x000fe2000bf46270 */
[----:B------:R-:W-:Y:S01]  /*12320*/  IMAD.IADD R5, R5, 0x1, R3 ;  /* 0x0000000105057824 */ /* 0x000fe200078e0203 */
[----:B------:R-:W-:Y:S01]  /*12330*/  SHF.R.S32.HI R3, RZ, 0x1f, R30 ;  /* 0x0000001fff037819 */ /* 0x000fe2000001141e */
[----:B------:R-:W-:Y:S01]  /*12340*/  VIADD R35, R17, 0x100 ;  /* 0x0000010011237836 */ /* 0x000fe20000000000 */
[----:B------:R-:W-:Y:S01]  /*12350*/  SEL R14, RZ, 0xffffffff, P2 ;  /* 0xffffffffff0e7807 */ /* 0x000fe20001000000 */
[----:B------:R-:W-:Y:S01]  /*12360*/  IMAD.WIDE.U32 R4, R192, UR6, R4 ;  /* 0x00000006c0047c25 */ /* 0x000fe2000f8e0004 */
[----:B------:R-:W-:-:S02]  /*12370*/  LEA.HI R8, R3, R30, RZ, 0x3 ;  /* 0x0000001e03087211 */ /* 0x000fc400078f18ff */
[----:B------:R-:W-:Y:S01]  /*12380*/  SEL R3, RZ, 0xffffffff, P1 ;  /* 0xffffffffff037807 */ /* 0x000fe20000800000 */
[----:B------:R-:W-:Y:S01]  /*12390*/  IMAD R5, R192, UR7, R5 ;  /* 0x00000007c0057c24 */ /* 0x000fe2000f8e0205 */
[----:B------:R-:W-:Y:S01]  /*123a0*/  LOP3.LUT R9, R8, 0xfffffff8, RZ, 0xc0, !PT ;  /* 0xfffffff808097812 */ /* 0x000fe200078ec0ff */
[----:B------:R-:W-:Y:S01]  /*123b0*/  ULDC.64 UR6, c[0x0][0xbf0] ;  /* 0x0002fc0000067ab9 */ /* 0x000fe20000000a00 */
[----:B-1----:R-:W-:Y:S01]  /*123c0*/  ISETP.NE.AND P0, PT, R10, 0x1, PT ;  /* 0x000000010a00780c */ /* 0x002fe20003f05270 */
[----:B------:R-:W-:Y:S01]  /*123d0*/  IMAD.SHL.U32 R15, R3, 0x2, RZ ;  /* 0x00000002030f7824 */ /* 0x000fe200078e00ff */
[----:B------:R-:W-:Y:S01]  /*123e0*/  SHF.R.S32.HI R20, RZ, 0x3, R8 ;  /* 0x00000003ff147819 */ /* 0x000fe20000011408 */
[----:B------:R-:W-:Y:S01]  /*123f0*/  IMAD.IADD R3, R30, 0x1, -R9 ;  /* 0x000000011e037824 */ /* 0x000fe200078e0a09 */
[----:B------:R-:W-:Y:S01]  /*12400*/  ISETP.GE.AND P1, PT, R29, UR8, PT ;  /* 0x000000081d007c0c */ /* 0x000fe2000bf26270 */
[----:B------:R-:W-:Y:S01]  /*12410*/  IMAD.WIDE.U32 R4, R191, UR6, R4 ;  /* 0x00000006bf047c25 */ /* 0x000fe2000f8e0004 */
[----:B------:R-:W-:-:S02]  /*12420*/  LOP3.LUT R12, R15, 0x2, R0, 0xe2, !PT ;  /* 0x000000020f0c7812 */ /* 0x000fc400078ee200 */
[----:B------:R-:W-:Y:S01]  /*12430*/  SHF.R.S32.HI R30, RZ, 0x1f, R193 ;  /* 0x0000001fff1e7819 */ /* 0x000fe200000114c1 */
[----:B------:R-:W-:Y:S01]  /*12440*/  IMAD R3, R3, 0x20, R20 ;  /* 0x0000002003037824 */ /* 0x000fe200078e0214 */
[----:B------:R-:W-:Y:S01]  /*12450*/  SHF.R.S32.HI R26, RZ, 0x1f, R29 ;  /* 0x0000001fff1a7819 */ /* 0x000fe2000001141d */
[----:B------:R-:W-:Y:S01]  /*12460*/  IMAD R0, R196, UR6, RZ ;  /* 0x00000006c4007c24 */ /* 0x000fe2000f8e02ff */
[----:B------:R-:W-:Y:S01]  /*12470*/  SHF.R.S32.HI R32, RZ, 0x1f, R35 ;  /* 0x0000001fff207819 */ /* 0x000fe20000011423 */
[----:B------:R-:W0:Y:S01]  /*12480*/  @P0 LDC R11, c[0x0][0xcec] ;  /* 0x00033b00ff0b0b82 */ /* 0x000e220000000800 */
[----:B------:R-:W-:Y:S02]  /*12490*/  VIADD R8, R3, UR42 ;  /* 0x0000002a03087c36 */ /* 0x000fe40008000000 */
[----:B------:R-:W-:Y:S01]  /*124a0*/  IMAD R9, R191, UR7, R0 ;  /* 0x00000007bf097c24 */ /* 0x000fe2000f8e0200 */
[----:B------:R-:W-:Y:S01]  /*124b0*/  ULDC.64 UR6, c[0x0][0xbe0] ;  /* 0x0002f80000067ab9 */ /* 0x000fe20000000a00 */
[----:B------:R-:W-:Y:S01]  /*124c0*/  IMAD.SHL.U32 R15, R14, 0x4, RZ ;  /* 0x000000040e0f7824 */ /* 0x000fe200078e00ff */
[----:B------:R-:W-:Y:S01]  /*124d0*/  SEL R14, RZ, 0xffffffff, P1 ;  /* 0xffffffffff0e7807 */ /* 0x000fe20000800000 */
[----:B------:R-:W-:Y:S01]  /*124e0*/  IMAD.MOV.U32 R3, RZ, RZ, R8 ;  /* 0x000000ffff037224 */ /* 0x000fe200078e0008 */
[----:B------:R-:W1:Y:S01]  /*124f0*/  @P0 LDC R13, c[0x0][0xcf0] ;  /* 0x00033c00ff0d0b82 */ /* 0x000e620000000800 */
[----:B------:R-:W-:Y:S01]  /*12500*/  IMAD.IADD R5, R5, 0x1, R9 ;  /* 0x0000000105057824 */ /* 0x000fe200078e0209 */
[----:B------:R-:W-:Y:S01]  /*12510*/  LOP3.LUT R12, R15, 0x4, R12, 0xe2, !PT ;  /* 0x000000040f0c7812 */ /* 0x000fe200078ee20c */
[----:B------:R-:W-:-:S02]  /*12520*/  VIADD R33, R17, 0x140 ;  /* 0x0000014011217836 */ /* 0x000fc40000000000 */
[----:B------:R-:W-:Y:S02]  /*12530*/  VIADD R31, R17, 0x180 ;  /* 0x00000180111f7836 */ /* 0x000fe40000000000 */
[----:B------:R-:W-:Y:S01]  /*12540*/  IMAD R25, R7, R10, RZ ;  /* 0x0000000a07197224 */ /* 0x000fe200078e02ff */
[----:B------:R-:W-:Y:S01]  /*12550*/  SHF.R.S32.HI R36, RZ, 0x1f, R33 ;  /* 0x0000001fff247819 */ /* 0x000fe20000011421 */
[----:B------:R-:W-:Y:S01]  /*12560*/  VIADD R27, R17, 0x1c0 ;  /* 0x000001c0111b7836 */ /* 0x000fe20000000000 */
[----:B------:R-:W-:-:S04]  /*12570*/  SHF.R.S32.HI R28, RZ, 0x1f, R31 ;  /* 0x0000001fff1c7819 */ /* 0x000fc8000001141f */
[----:B------:R-:W-:Y:S01]  /*12580*/  ISETP.GE.AND P1, PT, R27, UR8, PT ;  /* 0x000000081b007c0c */ /* 0x000fe2000bf26270 */
[----:B0-----:R-:W-:Y:S01]  /*12590*/  @P0 IMAD.HI.U32 R0, R8, R11, RZ ;  /* 0x0000000b08000227 */ /* 0x001fe200078e00ff */
[----:B------:R-:W-:-:S03]  /*125a0*/  SHF.R.S32.HI R34, RZ, 0x1f, R27 ;  /* 0x0000001fff227819 */ /* 0x000fc6000001141b */
[----:B------:R-:W-:Y:S01]  /*125b0*/  IMAD.SHL.U32 R11, R14, 0x8, RZ ;  /* 0x000000080e0b7824 */ /* 0x000fe200078e00ff */
[----:B-1----:R-:W-:Y:S02]  /*125c0*/  @P0 SHF.R.U32.HI R3, RZ, R13, R0 ;  /* 0x0000000dff030219 */ /* 0x002fe40000011600 */
[----:B------:R-:W-:Y:S02]  /*125d0*/  ISETP.GE.AND P0, PT, R35, UR8, PT ;  /* 0x0000000823007c0c */ /* 0x000fe4000bf06270 */
[--C-:B------:R-:W-:Y:S01]  /*125e0*/  SHF.R.S32.HI R0, RZ, 0x1f, R3.reuse ;  /* 0x0000001fff007819 */ /* 0x100fe20000011403 */
[----:B------:R-:W-:Y:S01]  /*125f0*/  IMAD.MOV R9, RZ, RZ, -R3 ;  /* 0x000000ffff097224 */ /* 0x000fe200078e0a03 */
[----:B------:R-:W-:Y:S01]  /*12600*/  LOP3.LUT R12, R11, 0x8, R12, 0xe2, !PT ;  /* 0x000000080b0c7812 */ /* 0x000fe200078ee20c */
[----:B------:R-:W-:Y:S01]  /*12610*/  IMAD.WIDE.U32 R4, R3, UR6, R4 ;  /* 0x0000000603047c25 */ /* 0x000fe2000f8e0004 */
[----:B------:R-:W-:Y:S02]  /*12620*/  SEL R11, RZ, 0xffffffff, P0 ;  /* 0xffffffffff0b7807 */ /* 0x000fe40000000000 */
[----:B------:R-:W-:Y:S01]  /*12630*/  ISETP.GE.AND P0, PT, R33, UR8, PT ;  /* 0x0000000821007c0c */ /* 0x000fe2000bf06270 */
[----:B------:R-:W-:-:S02]  /*12640*/  IMAD R0, R0, UR6, RZ ;  /* 0x0000000600007c24 */ /* 0x000fc4000f8e02ff */
[----:B------:R-:W-:Y:S02]  /*12650*/  IMAD R9, R10, R9, R8 ;  /* 0x000000090a097224 */ /* 0x000fe400078e0208 */
[----:B------:R-:W-:Y:S02]  /*12660*/  IMAD.SHL.U32 R13, R11, 0x10, RZ ;  /* 0x000000100b0d7824 */ /* 0x000fe400078e00ff */
[----:B------:R-:W-:Y:S01]  /*12670*/  IMAD R11, R3, UR7, R0 ;  /* 0x00000007030b7c24 */ /* 0x000fe2000f8e0200 */
[----:B------:R-:W-:Y:S01]  /*12680*/  SHF.R.S32.HI R0, RZ, 0x1f, R9 ;  /* 0x0000001fff007819 */ /* 0x000fe20000011409 */
[----:B------:R-:W-:Y:S01]  /*12690*/  ULDC.64 UR6, c[0x0][0xbd8] ;  /* 0x0002f60000067ab9 */ /* 0x000fe20000000a00 */
[----:B------:R-:W-:Y:S01]  /*126a0*/  SEL R3, RZ, 0xffffffff, P0 ;  /* 0xffffffffff037807 */ /* 0x000fe20000000000 */
[----:B------:R-:W-:Y:S01]  /*126b0*/  IMAD.IADD R5, R5, 0x1, R11 ;  /* 0x0000000105057824 */ /* 0x000fe200078e020b */
[----:B------:R-:W-:Y:S01]  /*126c0*/  ISETP.GE.AND P0, PT, R31, UR8, PT ;  /* 0x000000081f007c0c */ /* 0x000fe2000bf06270 */
[----:B------:R-:W-:Y:S01]  /*126d0*/  IMAD R0, R0, UR6, RZ ;  /* 0x0000000600007c24 */ /* 0x000fe2000f8e02ff */
[----:B------:R-:W-:Y:S01]  /*126e0*/  LOP3.LUT R12, R13, 0x10, R12, 0xe2, !PT ;  /* 0x000000100d0c7812 */ /* 0x000fe200078ee20c */
[----:B------:R-:W-:-:S02]  /*126f0*/  IMAD.SHL.U32 R11, R3, 0x20, RZ ;  /* 0x00000020030b7824 */ /* 0x000fc400078e00ff */
[C---:B------:R-:W-:Y:S02]  /*12700*/  IMAD R3, R9.reuse, UR7, R0 ;  /* 0x0000000709037c24 */ /* 0x040fe4000f8e0200 */
[----:B------:R-:W-:Y:S01]  /*12710*/  IMAD.WIDE.U32 R4, R9, UR6, R4 ;  /* 0x0000000609047c25 */ /* 0x000fe2000f8e0004 */
[----:B------:R-:W-:Y:S01]  /*12720*/  ULDC.64 UR6, c[0x0][0xb80] ;  /* 0x0002e00000067ab9 */ /* 0x000fe20000000a00 */
[----:B------:R-:W-:Y:S02]  /*12730*/  SEL R9, RZ, 0x40, P0 ;  /* 0x00000040ff097807 */ /* 0x000fe40000000000 */
[----:B------:R-:W-:Y:S01]  /*12740*/  IMAD.IADD R3, R5, 0x1, R3 ;  /* 0x0000000105037824 */ /* 0x000fe200078e0203 */
[----:B------:R-:W-:Y:S01]  /*12750*/  LEA R19, P0, R4, UR6, 0x1 ;  /* 0x0000000604137c11 */ /* 0x000fe2000f8008ff */
[----:B------:R-:W-:Y:S01]  /*12760*/  VIADD R0, R20, UR42 ;  /* 0x0000002a14007c36 */ /* 0x000fe20008000000 */
[----:B------:R-:W-:Y:S02]  /*12770*/  LOP3.LUT R12, R11, 0x20, R12, 0xe2, !PT ;  /* 0x000000200b0c7812 */ /* 0x000fe400078ee20c */
[----:B------:R-:W-:Y:S01]  /*12780*/  LEA.HI.X R3, R4, UR7, R3, 0x1, P0 ;  /* 0x0000000704037c11 */ /* 0x000fe200080f0c03 */
[----:B------:R0:W1:Y:S01]  /*12790*/  SHFL.IDX PT, R8, R19, RZ, 0x181f ;  /* 0x00181fff13087589 */ /* 0x00006200000e0000 */
[----:B------:R-:W-:-:S02]  /*127a0*/  ISETP.GE.AND P0, PT, R0, R25, PT ;  /* 0x000000190000720c */ /* 0x000fc40003f06270 */
[----:B------:R-:W-:Y:S02]  /*127b0*/  LOP3.LUT R24, R12, R9, RZ, 0xfc, !PT ;  /* 0x000000090c187212 */ /* 0x000fe400078efcff */
[----:B------:R-:W-:Y:S01]  /*127c0*/  SEL R5, RZ, 0x80, P1 ;  /* 0x00000080ff057807 */ /* 0x000fe20000800000 */
[----:B------:R0:W2:Y:S03]  /*127d0*/  SHFL.IDX PT, R9, R3, RZ, 0x181f ;  /* 0x00181fff03097589 */ /* 0x0000a600000e0000 */
[----:B------:R-:W-:-:S05]  /*127e0*/  LOP3.LUT R7, R24, R5, RZ, 0xfc, !PT ;  /* 0x0000000518077212 */ /* 0x000fca00078efcff */
        /* <DEDUP_REMOVED lines=32> */
.L_x_8348:
[----:B------:R-:W-:Y:S05]  /*129f0*/  BSYNC B1 ;  /* 0x0000000000017941 */ /* 0x000fea0003800000 */
.L_x_8347:
        /* <DEDUP_REMOVED lines=36> */
.L_x_8341:
[----:B------:R-:W-:Y:S05]  /*12c40*/  BSYNC B0 ;  /* 0x0000000000007941 */ /* 0x000fea0003800000 */
.L_x_8334:
[----:B------:R-:W-:Y:S02]  /*12c50*/  ULDC UR6, c[0x0][0xd3c] ;  /* 0x00034f0000067ab9 */ /* 0x000fe40000000800 */
[----:B------:R-:W-:-:S06]  /*12c60*/  UISETP.GE.AND UP0, UPT, UR5, UR6, UPT ;  /* 0x000000060500728c */ /* 0x000fcc000bf06270 */
[----:B------:R-:W-:-:S13]  /*12c70*/  PLOP3.LUT P0, PT, PT, PT, UP0, 0x80, 0x0 ;  /* 0x000000000000781c */ /* 0x000fda0003f0f008 */
[----:B------:R-:W-:Y:S05]  /*12c80*/  @!P0 BRA `(.L_x_8349) ;  /* 0xfffffee400cc8947 */ /* 0x000fea000383ffff */
[----:B------:R-:W-:Y:S05]  /*12c90*/  EXIT ;  /* 0x000000000000794d */ /* 0x000fea0003800000 */
.L_x_8292:
        /* <DEDUP_REMOVED lines=18> */
.L_x_8350:
        /* <DEDUP_REMOVED lines=43> */
.L_x_8354:
        /* <DEDUP_REMOVED lines=39> */
.L_x_8352:
        /* <DEDUP_REMOVED lines=12> */
.L_x_8355:
        /* <DEDUP_REMOVED lines=63> */
.L_x_8356:
        /* <DEDUP_REMOVED lines=61> */
.L_x_8357:
[----:B01----:R-:W-:-:S05]  /*13b60*/  LOP3.LUT R3, RZ, R2, RZ, 0x33, !PT ;  /* 0x00000002ff037212 */ /* 0x003fca00078e33ff */
[----:B------:R-:W-:-:S05]  /*13b70*/  IMAD.IADD R2, R4, 0x1, R3 ;  /* 0x0000000104027824 */ /* 0x000fca00078e0203 */
[----:B------:R1:W-:Y:S01]  /*13b80*/  STL [R1+0x4], R2 ;  /* 0x0000040201007387 */ /* 0x0003e20000100800 */
[----:B------:R-:W-:Y:S05]  /*13b90*/  BRA `(.L_x_8358) ;  /* 0x0000000000107947 */ /* 0x000fea0003800000 */
.L_x_8353:
[----:B------:R-:W-:Y:S01]  /*13ba0*/  IMAD.U32 R2, RZ, RZ, UR6 ;  /* 0x00000006ff027e24 */ /* 0x000fe2000f8e00ff */
[----:B------:R0:W-:Y:S04]  /*13bb0*/  STL [R1+0x4], RZ ;  /* 0x000004ff01007387 */ /* 0x0001e80000100800 */
[----:B------:R0:W-:Y:S04]  /*13bc0*/  STL [R1+0x8], RZ ;  /* 0x000008ff01007387 */ /* 0x0001e80000100800 */
[----:B------:R0:W-:Y:S02]  /*13bd0*/  STL [R1], R2 ;  /* 0x0000000201007387 */ /* 0x0001e40000100800 */
.L_x_8358:
        /* <DEDUP_REMOVED lines=10> */
.L_x_8351:
        /* <DEDUP_REMOVED lines=25> */
[----:B--2---:R-:W-:Y:S01]  /*13e10*/  ULEA UR4, UR5, UR4, 0x18 ;  /* 0x0000000405047291 */ /* 0x004fe2000f8ec03f */
        /* <DEDUP_REMOVED lines=12> */
.L_x_8485:
[----:B--2---:R-:W2:Y:S01]  /*13ee0*/  LDL R0, [R1+0xc] ;  /* 0x00000c0001007983 */ /* 0x004ea20000100800 */
[----:B------:R-:W2:Y:S01]  /*13ef0*/  LDC.64 R2, c[0x0][0xd88] ;  /* 0x00036200ff027b82 */ /* 0x000ea20000000a00 */
[----:B------:R-:W-:Y:S05]  /*13f00*/  YIELD ;  /* 0x0000000000007946 */ /* 0x000fea0003800000 */
[----:B------:R-:W-:Y:S01]  /*13f10*/  ULDC.64 UR4, c[0x0][0xb20] ;  /* 0x0002c80000047ab9 */ /* 0x000fe20000000a00 */
[----:B0---4-:R-:W-:Y:S01]  /*13f20*/  IMAD.MOV.U32 R6, RZ, RZ, RZ ;  /* 0x000000ffff067224 */ /* 0x011fe200078e00ff */
        /* <DEDUP_REMOVED lines=51> */
.L_x_8360:
        /* <DEDUP_REMOVED lines=18> */
.L_x_8361:
[----:B------:R-:W-:Y:S05]  /*14380*/  @!P0 BRA `(.L_x_8362) ;  /* 0x00000000000c8947 */ /* 0x000fea0003800000 */
[----:B------:R-:W3:Y:S04]  /*14390*/  LDG.E R6, desc[UR38][R4.64] ;  /* 0x0000002604067981 */ /* 0x000ee8000c1e1900 */
[----:B------:R-:W3:Y:S02]  /*143a0*/  LDG.E R4, desc[UR38][R4.64+0x4] ;  /* 0x0000042604047981 */ /* 0x000ee4000c1e1900 */
[----:B---3--:R-:W-:-:S07]  /*143b0*/  IMAD.IADD R6, R4, 0x1, -R6 ;  /* 0x0000000104067824 */ /* 0x008fce00078e0a06 */
.L_x_8362:
        /* <DEDUP_REMOVED lines=60> */
.L_x_8364:
[----:B------:R-:W-:Y:S05]  /*14780*/  BSYNC B0 ;  /* 0x0000000000007941 */ /* 0x000fea0003800000 */
.L_x_8363:
        /* <DEDUP_REMOVED lines=15> */
[----:B------:R-:W3:Y:S01]  /*14880*/  POPC R4, UR4 ;  /* 0x0000000400047d09 */ /* 0x000ee20008000000 */
[----:B-1----:R-:W-:-:S02]  /*14890*/  ISETP.EQ.U32.AND P0, PT, R0, R2, PT ;  /* 0x000000020000720c */ /* 0x002fc40003f02070 */
[----:B------:R-:W3:Y:S11]  /*148a0*/  LDC.64 R2, c[0x0][0xd60] ;  /* 0x00035800ff027b82 */ /* 0x000ef60000000a00 */
[----:B---3--:R-:W3:Y:S04]  /*148b0*/  @P0 ATOMG.E.ADD.STRONG.GPU PT, R2, desc[UR38][R2.64], R4 ;  /* 0x00000004020209a8 */ /* 0x008ee800081ee1e6 */
[----:B---3--:R1:W3:Y:S02]  /*148c0*/  SHFL.IDX PT, R2, R2, R0, 0x1f ;  /* 0x00001f0002027589 */ /* 0x0082e400000e0000 */
[----:B-1----:R-:W1:Y:S02]  /*148d0*/  S2R R0, SR_LTMASK ;  /* 0x0000000000007919 */ /* 0x002e640000003900 */
[----:B-1----:R-:W-:-:S06]  /*148e0*/  LOP3.LUT R0, R0, UR4, RZ, 0xc0, !PT ;  /* 0x0000000400007c12 */ /* 0x002fcc000f8ec0ff */
[----:B------:R-:W3:Y:S02]  /*148f0*/  POPC R0, R0 ;  /* 0x0000000000007309 */ /* 0x000ee40000000000 */
[----:B---3--:R-:W-:-:S05]  /*14900*/  IADD3 R0, R2, UR37, R0 ;  /* 0x0000002502007c10 */ /* 0x008fca000fffe000 */
[----:B------:R1:W-:Y:S01]  /*14910*/  STL [R1], R0 ;  /* 0x0000000001007387 */ /* 0x0003e20000100800 */
[----:B------:R-:W-:Y:S05]  /*14920*/  BRA `(.L_x_8367) ;  /* 0x0000005800847947 */ /* 0x000fea0003800000 */
.L_x_8366:
        /* <DEDUP_REMOVED lines=20> */
.L_x_8369:
[----:B------:R-:W-:Y:S05]  /*14a70*/  BSYNC B6 ;  /* 0x0000000000067941 */ /* 0x000fea0003800000 */
.L_x_8368:
        /* <DEDUP_REMOVED lines=20> */
.L_x_8372:
        /* <DEDUP_REMOVED lines=16> */
.L_x_8371:
[----:B------:R-:W-:Y:S05]  /*14cc0*/  BSYNC B6 ;  /* 0x0000000000067941 */ /* 0x000fea0003800000 */
.L_x_8370:
        /* <DEDUP_REMOVED lines=24> */
.L_x_8502:
        /* <DEDUP_REMOVED lines=9> */
.L_x_8505:
        /* <DEDUP_REMOVED lines=24> */
.L_x_8376:
[----:B------:R-:W3:Y:S04]  /*15060*/  LDL R0, [R1+0x10] ;  /* 0x0000100001007983 */ /* 0x000ee80000100800 */
[----:B-1----:R-:W4:Y:S01]  /*15070*/  LDL R2, [R1+0x18] ;  /* 0x0000180001027983 */ /* 0x002f220000100800 */
[----:B---3--:R-:W-:Y:S01]  /*15080*/  IMAD R0, R0, 0x8, R18 ;  /* 0x0000000800007824 */ /* 0x008fe200078e0212 */
[----:B----4-:R-:W-:-:S04]  /*15090*/  SHF.L.U32 R2, R2, 0x1f, RZ ;  /* 0x0000001f02027819 */ /* 0x010fc800000006ff */
[----:B------:R-:W1:Y:S02]  /*150a0*/  SYNCS.PHASECHK.TRANS64.TRYWAIT P0, [R0+URZ+0x38840], R2 ;  /* 0x03884002000075a7 */ /* 0x000e64000800017f */
[----:B-1----:R-:W-:Y:S05]  /*150b0*/  @!P0 BRA `(.L_x_8377) ;  /* 0x0000006c00048947 */ /* 0x002fea0003800000 */
.L_x_8506:
        /* <DEDUP_REMOVED lines=11> */
.L_x_8378:
        /* <DEDUP_REMOVED lines=23> */
.L_x_8374:
[----:B0-----:R-:W3:Y:S04]  /*152e0*/  LDL.LU R4, [R1+0x28] ;  /* 0x0000280001047983 */ /* 0x001ee80000300800 */
[----:B------:R-:W4:Y:S04]  /*152f0*/  LDL.LU R3, [R1+0x48] ;  /* 0x0000480001037983 */ /* 0x000f280000300800 */
[----:B------:R-:W5:Y:S01]  /*15300*/  LDL R2, [R1+0x2c] ;  /* 0x00002c0001027983 */ /* 0x000f620000100800 */
        /* <DEDUP_REMOVED lines=8> */
[----:B---3--:R-:W-:Y:S02]  /*15390*/  SEL R4, R4, RZ, !P0 ;  /* 0x000000ff04047207 */ /* 0x008fe40004000000 */
[----:B----4-:R-:W-:-:S03]  /*153a0*/  SEL R3, R3, RZ, !P0 ;  /* 0x000000ff03037207 */ /* 0x010fc60004000000 */
[----:B------:R0:W-:Y:S01]  /*153b0*/  STL [R1+0x38], R4 ;  /* 0x0000380401007387 */ /* 0x0001e20000100800 */
[----:B-----5:R-:W-:-:S05]  /*153c0*/  SHF.R.S32.HI R0, RZ, 0x1f, R2 ;  /* 0x0000001fff007819 */ /* 0x020fca0000011402 */
[----:B------:R0:W-:Y:S04]  /*153d0*/  STL [R1+0x50], R0 ;  /* 0x0000500001007387 */ /* 0x0001e80000100800 */
[----:B------:R0:W-:Y:S01]  /*153e0*/  STL [R1+0x58], R3 ;  /* 0x0000580301007387 */ /* 0x0001e20000100800 */
        /* <DEDUP_REMOVED lines=17> */
.L_x_8380:
[----:B------:R-:W-:Y:S05]  /*15500*/  BSYNC B6 ;  /* 0x0000000000067941 */ /* 0x000fea0003800000 */
.L_x_8379:
[----:B--2---:R-:W2:Y:S01]  /*15510*/  LDL R10, [R1+0x4] ;  /* 0x00000400010a7983 */ /* 0x004ea20000100800 */
[----:B------:R-:W1:Y:S01]  /*15520*/  LDC R7, c[0x0][0x448] ;  /* 0x00011200ff077b82 */ /* 0x000e620000000800 */
[----:B------:R-:W-:Y:S01]  /*15530*/  ULDC.64 UR4, c[0x0][0x298] ;  /* 0x0000a60000047ab9 */ /* 0x000fe20000000a00 */
[----:B------:R-:W-:Y:S01]  /*15540*/  ULDC.64 UR6, c[0x0][0x280] ;  /* 0x0000a00000067ab9 */ /* 0x000fe20000000a00 */
[----:B0-----:R-:W3:Y:S04]  /*15550*/  LDL R4, [R1+0x50] ;  /* 0x0000500001047983 */ /* 0x001ee80000100800 */
        /* <DEDUP_REMOVED lines=93> */
.L_x_8515:
        /* <DEDUP_REMOVED lines=12> */
.L_x_8382:
        /* <DEDUP_REMOVED lines=37> */
.L_x_8384:
[----:B------:R-:W-:Y:S05]  /*15e40*/  BSYNC B6 ;  /* 0x0000000000067941 */ /* 0x000fea0003800000 */
.L_x_8383:
        /* <DEDUP_REMOVED lines=183> */
.L_x_8525:
        /* <DEDUP_REMOVED lines=30> */
.L_x_8387:
[----:B------:R-:W-:Y:S05]  /*16ba0*/  BSYNC B0 ;  /* 0x0000000000007941 */ /* 0x000fea0003800000 */
.L_x_8386:
[----:B------:R-:W-:Y:S01]  /*16bb0*/  NOP ;  /* 0x0000000000007918 */ /* 0x000fe20000000000 */
[----:B------:R-:W-:-:S13]  /*16bc0*/  PLOP3.LUT P0, PT, PT, PT, PT, 0x80, 0x0 ;  /* 0x000000000000781c */ /* 0x000fda0003f0f070 */
.L_x_8388:
        /* <DEDUP_REMOVED lines=18> */
.L_x_8526:
[----:B------:R-:W-:Y:S05]  /*16cf0*/  BSYNC B0 ;  /* 0x0000000000007941 */ /* 0x000fea0003800000 */
.L_x_8389:
        /* <DEDUP_REMOVED lines=13> */
.L_x_8527:
[----:B------:R-:W-:Y:S05]  /*16dd0*/  BSYNC B1 ;  /* 0x0000000000017941 */ /* 0x000fea0003800000 */
.L_x_8393:
        /* <DEDUP_REMOVED lines=9> */
.L_x_8396:
[----:B------:R-:W-:Y:S05]  /*16e70*/  BSYNC B1 ;  /* 0x0000000000017941 */ /* 0x000fea0003800000 */
.L_x_8395:
        /* <DEDUP_REMOVED lines=13> */
.L_x_8397:
        /* <DEDUP_REMOVED lines=15> */
.L_x_8398:
        /* <DEDUP_REMOVED lines=15> */
.L_x_8399:
        /* <DEDUP_REMOVED lines=15> */
.L_x_8400:
        /* <DEDUP_REMOVED lines=15> */
.L_x_8401:
        /* <DEDUP_REMOVED lines=15> */
.L_x_8402:
        /* <DEDUP_REMOVED lines=15> */
.L_x_8403:
        /* <DEDUP_REMOVED lines=15> */
.L_x_8404:
        /* <DEDUP_REMOVED lines=10> */
.L_x_8392:
[----:B------:R-:W-:Y:S05]  /*17680*/  BSYNC B0 ;  /* 0x0000000000007941 */ /* 0x000fea0003800000 */
.L_x_8391:
        /* <DEDUP_REMOVED lines=55> */
.L_x_8411:
        /* <DEDUP_REMOVED lines=8> */
.L_x_8528:
[----:B------:R-:W-:Y:S05]  /*17a80*/  BSYNC B3 ;  /* 0x0000000000037941 */ /* 0x000fea0003800000 */
.L_x_8412:
        /* <DEDUP_REMOVED lines=9> */
.L_x_8415:
[----:B------:R-:W-:Y:S05]  /*17b20*/  BSYNC B3 ;  /* 0x0000000000037941 */ /* 0x000fea0003800000 */
.L_x_8414:
        /* <DEDUP_REMOVED lines=13> */
.L_x_8416:
        /* <DEDUP_REMOVED lines=13> */
.L_x_8529:
[----:B------:R-:W-:Y:S05]  /*17cd0*/  BSYNC B3 ;  /* 0x0000000000037941 */ /* 0x000fea0003800000 */
.L_x_8417:
        /* <DEDUP_REMOVED lines=11> */
.L_x_8420:
[----:B------:R-:W-:Y:S05]  /*17d90*/  BSYNC B3 ;  /* 0x0000000000037941 */ /* 0x000fea0003800000 */
.L_x_8419:
        /* <DEDUP_REMOVED lines=10> */
.L_x_8421:
        /* <DEDUP_REMOVED lines=15> */
.L_x_8422:
        /* <DEDUP_REMOVED lines=15> */
.L_x_8423:
        /* <DEDUP_REMOVED lines=15> */
.L_x_8424:
        /* <DEDUP_REMOVED lines=15> */
.L_x_8425:
        /* <DEDUP_REMOVED lines=15> */
.L_x_8426:
        /* <DEDUP_REMOVED lines=15> */
.L_x_8427:
        /* <DEDUP_REMOVED lines=15> */
.L_x_8428:
        /* <DEDUP_REMOVED lines=10> */
.L_x_8410:
[----:B------:R-:W-:Y:S05]  /*18570*/  BSYNC B1 ;  /* 0x0000000000017941 */ /* 0x000fea0003800000 */
.L_x_8409:
[----:B------:R-:W2:Y:S02]  /*18580*/  LDL.LU R5, [R1+0x40] ;  /* 0x0000400001057983 */ /* 0x000ea40000300800 */
[----:B--2---:R-:W-:-:S07]  /*18590*/  VIADD R0, R5, 0xfffffffd ;  /* 0xfffffffd05007836 */ /* 0x004fce0000000000 */
.L_x_8408:
[----:B------:R-:W-:Y:S05]  /*185a0*/  BSYNC B2 ;  /* 0x0000000000027941 */ /* 0x000fea0003800000 */
.L_x_8407:
[----:B------:R-:W-:Y:S01]  /*185b0*/  VIADD R8, R8, 0xfffffffe ;  /* 0xfffffffe08087836 */ /* 0x000fe20000000000 */
[----:B------:R-:W-:-:S04]  /*185c0*/  LOP3.LUT R4, RZ, R4, RZ, 0x33, !PT ;  /* 0x00000004ff047212 */ /* 0x000fc800078e33ff */
[----:B------:R-:W-:-:S13]  /*185d0*/  ISETP.NE.AND P0, PT, R8, R4, PT ;  /* 0x000000040800720c */ /* 0x000fda0003f05270 */
[----:B------:R-:W-:Y:S05]  /*185e0*/  @!P0 BRA `(.L_x_8406) ;  /* 0x0000001800e08947 */ /* 0x000fea0003800000 */
.L_x_8469:
        /* <DEDUP_REMOVED lines=35> */
.L_x_8431:
        /* <DEDUP_REMOVED lines=8> */
.L_x_8530:
[----:B------:R-:W-:Y:S05]  /*188a0*/  BSYNC B2 ;  /* 0x0000000000027941 */ /* 0x000fea0003800000 */
.L_x_8432:
        /* <DEDUP_REMOVED lines=9> */
.L_x_8435:
[----:B------:R-:W-:Y:S05]  /*18940*/  BSYNC B2 ;  /* 0x0000000000027941 */ /* 0x000fea0003800000 */
.L_x_8434:
        /* <DEDUP_REMOVED lines=12> */
.L_x_8436:
        /* <DEDUP_REMOVED lines=13> */
.L_x_8531:
[----:B------:R-:W-:Y:S05]  /*18ae0*/  BSYNC B2 ;  /* 0x0000000000027941 */ /* 0x000fea0003800000 */
.L_x_8437:
        /* <DEDUP_REMOVED lines=11> */
.L_x_8440:
[----:B------:R-:W-:Y:S05]  /*18ba0*/  BSYNC B2 ;  /* 0x0000000000027941 */ /* 0x000fea0003800000 */
.L_x_8439:
        /* <DEDUP_REMOVED lines=9> */
.L_x_8441:
        /* <DEDUP_REMOVED lines=15> */
.L_x_8442:
        /* <DEDUP_REMOVED lines=15> */
.L_x_8443:
        /* <DEDUP_REMOVED lines=15> */
.L_x_8444:
        /* <DEDUP_REMOVED lines=15> */
.L_x_8445:
        /* <DEDUP_REMOVED lines=15> */
.L_x_8446:
        /* <DEDUP_REMOVED lines=15> */
.L_x_8447:
        /* <DEDUP_REMOVED lines=15> */
.L_x_8448:
        /* <DEDUP_REMOVED lines=10> */
.L_x_8430:
[----:B------:R-:W-:Y:S05]  /*19370*/  BSYNC B1 ;  /* 0x0000000000017941 */ /* 0x000fea0003800000 */
.L_x_8429:
        /* <DEDUP_REMOVED lines=35> */
.L_x_8451:
        /* <DEDUP_REMOVED lines=8> */
.L_x_8532:
[----:B------:R-:W-:Y:S05]  /*19630*/  BSYNC B2 ;  /* 0x0000000000027941 */ /* 0x000fea0003800000 */
.L_x_8452:
        /* <DEDUP_REMOVED lines=9> */
.L_x_8455:
[----:B------:R-:W-:Y:S05]  /*196d0*/  BSYNC B2 ;  /* 0x0000000000027941 */ /* 0x000fea0003800000 */
.L_x_8454:
        /* <DEDUP_REMOVED lines=13> */
.L_x_8456:
        /* <DEDUP_REMOVED lines=13> */
.L_x_8533:
[----:B------:R-:W-:Y:S05]  /*19880*/  BSYNC B2 ;  /* 0x0000000000027941 */ /* 0x000fea0003800000 */
.L_x_8457:
        /* <DEDUP_REMOVED lines=11> */
.L_x_8460:
[----:B------:R-:W-:Y:S05]  /*19940*/  BSYNC B2 ;  /* 0x0000000000027941 */ /* 0x000fea0003800000 */
.L_x_8459:
        /* <DEDUP_REMOVED lines=10> */
.L_x_8461:
        /* <DEDUP_REMOVED lines=15> */
.L_x_8462:
        /* <DEDUP_REMOVED lines=15> */
.L_x_8463:
        /* <DEDUP_REMOVED lines=15> */
.L_x_8464:
        /* <DEDUP_REMOVED lines=15> */
.L_x_8465:
        /* <DEDUP_REMOVED lines=15> */
.L_x_8466:
        /* <DEDUP_REMOVED lines=15> */
.L_x_8467:
        /* <DEDUP_REMOVED lines=15> */
.L_x_8468:
        /* <DEDUP_REMOVED lines=10> */
.L_x_8450:
[----:B------:R-:W-:Y:S05]  /*1a120*/  BSYNC B1 ;  /* 0x0000000000017941 */ /* 0x000fea0003800000 */
.L_x_8449:
[----:B------:R-:W2:Y:S01]  /*1a130*/  LDL R2, [R1+0x24] ;  /* 0x0000240001027983 */ /* 0x000ea20000100800 */
[----:B------:R-:W-:Y:S01]  /*1a140*/  VIADD R0, R0, 0xfffffffe ;  /* 0xfffffffe00007836 */ /* 0x000fe20000000000 */
[----:B--2---:R-:W-:-:S13]  /*1a150*/  ISETP.GT.AND P0, PT, R6, R2, PT ;  /* 0x000000020600720c */ /* 0x004fda0003f04270 */
[----:B------:R-:W-:Y:S05]  /*1a160*/  @P0 BRA `(.L_x_8469) ;  /* 0xffffffe400200947 */ /* 0x000fea000383ffff */
.L_x_8406:
[----:B------:R-:W-:Y:S05]  /*1a170*/  BSYNC B0 ;  /* 0x0000000000007941 */ /* 0x000fea0003800000 */
.L_x_8405:
        /* <DEDUP_REMOVED lines=25> */
.L_x_8471:
[----:B------:R-:W-:Y:S05]  /*1a310*/  BSYNC B0 ;  /* 0x0000000000007941 */ /* 0x000fea0003800000 */
.L_x_8470:
[----:B------:R-:W-:-:S05]  /*1a320*/  SEL R0, R0, RZ, P0 ;  /* 0x000000ff00007207 */ /* 0x000fca0000000000 */
[----:B------:R3:W-:Y:S02]  /*1a330*/  STL [R1+0x10], R0 ;  /* 0x0000100001007387 */ /* 0x0007e40000100800 */
.L_x_8367:
[----:B------:R-:W-:Y:S05]  /*1a340*/  BSYNC B7 ;  /* 0x0000000000077941 */ /* 0x000fea0003800000 */
.L_x_8365:
        /* <DEDUP_REMOVED lines=8> */
[----:B0-----:R-:W0:Y:S04]  /*1a3d0*/  LDS.128 R4, [R18+0x388d0] ;  /* 0x0388d00012047984 */ /* 0x001e280000000c00 */
[----:B0-----:R0:W-:Y:S04]  /*1a3e0*/  STL.64 [R1], R4 ;  /* 0x0000000401007387 */ /* 0x0011e80000100a00 */
[----:B------:R0:W-:Y:S01]  /*1a3f0*/  STL.64 [R1+0x8], R6 ;  /* 0x0000080601007387 */ /* 0x0001e20000100a00 */
[----:B------:R-:W-:Y:S06]  /*1a400*/  BAR.ARV 0x4, 0x180 ;  /* 0x0106000000007b1d */ /* 0x000fec0000002000 */
[----:B------:R-:W-:Y:S05]  /*1a410*/  BRA `(.L_x_8473) ;  /* 0x0000001000307947 */ /* 0x000fea0003800000 */
.L_x_8472:
[----:B------:R-:W4:Y:S01]  /*1a420*/  S2R R16, SR_TID.X ;  /* 0x0000000000107919 */ /* 0x000f220000002100 */
[----:B------:R-:W-:Y:S01]  /*1a430*/  UMOV UR4, 0xffffffff ;  /* 0xffffffff00047882 */ /* 0x000fe20000000000 */
[----:B----4-:R-:W-:-:S04]  /*1a440*/  LOP3.LUT R16, R16, 0x1f, RZ, 0xc0, !PT ;  /* 0x0000001f10107812 */ /* 0x010fc800078ec0ff */
[----:B------:R-:W-:Y:S01]  /*1a450*/  ISETP.NE.AND P0, PT, R16, 0x1f, PT ;  /* 0x0000001f1000780c */ /* 0x000fe20003f05270 */
[----:B------:R-:W-:-:S12]  /*1a460*/  BRA.DIV UR4, `(.L_x_8474) ;  /* 0x0000002a04f87947 */ /* 0x000fd8000b800000 */
[----:B-1----:R-:W0:Y:S01]  /*1a470*/  LDL.LU R3, [R1] ;  /* 0x0000000001037983 */ /* 0x002e220000300800 */
[----:B------:R-:W-:-:S03]  /*1a480*/  ULDC UR4, c[0x0][0xd3c] ;  /* 0x00034f0000047ab9 */ /* 0x000fc60000000800 */
[----:B------:R-:W3:Y:S01]  /*1a490*/  LDL R4, [R1+0xc] ;  /* 0x00000c0001047983 */ /* 0x000ee20000100800 */
[----:B0-----:R-:W-:Y:S02]  /*1a4a0*/  IMAD.MOV.U32 R8, RZ, RZ, R3 ;  /* 0x000000ffff087224 */ /* 0x001fe400078e0003 */
[----:B---3--:R-:W-:-:S05]  /*1a4b0*/  IMAD.IADD R0, R4, 0x1, R16 ;  /* 0x0000000104007824 */ /* 0x008fca00078e0210 */
        /* <DEDUP_REMOVED lines=35> */
.L_x_8543:
[----:B------:R-:W-:Y:S02]  /*1a6f0*/  ULDC UR4, c[0x0][0xd38] ;  /* 0x00034e0000047ab9 */ /* 0x000fe40000000800 */
[----:B------:R-:W-:-:S04]  /*1a700*/  IMAD.U32 R8, RZ, RZ, UR4 ;  /* 0x00000004ff087e24 */ /* 0x000fc8000f8e00ff */
[----:B-1----:R-:W-:-:S04]  /*1a710*/  IMAD R10, R10, R8, RZ ;  /* 0x000000080a0a7224 */ /* 0x002fc800078e02ff */
[----:B------:R-:W-:-:S05]  /*1a720*/  IMAD.IADD R4, R9, 0x1, R10 ;  /* 0x0000000109047824 */ /* 0x000fca00078e020a */
[----:B------:R-:W-:-:S13]  /*1a730*/  ISETP.GT.AND P6, PT, R4, R0, PT ;  /* 0x000000000400720c */ /* 0x000fda0003fc4270 */
[----:B------:R-:W-:Y:S05]  /*1a740*/  @P6 BRA `(.L_x_8475) ;  /* 0x0000000000ac6947 */ /* 0x000fea0003800000 */
.L_x_8478:
        /* <DEDUP_REMOVED lines=37> */
.L_x_8551:
[----:B------:R-:W-:Y:S02]  /*1a9a0*/  ULDC UR4, c[0x0][0xd38] ;  /* 0x00034e0000047ab9 */ /* 0x000fe40000000800 */
[----:B------:R-:W-:-:S04]  /*1a9b0*/  IMAD.U32 R8, RZ, RZ, UR4 ;  /* 0x00000004ff087e24 */ /* 0x000fc8000f8e00ff */
[----:B-1----:R-:W-:-:S04]  /*1a9c0*/  IMAD R10, R10, R8, RZ ;  /* 0x000000080a0a7224 */ /* 0x002fc800078e02ff */
[----:B------:R-:W-:-:S05]  /*1a9d0*/  IMAD.IADD R4, R10, 0x1, R4 ;  /* 0x000000010a047824 */ /* 0x000fca00078e0204 */
[----:B------:R-:W-:-:S13]  /*1a9e0*/  ISETP.GT.AND P6, PT, R4, R0, PT ;  /* 0x000000000400720c */ /* 0x000fda0003fc4270 */
[----:B------:R-:W-:Y:S05]  /*1a9f0*/  @!P6 BRA `(.L_x_8478) ;  /* 0xfffffffc0054e947 */ /* 0x000fea000383ffff */
.L_x_8475:
        /* <DEDUP_REMOVED lines=12> */
.L_x_8556:
[----:B------:R-:W-:-:S13]  /*1aac0*/  ISETP.NE.AND P0, PT, R3, RZ, PT ;  /* 0x000000ff0300720c */ /* 0x000fda0003f05270 */
[----:B------:R-:W-:Y:S05]  /*1aad0*/  @!P0 BRA `(.L_x_8480) ;  /* 0x0000000000148947 */ /* 0x000fea0003800000 */
[----:B------:R-:W-:Y:S01]  /*1aae0*/  UMOV UR4, 0xffffffff ;  /* 0xffffffff00047882 */ /* 0x000fe20000000000 */
[----:B---3--:R-:W-:Y:S02]  /*1aaf0*/  VIADD R9, R9, 0xffffffff ;  /* 0xffffffff09097836 */ /* 0x008fe40000000000 */
[----:B------:R-:W-:Y:S05]  /*1ab00*/  BRA.DIV UR4, `(.L_x_8481) ;  /* 0x0000002e04ec7947 */ /* 0x000fea000b800000 */
[----:B0-----:R0:W1:Y:S02]  /*1ab10*/  SHFL.IDX PT, R2, R2, R9, 0x1f ;  /* 0x00001f0902027589 */ /* 0x00106400000e0000 */
.L_x_8559:
[----:B-1----:R-:W-:-:S07]  /*1ab20*/  IMAD.MOV.U32 R6, RZ, RZ, R2 ;  /* 0x000000ffff067224 */ /* 0x002fce00078e0002 */
.L_x_8480:
        /* <DEDUP_REMOVED lines=62> */
.L_x_8482:
[----:B---3--:R-:W2:Y:S01]  /*1af10*/  LDL R5, [R1+0xc] ;  /* 0x00000c0001057983 */ /* 0x008ea20000100800 */
        /* <DEDUP_REMOVED lines=62> */
.L_x_8483:
[----:B------:R-:W-:-:S05]  /*1b300*/  LOP3.LUT R0, RZ, R0, RZ, 0x33, !PT ;  /* 0x00000000ff007212 */ /* 0x000fca00078e33ff */
[----:B------:R-:W-:-:S05]  /*1b310*/  IMAD.IADD R0, R4, 0x1, R0 ;  /* 0x0000000104007824 */ /* 0x000fca00078e0200 */
[----:B------:R2:W-:Y:S01]  /*1b320*/  STL [R1+0x4], R0 ;  /* 0x0000040001007387 */ /* 0x0005e20000100800 */
[----:B------:R-:W-:Y:S05]  /*1b330*/  BRA `(.L_x_8484) ;  /* 0x0000000000287947 */ /* 0x000fea0003800000 */
.L_x_8476:
        /* <DEDUP_REMOVED lines=10> */
.L_x_8484:
        /* <DEDUP_REMOVED lines=16> */
.L_x_8473:
[----:B-1-3--:R-:W3:Y:S01]  /*1b4e0*/  LDL R0, [R1+0xc] ;  /* 0x00000c0001007983 */ /* 0x00aee20000100800 */
[----:B------:R-:W-:Y:S02]  /*1b4f0*/  ULDC UR4, c[0x0][0xd3c] ;  /* 0x00034f0000047ab9 */ /* 0x000fe40000000800 */
[----:B---3--:R-:W-:-:S13]  /*1b500*/  ISETP.GE.AND P0, PT, R0, UR4, PT ;  /* 0x0000000400007c0c */ /* 0x008fda000bf06270 */
[----:B------:R-:W-:Y:S05]  /*1b510*/  @!P0 BRA `(.L_x_8485) ;  /* 0xffffff8800708947 */ /* 0x000fea000383ffff */
[----:B------:R-:W-:Y:S05]  /*1b520*/  BSYNC B8 ;  /* 0x0000000000087941 */ /* 0x000fea0003800000 */
.L_x_8359:
[----:B---3--:R-:W3:Y:S01]  /*1b530*/  LDL.LU R0, [R1+0x64] ;  /* 0x0000640001007983 */ /* 0x008ee20000300800 */
[----:B------:R-:W-:Y:S01]  /*1b540*/  BSSY B0, `(.L_x_8486) ;  /* 0x000000b000007945 */ /* 0x000fe20003800000 */
[----:B0---4-:R-:W0:Y:S01]  /*1b550*/  S2R R5, SR_CgaCtaId ;  /* 0x0000000000057919 */ /* 0x011e220000008800 */
        /* <DEDUP_REMOVED lines=9> */
.L_x_8560:
[----:B------:R-:W-:Y:S05]  /*1b5f0*/  BSYNC B0 ;  /* 0x0000000000007941 */ /* 0x000fea0003800000 */
.L_x_8486:
[----:B------:R-:W-:-:S03]  /*1b600*/  UMOV UR4, 0xffffffff ;  /* 0xffffffff00047882 */ /* 0x000fc60000000000 */
[----:B------:R-:W-:Y:S05]  /*1b610*/  BRA.DIV UR4, `(.L_x_8488) ;  /* 0x0000002604687947 */ /* 0x000fea000b800000 */
[----:B------:R-:W1:Y:S02]  /*1b620*/  S2R R2, SR_TID.X ;  /* 0x0000000000027919 */ /* 0x000e640000002100 */
[----:B-1----:R-:W-:-:S04]  /*1b630*/  SHF.R.U32.HI R2, RZ, 0x5, R2 ;  /* 0x00000005ff027819 */ /* 0x002fc80000011602 */
[----:B------:R-:W-:-:S05]  /*1b640*/  LOP3.LUT R2, R2, 0x3, RZ, 0xc0, !PT ;  /* 0x0000000302027812 */ /* 0x000fca00078ec0ff */
[----:B------:R1:W2:Y:S02]  /*1b650*/  SHFL.IDX PT, R14, R2, RZ, 0x1f ;  /* 0x00001fff020e7589 */ /* 0x0002a400000e0000 */
.L_x_8563:
[----:B--2---:R-:W-:Y:S01]  /*1b660*/  ISETP.NE.AND P0, PT, R14, RZ, PT ;  /* 0x000000ff0e00720c */ /* 0x004fe20003f05270 */
[----:B------:R-:W-:-:S12]  /*1b670*/  BSSY B0, `(.L_x_8489) ;  /* 0x0000027000007945 */ /* 0x000fd80003800000 */
[----:B------:R-:W-:Y:S05]  /*1b680*/  @P0 BRA `(.L_x_8490) ;  /* 0x0000000000940947 */ /* 0x000fea0003800000 */
[----:B------:R-:W-:-:S03]  /*1b690*/  UMOV UR4, 0xffffffff ;  /* 0xffffffff00047882 */ /* 0x000fc60000000000 */
[----:B------:R-:W-:Y:S05]  /*1b6a0*/  BRA.DIV UR4, `(.L_x_8491) ;  /* 0x0000002604787947 */ /* 0x000fea000b800000 */
[----:B------:R-:W-:-:S13]  /*1b6b0*/  ELECT P6, URZ, PT ;  /* 0x00000000003f782f */ /* 0x000fda00038c0000 */
.L_x_8566:
[----:B------:R-:W-:Y:S05]  /*1b6c0*/  @!P6 BRA `(.L_x_8490) ;  /* 0x000000000084e947 */ /* 0x000fea0003800000 */
[----:B------:R-:W-:-:S06]  /*1b6d0*/  ULOP3.LUT UR4, UR36, 0x2, URZ, 0xfc, !UPT ;  /* 0x0000000224047892 */ /* 0x000fcc000f8efc3f */
[----:B-1----:R-:W-:-:S05]  /*1b6e0*/  IMAD.U32 R2, RZ, RZ, UR4 ;  /* 0x00000004ff027e24 */ /* 0x002fca000f8e00ff */
[----:B------:R-:W-:-:S13]  /*1b6f0*/  ISETP.NE.AND P2, PT, R2, 0x3, PT ;  /* 0x000000030200780c */ /* 0x000fda0003f45270 */
[----:B------:R-:W-:Y:S05]  /*1b700*/  @!P2 BRA `(.L_x_8492) ;  /* 0x000000000004a947 */ /* 0x000fea0003800000 */
[----:B------:R-:W-:Y:S01]  /*1b710*/  BPT.TRAP 0x1 ;  /* 0x000000040000795c */ /* 0x000fe20000300000 */
.L_x_8492:
        /* <DEDUP_REMOVED lines=14> */
.L_x_8567:
[----:B------:R-:W1:Y:S02]  /*1b800*/  SYNCS.PHASECHK.TRANS64.TRYWAIT P0, [R7+URZ], R2 ;  /* 0x00000002070075a7 */ /* 0x000e64000800017f */
[----:B-1----:R-:W-:Y:S05]  /*1b810*/  @!P0 BRA `(.L_x_8494) ;  /* 0x0000002400508947 */ /* 0x002fea0003800000 */
.L_x_8568:
[----:B------:R-:W-:Y:S05]  /*1b820*/  @!P2 BRA `(.L_x_8495) ;  /* 0x000000000004a947 */ /* 0x000fea0003800000 */
[----:B------:R-:W-:Y:S01]  /*1b830*/  BPT.TRAP 0x1 ;  /* 0x000000040000795c */ /* 0x000fe20000300000 */
.L_x_8495:
[----:B------:R-:W2:Y:S01]  /*1b840*/  LDL.LU R4, [R1+0x10] ;  /* 0x0000100001047983 */ /* 0x000ea20000300800 */
[----:B------:R-:W-:-:S04]  /*1b850*/  VIADD R0, R0, 0x38860 ;  /* 0x0003886000007836 */ /* 0x000fc80000000000 */
[----:B--2---:R-:W-:-:S04]  /*1b860*/  IMAD R4, R4, 0x8, R0 ;  /* 0x0000000804047824 */ /* 0x004fc800078e0200 */
[----:B------:R-:W2:Y:S02]  /*1b870*/  SYNCS.PHASECHK.TRANS64.TRYWAIT P0, [R4+URZ], R5 ;  /* 0x00000005040075a7 */ /* 0x000ea4000800017f */
[----:B--2---:R-:W-:Y:S05]  /*1b880*/  @!P0 BRA `(.L_x_8496) ;  /* 0x0000002400488947 */ /* 0x004fea0003800000 */
.L_x_8569:
[----:B------:R-:W-:-:S07]  /*1b890*/  IMAD R3, R3, 0x8, R0 ;  /* 0x0000000803037824 */ /* 0x000fce00078e0200 */
.L_x_8497:
[----:B---3--:R3:W4:Y:S02]  /*1b8a0*/  SYNCS.PHASECHK.TRANS64.TRYWAIT P0, [R3+URZ], R2 ;  /* 0x00000002030075a7 */ /* 0x008724000800017f */
[----:B----4-:R-:W-:Y:S05]  /*1b8b0*/  @!P0 NANOSLEEP.SYNCS 0x989680 ;  /* 0x009896800000895d */ /* 0x010fea0003900000 */
[----:B------:R-:W4:Y:S02]  /*1b8c0*/  @!P0 SYNCS.PHASECHK.TRANS64 P0, [R3+URZ], R2 ;  /* 0x00000002030085a7 */ /* 0x000f24000800007f */
[----:B----4-:R-:W-:Y:S05]  /*1b8d0*/  @!P0 BRA `(.L_x_8497) ;  /* 0xfffffffc00f08947 */ /* 0x010fea000383ffff */
.L_x_8490:
[----:B------:R-:W-:Y:S05]  /*1b8e0*/  BSYNC B0 ;  /* 0x0000000000007941 */ /* 0x000fea0003800000 */
.L_x_8489:
[----:B------:R-:W-:Y:S05]  /*1b8f0*/  EXIT ;  /* 0x000000000000794d */ /* 0x000fea0003800000 */
.L_x_8304:
[----:B0-----:R0:W1:Y:S02]  /*1b900*/  SYNCS.PHASECHK.TRANS64.TRYWAIT P1, [R16+URZ+0x38800], R5 ;  /* 0x03880005100075a7 */ /* 0x001064000802017f */
[----:B-1----:R-:W-:Y:S05]  /*1b910*/  @!P1 NANOSLEEP.SYNCS 0x989680 ;  /* 0x009896800000995d */ /* 0x002fea0003900000 */
[----:B------:R-:W1:Y:S02]  /*1b920*/  @!P1 SYNCS.PHASECHK.TRANS64 P1, [R16+URZ+0x38800], R5 ;  /* 0x03880005100095a7 */ /* 0x000e64000802007f */
[----:B-1----:R-:W-:Y:S05]  /*1b930*/  @!P1 BRA `(.L_x_8304) ;  /* 0xfffffffc00f09947 */ /* 0x002fea000383ffff */
[----:B------:R-:W-:Y:S05]  /*1b940*/  BRA `(.L_x_8498) ;  /* 0xfffffe8800247947 */ /* 0x000fea000383ffff */
.L_x_8308:
[----:B--2---:R2:W3:Y:S02]  /*1b950*/  SYNCS.PHASECHK.TRANS64.TRYWAIT P1, [R9+URZ+0x38830], R6 ;  /* 0x03883006090075a7 */ /* 0x0044e4000802017f */
[----:B---3--:R-:W-:Y:S05]  /*1b960*/  @!P1 NANOSLEEP.SYNCS 0x989680 ;  /* 0x009896800000995d */ /* 0x008fea0003900000 */
[----:B------:R-:W3:Y:S02]  /*1b970*/  @!P1 SYNCS.PHASECHK.TRANS64 P1, [R9+URZ+0x38830], R6 ;  /* 0x03883006090095a7 */ /* 0x000ee4000802007f */
[----:B---3--:R-:W-:Y:S05]  /*1b980*/  @!P1 BRA `(.L_x_8308) ;  /* 0xfffffffc00f09947 */ /* 0x008fea000383ffff */
[----:B------:R-:W-:Y:S05]  /*1b990*/  BRA `(.L_x_8307) ;  /* 0xfffffe8800487947 */ /* 0x000fea000383ffff */
.L_x_8309:
[----:B---3--:R3:W4:Y:S02]  /*1b9a0*/  SYNCS.PHASECHK.TRANS64.TRYWAIT P1, [R16+URZ+0x38810], R5 ;  /* 0x03881005100075a7 */ /* 0x008724000802017f */
[----:B----4-:R-:W-:Y:S05]  /*1b9b0*/  @!P1 NANOSLEEP.SYNCS 0x989680 ;  /* 0x009896800000995d */ /* 0x010fea0003900000 */
[----:B------:R-:W4:Y:S02]  /*1b9c0*/  @!P1 SYNCS.PHASECHK.TRANS64 P1, [R16+URZ+0x38810], R5 ;  /* 0x03881005100095a7 */ /* 0x000f24000802007f */
[----:B----4-:R-:W-:Y:S05]  /*1b9d0*/  @!P1 BRA `(.L_x_8309) ;  /* 0xfffffffc00f09947 */ /* 0x010fea000383ffff */
[----:B------:R-:W-:Y:S05]  /*1b9e0*/  BRA `(.L_x_8499) ;  /* 0xfffffe8800d47947 */ /* 0x000fea000383ffff */
.L_x_8313:
[----:B0-----:R0:W3:Y:S02]  /*1b9f0*/  SYNCS.PHASECHK.TRANS64.TRYWAIT P1, [R9+URZ+0x38850], R6 ;  /* 0x03885006090075a7 */ /* 0x0010e4000802017f */
[----:B---3--:R-:W-:Y:S05]  /*1ba00*/  @!P1 NANOSLEEP.SYNCS 0x989680 ;  /* 0x009896800000995d */ /* 0x008fea0003900000 */
[----:B------:R-:W3:Y:S02]  /*1ba10*/  @!P1 SYNCS.PHASECHK.TRANS64 P1, [R9+URZ+0x38850], R6 ;  /* 0x03885006090095a7 */ /* 0x000ee4000802007f */
[----:B---3--:R-:W-:Y:S05]  /*1ba20*/  @!P1 BRA `(.L_x_8313) ;  /* 0xfffffffc00f09947 */ /* 0x008fea000383ffff */
[----:B------:R-:W-:Y:S05]  /*1ba30*/  BRA `(.L_x_8312) ;  /* 0xfffffe8c00047947 */ /* 0x000fea000383ffff */
.L_x_8318:
[----:B-1----:R1:W2:Y:S02]  /*1ba40*/  SYNCS.PHASECHK.TRANS64.TRYWAIT P3, [R9+URZ+0x38830], R5 ;  /* 0x03883005090075a7 */ /* 0x0022a4000806017f */
[----:B--2---:R-:W-:Y:S05]  /*1ba50*/  @!P3 NANOSLEEP.SYNCS 0x989680 ;  /* 0x009896800000b95d */ /* 0x004fea0003900000 */
[----:B------:R-:W2:Y:S02]  /*1ba60*/  @!P3 SYNCS.PHASECHK.TRANS64 P3, [R9+URZ+0x38830], R5 ;  /* 0x038830050900b5a7 */ /* 0x000ea4000806007f */
[----:B--2---:R-:W-:Y:S05]  /*1ba70*/  @!P3 BRA `(.L_x_8318) ;  /* 0xfffffffc00f0b947 */ /* 0x004fea000383ffff */
[----:B------:R-:W-:Y:S05]  /*1ba80*/  BRA `(.L_x_8317) ;  /* 0xfffffeb800247947 */ /* 0x000fea000383ffff */
.L_x_8322:
[----:B---3--:R3:W4:Y:S02]  /*1ba90*/  SYNCS.PHASECHK.TRANS64.TRYWAIT P3, [R9+URZ+0x38850], R5 ;  /* 0x03885005090075a7 */ /* 0x008724000806017f */
[----:B----4-:R-:W-:Y:S05]  /*1baa0*/  @!P3 NANOSLEEP.SYNCS 0x989680 ;  /* 0x009896800000b95d */ /* 0x010fea0003900000 */
[----:B------:R-:W4:Y:S02]  /*1bab0*/  @!P3 SYNCS.PHASECHK.TRANS64 P3, [R9+URZ+0x38850], R5 ;  /* 0x038850050900b5a7 */ /* 0x000f24000806007f */
[----:B----4-:R-:W-:Y:S05]  /*1bac0*/  @!P3 BRA `(.L_x_8322) ;  /* 0xfffffffc00f0b947 */ /* 0x010fea000383ffff */
[----:B------:R-:W-:Y:S05]  /*1bad0*/  BRA `(.L_x_8321) ;  /* 0xfffffeb800807947 */ /* 0x000fea000383ffff */
.L_x_8328:
[----:B-1----:R1:W2:Y:S02]  /*1bae0*/  SYNCS.PHASECHK.TRANS64.TRYWAIT P1, [R9+URZ+0x38830], R5 ;  /* 0x03883005090075a7 */ /* 0x0022a4000802017f */
[----:B--2---:R-:W-:Y:S05]  /*1baf0*/  @!P1 NANOSLEEP.SYNCS 0x989680 ;  /* 0x009896800000995d */ /* 0x004fea0003900000 */
[----:B------:R-:W2:Y:S02]  /*1bb00*/  @!P1 SYNCS.PHASECHK.TRANS64 P1, [R9+URZ+0x38830], R5 ;  /* 0x03883005090095a7 */ /* 0x000ea4000802007f */
[----:B--2---:R-:W-:Y:S05]  /*1bb10*/  @!P1 BRA `(.L_x_8328) ;  /* 0xfffffffc00f09947 */ /* 0x004fea000383ffff */
[----:B------:R-:W-:Y:S05]  /*1bb20*/  BRA `(.L_x_8327) ;  /* 0xfffffeec00987947 */ /* 0x000fea000383ffff */
.L_x_8332:
[----:B---3--:R3:W4:Y:S02]  /*1bb30*/  SYNCS.PHASECHK.TRANS64.TRYWAIT P1, [R9+URZ+0x38850], R5 ;  /* 0x03885005090075a7 */ /* 0x008724000802017f */
[----:B----4-:R-:W-:Y:S05]  /*1bb40*/  @!P1 NANOSLEEP.SYNCS 0x989680 ;  /* 0x009896800000995d */ /* 0x010fea0003900000 */
[----:B------:R-:W4:Y:S02]  /*1bb50*/  @!P1 SYNCS.PHASECHK.TRANS64 P1, [R9+URZ+0x38850], R5 ;  /* 0x03885005090095a7 */ /* 0x000f24000802007f */
[----:B----4-:R-:W-:Y:S05]  /*1bb60*/  @!P1 BRA `(.L_x_8332) ;  /* 0xfffffffc00f09947 */ /* 0x010fea000383ffff */
[----:B------:R-:W-:Y:S05]  /*1bb70*/  BRA `(.L_x_8331) ;  /* 0xfffffeec00f47947 */ /* 0x000fea000383ffff */
.L_x_8373:
        /* <DEDUP_REMOVED lines=11> */
.L_x_8501:
[----:B------:R-:W-:Y:S05]  /*1bc30*/  BSYNC B0 ;  /* 0x0000000000007941 */ /* 0x000fea0003800000 */
.L_x_8500:
[----:B------:R-:W-:Y:S05]  /*1bc40*/  BRA `(.L_x_8502) ;  /* 0xffffff9000807947 */ /* 0x000fea000383ffff */
.L_x_8375:
[----:B------:R-:W-:Y:S01]  /*1bc50*/  BSSY B0, `(.L_x_8503) ;  /* 0x0000006000007945 */ /* 0x000fe20003800000 */
[----:B------:R-:W-:-:S07]  /*1bc60*/  IMAD.MOV.U32 R15, RZ, RZ, -0x1 ;  /* 0xffffffffff0f7424 */ /* 0x000fce00078e00ff */
[----:B0-2---:R-:W-:Y:S05]  /*1bc70*/  WARPSYNC.COLLECTIVE R15, `(.L_x_8504) ;  /* 0x000000000f0c7348 */ /* 0x005fea0003c00000 */
[----:B------:R-:W-:Y:S02]  /*1bc80*/  ELECT P6, UR62, PT ;  /* 0x00000000003e782f */ /* 0x000fe400038c0000 */
[----:B------:R-:W-:Y:S01]  /*1bc90*/  MOV R14, UR62 ;  /* 0x0000003e000e7c02 */ /* 0x000fe20008000f00 */
[----:B0-2---:R-:W-:Y:S10]  /*1bca0*/  ENDCOLLECTIVE ;  /* 0x000000000000791b */ /* 0x005ff40003800000 */
.L_x_8504:
[----:B------:R-:W-:Y:S05]  /*1bcb0*/  BSYNC B0 ;  /* 0x0000000000007941 */ /* 0x000fea0003800000 */
.L_x_8503:
[----:B------:R-:W-:Y:S05]  /*1bcc0*/  BRA `(.L_x_8505) ;  /* 0xffffff9000847947 */ /* 0x000fea000383ffff */
.L_x_8377:
[----:B-1----:R1:W3:Y:S02]  /*1bcd0*/  SYNCS.PHASECHK.TRANS64.TRYWAIT P0, [R0+URZ+0x38840], R2 ;  /* 0x03884002000075a7 */ /* 0x0022e4000800017f */
[----:B---3--:R-:W-:Y:S05]  /*1bce0*/  @!P0 NANOSLEEP.SYNCS 0x989680 ;  /* 0x009896800000895d */ /* 0x008fea0003900000 */
[----:B------:R-:W3:Y:S02]  /*1bcf0*/  @!P0 SYNCS.PHASECHK.TRANS64 P0, [R0+URZ+0x38840], R2 ;  /* 0x03884002000085a7 */ /* 0x000ee4000800007f */
[----:B---3--:R-:W-:Y:S05]  /*1bd00*/  @!P0 BRA `(.L_x_8377) ;  /* 0xfffffffc00f08947 */ /* 0x008fea000383ffff */
[----:B------:R-:W-:Y:S05]  /*1bd10*/  BRA `(.L_x_8506) ;  /* 0xffffff9000e87947 */ /* 0x000fea000383ffff */
.L_x_8381:
        /* <DEDUP_REMOVED lines=9> */
.L_x_8507:
[----:B------:R-:W-:Y:S02]  /*1bdb0*/  IMAD.MOV.U32 R13, RZ, RZ, R3 ;  /* 0x000000ffff0d7224 */ /* 0x000fe400078e0003 */
[----:B------:R-:W-:Y:S01]  /*1bdc0*/  IMAD.MOV.U32 R4, RZ, RZ, R14 ;  /* 0x000000ffff047224 */ /* 0x000fe200078e000e */
[----:B------:R-:W-:-:S07]  /*1bdd0*/  LOP3.LUT R6, R6, 0x7f, RZ, 0xc0, !PT ;  /* 0x0000007f06067812 */ /* 0x000fce00078ec0ff */
[----:B------:R-:W-:Y:S05]  /*1bde0*/  WARPSYNC.COLLECTIVE R15, `(.L_x_8508) ;  /* 0x000000000f087348 */ /* 0x000fea0003c00000 */
[----:B------:R0:W1:Y:S02]  /*1bdf0*/  SHFL.IDX P6, R14, R13, R12, R11 ;  /* 0x0000000c0d0e7389 */ /* 0x00006400000c000b */
[----:B01----:R-:W-:Y:S01]  /*1be00*/  ENDCOLLECTIVE ;  /* 0x000000000000791b */ /* 0x003fe20003800000 */
.L_x_8508:
        /* <DEDUP_REMOVED lines=9> */
.L_x_8509:
[----:B------:R-:W-:Y:S02]  /*1bea0*/  IMAD.MOV.U32 R13, RZ, RZ, R3 ;  /* 0x000000ffff0d7224 */ /* 0x000fe400078e0003 */
[----:B------:R-:W-:-:S07]  /*1beb0*/  IMAD.MOV.U32 R6, RZ, RZ, R14 ;  /* 0x000000ffff067224 */ /* 0x000fce00078e000e */
[----:B------:R-:W-:Y:S05]  /*1bec0*/  WARPSYNC.COLLECTIVE R15, `(.L_x_8510) ;  /* 0x000000000f087348 */ /* 0x000fea0003c00000 */
[----:B------:R0:W1:Y:S02]  /*1bed0*/  SHFL.IDX P6, R14, R13, R12, R11 ;  /* 0x0000000c0d0e7389 */ /* 0x00006400000c000b */
[----:B01----:R-:W-:Y:S01]  /*1bee0*/  ENDCOLLECTIVE ;  /* 0x000000000000791b */ /* 0x003fe20003800000 */
.L_x_8510:
        /* <DEDUP_REMOVED lines=22> */
.L_x_8511:
        /* <DEDUP_REMOVED lines=10> */
.L_x_8512:
        /* <DEDUP_REMOVED lines=11> */
.L_x_8513:
        /* <DEDUP_REMOVED lines=14> */
.L_x_8514:
[----:B------:R-:W-:Y:S01]  /*1c280*/  IMAD.MOV.U32 R3, RZ, RZ, R14 ;  /* 0x000000ffff037224 */ /* 0x000fe200078e000e */
[----:B------:R-:W-:Y:S06]  /*1c290*/  BRA `(.L_x_8515) ;  /* 0xffffff9800247947 */ /* 0x000fec000383ffff */
.L_x_8385:
        /* <DEDUP_REMOVED lines=26> */
.L_x_8517:
[----:B------:R-:W-:Y:S05]  /*1c440*/  BSYNC B0 ;  /* 0x0000000000007941 */ /* 0x000fea0003800000 */
.L_x_8516:
        /* <DEDUP_REMOVED lines=13> */
.L_x_8518:
        /* <DEDUP_REMOVED lines=41> */
.L_x_8519:
        /* <DEDUP_REMOVED lines=16> */
.L_x_8520:
        /* <DEDUP_REMOVED lines=29> */
.L_x_8521:
        /* <DEDUP_REMOVED lines=12> */
.L_x_8522:
        /* <DEDUP_REMOVED lines=34> */
.L_x_8523:
[----:B------:R-:W-:Y:S02]  /*1cd60*/  IMAD.MOV.U32 R13, RZ, RZ, R0 ;  /* 0x000000ffff0d7224 */ /* 0x000fe400078e0000 */
[----:B------:R-:W-:-:S07]  /*1cd70*/  IMAD.MOV.U32 R4, RZ, RZ, R14 ;  /* 0x000000ffff047224 */ /* 0x000fce00078e000e */
[----:B------:R-:W-:Y:S05]  /*1cd80*/  WARPSYNC.COLLECTIVE R15, `(.L_x_8524) ;  /* 0x000000000f087348 */ /* 0x000fea0003c00000 */
[----:B------:R0:W1:Y:S02]  /*1cd90*/  SHFL.IDX P6, R14, R13, R12, R11 ;  /* 0x0000000c0d0e7389 */ /* 0x00006400000c000b */
[----:B01----:R-:W-:Y:S01]  /*1cda0*/  ENDCOLLECTIVE ;  /* 0x000000000000791b */ /* 0x003fe20003800000 */
.L_x_8524:
[----:B------:R-:W-:Y:S01]  /*1cdb0*/  IMAD.MOV.U32 R0, RZ, RZ, R14 ;  /* 0x000000ffff007224 */ /* 0x000fe200078e000e */
[----:B------:R-:W-:Y:S06]  /*1cdc0*/  BRA `(.L_x_8525) ;  /* 0xffffff9800fc7947 */ /* 0x000fec000383ffff */
.L_x_8390:
[----:B0-----:R0:W2:Y:S02]  /*1cdd0*/  SYNCS.PHASECHK.TRANS64.TRYWAIT P0, [R18+URZ+0x38820], R0 ;  /* 0x03882000120075a7 */ /* 0x0010a4000800017f */
[----:B--2---:R-:W-:Y:S05]  /*1cde0*/  @!P0 NANOSLEEP.SYNCS 0x989680 ;  /* 0x009896800000895d */ /* 0x004fea0003900000 */
[----:B------:R-:W2:Y:S02]  /*1cdf0*/  @!P0 SYNCS.PHASECHK.TRANS64 P0, [R18+URZ+0x38820], R0 ;  /* 0x03882000120085a7 */ /* 0x000ea4000800007f */
[----:B--2---:R-:W-:Y:S05]  /*1ce00*/  @!P0 BRA `(.L_x_8390) ;  /* 0xfffffffc00f08947 */ /* 0x004fea000383ffff */
[----:B------:R-:W-:Y:S05]  /*1ce10*/  BRA `(.L_x_8526) ;  /* 0xffffff9c00b47947 */ /* 0x000fea000383ffff */
.L_x_8394:
[----:B0-----:R0:W1:Y:S02]  /*1ce20*/  SYNCS.PHASECHK.TRANS64.TRYWAIT P0, [R0+URZ+0x38860], R2 ;  /* 0x03886002000075a7 */ /* 0x001064000800017f */
[----:B-1----:R-:W-:Y:S05]  /*1ce30*/  @!P0 NANOSLEEP.SYNCS 0x989680 ;  /* 0x009896800000895d */ /* 0x002fea0003900000 */
[----:B------:R-:W1:Y:S02]  /*1ce40*/  @!P0 SYNCS.PHASECHK.TRANS64 P0, [R0+URZ+0x38860], R2 ;  /* 0x03886002000085a7 */ /* 0x000e64000800007f */
[----:B-1----:R-:W-:Y:S05]  /*1ce50*/  @!P0 BRA `(.L_x_8394) ;  /* 0xfffffffc00f08947 */ /* 0x002fea000383ffff */
[----:B------:R-:W-:Y:S05]  /*1ce60*/  BRA `(.L_x_8527) ;  /* 0xffffff9c00d87947 */ /* 0x000fea000383ffff */
.L_x_8413:
[----:B--2---:R2:W3:Y:S02]  /*1ce70*/  SYNCS.PHASECHK.TRANS64.TRYWAIT P0, [R3+URZ+0x38840], R2 ;  /* 0x03884002030075a7 */ /* 0x0044e4000800017f */
[----:B---3--:R-:W-:Y:S05]  /*1ce80*/  @!P0 NANOSLEEP.SYNCS 0x989680 ;  /* 0x009896800000895d */ /* 0x008fea0003900000 */
[----:B------:R-:W3:Y:S02]  /*1ce90*/  @!P0 SYNCS.PHASECHK.TRANS64 P0, [R3+URZ+0x38840], R2 ;  /* 0x03884002030085a7 */ /* 0x000ee4000800007f */
[----:B---3--:R-:W-:Y:S05]  /*1cea0*/  @!P0 BRA `(.L_x_8413) ;  /* 0xfffffffc00f08947 */ /* 0x008fea000383ffff */
[----:B------:R-:W-:Y:S05]  /*1ceb0*/  BRA `(.L_x_8528) ;  /* 0xffffffa800f07947 */ /* 0x000fea000383ffff */
.L_x_8418:
[----:B0-----:R0:W1:Y:S02]  /*1cec0*/  SYNCS.PHASECHK.TRANS64.TRYWAIT P0, [R3+URZ+0x38860], R2 ;  /* 0x03886002030075a7 */ /* 0x001064000800017f */
[----:B-1----:R-:W-:Y:S05]  /*1ced0*/  @!P0 NANOSLEEP.SYNCS 0x989680 ;  /* 0x009896800000895d */ /* 0x002fea0003900000 */
[----:B------:R-:W1:Y:S02]  /*1cee0*/  @!P0 SYNCS.PHASECHK.TRANS64 P0, [R3+URZ+0x38860], R2 ;  /* 0x03886002030085a7 */ /* 0x000e64000800007f */
[----:B-1----:R-:W-:Y:S05]  /*1cef0*/  @!P0 BRA `(.L_x_8418) ;  /* 0xfffffffc00f08947 */ /* 0x002fea000383ffff */
[----:B------:R-:W-:Y:S05]  /*1cf00*/  BRA `(.L_x_8529) ;  /* 0xffffffac00707947 */ /* 0x000fea000383ffff */
.L_x_8433:
[----:B-1----:R1:W2:Y:S02]  /*1cf10*/  SYNCS.PHASECHK.TRANS64.TRYWAIT P0, [R4+URZ+0x38840], R2 ;  /* 0x03884002040075a7 */ /* 0x0022a4000800017f */
[----:B--2---:R-:W-:Y:S05]  /*1cf20*/  @!P0 NANOSLEEP.SYNCS 0x989680 ;  /* 0x009896800000895d */ /* 0x004fea0003900000 */
[----:B------:R-:W2:Y:S02]  /*1cf30*/  @!P0 SYNCS.PHASECHK.TRANS64 P0, [R4+URZ+0x38840], R2 ;  /* 0x03884002040085a7 */ /* 0x000ea4000800007f */
[----:B--2---:R-:W-:Y:S05]  /*1cf40*/  @!P0 BRA `(.L_x_8433) ;  /* 0xfffffffc00f08947 */ /* 0x004fea000383ffff */
[----:B------:R-:W-:Y:S05]  /*1cf50*/  BRA `(.L_x_8530) ;  /* 0xffffffb800507947 */ /* 0x000fea000383ffff */
.L_x_8438:
[----:B0-----:R0:W2:Y:S02]  /*1cf60*/  SYNCS.PHASECHK.TRANS64.TRYWAIT P0, [R4+URZ+0x38860], R2 ;  /* 0x03886002040075a7 */ /* 0x0010a4000800017f */
[----:B--2---:R-:W-:Y:S05]  /*1cf70*/  @!P0 NANOSLEEP.SYNCS 0x989680 ;  /* 0x009896800000895d */ /* 0x004fea0003900000 */
[----:B------:R-:W2:Y:S02]  /*1cf80*/  @!P0 SYNCS.PHASECHK.TRANS64 P0, [R4+URZ+0x38860], R2 ;  /* 0x03886002040085a7 */ /* 0x000ea4000800007f */
[----:B--2---:R-:W-:Y:S05]  /*1cf90*/  @!P0 BRA `(.L_x_8438) ;  /* 0xfffffffc00f08947 */ /* 0x004fea000383ffff */
[----:B------:R-:W-:Y:S05]  /*1cfa0*/  BRA `(.L_x_8531) ;  /* 0xffffffb800cc7947 */ /* 0x000fea000383ffff */
.L_x_8453:
[----:B-1----:R1:W2:Y:S02]  /*1cfb0*/  SYNCS.PHASECHK.TRANS64.TRYWAIT P0, [R4+URZ+0x38840], R2 ;  /* 0x03884002040075a7 */ /* 0x0022a4000800017f */
[----:B--2---:R-:W-:Y:S05]  /*1cfc0*/  @!P0 NANOSLEEP.SYNCS 0x989680 ;  /* 0x009896800000895d */ /* 0x004fea0003900000 */
[----:B------:R-:W2:Y:S02]  /*1cfd0*/  @!P0 SYNCS.PHASECHK.TRANS64 P0, [R4+URZ+0x38840], R2 ;  /* 0x03884002040085a7 */ /* 0x000ea4000800007f */
[----:B--2---:R-:W-:Y:S05]  /*1cfe0*/  @!P0 BRA `(.L_x_8453) ;  /* 0xfffffffc00f08947 */ /* 0x004fea000383ffff */
[----:B------:R-:W-:Y:S05]  /*1cff0*/  BRA `(.L_x_8532) ;  /* 0xffffffc4008c7947 */ /* 0x000fea000383ffff */
.L_x_8458:
[----:B0-----:R0:W2:Y:S02]  /*1d000*/  SYNCS.PHASECHK.TRANS64.TRYWAIT P0, [R4+URZ+0x38860], R2 ;  /* 0x03886002040075a7 */ /* 0x0010a4000800017f */
[----:B--2---:R-:W-:Y:S05]  /*1d010*/  @!P0 NANOSLEEP.SYNCS 0x989680 ;  /* 0x009896800000895d */ /* 0x004fea0003900000 */
[----:B------:R-:W2:Y:S02]  /*1d020*/  @!P0 SYNCS.PHASECHK.TRANS64 P0, [R4+URZ+0x38860], R2 ;  /* 0x03886002040085a7 */ /* 0x000ea4000800007f */
[----:B--2---:R-:W-:Y:S05]  /*1d030*/  @!P0 BRA `(.L_x_8458) ;  /* 0xfffffffc00f08947 */ /* 0x004fea000383ffff */
[----:B------:R-:W-:Y:S05]  /*1d040*/  BRA `(.L_x_8533) ;  /* 0xffffffc8000c7947 */ /* 0x000fea000383ffff */
.L_x_8474:
[----:B-1----:R-:W4:Y:S01]  /*1d050*/  LDL R3, [R1] ;  /* 0x0000000001037983 */ /* 0x002f220000100800 */
        /* <DEDUP_REMOVED lines=8> */
.L_x_8535:
[----:B------:R-:W-:Y:S05]  /*1d0e0*/  BSYNC B0 ;  /* 0x0000000000007941 */ /* 0x000fea0003800000 */
.L_x_8534:
        /* <DEDUP_REMOVED lines=9> */
.L_x_8536:
        /* <DEDUP_REMOVED lines=25> */
.L_x_8537:
        /* <DEDUP_REMOVED lines=8> */
.L_x_8538:
        /* <DEDUP_REMOVED lines=8> */
.L_x_8539:
        /* <DEDUP_REMOVED lines=8> */
.L_x_8540:
        /* <DEDUP_REMOVED lines=8> */
.L_x_8541:
        /* <DEDUP_REMOVED lines=9> */
.L_x_8542:
[----:B------:R-:W-:Y:S01]  /*1d5a0*/  IMAD.MOV.U32 R10, RZ, RZ, R14 ;  /* 0x000000ffff0a7224 */ /* 0x000fe200078e000e */
[----:B------:R-:W-:Y:S06]  /*1d5b0*/  BRA `(.L_x_8543) ;  /* 0xffffffd0004c7947 */ /* 0x000fec000383ffff */
.L_x_8477:
        /* <DEDUP_REMOVED lines=8> */
.L_x_8545:
[----:B------:R-:W-:Y:S05]  /*1d640*/  BSYNC B0 ;  /* 0x0000000000007941 */ /* 0x000fea0003800000 */
.L_x_8544:
        /* <DEDUP_REMOVED lines=10> */
.L_x_8546:
        /* <DEDUP_REMOVED lines=8> */
.L_x_8547:
        /* <DEDUP_REMOVED lines=8> */
.L_x_8548:
        /* <DEDUP_REMOVED lines=8> */
.L_x_8549:
        /* <DEDUP_REMOVED lines=9> */
.L_x_8550:
[----:B------:R-:W-:Y:S01]  /*1d900*/  IMAD.MOV.U32 R10, RZ, RZ, R14 ;  /* 0x000000ffff0a7224 */ /* 0x000fe200078e000e */
[----:B------:R-:W-:Y:S06]  /*1d910*/  BRA `(.L_x_8551) ;  /* 0xffffffd000207947 */ /* 0x000fec000383ffff */
.L_x_8479:
[----:B------:R-:W-:Y:S01]  /*1d920*/  BSSY B0, `(.L_x_8552) ;  /* 0x0000006000007945 */ /* 0x000fe20003800000 */
[----:B------:R-:W-:Y:S01]  /*1d930*/  PLOP3.LUT P6, PT, P6, PT, PT, 0x8, 0x0 ;  /* 0x000000000000781c */ /* 0x000fe200037ce170 */
[----:B------:R-:W-:-:S12]  /*1d940*/  IMAD.MOV.U32 R15, RZ, RZ, -0x1 ;  /* 0xffffffffff0f7424 */ /* 0x000fd800078e00ff */
[----:B0-----:R-:W-:Y:S05]  /*1d950*/  WARPSYNC.COLLECTIVE R15, `(.L_x_8553) ;  /* 0x000000000f087348 */ /* 0x001fea0003c00000 */
[----:B------:R-:W-:Y:S01]  /*1d960*/  VOTE.ANY R14, PT, P6 ;  /* 0x00000000000e7806 */ /* 0x000fe200030e0100 */
[----:B0-----:R-:W-:Y:S06]  /*1d970*/  ENDCOLLECTIVE ;  /* 0x000000000000791b */ /* 0x001fec0003800000 */
.L_x_8553:
[----:B------:R-:W-:Y:S05]  /*1d980*/  BSYNC B0 ;  /* 0x0000000000007941 */ /* 0x000fea0003800000 */
.L_x_8552:
        /* <DEDUP_REMOVED lines=10> */
.L_x_8554:
[----:B------:R-:W-:Y:S02]  /*1da30*/  IMAD.MOV.U32 R13, RZ, RZ, R7 ;  /* 0x000000ffff0d7224 */ /* 0x000fe400078e0007 */
[----:B------:R-:W-:-:S07]  /*1da40*/  IMAD.MOV.U32 R4, RZ, RZ, R14 ;  /* 0x000000ffff047224 */ /* 0x000fce00078e000e */
[----:B------:R-:W-:Y:S05]  /*1da50*/  WARPSYNC.COLLECTIVE R15, `(.L_x_8555) ;  /* 0x000000000f087348 */ /* 0x000fea0003c00000 */
[----:B------:R0:W1:Y:S02]  /*1da60*/  SHFL.IDX P6, R14, R13, R12, R11 ;  /* 0x0000000c0d0e7389 */ /* 0x00006400000c000b */
[----:B01----:R-:W-:Y:S01]  /*1da70*/  ENDCOLLECTIVE ;  /* 0x000000000000791b */ /* 0x003fe20003800000 */
.L_x_8555:
[----:B------:R-:W-:Y:S02]  /*1da80*/  IMAD.MOV.U32 R7, RZ, RZ, R14 ;  /* 0x000000ffff077224 */ /* 0x000fe400078e000e */
[----:B------:R-:W-:-:S05]  /*1da90*/  IMAD.IADD R5, R9, 0x1, R16 ;  /* 0x0000000109057824 */ /* 0x000fca00078e0210 */
[----:B------:R0:W-:Y:S01]  /*1daa0*/  STL [R1+0xc], R5 ;  /* 0x00000c0501007387 */ /* 0x0001e20000100800 */
[----:B------:R-:W-:Y:S05]  /*1dab0*/  BRA `(.L_x_8556) ;  /* 0xffffffd000007947 */ /* 0x000fea000383ffff */
.L_x_8481:
        /* <DEDUP_REMOVED lines=8> */
.L_x_8558:
[----:B------:R-:W-:Y:S05]  /*1db40*/  BSYNC B0 ;  /* 0x0000000000007941 */ /* 0x000fea0003800000 */
.L_x_8557:
[----:B------:R-:W-:Y:S01]  /*1db50*/  IMAD.MOV.U32 R2, RZ, RZ, R14 ;  /* 0x000000ffff027224 */ /* 0x000fe200078e000e */
[----:B------:R-:W-:Y:S06]  /*1db60*/  BRA `(.L_x_8559) ;  /* 0xffffffcc00ec7947 */ /* 0x000fec000383ffff */
.L_x_8487:
[----:B0-----:R0:W1:Y:S02]  /*1db70*/  SYNCS.PHASECHK.TRANS64.TRYWAIT P0, [R0+URZ+0x38820], R3 ;  /* 0x03882003000075a7 */ /* 0x001064000800017f */
[----:B-1----:R-:W-:Y:S05]  /*1db80*/  @!P0 NANOSLEEP.SYNCS 0x989680 ;  /* 0x009896800000895d */ /* 0x002fea0003900000 */
[----:B------:R-:W1:Y:S02]  /*1db90*/  @!P0 SYNCS.PHASECHK.TRANS64 P0, [R0+URZ+0x38820], R3 ;  /* 0x03882003000085a7 */ /* 0x000e64000800007f */
[----:B-1----:R-:W-:Y:S05]  /*1dba0*/  @!P0 BRA `(.L_x_8487) ;  /* 0xfffffffc00f08947 */ /* 0x002fea000383ffff */
[----:B------:R-:W-:Y:S05]  /*1dbb0*/  BRA `(.L_x_8560) ;  /* 0xffffffd8008c7947 */ /* 0x000fea000383ffff */
.L_x_8488:
        /* <DEDUP_REMOVED lines=11> */
.L_x_8562:
[----:B------:R-:W-:Y:S05]  /*1dc70*/  BSYNC B0 ;  /* 0x0000000000007941 */ /* 0x000fea0003800000 */
.L_x_8561:
[----:B------:R-:W-:Y:S05]  /*1dc80*/  BRA `(.L_x_8563) ;  /* 0xffffffd800747947 */ /* 0x000fea000383ffff */
.L_x_8491:
[----:B------:R-:W-:Y:S01]  /*1dc90*/  BSSY B1, `(.L_x_8564) ;  /* 0x0000006000017945 */ /* 0x000fe20003800000 */
[----:B------:R-:W-:-:S07]  /*1dca0*/  IMAD.MOV.U32 R15, RZ, RZ, -0x1 ;  /* 0xffffffffff0f7424 */ /* 0x000fce00078e00ff */
[----:B01----:R-:W-:Y:S05]  /*1dcb0*/  WARPSYNC.COLLECTIVE R15, `(.L_x_8565) ;  /* 0x000000000f0c7348 */ /* 0x003fea0003c00000 */
[----:B------:R-:W-:Y:S02]  /*1dcc0*/  ELECT P6, UR62, PT ;  /* 0x00000000003e782f */ /* 0x000fe400038c0000 */
[----:B------:R-:W-:Y:S01]  /*1dcd0*/  MOV R14, UR62 ;  /* 0x0000003e000e7c02 */ /* 0x000fe20008000f00 */
[----:B01----:R-:W-:Y:S10]  /*1dce0*/  ENDCOLLECTIVE ;  /* 0x000000000000791b */ /* 0x003ff40003800000 */
.L_x_8565:
[----:B------:R-:W-:Y:S05]  /*1dcf0*/  BSYNC B1 ;  /* 0x0000000000017941 */ /* 0x000fea0003800000 */
.L_x_8564:
[----:B------:R-:W-:Y:S05]  /*1dd00*/  BRA `(.L_x_8566) ;  /* 0xffffffd8006c7947 */ /* 0x000fea000383ffff */
.L_x_8493:
[----:B0-----:R0:W1:Y:S02]  /*1dd10*/  SYNCS.PHASECHK.TRANS64.TRYWAIT P0, [R6+URZ], R5 ;  /* 0x00000005060075a7 */ /* 0x001064000800017f */
[----:B-1----:R-:W-:Y:S05]  /*1dd20*/  @!P0 NANOSLEEP.SYNCS 0x989680 ;  /* 0x009896800000895d */ /* 0x002fea0003900000 */
[----:B------:R-:W1:Y:S02]  /*1dd30*/  @!P0 SYNCS.PHASECHK.TRANS64 P0, [R6+URZ], R5 ;  /* 0x00000005060085a7 */ /* 0x000e64000800007f */
[----:B-1----:R-:W-:Y:S05]  /*1dd40*/  @!P0 BRA `(.L_x_8493) ;  /* 0xfffffffc00f08947 */ /* 0x002fea000383ffff */
[----:B------:R-:W-:Y:S05]  /*1dd50*/  BRA `(.L_x_8567) ;  /* 0xffffffd800a87947 */ /* 0x000fea000383ffff */
.L_x_8494:
[----:B-1----:R1:W2:Y:S02]  /*1dd60*/  SYNCS.PHASECHK.TRANS64.TRYWAIT P0, [R7+URZ], R2 ;  /* 0x00000002070075a7 */ /* 0x0022a4000800017f */
[----:B--2---:R-:W-:Y:S05]  /*1dd70*/  @!P0 NANOSLEEP.SYNCS 0x989680 ;  /* 0x009896800000895d */ /* 0x004fea0003900000 */
[----:B------:R-:W2:Y:S02]  /*1dd80*/  @!P0 SYNCS.PHASECHK.TRANS64 P0, [R7+URZ], R2 ;  /* 0x00000002070085a7 */ /* 0x000ea4000800007f */
[----:B--2---:R-:W-:Y:S05]  /*1dd90*/  @!P0 BRA `(.L_x_8494) ;  /* 0xfffffffc00f08947 */ /* 0x004fea000383ffff */
[----:B------:R-:W-:Y:S05]  /*1dda0*/  BRA `(.L_x_8568) ;  /* 0xffffffd8009c7947 */ /* 0x000fea000383ffff */
.L_x_8496:
[----:B--2---:R2:W3:Y:S02]  /*1ddb0*/  SYNCS.PHASECHK.TRANS64.TRYWAIT P0, [R4+URZ], R5 ;  /* 0x00000005040075a7 */ /* 0x0044e4000800017f */
[----:B---3--:R-:W-:Y:S05]  /*1ddc0*/  @!P0 NANOSLEEP.SYNCS 0x989680 ;  /* 0x009896800000895d */ /* 0x008fea0003900000 */
[----:B------:R-:W3:Y:S02]  /*1ddd0*/  @!P0 SYNCS.PHASECHK.TRANS64 P0, [R4+URZ], R5 ;  /* 0x00000005040085a7 */ /* 0x000ee4000800007f */
[----:B---3--:R-:W-:Y:S05]  /*1dde0*/  @!P0 BRA `(.L_x_8496) ;  /* 0xfffffffc00f08947 */ /* 0x008fea000383ffff */
[----:B------:R-:W-:Y:S05]  /*1ddf0*/  BRA `(.L_x_8569) ;  /* 0xffffffd800a47947 */ /* 0x000fea000383ffff */
.L_x_8570:
        /* <DEDUP_REMOVED lines=16> */
.L_x_15186:


//--------------------- .text._ZN7cutlass13device_kernelIN5flash11enable_sm90INS1_16FlashAttnFwdSm90INS1_25CollectiveMainloopFwdSm90ILi2EN4cute5tupleIJNS5_1CILi1EEES8_S8_EEENS6_IJNS7_ILi64EEESA_SA_EEELi512ENS_6half_tEfNS_4arch4Sm90ELb1ELb0ELb1ELb1ELb0ELb1ELb1ELb0ELb0ELb1ELb1ELb0EEENS1_21CollectiveEpilogueFwdINS6_IJSA_NS7_ILi512EEESA_EEES9_SC_SE_Li256ELb1ELb1ELb1ELb0EEENS1_36VarlenDynamicPersistentTileSchedulerILi64ELi64ELi256ELi128ELb1ELb1ELb1ELb1ELb1ELb1EEEEEEEEEvNT_6ParamsE --------------------------
	.section	.text._ZN7cutlass13device_kernelIN5flash11enable_sm90INS1_16FlashAttnFwdSm90INS1_25CollectiveMainloopFwdSm90ILi2EN4cute5tupleIJNS5_1CILi1EEES8_S8_EEENS6_IJNS7_ILi64EEESA_SA_EEELi512ENS_6half_tEfNS_4arch4Sm90ELb1ELb0ELb1ELb1ELb0ELb1ELb1ELb0ELb0ELb1ELb1ELb0EEENS1_21CollectiveEpilogueFwdINS6_IJSA_NS7_ILi512EEESA_EEES9_SC_SE_Li256ELb1ELb1ELb1ELb0EEENS1_36VarlenDynamicPersistentTileSchedulerILi64ELi64ELi256ELi128ELb1ELb1ELb1ELb1ELb1ELb1EEEEEEEEEvNT_6ParamsE,"ax",@progbits
	.align	128
.text._ZN7cutlass13device_kernelIN5flash11enable_sm90INS1_16FlashAttnFwdSm90INS1_25CollectiveMainloopFwdSm90ILi2EN4cute5tupleIJNS5_1CILi1EEES8_S8_EEENS6_IJNS7_ILi64EEESA_SA_EEELi512ENS_6half_tEfNS_4arch4Sm90ELb1ELb0ELb1ELb1ELb0ELb1ELb1ELb0ELb0ELb1ELb1ELb0EEENS1_21CollectiveEpilogueFwdINS6_IJSA_NS7_ILi512EEESA_EEES9_SC_SE_Li256ELb1ELb1ELb1ELb0EEENS1_36VarlenDynamicPersistentTileSchedulerILi64ELi64ELi256ELi128ELb1ELb1ELb1ELb1ELb1ELb1EEEEEEEEEvNT_6ParamsE:
        .type           _ZN7cutlass13device_kernelIN5flash11enable_sm90INS1_16FlashAttnFwdSm90INS1_25CollectiveMainloopFwdSm90ILi2EN4cute5tupleIJNS5_1CILi1EEES8_S8_EEENS6_IJNS7_ILi64EEESA_SA_EEELi512ENS_6half_tEfNS_4arch4Sm90ELb1ELb0ELb1ELb1ELb0ELb1ELb1ELb0ELb0ELb1ELb1ELb0EEENS1_21CollectiveEpilogueFwdINS6_IJSA_NS7_ILi512EEESA_EEES9_SC_SE_Li256ELb1ELb1ELb1ELb0EEENS1_36VarlenDynamicPersistentTileSchedulerILi64ELi64ELi256ELi128ELb1ELb1ELb1ELb1ELb1ELb1EEEEEEEEEvNT_6ParamsE,@function
        .size           _ZN7cutlass13device_kernelIN5flash11enable_sm90INS1_16FlashAttnFwdSm90INS1_25CollectiveMainloopFwdSm90ILi2EN4cute5tupleIJNS5_1CILi1EEES8_S8_EEENS6_IJNS7_ILi64EEESA_SA_EEELi512ENS_6half_tEfNS_4arch4Sm90ELb1ELb0ELb1ELb1ELb0ELb1ELb1ELb0ELb0ELb1ELb1ELb0EEENS1_21CollectiveEpilogueFwdINS6_IJSA_NS7_ILi512EEESA_EEES9_SC_SE_Li256ELb1ELb1ELb1ELb0EEENS1_36VarlenDynamicPersistentTileSchedulerILi64ELi64ELi256ELi128ELb1ELb1ELb1ELb1ELb1ELb1EEEEEEEEEvNT_6ParamsE,(.L_x_15187 - _ZN7cutlass13device_kernelIN5flash11enable_sm90INS1_16FlashAttnFwdSm90INS1_25CollectiveMainloopFwdSm90ILi2EN4cute5tupleIJNS5_1CILi1EEES8_S8_EEENS6_IJNS7_ILi64EEESA_SA_EEELi512ENS_6half_tEfNS_4arch4Sm90ELb1ELb0ELb1ELb1ELb0ELb1ELb1ELb0ELb0ELb1ELb1ELb0EEENS1_21CollectiveEpilogueFwdINS6_IJSA_NS7_ILi512EEESA_EEES9_SC_SE_Li256ELb1ELb1ELb1ELb0EEENS1_36VarlenDynamicPersistentTileSchedulerILi64ELi64ELi256ELi128ELb1ELb1ELb1ELb1ELb1ELb1EEEEEEEEEvNT_6ParamsE)
        .other          _ZN7cutlass13device_kernelIN5flash11enable_sm90INS1_16FlashAttnFwdSm90INS1_25CollectiveMainloopFwdSm90ILi2EN4cute5tupleIJNS5_1CILi1EEES8_S8_EEENS6_IJNS7_ILi64EEESA_SA_EEELi512ENS_6half_tEfNS_4arch4Sm90ELb1ELb0ELb1ELb1ELb0ELb1ELb1ELb0ELb0ELb1ELb1ELb0EEENS1_21CollectiveEpilogueFwdINS6_IJSA_NS7_ILi512EEESA_EEES9_SC_SE_Li256ELb1ELb1ELb1ELb0EEENS1_36VarlenDynamicPersistentTileSchedulerILi64ELi64ELi256ELi128ELb1ELb1ELb1ELb1ELb1ELb1EEEEEEEEEvNT_6ParamsE,@"STO_CUDA_ENTRY STV_DEFAULT"
_ZN7cutlass13device_kernelIN5flash11enable_sm90INS1_16FlashAttnFwdSm90INS1_25CollectiveMainloopFwdSm90ILi2EN4cute5tupleIJNS5_1CILi1EEES8_S8_EEENS6_IJNS7_ILi64EEESA_SA_EEELi512ENS_6half_tEfNS_4arch4Sm90ELb1ELb0ELb1ELb1ELb0ELb1ELb1ELb0ELb0ELb1ELb1ELb0EEENS1_21CollectiveEpilogueFwdINS6_IJSA_NS7_ILi512EEESA_EEES9_SC_SE_Li256ELb1ELb1ELb1ELb0EEENS1_36VarlenDynamicPersistentTileSchedulerILi64ELi64ELi256ELi128ELb1ELb1ELb1ELb1ELb1ELb1EEEEEEEEEvNT_6ParamsE:
        /* <DEDUP_REMOVED lines=24> */
.L_x_8572:
[----:B------:R-:W-:Y:S05]  /*0180*/  BSYNC B0 ;  /* 0x0000000000007941 */ /* 0x000fea0003800000 */
.L_x_8571:
        /* <DEDUP_REMOVED lines=39> */
.L_x_8573:
        /* <DEDUP_REMOVED lines=22> */
.L_x_8574:
        /* <DEDUP_REMOVED lines=18> */
.L_x_8575:
        /* <DEDUP_REMOVED lines=22> */
.L_x_8576:
        /* <DEDUP_REMOVED lines=22> */
.L_x_8577:
        /* <DEDUP_REMOVED lines=8> */
.L_x_8580:
        /* <DEDUP_REMOVED lines=20> */
[----:B------:R-:W-:Y:S01]  /*0b00*/  ULOP3.LUT UR37, UR36, 0x1, URZ, 0xfc, !UPT ;  /* 0x0000000124257892 */ /* 0x000fe2000f8efc3f */
[----:B------:R-:W-:Y:S02]  /*0b10*/  IMAD.MOV.U32 R210, RZ, RZ, 0x20 ;  /* 0x00000020ffd27424 */ /* 0x000fe400078e00ff */
        /* <DEDUP_REMOVED lines=12> */
[----:B------:R-:W-:Y:S01]  /*0be0*/  SHF.R.S32.HI R5, RZ, 0x1f, R5 ;  /* 0x0000001fff057819 */ /* 0x000fe20000011405 */
[C---:B------:R-:W-:Y:S01]  /*0bf0*/  IMAD.IADD R15, R6.reuse, 0x1, -R15 ;  /* 0x00000001060f7824 */ /* 0x040fe200078e0a0f */
[----:B------:R-:W-:Y:S01]  /*0c00*/  SHF.R.S32.HI R7, RZ, 0x4, R4 ;  /* 0x00000004ff077819 */ /* 0x000fe20000011404 */
[----:B------:R-:W-:Y:S01]  /*0c10*/  IMAD.IADD R3, R6, 0x1, -R3 ;  /* 0x0000000106037824 */ /* 0x000fe200078e0a03 */
[----:B------:R-:W-:Y:S01]  /*0c20*/  LOP3.LUT R9, R0, 0xffffff80, RZ, 0xc0, !PT ;  /* 0xffffff8000097812 */ /* 0x000fe200078ec0ff */
[----:B------:R-:W-:Y:S01]  /*0c30*/  IMAD.SHL.U32 R187, R15, 0x8, RZ ;  /* 0x000000080fbb7824 */ /* 0x000fe200078e00ff */
[----:B------:R-:W-:Y:S02]  /*0c40*/  LEA.HI R5, R5, R214, RZ, 0x2 ;  /* 0x000000d605057211 */ /* 0x000fe400078f10ff */
[----:B------:R-:W-:Y:S01]  /*0c50*/  LEA.HI R4, R4, R7, RZ, 0x1 ;  /* 0x0000000704047211 */ /* 0x000fe200078f08ff */
[C---:B------:R-:W-:Y:S01]  /*0c60*/  IMAD.IADD R9, R6.reuse, 0x1, -R9 ;  /* 0x0000000106097824 */ /* 0x040fe200078e0a09 */
[----:B------:R-:W-:Y:S01]  /*0c70*/  LOP3.LUT R11, R13, 0xfffffffc, RZ, 0xc0, !PT ;  /* 0xfffffffc0d0b7812 */ /* 0x000fe200078ec0ff */
[C---:B------:R-:W-:Y:S01]  /*0c80*/  VIADD R225, R187.reuse, 0x80 ;  /* 0x00000080bbe17836 */ /* 0x040fe20000000000 */
[----:B------:R-:W-:Y:S01]  /*0c90*/  SHF.R.S32.HI R24, RZ, 0x7, R0 ;  /* 0x00000007ff187819 */ /* 0x000fe20000011400 */
[----:B------:R-:W-:Y:S01]  /*0ca0*/  VIADD R223, R187, 0x100 ;  /* 0x00000100bbdf7836 */ /* 0x000fe20000000000 */
[----:B------:R-:W-:Y:S01]  /*0cb0*/  SHF.R.S32.HI R8, RZ, 0x1f, R3 ;  /* 0x0000001fff087819 */ /* 0x000fe20000011403 */
[----:B------:R-:W-:Y:S01]  /*0cc0*/  IMAD.IADD R184, R6, 0x1, -R11 ;  /* 0x0000000106b87824 */ /* 0x000fe200078e0a0b */
[----:B------:R-:W-:Y:S01]  /*0cd0*/  LOP3.LUT R5, R5, 0x3ffffc, RZ, 0xc0, !PT ;  /* 0x003ffffc05057812 */ /* 0x000fe200078ec0ff */
[----:B------:R-:W-:Y:S01]  /*0ce0*/  IMAD R14, R24, 0x100, R3 ;  /* 0x00000100180e7824 */ /* 0x000fe200078e0203 */
[----:B------:R-:W-:Y:S01]  /*0cf0*/  LOP3.LUT R4, R4, 0x1ffffffe, RZ, 0xc0, !PT ;  /* 0x1ffffffe04047812 */ /* 0x000fe200078ec0ff */
[----:B------:R-:W-:Y:S01]  /*0d00*/  STL [R1+0x68], R24 ;  /* 0x0000681801007387 */ /* 0x000fe20000100800 */
[----:B------:R-:W-:Y:S01]  /*0d10*/  SHF.R.S32.HI R6, RZ, 0x1f, R9 ;  /* 0x0000001fff067819 */ /* 0x000fe20000011409 */
[----:B------:R-:W-:Y:S01]  /*0d20*/  IMAD.IADD R5, R214, 0x1, -R5 ;  /* 0x00000001d6057824 */ /* 0x000fe200078e0a05 */
[----:B------:R-:W-:Y:S01]  /*0d30*/  LEA.HI R10, R8, R3, RZ, 0x3 ;  /* 0x00000003080a7211 */ /* 0x000fe200078f18ff */
[----:B------:R-:W-:Y:S01]  /*0d40*/  IMAD.IADD R4, R7, 0x1, -R4 ;  /* 0x0000000107047824 */ /* 0x000fe200078e0a04 */
[----:B------:R-:W-:Y:S01]  /*0d50*/  SHF.R.S32.HI R23, RZ, 0x2, R13 ;  /* 0x00000002ff177819 */ /* 0x000fe2000001140d */
[----:B------:R-:W-:Y:S01]  /*0d60*/  IMAD R21, R5, 0x10, R14 ;  /* 0x0000001005157824 */ /* 0x000fe200078e020e */
[-C--:B------:R-:W-:Y:S01]  /*0d70*/  LEA.HI R7, R6, R9.reuse, RZ, 0x2 ;  /* 0x0000000906077211 */ /* 0x080fe200078f10ff */
[----:B------:R-:W-:Y:S01]  /*0d80*/  IMAD.SHL.U32 R4, R4, 0x8, RZ ;  /* 0x0000000804047824 */ /* 0x000fe200078e00ff */
[C---:B------:R-:W-:Y:S01]  /*0d90*/  LOP3.LUT R12, R10.reuse, 0xfffffff8, RZ, 0xc0, !PT ;  /* 0xfffffff80a0c7812 */ /* 0x040fe200078ec0ff */
[----:B------:R-:W-:Y:S01]  /*0da0*/  VIADD R5, R23, 0x20 ;  /* 0x0000002017057836 */ /* 0x000fe20000000000 */
[--C-:B------:R-:W-:Y:S01]  /*0db0*/  SHF.R.S32.HI R8, RZ, 0x2, R7.reuse ;  /* 0x00000002ff087819 */ /* 0x100fe20000011407 */
[----:B------:R-:W-:Y:S01]  /*0dc0*/  IMAD.SHL.U32 R10, R10, 0x40, RZ ;  /* 0x000000400a0a7824 */ /* 0x000fe200078e00ff */
[----:B------:R-:W-:Y:S01]  /*0dd0*/  SHF.R.S32.HI R11, RZ, 0x1f, R7 ;  /* 0x0000001fff0b7819 */ /* 0x000fe20000011407 */
[----:B------:R-:W-:Y:S01]  /*0de0*/  IMAD.IADD R12, R3, 0x1, -R12 ;  /* 0x00000001030c7824 */ /* 0x000fe200078e0a0c */
[----:B------:R-:W-:Y:S01]  /*0df0*/  LOP3.LUT R14, R7, 0x7ffffffc, RZ, 0xc0, !PT ;  /* 0x7ffffffc070e7812 */ /* 0x000fe200078ec0ff */
[----:B------:R-:W-:Y:S01]  /*0e00*/  VIADD R226, R187, 0x40 ;  /* 0x00000040bbe27836 */ /* 0x000fe20000000000 */
[----:B------:R-:W-:Y:S01]  /*0e10*/  LEA.HI R11, R11, R8, RZ, 0x3 ;  /* 0x000000080b0b7211 */ /* 0x000fe200078f18ff */
[----:B------:R-:W-:Y:S01]  /*0e20*/  IMAD.SHL.U32 R3, R12, 0x40, RZ ;  /* 0x000000400c037824 */ /* 0x000fe200078e00ff */
[----:B------:R-:W-:Y:S01]  /*0e30*/  SHF.R.S32.HI R16, RZ, 0x1f, R5 ;  /* 0x0000001fff107819 */ /* 0x000fe20000011405 */
[----:B------:R-:W-:Y:S01]  /*0e40*/  IMAD.IADD R14, R9, 0x1, -R14 ;  /* 0x00000001090e7824 */ /* 0x000fe200078e0a0e */
[----:B------:R-:W-:Y:S01]  /*0e50*/  LEA.HI R6, R6, R9, RZ, 0x5 ;  /* 0x0000000906067211 */ /* 0x000fe200078f28ff */
[----:B------:R-:W-:Y:S01]  /*0e60*/  VIADD R224, R187, 0xc0 ;  /* 0x000000c0bbe07836 */ /* 0x000fe20000000000 */
[----:B------:R-:W-:Y:S01]  /*0e70*/  LOP3.LUT R11, R11, 0xfffffff8, RZ, 0xc0, !PT ;  /* 0xfffffff80b0b7812 */ /* 0x000fe200078ec0ff */
[----:B------:R-:W-:Y:S01]  /*0e80*/  IMAD.SHL.U32 R215, R14, 0x2, RZ ;  /* 0x000000020ed77824 */ /* 0x000fe200078e00ff */
[----:B------:R-:W-:Y:S01]  /*0e90*/  LEA.HI R9, R16, R5, RZ, 0x3 ;  /* 0x0000000510097211 */ /* 0x000fe200078f18ff */
[----:B------:R-:W-:Y:S01]  /*0ea0*/  IMAD.SHL.U32 R5, R5, 0x40, RZ ;  /* 0x0000004005057824 */ /* 0x000fe200078e00ff */
[----:B------:R-:W-:Y:S01]  /*0eb0*/  LOP3.LUT R3, R3, 0x1c0, RZ, 0xc0, !PT ;  /* 0x000001c003037812 */ /* 0x000fe200078ec0ff */
[----:B------:R-:W-:Y:S01]  /*0ec0*/  IMAD.IADD R11, R8, 0x1, -R11 ;  /* 0x00000001080b7824 */ /* 0x000fe200078e0a0b */
[----:B------:R-:W-:Y:S01]  /*0ed0*/  LEA.HI R0, R0, R24, RZ, 0x1 ;  /* 0x0000001800007211 */ /* 0x000fe200078f08ff */
[--C-:B------:R-:W-:Y:S01]  /*0ee0*/  IMAD.U32 R8, R21, 0x40, R4.reuse ;  /* 0x0000004015087824 */ /* 0x100fe200078e0004 */
[----:B------:R-:W-:Y:S01]  /*0ef0*/  LOP3.LUT R7, R5, 0x1c0, RZ, 0xc0, !PT ;  /* 0x000001c005077812 */ /* 0x000fe200078ec0ff */
[----:B------:R-:W-:Y:S01]  /*0f00*/  IMAD.SHL.U32 R16, R184, 0x8, RZ ;  /* 0x00000008b8107824 */ /* 0x000fe200078e00ff */
[----:B------:R-:W-:Y:S01]  /*0f10*/  LOP3.LUT R4, R3, 0x8, R4, 0xf8, !PT ;  /* 0x0000000803047812 */ /* 0x000fe200078ef804 */
[----:B------:R-:W-:Y:S01]  /*0f20*/  IMAD.SHL.U32 R9, R9, 0x40, RZ ;  /* 0x0000004009097824 */ /* 0x000fe200078e00ff */
[----:B------:R-:W-:Y:S01]  /*0f30*/  SHF.R.U32.HI R5, RZ, 0x3, R3 ;  /* 0x00000003ff057819 */ /* 0x000fe20000011603 */
[----:B------:R0:W-:Y:S01]  /*0f40*/  STL [R1+0x7c], R8 ;  /* 0x00007c0801007387 */ /* 0x0001e20000100800 */
[----:B------:R-:W-:Y:S01]  /*0f50*/  LOP3.LUT R3, R10, 0x7ffffe00, RZ, 0xc0, !PT ;  /* 0x7ffffe000a037812 */ /* 0x000fe200078ec0ff */
[----:B------:R-:W-:Y:S01]  /*0f60*/  VIADD R222, R187, 0x140 ;  /* 0x00000140bbde7836 */ /* 0x000fe20000000000 */
[----:B------:R-:W-:Y:S01]  /*0f70*/  LOP3.LUT R4, R4, R5, RZ, 0x3c, !PT ;  /* 0x0000000504047212 */ /* 0x000fe200078e3cff */
[----:B------:R-:W-:Y:S01]  /*0f80*/  IMAD.MOV.U32 R5, RZ, RZ, R17 ;  /* 0x000000ffff057224 */ /* 0x000fe200078e0011 */
[----:B------:R-:W-:Y:S01]  /*0f90*/  SHF.R.U32.HI R20, RZ, 0x3, R7 ;  /* 0x00000003ff147819 */ /* 0x000fe20000011607 */
[----:B------:R-:W-:Y:S01]  /*0fa0*/  IMAD R3, R214, 0x400, R3 ;  /* 0x00000400d6037824 */ /* 0x000fe200078e0203 */
[----:B------:R-:W-:-:S02]  /*0fb0*/  LOP3.LUT R7, R7, 0x38, R16, 0xf8, !PT ;  /* 0x0000003807077812 */ /* 0x000fc400078ef810 */
[----:B------:R-:W-:Y:S01]  /*0fc0*/  LOP3.LUT R0, R0, 0xfffffe, RZ, 0xc0, !PT ;  /* 0x00fffffe00007812 */ /* 0x000fe200078ec0ff */
[----:B------:R-:W-:Y:S01]  /*0fd0*/  IMAD.IADD R3, R3, 0x1, R4 ;  /* 0x0000000103037824 */ /* 0x000fe200078e0204 */
[----:B0-----:R-:W-:Y:S02]  /*0fe0*/  LOP3.LUT R8, R9, 0xfffffe00, RZ, 0xc0, !PT ;  /* 0xfffffe0009087812 */ /* 0x001fe400078ec0ff */
[----:B------:R-:W-:Y:S01]  /*0ff0*/  SHF.R.S32.HI R4, RZ, 0x1f, R13 ;  /* 0x0000001fff047819 */ /* 0x000fe2000001140d */
[----:B------:R-:W-:Y:S01]  /*1000*/  IMAD.IADD R0, R24, 0x1, -R0 ;  /* 0x0000000118007824 */ /* 0x000fe200078e0a00 */
[----:B------:R-:W-:Y:S01]  /*1010*/  LOP3.LUT R21, R8, R7, R20, 0xf6, !PT ;  /* 0x0000000708157212 */ /* 0x000fe200078ef614 */
[----:B------:R-:W-:Y:S01]  /*1020*/  IMAD R194, R3, 0x2, R2 ;  /* 0x0000000203c27824 */ /* 0x000fe200078e0202 */
[----:B------:R-:W-:Y:S01]  /*1030*/  LEA.HI R8, R184, R184, RZ, 0x1 ;  /* 0x000000b8b8087211 */ /* 0x000fe200078f08ff */
[----:B------:R-:W-:Y:S01]  /*1040*/  IMAD.MOV.U32 R7, RZ, RZ, R19 ;  /* 0x000000ffff077224 */ /* 0x000fe200078e0013 */
[----:B------:R-:W-:Y:S01]  /*1050*/  LEA.HI R4, R4, R23, RZ, 0x3 ;  /* 0x0000001704047211 */ /* 0x000fe200078f18ff */
[----:B------:R-:W-:Y:S01]  /*1060*/  VIADD R212, R194, 0x36400 ;  /* 0x00036400c2d47836 */ /* 0x000fe20000000000 */
[----:B------:R-:W-:Y:S01]  /*1070*/  LOP3.LUT R9, R8, 0x1ffffffe, RZ, 0xc0, !PT ;  /* 0x1ffffffe08097812 */ /* 0x000fe200078ec0ff */
[----:B------:R-:W-:Y:S01]  /*1080*/  IMAD.SHL.U32 R8, R0, 0x100, RZ ;  /* 0x0000010000087824 */ /* 0x000fe200078e00ff */
[----:B------:R-:W-:Y:S01]  /*1090*/  LOP3.LUT R4, R4, 0xfffffff8, RZ, 0xc0, !PT ;  /* 0xfffffff804047812 */ /* 0x000fe200078ec0ff */
[----:B------:R-:W-:Y:S01]  /*10a0*/  VIADD R203, R194, 0x36440 ;  /* 0x00036440c2cb7836 */ /* 0x000fe20000000000 */
[----:B------:R-:W-:Y:S01]  /*10b0*/  SHF.R.S32.HI R6, RZ, 0x5, R6 ;  /* 0x00000005ff067819 */ /* 0x000fe20000011406 */
[----:B------:R-:W-:Y:S01]  /*10c0*/  IMAD.IADD R191, R215, 0x1, R8 ;  /* 0x00000001d7bf7824 */ /* 0x000fe200078e0208 */
[----:B------:R-:W-:Y:S01]  /*10d0*/  R2P PR, R12, 0x6 ;  /* 0x000000060c007804 */ /* 0x000fe20000000000 */
[----:B------:R-:W-:Y:S01]  /*10e0*/  IMAD.IADD R189, R23, 0x1, -R4 ;  /* 0x0000000117bd7824 */ /* 0x000fe200078e0a04 */
[----:B------:R-:W-:Y:S01]  /*10f0*/  SHF.R.S32.HI R4, RZ, 0x1f, R225 ;  /* 0x0000001fff047819 */ /* 0x000fe200000114e1 */
[----:B------:R-:W-:Y:S01]  /*1100*/  IMAD R188, R6, 0x10, R11 ;  /* 0x0000001006bc7824 */ /* 0x000fe200078e020b */
[----:B------:R-:W-:Y:S01]  /*1110*/  SHF.R.S32.HI R4, RZ, 0x1f, R223 ;  /* 0x0000001fff047819 */ /* 0x000fe200000114df */
[----:B------:R-:W-:Y:S01]  /*1120*/  IMAD.IADD R9, R184, 0x1, -R9 ;  /* 0x00000001b8097824 */ /* 0x000fe200078e0a09 */
        /* <DEDUP_REMOVED lines=8> */
[----:B------:R-:W-:Y:S01]  /*11b0*/  STL [R1+0x78], R8 ;  /* 0x0000780801007387 */ /* 0x000fe20000100800 */
[C---:B------:R-:W-:Y:S01]  /*11c0*/  VIADD R28, R191.reuse, 0x50 ;  /* 0x00000050bf1c7836 */ /* 0x040fe20000000000 */
[----:B------:R-:W-:Y:S01]  /*11d0*/  SEL R210, R210, 0xffffffe0, !P1 ;  /* 0xffffffe0d2d27807 */ /* 0x000fe20004800000 */
[C---:B------:R-:W-:Y:S01]  /*11e0*/  VIADD R25, R191.reuse, 0x68 ;  /* 0x00000068bf197836 */ /* 0x040fe20000000000 */
[----:B------:R0:W-:Y:S01]  /*11f0*/  STL [R1+0x74], R4 ;  /* 0x0000740401007387 */ /* 0x0001e20000100800 */
[----:B------:R-:W-:-:S02]  /*1200*/  VIADD R0, R191, 0xc8 ;  /* 0x000000c8bf007836 */ /* 0x000fc40000000000 */
        /* <DEDUP_REMOVED lines=52> */
[----:B------:R-:W-:Y:S01]  /*1550*/  IMAD.SHL.U32 R184, R184, 0x4, RZ ;  /* 0x00000004b8b87824 */ /* 0x000fe200078e00ff */
[----:B------:R-:W-:Y:S01]  /*1560*/  SHF.R.S32.HI R9, RZ, 0x1f, R10 ;  /* 0x0000001fff097819 */ /* 0x000fe2000001140a */
[C---:B------:R-:W-:Y:S01]  /*1570*/  @P2 VIADD R203, R212.reuse, 0xffffffc0 ;  /* 0xffffffc0d4cb2836 */ /* 0x040fe20000000000 */
[----:B------:R-:W-:Y:S01]  /*1580*/  SHF.R.S32.HI R8, RZ, 0x1f, R8 ;  /* 0x0000001fff087819 */ /* 0x000fe20000011408 */
[----:B------:R-:W-:Y:S01]  /*1590*/  IMAD.MOV.U32 R6, RZ, RZ, R18 ;  /* 0x000000ffff067224 */ /* 0x000fe200078e0012 */
[----:B------:R-:W-:Y:S01]  /*15a0*/  CS2R R18, SRZ ;  /* 0x0000000000127805 */ /* 0x000fe2000001ff00 */
[----:B------:R-:W-:Y:S01]  /*15b0*/  IMAD.IADD R212, R212, 0x1, R210 ;  /* 0x00000001d4d47824 */ /* 0x000fe200078e02d2 */
[----:B------:R-:W-:Y:S01]  /*15c0*/  SHF.R.S32.HI R4, RZ, 0x1f, R236 ;  /* 0x0000001fff047819 */ /* 0x000fe200000114ec */
[----:B------:R-:W-:Y:S01]  /*15d0*/  VIADD R190, R184, 0x10 ;  /* 0x00000010b8be7836 */ /* 0x000fe20000000000 */
[----:B------:R-:W-:Y:S01]  /*15e0*/  SHF.R.S32.HI R3, RZ, 0x1f, R233 ;  /* 0x0000001fff037819 */ /* 0x000fe200000114e9 */
[----:B------:R-:W-:Y:S01]  /*15f0*/  IMAD.IADD R210, R210, 0x1, R203 ;  /* 0x00000001d2d27824 */ /* 0x000fe200078e02cb */
[----:B------:R-:W-:-:S07]  /*1600*/  SHF.R.S32.HI R0, RZ, 0x1f, R232 ;  /* 0x0000001fff007819 */ /* 0x000fce00000114e8 */
.L_x_8723:
[----:B01234-:R-:W0:Y:S01]  /*1610*/  LDC.64 R8, c[0x0][0xd88] ;  /* 0x00036200ff087b82 */ /* 0x01fe220000000a00 */
        /* <DEDUP_REMOVED lines=54> */
.L_x_8582:
[----:B------:R-:W-:Y:S02]  /*1980*/  IMAD.U32 R40, RZ, RZ, UR5 ;  /* 0x00000005ff287e24 */ /* 0x000fe4000f8e00ff */
[----:B------:R-:W-:Y:S01]  /*1990*/  IMAD.U32 R24, RZ, RZ, UR4 ;  /* 0x00000004ff187e24 */ /* 0x000fe2000f8e00ff */
[----:B------:R-:W-:Y:S06]  /*19a0*/  @!P2 BRA `(.L_x_8583) ;  /* 0x000000000010a947 */ /* 0x000fec0003800000 */
[----:B------:R-:W-:-:S04]  /*19b0*/  IADD3 R6, P0, R220, UR8, RZ ;  /* 0x00000008dc067c10 */ /* 0x000fc8000ff1e0ff */
[----:B------:R-:W-:-:S05]  /*19c0*/  IADD3.X R7, R221, UR9, RZ, P0, !PT ;  /* 0x00000009dd077c10 */ /* 0x000fca00087fe4ff */
[----:B------:R0:W5:Y:S01]  /*19d0*/  LDG.E R24, desc[UR42][R6.64] ;  /* 0x0000002a06187981 */ /* 0x000162000c1e1900 */
[----:B------:R-:W-:Y:S05]  /*19e0*/  BRA `(.L_x_8584) ;  /* 0x0000000000107947 */ /* 0x000fea0003800000 */
.L_x_8583:
[----:B------:R-:W-:Y:S05]  /*19f0*/  @!P0 BRA `(.L_x_8584) ;  /* 0x00000000000c8947 */ /* 0x000fea0003800000 */
[----:B------:R-:W2:Y:S04]  /*1a00*/  LDG.E R3, desc[UR42][R8.64] ;  /* 0x0000002a08037981 */ /* 0x000ea8000c1e1900 */
[----:B------:R-:W2:Y:S02]  /*1a10*/  LDG.E R24, desc[UR42][R8.64+0x4] ;  /* 0x0000042a08187981 */ /* 0x000ea4000c1e1900 */
[----:B--2---:R-:W-:-:S07]  /*1a20*/  IMAD.IADD R24, R24, 0x1, -R3 ;  /* 0x0000000118187824 */ /* 0x004fce00078e0a03 */
.L_x_8584:
        /* <DEDUP_REMOVED lines=70> */
.L_x_8586:
[----:B------:R-:W-:Y:S05]  /*1e90*/  BSYNC B0 ;  /* 0x0000000000007941 */ /* 0x000fea0003800000 */
.L_x_8585:
        /* <DEDUP_REMOVED lines=36> */
.L_x_8589:
[----:B------:R-:W-:Y:S05]  /*20e0*/  BSYNC B6 ;  /* 0x0000000000067941 */ /* 0x000fea0003800000 */
.L_x_8588:
        /* <DEDUP_REMOVED lines=20> */
.L_x_8591:
[----:B------:R-:W-:Y:S05]  /*2230*/  BSYNC B6 ;  /* 0x0000000000067941 */ /* 0x000fea0003800000 */
.L_x_8590:
[----:B------:R-:W-:Y:S01]  /*2240*/  ULDC.64 UR4, c[0x0][0xaf0] ;  /* 0x0002bc0000047ab9 */ /* 0x000fe20000000a00 */
[----:B------:R-:W-:Y:S01]  /*2250*/  IMAD.MOV.U32 R0, RZ, RZ, R219 ;  /* 0x000000ffff007224 */ /* 0x000fe200078e00db */
[----:B------:R-:W-:Y:S01]  /*2260*/  ISETP.NE.U32.AND P0, PT, RZ, UR4, PT ;  /* 0x00000004ff007c0c */ /* 0x000fe2000bf05070 */
[----:B------:R-:W0:Y:S01]  /*2270*/  LDC.64 R6, c[0x0][0x300] ;  /* 0x0000c000ff067b82 */ /* 0x000e220000000a00 */
        /* <DEDUP_REMOVED lines=17> */
[C---:B------:R-:W-:Y:S01]  /*2390*/  IMAD.WIDE.U32 R28, R217.reuse, UR4, R16 ;  /* 0x00000004d91c7c25 */ /* 0x040fe2000f8e0010 */
[----:B------:R-:W-:Y:S01]  /*23a0*/  ULDC.64 UR6, c[0x0][0x338] ;  /* 0x0000ce0000067ab9 */ /* 0x000fe20000000a00 */
[----:B---3--:R-:W3:Y:S01]  /*23b0*/  LDC.64 R4, c[0x0][0x3f8] ;  /* 0x0000fe00ff047b82 */ /* 0x008ee20000000a00 */
[----:B-1----:R-:W-:Y:S01]  /*23c0*/  ISETP.GE.AND P2, PT, R16, R15, PT ;  /* 0x0000000f1000720c */ /* 0x002fe20003f46270 */
[----:B------:R-:W-:Y:S01]  /*23d0*/  IMAD R3, R38, R7, R3 ;  /* 0x0000000726037224 */ /* 0x000fe200078e0203 */
[----:B------:R-:W-:Y:S01]  /*23e0*/  SHF.R.S32.HI R185, RZ, 0x1f, R184 ;  /* 0x0000001fffb97819 */ /* 0x000fe200000114b8 */
[----:B------:R-:W-:Y:S01]  /*23f0*/  IMAD R29, R217, UR5, R29 ;  /* 0x00000005d91d7c24 */ /* 0x000fe2000f8e021d */
[----:B------:R-:W-:Y:S01]  /*2400*/  ULDC.64 UR4, c[0x0][0x308] ;  /* 0x0000c20000047ab9 */ /* 0x000fe20000000a00 */
[----:B------:R-:W-:Y:S01]  /*2410*/  IMAD.IADD R21, R21, 0x1, R3 ;  /* 0x0000000115157824 */ /* 0x000fe200078e0203 */
[----:B------:R-:W-:Y:S01]  /*2420*/  P2R R74, PR, RZ, 0x4 ;  /* 0x00000004ff4a7803 */ /* 0x000fe20000000000 */
[----:B------:R-:W-:Y:S01]  /*2430*/  IMAD R12, R73, R6, RZ ;  /* 0x00000006490c7224 */ /* 0x000fe200078e02ff */
[----:B------:R-:W-:Y:S01]  /*2440*/  SHF.L.U64.HI R62, R6, 0x6, R7 ;  /* 0x00000006063e7819 */ /* 0x000fe20000010207 */
[----:B------:R-:W-:-:S04]  /*2450*/  IMAD.WIDE.U32 R20, R217, UR4, R20 ;  /* 0x00000004d9147c25 */ /* 0x000fc8000f8e0014 */
[----:B------:R-:W-:Y:S01]  /*2460*/  IMAD R21, R217, UR5, R21 ;  /* 0x00000005d9157c24 */ /* 0x000fe2000f8e0215 */
[----:B------:R-:W-:Y:S01]  /*2470*/  ULDC.64 UR4, c[0x0][0x310] ;  /* 0x0000c40000047ab9 */ /* 0x000fe20000000a00 */
[----:B------:R-:W-:Y:S02]  /*2480*/  IMAD R12, R23, R7, R12 ;  /* 0x00000007170c7224 */ /* 0x000fe400078e020c */
[----:B------:R-:W-:Y:S02]  /*2490*/  IMAD.SHL.U32 R58, R189, 0x40, RZ ;  /* 0x00000040bd3a7824 */ /* 0x000fe400078e00ff */
[----:B--2---:R-:W-:-:S03]  /*24a0*/  IMAD.WIDE.U32 R34, R23, R56, R184 ;  /* 0x0000003817227225 */ /* 0x004fc600078e00b8 */
[----:B------:R-:W-:Y:S01]  /*24b0*/  LOP3.LUT R58, R58, 0x1c0, RZ, 0xc0, !PT ;  /* 0x000001c03a3a7812 */ /* 0x000fe200078ec0ff */
[C---:B------:R-:W-:Y:S01]  /*24c0*/  IMAD.WIDE.U32 R36, R23.reuse, R56, R16 ;  /* 0x0000003817247225 */ /* 0x040fe200078e0010 */
[----:B---3--:R-:W-:Y:S02]  /*24d0*/  SHF.L.U64.HI R60, R4, 0x6, R5 ;  /* 0x00000006043c7819 */ /* 0x008fe40000010205 */
[----:B------:R-:W-:Y:S01]  /*24e0*/  SHF.R.U32.HI R54, RZ, 0x3, R58 ;  /* 0x00000003ff367819 */ /* 0x000fe2000001163a */
[----:B------:R-:W-:Y:S01]  /*24f0*/  IMAD.WIDE.U32 R30, R23, R4, R184 ;  /* 0x00000004171e7225 */ /* 0x000fe200078e00b8 */
[----:B0-----:R-:W-:-:S03]  /*2500*/  SHF.R.U32.HI R26, RZ, 0x7, R26 ;  /* 0x00000007ff1a7819 */ /* 0x001fc6000001161a */
[----:B------:R-:W-:-:S04]  /*2510*/  IMAD.WIDE.U32 R32, R23, R4, R16 ;  /* 0x0000000417207225 */ /* 0x000fc800078e0010 */
[----:B------:R-:W-:Y:S02]  /*2520*/  VIADD R55, R16, 0x20 ;  /* 0x0000002010377836 */ /* 0x000fe40000000000 */
[----:B------:R-:W-:Y:S02]  /*2530*/  IMAD.SHL.U32 R61, R6, 0x40, RZ ;  /* 0x00000040063d7824 */ /* 0x000fe400078e00ff */
[----:B------:R-:W-:Y:S02]  /*2540*/  IMAD.SHL.U32 R59, R4, 0x40, RZ ;  /* 0x00000040043b7824 */ /* 0x000fe400078e00ff */
[----:B------:R-:W-:Y:S02]  /*2550*/  VIADD R53, R26, 0x8 ;  /* 0x000000081a357836 */ /* 0x000fe40000000000 */
[----:B------:R-:W-:Y:S01]  /*2560*/  IMAD.SHL.U32 R52, R15, 0x2, RZ ;  /* 0x000000020f347824 */ /* 0x000fe200078e00ff */
[----:B----4-:R-:W-:-:S04]  /*2570*/  SHF.R.S32.HI R3, RZ, 0x1f, R0 ;  /* 0x0000001fff037819 */ /* 0x010fc80000011400 */
[----:B------:R-:W-:Y:S02]  /*2580*/  SEL R8, R3, RZ, !P0 ;  /* 0x000000ff03087207 */ /* 0x000fe40004000000 */
[----:B------:R-:W-:-:S03]  /*2590*/  SEL R3, R0, RZ, !P0 ;  /* 0x000000ff00037207 */ /* 0x000fc60004000000 */
[----:B------:R-:W-:Y:S02]  /*25a0*/  IMAD R0, R8, UR4, RZ ;  /* 0x0000000408007c24 */ /* 0x000fe4000f8e02ff */
[C---:B------:R-:W-:Y:S01]  /*25b0*/  IMAD.WIDE.U32 R20, R3.reuse, UR4, R20 ;  /* 0x0000000403147c25 */ /* 0x040fe2000f8e0014 */
[----:B------:R-:W-:Y:S02]  /*25c0*/  ULDC UR4, c[0x0][0x2f4] ;  /* 0x0000bd0000047ab9 */ /* 0x000fe40000000800 */
[----:B------:R-:W-:Y:S01]  /*25d0*/  ISETP.GE.AND P4, PT, R16, UR4, PT ;  /* 0x0000000410007c0c */ /* 0x000fe2000bf86270 */
[----:B------:R-:W-:Y:S01]  /*25e0*/  IMAD R65, R3, UR5, R0 ;  /* 0x0000000503417c24 */ /* 0x000fe2000f8e0200 */
[----:B------:R-:W-:Y:S01]  /*25f0*/  ISETP.GE.AND P3, PT, R55, UR4, PT ;  /* 0x0000000437007c0c */ /* 0x000fe2000bf66270 */
[----:B------:R-:W-:Y:S02]  /*2600*/  IMAD R0, R8, UR6, RZ ;  /* 0x0000000608007c24 */ /* 0x000fe4000f8e02ff */
[----:B------:R-:W-:-:S04]  /*2610*/  IMAD.WIDE.U32 R8, R23, R6, R16 ;  /* 0x0000000617087225 */ /* 0x000fc800078e0010 */
[----:B------:R-:W-:Y:S01]  /*2620*/  IMAD.WIDE.U32 R28, R3, UR6, R28 ;  /* 0x00000006031c7c25 */ /* 0x000fe2000f8e001c */
[----:B------:R-:W-:-:S03]  /*2630*/  IADD3 R72, P0, R20, R8, RZ ;  /* 0x0000000814487210 */ /* 0x000fc60007f1e0ff */
[----:B------:R-:W-:Y:S01]  /*2640*/  IMAD R13, R3, UR7, R0 ;  /* 0x00000007030d7c24 */ /* 0x000fe2000f8e0200 */
[----:B------:R-:W-:Y:S01]  /*2650*/  SEL R3, R15, RZ, P2 ;  /* 0x000000ff0f037207 */ /* 0x000fe20001000000 */
[----:B------:R-:W-:Y:S02]  /*2660*/  IMAD R0, R73, R4, RZ ;  /* 0x0000000449007224 */ /* 0x000fe400078e02ff */
[----:B------:R-:W-:Y:S02]  /*2670*/  IMAD.IADD R65, R21, 0x1, R65 ;  /* 0x0000000115417824 */ /* 0x000fe400078e0241 */
[----:B------:R-:W-:Y:S02]  /*2680*/  IMAD R11, R23, R5, R0 ;  /* 0x00000005170b7224 */ /* 0x000fe400078e0200 */
[----:B------:R-:W-:Y:S01]  /*2690*/  IMAD R0, R73, R56, RZ ;  /* 0x0000003849007224 */ /* 0x000fe200078e02ff */
[----:B------:R-:W-:Y:S01]  /*26a0*/  IADD3.X R64, R65, R9, R12, P0, !PT ;  /* 0x0000000941407210 */ /* 0x000fe200007fe40c */
[----:B------:R-:W-:Y:S01]  /*26b0*/  IMAD.IADD R3, R16, 0x1, R3 ;  /* 0x0000000110037824 */ /* 0x000fe200078e0203 */
[C---:B------:R-:W-:Y:S01]  /*26c0*/  IADD3 R38, P0, R23.reuse, R38, RZ ;  /* 0x0000002617267210 */ /* 0x040fe20007f1e0ff */
[----:B------:R-:W-:-:S02]  /*26d0*/  IMAD R9, R23, R57, R0 ;  /* 0x0000003917097224 */ /* 0x000fc400078e0200 */
[----:B------:R-:W-:Y:S01]  /*26e0*/  IMAD.IADD R31, R31, 0x1, R11 ;  /* 0x000000011f1f7824 */ /* 0x000fe200078e020b */
[----:B------:R-:W-:Y:S01]  /*26f0*/  SHF.R.S32.HI R0, RZ, 0x1f, R3 ;  /* 0x0000001fff007819 */ /* 0x000fe20000011403 */
[----:B------:R-:W-:Y:S02]  /*2700*/  IMAD.IADD R35, R35, 0x1, R9 ;  /* 0x0000000123237824 */ /* 0x000fe400078e0209 */
[----:B------:R-:W-:Y:S01]  /*2710*/  IMAD.IADD R37, R9, 0x1, R37 ;  /* 0x0000000109257824 */ /* 0x000fe200078e0225 */
[----:B------:R-:W-:Y:S01]  /*2720*/  LEA.HI R63, R0, R3, RZ, 0x3 ;  /* 0x00000003003f7211 */ /* 0x000fe200078f18ff */
[----:B------:R-:W-:Y:S01]  /*2730*/  IMAD.IADD R33, R11, 0x1, R33 ;  /* 0x000000010b217824 */ /* 0x000fe200078e0221 */
[----:B------:R-:W-:Y:S01]  /*2740*/  LOP3.LUT R3, R58, 0x18, R16, 0xf8, !PT ;  /* 0x000000183a037812 */ /* 0x000fe200078ef810 */
[C---:B-----5:R-:W-:Y:S01]  /*2750*/  IMAD.WIDE.U32 R30, R152.reuse, R4, R30 ;  /* 0x00000004981e7225 */ /* 0x060fe200078e001e */
[----:B------:R-:W-:Y:S02]  /*2760*/  SHF.R.S32.HI R9, RZ, 0x1f, R152 ;  /* 0x0000001fff097819 */ /* 0x000fe40000011498 */
[----:B------:R-:W-:Y:S01]  /*2770*/  LOP3.LUT R3, R3, R54, RZ, 0x3c, !PT ;  /* 0x0000003603037212 */ /* 0x000fe200078e3cff */
[----:B------:R-:W-:Y:S01]  /*2780*/  IMAD.WIDE.U32 R32, R152, R4, R32 ;  /* 0x0000000498207225 */ /* 0x000fe200078e0020 */
[----:B------:R-:W-:-:S03]  /*2790*/  LOP3.LUT R48, R63, 0xfffffff8, RZ, 0xc0, !PT ;  /* 0xfffffff83f307812 */ /* 0x000fc600078ec0ff */
[----:B------:R-:W-:Y:S01]  /*27a0*/  IMAD R51, R214, 0x200, R3 ;  /* 0x00000200d6337824 */ /* 0x000fe200078e0203 */
[----:B------:R-:W-:Y:S01]  /*27b0*/  LOP3.LUT R3, R58, 0x38, R63, 0xf8, !PT ;  /* 0x000000383a037812 */ /* 0x000fe200078ef83f */
[C---:B------:R-:W-:Y:S01]  /*27c0*/  IMAD R0, R9.reuse, R4, RZ ;  /* 0x0000000409007224 */ /* 0x040fe200078e02ff */
[----:B------:R-:W-:Y:S01]  /*27d0*/  SHF.R.S32.HI R45, RZ, 0x1f, R48 ;  /* 0x0000001fff2d7819 */ /* 0x000fe20000011430 */
[----:B------:R-:W-:Y:S01]  /*27e0*/  IMAD R9, R9, R56, RZ ;  /* 0x0000003809097224 */ /* 0x000fe200078e02ff */
[----:B------:R-:W-:Y:S01]  /*27f0*/  LOP3.LUT R3, R3, R54, RZ, 0x3c, !PT ;  /* 0x0000003603037212 */ /* 0x000fe200078e3cff */
[C---:B------:R-:W-:Y:S02]  /*2800*/  IMAD R49, R152.reuse, R5, R0 ;  /* 0x0000000598317224 */ /* 0x040fe400078e0200 */
[----:B------:R-:W-:Y:S01]  /*2810*/  IMAD R9, R152, R57, R9 ;  /* 0x0000003998097224 */ /* 0x000fe200078e0209 */
[----:B------:R-:W-:Y:S01]  /*2820*/  SHF.L.U64.HI R57, R56, 0x6, R57 ;  /* 0x0000000638397819 */ /* 0x000fe20000010239 */
[----:B------:R-:W-:-:S04]  /*2830*/  IMAD.WIDE.U32 R34, R152, R56, R34 ;  /* 0x0000003898227225 */ /* 0x000fc800078e0022 */
[----:B------:R-:W-:-:S04]  /*2840*/  IMAD.WIDE.U32 R36, R152, R56, R36 ;  /* 0x0000003898247225 */ /* 0x000fc800078e0024 */
[----:B------:R-:W-:Y:S02]  /*2850*/  IMAD.IADD R50, R31, 0x1, R49 ;  /* 0x000000011f327824 */ /* 0x000fe400078e0231 */
[----:B------:R-:W-:Y:S02]  /*2860*/  IMAD.SHL.U32 R56, R56, 0x40, RZ ;  /* 0x0000004038387824 */ /* 0x000fe400078e00ff */
[----:B------:R-:W-:Y:S02]  /*2870*/  IMAD.X R39, R10, 0x1, R73, P0 ;  /* 0x000000010a277824 */ /* 0x000fe400000e0649 */
[----:B------:R-:W-:Y:S02]  /*2880*/  IMAD.IADD R49, R49, 0x1, R33 ;  /* 0x0000000131317824 */ /* 0x000fe400078e0221 */
[----:B------:R-:W-:Y:S02]  /*2890*/  IMAD.IADD R47, R35, 0x1, R9 ;  /* 0x00000001232f7824 */ /* 0x000fe400078e0209 */
[----:B------:R-:W-:-:S02]  /*28a0*/  IMAD.IADD R46, R9, 0x1, R37 ;  /* 0x00000001092e7824 */ /* 0x000fc400078e0225 */
[----:B------:R-:W-:Y:S02]  /*28b0*/  IMAD R3, R214, 0x200, R3 ;  /* 0x00000200d6037824 */ /* 0x000fe400078e0203 */
[----:B------:R-:W-:-:S07]  /*28c0*/  IMAD.IADD R0, R29, 0x1, R13 ;  /* 0x000000011d007824 */ /* 0x000fce00078e020d */
.L_x_8621:
        /* <DEDUP_REMOVED lines=58> */
.L_x_8596:
[----:B------:R-:W-:Y:S05]  /*2c70*/  BSYNC B1 ;  /* 0x0000000000017941 */ /* 0x000fea0003800000 */
.L_x_8595:
        /* <DEDUP_REMOVED lines=16> */
.L_x_8597:
[----:B------:R-:W-:Y:S01]  /*2d80*/  IMAD R75, R22, 0x8, R2 ;  /* 0x00000008164b7824 */ /* 0x000fe200078e0202 */
[----:B------:R-:W-:Y:S01]  /*2d90*/  SHF.L.U32 R76, R186, 0x1f, RZ ;  /* 0x0000001fba4c7819 */ /* 0x000fe200000006ff */
[----:B------:R-:W-:Y:S03]  /*2da0*/  BSSY B1, `(.L_x_8598) ;  /* 0x0000003000017945 */ /* 0x000fe60003800000 */
[----:B------:R-:W0:Y:S02]  /*2db0*/  SYNCS.PHASECHK.TRANS64.TRYWAIT P5, [R75+URZ+0x38890], R76 ;  /* 0x0388904c4b0075a7 */ /* 0x000e2400080a017f */
[----:B0-----:R-:W-:Y:S05]  /*2dc0*/  @!P5 BRA `(.L_x_8599) ;  /* 0x0000021800dcd947 */ /* 0x001fea0003800000 */
.L_x_8918:
[----:B------:R-:W-:Y:S05]  /*2dd0*/  BSYNC B1 ;  /* 0x0000000000017941 */ /* 0x000fea0003800000 */
.L_x_8598:
        /* <DEDUP_REMOVED lines=48> */
.L_x_8604:
[----:B------:R-:W-:Y:S05]  /*30e0*/  BSYNC B2 ;  /* 0x0000000000027941 */ /* 0x000fea0003800000 */
.L_x_8603:
[----:B--2---:R1:W-:Y:S02]  /*30f0*/  STG.E.128 desc[UR42][R12.64], R4 ;  /* 0x000000040c007986 */ /* 0x0043e4000c101d2a */
.L_x_8602:
[----:B------:R-:W-:Y:S05]  /*3100*/  BSYNC B1 ;  /* 0x0000000000017941 */ /* 0x000fea0003800000 */
.L_x_8601:
        /* <DEDUP_REMOVED lines=51> */
.L_x_8606:
[----:B------:R-:W-:Y:S05]  /*3440*/  BSYNC B1 ;  /* 0x0000000000017941 */ /* 0x000fea0003800000 */
.L_x_8605:
[----:B-1----:R2:W-:Y:S01]  /*3450*/  STG.E.128 desc[UR42][R12.64+0x40], R4 ;  /* 0x000040040c007986 */ /* 0x0025e2000c101d2a */
[----:B------:R-:W-:Y:S05]  /*3460*/  BRA `(.L_x_8600) ;  /* 0x0000000c00287947 */ /* 0x000fea0003800000 */
.L_x_8594:
        /* <DEDUP_REMOVED lines=44> */
.L_x_8607:
[----:B------:R-:W-:Y:S01]  /*3730*/  IMAD R75, R22, 0x8, R2 ;  /* 0x00000008164b7824 */ /* 0x000fe200078e0202 */
[----:B------:R-:W-:Y:S01]  /*3740*/  SHF.L.U32 R76, R186, 0x1f, RZ ;  /* 0x0000001fba4c7819 */ /* 0x000fe200000006ff */
[----:B------:R-:W0:Y:S01]  /*3750*/  LDC R77, c[0x0][0x2f4] ;  /* 0x0000bd00ff4d7b82 */ /* 0x000e220000000800 */
[----:B------:R-:W-:Y:S02]  /*3760*/  BSSY B1, `(.L_x_8608) ;  /* 0x0000003000017945 */ /* 0x000fe40003800000 */
[----:B------:R-:W1:Y:S02]  /*3770*/  SYNCS.PHASECHK.TRANS64.TRYWAIT P5, [R75+URZ+0x38890], R76 ;  /* 0x0388904c4b0075a7 */ /* 0x000e6400080a017f */
[----:B-1----:R-:W-:Y:S05]  /*3780*/  @!P5 BRA `(.L_x_8609) ;  /* 0x000002100080d947 */ /* 0x002fea0003800000 */
.L_x_8919:
[----:B------:R-:W-:Y:S05]  /*3790*/  BSYNC B1 ;  /* 0x0000000000017941 */ /* 0x000fea0003800000 */
.L_x_8608:
        /* <DEDUP_REMOVED lines=24> */
[----:B------:R-:W-:-:S05]  /*3920*/  LOP3.LUT R13, R13, R54, RZ, 0x3c, !PT ;  /* 0x000000360d0d7212 */ /* 0x000fca00078e3cff */
[----:B------:R-:W-:Y:S02]  /*3930*/  IMAD R15, R214, 0x200, R13 ;  /* 0x00000200d60f7824 */ /* 0x000fe400078e020d */
[----:B------:R-:W-:Y:S02]  /*3940*/  IMAD.IADD R13, R3, 0x1, R26 ;  /* 0x00000001030d7824 */ /* 0x000fe400078e021a */
[----:B------:R-:W-:Y:S02]  /*3950*/  IMAD.IADD R15, R26, 0x1, R15 ;  /* 0x000000011a0f7824 */ /* 0x000fe400078e020f */
[--C-:B------:R-:W-:Y:S02]  /*3960*/  IMAD R13, R13, 0x2, R2.reuse ;  /* 0x000000020d0d7824 */ /* 0x100fe400078e0202 */
[----:B------:R-:W-:-:S04]  /*3970*/  IMAD R24, R15, 0x2, R2 ;  /* 0x000000020f187824 */ /* 0x000fc800078e0202 */
        /* <DEDUP_REMOVED lines=85> */
.L_x_8611:
[----:B------:R-:W-:Y:S05]  /*3ed0*/  BSYNC B1 ;  /* 0x0000000000017941 */ /* 0x000fea0003800000 */
.L_x_8610:
        /* <DEDUP_REMOVED lines=10> */
.L_x_8593:
[----:B------:R-:W-:-:S06]  /*3f80*/  UISETP.NE.AND UP0, UPT, UR37, 0x3, UPT ;  /* 0x000000032500788c */ /* 0x000fcc000bf05270 */
[----:B------:R-:W-:-:S13]  /*3f90*/  PLOP3.LUT P0, PT, PT, PT, UP0, 0x80, 0x0 ;  /* 0x000000000000781c */ /* 0x000fda0003f0f008 */
[----:B------:R-:W-:Y:S05]  /*3fa0*/  @!P0 BRA `(.L_x_8612) ;  /* 0x0000000000048947 */ /* 0x000fea0003800000 */
[----:B------:R-:W-:Y:S01]  /*3fb0*/  BPT.TRAP 0x1 ;  /* 0x000000040000795c */ /* 0x000fe20000300000 */
.L_x_8612:
        /* <DEDUP_REMOVED lines=8> */
.L_x_8920:
[----:B------:R-:W-:Y:S05]  /*4040*/  BSYNC B1 ;  /* 0x0000000000017941 */ /* 0x000fea0003800000 */
.L_x_8613:
        /* <DEDUP_REMOVED lines=12> */
.L_x_8600:
[----:B------:R-:W-:Y:S05]  /*4110*/  BSYNC B0 ;  /* 0x0000000000007941 */ /* 0x000fea0003800000 */
.L_x_8592:
        /* <DEDUP_REMOVED lines=17> */
.L_x_8616:
[----:B------:R-:W-:Y:S05]  /*4230*/  BSYNC B0 ;  /* 0x0000000000007941 */ /* 0x000fea0003800000 */
.L_x_8615:
[----:B------:R-:W2:Y:S01]  /*4240*/  SYNCS.PHASECHK.TRANS64.TRYWAIT P0, [R75+URZ+0x388b0], R76 ;  /* 0x0388b04c4b0075a7 */ /* 0x000ea2000800017f */
[----:B------:R-:W-:Y:S04]  /*4250*/  BSSY B0, `(.L_x_8617) ;  /* 0x0000002000007945 */ /* 0x000fe80003800000 */
[----:B--2---:R-:W-:Y:S05]  /*4260*/  @!P0 BRA `(.L_x_8618) ;  /* 0x0000020400f08947 */ /* 0x004fea0003800000 */
.L_x_8921:
[----:B------:R-:W-:Y:S05]  /*4270*/  BSYNC B0 ;  /* 0x0000000000007941 */ /* 0x000fea0003800000 */
.L_x_8617:
        /* <DEDUP_REMOVED lines=82> */
.L_x_8620:
[----:B------:R-:W-:Y:S05]  /*47a0*/  BSYNC B0 ;  /* 0x0000000000007941 */ /* 0x000fea0003800000 */
.L_x_8619:
        /* <DEDUP_REMOVED lines=17> */
.L_x_8587:
[----:B------:R-:W-:Y:S04]  /*48c0*/  BSSY B0, `(.L_x_8622) ;  /* 0x0000004000007945 */ /* 0x000fe80003800000 */
[----:B------:R-:W-:Y:S05]  /*48d0*/  @P0 BRA `(.L_x_8623) ;  /* 0x0000000000080947 */ /* 0x000fea0003800000 */
[----:B------:R-:W1:Y:S02]  /*48e0*/  FENCE.VIEW.ASYNC.G ;  /* 0x00000000000073c6 */ /* 0x000e640000000100 */
[----:B-1----:R-:W-:Y:S06]  /*48f0*/  BAR.ARV 0xc, 0x180 ;  /* 0x0306000000007b1d */ /* 0x002fec0000002000 */
.L_x_8623:
[----:B------:R-:W-:Y:S05]  /*4900*/  BSYNC B0 ;  /* 0x0000000000007941 */ /* 0x000fea0003800000 */
.L_x_8622:
        /* <DEDUP_REMOVED lines=49> */
.L_x_8627:
[----:B------:R-:W-:Y:S05]  /*4c20*/  BSYNC B0 ;  /* 0x0000000000007941 */ /* 0x000fea0003800000 */
.L_x_8626:
        /* <DEDUP_REMOVED lines=144> */
.L_x_8631:
        /* <DEDUP_REMOVED lines=185> */
.L_x_8630:
[----:B------:R-:W-:Y:S05]  /*60c0*/  BSYNC B0 ;  /* 0x0000000000007941 */ /* 0x000fea0003800000 */
.L_x_8629:
        /* <DEDUP_REMOVED lines=143> */
.L_x_8625:
[----:B------:R-:W1:Y:S01]  /*69c0*/  LDC R0, c[0x0][0x448] ;  /* 0x00011200ff007b82 */ /* 0x000e620000000800 */
[----:B------:R-:W-:Y:S01]  /*69d0*/  VIADD R3, R193, 0x3f ;  /* 0x0000003fc1037836 */ /* 0x000fe20000000000 */
[----:B------:R-:W-:Y:S01]  /*69e0*/  BSSY B0, `(.L_x_8632) ;  /* 0x000002b000007945 */ /* 0x000fe20003800000 */
        /* <DEDUP_REMOVED lines=42> */
.L_x_8633:
[----:B------:R-:W-:Y:S05]  /*6c90*/  BSYNC B0 ;  /* 0x0000000000007941 */ /* 0x000fea0003800000 */
.L_x_8632:
        /* <DEDUP_REMOVED lines=100> */
.L_x_8635:
[----:B------:R-:W-:Y:S05]  /*72e0*/  BSYNC B6 ;  /* 0x0000000000067941 */ /* 0x000fea0003800000 */
.L_x_8634:
        /* <DEDUP_REMOVED lines=12> */
.L_x_8639:
[----:B-1----:R1:W2:Y:S02]  /*73b0*/  SYNCS.PHASECHK.TRANS64.TRYWAIT P0, [R2+URZ+0x38800], R3 ;  /* 0x03880003020075a7 */ /* 0x0022a4000800017f */
[----:B--2---:R-:W-:Y:S05]  /*73c0*/  @!P0 NANOSLEEP.SYNCS 0x989680 ;  /* 0x009896800000895d */ /* 0x004fea0003900000 */
[----:B------:R-:W2:Y:S02]  /*73d0*/  @!P0 SYNCS.PHASECHK.TRANS64 P0, [R2+URZ+0x38800], R3 ;  /* 0x03880003020085a7 */ /* 0x000ea4000800007f */
[----:B--2---:R-:W-:Y:S05]  /*73e0*/  @!P0 BRA `(.L_x_8639) ;  /* 0xfffffffc00f08947 */ /* 0x004fea000383ffff */
.L_x_8638:
[----:B------:R-:W-:Y:S05]  /*73f0*/  BSYNC B0 ;  /* 0x0000000000007941 */ /* 0x000fea0003800000 */
.L_x_8637:
[----:B------:R-:W-:Y:S05]  /*7400*/  BRA `(.L_x_8640) ;  /* 0x0000002c000c7947 */ /* 0x000fea0003800000 */
.L_x_8636:
        /* <DEDUP_REMOVED lines=31> */
.L_x_8642:
[----:B------:R-:W-:Y:S05]  /*7600*/  BSYNC B6 ;  /* 0x0000000000067941 */ /* 0x000fea0003800000 */
.L_x_8641:
        /* <DEDUP_REMOVED lines=45> */
.L_x_8927:
        /* <DEDUP_REMOVED lines=29> */
.L_x_8647:
[----:B------:R-:W-:Y:S05]  /*7ab0*/  BSYNC B1 ;  /* 0x0000000000017941 */ /* 0x000fea0003800000 */
.L_x_8646:
        /* <DEDUP_REMOVED lines=21> */
.L_x_8933:
[----:B------:R-:W-:Y:S01]  /*7c10*/  VIADD R34, R34, 0x20 ;  /* 0x0000002022227836 */ /* 0x000fe20000000000 */
[----:B------:R-:W-:Y:S01]  /*7c20*/  LEA.HI R0, R230, R230, RZ, 0x1 ;  /* 0x000000e6e6007211 */ /* 0x000fe200078f08ff */
[----:B------:R-:W-:Y:S01]  /*7c30*/  BSSY B1, `(.L_x_8649) ;  /* 0x0000021000017945 */ /* 0x000fe20003800000 */
[----:B-1----:R-:W-:Y:S01]  /*7c40*/  IMAD.SHL.U32 R33, R189, 0x40, RZ ;  /* 0x00000040bd217824 */ /* 0x002fe200078e00ff */
        /* <DEDUP_REMOVED lines=20> */
[----:B------:R-:W-:-:S03]  /*7d90*/  CS2R R12, SRZ ;  /* 0x00000000000c7805 */ /* 0x000fc6000001ff00 */
[-C--:B0-----:R-:W-:Y:S02]  /*7da0*/  @!P3 IADD3 R4, P0, R6, R9.reuse, RZ ;  /* 0x000000090604b210 */ /* 0x081fe40007f1e0ff */
[----:B------:R-:W-:Y:S01]  /*7db0*/  @!P3 IADD3 R6, P1, R30, R9, RZ ;  /* 0x000000091e06b210 */ /* 0x000fe20007f3e0ff */
[----:B------:R-:W-:Y:S01]  /*7dc0*/  @!P2 IMAD.WIDE R30, R184, 0x2, R10 ;  /* 0x00000002b81ea825 */ /* 0x000fe200078e020a */
[----:B------:R-:W-:Y:S02]  /*7dd0*/  CS2R R8, SRZ ;  /* 0x0000000000087805 */ /* 0x000fe4000001ff00 */
[----:B------:R-:W-:Y:S01]  /*7de0*/  CS2R R10, SRZ ;  /* 0x00000000000a7805 */ /* 0x000fe2000001ff00 */
[--C-:B------:R-:W-:Y:S02]  /*7df0*/  @!P3 IMAD.X R5, R3, 0x1, R32.reuse, P0 ;  /* 0x000000010305b824 */ /* 0x100fe400000e0620 */
[----:B------:R-:W-:Y:S01]  /*7e00*/  @!P3 IMAD.X R7, R7, 0x1, R32, P1 ;  /* 0x000000010707b824 */ /* 0x000fe200008e0620 */
[----:B------:R1:W5:Y:S04]  /*7e10*/  @!P2 LD.E.64 R8, desc[UR42][R30.64] ;  /* 0x0000002a1e08a980 */ /* 0x000368000c101b00 */
[----:B------:R1:W5:Y:S04]  /*7e20*/  @!P3 LD.E.64 R12, desc[UR42][R4.64] ;  /* 0x0000002a040cb980 */ /* 0x000368000c101b00 */
[----:B------:R1:W5:Y:S02]  /*7e30*/  @!P3 LD.E.64 R10, desc[UR42][R6.64] ;  /* 0x0000002a060ab980 */ /* 0x000364000c101b00 */
.L_x_8650:
[----:B------:R-:W-:Y:S05]  /*7e40*/  BSYNC B1 ;  /* 0x0000000000017941 */ /* 0x000fea0003800000 */
.L_x_8649:
[----:B------:R-:W0:Y:S01]  /*7e50*/  SYNCS.PHASECHK.TRANS64.TRYWAIT P0, [R2+URZ+0x38800], R35 ;  /* 0x03880023020075a7 */ /* 0x000e22000800017f */
[----:B------:R-:W-:Y:S01]  /*7e60*/  LOP3.LUT R33, R33, 0x1c0, RZ, 0xc0, !PT ;  /* 0x000001c021217812 */ /* 0x000fe200078ec0ff */
[----:B-1---5:R-:W-:Y:S01]  /*7e70*/  IMAD.MOV.U32 R5, RZ, RZ, R8 ;  /* 0x000000ffff057224 */ /* 0x022fe200078e0008 */
[----:B------:R-:W-:Y:S01]  /*7e80*/  VIADDMNMX R32, R37, -R193, 0x40, PT ;  /* 0x0000004025207446 */ /* 0x000fe200038009c1 */
[----:B----4-:R-:W-:Y:S01]  /*7e90*/  IMAD.MOV.U32 R7, RZ, RZ, R14 ;  /* 0x000000ffff077224 */ /* 0x010fe200078e000e */
[C---:B--2---:R-:W-:Y:S01]  /*7ea0*/  LOP3.LUT R3, R33.reuse, 0x18, R16, 0xf8, !PT ;  /* 0x0000001821037812 */ /* 0x044fe200078ef810 */
[----:B---3--:R-:W-:Y:S01]  /*7eb0*/  IMAD.MOV.U32 R6, RZ, RZ, R11 ;  /* 0x000000ffff067224 */ /* 0x008fe200078e000b */
[----:B------:R-:W-:Y:S01]  /*7ec0*/  SHF.R.U32.HI R4, RZ, 0x3, R33 ;  /* 0x00000003ff047819 */ /* 0x000fe20000011621 */
[----:B------:R-:W-:Y:S01]  /*7ed0*/  BSSY B1, `(.L_x_8651) ;  /* 0x0000013000017945 */ /* 0x000fe20003800000 */
[----:B------:R-:W-:Y:S01]  /*7ee0*/  PRMT R33, R33, 0x5410, R5 ;  /* 0x0000541021217816 */ /* 0x000fe20000000005 */
[----:B------:R-:W-:Y:S01]  /*7ef0*/  IMAD.MOV.U32 R5, RZ, RZ, R10 ;  /* 0x000000ffff057224 */ /* 0x000fe200078e000a */
[----:B------:R-:W-:Y:S01]  /*7f00*/  LOP3.LUT R3, R3, R4, RZ, 0x3c, !PT ;  /* 0x0000000403037212 */ /* 0x000fe200078e3cff */
[----:B------:R-:W-:Y:S01]  /*7f10*/  IMAD.MOV.U32 R4, RZ, RZ, R9 ;  /* 0x000000ffff047224 */ /* 0x000fe200078e0009 */
[----:B------:R-:W-:-:S02]  /*7f20*/  PRMT R31, R6, 0x7610, R31 ;  /* 0x00007610061f7816 */ /* 0x000fc4000000001f */
[----:B------:R-:W-:Y:S01]  /*7f30*/  PRMT R33, R5, 0x7610, R33 ;  /* 0x0000761005217816 */ /* 0x000fe20000000021 */
[----:B------:R-:W-:Y:S01]  /*7f40*/  IMAD R3, R214, 0x200, R3 ;  /* 0x00000200d6037824 */ /* 0x000fe200078e0203 */
[----:B------:R-:W-:Y:S01]  /*7f50*/  PRMT R47, R4, 0x5410, R7 ;  /* 0x00005410042f7816 */ /* 0x000fe20000000007 */
[----:B------:R-:W-:Y:S01]  /*7f60*/  IMAD.MOV.U32 R4, RZ, RZ, R15 ;  /* 0x000000ffff047224 */ /* 0x000fe200078e000f */
[----:B------:R-:W-:Y:S01]  /*7f70*/  LOP3.LUT P2, RZ, R189, 0x4, RZ, 0xc0, !PT ;  /* 0x00000004bdff7812 */ /* 0x000fe2000784c0ff */
[----:B------:R-:W-:Y:S01]  /*7f80*/  IMAD.MOV.U32 R5, RZ, RZ, R12 ;  /* 0x000000ffff057224 */ /* 0x000fe200078e000c */
[----:B------:R-:W-:Y:S01]  /*7f90*/  ISETP.GE.AND P1, PT, R23, R32, PT ;  /* 0x000000201700720c */ /* 0x000fe20003f26270 */
[----:B0-----:R-:W-:-:S03]  /*7fa0*/  IMAD R30, R3, 0x2, R2 ;  /* 0x00000002031e7824 */ /* 0x001fc600078e0202 */
[----:B------:R-:W-:Y:S01]  /*7fb0*/  PRMT R48, R4, 0x5410, R5 ;  /* 0x0000541004307816 */ /* 0x000fe20000000005 */
[----:B------:R-:W-:Y:S02]  /*7fc0*/  IMAD.MOV.U32 R5, RZ, RZ, R13 ;  /* 0x000000ffff057224 */ /* 0x000fe400078e000d */
[C---:B------:R-:W-:Y:S02]  /*7fd0*/  VIADD R4, R30.reuse, 0x20400 ;  /* 0x000204001e047836 */ /* 0x040fe40000000000 */
[----:B------:R-:W-:Y:S01]  /*7fe0*/  VIADD R3, R30, 0x20440 ;  /* 0x000204401e037836 */ /* 0x000fe20000000000 */
[----:B------:R-:W-:Y:S06]  /*7ff0*/  @!P0 BRA `(.L_x_8652) ;  /* 0x000001cc00888947 */ /* 0x000fec0003800000 */
.L_x_8934:
[----:B------:R-:W-:Y:S05]  /*8000*/  BSYNC B1 ;  /* 0x0000000000017941 */ /* 0x000fea0003800000 */
.L_x_8651:
        /* <DEDUP_REMOVED lines=10> */
[----:B0-----:R-:W-:Y:S01]  /*80b0*/  SHF.R.U32.HI R35, RZ, 0x10, R29 ;  /* 0x00000010ff237819 */ /* 0x001fe2000001161d */
[--C-:B------:R-:W-:Y:S01]  /*80c0*/  HADD2.F32 R34, -RZ, R36.reuse.H1_H1 ;  /* 0x30000024ff227230 */ /* 0x100fe20000004100 */
[----:B------:R-:W-:Y:S01]  /*80d0*/  SHF.R.U32.HI R37, RZ, 0x10, R27 ;  /* 0x00000010ff257819 */ /* 0x000fe2000001161b */
        /* <DEDUP_REMOVED lines=38> */
.L_x_8656:
[----:B------:R-:W-:Y:S05]  /*8340*/  BSYNC B2 ;  /* 0x0000000000027941 */ /* 0x000fea0003800000 */
.L_x_8655:
        /* <DEDUP_REMOVED lines=43> */
.L_x_8654:
[----:B------:R-:W-:Y:S05]  /*8600*/  BSYNC B1 ;  /* 0x0000000000017941 */ /* 0x000fea0003800000 */
.L_x_8653:
        /* <DEDUP_REMOVED lines=50> */
.L_x_8659:
[----:B------:R-:W-:Y:S05]  /*8930*/  BSYNC B1 ;  /* 0x0000000000017941 */ /* 0x000fea0003800000 */
.L_x_8658:
[----:B------:R-:W-:Y:S05]  /*8940*/  @P1 BRA `(.L_x_8657) ;  /* 0x0000001400981947 */ /* 0x000fea0003800000 */
[----:B-1----:R-:W1:Y:S01]  /*8950*/  LDS.128 R4, [R3+0x1000] ;  /* 0x0010000003047984 */ /* 0x002e620000000c00 */
[----:B------:R-:W-:Y:S01]  /*8960*/  SHF.R.U64 R25, R12, 0x10, R13 ;  /* 0x000000100c197819 */ /* 0x000fe2000000120d */
[----:B------:R-:W-:Y:S01]  /*8970*/  HADD2.F32 R12, -RZ, R48.H1_H1 ;  /* 0x30000030ff0c7230 */ /* 0x000fe20000004100 */
[----:B------:R-:W-:Y:S01]  /*8980*/  SHF.R.U32.HI R14, RZ, 0x10, R11 ;  /* 0x00000010ff0e7819 */ /* 0x000fe2000001160b */
[----:B------:R-:W-:Y:S01]  /*8990*/  HADD2.F32 R33, -RZ, R33.H0_H0 ;  /* 0x20000021ff217230 */ /* 0x000fe20000004100 */
[----:B------:R-:W-:Y:S02]  /*89a0*/  SHF.R.U32.HI R13, RZ, 0x10, R13 ;  /* 0x00000010ff0d7819 */ /* 0x000fe4000001160d */
[----:B------:R-:W-:Y:S01]  /*89b0*/  SHF.R.U64 R21, R10, 0x10, R11 ;  /* 0x000000100a157819 */ /* 0x000fe2000000120b */
[----:B------:R-:W-:Y:S02]  /*89c0*/  HADD2.F32 R14, -RZ, R14.H0_H0 ;  /* 0x2000000eff0e7230 */ /* 0x000fe40000004100 */
[----:B------:R-:W-:-:S02]  /*89d0*/  HADD2.F32 R13, -RZ, R13.H0_H0 ;  /* 0x2000000dff0d7230 */ /* 0x000fc40000004100 */
[--C-:B-1----:R-:W-:Y:S02]  /*89e0*/  HADD2.F32 R11, -RZ, R7.reuse.H1_H1 ;  /* 0x30000007ff0b7230 */ /* 0x102fe40000004100 */
[----:B------:R-:W-:Y:S02]  /*89f0*/  HADD2.F32 R10, -RZ, R7.H0_H0 ;  /* 0x20000007ff0a7230 */ /* 0x000fe40000004100 */
[--C-:B------:R-:W-:Y:S02]  /*8a00*/  HADD2.F32 R7, -RZ, R4.reuse.H0_H0 ;  /* 0x20000004ff077230 */ /* 0x100fe40000004100 */
[C---:B------:R-:W-:Y:S01]  /*8a10*/  FMUL.FTZ R15, R11.reuse, R14 ;  /* 0x0000000e0b0f7220 */ /* 0x040fe20000410000 */
[----:B------:R-:W-:Y:S01]  /*8a20*/  FMUL.FTZ R11, R11, R13 ;  /* 0x0000000d0b0b7220 */ /* 0x000fe20000410000 */
[----:B------:R-:W-:Y:S02]  /*8a30*/  HADD2.F32 R4, -RZ, R4.H1_H1 ;  /* 0x30000004ff047230 */ /* 0x000fe40000004100 */
[----:B------:R-:W-:-:S02]  /*8a40*/  HADD2.F32 R8, -RZ, R6.H0_H0 ;  /* 0x20000006ff087230 */ /* 0x000fc40000004100 */
[----:B------:R-:W-:Y:S01]  /*8a50*/  FFMA.FTZ R24, R10, R14, R11 ;  /* 0x0000000e0a187223 */ /* 0x000fe2000001000b */
[----:B------:R-:W-:Y:S02]  /*8a60*/  HADD2.F32 R9, -RZ, R6.H1_H1 ;  /* 0x30000006ff097230 */ /* 0x000fe40000004100 */
[----:B------:R-:W-:Y:S01]  /*8a70*/  FMUL.FTZ R20, R4, R33 ;  /* 0x0000002104147220 */ /* 0x000fe20000410000 */
[----:B------:R-:W-:Y:S02]  /*8a80*/  HADD2.F32 R11, -RZ, R31.H0_H0 ;  /* 0x2000001fff0b7230 */ /* 0x000fe40000004100 */
[----:B------:R-:W-:Y:S01]  /*8a90*/  FFMA.FTZ R15, R10, R13, -R15 ;  /* 0x0000000d0a0f7223 */ /* 0x000fe2000001080f */
[----:B------:R-:W-:Y:S02]  /*8aa0*/  HADD2.F32 R6, -RZ, R5.H0_H0 ;  /* 0x20000005ff067230 */ /* 0x000fe40000004100 */
[----:B------:R-:W-:Y:S01]  /*8ab0*/  FMUL.FTZ R14, R4, R12 ;  /* 0x0000000c040e7220 */ /* 0x000fe20000410000 */
[----:B------:R-:W-:-:S02]  /*8ac0*/  HADD2.F32 R31, -RZ, R31.H1_H1 ;  /* 0x3000001fff1f7230 */ /* 0x000fc40000004100 */
[C---:B------:R-:W-:Y:S01]  /*8ad0*/  FFMA.FTZ R20, R7.reuse, R12, -R20 ;  /* 0x0000000c07147223 */ /* 0x040fe20000010814 */
[----:B------:R-:W-:Y:S02]  /*8ae0*/  HADD2.F32 R5, -RZ, R5.H1_H1 ;  /* 0x30000005ff057230 */ /* 0x000fe40000004100 */
[----:B------:R-:W-:Y:S01]  /*8af0*/  FFMA.FTZ R33, R7, R33, R14 ;  /* 0x0000002107217223 */ /* 0x000fe2000001000e */
        /* <DEDUP_REMOVED lines=14> */
[----:B------:R2:W-:Y:S01]  /*8be0*/  STS.128 [R3+0x1000], R4 ;  /* 0x0010000403007388 */ /* 0x0005e20000000c00 */
[----:B------:R-:W-:Y:S05]  /*8bf0*/  BRA `(.L_x_8657) ;  /* 0x0000001000ec7947 */ /* 0x000fea0003800000 */
.L_x_8644:
        /* <DEDUP_REMOVED lines=34> */
.L_x_8940:
        /* <DEDUP_REMOVED lines=15> */
.L_x_8662:
[----:B------:R-:W-:Y:S05]  /*8f10*/  BSYNC B1 ;  /* 0x0000000000017941 */ /* 0x000fea0003800000 */
.L_x_8661:
        /* <DEDUP_REMOVED lines=23> */
.L_x_8946:
        /* <DEDUP_REMOVED lines=23> */
.L_x_8665:
[----:B------:R-:W-:Y:S05]  /*9200*/  BSYNC B1 ;  /* 0x0000000000017941 */ /* 0x000fea0003800000 */
.L_x_8664:
        /* <DEDUP_REMOVED lines=20> */
.L_x_8947:
[----:B------:R-:W-:Y:S05]  /*9350*/  BSYNC B1 ;  /* 0x0000000000017941 */ /* 0x000fea0003800000 */
.L_x_8666:
        /* <DEDUP_REMOVED lines=18> */
[----:B------:R-:W-:Y:S01]  /*9480*/  IMAD R33, R214, 0x200, R33 ;  /* 0x00000200d6217824 */ /* 0x000fe200078e0221 */
[----:B------:R-:W-:Y:S01]  /*9490*/  SHF.R.U64 R51, R30, 0x10, R31 ;  /* 0x000000101e337819 */ /* 0x000fe2000000121f */
[----:B------:R-:W-:Y:S01]  /*94a0*/  IMAD R13, R214, 0x200, R13 ;  /* 0x00000200d60d7824 */ /* 0x000fe200078e020d */
[----:B------:R-:W-:Y:S01]  /*94b0*/  SHF.R.U32.HI R49, RZ, 0x10, R31 ;  /* 0x00000010ff317819 */ /* 0x000fe2000001161f */
[--C-:B------:R-:W-:Y:S01]  /*94c0*/  IMAD R39, R33, 0x2, R2.reuse ;  /* 0x0000000221277824 */ /* 0x100fe200078e0202 */
[--C-:B------:R-:W-:Y:S01]  /*94d0*/  SHF.R.U64 R55, R26, 0x10, R27.reuse ;  /* 0x000000101a377819 */ /* 0x100fe2000000121b */
[----:B------:R-:W-:Y:S01]  /*94e0*/  IMAD R38, R13, 0x2, R2 ;  /* 0x000000020d267824 */ /* 0x000fe200078e0202 */
[----:B------:R-:W-:Y:S01]  /*94f0*/  SHF.R.U32.HI R54, RZ, 0x10, R27 ;  /* 0x00000010ff367819 */ /* 0x000fe2000001161b */
[----:B------:R-:W-:Y:S01]  /*9500*/  HADD2.F32 R42, -RZ, R42.H0_H0 ;  /* 0x2000002aff2a7230 */ /* 0x000fe20000004100 */
[----:B------:R-:W0:Y:S04]  /*9510*/  LDS.128 R32, [R39+0x20400] ;  /* 0x0204000027207984 */ /* 0x000e280000000c00 */
[----:B------:R-:W1:Y:S01]  /*9520*/  LDS.128 R12, [R38+0x20400] ;  /* 0x02040000260c7984 */ /* 0x000e620000000c00 */
[----:B0-----:R-:W-:-:S02]  /*9530*/  HADD2.F32 R29, -RZ, R33.H0_H0 ;  /* 0x20000021ff1d7230 */ /* 0x001fc40000004100 */
[----:B------:R-:W-:Y:S02]  /*9540*/  HADD2.F32 R33, -RZ, R33.H1_H1 ;  /* 0x30000021ff217230 */ /* 0x000fe40000004100 */
[--C-:B-1----:R-:W-:Y:S02]  /*9550*/  HADD2.F32 R24, -RZ, R13.reuse.H0_H0 ;  /* 0x2000000dff187230 */ /* 0x102fe40000004100 */
[C---:B------:R-:W-:Y:S01]  /*9560*/  FMUL.FTZ R45, R29.reuse, R43 ;  /* 0x0000002b1d2d7220 */ /* 0x040fe20000410000 */
[-C--:B------:R-:W-:Y:S01]  /*9570*/  FMUL.FTZ R47, R29, R41.reuse ;  /* 0x000000291d2f7220 */ /* 0x080fe20000410000 */
[----:B------:R-:W-:Y:S02]  /*9580*/  HADD2.F32 R25, -RZ, R13.H1_H1 ;  /* 0x3000000dff197230 */ /* 0x000fe40000004100 */
[----:B------:R-:W-:Y:S01]  /*9590*/  FMUL.FTZ R50, R33, R42 ;  /* 0x0000002a21327220 */ /* 0x000fe20000410000 */
[----:B------:R-:W-:Y:S01]  /*95a0*/  FFMA.FTZ R45, R24, R41, -R45 ;  /* 0x00000029182d7223 */ /* 0x000fe2000001082d */
[----:B------:R-:W-:-:S02]  /*95b0*/  HADD2.F32 R29, -RZ, R46.H0_H0 ;  /* 0x2000002eff1d7230 */ /* 0x000fc40000004100 */
[----:B------:R-:W-:Y:S01]  /*95c0*/  FFMA.FTZ R47, R24, R43, R47 ;  /* 0x0000002b182f7223 */ /* 0x000fe2000001002f */
[----:B------:R-:W-:Y:S02]  /*95d0*/  HADD2.F32 R31, -RZ, R35.H0_H0 ;  /* 0x20000023ff1f7230 */ /* 0x000fe40000004100 */
[-C--:B------:R-:W-:Y:S01]  /*95e0*/  FMUL.FTZ R46, R33, R44.reuse ;  /* 0x0000002c212e7220 */ /* 0x080fe20000410000 */
[----:B------:R-:W-:Y:S02]  /*95f0*/  HADD2.F32 R24, -RZ, R48.H0_H0 ;  /* 0x20000030ff187230 */ /* 0x000fe40000004100 */
[C---:B------:R-:W-:Y:S01]  /*9600*/  FFMA.FTZ R50, R25.reuse, R44, R50 ;  /* 0x0000002c19327223 */ /* 0x040fe20000010032 */
[----:B------:R-:W-:Y:S02]  /*9610*/  HADD2.F32 R26, -RZ, R15.H0_H0 ;  /* 0x2000000fff1a7230 */ /* 0x000fe40000004100 */
[----:B------:R-:W-:Y:S01]  /*9620*/  FFMA.FTZ R48, R25, R42, -R46 ;  /* 0x0000002a19307223 */ /* 0x000fe2000001082e */
[----:B------:R-:W-:-:S02]  /*9630*/  HADD2.F32 R35, -RZ, R35.H1_H1 ;  /* 0x30000023ff237230 */ /* 0x000fc40000004100 */
[CC--:B------:R-:W-:Y:S01]  /*9640*/  FMUL.FTZ R33, R31.reuse, R29.reuse ;  /* 0x0000001d1f217220 */ /* 0x0c0fe20000410000 */
[----:B------:R-:W-:Y:S02]  /*9650*/  HADD2.F32 R46, -RZ, R49.H0_H0 ;  /* 0x20000031ff2e7230 */ /* 0x000fe40000004100 */
[-C--:B------:R-:W-:Y:S01]  /*9660*/  FMUL.FTZ R52, R31, R24.reuse ;  /* 0x000000181f347220 */ /* 0x080fe20000410000 */
[----:B------:R-:W-:Y:S02]  /*9670*/  HADD2.F32 R27, -RZ, R15.H1_H1 ;  /* 0x3000000fff1b7230 */ /* 0x000fe40000004100 */
[C---:B------:R-:W-:Y:S01]  /*9680*/  FFMA.FTZ R41, R26.reuse, R24, -R33 ;  /* 0x000000181a297223 */ /* 0x040fe20000010821 */
[----:B------:R-:W-:Y:S02]  /*9690*/  HADD2.F32 R42, -RZ, R54.H0_H0 ;  /* 0x20000036ff2a7230 */ /* 0x000fe40000004100 */
[----:B------:R-:W-:Y:S01]  /*96a0*/  FFMA.FTZ R52, R26, R29, R52 ;  /* 0x0000001d1a347223 */ /* 0x000fe20000010034 */
[----:B------:R-:W-:-:S02]  /*96b0*/  HADD2.F32 R28, -RZ, R32.H0_H0 ;  /* 0x20000020ff1c7230 */ /* 0x000fc40000004100 */
[C---:B------:R-:W-:Y:S01]  /*96c0*/  FMUL.FTZ R44, R35.reuse, R46 ;  /* 0x0000002e232c7220 */ /* 0x040fe20000410000 */
[----:B------:R-:W-:Y:S02]  /*96d0*/  HADD2.F32 R26, -RZ, R58.H0_H0 ;  /* 0x2000003aff1a7230 */ /* 0x000fe40000004100 */
[-C--:B------:R-:W-:Y:S01]  /*96e0*/  FMUL.FTZ R54, R35, R42.reuse ;  /* 0x0000002a23367220 */ /* 0x080fe20000410000 */
[----:B------:R-:W-:Y:S02]  /*96f0*/  HADD2.F32 R24, -RZ, R59.H0_H0 ;  /* 0x2000003bff187230 */ /* 0x000fe40000004100 */
[----:B------:R-:W-:Y:S01]  /*9700*/  FFMA.FTZ R44, R27, R42, -R44 ;  /* 0x0000002a1b2c7223 */ /* 0x000fe2000001082c */
[----:B------:R-:W-:Y:S02]  /*9710*/  HADD2.F32 R30, -RZ, R34.H0_H0 ;  /* 0x20000022ff1e7230 */ /* 0x000fe40000004100 */
[----:B------:R-:W-:Y:S01]  /*9720*/  FMUL.FTZ R42, R28, R26 ;  /* 0x0000001a1c2a7220 */ /* 0x000fe20000410000 */
[----:B------:R-:W-:-:S02]  /*9730*/  HADD2.F32 R29, -RZ, R58.H1_H1 ;  /* 0x3000003aff1d7230 */ /* 0x000fc40000004100 */
[----:B------:R-:W-:Y:S01]  /*9740*/  FMUL.FTZ R31, R28, R24 ;  /* 0x000000181c1f7220 */ /* 0x000fe20000410000 */
[----:B------:R-:W-:Y:S02]  /*9750*/  HADD2.F32 R13, -RZ, R12.H0_H0 ;  /* 0x2000000cff0d7230 */ /* 0x000fe40000004100 */
[----:B------:R-:W-:Y:S01]  /*9760*/  FFMA.FTZ R43, R27, R46, R54 ;  /* 0x0000002e1b2b7223 */ /* 0x000fe20000010036 */
[----:B------:R-:W-:Y:S02]  /*9770*/  HADD2.F32 R15, -RZ, R14.H0_H0 ;  /* 0x2000000eff0f7230 */ /* 0x000fe40000004100 */
[----:B------:R-:W-:Y:S01]  /*9780*/  FMUL.FTZ R28, R30, R29 ;  /* 0x0000001d1e1c7220 */ /* 0x000fe20000410000 */
[----:B------:R-:W-:Y:S02]  /*9790*/  HADD2.F32 R25, -RZ, R59.H1_H1 ;  /* 0x3000003bff197230 */ /* 0x000fe40000004100 */
[C---:B------:R-:W-:Y:S01]  /*97a0*/  FFMA.FTZ R42, R13.reuse, R24, -R42 ;  /* 0x000000180d2a7223 */ /* 0x040fe2000001082a */
[----:B------:R-:W-:Y:S01]  /*97b0*/  FFMA.FTZ R24, R13, R26, R31 ;  /* 0x0000001a0d187223 */ /* 0x000fe2000001001f */
[----:B------:R-:W-:-:S02]  /*97c0*/  HADD2.F32 R32, -RZ, R32.H1_H1 ;  /* 0x30000020ff207230 */ /* 0x000fc40000004100 */
[----:B------:R-:W-:Y:S02]  /*97d0*/  HADD2.F32 R34, -RZ, R34.H1_H1 ;  /* 0x30000022ff227230 */ /* 0x000fe40000004100 */
[-C--:B------:R-:W-:Y:S01]  /*97e0*/  FMUL.FTZ R30, R30, R25.reuse ;  /* 0x000000191e1e7220 */ /* 0x080fe20000410000 */
[C---:B------:R-:W-:Y:S01]  /*97f0*/  FFMA.FTZ R28, R15.reuse, R25, -R28 ;  /* 0x000000190f1c7223 */ /* 0x040fe2000001081c */
[----:B------:R-:W-:Y:S02]  /*9800*/  HADD2.F32 R27, -RZ, R53.H0_H0 ;  /* 0x20000035ff1b7230 */ /* 0x000fe40000004100 */
[----:B------:R-:W-:Y:S02]  /*9810*/  HADD2.F32 R31, -RZ, R51.H0_H0 ;  /* 0x20000033ff1f7230 */ /* 0x000fe40000004100 */
[----:B------:R-:W-:Y:S01]  /*9820*/  FFMA.FTZ R26, R15, R29, R30 ;  /* 0x0000001d0f1a7223 */ /* 0x000fe2000001001e */
        /* <DEDUP_REMOVED lines=22> */
.L_x_8669:
[----:B------:R-:W-:Y:S05]  /*9990*/  BSYNC B1 ;  /* 0x0000000000017941 */ /* 0x000fea0003800000 */
.L_x_8668:
[----:B------:R-:W-:Y:S01]  /*99a0*/  PRMT R33, R20, 0x5410, R21 ;  /* 0x0000541014217816 */ /* 0x000fe20000000015 */
[----:B------:R-:W-:Y:S06]  /*99b0*/  @P0 BRA `(.L_x_8657) ;  /* 0x00000004007c0947 */ /* 0x000fec0003800000 */
[----:B------:R-:W2:Y:S01]  /*99c0*/  LDL R44, [R1+0x74] ;  /* 0x00007400012c7983 */ /* 0x000ea20000100800 */
[----:B0-----:R-:W-:Y:S01]  /*99d0*/  IMAD.SHL.U32 R13, R3, 0x40, RZ ;  /* 0x00000040030d7824 */ /* 0x001fe200078e00ff */
[----:B------:R-:W-:Y:S01]  /*99e0*/  SHF.R.S32.HI R12, RZ, 0x1f, R3 ;  /* 0x0000001fff0c7819 */ /* 0x000fe20000011403 */
[--C-:B------:R-:W-:Y:S01]  /*99f0*/  HADD2.F32 R28, -RZ, R60.reuse.H0_H0 ;  /* 0x2000003cff1c7230 */ /* 0x100fe20000004100 */
[--C-:B------:R-:W-:Y:S01]  /*9a00*/  SHF.R.U64 R43, R8, 0x10, R9.reuse ;  /* 0x00000010082b7819 */ /* 0x100fe20000001209 */
[----:B------:R-:W-:Y:S01]  /*9a10*/  HADD2.F32 R20, -RZ, R60.H1_H1 ;  /* 0x3000003cff147230 */ /* 0x000fe20000004100 */
[----:B------:R-:W-:Y:S02]  /*9a20*/  LEA.HI R12, R12, R3, RZ, 0x3 ;  /* 0x000000030c0c7211 */ /* 0x000fe400078f18ff */
[----:B------:R-:W-:Y:S02]  /*9a30*/  LOP3.LUT R13, R13, 0x1c0, RZ, 0xc0, !PT ;  /* 0x000001c00d0d7812 */ /* 0x000fe400078ec0ff */
[----:B------:R-:W-:Y:S01]  /*9a40*/  SHF.R.U32.HI R21, RZ, 0x10, R9 ;  /* 0x00000010ff157819 */ /* 0x000fe20000011609 */
[----:B------:R-:W-:Y:S01]  /*9a50*/  IMAD.SHL.U32 R12, R12, 0x40, RZ ;  /* 0x000000400c0c7824 */ /* 0x000fe200078e00ff */
[----:B------:R-:W-:-:S02]  /*9a60*/  SHF.R.U32.HI R3, RZ, 0x3, R13 ;  /* 0x00000003ff037819 */ /* 0x000fc4000001160d */
[----:B------:R-:W-:Y:S02]  /*9a70*/  SHF.R.U64 R39, R4, 0x10, R5 ;  /* 0x0000001004277819 */ /* 0x000fe40000001205 */
[----:B------:R-:W-:Y:S02]  /*9a80*/  LOP3.LUT R36, R3, R36, R13, 0x1e, !PT ;  /* 0x0000002403247212 */ /* 0x000fe400078e1e0d */
[----:B------:R-:W-:Y:S02]  /*9a90*/  LOP3.LUT R3, R12, 0xfffffe00, RZ, 0xc0, !PT ;  /* 0xfffffe000c037812 */ /* 0x000fe400078ec0ff */
[----:B------:R-:W-:Y:S02]  /*9aa0*/  SHF.R.U32.HI R30, RZ, 0x10, R5 ;  /* 0x00000010ff1e7819 */ /* 0x000fe40000011605 */
[--C-:B------:R-:W-:Y:S01]  /*9ab0*/  SHF.R.U64 R42, R10, 0x10, R11.reuse ;  /* 0x000000100a2a7819 */ /* 0x100fe2000000120b */
        /* <DEDUP_REMOVED lines=27> */
[----:B------:R-:W-:-:S02]  /*9c70*/  HADD2.F32 R21, -RZ, R37.H1_H1 ;  /* 0x30000025ff157230 */ /* 0x000fc40000004100 */
[-C--:B------:R-:W-:Y:S01]  /*9c80*/  FMUL.FTZ R28, R25, R20.reuse ;  /* 0x00000014191c7220 */ /* 0x080fe20000410000 */
[C---:B------:R-:W-:Y:S01]  /*9c90*/  FMUL.FTZ R25, R8.reuse, R9 ;  /* 0x0000000908197220 */ /* 0x040fe20000410000 */
[-C--:B------:R-:W-:Y:S01]  /*9ca0*/  FMUL.FTZ R8, R8, R5.reuse ;  /* 0x0000000508087220 */ /* 0x080fe20000410000 */
[C---:B------:R-:W-:Y:S01]  /*9cb0*/  FFMA.FTZ R29, R13.reuse, R20, -R36 ;  /* 0x000000140d1d7223 */ /* 0x040fe20000010824 */
[----:B------:R-:W-:Y:S01]  /*9cc0*/  FFMA.FTZ R31, R13, R30, R28 ;  /* 0x0000001e0d1f7223 */ /* 0x000fe2000001001c */
[C---:B------:R-:W-:Y:S01]  /*9cd0*/  FFMA.FTZ R25, R4.reuse, R5, -R25 ;  /* 0x0000000504197223 */ /* 0x040fe20000010819 */
[----:B------:R-:W-:Y:S02]  /*9ce0*/  HADD2.F32 R5, -RZ, R33.H0_H0 ;  /* 0x20000021ff057230 */ /* 0x000fe40000004100 */
        /* <DEDUP_REMOVED lines=44> */
.L_x_8657:
[----:B------:R-:W-:Y:S05]  /*9fb0*/  BSYNC B0 ;  /* 0x0000000000007941 */ /* 0x000fea0003800000 */
.L_x_8643:
        /* <DEDUP_REMOVED lines=8> */
.L_x_8640:
[----:B012---:R-:W-:-:S05]  /*a040*/  IMAD.U32 R3, RZ, RZ, UR37 ;  /* 0x00000025ff037e24 */ /* 0x007fca000f8e00ff */
[----:B------:R-:W-:-:S13]  /*a050*/  ISETP.NE.AND P0, PT, R3, 0x3, PT ;  /* 0x000000030300780c */ /* 0x000fda0003f05270 */
[----:B------:R-:W-:Y:S05]  /*a060*/  @!P0 BRA `(.L_x_8670) ;  /* 0x0000000000048947 */ /* 0x000fea0003800000 */
[----:B------:R-:W-:Y:S01]  /*a070*/  BPT.TRAP 0x1 ;  /* 0x000000040000795c */ /* 0x000fe20000300000 */
.L_x_8670:
[----:B------:R-:W-:Y:S01]  /*a080*/  IMAD R21, R18, 0x8, R2 ;  /* 0x0000000812157824 */ /* 0x000fe200078e0202 */
[----:B------:R-:W-:-:S04]  /*a090*/  SHF.L.U32 R14, R19, 0x1f, RZ ;  /* 0x0000001f130e7819 */ /* 0x000fc800000006ff */
[----:B------:R0:W1:Y:S01]  /*a0a0*/  SYNCS.PHASECHK.TRANS64.TRYWAIT P1, [R21+URZ+0x38830], R14 ;  /* 0x0388300e150075a7 */ /* 0x000062000802017f */
[----:B------:R-:W-:Y:S05]  /*a0b0*/  @!P0 BRA `(.L_x_8671) ;  /* 0x0000000000048947 */ /* 0x000fea0003800000 */
[----:B------:R-:W-:Y:S01]  /*a0c0*/  BPT.TRAP 0x1 ;  /* 0x000000040000795c */ /* 0x000fe20000300000 */
.L_x_8671:
        /* <DEDUP_REMOVED lines=10> */
.L_x_8672:
[----:B------:R-:W-:Y:S01]  /*a170*/  IMAD R6, R18, 0x200, R3 ;  /* 0x0000020012067824 */ /* 0x000fe200078e0203 */
[----:B------:R-:W-:Y:S01]  /*a180*/  LOP3.LUT R4, R4, 0x10000, RZ, 0xfc, !PT ;  /* 0x0001000004047812 */ /* 0x000fe200078efcff */
[----:B------:R-:W-:Y:S01]  /*a190*/  IMAD.MOV.U32 R5, RZ, RZ, 0x40000040 ;  /* 0x40000040ff057424 */ /* 0x000fe200078e00ff */
[----:B------:R-:W-:Y:S05]  /*a1a0*/  WARPSYNC.ALL ;  /* 0x0000000000007948 */ /* 0x000fea0003800000 */
[----:B------:R-:W-:Y:S01]  /*a1b0*/  IMAD.MOV.U32 R7, RZ, RZ, 0x40000040 ;  /* 0x40000040ff077424 */ /* 0x000fe200078e00ff */
[C---:B------:R-:W-:Y:S01]  /*a1c0*/  R2UR UR4, R4.reuse ;  /* 0x00000000040472ca */ /* 0x040fe200000e0000 */
[----:B------:R-:W-:Y:S01]  /*a1d0*/  WARPGROUP.ARRIVE ;  /* 0x00000000000079c5 */ /* 0x000fe20000000000 */
        /* <DEDUP_REMOVED lines=8> */
[----:B------:R-:W-:Y:S02]  /*a260*/  VIADD R10, R4, 0x4 ;  /* 0x00000004040a7836 */ /* 0x000fe40000000000 */
[----:B------:R-:W-:Y:S02]  /*a270*/  IMAD.MOV.U32 R11, RZ, RZ, 0x40000040 ;  /* 0x40000040ff0b7424 */ /* 0x000fe400078e00ff */
[----:B------:R-:W-:-:S04]  /*a280*/  IMAD.MOV.U32 R7, RZ, RZ, 0x40000040 ;  /* 0x40000040ff077424 */ /* 0x000fc800078e00ff */
[----:B------:R-:W-:Y:S01]  /*a290*/  HGMMA.64x64x16.F32 R24, gdesc[UR4], RZ, !UPT, gsb0 ;  /* 0x00e00000041879f0 */ /* 0x000fe2000c0008ff */
[----:B------:R-:W-:Y:S02]  /*a2a0*/  R2UR UR4, R12 ;  /* 0x000000000c0472ca */ /* 0x000fe400000e0000 */
[----:B------:R-:W-:Y:S02]  /*a2b0*/  R2UR UR5, R13 ;  /* 0x000000000d0572ca */ /* 0x000fe400000e0000 */
[----:B------:R-:W-:Y:S01]  /*a2c0*/  R2UR UR6, R8 ;  /* 0x00000000080672ca */ /* 0x000fe200000e0000 */
[C---:B------:R-:W-:Y:S01]  /*a2d0*/  VIADD R8, R6.reuse, 0x4 ;  /* 0x0000000406087836 */ /* 0x040fe20000000000 */
[----:B------:R-:W-:Y:S01]  /*a2e0*/  R2UR UR7, R9 ;  /* 0x00000000090772ca */ /* 0x000fe200000e0000 */
[----:B------:R-:W-:Y:S02]  /*a2f0*/  IMAD.MOV.U32 R9, RZ, RZ, 0x40000040 ;  /* 0x40000040ff097424 */ /* 0x000fe400078e00ff */
[----:B------:R-:W-:Y:S01]  /*a300*/  VIADD R6, R6, 0x6 ;  /* 0x0000000606067836 */ /* 0x000fe20000000000 */
[----:B------:R-:W-:-:S02]  /*a310*/  WARPGROUP.DEPBAR.LE gsb0, 0x0 ;  /* 0x00008000000079c5 */ /* 0x000fc40000010000 */
[----:B------:R-:W-:-:S07]  /*a320*/  WARPGROUP.ARRIVE ;  /* 0x00000000000079c5 */ /* 0x000fce0000000000 */
[----:B------:R-:W-:Y:S01]  /*a330*/  HGMMA.64x64x16.F32 R24, gdesc[UR4], R24, gsb0 ;  /* 0x00e00000041879f0 */ /* 0x000fe20008000818 */
[----:B------:R-:W-:Y:S02]  /*a340*/  R2UR UR4, R10 ;  /* 0x000000000a0472ca */ /* 0x000fe400000e0000 */
[----:B------:R-:W-:Y:S02]  /*a350*/  R2UR UR5, R11 ;  /* 0x000000000b0572ca */ /* 0x000fe400000e0000 */
        /* <DEDUP_REMOVED lines=18> */
.L_x_8948:
[----:B------:R-:W-:Y:S05]  /*a480*/  BSYNC B0 ;  /* 0x0000000000007941 */ /* 0x000fea0003800000 */
.L_x_8674:
[----:B------:R-:W-:Y:S05]  /*a490*/  @!P0 BRA `(.L_x_8676) ;  /* 0x0000000000048947 */ /* 0x000fea0003800000 */
[----:B------:R-:W-:Y:S01]  /*a4a0*/  BPT.TRAP 0x1 ;  /* 0x000000040000795c */ /* 0x000fe20000300000 */
.L_x_8676:
[----:B------:R3:W4:Y:S01]  /*a4b0*/  SYNCS.PHASECHK.TRANS64.TRYWAIT P2, [R21+URZ+0x38850], R14 ;  /* 0x0388500e150075a7 */ /* 0x000722000804017f */
[----:B------:R-:W-:Y:S05]  /*a4c0*/  @!P0 BRA `(.L_x_8677) ;  /* 0x0000000000048947 */ /* 0x000fea0003800000 */
[----:B------:R-:W-:Y:S01]  /*a4d0*/  BPT.TRAP 0x1 ;  /* 0x000000040000795c */ /* 0x000fe20000300000 */
.L_x_8677:
[----:B------:R-:W0:Y:S01]  /*a4e0*/  S2R R6, SR_TID.X ;  /* 0x0000000000067919 */ /* 0x000e220000002100 */
[----:B------:R-:W-:Y:S01]  /*a4f0*/  VIADD R0, R2, 0x400 ;  /* 0x0000040002007836 */ /* 0x000fe20000000000 */
[----:B------:R-:W-:Y:S04]  /*a500*/  BSSY B0, `(.L_x_8678) ;  /* 0x0000008000007945 */ /* 0x000fe80003800000 */
[----:B------:R-:W-:-:S04]  /*a510*/  SHF.R.U32.HI R0, RZ, 0x4, R0 ;  /* 0x00000004ff007819 */ /* 0x000fc80000011600 */
[----:B------:R-:W-:Y:S02]  /*a520*/  LOP3.LUT R0, R0, 0x3fff, RZ, 0xc0, !PT ;  /* 0x00003fff00007812 */ /* 0x000fe400078ec0ff */
[----:B0-----:R-:W-:-:S04]  /*a530*/  LOP3.LUT R6, R6, 0x7f, RZ, 0xc0, !PT ;  /* 0x0000007f06067812 */ /* 0x001fc800078ec0ff */
[----:B------:R-:W-:Y:S01]  /*a540*/  ISETP.NE.AND P1, PT, R6, RZ, PT ;  /* 0x000000ff0600720c */ /* 0x000fe20003f25270 */
[----:B----4-:R-:W-:-:S12]  /*a550*/  @P2 BRA `(.L_x_8679) ;  /* 0x0000000000082947 */ /* 0x010fd80003800000 */
[----:B------:R-:W0:Y:S02]  /*a560*/  SYNCS.PHASECHK.TRANS64.TRYWAIT P2, [R21+URZ+0x38850], R14 ;  /* 0x0388500e150075a7 */ /* 0x000e24000804017f */
[----:B0-----:R-:W-:Y:S05]  /*a570*/  @!P2 BRA `(.L_x_8680) ;  /* 0x000001ac0064a947 */ /* 0x001fea0003800000 */
.L_x_8679:
[----:B------:R-:W-:Y:S05]  /*a580*/  BSYNC B0 ;  /* 0x0000000000007941 */ /* 0x000fea0003800000 */
.L_x_8678:
[----:B------:R-:W-:Y:S05]  /*a590*/  WARPSYNC.ALL ;  /* 0x0000000000007948 */ /* 0x000fea0003800000 */
[----:B01-3--:R-:W-:Y:S01]  /*a5a0*/  LOP3.LUT R14, R0, 0x10000, RZ, 0xfc, !PT ;  /* 0x00010000000e7812 */ /* 0x00bfe200078efcff */
[----:B------:R-:W-:Y:S01]  /*a5b0*/  VIADD R0, R2, 0x26400 ;  /* 0x0002640002007836 */ /* 0x000fe20000000000 */
[----:B------:R-:W-:-:S03]  /*a5c0*/  WARPGROUP.ARRIVE ;  /* 0x00000000000079c5 */ /* 0x000fc60000000000 */
[----:B------:R-:W-:-:S03]  /*a5d0*/  IMAD R58, R18, 0x1000, R14 ;  /* 0x00001000123a7824 */ /* 0x000fc600078e020e */
[----:B------:R-:W0:Y:S01]  /*a5e0*/  S2R R15, SR_TID.X ;  /* 0x00000000000f7919 */ /* 0x000e220000002100 */
[----:B------:R-:W-:Y:S01]  /*a5f0*/  IMAD.MOV.U32 R59, RZ, RZ, 0x40000040 ;  /* 0x40000040ff3b7424 */ /* 0x000fe200078e00ff */
[----:B------:R-:W-:Y:S01]  /*a600*/  SHF.R.U32.HI R0, RZ, 0x4, R0 ;  /* 0x00000004ff007819 */ /* 0x000fe20000011600 */
[----:B--2---:R-:W-:Y:S01]  /*a610*/  IMAD.MOV.U32 R7, RZ, RZ, 0x40000040 ;  /* 0x40000040ff077424 */ /* 0x004fe200078e00ff */
        /* <DEDUP_REMOVED lines=11> */
[C---:B------:R-:W-:Y:S01]  /*a6d0*/  VIADD R62, R6.reuse, 0x2 ;  /* 0x00000002063e7836 */ /* 0x040fe20000000000 */
[----:B------:R-:W-:Y:S01]  /*a6e0*/  ULDC UR41, c[0x0][0xad0] ;  /* 0x0002b40000297ab9 */ /* 0x000fe20000000800 */
[----:B------:R-:W-:Y:S01]  /*a6f0*/  VIADD R57, R6, 0x800 ;  /* 0x0000080006397836 */ /* 0x000fe20000000000 */
[----:B------:R-:W-:Y:S01]  /*a700*/  ULDC UR44, c[0x0][0xad0] ;  /* 0x0002b400002c7ab9 */ /* 0x000fe20000000800 */
[----:B------:R-:W-:Y:S01]  /*a710*/  IMAD.MOV.U32 R174, RZ, RZ, R193 ;  /* 0x000000ffffae7224 */ /* 0x000fe200078e00c1 */
[----:B------:R-:W-:Y:S01]  /*a720*/  ULDC UR39, c[0x0][0xa80] ;  /* 0x0002a00000277ab9 */ /* 0x000fe20000000800 */
[----:B------:R-:W-:Y:S01]  /*a730*/  IMAD.MOV.U32 R173, RZ, RZ, 0x40000040 ;  /* 0x40000040ffad7424 */ /* 0x000fe200078e00ff */
[----:B------:R-:W-:Y:S01]  /*a740*/  ULDC UR40, c[0x0][0xa80] ;  /* 0x0002a00000287ab9 */ /* 0x000fe20000000800 */
[----:B------:R-:W-:Y:S04]  /*a750*/  BSSY B0, `(.L_x_8681) ;  /* 0x000069e000007945 */ /* 0x000fe80003800000 */
        /* <DEDUP_REMOVED lines=9> */
[----:B0-----:R-:W-:-:S05]  /*a7f0*/  SHF.R.U32.HI R15, RZ, 0x7, R15 ;  /* 0x00000007ff0f7819 */ /* 0x001fca000001160f */
[----:B------:R-:W0:Y:S02]  /*a800*/  SHFL.IDX PT, R0, R15, RZ, 0x1f ;  /* 0x00001fff0f007589 */ /* 0x000e2400000e0000 */
[----:B0-----:R-:W-:-:S04]  /*a810*/  ISETP.GT.AND P2, PT, R0, 0x7f, PT ;  /* 0x0000007f0000780c */ /* 0x001fc80003f44270 */
[----:B------:R-:W-:Y:S02]  /*a820*/  SEL R15, RZ, 0x2, !P2 ;  /* 0x00000002ff0f7807 */ /* 0x000fe40005000000 */
[C---:B------:R-:W-:Y:S02]  /*a830*/  SEL R0, R20.reuse, 0x2, P2 ;  /* 0x0000000214007807 */ /* 0x040fe40001000000 */
[----:B------:R-:W-:Y:S01]  /*a840*/  SEL R20, R20, 0x6, !P2 ;  /* 0x0000000614147807 */ /* 0x000fe20005000000 */
        /* <DEDUP_REMOVED lines=158> */
[--C-:B------:R-:W-:Y:S01]  /*b230*/  IMAD.IADD R60, R59, 0x1, R0.reuse ;  /* 0x000000013b3c7824 */ /* 0x100fe200078e0200 */
        /* <DEDUP_REMOVED lines=16> */
[----:B------:R-:W-:Y:S02]  /*b340*/  IMAD.MOV.U32 R63, RZ, RZ, 0x40000040 ;  /* 0x40000040ff3f7424 */ /* 0x000fe400078e00ff */
[----:B------:R-:W-:-:S02]  /*b350*/  IMAD.MOV.U32 R57, RZ, RZ, 0x28 ;  /* 0x00000028ff397424 */ /* 0x000fc400078e00ff */
[----:B------:R-:W-:-:S03]  /*b360*/  IMAD.MOV.U32 R59, RZ, RZ, 0xa00 ;  /* 0x00000a00ff3b7424 */ /* 0x000fc600078e00ff */
[----:B------:R-:W-:Y:S02]  /*b370*/  SEL R57, R57, 0x26, P2 ;  /* 0x0000002639397807 */ /* 0x000fe40001000000 */
[----:B------:R-:W-:Y:S02]  /*b380*/  SEL R59, R59, 0x980, P2 ;  /* 0x000009803b3b7807 */ /* 0x000fe40001000000 */
[----:B------:R-:W-:Y:S02]  /*b390*/  LOP3.LUT R57, R57, 0x6, RZ, 0xc0, !PT ;  /* 0x0000000639397812 */ /* 0x000fe400078ec0ff */
        /* <DEDUP_REMOVED lines=8> */
[----:B------:R-:W-:Y:S01]  /*b420*/  R2UR UR5, R63 ;  /* 0x000000003f0572ca */ /* 0x000fe200000e0000 */
[----:B------:R-:W-:Y:S01]  /*b430*/  IMAD.MOV.U32 R63, RZ, RZ, 0x40000040 ;  /* 0x40000040ff3f7424 */ /* 0x000fe200078e00ff */
[CC--:B------:R-:W-:Y:S02]  /*b440*/  IADD3 R60, R57.reuse, R59.reuse, R6 ;  /* 0x0000003b393c7210 */ /* 0x0c0fe40007ffe006 */
[----:B------:R-:W-:Y:S01]  /*b450*/  IADD3 R62, R57, R59, R58 ;  /* 0x0000003b393e7210 */ /* 0x000fe20007ffe03a */
[----:B------:R-:W-:-:S02]  /*b460*/  VIADD R59, R58, 0xa00 ;  /* 0x00000a003a3b7836 */ /* 0x000fc40000000000 */
[----:B------:R-:W-:Y:S01]  /*b470*/  VIADD R57, R6, 0xa00 ;  /* 0x00000a0006397836 */ /* 0x000fe20000000000 */
        /* <DEDUP_REMOVED lines=147> */
[----:B------:R-:W-:Y:S01]  /*bdb0*/  IMAD.MOV.U32 R62, RZ, RZ, 0x40 ;  /* 0x00000040ff3e7424 */ /* 0x000fe200078e00ff */
[----:B------:R-:W-:-:S04]  /*bdc0*/  R2UR UR5, R63 ;  /* 0x000000003f0572ca */ /* 0x000fc800000e0000 */
[----:B------:R-:W-:-:S04]  /*bdd0*/  SEL R0, R62, 0x3e, P2 ;  /* 0x0000003e3e007807 */ /* 0x000fc80001000000 */
[----:B------:R-:W-:Y:S02]  /*bde0*/  LOP3.LUT R59, R0, 0x6, RZ, 0xc0, !PT ;  /* 0x00000006003b7812 */ /* 0x000fe400078ec0ff */
[----:B------:R-:W0:Y:S02]  /*bdf0*/  LDC R0, c[0x0][0x448] ;  /* 0x00011200ff007b82 */ /* 0x000e240000000800 */
[CC--:B------:R-:W-:Y:S02]  /*be00*/  IADD3 R60, R59.reuse, R15.reuse, R6 ;  /* 0x0000000f3b3c7210 */ /* 0x0c0fe40007ffe006 */
[----:B------:R-:W-:Y:S01]  /*be10*/  IADD3 R58, R59, R15, R58 ;  /* 0x0000000f3b3a7210 */ /* 0x000fe20007ffe03a */
[----:B------:R-:W-:Y:S01]  /*be20*/  IMAD.MOV.U32 R59, RZ, RZ, 0x40000040 ;  /* 0x40000040ff3b7424 */ /* 0x000fe200078e00ff */
[----:B0-----:R-:W-:Y:S01]  /*be30*/  ISETP.NE.AND P2, PT, R0, 0x1, PT ;  /* 0x000000010000780c */ /* 0x001fe20003f45270 */
[----:B------:R-:W-:-:S04]  /*be40*/  IMAD.IADD R0, R216, 0x1, R193 ;  /* 0x00000001d8007824 */ /* 0x000fc800078e02c1 */
[----:B------:R-:W-:-:S08]  /*be50*/  IMAD.MOV.U32 R57, RZ, RZ, R0 ;  /* 0x000000ffff397224 */ /* 0x000fd000078e0000 */
[----:B------:R-:W0:Y:S08]  /*be60*/  @P2 LDC R15, c[0x0][0x44c] ;  /* 0x00011300ff0f2b82 */ /* 0x000e300000000800 */
[----:B------:R-:W1:Y:S01]  /*be70*/  @P2 LDC R20, c[0x0][0x450] ;  /* 0x00011400ff142b82 */ /* 0x000e620000000800 */
[----:B------:R-:W-:Y:S02]  /*be80*/  WARPGROUP.DEPBAR.LE gsb0, 0x0 ;  /* 0x00008000000079c5 */ /* 0x000fe40000010000 */
[----:B------:R-:W-:Y:S01]  /*be90*/  WARPGROUP.ARRIVE ;  /* 0x00000000000079c5 */ /* 0x000fe20000000000 */
[----:B0-----:R-:W-:-:S04]  /*bea0*/  @P2 IMAD.HI.U32 R15, R0, R15, RZ ;  /* 0x0000000f000f2227 */ /* 0x001fc800078e00ff */
[----:B------:R-:W-:Y:S01]  /*beb0*/  IMAD R0, R171, -0x40, R62 ;  /* 0xffffffc0ab007824 */ /* 0x000fe200078e023e */
[----:B------:R-:W-:Y:S01]  /*bec0*/  HGMMA.64x64x16.F32 R24, gdesc[UR4], R24, gsb0 ;  /* 0x00e00000041879f0 */ /* 0x000fe20008000818 */
[----:B------:R-:W-:Y:S02]  /*bed0*/  R2UR UR4, R60 ;  /* 0x000000003c0472ca */ /* 0x000fe400000e0000 */
[----:B------:R-:W-:Y:S02]  /*bee0*/  R2UR UR5, R61 ;  /* 0x000000003d0572ca */ /* 0x000fe400000e0000 */
[----:B------:R-:W-:Y:S02]  /*bef0*/  R2UR UR6, R58 ;  /* 0x000000003a0672ca */ /* 0x000fe400000e0000 */
[----:B------:R-:W-:Y:S02]  /*bf00*/  R2UR UR7, R59 ;  /* 0x000000003b0772ca */ /* 0x000fe400000e0000 */
[----:B-1----:R-:W-:-:S02]  /*bf10*/  @P2 SHF.R.U32.HI R57, RZ, R20, R15 ;  /* 0x00000014ff392219 */ /* 0x002fc4000001160f */
[----:B------:R-:W-:-:S03]  /*bf20*/  IADD3 R15, R211, 0x1, R0 ;  /* 0x00000001d30f7810 */ /* 0x000fc60007ffe000 */
[----:B------:R-:W-:Y:S01]  /*bf30*/  SHFL.IDX PT, R20, R57, RZ, 0x1c1f ;  /* 0x001c1fff39147589 */ /* 0x000fe200000e0000 */
[----:B------:R-:W-:-:S03]  /*bf40*/  IADD3 R68, -R192, R15, -R215 ;  /* 0x0000000fc0447210 */ /* 0x000fc60007ffe9d7 */
[----:B------:R-:W0:Y:S01]  /*bf50*/  SHFL.IDX PT, R57, R57, 0x1, 0x1c1f ;  /* 0x003c1f0039397f89 */ /* 0x000e2200000e0000 */
[----:B------:R-:W-:Y:S02]  /*bf60*/  WARPGROUP.DEPBAR.LE gsb0, 0x0 ;  /* 0x00008000000079c5 */ /* 0x000fe40000010000 */
[----:B------:R-:W-:-:S06]  /*bf70*/  WARPGROUP.ARRIVE ;  /* 0x00000000000079c5 */ /* 0x000fcc0000000000 */
[----:B------:R-:W-:Y:S01]  /*bf80*/  HGMMA.64x64x16.F32 R24, gdesc[UR4], R24, gsb0 ;  /* 0x00e00000041879f0 */ /* 0x000fe20008000818 */
[----:B------:R-:W-:Y:S01]  /*bf90*/  ULDC UR4, c[0x0][0xad0] ;  /* 0x0002b40000047ab9 */ /* 0x000fe20000000800 */
[----:B------:R-:W-:Y:S01]  /*bfa0*/  R2UR UR7, R173 ;  /* 0x00000000ad0772ca */ /* 0x000fe200000e0000 */
[----:B------:R-:W-:Y:S01]  /*bfb0*/  IMAD.MOV.U32 R173, RZ, RZ, 0x40000040 ;  /* 0x40000040ffad7424 */ /* 0x000fe200078e00ff */
        /* <DEDUP_REMOVED lines=33> */
[----:B------:R-:W-:-:S06]  /*c1d0*/  FMUL.FTZ R55, R55, UR4 ;  /* 0x0000000437377c20 */ /* 0x000fcc0008410000 */
[----:B------:R1:W-:Y:S01]  /*c1e0*/  MUFU.TANH R59, R33 ;  /* 0x00000021003b7308 */ /* 0x0003e20000002400 */
[----:B---3--:R-:W-:-:S04]  /*c1f0*/  IADD3 R29, -R215, R0, R211 ;  /* 0x00000000d71d7210 */ /* 0x008fc80007ffe1d3 */
[----:B0-----:R-:W-:-:S03]  /*c200*/  VIADDMNMX R57, R57, R68, R29, PT ;  /* 0x0000004439397246 */ /* 0x001fc6000380011d */
[----:B------:R-:W0:Y:S01]  /*c210*/  MUFU.TANH R32, R32 ;  /* 0x0000002000207308 */ /* 0x000e220000002400 */
[----:B-1----:R-:W-:Y:S02]  /*c220*/  VIADDMNMX R33, R20, R68, R29, PT ;  /* 0x0000004414217246 */ /* 0x002fe4000380011d */
[----:B------:R-:W-:Y:S02]  /*c230*/  ISETP.GT.AND P6, PT, R57, 0x20, PT ;  /* 0x000000203900780c */ /* 0x000fe40003fc4270 */
[C---:B------:R-:W-:Y:S02]  /*c240*/  ISETP.GT.AND P3, PT, R33.reuse, RZ, PT ;  /* 0x000000ff2100720c */ /* 0x040fe40003f64270 */
[C---:B------:R-:W-:Y:S01]  /*c250*/  ISETP.GT.AND P4, PT, R33.reuse, 0x1, PT ;  /* 0x000000012100780c */ /* 0x040fe20003f84270 */
[----:B------:R1:W3:Y:S01]  /*c260*/  MUFU.TANH R60, R36 ;  /* 0x00000024003c7308 */ /* 0x0002e20000002400 */
[----:B------:R-:W-:Y:S02]  /*c270*/  ISETP.GT.AND P5, PT, R33, 0x8, PT ;  /* 0x000000082100780c */ /* 0x000fe40003fa4270 */
[----:B------:R-:W-:-:S02]  /*c280*/  FSEL R15, R24, -INF , P3 ;  /* 0xff800000180f7808 */ /* 0x000fc40001800000 */
[----:B------:R-:W-:Y:S02]  /*c290*/  ISETP.GT.AND P3, PT, R33, 0x9, PT ;  /* 0x000000092100780c */ /* 0x000fe40003f64270 */
[----:B--2---:R-:W-:Y:S01]  /*c2a0*/  FSEL R0, R28, -INF , P5 ;  /* 0xff8000001c007808 */ /* 0x004fe20002800000 */
[----:B------:R-:W2:Y:S01]  /*c2b0*/  MUFU.TANH R37, R37 ;  /* 0x0000002500257308 */ /* 0x000ea20000002400 */
[----:B-1----:R-:W-:Y:S02]  /*c2c0*/  FSEL R36, R25, -INF , P4 ;  /* 0xff80000019247808 */ /* 0x002fe40002000000 */
[----:B------:R-:W-:Y:S02]  /*c2d0*/  ISETP.GT.AND P4, PT, R33, 0x10, PT ;  /* 0x000000102100780c */ /* 0x000fe40003f84270 */
[----:B------:R-:W-:Y:S02]  /*c2e0*/  FMNMX.FTZ R25, R15, R36, !PT ;  /* 0x000000240f197209 */ /* 0x000fe40007810000 */
[----:B----4-:R-:W-:Y:S01]  /*c2f0*/  FSEL R20, R58, -INF , P3 ;  /* 0xff8000003a147808 */ /* 0x010fe20001800000 */
[----:B------:R2:W1:Y:S01]  /*c300*/  MUFU.TANH R61, R40 ;  /* 0x00000028003d7308 */ /* 0x0004620000002400 */
[----:B------:R-:W-:-:S02]  /*c310*/  FMNMX.FTZ R25, R0, R25, !PT ;  /* 0x0000001900197209 */ /* 0x000fc40007810000 */
[C---:B------:R-:W-:Y:S02]  /*c320*/  ISETP.GT.AND P3, PT, R33.reuse, 0x11, PT ;  /* 0x000000112100780c */ /* 0x040fe40003f64270 */
[----:B0-----:R-:W-:Y:S02]  /*c330*/  FSEL R24, R32, -INF , P4 ;  /* 0xff80000020187808 */ /* 0x001fe40002000000 */
[----:B------:R-:W-:Y:S01]  /*c340*/  FMNMX.FTZ R25, R20, R25, !PT ;  /* 0x0000001914197209 */ /* 0x000fe20007810000 */
[----:B------:R-:W-:Y:S01]  /*c350*/  MUFU.TANH R41, R41 ;  /* 0x0000002900297308 */ /* 0x000fe20000002400 */
[----:B------:R-:W-:Y:S02]  /*c360*/  ISETP.GT.AND P4, PT, R33, 0x18, PT ;  /* 0x000000182100780c */ /* 0x000fe40003f84270 */
[----:B------:R-:W-:Y:S02]  /*c370*/  FSEL R28, R59, -INF , P3 ;  /* 0xff8000003b1c7808 */ /* 0x000fe40001800000 */
[----:B------:R-:W-:-:S02]  /*c380*/  FMNMX.FTZ R25, R24, R25, !PT ;  /* 0x0000001918197209 */ /* 0x000fc40007810000 */
[----:B------:R-:W-:Y:S01]  /*c390*/  ISETP.GT.AND P3, PT, R33, 0x19, PT ;  /* 0x000000192100780c */ /* 0x000fe20003f64270 */
[----:B------:R1:W0:Y:S01]  /*c3a0*/  MUFU.TANH R62, R44 ;  /* 0x0000002c003e7308 */ /* 0x0002220000002400 */
[----:B---3--:R-:W-:Y:S02]  /*c3b0*/  FSEL R32, R60, -INF , P4 ;  /* 0xff8000003c207808 */ /* 0x008fe40002000000 */
[----:B------:R-:W-:Y:S02]  /*c3c0*/  FMNMX.FTZ R25, R28, R25, !PT ;  /* 0x000000191c197209 */ /* 0x000fe40007810000 */
[----:B--2---:R-:W-:Y:S02]  /*c3d0*/  FSEL R40, R37, -INF , P3 ;  /* 0xff80000025287808 */ /* 0x004fe40001800000 */
[C---:B------:R-:W-:Y:S01]  /*c3e0*/  ISETP.GT.AND P4, PT, R33.reuse, 0x20, PT ;  /* 0x000000202100780c */ /* 0x040fe20003f84270 */
[----:B------:R-:W2:Y:S01]  /*c3f0*/  MUFU.TANH R45, R45 ;  /* 0x0000002d002d7308 */ /* 0x000ea20000002400 */
[----:B------:R-:W-:Y:S01]  /*c400*/  FMNMX.FTZ R37, R32, R25, !PT ;  /* 0x0000001920257209 */ /* 0x000fe20007810000 */
[----:B------:R-:W-:Y:S01]  /*c410*/  FMUL.FTZ R25, R52, UR4 ;  /* 0x0000000434197c20 */ /* 0x000fe20008410000 */
[----:B------:R-:W-:-:S02]  /*c420*/  ISETP.GT.AND P3, PT, R33, 0x21, PT ;  /* 0x000000212100780c */ /* 0x000fc40003f64270 */
[----:B-1----:R-:W-:Y:S02]  /*c430*/  FSEL R44, R61, -INF , P4 ;  /* 0xff8000003d2c7808 */ /* 0x002fe40002000000 */
[----:B------:R-:W-:Y:S01]  /*c440*/  FMNMX.FTZ R37, R40, R37, !PT ;  /* 0x0000002528257209 */ /* 0x000fe20007810000 */
[----:B------:R1:W3:Y:S01]  /*c450*/  MUFU.TANH R58, R48 ;  /* 0x00000030003a7308 */ /* 0x0002e20000002400 */
[C---:B------:R-:W-:Y:S02]  /*c460*/  ISETP.GT.AND P4, PT, R33.reuse, 0x28, PT ;  /* 0x000000282100780c */ /* 0x040fe40003f84270 */
[----:B------:R-:W-:Y:S02]  /*c470*/  FMNMX.FTZ R37, R44, R37, !PT ;  /* 0x000000252c257209 */ /* 0x000fe40007810000 */
[----:B0-----:R-:W-:Y:S02]  /*c480*/  FSEL R52, R62, -INF , P4 ;  /* 0xff8000003e347808 */ /* 0x001fe40002000000 */
[----:B------:R-:W-:Y:S01]  /*c490*/  ISETP.GT.AND P4, PT, R33, 0x30, PT ;  /* 0x000000302100780c */ /* 0x000fe20003f84270 */
[----:B------:R-:W0:Y:S01]  /*c4a0*/  MUFU.TANH R49, R49 ;  /* 0x0000003100317308 */ /* 0x000e220000002400 */
[----:B-1----:R-:W-:-:S02]  /*c4b0*/  FSEL R48, R41, -INF , P3 ;  /* 0xff80000029307808 */ /* 0x002fc40001800000 */
[----:B------:R-:W-:Y:S02]  /*c4c0*/  ISETP.GT.AND P3, PT, R33, 0x29, PT ;  /* 0x000000292100780c */ /* 0x000fe40003f64270 */
[----:B------:R-:W-:Y:S02]  /*c4d0*/  FMNMX.FTZ R37, R48, R37, !PT ;  /* 0x0000002530257209 */ /* 0x000fe40007810000 */
[----:B--2---:R-:W-:Y:S01]  /*c4e0*/  FSEL R66, R45, -INF , P3 ;  /* 0xff8000002d427808 */ /* 0x004fe20001800000 */
[----:B------:R-:W1:Y:S01]  /*c4f0*/  MUFU.TANH R25, R25 ;  /* 0x0000001900197308 */ /* 0x000e620000002400 */
[----:B------:R-:W-:Y:S02]  /*c500*/  FMNMX.FTZ R37, R52, R37, !PT ;  /* 0x0000002534257209 */ /* 0x000fe40007810000 */
[----:B------:R-:W-:Y:S02]  /*c510*/  ISETP.GT.AND P3, PT, R33, 0x31, PT ;  /* 0x000000312100780c */ /* 0x000fe40003f64270 */
[----:B---3--:R-:W-:-:S02]  /*c520*/  FSEL R62, R58, -INF , P4 ;  /* 0xff8000003a3e7808 */ /* 0x008fc40002000000 */
[----:B------:R-:W-:Y:S01]  /*c530*/  FMNMX.FTZ R37, R66, R37, !PT ;  /* 0x0000002542257209 */ /* 0x000fe20007810000 */
[----:B------:R-:W2:Y:S01]  /*c540*/  MUFU.TANH R53, R53 ;  /* 0x0000003500357308 */ /* 0x000ea20000002400 */
[----:B------:R-:W-:Y:S02]  /*c550*/  ISETP.GT.AND P4, PT, R33, 0x38, PT ;  /* 0x000000382100780c */ /* 0x000fe40003f84270 */
[----:B0-----:R-:W-:Y:S02]  /*c560*/  FSEL R64, R49, -INF , P3 ;  /* 0xff80000031407808 */ /* 0x001fe40001800000 */
[----:B------:R-:W-:Y:S02]  /*c570*/  FMNMX.FTZ R37, R62, R37, !PT ;  /* 0x000000253e257209 */ /* 0x000fe40007810000 */
[----:B------:R-:W-:Y:S01]  /*c580*/  ISETP.GT.AND P3, PT, R33, 0x39, PT ;  /* 0x000000392100780c */ /* 0x000fe20003f64270 */
[----:B------:R0:W3:Y:S01]  /*c590*/  MUFU.TANH R41, R27 ;  /* 0x0000001b00297308 */ /* 0x0000e20000002400 */
[----:B-1----:R-:W-:-:S02]  /*c5a0*/  FSEL R58, R25, -INF , P4 ;  /* 0xff800000193a7808 */ /* 0x002fc40002000000 */
[----:B------:R-:W-:Y:S02]  /*c5b0*/  FMNMX.FTZ R37, R64, R37, !PT ;  /* 0x0000002540257209 */ /* 0x000fe40007810000 */
[----:B------:R-:W-:Y:S02]  /*c5c0*/  ISETP.GT.AND P4, PT, R57, 0x1, PT ;  /* 0x000000013900780c */ /* 0x000fe40003f84270 */
[----:B------:R-:W-:Y:S01]  /*c5d0*/  FMNMX.FTZ R37, R58, R37, !PT ;  /* 0x000000253a257209 */ /* 0x000fe20007810000 */
[----:B------:R1:W-:Y:S01]  /*c5e0*/  MUFU.TANH R33, R26 ;  /* 0x0000001a00217308 */ /* 0x0003e20000002400 */
[----:B--2---:R-:W-:Y:S01]  /*c5f0*/  FSEL R60, R53, -INF , P3 ;  /* 0xff800000353c7808 */ /* 0x004fe20001800000 */
[----:B0-----:R-:W-:Y:S01]  /*c600*/  FMUL.FTZ R27, R54, UR4 ;  /* 0x00000004361b7c20 */ /* 0x001fe20008410000 */
[----:B------:R-:W-:Y:S02]  /*c610*/  ISETP.GT.AND P3, PT, R57, RZ, PT ;  /* 0x000000ff3900720c */ /* 0x000fe40003f64270 */
[----:B------:R-:W-:-:S02]  /*c620*/  FMNMX.FTZ R37, R60, R37, !PT ;  /* 0x000000253c257209 */ /* 0x000fc40007810000 */
[----:B------:R-:W-:Y:S01]  /*c630*/  ISETP.GT.AND P5, PT, R57, 0x8, PT ;  /* 0x000000083900780c */ /* 0x000fe20003fa4270 */
[----:B------:R-:W0:Y:S01]  /*c640*/  MUFU.TANH R30, R30 ;  /* 0x0000001e001e7308 */ /* 0x000e220000002400 */
[----:B-1----:R-:W-:Y:S01]  /*c650*/  FMUL.FTZ R26, R46, UR4 ;  /* 0x000000042e1a7c20 */ /* 0x002fe20008410000 */
[----:B------:R-:W1:Y:S01]  /*c660*/  SHFL.BFLY PT, R70, R37, 0x2, 0x1f ;  /* 0x0c401f0025467f89 */ /* 0x000e6200000e0000 */
[----:B---3--:R-:W-:Y:S01]  /*c670*/  FSEL R46, R41, -INF , P4 ;  /* 0xff800000292e7808 */ /* 0x008fe20002000000 */
[----:B------:R-:W-:Y:S01]  /*c680*/  ULDC UR4, c[0x0][0xa80] ;  /* 0x0002a00000047ab9 */ /* 0x000fe20000000800 */
[----:B------:R-:W-:Y:S01]  /*c690*/  ISETP.GT.AND P4, PT, R57, 0x10, PT ;  /* 0x000000103900780c */ /* 0x000fe20003f84270 */
[----:B------:R-:W-:Y:S02]  /*c6a0*/  IMAD.U32 R169, RZ, RZ, UR4 ;  /* 0x00000004ffa97e24 */ /* 0x000fe4000f8e00ff */
[----:B------:R-:W2:Y:S08]  /*c6b0*/  MUFU.TANH R31, R31 ;  /* 0x0000001f001f7308 */ /* 0x000eb00000002400 */
[----:B------:R2:W-:Y:S01]  /*c6c0*/  MUFU.TANH R45, R34 ;  /* 0x00000022002d7308 */ /* 0x0005e20000002400 */
[----:B0-----:R-:W-:-:S02]  /*c6d0*/  FSEL R30, R30, -INF , P5 ;  /* 0xff8000001e1e7808 */ /* 0x001fc40002800000 */
[----:B------:R-:W-:-:S05]  /*c6e0*/  ISETP.GT.AND P5, PT, R57, 0x21, PT ;  /* 0x000000213900780c */ /* 0x000fca0003fa4270 */
[----:B------:R-:W0:Y:S01]  /*c6f0*/  MUFU.TANH R35, R35 ;  /* 0x0000002300237308 */ /* 0x000e220000002400 */
[----:B-1----:R-:W-:-:S05]  /*c700*/  FMNMX.FTZ R70, R37, R70, !PT ;  /* 0x0000004625467209 */ /* 0x002fca0007810000 */
[----:B------:R-:W1:Y:S02]  /*c710*/  SHFL.BFLY PT, R25, R70, 0x1, 0x1f ;  /* 0x0c201f0046197f89 */ /* 0x000e6400000e0000 */
[----:B------:R-:W3:Y:S08]  /*c720*/  MUFU.TANH R38, R38 ;  /* 0x0000002600267308 */ /* 0x000ef00000002400 */
[----:B------:R-:W4:Y:S08]  /*c730*/  MUFU.TANH R39, R39 ;  /* 0x0000002700277308 */ /* 0x000f300000002400 */
[----:B------:R0:W4:Y:S01]  /*c740*/  MUFU.TANH R37, R42 ;  /* 0x0000002a00257308 */ /* 0x0001220000002400 */
[----:B-1----:R-:W-:-:S07]  /*c750*/  FMNMX.FTZ R168, R70, R25, !PT ;  /* 0x0000001946a87209 */ /* 0x002fce0007810000 */
[----:B------:R-:W1:Y:S01]  /*c760*/  MUFU.TANH R43, R43 ;  /* 0x0000002b002b7308 */ /* 0x000e620000002400 */
[----:B------:R-:W-:Y:S02]  /*c770*/  FSEL R25, R33, -INF , P3 ;  /* 0xff80000021197808 */ /* 0x000fe40001800000 */
[----:B------:R-:W-:Y:S02]  /*c780*/  ISETP.GT.AND P3, PT, R57, 0x9, PT ;  /* 0x000000093900780c */ /* 0x000fe40003f64270 */
[----:B------:R-:W-:Y:S02]  /*c790*/  FMNMX.FTZ R29, R25, R46, !PT ;  /* 0x0000002e191d7209 */ /* 0x000fe40007810000 */
[----:B--2---:R-:W-:Y:S01]  /*c7a0*/  FSEL R34, R31, -INF , P3 ;  /* 0xff8000001f227808 */ /* 0x004fe20001800000 */
[----:B------:R2:W1:Y:S01]  /*c7b0*/  MUFU.TANH R70, R26 ;  /* 0x0000001a00467308 */ /* 0x0004620000002400 */
[----:B------:R-:W-:Y:S01]  /*c7c0*/  FMNMX.FTZ R29, R30, R29, !PT ;  /* 0x0000001d1e1d7209 */ /* 0x000fe20007810000 */
[----:B------:R-:W-:Y:S01]  /*c7d0*/  FMUL.FTZ R31, R168, R169 ;  /* 0x000000a9a81f7220 */ /* 0x000fe20000410000 */
[----:B------:R-:W-:-:S02]  /*c7e0*/  ISETP.GT.AND P3, PT, R57, 0x11, PT ;  /* 0x000000113900780c */ /* 0x000fc40003f64270 */
[----:B------:R-:W-:Y:S02]  /*c7f0*/  FMNMX.FTZ R29, R34, R29, !PT ;  /* 0x0000001d221d7209 */ /* 0x000fe40007810000 */
[----:B0-----:R-:W-:Y:S01]  /*c800*/  FSEL R42, R35, -INF , P3 ;  /* 0xff800000232a7808 */ /* 0x001fe20001800000 */
[----:B------:R-:W0:Y:S01]  /*c810*/  MUFU.TANH R47, R47 ;  /* 0x0000002f002f7308 */ /* 0x000e220000002400 */
[----:B--2---:R-:W-:Y:S02]  /*c820*/  FSEL R26, R45, -INF , P4 ;  /* 0xff8000002d1a7808 */ /* 0x004fe40002000000 */
[C---:B------:R-:W-:Y:S02]  /*c830*/  ISETP.GT.AND P4, PT, R57.reuse, 0x18, PT ;  /* 0x000000183900780c */ /* 0x040fe40003f84270 */
[----:B------:R-:W-:Y:S02]  /*c840*/  FMNMX.FTZ R29, R26, R29, !PT ;  /* 0x0000001d1a1d7209 */ /* 0x000fe40007810000 */
[----:B------:R-:W-:Y:S01]  /*c850*/  ISETP.GT.AND P3, PT, R57, 0x19, PT ;  /* 0x000000193900780c */ /* 0x000fe20003f64270 */
[----:B------:R1:W2:Y:S01]  /*c860*/  MUFU.TANH R74, R50 ;  /* 0x00000032004a7308 */ /* 0x0002a20000002400 */
[----:B---3--:R-:W-:-:S02]  /*c870*/  FSEL R38, R38, -INF , P4 ;  /* 0xff80000026267808 */ /* 0x008fc40002000000 */
[----:B------:R-:W-:Y:S02]  /*c880*/  FMNMX.FTZ R29, R42, R29, !PT ;  /* 0x0000001d2a1d7209 */ /* 0x000fe40007810000 */
[----:B----4-:R-:W-:Y:S02]  /*c890*/  FSEL R54, R39, -INF , P3 ;  /* 0xff80000027367808 */ /* 0x010fe40001800000 */
[----:B------:R-:W-:Y:S01]  /*c8a0*/  FMNMX.FTZ R29, R38, R29, !PT ;  /* 0x0000001d261d7209 */ /* 0x000fe20007810000 */
[----:B------:R-:W3:Y:S01]  /*c8b0*/  MUFU.TANH R51, R51 ;  /* 0x0000003300337308 */ /* 0x000ee20000002400 */
[----:B------:R-:W-:Y:S02]  /*c8c0*/  FSEL R68, R37, -INF , P6 ;  /* 0xff80000025447808 */ /* 0x000fe40003000000 */
[----:B------:R-:W-:Y:S02]  /*c8d0*/  FMNMX.FTZ R29, R54, R29, !PT ;  /* 0x0000001d361d7209 */ /* 0x000fe40007810000 */
[----:B------:R-:W-:-:S02]  /*c8e0*/  ISETP.GT.AND P4, PT, R57, 0x28, PT ;  /* 0x000000283900780c */ /* 0x000fc40003f84270 */
[----:B-1----:R-:W-:Y:S01]  /*c8f0*/  FSEL R50, R43, -INF , P5 ;  /* 0xff8000002b327808 */ /* 0x002fe20002800000 */
[----:B------:R-:W1:Y:S01]  /*c900*/  MUFU.TANH R27, R27 ;  /* 0x0000001b001b7308 */ /* 0x000e620000002400 */
[----:B------:R-:W-:Y:S01]  /*c910*/  FMNMX.FTZ R29, R68, R29, !PT ;  /* 0x0000001d441d7209 */ /* 0x000fe20007810000 */
[----:B------:R-:W4:Y:S01]  /*c920*/  @P2 LDC R43, c[0x0][0x450] ;  /* 0x00011400ff2b2b82 */ /* 0x000f220000000800 */
[C---:B------:R-:W-:Y:S02]  /*c930*/  ISETP.GT.AND P3, PT, R57.reuse, 0x29, PT ;  /* 0x000000293900780c */ /* 0x040fe40003f64270 */
[----:B------:R-:W-:Y:S02]  /*c940*/  FSEL R70, R70, -INF , P4 ;  /* 0xff80000046467808 */ /* 0x000fe40002000000 */
[----:B------:R-:W-:Y:S01]  /*c950*/  FMNMX.FTZ R29, R50, R29, !PT ;  /* 0x0000001d321d7209 */ /* 0x000fe20007810000 */
[----:B------:R-:W1:Y:S01]  /*c960*/  MUFU.TANH R55, R55 ;  /* 0x0000003700377308 */ /* 0x000e620000002400 */
[----:B------:R-:W-:-:S02]  /*c970*/  ISETP.GT.AND P6, PT, R57, 0x30, PT ;  /* 0x000000303900780c */ /* 0x000fc40003fc4270 */
[----:B0-----:R-:W-:Y:S02]  /*c980*/  FSEL R72, R47, -INF , P3 ;  /* 0xff8000002f487808 */ /* 0x001fe40001800000 */
[----:B------:R-:W-:Y:S02]  /*c990*/  FMNMX.FTZ R29, R70, R29, !PT ;  /* 0x0000001d461d7209 */ /* 0x000fe40007810000 */
[----:B------:R-:W-:Y:S02]  /*c9a0*/  ISETP.GT.AND P3, PT, R57, 0x31, PT ;  /* 0x000000313900780c */ /* 0x000fe40003f64270 */
[----:B--2---:R-:W-:Y:S02]  /*c9b0*/  FSEL R74, R74, -INF , P6 ;  /* 0xff8000004a4a7808 */ /* 0x004fe40003000000 */
[----:B------:R-:W-:Y:S02]  /*c9c0*/  FMNMX.FTZ R29, R72, R29, !PT ;  /* 0x0000001d481d7209 */ /* 0x000fe40007810000 */
[----:B------:R-:W-:-:S02]  /*c9d0*/  FSETP.NEU.FTZ.AND P5, PT, R168, -INF , PT ;  /* 0xff800000a800780b */ /* 0x000fc40003fbd000 */
[----:B------:R-:W-:Y:S02]  /*c9e0*/  ISETP.GT.AND P4, PT, R57, 0x38, PT ;  /* 0x000000383900780c */ /* 0x000fe40003f84270 */
[----:B---3--:R-:W-:Y:S02]  /*c9f0*/  FSEL R76, R51, -INF , P3 ;  /* 0xff800000334c7808 */ /* 0x008fe40001800000 */
[----:B------:R-:W-:Y:S02]  /*ca00*/  FMNMX.FTZ R29, R74, R29, !PT ;  /* 0x0000001d4a1d7209 */ /* 0x000fe40007810000 */
[----:B------:R-:W-:Y:S02]  /*ca10*/  FSEL R39, R31, RZ, P5 ;  /* 0x000000ff1f277208 */ /* 0x000fe40002800000 */
[----:B------:R-:W-:Y:S02]  /*ca20*/  ISETP.GT.AND P3, PT, R57, 0x39, PT ;  /* 0x000000393900780c */ /* 0x000fe40003f64270 */
[----:B-1----:R-:W-:Y:S01]  /*ca30*/  FSEL R78, R27, -INF , P4 ;  /* 0xff8000001b4e7808 */ /* 0x002fe20002000000 */
[--C-:B-----5:R-:W-:Y:S01]  /*ca40*/  FFMA.FTZ R152, R15, R169, -R39.reuse ;  /* 0x000000a90f987223 */ /* 0x120fe20000010827 */
[----:B------:R-:W-:Y:S01]  /*ca50*/  FMNMX.FTZ R29, R76, R29, !PT ;  /* 0x0000001d4c1d7209 */ /* 0x000fe20007810000 */
[-CC-:B------:R-:W-:Y:S01]  /*ca60*/  FFMA.FTZ R15, R36, R169.reuse, -R39.reuse ;  /* 0x000000a9240f7223 */ /* 0x180fe20000010827 */
[----:B------:R-:W-:Y:S01]  /*ca70*/  FSEL R36, R55, -INF , P3 ;  /* 0xff80000037247808 */ /* 0x000fe20001800000 */
[--C-:B------:R-:W-:Y:S01]  /*ca80*/  FFMA.FTZ R154, R0, R169, -R39.reuse ;  /* 0x000000a9009a7223 */ /* 0x100fe20000010827 */
[----:B------:R-:W-:Y:S01]  /*ca90*/  FMNMX.FTZ R29, R78, R29, !PT ;  /* 0x0000001d4e1d7209 */ /* 0x000fe20007810000 */
[-CC-:B------:R-:W-:Y:S01]  /*caa0*/  FFMA.FTZ R27, R20, R169.reuse, -R39.reuse ;  /* 0x000000a9141b7223 */ /* 0x180fe20000010827 */
[--C-:B------:R-:W-:Y:S01]  /*cab0*/  FFMA.FTZ R156, R24, R169, -R39.reuse ;  /* 0x000000a9189c7223 */ /* 0x100fe20000010827 */
[----:B------:R-:W-:Y:S01]  /*cac0*/  MUFU.EX2 R152, R152 ;  /* 0x0000009800987308 */ /* 0x000fe20000000800 */
[----:B------:R-:W-:Y:S01]  /*cad0*/  FMNMX.FTZ R0, R36, R29, !PT ;  /* 0x0000001d24007209 */ /* 0x000fe20007810000 */
[----:B------:R-:W0:Y:S01]  /*cae0*/  @P2 LDC R24, c[0x0][0x44c] ;  /* 0x00011300ff182b82 */ /* 0x000e220000000800 */
[-CC-:B------:R-:W-:Y:S01]  /*caf0*/  FFMA.FTZ R31, R28, R169.reuse, -R39.reuse ;  /* 0x000000a91c1f7223 */ /* 0x180fe20000010827 */
[-CC-:B------:R-:W-:Y:S01]  /*cb00*/  FFMA.FTZ R158, R32, R169.reuse, -R39.reuse ;  /* 0x000000a9209e7223 */ /* 0x180fe20000010827 */
[-CC-:B------:R-:W-:Y:S01]  /*cb10*/  FFMA.FTZ R29, R40, R169.reuse, -R39.reuse ;  /* 0x000000a9281d7223 */ /* 0x180fe20000010827 */
[----:B------:R-:W1:Y:S01]  /*cb20*/  SHFL.BFLY PT, R33, R0, 0x2, 0x1f ;  /* 0x0c401f0000217f89 */ /* 0x000e6200000e0000 */
[-CC-:B------:R-:W-:Y:S01]  /*cb30*/  FFMA.FTZ R160, R44, R169.reuse, -R39.reuse ;  /* 0x000000a92ca07223 */ /* 0x180fe20000010827 */
[----:B------:R-:W2:Y:S01]  /*cb40*/  MUFU.EX2 R15, R15 ;  /* 0x0000000f000f7308 */ /* 0x000ea20000000800 */
[-CC-:B------:R-:W-:Y:S01]  /*cb50*/  FFMA.FTZ R162, R52, R169.reuse, -R39.reuse ;  /* 0x000000a934a27223 */ /* 0x180fe20000010827 */
[-CC-:B------:R-:W-:Y:S01]  /*cb60*/  FFMA.FTZ R35, R66, R169.reuse, -R39.reuse ;  /* 0x000000a942237223 */ /* 0x180fe20000010827 */
[-CC-:B------:R-:W-:Y:S01]  /*cb70*/  FFMA.FTZ R164, R62, R169.reuse, -R39.reuse ;  /* 0x000000a93ea47223 */ /* 0x180fe20000010827 */
[-CC-:B------:R-:W-:Y:S01]  /*cb80*/  FFMA.FTZ R64, R64, R169.reuse, -R39.reuse ;  /* 0x000000a940407223 */ /* 0x180fe20000010827 */
[----:B------:R-:W-:-:S03]  /*cb90*/  FFMA.FTZ R166, R58, R169, -R39 ;  /* 0x000000a93aa67223 */ /* 0x000fc60000010827 */
[----:B------:R-:W3:Y:S08]  /*cba0*/  MUFU.EX2 R154, R154 ;  /* 0x0000009a009a7308 */ /* 0x000ef00000000800 */
[----:B------:R-:W3:Y:S01]  /*cbb0*/  MUFU.EX2 R27, R27 ;  /* 0x0000001b001b7308 */ /* 0x000ee20000000800 */
[----:B0-----:R-:W-:Y:S01]  /*cbc0*/  @P2 IMAD.HI.U32 R24, R193, R24, RZ ;  /* 0x00000018c1182227 */ /* 0x001fe200078e00ff */
[----:B-1----:R-:W-:-:S03]  /*cbd0*/  FMNMX.FTZ R20, R0, R33, !PT ;  /* 0x0000002100147209 */ /* 0x002fc60007810000 */
[----:B------:R-:W-:-:S03]  /*cbe0*/  FFMA.FTZ R33, R48, R169, -R39 ;  /* 0x000000a930217223 */ /* 0x000fc60000010827 */
[----:B------:R-:W0:Y:S01]  /*cbf0*/  MUFU.EX2 R156, R156 ;  /* 0x0000009c009c7308 */ /* 0x000e220000000800 */
[----:B----4-:R-:W-:Y:S01]  /*cc00*/  @P2 SHF.R.U32.HI R174, RZ, R43, R24 ;  /* 0x0000002bffae2219 */ /* 0x010fe20000011618 */
[----:B------:R-:W-:Y:S01]  /*cc10*/  FFMA.FTZ R39, R60, R169, -R39 ;  /* 0x000000a93c277223 */ /* 0x000fe20000010827 */
[----:B------:R-:W1:Y:S05]  /*cc20*/  SHFL.BFLY PT, R37, R20, 0x1, 0x1f ;  /* 0x0c201f0014257f89 */ /* 0x000e6a00000e0000 */
[----:B------:R-:W-:Y:S08]  /*cc30*/  MUFU.EX2 R31, R31 ;  /* 0x0000001f001f7308 */ /* 0x000ff00000000800 */
[----:B------:R-:W-:Y:S08]  /*cc40*/  MUFU.EX2 R158, R158 ;  /* 0x0000009e009e7308 */ /* 0x000ff00000000800 */
[----:B------:R-:W-:Y:S01]  /*cc50*/  MUFU.EX2 R29, R29 ;  /* 0x0000001d001d7308 */ /* 0x000fe20000000800 */
[----:B-1----:R-:W-:-:S04]  /*cc60*/  FMNMX.FTZ R170, R20, R37, !PT ;  /* 0x0000002514aa7209 */ /* 0x002fc80007810000 */
[C---:B------:R-:W-:Y:S01]  /*cc70*/  FSETP.NEU.FTZ.AND P3, PT, R170.reuse, -INF , PT ;  /* 0xff800000aa00780b */ /* 0x040fe20003f7d000 */
[-C--:B------:R-:W-:Y:S02]  /*cc80*/  FMUL.FTZ R0, R170, R169.reuse ;  /* 0x000000a9aa007220 */ /* 0x080fe40000410000 */
[----:B------:R-:W-:Y:S03]  /*cc90*/  MUFU.EX2 R160, R160 ;  /* 0x000000a000a07308 */ /* 0x000fe60000000800 */
[----:B------:R-:W-:Y:S01]  /*cca0*/  FSEL R41, R0, RZ, P3 ;  /* 0x000000ff00297208 */ /* 0x000fe20001800000 */
[C---:B------:R-:W-:Y:S02]  /*ccb0*/  @!P1 VIADD R0, R21.reuse, 0x38840 ;  /* 0x0003884015009836 */ /* 0x040fe40000000000 */
[----:B------:R-:W-:Y:S02]  /*ccc0*/  @!P1 VIADD R21, R21, 0x38860 ;  /* 0x0003886015159836 */ /* 0x000fe40000000000 */
        /* <DEDUP_REMOVED lines=18> */
[----:B------:R-:W-:Y:S01]  /*cdf0*/  FFMA.FTZ R36, R36, R169, -R41 ;  /* 0x000000a924247223 */ /* 0x000fe20000010829 */
[----:B--2---:R-:W-:Y:S01]  /*ce00*/  FADD.FTZ R25, R152, R15 ;  /* 0x0000000f98197221 */ /* 0x004fe20000010000 */
[----:B------:R-:W-:-:S02]  /*ce10*/  @!P1 PRMT R0, RZ, 0x654, R0 ;  /* 0x00000654ff009816 */ /* 0x000fc40000000000 */
[----:B------:R-:W-:Y:S01]  /*ce20*/  F2FP.F16.F32.PACK_AB R152, R15, R152 ;  /* 0x000000980f98723e */ /* 0x000fe200000000ff */
[----:B---3--:R-:W-:Y:S01]  /*ce30*/  FADD.FTZ R20, R154, R25 ;  /* 0x000000199a147221 */ /* 0x008fe20000010000 */
[----:B------:R-:W2:Y:S01]  /*ce40*/  MUFU.EX2 R30, R30 ;  /* 0x0000001e001e7308 */ /* 0x000ea20000000800 */
[----:B------:R3:W-:Y:S01]  /*ce50*/  @!P1 SYNCS.ARRIVE.TRANS64.RED.A1T0 RZ, [R0+URZ], RZ ;  /* 0x000000ff00ff99a7 */ /* 0x0007e2000810043f */
[C---:B------:R-:W-:Y:S01]  /*ce60*/  F2FP.F16.F32.PACK_AB R154, R27.reuse, R154 ;  /* 0x0000009a1b9a723e */ /* 0x040fe200000000ff */
[----:B------:R-:W-:Y:S01]  /*ce70*/  FADD.FTZ R25, R27, R20 ;  /* 0x000000141b197221 */ /* 0x000fe20000010000 */
[----:B------:R-:W-:-:S03]  /*ce80*/  @!P1 PRMT R21, RZ, 0x654, R21 ;  /* 0x00000654ff159816 */ /* 0x000fc60000000015 */
[----:B0-----:R-:W-:Y:S01]  /*ce90*/  FADD.FTZ R20, R156, R25 ;  /* 0x000000199c147221 */ /* 0x001fe20000010000 */
[----:B------:R-:W0:Y:S01]  /*cea0*/  MUFU.EX2 R155, R34 ;  /* 0x00000022009b7308 */ /* 0x000e220000000800 */
[----:B-1----:R-:W-:Y:S01]  /*ceb0*/  FADD.FTZ R41, R153, R46 ;  /* 0x0000002e99297221 */ /* 0x002fe20000010000 */
[----:B---3--:R-:W-:Y:S01]  /*cec0*/  LOP3.LUT R0, R56, 0x2000000, RZ, 0xfc, !PT ;  /* 0x0200000038007812 */ /* 0x008fe200078efcff */
[----:B------:R-:W-:Y:S01]  /*ced0*/  IMAD.MOV.U32 R25, RZ, RZ, 0x40000040 ;  /* 0x40000040ff197424 */ /* 0x000fe200078e00ff */
[----:B------:R-:W-:Y:S02]  /*cee0*/  F2FP.F16.F32.PACK_AB R153, R46, R153 ;  /* 0x000000992e99723e */ /* 0x000fe400000000ff */
[----:B------:R-:W-:Y:S01]  /*cef0*/  F2FP.F16.F32.PACK_AB R156, R31, R156 ;  /* 0x0000009c1f9c723e */ /* 0x000fe200000000ff */
[----:B------:R-:W-:Y:S01]  /*cf00*/  IMAD R172, R18, 0x1000, R0 ;  /* 0x0000100012ac7824 */ /* 0x000fe200078e0200 */
[----:B------:R-:W1:Y:S01]  /*cf10*/  MUFU.EX2 R26, R26 ;  /* 0x0000001a001a7308 */ /* 0x000e620000000800 */
[----:B--2---:R-:W-:Y:S01]  /*cf20*/  FADD.FTZ R24, R30, R41 ;  /* 0x000000291e187221 */ /* 0x004fe20000010000 */
[----:B------:R-:W-:-:S02]  /*cf30*/  R2UR UR11, R25 ;  /* 0x00000000190b72ca */ /* 0x000fc400000e0000 */
[----:B------:R-:W-:-:S04]  /*cf40*/  R2UR UR6, R172 ;  /* 0x00000000ac0672ca */ /* 0x000fc800000e0000 */
[----:B------:R-:W2:Y:S01]  /*cf50*/  MUFU.EX2 R157, R42 ;  /* 0x0000002a009d7308 */ /* 0x000ea20000000800 */
[C---:B0-----:R-:W-:Y:S01]  /*cf60*/  FADD.FTZ R41, R155.reuse, R24 ;  /* 0x000000189b297221 */ /* 0x041fe20000010000 */
[----:B------:R-:W-:Y:S01]  /*cf70*/  VIADD R24, R172, 0x80 ;  /* 0x00000080ac187836 */ /* 0x000fe20000000000 */
[----:B------:R-:W-:Y:S01]  /*cf80*/  F2FP.F16.F32.PACK_AB R155, R155, R30 ;  /* 0x0000001e9b9b723e */ /* 0x000fe200000000ff */
[----:B------:R-:W-:Y:S03]  /*cf90*/  BAR.SYNC.DEFER_BLOCKING 0xf, 0x100 ;  /* 0x03c4000000007b1d */ /* 0x000fe60000010000 */
[----:B------:R-:W-:Y:S01]  /*cfa0*/  R2UR UR10, R24 ;  /* 0x00000000180a72ca */ /* 0x000fe200000e0000 */
[----:B-1----:R-:W-:Y:S02]  /*cfb0*/  FADD.FTZ R28, R26, R41 ;  /* 0x000000291a1c7221 */ /* 0x002fe40000010000 */
[----:B------:R-:W0:Y:S01]  /*cfc0*/  MUFU.EX2 R38, R38 ;  /* 0x0000002600267308 */ /* 0x000e220000000800 */
[----:B------:R-:W-:-:S04]  /*cfd0*/  FADD.FTZ R41, R31, R20 ;  /* 0x000000141f297221 */ /* 0x000fc80000010000 */
[----:B------:R-:W-:Y:S01]  /*cfe0*/  FADD.FTZ R20, R158, R41 ;  /* 0x000000299e147221 */ /* 0x000fe20000010000 */
[----:B------:R-:W-:Y:S01]  /*cff0*/  F2FP.F16.F32.PACK_AB R158, R29, R158 ;  /* 0x0000009e1d9e723e */ /* 0x000fe200000000ff */
[----:B--2---:R-:W-:Y:S01]  /*d000*/  FADD.FTZ R43, R157, R28 ;  /* 0x0000001c9d2b7221 */ /* 0x004fe20000010000 */
[----:B------:R-:W1:Y:S01]  /*d010*/  MUFU.EX2 R159, R54 ;  /* 0x00000036009f7308 */ /* 0x000e620000000800 */
[----:B------:R-:W-:Y:S01]  /*d020*/  FADD.FTZ R15, R29, R20 ;  /* 0x000000141d0f7221 */ /* 0x000fe20000010000 */
[----:B------:R-:W-:-:S03]  /*d030*/  F2FP.F16.F32.PACK_AB R157, R157, R26 ;  /* 0x0000001a9d9d723e */ /* 0x000fc600000000ff */
[----:B------:R-:W-:Y:S01]  /*d040*/  FADD.FTZ R20, R160, R15 ;  /* 0x0000000fa0147221 */ /* 0x000fe20000010000 */
[C---:B------:R-:W-:Y:S02]  /*d050*/  F2FP.F16.F32.PACK_AB R160, R33.reuse, R160 ;  /* 0x000000a021a0723e */ /* 0x040fe400000000ff */
[----:B------:R-:W2:Y:S01]  /*d060*/  MUFU.EX2 R68, R68 ;  /* 0x0000004400447308 */ /* 0x000ea20000000800 */
[----:B0-----:R-:W-:Y:S01]  /*d070*/  FADD.FTZ R24, R38, R43 ;  /* 0x0000002b26187221 */ /* 0x001fe20000010000 */
[----:B------:R-:W-:Y:S01]  /*d080*/  FADD.FTZ R15, R33, R20 ;  /* 0x00000014210f7221 */ /* 0x000fe20000010000 */
[----:B------:R0:W-:Y:S05]  /*d090*/  STSM.16.M88.4 [R194+0x36400], R152 ;  /* 0x03640098c2007844 */ /* 0x0001ea0000000200 */
[----:B------:R-:W3:Y:S01]  /*d0a0*/  MUFU.EX2 R161, R50 ;  /* 0x0000003200a17308 */ /* 0x000ee20000000800 */
[C---:B-1----:R-:W-:Y:S01]  /*d0b0*/  FADD.FTZ R25, R159.reuse, R24 ;  /* 0x000000189f197221 */ /* 0x042fe20000010000 */
[----:B------:R-:W-:-:S05]  /*d0c0*/  F2FP.F16.F32.PACK_AB R159, R159, R38 ;  /* 0x000000269f9f723e */ /* 0x000fca00000000ff */
[----:B------:R1:W-:Y:S01]  /*d0d0*/  STSM.16.M88.4 [R212], R156 ;  /* 0x0000009cd4007844 */ /* 0x0003e20000000200 */
[----:B------:R-:W4:Y:S01]  /*d0e0*/  MUFU.EX2 R162, R162 ;  /* 0x000000a200a27308 */ /* 0x000f220000000800 */
[----:B--2---:R-:W-:-:S07]  /*d0f0*/  FADD.FTZ R24, R68, R25 ;  /* 0x0000001944187221 */ /* 0x004fce0000010000 */
[----:B------:R-:W2:Y:S01]  /*d100*/  MUFU.EX2 R70, R70 ;  /* 0x0000004600467308 */ /* 0x000ea20000000800 */
[C---:B---3--:R-:W-:Y:S01]  /*d110*/  FADD.FTZ R25, R161.reuse, R24 ;  /* 0x00000018a1197221 */ /* 0x048fe20000010000 */
[----:B------:R-:W-:-:S06]  /*d120*/  F2FP.F16.F32.PACK_AB R161, R161, R68 ;  /* 0x00000044a1a1723e */ /* 0x000fcc00000000ff */
[----:B------:R-:W3:Y:S01]  /*d130*/  MUFU.EX2 R35, R35 ;  /* 0x0000002300237308 */ /* 0x000ee20000000800 */
[----:B----4-:R-:W-:-:S07]  /*d140*/  FADD.FTZ R20, R162, R15 ;  /* 0x0000000fa2147221 */ /* 0x010fce0000010000 */
[----:B------:R-:W4:Y:S01]  /*d150*/  MUFU.EX2 R163, R72 ;  /* 0x0000004800a37308 */ /* 0x000f220000000800 */
[----:B--2---:R-:W-:-:S07]  /*d160*/  FADD.FTZ R24, R70, R25 ;  /* 0x0000001946187221 */ /* 0x004fce0000010000 */
[----:B------:R-:W2:Y:S01]  /*d170*/  MUFU.EX2 R164, R164 ;  /* 0x000000a400a47308 */ /* 0x000ea20000000800 */
[C---:B---3--:R-:W-:Y:S01]  /*d180*/  FADD.FTZ R15, R35.reuse, R20 ;  /* 0x00000014230f7221 */ /* 0x048fe20000010000 */
[----:B------:R-:W-:-:S06]  /*d190*/  F2FP.F16.F32.PACK_AB R162, R35, R162 ;  /* 0x000000a223a2723e */ /* 0x000fcc00000000ff */
[----:B------:R-:W3:Y:S01]  /*d1a0*/  MUFU.EX2 R74, R74 ;  /* 0x0000004a004a7308 */ /* 0x000ee20000000800 */
[C---:B----4-:R-:W-:Y:S01]  /*d1b0*/  FADD.FTZ R25, R163.reuse, R24 ;  /* 0x00000018a3197221 */ /* 0x050fe20000010000 */
[----:B------:R-:W-:-:S05]  /*d1c0*/  F2FP.F16.F32.PACK_AB R163, R163, R70 ;  /* 0x00000046a3a3723e */ /* 0x000fca00000000ff */
[----:B------:R1:W-:Y:S01]  /*d1d0*/  STSM.16.M88.4 [R203], R160 ;  /* 0x000000a0cb007844 */ /* 0x0003e20000000200 */
[----:B------:R-:W4:Y:S01]  /*d1e0*/  MUFU.EX2 R37, R64 ;  /* 0x0000004000257308 */ /* 0x000f220000000800 */
[----:B--2---:R-:W-:-:S07]  /*d1f0*/  FADD.FTZ R20, R164, R15 ;  /* 0x0000000fa4147221 */ /* 0x004fce0000010000 */
[----:B------:R-:W2:Y:S01]  /*d200*/  MUFU.EX2 R165, R76 ;  /* 0x0000004c00a57308 */ /* 0x000ea20000000800 */
[----:B---3--:R-:W-:-:S07]  /*d210*/  FADD.FTZ R24, R74, R25 ;  /* 0x000000194a187221 */ /* 0x008fce0000010000 */
[----:B------:R-:W3:Y:S01]  /*d220*/  MUFU.EX2 R166, R166 ;  /* 0x000000a600a67308 */ /* 0x000ee20000000800 */
[C---:B----4-:R-:W-:Y:S01]  /*d230*/  FADD.FTZ R15, R37.reuse, R20 ;  /* 0x00000014250f7221 */ /* 0x050fe20000010000 */
[----:B------:R-:W-:-:S06]  /*d240*/  F2FP.F16.F32.PACK_AB R164, R37, R164 ;  /* 0x000000a425a4723e */ /* 0x000fcc00000000ff */
[----:B------:R-:W4:Y:S01]  /*d250*/  MUFU.EX2 R78, R78 ;  /* 0x0000004e004e7308 */ /* 0x000f220000000800 */
[C---:B--2---:R-:W-:Y:S01]  /*d260*/  FADD.FTZ R25, R165.reuse, R24 ;  /* 0x00000018a5197221 */ /* 0x044fe20000010000 */
[----:B------:R-:W-:-:S06]  /*d270*/  F2FP.F16.F32.PACK_AB R165, R165, R74 ;  /* 0x0000004aa5a5723e */ /* 0x000fcc00000000ff */
[----:B------:R-:W2:Y:S01]  /*d280*/  MUFU.EX2 R39, R39 ;  /* 0x0000002700277308 */ /* 0x000ea20000000800 */
[----:B---3--:R-:W-:-:S07]  /*d290*/  FADD.FTZ R20, R166, R15 ;  /* 0x0000000fa6147221 */ /* 0x008fce0000010000 */
[----:B------:R-:W3:Y:S01]  /*d2a0*/  MUFU.EX2 R167, R36 ;  /* 0x0000002400a77308 */ /* 0x000ee20000000800 */
[----:B----4-:R-:W-:Y:S01]  /*d2b0*/  FADD.FTZ R24, R78, R25 ;  /* 0x000000194e187221 */ /* 0x010fe20000010000 */
[C---:B--2---:R-:W-:Y:S01]  /*d2c0*/  FADD.FTZ R15, R39.reuse, R20 ;  /* 0x00000014270f7221 */ /* 0x044fe20000010000 */
[----:B------:R-:W-:Y:S02]  /*d2d0*/  F2FP.F16.F32.PACK_AB R166, R39, R166 ;  /* 0x000000a627a6723e */ /* 0x000fe400000000ff */
[C---:B---3--:R-:W-:Y:S01]  /*d2e0*/  FADD.FTZ R20, R167.reuse, R24 ;  /* 0x00000018a7147221 */ /* 0x048fe20000010000 */
[----:B------:R-:W-:-:S05]  /*d2f0*/  F2FP.F16.F32.PACK_AB R167, R167, R78 ;  /* 0x0000004ea7a7723e */ /* 0x000fca00000000ff */
[----:B------:R1:W-:Y:S01]  /*d300*/  STSM.16.M88.4 [R210], R164 ;  /* 0x000000a4d2007844 */ /* 0x0003e20000000200 */
[----:B------:R-:W-:-:S06]  /*d310*/  WARPGROUP.ARRIVE ;  /* 0x00000000000079c5 */ /* 0x000fcc0000000000 */
[----:B------:R-:W-:Y:S03]  /*d320*/  HGMMA.64x256x16.F32 R24, R152, gdesc[UR4].tnspB, RZ, !UPT, gsb0 ;  /* 0x43e0000498187df0 */ /* 0x000fe6000c0008ff */
[----:B------:R-:W-:Y:S02]  /*d330*/  WARPGROUP.DEPBAR.LE gsb0, 0x0 ;  /* 0x00008000000079c5 */ /* 0x000fe40000010000 */
[----:B------:R-:W-:Y:S01]  /*d340*/  WARPGROUP.ARRIVE ;  /* 0x00000000000079c5 */ /* 0x000fe20000000000 */
[C---:B0-----:R-:W-:Y:S02]  /*d350*/  VIADD R152, R172.reuse, 0x100 ;  /* 0x00000100ac987836 */ /* 0x041fe40000000000 */
[----:B------:R-:W-:Y:S02]  /*d360*/  IMAD.MOV.U32 R153, RZ, RZ, 0x40000040 ;  /* 0x40000040ff997424 */ /* 0x000fe400078e00ff */
[----:B------:R-:W-:-:S15]  /*d370*/  VIADD R172, R172, 0x180 ;  /* 0x00000180acac7836 */ /* 0x000fde0000000000 */
[----:B------:R-:W-:-:S03]  /*d380*/  NOP ;  /* 0x0000000000007918 */ /* 0x000fc60000000000 */
[----:B------:R-:W-:Y:S01]  /*d390*/  HGMMA.64x256x16.F32 R24, R156, gdesc[UR8].tnspB, R24, gsb0 ;  /* 0x43e000089c187df0 */ /* 0x000fe20008000818 */
[----:B------:R-:W-:Y:S02]  /*d3a0*/  R2UR UR6, R152 ;  /* 0x00000000980672ca */ /* 0x000fe400000e0000 */
[----:B------:R-:W-:Y:S02]  /*d3b0*/  R2UR UR7, R153 ;  /* 0x00000000990772ca */ /* 0x000fe400000e0000 */
[----:B------:R-:W-:-:S04]  /*d3c0*/  IADD3 R152, R174, R211, -R192 ;  /* 0x000000d3ae987210 */ /* 0x000fc80007ffe8c0 */
[----:B------:R-:W-:-:S04]  /*d3d0*/  SHF.R.S32.HI R153, RZ, 0x1f, R152 ;  /* 0x0000001fff997819 */ /* 0x000fc80000011498 */
[----:B------:R-:W-:-:S04]  /*d3e0*/  LEA.HI R153, R153, R152, RZ, 0x6 ;  /* 0x0000009899997211 */ /* 0x000fc800078f30ff */
[----:B------:R-:W-:-:S04]  /*d3f0*/  SHF.R.S32.HI R153, RZ, 0x6, R153 ;  /* 0x00000006ff997819 */ /* 0x000fc80000011499 */
[----:B------:R-:W-:Y:S01]  /*d400*/  VIMNMX R196, R213, R153, !PT ;  /* 0x00000099d5c47248 */ /* 0x000fe20007fe0100 */
[----:B------:R-:W-:Y:S02]  /*d410*/  WARPGROUP.DEPBAR.LE gsb0, 0x0 ;  /* 0x00008000000079c5 */ /* 0x000fe40000010000 */
[----:B------:R-:W-:-:S06]  /*d420*/  WARPGROUP.ARRIVE ;  /* 0x00000000000079c5 */ /* 0x000fcc0000000000 */
        /* <DEDUP_REMOVED lines=17> */
[----:B0-----:R-:W-:-:S05]  /*d540*/  VIADD R21, R171, 0xfffffffe ;  /* 0xfffffffeab157836 */ /* 0x001fca0000000000 */
[----:B------:R-:W-:-:S13]  /*d550*/  ISETP.GE.AND P3, PT, R21, R196, PT ;  /* 0x000000c41500720c */ /* 0x000fda0003f66270 */
[----:B-1----:R-:W-:Y:S05]  /*d560*/  @!P3 BRA `(.L_x_8682) ;  /* 0x0000003800f0b947 */ /* 0x002fea0003800000 */
[----:B------:R-:W-:Y:S01]  /*d570*/  BSSY B1, `(.L_x_8683) ;  /* 0x00003ba000017945 */ /* 0x000fe20003800000 */
[----:B------:R-:W-:Y:S02]  /*d580*/  IMAD.MOV.U32 R200, RZ, RZ, R170 ;  /* 0x000000ffffc87224 */ /* 0x000fe400078e00aa */
[----:B------:R-:W-:Y:S02]  /*d590*/  IMAD.MOV.U32 R197, RZ, RZ, R168 ;  /* 0x000000ffffc57224 */ /* 0x000fe400078e00a8 */
[----:B------:R-:W-:-:S07]  /*d5a0*/  IMAD.MOV.U32 R201, RZ, RZ, R18 ;  /* 0x000000ffffc97224 */ /* 0x000fce00078e0012 */
.L_x_8694:
[----:B------:R-:W-:-:S05]  /*d5b0*/  VIADD R18, R201, 0x1 ;  /* 0x00000001c9127836 */ /* 0x000fca0000000000 */
[----:B------:R-:W-:-:S04]  /*d5c0*/  ISETP.NE.AND P3, PT, R18, 0x2, PT ;  /* 0x000000021200780c */ /* 0x000fc80003f65270 */
[----:B------:R-:W-:Y:S02]  /*d5d0*/  SEL R152, RZ, 0x1, P3 ;  /* 0x00000001ff987807 */ /* 0x000fe40001800000 */
[----:B------:R-:W-:Y:S02]  /*d5e0*/  SEL R18, R18, RZ, P3 ;  /* 0x000000ff12127207 */ /* 0x000fe40001800000 */
[----:B------:R-:W-:Y:S01]  /*d5f0*/  LOP3.LUT R19, R19, R152, RZ, 0x3c, !PT ;  /* 0x0000009813137212 */ /* 0x000fe200078e3cff */
[----:B-1----:R-:W-:Y:S06]  /*d600*/  @!P0 BRA `(.L_x_8684) ;  /* 0x0000000000048947 */ /* 0x002fec0003800000 */
[----:B------:R-:W-:Y:S01]  /*d610*/  BPT.TRAP 0x1 ;  /* 0x000000040000795c */ /* 0x000fe20000300000 */
.L_x_8684:
[----:B------:R-:W-:Y:S01]  /*d620*/  IMAD R195, R18, 0x8, R2 ;  /* 0x0000000812c37824 */ /* 0x000fe200078e0202 */
[----:B------:R-:W-:-:S04]  /*d630*/  SHF.L.U32 R198, R19, 0x1f, RZ ;  /* 0x0000001f13c67819 */ /* 0x000fc800000006ff */
[----:B------:R0:W1:Y:S01]  /*d640*/  SYNCS.PHASECHK.TRANS64.TRYWAIT P3, [R195+URZ+0x38830], R198 ;  /* 0x038830c6c30075a7 */ /* 0x000062000806017f */
[----:B------:R-:W-:Y:S05]  /*d650*/  @!P0 BRA `(.L_x_8685) ;  /* 0x0000000000048947 */ /* 0x000fea0003800000 */
[----:B------:R-:W-:Y:S01]  /*d660*/  BPT.TRAP 0x1 ;  /* 0x000000040000795c */ /* 0x000fe20000300000 */
.L_x_8685:
[----:B------:R-:W-:Y:S01]  /*d670*/  BSSY B2, `(.L_x_8686) ;  /* 0x0000006000027945 */ /* 0x000fe20003800000 */
[----:B------:R-:W-:Y:S02]  /*d680*/  IMAD R156, R18, 0x200, R3 ;  /* 0x00000200129c7824 */ /* 0x000fe400078e0203 */
[----:B------:R-:W-:Y:S01]  /*d690*/  IMAD.MOV.U32 R157, RZ, RZ, 0x40000040 ;  /* 0x40000040ff9d7424 */ /* 0x000fe200078e00ff */
[----:B-1----:R-:W-:Y:S06]  /*d6a0*/  @P3 BRA `(.L_x_8687) ;  /* 0x0000000000083947 */ /* 0x002fec0003800000 */
[----:B------:R-:W1:Y:S02]  /*d6b0*/  SYNCS.PHASECHK.TRANS64.TRYWAIT P3, [R195+URZ+0x38830], R198 ;  /* 0x038830c6c30075a7 */ /* 0x000e64000806017f */
[----:B-1----:R-:W-:Y:S05]  /*d6c0*/  @!P3 BRA `(.L_x_8688) ;  /* 0x0000017c0024b947 */ /* 0x002fea0003800000 */
.L_x_8687:
[----:B------:R-:W-:Y:S05]  /*d6d0*/  BSYNC B2 ;  /* 0x0000000000027941 */ /* 0x000fea0003800000 */
.L_x_8686:
        /* <DEDUP_REMOVED lines=36> */
.L_x_8689:
[----:B------:R2:W3:Y:S01]  /*d920*/  SYNCS.PHASECHK.TRANS64.TRYWAIT P3, [R195+URZ+0x38850], R198 ;  /* 0x038850c6c30075a7 */ /* 0x0004e2000806017f */
[----:B------:R-:W-:Y:S05]  /*d930*/  @!P0 BRA `(.L_x_8690) ;  /* 0x0000000000048947 */ /* 0x000fea0003800000 */
[----:B------:R-:W-:Y:S01]  /*d940*/  BPT.TRAP 0x1 ;  /* 0x000000040000795c */ /* 0x000fe20000300000 */
.L_x_8690:
[----:B------:R-:W-:Y:S04]  /*d950*/  BSSY B2, `(.L_x_8691) ;  /* 0x0000004000027945 */ /* 0x000fe80003800000 */
[----:B---3--:R-:W-:Y:S05]  /*d960*/  @P3 BRA `(.L_x_8692) ;  /* 0x0000000000083947 */ /* 0x008fea0003800000 */
[----:B------:R-:W3:Y:S02]  /*d970*/  SYNCS.PHASECHK.TRANS64.TRYWAIT P3, [R195+URZ+0x38850], R198 ;  /* 0x038850c6c30075a7 */ /* 0x000ee4000806017f */
[----:B---3--:R-:W-:Y:S05]  /*d980*/  @!P3 BRA `(.L_x_8693) ;  /* 0x000001780088b947 */ /* 0x008fea0003800000 */
.L_x_8692:
[----:B------:R-:W-:Y:S05]  /*d990*/  BSYNC B2 ;  /* 0x0000000000027941 */ /* 0x000fea0003800000 */
.L_x_8691:
[----:B------:R-:W-:Y:S01]  /*d9a0*/  IMAD R204, R18, 0x1000, R14 ;  /* 0x0000100012cc7824 */ /* 0x000fe200078e020e */
[----:B------:R-:W-:Y:S01]  /*d9b0*/  R2UR UR4, R6 ;  /* 0x00000000060472ca */ /* 0x000fe200000e0000 */
[----:B------:R-:W-:Y:S01]  /*d9c0*/  IMAD.MOV.U32 R205, RZ, RZ, 0x40000040 ;  /* 0x40000040ffcd7424 */ /* 0x000fe200078e00ff */
[----:B------:R-:W-:Y:S01]  /*d9d0*/  R2UR UR5, R7 ;  /* 0x00000000070572ca */ /* 0x000fe200000e0000 */
[----:B------:R-:W-:Y:S01]  /*d9e0*/  WARPGROUP.ARRIVE ;  /* 0x00000000000079c5 */ /* 0x000fe20000000000 */
[----:B------:R-:W-:Y:S01]  /*d9f0*/  R2UR UR6, R204 ;  /* 0x00000000cc0672ca */ /* 0x000fe200000e0000 */
[----:B0123--:R-:W-:Y:S01]  /*da00*/  VIADD R198, R6, 0x2 ;  /* 0x0000000206c67836 */ /* 0x00ffe20000000000 */
[----:B------:R-:W-:Y:S01]  /*da10*/  R2UR UR7, R205 ;  /* 0x00000000cd0772ca */ /* 0x000fe200000e0000 */
[----:B------:R-:W-:Y:S02]  /*da20*/  IMAD.MOV.U32 R199, RZ, RZ, 0x40000040 ;  /* 0x40000040ffc77424 */ /* 0x000fe400078e00ff */
[----:B------:R-:W0:Y:S01]  /*da30*/  S2R R202, SR_TID.X ;  /* 0x0000000000ca7919 */ /* 0x000e220000002100 */
[----:B------:R-:W-:-:S02]  /*da40*/  VIADD R205, R204, 0x800 ;  /* 0x00000800cccd7836 */ /* 0x000fc40000000000 */
[----:B------:R-:W-:Y:S02]  /*da50*/  IMAD.MOV.U32 R207, RZ, RZ, 0x40000040 ;  /* 0x40000040ffcf7424 */ /* 0x000fe400078e00ff */
[----:B------:R-:W-:Y:S02]  /*da60*/  VIADD R208, R6, 0x800 ;  /* 0x0000080006d07836 */ /* 0x000fe40000000000 */
[----:B------:R-:W-:-:S03]  /*da70*/  IMAD.MOV.U32 R209, RZ, RZ, 0xa00 ;  /* 0x00000a00ffd17424 */ /* 0x000fc600078e00ff */
        /* <DEDUP_REMOVED lines=9> */
[----:B0-----:R-:W-:Y:S01]  /*db10*/  SHF.R.U32.HI R202, RZ, 0x7, R202 ;  /* 0x00000007ffca7819 */ /* 0x001fe200000116ca */
[----:B------:R-:W-:Y:S02]  /*db20*/  WARPGROUP.DEPBAR.LE gsb0, 0x0 ;  /* 0x00008000000079c5 */ /* 0x000fe40000010000 */
[----:B------:R-:W-:-:S08]  /*db30*/  WARPGROUP.ARRIVE ;  /* 0x00000000000079c5 */ /* 0x000fd00000000000 */
        /* <DEDUP_REMOVED lines=150> */
[----:B------:R-:W0:Y:S01]  /*e4a0*/  SHFL.IDX PT, R198, R202, RZ, 0x1f ;  /* 0x00001fffcac67589 */ /* 0x000e2200000e0000 */
[----:B------:R-:W-:Y:S01]  /*e4b0*/  IMAD.MOV.U32 R199, RZ, RZ, 0x4 ;  /* 0x00000004ffc77424 */ /* 0x000fe200078e00ff */
[----:B0-----:R-:W-:-:S04]  /*e4c0*/  ISETP.GT.AND P3, PT, R198, 0x7f, PT ;  /* 0x0000007fc600780c */ /* 0x001fc80003f64270 */
        /* <DEDUP_REMOVED lines=163> */
[C---:B------:R-:W-:Y:S01]  /*ef00*/  IMAD.IADD R206, R208.reuse, 0x1, R198 ;  /* 0x00000001d0ce7824 */ /* 0x040fe200078e02c6 */
[----:B------:R-:W-:Y:S01]  /*ef10*/  R2UR UR7, R207 ;  /* 0x00000000cf0772ca */ /* 0x000fe200000e0000 */
[----:B------:R-:W-:Y:S02]  /*ef20*/  IMAD.MOV.U32 R207, RZ, RZ, 0x40000040 ;  /* 0x40000040ffcf7424 */ /* 0x000fe400078e00ff */
[----:B------:R-:W-:Y:S01]  /*ef30*/  IMAD.IADD R198, R208, 0x1, R199 ;  /* 0x00000001d0c67824 */ /* 0x000fe200078e02c7 */
[----:B------:R-:W-:Y:S01]  /*ef40*/  R2UR UR4, R206 ;  /* 0x00000000ce0472ca */ /* 0x000fe200000e0000 */
[----:B------:R-:W-:Y:S01]  /*ef50*/  IMAD.IADD R206, R208, 0x1, R202 ;  /* 0x00000001d0ce7824 */ /* 0x000fe200078e02ca */
[----:B------:R-:W-:Y:S01]  /*ef60*/  R2UR UR5, R207 ;  /* 0x00000000cf0572ca */ /* 0x000fe200000e0000 */
[----:B------:R-:W-:Y:S01]  /*ef70*/  IMAD.MOV.U32 R207, RZ, RZ, 0x40000040 ;  /* 0x40000040ffcf7424 */ /* 0x000fe200078e00ff */
[----:B------:R-:W-:-:S02]  /*ef80*/  WARPGROUP.DEPBAR.LE gsb0, 0x0 ;  /* 0x00008000000079c5 */ /* 0x000fc40000010000 */
[----:B------:R-:W-:-:S09]  /*ef90*/  WARPGROUP.ARRIVE ;  /* 0x00000000000079c5 */ /* 0x000fd20000000000 */
[----:B------:R-:W-:Y:S01]  /*efa0*/  HGMMA.64x64x16.F32 R152, gdesc[UR4], R152, gsb0 ;  /* 0x00e00000049879f0 */ /* 0x000fe20008000898 */
[----:B------:R-:W-:Y:S01]  /*efb0*/  R2UR UR4, R206 ;  /* 0x00000000ce0472ca */ /* 0x000fe200000e0000 */
[----:B------:R-:W-:Y:S01]  /*efc0*/  IMAD.IADD R206, R202, 0x1, R205 ;  /* 0x00000001cace7824 */ /* 0x000fe200078e02cd */
[----:B------:R-:W-:Y:S01]  /*efd0*/  R2UR UR5, R207 ;  /* 0x00000000cf0572ca */ /* 0x000fe200000e0000 */
[----:B------:R-:W-:Y:S02]  /*efe0*/  IMAD.MOV.U32 R207, RZ, RZ, 0x40000040 ;  /* 0x40000040ffcf7424 */ /* 0x000fe400078e00ff */
[----:B------:R-:W-:Y:S01]  /*eff0*/  IMAD.IADD R202, R216, 0x1, R193 ;  /* 0x00000001d8ca7824 */ /* 0x000fe200078e02c1 */
[----:B------:R-:W-:Y:S01]  /*f000*/  R2UR UR6, R206 ;  /* 0x00000000ce0672ca */ /* 0x000fe200000e0000 */
[----:B------:R-:W-:Y:S01]  /*f010*/  IMAD.IADD R206, R199, 0x1, R205 ;  /* 0x00000001c7ce7824 */ /* 0x000fe200078e02cd */
[----:B------:R-:W-:Y:S01]  /*f020*/  R2UR UR7, R207 ;  /* 0x00000000cf0772ca */ /* 0x000fe200000e0000 */
[----:B------:R-:W-:-:S02]  /*f030*/  IMAD.MOV.U32 R199, RZ, RZ, 0x40000040 ;  /* 0x40000040ffc77424 */ /* 0x000fc400078e00ff */
        /* <DEDUP_REMOVED lines=12> */
[----:B------:R-:W-:-:S04]  /*f100*/  SEL R199, R199, 0xf80, P3 ;  /* 0x00000f80c7c77807 */ /* 0x000fc80001800000 */
        /* <DEDUP_REMOVED lines=8> */
[----:B------:R-:W-:Y:S02]  /*f190*/  R2UR UR4, R198 ;  /* 0x00000000c60472ca */ /* 0x000fe400000e0000 */
[----:B------:R-:W-:Y:S01]  /*f1a0*/  R2UR UR5, R199 ;  /* 0x00000000c70572ca */ /* 0x000fe200000e0000 */
[----:B------:R-:W0:Y:S01]  /*f1b0*/  @P2 LDC R198, c[0x0][0x450] ;  /* 0x00011400ffc62b82 */ /* 0x000e220000000800 */
[----:B------:R-:W-:Y:S02]  /*f1c0*/  R2UR UR6, R204 ;  /* 0x00000000cc0672ca */ /* 0x000fe400000e0000 */
[----:B------:R-:W-:-:S05]  /*f1d0*/  R2UR UR7, R205 ;  /* 0x00000000cd0772ca */ /* 0x000fca00000e0000 */
[----:B------:R-:W1:Y:S02]  /*f1e0*/  @P2 LDC R199, c[0x0][0x44c] ;  /* 0x00011300ffc72b82 */ /* 0x000e640000000800 */
[----:B-1----:R-:W-:-:S05]  /*f1f0*/  @P2 IMAD.HI.U32 R199, R202, R199, RZ ;  /* 0x000000c7cac72227 */ /* 0x002fca00078e00ff */
[----:B0-----:R-:W-:Y:S01]  /*f200*/  @P2 SHF.R.U32.HI R202, RZ, R198, R199 ;  /* 0x000000c6ffca2219 */ /* 0x001fe200000116c7 */
[----:B------:R-:W-:Y:S02]  /*f210*/  IMAD.MOV.U32 R199, RZ, RZ, 0x40000040 ;  /* 0x40000040ffc77424 */ /* 0x000fe400078e00ff */
[----:B------:R-:W-:Y:S01]  /*f220*/  IMAD R198, R18, 0x1000, R0 ;  /* 0x0000100012c67824 */ /* 0x000fe200078e0200 */
[----:B------:R-:W-:Y:S02]  /*f230*/  WARPGROUP.DEPBAR.LE gsb0, 0x0 ;  /* 0x00008000000079c5 */ /* 0x000fe40000010000 */
[----:B------:R-:W-:-:S06]  /*f240*/  WARPGROUP.ARRIVE ;  /* 0x00000000000079c5 */ /* 0x000fcc0000000000 */
[----:B------:R-:W-:Y:S01]  /*f250*/  HGMMA.64x64x16.F32 R152, gdesc[UR4], R152, gsb0 ;  /* 0x00e00000049879f0 */ /* 0x000fe20008000898 */
[----:B------:R-:W-:Y:S02]  /*f260*/  R2UR UR7, R199 ;  /* 0x00000000c70772ca */ /* 0x000fe400000e0000 */
[----:B------:R-:W-:Y:S01]  /*f270*/  R2UR UR6, R198 ;  /* 0x00000000c60672ca */ /* 0x000fe200000e0000 */
[----:B------:R-:W-:Y:S02]  /*f280*/  WARPGROUP.DEPBAR.LE gsb0, 0x0 ;  /* 0x00008000000079c5 */ /* 0x000fe40000010000 */
[----:B------:R-:W-:Y:S01]  /*f290*/  FMUL.FTZ R208, R152, UR44 ;  /* 0x0000002c98d07c20 */ /* 0x000fe20008410000 */
[----:B------:R-:W-:Y:S01]  /*f2a0*/  FMUL.FTZ R152, R153, UR44 ;  /* 0x0000002c99987c20 */ /* 0x000fe20008410000 */
[----:B------:R-:W-:Y:S01]  /*f2b0*/  FMUL.FTZ R206, R157, UR44 ;  /* 0x0000002c9dce7c20 */ /* 0x000fe20008410000 */
[----:B------:R-:W0:Y:S01]  /*f2c0*/  SHFL.IDX PT, R153, R202, RZ, 0x1c1f ;  /* 0x001c1fffca997589 */ /* 0x000e2200000e0000 */
[----:B------:R-:W-:Y:S01]  /*f2d0*/  FMUL.FTZ R157, R160, UR44 ;  /* 0x0000002ca09d7c20 */ /* 0x000fe20008410000 */
[----:B------:R-:W-:-:S02]  /*f2e0*/  IMAD.MOV.U32 R160, RZ, RZ, -0x40 ;  /* 0xffffffc0ffa07424 */ /* 0x000fc400078e00ff */
[----:B------:R-:W-:Y:S01]  /*f2f0*/  FMUL.FTZ R204, R156, UR44 ;  /* 0x0000002c9ccc7c20 */ /* 0x000fe20008410000 */
[----:B------:R-:W-:Y:S01]  /*f300*/  MUFU.TANH R208, R208 ;  /* 0x000000d000d07308 */ /* 0x000fe20000002400 */
[----:B------:R-:W-:Y:S01]  /*f310*/  FMUL.FTZ R199, R165, UR44 ;  /* 0x0000002ca5c77c20 */ /* 0x000fe20008410000 */
[----:B------:R-:W-:Y:S02]  /*f320*/  IMAD R160, R21, R160, 0x1 ;  /* 0x0000000115a07424 */ /* 0x000fe400078e02a0 */
[----:B------:R-:W-:Y:S01]  /*f330*/  FMUL.FTZ R165, R168, UR44 ;  /* 0x0000002ca8a57c20 */ /* 0x000fe20008410000 */
[----:B------:R-:W-:Y:S01]  /*f340*/  FMUL.FTZ R207, R161, UR44 ;  /* 0x0000002ca1cf7c20 */ /* 0x000fe20008410000 */
[----:B------:R-:W-:Y:S01]  /*f350*/  FMUL.FTZ R205, R169, UR44 ;  /* 0x0000002ca9cd7c20 */ /* 0x000fe20008410000 */
[----:B------:R-:W-:Y:S01]  /*f360*/  FMUL.FTZ R156, R164, UR44 ;  /* 0x0000002ca49c7c20 */ /* 0x000fe20008410000 */
[----:B------:R-:W-:Y:S01]  /*f370*/  IADD3 R160, R211, R160, -R215 ;  /* 0x000000a0d3a07210 */ /* 0x000fe20007ffe8d7 */
[----:B------:R-:W1:Y:S01]  /*f380*/  MUFU.TANH R204, R204 ;  /* 0x000000cc00cc7308 */ /* 0x000e620000002400 */
[----:B------:R-:W-:Y:S01]  /*f390*/  FMUL.FTZ R173, R173, UR44 ;  /* 0x0000002cadad7c20 */ /* 0x000fe20008410000 */
[----:B------:R-:W-:Y:S01]  /*f3a0*/  FMUL.FTZ R172, R172, UR44 ;  /* 0x0000002cacac7c20 */ /* 0x000fe20008410000 */
[----:B------:R-:W-:Y:S01]  /*f3b0*/  FMUL.FTZ R154, R154, UR44 ;  /* 0x0000002c9a9a7c20 */ /* 0x000fe20008410000 */
[----:B------:R-:W-:-:S02]  /*f3c0*/  IMAD.IADD R168, R160, 0x1, -R192 ;  /* 0x00000001a0a87824 */ /* 0x000fc400078e0ac0 */
[----:B------:R-:W-:Y:S01]  /*f3d0*/  FMUL.FTZ R158, R158, UR44 ;  /* 0x0000002c9e9e7c20 */ /* 0x000fe20008410000 */
[----:B------:R-:W-:Y:S01]  /*f3e0*/  FMUL.FTZ R176, R176, UR44 ;  /* 0x0000002cb0b07c20 */ /* 0x000fe20008410000 */
[----:B------:R-:W-:Y:S01]  /*f3f0*/  FMUL.FTZ R180, R180, UR44 ;  /* 0x0000002cb4b47c20 */ /* 0x000fe20008410000 */
[----:B------:R-:W2:Y:S01]  /*f400*/  MUFU.TANH R152, R152 ;  /* 0x0000009800987308 */ /* 0x000ea20000002400 */
[----:B------:R-:W-:Y:S01]  /*f410*/  FMUL.FTZ R181, R181, UR44 ;  /* 0x0000002cb5b57c20 */ /* 0x000fe20008410000 */
[----:B------:R-:W-:Y:S01]  /*f420*/  FMUL.FTZ R162, R162, UR44 ;  /* 0x0000002ca2a27c20 */ /* 0x000fe20008410000 */
[----:B------:R-:W3:Y:S01]  /*f430*/  SHFL.IDX PT, R202, R202, 0x1, 0x1c1f ;  /* 0x003c1f00caca7f89 */ /* 0x000ee200000e0000 */
[----:B0-----:R-:W-:Y:S02]  /*f440*/  IMAD.IADD R169, R168, 0x1, R153 ;  /* 0x00000001a8a97824 */ /* 0x001fe400078e0299 */
[----:B------:R-:W-:Y:S01]  /*f450*/  FMUL.FTZ R171, R171, UR44 ;  /* 0x0000002cabab7c20 */ /* 0x000fe20008410000 */
[----:B------:R-:W-:Y:S01]  /*f460*/  FMUL.FTZ R209, R179, UR44 ;  /* 0x0000002cb3d17c20 */ /* 0x000fe20008410000 */
[----:B------:R-:W-:Y:S01]  /*f470*/  FMUL.FTZ R228, R182, UR44 ;  /* 0x0000002cb6e47c20 */ /* 0x000fe20008410000 */
[----:B------:R-:W0:Y:S01]  /*f480*/  MUFU.TANH R206, R206 ;  /* 0x000000ce00ce7308 */ /* 0x000e220000002400 */
[----:B------:R-:W-:Y:S01]  /*f490*/  ISETP.GT.AND P3, PT, R169, 0x8, PT ;  /* 0x00000008a900780c */ /* 0x000fe20003f64270 */
[----:B------:R-:W-:Y:S01]  /*f4a0*/  FMUL.FTZ R229, R183, UR44 ;  /* 0x0000002cb7e57c20 */ /* 0x000fe20008410000 */
[----:B------:R-:W-:-:S02]  /*f4b0*/  ISETP.GT.AND P5, PT, R169, RZ, PT ;  /* 0x000000ffa900720c */ /* 0x000fc40003fa4270 */
[----:B-1----:R-:W-:Y:S02]  /*f4c0*/  FSEL R161, R204, -INF , P3 ;  /* 0xff800000cca17808 */ /* 0x002fe40001800000 */
[C---:B------:R-:W-:Y:S01]  /*f4d0*/  ISETP.GT.AND P6, PT, R169.reuse, 0x1, PT ;  /* 0x00000001a900780c */ /* 0x040fe20003fc4270 */
[----:B------:R-:W1:Y:S01]  /*f4e0*/  MUFU.TANH R157, R157 ;  /* 0x0000009d009d7308 */ /* 0x000e620000002400 */
[----:B------:R-:W-:Y:S02]  /*f4f0*/  FSEL R153, R208, -INF , P5 ;  /* 0xff800000d0997808 */ /* 0x000fe40002800000 */
[C---:B------:R-:W-:Y:S02]  /*f500*/  ISETP.GT.AND P4, PT, R169.reuse, 0x9, PT ;  /* 0x00000009a900780c */ /* 0x040fe40003f84270 */
[C---:B------:R-:W-:Y:S02]  /*f510*/  ISETP.GT.AND P5, PT, R169.reuse, 0x10, PT ;  /* 0x00000010a900780c */ /* 0x040fe40003fa4270 */
[----:B--2---:R-:W-:Y:S01]  /*f520*/  FSEL R152, R152, -INF , P6 ;  /* 0xff80000098987808 */ /* 0x004fe20003000000 */
[----:B------:R-:W2:Y:S01]  /*f530*/  MUFU.TANH R207, R207 ;  /* 0x000000cf00cf7308 */ /* 0x000ea20000002400 */
[----:B------:R-:W-:-:S02]  /*f540*/  ISETP.GT.AND P6, PT, R169, 0x11, PT ;  /* 0x00000011a900780c */ /* 0x000fc40003fc4270 */
[----:B0-----:R-:W-:Y:S01]  /*f550*/  FSEL R160, R206, -INF , P4 ;  /* 0xff800000cea07808 */ /* 0x001fe20002000000 */
[----:B------:R-:W-:Y:S01]  /*f560*/  FMUL.FTZ R206, R159, UR44 ;  /* 0x0000002c9fce7c20 */ /* 0x000fe20008410000 */
[C---:B------:R-:W-:Y:S01]  /*f570*/  ISETP.GT.AND P4, PT, R169.reuse, 0x19, PT ;  /* 0x00000019a900780c */ /* 0x040fe20003f84270 */
[----:B---3--:R-:W-:Y:S01]  /*f580*/  IMAD.IADD R168, R168, 0x1, R202 ;  /* 0x00000001a8a87824 */ /* 0x008fe200078e02ca */
[----:B------:R-:W-:Y:S01]  /*f590*/  ISETP.GT.AND P3, PT, R169, 0x18, PT ;  /* 0x00000018a900780c */ /* 0x000fe20003f64270 */
[----:B------:R-:W-:Y:S01]  /*f5a0*/  MUFU.TANH R199, R199 ;  /* 0x000000c700c77308 */ /* 0x000fe20000002400 */
[----:B-1----:R-:W-:Y:S02]  /*f5b0*/  FSEL R164, R157, -INF , P5 ;  /* 0xff8000009da47808 */ /* 0x002fe40002800000 */
[----:B------:R-:W-:-:S05]  /*f5c0*/  ISETP.GT.AND P5, PT, R169, 0x20, PT ;  /* 0x00000020a900780c */ /* 0x000fca0003fa4270 */
[----:B------:R-:W0:Y:S01]  /*f5d0*/  MUFU.TANH R156, R156 ;  /* 0x0000009c009c7308 */ /* 0x000e220000002400 */
[----:B--2---:R-:W-:Y:S01]  /*f5e0*/  FSEL R157, R207, -INF , P6 ;  /* 0xff800000cf9d7808 */ /* 0x004fe20003000000 */
[----:B------:R-:W-:Y:S01]  /*f5f0*/  FMUL.FTZ R207, R175, UR44 ;  /* 0x0000002cafcf7c20 */ /* 0x000fe20008410000 */
[----:B------:R-:W-:-:S05]  /*f600*/  ISETP.GT.AND P6, PT, R169, 0x21, PT ;  /* 0x00000021a900780c */ /* 0x000fca0003fc4270 */
[----:B------:R-:W-:Y:S08]  /*f610*/  MUFU.TANH R205, R205 ;  /* 0x000000cd00cd7308 */ /* 0x000ff00000002400 */
[----:B------:R-:W-:Y:S01]  /*f620*/  MUFU.TANH R204, R173 ;  /* 0x000000ad00cc7308 */ /* 0x000fe20000002400 */
[----:B0-----:R-:W-:Y:S02]  /*f630*/  FSEL R156, R156, -INF , P3 ;  /* 0xff8000009c9c7808 */ /* 0x001fe40001800000 */
[----:B------:R-:W-:-:S05]  /*f640*/  ISETP.GT.AND P3, PT, R169, 0x28, PT ;  /* 0x00000028a900780c */ /* 0x000fca0003f64270 */
[----:B------:R-:W0:Y:S08]  /*f650*/  MUFU.TANH R165, R165 ;  /* 0x000000a500a57308 */ /* 0x000e300000002400 */
[----:B------:R1:W2:Y:S08]  /*f660*/  MUFU.TANH R208, R172 ;  /* 0x000000ac00d07308 */ /* 0x0002b00000002400 */
[----:B------:R-:W3:Y:S01]  /*f670*/  MUFU.TANH R181, R181 ;  /* 0x000000b500b57308 */ /* 0x000ee20000002400 */
[----:B-1----:R-:W-:-:S02]  /*f680*/  FSEL R172, R199, -INF , P4 ;  /* 0xff800000c7ac7808 */ /* 0x002fc40002000000 */
[----:B------:R-:W-:Y:S02]  /*f690*/  ISETP.GT.AND P4, PT, R169, 0x29, PT ;  /* 0x00000029a900780c */ /* 0x000fe40003f84270 */
[----:B0-----:R-:W-:Y:S02]  /*f6a0*/  FSEL R165, R165, -INF , P5 ;  /* 0xff800000a5a57808 */ /* 0x001fe40002800000 */
[C---:B------:R-:W-:Y:S01]  /*f6b0*/  ISETP.GT.AND P5, PT, R169.reuse, 0x30, PT ;  /* 0x00000030a900780c */ /* 0x040fe20003fa4270 */
[----:B------:R0:W-:Y:S01]  /*f6c0*/  MUFU.TANH R199, R154 ;  /* 0x0000009a00c77308 */ /* 0x0001e20000002400 */
[----:B--2---:R-:W-:Y:S01]  /*f6d0*/  FSEL R173, R208, -INF , P3 ;  /* 0xff800000d0ad7808 */ /* 0x004fe20001800000 */
[----:B------:R-:W-:Y:S01]  /*f6e0*/  FMUL.FTZ R208, R174, UR44 ;  /* 0x0000002caed07c20 */ /* 0x000fe20008410000 */
[----:B------:R-:W-:-:S05]  /*f6f0*/  ISETP.GT.AND P3, PT, R169, 0x38, PT ;  /* 0x00000038a900780c */ /* 0x000fca0003f64270 */
[----:B------:R-:W-:Y:S01]  /*f700*/  MUFU.TANH R206, R206 ;  /* 0x000000ce00ce7308 */ /* 0x000fe20000002400 */
[----:B0-----:R-:W-:Y:S01]  /*f710*/  FSEL R154, R205, -INF , P6 ;  /* 0xff800000cd9a7808 */ /* 0x001fe20003000000 */
[----:B------:R-:W-:Y:S01]  /*f720*/  FMUL.FTZ R205, R155, UR44 ;  /* 0x0000002c9bcd7c20 */ /* 0x000fe20008410000 */
[----:B------:R-:W-:Y:S02]  /*f730*/  FSEL R155, R204, -INF , P4 ;  /* 0xff800000cc9b7808 */ /* 0x000fe40002000000 */
[----:B------:R-:W-:Y:S02]  /*f740*/  FMNMX.FTZ R204, R153, R197, !PT ;  /* 0x000000c599cc7209 */ /* 0x000fe40007810000 */
[C---:B------:R-:W-:Y:S01]  /*f750*/  ISETP.GT.AND P6, PT, R169.reuse, 0x31, PT ;  /* 0x00000031a900780c */ /* 0x040fe20003fc4270 */
[----:B------:R-:W-:Y:S01]  /*f760*/  MUFU.TANH R171, R171 ;  /* 0x000000ab00ab7308 */ /* 0x000fe20000002400 */
[----:B------:R-:W-:-:S04]  /*f770*/  ISETP.GT.AND P4, PT, R169, 0x39, PT ;  /* 0x00000039a900780c */ /* 0x000fc80003f84270 */
[----:B---3--:R-:W-:Y:S01]  /*f780*/  FSEL R159, R181, -INF , P4 ;  /* 0xff800000b59f7808 */ /* 0x008fe20002000000 */
[----:B------:R-:W-:Y:S01]  /*f790*/  FMUL.FTZ R181, R166, UR44 ;  /* 0x0000002ca6b57c20 */ /* 0x000fe20008410000 */
[----:B------:R-:W-:Y:S01]  /*f7a0*/  FMUL.FTZ R166, R167, UR44 ;  /* 0x0000002ca7a67c20 */ /* 0x000fe20008410000 */
[----:B------:R0:W-:Y:S01]  /*f7b0*/  MUFU.TANH R169, R205 ;  /* 0x000000cd00a97308 */ /* 0x0001e20000002400 */
[----:B------:R-:W-:Y:S01]  /*f7c0*/  FMUL.FTZ R167, R170, UR44 ;  /* 0x0000002caaa77c20 */ /* 0x000fe20008410000 */
[----:B------:R-:W-:-:S06]  /*f7d0*/  ISETP.GT.AND P4, PT, R168, RZ, PT ;  /* 0x000000ffa800720c */ /* 0x000fcc0003f84270 */
[----:B------:R-:W-:Y:S01]  /*f7e0*/  MUFU.TANH R181, R181 ;  /* 0x000000b500b57308 */ /* 0x000fe20000002400 */
[----:B0-----:R-:W-:-:S04]  /*f7f0*/  FMNMX.FTZ R205, R152, R204, !PT ;  /* 0x000000cc98cd7209 */ /* 0x001fc80007810000 */
[----:B------:R-:W-:-:S03]  /*f800*/  FMNMX.FTZ R205, R161, R205, !PT ;  /* 0x000000cda1cd7209 */ /* 0x000fc60007810000 */
[----:B------:R0:W-:Y:S08]  /*f810*/  MUFU.TANH R204, R158 ;  /* 0x0000009e00cc7308 */ /* 0x0001f00000002400 */
[----:B------:R-:W-:Y:S01]  /*f820*/  MUFU.TANH R166, R166 ;  /* 0x000000a600a67308 */ /* 0x000fe20000002400 */
[----:B0-----:R-:W-:-:S04]  /*f830*/  FMNMX.FTZ R158, R160, R205, !PT ;  /* 0x000000cda09e7209 */ /* 0x001fc80007810000 */
[----:B------:R-:W-:-:S03]  /*f840*/  FMNMX.FTZ R158, R164, R158, !PT ;  /* 0x0000009ea49e7209 */ /* 0x000fc60007810000 */
[----:B------:R0:W1:Y:S01]  /*f850*/  MUFU.TANH R205, R176 ;  /* 0x000000b000cd7308 */ /* 0x0000620000002400 */
[----:B------:R-:W-:-:S04]  /*f860*/  FMNMX.FTZ R158, R157, R158, !PT ;  /* 0x0000009e9d9e7209 */ /* 0x000fc80007810000 */
[----:B------:R-:W-:-:S03]  /*f870*/  FMNMX.FTZ R158, R156, R158, !PT ;  /* 0x0000009e9c9e7209 */ /* 0x000fc60007810000 */
[----:B------:R-:W-:Y:S01]  /*f880*/  MUFU.TANH R167, R167 ;  /* 0x000000a700a77308 */ /* 0x000fe20000002400 */
[----:B0-----:R-:W-:Y:S01]  /*f890*/  FMUL.FTZ R176, R177, UR44 ;  /* 0x0000002cb1b07c20 */ /* 0x001fe20008410000 */
[----:B------:R-:W-:-:S04]  /*f8a0*/  FMNMX.FTZ R177, R172, R158, !PT ;  /* 0x0000009eacb17209 */ /* 0x000fc80007810000 */
[----:B------:R-:W-:Y:S02]  /*f8b0*/  FMNMX.FTZ R177, R165, R177, !PT ;  /* 0x000000b1a5b17209 */ /* 0x000fe40007810000 */
[----:B------:R-:W0:Y:S02]  /*f8c0*/  MUFU.TANH R176, R176 ;  /* 0x000000b000b07308 */ /* 0x000e240000002400 */
[----:B------:R-:W-:-:S06]  /*f8d0*/  FMNMX.FTZ R177, R154, R177, !PT ;  /* 0x000000b19ab17209 */ /* 0x000fcc0007810000 */
[----:B------:R2:W3:Y:S08]  /*f8e0*/  MUFU.TANH R158, R180 ;  /* 0x000000b4009e7308 */ /* 0x0004f00000002400 */
[----:B------:R-:W-:Y:S01]  /*f8f0*/  MUFU.TANH R208, R208 ;  /* 0x000000d000d07308 */ /* 0x000fe20000002400 */
[----:B--2---:R-:W-:Y:S02]  /*f900*/  FMNMX.FTZ R180, R173, R177, !PT ;  /* 0x000000b1adb47209 */ /* 0x004fe40007810000 */
[----:B-1----:R-:W-:-:S02]  /*f910*/  FSEL R177, R205, -INF , P5 ;  /* 0xff800000cdb17808 */ /* 0x002fc40002800000 */
[----:B------:R-:W-:Y:S02]  /*f920*/  FMNMX.FTZ R180, R155, R180, !PT ;  /* 0x000000b49bb47209 */ /* 0x000fe40007810000 */
[----:B0-----:R-:W-:Y:S01]  /*f930*/  FSEL R176, R176, -INF , P6 ;  /* 0xff800000b0b07808 */ /* 0x001fe20003000000 */
[----:B------:R-:W0:Y:S01]  /*f940*/  MUFU.TANH R207, R207 ;  /* 0x000000cf00cf7308 */ /* 0x000e220000002400 */
[----:B------:R-:W-:Y:S02]  /*f950*/  FMNMX.FTZ R180, R177, R180, !PT ;  /* 0x000000b4b1b47209 */ /* 0x000fe40007810000 */
[----:B---3--:R-:W-:Y:S02]  /*f960*/  FSEL R158, R158, -INF , P3 ;  /* 0xff8000009e9e7808 */ /* 0x008fe40001800000 */
[----:B------:R-:W-:Y:S02]  /*f970*/  FMNMX.FTZ R205, R176, R180, !PT ;  /* 0x000000b4b0cd7209 */ /* 0x000fe40007810000 */
[C---:B------:R-:W-:Y:S01]  /*f980*/  ISETP.GT.AND P5, PT, R168.reuse, 0x1, PT ;  /* 0x00000001a800780c */ /* 0x040fe20003fa4270 */
[----:B------:R1:W2:Y:S01]  /*f990*/  MUFU.TANH R180, R162 ;  /* 0x000000a200b47308 */ /* 0x0002a20000002400 */
[----:B------:R-:W-:-:S02]  /*f9a0*/  ISETP.GT.AND P6, PT, R168, 0x8, PT ;  /* 0x00000008a800780c */ /* 0x000fc40003fc4270 */
[----:B------:R-:W-:Y:S02]  /*f9b0*/  ISETP.GT.AND P3, PT, R168, 0x9, PT ;  /* 0x00000009a800780c */ /* 0x000fe40003f64270 */
[----:B------:R-:W-:Y:S02]  /*f9c0*/  FSEL R204, R204, -INF , P6 ;  /* 0xff800000cccc7808 */ /* 0x000fe40003000000 */
[----:B------:R-:W-:Y:S01]  /*f9d0*/  FSEL R206, R206, -INF , P3 ;  /* 0xff800000cece7808 */ /* 0x000fe20001800000 */
[----:B------:R-:W-:Y:S01]  /*f9e0*/  MUFU.TANH R209, R209 ;  /* 0x000000d100d17308 */ /* 0x000fe20000002400 */
[----:B-1----:R-:W-:Y:S01]  /*f9f0*/  FMNMX.FTZ R162, R158, R205, !PT ;  /* 0x000000cd9ea27209 */ /* 0x002fe20007810000 */
[----:B------:R-:W-:Y:S01]  /*fa00*/  FMUL.FTZ R205, R163, UR44 ;  /* 0x0000002ca3cd7c20 */ /* 0x000fe20008410000 */
[----:B------:R-:W-:Y:S02]  /*fa10*/  ISETP.GT.AND P6, PT, R168, 0x18, PT ;  /* 0x00000018a800780c */ /* 0x000fe40003fc4270 */
[----:B------:R-:W-:-:S02]  /*fa20*/  FMNMX.FTZ R162, R159, R162, !PT ;  /* 0x000000a29fa27209 */ /* 0x000fc40007810000 */
[----:B------:R-:W-:Y:S01]  /*fa30*/  ISETP.GT.AND P3, PT, R168, 0x19, PT ;  /* 0x00000019a800780c */ /* 0x000fe20003f64270 */
[----:B------:R-:W1:Y:S02]  /*fa40*/  MUFU.TANH R205, R205 ;  /* 0x000000cd00cd7308 */ /* 0x000e640000002400 */
[----:B------:R-:W3:Y:S01]  /*fa50*/  SHFL.BFLY PT, R163, R162, 0x2, 0x1f ;  /* 0x0c401f00a2a37f89 */ /* 0x000ee200000e0000 */
[----:B------:R-:W-:Y:S02]  /*fa60*/  FSEL R166, R166, -INF , P3 ;  /* 0xff800000a6a67808 */ /* 0x000fe40001800000 */
[----:B------:R-:W-:-:S03]  /*fa70*/  ISETP.GT.AND P3, PT, R168, 0x29, PT ;  /* 0x00000029a800780c */ /* 0x000fc60003f64270 */
[----:B------:R-:W4:Y:S01]  /*fa80*/  MUFU.TANH R228, R228 ;  /* 0x000000e400e47308 */ /* 0x000f220000002400 */
[----:B0-----:R-:W-:Y:S02]  /*fa90*/  FSEL R207, R207, -INF , P3 ;  /* 0xff800000cfcf7808 */ /* 0x001fe40001800000 */
[----:B------:R-:W-:-:S05]  /*faa0*/  ISETP.GT.AND P3, PT, R168, 0x39, PT ;  /* 0x00000039a800780c */ /* 0x000fca0003f64270 */
[----:B------:R-:W0:Y:S01]  /*fab0*/  MUFU.TANH R229, R229 ;  /* 0x000000e500e57308 */ /* 0x000e220000002400 */
[----:B---3--:R-:W-:Y:S02]  /*fac0*/  FMNMX.FTZ R170, R162, R163, !PT ;  /* 0x000000a3a2aa7209 */ /* 0x008fe40007810000 */
[----:B------:R-:W-:Y:S02]  /*fad0*/  FSEL R162, R199, -INF , P4 ;  /* 0xff800000c7a27808 */ /* 0x000fe40002000000 */
[----:B------:R-:W-:Y:S02]  /*fae0*/  FSEL R163, R169, -INF , P5 ;  /* 0xff800000a9a37808 */ /* 0x000fe40002800000 */
[C---:B------:R-:W-:Y:S01]  /*faf0*/  ISETP.GT.AND P4, PT, R168.reuse, 0x10, PT ;  /* 0x00000010a800780c */ /* 0x040fe20003f84270 */
[----:B------:R-:W3:Y:S01]  /*fb00*/  SHFL.BFLY PT, R169, R170, 0x1, 0x1f ;  /* 0x0c201f00aaa97f89 */ /* 0x000ee200000e0000 */
[----:B------:R-:W-:Y:S02]  /*fb10*/  ISETP.GT.AND P5, PT, R168, 0x11, PT ;  /* 0x00000011a800780c */ /* 0x000fe40003fa4270 */
[----:B--2---:R-:W-:-:S02]  /*fb20*/  FSEL R202, R180, -INF , P4 ;  /* 0xff800000b4ca7808 */ /* 0x004fc40002000000 */
[----:B-1----:R-:W-:Y:S02]  /*fb30*/  FSEL R205, R205, -INF , P5 ;  /* 0xff800000cdcd7808 */ /* 0x002fe40002800000 */
[----:B------:R-:W-:Y:S02]  /*fb40*/  FSEL R199, R181, -INF , P6 ;  /* 0xff800000b5c77808 */ /* 0x000fe40003000000 */
[C---:B------:R-:W-:Y:S02]  /*fb50*/  ISETP.GT.AND P4, PT, R168.reuse, 0x20, PT ;  /* 0x00000020a800780c */ /* 0x040fe40003f84270 */
[C---:B------:R-:W-:Y:S02]  /*fb60*/  ISETP.GT.AND P5, PT, R168.reuse, 0x21, PT ;  /* 0x00000021a800780c */ /* 0x040fe40003fa4270 */
[----:B------:R-:W-:Y:S02]  /*fb70*/  ISETP.GT.AND P6, PT, R168, 0x28, PT ;  /* 0x00000028a800780c */ /* 0x000fe40003fc4270 */
[----:B------:R-:W-:-:S02]  /*fb80*/  FSEL R167, R167, -INF , P4 ;  /* 0xff800000a7a77808 */ /* 0x000fc40002000000 */
[----:B------:R-:W-:Y:S01]  /*fb90*/  FSEL R181, R171, -INF , P5 ;  /* 0xff800000abb57808 */ /* 0x000fe20002800000 */
[----:B------:R-:W-:Y:S01]  /*fba0*/  FMUL.FTZ R171, R178, UR44 ;  /* 0x0000002cb2ab7c20 */ /* 0x000fe20008410000 */
[----:B------:R-:W-:Y:S02]  /*fbb0*/  FSEL R208, R208, -INF , P6 ;  /* 0xff800000d0d07808 */ /* 0x000fe40003000000 */
[C---:B------:R-:W-:Y:S02]  /*fbc0*/  ISETP.GT.AND P4, PT, R168.reuse, 0x30, PT ;  /* 0x00000030a800780c */ /* 0x040fe40003f84270 */
[C---:B------:R-:W-:Y:S01]  /*fbd0*/  ISETP.GT.AND P5, PT, R168.reuse, 0x31, PT ;  /* 0x00000031a800780c */ /* 0x040fe20003fa4270 */
[----:B------:R-:W1:Y:S01]  /*fbe0*/  MUFU.TANH R171, R171 ;  /* 0x000000ab00ab7308 */ /* 0x000e620000002400 */
[----:B------:R-:W-:Y:S02]  /*fbf0*/  ISETP.GT.AND P6, PT, R168, 0x38, PT ;  /* 0x00000038a800780c */ /* 0x000fe40003fc4270 */
[----:B------:R-:W-:-:S02]  /*fc00*/  FMNMX.FTZ R168, R162, R200, !PT ;  /* 0x000000c8a2a87209 */ /* 0x000fc40007810000 */
[----:B------:R-:W-:Y:S02]  /*fc10*/  FSEL R209, R209, -INF , P5 ;  /* 0xff800000d1d17808 */ /* 0x000fe40002800000 */
[----:B------:R-:W-:Y:S02]  /*fc20*/  FMNMX.FTZ R168, R163, R168, !PT ;  /* 0x000000a8a3a87209 */ /* 0x000fe40007810000 */
[----:B----4-:R-:W-:Y:S02]  /*fc30*/  FSEL R228, R228, -INF , P6 ;  /* 0xff800000e4e47808 */ /* 0x010fe40003000000 */
[----:B------:R-:W-:Y:S02]  /*fc40*/  FMNMX.FTZ R168, R204, R168, !PT ;  /* 0x000000a8cca87209 */ /* 0x000fe40007810000 */
[----:B0-----:R-:W-:Y:S02]  /*fc50*/  FSEL R229, R229, -INF , P3 ;  /* 0xff800000e5e57808 */ /* 0x001fe40001800000 */
[----:B------:R-:W-:-:S02]  /*fc60*/  FMNMX.FTZ R174, R206, R168, !PT ;  /* 0x000000a8ceae7209 */ /* 0x000fc40007810000 */
[----:B---3--:R-:W-:Y:S01]  /*fc70*/  FMNMX.FTZ R168, R170, R169, !PT ;  /* 0x000000a9aaa87209 */ /* 0x008fe20007810000 */
[----:B------:R-:W-:Y:S01]  /*fc80*/  IMAD.U32 R169, RZ, RZ, UR40 ;  /* 0x00000028ffa97e24 */ /* 0x000fe2000f8e00ff */
[----:B------:R-:W-:Y:S02]  /*fc90*/  FMNMX.FTZ R170, R202, R174, !PT ;  /* 0x000000aecaaa7209 */ /* 0x000fe40007810000 */
[----:B-1----:R-:W-:Y:S01]  /*fca0*/  FSEL R182, R171, -INF , P4 ;  /* 0xff800000abb67808 */ /* 0x002fe20002000000 */
[C---:B------:R-:W-:Y:S01]  /*fcb0*/  FMUL.FTZ R179, R168.reuse, R169 ;  /* 0x000000a9a8b37220 */ /* 0x040fe20000410000 */
[----:B------:R-:W-:Y:S02]  /*fcc0*/  FMNMX.FTZ R170, R205, R170, !PT ;  /* 0x000000aacdaa7209 */ /* 0x000fe40007810000 */
[----:B------:R-:W-:Y:S02]  /*fcd0*/  FSETP.NEU.FTZ.AND P4, PT, R168, -INF , PT ;  /* 0xff800000a800780b */ /* 0x000fe40003f9d000 */
[----:B------:R-:W-:-:S02]  /*fce0*/  FMNMX.FTZ R170, R199, R170, !PT ;  /* 0x000000aac7aa7209 */ /* 0x000fc40007810000 */
[----:B------:R-:W-:Y:S02]  /*fcf0*/  FSEL R179, R179, RZ, P4 ;  /* 0x000000ffb3b37208 */ /* 0x000fe40002000000 */
[----:B------:R-:W-:-:S03]  /*fd00*/  FMNMX.FTZ R170, R166, R170, !PT ;  /* 0x000000aaa6aa7209 */ /* 0x000fc60007810000 */
        /* <DEDUP_REMOVED lines=22> */
[----:B------:R-:W-:Y:S01]  /*fe70*/  FFMA.FTZ R176, R176, R169, -R179 ;  /* 0x000000a9b0b07223 */ /* 0x000fe200000108b3 */
[----:B------:R-:W-:Y:S02]  /*fe80*/  MUFU.EX2 R152, R152 ;  /* 0x0000009800987308 */ /* 0x000fe40000000800 */
[----:B------:R-:W-:-:S04]  /*fe90*/  FMNMX.FTZ R170, R228, R170, !PT ;  /* 0x000000aae4aa7209 */ /* 0x000fc80007810000 */
[----:B------:R-:W-:Y:S02]  /*fea0*/  FMNMX.FTZ R170, R229, R170, !PT ;  /* 0x000000aae5aa7209 */ /* 0x000fe40007810000 */
[----:B------:R-:W-:Y:S03]  /*feb0*/  MUFU.EX2 R179, R158 ;  /* 0x0000009e00b37308 */ /* 0x000fe60000000800 */
[----:B------:R-:W0:Y:S05]  /*fec0*/  SHFL.BFLY PT, R164, R170, 0x2, 0x1f ;  /* 0x0c401f00aaa47f89 */ /* 0x000e2a00000e0000 */
[----:B------:R-:W-:Y:S08]  /*fed0*/  MUFU.EX2 R161, R161 ;  /* 0x000000a100a17308 */ /* 0x000ff00000000800 */
[----:B------:R-:W-:Y:S08]  /*fee0*/  MUFU.EX2 R227, R227 ;  /* 0x000000e300e37308 */ /* 0x000ff00000000800 */
[----:B------:R-:W-:Y:S01]  /*fef0*/  MUFU.EX2 R160, R160 ;  /* 0x000000a000a07308 */ /* 0x000fe20000000800 */
[----:B0-----:R-:W-:-:S02]  /*ff00*/  FMNMX.FTZ R170, R170, R164, !PT ;  /* 0x000000a4aaaa7209 */ /* 0x001fc40007810000 */
[----:B------:R-:W-:-:S03]  /*ff10*/  FSEL R164, R168, RZ, P4 ;  /* 0x000000ffa8a47208 */ /* 0x000fc60002000000 */
[----:B------:R-:W0:Y:S02]  /*ff20*/  SHFL.BFLY PT, R154, R170, 0x1, 0x1f ;  /* 0x0c201f00aa9a7f89 */ /* 0x000e2400000e0000 */
[----:B------:R-:W-:Y:S01]  /*ff30*/  MUFU.EX2 R157, R157 ;  /* 0x0000009d009d7308 */ /* 0x000fe20000000800 */
[----:B------:R-:W-:-:S04]  /*ff40*/  FADD.FTZ R164, -R164, R197 ;  /* 0x000000c5a4a47221 */ /* 0x000fc80000010100 */
[----:B------:R-:W-:-:S03]  /*ff50*/  FMUL.FTZ R164, R164, R169 ;  /* 0x000000a9a4a47220 */ /* 0x000fc60000410000 */
[----:B------:R-:W-:Y:S08]  /*ff60*/  MUFU.EX2 R171, R171 ;  /* 0x000000ab00ab7308 */ /* 0x000ff00000000800 */
[----:B------:R-:W1:Y:S01]  /*ff70*/  MUFU.EX2 R164, R164 ;  /* 0x000000a400a47308 */ /* 0x000e620000000800 */
[----:B0-----:R-:W-:-:S07]  /*ff80*/  FMNMX.FTZ R170, R170, R154, !PT ;  /* 0x0000009aaaaa7209 */ /* 0x001fce0007810000 */
[----:B------:R-:W-:Y:S01]  /*ff90*/  MUFU.EX2 R172, R172 ;  /* 0x000000ac00ac7308 */ /* 0x000fe20000000800 */
[C---:B------:R-:W-:Y:S01]  /*ffa0*/  FSETP.NEU.FTZ.AND P3, PT, R170.reuse, -INF , PT ;  /* 0xff800000aa00780b */ /* 0x040fe20003f7d000 */
[----:B------:R-:W-:-:S03]  /*ffb0*/  FMUL.FTZ R156, R170, R169 ;  /* 0x000000a9aa9c7220 */ /* 0x000fc60000410000 */
[----:B------:R-:W-:-:S03]  /*ffc0*/  FSEL R165, R170, RZ, P3 ;  /* 0x000000ffaaa57208 */ /* 0x000fc60001800000 */
[----:B------:R-:W-:Y:S01]  /*ffd0*/  MUFU.EX2 R174, R174 ;  /* 0x000000ae00ae7308 */ /* 0x000fe20000000800 */
[----:B------:R-:W-:Y:S01]  /*ffe0*/  FSEL R156, R156, RZ, P3 ;  /* 0x000000ff9c9c7208 */ /* 0x000fe20001800000 */
[-C--:B-1----:R-:W-:Y:S01]  /*fff0*/  FMUL.FTZ R24, R24, R164.reuse ;  /* 0x000000a418187220 */ /* 0x082fe20000410000 */
[----:B------:R-:W-:Y:S01]  /*10000*/  ISETP.NE.AND P3, PT, R191, RZ, PT ;  /* 0x000000ffbf00720c */ /* 0x000fe20003f65270 */
[----:B------:R-:W-:Y:S01]  /*10010*/  FADD.FTZ R165, -R165, R200 ;  /* 0x000000c8a5a57221 */ /* 0x000fe20000010100 */
[----:B------:R-:W-:Y:S01]  /*10020*/  FMUL.FTZ R25, R25, R164 ;  /* 0x000000a419197220 */ /* 0x000fe20000410000 */
[-CC-:B------:R-:W-:Y:S01]  /*10030*/  FFMA.FTZ R154, R162, R169.reuse, -R156.reuse ;  /* 0x000000a9a29a7223 */ /* 0x180fe2000001089c */
[-CC-:B------:R-:W-:Y:S01]  /*10040*/  FFMA.FTZ R159, R163, R169.reuse, -R156.reuse ;  /* 0x000000a9a39f7223 */ /* 0x180fe2000001089c */
[-C--:B------:R-:W-:Y:S01]  /*10050*/  FMUL.FTZ R165, R165, R169.reuse ;  /* 0x000000a9a5a57220 */ /* 0x080fe20000410000 */
[-CC-:B------:R-:W-:Y:S01]  /*10060*/  FFMA.FTZ R155, R204, R169.reuse, -R156.reuse ;  /* 0x000000a9cc9b7223 */ /* 0x180fe2000001089c */
[-CC-:B------:R-:W-:Y:S01]  /*10070*/  FFMA.FTZ R158, R202, R169.reuse, -R156.reuse ;  /* 0x000000a9ca9e7223 */ /* 0x180fe2000001089c */
[----:B------:R-:W-:Y:S01]  /*10080*/  FFMA.FTZ R202, R166, R169, -R156 ;  /* 0x000000a9a6ca7223 */ /* 0x000fe2000001089c */
[----:B------:R-:W-:Y:S01]  /*10090*/  MUFU.EX2 R154, R154 ;  /* 0x0000009a009a7308 */ /* 0x000fe20000000800 */
[----:B------:R-:W-:-:S02]  /*100a0*/  @!P1 VIADD R166, R195, 0x38840 ;  /* 0x00038840c3a69836 */ /* 0x000fc40000000000 */
        /* <DEDUP_REMOVED lines=8> */
[----:B------:R1:W-:Y:S01]  /*10130*/  @!P1 SYNCS.ARRIVE.TRANS64.RED.A1T0 RZ, [R166+URZ], RZ ;  /* 0x000000ffa6ff99a7 */ /* 0x0003e2000810043f */
[-CC-:B------:R-:W-:Y:S01]  /*10140*/  FFMA.FTZ R207, R207, R169.reuse, -R156.reuse ;  /* 0x000000a9cfcf7223 */ /* 0x180fe2000001089c */
[-CC-:B------:R-:W-:Y:S01]  /*10150*/  FFMA.FTZ R209, R209, R169.reuse, -R156.reuse ;  /* 0x000000a9d1d17223 */ /* 0x180fe2000001089c */
[-CC-:B------:R-:W-:Y:S01]  /*10160*/  FFMA.FTZ R205, R228, R169.reuse, -R156.reuse ;  /* 0x000000a9e4cd7223 */ /* 0x180fe2000001089c */
[-C--:B------:R-:W-:Y:S01]  /*10170*/  FFMA.FTZ R206, R229, R169.reuse, -R156 ;  /* 0x000000a9e5ce7223 */ /* 0x080fe2000001089c */
[----:B------:R-:W-:Y:S01]  /*10180*/  @!P3 IMAD R167, R201, 0x40, R188 ;  /* 0x00000040c9a7b824 */ /* 0x000fe200078e02bc */
[----:B------:R-:W2:Y:S01]  /*10190*/  MUFU.EX2 R159, R159 ;  /* 0x0000009f009f7308 */ /* 0x000ea20000000800 */
[----:B------:R-:W-:Y:S01]  /*101a0*/  FMUL.FTZ R28, R28, R164 ;  /* 0x000000a41c1c7220 */ /* 0x000fe20000410000 */
[----:B-1----:R-:W-:Y:S01]  /*101b0*/  FFMA.FTZ R166, R182, R169, -R156 ;  /* 0x000000a9b6a67223 */ /* 0x002fe2000001089c */
[----:B------:R-:W-:Y:S01]  /*101c0*/  FFMA.FTZ R156, R164, R15, R153 ;  /* 0x0000000fa49c7223 */ /* 0x000fe20000010099 */
[----:B------:R-:W-:-:S02]  /*101d0*/  @!P3 IMAD R167, R167, 0x4, R2 ;  /* 0x00000004a7a7b824 */ /* 0x000fc400078e0202 */
[-C--:B------:R-:W-:Y:S01]  /*101e0*/  FMUL.FTZ R29, R29, R164.reuse ;  /* 0x000000a41d1d7220 */ /* 0x080fe20000410000 */
[-C--:B------:R-:W-:Y:S01]  /*101f0*/  FMUL.FTZ R32, R32, R164.reuse ;  /* 0x000000a420207220 */ /* 0x080fe20000410000 */
[----:B------:R-:W-:Y:S01]  /*10200*/  FMUL.FTZ R33, R33, R164 ;  /* 0x000000a421217220 */ /* 0x000fe20000410000 */
[----:B------:R-:W1:Y:S01]  /*10210*/  MUFU.EX2 R155, R155 ;  /* 0x0000009b009b7308 */ /* 0x000e620000000800 */
[----:B0-----:R-:W-:Y:S01]  /*10220*/  FFMA.FTZ R15, R165, R20, R154 ;  /* 0x00000014a50f7223 */ /* 0x001fe2000001009a */
[C---:B------:R-:W-:Y:S01]  /*10230*/  FADD.FTZ R20, R152.reuse, R156 ;  /* 0x0000009c98147221 */ /* 0x040fe20000010000 */
[----:B------:R-:W-:Y:S01]  /*10240*/  F2FP.F16.F32.PACK_AB R152, R152, R153 ;  /* 0x000000999898723e */ /* 0x000fe200000000ff */
[----:B------:R0:W-:Y:S01]  /*10250*/  @!P3 STS [R167+0x38400], R164 ;  /* 0x038400a4a700b388 */ /* 0x0001e20000000800 */
[-C--:B------:R-:W-:Y:S01]  /*10260*/  FMUL.FTZ R36, R36, R164.reuse ;  /* 0x000000a424247220 */ /* 0x080fe20000410000 */
[-C--:B------:R-:W-:Y:S01]  /*10270*/  FMUL.FTZ R37, R37, R164.reuse ;  /* 0x000000a425257220 */ /* 0x080fe20000410000 */
[----:B------:R-:W-:Y:S01]  /*10280*/  FMUL.FTZ R40, R40, R164 ;  /* 0x000000a428287220 */ /* 0x000fe20000410000 */
[----:B------:R-:W3:Y:S01]  /*10290*/  MUFU.EX2 R162, R162 ;  /* 0x000000a200a27308 */ /* 0x000ee20000000800 */
[C---:B--2---:R-:W-:Y:S01]  /*102a0*/  FADD.FTZ R156, R159.reuse, R15 ;  /* 0x0000000f9f9c7221 */ /* 0x044fe20000010000 */
[----:B------:R-:W-:Y:S01]  /*102b0*/  F2FP.F16.F32.PACK_AB R153, R159, R154 ;  /* 0x0000009a9f99723e */ /* 0x000fe200000000ff */
[----:B------:R-:W-:Y:S01]  /*102c0*/  FADD.FTZ R154, R161, R20 ;  /* 0x00000014a19a7221 */ /* 0x000fe20000010000 */
[----:B------:R2:W-:Y:S01]  /*102d0*/  @!P3 STS [R167+0x38420], R165 ;  /* 0x038420a5a700b388 */ /* 0x0005e20000000800 */
[-C--:B------:R-:W-:Y:S01]  /*102e0*/  FMUL.FTZ R41, R41, R164.reuse ;  /* 0x000000a429297220 */ /* 0x080fe20000410000 */
[-C--:B------:R-:W-:Y:S01]  /*102f0*/  FMUL.FTZ R44, R44, R164.reuse ;  /* 0x000000a42c2c7220 */ /* 0x080fe20000410000 */
[-C--:B------:R-:W-:Y:S01]  /*10300*/  FMUL.FTZ R45, R45, R164.reuse ;  /* 0x000000a42d2d7220 */ /* 0x080fe20000410000 */
[----:B------:R-:W4:Y:S01]  /*10310*/  MUFU.EX2 R158, R158 ;  /* 0x0000009e009e7308 */ /* 0x000f220000000800 */
[----:B-1----:R-:W-:Y:S01]  /*10320*/  FADD.FTZ R20, R155, R156 ;  /* 0x0000009c9b147221 */ /* 0x002fe20000010000 */
[C---:B------:R-:W-:Y:S01]  /*10330*/  FADD.FTZ R156, R227.reuse, R154 ;  /* 0x0000009ae39c7221 */ /* 0x040fe20000010000 */
[----:B------:R-:W-:Y:S01]  /*10340*/  F2FP.F16.F32.PACK_AB R154, R227, R161 ;  /* 0x000000a1e39a723e */ /* 0x000fe200000000ff */
[-C--:B------:R-:W-:Y:S01]  /*10350*/  FMUL.FTZ R48, R48, R164.reuse ;  /* 0x000000a430307220 */ /* 0x080fe20000410000 */
[-C--:B------:R-:W-:Y:S01]  /*10360*/  FMUL.FTZ R49, R49, R164.reuse ;  /* 0x000000a431317220 */ /* 0x080fe20000410000 */
[----:B------:R-:W-:Y:S01]  /*10370*/  FADD.FTZ R156, R160, R156 ;  /* 0x0000009ca09c7221 */ /* 0x000fe20000010000 */
[----:B------:R-:W-:Y:S01]  /*10380*/  FMUL.FTZ R52, R52, R164 ;  /* 0x000000a434347220 */ /* 0x000fe20000410000 */
[----:B------:R-:W1:Y:S01]  /*10390*/  MUFU.EX2 R163, R163 ;  /* 0x000000a300a37308 */ /* 0x000e620000000800 */
[C---:B---3--:R-:W-:Y:S01]  /*103a0*/  FADD.FTZ R159, R162.reuse, R20 ;  /* 0x00000014a29f7221 */ /* 0x048fe20000010000 */
[C---:B------:R-:W-:Y:S01]  /*103b0*/  FADD.FTZ R201, R157.reuse, R156 ;  /* 0x0000009c9dc97221 */ /* 0x040fe20000010000 */
[----:B------:R-:W-:Y:S01]  /*103c0*/  F2FP.F16.F32.PACK_AB R156, R157, R160 ;  /* 0x000000a09d9c723e */ /* 0x000fe200000000ff */
[-C--:B------:R-:W-:Y:S01]  /*103d0*/  FMUL.FTZ R53, R53, R164.reuse ;  /* 0x000000a435357220 */ /* 0x080fe20000410000 */
[----:B------:R-:W-:Y:S01]  /*103e0*/  F2FP.F16.F32.PACK_AB R155, R162, R155 ;  /* 0x0000009ba29b723e */ /* 0x000fe200000000ff */
[----:B------:R-:W-:Y:S01]  /*103f0*/  BAR.SYNC.DEFER_BLOCKING 0xf, 0x100 ;  /* 0x03c4000000007b1d */ /* 0x000fe20000010000 */
[-C--:B------:R-:W-:Y:S01]  /*10400*/  FMUL.FTZ R56, R56, R164.reuse ;  /* 0x000000a438387220 */ /* 0x080fe20000410000 */
[-C--:B------:R-:W-:Y:S01]  /*10410*/  FMUL.FTZ R57, R57, R164.reuse ;  /* 0x000000a439397220 */ /* 0x080fe20000410000 */
[----:B----4-:R-:W-:Y:S01]  /*10420*/  FADD.FTZ R159, R158, R159 ;  /* 0x0000009f9e9f7221 */ /* 0x010fe20000010000 */
[-C--:B------:R-:W-:Y:S01]  /*10430*/  FMUL.FTZ R60, R60, R164.reuse ;  /* 0x000000a43c3c7220 */ /* 0x080fe20000410000 */
[-C--:B------:R-:W-:Y:S01]  /*10440*/  FMUL.FTZ R61, R61, R164.reuse ;  /* 0x000000a43d3d7220 */ /* 0x080fe20000410000 */
[----:B------:R-:W-:Y:S01]  /*10450*/  MUFU.EX2 R183, R183 ;  /* 0x000000b700b77308 */ /* 0x000fe20000000800 */
[-C--:B------:R-:W-:Y:S01]  /*10460*/  FMUL.FTZ R64, R64, R164.reuse ;  /* 0x000000a440407220 */ /* 0x080fe20000410000 */
[-C--:B------:R-:W-:Y:S01]  /*10470*/  FMUL.FTZ R65, R65, R164.reuse ;  /* 0x000000a441417220 */ /* 0x080fe20000410000 */
[-C--:B------:R-:W-:Y:S01]  /*10480*/  FMUL.FTZ R68, R68, R164.reuse ;  /* 0x000000a444447220 */ /* 0x080fe20000410000 */
[----:B------:R-:W-:Y:S01]  /*10490*/  FMUL.FTZ R69, R69, R164 ;  /* 0x000000a445457220 */ /* 0x000fe20000410000 */
[C---:B-1----:R-:W-:Y:S01]  /*104a0*/  FADD.FTZ R204, R163.reuse, R159 ;  /* 0x0000009fa3cc7221 */ /* 0x042fe20000010000 */
[----:B------:R-:W-:Y:S01]  /*104b0*/  F2FP.F16.F32.PACK_AB R157, R163, R158 ;  /* 0x0000009ea39d723e */ /* 0x000fe200000000ff */
[-C--:B------:R-:W-:Y:S01]  /*104c0*/  FMUL.FTZ R72, R72, R164.reuse ;  /* 0x000000a448487220 */ /* 0x080fe20000410000 */
[----:B------:R-:W1:Y:S01]  /*104d0*/  MUFU.EX2 R202, R202 ;  /* 0x000000ca00ca7308 */ /* 0x000e620000000800 */
[----:B------:R-:W-:Y:S01]  /*104e0*/  F2FP.F16.F32.PACK_AB R158, R172, R171 ;  /* 0x000000abac9e723e */ /* 0x000fe200000000ff */
        /* <DEDUP_REMOVED lines=117> */
[----:B------:R-:W-:Y:S01]  /*10c40*/  FMUL.FTZ R151, R151, R165 ;  /* 0x000000a597977220 */ /* 0x000fe20000410000 */
[----:B---3--:R-:W-:Y:S01]  /*10c50*/  F2FP.F16.F32.PACK_AB R160, R175, R174 ;  /* 0x000000aeafa0723e */ /* 0x008fe200000000ff */
[----:B------:R3:W-:Y:S01]  /*10c60*/  STSM.16.M88.4 [R194+0x36400], R152 ;  /* 0x03640098c2007844 */ /* 0x0007e20000000200 */
[----:B-1----:R-:W-:Y:S01]  /*10c70*/  F2FP.F16.F32.PACK_AB R161, R181, R197 ;  /* 0x000000c5b5a1723e */ /* 0x002fe200000000ff */
[----:B------:R-:W-:Y:S01]  /*10c80*/  IMAD.MOV.U32 R199, RZ, RZ, 0x40000040 ;  /* 0x40000040ffc77424 */ /* 0x000fe200078e00ff */
[----:B------:R-:W-:Y:S01]  /*10c90*/  F2FP.F16.F32.PACK_AB R162, R178, R173 ;  /* 0x000000adb2a2723e */ /* 0x000fe200000000ff */
[----:B------:R1:W-:Y:S01]  /*10ca0*/  STSM.16.M88.4 [R212], R156 ;  /* 0x0000009cd4007844 */ /* 0x0003e20000000200 */
[----:B----4-:R-:W-:Y:S01]  /*10cb0*/  F2FP.F16.F32.PACK_AB R163, R182, R200 ;  /* 0x000000c8b6a3723e */ /* 0x010fe200000000ff */
[----:B------:R-:W-:Y:S01]  /*10cc0*/  FADD.FTZ R201, R171, R201 ;  /* 0x000000c9abc97221 */ /* 0x000fe20000010000 */
[----:B0-----:R-:W-:Y:S01]  /*10cd0*/  F2FP.F16.F32.PACK_AB R164, R176, R177 ;  /* 0x000000b1b0a4723e */ /* 0x001fe200000000ff */
[----:B------:R-:W-:Y:S01]  /*10ce0*/  FADD.FTZ R204, R183, R204 ;  /* 0x000000ccb7cc7221 */ /* 0x000fe20000010000 */
[----:B--2---:R-:W-:Y:S01]  /*10cf0*/  F2FP.F16.F32.PACK_AB R165, R20, R15 ;  /* 0x0000000f14a5723e */ /* 0x004fe200000000ff */
[----:B------:R1:W-:Y:S01]  /*10d00*/  STSM.16.M88.4 [R203], R160 ;  /* 0x000000a0cb007844 */ /* 0x0003e20000000200 */
[----:B------:R-:W-:Y:S01]  /*10d10*/  F2FP.F16.F32.PACK_AB R166, R180, R179 ;  /* 0x000000b3b4a6723e */ /* 0x000fe200000000ff */
[----:B------:R-:W-:Y:S01]  /*10d20*/  FADD.FTZ R201, R172, R201 ;  /* 0x000000c9acc97221 */ /* 0x000fe20000010000 */
[----:B-----5:R-:W-:Y:S01]  /*10d30*/  F2FP.F16.F32.PACK_AB R167, R206, R205 ;  /* 0x000000cdcea7723e */ /* 0x020fe200000000ff */
[----:B------:R-:W-:Y:S01]  /*10d40*/  FADD.FTZ R204, R202, R204 ;  /* 0x000000cccacc7221 */ /* 0x000fe20000010000 */
[----:B------:R-:W-:Y:S01]  /*10d50*/  ISETP.GT.AND P3, PT, R21, R196, PT ;  /* 0x000000c41500720c */ /* 0x000fe20003f64270 */
[----:B------:R-:W-:Y:S01]  /*10d60*/  FADD.FTZ R201, R174, R201 ;  /* 0x000000c9aec97221 */ /* 0x000fe20000010000 */
[----:B------:R-:W-:Y:S01]  /*10d70*/  @!P1 VIADD R195, R195, 0x38860 ;  /* 0x00038860c3c39836 */ /* 0x000fe20000000000 */
[----:B------:R1:W-:Y:S01]  /*10d80*/  STSM.16.M88.4 [R210], R164 ;  /* 0x000000a4d2007844 */ /* 0x0003e20000000200 */
[----:B------:R-:W-:Y:S01]  /*10d90*/  WARPGROUP.ARRIVE ;  /* 0x00000000000079c5 */ /* 0x000fe20000000000 */
[----:B------:R-:W-:Y:S01]  /*10da0*/  FADD.FTZ R204, R197, R204 ;  /* 0x000000ccc5cc7221 */ /* 0x000fe20000010000 */
[----:B------:R-:W-:Y:S01]  /*10db0*/  FADD.FTZ R201, R175, R201 ;  /* 0x000000c9afc97221 */ /* 0x000fe20000010000 */
[----:B------:R-:W-:Y:S01]  /*10dc0*/  @!P1 PRMT R195, RZ, 0x654, R195 ;  /* 0x00000654ffc39816 */ /* 0x000fe200000000c3 */
[----:B------:R-:W-:-:S02]  /*10dd0*/  IMAD.MOV.U32 R197, RZ, RZ, R168 ;  /* 0x000000ffffc57224 */ /* 0x000fc400078e00a8 */
[----:B------:R-:W-:Y:S01]  /*10de0*/  FADD.FTZ R204, R181, R204 ;  /* 0x000000ccb5cc7221 */ /* 0x000fe20000010000 */
[----:B------:R-:W-:Y:S01]  /*10df0*/  HGMMA.64x256x16.F32 R24, R152, gdesc[UR4].tnspB, R24, gsb0 ;  /* 0x43e0000498187df0 */ /* 0x000fe20008000818 */
[----:B------:R-:W-:Y:S02]  /*10e00*/  FADD.FTZ R201, R173, R201 ;  /* 0x000000c9adc97221 */ /* 0x000fe40000010000 */
        /* <DEDUP_REMOVED lines=11> */
[----:B------:R-:W-:Y:S02]  /*10ec0*/  IMAD.MOV.U32 R201, RZ, RZ, R18 ;  /* 0x000000ffffc97224 */ /* 0x000fe400078e0012 */
[----:B------:R-:W-:Y:S01]  /*10ed0*/  FADD.FTZ R20, R206, R204 ;  /* 0x000000ccce147221 */ /* 0x000fe20000010000 */
[----:B------:R-:W-:Y:S02]  /*10ee0*/  WARPGROUP.DEPBAR.LE gsb0, 0x0 ;  /* 0x00008000000079c5 */ /* 0x000fe40000010000 */
[----:B---3--:R-:W-:Y:S01]  /*10ef0*/  VIADD R152, R198, 0x80 ;  /* 0x00000080c6987836 */ /* 0x008fe20000000000 */
[----:B------:R-:W-:Y:S01]  /*10f00*/  WARPGROUP.ARRIVE ;  /* 0x00000000000079c5 */ /* 0x000fe20000000000 */
[----:B------:R-:W-:-:S03]  /*10f10*/  IMAD.MOV.U32 R153, RZ, RZ, 0x40000040 ;  /* 0x40000040ff997424 */ /* 0x000fc600078e00ff */
[----:B------:R-:W-:Y:S01]  /*10f20*/  R2UR UR6, R152 ;  /* 0x00000000980672ca */ /* 0x000fe200000e0000 */
[C---:B------:R-:W-:Y:S01]  /*10f30*/  VIADD R152, R198.reuse, 0x100 ;  /* 0x00000100c6987836 */ /* 0x040fe20000000000 */
[----:B------:R-:W-:Y:S01]  /*10f40*/  R2UR UR7, R153 ;  /* 0x00000000990772ca */ /* 0x000fe200000e0000 */
[----:B------:R-:W-:Y:S02]  /*10f50*/  IMAD.MOV.U32 R153, RZ, RZ, 0x40000040 ;  /* 0x40000040ff997424 */ /* 0x000fe400078e00ff */
[----:B------:R-:W-:-:S10]  /*10f60*/  VIADD R198, R198, 0x180 ;  /* 0x00000180c6c67836 */ /* 0x000fd40000000000 */
[----:B------:R-:W-:Y:S01]  /*10f70*/  HGMMA.64x256x16.F32 R24, R156, gdesc[UR4].tnspB, R24, gsb0 ;  /* 0x43e000049c187df0 */ /* 0x000fe20008000818 */
[----:B------:R-:W-:Y:S01]  /*10f80*/  R2UR UR6, R152 ;  /* 0x00000000980672ca */ /* 0x000fe200000e0000 */
[----:B------:R-:W-:Y:S01]  /*10f90*/  VIADD R152, R21, 0xffffffff ;  /* 0xffffffff15987836 */ /* 0x000fe20000000000 */
[----:B------:R-:W-:-:S03]  /*10fa0*/  R2UR UR7, R153 ;  /* 0x00000000990772ca */ /* 0x000fc600000e0000 */
[----:B------:R-:W-:Y:S01]  /*10fb0*/  IMAD.MOV.U32 R21, RZ, RZ, R152 ;  /* 0x000000ffff157224 */ /* 0x000fe200078e0098 */
        /* <DEDUP_REMOVED lines=22> */
.L_x_8683:
[----:B------:R-:W-:-:S07]  /*11120*/  IMAD.MOV.U32 R21, RZ, RZ, R152 ;  /* 0x000000ffff157224 */ /* 0x000fce00078e0098 */
.L_x_8682:
[----:B------:R-:W-:Y:S05]  /*11130*/  BSYNC B0 ;  /* 0x0000000000007941 */ /* 0x000fea0003800000 */
.L_x_8681:
[----:B------:R-:W-:Y:S01]  /*11140*/  ISETP.GE.AND P2, PT, R21, R213, PT ;  /* 0x000000d51500720c */ /* 0x000fe20003f46270 */
[----:B------:R-:W-:-:S12]  /*11150*/  BSSY B0, `(.L_x_8695) ;  /* 0x0000368000007945 */ /* 0x000fd80003800000 */
[----:B------:R-:W-:Y:S05]  /*11160*/  @!P2 BRA `(.L_x_8696) ;  /* 0x000000340098a947 */ /* 0x000fea0003800000 */
[----:B------:R-:W-:Y:S02]  /*11170*/  IMAD.MOV.U32 R199, RZ, RZ, R170 ;  /* 0x000000ffffc77224 */ /* 0x000fe400078e00aa */
[----:B-1----:R-:W-:Y:S02]  /*11180*/  IMAD.MOV.U32 R195, RZ, RZ, R168 ;  /* 0x000000ffffc37224 */ /* 0x002fe400078e00a8 */
[----:B------:R-:W-:-:S07]  /*11190*/  IMAD.MOV.U32 R198, RZ, RZ, R18 ;  /* 0x000000ffffc67224 */ /* 0x000fce00078e0012 */
.L_x_8707:
[----:B------:R-:W-:-:S05]  /*111a0*/  VIADD R18, R198, 0x1 ;  /* 0x00000001c6127836 */ /* 0x000fca0000000000 */
[----:B------:R-:W-:-:S04]  /*111b0*/  ISETP.NE.AND P2, PT, R18, 0x2, PT ;  /* 0x000000021200780c */ /* 0x000fc80003f45270 */
[----:B------:R-:W-:Y:S02]  /*111c0*/  SEL R152, RZ, 0x1, P2 ;  /* 0x00000001ff987807 */ /* 0x000fe40001000000 */
[----:B------:R-:W-:Y:S02]  /*111d0*/  SEL R18, R18, RZ, P2 ;  /* 0x000000ff12127207 */ /* 0x000fe40001000000 */
[----:B------:R-:W-:Y:S01]  /*111e0*/  LOP3.LUT R19, R19, R152, RZ, 0x3c, !PT ;  /* 0x0000009813137212 */ /* 0x000fe200078e3cff */
[----:B--2---:R-:W-:Y:S06]  /*111f0*/  @!P0 BRA `(.L_x_8697) ;  /* 0x0000000000048947 */ /* 0x004fec0003800000 */
[----:B------:R-:W-:Y:S01]  /*11200*/  BPT.TRAP 0x1 ;  /* 0x000000040000795c */ /* 0x000fe20000300000 */
.L_x_8697:
[----:B------:R-:W-:Y:S01]  /*11210*/  IMAD R192, R18, 0x8, R2 ;  /* 0x0000000812c07824 */ /* 0x000fe200078e0202 */
[----:B------:R-:W-:-:S04]  /*11220*/  SHF.L.U32 R196, R19, 0x1f, RZ ;  /* 0x0000001f13c47819 */ /* 0x000fc800000006ff */
[----:B------:R0:W1:Y:S01]  /*11230*/  SYNCS.PHASECHK.TRANS64.TRYWAIT P2, [R192+URZ+0x38830], R196 ;  /* 0x038830c4c00075a7 */ /* 0x000062000804017f */
[----:B------:R-:W-:Y:S05]  /*11240*/  @!P0 BRA `(.L_x_8698) ;  /* 0x0000000000048947 */ /* 0x000fea0003800000 */
[----:B------:R-:W-:Y:S01]  /*11250*/  BPT.TRAP 0x1 ;  /* 0x000000040000795c */ /* 0x000fe20000300000 */
.L_x_8698:
[----:B------:R-:W-:Y:S01]  /*11260*/  BSSY B1, `(.L_x_8699) ;  /* 0x0000006000017945 */ /* 0x000fe20003800000 */
[----:B------:R-:W-:Y:S02]  /*11270*/  IMAD R156, R18, 0x200, R3 ;  /* 0x00000200129c7824 */ /* 0x000fe400078e0203 */
[----:B------:R-:W-:Y:S01]  /*11280*/  IMAD.MOV.U32 R157, RZ, RZ, 0x40000040 ;  /* 0x40000040ff9d7424 */ /* 0x000fe200078e00ff */
[----:B-1----:R-:W-:Y:S06]  /*11290*/  @P2 BRA `(.L_x_8700) ;  /* 0x0000000000082947 */ /* 0x002fec0003800000 */
[----:B------:R-:W1:Y:S02]  /*112a0*/  SYNCS.PHASECHK.TRANS64.TRYWAIT P2, [R192+URZ+0x38830], R196 ;  /* 0x038830c4c00075a7 */ /* 0x000e64000804017f */
[----:B-1----:R-:W-:Y:S05]  /*112b0*/  @!P2 BRA `(.L_x_8701) ;  /* 0x000001400050a947 */ /* 0x002fea0003800000 */
.L_x_8700:
[----:B------:R-:W-:Y:S05]  /*112c0*/  BSYNC B1 ;  /* 0x0000000000017941 */ /* 0x000fea0003800000 */
.L_x_8699:
        /* <DEDUP_REMOVED lines=36> */
.L_x_8702:
[----:B------:R2:W3:Y:S01]  /*11510*/  SYNCS.PHASECHK.TRANS64.TRYWAIT P2, [R192+URZ+0x38850], R196 ;  /* 0x038850c4c00075a7 */ /* 0x0004e2000804017f */
[----:B------:R-:W-:Y:S05]  /*11520*/  @!P0 BRA `(.L_x_8703) ;  /* 0x0000000000048947 */ /* 0x000fea0003800000 */
[----:B------:R-:W-:Y:S01]  /*11530*/  BPT.TRAP 0x1 ;  /* 0x000000040000795c */ /* 0x000fe20000300000 */
.L_x_8703:
[----:B------:R-:W-:Y:S04]  /*11540*/  BSSY B1, `(.L_x_8704) ;  /* 0x0000004000017945 */ /* 0x000fe80003800000 */
[----:B---3--:R-:W-:Y:S05]  /*11550*/  @P2 BRA `(.L_x_8705) ;  /* 0x0000000000082947 */ /* 0x008fea0003800000 */
[----:B------:R-:W3:Y:S02]  /*11560*/  SYNCS.PHASECHK.TRANS64.TRYWAIT P2, [R192+URZ+0x38850], R196 ;  /* 0x038850c4c00075a7 */ /* 0x000ee4000804017f */
[----:B---3--:R-:W-:Y:S05]  /*11570*/  @!P2 BRA `(.L_x_8706) ;  /* 0x0000013c00b4a947 */ /* 0x008fea0003800000 */
.L_x_8705:
[----:B------:R-:W-:Y:S05]  /*11580*/  BSYNC B1 ;  /* 0x0000000000017941 */ /* 0x000fea0003800000 */
.L_x_8704:
        /* <DEDUP_REMOVED lines=13> */
[----:B------:R-:W-:Y:S02]  /*11660*/  IMAD.MOV.U32 R207, RZ, RZ, 0x40000040 ;  /* 0x40000040ffcf7424 */ /* 0x000fe400078e00ff */
[----:B------:R-:W-:Y:S01]  /*11670*/  IMAD.MOV.U32 R208, RZ, RZ, 0x28 ;  /* 0x00000028ffd07424 */ /* 0x000fe200078e00ff */
[----:B------:R-:W-:Y:S01]  /*11680*/  HGMMA.64x64x16.F32 R152, gdesc[UR4], R152, gsb0 ;  /* 0x00e00000049879f0 */ /* 0x000fe20008000898 */
[----:B------:R-:W-:Y:S01]  /*11690*/  R2UR UR4, R196 ;  /* 0x00000000c40472ca */ /* 0x000fe200000e0000 */
[----:B------:R-:W-:Y:S01]  /*116a0*/  VIADD R196, R204, 0x2 ;  /* 0x00000002ccc47836 */ /* 0x000fe20000000000 */
[----:B------:R-:W-:Y:S01]  /*116b0*/  R2UR UR5, R197 ;  /* 0x00000000c50572ca */ /* 0x000fe200000e0000 */
[----:B------:R-:W-:-:S02]  /*116c0*/  IMAD.MOV.U32 R197, RZ, RZ, 0x40000040 ;  /* 0x40000040ffc57424 */ /* 0x000fc400078e00ff */
[----:B------:R-:W-:Y:S01]  /*116d0*/  IMAD.MOV.U32 R209, RZ, RZ, 0xa00 ;  /* 0x00000a00ffd17424 */ /* 0x000fe200078e00ff */
        /* <DEDUP_REMOVED lines=161> */
[----:B------:R-:W-:Y:S02]  /*120f0*/  SEL R208, R208, 0x26, P2 ;  /* 0x00000026d0d07807 */ /* 0x000fe40001000000 */
[----:B------:R-:W-:Y:S01]  /*12100*/  SEL R209, R209, 0x980, P2 ;  /* 0x00000980d1d17807 */ /* 0x000fe20001000000 */
[----:B------:R-:W-:Y:S01]  /*12110*/  IMAD.IADD R200, R196, 0x1, R202 ;  /* 0x00000001c4c87824 */ /* 0x000fe200078e02ca */
[----:B------:R-:W-:Y:S02]  /*12120*/  LOP3.LUT R208, R208, 0x6, RZ, 0xc0, !PT ;  /* 0x00000006d0d07812 */ /* 0x000fe400078ec0ff */
        /* <DEDUP_REMOVED lines=8> */
[----:B------:R-:W-:Y:S02]  /*121b0*/  R2UR UR4, R200 ;  /* 0x00000000c80472ca */ /* 0x000fe400000e0000 */
[----:B------:R-:W-:Y:S01]  /*121c0*/  R2UR UR5, R201 ;  /* 0x00000000c90572ca */ /* 0x000fe200000e0000 */
[----:B------:R-:W-:Y:S01]  /*121d0*/  VIADD R201, R6, 0xa00 ;  /* 0x00000a0006c97836 */ /* 0x000fe20000000000 */
[C---:B------:R-:W-:Y:S02]  /*121e0*/  SEL R200, R197.reuse, 0x2, P2 ;  /* 0x00000002c5c87807 */ /* 0x040fe40001000000 */
[----:B------:R-:W-:-:S03]  /*121f0*/  SEL R197, R197, 0x6, !P2 ;  /* 0x00000006c5c57807 */ /* 0x000fc60005000000 */
[----:B------:R-:W-:Y:S01]  /*12200*/  IMAD.IADD R206, R202, 0x1, R200 ;  /* 0x00000001cace7824 */ /* 0x000fe200078e02c8 */
        /* <DEDUP_REMOVED lines=34> */
[----:B------:R-:W-:Y:S01]  /*12430*/  IMAD.MOV.U32 R208, RZ, RZ, 0x30 ;  /* 0x00000030ffd07424 */ /* 0x000fe200078e00ff */
[----:B------:R-:W-:Y:S01]  /*12440*/  R2UR UR7, R209 ;  /* 0x00000000d10772ca */ /* 0x000fe200000e0000 */
        /* <DEDUP_REMOVED lines=79> */
[----:B------:R-:W-:Y:S01]  /*12940*/  IMAD.MOV.U32 R201, RZ, RZ, 0x40000040 ;  /* 0x40000040ffc97424 */ /* 0x000fe200078e00ff */
        /* <DEDUP_REMOVED lines=30> */
[C---:B------:R-:W-:Y:S01]  /*12b30*/  IMAD.IADD R196, R205.reuse, 0x1, R197 ;  /* 0x00000001cdc47824 */ /* 0x040fe200078e02c5 */
[----:B------:R-:W-:Y:S01]  /*12b40*/  R2UR UR4, R206 ;  /* 0x00000000ce0472ca */ /* 0x000fe200000e0000 */
[----:B------:R-:W-:Y:S01]  /*12b50*/  IMAD.IADD R206, R205, 0x1, R200 ;  /* 0x00000001cdce7824 */ /* 0x000fe200078e02c8 */
[----:B------:R-:W-:Y:S01]  /*12b60*/  R2UR UR5, R207 ;  /* 0x00000000cf0572ca */ /* 0x000fe200000e0000 */
[----:B------:R-:W-:-:S02]  /*12b70*/  IMAD.MOV.U32 R207, RZ, RZ, 0x40000040 ;  /* 0x40000040ffcf7424 */ /* 0x000fc400078e00ff */
[----:B------:R-:W-:Y:S02]  /*12b80*/  IMAD.IADD R200, R200, 0x1, R202 ;  /* 0x00000001c8c87824 */ /* 0x000fe400078e02ca */
[----:B------:R-:W-:-:S05]  /*12b90*/  IMAD.MOV.U32 R205, RZ, RZ, 0x40 ;  /* 0x00000040ffcd7424 */ /* 0x000fca00078e00ff */
[----:B------:R-:W-:-:S04]  /*12ba0*/  SEL R205, R205, 0x3e, P2 ;  /* 0x0000003ecdcd7807 */ /* 0x000fc80001000000 */
[----:B------:R-:W-:Y:S01]  /*12bb0*/  LOP3.LUT R205, R205, 0x6, RZ, 0xc0, !PT ;  /* 0x00000006cdcd7812 */ /* 0x000fe200078ec0ff */
[----:B------:R-:W-:Y:S02]  /*12bc0*/  WARPGROUP.DEPBAR.LE gsb0, 0x0 ;  /* 0x00008000000079c5 */ /* 0x000fe40000010000 */
[----:B------:R-:W-:-:S06]  /*12bd0*/  WARPGROUP.ARRIVE ;  /* 0x00000000000079c5 */ /* 0x000fcc0000000000 */
[----:B------:R-:W-:Y:S01]  /*12be0*/  HGMMA.64x64x16.F32 R152, gdesc[UR4], R152, gsb0 ;  /* 0x00e00000049879f0 */ /* 0x000fe20008000898 */
[----:B------:R-:W-:Y:S02]  /*12bf0*/  R2UR UR4, R206 ;  /* 0x00000000ce0472ca */ /* 0x000fe400000e0000 */
[----:B------:R-:W-:Y:S02]  /*12c00*/  R2UR UR5, R207 ;  /* 0x00000000cf0572ca */ /* 0x000fe400000e0000 */
[----:B------:R-:W-:Y:S01]  /*12c10*/  R2UR UR6, R200 ;  /* 0x00000000c80672ca */ /* 0x000fe200000e0000 */
[----:B------:R-:W-:Y:S01]  /*12c20*/  IMAD.IADD R200, R197, 0x1, R202 ;  /* 0x00000001c5c87824 */ /* 0x000fe200078e02ca */
[----:B------:R-:W-:Y:S01]  /*12c30*/  R2UR UR7, R201 ;  /* 0x00000000c90772ca */ /* 0x000fe200000e0000 */
[----:B------:R-:W-:Y:S02]  /*12c40*/  IMAD.MOV.U32 R197, RZ, RZ, 0x40000040 ;  /* 0x40000040ffc57424 */ /* 0x000fe400078e00ff */
[----:B------:R-:W-:Y:S01]  /*12c50*/  IMAD.MOV.U32 R201, RZ, RZ, 0x40000040 ;  /* 0x40000040ffc97424 */ /* 0x000fe200078e00ff */
[----:B------:R-:W-:-:S02]  /*12c60*/  WARPGROUP.DEPBAR.LE gsb0, 0x0 ;  /* 0x00008000000079c5 */ /* 0x000fc40000010000 */
[----:B------:R-:W-:-:S07]  /*12c70*/  WARPGROUP.ARRIVE ;  /* 0x00000000000079c5 */ /* 0x000fce0000000000 */
        /* <DEDUP_REMOVED lines=127> */
[C---:B------:R-:W-:Y:S01]  /*13470*/  FADD.FTZ R171, -R168.reuse, R195 ;  /* 0x000000c3a8ab7221 */ /* 0x040fe20000010100 */
[----:B------:R-:W-:-:S03]  /*13480*/  FMUL.FTZ R195, R168, R169 ;  /* 0x000000a9a8c37220 */ /* 0x000fc60000410000 */
[-C--:B------:R-:W-:Y:S01]  /*13490*/  FMUL.FTZ R171, R171, R169.reuse ;  /* 0x000000a9abab7220 */ /* 0x080fe20000410000 */
[-CC-:B------:R-:W-:Y:S01]  /*134a0*/  FFMA.FTZ R208, R156, R169.reuse, -R195.reuse ;  /* 0x000000a99cd07223 */ /* 0x180fe200000108c3 */
[-CC-:B------:R-:W-:Y:S01]  /*134b0*/  FFMA.FTZ R156, R159, R169.reuse, -R195.reuse ;  /* 0x000000a99f9c7223 */ /* 0x180fe200000108c3 */
[----:B0-----:R-:W-:Y:S01]  /*134c0*/  FMNMX.FTZ R170, R182, R170, !PT ;  /* 0x000000aab6aa7209 */ /* 0x001fe20007810000 */
[-CC-:B------:R-:W-:Y:S01]  /*134d0*/  FFMA.FTZ R159, R161, R169.reuse, -R195.reuse ;  /* 0x000000a9a19f7223 */ /* 0x180fe200000108c3 */
[-CC-:B------:R-:W-:Y:S01]  /*134e0*/  FFMA.FTZ R174, R165, R169.reuse, -R195.reuse ;  /* 0x000000a9a5ae7223 */ /* 0x180fe200000108c3 */
[-CC-:B------:R-:W-:Y:S01]  /*134f0*/  FFMA.FTZ R152, R152, R169.reuse, -R195.reuse ;  /* 0x000000a998987223 */ /* 0x180fe200000108c3 */
[-CC-:B------:R-:W-:Y:S01]  /*13500*/  FFMA.FTZ R153, R153, R169.reuse, -R195.reuse ;  /* 0x000000a999997223 */ /* 0x180fe200000108c3 */
[-CC-:B------:R-:W-:Y:S01]  /*13510*/  FFMA.FTZ R178, R201, R169.reuse, -R195.reuse ;  /* 0x000000a9c9b27223 */ /* 0x180fe200000108c3 */
[----:B------:R0:W2:Y:S01]  /*13520*/  MUFU.EX2 R179, R171 ;  /* 0x000000ab00b37308 */ /* 0x0000a20000000800 */
[-CC-:B------:R-:W-:Y:S01]  /*13530*/  FFMA.FTZ R197, R197, R169.reuse, -R195.reuse ;  /* 0x000000a9c5c57223 */ /* 0x180fe200000108c3 */
[----:B-1----:R-:W-:Y:S01]  /*13540*/  FMNMX.FTZ R170, R183, R170, !PT ;  /* 0x000000aab7aa7209 */ /* 0x002fe20007810000 */
[-CC-:B------:R-:W-:Y:S01]  /*13550*/  FFMA.FTZ R160, R160, R169.reuse, -R195.reuse ;  /* 0x000000a9a0a07223 */ /* 0x180fe200000108c3 */
[-CC-:B------:R-:W-:Y:S01]  /*13560*/  FFMA.FTZ R172, R172, R169.reuse, -R195.reuse ;  /* 0x000000a9acac7223 */ /* 0x180fe200000108c3 */
[-CC-:B------:R-:W-:Y:S01]  /*13570*/  FFMA.FTZ R173, R173, R169.reuse, -R195.reuse ;  /* 0x000000a9adad7223 */ /* 0x180fe200000108c3 */
[-CC-:B------:R-:W-:Y:S01]  /*13580*/  FFMA.FTZ R176, R176, R169.reuse, -R195.reuse ;  /* 0x000000a9b0b07223 */ /* 0x180fe200000108c3 */
[----:B------:R-:W1:Y:S01]  /*13590*/  SHFL.BFLY PT, R175, R170, 0x2, 0x1f ;  /* 0x0c401f00aaaf7f89 */ /* 0x000e6200000e0000 */
[----:B------:R-:W-:Y:S01]  /*135a0*/  MUFU.EX2 R152, R152 ;  /* 0x0000009800987308 */ /* 0x000fe20000000800 */
[-CC-:B0-----:R-:W-:Y:S01]  /*135b0*/  FFMA.FTZ R171, R164, R169.reuse, -R195.reuse ;  /* 0x000000a9a4ab7223 */ /* 0x181fe200000108c3 */
[-CC-:B------:R-:W-:Y:S01]  /*135c0*/  FFMA.FTZ R177, R177, R169.reuse, -R195.reuse ;  /* 0x000000a9b1b17223 */ /* 0x180fe200000108c3 */
[----:B------:R-:W-:-:S05]  /*135d0*/  FFMA.FTZ R180, R180, R169, -R195 ;  /* 0x000000a9b4b47223 */ /* 0x000fca00000108c3 */
        /* <DEDUP_REMOVED lines=15> */
[----:B-1----:R-:W-:Y:S01]  /*136d0*/  FMNMX.FTZ R170, R170, R175, !PT ;  /* 0x000000afaaaa7209 */ /* 0x002fe20007810000 */
[----:B------:R-:W-:Y:S01]  /*136e0*/  MUFU.EX2 R197, R197 ;  /* 0x000000c500c57308 */ /* 0x000fe20000000800 */
[----:B------:R-:W-:Y:S01]  /*136f0*/  FFMA.FTZ R175, R200, R169, -R195 ;  /* 0x000000a9c8af7223 */ /* 0x000fe200000108c3 */
[-C--:B------:R-:W-:Y:S01]  /*13700*/  FMUL.FTZ R49, R49, R179.reuse ;  /* 0x000000b331317220 */ /* 0x080fe20000410000 */
[-C--:B------:R-:W-:Y:S01]  /*13710*/  FMUL.FTZ R52, R52, R179.reuse ;  /* 0x000000b334347220 */ /* 0x080fe20000410000 */
[----:B------:R-:W0:Y:S01]  /*13720*/  SHFL.BFLY PT, R161, R170, 0x1, 0x1f ;  /* 0x0c201f00aaa17f89 */ /* 0x000e2200000e0000 */
        /* <DEDUP_REMOVED lines=22> */
[----:B------:R-:W-:Y:S01]  /*13890*/  FMUL.FTZ R92, R92, R179 ;  /* 0x000000b35c5c7220 */ /* 0x000fe20000410000 */
[----:B0-----:R-:W-:Y:S01]  /*138a0*/  FMNMX.FTZ R170, R170, R161, !PT ;  /* 0x000000a1aaaa7209 */ /* 0x001fe20007810000 */
[-C--:B------:R-:W-:Y:S01]  /*138b0*/  FMUL.FTZ R93, R93, R179.reuse ;  /* 0x000000b35d5d7220 */ /* 0x080fe20000410000 */
[-C--:B------:R-:W-:Y:S01]  /*138c0*/  FMUL.FTZ R96, R96, R179.reuse ;  /* 0x000000b360607220 */ /* 0x080fe20000410000 */
[----:B------:R-:W-:Y:S01]  /*138d0*/  FMUL.FTZ R97, R97, R179 ;  /* 0x000000b361617220 */ /* 0x000fe20000410000 */
[----:B------:R-:W-:Y:S01]  /*138e0*/  MUFU.EX2 R171, R171 ;  /* 0x000000ab00ab7308 */ /* 0x000fe20000000800 */
[C---:B------:R-:W-:Y:S01]  /*138f0*/  FADD.FTZ R161, -R170.reuse, R199 ;  /* 0x000000c7aaa17221 */ /* 0x040fe20000010100 */
[----:B------:R-:W-:Y:S01]  /*13900*/  FMUL.FTZ R165, R170, R169 ;  /* 0x000000a9aaa57220 */ /* 0x000fe20000410000 */
[-C--:B------:R-:W-:Y:S01]  /*13910*/  FMUL.FTZ R100, R100, R179.reuse ;  /* 0x000000b364647220 */ /* 0x080fe20000410000 */
        /* <DEDUP_REMOVED lines=8> */
[----:B------:R-:W-:Y:S01]  /*139a0*/  FFMA.FTZ R158, R163, R169, -R165 ;  /* 0x000000a9a39e7223 */ /* 0x000fe200000108a5 */
[----:B------:R-:W-:-:S02]  /*139b0*/  @!P1 VIADD R162, R192, 0x38840 ;  /* 0x00038840c0a29836 */ /* 0x000fc40000000000 */
[-CC-:B------:R-:W-:Y:S01]  /*139c0*/  FFMA.FTZ R195, R166, R169.reuse, -R165.reuse ;  /* 0x000000a9a6c37223 */ /* 0x180fe200000108a5 */
[----:B------:R-:W-:Y:S02]  /*139d0*/  @!P2 IMAD R163, R198, 0x40, R188 ;  /* 0x00000040c6a3a824 */ /* 0x000fe400078e02bc */
[-CC-:B------:R-:W-:Y:S01]  /*139e0*/  FFMA.FTZ R199, R167, R169.reuse, -R165.reuse ;  /* 0x000000a9a7c77223 */ /* 0x180fe200000108a5 */
[-CC-:B------:R-:W-:Y:S01]  /*139f0*/  FFMA.FTZ R181, R181, R169.reuse, -R165.reuse ;  /* 0x000000a9b5b57223 */ /* 0x180fe200000108a5 */
[----:B------:R-:W-:Y:S01]  /*13a00*/  @!P1 PRMT R162, RZ, 0x654, R162 ;  /* 0x00000654ffa29816 */ /* 0x000fe200000000a2 */
[----:B------:R-:W1:Y:S01]  /*13a10*/  MUFU.EX2 R154, R154 ;  /* 0x0000009a009a7308 */ /* 0x000e620000000800 */
[----:B------:R-:W-:Y:S02]  /*13a20*/  @!P2 IMAD R163, R163, 0x4, R2 ;  /* 0x00000004a3a3a824 */ /* 0x000fe400078e0202 */
[-CC-:B------:R-:W-:Y:S01]  /*13a30*/  FFMA.FTZ R200, R202, R169.reuse, -R165.reuse ;  /* 0x000000a9cac87223 */ /* 0x180fe200000108a5 */
[----:B------:R2:W-:Y:S01]  /*13a40*/  @!P1 SYNCS.ARRIVE.TRANS64.RED.A1T0 RZ, [R162+URZ], RZ ;  /* 0x000000ffa2ff99a7 */ /* 0x0005e2000810043f */
[-CC-:B------:R-:W-:Y:S01]  /*13a50*/  FFMA.FTZ R198, R204, R169.reuse, -R165.reuse ;  /* 0x000000a9ccc67223 */ /* 0x180fe200000108a5 */
[-CC-:B------:R-:W-:Y:S01]  /*13a60*/  FFMA.FTZ R205, R205, R169.reuse, -R165.reuse ;  /* 0x000000a9cdcd7223 */ /* 0x180fe200000108a5 */
[----:B------:R-:W-:Y:S01]  /*13a70*/  @!P2 STS [R163+0x38400], R179 ;  /* 0x038400b3a300a388 */ /* 0x000fe20000000800 */
[-CC-:B------:R-:W-:Y:S01]  /*13a80*/  FFMA.FTZ R206, R206, R169.reuse, -R165.reuse ;  /* 0x000000a9cece7223 */ /* 0x180fe200000108a5 */
[----:B------:R-:W3:Y:S01]  /*13a90*/  MUFU.EX2 R201, R201 ;  /* 0x000000c900c97308 */ /* 0x000ee20000000800 */
[-CC-:B------:R-:W-:Y:S01]  /*13aa0*/  FFMA.FTZ R207, R207, R169.reuse, -R165.reuse ;  /* 0x000000a9cfcf7223 */ /* 0x180fe200000108a5 */
[----:B0-----:R0:W-:Y:S01]  /*13ab0*/  @!P2 STS [R163+0x38420], R161 ;  /* 0x038420a1a300a388 */ /* 0x0011e20000000800 */
[-CC-:B--2---:R-:W-:Y:S01]  /*13ac0*/  FFMA.FTZ R162, R182, R169.reuse, -R165.reuse ;  /* 0x000000a9b6a27223 */ /* 0x184fe200000108a5 */
[----:B------:R-:W-:Y:S01]  /*13ad0*/  FFMA.FTZ R165, R183, R169, -R165 ;  /* 0x000000a9b7a57223 */ /* 0x000fe200000108a5 */
[-C--:B------:R-:W-:Y:S01]  /*13ae0*/  FMUL.FTZ R104, R104, R179.reuse ;  /* 0x000000b368687220 */ /* 0x080fe20000410000 */
[-C--:B------:R-:W-:Y:S01]  /*13af0*/  FMUL.FTZ R105, R105, R179.reuse ;  /* 0x000000b369697220 */ /* 0x080fe20000410000 */
[-C--:B------:R-:W-:Y:S01]  /*13b00*/  FMUL.FTZ R108, R108, R179.reuse ;  /* 0x000000b36c6c7220 */ /* 0x080fe20000410000 */
[----:B------:R-:W2:Y:S01]  /*13b10*/  MUFU.EX2 R155, R155 ;  /* 0x0000009b009b7308 */ /* 0x000ea20000000800 */
[-C--:B------:R-:W-:Y:S01]  /*13b20*/  FMUL.FTZ R109, R109, R179.reuse ;  /* 0x000000b36d6d7220 */ /* 0x080fe20000410000 */
[-C--:B------:R-:W-:Y:S01]  /*13b30*/  FMUL.FTZ R112, R112, R179.reuse ;  /* 0x000000b370707220 */ /* 0x080fe20000410000 */
[----:B------:R-:W-:Y:S01]  /*13b40*/  FMUL.FTZ R113, R113, R179 ;  /* 0x000000b371717220 */ /* 0x000fe20000410000 */
[----:B0-----:R-:W-:Y:S01]  /*13b50*/  FFMA.FTZ R163, R179, R15, R152 ;  /* 0x0000000fb3a37223 */ /* 0x001fe20000010098 */
[----:B-1----:R-:W-:Y:S01]  /*13b60*/  FFMA.FTZ R15, R161, R20, R154 ;  /* 0x00000014a10f7223 */ /* 0x002fe2000001009a */
[C---:B------:R-:W-:Y:S01]  /*13b70*/  F2FP.F16.F32.PACK_AB R152, R153.reuse, R152 ;  /* 0x000000989998723e */ /* 0x040fe200000000ff */
[-C--:B------:R-:W-:Y:S01]  /*13b80*/  FMUL.FTZ R116, R116, R179.reuse ;  /* 0x000000b374747220 */ /* 0x080fe20000410000 */
[----:B------:R-:W0:Y:S01]  /*13b90*/  MUFU.EX2 R164, R164 ;  /* 0x000000a400a47308 */ /* 0x000e220000000800 */
[----:B------:R-:W-:Y:S01]  /*13ba0*/  FADD.FTZ R20, R153, R163 ;  /* 0x000000a399147221 */ /* 0x000fe20000010000 */
[C---:B---3--:R-:W-:Y:S01]  /*13bb0*/  FADD.FTZ R163, R201.reuse, R15 ;  /* 0x0000000fc9a37221 */ /* 0x048fe20000010000 */
[----:B------:R-:W-:Y:S01]  /*13bc0*/  F2FP.F16.F32.PACK_AB R153, R201, R154 ;  /* 0x0000009ac999723e */ /* 0x000fe200000000ff */
[-C--:B------:R-:W-:Y:S01]  /*13bd0*/  FMUL.FTZ R117, R117, R179.reuse ;  /* 0x000000b375757220 */ /* 0x080fe20000410000 */
[----:B------:R-:W-:Y:S01]  /*13be0*/  FADD.FTZ R154, R208, R20 ;  /* 0x00000014d09a7221 */ /* 0x000fe20000010000 */
        /* <DEDUP_REMOVED lines=21> */
[----:B------:R-:W-:Y:S01]  /*13d40*/  FADD.FTZ R163, R197, R154 ;  /* 0x0000009ac5a37221 */ /* 0x000fe20000010000 */
[----:B-1----:R-:W-:Y:S01]  /*13d50*/  FADD.FTZ R166, R157, R166 ;  /* 0x000000a69da67221 */ /* 0x002fe20000010000 */
[----:B------:R-:W-:Y:S01]  /*13d60*/  F2FP.F16.F32.PACK_AB R154, R197, R208 ;  /* 0x000000d0c59a723e */ /* 0x000fe200000000ff */
[----:B------:R-:W-:Y:S01]  /*13d70*/  FMUL.FTZ R26, R26, R161 ;  /* 0x000000a11a1a7220 */ /* 0x000fe20000410000 */
[----:B------:R-:W-:Y:S01]  /*13d80*/  FADD.FTZ R163, R156, R163 ;  /* 0x000000a39ca37221 */ /* 0x000fe20000010000 */
[----:B------:R-:W0:Y:S01]  /*13d90*/  MUFU.EX2 R199, R199 ;  /* 0x000000c700c77308 */ /* 0x000e220000000800 */
[C---:B--2---:R-:W-:Y:S01]  /*13da0*/  FADD.FTZ R183, R158.reuse, R166 ;  /* 0x000000a69eb77221 */ /* 0x044fe20000010000 */
[----:B------:R-:W-:Y:S01]  /*13db0*/  F2FP.F16.F32.PACK_AB R157, R158, R157 ;  /* 0x0000009d9e9d723e */ /* 0x000fe200000000ff */
[----:B------:R-:W-:Y:S01]  /*13dc0*/  FADD.FTZ R202, R160, R163 ;  /* 0x000000a3a0ca7221 */ /* 0x000fe20000010000 */
[----:B------:R-:W-:Y:S01]  /*13dd0*/  F2FP.F16.F32.PACK_AB R155, R164, R155 ;  /* 0x0000009ba49b723e */ /* 0x000fe200000000ff */
[----:B------:R-:W-:Y:S01]  /*13de0*/  BAR.SYNC.DEFER_BLOCKING 0xf, 0x100 ;  /* 0x03c4000000007b1d */ /* 0x000fe20000010000 */
[----:B------:R-:W-:Y:S01]  /*13df0*/  F2FP.F16.F32.PACK_AB R158, R171, R159 ;  /* 0x0000009fab9e723e */ /* 0x000fe200000000ff */
[----:B------:R-:W-:Y:S01]  /*13e00*/  FADD.FTZ R202, R159, R202 ;  /* 0x000000ca9fca7221 */ /* 0x000fe20000010000 */
[----:B------:R-:W-:Y:S01]  /*13e10*/  F2FP.F16.F32.PACK_AB R156, R160, R156 ;  /* 0x0000009ca09c723e */ /* 0x000fe200000000ff */
        /* <DEDUP_REMOVED lines=72> */
[----:B0-----:R-:W-:Y:S01]  /*142a0*/  F2FP.F16.F32.PACK_AB R159, R199, R195 ;  /* 0x000000c3c79f723e */ /* 0x001fe200000000ff */
[----:B------:R0:W-:Y:S01]  /*142b0*/  STSM.16.M88.4 [R194+0x36400], R152 ;  /* 0x03640098c2007844 */ /* 0x0001e20000000200 */
[----:B------:R-:W4:Y:S01]  /*142c0*/  MUFU.EX2 R178, R178 ;  /* 0x000000b200b27308 */ /* 0x000f220000000800 */
[----:B-1----:R-:W-:Y:S01]  /*142d0*/  F2FP.F16.F32.PACK_AB R160, R175, R174 ;  /* 0x000000aeafa0723e */ /* 0x002fe200000000ff */
[----:B------:R-:W-:Y:S01]  /*142e0*/  IMAD.MOV.U32 R197, RZ, RZ, 0x40000040 ;  /* 0x40000040ffc57424 */ /* 0x000fe200078e00ff */
[----:B--2---:R-:W-:Y:S01]  /*142f0*/  F2FP.F16.F32.PACK_AB R161, R200, R181 ;  /* 0x000000b5c8a1723e */ /* 0x004fe200000000ff */
[----:B------:R2:W-:Y:S01]  /*14300*/  STSM.16.M88.4 [R212], R156 ;  /* 0x0000009cd4007844 */ /* 0x0005e20000000200 */
[----:B---3--:R-:W-:Y:S01]  /*14310*/  F2FP.F16.F32.PACK_AB R163, R182, R198 ;  /* 0x000000c6b6a3723e */ /* 0x008fe200000000ff */
[----:B------:R-:W-:Y:S01]  /*14320*/  FADD.FTZ R183, R195, R183 ;  /* 0x000000b7c3b77221 */ /* 0x000fe20000010000 */
[----:B------:R-:W-:Y:S01]  /*14330*/  FADD.FTZ R202, R171, R202 ;  /* 0x000000caabca7221 */ /* 0x000fe20000010000 */
[----:B------:R-:W-:Y:S01]  /*14340*/  MUFU.EX2 R177, R177 ;  /* 0x000000b100b17308 */ /* 0x000fe20000000800 */
[----:B------:R-:W-:Y:S01]  /*14350*/  ISETP.GT.AND P2, PT, R21, R213, PT ;  /* 0x000000d51500720c */ /* 0x000fe20003f44270 */
[----:B------:R-:W-:Y:S01]  /*14360*/  FADD.FTZ R183, R199, R183 ;  /* 0x000000b7c7b77221 */ /* 0x000fe20000010000 */
[----:B------:R-:W-:Y:S01]  /*14370*/  FADD.FTZ R202, R174, R202 ;  /* 0x000000caaeca7221 */ /* 0x000fe20000010000 */
[----:B------:R-:W-:-:S02]  /*14380*/  @!P1 VIADD R192, R192, 0x38860 ;  /* 0x00038860c0c09836 */ /* 0x000fc40000000000 */
[----:B------:R-:W-:Y:S01]  /*14390*/  FADD.FTZ R183, R181, R183 ;  /* 0x000000b7b5b77221 */ /* 0x000fe20000010000 */
[----:B------:R-:W-:Y:S01]  /*143a0*/  FADD.FTZ R202, R175, R202 ;  /* 0x000000caafca7221 */ /* 0x000fe20000010000 */
[----:B------:R-:W1:Y:S01]  /*143b0*/  MUFU.EX2 R180, R180 ;  /* 0x000000b400b47308 */ /* 0x000e620000000800 */
[----:B----4-:R-:W-:Y:S01]  /*143c0*/  F2FP.F16.F32.PACK_AB R164, R178, R176 ;  /* 0x000000b0b2a4723e */ /* 0x010fe200000000ff */
[----:B------:R-:W-:Y:S01]  /*143d0*/  FADD.FTZ R183, R200, R183 ;  /* 0x000000b7c8b77221 */ /* 0x000fe20000010000 */
[----:B------:R-:W-:Y:S01]  /*143e0*/  FADD.FTZ R202, R172, R202 ;  /* 0x000000caacca7221 */ /* 0x000fe20000010000 */
[----:B------:R-:W-:Y:S01]  /*143f0*/  @!P1 PRMT R192, RZ, 0x654, R192 ;  /* 0x00000654ffc09816 */ /* 0x000fe200000000c0 */
[----:B------:R-:W-:Y:S02]  /*14400*/  IMAD.MOV.U32 R199, RZ, RZ, R170 ;  /* 0x000000ffffc77224 */ /* 0x000fe400078e00aa */
[----:B------:R-:W-:Y:S01]  /*14410*/  FADD.FTZ R183, R198, R183 ;  /* 0x000000b7c6b77221 */ /* 0x000fe20000010000 */
[----:B------:R-:W-:Y:S01]  /*14420*/  FADD.FTZ R202, R173, R202 ;  /* 0x000000caadca7221 */ /* 0x000fe20000010000 */
[----:B------:R-:W3:Y:S01]  /*14430*/  MUFU.EX2 R15, R206 ;  /* 0x000000ce000f7308 */ /* 0x000ee20000000800 */
[----:B------:R-:W-:-:S02]  /*14440*/  IMAD.MOV.U32 R198, RZ, RZ, R18 ;  /* 0x000000ffffc67224 */ /* 0x000fc400078e0012 */
[----:B------:R-:W-:Y:S01]  /*14450*/  FADD.FTZ R183, R182, R183 ;  /* 0x000000b7b6b77221 */ /* 0x000fe20000010000 */
[----:B------:R-:W-:Y:S01]  /*14460*/  FADD.FTZ R202, R176, R202 ;  /* 0x000000cab0ca7221 */ /* 0x000fe20000010000 */
[----:B------:R-:W-:-:S03]  /*14470*/  IMAD.MOV.U32 R195, RZ, RZ, R168 ;  /* 0x000000ffffc37224 */ /* 0x000fc600078e00a8 */
[----:B------:R-:W-:Y:S01]  /*14480*/  FADD.FTZ R202, R178, R202 ;  /* 0x000000cab2ca7221 */ /* 0x000fe20000010000 */
[----:B------:R-:W4:Y:S01]  /*14490*/  MUFU.EX2 R20, R207 ;  /* 0x000000cf00147308 */ /* 0x000f220000000800 */
[----:B-1----:R-:W-:Y:S02]  /*144a0*/  F2FP.F16.F32.PACK_AB R166, R180, R177 ;  /* 0x000000b1b4a6723e */ /* 0x002fe400000000ff */
[----:B------:R-:W-:-:S05]  /*144b0*/  FADD.FTZ R202, R177, R202 ;  /* 0x000000cab1ca7221 */ /* 0x000fca0000010000 */
[----:B------:R1:W5:Y:S01]  /*144c0*/  MUFU.EX2 R201, R162 ;  /* 0x000000a200c97308 */ /* 0x0003620000000800 */
[----:B---3--:R-:W-:-:S07]  /*144d0*/  FADD.FTZ R183, R15, R183 ;  /* 0x000000b70fb77221 */ /* 0x008fce0000010000 */
[----:B------:R3:W0:Y:S01]  /*144e0*/  MUFU.EX2 R179, R165 ;  /* 0x000000a500b37308 */ /* 0x0006220000000800 */
[----:B-1----:R-:W-:Y:S01]  /*144f0*/  F2FP.F16.F32.PACK_AB R162, R173, R172 ;  /* 0x000000acada2723e */ /* 0x002fe200000000ff */
[----:B----4-:R-:W-:-:S04]  /*14500*/  FADD.FTZ R183, R20, R183 ;  /* 0x000000b714b77221 */ /* 0x010fc80000010000 */
[----:B------:R2:W-:Y:S01]  /*14510*/  STSM.16.M88.4 [R203], R160 ;  /* 0x000000a0cb007844 */ /* 0x0005e20000000200 */
[----:B---3--:R-:W-:Y:S01]  /*14520*/  F2FP.F16.F32.PACK_AB R165, R20, R15 ;  /* 0x0000000f14a5723e */ /* 0x008fe200000000ff */
[----:B-----5:R-:W-:Y:S01]  /*14530*/  FADD.FTZ R183, R201, R183 ;  /* 0x000000b7c9b77221 */ /* 0x020fe20000010000 */
[----:B------:R-:W-:Y:S01]  /*14540*/  FADD.FTZ R15, R180, R202 ;  /* 0x000000cab40f7221 */ /* 0x000fe20000010000 */
[C---:B0-----:R-:W-:Y:S02]  /*14550*/  F2FP.F16.F32.PACK_AB R167, R179.reuse, R201 ;  /* 0x000000c9b3a7723e */ /* 0x041fe400000000ff */
[----:B------:R-:W-:-:S03]  /*14560*/  FADD.FTZ R20, R179, R183 ;  /* 0x000000b7b3147221 */ /* 0x000fc60000010000 */
        /* <DEDUP_REMOVED lines=38> */
.L_x_8696:
[----:B------:R-:W-:Y:S05]  /*147d0*/  BSYNC B0 ;  /* 0x0000000000007941 */ /* 0x000fea0003800000 */
.L_x_8695:
[----:B------:R-:W0:Y:S01]  /*147e0*/  SHFL.BFLY PT, R0, R15, 0x2, 0x1f ;  /* 0x0c401f000f007f89 */ /* 0x000e2200000e0000 */
[----:B------:R-:W-:Y:S02]  /*147f0*/  IMAD.MOV.U32 R4, RZ, RZ, RZ ;  /* 0x000000ffff047224 */ /* 0x000fe400078e00ff */
[----:B------:R-:W-:Y:S01]  /*14800*/  IMAD.MOV.U32 R154, RZ, RZ, -0x800000 ;  /* 0xff800000ff9a7424 */ /* 0x000fe200078e00ff */
[----:B------:R-:W-:Y:S06]  /*14810*/  BAR.ARV 0x8, 0x100 ;  /* 0x0204000000007b1d */ /* 0x000fec0000002000 */
[----:B------:R-:W-:-:S02]  /*14820*/  VIADD R230, R230, 0x1 ;  /* 0x00000001e6e67836 */ /* 0x000fc40000000000 */
[----:B------:R-:W-:Y:S01]  /*14830*/  BAR.SYNC.DEFER_BLOCKING 0xf, 0x100 ;  /* 0x03c4000000007b1d */ /* 0x000fe20000010000 */
[----:B0-----:R-:W-:-:S05]  /*14840*/  FADD.FTZ R0, R0, R15 ;  /* 0x0000000f00007221 */ /* 0x001fca0000010000 */
[----:B------:R-:W0:Y:S02]  /*14850*/  SHFL.BFLY PT, R3, R0, 0x1, 0x1f ;  /* 0x0c201f0000037f89 */ /* 0x000e2400000e0000 */
[----:B0-----:R-:W-:-:S05]  /*14860*/  FADD.FTZ R3, R0, R3 ;  /* 0x0000000300037221 */ /* 0x001fca0000010000 */
[----:B------:R-:W-:-:S13]  /*14870*/  FSETP.NE.FTZ.AND P0, PT, R3, RZ, PT ;  /* 0x000000ff0300720b */ /* 0x000fda0003f15000 */
[----:B------:R-:W0:Y:S08]  /*14880*/  @P0 MUFU.LG2 R0, R3 ;  /* 0x0000000300000308 */ /* 0x000e300000000c00 */
[----:B------:R3:W4:Y:S01]  /*14890*/  @P0 MUFU.RCP R4, R3 ;  /* 0x0000000300040308 */ /* 0x0007220000001000 */
[----:B0-----:R-:W-:Y:S01]  /*148a0*/  @P0 FMUL.FTZ R0, R0, 0.69314718246459960938 ;  /* 0x3f31721800000820 */ /* 0x001fe20000410000 */
[----:B---3--:R-:W-:-:S04]  /*148b0*/  @P0 FMUL.FTZ R3, R169, 0.69314718246459960938 ;  /* 0x3f317218a9030820 */ /* 0x008fc80000410000 */
[----:B------:R-:W-:Y:S02]  /*148c0*/  @P0 FFMA.FTZ R154, R3, R168, R0 ;  /* 0x000000a8039a0223 */ /* 0x000fe40000010000 */
[----:B------:R-:W0:Y:S01]  /*148d0*/  SHFL.BFLY PT, R0, R20, 0x2, 0x1f ;  /* 0x0c401f0014007f89 */ /* 0x000e2200000e0000 */
        /* <DEDUP_REMOVED lines=71> */
[----:B------:R-:W3:Y:S01]  /*14d50*/  @P0 MUFU.LG2 R3, R3 ;  /* 0x0000000300030308 */ /* 0x000ee20000000c00 */
        /* <DEDUP_REMOVED lines=79> */
.L_x_8628:
[----:B------:R-:W-:Y:S05]  /*15250*/  BSYNC B7 ;  /* 0x0000000000077941 */ /* 0x000fea0003800000 */
.L_x_8624:
[----:B------:R-:W3:Y:S08]  /*15260*/  S2UR UR5, SR_CgaCtaId ;  /* 0x00000000000579c3 */ /* 0x000ef00000008800 */
[----:B------:R-:W-:Y:S06]  /*15270*/  BAR.SYNC.DEFER_BLOCKING 0x5, 0x180 ;  /* 0x0146000000007b1d */ /* 0x000fec0000010000 */
[----:B------:R-:W-:Y:S01]  /*15280*/  UMOV UR4, 0x400 ;  /* 0x0000040000047882 */ /* 0x000fe20000000000 */
[----:B------:R-:W-:Y:S01]  /*15290*/  BSSY B0, `(.L_x_8708) ;  /* 0x00004a9000007945 */ /* 0x000fe20003800000 */
[----:B---3--:R-:W-:-:S06]  /*152a0*/  ULEA UR4, UR5, UR4, 0x18 ;  /* 0x0000000405047291 */ /* 0x008fcc000f8ec03f */
[----:B------:R-:W-:-:S05]  /*152b0*/  IMAD.U32 R2, RZ, RZ, UR4 ;  /* 0x00000004ff027e24 */ /* 0x000fca000f8e00ff */
[----:B01----:R0:W1:Y:S01]  /*152c0*/  LDS.128 R4, [R2+0x388d0] ;  /* 0x0388d00002047984 */ /* 0x0030620000000c00 */
        /* <DEDUP_REMOVED lines=174> */
[----:B-1----:R-:W-:Y:S02]  /*15db0*/  MOV R4, R8 ;  /* 0x0000000800047202 */ /* 0x002fe40000000f00 */
        /* <DEDUP_REMOVED lines=26> */
[----:B-----5:R-:W3:Y:S04]  /*15f60*/  LDG.E R4, desc[UR42][R8.64] ;  /* 0x0000002a08047981 */ /* 0x020ee8000c1e1900 */
[----:B-1----:R-:W3:Y:S02]  /*15f70*/  LDG.E R8, desc[UR42][R8.64+0x4] ;  /* 0x0000042a08087981 */ /* 0x002ee4000c1e1900 */
[----:B---3--:R-:W-:-:S07]  /*15f80*/  IMAD.IADD R4, R8, 0x1, -R4 ;  /* 0x0000000108047824 */ /* 0x008fce00078e0a04 */
.L_x_8710:
[----:B-1----:R-:W3:Y:S01]  /*15f90*/  LDL R8, [R1+0x68] ;  /* 0x0000680001087983 */ /* 0x002ee20000100800 */
[----:B------:R-:W-:Y:S01]  /*15fa0*/  ISETP.NE.AND P1, PT, R218, RZ, PT ;  /* 0x000000ffda00720c */ /* 0x000fe20003f25270 */
[----:B------:R-:W-:-:S03]  /*15fb0*/  ULDC UR4, c[0x0][0xbd4] ;  /* 0x0002f50000047ab9 */ /* 0x000fc60000000800 */
[----:B------:R-:W-:Y:S01]  /*15fc0*/  SEL R218, R218, UR4, P1 ;  /* 0x00000004dada7c07 */ /* 0x000fe20008800000 */
[----:B---3--:R-:W1:Y:S02]  /*15fd0*/  SHFL.IDX PT, R8, R8, RZ, 0x1f ;  /* 0x00001fff08087589 */ /* 0x008e6400000e0000 */
[----:B-1----:R-:W-:Y:S02]  /*15fe0*/  ISETP.NE.AND P0, PT, R8, RZ, PT ;  /* 0x000000ff0800720c */ /* 0x002fe40003f05270 */
[----:B-----5:R-:W-:-:S11]  /*15ff0*/  SHF.R.S32.HI R8, RZ, 0x1f, R0 ;  /* 0x0000001fff087819 */ /* 0x020fd60000011400 */
[----:B------:R-:W-:Y:S05]  /*16000*/  @P0 BRA `(.L_x_8711) ;  /* 0x0000000000f80947 */ /* 0x000fea0003800000 */
[----:B------:R-:W3:Y:S01]  /*16010*/  LDL.LU R14, [R1+0x64] ;  /* 0x00006400010e7983 */ /* 0x000ee20000300800 */
[----:B------:R-:W-:Y:S01]  /*16020*/  IMAD.MOV.U32 R9, RZ, RZ, 0xab8 ;  /* 0x00000ab8ff097424 */ /* 0x000fe200078e00ff */
[----:B------:R-:W-:Y:S01]  /*16030*/  ISETP.GT.AND P1, PT, R218, 0x1, PT ;  /* 0x00000001da00780c */ /* 0x000fe20003f24270 */
[----:B--2---:R-:W1:Y:S01]  /*16040*/  LDC R156, c[0x0][0xce8] ;  /* 0x00033a00ff9c7b82 */ /* 0x004e620000000800 */
[----:B------:R-:W2:Y:S01]  /*16050*/  LDL R157, [R1+0x78] ;  /* 0x00007800019d7983 */ /* 0x000ea20000100800 */
        /* <DEDUP_REMOVED lines=9> */
[----:B---3--:R-:W-:Y:S02]  /*160f0*/  SEL R14, R14, RZ, !P0 ;  /* 0x000000ff0e0e7207 */ /* 0x008fe40004000000 */
        /* <DEDUP_REMOVED lines=8> */
[----:B------:R-:W3:Y:S01]  /*16180*/  @P0 LDC R10, c[0x0][0xcf0] ;  /* 0x00033c00ff0a0b82 */ /* 0x000ee20000000800 */
[----:B------:R-:W-:-:S05]  /*16190*/  IMAD.IADD R14, R13, 0x1, R14 ;  /* 0x000000010d0e7824 */ /* 0x000fca00078e020e */
[----:B------:R-:W-:Y:S01]  /*161a0*/  IADD3.X R14, R14, R15, R8, P2, P3 ;  /* 0x0000000f0e0e7210 */ /* 0x000fe200017e6408 */
[----:B------:R-:W-:Y:S02]  /*161b0*/  IMAD.MOV.U32 R15, RZ, RZ, R153 ;  /* 0x000000ffff0f7224 */ /* 0x000fe400078e0099 */
[----:B-1----:R-:W-:-:S05]  /*161c0*/  @P0 IMAD.HI.U32 R11, R153, R11, RZ ;  /* 0x0000000b990b0227 */ /* 0x002fca00078e00ff */
[----:B---3--:R-:W-:Y:S02]  /*161d0*/  @P0 SHF.R.U32.HI R15, RZ, R10, R11 ;  /* 0x0000000aff0f0219 */ /* 0x008fe4000001160b */
[----:B------:R-:W1:Y:S02]  /*161e0*/  LDC.64 R10, c[0x0][R9+0x228] ;  /* 0x00008a00090a7b82 */ /* 0x000e640000000a00 */
[----:B-1----:R-:W-:-:S04]  /*161f0*/  IMAD.WIDE.U32 R12, R10, R155, RZ ;  /* 0x0000009b0a0c7225 */ /* 0x002fc800078e00ff */
[----:B------:R-:W-:-:S04]  /*16200*/  IMAD R10, R11, R155, RZ ;  /* 0x0000009b0b0a7224 */ /* 0x000fc800078e02ff */
[----:B------:R-:W-:Y:S02]  /*16210*/  IMAD.IADD R13, R13, 0x1, R10 ;  /* 0x000000010d0d7824 */ /* 0x000fe400078e020a */
[----:B------:R1:W3:Y:S01]  /*16220*/  LDC.64 R10, c[0x0][R9+0x210] ;  /* 0x00008400090a7b82 */ /* 0x0002e20000000a00 */
[----:B------:R-:W-:Y:S01]  /*16230*/  IADD3 R12, P0, P2, R15, R152, R12 ;  /* 0x000000980f0c7210 */ /* 0x000fe20007a1e00c */
[--C-:B------:R-:W-:Y:S01]  /*16240*/  IMAD.MOV R152, RZ, RZ, -R15.reuse ;  /* 0x000000ffff987224 */ /* 0x100fe200078e0a0f */
[----:B------:R-:W-:-:S03]  /*16250*/  SHF.R.S32.HI R15, RZ, 0x1f, R15 ;  /* 0x0000001fff0f7819 */ /* 0x000fc6000001140f */
[----:B------:R-:W-:Y:S01]  /*16260*/  IMAD R152, R156, R152, R153 ;  /* 0x000000989c987224 */ /* 0x000fe200078e0299 */
[----:B------:R-:W-:-:S04]  /*16270*/  IADD3.X R13, R15, R14, R13, P0, P2 ;  /* 0x0000000e0f0d7210 */ /* 0x000fc800007e440d */
[----:B-1----:R-:W-:Y:S01]  /*16280*/  SHF.R.S32.HI R9, RZ, 0x1f, R152 ;  /* 0x0000001fff097819 */ /* 0x002fe20000011498 */
[-C--:B---3--:R-:W-:Y:S02]  /*16290*/  IMAD R11, R11, R152.reuse, RZ ;  /* 0x000000980b0b7224 */ /* 0x088fe400078e02ff */
[----:B------:R-:W-:-:S04]  /*162a0*/  IMAD.WIDE.U32 R12, R10, R152, R12 ;  /* 0x000000980a0c7225 */ /* 0x000fc800078e000c */
[----:B------:R-:W-:Y:S02]  /*162b0*/  IMAD R9, R10, R9, R11 ;  /* 0x000000090a097224 */ /* 0x000fe400078e020b */
[----:B------:R-:W1:Y:S08]  /*162c0*/  LDC.64 R10, c[0x0][0xca8] ;  /* 0x00032a00ff0a7b82 */ /* 0x000e700000000a00 */
[----:B-1----:R-:W1:Y:S08]  /*162d0*/  @!P1 LDC R10, c[0x0][0xc50] ;  /* 0x00031400ff0a9b82 */ /* 0x002e700000000800 */
[----:B------:R-:W3:Y:S01]  /*162e0*/  @!P1 LDC R11, c[0x0][0xc54] ;  /* 0x00031500ff0b9b82 */ /* 0x000ee20000000800 */
[----:B------:R-:W-:-:S02]  /*162f0*/  IMAD.IADD R9, R13, 0x1, R9 ;  /* 0x000000010d097824 */ /* 0x000fc400078e0209 */
[----:B------:R-:W-:Y:S01]  /*16300*/  IMAD.IADD R14, R188, 0x1, R193 ;  /* 0x00000001bc0e7824 */ /* 0x000fe200078e02c1 */
[----:B-1----:R-:W-:Y:S01]  /*16310*/  LEA R13, P0, R12, R10, 0x2 ;  /* 0x0000000a0c0d7211 */ /* 0x002fe200078010ff */
[----:B--2---:R-:W-:-:S03]  /*16320*/  IMAD.MOV R10, RZ, RZ, -R157 ;  /* 0x000000ffff0a7224 */ /* 0x004fc600078e0a9d */
[----:B---3--:R-:W-:Y:S02]  /*16330*/  LEA.HI.X R9, R12, R11, R9, 0x2, P0 ;  /* 0x0000000b0c097211 */ /* 0x008fe400000f1409 */
        /* <DEDUP_REMOVED lines=11> */
.L_x_8711:
[----:B------:R-:W-:Y:S02]  /*163f0*/  ISETP.GT.AND P1, PT, R218, 0x1, PT ;  /* 0x00000001da00780c */ /* 0x000fe40003f24270 */
[----:B------:R-:W-:-:S04]  /*16400*/  ISETP.NE.U32.AND P0, PT, RZ, UR6, PT ;  /* 0x00000006ff007c0c */ /* 0x000fc8000bf05070 */
[----:B------:R-:W-:-:S04]  /*16410*/  ISETP.NE.AND.EX P0, PT, RZ, UR7, PT, P0 ;  /* 0x00000007ff007c0c */ /* 0x000fc8000bf05300 */
[----:B------:R-:W-:-:S03]  /*16420*/  SEL R219, R219, RZ, !P0 ;  /* 0x000000ffdbdb7207 */ /* 0x000fc60004000000 */
[----:B------:R-:W-:Y:S06]  /*16430*/  @P1 BRA `(.L_x_8712) ;  /* 0x0000001000381947 */ /* 0x000fec0003800000 */
[----:B-1----:R-:W1:Y:S01]  /*16440*/  S2R R3, SR_TID.X ;  /* 0x0000000000037919 */ /* 0x002e620000002100 */
[----:B------:R-:W3:Y:S01]  /*16450*/  LDC R87, c[0x0][0xce8] ;  /* 0x00033a00ff577b82 */ /* 0x000ee20000000800 */
        /* <DEDUP_REMOVED lines=18> */
[----:B---3--:R-:W-:Y:S01]  /*16580*/  IMAD R90, R4, R87, RZ ;  /* 0x00000057045a7224 */ /* 0x008fe200078e02ff */
        /* <DEDUP_REMOVED lines=79> */
[----:B------:R-:W5:Y:S01]  /*16a80*/  LD.E.128 R56, desc[UR42][R56.64] ;  /* 0x0000002a38387980 */ /* 0x000f62000c101d00 */
[----:B------:R-:W-:Y:S01]  /*16a90*/  IMAD.WIDE.U32 R8, R0, UR4, RZ ;  /* 0x0000000400087c25 */ /* 0x000fe2000f8e00ff */
[----:B------:R-:W-:Y:S01]  /*16aa0*/  LOP3.LUT R20, R11, 0xfffffff8, RZ, 0xc0, !PT ;  /* 0xfffffff80b147812 */ /* 0x000fe200078ec0ff */
[----:B------:R-:W1:Y:S01]  /*16ab0*/  LDC R0, c[0x0][0xbc8] ;  /* 0x0002f200ff007b82 */ /* 0x000e620000000800 */
[----:B------:R-:W-:Y:S01]  /*16ac0*/  ULDC.64 UR4, c[0x0][0xbe8] ;  /* 0x0002fa0000047ab9 */ /* 0x000fe20000000a00 */
[----:B------:R-:W-:Y:S01]  /*16ad0*/  IMAD.IADD R9, R9, 0x1, R21 ;  /* 0x0000000109097824 */ /* 0x000fe200078e0215 */
[----:B------:R-:W5:Y:S04]  /*16ae0*/  LD.E.128 R12, desc[UR42][R12.64] ;  /* 0x0000002a0c0c7980 */ /* 0x000f68000c101d00 */
[----:B------:R-:W5:Y:S01]  /*16af0*/  LD.E.128 R60, desc[UR42][R60.64] ;  /* 0x0000002a3c3c7980 */ /* 0x000f62000c101d00 */
[----:B------:R-:W3:Y:S01]  /*16b00*/  @P3 LDC R89, c[0x0][0xcec] ;  /* 0x00033b00ff593b82 */ /* 0x000ee20000000800 */
[----:B------:R-:W-:Y:S01]  /*16b10*/  IMAD.WIDE.U32 R8, R217, UR4, R8 ;  /* 0x00000004d9087c25 */ /* 0x000fe2000f8e0008 */
[----:B------:R-:W-:Y:S01]  /*16b20*/  SHF.R.S32.HI R11, RZ, 0x1f, R219 ;  /* 0x0000001fff0b7819 */ /* 0x000fe200000114db */
[----:B------:R-:W5:Y:S02]  /*16b30*/  LD.E.128 R64, desc[UR42][R64.64] ;  /* 0x0000002a40407980 */ /* 0x000f64000c101d00 */
[----:B------:R-:W-:-:S02]  /*16b40*/  IMAD.IADD R3, R3, 0x1, -R20 ;  /* 0x0000000103037824 */ /* 0x000fc400078e0a14 */
[----:B------:R-:W5:Y:S01]  /*16b50*/  LD.E.128 R68, desc[UR42][R68.64] ;  /* 0x0000002a44447980 */ /* 0x000f62000c101d00 */
[----:B------:R-:W4:Y:S01]  /*16b60*/  @P3 LDC R91, c[0x0][0xcf0] ;  /* 0x00033c00ff5b3b82 */ /* 0x000f220000000800 */
[----:B------:R-:W-:Y:S01]  /*16b70*/  IMAD R9, R217, UR5, R9 ;  /* 0x00000005d9097c24 */ /* 0x000fe2000f8e0209 */
[----:B------:R-:W-:Y:S01]  /*16b80*/  ULDC.64 UR4, c[0x0][0xbf0] ;  /* 0x0002fc0000047ab9 */ /* 0x000fe20000000a00 */
[----:B------:R-:W-:Y:S01]  /*16b90*/  IMAD R20, R3, 0x20, R10 ;  /* 0x0000002003147824 */ /* 0x000fe200078e020a */
[----:B------:R-:W5:Y:S01]  /*16ba0*/  LD.E.128 R72, desc[UR42][R72.64] ;  /* 0x0000002a48487980 */ /* 0x000f62000c101d00 */
[----:B------:R-:W-:Y:S02]  /*16bb0*/  IMAD.IADD R3, R10, 0x1, R193 ;  /* 0x000000010a037824 */ /* 0x000fe400078e02c1 */
[----:B------:R-:W-:Y:S01]  /*16bc0*/  IMAD R10, R11, UR4, RZ ;  /* 0x000000040b0a7c24 */ /* 0x000fe2000f8e02ff */
[-C--:B-1----:R-:W-:Y:S01]  /*16bd0*/  ISETP.GE.AND P1, PT, R226, R0.reuse, PT ;  /* 0x00000000e200720c */ /* 0x082fe20003f26270 */
[----:B------:R-:W5:Y:S02]  /*16be0*/  LD.E.128 R76, desc[UR42][R76.64] ;  /* 0x0000002a4c4c7980 */ /* 0x000f64000c101d00 */
[----:B------:R-:W-:Y:S01]  /*16bf0*/  IMAD R85, R219, UR5, R10 ;  /* 0x00000005db557c24 */ /* 0x000fe2000f8e020a */
[----:B------:R-:W-:Y:S01]  /*16c00*/  SEL R10, RZ, 0xffffffff, P1 ;  /* 0xffffffffff0a7807 */ /* 0x000fe20000800000 */
[----:B------:R-:W-:Y:S01]  /*16c10*/  IMAD.IADD R84, R193, 0x1, R20 ;  /* 0x00000001c1547824 */ /* 0x000fe200078e0214 */
[-C--:B------:R-:W-:Y:S01]  /*16c20*/  ISETP.GE.AND P0, PT, R225, R0.reuse, PT ;  /* 0x00000000e100720c */ /* 0x080fe20003f06270 */
[----:B------:R-:W5:Y:S02]  /*16c30*/  LD.E.128 R80, desc[UR42][R80.64] ;  /* 0x0000002a50507980 */ /* 0x000f64000c101d00 */
[----:B------:R-:W-:Y:S01]  /*16c40*/  IMAD.SHL.U32 R93, R10, 0x2, RZ ;  /* 0x000000020a5d7824 */ /* 0x000fe200078e00ff */
[----:B------:R-:W-:Y:S01]  /*16c50*/  SEL R21, RZ, 0xffffffff, P0 ;  /* 0xffffffffff157807 */ /* 0x000fe20000000000 */
[----:B---3--:R-:W-:Y:S01]  /*16c60*/  @P3 IMAD.HI.U32 R10, R84, R89, RZ ;  /* 0x00000059540a3227 */ /* 0x008fe200078e00ff */
[-C--:B------:R-:W-:Y:S01]  /*16c70*/  ISETP.GE.AND P2, PT, R187, R0.reuse, PT ;  /* 0x00000000bb00720c */ /* 0x080fe20003f46270 */
[----:B------:R-:W-:Y:S01]  /*16c80*/  @!PT LDS RZ, [RZ] ;  /* 0x00000000fffff984 */ /* 0x000fe20000000800 */
[----:B------:R-:W-:Y:S01]  /*16c90*/  @!PT LDS RZ, [RZ] ;  /* 0x00000000fffff984 */ /* 0x000fe20000000800 */
[----:B------:R-:W-:Y:S01]  /*16ca0*/  @!PT LDS RZ, [RZ] ;  /* 0x00000000fffff984 */ /* 0x000fe20000000800 */
[----:B------:R-:W-:Y:S01]  /*16cb0*/  @!PT LDS RZ, [RZ] ;  /* 0x00000000fffff984 */ /* 0x000fe20000000800 */
[----:B------:R1:W-:Y:S06]  /*16cc0*/  MEMBAR.ALL.CTA ;  /* 0x0000000000007992 */ /* 0x0003ec0000008000 */
[----:B-1----:R-:W1:Y:S01]  /*16cd0*/  FENCE.VIEW.ASYNC.S ;  /* 0x00000000000073c6 */ /* 0x002e620000000000 */
[-C--:B------:R-:W-:Y:S01]  /*16ce0*/  ISETP.GE.AND P0, PT, R224, R0.reuse, PT ;  /* 0x00000000e000720c */ /* 0x080fe20003f06270 */
[----:B------:R-:W-:Y:S01]  /*16cf0*/  IMAD.MOV.U32 R11, RZ, RZ, R84 ;  /* 0x000000ffff0b7224 */ /* 0x000fe200078e0054 */
[----:B----4-:R-:W-:Y:S01]  /*16d00*/  @P3 SHF.R.U32.HI R11, RZ, R91, R10 ;  /* 0x0000005bff0b3219 */ /* 0x010fe2000001160a */
[----:B------:R-:W-:Y:S01]  /*16d10*/  IMAD.WIDE.U32 R8, R219, UR4, R8 ;  /* 0x00000004db087c25 */ /* 0x000fe2000f8e0008 */
[----:B------:R-:W-:Y:S01]  /*16d20*/  SEL R20, RZ, 0x1, P2 ;  /* 0x00000001ff147807 */ /* 0x000fe20001000000 */
[----:B------:R-:W-:Y:S01]  /*16d30*/  ULDC.64 UR4, c[0x0][0xbe0] ;  /* 0x0002f80000047ab9 */ /* 0x000fe20000000a00 */
[----:B------:R-:W-:Y:S01]  /*16d40*/  SEL R10, RZ, 0xffffffff, P0 ;  /* 0xffffffffff0a7807 */ /* 0x000fe20000000000 */
[----:B------:R-:W-:Y:S01]  /*16d50*/  IMAD.SHL.U32 R21, R21, 0x4, RZ ;  /* 0x0000000415157824 */ /* 0x000fe200078e00ff */
[----:B------:R-:W-:Y:S01]  /*16d60*/  LOP3.LUT R20, R93, 0x2, R20, 0xe2, !PT ;  /* 0x000000025d147812 */ /* 0x000fe200078ee214 */
[----:B------:R-:W-:Y:S01]  /*16d70*/  IMAD.IADD R9, R9, 0x1, R85 ;  /* 0x0000000109097824 */ /* 0x000fe200078e0255 */
[----:B------:R-:W-:Y:S01]  /*16d80*/  ISETP.GE.AND P0, PT, R223, R0, PT ;  /* 0x00000000df00720c */ /* 0x000fe20003f06270 */
[----:B------:R-:W-:Y:S01]  /*16d90*/  IMAD.SHL.U32 R85, R10, 0x8, RZ ;  /* 0x000000080a557824 */ /* 0x000fe200078e00ff */
[----:B------:R-:W-:-:S02]  /*16da0*/  SHF.R.S32.HI R10, RZ, 0x1f, R11 ;  /* 0x0000001fff0a7819 */ /* 0x000fc4000001140b */
        /* <DEDUP_REMOVED lines=35> */
[----:B------:R3:W4:Y:S01]  /*16fe0*/  SHFL.IDX PT, R8, R87, RZ, 0x181f ;  /* 0x00181fff57087589 */ /* 0x00072200000e0000 */
[----:B------:R-:W-:Y:S01]  /*16ff0*/  BSSY B1, `(.L_x_8713) ;  /* 0x000002a000017945 */ /* 0x000fe20003800000 */
[----:B------:R-:W-:Y:S02]  /*17000*/  SHF.R.S32.HI R152, RZ, 0x1f, R222 ;  /* 0x0000001fff987819 */ /* 0x000fe400000114de */
[----:B-1----:R-:W-:-:S02]  /*17010*/  LOP3.LUT R4, R86, R9, RZ, 0xfc, !PT ;  /* 0x0000000956047212 */ /* 0x002fc400078efcff */
[----:B------:R3:W1:Y:S01]  /*17020*/  SHFL.IDX PT, R9, R88, RZ, 0x181f ;  /* 0x00181fff58097589 */ /* 0x00066200000e0000 */
[----:B------:R-:W-:Y:S02]  /*17030*/  SHF.R.S32.HI R153, RZ, 0x1f, R223 ;  /* 0x0000001fff997819 */ /* 0x000fe400000114df */
[----:B------:R-:W-:Y:S02]  /*17040*/  SHF.R.S32.HI R154, RZ, 0x1f, R224 ;  /* 0x0000001fff9a7819 */ /* 0x000fe400000114e0 */
[----:B------:R-:W-:Y:S02]  /*17050*/  SHF.R.S32.HI R155, RZ, 0x1f, R225 ;  /* 0x0000001fff9b7819 */ /* 0x000fe400000114e1 */
[----:B--2---:R-:W-:Y:S01]  /*17060*/  SHF.R.S32.HI R156, RZ, 0x1f, R226 ;  /* 0x0000001fff9c7819 */ /* 0x004fe200000114e2 */
[----:B---3--:R-:W-:Y:S06]  /*17070*/  @P1 BRA `(.L_x_8714) ;  /* 0x0000000000841947 */ /* 0x008fec0003800000 */
[-C--:B------:R-:W-:Y:S02]  /*17080*/  ISETP.GE.AND P2, PT, R187, R0.reuse, PT ;  /* 0x00000000bb00720c */ /* 0x080fe40003f46270 */
[-C--:B------:R-:W-:Y:S02]  /*17090*/  ISETP.GE.AND P4, PT, R226, R0.reuse, PT ;  /* 0x00000000e200720c */ /* 0x080fe40003f86270 */
[-C--:B------:R-:W-:Y:S02]  /*170a0*/  ISETP.GE.AND P6, PT, R225, R0.reuse, PT ;  /* 0x00000000e100720c */ /* 0x080fe40003fc6270 */
[-C--:B------:R-:W-:Y:S02]  /*170b0*/  ISETP.GE.AND P0, PT, R224, R0.reuse, PT ;  /* 0x00000000e000720c */ /* 0x080fe40003f06270 */
[----:B------:R-:W-:Y:S02]  /*170c0*/  ISETP.GE.AND P1, PT, R223, R0, PT ;  /* 0x00000000df00720c */ /* 0x000fe40003f26270 */
[----:B------:R-:W-:-:S03]  /*170d0*/  SHF.R.S32.HI R92, RZ, 0x1f, R91 ;  /* 0x0000001fff5c7819 */ /* 0x000fc6000001145b */
[----:B-1--4-:R-:W-:Y:S02]  /*170e0*/  @!P2 IMAD.WIDE R20, R187, 0x2, R8 ;  /* 0x00000002bb14a825 */ /* 0x012fe400078e0208 */
        /* <DEDUP_REMOVED lines=13> */
[CC--:B--2---:R-:W-:Y:S02]  /*171c0*/  @!P0 LEA R10, P5, R224.reuse, R8.reuse, 0x1 ;  /* 0x00000008e00a8211 */ /* 0x0c4fe400078a08ff */
        /* <DEDUP_REMOVED lines=12> */
.L_x_8714:
[----:B------:R-:W-:Y:S05]  /*17290*/  BSYNC B1 ;  /* 0x0000000000017941 */ /* 0x000fea0003800000 */
.L_x_8713:
[----:B------:R-:W-:Y:S01]  /*172a0*/  VIADD R3, R3, 0x20 ;  /* 0x0000002003037836 */ /* 0x000fe20000000000 */
[----:B-1-3--:R1:W2:Y:S04]  /*172b0*/  SHFL.IDX PT, R9, R88, 0x1, 0x181f ;  /* 0x00381f0058097f89 */ /* 0x00a2a800000e0000 */
[----:B------:R-:W-:Y:S01]  /*172c0*/  ISETP.GE.AND P0, PT, R3, R90, PT ;  /* 0x0000005a0300720c */ /* 0x000fe20003f06270 */
[----:B----4-:R1:W3:-:S12]  /*172d0*/  SHFL.IDX PT, R8, R87, 0x1, 0x181f ;  /* 0x00381f0057087f89 */ /* 0x0102d800000e0000 */
        /* <DEDUP_REMOVED lines=36> */
.L_x_8712:
[----:B------:R-:W-:Y:S01]  /*17520*/  ULDC.64 UR4, c[0x0][0xc08] ;  /* 0x0003020000047ab9 */ /* 0x000fe20000000a00 */
[----:B-1----:R-:W-:Y:S01]  /*17530*/  IMAD.IADD R11, R216, 0x1, R193 ;  /* 0x00000001d80b7824 */ /* 0x002fe200078e02c1 */
        /* <DEDUP_REMOVED lines=9> */
[----:B------:R-:W-:Y:S01]  /*175d0*/  IMAD.MOV.U32 R10, RZ, RZ, R11 ;  /* 0x000000ffff0a7224 */ /* 0x000fe200078e000b */
[----:B------:R-:W-:Y:S01]  /*175e0*/  SHF.R.S32.HI R155, RZ, 0x1f, R235 ;  /* 0x0000001fff9b7819 */ /* 0x000fe200000114eb */
[----:B------:R-:W-:Y:S01]  /*175f0*/  IMAD.IADD R9, R9, 0x1, R3 ;  /* 0x0000000109097824 */ /* 0x000fe200078e0203 */
[----:B--2---:R-:W-:Y:S01]  /*17600*/  SHF.R.S32.HI R156, RZ, 0x1f, R236 ;  /* 0x0000001fff9c7819 */ /* 0x004fe200000114ec */
[----:B------:R-:W1:Y:S01]  /*17610*/  LDC R3, c[0x0][0xce8] ;  /* 0x00033a00ff037b82 */ /* 0x000e620000000800 */
[----:B------:R-:W-:Y:S01]  /*17620*/  IMAD.IADD R193, R188, 0x1, R193 ;  /* 0x00000001bcc17824 */ /* 0x000fe200078e02c1 */
[----:B------:R-:W-:Y:S01]  /*17630*/  SHF.R.S32.HI R157, RZ, 0x1f, R237 ;  /* 0x0000001fff9d7819 */ /* 0x000fe200000114ed */
[----:B------:R-:W-:-:S04]  /*17640*/  IMAD.WIDE.U32 R8, R217, UR4, R8 ;  /* 0x00000004d9087c25 */ /* 0x000fc8000f8e0008 */
[----:B------:R-:W-:Y:S01]  /*17650*/  IMAD R9, R217, UR5, R9 ;  /* 0x00000005d9097c24 */ /* 0x000fe2000f8e0209 */
[----:B------:R-:W-:Y:S01]  /*17660*/  ULDC.64 UR4, c[0x0][0xc40] ;  /* 0x0003100000047ab9 */ /* 0x000fe20000000a00 */
[----:B------:R-:W-:Y:S02]  /*17670*/  VIADD R159, R191, 0xc8 ;  /* 0x000000c8bf9f7836 */ /* 0x000fe40000000000 */
[----:B------:R-:W-:Y:S02]  /*17680*/  IMAD R0, R0, UR4, RZ ;  /* 0x0000000400007c24 */ /* 0x000fe4000f8e02ff */
[----:B------:R-:W-:Y:S01]  /*17690*/  IMAD.WIDE.U32 R8, R219, UR4, R8 ;  /* 0x00000004db087c25 */ /* 0x000fe2000f8e0008 */
[----:B------:R-:W-:-:S03]  /*176a0*/  SHF.R.S32.HI R159, RZ, 0x1f, R159 ;  /* 0x0000001fff9f7819 */ /* 0x000fc6000001149f */
[----:B------:R-:W-:Y:S01]  /*176b0*/  IMAD R0, R219, UR5, R0 ;  /* 0x00000005db007c24 */ /* 0x000fe2000f8e0200 */
[----:B------:R-:W-:Y:S01]  /*176c0*/  ULDC.64 UR4, c[0x0][0xc48] ;  /* 0x0003120000047ab9 */ /* 0x000fe20000000a00 */
[----:B------:R-:W-:Y:S01]  /*176d0*/  VIADD R161, R191, 0xc0 ;  /* 0x000000c0bfa17836 */ /* 0x000fe20000000000 */
[----:B------:R-:W-:Y:S01]  /*176e0*/  SHF.R.S32.HI R219, RZ, 0x1f, R191 ;  /* 0x0000001fffdb7819 */ /* 0x000fe200000114bf */
[----:B------:R-:W-:Y:S02]  /*176f0*/  IMAD.IADD R9, R9, 0x1, R0 ;  /* 0x0000000109097824 */ /* 0x000fe400078e0200 */
[----:B------:R-:W-:Y:S01]  /*17700*/  VIADD R163, R191, 0xb8 ;  /* 0x000000b8bfa37836 */ /* 0x000fe20000000000 */
[----:B-1----:R-:W-:Y:S01]  /*17710*/  ISETP.NE.AND P0, PT, R3, 0x1, PT ;  /* 0x000000010300780c */ /* 0x002fe20003f05270 */
[----:B------:R-:W-:Y:S01]  /*17720*/  IMAD.WIDE.U32 R8, R231, UR4, R8 ;  /* 0x00000004e7087c25 */ /* 0x000fe2000f8e0008 */
[----:B------:R-:W-:Y:S02]  /*17730*/  SHF.R.S32.HI R161, RZ, 0x1f, R161 ;  /* 0x0000001fffa17819 */ /* 0x000fe400000114a1 */
[----:B------:R-:W-:Y:S01]  /*17740*/  SHF.R.S32.HI R163, RZ, 0x1f, R163 ;  /* 0x0000001fffa37819 */ /* 0x000fe200000114a3 */
[----:B------:R-:W-:-:S02]  /*17750*/  IMAD R4, R4, R3, RZ ;  /* 0x0000000304047224 */ /* 0x000fc400078e02ff */
[----:B------:R-:W-:Y:S01]  /*17760*/  IMAD R9, R231, UR5, R9 ;  /* 0x00000005e7097c24 */ /* 0x000fe2000f8e0209 */
[----:B------:R-:W-:Y:S01]  /*17770*/  ULDC.64 UR4, c[0x0][0xc30] ;  /* 0x00030c0000047ab9 */ /* 0x000fe20000000a00 */
[C---:B------:R-:W-:Y:S02]  /*17780*/  VIADD R165, R191.reuse, 0xb0 ;  /* 0x000000b0bfa57836 */ /* 0x040fe40000000000 */
[C---:B------:R-:W-:Y:S02]  /*17790*/  VIADD R167, R191.reuse, 0xa8 ;  /* 0x000000a8bfa77836 */ /* 0x040fe40000000000 */
[----:B------:R-:W1:Y:S01]  /*177a0*/  @P0 LDC R12, c[0x0][0xcec] ;  /* 0x00033b00ff0c0b82 */ /* 0x000e620000000800 */
[C---:B------:R-:W-:Y:S01]  /*177b0*/  VIADD R169, R191.reuse, 0xa0 ;  /* 0x000000a0bfa97836 */ /* 0x040fe20000000000 */
[----:B------:R-:W-:Y:S01]  /*177c0*/  SHF.R.S32.HI R165, RZ, 0x1f, R165 ;  /* 0x0000001fffa57819 */ /* 0x000fe200000114a5 */
[C---:B------:R-:W-:Y:S01]  /*177d0*/  VIADD R171, R191.reuse, 0x98 ;  /* 0x00000098bfab7836 */ /* 0x040fe20000000000 */
[----:B------:R-:W-:Y:S01]  /*177e0*/  SHF.R.S32.HI R167, RZ, 0x1f, R167 ;  /* 0x0000001fffa77819 */ /* 0x000fe200000114a7 */
[C---:B------:R-:W-:Y:S01]  /*177f0*/  VIADD R173, R191.reuse, 0x90 ;  /* 0x00000090bfad7836 */ /* 0x040fe20000000000 */
[----:B------:R-:W-:Y:S01]  /*17800*/  SHF.R.S32.HI R169, RZ, 0x1f, R169 ;  /* 0x0000001fffa97819 */ /* 0x000fe200000114a9 */
[C---:B------:R-:W-:Y:S01]  /*17810*/  VIADD R175, R191.reuse, 0x88 ;  /* 0x00000088bfaf7836 */ /* 0x040fe20000000000 */
[----:B------:R-:W2:Y:S01]  /*17820*/  @P0 LDC R0, c[0x0][0xcf0] ;  /* 0x00033c00ff000b82 */ /* 0x000ea20000000800 */
        /* <DEDUP_REMOVED lines=19> */
[C---:B------:R-:W-:Y:S01]  /*17960*/  VIADD R204, R191.reuse, 0x40 ;  /* 0x00000040bfcc7836 */ /* 0x040fe20000000000 */
[----:B------:R-:W-:Y:S01]  /*17970*/  SHF.R.S32.HI R201, RZ, 0x1f, R201 ;  /* 0x0000001fffc97819 */ /* 0x000fe200000114c9 */
        /* <DEDUP_REMOVED lines=19> */
[----:B------:R-:W-:Y:S01]  /*17ab0*/  ULDC.64 UR4, c[0x0][0xc28] ;  /* 0x00030a0000047ab9 */ /* 0x000fe20000000a00 */
[----:B------:R-:W-:Y:S01]  /*17ac0*/  VIADD R217, R191, 0x8 ;  /* 0x00000008bfd97836 */ /* 0x000fe20000000000 */
[----:B------:R-:W-:Y:S01]  /*17ad0*/  SHF.R.S32.HI R228, RZ, 0x1f, R228 ;  /* 0x0000001fffe47819 */ /* 0x000fe200000114e4 */
[----:B------:R-:W-:Y:S01]  /*17ae0*/  IMAD.IADD R9, R9, 0x1, R3 ;  /* 0x0000000109097824 */ /* 0x000fe200078e0203 */
[----:B------:R-:W-:Y:S01]  /*17af0*/  SHF.R.S32.HI R3, RZ, 0x1f, R0 ;  /* 0x0000001fff037819 */ /* 0x000fe20000011400 */
[----:B------:R-:W-:Y:S01]  /*17b00*/  VIADD R158, R191, 0xc8 ;  /* 0x000000c8bf9e7836 */ /* 0x000fe20000000000 */
[----:B------:R-:W-:Y:S01]  /*17b10*/  SHF.R.S32.HI R217, RZ, 0x1f, R217 ;  /* 0x0000001fffd97819 */ /* 0x000fe200000114d9 */
[----:B------:R-:W-:-:S04]  /*17b20*/  IMAD.WIDE.U32 R8, R0, UR4, R8 ;  /* 0x0000000400087c25 */ /* 0x000fc8000f8e0008 */
[----:B------:R-:W-:Y:S02]  /*17b30*/  IMAD R3, R3, UR4, RZ ;  /* 0x0000000403037c24 */ /* 0x000fe4000f8e02ff */
[C---:B------:R-:W-:Y:S02]  /*17b40*/  VIADD R160, R191.reuse, 0xc0 ;  /* 0x000000c0bfa07836 */ /* 0x040fe40000000000 */
[----:B------:R-:W-:Y:S01]  /*17b50*/  IMAD R3, R0, UR5, R3 ;  /* 0x0000000500037c24 */ /* 0x000fe2000f8e0203 */
[----:B------:R-:W-:Y:S01]  /*17b60*/  ULDC.64 UR4, c[0x0][0xc00] ;  /* 0x0003000000047ab9 */ /* 0x000fe20000000a00 */
[----:B------:R-:W-:Y:S01]  /*17b70*/  VIADD R162, R191, 0xb8 ;  /* 0x000000b8bfa27836 */ /* 0x000fe20000000000 */
[----:B------:R-:W-:Y:S01]  /*17b80*/  LEA R0, P0, R8, UR4, 0x2 ;  /* 0x0000000408007c11 */ /* 0x000fe2000f8010ff */
[----:B------:R-:W-:Y:S02]  /*17b90*/  IMAD.IADD R3, R9, 0x1, R3 ;  /* 0x0000000109037824 */ /* 0x000fe400078e0203 */
[----:B------:R-:W-:-:S02]  /*17ba0*/  VIADD R164, R191, 0xb0 ;  /* 0x000000b0bfa47836 */ /* 0x000fc40000000000 */
[----:B------:R1:W2:Y:S01]  /*17bb0*/  SHFL.IDX PT, R15, R0, RZ, 0x1c1f ;  /* 0x001c1fff000f7589 */ /* 0x0002a200000e0000 */
[----:B------:R-:W-:Y:S01]  /*17bc0*/  LEA.HI.X R3, R8, UR5, R3, 0x2, P0 ;  /* 0x0000000508037c11 */ /* 0x000fe200080f1403 */
[----:B------:R-:W-:Y:S01]  /*17bd0*/  VIADD R8, R2, 0x38820 ;  /* 0x0003882002087836 */ /* 0x000fe20000000000 */
[----:B------:R-:W-:Y:S01]  /*17be0*/  ISETP.GE.AND P0, PT, R193, R4, PT ;  /* 0x00000004c100720c */ /* 0x000fe20003f06270 */
[C---:B------:R-:W-:Y:S02]  /*17bf0*/  VIADD R166, R191.reuse, 0xa8 ;  /* 0x000000a8bfa67836 */ /* 0x040fe40000000000 */
[----:B------:R1:W3:Y:S01]  /*17c00*/  SHFL.IDX PT, R14, R3, RZ, 0x1c1f ;  /* 0x001c1fff030e7589 */ /* 0x0002e200000e0000 */
[----:B------:R-:W-:Y:S01]  /*17c10*/  PRMT R8, RZ, 0x654, R8 ;  /* 0x00000654ff087816 */ /* 0x000fe20000000008 */
[C---:B------:R-:W-:Y:S02]  /*17c20*/  VIADD R168, R191.reuse, 0xa0 ;  /* 0x000000a0bfa87836 */ /* 0x040fe40000000000 */
[C---:B------:R-:W-:Y:S01]  /*17c30*/  VIADD R170, R191.reuse, 0x98 ;  /* 0x00000098bfaa7836 */ /* 0x040fe20000000000 */
[----:B------:R1:W-:Y:S01]  /*17c40*/  SYNCS.ARRIVE.TRANS64.RED.A1T0 RZ, [R8+URZ], RZ ;  /* 0x000000ff08ff79a7 */ /* 0x0003e2000810043f */
        /* <DEDUP_REMOVED lines=148> */
.L_x_8717:
[----:B------:R-:W-:Y:S05]  /*18590*/  BSYNC B1 ;  /* 0x0000000000017941 */ /* 0x000fea0003800000 */
.L_x_8716:
[----:B------:R-:W-:Y:S01]  /*185a0*/  VIADD R193, R193, 0x8 ;  /* 0x00000008c1c17836 */ /* 0x000fe20000000000 */
[----:B------:R2:W3:Y:S04]  /*185b0*/  SHFL.IDX PT, R28, R3, 0x1, 0x1c1f ;  /* 0x003c1f00031c7f89 */ /* 0x0004e800000e0000 */
[----:B------:R-:W-:Y:S01]  /*185c0*/  ISETP.GE.AND P0, PT, R193, R4, PT ;  /* 0x00000004c100720c */ /* 0x000fe20003f06270 */
[----:B------:R-:W4:-:S12]  /*185d0*/  SHFL.IDX PT, R0, R0, 0x1, 0x1c1f ;  /* 0x003c1f0000007f89 */ /* 0x000f1800000e0000 */
[----:B--2---:R-:W-:Y:S05]  /*185e0*/  @P0 BRA `(.L_x_8715) ;  /* 0x0000001400cc0947 */ /* 0x004fea0003800000 */
[----:B------:R-:W-:Y:S02]  /*185f0*/  ULDC UR4, c[0x0][0xbc8] ;  /* 0x0002f20000047ab9 */ /* 0x000fe40000000800 */
[----:B------:R-:W-:Y:S02]  /*18600*/  ISETP.GE.AND P4, PT, R191, UR4, PT ;  /* 0x00000004bf007c0c */ /* 0x000fe4000bf86270 */
[----:B------:R-:W-:Y:S02]  /*18610*/  ISETP.GE.AND P2, PT, R229, UR4, PT ;  /* 0x00000004e5007c0c */ /* 0x000fe4000bf46270 */
[----:B------:R-:W-:Y:S02]  /*18620*/  ISETP.GE.AND P1, PT, R227, UR4, PT ;  /* 0x00000004e3007c0c */ /* 0x000fe4000bf26270 */
[----:B------:R-:W-:-:S07]  /*18630*/  ISETP.GE.AND P0, PT, R220, UR4, PT ;  /* 0x00000004dc007c0c */ /* 0x000fce000bf06270 */
[----:B-1--4-:R-:W-:-:S04]  /*18640*/  @!P4 LEA R8, P3, R191, R0, 0x2 ;  /* 0x00000000bf08c211 */ /* 0x012fc800078610ff */
[----:B---3--:R-:W-:Y:S02]  /*18650*/  @!P4 LEA.HI.X R9, R191, R28, R219, 0x2, P3 ;  /* 0x0000001cbf09c211 */ /* 0x008fe400018f14db */
        /* <DEDUP_REMOVED lines=76> */
[----:B------:R-:W-:Y:S02]  /*18b20*/  @!P1 LEA R20, P3, R168, R0, 0x2 ;  /* 0x00000000a8149211 */ /* 0x000fe400078610ff */
        /* <DEDUP_REMOVED lines=47> */
.L_x_8709:
        /* <DEDUP_REMOVED lines=17> */
[----:B------:R-:W4:Y:S01]  /*18f30*/  @!P2 LDC R218, c[0x0][0xbd4] ;  /* 0x0002f500ffdaab82 */ /* 0x000f220000000800 */
[----:B-1----:R-:W-:Y:S01]  /*18f40*/  VIADD R32, R4, 0xffffff80 ;  /* 0xffffff8004207836 */ /* 0x002fe20000000000 */
[----:B----4-:R-:W-:-:S04]  /*18f50*/  ISETP.GT.AND P2, PT, R218, 0x1, PT ;  /* 0x00000001da00780c */ /* 0x010fc80003f44270 */
[----:B------:R-:W-:Y:S01]  /*18f60*/  ISETP.GT.AND P3, PT, R32, 0x3f, PT ;  /* 0x0000003f2000780c */ /* 0x000fe20003f64270 */
[----:B---3--:R-:W-:-:S12]  /*18f70*/  @P1 BRA `(.L_x_8718) ;  /* 0x0000000000101947 */ /* 0x008fd80003800000 */
[----:B------:R-:W-:Y:S05]  /*18f80*/  @!P0 BRA `(.L_x_8718) ;  /* 0x00000000000c8947 */ /* 0x000fea0003800000 */
[----:B------:R-:W3:Y:S04]  /*18f90*/  LDG.E R11, desc[UR42][R8.64] ;  /* 0x0000002a080b7981 */ /* 0x000ee8000c1e1900 */
[----:B-----5:R-:W3:Y:S02]  /*18fa0*/  LDG.E R0, desc[UR42][R8.64+0x4] ;  /* 0x0000042a08007981 */ /* 0x020ee4000c1e1900 */
[----:B---3--:R-:W-:-:S07]  /*18fb0*/  IMAD.IADD R0, R0, 0x1, -R11 ;  /* 0x0000000100007824 */ /* 0x008fce00078e0a0b */
.L_x_8718:
[----:B------:R-:W3:Y:S01]  /*18fc0*/  LDL.LU R4, [R1+0x64] ;  /* 0x0000640001047983 */ /* 0x000ee20000300800 */
[----:B------:R-:W-:Y:S01]  /*18fd0*/  BSSY B1, `(.L_x_8719) ;  /* 0x0000036000017945 */ /* 0x000fe20003800000 */
[----:B------:R-:W-:Y:S02]  /*18fe0*/  SEL R219, R219, RZ, !P0 ;  /* 0x000000ffdbdb7207 */ /* 0x000fe40004000000 */
[----:B-----5:R-:W-:Y:S02]  /*18ff0*/  SHF.R.S32.HI R28, RZ, 0x1f, R3 ;  /* 0x0000001fff1c7819 */ /* 0x020fe40000011403 */
[----:B---3--:R-:W-:Y:S01]  /*19000*/  SEL R30, R4, RZ, !P0 ;  /* 0x000000ff041e7207 */ /* 0x008fe20004000000 */
[----:B------:R-:W-:Y:S06]  /*19010*/  @P3 BRA `(.L_x_8720) ;  /* 0x0000000000c43947 */ /* 0x000fec0003800000 */
[----:B------:R-:W1:Y:S01]  /*19020*/  S2R R8, SR_TID.X ;  /* 0x0000000000087919 */ /* 0x000e620000002100 */
[----:B------:R-:W3:Y:S02]  /*19030*/  LDC R33, c[0x0][0xce8] ;  /* 0x00033a00ff217b82 */ /* 0x000ee40000000800 */
[----:B---3--:R-:W-:Y:S01]  /*19040*/  IMAD R4, R0, R33, RZ ;  /* 0x0000002100047224 */ /* 0x008fe200078e02ff */
        /* <DEDUP_REMOVED lines=14> */
[----:B------:R-:W2:Y:S08]  /*19130*/  @P1 LDC R4, c[0x0][0xcec] ;  /* 0x00033b00ff041b82 */ /* 0x000eb00000000800 */
[----:B------:R-:W5:Y:S01]  /*19140*/  @P1 LDC R35, c[0x0][0xcf0] ;  /* 0x00033c00ff231b82 */ /* 0x000f620000000800 */
[----:B---3--:R-:W-:-:S07]  /*19150*/  IMAD R15, R15, R219, RZ ;  /* 0x000000db0f0f7224 */ /* 0x008fce00078e02ff */
[----:B-1----:R-:W1:Y:S01]  /*19160*/  @!P0 LDC R8, c[0x0][0xc50] ;  /* 0x00031400ff088b82 */ /* 0x002e620000000800 */
[----:B------:R-:W-:-:S04]  /*19170*/  IMAD.WIDE.U32 R20, R14, R219, RZ ;  /* 0x000000db0e147225 */ /* 0x000fc800078e00ff */
[----:B------:R-:W-:Y:S02]  /*19180*/  IMAD R15, R14, R30, R15 ;  /* 0x0000001e0e0f7224 */ /* 0x000fe400078e020f */
[----:B--2---:R-:W-:Y:S01]  /*19190*/  @P1 IMAD.HI.U32 R4, R31, R4, RZ ;  /* 0x000000041f041227 */ /* 0x004fe200078e00ff */
[----:B------:R-:W2:Y:S03]  /*191a0*/  @!P0 LDC R9, c[0x0][0xc54] ;  /* 0x00031500ff098b82 */ /* 0x000ea60000000800 */
[-C--:B----4-:R-:W-:Y:S02]  /*191b0*/  IMAD R29, R25, R217.reuse, RZ ;  /* 0x000000d9191d7224 */ /* 0x090fe400078e02ff */
        /* <DEDUP_REMOVED lines=19> */
[----:B-1----:R-:W-:-:S03]  /*192f0*/  LEA R8, P0, R12, R8, 0x2 ;  /* 0x000000080c087211 */ /* 0x002fc600078010ff */
[----:B------:R-:W-:-:S05]  /*19300*/  IMAD.IADD R4, R13, 0x1, R21 ;  /* 0x000000010d047824 */ /* 0x000fca00078e0215 */
[----:B--2---:R-:W-:-:S05]  /*19310*/  LEA.HI.X R9, R12, R9, R4, 0x2, P0 ;  /* 0x000000090c097211 */ /* 0x004fca00000f1404 */
[----:B------:R1:W-:Y:S02]  /*19320*/  STG.E desc[UR42][R8.64], R11 ;  /* 0x0000000b08007986 */ /* 0x0003e4000c10192a */
.L_x_8720:
[----:B------:R-:W-:Y:S05]  /*19330*/  BSYNC B1 ;  /* 0x0000000000017941 */ /* 0x000fea0003800000 */
.L_x_8719:
[----:B------:R-:W-:Y:S05]  /*19340*/  @P2 BRA `(.L_x_8715) ;  /* 0x0000000800742947 */ /* 0x000fea0003800000 */
[----:B------:R-:W3:Y:S01]  /*19350*/  LDC R13, c[0x0][0xce8] ;  /* 0x00033a00ff0d7b82 */ /* 0x000ee20000000800 */
[----:B------:R-:W-:Y:S01]  /*19360*/  ULDC.64 UR4, c[0x0][0xba0] ;  /* 0x0002e80000047ab9 */ /* 0x000fe20000000a00 */
[----:B-1----:R-:W-:Y:S01]  /*19370*/  SHF.R.S32.HI R11, RZ, 0x1f, R32 ;  /* 0x0000001fff0b7819 */ /* 0x002fe20000011420 */
[----:B------:R-:W-:Y:S01]  /*19380*/  IMAD R4, R28, UR4, RZ ;  /* 0x000000041c047c24 */ /* 0x000fe2000f8e02ff */
[----:B------:R-:W-:Y:S01]  /*19390*/  BSSY B1, `(.L_x_8721) ;  /* 0x0000074000017945 */ /* 0x000fe20003800000 */
[----:B------:R-:W-:Y:S01]  /*193a0*/  IMAD.WIDE.U32 R8, R3, UR4, RZ ;  /* 0x0000000403087c25 */ /* 0x000fe2000f8e00ff */
[----:B------:R-:W-:Y:S02]  /*193b0*/  LEA.HI R11, R11, R32, RZ, 0x3 ;  /* 0x000000200b0b7211 */ /* 0x000fe400078f18ff */
[----:B------:R-:W1:Y:S01]  /*193c0*/  LDC R26, c[0x0][0xbc8] ;  /* 0x0002f200ff1a7b82 */ /* 0x000e620000000800 */
        /* <DEDUP_REMOVED lines=20> */
[----:B------:R-:W-:Y:S01]  /*19510*/  IMAD.IADD R10, R193, 0x1, R4 ;  /* 0x00000001c10a7824 */ /* 0x000fe200078e0204 */
[----:B------:R-:W-:Y:S01]  /*19520*/  SHF.R.S32.HI R39, RZ, 0x1f, R226 ;  /* 0x0000001fff277819 */ /* 0x000fe200000114e2 */
[----:B------:R-:W-:Y:S01]  /*19530*/  IMAD R3, R30, UR4, RZ ;  /* 0x000000041e037c24 */ /* 0x000fe2000f8e02ff */
[-C--:B-1----:R-:W-:Y:S01]  /*19540*/  ISETP.GE.AND P1, PT, R226, R26.reuse, PT ;  /* 0x0000001ae200720c */ /* 0x082fe20003f26270 */
[----:B------:R-:W-:Y:S01]  /*19550*/  IMAD.WIDE.U32 R8, R219, UR4, R8 ;  /* 0x00000004db087c25 */ /* 0x000fe2000f8e0008 */
[----:B------:R-:W-:-:S03]  /*19560*/  ISETP.GE.AND P2, PT, R187, R26, PT ;  /* 0x0000001abb00720c */ /* 0x000fc60003f46270 */
[----:B------:R-:W1:Y:S01]  /*19570*/  @P0 LDC R15, c[0x0][0xcec] ;  /* 0x00033b00ff0f0b82 */ /* 0x000e620000000800 */
[----:B------:R-:W-:Y:S01]  /*19580*/  IMAD R11, R219, UR5, R3 ;  /* 0x00000005db0b7c24 */ /* 0x000fe2000f8e0203 */
[----:B------:R-:W-:Y:S01]  /*19590*/  ULDC.64 UR4, c[0x0][0xbe0] ;  /* 0x0002f80000047ab9 */ /* 0x000fe20000000a00 */
[----:B------:R-:W-:Y:S01]  /*195a0*/  IMAD.MOV.U32 R3, RZ, RZ, R10 ;  /* 0x000000ffff037224 */ /* 0x000fe200078e000a */
[----:B------:R-:W-:Y:S01]  /*195b0*/  SEL R0, RZ, 0x1, P2 ;  /* 0x00000001ff007807 */ /* 0x000fe20001000000 */
[----:B------:R-:W-:Y:S01]  /*195c0*/  IMAD.IADD R9, R9, 0x1, R11 ;  /* 0x0000000109097824 */ /* 0x000fe200078e020b */
[----:B------:R-:W-:Y:S01]  /*195d0*/  ISETP.GE.AND P2, PT, R33, R26, PT ;  /* 0x0000001a2100720c */ /* 0x000fe20003f46270 */
[----:B------:R-:W-:Y:S01]  /*195e0*/  IMAD.IADD R30, R12, 0x1, R193 ;  /* 0x000000010c1e7824 */ /* 0x000fe200078e02c1 */
[----:B------:R-:W3:Y:S01]  /*195f0*/  @P0 LDC R21, c[0x0][0xcf0] ;  /* 0x00033c00ff150b82 */ /* 0x000ee20000000800 */
[----:B-1----:R-:W-:-:S05]  /*19600*/  @P0 IMAD.HI.U32 R4, R10, R15, RZ ;  /* 0x0000000f0a040227 */ /* 0x002fca00078e00ff */
        /* <DEDUP_REMOVED lines=41> */
[----:B------:R1:W3:Y:S03]  /*198a0*/  SHFL.IDX PT, R8, R4, RZ, 0x181f ;  /* 0x00181fff04087589 */ /* 0x0002e600000e0000 */
[----:B------:R-:W-:Y:S01]  /*198b0*/  LOP3.LUT R28, R27, R0, RZ, 0xfc, !PT ;  /* 0x000000001b1c7212 */ /* 0x000fe200078efcff */
        /* <DEDUP_REMOVED lines=33> */
.L_x_8722:
[----:B------:R-:W-:Y:S05]  /*19ad0*/  BSYNC B1 ;  /* 0x0000000000017941 */ /* 0x000fea0003800000 */
.L_x_8721:
        /* <DEDUP_REMOVED lines=10> */
[C---:B---3--:R-:W-:Y:S02]  /*19b80*/  @!P5 LEA R12, P3, R226.reuse, R8, 0x1 ;  /* 0x00000008e20cd211 */ /* 0x048fe400078608ff */
[----:B0-----:R-:W-:Y:S02]  /*19b90*/  @!P4 IMAD.WIDE R10, R187, 0x2, R8 ;  /* 0x00000002bb0ac825 */ /* 0x001fe400078e0208 */
        /* <DEDUP_REMOVED lines=24> */
.L_x_8715:
[----:B------:R-:W-:Y:S05]  /*19d20*/  BSYNC B0 ;  /* 0x0000000000007941 */ /* 0x000fea0003800000 */
.L_x_8708:
[----:B------:R-:W-:Y:S02]  /*19d30*/  ULDC UR4, c[0x0][0xd3c] ;  /* 0x00034f0000047ab9 */ /* 0x000fe40000000800 */
[----:B------:R-:W-:-:S13]  /*19d40*/  ISETP.GE.AND P0, PT, R7, UR4, PT ;  /* 0x0000000407007c0c */ /* 0x000fda000bf06270 */
[----:B------:R-:W-:Y:S05]  /*19d50*/  @!P0 BRA `(.L_x_8723) ;  /* 0xfffffe78002c8947 */ /* 0x000fea000383ffff */
[----:B------:R-:W-:Y:S05]  /*19d60*/  BRA `(.L_x_8581) ;  /* 0x000000a800ec7947 */ /* 0x000fea0003800000 */
.L_x_8579:
        /* <DEDUP_REMOVED lines=18> */
.L_x_8724:
        /* <DEDUP_REMOVED lines=43> */
.L_x_8728:
        /* <DEDUP_REMOVED lines=39> */
.L_x_8726:
        /* <DEDUP_REMOVED lines=12> */
.L_x_8729:
        /* <DEDUP_REMOVED lines=63> */
.L_x_8730:
        /* <DEDUP_REMOVED lines=61> */
.L_x_8731:
[----:B01----:R-:W-:-:S05]  /*1ac30*/  LOP3.LUT R3, RZ, R2, RZ, 0x33, !PT ;  /* 0x00000002ff037212 */ /* 0x003fca00078e33ff */
[----:B------:R-:W-:-:S05]  /*1ac40*/  IMAD.IADD R2, R4, 0x1, R3 ;  /* 0x0000000104027824 */ /* 0x000fca00078e0203 */
[----:B------:R1:W-:Y:S01]  /*1ac50*/  STL [R1+0x4], R2 ;  /* 0x0000040201007387 */ /* 0x0003e20000100800 */
[----:B------:R-:W-:Y:S05]  /*1ac60*/  BRA `(.L_x_8732) ;  /* 0x0000000000107947 */ /* 0x000fea0003800000 */
.L_x_8727:
[----:B------:R-:W-:Y:S01]  /*1ac70*/  IMAD.U32 R2, RZ, RZ, UR6 ;  /* 0x00000006ff027e24 */ /* 0x000fe2000f8e00ff */
[----:B------:R0:W-:Y:S04]  /*1ac80*/  STL [R1+0x4], RZ ;  /* 0x000004ff01007387 */ /* 0x0001e80000100800 */
[----:B------:R0:W-:Y:S04]  /*1ac90*/  STL [R1+0x8], RZ ;  /* 0x000008ff01007387 */ /* 0x0001e80000100800 */
[----:B------:R0:W-:Y:S02]  /*1aca0*/  STL [R1], R2 ;  /* 0x0000000201007387 */ /* 0x0001e40000100800 */
.L_x_8732:
        /* <DEDUP_REMOVED lines=10> */
.L_x_8725:
        /* <DEDUP_REMOVED lines=16> */
[----:B------:R-:W-:Y:S01]  /*1ae50*/  LOP3.LUT R0, R0, 0x38, RZ, 0xc0, !PT ;  /* 0x0000003800007812 */ /* 0x000fe200078ec0ff */
[----:B------:R-:W-:Y:S01]  /*1ae60*/  ULDC UR37, c[0x0][0xc] ;  /* 0x0000030000257ab9 */ /* 0x000fe20000000800 */
        /* <DEDUP_REMOVED lines=17> */
[----:B------:R-:W-:Y:S04]  /*1af80*/  STL [R1+0x10], RZ ;  /* 0x000010ff01007387 */ /* 0x000fe80000100800 */
[----:B------:R0:W-:Y:S02]  /*1af90*/  STL [R1+0x1c], R2 ;  /* 0x00001c0201007387 */ /* 0x0001e40000100800 */
[C---:B0-----:R-:W-:Y:S02]  /*1afa0*/  LOP3.LUT R2, R0.reuse, 0xc0, RZ, 0xfc, !PT ;  /* 0x000000c000027812 */ /* 0x041fe400078efcff */
[C---:B------:R-:W-:Y:S02]  /*1afb0*/  LOP3.LUT R2, R0.reuse, 0x180, RZ, 0xfc, !PT ;  /* 0x0000018000027812 */ /* 0x040fe400078efcff */
[----:B------:R-:W-:-:S07]  /*1afc0*/  LOP3.LUT R0, R0, 0x1c0, RZ, 0xfc, !PT ;  /* 0x000001c000007812 */ /* 0x000fce00078efcff */
.L_x_8907:
[----:B--2---:R-:W2:Y:S01]  /*1afd0*/  LDL R0, [R1+0xc] ;  /* 0x00000c0001007983 */ /* 0x004ea20000100800 */
[----:B-1----:R-:W2:Y:S01]  /*1afe0*/  LDC.64 R2, c[0x0][0xd88] ;  /* 0x00036200ff027b82 */ /* 0x002ea20000000a00 */
[----:B------:R-:W-:Y:S05]  /*1aff0*/  YIELD ;  /* 0x0000000000007946 */ /* 0x000fea0003800000 */
[----:B------:R-:W-:Y:S01]  /*1b000*/  ULDC.64 UR4, c[0x0][0xb20] ;  /* 0x0002c80000047ab9 */ /* 0x000fe20000000a00 */
[----:B0-----:R-:W-:Y:S02]  /*1b010*/  CS2R R8, SRZ ;  /* 0x0000000000087805 */ /* 0x001fe4000001ff00 */
        /* <DEDUP_REMOVED lines=27> */
[----:B------:R-:W-:Y:S02]  /*1b1d0*/  IADD3.X R3, R15, UR5, RZ, P4, !PT ;  /* 0x000000050f037c10 */ /* 0x000fe4000a7fe4ff */
        /* <DEDUP_REMOVED lines=32> */
.L_x_8734:
        /* <DEDUP_REMOVED lines=17> */
.L_x_8735:
[----:B------:R-:W-:Y:S05]  /*1b4f0*/  @!P0 BRA `(.L_x_8736) ;  /* 0x00000000000c8947 */ /* 0x000fea0003800000 */
[----:B------:R-:W2:Y:S04]  /*1b500*/  LDG.E R8, desc[UR42][R6.64] ;  /* 0x0000002a06087981 */ /* 0x000ea8000c1e1900 */
[----:B------:R-:W2:Y:S02]  /*1b510*/  LDG.E R6, desc[UR42][R6.64+0x4] ;  /* 0x0000042a06067981 */ /* 0x000ea4000c1e1900 */
[----:B--2---:R-:W-:-:S07]  /*1b520*/  IMAD.IADD R8, R6, 0x1, -R8 ;  /* 0x0000000106087824 */ /* 0x004fce00078e0a08 */
.L_x_8736:
[----:B-12---:R-:W2:Y:S01]  /*1b530*/  @P1 LDG.E R2, desc[UR42][R4.64] ;  /* 0x0000002a04021981 */ /* 0x006ea2000c1e1900 */
[----:B------:R-:W1:Y:S03]  /*1b540*/  LDC R3, c[0x0][0x448] ;  /* 0x00011200ff037b82 */ /* 0x000e660000000800 */
[----:B------:R-:W3:Y:S04]  /*1b550*/  LDL R6, [R1+0x4] ;  /* 0x0000040001067983 */ /* 0x000ee80000100800 */
[----:B------:R4:W2:Y:S01]  /*1b560*/  @P1 LDG.E R4, desc[UR42][R4.64+0x4] ;  /* 0x0000042a04041981 */ /* 0x0008a2000c1e1900 */
[----:B-1----:R-:W-:-:S13]  /*1b570*/  ISETP.NE.AND P0, PT, R3, 0x1, PT ;  /* 0x000000010300780c */ /* 0x002fda0003f05270 */
[----:B------:R-:W1:Y:S08]  /*1b580*/  @P0 LDC R3, c[0x0][0x44c] ;  /* 0x00011300ff030b82 */ /* 0x000e700000000800 */
[----:B----4-:R-:W4:Y:S01]  /*1b590*/  @P0 LDC R5, c[0x0][0x450] ;  /* 0x00011400ff050b82 */ /* 0x010f220000000800 */
[----:B-----5:R-:W-:Y:S01]  /*1b5a0*/  IMAD.IADD R7, R8, 0x1, -R0 ;  /* 0x0000000108077824 */ /* 0x020fe200078e0a00 */
        /* <DEDUP_REMOVED lines=20> */
[----:B------:R-:W-:Y:S01]  /*1b6f0*/  ISETP.GE.AND P0, PT, R6, 0x1, PT ;  /* 0x000000010600780c */ /* 0x000fe20003f06270 */
[----:B------:R-:W-:-:S12]  /*1b700*/  IMAD.MOV.U32 R0, RZ, RZ, RZ ;  /* 0x000000ffff007224 */ /* 0x000fd800078e00ff */
        /* <DEDUP_REMOVED lines=30> */
.L_x_8738:
[----:B------:R-:W-:Y:S05]  /*1b8f0*/  BSYNC B0 ;  /* 0x0000000000007941 */ /* 0x000fea0003800000 */
.L_x_8737:
        /* <DEDUP_REMOVED lines=24> */
.L_x_8951:
[----:B-1----:R-:W-:Y:S02]  /*1ba80*/  ISETP.NE.AND P0, PT, R14, RZ, PT ;  /* 0x000000ff0e00720c */ /* 0x002fe40003f05270 */
[----:B------:R-:W-:-:S11]  /*1ba90*/  PLOP3.LUT P6, PT, PT, PT, PT, 0x8, 0x0 ;  /* 0x000000000000781c */ /* 0x000fd60003fce170 */
[----:B------:R-:W-:Y:S05]  /*1baa0*/  @P0 BRA `(.L_x_8742) ;  /* 0x00000000000c0947 */ /* 0x000fea0003800000 */
[----:B------:R-:W-:-:S03]  /*1bab0*/  UMOV UR4, 0xffffffff ;  /* 0xffffffff00047882 */ /* 0x000fc60000000000 */
[----:B------:R-:W-:Y:S05]  /*1bac0*/  BRA.DIV UR4, `(.L_x_8743) ;  /* 0x0000009a04a87947 */ /* 0x000fea000b800000 */
[----:B------:R-:W-:-:S13]  /*1bad0*/  ELECT P6, URZ, PT ;  /* 0x00000000003f782f */ /* 0x000fda00038c0000 */
.L_x_8742:
        /* <DEDUP_REMOVED lines=9> */
.L_x_8954:
[----:B------:R-:W-:Y:S05]  /*1bb70*/  BSYNC B1 ;  /* 0x0000000000017941 */ /* 0x000fea0003800000 */
.L_x_8744:
        /* <DEDUP_REMOVED lines=12> */
.L_x_8955:
[----:B------:R-:W-:Y:S05]  /*1bc40*/  BSYNC B2 ;  /* 0x0000000000027941 */ /* 0x000fea0003800000 */
.L_x_8748:
        /* <DEDUP_REMOVED lines=9> */
.L_x_8751:
[----:B------:R-:W-:Y:S05]  /*1bce0*/  BSYNC B2 ;  /* 0x0000000000027941 */ /* 0x000fea0003800000 */
.L_x_8750:
        /* <DEDUP_REMOVED lines=13> */
.L_x_8752:
        /* <DEDUP_REMOVED lines=13> */
.L_x_8956:
[----:B------:R-:W-:Y:S05]  /*1be90*/  BSYNC B2 ;  /* 0x0000000000027941 */ /* 0x000fea0003800000 */
.L_x_8753:
        /* <DEDUP_REMOVED lines=11> */
.L_x_8756:
[----:B------:R-:W-:Y:S05]  /*1bf50*/  BSYNC B2 ;  /* 0x0000000000027941 */ /* 0x000fea0003800000 */
.L_x_8755:
        /* <DEDUP_REMOVED lines=10> */
.L_x_8757:
        /* <DEDUP_REMOVED lines=15> */
.L_x_8758:
        /* <DEDUP_REMOVED lines=15> */
.L_x_8759:
        /* <DEDUP_REMOVED lines=15> */
.L_x_8760:
        /* <DEDUP_REMOVED lines=15> */
.L_x_8761:
        /* <DEDUP_REMOVED lines=15> */
.L_x_8762:
        /* <DEDUP_REMOVED lines=15> */
.L_x_8763:
        /* <DEDUP_REMOVED lines=15> */
.L_x_8764:
        /* <DEDUP_REMOVED lines=10> */
.L_x_8747:
[----:B------:R-:W-:Y:S05]  /*1c730*/  BSYNC B1 ;  /* 0x0000000000017941 */ /* 0x000fea0003800000 */
.L_x_8746:
        /* <DEDUP_REMOVED lines=13> */
.L_x_8784:
        /* <DEDUP_REMOVED lines=13> */
.L_x_8957:
[----:B------:R-:W-:Y:S05]  /*1c8e0*/  BSYNC B2 ;  /* 0x0000000000027941 */ /* 0x000fea0003800000 */
.L_x_8767:
        /* <DEDUP_REMOVED lines=9> */
.L_x_8770:
[----:B------:R-:W-:Y:S05]  /*1c980*/  BSYNC B2 ;  /* 0x0000000000027941 */ /* 0x000fea0003800000 */
.L_x_8769:
        /* <DEDUP_REMOVED lines=12> */
.L_x_8771:
        /* <DEDUP_REMOVED lines=13> */
.L_x_8958:
[----:B------:R-:W-:Y:S05]  /*1cb20*/  BSYNC B2 ;  /* 0x0000000000027941 */ /* 0x000fea0003800000 */
.L_x_8772:
        /* <DEDUP_REMOVED lines=11> */
.L_x_8775:
[----:B------:R-:W-:Y:S05]  /*1cbe0*/  BSYNC B2 ;  /* 0x0000000000027941 */ /* 0x000fea0003800000 */
.L_x_8774:
        /* <DEDUP_REMOVED lines=10> */
.L_x_8776:
        /* <DEDUP_REMOVED lines=15> */
.L_x_8777:
        /* <DEDUP_REMOVED lines=15> */
.L_x_8778:
        /* <DEDUP_REMOVED lines=15> */
.L_x_8779:
        /* <DEDUP_REMOVED lines=15> */
.L_x_8780:
        /* <DEDUP_REMOVED lines=15> */
.L_x_8781:
        /* <DEDUP_REMOVED lines=15> */
.L_x_8782:
        /* <DEDUP_REMOVED lines=15> */
.L_x_8783:
        /* <DEDUP_REMOVED lines=10> */
.L_x_8766:
[----:B------:R-:W-:Y:S05]  /*1d3c0*/  BSYNC B1 ;  /* 0x0000000000017941 */ /* 0x000fea0003800000 */
.L_x_8765:
        /* <DEDUP_REMOVED lines=12> */
.L_x_8740:
[----:B------:R-:W-:Y:S05]  /*1d490*/  BSYNC B0 ;  /* 0x0000000000007941 */ /* 0x000fea0003800000 */
.L_x_8739:
        /* <DEDUP_REMOVED lines=49> */
.L_x_8786:
[----:B------:R-:W-:Y:S05]  /*1d7b0*/  BSYNC B0 ;  /* 0x0000000000007941 */ /* 0x000fea0003800000 */
.L_x_8785:
        /* <DEDUP_REMOVED lines=19> */
[----:B-1----:R-:W2:Y:S04]  /*1d8f0*/  @P0 ATOMG.E.ADD.STRONG.GPU PT, R2, desc[UR42][R4.64], R2 ;  /* 0x00000002040209a8 */ /* 0x002ea800081ee1ea */
[----:B--2---:R0:W1:Y:S02]  /*1d900*/  SHFL.IDX PT, R2, R2, R0, 0x1f ;  /* 0x00001f0002027589 */ /* 0x00406400000e0000 */
[----:B0-----:R-:W0:Y:S02]  /*1d910*/  S2R R0, SR_LTMASK ;  /* 0x0000000000007919 */ /* 0x001e240000003900 */
[----:B0-----:R-:W-:-:S06]  /*1d920*/  LOP3.LUT R0, R0, UR4, RZ, 0xc0, !PT ;  /* 0x0000000400007c12 */ /* 0x001fcc000f8ec0ff */
[----:B------:R-:W1:Y:S02]  /*1d930*/  POPC R0, R0 ;  /* 0x0000000000007309 */ /* 0x000e640000000000 */
[----:B-1----:R-:W-:-:S05]  /*1d940*/  IADD3 R0, R2, UR37, R0 ;  /* 0x0000002502007c10 */ /* 0x002fca000fffe000 */
[----:B------:R4:W-:Y:S01]  /*1d950*/  STL [R1], R0 ;  /* 0x0000000001007387 */ /* 0x0009e20000100800 */
[----:B------:R-:W-:Y:S05]  /*1d960*/  BRA `(.L_x_8789) ;  /* 0x0000005800847947 */ /* 0x000fea0003800000 */
.L_x_8788:
        /* <DEDUP_REMOVED lines=20> */
.L_x_8791:
[----:B------:R-:W-:Y:S05]  /*1dab0*/  BSYNC B6 ;  /* 0x0000000000067941 */ /* 0x000fea0003800000 */
.L_x_8790:
        /* <DEDUP_REMOVED lines=20> */
.L_x_8794:
        /* <DEDUP_REMOVED lines=16> */
.L_x_8793:
[----:B------:R-:W-:Y:S05]  /*1dd00*/  BSYNC B6 ;  /* 0x0000000000067941 */ /* 0x000fea0003800000 */
.L_x_8792:
        /* <DEDUP_REMOVED lines=24> */
.L_x_8961:
        /* <DEDUP_REMOVED lines=9> */
.L_x_8964:
        /* <DEDUP_REMOVED lines=24> */
.L_x_8798:
[----:B------:R-:W2:Y:S04]  /*1e0a0*/  LDL R0, [R1+0x10] ;  /* 0x0000100001007983 */ /* 0x000ea80000100800 */
[----:B-1----:R-:W3:Y:S01]  /*1e0b0*/  LDL R2, [R1+0x1c] ;  /* 0x00001c0001027983 */ /* 0x002ee20000100800 */
[----:B--2---:R-:W-:Y:S01]  /*1e0c0*/  IMAD R0, R0, 0x8, R18 ;  /* 0x0000000800007824 */ /* 0x004fe200078e0212 */
[----:B---3--:R-:W-:-:S04]  /*1e0d0*/  SHF.L.U32 R2, R2, 0x1f, RZ ;  /* 0x0000001f02027819 */ /* 0x008fc800000006ff */
[----:B------:R-:W1:Y:S02]  /*1e0e0*/  SYNCS.PHASECHK.TRANS64.TRYWAIT P0, [R0+URZ+0x38840], R2 ;  /* 0x03884002000075a7 */ /* 0x000e64000800017f */
[----:B-1----:R-:W-:Y:S05]  /*1e0f0*/  @!P0 BRA `(.L_x_8799) ;  /* 0x0000007400f48947 */ /* 0x002fea0003800000 */
.L_x_8965:
        /* <DEDUP_REMOVED lines=11> */
.L_x_8800:
        /* <DEDUP_REMOVED lines=23> */
.L_x_8796:
[----:B0-----:R-:W2:Y:S04]  /*1e320*/  LDL.LU R4, [R1+0x30] ;  /* 0x0000300001047983 */ /* 0x001ea80000300800 */
        /* <DEDUP_REMOVED lines=33> */
.L_x_8802:
[----:B------:R-:W-:Y:S05]  /*1e540*/  BSYNC B6 ;  /* 0x0000000000067941 */ /* 0x000fea0003800000 */
.L_x_8801:
        /* <DEDUP_REMOVED lines=98> */
.L_x_8974:
        /* <DEDUP_REMOVED lines=12> */
.L_x_8804:
        /* <DEDUP_REMOVED lines=37> */
.L_x_8806:
[----:B------:R-:W-:Y:S05]  /*1ee80*/  BSYNC B6 ;  /* 0x0000000000067941 */ /* 0x000fea0003800000 */
.L_x_8805:
        /* <DEDUP_REMOVED lines=43> */
[----:B------:R-:W-:-:S04]  /*1f140*/  ISETP.GE.AND P3, PT, R10, UR4, PT ;  /* 0x000000040a007c0c */ /* 0x000fc8000bf66270 */
[----:B------:R-:W-:Y:S01]  /*1f150*/  LEA.HI.X R4, R2, UR5, R4, 0x1, P0 ;  /* 0x0000000502047c11 */ /* 0x000fe200080f0c04 */
[----:B0-----:R-:W-:Y:S01]  /*1f160*/  IMAD.SHL.U32 R6, R6, 0x8, RZ ;  /* 0x0000000806067824 */ /* 0x001fe200078e00ff */
[----:B------:R-:W-:-:S04]  /*1f170*/  SEL R5, RZ, 0x1, P3 ;  /* 0x00000001ff057807 */ /* 0x000fc80001800000 */
[----:B------:R-:W-:-:S03]  /*1f180*/  LOP3.LUT R6, R6, 0x38, RZ, 0xc0, !PT ;  /* 0x0000003806067812 */ /* 0x000fc600078ec0ff */
[----:B------:R-:W-:Y:S02]  /*1f190*/  @P3 LOP3.LUT R19, R19, 0x8, RZ, 0xfc, !PT ;  /* 0x0000000813133812 */ /* 0x000fe400078efcff */
[C---:B------:R-:W-:Y:S02]  /*1f1a0*/  LOP3.LUT R8, R6.reuse, 0x80, RZ, 0xfc, !PT ;  /* 0x0000008006087812 */ /* 0x040fe400078efcff */
[----:B------:R-:W-:Y:S02]  /*1f1b0*/  LOP3.LUT R6, R6, 0x40, RZ, 0xfc, !PT ;  /* 0x0000004006067812 */ /* 0x000fe400078efcff */
[----:B------:R-:W-:Y:S02]  /*1f1c0*/  ISETP.GE.AND P2, PT, R8, UR4, PT ;  /* 0x0000000408007c0c */ /* 0x000fe4000bf46270 */
[----:B------:R-:W-:Y:S02]  /*1f1d0*/  ISETP.GE.AND P1, PT, R6, UR4, PT ;  /* 0x0000000406007c0c */ /* 0x000fe4000bf26270 */
[----:B------:R-:W0:Y:S01]  /*1f1e0*/  S2R R6, SR_TID.X ;  /* 0x0000000000067919 */ /* 0x000e220000002100 */
[----:B------:R-:W-:-:S02]  /*1f1f0*/  LOP3.LUT R19, R19, 0xfffffffd, RZ, 0xc0, !PT ;  /* 0xfffffffd13137812 */ /* 0x000fc400078ec0ff */
[----:B------:R-:W-:Y:S02]  /*1f200*/  SEL R3, RZ, 0x4, P2 ;  /* 0x00000004ff037807 */ /* 0x000fe40001000000 */
[----:B------:R-:W-:-:S04]  /*1f210*/  SEL R2, RZ, 0x2, P1 ;  /* 0x00000002ff027807 */ /* 0x000fc80000800000 */
        /* <DEDUP_REMOVED lines=42> */
[----:B------:R-:W0:Y:S02]  /*1f4c0*/  S2R R12, SR_TID.X ;  /* 0x00000000000c7919 */ /* 0x000e240000002100 */
[----:B0-----:R-:W-:-:S05]  /*1f4d0*/  IMAD.SHL.U32 R12, R12, 0x8, RZ ;  /* 0x000000080c0c7824 */ /* 0x001fca00078e00ff */
[----:B------:R-:W-:Y:S01]  /*1f4e0*/  LOP3.LUT R12, R12, 0x38, RZ, 0xc0, !PT ;  /* 0x000000380c0c7812 */ /* 0x000fe200078ec0ff */
[----:B------:R-:W-:Y:S04]  /*1f4f0*/  SHFL.IDX PT, R14, R0, 0x1, 0x181f ;  /* 0x00381f00000e7f89 */ /* 0x000fe800000e0000 */
        /* <DEDUP_REMOVED lines=80> */
.L_x_8984:
        /* <DEDUP_REMOVED lines=30> */
.L_x_8809:
[----:B------:R-:W-:Y:S05]  /*1fbe0*/  BSYNC B0 ;  /* 0x0000000000007941 */ /* 0x000fea0003800000 */
.L_x_8808:
[----:B------:R-:W-:Y:S01]  /*1fbf0*/  NOP ;  /* 0x0000000000007918 */ /* 0x000fe20000000000 */
[----:B------:R-:W-:-:S13]  /*1fc00*/  PLOP3.LUT P0, PT, PT, PT, PT, 0x80, 0x0 ;  /* 0x000000000000781c */ /* 0x000fda0003f0f070 */
.L_x_8810:
        /* <DEDUP_REMOVED lines=18> */
.L_x_8985:
[----:B------:R-:W-:Y:S05]  /*1fd30*/  BSYNC B0 ;  /* 0x0000000000007941 */ /* 0x000fea0003800000 */
.L_x_8811:
        /* <DEDUP_REMOVED lines=13> */
.L_x_8986:
[----:B------:R-:W-:Y:S05]  /*1fe10*/  BSYNC B1 ;  /* 0x0000000000017941 */ /* 0x000fea0003800000 */
.L_x_8815:
        /* <DEDUP_REMOVED lines=9> */
.L_x_8818:
[----:B------:R-:W-:Y:S05]  /*1feb0*/  BSYNC B1 ;  /* 0x0000000000017941 */ /* 0x000fea0003800000 */
.L_x_8817:
        /* <DEDUP_REMOVED lines=13> */
.L_x_8819:
        /* <DEDUP_REMOVED lines=15> */
.L_x_8820:
        /* <DEDUP_REMOVED lines=15> */
.L_x_8821:
        /* <DEDUP_REMOVED lines=15> */
.L_x_8822:
        /* <DEDUP_REMOVED lines=15> */
.L_x_8823:
        /* <DEDUP_REMOVED lines=15> */
.L_x_8824:
        /* <DEDUP_REMOVED lines=15> */
.L_x_8825:
        /* <DEDUP_REMOVED lines=15> */
.L_x_8826:
        /* <DEDUP_REMOVED lines=10> */
.L_x_8814:
[----:B------:R-:W-:Y:S05]  /*206c0*/  BSYNC B0 ;  /* 0x0000000000007941 */ /* 0x000fea0003800000 */
.L_x_8813:
        /* <DEDUP_REMOVED lines=55> */
.L_x_8833:
        /* <DEDUP_REMOVED lines=8> */
.L_x_8987:
[----:B------:R-:W-:Y:S05]  /*20ac0*/  BSYNC B3 ;  /* 0x0000000000037941 */ /* 0x000fea0003800000 */
.L_x_8834:
        /* <DEDUP_REMOVED lines=9> */
.L_x_8837:
[----:B------:R-:W-:Y:S05]  /*20b60*/  BSYNC B3 ;  /* 0x0000000000037941 */ /* 0x000fea0003800000 */
.L_x_8836:
        /* <DEDUP_REMOVED lines=13> */
.L_x_8838:
        /* <DEDUP_REMOVED lines=13> */
.L_x_8988:
[----:B------:R-:W-:Y:S05]  /*20d10*/  BSYNC B3 ;  /* 0x0000000000037941 */ /* 0x000fea0003800000 */
.L_x_8839:
        /* <DEDUP_REMOVED lines=11> */
.L_x_8842:
[----:B------:R-:W-:Y:S05]  /*20dd0*/  BSYNC B3 ;  /* 0x0000000000037941 */ /* 0x000fea0003800000 */
.L_x_8841:
        /* <DEDUP_REMOVED lines=10> */
.L_x_8843:
        /* <DEDUP_REMOVED lines=15> */
.L_x_8844:
        /* <DEDUP_REMOVED lines=15> */
.L_x_8845:
        /* <DEDUP_REMOVED lines=15> */
.L_x_8846:
        /* <DEDUP_REMOVED lines=15> */
.L_x_8847:
        /* <DEDUP_REMOVED lines=15> */
.L_x_8848:
        /* <DEDUP_REMOVED lines=15> */
.L_x_8849:
        /* <DEDUP_REMOVED lines=15> */
.L_x_8850:
        /* <DEDUP_REMOVED lines=10> */
.L_x_8832:
[----:B------:R-:W-:Y:S05]  /*215b0*/  BSYNC B1 ;  /* 0x0000000000017941 */ /* 0x000fea0003800000 */
.L_x_8831:
[----:B------:R-:W2:Y:S02]  /*215c0*/  LDL.LU R5, [R1+0x4c] ;  /* 0x00004c0001057983 */ /* 0x000ea40000300800 */
[----:B--2---:R-:W-:-:S07]  /*215d0*/  VIADD R0, R5, 0xfffffffd ;  /* 0xfffffffd05007836 */ /* 0x004fce0000000000 */
.L_x_8830:
[----:B------:R-:W-:Y:S05]  /*215e0*/  BSYNC B2 ;  /* 0x0000000000027941 */ /* 0x000fea0003800000 */
.L_x_8829:
[----:B------:R-:W-:Y:S01]  /*215f0*/  VIADD R8, R8, 0xfffffffe ;  /* 0xfffffffe08087836 */ /* 0x000fe20000000000 */
[----:B------:R-:W-:-:S04]  /*21600*/  LOP3.LUT R4, RZ, R4, RZ, 0x33, !PT ;  /* 0x00000004ff047212 */ /* 0x000fc800078e33ff */
[----:B------:R-:W-:-:S13]  /*21610*/  ISETP.NE.AND P0, PT, R8, R4, PT ;  /* 0x000000040800720c */ /* 0x000fda0003f05270 */
[----:B------:R-:W-:Y:S05]  /*21620*/  @!P0 BRA `(.L_x_8828) ;  /* 0x0000001800e08947 */ /* 0x000fea0003800000 */
.L_x_8891:
        /* <DEDUP_REMOVED lines=35> */
.L_x_8853:
        /* <DEDUP_REMOVED lines=8> */
.L_x_8989:
[----:B------:R-:W-:Y:S05]  /*218e0*/  BSYNC B2 ;  /* 0x0000000000027941 */ /* 0x000fea0003800000 */
.L_x_8854:
        /* <DEDUP_REMOVED lines=9> */
.L_x_8857:
[----:B------:R-:W-:Y:S05]  /*21980*/  BSYNC B2 ;  /* 0x0000000000027941 */ /* 0x000fea0003800000 */
.L_x_8856:
        /* <DEDUP_REMOVED lines=12> */
.L_x_8858:
        /* <DEDUP_REMOVED lines=13> */
.L_x_8990:
[----:B------:R-:W-:Y:S05]  /*21b20*/  BSYNC B2 ;  /* 0x0000000000027941 */ /* 0x000fea0003800000 */
.L_x_8859:
        /* <DEDUP_REMOVED lines=11> */
.L_x_8862:
[----:B------:R-:W-:Y:S05]  /*21be0*/  BSYNC B2 ;  /* 0x0000000000027941 */ /* 0x000fea0003800000 */
.L_x_8861:
        /* <DEDUP_REMOVED lines=9> */
.L_x_8863:
        /* <DEDUP_REMOVED lines=15> */
.L_x_8864:
        /* <DEDUP_REMOVED lines=15> */
.L_x_8865:
        /* <DEDUP_REMOVED lines=15> */
.L_x_8866:
        /* <DEDUP_REMOVED lines=15> */
.L_x_8867:
        /* <DEDUP_REMOVED lines=15> */
.L_x_8868:
        /* <DEDUP_REMOVED lines=15> */
.L_x_8869:
        /* <DEDUP_REMOVED lines=15> */
.L_x_8870:
        /* <DEDUP_REMOVED lines=10> */
.L_x_8852:
[----:B------:R-:W-:Y:S05]  /*223b0*/  BSYNC B1 ;  /* 0x0000000000017941 */ /* 0x000fea0003800000 */
.L_x_8851:
        /* <DEDUP_REMOVED lines=35> */
.L_x_8873:
        /* <DEDUP_REMOVED lines=8> */
.L_x_8991:
[----:B------:R-:W-:Y:S05]  /*22670*/  BSYNC B2 ;  /* 0x0000000000027941 */ /* 0x000fea0003800000 */
.L_x_8874:
        /* <DEDUP_REMOVED lines=9> */
.L_x_8877:
[----:B------:R-:W-:Y:S05]  /*22710*/  BSYNC B2 ;  /* 0x0000000000027941 */ /* 0x000fea0003800000 */
.L_x_8876:
        /* <DEDUP_REMOVED lines=13> */
.L_x_8878:
        /* <DEDUP_REMOVED lines=13> */
.L_x_8992:
[----:B------:R-:W-:Y:S05]  /*228c0*/  BSYNC B2 ;  /* 0x0000000000027941 */ /* 0x000fea0003800000 */
.L_x_8879:
        /* <DEDUP_REMOVED lines=11> */
.L_x_8882:
[----:B------:R-:W-:Y:S05]  /*22980*/  BSYNC B2 ;  /* 0x0000000000027941 */ /* 0x000fea0003800000 */
.L_x_8881:
        /* <DEDUP_REMOVED lines=10> */
.L_x_8883:
        /* <DEDUP_REMOVED lines=15> */
.L_x_8884:
        /* <DEDUP_REMOVED lines=15> */
.L_x_8885:
        /* <DEDUP_REMOVED lines=15> */
.L_x_8886:
        /* <DEDUP_REMOVED lines=15> */
.L_x_8887:
        /* <DEDUP_REMOVED lines=15> */
.L_x_8888:
        /* <DEDUP_REMOVED lines=15> */
.L_x_8889:
        /* <DEDUP_REMOVED lines=15> */
.L_x_8890:
        /* <DEDUP_REMOVED lines=10> */
.L_x_8872:
[----:B------:R-:W-:Y:S05]  /*23160*/  BSYNC B1 ;  /* 0x0000000000017941 */ /* 0x000fea0003800000 */
.L_x_8871:
[----:B------:R-:W2:Y:S01]  /*23170*/  LDL R5, [R1+0x2c] ;  /* 0x00002c0001057983 */ /* 0x000ea20000100800 */
[----:B------:R-:W-:Y:S01]  /*23180*/  VIADD R0, R0, 0xfffffffe ;  /* 0xfffffffe00007836 */ /* 0x000fe20000000000 */
[----:B--2---:R-:W-:-:S13]  /*23190*/  ISETP.GT.AND P0, PT, R6, R5, PT ;  /* 0x000000050600720c */ /* 0x004fda0003f04270 */
[----:B------:R-:W-:Y:S05]  /*231a0*/  @P0 BRA `(.L_x_8891) ;  /* 0xffffffe400200947 */ /* 0x000fea000383ffff */
.L_x_8828:
[----:B------:R-:W-:Y:S05]  /*231b0*/  BSYNC B0 ;  /* 0x0000000000007941 */ /* 0x000fea0003800000 */
.L_x_8827:
        /* <DEDUP_REMOVED lines=25> */
.L_x_8893:
[----:B------:R-:W-:Y:S05]  /*23350*/  BSYNC B0 ;  /* 0x0000000000007941 */ /* 0x000fea0003800000 */
.L_x_8892:
[----:B------:R-:W-:-:S05]  /*23360*/  SEL R0, R0, RZ, P0 ;  /* 0x000000ff00007207 */ /* 0x000fca0000000000 */
[----:B------:R3:W-:Y:S02]  /*23370*/  STL [R1+0x10], R0 ;  /* 0x0000100001007387 */ /* 0x0007e40000100800 */
.L_x_8789:
[----:B------:R-:W-:Y:S05]  /*23380*/  BSYNC B7 ;  /* 0x0000000000077941 */ /* 0x000fea0003800000 */
.L_x_8787:
        /* <DEDUP_REMOVED lines=13> */
.L_x_8894:
[----:B------:R-:W5:Y:S01]  /*23460*/  S2R R16, SR_TID.X ;  /* 0x0000000000107919 */ /* 0x000f620000002100 */
[----:B------:R-:W-:Y:S01]  /*23470*/  UMOV UR4, 0xffffffff ;  /* 0xffffffff00047882 */ /* 0x000fe20000000000 */
[----:B-----5:R-:W-:-:S04]  /*23480*/  LOP3.LUT R16, R16, 0x1f, RZ, 0xc0, !PT ;  /* 0x0000001f10107812 */ /* 0x020fc800078ec0ff */
[----:B------:R-:W-:Y:S01]  /*23490*/  ISETP.NE.AND P0, PT, R16, 0x1f, PT ;  /* 0x0000001f1000780c */ /* 0x000fe20003f05270 */
[----:B------:R-:W-:-:S12]  /*234a0*/  BRA.DIV UR4, `(.L_x_8896) ;  /* 0x0000003604e87947 */ /* 0x000fd8000b800000 */
[----:B--2---:R-:W0:Y:S01]  /*234b0*/  LDL.LU R2, [R1] ;  /* 0x0000000001027983 */ /* 0x004e220000300800 */
[----:B------:R-:W-:-:S03]  /*234c0*/  ULDC UR4, c[0x0][0xd3c] ;  /* 0x00034f0000047ab9 */ /* 0x000fc60000000800 */
[----:B-1----:R-:W3:Y:S01]  /*234d0*/  LDL R3, [R1+0xc] ;  /* 0x00000c0001037983 */ /* 0x002ee20000100800 */
[----:B0-----:R-:W-:Y:S02]  /*234e0*/  IMAD.MOV.U32 R10, RZ, RZ, R2 ;  /* 0x000000ffff0a7224 */ /* 0x001fe400078e0002 */
[----:B---34-:R-:W-:-:S05]  /*234f0*/  IMAD.IADD R0, R3, 0x1, R16 ;  /* 0x0000000103007824 */ /* 0x018fca00078e0210 */
        /* <DEDUP_REMOVED lines=36> */
.L_x_9002:
[----:B------:R-:W-:Y:S02]  /*23740*/  ULDC UR4, c[0x0][0xd38] ;  /* 0x00034e0000047ab9 */ /* 0x000fe40000000800 */
[----:B------:R-:W-:-:S04]  /*23750*/  IMAD.U32 R2, RZ, RZ, UR4 ;  /* 0x00000004ff027e24 */ /* 0x000fc8000f8e00ff */
[----:B-1----:R-:W-:-:S04]  /*23760*/  IMAD R9, R9, R2, RZ ;  /* 0x0000000209097224 */ /* 0x002fc800078e02ff */
[----:B------:R-:W-:-:S05]  /*23770*/  IMAD.IADD R4, R4, 0x1, R9 ;  /* 0x0000000104047824 */ /* 0x000fca00078e0209 */
[----:B------:R-:W-:-:S13]  /*23780*/  ISETP.GT.AND P6, PT, R4, R5, PT ;  /* 0x000000050400720c */ /* 0x000fda0003fc4270 */
[----:B------:R-:W-:Y:S05]  /*23790*/  @P6 BRA `(.L_x_8897) ;  /* 0x0000000000ac6947 */ /* 0x000fea0003800000 */
.L_x_8900:
        /* <DEDUP_REMOVED lines=37> */
.L_x_9010:
[----:B------:R-:W-:Y:S02]  /*239f0*/  ULDC UR4, c[0x0][0xd38] ;  /* 0x00034e0000047ab9 */ /* 0x000fe40000000800 */
[----:B------:R-:W-:-:S04]  /*23a00*/  IMAD.U32 R2, RZ, RZ, UR4 ;  /* 0x00000004ff027e24 */ /* 0x000fc8000f8e00ff */
[----:B-1----:R-:W-:-:S04]  /*23a10*/  IMAD R9, R9, R2, RZ ;  /* 0x0000000209097224 */ /* 0x002fc800078e02ff */
[----:B------:R-:W-:-:S05]  /*23a20*/  IMAD.IADD R4, R9, 0x1, R4 ;  /* 0x0000000109047824 */ /* 0x000fca00078e0204 */
[----:B------:R-:W-:-:S13]  /*23a30*/  ISETP.GT.AND P6, PT, R4, R5, PT ;  /* 0x000000050400720c */ /* 0x000fda0003fc4270 */
[----:B------:R-:W-:Y:S05]  /*23a40*/  @!P6 BRA `(.L_x_8900) ;  /* 0xfffffffc0054e947 */ /* 0x000fea000383ffff */
.L_x_8897:
        /* <DEDUP_REMOVED lines=12> */
.L_x_9015:
[----:B------:R-:W-:-:S13]  /*23b10*/  ISETP.NE.AND P0, PT, R3, RZ, PT ;  /* 0x000000ff0300720c */ /* 0x000fda0003f05270 */
[----:B------:R-:W-:Y:S05]  /*23b20*/  @!P0 BRA `(.L_x_8902) ;  /* 0x0000000000148947 */ /* 0x000fea0003800000 */
[----:B------:R-:W-:Y:S01]  /*23b30*/  UMOV UR4, 0xffffffff ;  /* 0xffffffff00047882 */ /* 0x000fe20000000000 */
[----:B-1----:R-:W-:Y:S02]  /*23b40*/  VIADD R4, R4, 0xffffffff ;  /* 0xffffffff04047836 */ /* 0x002fe40000000000 */
[----:B------:R-:W-:Y:S05]  /*23b50*/  BRA.DIV UR4, `(.L_x_8903) ;  /* 0x0000003a04dc7947 */ /* 0x000fea000b800000 */
[----:B------:R1:W2:Y:S02]  /*23b60*/  SHFL.IDX PT, R4, R7, R4, 0x1f ;  /* 0x00001f0407047589 */ /* 0x0002a400000e0000 */
.L_x_9018:
[----:B--2---:R-:W-:-:S07]  /*23b70*/  IMAD.MOV.U32 R8, RZ, RZ, R4 ;  /* 0x000000ffff087224 */ /* 0x004fce00078e0004 */
.L_x_8902:
[----:B------:R-:W-:Y:S01]  /*23b80*/  IMAD R3, R8, R2, R9 ;  /* 0x0000000208037224 */ /* 0x000fe200078e0209 */
[----:B------:R-:W-:-:S03]  /*23b90*/  ISETP.NE.AND P0, PT, R6, 0x1, PT ;  /* 0x000000010600780c */ /* 0x000fc60003f05270 */
[----:B01----:R-:W-:Y:S01]  /*23ba0*/  IMAD.IADD R7, R5, 0x1, -R3 ;  /* 0x0000000105077824 */ /* 0x003fe200078e0a03 */
[----:B------:R0:W-:Y:S09]  /*23bb0*/  STL [R1], R3 ;  /* 0x0000000301007387 */ /* 0x0001f20000100800 */
        /* <DEDUP_REMOVED lines=58> */
.L_x_8904:
[----:B0-----:R-:W2:Y:S01]  /*23f60*/  LDL R3, [R1+0xc] ;  /* 0x00000c0001037983 */ /* 0x001ea20000100800 */
[----:B------:R-:W2:Y:S02]  /*23f70*/  LDC.64 R4, c[0x0][0xd90] ;  /* 0x00036400ff047b82 */ /* 0x000ea40000000a00 */
        /* <DEDUP_REMOVED lines=61> */
.L_x_8905:
[----:B------:R-:W-:-:S05]  /*24350*/  LOP3.LUT R7, RZ, R7, RZ, 0x33, !PT ;  /* 0x00000007ff077212 */ /* 0x000fca00078e33ff */
[----:B------:R-:W-:-:S05]  /*24360*/  IMAD.IADD R0, R0, 0x1, R7 ;  /* 0x0000000100007824 */ /* 0x000fca00078e0207 */
[----:B------:R2:W-:Y:S01]  /*24370*/  STL [R1+0x4], R0 ;  /* 0x0000040001007387 */ /* 0x0005e20000100800 */
[----:B------:R-:W-:Y:S05]  /*24380*/  BRA `(.L_x_8906) ;  /* 0x0000000000287947 */ /* 0x000fea0003800000 */
.L_x_8898:
        /* <DEDUP_REMOVED lines=10> */
.L_x_8906:
[----:B01----:R-:W3:Y:S04]  /*24430*/  LDL R2, [R1+0xc] ;  /* 0x00000c0001027983 */ /* 0x003ee80000100800 */
[----:B------:R-:W4:Y:S04]  /*24440*/  LDL R3, [R1+0x8] ;  /* 0x0000080001037983 */ /* 0x000f280000100800 */
        /* <DEDUP_REMOVED lines=14> */
.L_x_8895:
[----:B---34-:R-:W3:Y:S01]  /*24530*/  LDL R0, [R1+0xc] ;  /* 0x00000c0001007983 */ /* 0x018ee20000100800 */
[----:B------:R-:W-:Y:S02]  /*24540*/  ULDC UR4, c[0x0][0xd3c] ;  /* 0x00034f0000047ab9 */ /* 0x000fe40000000800 */
[----:B---3--:R-:W-:-:S13]  /*24550*/  ISETP.GE.AND P0, PT, R0, UR4, PT ;  /* 0x0000000400007c0c */ /* 0x008fda000bf06270 */
[----:B------:R-:W-:Y:S05]  /*24560*/  @!P0 BRA `(.L_x_8907) ;  /* 0xffffff6800988947 */ /* 0x000fea000383ffff */
[----:B------:R-:W-:Y:S05]  /*24570*/  BSYNC B8 ;  /* 0x0000000000087941 */ /* 0x000fea0003800000 */
.L_x_8733:
        /* <DEDUP_REMOVED lines=12> */
.L_x_9019:
[----:B------:R-:W-:Y:S05]  /*24640*/  BSYNC B0 ;  /* 0x0000000000007941 */ /* 0x000fea0003800000 */
.L_x_8908:
[----:B------:R-:W-:-:S03]  /*24650*/  UMOV UR4, 0xffffffff ;  /* 0xffffffff00047882 */ /* 0x000fc60000000000 */
[----:B------:R-:W-:Y:S05]  /*24660*/  BRA.DIV UR4, `(.L_x_8910) ;  /* 0x0000003204587947 */ /* 0x000fea000b800000 */
[----:B------:R-:W1:Y:S02]  /*24670*/  S2R R2, SR_TID.X ;  /* 0x0000000000027919 */ /* 0x000e640000002100 */
[----:B-1----:R-:W-:-:S04]  /*24680*/  SHF.R.U32.HI R2, RZ, 0x5, R2 ;  /* 0x00000005ff027819 */ /* 0x002fc80000011602 */
[----:B------:R-:W-:-:S05]  /*24690*/  LOP3.LUT R2, R2, 0x3, RZ, 0xc0, !PT ;  /* 0x0000000302027812 */ /* 0x000fca00078ec0ff */
[----:B------:R1:W2:Y:S02]  /*246a0*/  SHFL.IDX PT, R14, R2, RZ, 0x1f ;  /* 0x00001fff020e7589 */ /* 0x0002a400000e0000 */
.L_x_9022:
[----:B--2---:R-:W-:-:S13]  /*246b0*/  ISETP.NE.AND P0, PT, R14, RZ, PT ;  /* 0x000000ff0e00720c */ /* 0x004fda0003f05270 */
[----:B------:R-:W-:Y:S05]  /*246c0*/  @P0 BRA `(.L_x_8581) ;  /* 0x0000000000940947 */ /* 0x000fea0003800000 */
[----:B------:R-:W-:-:S03]  /*246d0*/  UMOV UR4, 0xffffffff ;  /* 0xffffffff00047882 */ /* 0x000fc60000000000 */
[----:B------:R-:W-:Y:S05]  /*246e0*/  BRA.DIV UR4, `(.L_x_8911) ;  /* 0x00000032046c7947 */ /* 0x000fea000b800000 */
[----:B------:R-:W-:-:S13]  /*246f0*/  ELECT P6, URZ, PT ;  /* 0x00000000003f782f */ /* 0x000fda00038c0000 */
.L_x_9025:
[----:B------:R-:W-:Y:S05]  /*24700*/  @!P6 BRA `(.L_x_8581) ;  /* 0x000000000084e947 */ /* 0x000fea0003800000 */
[----:B------:R-:W-:-:S06]  /*24710*/  ULOP3.LUT UR4, UR36, 0x2, URZ, 0xfc, !UPT ;  /* 0x0000000224047892 */ /* 0x000fcc000f8efc3f */
[----:B-1----:R-:W-:-:S05]  /*24720*/  IMAD.U32 R2, RZ, RZ, UR4 ;  /* 0x00000004ff027e24 */ /* 0x002fca000f8e00ff */
[----:B------:R-:W-:-:S13]  /*24730*/  ISETP.NE.AND P2, PT, R2, 0x3, PT ;  /* 0x000000030200780c */ /* 0x000fda0003f45270 */
[----:B------:R-:W-:Y:S05]  /*24740*/  @!P2 BRA `(.L_x_8912) ;  /* 0x000000000004a947 */ /* 0x000fea0003800000 */
[----:B------:R-:W-:Y:S01]  /*24750*/  BPT.TRAP 0x1 ;  /* 0x000000040000795c */ /* 0x000fe20000300000 */
.L_x_8912:
        /* <DEDUP_REMOVED lines=14> */
.L_x_9026:
[----:B------:R-:W1:Y:S02]  /*24840*/  SYNCS.PHASECHK.TRANS64.TRYWAIT P0, [R7+URZ], R2 ;  /* 0x00000002070075a7 */ /* 0x000e64000800017f */
[----:B-1----:R-:W-:Y:S05]  /*24850*/  @!P0 BRA `(.L_x_8914) ;  /* 0x0000003000448947 */ /* 0x002fea0003800000 */
.L_x_9027:
[----:B------:R-:W-:Y:S05]  /*24860*/  @!P2 BRA `(.L_x_8915) ;  /* 0x000000000004a947 */ /* 0x000fea0003800000 */
[----:B------:R-:W-:Y:S01]  /*24870*/  BPT.TRAP 0x1 ;  /* 0x000000040000795c */ /* 0x000fe20000300000 */
.L_x_8915:
[----:B------:R-:W2:Y:S01]  /*24880*/  LDL.LU R4, [R1+0x10] ;  /* 0x0000100001047983 */ /* 0x000ea20000300800 */
[----:B------:R-:W-:-:S04]  /*24890*/  VIADD R0, R0, 0x38860 ;  /* 0x0003886000007836 */ /* 0x000fc80000000000 */
[----:B--2---:R-:W-:-:S04]  /*248a0*/  IMAD R4, R4, 0x8, R0 ;  /* 0x0000000804047824 */ /* 0x004fc800078e0200 */
[----:B------:R-:W2:Y:S02]  /*248b0*/  SYNCS.PHASECHK.TRANS64.TRYWAIT P0, [R4+URZ], R5 ;  /* 0x00000005040075a7 */ /* 0x000ea4000800017f */
[----:B--2---:R-:W-:Y:S05]  /*248c0*/  @!P0 BRA `(.L_x_8916) ;  /* 0x00000030003c8947 */ /* 0x004fea0003800000 */
.L_x_9028:
[----:B------:R-:W-:-:S07]  /*248d0*/  IMAD R3, R3, 0x8, R0 ;  /* 0x0000000803037824 */ /* 0x000fce00078e0200 */
.L_x_8917:
[----:B---3--:R3:W4:Y:S02]  /*248e0*/  SYNCS.PHASECHK.TRANS64.TRYWAIT P0, [R3+URZ], R2 ;  /* 0x00000002030075a7 */ /* 0x008724000800017f */
[----:B----4-:R-:W-:Y:S05]  /*248f0*/  @!P0 NANOSLEEP.SYNCS 0x989680 ;  /* 0x009896800000895d */ /* 0x010fea0003900000 */
[----:B------:R-:W4:Y:S02]  /*24900*/  @!P0 SYNCS.PHASECHK.TRANS64 P0, [R3+URZ], R2 ;  /* 0x00000002030085a7 */ /* 0x000f24000800007f */
[----:B----4-:R-:W-:Y:S05]  /*24910*/  @!P0 BRA `(.L_x_8917) ;  /* 0xfffffffc00f08947 */ /* 0x010fea000383ffff */
.L_x_8581:
[----:B------:R-:W-:Y:S05]  /*24920*/  BSYNC B9 ;  /* 0x0000000000097941 */ /* 0x000fea0003800000 */
.L_x_8578:
[----:B------:R-:W-:Y:S05]  /*24930*/  EXIT ;  /* 0x000000000000794d */ /* 0x000fea0003800000 */
.L_x_8599:
[----:B0-----:R0:W1:Y:S02]  /*24940*/  SYNCS.PHASECHK.TRANS64.TRYWAIT P5, [R75+URZ+0x38890], R76 ;  /* 0x0388904c4b0075a7 */ /* 0x00106400080a017f */
[----:B-1----:R-:W-:Y:S05]  /*24950*/  @!P5 NANOSLEEP.SYNCS 0x989680 ;  /* 0x009896800000d95d */ /* 0x002fea0003900000 */
[----:B------:R-:W1:Y:S02]  /*24960*/  @!P5 SYNCS.PHASECHK.TRANS64 P5, [R75+URZ+0x38890], R76 ;  /* 0x0388904c4b00d5a7 */ /* 0x000e6400080a007f */
[----:B-1----:R-:W-:Y:S05]  /*24970*/  @!P5 BRA `(.L_x_8599) ;  /* 0xfffffffc00f0d947 */ /* 0x002fea000383ffff */
[----:B------:R-:W-:Y:S05]  /*24980*/  BRA `(.L_x_8918) ;  /* 0xfffffde400107947 */ /* 0x000fea000383ffff */
.L_x_8609:
[----:B-1----:R1:W2:Y:S02]  /*24990*/  SYNCS.PHASECHK.TRANS64.TRYWAIT P5, [R75+URZ+0x38890], R76 ;  /* 0x0388904c4b0075a7 */ /* 0x0022a400080a017f */
[----:B--2---:R-:W-:Y:S05]  /*249a0*/  @!P5 NANOSLEEP.SYNCS 0x989680 ;  /* 0x009896800000d95d */ /* 0x004fea0003900000 */
[----:B------:R-:W2:Y:S02]  /*249b0*/  @!P5 SYNCS.PHASECHK.TRANS64 P5, [R75+URZ+0x38890], R76 ;  /* 0x0388904c4b00d5a7 */ /* 0x000ea400080a007f */
[----:B--2---:R-:W-:Y:S05]  /*249c0*/  @!P5 BRA `(.L_x_8609) ;  /* 0xfffffffc00f0d947 */ /* 0x004fea000383ffff */
[----:B------:R-:W-:Y:S05]  /*249d0*/  BRA `(.L_x_8919) ;  /* 0xfffffdec006c7947 */ /* 0x000fea000383ffff */
.L_x_8614:
[----:B0-----:R0:W1:Y:S02]  /*249e0*/  SYNCS.PHASECHK.TRANS64.TRYWAIT P5, [R75+URZ+0x38890], R76 ;  /* 0x0388904c4b0075a7 */ /* 0x00106400080a017f */
[----:B-1----:R-:W-:Y:S05]  /*249f0*/  @!P5 NANOSLEEP.SYNCS 0x989680 ;  /* 0x009896800000d95d */ /* 0x002fea0003900000 */
[----:B------:R-:W1:Y:S02]  /*24a00*/  @!P5 SYNCS.PHASECHK.TRANS64 P5, [R75+URZ+0x38890], R76 ;  /* 0x0388904c4b00d5a7 */ /* 0x000e6400080a007f */
[----:B-1----:R-:W-:Y:S05]  /*24a10*/  @!P5 BRA `(.L_x_8614) ;  /* 0xfffffffc00f0d947 */ /* 0x002fea000383ffff */
[----:B------:R-:W-:Y:S05]  /*24a20*/  BRA `(.L_x_8920) ;  /* 0xfffffdf400847947 */ /* 0x000fea000383ffff */
.L_x_8618:
[----:B--2---:R2:W0:Y:S02]  /*24a30*/  SYNCS.PHASECHK.TRANS64.TRYWAIT P0, [R75+URZ+0x388b0], R76 ;  /* 0x0388b04c4b0075a7 */ /* 0x004424000800017f */
[----:B0-----:R-:W-:Y:S05]  /*24a40*/  @!P0 NANOSLEEP.SYNCS 0x989680 ;  /* 0x009896800000895d */ /* 0x001fea0003900000 */
[----:B------:R-:W0:Y:S02]  /*24a50*/  @!P0 SYNCS.PHASECHK.TRANS64 P0, [R75+URZ+0x388b0], R76 ;  /* 0x0388b04c4b0085a7 */ /* 0x000e24000800007f */
[----:B0-----:R-:W-:Y:S05]  /*24a60*/  @!P0 BRA `(.L_x_8618) ;  /* 0xfffffffc00f08947 */ /* 0x001fea000383ffff */
[----:B------:R-:W-:Y:S05]  /*24a70*/  BRA `(.L_x_8921) ;  /* 0xfffffdf400fc7947 */ /* 0x000fea000383ffff */
.L_x_8645:
        /* <DEDUP_REMOVED lines=8> */
.L_x_8923:
[----:B------:R-:W-:Y:S05]  /*24b00*/  BSYNC B1 ;  /* 0x0000000000017941 */ /* 0x000fea0003800000 */
.L_x_8922:
        /* <DEDUP_REMOVED lines=8> */
.L_x_8924:
[----:B------:R-:W-:Y:S02]  /*24b90*/  IMAD.MOV.U32 R13, RZ, RZ, R33 ;  /* 0x000000ffff0d7224 */ /* 0x000fe400078e0021 */
[----:B------:R-:W-:-:S07]  /*24ba0*/  IMAD.MOV.U32 R4, RZ, RZ, R14 ;  /* 0x000000ffff047224 */ /* 0x000fce00078e000e */
[----:B------:R-:W-:Y:S05]  /*24bb0*/  WARPSYNC.COLLECTIVE R15, `(.L_x_8925) ;  /* 0x000000000f087348 */ /* 0x000fea0003c00000 */
[----:B------:R0:W1:Y:S02]  /*24bc0*/  SHFL.IDX P6, R14, R13, R12, R11 ;  /* 0x0000000c0d0e7389 */ /* 0x00006400000c000b */
[----:B01----:R-:W-:Y:S01]  /*24bd0*/  ENDCOLLECTIVE ;  /* 0x000000000000791b */ /* 0x003fe20003800000 */
.L_x_8925:
[----:B------:R-:W-:Y:S02]  /*24be0*/  IMAD.MOV.U32 R13, RZ, RZ, R30 ;  /* 0x000000ffff0d7224 */ /* 0x000fe400078e001e */
[----:B------:R-:W-:-:S07]  /*24bf0*/  IMAD.MOV.U32 R0, RZ, RZ, R14 ;  /* 0x000000ffff007224 */ /* 0x000fce00078e000e */
[----:B------:R-:W-:Y:S05]  /*24c00*/  WARPSYNC.COLLECTIVE R15, `(.L_x_8926) ;  /* 0x000000000f087348 */ /* 0x000fea0003c00000 */
[----:B------:R0:W1:Y:S02]  /*24c10*/  SHFL.IDX P6, R14, R13, R12, R11 ;  /* 0x0000000c0d0e7389 */ /* 0x00006400000c000b */
[----:B01----:R-:W-:Y:S01]  /*24c20*/  ENDCOLLECTIVE ;  /* 0x000000000000791b */ /* 0x003fe20003800000 */
.L_x_8926:
[----:B------:R-:W-:Y:S01]  /*24c30*/  IMAD.MOV.U32 R8, RZ, RZ, R14 ;  /* 0x000000ffff087224 */ /* 0x000fe200078e000e */
[----:B------:R-:W-:Y:S06]  /*24c40*/  BRA `(.L_x_8927) ;  /* 0xfffffe2c00247947 */ /* 0x000fec000383ffff */
.L_x_8648:
        /* <DEDUP_REMOVED lines=8> */
.L_x_8929:
[----:B------:R-:W-:Y:S05]  /*24cd0*/  BSYNC B1 ;  /* 0x0000000000017941 */ /* 0x000fea0003800000 */
.L_x_8928:
        /* <DEDUP_REMOVED lines=8> */
.L_x_8930:
[----:B------:R-:W-:Y:S02]  /*24d60*/  IMAD.MOV.U32 R13, RZ, RZ, R33 ;  /* 0x000000ffff0d7224 */ /* 0x000fe400078e0021 */
[----:B------:R-:W-:-:S07]  /*24d70*/  IMAD.MOV.U32 R6, RZ, RZ, R14 ;  /* 0x000000ffff067224 */ /* 0x000fce00078e000e */
[----:B------:R-:W-:Y:S05]  /*24d80*/  WARPSYNC.COLLECTIVE R15, `(.L_x_8931) ;  /* 0x000000000f087348 */ /* 0x000fea0003c00000 */
[----:B------:R0:W1:Y:S02]  /*24d90*/  SHFL.IDX P6, R14, R13, R12, R11 ;  /* 0x0000000c0d0e7389 */ /* 0x00006400000c000b */
[----:B01----:R-:W-:Y:S01]  /*24da0*/  ENDCOLLECTIVE ;  /* 0x000000000000791b */ /* 0x003fe20003800000 */
.L_x_8931:
[----:B------:R-:W-:Y:S02]  /*24db0*/  IMAD.MOV.U32 R13, RZ, RZ, R30 ;  /* 0x000000ffff0d7224 */ /* 0x000fe400078e001e */
[----:B------:R-:W-:-:S07]  /*24dc0*/  IMAD.MOV.U32 R7, RZ, RZ, R14 ;  /* 0x000000ffff077224 */ /* 0x000fce00078e000e */
[----:B------:R-:W-:Y:S05]  /*24dd0*/  WARPSYNC.COLLECTIVE R15, `(.L_x_8932) ;  /* 0x000000000f087348 */ /* 0x000fea0003c00000 */
[----:B------:R0:W1:Y:S02]  /*24de0*/  SHFL.IDX P6, R14, R13, R12, R11 ;  /* 0x0000000c0d0e7389 */ /* 0x00006400000c000b */
[----:B01----:R-:W-:Y:S01]  /*24df0*/  ENDCOLLECTIVE ;  /* 0x000000000000791b */ /* 0x003fe20003800000 */
.L_x_8932:
[----:B------:R-:W-:Y:S01]  /*24e00*/  IMAD.MOV.U32 R30, RZ, RZ, R14 ;  /* 0x000000ffff1e7224 */ /* 0x000fe200078e000e */
[----:B------:R-:W-:Y:S06]  /*24e10*/  BRA `(.L_x_8933) ;  /* 0xfffffe2c007c7947 */ /* 0x000fec000383ffff */
.L_x_8652:
[----:B0-----:R0:W1:Y:S02]  /*24e20*/  SYNCS.PHASECHK.TRANS64.TRYWAIT P0, [R2+URZ+0x38800], R35 ;  /* 0x03880023020075a7 */ /* 0x001064000800017f */
[----:B-1----:R-:W-:Y:S05]  /*24e30*/  @!P0 NANOSLEEP.SYNCS 0x989680 ;  /* 0x009896800000895d */ /* 0x002fea0003900000 */
[----:B------:R-:W1:Y:S02]  /*24e40*/  @!P0 SYNCS.PHASECHK.TRANS64 P0, [R2+URZ+0x38800], R35 ;  /* 0x03880023020085a7 */ /* 0x000e64000800007f */
[----:B-1----:R-:W-:Y:S05]  /*24e50*/  @!P0 BRA `(.L_x_8652) ;  /* 0xfffffffc00f08947 */ /* 0x002fea000383ffff */
[----:B------:R-:W-:Y:S05]  /*24e60*/  BRA `(.L_x_8934) ;  /* 0xfffffe3000647947 */ /* 0x000fea000383ffff */
.L_x_8660:
        /* <DEDUP_REMOVED lines=8> */
.L_x_8936:
[----:B------:R-:W-:Y:S05]  /*24ef0*/  BSYNC B1 ;  /* 0x0000000000017941 */ /* 0x000fea0003800000 */
.L_x_8935:
        /* <DEDUP_REMOVED lines=8> */
.L_x_8937:
[----:B------:R-:W-:Y:S02]  /*24f80*/  IMAD.MOV.U32 R13, RZ, RZ, R9 ;  /* 0x000000ffff0d7224 */ /* 0x000fe400078e0009 */
[----:B------:R-:W-:-:S07]  /*24f90*/  IMAD.MOV.U32 R4, RZ, RZ, R14 ;  /* 0x000000ffff047224 */ /* 0x000fce00078e000e */
[----:B------:R-:W-:Y:S05]  /*24fa0*/  WARPSYNC.COLLECTIVE R15, `(.L_x_8938) ;  /* 0x000000000f087348 */ /* 0x000fea0003c00000 */
[----:B------:R0:W1:Y:S02]  /*24fb0*/  SHFL.IDX P6, R14, R13, R12, R11 ;  /* 0x0000000c0d0e7389 */ /* 0x00006400000c000b */
[----:B01----:R-:W-:Y:S01]  /*24fc0*/  ENDCOLLECTIVE ;  /* 0x000000000000791b */ /* 0x003fe20003800000 */
.L_x_8938:
[----:B------:R-:W-:Y:S02]  /*24fd0*/  IMAD.MOV.U32 R13, RZ, RZ, R8 ;  /* 0x000000ffff0d7224 */ /* 0x000fe400078e0008 */
[----:B------:R-:W-:-:S07]  /*24fe0*/  IMAD.MOV.U32 R7, RZ, RZ, R14 ;  /* 0x000000ffff077224 */ /* 0x000fce00078e000e */
[----:B------:R-:W-:Y:S05]  /*24ff0*/  WARPSYNC.COLLECTIVE R15, `(.L_x_8939) ;  /* 0x000000000f087348 */ /* 0x000fea0003c00000 */
[----:B------:R0:W1:Y:S02]  /*25000*/  SHFL.IDX P6, R14, R13, R12, R11 ;  /* 0x0000000c0d0e7389 */ /* 0x00006400000c000b */
[----:B01----:R-:W-:Y:S01]  /*25010*/  ENDCOLLECTIVE ;  /* 0x000000000000791b */ /* 0x003fe20003800000 */
.L_x_8939:
[----:B------:R-:W-:Y:S01]  /*25020*/  IMAD.MOV.U32 R6, RZ, RZ, R14 ;  /* 0x000000ffff067224 */ /* 0x000fe200078e000e */
[----:B------:R-:W-:Y:S06]  /*25030*/  BRA `(.L_x_8940) ;  /* 0xfffffe3c00787947 */ /* 0x000fec000383ffff */
.L_x_8663:
        /* <DEDUP_REMOVED lines=8> */
.L_x_8942:
[----:B------:R-:W-:Y:S05]  /*250c0*/  BSYNC B1 ;  /* 0x0000000000017941 */ /* 0x000fea0003800000 */
.L_x_8941:
        /* <DEDUP_REMOVED lines=8> */
.L_x_8943:
[----:B------:R-:W-:Y:S02]  /*25150*/  IMAD.MOV.U32 R13, RZ, RZ, R9 ;  /* 0x000000ffff0d7224 */ /* 0x000fe400078e0009 */
[----:B------:R-:W-:-:S07]  /*25160*/  IMAD.MOV.U32 R3, RZ, RZ, R14 ;  /* 0x000000ffff037224 */ /* 0x000fce00078e000e */
[----:B------:R-:W-:Y:S05]  /*25170*/  WARPSYNC.COLLECTIVE R15, `(.L_x_8944) ;  /* 0x000000000f087348 */ /* 0x000fea0003c00000 */
[----:B------:R0:W1:Y:S02]  /*25180*/  SHFL.IDX P6, R14, R13, R12, R11 ;  /* 0x0000000c0d0e7389 */ /* 0x00006400000c000b */
[----:B01----:R-:W-:Y:S01]  /*25190*/  ENDCOLLECTIVE ;  /* 0x000000000000791b */ /* 0x003fe20003800000 */
.L_x_8944:
[----:B------:R-:W-:Y:S02]  /*251a0*/  IMAD.MOV.U32 R13, RZ, RZ, R8 ;  /* 0x000000ffff0d7224 */ /* 0x000fe400078e0008 */
[----:B------:R-:W-:-:S07]  /*251b0*/  IMAD.MOV.U32 R6, RZ, RZ, R14 ;  /* 0x000000ffff067224 */ /* 0x000fce00078e000e */
[----:B------:R-:W-:Y:S05]  /*251c0*/  WARPSYNC.COLLECTIVE R15, `(.L_x_8945) ;  /* 0x000000000f087348 */ /* 0x000fea0003c00000 */
[----:B------:R0:W1:Y:S02]  /*251d0*/  SHFL.IDX P6, R14, R13, R12, R11 ;  /* 0x0000000c0d0e7389 */ /* 0x00006400000c000b */
[----:B01----:R-:W-:Y:S01]  /*251e0*/  ENDCOLLECTIVE ;  /* 0x000000000000791b */ /* 0x003fe20003800000 */
.L_x_8945:
[----:B------:R-:W-:Y:S02]  /*251f0*/  IMAD.MOV.U32 R12, RZ, RZ, R3 ;  /* 0x000000ffff0c7224 */ /* 0x000fe400078e0003 */
[----:B------:R-:W-:Y:S01]  /*25200*/  IMAD.MOV.U32 R13, RZ, RZ, R0 ;  /* 0x000000ffff0d7224 */ /* 0x000fe200078e0000 */
[----:B------:R-:W-:Y:S06]  /*25210*/  BRA `(.L_x_8946) ;  /* 0xfffffe3c009c7947 */ /* 0x000fec000383ffff */
.L_x_8667:
[----:B0-----:R0:W1:Y:S02]  /*25220*/  SYNCS.PHASECHK.TRANS64.TRYWAIT P1, [R2+URZ+0x38800], R21 ;  /* 0x03880015020075a7 */ /* 0x001064000802017f */
[----:B-1----:R-:W-:Y:S05]  /*25230*/  @!P1 NANOSLEEP.SYNCS 0x989680 ;  /* 0x009896800000995d */ /* 0x002fea0003900000 */
[----:B------:R-:W1:Y:S02]  /*25240*/  @!P1 SYNCS.PHASECHK.TRANS64 P1, [R2+URZ+0x38800], R21 ;  /* 0x03880015020095a7 */ /* 0x000e64000802007f */
[----:B-1----:R-:W-:Y:S05]  /*25250*/  @!P1 BRA `(.L_x_8667) ;  /* 0xfffffffc00f09947 */ /* 0x002fea000383ffff */
[----:B------:R-:W-:Y:S05]  /*25260*/  BRA `(.L_x_8947) ;  /* 0xfffffe4000387947 */ /* 0x000fea000383ffff */
.L_x_8673:
[----:B-1----:R1:W2:Y:S02]  /*25270*/  SYNCS.PHASECHK.TRANS64.TRYWAIT P1, [R21+URZ+0x38830], R14 ;  /* 0x0388300e150075a7 */ /* 0x0022a4000802017f */
[----:B--2---:R-:W-:Y:S05]  /*25280*/  @!P1 NANOSLEEP.SYNCS 0x989680 ;  /* 0x009896800000995d */ /* 0x004fea0003900000 */
[----:B------:R-:W2:Y:S02]  /*25290*/  @!P1 SYNCS.PHASECHK.TRANS64 P1, [R21+URZ+0x38830], R14 ;  /* 0x0388300e150095a7 */ /* 0x000ea4000802007f */
[----:B--2---:R-:W-:Y:S05]  /*252a0*/  @!P1 BRA `(.L_x_8673) ;  /* 0xfffffffc00f09947 */ /* 0x004fea000383ffff */
[----:B------:R-:W-:Y:S05]  /*252b0*/  BRA `(.L_x_8672) ;  /* 0xfffffe4c00ac7947 */ /* 0x000fea000383ffff */
.L_x_8675:
[----:B--2---:R2:W3:Y:S02]  /*252c0*/  SYNCS.PHASECHK.TRANS64.TRYWAIT P1, [R2+URZ+0x38810], R7 ;  /* 0x03881007020075a7 */ /* 0x0044e4000802017f */
[----:B---3--:R-:W-:Y:S05]  /*252d0*/  @!P1 NANOSLEEP.SYNCS 0x989680 ;  /* 0x009896800000995d */ /* 0x008fea0003900000 */
[----:B------:R-:W3:Y:S02]  /*252e0*/  @!P1 SYNCS.PHASECHK.TRANS64 P1, [R2+URZ+0x38810], R7 ;  /* 0x03881007020095a7 */ /* 0x000ee4000802007f */
[----:B---3--:R-:W-:Y:S05]  /*252f0*/  @!P1 BRA `(.L_x_8675) ;  /* 0xfffffffc00f09947 */ /* 0x008fea000383ffff */
[----:B------:R-:W-:Y:S05]  /*25300*/  BRA `(.L_x_8948) ;  /* 0xfffffe50005c7947 */ /* 0x000fea000383ffff */
.L_x_8680:
[----:B0-----:R0:W4:Y:S02]  /*25310*/  SYNCS.PHASECHK.TRANS64.TRYWAIT P2, [R21+URZ+0x38850], R14 ;  /* 0x0388500e150075a7 */ /* 0x001124000804017f */
[----:B----4-:R-:W-:Y:S05]  /*25320*/  @!P2 NANOSLEEP.SYNCS 0x989680 ;  /* 0x009896800000a95d */ /* 0x010fea0003900000 */
[----:B------:R-:W4:Y:S02]  /*25330*/  @!P2 SYNCS.PHASECHK.TRANS64 P2, [R21+URZ+0x38850], R14 ;  /* 0x0388500e1500a5a7 */ /* 0x000f24000804007f */
[----:B----4-:R-:W-:Y:S05]  /*25340*/  @!P2 BRA `(.L_x_8680) ;  /* 0xfffffffc00f0a947 */ /* 0x010fea000383ffff */
[----:B------:R-:W-:Y:S05]  /*25350*/  BRA `(.L_x_8679) ;  /* 0xfffffe5000887947 */ /* 0x000fea000383ffff */
.L_x_8688:
[----:B-1----:R1:W2:Y:S02]  /*25360*/  SYNCS.PHASECHK.TRANS64.TRYWAIT P3, [R195+URZ+0x38830], R198 ;  /* 0x038830c6c30075a7 */ /* 0x0022a4000806017f */
[----:B--2---:R-:W-:Y:S05]  /*25370*/  @!P3 NANOSLEEP.SYNCS 0x989680 ;  /* 0x009896800000b95d */ /* 0x004fea0003900000 */
[----:B------:R-:W2:Y:S02]  /*25380*/  @!P3 SYNCS.PHASECHK.TRANS64 P3, [R195+URZ+0x38830], R198 ;  /* 0x038830c6c300b5a7 */ /* 0x000ea4000806007f */
[----:B--2---:R-:W-:Y:S05]  /*25390*/  @!P3 BRA `(.L_x_8688) ;  /* 0xfffffffc00f0b947 */ /* 0x004fea000383ffff */
[----:B------:R-:W-:Y:S05]  /*253a0*/  BRA `(.L_x_8687) ;  /* 0xfffffe8000c87947 */ /* 0x000fea000383ffff */
.L_x_8693:
[----:B---3--:R3:W4:Y:S02]  /*253b0*/  SYNCS.PHASECHK.TRANS64.TRYWAIT P3, [R195+URZ+0x38850], R198 ;  /* 0x038850c6c30075a7 */ /* 0x008724000806017f */
[----:B----4-:R-:W-:Y:S05]  /*253c0*/  @!P3 NANOSLEEP.SYNCS 0x989680 ;  /* 0x009896800000b95d */ /* 0x010fea0003900000 */
[----:B------:R-:W4:Y:S02]  /*253d0*/  @!P3 SYNCS.PHASECHK.TRANS64 P3, [R195+URZ+0x38850], R198 ;  /* 0x038850c6c300b5a7 */ /* 0x000f24000806007f */
[----:B----4-:R-:W-:Y:S05]  /*253e0*/  @!P3 BRA `(.L_x_8693) ;  /* 0xfffffffc00f0b947 */ /* 0x010fea000383ffff */
[----:B------:R-:W-:Y:S05]  /*253f0*/  BRA `(.L_x_8692) ;  /* 0xfffffe8400647947 */ /* 0x000fea000383ffff */
.L_x_8701:
[----:B-1----:R1:W2:Y:S02]  /*25400*/  SYNCS.PHASECHK.TRANS64.TRYWAIT P2, [R192+URZ+0x38830], R196 ;  /* 0x038830c4c00075a7 */ /* 0x0022a4000804017f */
[----:B--2---:R-:W-:Y:S05]  /*25410*/  @!P2 NANOSLEEP.SYNCS 0x989680 ;  /* 0x009896800000a95d */ /* 0x004fea0003900000 */
[----:B------:R-:W2:Y:S02]  /*25420*/  @!P2 SYNCS.PHASECHK.TRANS64 P2, [R192+URZ+0x38830], R196 ;  /* 0x038830c4c000a5a7 */ /* 0x000ea4000804007f */
[----:B--2---:R-:W-:Y:S05]  /*25430*/  @!P2 BRA `(.L_x_8701) ;  /* 0xfffffffc00f0a947 */ /* 0x004fea000383ffff */
[----:B------:R-:W-:Y:S05]  /*25440*/  BRA `(.L_x_8700) ;  /* 0xfffffebc009c7947 */ /* 0x000fea000383ffff */
.L_x_8706:
[----:B---3--:R3:W4:Y:S02]  /*25450*/  SYNCS.PHASECHK.TRANS64.TRYWAIT P2, [R192+URZ+0x38850], R196 ;  /* 0x038850c4c00075a7 */ /* 0x008724000804017f */
[----:B----4-:R-:W-:Y:S05]  /*25460*/  @!P2 NANOSLEEP.SYNCS 0x989680 ;  /* 0x009896800000a95d */ /* 0x010fea0003900000 */
[----:B------:R-:W4:Y:S02]  /*25470*/  @!P2 SYNCS.PHASECHK.TRANS64 P2, [R192+URZ+0x38850], R196 ;  /* 0x038850c4c000a5a7 */ /* 0x000f24000804007f */
[----:B----4-:R-:W-:Y:S05]  /*25480*/  @!P2 BRA `(.L_x_8706) ;  /* 0xfffffffc00f0a947 */ /* 0x010fea000383ffff */
[----:B------:R-:W-:Y:S05]  /*25490*/  BRA `(.L_x_8705) ;  /* 0xfffffec000387947 */ /* 0x000fea000383ffff */
.L_x_8741:
        /* <DEDUP_REMOVED lines=11> */
.L_x_8950:
[----:B------:R-:W-:Y:S05]  /*25550*/  BSYNC B1 ;  /* 0x0000000000017941 */ /* 0x000fea0003800000 */
.L_x_8949:
[----:B------:R-:W-:Y:S05]  /*25560*/  BRA `(.L_x_8951) ;  /* 0xffffff6400447947 */ /* 0x000fea000383ffff */
.L_x_8743:
[----:B------:R-:W-:Y:S01]  /*25570*/  BSSY B1, `(.L_x_8952) ;  /* 0x0000006000017945 */ /* 0x000fe20003800000 */
[----:B------:R-:W-:-:S07]  /*25580*/  IMAD.MOV.U32 R15, RZ, RZ, -0x1 ;  /* 0xffffffffff0f7424 */ /* 0x000fce00078e00ff */
[----:B0-----:R-:W-:Y:S05]  /*25590*/  WARPSYNC.COLLECTIVE R15, `(.L_x_8953) ;  /* 0x000000000f0c7348 */ /* 0x001fea0003c00000 */
[----:B------:R-:W-:Y:S02]  /*255a0*/  ELECT P6, UR62, PT ;  /* 0x00000000003e782f */ /* 0x000fe400038c0000 */
[----:B------:R-:W-:Y:S01]  /*255b0*/  MOV R14, UR62 ;  /* 0x0000003e000e7c02 */ /* 0x000fe20008000f00 */
[----:B0-----:R-:W-:Y:S10]  /*255c0*/  ENDCOLLECTIVE ;  /* 0x000000000000791b */ /* 0x001ff40003800000 */
.L_x_8953:
[----:B------:R-:W-:Y:S05]  /*255d0*/  BSYNC B1 ;  /* 0x0000000000017941 */ /* 0x000fea0003800000 */
.L_x_8952:
[----:B------:R-:W-:Y:S05]  /*255e0*/  BRA `(.L_x_8742) ;  /* 0xffffff64003c7947 */ /* 0x000fea000383ffff */
.L_x_8745:
[----:B0-----:R0:W1:Y:S02]  /*255f0*/  SYNCS.PHASECHK.TRANS64.TRYWAIT P0, [R18+URZ+0x38820], R3 ;  /* 0x03882003120075a7 */ /* 0x001064000800017f */
[----:B-1----:R-:W-:Y:S05]  /*25600*/  @!P0 NANOSLEEP.SYNCS 0x989680 ;  /* 0x009896800000895d */ /* 0x002fea0003900000 */
[----:B------:R-:W1:Y:S02]  /*25610*/  @!P0 SYNCS.PHASECHK.TRANS64 P0, [R18+URZ+0x38820], R3 ;  /* 0x03882003120085a7 */ /* 0x000e64000800007f */
[----:B-1----:R-:W-:Y:S05]  /*25620*/  @!P0 BRA `(.L_x_8745) ;  /* 0xfffffffc00f08947 */ /* 0x002fea000383ffff */
[----:B------:R-:W-:Y:S05]  /*25630*/  BRA `(.L_x_8954) ;  /* 0xffffff64004c7947 */ /* 0x000fea000383ffff */
.L_x_8749:
[----:B-1----:R1:W2:Y:S02]  /*25640*/  SYNCS.PHASECHK.TRANS64.TRYWAIT P0, [R4+URZ+0x388a0], R8 ;  /* 0x0388a008040075a7 */ /* 0x0022a4000800017f */
[----:B--2---:R-:W-:Y:S05]  /*25650*/  @!P0 NANOSLEEP.SYNCS 0x989680 ;  /* 0x009896800000895d */ /* 0x004fea0003900000 */
[----:B------:R-:W2:Y:S02]  /*25660*/  @!P0 SYNCS.PHASECHK.TRANS64 P0, [R4+URZ+0x388a0], R8 ;  /* 0x0388a008040085a7 */ /* 0x000ea4000800007f */
[----:B--2---:R-:W-:Y:S05]  /*25670*/  @!P0 BRA `(.L_x_8749) ;  /* 0xfffffffc00f08947 */ /* 0x004fea000383ffff */
[----:B------:R-:W-:Y:S05]  /*25680*/  BRA `(.L_x_8955) ;  /* 0xffffff64006c7947 */ /* 0x000fea000383ffff */
.L_x_8754:
[----:B0-----:R0:W2:Y:S02]  /*25690*/  SYNCS.PHASECHK.TRANS64.TRYWAIT P0, [R4+URZ+0x388c0], R8 ;  /* 0x0388c008040075a7 */ /* 0x0010a4000800017f */
[----:B--2---:R-:W-:Y:S05]  /*256a0*/  @!P0 NANOSLEEP.SYNCS 0x989680 ;  /* 0x009896800000895d */ /* 0x004fea0003900000 */
[----:B------:R-:W2:Y:S02]  /*256b0*/  @!P0 SYNCS.PHASECHK.TRANS64 P0, [R4+URZ+0x388c0], R8 ;  /* 0x0388c008040085a7 */ /* 0x000ea4000800007f */
[----:B--2---:R-:W-:Y:S05]  /*256c0*/  @!P0 BRA `(.L_x_8754) ;  /* 0xfffffffc00f08947 */ /* 0x004fea000383ffff */
[----:B------:R-:W-:Y:S05]  /*256d0*/  BRA `(.L_x_8956) ;  /* 0xffffff6400ec7947 */ /* 0x000fea000383ffff */
.L_x_8768:
[----:B0-----:R0:W1:Y:S02]  /*256e0*/  SYNCS.PHASECHK.TRANS64.TRYWAIT P1, [R4+URZ+0x388a0], R5 ;  /* 0x0388a005040075a7 */ /* 0x001064000802017f */
[----:B-1----:R-:W-:Y:S05]  /*256f0*/  @!P1 NANOSLEEP.SYNCS 0x989680 ;  /* 0x009896800000995d */ /* 0x002fea0003900000 */
[----:B------:R-:W1:Y:S02]  /*25700*/  @!P1 SYNCS.PHASECHK.TRANS64 P1, [R4+URZ+0x388a0], R5 ;  /* 0x0388a005040095a7 */ /* 0x000e64000802007f */
[----:B-1----:R-:W-:Y:S05]  /*25710*/  @!P1 BRA `(.L_x_8768) ;  /* 0xfffffffc00f09947 */ /* 0x002fea000383ffff */
[----:B------:R-:W-:Y:S05]  /*25720*/  BRA `(.L_x_8957) ;  /* 0xffffff70006c7947 */ /* 0x000fea000383ffff */
.L_x_8773:
[----:B-1----:R1:W2:Y:S02]  /*25730*/  SYNCS.PHASECHK.TRANS64.TRYWAIT P1, [R4+URZ+0x388c0], R5 ;  /* 0x0388c005040075a7 */ /* 0x0022a4000802017f */
[----:B--2---:R-:W-:Y:S05]  /*25740*/  @!P1 NANOSLEEP.SYNCS 0x989680 ;  /* 0x009896800000995d */ /* 0x004fea0003900000 */
[----:B------:R-:W2:Y:S02]  /*25750*/  @!P1 SYNCS.PHASECHK.TRANS64 P1, [R4+URZ+0x388c0], R5 ;  /* 0x0388c005040095a7 */ /* 0x000ea4000802007f */
[----:B--2---:R-:W-:Y:S05]  /*25760*/  @!P1 BRA `(.L_x_8773) ;  /* 0xfffffffc00f09947 */ /* 0x004fea000383ffff */
[----:B------:R-:W-:Y:S05]  /*25770*/  BRA `(.L_x_8958) ;  /* 0xffffff7000e87947 */ /* 0x000fea000383ffff */
.L_x_8795:
        /* <DEDUP_REMOVED lines=11> */
.L_x_8960:
[----:B------:R-:W-:Y:S05]  /*25830*/  BSYNC B0 ;  /* 0x0000000000007941 */ /* 0x000fea0003800000 */
.L_x_8959:
[----:B------:R-:W-:Y:S05]  /*25840*/  BRA `(.L_x_8961) ;  /* 0xffffff8400907947 */ /* 0x000fea000383ffff */
.L_x_8797:
[----:B------:R-:W-:Y:S01]  /*25850*/  BSSY B0, `(.L_x_8962) ;  /* 0x0000006000007945 */ /* 0x000fe20003800000 */
[----:B------:R-:W-:-:S07]  /*25860*/  IMAD.MOV.U32 R15, RZ, RZ, -0x1 ;  /* 0xffffffffff0f7424 */ /* 0x000fce00078e00ff */
[----:B0-----:R-:W-:Y:S05]  /*25870*/  WARPSYNC.COLLECTIVE R15, `(.L_x_8963) ;  /* 0x000000000f0c7348 */ /* 0x001fea0003c00000 */
[----:B------:R-:W-:Y:S02]  /*25880*/  ELECT P6, UR62, PT ;  /* 0x00000000003e782f */ /* 0x000fe400038c0000 */
[----:B------:R-:W-:Y:S01]  /*25890*/  MOV R14, UR62 ;  /* 0x0000003e000e7c02 */ /* 0x000fe20008000f00 */
[----:B0-----:R-:W-:Y:S10]  /*258a0*/  ENDCOLLECTIVE ;  /* 0x000000000000791b */ /* 0x001ff40003800000 */
.L_x_8963:
[----:B------:R-:W-:Y:S05]  /*258b0*/  BSYNC B0 ;  /* 0x0000000000007941 */ /* 0x000fea0003800000 */
.L_x_8962:
[----:B------:R-:W-:Y:S05]  /*258c0*/  BRA `(.L_x_8964) ;  /* 0xffffff8400947947 */ /* 0x000fea000383ffff */
.L_x_8799:
[----:B-1----:R1:W2:Y:S02]  /*258d0*/  SYNCS.PHASECHK.TRANS64.TRYWAIT P0, [R0+URZ+0x38840], R2 ;  /* 0x03884002000075a7 */ /* 0x0022a4000800017f */
[----:B--2---:R-:W-:Y:S05]  /*258e0*/  @!P0 NANOSLEEP.SYNCS 0x989680 ;  /* 0x009896800000895d */ /* 0x004fea0003900000 */
[----:B------:R-:W2:Y:S02]  /*258f0*/  @!P0 SYNCS.PHASECHK.TRANS64 P0, [R0+URZ+0x38840], R2 ;  /* 0x03884002000085a7 */ /* 0x000ea4000800007f */
[----:B--2---:R-:W-:Y:S05]  /*25900*/  @!P0 BRA `(.L_x_8799) ;  /* 0xfffffffc00f08947 */ /* 0x004fea000383ffff */
[----:B------:R-:W-:Y:S05]  /*25910*/  BRA `(.L_x_8965) ;  /* 0xffffff8400f87947 */ /* 0x000fea000383ffff */
.L_x_8803:
        /* <DEDUP_REMOVED lines=9> */
.L_x_8966:
[----:B------:R-:W-:Y:S02]  /*259b0*/  IMAD.MOV.U32 R13, RZ, RZ, R3 ;  /* 0x000000ffff0d7224 */ /* 0x000fe400078e0003 */
[----:B------:R-:W-:Y:S01]  /*259c0*/  IMAD.MOV.U32 R4, RZ, RZ, R14 ;  /* 0x000000ffff047224 */ /* 0x000fe200078e000e */
[----:B------:R-:W-:-:S07]  /*259d0*/  LOP3.LUT R6, R6, 0x7f, RZ, 0xc0, !PT ;  /* 0x0000007f06067812 */ /* 0x000fce00078ec0ff */
[----:B------:R-:W-:Y:S05]  /*259e0*/  WARPSYNC.COLLECTIVE R15, `(.L_x_8967) ;  /* 0x000000000f087348 */ /* 0x000fea0003c00000 */
[----:B------:R0:W1:Y:S02]  /*259f0*/  SHFL.IDX P6, R14, R13, R12, R11 ;  /* 0x0000000c0d0e7389 */ /* 0x00006400000c000b */
[----:B01----:R-:W-:Y:S01]  /*25a00*/  ENDCOLLECTIVE ;  /* 0x000000000000791b */ /* 0x003fe20003800000 */
.L_x_8967:
        /* <DEDUP_REMOVED lines=9> */
.L_x_8968:
[----:B------:R-:W-:Y:S02]  /*25aa0*/  IMAD.MOV.U32 R13, RZ, RZ, R3 ;  /* 0x000000ffff0d7224 */ /* 0x000fe400078e0003 */
[----:B------:R-:W-:-:S07]  /*25ab0*/  IMAD.MOV.U32 R6, RZ, RZ, R14 ;  /* 0x000000ffff067224 */ /* 0x000fce00078e000e */
[----:B------:R-:W-:Y:S05]  /*25ac0*/  WARPSYNC.COLLECTIVE R15, `(.L_x_8969) ;  /* 0x000000000f087348 */ /* 0x000fea0003c00000 */
[----:B------:R0:W1:Y:S02]  /*25ad0*/  SHFL.IDX P6, R14, R13, R12, R11 ;  /* 0x0000000c0d0e7389 */ /* 0x00006400000c000b */
[----:B01----:R-:W-:Y:S01]  /*25ae0*/  ENDCOLLECTIVE ;  /* 0x000000000000791b */ /* 0x003fe20003800000 */
.L_x_8969:
        /* <DEDUP_REMOVED lines=22> */
.L_x_8970:
        /* <DEDUP_REMOVED lines=10> */
.L_x_8971:
        /* <DEDUP_REMOVED lines=11> */
.L_x_8972:
        /* <DEDUP_REMOVED lines=14> */
.L_x_8973:
[----:B------:R-:W-:Y:S01]  /*25e80*/  IMAD.MOV.U32 R3, RZ, RZ, R14 ;  /* 0x000000ffff037224 */ /* 0x000fe200078e000e */
[----:B------:R-:W-:Y:S06]  /*25e90*/  BRA `(.L_x_8974) ;  /* 0xffffff8c00347947 */ /* 0x000fec000383ffff */
.L_x_8807:
        /* <DEDUP_REMOVED lines=26> */
.L_x_8976:
[----:B------:R-:W-:Y:S05]  /*26040*/  BSYNC B0 ;  /* 0x0000000000007941 */ /* 0x000fea0003800000 */
.L_x_8975:
        /* <DEDUP_REMOVED lines=13> */
.L_x_8977:
        /* <DEDUP_REMOVED lines=40> */
.L_x_8978:
        /* <DEDUP_REMOVED lines=17> */
.L_x_8979:
        /* <DEDUP_REMOVED lines=29> */
.L_x_8980:
        /* <DEDUP_REMOVED lines=12> */
.L_x_8981:
        /* <DEDUP_REMOVED lines=34> */
.L_x_8982:
[----:B------:R-:W-:Y:S02]  /*26960*/  IMAD.MOV.U32 R13, RZ, RZ, R0 ;  /* 0x000000ffff0d7224 */ /* 0x000fe400078e0000 */
[----:B------:R-:W-:-:S07]  /*26970*/  IMAD.MOV.U32 R4, RZ, RZ, R14 ;  /* 0x000000ffff047224 */ /* 0x000fce00078e000e */
[----:B------:R-:W-:Y:S05]  /*26980*/  WARPSYNC.COLLECTIVE R15, `(.L_x_8983) ;  /* 0x000000000f087348 */ /* 0x000fea0003c00000 */
[----:B------:R0:W1:Y:S02]  /*26990*/  SHFL.IDX P6, R14, R13, R12, R11 ;  /* 0x0000000c0d0e7389 */ /* 0x00006400000c000b */
[----:B01----:R-:W-:Y:S01]  /*269a0*/  ENDCOLLECTIVE ;  /* 0x000000000000791b */ /* 0x003fe20003800000 */
.L_x_8983:
[----:B------:R-:W-:Y:S01]  /*269b0*/  IMAD.MOV.U32 R0, RZ, RZ, R14 ;  /* 0x000000ffff007224 */ /* 0x000fe200078e000e */
[----:B------:R-:W-:Y:S06]  /*269c0*/  BRA `(.L_x_8984) ;  /* 0xffffff90000c7947 */ /* 0x000fec000383ffff */
.L_x_8812:
[----:B0-----:R0:W2:Y:S02]  /*269d0*/  SYNCS.PHASECHK.TRANS64.TRYWAIT P0, [R18+URZ+0x38820], R0 ;  /* 0x03882000120075a7 */ /* 0x0010a4000800017f */
[----:B--2---:R-:W-:Y:S05]  /*269e0*/  @!P0 NANOSLEEP.SYNCS 0x989680 ;  /* 0x009896800000895d */ /* 0x004fea0003900000 */
[----:B------:R-:W2:Y:S02]  /*269f0*/  @!P0 SYNCS.PHASECHK.TRANS64 P0, [R18+URZ+0x38820], R0 ;  /* 0x03882000120085a7 */ /* 0x000ea4000800007f */
[----:B--2---:R-:W-:Y:S05]  /*26a00*/  @!P0 BRA `(.L_x_8812) ;  /* 0xfffffffc00f08947 */ /* 0x004fea000383ffff */
[----:B------:R-:W-:Y:S05]  /*26a10*/  BRA `(.L_x_8985) ;  /* 0xffffff9000c47947 */ /* 0x000fea000383ffff */
.L_x_8816:
[----:B0-----:R0:W1:Y:S02]  /*26a20*/  SYNCS.PHASECHK.TRANS64.TRYWAIT P0, [R0+URZ+0x38860], R2 ;  /* 0x03886002000075a7 */ /* 0x001064000800017f */
[----:B-1----:R-:W-:Y:S05]  /*26a30*/  @!P0 NANOSLEEP.SYNCS 0x989680 ;  /* 0x009896800000895d */ /* 0x002fea0003900000 */
[----:B------:R-:W1:Y:S02]  /*26a40*/  @!P0 SYNCS.PHASECHK.TRANS64 P0, [R0+URZ+0x38860], R2 ;  /* 0x03886002000085a7 */ /* 0x000e64000800007f */
[----:B-1----:R-:W-:Y:S05]  /*26a50*/  @!P0 BRA `(.L_x_8816) ;  /* 0xfffffffc00f08947 */ /* 0x002fea000383ffff */
[----:B------:R-:W-:Y:S05]  /*26a60*/  BRA `(.L_x_8986) ;  /* 0xffffff9000e87947 */ /* 0x000fea000383ffff */
.L_x_8835:
[----:B-1----:R1:W2:Y:S02]  /*26a70*/  SYNCS.PHASECHK.TRANS64.TRYWAIT P0, [R2+URZ+0x38840], R6 ;  /* 0x03884006020075a7 */ /* 0x0022a4000800017f */
[----:B--2---:R-:W-:Y:S05]  /*26a80*/  @!P0 NANOSLEEP.SYNCS 0x989680 ;  /* 0x009896800000895d */ /* 0x004fea0003900000 */
[----:B------:R-:W2:Y:S02]  /*26a90*/  @!P0 SYNCS.PHASECHK.TRANS64 P0, [R2+URZ+0x38840], R6 ;  /* 0x03884006020085a7 */ /* 0x000ea4000800007f */
[----:B--2---:R-:W-:Y:S05]  /*26aa0*/  @!P0 BRA `(.L_x_8835) ;  /* 0xfffffffc00f08947 */ /* 0x004fea000383ffff */
[----:B------:R-:W-:Y:S05]  /*26ab0*/  BRA `(.L_x_8987) ;  /* 0xffffffa000007947 */ /* 0x000fea000383ffff */
.L_x_8840:
[----:B0-----:R0:W2:Y:S02]  /*26ac0*/  SYNCS.PHASECHK.TRANS64.TRYWAIT P0, [R2+URZ+0x38860], R6 ;  /* 0x03886006020075a7 */ /* 0x0010a4000800017f */
[----:B--2---:R-:W-:Y:S05]  /*26ad0*/  @!P0 NANOSLEEP.SYNCS 0x989680 ;  /* 0x009896800000895d */ /* 0x004fea0003900000 */
[----:B------:R-:W2:Y:S02]  /*26ae0*/  @!P0 SYNCS.PHASECHK.TRANS64 P0, [R2+URZ+0x38860], R6 ;  /* 0x03886006020085a7 */ /* 0x000ea4000800007f */
[----:B--2---:R-:W-:Y:S05]  /*26af0*/  @!P0 BRA `(.L_x_8840) ;  /* 0xfffffffc00f08947 */ /* 0x004fea000383ffff */
[----:B------:R-:W-:Y:S05]  /*26b00*/  BRA `(.L_x_8988) ;  /* 0xffffffa000807947 */ /* 0x000fea000383ffff */
.L_x_8855:
[----:B-1----:R1:W2:Y:S02]  /*26b10*/  SYNCS.PHASECHK.TRANS64.TRYWAIT P0, [R3+URZ+0x38840], R2 ;  /* 0x03884002030075a7 */ /* 0x0022a4000800017f */
[----:B--2---:R-:W-:Y:S05]  /*26b20*/  @!P0 NANOSLEEP.SYNCS 0x989680 ;  /* 0x009896800000895d */ /* 0x004fea0003900000 */
[----:B------:R-:W2:Y:S02]  /*26b30*/  @!P0 SYNCS.PHASECHK.TRANS64 P0, [R3+URZ+0x38840], R2 ;  /* 0x03884002030085a7 */ /* 0x000ea4000800007f */
[----:B--2---:R-:W-:Y:S05]  /*26b40*/  @!P0 BRA `(.L_x_8855) ;  /* 0xfffffffc00f08947 */ /* 0x004fea000383ffff */
[----:B------:R-:W-:Y:S05]  /*26b50*/  BRA `(.L_x_8989) ;  /* 0xffffffac00607947 */ /* 0x000fea000383ffff */
.L_x_8860:
[----:B0-----:R0:W2:Y:S02]  /*26b60*/  SYNCS.PHASECHK.TRANS64.TRYWAIT P0, [R3+URZ+0x38860], R2 ;  /* 0x03886002030075a7 */ /* 0x0010a4000800017f */
[----:B--2---:R-:W-:Y:S05]  /*26b70*/  @!P0 NANOSLEEP.SYNCS 0x989680 ;  /* 0x009896800000895d */ /* 0x004fea0003900000 */
[----:B------:R-:W2:Y:S02]  /*26b80*/  @!P0 SYNCS.PHASECHK.TRANS64 P0, [R3+URZ+0x38860], R2 ;  /* 0x03886002030085a7 */ /* 0x000ea4000800007f */
[----:B--2---:R-:W-:Y:S05]  /*26b90*/  @!P0 BRA `(.L_x_8860) ;  /* 0xfffffffc00f08947 */ /* 0x004fea000383ffff */
[----:B------:R-:W-:Y:S05]  /*26ba0*/  BRA `(.L_x_8990) ;  /* 0xffffffac00dc7947 */ /* 0x000fea000383ffff */
.L_x_8875:
[----:B-1----:R1:W2:Y:S02]  /*26bb0*/  SYNCS.PHASECHK.TRANS64.TRYWAIT P0, [R3+URZ+0x38840], R2 ;  /* 0x03884002030075a7 */ /* 0x0022a4000800017f */
[----:B--2---:R-:W-:Y:S05]  /*26bc0*/  @!P0 NANOSLEEP.SYNCS 0x989680 ;  /* 0x009896800000895d */ /* 0x004fea0003900000 */
[----:B------:R-:W2:Y:S02]  /*26bd0*/  @!P0 SYNCS.PHASECHK.TRANS64 P0, [R3+URZ+0x38840], R2 ;  /* 0x03884002030085a7 */ /* 0x000ea4000800007f */
[----:B--2---:R-:W-:Y:S05]  /*26be0*/  @!P0 BRA `(.L_x_8875) ;  /* 0xfffffffc00f08947 */ /* 0x004fea000383ffff */
[----:B------:R-:W-:Y:S05]  /*26bf0*/  BRA `(.L_x_8991) ;  /* 0xffffffb8009c7947 */ /* 0x000fea000383ffff */
.L_x_8880:
[----:B--2---:R2:W3:Y:S02]  /*26c00*/  SYNCS.PHASECHK.TRANS64.TRYWAIT P0, [R3+URZ+0x38860], R2 ;  /* 0x03886002030075a7 */ /* 0x0044e4000800017f */
[----:B---3--:R-:W-:Y:S05]  /*26c10*/  @!P0 NANOSLEEP.SYNCS 0x989680 ;  /* 0x009896800000895d */ /* 0x008fea0003900000 */
[----:B------:R-:W3:Y:S02]  /*26c20*/  @!P0 SYNCS.PHASECHK.TRANS64 P0, [R3+URZ+0x38860], R2 ;  /* 0x03886002030085a7 */ /* 0x000ee4000800007f */
[----:B---3--:R-:W-:Y:S05]  /*26c30*/  @!P0 BRA `(.L_x_8880) ;  /* 0xfffffffc00f08947 */ /* 0x008fea000383ffff */
[----:B------:R-:W-:Y:S05]  /*26c40*/  BRA `(.L_x_8992) ;  /* 0xffffffbc001c7947 */ /* 0x000fea000383ffff */
.L_x_8896:
[----:B--2---:R-:W2:Y:S01]  /*26c50*/  LDL R2, [R1] ;  /* 0x0000000001027983 */ /* 0x004ea20000100800 */
[----:B------:R-:W-:Y:S01]  /*26c60*/  BSSY B0, `(.L_x_8993) ;  /* 0x0000008000007945 */ /* 0x000fe20003800000 */
[----:B------:R-:W-:Y:S02]  /*26c70*/  IMAD.MOV.U32 R12, RZ, RZ, RZ ;  /* 0x000000ffff0c7224 */ /* 0x000fe400078e00ff */
[----:B------:R-:W-:Y:S02]  /*26c80*/  IMAD.MOV.U32 R11, RZ, RZ, 0x1f ;  /* 0x0000001fff0b7424 */ /* 0x000fe400078e00ff */
[----:B------:R-:W-:Y:S02]  /*26c90*/  IMAD.MOV.U32 R15, RZ, RZ, -0x1 ;  /* 0xffffffffff0f7424 */ /* 0x000fe400078e00ff */
[----:B--2---:R-:W-:-:S07]  /*26ca0*/  IMAD.MOV.U32 R13, RZ, RZ, R2 ;  /* 0x000000ffff0d7224 */ /* 0x004fce00078e0002 */
[----:B01-34-:R-:W-:Y:S05]  /*26cb0*/  WARPSYNC.COLLECTIVE R15, `(.L_x_8994) ;  /* 0x000000000f087348 */ /* 0x01bfea0003c00000 */
[----:B------:R2:W0:Y:S02]  /*26cc0*/  SHFL.IDX P6, R14, R13, R12, R11 ;  /* 0x0000000c0d0e7389 */ /* 0x00042400000c000b */
[----:B01234-:R-:W-:Y:S01]  /*26cd0*/  ENDCOLLECTIVE ;  /* 0x000000000000791b */ /* 0x01ffe20003800000 */
.L_x_8994:
[----:B------:R-:W-:Y:S05]  /*26ce0*/  BSYNC B0 ;  /* 0x0000000000007941 */ /* 0x000fea0003800000 */
.L_x_8993:
        /* <DEDUP_REMOVED lines=9> */
.L_x_8995:
        /* <DEDUP_REMOVED lines=26> */
.L_x_8996:
        /* <DEDUP_REMOVED lines=8> */
.L_x_8997:
        /* <DEDUP_REMOVED lines=8> */
.L_x_8998:
        /* <DEDUP_REMOVED lines=8> */
.L_x_8999:
        /* <DEDUP_REMOVED lines=8> */
.L_x_9000:
        /* <DEDUP_REMOVED lines=9> */
.L_x_9001:
[----:B------:R-:W-:Y:S01]  /*271b0*/  IMAD.MOV.U32 R9, RZ, RZ, R14 ;  /* 0x000000ffff097224 */ /* 0x000fe200078e000e */
[----:B------:R-:W-:Y:S06]  /*271c0*/  BRA `(.L_x_9002) ;  /* 0xffffffc4005c7947 */ /* 0x000fec000383ffff */
.L_x_8899:
        /* <DEDUP_REMOVED lines=8> */
.L_x_9004:
[----:B------:R-:W-:Y:S05]  /*27250*/  BSYNC B0 ;  /* 0x0000000000007941 */ /* 0x000fea0003800000 */
.L_x_9003:
        /* <DEDUP_REMOVED lines=10> */
.L_x_9005:
        /* <DEDUP_REMOVED lines=8> */
.L_x_9006:
        /* <DEDUP_REMOVED lines=8> */
.L_x_9007:
        /* <DEDUP_REMOVED lines=8> */
.L_x_9008:
        /* <DEDUP_REMOVED lines=9> */
.L_x_9009:
[----:B------:R-:W-:Y:S01]  /*27510*/  IMAD.MOV.U32 R9, RZ, RZ, R14 ;  /* 0x000000ffff097224 */ /* 0x000fe200078e000e */
[----:B------:R-:W-:Y:S06]  /*27520*/  BRA `(.L_x_9010) ;  /* 0xffffffc400307947 */ /* 0x000fec000383ffff */
.L_x_8901:
[----:B------:R-:W-:Y:S01]  /*27530*/  BSSY B0, `(.L_x_9011) ;  /* 0x0000006000007945 */ /* 0x000fe20003800000 */
[----:B------:R-:W-:Y:S01]  /*27540*/  PLOP3.LUT P6, PT, P6, PT, PT, 0x8, 0x0 ;  /* 0x000000000000781c */ /* 0x000fe200037ce170 */
[----:B------:R-:W-:-:S12]  /*27550*/  IMAD.MOV.U32 R15, RZ, RZ, -0x1 ;  /* 0xffffffffff0f7424 */ /* 0x000fd800078e00ff */
[----:B0-----:R-:W-:Y:S05]  /*27560*/  WARPSYNC.COLLECTIVE R15, `(.L_x_9012) ;  /* 0x000000000f087348 */ /* 0x001fea0003c00000 */
[----:B------:R-:W-:Y:S01]  /*27570*/  VOTE.ANY R14, PT, P6 ;  /* 0x00000000000e7806 */ /* 0x000fe200030e0100 */
[----:B0-----:R-:W-:Y:S06]  /*27580*/  ENDCOLLECTIVE ;  /* 0x000000000000791b */ /* 0x001fec0003800000 */
.L_x_9012:
[----:B------:R-:W-:Y:S05]  /*27590*/  BSYNC B0 ;  /* 0x0000000000007941 */ /* 0x000fea0003800000 */
.L_x_9011:
        /* <DEDUP_REMOVED lines=10> */
.L_x_9013:
[----:B------:R-:W-:Y:S02]  /*27640*/  IMAD.MOV.U32 R13, RZ, RZ, R6 ;  /* 0x000000ffff0d7224 */ /* 0x000fe400078e0006 */
[----:B------:R-:W-:-:S07]  /*27650*/  IMAD.MOV.U32 R0, RZ, RZ, R14 ;  /* 0x000000ffff007224 */ /* 0x000fce00078e000e */
[----:B------:R-:W-:Y:S05]  /*27660*/  WARPSYNC.COLLECTIVE R15, `(.L_x_9014) ;  /* 0x000000000f087348 */ /* 0x000fea0003c00000 */
[----:B------:R0:W1:Y:S02]  /*27670*/  SHFL.IDX P6, R14, R13, R12, R11 ;  /* 0x0000000c0d0e7389 */ /* 0x00006400000c000b */
[----:B01----:R-:W-:Y:S01]  /*27680*/  ENDCOLLECTIVE ;  /* 0x000000000000791b */ /* 0x003fe20003800000 */
.L_x_9014:
[----:B------:R-:W-:Y:S02]  /*27690*/  IMAD.MOV.U32 R6, RZ, RZ, R14 ;  /* 0x000000ffff067224 */ /* 0x000fe400078e000e */
[----:B------:R-:W-:-:S05]  /*276a0*/  IMAD.IADD R10, R4, 0x1, R10 ;  /* 0x00000001040a7824 */ /* 0x000fca00078e020a */
[----:B------:R0:W-:Y:S01]  /*276b0*/  STL [R1+0xc], R10 ;  /* 0x00000c0a01007387 */ /* 0x0001e20000100800 */
[----:B------:R-:W-:Y:S05]  /*276c0*/  BRA `(.L_x_9015) ;  /* 0xffffffc400107947 */ /* 0x000fea000383ffff */
.L_x_8903:
        /* <DEDUP_REMOVED lines=8> */
.L_x_9017:
[----:B------:R-:W-:Y:S05]  /*27750*/  BSYNC B0 ;  /* 0x0000000000007941 */ /* 0x000fea0003800000 */
.L_x_9016:
[----:B------:R-:W-:Y:S01]  /*27760*/  IMAD.MOV.U32 R4, RZ, RZ, R14 ;  /* 0x000000ffff047224 */ /* 0x000fe200078e000e */
[----:B------:R-:W-:Y:S06]  /*27770*/  BRA `(.L_x_9018) ;  /* 0xffffffc000fc7947 */ /* 0x000fec000383ffff */
.L_x_8909:
[----:B0-----:R0:W1:Y:S02]  /*27780*/  SYNCS.PHASECHK.TRANS64.TRYWAIT P0, [R0+URZ+0x38820], R3 ;  /* 0x03882003000075a7 */ /* 0x001064000800017f */
[----:B-1----:R-:W-:Y:S05]  /*27790*/  @!P0 NANOSLEEP.SYNCS 0x989680 ;  /* 0x009896800000895d */ /* 0x002fea0003900000 */
[----:B------:R-:W1:Y:S02]  /*277a0*/  @!P0 SYNCS.PHASECHK.TRANS64 P0, [R0+URZ+0x38820], R3 ;  /* 0x03882003000085a7 */ /* 0x000e64000800007f */
[----:B-1----:R-:W-:Y:S05]  /*277b0*/  @!P0 BRA `(.L_x_8909) ;  /* 0xfffffffc00f08947 */ /* 0x002fea000383ffff */
[----:B------:R-:W-:Y:S05]  /*277c0*/  BRA `(.L_x_9019) ;  /* 0xffffffcc009c7947 */ /* 0x000fea000383ffff */
.L_x_8910:
        /* <DEDUP_REMOVED lines=11> */
.L_x_9021:
[----:B------:R-:W-:Y:S05]  /*27880*/  BSYNC B0 ;  /* 0x0000000000007941 */ /* 0x000fea0003800000 */
.L_x_9020:
[----:B------:R-:W-:Y:S05]  /*27890*/  BRA `(.L_x_9022) ;  /* 0xffffffcc00847947 */ /* 0x000fea000383ffff */
.L_x_8911:
[----:B------:R-:W-:Y:S01]  /*278a0*/  BSSY B0, `(.L_x_9023) ;  /* 0x0000006000007945 */ /* 0x000fe20003800000 */
[----:B------:R-:W-:-:S07]  /*278b0*/  IMAD.MOV.U32 R15, RZ, RZ, -0x1 ;  /* 0xffffffffff0f7424 */ /* 0x000fce00078e00ff */
[----:B01----:R-:W-:Y:S05]  /*278c0*/  WARPSYNC.COLLECTIVE R15, `(.L_x_9024) ;  /* 0x000000000f0c7348 */ /* 0x003fea0003c00000 */
[----:B------:R-:W-:Y:S02]  /*278d0*/  ELECT P6, UR62, PT ;  /* 0x00000000003e782f */ /* 0x000fe400038c0000 */
[----:B------:R-:W-:Y:S01]  /*278e0*/  MOV R14, UR62 ;  /* 0x0000003e000e7c02 */ /* 0x000fe20008000f00 */
[----:B01----:R-:W-:Y:S10]  /*278f0*/  ENDCOLLECTIVE ;  /* 0x000000000000791b */ /* 0x003ff40003800000 */
.L_x_9024:
[----:B------:R-:W-:Y:S05]  /*27900*/  BSYNC B0 ;  /* 0x0000000000007941 */ /* 0x000fea0003800000 */
.L_x_9023:
[----:B------:R-:W-:Y:S05]  /*27910*/  BRA `(.L_x_9025) ;  /* 0xffffffcc00787947 */ /* 0x000fea000383ffff */
.L_x_8913:
[----:B0-----:R0:W1:Y:S02]  /*27920*/  SYNCS.PHASECHK.TRANS64.TRYWAIT P0, [R6+URZ], R5 ;  /* 0x00000005060075a7 */ /* 0x001064000800017f */
[----:B-1----:R-:W-:Y:S05]  /*27930*/  @!P0 NANOSLEEP.SYNCS 0x989680 ;  /* 0x009896800000895d */ /* 0x002fea0003900000 */
[----:B------:R-:W1:Y:S02]  /*27940*/  @!P0 SYNCS.PHASECHK.TRANS64 P0, [R6+URZ], R5 ;  /* 0x00000005060085a7 */ /* 0x000e64000800007f */
[----:B-1----:R-:W-:Y:S05]  /*27950*/  @!P0 BRA `(.L_x_8913) ;  /* 0xfffffffc00f08947 */ /* 0x002fea000383ffff */
[----:B------:R-:W-:Y:S05]  /*27960*/  BRA `(.L_x_9026) ;  /* 0xffffffcc00b47947 */ /* 0x000fea000383ffff */
.L_x_8914:
[----:B-1----:R1:W2:Y:S02]  /*27970*/  SYNCS.PHASECHK.TRANS64.TRYWAIT P0, [R7+URZ], R2 ;  /* 0x00000002070075a7 */ /* 0x0022a4000800017f */
[----:B--2---:R-:W-:Y:S05]  /*27980*/  @!P0 NANOSLEEP.SYNCS 0x989680 ;  /* 0x009896800000895d */ /* 0x004fea0003900000 */
[----:B------:R-:W2:Y:S02]  /*27990*/  @!P0 SYNCS.PHASECHK.TRANS64 P0, [R7+URZ], R2 ;  /* 0x00000002070085a7 */ /* 0x000ea4000800007f */
[----:B--2---:R-:W-:Y:S05]  /*279a0*/  @!P0 BRA `(.L_x_8914) ;  /* 0xfffffffc00f08947 */ /* 0x004fea000383ffff */
[----:B------:R-:W-:Y:S05]  /*279b0*/  BRA `(.L_x_9027) ;  /* 0xffffffcc00a87947 */ /* 0x000fea000383ffff */
.L_x_8916:
[----:B--2---:R2:W3:Y:S02]  /*279c0*/  SYNCS.PHASECHK.TRANS64.TRYWAIT P0, [R4+URZ], R5 ;  /* 0x00000005040075a7 */ /* 0x0044e4000800017f */
[----:B---3--:R-:W-:Y:S05]  /*279d0*/  @!P0 NANOSLEEP.SYNCS 0x989680 ;  /* 0x009896800000895d */ /* 0x008fea0003900000 */
[----:B------:R-:W3:Y:S02]  /*279e0*/  @!P0 SYNCS.PHASECHK.TRANS64 P0, [R4+URZ], R5 ;  /* 0x00000005040085a7 */ /* 0x000ee4000800007f */
[----:B---3--:R-:W-:Y:S05]  /*279f0*/  @!P0 BRA `(.L_x_8916) ;  /* 0xfffffffc00f08947 */ /* 0x008fea000383ffff */
[----:B------:R-:W-:Y:S05]  /*27a00*/  BRA `(.L_x_9028) ;  /* 0xffffffcc00b07947 */ /* 0x000fea000383ffff */
.L_x_9029:
        /* <DEDUP_REMOVED lines=15> */
.L_x_15187:


//--------------------- .text._ZN7cutlass13device_kernelIN5flash11enable_sm90INS1_16FlashAttnFwdSm90INS1_25CollectiveMainloopFwdSm90ILi2EN4cute5tupleIJNS5_1CILi1EEES8_S8_EEENS6_IJNS7_ILi128EEENS7_ILi96EEENS7_ILi64EEEEEELi256ENS_6half_tEfNS_4arch4Sm90ELb0ELb0ELb1ELb0ELb0ELb0ELb0ELb1ELb0ELb1ELb1ELb0EEENS1_21CollectiveEpilogueFwdINS6_IJSA_NS7_ILi256EEESB_EEES9_SE_SG_Li256ELb0ELb1ELb1ELb0EEENS1_19SingleTileSchedulerILb0ELb1ELb1ELi128EEEEEEEEEvNT_6ParamsE --------------------------
	.section	.text._ZN7cutlass13device_kernelIN5flash11enable_sm90INS1_16FlashAttnFwdSm90INS1_25CollectiveMainloopFwdSm90ILi2EN4cute5tupleIJNS5_1CILi1EEES8_S8_EEENS6_IJNS7_ILi128EEENS7_ILi96EEENS7_ILi64EEEEEELi256ENS_6half_tEfNS_4arch4Sm90ELb0ELb0ELb1ELb0ELb0ELb0ELb0ELb1ELb0ELb1ELb1ELb0EEENS1_21CollectiveEpilogueFwdINS6_IJSA_NS7_ILi256EEESB_EEES9_SE_SG_Li256ELb0ELb1ELb1ELb0EEENS1_19SingleTileSchedulerILb0ELb1ELb1ELi128EEEEEEEEEvNT_6ParamsE,"ax",@progbits
	.align	128
.text._ZN7cutlass13device_kernelIN5flash11enable_sm90INS1_16FlashAttnFwdSm90INS1_25CollectiveMainloopFwdSm90ILi2EN4cute5tupleIJNS5_1CILi1EEES8_S8_EEENS6_IJNS7_ILi128EEENS7_ILi96EEENS7_ILi64EEEEEELi256ENS_6half_tEfNS_4arch4Sm90ELb0ELb0ELb1ELb0ELb0ELb0ELb0ELb1ELb0ELb1ELb1ELb0EEENS1_21CollectiveEpilogueFwdINS6_IJSA_NS7_ILi256EEESB_EEES9_SE_SG_Li256ELb0ELb1ELb1ELb0EEENS1_19SingleTileSchedulerILb0ELb1ELb1ELi128EEEEEEEEEvNT_6ParamsE:
        .type           _ZN7cutlass13device_kernelIN5flash11enable_sm90INS1_16FlashAttnFwdSm90INS1_25CollectiveMainloopFwdSm90ILi2EN4cute5tupleIJNS5_1CILi1EEES8_S8_EEENS6_IJNS7_ILi128EEENS7_ILi96EEENS7_ILi64EEEEEELi256ENS_6half_tEfNS_4arch4Sm90ELb0ELb0ELb1ELb0ELb0ELb0ELb0ELb1ELb0ELb1ELb1ELb0EEENS1_21CollectiveEpilogueFwdINS6_IJSA_NS7_ILi256EEESB_EEES9_SE_SG_Li256ELb0ELb1ELb1ELb0EEENS1_19SingleTileSchedulerILb0ELb1ELb1ELi128EEEEEEEEEvNT_6ParamsE,@function
        .size           _ZN7cutlass13device_kernelIN5flash11enable_sm90INS1_16FlashAttnFwdSm90INS1_25CollectiveMainloopFwdSm90ILi2EN4cute5tupleIJNS5_1CILi1EEES8_S8_EEENS6_IJNS7_ILi128EEENS7_ILi96EEENS7_ILi64EEEEEELi256ENS_6half_tEfNS_4arch4Sm90ELb0ELb0ELb1ELb0ELb0ELb0ELb0ELb1ELb0ELb1ELb1ELb0EEENS1_21CollectiveEpilogueFwdINS6_IJSA_NS7_ILi256EEESB_EEES9_SE_SG_Li256ELb0ELb1ELb1ELb0EEENS1_19SingleTileSchedulerILb0ELb1ELb1ELi128EEEEEEEEEvNT_6ParamsE,(.L_x_15188 - _ZN7cutlass13device_kernelIN5flash11enable_sm90INS1_16FlashAttnFwdSm90INS1_25CollectiveMainloopFwdSm90ILi2EN4cute5tupleIJNS5_1CILi1EEES8_S8_EEENS6_IJNS7_ILi128EEENS7_ILi96EEENS7_ILi64EEEEEELi256ENS_6half_tEfNS_4arch4Sm90ELb0ELb0ELb1ELb0ELb0ELb0ELb0ELb1ELb0ELb1ELb1ELb0EEENS1_21CollectiveEpilogueFwdINS6_IJSA_NS7_ILi256EEESB_EEES9_SE_SG_Li256ELb0ELb1ELb1ELb0EEENS1_19SingleTileSchedulerILb0ELb1ELb1ELi128EEEEEEEEEvNT_6ParamsE)
        .other          _ZN7cutlass13device_kernelIN5flash11enable_sm90INS1_16FlashAttnFwdSm90INS1_25CollectiveMainloopFwdSm90ILi2EN4cute5tupleIJNS5_1CILi1EEES8_S8_EEENS6_IJNS7_ILi128EEENS7_ILi96EEENS7_ILi64EEEEEELi256ENS_6half_tEfNS_4arch4Sm90ELb0ELb0ELb1ELb0ELb0ELb0ELb0ELb1ELb0ELb1ELb1ELb0EEENS1_21CollectiveEpilogueFwdINS6_IJSA_NS7_ILi256EEESB_EEES9_SE_SG_Li256ELb0ELb1ELb1ELb0EEENS1_19SingleTileSchedulerILb0ELb1ELb1ELi128EEEEEEEEEvNT_6ParamsE,@"STO_CUDA_ENTRY STV_DEFAULT"
_ZN7cutlass13device_kernelIN5flash11enable_sm90INS1_16FlashAttnFwdSm90INS1_25CollectiveMainloopFwdSm90ILi2EN4cute5tupleIJNS5_1CILi1EEES8_S8_EEENS6_IJNS7_ILi128EEENS7_ILi96EEENS7_ILi64EEEEEELi256ENS_6half_tEfNS_4arch4Sm90ELb0ELb0ELb1ELb0ELb0ELb0ELb0ELb1ELb0ELb1ELb1ELb0EEENS1_21CollectiveEpilogueFwdINS6_IJSA_NS7_ILi256EEESB_EEES9_SE_SG_Li256ELb0ELb1ELb1ELb0EEENS1_19SingleTileSchedulerILb0ELb1ELb1ELi128EEEEEEEEEvNT_6ParamsE:
        /* <DEDUP_REMOVED lines=18> */
.L_x_9031:
[----:B------:R-:W-:Y:S05]  /*0120*/  BSYNC B0 ;  /* 0x0000000000007941 */ /* 0x000fea0003800000 */
.L_x_9030:
        /* <DEDUP_REMOVED lines=41> */
.L_x_9032:
        /* <DEDUP_REMOVED lines=22> */
.L_x_9033:
        /* <DEDUP_REMOVED lines=18> */
.L_x_9034:
        /* <DEDUP_REMOVED lines=22> */
.L_x_9035:
        /* <DEDUP_REMOVED lines=22> */
.L_x_9036:
        /* <DEDUP_REMOVED lines=8> */
.L_x_9039:
[----:B------:R-:W-:-:S08]  /*0980*/  NOP ;  /* 0x0000000000007918 */ /* 0x000fd00000000000 */
[----:B------:R-:W0:Y:S02]  /*0990*/  USETMAXREG.TRY_ALLOC.CTAPOOL UP0, 0xf0 ;  /* 0x000000f0000079c8 */ /* 0x000e240008000600 */
[----:B0-----:R-:W-:-:S13]  /*09a0*/  PLOP3.LUT P0, PT, PT, PT, UP0, 0x80, 0x0 ;  /* 0x000000000000781c */ /* 0x001fda0003f0f008 */
[----:B------:R-:W-:Y:S05]  /*09b0*/  @!P0 BRA `(.L_x_9039) ;  /* 0xfffffffc00f08947 */ /* 0x000fea000383ffff */
[----:B------:R-:W0:Y:S01]  /*09c0*/  S2UR UR6, SR_CTAID.Y ;  /* 0x00000000000679c3 */ /* 0x000e220000002600 */
[----:B------:R-:W-:-:S07]  /*09d0*/  ULDC UR7, c[0x0][0xc50] ;  /* 0x0003140000077ab9 */ /* 0x000fce0000000800 */
[----:B------:R-:W-:Y:S08]  /*09e0*/  BAR.ARV 0x8, 0x180 ;  /* 0x0206000000007b1d */ /* 0x000ff00000002000 */
[----:B------:R-:W1:Y:S01]  /*09f0*/  S2UR UR8, SR_CTAID.Z ;  /* 0x00000000000879c3 */ /* 0x000e620000002700 */
[----:B------:R-:W-:Y:S01]  /*0a00*/  ISETP.NE.AND P0, PT, R2, 0x1, PT ;  /* 0x000000010200780c */ /* 0x000fe20003f05270 */
[----:B------:R-:W-:-:S11]  /*0a10*/  UISETP.NE.AND UP0, UPT, UR7, 0x1, UPT ;  /* 0x000000010700788c */ /* 0x000fd6000bf05270 */
[----:B------:R-:W-:Y:S01]  /*0a20*/  @UP0 ULDC UR4, c[0x0][0xc54] ;  /* 0x0003150000040ab9 */ /* 0x000fe20000000800 */
[----:B------:R-:W-:Y:S06]  /*0a30*/  @!P0 BAR.ARV 0x9, 0x100 ;  /* 0x0244000000008b1d */ /* 0x000fec0000002000 */
[----:B0-----:R-:W-:Y:S01]  /*0a40*/  UIMAD.WIDE.U32 UR4, UR6, UR4, URZ ;  /* 0x00000004060472a5 */ /* 0x001fe2000f8e003f */
[----:B------:R-:W-:Y:S01]  /*0a50*/  @UP0 ULDC UR9, c[0x0][0xc58] ;  /* 0x0003160000090ab9 */ /* 0x000fe20000000800 */
[----:B------:R-:W-:Y:S01]  /*0a60*/  UMOV UR36, UR6 ;  /* 0x0000000600247c82 */ /* 0x000fe20008000000 */
[----:B-1----:R-:W-:Y:S01]  /*0a70*/  ISETP.LE.AND P0, PT, RZ, UR8, PT ;  /* 0x00000008ff007c0c */ /* 0x002fe2000bf03270 */
[----:B------:R-:W-:-:S04]  /*0a80*/  @UP0 USHF.R.U32.HI UR36, URZ, UR9, UR5 ;  /* 0x000000093f240299 */ /* 0x000fc80008011605 */
[----:B------:R-:W-:-:S04]  /*0a90*/  UIADD3 UR4, -UR36, URZ, URZ ;  /* 0x0000003f24047290 */ /* 0x000fc8000fffe13f */
[----:B------:R-:W-:-:S04]  /*0aa0*/  UIMAD UR7, UR7, UR4, UR6 ;  /* 0x00000004070772a4 */ /* 0x000fc8000f8e0206 */
[----:B------:R-:W-:Y:S08]  /*0ab0*/  @!P0 BRA `(.L_x_9040) ;  /* 0x000000b800208947 */ /* 0x000ff00003800000 */
[----:B------:R-:W-:Y:S01]  /*0ac0*/  ULDC.64 UR4, c[0x0][0x418] ;  /* 0x0001060000047ab9 */ /* 0x000fe20000000a00 */
[----:B------:R-:W-:Y:S01]  /*0ad0*/  ULDC UR39, c[0x0][0x424] ;  /* 0x0001090000277ab9 */ /* 0x000fe20000000800 */
[----:B------:R-:W-:Y:S02]  /*0ae0*/  UISETP.NE.U32.AND UP0, UPT, UR4, URZ, UPT ;  /* 0x0000003f0400728c */ /* 0x000fe4000bf05070 */
        /* <DEDUP_REMOVED lines=8> */
[----:B------:R-:W-:-:S04]  /*0b70*/  UIMAD.WIDE UR4, UR4, 0x2aaaaaab, URZ ;  /* 0x2aaaaaab040478a5 */ /* 0x000fc8000f8e023f */
[----:B------:R-:W-:-:S03]  /*0b80*/  USHF.R.U32.HI UR6, URZ, 0x1f, UR5 ;  /* 0x0000001f3f067899 */ /* 0x000fc60008011605 */
[----:B------:R-:W-:Y:S01]  /*0b90*/  UMOV UR4, URZ ;  /* 0x0000003f00047c82 */ /* 0x000fe20008000000 */
[----:B------:R-:W-:-:S04]  /*0ba0*/  ULEA.HI.SX32 UR6, UR5, UR6, 0x1c ;  /* 0x0000000605067291 */ /* 0x000fc8000f8fe23f */
[----:B------:R-:W-:Y:S08]  /*0bb0*/  @!P0 BRA `(.L_x_9041) ;  /* 0x0000000000908947 */ /* 0x000ff00003800000 */
        /* <DEDUP_REMOVED lines=11> */
[----:B------:R-:W-:-:S04]  /*0c70*/  IABS R5, R5 ;  /* 0x0000000500057213 */ /* 0x000fc80000000000 */
[----:B------:R-:W-:-:S04]  /*0c80*/  MOV R4, R5 ;  /* 0x0000000500047202 */ /* 0x000fc80000000f00 */
        /* <DEDUP_REMOVED lines=23> */
.L_x_9041:
[----:B------:R-:W-:Y:S01]  /*0e00*/  UIMAD UR37, UR37, UR4, URZ ;  /* 0x00000004252572a4 */ /* 0x000fe2000f8e023f */
[----:B------:R-:W-:Y:S01]  /*0e10*/  IMAD.U32 R0, RZ, RZ, UR6 ;  /* 0x00000006ff007e24 */ /* 0x000fe2000f8e00ff */
[----:B------:R-:W0:Y:S01]  /*0e20*/  S2R R4, SR_TID.X ;  /* 0x0000000000047919 */ /* 0x000e220000002100 */
[----:B------:R-:W-:Y:S01]  /*0e30*/  IMAD.U32 R3, RZ, RZ, UR4 ;  /* 0x00000004ff037e24 */ /* 0x000fe2000f8e00ff */
[----:B------:R-:W-:Y:S01]  /*0e40*/  PLOP3.LUT P0, PT, PT, PT, PT, 0x80, 0x0 ;  /* 0x000000000000781c */ /* 0x000fe20003f0f070 */
[----:B------:R-:W-:Y:S01]  /*0e50*/  IMAD.MOV.U32 R5, RZ, RZ, RZ ;  /* 0x000000ffff057224 */ /* 0x000fe200078e00ff */
[----:B------:R-:W-:Y:S02]  /*0e60*/  MOV R6, RZ ;  /* 0x000000ff00067202 */ /* 0x000fe40000000f00 */
        /* <DEDUP_REMOVED lines=27> */
[----:B0-----:R-:W-:Y:S01]  /*1020*/  VIADD R16, R4, 0xffffff80 ;  /* 0xffffff8004107836 */ /* 0x001fe20000000000 */
        /* <DEDUP_REMOVED lines=76> */
.L_x_9043:
[----:B------:R-:W-:Y:S01]  /*14f0*/  SHF.L.U32 R7, RZ, 0x1f, RZ ;  /* 0x0000001fff077819 */ /* 0x000fe200000006ff */
[----:B------:R-:W-:-:S03]  /*1500*/  VIADD R0, R2, 0x8 ;  /* 0x0000000802007836 */ /* 0x000fc60000000000 */
[----:B------:R-:W0:Y:S02]  /*1510*/  SYNCS.PHASECHK.TRANS64.TRYWAIT P0, [UR38+0x22800], R7 ;  /* 0x02280007ff0075a7 */ /* 0x000e240008000166 */
[----:B0-----:R-:W-:Y:S05]  /*1520*/  @!P0 BRA `(.L_x_9044) ;  /* 0x000000ac008c8947 */ /* 0x001fea0003800000 */
.L_x_9150:
[----:B------:R-:W-:Y:S05]  /*1530*/  WARPSYNC.ALL ;  /* 0x0000000000007948 */ /* 0x000fea0003800000 */
[----:B------:R-:W-:Y:S01]  /*1540*/  ULOP3.LUT UR4, UR42, 0x1, URZ, 0xfc, !UPT ;  /* 0x000000012a047892 */ /* 0x000fe2000f8efc3f */
[----:B------:R1:W-:Y:S03]  /*1550*/  BAR.SYNC.DEFER_BLOCKING R0, 0x100 ;  /* 0x000400000000751d */ /* 0x0003e60000010000 */
[----:B------:R-:W-:-:S06]  /*1560*/  UISETP.NE.AND UP0, UPT, UR4, 0x3, UPT ;  /* 0x000000030400788c */ /* 0x000fcc000bf05270 */
[----:B------:R-:W-:-:S13]  /*1570*/  PLOP3.LUT P0, PT, PT, PT, UP0, 0x80, 0x0 ;  /* 0x000000000000781c */ /* 0x000fda0003f0f008 */
[----:B-1----:R-:W-:Y:S05]  /*1580*/  @!P0 BRA `(.L_x_9045) ;  /* 0x0000000000048947 */ /* 0x002fea0003800000 */
[----:B------:R-:W-:Y:S01]  /*1590*/  BPT.TRAP 0x1 ;  /* 0x000000040000795c */ /* 0x000fe20000300000 */
.L_x_9045:
[----:B------:R1:W2:Y:S01]  /*15a0*/  SYNCS.PHASECHK.TRANS64.TRYWAIT P1, [UR38+0x22830], R7 ;  /* 0x02283007ff0075a7 */ /* 0x0002a20008020166 */
[----:B------:R-:W-:Y:S05]  /*15b0*/  @!P0 BRA `(.L_x_9046) ;  /* 0x0000000000048947 */ /* 0x000fea0003800000 */
[----:B------:R-:W-:Y:S01]  /*15c0*/  BPT.TRAP 0x1 ;  /* 0x000000040000795c */ /* 0x000fe20000300000 */
.L_x_9046:
[----:B--2---:R-:W-:Y:S05]  /*15d0*/  @P1 BRA `(.L_x_9047) ;  /* 0x0000000000081947 */ /* 0x004fea0003800000 */
[----:B------:R-:W2:Y:S02]  /*15e0*/  SYNCS.PHASECHK.TRANS64.TRYWAIT P1, [UR38+0x22830], R7 ;  /* 0x02283007ff0075a7 */ /* 0x000ea40008020166 */
[----:B--2---:R-:W-:Y:S05]  /*15f0*/  @!P1 BRA `(.L_x_9048) ;  /* 0x000000ac00709947 */ /* 0x004fea0003800000 */
.L_x_9047:
[----:B------:R-:W-:Y:S01]  /*1600*/  UIADD3 UR4, UR38, 0x1c400, URZ ;  /* 0x0001c40026047890 */ /* 0x000fe2000fffe03f */
[----:B------:R-:W-:Y:S01]  /*1610*/  WARPGROUP.ARRIVE ;  /* 0x00000000000079c5 */ /* 0x000fe20000000000 */
[----:B------:R-:W-:Y:S01]  /*1620*/  ULOP3.LUT UR8, UR41, 0x10000, URZ, 0xfc, !UPT ;  /* 0x0001000029087892 */ /* 0x000fe2000f8efc3f */
[----:B------:R-:W-:Y:S01]  /*1630*/  LOP3.LUT R17, R17, 0xffffff80, RZ, 0xc0, !PT ;  /* 0xffffff8011117812 */ /* 0x000fe200078ec0ff */
[----:B------:R-:W-:Y:S01]  /*1640*/  USHF.R.U32.HI UR4, URZ, 0x4, UR4 ;  /* 0x000000043f047899 */ /* 0x000fe20008011604 */
[----:B------:R-:W-:Y:S01]  /*1650*/  P2R R11, PR, RZ, 0x1 ;  /* 0x00000001ff0b7803 */ /* 0x000fe20000000000 */
[----:B------:R-:W-:Y:S01]  /*1660*/  UMOV UR9, 0x40000040 ;  /* 0x4000004000097882 */ /* 0x000fe20000000000 */
[----:B------:R-:W-:Y:S01]  /*1670*/  UMOV UR7, 0x40000040 ;  /* 0x4000004000077882 */ /* 0x000fe20000000000 */
[----:B------:R-:W-:Y:S01]  /*1680*/  ULOP3.LUT UR4, UR4, 0x3fff, URZ, 0xc0, !UPT ;  /* 0x00003fff04047892 */ /* 0x000fe2000f8ec03f */
[----:B------:R-:W-:Y:S01]  /*1690*/  IMAD.IADD R17, R16, 0x1, -R17 ;  /* 0x0000000110117824 */ /* 0x000fe200078e0a11 */
[----:B------:R-:W-:Y:S01]  /*16a0*/  UMOV UR5, UR9 ;  /* 0x0000000900057c82 */ /* 0x000fe20008000000 */
[----:B------:R-:W-:Y:S01]  /*16b0*/  UIADD3 UR12, UR8, 0x2, URZ ;  /* 0x00000002080c7890 */ /* 0x000fe2000fffe03f */
[----:B------:R-:W2:Y:S01]  /*16c0*/  S2R R13, SR_TID.X ;  /* 0x00000000000d7919 */ /* 0x000ea20000002100 */
[----:B------:R-:W-:Y:S01]  /*16d0*/  ULOP3.LUT UR6, UR4, 0x10000, URZ, 0xfc, !UPT ;  /* 0x0001000004067892 */ /* 0x000fe2000f8efc3f */
[----:B0-----:R-:W-:Y:S01]  /*16e0*/  SHF.R.S32.HI R4, RZ, 0x1f, R17 ;  /* 0x0000001fff047819 */ /* 0x001fe20000011411 */
[----:B------:R-:W-:Y:S01]  /*16f0*/  UMOV UR13, 0x40000040 ;  /* 0x40000040000d7882 */ /* 0x000fe20000000000 */
[----:B------:R-:W-:Y:S01]  /*1700*/  UMOV UR4, UR8 ;  /* 0x0000000800047c82 */ /* 0x000fe20008000000 */
[----:B------:R-:W-:Y:S01]  /*1710*/  UIADD3 UR14, UR6, 0x2, URZ ;  /* 0x00000002060e7890 */ /* 0x000fe2000fffe03f */
[----:B------:R-:W-:Y:S01]  /*1720*/  LEA.HI R4, R4, R17, RZ, 0x2 ;  /* 0x0000001104047211 */ /* 0x000fe200078f10ff */
[----:B------:R-:W-:Y:S01]  /*1730*/  UMOV UR15, 0x40000040 ;  /* 0x40000040000f7882 */ /* 0x000fe20000000000 */
[----:B------:R-:W-:-:S02]  /*1740*/  UIADD3 UR16, UR8, 0x4, URZ ;  /* 0x0000000408107890 */ /* 0x000fc4000fffe03f */
[----:B------:R-:W-:Y:S01]  /*1750*/  HGMMA.64x96x16.F32 R24, gdesc[UR4], RZ, !UPT, gsb0 ;  /* 0x01600000041879f0 */ /* 0x000fe2000c0008ff */
[----:B------:R-:W-:Y:S01]  /*1760*/  UIADD3 UR18, UR6, 0x4, URZ ;  /* 0x0000000406127890 */ /* 0x000fe2000fffe03f */
[----:B------:R-:W-:Y:S01]  /*1770*/  LOP3.LUT R4, R4, 0x7ffffffc, RZ, 0xc0, !PT ;  /* 0x7ffffffc04047812 */ /* 0x000fe200078ec0ff */
[----:B------:R-:W-:Y:S01]  /*1780*/  UMOV UR17, 0x40000040 ;  /* 0x4000004000117882 */ /* 0x000fe20000000000 */
[----:B------:R-:W-:Y:S01]  /*1790*/  UMOV UR19, 0x40000040 ;  /* 0x4000004000137882 */ /* 0x000fe20000000000 */
[----:B------:R-:W-:Y:S02]  /*17a0*/  UIADD3 UR20, UR8, 0x6, URZ ;  /* 0x0000000608147890 */ /* 0x000fe4000fffe03f */
[----:B------:R-:W-:Y:S01]  /*17b0*/  UIADD3 UR22, UR6, 0x6, URZ ;  /* 0x0000000606167890 */ /* 0x000fe2000fffe03f */
[----:B------:R-:W-:Y:S01]  /*17c0*/  IMAD.IADD R4, R17, 0x1, -R4 ;  /* 0x0000000111047824 */ /* 0x000fe200078e0a04 */
[----:B------:R-:W-:Y:S01]  /*17d0*/  UMOV UR21, 0x40000040 ;  /* 0x4000004000157882 */ /* 0x000fe20000000000 */
[----:B------:R-:W-:Y:S01]  /*17e0*/  UMOV UR23, 0x40000040 ;  /* 0x4000004000177882 */ /* 0x000fe20000000000 */
[----:B------:R-:W-:Y:S01]  /*17f0*/  ULDC UR4, c[0x0][0x9d8] ;  /* 0x0002760000047ab9 */ /* 0x000fe20000000800 */
[----:B------:R-:W-:Y:S01]  /*1800*/  UIMAD UR39, UR40, -0x60, UR39 ;  /* 0xffffffa0282778a4 */ /* 0x000fe2000f8e0227 */
[----:B------:R-:W-:-:S03]  /*1810*/  ULDC UR7, c[0x0][0x988] ;  /* 0x0002620000077ab9 */ /* 0x000fc60000000800 */
[----:B------:R-:W-:-:S06]  /*1820*/  UIADD3 UR39, UR39, 0x60, URZ ;  /* 0x0000006027277890 */ /* 0x000fcc000fffe03f */
[----:B------:R-:W-:Y:S01]  /*1830*/  IMAD.U32 R3, RZ, RZ, UR39 ;  /* 0x00000027ff037e24 */ /* 0x000fe2000f8e00ff */
[----:B--2---:R-:W-:-:S03]  /*1840*/  LOP3.LUT R13, R13, 0x7f, RZ, 0xc0, !PT ;  /* 0x0000007f0d0d7812 */ /* 0x004fc600078ec0ff */
[----:B------:R-:W-:-:S05]  /*1850*/  IMAD R4, R4, -0x2, R3 ;  /* 0xfffffffe04047824 */ /* 0x000fca00078e0203 */
        /* <DEDUP_REMOVED lines=82> */
[----:B------:R-:W-:-:S04]  /*1d80*/  FMUL.FTZ R71, R71, UR4 ;  /* 0x0000000447477c20 */ /* 0x000fc80008410000 */
[----:B------:R-:W3:Y:S01]  /*1d90*/  MUFU.TANH R36, R36 ;  /* 0x0000002400247308 */ /* 0x000ee20000002400 */
[----:B0-----:R-:W-:-:S04]  /*1da0*/  FSEL R33, R33, -INF , P2 ;  /* 0xff80000021217808 */ /* 0x001fc80001000000 */
[----:B------:R-:W-:-:S03]  /*1db0*/  FMNMX.FTZ R3, R33, R8, !PT ;  /* 0x0000000821037209 */ /* 0x000fc60007810000 */
[----:B------:R-:W0:Y:S01]  /*1dc0*/  MUFU.TANH R30, R30 ;  /* 0x0000001e001e7308 */ /* 0x000e220000002400 */
[----:B--2---:R-:W-:Y:S02]  /*1dd0*/  FSEL R6, R27, -INF , P5 ;  /* 0xff8000001b067808 */ /* 0x004fe40002800000 */
[----:B------:R-:W-:-:S05]  /*1de0*/  ISETP.GT.AND P5, PT, R4, 0x19, PT ;  /* 0x000000190400780c */ /* 0x000fca0003fa4270 */
[----:B------:R-:W2:Y:S01]  /*1df0*/  MUFU.TANH R37, R37 ;  /* 0x0000002500257308 */ /* 0x000ea20000002400 */
[----:B---3--:R-:W-:-:S04]  /*1e00*/  FSEL R36, R36, -INF , P6 ;  /* 0xff80000024247808 */ /* 0x008fc80003000000 */
[----:B------:R-:W-:-:S03]  /*1e10*/  FMNMX.FTZ R8, R36, R3, !PT ;  /* 0x0000000324087209 */ /* 0x000fc60007810000 */
[----:B------:R-:W3:Y:S01]  /*1e20*/  MUFU.TANH R31, R31 ;  /* 0x0000001f001f7308 */ /* 0x000ee20000002400 */
[----:B0-----:R-:W-:Y:S02]  /*1e30*/  FSEL R30, R30, -INF , P4 ;  /* 0xff8000001e1e7808 */ /* 0x001fe40002000000 */
[----:B------:R-:W-:-:S05]  /*1e40*/  ISETP.GT.AND P4, PT, R4, 0x20, PT ;  /* 0x000000200400780c */ /* 0x000fca0003f84270 */
[----:B------:R-:W0:Y:S01]  /*1e50*/  MUFU.TANH R40, R40 ;  /* 0x0000002800287308 */ /* 0x000e220000002400 */
[----:B--2---:R-:W-:-:S04]  /*1e60*/  FSEL R37, R37, -INF , P5 ;  /* 0xff80000025257808 */ /* 0x004fc80002800000 */
[----:B------:R-:W-:-:S03]  /*1e70*/  FMNMX.FTZ R3, R37, R8, !PT ;  /* 0x0000000825037209 */ /* 0x000fc60007810000 */
[----:B------:R-:W2:Y:S01]  /*1e80*/  MUFU.TANH R34, R34 ;  /* 0x0000002200227308 */ /* 0x000ea20000002400 */
[----:B---3--:R-:W-:Y:S02]  /*1e90*/  FSEL R31, R31, -INF , P3 ;  /* 0xff8000001f1f7808 */ /* 0x008fe40001800000 */
[----:B------:R-:W-:-:S05]  /*1ea0*/  ISETP.GT.AND P3, PT, R4, 0x21, PT ;  /* 0x000000210400780c */ /* 0x000fca0003f64270 */
        /* <DEDUP_REMOVED lines=88> */
[----:B---3--:R-:W-:-:S04]  /*2430*/  FSEL R69, R69, -INF , P1 ;  /* 0xff80000045457808 */ /* 0x008fc80000800000 */
[----:B------:R-:W-:-:S03]  /*2440*/  FMNMX.FTZ R4, R69, R4, !PT ;  /* 0x0000000445047209 */ /* 0x000fc60007810000 */
[----:B------:R-:W3:Y:S01]  /*2450*/  MUFU.TANH R66, R66 ;  /* 0x0000004200427308 */ /* 0x000ee20000002400 */
[----:B0-----:R-:W-:Y:S01]  /*2460*/  FSEL R62, R62, -INF , P6 ;  /* 0xff8000003e3e7808 */ /* 0x001fe20003000000 */
[----:B------:R-:W0:Y:S06]  /*2470*/  SHFL.BFLY PT, R3, R4, 0x2, 0x1f ;  /* 0x0c401f0004037f89 */ /* 0x000e2c00000e0000 */
[----:B------:R-:W4:Y:S01]  /*2480*/  MUFU.TANH R67, R67 ;  /* 0x0000004300437308 */ /* 0x000f220000002400 */
[----:B--2---:R-:W-:-:S07]  /*2490*/  FSEL R63, R63, -INF , P5 ;  /* 0xff8000003f3f7808 */ /* 0x004fce0002800000 */
[----:B------:R-:W2:Y:S01]  /*24a0*/  MUFU.TANH R70, R70 ;  /* 0x0000004600467308 */ /* 0x000ea20000002400 */
[----:B---3--:R-:W-:-:S07]  /*24b0*/  FSEL R66, R66, -INF , P4 ;  /* 0xff80000042427808 */ /* 0x008fce0002000000 */
[----:B------:R-:W3:Y:S01]  /*24c0*/  MUFU.TANH R71, R71 ;  /* 0x0000004700477308 */ /* 0x000ee20000002400 */
[----:B----4-:R-:W-:Y:S02]  /*24d0*/  FSEL R67, R67, -INF , P3 ;  /* 0xff80000043437808 */ /* 0x010fe40001800000 */
[----:B0-----:R-:W-:-:S05]  /*24e0*/  FMNMX.FTZ R8, R4, R3, !PT ;  /* 0x0000000304087209 */ /* 0x001fca0007810000 */
[----:B------:R-:W0:Y:S01]  /*24f0*/  SHFL.BFLY PT, R3, R8, 0x1, 0x1f ;  /* 0x0c201f0008037f89 */ /* 0x000e2200000e0000 */
[----:B--2---:R-:W-:Y:S02]  /*2500*/  FSEL R70, R70, -INF , P2 ;  /* 0xff80000046467808 */ /* 0x004fe40001000000 */
[----:B---3--:R-:W-:Y:S02]  /*2510*/  FSEL R71, R71, -INF , P1 ;  /* 0xff80000047477808 */ /* 0x008fe40000800000 */
[----:B0-----:R-:W-:-:S04]  /*2520*/  FMNMX.FTZ R3, R8, R3, !PT ;  /* 0x0000000308037209 */ /* 0x001fc80007810000 */
[C---:B------:R-:W-:Y:S01]  /*2530*/  FSETP.NEU.FTZ.AND P0, PT, R3.reuse, -INF , PT ;  /* 0xff8000000300780b */ /* 0x040fe20003f1d000 */
[----:B------:R-:W-:-:S05]  /*2540*/  FMUL.FTZ R9, R3, UR7 ;  /* 0x0000000703097c20 */ /* 0x000fca0008410000 */
[----:B------:R-:W-:Y:S02]  /*2550*/  FSEL R10, R9, RZ, P0 ;  /* 0x000000ff090a7208 */ /* 0x000fe40000000000 */
[----:B------:R-:W-:Y:S02]  /*2560*/  FMNMX.FTZ R9, R5, R6, !PT ;  /* 0x0000000605097209 */ /* 0x000fe40007810000 */
[----:B------:R-:W-:Y:S01]  /*2570*/  ISETP.NE.AND P0, PT, R11, RZ, PT ;  /* 0x000000ff0b00720c */ /* 0x000fe20003f05270 */
        /* <DEDUP_REMOVED lines=13> */
[----:B------:R-:W-:Y:S01]  /*2650*/  FMNMX.FTZ R9, R35, R4, !PT ;  /* 0x0000000423097209 */ /* 0x000fe20007810000 */
[----:B------:R-:W0:Y:S01]  /*2660*/  MUFU.EX2 R25, R25 ;  /* 0x0000001900197308 */ /* 0x000e220000000800 */
        /* <DEDUP_REMOVED lines=15> */
[----:B------:R-:W2:Y:S01]  /*2760*/  MUFU.EX2 R29, R29 ;  /* 0x0000001d001d7308 */ /* 0x000ea20000000800 */
[--C-:B------:R-:W-:Y:S01]  /*2770*/  FFMA.FTZ R61, R61, UR7, -R10.reuse ;  /* 0x000000073d3d7c23 */ /* 0x100fe2000801080a */
[--C-:B------:R-:W-:Y:S01]  /*2780*/  FFMA.FTZ R64, R64, UR7, -R10.reuse ;  /* 0x0000000740407c23 */ /* 0x100fe2000801080a */
[----:B------:R-:W-:Y:S01]  /*2790*/  FMNMX.FTZ R4, R46, R9, !PT ;  /* 0x000000092e047209 */ /* 0x000fe20007810000 */
[--C-:B------:R-:W-:Y:S01]  /*27a0*/  FFMA.FTZ R65, R65, UR7, -R10.reuse ;  /* 0x0000000741417c23 */ /* 0x100fe2000801080a */
[--C-:B------:R-:W-:Y:S01]  /*27b0*/  FFMA.FTZ R68, R68, UR7, -R10.reuse ;  /* 0x0000000744447c23 */ /* 0x100fe2000801080a */
[----:B------:R-:W-:Y:S01]  /*27c0*/  FFMA.FTZ R10, R69, UR7, -R10 ;  /* 0x00000007450a7c23 */ /* 0x000fe2000801080a */
[----:B------:R-:W-:Y:S01]  /*27d0*/  FMNMX.FTZ R9, R47, R4, !PT ;  /* 0x000000042f097209 */ /* 0x000fe20007810000 */
[----:B------:R-:W-:Y:S01]  /*27e0*/  MUFU.EX2 R32, R32 ;  /* 0x0000002000207308 */ /* 0x000fe20000000800 */
[----:B0-----:R-:W-:-:S02]  /*27f0*/  F2FP.F16.F32.PACK_AB R152, R25, R24 ;  /* 0x000000181998723e */ /* 0x001fc400000000ff */
[----:B------:R-:W-:-:S04]  /*2800*/  FMNMX.FTZ R4, R50, R9, !PT ;  /* 0x0000000932047209 */ /* 0x000fc80007810000 */
[----:B------:R-:W-:Y:S01]  /*2810*/  FMNMX.FTZ R9, R51, R4, !PT ;  /* 0x0000000433097209 */ /* 0x000fe20007810000 */
[----:B------:R-:W0:Y:S01]  /*2820*/  MUFU.EX2 R33, R33 ;  /* 0x0000002100217308 */ /* 0x000e220000000800 */
[----:B--2---:R-:W-:Y:S02]  /*2830*/  F2FP.F16.F32.PACK_AB R154, R29, R28 ;  /* 0x0000001c1d9a723e */ /* 0x004fe400000000ff */
[----:B------:R-:W-:-:S04]  /*2840*/  FMNMX.FTZ R4, R54, R9, !PT ;  /* 0x0000000936047209 */ /* 0x000fc80007810000 */
[----:B------:R-:W-:Y:S01]  /*2850*/  FMNMX.FTZ R9, R55, R4, !PT ;  /* 0x0000000437097209 */ /* 0x000fe20007810000 */
[----:B------:R-:W-:Y:S03]  /*2860*/  MUFU.EX2 R36, R36 ;  /* 0x0000002400247308 */ /* 0x000fe60000000800 */
[----:B------:R-:W-:-:S04]  /*2870*/  FMNMX.FTZ R4, R58, R9, !PT ;  /* 0x000000093a047209 */ /* 0x000fc80007810000 */
[----:B------:R-:W-:Y:S01]  /*2880*/  FMNMX.FTZ R9, R59, R4, !PT ;  /* 0x000000043b097209 */ /* 0x000fe20007810000 */
[----:B------:R-:W2:Y:S01]  /*2890*/  MUFU.EX2 R37, R37 ;  /* 0x0000002500257308 */ /* 0x000ea20000000800 */
[----:B0-----:R-:W-:Y:S02]  /*28a0*/  F2FP.F16.F32.PACK_AB R156, R33, R32 ;  /* 0x00000020219c723e */ /* 0x001fe400000000ff */
[----:B------:R-:W-:-:S04]  /*28b0*/  FMNMX.FTZ R4, R62, R9, !PT ;  /* 0x000000093e047209 */ /* 0x000fc80007810000 */
[----:B------:R-:W-:Y:S01]  /*28c0*/  FMNMX.FTZ R9, R63, R4, !PT ;  /* 0x000000043f097209 */ /* 0x000fe20007810000 */
[----:B------:R-:W-:Y:S03]  /*28d0*/  MUFU.EX2 R40, R40 ;  /* 0x0000002800287308 */ /* 0x000fe60000000800 */
[----:B------:R-:W-:-:S04]  /*28e0*/  FMNMX.FTZ R4, R66, R9, !PT ;  /* 0x0000000942047209 */ /* 0x000fc80007810000 */
[----:B------:R-:W-:Y:S01]  /*28f0*/  FMNMX.FTZ R9, R67, R4, !PT ;  /* 0x0000000443097209 */ /* 0x000fe20007810000 */
[----:B------:R-:W0:Y:S01]  /*2900*/  MUFU.EX2 R41, R41 ;  /* 0x0000002900297308 */ /* 0x000e220000000800 */
[----:B--2---:R-:W-:Y:S02]  /*2910*/  F2FP.F16.F32.PACK_AB R158, R37, R36 ;  /* 0x00000024259e723e */ /* 0x004fe400000000ff */
[----:B------:R-:W-:-:S04]  /*2920*/  FMNMX.FTZ R4, R70, R9, !PT ;  /* 0x0000000946047209 */ /* 0x000fc80007810000 */
[----:B------:R-:W-:Y:S01]  /*2930*/  FMNMX.FTZ R4, R71, R4, !PT ;  /* 0x0000000447047209 */ /* 0x000fe20007810000 */
[----:B------:R-:W-:Y:S04]  /*2940*/  MUFU.EX2 R44, R44 ;  /* 0x0000002c002c7308 */ /* 0x000fe80000000800 */
[----:B------:R-:W2:Y:S04]  /*2950*/  SHFL.BFLY PT, R9, R4, 0x2, 0x1f ;  /* 0x0c401f0004097f89 */ /* 0x000ea800000e0000 */
[----:B------:R-:W3:Y:S01]  /*2960*/  MUFU.EX2 R45, R45 ;  /* 0x0000002d002d7308 */ /* 0x000ee20000000800 */
[----:B0-----:R-:W-:-:S07]  /*2970*/  F2FP.F16.F32.PACK_AB R160, R41, R40 ;  /* 0x0000002829a0723e */ /* 0x001fce00000000ff */
[----:B------:R-:W-:Y:S08]  /*2980*/  MUFU.EX2 R48, R48 ;  /* 0x0000003000307308 */ /* 0x000ff00000000800 */
[----:B------:R-:W0:Y:S01]  /*2990*/  MUFU.EX2 R49, R49 ;  /* 0x0000003100317308 */ /* 0x000e220000000800 */
[----:B---3--:R-:W-:Y:S02]  /*29a0*/  F2FP.F16.F32.PACK_AB R162, R45, R44 ;  /* 0x0000002c2da2723e */ /* 0x008fe400000000ff */
[----:B--2---:R-:W-:-:S05]  /*29b0*/  FMNMX.FTZ R9, R4, R9, !PT ;  /* 0x0000000904097209 */ /* 0x004fca0007810000 */
[----:B------:R-:W-:Y:S01]  /*29c0*/  MUFU.EX2 R52, R52 ;  /* 0x0000003400347308 */ /* 0x000fe20000000800 */
[----:B------:R-:W2:Y:S07]  /*29d0*/  SHFL.BFLY PT, R4, R9, 0x1, 0x1f ;  /* 0x0c201f0009047f89 */ /* 0x000eae00000e0000 */
[----:B------:R-:W3:Y:S01]  /*29e0*/  MUFU.EX2 R53, R53 ;  /* 0x0000003500357308 */ /* 0x000ee20000000800 */
[----:B0-----:R-:W-:-:S07]  /*29f0*/  F2FP.F16.F32.PACK_AB R164, R49, R48 ;  /* 0x0000003031a4723e */ /* 0x001fce00000000ff */
[----:B------:R-:W-:Y:S08]  /*2a00*/  MUFU.EX2 R56, R56 ;  /* 0x0000003800387308 */ /* 0x000ff00000000800 */
[----:B------:R-:W-:Y:S01]  /*2a10*/  MUFU.EX2 R57, R57 ;  /* 0x0000003900397308 */ /* 0x000fe20000000800 */
[----:B--2---:R-:W-:Y:S02]  /*2a20*/  FMNMX.FTZ R4, R9, R4, !PT ;  /* 0x0000000409047209 */ /* 0x004fe40007810000 */
[----:B---3--:R-:W-:-:S02]  /*2a30*/  F2FP.F16.F32.PACK_AB R166, R53, R52 ;  /* 0x0000003435a6723e */ /* 0x008fc400000000ff */
[C---:B------:R-:W-:Y:S01]  /*2a40*/  FSETP.NEU.FTZ.AND P1, PT, R4.reuse, -INF , PT ;  /* 0xff8000000400780b */ /* 0x040fe20003f3d000 */
[----:B------:R-:W-:Y:S02]  /*2a50*/  FMUL.FTZ R8, R4, UR7 ;  /* 0x0000000704087c20 */ /* 0x000fe40008410000 */
[----:B------:R-:W-:Y:S03]  /*2a60*/  MUFU.EX2 R9, R10 ;  /* 0x0000000a00097308 */ /* 0x000fe60000000800 */
[----:B------:R-:W-:Y:S02]  /*2a70*/  FSEL R11, R8, RZ, P1 ;  /* 0x000000ff080b7208 */ /* 0x000fe40000800000 */
[----:B------:R-:W-:Y:S02]  /*2a80*/  ISETP.NE.AND P1, PT, R13, RZ, PT ;  /* 0x000000ff0d00720c */ /* 0x000fe40003f25270 */
[----:B------:R-:W-:Y:S01]  /*2a90*/  IADD3 R8, -R2, 0xb, RZ ;  /* 0x0000000b02087810 */ /* 0x000fe20007ffe1ff */
        /* <DEDUP_REMOVED lines=12> */
[----:B------:R2:W3:Y:S01]  /*2b60*/  MUFU.EX2 R12, R6 ;  /* 0x00000006000c7308 */ /* 0x0004e20000000800 */
[----:B0-----:R-:W-:Y:S01]  /*2b70*/  FADD.FTZ R5, R24, R25 ;  /* 0x0000001918057221 */ /* 0x001fe20000010000 */
[--C-:B------:R-:W-:Y:S01]  /*2b80*/  FFMA.FTZ R47, R47, UR7, -R11.reuse ;  /* 0x000000072f2f7c23 */ /* 0x100fe2000801080b */
[----:B------:R-:W-:Y:S01]  /*2b90*/  MOV R10, UR38 ;  /* 0x00000026000a7c02 */ /* 0x000fe20008000f00 */
[--C-:B------:R-:W-:Y:S01]  /*2ba0*/  FFMA.FTZ R50, R50, UR7, -R11.reuse ;  /* 0x0000000732327c23 */ /* 0x100fe2000801080b */
[--C-:B------:R-:W-:Y:S01]  /*2bb0*/  FFMA.FTZ R51, R51, UR7, -R11.reuse ;  /* 0x0000000733337c23 */ /* 0x100fe2000801080b */
[--C-:B------:R-:W-:Y:S01]  /*2bc0*/  FFMA.FTZ R54, R54, UR7, -R11.reuse ;  /* 0x0000000736367c23 */ /* 0x100fe2000801080b */
[----:B------:R-:W-:Y:S01]  /*2bd0*/  FFMA.FTZ R55, R55, UR7, -R11 ;  /* 0x0000000737377c23 */ /* 0x000fe2000801080b */
[----:B------:R-:W0:Y:S01]  /*2be0*/  MUFU.EX2 R30, R30 ;  /* 0x0000001e001e7308 */ /* 0x000e220000000800 */
[----:B--2---:R-:W-:Y:S01]  /*2bf0*/  FADD.FTZ R6, R28, R5 ;  /* 0x000000051c067221 */ /* 0x004fe20000010000 */
[--C-:B------:R-:W-:Y:S01]  /*2c00*/  FFMA.FTZ R58, R58, UR7, -R11.reuse ;  /* 0x000000073a3a7c23 */ /* 0x100fe2000801080b */
[--C-:B------:R-:W-:Y:S01]  /*2c10*/  FFMA.FTZ R59, R59, UR7, -R11.reuse ;  /* 0x000000073b3b7c23 */ /* 0x100fe2000801080b */
[--C-:B------:R-:W-:Y:S01]  /*2c20*/  FFMA.FTZ R62, R62, UR7, -R11.reuse ;  /* 0x000000073e3e7c23 */ /* 0x100fe2000801080b */
[----:B------:R-:W-:Y:S01]  /*2c30*/  FADD.FTZ R5, R29, R6 ;  /* 0x000000061d057221 */ /* 0x000fe20000010000 */
[--C-:B------:R-:W-:Y:S01]  /*2c40*/  FFMA.FTZ R63, R63, UR7, -R11.reuse ;  /* 0x000000073f3f7c23 */ /* 0x100fe2000801080b */
[----:B------:R-:W-:Y:S01]  /*2c50*/  FFMA.FTZ R66, R66, UR7, -R11 ;  /* 0x0000000742427c23 */ /* 0x000fe2000801080b */
[----:B------:R-:W2:Y:S01]  /*2c60*/  MUFU.EX2 R31, R31 ;  /* 0x0000001f001f7308 */ /* 0x000ea20000000800 */
[----:B------:R-:W-:Y:S01]  /*2c70*/  FADD.FTZ R6, R32, R5 ;  /* 0x0000000520067221 */ /* 0x000fe20000010000 */
[----:B---3--:R-:W-:Y:S01]  /*2c80*/  FADD.FTZ R5, R153, R12 ;  /* 0x0000000c99057221 */ /* 0x008fe20000010000 */
[--C-:B------:R-:W-:Y:S01]  /*2c90*/  FFMA.FTZ R67, R67, UR7, -R11.reuse ;  /* 0x0000000743437c23 */ /* 0x100fe2000801080b */
[--C-:B------:R-:W-:Y:S01]  /*2ca0*/  FFMA.FTZ R70, R70, UR7, -R11.reuse ;  /* 0x0000000746467c23 */ /* 0x100fe2000801080b */
[----:B------:R-:W-:Y:S01]  /*2cb0*/  FADD.FTZ R13, R33, R6 ;  /* 0x00000006210d7221 */ /* 0x000fe20000010000 */
[----:B------:R-:W-:Y:S01]  /*2cc0*/  FFMA.FTZ R11, R71, UR7, -R11 ;  /* 0x00000007470b7c23 */ /* 0x000fe2000801080b */
[----:B------:R-:W-:Y:S01]  /*2cd0*/  F2FP.F16.F32.PACK_AB R153, R12, R153 ;  /* 0x000000990c99723e */ /* 0x000fe200000000ff */
[----:B------:R-:W3:Y:S01]  /*2ce0*/  MUFU.EX2 R34, R34 ;  /* 0x0000002200227308 */ /* 0x000ee20000000800 */
[----:B0-----:R-:W-:Y:S01]  /*2cf0*/  FADD.FTZ R6, R30, R5 ;  /* 0x000000051e067221 */ /* 0x001fe20000010000 */
[----:B------:R-:W-:Y:S01]  /*2d00*/  FADD.FTZ R14, R36, R13 ;  /* 0x0000000d240e7221 */ /* 0x000fe20000010000 */
[----:B------:R-:W-:Y:S01]  /*2d10*/  @!P1 VIADD R5, R10, 0x22840 ;  /* 0x000228400a059836 */ /* 0x000fe20000000000 */
[----:B------:R-:W-:-:S02]  /*2d20*/  F2FP.F16.F32.PACK_AB R168, R57, R56 ;  /* 0x0000003839a8723e */ /* 0x000fc400000000ff */
[----:B------:R-:W-:Y:S02]  /*2d30*/  FADD.FTZ R15, R37, R14 ;  /* 0x0000000e250f7221 */ /* 0x000fe40000010000 */
[----:B------:R-:W0:Y:S01]  /*2d40*/  MUFU.EX2 R35, R35 ;  /* 0x0000002300237308 */ /* 0x000e220000000800 */
[----:B--2---:R-:W-:Y:S01]  /*2d50*/  FADD.FTZ R13, R31, R6 ;  /* 0x000000061f0d7221 */ /* 0x004fe20000010000 */
[----:B------:R-:W-:Y:S01]  /*2d60*/  @!P1 PRMT R5, RZ, 0x654, R5 ;  /* 0x00000654ff059816 */ /* 0x000fe20000000005 */
[----:B------:R-:W-:Y:S01]  /*2d70*/  FADD.FTZ R14, R40, R15 ;  /* 0x0000000f280e7221 */ /* 0x000fe20000010000 */
[----:B------:R2:W-:Y:S06]  /*2d80*/  BAR.ARV R8, 0x100 ;  /* 0x000400080000751d */ /* 0x0005ec0000002000 */
[----:B------:R-:W4:Y:S01]  /*2d90*/  MUFU.EX2 R38, R38 ;  /* 0x0000002600267308 */ /* 0x000f220000000800 */
[----:B---3--:R-:W-:Y:S01]  /*2da0*/  FADD.FTZ R6, R34, R13 ;  /* 0x0000000d22067221 */ /* 0x008fe20000010000 */
[----:B------:R3:W-:Y:S01]  /*2db0*/  @!P1 SYNCS.ARRIVE.TRANS64.RED.A1T0 RZ, [R5+URZ], RZ ;  /* 0x000000ff05ff99a7 */ /* 0x0007e2000810043f */
[----:B------:R-:W-:Y:S01]  /*2dc0*/  FADD.FTZ R15, R41, R14 ;  /* 0x0000000e290f7221 */ /* 0x000fe20000010000 */
[----:B------:R-:W-:Y:S01]  /*2dd0*/  F2FP.F16.F32.PACK_AB R155, R31, R30 ;  /* 0x0000001e1f9b723e */ /* 0x000fe200000000ff */
[----:B0-----:R-:W-:-:S03]  /*2de0*/  FADD.FTZ R13, R35, R6 ;  /* 0x00000006230d7221 */ /* 0x001fc60000010000 */
[----:B------:R-:W0:Y:S01]  /*2df0*/  MUFU.EX2 R39, R39 ;  /* 0x0000002700277308 */ /* 0x000e220000000800 */
[----:B------:R-:W-:Y:S01]  /*2e00*/  FADD.FTZ R14, R44, R15 ;  /* 0x0000000f2c0e7221 */ /* 0x000fe20000010000 */
[----:B------:R-:W-:-:S03]  /*2e10*/  F2FP.F16.F32.PACK_AB R157, R35, R34 ;  /* 0x00000022239d723e */ /* 0x000fc600000000ff */
[----:B------:R-:W-:-:S03]  /*2e20*/  FADD.FTZ R15, R45, R14 ;  /* 0x0000000e2d0f7221 */ /* 0x000fc60000010000 */
[----:B------:R-:W5:Y:S01]  /*2e30*/  MUFU.EX2 R42, R42 ;  /* 0x0000002a002a7308 */ /* 0x000f620000000800 */
[----:B----4-:R-:W-:Y:S01]  /*2e40*/  FADD.FTZ R6, R38, R13 ;  /* 0x0000000d26067221 */ /* 0x010fe20000010000 */
[----:B------:R-:W-:-:S06]  /*2e50*/  FADD.FTZ R14, R48, R15 ;  /* 0x0000000f300e7221 */ /* 0x000fcc0000010000 */
[----:B------:R-:W3:Y:S01]  /*2e60*/  MUFU.EX2 R43, R43 ;  /* 0x0000002b002b7308 */ /* 0x000ee20000000800 */
[C---:B0-----:R-:W-:Y:S01]  /*2e70*/  FADD.FTZ R13, R39.reuse, R6 ;  /* 0x00000006270d7221 */ /* 0x041fe20000010000 */
[----:B------:R-:W-:-:S06]  /*2e80*/  F2FP.F16.F32.PACK_AB R159, R39, R38 ;  /* 0x00000026279f723e */ /* 0x000fcc00000000ff */
[----:B------:R-:W0:Y:S01]  /*2e90*/  MUFU.EX2 R46, R46 ;  /* 0x0000002e002e7308 */ /* 0x000e220000000800 */
[----:B-----5:R-:W-:Y:S01]  /*2ea0*/  FADD.FTZ R6, R42, R13 ;  /* 0x0000000d2a067221 */ /* 0x020fe20000010000 */
[----:B------:R-:W-:-:S04]  /*2eb0*/  FADD.FTZ R13, R49, R14 ;  /* 0x0000000e310d7221 */ /* 0x000fc80000010000 */
[----:B------:R-:W-:Y:S02]  /*2ec0*/  FADD.FTZ R14, R52, R13 ;  /* 0x0000000d340e7221 */ /* 0x000fe40000010000 */
[----:B------:R-:W4:Y:S01]  /*2ed0*/  MUFU.EX2 R47, R47 ;  /* 0x0000002f002f7308 */ /* 0x000f220000000800 */
[----:B---3--:R-:W-:Y:S01]  /*2ee0*/  FADD.FTZ R5, R43, R6 ;  /* 0x000000062b057221 */ /* 0x008fe20000010000 */
[----:B------:R-:W-:Y:S01]  /*2ef0*/  FADD.FTZ R13, R53, R14 ;  /* 0x0000000e350d7221 */ /* 0x000fe20000010000 */
[----:B------:R-:W-:-:S03]  /*2f00*/  F2FP.F16.F32.PACK_AB R161, R43, R42 ;  /* 0x0000002a2ba1723e */ /* 0x000fc600000000ff */
[----:B------:R-:W-:Y:S02]  /*2f10*/  FADD.FTZ R14, R56, R13 ;  /* 0x0000000d380e7221 */ /* 0x000fe40000010000 */
[----:B------:R-:W3:Y:S01]  /*2f20*/  MUFU.EX2 R50, R50 ;  /* 0x0000003200327308 */ /* 0x000ee20000000800 */
[----:B0-----:R-:W-:Y:S01]  /*2f30*/  FADD.FTZ R6, R46, R5 ;  /* 0x000000052e067221 */ /* 0x001fe20000010000 */
[----:B------:R-:W-:-:S06]  /*2f40*/  FADD.FTZ R13, R57, R14 ;  /* 0x0000000e390d7221 */ /* 0x000fcc0000010000 */
[----:B------:R-:W0:Y:S01]  /*2f50*/  MUFU.EX2 R51, R51 ;  /* 0x0000003300337308 */ /* 0x000e220000000800 */
[C---:B----4-:R-:W-:Y:S01]  /*2f60*/  FADD.FTZ R5, R47.reuse, R6 ;  /* 0x000000062f057221 */ /* 0x050fe20000010000 */
[----:B------:R-:W-:-:S06]  /*2f70*/  F2FP.F16.F32.PACK_AB R163, R47, R46 ;  /* 0x0000002e2fa3723e */ /* 0x000fcc00000000ff */
[----:B------:R-:W4:Y:S01]  /*2f80*/  MUFU.EX2 R54, R54 ;  /* 0x0000003600367308 */ /* 0x000f220000000800 */
[----:B---3--:R-:W-:-:S07]  /*2f90*/  FADD.FTZ R6, R50, R5 ;  /* 0x0000000532067221 */ /* 0x008fce0000010000 */
[----:B------:R-:W3:Y:S01]  /*2fa0*/  MUFU.EX2 R55, R55 ;  /* 0x0000003700377308 */ /* 0x000ee20000000800 */
[C---:B0-----:R-:W-:Y:S01]  /*2fb0*/  FADD.FTZ R5, R51.reuse, R6 ;  /* 0x0000000633057221 */ /* 0x041fe20000010000 */
[----:B------:R-:W-:-:S06]  /*2fc0*/  F2FP.F16.F32.PACK_AB R165, R51, R50 ;  /* 0x0000003233a5723e */ /* 0x000fcc00000000ff */
[----:B------:R-:W0:Y:S01]  /*2fd0*/  MUFU.EX2 R58, R58 ;  /* 0x0000003a003a7308 */ /* 0x000e220000000800 */
[----:B----4-:R-:W-:-:S07]  /*2fe0*/  FADD.FTZ R6, R54, R5 ;  /* 0x0000000536067221 */ /* 0x010fce0000010000 */
[----:B------:R-:W4:Y:S01]  /*2ff0*/  MUFU.EX2 R59, R59 ;  /* 0x0000003b003b7308 */ /* 0x000f220000000800 */
[C---:B---3--:R-:W-:Y:S01]  /*3000*/  FADD.FTZ R5, R55.reuse, R6 ;  /* 0x0000000637057221 */ /* 0x048fe20000010000 */
[----:B------:R-:W-:-:S06]  /*3010*/  F2FP.F16.F32.PACK_AB R167, R55, R54 ;  /* 0x0000003637a7723e */ /* 0x000fcc00000000ff */
[----:B------:R-:W3:Y:S01]  /*3020*/  MUFU.EX2 R60, R60 ;  /* 0x0000003c003c7308 */ /* 0x000ee20000000800 */
[----:B0-----:R-:W-:-:S07]  /*3030*/  FADD.FTZ R6, R58, R5 ;  /* 0x000000053a067221 */ /* 0x001fce0000010000 */
[----:B------:R-:W0:Y:S01]  /*3040*/  MUFU.EX2 R62, R62 ;  /* 0x0000003e003e7308 */ /* 0x000e220000000800 */
[C---:B----4-:R-:W-:Y:S01]  /*3050*/  FADD.FTZ R5, R59.reuse, R6 ;  /* 0x000000063b057221 */ /* 0x050fe20000010000 */
[----:B------:R-:W-:-:S06]  /*3060*/  F2FP.F16.F32.PACK_AB R169, R59, R58 ;  /* 0x0000003a3ba9723e */ /* 0x000fcc00000000ff */
[----:B------:R-:W4:Y:S01]  /*3070*/  MUFU.EX2 R61, R61 ;  /* 0x0000003d003d7308 */ /* 0x000f220000000800 */
[----:B---3--:R-:W-:-:S07]  /*3080*/  FADD.FTZ R14, R60, R13 ;  /* 0x0000000d3c0e7221 */ /* 0x008fce0000010000 */
[----:B------:R-:W3:Y:S01]  /*3090*/  MUFU.EX2 R63, R63 ;  /* 0x0000003f003f7308 */ /* 0x000ee20000000800 */
[----:B0-----:R-:W-:-:S07]  /*30a0*/  FADD.FTZ R6, R62, R5 ;  /* 0x000000053e067221 */ /* 0x001fce0000010000 */
[----:B------:R-:W0:Y:S01]  /*30b0*/  MUFU.EX2 R64, R64 ;  /* 0x0000004000407308 */ /* 0x000e220000000800 */
[C---:B----4-:R-:W-:Y:S01]  /*30c0*/  FADD.FTZ R13, R61.reuse, R14 ;  /* 0x0000000e3d0d7221 */ /* 0x050fe20000010000 */
[----:B------:R-:W-:-:S06]  /*30d0*/  F2FP.F16.F32.PACK_AB R170, R61, R60 ;  /* 0x0000003c3daa723e */ /* 0x000fcc00000000ff */
[----:B------:R-:W4:Y:S01]  /*30e0*/  MUFU.EX2 R66, R66 ;  /* 0x0000004200427308 */ /* 0x000f220000000800 */
[C---:B---3--:R-:W-:Y:S01]  /*30f0*/  FADD.FTZ R5, R63.reuse, R6 ;  /* 0x000000063f057221 */ /* 0x048fe20000010000 */
[----:B------:R-:W-:-:S06]  /*3100*/  F2FP.F16.F32.PACK_AB R171, R63, R62 ;  /* 0x0000003e3fab723e */ /* 0x000fcc00000000ff */
[----:B------:R-:W3:Y:S01]  /*3110*/  MUFU.EX2 R65, R65 ;  /* 0x0000004100417308 */ /* 0x000ee20000000800 */
[----:B0-----:R-:W-:-:S07]  /*3120*/  FADD.FTZ R14, R64, R13 ;  /* 0x0000000d400e7221 */ /* 0x001fce0000010000 */
[----:B------:R-:W0:Y:S01]  /*3130*/  MUFU.EX2 R67, R67 ;  /* 0x0000004300437308 */ /* 0x000e220000000800 */
[----:B----4-:R-:W-:-:S07]  /*3140*/  FADD.FTZ R12, R66, R5 ;  /* 0x00000005420c7221 */ /* 0x010fce0000010000 */
[----:B------:R-:W4:Y:S01]  /*3150*/  MUFU.EX2 R68, R68 ;  /* 0x0000004400447308 */ /* 0x000f220000000800 */
[C---:B---3--:R-:W-:Y:S01]  /*3160*/  FADD.FTZ R13, R65.reuse, R14 ;  /* 0x0000000e410d7221 */ /* 0x048fe20000010000 */
[----:B------:R-:W-:-:S06]  /*3170*/  F2FP.F16.F32.PACK_AB R172, R65, R64 ;  /* 0x0000004041ac723e */ /* 0x000fcc00000000ff */
[----:B------:R-:W3:Y:S01]  /*3180*/  MUFU.EX2 R70, R70 ;  /* 0x0000004600467308 */ /* 0x000ee20000000800 */
[C---:B0-----:R-:W-:Y:S01]  /*3190*/  FADD.FTZ R5, R67.reuse, R12 ;  /* 0x0000000c43057221 */ /* 0x041fe20000010000 */
[----:B------:R-:W-:-:S06]  /*31a0*/  F2FP.F16.F32.PACK_AB R173, R67, R66 ;  /* 0x0000004243ad723e */ /* 0x000fcc00000000ff */
[----:B------:R-:W0:Y:S01]  /*31b0*/  MUFU.EX2 R11, R11 ;  /* 0x0000000b000b7308 */ /* 0x000e220000000800 */
[----:B----4-:R-:W-:Y:S01]  /*31c0*/  FADD.FTZ R14, R68, R13 ;  /* 0x0000000d440e7221 */ /* 0x010fe20000010000 */
[----:B------:R-:W-:-:S03]  /*31d0*/  F2FP.F16.F32.PACK_AB R174, R9, R68 ;  /* 0x0000004409ae723e */ /* 0x000fc600000000ff */
[----:B------:R-:W-:Y:S01]  /*31e0*/  FADD.FTZ R6, R9, R14 ;  /* 0x0000000e09067221 */ /* 0x000fe20000010000 */
[----:B---3--:R-:W-:-:S04]  /*31f0*/  FADD.FTZ R12, R70, R5 ;  /* 0x00000005460c7221 */ /* 0x008fc80000010000 */
[C---:B0-----:R-:W-:Y:S01]  /*3200*/  FADD.FTZ R5, R11.reuse, R12 ;  /* 0x0000000c0b057221 */ /* 0x041fe20000010000 */
[----:B------:R-:W-:Y:S01]  /*3210*/  F2FP.F16.F32.PACK_AB R175, R11, R70 ;  /* 0x000000460baf723e */ /* 0x000fe200000000ff */
[----:B--2---:R-:W-:Y:S06]  /*3220*/  @!P0 BRA `(.L_x_9049) ;  /* 0x0000000000048947 */ /* 0x004fec0003800000 */
[----:B------:R-:W-:Y:S01]  /*3230*/  BPT.TRAP 0x1 ;  /* 0x000000040000795c */ /* 0x000fe20000300000 */
.L_x_9049:
[----:B------:R0:W2:Y:S01]  /*3240*/  SYNCS.PHASECHK.TRANS64.TRYWAIT P2, [UR38+0x22850], R7 ;  /* 0x02285007ff0075a7 */ /* 0x0000a20008040166 */
[----:B------:R-:W-:Y:S05]  /*3250*/  @!P0 BRA `(.L_x_9050) ;  /* 0x0000000000048947 */ /* 0x000fea0003800000 */
[----:B------:R-:W-:Y:S01]  /*3260*/  BPT.TRAP 0x1 ;  /* 0x000000040000795c */ /* 0x000fe20000300000 */
.L_x_9050:
[----:B--2---:R-:W-:Y:S05]  /*3270*/  @P2 BRA `(.L_x_9051) ;  /* 0x0000000000082947 */ /* 0x004fea0003800000 */
[----:B------:R-:W2:Y:S02]  /*3280*/  SYNCS.PHASECHK.TRANS64.TRYWAIT P2, [UR38+0x22850], R7 ;  /* 0x02285007ff0075a7 */ /* 0x000ea40008040166 */
[----:B--2---:R-:W-:Y:S05]  /*3290*/  @!P2 BRA `(.L_x_9052) ;  /* 0x000000900060a947 */ /* 0x004fea0003800000 */
.L_x_9051:
[----:B------:R3:W-:Y:S01]  /*32a0*/  BAR.SYNC.DEFER_BLOCKING R0, 0x100 ;  /* 0x000400000000751d */ /* 0x0007e20000010000 */
[----:B------:R-:W-:Y:S01]  /*32b0*/  UIADD3 UR4, UR38, 0x400, URZ ;  /* 0x0000040026047890 */ /* 0x000fe2000fffe03f */
[----:B--2---:R-:W-:Y:S01]  /*32c0*/  @!P1 VIADD R10, R10, 0x22860 ;  /* 0x000228600a0a9836 */ /* 0x004fe20000000000 */
[----:B------:R-:W-:Y:S02]  /*32d0*/  UIADD3 UR40, UR40, -0x2, URZ ;  /* 0xfffffffe28287890 */ /* 0x000fe4000fffe03f */
[----:B------:R-:W-:Y:S01]  /*32e0*/  USHF.R.U32.HI UR4, URZ, 0x4, UR4 ;  /* 0x000000043f047899 */ /* 0x000fe20008011604 */
[----:B------:R-:W-:Y:S01]  /*32f0*/  UMOV UR11, 0x40000040 ;  /* 0x40000040000b7882 */ /* 0x000fe20000000000 */
[----:B------:R-:W-:Y:S01]  /*3300*/  UISETP.GE.AND UP0, UPT, UR40, UR37, UPT ;  /* 0x000000252800728c */ /* 0x000fe2000bf06270 */
[----:B------:R-:W-:Y:S01]  /*3310*/  @!P1 PRMT R10, RZ, 0x654, R10 ;  /* 0x00000654ff0a9816 */ /* 0x000fe2000000000a */
[----:B------:R-:W-:-:S04]  /*3320*/  ULOP3.LUT UR4, UR4, 0x3fff, URZ, 0xc0, !UPT ;  /* 0x00003fff04047892 */ /* 0x000fc8000f8ec03f */
[----:B------:R-:W-:Y:S01]  /*3330*/  ULOP3.LUT UR24, UR4, 0x3000000, URZ, 0xfc, !UPT ;  /* 0x0300000004187892 */ /* 0x000fe2000f8efc3f */
[----:B------:R-:W-:-:S03]  /*3340*/  PLOP3.LUT P2, PT, PT, PT, UP0, 0x80, 0x0 ;  /* 0x000000000000781c */ /* 0x000fc60003f4f008 */
[----:B------:R-:W-:-:S03]  /*3350*/  UIADD3 UR4, UR24, 0x80, URZ ;  /* 0x0000008018047890 */ /* 0x000fc6000fffe03f */
[----:B------:R-:W-:Y:S01]  /*3360*/  UMOV UR10, UR24 ;  /* 0x00000018000a7c82 */ /* 0x000fe20008000000 */
[----:B------:R-:W-:-:S06]  /*3370*/  WARPGROUP.ARRIVE ;  /* 0x00000000000079c5 */ /* 0x000fcc0000000000 */
[----:B------:R-:W-:Y:S01]  /*3380*/  HGMMA.64x256x16.F32 R24, R152, gdesc[UR8].tnspB, RZ, !UPT, gsb0 ;  /* 0x43e0000898187df0 */ /* 0x000fe2000c0008ff */
        /* <DEDUP_REMOVED lines=35> */
[----:B------:R3:W-:Y:S01]  /*35c0*/  @!P1 SYNCS.ARRIVE.TRANS64.RED.A1T0 RZ, [R10+URZ], RZ ;  /* 0x000000ff0aff99a7 */ /* 0x0007e2000810043f */
[----:B------:R-:W-:Y:S05]  /*35d0*/  @!P2 BRA `(.L_x_9053) ;  /* 0x0000002000c8a947 */ /* 0x000fea0003800000 */
[----:B01----:R-:W-:Y:S01]  /*35e0*/  IMAD.MOV.U32 R7, RZ, RZ, R4 ;  /* 0x000000ffff077224 */ /* 0x003fe200078e0004 */
[----:B------:R-:W-:Y:S01]  /*35f0*/  UMOV UR4, URZ ;  /* 0x0000003f00047c82 */ /* 0x000fe20008000000 */
[----:B------:R-:W-:Y:S01]  /*3600*/  IMAD.MOV.U32 R20, RZ, RZ, R3 ;  /* 0x000000ffff147224 */ /* 0x000fe200078e0003 */
[----:B------:R-:W-:Y:S01]  /*3610*/  UMOV UR5, URZ ;  /* 0x0000003f00057c82 */ /* 0x000fe20008000000 */
[----:B------:R-:W-:Y:S01]  /*3620*/  ULDC UR27, c[0x0][0x9d8] ;  /* 0x00027600001b7ab9 */ /* 0x000fe20000000800 */
[----:B------:R-:W-:-:S05]  /*3630*/  ULDC UR7, c[0x0][0x988] ;  /* 0x0002620000077ab9 */ /* 0x000fca0000000800 */
.L_x_9062:
        /* <DEDUP_REMOVED lines=8> */
[----:B--2---:R-:W-:Y:S11]  /*36c0*/  @!P0 BRA `(.L_x_9054) ;  /* 0x0000000000048947 */ /* 0x004ff60003800000 */
[----:B------:R-:W-:Y:S01]  /*36d0*/  BPT.TRAP 0x1 ;  /* 0x000000040000795c */ /* 0x000fe20000300000 */
.L_x_9054:
[----:B------:R-:W-:Y:S01]  /*36e0*/  IMAD.U32 R3, RZ, RZ, UR4 ;  /* 0x00000004ff037e24 */ /* 0x000fe2000f8e00ff */
[----:B------:R-:W-:-:S04]  /*36f0*/  ULEA UR26, UR5, UR38, 0x3 ;  /* 0x00000026051a7291 */ /* 0x000fc8000f8e183f */
[----:B------:R-:W-:-:S04]  /*3700*/  SHF.L.U32 R3, R3, 0x1f, RZ ;  /* 0x0000001f03037819 */ /* 0x000fc800000006ff */
[----:B------:R-:W-:-:S13]  /*3710*/  R2UR UR25, R3 ;  /* 0x00000000031972ca */ /* 0x000fda00000e0000 */
[----:B------:R-:W-:-:S04]  /*3720*/  IMAD.U32 R3, RZ, RZ, UR25 ;  /* 0x00000019ff037e24 */ /* 0x000fc8000f8e00ff */
[----:B------:R0:W1:Y:S01]  /*3730*/  SYNCS.PHASECHK.TRANS64.TRYWAIT P3, [UR26+0x22830], R3 ;  /* 0x02283003ff0075a7 */ /* 0x000062000806015a */
[----:B------:R-:W-:Y:S05]  /*3740*/  @!P0 BRA `(.L_x_9055) ;  /* 0x0000000000048947 */ /* 0x000fea0003800000 */
[----:B------:R-:W-:Y:S01]  /*3750*/  BPT.TRAP 0x1 ;  /* 0x000000040000795c */ /* 0x000fe20000300000 */
.L_x_9055:
[----:B-1----:R-:W-:Y:S05]  /*3760*/  @P3 BRA `(.L_x_9056) ;  /* 0x00000000000c3947 */ /* 0x002fea0003800000 */
[----:B0-----:R-:W-:-:S04]  /*3770*/  IMAD.U32 R3, RZ, RZ, UR25 ;  /* 0x00000019ff037e24 */ /* 0x001fc8000f8e00ff */
[----:B------:R-:W0:Y:S02]  /*3780*/  SYNCS.PHASECHK.TRANS64.TRYWAIT P3, [UR26+0x22830], R3 ;  /* 0x02283003ff0075a7 */ /* 0x000e24000806015a */
[----:B0-----:R-:W-:Y:S05]  /*3790*/  @!P3 BRA `(.L_x_9057) ;  /* 0x0000008c0034b947 */ /* 0x001fea0003800000 */
.L_x_9056:
[----:B------:R-:W-:Y:S01]  /*37a0*/  UIMAD UR10, UR5, 0x300, UR6 ;  /* 0x00000300050a78a4 */ /* 0x000fe2000f8e0206 */
[----:B------:R-:W-:Y:S01]  /*37b0*/  WARPGROUP.ARRIVE ;  /* 0x00000000000079c5 */ /* 0x000fe20000000000 */
[----:B------:R-:W-:Y:S01]  /*37c0*/  UMOV UR11, 0x40000040 ;  /* 0x40000040000b7882 */ /* 0x000fe20000000000 */
[----:B------:R-:W-:Y:S01]  /*37d0*/  UMOV UR15, 0x40000040 ;  /* 0x40000040000f7882 */ /* 0x000fe20000000000 */
[----:B------:R-:W-:Y:S02]  /*37e0*/  UIADD3 UR14, UR10, 0x2, URZ ;  /* 0x000000020a0e7890 */ /* 0x000fe4000fffe03f */
[----:B------:R-:W-:Y:S01]  /*37f0*/  UIADD3 UR18, UR10, 0x4, URZ ;  /* 0x000000040a127890 */ /* 0x000fe2000fffe03f */
[----:B------:R-:W-:Y:S02]  /*3800*/  UMOV UR19, 0x40000040 ;  /* 0x4000004000137882 */ /* 0x000fe40000000000 */
[----:B------:R-:W-:Y:S01]  /*3810*/  HGMMA.64x96x16.F32 R152, gdesc[UR8], RZ, !UPT, gsb0 ;  /* 0x01600000089879f0 */ /* 0x000fe2000c0008ff */
[----:B------:R-:W-:Y:S01]  /*3820*/  UIADD3 UR22, UR10, 0x6, URZ ;  /* 0x000000060a167890 */ /* 0x000fe2000fffe03f */
[----:B------:R-:W-:Y:S01]  /*3830*/  UMOV UR23, 0x40000040 ;  /* 0x4000004000177882 */ /* 0x000fe20000000000 */
        /* <DEDUP_REMOVED lines=21> */
[----:B---3--:R-:W-:Y:S01]  /*3990*/  FMUL.FTZ R10, R158, UR27 ;  /* 0x0000001b9e0a7c20 */ /* 0x008fe20008410000 */
        /* <DEDUP_REMOVED lines=40> */
[----:B------:R-:W-:-:S02]  /*3c20*/  FMUL.FTZ R182, R199, UR27 ;  /* 0x0000001bc7b67c20 */ /* 0x000fc40008410000 */
        /* <DEDUP_REMOVED lines=27> */
[----:B--2---:R-:W-:Y:S01]  /*3de0*/  FMNMX.FTZ R3, R173, R158, !PT ;  /* 0x0000009ead037209 */ /* 0x004fe20007810000 */
[----:B------:R-:W-:Y:S01]  /*3df0*/  FMUL.FTZ R158, R175, UR27 ;  /* 0x0000001baf9e7c20 */ /* 0x000fe20008410000 */
[----:B------:R-:W-:-:S05]  /*3e00*/  FMUL.FTZ R175, R195, UR27 ;  /* 0x0000001bc3af7c20 */ /* 0x000fca0008410000 */
        /* <DEDUP_REMOVED lines=10> */
[----:B-1----:R-:W-:-:S07]  /*3eb0*/  FMNMX.FTZ R164, R184, R3, !PT ;  /* 0x00000003b8a47209 */ /* 0x002fce0007810000 */
[----:B------:R-:W1:Y:S01]  /*3ec0*/  MUFU.TANH R9, R9 ;  /* 0x0000000900097308 */ /* 0x000e620000002400 */
[----:B--2---:R-:W-:Y:S01]  /*3ed0*/  FMNMX.FTZ R3, R185, R164, !PT ;  /* 0x000000a4b9037209 */ /* 0x004fe20007810000 */
[----:B------:R-:W-:-:S04]  /*3ee0*/  FMUL.FTZ R164, R183, UR27 ;  /* 0x0000001bb7a47c20 */ /* 0x000fc80008410000 */
[----:B------:R-:W2:Y:S02]  /*3ef0*/  SHFL.BFLY PT, R176, R3, 0x2, 0x1f ;  /* 0x0c401f0003b07f89 */ /* 0x000ea400000e0000 */
[----:B------:R-:W3:Y:S08]  /*3f00*/  MUFU.TANH R10, R10 ;  /* 0x0000000a000a7308 */ /* 0x000ef00000002400 */
[----:B------:R-:W4:Y:S08]  /*3f10*/  MUFU.TANH R11, R11 ;  /* 0x0000000b000b7308 */ /* 0x000f300000002400 */
[----:B------:R-:W5:Y:S01]  /*3f20*/  MUFU.TANH R12, R12 ;  /* 0x0000000c000c7308 */ /* 0x000f620000002400 */
[----:B--2---:R-:W-:Y:S01]  /*3f30*/  FMNMX.FTZ R179, R3, R176, !PT ;  /* 0x000000b003b37209 */ /* 0x004fe20007810000 */
[----:B------:R-:W-:-:S06]  /*3f40*/  FMUL.FTZ R176, R190, UR27 ;  /* 0x0000001bbeb07c20 */ /* 0x000fcc0008410000 */
[----:B------:R-:W2:Y:S01]  /*3f50*/  MUFU.TANH R13, R13 ;  /* 0x0000000d000d7308 */ /* 0x000ea20000002400 */
[----:B------:R-:W0:Y:S07]  /*3f60*/  SHFL.BFLY PT, R186, R179, 0x1, 0x1f ;  /* 0x0c201f00b3ba7f89 */ /* 0x000e2e00000e0000 */
[----:B------:R-:W2:Y:S08]  /*3f70*/  MUFU.TANH R14, R14 ;  /* 0x0000000e000e7308 */ /* 0x000eb00000002400 */
[----:B------:R-:W2:Y:S08]  /*3f80*/  MUFU.TANH R15, R15 ;  /* 0x0000000f000f7308 */ /* 0x000eb00000002400 */
[----:B------:R-:W2:Y:S01]  /*3f90*/  MUFU.TANH R16, R16 ;  /* 0x0000001000107308 */ /* 0x000ea20000002400 */
[----:B0-----:R-:W-:-:S05]  /*3fa0*/  FMNMX.FTZ R3, R179, R186, !PT ;  /* 0x000000bab3037209 */ /* 0x001fca0007810000 */
[C---:B------:R-:W-:Y:S01]  /*3fb0*/  FADD.FTZ R20, -R3.reuse, R20 ;  /* 0x0000001403147221 */ /* 0x040fe20000010100 */
[----:B------:R-:W-:Y:S01]  /*3fc0*/  FMUL.FTZ R192, R3, UR7 ;  /* 0x0000000703c07c20 */ /* 0x000fe20008410000 */
[----:B------:R-:W0:Y:S02]  /*3fd0*/  MUFU.TANH R17, R17 ;  /* 0x0000001100117308 */ /* 0x000e240000002400 */
[----:B------:R-:W-:Y:S01]  /*3fe0*/  FMUL.FTZ R179, R20, UR7 ;  /* 0x0000000714b37c20 */ /* 0x000fe20008410000 */
[----:B------:R-:W-:Y:S01]  /*3ff0*/  FMNMX.FTZ R20, R8, R7, !PT ;  /* 0x0000000708147209 */ /* 0x000fe20007810000 */
[--C-:B------:R-:W-:Y:S01]  /*4000*/  FFMA.FTZ R187, R21, UR7, -R192.reuse ;  /* 0x0000000715bb7c23 */ /* 0x100fe200080108c0 */
[--C-:B------:R-:W-:Y:S01]  /*4010*/  FFMA.FTZ R190, R157, UR7, -R192.reuse ;  /* 0x000000079dbe7c23 */ /* 0x100fe200080108c0 */
[--C-:B------:R-:W-:Y:S01]  /*4020*/  FFMA.FTZ R157, R161, UR7, -R192.reuse ;  /* 0x00000007a19d7c23 */ /* 0x100fe200080108c0 */
[----:B-1----:R-:W-:Y:S01]  /*4030*/  FMNMX.FTZ R21, R9, R20, !PT ;  /* 0x0000001409157209 */ /* 0x002fe20007810000 */
[----:B------:R-:W1:Y:S01]  /*4040*/  MUFU.TANH R18, R18 ;  /* 0x0000001200127308 */ /* 0x000e620000002400 */
[--C-:B------:R-:W-:Y:S01]  /*4050*/  FFMA.FTZ R194, R171, UR7, -R192.reuse ;  /* 0x00000007abc27c23 */ /* 0x100fe200080108c0 */
[--C-:B------:R-:W-:Y:S01]  /*4060*/  FFMA.FTZ R171, R174, UR7, -R192.reuse ;  /* 0x00000007aeab7c23 */ /* 0x100fe200080108c0 */
[----:B---3--:R-:W-:Y:S01]  /*4070*/  FMNMX.FTZ R186, R10, R21, !PT ;  /* 0x000000150aba7209 */ /* 0x008fe20007810000 */
[--C-:B------:R-:W-:Y:S01]  /*4080*/  FFMA.FTZ R21, R4, UR7, -R192.reuse ;  /* 0x0000000704157c23 */ /* 0x100fe200080108c0 */
[--C-:B------:R-:W-:Y:S01]  /*4090*/  FFMA.FTZ R174, R177, UR7, -R192.reuse ;  /* 0x00000007b1ae7c23 */ /* 0x100fe200080108c0 */
[--C-:B------:R-:W-:Y:S01]  /*40a0*/  FFMA.FTZ R188, R155, UR7, -R192.reuse ;  /* 0x000000079bbc7c23 */ /* 0x100fe200080108c0 */
[----:B----4-:R-:W-:Y:S01]  /*40b0*/  FMNMX.FTZ R183, R11, R186, !PT ;  /* 0x000000ba0bb77209 */ /* 0x010fe20007810000 */
[----:B------:R-:W3:Y:S01]  /*40c0*/  MUFU.TANH R158, R158 ;  /* 0x0000009e009e7308 */ /* 0x000ee20000002400 */
[--C-:B------:R-:W-:Y:S01]  /*40d0*/  FFMA.FTZ R186, R153, UR7, -R192.reuse ;  /* 0x0000000799ba7c23 */ /* 0x100fe200080108c0 */
[--C-:B------:R-:W-:Y:S01]  /*40e0*/  FFMA.FTZ R177, R184, UR7, -R192.reuse ;  /* 0x00000007b8b17c23 */ /* 0x100fe200080108c0 */
[----:B-----5:R-:W-:Y:S01]  /*40f0*/  FMNMX.FTZ R4, R12, R183, !PT ;  /* 0x000000b70c047209 */ /* 0x020fe20007810000 */
[--C-:B------:R-:W-:Y:S01]  /*4100*/  FFMA.FTZ R22, R22, UR7, -R192.reuse ;  /* 0x0000000716167c23 */ /* 0x100fe200080108c0 */
[--C-:B------:R-:W-:Y:S01]  /*4110*/  FFMA.FTZ R23, R23, UR7, -R192.reuse ;  /* 0x0000000717177c23 */ /* 0x100fe200080108c0 */
[--C-:B------:R-:W-:Y:S01]  /*4120*/  FFMA.FTZ R154, R154, UR7, -R192.reuse ;  /* 0x000000079a9a7c23 */ /* 0x100fe200080108c0 */
[----:B--2---:R-:W-:Y:S01]  /*4130*/  FMNMX.FTZ R183, R13, R4, !PT ;  /* 0x000000040db77209 */ /* 0x004fe20007810000 */
[----:B------:R-:W2:Y:S01]  /*4140*/  MUFU.TANH R159, R159 ;  /* 0x0000009f009f7308 */ /* 0x000ea20000002400 */
[--C-:B------:R-:W-:Y:S01]  /*4150*/  FFMA.FTZ R155, R156, UR7, -R192.reuse ;  /* 0x000000079c9b7c23 */ /* 0x100fe200080108c0 */
[--C-:B------:R-:W-:Y:S01]  /*4160*/  FFMA.FTZ R162, R162, UR7, -R192.reuse ;  /* 0x00000007a2a27c23 */ /* 0x100fe200080108c0 */
[----:B------:R-:W-:Y:S01]  /*4170*/  FMNMX.FTZ R4, R14, R183, !PT ;  /* 0x000000b70e047209 */ /* 0x000fe20007810000 */
[--C-:B------:R-:W-:Y:S01]  /*4180*/  FFMA.FTZ R166, R166, UR7, -R192.reuse ;  /* 0x00000007a6a67c23 */ /* 0x100fe200080108c0 */
[----:B------:R-:W-:-:S02]  /*4190*/  FFMA.FTZ R184, R185, UR7, -R192 ;  /* 0x00000007b9b87c23 */ /* 0x000fc400080108c0 */
[----:B------:R-:W-:Y:S01]  /*41a0*/  FMNMX.FTZ R183, R15, R4, !PT ;  /* 0x000000040fb77209 */ /* 0x000fe20007810000 */
[----:B------:R-:W4:Y:S03]  /*41b0*/  MUFU.TANH R160, R160 ;  /* 0x000000a000a07308 */ /* 0x000f260000002400 */
[----:B------:R-:W-:Y:S01]  /*41c0*/  FMNMX.FTZ R4, R16, R183, !PT ;  /* 0x000000b710047209 */ /* 0x000fe20007810000 */
[----:B------:R-:W-:-:S04]  /*41d0*/  FFMA.FTZ R183, R152, UR7, -R192 ;  /* 0x0000000798b77c23 */ /* 0x000fc800080108c0 */
[----:B------:R0:W-:Y:S08]  /*41e0*/  MUFU.EX2 R20, R187 ;  /* 0x000000bb00147308 */ /* 0x0001f00000000800 */
[----:B------:R-:W5:Y:S01]  /*41f0*/  MUFU.TANH R163, R163 ;  /* 0x000000a300a37308 */ /* 0x000f620000002400 */
[----:B0-----:R-:W-:-:S04]  /*4200*/  FMNMX.FTZ R187, R17, R4, !PT ;  /* 0x0000000411bb7209 */ /* 0x001fc80007810000 */
[----:B-1----:R-:W-:-:S03]  /*4210*/  FMNMX.FTZ R187, R18, R187, !PT ;  /* 0x000000bb12bb7209 */ /* 0x002fc60007810000 */
[----:B------:R-:W0:Y:S01]  /*4220*/  MUFU.TANH R164, R164 ;  /* 0x000000a400a47308 */ /* 0x000e220000002400 */
[----:B---3--:R-:W-:-:S04]  /*4230*/  FMNMX.FTZ R4, R158, R187, !PT ;  /* 0x000000bb9e047209 */ /* 0x008fc80007810000 */
[----:B--2---:R-:W-:-:S03]  /*4240*/  FMNMX.FTZ R153, R159, R4, !PT ;  /* 0x000000049f997209 */ /* 0x004fc60007810000 */
[----:B------:R-:W1:Y:S01]  /*4250*/  MUFU.TANH R168, R168 ;  /* 0x000000a800a87308 */ /* 0x000e620000002400 */
[----:B----4-:R-:W-:-:S04]  /*4260*/  FMNMX.FTZ R4, R160, R153, !PT ;  /* 0x00000099a0047209 */ /* 0x010fc80007810000 */
[----:B-----5:R-:W-:-:S03]  /*4270*/  FMNMX.FTZ R187, R163, R4, !PT ;  /* 0x00000004a3bb7209 */ /* 0x020fc60007810000 */
        /* <DEDUP_REMOVED lines=14> */
[----:B------:R-:W0:Y:S01]  /*4360*/  MUFU.EX2 R179, R179 ;  /* 0x000000b300b37308 */ /* 0x000e220000000800 */
[----:B-1----:R-:W-:-:S07]  /*4370*/  FMNMX.FTZ R161, R178, R161, !PT ;  /* 0x000000a1b2a17209 */ /* 0x002fce0007810000 */
[----:B------:R-:W-:Y:S01]  /*4380*/  MUFU.EX2 R21, R21 ;  /* 0x0000001500157308 */ /* 0x000fe20000000800 */
[----:B--2---:R-:W-:Y:S01]  /*4390*/  FMNMX.FTZ R4, R182, R161, !PT ;  /* 0x000000a1b6047209 */ /* 0x004fe20007810000 */
[--C-:B------:R-:W-:Y:S01]  /*43a0*/  FFMA.FTZ R161, R165, UR7, -R192.reuse ;  /* 0x00000007a5a17c23 */ /* 0x100fe200080108c0 */
[--C-:B------:R-:W-:Y:S01]  /*43b0*/  FFMA.FTZ R165, R167, UR7, -R192.reuse ;  /* 0x00000007a7a57c23 */ /* 0x100fe200080108c0 */
[--C-:B------:R-:W-:Y:S01]  /*43c0*/  FFMA.FTZ R167, R172, UR7, -R192.reuse ;  /* 0x00000007aca77c23 */ /* 0x100fe200080108c0 */
[--C-:B------:R-:W-:Y:S01]  /*43d0*/  FFMA.FTZ R172, R173, UR7, -R192.reuse ;  /* 0x00000007adac7c23 */ /* 0x100fe200080108c0 */
[----:B------:R-:W1:Y:S01]  /*43e0*/  SHFL.BFLY PT, R187, R4, 0x2, 0x1f ;  /* 0x0c401f0004bb7f89 */ /* 0x000e6200000e0000 */
[--C-:B------:R-:W-:Y:S01]  /*43f0*/  FFMA.FTZ R173, R180, UR7, -R192.reuse ;  /* 0x00000007b4ad7c23 */ /* 0x100fe200080108c0 */
[----:B------:R-:W-:Y:S01]  /*4400*/  FFMA.FTZ R180, R181, UR7, -R192 ;  /* 0x00000007b5b47c23 */ /* 0x000fe200080108c0 */
[----:B------:R-:W-:Y:S01]  /*4410*/  MUFU.EX2 R22, R22 ;  /* 0x0000001600167308 */ /* 0x000fe20000000800 */
[----:B0-----:R-:W-:Y:S01]  /*4420*/  FFMA.FTZ R6, R179, R6, R20 ;  /* 0x00000006b3067223 */ /* 0x001fe20000010014 */
        /* <DEDUP_REMOVED lines=18> */
[----:B------:R-:W-:Y:S01]  /*4550*/  FMUL.FTZ R56, R56, R179 ;  /* 0x000000b338387220 */ /* 0x000fe20000410000 */
[----:B-1----:R-:W-:Y:S01]  /*4560*/  FMNMX.FTZ R187, R4, R187, !PT ;  /* 0x000000bb04bb7209 */ /* 0x002fe20007810000 */
[-C--:B------:R-:W-:Y:S01]  /*4570*/  FMUL.FTZ R57, R57, R179.reuse ;  /* 0x000000b339397220 */ /* 0x080fe20000410000 */
[-C--:B------:R-:W-:Y:S01]  /*4580*/  FMUL.FTZ R60, R60, R179.reuse ;  /* 0x000000b33c3c7220 */ /* 0x080fe20000410000 */
[----:B------:R0:W-:Y:S01]  /*4590*/  MUFU.EX2 R153, R154 ;  /* 0x0000009a00997308 */ /* 0x0001e20000000800 */
[-C--:B------:R-:W-:Y:S01]  /*45a0*/  FMUL.FTZ R61, R61, R179.reuse ;  /* 0x000000b33d3d7220 */ /* 0x080fe20000410000 */
[----:B------:R-:W1:Y:S01]  /*45b0*/  SHFL.BFLY PT, R4, R187, 0x1, 0x1f ;  /* 0x0c201f00bb047f89 */ /* 0x000e6200000e0000 */
[-C--:B------:R-:W-:Y:S01]  /*45c0*/  FMUL.FTZ R64, R64, R179.reuse ;  /* 0x000000b340407220 */ /* 0x080fe20000410000 */
[-C--:B------:R-:W-:Y:S01]  /*45d0*/  FMUL.FTZ R65, R65, R179.reuse ;  /* 0x000000b341417220 */ /* 0x080fe20000410000 */
[-C--:B------:R-:W-:Y:S01]  /*45e0*/  FMUL.FTZ R68, R68, R179.reuse ;  /* 0x000000b344447220 */ /* 0x080fe20000410000 */
[-C--:B------:R-:W-:Y:S01]  /*45f0*/  FMUL.FTZ R69, R69, R179.reuse ;  /* 0x000000b345457220 */ /* 0x080fe20000410000 */
[-C--:B------:R-:W-:Y:S01]  /*4600*/  FMUL.FTZ R72, R72, R179.reuse ;  /* 0x000000b348487220 */ /* 0x080fe20000410000 */
[----:B------:R-:W3:Y:S01]  /*4610*/  MUFU.EX2 R186, R186 ;  /* 0x000000ba00ba7308 */ /* 0x000ee20000000800 */
        /* <DEDUP_REMOVED lines=17> */
[----:B-1----:R-:W-:Y:S01]  /*4730*/  FMNMX.FTZ R4, R187, R4, !PT ;  /* 0x00000004bb047209 */ /* 0x002fe20007810000 */
[-C--:B------:R-:W-:Y:S01]  /*4740*/  FMUL.FTZ R101, R101, R179.reuse ;  /* 0x000000b365657220 */ /* 0x080fe20000410000 */
[-C--:B------:R-:W-:Y:S01]  /*4750*/  FMUL.FTZ R104, R104, R179.reuse ;  /* 0x000000b368687220 */ /* 0x080fe20000410000 */
[-C--:B------:R-:W-:Y:S01]  /*4760*/  FMUL.FTZ R105, R105, R179.reuse ;  /* 0x000000b369697220 */ /* 0x080fe20000410000 */
[-C--:B------:R-:W-:Y:S01]  /*4770*/  FMUL.FTZ R108, R108, R179.reuse ;  /* 0x000000b36c6c7220 */ /* 0x080fe20000410000 */
[C---:B------:R-:W-:Y:S01]  /*4780*/  FADD.FTZ R7, -R4.reuse, R7 ;  /* 0x0000000704077221 */ /* 0x040fe20000010100 */
[----:B------:R-:W-:Y:S01]  /*4790*/  FMUL.FTZ R191, R4, UR7 ;  /* 0x0000000704bf7c20 */ /* 0x000fe20008410000 */
[----:B------:R-:W-:Y:S01]  /*47a0*/  MUFU.EX2 R190, R190 ;  /* 0x000000be00be7308 */ /* 0x000fe20000000800 */
[----:B------:R-:W-:Y:S01]  /*47b0*/  FMUL.FTZ R109, R109, R179 ;  /* 0x000000b36d6d7220 */ /* 0x000fe20000410000 */
[----:B------:R-:W-:Y:S01]  /*47c0*/  FMUL.FTZ R192, R7, UR7 ;  /* 0x0000000707c07c20 */ /* 0x000fe20008410000 */
        /* <DEDUP_REMOVED lines=8> */
[----:B------:R-:W-:Y:S01]  /*4850*/  FADD.FTZ R159, R21, R6 ;  /* 0x00000006159f7221 */ /* 0x000fe20000010000 */
[--C-:B------:R-:W-:Y:S01]  /*4860*/  FFMA.FTZ R13, R14, UR7, -R191.reuse ;  /* 0x000000070e0d7c23 */ /* 0x100fe200080108bf */
[--C-:B------:R-:W-:Y:S01]  /*4870*/  FFMA.FTZ R14, R15, UR7, -R191.reuse ;  /* 0x000000070f0e7c23 */ /* 0x100fe200080108bf */
[----:B------:R-:W-:Y:S01]  /*4880*/  FFMA.FTZ R15, R16, UR7, -R191 ;  /* 0x00000007100f7c23 */ /* 0x000fe200080108bf */
[----:B------:R-:W-:Y:S01]  /*4890*/  FADD.FTZ R6, R22, R159 ;  /* 0x0000009f16067221 */ /* 0x000fe20000010000 */
[----:B------:R-:W0:Y:S01]  /*48a0*/  MUFU.EX2 R7, R7 ;  /* 0x0000000700077308 */ /* 0x000e220000000800 */
[--C-:B------:R-:W-:Y:S01]  /*48b0*/  FFMA.FTZ R16, R17, UR7, -R191.reuse ;  /* 0x0000000711107c23 */ /* 0x100fe200080108bf */
[--C-:B------:R-:W-:Y:S01]  /*48c0*/  FFMA.FTZ R17, R18, UR7, -R191.reuse ;  /* 0x0000000712117c23 */ /* 0x100fe200080108bf */
[----:B------:R-:W-:Y:S01]  /*48d0*/  FADD.FTZ R6, R23, R6 ;  /* 0x0000000617067221 */ /* 0x000fe20000010000 */
[--C-:B------:R-:W-:Y:S01]  /*48e0*/  FFMA.FTZ R18, R158, UR7, -R191.reuse ;  /* 0x000000079e127c23 */ /* 0x100fe200080108bf */
[--C-:B------:R-:W-:Y:S01]  /*48f0*/  FFMA.FTZ R198, R160, UR7, -R191.reuse ;  /* 0x00000007a0c67c23 */ /* 0x100fe200080108bf */
[--C-:B------:R-:W-:Y:S01]  /*4900*/  FFMA.FTZ R185, R163, UR7, -R191.reuse ;  /* 0x00000007a3b97c23 */ /* 0x100fe200080108bf */
[----:B--2---:R-:W-:Y:S01]  /*4910*/  FADD.FTZ R159, R183, R6 ;  /* 0x00000006b79f7221 */ /* 0x004fe20000010000 */
[----:B------:R-:W1:Y:S01]  /*4920*/  MUFU.EX2 R196, R196 ;  /* 0x000000c400c47308 */ /* 0x000e620000000800 */
[--C-:B------:R-:W-:Y:S01]  /*4930*/  FFMA.FTZ R200, R164, UR7, -R191.reuse ;  /* 0x00000007a4c87c23 */ /* 0x100fe200080108bf */
[----:B------:R-:W-:Y:S01]  /*4940*/  FFMA.FTZ R187, R168, UR7, -R191 ;  /* 0x00000007a8bb7c23 */ /* 0x000fe200080108bf */
[----:B---3--:R-:W-:Y:S01]  /*4950*/  FADD.FTZ R6, R186, R159 ;  /* 0x0000009fba067221 */ /* 0x008fe20000010000 */
[--C-:B------:R-:W-:Y:S01]  /*4960*/  FFMA.FTZ R202, R170, UR7, -R191.reuse ;  /* 0x00000007aaca7c23 */ /* 0x100fe200080108bf */
[----:B------:R-:W-:Y:S01]  /*4970*/  FFMA.FTZ R189, R176, UR7, -R191 ;  /* 0x00000007b0bd7c23 */ /* 0x000fe200080108bf */
[----:B------:R-:W-:-:S02]  /*4980*/  IMAD.U32 R176, RZ, RZ, UR26 ;  /* 0x0000001affb07e24 */ /* 0x000fc4000f8e00ff */
[----:B------:R-:W-:Y:S01]  /*4990*/  FADD.FTZ R159, R153, R6 ;  /* 0x00000006999f7221 */ /* 0x000fe20000010000 */
[----:B------:R-:W2:Y:S01]  /*49a0*/  MUFU.EX2 R9, R9 ;  /* 0x0000000900097308 */ /* 0x000ea20000000800 */
[----:B0-----:R-:W-:Y:S01]  /*49b0*/  FFMA.FTZ R5, R192, R5, R7 ;  /* 0x00000005c0057223 */ /* 0x001fe20000010007 */
[----:B------:R-:W-:Y:S01]  /*49c0*/  FFMA.FTZ R204, R169, UR7, -R191 ;  /* 0x00000007a9cc7c23 */ /* 0x000fe200080108bf */
[----:B------:R-:W-:Y:S01]  /*49d0*/  FADD.FTZ R6, R188, R159 ;  /* 0x0000009fbc067221 */ /* 0x000fe20000010000 */
[----:B------:R-:W-:Y:S01]  /*49e0*/  @!P1 IADD3 R152, R176, 0x22840, RZ ;  /* 0x00022840b0989810 */ /* 0x000fe20007ffe0ff */
[----:B------:R-:W-:Y:S01]  /*49f0*/  FFMA.FTZ R19, R19, UR7, -R191 ;  /* 0x0000000713137c23 */ /* 0x000fe200080108bf */
[----:B------:R-:W-:Y:S01]  /*4a00*/  IADD3 R8, -R2, 0xb, RZ ;  /* 0x0000000b02087810 */ /* 0x000fe20007ffe1ff */
[----:B------:R-:W-:Y:S01]  /*4a10*/  FADD.FTZ R159, R155, R6 ;  /* 0x000000069b9f7221 */ /* 0x000fe20000010000 */
[----:B------:R-:W0:Y:S01]  /*4a20*/  MUFU.EX2 R10, R10 ;  /* 0x0000000a000a7308 */ /* 0x000e220000000800 */
[----:B-1----:R-:W-:Y:S01]  /*4a30*/  FADD.FTZ R22, R196, R5 ;  /* 0x00000005c4167221 */ /* 0x002fe20000010000 */
[----:B------:R-:W-:Y:S01]  /*4a40*/  @!P1 PRMT R152, RZ, 0x654, R152 ;  /* 0x00000654ff989816 */ /* 0x000fe20000000098 */
[----:B------:R-:W-:Y:S01]  /*4a50*/  FADD.FTZ R6, R190, R159 ;  /* 0x0000009fbe067221 */ /* 0x000fe20000010000 */
[--C-:B------:R-:W-:Y:S01]  /*4a60*/  FFMA.FTZ R175, R175, UR7, -R191.reuse ;  /* 0x00000007afaf7c23 */ /* 0x100fe200080108bf */
[----:B------:R1:W-:Y:S06]  /*4a70*/  BAR.ARV R8, 0x100 ;  /* 0x000400080000751d */ /* 0x0003ec0000002000 */
[----:B------:R-:W3:Y:S01]  /*4a80*/  MUFU.EX2 R11, R11 ;  /* 0x0000000b000b7308 */ /* 0x000ee20000000800 */
[----:B--2---:R-:W-:Y:S01]  /*4a90*/  FADD.FTZ R5, R9, R22 ;  /* 0x0000001609057221 */ /* 0x004fe20000010000 */
[----:B------:R2:W-:Y:S01]  /*4aa0*/  @!P1 SYNCS.ARRIVE.TRANS64.RED.A1T0 RZ, [R152+URZ], RZ ;  /* 0x000000ff98ff99a7 */ /* 0x0005e2000810043f */
[--C-:B------:R-:W-:Y:S01]  /*4ab0*/  FFMA.FTZ R178, R178, UR7, -R191.reuse ;  /* 0x00000007b2b27c23 */ /* 0x100fe200080108bf */
[----:B------:R-:W-:Y:S01]  /*4ac0*/  FFMA.FTZ R182, R182, UR7, -R191 ;  /* 0x00000007b6b67c23 */ /* 0x000fe200080108bf */
[----:B------:R-:W-:Y:S01]  /*4ad0*/  F2FP.F16.F32.PACK_AB R160, R190, R155 ;  /* 0x0000009bbea0723e */ /* 0x000fe200000000ff */
[C---:B0-----:R-:W-:Y:S01]  /*4ae0*/  FADD.FTZ R22, R10.reuse, R5 ;  /* 0x000000050a167221 */ /* 0x041fe20000010000 */
[----:B------:R-:W-:Y:S01]  /*4af0*/  F2FP.F16.F32.PACK_AB R155, R10, R9 ;  /* 0x000000090a9b723e */ /* 0x000fe200000000ff */
[----:B------:R-:W0:Y:S01]  /*4b00*/  MUFU.EX2 R12, R12 ;  /* 0x0000000c000c7308 */ /* 0x000e220000000800 */
[----:B------:R-:W-:Y:S01]  /*4b10*/  F2FP.F16.F32.PACK_AB R158, R188, R153 ;  /* 0x00000099bc9e723e */ /* 0x000fe200000000ff */
[-C--:B------:R-:W-:Y:S01]  /*4b20*/  FMUL.FTZ R112, R112, R179.reuse ;  /* 0x000000b370707220 */ /* 0x080fe20000410000 */
[----:B--2---:R-:W-:Y:S01]  /*4b30*/  F2FP.F16.F32.PACK_AB R152, R21, R20 ;  /* 0x000000141598723e */ /* 0x004fe200000000ff */
        /* <DEDUP_REMOVED lines=24> */
[----:B------:R-:W-:Y:S01]  /*4cc0*/  FMUL.FTZ R149, R149, R179 ;  /* 0x000000b395957220 */ /* 0x000fe20000410000 */
[----:B------:R-:W-:Y:S01]  /*4cd0*/  F2FP.F16.F32.PACK_AB R156, R186, R183 ;  /* 0x000000b7ba9c723e */ /* 0x000fe200000000ff */
        /* <DEDUP_REMOVED lines=87> */
[----:B------:R-:W-:Y:S01]  /*5250*/  FMUL.FTZ R151, R151, R192 ;  /* 0x000000c097977220 */ /* 0x000fe20000410000 */
[----:B------:R-:W-:-:S02]  /*5260*/  F2FP.F16.F32.PACK_AB R153, R196, R7 ;  /* 0x00000007c499723e */ /* 0x000fc400000000ff */
[----:B------:R-:W0:Y:S01]  /*5270*/  MUFU.EX2 R200, R200 ;  /* 0x000000c800c87308 */ /* 0x000e220000000800 */
[----:B--2---:R-:W-:Y:S01]  /*5280*/  FADD.FTZ R5, R185, R22 ;  /* 0x00000016b9057221 */ /* 0x004fe20000010000 */
[----:B------:R-:W-:Y:S02]  /*5290*/  F2FP.F16.F32.PACK_AB R157, R12, R11 ;  /* 0x0000000b0c9d723e */ /* 0x000fe400000000ff */
[----:B------:R-:W-:Y:S02]  /*52a0*/  F2FP.F16.F32.PACK_AB R161, R16, R15 ;  /* 0x0000000f10a1723e */ /* 0x000fe400000000ff */
[----:B------:R-:W-:Y:S02]  /*52b0*/  F2FP.F16.F32.PACK_AB R163, R18, R17 ;  /* 0x0000001112a3723e */ /* 0x000fe400000000ff */
[----:B------:R-:W2:Y:S01]  /*52c0*/  MUFU.EX2 R194, R194 ;  /* 0x000000c200c27308 */ /* 0x000ea20000000800 */
[----:B---3--:R-:W-:-:S07]  /*52d0*/  FADD.FTZ R159, R165, R6 ;  /* 0x00000006a59f7221 */ /* 0x008fce0000010000 */
[----:B------:R-:W3:Y:S01]  /*52e0*/  MUFU.EX2 R187, R187 ;  /* 0x000000bb00bb7308 */ /* 0x000ee20000000800 */
[----:B0-----:R-:W-:-:S07]  /*52f0*/  FADD.FTZ R22, R200, R5 ;  /* 0x00000005c8167221 */ /* 0x001fce0000010000 */
[----:B------:R-:W0:Y:S01]  /*5300*/  MUFU.EX2 R167, R167 ;  /* 0x000000a700a77308 */ /* 0x000e220000000800 */
[C---:B--2---:R-:W-:Y:S01]  /*5310*/  FADD.FTZ R6, R194.reuse, R159 ;  /* 0x0000009fc2067221 */ /* 0x044fe20000010000 */
[----:B------:R-:W-:Y:S02]  /*5320*/  F2FP.F16.F32.PACK_AB R166, R194, R165 ;  /* 0x000000a5c2a6723e */ /* 0x000fe400000000ff */
[----:B------:R-:W-:-:S04]  /*5330*/  F2FP.F16.F32.PACK_AB R165, R198, R181 ;  /* 0x000000b5c6a5723e */ /* 0x000fc800000000ff */
[----:B------:R-:W2:Y:S01]  /*5340*/  MUFU.EX2 R202, R202 ;  /* 0x000000ca00ca7308 */ /* 0x000ea20000000800 */
[----:B---3--:R-:W-:-:S07]  /*5350*/  FADD.FTZ R5, R187, R22 ;  /* 0x00000016bb057221 */ /* 0x008fce0000010000 */
[----:B------:R-:W3:Y:S01]  /*5360*/  MUFU.EX2 R172, R172 ;  /* 0x000000ac00ac7308 */ /* 0x000ee20000000800 */
[----:B0-----:R-:W-:-:S07]  /*5370*/  FADD.FTZ R159, R167, R6 ;  /* 0x00000006a79f7221 */ /* 0x001fce0000010000 */
[----:B------:R-:W0:Y:S01]  /*5380*/  MUFU.EX2 R189, R189 ;  /* 0x000000bd00bd7308 */ /* 0x000e220000000800 */
[C---:B--2---:R-:W-:Y:S01]  /*5390*/  FADD.FTZ R22, R202.reuse, R5 ;  /* 0x00000005ca167221 */ /* 0x044fe20000010000 */
[----:B------:R-:W-:-:S06]  /*53a0*/  F2FP.F16.F32.PACK_AB R169, R202, R187 ;  /* 0x000000bbcaa9723e */ /* 0x000fcc00000000ff */
[----:B------:R-:W2:Y:S01]  /*53b0*/  MUFU.EX2 R171, R171 ;  /* 0x000000ab00ab7308 */ /* 0x000ea20000000800 */
[C---:B---3--:R-:W-:Y:S01]  /*53c0*/  FADD.FTZ R6, R172.reuse, R159 ;  /* 0x0000009fac067221 */ /* 0x048fe20000010000 */
[----:B------:R-:W-:Y:S02]  /*53d0*/  F2FP.F16.F32.PACK_AB R168, R172, R167 ;  /* 0x000000a7aca8723e */ /* 0x000fe400000000ff */
[----:B------:R-:W-:-:S04]  /*53e0*/  F2FP.F16.F32.PACK_AB R167, R200, R185 ;  /* 0x000000b9c8a7723e */ /* 0x000fc800000000ff */
[----:B------:R-:W3:Y:S01]  /*53f0*/  MUFU.EX2 R204, R204 ;  /* 0x000000cc00cc7308 */ /* 0x000ee20000000800 */
[----:B0-----:R-:W-:-:S07]  /*5400*/  FADD.FTZ R5, R189, R22 ;  /* 0x00000016bd057221 */ /* 0x001fce0000010000 */
[----:B------:R-:W0:Y:S01]  /*5410*/  MUFU.EX2 R174, R174 ;  /* 0x000000ae00ae7308 */ /* 0x000e220000000800 */
[----:B--2---:R-:W-:-:S07]  /*5420*/  FADD.FTZ R159, R171, R6 ;  /* 0x00000006ab9f7221 */ /* 0x004fce0000010000 */
[----:B------:R-:W2:Y:S01]  /*5430*/  MUFU.EX2 R19, R19 ;  /* 0x0000001300137308 */ /* 0x000ea20000000800 */
[----:B---3--:R-:W-:-:S07]  /*5440*/  FADD.FTZ R22, R204, R5 ;  /* 0x00000005cc167221 */ /* 0x008fce0000010000 */
[----:B------:R-:W3:Y:S01]  /*5450*/  MUFU.EX2 R173, R173 ;  /* 0x000000ad00ad7308 */ /* 0x000ee20000000800 */
[C---:B0-----:R-:W-:Y:S01]  /*5460*/  FADD.FTZ R6, R174.reuse, R159 ;  /* 0x0000009fae067221 */ /* 0x041fe20000010000 */
[----:B------:R-:W-:Y:S02]  /*5470*/  F2FP.F16.F32.PACK_AB R170, R174, R171 ;  /* 0x000000abaeaa723e */ /* 0x000fe400000000ff */
[----:B------:R-:W-:Y:S02]  /*5480*/  F2FP.F16.F32.PACK_AB R159, R14, R13 ;  /* 0x0000000d0e9f723e */ /* 0x000fe400000000ff */
[----:B------:R-:W-:Y:S02]  /*5490*/  F2FP.F16.F32.PACK_AB R171, R204, R189 ;  /* 0x000000bdccab723e */ /* 0x000fe400000000ff */
[----:B------:R-:W0:Y:S01]  /*54a0*/  MUFU.EX2 R20, R175 ;  /* 0x000000af00147308 */ /* 0x000e220000000800 */
[----:B--2---:R-:W-:-:S07]  /*54b0*/  FADD.FTZ R5, R19, R22 ;  /* 0x0000001613057221 */ /* 0x004fce0000010000 */
        /* <DEDUP_REMOVED lines=11> */
[----:B0-----:R-:W-:Y:S01]  /*5570*/  FADD.FTZ R21, R177, R6 ;  /* 0x00000006b1157221 */ /* 0x001fe20000010000 */
[C---:B--2---:R-:W-:Y:S01]  /*5580*/  FADD.FTZ R5, R175.reuse, R10 ;  /* 0x0000000aaf057221 */ /* 0x044fe20000010000 */
[----:B------:R-:W-:Y:S02]  /*5590*/  F2FP.F16.F32.PACK_AB R175, R175, R178 ;  /* 0x000000b2afaf723e */ /* 0x000fe400000000ff */
[C---:B---3--:R-:W-:Y:S01]  /*55a0*/  FADD.FTZ R6, R184.reuse, R21 ;  /* 0x00000015b8067221 */ /* 0x048fe20000010000 */
[----:B------:R-:W-:Y:S01]  /*55b0*/  F2FP.F16.F32.PACK_AB R174, R184, R177 ;  /* 0x000000b1b8ae723e */ /* 0x000fe200000000ff */
[----:B-1----:R-:W-:Y:S06]  /*55c0*/  @!P0 BRA `(.L_x_9058) ;  /* 0x0000000000048947 */ /* 0x002fec0003800000 */
[----:B------:R-:W-:Y:S01]  /*55d0*/  BPT.TRAP 0x1 ;  /* 0x000000040000795c */ /* 0x000fe20000300000 */
.L_x_9058:
[----:B------:R-:W-:-:S04]  /*55e0*/  IMAD.U32 R7, RZ, RZ, UR25 ;  /* 0x00000019ff077e24 */ /* 0x000fc8000f8e00ff */
[----:B------:R0:W1:Y:S01]  /*55f0*/  SYNCS.PHASECHK.TRANS64.TRYWAIT P3, [UR26+0x22850], R7 ;  /* 0x02285007ff0075a7 */ /* 0x000062000806015a */
[----:B------:R-:W-:Y:S05]  /*5600*/  @!P0 BRA `(.L_x_9059) ;  /* 0x0000000000048947 */ /* 0x000fea0003800000 */
[----:B------:R-:W-:Y:S01]  /*5610*/  BPT.TRAP 0x1 ;  /* 0x000000040000795c */ /* 0x000fe20000300000 */
.L_x_9059:
[----:B-1----:R-:W-:Y:S05]  /*5620*/  @P3 BRA `(.L_x_9060) ;  /* 0x00000000000c3947 */ /* 0x002fea0003800000 */
[----:B0-----:R-:W-:-:S04]  /*5630*/  IMAD.U32 R7, RZ, RZ, UR25 ;  /* 0x00000019ff077e24 */ /* 0x001fc8000f8e00ff */
[----:B------:R-:W0:Y:S02]  /*5640*/  SYNCS.PHASECHK.TRANS64.TRYWAIT P3, [UR26+0x22850], R7 ;  /* 0x02285007ff0075a7 */ /* 0x000e24000806015a */
[----:B0-----:R-:W-:Y:S05]  /*5650*/  @!P3 BRA `(.L_x_9061) ;  /* 0x0000006c00a0b947 */ /* 0x001fea0003800000 */
.L_x_9060:
[----:B------:R2:W-:Y:S01]  /*5660*/  BAR.SYNC.DEFER_BLOCKING R0, 0x100 ;  /* 0x000400000000751d */ /* 0x0005e20000010000 */
[----:B------:R-:W-:Y:S01]  /*5670*/  UIMAD UR10, UR5, 0xc00, UR24 ;  /* 0x00000c00050a78a4 */ /* 0x000fe2000f8e0218 */
[----:B0-----:R-:W-:Y:S01]  /*5680*/  @!P1 VIADD R176, R176, 0x22860 ;  /* 0x00022860b0b09836 */ /* 0x001fe20000000000 */
[----:B------:R-:W-:Y:S01]  /*5690*/  MOV R20, R3 ;  /* 0x0000000300147202 */ /* 0x000fe20000000f00 */
[----:B------:R-:W-:Y:S01]  /*56a0*/  IMAD.MOV.U32 R7, RZ, RZ, R4 ;  /* 0x000000ffff077224 */ /* 0x000fe200078e0004 */
[----:B------:R-:W-:Y:S01]  /*56b0*/  UIADD3 UR14, UR10, 0x80, URZ ;  /* 0x000000800a0e7890 */ /* 0x000fe2000fffe03f */
[----:B------:R-:W-:Y:S01]  /*56c0*/  UMOV UR11, 0x40000040 ;  /* 0x40000040000b7882 */ /* 0x000fe20000000000 */
[----:B------:R-:W-:Y:S01]  /*56d0*/  UMOV UR15, 0x40000040 ;  /* 0x40000040000f7882 */ /* 0x000fe20000000000 */
[----:B------:R-:W-:Y:S01]  /*56e0*/  @!P1 PRMT R176, RZ, 0x654, R176 ;  /* 0x00000654ffb09816 */ /* 0x000fe200000000b0 */
[----:B------:R-:W-:-:S06]  /*56f0*/  WARPGROUP.ARRIVE ;  /* 0x00000000000079c5 */ /* 0x000fcc0000000000 */
[----:B------:R-:W-:Y:S01]  /*5700*/  HGMMA.64x256x16.F32 R24, R152, gdesc[UR8].tnspB, R24, gsb0 ;  /* 0x43e0000898187df0 */ /* 0x000fe20008000818 */
[----:B------:R-:W-:Y:S02]  /*5710*/  UMOV UR11, 0x40000040 ;  /* 0x40000040000b7882 */ /* 0x000fe40000000000 */
        /* <DEDUP_REMOVED lines=18> */
[----:B------:R-:W-:Y:S01]  /*5840*/  UIADD3 UR10, UR10, 0x280, URZ ;  /* 0x000002800a0a7890 */ /* 0x000fe2000fffe03f */
[----:B------:R-:W-:Y:S02]  /*5850*/  WARPGROUP.DEPBAR.LE gsb0, 0x0 ;  /* 0x00008000000079c5 */ /* 0x000fe40000010000 */
[----:B------:R-:W-:-:S15]  /*5860*/  WARPGROUP.ARRIVE ;  /* 0x00000000000079c5 */ /* 0x000fde0000000000 */
[----:B------:R-:W-:-:S07]  /*5870*/  NOP ;  /* 0x0000000000007918 */ /* 0x000fce0000000000 */
[----:B------:R-:W-:Y:S03]  /*5880*/  HGMMA.64x256x16.F32 R24, R168, gdesc[UR12].tnspB, R24, gsb0 ;  /* 0x43e0000ca8187df0 */ /* 0x000fe60008000818 */
[----:B------:R-:W-:Y:S02]  /*5890*/  WARPGROUP.DEPBAR.LE gsb0, 0x0 ;  /* 0x00008000000079c5 */ /* 0x000fe40000010000 */
[----:B------:R-:W-:-:S15]  /*58a0*/  WARPGROUP.ARRIVE ;  /* 0x00000000000079c5 */ /* 0x000fde0000000000 */
[----:B------:R-:W-:-:S08]  /*58b0*/  NOP ;  /* 0x0000000000007918 */ /* 0x000fd00000000000 */
[----:B------:R-:W-:Y:S03]  /*58c0*/  HGMMA.64x256x16.F32 R24, R172, gdesc[UR8].tnspB, R24, gsb0 ;  /* 0x43e00008ac187df0 */ /* 0x000fe60008000818 */
[----:B------:R-:W-:Y:S02]  /*58d0*/  WARPGROUP.DEPBAR.LE gsb0, 0x0 ;  /* 0x00008000000079c5 */ /* 0x000fe40000010000 */
[----:B------:R2:W-:Y:S01]  /*58e0*/  @!P1 SYNCS.ARRIVE.TRANS64.RED.A1T0 RZ, [R176+URZ], RZ ;  /* 0x000000ffb0ff99a7 */ /* 0x0005e2000810043f */
[----:B------:R-:W-:Y:S05]  /*58f0*/  @P2 BRA `(.L_x_9062) ;  /* 0xffffffdc00502947 */ /* 0x000fea000383ffff */
.L_x_9053:
[----:B01----:R-:W0:Y:S01]  /*5900*/  SHFL.BFLY PT, R7, R6, 0x2, 0x1f ;  /* 0x0c401f0006077f89 */ /* 0x003e2200000e0000 */
[----:B------:R1:W-:Y:S08]  /*5910*/  BAR.ARV R8, 0x100 ;  /* 0x000400080000751d */ /* 0x0003f00000002000 */
[----:B------:R-:W-:Y:S06]  /*5920*/  BAR.ARV 0x8, 0x180 ;  /* 0x0206000000007b1d */ /* 0x000fec0000002000 */
[----:B-1----:R-:W-:Y:S01]  /*5930*/  MOV R8, UR7 ;  /* 0x0000000700087c02 */ /* 0x002fe20008000f00 */
[----:B------:R-:W1:Y:S01]  /*5940*/  SHFL.BFLY PT, R2, R5, 0x2, 0x1f ;  /* 0x0c401f0005027f89 */ /* 0x000e6200000e0000 */
[----:B------:R-:W-:Y:S01]  /*5950*/  PLOP3.LUT P0, PT, PT, PT, PT, 0x8, 0x0 ;  /* 0x000000000000781c */ /* 0x000fe20003f0e170 */
[----:B0-----:R-:W-:Y:S01]  /*5960*/  FADD.FTZ R7, R7, R6 ;  /* 0x0000000607077221 */ /* 0x001fe20000010000 */
[----:B------:R-:W-:-:S04]  /*5970*/  IMAD.MOV.U32 R6, RZ, RZ, -0x800000 ;  /* 0xff800000ff067424 */ /* 0x000fc800078e00ff */
[----:B--23--:R-:W0:Y:S01]  /*5980*/  SHFL.BFLY PT, R0, R7, 0x1, 0x1f ;  /* 0x0c201f0007007f89 */ /* 0x00ce2200000e0000 */
[----:B-1----:R-:W-:Y:S01]  /*5990*/  FADD.FTZ R2, R2, R5 ;  /* 0x0000000502027221 */ /* 0x002fe20000010000 */
[----:B------:R-:W-:-:S04]  /*59a0*/  IMAD.MOV.U32 R5, RZ, RZ, -0x800000 ;  /* 0xff800000ff057424 */ /* 0x000fc800078e00ff */
[----:B------:R-:W1:Y:S01]  /*59b0*/  SHFL.BFLY PT, R9, R2, 0x1, 0x1f ;  /* 0x0c201f0002097f89 */ /* 0x000e6200000e0000 */
[----:B0-----:R-:W-:Y:S01]  /*59c0*/  FADD.FTZ R12, R7, R0 ;  /* 0x00000000070c7221 */ /* 0x001fe20000010000 */
[----:B------:R-:W-:-:S04]  /*59d0*/  IMAD.MOV.U32 R0, RZ, RZ, RZ ;  /* 0x000000ffff007224 */ /* 0x000fc800078e00ff */
[----:B------:R-:W-:-:S13]  /*59e0*/  FSETP.NE.FTZ.AND P1, PT, R12, RZ, PT ;  /* 0x000000ff0c00720b */ /* 0x000fda0003f35000 */
[----:B------:R-:W0:Y:S01]  /*59f0*/  @P1 MUFU.LG2 R10, R12 ;  /* 0x0000000c000a1308 */ /* 0x000e220000000c00 */
[----:B-1----:R-:W-:Y:S01]  /*5a00*/  FADD.FTZ R13, R2, R9 ;  /* 0x00000009020d7221 */ /* 0x002fe20000010000 */
[----:B------:R-:W-:Y:S02]  /*5a10*/  IMAD.MOV.U32 R9, RZ, RZ, RZ ;  /* 0x000000ffff097224 */ /* 0x000fe400078e00ff */
[----:B------:R-:W-:Y:S02]  /*5a20*/  IMAD.U32 R2, RZ, RZ, UR7 ;  /* 0x00000007ff027e24 */ /* 0x000fe4000f8e00ff */
[----:B------:R-:W-:Y:S02]  /*5a30*/  FSETP.NE.FTZ.AND P2, PT, R13, RZ, PT ;  /* 0x000000ff0d00720b */ /* 0x000fe40003f55000 */
[----:B------:R-:W1:Y:S01]  /*5a40*/  @P1 MUFU.RCP R9, R12 ;  /* 0x0000000c00091308 */ /* 0x000e620000001000 */
[----:B------:R-:W-:Y:S01]  /*5a50*/  @P1 FMUL.FTZ R2, R2, 0.69314718246459960938 ;  /* 0x3f31721802021820 */ /* 0x000fe20000410000 */
[----:B0-----:R-:W-:-:S09]  /*5a60*/  @P1 FMUL.FTZ R7, R10, 0.69314718246459960938 ;  /* 0x3f3172180a071820 */ /* 0x001fd20000410000 */
[----:B------:R-:W0:Y:S01]  /*5a70*/  @P2 MUFU.LG2 R11, R13 ;  /* 0x0000000d000b2308 */ /* 0x000e220000000c00 */
[----:B------:R-:W-:Y:S01]  /*5a80*/  @P2 FMUL.FTZ R8, R8, 0.69314718246459960938 ;  /* 0x3f31721808082820 */ /* 0x000fe20000410000 */
[----:B------:R-:W-:Y:S01]  /*5a90*/  @P1 FFMA.FTZ R6, R2, R3, R7 ;  /* 0x0000000302061223 */ /* 0x000fe20000010007 */
[-C--:B-1----:R-:W-:Y:S01]  /*5aa0*/  FMUL.FTZ R24, R24, R9.reuse ;  /* 0x0000000918187220 */ /* 0x082fe20000410000 */
[----:B------:R-:W-:-:S04]  /*5ab0*/  FMUL.FTZ R25, R25, R9 ;  /* 0x0000000919197220 */ /* 0x000fc80000410000 */
        /* <DEDUP_REMOVED lines=9> */
[----:B0-----:R-:W-:Y:S01]  /*5b50*/  @P2 FMUL.FTZ R11, R11, 0.69314718246459960938 ;  /* 0x3f3172180b0b2820 */ /* 0x001fe20000410000 */
        /* <DEDUP_REMOVED lines=118> */
[----:B------:R-:W-:-:S07]  /*62c0*/  @P2 FFMA.FTZ R5, R8, R4, R11 ;  /* 0x0000000408052223 */ /* 0x000fce000001000b */
.L_x_9042:
[----:B------:R-:W-:Y:S05]  /*62d0*/  @P0 BRA `(.L_x_9063) ;  /* 0x00000020004c0947 */ /* 0x000fea0003800000 */
[----:B------:R-:W0:Y:S01]  /*62e0*/  S2R R0, SR_TID.X ;  /* 0x0000000000007919 */ /* 0x000e220000002100 */
[----:B------:R-:W1:Y:S01]  /*62f0*/  LDC R8, c[0x0][0xbe8] ;  /* 0x0002fa00ff087b82 */ /* 0x000e620000000800 */
[----:B------:R-:W-:Y:S01]  /*6300*/  USHF.R.S32.HI UR7, URZ, 0x1f, UR36 ;  /* 0x0000001f3f077899 */ /* 0x000fe20008011424 */
[----:B------:R-:W-:Y:S01]  /*6310*/  BSSY B0, `(.L_x_9064) ;  /* 0x000014b000007945 */ /* 0x000fe20003800000 */
[----:B------:R-:W2:Y:S01]  /*6320*/  S2R R16, SR_CTAID.X ;  /* 0x0000000000107919 */ /* 0x000ea20000002500 */
[----:B------:R-:W-:Y:S02]  /*6330*/  ULDC.64 UR8, c[0x0][0xbd0] ;  /* 0x0002f40000087ab9 */ /* 0x000fe40000000a00 */
[----:B------:R-:W-:Y:S02]  /*6340*/  UIMAD UR6, UR7, UR8, URZ ;  /* 0x00000008070672a4 */ /* 0x000fe4000f8e023f */
[----:B------:R-:W3:Y:S01]  /*6350*/  S2UR UR12, SR_CTAID.Z ;  /* 0x00000000000c79c3 */ /* 0x000ee20000002700 */
[----:B------:R-:W-:-:S02]  /*6360*/  UIMAD.WIDE.U32 UR4, UR36, UR8, URZ ;  /* 0x00000008240472a5 */ /* 0x000fc4000f8e003f */
[----:B------:R-:W-:-:S03]  /*6370*/  UIMAD UR6, UR36, UR9, UR6 ;  /* 0x00000009240672a4 */ /* 0x000fc6000f8e0206 */
[----:B------:R-:W-:Y:S01]  /*6380*/  ULDC.64 UR8, c[0x0][0xb38] ;  /* 0x0002ce0000087ab9 */ /* 0x000fe20000000a00 */
[----:B------:R-:W-:Y:S01]  /*6390*/  UIADD3 UR6, UR5, UR6, URZ ;  /* 0x0000000605067290 */ /* 0x000fe2000fffe03f */
[----:B------:R-:W4:Y:S01]  /*63a0*/  LDC.64 R18, c[0x0][0xbd8] ;  /* 0x0002f600ff127b82 */ /* 0x000f220000000a00 */
[----:B------:R-:W-:-:S07]  /*63b0*/  UIMAD UR7, UR7, UR8, URZ ;  /* 0x00000008070772a4 */ /* 0x000fce000f8e023f */
[----:B------:R-:W-:Y:S01]  /*63c0*/  BAR.SYNC.DEFER_BLOCKING 0x1, 0x100 ;  /* 0x0044000000007b1d */ /* 0x000fe20000010000 */
[----:B-1----:R-:W-:-:S07]  /*63d0*/  ISETP.NE.AND P0, PT, R8, 0x1, PT ;  /* 0x000000010800780c */ /* 0x002fce0003f05270 */
[----:B------:R-:W1:Y:S01]  /*63e0*/  S2UR UR11, SR_CTAID.Y ;  /* 0x00000000000b79c3 */ /* 0x000e620000002600 */
[----:B0-----:R-:W-:Y:S01]  /*63f0*/  VIADD R14, R0, 0xffffff80 ;  /* 0xffffff80000e7836 */ /* 0x001fe20000000000 */
[----:B---3--:R-:W-:-:S06]  /*6400*/  USHF.R.S32.HI UR10, URZ, 0x1f, UR12 ;  /* 0x0000001f3f0a7899 */ /* 0x008fcc000801140c */
[----:B------:R-:W1:Y:S01]  /*6410*/  LDC R23, c[0x0][0xc50] ;  /* 0x00031400ff177b82 */ /* 0x000e620000000800 */
[----:B------:R-:W-:-:S04]  /*6420*/  SHF.R.S32.HI R7, RZ, 0x1f, R14 ;  /* 0x0000001fff077819 */ /* 0x000fc8000001140e */
[----:B------:R-:W-:-:S03]  /*6430*/  LEA.HI R2, R7, R14, RZ, 0x7 ;  /* 0x0000000e07027211 */ /* 0x000fc600078f38ff */
[----:B------:R-:W0:Y:S01]  /*6440*/  LDC.64 R20, c[0x0][0xb40] ;  /* 0x0002d000ff147b82 */ /* 0x000e220000000a00 */
[----:B------:R-:W-:Y:S02]  /*6450*/  LEA.HI R7, R7, R14, RZ, 0x2 ;  /* 0x0000000e07077211 */ /* 0x000fe400078f10ff */
[----:B------:R-:W-:Y:S02]  /*6460*/  LOP3.LUT R3, R2, 0xffffff80, RZ, 0xc0, !PT ;  /* 0xffffff8002037812 */ /* 0x000fe400078ec0ff */
[----:B------:R-:W-:Y:S02]  /*6470*/  SHF.R.S32.HI R9, RZ, 0x7, R2 ;  /* 0x00000007ff097819 */ /* 0x000fe40000011402 */
[----:B------:R-:W-:Y:S01]  /*6480*/  LOP3.LUT R7, R7, 0xfffffffc, RZ, 0xc0, !PT ;  /* 0xfffffffc07077812 */ /* 0x000fe200078ec0ff */
[----:B------:R-:W-:Y:S01]  /*6490*/  IMAD.IADD R0, R14, 0x1, -R3 ;  /* 0x000000010e007824 */ /* 0x000fe200078e0a03 */
[----:B------:R-:W-:Y:S01]  /*64a0*/  LEA.HI R2, R2, R9, RZ, 0x1 ;  /* 0x0000000902027211 */ /* 0x000fe200078f08ff */
[----:B------:R-:W3:Y:S02]  /*64b0*/  @P0 LDC R17, c[0x0][0xbf0] ;  /* 0x0002fc00ff110b82 */ /* 0x000ee40000000800 */
[----:B------:R-:W-:Y:S01]  /*64c0*/  IMAD.IADD R7, R14, 0x1, -R7 ;  /* 0x000000010e077824 */ /* 0x000fe200078e0a07 */
[----:B------:R-:W-:-:S02]  /*64d0*/  SHF.R.S32.HI R11, RZ, 0x1f, R0 ;  /* 0x0000001fff0b7819 */ /* 0x000fc40000011400 */
[----:B------:R-:W-:Y:S02]  /*64e0*/  LOP3.LUT R2, R2, 0x3fffffe, RZ, 0xc0, !PT ;  /* 0x03fffffe02027812 */ /* 0x000fe400078ec0ff */
[----:B------:R-:W-:Y:S01]  /*64f0*/  LEA.HI R10, R11, R0, RZ, 0x2 ;  /* 0x000000000b0a7211 */ /* 0x000fe200078f10ff */
[----:B------:R-:W5:Y:S03]  /*6500*/  @P0 LDC R14, c[0x0][0xbec] ;  /* 0x0002fb00ff0e0b82 */ /* 0x000f660000000800 */
[--C-:B------:R-:W-:Y:S02]  /*6510*/  SHF.R.S32.HI R3, RZ, 0x2, R10.reuse ;  /* 0x00000002ff037819 */ /* 0x100fe4000001140a */
[----:B------:R-:W-:-:S03]  /*6520*/  SHF.R.S32.HI R4, RZ, 0x1f, R10 ;  /* 0x0000001fff047819 */ /* 0x000fc6000001140a */
[----:B------:R-:W3:Y:S01]  /*6530*/  @P0 LDC R22, c[0x0][0xbec] ;  /* 0x0002fb00ff160b82 */ /* 0x000ee20000000800 */
[----:B------:R-:W-:-:S04]  /*6540*/  LEA.HI R4, R4, R3, RZ, 0x3 ;  /* 0x0000000304047211 */ /* 0x000fc800078f18ff */
[----:B------:R-:W-:Y:S02]  /*6550*/  LOP3.LUT R12, R4, 0xfffffff8, RZ, 0xc0, !PT ;  /* 0xfffffff8040c7812 */ /* 0x000fe400078ec0ff */
[----:B------:R-:W-:Y:S01]  /*6560*/  IADD3 R4, R9, -R2, RZ ;  /* 0x8000000209047210 */ /* 0x000fe20007ffe0ff */
[----:B------:R-:W3:Y:S01]  /*6570*/  @P0 LDC R153, c[0x0][0xbf0] ;  /* 0x0002fc00ff990b82 */ /* 0x000ee20000000800 */
[----:B------:R-:W-:Y:S01]  /*6580*/  LEA.HI R9, R7, R7, RZ, 0x1 ;  /* 0x0000000707097211 */ /* 0x000fe200078f08ff */
[----:B------:R-:W-:Y:S01]  /*6590*/  IMAD.IADD R3, R3, 0x1, -R12 ;  /* 0x0000000103037824 */ /* 0x000fe200078e0a0c */
[----:B------:R-:W-:Y:S02]  /*65a0*/  LEA.HI R2, R11, R0, RZ, 0x5 ;  /* 0x000000000b027211 */ /* 0x000fe400078f28ff */
[----:B------:R-:W-:Y:S02]  /*65b0*/  LOP3.LUT R12, R9, 0x1ffffffe, RZ, 0xc0, !PT ;  /* 0x1ffffffe090c7812 */ /* 0x000fe400078ec0ff */
[----:B------:R-:W-:-:S03]  /*65c0*/  SHF.R.S32.HI R2, RZ, 0x5, R2 ;  /* 0x00000005ff027819 */ /* 0x000fc60000011402 */
[----:B------:R-:W-:Y:S02]  /*65d0*/  IMAD.IADD R12, R7, 0x1, -R12 ;  /* 0x00000001070c7824 */ /* 0x000fe400078e0a0c */
[----:B------:R-:W-:Y:S01]  /*65e0*/  IMAD R7, R2, 0x10, R3 ;  /* 0x0000001002077824 */ /* 0x000fe200078e0203 */
[----:B------:R-:W-:Y:S01]  /*65f0*/  MOV R3, UR5 ;  /* 0x0000000500037c02 */ /* 0x000fe20008000f00 */
[----:B------:R-:W-:Y:S01]  /*6600*/  IMAD.U32 R2, RZ, RZ, UR4 ;  /* 0x00000004ff027e24 */ /* 0x000fe2000f8e00ff */
[----:B------:R-:W-:Y:S01]  /*6610*/  UIMAD.WIDE.U32 UR4, UR36, UR8, URZ ;  /* 0x00000008240472a5 */ /* 0x000fe2000f8e003f */
[----:B------:R-:W-:Y:S02]  /*6620*/  IMAD R9, R4, 0x40, R7 ;  /* 0x0000004004097824 */ /* 0x000fe400078e0207 */
[----:B------:R-:W-:Y:S01]  /*6630*/  IMAD.U32 R3, RZ, RZ, UR6 ;  /* 0x00000006ff037e24 */ /* 0x000fe2000f8e00ff */
[----:B------:R-:W-:Y:S01]  /*6640*/  UIMAD UR6, UR36, UR9, UR7 ;  /* 0x00000009240672a4 */ /* 0x000fe2000f8e0207 */
[----:B------:R-:W-:-:S02]  /*6650*/  IMAD R12, R12, 0x8, R9 ;  /* 0x000000080c0c7824 */ /* 0x000fc400078e0209 */
[----:B----4-:R-:W-:Y:S01]  /*6660*/  IMAD R4, R18, UR10, RZ ;  /* 0x0000000a12047c24 */ /* 0x010fe2000f8e02ff */
[----:B------:R-:W-:Y:S01]  /*6670*/  UIADD3 UR6, UR5, UR6, URZ ;  /* 0x0000000605067290 */ /* 0x000fe2000fffe03f */
[----:B--2---:R-:W-:Y:S01]  /*6680*/  IMAD R7, R16, 0x80, R12 ;  /* 0x0000008010077824 */ /* 0x004fe200078e020c */
[----:B------:R-:W-:Y:S01]  /*6690*/  MOV R12, UR4 ;  /* 0x00000004000c7c02 */ /* 0x000fe20008000f00 */
[----:B------:R-:W-:Y:S01]  /*66a0*/  IMAD.WIDE.U32 R2, R18, UR12, R2 ;  /* 0x0000000c12027c25 */ /* 0x000fe2000f8e0002 */
[----:B------:R-:W-:-:S03]  /*66b0*/  ULDC.64 UR8, c[0x0][0xb28] ;  /* 0x0002ca0000087ab9 */ /* 0x000fc60000000a00 */
[----:B------:R-:W-:Y:S02]  /*66c0*/  IMAD R18, RZ, RZ, -UR36 ;  /* 0x80000024ff127e24 */ /* 0x000fe4000f8e02ff */
[----:B------:R-:W-:Y:S02]  /*66d0*/  IMAD R15, R19, UR12, R4 ;  /* 0x0000000c130f7c24 */ /* 0x000fe4000f8e0204 */
[----:B-----5:R-:W-:-:S03]  /*66e0*/  @P0 IMAD.HI.U32 R4, R7, R14, RZ ;  /* 0x0000000e07040227 */ /* 0x020fc600078e00ff */
[----:B------:R-:W-:Y:S01]  /*66f0*/  IADD3 R3, R3, R15, RZ ;  /* 0x0000000f03037210 */ /* 0x000fe20007ffe0ff */
[----:B------:R-:W-:Y:S01]  /*6700*/  IMAD.U32 R13, RZ, RZ, UR5 ;  /* 0x00000005ff0d7e24 */ /* 0x000fe2000f8e00ff */
[----:B------:R-:W-:Y:S01]  /*6710*/  ULDC.64 UR4, c[0x0][0xbe0] ;  /* 0x0002f80000047ab9 */ /* 0x000fe20000000a00 */
[C---:B0-----:R-:W-:Y:S02]  /*6720*/  IMAD R14, R20.reuse, UR10, RZ ;  /* 0x0000000a140e7c24 */ /* 0x041fe4000f8e02ff */
[----:B-1----:R-:W-:Y:S02]  /*6730*/  IMAD R23, R23, R18, UR11 ;  /* 0x0000000b17177e24 */ /* 0x002fe4000f8e0212 */
[----:B------:R-:W-:Y:S01]  /*6740*/  IMAD.U32 R13, RZ, RZ, UR6 ;  /* 0x00000006ff0d7e24 */ /* 0x000fe2000f8e00ff */
[----:B------:R-:W-:Y:S01]  /*6750*/  ULDC.64 UR6, c[0x0][0xb48] ;  /* 0x0002d20000067ab9 */ /* 0x000fe20000000a00 */
[----:B------:R-:W-:Y:S01]  /*6760*/  IMAD.MOV.U32 R11, RZ, RZ, R7 ;  /* 0x000000ffff0b7224 */ /* 0x000fe200078e0007 */
[----:B---3--:R-:W-:Y:S01]  /*6770*/  @P0 SHF.R.U32.HI R11, RZ, R17, R4 ;  /* 0x00000011ff0b0219 */ /* 0x008fe20000011604 */
[----:B------:R-:W-:Y:S01]  /*6780*/  IMAD R17, R21, UR12, R14 ;  /* 0x0000000c15117c24 */ /* 0x000fe2000f8e020e */
[----:B------:R-:W-:Y:S01]  /*6790*/  SHF.R.S32.HI R14, RZ, 0x1f, R23 ;  /* 0x0000001fff0e7819 */ /* 0x000fe20000011417 */
[----:B------:R-:W-:-:S04]  /*67a0*/  IMAD.WIDE.U32 R12, R20, UR12, R12 ;  /* 0x0000000c140c7c25 */ /* 0x000fc8000f8e000c */
[----:B------:R-:W-:-:S04]  /*67b0*/  @P0 IMAD.HI.U32 R22, R7, R22, RZ ;  /* 0x0000001607160227 */ /* 0x000fc800078e00ff */
[----:B------:R-:W-:Y:S02]  /*67c0*/  IMAD.IADD R13, R13, 0x1, R17 ;  /* 0x000000010d0d7824 */ /* 0x000fe400078e0211 */
[----:B------:R-:W-:Y:S01]  /*67d0*/  IMAD.MOV.U32 R15, RZ, RZ, R7 ;  /* 0x000000ffff0f7224 */ /* 0x000fe200078e0007 */
[----:B------:R-:W-:Y:S01]  /*67e0*/  @P0 SHF.R.U32.HI R15, RZ, R153, R22 ;  /* 0x00000099ff0f0219 */ /* 0x000fe20000011616 */
[C---:B------:R-:W-:Y:S02]  /*67f0*/  IMAD R4, R14.reuse, UR4, RZ ;  /* 0x000000040e047c24 */ /* 0x040fe4000f8e02ff */
[----:B------:R-:W-:Y:S02]  /*6800*/  IMAD R17, R14, UR6, RZ ;  /* 0x000000060e117c24 */ /* 0x000fe4000f8e02ff */
[----:B------:R-:W-:-:S04]  /*6810*/  IMAD.WIDE.U32 R2, R23, UR4, R2 ;  /* 0x0000000417027c25 */ /* 0x000fc8000f8e0002 */
[----:B------:R-:W-:Y:S01]  /*6820*/  IMAD R14, R23, UR5, R4 ;  /* 0x00000005170e7c24 */ /* 0x000fe2000f8e0204 */
[----:B------:R-:W-:Y:S01]  /*6830*/  IADD3 R2, P0, R11, R2, RZ ;  /* 0x000000020b027210 */ /* 0x000fe20007f1e0ff */
[C---:B------:R-:W-:Y:S01]  /*6840*/  IMAD R19, R23.reuse, UR7, R17 ;  /* 0x0000000717137c24 */ /* 0x040fe2000f8e0211 */
[--C-:B------:R-:W-:Y:S01]  /*6850*/  SHF.R.S32.HI R17, RZ, 0x1f, R11.reuse ;  /* 0x0000001fff117819 */ /* 0x100fe2000001140b */
[----:B------:R-:W-:Y:S01]  /*6860*/  IMAD.MOV R11, RZ, RZ, -R11 ;  /* 0x000000ffff0b7224 */ /* 0x000fe200078e0a0b */
[----:B------:R-:W-:Y:S01]  /*6870*/  SHF.R.S32.HI R4, RZ, 0x1f, R15 ;  /* 0x0000001fff047819 */ /* 0x000fe2000001140f */
[----:B------:R-:W-:Y:S01]  /*6880*/  ULDC.64 UR4, c[0x0][0xb30] ;  /* 0x0002cc0000047ab9 */ /* 0x000fe20000000a00 */
[----:B------:R-:W-:Y:S01]  /*6890*/  IMAD.WIDE.U32 R12, R23, UR6, R12 ;  /* 0x00000006170c7c25 */ /* 0x000fe2000f8e000c */
[----:B------:R-:W-:Y:S01]  /*68a0*/  IADD3.X R3, R17, R3, R14, P0, !PT ;  /* 0x0000000311037210 */ /* 0x000fe200007fe40e */
[----:B------:R-:W-:Y:S02]  /*68b0*/  ULDC.64 UR6, c[0x0][0xbc8] ;  /* 0x0002f20000067ab9 */ /* 0x000fe40000000a00 */
[----:B------:R-:W-:Y:S01]  /*68c0*/  IMAD.MOV R18, RZ, RZ, -R15 ;  /* 0x000000ffff127224 */ /* 0x000fe200078e0a0f */
[----:B------:R-:W-:Y:S01]  /*68d0*/  IADD3 R13, R13, R19, RZ ;  /* 0x000000130d0d7210 */ /* 0x000fe20007ffe0ff */
[----:B------:R-:W-:-:S02]  /*68e0*/  IMAD R4, R4, UR4, RZ ;  /* 0x0000000404047c24 */ /* 0x000fc4000f8e02ff */
[C-C-:B------:R-:W-:Y:S02]  /*68f0*/  IMAD R11, R8.reuse, R11, R7.reuse ;  /* 0x0000000b080b7224 */ /* 0x140fe400078e0207 */
[----:B------:R-:W-:Y:S02]  /*6900*/  IMAD R7, R8, R18, R7 ;  /* 0x0000001208077224 */ /* 0x000fe400078e0207 */
[C---:B------:R-:W-:Y:S01]  /*6910*/  IMAD R17, R15.reuse, UR5, R4 ;  /* 0x000000050f117c24 */ /* 0x040fe2000f8e0204 */
[----:B------:R-:W-:Y:S01]  /*6920*/  SHF.R.S32.HI R4, RZ, 0x1f, R11 ;  /* 0x0000001fff047819 */ /* 0x000fe2000001140b */
[----:B------:R-:W-:Y:S01]  /*6930*/  IMAD.WIDE.U32 R12, R15, UR4, R12 ;  /* 0x000000040f0c7c25 */ /* 0x000fe2000f8e000c */
[----:B------:R-:W-:Y:S01]  /*6940*/  SHF.R.S32.HI R14, RZ, 0x1f, R7 ;  /* 0x0000001fff0e7819 */ /* 0x000fe20000011407 */
[----:B------:R-:W0:Y:S01]  /*6950*/  S2UR UR5, SR_CgaCtaId ;  /* 0x00000000000579c3 */ /* 0x000e220000008800 */
[----:B------:R-:W-:Y:S01]  /*6960*/  UMOV UR4, 0x400 ;  /* 0x0000040000047882 */ /* 0x000fe20000000000 */
[----:B------:R-:W-:-:S02]  /*6970*/  IMAD R4, R4, UR6, RZ ;  /* 0x0000000604047c24 */ /* 0x000fc4000f8e02ff */
        /* <DEDUP_REMOVED lines=13> */
[----:B------:R-:W-:Y:S01]  /*6a50*/  SHFL.IDX PT, R14, R17, 0x1, 0x1c1f ;  /* 0x003c1f00110e7f89 */ /* 0x000fe200000e0000 */
[----:B------:R-:W-:Y:S01]  /*6a60*/  IMAD R11, R16, 0x80, R9 ;  /* 0x00000080100b7824 */ /* 0x000fe200078e0209 */
[----:B------:R-:W-:Y:S01]  /*6a70*/  LEA.HI.X R18, R2, UR7, R3, 0x2, P0 ;  /* 0x0000000702127c11 */ /* 0x000fe200080f1403 */
[----:B0-----:R-:W-:Y:S01]  /*6a80*/  ULEA UR4, UR5, UR4, 0x18 ;  /* 0x0000000405047291 */ /* 0x001fe2000f8ec03f */
[----:B------:R-:W-:Y:S01]  /*6a90*/  LEA.HI.X R7, R12, UR9, R7, 0x2, P1 ;  /* 0x000000090c077c11 */ /* 0x000fe200088f1407 */
[----:B------:R-:W-:Y:S01]  /*6aa0*/  IMAD R8, R8, UR6, RZ ;  /* 0x0000000608087c24 */ /* 0x000fe2000f8e02ff */
[----:B------:R0:W-:Y:S01]  /*6ab0*/  SHFL.IDX PT, R12, R17, RZ, 0x1c1f ;  /* 0x001c1fff110c7589 */ /* 0x0001e200000e0000 */
[----:B------:R-:W-:Y:S01]  /*6ac0*/  LOP3.LUT P0, RZ, R0, 0x3, RZ, 0xc0, !PT ;  /* 0x0000000300ff7812 */ /* 0x000fe2000780c0ff */
[----:B------:R-:W-:Y:S01]  /*6ad0*/  UIADD3 UR4, UR4, 0x22820, URZ ;  /* 0x0002282004047890 */ /* 0x000fe2000fffe03f */
[C---:B------:R-:W-:Y:S01]  /*6ae0*/  IADD3 R9, R11.reuse, 0x8, RZ ;  /* 0x000000080b097810 */ /* 0x040fe20007ffe0ff */
[----:B------:R-:W1:Y:S01]  /*6af0*/  SHFL.IDX PT, R13, R18, RZ, 0x1c1f ;  /* 0x001c1fff120d7589 */ /* 0x000e6200000e0000 */
[-C--:B------:R-:W-:Y:S01]  /*6b00*/  ISETP.GE.OR P1, PT, R11, R8.reuse, P0 ;  /* 0x000000080b00720c */ /* 0x080fe20000726670 */
[----:B------:R-:W-:Y:S01]  /*6b10*/  UPRMT UR4, URZ, 0x654, UR4 ;  /* 0x000006543f047896 */ /* 0x000fe20008000004 */
[-C--:B------:R-:W-:Y:S01]  /*6b20*/  ISETP.GE.OR P0, PT, R9, R8.reuse, P0 ;  /* 0x000000080900720c */ /* 0x080fe20000706670 */
[----:B------:R-:W2:Y:S01]  /*6b30*/  SHFL.IDX PT, R15, R18, 0x1, 0x1c1f ;  /* 0x003c1f00120f7f89 */ /* 0x000ea200000e0000 */
[----:B------:R-:W-:-:S02]  /*6b40*/  ISETP.GE.AND P2, PT, R11, R8, PT ;  /* 0x000000080b00720c */ /* 0x000fc40003f46270 */
[----:B0-----:R-:W-:Y:S01]  /*6b50*/  LOP3.LUT R17, R10, 0x7ffffffc, RZ, 0xc0, !PT ;  /* 0x7ffffffc0a117812 */ /* 0x001fe200078ec0ff */
[----:B------:R0:W3:Y:S03]  /*6b60*/  SHFL.IDX PT, R2, R4, RZ, 0x1c1f ;  /* 0x001c1fff04027589 */ /* 0x0000e600000e0000 */
[----:B------:R-:W-:Y:S01]  /*6b70*/  SYNCS.ARRIVE.TRANS64.RED.A1T0 RZ, [UR4], RZ ;  /* 0x000000ffffff79a7 */ /* 0x000fe20008100404 */
[----:B------:R-:W-:Y:S01]  /*6b80*/  IMAD.IADD R0, R0, 0x1, -R17 ;  /* 0x0000000100007824 */ /* 0x000fe200078e0a11 */
[----:B------:R0:W4:Y:S03]  /*6b90*/  SHFL.IDX PT, R3, R7, RZ, 0x1c1f ;  /* 0x001c1fff07037589 */ /* 0x00012600000e0000 */
[----:B------:R-:W-:Y:S01]  /*6ba0*/  IMAD.SHL.U32 R0, R0, 0x2, RZ ;  /* 0x0000000200007824 */ /* 0x000fe200078e00ff */
[----:B-1----:R0:W-:Y:S04]  /*6bb0*/  @!P1 ST.E desc[UR44][R12.64], R6 ;  /* 0x000000060c009985 */ /* 0x0021e8000c10192c */
[----:B--2---:R0:W-:Y:S01]  /*6bc0*/  @!P0 ST.E desc[UR44][R14.64], R5 ;  /* 0x000000050e008985 */ /* 0x0041e2000c10192c */
[----:B------:R-:W-:Y:S05]  /*6bd0*/  @P2 BRA `(.L_x_9065) ;  /* 0x0000000800f82947 */ /* 0x000fea0003800000 */
[C---:B0-----:R-:W-:Y:S01]  /*6be0*/  VIADD R5, R0.reuse, 0x8 ;  /* 0x0000000800057836 */ /* 0x041fe20000000000 */
[----:B------:R-:W-:Y:S01]  /*6bf0*/  ULDC UR4, c[0x0][0xac8] ;  /* 0x0002b20000047ab9 */ /* 0x000fe20000000800 */
[C---:B------:R-:W-:Y:S01]  /*6c00*/  VIADD R6, R0.reuse, 0x10 ;  /* 0x0000001000067836 */ /* 0x040fe20000000000 */
[C---:B------:R-:W-:Y:S01]  /*6c10*/  IADD3 R10, R0.reuse, 0x18, RZ ;  /* 0x00000018000a7810 */ /* 0x040fe20007ffe0ff */
[C---:B------:R-:W-:Y:S01]  /*6c20*/  VIADD R18, R0.reuse, 0x20 ;  /* 0x0000002000127836 */ /* 0x040fe20000000000 */
[----:B------:R-:W-:Y:S01]  /*6c30*/  ISETP.GE.AND P3, PT, R5, UR4, PT ;  /* 0x0000000405007c0c */ /* 0x000fe2000bf66270 */
[----:B------:R-:W-:Y:S01]  /*6c40*/  VIADD R19, R0, 0x28 ;  /* 0x0000002800137836 */ /* 0x000fe20000000000 */
[----:B------:R-:W-:Y:S01]  /*6c50*/  ISETP.GE.AND P4, PT, R6, UR4, PT ;  /* 0x0000000406007c0c */ /* 0x000fe2000bf86270 */
[----:B------:R-:W-:Y:S01]  /*6c60*/  VIADD R21, R0, 0x48 ;  /* 0x0000004800157836 */ /* 0x000fe20000000000 */
[----:B------:R-:W-:Y:S01]  /*6c70*/  ISETP.GE.AND P5, PT, R10, UR4, PT ;  /* 0x000000040a007c0c */ /* 0x000fe2000bfa6270 */
[C---:B------:R-:W-:Y:S01]  /*6c80*/  VIADD R22, R0.reuse, 0x50 ;  /* 0x0000005000167836 */ /* 0x040fe20000000000 */
[C---:B------:R-:W-:Y:S01]  /*6c90*/  ISETP.GE.AND P2, PT, R0.reuse, UR4, PT ;  /* 0x0000000400007c0c */ /* 0x040fe2000bf46270 */
[----:B------:R-:W-:Y:S01]  /*6ca0*/  VIADD R23, R0, 0x58 ;  /* 0x0000005800177836 */ /* 0x000fe20000000000 */
[----:B------:R-:W-:-:S02]  /*6cb0*/  ISETP.GE.AND P0, PT, R18, UR4, PT ;  /* 0x0000000412007c0c */ /* 0x000fc4000bf06270 */
[----:B------:R-:W-:Y:S02]  /*6cc0*/  ISETP.GE.AND P1, PT, R19, UR4, PT ;  /* 0x0000000413007c0c */ /* 0x000fe4000bf26270 */
[----:B------:R-:W-:Y:S02]  /*6cd0*/  IADD3 R20, R0, 0x40, RZ ;  /* 0x0000004000147810 */ /* 0x000fe40007ffe0ff */
[----:B------:R-:W-:Y:S02]  /*6ce0*/  @!P3 LEA.HI R5, R5, R5, RZ, 0x1 ;  /* 0x000000050505b211 */ /* 0x000fe400078f08ff */
[----:B------:R-:W-:Y:S02]  /*6cf0*/  @!P4 LEA.HI R6, R6, R6, RZ, 0x1 ;  /* 0x000000060606c211 */ /* 0x000fe400078f08ff */
[----:B------:R-:W-:Y:S02]  /*6d00*/  @!P5 LEA.HI R10, R10, R10, RZ, 0x1 ;  /* 0x0000000a0a0ad211 */ /* 0x000fe400078f08ff */
[----:B------:R-:W-:-:S02]  /*6d10*/  @!P3 LOP3.LUT R5, R5, 0xfffffffe, RZ, 0xc0, !PT ;  /* 0xfffffffe0505b812 */ /* 0x000fc400078ec0ff */
[----:B------:R-:W-:Y:S01]  /*6d20*/  @!P4 LOP3.LUT R15, R6, 0xfffffffe, RZ, 0xc0, !PT ;  /* 0xfffffffe060fc812 */ /* 0x000fe200078ec0ff */
[----:B------:R-:W-:Y:S01]  /*6d30*/  VIADD R6, R0, 0x38 ;  /* 0x0000003800067836 */ /* 0x000fe20000000000 */
[----:B------:R-:W-:Y:S01]  /*6d40*/  @!P5 LOP3.LUT R17, R10, 0xfffffffe, RZ, 0xc0, !PT ;  /* 0xfffffffe0a11d812 */ /* 0x000fe200078ec0ff */
[--C-:B---34-:R-:W-:Y:S01]  /*6d50*/  @!P2 IMAD.WIDE R10, R0, 0x4, R2.reuse ;  /* 0x00000004000aa825 */ /* 0x118fe200078e0202 */
[----:B------:R-:W-:Y:S02]  /*6d60*/  ISETP.GE.AND P6, PT, R22, UR4, PT ;  /* 0x0000000416007c0c */ /* 0x000fe4000bfc6270 */
[----:B------:R-:W-:Y:S01]  /*6d70*/  @!P0 LEA.HI R18, R18, R18, RZ, 0x1 ;  /* 0x0000001212128211 */ /* 0x000fe200078f08ff */
[--C-:B------:R-:W-:Y:S01]  /*6d80*/  @!P3 IMAD.WIDE R12, R5, 0x4, R2.reuse ;  /* 0x00000004050cb825 */ /* 0x100fe200078e0202 */
[----:B------:R0:W-:Y:S01]  /*6d90*/  @!P2 ST.E.64 desc[UR44][R10.64], R24 ;  /* 0x000000180a00a985 */ /* 0x0001e2000c101b2c */
[----:B------:R-:W-:Y:S02]  /*6da0*/  @!P1 LEA.HI R19, R19, R19, RZ, 0x1 ;  /* 0x0000001313139211 */ /* 0x000fe400078f08ff */
[----:B------:R-:W-:Y:S01]  /*6db0*/  VIADD R5, R0, 0x30 ;  /* 0x0000003000057836 */ /* 0x000fe20000000000 */
[----:B------:R1:W-:Y:S01]  /*6dc0*/  @!P3 ST.E.64 desc[UR44][R12.64], R28 ;  /* 0x0000001c0c00b985 */ /* 0x0003e2000c101b2c */
[----:B------:R-:W-:Y:S01]  /*6dd0*/  @!P4 IMAD.WIDE R14, R15, 0x4, R2 ;  /* 0x000000040f0ec825 */ /* 0x000fe200078e0202 */
[----:B------:R-:W-:-:S02]  /*6de0*/  ISETP.GE.AND P3, PT, R6, UR4, PT ;  /* 0x0000000406007c0c */ /* 0x000fc4000bf66270 */
[----:B------:R-:W-:Y:S01]  /*6df0*/  ISETP.GE.AND P2, PT, R5, UR4, PT ;  /* 0x0000000405007c0c */ /* 0x000fe2000bf46270 */
[----:B------:R-:W-:Y:S01]  /*6e00*/  @!P5 IMAD.WIDE R16, R17, 0x4, R2 ;  /* 0x000000041110d825 */ /* 0x000fe200078e0202 */
[----:B------:R2:W-:Y:S01]  /*6e10*/  @!P4 ST.E.64 desc[UR44][R14.64], R32 ;  /* 0x000000200e00c985 */ /* 0x0005e2000c101b2c */
[----:B------:R-:W-:Y:S02]  /*6e20*/  ISETP.GE.AND P4, PT, R20, UR4, PT ;  /* 0x0000000414007c0c */ /* 0x000fe4000bf86270 */
[----:B------:R-:W-:Y:S01]  /*6e30*/  @!P6 LEA.HI R22, R22, R22, RZ, 0x1 ;  /* 0x000000161616e211 */ /* 0x000fe200078f08ff */
[----:B------:R3:W-:Y:S01]  /*6e40*/  @!P5 ST.E.64 desc[UR44][R16.64], R36 ;  /* 0x000000241000d985 */ /* 0x0007e2000c101b2c */
[----:B------:R-:W-:Y:S01]  /*6e50*/  ISETP.GE.AND P5, PT, R21, UR4, PT ;  /* 0x0000000415007c0c */ /* 0x000fe2000bfa6270 */
[----:B0-----:R-:W-:Y:S01]  /*6e60*/  VIADD R24, R0, 0x60 ;  /* 0x0000006000187836 */ /* 0x001fe20000000000 */
[----:B------:R-:W-:Y:S02]  /*6e70*/  @!P0 LOP3.LUT R11, R18, 0xfffffffe, RZ, 0xc0, !PT ;  /* 0xfffffffe120b8812 */ /* 0x000fe400078ec0ff */
[----:B-1----:R-:W-:-:S02]  /*6e80*/  @!P1 LOP3.LUT R13, R19, 0xfffffffe, RZ, 0xc0, !PT ;  /* 0xfffffffe130d9812 */ /* 0x002fc400078ec0ff */
[----:B------:R-:W-:Y:S01]  /*6e90*/  @!P2 LEA.HI R5, R5, R5, RZ, 0x1 ;  /* 0x000000050505a211 */ /* 0x000fe200078f08ff */
[--C-:B------:R-:W-:Y:S01]  /*6ea0*/  @!P0 IMAD.WIDE R10, R11, 0x4, R2.reuse ;  /* 0x000000040b0a8825 */ /* 0x100fe200078e0202 */
[----:B------:R-:W-:Y:S02]  /*6eb0*/  @!P3 LEA.HI R6, R6, R6, RZ, 0x1 ;  /* 0x000000060606b211 */ /* 0x000fe400078f08ff */
[----:B------:R-:W-:Y:S01]  /*6ec0*/  @!P4 LEA.HI R20, R20, R20, RZ, 0x1 ;  /* 0x000000141414c211 */ /* 0x000fe200078f08ff */
[----:B------:R-:W-:Y:S01]  /*6ed0*/  @!P1 IMAD.WIDE R12, R13, 0x4, R2 ;  /* 0x000000040d0c9825 */ /* 0x000fe200078e0202 */
[----:B------:R-:W-:Y:S01]  /*6ee0*/  @!P2 LOP3.LUT R5, R5, 0xfffffffe, RZ, 0xc0, !PT ;  /* 0xfffffffe0505a812 */ /* 0x000fe200078ec0ff */
[----:B------:R0:W-:Y:S01]  /*6ef0*/  @!P0 ST.E.64 desc[UR44][R10.64], R40 ;  /* 0x000000280a008985 */ /* 0x0001e2000c101b2c */
[----:B------:R-:W-:Y:S02]  /*6f00*/  @!P5 LEA.HI R21, R21, R21, RZ, 0x1 ;  /* 0x000000151515d211 */ /* 0x000fe400078f08ff */
[----:B--2---:R-:W-:Y:S01]  /*6f10*/  @!P3 LOP3.LUT R15, R6, 0xfffffffe, RZ, 0xc0, !PT ;  /* 0xfffffffe060fb812 */ /* 0x004fe200078ec0ff */
[----:B------:R1:W-:Y:S01]  /*6f20*/  @!P1 ST.E.64 desc[UR44][R12.64], R44 ;  /* 0x0000002c0c009985 */ /* 0x0003e2000c101b2c */
[----:B---3--:R-:W-:Y:S01]  /*6f30*/  @!P4 LOP3.LUT R17, R20, 0xfffffffe, RZ, 0xc0, !PT ;  /* 0xfffffffe1411c812 */ /* 0x008fe200078ec0ff */
[C---:B------:R-:W-:Y:S01]  /*6f40*/  VIADD R6, R0.reuse, 0x70 ;  /* 0x0000007000067836 */ /* 0x040fe20000000000 */
[----:B------:R-:W-:Y:S01]  /*6f50*/  @!P5 LOP3.LUT R21, R21, 0xfffffffe, RZ, 0xc0, !PT ;  /* 0xfffffffe1515d812 */ /* 0x000fe200078ec0ff */
[----:B------:R-:W-:Y:S01]  /*6f60*/  VIADD R20, R0, 0x78 ;  /* 0x0000007800147836 */ /* 0x000fe20000000000 */
[----:B------:R-:W-:Y:S01]  /*6f70*/  @!P6 LOP3.LUT R19, R22, 0xfffffffe, RZ, 0xc0, !PT ;  /* 0xfffffffe1613e812 */ /* 0x000fe200078ec0ff */
[----:B------:R-:W-:Y:S01]  /*6f80*/  VIADD R22, R0, 0x88 ;  /* 0x0000008800167836 */ /* 0x000fe20000000000 */
[----:B------:R-:W-:-:S02]  /*6f90*/  ISETP.GE.AND P1, PT, R23, UR4, PT ;  /* 0x0000000417007c0c */ /* 0x000fc4000bf26270 */
[----:B------:R-:W-:Y:S01]  /*6fa0*/  ISETP.GE.AND P0, PT, R24, UR4, PT ;  /* 0x0000000418007c0c */ /* 0x000fe2000bf06270 */
[----:B0-----:R-:W-:Y:S01]  /*6fb0*/  @!P2 IMAD.WIDE R10, R5, 0x4, R2 ;  /* 0x00000004050aa825 */ /* 0x001fe200078e0202 */
[----:B------:R-:W-:-:S03]  /*6fc0*/  IADD3 R5, R0, 0x68, RZ ;  /* 0x0000006800057810 */ /* 0x000fc60007ffe0ff */
        /* <DEDUP_REMOVED lines=25> */
[----:B------:R-:W-:Y:S01]  /*7160*/  @!P2 LOP3.LUT R5, R5, 0xfffffffe, RZ, 0xc0, !PT ;  /* 0xfffffffe0505a812 */ /* 0x000fe200078ec0ff */
[----:B------:R0:W-:Y:S01]  /*7170*/  @!P1 ST.E.64 desc[UR44][R10.64], R68 ;  /* 0x000000440a009985 */ /* 0x0001e2000c101b2c */
[----:B------:R-:W-:-:S02]  /*7180*/  @!P4 LEA.HI R21, R21, R21, RZ, 0x1 ;  /* 0x000000151515c211 */ /* 0x000fc400078f08ff */
[----:B------:R-:W-:Y:S01]  /*7190*/  @!P3 LEA.HI R22, R22, R22, RZ, 0x1 ;  /* 0x000000161616b211 */ /* 0x000fe200078f08ff */
[----:B------:R1:W-:Y:S01]  /*71a0*/  @!P0 ST.E.64 desc[UR44][R12.64], R72 ;  /* 0x000000480c008985 */ /* 0x0003e2000c101b2c */
[----:B--2---:R-:W-:Y:S01]  /*71b0*/  @!P6 LOP3.LUT R15, R6, 0xfffffffe, RZ, 0xc0, !PT ;  /* 0xfffffffe060fe812 */ /* 0x004fe200078ec0ff */
        /* <DEDUP_REMOVED lines=14> */
[----:B------:R1:W-:Y:S03]  /*72a0*/  @!P6 ST.E.64 desc[UR44][R12.64], R80 ;  /* 0x000000500c00e985 */ /* 0x0003e6000c101b2c */
[--C-:B------:R-:W-:Y:S01]  /*72b0*/  @!P4 IMAD.WIDE R16, R21, 0x4, R2.reuse ;  /* 0x000000041510c825 */ /* 0x100fe200078e0202 */
[----:B------:R2:W-:Y:S01]  /*72c0*/  @!P5 ST.E.64 desc[UR44][R14.64], R84 ;  /* 0x000000540e00d985 */ /* 0x0005e2000c101b2c */
[----:B------:R-:W-:Y:S02]  /*72d0*/  IADD3 R21, R0, 0xb8, RZ ;  /* 0x000000b800157810 */ /* 0x000fe40007ffe0ff */
[----:B------:R-:W-:Y:S01]  /*72e0*/  @!P3 IMAD.WIDE R18, R19, 0x4, R2 ;  /* 0x000000041312b825 */ /* 0x000fe200078e0202 */
[----:B------:R3:W-:Y:S01]  /*72f0*/  @!P4 ST.E.64 desc[UR44][R16.64], R88 ;  /* 0x000000581000c985 */ /* 0x0007e2000c101b2c */
[----:B------:R-:W-:-:S02]  /*7300*/  ISETP.GE.AND P4, PT, R20, UR4, PT ;  /* 0x0000000414007c0c */ /* 0x000fc4000bf86270 */
[----:B------:R-:W-:Y:S01]  /*7310*/  VIADD R22, R0, 0xc0 ;  /* 0x000000c000167836 */ /* 0x000fe20000000000 */
[----:B------:R4:W-:Y:S01]  /*7320*/  @!P3 ST.E.64 desc[UR44][R18.64], R92 ;  /* 0x0000005c1200b985 */ /* 0x0009e2000c101b2c */
[----:B------:R-:W-:Y:S02]  /*7330*/  ISETP.GE.AND P3, PT, R6, UR4, PT ;  /* 0x0000000406007c0c */ /* 0x000fe4000bf66270 */
[----:B------:R-:W-:Y:S02]  /*7340*/  ISETP.GE.AND P5, PT, R21, UR4, PT ;  /* 0x0000000415007c0c */ /* 0x000fe4000bfa6270 */
[----:B------:R-:W-:Y:S02]  /*7350*/  ISETP.GE.AND P6, PT, R22, UR4, PT ;  /* 0x0000000416007c0c */ /* 0x000fe4000bfc6270 */
[----:B------:R-:W-:Y:S02]  /*7360*/  @!P0 LEA.HI R23, R23, R23, RZ, 0x1 ;  /* 0x0000001717178211 */ /* 0x000fe400078f08ff */
[----:B------:R-:W-:-:S02]  /*7370*/  @!P1 LEA.HI R24, R24, R24, RZ, 0x1 ;  /* 0x0000001818189211 */ /* 0x000fc400078f08ff */
[----:B------:R-:W-:Y:S02]  /*7380*/  @!P2 LEA.HI R5, R5, R5, RZ, 0x1 ;  /* 0x000000050505a211 */ /* 0x000fe400078f08ff */
[----:B0-----:R-:W-:Y:S02]  /*7390*/  @!P0 LOP3.LUT R11, R23, 0xfffffffe, RZ, 0xc0, !PT ;  /* 0xfffffffe170b8812 */ /* 0x001fe400078ec0ff */
[----:B-1----:R-:W-:Y:S02]  /*73a0*/  @!P1 LOP3.LUT R13, R24, 0xfffffffe, RZ, 0xc0, !PT ;  /* 0xfffffffe180d9812 */ /* 0x002fe400078ec0ff */
[----:B------:R-:W-:Y:S01]  /*73b0*/  @!P2 LOP3.LUT R5, R5, 0xfffffffe, RZ, 0xc0, !PT ;  /* 0xfffffffe0505a812 */ /* 0x000fe200078ec0ff */
[--C-:B------:R-:W-:Y:S01]  /*73c0*/  @!P0 IMAD.WIDE R10, R11, 0x4, R2.reuse ;  /* 0x000000040b0a8825 */ /* 0x100fe200078e0202 */
[----:B------:R-:W-:Y:S02]  /*73d0*/  @!P3 LEA.HI R6, R6, R6, RZ, 0x1 ;  /* 0x000000060606b211 */ /* 0x000fe400078f08ff */
[----:B------:R-:W-:Y:S01]  /*73e0*/  @!P4 LEA.HI R20, R20, R20, RZ, 0x1 ;  /* 0x000000141414c211 */ /* 0x000fe200078f08ff */
[--C-:B------:R-:W-:Y:S01]  /*73f0*/  @!P1 IMAD.WIDE R12, R13, 0x4, R2.reuse ;  /* 0x000000040d0c9825 */ /* 0x100fe200078e0202 */
[----:B------:R-:W-:Y:S01]  /*7400*/  @!P6 LEA.HI R22, R22, R22, RZ, 0x1 ;  /* 0x000000161616e211 */ /* 0x000fe200078f08ff */
[----:B------:R0:W-:Y:S01]  /*7410*/  @!P0 ST.E.64 desc[UR44][R10.64], R96 ;  /* 0x000000600a008985 */ /* 0x0001e2000c101b2c */
[----:B------:R-:W-:Y:S01]  /*7420*/  @!P5 LEA.HI R21, R21, R21, RZ, 0x1 ;  /* 0x000000151515d211 */ /* 0x000fe200078f08ff */
[--C-:B--2---:R-:W-:Y:S01]  /*7430*/  @!P2 IMAD.WIDE R14, R5, 0x4, R2.reuse ;  /* 0x00000004050ea825 */ /* 0x104fe200078e0202 */
[----:B---3--:R-:W-:Y:S01]  /*7440*/  @!P3 LOP3.LUT R17, R6, 0xfffffffe, RZ, 0xc0, !PT ;  /* 0xfffffffe0611b812 */ /* 0x008fe200078ec0ff */
[----:B------:R1:W-:Y:S01]  /*7450*/  @!P1 ST.E.64 desc[UR44][R12.64], R100 ;  /* 0x000000640c009985 */ /* 0x0003e2000c101b2c */
[----:B----4-:R-:W-:Y:S01]  /*7460*/  @!P4 LOP3.LUT R19, R20, 0xfffffffe, RZ, 0xc0, !PT ;  /* 0xfffffffe1413c812 */ /* 0x010fe200078ec0ff */
[----:B------:R-:W-:Y:S01]  /*7470*/  VIADD R6, R0, 0xd0 ;  /* 0x000000d000067836 */ /* 0x000fe20000000000 */
[----:B------:R-:W-:Y:S01]  /*7480*/  @!P6 LOP3.LUT R5, R22, 0xfffffffe, RZ, 0xc0, !PT ;  /* 0xfffffffe1605e812 */ /* 0x000fe200078ec0ff */
[----:B------:R2:W-:Y:S01]  /*7490*/  @!P2 ST.E.64 desc[UR44][R14.64], R104 ;  /* 0x000000680e00a985 */ /* 0x0005e2000c101b2c */
[----:B------:R-:W-:Y:S01]  /*74a0*/  @!P5 LOP3.LUT R21, R21, 0xfffffffe, RZ, 0xc0, !PT ;  /* 0xfffffffe1515d812 */ /* 0x000fe200078ec0ff */
[----:B------:R-:W-:Y:S01]  /*74b0*/  VIADD R20, R0, 0xd8 ;  /* 0x000000d800147836 */ /* 0x000fe20000000000 */
[----:B------:R-:W-:Y:S01]  /*74c0*/  ISETP.GE.AND P1, PT, R6, UR4, PT ;  /* 0x0000000406007c0c */ /* 0x000fe2000bf26270 */
[----:B0-----:R-:W-:-:S03]  /*74d0*/  @!P3 IMAD.WIDE R10, R17, 0x4, R2 ;  /* 0x00000004110ab825 */ /* 0x001fc600078e0202 */
[----:B------:R-:W-:Y:S01]  /*74e0*/  ISETP.GE.AND P2, PT, R20, UR4, PT ;  /* 0x0000000414007c0c */ /* 0x000fe2000bf46270 */
[--C-:B-1----:R-:W-:Y:S01]  /*74f0*/  @!P4 IMAD.WIDE R12, R19, 0x4, R2.reuse ;  /* 0x00000004130cc825 */ /* 0x102fe200078e0202 */
[----:B------:R0:W-:Y:S03]  /*7500*/  @!P3 ST.E.64 desc[UR44][R10.64], R108 ;  /* 0x0000006c0a00b985 */ /* 0x0001e6000c101b2c */
[----:B------:R-:W-:Y:S01]  /*7510*/  @!P6 IMAD.WIDE R18, R5, 0x4, R2 ;  /* 0x000000040512e825 */ /* 0x000fe200078e0202 */
[----:B------:R1:W-:Y:S03]  /*7520*/  @!P4 ST.E.64 desc[UR44][R12.64], R112 ;  /* 0x000000700c00c985 */ /* 0x0003e6000c101b2c */
[----:B------:R-:W-:Y:S01]  /*7530*/  @!P1 LEA.HI R6, R6, R6, RZ, 0x1 ;  /* 0x0000000606069211 */ /* 0x000fe200078f08ff */
[----:B------:R-:W-:-:S02]  /*7540*/  VIADD R5, R0, 0xc8 ;  /* 0x000000c800057836 */ /* 0x000fc40000000000 */
[----:B------:R-:W-:Y:S01]  /*7550*/  @!P5 IMAD.WIDE R16, R21, 0x4, R2 ;  /* 0x000000041510d825 */ /* 0x000fe200078e0202 */
[C---:B------:R-:W-:Y:S02]  /*7560*/  IADD3 R21, R0.reuse, 0xe0, RZ ;  /* 0x000000e000157810 */ /* 0x040fe40007ffe0ff */
[----:B------:R-:W-:Y:S01]  /*7570*/  ISETP.GE.AND P0, PT, R5, UR4, PT ;  /* 0x0000000405007c0c */ /* 0x000fe2000bf06270 */
[C---:B--2---:R-:W-:Y:S01]  /*7580*/  VIADD R14, R0.reuse, 0xe8 ;  /* 0x000000e8000e7836 */ /* 0x044fe20000000000 */
[----:B------:R2:W-:Y:S01]  /*7590*/  @!P5 ST.E.64 desc[UR44][R16.64], R116 ;  /* 0x000000741000d985 */ /* 0x0005e2000c101b2c */
[C---:B------:R-:W-:Y:S01]  /*75a0*/  VIADD R15, R0.reuse, 0xf0 ;  /* 0x000000f0000f7836 */ /* 0x040fe20000000000 */
[----:B------:R-:W-:Y:S01]  /*75b0*/  ISETP.GE.AND P3, PT, R21, UR4, PT ;  /* 0x0000000415007c0c */ /* 0x000fe2000bf66270 */
[----:B0-----:R-:W-:Y:S01]  /*75c0*/  VIADD R11, R0, 0xf8 ;  /* 0x000000f8000b7836 */ /* 0x001fe20000000000 */
[----:B------:R0:W-:Y:S01]  /*75d0*/  @!P6 ST.E.64 desc[UR44][R18.64], R120 ;  /* 0x000000781200e985 */ /* 0x0001e2000c101b2c */
[----:B------:R-:W-:-:S02]  /*75e0*/  ISETP.GE.AND P4, PT, R14, UR4, PT ;  /* 0x000000040e007c0c */ /* 0x000fc4000bf86270 */
[----:B------:R-:W-:Y:S02]  /*75f0*/  ISETP.GE.AND P5, PT, R15, UR4, PT ;  /* 0x000000040f007c0c */ /* 0x000fe4000bfa6270 */
[----:B------:R-:W-:Y:S02]  /*7600*/  ISETP.GE.AND P6, PT, R11, UR4, PT ;  /* 0x000000040b007c0c */ /* 0x000fe4000bfc6270 */
[----:B------:R-:W-:Y:S02]  /*7610*/  @!P0 LEA.HI R5, R5, R5, RZ, 0x1 ;  /* 0x0000000505058211 */ /* 0x000fe400078f08ff */
[----:B------:R-:W-:Y:S02]  /*7620*/  @!P2 LEA.HI R20, R20, R20, RZ, 0x1 ;  /* 0x000000141414a211 */ /* 0x000fe400078f08ff */
[----:B------:R-:W-:Y:S02]  /*7630*/  @!P3 LEA.HI R21, R21, R21, RZ, 0x1 ;  /* 0x000000151515b211 */ /* 0x000fe400078f08ff */
[----:B------:R-:W-:-:S02]  /*7640*/  @!P0 LOP3.LUT R5, R5, 0xfffffffe, RZ, 0xc0, !PT ;  /* 0xfffffffe05058812 */ /* 0x000fc400078ec0ff */
[----:B------:R-:W-:Y:S02]  /*7650*/  @!P4 LEA.HI R14, R14, R14, RZ, 0x1 ;  /* 0x0000000e0e0ec211 */ /* 0x000fe400078f08ff */
[----:B------:R-:W-:Y:S02]  /*7660*/  @!P5 LEA.HI R10, R15, R15, RZ, 0x1 ;  /* 0x0000000f0f0ad211 */ /* 0x000fe400078f08ff */
[----:B------:R-:W-:Y:S02]  /*7670*/  @!P6 LEA.HI R11, R11, R11, RZ, 0x1 ;  /* 0x0000000b0b0be211 */ /* 0x000fe400078f08ff */
[----:B-1----:R-:W-:Y:S02]  /*7680*/  @!P1 LOP3.LUT R13, R6, 0xfffffffe, RZ, 0xc0, !PT ;  /* 0xfffffffe060d9812 */ /* 0x002fe400078ec0ff */
[----:B------:R-:W-:Y:S02]  /*7690*/  @!P2 LOP3.LUT R15, R20, 0xfffffffe, RZ, 0xc0, !PT ;  /* 0xfffffffe140fa812 */ /* 0x000fe400078ec0ff */
[----:B--2---:R-:W-:Y:S01]  /*76a0*/  @!P3 LOP3.LUT R17, R21, 0xfffffffe, RZ, 0xc0, !PT ;  /* 0xfffffffe1511b812 */ /* 0x004fe200078ec0ff */
[----:B------:R-:W-:Y:S01]  /*76b0*/  @!P1 IMAD.WIDE R12, R13, 0x4, R2 ;  /* 0x000000040d0c9825 */ /* 0x000fe200078e0202 */
[----:B0-----:R-:W-:-:S02]  /*76c0*/  @!P4 LOP3.LUT R19, R14, 0xfffffffe, RZ, 0xc0, !PT ;  /* 0xfffffffe0e13c812 */ /* 0x001fc400078ec0ff */
[----:B------:R-:W-:Y:S01]  /*76d0*/  @!P5 LOP3.LUT R21, R10, 0xfffffffe, RZ, 0xc0, !PT ;  /* 0xfffffffe0a15d812 */ /* 0x000fe200078ec0ff */
[----:B------:R-:W-:Y:S01]  /*76e0*/  @!P2 IMAD.WIDE R14, R15, 0x4, R2 ;  /* 0x000000040f0ea825 */ /* 0x000fe200078e0202 */
[----:B------:R-:W-:-:S03]  /*76f0*/  @!P6 LOP3.LUT R23, R11, 0xfffffffe, RZ, 0xc0, !PT ;  /* 0xfffffffe0b17e812 */ /* 0x000fc600078ec0ff */
[----:B------:R-:W-:-:S04]  /*7700*/  @!P0 IMAD.WIDE R10, R5, 0x4, R2 ;  /* 0x00000004050a8825 */ /* 0x000fc800078e0202 */
        /* <DEDUP_REMOVED lines=9> */
[----:B------:R1:W-:Y:S04]  /*77a0*/  @!P5 ST.E.64 desc[UR44][R20.64], R144 ;  /* 0x000000901400d985 */ /* 0x0003e8000c101b2c */
[----:B------:R1:W-:Y:S02]  /*77b0*/  @!P6 ST.E.64 desc[UR44][R2.64], R148 ;  /* 0x000000940200e985 */ /* 0x0003e4000c101b2c */
.L_x_9065:
[----:B------:R-:W-:Y:S05]  /*77c0*/  BSYNC B0 ;  /* 0x0000000000007941 */ /* 0x000fea0003800000 */
.L_x_9064:
[----:B------:R-:W-:Y:S01]  /*77d0*/  ISETP.GE.AND P0, PT, R9, R8, PT ;  /* 0x000000080900720c */ /* 0x000fe20003f06270 */
[----:B-1--4-:R1:W2:Y:S04]  /*77e0*/  SHFL.IDX PT, R3, R7, 0x1, 0x1c1f ;  /* 0x003c1f0007037f89 */ /* 0x0122a800000e0000 */
[----:B---3--:R1:W3:Y:S08]  /*77f0*/  SHFL.IDX PT, R2, R4, 0x1, 0x1c1f ;  /* 0x003c1f0004027f89 */ /* 0x0082f000000e0000 */
[----:B-1----:R-:W-:Y:S05]  /*7800*/  @P0 BRA `(.L_x_9040) ;  /* 0x0000004800cc0947 */ /* 0x002fea0003800000 */
[C---:B0-----:R-:W-:Y:S01]  /*7810*/  VIADD R4, R0.reuse, 0x8 ;  /* 0x0000000800047836 */ /* 0x041fe20000000000 */
[C---:B------:R-:W-:Y:S01]  /*7820*/  IADD3 R5, R0.reuse, 0x10, RZ ;  /* 0x0000001000057810 */ /* 0x040fe20007ffe0ff */
[----:B------:R-:W-:Y:S01]  /*7830*/  ULDC UR4, c[0x0][0xac8] ;  /* 0x0002b20000047ab9 */ /* 0x000fe20000000800 */
[C---:B------:R-:W-:Y:S01]  /*7840*/  VIADD R10, R0.reuse, 0x18 ;  /* 0x00000018000a7836 */ /* 0x040fe20000000000 */
[C---:B------:R-:W-:Y:S01]  /*7850*/  ISETP.GE.AND P0, PT, R0.reuse, UR4, PT ;  /* 0x0000000400007c0c */ /* 0x040fe2000bf06270 */
[----:B------:R-:W-:Y:S01]  /*7860*/  VIADD R11, R0, 0x20 ;  /* 0x00000020000b7836 */ /* 0x000fe20000000000 */
        /* <DEDUP_REMOVED lines=13> */
[----:B------:R-:W-:Y:S01]  /*7940*/  VIADD R20, R0, 0x80 ;  /* 0x0000008000147836 */ /* 0x000fe20000000000 */
[----:B------:R-:W-:-:S02]  /*7950*/  @!P1 LEA.HI R4, R4, R4, RZ, 0x1 ;  /* 0x0000000404049211 */ /* 0x000fc400078f08ff */
[----:B------:R-:W-:Y:S02]  /*7960*/  @!P2 LEA.HI R5, R5, R5, RZ, 0x1 ;  /* 0x000000050505a211 */ /* 0x000fe400078f08ff */
[----:B------:R-:W-:Y:S02]  /*7970*/  @!P1 LOP3.LUT R7, R4, 0xfffffffe, RZ, 0xc0, !PT ;  /* 0xfffffffe04079812 */ /* 0x000fe400078ec0ff */
[----:B------:R-:W-:Y:S01]  /*7980*/  @!P2 LOP3.LUT R9, R5, 0xfffffffe, RZ, 0xc0, !PT ;  /* 0xfffffffe0509a812 */ /* 0x000fe200078ec0ff */
[--C-:B--23--:R-:W-:Y:S01]  /*7990*/  @!P0 IMAD.WIDE R4, R0, 0x4, R2.reuse ;  /* 0x0000000400048825 */ /* 0x10cfe200078e0202 */
[----:B------:R-:W-:Y:S02]  /*79a0*/  @!P5 LEA.HI R10, R10, R10, RZ, 0x1 ;  /* 0x0000000a0a0ad211 */ /* 0x000fe400078f08ff */
[----:B------:R-:W-:Y:S01]  /*79b0*/  @!P6 LEA.HI R11, R11, R11, RZ, 0x1 ;  /* 0x0000000b0b0be211 */ /* 0x000fe200078f08ff */
        /* <DEDUP_REMOVED lines=10> */
[----:B------:R-:W-:-:S02]  /*7a60*/  @!P3 LOP3.LUT R15, R15, 0xfffffffe, RZ, 0xc0, !PT ;  /* 0xfffffffe0f0fb812 */ /* 0x000fc400078ec0ff */
        /* <DEDUP_REMOVED lines=9> */
[----:B------:R-:W-:-:S02]  /*7b00*/  @!P1 LOP3.LUT R13, R13, 0xfffffffe, RZ, 0xc0, !PT ;  /* 0xfffffffe0d0d9812 */ /* 0x000fc400078ec0ff */
[----:B------:R-:W-:Y:S01]  /*7b10*/  @!P2 LOP3.LUT R11, R14, 0xfffffffe, RZ, 0xc0, !PT ;  /* 0xfffffffe0e0ba812 */ /* 0x000fe200078ec0ff */
[----:B------:R1:W-:Y:S01]  /*7b20*/  @!P6 ST.E.64 desc[UR44][R6.64], R42 ;  /* 0x0000002a0600e985 */ /* 0x0003e2000c101b2c */
[----:B------:R-:W-:Y:S01]  /*7b30*/  @!P4 LOP3.LUT R17, R16, 0xfffffffe, RZ, 0xc0, !PT ;  /* 0xfffffffe1011c812 */ /* 0x000fe200078ec0ff */
[----:B------:R-:W-:Y:S01]  /*7b40*/  VIADD R16, R0, 0x70 ;  /* 0x0000007000107836 */ /* 0x000fe20000000000 */
[----:B------:R-:W-:Y:S02]  /*7b50*/  ISETP.GE.AND P5, PT, R18, UR4, PT ;  /* 0x0000000412007c0c */ /* 0x000fe4000bfa6270 */
[----:B------:R-:W-:Y:S02]  /*7b60*/  ISETP.GE.AND P6, PT, R19, UR4, PT ;  /* 0x0000000413007c0c */ /* 0x000fe4000bfc6270 */
[----:B------:R-:W-:Y:S01]  /*7b70*/  IADD3 R14, R0, 0x60, RZ ;  /* 0x00000060000e7810 */ /* 0x000fe20007ffe0ff */
        /* <DEDUP_REMOVED lines=44> */
[----:B------:R0:W-:Y:S03]  /*7e40*/  @!P4 ST.E.64 desc[UR44][R4.64], R74 ;  /* 0x0000004a0400c985 */ /* 0x0001e6000c101b2c */
        /* <DEDUP_REMOVED lines=16> */
[----:B0-----:R-:W-:Y:S01]  /*7f50*/  @!P6 LOP3.LUT R5, R18, 0xfffffffe, RZ, 0xc0, !PT ;  /* 0xfffffffe1205e812 */ /* 0x001fe200078ec0ff */
[C---:B------:R-:W-:Y:S01]  /*7f60*/  VIADD R18, R0.reuse, 0xc0 ;  /* 0x000000c000127836 */ /* 0x040fe20000000000 */
        /* <DEDUP_REMOVED lines=74> */
.L_x_9063:
[----:B------:R-:W0:Y:S02]  /*8410*/  S2R R0, SR_TID.X ;  /* 0x0000000000007919 */ /* 0x000e240000002100 */
[----:B0-----:R-:W-:-:S04]  /*8420*/  IADD3 R2, R0, -0x80, RZ ;  /* 0xffffff8000027810 */ /* 0x001fc80007ffe0ff */
        /* <DEDUP_REMOVED lines=12> */
[----:B------:R-:W-:Y:S01]  /*84f0*/  USHF.R.S32.HI UR6, URZ, 0x1f, UR36 ;  /* 0x0000001f3f067899 */ /* 0x000fe20008011424 */
[----:B------:R-:W-:Y:S01]  /*8500*/  IMAD.MOV.U32 R5, RZ, RZ, R0 ;  /* 0x000000ffff057224 */ /* 0x000fe200078e0000 */
[----:B------:R-:W-:Y:S02]  /*8510*/  ULDC.64 UR8, c[0x0][0xbd0] ;  /* 0x0002f40000087ab9 */ /* 0x000fe40000000a00 */
[----:B------:R-:W-:Y:S02]  /*8520*/  UIMAD UR6, UR6, UR8, URZ ;  /* 0x00000008060672a4 */ /* 0x000fe4000f8e023f */
[----:B------:R-:W-:Y:S01]  /*8530*/  UIMAD.WIDE.U32 UR4, UR36, UR8, URZ ;  /* 0x00000008240472a5 */ /* 0x000fe2000f8e003f */
[----:B------:R-:W1:Y:S01]  /*8540*/  LDC.64 R10, c[0x0][0xbd8] ;  /* 0x0002f600ff0a7b82 */ /* 0x000e620000000a00 */
[----:B------:R-:W-:-:S04]  /*8550*/  UIMAD UR6, UR36, UR9, UR6 ;  /* 0x00000009240672a4 */ /* 0x000fc8000f8e0206 */
[----:B------:R-:W-:Y:S02]  /*8560*/  UIADD3 UR6, UR5, UR6, URZ ;  /* 0x0000000605067290 */ /* 0x000fe4000fffe03f */
[----:B------:R-:W-:Y:S01]  /*8570*/  MOV R3, UR5 ;  /* 0x0000000500037c02 */ /* 0x000fe20008000f00 */
[----:B------:R-:W-:Y:S01]  /*8580*/  IMAD.U32 R2, RZ, RZ, UR4 ;  /* 0x00000004ff027e24 */ /* 0x000fe2000f8e00ff */
[----:B------:R-:W2:Y:S01]  /*8590*/  @P0 LDC R7, c[0x0][0xbec] ;  /* 0x0002fb00ff070b82 */ /* 0x000ea20000000800 */
[----:B------:R-:W-:Y:S01]  /*85a0*/  ULDC.64 UR4, c[0x0][0xbe0] ;  /* 0x0002f80000047ab9 */ /* 0x000fe20000000a00 */
[----:B------:R-:W-:-:S06]  /*85b0*/  IMAD.U32 R3, RZ, RZ, UR6 ;  /* 0x00000006ff037e24 */ /* 0x000fcc000f8e00ff */
[----:B------:R-:W3:Y:S01]  /*85c0*/  @P0 LDC R9, c[0x0][0xbf0] ;  /* 0x0002fc00ff090b82 */ /* 0x000ee20000000800 */
[----:B0-----:R-:W-:-:S07]  /*85d0*/  USHF.R.S32.HI UR8, URZ, 0x1f, UR7 ;  /* 0x0000001f3f087899 */ /* 0x001fce0008011407 */
[----:B------:R-:W0:Y:S01]  /*85e0*/  S2UR UR10, SR_CTAID.Y ;  /* 0x00000000000a79c3 */ /* 0x000e220000002600 */
[C---:B-1----:R-:W-:Y:S02]  /*85f0*/  IMAD R12, R10.reuse, UR8, RZ ;  /* 0x000000080a0c7c24 */ /* 0x042fe4000f8e02ff */
[----:B------:R-:W-:-:S04]  /*8600*/  IMAD.WIDE.U32 R2, R10, UR7, R2 ;  /* 0x000000070a027c25 */ /* 0x000fc8000f8e0002 */
[----:B------:R-:W-:Y:S01]  /*8610*/  IMAD R11, R11, UR7, R12 ;  /* 0x000000070b0b7c24 */ /* 0x000fe2000f8e020c */
[----:B------:R-:W0:Y:S01]  /*8620*/  LDC R8, c[0x0][0xc50] ;  /* 0x00031400ff087b82 */ /* 0x000e220000000800 */
[----:B--2---:R-:W-:-:S04]  /*8630*/  @P0 IMAD.HI.U32 R4, R0, R7, RZ ;  /* 0x0000000700040227 */ /* 0x004fc800078e00ff */
[----:B------:R-:W-:Y:S02]  /*8640*/  IMAD R7, RZ, RZ, -UR36 ;  /* 0x80000024ff077e24 */ /* 0x000fe4000f8e02ff */
[----:B------:R-:W-:Y:S01]  /*8650*/  IMAD.IADD R3, R11, 0x1, R3 ;  /* 0x000000010b037824 */ /* 0x000fe200078e0203 */
[----:B---3--:R-:W-:Y:S01]  /*8660*/  @P0 SHF.R.U32.HI R5, RZ, R9, R4 ;  /* 0x00000009ff050219 */ /* 0x008fe20000011604 */
[----:B0-----:R-:W-:-:S04]  /*8670*/  IMAD R9, R8, R7, UR10 ;  /* 0x0000000a08097e24 */ /* 0x001fc8000f8e0207 */
        /* <DEDUP_REMOVED lines=21> */
.L_x_9038:
        /* <DEDUP_REMOVED lines=18> */
.L_x_9066:
[----:B------:R-:W-:Y:S01]  /*88f0*/  ULDC UR7, c[0x0][0xc50] ;  /* 0x0003140000077ab9 */ /* 0x000fe20000000800 */
[----:B------:R-:W-:Y:S01]  /*8900*/  UMOV UR36, UR6 ;  /* 0x0000000600247c82 */ /* 0x000fe20008000000 */
[----:B------:R-:W-:-:S11]  /*8910*/  UISETP.NE.AND UP0, UPT, UR7, 0x1, UPT ;  /* 0x000000010700788c */ /* 0x000fd6000bf05270 */
[----:B------:R-:W-:Y:S01]  /*8920*/  @UP0 ULDC UR4, c[0x0][0xc54] ;  /* 0x0003150000040ab9 */ /* 0x000fe20000000800 */
[----:B------:R-:W-:Y:S01]  /*8930*/  @UP0 ULDC UR8, c[0x0][0xc58] ;  /* 0x0003160000080ab9 */ /* 0x000fe20000000800 */
[----:B------:R-:W-:-:S04]  /*8940*/  UIMAD.WIDE.U32 UR4, UR6, UR4, URZ ;  /* 0x00000004060472a5 */ /* 0x000fc8000f8e003f */
[----:B------:R-:W-:-:S12]  /*8950*/  @UP0 USHF.R.U32.HI UR36, URZ, UR8, UR5 ;  /* 0x000000083f240299 */ /* 0x000fd80008011605 */
.L_x_9067:
[----:B------:R-:W-:Y:S01]  /*8960*/  ISETP.GE.AND P0, PT, R17, RZ, PT ;  /* 0x000000ff1100720c */ /* 0x000fe20003f06270 */
[----:B------:R-:W-:Y:S01]  /*8970*/  UIADD3 UR4, -UR36, URZ, URZ ;  /* 0x0000003f24047290 */ /* 0x000fe2000fffe13f */
[----:B------:R-:W-:Y:S02]  /*8980*/  IMAD.MOV.U32 R0, RZ, RZ, 0x1 ;  /* 0x00000001ff007424 */ /* 0x000fe400078e00ff */
[----:B------:R-:W-:Y:S01]  /*8990*/  IMAD.MOV.U32 R6, RZ, RZ, RZ ;  /* 0x000000ffff067224 */ /* 0x000fe200078e00ff */
[----:B------:R-:W-:Y:S01]  /*89a0*/  UIMAD UR6, UR7, UR4, UR6 ;  /* 0x00000004070672a4 */ /* 0x000fe2000f8e0206 */
[----:B------:R-:W-:-:S07]  /*89b0*/  IMAD.MOV.U32 R9, RZ, RZ, 0x1 ;  /* 0x00000001ff097424 */ /* 0x000fce00078e00ff */
[----:B------:R-:W-:Y:S05]  /*89c0*/  @!P0 BRA `(.L_x_9068) ;  /* 0x00000034009c8947 */ /* 0x000fea0003800000 */
[----:B------:R-:W-:Y:S01]  /*89d0*/  ULDC.64 UR4, c[0x0][0x418] ;  /* 0x0001060000047ab9 */ /* 0x000fe20000000a00 */
[----:B------:R-:W-:Y:S02]  /*89e0*/  ULOP3.LUT UR41, UR6, 0xffff, URZ, 0xc0, !UPT ;  /* 0x0000ffff06297892 */ /* 0x000fe4000f8ec03f */
[----:B------:R-:W-:Y:S01]  /*89f0*/  UISETP.NE.U32.AND UP0, UPT, UR4, URZ, UPT ;  /* 0x0000003f0400728c */ /* 0x000fe2000bf05070 */
[----:B------:R-:W-:Y:S02]  /*8a00*/  UMOV UR43, URZ ;  /* 0x0000003f002b7c82 */ /* 0x000fe40008000000 */
[----:B------:R-:W-:Y:S01]  /*8a10*/  ULDC UR4, c[0x0][0x424] ;  /* 0x0001090000047ab9 */ /* 0x000fe20000000800 */
[----:B------:R-:W-:-:S03]  /*8a20*/  UISETP.NE.AND.EX UP0, UPT, UR5, URZ, UPT, UP0 ;  /* 0x0000003f0500728c */ /* 0x000fc6000bf05300 */
[----:B------:R-:W-:Y:S01]  /*8a30*/  ULDC UR5, c[0x0][0x2f0] ;  /* 0x0000bc0000057ab9 */ /* 0x000fe20000000800 */
[----:B------:R-:W-:-:S04]  /*8a40*/  USEL UR4, UR4, 0x1, UP0 ;  /* 0x0000000104047887 */ /* 0x000fc80008000000 */
[----:B------:R-:W-:-:S04]  /*8a50*/  UIMAD UR4, UR4, UR5, URZ ;  /* 0x00000005040472a4 */ /* 0x000fc8000f8e023f */
[----:B------:R-:W-:Y:S02]  /*8a60*/  UISETP.GE.AND UP0, UPT, UR4, 0x1, UPT ;  /* 0x000000010400788c */ /* 0x000fe4000bf06270 */
[----:B------:R-:W-:-:S04]  /*8a70*/  UIADD3 UR5, UR4, 0x5f, URZ ;  /* 0x0000005f04057890 */ /* 0x000fc8000fffe03f */
[----:B------:R-:W-:Y:S01]  /*8a80*/  PLOP3.LUT P0, PT, PT, PT, UP0, 0x80, 0x0 ;  /* 0x000000000000781c */ /* 0x000fe20003f0f008 */
[----:B------:R-:W-:-:S04]  /*8a90*/  UIMAD.WIDE UR4, UR5, 0x2aaaaaab, URZ ;  /* 0x2aaaaaab050478a5 */ /* 0x000fc8000f8e023f */
[----:B------:R-:W-:-:S04]  /*8aa0*/  USHF.R.U32.HI UR39, URZ, 0x1f, UR5 ;  /* 0x0000001f3f277899 */ /* 0x000fc80008011605 */
[----:B------:R-:W-:-:S04]  /*8ab0*/  ULEA.HI.SX32 UR39, UR5, UR39, 0x1c ;  /* 0x0000002705277291 */ /* 0x000fc8000f8fe23f */
[----:B------:R-:W-:Y:S08]  /*8ac0*/  @!P0 BRA `(.L_x_9069) ;  /* 0x0000000000908947 */ /* 0x000ff00003800000 */
[----:B------:R-:W-:Y:S01]  /*8ad0*/  USHF.R.U32.HI UR6, URZ, 0x10, UR6 ;  /* 0x000000103f067899 */ /* 0x000fe20008011606 */
[----:B------:R-:W-:-:S03]  /*8ae0*/  UMOV UR4, URZ ;  /* 0x0000003f00047c82 */ /* 0x000fc60008000000 */
[----:B------:R-:W-:-:S11]  /*8af0*/  UISETP.NE.AND UP0, UPT, UR6, URZ, UPT ;  /* 0x0000003f0600728c */ /* 0x000fd6000bf05270 */
[----:B------:R-:W-:Y:S02]  /*8b00*/  @!UP0 ULDC UR6, c[0x0][0x9f0] ;  /* 0x00027c0000068ab9 */ /* 0x000fe40000000800 */
[----:B------:R-:W-:Y:S01]  /*8b10*/  MOV R4, UR6 ;  /* 0x0000000600047c02 */ /* 0x000fe20008000f00 */
[----:B------:R-:W-:-:S03]  /*8b20*/  UIADD3 UR7, UR39, -0x1, UR6 ;  /* 0xffffffff27077890 */ /* 0x000fc6000fffe006 */
        /* <DEDUP_REMOVED lines=30> */
.L_x_9069:
[----:B------:R-:W-:Y:S01]  /*8d10*/  UIMAD UR40, UR41, UR43, URZ ;  /* 0x0000002b292872a4 */ /* 0x000fe2000f8e023f */
[----:B------:R-:W-:Y:S01]  /*8d20*/  MOV R2, UR39 ;  /* 0x0000002700027c02 */ /* 0x000fe20008000f00 */
        /* <DEDUP_REMOVED lines=30> */
.L_x_9070:
        /* <DEDUP_REMOVED lines=20> */
.L_x_9072:
[----:B------:R0:W1:Y:S01]  /*9050*/  LDC.64 R2, c[0x4][R16] ;  /* 0x0100000010027b82 */ /* 0x0000620000000a00 */
[----:B------:R-:W-:Y:S01]  /*9060*/  ULDC.64 UR6, c[0x4][0x118] ;  /* 0x0100460000067ab9 */ /* 0x000fe20000000a00 */
[----:B------:R-:W-:Y:S01]  /*9070*/  ULDC.64 UR8, c[0x4][0x120] ;  /* 0x0100480000087ab9 */ /* 0x000fe20000000a00 */
[----:B------:R-:W-:Y:S01]  /*9080*/  ULDC.64 UR4, c[0x4][0x18] ;  /* 0x0100060000047ab9 */ /* 0x000fe20000000a00 */
        /* <DEDUP_REMOVED lines=11> */
.L_x_9071:
        /* <DEDUP_REMOVED lines=17> */
.L_x_9152:
        /* <DEDUP_REMOVED lines=8> */
.L_x_9155:
        /* <DEDUP_REMOVED lines=23> */
.L_x_9076:
[----:B------:R-:W-:Y:S01]  /*9440*/  MOV R0, 0x1 ;  /* 0x0000000100007802 */ /* 0x000fe20000000f00 */
[----:B0-----:R-:W0:Y:S03]  /*9450*/  S2R R9, SR_TID.X ;  /* 0x0000000000097919 */ /* 0x001e260000002100 */
[----:B------:R-:W-:-:S04]  /*9460*/  SHF.L.U32 R0, R0, 0x1f, RZ ;  /* 0x0000001f00007819 */ /* 0x000fc800000006ff */
[----:B------:R-:W1:Y:S01]  /*9470*/  SYNCS.PHASECHK.TRANS64.TRYWAIT P0, [UR38+0x22840], R0 ;  /* 0x02284000ff0075a7 */ /* 0x000e620008000166 */
[----:B0-----:R-:W-:-:S04]  /*9480*/  LOP3.LUT R2, R9, 0x7f, RZ, 0xc0, !PT ;  /* 0x0000007f09027812 */ /* 0x001fc800078ec0ff */
[----:B------:R-:W-:Y:S01]  /*9490*/  ISETP.NE.AND P1, PT, R2, RZ, PT ;  /* 0x000000ff0200720c */ /* 0x000fe20003f25270 */
[----:B-1----:R-:W-:-:S12]  /*94a0*/  @!P0 BRA `(.L_x_9077) ;  /* 0x0000003000648947 */ /* 0x002fd80003800000 */
.L_x_9156:
[----:B------:R-:W-:Y:S05]  /*94b0*/  @P1 BRA `(.L_x_9078) ;  /* 0x0000000000181947 */ /* 0x000fea0003800000 */
[----:B------:R-:W1:Y:S01]  /*94c0*/  S2R R2, SR_TID.X ;  /* 0x0000000000027919 */ /* 0x000e620000002100 */
[----:B0-----:R-:W-:-:S04]  /*94d0*/  IMAD.MOV.U32 R0, RZ, RZ, 0x3000 ;  /* 0x00003000ff007424 */ /* 0x001fc800078e00ff */
[----:B------:R2:W-:Y:S01]  /*94e0*/  SYNCS.ARRIVE.TRANS64 RZ, [UR38+0x22830], R0 ;  /* 0x02283000ffff79a7 */ /* 0x0005e20008000026 */
[----:B-1----:R-:W-:-:S13]  /*94f0*/  LOP3.LUT P0, RZ, R2, 0x1f, RZ, 0xc0, !PT ;  /* 0x0000001f02ff7812 */ /* 0x002fda000780c0ff */
[----:B--2---:R-:W-:Y:S05]  /*9500*/  @!P0 BRA `(.L_x_9078) ;  /* 0x0000000000048947 */ /* 0x004fea0003800000 */
[----:B------:R-:W-:Y:S01]  /*9510*/  BPT.TRAP 0x1 ;  /* 0x000000040000795c */ /* 0x000fe20000300000 */
.L_x_9078:
        /* <DEDUP_REMOVED lines=14> */
[----:B------:R-:W-:-:S09]  /*9600*/  UIMAD UR11, UR11, 0x60, URZ ;  /* 0x000000600b0b78a4 */ /* 0x000fd2000f8e023f */
[----:B------:R0:W-:Y:S02]  /*9610*/  UTMALDG.4D [UR8], [UR4], desc[UR6] ;  /* 0x00000608040075b4 */ /* 0x0001e40008019000 */
[----:B0-----:R-:W-:Y:S01]  /*9620*/  NOP ;  /* 0x0000000000007918 */ /* 0x001fe20000000000 */
.L_x_9074:
        /* <DEDUP_REMOVED lines=22> */
.L_x_9079:
        /* <DEDUP_REMOVED lines=28> */
[----:B------:R-:W-:Y:S02]  /*9950*/  IMAD.IADD R3, R3, 0x1, R9 ;  /* 0x0000000103037824 */ /* 0x000fe400078e0209 */
[----:B------:R-:W-:Y:S02]  /*9960*/  IMAD.MOV R9, RZ, RZ, -R5 ;  /* 0x000000ffff097224 */ /* 0x000fe400078e0a05 */
[----:B------:R-:W-:-:S02]  /*9970*/  IMAD R6, R6, UR4, RZ ;  /* 0x0000000406067c24 */ /* 0x000fc4000f8e02ff */
[----:B------:R-:W-:Y:S02]  /*9980*/  IMAD R0, R4, R9, R0 ;  /* 0x0000000904007224 */ /* 0x000fe400078e0200 */
[C---:B------:R-:W-:Y:S02]  /*9990*/  IMAD R9, R5.reuse, UR5, R6 ;  /* 0x0000000505097c24 */ /* 0x040fe4000f8e0206 */
[----:B------:R-:W-:Y:S01]  /*99a0*/  IMAD.WIDE.U32 R2, R5, UR4, R2 ;  /* 0x0000000405027c25 */ /* 0x000fe2000f8e0002 */
[----:B------:R-:W-:Y:S01]  /*99b0*/  SHF.R.S32.HI R5, RZ, 0x1f, R0 ;  /* 0x0000001fff057819 */ /* 0x000fe20000011400 */
[----:B------:R-:W-:Y:S02]  /*99c0*/  ULDC.64 UR4, c[0x0][0x2c8] ;  /* 0x0000b20000047ab9 */ /* 0x000fe40000000a00 */
[----:B------:R-:W-:Y:S01]  /*99d0*/  IMAD.SHL.U32 R6, R11, 0x8, RZ ;  /* 0x000000080b067824 */ /* 0x000fe200078e00ff */
[----:B------:R-:W-:Y:S01]  /*99e0*/  IADD3 R3, R3, R9, RZ ;  /* 0x0000000903037210 */ /* 0x000fe20007ffe0ff */
[----:B------:R-:W-:-:S04]  /*99f0*/  IMAD R5, R5, UR4, RZ ;  /* 0x0000000405057c24 */ /* 0x000fc8000f8e02ff */
[C---:B------:R-:W-:Y:S02]  /*9a00*/  IMAD R5, R0.reuse, UR5, R5 ;  /* 0x0000000500057c24 */ /* 0x040fe4000f8e0205 */
[----:B------:R-:W-:Y:S01]  /*9a10*/  IMAD.WIDE.U32 R2, R0, UR4, R2 ;  /* 0x0000000400027c25 */ /* 0x000fe2000f8e0002 */
[----:B------:R-:W-:-:S03]  /*9a20*/  ULDC.64 UR4, c[0x0][0x280] ;  /* 0x0000a00000047ab9 */ /* 0x000fc60000000a00 */
[----:B------:R-:W-:Y:S01]  /*9a30*/  IMAD.IADD R5, R3, 0x1, R5 ;  /* 0x0000000103057824 */ /* 0x000fe200078e0205 */
[----:B------:R-:W-:Y:S01]  /*9a40*/  LEA R0, P0, R2, UR4, 0x1 ;  /* 0x0000000402007c11 */ /* 0x000fe2000f8008ff */
[----:B------:R-:W-:-:S03]  /*9a50*/  ULDC UR4, c[0x0][0x2b8] ;  /* 0x0000ae0000047ab9 */ /* 0x000fc60000000800 */
        /* <DEDUP_REMOVED lines=11> */
[----:B------:R-:W-:Y:S01]  /*9b10*/  LEA R7, R10, R7, 0x7 ;  /* 0x000000070a077211 */ /* 0x000fe200078e38ff */
        /* <DEDUP_REMOVED lines=10> */
[----:B------:R-:W-:Y:S01]  /*9bc0*/  ISETP.GE.AND P1, PT, R11, R4, PT ;  /* 0x000000040b00720c */ /* 0x000fe20003f26270 */
[----:B------:R-:W-:-:S02]  /*9bd0*/  VIADD R11, R7, 0x30 ;  /* 0x00000030070b7836 */ /* 0x000fc40000000000 */
        /* <DEDUP_REMOVED lines=10> */
[----:B------:R-:W-:-:S02]  /*9c80*/  @!P1 LEA R9, R6, UR38, 0x1 ;  /* 0x0000002606099c11 */ /* 0x000fc4000f8e08ff */
[----:B0-----:R-:W-:-:S05]  /*9c90*/  @!P1 LEA R14, P2, R8, R14, 0x1 ;  /* 0x0000000e080e9211 */ /* 0x001fca00078408ff */
[----:B-1----:R-:W-:Y:S01]  /*9ca0*/  @!P1 IMAD.X R3, RZ, RZ, R2, P2 ;  /* 0x000000ffff039224 */ /* 0x002fe200010e0602 */
[----:B------:R-:W-:Y:S02]  /*9cb0*/  @!P1 MOV R2, R14 ;  /* 0x0000000e00029202 */ /* 0x000fe40000000f00 */
[----:B------:R-:W0:Y:S04]  /*9cc0*/  SHFL.IDX PT, R14, R0, 0x3, 0x181f ;  /* 0x00781f00000e7f89 */ /* 0x000e2800000e0000 */
[----:B------:R1:W-:Y:S01]  /*9cd0*/  @!P1 LDGSTS.E.BYPASS.LTC128B.128 [R9+0x19400], desc[UR44][R2.64], !P0 ;  /* 0x1940000002099fae */ /* 0x0003e2000c101d6c */
[----:B------:R-:W-:Y:S01]  /*9ce0*/  ISETP.GE.AND P1, PT, R11, R4, PT ;  /* 0x000000040b00720c */ /* 0x000fe20003f26270 */
[C---:B------:R-:W-:Y:S02]  /*9cf0*/  VIADD R11, R7.reuse, 0x50 ;  /* 0x00000050070b7836 */ /* 0x040fe40000000000 */
[----:B-1----:R-:W1:Y:S01]  /*9d00*/  SHFL.IDX PT, R2, R5, 0x3, 0x181f ;  /* 0x00781f0005027f89 */ /* 0x002e6200000e0000 */
[----:B------:R-:W-:-:S09]  /*9d10*/  IADD3 R9, R7, 0x40, RZ ;  /* 0x0000004007097810 */ /* 0x000fd20007ffe0ff */
[----:B------:R-:W-:Y:S02]  /*9d20*/  @!P1 LEA R21, R6, UR38, 0x1 ;  /* 0x0000002606159c11 */ /* 0x000fe4000f8e08ff */
[----:B0-----:R-:W-:-:S05]  /*9d30*/  @!P1 LEA R14, P2, R8, R14, 0x1 ;  /* 0x0000000e080e9211 */ /* 0x001fca00078408ff */
[----:B-1----:R-:W-:Y:S02]  /*9d40*/  @!P1 IMAD.X R3, RZ, RZ, R2, P2 ;  /* 0x000000ffff039224 */ /* 0x002fe400010e0602 */
[----:B------:R-:W-:Y:S02]  /*9d50*/  @!P1 IMAD.MOV.U32 R2, RZ, RZ, R14 ;  /* 0x000000ffff029224 */ /* 0x000fe400078e000e */
[----:B------:R-:W0:Y:S04]  /*9d60*/  SHFL.IDX PT, R14, R0, 0x4, 0x181f ;  /* 0x00981f00000e7f89 */ /* 0x000e2800000e0000 */
[----:B------:R1:W-:Y:S01]  /*9d70*/  @!P1 LDGSTS.E.BYPASS.LTC128B.128 [R21+0x19c00], desc[UR44][R2.64], !P0 ;  /* 0x19c0000002159fae */ /* 0x0003e2000c101d6c */
[----:B------:R-:W-:-:S03]  /*9d80*/  ISETP.GE.AND P1, PT, R9, R4, PT ;  /* 0x000000040900720c */ /* 0x000fc60003f26270 */
[----:B-1----:R-:W1:Y:S10]  /*9d90*/  SHFL.IDX PT, R2, R5, 0x4, 0x181f ;  /* 0x00981f0005027f89 */ /* 0x002e7400000e0000 */
[----:B------:R-:W-:-:S02]  /*9da0*/  @!P1 LEA R9, R6, UR38, 0x1 ;  /* 0x0000002606099c11 */ /* 0x000fc4000f8e08ff */
        /* <DEDUP_REMOVED lines=23> */
.L_x_9173:
[----:B------:R-:W-:-:S05]  /*9f20*/  VIADD R7, R7, 0x70 ;  /* 0x0000007007077836 */ /* 0x000fca0000000000 */
[----:B------:R-:W-:Y:S01]  /*9f30*/  ISETP.GE.AND P1, PT, R7, R4, PT ;  /* 0x000000040700720c */ /* 0x000fe20003f26270 */
[----:B------:R-:W-:-:S05]  /*9f40*/  IMAD.MOV.U32 R4, RZ, RZ, 0x1 ;  /* 0x00000001ff047424 */ /* 0x000fca00078e00ff */
[----:B------:R-:W-:-:S07]  /*9f50*/  SHF.L.U32 R4, R4, 0x1f, RZ ;  /* 0x0000001f04047819 */ /* 0x000fce00000006ff */
[----:B01----:R-:W-:-:S05]  /*9f60*/  @!P1 LEA R2, P2, R8, R14, 0x1 ;  /* 0x0000000e08029211 */ /* 0x003fca00078408ff */
[----:B------:R-:W-:Y:S01]  /*9f70*/  @!P1 IMAD.X R3, RZ, RZ, R5, P2 ;  /* 0x000000ffff039224 */ /* 0x000fe200010e0605 */
[----:B------:R-:W-:-:S05]  /*9f80*/  @!P1 LEA R5, R6, UR38, 0x1 ;  /* 0x0000002606059c11 */ /* 0x000fca000f8e08ff */
        /* <DEDUP_REMOVED lines=11> */
.L_x_9174:
        /* <DEDUP_REMOVED lines=9> */
.L_x_9175:
        /* <DEDUP_REMOVED lines=8> */
.L_x_9086:
[----:B------:R-:W-:Y:S05]  /*a150*/  BSYNC B1 ;  /* 0x0000000000017941 */ /* 0x000fea0003800000 */
.L_x_9085:
        /* <DEDUP_REMOVED lines=10> */
[----:B--2---:R-:W-:-:S08]  /*a200*/  IMAD R2, R2, 0x60, RZ ;  /* 0x0000006002027824 */ /* 0x004fd000078e02ff */
.L_x_9087:
        /* <DEDUP_REMOVED lines=13> */
.L_x_9088:
        /* <DEDUP_REMOVED lines=13> */
.L_x_9089:
        /* <DEDUP_REMOVED lines=13> */
.L_x_9090:
        /* <DEDUP_REMOVED lines=8> */
.L_x_9083:
[----:B------:R-:W-:Y:S05]  /*a500*/  BSYNC B0 ;  /* 0x0000000000007941 */ /* 0x000fea0003800000 */
.L_x_9082:
[----:B0-----:R-:W2:Y:S01]  /*a510*/  LDL.LU R3, [R1+0x8] ;  /* 0x0000080001037983 */ /* 0x001ea20000300800 */
[----:B------:R-:W-:Y:S01]  /*a520*/  IMAD.MOV.U32 R9, RZ, RZ, RZ ;  /* 0x000000ffff097224 */ /* 0x000fe200078e00ff */
[----:B------:R-:W-:Y:S01]  /*a530*/  MOV R6, 0x1 ;  /* 0x0000000100067802 */ /* 0x000fe20000000f00 */
        /* <DEDUP_REMOVED lines=17> */
[----:B------:R-:W-:Y:S02]  /*a650*/  ISETP.NE.AND P0, PT, R0, UR6, PT ;  /* 0x0000000600007c0c */ /* 0x000fe4000bf05270 */
[----:B------:R-:W-:Y:S01]  /*a660*/  IMAD.U32 R11, RZ, RZ, UR5 ;  /* 0x00000005ff0b7e24 */ /* 0x000fe2000f8e00ff */
[----:B------:R-:W-:-:S04]  /*a670*/  MOV R0, 0x1 ;  /* 0x0000000100007802 */ /* 0x000fc80000000f00 */
[----:B------:R-:W-:-:S06]  /*a680*/  LOP3.LUT R11, R11, 0x1, RZ, 0xc0, !PT ;  /* 0x000000010b0b7812 */ /* 0x000fcc00078ec0ff */
[----:B------:R-:W-:Y:S05]  /*a690*/  @!P0 BRA `(.L_x_9091) ;  /* 0x0000001000488947 */ /* 0x000fea0003800000 */
[----:B------:R-:W-:Y:S01]  /*a6a0*/  R2UR UR4, R11 ;  /* 0x000000000b0472ca */ /* 0x000fe200000e0000 */
[----:B------:R-:W-:Y:S01]  /*a6b0*/  BSSY B0, `(.L_x_9091) ;  /* 0x0000110000007945 */ /* 0x000fe20003800000 */
[----:B------:R-:W-:-:S11]  /*a6c0*/  IMAD.MOV.U32 R0, RZ, RZ, 0x1 ;  /* 0x00000001ff007424 */ /* 0x000fd600078e00ff */
[----:B------:R-:W-:-:S06]  /*a6d0*/  UIADD3 UR4, UR5, -UR4, URZ ;  /* 0x8000000405047290 */ /* 0x000fcc000fffe03f */
[----:B------:R-:W-:-:S07]  /*a6e0*/  IMAD.U32 R8, RZ, RZ, UR4 ;  /* 0x00000004ff087e24 */ /* 0x000fce000f8e00ff */
.L_x_9124:
[----:B------:R-:W-:Y:S01]  /*a6f0*/  ISETP.NE.AND P0, PT, R19, RZ, PT ;  /* 0x000000ff1300720c */ /* 0x000fe20003f05270 */
[----:B------:R-:W-:Y:S01]  /*a700*/  VIADD R8, R8, 0xfffffffe ;  /* 0xfffffffe08087836 */ /* 0x000fe20000000000 */
[----:B------:R-:W-:Y:S04]  /*a710*/  BSSY B1, `(.L_x_9092) ;  /* 0x0000082000017945 */ /* 0x000fe80003800000 */
[----:B------:R-:W-:-:S07]  /*a720*/  ISETP.NE.AND P1, PT, R8, RZ, PT ;  /* 0x000000ff0800720c */ /* 0x000fce0003f25270 */
[----:B------:R-:W-:Y:S06]  /*a730*/  @!P0 BRA `(.L_x_9093) ;  /* 0x0000000400fc8947 */ /* 0x000fec0003800000 */
        /* <DEDUP_REMOVED lines=23> */
.L_x_9094:
[----:B------:R-:W1:Y:S01]  /*a8b0*/  S2R R2, SR_TID.X ;  /* 0x0000000000027919 */ /* 0x000e620000002100 */
[----:B------:R-:W-:Y:S01]  /*a8c0*/  BSSY B2, `(.L_x_9095) ;  /* 0x0000006000027945 */ /* 0x000fe20003800000 */
[----:B-1----:R-:W-:Y:S02]  /*a8d0*/  LOP3.LUT R3, R2, 0x7f, RZ, 0xc0, !PT ;  /* 0x0000007f02037812 */ /* 0x002fe400078ec0ff */
[----:B------:R-:W-:Y:S02]  /*a8e0*/  SHF.L.U32 R2, R0, 0x1f, RZ ;  /* 0x0000001f00027819 */ /* 0x000fe400000006ff */
[----:B------:R-:W-:Y:S02]  /*a8f0*/  ISETP.NE.AND P2, PT, R3, RZ, PT ;  /* 0x000000ff0300720c */ /* 0x000fe40003f45270 */
[----:B------:R-:W1:Y:S02]  /*a900*/  SYNCS.PHASECHK.TRANS64.TRYWAIT P0, [UR38+0x22848], R2 ;  /* 0x02284802ff0075a7 */ /* 0x000e640008000166 */
[----:B-1----:R-:W-:Y:S09]  /*a910*/  @!P0 BRA `(.L_x_9096) ;  /* 0x0000002400fc8947 */ /* 0x002ff20003800000 */
.L_x_9176:
[----:B------:R-:W-:Y:S05]  /*a920*/  BSYNC B2 ;  /* 0x0000000000027941 */ /* 0x000fea0003800000 */
.L_x_9095:
[----:B------:R-:W-:Y:S04]  /*a930*/  BSSY B2, `(.L_x_9097) ;  /* 0x0000007000027945 */ /* 0x000fe80003800000 */
[----:B------:R-:W-:Y:S05]  /*a940*/  @P2 BRA `(.L_x_9098) ;  /* 0x0000000000142947 */ /* 0x000fea0003800000 */
[----:B------:R-:W-:Y:S01]  /*a950*/  ISETP.NE.AND P0, PT, R10, RZ, PT ;  /* 0x000000ff0a00720c */ /* 0x000fe20003f05270 */
[----:B-1----:R-:W-:-:S04]  /*a960*/  IMAD.MOV.U32 R3, RZ, RZ, 0x3000 ;  /* 0x00003000ff037424 */ /* 0x002fc800078e00ff */
[----:B------:R2:W-:Y:S08]  /*a970*/  SYNCS.ARRIVE.TRANS64 RZ, [UR38+0x22838], R3 ;  /* 0x02283803ffff79a7 */ /* 0x0005f00008000026 */
[----:B--2---:R-:W-:Y:S05]  /*a980*/  @!P0 BRA `(.L_x_9098) ;  /* 0x0000000000048947 */ /* 0x004fea0003800000 */
[----:B------:R-:W-:Y:S01]  /*a990*/  BPT.TRAP 0x1 ;  /* 0x000000040000795c */ /* 0x000fe20000300000 */
.L_x_9098:
[----:B------:R-:W-:Y:S05]  /*a9a0*/  BSYNC B2 ;  /* 0x0000000000027941 */ /* 0x000fea0003800000 */
.L_x_9097:
[----:B0-----:R-:W-:Y:S01]  /*a9b0*/  IMAD.MOV.U32 R4, RZ, RZ, RZ ;  /* 0x000000ffff047224 */ /* 0x001fe200078e00ff */
[----:B------:R-:W-:Y:S01]  /*a9c0*/  ULDC.64 UR4, c[0x0][0x198] ;  /* 0x0000660000047ab9 */ /* 0x000fe20000000a00 */
[----:B------:R-:W-:Y:S01]  /*a9d0*/  PLOP3.LUT P0, PT, PT, PT, PT, 0x80, 0x0 ;  /* 0x000000000000781c */ /* 0x000fe20003f0f070 */
[----:B------:R-:W-:Y:S01]  /*a9e0*/  UIADD3 UR4, UP0, UR4, 0x370, URZ ;  /* 0x0000037004047890 */ /* 0x000fe2000ff1e03f */
[----:B------:R-:W-:Y:S01]  /*a9f0*/  IMAD R5, R13, 0x60, RZ ;  /* 0x000000600d057824 */ /* 0x000fe200078e02ff */
[----:B------:R-:W-:Y:S01]  /*aa00*/  R2UR UR34, R4 ;  /* 0x00000000042272ca */ /* 0x000fe200000e0000 */
[----:B------:R-:W-:Y:S02]  /*aa10*/  UIADD3 UR32, UR38, 0x1f400, URZ ;  /* 0x0001f40026207890 */ /* 0x000fe4000fffe03f */
[----:B------:R-:W-:Y:S02]  /*aa20*/  UIADD3 UR33, UR38, 0x22838, URZ ;  /* 0x0002283826217890 */ /* 0x000fe4000fffe03f */
[----:B------:R-:W-:Y:S01]  /*aa30*/  UIADD3.X UR5, URZ, UR5, URZ, UP0, !UPT ;  /* 0x000000053f057290 */ /* 0x000fe200087fe43f */
[----:B------:R-:W-:Y:S01]  /*aa40*/  UMOV UR6, 0x0 ;  /* 0x0000000000067882 */ /* 0x000fe20000000000 */
[----:B------:R-:W-:-:S10]  /*aa50*/  UMOV UR7, 0x14f00000 ;  /* 0x14f0000000077882 */ /* 0x000fd40000000000 */
.L_x_9099:
        /* <DEDUP_REMOVED lines=10> */
.L_x_9177:
[----:B------:R-:W-:Y:S05]  /*ab00*/  BSYNC B2 ;  /* 0x0000000000027941 */ /* 0x000fea0003800000 */
.L_x_9100:
        /* <DEDUP_REMOVED lines=9> */
.L_x_9103:
[----:B------:R-:W-:Y:S05]  /*aba0*/  BSYNC B2 ;  /* 0x0000000000027941 */ /* 0x000fea0003800000 */
.L_x_9102:
        /* <DEDUP_REMOVED lines=9> */
.L_x_9104:
        /* <DEDUP_REMOVED lines=13> */
.L_x_9105:
        /* <DEDUP_REMOVED lines=13> */
.L_x_9106:
        /* <DEDUP_REMOVED lines=13> */
.L_x_9107:
        /* <DEDUP_REMOVED lines=8> */
.L_x_9093:
[----:B------:R-:W-:Y:S05]  /*af30*/  BSYNC B1 ;  /* 0x0000000000017941 */ /* 0x000fea0003800000 */
.L_x_9092:
        /* <DEDUP_REMOVED lines=27> */
.L_x_9110:
[----:B------:R-:W1:Y:S01]  /*b0f0*/  S2R R2, SR_TID.X ;  /* 0x0000000000027919 */ /* 0x000e620000002100 */
[----:B------:R-:W-:Y:S01]  /*b100*/  BSSY B2, `(.L_x_9111) ;  /* 0x0000006000027945 */ /* 0x000fe20003800000 */
[----:B-1----:R-:W-:Y:S02]  /*b110*/  LOP3.LUT R3, R2, 0x7f, RZ, 0xc0, !PT ;  /* 0x0000007f02037812 */ /* 0x002fe400078ec0ff */
[----:B------:R-:W-:Y:S02]  /*b120*/  SHF.L.U32 R2, R0, 0x1f, RZ ;  /* 0x0000001f00027819 */ /* 0x000fe400000006ff */
[----:B------:R-:W-:Y:S02]  /*b130*/  ISETP.NE.AND P2, PT, R3, RZ, PT ;  /* 0x000000ff0300720c */ /* 0x000fe40003f45270 */
[----:B------:R-:W1:Y:S02]  /*b140*/  SYNCS.PHASECHK.TRANS64.TRYWAIT P0, [UR38+0x22840], R2 ;  /* 0x02284002ff0075a7 */ /* 0x000e640008000166 */
[----:B-1----:R-:W-:Y:S09]  /*b150*/  @!P0 BRA `(.L_x_9112) ;  /* 0x00000020001c8947 */ /* 0x002ff20003800000 */
.L_x_9178:
[----:B------:R-:W-:Y:S05]  /*b160*/  BSYNC B2 ;  /* 0x0000000000027941 */ /* 0x000fea0003800000 */
.L_x_9111:
[----:B------:R-:W-:Y:S04]  /*b170*/  BSSY B2, `(.L_x_9113) ;  /* 0x0000007000027945 */ /* 0x000fe80003800000 */
[----:B------:R-:W-:Y:S05]  /*b180*/  @P2 BRA `(.L_x_9114) ;  /* 0x0000000000142947 */ /* 0x000fea0003800000 */
[----:B------:R-:W-:Y:S01]  /*b190*/  ISETP.NE.AND P0, PT, R10, RZ, PT ;  /* 0x000000ff0a00720c */ /* 0x000fe20003f05270 */
[----:B-1----:R-:W-:-:S04]  /*b1a0*/  IMAD.MOV.U32 R3, RZ, RZ, 0x3000 ;  /* 0x00003000ff037424 */ /* 0x002fc800078e00ff */
[----:B------:R2:W-:Y:S08]  /*b1b0*/  SYNCS.ARRIVE.TRANS64 RZ, [UR38+0x22830], R3 ;  /* 0x02283003ffff79a7 */ /* 0x0005f00008000026 */
[----:B--2---:R-:W-:Y:S05]  /*b1c0*/  @!P0 BRA `(.L_x_9114) ;  /* 0x0000000000048947 */ /* 0x004fea0003800000 */
[----:B------:R-:W-:Y:S01]  /*b1d0*/  BPT.TRAP 0x1 ;  /* 0x000000040000795c */ /* 0x000fe20000300000 */
.L_x_9114:
[----:B------:R-:W-:Y:S05]  /*b1e0*/  BSYNC B2 ;  /* 0x0000000000027941 */ /* 0x000fea0003800000 */
.L_x_9113:
[----:B0-----:R-:W-:Y:S01]  /*b1f0*/  MOV R4, RZ ;  /* 0x000000ff00047202 */ /* 0x001fe20000000f00 */
[----:B------:R-:W-:Y:S01]  /*b200*/  ULDC.64 UR4, c[0x0][0x198] ;  /* 0x0000660000047ab9 */ /* 0x000fe20000000a00 */
[----:B------:R-:W-:Y:S01]  /*b210*/  PLOP3.LUT P0, PT, PT, PT, PT, 0x80, 0x0 ;  /* 0x000000000000781c */ /* 0x000fe20003f0f070 */
[----:B------:R-:W-:Y:S01]  /*b220*/  UIADD3 UR4, UP0, UR4, 0x370, URZ ;  /* 0x0000037004047890 */ /* 0x000fe2000ff1e03f */
[----:B------:R-:W-:Y:S01]  /*b230*/  R2UR UR10, R4 ;  /* 0x00000000040a72ca */ /* 0x000fe200000e0000 */
[----:B------:R-:W-:Y:S01]  /*b240*/  IMAD R12, R12, 0x60, RZ ;  /* 0x000000600c0c7824 */ /* 0x000fe200078e02ff */
[----:B------:R-:W-:Y:S02]  /*b250*/  UIADD3 UR8, UR38, 0x1c400, URZ ;  /* 0x0001c40026087890 */ /* 0x000fe4000fffe03f */
[----:B------:R-:W-:Y:S02]  /*b260*/  UIADD3 UR9, UR38, 0x22830, URZ ;  /* 0x0002283026097890 */ /* 0x000fe4000fffe03f */
[----:B------:R-:W-:Y:S01]  /*b270*/  UIADD3.X UR5, URZ, UR5, URZ, UP0, !UPT ;  /* 0x000000053f057290 */ /* 0x000fe200087fe43f */
[----:B------:R-:W-:Y:S01]  /*b280*/  UMOV UR6, 0x0 ;  /* 0x0000000000067882 */ /* 0x000fe20000000000 */
[----:B------:R-:W-:-:S10]  /*b290*/  UMOV UR7, 0x14f00000 ;  /* 0x14f0000000077882 */ /* 0x000fd40000000000 */
.L_x_9115:
        /* <DEDUP_REMOVED lines=11> */
.L_x_9179:
[----:B------:R-:W-:Y:S05]  /*b350*/  BSYNC B2 ;  /* 0x0000000000027941 */ /* 0x000fea0003800000 */
.L_x_9116:
        /* <DEDUP_REMOVED lines=9> */
.L_x_9119:
[----:B------:R-:W-:Y:S05]  /*b3f0*/  BSYNC B2 ;  /* 0x0000000000027941 */ /* 0x000fea0003800000 */
.L_x_9118:
        /* <DEDUP_REMOVED lines=9> */
.L_x_9120:
        /* <DEDUP_REMOVED lines=13> */
.L_x_9121:
        /* <DEDUP_REMOVED lines=13> */
.L_x_9122:
        /* <DEDUP_REMOVED lines=13> */
.L_x_9123:
        /* <DEDUP_REMOVED lines=8> */
.L_x_9109:
[----:B------:R-:W-:Y:S05]  /*b780*/  BSYNC B1 ;  /* 0x0000000000017941 */ /* 0x000fea0003800000 */
.L_x_9108:
[----:B------:R-:W-:Y:S01]  /*b790*/  IADD3 R7, R7, -0x2, RZ ;  /* 0xfffffffe07077810 */ /* 0x000fe20007ffe0ff */
[----:B------:R-:W-:Y:S06]  /*b7a0*/  @P1 BRA `(.L_x_9124) ;  /* 0xffffffec00d01947 */ /* 0x000fec000383ffff */
[----:B------:R-:W-:Y:S05]  /*b7b0*/  BSYNC B0 ;  /* 0x0000000000007941 */ /* 0x000fea0003800000 */
.L_x_9091:
        /* <DEDUP_REMOVED lines=27> */
.L_x_9127:
[----:B------:R-:W1:Y:S01]  /*b970*/  S2R R2, SR_TID.X ;  /* 0x0000000000027919 */ /* 0x000e620000002100 */
[----:B------:R-:W-:Y:S01]  /*b980*/  BSSY B1, `(.L_x_9128) ;  /* 0x0000006000017945 */ /* 0x000fe20003800000 */
[----:B-1----:R-:W-:Y:S02]  /*b990*/  LOP3.LUT R3, R2, 0x7f, RZ, 0xc0, !PT ;  /* 0x0000007f02037812 */ /* 0x002fe400078ec0ff */
[----:B------:R-:W-:Y:S02]  /*b9a0*/  SHF.L.U32 R2, R0, 0x1f, RZ ;  /* 0x0000001f00027819 */ /* 0x000fe400000006ff */
[----:B------:R-:W-:Y:S02]  /*b9b0*/  ISETP.NE.AND P1, PT, R3, RZ, PT ;  /* 0x000000ff0300720c */ /* 0x000fe40003f25270 */
[----:B------:R-:W1:Y:S02]  /*b9c0*/  SYNCS.PHASECHK.TRANS64.TRYWAIT P0, [UR38+0x22848], R2 ;  /* 0x02284802ff0075a7 */ /* 0x000e640008000166 */
[----:B-1----:R-:W-:Y:S09]  /*b9d0*/  @!P0 BRA `(.L_x_9129) ;  /* 0x00000018002c8947 */ /* 0x002ff20003800000 */
.L_x_9180:
[----:B------:R-:W-:Y:S05]  /*b9e0*/  BSYNC B1 ;  /* 0x0000000000017941 */ /* 0x000fea0003800000 */
.L_x_9128:
[----:B------:R-:W-:Y:S04]  /*b9f0*/  BSSY B1, `(.L_x_9130) ;  /* 0x0000007000017945 */ /* 0x000fe80003800000 */
[----:B------:R-:W-:Y:S05]  /*ba00*/  @P1 BRA `(.L_x_9131) ;  /* 0x0000000000141947 */ /* 0x000fea0003800000 */
[----:B------:R-:W-:Y:S01]  /*ba10*/  ISETP.NE.AND P0, PT, R10, RZ, PT ;  /* 0x000000ff0a00720c */ /* 0x000fe20003f05270 */
[----:B-1----:R-:W-:-:S04]  /*ba20*/  IMAD.MOV.U32 R3, RZ, RZ, 0x3000 ;  /* 0x00003000ff037424 */ /* 0x002fc800078e00ff */
[----:B------:R2:W-:Y:S08]  /*ba30*/  SYNCS.ARRIVE.TRANS64 RZ, [UR38+0x22838], R3 ;  /* 0x02283803ffff79a7 */ /* 0x0005f00008000026 */
[----:B--2---:R-:W-:Y:S05]  /*ba40*/  @!P0 BRA `(.L_x_9131) ;  /* 0x0000000000048947 */ /* 0x004fea0003800000 */
[----:B------:R-:W-:Y:S01]  /*ba50*/  BPT.TRAP 0x1 ;  /* 0x000000040000795c */ /* 0x000fe20000300000 */
.L_x_9131:
[----:B------:R-:W-:Y:S05]  /*ba60*/  BSYNC B1 ;  /* 0x0000000000017941 */ /* 0x000fea0003800000 */
.L_x_9130:
[----:B------:R-:W-:Y:S01]  /*ba70*/  IMAD.MOV.U32 R4, RZ, RZ, RZ ;  /* 0x000000ffff047224 */ /* 0x000fe200078e00ff */
        /* <DEDUP_REMOVED lines=10> */
.L_x_9132:
[----:B------:R-:W-:-:S13]  /*bb20*/  @P0 ELECT P2, URZ, PT ;  /* 0x00000000003f082f */ /* 0x000fda0003840000 */
[----:B-----5:R-:W-:Y:S01]  /*bb30*/  @P2 R2UR UR13, R16 ;  /* 0x00000000100d22ca */ /* 0x020fe200000e0000 */
[----:B------:R-:W-:Y:S01]  /*bb40*/  UMOV UR12, UR36 ;  /* 0x00000024000c7c82 */ /* 0x000fe20008000000 */
[----:B------:R-:W-:Y:S02]  /*bb50*/  @P2 R2UR UR11, R7 ;  /* 0x00000000070b22ca */ /* 0x000fe400000e0000 */
[----:B------:R-:W-:Y:S02]  /*bb60*/  @P2 PLOP3.LUT P0, PT, P2, PT, PT, 0x8, 0x0 ;  /* 0x000000000000281c */ /* 0x000fe4000170e170 */
[----:B------:R-:W-:-:S09]  /*bb70*/  PLOP3.LUT P2, PT, PT, PT, PT, 0x8, 0x0 ;  /* 0x000000000000781c */ /* 0x000fd20003f4e170 */
[----:B------:R2:W-:Y:S02]  /*bb80*/  UTMALDG.4D [UR8], [UR4], desc[UR6] ;  /* 0x00000608040075b4 */ /* 0x0005e40008019000 */
[----:B--2---:R-:W-:Y:S05]  /*bb90*/  @P0 BRA.U.ANY `(.L_x_9132) ;  /* 0xfffffffd00e00947 */ /* 0x004fea000393ffff */
[----:B------:R-:W2:Y:S01]  /*bba0*/  SYNCS.PHASECHK.TRANS64.TRYWAIT P0, [UR38+0x22868], R2 ;  /* 0x02286802ff0075a7 */ /* 0x000ea20008000166 */
[----:B------:R-:W-:Y:S04]  /*bbb0*/  BSSY B1, `(.L_x_9133) ;  /* 0x0000002000017945 */ /* 0x000fe80003800000 */
[----:B--2---:R-:W-:Y:S05]  /*bbc0*/  @!P0 BRA `(.L_x_9134) ;  /* 0x0000001400c88947 */ /* 0x004fea0003800000 */
.L_x_9181:
[----:B------:R-:W-:Y:S05]  /*bbd0*/  BSYNC B1 ;  /* 0x0000000000017941 */ /* 0x000fea0003800000 */
.L_x_9133:
        /* <DEDUP_REMOVED lines=9> */
.L_x_9136:
[----:B------:R-:W-:Y:S05]  /*bc70*/  BSYNC B1 ;  /* 0x0000000000017941 */ /* 0x000fea0003800000 */
.L_x_9135:
        /* <DEDUP_REMOVED lines=9> */
.L_x_9137:
        /* <DEDUP_REMOVED lines=13> */
.L_x_9138:
        /* <DEDUP_REMOVED lines=13> */
.L_x_9139:
        /* <DEDUP_REMOVED lines=13> */
.L_x_9140:
        /* <DEDUP_REMOVED lines=8> */
.L_x_9126:
[----:B------:R-:W-:Y:S05]  /*c000*/  BSYNC B0 ;  /* 0x0000000000007941 */ /* 0x000fea0003800000 */
.L_x_9125:
[----:B------:R-:W-:Y:S01]  /*c010*/  LOP3.LUT R0, R0, 0x1, RZ, 0x3c, !PT ;  /* 0x0000000100007812 */ /* 0x000fe200078e3cff */
[----:B------:R-:W-:Y:S02]  /*c020*/  IMAD.MOV.U32 R6, RZ, RZ, RZ ;  /* 0x000000ffff067224 */ /* 0x000fe400078e00ff */
[----:B------:R-:W-:-:S07]  /*c030*/  IMAD.MOV.U32 R9, RZ, RZ, RZ ;  /* 0x000000ffff097224 */ /* 0x000fce00078e00ff */
.L_x_9068:
[----:B------:R-:W1:Y:S01]  /*c040*/  S2R R3, SR_CgaCtaId ;  /* 0x0000000000037919 */ /* 0x000e620000008800 */
[----:B------:R-:W-:Y:S02]  /*c050*/  MOV R2, 0x400 ;  /* 0x0000040000027802 */ /* 0x000fe40000000f00 */
[----:B------:R-:W-:Y:S02]  /*c060*/  SHF.L.U32 R9, R9, 0x1f, RZ ;  /* 0x0000001f09097819 */ /* 0x000fe400000006ff */
[----:B-1----:R-:W-:-:S04]  /*c070*/  LEA R2, R3, R2, 0x18 ;  /* 0x0000000203027211 */ /* 0x002fc800078ec0ff */
[----:B------:R-:W1:Y:S02]  /*c080*/  SYNCS.PHASECHK.TRANS64.TRYWAIT P0, [R2+URZ+0x22820], R9 ;  /* 0x02282009020075a7 */ /* 0x000e64000800017f */
[----:B-1----:R-:W-:Y:S05]  /*c090*/  @!P0 BRA `(.L_x_9141) ;  /* 0x0000001000ac8947 */ /* 0x002fea0003800000 */
.L_x_9182:
[----:B------:R-:W-:-:S03]  /*c0a0*/  UMOV UR4, 0xffffffff ;  /* 0xffffffff00047882 */ /* 0x000fc60000000000 */
[----:B------:R-:W-:Y:S05]  /*c0b0*/  BRA.DIV UR4, `(.L_x_9142) ;  /* 0x0000001204b87947 */ /* 0x000fea000b800000 */
[----:B------:R-:W2:Y:S02]  /*c0c0*/  S2R R3, SR_TID.X ;  /* 0x0000000000037919 */ /* 0x000ea40000002100 */
[----:B--2---:R-:W-:-:S04]  /*c0d0*/  SHF.R.U32.HI R3, RZ, 0x5, R3 ;  /* 0x00000005ff037819 */ /* 0x004fc80000011603 */
[----:B------:R-:W-:-:S05]  /*c0e0*/  LOP3.LUT R3, R3, 0x3, RZ, 0xc0, !PT ;  /* 0x0000000303037812 */ /* 0x000fca00078ec0ff */
[----:B------:R2:W3:Y:S02]  /*c0f0*/  SHFL.IDX PT, R14, R3, RZ, 0x1f ;  /* 0x00001fff030e7589 */ /* 0x0004e400000e0000 */
.L_x_9185:
[----:B---3--:R-:W-:-:S13]  /*c100*/  ISETP.NE.AND P0, PT, R14, RZ, PT ;  /* 0x000000ff0e00720c */ /* 0x008fda0003f05270 */
[----:B------:R-:W-:Y:S05]  /*c110*/  @P0 BRA `(.L_x_9040) ;  /* 0x0000000000880947 */ /* 0x000fea0003800000 */
[----:B------:R-:W-:-:S03]  /*c120*/  UMOV UR4, 0xffffffff ;  /* 0xffffffff00047882 */ /* 0x000fc60000000000 */
[----:B------:R-:W-:Y:S05]  /*c130*/  BRA.DIV UR4, `(.L_x_9143) ;  /* 0x0000001204cc7947 */ /* 0x000fea000b800000 */
[----:B------:R-:W-:-:S13]  /*c140*/  ELECT P6, URZ, PT ;  /* 0x00000000003f782f */ /* 0x000fda00038c0000 */
.L_x_9188:
[----:B------:R-:W-:Y:S05]  /*c150*/  @!P6 BRA `(.L_x_9040) ;  /* 0x000000000078e947 */ /* 0x000fea0003800000 */
[----:B------:R-:W-:-:S06]  /*c160*/  ULOP3.LUT UR4, UR42, 0x2, URZ, 0xfc, !UPT ;  /* 0x000000022a047892 */ /* 0x000fcc000f8efc3f */
[----:B--2---:R-:W-:-:S04]  /*c170*/  MOV R3, UR4 ;  /* 0x0000000400037c02 */ /* 0x004fc80008000f00 */
[----:B------:R-:W-:-:S13]  /*c180*/  ISETP.NE.AND P2, PT, R3, 0x3, PT ;  /* 0x000000030300780c */ /* 0x000fda0003f45270 */
[----:B------:R-:W-:Y:S05]  /*c190*/  @!P2 BRA `(.L_x_9144) ;  /* 0x000000000004a947 */ /* 0x000fea0003800000 */
[----:B------:R-:W-:Y:S01]  /*c1a0*/  BPT.TRAP 0x1 ;  /* 0x000000040000795c */ /* 0x000fe20000300000 */
.L_x_9144:
        /* <DEDUP_REMOVED lines=8> */
[----:B------:R-:W-:Y:S02]  /*c230*/  LOP3.LUT R0, R0, R5, RZ, 0x3c, !PT ;  /* 0x0000000500007212 */ /* 0x000fe400078e3cff */
[----:B------:R-:W-:-:S02]  /*c240*/  LEA R5, R3, R8, 0x3 ;  /* 0x0000000803057211 */ /* 0x000fc400078e18ff */
[----:B------:R-:W-:Y:S01]  /*c250*/  SHF.L.U32 R0, R0, 0x1f, RZ ;  /* 0x0000001f00007819 */ /* 0x000fe200000006ff */
[----:B--2---:R-:W-:Y:S06]  /*c260*/  @!P0 BRA `(.L_x_9145) ;  /* 0x0000001000a08947 */ /* 0x004fec0003800000 */
.L_x_9189:
[----:B------:R-:W3:Y:S02]  /*c270*/  SYNCS.PHASECHK.TRANS64.TRYWAIT P0, [R5+URZ], R0 ;  /* 0x00000000050075a7 */ /* 0x000ee4000800017f */
[----:B---3--:R-:W-:Y:S05]  /*c280*/  @!P0 BRA `(.L_x_9146) ;  /* 0x0000001000ac8947 */ /* 0x008fea0003800000 */
.L_x_9190:
[----:B------:R-:W-:Y:S05]  /*c290*/  @!P2 BRA `(.L_x_9147) ;  /* 0x000000000004a947 */ /* 0x000fea0003800000 */
[----:B------:R-:W-:Y:S01]  /*c2a0*/  BPT.TRAP 0x1 ;  /* 0x000000040000795c */ /* 0x000fe20000300000 */
.L_x_9147:
[----:B-1----:R-:W-:-:S04]  /*c2b0*/  VIADD R2, R2, 0x22860 ;  /* 0x0002286002027836 */ /* 0x002fc80000000000 */
[----:B---3--:R-:W-:-:S04]  /*c2c0*/  IMAD R5, R6, 0x8, R2 ;  /* 0x0000000806057824 */ /* 0x008fc800078e0202 */
[----:B------:R-:W1:Y:S02]  /*c2d0*/  SYNCS.PHASECHK.TRANS64.TRYWAIT P0, [R5+URZ], R4 ;  /* 0x00000004050075a7 */ /* 0x000e64000800017f */
[----:B-1----:R-:W-:Y:S05]  /*c2e0*/  @!P0 BRA `(.L_x_9148) ;  /* 0x0000001000a88947 */ /* 0x002fea0003800000 */
.L_x_9191:
[----:B------:R-:W-:-:S07]  /*c2f0*/  IMAD R3, R3, 0x8, R2 ;  /* 0x0000000803037824 */ /* 0x000fce00078e0202 */
.L_x_9149:
[----:B---3--:R3:W4:Y:S02]  /*c300*/  SYNCS.PHASECHK.TRANS64.TRYWAIT P0, [R3+URZ], R0 ;  /* 0x00000000030075a7 */ /* 0x008724000800017f */
[----:B----4-:R-:W-:Y:S05]  /*c310*/  @!P0 NANOSLEEP.SYNCS 0x989680 ;  /* 0x009896800000895d */ /* 0x010fea0003900000 */
[----:B------:R-:W4:Y:S02]  /*c320*/  @!P0 SYNCS.PHASECHK.TRANS64 P0, [R3+URZ], R0 ;  /* 0x00000000030085a7 */ /* 0x000f24000800007f */
[----:B----4-:R-:W-:Y:S05]  /*c330*/  @!P0 BRA `(.L_x_9149) ;  /* 0xfffffffc00f08947 */ /* 0x010fea000383ffff */
.L_x_9040:
[----:B------:R-:W-:Y:S05]  /*c340*/  BSYNC B6 ;  /* 0x0000000000067941 */ /* 0x000fea0003800000 */
.L_x_9037:
[----:B------:R-:W-:Y:S05]  /*c350*/  EXIT ;  /* 0x000000000000794d */ /* 0x000fea0003800000 */
.L_x_9044:
[----:B0-----:R-:W-:-:S04]  /*c360*/  MOV R4, UR38 ;  /* 0x0000002600047c02 */ /* 0x001fc80008000f00 */
[----:B------:R0:W1:Y:S03]  /*c370*/  SYNCS.PHASECHK.TRANS64.TRYWAIT P0, [R4+URZ+0x22800], R7 ;  /* 0x02280007040075a7 */ /* 0x000066000800017f */
[----:B-1----:R-:W-:Y:S05]  /*c380*/  @!P0 NANOSLEEP.SYNCS 0x989680 ;  /* 0x009896800000895d */ /* 0x002fea0003900000 */
[----:B------:R-:W1:Y:S02]  /*c390*/  @!P0 SYNCS.PHASECHK.TRANS64 P0, [R4+URZ+0x22800], R7 ;  /* 0x02280007040085a7 */ /* 0x000e64000800007f */
[----:B-1----:R-:W-:Y:S05]  /*c3a0*/  @!P0 BRA `(.L_x_9044) ;  /* 0xfffffffc00ec8947 */ /* 0x002fea000383ffff */
[----:B------:R-:W-:Y:S05]  /*c3b0*/  BRA `(.L_x_9150) ;  /* 0xffffff50005c7947 */ /* 0x000fea000383ffff */
.L_x_9048:
[----:B0-----:R-:W-:-:S04]  /*c3c0*/  IMAD.U32 R4, RZ, RZ, UR38 ;  /* 0x00000026ff047e24 */ /* 0x001fc8000f8e00ff */
[----:B------:R0:W2:Y:S03]  /*c3d0*/  SYNCS.PHASECHK.TRANS64.TRYWAIT P1, [R4+URZ+0x22830], R7 ;  /* 0x02283007040075a7 */ /* 0x0000a6000802017f */
[----:B--2---:R-:W-:Y:S05]  /*c3e0*/  @!P1 NANOSLEEP.SYNCS 0x989680 ;  /* 0x009896800000995d */ /* 0x004fea0003900000 */
[----:B------:R-:W2:Y:S02]  /*c3f0*/  @!P1 SYNCS.PHASECHK.TRANS64 P1, [R4+URZ+0x22830], R7 ;  /* 0x02283007040095a7 */ /* 0x000ea4000802007f */
[----:B--2---:R-:W-:Y:S05]  /*c400*/  @!P1 BRA `(.L_x_9048) ;  /* 0xfffffffc00ec9947 */ /* 0x004fea000383ffff */
[----:B------:R-:W-:Y:S05]  /*c410*/  BRA `(.L_x_9047) ;  /* 0xffffff5000787947 */ /* 0x000fea000383ffff */
.L_x_9052:
[----:B--2---:R2:W3:Y:S02]  /*c420*/  SYNCS.PHASECHK.TRANS64.TRYWAIT P2, [R10+URZ+0x22850], R7 ;  /* 0x022850070a0075a7 */ /* 0x0044e4000804017f */
[----:B---3--:R-:W-:Y:S05]  /*c430*/  @!P2 NANOSLEEP.SYNCS 0x989680 ;  /* 0x009896800000a95d */ /* 0x008fea0003900000 */
[----:B------:R-:W3:Y:S02]  /*c440*/  @!P2 SYNCS.PHASECHK.TRANS64 P2, [R10+URZ+0x22850], R7 ;  /* 0x022850070a00a5a7 */ /* 0x000ee4000804007f */
[----:B---3--:R-:W-:Y:S05]  /*c450*/  @!P2 BRA `(.L_x_9052) ;  /* 0xfffffffc00f0a947 */ /* 0x008fea000383ffff */
[----:B------:R-:W-:Y:S05]  /*c460*/  BRA `(.L_x_9051) ;  /* 0xffffff6c008c7947 */ /* 0x000fea000383ffff */
.L_x_9057:
[----:B0-----:R-:W-:Y:S02]  /*c470*/  IMAD.U32 R3, RZ, RZ, UR26 ;  /* 0x0000001aff037e24 */ /* 0x001fe4000f8e00ff */
[----:B------:R-:W-:-:S04]  /*c480*/  IMAD.U32 R4, RZ, RZ, UR25 ;  /* 0x00000019ff047e24 */ /* 0x000fc8000f8e00ff */
[----:B------:R0:W1:Y:S03]  /*c490*/  SYNCS.PHASECHK.TRANS64.TRYWAIT P3, [R3+URZ+0x22830], R4 ;  /* 0x02283004030075a7 */ /* 0x000066000806017f */
[----:B-1----:R-:W-:Y:S05]  /*c4a0*/  @!P3 NANOSLEEP.SYNCS 0x989680 ;  /* 0x009896800000b95d */ /* 0x002fea0003900000 */
[----:B------:R-:W1:Y:S02]  /*c4b0*/  @!P3 SYNCS.PHASECHK.TRANS64 P3, [R3+URZ+0x22830], R4 ;  /* 0x022830040300b5a7 */ /* 0x000e64000806007f */
[----:B-1----:R-:W-:Y:S05]  /*c4c0*/  @!P3 BRA `(.L_x_9057) ;  /* 0xfffffffc00e8b947 */ /* 0x002fea000383ffff */
[----:B------:R-:W-:Y:S05]  /*c4d0*/  BRA `(.L_x_9056) ;  /* 0xffffff7000b07947 */ /* 0x000fea000383ffff */
.L_x_9061:
[----:B0-----:R-:W-:-:S04]  /*c4e0*/  MOV R7, UR25 ;  /* 0x0000001900077c02 */ /* 0x001fc80008000f00 */
[----:B------:R0:W1:Y:S03]  /*c4f0*/  SYNCS.PHASECHK.TRANS64.TRYWAIT P3, [R176+URZ+0x22850], R7 ;  /* 0x02285007b00075a7 */ /* 0x000066000806017f */
[----:B-1----:R-:W-:Y:S05]  /*c500*/  @!P3 NANOSLEEP.SYNCS 0x989680 ;  /* 0x009896800000b95d */ /* 0x002fea0003900000 */
[----:B------:R-:W1:Y:S02]  /*c510*/  @!P3 SYNCS.PHASECHK.TRANS64 P3, [R176+URZ+0x22850], R7 ;  /* 0x02285007b000b5a7 */ /* 0x000e64000806007f */
[----:B-1----:R-:W-:Y:S05]  /*c520*/  @!P3 BRA `(.L_x_9061) ;  /* 0xfffffffc00ecb947 */ /* 0x002fea000383ffff */
[----:B------:R-:W-:Y:S05]  /*c530*/  BRA `(.L_x_9060) ;  /* 0xffffff9000487947 */ /* 0x000fea000383ffff */
.L_x_9073:
[----:B------:R-:W-:Y:S01]  /*c540*/  IMAD.MOV.U32 R13, RZ, RZ, R19 ;  /* 0x000000ffff0d7224 */ /* 0x000fe200078e0013 */
[----:B------:R-:W-:Y:S01]  /*c550*/  MOV R15, 0xffffffff ;  /* 0xffffffff000f7802 */ /* 0x000fe20000000f00 */
[----:B------:R-:W-:Y:S02]  /*c560*/  IMAD.MOV.U32 R12, RZ, RZ, RZ ;  /* 0x000000ffff0c7224 */ /* 0x000fe400078e00ff */
[----:B------:R-:W-:-:S07]  /*c570*/  IMAD.MOV.U32 R11, RZ, RZ, 0x1f ;  /* 0x0000001fff0b7424 */ /* 0x000fce00078e00ff */
[----:B------:R-:W-:Y:S05]  /*c580*/  WARPSYNC.COLLECTIVE R15, `(.L_x_9151) ;  /* 0x000000000f087348 */ /* 0x000fea0003c00000 */
[----:B------:R0:W1:Y:S02]  /*c590*/  SHFL.IDX P6, R14, R13, R12, R11 ;  /* 0x0000000c0d0e7389 */ /* 0x00006400000c000b */
[----:B01----:R-:W-:Y:S01]  /*c5a0*/  ENDCOLLECTIVE ;  /* 0x000000000000791b */ /* 0x003fe20003800000 */
.L_x_9151:
[----:B------:R-:W-:Y:S05]  /*c5b0*/  BRA `(.L_x_9152) ;  /* 0xffffffcc00247947 */ /* 0x000fea000383ffff */
.L_x_9075:
[----:B------:R-:W-:Y:S01]  /*c5c0*/  BSSY B0, `(.L_x_9153) ;  /* 0x0000006000007945 */ /* 0x000fe20003800000 */
[----:B------:R-:W-:-:S07]  /*c5d0*/  IMAD.MOV.U32 R15, RZ, RZ, -0x1 ;  /* 0xffffffffff0f7424 */ /* 0x000fce00078e00ff */
[----:B------:R-:W-:Y:S05]  /*c5e0*/  WARPSYNC.COLLECTIVE R15, `(.L_x_9154) ;  /* 0x000000000f0c7348 */ /* 0x000fea0003c00000 */
[----:B------:R-:W-:Y:S02]  /*c5f0*/  ELECT P6, UR62, PT ;  /* 0x00000000003e782f */ /* 0x000fe400038c0000 */
[----:B------:R-:W-:Y:S01]  /*c600*/  MOV R14, UR62 ;  /* 0x0000003e000e7c02 */ /* 0x000fe20008000f00 */
[----:B------:R-:W-:Y:S10]  /*c610*/  ENDCOLLECTIVE ;  /* 0x000000000000791b */ /* 0x000ff40003800000 */
.L_x_9154:
[----:B------:R-:W-:Y:S05]  /*c620*/  BSYNC B0 ;  /* 0x0000000000007941 */ /* 0x000fea0003800000 */
.L_x_9153:
[----:B------:R-:W-:Y:S05]  /*c630*/  BRA `(.L_x_9155) ;  /* 0xffffffcc00247947 */ /* 0x000fea000383ffff */
.L_x_9077:
[----:B0-----:R-:W-:-:S04]  /*c640*/  IMAD.U32 R3, RZ, RZ, UR38 ;  /* 0x00000026ff037e24 */ /* 0x001fc8000f8e00ff */
[----:B------:R0:W1:Y:S03]  /*c650*/  SYNCS.PHASECHK.TRANS64.TRYWAIT P0, [R3+URZ+0x22840], R0 ;  /* 0x02284000030075a7 */ /* 0x000066000800017f */
[----:B-1----:R-:W-:Y:S05]  /*c660*/  @!P0 NANOSLEEP.SYNCS 0x989680 ;  /* 0x009896800000895d */ /* 0x002fea0003900000 */
[----:B------:R-:W1:Y:S02]  /*c670*/  @!P0 SYNCS.PHASECHK.TRANS64 P0, [R3+URZ+0x22840], R0 ;  /* 0x02284000030085a7 */ /* 0x000e64000800007f */
[----:B-1----:R-:W-:Y:S05]  /*c680*/  @!P0 BRA `(.L_x_9077) ;  /* 0xfffffffc00ec8947 */ /* 0x002fea000383ffff */
[----:B------:R-:W-:Y:S05]  /*c690*/  BRA `(.L_x_9156) ;  /* 0xffffffcc00847947 */ /* 0x000fea000383ffff */
.L_x_9080:
[----:B------:R-:W-:Y:S01]  /*c6a0*/  MOV R13, R5 ;  /* 0x00000005000d7202 */ /* 0x000fe20000000f00 */
[----:B------:R-:W-:Y:S02]  /*c6b0*/  IMAD.MOV.U32 R12, RZ, RZ, RZ ;  /* 0x000000ffff0c7224 */ /* 0x000fe400078e00ff */
[----:B------:R-:W-:Y:S02]  /*c6c0*/  IMAD.MOV.U32 R11, RZ, RZ, 0x181f ;  /* 0x0000181fff0b7424 */ /* 0x000fe400078e00ff */
[----:B------:R-:W-:Y:S02]  /*c6d0*/  IMAD.MOV.U32 R15, RZ, RZ, -0x1 ;  /* 0xffffffffff0f7424 */ /* 0x000fe400078e00ff */
[----:B------:R-:W-:-:S07]  /*c6e0*/  IMAD R7, R10, 0x80, R7 ;  /* 0x000000800a077824 */ /* 0x000fce00078e0207 */
[----:B------:R-:W-:Y:S05]  /*c6f0*/  WARPSYNC.COLLECTIVE R15, `(.L_x_9157) ;  /* 0x000000000f087348 */ /* 0x000fea0003c00000 */
[----:B------:R0:W1:Y:S02]  /*c700*/  SHFL.IDX P6, R14, R13, R12, R11 ;  /* 0x0000000c0d0e7389 */ /* 0x00006400000c000b */
[----:B01----:R-:W-:Y:S01]  /*c710*/  ENDCOLLECTIVE ;  /* 0x000000000000791b */ /* 0x003fe20003800000 */
.L_x_9157:
[----:B------:R-:W-:Y:S01]  /*c720*/  IADD3 R21, R7, 0x10, RZ ;  /* 0x0000001007157810 */ /* 0x000fe20007ffe0ff */
[----:B------:R-:W-:Y:S01]  /*c730*/  IMAD.MOV.U32 R13, RZ, RZ, R0 ;  /* 0x000000ffff0d7224 */ /* 0x000fe200078e0000 */
[----:B------:R-:W-:-:S07]  /*c740*/  MOV R2, R14 ;  /* 0x0000000e00027202 */ /* 0x000fce0000000f00 */
[----:B------:R-:W-:Y:S05]  /*c750*/  WARPSYNC.COLLECTIVE R15, `(.L_x_9158) ;  /* 0x000000000f087348 */ /* 0x000fea0003c00000 */
[----:B------:R0:W1:Y:S02]  /*c760*/  SHFL.IDX P6, R14, R13, R12, R11 ;  /* 0x0000000c0d0e7389 */ /* 0x00006400000c000b */
[----:B01----:R-:W-:Y:S01]  /*c770*/  ENDCOLLECTIVE ;  /* 0x000000000000791b */ /* 0x003fe20003800000 */
.L_x_9158:
[----:B------:R-:W-:Y:S02]  /*c780*/  ULDC UR4, c[0x0][0x288] ;  /* 0x0000a20000047ab9 */ /* 0x000fe40000000800 */
[----:B------:R-:W-:-:S05]  /*c790*/  IMAD R4, R4, UR4, RZ ;  /* 0x0000000404047c24 */ /* 0x000fca000f8e02ff */
[----:B------:R-:W-:Y:S01]  /*c7a0*/  ISETP.GE.AND P1, PT, R7, R4, PT ;  /* 0x000000040700720c */ /* 0x000fe20003f26270 */
[----:B------:R-:W-:Y:S02]  /*c7b0*/  IMAD.MOV.U32 R13, RZ, RZ, R5 ;  /* 0x000000ffff0d7224 */ /* 0x000fe400078e0005 */
[----:B------:R-:W-:-:S10]  /*c7c0*/  IMAD.MOV.U32 R12, RZ, RZ, 0x1 ;  /* 0x00000001ff0c7424 */ /* 0x000fd400078e00ff */
[----:B------:R-:W-:Y:S02]  /*c7d0*/  @!P1 LEA R9, R6, UR38, 0x1 ;  /* 0x0000002606099c11 */ /* 0x000fe4000f8e08ff */
[----:B------:R-:W-:-:S05]  /*c7e0*/  @!P1 LEA R14, P2, R8, R14, 0x1 ;  /* 0x0000000e080e9211 */ /* 0x000fca00078408ff */
[----:B------:R-:W-:Y:S02]  /*c7f0*/  @!P1 IMAD.X R3, RZ, RZ, R2, P2 ;  /* 0x000000ffff039224 */ /* 0x000fe400010e0602 */
[----:B------:R-:W-:-:S07]  /*c800*/  @!P1 IMAD.MOV.U32 R2, RZ, RZ, R14 ;  /* 0x000000ffff029224 */ /* 0x000fce00078e000e */
[----:B------:R-:W-:Y:S05]  /*c810*/  WARPSYNC.COLLECTIVE R15, `(.L_x_9159) ;  /* 0x000000000f087348 */ /* 0x000fea0003c00000 */
[----:B------:R0:W1:Y:S02]  /*c820*/  SHFL.IDX P6, R14, R13, R12, R11 ;  /* 0x0000000c0d0e7389 */ /* 0x00006400000c000b */
[----:B01----:R-:W-:Y:S01]  /*c830*/  ENDCOLLECTIVE ;  /* 0x000000000000791b */ /* 0x003fe20003800000 */
.L_x_9159:
[----:B------:R-:W-:Y:S01]  /*c840*/  @!PT LDS RZ, [RZ] ;  /* 0x00000000fffff984 */ /* 0x000fe20000000800 */
[----:B------:R-:W-:Y:S01]  /*c850*/  @!PT LDS RZ, [RZ] ;  /* 0x00000000fffff984 */ /* 0x000fe20000000800 */
[----:B------:R-:W-:Y:S01]  /*c860*/  @!PT LDS RZ, [RZ] ;  /* 0x00000000fffff984 */ /* 0x000fe20000000800 */
[----:B------:R0:W-:Y:S01]  /*c870*/  @!P1 LDGSTS.E.BYPASS.LTC128B.128 [R9+0x18400], desc[UR44][R2.64], !P0 ;  /* 0x1840000002099fae */ /* 0x0001e2000c101d6c */
[----:B------:R-:W-:Y:S02]  /*c880*/  ISETP.GE.AND P1, PT, R21, R4, PT ;  /* 0x000000041500720c */ /* 0x000fe40003f26270 */
[----:B------:R-:W-:Y:S01]  /*c890*/  MOV R13, R0 ;  /* 0x00000000000d7202 */ /* 0x000fe20000000f00 */
[----:B0-----:R-:W-:-:S10]  /*c8a0*/  VIADD R9, R7, 0x20 ;  /* 0x0000002007097836 */ /* 0x001fd40000000000 */
[----:B------:R-:W-:Y:S01]  /*c8b0*/  @!P1 LEA R21, R6, UR38, 0x1 ;  /* 0x0000002606159c11 */ /* 0x000fe2000f8e08ff */
[----:B------:R-:W-:-:S07]  /*c8c0*/  IMAD.MOV.U32 R2, RZ, RZ, R14 ;  /* 0x000000ffff027224 */ /* 0x000fce00078e000e */
[----:B------:R-:W-:Y:S05]  /*c8d0*/  WARPSYNC.COLLECTIVE R15, `(.L_x_9160) ;  /* 0x000000000f087348 */ /* 0x000fea0003c00000 */
[----:B------:R0:W1:Y:S02]  /*c8e0*/  SHFL.IDX P6, R14, R13, R12, R11 ;  /* 0x0000000c0d0e7389 */ /* 0x00006400000c000b */
[----:B01----:R-:W-:Y:S01]  /*c8f0*/  ENDCOLLECTIVE ;  /* 0x000000000000791b */ /* 0x003fe20003800000 */
.L_x_9160:
        /* <DEDUP_REMOVED lines=8> */
.L_x_9161:
        /* <DEDUP_REMOVED lines=12> */
.L_x_9162:
[----:B------:R-:W-:Y:S01]  /*ca40*/  IMAD.MOV.U32 R13, RZ, RZ, R5 ;  /* 0x000000ffff0d7224 */ /* 0x000fe200078e0005 */
[----:B------:R-:W-:Y:S02]  /*ca50*/  MOV R12, 0x3 ;  /* 0x00000003000c7802 */ /* 0x000fe40000000f00 */
[----:B------:R-:W-:-:S04]  /*ca60*/  @!P1 LEA R14, P2, R8, R14, 0x1 ;  /* 0x0000000e080e9211 */ /* 0x000fc800078408ff */
[----:B------:R-:W-:Y:S01]  /*ca70*/  @!P1 IADD3.X R3, RZ, R2, RZ, P2, !PT ;  /* 0x00000002ff039210 */ /* 0x000fe200017fe4ff */
[----:B------:R-:W-:-:S08]  /*ca80*/  @!P1 IMAD.MOV.U32 R2, RZ, RZ, R14 ;  /* 0x000000ffff029224 */ /* 0x000fd000078e000e */
[----:B------:R-:W-:Y:S05]  /*ca90*/  WARPSYNC.COLLECTIVE R15, `(.L_x_9163) ;  /* 0x000000000f087348 */ /* 0x000fea0003c00000 */
[----:B------:R0:W1:Y:S02]  /*caa0*/  SHFL.IDX P6, R14, R13, R12, R11 ;  /* 0x0000000c0d0e7389 */ /* 0x00006400000c000b */
[----:B01----:R-:W-:Y:S01]  /*cab0*/  ENDCOLLECTIVE ;  /* 0x000000000000791b */ /* 0x003fe20003800000 */
.L_x_9163:
        /* <DEDUP_REMOVED lines=12> */
.L_x_9164:
[----:B------:R-:W-:Y:S02]  /*cb80*/  IMAD.MOV.U32 R13, RZ, RZ, R5 ;  /* 0x000000ffff0d7224 */ /* 0x000fe400078e0005 */
[----:B------:R-:W-:Y:S01]  /*cb90*/  IMAD.MOV.U32 R12, RZ, RZ, 0x4 ;  /* 0x00000004ff0c7424 */ /* 0x000fe200078e00ff */
[----:B------:R-:W-:-:S05]  /*cba0*/  @!P1 LEA R14, P2, R8, R14, 0x1 ;  /* 0x0000000e080e9211 */ /* 0x000fca00078408ff */
[----:B------:R-:W-:Y:S01]  /*cbb0*/  @!P1 IMAD.X R3, RZ, RZ, R2, P2 ;  /* 0x000000ffff039224 */ /* 0x000fe200010e0602 */
[----:B------:R-:W-:-:S07]  /*cbc0*/  @!P1 MOV R2, R14 ;  /* 0x0000000e00029202 */ /* 0x000fce0000000f00 */
[----:B------:R-:W-:Y:S05]  /*cbd0*/  WARPSYNC.COLLECTIVE R15, `(.L_x_9165) ;  /* 0x000000000f087348 */ /* 0x000fea0003c00000 */
[----:B------:R0:W1:Y:S02]  /*cbe0*/  SHFL.IDX P6, R14, R13, R12, R11 ;  /* 0x0000000c0d0e7389 */ /* 0x00006400000c000b */
[----:B01----:R-:W-:Y:S01]  /*cbf0*/  ENDCOLLECTIVE ;  /* 0x000000000000791b */ /* 0x003fe20003800000 */
.L_x_9165:
[----:B------:R-:W-:Y:S01]  /*cc00*/  @!PT LDS RZ, [RZ] ;  /* 0x00000000fffff984 */ /* 0x000fe20000000800 */
[----:B------:R-:W-:Y:S01]  /*cc10*/  @!PT LDS RZ, [RZ] ;  /* 0x00000000fffff984 */ /* 0x000fe20000000800 */
[----:B------:R-:W-:Y:S01]  /*cc20*/  @!PT LDS RZ, [RZ] ;  /* 0x00000000fffff984 */ /* 0x000fe20000000800 */
[----:B------:R0:W-:Y:S01]  /*cc30*/  @!P1 LDGSTS.E.BYPASS.LTC128B.128 [R21+0x19c00], desc[UR44][R2.64], !P0 ;  /* 0x19c0000002159fae */ /* 0x0001e2000c101d6c */
[----:B------:R-:W-:Y:S01]  /*cc40*/  ISETP.GE.AND P1, PT, R9, R4, PT ;  /* 0x000000040900720c */ /* 0x000fe20003f26270 */
[----:B------:R-:W-:Y:S01]  /*cc50*/  IMAD.MOV.U32 R13, RZ, RZ, R0 ;  /* 0x000000ffff0d7224 */ /* 0x000fe200078e0000 */
[----:B0-----:R-:W-:-:S11]  /*cc60*/  IADD3 R21, R7, 0x50, RZ ;  /* 0x0000005007157810 */ /* 0x001fd60007ffe0ff */
[----:B------:R-:W-:Y:S02]  /*cc70*/  @!P1 LEA R9, R6, UR38, 0x1 ;  /* 0x0000002606099c11 */ /* 0x000fe4000f8e08ff */
[----:B------:R-:W-:-:S07]  /*cc80*/  MOV R2, R14 ;  /* 0x0000000e00027202 */ /* 0x000fce0000000f00 */
[----:B------:R-:W-:Y:S05]  /*cc90*/  WARPSYNC.COLLECTIVE R15, `(.L_x_9166) ;  /* 0x000000000f087348 */ /* 0x000fea0003c00000 */
[----:B------:R0:W1:Y:S02]  /*cca0*/  SHFL.IDX P6, R14, R13, R12, R11 ;  /* 0x0000000c0d0e7389 */ /* 0x00006400000c000b */
[----:B01----:R-:W-:Y:S01]  /*ccb0*/  ENDCOLLECTIVE ;  /* 0x000000000000791b */ /* 0x003fe20003800000 */
.L_x_9166:
[----:B------:R-:W-:Y:S02]  /*ccc0*/  IMAD.MOV.U32 R13, RZ, RZ, R5 ;  /* 0x000000ffff0d7224 */ /* 0x000fe400078e0005 */
[----:B------:R-:W-:Y:S01]  /*ccd0*/  IMAD.MOV.U32 R12, RZ, RZ, 0x5 ;  /* 0x00000005ff0c7424 */ /* 0x000fe200078e00ff */
[----:B------:R-:W-:-:S05]  /*cce0*/  @!P1 LEA R14, P2, R8, R14, 0x1 ;  /* 0x0000000e080e9211 */ /* 0x000fca00078408ff */
[----:B------:R-:W-:Y:S02]  /*ccf0*/  @!P1 IMAD.X R3, RZ, RZ, R2, P2 ;  /* 0x000000ffff039224 */ /* 0x000fe400010e0602 */
[----:B------:R-:W-:-:S07]  /*cd00*/  @!P1 IMAD.MOV.U32 R2, RZ, RZ, R14 ;  /* 0x000000ffff029224 */ /* 0x000fce00078e000e */
[----:B------:R-:W-:Y:S05]  /*cd10*/  WARPSYNC.COLLECTIVE R15, `(.L_x_9167) ;  /* 0x000000000f087348 */ /* 0x000fea0003c00000 */
[----:B------:R0:W1:Y:S02]  /*cd20*/  SHFL.IDX P6, R14, R13, R12, R11 ;  /* 0x0000000c0d0e7389 */ /* 0x00006400000c000b */
[----:B01----:R-:W-:Y:S01]  /*cd30*/  ENDCOLLECTIVE ;  /* 0x000000000000791b */ /* 0x003fe20003800000 */
.L_x_9167:
        /* <DEDUP_REMOVED lines=11> */
.L_x_9168:
[----:B------:R-:W-:Y:S01]  /*cdf0*/  IMAD.MOV.U32 R13, RZ, RZ, R5 ;  /* 0x000000ffff0d7224 */ /* 0x000fe200078e0005 */
[----:B------:R-:W-:Y:S02]  /*ce00*/  MOV R12, 0x6 ;  /* 0x00000006000c7802 */ /* 0x000fe40000000f00 */
[----:B------:R-:W-:-:S05]  /*ce10*/  @!P1 LEA R14, P2, R8, R14, 0x1 ;  /* 0x0000000e080e9211 */ /* 0x000fca00078408ff */
[----:B------:R-:W-:Y:S02]  /*ce20*/  @!P1 IMAD.X R3, RZ, RZ, R2, P2 ;  /* 0x000000ffff039224 */ /* 0x000fe400010e0602 */
[----:B------:R-:W-:-:S07]  /*ce30*/  @!P1 IMAD.MOV.U32 R2, RZ, RZ, R14 ;  /* 0x000000ffff029224 */ /* 0x000fce00078e000e */
[----:B------:R-:W-:Y:S05]  /*ce40*/  WARPSYNC.COLLECTIVE R15, `(.L_x_9169) ;  /* 0x000000000f087348 */ /* 0x000fea0003c00000 */
[----:B------:R0:W1:Y:S02]  /*ce50*/  SHFL.IDX P6, R14, R13, R12, R11 ;  /* 0x0000000c0d0e7389 */ /* 0x00006400000c000b */
[----:B01----:R-:W-:Y:S01]  /*ce60*/  ENDCOLLECTIVE ;  /* 0x000000000000791b */ /* 0x003fe20003800000 */
.L_x_9169:
[----:B------:R-:W-:Y:S01]  /*ce70*/  @!PT LDS RZ, [RZ] ;  /* 0x00000000fffff984 */ /* 0x000fe20000000800 */
[----:B------:R-:W-:Y:S01]  /*ce80*/  @!PT LDS RZ, [RZ] ;  /* 0x00000000fffff984 */ /* 0x000fe20000000800 */
[----:B------:R-:W-:Y:S01]  /*ce90*/  @!PT LDS RZ, [RZ] ;  /* 0x00000000fffff984 */ /* 0x000fe20000000800 */
[----:B------:R0:W-:Y:S01]  /*cea0*/  @!P1 LDGSTS.E.BYPASS.LTC128B.128 [R21+0x1ac00], desc[UR44][R2.64], !P0 ;  /* 0x1ac0000002159fae */ /* 0x0001e2000c101d6c */
[----:B------:R-:W-:Y:S02]  /*ceb0*/  IMAD.MOV.U32 R13, RZ, RZ, R0 ;  /* 0x000000ffff0d7224 */ /* 0x000fe400078e0000 */
[----:B0-----:R-:W-:-:S05]  /*cec0*/  VIADD R3, R7, 0x60 ;  /* 0x0000006007037836 */ /* 0x001fca0000000000 */
[----:B------:R-:W-:Y:S01]  /*ced0*/  ISETP.GE.AND P1, PT, R3, R4, PT ;  /* 0x000000040300720c */ /* 0x000fe20003f26270 */
[----:B------:R-:W-:-:S12]  /*cee0*/  IMAD.MOV.U32 R2, RZ, RZ, R14 ;  /* 0x000000ffff027224 */ /* 0x000fd800078e000e */
[----:B------:R-:W-:Y:S05]  /*cef0*/  WARPSYNC.COLLECTIVE R15, `(.L_x_9170) ;  /* 0x000000000f087348 */ /* 0x000fea0003c00000 */
[----:B------:R0:W1:Y:S02]  /*cf00*/  SHFL.IDX P6, R14, R13, R12, R11 ;  /* 0x0000000c0d0e7389 */ /* 0x00006400000c000b */
[----:B01----:R-:W-:Y:S01]  /*cf10*/  ENDCOLLECTIVE ;  /* 0x000000000000791b */ /* 0x003fe20003800000 */
.L_x_9170:
[----:B------:R-:W-:Y:S01]  /*cf20*/  @!P1 LEA R9, R6, UR38, 0x1 ;  /* 0x0000002606099c11 */ /* 0x000fe2000f8e08ff */
[----:B------:R-:W-:Y:S02]  /*cf30*/  IMAD.MOV.U32 R13, RZ, RZ, R5 ;  /* 0x000000ffff0d7224 */ /* 0x000fe400078e0005 */
[----:B------:R-:W-:Y:S01]  /*cf40*/  IMAD.MOV.U32 R12, RZ, RZ, 0x7 ;  /* 0x00000007ff0c7424 */ /* 0x000fe200078e00ff */
[----:B------:R-:W-:-:S04]  /*cf50*/  @!P1 LEA R14, P2, R8, R14, 0x1 ;  /* 0x0000000e080e9211 */ /* 0x000fc800078408ff */
[----:B------:R-:W-:Y:S01]  /*cf60*/  @!P1 IADD3.X R3, RZ, R2, RZ, P2, !PT ;  /* 0x00000002ff039210 */ /* 0x000fe200017fe4ff */
[----:B------:R-:W-:-:S08]  /*cf70*/  @!P1 IMAD.MOV.U32 R2, RZ, RZ, R14 ;  /* 0x000000ffff029224 */ /* 0x000fd000078e000e */
[----:B------:R-:W-:Y:S05]  /*cf80*/  WARPSYNC.COLLECTIVE R15, `(.L_x_9171) ;  /* 0x000000000f087348 */ /* 0x000fea0003c00000 */
[----:B------:R0:W1:Y:S02]  /*cf90*/  SHFL.IDX P6, R14, R13, R12, R11 ;  /* 0x0000000c0d0e7389 */ /* 0x00006400000c000b */
[----:B01----:R-:W-:Y:S01]  /*cfa0*/  ENDCOLLECTIVE ;  /* 0x000000000000791b */ /* 0x003fe20003800000 */
.L_x_9171:
[----:B------:R-:W-:Y:S01]  /*cfb0*/  @!PT LDS RZ, [RZ] ;  /* 0x00000000fffff984 */ /* 0x000fe20000000800 */
[----:B------:R-:W-:Y:S01]  /*cfc0*/  @!PT LDS RZ, [RZ] ;  /* 0x00000000fffff984 */ /* 0x000fe20000000800 */
[----:B------:R-:W-:Y:S01]  /*cfd0*/  @!PT LDS RZ, [RZ] ;  /* 0x00000000fffff984 */ /* 0x000fe20000000800 */
[----:B------:R0:W-:Y:S01]  /*cfe0*/  @!P1 LDGSTS.E.BYPASS.LTC128B.128 [R9+0x1b400], desc[UR44][R2.64], !P0 ;  /* 0x1b40000002099fae */ /* 0x0001e2000c101d6c */
[----:B------:R-:W-:Y:S01]  /*cff0*/  IMAD.MOV.U32 R13, RZ, RZ, R0 ;  /* 0x000000ffff0d7224 */ /* 0x000fe200078e0000 */
[----:B------:R-:W-:-:S07]  /*d000*/  MOV R5, R14 ;  /* 0x0000000e00057202 */ /* 0x000fce0000000f00 */
[----:B0-----:R-:W-:Y:S05]  /*d010*/  WARPSYNC.COLLECTIVE R15, `(.L_x_9172) ;  /* 0x000000000f087348 */ /* 0x001fea0003c00000 */
[----:B------:R1:W2:Y:S02]  /*d020*/  SHFL.IDX P6, R14, R13, R12, R11 ;  /* 0x0000000c0d0e7389 */ /* 0x0002a400000c000b */
[----:B012---:R-:W-:Y:S01]  /*d030*/  ENDCOLLECTIVE ;  /* 0x000000000000791b */ /* 0x007fe20003800000 */
.L_x_9172:
[----:B------:R-:W-:Y:S05]  /*d040*/  BRA `(.L_x_9173) ;  /* 0xffffffcc00b47947 */ /* 0x000fea000383ffff */
.L_x_9081:
[----:B0-----:R-:W-:-:S04]  /*d050*/  IMAD.U32 R3, RZ, RZ, UR38 ;  /* 0x00000026ff037e24 */ /* 0x001fc8000f8e00ff */
[----:B------:R0:W1:Y:S03]  /*d060*/  SYNCS.PHASECHK.TRANS64.TRYWAIT P0, [R3+URZ+0x22820], R4 ;  /* 0x02282004030075a7 */ /* 0x000066000800017f */
[----:B-1----:R-:W-:Y:S05]  /*d070*/  @!P0 NANOSLEEP.SYNCS 0x989680 ;  /* 0x009896800000895d */ /* 0x002fea0003900000 */
[----:B------:R-:W1:Y:S02]  /*d080*/  @!P0 SYNCS.PHASECHK.TRANS64 P0, [R3+URZ+0x22820], R4 ;  /* 0x02282004030085a7 */ /* 0x000e64000800007f */
[----:B-1----:R-:W-:Y:S05]  /*d090*/  @!P0 BRA `(.L_x_9081) ;  /* 0xfffffffc00ec8947 */ /* 0x002fea000383ffff */
[----:B------:R-:W-:Y:S05]  /*d0a0*/  BRA `(.L_x_9174) ;  /* 0xffffffcc00e47947 */ /* 0x000fea000383ffff */
.L_x_9084:
[----:B0-----:R-:W-:-:S04]  /*d0b0*/  IMAD.U32 R3, RZ, RZ, UR38 ;  /* 0x00000026ff037e24 */ /* 0x001fc8000f8e00ff */
[----:B------:R0:W1:Y:S03]  /*d0c0*/  SYNCS.PHASECHK.TRANS64.TRYWAIT P0, [R3+URZ+0x22860], R4 ;  /* 0x02286004030075a7 */ /* 0x000066000800017f */
[----:B-1----:R-:W-:Y:S05]  /*d0d0*/  @!P0 NANOSLEEP.SYNCS 0x989680 ;  /* 0x009896800000895d */ /* 0x002fea0003900000 */
[----:B------:R-:W1:Y:S02]  /*d0e0*/  @!P0 SYNCS.PHASECHK.TRANS64 P0, [R3+URZ+0x22860], R4 ;  /* 0x02286004030085a7 */ /* 0x000e64000800007f */
[----:B-1----:R-:W-:Y:S05]  /*d0f0*/  @!P0 BRA `(.L_x_9084) ;  /* 0xfffffffc00ec8947 */ /* 0x002fea000383ffff */
[----:B------:R-:W-:Y:S05]  /*d100*/  BRA `(.L_x_9175) ;  /* 0xffffffcc00f07947 */ /* 0x000fea000383ffff */
.L_x_9096:
[----:B-1----:R-:W-:-:S04]  /*d110*/  MOV R3, UR38 ;  /* 0x0000002600037c02 */ /* 0x002fc80008000f00 */
[----:B------:R1:W2:Y:S03]  /*d120*/  SYNCS.PHASECHK.TRANS64.TRYWAIT P0, [R3+URZ+0x22848], R2 ;  /* 0x02284802030075a7 */ /* 0x0002a6000800017f */
[----:B--2---:R-:W-:Y:S05]  /*d130*/  @!P0 NANOSLEEP.SYNCS 0x989680 ;  /* 0x009896800000895d */ /* 0x004fea0003900000 */
[----:B------:R-:W2:Y:S02]  /*d140*/  @!P0 SYNCS.PHASECHK.TRANS64 P0, [R3+URZ+0x22848], R2 ;  /* 0x02284802030085a7 */ /* 0x000ea4000800007f */
[----:B--2---:R-:W-:Y:S05]  /*d150*/  @!P0 BRA `(.L_x_9096) ;  /* 0xfffffffc00ec8947 */ /* 0x004fea000383ffff */
[----:B------:R-:W-:Y:S05]  /*d160*/  BRA `(.L_x_9176) ;  /* 0xffffffd400ec7947 */ /* 0x000fea000383ffff */
.L_x_9101:
[----:B01----:R-:W-:-:S04]  /*d170*/  IMAD.U32 R3, RZ, RZ, UR38 ;  /* 0x00000026ff037e24 */ /* 0x003fc8000f8e00ff */
[----:B------:R0:W1:Y:S03]  /*d180*/  SYNCS.PHASECHK.TRANS64.TRYWAIT P0, [R3+URZ+0x22868], R2 ;  /* 0x02286802030075a7 */ /* 0x000066000800017f */
[----:B-1----:R-:W-:Y:S05]  /*d190*/  @!P0 NANOSLEEP.SYNCS 0x989680 ;  /* 0x009896800000895d */ /* 0x002fea0003900000 */
[----:B------:R-:W1:Y:S02]  /*d1a0*/  @!P0 SYNCS.PHASECHK.TRANS64 P0, [R3+URZ+0x22868], R2 ;  /* 0x02286802030085a7 */ /* 0x000e64000800007f */
[----:B-1----:R-:W-:Y:S05]  /*d1b0*/  @!P0 BRA `(.L_x_9101) ;  /* 0xfffffffc00ec8947 */ /* 0x002fea000383ffff */
[----:B------:R-:W-:Y:S05]  /*d1c0*/  BRA `(.L_x_9177) ;  /* 0xffffffd8004c7947 */ /* 0x000fea000383ffff */
.L_x_9112:
[----:B-1----:R-:W-:-:S04]  /*d1d0*/  IMAD.U32 R3, RZ, RZ, UR38 ;  /* 0x00000026ff037e24 */ /* 0x002fc8000f8e00ff */
[----:B------:R1:W2:Y:S03]  /*d1e0*/  SYNCS.PHASECHK.TRANS64.TRYWAIT P0, [R3+URZ+0x22840], R2 ;  /* 0x02284002030075a7 */ /* 0x0002a6000800017f */
[----:B--2---:R-:W-:Y:S05]  /*d1f0*/  @!P0 NANOSLEEP.SYNCS 0x989680 ;  /* 0x009896800000895d */ /* 0x004fea0003900000 */
[----:B------:R-:W2:Y:S02]  /*d200*/  @!P0 SYNCS.PHASECHK.TRANS64 P0, [R3+URZ+0x22840], R2 ;  /* 0x02284002030085a7 */ /* 0x000ea4000800007f */
[----:B--2---:R-:W-:Y:S05]  /*d210*/  @!P0 BRA `(.L_x_9112) ;  /* 0xfffffffc00ec8947 */ /* 0x004fea000383ffff */
[----:B------:R-:W-:Y:S05]  /*d220*/  BRA `(.L_x_9178) ;  /* 0xffffffdc00cc7947 */ /* 0x000fea000383ffff */
.L_x_9117:
[----:B01----:R-:W-:-:S04]  /*d230*/  IMAD.U32 R3, RZ, RZ, UR38 ;  /* 0x00000026ff037e24 */ /* 0x003fc8000f8e00ff */
[----:B------:R0:W1:Y:S03]  /*d240*/  SYNCS.PHASECHK.TRANS64.TRYWAIT P0, [R3+URZ+0x22860], R2 ;  /* 0x02286002030075a7 */ /* 0x000066000800017f */
[----:B-1----:R-:W-:Y:S05]  /*d250*/  @!P0 NANOSLEEP.SYNCS 0x989680 ;  /* 0x009896800000895d */ /* 0x002fea0003900000 */
[----:B------:R-:W1:Y:S02]  /*d260*/  @!P0 SYNCS.PHASECHK.TRANS64 P0, [R3+URZ+0x22860], R2 ;  /* 0x02286002030085a7 */ /* 0x000e64000800007f */
[----:B-1----:R-:W-:Y:S05]  /*d270*/  @!P0 BRA `(.L_x_9117) ;  /* 0xfffffffc00ec8947 */ /* 0x002fea000383ffff */
[----:B------:R-:W-:Y:S05]  /*d280*/  BRA `(.L_x_9179) ;  /* 0xffffffe000307947 */ /* 0x000fea000383ffff */
.L_x_9129:
[----:B-1----:R-:W-:-:S04]  /*d290*/  MOV R3, UR38 ;  /* 0x0000002600037c02 */ /* 0x002fc80008000f00 */
[----:B------:R1:W2:Y:S03]  /*d2a0*/  SYNCS.PHASECHK.TRANS64.TRYWAIT P0, [R3+URZ+0x22848], R2 ;  /* 0x02284802030075a7 */ /* 0x0002a6000800017f */
[----:B--2---:R-:W-:Y:S05]  /*d2b0*/  @!P0 NANOSLEEP.SYNCS 0x989680 ;  /* 0x009896800000895d */ /* 0x004fea0003900000 */
[----:B------:R-:W2:Y:S02]  /*d2c0*/  @!P0 SYNCS.PHASECHK.TRANS64 P0, [R3+URZ+0x22848], R2 ;  /* 0x02284802030085a7 */ /* 0x000ea4000800007f */
[----:B--2---:R-:W-:Y:S05]  /*d2d0*/  @!P0 BRA `(.L_x_9129) ;  /* 0xfffffffc00ec8947 */ /* 0x004fea000383ffff */
[----:B------:R-:W-:Y:S05]  /*d2e0*/  BRA `(.L_x_9180) ;  /* 0xffffffe400bc7947 */ /* 0x000fea000383ffff */
.L_x_9134:
[----:B-1----:R-:W-:-:S04]  /*d2f0*/  IMAD.U32 R3, RZ, RZ, UR38 ;  /* 0x00000026ff037e24 */ /* 0x002fc8000f8e00ff */
[----:B------:R1:W2:Y:S03]  /*d300*/  SYNCS.PHASECHK.TRANS64.TRYWAIT P0, [R3+URZ+0x22868], R2 ;  /* 0x02286802030075a7 */ /* 0x0002a6000800017f */
[----:B--2---:R-:W-:Y:S05]  /*d310*/  @!P0 NANOSLEEP.SYNCS 0x989680 ;  /* 0x009896800000895d */ /* 0x004fea0003900000 */
[----:B------:R-:W2:Y:S02]  /*d320*/  @!P0 SYNCS.PHASECHK.TRANS64 P0, [R3+URZ+0x22868], R2 ;  /* 0x02286802030085a7 */ /* 0x000ea4000800007f */
[----:B--2---:R-:W-:Y:S05]  /*d330*/  @!P0 BRA `(.L_x_9134) ;  /* 0xfffffffc00ec8947 */ /* 0x004fea000383ffff */
[----:B------:R-:W-:Y:S05]  /*d340*/  BRA `(.L_x_9181) ;  /* 0xffffffe800207947 */ /* 0x000fea000383ffff */
.L_x_9141:
[----:B-1----:R1:W2:Y:S02]  /*d350*/  SYNCS.PHASECHK.TRANS64.TRYWAIT P0, [R2+URZ+0x22820], R9 ;  /* 0x02282009020075a7 */ /* 0x0022a4000800017f */
[----:B--2---:R-:W-:Y:S05]  /*d360*/  @!P0 NANOSLEEP.SYNCS 0x989680 ;  /* 0x009896800000895d */ /* 0x004fea0003900000 */
[----:B------:R-:W2:Y:S02]  /*d370*/  @!P0 SYNCS.PHASECHK.TRANS64 P0, [R2+URZ+0x22820], R9 ;  /* 0x02282009020085a7 */ /* 0x000ea4000800007f */
[----:B--2---:R-:W-:Y:S05]  /*d380*/  @!P0 BRA `(.L_x_9141) ;  /* 0xfffffffc00f08947 */ /* 0x004fea000383ffff */
[----:B------:R-:W-:Y:S05]  /*d390*/  BRA `(.L_x_9182) ;  /* 0xffffffec00407947 */ /* 0x000fea000383ffff */
.L_x_9142:
[----:B------:R-:W2:Y:S01]  /*d3a0*/  S2R R3, SR_TID.X ;  /* 0x0000000000037919 */ /* 0x000ea20000002100 */
[----:B------:R-:W-:Y:S01]  /*d3b0*/  BSSY B0, `(.L_x_9183) ;  /* 0x000000a000007945 */ /* 0x000fe20003800000 */
[----:B------:R-:W-:Y:S01]  /*d3c0*/  IMAD.MOV.U32 R12, RZ, RZ, RZ ;  /* 0x000000ffff0c7224 */ /* 0x000fe200078e00ff */
[----:B------:R-:W-:Y:S01]  /*d3d0*/  MOV R11, 0x1f ;  /* 0x0000001f000b7802 */ /* 0x000fe20000000f00 */
[----:B------:R-:W-:Y:S01]  /*d3e0*/  IMAD.MOV.U32 R15, RZ, RZ, -0x1 ;  /* 0xffffffffff0f7424 */ /* 0x000fe200078e00ff */
[----:B--2---:R-:W-:-:S04]  /*d3f0*/  SHF.R.U32.HI R3, RZ, 0x5, R3 ;  /* 0x00000005ff037819 */ /* 0x004fc80000011603 */
[----:B------:R-:W-:-:S05]  /*d400*/  LOP3.LUT R3, R3, 0x3, RZ, 0xc0, !PT ;  /* 0x0000000303037812 */ /* 0x000fca00078ec0ff */
[----:B------:R-:W-:-:S07]  /*d410*/  IMAD.MOV.U32 R13, RZ, RZ, R3 ;  /* 0x000000ffff0d7224 */ /* 0x000fce00078e0003 */
[----:B01----:R-:W-:Y:S05]  /*d420*/  WARPSYNC.COLLECTIVE R15, `(.L_x_9184) ;  /* 0x000000000f087348 */ /* 0x003fea0003c00000 */
[----:B------:R2:W3:Y:S02]  /*d430*/  SHFL.IDX P6, R14, R13, R12, R11 ;  /* 0x0000000c0d0e7389 */ /* 0x0004e400000c000b */
[----:B0123--:R-:W-:Y:S01]  /*d440*/  ENDCOLLECTIVE ;  /* 0x000000000000791b */ /* 0x00ffe20003800000 */
.L_x_9184:
[----:B------:R-:W-:Y:S05]  /*d450*/  BSYNC B0 ;  /* 0x0000000000007941 */ /* 0x000fea0003800000 */
.L_x_9183:
[----:B------:R-:W-:Y:S05]  /*d460*/  BRA `(.L_x_9185) ;  /* 0xffffffec00247947 */ /* 0x000fea000383ffff */
.L_x_9143:
[----:B------:R-:W-:Y:S01]  /*d470*/  BSSY B0, `(.L_x_9186) ;  /* 0x0000006000007945 */ /* 0x000fe20003800000 */
[----:B------:R-:W-:-:S07]  /*d480*/  IMAD.MOV.U32 R15, RZ, RZ, -0x1 ;  /* 0xffffffffff0f7424 */ /* 0x000fce00078e00ff */
[----:B012---:R-:W-:Y:S05]  /*d490*/  WARPSYNC.COLLECTIVE R15, `(.L_x_9187) ;  /* 0x000000000f0c7348 */ /* 0x007fea0003c00000 */
[----:B------:R-:W-:Y:S02]  /*d4a0*/  ELECT P6, UR62, PT ;  /* 0x00000000003e782f */ /* 0x000fe400038c0000 */
[----:B------:R-:W-:Y:S01]  /*d4b0*/  MOV R14, UR62 ;  /* 0x0000003e000e7c02 */ /* 0x000fe20008000f00 */
[----:B012---:R-:W-:Y:S10]  /*d4c0*/  ENDCOLLECTIVE ;  /* 0x000000000000791b */ /* 0x007ff40003800000 */
.L_x_9187:
[----:B------:R-:W-:Y:S05]  /*d4d0*/  BSYNC B0 ;  /* 0x0000000000007941 */ /* 0x000fea0003800000 */
.L_x_9186:
[----:B------:R-:W-:Y:S05]  /*d4e0*/  BRA `(.L_x_9188) ;  /* 0xffffffec00187947 */ /* 0x000fea000383ffff */
.L_x_9145:
[----:B--2---:R2:W3:Y:S02]  /*d4f0*/  SYNCS.PHASECHK.TRANS64.TRYWAIT P0, [R7+URZ], R4 ;  /* 0x00000004070075a7 */ /* 0x0044e4000800017f */
[----:B---3--:R-:W-:Y:S05]  /*d500*/  @!P0 NANOSLEEP.SYNCS 0x989680 ;  /* 0x009896800000895d */ /* 0x008fea0003900000 */
[----:B------:R-:W3:Y:S02]  /*d510*/  @!P0 SYNCS.PHASECHK.TRANS64 P0, [R7+URZ], R4 ;  /* 0x00000004070085a7 */ /* 0x000ee4000800007f */
[----:B---3--:R-:W-:Y:S05]  /*d520*/  @!P0 BRA `(.L_x_9145) ;  /* 0xfffffffc00f08947 */ /* 0x008fea000383ffff */
[----:B------:R-:W-:Y:S05]  /*d530*/  BRA `(.L_x_9189) ;  /* 0xffffffec004c7947 */ /* 0x000fea000383ffff */
.L_x_9146:
[----:B---3--:R3:W4:Y:S02]  /*d540*/  SYNCS.PHASECHK.TRANS64.TRYWAIT P0, [R5+URZ], R0 ;  /* 0x00000000050075a7 */ /* 0x008724000800017f */
[----:B----4-:R-:W-:Y:S05]  /*d550*/  @!P0 NANOSLEEP.SYNCS 0x989680 ;  /* 0x009896800000895d */ /* 0x010fea0003900000 */
[----:B------:R-:W4:Y:S02]  /*d560*/  @!P0 SYNCS.PHASECHK.TRANS64 P0, [R5+URZ], R0 ;  /* 0x00000000050085a7 */ /* 0x000f24000800007f */
[----:B----4-:R-:W-:Y:S05]  /*d570*/  @!P0 BRA `(.L_x_9146) ;  /* 0xfffffffc00f08947 */ /* 0x010fea000383ffff */
[----:B------:R-:W-:Y:S05]  /*d580*/  BRA `(.L_x_9190) ;  /* 0xffffffec00407947 */ /* 0x000fea000383ffff */
.L_x_9148:
[----:B-1----:R1:W3:Y:S02]  /*d590*/  SYNCS.PHASECHK.TRANS64.TRYWAIT P0, [R5+URZ], R4 ;  /* 0x00000004050075a7 */ /* 0x0022e4000800017f */
[----:B---3--:R-:W-:Y:S05]  /*d5a0*/  @!P0 NANOSLEEP.SYNCS 0x989680 ;  /* 0x009896800000895d */ /* 0x008fea0003900000 */
[----:B------:R-:W3:Y:S02]  /*d5b0*/  @!P0 SYNCS.PHASECHK.TRANS64 P0, [R5+URZ], R4 ;  /* 0x00000004050085a7 */ /* 0x000ee4000800007f */
[----:B---3--:R-:W-:Y:S05]  /*d5c0*/  @!P0 BRA `(.L_x_9148) ;  /* 0xfffffffc00f08947 */ /* 0x008fea000383ffff */
[----:B------:R-:W-:Y:S05]  /*d5d0*/  BRA `(.L_x_9191) ;  /* 0xffffffec00447947 */ /* 0x000fea000383ffff */
.L_x_9192:
        /* <DEDUP_REMOVED lines=10> */
.L_x_15188:


//--------------------- .text._ZN7cutlass13device_kernelIN5flash11enable_sm90INS1_16FlashAttnFwdSm90INS1_25CollectiveMainloopFwdSm90ILi2EN4cute5tupleIJNS5_1CILi1EEES8_S8_EEENS6_IJNS7_ILi128EEENS7_ILi96EEENS7_ILi64EEEEEELi256ENS_6half_tEfNS_4arch4Sm90ELb0ELb0ELb1ELb0ELb0ELb0ELb1ELb1ELb0ELb1ELb1ELb0EEENS1_21CollectiveEpilogueFwdINS6_IJSA_NS7_ILi256EEESB_EEES9_SE_SG_Li256ELb0ELb1ELb1ELb0EEENS1_19SingleTileSchedulerILb0ELb1ELb1ELi128EEEEEEEEEvNT_6ParamsE --------------------------
	.section	.text._ZN7cutlass13device_kernelIN5flash11enable_sm90INS1_16FlashAttnFwdSm90INS1_25CollectiveMainloopFwdSm90ILi2EN4cute5tupleIJNS5_1CILi1EEES8_S8_EEENS6_IJNS7_ILi128EEENS7_ILi96EEENS7_ILi64EEEEEELi256ENS_6half_tEfNS_4arch4Sm90ELb0ELb0ELb1ELb0ELb0ELb0ELb1ELb1ELb0ELb1ELb1ELb0EEENS1_21CollectiveEpilogueFwdINS6_IJSA_NS7_ILi256EEESB_EEES9_SE_SG_Li256ELb0ELb1ELb1ELb0EEENS1_19SingleTileSchedulerILb0ELb1ELb1ELi128EEEEEEEEEvNT_6ParamsE,"ax",@progbits
	.align	128
.text._ZN7cutlass13device_kernelIN5flash11enable_sm90INS1_16FlashAttnFwdSm90INS1_25CollectiveMainloopFwdSm90ILi2EN4cute5tupleIJNS5_1CILi1EEES8_S8_EEENS6_IJNS7_ILi128EEENS7_ILi96EEENS7_ILi64EEEEEELi256ENS_6half_tEfNS_4arch4Sm90ELb0ELb0ELb1ELb0ELb0ELb0ELb1ELb1ELb0ELb1ELb1ELb0EEENS1_21CollectiveEpilogueFwdINS6_IJSA_NS7_ILi256EEESB_EEES9_SE_SG_Li256ELb0ELb1ELb1ELb0EEENS1_19SingleTileSchedulerILb0ELb1ELb1ELi128EEEEEEEEEvNT_6ParamsE:
        .type           _ZN7cutlass13device_kernelIN5flash11enable_sm90INS1_16FlashAttnFwdSm90INS1_25CollectiveMainloopFwdSm90ILi2EN4cute5tupleIJNS5_1CILi1EEES8_S8_EEENS6_IJNS7_ILi128EEENS7_ILi96EEENS7_ILi64EEEEEELi256ENS_6half_tEfNS_4arch4Sm90ELb0ELb0ELb1ELb0ELb0ELb0ELb1ELb1ELb0ELb1ELb1ELb0EEENS1_21CollectiveEpilogueFwdINS6_IJSA_NS7_ILi256EEESB_EEES9_SE_SG_Li256ELb0ELb1ELb1ELb0EEENS1_19SingleTileSchedulerILb0ELb1ELb1ELi128EEEEEEEEEvNT_6ParamsE,@function
        .size           _ZN7cutlass13device_kernelIN5flash11enable_sm90INS1_16FlashAttnFwdSm90INS1_25CollectiveMainloopFwdSm90ILi2EN4cute5tupleIJNS5_1CILi1EEES8_S8_EEENS6_IJNS7_ILi128EEENS7_ILi96EEENS7_ILi64EEEEEELi256ENS_6half_tEfNS_4arch4Sm90ELb0ELb0ELb1ELb0ELb0ELb0ELb1ELb1ELb0ELb1ELb1ELb0EEENS1_21CollectiveEpilogueFwdINS6_IJSA_NS7_ILi256EEESB_EEES9_SE_SG_Li256ELb0ELb1ELb1ELb0EEENS1_19SingleTileSchedulerILb0ELb1ELb1ELi128EEEEEEEEEvNT_6ParamsE,(.L_x_15189 - _ZN7cutlass13device_kernelIN5flash11enable_sm90INS1_16FlashAttnFwdSm90INS1_25CollectiveMainloopFwdSm90ILi2EN4cute5tupleIJNS5_1CILi1EEES8_S8_EEENS6_IJNS7_ILi128EEENS7_ILi96EEENS7_ILi64EEEEEELi256ENS_6half_tEfNS_4arch4Sm90ELb0ELb0ELb1ELb0ELb0ELb0ELb1ELb1ELb0ELb1ELb1ELb0EEENS1_21CollectiveEpilogueFwdINS6_IJSA_NS7_ILi256EEESB_EEES9_SE_SG_Li256ELb0ELb1ELb1ELb0EEENS1_19SingleTileSchedulerILb0ELb1ELb1ELi128EEEEEEEEEvNT_6ParamsE)
        .other          _ZN7cutlass13device_kernelIN5flash11enable_sm90INS1_16FlashAttnFwdSm90INS1_25CollectiveMainloopFwdSm90ILi2EN4cute5tupleIJNS5_1CILi1EEES8_S8_EEENS6_IJNS7_ILi128EEENS7_ILi96EEENS7_ILi64EEEEEELi256ENS_6half_tEfNS_4arch4Sm90ELb0ELb0ELb1ELb0ELb0ELb0ELb1ELb1ELb0ELb1ELb1ELb0EEENS1_21CollectiveEpilogueFwdINS6_IJSA_NS7_ILi256EEESB_EEES9_SE_SG_Li256ELb0ELb1ELb1ELb0EEENS1_19SingleTileSchedulerILb0ELb1ELb1ELi128EEEEEEEEEvNT_6ParamsE,@"STO_CUDA_ENTRY STV_DEFAULT"
_ZN7cutlass13device_kernelIN5flash11enable_sm90INS1_16FlashAttnFwdSm90INS1_25CollectiveMainloopFwdSm90ILi2EN4cute5tupleIJNS5_1CILi1EEES8_S8_EEENS6_IJNS7_ILi128EEENS7_ILi96EEENS7_ILi64EEEEEELi256ENS_6half_tEfNS_4arch4Sm90ELb0ELb0ELb1ELb0ELb0ELb0ELb1ELb1ELb0ELb1ELb1ELb0EEENS1_21CollectiveEpilogueFwdINS6_IJSA_NS7_ILi256EEESB_EEES9_SE_SG_Li256ELb0ELb1ELb1ELb0EEENS1_19SingleTileSchedulerILb0ELb1ELb1ELi128EEEEEEEEEvNT_6ParamsE:
        /* <DEDUP_REMOVED lines=18> */
.L_x_9194:
[----:B------:R-:W-:Y:S05]  /*0120*/  BSYNC B0 ;  /* 0x0000000000007941 */ /* 0x000fea0003800000 */
.L_x_9193:
        /* <DEDUP_REMOVED lines=43> */
.L_x_9195:
        /* <DEDUP_REMOVED lines=22> */
.L_x_9196:
        /* <DEDUP_REMOVED lines=18> */
.L_x_9197:
        /* <DEDUP_REMOVED lines=22> */
.L_x_9198:
        /* <DEDUP_REMOVED lines=22> */
.L_x_9199:
        /* <DEDUP_REMOVED lines=9> */
.L_x_9202:
[----:B------:R-:W-:-:S08]  /*09b0*/  NOP ;  /* 0x0000000000007918 */ /* 0x000fd00000000000 */
[----:B------:R-:W1:Y:S02]  /*09c0*/  USETMAXREG.TRY_ALLOC.CTAPOOL UP0, 0xf0 ;  /* 0x000000f0000079c8 */ /* 0x000e640008000600 */
[----:B-1----:R-:W-:-:S13]  /*09d0*/  PLOP3.LUT P0, PT, PT, PT, UP0, 0x80, 0x0 ;  /* 0x000000000000781c */ /* 0x002fda0003f0f008 */
[----:B------:R-:W-:Y:S05]  /*09e0*/  @!P0 BRA `(.L_x_9202) ;  /* 0xfffffffc00f08947 */ /* 0x000fea000383ffff */
[----:B------:R-:W1:Y:S01]  /*09f0*/  S2UR UR6, SR_CTAID.Y ;  /* 0x00000000000679c3 */ /* 0x000e620000002600 */
[----:B------:R-:W-:-:S07]  /*0a00*/  ULDC UR7, c[0x0][0xd50] ;  /* 0x0003540000077ab9 */ /* 0x000fce0000000800 */
[----:B------:R-:W-:Y:S08]  /*0a10*/  BAR.ARV 0x8, 0x180 ;  /* 0x0206000000007b1d */ /* 0x000ff00000002000 */
[----:B------:R-:W2:Y:S01]  /*0a20*/  S2UR UR8, SR_CTAID.Z ;  /* 0x00000000000879c3 */ /* 0x000ea20000002700 */
[----:B------:R-:W-:Y:S01]  /*0a30*/  ISETP.NE.AND P0, PT, R19, 0x1, PT ;  /* 0x000000011300780c */ /* 0x000fe20003f05270 */
[----:B------:R-:W-:-:S11]  /*0a40*/  UISETP.NE.AND UP0, UPT, UR7, 0x1, UPT ;  /* 0x000000010700788c */ /* 0x000fd6000bf05270 */
[----:B------:R-:W-:Y:S01]  /*0a50*/  @UP0 ULDC UR4, c[0x0][0xd54] ;  /* 0x0003550000040ab9 */ /* 0x000fe20000000800 */
[----:B------:R-:W-:Y:S06]  /*0a60*/  @!P0 BAR.ARV 0x9, 0x100 ;  /* 0x0244000000008b1d */ /* 0x000fec0000002000 */
[----:B-1----:R-:W-:Y:S01]  /*0a70*/  UIMAD.WIDE.U32 UR4, UR6, UR4, URZ ;  /* 0x00000004060472a5 */ /* 0x002fe2000f8e003f */
[----:B------:R-:W-:Y:S01]  /*0a80*/  @UP0 ULDC UR9, c[0x0][0xd58] ;  /* 0x0003560000090ab9 */ /* 0x000fe20000000800 */
[----:B------:R-:W-:Y:S01]  /*0a90*/  UMOV UR10, UR6 ;  /* 0x00000006000a7c82 */ /* 0x000fe20008000000 */
[----:B--2---:R-:W-:Y:S01]  /*0aa0*/  ISETP.LE.AND P0, PT, RZ, UR8, PT ;  /* 0x00000008ff007c0c */ /* 0x004fe2000bf03270 */
[----:B------:R-:W-:-:S04]  /*0ab0*/  @UP0 USHF.R.U32.HI UR10, URZ, UR9, UR5 ;  /* 0x000000093f0a0299 */ /* 0x000fc80008011605 */
[----:B------:R-:W-:Y:S02]  /*0ac0*/  UIADD3 UR4, -UR10, URZ, URZ ;  /* 0x0000003f0a047290 */ /* 0x000fe4000fffe13f */
[----:B------:R-:W-:Y:S02]  /*0ad0*/  IMAD.U32 R18, RZ, RZ, UR10 ;  /* 0x0000000aff127e24 */ /* 0x000fe4000f8e00ff */
        /* <DEDUP_REMOVED lines=54> */
.L_x_9204:
[----:B------:R-:W-:Y:S01]  /*0e40*/  UIMAD UR5, UR9, UR4, URZ ;  /* 0x00000004090572a4 */ /* 0x000fe2000f8e023f */
[----:B------:R-:W-:Y:S01]  /*0e50*/  IMAD.U32 R0, RZ, RZ, UR6 ;  /* 0x00000006ff007e24 */ /* 0x000fe2000f8e00ff */
[----:B0-----:R-:W0:Y:S01]  /*0e60*/  S2R R2, SR_TID.X ;  /* 0x0000000000027919 */ /* 0x001e220000002100 */
[----:B------:R-:W-:Y:S01]  /*0e70*/  IMAD.U32 R3, RZ, RZ, UR4 ;  /* 0x00000004ff037e24 */ /* 0x000fe2000f8e00ff */
[----:B------:R-:W-:Y:S02]  /*0e80*/  PLOP3.LUT P0, PT, PT, PT, PT, 0x80, 0x0 ;  /* 0x000000000000781c */ /* 0x000fe40003f0f070 */
[----:B------:R-:W-:Y:S01]  /*0e90*/  CS2R R150, SRZ ;  /* 0x0000000000967805 */ /* 0x000fe2000001ff00 */
[----:B------:R-:W-:Y:S01]  /*0ea0*/  IMAD.U32 R17, RZ, RZ, UR5 ;  /* 0x00000005ff117e24 */ /* 0x000fe2000f8e00ff */
        /* <DEDUP_REMOVED lines=27> */
[----:B0-----:R-:W-:Y:S02]  /*1060*/  IADD3 R22, R2, -0x80, RZ ;  /* 0xffffff8002167810 */ /* 0x001fe40007ffe0ff */
        /* <DEDUP_REMOVED lines=49> */
[----:B------:R-:W-:Y:S02]  /*1380*/  UIADD3 UR6, UR7, 0x18400, URZ ;  /* 0x0001840007067890 */ /* 0x000fe4000fffe03f */
[----:B------:R-:W-:Y:S02]  /*1390*/  IMAD.U32 R16, RZ, RZ, UR7 ;  /* 0x00000007ff107e24 */ /* 0x000fe4000f8e00ff */
[----:B------:R-:W-:Y:S01]  /*13a0*/  ULOP3.LUT UP0, URZ, UR6, 0x1bf, URZ, 0xc0, !UPT ;  /* 0x000001bf063f7892 */ /* 0x000fe2000f80c03f */
[----:B-1----:R-:W-:-:S05]  /*13b0*/  R2UR UR4, R0 ;  /* 0x00000000000472ca */ /* 0x002fca00000e0000 */
[----:B------:R-:W-:-:S08]  /*13c0*/  PLOP3.LUT P0, PT, PT, PT, UP0, 0x80, 0x0 ;  /* 0x000000000000781c */ /* 0x000fd00003f0f008 */
[----:B------:R-:W-:-:S04]  /*13d0*/  ULEA.HI UR5, UR4, UR4, URZ, 0x1 ;  /* 0x0000000404057291 */ /* 0x000fc8000f8f083f */
[----:B------:R-:W-:-:S04]  /*13e0*/  ULOP3.LUT UR5, UR5, 0xffffe, URZ, 0xc0, !UPT ;  /* 0x000ffffe05057892 */ /* 0x000fc8000f8ec03f */
[----:B------:R-:W-:Y:S01]  /*13f0*/  UIADD3 UR36, UR4, -UR5, URZ ;  /* 0x8000000504247290 */ /* 0x000fe2000fffe03f */
        /* <DEDUP_REMOVED lines=17> */
.L_x_9206:
[----:B------:R-:W-:Y:S02]  /*1510*/  R2UR UR4, R16 ;  /* 0x00000000100472ca */ /* 0x000fe400000e0000 */
[----:B------:R-:W-:Y:S02]  /*1520*/  SHF.L.U32 R10, RZ, 0x1f, RZ ;  /* 0x0000001fff0a7819 */ /* 0x000fe400000006ff */
[----:B------:R-:W-:-:S09]  /*1530*/  IADD3 R15, R19, 0x8, RZ ;  /* 0x00000008130f7810 */ /* 0x000fd20007ffe0ff */
[----:B------:R-:W0:Y:S02]  /*1540*/  SYNCS.PHASECHK.TRANS64.TRYWAIT P0, [UR4+0x32400], R10 ;  /* 0x0324000aff0075a7 */ /* 0x000e240008000144 */
[----:B0-----:R-:W-:Y:S05]  /*1550*/  @!P0 BRA `(.L_x_9207) ;  /* 0x000000d000108947 */ /* 0x001fea0003800000 */
.L_x_9318:
[----:B------:R-:W-:Y:S05]  /*1560*/  WARPSYNC.ALL ;  /* 0x0000000000007948 */ /* 0x000fea0003800000 */
[----:B------:R-:W2:Y:S01]  /*1570*/  LDL R0, [R1+0x30] ;  /* 0x0000300001007983 */ /* 0x000ea20000100800 */
[----:B------:R1:W-:Y:S01]  /*1580*/  BAR.SYNC.DEFER_BLOCKING R15, 0x100 ;  /* 0x0004000f0000751d */ /* 0x0003e20000010000 */
[----:B--2---:R-:W-:-:S13]  /*1590*/  R2UR UR4, R0 ;  /* 0x00000000000472ca */ /* 0x004fda00000e0000 */
[----:B------:R-:W-:-:S04]  /*15a0*/  ULOP3.LUT UR4, UR4, 0x1, URZ, 0xfc, !UPT ;  /* 0x0000000104047892 */ /* 0x000fc8000f8efc3f */
[----:B------:R-:W-:-:S06]  /*15b0*/  UISETP.NE.AND UP0, UPT, UR4, 0x3, UPT ;  /* 0x000000030400788c */ /* 0x000fcc000bf05270 */
[----:B------:R-:W-:-:S13]  /*15c0*/  PLOP3.LUT P0, PT, PT, PT, UP0, 0x80, 0x0 ;  /* 0x000000000000781c */ /* 0x000fda0003f0f008 */
[----:B-1----:R-:W-:Y:S05]  /*15d0*/  @!P0 BRA `(.L_x_9208) ;  /* 0x0000000000048947 */ /* 0x002fea0003800000 */
[----:B------:R-:W-:Y:S01]  /*15e0*/  BPT.TRAP 0x1 ;  /* 0x000000040000795c */ /* 0x000fe20000300000 */
.L_x_9208:
[----:B------:R-:W-:-:S13]  /*15f0*/  R2UR UR4, R16 ;  /* 0x00000000100472ca */ /* 0x000fda00000e0000 */
[----:B------:R1:W2:Y:S01]  /*1600*/  SYNCS.PHASECHK.TRANS64.TRYWAIT P1, [UR4+0x32430], R10 ;  /* 0x0324300aff0075a7 */ /* 0x0002a20008020144 */
[----:B------:R-:W-:Y:S05]  /*1610*/  @!P0 BRA `(.L_x_9209) ;  /* 0x0000000000048947 */ /* 0x000fea0003800000 */
[----:B------:R-:W-:Y:S01]  /*1620*/  BPT.TRAP 0x1 ;  /* 0x000000040000795c */ /* 0x000fe20000300000 */
.L_x_9209:
[----:B--2---:R-:W-:Y:S05]  /*1630*/  @P1 BRA `(.L_x_9210) ;  /* 0x00000000000c1947 */ /* 0x004fea0003800000 */
[----:B------:R-:W-:-:S13]  /*1640*/  R2UR UR4, R16 ;  /* 0x00000000100472ca */ /* 0x000fda00000e0000 */
[----:B------:R-:W2:Y:S02]  /*1650*/  SYNCS.PHASECHK.TRANS64.TRYWAIT P1, [UR4+0x32430], R10 ;  /* 0x0324300aff0075a7 */ /* 0x000ea40008020144 */
[----:B--2---:R-:W-:Y:S05]  /*1660*/  @!P1 BRA `(.L_x_9211) ;  /* 0x000000cc00e89947 */ /* 0x004fea0003800000 */
.L_x_9210:
[----:B------:R-:W-:Y:S01]  /*1670*/  R2UR UR9, R16 ;  /* 0x00000000100972ca */ /* 0x000fe200000e0000 */
[----:B------:R-:W-:Y:S01]  /*1680*/  WARPGROUP.ARRIVE ;  /* 0x00000000000079c5 */ /* 0x000fe20000000000 */
[----:B------:R-:W-:Y:S01]  /*1690*/  UMOV UR7, 0x40000040 ;  /* 0x4000004000077882 */ /* 0x000fe20000000000 */
[----:B------:R-:W-:Y:S01]  /*16a0*/  UMOV UR13, 0x40000040 ;  /* 0x40000040000d7882 */ /* 0x000fe20000000000 */
[----:B0-----:R-:W-:Y:S02]  /*16b0*/  IMAD.U32 R3, RZ, RZ, UR7 ;  /* 0x00000007ff037e24 */ /* 0x001fe4000f8e00ff */
[----:B------:R-:W-:-:S07]  /*16c0*/  IMAD.U32 R5, RZ, RZ, UR13 ;  /* 0x0000000dff057e24 */ /* 0x000fce000f8e00ff */
[----:B------:R-:W-:Y:S02]  /*16d0*/  ULEA UR36, UR36, UR9, 0xd ;  /* 0x0000000924247291 */ /* 0x000fe4000f8e683f */
[----:B------:R-:W-:Y:S02]  /*16e0*/  UIADD3 UR5, UR9, 0x1c400, URZ ;  /* 0x0001c40009057890 */ /* 0x000fe4000fffe03f */
[----:B------:R-:W-:Y:S02]  /*16f0*/  UIADD3 UR4, UR36, 0x18400, URZ ;  /* 0x0001840024047890 */ /* 0x000fe4000fffe03f */
[----:B------:R-:W-:Y:S02]  /*1700*/  USHF.R.U32.HI UR5, URZ, 0x4, UR5 ;  /* 0x000000043f057899 */ /* 0x000fe40008011605 */
[----:B------:R-:W-:Y:S02]  /*1710*/  USHF.R.U32.HI UR4, URZ, 0x4, UR4 ;  /* 0x000000043f047899 */ /* 0x000fe40008011604 */
[----:B------:R-:W-:-:S02]  /*1720*/  ULOP3.LUT UR5, UR5, 0x3fff, URZ, 0xc0, !UPT ;  /* 0x00003fff05057892 */ /* 0x000fc4000f8ec03f */
[----:B------:R-:W-:Y:S02]  /*1730*/  ULOP3.LUT UR4, UR4, 0x3fff, URZ, 0xc0, !UPT ;  /* 0x00003fff04047892 */ /* 0x000fe4000f8ec03f */
[----:B------:R-:W-:Y:S02]  /*1740*/  ULOP3.LUT UR10, UR5, 0x10000, URZ, 0xfc, !UPT ;  /* 0x00010000050a7892 */ /* 0x000fe4000f8efc3f */
[----:B------:R-:W-:Y:S01]  /*1750*/  ULOP3.LUT UR8, UR4, 0x10000, URZ, 0xfc, !UPT ;  /* 0x0001000004087892 */ /* 0x000fe2000f8efc3f */
[----:B------:R-:W-:-:S03]  /*1760*/  UMOV UR5, UR7 ;  /* 0x0000000700057c82 */ /* 0x000fc60008000000 */
[----:B------:R-:W-:-:S03]  /*1770*/  IMAD.U32 R0, RZ, RZ, UR10 ;  /* 0x0000000aff007e24 */ /* 0x000fc6000f8e00ff */
[----:B------:R-:W-:Y:S02]  /*1780*/  UMOV UR6, UR8 ;  /* 0x0000000800067c82 */ /* 0x000fe40008000000 */
[----:B------:R-:W-:Y:S01]  /*1790*/  IMAD.U32 R2, RZ, RZ, UR6 ;  /* 0x00000006ff027e24 */ /* 0x000fe2000f8e00ff */
[----:B------:R-:W-:Y:S01]  /*17a0*/  UMOV UR4, UR6 ;  /* 0x0000000600047c82 */ /* 0x000fe20008000000 */
[----:B------:R-:W-:Y:S02]  /*17b0*/  UMOV UR6, UR10 ;  /* 0x0000000a00067c82 */ /* 0x000fe40008000000 */
[----:B------:R-:W-:Y:S01]  /*17c0*/  HGMMA.64x96x16.F32 R24, gdesc[UR4], RZ, !UPT, gsb0 ;  /* 0x01600000041879f0 */ /* 0x000fe2000c0008ff */
[----:B------:R-:W-:Y:S02]  /*17d0*/  UIADD3 UR4, UR8, 0x2, URZ ;  /* 0x0000000208047890 */ /* 0x000fe4000fffe03f */
[----:B------:R-:W-:Y:S01]  /*17e0*/  UIADD3 UR6, UR10, 0x2, URZ ;  /* 0x000000020a067890 */ /* 0x000fe2000fffe03f */
[----:B------:R-:W-:Y:S01]  /*17f0*/  UMOV UR5, UR13 ;  /* 0x0000000d00057c82 */ /* 0x000fe20008000000 */
[----:B------:R-:W-:Y:S01]  /*1800*/  UMOV UR7, 0x40000040 ;  /* 0x4000004000077882 */ /* 0x000fe20000000000 */
[----:B------:R-:W-:-:S02]  /*1810*/  UMOV UR13, 0x40000040 ;  /* 0x40000040000d7882 */ /* 0x000fc40000000000 */
[----:B------:R-:W-:Y:S01]  /*1820*/  UMOV UR12, UR4 ;  /* 0x00000004000c7c82 */ /* 0x000fe20008000000 */
[----:B------:R-:W-:Y:S01]  /*1830*/  IMAD.U32 R7, RZ, RZ, UR13 ;  /* 0x0000000dff077e24 */ /* 0x000fe2000f8e00ff */
[----:B------:R-:W-:Y:S01]  /*1840*/  UMOV UR4, UR12 ;  /* 0x0000000c00047c82 */ /* 0x000fe20008000000 */
[----:B------:R-:W-:Y:S01]  /*1850*/  IMAD.U32 R4, RZ, RZ, UR12 ;  /* 0x0000000cff047e24 */ /* 0x000fe2000f8e00ff */
[----:B------:R-:W-:Y:S02]  /*1860*/  WARPGROUP.DEPBAR.LE gsb0, 0x0 ;  /* 0x00008000000079c5 */ /* 0x000fe40000010000 */
[----:B------:R-:W-:-:S06]  /*1870*/  WARPGROUP.ARRIVE ;  /* 0x00000000000079c5 */ /* 0x000fcc0000000000 */
[----:B------:R-:W-:Y:S01]  /*1880*/  HGMMA.64x96x16.F32 R24, gdesc[UR4], R24, gsb0 ;  /* 0x01600000041879f0 */ /* 0x000fe20008000818 */
[----:B------:R-:W-:Y:S02]  /*1890*/  UIADD3 UR4, UR8, 0x4, URZ ;  /* 0x0000000408047890 */ /* 0x000fe4000fffe03f */
[----:B------:R-:W-:Y:S01]  /*18a0*/  UIADD3 UR6, UR10, 0x4, URZ ;  /* 0x000000040a067890 */ /* 0x000fe2000fffe03f */
[----:B------:R-:W-:Y:S01]  /*18b0*/  UMOV UR5, UR13 ;  /* 0x0000000d00057c82 */ /* 0x000fe20008000000 */
[----:B------:R-:W-:-:S03]  /*18c0*/  UMOV UR7, 0x40000040 ;  /* 0x4000004000077882 */ /* 0x000fc60000000000 */
[----:B------:R-:W-:Y:S02]  /*18d0*/  UMOV UR12, UR4 ;  /* 0x00000004000c7c82 */ /* 0x000fe40008000000 */
[----:B------:R-:W-:Y:S01]  /*18e0*/  UMOV UR4, UR12 ;  /* 0x0000000c00047c82 */ /* 0x000fe20008000000 */
[----:B------:R-:W-:Y:S01]  /*18f0*/  IMAD.U32 R6, RZ, RZ, UR12 ;  /* 0x0000000cff067e24 */ /* 0x000fe2000f8e00ff */
[----:B------:R-:W-:Y:S02]  /*1900*/  WARPGROUP.DEPBAR.LE gsb0, 0x0 ;  /* 0x00008000000079c5 */ /* 0x000fe40000010000 */
[----:B------:R-:W-:-:S06]  /*1910*/  WARPGROUP.ARRIVE ;  /* 0x00000000000079c5 */ /* 0x000fcc0000000000 */
[----:B------:R-:W-:Y:S01]  /*1920*/  HGMMA.64x96x16.F32 R24, gdesc[UR4], R24, gsb0 ;  /* 0x01600000041879f0 */ /* 0x000fe20008000818 */
[----:B------:R-:W-:Y:S02]  /*1930*/  UIADD3 UR4, UR8, 0x6, URZ ;  /* 0x0000000608047890 */ /* 0x000fe4000fffe03f */
[----:B------:R-:W-:Y:S01]  /*1940*/  UIADD3 UR6, UR10, 0x6, URZ ;  /* 0x000000060a067890 */ /* 0x000fe2000fffe03f */
[----:B------:R-:W-:Y:S01]  /*1950*/  UMOV UR5, 0x40000040 ;  /* 0x4000004000057882 */ /* 0x000fe20000000000 */
[----:B------:R-:W-:Y:S02]  /*1960*/  UMOV UR7, 0x40000040 ;  /* 0x4000004000077882 */ /* 0x000fe40000000000 */
[----:B------:R-:W-:Y:S02]  /*1970*/  IMAD.U32 R8, RZ, RZ, UR4 ;  /* 0x00000004ff087e24 */ /* 0x000fe4000f8e00ff */
[----:B------:R-:W-:Y:S01]  /*1980*/  IMAD.U32 R9, RZ, RZ, UR5 ;  /* 0x00000005ff097e24 */ /* 0x000fe2000f8e00ff */
[----:B------:R-:W-:-:S02]  /*1990*/  WARPGROUP.DEPBAR.LE gsb0, 0x0 ;  /* 0x00008000000079c5 */ /* 0x000fc40000010000 */
[----:B------:R-:W-:-:S06]  /*19a0*/  WARPGROUP.ARRIVE ;  /* 0x00000000000079c5 */ /* 0x000fcc0000000000 */
[----:B------:R-:W-:Y:S03]  /*19b0*/  HGMMA.64x96x16.F32 R24, gdesc[UR4], R24, gsb0 ;  /* 0x01600000041879f0 */ /* 0x000fe60008000818 */
[----:B------:R-:W-:Y:S02]  /*19c0*/  WARPGROUP.DEPBAR.LE gsb0, 0x0 ;  /* 0x00008000000079c5 */ /* 0x000fe40000010000 */
[----:B------:R-:W0:Y:S02]  /*19d0*/  SYNCS.PHASECHK.TRANS64.TRYWAIT P1, [UR9+0x32410], R10 ;  /* 0x0324100aff0075a7 */ /* 0x000e240008020149 */
[----:B0-----:R-:W-:Y:S05]  /*19e0*/  @!P1 BRA `(.L_x_9212) ;  /* 0x000000cc00249947 */ /* 0x001fea0003800000 */
.L_x_9319:
[----:B------:R-:W-:Y:S05]  /*19f0*/  @!P0 BRA `(.L_x_9213) ;  /* 0x0000000000048947 */ /* 0x000fea0003800000 */
[----:B------:R-:W-:Y:S01]  /*1a00*/  BPT.TRAP 0x1 ;  /* 0x000000040000795c */ /* 0x000fe20000300000 */
.L_x_9213:
[----:B------:R-:W-:-:S13]  /*1a10*/  R2UR UR4, R16 ;  /* 0x00000000100472ca */ /* 0x000fda00000e0000 */
[----:B------:R2:W3:Y:S01]  /*1a20*/  SYNCS.PHASECHK.TRANS64.TRYWAIT P1, [UR4+0x32450], R10 ;  /* 0x0324500aff0075a7 */ /* 0x0004e20008020144 */
[----:B------:R-:W-:Y:S05]  /*1a30*/  @!P0 BRA `(.L_x_9214) ;  /* 0x0000000000048947 */ /* 0x000fea0003800000 */
[----:B------:R-:W-:Y:S01]  /*1a40*/  BPT.TRAP 0x1 ;  /* 0x000000040000795c */ /* 0x000fe20000300000 */
.L_x_9214:
[----:B---3--:R-:W-:Y:S05]  /*1a50*/  @P1 BRA `(.L_x_9215) ;  /* 0x00000000000c1947 */ /* 0x008fea0003800000 */
[----:B------:R-:W-:-:S13]  /*1a60*/  R2UR UR4, R16 ;  /* 0x00000000100472ca */ /* 0x000fda00000e0000 */
[----:B------:R-:W3:Y:S02]  /*1a70*/  SYNCS.PHASECHK.TRANS64.TRYWAIT P1, [UR4+0x32450], R10 ;  /* 0x0324500aff0075a7 */ /* 0x000ee40008020144 */
[----:B---3--:R-:W-:Y:S05]  /*1a80*/  @!P1 BRA `(.L_x_9216) ;  /* 0x000000cc00189947 */ /* 0x008fea0003800000 */
.L_x_9215:
[----:B------:R-:W-:Y:S01]  /*1a90*/  R2UR UR57, R16 ;  /* 0x00000000103972ca */ /* 0x000fe200000e0000 */
[----:B------:R-:W-:Y:S01]  /*1aa0*/  UIADD3 UR36, UR36, 0x22400, URZ ;  /* 0x0002240024247890 */ /* 0x000fe2000fffe03f */
[----:B------:R-:W-:Y:S01]  /*1ab0*/  WARPGROUP.ARRIVE ;  /* 0x00000000000079c5 */ /* 0x000fe20000000000 */
[----:B------:R-:W-:Y:S01]  /*1ac0*/  UMOV UR9, 0x40000040 ;  /* 0x4000004000097882 */ /* 0x000fe20000000000 */
[----:B------:R-:W-:Y:S01]  /*1ad0*/  UMOV UR11, 0x40000040 ;  /* 0x40000040000b7882 */ /* 0x000fe20000000000 */
[----:B------:R-:W-:Y:S01]  /*1ae0*/  USHF.R.U32.HI UR36, URZ, 0x4, UR36 ;  /* 0x000000043f247899 */ /* 0x000fe20008011624 */
[----:B0-----:R-:W-:Y:S01]  /*1af0*/  MOV R11, UR9 ;  /* 0x00000009000b7c02 */ /* 0x001fe20008000f00 */
[----:B------:R-:W-:Y:S01]  /*1b00*/  UMOV UR13, 0x40000040 ;  /* 0x40000040000d7882 */ /* 0x000fe20000000000 */
[----:B------:R-:W-:Y:S01]  /*1b10*/  UMOV UR5, 0x40000040 ;  /* 0x4000004000057882 */ /* 0x000fe20000000000 */
[----:B------:R-:W-:Y:S01]  /*1b20*/  ULOP3.LUT UR6, UR36, 0x3fff, URZ, 0xc0, !UPT ;  /* 0x00003fff24067892 */ /* 0x000fe2000f8ec03f */
[----:B------:R-:W-:Y:S01]  /*1b30*/  IMAD.U32 R13, RZ, RZ, UR13 ;  /* 0x0000000dff0d7e24 */ /* 0x000fe2000f8e00ff */
[----:B------:R-:W-:Y:S01]  /*1b40*/  UMOV UR15, 0x40000040 ;  /* 0x40000040000f7882 */ /* 0x000fe20000000000 */
[----:B------:R-:W-:Y:S01]  /*1b50*/  UMOV UR17, 0x40000040 ;  /* 0x4000004000117882 */ /* 0x000fe20000000000 */
[----:B------:R-:W-:Y:S01]  /*1b60*/  UIADD3 UR4, UR57, 0x400, URZ ;  /* 0x0000040039047890 */ /* 0x000fe2000fffe03f */
[----:B------:R-:W-:Y:S01]  /*1b70*/  LOP3.LUT R23, R23, 0xffffff80, RZ, 0xc0, !PT ;  /* 0xffffff8017177812 */ /* 0x000fe200078ec0ff */
[----:B------:R-:W-:Y:S01]  /*1b80*/  ULOP3.LUT UR6, UR6, 0x10000, URZ, 0xfc, !UPT ;  /* 0x0001000006067892 */ /* 0x000fe2000f8efc3f */
[----:B------:R-:W0:Y:S01]  /*1b90*/  S2R R72, SR_TID.X ;  /* 0x0000000000487919 */ /* 0x000e220000002100 */
[----:B------:R-:W-:Y:S01]  /*1ba0*/  USHF.R.U32.HI UR4, URZ, 0x4, UR4 ;  /* 0x000000043f047899 */ /* 0x000fe20008011604 */
[----:B------:R-:W-:Y:S01]  /*1bb0*/  IADD3 R157, -R19, 0xb, RZ ;  /* 0x0000000b139d7810 */ /* 0x000fe20007ffe1ff */
[----:B------:R-:W-:Y:S01]  /*1bc0*/  UIADD3 UR16, UR6, 0x402, URZ ;  /* 0x0000040206107890 */ /* 0x000fe2000fffe03f */
[----:B------:R-:W-:Y:S01]  /*1bd0*/  IMAD.IADD R23, R22, 0x1, -R23 ;  /* 0x0000000116177824 */ /* 0x000fe200078e0a17 */
[----:B------:R-:W-:Y:S01]  /*1be0*/  ULOP3.LUT UR7, UR4, 0x3fff, URZ, 0xc0, !UPT ;  /* 0x00003fff04077892 */ /* 0x000fe2000f8ec03f */
[----:B------:R-:W-:Y:S01]  /*1bf0*/  UMOV UR8, UR6 ;  /* 0x0000000600087c82 */ /* 0x000fe20008000000 */
[----:B------:R-:W-:Y:S01]  /*1c00*/  UIADD3 UR4, UR6, 0x2, URZ ;  /* 0x0000000206047890 */ /* 0x000fe2000fffe03f */
[----:B-12---:R-:W-:Y:S01]  /*1c10*/  IMAD.U32 R10, RZ, RZ, UR8 ;  /* 0x00000008ff0a7e24 */ /* 0x006fe2000f8e00ff */
[----:B------:R-:W-:Y:S01]  /*1c20*/  ULOP3.LUT UR58, UR7, 0x10000, URZ, 0xfc, !UPT ;  /* 0x00010000073a7892 */ /* 0x000fe2000f8efc3f */
[----:B------:R-:W-:Y:S01]  /*1c30*/  SHF.R.S32.HI R20, RZ, 0x1f, R23 ;  /* 0x0000001fff147819 */ /* 0x000fe20000011417 */
[----:B------:R-:W-:Y:S01]  /*1c40*/  UMOV UR19, 0x40000040 ;  /* 0x4000004000137882 */ /* 0x000fe20000000000 */
[----:B------:R-:W-:-:S02]  /*1c50*/  UIADD3 UR20, UR6, 0x404, URZ ;  /* 0x0000040406147890 */ /* 0x000fc4000fffe03f */
[----:B------:R-:W-:Y:S01]  /*1c60*/  UMOV UR12, UR4 ;  /* 0x00000004000c7c82 */ /* 0x000fe20008000000 */
[----:B------:R-:W-:Y:S01]  /*1c70*/  UIADD3 UR4, UR6, 0x4, URZ ;  /* 0x0000000406047890 */ /* 0x000fe2000fffe03f */
[----:B------:R-:W-:Y:S01]  /*1c80*/  IMAD.U32 R12, RZ, RZ, UR12 ;  /* 0x0000000cff0c7e24 */ /* 0x000fe2000f8e00ff */
[----:B------:R-:W-:Y:S01]  /*1c90*/  UMOV UR10, UR58 ;  /* 0x0000003a000a7c82 */ /* 0x000fe20008000000 */
[----:B------:R-:W-:Y:S01]  /*1ca0*/  UIADD3 UR14, UR58, 0x300, URZ ;  /* 0x000003003a0e7890 */ /* 0x000fe2000fffe03f */
[----:B------:R-:W-:Y:S01]  /*1cb0*/  HGMMA.64x96x16.F32 R24, gdesc[UR8], R24, gsb0 ;  /* 0x01600000081879f0 */ /* 0x000fe20008000818 */
[----:B------:R-:W-:Y:S02]  /*1cc0*/  UIADD3 UR10, UR58, 0x2, URZ ;  /* 0x000000023a0a7890 */ /* 0x000fe4000fffe03f */
[----:B------:R-:W-:Y:S01]  /*1cd0*/  IMAD.U32 R14, RZ, RZ, UR58 ;  /* 0x0000003aff0e7e24 */ /* 0x000fe2000f8e00ff */
[----:B------:R-:W-:Y:S01]  /*1ce0*/  UMOV UR8, UR12 ;  /* 0x0000000c00087c82 */ /* 0x000fe20008000000 */
[----:B------:R-:W-:Y:S01]  /*1cf0*/  UMOV UR9, UR13 ;  /* 0x0000000d00097c82 */ /* 0x000fe20008000000 */
[----:B------:R-:W-:Y:S01]  /*1d00*/  UMOV UR11, 0x40000040 ;  /* 0x40000040000b7882 */ /* 0x000fe20000000000 */
[----:B------:R-:W-:Y:S01]  /*1d10*/  UIADD3 UR12, UR6, 0x400, URZ ;  /* 0x00000400060c7890 */ /* 0x000fe2000fffe03f */
[----:B------:R-:W-:Y:S01]  /*1d20*/  LEA.HI R20, R20, R23, RZ, 0x2 ;  /* 0x0000001714147211 */ /* 0x000fe200078f10ff */
[----:B------:R-:W-:Y:S01]  /*1d30*/  UMOV UR13, 0x40000040 ;  /* 0x40000040000d7882 */ /* 0x000fe20000000000 */
[----:B------:R-:W-:-:S02]  /*1d40*/  UIADD3 UR18, UR58, 0x302, URZ ;  /* 0x000003023a127890 */ /* 0x000fc4000fffe03f */
[----:B------:R-:W-:Y:S01]  /*1d50*/  UIADD3 UR22, UR58, 0x304, URZ ;  /* 0x000003043a167890 */ /* 0x000fe2000fffe03f */
[----:B------:R-:W-:Y:S01]  /*1d60*/  LOP3.LUT R20, R20, 0x7ffffffc, RZ, 0xc0, !PT ;  /* 0x7ffffffc14147812 */ /* 0x000fe200078ec0ff */
[----:B------:R-:W-:Y:S01]  /*1d70*/  UMOV UR21, 0x40000040 ;  /* 0x4000004000157882 */ /* 0x000fe20000000000 */
[----:B------:R-:W-:Y:S01]  /*1d80*/  UMOV UR23, 0x40000040 ;  /* 0x4000004000177882 */ /* 0x000fe20000000000 */
[----:B------:R-:W-:Y:S01]  /*1d90*/  UIADD3 UR24, UR6, 0x406, URZ ;  /* 0x0000040606187890 */ /* 0x000fe2000fffe03f */
[----:B0-----:R-:W-:Y:S01]  /*1da0*/  LOP3.LUT R72, R72, 0x7f, RZ, 0xc0, !PT ;  /* 0x0000007f48487812 */ /* 0x001fe200078ec0ff */
[----:B------:R-:W-:Y:S01]  /*1db0*/  UIADD3 UR26, UR58, 0x306, URZ ;  /* 0x000003063a1a7890 */ /* 0x000fe2000fffe03f */
[----:B------:R-:W-:Y:S01]  /*1dc0*/  IMAD.IADD R20, R23, 0x1, -R20 ;  /* 0x0000000117147824 */ /* 0x000fe200078e0a14 */
        /* <DEDUP_REMOVED lines=30> */
[----:B------:R-:W-:Y:S01]  /*1fb0*/  UIADD3 UR56, UR6, 0xc06, URZ ;  /* 0x00000c0606387890 */ /* 0x000fe2000fffe03f */
[----:B------:R-:W-:Y:S01]  /*1fc0*/  UMOV UR59, 0x40000040 ;  /* 0x40000040003b7882 */ /* 0x000fe20000000000 */
[----:B------:R-:W-:Y:S02]  /*1fd0*/  UIMAD UR61, UR60, -0x60, UR61 ;  /* 0xffffffa03c3d78a4 */ /* 0x000fe4000f8e023d */
[----:B------:R-:W-:Y:S02]  /*1fe0*/  ULOP3.LUT UR7, UR7, 0x3000000, URZ, 0xfc, !UPT ;  /* 0x0300000007077892 */ /* 0x000fe4000f8efc3f */
[----:B------:R-:W-:Y:S02]  /*1ff0*/  UIADD3 UR61, UR61, 0x60, URZ ;  /* 0x000000603d3d7890 */ /* 0x000fe4000fffe03f */
[----:B------:R-:W-:-:S02]  /*2000*/  UIADD3 UR60, UR60, -0x2, URZ ;  /* 0xfffffffe3c3c7890 */ /* 0x000fc4000fffe03f */
[----:B------:R-:W-:Y:S02]  /*2010*/  IMAD.U32 R202, RZ, RZ, UR7 ;  /* 0x00000007ffca7e24 */ /* 0x000fe4000f8e00ff */
[----:B------:R-:W-:-:S04]  /*2020*/  IMAD.U32 R21, RZ, RZ, UR61 ;  /* 0x0000003dff157e24 */ /* 0x000fc8000f8e00ff */
        /* <DEDUP_REMOVED lines=17> */
[----:B------:R-:W-:Y:S02]  /*2140*/  UIADD3 UR8, UR6, 0x6, URZ ;  /* 0x0000000606087890 */ /* 0x000fe4000fffe03f */
[----:B------:R-:W-:Y:S01]  /*2150*/  UIADD3 UR10, UR58, 0x6, URZ ;  /* 0x000000063a0a7890 */ /* 0x000fe2000fffe03f */
[----:B------:R-:W-:Y:S01]  /*2160*/  UMOV UR9, 0x40000040 ;  /* 0x4000004000097882 */ /* 0x000fe20000000000 */
[----:B------:R-:W-:Y:S01]  /*2170*/  UMOV UR11, 0x40000040 ;  /* 0x40000040000b7882 */ /* 0x000fe20000000000 */
[----:B------:R-:W-:Y:S01]  /*2180*/  UIADD3 UR58, UR58, 0x906, URZ ;  /* 0x000009063a3a7890 */ /* 0x000fe2000fffe03f */
[----:B------:R-:W-:Y:S01]  /*2190*/  ULDC UR6, c[0x0][0xad0] ;  /* 0x0002b40000067ab9 */ /* 0x000fe20000000800 */
[----:B------:R-:W-:Y:S02]  /*21a0*/  WARPGROUP.DEPBAR.LE gsb0, 0x0 ;  /* 0x00008000000079c5 */ /* 0x000fe40000010000 */
[----:B------:R-:W-:-:S06]  /*21b0*/  WARPGROUP.ARRIVE ;  /* 0x00000000000079c5 */ /* 0x000fcc0000000000 */
[----:B------:R-:W-:Y:S01]  /*21c0*/  HGMMA.64x96x16.F32 R24, gdesc[UR8], R24, gsb0 ;  /* 0x01600000081879f0 */ /* 0x000fe20008000818 */
[----:B------:R-:W-:Y:S01]  /*21d0*/  UMOV UR11, UR57 ;  /* 0x00000039000b7c82 */ /* 0x000fe20008000000 */
[----:B------:R-:W-:Y:S01]  /*21e0*/  UMOV UR57, 0x40000040 ;  /* 0x4000004000397882 */ /* 0x000fe20000000000 */
[----:B------:R-:W-:Y:S01]  /*21f0*/  IMAD.U32 R160, RZ, RZ, UR11 ;  /* 0x0000000bffa07e24 */ /* 0x000fe2000f8e00ff */
        /* <DEDUP_REMOVED lines=106> */
[----:B------:R-:W-:-:S03]  /*28a0*/  ULDC UR6, c[0x0][0xa80] ;  /* 0x0002a00000067ab9 */ /* 0x000fc60000000800 */
[----:B------:R-:W2:Y:S01]  /*28b0*/  MUFU.TANH R30, R30 ;  /* 0x0000001e001e7308 */ /* 0x000ea20000002400 */
[----:B0-----:R-:W-:Y:S02]  /*28c0*/  FSEL R24, R27, -INF , P5 ;  /* 0xff8000001b187808 */ /* 0x001fe40002800000 */
[----:B------:R-:W-:Y:S02]  /*28d0*/  ISETP.GT.AND P5, PT, R20, 0x19, PT ;  /* 0x000000191400780c */ /* 0x000fe40003fa4270 */
[----:B------:R-:W-:-:S03]  /*28e0*/  FMNMX.FTZ R27, R26, R24, !PT ;  /* 0x000000181a1b7209 */ /* 0x000fc60007810000 */
[----:B------:R-:W0:Y:S01]  /*28f0*/  MUFU.TANH R36, R36 ;  /* 0x0000002400247308 */ /* 0x000e220000002400 */
[----:B-1----:R-:W-:-:S04]  /*2900*/  FSEL R193, R33, -INF , P3 ;  /* 0xff80000021c17808 */ /* 0x002fc80001800000 */
        /* <DEDUP_REMOVED lines=10> */
[----:B------:R-:W-:Y:S02]  /*29b0*/  ISETP.GT.AND P1, PT, R20, 0x21, PT ;  /* 0x000000211400780c */ /* 0x000fe40003f24270 */
[----:B------:R-:W-:-:S03]  /*29c0*/  FMNMX.FTZ R27, R28, R27, !PT ;  /* 0x0000001b1c1b7209 */ /* 0x000fc60007810000 */
[----:B------:R-:W1:Y:S01]  /*29d0*/  MUFU.TANH R40, R40 ;  /* 0x0000002800287308 */ /* 0x000e620000002400 */
[----:B--2---:R-:W-:-:S04]  /*29e0*/  FSEL R197, R37, -INF , P5 ;  /* 0xff80000025c57808 */ /* 0x004fc80002800000 */
[----:B------:R-:W-:-:S03]  /*29f0*/  FMNMX.FTZ R22, R197, R22, !PT ;  /* 0x00000016c5167209 */ /* 0x000fc60007810000 */
        /* <DEDUP_REMOVED lines=77> */
[----:B--2---:R-:W-:Y:S02]  /*2ed0*/  FSEL R168, R59, -INF , P3 ;  /* 0xff8000003ba87808 */ /* 0x004fe40001800000 */
[----:B------:R-:W-:Y:S02]  /*2ee0*/  ISETP.GT.AND P3, PT, R20, 0x59, PT ;  /* 0x000000591400780c */ /* 0x000fe40003f64270 */
[----:B------:R-:W-:-:S03]  /*2ef0*/  FMNMX.FTZ R20, R206, R27, !PT ;  /* 0x0000001bce147209 */ /* 0x000fc60007810000 */
[----:B------:R-:W2:Y:S01]  /*2f00*/  MUFU.TANH R64, R64 ;  /* 0x0000004000407308 */ /* 0x000ea20000002400 */
[----:B------:R-:W-:Y:S02]  /*2f10*/  FMNMX.FTZ R27, R163, R20, !PT ;  /* 0x00000014a31b7209 */ /* 0x000fe40007810000 */
[----:B0-----:R-:W-:Y:S02]  /*2f20*/  FSEL R185, R60, -INF , P4 ;  /* 0xff8000003cb97808 */ /* 0x001fe40002000000 */
[----:B------:R-:W-:Y:S02]  /*2f30*/  FMNMX.FTZ R27, R164, R27, !PT ;  /* 0x0000001ba41b7209 */ /* 0x000fe40007810000 */
[----:B------:R-:W-:Y:S01]  /*2f40*/  FMNMX.FTZ R22, R185, R22, !PT ;  /* 0x00000016b9167209 */ /* 0x000fe20007810000 */
[----:B------:R-:W0:Y:S01]  /*2f50*/  MUFU.TANH R65, R65 ;  /* 0x0000004100417308 */ /* 0x000e220000002400 */
[----:B------:R-:W-:Y:S02]  /*2f60*/  FMNMX.FTZ R27, R180, R27, !PT ;  /* 0x0000001bb41b7209 */ /* 0x000fe40007810000 */
[----:B-1----:R-:W-:-:S02]  /*2f70*/  FSEL R187, R61, -INF , P5 ;  /* 0xff8000003dbb7808 */ /* 0x002fc40002800000 */
[----:B------:R-:W-:Y:S02]  /*2f80*/  FMNMX.FTZ R27, R182, R27, !PT ;  /* 0x0000001bb61b7209 */ /* 0x000fe40007810000 */
[----:B------:R-:W-:Y:S01]  /*2f90*/  FMNMX.FTZ R31, R187, R22, !PT ;  /* 0x00000016bb1f7209 */ /* 0x000fe20007810000 */
[----:B------:R-:W1:Y:S01]  /*2fa0*/  MUFU.TANH R62, R62 ;  /* 0x0000003e003e7308 */ /* 0x000e620000002400 */
[----:B--2---:R-:W-:Y:S02]  /*2fb0*/  FSEL R162, R64, -INF , P6 ;  /* 0xff80000040a27808 */ /* 0x004fe40003000000 */
[----:B------:R-:W-:Y:S02]  /*2fc0*/  FMNMX.FTZ R27, R166, R27, !PT ;  /* 0x0000001ba61b7209 */ /* 0x000fe40007810000 */
[----:B------:R-:W-:Y:S02]  /*2fd0*/  FMNMX.FTZ R31, R162, R31, !PT ;  /* 0x0000001fa21f7209 */ /* 0x000fe40007810000 */
[----:B------:R-:W-:Y:S01]  /*2fe0*/  FMNMX.FTZ R27, R168, R27, !PT ;  /* 0x0000001ba81b7209 */ /* 0x000fe20007810000 */
[----:B------:R-:W2:Y:S01]  /*2ff0*/  MUFU.TANH R68, R68 ;  /* 0x0000004400447308 */ /* 0x000ea20000002400 */
[----:B0-----:R-:W-:-:S04]  /*3000*/  FSEL R170, R65, -INF , P1 ;  /* 0xff80000041aa7808 */ /* 0x001fc80000800000 */
[----:B------:R-:W-:-:S03]  /*3010*/  FMNMX.FTZ R20, R170, R31, !PT ;  /* 0x0000001faa147209 */ /* 0x000fc60007810000 */
[----:B------:R-:W0:Y:S01]  /*3020*/  MUFU.TANH R63, R63 ;  /* 0x0000003f003f7308 */ /* 0x000e220000002400 */
[----:B-1----:R-:W-:-:S04]  /*3030*/  FSEL R188, R62, -INF , P4 ;  /* 0xff8000003ebc7808 */ /* 0x002fc80002000000 */
[----:B------:R-:W-:-:S03]  /*3040*/  FMNMX.FTZ R27, R188, R27, !PT ;  /* 0x0000001bbc1b7209 */ /* 0x000fc60007810000 */
[----:B------:R-:W1:Y:S01]  /*3050*/  MUFU.TANH R66, R66 ;  /* 0x0000004200427308 */ /* 0x000e620000002400 */
[----:B--2---:R-:W-:-:S04]  /*3060*/  FSEL R171, R68, -INF , P2 ;  /* 0xff80000044ab7808 */ /* 0x004fc80001000000 */
        /* <DEDUP_REMOVED lines=12> */
[----:B------:R-:W-:Y:S02]  /*3130*/  FMNMX.FTZ R31, R172, R31, !PT ;  /* 0x0000001fac1f7209 */ /* 0x000fe40007810000 */
[----:B-1----:R-:W-:-:S03]  /*3140*/  FSEL R175, R70, -INF , P2 ;  /* 0xff80000046af7808 */ /* 0x002fc60001000000 */
[----:B------:R-:W0:Y:S01]  /*3150*/  SHFL.BFLY PT, R22, R31, 0x2, 0x1f ;  /* 0x0c401f001f167f89 */ /* 0x000e2200000e0000 */
[----:B------:R-:W-:Y:S02]  /*3160*/  FMNMX.FTZ R27, R175, R20, !PT ;  /* 0x00000014af1b7209 */ /* 0x000fe40007810000 */
[----:B--2---:R-:W-:-:S04]  /*3170*/  FSEL R176, R71, -INF , P3 ;  /* 0xff80000047b07808 */ /* 0x004fc80001800000 */
[----:B------:R-:W-:-:S05]  /*3180*/  FMNMX.FTZ R27, R176, R27, !PT ;  /* 0x0000001bb01b7209 */ /* 0x000fca0007810000 */
[----:B------:R-:W1:Y:S01]  /*3190*/  SHFL.BFLY PT, R20, R27, 0x2, 0x1f ;  /* 0x0c401f001b147f89 */ /* 0x000e6200000e0000 */
[----:B0-----:R-:W-:-:S05]  /*31a0*/  FMNMX.FTZ R22, R31, R22, !PT ;  /* 0x000000161f167209 */ /* 0x001fca0007810000 */
[----:B------:R-:W0:Y:S01]  /*31b0*/  SHFL.BFLY PT, R189, R22, 0x1, 0x1f ;  /* 0x0c201f0016bd7f89 */ /* 0x000e2200000e0000 */
[----:B-1----:R-:W-:-:S05]  /*31c0*/  FMNMX.FTZ R31, R27, R20, !PT ;  /* 0x000000141b1f7209 */ /* 0x002fca0007810000 */
[----:B------:R-:W1:Y:S01]  /*31d0*/  SHFL.BFLY PT, R196, R31, 0x1, 0x1f ;  /* 0x0c201f001fc47f89 */ /* 0x000e6200000e0000 */
[----:B0-----:R-:W-:Y:S01]  /*31e0*/  FMNMX.FTZ R189, R22, R189, !PT ;  /* 0x000000bd16bd7209 */ /* 0x001fe20007810000 */
[----:B------:R0:W-:Y:S06]  /*31f0*/  BAR.ARV R157, 0x100 ;  /* 0x0004009d0000751d */ /* 0x0001ec0000002000 */
[C---:B------:R-:W-:Y:S01]  /*3200*/  FMUL.FTZ R178, R189.reuse, UR6 ;  /* 0x00000006bdb27c20 */ /* 0x040fe20008410000 */
[----:B------:R-:W-:-:S04]  /*3210*/  FSETP.NEU.FTZ.AND P1, PT, R189, -INF , PT ;  /* 0xff800000bd00780b */ /* 0x000fc80003f3d000 */
[----:B------:R-:W-:Y:S02]  /*3220*/  FSEL R178, R178, RZ, P1 ;  /* 0x000000ffb2b27208 */ /* 0x000fe40000800000 */
[----:B-1----:R-:W-:-:S03]  /*3230*/  FMNMX.FTZ R196, R31, R196, !PT ;  /* 0x000000c41fc47209 */ /* 0x002fc60007810000 */
[--C-:B------:R-:W-:Y:S01]  /*3240*/  FFMA.FTZ R20, R21, UR6, -R178.reuse ;  /* 0x0000000615147c23 */ /* 0x100fe200080108b2 */
[--C-:B------:R-:W-:Y:S01]  /*3250*/  FFMA.FTZ R22, R23, UR6, -R178.reuse ;  /* 0x0000000617167c23 */ /* 0x100fe200080108b2 */
[--C-:B------:R-:W-:Y:S01]  /*3260*/  FFMA.FTZ R21, R25, UR6, -R178.reuse ;  /* 0x0000000619157c23 */ /* 0x100fe200080108b2 */
[C---:B------:R-:W-:Y:S01]  /*3270*/  FSETP.NEU.FTZ.AND P1, PT, R196.reuse, -INF , PT ;  /* 0xff800000c400780b */ /* 0x040fe20003f3d000 */
[----:B------:R-:W-:Y:S01]  /*3280*/  FMUL.FTZ R177, R196, UR6 ;  /* 0x00000006c4b17c20 */ /* 0x000fe20008410000 */
[--C-:B------:R-:W-:Y:S01]  /*3290*/  FFMA.FTZ R23, R29, UR6, -R178.reuse ;  /* 0x000000061d177c23 */ /* 0x100fe200080108b2 */
[----:B------:R-:W-:Y:S01]  /*32a0*/  MUFU.EX2 R20, R20 ;  /* 0x0000001400147308 */ /* 0x000fe20000000800 */
[--C-:B------:R-:W-:Y:S01]  /*32b0*/  FFMA.FTZ R184, R191, UR6, -R178.reuse ;  /* 0x00000006bfb87c23 */ /* 0x100fe200080108b2 */
[--C-:B------:R-:W-:Y:S01]  /*32c0*/  FFMA.FTZ R191, R193, UR6, -R178.reuse ;  /* 0x00000006c1bf7c23 */ /* 0x100fe200080108b2 */
[----:B------:R-:W-:Y:S01]  /*32d0*/  FSEL R177, R177, RZ, P1 ;  /* 0x000000ffb1b17208 */ /* 0x000fe20000800000 */
[--C-:B------:R-:W-:Y:S01]  /*32e0*/  FFMA.FTZ R186, R195, UR6, -R178.reuse ;  /* 0x00000006c3ba7c23 */ /* 0x100fe200080108b2 */
[----:B------:R-:W-:Y:S01]  /*32f0*/  ISETP.NE.AND P1, PT, R72, RZ, PT ;  /* 0x000000ff4800720c */ /* 0x000fe20003f25270 */
        /* <DEDUP_REMOVED lines=11> */
[----:B------:R-:W-:Y:S01]  /*33b0*/  FFMA.FTZ R198, R199, UR6, -R178 ;  /* 0x00000006c7c67c23 */ /* 0x000fe200080108b2 */
[----:B------:R-:W-:-:S02]  /*33c0*/  @!P1 VIADD R24, R160, 0x32440 ;  /* 0x00032440a0189836 */ /* 0x000fc40000000000 */
[--C-:B------:R-:W-:Y:S01]  /*33d0*/  FFMA.FTZ R199, R201, UR6, -R178.reuse ;  /* 0x00000006c9c77c23 */ /* 0x100fe200080108b2 */
[----:B------:R-:W-:Y:S01]  /*33e0*/  MUFU.EX2 R22, R22 ;  /* 0x0000001600167308 */ /* 0x000fe20000000800 */
[--C-:B------:R-:W-:Y:S01]  /*33f0*/  FFMA.FTZ R200, R203, UR6, -R178.reuse ;  /* 0x00000006cbc87c23 */ /* 0x100fe200080108b2 */
[----:B------:R-:W-:Y:S01]  /*3400*/  FFMA.FTZ R201, R205, UR6, -R178 ;  /* 0x00000006cdc97c23 */ /* 0x000fe200080108b2 */
[----:B------:R-:W-:Y:S01]  /*3410*/  @!P1 PRMT R24, RZ, 0x654, R24 ;  /* 0x00000654ff189816 */ /* 0x000fe20000000018 */
[--C-:B------:R-:W-:Y:S01]  /*3420*/  FFMA.FTZ R203, R204, UR6, -R177.reuse ;  /* 0x00000006cccb7c23 */ /* 0x100fe200080108b1 */
[--C-:B------:R-:W-:Y:S01]  /*3430*/  FFMA.FTZ R204, R208, UR6, -R177.reuse ;  /* 0x00000006d0cc7c23 */ /* 0x100fe200080108b1 */
[--C-:B------:R-:W-:Y:S01]  /*3440*/  FFMA.FTZ R205, R210, UR6, -R177.reuse ;  /* 0x00000006d2cd7c23 */ /* 0x100fe200080108b1 */
[----:B------:R2:W-:Y:S01]  /*3450*/  @!P1 SYNCS.ARRIVE.TRANS64.RED.A1T0 RZ, [R24+URZ], RZ ;  /* 0x000000ff18ff99a7 */ /* 0x0005e2000810043f */
[----:B------:R-:W3:Y:S01]  /*3460*/  MUFU.EX2 R23, R23 ;  /* 0x0000001700177308 */ /* 0x000ee20000000800 */
[----:B-1----:R-:W-:Y:S01]  /*3470*/  F2FP.F16.F32.PACK_AB R152, R21, R20 ;  /* 0x000000141598723e */ /* 0x002fe200000000ff */
        /* <DEDUP_REMOVED lines=15> */
[----:B---3--:R-:W-:Y:S01]  /*3570*/  F2FP.F16.F32.PACK_AB R154, R23, R22 ;  /* 0x00000016179a723e */ /* 0x008fe200000000ff */
        /* <DEDUP_REMOVED lines=10> */
[----:B------:R-:W-:Y:S01]  /*3620*/  FFMA.FTZ R162, R162, UR6, -R178 ;  /* 0x00000006a2a27c23 */ /* 0x000fe200080108b2 */
[----:B------:R-:W-:Y:S01]  /*3630*/  FFMA.FTZ R175, R176, UR6, -R177 ;  /* 0x00000006b0af7c23 */ /* 0x000fe200080108b1 */
[----:B------:R-:W-:Y:S01]  /*3640*/  FADD.FTZ R21, R20, R21 ;  /* 0x0000001514157221 */ /* 0x000fe20000010000 */
[----:B------:R-:W-:Y:S01]  /*3650*/  @!P1 VIADD R160, R160, 0x32460 ;  /* 0x00032460a0a09836 */ /* 0x000fe20000000000 */
[----:B------:R-:W3:Y:S01]  /*3660*/  MUFU.EX2 R161, R161 ;  /* 0x000000a100a17308 */ /* 0x000ee20000000800 */
[----:B-1----:R-:W-:Y:S01]  /*3670*/  F2FP.F16.F32.PACK_AB R153, R159, R156 ;  /* 0x0000009c9f99723e */ /* 0x002fe200000000ff */
[----:B------:R-:W-:Y:S01]  /*3680*/  FADD.FTZ R159, R156, R159 ;  /* 0x0000009f9c9f7221 */ /* 0x000fe20000010000 */
[----:B------:R-:W-:Y:S01]  /*3690*/  FADD.FTZ R22, R22, R21 ;  /* 0x0000001516167221 */ /* 0x000fe20000010000 */
[----:B------:R-:W-:-:S03]  /*36a0*/  @!P1 PRMT R160, RZ, 0x654, R160 ;  /* 0x00000654ffa09816 */ /* 0x000fc600000000a0 */
[----:B------:R-:W-:Y:S01]  /*36b0*/  FADD.FTZ R23, R23, R22 ;  /* 0x0000001617177221 */ /* 0x000fe20000010000 */
[----:B------:R-:W-:Y:S08]  /*36c0*/  MUFU.EX2 R184, R184 ;  /* 0x000000b800b87308 */ /* 0x000ff00000000800 */
[----:B------:R-:W1:Y:S01]  /*36d0*/  MUFU.EX2 R191, R191 ;  /* 0x000000bf00bf7308 */ /* 0x000e620000000800 */
[----:B---3--:R-:W-:Y:S01]  /*36e0*/  F2FP.F16.F32.PACK_AB R155, R161, R158 ;  /* 0x0000009ea19b723e */ /* 0x008fe200000000ff */
[----:B------:R0:W-:Y:S01]  /*36f0*/  BAR.SYNC.DEFER_BLOCKING R15, 0x100 ;  /* 0x0004000f0000751d */ /* 0x0001e20000010000 */
[----:B------:R-:W-:-:S04]  /*3700*/  FADD.FTZ R158, R158, R159 ;  /* 0x0000009f9e9e7221 */ /* 0x000fc80000010000 */
[----:B------:R-:W-:Y:S01]  /*3710*/  FADD.FTZ R161, R161, R158 ;  /* 0x0000009ea1a17221 */ /* 0x000fe20000010000 */
[----:B------:R-:W-:Y:S08]  /*3720*/  MUFU.EX2 R186, R186 ;  /* 0x000000ba00ba7308 */ /* 0x000ff00000000800 */
[----:B------:R-:W-:Y:S08]  /*3730*/  MUFU.EX2 R193, R193 ;  /* 0x000000c100c17308 */ /* 0x000ff00000000800 */
[----:B------:R-:W-:Y:S01]  /*3740*/  MUFU.EX2 R192, R192 ;  /* 0x000000c000c07308 */ /* 0x000fe20000000800 */
[----:B--2---:R-:W-:-:S06]  /*3750*/  WARPGROUP.ARRIVE ;  /* 0x00000000000079c5 */ /* 0x004fcc0000000000 */
[----:B------:R-:W-:Y:S01]  /*3760*/  HGMMA.64x256x16.F32 R24, R152, gdesc[UR8].tnspB, RZ, !UPT, gsb0 ;  /* 0x43e0000898187df0 */ /* 0x000fe2000c0008ff */
[----:B------:R-:W2:Y:S01]  /*3770*/  MUFU.EX2 R195, R195 ;  /* 0x000000c300c37308 */ /* 0x000ea20000000800 */
[----:B------:R-:W-:Y:S01]  /*3780*/  UIADD3 UR10, UR7, 0x80, URZ ;  /* 0x00000080070a7890 */ /* 0x000fe2000fffe03f */
[----:B------:R-:W-:-:S06]  /*3790*/  UMOV UR11, 0x40000040 ;  /* 0x40000040000b7882 */ /* 0x000fcc0000000000 */
[----:B------:R-:W-:Y:S08]  /*37a0*/  MUFU.EX2 R194, R194 ;  /* 0x000000c200c27308 */ /* 0x000ff00000000800 */
[----:B------:R-:W3:Y:S08]  /*37b0*/  MUFU.EX2 R197, R197 ;  /* 0x000000c500c57308 */ /* 0x000ef00000000800 */
[----:B------:R-:W-:Y:S08]  /*37c0*/  MUFU.EX2 R198, R198 ;  /* 0x000000c600c67308 */ /* 0x000ff00000000800 */
[----:B------:R-:W4:Y:S08]  /*37d0*/  MUFU.EX2 R199, R199 ;  /* 0x000000c700c77308 */ /* 0x000f300000000800 */
[----:B------:R-:W-:Y:S08]  /*37e0*/  MUFU.EX2 R200, R200 ;  /* 0x000000c800c87308 */ /* 0x000ff00000000800 */
[----:B------:R-:W-:Y:S08]  /*37f0*/  MUFU.EX2 R201, R201 ;  /* 0x000000c900c97308 */ /* 0x000ff00000000800 */
[----:B------:R-:W-:Y:S08]  /*3800*/  MUFU.EX2 R203, R203 ;  /* 0x000000cb00cb7308 */ /* 0x000ff00000000800 */
[----:B------:R-:W5:Y:S08]  /*3810*/  MUFU.EX2 R204, R204 ;  /* 0x000000cc00cc7308 */ /* 0x000f700000000800 */
[----:B------:R-:W-:Y:S08]  /*3820*/  MUFU.EX2 R205, R205 ;  /* 0x000000cd00cd7308 */ /* 0x000ff00000000800 */
[----:B------:R-:W0:Y:S08]  /*3830*/  MUFU.EX2 R206, R206 ;  /* 0x000000ce00ce7308 */ /* 0x000e300000000800 */
[----:B------:R-:W-:Y:S08]  /*3840*/  MUFU.EX2 R179, R179 ;  /* 0x000000b300b37308 */ /* 0x000ff00000000800 */
[----:B------:R-:W0:Y:S08]  /*3850*/  MUFU.EX2 R208, R208 ;  /* 0x000000d000d07308 */ /* 0x000e300000000800 */
[----:B------:R-:W-:Y:S08]  /*3860*/  MUFU.EX2 R165, R165 ;  /* 0x000000a500a57308 */ /* 0x000ff00000000800 */
[----:B------:R-:W-:Y:S08]  /*3870*/  MUFU.EX2 R210, R210 ;  /* 0x000000d200d27308 */ /* 0x000ff00000000800 */
[----:B------:R-:W-:Y:S08]  /*3880*/  MUFU.EX2 R163, R163 ;  /* 0x000000a300a37308 */ /* 0x000ff00000000800 */
[----:B------:R-:W0:Y:S08]  /*3890*/  MUFU.EX2 R164, R164 ;  /* 0x000000a400a47308 */ /* 0x000e300000000800 */
        /* <DEDUP_REMOVED lines=16> */
[----:B------:R-:W-:Y:S01]  /*39a0*/  MUFU.EX2 R174, R174 ;  /* 0x000000ae00ae7308 */ /* 0x000fe20000000800 */
[----:B------:R-:W-:-:S02]  /*39b0*/  WARPGROUP.DEPBAR.LE gsb0, 0x0 ;  /* 0x00008000000079c5 */ /* 0x000fc40000010000 */
[----:B-1----:R-:W-:-:S05]  /*39c0*/  F2FP.F16.F32.PACK_AB R152, R191, R184 ;  /* 0x000000b8bf98723e */ /* 0x002fca00000000ff */
[----:B------:R-:W1:Y:S01]  /*39d0*/  MUFU.EX2 R175, R175 ;  /* 0x000000af00af7308 */ /* 0x000e620000000800 */
[----:B--2---:R-:W-:Y:S01]  /*39e0*/  F2FP.F16.F32.PACK_AB R153, R195, R192 ;  /* 0x000000c0c399723e */ /* 0x004fe200000000ff */
[----:B------:R-:W-:Y:S01]  /*39f0*/  FADD.FTZ R184, R184, R23 ;  /* 0x00000017b8b87221 */ /* 0x000fe20000010000 */
[----:B------:R-:W-:Y:S01]  /*3a00*/  F2FP.F16.F32.PACK_AB R154, R193, R186 ;  /* 0x000000bac19a723e */ /* 0x000fe200000000ff */
[----:B------:R-:W-:Y:S01]  /*3a10*/  FADD.FTZ R192, R192, R161 ;  /* 0x000000a1c0c07221 */ /* 0x000fe20000010000 */
[----:B---3--:R-:W-:Y:S01]  /*3a20*/  F2FP.F16.F32.PACK_AB R155, R197, R194 ;  /* 0x000000c2c59b723e */ /* 0x008fe200000000ff */
[----:B------:R-:W-:Y:S02]  /*3a30*/  FADD.FTZ R191, R191, R184 ;  /* 0x000000b8bfbf7221 */ /* 0x000fe40000010000 */
[----:B------:R-:W-:Y:S01]  /*3a40*/  FADD.FTZ R195, R195, R192 ;  /* 0x000000c0c3c37221 */ /* 0x000fe20000010000 */
[----:B------:R-:W-:Y:S01]  /*3a50*/  WARPGROUP.ARRIVE ;  /* 0x00000000000079c5 */ /* 0x000fe20000000000 */
[----:B------:R-:W-:-:S02]  /*3a60*/  FADD.FTZ R186, R186, R191 ;  /* 0x000000bfbaba7221 */ /* 0x000fc40000010000 */
[----:B------:R-:W-:Y:S02]  /*3a70*/  FADD.FTZ R194, R194, R195 ;  /* 0x000000c3c2c27221 */ /* 0x000fe40000010000 */
[----:B------:R-:W-:Y:S01]  /*3a80*/  FADD.FTZ R193, R193, R186 ;  /* 0x000000bac1c17221 */ /* 0x000fe20000010000 */
[----:B------:R-:W-:Y:S01]  /*3a90*/  HGMMA.64x256x16.F32 R24, R152, gdesc[UR8].tnspB, R24, gsb0 ;  /* 0x43e0000898187df0 */ /* 0x000fe20008000818 */
[----:B------:R-:W-:Y:S01]  /*3aa0*/  UIADD3 UR10, UR7, 0x100, URZ ;  /* 0x00000100070a7890 */ /* 0x000fe2000fffe03f */
[----:B------:R-:W-:Y:S01]  /*3ab0*/  FADD.FTZ R194, R197, R194 ;  /* 0x000000c2c5c27221 */ /* 0x000fe20000010000 */
[----:B------:R-:W-:Y:S01]  /*3ac0*/  UMOV UR11, 0x40000040 ;  /* 0x40000040000b7882 */ /* 0x000fe20000000000 */
[----:B------:R-:W-:Y:S02]  /*3ad0*/  WARPGROUP.DEPBAR.LE gsb0, 0x0 ;  /* 0x00008000000079c5 */ /* 0x000fe40000010000 */
[----:B----4-:R-:W-:Y:S01]  /*3ae0*/  F2FP.F16.F32.PACK_AB R152, R199, R198 ;  /* 0x000000c6c798723e */ /* 0x010fe200000000ff */
[----:B------:R-:W-:Y:S01]  /*3af0*/  FADD.FTZ R198, R198, R193 ;  /* 0x000000c1c6c67221 */ /* 0x000fe20000010000 */
[----:B-----5:R-:W-:Y:S01]  /*3b00*/  F2FP.F16.F32.PACK_AB R153, R204, R203 ;  /* 0x000000cbcc99723e */ /* 0x020fe200000000ff */
[----:B------:R-:W-:Y:S01]  /*3b10*/  FADD.FTZ R203, R203, R194 ;  /* 0x000000c2cbcb7221 */ /* 0x000fe20000010000 */
[----:B------:R-:W-:Y:S01]  /*3b20*/  F2FP.F16.F32.PACK_AB R154, R201, R200 ;  /* 0x000000c8c99a723e */ /* 0x000fe200000000ff */
[----:B------:R-:W-:Y:S01]  /*3b30*/  FADD.FTZ R199, R199, R198 ;  /* 0x000000c6c7c77221 */ /* 0x000fe20000010000 */
[----:B0-----:R-:W-:Y:S01]  /*3b40*/  F2FP.F16.F32.PACK_AB R155, R206, R205 ;  /* 0x000000cdce9b723e */ /* 0x001fe200000000ff */
[----:B------:R-:W-:-:S02]  /*3b50*/  FADD.FTZ R204, R204, R203 ;  /* 0x000000cbcccc7221 */ /* 0x000fc40000010000 */
[----:B------:R-:W-:Y:S01]  /*3b60*/  FADD.FTZ R200, R200, R199 ;  /* 0x000000c7c8c87221 */ /* 0x000fe20000010000 */
[----:B------:R-:W-:Y:S01]  /*3b70*/  WARPGROUP.ARRIVE ;  /* 0x00000000000079c5 */ /* 0x000fe20000000000 */
[----:B------:R-:W-:Y:S02]  /*3b80*/  FADD.FTZ R205, R205, R204 ;  /* 0x000000cccdcd7221 */ /* 0x000fe40000010000 */
[----:B------:R-:W-:Y:S02]  /*3b90*/  FADD.FTZ R200, R201, R200 ;  /* 0x000000c8c9c87221 */ /* 0x000fe40000010000 */
[----:B------:R-:W-:-:S07]  /*3ba0*/  FADD.FTZ R206, R206, R205 ;  /* 0x000000cdcece7221 */ /* 0x000fce0000010000 */
[----:B------:R-:W-:Y:S01]  /*3bb0*/  HGMMA.64x256x16.F32 R24, R152, gdesc[UR8].tnspB, R24, gsb0 ;  /* 0x43e0000898187df0 */ /* 0x000fe20008000818 */
[----:B------:R-:W-:Y:S01]  /*3bc0*/  UIADD3 UR10, UR7, 0x180, URZ ;  /* 0x00000180070a7890 */ /* 0x000fe2000fffe03f */
[----:B------:R-:W-:Y:S01]  /*3bd0*/  UMOV UR11, 0x40000040 ;  /* 0x40000040000b7882 */ /* 0x000fe20000000000 */
[----:B------:R-:W-:Y:S02]  /*3be0*/  WARPGROUP.DEPBAR.LE gsb0, 0x0 ;  /* 0x00008000000079c5 */ /* 0x000fe40000010000 */
[----:B------:R-:W-:Y:S01]  /*3bf0*/  F2FP.F16.F32.PACK_AB R152, R208, R179 ;  /* 0x000000b3d098723e */ /* 0x000fe200000000ff */
[----:B------:R-:W-:Y:S01]  /*3c00*/  FADD.FTZ R179, R179, R200 ;  /* 0x000000c8b3b37221 */ /* 0x000fe20000010000 */
[----:B------:R-:W-:Y:S01]  /*3c10*/  F2FP.F16.F32.PACK_AB R153, R164, R163 ;  /* 0x000000a3a499723e */ /* 0x000fe200000000ff */
[----:B------:R-:W-:Y:S01]  /*3c20*/  FADD.FTZ R163, R163, R206 ;  /* 0x000000cea3a37221 */ /* 0x000fe20000010000 */
[----:B------:R-:W-:Y:S01]  /*3c30*/  F2FP.F16.F32.PACK_AB R154, R210, R165 ;  /* 0x000000a5d29a723e */ /* 0x000fe200000000ff */
[----:B------:R-:W-:Y:S01]  /*3c40*/  FADD.FTZ R208, R208, R179 ;  /* 0x000000b3d0d07221 */ /* 0x000fe20000010000 */
[----:B------:R-:W-:Y:S01]  /*3c50*/  F2FP.F16.F32.PACK_AB R155, R181, R180 ;  /* 0x000000b4b59b723e */ /* 0x000fe200000000ff */
[----:B------:R-:W-:-:S02]  /*3c60*/  FADD.FTZ R163, R164, R163 ;  /* 0x000000a3a4a37221 */ /* 0x000fc40000010000 */
[----:B------:R-:W-:Y:S01]  /*3c70*/  FADD.FTZ R165, R165, R208 ;  /* 0x000000d0a5a57221 */ /* 0x000fe20000010000 */
[----:B------:R-:W-:Y:S01]  /*3c80*/  WARPGROUP.ARRIVE ;  /* 0x00000000000079c5 */ /* 0x000fe20000000000 */
[----:B------:R-:W-:Y:S02]  /*3c90*/  FADD.FTZ R180, R180, R163 ;  /* 0x000000a3b4b47221 */ /* 0x000fe40000010000 */
[----:B------:R-:W-:Y:S02]  /*3ca0*/  FADD.FTZ R210, R210, R165 ;  /* 0x000000a5d2d27221 */ /* 0x000fe40000010000 */
[----:B------:R-:W-:-:S08]  /*3cb0*/  FADD.FTZ R181, R181, R180 ;  /* 0x000000b4b5b57221 */ /* 0x000fd00000010000 */
        /* <DEDUP_REMOVED lines=19> */
[----:B------:R-:W-:Y:S01]  /*3df0*/  R2UR UR7, R17 ;  /* 0x00000000110772ca */ /* 0x000fe200000e0000 */
[----:B------:R-:W-:-:S12]  /*3e00*/  UMOV UR11, 0x40000040 ;  /* 0x40000040000b7882 */ /* 0x000fd80000000000 */
[----:B------:R-:W-:-:S06]  /*3e10*/  UISETP.GE.AND UP0, UPT, UR60, UR7, UPT ;  /* 0x000000073c00728c */ /* 0x000fcc000bf06270 */
[----:B------:R-:W-:Y:S01]  /*3e20*/  PLOP3.LUT P2, PT, PT, PT, UP0, 0x80, 0x0 ;  /* 0x000000000000781c */ /* 0x000fe20003f4f008 */
[----:B------:R-:W-:Y:S02]  /*3e30*/  WARPGROUP.DEPBAR.LE gsb0, 0x0 ;  /* 0x00008000000079c5 */ /* 0x000fe40000010000 */
[----:B------:R-:W-:Y:S01]  /*3e40*/  F2FP.F16.F32.PACK_AB R152, R187, R162 ;  /* 0x000000a2bb98723e */ /* 0x000fe200000000ff */
[----:B------:R-:W-:Y:S01]  /*3e50*/  FADD.FTZ R162, R162, R169 ;  /* 0x000000a9a2a27221 */ /* 0x000fe20000010000 */
[----:B------:R-:W-:Y:S01]  /*3e60*/  F2FP.F16.F32.PACK_AB R153, R173, R172 ;  /* 0x000000acad99723e */ /* 0x000fe200000000ff */
[----:B------:R-:W-:Y:S01]  /*3e70*/  FADD.FTZ R172, R172, R185 ;  /* 0x000000b9acac7221 */ /* 0x000fe20000010000 */
[----:B------:R-:W-:Y:S01]  /*3e80*/  F2FP.F16.F32.PACK_AB R154, R171, R170 ;  /* 0x000000aaab9a723e */ /* 0x000fe200000000ff */
[----:B------:R-:W-:Y:S01]  /*3e90*/  FADD.FTZ R187, R187, R162 ;  /* 0x000000a2bbbb7221 */ /* 0x000fe20000010000 */
[----:B-1----:R-:W-:Y:S01]  /*3ea0*/  F2FP.F16.F32.PACK_AB R155, R175, R174 ;  /* 0x000000aeaf9b723e */ /* 0x002fe200000000ff */
[----:B------:R-:W-:-:S02]  /*3eb0*/  FADD.FTZ R173, R173, R172 ;  /* 0x000000acadad7221 */ /* 0x000fc40000010000 */
[----:B------:R-:W-:Y:S01]  /*3ec0*/  FADD.FTZ R20, R170, R187 ;  /* 0x000000bbaa147221 */ /* 0x000fe20000010000 */
[----:B------:R-:W-:Y:S01]  /*3ed0*/  WARPGROUP.ARRIVE ;  /* 0x00000000000079c5 */ /* 0x000fe20000000000 */
[----:B------:R-:W-:Y:S02]  /*3ee0*/  FADD.FTZ R174, R174, R173 ;  /* 0x000000adaeae7221 */ /* 0x000fe40000010000 */
[----:B------:R-:W-:Y:S02]  /*3ef0*/  FADD.FTZ R20, R171, R20 ;  /* 0x00000014ab147221 */ /* 0x000fe40000010000 */
[----:B------:R-:W-:Y:S01]  /*3f00*/  FADD.FTZ R21, R175, R174 ;  /* 0x000000aeaf157221 */ /* 0x000fe20000010000 */
[----:B------:R-:W-:Y:S03]  /*3f10*/  HGMMA.64x256x16.F32 R24, R152, gdesc[UR8].tnspB, R24, gsb0 ;  /* 0x43e0000898187df0 */ /* 0x000fe60008000818 */
[----:B------:R-:W-:-:S02]  /*3f20*/  WARPGROUP.DEPBAR.LE gsb0, 0x0 ;  /* 0x00008000000079c5 */ /* 0x000fc40000010000 */
[----:B------:R0:W-:Y:S01]  /*3f30*/  @!P1 SYNCS.ARRIVE.TRANS64.RED.A1T0 RZ, [R160+URZ], RZ ;  /* 0x000000ffa0ff99a7 */ /* 0x0001e2000810043f */
[----:B------:R-:W-:Y:S05]  /*3f40*/  @!P2 BRA `(.L_x_9217) ;  /* 0x0000002800d0a947 */ /* 0x000fea0003800000 */
[----:B------:R-:W-:Y:S01]  /*3f50*/  UMOV UR6, URZ ;  /* 0x0000003f00067c82 */ /* 0x000fe20008000000 */
[----:B------:R-:W-:Y:S01]  /*3f60*/  IMAD.MOV.U32 R23, RZ, RZ, R196 ;  /* 0x000000ffff177224 */ /* 0x000fe200078e00c4 */
[----:B------:R-:W-:Y:S01]  /*3f70*/  MOV R203, UR60 ;  /* 0x0000003c00cb7c02 */ /* 0x000fe20008000f00 */
[----:B------:R-:W-:Y:S01]  /*3f80*/  IMAD.MOV.U32 R22, RZ, RZ, R189 ;  /* 0x000000ffff167224 */ /* 0x000fe200078e00bd */
[----:B------:R-:W-:Y:S01]  /*3f90*/  UMOV UR60, URZ ;  /* 0x0000003f003c7c82 */ /* 0x000fe20008000000 */
[----:B------:R-:W-:Y:S01]  /*3fa0*/  IMAD.U32 R204, RZ, RZ, UR6 ;  /* 0x00000006ffcc7e24 */ /* 0x000fe2000f8e00ff */
[----:B------:R-:W-:-:S06]  /*3fb0*/  ULDC UR61, c[0x0][0xad0] ;  /* 0x0002b400003d7ab9 */ /* 0x000fcc0000000800 */
.L_x_9226:
[----:B------:R-:W-:Y:S01]  /*3fc0*/  R2UR UR6, R203 ;  /* 0x00000000cb0672ca */ /* 0x000fe200000e0000 */
[----:B------:R-:W-:Y:S01]  /*3fd0*/  UIADD3 UR60, UR60, 0x1, URZ ;  /* 0x000000013c3c7890 */ /* 0x000fe2000fffe03f */
[----:B------:R-:W-:Y:S02]  /*3fe0*/  R2UR UR7, R204 ;  /* 0x00000000cc0772ca */ /* 0x000fe400000e0000 */
[----:B------:R-:W-:Y:S01]  /*3ff0*/  R2UR UR10, R17 ;  /* 0x00000000110a72ca */ /* 0x000fe200000e0000 */
[----:B------:R-:W-:-:S04]  /*4000*/  UISETP.NE.AND UP0, UPT, UR60, 0x2, UPT ;  /* 0x000000023c00788c */ /* 0x000fc8000bf05270 */
[----:B------:R-:W-:-:S04]  /*4010*/  USEL UR60, UR60, URZ, UP0 ;  /* 0x0000003f3c3c7287 */ /* 0x000fc80008000000 */
[----:B------:R-:W-:Y:S01]  /*4020*/  IMAD.U32 R152, RZ, RZ, UR6 ;  /* 0x00000006ff987e24 */ /* 0x000fe2000f8e00ff */
[----:B------:R-:W-:-:S04]  /*4030*/  UIADD3 UR6, UR6, -0x1, URZ ;  /* 0xffffffff06067890 */ /* 0x000fc8000fffe03f */
[----:B------:R-:W-:Y:S02]  /*4040*/  ISETP.GT.AND P2, PT, R152, UR10, PT ;  /* 0x0000000a98007c0c */ /* 0x000fe4000bf44270 */
[----:B------:R-:W-:Y:S01]  /*4050*/  IMAD.U32 R203, RZ, RZ, UR6 ;  /* 0x00000006ffcb7e24 */ /* 0x000fe2000f8e00ff */
[----:B------:R-:W-:-:S04]  /*4060*/  USEL UR6, URZ, 0x1, UP0 ;  /* 0x000000013f067887 */ /* 0x000fc80008000000 */
[----:B------:R-:W-:-:S06]  /*4070*/  ULOP3.LUT UR7, UR7, UR6, URZ, 0x3c, !UPT ;  /* 0x0000000607077292 */ /* 0x000fcc000f8e3c3f */
[----:B------:R-:W-:Y:S01]  /*4080*/  IMAD.U32 R204, RZ, RZ, UR7 ;  /* 0x00000007ffcc7e24 */ /* 0x000fe2000f8e00ff */
[----:B-1----:R-:W-:Y:S06]  /*4090*/  @!P0 BRA `(.L_x_9218) ;  /* 0x0000000000048947 */ /* 0x002fec0003800000 */
[----:B------:R-:W-:Y:S01]  /*40a0*/  BPT.TRAP 0x1 ;  /* 0x000000040000795c */ /* 0x000fe20000300000 */
.L_x_9218:
[----:B------:R-:W-:Y:S02]  /*40b0*/  R2UR UR6, R16 ;  /* 0x00000000100672ca */ /* 0x000fe400000e0000 */
[----:B------:R-:W-:-:S11]  /*40c0*/  R2UR UR7, R204 ;  /* 0x00000000cc0772ca */ /* 0x000fd600000e0000 */
[----:B------:R-:W-:Y:S02]  /*40d0*/  ULEA UR6, UR60, UR6, 0x3 ;  /* 0x000000063c067291 */ /* 0x000fe4000f8e183f */
[----:B------:R-:W-:-:S04]  /*40e0*/  IMAD.U32 R200, RZ, RZ, UR7 ;  /* 0x00000007ffc87e24 */ /* 0x000fc8000f8e00ff */
[----:B------:R-:W-:Y:S01]  /*40f0*/  IMAD.U32 R212, RZ, RZ, UR6 ;  /* 0x00000006ffd47e24 */ /* 0x000fe2000f8e00ff */
[----:B------:R-:W-:-:S04]  /*4100*/  SHF.L.U32 R200, R200, 0x1f, RZ ;  /* 0x0000001fc8c87819 */ /* 0x000fc800000006ff */
[----:B------:R1:W2:Y:S01]  /*4110*/  SYNCS.PHASECHK.TRANS64.TRYWAIT P3, [UR6+0x32430], R200 ;  /* 0x032430c8ff0075a7 */ /* 0x0002a20008060146 */
[----:B------:R-:W-:Y:S05]  /*4120*/  @!P0 BRA `(.L_x_9219) ;  /* 0x0000000000048947 */ /* 0x000fea0003800000 */
[----:B------:R-:W-:Y:S01]  /*4130*/  BPT.TRAP 0x1 ;  /* 0x000000040000795c */ /* 0x000fe20000300000 */
.L_x_9219:
[----:B--2---:R-:W-:Y:S05]  /*4140*/  @P3 BRA `(.L_x_9220) ;  /* 0x00000000000c3947 */ /* 0x004fea0003800000 */
[----:B------:R-:W-:-:S13]  /*4150*/  R2UR UR6, R212 ;  /* 0x00000000d40672ca */ /* 0x000fda00000e0000 */
[----:B------:R-:W2:Y:S02]  /*4160*/  SYNCS.PHASECHK.TRANS64.TRYWAIT P3, [UR6+0x32430], R200 ;  /* 0x032430c8ff0075a7 */ /* 0x000ea40008060146 */
[----:B--2---:R-:W-:Y:S05]  /*4170*/  @!P3 BRA `(.L_x_9221) ;  /* 0x000000a40078b947 */ /* 0x004fea0003800000 */
.L_x_9220:
[----:B------:R-:W-:Y:S01]  /*4180*/  R2UR UR6, R0 ;  /* 0x00000000000672ca */ /* 0x000fe200000e0000 */
[----:B0-2---:R-:W-:Y:S01]  /*4190*/  WARPGROUP.ARRIVE ;  /* 0x00000000000079c5 */ /* 0x005fe20000000000 */
        /* <DEDUP_REMOVED lines=10> */
[----:B------:R-:W-:Y:S01]  /*4240*/  UIMAD UR6, UR60, 0x300, UR6 ;  /* 0x000003003c0678a4 */ /* 0x000fe2000f8e0206 */
[----:B------:R-:W-:Y:S02]  /*4250*/  R2UR UR16, R4 ;  /* 0x00000000041072ca */ /* 0x000fe400000e0000 */
[----:B------:R-:W-:Y:S01]  /*4260*/  R2UR UR17, R5 ;  /* 0x00000000051172ca */ /* 0x000fe200000e0000 */
[----:B------:R-:W-:Y:S01]  /*4270*/  UIADD3 UR7, UR6, 0x2, URZ ;  /* 0x0000000206077890 */ /* 0x000fe2000fffe03f */
[----:B------:R-:W-:Y:S02]  /*4280*/  MOV R208, UR13 ;  /* 0x0000000d00d07c02 */ /* 0x000fe40008000f00 */
[----:B------:R-:W-:Y:S01]  /*4290*/  UMOV UR22, UR6 ;  /* 0x0000000600167c82 */ /* 0x000fe20008000000 */
[----:B------:R-:W-:Y:S01]  /*42a0*/  MOV R209, UR12 ;  /* 0x0000000c00d17c02 */ /* 0x000fe20008000f00 */
[----:B------:R-:W-:Y:S01]  /*42b0*/  HGMMA.64x96x16.F32 R152, gdesc[UR20], RZ, !UPT, gsb0 ;  /* 0x01600000149879f0 */ /* 0x000fe2000c0008ff */
[----:B------:R-:W-:Y:S01]  /*42c0*/  R2UR UR12, R6 ;  /* 0x00000000060c72ca */ /* 0x000fe200000e0000 */
[----:B------:R-:W-:Y:S01]  /*42d0*/  UMOV UR18, UR7 ;  /* 0x0000000700127c82 */ /* 0x000fe20008000000 */
[----:B------:R-:W-:Y:S01]  /*42e0*/  R2UR UR13, R7 ;  /* 0x00000000070d72ca */ /* 0x000fe200000e0000 */
[----:B------:R-:W-:Y:S01]  /*42f0*/  UIADD3 UR7, UR6, 0x4, URZ ;  /* 0x0000000406077890 */ /* 0x000fe2000fffe03f */
[----:B------:R-:W-:Y:S01]  /*4300*/  MOV R210, UR9 ;  /* 0x0000000900d27c02 */ /* 0x000fe20008000f00 */
[----:B------:R-:W-:Y:S01]  /*4310*/  UIADD3 UR6, UR6, 0x6, URZ ;  /* 0x0000000606067890 */ /* 0x000fe2000fffe03f */
[----:B------:R-:W-:-:S02]  /*4320*/  MOV R211, UR8 ;  /* 0x0000000800d37c02 */ /* 0x000fc40008000f00 */
[----:B------:R-:W-:Y:S02]  /*4330*/  R2UR UR8, R8 ;  /* 0x00000000080872ca */ /* 0x000fe400000e0000 */
[----:B------:R-:W-:Y:S01]  /*4340*/  UMOV UR14, UR7 ;  /* 0x00000007000e7c82 */ /* 0x000fe20008000000 */
[----:B------:R-:W-:Y:S01]  /*4350*/  R2UR UR9, R9 ;  /* 0x00000000090972ca */ /* 0x000fe200000e0000 */
[----:B------:R-:W-:Y:S01]  /*4360*/  UMOV UR10, UR6 ;  /* 0x00000006000a7c82 */ /* 0x000fe20008000000 */
        /* <DEDUP_REMOVED lines=18> */
[----:B------:R-:W-:-:S12]  /*4490*/  @!P0 BRA `(.L_x_9222) ;  /* 0x0000000000048947 */ /* 0x000fd80003800000 */
[----:B------:R-:W-:Y:S01]  /*44a0*/  BPT.TRAP 0x1 ;  /* 0x000000040000795c */ /* 0x000fe20000300000 */
.L_x_9222:
[----:B------:R-:W-:-:S13]  /*44b0*/  R2UR UR6, R212 ;  /* 0x00000000d40672ca */ /* 0x000fda00000e0000 */
[----:B------:R0:W2:Y:S01]  /*44c0*/  SYNCS.PHASECHK.TRANS64.TRYWAIT P3, [UR6+0x32450], R200 ;  /* 0x032450c8ff0075a7 */ /* 0x0000a20008060146 */
[----:B------:R-:W-:Y:S05]  /*44d0*/  @!P0 BRA `(.L_x_9223) ;  /* 0x0000000000048947 */ /* 0x000fea0003800000 */
[----:B------:R-:W-:Y:S01]  /*44e0*/  BPT.TRAP 0x1 ;  /* 0x000000040000795c */ /* 0x000fe20000300000 */
.L_x_9223:
[----:B--2---:R-:W-:Y:S05]  /*44f0*/  @P3 BRA `(.L_x_9224) ;  /* 0x00000000000c3947 */ /* 0x004fea0003800000 */
[----:B------:R-:W-:-:S13]  /*4500*/  R2UR UR6, R212 ;  /* 0x00000000d40672ca */ /* 0x000fda00000e0000 */
[----:B------:R-:W2:Y:S02]  /*4510*/  SYNCS.PHASECHK.TRANS64.TRYWAIT P3, [UR6+0x32450], R200 ;  /* 0x032450c8ff0075a7 */ /* 0x000ea40008060146 */
[----:B--2---:R-:W-:Y:S05]  /*4520*/  @!P3 BRA `(.L_x_9225) ;  /* 0x000000a000a8b947 */ /* 0x004fea0003800000 */
.L_x_9224:
[----:B------:R-:W-:Y:S01]  /*4530*/  R2UR UR6, R14 ;  /* 0x000000000e0672ca */ /* 0x000fe200000e0000 */
[----:B------:R-:W-:Y:S01]  /*4540*/  WARPGROUP.ARRIVE ;  /* 0x00000000000079c5 */ /* 0x000fe20000000000 */
[----:B012---:R-:W-:Y:S01]  /*4550*/  MOV R200, UR49 ;  /* 0x0000003100c87c02 */ /* 0x007fe20008000f00 */
[----:B------:R-:W-:Y:S01]  /*4560*/  UMOV UR51, 0x40000040 ;  /* 0x4000004000337882 */ /* 0x000fe20000000000 */
[----:B------:R-:W-:Y:S01]  /*4570*/  MOV R201, UR48 ;  /* 0x0000003000c97c02 */ /* 0x000fe20008000f00 */
        /* <DEDUP_REMOVED lines=8> */
[----:B------:R-:W-:Y:S01]  /*4600*/  UIMAD UR58, UR60, 0xc00, UR6 ;  /* 0x00000c003c3a78a4 */ /* 0x000fe2000f8e0206 */
[----:B------:R-:W-:Y:S01]  /*4610*/  R2UR UR52, R12 ;  /* 0x000000000c3472ca */ /* 0x000fe200000e0000 */
[----:B------:R-:W-:Y:S01]  /*4620*/  UMOV UR19, 0x40000040 ;  /* 0x4000004000137882 */ /* 0x000fe20000000000 */
[----:B------:R-:W-:Y:S01]  /*4630*/  R2UR UR53, R13 ;  /* 0x000000000d3572ca */ /* 0x000fe200000e0000 */
[----:B------:R-:W-:-:S02]  /*4640*/  UIADD3 UR6, UR58, 0x2, URZ ;  /* 0x000000023a067890 */ /* 0x000fc4000fffe03f */
[----:B------:R-:W-:Y:S02]  /*4650*/  UIADD3 UR10, UR58, 0x6, URZ ;  /* 0x000000063a0a7890 */ /* 0x000fe4000fffe03f */
[----:B------:R-:W-:Y:S01]  /*4660*/  UMOV UR50, UR58 ;  /* 0x0000003a00327c82 */ /* 0x000fe20008000000 */
[----:B------:R-:W-:Y:S01]  /*4670*/  UIADD3 UR14, UR58, 0x300, URZ ;  /* 0x000003003a0e7890 */ /* 0x000fe2000fffe03f */
[----:B------:R-:W-:Y:S01]  /*4680*/  HGMMA.64x96x16.F32 R152, gdesc[UR48], R152, gsb0 ;  /* 0x01600000309879f0 */ /* 0x000fe20008000898 */
[----:B------:R-:W-:Y:S01]  /*4690*/  UMOV UR54, UR6 ;  /* 0x0000000600367c82 */ /* 0x000fe20008000000 */
[----:B------:R-:W-:Y:S01]  /*46a0*/  UIADD3 UR6, UR58, 0x4, URZ ;  /* 0x000000043a067890 */ /* 0x000fe2000fffe03f */
[----:B------:R-:W-:Y:S01]  /*46b0*/  R2UR UR49, R200 ;  /* 0x00000000c83172ca */ /* 0x000fe200000e0000 */
[----:B------:R-:W-:Y:S01]  /*46c0*/  UIADD3 UR18, UR58, 0x302, URZ ;  /* 0x000003023a127890 */ /* 0x000fe2000fffe03f */
[----:B------:R-:W-:Y:S01]  /*46d0*/  R2UR UR48, R201 ;  /* 0x00000000c93072ca */ /* 0x000fe200000e0000 */
[----:B------:R-:W-:Y:S01]  /*46e0*/  UIADD3 UR22, UR58, 0x304, URZ ;  /* 0x000003043a167890 */ /* 0x000fe2000fffe03f */
[----:B------:R-:W-:Y:S01]  /*46f0*/  UMOV UR23, 0x40000040 ;  /* 0x4000004000177882 */ /* 0x000fe20000000000 */
        /* <DEDUP_REMOVED lines=14> */
[----:B------:R-:W-:Y:S01]  /*47e0*/  UMOV UR59, 0x40000040 ;  /* 0x40000040003b7882 */ /* 0x000fe20000000000 */
[----:B------:R-:W-:-:S02]  /*47f0*/  WARPGROUP.DEPBAR.LE gsb0, 0x0 ;  /* 0x00008000000079c5 */ /* 0x000fc40000010000 */
[----:B------:R-:W-:-:S06]  /*4800*/  WARPGROUP.ARRIVE ;  /* 0x00000000000079c5 */ /* 0x000fcc0000000000 */
[----:B------:R-:W-:Y:S01]  /*4810*/  HGMMA.64x96x16.F32 R152, gdesc[UR52], R152, gsb0 ;  /* 0x01600000349879f0 */ /* 0x000fe20008000898 */
[----:B------:R-:W-:Y:S01]  /*4820*/  R2UR UR53, R205 ;  /* 0x00000000cd3572ca */ /* 0x000fe200000e0000 */
[----:B------:R-:W-:Y:S01]  /*4830*/  UIADD3 UR54, UR58, 0x904, URZ ;  /* 0x000009043a367890 */ /* 0x000fe2000fffe03f */
[----:B------:R-:W-:Y:S01]  /*4840*/  R2UR UR52, R206 ;  /* 0x00000000ce3472ca */ /* 0x000fe200000e0000 */
[----:B------:R-:W-:Y:S01]  /*4850*/  UMOV UR55, 0x40000040 ;  /* 0x4000004000377882 */ /* 0x000fe20000000000 */
[----:B------:R-:W-:Y:S01]  /*4860*/  UIADD3 UR58, UR58, 0x906, URZ ;  /* 0x000009063a3a7890 */ /* 0x000fe2000fffe03f */
[----:B------:R-:W-:Y:S02]  /*4870*/  WARPGROUP.DEPBAR.LE gsb0, 0x0 ;  /* 0x00008000000079c5 */ /* 0x000fe40000010000 */
[----:B------:R-:W-:-:S06]  /*4880*/  WARPGROUP.ARRIVE ;  /* 0x00000000000079c5 */ /* 0x000fcc0000000000 */
[----:B------:R-:W-:Y:S01]  /*4890*/  HGMMA.64x96x16.F32 R152, gdesc[UR4], R152, gsb0 ;  /* 0x01600000049879f0 */ /* 0x000fe20008000898 */
[----:B------:R-:W-:Y:S01]  /*48a0*/  ULDC UR6, c[0x0][0xa80] ;  /* 0x0002a00000067ab9 */ /* 0x000fe20000000800 */
[----:B------:R-:W-:-:S13]  /*48b0*/  R2UR UR7, R202 ;  /* 0x00000000ca0772ca */ /* 0x000fda00000e0000 */
[----:B------:R-:W-:Y:S01]  /*48c0*/  UIMAD UR7, UR60, 0xc00, UR7 ;  /* 0x00000c003c0778a4 */ /* 0x000fe2000f8e0207 */
[----:B------:R-:W-:Y:S02]  /*48d0*/  WARPGROUP.DEPBAR.LE gsb0, 0x0 ;  /* 0x00008000000079c5 */ /* 0x000fe40000010000 */
[----:B------:R-:W-:-:S06]  /*48e0*/  WARPGROUP.ARRIVE ;  /* 0x00000000000079c5 */ /* 0x000fcc0000000000 */
[----:B------:R-:W-:Y:S01]  /*48f0*/  HGMMA.64x96x16.F32 R152, gdesc[UR8], R152, gsb0 ;  /* 0x01600000089879f0 */ /* 0x000fe20008000898 */
[----:B------:R-:W-:Y:S01]  /*4900*/  R2UR UR11, R212 ;  /* 0x00000000d40b72ca */ /* 0x000fe200000e0000 */
        /* <DEDUP_REMOVED lines=62> */
[----:B0-----:R-:W-:Y:S01]  /*4cf0*/  FMNMX.FTZ R185, R201, R22, !PT ;  /* 0x00000016c9b97209 */ /* 0x001fe20007810000 */
        /* <DEDUP_REMOVED lines=26> */
[----:B------:R-:W-:-:S03]  /*4ea0*/  FMUL.FTZ R198, R198, UR61 ;  /* 0x0000003dc6c67c20 */ /* 0x000fc60008410000 */
        /* <DEDUP_REMOVED lines=48> */
[----:B------:R-:W-:-:S06]  /*51b0*/  FMUL.FTZ R192, R196, UR61 ;  /* 0x0000003dc4c07c20 */ /* 0x000fcc0008410000 */
        /* <DEDUP_REMOVED lines=38> */
[----:B--2---:R-:W-:-:S05]  /*5420*/  FMNMX.FTZ R193, R194, R193, !PT ;  /* 0x000000c1c2c17209 */ /* 0x004fca0007810000 */
[----:B------:R-:W2:Y:S02]  /*5430*/  SHFL.BFLY PT, R208, R193, 0x2, 0x1f ;  /* 0x0c401f00c1d07f89 */ /* 0x000ea400000e0000 */
[----:B------:R-:W3:Y:S01]  /*5440*/  MUFU.TANH R207, R207 ;  /* 0x000000cf00cf7308 */ /* 0x000ee20000002400 */
[----:B0-----:R-:W-:-:S04]  /*5450*/  FMNMX.FTZ R189, R195, R196, !PT ;  /* 0x000000c4c3bd7209 */ /* 0x001fc80007810000 */
[----:B-1----:R-:W-:-:S04]  /*5460*/  FMNMX.FTZ R196, R198, R189, !PT ;  /* 0x000000bdc6c47209 */ /* 0x002fc80007810000 */
[----:B---3--:R-:W-:-:S05]  /*5470*/  FMNMX.FTZ R196, R207, R196, !PT ;  /* 0x000000c4cfc47209 */ /* 0x008fca0007810000 */
[----:B------:R-:W0:Y:S01]  /*5480*/  SHFL.BFLY PT, R197, R196, 0x2, 0x1f ;  /* 0x0c401f00c4c57f89 */ /* 0x000e2200000e0000 */
[----:B--2---:R-:W-:-:S05]  /*5490*/  FMNMX.FTZ R208, R193, R208, !PT ;  /* 0x000000d0c1d07209 */ /* 0x004fca0007810000 */
[----:B------:R-:W1:Y:S01]  /*54a0*/  SHFL.BFLY PT, R189, R208, 0x1, 0x1f ;  /* 0x0c201f00d0bd7f89 */ /* 0x000e6200000e0000 */
[----:B0-----:R-:W-:-:S05]  /*54b0*/  FMNMX.FTZ R199, R196, R197, !PT ;  /* 0x000000c5c4c77209 */ /* 0x001fca0007810000 */
[----:B------:R-:W0:Y:S01]  /*54c0*/  SHFL.BFLY PT, R210, R199, 0x1, 0x1f ;  /* 0x0c201f00c7d27f89 */ /* 0x000e2200000e0000 */
[----:B-1----:R-:W-:-:S05]  /*54d0*/  FMNMX.FTZ R189, R208, R189, !PT ;  /* 0x000000bdd0bd7209 */ /* 0x002fca0007810000 */
[C---:B------:R-:W-:Y:S01]  /*54e0*/  FADD.FTZ R22, -R189.reuse, R22 ;  /* 0x00000016bd167221 */ /* 0x040fe20000010100 */
[----:B------:R-:W-:-:S03]  /*54f0*/  FMUL.FTZ R209, R189, UR6 ;  /* 0x00000006bdd17c20 */ /* 0x000fc60008410000 */
[----:B------:R-:W-:Y:S01]  /*5500*/  FMUL.FTZ R193, R22, UR6 ;  /* 0x0000000616c17c20 */ /* 0x000fe20008410000 */
[--C-:B------:R-:W-:Y:S01]  /*5510*/  FFMA.FTZ R22, R201, UR6, -R209.reuse ;  /* 0x00000006c9167c23 */ /* 0x100fe200080108d1 */
[----:B------:R-:W-:Y:S02]  /*5520*/  IMAD.U32 R201, RZ, RZ, UR11 ;  /* 0x0000000bffc97e24 */ /* 0x000fe4000f8e00ff */
[--C-:B------:R-:W-:Y:S01]  /*5530*/  FFMA.FTZ R197, R152, UR6, -R209.reuse ;  /* 0x0000000698c57c23 */ /* 0x100fe200080108d1 */
[--C-:B------:R-:W-:Y:S01]  /*5540*/  FFMA.FTZ R155, R155, UR6, -R209.reuse ;  /* 0x000000069b9b7c23 */ /* 0x100fe200080108d1 */
[----:B------:R-:W-:Y:S01]  /*5550*/  UMOV UR11, 0x40000040 ;  /* 0x40000040000b7882 */ /* 0x000fe20000000000 */
[----:B------:R-:W-:Y:S01]  /*5560*/  @!P1 VIADD R152, R201, 0x32440 ;  /* 0x00032440c9989836 */ /* 0x000fe20000000000 */
[----:B------:R-:W1:Y:S01]  /*5570*/  MUFU.EX2 R193, R193 ;  /* 0x000000c100c17308 */ /* 0x000e620000000800 */
[--C-:B------:R-:W-:Y:S01]  /*5580*/  FFMA.FTZ R213, R158, UR6, -R209.reuse ;  /* 0x000000069ed57c23 */ /* 0x100fe200080108d1 */
[--C-:B------:R-:W-:Y:S01]  /*5590*/  FFMA.FTZ R158, R161, UR6, -R209.reuse ;  /* 0x00000006a19e7c23 */ /* 0x100fe200080108d1 */
[--C-:B------:R-:W-:Y:S01]  /*55a0*/  FFMA.FTZ R161, R163, UR6, -R209.reuse ;  /* 0x00000006a3a17c23 */ /* 0x100fe200080108d1 */
[----:B------:R-:W-:Y:S01]  /*55b0*/  @!P1 PRMT R152, RZ, 0x654, R152 ;  /* 0x00000654ff989816 */ /* 0x000fe20000000098 */
[--C-:B------:R-:W-:Y:S01]  /*55c0*/  FFMA.FTZ R156, R156, UR6, -R209.reuse ;  /* 0x000000069c9c7c23 */ /* 0x100fe200080108d1 */
[--C-:B------:R-:W-:Y:S01]  /*55d0*/  FFMA.FTZ R162, R162, UR6, -R209.reuse ;  /* 0x00000006a2a27c23 */ /* 0x100fe200080108d1 */
[----:B0-----:R-:W-:Y:S01]  /*55e0*/  FMNMX.FTZ R196, R199, R210, !PT ;  /* 0x000000d2c7c47209 */ /* 0x001fe20007810000 */
[--C-:B------:R-:W-:Y:S01]  /*55f0*/  FFMA.FTZ R210, R157, UR6, -R209.reuse ;  /* 0x000000069dd27c23 */ /* 0x100fe200080108d1 */
[----:B------:R-:W-:Y:S01]  /*5600*/  IADD3 R157, -R19, 0xb, RZ ;  /* 0x0000000b139d7810 */ /* 0x000fe20007ffe1ff */
[----:B------:R-:W-:Y:S01]  /*5610*/  MUFU.EX2 R22, R22 ;  /* 0x0000001600167308 */ /* 0x000fe20000000800 */
[----:B------:R-:W-:Y:S01]  /*5620*/  FFMA.FTZ R170, R170, UR6, -R209 ;  /* 0x00000006aaaa7c23 */ /* 0x000fe200080108d1 */
[C---:B------:R-:W-:Y:S01]  /*5630*/  FADD.FTZ R23, -R196.reuse, R23 ;  /* 0x00000017c4177221 */ /* 0x040fe20000010100 */
[----:B------:R-:W-:Y:S01]  /*5640*/  FMUL.FTZ R211, R196, UR6 ;  /* 0x00000006c4d37c20 */ /* 0x000fe20008410000 */
[----:B------:R2:W-:Y:S06]  /*5650*/  BAR.ARV R157, 0x100 ;  /* 0x0004009d0000751d */ /* 0x0005ec0000002000 */
[----:B------:R-:W-:Y:S01]  /*5660*/  FMUL.FTZ R208, R23, UR6 ;  /* 0x0000000617d07c20 */ /* 0x000fe20008410000 */
[--C-:B------:R-:W-:Y:S01]  /*5670*/  FFMA.FTZ R23, R154, UR6, -R211.reuse ;  /* 0x000000069a177c23 */ /* 0x100fe200080108d3 */
[--C-:B------:R-:W-:Y:S01]  /*5680*/  FFMA.FTZ R212, R153, UR6, -R211.reuse ;  /* 0x0000000699d47c23 */ /* 0x100fe200080108d3 */
[--C-:B------:R-:W-:Y:S01]  /*5690*/  FFMA.FTZ R200, R200, UR6, -R211.reuse ;  /* 0x00000006c8c87c23 */ /* 0x100fe200080108d3 */
[--C-:B------:R-:W-:Y:S01]  /*56a0*/  FFMA.FTZ R205, R205, UR6, -R211.reuse ;  /* 0x00000006cdcd7c23 */ /* 0x100fe200080108d3 */
[----:B------:R0:W-:Y:S01]  /*56b0*/  @!P1 SYNCS.ARRIVE.TRANS64.RED.A1T0 RZ, [R152+URZ], RZ ;  /* 0x000000ff98ff99a7 */ /* 0x0001e2000810043f */
        /* <DEDUP_REMOVED lines=136> */
[----:B0-----:R-:W-:Y:S01]  /*5f40*/  F2FP.F16.F32.PACK_AB R152, R197, R22 ;  /* 0x00000016c598723e */ /* 0x001fe200000000ff */
[--C-:B------:R-:W-:Y:S01]  /*5f50*/  FFMA.FTZ R159, R159, UR6, -R211.reuse ;  /* 0x000000069f9f7c23 */ /* 0x100fe200080108d3 */
[----:B-1----:R-:W-:Y:S01]  /*5f60*/  F2FP.F16.F32.PACK_AB R154, R210, R199 ;  /* 0x000000c7d29a723e */ /* 0x002fe200000000ff */
[--C-:B------:R-:W-:Y:S01]  /*5f70*/  FFMA.FTZ R160, R160, UR6, -R211.reuse ;  /* 0x00000006a0a07c23 */ /* 0x100fe200080108d3 */
[----:B----4-:R-:W-:Y:S01]  /*5f80*/  F2FP.F16.F32.PACK_AB R153, R212, R23 ;  /* 0x00000017d499723e */ /* 0x010fe200000000ff */
[--C-:B------:R-:W-:Y:S01]  /*5f90*/  FFMA.FTZ R163, R165, UR6, -R211.reuse ;  /* 0x00000006a5a37c23 */ /* 0x100fe200080108d3 */
[----:B-----5:R-:W-:Y:S01]  /*5fa0*/  F2FP.F16.F32.PACK_AB R155, R205, R200 ;  /* 0x000000c8cd9b723e */ /* 0x020fe200000000ff */
[----:B------:R2:W-:Y:S01]  /*5fb0*/  BAR.SYNC.DEFER_BLOCKING R15, 0x100 ;  /* 0x0004000f0000751d */ /* 0x0005e20000010000 */
[----:B------:R-:W-:Y:S01]  /*5fc0*/  FFMA.FTZ R214, R167, UR6, -R211 ;  /* 0x00000006a7d67c23 */ /* 0x000fe200080108d3 */
[--C-:B------:R-:W-:Y:S01]  /*5fd0*/  FFMA.FTZ R165, R164, UR6, -R209.reuse ;  /* 0x00000006a4a57c23 */ /* 0x100fe200080108d1 */
[--C-:B------:R-:W-:Y:S01]  /*5fe0*/  FFMA.FTZ R164, R169, UR6, -R209.reuse ;  /* 0x00000006a9a47c23 */ /* 0x100fe200080108d1 */
[----:B------:R-:W-:Y:S01]  /*5ff0*/  FFMA.FTZ R167, R171, UR6, -R209 ;  /* 0x00000006aba77c23 */ /* 0x000fe200080108d1 */
[--C-:B------:R-:W-:Y:S01]  /*6000*/  FFMA.FTZ R169, R168, UR6, -R211.reuse ;  /* 0x00000006a8a97c23 */ /* 0x100fe200080108d3 */
[----:B------:R-:W-:Y:S01]  /*6010*/  MUFU.EX2 R156, R156 ;  /* 0x0000009c009c7308 */ /* 0x000fe20000000800 */
[--C-:B------:R-:W-:Y:S01]  /*6020*/  FFMA.FTZ R166, R166, UR6, -R211.reuse ;  /* 0x00000006a6a67c23 */ /* 0x100fe200080108d3 */
[--C-:B------:R-:W-:Y:S01]  /*6030*/  FFMA.FTZ R168, R173, UR6, -R211.reuse ;  /* 0x00000006ada87c23 */ /* 0x100fe200080108d3 */
[----:B------:R-:W-:Y:S01]  /*6040*/  FFMA.FTZ R171, R175, UR6, -R211 ;  /* 0x00000006afab7c23 */ /* 0x000fe200080108d3 */
[--C-:B------:R-:W-:Y:S01]  /*6050*/  FFMA.FTZ R173, R172, UR6, -R209.reuse ;  /* 0x00000006acad7c23 */ /* 0x100fe200080108d1 */
[--C-:B------:R-:W-:Y:S01]  /*6060*/  FFMA.FTZ R172, R177, UR6, -R209.reuse ;  /* 0x00000006b1ac7c23 */ /* 0x100fe200080108d1 */
[----:B------:R-:W-:Y:S01]  /*6070*/  FFMA.FTZ R175, R179, UR6, -R209 ;  /* 0x00000006b3af7c23 */ /* 0x000fe200080108d1 */
[--C-:B------:R-:W-:Y:S01]  /*6080*/  FFMA.FTZ R177, R176, UR6, -R211.reuse ;  /* 0x00000006b0b17c23 */ /* 0x100fe200080108d3 */
[----:B------:R-:W0:Y:S01]  /*6090*/  MUFU.EX2 R213, R213 ;  /* 0x000000d500d57308 */ /* 0x000e220000000800 */
[--C-:B------:R-:W-:Y:S01]  /*60a0*/  FFMA.FTZ R174, R174, UR6, -R211.reuse ;  /* 0x00000006aeae7c23 */ /* 0x100fe200080108d3 */
[--C-:B------:R-:W-:Y:S01]  /*60b0*/  FFMA.FTZ R176, R181, UR6, -R211.reuse ;  /* 0x00000006b5b07c23 */ /* 0x100fe200080108d3 */
[----:B------:R-:W-:Y:S01]  /*60c0*/  FFMA.FTZ R179, R183, UR6, -R211 ;  /* 0x00000006b7b37c23 */ /* 0x000fe200080108d3 */
[--C-:B------:R-:W-:Y:S01]  /*60d0*/  FFMA.FTZ R181, R180, UR6, -R209.reuse ;  /* 0x00000006b4b57c23 */ /* 0x100fe200080108d1 */
[--C-:B------:R-:W-:Y:S01]  /*60e0*/  FFMA.FTZ R180, R185, UR6, -R209.reuse ;  /* 0x00000006b9b47c23 */ /* 0x100fe200080108d1 */
[----:B------:R-:W-:Y:S01]  /*60f0*/  FFMA.FTZ R183, R187, UR6, -R209 ;  /* 0x00000006bbb77c23 */ /* 0x000fe200080108d1 */
[----:B------:R-:W-:Y:S01]  /*6100*/  FFMA.FTZ R185, R184, UR6, -R211 ;  /* 0x00000006b8b97c23 */ /* 0x000fe200080108d3 */
[----:B------:R-:W-:Y:S01]  /*6110*/  MUFU.EX2 R158, R158 ;  /* 0x0000009e009e7308 */ /* 0x000fe20000000800 */
[----:B------:R-:W-:Y:S01]  /*6120*/  FFMA.FTZ R178, R178, UR6, -R209 ;  /* 0x00000006b2b27c23 */ /* 0x000fe200080108d1 */
[----:B------:R-:W-:Y:S01]  /*6130*/  WARPGROUP.ARRIVE ;  /* 0x00000000000079c5 */ /* 0x000fe20000000000 */
[--C-:B------:R-:W-:Y:S01]  /*6140*/  FFMA.FTZ R182, R182, UR6, -R211.reuse ;  /* 0x00000006b6b67c23 */ /* 0x100fe200080108d3 */
[--C-:B------:R-:W-:Y:S01]  /*6150*/  FFMA.FTZ R184, R190, UR6, -R211.reuse ;  /* 0x00000006beb87c23 */ /* 0x100fe200080108d3 */
[----:B------:R-:W-:Y:S01]  /*6160*/  FFMA.FTZ R187, R206, UR6, -R211 ;  /* 0x00000006cebb7c23 */ /* 0x000fe200080108d3 */
[----:B------:R-:W-:Y:S01]  /*6170*/  FFMA.FTZ R215, R188, UR6, -R209 ;  /* 0x00000006bcd77c23 */ /* 0x000fe200080108d1 */
[----:B------:R-:W-:Y:S01]  /*6180*/  FFMA.FTZ R190, R191, UR6, -R211 ;  /* 0x00000006bfbe7c23 */ /* 0x000fe200080108d3 */
[----:B------:R-:W-:Y:S01]  /*6190*/  HGMMA.64x256x16.F32 R24, R152, gdesc[UR8].tnspB, R24, gsb0 ;  /* 0x43e0000898187df0 */ /* 0x000fe20008000818 */
[----:B------:R-:W-:Y:S01]  /*61a0*/  MUFU.EX2 R161, R161 ;  /* 0x000000a100a17308 */ /* 0x000fe20000000800 */
[----:B------:R-:W-:Y:S01]  /*61b0*/  UIADD3 UR10, UR7, 0x80, URZ ;  /* 0x00000080070a7890 */ /* 0x000fe2000fffe03f */
[--C-:B------:R-:W-:Y:S01]  /*61c0*/  FFMA.FTZ R186, R186, UR6, -R209.reuse ;  /* 0x00000006baba7c23 */ /* 0x100fe200080108d1 */
[----:B------:R-:W-:Y:S01]  /*61d0*/  UMOV UR11, 0x40000040 ;  /* 0x40000040000b7882 */ /* 0x000fe20000000000 */
[----:B------:R-:W-:Y:S01]  /*61e0*/  FFMA.FTZ R188, R192, UR6, -R209 ;  /* 0x00000006c0bc7c23 */ /* 0x000fe200080108d1 */
[----:B------:R-:W-:Y:S01]  /*61f0*/  FFMA.FTZ R191, R195, UR6, -R211 ;  /* 0x00000006c3bf7c23 */ /* 0x000fe200080108d3 */
[----:B------:R-:W-:Y:S01]  /*6200*/  FFMA.FTZ R209, R194, UR6, -R209 ;  /* 0x00000006c2d17c23 */ /* 0x000fe200080108d1 */
[--C-:B------:R-:W-:Y:S01]  /*6210*/  FFMA.FTZ R192, R198, UR6, -R211.reuse ;  /* 0x00000006c6c07c23 */ /* 0x100fe200080108d3 */
[----:B------:R-:W-:Y:S01]  /*6220*/  MUFU.EX2 R159, R159 ;  /* 0x0000009f009f7308 */ /* 0x000fe20000000800 */
[----:B------:R-:W-:Y:S01]  /*6230*/  FFMA.FTZ R195, R207, UR6, -R211 ;  /* 0x00000006cfc37c23 */ /* 0x000fe200080108d3 */
[----:B------:R-:W-:Y:S01]  /*6240*/  FFMA.FTZ R20, R193, R20, R22 ;  /* 0x00000014c1147223 */ /* 0x000fe20000010016 */
[----:B------:R-:W-:Y:S01]  /*6250*/  FFMA.FTZ R21, R208, R21, R23 ;  /* 0x00000015d0157223 */ /* 0x000fe20000010017 */
[----:B------:R-:W-:Y:S01]  /*6260*/  @!P1 IADD3 R201, R201, 0x32460, RZ ;  /* 0x00032460c9c99810 */ /* 0x000fe20007ffe0ff */
[----:B------:R-:W-:-:S02]  /*6270*/  IMAD.MOV.U32 R23, RZ, RZ, R196 ;  /* 0x000000ffff177224 */ /* 0x000fc400078e00c4 */
[----:B------:R-:W-:Y:S01]  /*6280*/  FADD.FTZ R20, R197, R20 ;  /* 0x00000014c5147221 */ /* 0x000fe20000010000 */
[----:B------:R-:W-:Y:S01]  /*6290*/  FADD.FTZ R21, R212, R21 ;  /* 0x00000015d4157221 */ /* 0x000fe20000010000 */
[----:B------:R-:W1:Y:S01]  /*62a0*/  MUFU.EX2 R160, R160 ;  /* 0x000000a000a07308 */ /* 0x000e620000000800 */
[----:B------:R-:W-:Y:S01]  /*62b0*/  @!P1 PRMT R201, RZ, 0x654, R201 ;  /* 0x00000654ffc99816 */ /* 0x000fe200000000c9 */
[----:B------:R-:W-:Y:S01]  /*62c0*/  FADD.FTZ R199, R199, R20 ;  /* 0x00000014c7c77221 */ /* 0x000fe20000010000 */
[----:B------:R-:W-:Y:S01]  /*62d0*/  FADD.FTZ R200, R200, R21 ;  /* 0x00000015c8c87221 */ /* 0x000fe20000010000 */
[----:B------:R-:W-:Y:S02]  /*62e0*/  IMAD.MOV.U32 R22, RZ, RZ, R189 ;  /* 0x000000ffff167224 */ /* 0x000fe400078e00bd */
[----:B------:R-:W-:Y:S01]  /*62f0*/  FADD.FTZ R199, R210, R199 ;  /* 0x000000c7d2c77221 */ /* 0x000fe20000010000 */
[----:B------:R-:W-:Y:S01]  /*6300*/  FADD.FTZ R200, R205, R200 ;  /* 0x000000c8cdc87221 */ /* 0x000fe20000010000 */
        /* <DEDUP_REMOVED lines=9> */
[----:B------:R-:W2:Y:S08]  /*63a0*/  MUFU.EX2 R171, R171 ;  /* 0x000000ab00ab7308 */ /* 0x000eb00000000800 */
[----:B------:R-:W-:Y:S08]  /*63b0*/  MUFU.EX2 R170, R170 ;  /* 0x000000aa00aa7308 */ /* 0x000ff00000000800 */
[----:B------:R-:W2:Y:S08]  /*63c0*/  MUFU.EX2 R173, R173 ;  /* 0x000000ad00ad7308 */ /* 0x000eb00000000800 */
[----:B------:R-:W-:Y:S08]  /*63d0*/  MUFU.EX2 R172, R172 ;  /* 0x000000ac00ac7308 */ /* 0x000ff00000000800 */
[----:B------:R-:W-:Y:S08]  /*63e0*/  MUFU.EX2 R175, R175 ;  /* 0x000000af00af7308 */ /* 0x000ff00000000800 */
[----:B------:R-:W-:Y:S08]  /*63f0*/  MUFU.EX2 R174, R174 ;  /* 0x000000ae00ae7308 */ /* 0x000ff00000000800 */
[----:B------:R-:W2:Y:S08]  /*6400*/  MUFU.EX2 R177, R177 ;  /* 0x000000b100b17308 */ /* 0x000eb00000000800 */
        /* <DEDUP_REMOVED lines=14> */
[----:B------:R-:W-:Y:S01]  /*64f0*/  MUFU.EX2 R190, R190 ;  /* 0x000000be00be7308 */ /* 0x000fe20000000800 */
[----:B------:R-:W-:-:S02]  /*6500*/  WARPGROUP.DEPBAR.LE gsb0, 0x0 ;  /* 0x00008000000079c5 */ /* 0x000fc40000010000 */
[----:B0-----:R-:W-:-:S05]  /*6510*/  F2FP.F16.F32.PACK_AB R152, R213, R156 ;  /* 0x0000009cd598723e */ /* 0x001fca00000000ff */
[----:B------:R-:W0:Y:S01]  /*6520*/  MUFU.EX2 R191, R191 ;  /* 0x000000bf00bf7308 */ /* 0x000e220000000800 */
[----:B-1----:R-:W-:Y:S01]  /*6530*/  F2FP.F16.F32.PACK_AB R153, R160, R159 ;  /* 0x0000009fa099723e */ /* 0x002fe200000000ff */
[----:B------:R-:W-:Y:S01]  /*6540*/  FADD.FTZ R156, R156, R199 ;  /* 0x000000c79c9c7221 */ /* 0x000fe20000010000 */
[----:B------:R-:W-:Y:S01]  /*6550*/  F2FP.F16.F32.PACK_AB R154, R161, R158 ;  /* 0x0000009ea19a723e */ /* 0x000fe200000000ff */
[----:B------:R-:W-:Y:S01]  /*6560*/  FADD.FTZ R159, R159, R200 ;  /* 0x000000c89f9f7221 */ /* 0x000fe20000010000 */
[----:B---3--:R-:W-:Y:S01]  /*6570*/  F2FP.F16.F32.PACK_AB R155, R214, R163 ;  /* 0x000000a3d69b723e */ /* 0x008fe200000000ff */
[----:B------:R-:W-:Y:S02]  /*6580*/  FADD.FTZ R213, R213, R156 ;  /* 0x0000009cd5d57221 */ /* 0x000fe40000010000 */
[----:B------:R-:W-:Y:S01]  /*6590*/  MUFU.EX2 R192, R192 ;  /* 0x000000c000c07308 */ /* 0x000fe20000000800 */
[----:B------:R-:W-:Y:S01]  /*65a0*/  WARPGROUP.ARRIVE ;  /* 0x00000000000079c5 */ /* 0x000fe20000000000 */
[----:B------:R-:W-:Y:S01]  /*65b0*/  FADD.FTZ R160, R160, R159 ;  /* 0x0000009fa0a07221 */ /* 0x000fe20000010000 */
[----:B------:R-:W-:-:S03]  /*65c0*/  FADD.FTZ R158, R158, R213 ;  /* 0x000000d59e9e7221 */ /* 0x000fc60000010000 */
[----:B------:R-:W-:Y:S01]  /*65d0*/  FADD.FTZ R163, R163, R160 ;  /* 0x000000a0a3a37221 */ /* 0x000fe20000010000 */
[----:B------:R-:W-:Y:S01]  /*65e0*/  HGMMA.64x256x16.F32 R24, R152, gdesc[UR8].tnspB, R24, gsb0 ;  /* 0x43e0000898187df0 */ /* 0x000fe20008000818 */
[----:B------:R-:W-:Y:S01]  /*65f0*/  UIADD3 UR10, UR7, 0x100, URZ ;  /* 0x00000100070a7890 */ /* 0x000fe2000fffe03f */
[----:B------:R-:W1:Y:S01]  /*6600*/  MUFU.EX2 R195, R195 ;  /* 0x000000c300c37308 */ /* 0x000e620000000800 */
[----:B------:R-:W-:Y:S01]  /*6610*/  UMOV UR11, 0x40000040 ;  /* 0x40000040000b7882 */ /* 0x000fe20000000000 */
[----:B------:R-:W-:Y:S01]  /*6620*/  FADD.FTZ R161, R161, R158 ;  /* 0x0000009ea1a17221 */ /* 0x000fe20000010000 */
[----:B------:R-:W-:Y:S01]  /*6630*/  FADD.FTZ R163, R214, R163 ;  /* 0x000000a3d6a37221 */ /* 0x000fe20000010000 */
[----:B------:R-:W-:Y:S02]  /*6640*/  WARPGROUP.DEPBAR.LE gsb0, 0x0 ;  /* 0x00008000000079c5 */ /* 0x000fe40000010000 */
[----:B----4-:R-:W-:Y:S01]  /*6650*/  F2FP.F16.F32.PACK_AB R152, R165, R162 ;  /* 0x000000a2a598723e */ /* 0x010fe200000000ff */
[----:B------:R-:W-:Y:S01]  /*6660*/  FADD.FTZ R162, R162, R161 ;  /* 0x000000a1a2a27221 */ /* 0x000fe20000010000 */
[----:B-----5:R-:W-:Y:S01]  /*6670*/  F2FP.F16.F32.PACK_AB R153, R169, R166 ;  /* 0x000000a6a999723e */ /* 0x020fe200000000ff */
[----:B------:R-:W-:Y:S01]  /*6680*/  FADD.FTZ R166, R166, R163 ;  /* 0x000000a3a6a67221 */ /* 0x000fe20000010000 */
[----:B------:R-:W-:Y:S01]  /*6690*/  F2FP.F16.F32.PACK_AB R154, R167, R164 ;  /* 0x000000a4a79a723e */ /* 0x000fe200000000ff */
[----:B------:R-:W-:Y:S01]  /*66a0*/  FADD.FTZ R165, R165, R162 ;  /* 0x000000a2a5a57221 */ /* 0x000fe20000010000 */
[----:B--2---:R-:W-:Y:S01]  /*66b0*/  F2FP.F16.F32.PACK_AB R155, R171, R168 ;  /* 0x000000a8ab9b723e */ /* 0x004fe200000000ff */
[----:B------:R-:W-:-:S02]  /*66c0*/  FADD.FTZ R169, R169, R166 ;  /* 0x000000a6a9a97221 */ /* 0x000fc40000010000 */
[----:B------:R-:W-:Y:S01]  /*66d0*/  FADD.FTZ R164, R164, R165 ;  /* 0x000000a5a4a47221 */ /* 0x000fe20000010000 */
[----:B------:R-:W-:Y:S01]  /*66e0*/  WARPGROUP.ARRIVE ;  /* 0x00000000000079c5 */ /* 0x000fe20000000000 */
[----:B------:R-:W-:Y:S02]  /*66f0*/  FADD.FTZ R168, R168, R169 ;  /* 0x000000a9a8a87221 */ /* 0x000fe40000010000 */
[----:B------:R-:W-:Y:S02]  /*6700*/  FADD.FTZ R167, R167, R164 ;  /* 0x000000a4a7a77221 */ /* 0x000fe40000010000 */
[----:B------:R-:W-:-:S05]  /*6710*/  FADD.FTZ R171, R171, R168 ;  /* 0x000000a8abab7221 */ /* 0x000fca0000010000 */
        /* <DEDUP_REMOVED lines=40> */
[----:B0-----:R-:W-:Y:S01]  /*69a0*/  F2FP.F16.F32.PACK_AB R153, R191, R190 ;  /* 0x000000bebf99723e */ /* 0x001fe200000000ff */
        /* <DEDUP_REMOVED lines=9> */
[----:B------:R-:W-:-:S08]  /*6a40*/  FADD.FTZ R21, R195, R192 ;  /* 0x000000c0c3157221 */ /* 0x000fd00000010000 */
[----:B------:R-:W-:Y:S03]  /*6a50*/  HGMMA.64x256x16.F32 R24, R152, gdesc[UR8].tnspB, R24, gsb0 ;  /* 0x43e0000898187df0 */ /* 0x000fe60008000818 */
[----:B------:R-:W-:Y:S02]  /*6a60*/  WARPGROUP.DEPBAR.LE gsb0, 0x0 ;  /* 0x00008000000079c5 */ /* 0x000fe40000010000 */
[----:B------:R1:W-:Y:S01]  /*6a70*/  @!P1 SYNCS.ARRIVE.TRANS64.RED.A1T0 RZ, [R201+URZ], RZ ;  /* 0x000000ffc9ff99a7 */ /* 0x0003e2000810043f */
[----:B------:R-:W-:Y:S05]  /*6a80*/  @P2 BRA `(.L_x_9226) ;  /* 0xffffffd4004c2947 */ /* 0x000fea000383ffff */
.L_x_9217:
[----:B------:R-:W2:Y:S01]  /*6a90*/  SHFL.BFLY PT, R3, R20, 0x2, 0x1f ;  /* 0x0c401f0014037f89 */ /* 0x000ea200000e0000 */
[----:B------:R-:W-:Y:S01]  /*6aa0*/  IMAD.MOV.U32 R4, RZ, RZ, RZ ;  /* 0x000000ffff047224 */ /* 0x000fe200078e00ff */
[----:B------:R3:W-:Y:S08]  /*6ab0*/  BAR.ARV R157, 0x100 ;  /* 0x0004009d0000751d */ /* 0x0007f00000002000 */
[----:B------:R-:W-:Y:S06]  /*6ac0*/  BAR.ARV 0x8, 0x180 ;  /* 0x0206000000007b1d */ /* 0x000fec0000002000 */
[----:B------:R-:W-:Y:S01]  /*6ad0*/  PLOP3.LUT P0, PT, PT, PT, PT, 0x8, 0x0 ;  /* 0x000000000000781c */ /* 0x000fe20003f0e170 */
[----:B------:R-:W4:Y:S01]  /*6ae0*/  SHFL.BFLY PT, R2, R21, 0x2, 0x1f ;  /* 0x0c401f0015027f89 */ /* 0x000f2200000e0000 */
[----:B--2---:R-:W-:-:S05]  /*6af0*/  FADD.FTZ R3, R3, R20 ;  /* 0x0000001403037221 */ /* 0x004fca0000010000 */
[----:B------:R-:W2:Y:S01]  /*6b00*/  SHFL.BFLY PT, R0, R3, 0x1, 0x1f ;  /* 0x0c201f0003007f89 */ /* 0x000ea200000e0000 */
[----:B----4-:R-:W-:-:S05]  /*6b10*/  FADD.FTZ R2, R2, R21 ;  /* 0x0000001502027221 */ /* 0x010fca0000010000 */
[----:B------:R-:W4:Y:S01]  /*6b20*/  SHFL.BFLY PT, R5, R2, 0x1, 0x1f ;  /* 0x0c201f0002057f89 */ /* 0x000f2200000e0000 */
[----:B--2---:R-:W-:Y:S01]  /*6b30*/  FADD.FTZ R7, R3, R0 ;  /* 0x0000000003077221 */ /* 0x004fe20000010000 */
[----:B------:R-:W-:Y:S02]  /*6b40*/  IMAD.MOV.U32 R0, RZ, RZ, RZ ;  /* 0x000000ffff007224 */ /* 0x000fe400078e00ff */
[----:B------:R-:W-:Y:S02]  /*6b50*/  IMAD.MOV.U32 R3, RZ, RZ, -0x800000 ;  /* 0xff800000ff037424 */ /* 0x000fe400078e00ff */
[----:B------:R-:W-:-:S13]  /*6b60*/  FSETP.NE.FTZ.AND P1, PT, R7, RZ, PT ;  /* 0x000000ff0700720b */ /* 0x000fda0003f35000 */
[----:B------:R-:W2:Y:S01]  /*6b70*/  @P1 MUFU.RCP R4, R7 ;  /* 0x0000000700041308 */ /* 0x000ea20000001000 */
[----:B----4-:R-:W-:Y:S01]  /*6b80*/  FADD.FTZ R8, R2, R5 ;  /* 0x0000000502087221 */ /* 0x010fe20000010000 */
[----:B------:R-:W-:-:S04]  /*6b90*/  IMAD.MOV.U32 R2, RZ, RZ, -0x800000 ;  /* 0xff800000ff027424 */ /* 0x000fc800078e00ff */
[----:B------:R-:W-:Y:S02]  /*6ba0*/  FSETP.NE.FTZ.AND P2, PT, R8, RZ, PT ;  /* 0x000000ff0800720b */ /* 0x000fe40003f55000 */
[----:B------:R-:W4:Y:S01]  /*6bb0*/  @P1 MUFU.LG2 R5, R7 ;  /* 0x0000000700051308 */ /* 0x000f220000000c00 */
[-C--:B--2---:R-:W-:Y:S01]  /*6bc0*/  FMUL.FTZ R24, R24, R4.reuse ;  /* 0x0000000418187220 */ /* 0x084fe20000410000 */
[-C--:B------:R-:W-:Y:S01]  /*6bd0*/  FMUL.FTZ R25, R25, R4.reuse ;  /* 0x0000000419197220 */ /* 0x080fe20000410000 */
[----:B------:R-:W-:-:S08]  /*6be0*/  FMUL.FTZ R28, R28, R4 ;  /* 0x000000041c1c7220 */ /* 0x000fd00000410000 */
[----:B------:R-:W2:Y:S01]  /*6bf0*/  @P2 MUFU.LG2 R6, R8 ;  /* 0x0000000800062308 */ /* 0x000ea20000000c00 */
[-C--:B------:R-:W-:Y:S01]  /*6c00*/  FMUL.FTZ R29, R29, R4.reuse ;  /* 0x000000041d1d7220 */ /* 0x080fe20000410000 */
[-C--:B------:R-:W-:Y:S01]  /*6c10*/  FMUL.FTZ R32, R32, R4.reuse ;  /* 0x0000000420207220 */ /* 0x080fe20000410000 */
[-C--:B------:R-:W-:Y:S01]  /*6c20*/  FMUL.FTZ R33, R33, R4.reuse ;  /* 0x0000000421217220 */ /* 0x080fe20000410000 */
[-C--:B------:R-:W-:Y:S01]  /*6c30*/  FMUL.FTZ R36, R36, R4.reuse ;  /* 0x0000000424247220 */ /* 0x080fe20000410000 */
[-C--:B------:R-:W-:Y:S01]  /*6c40*/  FMUL.FTZ R37, R37, R4.reuse ;  /* 0x0000000425257220 */ /* 0x080fe20000410000 */
[-C--:B------:R-:W-:Y:S01]  /*6c50*/  FMUL.FTZ R40, R40, R4.reuse ;  /* 0x0000000428287220 */ /* 0x080fe20000410000 */
[-C--:B------:R-:W-:Y:S01]  /*6c60*/  FMUL.FTZ R41, R41, R4.reuse ;  /* 0x0000000429297220 */ /* 0x080fe20000410000 */
[----:B------:R5:W0:Y:S01]  /*6c70*/  @P2 MUFU.RCP R0, R8 ;  /* 0x0000000800002308 */ /* 0x000a220000001000 */
        /* <DEDUP_REMOVED lines=54> */
[----:B------:R-:W-:-:S02]  /*6fe0*/  IMAD.U32 R4, RZ, RZ, UR6 ;  /* 0x00000006ff047e24 */ /* 0x000fc4000f8e00ff */
[----:B----4-:R-:W-:Y:S01]  /*6ff0*/  @P1 FMUL.FTZ R5, R5, 0.69314718246459960938 ;  /* 0x3f31721805051820 */ /* 0x010fe20000410000 */
[----:B-----5:R-:W-:Y:S02]  /*7000*/  IMAD.U32 R8, RZ, RZ, UR6 ;  /* 0x00000006ff087e24 */ /* 0x020fe4000f8e00ff */
[----:B--2---:R-:W-:Y:S01]  /*7010*/  @P2 FMUL.FTZ R7, R6, 0.69314718246459960938 ;  /* 0x3f31721806072820 */ /* 0x004fe20000410000 */
[----:B------:R-:W-:Y:S01]  /*7020*/  @P1 FMUL.FTZ R4, R4, 0.69314718246459960938 ;  /* 0x3f31721804041820 */ /* 0x000fe20000410000 */
[-C--:B0-----:R-:W-:Y:S01]  /*7030*/  FMUL.FTZ R26, R26, R0.reuse ;  /* 0x000000001a1a7220 */ /* 0x081fe20000410000 */
        /* <DEDUP_REMOVED lines=65> */
[----:B---3--:R-:W-:-:S07]  /*7450*/  @P2 FFMA.FTZ R2, R8, R196, R7 ;  /* 0x000000c408022223 */ /* 0x008fce0000010007 */
.L_x_9205:
[----:B------:R-:W-:Y:S05]  /*7460*/  @P0 BRA `(.L_x_9227) ;  /* 0x0000002000600947 */ /* 0x000fea0003800000 */
[----:B------:R-:W0:Y:S01]  /*7470*/  S2R R0, SR_TID.X ;  /* 0x0000000000007919 */ /* 0x000e220000002100 */
[----:B------:R-:W2:Y:S01]  /*7480*/  LDC R8, c[0x0][0xce8] ;  /* 0x00033a00ff087b82 */ /* 0x000ea20000000800 */
[----:B------:R-:W-:Y:S01]  /*7490*/  R2UR UR13, R18 ;  /* 0x00000000120d72ca */ /* 0x000fe200000e0000 */
[----:B------:R-:W-:Y:S01]  /*74a0*/  ULDC.64 UR8, c[0x0][0xcd0] ;  /* 0x0003340000087ab9 */ /* 0x000fe20000000a00 */
[----:B------:R-:W3:Y:S01]  /*74b0*/  S2R R16, SR_CTAID.X ;  /* 0x0000000000107919 */ /* 0x000ee20000002500 */
[----:B------:R-:W-:Y:S01]  /*74c0*/  ULDC.64 UR14, c[0x0][0x208] ;  /* 0x00008200000e7ab9 */ /* 0x000fe20000000a00 */
[----:B------:R-:W-:Y:S03]  /*74d0*/  BSSY B0, `(.L_x_9228) ;  /* 0x000014b000007945 */ /* 0x000fe60003800000 */
[----:B------:R-:W4:Y:S06]  /*74e0*/  S2UR UR12, SR_CTAID.Z ;  /* 0x00000000000c79c3 */ /* 0x000f2c0000002700 */
[----:B------:R-:W-:-:S02]  /*74f0*/  USHF.R.S32.HI UR7, URZ, 0x1f, UR13 ;  /* 0x0000001f3f077899 */ /* 0x000fc4000801140d */
[----:B------:R-:W-:Y:S01]  /*7500*/  IMAD R19, RZ, RZ, -UR13 ;  /* 0x8000000dff137e24 */ /* 0x000fe2000f8e02ff */
[----:B------:R-:W5:Y:S01]  /*7510*/  LDC.64 R20, c[0x0][0xcd8] ;  /* 0x00033600ff147b82 */ /* 0x000f620000000a00 */
[----:B------:R-:W-:Y:S02]  /*7520*/  UIMAD.WIDE.U32 UR4, UR13, UR8, URZ ;  /* 0x000000080d0472a5 */ /* 0x000fe4000f8e003f */
[----:B------:R-:W-:-:S04]  /*7530*/  UIMAD UR6, UR7, UR8, URZ ;  /* 0x00000008070672a4 */ /* 0x000fc8000f8e023f */
[----:B------:R-:W-:Y:S01]  /*7540*/  UIMAD UR6, UR13, UR9, UR6 ;  /* 0x000000090d0672a4 */ /* 0x000fe2000f8e0206 */
[----:B--2---:R-:W-:Y:S01]  /*7550*/  ISETP.NE.AND P0, PT, R8, 0x1, PT ;  /* 0x000000010800780c */ /* 0x004fe20003f05270 */
[----:B------:R-:W2:Y:S01]  /*7560*/  S2UR UR11, SR_CTAID.Y ;  /* 0x00000000000b79c3 */ /* 0x000ea20000002600 */
[----:B------:R-:W-:Y:S01]  /*7570*/  ULDC.64 UR8, c[0x0][0xc38] ;  /* 0x00030e0000087ab9 */ /* 0x000fe20000000a00 */
[----:B------:R-:W-:Y:S02]  /*7580*/  UIADD3 UR6, UR5, UR6, URZ ;  /* 0x0000000605067290 */ /* 0x000fe4000fffe03f */
[----:B------:R-:W-:Y:S01]  /*7590*/  UIMAD UR7, UR7, UR8, URZ ;  /* 0x00000008070772a4 */ /* 0x000fe2000f8e023f */
[----:B0-----:R-:W-:Y:S01]  /*75a0*/  VIADD R14, R0, 0xffffff80 ;  /* 0xffffff80000e7836 */ /* 0x001fe20000000000 */
[----:B----4-:R-:W-:Y:S02]  /*75b0*/  USHF.R.S32.HI UR10, URZ, 0x1f, UR12 ;  /* 0x0000001f3f0a7899 */ /* 0x010fe4000801140c */
[----:B------:R-:W2:Y:S02]  /*75c0*/  LDC R152, c[0x0][0xd50] ;  /* 0x00035400ff987b82 */ /* 0x000ea40000000800 */
[----:B------:R-:W-:-:S04]  /*75d0*/  SHF.R.S32.HI R7, RZ, 0x1f, R14 ;  /* 0x0000001fff077819 */ /* 0x000fc8000001140e */
[CC--:B------:R-:W-:Y:S02]  /*75e0*/  LEA.HI R4, R7.reuse, R14.reuse, RZ, 0x7 ;  /* 0x0000000e07047211 */ /* 0x0c0fe400078f38ff */
[----:B------:R-:W0:Y:S01]  /*75f0*/  LDC.64 R22, c[0x0][0xc40] ;  /* 0x00031000ff167b82 */ /* 0x000e220000000a00 */
[----:B------:R-:W-:Y:S02]  /*7600*/  LEA.HI R7, R7, R14, RZ, 0x2 ;  /* 0x0000000e07077211 */ /* 0x000fe400078f10ff */
[----:B------:R-:W-:Y:S02]  /*7610*/  LOP3.LUT R5, R4, 0xffffff80, RZ, 0xc0, !PT ;  /* 0xffffff8004057812 */ /* 0x000fe400078ec0ff */
[----:B------:R-:W-:Y:S02]  /*7620*/  SHF.R.S32.HI R9, RZ, 0x7, R4 ;  /* 0x00000007ff097819 */ /* 0x000fe40000011404 */
[----:B------:R-:W-:Y:S01]  /*7630*/  LOP3.LUT R7, R7, 0xfffffffc, RZ, 0xc0, !PT ;  /* 0xfffffffc07077812 */ /* 0x000fe200078ec0ff */
[----:B------:R-:W-:Y:S01]  /*7640*/  IMAD.IADD R0, R14, 0x1, -R5 ;  /* 0x000000010e007824 */ /* 0x000fe200078e0a05 */
[----:B------:R-:W-:Y:S01]  /*7650*/  LEA.HI R4, R4, R9, RZ, 0x1 ;  /* 0x0000000904047211 */ /* 0x000fe200078f08ff */
[----:B------:R-:W4:Y:S01]  /*7660*/  @P0 LDC R17, c[0x0][0xcf0] ;  /* 0x00033c00ff110b82 */ /* 0x000f220000000800 */
[----:B------:R-:W-:-:S02]  /*7670*/  IADD3 R7, R14, -R7, RZ ;  /* 0x800000070e077210 */ /* 0x000fc40007ffe0ff */
[----:B------:R-:W-:Y:S02]  /*7680*/  SHF.R.S32.HI R11, RZ, 0x1f, R0 ;  /* 0x0000001fff0b7819 */ /* 0x000fe40000011400 */
[----:B------:R-:W-:Y:S02]  /*7690*/  LOP3.LUT R4, R4, 0x3fffffe, RZ, 0xc0, !PT ;  /* 0x03fffffe04047812 */ /* 0x000fe400078ec0ff */
[----:B------:R-:W-:Y:S01]  /*76a0*/  LEA.HI R10, R11, R0, RZ, 0x2 ;  /* 0x000000000b0a7211 */ /* 0x000fe200078f10ff */
[----:B------:R-:W1:Y:S03]  /*76b0*/  @P0 LDC R14, c[0x0][0xcec] ;  /* 0x00033b00ff0e0b82 */ /* 0x000e660000000800 */
[--C-:B------:R-:W-:Y:S02]  /*76c0*/  SHF.R.S32.HI R5, RZ, 0x2, R10.reuse ;  /* 0x00000002ff057819 */ /* 0x100fe4000001140a */
[----:B------:R-:W-:-:S03]  /*76d0*/  SHF.R.S32.HI R6, RZ, 0x1f, R10 ;  /* 0x0000001fff067819 */ /* 0x000fc6000001140a */
[----:B------:R-:W4:Y:S01]  /*76e0*/  @P0 LDC R154, c[0x0][0xcec] ;  /* 0x00033b00ff9a0b82 */ /* 0x000f220000000800 */
[----:B------:R-:W-:-:S04]  /*76f0*/  LEA.HI R6, R6, R5, RZ, 0x3 ;  /* 0x0000000506067211 */ /* 0x000fc800078f18ff */
[----:B------:R-:W-:Y:S01]  /*7700*/  LOP3.LUT R12, R6, 0xfffffff8, RZ, 0xc0, !PT ;  /* 0xfffffff8060c7812 */ /* 0x000fe200078ec0ff */
[----:B------:R-:W-:Y:S01]  /*7710*/  IMAD.IADD R6, R9, 0x1, -R4 ;  /* 0x0000000109067824 */ /* 0x000fe200078e0a04 */
[----:B------:R-:W-:Y:S01]  /*7720*/  LEA.HI R9, R7, R7, RZ, 0x1 ;  /* 0x0000000707097211 */ /* 0x000fe200078f08ff */
[----:B------:R-:W4:Y:S01]  /*7730*/  @P0 LDC R153, c[0x0][0xcf0] ;  /* 0x00033c00ff990b82 */ /* 0x000f220000000800 */
[----:B------:R-:W-:Y:S01]  /*7740*/  LEA.HI R4, R11, R0, RZ, 0x5 ;  /* 0x000000000b047211 */ /* 0x000fe200078f28ff */
[----:B------:R-:W-:Y:S01]  /*7750*/  IMAD.IADD R5, R5, 0x1, -R12 ;  /* 0x0000000105057824 */ /* 0x000fe200078e0a0c */
[----:B------:R-:W-:Y:S02]  /*7760*/  LOP3.LUT R12, R9, 0x1ffffffe, RZ, 0xc0, !PT ;  /* 0x1ffffffe090c7812 */ /* 0x000fe400078ec0ff */
[----:B------:R-:W-:-:S03]  /*7770*/  SHF.R.S32.HI R4, RZ, 0x5, R4 ;  /* 0x00000005ff047819 */ /* 0x000fc60000011404 */
[----:B------:R-:W-:Y:S02]  /*7780*/  IMAD.IADD R12, R7, 0x1, -R12 ;  /* 0x00000001070c7824 */ /* 0x000fe400078e0a0c */
[----:B------:R-:W-:Y:S02]  /*7790*/  IMAD R7, R4, 0x10, R5 ;  /* 0x0000001004077824 */ /* 0x000fe400078e0205 */
[----:B------:R-:W-:Y:S02]  /*77a0*/  IMAD.U32 R5, RZ, RZ, UR5 ;  /* 0x00000005ff057e24 */ /* 0x000fe4000f8e00ff */
[----:B------:R-:W-:Y:S02]  /*77b0*/  IMAD R9, R6, 0x40, R7 ;  /* 0x0000004006097824 */ /* 0x000fe400078e0207 */
[----:B------:R-:W-:Y:S01]  /*77c0*/  IMAD.U32 R4, RZ, RZ, UR4 ;  /* 0x00000004ff047e24 */ /* 0x000fe2000f8e00ff */
[----:B------:R-:W-:Y:S01]  /*77d0*/  UIMAD.WIDE.U32 UR4, UR13, UR8, URZ ;  /* 0x000000080d0472a5 */ /* 0x000fe2000f8e003f */
[----:B------:R-:W-:Y:S01]  /*77e0*/  IMAD.U32 R5, RZ, RZ, UR6 ;  /* 0x00000006ff057e24 */ /* 0x000fe2000f8e00ff */
[----:B------:R-:W-:Y:S01]  /*77f0*/  UIMAD UR6, UR13, UR9, UR7 ;  /* 0x000000090d0672a4 */ /* 0x000fe2000f8e0207 */
[----:B------:R-:W-:-:S02]  /*7800*/  IMAD R12, R12, 0x8, R9 ;  /* 0x000000080c0c7824 */ /* 0x000fc400078e0209 */
[----:B-----5:R-:W-:Y:S01]  /*7810*/  IMAD R6, R20, UR10, RZ ;  /* 0x0000000a14067c24 */ /* 0x020fe2000f8e02ff */
[----:B------:R-:W-:Y:S01]  /*7820*/  UIADD3 UR6, UR5, UR6, URZ ;  /* 0x0000000605067290 */ /* 0x000fe2000fffe03f */
[----:B---3--:R-:W-:Y:S01]  /*7830*/  IMAD R11, R16, 0x80, R12 ;  /* 0x00000080100b7824 */ /* 0x008fe200078e020c */
[----:B------:R-:W-:Y:S01]  /*7840*/  ULDC.64 UR8, c[0x0][0xc28] ;  /* 0x00030a0000087ab9 */ /* 0x000fe20000000a00 */
[----:B------:R-:W-:Y:S01]  /*7850*/  IMAD R15, R21, UR12, R6 ;  /* 0x0000000c150f7c24 */ /* 0x000fe2000f8e0206 */
[----:B------:R-:W-:Y:S01]  /*7860*/  MOV R6, UR4 ;  /* 0x0000000400067c02 */ /* 0x000fe20008000f00 */
[----:B-1----:R-:W-:-:S04]  /*7870*/  @P0 IMAD.HI.U32 R12, R11, R14, RZ ;  /* 0x0000000e0b0c0227 */ /* 0x002fc800078e00ff */
[----:B------:R-:W-:Y:S01]  /*7880*/  IMAD.U32 R7, RZ, RZ, UR5 ;  /* 0x00000005ff077e24 */ /* 0x000fe2000f8e00ff */
[----:B------:R-:W-:Y:S01]  /*7890*/  ULDC.64 UR4, c[0x0][0xce0] ;  /* 0x0003380000047ab9 */ /* 0x000fe20000000a00 */
[----:B0-----:R-:W-:Y:S02]  /*78a0*/  IMAD R14, R22, UR10, RZ ;  /* 0x0000000a160e7c24 */ /* 0x001fe4000f8e02ff */
[----:B--2---:R-:W-:Y:S02]  /*78b0*/  IMAD R21, R152, R19, UR11 ;  /* 0x0000000b98157e24 */ /* 0x004fe4000f8e0213 */
[----:B------:R-:W-:Y:S01]  /*78c0*/  IMAD.U32 R7, RZ, RZ, UR6 ;  /* 0x00000006ff077e24 */ /* 0x000fe2000f8e00ff */
[----:B------:R-:W-:Y:S01]  /*78d0*/  ULDC.64 UR6, c[0x0][0xc48] ;  /* 0x0003120000067ab9 */ /* 0x000fe20000000a00 */
[----:B------:R-:W-:-:S04]  /*78e0*/  IMAD.WIDE.U32 R4, R20, UR12, R4 ;  /* 0x0000000c14047c25 */ /* 0x000fc8000f8e0004 */
[----:B------:R-:W-:Y:S01]  /*78f0*/  IMAD.MOV.U32 R13, RZ, RZ, R11 ;  /* 0x000000ffff0d7224 */ /* 0x000fe200078e000b */
[----:B----4-:R-:W-:Y:S01]  /*7900*/  @P0 SHF.R.U32.HI R13, RZ, R17, R12 ;  /* 0x00000011ff0d0219 */ /* 0x010fe2000001160c */
[----:B------:R-:W-:Y:S01]  /*7910*/  IMAD R17, R23, UR12, R14 ;  /* 0x0000000c17117c24 */ /* 0x000fe2000f8e020e */
[----:B------:R-:W-:Y:S01]  /*7920*/  SHF.R.S32.HI R14, RZ, 0x1f, R21 ;  /* 0x0000001fff0e7819 */ /* 0x000fe20000011415 */
[----:B------:R-:W-:-:S04]  /*7930*/  IMAD.WIDE.U32 R6, R22, UR12, R6 ;  /* 0x0000000c16067c25 */ /* 0x000fc8000f8e0006 */
[----:B------:R-:W-:Y:S02]  /*7940*/  IMAD.IADD R5, R5, 0x1, R15 ;  /* 0x0000000105057824 */ /* 0x000fe400078e020f */
[----:B------:R-:W-:-:S04]  /*7950*/  @P0 IMAD.HI.U32 R154, R11, R154, RZ ;  /* 0x0000009a0b9a0227 */ /* 0x000fc800078e00ff */
[----:B------:R-:W-:Y:S02]  /*7960*/  IMAD.IADD R7, R7, 0x1, R17 ;  /* 0x0000000107077824 */ /* 0x000fe400078e0211 */
[----:B------:R-:W-:Y:S01]  /*7970*/  IMAD.MOV.U32 R15, RZ, RZ, R11 ;  /* 0x000000ffff0f7224 */ /* 0x000fe200078e000b */
[----:B------:R-:W-:Y:S01]  /*7980*/  @P0 SHF.R.U32.HI R15, RZ, R153, R154 ;  /* 0x00000099ff0f0219 */ /* 0x000fe2000001169a */
[C---:B------:R-:W-:Y:S02]  /*7990*/  IMAD R12, R14.reuse, UR4, RZ ;  /* 0x000000040e0c7c24 */ /* 0x040fe4000f8e02ff */
[----:B------:R-:W-:Y:S02]  /*79a0*/  IMAD R17, R14, UR6, RZ ;  /* 0x000000060e117c24 */ /* 0x000fe4000f8e02ff */
[----:B------:R-:W-:-:S04]  /*79b0*/  IMAD.WIDE.U32 R4, R21, UR4, R4 ;  /* 0x0000000415047c25 */ /* 0x000fc8000f8e0004 */
[C---:B------:R-:W-:Y:S01]  /*79c0*/  IMAD R14, R21.reuse, UR5, R12 ;  /* 0x00000005150e7c24 */ /* 0x040fe2000f8e020c */
[----:B------:R-:W-:Y:S01]  /*79d0*/  BAR.SYNC.DEFER_BLOCKING 0x1, 0x100 ;  /* 0x0044000000007b1d */ /* 0x000fe20000010000 */
[C---:B------:R-:W-:Y:S01]  /*79e0*/  IMAD R19, R21.reuse, UR7, R17 ;  /* 0x0000000715137c24 */ /* 0x040fe2000f8e0211 */
[----:B------:R-:W-:Y:S01]  /*79f0*/  SHF.R.S32.HI R17, RZ, 0x1f, R13 ;  /* 0x0000001fff117819 */ /* 0x000fe2000001140d */
[----:B------:R-:W-:Y:S01]  /*7a00*/  IMAD.WIDE.U32 R6, R21, UR6, R6 ;  /* 0x0000000615067c25 */ /* 0x000fe2000f8e0006 */
[----:B------:R-:W-:Y:S02]  /*7a10*/  IADD3 R4, P0, R13, R4, RZ ;  /* 0x000000040d047210 */ /* 0x000fe40007f1e0ff */
[----:B------:R-:W-:Y:S01]  /*7a20*/  SHF.R.S32.HI R12, RZ, 0x1f, R15 ;  /* 0x0000001fff0c7819 */ /* 0x000fe2000001140f */
[----:B------:R-:W-:Y:S01]  /*7a30*/  IMAD.MOV R13, RZ, RZ, -R13 ;  /* 0x000000ffff0d7224 */ /* 0x000fe200078e0a0d */
[----:B------:R-:W-:Y:S01]  /*7a40*/  ULDC.64 UR4, c[0x0][0xc30] ;  /* 0x00030c0000047ab9 */ /* 0x000fe20000000a00 */
[----:B------:R-:W-:Y:S01]  /*7a50*/  IMAD.MOV R20, RZ, RZ, -R15 ;  /* 0x000000ffff147224 */ /* 0x000fe200078e0a0f */
[----:B------:R-:W-:Y:S01]  /*7a60*/  IADD3.X R5, R17, R5, R14, P0, !PT ;  /* 0x0000000511057210 */ /* 0x000fe200007fe40e */
[----:B------:R-:W-:Y:S01]  /*7a70*/  IMAD R12, R12, UR4, RZ ;  /* 0x000000040c0c7c24 */ /* 0x000fe2000f8e02ff */
[----:B------:R-:W-:Y:S01]  /*7a80*/  ULDC.64 UR6, c[0x0][0xcc8] ;  /* 0x0003320000067ab9 */ /* 0x000fe20000000a00 */
[----:B------:R-:W-:-:S02]  /*7a90*/  IMAD R13, R8, R13, R11 ;  /* 0x0000000d080d7224 */ /* 0x000fc400078e020b */
        /* <DEDUP_REMOVED lines=28> */
[----:B------:R-:W-:Y:S01]  /*7c60*/  SHFL.IDX PT, R12, R19, RZ, 0x1c1f ;  /* 0x001c1fff130c7589 */ /* 0x000fe200000e0000 */
[----:B------:R-:W-:Y:S01]  /*7c70*/  LOP3.LUT P0, RZ, R0, 0x3, RZ, 0xc0, !PT ;  /* 0x0000000300ff7812 */ /* 0x000fe2000780c0ff */
[C---:B------:R-:W-:Y:S01]  /*7c80*/  VIADD R9, R11.reuse, 0x8 ;  /* 0x000000080b097836 */ /* 0x040fe20000000000 */
[----:B------:R-:W-:Y:S01]  /*7c90*/  UIADD3 UR4, UR4, 0x32420, URZ ;  /* 0x0003242004047890 */ /* 0x000fe2000fffe03f */
[----:B------:R-:W0:Y:S01]  /*7ca0*/  SHFL.IDX PT, R13, R17, RZ, 0x1c1f ;  /* 0x001c1fff110d7589 */ /* 0x000e2200000e0000 */
[----:B------:R-:W-:-:S02]  /*7cb0*/  ISETP.GE.OR P1, PT, R11, R8, P0 ;  /* 0x000000080b00720c */ /* 0x000fc40000726670 */
[-C--:B------:R-:W-:Y:S01]  /*7cc0*/  ISETP.GE.OR P0, PT, R9, R8.reuse, P0 ;  /* 0x000000080900720c */ /* 0x080fe20000706670 */
[----:B------:R1:W2:Y:S01]  /*7cd0*/  SHFL.IDX PT, R15, R17, 0x1, 0x1c1f ;  /* 0x003c1f00110f7f89 */ /* 0x0002a200000e0000 */
[----:B------:R-:W-:Y:S01]  /*7ce0*/  ISETP.GE.AND P2, PT, R11, R8, PT ;  /* 0x000000080b00720c */ /* 0x000fe20003f46270 */
[----:B------:R-:W-:Y:S02]  /*7cf0*/  UPRMT UR4, URZ, 0x654, UR4 ;  /* 0x000006543f047896 */ /* 0x000fe40008000004 */
[----:B------:R3:W4:Y:S01]  /*7d00*/  SHFL.IDX PT, R4, R6, RZ, 0x1c1f ;  /* 0x001c1fff06047589 */ /* 0x00072200000e0000 */
[----:B-1----:R-:W-:-:S03]  /*7d10*/  LOP3.LUT R17, R10, 0x7ffffffc, RZ, 0xc0, !PT ;  /* 0x7ffffffc0a117812 */ /* 0x002fc600078ec0ff */
[----:B------:R3:W1:Y:S03]  /*7d20*/  SHFL.IDX PT, R5, R7, RZ, 0x1c1f ;  /* 0x001c1fff07057589 */ /* 0x00066600000e0000 */
[----:B------:R-:W-:Y:S01]  /*7d30*/  SYNCS.ARRIVE.TRANS64.RED.A1T0 RZ, [UR4], RZ ;  /* 0x000000ffffff79a7 */ /* 0x000fe20008100404 */
[----:B------:R-:W-:-:S04]  /*7d40*/  IMAD.IADD R0, R0, 0x1, -R17 ;  /* 0x0000000100007824 */ /* 0x000fc800078e0a11 */
[----:B------:R-:W-:Y:S01]  /*7d50*/  IMAD.SHL.U32 R0, R0, 0x2, RZ ;  /* 0x0000000200007824 */ /* 0x000fe200078e00ff */
[----:B0-----:R3:W-:Y:S04]  /*7d60*/  @!P1 ST.E desc[UR14][R12.64], R3 ;  /* 0x000000030c009985 */ /* 0x0017e8000c10190e */
[----:B--2---:R3:W-:Y:S01]  /*7d70*/  @!P0 ST.E desc[UR14][R14.64], R2 ;  /* 0x000000020e008985 */ /* 0x0047e2000c10190e */
[----:B------:R-:W-:Y:S05]  /*7d80*/  @P2 BRA `(.L_x_9229) ;  /* 0x0000000800fc2947 */ /* 0x000fea0003800000 */
[C---:B---3--:R-:W-:Y:S01]  /*7d90*/  VIADD R2, R0.reuse, 0x8 ;  /* 0x0000000800027836 */ /* 0x048fe20000000000 */
        /* <DEDUP_REMOVED lines=10> */
[----:B------:R-:W-:Y:S01]  /*7e40*/  IADD3 R17, R0, 0x28, RZ ;  /* 0x0000002800117810 */ /* 0x000fe20007ffe0ff */
[----:B------:R-:W-:Y:S01]  /*7e50*/  ULDC.64 UR6, c[0x0][0x208] ;  /* 0x0000820000067ab9 */ /* 0x000fe20000000a00 */
[----:B------:R-:W-:Y:S01]  /*7e60*/  ISETP.GE.AND P0, PT, R16, UR4, PT ;  /* 0x0000000410007c0c */ /* 0x000fe2000bf06270 */
[C---:B------:R-:W-:Y:S01]  /*7e70*/  VIADD R21, R0.reuse, 0x40 ;  /* 0x0000004000157836 */ /* 0x040fe20000000000 */
[----:B------:R-:W-:Y:S01]  /*7e80*/  ISETP.GE.AND P1, PT, R17, UR4, PT ;  /* 0x0000000411007c0c */ /* 0x000fe2000bf26270 */
[----:B------:R-:W-:-:S02]  /*7e90*/  VIADD R22, R0, 0x48 ;  /* 0x0000004800167836 */ /* 0x000fc40000000000 */
[----:B------:R-:W-:Y:S01]  /*7ea0*/  @!P3 LEA.HI R2, R2, R2, RZ, 0x1 ;  /* 0x000000020202b211 */ /* 0x000fe200078f08ff */
[----:B------:R-:W-:Y:S01]  /*7eb0*/  VIADD R23, R0, 0x50 ;  /* 0x0000005000177836 */ /* 0x000fe20000000000 */
[----:B------:R-:W-:Y:S02]  /*7ec0*/  @!P4 LEA.HI R3, R3, R3, RZ, 0x1 ;  /* 0x000000030303c211 */ /* 0x000fe400078f08ff */
[----:B------:R-:W-:Y:S02]  /*7ed0*/  @!P5 LEA.HI R10, R10, R10, RZ, 0x1 ;  /* 0x0000000a0a0ad211 */ /* 0x000fe400078f08ff */
[----:B------:R-:W-:Y:S02]  /*7ee0*/  @!P3 LOP3.LUT R11, R2, 0xfffffffe, RZ, 0xc0, !PT ;  /* 0xfffffffe020bb812 */ /* 0x000fe400078ec0ff */
[----:B------:R-:W-:Y:S01]  /*7ef0*/  @!P4 LOP3.LUT R13, R3, 0xfffffffe, RZ, 0xc0, !PT ;  /* 0xfffffffe030dc812 */ /* 0x000fe200078ec0ff */
[----:B-1--4-:R-:W-:Y:S01]  /*7f00*/  @!P2 IMAD.WIDE R2, R0, 0x4, R4 ;  /* 0x000000040002a825 */ /* 0x012fe200078e0204 */
        /* <DEDUP_REMOVED lines=14> */
[C---:B0-----:R-:W-:Y:S01]  /*7ff0*/  VIADD R24, R0.reuse, 0x58 ;  /* 0x0000005800187836 */ /* 0x041fe20000000000 */
[----:B------:R-:W-:Y:S01]  /*8000*/  @!P1 LEA.HI R17, R17, R17, RZ, 0x1 ;  /* 0x0000001111119211 */ /* 0x000fe200078f08ff */
[----:B------:R-:W-:Y:S01]  /*8010*/  VIADD R25, R0, 0x60 ;  /* 0x0000006000197836 */ /* 0x000fe20000000000 */
        /* <DEDUP_REMOVED lines=10> */
[----:B------:R-:W-:Y:S01]  /*80c0*/  @!P2 LOP3.LUT R19, R19, 0xfffffffe, RZ, 0xc0, !PT ;  /* 0xfffffffe1313a812 */ /* 0x000fe200078ec0ff */
[----:B------:R1:W-:Y:S01]  /*80d0*/  @!P1 ST.E.64 desc[UR6][R10.64], R44 ;  /* 0x0000002c0a009985 */ /* 0x0003e2000c101b06 */
[----:B--2---:R-:W-:Y:S01]  /*80e0*/  @!P3 LOP3.LUT R13, R20, 0xfffffffe, RZ, 0xc0, !PT ;  /* 0xfffffffe140db812 */ /* 0x004fe200078ec0ff */
[----:B------:R-:W-:Y:S01]  /*80f0*/  VIADD R20, R0, 0x70 ;  /* 0x0000007000147836 */ /* 0x000fe20000000000 */
[----:B------:R-:W-:-:S02]  /*8100*/  @!P4 LOP3.LUT R21, R21, 0xfffffffe, RZ, 0xc0, !PT ;  /* 0xfffffffe1515c812 */ /* 0x000fc400078ec0ff */
[----:B---3--:R-:W-:Y:S02]  /*8110*/  @!P5 LOP3.LUT R15, R22, 0xfffffffe, RZ, 0xc0, !PT ;  /* 0xfffffffe160fd812 */ /* 0x008fe400078ec0ff */
[----:B------:R-:W-:Y:S01]  /*8120*/  @!P6 LOP3.LUT R17, R23, 0xfffffffe, RZ, 0xc0, !PT ;  /* 0xfffffffe1711e812 */ /* 0x000fe200078ec0ff */
[----:B------:R-:W-:Y:S01]  /*8130*/  VIADD R23, R0, 0x88 ;  /* 0x0000008800177836 */ /* 0x000fe20000000000 */
[----:B------:R-:W-:Y:S01]  /*8140*/  ISETP.GE.AND P1, PT, R24, UR4, PT ;  /* 0x0000000418007c0c */ /* 0x000fe2000bf26270 */
[--C-:B0-----:R-:W-:Y:S01]  /*8150*/  @!P2 IMAD.WIDE R2, R19, 0x4, R4.reuse ;  /* 0x000000041302a825 */ /* 0x101fe200078e0204 */
[----:B------:R-:W-:Y:S02]  /*8160*/  ISETP.GE.AND P0, PT, R25, UR4, PT ;  /* 0x0000000419007c0c */ /* 0x000fe4000bf06270 */
[----:B------:R-:W-:Y:S01]  /*8170*/  IADD3 R22, R0, 0x80, RZ ;  /* 0x0000008000167810 */ /* 0x000fe20007ffe0ff */
[--C-:B-1----:R-:W-:Y:S01]  /*8180*/  @!P3 IMAD.WIDE R10, R13, 0x4, R4.reuse ;  /* 0x000000040d0ab825 */ /* 0x102fe200078e0204 */
[----:B------:R0:W-:Y:S03]  /*8190*/  @!P2 ST.E.64 desc[UR6][R2.64], R48 ;  /* 0x000000300200a985 */ /* 0x0001e6000c101b06 */
        /* <DEDUP_REMOVED lines=8> */
[----:B------:R-:W-:Y:S02]  /*8220*/  @!P1 LEA.HI R24, R24, R24, RZ, 0x1 ;  /* 0x0000001818189211 */ /* 0x000fe400078f08ff */
[C---:B------:R-:W-:Y:S01]  /*8230*/  VIADD R19, R0.reuse, 0x68 ;  /* 0x0000006800137836 */ /* 0x040fe20000000000 */
[----:B------:R4:W-:Y:S01]  /*8240*/  @!P6 ST.E.64 desc[UR6][R16.64], R64 ;  /* 0x000000401000e985 */ /* 0x0009e2000c101b06 */
[----:B------:R-:W-:Y:S01]  /*8250*/  VIADD R21, R0, 0x78 ;  /* 0x0000007800157836 */ /* 0x000fe20000000000 */
[----:B------:R-:W-:-:S02]  /*8260*/  ISETP.GE.AND P6, PT, R20, UR4, PT ;  /* 0x0000000414007c0c */ /* 0x000fc4000bfc6270 */
[----:B------:R-:W-:Y:S02]  /*8270*/  ISETP.GE.AND P2, PT, R19, UR4, PT ;  /* 0x0000000413007c0c */ /* 0x000fe4000bf46270 */
[----:B------:R-:W-:Y:S02]  /*8280*/  ISETP.GE.AND P5, PT, R21, UR4, PT ;  /* 0x0000000415007c0c */ /* 0x000fe4000bfa6270 */
        /* <DEDUP_REMOVED lines=18> */
[----:B---3--:R-:W-:Y:S01]  /*83b0*/  @!P4 LOP3.LUT R15, R22, 0xfffffffe, RZ, 0xc0, !PT ;  /* 0xfffffffe160fc812 */ /* 0x008fe200078ec0ff */
[C---:B------:R-:W-:Y:S01]  /*83c0*/  VIADD R22, R0.reuse, 0xb8 ;  /* 0x000000b800167836 */ /* 0x040fe20000000000 */
        /* <DEDUP_REMOVED lines=29> */
[--C-:B------:R-:W-:Y:S01]  /*85a0*/  @!P1 IMAD.WIDE R10, R11, 0x4, R4.reuse ;  /* 0x000000040b0a9825 */ /* 0x100fe200078e0204 */
[----:B------:R-:W-:Y:S01]  /*85b0*/  @!P4 LEA.HI R21, R21, R21, RZ, 0x1 ;  /* 0x000000151515c211 */ /* 0x000fe200078f08ff */
[----:B------:R0:W-:Y:S01]  /*85c0*/  @!P0 ST.E.64 desc[UR6][R2.64], R96 ;  /* 0x0000006002008985 */ /* 0x0001e2000c101b06 */
[----:B--2---:R-:W-:Y:S01]  /*85d0*/  @!P2 LOP3.LUT R13, R19, 0xfffffffe, RZ, 0xc0, !PT ;  /* 0xfffffffe130da812 */ /* 0x004fe200078ec0ff */
[----:B------:R-:W-:Y:S01]  /*85e0*/  VIADD R19, R0, 0xc8 ;  /* 0x000000c800137836 */ /* 0x000fe20000000000 */
[----:B---3--:R-:W-:Y:S01]  /*85f0*/  @!P3 LOP3.LUT R15, R20, 0xfffffffe, RZ, 0xc0, !PT ;  /* 0xfffffffe140fb812 */ /* 0x008fe200078ec0ff */
[----:B------:R1:W-:Y:S01]  /*8600*/  @!P1 ST.E.64 desc[UR6][R10.64], R100 ;  /* 0x000000640a009985 */ /* 0x0003e2000c101b06 */
[----:B------:R-:W-:Y:S01]  /*8610*/  @!P6 LEA.HI R23, R23, R23, RZ, 0x1 ;  /* 0x000000171717e211 */ /* 0x000fe200078f08ff */
[----:B------:R-:W-:Y:S01]  /*8620*/  @!P2 IMAD.WIDE R12, R13, 0x4, R4 ;  /* 0x000000040d0ca825 */ /* 0x000fe200078e0204 */
[----:B------:R-:W-:-:S02]  /*8630*/  @!P4 LOP3.LUT R21, R21, 0xfffffffe, RZ, 0xc0, !PT ;  /* 0xfffffffe1515c812 */ /* 0x000fc400078ec0ff */
[----:B----4-:R-:W-:Y:S01]  /*8640*/  @!P5 LOP3.LUT R17, R22, 0xfffffffe, RZ, 0xc0, !PT ;  /* 0xfffffffe1611d812 */ /* 0x010fe200078ec0ff */
[C---:B------:R-:W-:Y:S01]  /*8650*/  VIADD R20, R0.reuse, 0xd0 ;  /* 0x000000d000147836 */ /* 0x040fe20000000000 */
[----:B------:R-:W-:Y:S01]  /*8660*/  @!P6 LOP3.LUT R23, R23, 0xfffffffe, RZ, 0xc0, !PT ;  /* 0xfffffffe1717e812 */ /* 0x000fe200078ec0ff */
[----:B------:R2:W-:Y:S01]  /*8670*/  @!P2 ST.E.64 desc[UR6][R12.64], R104 ;  /* 0x000000680c00a985 */ /* 0x0005e2000c101b06 */
        /* <DEDUP_REMOVED lines=13> */
[C---:B--2---:R-:W-:Y:S01]  /*8750*/  VIADD R12, R0.reuse, 0xe8 ;  /* 0x000000e8000c7836 */ /* 0x044fe20000000000 */
[----:B------:R2:W-:Y:S01]  /*8760*/  @!P6 ST.E.64 desc[UR6][R16.64], R120 ;  /* 0x000000781000e985 */ /* 0x0005e2000c101b06 */
[C---:B------:R-:W-:Y:S01]  /*8770*/  VIADD R13, R0.reuse, 0xf0 ;  /* 0x000000f0000d7836 */ /* 0x040fe20000000000 */
[----:B------:R-:W-:Y:S01]  /*8780*/  @!P0 LEA.HI R19, R19, R19, RZ, 0x1 ;  /* 0x0000001313138211 */ /* 0x000fe200078f08ff */
[----:B0-----:R-:W-:Y:S01]  /*8790*/  VIADD R3, R0, 0xf8 ;  /* 0x000000f800037836 */ /* 0x001fe20000000000 */
[----:B------:R-:W-:Y:S02]  /*87a0*/  ISETP.GE.AND P4, PT, R12, UR4, PT ;  /* 0x000000040c007c0c */ /* 0x000fe4000bf86270 */
[----:B------:R-:W-:Y:S02]  /*87b0*/  ISETP.GE.AND P5, PT, R13, UR4, PT ;  /* 0x000000040d007c0c */ /* 0x000fe4000bfa6270 */
[----:B------:R-:W-:Y:S02]  /*87c0*/  ISETP.GE.AND P6, PT, R3, UR4, PT ;  /* 0x0000000403007c0c */ /* 0x000fe4000bfc6270 */
[----:B------:R-:W-:-:S02]  /*87d0*/  @!P1 LEA.HI R20, R20, R20, RZ, 0x1 ;  /* 0x0000001414149211 */ /* 0x000fc400078f08ff */
[----:B------:R-:W-:Y:S02]  /*87e0*/  @!P2 LEA.HI R21, R21, R21, RZ, 0x1 ;  /* 0x000000151515a211 */ /* 0x000fe400078f08ff */
[----:B------:R-:W-:Y:S02]  /*87f0*/  @!P3 LEA.HI R22, R22, R22, RZ, 0x1 ;  /* 0x000000161616b211 */ /* 0x000fe400078f08ff */
[----:B-1----:R-:W-:Y:S02]  /*8800*/  @!P1 LOP3.LUT R11, R20, 0xfffffffe, RZ, 0xc0, !PT ;  /* 0xfffffffe140b9812 */ /* 0x002fe400078ec0ff */
[----:B------:R-:W-:Y:S02]  /*8810*/  @!P4 LEA.HI R12, R12, R12, RZ, 0x1 ;  /* 0x0000000c0c0cc211 */ /* 0x000fe400078f08ff */
[----:B------:R-:W-:Y:S02]  /*8820*/  @!P5 LEA.HI R2, R13, R13, RZ, 0x1 ;  /* 0x0000000d0d02d211 */ /* 0x000fe400078f08ff */
[----:B------:R-:W-:-:S02]  /*8830*/  @!P6 LEA.HI R10, R3, R3, RZ, 0x1 ;  /* 0x00000003030ae211 */ /* 0x000fc400078f08ff */
[----:B------:R-:W-:Y:S02]  /*8840*/  @!P0 LOP3.LUT R3, R19, 0xfffffffe, RZ, 0xc0, !PT ;  /* 0xfffffffe13038812 */ /* 0x000fe400078ec0ff */
[----:B------:R-:W-:Y:S02]  /*8850*/  @!P2 LOP3.LUT R13, R21, 0xfffffffe, RZ, 0xc0, !PT ;  /* 0xfffffffe150da812 */ /* 0x000fe400078ec0ff */
[----:B---3--:R-:W-:Y:S02]  /*8860*/  @!P3 LOP3.LUT R15, R22, 0xfffffffe, RZ, 0xc0, !PT ;  /* 0xfffffffe160fb812 */ /* 0x008fe400078ec0ff */
[----:B--2---:R-:W-:Y:S01]  /*8870*/  @!P4 LOP3.LUT R17, R12, 0xfffffffe, RZ, 0xc0, !PT ;  /* 0xfffffffe0c11c812 */ /* 0x004fe200078ec0ff */
        /* <DEDUP_REMOVED lines=16> */
.L_x_9229:
[----:B------:R-:W-:Y:S05]  /*8980*/  BSYNC B0 ;  /* 0x0000000000007941 */ /* 0x000fea0003800000 */
.L_x_9228:
[----:B------:R-:W-:Y:S01]  /*8990*/  ISETP.GE.AND P0, PT, R9, R8, PT ;  /* 0x000000080900720c */ /* 0x000fe20003f06270 */
[----:B0--3--:R2:W3:Y:S04]  /*89a0*/  SHFL.IDX PT, R3, R7, 0x1, 0x1c1f ;  /* 0x003c1f0007037f89 */ /* 0x0094e800000e0000 */
[----:B------:R2:W0:Y:S08]  /*89b0*/  SHFL.IDX PT, R2, R6, 0x1, 0x1c1f ;  /* 0x003c1f0006027f89 */ /* 0x00043000000e0000 */
[----:B--2---:R-:W-:Y:S05]  /*89c0*/  @P0 BRA `(.L_x_9203) ;  /* 0x0000005800ec0947 */ /* 0x004fea0003800000 */
[C---:B----4-:R-:W-:Y:S01]  /*89d0*/  VIADD R4, R0.reuse, 0x8 ;  /* 0x0000000800047836 */ /* 0x050fe20000000000 */
[----:B------:R-:W-:Y:S01]  /*89e0*/  ULDC UR4, c[0x0][0xbc8] ;  /* 0x0002f20000047ab9 */ /* 0x000fe20000000800 */
[C---:B-1----:R-:W-:Y:S01]  /*89f0*/  VIADD R5, R0.reuse, 0x10 ;  /* 0x0000001000057836 */ /* 0x042fe20000000000 */
        /* <DEDUP_REMOVED lines=10> */
[C---:B------:R-:W-:Y:S01]  /*8aa0*/  IADD3 R14, R0.reuse, 0x38, RZ ;  /* 0x00000038000e7810 */ /* 0x040fe20007ffe0ff */
[----:B------:R-:W-:-:S02]  /*8ab0*/  VIADD R15, R0, 0x40 ;  /* 0x00000040000f7836 */ /* 0x000fc40000000000 */
[----:B------:R-:W-:Y:S02]  /*8ac0*/  VIADD R16, R0, 0x48 ;  /* 0x0000004800107836 */ /* 0x000fe40000000000 */
[----:B------:R-:W-:Y:S01]  /*8ad0*/  @!P1 LEA.HI R4, R4, R4, RZ, 0x1 ;  /* 0x0000000404049211 */ /* 0x000fe200078f08ff */
[C---:B------:R-:W-:Y:S01]  /*8ae0*/  VIADD R19, R0.reuse, 0x50 ;  /* 0x0000005000137836 */ /* 0x040fe20000000000 */
[----:B------:R-:W-:Y:S01]  /*8af0*/  @!P2 LEA.HI R5, R5, R5, RZ, 0x1 ;  /* 0x000000050505a211 */ /* 0x000fe200078f08ff */
[----:B------:R-:W-:Y:S01]  /*8b00*/  VIADD R20, R0, 0x58 ;  /* 0x0000005800147836 */ /* 0x000fe20000000000 */
[----:B------:R-:W-:Y:S01]  /*8b10*/  @!P1 LOP3.LUT R7, R4, 0xfffffffe, RZ, 0xc0, !PT ;  /* 0xfffffffe04079812 */ /* 0x000fe200078ec0ff */
[C---:B------:R-:W-:Y:S01]  /*8b20*/  VIADD R21, R0.reuse, 0x80 ;  /* 0x0000008000157836 */ /* 0x040fe20000000000 */
[----:B------:R-:W-:Y:S01]  /*8b30*/  @!P2 LOP3.LUT R9, R5, 0xfffffffe, RZ, 0xc0, !PT ;  /* 0xfffffffe0509a812 */ /* 0x000fe200078ec0ff */
[----:B0--3--:R-:W-:Y:S01]  /*8b40*/  @!P0 IMAD.WIDE R4, R0, 0x4, R2 ;  /* 0x0000000400048825 */ /* 0x009fe200078e0202 */
        /* <DEDUP_REMOVED lines=89> */
[C---:B------:R-:W-:Y:S01]  /*90e0*/  VIADD R17, R0.reuse, 0xb0 ;  /* 0x000000b000117836 */ /* 0x040fe20000000000 */
        /* <DEDUP_REMOVED lines=34> */
[----:B------:R-:W-:Y:S02]  /*9310*/  IADD3 R17, R0, 0xe8, RZ ;  /* 0x000000e800117810 */ /* 0x000fe40007ffe0ff */
[----:B------:R-:W-:Y:S01]  /*9320*/  @!P1 IMAD.WIDE R12, R13, 0x4, R2 ;  /* 0x000000040d0c9825 */ /* 0x000fe200078e0202 */
[----:B------:R-:W-:Y:S01]  /*9330*/  @!P2 ST.E.64 desc[UR6][R10.64], R114 ;  /* 0x000000720a00a985 */ /* 0x000fe2000c101b06 */
[----:B------:R-:W-:Y:S02]  /*9340*/  ISETP.GE.AND P2, PT, R16, UR4, PT ;  /* 0x0000000410007c0c */ /* 0x000fe4000bf46270 */
[C---:B------:R-:W-:Y:S01]  /*9350*/  VIADD R15, R0.reuse, 0xd8 ;  /* 0x000000d8000f7836 */ /* 0x040fe20000000000 */
[----:B------:R-:W-:Y:S01]  /*9360*/  @!P1 ST.E.64 desc[UR6][R12.64], R118 ;  /* 0x000000760c009985 */ /* 0x000fe2000c101b06 */
[C---:B------:R-:W-:Y:S01]  /*9370*/  VIADD R21, R0.reuse, 0xf0 ;  /* 0x000000f000157836 */ /* 0x040fe20000000000 */
[----:B0-----:R-:W-:Y:S01]  /*9380*/  @!P5 LOP3.LUT R5, R19, 0xfffffffe, RZ, 0xc0, !PT ;  /* 0xfffffffe1305d812 */ /* 0x001fe200078ec0ff */
[----:B------:R-:W-:Y:S01]  /*9390*/  VIADD R0, R0, 0xf8 ;  /* 0x000000f800007836 */ /* 0x000fe20000000000 */
[----:B------:R-:W-:-:S02]  /*93a0*/  ISETP.GE.AND P1, PT, R15, UR4, PT ;  /* 0x000000040f007c0c */ /* 0x000fc4000bf26270 */
[----:B------:R-:W-:Y:S01]  /*93b0*/  @!P6 LEA.HI R20, R20, R20, RZ, 0x1 ;  /* 0x000000141414e211 */ /* 0x000fe200078f08ff */
[----:B------:R-:W-:Y:S01]  /*93c0*/  @!P5 IMAD.WIDE R4, R5, 0x4, R2 ;  /* 0x000000040504d825 */ /* 0x000fe200078e0202 */
[----:B------:R-:W-:Y:S02]  /*93d0*/  ISETP.GE.AND P3, PT, R17, UR4, PT ;  /* 0x0000000411007c0c */ /* 0x000fe4000bf66270 */
[----:B------:R-:W-:Y:S02]  /*93e0*/  ISETP.GE.AND P4, PT, R21, UR4, PT ;  /* 0x0000000415007c0c */ /* 0x000fe4000bf86270 */
[----:B------:R-:W-:Y:S01]  /*93f0*/  @!P0 LEA.HI R14, R14, R14, RZ, 0x1 ;  /* 0x0000000e0e0e8211 */ /* 0x000fe200078f08ff */
[----:B------:R0:W-:Y:S01]  /*9400*/  @!P5 ST.E.64 desc[UR6][R4.64], R122 ;  /* 0x0000007a0400d985 */ /* 0x0001e2000c101b06 */
[----:B-1----:R-:W-:Y:S02]  /*9410*/  @!P6 LOP3.LUT R7, R20, 0xfffffffe, RZ, 0xc0, !PT ;  /* 0xfffffffe1407e812 */ /* 0x002fe400078ec0ff */
[----:B--2---:R-:W-:-:S02]  /*9420*/  @!P0 LOP3.LUT R9, R14, 0xfffffffe, RZ, 0xc0, !PT ;  /* 0xfffffffe0e098812 */ /* 0x004fc400078ec0ff */
[----:B------:R-:W-:Y:S01]  /*9430*/  @!P1 LEA.HI R15, R15, R15, RZ, 0x1 ;  /* 0x0000000f0f0f9211 */ /* 0x000fe200078f08ff */
[--C-:B------:R-:W-:Y:S01]  /*9440*/  @!P6 IMAD.WIDE R6, R7, 0x4, R2.reuse ;  /* 0x000000040706e825 */ /* 0x100fe200078e0202 */
[----:B------:R-:W-:Y:S02]  /*9450*/  @!P2 LEA.HI R16, R16, R16, RZ, 0x1 ;  /* 0x000000101010a211 */ /* 0x000fe400078f08ff */
[----:B------:R-:W-:Y:S02]  /*9460*/  @!P3 LEA.HI R17, R17, R17, RZ, 0x1 ;  /* 0x000000111111b211 */ /* 0x000fe400078f08ff */
[----:B------:R1:W-:Y:S01]  /*9470*/  @!P6 ST.E.64 desc[UR6][R6.64], R126 ;  /* 0x0000007e0600e985 */ /* 0x0003e2000c101b06 */
[----:B------:R-:W-:Y:S01]  /*9480*/  @!P4 LEA.HI R21, R21, R21, RZ, 0x1 ;  /* 0x000000151515c211 */ /* 0x000fe200078f08ff */
[----:B0-----:R-:W-:Y:S01]  /*9490*/  @!P0 IMAD.WIDE R4, R9, 0x4, R2 ;  /* 0x0000000409048825 */ /* 0x001fe200078e0202 */
[----:B------:R-:W-:Y:S02]  /*94a0*/  @!P1 LOP3.LUT R15, R15, 0xfffffffe, RZ, 0xc0, !PT ;  /* 0xfffffffe0f0f9812 */ /* 0x000fe400078ec0ff */
[----:B------:R-:W-:-:S02]  /*94b0*/  @!P2 LOP3.LUT R11, R16, 0xfffffffe, RZ, 0xc0, !PT ;  /* 0xfffffffe100ba812 */ /* 0x000fc400078ec0ff */
[----:B------:R2:W-:Y:S01]  /*94c0*/  @!P0 ST.E.64 desc[UR6][R4.64], R130 ;  /* 0x0000008204008985 */ /* 0x0005e2000c101b06 */
[----:B------:R-:W-:Y:S02]  /*94d0*/  ISETP.GE.AND P0, PT, R0, UR4, PT ;  /* 0x0000000400007c0c */ /* 0x000fe4000bf06270 */
        /* <DEDUP_REMOVED lines=17> */
.L_x_9227:
[----:B------:R-:W0:Y:S02]  /*95f0*/  S2R R0, SR_TID.X ;  /* 0x0000000000007919 */ /* 0x000e240000002100 */
[----:B0-----:R-:W-:-:S05]  /*9600*/  VIADD R2, R0, 0xffffff80 ;  /* 0xffffff8000027836 */ /* 0x001fca0000000000 */
[----:B------:R-:W-:-:S13]  /*9610*/  ISETP.GT.AND P0, PT, R2, 0x7f, PT ;  /* 0x0000007f0200780c */ /* 0x000fda0003f04270 */
[----:B------:R-:W-:Y:S05]  /*9620*/  @P0 BRA `(.L_x_9203) ;  /* 0x0000004c00d40947 */ /* 0x000fea0003800000 */
[----:B------:R-:W0:Y:S01]  /*9630*/  S2R R3, SR_CTAID.X ;  /* 0x0000000000037919 */ /* 0x000e220000002500 */
[----:B------:R-:W2:Y:S01]  /*9640*/  LDC R6, c[0x0][0xce8] ;  /* 0x00033a00ff067b82 */ /* 0x000ea20000000800 */
[----:B------:R-:W-:Y:S01]  /*9650*/  ULDC UR4, c[0x0][0xb88] ;  /* 0x0002e20000047ab9 */ /* 0x000fe20000000800 */
[----:B0-----:R-:W-:Y:S02]  /*9660*/  IMAD R0, R3, 0x80, R0 ;  /* 0x0000008003007824 */ /* 0x001fe400078e0200 */
[----:B--2---:R-:W-:Y:S02]  /*9670*/  IMAD R3, R6, UR4, RZ ;  /* 0x0000000406037c24 */ /* 0x004fe4000f8e02ff */
[----:B------:R-:W-:-:S05]  /*9680*/  VIADD R0, R0, 0xffffff80 ;  /* 0xffffff8000007836 */ /* 0x000fca0000000000 */
[----:B------:R-:W-:-:S13]  /*9690*/  ISETP.GE.AND P0, PT, R0, R3, PT ;  /* 0x000000030000720c */ /* 0x000fda0003f06270 */
[----:B------:R-:W-:Y:S05]  /*96a0*/  @P0 BRA `(.L_x_9203) ;  /* 0x0000004c00b40947 */ /* 0x000fea0003800000 */
[----:B------:R-:W-:Y:S01]  /*96b0*/  ISETP.NE.AND P0, PT, R6, 0x1, PT ;  /* 0x000000010600780c */ /* 0x000fe20003f05270 */
[----:B------:R-:W0:Y:S01]  /*96c0*/  S2UR UR7, SR_CTAID.Z ;  /* 0x00000000000779c3 */ /* 0x000e220000002700 */
[----:B------:R-:W-:Y:S01]  /*96d0*/  R2UR UR11, R18 ;  /* 0x00000000120b72ca */ /* 0x000fe200000e0000 */
[----:B------:R-:W-:Y:S01]  /*96e0*/  ULDC.64 UR8, c[0x0][0xcd0] ;  /* 0x0003340000087ab9 */ /* 0x000fe20000000a00 */
[----:B------:R-:W-:Y:S01]  /*96f0*/  IMAD.MOV.U32 R5, RZ, RZ, R0 ;  /* 0x000000ffff057224 */ /* 0x000fe200078e0000 */
[----:B------:R-:W-:-:S04]  /*9700*/  ULDC.64 UR12, c[0x0][0x208] ;  /* 0x00008200000c7ab9 */ /* 0x000fc80000000a00 */
[----:B------:R-:W2:Y:S06]  /*9710*/  LDC.64 R10, c[0x0][0xcd8] ;  /* 0x00033600ff0a7b82 */ /* 0x000eac0000000a00 */
[----:B------:R-:W-:Y:S02]  /*9720*/  USHF.R.S32.HI UR6, URZ, 0x1f, UR11 ;  /* 0x0000001f3f067899 */ /* 0x000fe4000801140b */
[----:B------:R-:W3:Y:S01]  /*9730*/  @P0 LDC R7, c[0x0][0xcec] ;  /* 0x00033b00ff070b82 */ /* 0x000ee20000000800 */
[----:B------:R-:W-:Y:S02]  /*9740*/  UIMAD.WIDE.U32 UR4, UR11, UR8, URZ ;  /* 0x000000080b0472a5 */ /* 0x000fe4000f8e003f */
[----:B------:R-:W-:-:S04]  /*9750*/  UIMAD UR6, UR6, UR8, URZ ;  /* 0x00000008060672a4 */ /* 0x000fc8000f8e023f */
[----:B------:R-:W-:Y:S01]  /*9760*/  UIMAD UR6, UR11, UR9, UR6 ;  /* 0x000000090b0672a4 */ /* 0x000fe2000f8e0206 */
[----:B------:R-:W4:Y:S01]  /*9770*/  @P0 LDC R9, c[0x0][0xcf0] ;  /* 0x00033c00ff090b82 */ /* 0x000f220000000800 */
[----:B0-----:R-:W-:Y:S01]  /*9780*/  USHF.R.S32.HI UR8, URZ, 0x1f, UR7 ;  /* 0x0000001f3f087899 */ /* 0x001fe20008011407 */
[----:B------:R-:W-:Y:S01]  /*9790*/  IMAD.U32 R3, RZ, RZ, UR5 ;  /* 0x00000005ff037e24 */ /* 0x000fe2000f8e00ff */
[----:B------:R-:W-:Y:S01]  /*97a0*/  UIADD3 UR6, UR5, UR6, URZ ;  /* 0x0000000605067290 */ /* 0x000fe2000fffe03f */
[----:B------:R-:W-:Y:S02]  /*97b0*/  IMAD.U32 R2, RZ, RZ, UR4 ;  /* 0x00000004ff027e24 */ /* 0x000fe4000f8e00ff */
[----:B------:R-:W-:Y:S02]  /*97c0*/  ULDC.64 UR4, c[0x0][0xce0] ;  /* 0x0003380000047ab9 */ /* 0x000fe40000000a00 */
[----:B------:R-:W0:Y:S01]  /*97d0*/  S2UR UR10, SR_CTAID.Y ;  /* 0x00000000000a79c3 */ /* 0x000e220000002600 */
[----:B------:R-:W-:-:S02]  /*97e0*/  IMAD.U32 R3, RZ, RZ, UR6 ;  /* 0x00000006ff037e24 */ /* 0x000fc4000f8e00ff */
[C---:B--2---:R-:W-:Y:S02]  /*97f0*/  IMAD R12, R10.reuse, UR8, RZ ;  /* 0x000000080a0c7c24 */ /* 0x044fe4000f8e02ff */
[----:B------:R-:W-:-:S03]  /*9800*/  IMAD.WIDE.U32 R2, R10, UR7, R2 ;  /* 0x000000070a027c25 */ /* 0x000fc6000f8e0002 */
[----:B------:R-:W0:Y:S01]  /*9810*/  LDC R8, c[0x0][0xd50] ;  /* 0x00035400ff087b82 */ /* 0x000e220000000800 */
[----:B---3--:R-:W-:-:S04]  /*9820*/  @P0 IMAD.HI.U32 R4, R0, R7, RZ ;  /* 0x0000000700040227 */ /* 0x008fc800078e00ff */
[----:B------:R-:W-:Y:S02]  /*9830*/  IMAD R7, RZ, RZ, -UR11 ;  /* 0x8000000bff077e24 */ /* 0x000fe4000f8e02ff */
[----:B------:R-:W-:Y:S01]  /*9840*/  IMAD R11, R11, UR7, R12 ;  /* 0x000000070b0b7c24 */ /* 0x000fe2000f8e020c */
[----:B----4-:R-:W-:-:S03]  /*9850*/  @P0 SHF.R.U32.HI R5, RZ, R9, R4 ;  /* 0x00000009ff050219 */ /* 0x010fc60000011604 */
[----:B------:R-:W-:Y:S02]  /*9860*/  IMAD.IADD R3, R11, 0x1, R3 ;  /* 0x000000010b037824 */ /* 0x000fe400078e0203 */
[----:B0-----:R-:W-:Y:S01]  /*9870*/  IMAD R9, R8, R7, UR10 ;  /* 0x0000000a08097e24 */ /* 0x001fe2000f8e0207 */
[----:B------:R-:W-:-:S03]  /*9880*/  IADD3 R7, -R5, RZ, RZ ;  /* 0x000000ff05077210 */ /* 0x000fc60007ffe1ff */
        /* <DEDUP_REMOVED lines=20> */
.L_x_9201:
        /* <DEDUP_REMOVED lines=18> */
.L_x_9230:
[----:B------:R-:W-:Y:S01]  /*9af0*/  ULDC UR7, c[0x0][0xd50] ;  /* 0x0003540000077ab9 */ /* 0x000fe20000000800 */
[----:B------:R-:W-:Y:S01]  /*9b00*/  UMOV UR36, UR6 ;  /* 0x0000000600247c82 */ /* 0x000fe20008000000 */
[----:B------:R-:W-:-:S11]  /*9b10*/  UISETP.NE.AND UP0, UPT, UR7, 0x1, UPT ;  /* 0x000000010700788c */ /* 0x000fd6000bf05270 */
[----:B------:R-:W-:Y:S01]  /*9b20*/  @UP0 ULDC UR4, c[0x0][0xd54] ;  /* 0x0003550000040ab9 */ /* 0x000fe20000000800 */
[----:B------:R-:W-:Y:S01]  /*9b30*/  @UP0 ULDC UR8, c[0x0][0xd58] ;  /* 0x0003560000080ab9 */ /* 0x000fe20000000800 */
[----:B------:R-:W-:-:S04]  /*9b40*/  UIMAD.WIDE.U32 UR4, UR6, UR4, URZ ;  /* 0x00000004060472a5 */ /* 0x000fc8000f8e003f */
[----:B------:R-:W-:-:S12]  /*9b50*/  @UP0 USHF.R.U32.HI UR36, URZ, UR8, UR5 ;  /* 0x000000083f240299 */ /* 0x000fd80008011605 */
.L_x_9231:
        /* <DEDUP_REMOVED lines=38> */
[----:B------:R-:W-:-:S02]  /*9dc0*/  IABS R2, R4 ;  /* 0x0000000400027213 */ /* 0x000fc40000000000 */
[----:B------:R-:W-:Y:S02]  /*9dd0*/  MOV R4, R5 ;  /* 0x0000000500047202 */ /* 0x000fe40000000f00 */
        /* <DEDUP_REMOVED lines=19> */
.L_x_9233:
[----:B------:R-:W-:Y:S01]  /*9f10*/  UIMAD UR39, UR44, UR42, URZ ;  /* 0x0000002a2c2772a4 */ /* 0x000fe2000f8e023f */
[----:B------:R-:W-:Y:S02]  /*9f20*/  IMAD.U32 R2, RZ, RZ, UR41 ;  /* 0x00000029ff027e24 */ /* 0x000fe4000f8e00ff */
[----:B------:R-:W-:Y:S02]  /*9f30*/  IMAD.MOV.U32 R6, RZ, RZ, RZ ;  /* 0x000000ffff067224 */ /* 0x000fe400078e00ff */
[----:B------:R-:W-:Y:S02]  /*9f40*/  IMAD.MOV.U32 R7, RZ, RZ, 0x1 ;  /* 0x00000001ff077424 */ /* 0x000fe400078e00ff */
[----:B------:R-:W-:-:S05]  /*9f50*/  IMAD.U32 R3, RZ, RZ, UR39 ;  /* 0x00000027ff037e24 */ /* 0x000fca000f8e00ff */
[----:B------:R-:W-:-:S04]  /*9f60*/  VIADDMNMX R2, R3, UR42, R2, PT ;  /* 0x0000002a03027c46 */ /* 0x000fc8000b800102 */
[----:B------:R-:W-:-:S13]  /*9f70*/  R2UR UR40, R2 ;  /* 0x00000000022872ca */ /* 0x000fda00000e0000 */
[----:B------:R-:W-:-:S06]  /*9f80*/  UISETP.GT.AND UP0, UPT, UR40, UR39, UPT ;  /* 0x000000272800728c */ /* 0x000fcc000bf04270 */
[----:B------:R-:W-:-:S13]  /*9f90*/  PLOP3.LUT P0, PT, PT, PT, UP0, 0x80, 0x0 ;  /* 0x000000000000781c */ /* 0x000fda0003f0f008 */
[----:B------:R-:W-:Y:S05]  /*9fa0*/  @!P0 BRA `(.L_x_9232) ;  /* 0x0000004000ac8947 */ /* 0x000fea0003800000 */
        /* <DEDUP_REMOVED lines=12> */
[----:B------:R-:W-:Y:S01]  /*a070*/  MOV R8, 0x70 ;  /* 0x0000007000087802 */ /* 0x000fe20000000f00 */
[----:B------:R-:W0:Y:S01]  /*a080*/  LDC.64 R2, c[0x4][R2] ;  /* 0x0100000002027b82 */ /* 0x000e220000000a00 */
[----:B------:R-:W-:Y:S02]  /*a090*/  IMAD.U32 R5, RZ, RZ, UR7 ;  /* 0x00000007ff057e24 */ /* 0x000fe4000f8e00ff */
[----:B------:R-:W-:Y:S02]  /*a0a0*/  IMAD.U32 R6, RZ, RZ, UR8 ;  /* 0x00000008ff067e24 */ /* 0x000fe4000f8e00ff */
[----:B------:R-:W-:-:S02]  /*a0b0*/  IMAD.U32 R7, RZ, RZ, UR9 ;  /* 0x00000009ff077e24 */ /* 0x000fc4000f8e00ff */
[----:B------:R-:W-:Y:S02]  /*a0c0*/  IMAD.U32 R10, RZ, RZ, UR4 ;  /* 0x00000004ff0a7e24 */ /* 0x000fe4000f8e00ff */
[----:B------:R-:W-:Y:S02]  /*a0d0*/  IMAD.U32 R11, RZ, RZ, UR5 ;  /* 0x00000005ff0b7e24 */ /* 0x000fe4000f8e00ff */
[----:B------:R-:W-:Y:S02]  /*a0e0*/  IMAD.MOV.U32 R12, RZ, RZ, 0x1 ;  /* 0x00000001ff0c7424 */ /* 0x000fe400078e00ff */
[----:B------:R-:W-:-:S07]  /*a0f0*/  IMAD.MOV.U32 R13, RZ, RZ, RZ ;  /* 0x000000ffff0d7224 */ /* 0x000fce00078e00ff */
[----:B------:R-:W-:-:S07]  /*a100*/  LEPC R20, `(.L_x_9234) ;  /* 0x000000001014794e */ /* 0x000fce0000000000 */
[----:B0-----:R-:W-:Y:S05]  /*a110*/  CALL.ABS.NOINC R2 ;  /* 0x0000000002007343 */ /* 0x001fea0003c00000 */
.L_x_9234:
        /* <DEDUP_REMOVED lines=10> */
[----:B------:R-:W-:Y:S01]  /*a1c0*/  MOV R13, RZ ;  /* 0x000000ff000d7202 */ /* 0x000fe20000000f00 */
[----:B------:R-:W-:Y:S02]  /*a1d0*/  IMAD.U32 R5, RZ, RZ, UR7 ;  /* 0x00000007ff057e24 */ /* 0x000fe4000f8e00ff */
[----:B------:R-:W-:Y:S02]  /*a1e0*/  IMAD.U32 R6, RZ, RZ, UR8 ;  /* 0x00000008ff067e24 */ /* 0x000fe4000f8e00ff */
[----:B------:R-:W-:-:S02]  /*a1f0*/  IMAD.U32 R7, RZ, RZ, UR9 ;  /* 0x00000009ff077e24 */ /* 0x000fc4000f8e00ff */
[----:B------:R-:W-:Y:S02]  /*a200*/  IMAD.U32 R10, RZ, RZ, UR4 ;  /* 0x00000004ff0a7e24 */ /* 0x000fe4000f8e00ff */
[----:B------:R-:W-:Y:S02]  /*a210*/  IMAD.U32 R11, RZ, RZ, UR5 ;  /* 0x00000005ff0b7e24 */ /* 0x000fe4000f8e00ff */
[----:B------:R-:W-:Y:S02]  /*a220*/  IMAD.MOV.U32 R8, RZ, RZ, 0x70 ;  /* 0x00000070ff087424 */ /* 0x000fe400078e00ff */
[----:B0-----:R-:W-:-:S07]  /*a230*/  IMAD.MOV.U32 R12, RZ, RZ, 0x1 ;  /* 0x00000001ff0c7424 */ /* 0x001fce00078e00ff */
[----:B------:R-:W-:-:S07]  /*a240*/  LEPC R20, `(.L_x_9236) ;  /* 0x000000001014794e */ /* 0x000fce0000000000 */
[----:B-1----:R-:W-:Y:S05]  /*a250*/  CALL.ABS.NOINC R2 ;  /* 0x0000000002007343 */ /* 0x002fea0003c00000 */
.L_x_9236:
        /* <DEDUP_REMOVED lines=15> */
.L_x_9235:
        /* <DEDUP_REMOVED lines=9> */
[----:B------:R-:W-:Y:S01]  /*a3e0*/  MOV R2, UR4 ;  /* 0x0000000400027c02 */ /* 0x000fe20008000f00 */
[----:B------:R-:W-:-:S05]  /*a3f0*/  IMAD.U32 R3, RZ, RZ, UR5 ;  /* 0x00000005ff037e24 */ /* 0x000fca000f8e00ff */
[----:B------:R-:W2:Y:S01]  /*a400*/  @P0 LDG.E R18, desc[UR6][R2.64] ;  /* 0x0000000602120981 */ /* 0x000ea2000c1e1900 */
[----:B0-----:R-:W-:Y:S01]  /*a410*/  ISETP.NE.U32.AND P0, PT, R4, RZ, PT ;  /* 0x000000ff0400720c */ /* 0x001fe20003f05070 */
[----:B------:R-:W-:Y:S01]  /*a420*/  UMOV UR4, 0xffffffff ;  /* 0xffffffff00047882 */ /* 0x000fe20000000000 */
[----:B------:R-:W-:Y:S01]  /*a430*/  IMAD.U32 R0, RZ, RZ, UR40 ;  /* 0x00000028ff007e24 */ /* 0x000fe2000f8e00ff */
[----:B------:R-:W0:Y:S01]  /*a440*/  S2R R16, SR_TID.X ;  /* 0x0000000000107919 */ /* 0x000e220000002100 */
[----:B------:R-:W-:Y:S02]  /*a450*/  ISETP.NE.AND.EX P1, PT, R5, RZ, PT, P0 ;  /* 0x000000ff0500720c */ /* 0x000fe40003f25300 */
[----:B------:R-:W-:Y:S01]  /*a460*/  LOP3.LUT R17, R17, 0xfffffffe, RZ, 0xc0, !PT ;  /* 0xfffffffe11117812 */ /* 0x000fe200078ec0ff */
[----:B------:R-:W-:-:S10]  /*a470*/  VIADD R0, R0, 0xffffffff ;  /* 0xffffffff00007836 */ /* 0x000fd40000000000 */
[----:B------:R-:W-:Y:S02]  /*a480*/  @P1 LOP3.LUT R17, R17, 0x1, RZ, 0xfc, !PT ;  /* 0x0000000111111812 */ /* 0x000fe400078efcff */
[----:B0-----:R-:W-:-:S04]  /*a490*/  SHF.R.U32.HI R6, RZ, 0x5, R16 ;  /* 0x00000005ff067819 */ /* 0x001fc80000011610 */
[----:B------:R-:W-:Y:S02]  /*a4a0*/  LOP3.LUT R6, R6, 0x3, RZ, 0xc0, !PT ;  /* 0x0000000306067812 */ /* 0x000fe400078ec0ff */
[----:B--2---:R-:W-:Y:S02]  /*a4b0*/  SHF.R.S32.HI R19, RZ, 0x1f, R18 ;  /* 0x0000001fff137819 */ /* 0x004fe40000011412 */
[----:B------:R-:W-:Y:S01]  /*a4c0*/  SEL R16, R18, RZ, !P1 ;  /* 0x000000ff12107207 */ /* 0x000fe20004800000 */
[----:B------:R-:W-:Y:S06]  /*a4d0*/  BRA.DIV UR4, `(.L_x_9237) ;  /* 0x0000004204d87947 */ /* 0x000fec000b800000 */
[----:B------:R0:W1:Y:S02]  /*a4e0*/  SHFL.IDX PT, R14, R6, RZ, 0x1f ;  /* 0x00001fff060e7589 */ /* 0x00006400000e0000 */
.L_x_9321:
        /* <DEDUP_REMOVED lines=9> */
.L_x_9324:
[----:B------:R-:W-:Y:S05]  /*a580*/  @!P6 BRA `(.L_x_9238) ;  /* 0x0000000000dce947 */ /* 0x000fea0003800000 */
[----:B------:R-:W-:Y:S01]  /*a590*/  IMAD.MOV.U32 R16, RZ, RZ, R18 ;  /* 0x000000ffff107224 */ /* 0x000fe200078e0012 */
[----:B------:R-:W-:Y:S06]  /*a5a0*/  @!P1 BRA `(.L_x_9240) ;  /* 0x0000000000549947 */ /* 0x000fec0003800000 */
[----:B0-----:R-:W-:Y:S01]  /*a5b0*/  IMAD.MOV.U32 R6, RZ, RZ, R0 ;  /* 0x000000ffff067224 */ /* 0x001fe200078e0000 */
        /* <DEDUP_REMOVED lines=20> */
.L_x_9240:
[----:B------:R-:W-:Y:S01]  /*a700*/  IMAD.MOV.U32 R0, RZ, RZ, 0x1 ;  /* 0x00000001ff007424 */ /* 0x000fe200078e00ff */
[----:B01----:R-:W0:Y:S04]  /*a710*/  S2R R6, SR_TID.X ;  /* 0x0000000000067919 */ /* 0x003e280000002100 */
[----:B------:R-:W-:-:S04]  /*a720*/  SHF.L.U32 R0, R0, 0x1f, RZ ;  /* 0x0000001f00007819 */ /* 0x000fc800000006ff */
[----:B------:R-:W1:Y:S01]  /*a730*/  SYNCS.PHASECHK.TRANS64.TRYWAIT P0, [UR38+0x32440], R0 ;  /* 0x03244000ff0075a7 */ /* 0x000e620008000166 */
[----:B0-----:R-:W-:-:S04]  /*a740*/  LOP3.LUT R2, R6, 0x7f, RZ, 0xc0, !PT ;  /* 0x0000007f06027812 */ /* 0x001fc800078ec0ff */
[----:B------:R-:W-:Y:S01]  /*a750*/  ISETP.NE.AND P1, PT, R2, RZ, PT ;  /* 0x000000ff0200720c */ /* 0x000fe20003f25270 */
[----:B-1----:R-:W-:-:S12]  /*a760*/  @!P0 BRA `(.L_x_9241) ;  /* 0x0000004000748947 */ /* 0x002fd80003800000 */
.L_x_9325:
[----:B------:R-:W-:Y:S05]  /*a770*/  @P1 BRA `(.L_x_9242) ;  /* 0x0000000000181947 */ /* 0x000fea0003800000 */
[----:B------:R-:W1:Y:S01]  /*a780*/  S2R R2, SR_TID.X ;  /* 0x0000000000027919 */ /* 0x000e620000002100 */
[----:B0-----:R-:W-:-:S04]  /*a790*/  MOV R0, 0x3000 ;  /* 0x0000300000007802 */ /* 0x001fc80000000f00 */
[----:B------:R2:W-:Y:S01]  /*a7a0*/  SYNCS.ARRIVE.TRANS64 RZ, [UR38+0x32430], R0 ;  /* 0x03243000ffff79a7 */ /* 0x0005e20008000026 */
[----:B-1----:R-:W-:-:S13]  /*a7b0*/  LOP3.LUT P0, RZ, R2, 0x1f, RZ, 0xc0, !PT ;  /* 0x0000001f02ff7812 */ /* 0x002fda000780c0ff */
[----:B--2---:R-:W-:Y:S05]  /*a7c0*/  @!P0 BRA `(.L_x_9242) ;  /* 0x0000000000048947 */ /* 0x004fea0003800000 */
[----:B------:R-:W-:Y:S01]  /*a7d0*/  BPT.TRAP 0x1 ;  /* 0x000000040000795c */ /* 0x000fe20000300000 */
.L_x_9242:
        /* <DEDUP_REMOVED lines=15> */
[----:B------:R-:W-:-:S09]  /*a8d0*/  UIMAD UR11, UR11, 0x60, URZ ;  /* 0x000000600b0b78a4 */ /* 0x000fd2000f8e023f */
[----:B------:R1:W-:Y:S02]  /*a8e0*/  UTMALDG.4D [UR8], [UR4], desc[UR6] ;  /* 0x00000608040075b4 */ /* 0x0003e40008019000 */
[----:B-1----:R-:W-:Y:S01]  /*a8f0*/  NOP ;  /* 0x0000000000007918 */ /* 0x002fe20000000000 */
.L_x_9238:
        /* <DEDUP_REMOVED lines=24> */
.L_x_9243:
        /* <DEDUP_REMOVED lines=21> */
[----:B------:R-:W0:Y:S01]  /*abd0*/  @P0 LDC R5, c[0x0][0x450] ;  /* 0x00011400ff050b82 */ /* 0x000e220000000800 */
[----:B---3--:R-:W-:Y:S01]  /*abe0*/  LEA R8, R12, R3, 0x7 ;  /* 0x000000030c087211 */ /* 0x008fe200078e38ff */
[----:B------:R-:W-:-:S04]  /*abf0*/  IMAD.U32 R3, RZ, RZ, UR6 ;  /* 0x00000006ff037e24 */ /* 0x000fc8000f8e00ff */
        /* <DEDUP_REMOVED lines=30> */
[----:B------:R-:W-:-:S05]  /*ade0*/  LOP3.LUT R10, R5, 0x200, R2, 0xf8, !PT ;  /* 0x00000200050a7812 */ /* 0x000fca00078ef802 */
[----:B------:R0:W-:Y:S01]  /*adf0*/  STL [R1], R10 ;  /* 0x0000000a01007387 */ /* 0x0001e20000100800 */
[----:B------:R-:W-:Y:S05]  /*ae00*/  BRA.DIV UR4, `(.L_x_9244) ;  /* 0x0000003a04e47947 */ /* 0x000fea000b800000 */
[----:B------:R-:W1:Y:S01]  /*ae10*/  S2R R4, SR_CTAID.X ;  /* 0x0000000000047919 */ /* 0x000e620000002500 */
[----:B------:R-:W-:Y:S01]  /*ae20*/  ULDC UR4, c[0x0][0x288] ;  /* 0x0000a20000047ab9 */ /* 0x000fe20000000800 */
[----:B------:R-:W-:Y:S01]  /*ae30*/  ULDC.64 UR6, c[0x0][0x208] ;  /* 0x0000820000067ab9 */ /* 0x000fe20000000a00 */
[----:B------:R-:W-:Y:S01]  /*ae40*/  IMAD R2, R7, UR4, RZ ;  /* 0x0000000407027c24 */ /* 0x000fe2000f8e02ff */
[----:B------:R-:W2:Y:S01]  /*ae50*/  S2R R8, SR_TID.X ;  /* 0x0000000000087919 */ /* 0x000ea20000002100 */
[----:B------:R-:W3:Y:S04]  /*ae60*/  SHFL.IDX PT, R5, R0, RZ, 0x181f ;  /* 0x00181fff00057589 */ /* 0x000ee800000e0000 */
[----:B------:R-:W-:Y:S04]  /*ae70*/  SHFL.IDX PT, R7, R0, 0x1, 0x181f ;  /* 0x00381f0000077f89 */ /* 0x000fe800000e0000 */
[----:B------:R-:W-:Y:S01]  /*ae80*/  SHFL.IDX PT, R14, R0, 0x2, 0x181f ;  /* 0x00581f00000e7f89 */ /* 0x000fe200000e0000 */
[----:B-1----:R-:W-:-:S03]  /*ae90*/  LEA R12, R4, R6, 0x7 ;  /* 0x00000006040c7211 */ /* 0x002fc600078e38ff */
[----:B------:R-:W1:Y:S01]  /*aea0*/  SHFL.IDX PT, R4, R3, RZ, 0x181f ;  /* 0x00181fff03047589 */ /* 0x000e6200000e0000 */
[-C--:B------:R-:W-:Y:S01]  /*aeb0*/  ISETP.GE.AND P1, PT, R12, R2.reuse, PT ;  /* 0x000000020c00720c */ /* 0x080fe20003f26270 */
[----:B--2---:R-:W-:Y:S02]  /*aec0*/  IMAD.SHL.U32 R11, R8, 0x8, RZ ;  /* 0x00000008080b7824 */ /* 0x004fe400078e00ff */
[----:B------:R-:W2:Y:S01]  /*aed0*/  SHFL.IDX PT, R6, R3, 0x1, 0x181f ;  /* 0x00381f0003067f89 */ /* 0x000ea200000e0000 */
[C---:B------:R-:W-:Y:S02]  /*aee0*/  VIADD R8, R12.reuse, 0x10 ;  /* 0x000000100c087836 */ /* 0x040fe40000000000 */
[----:B------:R-:W-:Y:S01]  /*aef0*/  VIADD R13, R12, 0x20 ;  /* 0x000000200c0d7836 */ /* 0x000fe20000000000 */
[----:B------:R-:W-:Y:S01]  /*af00*/  LOP3.LUT R11, R11, 0x38, RZ, 0xc0, !PT ;  /* 0x000000380b0b7812 */ /* 0x000fe200078ec0ff */
[----:B------:R-:W-:Y:S01]  /*af10*/  STL [R1+0x4], R12 ;  /* 0x0000040c01007387 */ /* 0x000fe20000100800 */
[----:B------:R-:W-:-:S03]  /*af20*/  ISETP.GE.AND P2, PT, R8, R2, PT ;  /* 0x000000020800720c */ /* 0x000fc60003f46270 */
[----:B------:R4:W-:Y:S01]  /*af30*/  STL [R1+0xc], R8 ;  /* 0x00000c0801007387 */ /* 0x0009e20000100800 */
[----:B---3--:R-:W-:-:S03]  /*af40*/  @!P1 LEA R5, P3, R11, R5, 0x1 ;  /* 0x000000050b059211 */ /* 0x008fc600078608ff */
[----:B------:R-:W-:Y:S01]  /*af50*/  STL [R1+0x10], R13 ;  /* 0x0000100d01007387 */ /* 0x000fe20000100800 */
[----:B----4-:R-:W-:Y:S01]  /*af60*/  @!P1 LEA R8, R10, UR38, 0x1 ;  /* 0x000000260a089c11 */ /* 0x010fe2000f8e08ff */
[----:B-1----:R-:W-:-:S04]  /*af70*/  @!P1 IMAD.X R4, RZ, RZ, R4, P3 ;  /* 0x000000ffff049224 */ /* 0x002fc800018e0604 */
[----:B------:R-:W-:Y:S02]  /*af80*/  @!P2 LEA R9, R10, UR38, 0x1 ;  /* 0x000000260a09ac11 */ /* 0x000fe4000f8e08ff */
[----:B------:R-:W-:-:S04]  /*af90*/  @!P1 LOP3.LUT R5, R5, R4, RZ, 0x3c, !PT ;  /* 0x0000000405059212 */ /* 0x000fc800078e3cff */
[----:B------:R-:W-:-:S04]  /*afa0*/  @!P1 LOP3.LUT R4, R5, R4, RZ, 0x3c, !PT ;  /* 0x0000000405049212 */ /* 0x000fc800078e3cff */
[----:B------:R-:W-:-:S05]  /*afb0*/  @!P1 LOP3.LUT R5, R5, R4, RZ, 0x3c, !PT ;  /* 0x0000000405059212 */ /* 0x000fca00078e3cff */
[----:B------:R1:W-:Y:S02]  /*afc0*/  @!P1 LDGSTS.E.BYPASS.LTC128B.128 [R8+0x18400], desc[UR6][R4.64], !P0 ;  /* 0x1840000004089fae */ /* 0x0003e4000c101d46 */
[----:B-1----:R-:W-:Y:S01]  /*afd0*/  @!P2 LEA R4, P1, R11, R7, 0x1 ;  /* 0x000000070b04a211 */ /* 0x002fe200078208ff */
[----:B------:R-:W-:-:S04]  /*afe0*/  VIADD R8, R12, 0x30 ;  /* 0x000000300c087836 */ /* 0x000fc80000000000 */
[----:B--2---:R-:W-:Y:S01]  /*aff0*/  @!P2 IMAD.X R5, RZ, RZ, R6, P1 ;  /* 0x000000ffff05a224 */ /* 0x004fe200008e0606 */
[----:B------:R-:W-:Y:S01]  /*b000*/  ISETP.GE.AND P1, PT, R13, R2, PT ;  /* 0x000000020d00720c */ /* 0x000fe20003f26270 */
[----:B------:R-:W-:Y:S04]  /*b010*/  STL [R1+0x14], R8 ;  /* 0x0000140801007387 */ /* 0x000fe80000100800 */
[----:B------:R1:W-:Y:S08]  /*b020*/  @!P2 LDGSTS.E.BYPASS.LTC128B.128 [R9+0x18c00], desc[UR6][R4.64], !P0 ;  /* 0x18c000000409afae */ /* 0x0003f0000c101d46 */
[----:B------:R-:W-:-:S02]  /*b030*/  @!P1 LEA R6, P2, R11, R14, 0x1 ;  /* 0x0000000e0b069211 */ /* 0x000fc400078408ff */
[----:B------:R-:W-:Y:S01]  /*b040*/  @!P1 LEA R7, R10, UR38, 0x1 ;  /* 0x000000260a079c11 */ /* 0x000fe2000f8e08ff */
[----:B------:R-:W-:Y:S04]  /*b050*/  SHFL.IDX PT, R14, R0, 0x3, 0x181f ;  /* 0x00781f00000e7f89 */ /* 0x000fe800000e0000 */
[----:B-1----:R-:W1:Y:S02]  /*b060*/  SHFL.IDX PT, R4, R3, 0x2, 0x181f ;  /* 0x00581f0003047f89 */ /* 0x002e6400000e0000 */
[----:B-1----:R-:W-:Y:S02]  /*b070*/  @!P1 IMAD.X R5, RZ, RZ, R4, P2 ;  /* 0x000000ffff059224 */ /* 0x002fe400010e0604 */
[----:B------:R-:W-:-:S05]  /*b080*/  @!P1 IMAD.MOV.U32 R4, RZ, RZ, R6 ;  /* 0x000000ffff049224 */ /* 0x000fca00078e0006 */
[----:B------:R1:W-:Y:S01]  /*b090*/  @!P1 LDGSTS.E.BYPASS.LTC128B.128 [R7+0x19400], desc[UR6][R4.64], !P0 ;  /* 0x1940000004079fae */ /* 0x0003e2000c101d46 */
[----:B------:R-:W-:-:S03]  /*b0a0*/  ISETP.GE.AND P1, PT, R8, R2, PT ;  /* 0x000000020800720c */ /* 0x000fc60003f26270 */
[----:B-1----:R-:W1:Y:S01]  /*b0b0*/  SHFL.IDX PT, R4, R3, 0x3, 0x181f ;  /* 0x00781f0003047f89 */ /* 0x002e6200000e0000 */
[----:B------:R-:W-:-:S09]  /*b0c0*/  VIADD R7, R12, 0x40 ;  /* 0x000000400c077836 */ /* 0x000fd20000000000 */
[----:B------:R-:W-:Y:S02]  /*b0d0*/  @!P1 LEA R5, P2, R11, R14, 0x1 ;  /* 0x0000000e0b059211 */ /* 0x000fe400078408ff */
[----:B------:R-:W-:Y:S01]  /*b0e0*/  @!P1 LEA R6, R10, UR38, 0x1 ;  /* 0x000000260a069c11 */ /* 0x000fe2000f8e08ff */
[----:B------:R2:W-:Y:S02]  /*b0f0*/  STL [R1+0x18], R7 ;  /* 0x0000180701007387 */ /* 0x0005e40000100800 */
[----:B-1----:R-:W-:-:S05]  /*b100*/  @!P1 IMAD.X R4, RZ, RZ, R4, P2 ;  /* 0x000000ffff049224 */ /* 0x002fca00010e0604 */
[----:B------:R-:W-:-:S04]  /*b110*/  @!P1 LOP3.LUT R5, R5, R4, RZ, 0x3c, !PT ;  /* 0x0000000405059212 */ /* 0x000fc800078e3cff */
[----:B------:R-:W-:-:S04]  /*b120*/  @!P1 LOP3.LUT R4, R5, R4, RZ, 0x3c, !PT ;  /* 0x0000000405049212 */ /* 0x000fc800078e3cff */
[----:B------:R-:W-:-:S05]  /*b130*/  @!P1 LOP3.LUT R5, R5, R4, RZ, 0x3c, !PT ;  /* 0x0000000405059212 */ /* 0x000fca00078e3cff */
[----:B------:R1:W-:Y:S01]  /*b140*/  @!P1 LDGSTS.E.BYPASS.LTC128B.128 [R6+0x19c00], desc[UR6][R4.64], !P0 ;  /* 0x19c0000004069fae */ /* 0x0003e2000c101d46 */
[----:B------:R-:W-:Y:S01]  /*b150*/  ISETP.GE.AND P1, PT, R7, R2, PT ;  /* 0x000000020700720c */ /* 0x000fe20003f26270 */
[----:B--2---:R-:W-:-:S05]  /*b160*/  VIADD R7, R12, 0x50 ;  /* 0x000000500c077836 */ /* 0x004fca0000000000 */
[----:B------:R-:W-:Y:S04]  /*b170*/  STL [R1+0x1c], R7 ;  /* 0x00001c0701007387 */ /* 0x000fe80000100800 */
[----:B-1----:R-:W1:Y:S03]  /*b180*/  SHFL.IDX PT, R5, R0, 0x4, 0x181f ;  /* 0x00981f0000057f89 */ /* 0x002e6600000e0000 */
[----:B------:R-:W-:Y:S01]  /*b190*/  @!P1 LEA R6, R10, UR38, 0x1 ;  /* 0x000000260a069c11 */ /* 0x000fe2000f8e08ff */
[----:B------:R-:W2:Y:S01]  /*b1a0*/  SHFL.IDX PT, R4, R3, 0x4, 0x181f ;  /* 0x00981f0003047f89 */ /* 0x000ea200000e0000 */
[----:B-1----:R-:W-:-:S04]  /*b1b0*/  @!P1 LEA R5, P2, R11, R5, 0x1 ;  /* 0x000000050b059211 */ /* 0x002fc800078408ff */
[----:B--2---:R-:W-:-:S04]  /*b1c0*/  @!P1 IADD3.X R4, RZ, R4, RZ, P2, !PT ;  /* 0x00000004ff049210 */ /* 0x004fc800017fe4ff */
[----:B------:R-:W-:-:S04]  /*b1d0*/  @!P1 LOP3.LUT R5, R5, R4, RZ, 0x3c, !PT ;  /* 0x0000000405059212 */ /* 0x000fc800078e3cff */
[----:B------:R-:W-:-:S04]  /*b1e0*/  @!P1 LOP3.LUT R4, R5, R4, RZ, 0x3c, !PT ;  /* 0x0000000405049212 */ /* 0x000fc800078e3cff */
[----:B------:R-:W-:-:S05]  /*b1f0*/  @!P1 LOP3.LUT R5, R5, R4, RZ, 0x3c, !PT ;  /* 0x0000000405059212 */ /* 0x000fca00078e3cff */
[----:B------:R1:W-:Y:S01]  /*b200*/  @!P1 LDGSTS.E.BYPASS.LTC128B.128 [R6+0x1a400], desc[UR6][R4.64], !P0 ;  /* 0x1a40000004069fae */ /* 0x0003e2000c101d46 */
[----:B------:R-:W-:Y:S01]  /*b210*/  ISETP.GE.AND P1, PT, R7, R2, PT ;  /* 0x000000020700720c */ /* 0x000fe20003f26270 */
[----:B------:R-:W-:-:S05]  /*b220*/  VIADD R7, R12, 0x60 ;  /* 0x000000600c077836 */ /* 0x000fca0000000000 */
[----:B------:R-:W-:Y:S04]  /*b230*/  STL [R1+0x20], R7 ;  /* 0x0000200701007387 */ /* 0x000fe80000100800 */
[----:B-1----:R-:W1:Y:S03]  /*b240*/  SHFL.IDX PT, R5, R0, 0x5, 0x181f ;  /* 0x00b81f0000057f89 */ /* 0x002e6600000e0000 */
[----:B------:R-:W-:Y:S01]  /*b250*/  @!P1 LEA R6, R10, UR38, 0x1 ;  /* 0x000000260a069c11 */ /* 0x000fe2000f8e08ff */
[----:B------:R-:W2:Y:S01]  /*b260*/  SHFL.IDX PT, R4, R3, 0x5, 0x181f ;  /* 0x00b81f0003047f89 */ /* 0x000ea200000e0000 */
[----:B-1----:R-:W-:-:S05]  /*b270*/  @!P1 LEA R5, P2, R11, R5, 0x1 ;  /* 0x000000050b059211 */ /* 0x002fca00078408ff */
[----:B--2---:R-:W-:-:S05]  /*b280*/  @!P1 IMAD.X R4, RZ, RZ, R4, P2 ;  /* 0x000000ffff049224 */ /* 0x004fca00010e0604 */
[----:B------:R-:W-:-:S04]  /*b290*/  @!P1 LOP3.LUT R5, R5, R4, RZ, 0x3c, !PT ;  /* 0x0000000405059212 */ /* 0x000fc800078e3cff */
[----:B------:R-:W-:-:S04]  /*b2a0*/  @!P1 LOP3.LUT R4, R5, R4, RZ, 0x3c, !PT ;  /* 0x0000000405049212 */ /* 0x000fc800078e3cff */
[----:B------:R-:W-:-:S05]  /*b2b0*/  @!P1 LOP3.LUT R5, R5, R4, RZ, 0x3c, !PT ;  /* 0x0000000405059212 */ /* 0x000fca00078e3cff */
[----:B------:R1:W-:Y:S01]  /*b2c0*/  @!P1 LDGSTS.E.BYPASS.LTC128B.128 [R6+0x1ac00], desc[UR6][R4.64], !P0 ;  /* 0x1ac0000004069fae */ /* 0x0003e2000c101d46 */
[----:B------:R-:W-:-:S03]  /*b2d0*/  ISETP.GE.AND P1, PT, R7, R2, PT ;  /* 0x000000020700720c */ /* 0x000fc60003f26270 */
[----:B-1----:R-:W1:Y:S10]  /*b2e0*/  SHFL.IDX PT, R5, R0, 0x6, 0x181f ;  /* 0x00d81f0000057f89 */ /* 0x002e7400000e0000 */
[----:B------:R-:W-:Y:S01]  /*b2f0*/  @!P1 LEA R6, R10, UR38, 0x1 ;  /* 0x000000260a069c11 */ /* 0x000fe2000f8e08ff */
[----:B------:R-:W2:Y:S04]  /*b300*/  SHFL.IDX PT, R4, R3, 0x6, 0x181f ;  /* 0x00d81f0003047f89 */ /* 0x000ea800000e0000 */
[----:B------:R-:W3:Y:S04]  /*b310*/  SHFL.IDX PT, R3, R3, 0x7, 0x181f ;  /* 0x00f81f0003037f89 */ /* 0x000ee800000e0000 */
[----:B------:R-:W4:Y:S01]  /*b320*/  SHFL.IDX PT, R0, R0, 0x7, 0x181f ;  /* 0x00f81f0000007f89 */ /* 0x000f2200000e0000 */
[----:B-1----:R-:W-:-:S05]  /*b330*/  @!P1 LEA R5, P2, R11, R5, 0x1 ;  /* 0x000000050b059211 */ /* 0x002fca00078408ff */
[----:B--2---:R-:W-:-:S05]  /*b340*/  @!P1 IMAD.X R4, RZ, RZ, R4, P2 ;  /* 0x000000ffff049224 */ /* 0x004fca00010e0604 */
[----:B------:R-:W-:-:S04]  /*b350*/  @!P1 LOP3.LUT R5, R5, R4, RZ, 0x3c, !PT ;  /* 0x0000000405059212 */ /* 0x000fc800078e3cff */
[----:B------:R-:W-:-:S04]  /*b360*/  @!P1 LOP3.LUT R4, R5, R4, RZ, 0x3c, !PT ;  /* 0x0000000405049212 */ /* 0x000fc800078e3cff */
[----:B------:R-:W-:-:S05]  /*b370*/  @!P1 LOP3.LUT R5, R5, R4, RZ, 0x3c, !PT ;  /* 0x0000000405059212 */ /* 0x000fca00078e3cff */
[----:B---34-:R1:W-:Y:S02]  /*b380*/  @!P1 LDGSTS.E.BYPASS.LTC128B.128 [R6+0x1b400], desc[UR6][R4.64], !P0 ;  /* 0x1b40000004069fae */ /* 0x0183e4000c101d46 */
.L_x_9342:
[----:B-1----:R-:W2:Y:S01]  /*b390*/  LDL R5, [R1+0x4] ;  /* 0x0000040001057983 */ /* 0x002ea20000100800 */
[----:B------:R-:W-:Y:S01]  /*b3a0*/  ULDC.64 UR4, c[0x0][0x208] ;  /* 0x0000820000047ab9 */ /* 0x000fe20000000a00 */
[----:B------:R-:W1:Y:S02]  /*b3b0*/  S2R R4, SR_TID.X ;  /* 0x0000000000047919 */ /* 0x000e640000002100 */
[----:B-1----:R-:W-:-:S05]  /*b3c0*/  IMAD.SHL.U32 R4, R4, 0x8, RZ ;  /* 0x0000000804047824 */ /* 0x002fca00078e00ff */
        /* <DEDUP_REMOVED lines=14> */
[----:B--2---:R-:W2:Y:S01]  /*b4b0*/  LDC.64 R2, c[0x0][0x3d8] ;  /* 0x0000f600ff027b82 */ /* 0x004ea20000000a00 */
[----:B------:R-:W-:Y:S01]  /*b4c0*/  NOP ;  /* 0x0000000000007918 */ /* 0x000fe20000000000 */
[C---:B--2---:R-:W-:Y:S01]  /*b4d0*/  IMAD R0, R2.reuse, UR43, RZ ;  /* 0x0000002b02007c24 */ /* 0x044fe2000f8e02ff */
[----:B------:R-:W-:Y:S01]  /*b4e0*/  UIADD3 UR4, UR38, 0x22400, URZ ;  /* 0x0002240026047890 */ /* 0x000fe2000fffe03f */
[----:B-1----:R-:W-:Y:S01]  /*b4f0*/  IMAD.WIDE.U32 R4, R2, UR36, RZ ;  /* 0x0000002402047c25 */ /* 0x002fe2000f8e00ff */
        /* <DEDUP_REMOVED lines=12> */
[----:B-1----:R-:W-:Y:S01]  /*b5c0*/  IMAD.U32 R4, RZ, RZ, UR6 ;  /* 0x00000006ff047e24 */ /* 0x002fe2000f8e00ff */
[----:B------:R-:W-:Y:S01]  /*b5d0*/  MOV R6, UR8 ;  /* 0x0000000800067c02 */ /* 0x000fe20008000f00 */
[----:B------:R-:W1:Y:S01]  /*b5e0*/  LDC.64 R2, c[0x4][R2] ;  /* 0x0100000002027b82 */ /* 0x000e620000000a00 */
[----:B------:R-:W-:Y:S02]  /*b5f0*/  IMAD.U32 R5, RZ, RZ, UR7 ;  /* 0x00000007ff057e24 */ /* 0x000fe4000f8e00ff */
[----:B------:R-:W-:Y:S02]  /*b600*/  IMAD.U32 R7, RZ, RZ, UR9 ;  /* 0x00000009ff077e24 */ /* 0x000fe4000f8e00ff */
[----:B0-----:R-:W-:-:S02]  /*b610*/  IMAD.U32 R10, RZ, RZ, UR4 ;  /* 0x00000004ff0a7e24 */ /* 0x001fc4000f8e00ff */
[----:B------:R-:W-:Y:S02]  /*b620*/  IMAD.U32 R11, RZ, RZ, UR5 ;  /* 0x00000005ff0b7e24 */ /* 0x000fe4000f8e00ff */
[----:B------:R-:W-:Y:S02]  /*b630*/  IMAD.MOV.U32 R8, RZ, RZ, 0x70 ;  /* 0x00000070ff087424 */ /* 0x000fe400078e00ff */
[----:B------:R-:W-:Y:S02]  /*b640*/  IMAD.MOV.U32 R12, RZ, RZ, 0x1 ;  /* 0x00000001ff0c7424 */ /* 0x000fe400078e00ff */
[----:B------:R-:W-:-:S07]  /*b650*/  IMAD.MOV.U32 R13, RZ, RZ, RZ ;  /* 0x000000ffff0d7224 */ /* 0x000fce00078e00ff */
[----:B------:R-:W-:-:S07]  /*b660*/  LEPC R20, `(.L_x_9245) ;  /* 0x000000001014794e */ /* 0x000fce0000000000 */
[----:B-1----:R-:W-:Y:S05]  /*b670*/  CALL.ABS.NOINC R2 ;  /* 0x0000000002007343 */ /* 0x002fea0003c00000 */
.L_x_9245:
[----:B-1----:R-:W2:Y:S01]  /*b680*/  LDL.LU.64 R4, [R1+0x28] ;  /* 0x0000280001047983 */ /* 0x002ea20000300a00 */
[----:B------:R-:W1:Y:S01]  /*b690*/  LDC R6, c[0x0][0x448] ;  /* 0x00011200ff067b82 */ /* 0x000e620000000800 */
[----:B------:R-:W-:Y:S02]  /*b6a0*/  ULDC.64 UR8, c[0x0][0x3e0] ;  /* 0x0000f80000087ab9 */ /* 0x000fe40000000a00 */
[----:B------:R-:W3:Y:S01]  /*b6b0*/  LDL.LU R2, [R1+0x34] ;  /* 0x0000340001027983 */ /* 0x000ee20000300800 */
[----:B------:R-:W-:Y:S01]  /*b6c0*/  UIMAD UR6, UR46, UR8, URZ ;  /* 0x000000082e0672a4 */ /* 0x000fe2000f8e023f */
[----:B------:R-:W4:Y:S03]  /*b6d0*/  S2R R3, SR_TID.X ;  /* 0x0000000000037919 */ /* 0x000f260000002100 */
[----:B------:R-:W-:Y:S01]  /*b6e0*/  UIMAD UR6, UR45, UR9, UR6 ;  /* 0x000000092d0672a4 */ /* 0x000fe2000f8e0206 */
[----:B-1----:R-:W-:-:S02]  /*b6f0*/  ISETP.NE.AND P0, PT, R6, 0x1, PT ;  /* 0x000000010600780c */ /* 0x002fc40003f05270 */
[C---:B----4-:R-:W-:Y:S01]  /*b700*/  LOP3.LUT R0, R3.reuse, 0x7f, RZ, 0xc0, !PT ;  /* 0x0000007f03007812 */ /* 0x050fe200078ec0ff */
[----:B------:R-:W-:-:S10]  /*b710*/  IMAD.SHL.U32 R15, R3, 0x10, RZ ;  /* 0x00000010030f7824 */ /* 0x000fd400078e00ff */
[----:B------:R-:W1:Y:S01]  /*b720*/  @P0 LDC R3, c[0x0][0x44c] ;  /* 0x00011300ff030b82 */ /* 0x000e620000000800 */
[----:B--2---:R-:W-:Y:S02]  /*b730*/  R2UR UR5, R5 ;  /* 0x00000000050572ca */ /* 0x004fe400000e0000 */
[----:B------:R-:W-:Y:S01]  /*b740*/  R2UR UR4, R4 ;  /* 0x00000000040472ca */ /* 0x000fe200000e0000 */
[----:B------:R-:W2:Y:S01]  /*b750*/  S2R R5, SR_TID.X ;  /* 0x0000000000057919 */ /* 0x000ea20000002100 */
[----:B---3--:R-:W-:Y:S02]  /*b760*/  R2UR UR5, R2 ;  /* 0x00000000020572ca */ /* 0x008fe400000e0000 */
[----:B------:R-:W-:Y:S01]  /*b770*/  SHF.R.U32.HI R4, RZ, 0x3, R0 ;  /* 0x00000003ff047819 */ /* 0x000fe20000011600 */
[----:B------:R-:W3:Y:S01]  /*b780*/  S2R R2, SR_CTAID.X ;  /* 0x0000000000027919 */ /* 0x000ee20000002500 */
[----:B------:R-:W4:Y:S02]  /*b790*/  @P0 LDC R0, c[0x0][0x450] ;  /* 0x00011400ff000b82 */ /* 0x000f240000000800 */
[----:B------:R-:W-:-:S07]  /*b7a0*/  LOP3.LUT R4, R4, 0x70, R15, 0xf8, !PT ;  /* 0x0000007004047812 */ /* 0x000fce00078ef80f */
[----:B------:R-:W-:-:S03]  /*b7b0*/  UIMAD.WIDE.U32 UR4, UR45, UR8, UR4 ;  /* 0x000000082d0472a5 */ /* 0x000fc6000f8e0004 */
[----:B------:R-:W-:Y:S01]  /*b7c0*/  ULDC.64 UR8, c[0x0][0x3d0] ;  /* 0x0000f40000087ab9 */ /* 0x000fe20000000a00 */
[----:B------:R-:W-:Y:S01]  /*b7d0*/  UIADD3 UR5, UR5, UR6, URZ ;  /* 0x0000000605057290 */ /* 0x000fe2000fffe03f */
[----:B--2---:R-:W-:Y:S02]  /*b7e0*/  IMAD.SHL.U32 R8, R5, 0x8, RZ ;  /* 0x0000000805087824 */ /* 0x004fe400078e00ff */
[----:B---3--:R-:W-:-:S03]  /*b7f0*/  IMAD R4, R2, 0x80, R4 ;  /* 0x0000008002047824 */ /* 0x008fc600078e0204 */
[----:B------:R-:W-:Y:S01]  /*b800*/  LOP3.LUT R8, R8, 0x38, RZ, 0xc0, !PT ;  /* 0x0000003808087812 */ /* 0x000fe200078ec0ff */
[----:B-1----:R-:W-:-:S04]  /*b810*/  @P0 IMAD.HI.U32 R3, R4, R3, RZ ;  /* 0x0000000304030227 */ /* 0x002fc800078e00ff */
[----:B------:R-:W-:Y:S01]  /*b820*/  IMAD.MOV.U32 R2, RZ, RZ, R4 ;  /* 0x000000ffff027224 */ /* 0x000fe200078e0004 */
[----:B----4-:R-:W-:Y:S02]  /*b830*/  @P0 SHF.R.U32.HI R2, RZ, R0, R3 ;  /* 0x00000000ff020219 */ /* 0x010fe40000011603 */
[----:B------:R-:W-:-:S03]  /*b840*/  MOV R3, UR8 ;  /* 0x0000000800037c02 */ /* 0x000fc60008000f00 */
[----:B------:R-:W-:-:S04]  /*b850*/  IMAD.MOV R0, RZ, RZ, -R2 ;  /* 0x000000ffff007224 */ /* 0x000fc800078e0a02 */
[----:B------:R-:W-:Y:S01]  /*b860*/  IMAD R0, R6, R0, R4 ;  /* 0x0000000006007224 */ /* 0x000fe200078e0204 */
[----:B------:R-:W-:-:S05]  /*b870*/  SHF.R.S32.HI R4, RZ, 0x1f, R2 ;  /* 0x0000001fff047819 */ /* 0x000fca0000011402 */
[----:B------:R-:W-:-:S04]  /*b880*/  IMAD R4, R4, UR8, RZ ;  /* 0x0000000804047c24 */ /* 0x000fc8000f8e02ff */
[C---:B------:R-:W-:Y:S02]  /*b890*/  IMAD R4, R2.reuse, UR9, R4 ;  /* 0x0000000902047c24 */ /* 0x040fe4000f8e0204 */
        /* <DEDUP_REMOVED lines=8> */
[----:B------:R-:W-:Y:S02]  /*b920*/  LOP3.LUT R0, R8, 0x40, RZ, 0xfc, !PT ;  /* 0x0000004008007812 */ /* 0x000fe400078efcff */
[----:B------:R-:W-:Y:S01]  /*b930*/  IMAD.IADD R4, R3, 0x1, R4 ;  /* 0x0000000103047824 */ /* 0x000fe200078e0204 */
[----:B------:R-:W-:Y:S01]  /*b940*/  LEA R5, P0, R2, UR4, 0x1 ;  /* 0x0000000402057c11 */ /* 0x000fe2000f8008ff */
[----:B------:R-:W-:Y:S02]  /*b950*/  ULDC UR4, c[0x0][0x3b8] ;  /* 0x0000ee0000047ab9 */ /* 0x000fe40000000800 */
[----:B------:R-:W-:Y:S02]  /*b960*/  ISETP.GE.AND P3, PT, R8, UR4, PT ;  /* 0x0000000408007c0c */ /* 0x000fe4000bf66270 */
[----:B------:R-:W-:-:S02]  /*b970*/  LEA.HI.X R4, R2, UR5, R4, 0x1, P0 ;  /* 0x0000000502047c11 */ /* 0x000fc400080f0c04 */
[----:B------:R-:W-:Y:S02]  /*b980*/  ISETP.GE.AND P0, PT, R0, UR4, PT ;  /* 0x0000000400007c0c */ /* 0x000fe4000bf06270 */
[----:B------:R-:W-:-:S04]  /*b990*/  LOP3.LUT R0, R8, 0x80, RZ, 0xfc, !PT ;  /* 0x0000008008007812 */ /* 0x000fc800078efcff */
[----:B------:R-:W-:Y:S02]  /*b9a0*/  ISETP.GE.AND P1, PT, R0, UR4, PT ;  /* 0x0000000400007c0c */ /* 0x000fe4000bf26270 */
[----:B------:R-:W-:-:S04]  /*b9b0*/  LOP3.LUT R0, R8, 0xc0, RZ, 0xfc, !PT ;  /* 0x000000c008007812 */ /* 0x000fc800078efcff */
[----:B------:R-:W-:Y:S01]  /*b9c0*/  ISETP.GE.AND P2, PT, R0, UR4, PT ;  /* 0x0000000400007c0c */ /* 0x000fe2000bf46270 */
[----:B------:R-:W-:-:S03]  /*b9d0*/  UMOV UR4, 0xffffffff ;  /* 0xffffffff00047882 */ /* 0x000fc60000000000 */
[----:B------:R-:W-:Y:S09]  /*b9e0*/  BRA.DIV UR4, `(.L_x_9246) ;  /* 0x0000003a04e47947 */ /* 0x000ff2000b800000 */
[----:B------:R-:W2:Y:S01]  /*b9f0*/  LDL.LU R3, [R1+0x4] ;  /* 0x0000040001037983 */ /* 0x000ea20000300800 */
[----:B------:R-:W-:-:S03]  /*ba00*/  ULDC UR4, c[0x0][0x288] ;  /* 0x0000a20000047ab9 */ /* 0x000fc60000000800 */
[----:B------:R-:W3:Y:S01]  /*ba10*/  LDL.LU R2, [R1+0xc] ;  /* 0x00000c0001027983 */ /* 0x000ee20000300800 */
[----:B------:R-:W-:-:S03]  /*ba20*/  IMAD R0, R6, UR4, RZ ;  /* 0x0000000406007c24 */ /* 0x000fc6000f8e02ff */
[----:B------:R-:W4:Y:S01]  /*ba30*/  LDL.LU R13, [R1+0x10] ;  /* 0x00001000010d7983 */ /* 0x000f220000300800 */
[----:B0-----:R-:W0:Y:S01]  /*ba40*/  S2R R10, SR_TID.X ;  /* 0x00000000000a7919 */ /* 0x001e220000002100 */
[----:B------:R-:W1:Y:S02]  /*ba50*/  S2R R7, SR_TID.X ;  /* 0x0000000000077919 */ /* 0x000e640000002100 */
[----:B------:R-:W5:Y:S01]  /*ba60*/  LDL.LU R8, [R1+0x14] ;  /* 0x0000140001087983 */ /* 0x000f620000300800 */
[----:B0-----:R-:W-:Y:S01]  /*ba70*/  LOP3.LUT R10, R10, 0x7f, RZ, 0xc0, !PT ;  /* 0x0000007f0a0a7812 */ /* 0x001fe200078ec0ff */
[----:B-1----:R-:W-:-:S04]  /*ba80*/  IMAD.SHL.U32 R12, R7, 0x8, RZ ;  /* 0x00000008070c7824 */ /* 0x002fc800078e00ff */
[----:B------:R-:W-:Y:S02]  /*ba90*/  IMAD.SHL.U32 R11, R10, 0x8, RZ ;  /* 0x000000080a0b7824 */ /* 0x000fe400078e00ff */
[----:B------:R-:W-:Y:S01]  /*baa0*/  IMAD.SHL.U32 R10, R7, 0x8, RZ ;  /* 0x00000008070a7824 */ /* 0x000fe200078e00ff */
[----:B------:R-:W-:-:S04]  /*bab0*/  LOP3.LUT R12, R12, 0x38, RZ, 0xc0, !PT ;  /* 0x000000380c0c7812 */ /* 0x000fc800078ec0ff */
[----:B------:R-:W-:-:S04]  /*bac0*/  LOP3.LUT R10, R10, 0x1f8, RZ, 0xc0, !PT ;  /* 0x000001f80a0a7812 */ /* 0x000fc800078ec0ff */
[----:B------:R-:W-:Y:S02]  /*bad0*/  LOP3.LUT R10, R10, 0x38, R7, 0x78, !PT ;  /* 0x000000380a0a7812 */ /* 0x000fe400078e7807 */
[----:B------:R-:W5:Y:S02]  /*bae0*/  LDL.LU R7, [R1+0x18] ;  /* 0x0000180001077983 */ /* 0x000f640000300800 */
[----:B------:R-:W-:Y:S01]  /*baf0*/  LOP3.LUT R10, R10, 0x200, R11, 0xf8, !PT ;  /* 0x000002000a0a7812 */ /* 0x000fe200078ef80b */
[----:B------:R-:W-:Y:S01]  /*bb00*/  ULDC.64 UR6, c[0x0][0x208] ;  /* 0x0000820000067ab9 */ /* 0x000fe20000000a00 */
[----:B------:R-:W-:Y:S04]  /*bb10*/  SHFL.IDX PT, R6, R4, 0x1, 0x181f ;  /* 0x00381f0004067f89 */ /* 0x000fe800000e0000 */
[----:B------:R-:W5:Y:S01]  /*bb20*/  LDL.LU R15, [R1+0x1c] ;  /* 0x00001c00010f7983 */ /* 0x000f620000300800 */
[----:B--2---:R-:W-:-:S03]  /*bb30*/  ISETP.GE.AND P5, PT, R3, R0, PT ;  /* 0x000000000300720c */ /* 0x004fc60003fa6270 */
[----:B------:R-:W0:Y:S01]  /*bb40*/  SHFL.IDX PT, R3, R5, RZ, 0x181f ;  /* 0x00181fff05037589 */ /* 0x000e2200000e0000 */
[----:B---3--:R-:W-:-:S03]  /*bb50*/  ISETP.GE.AND P4, PT, R2, R0, PT ;  /* 0x000000000200720c */ /* 0x008fc60003f86270 */
[----:B------:R-:W1:Y:S06]  /*bb60*/  SHFL.IDX PT, R2, R4, RZ, 0x181f ;  /* 0x00181fff04027589 */ /* 0x000e6c00000e0000 */
[----:B0-----:R-:W-:-:S05]  /*bb70*/  @!P5 LEA R3, P6, R12, R3, 0x1 ;  /* 0x000000030c03d211 */ /* 0x001fca00078c08ff */
[----:B-1----:R-:W-:-:S05]  /*bb80*/  @!P5 IMAD.X R2, RZ, RZ, R2, P6 ;  /* 0x000000ffff02d224 */ /* 0x002fca00030e0602 */
[----:B------:R-:W-:-:S04]  /*bb90*/  @!P5 LOP3.LUT R3, R3, R2, RZ, 0x3c, !PT ;  /* 0x000000020303d212 */ /* 0x000fc800078e3cff */
[C---:B------:R-:W-:Y:S02]  /*bba0*/  @!P5 LOP3.LUT R2, R3.reuse, R2, RZ, 0x3c, !PT ;  /* 0x000000020302d212 */ /* 0x040fe400078e3cff */
[----:B------:R-:W-:Y:S02]  /*bbb0*/  @!P5 LEA R21, R10, UR38, 0x1 ;  /* 0x000000260a15dc11 */ /* 0x000fe4000f8e08ff */
[----:B------:R-:W-:-:S05]  /*bbc0*/  @!P5 LOP3.LUT R3, R3, R2, RZ, 0x3c, !PT ;  /* 0x000000020303d212 */ /* 0x000fca00078e3cff */
[----:B------:R-:W-:Y:S04]  /*bbd0*/  @!P5 LDGSTS.E.BYPASS.LTC128B.128 [R21+0x22400], desc[UR6][R2.64], !P3 ;  /* 0x224000000215dfae */ /* 0x000fe8000d901d46 */
[----:B------:R-:W-:Y:S04]  /*bbe0*/  @!P5 LDGSTS.E.BYPASS.LTC128B.128 [R21+0x26400], desc[UR6][R2.64+0x80], !P0 ;  /* 0x264000800215dfae */ /* 0x000fe8000c101d46 */
[----:B------:R-:W-:Y:S04]  /*bbf0*/  @!P5 LDGSTS.E.BYPASS.LTC128B.128 [R21+0x2a400], desc[UR6][R2.64+0x100], !P1 ;  /* 0x2a4001000215dfae */ /* 0x000fe8000c901d46 */
[----:B------:R0:W-:Y:S04]  /*bc00*/  @!P5 LDGSTS.E.BYPASS.LTC128B.128 [R21+0x2e400], desc[UR6][R2.64+0x180], !P2 ;  /* 0x2e4001800215dfae */ /* 0x0001e8000d101d46 */
[----:B0-----:R-:W0:Y:S01]  /*bc10*/  SHFL.IDX PT, R2, R5, 0x1, 0x181f ;  /* 0x00381f0005027f89 */ /* 0x001e2200000e0000 */
[----:B------:R-:W-:-:S02]  /*bc20*/  @!P4 LEA R9, R10, UR38, 0x1 ;  /* 0x000000260a09cc11 */ /* 0x000fc4000f8e08ff */
[----:B0-----:R-:W-:-:S05]  /*bc30*/  @!P4 LEA R2, P6, R12, R2, 0x1 ;  /* 0x000000020c02c211 */ /* 0x001fca00078c08ff */
[----:B------:R-:W-:-:S05]  /*bc40*/  @!P4 IMAD.X R3, RZ, RZ, R6, P6 ;  /* 0x000000ffff03c224 */ /* 0x000fca00030e0606 */
[----:B------:R-:W-:Y:S04]  /*bc50*/  @!P4 LDGSTS.E.BYPASS.LTC128B.128 [R9+0x22c00], desc[UR6][R2.64], !P3 ;  /* 0x22c000000209cfae */ /* 0x000fe8000d901d46 */
[----:B------:R-:W-:Y:S04]  /*bc60*/  @!P4 LDGSTS.E.BYPASS.LTC128B.128 [R9+0x26c00], desc[UR6][R2.64+0x80], !P0 ;  /* 0x26c000800209cfae */ /* 0x000fe8000c101d46 */
[----:B------:R-:W-:Y:S04]  /*bc70*/  @!P4 LDGSTS.E.BYPASS.LTC128B.128 [R9+0x2ac00], desc[UR6][R2.64+0x100], !P1 ;  /* 0x2ac001000209cfae */ /* 0x000fe8000c901d46 */
[----:B------:R0:W-:Y:S01]  /*bc80*/  @!P4 LDGSTS.E.BYPASS.LTC128B.128 [R9+0x2ec00], desc[UR6][R2.64+0x180], !P2 ;  /* 0x2ec001800209cfae */ /* 0x0001e2000d101d46 */
[----:B----4-:R-:W-:-:S03]  /*bc90*/  ISETP.GE.AND P4, PT, R13, R0, PT ;  /* 0x000000000d00720c */ /* 0x010fc60003f86270 */
[----:B------:R-:W2:Y:S04]  /*bca0*/  LDL.LU R13, [R1+0x20] ;  /* 0x00002000010d7983 */ /* 0x000ea80000300800 */
[----:B0-----:R-:W0:Y:S04]  /*bcb0*/  SHFL.IDX PT, R2, R5, 0x2, 0x181f ;  /* 0x00581f0005027f89 */ /* 0x001e2800000e0000 */
[----:B------:R-:W1:Y:S02]  /*bcc0*/  SHFL.IDX PT, R6, R4, 0x2, 0x181f ;  /* 0x00581f0004067f89 */ /* 0x000e6400000e0000 */
[----:B------:R-:W-:-:S02]  /*bcd0*/  @!P4 LEA R21, R10, UR38, 0x1 ;  /* 0x000000260a15cc11 */ /* 0x000fc4000f8e08ff */
[----:B------:R-:W3:Y:S01]  /*bce0*/  SHFL.IDX PT, R14, R5, 0x3, 0x181f ;  /* 0x00781f00050e7f89 */ /* 0x000ee200000e0000 */
[----:B0-----:R-:W-:-:S05]  /*bcf0*/  @!P4 LEA R2, P6, R12, R2, 0x1 ;  /* 0x000000020c02c211 */ /* 0x001fca00078c08ff */
[----:B-1----:R-:W-:Y:S02]  /*bd00*/  @!P4 IMAD.X R3, RZ, RZ, R6, P6 ;  /* 0x000000ffff03c224 */ /* 0x002fe400030e0606 */
[----:B------:R-:W0:Y:S04]  /*bd10*/  SHFL.IDX PT, R6, R4, 0x3, 0x181f ;  /* 0x00781f0004067f89 */ /* 0x000e2800000e0000 */
[----:B------:R-:W-:Y:S04]  /*bd20*/  @!P4 LDGSTS.E.BYPASS.LTC128B.128 [R21+0x23400], desc[UR6][R2.64], !P3 ;  /* 0x234000000215cfae */ /* 0x000fe8000d901d46 */
[----:B------:R-:W-:Y:S04]  /*bd30*/  @!P4 LDGSTS.E.BYPASS.LTC128B.128 [R21+0x27400], desc[UR6][R2.64+0x80], !P0 ;  /* 0x274000800215cfae */ /* 0x000fe8000c101d46 */
[----:B------:R-:W-:Y:S04]  /*bd40*/  @!P4 LDGSTS.E.BYPASS.LTC128B.128 [R21+0x2b400], desc[UR6][R2.64+0x100], !P1 ;  /* 0x2b4001000215cfae */ /* 0x000fe8000c901d46 */
[----:B------:R3:W-:Y:S01]  /*bd50*/  @!P4 LDGSTS.E.BYPASS.LTC128B.128 [R21+0x2f400], desc[UR6][R2.64+0x180], !P2 ;  /* 0x2f4001800215cfae */ /* 0x0007e2000d101d46 */
[----:B-----5:R-:W-:-:S13]  /*bd60*/  ISETP.GE.AND P4, PT, R8, R0, PT ;  /* 0x000000000800720c */ /* 0x020fda0003f86270 */
[----:B---3--:R-:W-:Y:S02]  /*bd70*/  @!P4 LEA R2, P6, R12, R14, 0x1 ;  /* 0x0000000e0c02c211 */ /* 0x008fe400078c08ff */
[----:B------:R-:W1:Y:S01]  /*bd80*/  SHFL.IDX PT, R14, R5, 0x4, 0x181f ;  /* 0x00981f00050e7f89 */ /* 0x000e6200000e0000 */
[----:B------:R-:W-:Y:S02]  /*bd90*/  @!P4 LEA R9, R10, UR38, 0x1 ;  /* 0x000000260a09cc11 */ /* 0x000fe4000f8e08ff */
[----:B0-----:R-:W-:Y:S02]  /*bda0*/  @!P4 IMAD.X R3, RZ, RZ, R6, P6 ;  /* 0x000000ffff03c224 */ /* 0x001fe400030e0606 */
[----:B------:R-:W0:Y:S04]  /*bdb0*/  SHFL.IDX PT, R6, R4, 0x4, 0x181f ;  /* 0x00981f0004067f89 */ /* 0x000e2800000e0000 */
[----:B------:R-:W-:Y:S04]  /*bdc0*/  @!P4 LDGSTS.E.BYPASS.LTC128B.128 [R9+0x23c00], desc[UR6][R2.64], !P3 ;  /* 0x23c000000209cfae */ /* 0x000fe8000d901d46 */
[----:B------:R-:W-:Y:S04]  /*bdd0*/  @!P4 LDGSTS.E.BYPASS.LTC128B.128 [R9+0x27c00], desc[UR6][R2.64+0x80], !P0 ;  /* 0x27c000800209cfae */ /* 0x000fe8000c101d46 */
[----:B------:R-:W-:Y:S04]  /*bde0*/  @!P4 LDGSTS.E.BYPASS.LTC128B.128 [R9+0x2bc00], desc[UR6][R2.64+0x100], !P1 ;  /* 0x2bc001000209cfae */ /* 0x000fe8000c901d46 */
[----:B------:R3:W-:Y:S01]  /*bdf0*/  @!P4 LDGSTS.E.BYPASS.LTC128B.128 [R9+0x2fc00], desc[UR6][R2.64+0x180], !P2 ;  /* 0x2fc001800209cfae */ /* 0x0007e2000d101d46 */
[----:B------:R-:W-:-:S13]  /*be00*/  ISETP.GE.AND P4, PT, R7, R0, PT ;  /* 0x000000000700720c */ /* 0x000fda0003f86270 */
[----:B-1----:R-:W-:-:S04]  /*be10*/  @!P4 LEA R8, P6, R12, R14, 0x1 ;  /* 0x0000000e0c08c211 */ /* 0x002fc800078c08ff */
[----:B0-----:R-:W-:Y:S01]  /*be20*/  @!P4 IADD3.X R21, RZ, R6, RZ, P6, !PT ;  /* 0x00000006ff15c210 */ /* 0x001fe200037fe4ff */
[----:B------:R-:W0:Y:S01]  /*be30*/  SHFL.IDX PT, R14, R5, 0x5, 0x181f ;  /* 0x00b81f00050e7f89 */ /* 0x000e2200000e0000 */
[----:B------:R-:W-:Y:S01]  /*be40*/  @!P4 LEA R7, R10, UR38, 0x1 ;  /* 0x000000260a07cc11 */ /* 0x000fe2000f8e08ff */
[----:B---3--:R-:W-:Y:S02]  /*be50*/  @!P4 IMAD.MOV.U32 R2, RZ, RZ, R8 ;  /* 0x000000ffff02c224 */ /* 0x008fe400078e0008 */
[----:B------:R-:W-:Y:S01]  /*be60*/  @!P4 IMAD.MOV.U32 R3, RZ, RZ, R21 ;  /* 0x000000ffff03c224 */ /* 0x000fe200078e0015 */
[----:B------:R-:W1:Y:S04]  /*be70*/  SHFL.IDX PT, R6, R4, 0x5, 0x181f ;  /* 0x00b81f0004067f89 */ /* 0x000e6800000e0000 */
[----:B------:R-:W-:Y:S04]  /*be80*/  @!P4 LDGSTS.E.BYPASS.LTC128B.128 [R7+0x24400], desc[UR6][R2.64], !P3 ;  /* 0x244000000207cfae */ /* 0x000fe8000d901d46 */
[----:B------:R-:W-:Y:S04]  /*be90*/  @!P4 LDGSTS.E.BYPASS.LTC128B.128 [R7+0x28400], desc[UR6][R2.64+0x80], !P0 ;  /* 0x284000800207cfae */ /* 0x000fe8000c101d46 */
[----:B------:R-:W-:Y:S04]  /*bea0*/  @!P4 LDGSTS.E.BYPASS.LTC128B.128 [R7+0x2c400], desc[UR6][R2.64+0x100], !P1 ;  /* 0x2c4001000207cfae */ /* 0x000fe8000c901d46 */
[----:B------:R3:W-:Y:S01]  /*beb0*/  @!P4 LDGSTS.E.BYPASS.LTC128B.128 [R7+0x30400], desc[UR6][R2.64+0x180], !P2 ;  /* 0x304001800207cfae */ /* 0x0007e2000d101d46 */
[----:B------:R-:W-:-:S13]  /*bec0*/  ISETP.GE.AND P4, PT, R15, R0, PT ;  /* 0x000000000f00720c */ /* 0x000fda0003f86270 */
[----:B0-----:R-:W-:-:S05]  /*bed0*/  @!P4 LEA R14, P6, R12, R14, 0x1 ;  /* 0x0000000e0c0ec211 */ /* 0x001fca00078c08ff */
[----:B-1----:R-:W-:Y:S02]  /*bee0*/  @!P4 IMAD.X R9, RZ, RZ, R6, P6 ;  /* 0x000000ffff09c224 */ /* 0x002fe400030e0606 */
[----:B---3--:R-:W-:Y:S02]  /*bef0*/  @!P4 IMAD.MOV.U32 R2, RZ, RZ, R14 ;  /* 0x000000ffff02c224 */ /* 0x008fe400078e000e */
[----:B------:R-:W0:Y:S01]  /*bf00*/  SHFL.IDX PT, R14, R5, 0x6, 0x181f ;  /* 0x00d81f00050e7f89 */ /* 0x000e2200000e0000 */
[----:B------:R-:W-:Y:S01]  /*bf10*/  @!P4 LEA R21, R10, UR38, 0x1 ;  /* 0x000000260a15cc11 */ /* 0x000fe2000f8e08ff */
[----:B------:R-:W-:Y:S02]  /*bf20*/  @!P4 IMAD.MOV.U32 R3, RZ, RZ, R9 ;  /* 0x000000ffff03c224 */ /* 0x000fe400078e0009 */
[----:B------:R-:W1:Y:S04]  /*bf30*/  SHFL.IDX PT, R6, R4, 0x6, 0x181f ;  /* 0x00d81f0004067f89 */ /* 0x000e6800000e0000 */
[----:B------:R-:W-:Y:S04]  /*bf40*/  @!P4 LDGSTS.E.BYPASS.LTC128B.128 [R21+0x24c00], desc[UR6][R2.64], !P3 ;  /* 0x24c000000215cfae */ /* 0x000fe8000d901d46 */
[----:B------:R-:W-:Y:S04]  /*bf50*/  @!P4 LDGSTS.E.BYPASS.LTC128B.128 [R21+0x28c00], desc[UR6][R2.64+0x80], !P0 ;  /* 0x28c000800215cfae */ /* 0x000fe8000c101d46 */
[----:B------:R-:W-:Y:S04]  /*bf60*/  @!P4 LDGSTS.E.BYPASS.LTC128B.128 [R21+0x2cc00], desc[UR6][R2.64+0x100], !P1 ;  /* 0x2cc001000215cfae */ /* 0x000fe8000c901d46 */
[----:B------:R3:W-:Y:S01]  /*bf70*/  @!P4 LDGSTS.E.BYPASS.LTC128B.128 [R21+0x30c00], desc[UR6][R2.64+0x180], !P2 ;  /* 0x30c001800215cfae */ /* 0x0007e2000d101d46 */
[----:B--2---:R-:W-:-:S13]  /*bf80*/  ISETP.GE.AND P4, PT, R13, R0, PT ;  /* 0x000000000d00720c */ /* 0x004fda0003f86270 */
[----:B0-----:R-:W-:-:S05]  /*bf90*/  @!P4 LEA R14, P6, R12, R14, 0x1 ;  /* 0x0000000e0c0ec211 */ /* 0x001fca00078c08ff */
[----:B-1----:R-:W-:Y:S01]  /*bfa0*/  @!P4 IMAD.X R7, RZ, RZ, R6, P6 ;  /* 0x000000ffff07c224 */ /* 0x002fe200030e0606 */
[----:B------:R-:W-:Y:S01]  /*bfb0*/  @!P4 LEA R9, R10, UR38, 0x1 ;  /* 0x000000260a09cc11 */ /* 0x000fe2000f8e08ff */
[----:B---3--:R-:W-:Y:S02]  /*bfc0*/  @!P4 IMAD.MOV.U32 R2, RZ, RZ, R14 ;  /* 0x000000ffff02c224 */ /* 0x008fe400078e000e */
[----:B------:R-:W-:Y:S01]  /*bfd0*/  @!P4 IMAD.MOV.U32 R3, RZ, RZ, R7 ;  /* 0x000000ffff03c224 */ /* 0x000fe200078e0007 */
[----:B------:R0:W1:Y:S04]  /*bfe0*/  SHFL.IDX PT, R6, R4, 0x7, 0x181f ;  /* 0x00f81f0004067f89 */ /* 0x00006800000e0000 */
[----:B------:R0:W-:Y:S04]  /*bff0*/  @!P4 LDGSTS.E.BYPASS.LTC128B.128 [R9+0x25400], desc[UR6][R2.64], !P3 ;  /* 0x254000000209cfae */ /* 0x0001e8000d901d46 */
[----:B------:R0:W-:Y:S04]  /*c000*/  @!P4 LDGSTS.E.BYPASS.LTC128B.128 [R9+0x29400], desc[UR6][R2.64+0x80], !P0 ;  /* 0x294000800209cfae */ /* 0x0001e8000c101d46 */
[----:B------:R0:W-:Y:S04]  /*c010*/  @!P4 LDGSTS.E.BYPASS.LTC128B.128 [R9+0x2d400], desc[UR6][R2.64+0x100], !P1 ;  /* 0x2d4001000209cfae */ /* 0x0001e8000c901d46 */
[----:B------:R0:W-:Y:S04]  /*c020*/  @!P4 LDGSTS.E.BYPASS.LTC128B.128 [R9+0x31400], desc[UR6][R2.64+0x180], !P2 ;  /* 0x314001800209cfae */ /* 0x0001e8000d101d46 */
[----:B------:R0:W2:Y:S02]  /*c030*/  SHFL.IDX PT, R14, R5, 0x7, 0x181f ;  /* 0x00f81f00050e7f89 */ /* 0x0000a400000e0000 */
.L_x_9360:
[----:B------:R-:W3:Y:S01]  /*c040*/  LDL.LU R10, [R1+0x24] ;  /* 0x00002400010a7983 */ /* 0x000ee20000300800 */
[----:B------:R-:W-:Y:S01]  /*c050*/  BSSY B0, `(.L_x_9247) ;  /* 0x0000018000007945 */ /* 0x000fe20003800000 */
[----:B---3--:R-:W-:-:S13]  /*c060*/  ISETP.GE.AND P4, PT, R10, R0, PT ;  /* 0x000000000a00720c */ /* 0x008fda0003f86270 */
[----:B------:R-:W-:Y:S05]  /*c070*/  @P4 BRA `(.L_x_9248) ;  /* 0x0000000000544947 */ /* 0x000fea0003800000 */
[----:B------:R-:W3:Y:S01]  /*c080*/  S2R R10, SR_TID.X ;  /* 0x00000000000a7919 */ /* 0x000ee20000002100 */
[----:B------:R-:W-:Y:S01]  /*c090*/  ULDC.64 UR4, c[0x0][0x208] ;  /* 0x0000820000047ab9 */ /* 0x000fe20000000a00 */
[----:B0-----:R-:W0:Y:S01]  /*c0a0*/  S2R R3, SR_TID.X ;  /* 0x0000000000037919 */ /* 0x001e220000002100 */
[----:B---3--:R-:W-:Y:S02]  /*c0b0*/  LOP3.LUT R10, R10, 0x7f, RZ, 0xc0, !PT ;  /* 0x0000007f0a0a7812 */ /* 0x008fe400078ec0ff */
[----:B0-----:R-:W-:-:S03]  /*c0c0*/  SHF.L.U32 R2, R3, 0x3, RZ ;  /* 0x0000000303027819 */ /* 0x001fc600000006ff */
[----:B------:R-:W-:Y:S02]  /*c0d0*/  IMAD.SHL.U32 R4, R10, 0x8, RZ ;  /* 0x000000080a047824 */ /* 0x000fe400078e00ff */
[----:B------:R-:W-:Y:S01]  /*c0e0*/  IMAD.SHL.U32 R10, R3, 0x8, RZ ;  /* 0x00000008030a7824 */ /* 0x000fe200078e00ff */
[----:B------:R-:W-:-:S04]  /*c0f0*/  LOP3.LUT R2, R2, 0x38, RZ, 0xc0, !PT ;  /* 0x0000003802027812 */ /* 0x000fc800078ec0ff */
[----:B------:R-:W-:Y:S02]  /*c100*/  LOP3.LUT R10, R10, 0x1f8, RZ, 0xc0, !PT ;  /* 0x000001f80a0a7812 */ /* 0x000fe400078ec0ff */
[----:B--2---:R-:W-:Y:S02]  /*c110*/  LEA R2, P4, R2, R14, 0x1 ;  /* 0x0000000e02027211 */ /* 0x004fe400078808ff */
[----:B------:R-:W-:-:S03]  /*c120*/  LOP3.LUT R10, R10, 0x38, R3, 0x78, !PT ;  /* 0x000000380a0a7812 */ /* 0x000fc600078e7803 */
[----:B-1----:R-:W-:Y:S01]  /*c130*/  IMAD.X R3, RZ, RZ, R6, P4 ;  /* 0x000000ffff037224 */ /* 0x002fe200020e0606 */
[----:B------:R-:W-:-:S04]  /*c140*/  LOP3.LUT R10, R10, 0x200, R4, 0xf8, !PT ;  /* 0x000002000a0a7812 */ /* 0x000fc800078ef804 */
[----:B------:R-:W-:-:S05]  /*c150*/  LEA R5, R10, UR38, 0x1 ;  /* 0x000000260a057c11 */ /* 0x000fca000f8e08ff */
[----:B------:R-:W-:Y:S01]  /*c160*/  @!PT LDS RZ, [RZ] ;  /* 0x00000000fffff984 */ /* 0x000fe20000000800 */
[----:B------:R-:W-:Y:S01]  /*c170*/  @!PT LDS RZ, [RZ] ;  /* 0x00000000fffff984 */ /* 0x000fe20000000800 */
[----:B------:R-:W-:Y:S01]  /*c180*/  @!PT LDS RZ, [RZ] ;  /* 0x00000000fffff984 */ /* 0x000fe20000000800 */
[----:B------:R3:W-:Y:S04]  /*c190*/  LDGSTS.E.BYPASS.LTC128B.128 [R5+0x25c00], desc[UR4][R2.64], !P3 ;  /* 0x25c0000002057fae */ /* 0x0007e8000d901d44 */
[----:B------:R3:W-:Y:S04]  /*c1a0*/  LDGSTS.E.BYPASS.LTC128B.128 [R5+0x29c00], desc[UR4][R2.64+0x80], !P0 ;  /* 0x29c0008002057fae */ /* 0x0007e8000c101d44 */
[----:B------:R3:W-:Y:S04]  /*c1b0*/  LDGSTS.E.BYPASS.LTC128B.128 [R5+0x2dc00], desc[UR4][R2.64+0x100], !P1 ;  /* 0x2dc0010002057fae */ /* 0x0007e8000c901d44 */
[----:B------:R3:W-:Y:S02]  /*c1c0*/  LDGSTS.E.BYPASS.LTC128B.128 [R5+0x31c00], desc[UR4][R2.64+0x180], !P2 ;  /* 0x31c0018002057fae */ /* 0x0007e4000d101d44 */
.L_x_9248:
[----:B------:R-:W-:Y:S05]  /*c1d0*/  BSYNC B0 ;  /* 0x0000000000007941 */ /* 0x000fea0003800000 */
.L_x_9247:
        /* <DEDUP_REMOVED lines=9> */
.L_x_9361:
        /* <DEDUP_REMOVED lines=9> */
.L_x_9362:
        /* <DEDUP_REMOVED lines=8> */
.L_x_9254:
[----:B------:R-:W-:Y:S05]  /*c380*/  BSYNC B1 ;  /* 0x0000000000017941 */ /* 0x000fea0003800000 */
.L_x_9253:
        /* <DEDUP_REMOVED lines=10> */
[----:B---3--:R-:W-:-:S08]  /*c430*/  IMAD R2, R2, 0x60, RZ ;  /* 0x0000006002027824 */ /* 0x008fd000078e02ff */
.L_x_9255:
        /* <DEDUP_REMOVED lines=13> */
.L_x_9256:
        /* <DEDUP_REMOVED lines=13> */
.L_x_9257:
        /* <DEDUP_REMOVED lines=13> */
.L_x_9258:
        /* <DEDUP_REMOVED lines=8> */
.L_x_9251:
[----:B------:R-:W-:Y:S05]  /*c730*/  BSYNC B0 ;  /* 0x0000000000007941 */ /* 0x000fea0003800000 */
.L_x_9250:
[----:B------:R-:W-:Y:S01]  /*c740*/  UIADD3 UR6, UR40, -0x2, URZ ;  /* 0xfffffffe28067890 */ /* 0x000fe2000fffe03f */
[----:B------:R-:W-:Y:S02]  /*c750*/  IMAD.MOV.U32 R7, RZ, RZ, RZ ;  /* 0x000000ffff077224 */ /* 0x000fe400078e00ff */
[----:B-1----:R-:W-:Y:S01]  /*c760*/  IMAD.MOV.U32 R6, RZ, RZ, 0x1 ;  /* 0x00000001ff067424 */ /* 0x002fe200078e00ff */
[----:B------:R-:W-:-:S06]  /*c770*/  UISETP.GE.AND UP0, UPT, UR6, UR39, UPT ;  /* 0x000000270600728c */ /* 0x000fcc000bf06270 */
[----:B------:R-:W-:-:S13]  /*c780*/  PLOP3.LUT P0, PT, PT, PT, UP0, 0x80, 0x0 ;  /* 0x000000000000781c */ /* 0x000fda0003f0f008 */
[----:B------:R-:W-:Y:S05]  /*c790*/  @!P0 BRA `(.L_x_9232) ;  /* 0x0000001800b08947 */ /* 0x000fea0003800000 */
[----:B------:R-:W-:Y:S01]  /*c7a0*/  UIADD3 UR4, UR44, 0x1, URZ ;  /* 0x000000012c047890 */ /* 0x000fe2000fffe03f */
[----:B------:R-:W-:Y:S01]  /*c7b0*/  LOP3.LUT R0, RZ, UR39, RZ, 0x33, !PT ;  /* 0x00000027ff007c12 */ /* 0x000fe2000f8e33ff */
[----:B------:R-:W1:Y:S01]  /*c7c0*/  S2R R4, SR_TID.X ;  /* 0x0000000000047919 */ /* 0x000e620000002100 */
[----:B------:R-:W-:Y:S01]  /*c7d0*/  IMAD.U32 R8, RZ, RZ, UR6 ;  /* 0x00000006ff087e24 */ /* 0x000fe2000f8e00ff */
[----:B------:R-:W-:Y:S01]  /*c7e0*/  UIMAD UR4, UR4, UR42, URZ ;  /* 0x0000002a040472a4 */ /* 0x000fe2000f8e023f */
[----:B------:R-:W-:-:S03]  /*c7f0*/  IMAD.MOV.U32 R6, RZ, RZ, 0x1 ;  /* 0x00000001ff067424 */ /* 0x000fc600078e00ff */
[----:B------:R-:W-:-:S04]  /*c800*/  UISETP.LT.AND UP0, UPT, UR41, UR4, UPT ;  /* 0x000000042900728c */ /* 0x000fc8000bf01270 */
[----:B------:R-:W-:-:S06]  /*c810*/  USEL UR4, UR41, UR4, UP0 ;  /* 0x0000000429047287 */ /* 0x000fcc0008000000 */
[----:B0-----:R-:W-:-:S05]  /*c820*/  IMAD R3, RZ, RZ, -UR4 ;  /* 0x80000004ff037e24 */ /* 0x001fca000f8e02ff */
[----:B------:R-:W-:-:S04]  /*c830*/  VIADDMNMX R0, R3, 0x1, R0, !PT ;  /* 0x0000000103007846 */ /* 0x000fc80007800100 */
[----:B------:R-:W-:Y:S02]  /*c840*/  R2UR UR5, R0 ;  /* 0x00000000000572ca */ /* 0x000fe400000e0000 */
[----:B------:R-:W-:Y:S02]  /*c850*/  LOP3.LUT R0, RZ, UR4, RZ, 0x33, !PT ;  /* 0x00000004ff007c12 */ /* 0x000fe4000f8e33ff */
[----:B-1----:R-:W-:-:S09]  /*c860*/  LOP3.LUT R10, R4, 0x1f, RZ, 0xc0, !PT ;  /* 0x0000001f040a7812 */ /* 0x002fd200078ec0ff */
        /* <DEDUP_REMOVED lines=12> */
.L_x_9292:
        /* <DEDUP_REMOVED lines=28> */
.L_x_9262:
[----:B------:R-:W1:Y:S01]  /*caf0*/  S2R R2, SR_TID.X ;  /* 0x0000000000027919 */ /* 0x000e620000002100 */
[----:B------:R-:W-:Y:S01]  /*cb00*/  BSSY B2, `(.L_x_9263) ;  /* 0x0000006000027945 */ /* 0x000fe20003800000 */
[----:B-1----:R-:W-:Y:S02]  /*cb10*/  LOP3.LUT R3, R2, 0x7f, RZ, 0xc0, !PT ;  /* 0x0000007f02037812 */ /* 0x002fe400078ec0ff */
[----:B------:R-:W-:Y:S02]  /*cb20*/  SHF.L.U32 R2, R0, 0x1f, RZ ;  /* 0x0000001f00027819 */ /* 0x000fe400000006ff */
[----:B------:R-:W-:Y:S02]  /*cb30*/  ISETP.NE.AND P2, PT, R3, RZ, PT ;  /* 0x000000ff0300720c */ /* 0x000fe40003f45270 */
[----:B------:R-:W1:Y:S02]  /*cb40*/  SYNCS.PHASECHK.TRANS64.TRYWAIT P0, [UR38+0x32448], R2 ;  /* 0x03244802ff0075a7 */ /* 0x000e640008000166 */
[----:B-1----:R-:W-:Y:S09]  /*cb50*/  @!P0 BRA `(.L_x_9264) ;  /* 0x00000038001c8947 */ /* 0x002ff20003800000 */
.L_x_9363:
[----:B------:R-:W-:Y:S05]  /*cb60*/  BSYNC B2 ;  /* 0x0000000000027941 */ /* 0x000fea0003800000 */
.L_x_9263:
[----:B------:R-:W-:Y:S04]  /*cb70*/  BSSY B2, `(.L_x_9265) ;  /* 0x0000007000027945 */ /* 0x000fe80003800000 */
[----:B------:R-:W-:Y:S05]  /*cb80*/  @P2 BRA `(.L_x_9266) ;  /* 0x0000000000142947 */ /* 0x000fea0003800000 */
[----:B------:R-:W-:Y:S01]  /*cb90*/  ISETP.NE.AND P0, PT, R10, RZ, PT ;  /* 0x000000ff0a00720c */ /* 0x000fe20003f05270 */
[----:B-1----:R-:W-:-:S04]  /*cba0*/  IMAD.MOV.U32 R3, RZ, RZ, 0x3000 ;  /* 0x00003000ff037424 */ /* 0x002fc800078e00ff */
[----:B------:R3:W-:Y:S08]  /*cbb0*/  SYNCS.ARRIVE.TRANS64 RZ, [UR38+0x32438], R3 ;  /* 0x03243803ffff79a7 */ /* 0x0007f00008000026 */
[----:B---3--:R-:W-:Y:S05]  /*cbc0*/  @!P0 BRA `(.L_x_9266) ;  /* 0x0000000000048947 */ /* 0x008fea0003800000 */
[----:B------:R-:W-:Y:S01]  /*cbd0*/  BPT.TRAP 0x1 ;  /* 0x000000040000795c */ /* 0x000fe20000300000 */
.L_x_9266:
[----:B------:R-:W-:Y:S05]  /*cbe0*/  BSYNC B2 ;  /* 0x0000000000027941 */ /* 0x000fea0003800000 */
.L_x_9265:
        /* <DEDUP_REMOVED lines=11> */
.L_x_9267:
        /* <DEDUP_REMOVED lines=10> */
.L_x_9364:
[----:B------:R-:W-:Y:S05]  /*cd40*/  BSYNC B2 ;  /* 0x0000000000027941 */ /* 0x000fea0003800000 */
.L_x_9268:
[----:B------:R-:W-:Y:S01]  /*cd50*/  BSSY B2, `(.L_x_9270) ;  /* 0x0000009000027945 */ /* 0x000fe20003800000 */
[----:B01----:R-:W-:Y:S01]  /*cd60*/  MOV R2, 0x0 ;  /* 0x0000000000027802 */ /* 0x003fe20000000f00 */
[----:B------:R-:W-:Y:S02]  /*cd70*/  IMAD.MOV.U32 R3, RZ, RZ, 0x14f00000 ;  /* 0x14f00000ff037424 */ /* 0x000fe400078e00ff */
[----:B------:R-:W-:Y:S05]  /*cd80*/  @P2 BRA `(.L_x_9271) ;  /* 0x0000000000142947 */ /* 0x000fea0003800000 */
[----:B------:R-:W-:Y:S01]  /*cd90*/  ISETP.NE.AND P0, PT, R10, RZ, PT ;  /* 0x000000ff0a00720c */ /* 0x000fe20003f05270 */
[----:B------:R-:W-:-:S04]  /*cda0*/  IMAD.MOV.U32 R12, RZ, RZ, 0xc000 ;  /* 0x0000c000ff0c7424 */ /* 0x000fc800078e00ff */
[----:B------:R0:W-:Y:S08]  /*cdb0*/  SYNCS.ARRIVE.TRANS64 RZ, [UR38+0x32458], R12 ;  /* 0x0324580cffff79a7 */ /* 0x0001f00008000026 */
[----:B0-----:R-:W-:Y:S05]  /*cdc0*/  @!P0 BRA `(.L_x_9271) ;  /* 0x0000000000048947 */ /* 0x001fea0003800000 */
[----:B------:R-:W-:Y:S01]  /*cdd0*/  BPT.TRAP 0x1 ;  /* 0x000000040000795c */ /* 0x000fe20000300000 */
.L_x_9271:
[----:B------:R-:W-:Y:S05]  /*cde0*/  BSYNC B2 ;  /* 0x0000000000027941 */ /* 0x000fea0003800000 */
.L_x_9270:
        /* <DEDUP_REMOVED lines=9> */
.L_x_9272:
        /* <DEDUP_REMOVED lines=13> */
.L_x_9273:
        /* <DEDUP_REMOVED lines=13> */
.L_x_9274:
        /* <DEDUP_REMOVED lines=13> */
.L_x_9275:
        /* <DEDUP_REMOVED lines=8> */
.L_x_9261:
[----:B------:R-:W-:Y:S05]  /*d170*/  BSYNC B1 ;  /* 0x0000000000017941 */ /* 0x000fea0003800000 */
.L_x_9260:
        /* <DEDUP_REMOVED lines=27> */
.L_x_9278:
[----:B------:R-:W1:Y:S01]  /*d330*/  S2R R2, SR_TID.X ;  /* 0x0000000000027919 */ /* 0x000e620000002100 */
[----:B------:R-:W-:Y:S01]  /*d340*/  BSSY B2, `(.L_x_9279) ;  /* 0x0000006000027945 */ /* 0x000fe20003800000 */
[----:B-1----:R-:W-:Y:S02]  /*d350*/  LOP3.LUT R3, R2, 0x7f, RZ, 0xc0, !PT ;  /* 0x0000007f02037812 */ /* 0x002fe400078ec0ff */
[----:B------:R-:W-:Y:S02]  /*d360*/  SHF.L.U32 R2, R0, 0x1f, RZ ;  /* 0x0000001f00027819 */ /* 0x000fe400000006ff */
[----:B------:R-:W-:Y:S02]  /*d370*/  ISETP.NE.AND P2, PT, R3, RZ, PT ;  /* 0x000000ff0300720c */ /* 0x000fe40003f45270 */
[----:B------:R-:W1:Y:S02]  /*d380*/  SYNCS.PHASECHK.TRANS64.TRYWAIT P0, [UR38+0x32440], R2 ;  /* 0x03244002ff0075a7 */ /* 0x000e640008000166 */
[----:B-1----:R-:W-:Y:S09]  /*d390*/  @!P0 BRA `(.L_x_9280) ;  /* 0x00000030003c8947 */ /* 0x002ff20003800000 */
.L_x_9365:
[----:B------:R-:W-:Y:S05]  /*d3a0*/  BSYNC B2 ;  /* 0x0000000000027941 */ /* 0x000fea0003800000 */
.L_x_9279:
[----:B------:R-:W-:Y:S04]  /*d3b0*/  BSSY B2, `(.L_x_9281) ;  /* 0x0000007000027945 */ /* 0x000fe80003800000 */
[----:B------:R-:W-:Y:S05]  /*d3c0*/  @P2 BRA `(.L_x_9282) ;  /* 0x0000000000142947 */ /* 0x000fea0003800000 */
[----:B------:R-:W-:Y:S01]  /*d3d0*/  ISETP.NE.AND P0, PT, R10, RZ, PT ;  /* 0x000000ff0a00720c */ /* 0x000fe20003f05270 */
[----:B-1----:R-:W-:-:S04]  /*d3e0*/  IMAD.MOV.U32 R3, RZ, RZ, 0x3000 ;  /* 0x00003000ff037424 */ /* 0x002fc800078e00ff */
[----:B------:R3:W-:Y:S08]  /*d3f0*/  SYNCS.ARRIVE.TRANS64 RZ, [UR38+0x32430], R3 ;  /* 0x03243003ffff79a7 */ /* 0x0007f00008000026 */
[----:B---3--:R-:W-:Y:S05]  /*d400*/  @!P0 BRA `(.L_x_9282) ;  /* 0x0000000000048947 */ /* 0x008fea0003800000 */
[----:B------:R-:W-:Y:S01]  /*d410*/  BPT.TRAP 0x1 ;  /* 0x000000040000795c */ /* 0x000fe20000300000 */
.L_x_9282:
[----:B------:R-:W-:Y:S05]  /*d420*/  BSYNC B2 ;  /* 0x0000000000027941 */ /* 0x000fea0003800000 */
.L_x_9281:
        /* <DEDUP_REMOVED lines=11> */
.L_x_9283:
        /* <DEDUP_REMOVED lines=11> */
.L_x_9366:
[----:B------:R-:W-:Y:S05]  /*d590*/  BSYNC B2 ;  /* 0x0000000000027941 */ /* 0x000fea0003800000 */
.L_x_9284:
        /* <DEDUP_REMOVED lines=9> */
.L_x_9287:
[----:B------:R-:W-:Y:S05]  /*d630*/  BSYNC B2 ;  /* 0x0000000000027941 */ /* 0x000fea0003800000 */
.L_x_9286:
        /* <DEDUP_REMOVED lines=9> */
.L_x_9288:
        /* <DEDUP_REMOVED lines=13> */
.L_x_9289:
        /* <DEDUP_REMOVED lines=13> */
.L_x_9290:
        /* <DEDUP_REMOVED lines=13> */
.L_x_9291:
        /* <DEDUP_REMOVED lines=8> */
.L_x_9277:
[----:B------:R-:W-:Y:S05]  /*d9c0*/  BSYNC B1 ;  /* 0x0000000000017941 */ /* 0x000fea0003800000 */
.L_x_9276:
[----:B------:R-:W-:Y:S01]  /*d9d0*/  VIADD R8, R8, 0xfffffffe ;  /* 0xfffffffe08087836 */ /* 0x000fe20000000000 */
[----:B------:R-:W-:Y:S06]  /*d9e0*/  @P1 BRA `(.L_x_9292) ;  /* 0xffffffec00d01947 */ /* 0x000fec000383ffff */
[----:B------:R-:W-:Y:S05]  /*d9f0*/  BSYNC B0 ;  /* 0x0000000000007941 */ /* 0x000fea0003800000 */
.L_x_9259:
        /* <DEDUP_REMOVED lines=26> */
.L_x_9295:
[----:B------:R-:W1:Y:S01]  /*dba0*/  S2R R2, SR_TID.X ;  /* 0x0000000000027919 */ /* 0x000e620000002100 */
[----:B------:R-:W-:Y:S01]  /*dbb0*/  BSSY B1, `(.L_x_9296) ;  /* 0x0000006000017945 */ /* 0x000fe20003800000 */
[----:B-1----:R-:W-:Y:S02]  /*dbc0*/  LOP3.LUT R3, R2, 0x7f, RZ, 0xc0, !PT ;  /* 0x0000007f02037812 */ /* 0x002fe400078ec0ff */
[----:B------:R-:W-:Y:S02]  /*dbd0*/  SHF.L.U32 R2, R0, 0x1f, RZ ;  /* 0x0000001f00027819 */ /* 0x000fe400000006ff */
[----:B------:R-:W-:Y:S02]  /*dbe0*/  ISETP.NE.AND P1, PT, R3, RZ, PT ;  /* 0x000000ff0300720c */ /* 0x000fe40003f25270 */
[----:B------:R-:W1:Y:S02]  /*dbf0*/  SYNCS.PHASECHK.TRANS64.TRYWAIT P0, [UR38+0x32448], R2 ;  /* 0x03244802ff0075a7 */ /* 0x000e640008000166 */
[----:B-1----:R-:W-:Y:S09]  /*dc00*/  @!P0 BRA `(.L_x_9297) ;  /* 0x0000002800508947 */ /* 0x002ff20003800000 */
.L_x_9367:
[----:B------:R-:W-:Y:S05]  /*dc10*/  BSYNC B1 ;  /* 0x0000000000017941 */ /* 0x000fea0003800000 */
.L_x_9296:
[----:B------:R-:W-:Y:S04]  /*dc20*/  BSSY B1, `(.L_x_9298) ;  /* 0x0000007000017945 */ /* 0x000fe80003800000 */
[----:B------:R-:W-:Y:S05]  /*dc30*/  @P1 BRA `(.L_x_9299) ;  /* 0x0000000000141947 */ /* 0x000fea0003800000 */
[----:B------:R-:W-:Y:S01]  /*dc40*/  ISETP.NE.AND P0, PT, R10, RZ, PT ;  /* 0x000000ff0a00720c */ /* 0x000fe20003f05270 */
[----:B-1----:R-:W-:-:S04]  /*dc50*/  IMAD.MOV.U32 R3, RZ, RZ, 0x3000 ;  /* 0x00003000ff037424 */ /* 0x002fc800078e00ff */
[----:B------:R3:W-:Y:S08]  /*dc60*/  SYNCS.ARRIVE.TRANS64 RZ, [UR38+0x32438], R3 ;  /* 0x03243803ffff79a7 */ /* 0x0007f00008000026 */
[----:B---3--:R-:W-:Y:S05]  /*dc70*/  @!P0 BRA `(.L_x_9299) ;  /* 0x0000000000048947 */ /* 0x008fea0003800000 */
[----:B------:R-:W-:Y:S01]  /*dc80*/  BPT.TRAP 0x1 ;  /* 0x000000040000795c */ /* 0x000fe20000300000 */
.L_x_9299:
[----:B------:R-:W-:Y:S05]  /*dc90*/  BSYNC B1 ;  /* 0x0000000000017941 */ /* 0x000fea0003800000 */
.L_x_9298:
        /* <DEDUP_REMOVED lines=11> */
.L_x_9300:
        /* <DEDUP_REMOVED lines=11> */
.L_x_9368:
[----:B------:R-:W-:Y:S05]  /*de00*/  BSYNC B1 ;  /* 0x0000000000017941 */ /* 0x000fea0003800000 */
.L_x_9301:
        /* <DEDUP_REMOVED lines=9> */
.L_x_9304:
[----:B------:R-:W-:Y:S05]  /*dea0*/  BSYNC B1 ;  /* 0x0000000000017941 */ /* 0x000fea0003800000 */
.L_x_9303:
        /* <DEDUP_REMOVED lines=9> */
.L_x_9305:
        /* <DEDUP_REMOVED lines=13> */
.L_x_9306:
        /* <DEDUP_REMOVED lines=13> */
.L_x_9307:
        /* <DEDUP_REMOVED lines=13> */
.L_x_9308:
        /* <DEDUP_REMOVED lines=8> */
.L_x_9294:
[----:B------:R-:W-:Y:S05]  /*e230*/  BSYNC B0 ;  /* 0x0000000000007941 */ /* 0x000fea0003800000 */
.L_x_9293:
[----:B------:R-:W-:Y:S02]  /*e240*/  LOP3.LUT R0, R0, 0x1, RZ, 0x3c, !PT ;  /* 0x0000000100007812 */ /* 0x000fe400078e3cff */
[----:B------:R-:W-:-:S07]  /*e250*/  CS2R R6, SRZ ;  /* 0x0000000000067805 */ /* 0x000fce000001ff00 */
.L_x_9232:
[----:B0-----:R-:W0:Y:S01]  /*e260*/  S2R R3, SR_CgaCtaId ;  /* 0x0000000000037919 */ /* 0x001e220000008800 */
[----:B------:R-:W-:Y:S02]  /*e270*/  MOV R2, 0x400 ;  /* 0x0000040000027802 */ /* 0x000fe40000000f00 */
[----:B------:R-:W-:Y:S02]  /*e280*/  SHF.L.U32 R7, R7, 0x1f, RZ ;  /* 0x0000001f07077819 */ /* 0x000fe400000006ff */
[----:B0-----:R-:W-:-:S04]  /*e290*/  LEA R2, R3, R2, 0x18 ;  /* 0x0000000203027211 */ /* 0x001fc800078ec0ff */
[----:B------:R-:W0:Y:S02]  /*e2a0*/  SYNCS.PHASECHK.TRANS64.TRYWAIT P0, [R2+URZ+0x32420], R7 ;  /* 0x03242007020075a7 */ /* 0x000e24000800017f */
[----:B0-----:R-:W-:Y:S05]  /*e2b0*/  @!P0 BRA `(.L_x_9309) ;  /* 0x0000002000d48947 */ /* 0x001fea0003800000 */
.L_x_9369:
[----:B------:R-:W-:-:S03]  /*e2c0*/  UMOV UR4, 0xffffffff ;  /* 0xffffffff00047882 */ /* 0x000fc60000000000 */
[----:B------:R-:W-:Y:S05]  /*e2d0*/  BRA.DIV UR4, `(.L_x_9310) ;  /* 0x0000002204e07947 */ /* 0x000fea000b800000 */
[----:B------:R-:W1:Y:S02]  /*e2e0*/  S2R R3, SR_TID.X ;  /* 0x0000000000037919 */ /* 0x000e640000002100 */
[----:B-1----:R-:W-:-:S04]  /*e2f0*/  SHF.R.U32.HI R3, RZ, 0x5, R3 ;  /* 0x00000005ff037819 */ /* 0x002fc80000011603 */
[----:B------:R-:W-:-:S05]  /*e300*/  LOP3.LUT R3, R3, 0x3, RZ, 0xc0, !PT ;  /* 0x0000000303037812 */ /* 0x000fca00078ec0ff */
[----:B--2---:R1:W2:Y:S02]  /*e310*/  SHFL.IDX PT, R14, R3, RZ, 0x1f ;  /* 0x00001fff030e7589 */ /* 0x0042a400000e0000 */
.L_x_9372:
[----:B--2---:R-:W-:-:S13]  /*e320*/  ISETP.NE.AND P0, PT, R14, RZ, PT ;  /* 0x000000ff0e00720c */ /* 0x004fda0003f05270 */
[----:B------:R-:W-:Y:S05]  /*e330*/  @P0 BRA `(.L_x_9203) ;  /* 0x0000000000900947 */ /* 0x000fea0003800000 */
[----:B------:R-:W-:-:S03]  /*e340*/  UMOV UR4, 0xffffffff ;  /* 0xffffffff00047882 */ /* 0x000fc60000000000 */
[----:B------:R-:W-:Y:S05]  /*e350*/  BRA.DIV UR4, `(.L_x_9311) ;  /* 0x0000002204f47947 */ /* 0x000fea000b800000 */
[----:B------:R-:W-:-:S13]  /*e360*/  ELECT P6, URZ, PT ;  /* 0x00000000003f782f */ /* 0x000fda00038c0000 */
.L_x_9375:
[----:B------:R-:W-:Y:S05]  /*e370*/  @!P6 BRA `(.L_x_9203) ;  /* 0x000000000080e947 */ /* 0x000fea0003800000 */
[----:B-1----:R-:W2:Y:S02]  /*e380*/  LDL R3, [R1+0x30] ;  /* 0x0000300001037983 */ /* 0x002ea40000100800 */
[----:B--2---:R-:W-:-:S13]  /*e390*/  R2UR UR4, R3 ;  /* 0x00000000030472ca */ /* 0x004fda00000e0000 */
[----:B------:R-:W-:-:S06]  /*e3a0*/  ULOP3.LUT UR4, UR4, 0x2, URZ, 0xfc, !UPT ;  /* 0x0000000204047892 */ /* 0x000fcc000f8efc3f */
[----:B------:R-:W-:-:S04]  /*e3b0*/  MOV R3, UR4 ;  /* 0x0000000400037c02 */ /* 0x000fc80008000f00 */
[----:B------:R-:W-:-:S13]  /*e3c0*/  ISETP.NE.AND P2, PT, R3, 0x3, PT ;  /* 0x000000030300780c */ /* 0x000fda0003f45270 */
[----:B------:R-:W-:Y:S05]  /*e3d0*/  @!P2 BRA `(.L_x_9312) ;  /* 0x000000000004a947 */ /* 0x000fea0003800000 */
[----:B------:R-:W-:Y:S01]  /*e3e0*/  BPT.TRAP 0x1 ;  /* 0x000000040000795c */ /* 0x000fe20000300000 */
.L_x_9312:
[----:B------:R-:W-:Y:S01]  /*e3f0*/  VIADD R8, R2, 0x32440 ;  /* 0x0003244002087836 */ /* 0x000fe20000000000 */
[----:B------:R-:W-:Y:S01]  /*e400*/  SHF.L.U32 R4, R0, 0x1f, RZ ;  /* 0x0000001f00047819 */ /* 0x000fe200000006ff */
[C---:B------:R-:W-:Y:S02]  /*e410*/  VIADD R3, R6.reuse, 0x1 ;  /* 0x0000000106037836 */ /* 0x040fe40000000000 */
[----:B0-----:R-:W-:-:S03]  /*e420*/  IMAD R7, R6, 0x8, R8 ;  /* 0x0000000806077824 */ /* 0x001fc600078e0208 */
        /* <DEDUP_REMOVED lines=8> */
.L_x_9376:
[----:B------:R-:W1:Y:S02]  /*e4b0*/  SYNCS.PHASECHK.TRANS64.TRYWAIT P0, [R5+URZ], R0 ;  /* 0x00000000050075a7 */ /* 0x000e64000800017f */
[----:B-1----:R-:W-:Y:S05]  /*e4c0*/  @!P0 BRA `(.L_x_9314) ;  /* 0x0000002000cc8947 */ /* 0x002fea0003800000 */
.L_x_9377:
[----:B------:R-:W-:Y:S05]  /*e4d0*/  @!P2 BRA `(.L_x_9315) ;  /* 0x000000000004a947 */ /* 0x000fea0003800000 */
[----:B------:R-:W-:Y:S01]  /*e4e0*/  BPT.TRAP 0x1 ;  /* 0x000000040000795c */ /* 0x000fe20000300000 */
.L_x_9315:
[----:B------:R-:W-:-:S04]  /*e4f0*/  VIADD R2, R2, 0x32460 ;  /* 0x0003246002027836 */ /* 0x000fc80000000000 */
[----:B-1----:R-:W-:-:S04]  /*e500*/  IMAD R5, R6, 0x8, R2 ;  /* 0x0000000806057824 */ /* 0x002fc800078e0202 */
[----:B------:R-:W1:Y:S02]  /*e510*/  SYNCS.PHASECHK.TRANS64.TRYWAIT P0, [R5+URZ], R4 ;  /* 0x00000004050075a7 */ /* 0x000e64000800017f */
[----:B-1----:R-:W-:Y:S05]  /*e520*/  @!P0 BRA `(.L_x_9316) ;  /* 0x0000002000c88947 */ /* 0x002fea0003800000 */
.L_x_9378:
[----:B------:R-:W-:-:S07]  /*e530*/  IMAD R3, R3, 0x8, R2 ;  /* 0x0000000803037824 */ /* 0x000fce00078e0202 */
.L_x_9317:
[----:B--2---:R2:W3:Y:S02]  /*e540*/  SYNCS.PHASECHK.TRANS64.TRYWAIT P0, [R3+URZ], R0 ;  /* 0x00000000030075a7 */ /* 0x0044e4000800017f */
[----:B---3--:R-:W-:Y:S05]  /*e550*/  @!P0 NANOSLEEP.SYNCS 0x989680 ;  /* 0x009896800000895d */ /* 0x008fea0003900000 */
[----:B------:R-:W3:Y:S02]  /*e560*/  @!P0 SYNCS.PHASECHK.TRANS64 P0, [R3+URZ], R0 ;  /* 0x00000000030085a7 */ /* 0x000ee4000800007f */
[----:B---3--:R-:W-:Y:S05]  /*e570*/  @!P0 BRA `(.L_x_9317) ;  /* 0xfffffffc00f08947 */ /* 0x008fea000383ffff */
.L_x_9203:
[----:B------:R-:W-:Y:S05]  /*e580*/  BSYNC B6 ;  /* 0x0000000000067941 */ /* 0x000fea0003800000 */
.L_x_9200:
[----:B------:R-:W-:Y:S05]  /*e590*/  EXIT ;  /* 0x000000000000794d */ /* 0x000fea0003800000 */
.L_x_9207:
[----:B------:R-:W-:-:S13]  /*e5a0*/  R2UR UR4, R16 ;  /* 0x00000000100472ca */ /* 0x000fda00000e0000 */
[----:B0-----:R-:W-:-:S04]  /*e5b0*/  IMAD.U32 R3, RZ, RZ, UR4 ;  /* 0x00000004ff037e24 */ /* 0x001fc8000f8e00ff */
[----:B------:R0:W1:Y:S03]  /*e5c0*/  SYNCS.PHASECHK.TRANS64.TRYWAIT P0, [R3+URZ+0x32400], R10 ;  /* 0x0324000a030075a7 */ /* 0x000066000800017f */
[----:B-1----:R-:W-:Y:S05]  /*e5d0*/  @!P0 NANOSLEEP.SYNCS 0x989680 ;  /* 0x009896800000895d */ /* 0x002fea0003900000 */
[----:B------:R-:W1:Y:S02]  /*e5e0*/  @!P0 SYNCS.PHASECHK.TRANS64 P0, [R3+URZ+0x32400], R10 ;  /* 0x0324000a030085a7 */ /* 0x000e64000800007f */
[----:B-1----:R-:W-:Y:S05]  /*e5f0*/  @!P0 BRA `(.L_x_9207) ;  /* 0xfffffffc00e88947 */ /* 0x002fea000383ffff */
[----:B------:R-:W-:Y:S05]  /*e600*/  BRA `(.L_x_9318) ;  /* 0xffffff2c00d47947 */ /* 0x000fea000383ffff */
.L_x_9211:
[----:B------:R-:W-:-:S13]  /*e610*/  R2UR UR4, R16 ;  /* 0x00000000100472ca */ /* 0x000fda00000e0000 */
[----:B0-----:R-:W-:-:S04]  /*e620*/  IMAD.U32 R3, RZ, RZ, UR4 ;  /* 0x00000004ff037e24 */ /* 0x001fc8000f8e00ff */
[----:B------:R0:W2:Y:S03]  /*e630*/  SYNCS.PHASECHK.TRANS64.TRYWAIT P1, [R3+URZ+0x32430], R10 ;  /* 0x0324300a030075a7 */ /* 0x0000a6000802017f */
[----:B--2---:R-:W-:Y:S05]  /*e640*/  @!P1 NANOSLEEP.SYNCS 0x989680 ;  /* 0x009896800000995d */ /* 0x004fea0003900000 */
[----:B------:R-:W2:Y:S02]  /*e650*/  @!P1 SYNCS.PHASECHK.TRANS64 P1, [R3+URZ+0x32430], R10 ;  /* 0x0324300a030095a7 */ /* 0x000ea4000802007f */
[----:B--2---:R-:W-:Y:S05]  /*e660*/  @!P1 BRA `(.L_x_9211) ;  /* 0xfffffffc00e89947 */ /* 0x004fea000383ffff */
[----:B------:R-:W-:Y:S05]  /*e670*/  BRA `(.L_x_9210) ;  /* 0xffffff2c00fc7947 */ /* 0x000fea000383ffff */
.L_x_9212:
[----:B------:R-:W-:-:S13]  /*e680*/  R2UR UR4, R16 ;  /* 0x00000000100472ca */ /* 0x000fda00000e0000 */
[----:B0-----:R-:W-:-:S04]  /*e690*/  IMAD.U32 R11, RZ, RZ, UR4 ;  /* 0x00000004ff0b7e24 */ /* 0x001fc8000f8e00ff */
[----:B------:R0:W2:Y:S03]  /*e6a0*/  SYNCS.PHASECHK.TRANS64.TRYWAIT P1, [R11+URZ+0x32410], R10 ;  /* 0x0324100a0b0075a7 */ /* 0x0000a6000802017f */
[----:B--2---:R-:W-:Y:S05]  /*e6b0*/  @!P1 NANOSLEEP.SYNCS 0x989680 ;  /* 0x009896800000995d */ /* 0x004fea0003900000 */
[----:B------:R-:W2:Y:S02]  /*e6c0*/  @!P1 SYNCS.PHASECHK.TRANS64 P1, [R11+URZ+0x32410], R10 ;  /* 0x0324100a0b0095a7 */ /* 0x000ea4000802007f */
[----:B--2---:R-:W-:Y:S05]  /*e6d0*/  @!P1 BRA `(.L_x_9212) ;  /* 0xfffffffc00e89947 */ /* 0x004fea000383ffff */
[----:B------:R-:W-:Y:S05]  /*e6e0*/  BRA `(.L_x_9319) ;  /* 0xffffff3000c07947 */ /* 0x000fea000383ffff */
.L_x_9216:
[----:B------:R-:W-:-:S13]  /*e6f0*/  R2UR UR4, R16 ;  /* 0x00000000100472ca */ /* 0x000fda00000e0000 */
[----:B0-----:R-:W-:-:S04]  /*e700*/  MOV R11, UR4 ;  /* 0x00000004000b7c02 */ /* 0x001fc80008000f00 */
[----:B------:R0:W3:Y:S03]  /*e710*/  SYNCS.PHASECHK.TRANS64.TRYWAIT P1, [R11+URZ+0x32450], R10 ;  /* 0x0324500a0b0075a7 */ /* 0x0000e6000802017f */
[----:B---3--:R-:W-:Y:S05]  /*e720*/  @!P1 NANOSLEEP.SYNCS 0x989680 ;  /* 0x009896800000995d */ /* 0x008fea0003900000 */
[----:B------:R-:W3:Y:S02]  /*e730*/  @!P1 SYNCS.PHASECHK.TRANS64 P1, [R11+URZ+0x32450], R10 ;  /* 0x0324500a0b0095a7 */ /* 0x000ee4000802007f */
[----:B---3--:R-:W-:Y:S05]  /*e740*/  @!P1 BRA `(.L_x_9216) ;  /* 0xfffffffc00e89947 */ /* 0x008fea000383ffff */
[----:B------:R-:W-:Y:S05]  /*e750*/  BRA `(.L_x_9215) ;  /* 0xffffff3000cc7947 */ /* 0x000fea000383ffff */
.L_x_9221:
[----:B------:R-:W-:-:S13]  /*e760*/  R2UR UR6, R212 ;  /* 0x00000000d40672ca */ /* 0x000fda00000e0000 */
[----:B--2---:R-:W-:-:S04]  /*e770*/  IMAD.U32 R153, RZ, RZ, UR6 ;  /* 0x00000006ff997e24 */ /* 0x004fc8000f8e00ff */
[----:B------:R2:W3:Y:S03]  /*e780*/  SYNCS.PHASECHK.TRANS64.TRYWAIT P3, [R153+URZ+0x32430], R200 ;  /* 0x032430c8990075a7 */ /* 0x0004e6000806017f */
[----:B---3--:R-:W-:Y:S05]  /*e790*/  @!P3 NANOSLEEP.SYNCS 0x989680 ;  /* 0x009896800000b95d */ /* 0x008fea0003900000 */
[----:B------:R-:W3:Y:S02]  /*e7a0*/  @!P3 SYNCS.PHASECHK.TRANS64 P3, [R153+URZ+0x32430], R200 ;  /* 0x032430c89900b5a7 */ /* 0x000ee4000806007f */
[----:B---3--:R-:W-:Y:S05]  /*e7b0*/  @!P3 BRA `(.L_x_9221) ;  /* 0xfffffffc00e8b947 */ /* 0x008fea000383ffff */
[----:B------:R-:W-:Y:S05]  /*e7c0*/  BRA `(.L_x_9220) ;  /* 0xffffff58006c7947 */ /* 0x000fea000383ffff */
.L_x_9225:
[----:B------:R-:W-:-:S13]  /*e7d0*/  R2UR UR6, R212 ;  /* 0x00000000d40672ca */ /* 0x000fda00000e0000 */
[----:B--2---:R-:W-:-:S04]  /*e7e0*/  IMAD.U32 R201, RZ, RZ, UR6 ;  /* 0x00000006ffc97e24 */ /* 0x004fc8000f8e00ff */
[----:B------:R2:W3:Y:S03]  /*e7f0*/  SYNCS.PHASECHK.TRANS64.TRYWAIT P3, [R201+URZ+0x32450], R200 ;  /* 0x032450c8c90075a7 */ /* 0x0004e6000806017f */
[----:B---3--:R-:W-:Y:S05]  /*e800*/  @!P3 NANOSLEEP.SYNCS 0x989680 ;  /* 0x009896800000b95d */ /* 0x008fea0003900000 */
[----:B------:R-:W3:Y:S02]  /*e810*/  @!P3 SYNCS.PHASECHK.TRANS64 P3, [R201+URZ+0x32450], R200 ;  /* 0x032450c8c900b5a7 */ /* 0x000ee4000806007f */
[----:B---3--:R-:W-:Y:S05]  /*e820*/  @!P3 BRA `(.L_x_9225) ;  /* 0xfffffffc00e8b947 */ /* 0x008fea000383ffff */
[----:B------:R-:W-:Y:S05]  /*e830*/  BRA `(.L_x_9224) ;  /* 0xffffff5c003c7947 */ /* 0x000fea000383ffff */
.L_x_9237:
[----:B------:R-:W-:Y:S02]  /*e840*/  IMAD.MOV.U32 R13, RZ, RZ, R6 ;  /* 0x000000ffff0d7224 */ /* 0x000fe400078e0006 */
[----:B------:R-:W-:Y:S02]  /*e850*/  IMAD.MOV.U32 R12, RZ, RZ, RZ ;  /* 0x000000ffff0c7224 */ /* 0x000fe400078e00ff */
[----:B------:R-:W-:Y:S02]  /*e860*/  IMAD.MOV.U32 R11, RZ, RZ, 0x1f ;  /* 0x0000001fff0b7424 */ /* 0x000fe400078e00ff */
[----:B------:R-:W-:-:S07]  /*e870*/  IMAD.MOV.U32 R15, RZ, RZ, -0x1 ;  /* 0xffffffffff0f7424 */ /* 0x000fce00078e00ff */
[----:B------:R-:W-:Y:S05]  /*e880*/  WARPSYNC.COLLECTIVE R15, `(.L_x_9320) ;  /* 0x000000000f087348 */ /* 0x000fea0003c00000 */
[----:B------:R0:W1:Y:S02]  /*e890*/  SHFL.IDX P6, R14, R13, R12, R11 ;  /* 0x0000000c0d0e7389 */ /* 0x00006400000c000b */
[----:B01----:R-:W-:Y:S01]  /*e8a0*/  ENDCOLLECTIVE ;  /* 0x000000000000791b */ /* 0x003fe20003800000 */
.L_x_9320:
[----:B------:R-:W-:Y:S05]  /*e8b0*/  BRA `(.L_x_9321) ;  /* 0xffffffbc000c7947 */ /* 0x000fea000383ffff */
.L_x_9239:
[----:B------:R-:W-:Y:S01]  /*e8c0*/  BSSY B0, `(.L_x_9322) ;  /* 0x0000006000007945 */ /* 0x000fe20003800000 */
[----:B------:R-:W-:-:S07]  /*e8d0*/  IMAD.MOV.U32 R15, RZ, RZ, -0x1 ;  /* 0xffffffffff0f7424 */ /* 0x000fce00078e00ff */
[----:B0-----:R-:W-:Y:S05]  /*e8e0*/  WARPSYNC.COLLECTIVE R15, `(.L_x_9323) ;  /* 0x000000000f0c7348 */ /* 0x001fea0003c00000 */
[----:B------:R-:W-:Y:S02]  /*e8f0*/  ELECT P6, UR62, PT ;  /* 0x00000000003e782f */ /* 0x000fe400038c0000 */
[----:B------:R-:W-:Y:S01]  /*e900*/  MOV R14, UR62 ;  /* 0x0000003e000e7c02 */ /* 0x000fe20008000f00 */
[----:B0-----:R-:W-:Y:S10]  /*e910*/  ENDCOLLECTIVE ;  /* 0x000000000000791b */ /* 0x001ff40003800000 */
.L_x_9323:
[----:B------:R-:W-:Y:S05]  /*e920*/  BSYNC B0 ;  /* 0x0000000000007941 */ /* 0x000fea0003800000 */
.L_x_9322:
[----:B------:R-:W-:Y:S05]  /*e930*/  BRA `(.L_x_9324) ;  /* 0xffffffbc00107947 */ /* 0x000fea000383ffff */
.L_x_9241:
[----:B0-----:R-:W-:-:S04]  /*e940*/  IMAD.U32 R3, RZ, RZ, UR38 ;  /* 0x00000026ff037e24 */ /* 0x001fc8000f8e00ff */
[----:B------:R0:W1:Y:S03]  /*e950*/  SYNCS.PHASECHK.TRANS64.TRYWAIT P0, [R3+URZ+0x32440], R0 ;  /* 0x03244000030075a7 */ /* 0x000066000800017f */
[----:B-1----:R-:W-:Y:S05]  /*e960*/  @!P0 NANOSLEEP.SYNCS 0x989680 ;  /* 0x009896800000895d */ /* 0x002fea0003900000 */
[----:B------:R-:W1:Y:S02]  /*e970*/  @!P0 SYNCS.PHASECHK.TRANS64 P0, [R3+URZ+0x32440], R0 ;  /* 0x03244000030085a7 */ /* 0x000e64000800007f */
[----:B-1----:R-:W-:Y:S05]  /*e980*/  @!P0 BRA `(.L_x_9241) ;  /* 0xfffffffc00ec8947 */ /* 0x002fea000383ffff */
[----:B------:R-:W-:Y:S05]  /*e990*/  BRA `(.L_x_9325) ;  /* 0xffffffbc00747947 */ /* 0x000fea000383ffff */
.L_x_9244:
[----:B------:R-:W-:Y:S01]  /*e9a0*/  IMAD R6, R12, 0x80, R6 ;  /* 0x000000800c067824 */ /* 0x000fe200078e0206 */
[----:B------:R-:W-:Y:S01]  /*e9b0*/  MOV R12, RZ ;  /* 0x000000ff000c7202 */ /* 0x000fe20000000f00 */
[----:B------:R-:W-:Y:S02]  /*e9c0*/  IMAD.MOV.U32 R13, RZ, RZ, R3 ;  /* 0x000000ffff0d7224 */ /* 0x000fe400078e0003 */
[----:B------:R-:W-:Y:S01]  /*e9d0*/  IMAD.MOV.U32 R11, RZ, RZ, 0x181f ;  /* 0x0000181fff0b7424 */ /* 0x000fe200078e00ff */
[----:B------:R1:W-:Y:S01]  /*e9e0*/  STL [R1+0x4], R6 ;  /* 0x0000040601007387 */ /* 0x0003e20000100800 */
[----:B------:R-:W-:-:S07]  /*e9f0*/  IMAD.MOV.U32 R15, RZ, RZ, -0x1 ;  /* 0xffffffffff0f7424 */ /* 0x000fce00078e00ff */
[----:B01----:R-:W-:Y:S05]  /*ea00*/  WARPSYNC.COLLECTIVE R15, `(.L_x_9326) ;  /* 0x000000000f087348 */ /* 0x003fea0003c00000 */
[----:B------:R2:W3:Y:S02]  /*ea10*/  SHFL.IDX P6, R14, R13, R12, R11 ;  /* 0x0000000c0d0e7389 */ /* 0x0004e400000c000b */
[----:B0123--:R-:W-:Y:S01]  /*ea20*/  ENDCOLLECTIVE ;  /* 0x000000000000791b */ /* 0x00ffe20003800000 */
.L_x_9326:
[----:B------:R-:W-:Y:S02]  /*ea30*/  IMAD.MOV.U32 R13, RZ, RZ, R0 ;  /* 0x000000ffff0d7224 */ /* 0x000fe400078e0000 */
[----:B------:R-:W-:-:S07]  /*ea40*/  IMAD.MOV.U32 R4, RZ, RZ, R14 ;  /* 0x000000ffff047224 */ /* 0x000fce00078e000e */
[----:B------:R-:W-:Y:S05]  /*ea50*/  WARPSYNC.COLLECTIVE R15, `(.L_x_9327) ;  /* 0x000000000f087348 */ /* 0x000fea0003c00000 */
[----:B------:R0:W1:Y:S02]  /*ea60*/  SHFL.IDX P6, R14, R13, R12, R11 ;  /* 0x0000000c0d0e7389 */ /* 0x00006400000c000b */
[----:B01----:R-:W-:Y:S01]  /*ea70*/  ENDCOLLECTIVE ;  /* 0x000000000000791b */ /* 0x003fe20003800000 */
.L_x_9327:
[----:B------:R-:W-:Y:S01]  /*ea80*/  ULDC UR4, c[0x0][0x288] ;  /* 0x0000a20000047ab9 */ /* 0x000fe20000000800 */
[----:B------:R-:W-:Y:S01]  /*ea90*/  ULDC.64 UR6, c[0x0][0x208] ;  /* 0x0000820000067ab9 */ /* 0x000fe20000000a00 */
[----:B------:R-:W-:Y:S02]  /*eaa0*/  IMAD R2, R7, UR4, RZ ;  /* 0x0000000407027c24 */ /* 0x000fe4000f8e02ff */
[----:B------:R-:W-:-:S05]  /*eab0*/  IMAD.MOV.U32 R7, RZ, RZ, R6 ;  /* 0x000000ffff077224 */ /* 0x000fca00078e0006 */
[----:B------:R-:W-:Y:S01]  /*eac0*/  ISETP.GE.AND P1, PT, R7, R2, PT ;  /* 0x000000020700720c */ /* 0x000fe20003f26270 */
[----:B------:R-:W-:Y:S02]  /*ead0*/  IMAD.MOV.U32 R13, RZ, RZ, R3 ;  /* 0x000000ffff0d7224 */ /* 0x000fe400078e0003 */
[----:B------:R-:W-:Y:S02]  /*eae0*/  IMAD.MOV.U32 R12, RZ, RZ, 0x1 ;  /* 0x00000001ff0c7424 */ /* 0x000fe400078e00ff */
[----:B------:R-:W-:-:S08]  /*eaf0*/  IMAD.MOV.U32 R5, RZ, RZ, R14 ;  /* 0x000000ffff057224 */ /* 0x000fd000078e000e */
[----:B------:R-:W-:Y:S02]  /*eb00*/  @!P1 LEA R5, P3, R8, R5, 0x1 ;  /* 0x0000000508059211 */ /* 0x000fe400078608ff */
[----:B------:R-:W-:-:S03]  /*eb10*/  @!P1 LEA R8, R10, UR38, 0x1 ;  /* 0x000000260a089c11 */ /* 0x000fc6000f8e08ff */
        /* <DEDUP_REMOVED lines=11> */
.L_x_9328:
[----:B------:R-:W-:-:S05]  /*ebd0*/  IMAD.SHL.U32 R8, R9, 0x8, RZ ;  /* 0x0000000809087824 */ /* 0x000fca00078e00ff */
[----:B------:R-:W-:Y:S02]  /*ebe0*/  LOP3.LUT R8, R8, 0x38, RZ, 0xc0, !PT ;  /* 0x0000003808087812 */ /* 0x000fe400078ec0ff */
[----:B------:R-:W-:Y:S01]  /*ebf0*/  MOV R13, R0 ;  /* 0x00000000000d7202 */ /* 0x000fe20000000f00 */
[----:B------:R-:W-:-:S07]  /*ec00*/  IMAD.MOV.U32 R6, RZ, RZ, R14 ;  /* 0x000000ffff067224 */ /* 0x000fce00078e000e */
[----:B------:R-:W-:Y:S05]  /*ec10*/  WARPSYNC.COLLECTIVE R15, `(.L_x_9329) ;  /* 0x000000000f087348 */ /* 0x000fea0003c00000 */
[----:B------:R0:W1:Y:S02]  /*ec20*/  SHFL.IDX P6, R14, R13, R12, R11 ;  /* 0x0000000c0d0e7389 */ /* 0x00006400000c000b */
[----:B01----:R-:W-:Y:S01]  /*ec30*/  ENDCOLLECTIVE ;  /* 0x000000000000791b */ /* 0x003fe20003800000 */
.L_x_9329:
[----:B------:R-:W-:Y:S01]  /*ec40*/  ULDC.64 UR4, c[0x0][0x208] ;  /* 0x0000820000047ab9 */ /* 0x000fe20000000a00 */
[----:B------:R-:W-:Y:S02]  /*ec50*/  IMAD.MOV.U32 R15, RZ, RZ, R7 ;  /* 0x000000ffff0f7224 */ /* 0x000fe400078e0007 */
[----:B------:R-:W-:Y:S02]  /*ec60*/  IMAD.MOV.U32 R13, RZ, RZ, R3 ;  /* 0x000000ffff0d7224 */ /* 0x000fe400078e0003 */
[----:B------:R-:W-:Y:S02]  /*ec70*/  VIADD R4, R15, 0x10 ;  /* 0x000000100f047836 */ /* 0x000fe40000000000 */
[----:B------:R-:W-:-:S03]  /*ec80*/  IMAD.MOV.U32 R12, RZ, RZ, 0x2 ;  /* 0x00000002ff0c7424 */ /* 0x000fc600078e00ff */
[----:B------:R-:W-:Y:S01]  /*ec90*/  ISETP.GE.AND P2, PT, R4, R2, PT ;  /* 0x000000020400720c */ /* 0x000fe20003f46270 */
[----:B------:R-:W-:Y:S01]  /*eca0*/  IMAD.MOV.U32 R7, RZ, RZ, R14 ;  /* 0x000000ffff077224 */ /* 0x000fe200078e000e */
[----:B------:R0:W-:Y:S11]  /*ecb0*/  STL [R1+0xc], R4 ;  /* 0x00000c0401007387 */ /* 0x0001f60000100800 */
[----:B0-----:R-:W-:-:S02]  /*ecc0*/  @!P2 LEA R4, P1, R8, R7, 0x1 ;  /* 0x000000070804a211 */ /* 0x001fc400078208ff */
[----:B------:R-:W-:-:S03]  /*ecd0*/  @!P2 LEA R9, R10, UR38, 0x1 ;  /* 0x000000260a09ac11 */ /* 0x000fc6000f8e08ff */
[----:B------:R-:W-:-:S05]  /*ece0*/  @!P2 IMAD.X R5, RZ, RZ, R6, P1 ;  /* 0x000000ffff05a224 */ /* 0x000fca00008e0606 */
[----:B------:R-:W-:Y:S01]  /*ecf0*/  @!PT LDS RZ, [RZ] ;  /* 0x00000000fffff984 */ /* 0x000fe20000000800 */
[----:B------:R-:W-:Y:S01]  /*ed00*/  @!PT LDS RZ, [RZ] ;  /* 0x00000000fffff984 */ /* 0x000fe20000000800 */
[----:B------:R-:W-:Y:S01]  /*ed10*/  @!PT LDS RZ, [RZ] ;  /* 0x00000000fffff984 */ /* 0x000fe20000000800 */
[----:B------:R0:W-:Y:S02]  /*ed20*/  @!P2 LDGSTS.E.BYPASS.LTC128B.128 [R9+0x18c00], desc[UR4][R4.64], !P0 ;  /* 0x18c000000409afae */ /* 0x0001e4000c101d44 */
[----:B0-----:R-:W-:Y:S02]  /*ed30*/  IMAD.MOV.U32 R9, RZ, RZ, R15 ;  /* 0x000000ffff097224 */ /* 0x001fe400078e000f */
[----:B------:R-:W-:Y:S02]  /*ed40*/  IMAD.MOV.U32 R15, RZ, RZ, -0x1 ;  /* 0xffffffffff0f7424 */ /* 0x000fe400078e00ff */
[----:B------:R-:W-:-:S07]  /*ed50*/  VIADD R5, R9, 0x20 ;  /* 0x0000002009057836 */ /* 0x000fce0000000000 */
[----:B------:R-:W-:Y:S05]  /*ed60*/  WARPSYNC.COLLECTIVE R15, `(.L_x_9330) ;  /* 0x000000000f087348 */ /* 0x000fea0003c00000 */
[----:B------:R0:W1:Y:S02]  /*ed70*/  SHFL.IDX P6, R14, R13, R12, R11 ;  /* 0x0000000c0d0e7389 */ /* 0x00006400000c000b */
[----:B01----:R-:W-:Y:S01]  /*ed80*/  ENDCOLLECTIVE ;  /* 0x000000000000791b */ /* 0x003fe20003800000 */
.L_x_9330:
[----:B------:R-:W-:Y:S01]  /*ed90*/  ISETP.GE.AND P1, PT, R5, R2, PT ;  /* 0x000000020500720c */ /* 0x000fe20003f26270 */
[----:B------:R0:W-:Y:S01]  /*eda0*/  STL [R1+0x10], R5 ;  /* 0x0000100501007387 */ /* 0x0001e20000100800 */
[----:B------:R-:W-:-:S11]  /*edb0*/  MOV R13, R0 ;  /* 0x00000000000d7202 */ /* 0x000fd60000000f00 */
[----:B------:R-:W-:Y:S01]  /*edc0*/  @!P1 LEA R7, R10, UR38, 0x1 ;  /* 0x000000260a079c11 */ /* 0x000fe2000f8e08ff */
[----:B0-----:R-:W-:-:S07]  /*edd0*/  IMAD.MOV.U32 R4, RZ, RZ, R14 ;  /* 0x000000ffff047224 */ /* 0x001fce00078e000e */
[----:B------:R-:W-:Y:S05]  /*ede0*/  WARPSYNC.COLLECTIVE R15, `(.L_x_9331) ;  /* 0x000000000f087348 */ /* 0x000fea0003c00000 */
[----:B------:R0:W1:Y:S02]  /*edf0*/  SHFL.IDX P6, R14, R13, R12, R11 ;  /* 0x0000000c0d0e7389 */ /* 0x00006400000c000b */
[----:B01----:R-:W-:Y:S01]  /*ee00*/  ENDCOLLECTIVE ;  /* 0x000000000000791b */ /* 0x003fe20003800000 */
.L_x_9331:
[----:B------:R-:W-:Y:S01]  /*ee10*/  ULDC.64 UR4, c[0x0][0x208] ;  /* 0x0000820000047ab9 */ /* 0x000fe20000000a00 */
[----:B------:R-:W-:Y:S02]  /*ee20*/  IMAD.MOV.U32 R13, RZ, RZ, R3 ;  /* 0x000000ffff0d7224 */ /* 0x000fe400078e0003 */
[----:B------:R-:W-:Y:S01]  /*ee30*/  IMAD.MOV.U32 R12, RZ, RZ, 0x3 ;  /* 0x00000003ff0c7424 */ /* 0x000fe200078e00ff */
[----:B------:R-:W-:-:S05]  /*ee40*/  @!P1 LEA R6, P2, R8, R14, 0x1 ;  /* 0x0000000e08069211 */ /* 0x000fca00078408ff */
[----:B------:R-:W-:Y:S02]  /*ee50*/  @!P1 IMAD.X R5, RZ, RZ, R4, P2 ;  /* 0x000000ffff059224 */ /* 0x000fe400010e0604 */
[----:B------:R-:W-:Y:S02]  /*ee60*/  @!P1 IMAD.MOV.U32 R4, RZ, RZ, R6 ;  /* 0x000000ffff049224 */ /* 0x000fe400078e0006 */
[----:B------:R-:W-:-:S03]  /*ee70*/  VIADD R6, R9, 0x30 ;  /* 0x0000003009067836 */ /* 0x000fc60000000000 */
[----:B------:R-:W-:Y:S01]  /*ee80*/  @!PT LDS RZ, [RZ] ;  /* 0x00000000fffff984 */ /* 0x000fe20000000800 */
[----:B------:R-:W-:Y:S01]  /*ee90*/  @!PT LDS RZ, [RZ] ;  /* 0x00000000fffff984 */ /* 0x000fe20000000800 */
[----:B------:R-:W-:Y:S01]  /*eea0*/  @!PT LDS RZ, [RZ] ;  /* 0x00000000fffff984 */ /* 0x000fe20000000800 */
[----:B------:R0:W-:Y:S02]  /*eeb0*/  @!P1 LDGSTS.E.BYPASS.LTC128B.128 [R7+0x19400], desc[UR4][R4.64], !P0 ;  /* 0x1940000004079fae */ /* 0x0001e4000c101d44 */
[----:B------:R-:W-:-:S13]  /*eec0*/  ISETP.GE.AND P1, PT, R6, R2, PT ;  /* 0x000000020600720c */ /* 0x000fda0003f26270 */
[----:B0-----:R-:W-:Y:S05]  /*eed0*/  WARPSYNC.COLLECTIVE R15, `(.L_x_9332) ;  /* 0x000000000f087348 */ /* 0x001fea0003c00000 */
[----:B------:R1:W2:Y:S02]  /*eee0*/  SHFL.IDX P6, R14, R13, R12, R11 ;  /* 0x0000000c0d0e7389 */ /* 0x0002a400000c000b */
[----:B012---:R-:W-:Y:S01]  /*eef0*/  ENDCOLLECTIVE ;  /* 0x000000000000791b */ /* 0x007fe20003800000 */
.L_x_9332:
[----:B------:R0:W-:Y:S01]  /*ef00*/  STL [R1+0x14], R6 ;  /* 0x0000140601007387 */ /* 0x0001e20000100800 */
[----:B------:R-:W-:-:S05]  /*ef10*/  VIADD R7, R9, 0x40 ;  /* 0x0000004009077836 */ /* 0x000fca0000000000 */
[----:B------:R1:W-:Y:S01]  /*ef20*/  STL [R1+0x18], R7 ;  /* 0x0000180701007387 */ /* 0x0003e20000100800 */
[----:B------:R-:W-:Y:S01]  /*ef30*/  IMAD.MOV.U32 R13, RZ, RZ, R0 ;  /* 0x000000ffff0d7224 */ /* 0x000fe200078e0000 */
[----:B0-----:R-:W-:Y:S01]  /*ef40*/  @!P1 LEA R6, R10, UR38, 0x1 ;  /* 0x000000260a069c11 */ /* 0x001fe2000f8e08ff */
[----:B------:R-:W-:-:S07]  /*ef50*/  IMAD.MOV.U32 R4, RZ, RZ, R14 ;  /* 0x000000ffff047224 */ /* 0x000fce00078e000e */
[----:B-1----:R-:W-:Y:S05]  /*ef60*/  WARPSYNC.COLLECTIVE R15, `(.L_x_9333) ;  /* 0x000000000f087348 */ /* 0x002fea0003c00000 */
[----:B------:R0:W2:Y:S02]  /*ef70*/  SHFL.IDX P6, R14, R13, R12, R11 ;  /* 0x0000000c0d0e7389 */ /* 0x0000a400000c000b */
[----:B012---:R-:W-:Y:S01]  /*ef80*/  ENDCOLLECTIVE ;  /* 0x000000000000791b */ /* 0x007fe20003800000 */
.L_x_9333:
[----:B------:R-:W-:Y:S01]  /*ef90*/  ULDC.64 UR4, c[0x0][0x208] ;  /* 0x0000820000047ab9 */ /* 0x000fe20000000a00 */
[----:B------:R-:W-:Y:S01]  /*efa0*/  IMAD.MOV.U32 R13, RZ, RZ, R3 ;  /* 0x000000ffff0d7224 */ /* 0x000fe200078e0003 */
[----:B------:R-:W-:Y:S02]  /*efb0*/  MOV R12, 0x4 ;  /* 0x00000004000c7802 */ /* 0x000fe40000000f00 */
        /* <DEDUP_REMOVED lines=9> */
[----:B------:R-:W-:Y:S02]  /*f050*/  ISETP.GE.AND P1, PT, R7, R2, PT ;  /* 0x000000020700720c */ /* 0x000fe40003f26270 */
[----:B------:R-:W-:-:S11]  /*f060*/  IADD3 R7, R9, 0x50, RZ ;  /* 0x0000005009077810 */ /* 0x000fd60007ffe0ff */
[----:B0-----:R-:W-:Y:S05]  /*f070*/  WARPSYNC.COLLECTIVE R15, `(.L_x_9334) ;  /* 0x000000000f087348 */ /* 0x001fea0003c00000 */
[----:B------:R1:W2:Y:S02]  /*f080*/  SHFL.IDX P6, R14, R13, R12, R11 ;  /* 0x0000000c0d0e7389 */ /* 0x0002a400000c000b */
[----:B012---:R-:W-:Y:S01]  /*f090*/  ENDCOLLECTIVE ;  /* 0x000000000000791b */ /* 0x007fe20003800000 */
.L_x_9334:
[----:B------:R0:W-:Y:S01]  /*f0a0*/  STL [R1+0x1c], R7 ;  /* 0x00001c0701007387 */ /* 0x0001e20000100800 */
[----:B------:R-:W-:Y:S01]  /*f0b0*/  @!P1 LEA R6, R10, UR38, 0x1 ;  /* 0x000000260a069c11 */ /* 0x000fe2000f8e08ff */
[----:B------:R-:W-:Y:S02]  /*f0c0*/  IMAD.MOV.U32 R13, RZ, RZ, R0 ;  /* 0x000000ffff0d7224 */ /* 0x000fe400078e0000 */
[----:B------:R-:W-:-:S07]  /*f0d0*/  IMAD.MOV.U32 R4, RZ, RZ, R14 ;  /* 0x000000ffff047224 */ /* 0x000fce00078e000e */
[----:B0-----:R-:W-:Y:S05]  /*f0e0*/  WARPSYNC.COLLECTIVE R15, `(.L_x_9335) ;  /* 0x000000000f087348 */ /* 0x001fea0003c00000 */
[----:B------:R1:W2:Y:S02]  /*f0f0*/  SHFL.IDX P6, R14, R13, R12, R11 ;  /* 0x0000000c0d0e7389 */ /* 0x0002a400000c000b */
[----:B012---:R-:W-:Y:S01]  /*f100*/  ENDCOLLECTIVE ;  /* 0x000000000000791b */ /* 0x007fe20003800000 */
.L_x_9335:
        /* <DEDUP_REMOVED lines=14> */
[----:B------:R-:W-:-:S12]  /*f1f0*/  VIADD R7, R9, 0x60 ;  /* 0x0000006009077836 */ /* 0x000fd80000000000 */
[----:B0-----:R-:W-:Y:S05]  /*f200*/  WARPSYNC.COLLECTIVE R15, `(.L_x_9336) ;  /* 0x000000000f087348 */ /* 0x001fea0003c00000 */
[----:B------:R1:W2:Y:S02]  /*f210*/  SHFL.IDX P6, R14, R13, R12, R11 ;  /* 0x0000000c0d0e7389 */ /* 0x0002a400000c000b */
[----:B012---:R-:W-:Y:S01]  /*f220*/  ENDCOLLECTIVE ;  /* 0x000000000000791b */ /* 0x007fe20003800000 */
.L_x_9336:
[----:B------:R0:W-:Y:S01]  /*f230*/  STL [R1+0x20], R7 ;  /* 0x0000200701007387 */ /* 0x0001e20000100800 */
[----:B------:R-:W-:Y:S01]  /*f240*/  @!P1 LEA R6, R10, UR38, 0x1 ;  /* 0x000000260a069c11 */ /* 0x000fe2000f8e08ff */
[----:B------:R-:W-:Y:S02]  /*f250*/  IMAD.MOV.U32 R13, RZ, RZ, R0 ;  /* 0x000000ffff0d7224 */ /* 0x000fe400078e0000 */
[----:B------:R-:W-:-:S07]  /*f260*/  IMAD.MOV.U32 R4, RZ, RZ, R14 ;  /* 0x000000ffff047224 */ /* 0x000fce00078e000e */
[----:B0-----:R-:W-:Y:S05]  /*f270*/  WARPSYNC.COLLECTIVE R15, `(.L_x_9337) ;  /* 0x000000000f087348 */ /* 0x001fea0003c00000 */
[----:B------:R1:W2:Y:S02]  /*f280*/  SHFL.IDX P6, R14, R13, R12, R11 ;  /* 0x0000000c0d0e7389 */ /* 0x0002a400000c000b */
[----:B012---:R-:W-:Y:S01]  /*f290*/  ENDCOLLECTIVE ;  /* 0x000000000000791b */ /* 0x007fe20003800000 */
.L_x_9337:
        /* <DEDUP_REMOVED lines=17> */
.L_x_9338:
[----:B------:R-:W-:Y:S01]  /*f3b0*/  @!P1 LEA R6, R10, UR38, 0x1 ;  /* 0x000000260a069c11 */ /* 0x000fe2000f8e08ff */
[----:B------:R-:W-:Y:S02]  /*f3c0*/  IMAD.MOV.U32 R13, RZ, RZ, R0 ;  /* 0x000000ffff0d7224 */ /* 0x000fe400078e0000 */
[----:B------:R-:W-:-:S07]  /*f3d0*/  IMAD.MOV.U32 R4, RZ, RZ, R14 ;  /* 0x000000ffff047224 */ /* 0x000fce00078e000e */
[----:B------:R-:W-:Y:S05]  /*f3e0*/  WARPSYNC.COLLECTIVE R15, `(.L_x_9339) ;  /* 0x000000000f087348 */ /* 0x000fea0003c00000 */
[----:B------:R0:W1:Y:S02]  /*f3f0*/  SHFL.IDX P6, R14, R13, R12, R11 ;  /* 0x0000000c0d0e7389 */ /* 0x00006400000c000b */
[----:B01----:R-:W-:Y:S01]  /*f400*/  ENDCOLLECTIVE ;  /* 0x000000000000791b */ /* 0x003fe20003800000 */
.L_x_9339:
        /* <DEDUP_REMOVED lines=16> */
.L_x_9340:
[----:B------:R-:W-:Y:S01]  /*f510*/  IMAD.MOV.U32 R13, RZ, RZ, R0 ;  /* 0x000000ffff0d7224 */ /* 0x000fe200078e0000 */
[----:B------:R-:W-:-:S07]  /*f520*/  MOV R3, R14 ;  /* 0x0000000e00037202 */ /* 0x000fce0000000f00 */
[----:B------:R-:W-:Y:S05]  /*f530*/  WARPSYNC.COLLECTIVE R15, `(.L_x_9341) ;  /* 0x000000000f087348 */ /* 0x000fea0003c00000 */
[----:B------:R0:W1:Y:S02]  /*f540*/  SHFL.IDX P6, R14, R13, R12, R11 ;  /* 0x0000000c0d0e7389 */ /* 0x00006400000c000b */
[----:B01----:R-:W-:Y:S01]  /*f550*/  ENDCOLLECTIVE ;  /* 0x000000000000791b */ /* 0x003fe20003800000 */
.L_x_9341:
[----:B------:R-:W-:Y:S01]  /*f560*/  IMAD.MOV.U32 R0, RZ, RZ, R14 ;  /* 0x000000ffff007224 */ /* 0x000fe200078e000e */
[----:B------:R-:W-:Y:S06]  /*f570*/  BRA `(.L_x_9342) ;  /* 0xffffffbc00847947 */ /* 0x000fec000383ffff */
.L_x_9246:
[----:B------:R-:W-:Y:S01]  /*f580*/  BSSY B0, `(.L_x_9343) ;  /* 0x0000008000007945 */ /* 0x000fe20003800000 */
[----:B------:R-:W-:Y:S02]  /*f590*/  IMAD.MOV.U32 R13, RZ, RZ, R4 ;  /* 0x000000ffff0d7224 */ /* 0x000fe400078e0004 */
[----:B------:R-:W-:Y:S02]  /*f5a0*/  IMAD.MOV.U32 R12, RZ, RZ, RZ ;  /* 0x000000ffff0c7224 */ /* 0x000fe400078e00ff */
[----:B------:R-:W-:Y:S02]  /*f5b0*/  IMAD.MOV.U32 R11, RZ, RZ, 0x181f ;  /* 0x0000181fff0b7424 */ /* 0x000fe400078e00ff */
[----:B------:R-:W-:-:S07]  /*f5c0*/  IMAD.MOV.U32 R15, RZ, RZ, -0x1 ;  /* 0xffffffffff0f7424 */ /* 0x000fce00078e00ff */
[----:B0-----:R-:W-:Y:S05]  /*f5d0*/  WARPSYNC.COLLECTIVE R15, `(.L_x_9344) ;  /* 0x000000000f087348 */ /* 0x001fea0003c00000 */
[----:B------:R1:W2:Y:S02]  /*f5e0*/  SHFL.IDX P6, R14, R13, R12, R11 ;  /* 0x0000000c0d0e7389 */ /* 0x0002a400000c000b */
[----:B012---:R-:W-:Y:S01]  /*f5f0*/  ENDCOLLECTIVE ;  /* 0x000000000000791b */ /* 0x007fe20003800000 */
.L_x_9344:
[----:B------:R-:W-:Y:S05]  /*f600*/  BSYNC B0 ;  /* 0x0000000000007941 */ /* 0x000fea0003800000 */
.L_x_9343:
[----:B------:R-:W-:Y:S01]  /*f610*/  IMAD.MOV.U32 R13, RZ, RZ, R5 ;  /* 0x000000ffff0d7224 */ /* 0x000fe200078e0005 */
[----:B------:R-:W-:Y:S01]  /*f620*/  MOV R15, 0xffffffff ;  /* 0xffffffff000f7802 */ /* 0x000fe20000000f00 */
[----:B------:R-:W-:Y:S01]  /*f630*/  IMAD.MOV.U32 R12, RZ, RZ, RZ ;  /* 0x000000ffff0c7224 */ /* 0x000fe200078e00ff */
[----:B------:R0:W5:Y:S01]  /*f640*/  LDL.LU R9, [R1+0x1c] ;  /* 0x00001c0001097983 */ /* 0x0001620000300800 */
[----:B------:R-:W-:Y:S02]  /*f650*/  IMAD.MOV.U32 R11, RZ, RZ, 0x181f ;  /* 0x0000181fff0b7424 */ /* 0x000fe400078e00ff */
[----:B------:R-:W-:Y:S01]  /*f660*/  IMAD.MOV.U32 R2, RZ, RZ, R14 ;  /* 0x000000ffff027224 */ /* 0x000fe200078e000e */
[----:B------:R0:W5:Y:S04]  /*f670*/  LDL.LU R7, [R1+0x20] ;  /* 0x0000200001077983 */ /* 0x0001680000300800 */
[----:B------:R0:W5:Y:S02]  /*f680*/  LDL R10, [R1] ;  /* 0x00000000010a7983 */ /* 0x0001640000100800 */
[----:B0----5:R-:W-:Y:S05]  /*f690*/  WARPSYNC.COLLECTIVE R15, `(.L_x_9345) ;  /* 0x000000000f087348 */ /* 0x021fea0003c00000 */
[----:B------:R1:W2:Y:S02]  /*f6a0*/  SHFL.IDX P6, R14, R13, R12, R11 ;  /* 0x0000000c0d0e7389 */ /* 0x0002a400000c000b */
[----:B012--5:R-:W-:Y:S01]  /*f6b0*/  ENDCOLLECTIVE ;  /* 0x000000000000791b */ /* 0x027fe20003800000 */
.L_x_9345:
[----:B------:R-:W-:Y:S01]  /*f6c0*/  ULDC UR4, c[0x0][0x288] ;  /* 0x0000a20000047ab9 */ /* 0x000fe20000000800 */
[----:B------:R-:W2:Y:S04]  /*f6d0*/  LDL.LU R13, [R1+0xc] ;  /* 0x00000c00010d7983 */ /* 0x000ea80000300800 */
[----:B------:R-:W3:Y:S04]  /*f6e0*/  LDL.LU R12, [R1+0x10] ;  /* 0x00001000010c7983 */ /* 0x000ee80000300800 */
[----:B------:R-:W4:Y:S04]  /*f6f0*/  LDL.LU R11, [R1+0x14] ;  /* 0x00001400010b7983 */ /* 0x000f280000300800 */
[----:B------:R-:W5:Y:S01]  /*f700*/  LDL.LU R15, [R1+0x18] ;  /* 0x00001800010f7983 */ /* 0x000f620000300800 */
[----:B------:R-:W-:-:S03]  /*f710*/  IMAD.MOV.U32 R3, RZ, RZ, R14 ;  /* 0x000000ffff037224 */ /* 0x000fc600078e000e */
[----:B------:R-:W5:Y:S01]  /*f720*/  LDL.LU R14, [R1+0x4] ;  /* 0x00000400010e7983 */ /* 0x000f620000300800 */
[----:B------:R-:W-:Y:S01]  /*f730*/  IMAD R0, R6, UR4, RZ ;  /* 0x0000000406007c24 */ /* 0x000fe2000f8e02ff */
[----:B------:R-:W-:Y:S01]  /*f740*/  LOP3.LUT R17, R17, 0xffffffbf, RZ, 0xc0, !PT ;  /* 0xffffffbf11117812 */ /* 0x000fe200078ec0ff */
[----:B------:R-:W-:-:S03]  /*f750*/  ULDC.64 UR6, c[0x0][0x208] ;  /* 0x0000820000067ab9 */ /* 0x000fc60000000a00 */
[-C--:B--2---:R-:W-:Y:S01]  /*f760*/  ISETP.GE.AND P6, PT, R13, R0.reuse, PT ;  /* 0x000000000d00720c */ /* 0x084fe20003fc6270 */
[----:B------:R-:W-:Y:S01]  /*f770*/  IMAD.MOV.U32 R13, RZ, RZ, R4 ;  /* 0x000000ffff0d7224 */ /* 0x000fe200078e0004 */
[----:B---3--:R-:W-:Y:S01]  /*f780*/  ISETP.GE.AND P5, PT, R12, R0, PT ;  /* 0x000000000c00720c */ /* 0x008fe20003fa6270 */
[----:B------:R-:W-:-:S10]  /*f790*/  IMAD.MOV.U32 R12, RZ, RZ, 0x1 ;  /* 0x00000001ff0c7424 */ /* 0x000fd400078e00ff */
[----:B------:R-:W-:Y:S02]  /*f7a0*/  @P6 LOP3.LUT R17, R17, 0x40, RZ, 0xfc, !PT ;  /* 0x0000004011116812 */ /* 0x000fe400078efcff */
[-C--:B----4-:R-:W-:Y:S01]  /*f7b0*/  ISETP.GE.AND P6, PT, R11, R0.reuse, PT ;  /* 0x000000000b00720c */ /* 0x090fe20003fc6270 */
[----:B------:R-:W-:Y:S01]  /*f7c0*/  IMAD.MOV.U32 R11, RZ, RZ, 0x181f ;  /* 0x0000181fff0b7424 */ /* 0x000fe200078e00ff */
[----:B------:R-:W-:Y:S02]  /*f7d0*/  LOP3.LUT R17, R17, 0xffffffdf, RZ, 0xc0, !PT ;  /* 0xffffffdf11117812 */ /* 0x000fe400078ec0ff */
[-C--:B-----5:R-:W-:Y:S02]  /*f7e0*/  ISETP.GE.AND P4, PT, R14, R0.reuse, PT ;  /* 0x000000000e00720c */ /* 0x0a0fe40003f86270 */
[----:B------:R-:W-:Y:S02]  /*f7f0*/  @P5 LOP3.LUT R17, R17, 0x20, RZ, 0xfc, !PT ;  /* 0x0000002011115812 */ /* 0x000fe400078efcff */
[----:B------:R-:W-:Y:S01]  /*f800*/  ISETP.GE.AND P5, PT, R15, R0, PT ;  /* 0x000000000f00720c */ /* 0x000fe20003fa6270 */
[----:B------:R-:W-:Y:S01]  /*f810*/  IMAD.MOV.U32 R15, RZ, RZ, -0x1 ;  /* 0xffffffffff0f7424 */ /* 0x000fe200078e00ff */
[----:B------:R-:W-:-:S04]  /*f820*/  LOP3.LUT R17, R17, 0xffffffef, RZ, 0xc0, !PT ;  /* 0xffffffef11117812 */ /* 0x000fc800078ec0ff */
[----:B------:R-:W-:Y:S02]  /*f830*/  @P6 LOP3.LUT R17, R17, 0x10, RZ, 0xfc, !PT ;  /* 0x0000001011116812 */ /* 0x000fe400078efcff */
[-C--:B------:R-:W-:Y:S02]  /*f840*/  ISETP.GE.AND P6, PT, R9, R0.reuse, PT ;  /* 0x000000000900720c */ /* 0x080fe40003fc6270 */
[----:B------:R-:W-:Y:S02]  /*f850*/  LOP3.LUT R17, R17, 0xfffffff7, RZ, 0xc0, !PT ;  /* 0xfffffff711117812 */ /* 0x000fe400078ec0ff */
[----:B------:R-:W-:Y:S02]  /*f860*/  @!P4 LEA R21, R10, UR38, 0x1 ;  /* 0x000000260a15cc11 */ /* 0x000fe4000f8e08ff */
[----:B------:R-:W-:Y:S02]  /*f870*/  @P5 LOP3.LUT R17, R17, 0x8, RZ, 0xfc, !PT ;  /* 0x0000000811115812 */ /* 0x000fe400078efcff */
[----:B------:R-:W-:-:S02]  /*f880*/  ISETP.GE.AND P5, PT, R7, R0, PT ;  /* 0x000000000700720c */ /* 0x000fc40003fa6270 */
[----:B------:R-:W-:Y:S02]  /*f890*/  LOP3.LUT R17, R17, 0xfffffffb, RZ, 0xc0, !PT ;  /* 0xfffffffb11117812 */ /* 0x000fe400078ec0ff */
[----:B------:R-:W-:Y:S02]  /*f8a0*/  P2R R7, PR, RZ, 0x20 ;  /* 0x00000020ff077803 */ /* 0x000fe40000000000 */
[----:B------:R-:W-:Y:S02]  /*f8b0*/  @P6 LOP3.LUT R17, R17, 0x4, RZ, 0xfc, !PT ;  /* 0x0000000411116812 */ /* 0x000fe400078efcff */
[----:B------:R-:W-:Y:S02]  /*f8c0*/  @!P4 LEA R3, P6, R8, R3, 0x1 ;  /* 0x000000030803c211 */ /* 0x000fe400078c08ff */
[----:B------:R-:W-:-:S03]  /*f8d0*/  LOP3.LUT P5, RZ, R17, 0x20, RZ, 0xc0, !PT ;  /* 0x0000002011ff7812 */ /* 0x000fc600078ac0ff */
        /* <DEDUP_REMOVED lines=9> */
[----:B------:R0:W-:Y:S04]  /*f970*/  @!P4 LDGSTS.E.BYPASS.LTC128B.128 [R21+0x2a400], desc[UR6][R2.64+0x100], !P1 ;  /* 0x2a4001000215cfae */ /* 0x0001e8000c901d46 */
[----:B------:R0:W-:Y:S01]  /*f980*/  @!P4 LDGSTS.E.BYPASS.LTC128B.128 [R21+0x2e400], desc[UR6][R2.64+0x180], !P2 ;  /* 0x2e4001800215cfae */ /* 0x0001e2000d101d46 */
[----:B------:R-:W-:-:S13]  /*f990*/  LOP3.LUT P4, RZ, R17, 0x40, RZ, 0xc0, !PT ;  /* 0x0000004011ff7812 */ /* 0x000fda000788c0ff */
[----:B0-----:R-:W-:Y:S05]  /*f9a0*/  WARPSYNC.COLLECTIVE R15, `(.L_x_9346) ;  /* 0x000000000f087348 */ /* 0x001fea0003c00000 */
[----:B------:R1:W2:Y:S02]  /*f9b0*/  SHFL.IDX P6, R14, R13, R12, R11 ;  /* 0x0000000c0d0e7389 */ /* 0x0002a400000c000b */
[----:B012---:R-:W-:Y:S01]  /*f9c0*/  ENDCOLLECTIVE ;  /* 0x000000000000791b */ /* 0x007fe20003800000 */
.L_x_9346:
[C---:B------:R-:W-:Y:S02]  /*f9d0*/  @!P5 LEA R21, R10.reuse, UR38, 0x1 ;  /* 0x000000260a15dc11 */ /* 0x040fe4000f8e08ff */
[----:B------:R-:W-:Y:S01]  /*f9e0*/  @!P4 LEA R9, R10, UR38, 0x1 ;  /* 0x000000260a09cc11 */ /* 0x000fe2000f8e08ff */
[----:B------:R-:W-:Y:S02]  /*f9f0*/  IMAD.MOV.U32 R13, RZ, RZ, R5 ;  /* 0x000000ffff0d7224 */ /* 0x000fe400078e0005 */
[----:B------:R-:W-:-:S07]  /*fa00*/  IMAD.MOV.U32 R6, RZ, RZ, R14 ;  /* 0x000000ffff067224 */ /* 0x000fce00078e000e */
[----:B------:R-:W-:Y:S05]  /*fa10*/  WARPSYNC.COLLECTIVE R15, `(.L_x_9347) ;  /* 0x000000000f087348 */ /* 0x000fea0003c00000 */
[----:B------:R0:W1:Y:S02]  /*fa20*/  SHFL.IDX P6, R14, R13, R12, R11 ;  /* 0x0000000c0d0e7389 */ /* 0x00006400000c000b */
[----:B01----:R-:W-:Y:S01]  /*fa30*/  ENDCOLLECTIVE ;  /* 0x000000000000791b */ /* 0x003fe20003800000 */
.L_x_9347:
[----:B------:R-:W-:Y:S01]  /*fa40*/  ULDC.64 UR4, c[0x0][0x208] ;  /* 0x0000820000047ab9 */ /* 0x000fe20000000a00 */
[----:B------:R-:W-:Y:S01]  /*fa50*/  MOV R13, R4 ;  /* 0x00000004000d7202 */ /* 0x000fe20000000f00 */
[----:B------:R-:W-:Y:S02]  /*fa60*/  IMAD.MOV.U32 R12, RZ, RZ, 0x2 ;  /* 0x00000002ff0c7424 */ /* 0x000fe400078e00ff */
[----:B------:R-:W-:-:S05]  /*fa70*/  IMAD.MOV.U32 R2, RZ, RZ, R14 ;  /* 0x000000ffff027224 */ /* 0x000fca00078e000e */
[----:B------:R-:W-:-:S05]  /*fa80*/  @!P4 LEA R2, P6, R8, R2, 0x1 ;  /* 0x000000020802c211 */ /* 0x000fca00078c08ff */
[----:B------:R-:W-:-:S05]  /*fa90*/  @!P4 IMAD.X R3, RZ, RZ, R6, P6 ;  /* 0x000000ffff03c224 */ /* 0x000fca00030e0606 */
        /* <DEDUP_REMOVED lines=11> */
.L_x_9348:
[----:B------:R-:W-:Y:S01]  /*fb50*/  @!P4 LEA R9, R10, UR38, 0x1 ;  /* 0x000000260a09cc11 */ /* 0x000fe2000f8e08ff */
[----:B------:R-:W-:Y:S02]  /*fb60*/  IMAD.MOV.U32 R13, RZ, RZ, R5 ;  /* 0x000000ffff0d7224 */ /* 0x000fe400078e0005 */
[----:B------:R-:W-:-:S07]  /*fb70*/  IMAD.MOV.U32 R6, RZ, RZ, R14 ;  /* 0x000000ffff067224 */ /* 0x000fce00078e000e */
[----:B------:R-:W-:Y:S05]  /*fb80*/  WARPSYNC.COLLECTIVE R15, `(.L_x_9349) ;  /* 0x000000000f087348 */ /* 0x000fea0003c00000 */
[----:B------:R0:W1:Y:S02]  /*fb90*/  SHFL.IDX P6, R14, R13, R12, R11 ;  /* 0x0000000c0d0e7389 */ /* 0x00006400000c000b */
[----:B01----:R-:W-:Y:S01]  /*fba0*/  ENDCOLLECTIVE ;  /* 0x000000000000791b */ /* 0x003fe20003800000 */
.L_x_9349:
[----:B------:R-:W-:Y:S01]  /*fbb0*/  ULDC.64 UR4, c[0x0][0x208] ;  /* 0x0000820000047ab9 */ /* 0x000fe20000000a00 */
[----:B------:R-:W-:Y:S02]  /*fbc0*/  IMAD.MOV.U32 R13, RZ, RZ, R4 ;  /* 0x000000ffff0d7224 */ /* 0x000fe400078e0004 */
        /* <DEDUP_REMOVED lines=15> */
.L_x_9350:
[----:B------:R-:W-:Y:S02]  /*fcc0*/  IMAD.MOV.U32 R13, RZ, RZ, R5 ;  /* 0x000000ffff0d7224 */ /* 0x000fe400078e0005 */
[----:B------:R-:W-:-:S07]  /*fcd0*/  IMAD.MOV.U32 R6, RZ, RZ, R14 ;  /* 0x000000ffff067224 */ /* 0x000fce00078e000e */
[----:B------:R-:W-:Y:S05]  /*fce0*/  WARPSYNC.COLLECTIVE R15, `(.L_x_9351) ;  /* 0x000000000f087348 */ /* 0x000fea0003c00000 */
[----:B------:R0:W1:Y:S02]  /*fcf0*/  SHFL.IDX P6, R14, R13, R12, R11 ;  /* 0x0000000c0d0e7389 */ /* 0x00006400000c000b */
[----:B01----:R-:W-:Y:S01]  /*fd00*/  ENDCOLLECTIVE ;  /* 0x000000000000791b */ /* 0x003fe20003800000 */
.L_x_9351:
[----:B------:R-:W-:Y:S01]  /*fd10*/  ULDC.64 UR4, c[0x0][0x208] ;  /* 0x0000820000047ab9 */ /* 0x000fe20000000a00 */
[----:B------:R-:W-:Y:S01]  /*fd20*/  MOV R13, R4 ;  /* 0x00000004000d7202 */ /* 0x000fe20000000f00 */
[----:B------:R-:W-:Y:S01]  /*fd30*/  IMAD.MOV.U32 R12, RZ, RZ, 0x4 ;  /* 0x00000004ff0c7424 */ /* 0x000fe200078e00ff */
        /* <DEDUP_REMOVED lines=13> */
.L_x_9352:
[----:B------:R-:W0:Y:S01]  /*fe10*/  S2R R9, SR_TID.X ;  /* 0x0000000000097919 */ /* 0x000e220000002100 */
[----:B------:R-:W-:Y:S02]  /*fe20*/  IMAD.MOV.U32 R13, RZ, RZ, R5 ;  /* 0x000000ffff0d7224 */ /* 0x000fe400078e0005 */
[----:B------:R-:W-:-:S07]  /*fe30*/  IMAD.MOV.U32 R6, RZ, RZ, R14 ;  /* 0x000000ffff067224 */ /* 0x000fce00078e000e */
[----:B0-----:R-:W-:Y:S05]  /*fe40*/  WARPSYNC.COLLECTIVE R15, `(.L_x_9353) ;  /* 0x000000000f087348 */ /* 0x001fea0003c00000 */
[----:B------:R1:W2:Y:S02]  /*fe50*/  SHFL.IDX P6, R14, R13, R12, R11 ;  /* 0x0000000c0d0e7389 */ /* 0x0002a400000c000b */
[----:B012---:R-:W-:Y:S01]  /*fe60*/  ENDCOLLECTIVE ;  /* 0x000000000000791b */ /* 0x007fe20003800000 */
.L_x_9353:
[----:B------:R-:W-:Y:S01]  /*fe70*/  ULDC.64 UR4, c[0x0][0x208] ;  /* 0x0000820000047ab9 */ /* 0x000fe20000000a00 */
[----:B------:R-:W-:Y:S02]  /*fe80*/  IMAD.MOV.U32 R13, RZ, RZ, R4 ;  /* 0x000000ffff0d7224 */ /* 0x000fe400078e0004 */
[----:B------:R-:W-:Y:S01]  /*fe90*/  IMAD.MOV.U32 R12, RZ, RZ, 0x5 ;  /* 0x00000005ff0c7424 */ /* 0x000fe200078e00ff */
[----:B------:R-:W-:-:S05]  /*fea0*/  @!P5 LEA R8, P6, R8, R14, 0x1 ;  /* 0x0000000e0808d211 */ /* 0x000fca00078c08ff */
[----:B------:R-:W-:Y:S01]  /*feb0*/  @!P5 IMAD.X R21, RZ, RZ, R6, P6 ;  /* 0x000000ffff15d224 */ /* 0x000fe200030e0606 */
[----:B------:R-:W-:Y:S02]  /*fec0*/  LOP3.LUT P6, RZ, R17, 0x8, RZ, 0xc0, !PT ;  /* 0x0000000811ff7812 */ /* 0x000fe400078cc0ff */
[----:B------:R-:W-:-:S11]  /*fed0*/  ISETP.NE.AND P5, PT, R7, RZ, PT ;  /* 0x000000ff0700720c */ /* 0x000fd60003fa5270 */
[C---:B------:R-:W-:Y:S01]  /*fee0*/  @!P6 LEA R7, R10.reuse, UR38, 0x1 ;  /* 0x000000260a07ec11 */ /* 0x040fe2000f8e08ff */
[----:B------:R-:W-:Y:S02]  /*fef0*/  @!P6 IMAD.MOV.U32 R2, RZ, RZ, R8 ;  /* 0x000000ffff02e224 */ /* 0x000fe400078e0008 */
[----:B------:R-:W-:Y:S01]  /*ff00*/  @!P6 IMAD.MOV.U32 R3, RZ, RZ, R21 ;  /* 0x000000ffff03e224 */ /* 0x000fe200078e0015 */
[----:B------:R-:W-:Y:S01]  /*ff10*/  @!P4 LEA R21, R10, UR38, 0x1 ;  /* 0x000000260a15cc11 */ /* 0x000fe2000f8e08ff */
[----:B------:R-:W-:-:S03]  /*ff20*/  IMAD.SHL.U32 R8, R9, 0x8, RZ ;  /* 0x0000000809087824 */ /* 0x000fc600078e00ff */
[----:B------:R-:W-:Y:S01]  /*ff30*/  @!PT LDS RZ, [RZ] ;  /* 0x00000000fffff984 */ /* 0x000fe20000000800 */
[----:B------:R-:W-:Y:S01]  /*ff40*/  @!PT LDS RZ, [RZ] ;  /* 0x00000000fffff984 */ /* 0x000fe20000000800 */
[----:B------:R-:W-:Y:S01]  /*ff50*/  @!PT LDS RZ, [RZ] ;  /* 0x00000000fffff984 */ /* 0x000fe20000000800 */
[----:B------:R0:W-:Y:S02]  /*ff60*/  @!P6 LDGSTS.E.BYPASS.LTC128B.128 [R7+0x24400], desc[UR4][R2.64], !P3 ;  /* 0x244000000207efae */ /* 0x0001e4000d901d44 */
[----:B------:R-:W-:Y:S02]  /*ff70*/  LOP3.LUT R8, R8, 0x38, RZ, 0xc0, !PT ;  /* 0x0000003808087812 */ /* 0x000fe400078ec0ff */
[----:B------:R0:W-:Y:S04]  /*ff80*/  @!P6 LDGSTS.E.BYPASS.LTC128B.128 [R7+0x28400], desc[UR4][R2.64+0x80], !P0 ;  /* 0x284000800207efae */ /* 0x0001e8000c101d44 */
[----:B------:R0:W-:Y:S04]  /*ff90*/  @!P6 LDGSTS.E.BYPASS.LTC128B.128 [R7+0x2c400], desc[UR4][R2.64+0x100], !P1 ;  /* 0x2c4001000207efae */ /* 0x0001e8000c901d44 */
[----:B------:R0:W-:Y:S02]  /*ffa0*/  @!P6 LDGSTS.E.BYPASS.LTC128B.128 [R7+0x30400], desc[UR4][R2.64+0x180], !P2 ;  /* 0x304001800207efae */ /* 0x0001e4000d101d44 */
[----:B0-----:R-:W-:Y:S05]  /*ffb0*/  WARPSYNC.COLLECTIVE R15, `(.L_x_9354) ;  /* 0x000000000f087348 */ /* 0x001fea0003c00000 */
[----:B------:R1:W2:Y:S02]  /*ffc0*/  SHFL.IDX P6, R14, R13, R12, R11 ;  /* 0x0000000c0d0e7389 */ /* 0x0002a400000c000b */
[----:B012---:R-:W-:Y:S01]  /*ffd0*/  ENDCOLLECTIVE ;  /* 0x000000000000791b */ /* 0x007fe20003800000 */
.L_x_9354:
[----:B------:R-:W-:Y:S01]  /*ffe0*/  MOV R13, R5 ;  /* 0x00000005000d7202 */ /* 0x000fe20000000f00 */
[----:B------:R-:W-:-:S07]  /*fff0*/  IMAD.MOV.U32 R6, RZ, RZ, R14 ;  /* 0x000000ffff067224 */ /* 0x000fce00078e000e */
[----:B------:R-:W-:Y:S05]  /*10000*/  WARPSYNC.COLLECTIVE R15, `(.L_x_9355) ;  /* 0x000000000f087348 */ /* 0x000fea0003c00000 */
[----:B------:R0:W1:Y:S02]  /*10010*/  SHFL.IDX P6, R14, R13, R12, R11 ;  /* 0x0000000c0d0e7389 */ /* 0x00006400000c000b */
[----:B01----:R-:W-:Y:S01]  /*10020*/  ENDCOLLECTIVE ;  /* 0x000000000000791b */ /* 0x003fe20003800000 */
.L_x_9355:
[----:B------:R-:W-:Y:S01]  /*10030*/  ULDC.64 UR4, c[0x0][0x208] ;  /* 0x0000820000047ab9 */ /* 0x000fe20000000a00 */
[----:B------:R-:W-:Y:S02]  /*10040*/  IMAD.MOV.U32 R13, RZ, RZ, R4 ;  /* 0x000000ffff0d7224 */ /* 0x000fe400078e0004 */
[----:B------:R-:W-:Y:S01]  /*10050*/  IMAD.MOV.U32 R12, RZ, RZ, 0x6 ;  /* 0x00000006ff0c7424 */ /* 0x000fe200078e00ff */
[----:B------:R-:W-:-:S05]  /*10060*/  @!P4 LEA R14, P6, R8, R14, 0x1 ;  /* 0x0000000e080ec211 */ /* 0x000fca00078c08ff */
[----:B------:R-:W-:Y:S02]  /*10070*/  @!P4 IMAD.X R9, RZ, RZ, R6, P6 ;  /* 0x000000ffff09c224 */ /* 0x000fe400030e0606 */
[----:B------:R-:W-:Y:S02]  /*10080*/  @!P4 IMAD.MOV.U32 R2, RZ, RZ, R14 ;  /* 0x000000ffff02c224 */ /* 0x000fe400078e000e */
[----:B------:R-:W-:Y:S01]  /*10090*/  @!P4 IMAD.MOV.U32 R3, RZ, RZ, R9 ;  /* 0x000000ffff03c224 */ /* 0x000fe200078e0009 */
[----:B------:R-:W-:-:S04]  /*100a0*/  @!P5 LEA R9, R10, UR38, 0x1 ;  /* 0x000000260a09dc11 */ /* 0x000fc8000f8e08ff */
[----:B------:R-:W-:Y:S01]  /*100b0*/  @!PT LDS RZ, [RZ] ;  /* 0x00000000fffff984 */ /* 0x000fe20000000800 */
[----:B------:R-:W-:Y:S01]  /*100c0*/  @!PT LDS RZ, [RZ] ;  /* 0x00000000fffff984 */ /* 0x000fe20000000800 */
[----:B------:R-:W-:Y:S01]  /*100d0*/  @!PT LDS RZ, [RZ] ;  /* 0x00000000fffff984 */ /* 0x000fe20000000800 */
[----:B------:R0:W-:Y:S04]  /*100e0*/  @!P4 LDGSTS.E.BYPASS.LTC128B.128 [R21+0x24c00], desc[UR4][R2.64], !P3 ;  /* 0x24c000000215cfae */ /* 0x0001e8000d901d44 */
[----:B------:R0:W-:Y:S04]  /*100f0*/  @!P4 LDGSTS.E.BYPASS.LTC128B.128 [R21+0x28c00], desc[UR4][R2.64+0x80], !P0 ;  /* 0x28c000800215cfae */ /* 0x0001e8000c101d44 */
[----:B------:R0:W-:Y:S04]  /*10100*/  @!P4 LDGSTS.E.BYPASS.LTC128B.128 [R21+0x2cc00], desc[UR4][R2.64+0x100], !P1 ;  /* 0x2cc001000215cfae */ /* 0x0001e8000c901d44 */
[----:B------:R0:W-:Y:S02]  /*10110*/  @!P4 LDGSTS.E.BYPASS.LTC128B.128 [R21+0x30c00], desc[UR4][R2.64+0x180], !P2 ;  /* 0x30c001800215cfae */ /* 0x0001e4000d101d44 */
[----:B0-----:R-:W-:Y:S05]  /*10120*/  WARPSYNC.COLLECTIVE R15, `(.L_x_9356) ;  /* 0x000000000f087348 */ /* 0x001fea0003c00000 */
[----:B------:R1:W2:Y:S02]  /*10130*/  SHFL.IDX P6, R14, R13, R12, R11 ;  /* 0x0000000c0d0e7389 */ /* 0x0002a400000c000b */
[----:B012---:R-:W-:Y:S01]  /*10140*/  ENDCOLLECTIVE ;  /* 0x000000000000791b */ /* 0x007fe20003800000 */
.L_x_9356:
[----:B------:R-:W-:Y:S02]  /*10150*/  IMAD.MOV.U32 R13, RZ, RZ, R5 ;  /* 0x000000ffff0d7224 */ /* 0x000fe400078e0005 */
[----:B------:R-:W-:-:S07]  /*10160*/  IMAD.MOV.U32 R6, RZ, RZ, R14 ;  /* 0x000000ffff067224 */ /* 0x000fce00078e000e */
[----:B------:R-:W-:Y:S05]  /*10170*/  WARPSYNC.COLLECTIVE R15, `(.L_x_9357) ;  /* 0x000000000f087348 */ /* 0x000fea0003c00000 */
[----:B------:R0:W1:Y:S02]  /*10180*/  SHFL.IDX P6, R14, R13, R12, R11 ;  /* 0x0000000c0d0e7389 */ /* 0x00006400000c000b */
[----:B01----:R-:W-:Y:S01]  /*10190*/  ENDCOLLECTIVE ;  /* 0x000000000000791b */ /* 0x003fe20003800000 */
.L_x_9357:
[----:B------:R-:W-:Y:S01]  /*101a0*/  ULDC.64 UR4, c[0x0][0x208] ;  /* 0x0000820000047ab9 */ /* 0x000fe20000000a00 */
[----:B------:R-:W-:Y:S02]  /*101b0*/  IMAD.MOV.U32 R13, RZ, RZ, R4 ;  /* 0x000000ffff0d7224 */ /* 0x000fe400078e0004 */
[----:B------:R-:W-:Y:S01]  /*101c0*/  IMAD.MOV.U32 R12, RZ, RZ, 0x7 ;  /* 0x00000007ff0c7424 */ /* 0x000fe200078e00ff */
[----:B------:R-:W-:-:S04]  /*101d0*/  @!P5 LEA R14, P6, R8, R14, 0x1 ;  /* 0x0000000e080ed211 */ /* 0x000fc800078c08ff */
[----:B------:R-:W-:Y:S01]  /*101e0*/  @!P5 MOV R2, R14 ;  /* 0x0000000e0002d202 */ /* 0x000fe20000000f00 */
[----:B------:R-:W-:-:S04]  /*101f0*/  @!P5 IMAD.X R7, RZ, RZ, R6, P6 ;  /* 0x000000ffff07d224 */ /* 0x000fc800030e0606 */
[----:B------:R-:W-:-:S05]  /*10200*/  @!P5 IMAD.MOV.U32 R3, RZ, RZ, R7 ;  /* 0x000000ffff03d224 */ /* 0x000fca00078e0007 */
        /* <DEDUP_REMOVED lines=10> */
.L_x_9358:
[----:B------:R-:W-:Y:S02]  /*102b0*/  IMAD.MOV.U32 R13, RZ, RZ, R5 ;  /* 0x000000ffff0d7224 */ /* 0x000fe400078e0005 */
[----:B------:R-:W-:-:S07]  /*102c0*/  IMAD.MOV.U32 R6, RZ, RZ, R14 ;  /* 0x000000ffff067224 */ /* 0x000fce00078e000e */
[----:B------:R-:W-:Y:S05]  /*102d0*/  WARPSYNC.COLLECTIVE R15, `(.L_x_9359) ;  /* 0x000000000f087348 */ /* 0x000fea0003c00000 */
[----:B------:R0:W1:Y:S02]  /*102e0*/  SHFL.IDX P6, R14, R13, R12, R11 ;  /* 0x0000000c0d0e7389 */ /* 0x00006400000c000b */
[----:B01----:R-:W-:Y:S01]  /*102f0*/  ENDCOLLECTIVE ;  /* 0x000000000000791b */ /* 0x003fe20003800000 */
.L_x_9359:
[----:B------:R-:W-:Y:S05]  /*10300*/  BRA `(.L_x_9360) ;  /* 0xffffffbc004c7947 */ /* 0x000fea000383ffff */
.L_x_9249:
[----:B0-----:R-:W-:-:S04]  /*10310*/  IMAD.U32 R3, RZ, RZ, UR38 ;  /* 0x00000026ff037e24 */ /* 0x001fc8000f8e00ff */
[----:B------:R0:W3:Y:S03]  /*10320*/  SYNCS.PHASECHK.TRANS64.TRYWAIT P0, [R3+URZ+0x32420], R2 ;  /* 0x03242002030075a7 */ /* 0x0000e6000800017f */
[----:B---3--:R-:W-:Y:S05]  /*10330*/  @!P0 NANOSLEEP.SYNCS 0x989680 ;  /* 0x009896800000895d */ /* 0x008fea0003900000 */
[----:B------:R-:W3:Y:S02]  /*10340*/  @!P0 SYNCS.PHASECHK.TRANS64 P0, [R3+URZ+0x32420], R2 ;  /* 0x03242002030085a7 */ /* 0x000ee4000800007f */
[----:B---3--:R-:W-:Y:S05]  /*10350*/  @!P0 BRA `(.L_x_9249) ;  /* 0xfffffffc00ec8947 */ /* 0x008fea000383ffff */
[----:B------:R-:W-:Y:S05]  /*10360*/  BRA `(.L_x_9361) ;  /* 0xffffffbc00c07947 */ /* 0x000fea000383ffff */
.L_x_9252:
[----:B0-----:R-:W-:-:S04]  /*10370*/  IMAD.U32 R3, RZ, RZ, UR38 ;  /* 0x00000026ff037e24 */ /* 0x001fc8000f8e00ff */
[----:B------:R0:W3:Y:S03]  /*10380*/  SYNCS.PHASECHK.TRANS64.TRYWAIT P0, [R3+URZ+0x32460], R2 ;  /* 0x03246002030075a7 */ /* 0x0000e6000800017f */
[----:B---3--:R-:W-:Y:S05]  /*10390*/  @!P0 NANOSLEEP.SYNCS 0x989680 ;  /* 0x009896800000895d */ /* 0x008fea0003900000 */
[----:B------:R-:W3:Y:S02]  /*103a0*/  @!P0 SYNCS.PHASECHK.TRANS64 P0, [R3+URZ+0x32460], R2 ;  /* 0x03246002030085a7 */ /* 0x000ee4000800007f */
[----:B---3--:R-:W-:Y:S05]  /*103b0*/  @!P0 BRA `(.L_x_9252) ;  /* 0xfffffffc00ec8947 */ /* 0x008fea000383ffff */
[----:B------:R-:W-:Y:S05]  /*103c0*/  BRA `(.L_x_9362) ;  /* 0xffffffbc00cc7947 */ /* 0x000fea000383ffff */
.L_x_9264:
[----:B-1----:R-:W-:-:S04]  /*103d0*/  IMAD.U32 R3, RZ, RZ, UR38 ;  /* 0x00000026ff037e24 */ /* 0x002fc8000f8e00ff */
[----:B------:R1:W3:Y:S03]  /*103e0*/  SYNCS.PHASECHK.TRANS64.TRYWAIT P0, [R3+URZ+0x32448], R2 ;  /* 0x03244802030075a7 */ /* 0x0002e6000800017f */
[----:B---3--:R-:W-:Y:S05]  /*103f0*/  @!P0 NANOSLEEP.SYNCS 0x989680 ;  /* 0x009896800000895d */ /* 0x008fea0003900000 */
[----:B------:R-:W3:Y:S02]  /*10400*/  @!P0 SYNCS.PHASECHK.TRANS64 P0, [R3+URZ+0x32448], R2 ;  /* 0x03244802030085a7 */ /* 0x000ee4000800007f */
[----:B---3--:R-:W-:Y:S05]  /*10410*/  @!P0 BRA `(.L_x_9264) ;  /* 0xfffffffc00ec8947 */ /* 0x008fea000383ffff */
[----:B------:R-:W-:Y:S05]  /*10420*/  BRA `(.L_x_9363) ;  /* 0xffffffc400cc7947 */ /* 0x000fea000383ffff */
.L_x_9269:
[----:B01----:R-:W-:-:S04]  /*10430*/  IMAD.U32 R3, RZ, RZ, UR38 ;  /* 0x00000026ff037e24 */ /* 0x003fc8000f8e00ff */
[----:B------:R0:W1:Y:S03]  /*10440*/  SYNCS.PHASECHK.TRANS64.TRYWAIT P0, [R3+URZ+0x32468], R2 ;  /* 0x03246802030075a7 */ /* 0x000066000800017f */
[----:B-1----:R-:W-:Y:S05]  /*10450*/  @!P0 NANOSLEEP.SYNCS 0x989680 ;  /* 0x009896800000895d */ /* 0x002fea0003900000 */
[----:B------:R-:W1:Y:S02]  /*10460*/  @!P0 SYNCS.PHASECHK.TRANS64 P0, [R3+URZ+0x32468], R2 ;  /* 0x03246802030085a7 */ /* 0x000e64000800007f */
[----:B-1----:R-:W-:Y:S05]  /*10470*/  @!P0 BRA `(.L_x_9269) ;  /* 0xfffffffc00ec8947 */ /* 0x002fea000383ffff */
[----:B------:R-:W-:Y:S05]  /*10480*/  BRA `(.L_x_9364) ;  /* 0xffffffc8002c7947 */ /* 0x000fea000383ffff */
.L_x_9280:
[----:B-1----:R-:W-:-:S04]  /*10490*/  MOV R3, UR38 ;  /* 0x0000002600037c02 */ /* 0x002fc80008000f00 */
[----:B------:R1:W3:Y:S03]  /*104a0*/  SYNCS.PHASECHK.TRANS64.TRYWAIT P0, [R3+URZ+0x32440], R2 ;  /* 0x03244002030075a7 */ /* 0x0002e6000800017f */
[----:B---3--:R-:W-:Y:S05]  /*104b0*/  @!P0 NANOSLEEP.SYNCS 0x989680 ;  /* 0x009896800000895d */ /* 0x008fea0003900000 */
[----:B------:R-:W3:Y:S02]  /*104c0*/  @!P0 SYNCS.PHASECHK.TRANS64 P0, [R3+URZ+0x32440], R2 ;  /* 0x03244002030085a7 */ /* 0x000ee4000800007f */
[----:B---3--:R-:W-:Y:S05]  /*104d0*/  @!P0 BRA `(.L_x_9280) ;  /* 0xfffffffc00ec8947 */ /* 0x008fea000383ffff */
[----:B------:R-:W-:Y:S05]  /*104e0*/  BRA `(.L_x_9365) ;  /* 0xffffffcc00ac7947 */ /* 0x000fea000383ffff */
.L_x_9285:
[----:B01----:R-:W-:-:S04]  /*104f0*/  IMAD.U32 R3, RZ, RZ, UR38 ;  /* 0x00000026ff037e24 */ /* 0x003fc8000f8e00ff */
[----:B------:R0:W1:Y:S03]  /*10500*/  SYNCS.PHASECHK.TRANS64.TRYWAIT P0, [R3+URZ+0x32460], R2 ;  /* 0x03246002030075a7 */ /* 0x000066000800017f */
[----:B-1----:R-:W-:Y:S05]  /*10510*/  @!P0 NANOSLEEP.SYNCS 0x989680 ;  /* 0x009896800000895d */ /* 0x002fea0003900000 */
[----:B------:R-:W1:Y:S02]  /*10520*/  @!P0 SYNCS.PHASECHK.TRANS64 P0, [R3+URZ+0x32460], R2 ;  /* 0x03246002030085a7 */ /* 0x000e64000800007f */
[----:B-1----:R-:W-:Y:S05]  /*10530*/  @!P0 BRA `(.L_x_9285) ;  /* 0xfffffffc00ec8947 */ /* 0x002fea000383ffff */
[----:B------:R-:W-:Y:S05]  /*10540*/  BRA `(.L_x_9366) ;  /* 0xffffffd000107947 */ /* 0x000fea000383ffff */
.L_x_9297:
[----:B-1----:R-:W-:-:S04]  /*10550*/  IMAD.U32 R3, RZ, RZ, UR38 ;  /* 0x00000026ff037e24 */ /* 0x002fc8000f8e00ff */
[----:B------:R1:W3:Y:S03]  /*10560*/  SYNCS.PHASECHK.TRANS64.TRYWAIT P0, [R3+URZ+0x32448], R2 ;  /* 0x03244802030075a7 */ /* 0x0002e6000800017f */
[----:B---3--:R-:W-:Y:S05]  /*10570*/  @!P0 NANOSLEEP.SYNCS 0x989680 ;  /* 0x009896800000895d */ /* 0x008fea0003900000 */
[----:B------:R-:W3:Y:S02]  /*10580*/  @!P0 SYNCS.PHASECHK.TRANS64 P0, [R3+URZ+0x32448], R2 ;  /* 0x03244802030085a7 */ /* 0x000ee4000800007f */
[----:B---3--:R-:W-:Y:S05]  /*10590*/  @!P0 BRA `(.L_x_9297) ;  /* 0xfffffffc00ec8947 */ /* 0x008fea000383ffff */
[----:B------:R-:W-:Y:S05]  /*105a0*/  BRA `(.L_x_9367) ;  /* 0xffffffd400987947 */ /* 0x000fea000383ffff */
.L_x_9302:
[----:B-1----:R-:W-:-:S04]  /*105b0*/  IMAD.U32 R3, RZ, RZ, UR38 ;  /* 0x00000026ff037e24 */ /* 0x002fc8000f8e00ff */
[----:B------:R1:W3:Y:S03]  /*105c0*/  SYNCS.PHASECHK.TRANS64.TRYWAIT P0, [R3+URZ+0x32468], R2 ;  /* 0x03246802030075a7 */ /* 0x0002e6000800017f */
[----:B---3--:R-:W-:Y:S05]  /*105d0*/  @!P0 NANOSLEEP.SYNCS 0x989680 ;  /* 0x009896800000895d */ /* 0x008fea0003900000 */
[----:B------:R-:W3:Y:S02]  /*105e0*/  @!P0 SYNCS.PHASECHK.TRANS64 P0, [R3+URZ+0x32468], R2 ;  /* 0x03246802030085a7 */ /* 0x000ee4000800007f */
[----:B---3--:R-:W-:Y:S05]  /*105f0*/  @!P0 BRA `(.L_x_9302) ;  /* 0xfffffffc00ec8947 */ /* 0x008fea000383ffff */
[----:B------:R-:W-:Y:S05]  /*10600*/  BRA `(.L_x_9368) ;  /* 0xffffffd400fc7947 */ /* 0x000fea000383ffff */
.L_x_9309:
[----:B0-----:R0:W1:Y:S02]  /*10610*/  SYNCS.PHASECHK.TRANS64.TRYWAIT P0, [R2+URZ+0x32420], R7 ;  /* 0x03242007020075a7 */ /* 0x001064000800017f */
[----:B-1----:R-:W-:Y:S05]  /*10620*/  @!P0 NANOSLEEP.SYNCS 0x989680 ;  /* 0x009896800000895d */ /* 0x002fea0003900000 */
[----:B------:R-:W1:Y:S02]  /*10630*/  @!P0 SYNCS.PHASECHK.TRANS64 P0, [R2+URZ+0x32420], R7 ;  /* 0x03242007020085a7 */ /* 0x000e64000800007f */
[----:B-1----:R-:W-:Y:S05]  /*10640*/  @!P0 BRA `(.L_x_9309) ;  /* 0xfffffffc00f08947 */ /* 0x002fea000383ffff */
[----:B------:R-:W-:Y:S05]  /*10650*/  BRA `(.L_x_9369) ;  /* 0xffffffdc00187947 */ /* 0x000fea000383ffff */
.L_x_9310:
        /* <DEDUP_REMOVED lines=9> */
[----:B--2---:R1:W2:Y:S02]  /*106f0*/  SHFL.IDX P6, R14, R13, R12, R11 ;  /* 0x0000000c0d0e7389 */ /* 0x0042a400000c000b */
[----:B012---:R-:W-:Y:S01]  /*10700*/  ENDCOLLECTIVE ;  /* 0x000000000000791b */ /* 0x007fe20003800000 */
.L_x_9371:
[----:B------:R-:W-:Y:S05]  /*10710*/  BSYNC B0 ;  /* 0x0000000000007941 */ /* 0x000fea0003800000 */
.L_x_9370:
[----:B------:R-:W-:Y:S05]  /*10720*/  BRA `(.L_x_9372) ;  /* 0xffffffd800fc7947 */ /* 0x000fea000383ffff */
.L_x_9311:
[----:B------:R-:W-:Y:S01]  /*10730*/  BSSY B0, `(.L_x_9373) ;  /* 0x0000006000007945 */ /* 0x000fe20003800000 */
[----:B------:R-:W-:-:S07]  /*10740*/  IMAD.MOV.U32 R15, RZ, RZ, -0x1 ;  /* 0xffffffffff0f7424 */ /* 0x000fce00078e00ff */
[----:B01----:R-:W-:Y:S05]  /*10750*/  WARPSYNC.COLLECTIVE R15, `(.L_x_9374) ;  /* 0x000000000f0c7348 */ /* 0x003fea0003c00000 */
[----:B------:R-:W-:Y:S02]  /*10760*/  ELECT P6, UR62, PT ;  /* 0x00000000003e782f */ /* 0x000fe400038c0000 */
[----:B------:R-:W-:Y:S01]  /*10770*/  MOV R14, UR62 ;  /* 0x0000003e000e7c02 */ /* 0x000fe20008000f00 */
[----:B01----:R-:W-:Y:S10]  /*10780*/  ENDCOLLECTIVE ;  /* 0x000000000000791b */ /* 0x003ff40003800000 */
.L_x_9374:
[----:B------:R-:W-:Y:S05]  /*10790*/  BSYNC B0 ;  /* 0x0000000000007941 */ /* 0x000fea0003800000 */
.L_x_9373:
[----:B------:R-:W-:Y:S05]  /*107a0*/  BRA `(.L_x_9375) ;  /* 0xffffffd800f07947 */ /* 0x000fea000383ffff */
.L_x_9313:
[----:B0-----:R0:W1:Y:S02]  /*107b0*/  SYNCS.PHASECHK.TRANS64.TRYWAIT P0, [R7+URZ], R4 ;  /* 0x00000004070075a7 */ /* 0x001064000800017f */
[----:B-1----:R-:W-:Y:S05]  /*107c0*/  @!P0 NANOSLEEP.SYNCS 0x989680 ;  /* 0x009896800000895d */ /* 0x002fea0003900000 */
[----:B------:R-:W1:Y:S02]  /*107d0*/  @!P0 SYNCS.PHASECHK.TRANS64 P0, [R7+URZ], R4 ;  /* 0x00000004070085a7 */ /* 0x000e64000800007f */
[----:B-1----:R-:W-:Y:S05]  /*107e0*/  @!P0 BRA `(.L_x_9313) ;  /* 0xfffffffc00f08947 */ /* 0x002fea000383ffff */
[----:B------:R-:W-:Y:S05]  /*107f0*/  BRA `(.L_x_9376) ;  /* 0xffffffdc002c7947 */ /* 0x000fea000383ffff */
.L_x_9314:
[----:B-1----:R1:W2:Y:S02]  /*10800*/  SYNCS.PHASECHK.TRANS64.TRYWAIT P0, [R5+URZ], R0 ;  /* 0x00000000050075a7 */ /* 0x0022a4000800017f */
[----:B--2---:R-:W-:Y:S05]  /*10810*/  @!P0 NANOSLEEP.SYNCS 0x989680 ;  /* 0x009896800000895d */ /* 0x004fea0003900000 */
[----:B------:R-:W2:Y:S02]  /*10820*/  @!P0 SYNCS.PHASECHK.TRANS64 P0, [R5+URZ], R0 ;  /* 0x00000000050085a7 */ /* 0x000ea4000800007f */
[----:B--2---:R-:W-:Y:S05]  /*10830*/  @!P0 BRA `(.L_x_9314) ;  /* 0xfffffffc00f08947 */ /* 0x004fea000383ffff */
[----:B------:R-:W-:Y:S05]  /*10840*/  BRA `(.L_x_9377) ;  /* 0xffffffdc00207947 */ /* 0x000fea000383ffff */
.L_x_9316:
[----:B-1----:R1:W2:Y:S02]  /*10850*/  SYNCS.PHASECHK.TRANS64.TRYWAIT P0, [R5+URZ], R4 ;  /* 0x00000004050075a7 */ /* 0x0022a4000800017f */
[----:B--2---:R-:W-:Y:S05]  /*10860*/  @!P0 NANOSLEEP.SYNCS 0x989680 ;  /* 0x009896800000895d */ /* 0x004fea0003900000 */
[----:B------:R-:W2:Y:S02]  /*10870*/  @!P0 SYNCS.PHASECHK.TRANS64 P0, [R5+URZ], R4 ;  /* 0x00000004050085a7 */ /* 0x000ea4000800007f */
[----:B--2---:R-:W-:Y:S05]  /*10880*/  @!P0 BRA `(.L_x_9316) ;  /* 0xfffffffc00f08947 */ /* 0x004fea000383ffff */
[----:B------:R-:W-:Y:S05]  /*10890*/  BRA `(.L_x_9378) ;  /* 0xffffffdc00247947 */ /* 0x000fea000383ffff */
.L_x_9379:
        /* <DEDUP_REMOVED lines=14> */
.L_x_15189:


//--------------------- .text._ZN7cutlass13device_kernelIN5flash11enable_sm90INS1_16FlashAttnFwdSm90INS1_25CollectiveMainloopFwdSm90ILi2EN4cute5tupleIJNS5_1CILi1EEES8_S8_EEENS6_IJNS7_ILi128EEENS7_ILi96EEENS7_ILi64EEEEEELi256ENS_6half_tEfNS_4arch4Sm90ELb0ELb0ELb1ELb1ELb0ELb0ELb0ELb1ELb0ELb1ELb1ELb0EEENS1_21CollectiveEpilogueFwdINS6_IJSA_NS7_ILi256EEESB_EEES9_SE_SG_Li256ELb1ELb1ELb1ELb0EEENS1_36VarlenDynamicPersistentTileSchedulerILi128ELi96ELi256ELi128ELb1ELb1ELb1ELb0ELb1ELb1EEEEEEEEEvNT_6ParamsE --------------------------
	.section	.text._ZN7cutlass13device_kernelIN5flash11enable_sm90INS1_16FlashAttnFwdSm90INS1_25CollectiveMainloopFwdSm90ILi2EN4cute5tupleIJNS5_1CILi1EEES8_S8_EEENS6_IJNS7_ILi128EEENS7_ILi96EEENS7_ILi64EEEEEELi256ENS_6half_tEfNS_4arch4Sm90ELb0ELb0ELb1ELb1ELb0ELb0ELb0ELb1ELb0ELb1ELb1ELb0EEENS1_21CollectiveEpilogueFwdINS6_IJSA_NS7_ILi256EEESB_EEES9_SE_SG_Li256ELb1ELb1ELb1ELb0EEENS1_36VarlenDynamicPersistentTileSchedulerILi128ELi96ELi256ELi128ELb1ELb1ELb1ELb0ELb1ELb1EEEEEEEEEvNT_6ParamsE,"ax",@progbits
	.align	128
.text._ZN7cutlass13device_kernelIN5flash11enable_sm90INS1_16FlashAttnFwdSm90INS1_25CollectiveMainloopFwdSm90ILi2EN4cute5tupleIJNS5_1CILi1EEES8_S8_EEENS6_IJNS7_ILi128EEENS7_ILi96EEENS7_ILi64EEEEEELi256ENS_6half_tEfNS_4arch4Sm90ELb0ELb0ELb1ELb1ELb0ELb0ELb0ELb1ELb0ELb1ELb1ELb0EEENS1_21CollectiveEpilogueFwdINS6_IJSA_NS7_ILi256EEESB_EEES9_SE_SG_Li256ELb1ELb1ELb1ELb0EEENS1_36VarlenDynamicPersistentTileSchedulerILi128ELi96ELi256ELi128ELb1ELb1ELb1ELb0ELb1ELb1EEEEEEEEEvNT_6ParamsE:
        .type           _ZN7cutlass13device_kernelIN5flash11enable_sm90INS1_16FlashAttnFwdSm90INS1_25CollectiveMainloopFwdSm90ILi2EN4cute5tupleIJNS5_1CILi1EEES8_S8_EEENS6_IJNS7_ILi128EEENS7_ILi96EEENS7_ILi64EEEEEELi256ENS_6half_tEfNS_4arch4Sm90ELb0ELb0ELb1ELb1ELb0ELb0ELb0ELb1ELb0ELb1ELb1ELb0EEENS1_21CollectiveEpilogueFwdINS6_IJSA_NS7_ILi256EEESB_EEES9_SE_SG_Li256ELb1ELb1ELb1ELb0EEENS1_36VarlenDynamicPersistentTileSchedulerILi128ELi96ELi256ELi128ELb1ELb1ELb1ELb0ELb1ELb1EEEEEEEEEvNT_6ParamsE,@function
        .size           _ZN7cutlass13device_kernelIN5flash11enable_sm90INS1_16FlashAttnFwdSm90INS1_25CollectiveMainloopFwdSm90ILi2EN4cute5tupleIJNS5_1CILi1EEES8_S8_EEENS6_IJNS7_ILi128EEENS7_ILi96EEENS7_ILi64EEEEEELi256ENS_6half_tEfNS_4arch4Sm90ELb0ELb0ELb1ELb1ELb0ELb0ELb0ELb1ELb0ELb1ELb1ELb0EEENS1_21CollectiveEpilogueFwdINS6_IJSA_NS7_ILi256EEESB_EEES9_SE_SG_Li256ELb1ELb1ELb1ELb0EEENS1_36VarlenDynamicPersistentTileSchedulerILi128ELi96ELi256ELi128ELb1ELb1ELb1ELb0ELb1ELb1EEEEEEEEEvNT_6ParamsE,(.L_x_15190 - _ZN7cutlass13device_kernelIN5flash11enable_sm90INS1_16FlashAttnFwdSm90INS1_25CollectiveMainloopFwdSm90ILi2EN4cute5tupleIJNS5_1CILi1EEES8_S8_EEENS6_IJNS7_ILi128EEENS7_ILi96EEENS7_ILi64EEEEEELi256ENS_6half_tEfNS_4arch4Sm90ELb0ELb0ELb1ELb1ELb0ELb0ELb0ELb1ELb0ELb1ELb1ELb0EEENS1_21CollectiveEpilogueFwdINS6_IJSA_NS7_ILi256EEESB_EEES9_SE_SG_Li256ELb1ELb1ELb1ELb0EEENS1_36VarlenDynamicPersistentTileSchedulerILi128ELi96ELi256ELi128ELb1ELb1ELb1ELb0ELb1ELb1EEEEEEEEEvNT_6ParamsE)
        .other          _ZN7cutlass13device_kernelIN5flash11enable_sm90INS1_16FlashAttnFwdSm90INS1_25CollectiveMainloopFwdSm90ILi2EN4cute5tupleIJNS5_1CILi1EEES8_S8_EEENS6_IJNS7_ILi128EEENS7_ILi96EEENS7_ILi64EEEEEELi256ENS_6half_tEfNS_4arch4Sm90ELb0ELb0ELb1ELb1ELb0ELb0ELb0ELb1ELb0ELb1ELb1ELb0EEENS1_21CollectiveEpilogueFwdINS6_IJSA_NS7_ILi256EEESB_EEES9_SE_SG_Li256ELb1ELb1ELb1ELb0EEENS1_36VarlenDynamicPersistentTileSchedulerILi128ELi96ELi256ELi128ELb1ELb1ELb1ELb0ELb1ELb1EEEEEEEEEvNT_6ParamsE,@"STO_CUDA_ENTRY STV_DEFAULT"
_ZN7cutlass13device_kernelIN5flash11enable_sm90INS1_16FlashAttnFwdSm90INS1_25CollectiveMainloopFwdSm90ILi2EN4cute5tupleIJNS5_1CILi1EEES8_S8_EEENS6_IJNS7_ILi128EEENS7_ILi96EEENS7_ILi64EEEEEELi256ENS_6half_tEfNS_4arch4Sm90ELb0ELb0ELb1ELb1ELb0ELb0ELb0ELb1ELb0ELb1ELb1ELb0EEENS1_21CollectiveEpilogueFwdINS6_IJSA_NS7_ILi256EEESB_EEES9_SE_SG_Li256ELb1ELb1ELb1ELb0EEENS1_36VarlenDynamicPersistentTileSchedulerILi128ELi96ELi256ELi128ELb1ELb1ELb1ELb0ELb1ELb1EEEEEEEEEvNT_6ParamsE:
        /* <DEDUP_REMOVED lines=18> */
.L_x_9381:
[----:B------:R-:W-:Y:S05]  /*0120*/  BSYNC B0 ;  /* 0x0000000000007941 */ /* 0x000fea0003800000 */
.L_x_9380:
        /* <DEDUP_REMOVED lines=41> */
.L_x_9382:
        /* <DEDUP_REMOVED lines=22> */
.L_x_9383:
        /* <DEDUP_REMOVED lines=18> */
.L_x_9384:
        /* <DEDUP_REMOVED lines=22> */
.L_x_9385:
        /* <DEDUP_REMOVED lines=22> */
.L_x_9386:
[----:B------:R-:W-:Y:S01]  /*0900*/  PLOP3.LUT P0, PT, PT, PT, UP0, 0x80, 0x0 ;  /* 0x000000000000781c */ /* 0x000fe20003f0f008 */
[----:B------:R-:W-:Y:S01]  /*0910*/  UMOV UR36, 0x1 ;  /* 0x0000000100247882 */ /* 0x000fe20000000000 */
[----:B------:R-:W-:Y:S01]  /*0920*/  NOP ;  /* 0x0000000000007918 */ /* 0x000fe20000000000 */
[----:B------:R-:W-:Y:S01]  /*0930*/  USEL UR36, UR36, 0x2, !UP0 ;  /* 0x0000000224247887 */ /* 0x000fe2000c000000 */
[----:B------:R-:W-:Y:S01]  /*0940*/  ULDC.64 UR40, c[0x0][0x208] ;  /* 0x0000820000287ab9 */ /* 0x000fe20000000a00 */
[----:B012-4-:R-:W-:Y:S08]  /*0950*/  BAR.SYNC.DEFER_BLOCKING 0x0 ;  /* 0x0000000000007b1d */ /* 0x017ff00000010000 */
[----:B------:R-:W-:Y:S05]  /*0960*/  @!P0 BRA `(.L_x_9387) ;  /* 0x000000a800e88947 */ /* 0x000fea0003800000 */
.L_x_9388:
[----:B------:R-:W-:-:S08]  /*0970*/  NOP ;  /* 0x0000000000007918 */ /* 0x000fd00000000000 */
[----:B------:R-:W0:Y:S02]  /*0980*/  USETMAXREG.TRY_ALLOC.CTAPOOL UP0, 0xf0 ;  /* 0x000000f0000079c8 */ /* 0x000e240008000600 */
[----:B0-----:R-:W-:-:S13]  /*0990*/  PLOP3.LUT P0, PT, PT, PT, UP0, 0x80, 0x0 ;  /* 0x000000000000781c */ /* 0x001fda0003f0f008 */
[----:B------:R-:W-:Y:S05]  /*09a0*/  @!P0 BRA `(.L_x_9388) ;  /* 0xfffffffc00f08947 */ /* 0x000fea000383ffff */
[----:B------:R-:W-:Y:S01]  /*09b0*/  SHF.R.U32.HI R0, RZ, 0x7, R6 ;  /* 0x00000007ff007819 */ /* 0x000fe20000011606 */
[----:B------:R-:W0:Y:S08]  /*09c0*/  S2UR UR5, SR_CgaCtaId ;  /* 0x00000000000579c3 */ /* 0x000e300000008800 */
[----:B------:R-:W-:Y:S06]  /*09d0*/  BAR.ARV 0x8, 0x180 ;  /* 0x0206000000007b1d */ /* 0x000fec0000002000 */
[----:B------:R-:W-:Y:S01]  /*09e0*/  ISETP.NE.AND P0, PT, R0, 0x1, PT ;  /* 0x000000010000780c */ /* 0x000fe20003f05270 */
[----:B------:R-:W-:-:S12]  /*09f0*/  UMOV UR4, 0x400 ;  /* 0x0000040000047882 */ /* 0x000fd80000000000 */
[----:B------:R-:W-:Y:S06]  /*0a00*/  @!P0 BAR.ARV 0x9, 0x100 ;  /* 0x0244000000008b1d */ /* 0x000fec0000002000 */
[----:B0-----:R-:W-:Y:S02]  /*0a10*/  ULEA UR4, UR5, UR4, 0x18 ;  /* 0x0000000405047291 */ /* 0x001fe4000f8ec03f */
[----:B------:R-:W-:Y:S07]  /*0a20*/  BAR.SYNC.DEFER_BLOCKING 0x5, 0x180 ;  /* 0x0146000000007b1d */ /* 0x000fee0000010000 */
[----:B------:R-:W0:Y:S01]  /*0a30*/  LDS.128 R8, [UR4+0x228d0] ;  /* 0x0228d004ff087984 */ /* 0x000e220008000c00 */
[----:B------:R-:W-:Y:S01]  /*0a40*/  ULDC UR4, c[0x0][0xc3c] ;  /* 0x00030f0000047ab9 */ /* 0x000fe20000000800 */
[----:B------:R-:W-:Y:S06]  /*0a50*/  BAR.ARV 0x4, 0x180 ;  /* 0x0106000000007b1d */ /* 0x000fec0000002000 */
[----:B0-----:R-:W-:-:S13]  /*0a60*/  ISETP.GE.AND P0, PT, R11, UR4, PT ;  /* 0x000000040b007c0c */ /* 0x001fda000bf06270 */
[----:B------:R-:W-:Y:S05]  /*0a70*/  @P0 EXIT ;  /* 0x000000000000094d */ /* 0x000fea0003800000 */
[----:B------:R-:W-:Y:S01]  /*0a80*/  VIADD R6, R6, 0xffffff80 ;  /* 0xffffff8006067836 */ /* 0x000fe20000000000 */
[----:B------:R-:W-:Y:S01]  /*0a90*/  R2UR UR5, R9 ;  /* 0x00000000090572ca */ /* 0x000fe200000e0000 */
[----:B------:R-:W-:Y:S01]  /*0aa0*/  ULOP3.LUT UR49, UR36, 0x1, URZ, 0xfc, !UPT ;  /* 0x0000000124317892 */ /* 0x000fe2000f8efc3f */
        /* <DEDUP_REMOVED lines=8> */
[----:B------:R-:W-:Y:S02]  /*0b30*/  LOP3.LUT R5, R0, 0xffffff80, RZ, 0xc0, !PT ;  /* 0xffffff8000057812 */ /* 0x000fe400078ec0ff */
[CC--:B------:R-:W-:Y:S01]  /*0b40*/  LEA.HI R4, R3.reuse, R6.reuse, RZ, 0x2 ;  /* 0x0000000603047211 */ /* 0x0c0fe200078f10ff */
[----:B------:R-:W-:Y:S01]  /*0b50*/  IMAD.SHL.U32 R7, R2, 0x20, RZ ;  /* 0x0000002002077824 */ /* 0x000fe200078e00ff */
[----:B------:R-:W-:Y:S01]  /*0b60*/  LEA.HI R3, R3, R6, RZ, 0x4 ;  /* 0x0000000603037211 */ /* 0x000fe200078f20ff */
[----:B------:R-:W-:Y:S01]  /*0b70*/  IMAD.IADD R222, R6, 0x1, -R5 ;  /* 0x0000000106de7824 */ /* 0x000fe200078e0a05 */
[----:B------:R-:W-:Y:S02]  /*0b80*/  LOP3.LUT R13, R4, 0xfffffffc, RZ, 0xc0, !PT ;  /* 0xfffffffc040d7812 */ /* 0x000fe400078ec0ff */
[----:B------:R-:W-:Y:S02]  /*0b90*/  SHF.R.S32.HI R2, RZ, 0x4, R3 ;  /* 0x00000004ff027819 */ /* 0x000fe40000011403 */
[----:B------:R-:W-:Y:S01]  /*0ba0*/  SHF.R.S32.HI R9, RZ, 0x1f, R222 ;  /* 0x0000001fff097819 */ /* 0x000fe200000114de */
[----:B------:R-:W-:Y:S01]  /*0bb0*/  IMAD.IADD R13, R6, 0x1, -R13 ;  /* 0x00000001060d7824 */ /* 0x000fe200078e0a0d */
[----:B------:R-:W-:-:S02]  /*0bc0*/  LOP3.LUT R5, R3, 0x3fffff0, RZ, 0xc0, !PT ;  /* 0x03fffff003057812 */ /* 0x000fc400078ec0ff */
[----:B------:R-:W-:Y:S02]  /*0bd0*/  LEA.HI R8, R9, R222, RZ, 0x2 ;  /* 0x000000de09087211 */ /* 0x000fe400078f10ff */
[----:B------:R-:W-:Y:S01]  /*0be0*/  LEA.HI R4, R3, R2, RZ, 0x1 ;  /* 0x0000000203047211 */ /* 0x000fe200078f08ff */
[----:B------:R-:W-:Y:S01]  /*0bf0*/  IMAD.IADD R5, R6, 0x1, -R5 ;  /* 0x0000000106057824 */ /* 0x000fe200078e0a05 */
[--C-:B------:R-:W-:Y:S02]  /*0c00*/  SHF.R.S32.HI R10, RZ, 0x2, R8.reuse ;  /* 0x00000002ff0a7819 */ /* 0x100fe40000011408 */
[----:B------:R-:W-:Y:S02]  /*0c10*/  SHF.R.S32.HI R11, RZ, 0x1f, R8 ;  /* 0x0000001fff0b7819 */ /* 0x000fe40000011408 */
[----:B------:R-:W-:Y:S02]  /*0c20*/  SHF.R.S32.HI R3, RZ, 0x7, R0 ;  /* 0x00000007ff037819 */ /* 0x000fe40000011400 */
[----:B------:R-:W-:-:S02]  /*0c30*/  LEA.HI R11, R11, R10, RZ, 0x3 ;  /* 0x0000000a0b0b7211 */ /* 0x000fc400078f18ff */
[----:B------:R-:W-:Y:S02]  /*0c40*/  LOP3.LUT R6, R7, 0xfffffc00, RZ, 0xc0, !PT ;  /* 0xfffffc0007067812 */ /* 0x000fe400078ec0ff */
[----:B------:R-:W-:Y:S02]  /*0c50*/  LOP3.LUT R7, R4, 0x1ffffffe, RZ, 0xc0, !PT ;  /* 0x1ffffffe04077812 */ /* 0x000fe400078ec0ff */
[----:B------:R-:W-:Y:S01]  /*0c60*/  LOP3.LUT R11, R11, 0xfffffff8, RZ, 0xc0, !PT ;  /* 0xfffffff80b0b7812 */ /* 0x000fe200078ec0ff */
[----:B------:R-:W-:Y:S01]  /*0c70*/  IMAD R6, R5, 0x40, R6 ;  /* 0x0000004005067824 */ /* 0x000fe200078e0206 */
[----:B------:R-:W-:Y:S01]  /*0c80*/  LEA.HI R0, R0, R3, RZ, 0x1 ;  /* 0x0000000300007211 */ /* 0x000fe200078f08ff */
[----:B------:R-:W-:Y:S01]  /*0c90*/  IMAD.IADD R7, R2, 0x1, -R7 ;  /* 0x0000000102077824 */ /* 0x000fe200078e0a07 */
[----:B------:R-:W-:Y:S01]  /*0ca0*/  LEA.HI R9, R9, R222, RZ, 0x5 ;  /* 0x000000de09097211 */ /* 0x000fe200078f28ff */
[----:B------:R-:W-:Y:S01]  /*0cb0*/  IMAD.IADD R10, R10, 0x1, -R11 ;  /* 0x000000010a0a7824 */ /* 0x000fe200078e0a0b */
[----:B------:R-:W-:-:S02]  /*0cc0*/  LOP3.LUT R0, R0, 0x3fffffe, RZ, 0xc0, !PT ;  /* 0x03fffffe00007812 */ /* 0x000fc400078ec0ff */
[----:B------:R-:W-:Y:S02]  /*0cd0*/  SHF.R.S32.HI R9, RZ, 0x5, R9 ;  /* 0x00000005ff097819 */ /* 0x000fe40000011409 */
[----:B------:R-:W-:Y:S01]  /*0ce0*/  LEA.HI R2, R13, R13, RZ, 0x1 ;  /* 0x0000000d0d027211 */ /* 0x000fe200078f08ff */
[----:B------:R-:W-:Y:S01]  /*0cf0*/  IMAD.IADD R0, R3, 0x1, -R0 ;  /* 0x0000000103007824 */ /* 0x000fe200078e0a00 */
[----:B------:R-:W-:Y:S01]  /*0d00*/  LOP3.LUT R5, R8, 0x7ffffffc, RZ, 0xc0, !PT ;  /* 0x7ffffffc08057812 */ /* 0x000fe200078ec0ff */
[----:B------:R-:W-:Y:S01]  /*0d10*/  IMAD R9, R9, 0x10, R10 ;  /* 0x0000001009097824 */ /* 0x000fe200078e020a */
[----:B------:R-:W-:Y:S01]  /*0d20*/  LOP3.LUT R2, R2, 0x1ffffffe, RZ, 0xc0, !PT ;  /* 0x1ffffffe02027812 */ /* 0x000fe200078ec0ff */
[----:B------:R-:W-:Y:S02]  /*0d30*/  IMAD R3, R7, 0x8, R6 ;  /* 0x0000000807037824 */ /* 0x000fe400078e0206 */
[----:B------:R-:W-:Y:S02]  /*0d40*/  IMAD R0, R0, 0x40, R9 ;  /* 0x0000004000007824 */ /* 0x000fe400078e0209 */
[----:B------:R-:W-:Y:S01]  /*0d50*/  IMAD.IADD R13, R13, 0x1, -R2 ;  /* 0x000000010d0d7824 */ /* 0x000fe200078e0a02 */
[----:B------:R-:W-:Y:S01]  /*0d60*/  STL [R1+0x38], R3 ;  /* 0x0000380301007387 */ /* 0x000fe20000100800 */
[----:B------:R-:W-:-:S03]  /*0d70*/  IMAD.IADD R5, R222, 0x1, -R5 ;  /* 0x00000001de057824 */ /* 0x000fc600078e0a05 */
[----:B------:R0:W-:Y:S01]  /*0d80*/  STL [R1+0x30], R0 ;  /* 0x0000300001007387 */ /* 0x0001e20000100800 */
[----:B------:R-:W-:-:S04]  /*0d90*/  IMAD.SHL.U32 R2, R5, 0x2, RZ ;  /* 0x0000000205027824 */ /* 0x000fc800078e00ff */
[C---:B------:R-:W-:Y:S02]  /*0da0*/  VIADD R221, R2.reuse, 0x8 ;  /* 0x0000000802dd7836 */ /* 0x040fe40000000000 */
[C---:B------:R-:W-:Y:S02]  /*0db0*/  VIADD R220, R2.reuse, 0x10 ;  /* 0x0000001002dc7836 */ /* 0x040fe40000000000 */
[C---:B------:R-:W-:Y:S01]  /*0dc0*/  VIADD R219, R2.reuse, 0x18 ;  /* 0x0000001802db7836 */ /* 0x040fe20000000000 */
[----:B------:R-:W-:Y:S01]  /*0dd0*/  SHF.R.S32.HI R5, RZ, 0x1f, R221 ;  /* 0x0000001fff057819 */ /* 0x000fe200000114dd */
        /* <DEDUP_REMOVED lines=51> */
[----:B------:R-:W-:-:S02]  /*1110*/  SHF.R.S32.HI R224, RZ, 0x1f, R18 ;  /* 0x0000001fffe07819 */ /* 0x000fc40000011412 */
[----:B0-----:R-:W-:-:S07]  /*1120*/  SHF.R.S32.HI R223, RZ, 0x1f, R17 ;  /* 0x0000001fffdf7819 */ /* 0x001fce0000011411 */
.L_x_9434:
[----:B------:R-:W-:Y:S01]  /*1130*/  ULDC.64 UR8, c[0x0][0xc88] ;  /* 0x0003220000087ab9 */ /* 0x000fe20000000a00 */
[----:B------:R-:W-:Y:S01]  /*1140*/  ULDC.64 UR10, c[0x0][0xa20] ;  /* 0x00028800000a7ab9 */ /* 0x000fe20000000a00 */
[----:B------:R-:W-:Y:S01]  /*1150*/  UIMAD.WIDE UR8, UR7, 0x4, UR8 ;  /* 0x00000004070878a5 */ /* 0x000fe2000f8e0208 */
[----:B------:R-:W-:-:S05]  /*1160*/  ULDC UR4, c[0x0][0x424] ;  /* 0x0001090000047ab9 */ /* 0x000fca0000000800 */
[----:B012---:R-:W-:Y:S02]  /*1170*/  IMAD.U32 R4, RZ, RZ, UR8 ;  /* 0x00000008ff047e24 */ /* 0x007fe4000f8e00ff */
[----:B---3--:R-:W-:Y:S01]  /*1180*/  IMAD.U32 R5, RZ, RZ, UR9 ;  /* 0x00000009ff057e24 */ /* 0x008fe2000f8e00ff */
[----:B------:R-:W-:-:S04]  /*1190*/  ULDC.64 UR8, c[0x0][0xa28] ;  /* 0x00028a0000087ab9 */ /* 0x000fc80000000a00 */
[----:B------:R-:W2:Y:S01]  /*11a0*/  LDG.E R4, desc[UR40][R4.64] ;  /* 0x0000002804047981 */ /* 0x000ea2000c1e1900 */
[----:B------:R-:W-:Y:S02]  /*11b0*/  UISETP.NE.U32.AND UP0, UPT, UR8, URZ, UPT ;  /* 0x0000003f0800728c */ /* 0x000fe4000bf05070 */
        /* <DEDUP_REMOVED lines=14> */
[----:B----4-:R-:W-:-:S03]  /*12a0*/  IMAD.U32 R6, RZ, RZ, UR10 ;  /* 0x0000000aff067e24 */ /* 0x010fc6000f8e00ff */
[----:B------:R-:W-:Y:S01]  /*12b0*/  IMAD.U32 R7, RZ, RZ, UR11 ;  /* 0x0000000bff077e24 */ /* 0x000fe2000f8e00ff */
[----:B------:R-:W2:Y:S04]  /*12c0*/  @P0 LDG.E R4, desc[UR40][R4.64] ;  /* 0x0000002804040981 */ /* 0x000ea8000c1e1900 */
[----:B------:R-:W3:Y:S01]  /*12d0*/  @P1 LDG.E R6, desc[UR40][R6.64] ;  /* 0x0000002806061981 */ /* 0x000ee2000c1e1900 */
[----:B------:R-:W-:Y:S01]  /*12e0*/  UISETP.NE.U32.AND UP0, UPT, UR8, URZ, UPT ;  /* 0x0000003f0800728c */ /* 0x000fe2000bf05070 */
[----:B------:R-:W-:Y:S01]  /*12f0*/  UMOV UR44, UR5 ;  /* 0x00000005002c7c82 */ /* 0x000fe20008000000 */
[----:B------:R-:W-:Y:S02]  /*1300*/  ULDC UR5, c[0x0][0x2f0] ;  /* 0x0000bc0000057ab9 */ /* 0x000fe40000000800 */
[----:B------:R-:W-:Y:S01]  /*1310*/  UISETP.NE.AND.EX UP0, UPT, UR9, URZ, UPT, UP0 ;  /* 0x0000003f0900728c */ /* 0x000fe2000bf05300 */
[----:B------:R-:W-:Y:S01]  /*1320*/  UMOV UR51, URZ ;  /* 0x0000003f00337c82 */ /* 0x000fe20008000000 */
[----:B------:R-:W-:-:S02]  /*1330*/  ULOP3.LUT UR43, UR6, 0xffff, URZ, 0xc0, !UPT ;  /* 0x0000ffff062b7892 */ /* 0x000fc4000f8ec03f */
[----:B------:R-:W-:Y:S02]  /*1340*/  USEL UR4, UR4, 0x1, UP0 ;  /* 0x0000000104047887 */ /* 0x000fe40008000000 */
[----:B------:R-:W-:Y:S02]  /*1350*/  ULOP3.LUT UR7, UR6, 0xff0000, URZ, 0xc0, !UPT ;  /* 0x00ff000006077892 */ /* 0x000fe4000f8ec03f */
[----:B------:R-:W-:Y:S02]  /*1360*/  UIMAD UR4, UR4, UR5, URZ ;  /* 0x00000005040472a4 */ /* 0x000fe4000f8e023f */
[----:B------:R-:W-:Y:S01]  /*1370*/  ULOP3.LUT UR6, UR6, 0xff000000, URZ, 0xc0, !UPT ;  /* 0xff00000006067892 */ /* 0x000fe2000f8ec03f */
[----:B--2---:R-:W-:-:S04]  /*1380*/  @P0 R2UR UR51, R4 ;  /* 0x00000000043302ca */ /* 0x004fc800000e0000 */
        /* <DEDUP_REMOVED lines=15> */
.L_x_9389:
[----:B------:R-:W-:Y:S02]  /*1480*/  UIADD3 UR51, -UR51, UR4, URZ ;  /* 0x0000000433337290 */ /* 0x000fe4000fffe13f */
[----:B------:R-:W-:Y:S02]  /*1490*/  USHF.R.U32.HI UR6, URZ, 0x8, UR6 ;  /* 0x000000083f067899 */ /* 0x000fe40008011606 */
[----:B------:R-:W-:Y:S02]  /*14a0*/  UISETP.GE.AND UP0, UPT, UR51, 0x1, UPT ;  /* 0x000000013300788c */ /* 0x000fe4000bf06270 */
[----:B------:R-:W-:Y:S02]  /*14b0*/  UIADD3 UR4, UR51, 0x5f, URZ ;  /* 0x0000005f33047890 */ /* 0x000fe4000fffe03f */
[----:B------:R-:W-:Y:S02]  /*14c0*/  ULEA.HI UR7, UR7, UR6, URZ, 0x10 ;  /* 0x0000000607077291 */ /* 0x000fe4000f8f803f */
[----:B------:R-:W-:Y:S01]  /*14d0*/  PLOP3.LUT P0, PT, PT, PT, UP0, 0x80, 0x0 ;  /* 0x000000000000781c */ /* 0x000fe20003f0f008 */
[----:B------:R-:W-:-:S02]  /*14e0*/  UIMAD.WIDE UR4, UR4, 0x2aaaaaab, URZ ;  /* 0x2aaaaaab040478a5 */ /* 0x000fc4000f8e023f */
[----:B------:R-:W-:Y:S02]  /*14f0*/  ULOP3.LUT UR42, UR7, 0xff, URZ, 0xc0, !UPT ;  /* 0x000000ff072a7892 */ /* 0x000fe4000f8ec03f */
[----:B------:R-:W-:Y:S02]  /*1500*/  USHF.R.U32.HI UR6, URZ, 0x1f, UR5 ;  /* 0x0000001f3f067899 */ /* 0x000fe40008011605 */
[----:B------:R-:W-:Y:S01]  /*1510*/  USHF.R.U32.HI UR39, URZ, 0x10, UR7 ;  /* 0x000000103f277899 */ /* 0x000fe20008011607 */
[----:B------:R-:W-:Y:S01]  /*1520*/  UMOV UR4, URZ ;  /* 0x0000003f00047c82 */ /* 0x000fe20008000000 */
[----:B------:R-:W-:-:S04]  /*1530*/  ULEA.HI.SX32 UR9, UR5, UR6, 0x1c ;  /* 0x0000000605097291 */ /* 0x000fc8000f8fe23f */
[----:B------:R-:W-:Y:S08]  /*1540*/  @!P0 BRA `(.L_x_9390) ;  /* 0x0000000000908947 */ /* 0x000ff00003800000 */
[----:B------:R-:W-:Y:S01]  /*1550*/  UISETP.NE.AND UP0, UPT, UR39, URZ, UPT ;  /* 0x0000003f2700728c */ /* 0x000fe2000bf05270 */
[----:B------:R-:W-:-:S03]  /*1560*/  ULDC UR4, c[0x0][0x9f0] ;  /* 0x00027c0000047ab9 */ /* 0x000fc60000000800 */
[----:B------:R-:W-:-:S03]  /*1570*/  USEL UR10, UR39, UR4, UP0 ;  /* 0x00000004270a7287 */ /* 0x000fc60008000000 */
[----:B------:R-:W-:Y:S01]  /*1580*/  UMOV UR4, URZ ;  /* 0x0000003f00047c82 */ /* 0x000fe20008000000 */
[----:B------:R-:W-:Y:S02]  /*1590*/  UIADD3 UR6, UR9, -0x1, UR10 ;  /* 0xffffffff09067890 */ /* 0x000fe4000fffe00a */
[----:B------:R-:W-:-:S04]  /*15a0*/  IMAD.U32 R4, RZ, RZ, UR10 ;  /* 0x0000000aff047e24 */ /* 0x000fc8000f8e00ff */
[----:B------:R-:W-:Y:S01]  /*15b0*/  IMAD.U32 R5, RZ, RZ, UR6 ;  /* 0x00000006ff057e24 */ /* 0x000fe2000f8e00ff */
[-C--:B------:R-:W-:Y:S01]  /*15c0*/  IABS R0, R4.reuse ;  /* 0x0000000400007213 */ /* 0x080fe20000000000 */
[----:B------:R-:W-:Y:S01]  /*15d0*/  ULOP3.LUT UR6, UR6, UR10, URZ, 0x3c, !UPT ;  /* 0x0000000a06067292 */ /* 0x000fe2000f8e3c3f */
[----:B------:R-:W-:Y:S02]  /*15e0*/  IABS R6, R4 ;  /* 0x0000000400067213 */ /* 0x000fe40000000000 */
        /* <DEDUP_REMOVED lines=26> */
.L_x_9390:
[----:B------:R-:W-:Y:S01]  /*1790*/  UIMAD UR38, UR42, UR4, URZ ;  /* 0x000000042a2672a4 */ /* 0x000fe2000f8e023f */
[----:B------:R-:W-:Y:S01]  /*17a0*/  IMAD.U32 R0, RZ, RZ, UR9 ;  /* 0x00000009ff007e24 */ /* 0x000fe2000f8e00ff */
[----:B------:R-:W-:Y:S01]  /*17b0*/  PLOP3.LUT P0, PT, PT, PT, PT, 0x80, 0x0 ;  /* 0x000000000000781c */ /* 0x000fe20003f0f070 */
[----:B------:R-:W-:Y:S01]  /*17c0*/  IMAD.U32 R3, RZ, RZ, UR4 ;  /* 0x00000004ff037e24 */ /* 0x000fe2000f8e00ff */
[----:B------:R-:W-:Y:S01]  /*17d0*/  CS2R R150, SRZ ;  /* 0x0000000000967805 */ /* 0x000fe2000001ff00 */
[----:B------:R-:W-:Y:S01]  /*17e0*/  IMAD.MOV.U32 R6, RZ, RZ, RZ ;  /* 0x000000ffff067224 */ /* 0x000fe200078e00ff */
[----:B------:R-:W-:Y:S01]  /*17f0*/  CS2R R148, SRZ ;  /* 0x0000000000947805 */ /* 0x000fe2000001ff00 */
[----:B------:R-:W-:Y:S01]  /*1800*/  IMAD.MOV.U32 R5, RZ, RZ, RZ ;  /* 0x000000ffff057224 */ /* 0x000fe200078e00ff */
[----:B------:R-:W-:Y:S02]  /*1810*/  VIADDMNMX R0, R3, UR38, R0, PT ;  /* 0x0000002603007c46 */ /* 0x000fe4000b800100 */
[----:B------:R-:W-:-:S02]  /*1820*/  CS2R R146, SRZ ;  /* 0x0000000000927805 */ /* 0x000fc4000001ff00 */
[----:B------:R-:W-:Y:S02]  /*1830*/  CS2R R144, SRZ ;  /* 0x0000000000907805 */ /* 0x000fe4000001ff00 */
[----:B------:R-:W-:Y:S02]  /*1840*/  CS2R R142, SRZ ;  /* 0x00000000008e7805 */ /* 0x000fe4000001ff00 */
[----:B------:R-:W-:Y:S02]  /*1850*/  R2UR UR50, R0 ;  /* 0x00000000003272ca */ /* 0x000fe400000e0000 */
        /* <DEDUP_REMOVED lines=12> */
[----:B------:R-:W-:Y:S01]  /*1920*/  UISETP.GT.AND UP0, UPT, UR50, UR38, UPT ;  /* 0x000000263200728c */ /* 0x000fe2000bf04270 */
[----:B------:R-:W-:Y:S02]  /*1930*/  CS2R R116, SRZ ;  /* 0x0000000000747805 */ /* 0x000fe4000001ff00 */
[----:B------:R-:W-:Y:S02]  /*1940*/  CS2R R114, SRZ ;  /* 0x0000000000727805 */ /* 0x000fe4000001ff00 */
[----:B------:R-:W-:-:S02]  /*1950*/  CS2R R112, SRZ ;  /* 0x0000000000707805 */ /* 0x000fc4000001ff00 */
[----:B------:R-:W-:Y:S02]  /*1960*/  CS2R R110, SRZ ;  /* 0x00000000006e7805 */ /* 0x000fe4000001ff00 */
[----:B------:R-:W-:Y:S02]  /*1970*/  CS2R R108, SRZ ;  /* 0x00000000006c7805 */ /* 0x000fe4000001ff00 */
[----:B------:R-:W-:Y:S02]  /*1980*/  PLOP3.LUT P1, PT, PT, PT, UP0, 0x80, 0x0 ;  /* 0x000000000000781c */ /* 0x000fe40003f2f008 */
        /* <DEDUP_REMOVED lines=43> */
[----:B------:R-:W0:Y:S01]  /*1c40*/  S2R R0, SR_TID.X ;  /* 0x0000000000007919 */ /* 0x000e220000002100 */
[----:B------:R-:W1:Y:S01]  /*1c50*/  S2UR UR7, SR_CgaCtaId ;  /* 0x00000000000779c3 */ /* 0x000e620000008800 */
[----:B------:R-:W-:Y:S02]  /*1c60*/  UMOV UR6, 0x400 ;  /* 0x0000040000067882 */ /* 0x000fe40000000000 */
[----:B-1----:R-:W-:-:S04]  /*1c70*/  ULEA UR6, UR7, UR6, 0x18 ;  /* 0x0000000607067291 */ /* 0x002fc8000f8ec03f */
[----:B------:R-:W-:Y:S01]  /*1c80*/  UIADD3 UR6, UR6, 0x18400, URZ ;  /* 0x0001840006067890 */ /* 0x000fe2000fffe03f */
[----:B0-----:R-:W-:-:S03]  /*1c90*/  VIADD R0, R0, 0xffffff80 ;  /* 0xffffff8000007836 */ /* 0x001fc60000000000 */
[----:B------:R-:W-:Y:S02]  /*1ca0*/  ULOP3.LUT UP0, URZ, UR6, 0x1bf, URZ, 0xc0, !UPT ;  /* 0x000001bf063f7892 */ /* 0x000fe4000f80c03f */
[----:B------:R-:W-:-:S04]  /*1cb0*/  SHF.R.S32.HI R3, RZ, 0x1f, R0 ;  /* 0x0000001fff037819 */ /* 0x000fc80000011400 */
[----:B------:R-:W-:Y:S02]  /*1cc0*/  PLOP3.LUT P0, PT, PT, PT, UP0, 0x80, 0x0 ;  /* 0x000000000000781c */ /* 0x000fe40003f0f008 */
[----:B------:R-:W-:-:S04]  /*1cd0*/  LEA.HI R3, R3, R0, RZ, 0x7 ;  /* 0x0000000003037211 */ /* 0x000fc800078f38ff */
[----:B------:R-:W-:-:S06]  /*1ce0*/  SHF.R.S32.HI R3, RZ, 0x7, R3 ;  /* 0x00000007ff037819 */ /* 0x000fcc0000011403 */
[----:B------:R-:W0:Y:S02]  /*1cf0*/  SHFL.IDX PT, R3, R3, RZ, 0x1f ;  /* 0x00001fff03037589 */ /* 0x000e2400000e0000 */
[----:B0-----:R-:W-:-:S13]  /*1d00*/  R2UR UR4, R3 ;  /* 0x00000000030472ca */ /* 0x001fda00000e0000 */
        /* <DEDUP_REMOVED lines=23> */
.L_x_9392:
[----:B------:R-:W0:Y:S01]  /*1e80*/  S2R R3, SR_CgaCtaId ;  /* 0x0000000000037919 */ /* 0x000e220000008800 */
[----:B------:R-:W-:Y:S01]  /*1e90*/  ULEA.HI UR4, UR48, UR48, URZ, 0x1 ;  /* 0x0000003030047291 */ /* 0x000fe2000f8f083f */
[----:B------:R-:W-:Y:S01]  /*1ea0*/  MOV R6, 0x400 ;  /* 0x0000040000067802 */ /* 0x000fe20000000f00 */
[----:B------:R-:W1:Y:S02]  /*1eb0*/  S2R R20, SR_TID.X ;  /* 0x0000000000147919 */ /* 0x000e640000002100 */
[----:B------:R-:W-:-:S04]  /*1ec0*/  ULOP3.LUT UR4, UR4, 0xfffffffe, URZ, 0xc0, !UPT ;  /* 0xfffffffe04047892 */ /* 0x000fc8000f8ec03f */
[----:B------:R-:W-:-:S06]  /*1ed0*/  UIADD3 UR4, UR48, -UR4, URZ ;  /* 0x8000000430047290 */ /* 0x000fcc000fffe03f */
[----:B------:R-:W-:Y:S01]  /*1ee0*/  IMAD.U32 R0, RZ, RZ, UR4 ;  /* 0x00000004ff007e24 */ /* 0x000fe2000f8e00ff */
[----:B0-----:R-:W-:-:S04]  /*1ef0*/  LEA R6, R3, R6, 0x18 ;  /* 0x0000000603067211 */ /* 0x001fc800078ec0ff */
[----:B------:R-:W-:Y:S02]  /*1f00*/  SHF.L.U32 R3, R0, 0x1f, RZ ;  /* 0x0000001f00037819 */ /* 0x000fe400000006ff */
[----:B-1----:R-:W-:Y:S02]  /*1f10*/  SHF.R.U32.HI R20, RZ, 0x7, R20 ;  /* 0x00000007ff147819 */ /* 0x002fe40000011614 */
[----:B------:R-:W0:Y:S03]  /*1f20*/  SYNCS.PHASECHK.TRANS64.TRYWAIT P0, [R6+URZ+0x22800], R3 ;  /* 0x02280003060075a7 */ /* 0x000e26000800017f */
[----:B------:R-:W-:Y:S01]  /*1f30*/  VIADD R7, R20, 0x8 ;  /* 0x0000000814077836 */ /* 0x000fe20000000000 */
[----:B0-----:R-:W-:Y:S06]  /*1f40*/  @!P0 BRA `(.L_x_9393) ;  /* 0x000000f800a48947 */ /* 0x001fec0003800000 */
.L_x_9557:
[----:B------:R-:W-:Y:S01]  /*1f50*/  IMAD.U32 R0, RZ, RZ, UR49 ;  /* 0x00000031ff007e24 */ /* 0x000fe2000f8e00ff */
[----:B------:R-:W-:Y:S05]  /*1f60*/  WARPSYNC.ALL ;  /* 0x0000000000007948 */ /* 0x000fea0003800000 */
[----:B------:R1:W-:Y:S01]  /*1f70*/  BAR.SYNC.DEFER_BLOCKING R7, 0x100 ;  /* 0x000400070000751d */ /* 0x0003e20000010000 */
[----:B------:R-:W-:-:S13]  /*1f80*/  ISETP.NE.AND P0, PT, R0, 0x3, PT ;  /* 0x000000030000780c */ /* 0x000fda0003f05270 */
[----:B-1----:R-:W-:Y:S05]  /*1f90*/  @!P0 BRA `(.L_x_9394) ;  /* 0x0000000000048947 */ /* 0x002fea0003800000 */
[----:B------:R-:W-:Y:S01]  /*1fa0*/  BPT.TRAP 0x1 ;  /* 0x000000040000795c */ /* 0x000fe20000300000 */
.L_x_9394:
[----:B------:R-:W-:Y:S01]  /*1fb0*/  R2UR UR22, R6 ;  /* 0x00000000061672ca */ /* 0x000fe200000e0000 */
[----:B------:R-:W-:-:S05]  /*1fc0*/  IMAD.U32 R8, RZ, RZ, UR47 ;  /* 0x0000002fff087e24 */ /* 0x000fca000f8e00ff */
[----:B------:R-:W-:-:S07]  /*1fd0*/  SHF.L.U32 R8, R8, 0x1f, RZ ;  /* 0x0000001f08087819 */ /* 0x000fce00000006ff */
[----:B------:R-:W-:-:S09]  /*1fe0*/  ULEA UR22, UR37, UR22, 0x3 ;  /* 0x0000001625167291 */ /* 0x000fd2000f8e183f */
[----:B------:R1:W2:Y:S01]  /*1ff0*/  SYNCS.PHASECHK.TRANS64.TRYWAIT P1, [UR22+0x22830], R8 ;  /* 0x02283008ff0075a7 */ /* 0x0002a20008020156 */
[----:B------:R-:W-:Y:S05]  /*2000*/  @!P0 BRA `(.L_x_9395) ;  /* 0x0000000000048947 */ /* 0x000fea0003800000 */
[----:B------:R-:W-:Y:S01]  /*2010*/  BPT.TRAP 0x1 ;  /* 0x000000040000795c */ /* 0x000fe20000300000 */
.L_x_9395:
[----:B--2---:R-:W-:Y:S05]  /*2020*/  @P1 BRA `(.L_x_9396) ;  /* 0x0000000000081947 */ /* 0x004fea0003800000 */
[----:B------:R-:W2:Y:S02]  /*2030*/  SYNCS.PHASECHK.TRANS64.TRYWAIT P1, [UR22+0x22830], R8 ;  /* 0x02283008ff0075a7 */ /* 0x000ea40008020156 */
[----:B--2---:R-:W-:Y:S05]  /*2040*/  @!P1 BRA `(.L_x_9397) ;  /* 0x000000f800789947 */ /* 0x004fea0003800000 */
.L_x_9396:
[----:B------:R-:W-:Y:S01]  /*2050*/  R2UR UR4, R6 ;  /* 0x00000000060472ca */ /* 0x000fe200000e0000 */
[----:B------:R-:W-:Y:S01]  /*2060*/  ULOP3.LUT UR16, UR52, 0x10000, URZ, 0xfc, !UPT ;  /* 0x0001000034107892 */ /* 0x000fe2000f8efc3f */
[----:B------:R-:W-:Y:S01]  /*2070*/  WARPGROUP.ARRIVE ;  /* 0x00000000000079c5 */ /* 0x000fe20000000000 */
[----:B------:R-:W-:Y:S01]  /*2080*/  UMOV UR17, 0x40000040 ;  /* 0x4000004000117882 */ /* 0x000fe20000000000 */
[----:B------:R-:W-:Y:S01]  /*2090*/  UMOV UR19, 0x40000040 ;  /* 0x4000004000137882 */ /* 0x000fe20000000000 */
[----:B------:R-:W-:Y:S01]  /*20a0*/  UMOV UR5, 0x40000040 ;  /* 0x4000004000057882 */ /* 0x000fe20000000000 */
[----:B------:R-:W-:Y:S01]  /*20b0*/  UMOV UR7, 0x40000040 ;  /* 0x4000004000077882 */ /* 0x000fe20000000000 */
[----:B------:R-:W-:Y:S01]  /*20c0*/  UIADD3 UR8, UR16, 0x4, URZ ;  /* 0x0000000410087890 */ /* 0x000fe2000fffe03f */
[----:B------:R-:W-:Y:S01]  /*20d0*/  P2R R72, PR, RZ, 0x1 ;  /* 0x00000001ff487803 */ /* 0x000fe20000000000 */
[----:B------:R-:W-:Y:S01]  /*20e0*/  UMOV UR9, 0x40000040 ;  /* 0x4000004000097882 */ /* 0x000fe20000000000 */
[----:B------:R-:W-:Y:S01]  /*20f0*/  UMOV UR11, 0x40000040 ;  /* 0x40000040000b7882 */ /* 0x000fe20000000000 */
[----:B------:R-:W-:Y:S01]  /*2100*/  UIADD3 UR12, UR16, 0x6, URZ ;  /* 0x00000006100c7890 */ /* 0x000fe2000fffe03f */
[----:B------:R-:W2:Y:S01]  /*2110*/  S2R R73, SR_TID.X ;  /* 0x0000000000497919 */ /* 0x000ea20000002100 */
[----:B------:R-:W-:Y:S01]  /*2120*/  UIADD3 UR4, UR4, 0x1c400, URZ ;  /* 0x0001c40004047890 */ /* 0x000fe2000fffe03f */
[----:B------:R-:W-:Y:S01]  /*2130*/  UMOV UR13, 0x40000040 ;  /* 0x40000040000d7882 */ /* 0x000fe20000000000 */
[----:B------:R-:W-:-:S02]  /*2140*/  UMOV UR15, 0x40000040 ;  /* 0x40000040000f7882 */ /* 0x000fc40000000000 */
[----:B------:R-:W-:Y:S02]  /*2150*/  USHF.R.U32.HI UR4, URZ, 0x4, UR4 ;  /* 0x000000043f047899 */ /* 0x000fe40008011604 */
[----:B------:R-:W-:Y:S02]  /*2160*/  UIMAD UR51, UR50, -0x60, UR51 ;  /* 0xffffffa0323378a4 */ /* 0x000fe4000f8e0233 */
[----:B------:R-:W-:-:S04]  /*2170*/  ULOP3.LUT UR4, UR4, 0x3fff, URZ, 0xc0, !UPT ;  /* 0x00003fff04047892 */ /* 0x000fc8000f8ec03f */
[----:B------:R-:W-:Y:S01]  /*2180*/  ULOP3.LUT UR20, UR4, 0x10000, URZ, 0xfc, !UPT ;  /* 0x0001000004147892 */ /* 0x000fe2000f8efc3f */
[----:B0-----:R-:W-:Y:S01]  /*2190*/  IMAD.U32 R3, RZ, RZ, UR51 ;  /* 0x00000033ff037e24 */ /* 0x001fe2000f8e00ff */
[----:B------:R-:W-:Y:S02]  /*21a0*/  UIADD3 UR4, UR16, 0x2, URZ ;  /* 0x0000000210047890 */ /* 0x000fe4000fffe03f */
[----:B------:R-:W-:Y:S02]  /*21b0*/  UIMAD UR18, UR37, 0x300, UR20 ;  /* 0x00000300251278a4 */ /* 0x000fe4000f8e0214 */
[----:B------:R-:W-:Y:S02]  /*21c0*/  IADD3 R0, -R2, 0x60, R3 ;  /* 0x0000006002007810 */ /* 0x000fe40007ffe103 */
[----:B------:R-:W-:Y:S02]  /*21d0*/  UIADD3 UR6, UR18, 0x2, URZ ;  /* 0x0000000212067890 */ /* 0x000fe4000fffe03f */
[----:B------:R-:W-:Y:S01]  /*21e0*/  UIADD3 UR10, UR18, 0x4, URZ ;  /* 0x00000004120a7890 */ /* 0x000fe2000fffe03f */
[----:B------:R-:W-:Y:S01]  /*21f0*/  ISETP.GT.AND P6, PT, R0, RZ, PT ;  /* 0x000000ff0000720c */ /* 0x000fe20003fc4270 */
[----:B------:R-:W-:-:S02]  /*2200*/  UIADD3 UR14, UR18, 0x6, URZ ;  /* 0x00000006120e7890 */ /* 0x000fc4000fffe03f */
[----:B------:R-:W-:Y:S01]  /*2210*/  HGMMA.64x96x16.F32 R24, gdesc[UR16], RZ, !UPT, gsb0 ;  /* 0x01600000101879f0 */ /* 0x000fe2000c0008ff */
[C---:B------:R-:W-:Y:S02]  /*2220*/  ISETP.GT.AND P5, PT, R0.reuse, 0x1, PT ;  /* 0x000000010000780c */ /* 0x040fe40003fa4270 */
[C---:B------:R-:W-:Y:S02]  /*2230*/  ISETP.GT.AND P4, PT, R0.reuse, 0x8, PT ;  /* 0x000000080000780c */ /* 0x040fe40003f84270 */
[C---:B------:R-:W-:Y:S02]  /*2240*/  ISETP.GT.AND P3, PT, R0.reuse, 0x9, PT ;  /* 0x000000090000780c */ /* 0x040fe40003f64270 */
[C---:B------:R-:W-:Y:S02]  /*2250*/  ISETP.GT.AND P1, PT, R0.reuse, 0x10, PT ;  /* 0x000000100000780c */ /* 0x040fe40003f24270 */
[----:B------:R-:W-:Y:S02]  /*2260*/  ISETP.GT.AND P2, PT, R0, 0x11, PT ;  /* 0x000000110000780c */ /* 0x000fe40003f44270 */
[----:B--2---:R-:W-:Y:S01]  /*2270*/  LOP3.LUT R73, R73, 0x7f, RZ, 0xc0, !PT ;  /* 0x0000007f49497812 */ /* 0x004fe200078ec0ff */
[----:B------:R-:W-:-:S02]  /*2280*/  WARPGROUP.DEPBAR.LE gsb0, 0x0 ;  /* 0x00008000000079c5 */ /* 0x000fc40000010000 */
[----:B------:R-:W-:-:S06]  /*2290*/  WARPGROUP.ARRIVE ;  /* 0x00000000000079c5 */ /* 0x000fcc0000000000 */
[----:B------:R-:W-:Y:S01]  /*22a0*/  HGMMA.64x96x16.F32 R24, gdesc[UR4], R24, gsb0 ;  /* 0x01600000041879f0 */ /* 0x000fe20008000818 */
[----:B------:R-:W-:Y:S02]  /*22b0*/  ULDC UR6, c[0x0][0x9d8] ;  /* 0x0002760000067ab9 */ /* 0x000fe40000000800 */
[----:B------:R-:W-:Y:S02]  /*22c0*/  WARPGROUP.DEPBAR.LE gsb0, 0x0 ;  /* 0x00008000000079c5 */ /* 0x000fe40000010000 */
[----:B------:R-:W-:-:S06]  /*22d0*/  WARPGROUP.ARRIVE ;  /* 0x00000000000079c5 */ /* 0x000fcc0000000000 */
[----:B------:R-:W-:Y:S01]  /*22e0*/  HGMMA.64x96x16.F32 R24, gdesc[UR8], R24, gsb0 ;  /* 0x01600000081879f0 */ /* 0x000fe20008000818 */
[----:B------:R-:W-:Y:S02]  /*22f0*/  ULDC UR10, c[0x0][0x988] ;  /* 0x00026200000a7ab9 */ /* 0x000fe40000000800 */
        /* <DEDUP_REMOVED lines=60> */
[----:B------:R-:W-:-:S06]  /*26c0*/  FMUL.FTZ R71, R71, UR6 ;  /* 0x0000000647477c20 */ /* 0x000fcc0008410000 */
[----:B------:R0:W3:Y:S01]  /*26d0*/  MUFU.TANH R11, R34 ;  /* 0x00000022000b7308 */ /* 0x0000e20000002400 */
[----:B--2---:R-:W-:Y:S02]  /*26e0*/  FSEL R4, R4, -INF , P6 ;  /* 0xff80000004047808 */ /* 0x004fe40003000000 */
[----:B------:R-:W-:-:S05]  /*26f0*/  ISETP.GT.AND P6, PT, R0, 0x18, PT ;  /* 0x000000180000780c */ /* 0x000fca0003fc4270 */
[----:B------:R-:W2:Y:S01]  /*2700*/  MUFU.TANH R5, R27 ;  /* 0x0000001b00057308 */ /* 0x000ea20000002400 */
[----:B0-----:R-:W-:-:S04]  /*2710*/  FSEL R34, R25, -INF , P5 ;  /* 0xff80000019227808 */ /* 0x001fc80002800000 */
[----:B------:R-:W-:-:S03]  /*2720*/  FMNMX.FTZ R24, R3, R34, !PT ;  /* 0x0000002203187209 */ /* 0x000fc60007810000 */
[----:B------:R0:W4:Y:S01]  /*2730*/  MUFU.TANH R12, R35 ;  /* 0x00000023000c7308 */ /* 0x0001220000002400 */
[----:B---3--:R-:W-:Y:S02]  /*2740*/  FSEL R11, R11, -INF , P1 ;  /* 0xff8000000b0b7808 */ /* 0x008fe40000800000 */
[----:B------:R-:W-:-:S05]  /*2750*/  ISETP.GT.AND P1, PT, R0, 0x28, PT ;  /* 0x000000280000780c */ /* 0x000fca0003f24270 */
[----:B------:R-:W3:Y:S01]  /*2760*/  MUFU.TANH R36, R36 ;  /* 0x0000002400247308 */ /* 0x000ee20000002400 */
[----:B0-----:R-:W-:Y:S02]  /*2770*/  FSEL R35, R28, -INF , P4 ;  /* 0xff8000001c237808 */ /* 0x001fe40002000000 */
[----:B--2---:R-:W-:Y:S02]  /*2780*/  FSEL R5, R5, -INF , P5 ;  /* 0xff80000005057808 */ /* 0x004fe40002800000 */
[----:B------:R-:W-:Y:S02]  /*2790*/  FMNMX.FTZ R25, R35, R24, !PT ;  /* 0x0000001823197209 */ /* 0x000fe40007810000 */
[----:B------:R-:W-:Y:S01]  /*27a0*/  ISETP.GT.AND P5, PT, R0, 0x19, PT ;  /* 0x000000190000780c */ /* 0x000fe20003fa4270 */
[----:B------:R-:W0:Y:S01]  /*27b0*/  MUFU.TANH R9, R30 ;  /* 0x0000001e00097308 */ /* 0x000e220000002400 */
[----:B----4-:R-:W-:-:S07]  /*27c0*/  FSEL R12, R12, -INF , P2 ;  /* 0xff8000000c0c7808 */ /* 0x010fce0001000000 */
[----:B------:R-:W2:Y:S01]  /*27d0*/  MUFU.TANH R37, R37 ;  /* 0x0000002500257308 */ /* 0x000ea20000002400 */
[----:B---3--:R-:W-:-:S07]  /*27e0*/  FSEL R36, R36, -INF , P6 ;  /* 0xff80000024247808 */ /* 0x008fce0003000000 */
[----:B------:R3:W4:Y:S01]  /*27f0*/  MUFU.TANH R13, R38 ;  /* 0x00000026000d7308 */ /* 0x0007220000002400 */
[----:B0-----:R-:W-:Y:S02]  /*2800*/  FSEL R9, R9, -INF , P4 ;  /* 0xff80000009097808 */ /* 0x001fe40002000000 */
[----:B------:R-:W-:-:S05]  /*2810*/  ISETP.GT.AND P4, PT, R0, 0x20, PT ;  /* 0x000000200000780c */ /* 0x000fca0003f84270 */
[----:B------:R-:W0:Y:S01]  /*2820*/  MUFU.TANH R10, R31 ;  /* 0x0000001f000a7308 */ /* 0x000e220000002400 */
[----:B---3--:R-:W-:Y:S02]  /*2830*/  FSEL R38, R29, -INF , P3 ;  /* 0xff8000001d267808 */ /* 0x008fe40001800000 */
[----:B--2---:R-:W-:Y:S02]  /*2840*/  FSEL R37, R37, -INF , P5 ;  /* 0xff80000025257808 */ /* 0x004fe40002800000 */
[----:B------:R-:W-:-:S03]  /*2850*/  FMNMX.FTZ R25, R38, R25, !PT ;  /* 0x0000001926197209 */ /* 0x000fc60007810000 */
[----:B------:R-:W2:Y:S01]  /*2860*/  MUFU.TANH R40, R40 ;  /* 0x0000002800287308 */ /* 0x000ea20000002400 */
[----:B------:R-:W-:Y:S02]  /*2870*/  FMNMX.FTZ R24, R32, R25, !PT ;  /* 0x0000001920187209 */ /* 0x000fe40007810000 */
[----:B----4-:R-:W-:Y:S02]  /*2880*/  FSEL R13, R13, -INF , P6 ;  /* 0xff8000000d0d7808 */ /* 0x010fe40003000000 */
[----:B------:R-:W-:-:S03]  /*2890*/  ISETP.GT.AND P6, PT, R0, 0x30, PT ;  /* 0x000000300000780c */ /* 0x000fc60003fc4270 */
[----:B------:R3:W4:Y:S01]  /*28a0*/  MUFU.TANH R14, R39 ;  /* 0x00000027000e7308 */ /* 0x0007220000002400 */
[----:B0-----:R-:W-:Y:S02]  /*28b0*/  FSEL R10, R10, -INF , P3 ;  /* 0xff8000000a0a7808 */ /* 0x001fe40001800000 */
[----:B------:R-:W-:-:S05]  /*28c0*/  ISETP.GT.AND P3, PT, R0, 0x21, PT ;  /* 0x000000210000780c */ /* 0x000fca0003f64270 */
[----:B------:R-:W0:Y:S01]  /*28d0*/  MUFU.TANH R41, R41 ;  /* 0x0000002900297308 */ /* 0x000e220000002400 */
[----:B---3--:R-:W-:Y:S02]  /*28e0*/  FSEL R39, R33, -INF , P2 ;  /* 0xff80000021277808 */ /* 0x008fe40001000000 */
[----:B--2---:R-:W-:Y:S02]  /*28f0*/  FSEL R40, R40, -INF , P4 ;  /* 0xff80000028287808 */ /* 0x004fe40002000000 */
[----:B------:R-:W-:Y:S02]  /*2900*/  FMNMX.FTZ R25, R39, R24, !PT ;  /* 0x0000001827197209 */ /* 0x000fe40007810000 */
[----:B------:R-:W-:Y:S01]  /*2910*/  ISETP.GT.AND P2, PT, R0, 0x29, PT ;  /* 0x000000290000780c */ /* 0x000fe20003f44270 */
[----:B------:R-:W2:Y:S01]  /*2920*/  MUFU.TANH R44, R44 ;  /* 0x0000002c002c7308 */ /* 0x000ea20000002400 */
[----:B------:R-:W-:Y:S02]  /*2930*/  FMNMX.FTZ R24, R36, R25, !PT ;  /* 0x0000001924187209 */ /* 0x000fe40007810000 */
[----:B----4-:R-:W-:-:S02]  /*2940*/  FSEL R14, R14, -INF , P5 ;  /* 0xff8000000e0e7808 */ /* 0x010fc40002800000 */
[----:B------:R-:W-:Y:S02]  /*2950*/  FMNMX.FTZ R25, R37, R24, !PT ;  /* 0x0000001825197209 */ /* 0x000fe40007810000 */
[----:B------:R-:W-:Y:S01]  /*2960*/  ISETP.GT.AND P5, PT, R0, 0x31, PT ;  /* 0x000000310000780c */ /* 0x000fe20003fa4270 */
[----:B------:R-:W3:Y:S01]  /*2970*/  MUFU.TANH R45, R45 ;  /* 0x0000002d002d7308 */ /* 0x000ee20000002400 */
[----:B0-----:R-:W-:Y:S02]  /*2980*/  FSEL R41, R41, -INF , P3 ;  /* 0xff80000029297808 */ /* 0x001fe40001800000 */
[----:B------:R-:W-:-:S04]  /*2990*/  FMNMX.FTZ R24, R40, R25, !PT ;  /* 0x0000001928187209 */ /* 0x000fc80007810000 */
[----:B------:R-:W-:Y:S01]  /*29a0*/  FMNMX.FTZ R25, R41, R24, !PT ;  /* 0x0000001829197209 */ /* 0x000fe20007810000 */
[----:B------:R-:W0:Y:S01]  /*29b0*/  MUFU.TANH R48, R48 ;  /* 0x0000003000307308 */ /* 0x000e220000002400 */
[----:B--2---:R-:W-:-:S04]  /*29c0*/  FSEL R44, R44, -INF , P1 ;  /* 0xff8000002c2c7808 */ /* 0x004fc80000800000 */
[----:B------:R-:W-:-:S03]  /*29d0*/  FMNMX.FTZ R28, R44, R25, !PT ;  /* 0x000000192c1c7209 */ /* 0x000fc60007810000 */
[----:B------:R-:W2:Y:S01]  /*29e0*/  MUFU.TANH R15, R42 ;  /* 0x0000002a000f7308 */ /* 0x000ea20000002400 */
[----:B---3--:R-:W-:-:S04]  /*29f0*/  FSEL R45, R45, -INF , P2 ;  /* 0xff8000002d2d7808 */ /* 0x008fc80001000000 */
[----:B------:R-:W-:-:S03]  /*2a00*/  FMNMX.FTZ R25, R45, R28, !PT ;  /* 0x0000001c2d197209 */ /* 0x000fc60007810000 */
        /* <DEDUP_REMOVED lines=64> */
[----:B0-----:R-:W-:-:S04]  /*2e10*/  FSEL R69, R69, -INF , P1 ;  /* 0xff80000045457808 */ /* 0x001fc80000800000 */
[----:B------:R-:W-:-:S03]  /*2e20*/  FMNMX.FTZ R31, R69, R0, !PT ;  /* 0x00000000451f7209 */ /* 0x000fc60007810000 */
[----:B------:R-:W0:Y:S01]  /*2e30*/  MUFU.TANH R66, R66 ;  /* 0x0000004200427308 */ /* 0x000e220000002400 */
[----:B--2---:R-:W-:Y:S01]  /*2e40*/  FSEL R62, R62, -INF , P6 ;  /* 0xff8000003e3e7808 */ /* 0x004fe20003000000 */
[----:B------:R-:W2:Y:S06]  /*2e50*/  SHFL.BFLY PT, R0, R31, 0x2, 0x1f ;  /* 0x0c401f001f007f89 */ /* 0x000eac00000e0000 */
[----:B------:R-:W4:Y:S01]  /*2e60*/  MUFU.TANH R67, R67 ;  /* 0x0000004300437308 */ /* 0x000f220000002400 */
[----:B---3--:R-:W-:-:S07]  /*2e70*/  FSEL R63, R63, -INF , P5 ;  /* 0xff8000003f3f7808 */ /* 0x008fce0002800000 */
[----:B------:R-:W3:Y:S01]  /*2e80*/  MUFU.TANH R70, R70 ;  /* 0x0000004600467308 */ /* 0x000ee20000002400 */
[----:B0-----:R-:W-:-:S07]  /*2e90*/  FSEL R66, R66, -INF , P4 ;  /* 0xff80000042427808 */ /* 0x001fce0002000000 */
[----:B------:R-:W0:Y:S01]  /*2ea0*/  MUFU.TANH R71, R71 ;  /* 0x0000004700477308 */ /* 0x000e220000002400 */
[----:B----4-:R-:W-:Y:S02]  /*2eb0*/  FSEL R67, R67, -INF , P3 ;  /* 0xff80000043437808 */ /* 0x010fe40001800000 */
[----:B--2---:R-:W-:-:S05]  /*2ec0*/  FMNMX.FTZ R33, R31, R0, !PT ;  /* 0x000000001f217209 */ /* 0x004fca0007810000 */
[----:B------:R-:W2:Y:S01]  /*2ed0*/  SHFL.BFLY PT, R0, R33, 0x1, 0x1f ;  /* 0x0c201f0021007f89 */ /* 0x000ea200000e0000 */
[----:B---3--:R-:W-:Y:S02]  /*2ee0*/  FSEL R70, R70, -INF , P2 ;  /* 0xff80000046467808 */ /* 0x008fe40001000000 */
[----:B0-----:R-:W-:Y:S02]  /*2ef0*/  FSEL R71, R71, -INF , P1 ;  /* 0xff80000047477808 */ /* 0x001fe40000800000 */
[----:B--2---:R-:W-:-:S04]  /*2f00*/  FMNMX.FTZ R0, R33, R0, !PT ;  /* 0x0000000021007209 */ /* 0x004fc80007810000 */
        /* <DEDUP_REMOVED lines=11> */
[--C-:B------:R-:W-:Y:S01]  /*2fc0*/  FFMA.FTZ R31, R34, UR10, -R43.reuse ;  /* 0x0000000a221f7c23 */ /* 0x100fe2000801082b */
[----:B------:R-:W-:Y:S01]  /*2fd0*/  MUFU.EX2 R152, R152 ;  /* 0x0000009800987308 */ /* 0x000fe20000000800 */
        /* <DEDUP_REMOVED lines=12> */
[----:B------:R-:W-:Y:S01]  /*30a0*/  IMAD.U32 R40, RZ, RZ, UR22 ;  /* 0x00000016ff287e24 */ /* 0x000fe2000f8e00ff */
        /* <DEDUP_REMOVED lines=17> */
[----:B------:R-:W-:Y:S01]  /*31c0*/  FFMA.FTZ R43, R69, UR10, -R43 ;  /* 0x0000000a452b7c23 */ /* 0x000fe2000801082b */
        /* <DEDUP_REMOVED lines=18> */
[----:B------:R-:W-:Y:S03]  /*32f0*/  MUFU.EX2 R44, R44 ;  /* 0x0000002c002c7308 */ /* 0x000fe60000000800 */
[----:B------:R-:W0:Y:S05]  /*3300*/  SHFL.BFLY PT, R3, R32, 0x2, 0x1f ;  /* 0x0c401f0020037f89 */ /* 0x000e2a00000e0000 */
[----:B------:R-:W2:Y:S08]  /*3310*/  MUFU.EX2 R45, R45 ;  /* 0x0000002d002d7308 */ /* 0x000eb00000000800 */
[----:B------:R-:W-:Y:S08]  /*3320*/  MUFU.EX2 R48, R48 ;  /* 0x0000003000307308 */ /* 0x000ff00000000800 */
[----:B------:R-:W3:Y:S01]  /*3330*/  MUFU.EX2 R49, R49 ;  /* 0x0000003100317308 */ /* 0x000ee20000000800 */
[----:B--2---:R-:W-:-:S02]  /*3340*/  F2FP.F16.F32.PACK_AB R162, R45, R44 ;  /* 0x0000002c2da2723e */ /* 0x004fc400000000ff */
[----:B0-----:R-:W-:-:S05]  /*3350*/  FMNMX.FTZ R34, R32, R3, !PT ;  /* 0x0000000320227209 */ /* 0x001fca0007810000 */
[----:B------:R-:W0:Y:S01]  /*3360*/  SHFL.BFLY PT, R3, R34, 0x1, 0x1f ;  /* 0x0c201f0022037f89 */ /* 0x000e2200000e0000 */
[----:B------:R-:W-:Y:S08]  /*3370*/  MUFU.EX2 R52, R52 ;  /* 0x0000003400347308 */ /* 0x000ff00000000800 */
[----:B------:R-:W2:Y:S01]  /*3380*/  MUFU.EX2 R53, R53 ;  /* 0x0000003500357308 */ /* 0x000ea20000000800 */
[----:B---3--:R-:W-:-:S07]  /*3390*/  F2FP.F16.F32.PACK_AB R164, R49, R48 ;  /* 0x0000003031a4723e */ /* 0x008fce00000000ff */
[----:B------:R-:W-:Y:S01]  /*33a0*/  MUFU.EX2 R56, R56 ;  /* 0x0000003800387308 */ /* 0x000fe20000000800 */
[----:B0-----:R-:W-:-:S07]  /*33b0*/  FMNMX.FTZ R3, R34, R3, !PT ;  /* 0x0000000322037209 */ /* 0x001fce0007810000 */
[----:B------:R-:W-:Y:S01]  /*33c0*/  MUFU.EX2 R57, R57 ;  /* 0x0000003900397308 */ /* 0x000fe20000000800 */
[----:B--2---:R-:W-:Y:S02]  /*33d0*/  F2FP.F16.F32.PACK_AB R166, R53, R52 ;  /* 0x0000003435a6723e */ /* 0x004fe400000000ff */
[C---:B------:R-:W-:Y:S01]  /*33e0*/  FSETP.NEU.FTZ.AND P1, PT, R3.reuse, -INF , PT ;  /* 0xff8000000300780b */ /* 0x040fe20003f3d000 */
[----:B------:R-:W-:-:S04]  /*33f0*/  FMUL.FTZ R32, R3, UR10 ;  /* 0x0000000a03207c20 */ /* 0x000fc80008410000 */
[----:B------:R-:W-:Y:S01]  /*3400*/  MUFU.EX2 R60, R60 ;  /* 0x0000003c003c7308 */ /* 0x000fe20000000800 */
[----:B------:R-:W-:Y:S02]  /*3410*/  FSEL R32, R32, RZ, P1 ;  /* 0x000000ff20207208 */ /* 0x000fe40000800000 */
[----:B------:R-:W-:Y:S02]  /*3420*/  ISETP.NE.AND P1, PT, R73, RZ, PT ;  /* 0x000000ff4900720c */ /* 0x000fe40003f25270 */
[----:B------:R-:W0:Y:S01]  /*3430*/  S2R R73, SR_TID.X ;  /* 0x0000000000497919 */ /* 0x000e220000002100 */
        /* <DEDUP_REMOVED lines=12> */
[----:B------:R2:W3:Y:S01]  /*3500*/  MUFU.EX2 R34, R5 ;  /* 0x0000000500227308 */ /* 0x0004e20000000800 */
        /* <DEDUP_REMOVED lines=8> */
[----:B--2---:R-:W-:Y:S01]  /*3590*/  FADD.FTZ R5, R152, R31 ;  /* 0x0000001f98057221 */ /* 0x004fe20000010000 */
[--C-:B------:R-:W-:Y:S01]  /*35a0*/  FFMA.FTZ R62, R62, UR10, -R32.reuse ;  /* 0x0000000a3e3e7c23 */ /* 0x100fe20008010820 */
[--C-:B------:R-:W-:Y:S01]  /*35b0*/  FFMA.FTZ R63, R63, UR10, -R32.reuse ;  /* 0x0000000a3f3f7c23 */ /* 0x100fe20008010820 */
[----:B------:R-:W-:Y:S01]  /*35c0*/  F2FP.F16.F32.PACK_AB R152, R31, R152 ;  /* 0x000000981f98723e */ /* 0x000fe200000000ff */
[----:B------:R-:W-:Y:S01]  /*35d0*/  FADD.FTZ R4, R154, R5 ;  /* 0x000000059a047221 */ /* 0x000fe20000010000 */
[--C-:B------:R-:W-:Y:S01]  /*35e0*/  FFMA.FTZ R66, R66, UR10, -R32.reuse ;  /* 0x0000000a42427c23 */ /* 0x100fe20008010820 */
[----:B------:R-:W-:Y:S01]  /*35f0*/  FFMA.FTZ R67, R67, UR10, -R32 ;  /* 0x0000000a43437c23 */ /* 0x000fe20008010820 */
[----:B------:R-:W2:Y:S01]  /*3600*/  MUFU.EX2 R10, R10 ;  /* 0x0000000a000a7308 */ /* 0x000ea20000000800 */
[----:B------:R-:W-:Y:S01]  /*3610*/  FADD.FTZ R5, R33, R4 ;  /* 0x0000000421057221 */ /* 0x000fe20000010000 */
[----:B---3--:R-:W-:Y:S01]  /*3620*/  FADD.FTZ R4, R153, R34 ;  /* 0x0000002299047221 */ /* 0x008fe20000010000 */
[----:B0-----:R-:W-:Y:S01]  /*3630*/  SHF.R.U32.HI R73, RZ, 0x7, R73 ;  /* 0x00000007ff497819 */ /* 0x001fe20000011649 */
[--C-:B------:R-:W-:Y:S01]  /*3640*/  FFMA.FTZ R70, R70, UR10, -R32.reuse ;  /* 0x0000000a46467c23 */ /* 0x100fe20008010820 */
[----:B------:R-:W-:Y:S01]  /*3650*/  FFMA.FTZ R32, R71, UR10, -R32 ;  /* 0x0000000a47207c23 */ /* 0x000fe20008010820 */
[----:B------:R-:W-:-:S02]  /*3660*/  F2FP.F16.F32.PACK_AB R154, R33, R154 ;  /* 0x0000009a219a723e */ /* 0x000fc400000000ff */
[----:B------:R-:W0:Y:S01]  /*3670*/  MUFU.EX2 R11, R11 ;  /* 0x0000000b000b7308 */ /* 0x000e220000000800 */
[----:B------:R-:W-:Y:S02]  /*3680*/  F2FP.F16.F32.PACK_AB R168, R57, R56 ;  /* 0x0000003839a8723e */ /* 0x000fe400000000ff */
[----:B------:R-:W-:-:S05]  /*3690*/  F2FP.F16.F32.PACK_AB R153, R34, R153 ;  /* 0x000000992299723e */ /* 0x000fca00000000ff */
[----:B------:R3:W4:Y:S01]  /*36a0*/  MUFU.EX2 R36, R12 ;  /* 0x0000000c00247308 */ /* 0x0007220000000800 */
[----:B--2---:R-:W-:-:S07]  /*36b0*/  F2FP.F16.F32.PACK_AB R155, R10, R9 ;  /* 0x000000090a9b723e */ /* 0x004fce00000000ff */
[----:B------:R-:W2:Y:S01]  /*36c0*/  MUFU.EX2 R13, R13 ;  /* 0x0000000d000d7308 */ /* 0x000ea20000000800 */
[----:B---3--:R-:W-:Y:S01]  /*36d0*/  FADD.FTZ R12, R156, R5 ;  /* 0x000000059c0c7221 */ /* 0x008fe20000010000 */
[----:B------:R-:W-:Y:S01]  /*36e0*/  FADD.FTZ R5, R9, R4 ;  /* 0x0000000409057221 */ /* 0x000fe20000010000 */
[C---:B------:R-:W-:Y:S02]  /*36f0*/  F2FP.F16.F32.PACK_AB R156, R35.reuse, R156 ;  /* 0x0000009c239c723e */ /* 0x040fe400000000ff */
[----:B------:R-:W-:Y:S01]  /*3700*/  FADD.FTZ R39, R35, R12 ;  /* 0x0000000c23277221 */ /* 0x000fe20000010000 */
[----:B------:R-:W-:Y:S01]  /*3710*/  FADD.FTZ R38, R10, R5 ;  /* 0x000000050a267221 */ /* 0x000fe20000010000 */
[----:B------:R-:W-:Y:S01]  /*3720*/  IADD3 R12, -R73, 0xb, RZ ;  /* 0x0000000b490c7810 */ /* 0x000fe20007ffe1ff */
[----:B------:R-:W3:Y:S01]  /*3730*/  MUFU.EX2 R14, R14 ;  /* 0x0000000e000e7308 */ /* 0x000ee20000000800 */
[----:B------:R-:W-:Y:S01]  /*3740*/  FADD.FTZ R4, R158, R39 ;  /* 0x000000279e047221 */ /* 0x000fe20000010000 */
[----:B0-----:R-:W-:Y:S01]  /*3750*/  FADD.FTZ R5, R11, R38 ;  /* 0x000000260b057221 */ /* 0x001fe20000010000 */
[----:B------:R-:W-:-:S02]  /*3760*/  F2FP.F16.F32.PACK_AB R158, R37, R158 ;  /* 0x0000009e259e723e */ /* 0x000fc400000000ff */
[----:B------:R-:W-:Y:S01]  /*3770*/  FADD.FTZ R39, R37, R4 ;  /* 0x0000000425277221 */ /* 0x000fe20000010000 */
[----:B------:R-:W-:Y:S02]  /*3780*/  @!P1 VIADD R4, R40, 0x22840 ;  /* 0x0002284028049836 */ /* 0x000fe40000000000 */
[----:B----4-:R-:W-:Y:S01]  /*3790*/  FADD.FTZ R38, R36, R5 ;  /* 0x0000000524267221 */ /* 0x010fe20000010000 */
[----:B------:R-:W0:Y:S01]  /*37a0*/  MUFU.EX2 R15, R15 ;  /* 0x0000000f000f7308 */ /* 0x000e220000000800 */
[----:B------:R-:W-:Y:S01]  /*37b0*/  FADD.FTZ R40, R160, R39 ;  /* 0x00000027a0287221 */ /* 0x000fe20000010000 */
[----:B------:R-:W-:Y:S01]  /*37c0*/  F2FP.F16.F32.PACK_AB R160, R41, R160 ;  /* 0x000000a029a0723e */ /* 0x000fe200000000ff */
[----:B--2---:R-:W-:Y:S01]  /*37d0*/  FADD.FTZ R5, R13, R38 ;  /* 0x000000260d057221 */ /* 0x004fe20000010000 */
[----:B------:R-:W-:Y:S01]  /*37e0*/  @!P1 PRMT R4, RZ, 0x654, R4 ;  /* 0x00000654ff049816 */ /* 0x000fe20000000004 */
[----:B------:R-:W-:Y:S01]  /*37f0*/  FADD.FTZ R39, R41, R40 ;  /* 0x0000002829277221 */ /* 0x000fe20000010000 */
[----:B------:R2:W-:Y:S06]  /*3800*/  BAR.ARV R12, 0x100 ;  /* 0x0004000c0000751d */ /* 0x0005ec0000002000 */
[----:B------:R-:W4:Y:S01]  /*3810*/  MUFU.EX2 R20, R20 ;  /* 0x0000001400147308 */ /* 0x000f220000000800 */
[----:B------:R-:W-:Y:S01]  /*3820*/  FADD.FTZ R40, R44, R39 ;  /* 0x000000272c287221 */ /* 0x000fe20000010000 */
[----:B---3--:R-:W-:Y:S01]  /*3830*/  FADD.FTZ R38, R14, R5 ;  /* 0x000000050e267221 */ /* 0x008fe20000010000 */
[----:B------:R4:W-:Y:S01]  /*3840*/  @!P1 SYNCS.ARRIVE.TRANS64.RED.A1T0 RZ, [R4+URZ], RZ ;  /* 0x000000ff04ff99a7 */ /* 0x0009e2000810043f */
[----:B------:R-:W-:Y:S01]  /*3850*/  F2FP.F16.F32.PACK_AB R157, R36, R11 ;  /* 0x0000000b249d723e */ /* 0x000fe200000000ff */
[----:B------:R-:W-:Y:S01]  /*3860*/  FADD.FTZ R39, R45, R40 ;  /* 0x000000282d277221 */ /* 0x000fe20000010000 */
[----:B0-----:R-:W-:Y:S01]  /*3870*/  FADD.FTZ R5, R15, R38 ;  /* 0x000000260f057221 */ /* 0x001fe20000010000 */
[----:B------:R-:W-:Y:S01]  /*3880*/  F2FP.F16.F32.PACK_AB R159, R14, R13 ;  /* 0x0000000d0e9f723e */ /* 0x000fe200000000ff */
[----:B------:R-:W0:Y:S01]  /*3890*/  MUFU.EX2 R21, R21 ;  /* 0x0000001500157308 */ /* 0x000e220000000800 */
[----:B------:R-:W-:-:S04]  /*38a0*/  FADD.FTZ R38, R48, R39 ;  /* 0x0000002730267221 */ /* 0x000fc80000010000 */
[----:B------:R-:W-:-:S03]  /*38b0*/  FADD.FTZ R39, R49, R38 ;  /* 0x0000002631277221 */ /* 0x000fc60000010000 */
[----:B------:R-:W3:Y:S01]  /*38c0*/  MUFU.EX2 R24, R24 ;  /* 0x0000001800187308 */ /* 0x000ee20000000800 */
[----:B----4-:R-:W-:Y:S01]  /*38d0*/  FADD.FTZ R4, R20, R5 ;  /* 0x0000000514047221 */ /* 0x010fe20000010000 */
[----:B------:R-:W-:Y:S01]  /*38e0*/  FADD.FTZ R38, R52, R39 ;  /* 0x0000002734267221 */ /* 0x000fe20000010000 */
[----:B------:R-:W-:-:S03]  /*38f0*/  F2FP.F16.F32.PACK_AB R161, R20, R15 ;  /* 0x0000000f14a1723e */ /* 0x000fc600000000ff */
[----:B------:R-:W-:Y:S02]  /*3900*/  FADD.FTZ R39, R53, R38 ;  /* 0x0000002635277221 */ /* 0x000fe40000010000 */
[----:B------:R-:W4:Y:S01]  /*3910*/  MUFU.EX2 R25, R25 ;  /* 0x0000001900197308 */ /* 0x000f220000000800 */
[----:B0-----:R-:W-:Y:S01]  /*3920*/  FADD.FTZ R5, R21, R4 ;  /* 0x0000000415057221 */ /* 0x001fe20000010000 */
[----:B------:R-:W-:-:S04]  /*3930*/  FADD.FTZ R38, R56, R39 ;  /* 0x0000002738267221 */ /* 0x000fc80000010000 */
[----:B------:R-:W-:Y:S02]  /*3940*/  FADD.FTZ R31, R57, R38 ;  /* 0x00000026391f7221 */ /* 0x000fe40000010000 */
[----:B------:R-:W0:Y:S01]  /*3950*/  MUFU.EX2 R26, R26 ;  /* 0x0000001a001a7308 */ /* 0x000e220000000800 */
[----:B---3--:R-:W-:Y:S01]  /*3960*/  FADD.FTZ R4, R24, R5 ;  /* 0x0000000518047221 */ /* 0x008fe20000010000 */
[----:B------:R-:W-:Y:S01]  /*3970*/  FADD.FTZ R38, R60, R31 ;  /* 0x0000001f3c267221 */ /* 0x000fe20000010000 */
[----:B------:R-:W-:-:S05]  /*3980*/  F2FP.F16.F32.PACK_AB R163, R24, R21 ;  /* 0x0000001518a3723e */ /* 0x000fca00000000ff */
[----:B------:R-:W3:Y:S01]  /*3990*/  MUFU.EX2 R27, R27 ;  /* 0x0000001b001b7308 */ /* 0x000ee20000000800 */
[----:B----4-:R-:W-:-:S07]  /*39a0*/  FADD.FTZ R5, R25, R4 ;  /* 0x0000000419057221 */ /* 0x010fce0000010000 */
[----:B------:R-:W4:Y:S01]  /*39b0*/  MUFU.EX2 R28, R28 ;  /* 0x0000001c001c7308 */ /* 0x000f220000000800 */
[C---:B0-----:R-:W-:Y:S01]  /*39c0*/  FADD.FTZ R4, R26.reuse, R5 ;  /* 0x000000051a047221 */ /* 0x041fe20000010000 */
[----:B------:R-:W-:-:S06]  /*39d0*/  F2FP.F16.F32.PACK_AB R165, R26, R25 ;  /* 0x000000191aa5723e */ /* 0x000fcc00000000ff */
[----:B------:R-:W0:Y:S01]  /*39e0*/  MUFU.EX2 R61, R61 ;  /* 0x0000003d003d7308 */ /* 0x000e220000000800 */
[----:B---3--:R-:W-:-:S07]  /*39f0*/  FADD.FTZ R5, R27, R4 ;  /* 0x000000041b057221 */ /* 0x008fce0000010000 */
[----:B------:R-:W3:Y:S01]  /*3a00*/  MUFU.EX2 R29, R29 ;  /* 0x0000001d001d7308 */ /* 0x000ee20000000800 */
[C---:B----4-:R-:W-:Y:S01]  /*3a10*/  FADD.FTZ R4, R28.reuse, R5 ;  /* 0x000000051c047221 */ /* 0x050fe20000010000 */
[----:B------:R-:W-:-:S06]  /*3a20*/  F2FP.F16.F32.PACK_AB R167, R28, R27 ;  /* 0x0000001b1ca7723e */ /* 0x000fcc00000000ff */
[----:B------:R-:W4:Y:S01]  /*3a30*/  MUFU.EX2 R64, R64 ;  /* 0x0000004000407308 */ /* 0x000f220000000800 */
[C---:B0-----:R-:W-:Y:S01]  /*3a40*/  FADD.FTZ R31, R61.reuse, R38 ;  /* 0x000000263d1f7221 */ /* 0x041fe20000010000 */
[----:B------:R-:W-:-:S06]  /*3a50*/  F2FP.F16.F32.PACK_AB R170, R61, R60 ;  /* 0x0000003c3daa723e */ /* 0x000fcc00000000ff */
[----:B------:R-:W0:Y:S01]  /*3a60*/  MUFU.EX2 R30, R30 ;  /* 0x0000001e001e7308 */ /* 0x000e220000000800 */
[----:B---3--:R-:W-:-:S07]  /*3a70*/  FADD.FTZ R5, R29, R4 ;  /* 0x000000041d057221 */ /* 0x008fce0000010000 */
[----:B------:R-:W3:Y:S01]  /*3a80*/  MUFU.EX2 R65, R65 ;  /* 0x0000004100417308 */ /* 0x000ee20000000800 */
[----:B----4-:R-:W-:-:S07]  /*3a90*/  FADD.FTZ R4, R64, R31 ;  /* 0x0000001f40047221 */ /* 0x010fce0000010000 */
[----:B------:R-:W4:Y:S01]  /*3aa0*/  MUFU.EX2 R62, R62 ;  /* 0x0000003e003e7308 */ /* 0x000f220000000800 */
[C---:B0-----:R-:W-:Y:S01]  /*3ab0*/  FADD.FTZ R5, R30.reuse, R5 ;  /* 0x000000051e057221 */ /* 0x041fe20000010000 */
[----:B------:R-:W-:-:S06]  /*3ac0*/  F2FP.F16.F32.PACK_AB R169, R30, R29 ;  /* 0x0000001d1ea9723e */ /* 0x000fcc00000000ff */
[----:B------:R-:W0:Y:S01]  /*3ad0*/  MUFU.EX2 R63, R63 ;  /* 0x0000003f003f7308 */ /* 0x000e220000000800 */
[C---:B---3--:R-:W-:Y:S01]  /*3ae0*/  FADD.FTZ R31, R65.reuse, R4 ;  /* 0x00000004411f7221 */ /* 0x048fe20000010000 */
[----:B------:R-:W-:-:S06]  /*3af0*/  F2FP.F16.F32.PACK_AB R172, R65, R64 ;  /* 0x0000004041ac723e */ /* 0x000fcc00000000ff */
        /* <DEDUP_REMOVED lines=11> */
[----:B0-----:R-:W-:-:S07]  /*3bb0*/  FADD.FTZ R10, R70, R5 ;  /* 0x00000005460a7221 */ /* 0x001fce0000010000 */
[----:B------:R-:W0:Y:S01]  /*3bc0*/  MUFU.EX2 R43, R43 ;  /* 0x0000002b002b7308 */ /* 0x000e220000000800 */
[----:B---3--:R-:W-:Y:S01]  /*3bd0*/  FADD.FTZ R38, R68, R31 ;  /* 0x0000001f44267221 */ /* 0x008fe20000010000 */
[C---:B----4-:R-:W-:Y:S01]  /*3be0*/  FADD.FTZ R5, R175.reuse, R10 ;  /* 0x0000000aaf057221 */ /* 0x050fe20000010000 */
[----:B------:R-:W-:Y:S02]  /*3bf0*/  F2FP.F16.F32.PACK_AB R175, R175, R70 ;  /* 0x00000046afaf723e */ /* 0x000fe400000000ff */
[C---:B0-----:R-:W-:Y:S01]  /*3c00*/  FADD.FTZ R4, R43.reuse, R38 ;  /* 0x000000262b047221 */ /* 0x041fe20000010000 */
[----:B------:R-:W-:Y:S01]  /*3c10*/  F2FP.F16.F32.PACK_AB R174, R43, R68 ;  /* 0x000000442bae723e */ /* 0x000fe200000000ff */
[----:B--2---:R-:W-:Y:S06]  /*3c20*/  @!P0 BRA `(.L_x_9398) ;  /* 0x0000000000048947 */ /* 0x004fec0003800000 */
[----:B------:R-:W-:Y:S01]  /*3c30*/  BPT.TRAP 0x1 ;  /* 0x000000040000795c */ /* 0x000fe20000300000 */
.L_x_9398:
[----:B------:R0:W2:Y:S01]  /*3c40*/  SYNCS.PHASECHK.TRANS64.TRYWAIT P2, [UR22+0x22850], R8 ;  /* 0x02285008ff0075a7 */ /* 0x0000a20008040156 */
[----:B------:R-:W-:Y:S05]  /*3c50*/  @!P0 BRA `(.L_x_9399) ;  /* 0x0000000000048947 */ /* 0x000fea0003800000 */
[----:B------:R-:W-:Y:S01]  /*3c60*/  BPT.TRAP 0x1 ;  /* 0x000000040000795c */ /* 0x000fe20000300000 */
.L_x_9399:
[----:B--2---:R-:W-:Y:S05]  /*3c70*/  @P2 BRA `(.L_x_9400) ;  /* 0x0000000000082947 */ /* 0x004fea0003800000 */
[----:B------:R-:W2:Y:S02]  /*3c80*/  SYNCS.PHASECHK.TRANS64.TRYWAIT P2, [UR22+0x22850], R8 ;  /* 0x02285008ff0075a7 */ /* 0x000ea40008040156 */
[----:B--2---:R-:W-:Y:S05]  /*3c90*/  @!P2 BRA `(.L_x_9401) ;  /* 0x000000dc007ca947 */ /* 0x004fea0003800000 */
.L_x_9400:
[----:B------:R-:W-:Y:S01]  /*3ca0*/  R2UR UR6, R6 ;  /* 0x00000000060672ca */ /* 0x000fe200000e0000 */
[----:B------:R3:W-:Y:S06]  /*3cb0*/  BAR.SYNC.DEFER_BLOCKING R7, 0x100 ;  /* 0x000400070000751d */ /* 0x0007ec0000010000 */
[----:B------:R-:W-:Y:S01]  /*3cc0*/  UMOV UR7, 0x40000040 ;  /* 0x4000004000077882 */ /* 0x000fe20000000000 */
[----:B------:R-:W-:-:S05]  /*3cd0*/  VOTEU.ALL UP0, P1 ;  /* 0x00000000003f7886 */ /* 0x000fca0000800000 */
[----:B------:R-:W-:Y:S02]  /*3ce0*/  UIADD3 UR6, UR6, 0x400, URZ ;  /* 0x0000040006067890 */ /* 0x000fe4000fffe03f */
[----:B------:R-:W-:Y:S02]  /*3cf0*/  @!UP0 UIADD3 UR22, UR22, 0x22860, URZ ;  /* 0x0002286016168890 */ /* 0x000fe4000fffe03f */
[----:B------:R-:W-:Y:S02]  /*3d00*/  USHF.R.U32.HI UR6, URZ, 0x4, UR6 ;  /* 0x000000043f067899 */ /* 0x000fe40008011606 */
[----:B------:R-:W-:Y:S02]  /*3d10*/  @!UP0 UPRMT UR22, URZ, 0x654, UR22 ;  /* 0x000006543f168896 */ /* 0x000fe40008000016 */
[----:B------:R-:W-:-:S04]  /*3d20*/  ULOP3.LUT UR6, UR6, 0x3fff, URZ, 0xc0, !UPT ;  /* 0x00003fff06067892 */ /* 0x000fc8000f8ec03f */
[----:B------:R-:W-:Y:S01]  /*3d30*/  ULOP3.LUT UR21, UR6, 0x3000000, URZ, 0xfc, !UPT ;  /* 0x0300000006157892 */ /* 0x000fe2000f8efc3f */
[----:B------:R-:W-:-:S03]  /*3d40*/  WARPGROUP.ARRIVE ;  /* 0x00000000000079c5 */ /* 0x000fc60000000000 */
[----:B------:R-:W-:-:S07]  /*3d50*/  UIMAD UR11, UR37, 0xc00, UR21 ;  /* 0x00000c00250b78a4 */ /* 0x000fce000f8e0215 */
[----:B------:R-:W-:Y:S02]  /*3d60*/  UMOV UR6, UR11 ;  /* 0x0000000b00067c82 */ /* 0x000fe40008000000 */
[----:B------:R-:W-:Y:S01]  /*3d70*/  HGMMA.64x256x16.F32 R24, R152, gdesc[UR4].tnspB, RZ, !UPT, gsb0 ;  /* 0x43e0000498187df0 */ /* 0x000fe2000c0008ff */
        /* <DEDUP_REMOVED lines=31> */
[----:B------:R-:W-:Y:S01]  /*3f70*/  @!P1 SYNCS.ARRIVE.TRANS64.RED.A1T0 RZ, [UR22], RZ ;  /* 0x000000ffffff99a7 */ /* 0x000fe20008100416 */
[----:B------:R-:W-:-:S04]  /*3f80*/  UIADD3 UR22, UR50, -0x2, URZ ;  /* 0xfffffffe32167890 */ /* 0x000fc8000fffe03f */
[----:B------:R-:W-:-:S06]  /*3f90*/  UISETP.GE.AND UP0, UPT, UR22, UR38, UPT ;  /* 0x000000261600728c */ /* 0x000fcc000bf06270 */
[----:B------:R-:W-:-:S13]  /*3fa0*/  PLOP3.LUT P2, PT, PT, PT, UP0, 0x80, 0x0 ;  /* 0x000000000000781c */ /* 0x000fda0003f4f008 */
[----:B---3--:R-:W-:Y:S05]  /*3fb0*/  @!P2 BRA `(.L_x_9402) ;  /* 0x0000002000d8a947 */ /* 0x008fea0003800000 */
[----:B------:R-:W-:Y:S01]  /*3fc0*/  IMAD.MOV.U32 R7, RZ, RZ, R3 ;  /* 0x000000ffff077224 */ /* 0x000fe200078e0003 */
[----:B------:R-:W-:Y:S01]  /*3fd0*/  ULDC UR24, c[0x0][0x9d8] ;  /* 0x0002760000187ab9 */ /* 0x000fe20000000800 */
[----:B012---:R-:W-:Y:S01]  /*3fe0*/  IMAD.MOV.U32 R8, RZ, RZ, R0 ;  /* 0x000000ffff087224 */ /* 0x007fe200078e0000 */
[----:B------:R-:W-:-:S06]  /*3ff0*/  ULDC UR23, c[0x0][0x988] ;  /* 0x0002620000177ab9 */ /* 0x000fcc0000000800 */
.L_x_9411:
        /* <DEDUP_REMOVED lines=8> */
[----:B---3--:R-:W-:Y:S10]  /*4080*/  @!P0 BRA `(.L_x_9403) ;  /* 0x0000000000048947 */ /* 0x008ff40003800000 */
[----:B------:R-:W-:Y:S01]  /*4090*/  BPT.TRAP 0x1 ;  /* 0x000000040000795c */ /* 0x000fe20000300000 */
.L_x_9403:
[----:B------:R-:W0:Y:S01]  /*40a0*/  S2UR UR7, SR_CgaCtaId ;  /* 0x00000000000779c3 */ /* 0x000e220000008800 */
[----:B------:R-:W-:Y:S01]  /*40b0*/  UMOV UR6, 0x400 ;  /* 0x0000040000067882 */ /* 0x000fe20000000000 */
[----:B------:R-:W-:-:S05]  /*40c0*/  IMAD.U32 R6, RZ, RZ, UR47 ;  /* 0x0000002fff067e24 */ /* 0x000fca000f8e00ff */
[----:B------:R-:W-:Y:S01]  /*40d0*/  SHF.L.U32 R6, R6, 0x1f, RZ ;  /* 0x0000001f06067819 */ /* 0x000fe200000006ff */
[----:B0-----:R-:W-:-:S04]  /*40e0*/  ULEA UR6, UR7, UR6, 0x18 ;  /* 0x0000000607067291 */ /* 0x001fc8000f8ec03f */
[----:B------:R-:W-:-:S09]  /*40f0*/  ULEA UR25, UR37, UR6, 0x3 ;  /* 0x0000000625197291 */ /* 0x000fd2000f8e183f */
[----:B------:R0:W1:Y:S01]  /*4100*/  SYNCS.PHASECHK.TRANS64.TRYWAIT P2, [UR25+0x22830], R6 ;  /* 0x02283006ff0075a7 */ /* 0x0000620008040159 */
[----:B------:R-:W-:Y:S05]  /*4110*/  @!P0 BRA `(.L_x_9404) ;  /* 0x0000000000048947 */ /* 0x000fea0003800000 */
[----:B------:R-:W-:Y:S01]  /*4120*/  BPT.TRAP 0x1 ;  /* 0x000000040000795c */ /* 0x000fe20000300000 */
.L_x_9404:
[----:B-1----:R-:W-:Y:S05]  /*4130*/  @P2 BRA `(.L_x_9405) ;  /* 0x0000000000082947 */ /* 0x002fea0003800000 */
[----:B------:R-:W1:Y:S02]  /*4140*/  SYNCS.PHASECHK.TRANS64.TRYWAIT P2, [UR25+0x22830], R6 ;  /* 0x02283006ff0075a7 */ /* 0x000e640008040159 */
[----:B-1----:R-:W-:Y:S05]  /*4150*/  @!P2 BRA `(.L_x_9406) ;  /* 0x000000d80064a947 */ /* 0x002fea0003800000 */
.L_x_9405:
        /* <DEDUP_REMOVED lines=15> */
[----:B------:R-:W-:Y:S01]  /*4250*/  HGMMA.64x96x16.F32 R152, gdesc[UR8], R152, gsb0 ;  /* 0x01600000089879f0 */ /* 0x000fe20008000898 */
[----:B------:R-:W-:Y:S02]  /*4260*/  UMOV UR10, UR23 ;  /* 0x00000017000a7c82 */ /* 0x000fe40008000000 */
[----:B------:R-:W-:Y:S02]  /*4270*/  WARPGROUP.DEPBAR.LE gsb0, 0x0 ;  /* 0x00008000000079c5 */ /* 0x000fe40000010000 */
[----:B------:R-:W-:-:S06]  /*4280*/  WARPGROUP.ARRIVE ;  /* 0x00000000000079c5 */ /* 0x000fcc0000000000 */
[----:B------:R-:W-:Y:S03]  /*4290*/  HGMMA.64x96x16.F32 R152, gdesc[UR12], R152, gsb0 ;  /* 0x016000000c9879f0 */ /* 0x000fe60008000898 */
        /* <DEDUP_REMOVED lines=43> */
[----:B------:R-:W3:Y:S04]  /*4550*/  S2R R196, SR_TID.X ;  /* 0x0000000000c47919 */ /* 0x000ee80000002100 */
[----:B------:R-:W4:Y:S01]  /*4560*/  MUFU.TANH R13, R13 ;  /* 0x0000000d000d7308 */ /* 0x000f220000002400 */
[----:B-1----:R-:W-:-:S07]  /*4570*/  FMNMX.FTZ R0, R11, R0, !PT ;  /* 0x000000000b007209 */ /* 0x002fce0007810000 */
[----:B------:R-:W1:Y:S01]  /*4580*/  MUFU.TANH R14, R14 ;  /* 0x0000000e000e7308 */ /* 0x000e620000002400 */
[----:B--2---:R-:W-:-:S07]  /*4590*/  FMNMX.FTZ R0, R12, R0, !PT ;  /* 0x000000000c007209 */ /* 0x004fce0007810000 */
[----:B------:R-:W2:Y:S01]  /*45a0*/  MUFU.TANH R15, R15 ;  /* 0x0000000f000f7308 */ /* 0x000ea20000002400 */
[----:B----4-:R-:W-:-:S07]  /*45b0*/  FMNMX.FTZ R0, R13, R0, !PT ;  /* 0x000000000d007209 */ /* 0x010fce0007810000 */
[----:B------:R-:W4:Y:S01]  /*45c0*/  MUFU.TANH R20, R20 ;  /* 0x0000001400147308 */ /* 0x000f220000002400 */
[----:B-1----:R-:W-:Y:S02]  /*45d0*/  FMNMX.FTZ R0, R14, R0, !PT ;  /* 0x000000000e007209 */ /* 0x002fe40007810000 */
[----:B---3--:R-:W-:-:S05]  /*45e0*/  SHF.R.U32.HI R196, RZ, 0x7, R196 ;  /* 0x00000007ffc47819 */ /* 0x008fca00000116c4 */
[----:B------:R-:W1:Y:S01]  /*45f0*/  MUFU.TANH R21, R21 ;  /* 0x0000001500157308 */ /* 0x000e620000002400 */
[----:B--2---:R-:W-:-:S07]  /*4600*/  FMNMX.FTZ R0, R15, R0, !PT ;  /* 0x000000000f007209 */ /* 0x004fce0007810000 */
[----:B------:R-:W2:Y:S01]  /*4610*/  MUFU.TANH R152, R152 ;  /* 0x0000009800987308 */ /* 0x000ea20000002400 */
[----:B----4-:R-:W-:-:S07]  /*4620*/  FMNMX.FTZ R0, R20, R0, !PT ;  /* 0x0000000014007209 */ /* 0x010fce0007810000 */
        /* <DEDUP_REMOVED lines=26> */
[----:B------:R-:W-:Y:S01]  /*47d0*/  MUFU.TANH R176, R176 ;  /* 0x000000b000b07308 */ /* 0x000fe20000002400 */
[----:B--2---:R-:W-:-:S07]  /*47e0*/  FMNMX.FTZ R0, R177, R0, !PT ;  /* 0x00000000b1007209 */ /* 0x004fce0007810000 */
[----:B------:R-:W-:Y:S01]  /*47f0*/  MUFU.TANH R155, R155 ;  /* 0x0000009b009b7308 */ /* 0x000fe20000002400 */
[----:B---3--:R-:W-:-:S05]  /*4800*/  FMNMX.FTZ R0, R180, R0, !PT ;  /* 0x00000000b4007209 */ /* 0x008fca0007810000 */
[----:B------:R-:W1:Y:S02]  /*4810*/  SHFL.BFLY PT, R181, R0, 0x2, 0x1f ;  /* 0x0c401f0000b57f89 */ /* 0x000e6400000e0000 */
[----:B------:R-:W-:Y:S08]  /*4820*/  MUFU.TANH R158, R158 ;  /* 0x0000009e009e7308 */ /* 0x000ff00000002400 */
[----:B------:R-:W-:Y:S08]  /*4830*/  MUFU.TANH R159, R159 ;  /* 0x0000009f009f7308 */ /* 0x000ff00000002400 */
[----:B------:R-:W-:Y:S01]  /*4840*/  MUFU.TANH R162, R162 ;  /* 0x000000a200a27308 */ /* 0x000fe20000002400 */
[----:B-1----:R-:W-:-:S07]  /*4850*/  FMNMX.FTZ R0, R0, R181, !PT ;  /* 0x000000b500007209 */ /* 0x002fce0007810000 */
[----:B------:R-:W-:Y:S01]  /*4860*/  MUFU.TANH R163, R163 ;  /* 0x000000a300a37308 */ /* 0x000fe20000002400 */
[----:B------:R-:W1:Y:S07]  /*4870*/  SHFL.BFLY PT, R154, R0, 0x1, 0x1f ;  /* 0x0c201f00009a7f89 */ /* 0x000e6e00000e0000 */
[----:B------:R-:W-:Y:S08]  /*4880*/  MUFU.TANH R166, R166 ;  /* 0x000000a600a67308 */ /* 0x000ff00000002400 */
[----:B------:R-:W-:Y:S08]  /*4890*/  MUFU.TANH R184, R184 ;  /* 0x000000b800b87308 */ /* 0x000ff00000002400 */
[----:B------:R-:W-:Y:S01]  /*48a0*/  MUFU.TANH R185, R185 ;  /* 0x000000b900b97308 */ /* 0x000fe20000002400 */
[----:B-1----:R-:W-:-:S05]  /*48b0*/  FMNMX.FTZ R0, R0, R154, !PT ;  /* 0x0000009a00007209 */ /* 0x002fca0007810000 */
[C---:B------:R-:W-:Y:S01]  /*48c0*/  FADD.FTZ R181, -R0.reuse, R8 ;  /* 0x0000000800b57221 */ /* 0x040fe20000010100 */
[----:B------:R-:W-:Y:S01]  /*48d0*/  FMUL.FTZ R154, R0, UR10 ;  /* 0x0000000a009a7c20 */ /* 0x000fe20008410000 */
[----:B------:R1:W-:Y:S02]  /*48e0*/  MUFU.TANH R8, R167 ;  /* 0x000000a700087308 */ /* 0x0003e40000002400 */
[----:B------:R-:W-:Y:S01]  /*48f0*/  FMUL.FTZ R181, R181, UR10 ;  /* 0x0000000ab5b57c20 */ /* 0x000fe20008410000 */
[--C-:B------:R-:W-:Y:S01]  /*4900*/  FFMA.FTZ R3, R3, UR10, -R154.reuse ;  /* 0x0000000a03037c23 */ /* 0x100fe2000801089a */
[--C-:B------:R-:W-:Y:S01]  /*4910*/  FFMA.FTZ R9, R9, UR10, -R154.reuse ;  /* 0x0000000a09097c23 */ /* 0x100fe2000801089a */
[--C-:B------:R-:W-:Y:S01]  /*4920*/  FFMA.FTZ R10, R10, UR10, -R154.reuse ;  /* 0x0000000a0a0a7c23 */ /* 0x100fe2000801089a */
[--C-:B------:R-:W-:Y:S01]  /*4930*/  FFMA.FTZ R11, R11, UR10, -R154.reuse ;  /* 0x0000000a0b0b7c23 */ /* 0x100fe2000801089a */
[--C-:B------:R-:W-:Y:S01]  /*4940*/  FFMA.FTZ R12, R12, UR10, -R154.reuse ;  /* 0x0000000a0c0c7c23 */ /* 0x100fe2000801089a */
[----:B------:R-:W2:Y:S01]  /*4950*/  MUFU.EX2 R181, R181 ;  /* 0x000000b500b57308 */ /* 0x000ea20000000800 */
[--C-:B-1----:R-:W-:Y:S01]  /*4960*/  FFMA.FTZ R167, R152, UR10, -R154.reuse ;  /* 0x0000000a98a77c23 */ /* 0x102fe2000801089a */
        /* <DEDUP_REMOVED lines=14> */
[----:B------:R-:W3:Y:S01]  /*4a50*/  MUFU.EX2 R152, R9 ;  /* 0x0000000900987308 */ /* 0x000ee20000000800 */
        /* <DEDUP_REMOVED lines=64> */
[----:B-1----:R-:W-:Y:S01]  /*4e60*/  FFMA.FTZ R181, R181, R4, R3 ;  /* 0x00000004b5b57223 */ /* 0x002fe20000010003 */
[--C-:B------:R-:W-:Y:S01]  /*4e70*/  FFMA.FTZ R169, R169, UR10, -R154.reuse ;  /* 0x0000000aa9a97c23 */ /* 0x100fe2000801089a */
[--C-:B------:R-:W-:Y:S01]  /*4e80*/  FFMA.FTZ R172, R172, UR10, -R154.reuse ;  /* 0x0000000aacac7c23 */ /* 0x100fe2000801089a */
[--C-:B------:R-:W-:Y:S01]  /*4e90*/  FFMA.FTZ R173, R173, UR10, -R154.reuse ;  /* 0x0000000aadad7c23 */ /* 0x100fe2000801089a */
[--C-:B------:R-:W-:Y:S01]  /*4ea0*/  FFMA.FTZ R177, R177, UR10, -R154.reuse ;  /* 0x0000000ab1b17c23 */ /* 0x100fe2000801089a */
[----:B------:R-:W-:Y:S01]  /*4eb0*/  FFMA.FTZ R180, R180, UR10, -R154 ;  /* 0x0000000ab4b47c23 */ /* 0x000fe2000801089a */
[C---:B---3--:R-:W-:Y:S01]  /*4ec0*/  FADD.FTZ R181, R152.reuse, R181 ;  /* 0x000000b598b57221 */ /* 0x048fe20000010000 */
[----:B------:R1:W2:Y:S01]  /*4ed0*/  MUFU.EX2 R154, R10 ;  /* 0x0000000a009a7308 */ /* 0x0002a20000000800 */
[----:B------:R-:W-:Y:S01]  /*4ee0*/  F2FP.F16.F32.PACK_AB R152, R152, R3 ;  /* 0x000000039898723e */ /* 0x000fe200000000ff */
[----:B------:R-:W-:Y:S01]  /*4ef0*/  FMUL.FTZ R9, R171, UR24 ;  /* 0x00000018ab097c20 */ /* 0x000fe20008410000 */
[----:B------:R-:W-:Y:S01]  /*4f00*/  FMUL.FTZ R4, R170, UR24 ;  /* 0x00000018aa047c20 */ /* 0x000fe20008410000 */
[----:B------:R-:W-:Y:S01]  /*4f10*/  FMUL.FTZ R170, R174, UR24 ;  /* 0x00000018aeaa7c20 */ /* 0x000fe20008410000 */
[----:B------:R-:W-:Y:S01]  /*4f20*/  FMUL.FTZ R174, R179, UR24 ;  /* 0x00000018b3ae7c20 */ /* 0x000fe20008410000 */
[----:B------:R-:W-:Y:S01]  /*4f30*/  FMUL.FTZ R179, R186, UR24 ;  /* 0x00000018bab37c20 */ /* 0x000fe20008410000 */
[----:B------:R-:W-:Y:S01]  /*4f40*/  FMUL.FTZ R186, R198, UR24 ;  /* 0x00000018c6ba7c20 */ /* 0x000fe20008410000 */
[----:B------:R3:W4:Y:S01]  /*4f50*/  MUFU.EX2 R3, R11 ;  /* 0x0000000b00037308 */ /* 0x0007220000000800 */
[----:B-1----:R-:W-:Y:S01]  /*4f60*/  FMUL.FTZ R10, R175, UR24 ;  /* 0x00000018af0a7c20 */ /* 0x002fe20008410000 */
[----:B------:R-:W-:Y:S01]  /*4f70*/  FMUL.FTZ R175, R182, UR24 ;  /* 0x00000018b6af7c20 */ /* 0x000fe20008410000 */
[----:B------:R-:W-:-:S05]  /*4f80*/  FMUL.FTZ R182, R190, UR24 ;  /* 0x00000018beb67c20 */ /* 0x000fca0008410000 */
[----:B------:R-:W1:Y:S01]  /*4f90*/  MUFU.TANH R4, R4 ;  /* 0x0000000400047308 */ /* 0x000e620000002400 */
[----:B--2---:R-:W-:Y:S01]  /*4fa0*/  FADD.FTZ R171, R154, R181 ;  /* 0x000000b59aab7221 */ /* 0x004fe20000010000 */
[----:B---3--:R-:W-:Y:S01]  /*4fb0*/  FMUL.FTZ R11, R178, UR24 ;  /* 0x00000018b20b7c20 */ /* 0x008fe20008410000 */
[----:B------:R-:W-:Y:S01]  /*4fc0*/  FMUL.FTZ R178, R183, UR24 ;  /* 0x00000018b7b27c20 */ /* 0x000fe20008410000 */
[----:B------:R-:W-:Y:S01]  /*4fd0*/  FMUL.FTZ R181, R187, UR24 ;  /* 0x00000018bbb57c20 */ /* 0x000fe20008410000 */
[----:B------:R-:W-:Y:S01]  /*4fe0*/  FMUL.FTZ R183, R191, UR24 ;  /* 0x00000018bfb77c20 */ /* 0x000fe20008410000 */
[----:B------:R-:W-:Y:S02]  /*4ff0*/  FMUL.FTZ R187, R199, UR24 ;  /* 0x00000018c7bb7c20 */ /* 0x000fe40008410000 */
[----:B------:R-:W2:Y:S01]  /*5000*/  MUFU.TANH R9, R9 ;  /* 0x0000000900097308 */ /* 0x000ea20000002400 */
[C---:B----4-:R-:W-:Y:S01]  /*5010*/  FADD.FTZ R171, R3.reuse, R171 ;  /* 0x000000ab03ab7221 */ /* 0x050fe20000010000 */
[----:B------:R-:W-:-:S02]  /*5020*/  F2FP.F16.F32.PACK_AB R154, R3, R154 ;  /* 0x0000009a039a723e */ /* 0x000fc400000000ff */
[----:B------:R-:W-:-:S04]  /*5030*/  FMNMX.FTZ R3, R176, R7, !PT ;  /* 0x00000007b0037209 */ /* 0x000fc80007810000 */
[----:B------:R-:W-:Y:S01]  /*5040*/  FMNMX.FTZ R3, R155, R3, !PT ;  /* 0x000000039b037209 */ /* 0x000fe20007810000 */
[----:B------:R-:W3:Y:S03]  /*5050*/  MUFU.TANH R170, R170 ;  /* 0x000000aa00aa7308 */ /* 0x000ee60000002400 */
[----:B------:R-:W-:-:S04]  /*5060*/  FMNMX.FTZ R3, R158, R3, !PT ;  /* 0x000000039e037209 */ /* 0x000fc80007810000 */
[----:B------:R-:W-:Y:S01]  /*5070*/  FMNMX.FTZ R3, R159, R3, !PT ;  /* 0x000000039f037209 */ /* 0x000fe20007810000 */
[----:B------:R-:W4:Y:S03]  /*5080*/  MUFU.TANH R10, R10 ;  /* 0x0000000a000a7308 */ /* 0x000f260000002400 */
[----:B------:R-:W-:-:S04]  /*5090*/  FMNMX.FTZ R3, R162, R3, !PT ;  /* 0x00000003a2037209 */ /* 0x000fc80007810000 */
[----:B------:R-:W-:Y:S01]  /*50a0*/  FMNMX.FTZ R3, R163, R3, !PT ;  /* 0x00000003a3037209 */ /* 0x000fe20007810000 */
[----:B------:R-:W5:Y:S03]  /*50b0*/  MUFU.TANH R11, R11 ;  /* 0x0000000b000b7308 */ /* 0x000f660000002400 */
[----:B------:R-:W-:-:S04]  /*50c0*/  FMNMX.FTZ R3, R166, R3, !PT ;  /* 0x00000003a6037209 */ /* 0x000fc80007810000 */
[----:B------:R-:W-:Y:S01]  /*50d0*/  FMNMX.FTZ R3, R8, R3, !PT ;  /* 0x0000000308037209 */ /* 0x000fe20007810000 */
[----:B------:R-:W0:Y:S03]  /*50e0*/  MUFU.TANH R174, R174 ;  /* 0x000000ae00ae7308 */ /* 0x000e260000002400 */
[----:B-1----:R-:W-:-:S04]  /*50f0*/  FMNMX.FTZ R3, R4, R3, !PT ;  /* 0x0000000304037209 */ /* 0x002fc80007810000 */
[----:B--2---:R-:W-:Y:S01]  /*5100*/  FMNMX.FTZ R3, R9, R3, !PT ;  /* 0x0000000309037209 */ /* 0x004fe20007810000 */
[----:B------:R-:W1:Y:S03]  /*5110*/  MUFU.TANH R175, R175 ;  /* 0x000000af00af7308 */ /* 0x000e660000002400 */
[----:B---3--:R-:W-:-:S04]  /*5120*/  FMNMX.FTZ R3, R170, R3, !PT ;  /* 0x00000003aa037209 */ /* 0x008fc80007810000 */
[----:B----4-:R-:W-:Y:S01]  /*5130*/  FMNMX.FTZ R3, R10, R3, !PT ;  /* 0x000000030a037209 */ /* 0x010fe20007810000 */
[----:B------:R-:W2:Y:S03]  /*5140*/  MUFU.TANH R178, R178 ;  /* 0x000000b200b27308 */ /* 0x000ea60000002400 */
[----:B-----5:R-:W-:-:S04]  /*5150*/  FMNMX.FTZ R3, R11, R3, !PT ;  /* 0x000000030b037209 */ /* 0x020fc80007810000 */
[----:B0-----:R-:W-:Y:S01]  /*5160*/  FMNMX.FTZ R3, R174, R3, !PT ;  /* 0x00000003ae037209 */ /* 0x001fe20007810000 */
[----:B------:R-:W0:Y:S03]  /*5170*/  MUFU.TANH R179, R179 ;  /* 0x000000b300b37308 */ /* 0x000e260000002400 */
[----:B-1----:R-:W-:-:S05]  /*5180*/  FMNMX.FTZ R3, R175, R3, !PT ;  /* 0x00000003af037209 */ /* 0x002fca0007810000 */
        /* <DEDUP_REMOVED lines=9> */
[----:B0-----:R-:W-:-:S04]  /*5220*/  FMNMX.FTZ R3, R183, R3, !PT ;  /* 0x00000003b7037209 */ /* 0x001fc80007810000 */
[----:B------:R-:W-:-:S03]  /*5230*/  FMNMX.FTZ R3, R184, R3, !PT ;  /* 0x00000003b8037209 */ /* 0x000fc60007810000 */
[----:B------:R-:W0:Y:S01]  /*5240*/  MUFU.EX2 R12, R12 ;  /* 0x0000000c000c7308 */ /* 0x000e220000000800 */
[----:B------:R-:W-:-:S04]  /*5250*/  FMNMX.FTZ R3, R185, R3, !PT ;  /* 0x00000003b9037209 */ /* 0x000fc80007810000 */
[----:B-1----:R-:W-:-:S03]  /*5260*/  FMNMX.FTZ R3, R186, R3, !PT ;  /* 0x00000003ba037209 */ /* 0x002fc60007810000 */
[----:B------:R-:W1:Y:S01]  /*5270*/  MUFU.EX2 R13, R13 ;  /* 0x0000000d000d7308 */ /* 0x000e620000000800 */
[----:B--2---:R-:W-:-:S05]  /*5280*/  FMNMX.FTZ R3, R187, R3, !PT ;  /* 0x00000003bb037209 */ /* 0x004fca0007810000 */
[----:B------:R-:W2:Y:S02]  /*5290*/  SHFL.BFLY PT, R188, R3, 0x2, 0x1f ;  /* 0x0c401f0003bc7f89 */ /* 0x000ea400000e0000 */
[----:B------:R-:W-:Y:S08]  /*52a0*/  MUFU.EX2 R14, R14 ;  /* 0x0000000e000e7308 */ /* 0x000ff00000000800 */
[----:B------:R-:W-:Y:S08]  /*52b0*/  MUFU.EX2 R15, R15 ;  /* 0x0000000f000f7308 */ /* 0x000ff00000000800 */
[----:B------:R-:W-:Y:S01]  /*52c0*/  MUFU.EX2 R189, R160 ;  /* 0x000000a000bd7308 */ /* 0x000fe20000000800 */
[----:B--2---:R-:W-:-:S07]  /*52d0*/  FMNMX.FTZ R3, R3, R188, !PT ;  /* 0x000000bc03037209 */ /* 0x004fce0007810000 */
[----:B------:R2:W-:Y:S01]  /*52e0*/  MUFU.EX2 R188, R156 ;  /* 0x0000009c00bc7308 */ /* 0x0005e20000000800 */
[----:B------:R-:W3:Y:S07]  /*52f0*/  SHFL.BFLY PT, R192, R3, 0x1, 0x1f ;  /* 0x0c201f0003c07f89 */ /* 0x000eee00000e0000 */
[----:B------:R-:W-:Y:S08]  /*5300*/  MUFU.EX2 R20, R20 ;  /* 0x0000001400147308 */ /* 0x000ff00000000800 */
[----:B------:R-:W-:Y:S08]  /*5310*/  MUFU.EX2 R21, R21 ;  /* 0x0000001500157308 */ /* 0x000ff00000000800 */
[----:B------:R-:W-:Y:S01]  /*5320*/  MUFU.EX2 R167, R167 ;  /* 0x000000a700a77308 */ /* 0x000fe20000000800 */
[----:B---3--:R-:W-:-:S05]  /*5330*/  FMNMX.FTZ R3, R3, R192, !PT ;  /* 0x000000c003037209 */ /* 0x008fca0007810000 */
[C---:B--2---:R-:W-:Y:S01]  /*5340*/  FADD.FTZ R156, -R3.reuse, R7 ;  /* 0x00000007039c7221 */ /* 0x044fe20000010100 */
[----:B------:R-:W-:Y:S01]  /*5350*/  FMUL.FTZ R7, R3, UR10 ;  /* 0x0000000a03077c20 */ /* 0x000fe20008410000 */
[----:B------:R-:W-:Y:S02]  /*5360*/  MUFU.EX2 R153, R153 ;  /* 0x0000009900997308 */ /* 0x000fe40000000800 */
[----:B------:R-:W-:Y:S01]  /*5370*/  FMUL.FTZ R156, R156, UR10 ;  /* 0x0000000a9c9c7c20 */ /* 0x000fe20008410000 */
[--C-:B------:R-:W-:Y:S01]  /*5380*/  FFMA.FTZ R176, R176, UR10, -R7.reuse ;  /* 0x0000000ab0b07c23 */ /* 0x100fe20008010807 */
[--C-:B------:R-:W-:Y:S01]  /*5390*/  FFMA.FTZ R155, R155, UR10, -R7.reuse ;  /* 0x0000000a9b9b7c23 */ /* 0x100fe20008010807 */
[--C-:B------:R-:W-:Y:S01]  /*53a0*/  FFMA.FTZ R160, R8, UR10, -R7.reuse ;  /* 0x0000000a08a07c23 */ /* 0x100fe20008010807 */
[--C-:B------:R-:W-:Y:S01]  /*53b0*/  FFMA.FTZ R4, R4, UR10, -R7.reuse ;  /* 0x0000000a04047c23 */ /* 0x100fe20008010807 */
[--C-:B------:R-:W-:Y:S01]  /*53c0*/  FFMA.FTZ R158, R158, UR10, -R7.reuse ;  /* 0x0000000a9e9e7c23 */ /* 0x100fe20008010807 */
[----:B------:R0:W2:Y:S01]  /*53d0*/  MUFU.EX2 R8, R156 ;  /* 0x0000009c00087308 */ /* 0x0000a20000000800 */
[--C-:B------:R-:W-:Y:S01]  /*53e0*/  FFMA.FTZ R159, R159, UR10, -R7.reuse ;  /* 0x0000000a9f9f7c23 */ /* 0x100fe20008010807 */
[--C-:B------:R-:W-:Y:S01]  /*53f0*/  FFMA.FTZ R162, R162, UR10, -R7.reuse ;  /* 0x0000000aa2a27c23 */ /* 0x100fe20008010807 */
[--C-:B------:R-:W-:Y:S01]  /*5400*/  FFMA.FTZ R163, R163, UR10, -R7.reuse ;  /* 0x0000000aa3a37c23 */ /* 0x100fe20008010807 */
[--C-:B------:R-:W-:Y:S01]  /*5410*/  FFMA.FTZ R166, R166, UR10, -R7.reuse ;  /* 0x0000000aa6a67c23 */ /* 0x100fe20008010807 */
[--C-:B------:R-:W-:Y:S01]  /*5420*/  FFMA.FTZ R9, R9, UR10, -R7.reuse ;  /* 0x0000000a09097c23 */ /* 0x100fe20008010807 */
[--C-:B------:R-:W-:Y:S01]  /*5430*/  FFMA.FTZ R170, R170, UR10, -R7.reuse ;  /* 0x0000000aaaaa7c23 */ /* 0x100fe20008010807 */
[----:B------:R-:W-:Y:S01]  /*5440*/  FFMA.FTZ R10, R10, UR10, -R7 ;  /* 0x0000000a0a0a7c23 */ /* 0x000fe20008010807 */
[----:B------:R-:W3:Y:S01]  /*5450*/  MUFU.EX2 R176, R176 ;  /* 0x000000b000b07308 */ /* 0x000ee20000000800 */
[----:B0-----:R-:W-:Y:S01]  /*5460*/  FADD.FTZ R156, R12, R171 ;  /* 0x000000ab0c9c7221 */ /* 0x001fe20000010000 */
[--C-:B------:R-:W-:Y:S01]  /*5470*/  FFMA.FTZ R11, R11, UR10, -R7.reuse ;  /* 0x0000000a0b0b7c23 */ /* 0x100fe20008010807 */
[--C-:B------:R-:W-:Y:S01]  /*5480*/  FFMA.FTZ R174, R174, UR10, -R7.reuse ;  /* 0x0000000aaeae7c23 */ /* 0x100fe20008010807 */
[--C-:B------:R-:W-:Y:S01]  /*5490*/  FFMA.FTZ R175, R175, UR10, -R7.reuse ;  /* 0x0000000aafaf7c23 */ /* 0x100fe20008010807 */
[----:B-1----:R-:W-:Y:S01]  /*54a0*/  FADD.FTZ R156, R13, R156 ;  /* 0x0000009c0d9c7221 */ /* 0x002fe20000010000 */
        /* <DEDUP_REMOVED lines=9> */
[----:B------:R-:W-:Y:S01]  /*5540*/  FFMA.FTZ R7, R187, UR10, -R7 ;  /* 0x0000000abb077c23 */ /* 0x000fe20008010807 */
[----:B------:R1:W-:Y:S01]  /*5550*/  MUFU.EX2 R171, R4 ;  /* 0x0000000400ab7308 */ /* 0x0003e20000000800 */
[-C--:B--2---:R-:W-:Y:S01]  /*5560*/  FMUL.FTZ R26, R26, R8.reuse ;  /* 0x000000081a1a7220 */ /* 0x084fe20000410000 */
[-C--:B------:R-:W-:Y:S01]  /*5570*/  FMUL.FTZ R27, R27, R8.reuse ;  /* 0x000000081b1b7220 */ /* 0x080fe20000410000 */
[-C--:B------:R-:W-:Y:S01]  /*5580*/  FMUL.FTZ R30, R30, R8.reuse ;  /* 0x000000081e1e7220 */ /* 0x080fe20000410000 */
[-C--:B------:R-:W-:Y:S01]  /*5590*/  FMUL.FTZ R31, R31, R8.reuse ;  /* 0x000000081f1f7220 */ /* 0x080fe20000410000 */
[-C--:B------:R-:W-:Y:S01]  /*55a0*/  FMUL.FTZ R34, R34, R8.reuse ;  /* 0x0000000822227220 */ /* 0x080fe20000410000 */
[-C--:B------:R-:W-:Y:S01]  /*55b0*/  FMUL.FTZ R35, R35, R8.reuse ;  /* 0x0000000823237220 */ /* 0x080fe20000410000 */
[----:B------:R-:W-:Y:S01]  /*55c0*/  FMUL.FTZ R38, R38, R8 ;  /* 0x0000000826267220 */ /* 0x000fe20000410000 */
[----:B------:R2:W4:Y:S01]  /*55d0*/  MUFU.EX2 R187, R158 ;  /* 0x0000009e00bb7308 */ /* 0x0005220000000800 */
[----:B-1----:R-:W-:Y:S01]  /*55e0*/  FADD.FTZ R4, R14, R156 ;  /* 0x0000009c0e047221 */ /* 0x002fe20000010000 */
[----:B------:R-:W-:Y:S01]  /*55f0*/  F2FP.F16.F32.PACK_AB R156, R13, R12 ;  /* 0x0000000c0d9c723e */ /* 0x000fe200000000ff */
[-C--:B------:R-:W-:Y:S01]  /*5600*/  FMUL.FTZ R39, R39, R8.reuse ;  /* 0x0000000827277220 */ /* 0x080fe20000410000 */
[----:B------:R-:W-:Y:S01]  /*5610*/  IADD3 R12, -R196, 0xb, RZ ;  /* 0x0000000bc40c7810 */ /* 0x000fe20007ffe1ff */
[----:B------:R-:W-:Y:S01]  /*5620*/  FADD.FTZ R4, R15, R4 ;  /* 0x000000040f047221 */ /* 0x000fe20000010000 */
[-C--:B------:R-:W-:Y:S01]  /*5630*/  FMUL.FTZ R42, R42, R8.reuse ;  /* 0x000000082a2a7220 */ /* 0x080fe20000410000 */
[----:B------:R-:W-:Y:S01]  /*5640*/  FMUL.FTZ R43, R43, R8 ;  /* 0x000000082b2b7220 */ /* 0x000fe20000410000 */
[----:B------:R-:W1:Y:S01]  /*5650*/  MUFU.EX2 R159, R159 ;  /* 0x0000009f009f7308 */ /* 0x000e620000000800 */
[----:B------:R-:W-:Y:S01]  /*5660*/  FADD.FTZ R4, R20, R4 ;  /* 0x0000000414047221 */ /* 0x000fe20000010000 */
[----:B--2---:R-:W-:Y:S01]  /*5670*/  F2FP.F16.F32.PACK_AB R158, R15, R14 ;  /* 0x0000000e0f9e723e */ /* 0x004fe200000000ff */
        /* <DEDUP_REMOVED lines=10> */
[----:B------:R-:W-:Y:S01]  /*5720*/  FADD.FTZ R4, R153, R4 ;  /* 0x0000000499047221 */ /* 0x000fe20000010000 */
[-C--:B------:R-:W-:Y:S01]  /*5730*/  FMUL.FTZ R59, R59, R8.reuse ;  /* 0x000000083b3b7220 */ /* 0x080fe20000410000 */
[----:B------:R-:W-:Y:S01]  /*5740*/  FMUL.FTZ R62, R62, R8 ;  /* 0x000000083e3e7220 */ /* 0x000fe20000410000 */
[----:B------:R5:W1:Y:S01]  /*5750*/  MUFU.EX2 R192, R162 ;  /* 0x000000a200c07308 */ /* 0x000a620000000800 */
[----:B--2---:R-:W-:Y:S01]  /*5760*/  F2FP.F16.F32.PACK_AB R160, R21, R20 ;  /* 0x0000001415a0723e */ /* 0x004fe200000000ff */
[----:B---3--:R-:W-:Y:S01]  /*5770*/  FFMA.FTZ R20, R8, R5, R176 ;  /* 0x0000000508147223 */ /* 0x008fe200000100b0 */
[----:B------:R-:W-:Y:S01]  /*5780*/  FADD.FTZ R4, R188, R4 ;  /* 0x00000004bc047221 */ /* 0x000fe20000010000 */
[-C--:B------:R-:W-:Y:S01]  /*5790*/  FMUL.FTZ R63, R63, R8.reuse ;  /* 0x000000083f3f7220 */ /* 0x080fe20000410000 */
[-C--:B------:R-:W-:Y:S01]  /*57a0*/  FMUL.FTZ R66, R66, R8.reuse ;  /* 0x0000000842427220 */ /* 0x080fe20000410000 */
[----:B0-----:R-:W-:Y:S01]  /*57b0*/  FADD.FTZ R20, R155, R20 ;  /* 0x000000149b147221 */ /* 0x001fe20000010000 */
[-C--:B------:R-:W-:Y:S01]  /*57c0*/  FMUL.FTZ R67, R67, R8.reuse ;  /* 0x0000000843437220 */ /* 0x080fe20000410000 */
[----:B------:R-:W0:Y:S01]  /*57d0*/  MUFU.EX2 R163, R163 ;  /* 0x000000a300a37308 */ /* 0x000e220000000800 */
[----:B-----5:R-:W-:Y:S01]  /*57e0*/  F2FP.F16.F32.PACK_AB R162, R153, R167 ;  /* 0x000000a799a2723e */ /* 0x020fe200000000ff */
[----:B----4-:R-:W-:Y:S01]  /*57f0*/  FADD.FTZ R20, R187, R20 ;  /* 0x00000014bb147221 */ /* 0x010fe20000010000 */
[-C--:B------:R-:W-:Y:S01]  /*5800*/  FMUL.FTZ R70, R70, R8.reuse ;  /* 0x0000000846467220 */ /* 0x080fe20000410000 */
[-C--:B------:R-:W-:Y:S01]  /*5810*/  FMUL.FTZ R71, R71, R8.reuse ;  /* 0x0000000847477220 */ /* 0x080fe20000410000 */
[-C--:B------:R-:W-:Y:S01]  /*5820*/  FMUL.FTZ R74, R74, R8.reuse ;  /* 0x000000084a4a7220 */ /* 0x080fe20000410000 */
[----:B-1----:R-:W-:Y:S01]  /*5830*/  FADD.FTZ R5, R159, R20 ;  /* 0x000000149f057221 */ /* 0x002fe20000010000 */
[-C--:B------:R-:W-:Y:S01]  /*5840*/  FMUL.FTZ R75, R75, R8.reuse ;  /* 0x000000084b4b7220 */ /* 0x080fe20000410000 */
[----:B------:R-:W1:Y:S01]  /*5850*/  MUFU.EX2 R193, R166 ;  /* 0x000000a600c17308 */ /* 0x000e620000000800 */
[-C--:B------:R-:W-:Y:S01]  /*5860*/  FMUL.FTZ R78, R78, R8.reuse ;  /* 0x000000084e4e7220 */ /* 0x080fe20000410000 */
[----:B------:R-:W-:Y:S01]  /*5870*/  FADD.FTZ R20, R192, R5 ;  /* 0x00000005c0147221 */ /* 0x000fe20000010000 */
        /* <DEDUP_REMOVED lines=18> */
[----:B------:R-:W-:Y:S01]  /*59a0*/  FADD.FTZ R20, R194, R5 ;  /* 0x00000005c2147221 */ /* 0x000fe20000010000 */
[-C--:B------:R-:W-:Y:S01]  /*59b0*/  FMUL.FTZ R107, R107, R8.reuse ;  /* 0x000000086b6b7220 */ /* 0x080fe20000410000 */
[-C--:B------:R-:W-:Y:S01]  /*59c0*/  FMUL.FTZ R110, R110, R8.reuse ;  /* 0x000000086e6e7220 */ /* 0x080fe20000410000 */
[----:B------:R1:W3:Y:S01]  /*59d0*/  MUFU.EX2 R13, R9 ;  /* 0x00000009000d7308 */ /* 0x0002e20000000800 */
[----:B--2---:R-:W-:Y:S01]  /*59e0*/  FADD.FTZ R4, R157, R4 ;  /* 0x000000049d047221 */ /* 0x004fe20000010000 */
[----:B------:R-:W-:Y:S01]  /*59f0*/  FADD.FTZ R20, R171, R20 ;  /* 0x00000014ab147221 */ /* 0x000fe20000010000 */
[-C--:B------:R-:W-:Y:S01]  /*5a00*/  FMUL.FTZ R111, R111, R8.reuse ;  /* 0x000000086f6f7220 */ /* 0x080fe20000410000 */
[-C--:B------:R-:W-:Y:S01]  /*5a10*/  FMUL.FTZ R114, R114, R8.reuse ;  /* 0x0000000872727220 */ /* 0x080fe20000410000 */
[----:B------:R-:W-:Y:S01]  /*5a20*/  FADD.FTZ R4, R189, R4 ;  /* 0x00000004bd047221 */ /* 0x000fe20000010000 */
[-C--:B------:R-:W-:Y:S01]  /*5a30*/  FMUL.FTZ R115, R115, R8.reuse ;  /* 0x0000000873737220 */ /* 0x080fe20000410000 */
[----:B------:R-:W-:Y:S01]  /*5a40*/  FMUL.FTZ R118, R118, R8 ;  /* 0x0000000876767220 */ /* 0x000fe20000410000 */
[----:B------:R-:W2:Y:S01]  /*5a50*/  MUFU.EX2 R190, R164 ;  /* 0x000000a400be7308 */ /* 0x000ea20000000800 */
[----:B-1----:R-:W-:-:S02]  /*5a60*/  IMAD.U32 R9, RZ, RZ, UR25 ;  /* 0x00000019ff097e24 */ /* 0x002fc4000f8e00ff */
[----:B0-----:R-:W-:Y:S01]  /*5a70*/  FADD.FTZ R4, R161, R4 ;  /* 0x00000004a1047221 */ /* 0x001fe20000010000 */
[-C--:B------:R-:W-:Y:S01]  /*5a80*/  FMUL.FTZ R119, R119, R8.reuse ;  /* 0x0000000877777220 */ /* 0x080fe20000410000 */
[-C--:B------:R-:W-:Y:S01]  /*5a90*/  FMUL.FTZ R122, R122, R8.reuse ;  /* 0x000000087a7a7220 */ /* 0x080fe20000410000 */
[----:B------:R-:W-:Y:S02]  /*5aa0*/  @!P1 VIADD R15, R9, 0x22840 ;  /* 0x00022840090f9836 */ /* 0x000fe40000000000 */
[-C--:B------:R-:W-:Y:S01]  /*5ab0*/  FMUL.FTZ R123, R123, R8.reuse ;  /* 0x000000087b7b7220 */ /* 0x080fe20000410000 */
[-C--:B------:R-:W-:Y:S01]  /*5ac0*/  FMUL.FTZ R126, R126, R8.reuse ;  /* 0x000000087e7e7220 */ /* 0x080fe20000410000 */
[----:B------:R-:W0:Y:S01]  /*5ad0*/  MUFU.EX2 R14, R170 ;  /* 0x000000aa000e7308 */ /* 0x000e220000000800 */
[----:B---3--:R-:W-:Y:S01]  /*5ae0*/  FADD.FTZ R5, R13, R20 ;  /* 0x000000140d057221 */ /* 0x008fe20000010000 */
[----:B------:R-:W-:Y:S01]  /*5af0*/  @!P1 PRMT R15, RZ, 0x654, R15 ;  /* 0x00000654ff0f9816 */ /* 0x000fe2000000000f */
[----:B------:R1:W-:Y:S06]  /*5b00*/  BAR.ARV R12, 0x100 ;  /* 0x0004000c0000751d */ /* 0x0003ec0000002000 */
[----:B------:R-:W3:Y:S01]  /*5b10*/  MUFU.EX2 R165, R165 ;  /* 0x000000a500a57308 */ /* 0x000ee20000000800 */
[----:B------:R4:W-:Y:S01]  /*5b20*/  @!P1 SYNCS.ARRIVE.TRANS64.RED.A1T0 RZ, [R15+URZ], RZ ;  /* 0x000000ff0fff99a7 */ /* 0x0009e2000810043f */
[----:B--2---:R-:W-:Y:S01]  /*5b30*/  FADD.FTZ R4, R190, R4 ;  /* 0x00000004be047221 */ /* 0x004fe20000010000 */
        /* <DEDUP_REMOVED lines=13> */
[----:B------:R0:W5:Y:S01]  /*5c10*/  MUFU.EX2 R191, R168 ;  /* 0x000000a800bf7308 */ /* 0x0001620000000800 */
[----:B---3--:R-:W-:Y:S01]  /*5c20*/  FADD.FTZ R4, R165, R4 ;  /* 0x00000004a5047221 */ /* 0x008fe20000010000 */
[-C--:B------:R-:W-:Y:S01]  /*5c30*/  FMUL.FTZ R150, R150, R8.reuse ;  /* 0x0000000896967220 */ /* 0x080fe20000410000 */
[----:B------:R-:W-:Y:S01]  /*5c40*/  FMUL.FTZ R151, R151, R8 ;  /* 0x0000000897977220 */ /* 0x000fe20000410000 */
[----:B------:R-:W-:-:S02]  /*5c50*/  F2FP.F16.F32.PACK_AB R164, R157, R188 ;  /* 0x000000bc9da4723e */ /* 0x000fc400000000ff */
[----:B------:R-:W-:Y:S02]  /*5c60*/  F2FP.F16.F32.PACK_AB R166, R161, R189 ;  /* 0x000000bda1a6723e */ /* 0x000fe400000000ff */
[----:B------:R-:W3:Y:S01]  /*5c70*/  MUFU.EX2 R11, R11 ;  /* 0x0000000b000b7308 */ /* 0x000ee20000000800 */
[----:B--2---:R-:W-:Y:S01]  /*5c80*/  FADD.FTZ R8, R10, R5 ;  /* 0x000000050a087221 */ /* 0x004fe20000010000 */
[----:B------:R-:W-:Y:S02]  /*5c90*/  F2FP.F16.F32.PACK_AB R153, R155, R176 ;  /* 0x000000b09b99723e */ /* 0x000fe400000000ff */
[----:B0-----:R-:W-:Y:S02]  /*5ca0*/  F2FP.F16.F32.PACK_AB R168, R165, R190 ;  /* 0x000000bea5a8723e */ /* 0x001fe400000000ff */
[----:B------:R-:W-:Y:S02]  /*5cb0*/  F2FP.F16.F32.PACK_AB R155, R159, R187 ;  /* 0x000000bb9f9b723e */ /* 0x000fe400000000ff */
[----:B------:R-:W0:Y:S01]  /*5cc0*/  MUFU.EX2 R169, R169 ;  /* 0x000000a900a97308 */ /* 0x000e220000000800 */
[----:B-----5:R-:W-:Y:S01]  /*5cd0*/  FADD.FTZ R4, R191, R4 ;  /* 0x00000004bf047221 */ /* 0x020fe20000010000 */
[----:B------:R-:W-:-:S02]  /*5ce0*/  F2FP.F16.F32.PACK_AB R157, R163, R192 ;  /* 0x000000c0a39d723e */ /* 0x000fc400000000ff */
[----:B------:R-:W-:Y:S02]  /*5cf0*/  F2FP.F16.F32.PACK_AB R161, R13, R171 ;  /* 0x000000ab0da1723e */ /* 0x000fe400000000ff */
[----:B------:R-:W-:Y:S02]  /*5d00*/  F2FP.F16.F32.PACK_AB R159, R194, R193 ;  /* 0x000000c1c29f723e */ /* 0x000fe400000000ff */
[----:B----4-:R-:W2:Y:S01]  /*5d10*/  MUFU.EX2 R15, R174 ;  /* 0x000000ae000f7308 */ /* 0x010ea20000000800 */
[----:B---3--:R-:W-:Y:S01]  /*5d20*/  FADD.FTZ R8, R11, R8 ;  /* 0x000000080b087221 */ /* 0x008fe20000010000 */
[----:B------:R-:W-:-:S06]  /*5d30*/  F2FP.F16.F32.PACK_AB R163, R10, R14 ;  /* 0x0000000e0aa3723e */ /* 0x000fcc00000000ff */
[----:B------:R-:W3:Y:S01]  /*5d40*/  MUFU.EX2 R167, R175 ;  /* 0x000000af00a77308 */ /* 0x000ee20000000800 */
[C---:B0-----:R-:W-:Y:S01]  /*5d50*/  FADD.FTZ R4, R169.reuse, R4 ;  /* 0x00000004a9047221 */ /* 0x041fe20000010000 */
[----:B------:R-:W-:-:S06]  /*5d60*/  F2FP.F16.F32.PACK_AB R170, R169, R191 ;  /* 0x000000bfa9aa723e */ /* 0x000fcc00000000ff */
[----:B------:R-:W0:Y:S01]  /*5d70*/  MUFU.EX2 R172, R172 ;  /* 0x000000ac00ac7308 */ /* 0x000e220000000800 */
[C---:B--2---:R-:W-:Y:S01]  /*5d80*/  FADD.FTZ R8, R15.reuse, R8 ;  /* 0x000000080f087221 */ /* 0x044fe20000010000 */
[----:B------:R-:W-:-:S06]  /*5d90*/  F2FP.F16.F32.PACK_AB R165, R15, R11 ;  /* 0x0000000b0fa5723e */ /* 0x000fcc00000000ff */
        /* <DEDUP_REMOVED lines=9> */
[----:B------:R-:W-:-:S06]  /*5e30*/  F2FP.F16.F32.PACK_AB R172, R173, R172 ;  /* 0x000000acadac723e */ /* 0x000fcc00000000ff */
[----:B------:R-:W3:Y:S01]  /*5e40*/  MUFU.EX2 R182, R182 ;  /* 0x000000b600b67308 */ /* 0x000ee20000000800 */
[----:B0-----:R-:W-:-:S07]  /*5e50*/  FADD.FTZ R8, R179, R8 ;  /* 0x00000008b3087221 */ /* 0x001fce0000010000 */
[----:B------:R-:W0:Y:S01]  /*5e60*/  MUFU.EX2 R183, R183 ;  /* 0x000000b700b77308 */ /* 0x000e220000000800 */
[C---:B--2---:R-:W-:Y:S01]  /*5e70*/  FADD.FTZ R5, R169.reuse, R8 ;  /* 0x00000008a9057221 */ /* 0x044fe20000010000 */
[----:B------:R-:W-:-:S06]  /*5e80*/  F2FP.F16.F32.PACK_AB R169, R169, R179 ;  /* 0x000000b3a9a9723e */ /* 0x000fcc00000000ff */
[----:B------:R-:W2:Y:S01]  /*5e90*/  MUFU.EX2 R173, R184 ;  /* 0x000000b800ad7308 */ /* 0x000ea20000000800 */
[----:B---3--:R-:W-:-:S07]  /*5ea0*/  FADD.FTZ R20, R182, R5 ;  /* 0x00000005b6147221 */ /* 0x008fce0000010000 */
[----:B------:R-:W3:Y:S01]  /*5eb0*/  MUFU.EX2 R185, R185 ;  /* 0x000000b900b97308 */ /* 0x000ee20000000800 */
[C---:B0-----:R-:W-:Y:S01]  /*5ec0*/  FADD.FTZ R20, R183.reuse, R20 ;  /* 0x00000014b7147221 */ /* 0x041fe20000010000 */
[----:B------:R-:W-:-:S06]  /*5ed0*/  F2FP.F16.F32.PACK_AB R171, R183, R182 ;  /* 0x000000b6b7ab723e */ /* 0x000fcc00000000ff */
        /* <DEDUP_REMOVED lines=8> */
[----:B--2---:R-:W-:Y:S01]  /*5f60*/  FADD.FTZ R5, R175, R20 ;  /* 0x00000014af057221 */ /* 0x004fe20000010000 */
[C---:B---3--:R-:W-:Y:S01]  /*5f70*/  FADD.FTZ R4, R180.reuse, R21 ;  /* 0x00000015b4047221 */ /* 0x048fe20000010000 */
[----:B------:R-:W-:Y:S02]  /*5f80*/  F2FP.F16.F32.PACK_AB R174, R180, R177 ;  /* 0x000000b1b4ae723e */ /* 0x000fe400000000ff */
[C---:B0-----:R-:W-:Y:S01]  /*5f90*/  FADD.FTZ R5, R8.reuse, R5 ;  /* 0x0000000508057221 */ /* 0x041fe20000010000 */
[----:B------:R-:W-:Y:S01]  /*5fa0*/  F2FP.F16.F32.PACK_AB R175, R8, R175 ;  /* 0x000000af08af723e */ /* 0x000fe200000000ff */
[----:B-1----:R-:W-:Y:S06]  /*5fb0*/  @!P0 BRA `(.L_x_9407) ;  /* 0x0000000000048947 */ /* 0x002fec0003800000 */
[----:B------:R-:W-:Y:S01]  /*5fc0*/  BPT.TRAP 0x1 ;  /* 0x000000040000795c */ /* 0x000fe20000300000 */
.L_x_9407:
[----:B------:R0:W1:Y:S01]  /*5fd0*/  SYNCS.PHASECHK.TRANS64.TRYWAIT P2, [UR25+0x22850], R6 ;  /* 0x02285006ff0075a7 */ /* 0x0000620008040159 */
[----:B------:R-:W-:Y:S05]  /*5fe0*/  @!P0 BRA `(.L_x_9408) ;  /* 0x0000000000048947 */ /* 0x000fea0003800000 */
[----:B------:R-:W-:Y:S01]  /*5ff0*/  BPT.TRAP 0x1 ;  /* 0x000000040000795c */ /* 0x000fe20000300000 */
.L_x_9408:
[----:B-1----:R-:W-:Y:S05]  /*6000*/  @P2 BRA `(.L_x_9409) ;  /* 0x0000000000082947 */ /* 0x002fea0003800000 */
[----:B------:R-:W1:Y:S02]  /*6010*/  SYNCS.PHASECHK.TRANS64.TRYWAIT P2, [UR25+0x22850], R6 ;  /* 0x02285006ff0075a7 */ /* 0x000e640008040159 */
[----:B-1----:R-:W-:Y:S05]  /*6020*/  @!P2 BRA `(.L_x_9410) ;  /* 0x000000b800c8a947 */ /* 0x002fea0003800000 */
.L_x_9409:
[----:B------:R-:W2:Y:S01]  /*6030*/  S2R R7, SR_TID.X ;  /* 0x0000000000077919 */ /* 0x000ea20000002100 */
[----:B------:R-:W-:Y:S01]  /*6040*/  UIMAD UR11, UR37, 0xc00, UR21 ;  /* 0x00000c00250b78a4 */ /* 0x000fe2000f8e0215 */
[----:B------:R-:W-:Y:S01]  /*6050*/  PLOP3.LUT P2, PT, PT, PT, UP0, 0x80, 0x0 ;  /* 0x000000000000781c */ /* 0x000fe20003f4f008 */
[----:B------:R-:W-:Y:S01]  /*6060*/  UMOV UR7, 0x40000040 ;  /* 0x4000004000077882 */ /* 0x000fe20000000000 */
[----:B-1----:R-:W-:Y:S02]  /*6070*/  @!P1 VIADD R9, R9, 0x22860 ;  /* 0x0002286009099836 */ /* 0x002fe40000000000 */
[----:B------:R-:W-:Y:S02]  /*6080*/  IMAD.MOV.U32 R8, RZ, RZ, R0 ;  /* 0x000000ffff087224 */ /* 0x000fe400078e0000 */
[----:B------:R-:W-:Y:S01]  /*6090*/  UMOV UR6, UR11 ;  /* 0x0000000b00067c82 */ /* 0x000fe20008000000 */
[----:B------:R-:W-:Y:S02]  /*60a0*/  @!P1 PRMT R9, RZ, 0x654, R9 ;  /* 0x00000654ff099816 */ /* 0x000fe40000000009 */
[----:B--2---:R-:W-:-:S05]  /*60b0*/  SHF.R.U32.HI R7, RZ, 0x7, R7 ;  /* 0x00000007ff077819 */ /* 0x004fca0000011607 */
[----:B0-----:R-:W-:Y:S02]  /*60c0*/  VIADD R6, R7, 0x8 ;  /* 0x0000000807067836 */ /* 0x001fe40000000000 */
[----:B------:R-:W-:-:S03]  /*60d0*/  IMAD.MOV.U32 R7, RZ, RZ, R3 ;  /* 0x000000ffff077224 */ /* 0x000fc600078e0003 */
[----:B------:R3:W-:Y:S06]  /*60e0*/  BAR.SYNC.DEFER_BLOCKING R6, 0x100 ;  /* 0x000400060000751d */ /* 0x0007ec0000010000 */
[----:B------:R-:W-:-:S06]  /*60f0*/  WARPGROUP.ARRIVE ;  /* 0x00000000000079c5 */ /* 0x000fcc0000000000 */
        /* <DEDUP_REMOVED lines=32> */
[----:B------:R3:W-:Y:S01]  /*6300*/  @!P1 SYNCS.ARRIVE.TRANS64.RED.A1T0 RZ, [R9+URZ], RZ ;  /* 0x000000ff09ff99a7 */ /* 0x0007e2000810043f */
[----:B------:R-:W-:Y:S05]  /*6310*/  @P2 BRA `(.L_x_9411) ;  /* 0xffffffdc00382947 */ /* 0x000fea000383ffff */
.L_x_9402:
[----:B------:R-:W4:Y:S01]  /*6320*/  SHFL.BFLY PT, R7, R4, 0x2, 0x1f ;  /* 0x0c401f0004077f89 */ /* 0x000f2200000e0000 */
[----:B------:R-:W-:Y:S01]  /*6330*/  UIADD3 UR37, UR37, 0x1, URZ ;  /* 0x0000000125257890 */ /* 0x000fe2000fffe03f */
[----:B------:R0:W-:Y:S06]  /*6340*/  BAR.ARV R12, 0x100 ;  /* 0x0004000c0000751d */ /* 0x0001ec0000002000 */
[----:B------:R-:W-:Y:S02]  /*6350*/  UISETP.NE.AND UP0, UPT, UR37, 0x2, UPT ;  /* 0x000000022500788c */ /* 0x000fe4000bf05270 */
[----:B------:R-:W-:Y:S06]  /*6360*/  BAR.ARV 0x8, 0x180 ;  /* 0x0206000000007b1d */ /* 0x000fec0000002000 */
[----:B------:R-:W-:Y:S01]  /*6370*/  USEL UR4, URZ, 0x1, UP0 ;  /* 0x000000013f047887 */ /* 0x000fe20008000000 */
[----:B------:R-:W-:Y:S01]  /*6380*/  PLOP3.LUT P0, PT, PT, PT, PT, 0x8, 0x0 ;  /* 0x000000000000781c */ /* 0x000fe20003f0e170 */
[----:B012---:R-:W0:Y:S01]  /*6390*/  SHFL.BFLY PT, R8, R5, 0x2, 0x1f ;  /* 0x0c401f0005087f89 */ /* 0x007e2200000e0000 */
[----:B------:R-:W-:-:S02]  /*63a0*/  UIADD3 UR48, UR48, 0x1, URZ ;  /* 0x0000000130307890 */ /* 0x000fc4000fffe03f */
[----:B------:R-:W-:Y:S01]  /*63b0*/  USEL UR37, UR37, URZ, UP0 ;  /* 0x0000003f25257287 */ /* 0x000fe20008000000 */
[----:B----4-:R-:W-:Y:S01]  /*63c0*/  FADD.FTZ R7, R7, R4 ;  /* 0x0000000407077221 */ /* 0x010fe20000010000 */
[----:B------:R-:W-:Y:S01]  /*63d0*/  IMAD.MOV.U32 R4, RZ, RZ, RZ ;  /* 0x000000ffff047224 */ /* 0x000fe200078e00ff */
[----:B------:R-:W-:-:S03]  /*63e0*/  ULOP3.LUT UR47, UR47, UR4, URZ, 0x3c, !UPT ;  /* 0x000000042f2f7292 */ /* 0x000fc6000f8e3c3f */
[----:B---3--:R-:W1:Y:S01]  /*63f0*/  SHFL.BFLY PT, R6, R7, 0x1, 0x1f ;  /* 0x0c201f0007067f89 */ /* 0x008e6200000e0000 */
[----:B0-----:R-:W-:-:S05]  /*6400*/  FADD.FTZ R8, R8, R5 ;  /* 0x0000000508087221 */ /* 0x001fca0000010000 */
[----:B------:R-:W0:Y:S01]  /*6410*/  SHFL.BFLY PT, R9, R8, 0x1, 0x1f ;  /* 0x0c201f0008097f89 */ /* 0x000e2200000e0000 */
[----:B-1----:R-:W-:Y:S01]  /*6420*/  FADD.FTZ R10, R7, R6 ;  /* 0x00000006070a7221 */ /* 0x002fe20000010000 */
[----:B------:R-:W-:Y:S02]  /*6430*/  IMAD.MOV.U32 R6, RZ, RZ, RZ ;  /* 0x000000ffff067224 */ /* 0x000fe400078e00ff */
[----:B------:R-:W-:Y:S02]  /*6440*/  IMAD.U32 R7, RZ, RZ, UR10 ;  /* 0x0000000aff077e24 */ /* 0x000fe4000f8e00ff */
[----:B------:R-:W-:-:S13]  /*6450*/  FSETP.NE.FTZ.AND P1, PT, R10, RZ, PT ;  /* 0x000000ff0a00720b */ /* 0x000fda0003f35000 */
[----:B------:R-:W1:Y:S01]  /*6460*/  @P1 MUFU.RCP R6, R10 ;  /* 0x0000000a00061308 */ /* 0x000e620000001000 */
[----:B------:R-:W-:Y:S01]  /*6470*/  @P1 FMUL.FTZ R7, R7, 0.69314718246459960938 ;  /* 0x3f31721807071820 */ /* 0x000fe20000410000 */
[----:B0-----:R-:W-:Y:S01]  /*6480*/  FADD.FTZ R5, R8, R9 ;  /* 0x0000000908057221 */ /* 0x001fe20000010000 */
[----:B------:R-:W-:-:S04]  /*6490*/  IMAD.U32 R8, RZ, RZ, UR10 ;  /* 0x0000000aff087e24 */ /* 0x000fc8000f8e00ff */
[----:B------:R-:W-:Y:S01]  /*64a0*/  FSETP.NE.FTZ.AND P2, PT, R5, RZ, PT ;  /* 0x000000ff0500720b */ /* 0x000fe20003f55000 */
[----:B------:R-:W0:Y:S01]  /*64b0*/  @P1 MUFU.LG2 R9, R10 ;  /* 0x0000000a00091308 */ /* 0x000e220000000c00 */
[-C--:B-1----:R-:W-:Y:S01]  /*64c0*/  FMUL.FTZ R24, R24, R6.reuse ;  /* 0x0000000618187220 */ /* 0x082fe20000410000 */
[-C--:B------:R-:W-:Y:S01]  /*64d0*/  FMUL.FTZ R25, R25, R6.reuse ;  /* 0x0000000619197220 */ /* 0x080fe20000410000 */
[----:B------:R-:W-:-:S09]  /*64e0*/  FMUL.FTZ R28, R28, R6 ;  /* 0x000000061c1c7220 */ /* 0x000fd20000410000 */
[----:B------:R-:W1:Y:S01]  /*64f0*/  @P2 MUFU.LG2 R10, R5 ;  /* 0x00000005000a2308 */ /* 0x000e620000000c00 */
[----:B------:R-:W-:Y:S01]  /*6500*/  @P2 FMUL.FTZ R8, R8, 0.69314718246459960938 ;  /* 0x3f31721808082820 */ /* 0x000fe20000410000 */
[-C--:B------:R-:W-:Y:S01]  /*6510*/  FMUL.FTZ R29, R29, R6.reuse ;  /* 0x000000061d1d7220 */ /* 0x080fe20000410000 */
[-C--:B------:R-:W-:Y:S01]  /*6520*/  FMUL.FTZ R32, R32, R6.reuse ;  /* 0x0000000620207220 */ /* 0x080fe20000410000 */
[-C--:B------:R-:W-:Y:S01]  /*6530*/  FMUL.FTZ R33, R33, R6.reuse ;  /* 0x0000000621217220 */ /* 0x080fe20000410000 */
[----:B0-----:R-:W-:Y:S01]  /*6540*/  @P1 FMUL.FTZ R9, R9, 0.69314718246459960938 ;  /* 0x3f31721809091820 */ /* 0x001fe20000410000 */
[-C--:B------:R-:W-:Y:S01]  /*6550*/  FMUL.FTZ R36, R36, R6.reuse ;  /* 0x0000000624247220 */ /* 0x080fe20000410000 */
[-C--:B------:R-:W-:Y:S01]  /*6560*/  FMUL.FTZ R37, R37, R6.reuse ;  /* 0x0000000625257220 */ /* 0x080fe20000410000 */
[----:B------:R0:W2:Y:S01]  /*6570*/  @P2 MUFU.RCP R4, R5 ;  /* 0x0000000500042308 */ /* 0x0000a20000001000 */
        /* <DEDUP_REMOVED lines=58> */
[-C--:B--2---:R-:W-:Y:S01]  /*6920*/  FMUL.FTZ R26, R26, R4.reuse ;  /* 0x000000041a1a7220 */ /* 0x084fe20000410000 */
[----:B------:R-:W-:Y:S02]  /*6930*/  IMAD.MOV.U32 R6, RZ, RZ, -0x800000 ;  /* 0xff800000ff067424 */ /* 0x000fe400078e00ff */
        /* <DEDUP_REMOVED lines=64> */
[----:B------:R-:W-:-:S07]  /*6d40*/  @P2 FFMA.FTZ R6, R8, R3, R10 ;  /* 0x0000000308062223 */ /* 0x000fce000001000a */
.L_x_9391:
        /* <DEDUP_REMOVED lines=13> */
[----:B------:R-:W-:Y:S01]  /*6e20*/  IMAD.MOV.U32 R20, RZ, RZ, 0x2 ;  /* 0x00000002ff147424 */ /* 0x000fe200078e00ff */
[----:B------:R-:W-:Y:S01]  /*6e30*/  F2FP.F16.F32.PACK_AB R10, R29, R28 ;  /* 0x0000001c1d0a723e */ /* 0x000fe200000000ff */
[----:B------:R-:W-:Y:S01]  /*6e40*/  ULDC.64 UR14, c[0x0][0xc00] ;  /* 0x00030000000e7ab9 */ /* 0x000fe20000000a00 */
[----:B------:R-:W-:Y:S01]  /*6e50*/  F2FP.F16.F32.PACK_AB R11, R31, R30 ;  /* 0x0000001e1f0b723e */ /* 0x000fe200000000ff */
[----:B------:R-:W-:Y:S01]  /*6e60*/  USHF.L.U64.HI UR16, UR46, 0x2, UR45 ;  /* 0x000000022e107899 */ /* 0x000fe2000801022d */
[----:B------:R-:W3:Y:S01]  /*6e70*/  LDL R179, [R1+0x34] ;  /* 0x0000340001b37983 */ /* 0x000ee20000100800 */
[----:B------:R-:W-:Y:S01]  /*6e80*/  ULDC UR20, c[0x0][0xbe8] ;  /* 0x0002fa0000147ab9 */ /* 0x000fe20000000800 */
[----:B------:R-:W-:Y:S01]  /*6e90*/  UMOV UR10, UR8 ;  /* 0x00000008000a7c82 */ /* 0x000fe20008000000 */
[----:B0-----:R-:W-:Y:S01]  /*6ea0*/  UMOV UR11, UR4 ;  /* 0x00000004000b7c82 */ /* 0x001fe20008000000 */
[----:B------:R-:W-:-:S04]  /*6eb0*/  USHF.L.U32 UR4, UR46, 0x2, URZ ;  /* 0x000000022e047899 */ /* 0x000fc8000800063f */
[----:B------:R-:W-:-:S04]  /*6ec0*/  UIADD3 UR9, UP0, UR4, UR14, URZ ;  /* 0x0000000e04097290 */ /* 0x000fc8000ff1e03f */
[----:B------:R-:W-:Y:S01]  /*6ed0*/  UIADD3.X UR12, UR16, UR15, URZ, UP0, !UPT ;  /* 0x0000000f100c7290 */ /* 0x000fe200087fe43f */
[----:B------:R-:W-:Y:S01]  /*6ee0*/  BAR.SYNC.DEFER_BLOCKING 0x1, 0x100 ;  /* 0x0044000000007b1d */ /* 0x000fe20000010000 */
[----:B--2---:R-:W-:-:S03]  /*6ef0*/  IMAD.WIDE R20, R0, R20, UR10 ;  /* 0x0000000a00147e25 */ /* 0x004fc6000f8e0214 */
[C---:B------:R-:W-:Y:S02]  /*6f00*/  IADD3 R13, P1, R20.reuse, 0x20, RZ ;  /* 0x00000020140d7810 */ /* 0x040fe40007f3e0ff */
[C---:B------:R-:W-:Y:S02]  /*6f10*/  IADD3 R15, P0, R20.reuse, 0x40, RZ ;  /* 0x00000040140f7810 */ /* 0x040fe40007f1e0ff */
[----:B------:R-:W-:Y:S02]  /*6f20*/  IADD3 R157, P6, R20, 0x4020, RZ ;  /* 0x00004020149d7810 */ /* 0x000fe40007fde0ff */
[----:B------:R-:W-:Y:S02]  /*6f30*/  LOP3.LUT R12, R13, 0x380, RZ, 0xc0, !PT ;  /* 0x000003800d0c7812 */ /* 0x000fe400078ec0ff */
[----:B------:R-:W-:Y:S02]  /*6f40*/  LOP3.LUT R14, R15, 0x380, RZ, 0xc0, !PT ;  /* 0x000003800f0e7812 */ /* 0x000fe400078ec0ff */
[----:B------:R-:W-:-:S02]  /*6f50*/  LOP3.LUT R156, R157, 0x380, RZ, 0xc0, !PT ;  /* 0x000003809d9c7812 */ /* 0x000fc400078ec0ff */
[----:B------:R-:W-:Y:S02]  /*6f60*/  LOP3.LUT R9, R20, 0x380, RZ, 0xc0, !PT ;  /* 0x0000038014097812 */ /* 0x000fe400078ec0ff */
[----:B------:R-:W-:Y:S02]  /*6f70*/  SHF.R.U64 R12, R12, 0x3, RZ ;  /* 0x000000030c0c7819 */ /* 0x000fe400000012ff */
[----:B------:R-:W-:Y:S02]  /*6f80*/  SHF.R.U64 R14, R14, 0x3, RZ ;  /* 0x000000030e0e7819 */ /* 0x000fe400000012ff */
[----:B------:R-:W-:Y:S02]  /*6f90*/  SHF.R.U64 R156, R156, 0x3, RZ ;  /* 0x000000039c9c7819 */ /* 0x000fe400000012ff */
[----:B------:R-:W-:Y:S02]  /*6fa0*/  IADD3 R159, P5, R20, 0x4040, RZ ;  /* 0x00004040149f7810 */ /* 0x000fe40007fbe0ff */
[----:B------:R-:W-:-:S02]  /*6fb0*/  SHF.R.U64 R9, R9, 0x3, RZ ;  /* 0x0000000309097819 */ /* 0x000fc400000012ff */
[----:B------:R-:W-:Y:S01]  /*6fc0*/  LOP3.LUT R12, R12, R13, RZ, 0x3c, !PT ;  /* 0x0000000d0c0c7212 */ /* 0x000fe200078e3cff */
[--C-:B------:R-:W-:Y:S01]  /*6fd0*/  IMAD.X R13, RZ, RZ, R21.reuse, P1 ;  /* 0x000000ffff0d7224 */ /* 0x100fe200008e0615 */
[----:B------:R-:W-:Y:S01]  /*6fe0*/  LOP3.LUT R14, R14, R15, RZ, 0x3c, !PT ;  /* 0x0000000f0e0e7212 */ /* 0x000fe200078e3cff */
[--C-:B------:R-:W-:Y:S01]  /*6ff0*/  IMAD.X R15, RZ, RZ, R21.reuse, P0 ;  /* 0x000000ffff0f7224 */ /* 0x100fe200000e0615 */
[----:B------:R-:W-:Y:S02]  /*7000*/  IADD3 R163, P2, R20, 0x4060, RZ ;  /* 0x0000406014a37810 */ /* 0x000fe40007f5e0ff */
[----:B------:R-:W-:Y:S01]  /*7010*/  LOP3.LUT R156, R156, R157, RZ, 0x3c, !PT ;  /* 0x0000009d9c9c7212 */ /* 0x000fe200078e3cff */
[----:B------:R-:W-:Y:S01]  /*7020*/  IMAD.X R157, RZ, RZ, R21, P6 ;  /* 0x000000ffff9d7224 */ /* 0x000fe200030e0615 */
[----:B------:R-:W-:Y:S02]  /*7030*/  IADD3 R165, P1, R20, 0x8000, RZ ;  /* 0x0000800014a57810 */ /* 0x000fe40007f3e0ff */
[----:B------:R-:W-:-:S02]  /*7040*/  LOP3.LUT R158, R159, 0x380, RZ, 0xc0, !PT ;  /* 0x000003809f9e7812 */ /* 0x000fc400078ec0ff */
[C---:B------:R-:W-:Y:S02]  /*7050*/  IADD3 R167, P0, R20.reuse, 0x8020, RZ ;  /* 0x0000802014a77810 */ /* 0x040fe40007f1e0ff */
[----:B------:R-:W-:Y:S01]  /*7060*/  LOP3.LUT R8, R9, R20, RZ, 0x3c, !PT ;  /* 0x0000001409087212 */ /* 0x000fe200078e3cff */
[----:B------:R-:W-:Y:S01]  /*7070*/  IMAD.MOV.U32 R9, RZ, RZ, R21 ;  /* 0x000000ffff097224 */ /* 0x000fe200078e0015 */
[C---:B------:R-:W-:Y:S02]  /*7080*/  IADD3 R4, P6, R20.reuse, 0xc000, RZ ;  /* 0x0000c00014047810 */ /* 0x040fe40007fde0ff */
[C---:B------:R-:W-:Y:S02]  /*7090*/  IADD3 R153, P4, R20.reuse, 0x60, RZ ;  /* 0x0000006014997810 */ /* 0x040fe40007f9e0ff */
[----:B------:R-:W-:Y:S02]  /*70a0*/  IADD3 R155, P3, R20, 0x4000, RZ ;  /* 0x00004000149b7810 */ /* 0x000fe40007f7e0ff */
[----:B------:R-:W-:-:S02]  /*70b0*/  LOP3.LUT R162, R163, 0x380, RZ, 0xc0, !PT ;  /* 0x00000380a3a27812 */ /* 0x000fc400078ec0ff */
[----:B------:R-:W-:Y:S02]  /*70c0*/  LOP3.LUT R164, R165, 0x380, RZ, 0xc0, !PT ;  /* 0x00000380a5a47812 */ /* 0x000fe400078ec0ff */
[----:B------:R-:W-:Y:S02]  /*70d0*/  SHF.R.U64 R158, R158, 0x3, RZ ;  /* 0x000000039e9e7819 */ /* 0x000fe400000012ff */
[----:B------:R-:W-:Y:S02]  /*70e0*/  LOP3.LUT R166, R167, 0x380, RZ, 0xc0, !PT ;  /* 0x00000380a7a67812 */ /* 0x000fe400078ec0ff */
[----:B------:R-:W-:Y:S02]  /*70f0*/  LOP3.LUT R3, R4, 0x380, RZ, 0xc0, !PT ;  /* 0x0000038004037812 */ /* 0x000fe400078ec0ff */
[----:B------:R-:W-:Y:S02]  /*7100*/  LOP3.LUT R152, R153, 0x380, RZ, 0xc0, !PT ;  /* 0x0000038099987812 */ /* 0x000fe400078ec0ff */
[----:B------:R-:W-:-:S02]  /*7110*/  LOP3.LUT R154, R155, 0x380, RZ, 0xc0, !PT ;  /* 0x000003809b9a7812 */ /* 0x000fc400078ec0ff */
[----:B------:R-:W-:Y:S02]  /*7120*/  SHF.R.U64 R162, R162, 0x3, RZ ;  /* 0x00000003a2a27819 */ /* 0x000fe400000012ff */
[----:B------:R-:W-:Y:S02]  /*7130*/  MOV R0, R8 ;  /* 0x0000000800007202 */ /* 0x000fe40000000f00 */
[----:B------:R-:W-:Y:S02]  /*7140*/  SHF.R.U64 R164, R164, 0x3, RZ ;  /* 0x00000003a4a47819 */ /* 0x000fe400000012ff */
[----:B------:R-:W-:Y:S02]  /*7150*/  F2FP.F16.F32.PACK_AB R8, R25, R24 ;  /* 0x000000181908723e */ /* 0x000fe400000000ff */
[----:B------:R-:W-:Y:S02]  /*7160*/  F2FP.F16.F32.PACK_AB R9, R27, R26 ;  /* 0x0000001a1b09723e */ /* 0x000fe400000000ff */
[----:B------:R-:W-:Y:S01]  /*7170*/  LOP3.LUT R158, R158, R159, RZ, 0x3c, !PT ;  /* 0x0000009f9e9e7212 */ /* 0x000fe200078e3cff */
[----:B------:R-:W-:Y:S01]  /*7180*/  IMAD.X R159, RZ, RZ, R21, P5 ;  /* 0x000000ffff9f7224 */ /* 0x000fe200028e0615 */
[----:B------:R-:W-:-:S02]  /*7190*/  SHF.R.U64 R166, R166, 0x3, RZ ;  /* 0x00000003a6a67819 */ /* 0x000fc400000012ff */
[----:B------:R-:W-:Y:S02]  /*71a0*/  SHF.R.U64 R3, R3, 0x3, RZ ;  /* 0x0000000303037819 */ /* 0x000fe400000012ff */
[----:B------:R-:W-:Y:S02]  /*71b0*/  SHF.R.U64 R152, R152, 0x3, RZ ;  /* 0x0000000398987819 */ /* 0x000fe400000012ff */
[----:B------:R-:W-:Y:S02]  /*71c0*/  SHF.R.U64 R154, R154, 0x3, RZ ;  /* 0x000000039a9a7819 */ /* 0x000fe400000012ff */
[----:B------:R-:W-:Y:S01]  /*71d0*/  LOP3.LUT R162, R162, R163, RZ, 0x3c, !PT ;  /* 0x000000a3a2a27212 */ /* 0x000fe200078e3cff */
[--C-:B------:R-:W-:Y:S01]  /*71e0*/  IMAD.X R163, RZ, RZ, R21.reuse, P2 ;  /* 0x000000ffffa37224 */ /* 0x100fe200010e0615 */
[----:B------:R-:W-:Y:S01]  /*71f0*/  IADD3 R7, P5, R20, 0xc020, RZ ;  /* 0x0000c02014077810 */ /* 0x000fe20007fbe0ff */
[----:B------:R0:W-:Y:S01]  /*7200*/  STSM.16.M88.4 [R0], R8 ;  /* 0x0000000800007844 */ /* 0x0001e20000000200 */
[----:B------:R-:W-:Y:S01]  /*7210*/  LOP3.LUT R164, R164, R165, RZ, 0x3c, !PT ;  /* 0x000000a5a4a47212 */ /* 0x000fe200078e3cff */
[----:B------:R-:W-:Y:S01]  /*7220*/  IMAD.X R165, RZ, RZ, R21, P1 ;  /* 0x000000ffffa57224 */ /* 0x000fe200008e0615 */
[----:B------:R-:W-:-:S02]  /*7230*/  LOP3.LUT R166, R166, R167, RZ, 0x3c, !PT ;  /* 0x000000a7a6a67212 */ /* 0x000fc400078e3cff */
[C---:B------:R-:W-:Y:S02]  /*7240*/  IADD3 R161, P2, R20.reuse, 0xc040, RZ ;  /* 0x0000c04014a17810 */ /* 0x040fe40007f5e0ff */
[----:B------:R-:W-:Y:S02]  /*7250*/  IADD3 R167, P1, R20, 0xc060, RZ ;  /* 0x0000c06014a77810 */ /* 0x000fe40007f3e0ff */
[----:B------:R-:W-:Y:S01]  /*7260*/  LOP3.LUT R152, R152, R153, RZ, 0x3c, !PT ;  /* 0x0000009998987212 */ /* 0x000fe200078e3cff */
[--C-:B------:R-:W-:Y:S01]  /*7270*/  IMAD.X R153, RZ, RZ, R21.reuse, P4 ;  /* 0x000000ffff997224 */ /* 0x100fe200020e0615 */
[----:B------:R-:W-:Y:S01]  /*7280*/  LOP3.LUT R154, R154, R155, RZ, 0x3c, !PT ;  /* 0x0000009b9a9a7212 */ /* 0x000fe200078e3cff */
[----:B------:R-:W-:Y:S01]  /*7290*/  IMAD.X R155, RZ, RZ, R21, P3 ;  /* 0x000000ffff9b7224 */ /* 0x000fe200018e0615 */
[----:B------:R-:W-:Y:S02]  /*72a0*/  IADD3 R169, P4, R20, 0x8040, RZ ;  /* 0x0000804014a97810 */ /* 0x000fe40007f9e0ff */
[----:B0-----:R-:W-:-:S02]  /*72b0*/  LOP3.LUT R8, R3, R4, RZ, 0x3c, !PT ;  /* 0x0000000403087212 */ /* 0x001fc400078e3cff */
[----:B------:R-:W-:Y:S02]  /*72c0*/  LOP3.LUT R3, R7, 0x380, RZ, 0xc0, !PT ;  /* 0x0000038007037812 */ /* 0x000fe400078ec0ff */
[----:B------:R-:W-:Y:S02]  /*72d0*/  IADD3 R171, P3, R20, 0x8060, RZ ;  /* 0x0000806014ab7810 */ /* 0x000fe40007f7e0ff */
[----:B------:R-:W-:Y:S02]  /*72e0*/  LOP3.LUT R160, R161, 0x380, RZ, 0xc0, !PT ;  /* 0x00000380a1a07812 */ /* 0x000fe400078ec0ff */
[----:B------:R-:W-:Y:S02]  /*72f0*/  LOP3.LUT R20, R167, 0x380, RZ, 0xc0, !PT ;  /* 0x00000380a7147812 */ /* 0x000fe400078ec0ff */
[----:B------:R-:W-:Y:S01]  /*7300*/  SHF.R.U64 R10, R3, 0x3, RZ ;  /* 0x00000003030a7819 */ /* 0x000fe200000012ff */
[--C-:B------:R-:W-:Y:S01]  /*7310*/  IMAD.X R9, RZ, RZ, R21.reuse, P6 ;  /* 0x000000ffff097224 */ /* 0x100fe200030e0615 */
[----:B------:R-:W-:Y:S01]  /*7320*/  SHF.R.U64 R160, R160, 0x3, RZ ;  /* 0x00000003a0a07819 */ /* 0x000fe200000012ff */
[----:B------:R-:W-:Y:S01]  /*7330*/  IMAD.X R11, RZ, RZ, R21, P5 ;  /* 0x000000ffff0b7224 */ /* 0x000fe200028e0615 */
[----:B------:R-:W-:-:S02]  /*7340*/  LOP3.LUT R168, R169, 0x380, RZ, 0xc0, !PT ;  /* 0x00000380a9a87812 */ /* 0x000fc400078ec0ff */
[----:B------:R-:W-:Y:S02]  /*7350*/  SHF.R.U64 R20, R20, 0x3, RZ ;  /* 0x0000000314147819 */ /* 0x000fe400000012ff */
[----:B------:R-:W-:Y:S02]  /*7360*/  MOV R173, R156 ;  /* 0x0000009c00ad7202 */ /* 0x000fe40000000f00 */
[----:B------:R-:W-:Y:S02]  /*7370*/  MOV R174, R158 ;  /* 0x0000009e00ae7202 */ /* 0x000fe40000000f00 */
[----:B------:R-:W-:Y:S02]  /*7380*/  LOP3.LUT R10, R10, R7, RZ, 0x3c, !PT ;  /* 0x000000070a0a7212 */ /* 0x000fe400078e3cff */
[----:B------:R-:W-:Y:S02]  /*7390*/  MOV R12, R12 ;  /* 0x0000000c000c7202 */ /* 0x000fe40000000f00 */
[----:B------:R-:W-:-:S02]  /*73a0*/  F2FP.F16.F32.PACK_AB R156, R33, R32 ;  /* 0x00000020219c723e */ /* 0x000fc400000000ff */
[----:B------:R-:W-:Y:S02]  /*73b0*/  F2FP.F16.F32.PACK_AB R157, R35, R34 ;  /* 0x00000022239d723e */ /* 0x000fe400000000ff */
[----:B------:R-:W-:Y:S02]  /*73c0*/  F2FP.F16.F32.PACK_AB R158, R37, R36 ;  /* 0x00000024259e723e */ /* 0x000fe400000000ff */
[----:B------:R-:W-:Y:S02]  /*73d0*/  F2FP.F16.F32.PACK_AB R159, R39, R38 ;  /* 0x00000026279f723e */ /* 0x000fe400000000ff */
[----:B------:R-:W-:Y:S02]  /*73e0*/  LOP3.LUT R170, R171, 0x380, RZ, 0xc0, !PT ;  /* 0x00000380abaa7812 */ /* 0x000fe400078ec0ff */
[----:B------:R-:W-:Y:S01]  /*73f0*/  LOP3.LUT R160, R160, R161, RZ, 0x3c, !PT ;  /* 0x000000a1a0a07212 */ /* 0x000fe200078e3cff */
[----:B------:R-:W-:Y:S01]  /*7400*/  IMAD.X R161, RZ, RZ, R21, P2 ;  /* 0x000000ffffa17224 */ /* 0x000fe200010e0615 */
[----:B------:R-:W-:-:S02]  /*7410*/  SHF.R.U64 R168, R168, 0x3, RZ ;  /* 0x00000003a8a87819 */ /* 0x000fc400000012ff */
[----:B------:R-:W-:Y:S01]  /*7420*/  LOP3.LUT R20, R20, R167, RZ, 0x3c, !PT ;  /* 0x000000a714147212 */ /* 0x000fe200078e3cff */
[----:B------:R-:W-:Y:S01]  /*7430*/  IMAD.X R167, RZ, RZ, R21, P0 ;  /* 0x000000ffffa77224 */ /* 0x000fe200000e0615 */
[----:B------:R-:W-:Y:S01]  /*7440*/  MOV R0, R8 ;  /* 0x0000000800007202 */ /* 0x000fe20000000f00 */
[----:B------:R0:W-:Y:S01]  /*7450*/  STSM.16.M88.4 [R12], R156 ;  /* 0x0000009c0c007844 */ /* 0x0001e20000000200 */
[----:B------:R-:W-:Y:S02]  /*7460*/  MOV R3, R10 ;  /* 0x0000000a00037202 */ /* 0x000fe40000000f00 */
[----:B------:R-:W-:Y:S02]  /*7470*/  SHF.R.U64 R170, R170, 0x3, RZ ;  /* 0x00000003aaaa7819 */ /* 0x000fe400000012ff */
[----:B------:R-:W-:Y:S02]  /*7480*/  MOV R176, R14 ;  /* 0x0000000e00b07202 */ /* 0x000fe40000000f00 */
[----:B------:R-:W-:-:S02]  /*7490*/  F2FP.F16.F32.PACK_AB R8, R41, R40 ;  /* 0x000000282908723e */ /* 0x000fc400000000ff */
[----:B------:R-:W-:Y:S02]  /*74a0*/  F2FP.F16.F32.PACK_AB R9, R43, R42 ;  /* 0x0000002a2b09723e */ /* 0x000fe400000000ff */
[----:B------:R-:W-:Y:S02]  /*74b0*/  F2FP.F16.F32.PACK_AB R10, R45, R44 ;  /* 0x0000002c2d0a723e */ /* 0x000fe400000000ff */
[----:B------:R-:W-:Y:S02]  /*74c0*/  F2FP.F16.F32.PACK_AB R11, R47, R46 ;  /* 0x0000002e2f0b723e */ /* 0x000fe400000000ff */
[----:B------:R-:W-:Y:S02]  /*74d0*/  MOV R177, R152 ;  /* 0x0000009800b17202 */ /* 0x000fe40000000f00 */
[----:B------:R-:W-:Y:S02]  /*74e0*/  MOV R178, R154 ;  /* 0x0000009a00b27202 */ /* 0x000fe40000000f00 */
[----:B0-----:R-:W-:-:S02]  /*74f0*/  F2FP.F16.F32.PACK_AB R12, R49, R48 ;  /* 0x00000030310c723e */ /* 0x001fc400000000ff */
[----:B------:R-:W-:Y:S02]  /*7500*/  F2FP.F16.F32.PACK_AB R13, R51, R50 ;  /* 0x00000032330d723e */ /* 0x000fe400000000ff */
[----:B------:R-:W-:Y:S02]  /*7510*/  F2FP.F16.F32.PACK_AB R14, R53, R52 ;  /* 0x00000034350e723e */ /* 0x000fe400000000ff */
[----:B------:R-:W-:Y:S02]  /*7520*/  F2FP.F16.F32.PACK_AB R15, R55, R54 ;  /* 0x00000036370f723e */ /* 0x000fe400000000ff */
[----:B------:R-:W-:Y:S01]  /*7530*/  LOP3.LUT R168, R168, R169, RZ, 0x3c, !PT ;  /* 0x000000a9a8a87212 */ /* 0x000fe200078e3cff */
[----:B------:R-:W-:Y:S01]  /*7540*/  IMAD.X R169, RZ, RZ, R21, P4 ;  /* 0x000000ffffa97224 */ /* 0x000fe200020e0615 */
[----:B------:R-:W-:Y:S02]  /*7550*/  F2FP.F16.F32.PACK_AB R152, R57, R56 ;  /* 0x000000383998723e */ /* 0x000fe400000000ff */
[----:B------:R-:W-:-:S02]  /*7560*/  F2FP.F16.F32.PACK_AB R153, R59, R58 ;  /* 0x0000003a3b99723e */ /* 0x000fc400000000ff */
[----:B------:R-:W-:Y:S02]  /*7570*/  F2FP.F16.F32.PACK_AB R154, R61, R60 ;  /* 0x0000003c3d9a723e */ /* 0x000fe400000000ff */
[----:B------:R-:W-:Y:S02]  /*7580*/  F2FP.F16.F32.PACK_AB R155, R63, R62 ;  /* 0x0000003e3f9b723e */ /* 0x000fe400000000ff */
[----:B------:R-:W-:Y:S02]  /*7590*/  MOV R175, R162 ;  /* 0x000000a200af7202 */ /* 0x000fe40000000f00 */
[----:B------:R-:W-:Y:S02]  /*75a0*/  MOV R4, R160 ;  /* 0x000000a000047202 */ /* 0x000fe40000000f00 */
[----:B------:R-:W-:Y:S02]  /*75b0*/  F2FP.F16.F32.PACK_AB R156, R65, R64 ;  /* 0x00000040419c723e */ /* 0x000fe400000000ff */
[----:B------:R-:W-:-:S02]  /*75c0*/  F2FP.F16.F32.PACK_AB R157, R67, R66 ;  /* 0x00000042439d723e */ /* 0x000fc400000000ff */
[----:B------:R-:W-:Y:S02]  /*75d0*/  F2FP.F16.F32.PACK_AB R158, R69, R68 ;  /* 0x00000044459e723e */ /* 0x000fe400000000ff */
[----:B------:R-:W-:Y:S01]  /*75e0*/  F2FP.F16.F32.PACK_AB R159, R71, R70 ;  /* 0x00000046479f723e */ /* 0x000fe200000000ff */
[----:B------:R0:W-:Y:S01]  /*75f0*/  STSM.16.M88.4 [R176], R8 ;  /* 0x00000008b0007844 */ /* 0x0001e20000000200 */
[----:B------:R-:W-:Y:S01]  /*7600*/  LOP3.LUT R170, R170, R171, RZ, 0x3c, !PT ;  /* 0x000000abaaaa7212 */ /* 0x000fe200078e3cff */
[----:B------:R-:W-:Y:S01]  /*7610*/  IMAD.X R171, RZ, RZ, R21, P3 ;  /* 0x000000ffffab7224 */ /* 0x000fe200018e0615 */
[----:B------:R-:W-:Y:S02]  /*7620*/  MOV R7, R164 ;  /* 0x000000a400077202 */ /* 0x000fe40000000f00 */
[----:B------:R-:W-:Y:S02]  /*7630*/  MOV R172, R166 ;  /* 0x000000a600ac7202 */ /* 0x000fe40000000f00 */
[----:B------:R-:W-:-:S02]  /*7640*/  F2FP.F16.F32.PACK_AB R160, R73, R72 ;  /* 0x0000004849a0723e */ /* 0x000fc400000000ff */
[----:B------:R-:W-:Y:S02]  /*7650*/  F2FP.F16.F32.PACK_AB R161, R75, R74 ;  /* 0x0000004a4ba1723e */ /* 0x000fe400000000ff */
[----:B------:R-:W-:Y:S02]  /*7660*/  F2FP.F16.F32.PACK_AB R162, R77, R76 ;  /* 0x0000004c4da2723e */ /* 0x000fe400000000ff */
[----:B------:R-:W-:Y:S01]  /*7670*/  F2FP.F16.F32.PACK_AB R163, R79, R78 ;  /* 0x0000004e4fa3723e */ /* 0x000fe200000000ff */
[----:B------:R1:W-:Y:S01]  /*7680*/  STSM.16.M88.4 [R177], R12 ;  /* 0x0000000cb1007844 */ /* 0x0003e20000000200 */
[----:B------:R-:W-:Y:S02]  /*7690*/  F2FP.F16.F32.PACK_AB R164, R81, R80 ;  /* 0x0000005051a4723e */ /* 0x000fe400000000ff */
[----:B------:R-:W-:Y:S02]  /*76a0*/  F2FP.F16.F32.PACK_AB R165, R83, R82 ;  /* 0x0000005253a5723e */ /* 0x000fe400000000ff */
[----:B------:R-:W-:-:S02]  /*76b0*/  F2FP.F16.F32.PACK_AB R166, R85, R84 ;  /* 0x0000005455a6723e */ /* 0x000fc400000000ff */
[----:B------:R-:W-:Y:S01]  /*76c0*/  F2FP.F16.F32.PACK_AB R167, R87, R86 ;  /* 0x0000005657a7723e */ /* 0x000fe200000000ff */
[----:B------:R2:W-:Y:S01]  /*76d0*/  STSM.16.M88.4 [R178], R152 ;  /* 0x00000098b2007844 */ /* 0x0005e20000000200 */
[----:B0-----:R-:W-:Y:S02]  /*76e0*/  F2FP.F16.F32.PACK_AB R8, R89, R88 ;  /* 0x000000585908723e */ /* 0x001fe400000000ff */
[----:B------:R-:W-:Y:S02]  /*76f0*/  F2FP.F16.F32.PACK_AB R9, R91, R90 ;  /* 0x0000005a5b09723e */ /* 0x000fe400000000ff */
[----:B------:R-:W-:Y:S02]  /*7700*/  F2FP.F16.F32.PACK_AB R10, R93, R92 ;  /* 0x0000005c5d0a723e */ /* 0x000fe400000000ff */
[----:B------:R-:W-:Y:S01]  /*7710*/  F2FP.F16.F32.PACK_AB R11, R95, R94 ;  /* 0x0000005e5f0b723e */ /* 0x000fe200000000ff */
[----:B------:R0:W-:Y:S01]  /*7720*/  STSM.16.M88.4 [R173], R156 ;  /* 0x0000009cad007844 */ /* 0x0001e20000000200 */
[----:B-1----:R-:W-:-:S02]  /*7730*/  F2FP.F16.F32.PACK_AB R12, R97, R96 ;  /* 0x00000060610c723e */ /* 0x002fc400000000ff */
[----:B------:R-:W-:Y:S02]  /*7740*/  F2FP.F16.F32.PACK_AB R13, R99, R98 ;  /* 0x00000062630d723e */ /* 0x000fe400000000ff */
[----:B------:R-:W-:Y:S02]  /*7750*/  F2FP.F16.F32.PACK_AB R14, R101, R100 ;  /* 0x00000064650e723e */ /* 0x000fe400000000ff */
[----:B------:R-:W-:Y:S01]  /*7760*/  F2FP.F16.F32.PACK_AB R15, R103, R102 ;  /* 0x00000066670f723e */ /* 0x000fe200000000ff */
[----:B------:R-:W-:Y:S01]  /*7770*/  IMAD.X R21, RZ, RZ, R21, P1 ;  /* 0x000000ffff157224 */ /* 0x000fe200008e0615 */
[----:B------:R-:W-:Y:S01]  /*7780*/  MOV R168, R168 ;  /* 0x000000a800a87202 */ /* 0x000fe20000000f00 */
[----:B------:R1:W-:Y:S01]  /*7790*/  STSM.16.M88.4 [R174], R160 ;  /* 0x000000a0ae007844 */ /* 0x0003e20000000200 */
[----:B--2---:R-:W-:Y:S02]  /*77a0*/  F2FP.F16.F32.PACK_AB R152, R105, R104 ;  /* 0x000000686998723e */ /* 0x004fe400000000ff */
[----:B------:R-:W-:-:S02]  /*77b0*/  F2FP.F16.F32.PACK_AB R153, R107, R106 ;  /* 0x0000006a6b99723e */ /* 0x000fc400000000ff */
[----:B------:R-:W-:Y:S02]  /*77c0*/  F2FP.F16.F32.PACK_AB R154, R109, R108 ;  /* 0x0000006c6d9a723e */ /* 0x000fe400000000ff */
[----:B------:R-:W-:Y:S01]  /*77d0*/  F2FP.F16.F32.PACK_AB R155, R111, R110 ;  /* 0x0000006e6f9b723e */ /* 0x000fe200000000ff */
[----:B------:R-:W-:Y:S01]  /*77e0*/  STSM.16.M88.4 [R175], R164 ;  /* 0x000000a4af007844 */ /* 0x000fe20000000200 */
[----:B------:R-:W-:Y:S02]  /*77f0*/  MOV R170, R170 ;  /* 0x000000aa00aa7202 */ /* 0x000fe40000000f00 */
[----:B0-----:R-:W-:Y:S01]  /*7800*/  F2FP.F16.F32.PACK_AB R156, R113, R112 ;  /* 0x00000070719c723e */ /* 0x001fe200000000ff */
[----:B------:R0:W-:Y:S01]  /*7810*/  STSM.16.M88.4 [R7], R8 ;  /* 0x0000000807007844 */ /* 0x0001e20000000200 */
[----:B------:R-:W-:Y:S02]  /*7820*/  F2FP.F16.F32.PACK_AB R157, R115, R114 ;  /* 0x00000072739d723e */ /* 0x000fe400000000ff */
[----:B------:R-:W-:-:S02]  /*7830*/  F2FP.F16.F32.PACK_AB R158, R117, R116 ;  /* 0x00000074759e723e */ /* 0x000fc400000000ff */
[----:B------:R-:W-:Y:S01]  /*7840*/  F2FP.F16.F32.PACK_AB R159, R119, R118 ;  /* 0x00000076779f723e */ /* 0x000fe200000000ff */
[----:B------:R2:W-:Y:S01]  /*7850*/  STSM.16.M88.4 [R172], R12 ;  /* 0x0000000cac007844 */ /* 0x0005e20000000200 */
[----:B-1----:R-:W-:Y:S02]  /*7860*/  F2FP.F16.F32.PACK_AB R160, R121, R120 ;  /* 0x0000007879a0723e */ /* 0x002fe400000000ff */
[----:B------:R-:W-:Y:S02]  /*7870*/  F2FP.F16.F32.PACK_AB R161, R123, R122 ;  /* 0x0000007a7ba1723e */ /* 0x000fe400000000ff */
[----:B------:R-:W-:Y:S02]  /*7880*/  F2FP.F16.F32.PACK_AB R162, R125, R124 ;  /* 0x0000007c7da2723e */ /* 0x000fe400000000ff */
[----:B------:R-:W-:Y:S01]  /*7890*/  F2FP.F16.F32.PACK_AB R163, R127, R126 ;  /* 0x0000007e7fa3723e */ /* 0x000fe200000000ff */
[----:B------:R1:W-:Y:S01]  /*78a0*/  STSM.16.M88.4 [R168], R152 ;  /* 0x00000098a8007844 */ /* 0x0003e20000000200 */
[----:B0-----:R-:W-:-:S02]  /*78b0*/  F2FP.F16.F32.PACK_AB R8, R129, R128 ;  /* 0x000000808108723e */ /* 0x001fc400000000ff */
[----:B------:R-:W-:Y:S02]  /*78c0*/  F2FP.F16.F32.PACK_AB R9, R131, R130 ;  /* 0x000000828309723e */ /* 0x000fe400000000ff */
[----:B------:R-:W-:Y:S02]  /*78d0*/  F2FP.F16.F32.PACK_AB R10, R133, R132 ;  /* 0x00000084850a723e */ /* 0x000fe400000000ff */
[----:B------:R-:W-:Y:S02]  /*78e0*/  F2FP.F16.F32.PACK_AB R11, R135, R134 ;  /* 0x00000086870b723e */ /* 0x000fe400000000ff */
[----:B--2---:R-:W-:Y:S02]  /*78f0*/  F2FP.F16.F32.PACK_AB R12, R137, R136 ;  /* 0x00000088890c723e */ /* 0x004fe400000000ff */
[----:B------:R-:W-:Y:S02]  /*7900*/  F2FP.F16.F32.PACK_AB R13, R139, R138 ;  /* 0x0000008a8b0d723e */ /* 0x000fe400000000ff */
[----:B------:R-:W-:-:S02]  /*7910*/  F2FP.F16.F32.PACK_AB R14, R141, R140 ;  /* 0x0000008c8d0e723e */ /* 0x000fc400000000ff */
[----:B------:R-:W-:Y:S01]  /*7920*/  F2FP.F16.F32.PACK_AB R15, R143, R142 ;  /* 0x0000008e8f0f723e */ /* 0x000fe200000000ff */
[----:B------:R-:W-:Y:S01]  /*7930*/  STSM.16.M88.4 [R170], R156 ;  /* 0x0000009caa007844 */ /* 0x000fe20000000200 */
[----:B------:R-:W-:Y:S02]  /*7940*/  MOV R169, R20 ;  /* 0x0000001400a97202 */ /* 0x000fe40000000f00 */
[----:B-1----:R-:W-:Y:S02]  /*7950*/  F2FP.F16.F32.PACK_AB R152, R145, R144 ;  /* 0x000000909198723e */ /* 0x002fe400000000ff */
[----:B------:R-:W-:Y:S02]  /*7960*/  F2FP.F16.F32.PACK_AB R153, R147, R146 ;  /* 0x000000929399723e */ /* 0x000fe400000000ff */
[----:B------:R-:W-:Y:S02]  /*7970*/  F2FP.F16.F32.PACK_AB R154, R149, R148 ;  /* 0x00000094959a723e */ /* 0x000fe400000000ff */
[----:B------:R-:W-:Y:S01]  /*7980*/  F2FP.F16.F32.PACK_AB R155, R151, R150 ;  /* 0x00000096979b723e */ /* 0x000fe200000000ff */
[----:B------:R-:W-:Y:S04]  /*7990*/  STSM.16.M88.4 [R0], R160 ;  /* 0x000000a000007844 */ /* 0x000fe80000000200 */
[----:B------:R0:W-:Y:S04]  /*79a0*/  STSM.16.M88.4 [R3], R8 ;  /* 0x0000000803007844 */ /* 0x0001e80000000200 */
[----:B------:R1:W-:Y:S04]  /*79b0*/  STSM.16.M88.4 [R4], R12 ;  /* 0x0000000c04007844 */ /* 0x0003e80000000200 */
[----:B------:R2:W-:Y:S01]  /*79c0*/  STSM.16.M88.4 [R169], R152 ;  /* 0x00000098a9007844 */ /* 0x0005e20000000200 */
[----:B------:R-:W-:Y:S01]  /*79d0*/  BAR.SYNC.DEFER_BLOCKING 0x1, 0x100 ;  /* 0x0044000000007b1d */ /* 0x000fe20000010000 */
[----:B------:R-:W-:-:S04]  /*79e0*/  ISETP.NE.U32.AND P0, PT, RZ, UR14, PT ;  /* 0x0000000eff007c0c */ /* 0x000fc8000bf05070 */
[----:B------:R-:W-:Y:S01]  /*79f0*/  ISETP.NE.AND.EX P0, PT, RZ, UR15, PT, P0 ;  /* 0x0000000fff007c0c */ /* 0x000fe2000bf05300 */
[----:B------:R-:W-:Y:S02]  /*7a00*/  IMAD.U32 R20, RZ, RZ, UR9 ;  /* 0x00000009ff147e24 */ /* 0x000fe4000f8e00ff */
[----:B------:R-:W-:Y:S01]  /*7a10*/  IMAD.U32 R21, RZ, RZ, UR12 ;  /* 0x0000000cff157e24 */ /* 0x000fe2000f8e00ff */
[----:B------:R-:W-:Y:S02]  /*7a20*/  ULDC.64 UR12, c[0x0][0xc08] ;  /* 0x00030200000c7ab9 */ /* 0x000fe40000000a00 */
[----:B------:R-:W-:-:S07]  /*7a30*/  UISETP.NE.U32.AND UP0, UPT, UR12, URZ, UPT ;  /* 0x0000003f0c00728c */ /* 0x000fce000bf05070 */
[----:B------:R-:W4:Y:S01]  /*7a40*/  @P0 LDG.E R7, desc[UR40][R20.64] ;  /* 0x0000002814070981 */ /* 0x000f22000c1e1900 */
[----:B------:R-:W-:-:S06]  /*7a50*/  UISETP.NE.AND.EX UP0, UPT, UR13, URZ, UPT, UP0 ;  /* 0x0000003f0d00728c */ /* 0x000fcc000bf05300 */
[----:B------:R-:W-:-:S05]  /*7a60*/  PLOP3.LUT P4, PT, PT, PT, UP0, 0x80, 0x0 ;  /* 0x000000000000781c */ /* 0x000fca0003f8f008 */
[----:B------:R-:W-:-:S03]  /*7a70*/  @UP0 UIADD3 UR12, UP1, UR4, UR12, URZ ;  /* 0x0000000c040c0290 */ /* 0x000fc6000ff3e03f */
[----:B------:R-:W-:Y:S01]  /*7a80*/  ULDC UR4, c[0x0][0xad4] ;  /* 0x0002b50000047ab9 */ /* 0x000fe20000000800 */
[----:B------:R-:W-:Y:S02]  /*7a90*/  @UP0 UIADD3.X UR13, UR16, UR13, URZ, UP1, !UPT ;  /* 0x0000000d100d0290 */ /* 0x000fe40008ffe43f */
[----:B0-----:R-:W-:-:S04]  /*7aa0*/  IMAD.U32 R8, RZ, RZ, UR12 ;  /* 0x0000000cff087e24 */ /* 0x001fc8000f8e00ff */
[----:B------:R-:W-:-:S05]  /*7ab0*/  IMAD.U32 R9, RZ, RZ, UR13 ;  /* 0x0000000dff097e24 */ /* 0x000fca000f8e00ff */
[----:B------:R0:W5:Y:S01]  /*7ac0*/  @P4 LDG.E R0, desc[UR40][R8.64] ;  /* 0x0000002808004981 */ /* 0x000162000c1e1900 */
[----:B------:R-:W-:Y:S02]  /*7ad0*/  UISETP.NE.AND UP0, UPT, UR39, URZ, UPT ;  /* 0x0000003f2700728c */ /* 0x000fe4000bf05270 */
[----:B------:R-:W-:Y:S02]  /*7ae0*/  UISETP.NE.AND UP1, UPT, UR20, 0x1, UPT ;  /* 0x000000011400788c */ /* 0x000fe4000bf25270 */
[----:B------:R-:W-:Y:S01]  /*7af0*/  USEL UR4, UR39, UR4, UP0 ;  /* 0x0000000427047287 */ /* 0x000fe20008000000 */
[----:B------:R-:W-:-:S03]  /*7b00*/  UMOV UR21, 0x9b8 ;  /* 0x000009b800157882 */ /* 0x000fc60000000000 */
[----:B------:R-:W-:Y:S01]  /*7b10*/  UISETP.GT.AND UP2, UPT, UR4, 0x1, UPT ;  /* 0x000000010400788c */ /* 0x000fe2000bf44270 */
[----:B------:R-:W-:Y:S01]  /*7b20*/  PLOP3.LUT P1, PT, PT, PT, UP1, 0x80, 0x0 ;  /* 0x000000000000781c */ /* 0x000fe20003f2f018 */
[----:B------:R-:W-:Y:S02]  /*7b30*/  UISETP.NE.U32.AND UP0, UPT, UR14, URZ, UPT ;  /* 0x0000003f0e00728c */ /* 0x000fe4000bf05070 */
[----:B------:R-:W-:Y:S01]  /*7b40*/  USEL UR21, UR21, 0x978, UP2 ;  /* 0x0000097815157887 */ /* 0x000fe20009000000 */
[----:B-1----:R-:W-:Y:S01]  /*7b50*/  IMAD.U32 R12, RZ, RZ, UR44 ;  /* 0x0000002cff0c7e24 */ /* 0x002fe2000f8e00ff */
[----:B------:R-:W-:Y:S01]  /*7b60*/  UISETP.NE.AND.EX UP0, UPT, UR15, URZ, UPT, UP0 ;  /* 0x0000003f0f00728c */ /* 0x000fe2000bf05300 */
[----:B------:R-:W-:Y:S02]  /*7b70*/  UMOV UR4, URZ ;  /* 0x0000003f00047c82 */ /* 0x000fe40008000000 */
[----:B---3--:R-:W-:Y:S01]  /*7b80*/  IMAD R12, R12, 0x80, R179 ;  /* 0x000000800c0c7824 */ /* 0x008fe200078e02b3 */
[----:B------:R-:W-:Y:S01]  /*7b90*/  USEL UR46, UR46, URZ, !UP0 ;  /* 0x0000003f2e2e7287 */ /* 0x000fe2000c000000 */
[----:B------:R-:W-:Y:S01]  /*7ba0*/  @UP1 ULDC UR23, c[0x0][0xbec] ;  /* 0x0002fb0000171ab9 */ /* 0x000fe20000000800 */
[----:B------:R-:W-:-:S02]  /*7bb0*/  USEL UR9, UR42, URZ, UP2 ;  /* 0x0000003f2a097287 */ /* 0x000fc40009000000 */
[----:B------:R-:W-:Y:S01]  /*7bc0*/  @P1 IMAD.HI.U32 R4, R12, UR23, RZ ;  /* 0x000000170c041c27 */ /* 0x000fe2000f8e00ff */
[----:B------:R-:W-:Y:S01]  /*7bd0*/  @UP1 ULDC UR26, c[0x0][0xbf0] ;  /* 0x0002fc00001a1ab9 */ /* 0x000fe20000000800 */
[----:B------:R-:W-:Y:S01]  /*7be0*/  ULDC.64 UR16, c[0x0][UR21+0x220] ;  /* 0x0000880015107abb */ /* 0x000fe20008000a00 */
[----:B------:R-:W-:Y:S01]  /*7bf0*/  USEL UR45, UR45, URZ, !UP0 ;  /* 0x0000003f2d2d7287 */ /* 0x000fe2000c000000 */
[----:B------:R-:W-:Y:S01]  /*7c00*/  ULDC.64 UR14, c[0x0][UR21+0x218] ;  /* 0x00008600150e7abb */ /* 0x000fe20008000a00 */
[----:B------:R-:W-:Y:S01]  /*7c10*/  ULDC.64 UR18, c[0x0][UR21+0x228] ;  /* 0x00008a0015127abb */ /* 0x000fe20008000a00 */
[----:B------:R-:W-:Y:S01]  /*7c20*/  UIMAD UR17, UR17, UR46, URZ ;  /* 0x0000002e111172a4 */ /* 0x000fe2000f8e023f */
[----:B------:R-:W-:Y:S01]  /*7c30*/  IMAD.MOV.U32 R3, RZ, RZ, R12 ;  /* 0x000000ffff037224 */ /* 0x000fe200078e000c */
[----:B------:R-:W-:Y:S02]  /*7c40*/  UIMAD.WIDE.U32 UR12, UR14, UR43, URZ ;  /* 0x0000002b0e0c72a5 */ /* 0x000fe4000f8e003f */
[----:B------:R-:W-:-:S02]  /*7c50*/  UIMAD UR22, UR15, UR43, URZ ;  /* 0x0000002b0f1672a4 */ /* 0x000fc4000f8e023f */
[----:B------:R-:W-:Y:S01]  /*7c60*/  UIMAD.WIDE.U32 UR24, UR18, UR9, URZ ;  /* 0x00000009121872a5 */ /* 0x000fe2000f8e003f */
[----:B------:R-:W-:Y:S01]  /*7c70*/  @P1 SHF.R.U32.HI R3, RZ, UR26, R4 ;  /* 0x0000001aff031c19 */ /* 0x000fe20008011604 */
[----:B------:R-:W-:Y:S02]  /*7c80*/  UIMAD UR9, UR19, UR9, URZ ;  /* 0x00000009130972a4 */ /* 0x000fe4000f8e023f */
[----:B------:R-:W-:Y:S02]  /*7c90*/  UIMAD.WIDE.U32 UR14, UR16, UR46, URZ ;  /* 0x0000002e100e72a5 */ /* 0x000fe4000f8e003f */
[----:B------:R-:W-:Y:S02]  /*7ca0*/  UIMAD UR17, UR16, UR45, UR17 ;  /* 0x0000002d101172a4 */ /* 0x000fe4000f8e0211 */
[----:B------:R-:W-:Y:S02]  /*7cb0*/  UIADD3 UR22, UR13, UR22, URZ ;  /* 0x000000160d167290 */ /* 0x000fe4000fffe03f */
[----:B------:R-:W-:Y:S01]  /*7cc0*/  UIADD3 UR13, UR25, UR9, URZ ;  /* 0x00000009190d7290 */ /* 0x000fe2000fffe03f */
[----:B0-----:R-:W-:Y:S01]  /*7cd0*/  IMAD.U32 R8, RZ, RZ, UR24 ;  /* 0x00000018ff087e24 */ /* 0x001fe2000f8e00ff */
[----:B------:R-:W-:Y:S01]  /*7ce0*/  UIADD3 UR9, UR15, UR17, URZ ;  /* 0x000000110f097290 */ /* 0x000fe2000fffe03f */
[----:B------:R-:W-:-:S03]  /*7cf0*/  SHF.R.S32.HI R4, RZ, 0x1f, R3 ;  /* 0x0000001fff047819 */ /* 0x000fc60000011403 */
[----:B------:R-:W-:Y:S01]  /*7d00*/  IMAD.U32 R9, RZ, RZ, UR13 ;  /* 0x0000000dff097e24 */ /* 0x000fe2000f8e00ff */
[----:B----4-:R-:W-:Y:S01]  /*7d10*/  @P0 R2UR UR4, R7 ;  /* 0x00000000070402ca */ /* 0x010fe200000e0000 */
[----:B------:R-:W-:-:S04]  /*7d20*/  IMAD.MOV R7, RZ, RZ, -R3 ;  /* 0x000000ffff077224 */ /* 0x000fc800078e0a03 */
[----:B------:R-:W-:-:S08]  /*7d30*/  IMAD R7, R7, UR20, R12 ;  /* 0x0000001407077c24 */ /* 0x000fd0000f8e020c */
[----:B------:R-:W-:Y:S02]  /*7d40*/  UIADD3 UR12, UP0, UP3, UR14, UR12, UR4 ;  /* 0x0000000c0e0c7290 */ /* 0x000fe4000fb1e004 */
[----:B------:R-:W-:Y:S01]  /*7d50*/  USHF.R.S32.HI UR16, URZ, 0x1f, UR4 ;  /* 0x0000001f3f107899 */ /* 0x000fe20008011404 */
[----:B------:R-:W-:Y:S01]  /*7d60*/  ULDC.64 UR14, c[0x0][0xba8] ;  /* 0x0002ea00000e7ab9 */ /* 0x000fe20000000a00 */
[----:B------:R-:W-:Y:S02]  /*7d70*/  @!UP2 ULDC UR14, c[0x0][0xb50] ;  /* 0x0002d400000eaab9 */ /* 0x000fe40000000800 */
[----:B------:R-:W-:Y:S01]  /*7d80*/  UIADD3.X UR9, UR9, UR22, UR16, UP0, UP3 ;  /* 0x0000001609097290 */ /* 0x000fe200087e6410 */
[----:B------:R-:W-:Y:S01]  /*7d90*/  IADD3 R8, P2, P3, R3, UR12, R8 ;  /* 0x0000000c03087c10 */ /* 0x000fe2000fb5e008 */
[----:B------:R-:W-:Y:S01]  /*7da0*/  ULDC.64 UR12, c[0x0][UR21+0x210] ;  /* 0x00008400150c7abb */ /* 0x000fe20008000a00 */
[----:B------:R-:W-:Y:S01]  /*7db0*/  SHF.R.S32.HI R3, RZ, 0x1f, R7 ;  /* 0x0000001fff037819 */ /* 0x000fe20000011407 */
[----:B------:R-:W-:Y:S01]  /*7dc0*/  IMAD R10, R7, UR13, RZ ;  /* 0x0000000d070a7c24 */ /* 0x000fe2000f8e02ff */
[----:B------:R-:W-:Y:S01]  /*7dd0*/  @!UP2 ULDC UR15, c[0x0][0xb54] ;  /* 0x0002d500000faab9 */ /* 0x000fe20000000800 */
[----:B------:R-:W-:-:S02]  /*7de0*/  IADD3.X R9, R4, UR9, R9, P2, P3 ;  /* 0x0000000904097c10 */ /* 0x000fc400097e6409 */
[----:B------:R-:W-:Y:S02]  /*7df0*/  IMAD R3, R3, UR12, R10 ;  /* 0x0000000c03037c24 */ /* 0x000fe4000f8e020a */
[----:B------:R-:W-:-:S04]  /*7e00*/  IMAD.WIDE.U32 R8, R7, UR12, R8 ;  /* 0x0000000c07087c25 */ /* 0x000fc8000f8e0008 */
[----:B------:R-:W-:Y:S01]  /*7e10*/  IMAD.IADD R3, R9, 0x1, R3 ;  /* 0x0000000109037824 */ /* 0x000fe200078e0203 */
[----:B------:R-:W-:Y:S01]  /*7e20*/  LEA R4, P2, R8, UR14, 0x2 ;  /* 0x0000000e08047c11 */ /* 0x000fe2000f8410ff */
[----:B------:R-:W-:Y:S01]  /*7e30*/  ULDC UR9, c[0x0][0xa88] ;  /* 0x0002a20000097ab9 */ /* 0x000fe20000000800 */
[----:B-----5:R-:W-:Y:S02]  /*7e40*/  @P4 R2UR UR9, R0 ;  /* 0x00000000000942ca */ /* 0x020fe400000e0000 */
[----:B------:R-:W-:Y:S01]  /*7e50*/  LEA.HI.X R3, R8, UR15, R3, 0x2, P2 ;  /* 0x0000000f08037c11 */ /* 0x000fe200090f1403 */
[----:B--2---:R-:W-:-:S12]  /*7e60*/  @P4 BRA `(.L_x_9414) ;  /* 0x0000000000184947 */ /* 0x004fd80003800000 */
[----:B------:R-:W-:Y:S05]  /*7e70*/  @!P0 BRA `(.L_x_9414) ;  /* 0x0000000000148947 */ /* 0x000fea0003800000 */
[----:B------:R-:W2:Y:S04]  /*7e80*/  LDG.E R7, desc[UR40][R20.64] ;  /* 0x0000002814077981 */ /* 0x000ea8000c1e1900 */
[----:B------:R-:W3:Y:S01]  /*7e90*/  LDG.E R0, desc[UR40][R20.64+0x4] ;  /* 0x0000042814007981 */ /* 0x000ee2000c1e1900 */
[----:B--2---:R-:W-:Y:S02]  /*7ea0*/  R2UR UR12, R7 ;  /* 0x00000000070c72ca */ /* 0x004fe400000e0000 */
[----:B---3--:R-:W-:-:S13]  /*7eb0*/  R2UR UR9, R0 ;  /* 0x00000000000972ca */ /* 0x008fda00000e0000 */
[----:B------:R-:W-:-:S12]  /*7ec0*/  UIADD3 UR9, -UR12, UR9, URZ ;  /* 0x000000090c097290 */ /* 0x000fd8000fffe13f */
.L_x_9414:
[----:B------:R-:W2:Y:S01]  /*7ed0*/  LDL R0, [R1+0x30] ;  /* 0x0000300001007983 */ /* 0x000ea20000100800 */
[----:B------:R-:W-:Y:S01]  /*7ee0*/  IMAD.U32 R13, RZ, RZ, UR44 ;  /* 0x0000002cff0d7e24 */ /* 0x000fe2000f8e00ff */
[----:B------:R-:W-:Y:S01]  /*7ef0*/  UIMAD UR9, UR9, UR20, URZ ;  /* 0x00000014090972a4 */ /* 0x000fe2000f8e023f */
[----:B------:R-:W-:Y:S01]  /*7f00*/  LOP3.LUT P0, RZ, R222, 0x3, RZ, 0xc0, !PT ;  /* 0x00000003deff7812 */ /* 0x000fe2000780c0ff */
[----:B------:R-:W-:Y:S04]  /*7f10*/  SHFL.IDX PT, R8, R4, RZ, 0x1c1f ;  /* 0x001c1fff04087589 */ /* 0x000fe800000e0000 */
[----:B------:R-:W0:Y:S04]  /*7f20*/  SHFL.IDX PT, R9, R3, RZ, 0x1c1f ;  /* 0x001c1fff03097589 */ /* 0x000e2800000e0000 */
[----:B------:R-:W-:Y:S04]  /*7f30*/  SHFL.IDX PT, R10, R4, 0x1, 0x1c1f ;  /* 0x003c1f00040a7f89 */ /* 0x000fe800000e0000 */
[----:B------:R-:W1:Y:S01]  /*7f40*/  SHFL.IDX PT, R11, R3, 0x1, 0x1c1f ;  /* 0x003c1f00030b7f89 */ /* 0x000e6200000e0000 */
[----:B--2---:R-:W-:-:S04]  /*7f50*/  IMAD R13, R13, 0x80, R0 ;  /* 0x000000800d0d7824 */ /* 0x004fc800078e0200 */
[C---:B------:R-:W-:Y:S01]  /*7f60*/  VIADD R0, R13.reuse, 0x8 ;  /* 0x000000080d007836 */ /* 0x040fe20000000000 */
[----:B------:R-:W-:-:S04]  /*7f70*/  ISETP.GE.OR P2, PT, R13, UR9, P0 ;  /* 0x000000090d007c0c */ /* 0x000fc80008746670 */
[----:B------:R-:W-:-:S09]  /*7f80*/  ISETP.GE.OR P0, PT, R0, UR9, P0 ;  /* 0x0000000900007c0c */ /* 0x000fd20008706670 */
[----:B0-----:R0:W-:Y:S04]  /*7f90*/  @!P2 ST.E desc[UR40][R8.64], R5 ;  /* 0x000000050800a985 */ /* 0x0011e8000c101928 */
[----:B-1----:R0:W-:Y:S01]  /*7fa0*/  @!P0 ST.E desc[UR40][R10.64], R6 ;  /* 0x000000060a008985 */ /* 0x0021e2000c101928 */
[----:B------:R-:W-:-:S13]  /*7fb0*/  PLOP3.LUT P0, PT, PT, PT, UP2, 0x80, 0x0 ;  /* 0x000000000000781c */ /* 0x000fda0003f0f028 */
[----:B0-----:R-:W-:Y:S05]  /*7fc0*/  @P0 BRA `(.L_x_9415) ;  /* 0x0000001000100947 */ /* 0x001fea0003800000 */
[----:B------:R-:W0:Y:S01]  /*7fd0*/  S2R R0, SR_TID.X ;  /* 0x0000000000007919 */ /* 0x000e220000002100 */
[----:B------:R-:W-:Y:S01]  /*7fe0*/  ULDC.64 UR14, c[0x0][0xaa0] ;  /* 0x0002a800000e7ab9 */ /* 0x000fe20000000a00 */
[----:B0-----:R-:W-:-:S05]  /*7ff0*/  VIADD R0, R0, 0xffffff80 ;  /* 0xffffff8000007836 */ /* 0x001fca0000000000 */
[----:B------:R-:W-:-:S04]  /*8000*/  SHF.R.S32.HI R3, RZ, 0x1f, R0 ;  /* 0x0000001fff037819 */ /* 0x000fc80000011400 */
[----:B------:R-:W-:-:S04]  /*8010*/  LEA.HI R3, R3, R0, RZ, 0x3 ;  /* 0x0000000003037211 */ /* 0x000fc800078f18ff */
[----:B------:R-:W-:Y:S02]  /*8020*/  LOP3.LUT R5, R3, 0xfffffff8, RZ, 0xc0, !PT ;  /* 0xfffffff803057812 */ /* 0x000fe400078ec0ff */
[----:B------:R-:W-:-:S03]  /*8030*/  SHF.R.S32.HI R81, RZ, 0x3, R3 ;  /* 0x00000003ff517819 */ /* 0x000fc60000011403 */
[----:B------:R-:W-:Y:S02]  /*8040*/  IMAD.IADD R20, R0, 0x1, -R5 ;  /* 0x0000000100147824 */ /* 0x000fe400078e0a05 */
[----:B------:R-:W-:Y:S02]  /*8050*/  IMAD.MOV.U32 R5, RZ, RZ, 0x2 ;  /* 0x00000002ff057424 */ /* 0x000fe400078e00ff */
[----:B------:R-:W-:-:S04]  /*8060*/  IMAD.SHL.U32 R0, R20, 0x8, RZ ;  /* 0x0000000814007824 */ /* 0x000fc800078e00ff */
[----:B------:R-:W-:-:S04]  /*8070*/  IMAD R4, R81, 0x40, R0 ;  /* 0x0000004051047824 */ /* 0x000fc800078e0200 */
[----:B------:R-:W-:-:S03]  /*8080*/  IMAD.WIDE R4, R4, R5, UR10 ;  /* 0x0000000a04047e25 */ /* 0x000fc6000f8e0205 */
[C---:B------:R-:W-:Y:S02]  /*8090*/  IADD3 R25, P2, R4.reuse, 0x3000, RZ ;  /* 0x0000300004197810 */ /* 0x040fe40007f5e0ff */
[C---:B------:R-:W-:Y:S02]  /*80a0*/  IADD3 R9, P4, R4.reuse, 0x1000, RZ ;  /* 0x0000100004097810 */ /* 0x040fe40007f9e0ff */
[----:B------:R-:W-:Y:S02]  /*80b0*/  LOP3.LUT R24, R25, 0x380, RZ, 0xc0, !PT ;  /* 0x0000038019187812 */ /* 0x000fe400078ec0ff */
[----:B------:R-:W-:Y:S02]  /*80c0*/  IADD3 R13, P3, R4, 0x2000, RZ ;  /* 0x00002000040d7810 */ /* 0x000fe40007f7e0ff */
[----:B------:R-:W-:Y:S01]  /*80d0*/  SHF.R.U64 R24, R24, 0x3, RZ ;  /* 0x0000000318187819 */ /* 0x000fe200000012ff */
[----:B------:R-:W-:Y:S01]  /*80e0*/  UIMAD UR12, UR16, UR14, URZ ;  /* 0x0000000e100c72a4 */ /* 0x000fe2000f8e023f */
[----:B------:R-:W-:-:S02]  /*80f0*/  LOP3.LUT R8, R9, 0x380, RZ, 0xc0, !PT ;  /* 0x0000038009087812 */ /* 0x000fc400078ec0ff */
[----:B------:R-:W-:Y:S01]  /*8100*/  LOP3.LUT R24, R24, R25, RZ, 0x3c, !PT ;  /* 0x0000001918187212 */ /* 0x000fe200078e3cff */
[--C-:B------:R-:W-:Y:S01]  /*8110*/  IMAD.X R25, RZ, RZ, R5.reuse, P2 ;  /* 0x000000ffff197224 */ /* 0x100fe200010e0605 */
[----:B------:R-:W-:Y:S02]  /*8120*/  IADD3 R49, P2, R4, 0x9000, RZ ;  /* 0x0000900004317810 */ /* 0x000fe40007f5e0ff */
[----:B------:R-:W-:Y:S02]  /*8130*/  LOP3.LUT R12, R13, 0x380, RZ, 0xc0, !PT ;  /* 0x000003800d0c7812 */ /* 0x000fe400078ec0ff */
[----:B------:R-:W-:Y:S01]  /*8140*/  LOP3.LUT R48, R49, 0x380, RZ, 0xc0, !PT ;  /* 0x0000038031307812 */ /* 0x000fe200078ec0ff */
[----:B------:R-:W-:Y:S01]  /*8150*/  UIMAD UR12, UR4, UR15, UR12 ;  /* 0x0000000f040c72a4 */ /* 0x000fe2000f8e020c */
[----:B------:R-:W-:Y:S01]  /*8160*/  SHF.R.U64 R8, R8, 0x3, RZ ;  /* 0x0000000308087819 */ /* 0x000fe200000012ff */
[----:B------:R-:W-:Y:S01]  /*8170*/  UIMAD.WIDE.U32 UR10, UR4, UR14, URZ ;  /* 0x0000000e040a72a5 */ /* 0x000fe2000f8e003f */
[----:B------:R-:W-:Y:S01]  /*8180*/  SHF.R.U64 R48, R48, 0x3, RZ ;  /* 0x0000000330307819 */ /* 0x000fe200000012ff */
[----:B------:R-:W-:Y:S01]  /*8190*/  IMAD.U32 R78, RZ, RZ, UR44 ;  /* 0x0000002cff4e7e24 */ /* 0x000fe2000f8e00ff */
[----:B------:R-:W-:Y:S01]  /*81a0*/  SHF.R.U64 R12, R12, 0x3, RZ ;  /* 0x000000030c0c7819 */ /* 0x000fe200000012ff */
[----:B------:R-:W5:Y:S01]  /*81b0*/  LD.E.128 R24, desc[UR40][R24.64] ;  /* 0x0000002818187980 */ /* 0x000f62000c101d00 */
[----:B------:R-:W-:Y:S01]  /*81c0*/  LOP3.LUT R48, R48, R49, RZ, 0x3c, !PT ;  /* 0x0000003130307212 */ /* 0x000fe200078e3cff */
[--C-:B------:R-:W-:Y:S01]  /*81d0*/  IMAD.X R49, RZ, RZ, R5.reuse, P2 ;  /* 0x000000ffff317224 */ /* 0x100fe200010e0605 */
[----:B------:R-:W-:Y:S01]  /*81e0*/  IADD3 R6, P2, R4, 0xf000, RZ ;  /* 0x0000f00004067810 */ /* 0x000fe20007f5e0ff */
[----:B------:R-:W-:Y:S01]  /*81f0*/  UIADD3 UR11, UR11, UR12, URZ ;  /* 0x0000000c0b0b7290 */ /* 0x000fe2000fffe03f */
[----:B------:R-:W-:Y:S01]  /*8200*/  LOP3.LUT R8, R8, R9, RZ, 0x3c, !PT ;  /* 0x0000000908087212 */ /* 0x000fe200078e3cff */
[--C-:B------:R-:W-:Y:S01]  /*8210*/  IMAD.X R9, RZ, RZ, R5.reuse, P4 ;  /* 0x000000ffff097224 */ /* 0x100fe200020e0605 */
[----:B------:R-:W-:Y:S01]  /*8220*/  LOP3.LUT R3, R6, 0x380, RZ, 0xc0, !PT ;  /* 0x0000038006037812 */ /* 0x000fe200078ec0ff */
[----:B------:R-:W-:Y:S01]  /*8230*/  ULDC.64 UR12, c[0x0][0xae8] ;  /* 0x0002ba00000c7ab9 */ /* 0x000fe20000000a00 */
[----:B------:R-:W-:Y:S01]  /*8240*/  LOP3.LUT R12, R12, R13, RZ, 0x3c, !PT ;  /* 0x0000000d0c0c7212 */ /* 0x000fe200078e3cff */
[----:B------:R-:W-:Y:S01]  /*8250*/  IMAD.X R13, RZ, RZ, R5, P3 ;  /* 0x000000ffff0d7224 */ /* 0x000fe200018e0605 */
[----:B------:R-:W-:Y:S01]  /*8260*/  SHF.R.U64 R3, R3, 0x3, RZ ;  /* 0x0000000303037819 */ /* 0x000fe200000012ff */
[----:B------:R-:W-:Y:S01]  /*8270*/  UIMAD.WIDE.U32 UR10, UR43, UR12, UR10 ;  /* 0x0000000c2b0a72a5 */ /* 0x000fe2000f8e000a */
[----:B------:R-:W-:-:S02]  /*8280*/  IADD3 R29, P0, R4, 0x4000, RZ ;  /* 0x00004000041d7810 */ /* 0x000fc40007f1e0ff */
[C---:B------:R-:W-:Y:S02]  /*8290*/  IADD3 R33, P6, R4.reuse, 0x5000, RZ ;  /* 0x0000500004217810 */ /* 0x040fe40007fde0ff */
[----:B------:R-:W-:Y:S01]  /*82a0*/  IADD3 R37, P5, R4, 0x6000, RZ ;  /* 0x0000600004257810 */ /* 0x000fe20007fbe0ff */
[----:B------:R-:W-:Y:S01]  /*82b0*/  USHF.R.S32.HI UR4, URZ, 0x1f, UR46 ;  /* 0x0000001f3f047899 */ /* 0x000fe2000801142e */
[----:B------:R-:W-:Y:S01]  /*82c0*/  LOP3.LUT R72, R3, R6, RZ, 0x3c, !PT ;  /* 0x0000000603487212 */ /* 0x000fe200078e3cff */
[----:B------:R-:W-:Y:S01]  /*82d0*/  IMAD R3, R20, 0x20, R81 ;  /* 0x0000002014037824 */ /* 0x000fe200078e0251 */
[C---:B------:R-:W-:Y:S01]  /*82e0*/  IADD3 R41, P4, R4.reuse, 0x7000, RZ ;  /* 0x0000700004297810 */ /* 0x040fe20007f9e0ff */
[----:B------:R-:W-:Y:S01]  /*82f0*/  @UP1 ULDC UR14, c[0x0][0xbec] ;  /* 0x0002fb00000e1ab9 */ /* 0x000fe20000000800 */
[----:B------:R-:W-:Y:S01]  /*8300*/  IADD3 R45, P3, R4, 0x8000, RZ ;  /* 0x00008000042d7810 */ /* 0x000fe20007f7e0ff */
[----:B------:R-:W-:Y:S01]  /*8310*/  IMAD R78, R78, 0x80, R3 ;  /* 0x000000804e4e7824 */ /* 0x000fe200078e0203 */
[----:B------:R-:W-:Y:S01]  /*8320*/  LOP3.LUT R28, R29, 0x380, RZ, 0xc0, !PT ;  /* 0x000003801d1c7812 */ /* 0x000fe200078ec0ff */
[----:B------:R-:W-:Y:S01]  /*8330*/  UIMAD UR11, UR43, UR13, UR11 ;  /* 0x0000000d2b0b72a4 */ /* 0x000fe2000f8e020b */
[----:B------:R-:W-:Y:S01]  /*8340*/  LOP3.LUT R32, R33, 0x380, RZ, 0xc0, !PT ;  /* 0x0000038021207812 */ /* 0x000fe200078ec0ff */
[----:B------:R-:W-:Y:S01]  /*8350*/  IMAD.X R73, RZ, RZ, R5, P2 ;  /* 0x000000ffff497224 */ /* 0x000fe200010e0605 */
[----:B------:R-:W-:Y:S01]  /*8360*/  LOP3.LUT R36, R37, 0x380, RZ, 0xc0, !PT ;  /* 0x0000038025247812 */ /* 0x000fe200078ec0ff */
[----:B------:R-:W-:Y:S01]  /*8370*/  ULDC.64 UR12, c[0x0][0xaf0] ;  /* 0x0002bc00000c7ab9 */ /* 0x000fe20000000a00 */
[----:B------:R-:W-:Y:S01]  /*8380*/  LOP3.LUT R40, R41, 0x380, RZ, 0xc0, !PT ;  /* 0x0000038029287812 */ /* 0x000fe200078ec0ff */
[----:B------:R-:W5:Y:S01]  /*8390*/  LD.E.128 R8, desc[UR40][R8.64] ;  /* 0x0000002808087980 */ /* 0x000f62000c101d00 */
[----:B------:R-:W-:Y:S01]  /*83a0*/  LOP3.LUT R44, R45, 0x380, RZ, 0xc0, !PT ;  /* 0x000003802d2c7812 */ /* 0x000fe200078ec0ff */
[----:B------:R-:W-:Y:S01]  /*83b0*/  UIMAD UR4, UR4, UR12, URZ ;  /* 0x0000000c040472a4 */ /* 0x000fe2000f8e023f */
[----:B------:R-:W-:Y:S01]  /*83c0*/  SHF.R.U64 R28, R28, 0x3, RZ ;  /* 0x000000031c1c7819 */ /* 0x000fe200000012ff */
[----:B------:R-:W-:Y:S01]  /*83d0*/  @P1 IMAD.HI.U32 R20, R78, UR14, RZ ;  /* 0x0000000e4e141c27 */ /* 0x000fe2000f8e00ff */
[----:B------:R-:W-:Y:S01]  /*83e0*/  SHF.R.U64 R32, R32, 0x3, RZ ;  /* 0x0000000320207819 */ /* 0x000fe200000012ff */
[----:B------:R-:W5:Y:S01]  /*83f0*/  LD.E.128 R12, desc[UR40][R12.64] ;  /* 0x000000280c0c7980 */ /* 0x000f62000c101d00 */
[----:B------:R-:W-:-:S02]  /*8400*/  SHF.R.U64 R36, R36, 0x3, RZ ;  /* 0x0000000324247819 */ /* 0x000fc400000012ff */
[----:B------:R-:W-:Y:S01]  /*8410*/  SHF.R.U64 R40, R40, 0x3, RZ ;  /* 0x0000000328287819 */ /* 0x000fe200000012ff */
[----:B------:R-:W-:Y:S01]  /*8420*/  IMAD.MOV.U32 R3, RZ, RZ, R78 ;  /* 0x000000ffff037224 */ /* 0x000fe200078e004e */
[----:B------:R-:W-:Y:S01]  /*8430*/  SHF.R.U64 R44, R44, 0x3, RZ ;  /* 0x000000032c2c7819 */ /* 0x000fe200000012ff */
[----:B------:R-:W-:Y:S01]  /*8440*/  UIMAD.WIDE.U32 UR10, UR46, UR12, UR10 ;  /* 0x0000000c2e0a72a5 */ /* 0x000fe2000f8e000a */
[----:B------:R-:W-:Y:S01]  /*8450*/  LOP3.LUT R28, R28, R29, RZ, 0x3c, !PT ;  /* 0x0000001d1c1c7212 */ /* 0x000fe200078e3cff */
[----:B------:R-:W-:Y:S01]  /*8460*/  UIMAD UR4, UR46, UR13, UR4 ;  /* 0x0000000d2e0472a4 */ /* 0x000fe2000f8e0204 */
[----:B------:R-:W-:Y:S01]  /*8470*/  LOP3.LUT R32, R32, R33, RZ, 0x3c, !PT ;  /* 0x0000002120207212 */ /* 0x000fe200078e3cff */
[----:B------:R-:W-:Y:S01]  /*8480*/  @UP1 ULDC UR12, c[0x0][0xbf0] ;  /* 0x0002fc00000c1ab9 */ /* 0x000fe20000000800 */
[----:B------:R-:W-:Y:S01]  /*8490*/  LOP3.LUT R36, R36, R37, RZ, 0x3c, !PT ;  /* 0x0000002524247212 */ /* 0x000fe200078e3cff */
[--C-:B------:R-:W-:Y:S01]  /*84a0*/  IMAD.X R29, RZ, RZ, R5.reuse, P0 ;  /* 0x000000ffff1d7224 */ /* 0x100fe200000e0605 */
[----:B------:R-:W-:Y:S01]  /*84b0*/  LOP3.LUT R40, R40, R41, RZ, 0x3c, !PT ;  /* 0x0000002928287212 */ /* 0x000fe200078e3cff */
[--C-:B------:R-:W-:Y:S01]  /*84c0*/  IMAD.X R33, RZ, RZ, R5.reuse, P6 ;  /* 0x000000ffff217224 */ /* 0x100fe200030e0605 */
[----:B------:R-:W-:Y:S01]  /*84d0*/  LOP3.LUT R44, R44, R45, RZ, 0x3c, !PT ;  /* 0x0000002d2c2c7212 */ /* 0x000fe200078e3cff */
[--C-:B------:R-:W-:Y:S01]  /*84e0*/  IMAD.X R37, RZ, RZ, R5.reuse, P5 ;  /* 0x000000ffff257224 */ /* 0x100fe200028e0605 */
[----:B------:R-:W-:Y:S01]  /*84f0*/  @P1 SHF.R.U32.HI R3, RZ, UR12, R20 ;  /* 0x0000000cff031c19 */ /* 0x000fe20008011614 */
[--C-:B------:R-:W-:Y:S01]  /*8500*/  IMAD.X R41, RZ, RZ, R5.reuse, P4 ;  /* 0x000000ffff297224 */ /* 0x100fe200020e0605 */
[C---:B------:R-:W-:Y:S01]  /*8510*/  IADD3 R53, P0, R4.reuse, 0xa000, RZ ;  /* 0x0000a00004357810 */ /* 0x040fe20007f1e0ff */
[----:B------:R-:W-:Y:S01]  /*8520*/  IMAD.X R45, RZ, RZ, R5, P3 ;  /* 0x000000ffff2d7224 */ /* 0x000fe200018e0605 */
[C---:B------:R-:W-:Y:S01]  /*8530*/  IADD3 R57, P6, R4.reuse, 0xb000, RZ ;  /* 0x0000b00004397810 */ /* 0x040fe20007fde0ff */
[----:B------:R-:W-:Y:S01]  /*8540*/  UIADD3 UR4, UR11, UR4, URZ ;  /* 0x000000040b047290 */ /* 0x000fe2000fffe03f */
[C---:B------:R-:W-:Y:S01]  /*8550*/  IADD3 R61, P5, R4.reuse, 0xc000, RZ ;  /* 0x0000c000043d7810 */ /* 0x040fe20007fbe0ff */
[--C-:B------:R-:W-:Y:S01]  /*8560*/  IMAD.MOV R77, RZ, RZ, -R3.reuse ;  /* 0x000000ffff4d7224 */ /* 0x100fe200078e0a03 */
[C---:B------:R-:W-:Y:S01]  /*8570*/  IADD3 R65, P4, R4.reuse, 0xd000, RZ ;  /* 0x0000d00004417810 */ /* 0x040fe20007f9e0ff */
[----:B------:R-:W-:Y:S01]  /*8580*/  IMAD.U32 R20, RZ, RZ, UR10 ;  /* 0x0000000aff147e24 */ /* 0x000fe2000f8e00ff */
[----:B------:R-:W-:Y:S01]  /*8590*/  IADD3 R69, P3, R4, 0xe000, RZ ;  /* 0x0000e00004457810 */ /* 0x000fe20007f7e0ff */
[----:B------:R-:W-:Y:S01]  /*85a0*/  IMAD.U32 R21, RZ, RZ, UR11 ;  /* 0x0000000bff157e24 */ /* 0x000fe2000f8e00ff */
[----:B------:R-:W-:Y:S01]  /*85b0*/  SHF.R.S32.HI R76, RZ, 0x1f, R3 ;  /* 0x0000001fff4c7819 */ /* 0x000fe20000011403 */
[----:B------:R-:W-:Y:S01]  /*85c0*/  ULDC.64 UR10, c[0x0][0xae0] ;  /* 0x0002b800000a7ab9 */ /* 0x000fe20000000a00 */
[----:B------:R-:W-:Y:S01]  /*85d0*/  LOP3.LUT R52, R53, 0x380, RZ, 0xc0, !PT ;  /* 0x0000038035347812 */ /* 0x000fe200078ec0ff */
[----:B------:R-:W5:Y:S01]  /*85e0*/  LD.E.128 R28, desc[UR40][R28.64] ;  /* 0x000000281c1c7980 */ /* 0x000f62000c101d00 */
[----:B------:R-:W-:-:S02]  /*85f0*/  LOP3.LUT R56, R57, 0x380, RZ, 0xc0, !PT ;  /* 0x0000038039387812 */ /* 0x000fc400078ec0ff */
[----:B------:R-:W-:Y:S01]  /*8600*/  LOP3.LUT R60, R61, 0x380, RZ, 0xc0, !PT ;  /* 0x000003803d3c7812 */ /* 0x000fe200078ec0ff */
[----:B------:R-:W5:Y:S01]  /*8610*/  LD.E.128 R32, desc[UR40][R32.64] ;  /* 0x0000002820207980 */ /* 0x000f62000c101d00 */
[----:B------:R-:W-:Y:S02]  /*8620*/  LOP3.LUT R64, R65, 0x380, RZ, 0xc0, !PT ;  /* 0x0000038041407812 */ /* 0x000fe400078ec0ff */
[----:B------:R-:W-:Y:S02]  /*8630*/  LOP3.LUT R68, R69, 0x380, RZ, 0xc0, !PT ;  /* 0x0000038045447812 */ /* 0x000fe400078ec0ff */
[----:B------:R-:W-:Y:S01]  /*8640*/  LOP3.LUT R7, R4, 0x380, RZ, 0xc0, !PT ;  /* 0x0000038004077812 */ /* 0x000fe200078ec0ff */
[----:B------:R-:W-:Y:S01]  /*8650*/  IMAD.U32 R21, RZ, RZ, UR4 ;  /* 0x00000004ff157e24 */ /* 0x000fe2000f8e00ff */
[----:B------:R-:W-:Y:S01]  /*8660*/  SHF.R.U64 R52, R52, 0x3, RZ ;  /* 0x0000000334347819 */ /* 0x000fe200000012ff */
[----:B------:R-:W-:Y:S01]  /*8670*/  IMAD R76, R76, UR10, RZ ;  /* 0x0000000a4c4c7c24 */ /* 0x000fe2000f8e02ff */
[----:B------:R-:W-:Y:S01]  /*8680*/  SHF.R.U64 R56, R56, 0x3, RZ ;  /* 0x0000000338387819 */ /* 0x000fe200000012ff */
[----:B------:R-:W-:Y:S01]  /*8690*/  IMAD R77, R77, UR20, R78 ;  /* 0x000000144d4d7c24 */ /* 0x000fe2000f8e024e */
[----:B------:R-:W-:Y:S01]  /*86a0*/  SHF.R.U64 R60, R60, 0x3, RZ ;  /* 0x000000033c3c7819 */ /* 0x000fe200000012ff */
[----:B------:R-:W5:Y:S01]  /*86b0*/  LD.E.128 R36, desc[UR40][R36.64] ;  /* 0x0000002824247980 */ /* 0x000f62000c101d00 */
[----:B------:R-:W-:-:S02]  /*86c0*/  SHF.R.U64 R64, R64, 0x3, RZ ;  /* 0x0000000340407819 */ /* 0x000fc400000012ff */
[----:B------:R-:W-:Y:S01]  /*86d0*/  SHF.R.U64 R68, R68, 0x3, RZ ;  /* 0x0000000344447819 */ /* 0x000fe200000012ff */
[----:B------:R-:W5:Y:S01]  /*86e0*/  LD.E.128 R40, desc[UR40][R40.64] ;  /* 0x0000002828287980 */ /* 0x000f62000c101d00 */
[----:B------:R-:W-:Y:S01]  /*86f0*/  SHF.R.U64 R7, R7, 0x3, RZ ;  /* 0x0000000307077819 */ /* 0x000fe200000012ff */
[C---:B------:R-:W-:Y:S01]  /*8700*/  IMAD.WIDE.U32 R20, R3.reuse, UR10, R20 ;  /* 0x0000000a03147c25 */ /* 0x040fe2000f8e0014 */
[----:B------:R-:W-:Y:S01]  /*8710*/  LOP3.LUT R52, R52, R53, RZ, 0x3c, !PT ;  /* 0x0000003534347212 */ /* 0x000fe200078e3cff */
[----:B------:R-:W5:Y:S01]  /*8720*/  LD.E.128 R44, desc[UR40][R44.64] ;  /* 0x000000282c2c7980 */ /* 0x000f62000c101d00 */
[----:B------:R-:W-:Y:S01]  /*8730*/  LOP3.LUT R56, R56, R57, RZ, 0x3c, !PT ;  /* 0x0000003938387212 */ /* 0x000fe200078e3cff */
[----:B------:R-:W-:Y:S01]  /*8740*/  IMAD R79, R3, UR11, R76 ;  /* 0x0000000b034f7c24 */ /* 0x000fe2000f8e024c */
        /* <DEDUP_REMOVED lines=10> */
[----:B------:R-:W-:Y:S01]  /*87f0*/  ULDC.64 UR10, c[0x0][0xad8] ;  /* 0x0002b600000a7ab9 */ /* 0x000fe20000000a00 */
[----:B------:R-:W-:Y:S01]  /*8800*/  IMAD.IADD R21, R21, 0x1, R79 ;  /* 0x0000000115157824 */ /* 0x000fe200078e024f */
[----:B------:R-:W5:Y:S01]  /*8810*/  LD.E.128 R4, desc[UR40][R4.64] ;  /* 0x0000002804047980 */ /* 0x000f62000c101d00 */
[----:B------:R-:W-:-:S03]  /*8820*/  IMAD R76, R3, UR10, RZ ;  /* 0x0000000a034c7c24 */ /* 0x000fc6000f8e02ff */
[----:B------:R-:W5:Y:S01]  /*8830*/  LD.E.128 R48, desc[UR40][R48.64] ;  /* 0x0000002830307980 */ /* 0x000f62000c101d00 */
[----:B------:R-:W-:-:S03]  /*8840*/  IMAD R3, R77, UR11, R76 ;  /* 0x0000000b4d037c24 */ /* 0x000fc6000f8e024c */
[----:B------:R-:W5:Y:S01]  /*8850*/  LD.E.128 R52, desc[UR40][R52.64] ;  /* 0x0000002834347980 */ /* 0x000f62000c101d00 */
[----:B------:R-:W-:Y:S01]  /*8860*/  IMAD.WIDE.U32 R20, R77, UR10, R20 ;  /* 0x0000000a4d147c25 */ /* 0x000fe2000f8e0014 */
[----:B------:R-:W-:Y:S02]  /*8870*/  ULDC.64 UR10, c[0x0][0xa80] ;  /* 0x0002a000000a7ab9 */ /* 0x000fe40000000a00 */
[----:B------:R-:W5:Y:S04]  /*8880*/  LD.E.128 R56, desc[UR40][R56.64] ;  /* 0x0000002838387980 */ /* 0x000f68000c101d00 */
[----:B------:R-:W5:Y:S04]  /*8890*/  LD.E.128 R60, desc[UR40][R60.64] ;  /* 0x000000283c3c7980 */ /* 0x000f68000c101d00 */
[----:B------:R-:W5:Y:S04]  /*88a0*/  LD.E.128 R64, desc[UR40][R64.64] ;  /* 0x0000002840407980 */ /* 0x000f68000c101d00 */
[----:B------:R-:W5:Y:S04]  /*88b0*/  LD.E.128 R68, desc[UR40][R68.64] ;  /* 0x0000002844447980 */ /* 0x000f68000c101d00 */
        /* <DEDUP_REMOVED lines=9> */
[----:B------:R-:W-:Y:S01]  /*8950*/  LEA R82, P2, R20, UR10, 0x1 ;  /* 0x0000000a14527c11 */ /* 0x000fe2000f8408ff */
[----:B------:R-:W-:Y:S01]  /*8960*/  IMAD R84, R84, 0x80, R81 ;  /* 0x0000008054547824 */ /* 0x000fe200078e0251 */
[----:B------:R-:W-:-:S02]  /*8970*/  UIADD3 UR8, UR8, 0x22820, URZ ;  /* 0x0002282008087890 */ /* 0x000fc4000fffe03f */
[----:B------:R-:W-:Y:S02]  /*8980*/  LEA.HI.X R83, R20, UR11, R3, 0x1, P2 ;  /* 0x0000000b14537c11 */ /* 0x000fe400090f0c03 */
[C---:B------:R-:W-:Y:S01]  /*8990*/  ISETP.GE.AND P2, PT, R84.reuse, UR9, PT ;  /* 0x0000000954007c0c */ /* 0x040fe2000bf46270 */
[----:B------:R-:W-:Y:S01]  /*89a0*/  UPRMT UR8, URZ, 0x654, UR8 ;  /* 0x000006543f087896 */ /* 0x000fe20008000008 */
[C---:B------:R-:W-:Y:S02]  /*89b0*/  VIADD R76, R84.reuse, 0x20 ;  /* 0x00000020544c7836 */ /* 0x040fe40000000000 */
[----:B------:R-:W-:Y:S02]  /*89c0*/  VIADD R77, R84, 0x40 ;  /* 0x00000040544d7836 */ /* 0x000fe40000000000 */
[C---:B------:R-:W-:Y:S02]  /*89d0*/  VIADD R88, R0.reuse, 0x80 ;  /* 0x0000008000587836 */ /* 0x040fe40000000000 */
[----:B------:R-:W-:-:S02]  /*89e0*/  VIADD R90, R0, 0xc0 ;  /* 0x000000c0005a7836 */ /* 0x000fc40000000000 */
[----:B------:R-:W-:Y:S01]  /*89f0*/  VIADD R86, R0, 0x40 ;  /* 0x0000004000567836 */ /* 0x000fe20000000000 */
[----:B0-----:R0:W1:Y:S01]  /*8a00*/  SHFL.IDX PT, R81, R82, RZ, 0x181f ;  /* 0x00181fff52517589 */ /* 0x00106200000e0000 */
[----:B------:R-:W-:Y:S03]  /*8a10*/  BSSY B1, `(.L_x_9416) ;  /* 0x000001b000017945 */ /* 0x000fe60003800000 */
[----:B------:R0:W2:Y:S01]  /*8a20*/  SHFL.IDX PT, R3, R83, RZ, 0x181f ;  /* 0x00181fff53037589 */ /* 0x0000a200000e0000 */
[----:B------:R-:W-:Y:S01]  /*8a30*/  SYNCS.ARRIVE.TRANS64.RED.A1T0 RZ, [UR8], RZ ;  /* 0x000000ffffff79a7 */ /* 0x000fe20008100408 */
[----:B------:R-:W-:Y:S02]  /*8a40*/  ISETP.GE.AND P1, PT, R76, UR9, PT ;  /* 0x000000094c007c0c */ /* 0x000fe4000bf26270 */
[----:B------:R-:W-:Y:S02]  /*8a50*/  ISETP.GE.AND P0, PT, R77, UR9, PT ;  /* 0x000000094d007c0c */ /* 0x000fe4000bf06270 */
[----:B------:R-:W-:-:S02]  /*8a60*/  SHF.R.S32.HI R91, RZ, 0x1f, R0 ;  /* 0x0000001fff5b7819 */ /* 0x000fc40000011400 */
        /* <DEDUP_REMOVED lines=12> */
[----:B-----5:R0:W-:Y:S01]  /*8b30*/  @!P5 ST.E.128 desc[UR40][R20.64], R4 ;  /* 0x000000041400d985 */ /* 0x0201e2000c101d28 */
[----:B------:R-:W-:Y:S02]  /*8b40*/  @!P4 LEA.HI.X R77, R86, R3, R89, 0x1, P6 ;  /* 0x00000003564dc211 */ /* 0x000fe400030f0c59 */
[----:B------:R-:W-:-:S03]  /*8b50*/  @!P3 LEA R78, P6, R88, R81, 0x1 ;  /* 0x00000051584eb211 */ /* 0x000fc600078c08ff */
[----:B------:R0:W-:Y:S01]  /*8b60*/  @!P4 ST.E.128 desc[UR40][R76.64], R28 ;  /* 0x0000001c4c00c985 */ /* 0x0001e2000c101d28 */
[----:B------:R-:W-:Y:S02]  /*8b70*/  @!P3 LEA.HI.X R79, R88, R3, R85, 0x1, P6 ;  /* 0x00000003584fb211 */ /* 0x000fe400030f0c55 */
[----:B------:R-:W-:-:S03]  /*8b80*/  @!P2 LEA R80, P6, R90, R81, 0x1 ;  /* 0x000000515a50a211 */ /* 0x000fc600078c08ff */
[----:B------:R0:W-:Y:S01]  /*8b90*/  @!P3 ST.E.128 desc[UR40][R78.64], R44 ;  /* 0x0000002c4e00b985 */ /* 0x0001e2000c101d28 */
[----:B------:R-:W-:-:S05]  /*8ba0*/  @!P2 LEA.HI.X R81, R90, R3, R87, 0x1, P6 ;  /* 0x000000035a51a211 */ /* 0x000fca00030f0c57 */
[----:B------:R0:W-:Y:S04]  /*8bb0*/  @!P2 ST.E.128 desc[UR40][R80.64], R60 ;  /* 0x0000003c5000a985 */ /* 0x0001e8000c101d28 */
.L_x_9417:
[----:B------:R-:W-:Y:S05]  /*8bc0*/  BSYNC B1 ;  /* 0x0000000000017941 */ /* 0x000fea0003800000 */
.L_x_9416:
[----:B--2---:R2:W3:Y:S01]  /*8bd0*/  SHFL.IDX PT, R3, R83, 0x1, 0x181f ;  /* 0x00381f0053037f89 */ /* 0x0044e200000e0000 */
[----:B------:R-:W-:Y:S03]  /*8be0*/  BSSY B1, `(.L_x_9418) ;  /* 0x0000014000017945 */ /* 0x000fe60003800000 */
[----:B0----5:R2:W0:Y:S01]  /*8bf0*/  SHFL.IDX PT, R29, R82, 0x1, 0x181f ;  /* 0x00381f00521d7f89 */ /* 0x02142200000e0000 */
[----:B------:R-:W-:Y:S05]  /*8c00*/  @P1 BRA `(.L_x_9419) ;  /* 0x0000000000441947 */ /* 0x000fea0003800000 */
[----:B------:R-:W-:Y:S02]  /*8c10*/  ULDC UR4, c[0x0][0xac8] ;  /* 0x0002b20000047ab9 */ /* 0x000fe40000000800 */
[----:B------:R-:W-:Y:S02]  /*8c20*/  ISETP.GE.AND P4, PT, R0, UR4, PT ;  /* 0x0000000400007c0c */ /* 0x000fe4000bf86270 */
[----:B------:R-:W-:Y:S02]  /*8c30*/  ISETP.GE.AND P3, PT, R86, UR4, PT ;  /* 0x0000000456007c0c */ /* 0x000fe4000bf66270 */
[----:B------:R-:W-:Y:S02]  /*8c40*/  ISETP.GE.AND P2, PT, R88, UR4, PT ;  /* 0x0000000458007c0c */ /* 0x000fe4000bf46270 */
[----:B------:R-:W-:-:S07]  /*8c50*/  ISETP.GE.AND P1, PT, R90, UR4, PT ;  /* 0x000000045a007c0c */ /* 0x000fce000bf26270 */
[-C--:B0-----:R-:W-:Y:S02]  /*8c60*/  @!P4 LEA R4, P6, R0, R29.reuse, 0x1 ;  /* 0x0000001d0004c211 */ /* 0x081fe400078c08ff */
[----:B------:R-:W-:Y:S02]  /*8c70*/  @!P3 LEA R6, P5, R86, R29, 0x1 ;  /* 0x0000001d5606b211 */ /* 0x000fe400078a08ff */
[----:B---3--:R-:W-:Y:S02]  /*8c80*/  @!P4 LEA.HI.X R5, R0, R3, R91, 0x1, P6 ;  /* 0x000000030005c211 */ /* 0x008fe400030f0c5b */
[----:B------:R-:W-:Y:S02]  /*8c90*/  @!P2 LEA R20, P6, R88, R29, 0x1 ;  /* 0x0000001d5814a211 */ /* 0x000fe400078c08ff */
[----:B------:R-:W-:Y:S01]  /*8ca0*/  @!P3 LEA.HI.X R7, R86, R3, R89, 0x1, P5 ;  /* 0x000000035607b211 */ /* 0x000fe200028f0c59 */
[----:B------:R4:W-:Y:S01]  /*8cb0*/  @!P4 ST.E.128 desc[UR40][R4.64], R8 ;  /* 0x000000080400c985 */ /* 0x0009e2000c101d28 */
[----:B------:R-:W-:-:S02]  /*8cc0*/  @!P1 LEA R28, P5, R90, R29, 0x1 ;  /* 0x0000001d5a1c9211 */ /* 0x000fc400078a08ff */
[-C--:B------:R-:W-:Y:S01]  /*8cd0*/  @!P2 LEA.HI.X R21, R88, R3.reuse, R85, 0x1, P6 ;  /* 0x000000035815a211 */ /* 0x080fe200030f0c55 */
[----:B------:R4:W-:Y:S01]  /*8ce0*/  @!P3 ST.E.128 desc[UR40][R6.64], R32 ;  /* 0x000000200600b985 */ /* 0x0009e2000c101d28 */
[----:B------:R-:W-:-:S03]  /*8cf0*/  @!P1 LEA.HI.X R29, R90, R3, R87, 0x1, P5 ;  /* 0x000000035a1d9211 */ /* 0x000fc600028f0c57 */
[----:B------:R4:W-:Y:S04]  /*8d00*/  @!P2 ST.E.128 desc[UR40][R20.64], R48 ;  /* 0x000000301400a985 */ /* 0x0009e8000c101d28 */
[----:B------:R4:W-:Y:S02]  /*8d10*/  @!P1 ST.E.128 desc[UR40][R28.64], R64 ;  /* 0x000000401c009985 */ /* 0x0009e4000c101d28 */
.L_x_9419:
[----:B------:R-:W-:Y:S05]  /*8d20*/  BSYNC B1 ;  /* 0x0000000000017941 */ /* 0x000fea0003800000 */
.L_x_9418:
[----:B---3--:R3:W0:Y:S01]  /*8d30*/  SHFL.IDX PT, R3, R83, 0x2, 0x181f ;  /* 0x00581f0053037f89 */ /* 0x00862200000e0000 */
[----:B------:R-:W-:Y:S03]  /*8d40*/  BSSY B1, `(.L_x_9420) ;  /* 0x0000014000017945 */ /* 0x000fe60003800000 */
[----:B----4-:R3:W4:Y:S01]  /*8d50*/  SHFL.IDX PT, R11, R82, 0x2, 0x181f ;  /* 0x00581f00520b7f89 */ /* 0x01072200000e0000 */
[----:B------:R-:W-:Y:S05]  /*8d60*/  @P0 BRA `(.L_x_9421) ;  /* 0x0000000000440947 */ /* 0x000fea0003800000 */
[----:B------:R-:W-:Y:S02]  /*8d70*/  ULDC UR4, c[0x0][0xac8] ;  /* 0x0002b20000047ab9 */ /* 0x000fe40000000800 */
[----:B------:R-:W-:Y:S02]  /*8d80*/  ISETP.GE.AND P3, PT, R0, UR4, PT ;  /* 0x0000000400007c0c */ /* 0x000fe4000bf66270 */
[----:B------:R-:W-:Y:S02]  /*8d90*/  ISETP.GE.AND P2, PT, R86, UR4, PT ;  /* 0x0000000456007c0c */ /* 0x000fe4000bf46270 */
[----:B------:R-:W-:Y:S02]  /*8da0*/  ISETP.GE.AND P1, PT, R88, UR4, PT ;  /* 0x0000000458007c0c */ /* 0x000fe4000bf26270 */
[----:B------:R-:W-:-:S07]  /*8db0*/  ISETP.GE.AND P0, PT, R90, UR4, PT ;  /* 0x000000045a007c0c */ /* 0x000fce000bf06270 */
[-C--:B----4-:R-:W-:Y:S02]  /*8dc0*/  @!P3 LEA R4, P6, R0, R11.reuse, 0x1 ;  /* 0x0000000b0004b211 */ /* 0x090fe400078c08ff */
[-C--:B------:R-:W-:Y:S02]  /*8dd0*/  @!P2 LEA R6, P5, R86, R11.reuse, 0x1 ;  /* 0x0000000b5606a211 */ /* 0x080fe400078a08ff */
[----:B------:R-:W-:Y:S02]  /*8de0*/  @!P1 LEA R8, P4, R88, R11, 0x1 ;  /* 0x0000000b58089211 */ /* 0x000fe400078808ff */
[----:B0-----:R-:W-:Y:S02]  /*8df0*/  @!P3 LEA.HI.X R5, R0, R3, R91, 0x1, P6 ;  /* 0x000000030005b211 */ /* 0x001fe400030f0c5b */
[----:B------:R-:W-:Y:S02]  /*8e00*/  @!P0 LEA R10, P6, R90, R11, 0x1 ;  /* 0x0000000b5a0a8211 */ /* 0x000fe400078c08ff */
[-C--:B------:R-:W-:Y:S01]  /*8e10*/  @!P2 LEA.HI.X R7, R86, R3.reuse, R89, 0x1, P5 ;  /* 0x000000035607a211 */ /* 0x080fe200028f0c59 */
[----:B------:R0:W-:Y:S01]  /*8e20*/  @!P3 ST.E.128 desc[UR40][R4.64], R12 ;  /* 0x0000000c0400b985 */ /* 0x0001e2000c101d28 */
[----:B------:R-:W-:-:S02]  /*8e30*/  @!P1 LEA.HI.X R9, R88, R3, R85, 0x1, P4 ;  /* 0x0000000358099211 */ /* 0x000fc400020f0c55 */
[----:B------:R-:W-:Y:S01]  /*8e40*/  @!P0 LEA.HI.X R11, R90, R3, R87, 0x1, P6 ;  /* 0x000000035a0b8211 */ /* 0x000fe200030f0c57 */
[----:B------:R0:W-:Y:S04]  /*8e50*/  @!P2 ST.E.128 desc[UR40][R6.64], R36 ;  /* 0x000000240600a985 */ /* 0x0001e8000c101d28 */
[----:B------:R0:W-:Y:S04]  /*8e60*/  @!P1 ST.E.128 desc[UR40][R8.64], R52 ;  /* 0x0000003408009985 */ /* 0x0001e8000c101d28 */
[----:B------:R0:W-:Y:S02]  /*8e70*/  @!P0 ST.E.128 desc[UR40][R10.64], R68 ;  /* 0x000000440a008985 */ /* 0x0001e4000c101d28 */
.L_x_9421:
[----:B------:R-:W-:Y:S05]  /*8e80*/  BSYNC B1 ;  /* 0x0000000000017941 */ /* 0x000fea0003800000 */
.L_x_9420:
[----:B0-----:R-:W-:Y:S01]  /*8e90*/  VIADD R3, R84, 0x60 ;  /* 0x0000006054037836 */ /* 0x001fe20000000000 */
[----:B--23--:R-:W0:Y:S04]  /*8ea0*/  SHFL.IDX PT, R83, R83, 0x3, 0x181f ;  /* 0x00781f0053537f89 */ /* 0x00ce2800000e0000 */
[----:B------:R-:W-:Y:S01]  /*8eb0*/  ISETP.GE.AND P0, PT, R3, UR9, PT ;  /* 0x0000000903007c0c */ /* 0x000fe2000bf06270 */
[----:B----4-:R2:W3:-:S12]  /*8ec0*/  SHFL.IDX PT, R11, R82, 0x3, 0x181f ;  /* 0x00781f00520b7f89 */ /* 0x0104d800000e0000 */
[----:B--2---:R-:W-:Y:S05]  /*8ed0*/  @P0 BRA `(.L_x_9422) ;  /* 0x0000002400740947 */ /* 0x004fea0003800000 */
[----:B------:R-:W-:Y:S02]  /*8ee0*/  ULDC UR4, c[0x0][0xac8] ;  /* 0x0002b20000047ab9 */ /* 0x000fe40000000800 */
[----:B------:R-:W-:Y:S02]  /*8ef0*/  ISETP.GE.AND P3, PT, R0, UR4, PT ;  /* 0x0000000400007c0c */ /* 0x000fe4000bf66270 */
[----:B------:R-:W-:Y:S02]  /*8f00*/  ISETP.GE.AND P4, PT, R86, UR4, PT ;  /* 0x0000000456007c0c */ /* 0x000fe4000bf86270 */
[----:B------:R-:W-:-:S09]  /*8f10*/  ISETP.GE.AND P5, PT, R88, UR4, PT ;  /* 0x0000000458007c0c */ /* 0x000fd2000bfa6270 */
[-C--:B---3--:R-:W-:Y:S02]  /*8f20*/  @!P3 LEA R4, P0, R0, R11.reuse, 0x1 ;  /* 0x0000000b0004b211 */ /* 0x088fe400078008ff */
[-C--:B------:R-:W-:Y:S02]  /*8f30*/  @!P4 LEA R6, P1, R86, R11.reuse, 0x1 ;  /* 0x0000000b5606c211 */ /* 0x080fe400078208ff */
[----:B------:R-:W-:Y:S02]  /*8f40*/  @!P5 LEA R8, P2, R88, R11, 0x1 ;  /* 0x0000000b5808d211 */ /* 0x000fe400078408ff */
[-C--:B0-----:R-:W-:Y:S02]  /*8f50*/  @!P3 LEA.HI.X R5, R0, R83.reuse, R91, 0x1, P0 ;  /* 0x000000530005b211 */ /* 0x081fe400000f0c5b */
[-C--:B------:R-:W-:Y:S02]  /*8f60*/  @!P4 LEA.HI.X R7, R86, R83.reuse, R89, 0x1, P1 ;  /* 0x000000535607c211 */ /* 0x080fe400008f0c59 */
[----:B------:R-:W-:Y:S01]  /*8f70*/  @!P5 LEA.HI.X R9, R88, R83, R85, 0x1, P2 ;  /* 0x000000535809d211 */ /* 0x000fe200010f0c55 */
[----:B------:R0:W-:Y:S01]  /*8f80*/  @!P3 ST.E.128 desc[UR40][R4.64], R24 ;  /* 0x000000180400b985 */ /* 0x0001e2000c101d28 */
[----:B------:R-:W-:-:S03]  /*8f90*/  ISETP.GE.AND P0, PT, R90, UR4, PT ;  /* 0x000000045a007c0c */ /* 0x000fc6000bf06270 */
[----:B------:R0:W-:Y:S04]  /*8fa0*/  @!P4 ST.E.128 desc[UR40][R6.64], R40 ;  /* 0x000000280600c985 */ /* 0x0001e8000c101d28 */
[----:B------:R0:W-:Y:S06]  /*8fb0*/  @!P5 ST.E.128 desc[UR40][R8.64], R56 ;  /* 0x000000380800d985 */ /* 0x0001ec000c101d28 */
[----:B------:R-:W-:Y:S05]  /*8fc0*/  @P0 BRA `(.L_x_9422) ;  /* 0x0000002400380947 */ /* 0x000fea0003800000 */
[----:B0-----:R-:W-:-:S04]  /*8fd0*/  LEA R4, P0, R90, R11, 0x1 ;  /* 0x0000000b5a047211 */ /* 0x001fc800078008ff */
[----:B------:R-:W-:-:S05]  /*8fe0*/  LEA.HI.X R5, R90, R83, R87, 0x1, P0 ;  /* 0x000000535a057211 */ /* 0x000fca00000f0c57 */
[----:B------:R0:W-:Y:S01]  /*8ff0*/  ST.E.128 desc[UR40][R4.64], R72 ;  /* 0x0000004804007985 */ /* 0x0001e2000c101d28 */
[----:B------:R-:W-:Y:S05]  /*9000*/  BRA `(.L_x_9422) ;  /* 0x0000002400287947 */ /* 0x000fea0003800000 */
.L_x_9415:
[----:B------:R-:W-:Y:S01]  /*9010*/  ULDC.64 UR14, c[0x0][0xb08] ;  /* 0x0002c200000e7ab9 */ /* 0x000fe20000000a00 */
[----:B------:R-:W-:Y:S01]  /*9020*/  IMAD.MOV.U32 R3, RZ, RZ, R12 ;  /* 0x000000ffff037224 */ /* 0x000fe200078e000c */
[----:B------:R-:W-:Y:S01]  /*9030*/  UIMAD UR12, UR16, UR14, URZ ;  /* 0x0000000e100c72a4 */ /* 0x000fe2000f8e023f */
[----:B------:R-:W-:Y:S01]  /*9040*/  ISETP.GE.AND P0, PT, R13, UR9, PT ;  /* 0x000000090d007c0c */ /* 0x000fe2000bf06270 */
[----:B------:R-:W-:Y:S01]  /*9050*/  UIMAD.WIDE.U32 UR10, UR4, UR14, URZ ;  /* 0x0000000e040a72a5 */ /* 0x000fe2000f8e003f */
[----:B------:R-:W-:Y:S01]  /*9060*/  BSSY B1, `(.L_x_9423) ;  /* 0x00000c0000017945 */ /* 0x000fe20003800000 */
[----:B------:R-:W-:Y:S01]  /*9070*/  UIMAD UR12, UR4, UR15, UR12 ;  /* 0x0000000f040c72a4 */ /* 0x000fe2000f8e020c */
[----:B------:R-:W-:Y:S01]  /*9080*/  SHF.R.S32.HI R152, RZ, 0x1f, R210 ;  /* 0x0000001fff987819 */ /* 0x000fe200000114d2 */
[----:B------:R-:W-:Y:S01]  /*9090*/  USHF.R.S32.HI UR4, URZ, 0x1f, UR46 ;  /* 0x0000001f3f047899 */ /* 0x000fe2000801142e */
[----:B------:R-:W-:Y:S01]  /*90a0*/  SHF.R.S32.HI R153, RZ, 0x1f, R211 ;  /* 0x0000001fff997819 */ /* 0x000fe200000114d3 */
[----:B------:R-:W-:Y:S01]  /*90b0*/  UIADD3 UR11, UR11, UR12, URZ ;  /* 0x0000000c0b0b7290 */ /* 0x000fe2000fffe03f */
[----:B------:R-:W-:Y:S01]  /*90c0*/  SHF.R.S32.HI R154, RZ, 0x1f, R212 ;  /* 0x0000001fff9a7819 */ /* 0x000fe200000114d4 */
[----:B------:R-:W-:Y:S01]  /*90d0*/  ULDC.64 UR14, c[0x0][0xb40] ;  /* 0x0002d000000e7ab9 */ /* 0x000fe20000000a00 */
[----:B------:R-:W-:Y:S01]  /*90e0*/  ULDC.64 UR12, c[0x0][0xb38] ;  /* 0x0002ce00000c7ab9 */ /* 0x000fe20000000a00 */
[----:B------:R-:W-:Y:S01]  /*90f0*/  UIMAD UR4, UR4, UR14, URZ ;  /* 0x0000000e040472a4 */ /* 0x000fe2000f8e023f */
[----:B------:R-:W-:Y:S01]  /*9100*/  SHF.R.S32.HI R155, RZ, 0x1f, R213 ;  /* 0x0000001fff9b7819 */ /* 0x000fe200000114d5 */
[----:B------:R-:W-:Y:S01]  /*9110*/  UIMAD.WIDE.U32 UR10, UR43, UR12, UR10 ;  /* 0x0000000c2b0a72a5 */ /* 0x000fe2000f8e000a */
[----:B------:R-:W-:Y:S01]  /*9120*/  SHF.R.S32.HI R156, RZ, 0x1f, R214 ;  /* 0x0000001fff9c7819 */ /* 0x000fe200000114d6 */
[----:B------:R-:W-:Y:S01]  /*9130*/  UIMAD UR4, UR46, UR15, UR4 ;  /* 0x0000000f2e0472a4 */ /* 0x000fe2000f8e0204 */
[----:B------:R-:W-:Y:S01]  /*9140*/  SHF.R.S32.HI R157, RZ, 0x1f, R215 ;  /* 0x0000001fff9d7819 */ /* 0x000fe200000114d7 */
[----:B------:R-:W-:Y:S01]  /*9150*/  UIMAD UR11, UR43, UR13, UR11 ;  /* 0x0000000d2b0b72a4 */ /* 0x000fe2000f8e020b */
[----:B------:R-:W-:Y:S01]  /*9160*/  SHF.R.S32.HI R158, RZ, 0x1f, R216 ;  /* 0x0000001fff9e7819 */ /* 0x000fe200000114d8 */
[----:B------:R-:W-:Y:S01]  /*9170*/  @UP1 ULDC UR12, c[0x0][0xbec] ;  /* 0x0002fb00000c1ab9 */ /* 0x000fe20000000800 */
[----:B------:R-:W-:Y:S01]  /*9180*/  UIADD3 UR8, UR8, 0x22820, URZ ;  /* 0x0002282008087890 */ /* 0x000fe2000fffe03f */
[----:B------:R-:W-:Y:S01]  /*9190*/  @P1 IMAD.HI.U32 R4, R12, UR12, RZ ;  /* 0x0000000c0c041c27 */ /* 0x000fe2000f8e00ff */
[----:B------:R-:W-:Y:S01]  /*91a0*/  UIMAD.WIDE.U32 UR10, UR46, UR14, UR10 ;  /* 0x0000000e2e0a72a5 */ /* 0x000fe2000f8e000a */
[----:B------:R-:W-:Y:S01]  /*91b0*/  SHF.R.S32.HI R159, RZ, 0x1f, R217 ;  /* 0x0000001fff9f7819 */ /* 0x000fe200000114d9 */
[----:B------:R-:W-:Y:S01]  /*91c0*/  ULDC.64 UR12, c[0x0][0xb48] ;  /* 0x0002d200000c7ab9 */ /* 0x000fe20000000a00 */
[----:B------:R-:W-:Y:S01]  /*91d0*/  UPRMT UR8, URZ, 0x654, UR8 ;  /* 0x000006543f087896 */ /* 0x000fe20008000008 */
[----:B------:R-:W-:Y:S01]  /*91e0*/  SHF.R.S32.HI R160, RZ, 0x1f, R218 ;  /* 0x0000001fffa07819 */ /* 0x000fe200000114da */
[----:B------:R-:W-:Y:S01]  /*91f0*/  UIADD3 UR11, UR11, UR4, URZ ;  /* 0x000000040b0b7290 */ /* 0x000fe2000fffe03f */
[----:B------:R-:W-:-:S02]  /*9200*/  SHF.R.S32.HI R161, RZ, 0x1f, R219 ;  /* 0x0000001fffa17819 */ /* 0x000fc400000114db */
[----:B------:R-:W-:Y:S01]  /*9210*/  @UP1 ULDC UR4, c[0x0][0xbf0] ;  /* 0x0002fc0000041ab9 */ /* 0x000fe20000000800 */
[----:B------:R-:W-:Y:S01]  /*9220*/  UIMAD.WIDE.U32 UR10, UR42, UR12, UR10 ;  /* 0x0000000c2a0a72a5 */ /* 0x000fe2000f8e000a */
[----:B------:R-:W-:Y:S02]  /*9230*/  @P1 SHF.R.U32.HI R3, RZ, UR4, R4 ;  /* 0x00000004ff031c19 */ /* 0x000fe40008011604 */
[----:B------:R-:W-:Y:S01]  /*9240*/  SYNCS.ARRIVE.TRANS64.RED.A1T0 RZ, [UR8], RZ ;  /* 0x000000ffffff79a7 */ /* 0x000fe20008100408 */
[----:B------:R-:W-:Y:S01]  /*9250*/  UIMAD UR42, UR42, UR13, UR11 ;  /* 0x0000000d2a2a72a4 */ /* 0x000fe2000f8e020b */
[--C-:B------:R-:W-:Y:S01]  /*9260*/  SHF.R.S32.HI R4, RZ, 0x1f, R3.reuse ;  /* 0x0000001fff047819 */ /* 0x100fe20000011403 */
[----:B------:R-:W-:Y:S01]  /*9270*/  IMAD.MOV R7, RZ, RZ, -R3 ;  /* 0x000000ffff077224 */ /* 0x000fe200078e0a03 */
[----:B------:R-:W-:Y:S01]  /*9280*/  ULDC.64 UR12, c[0x0][0xb30] ;  /* 0x0002cc00000c7ab9 */ /* 0x000fe20000000a00 */
[----:B------:R-:W-:Y:S01]  /*9290*/  IMAD.U32 R5, RZ, RZ, UR11 ;  /* 0x0000000bff057e24 */ /* 0x000fe2000f8e00ff */
[----:B------:R-:W-:Y:S01]  /*92a0*/  SHF.R.S32.HI R162, RZ, 0x1f, R220 ;  /* 0x0000001fffa27819 */ /* 0x000fe200000114dc */
[----:B------:R-:W-:Y:S01]  /*92b0*/  IMAD R7, R7, UR20, R12 ;  /* 0x0000001407077c24 */ /* 0x000fe2000f8e020c */
[----:B------:R-:W-:Y:S01]  /*92c0*/  SHF.R.S32.HI R163, RZ, 0x1f, R221 ;  /* 0x0000001fffa37819 */ /* 0x000fe200000114dd */
        /* <DEDUP_REMOVED lines=18> */
[----:B------:R-:W-:Y:S01]  /*93f0*/  ULDC UR4, c[0x0][0xac8] ;  /* 0x0002b20000047ab9 */ /* 0x000fe20000000800 */
[----:B------:R-:W-:Y:S01]  /*9400*/  VIADD R13, R2, 0xe8 ;  /* 0x000000e8020d7836 */ /* 0x000fe20000000000 */
[----:B------:R-:W-:Y:S02]  /*9410*/  ISETP.GE.AND P4, PT, R221, UR4, PT ;  /* 0x00000004dd007c0c */ /* 0x000fe4000bf86270 */
[----:B------:R-:W-:Y:S02]  /*9420*/  ISETP.GE.AND P3, PT, R220, UR4, PT ;  /* 0x00000004dc007c0c */ /* 0x000fe4000bf66270 */
[----:B------:R-:W-:Y:S02]  /*9430*/  ISETP.GE.AND P5, PT, R2, UR4, PT ;  /* 0x0000000402007c0c */ /* 0x000fe4000bfa6270 */
[----:B------:R-:W-:Y:S02]  /*9440*/  ISETP.GE.AND P1, PT, R218, UR4, PT ;  /* 0x00000004da007c0c */ /* 0x000fe4000bf26270 */
[----:B------:R-:W-:-:S05]  /*9450*/  ISETP.GE.AND P0, PT, R219, UR4, PT ;  /* 0x00000004db007c0c */ /* 0x000fca000bf06270 */
[CC--:B-1----:R-:W-:Y:S02]  /*9460*/  @!P4 LEA R6, P2, R221.reuse, R4.reuse, 0x2 ;  /* 0x00000004dd06c211 */ /* 0x0c2fe400078410ff */
[----:B------:R-:W-:Y:S02]  /*9470*/  @!P3 LEA R8, P6, R220, R4, 0x2 ;  /* 0x00000004dc08b211 */ /* 0x000fe400078c10ff */
[----:B--2---:R-:W-:Y:S01]  /*9480*/  @!P5 IMAD.WIDE R10, R2, 0x4, R4 ;  /* 0x00000004020ad825 */ /* 0x004fe200078e0204 */
[-C--:B------:R-:W-:Y:S02]  /*9490*/  @!P4 LEA.HI.X R7, R221, R5.reuse, R163, 0x2, P2 ;  /* 0x00000005dd07c211 */ /* 0x080fe400010f14a3 */
[----:B------:R-:W-:Y:S02]  /*94a0*/  ISETP.GE.AND P2, PT, R217, UR4, PT ;  /* 0x00000004d9007c0c */ /* 0x000fe4000bf46270 */
[----:B------:R-:W-:Y:S01]  /*94b0*/  @!P3 LEA.HI.X R9, R220, R5, R162, 0x2, P6 ;  /* 0x00000005dc09b211 */ /* 0x000fe200030f14a2 */
[----:B------:R-:W-:Y:S04]  /*94c0*/  @!P5 ST.E.64 desc[UR40][R10.64], R24 ;  /* 0x000000180a00d985 */ /* 0x000fe8000c101b28 */
[----:B------:R1:W-:Y:S01]  /*94d0*/  @!P4 ST.E.64 desc[UR40][R6.64], R28 ;  /* 0x0000001c0600c985 */ /* 0x0003e2000c101b28 */
[----:B------:R-:W-:-:S03]  /*94e0*/  ISETP.GE.AND P4, PT, R215, UR4, PT ;  /* 0x00000004d7007c0c */ /* 0x000fc6000bf86270 */
[----:B------:R2:W-:Y:S01]  /*94f0*/  @!P3 ST.E.64 desc[UR40][R8.64], R32 ;  /* 0x000000200800b985 */ /* 0x0005e2000c101b28 */
[----:B------:R-:W-:Y:S02]  /*9500*/  ISETP.GE.AND P3, PT, R216, UR4, PT ;  /* 0x00000004d8007c0c */ /* 0x000fe4000bf66270 */
[CC--:B-1----:R-:W-:Y:S01]  /*9510*/  @!P0 LEA R6, P6, R219.reuse, R4.reuse, 0x2 ;  /* 0x00000004db068211 */ /* 0x0c2fe200078c10ff */
[----:B------:R-:W-:Y:S01]  /*9520*/  VIADD R29, R2, 0xf8 ;  /* 0x000000f8021d7836 */ /* 0x000fe20000000000 */
        /* <DEDUP_REMOVED lines=15> */
[----:B---3--:R-:W-:Y:S01]  /*9620*/  @!P5 LEA R10, P6, R214, R4, 0x2 ;  /* 0x00000004d60ad211 */ /* 0x008fe200078c10ff */
[----:B------:R1:W-:Y:S01]  /*9630*/  @!P3 ST.E.64 desc[UR40][R6.64], R48 ;  /* 0x000000300600b985 */ /* 0x0003e2000c101b28 */
[----:B------:R-:W-:-:S02]  /*9640*/  ISETP.GE.AND P2, PT, R211, UR4, PT ;  /* 0x00000004d3007c0c */ /* 0x000fc4000bf46270 */
[----:B------:R-:W-:Y:S01]  /*9650*/  @!P5 LEA.HI.X R11, R214, R5, R156, 0x2, P6 ;  /* 0x00000005d60bd211 */ /* 0x000fe200030f149c */
        /* <DEDUP_REMOVED lines=10> */
[C---:B---3--:R-:W-:Y:S01]  /*9700*/  @!P2 LEA R10, P6, R211.reuse, R4, 0x2 ;  /* 0x00000004d30aa211 */ /* 0x048fe200078c10ff */
[----:B------:R2:W-:Y:S01]  /*9710*/  @!P1 ST.E.64 desc[UR40][R8.64], R64 ;  /* 0x0000004008009985 */ /* 0x0005e2000c101b28 */
[----:B------:R-:W-:Y:S02]  /*9720*/  ISETP.GE.AND P1, PT, R206, UR4, PT ;  /* 0x00000004ce007c0c */ /* 0x000fe4000bf26270 */
        /* <DEDUP_REMOVED lines=8> */
[----:B------:R-:W-:Y:S01]  /*97b0*/  @!P3 ST.E.64 desc[UR40][R6.64], R72 ;  /* 0x000000480600b985 */ /* 0x000fe2000c101b28 */
[----:B---3--:R-:W-:-:S02]  /*97c0*/  @!P5 LEA R10, P6, R208, R4, 0x2 ;  /* 0x00000004d00ad211 */ /* 0x008fc400078c10ff */
[-C--:B------:R-:W-:Y:S01]  /*97d0*/  @!P1 LEA R20, P3, R206, R4.reuse, 0x2 ;  /* 0x00000004ce149211 */ /* 0x080fe200078610ff */
[----:B------:R1:W-:Y:S01]  /*97e0*/  @!P4 ST.E.64 desc[UR40][R8.64], R76 ;  /* 0x0000004c0800c985 */ /* 0x0003e2000c101b28 */
[-C--:B------:R-:W-:Y:S02]  /*97f0*/  @!P5 LEA.HI.X R11, R208, R5.reuse, R236, 0x2, P6 ;  /* 0x00000005d00bd211 */ /* 0x080fe400030f14ec */
[----:B------:R-:W-:Y:S02]  /*9800*/  @!P0 LEA R14, P6, R207, R4, 0x2 ;  /* 0x00000004cf0e8211 */ /* 0x000fe400078c10ff */
[----:B------:R-:W-:Y:S01]  /*9810*/  ISETP.GE.AND P4, PT, R203, UR4, PT ;  /* 0x00000004cb007c0c */ /* 0x000fe2000bf86270 */
[----:B------:R2:W-:Y:S01]  /*9820*/  @!P5 ST.E.64 desc[UR40][R10.64], R80 ;  /* 0x000000500a00d985 */ /* 0x0005e2000c101b28 */
[----:B------:R-:W-:Y:S02]  /*9830*/  ISETP.GE.AND P5, PT, R204, UR4, PT ;  /* 0x00000004cc007c0c */ /* 0x000fe4000bfa6270 */
[----:B------:R-:W-:-:S02]  /*9840*/  @!P1 LEA.HI.X R21, R206, R5, R234, 0x2, P3 ;  /* 0x00000005ce159211 */ /* 0x000fc400018f14ea */
[----:B------:R-:W-:Y:S02]  /*9850*/  ISETP.GE.AND P3, PT, R202, UR4, PT ;  /* 0x00000004ca007c0c */ /* 0x000fe4000bf66270 */
[----:B------:R-:W-:Y:S02]  /*9860*/  @!P0 LEA.HI.X R15, R207, R5, R235, 0x2, P6 ;  /* 0x00000005cf0f8211 */ /* 0x000fe400030f14eb */
[----:B------:R-:W-:-:S03]  /*9870*/  @!P2 LEA R24, P6, R205, R4, 0x2 ;  /* 0x00000004cd18a211 */ /* 0x000fc600078c10ff */
[----:B------:R3:W-:Y:S01]  /*9880*/  @!P0 ST.E.64 desc[UR40][R14.64], R84 ;  /* 0x000000540e008985 */ /* 0x0007e2000c101b28 */
[-C--:B------:R-:W-:Y:S02]  /*9890*/  @!P2 LEA.HI.X R25, R205, R5.reuse, R233, 0x2, P6 ;  /* 0x00000005cd19a211 */ /* 0x080fe400030f14e9 */
[-C--:B-1----:R-:W-:Y:S01]  /*98a0*/  @!P4 LEA R8, P0, R203, R4.reuse, 0x2 ;  /* 0x00000004cb08c211 */ /* 0x082fe200078010ff */
[----:B------:R1:W-:Y:S01]  /*98b0*/  @!P1 ST.E.64 desc[UR40][R20.64], R88 ;  /* 0x0000005814009985 */ /* 0x0003e2000c101b28 */
[-C--:B------:R-:W-:Y:S02]  /*98c0*/  @!P5 LEA R6, P1, R204, R4.reuse, 0x2 ;  /* 0x00000004cc06d211 */ /* 0x080fe400078210ff */
[----:B--2---:R-:W-:Y:S01]  /*98d0*/  @!P3 LEA R10, P6, R202, R4, 0x2 ;  /* 0x00000004ca0ab211 */ /* 0x004fe200078c10ff */
[----:B------:R2:W-:Y:S01]  /*98e0*/  @!P2 ST.E.64 desc[UR40][R24.64], R92 ;  /* 0x0000005c1800a985 */ /* 0x0005e2000c101b28 */
[----:B------:R-:W-:Y:S02]  /*98f0*/  ISETP.GE.AND P2, PT, R201, UR4, PT ;  /* 0x00000004c9007c0c */ /* 0x000fe4000bf46270 */
        /* <DEDUP_REMOVED lines=8> */
[----:B---3--:R-:W-:Y:S01]  /*9980*/  @!P2 LEA R14, P6, R201, R4, 0x2 ;  /* 0x00000004c90ea211 */ /* 0x008fe200078c10ff */
[----:B------:R3:W-:Y:S01]  /*9990*/  @!P3 ST.E.64 desc[UR40][R10.64], R104 ;  /* 0x000000680a00b985 */ /* 0x0007e2000c101b28 */
[----:B------:R-:W-:-:S02]  /*99a0*/  ISETP.GE.AND P3, PT, R22, UR4, PT ;  /* 0x0000000416007c0c */ /* 0x000fc4000bf66270 */
[CC--:B-1----:R-:W-:Y:S02]  /*99b0*/  @!P1 LEA R20, P5, R200.reuse, R4.reuse, 0x2 ;  /* 0x00000004c8149211 */ /* 0x0c2fe400078a10ff */
[-C--:B------:R-:W-:Y:S02]  /*99c0*/  @!P2 LEA.HI.X R15, R201, R5.reuse, R229, 0x2, P6 ;  /* 0x00000005c90fa211 */ /* 0x080fe400030f14e5 */
[-C--:B------:R-:W-:Y:S02]  /*99d0*/  @!P1 LEA.HI.X R21, R200, R5.reuse, R228, 0x2, P5 ;  /* 0x00000005c8159211 */ /* 0x080fe400028f14e4 */
[-C--:B--2---:R-:W-:Y:S01]  /*99e0*/  @!P0 LEA R24, P6, R23, R4.reuse, 0x2 ;  /* 0x0000000417188211 */ /* 0x084fe200078c10ff */
[----:B------:R-:W-:Y:S01]  /*99f0*/  @!P2 ST.E.64 desc[UR40][R14.64], R108 ;  /* 0x0000006c0e00a985 */ /* 0x000fe2000c101b28 */
[-C--:B----4-:R-:W-:Y:S02]  /*9a00*/  @!P4 LEA R8, P5, R19, R4.reuse, 0x2 ;  /* 0x000000041308c211 */ /* 0x090fe400078a10ff */
[----:B------:R-:W-:Y:S01]  /*9a10*/  @!P0 LEA.HI.X R25, R23, R5, R227, 0x2, P6 ;  /* 0x0000000517198211 */ /* 0x000fe200030f14e3 */
[----:B------:R-:W-:Y:S01]  /*9a20*/  @!P1 ST.E.64 desc[UR40][R20.64], R112 ;  /* 0x0000007014009985 */ /* 0x000fe2000c101b28 */
[----:B------:R-:W-:-:S02]  /*9a30*/  @!P3 LEA R6, P1, R22, R4, 0x2 ;  /* 0x000000041606b211 */ /* 0x000fc400078210ff */
[----:B------:R-:W-:Y:S01]  /*9a40*/  ISETP.GE.AND P2, PT, R18, UR4, PT ;  /* 0x0000000412007c0c */ /* 0x000fe2000bf46270 */
[----:B------:R1:W-:Y:S01]  /*9a50*/  @!P0 ST.E.64 desc[UR40][R24.64], R116 ;  /* 0x0000007418008985 */ /* 0x0003e2000c101b28 */
[-C--:B------:R-:W-:Y:S02]  /*9a60*/  @!P3 LEA.HI.X R7, R22, R5.reuse, R226, 0x2, P1 ;  /* 0x000000051607b211 */ /* 0x080fe400008f14e2 */
[----:B------:R-:W-:Y:S02]  /*9a70*/  ISETP.GE.AND P1, PT, R17, UR4, PT ;  /* 0x0000000411007c0c */ /* 0x000fe4000bf26270 */
[----:B------:R-:W-:Y:S01]  /*9a80*/  @!P4 LEA.HI.X R9, R19, R5, R225, 0x2, P5 ;  /* 0x000000051309c211 */ /* 0x000fe200028f14e1 */
[----:B------:R2:W-:Y:S01]  /*9a90*/  @!P3 ST.E.64 desc[UR40][R6.64], R120 ;  /* 0x000000780600b985 */ /* 0x0005e2000c101b28 */
[----:B------:R-:W-:-:S03]  /*9aa0*/  ISETP.GE.AND P0, PT, R16, UR4, PT ;  /* 0x0000000410007c0c */ /* 0x000fc6000bf06270 */
[----:B------:R4:W-:Y:S01]  /*9ab0*/  @!P4 ST.E.64 desc[UR40][R8.64], R124 ;  /* 0x0000007c0800c985 */ /* 0x0009e2000c101b28 */
[----:B------:R-:W-:Y:S02]  /*9ac0*/  ISETP.GE.AND P4, PT, R13, UR4, PT ;  /* 0x000000040d007c0c */ /* 0x000fe4000bf86270 */
[-C--:B---3--:R-:W-:Y:S01]  /*9ad0*/  @!P2 LEA R10, P5, R18, R4.reuse, 0x2 ;  /* 0x00000004120aa211 */ /* 0x088fe200078a10ff */
[----:B-1----:R-:W-:Y:S01]  /*9ae0*/  VIADD R25, R2, 0xf0 ;  /* 0x000000f002197836 */ /* 0x002fe20000000000 */
[----:B------:R-:W-:Y:S02]  /*9af0*/  SHF.R.S32.HI R21, RZ, 0x1f, R16 ;  /* 0x0000001fff157819 */ /* 0x000fe40000011410 */
[----:B------:R-:W-:Y:S02]  /*9b00*/  @!P1 LEA R14, P6, R17, R4, 0x2 ;  /* 0x00000004110e9211 */ /* 0x000fe400078c10ff */
[----:B------:R-:W-:Y:S02]  /*9b10*/  ISETP.GE.AND P3, PT, R25, UR4, PT ;  /* 0x0000000419007c0c */ /* 0x000fe4000bf66270 */
[----:B------:R-:W-:-:S02]  /*9b20*/  @!P2 LEA.HI.X R11, R18, R5, R224, 0x2, P5 ;  /* 0x00000005120ba211 */ /* 0x000fc400028f14e0 */
[CC--:B------:R-:W-:Y:S02]  /*9b30*/  @!P0 LEA R20, P5, R16.reuse, R4.reuse, 0x2 ;  /* 0x0000000410148211 */ /* 0x0c0fe400078a10ff */
[-C--:B------:R-:W-:Y:S01]  /*9b40*/  @!P1 LEA.HI.X R15, R17, R5.reuse, R223, 0x2, P6 ;  /* 0x00000005110f9211 */ /* 0x080fe200030f14df */
[----:B------:R3:W-:Y:S01]  /*9b50*/  @!P2 ST.E.64 desc[UR40][R10.64], R128 ;  /* 0x000000800a00a985 */ /* 0x0007e2000c101b28 */
[----:B------:R-:W-:Y:S02]  /*9b60*/  ISETP.GE.AND P6, PT, R29, UR4, PT ;  /* 0x000000041d007c0c */ /* 0x000fe4000bfc6270 */
[----:B------:R-:W-:Y:S01]  /*9b70*/  @!P0 LEA.HI.X R21, R16, R5, R21, 0x2, P5 ;  /* 0x0000000510158211 */ /* 0x000fe200028f1415 */
[----:B------:R3:W-:Y:S01]  /*9b80*/  @!P1 ST.E.64 desc[UR40][R14.64], R132 ;  /* 0x000000840e009985 */ /* 0x0007e2000c101b28 */
[----:B--2---:R-:W-:Y:S02]  /*9b90*/  SHF.R.S32.HI R7, RZ, 0x1f, R13 ;  /* 0x0000001fff077819 */ /* 0x004fe4000001140d */
[----:B------:R-:W-:Y:S01]  /*9ba0*/  @!P4 LEA R6, P5, R13, R4, 0x2 ;  /* 0x000000040d06c211 */ /* 0x000fe200078a10ff */
[----:B------:R3:W-:Y:S01]  /*9bb0*/  @!P0 ST.E.64 desc[UR40][R20.64], R136 ;  /* 0x0000008814008985 */ /* 0x0007e2000c101b28 */
[----:B----4-:R-:W-:-:S02]  /*9bc0*/  SHF.R.S32.HI R9, RZ, 0x1f, R25 ;  /* 0x0000001fff097819 */ /* 0x010fc40000011419 */
[-C--:B------:R-:W-:Y:S02]  /*9bd0*/  @!P4 LEA.HI.X R7, R13, R5.reuse, R7, 0x2, P5 ;  /* 0x000000050d07c211 */ /* 0x080fe400028f1407 */
[CC--:B------:R-:W-:Y:S02]  /*9be0*/  @!P3 LEA R8, P5, R25.reuse, R4.reuse, 0x2 ;  /* 0x000000041908b211 */ /* 0x0c0fe400078a10ff */
[----:B------:R-:W-:Y:S01]  /*9bf0*/  SHF.R.S32.HI R13, RZ, 0x1f, R29 ;  /* 0x0000001fff0d7819 */ /* 0x000fe2000001141d */
[----:B------:R3:W-:Y:S01]  /*9c00*/  @!P4 ST.E.64 desc[UR40][R6.64], R140 ;  /* 0x0000008c0600c985 */ /* 0x0007e2000c101b28 */
[----:B------:R-:W-:Y:S02]  /*9c10*/  @!P3 LEA.HI.X R9, R25, R5, R9, 0x2, P5 ;  /* 0x000000051909b211 */ /* 0x000fe400028f1409 */
[----:B------:R-:W-:-:S03]  /*9c20*/  @!P6 LEA R4, P5, R29, R4, 0x2 ;  /* 0x000000041d04e211 */ /* 0x000fc600078a10ff */
[----:B------:R3:W-:Y:S01]  /*9c30*/  @!P3 ST.E.64 desc[UR40][R8.64], R144 ;  /* 0x000000900800b985 */ /* 0x0007e2000c101b28 */
[----:B------:R-:W-:-:S05]  /*9c40*/  @!P6 LEA.HI.X R5, R29, R5, R13, 0x2, P5 ;  /* 0x000000051d05e211 */ /* 0x000fca00028f140d */
[----:B------:R3:W-:Y:S04]  /*9c50*/  @!P6 ST.E.64 desc[UR40][R4.64], R148 ;  /* 0x000000940400e985 */ /* 0x0007e8000c101b28 */
.L_x_9424:
[----:B------:R-:W-:Y:S05]  /*9c60*/  BSYNC B1 ;  /* 0x0000000000017941 */ /* 0x000fea0003800000 */
.L_x_9423:
[----:B------:R-:W-:Y:S01]  /*9c70*/  ISETP.GE.AND P0, PT, R0, UR9, PT ;  /* 0x0000000900007c0c */ /* 0x000fe2000bf06270 */
[----:B--23--:R2:W3:Y:S04]  /*9c80*/  SHFL.IDX PT, R5, R12, 0x1, 0x1c1f ;  /* 0x003c1f000c057f89 */ /* 0x00c4e800000e0000 */
[----:B-1----:R2:W1:Y:S08]  /*9c90*/  SHFL.IDX PT, R4, R3, 0x1, 0x1c1f ;  /* 0x003c1f0003047f89 */ /* 0x00247000000e0000 */
[----:B--2---:R-:W-:Y:S05]  /*9ca0*/  @P0 BRA `(.L_x_9422) ;  /* 0x0000001800000947 */ /* 0x004fea0003800000 */
[----:B------:R-:W-:Y:S01]  /*9cb0*/  ULDC UR4, c[0x0][0xac8] ;  /* 0x0002b20000047ab9 */ /* 0x000fe20000000800 */
[C---:B------:R-:W-:Y:S01]  /*9cc0*/  VIADD R25, R2.reuse, 0xe8 ;  /* 0x000000e802197836 */ /* 0x040fe20000000000 */
[----:B------:R-:W-:Y:S01]  /*9cd0*/  ISETP.GE.AND P5, PT, R221, UR4, PT ;  /* 0x00000004dd007c0c */ /* 0x000fe2000bfa6270 */
[C---:B0-----:R-:W-:Y:S01]  /*9ce0*/  VIADD R3, R2.reuse, 0xf0 ;  /* 0x000000f002037836 */ /* 0x041fe20000000000 */
[----:B------:R-:W-:Y:S02]  /*9cf0*/  ISETP.GE.AND P4, PT, R2, UR4, PT ;  /* 0x0000000402007c0c */ /* 0x000fe4000bf86270 */
[----:B------:R-:W-:Y:S02]  /*9d00*/  ISETP.GE.AND P2, PT, R220, UR4, PT ;  /* 0x00000004dc007c0c */ /* 0x000fe4000bf46270 */
[----:B------:R-:W-:Y:S02]  /*9d10*/  ISETP.GE.AND P1, PT, R219, UR4, PT ;  /* 0x00000004db007c0c */ /* 0x000fe4000bf26270 */
[----:B------:R-:W-:-:S02]  /*9d20*/  ISETP.GE.AND P0, PT, R218, UR4, PT ;  /* 0x00000004da007c0c */ /* 0x000fc4000bf06270 */
[----:B------:R-:W-:-:S03]  /*9d30*/  SHF.R.S32.HI R0, RZ, 0x1f, R25 ;  /* 0x0000001fff007819 */ /* 0x000fc60000011419 */
[CC--:B-1----:R-:W-:Y:S02]  /*9d40*/  @!P5 LEA R8, P3, R221.reuse, R4.reuse, 0x2 ;  /* 0x00000004dd08d211 */ /* 0x0c2fe400078610ff */
[----:B---3--:R-:W-:Y:S02]  /*9d50*/  @!P4 IMAD.WIDE R6, R2, 0x4, R4 ;  /* 0x000000040206c825 */ /* 0x008fe400078e0204 */
[-C--:B------:R-:W-:Y:S02]  /*9d60*/  @!P5 LEA.HI.X R9, R221, R5.reuse, R163, 0x2, P3 ;  /* 0x00000005dd09d211 */ /* 0x080fe400018f14a3 */
[CC--:B------:R-:W-:Y:S01]  /*9d70*/  @!P2 LEA R10, P6, R220.reuse, R4.reuse, 0x2 ;  /* 0x00000004dc0aa211 */ /* 0x0c0fe200078c10ff */
[----:B------:R0:W-:Y:S01]  /*9d80*/  @!P4 ST.E.64 desc[UR40][R6.64], R26 ;  /* 0x0000001a0600c985 */ /* 0x0001e2000c101b28 */
[----:B------:R-:W-:Y:S02]  /*9d90*/  ISETP.GE.AND P3, PT, R217, UR4, PT ;  /* 0x00000004d9007c0c */ /* 0x000fe4000bf66270 */
[----:B------:R-:W-:Y:S01]  /*9da0*/  @!P2 LEA.HI.X R11, R220, R5, R162, 0x2, P6 ;  /* 0x00000005dc0ba211 */ /* 0x000fe200030f14a2 */
[----:B------:R1:W-:Y:S01]  /*9db0*/  @!P5 ST.E.64 desc[UR40][R8.64], R30 ;  /* 0x0000001e0800d985 */ /* 0x0003e2000c101b28 */
[----:B------:R-:W-:-:S02]  /*9dc0*/  @!P1 LEA R12, P5, R219, R4, 0x2 ;  /* 0x00000004db0c9211 */ /* 0x000fc400078a10ff */
[----:B------:R-:W-:Y:S01]  /*9dd0*/  ISETP.GE.AND P4, PT, R216, UR4, PT ;  /* 0x00000004d8007c0c */ /* 0x000fe2000bf86270 */
[----:B------:R2:W-:Y:S01]  /*9de0*/  @!P2 ST.E.64 desc[UR40][R10.64], R34 ;  /* 0x000000220a00a985 */ /* 0x0005e2000c101b28 */
[CC--:B------:R-:W-:Y:S02]  /*9df0*/  @!P0 LEA R14, P6, R218.reuse, R4.reuse, 0x2 ;  /* 0x00000004da0e8211 */ /* 0x0c0fe400078c10ff */
[-C--:B------:R-:W-:Y:S02]  /*9e00*/  @!P1 LEA.HI.X R13, R219, R5.reuse, R161, 0x2, P5 ;  /* 0x00000005db0d9211 */ /* 0x080fe400028f14a1 */
[----:B------:R-:W-:Y:S02]  /*9e10*/  ISETP.GE.AND P5, PT, R215, UR4, PT ;  /* 0x00000004d7007c0c */ /* 0x000fe4000bfa6270 */
[----:B------:R-:W-:Y:S01]  /*9e20*/  @!P0 LEA.HI.X R15, R218, R5, R160, 0x2, P6 ;  /* 0x00000005da0f8211 */ /* 0x000fe200030f14a0 */
[----:B------:R3:W-:Y:S01]  /*9e30*/  @!P1 ST.E.64 desc[UR40][R12.64], R38 ;  /* 0x000000260c009985 */ /* 0x0007e2000c101b28 */
[----:B0-----:R-:W-:-:S02]  /*9e40*/  @!P3 LEA R6, P6, R217, R4, 0x2 ;  /* 0x00000004d906b211 */ /* 0x001fc400078c10ff */
[----:B------:R-:W-:Y:S01]  /*9e50*/  ISETP.GE.AND P1, PT, R213, UR4, PT ;  /* 0x00000004d5007c0c */ /* 0x000fe2000bf26270 */
[----:B------:R0:W-:Y:S01]  /*9e60*/  @!P0 ST.E.64 desc[UR40][R14.64], R42 ;  /* 0x0000002a0e008985 */ /* 0x0001e2000c101b28 */
[----:B------:R-:W-:Y:S02]  /*9e70*/  ISETP.GE.AND P0, PT, R214, UR4, PT ;  /* 0x00000004d6007c0c */ /* 0x000fe4000bf06270 */
[CC--:B-1----:R-:W-:Y:S02]  /*9e80*/  @!P4 LEA R8, P2, R216.reuse, R4.reuse, 0x2 ;  /* 0x00000004d808c211 */ /* 0x0c2fe400078410ff */
[-C--:B------:R-:W-:Y:S02]  /*9e90*/  @!P3 LEA.HI.X R7, R217, R5.reuse, R159, 0x2, P6 ;  /* 0x00000005d907b211 */ /* 0x080fe400030f149f */
[----:B------:R-:W-:Y:S02]  /*9ea0*/  @!P5 LEA R20, P6, R215, R4, 0x2 ;  /* 0x00000004d714d211 */ /* 0x000fe400078c10ff */
[----:B------:R-:W-:Y:S01]  /*9eb0*/  @!P4 LEA.HI.X R9, R216, R5, R158, 0x2, P2 ;  /* 0x00000005d809c211 */ /* 0x000fe200010f149e */
[----:B------:R1:W-:Y:S01]  /*9ec0*/  @!P3 ST.E.64 desc[UR40][R6.64], R46 ;  /* 0x0000002e0600b985 */ /* 0x0003e2000c101b28 */
[----:B------:R-:W-:-:S02]  /*9ed0*/  ISETP.GE.AND P2, PT, R212, UR4, PT ;  /* 0x00000004d4007c0c */ /* 0x000fc4000bf46270 */
[-C--:B------:R-:W-:Y:S01]  /*9ee0*/  @!P5 LEA.HI.X R21, R215, R5.reuse, R157, 0x2, P6 ;  /* 0x00000005d715d211 */ /* 0x080fe200030f149d */
[----:B------:R4:W-:Y:S01]  /*9ef0*/  @!P4 ST.E.64 desc[UR40][R8.64], R50 ;  /* 0x000000320800c985 */ /* 0x0009e2000c101b28 */
[CC--:B--2---:R-:W-:Y:S02]  /*9f00*/  @!P0 LEA R10, P4, R214.reuse, R4.reuse, 0x2 ;  /* 0x00000004d60a8211 */ /* 0x0c4fe400078810ff */
[----:B------:R-:W-:Y:S01]  /*9f10*/  ISETP.GE.AND P3, PT, R211, UR4, PT ;  /* 0x00000004d3007c0c */ /* 0x000fe2000bf66270 */
[----:B------:R2:W-:Y:S01]  /*9f20*/  @!P5 ST.E.64 desc[UR40][R20.64], R54 ;  /* 0x000000361400d985 */ /* 0x0005e2000c101b28 */
[----:B---3--:R-:W-:Y:S02]  /*9f30*/  @!P1 LEA R12, P5, R213, R4, 0x2 ;  /* 0x00000004d50c9211 */ /* 0x008fe400078a10ff */
[----:B------:R-:W-:Y:S02]  /*9f40*/  @!P0 LEA.HI.X R11, R214, R5, R156, 0x2, P4 ;  /* 0x00000005d60b8211 */ /* 0x000fe400020f149c */
[----:B------:R-:W-:-:S02]  /*9f50*/  ISETP.GE.AND P4, PT, R210, UR4, PT ;  /* 0x00000004d2007c0c */ /* 0x000fc4000bf86270 */
[-C--:B------:R-:W-:Y:S01]  /*9f60*/  @!P1 LEA.HI.X R13, R213, R5.reuse, R155, 0x2, P5 ;  /* 0x00000005d50d9211 */ /* 0x080fe200028f149b */
[----:B------:R-:W-:Y:S01]  /*9f70*/  @!P0 ST.E.64 desc[UR40][R10.64], R58 ;  /* 0x0000003a0a008985 */ /* 0x000fe2000c101b28 */
[----:B------:R-:W-:Y:S02]  /*9f80*/  ISETP.GE.AND P5, PT, R209, UR4, PT ;  /* 0x00000004d1007c0c */ /* 0x000fe4000bfa6270 */
[CC--:B0-----:R-:W-:Y:S01]  /*9f90*/  @!P2 LEA R14, P6, R212.reuse, R4.reuse, 0x2 ;  /* 0x00000004d40ea211 */ /* 0x0c1fe200078c10ff */
[----:B------:R0:W-:Y:S01]  /*9fa0*/  @!P1 ST.E.64 desc[UR40][R12.64], R62 ;  /* 0x0000003e0c009985 */ /* 0x0001e2000c101b28 */
[----:B------:R-:W-:Y:S02]  /*9fb0*/  ISETP.GE.AND P1, PT, R207, UR4, PT ;  /* 0x00000004cf007c0c */ /* 0x000fe4000bf26270 */
[----:B------:R-:W-:Y:S02]  /*9fc0*/  @!P2 LEA.HI.X R15, R212, R5, R154, 0x2, P6 ;  /* 0x00000005d40fa211 */ /* 0x000fe400030f149a */
[----:B-1----:R-:W-:-:S02]  /*9fd0*/  @!P3 LEA R6, P6, R211, R4, 0x2 ;  /* 0x00000004d306b211 */ /* 0x002fc400078c10ff */
[-C--:B----4-:R-:W-:Y:S01]  /*9fe0*/  @!P4 LEA R8, P0, R210, R4.reuse, 0x2 ;  /* 0x00000004d208c211 */ /* 0x090fe200078010ff */
[----:B------:R1:W-:Y:S01]  /*9ff0*/  @!P2 ST.E.64 desc[UR40][R14.64], R66 ;  /* 0x000000420e00a985 */ /* 0x0003e2000c101b28 */
[----:B------:R-:W-:Y:S02]  /*a000*/  ISETP.GE.AND P2, PT, R208, UR4, PT ;  /* 0x00000004d0007c0c */ /* 0x000fe4000bf46270 */
[-C--:B------:R-:W-:Y:S02]  /*a010*/  @!P3 LEA.HI.X R7, R211, R5.reuse, R153, 0x2, P6 ;  /* 0x00000005d307b211 */ /* 0x080fe400030f1499 */
[----:B--2---:R-:W-:Y:S02]  /*a020*/  @!P5 LEA R20, P6, R209, R4, 0x2 ;  /* 0x00000004d114d211 */ /* 0x004fe400078c10ff */
[----:B------:R-:W-:Y:S01]  /*a030*/  @!P4 LEA.HI.X R9, R210, R5, R152, 0x2, P0 ;  /* 0x00000005d209c211 */ /* 0x000fe200000f1498 */
[----:B------:R2:W-:Y:S01]  /*a040*/  @!P3 ST.E.64 desc[UR40][R6.64], R70 ;  /* 0x000000460600b985 */ /* 0x0005e2000c101b28 */
[----:B------:R-:W-:-:S02]  /*a050*/  ISETP.GE.AND P0, PT, R206, UR4, PT ;  /* 0x00000004ce007c0c */ /* 0x000fc4000bf06270 */
[-C--:B------:R-:W-:Y:S01]  /*a060*/  @!P5 LEA.HI.X R21, R209, R5.reuse, R237, 0x2, P6 ;  /* 0x00000005d115d211 */ /* 0x080fe200030f14ed */
[----:B------:R3:W-:Y:S01]  /*a070*/  @!P4 ST.E.64 desc[UR40][R8.64], R74 ;  /* 0x0000004a0800c985 */ /* 0x0007e2000c101b28 */
[-C--:B0-----:R-:W-:Y:S02]  /*a080*/  @!P1 LEA R12, P3, R207, R4.reuse, 0x2 ;  /* 0x00000004cf0c9211 */ /* 0x081fe400078610ff */
[----:B------:R-:W-:Y:S01]  /*a090*/  @!P2 LEA R10, P6, R208, R4, 0x2 ;  /* 0x00000004d00aa211 */ /* 0x000fe200078c10ff */
[----:B------:R0:W-:Y:S01]  /*a0a0*/  @!P5 ST.E.64 desc[UR40][R20.64], R78 ;  /* 0x0000004e1400d985 */ /* 0x0001e2000c101b28 */
[----:B------:R-:W-:Y:S02]  /*a0b0*/  ISETP.GE.AND P5, PT, R205, UR4, PT ;  /* 0x00000004cd007c0c */ /* 0x000fe4000bfa6270 */
[----:B------:R-:W-:Y:S02]  /*a0c0*/  ISETP.GE.AND P4, PT, R204, UR4, PT ;  /* 0x00000004cc007c0c */ /* 0x000fe4000bf86270 */
[----:B------:R-:W-:-:S02]  /*a0d0*/  @!P2 LEA.HI.X R11, R208, R5, R236, 0x2, P6 ;  /* 0x00000005d00ba211 */ /* 0x000fc400030f14ec */
[CC--:B-1----:R-:W-:Y:S02]  /*a0e0*/  @!P0 LEA R14, P6, R206.reuse, R4.reuse, 0x2 ;  /* 0x00000004ce0e8211 */ /* 0x0c2fe400078c10ff */
[-C--:B------:R-:W-:Y:S01]  /*a0f0*/  @!P1 LEA.HI.X R13, R207, R5.reuse, R235, 0x2, P3 ;  /* 0x00000005cf0d9211 */ /* 0x080fe200018f14eb */
[----:B------:R1:W-:Y:S01]  /*a100*/  @!P2 ST.E.64 desc[UR40][R10.64], R82 ;  /* 0x000000520a00a985 */ /* 0x0003e2000c101b28 */
[----:B------:R-:W-:Y:S02]  /*a110*/  ISETP.GE.AND P3, PT, R203, UR4, PT ;  /* 0x00000004cb007c0c */ /* 0x000fe4000bf66270 */
[----:B------:R-:W-:Y:S01]  /*a120*/  @!P0 LEA.HI.X R15, R206, R5, R234, 0x2, P6 ;  /* 0x00000005ce0f8211 */ /* 0x000fe200030f14ea */
[----:B------:R4:W-:Y:S01]  /*a130*/  @!P1 ST.E.64 desc[UR40][R12.64], R86 ;  /* 0x000000560c009985 */ /* 0x0009e2000c101b28 */
[-C--:B--2---:R-:W-:Y:S02]  /*a140*/  @!P5 LEA R6, P2, R205, R4.reuse, 0x2 ;  /* 0x00000004cd06d211 */ /* 0x084fe400078410ff */
[----:B---3--:R-:W-:Y:S01]  /*a150*/  @!P4 LEA R8, P1, R204, R4, 0x2 ;  /* 0x00000004cc08c211 */ /* 0x008fe200078210ff */
[----:B------:R2:W-:Y:S01]  /*a160*/  @!P0 ST.E.64 desc[UR40][R14.64], R90 ;  /* 0x0000005a0e008985 */ /* 0x0005e2000c101b28 */
[----:B------:R-:W-:-:S02]  /*a170*/  ISETP.GE.AND P0, PT, R202, UR4, PT ;  /* 0x00000004ca007c0c */ /* 0x000fc4000bf06270 */
[-C--:B------:R-:W-:Y:S02]  /*a180*/  @!P5 LEA.HI.X R7, R205, R5.reuse, R233, 0x2, P2 ;  /* 0x00000005cd07d211 */ /* 0x080fe400010f14e9 */
[----:B------:R-:W-:Y:S02]  /*a190*/  ISETP.GE.AND P2, PT, R201, UR4, PT ;  /* 0x00000004c9007c0c */ /* 0x000fe4000bf46270 */
[-C--:B------:R-:W-:Y:S01]  /*a1a0*/  @!P4 LEA.HI.X R9, R204, R5.reuse, R232, 0x2, P1 ;  /* 0x00000005cc09c211 */ /* 0x080fe200008f14e8 */
[----:B------:R3:W-:Y:S01]  /*a1b0*/  @!P5 ST.E.64 desc[UR40][R6.64], R94 ;  /* 0x0000005e0600d985 */ /* 0x0007e2000c101b28 */
[C---:B0-----:R-:W-:Y:S02]  /*a1c0*/  @!P3 LEA R20, P6, R203.reuse, R4, 0x2 ;  /* 0x00000004cb14b211 */ /* 0x041fe400078c10ff */
[----:B------:R-:W-:Y:S01]  /*a1d0*/  ISETP.GE.AND P1, PT, R200, UR4, PT ;  /* 0x00000004c8007c0c */ /* 0x000fe2000bf26270 */
[----:B------:R0:W-:Y:S01]  /*a1e0*/  @!P4 ST.E.64 desc[UR40][R8.64], R98 ;  /* 0x000000620800c985 */ /* 0x0001e2000c101b28 */
[----:B------:R-:W-:-:S02]  /*a1f0*/  @!P3 LEA.HI.X R21, R203, R5, R231, 0x2, P6 ;  /* 0x00000005cb15b211 */ /* 0x000fc400030f14e7 */
[----:B------:R-:W-:Y:S02]  /*a200*/  ISETP.GE.AND P4, PT, R23, UR4, PT ;  /* 0x0000000417007c0c */ /* 0x000fe4000bf86270 */
[-C--:B-1----:R-:W-:Y:S01]  /*a210*/  @!P0 LEA R10, P6, R202, R4.reuse, 0x2 ;  /* 0x00000004ca0a8211 */ /* 0x082fe200078c10ff */
[----:B------:R1:W-:Y:S01]  /*a220*/  @!P3 ST.E.64 desc[UR40][R20.64], R102 ;  /* 0x000000661400b985 */ /* 0x0003e2000c101b28 */
[----:B------:R-:W-:Y:S02]  /*a230*/  ISETP.GE.AND P5, PT, R22, UR4, PT ;  /* 0x0000000416007c0c */ /* 0x000fe4000bfa6270 */
[C---:B----4-:R-:W-:Y:S02]  /*a240*/  @!P2 LEA R12, P3, R201.reuse, R4, 0x2 ;  /* 0x00000004c90ca211 */ /* 0x050fe400078610ff */
[-C--:B------:R-:W-:Y:S02]  /*a250*/  @!P0 LEA.HI.X R11, R202, R5.reuse, R230, 0x2, P6 ;  /* 0x00000005ca0b8211 */ /* 0x080fe400030f14e6 */
[----:B------:R-:W-:-:S02]  /*a260*/  @!P2 LEA.HI.X R13, R201, R5, R229, 0x2, P3 ;  /* 0x00000005c90da211 */ /* 0x000fc400018f14e5 */
[----:B------:R-:W-:Y:S01]  /*a270*/  ISETP.GE.AND P3, PT, R19, UR4, PT ;  /* 0x0000000413007c0c */ /* 0x000fe2000bf66270 */
[----:B------:R4:W-:Y:S01]  /*a280*/  @!P0 ST.E.64 desc[UR40][R10.64], R106 ;  /* 0x0000006a0a008985 */ /* 0x0009e2000c101b28 */
[CC--:B--2---:R-:W-:Y:S02]  /*a290*/  @!P1 LEA R14, P6, R200.reuse, R4.reuse, 0x2 ;  /* 0x00000004c80e9211 */ /* 0x0c4fe400078c10ff */
[CC--:B---3--:R-:W-:Y:S01]  /*a2a0*/  @!P4 LEA R6, P0, R23.reuse, R4.reuse, 0x2 ;  /* 0x000000041706c211 */ /* 0x0c8fe200078010ff */
[----:B------:R2:W-:Y:S01]  /*a2b0*/  @!P2 ST.E.64 desc[UR40][R12.64], R110 ;  /* 0x0000006e0c00a985 */ /* 0x0005e2000c101b28 */
[-C--:B------:R-:W-:Y:S02]  /*a2c0*/  @!P1 LEA.HI.X R15, R200, R5.reuse, R228, 0x2, P6 ;  /* 0x00000005c80f9211 */ /* 0x080fe400030f14e4 */
[----:B0-----:R-:W-:Y:S02]  /*a2d0*/  @!P5 LEA R8, P6, R22, R4, 0x2 ;  /* 0x000000041608d211 */ /* 0x001fe400078c10ff */
[----:B------:R-:W-:Y:S01]  /*a2e0*/  @!P4 LEA.HI.X R7, R23, R5, R227, 0x2, P0 ;  /* 0x000000051707c211 */ /* 0x000fe200000f14e3 */
[----:B------:R-:W-:Y:S01]  /*a2f0*/  @!P1 ST.E.64 desc[UR40][R14.64], R114 ;  /* 0x000000720e009985 */ /* 0x000fe2000c101b28 */
[----:B------:R-:W-:-:S02]  /*a300*/  ISETP.GE.AND P0, PT, R18, UR4, PT ;  /* 0x0000000412007c0c */ /* 0x000fc4000bf06270 */
[-C--:B------:R-:W-:Y:S01]  /*a310*/  @!P5 LEA.HI.X R9, R22, R5.reuse, R226, 0x2, P6 ;  /* 0x000000051609d211 */ /* 0x080fe200030f14e2 */
[----:B------:R0:W-:Y:S01]  /*a320*/  @!P4 ST.E.64 desc[UR40][R6.64], R118 ;  /* 0x000000760600c985 */ /* 0x0001e2000c101b28 */
[----:B------:R-:W-:Y:S02]  /*a330*/  ISETP.GE.AND P1, PT, R25, UR4, PT ;  /* 0x0000000419007c0c */ /* 0x000fe4000bf26270 */
[----:B-1----:R-:W-:Y:S01]  /*a340*/  @!P3 LEA R20, P2, R19, R4, 0x2 ;  /* 0x000000041314b211 */ /* 0x002fe200078410ff */
[----:B------:R1:W-:Y:S01]  /*a350*/  @!P5 ST.E.64 desc[UR40][R8.64], R122 ;  /* 0x0000007a0800d985 */ /* 0x0003e2000c101b28 */
[----:B------:R-:W-:Y:S02]  /*a360*/  ISETP.GE.AND P4, PT, R17, UR4, PT ;  /* 0x0000000411007c0c */ /* 0x000fe4000bf86270 */
[----:B------:R-:W-:Y:S02]  /*a370*/  ISETP.GE.AND P5, PT, R16, UR4, PT ;  /* 0x0000000410007c0c */ /* 0x000fe4000bfa6270 */
[----:B------:R-:W-:-:S02]  /*a380*/  @!P3 LEA.HI.X R21, R19, R5, R225, 0x2, P2 ;  /* 0x000000051315b211 */ /* 0x000fc400010f14e1 */
[----:B------:R-:W-:Y:S02]  /*a390*/  ISETP.GE.AND P2, PT, R3, UR4, PT ;  /* 0x0000000403007c0c */ /* 0x000fe4000bf46270 */
[CC--:B----4-:R-:W-:Y:S01]  /*a3a0*/  @!P0 LEA R10, P6, R18.reuse, R4.reuse, 0x2 ;  /* 0x00000004120a8211 */ /* 0x0d0fe200078c10ff */
[----:B------:R4:W-:Y:S01]  /*a3b0*/  @!P3 ST.E.64 desc[UR40][R20.64], R126 ;  /* 0x0000007e1400b985 */ /* 0x0009e2000c101b28 */
[-C--:B--2---:R-:W-:Y:S02]  /*a3c0*/  @!P1 LEA R12, P3, R25, R4.reuse, 0x2 ;  /* 0x00000004190c9211 */ /* 0x084fe400078610ff */
[-C--:B------:R-:W-:Y:S02]  /*a3d0*/  @!P0 LEA.HI.X R11, R18, R5.reuse, R224, 0x2, P6 ;  /* 0x00000005120b8211 */ /* 0x080fe400030f14e0 */
[----:B0-----:R-:W-:Y:S02]  /*a3e0*/  @!P4 LEA R6, P6, R17, R4, 0x2 ;  /* 0x000000041106c211 */ /* 0x001fe400078c10ff */
[----:B------:R-:W-:Y:S01]  /*a3f0*/  @!P1 LEA.HI.X R13, R25, R5, R0, 0x2, P3 ;  /* 0x00000005190d9211 */ /* 0x000fe200018f1400 */
[----:B------:R4:W-:Y:S01]  /*a400*/  @!P0 ST.E.64 desc[UR40][R10.64], R130 ;  /* 0x000000820a008985 */ /* 0x0009e2000c101b28 */
[----:B------:R-:W-:-:S02]  /*a410*/  SHF.R.S32.HI R25, RZ, 0x1f, R16 ;  /* 0x0000001fff197819 */ /* 0x000fc40000011410 */
[CC--:B-1----:R-:W-:Y:S02]  /*a420*/  @!P5 LEA R8, P3, R16.reuse, R4.reuse, 0x2 ;  /* 0x000000041008d211 */ /* 0x0c2fe400078610ff */
[-C--:B------:R-:W-:Y:S02]  /*a430*/  @!P4 LEA.HI.X R7, R17, R5.reuse, R223, 0x2, P6 ;  /* 0x000000051107c211 */ /* 0x080fe400030f14df */
[----:B------:R-:W-:Y:S02]  /*a440*/  SHF.R.S32.HI R0, RZ, 0x1f, R3 ;  /* 0x0000001fff007819 */ /* 0x000fe40000011403 */
[C---:B------:R-:W-:Y:S01]  /*a450*/  @!P2 LEA R14, P6, R3.reuse, R4, 0x2 ;  /* 0x00000004030ea211 */ /* 0x040fe200078c10ff */
[----:B------:R4:W-:Y:S01]  /*a460*/  @!P4 ST.E.64 desc[UR40][R6.64], R134 ;  /* 0x000000860600c985 */ /* 0x0009e2000c101b28 */
[-C--:B------:R-:W-:Y:S02]  /*a470*/  @!P5 LEA.HI.X R9, R16, R5.reuse, R25, 0x2, P3 ;  /* 0x000000051009d211 */ /* 0x080fe400018f1419 */
[----:B------:R-:W-:Y:S01]  /*a480*/  @!P2 LEA.HI.X R15, R3, R5, R0, 0x2, P6 ;  /* 0x00000005030fa211 */ /* 0x000fe200030f1400 */
[----:B------:R-:W-:-:S02]  /*a490*/  VIADD R3, R2, 0xf8 ;  /* 0x000000f802037836 */ /* 0x000fc40000000000 */
[----:B------:R4:W-:Y:S03]  /*a4a0*/  @!P5 ST.E.64 desc[UR40][R8.64], R138 ;  /* 0x0000008a0800d985 */ /* 0x0009e6000c101b28 */
[----:B------:R-:W-:Y:S01]  /*a4b0*/  ISETP.GE.AND P0, PT, R3, UR4, PT ;  /* 0x0000000403007c0c */ /* 0x000fe2000bf06270 */
[----:B------:R4:W-:Y:S04]  /*a4c0*/  @!P1 ST.E.64 desc[UR40][R12.64], R142 ;  /* 0x0000008e0c009985 */ /* 0x0009e8000c101b28 */
[----:B------:R4:W-:Y:S08]  /*a4d0*/  @!P2 ST.E.64 desc[UR40][R14.64], R146 ;  /* 0x000000920e00a985 */ /* 0x0009f0000c101b28 */
[----:B------:R-:W-:Y:S05]  /*a4e0*/  @P0 BRA `(.L_x_9422) ;  /* 0x0000000c00f00947 */ /* 0x000fea0003800000 */
[----:B------:R-:W-:Y:S02]  /*a4f0*/  LEA R4, P0, R3, R4, 0x2 ;  /* 0x0000000403047211 */ /* 0x000fe400078010ff */
[----:B------:R-:W-:-:S04]  /*a500*/  SHF.R.S32.HI R0, RZ, 0x1f, R3 ;  /* 0x0000001fff007819 */ /* 0x000fc80000011403 */
[----:B------:R-:W-:-:S05]  /*a510*/  LEA.HI.X R5, R3, R5, R0, 0x2, P0 ;  /* 0x0000000503057211 */ /* 0x000fca00000f1400 */
[----:B------:R2:W-:Y:S01]  /*a520*/  ST.E.64 desc[UR40][R4.64], R150 ;  /* 0x0000009604007985 */ /* 0x0005e2000c101b28 */
[----:B------:R-:W-:Y:S05]  /*a530*/  BRA `(.L_x_9422) ;  /* 0x0000000c00dc7947 */ /* 0x000fea0003800000 */
.L_x_9413:
        /* <DEDUP_REMOVED lines=33> */
.L_x_9425:
        /* <DEDUP_REMOVED lines=58> */
.L_x_9427:
[----:B------:R-:W-:Y:S05]  /*aaf0*/  BSYNC B1 ;  /* 0x0000000000017941 */ /* 0x000fea0003800000 */
.L_x_9426:
[----:B------:R-:W-:-:S06]  /*ab00*/  UISETP.GT.AND UP0, UPT, UR39, 0x1, UPT ;  /* 0x000000012700788c */ /* 0x000fcc000bf04270 */
[----:B------:R-:W-:-:S13]  /*ab10*/  PLOP3.LUT P0, PT, PT, PT, UP0, 0x80, 0x0 ;  /* 0x000000000000781c */ /* 0x000fda0003f0f008 */
[----:B------:R-:W-:Y:S05]  /*ab20*/  @P0 BRA `(.L_x_9422) ;  /* 0x0000000800600947 */ /* 0x000fea0003800000 */
[----:B------:R-:W1:Y:S01]  /*ab30*/  LDC R11, c[0x0][0xbe8] ;  /* 0x0002fa00ff0b7b82 */ /* 0x000e620000000800 */
[----:B0-----:R-:W-:Y:S01]  /*ab40*/  SHF.R.S32.HI R3, RZ, 0x1f, R8 ;  /* 0x0000001fff037819 */ /* 0x001fe20000011408 */
[----:B------:R-:W-:Y:S01]  /*ab50*/  ULDC.64 UR10, c[0x0][0xaa0] ;  /* 0x0002a800000a7ab9 */ /* 0x000fe20000000a00 */
[----:B------:R-:W-:Y:S01]  /*ab60*/  BSSY B1, `(.L_x_9428) ;  /* 0x0000052000017945 */ /* 0x000fe20003800000 */
[----:B------:R-:W-:Y:S01]  /*ab70*/  UIMAD.WIDE.U32 UR8, UR4, UR10, URZ ;  /* 0x0000000a040872a5 */ /* 0x000fe2000f8e003f */
[----:B------:R-:W-:Y:S01]  /*ab80*/  LEA.HI R3, R3, R8, RZ, 0x3 ;  /* 0x0000000803037211 */ /* 0x000fe200078f18ff */
[----:B------:R-:W-:-:S03]  /*ab90*/  UIMAD UR10, UR19, UR10, URZ ;  /* 0x0000000a130a72a4 */ /* 0x000fc6000f8e023f */
[----:B------:R-:W-:Y:S01]  /*aba0*/  LOP3.LUT R9, R3, 0xfffffff8, RZ, 0xc0, !PT ;  /* 0xfffffff803097812 */ /* 0x000fe200078ec0ff */
[----:B------:R-:W-:Y:S01]  /*abb0*/  UIMAD UR10, UR4, UR11, UR10 ;  /* 0x0000000b040a72a4 */ /* 0x000fe2000f8e020a */
[----:B------:R-:W-:-:S03]  /*abc0*/  SHF.R.S32.HI R13, RZ, 0x3, R3 ;  /* 0x00000003ff0d7819 */ /* 0x000fc60000011403 */
[----:B------:R-:W-:Y:S01]  /*abd0*/  IMAD.IADD R10, R8, 0x1, -R9 ;  /* 0x00000001080a7824 */ /* 0x000fe200078e0a09 */
[----:B------:R-:W-:Y:S01]  /*abe0*/  UIADD3 UR9, UR9, UR10, URZ ;  /* 0x0000000a09097290 */ /* 0x000fe2000fffe03f */
[----:B------:R-:W-:Y:S02]  /*abf0*/  IMAD.U32 R8, RZ, RZ, UR44 ;  /* 0x0000002cff087e24 */ /* 0x000fe4000f8e00ff */
[----:B------:R-:W-:Y:S01]  /*ac00*/  IMAD R3, R10, 0x20, R13 ;  /* 0x000000200a037824 */ /* 0x000fe200078e020d */
[----:B------:R-:W-:Y:S02]  /*ac10*/  ULDC.64 UR10, c[0x0][0xae8] ;  /* 0x0002ba00000a7ab9 */ /* 0x000fe40000000a00 */
[----:B------:R-:W-:Y:S01]  /*ac20*/  UIMAD.WIDE.U32 UR8, UR43, UR10, UR8 ;  /* 0x0000000a2b0872a5 */ /* 0x000fe2000f8e0008 */
[----:B------:R-:W-:Y:S01]  /*ac30*/  IMAD R8, R8, 0x80, R3 ;  /* 0x0000008008087824 */ /* 0x000fe200078e0203 */
[----:B-1----:R-:W-:Y:S02]  /*ac40*/  ISETP.NE.AND P0, PT, R11, 0x1, PT ;  /* 0x000000010b00780c */ /* 0x002fe40003f05270 */
[----:B------:R-:W-:Y:S01]  /*ac50*/  UIMAD UR9, UR43, UR11, UR9 ;  /* 0x0000000b2b0972a4 */ /* 0x000fe2000f8e0209 */
[----:B------:R-:W-:-:S02]  /*ac60*/  IMAD.MOV.U32 R3, RZ, RZ, R8 ;  /* 0x000000ffff037224 */ /* 0x000fc400078e0008 */
[----:B------:R-:W-:Y:S02]  /*ac70*/  ULDC.64 UR10, c[0x0][0xaf0] ;  /* 0x0002bc00000a7ab9 */ /* 0x000fe40000000a00 */
[----:B------:R-:W-:Y:S02]  /*ac80*/  UIMAD UR45, UR45, UR10, URZ ;  /* 0x0000000a2d2d72a4 */ /* 0x000fe4000f8e023f */
[----:B------:R-:W-:Y:S02]  /*ac90*/  UIMAD.WIDE.U32 UR8, UR46, UR10, UR8 ;  /* 0x0000000a2e0872a5 */ /* 0x000fe4000f8e0008 */
[----:B------:R-:W-:Y:S02]  /*aca0*/  UIMAD UR4, UR46, UR11, UR45 ;  /* 0x0000000b2e0472a4 */ /* 0x000fe4000f8e022d */
[----:B------:R-:W0:Y:S02]  /*acb0*/  @P0 LDC R5, c[0x0][0xbec] ;  /* 0x0002fb00ff050b82 */ /* 0x000e240000000800 */
[----:B------:R-:W-:Y:S01]  /*acc0*/  UIADD3 UR4, UR9, UR4, URZ ;  /* 0x0000000409047290 */ /* 0x000fe2000fffe03f */
[----:B------:R-:W-:-:S05]  /*acd0*/  ULDC.64 UR10, c[0x0][0xae0] ;  /* 0x0002b800000a7ab9 */ /* 0x000fca0000000a00 */
[----:B------:R-:W1:Y:S01]  /*ace0*/  @P0 LDC R7, c[0x0][0xbf0] ;  /* 0x0002fc00ff070b82 */ /* 0x000e620000000800 */
[----:B0-----:R-:W-:-:S04]  /*acf0*/  @P0 IMAD.HI.U32 R4, R8, R5, RZ ;  /* 0x0000000508040227 */ /* 0x001fc800078e00ff */
[----:B------:R-:W-:Y:S02]  /*ad00*/  IMAD.U32 R5, RZ, RZ, UR9 ;  /* 0x00000009ff057e24 */ /* 0x000fe4000f8e00ff */
[----:B------:R-:W-:Y:S01]  /*ad10*/  IMAD.U32 R5, RZ, RZ, UR4 ;  /* 0x00000004ff057e24 */ /* 0x000fe2000f8e00ff */
[----:B-1----:R-:W-:Y:S01]  /*ad20*/  @P0 SHF.R.U32.HI R3, RZ, R7, R4 ;  /* 0x00000007ff030219 */ /* 0x002fe20000011604 */
[----:B------:R-:W-:Y:S01]  /*ad30*/  IMAD.U32 R4, RZ, RZ, UR8 ;  /* 0x00000008ff047e24 */ /* 0x000fe2000f8e00ff */
[----:B------:R-:W-:Y:S02]  /*ad40*/  ULDC.64 UR8, c[0x0][0xad8] ;  /* 0x0002b60000087ab9 */ /* 0x000fe40000000a00 */
[--C-:B------:R-:W-:Y:S01]  /*ad50*/  SHF.R.S32.HI R6, RZ, 0x1f, R3.reuse ;  /* 0x0000001fff067819 */ /* 0x100fe20000011403 */
[----:B------:R-:W-:Y:S02]  /*ad60*/  IMAD.MOV R7, RZ, RZ, -R3 ;  /* 0x000000ffff077224 */ /* 0x000fe400078e0a03 */
[----:B------:R-:W-:-:S04]  /*ad70*/  IMAD.WIDE.U32 R4, R3, UR10, R4 ;  /* 0x0000000a03047c25 */ /* 0x000fc8000f8e0004 */
[----:B------:R-:W-:Y:S02]  /*ad80*/  IMAD R7, R11, R7, R8 ;  /* 0x000000070b077224 */ /* 0x000fe400078e0208 */
[----:B------:R-:W-:Y:S02]  /*ad90*/  IMAD R6, R6, UR10, RZ ;  /* 0x0000000a06067c24 */ /* 0x000fe4000f8e02ff */
[----:B------:R-:W-:Y:S02]  /*ada0*/  IMAD.U32 R8, RZ, RZ, UR44 ;  /* 0x0000002cff087e24 */ /* 0x000fe4000f8e00ff */
[----:B------:R-:W-:Y:S01]  /*adb0*/  IMAD R9, R3, UR11, R6 ;  /* 0x0000000b03097c24 */ /* 0x000fe2000f8e0206 */
[----:B------:R-:W-:Y:S01]  /*adc0*/  SHF.R.S32.HI R6, RZ, 0x1f, R7 ;  /* 0x0000001fff067819 */ /* 0x000fe20000011407 */
[----:B------:R-:W-:Y:S02]  /*add0*/  IMAD R8, R8, 0x80, R13 ;  /* 0x0000008008087824 */ /* 0x000fe400078e020d */
[----:B------:R-:W-:-:S02]  /*ade0*/  IMAD.IADD R5, R5, 0x1, R9 ;  /* 0x0000000105057824 */ /* 0x000fc400078e0209 */
[----:B------:R-:W-:Y:S02]  /*adf0*/  IMAD R6, R6, UR8, RZ ;  /* 0x0000000806067c24 */ /* 0x000fe4000f8e02ff */
[----:B------:R-:W-:-:S04]  /*ae00*/  IMAD.WIDE.U32 R4, R7, UR8, R4 ;  /* 0x0000000807047c25 */ /* 0x000fc8000f8e0004 */
[----:B------:R-:W-:Y:S01]  /*ae10*/  IMAD R9, R7, UR9, R6 ;  /* 0x0000000907097c24 */ /* 0x000fe2000f8e0206 */
[----:B------:R-:W-:Y:S01]  /*ae20*/  ULDC.64 UR8, c[0x0][0xa80] ;  /* 0x0002a00000087ab9 */ /* 0x000fe20000000a00 */
[----:B-----5:R-:W-:Y:S01]  /*ae30*/  IMAD R11, R0, R11, RZ ;  /* 0x0000000b000b7224 */ /* 0x020fe200078e02ff */
[----:B------:R-:W-:Y:S01]  /*ae40*/  LEA R6, P2, R4, UR8, 0x1 ;  /* 0x0000000804067c11 */ /* 0x000fe2000f8408ff */
[C---:B------:R-:W-:Y:S02]  /*ae50*/  VIADD R3, R8.reuse, 0x40 ;  /* 0x0000004008037836 */ /* 0x040fe40000000000 */
[----:B------:R-:W-:Y:S02]  /*ae60*/  IMAD.IADD R5, R5, 0x1, R9 ;  /* 0x0000000105057824 */ /* 0x000fe400078e0209 */
[----:B------:R-:W-:Y:S01]  /*ae70*/  VIADD R0, R8, 0x20 ;  /* 0x0000002008007836 */ /* 0x000fe20000000000 */
[----:B------:R-:W-:Y:S01]  /*ae80*/  ISETP.GE.AND P0, PT, R3, R11, PT ;  /* 0x0000000b0300720c */ /* 0x000fe20003f06270 */
[----:B------:R-:W-:Y:S01]  /*ae90*/  IMAD.SHL.U32 R7, R10, 0x8, RZ ;  /* 0x000000080a077824 */ /* 0x000fe200078e00ff */
[----:B------:R-:W-:-:S02]  /*aea0*/  LEA.HI.X R3, R4, UR9, R5, 0x1, P2 ;  /* 0x0000000904037c11 */ /* 0x000fc400090f0c05 */
[-C--:B------:R-:W-:Y:S01]  /*aeb0*/  ISETP.GE.AND P2, PT, R8, R11.reuse, PT ;  /* 0x0000000b0800720c */ /* 0x080fe20003f46270 */
[C---:B------:R-:W-:Y:S01]  /*aec0*/  VIADD R9, R7.reuse, 0x80 ;  /* 0x0000008007097836 */ /* 0x040fe20000000000 */
[----:B------:R-:W-:Y:S01]  /*aed0*/  ISETP.GE.AND P1, PT, R0, R11, PT ;  /* 0x0000000b0000720c */ /* 0x000fe20003f26270 */
[C---:B------:R-:W-:Y:S01]  /*aee0*/  VIADD R13, R7.reuse, 0xc0 ;  /* 0x000000c0070d7836 */ /* 0x040fe20000000000 */
[----:B------:R0:W1:Y:S01]  /*aef0*/  SHFL.IDX PT, R4, R6, RZ, 0x181f ;  /* 0x00181fff06047589 */ /* 0x00006200000e0000 */
[----:B------:R-:W-:Y:S01]  /*af00*/  VIADD R15, R7, 0x40 ;  /* 0x00000040070f7836 */ /* 0x000fe20000000000 */
[----:B------:R-:W-:Y:S02]  /*af10*/  SHF.R.S32.HI R12, RZ, 0x1f, R7 ;  /* 0x0000001fff0c7819 */ /* 0x000fe40000011407 */
[----:B------:R0:W2:Y:S01]  /*af20*/  SHFL.IDX PT, R0, R3, RZ, 0x181f ;  /* 0x00181fff03007589 */ /* 0x0000a200000e0000 */
[----:B------:R-:W-:Y:S02]  /*af30*/  SHF.R.S32.HI R10, RZ, 0x1f, R9 ;  /* 0x0000001fff0a7819 */ /* 0x000fe40000011409 */
[----:B------:R-:W-:-:S02]  /*af40*/  SHF.R.S32.HI R14, RZ, 0x1f, R13 ;  /* 0x0000001fff0e7819 */ /* 0x000fc4000001140d */
[----:B------:R-:W-:Y:S01]  /*af50*/  SHF.R.S32.HI R20, RZ, 0x1f, R15 ;  /* 0x0000001fff147819 */ /* 0x000fe2000001140f */
[----:B------:R-:W-:Y:S06]  /*af60*/  @P2 BRA `(.L_x_9429) ;  /* 0x0000000000442947 */ /* 0x000fec0003800000 */
        /* <DEDUP_REMOVED lines=8> */
[----:B------:R3:W-:Y:S01]  /*aff0*/  @!P5 ST.E.128 desc[UR40][R24.64], RZ ;  /* 0x000000ff1800d985 */ /* 0x0007e2000c101d28 */
[----:B------:R-:W-:Y:S02]  /*b000*/  @!P4 LEA.HI.X R27, R15, R0, R20, 0x1, P6 ;  /* 0x000000000f1bc211 */ /* 0x000fe400030f0c14 */
[----:B------:R-:W-:-:S03]  /*b010*/  @!P3 LEA R28, P6, R9, R4, 0x1 ;  /* 0x00000004091cb211 */ /* 0x000fc600078c08ff */
[----:B------:R3:W-:Y:S01]  /*b020*/  @!P4 ST.E.128 desc[UR40][R26.64], RZ ;  /* 0x000000ff1a00c985 */ /* 0x0007e2000c101d28 */
[----:B------:R-:W-:Y:S02]  /*b030*/  @!P3 LEA.HI.X R29, R9, R0, R10, 0x1, P6 ;  /* 0x00000000091db211 */ /* 0x000fe400030f0c0a */
[----:B------:R-:W-:-:S03]  /*b040*/  @!P2 LEA R4, P6, R13, R4, 0x1 ;  /* 0x000000040d04a211 */ /* 0x000fc600078c08ff */
[----:B------:R3:W-:Y:S01]  /*b050*/  @!P3 ST.E.128 desc[UR40][R28.64], RZ ;  /* 0x000000ff1c00b985 */ /* 0x0007e2000c101d28 */
[----:B------:R-:W-:-:S05]  /*b060*/  @!P2 LEA.HI.X R5, R13, R0, R14, 0x1, P6 ;  /* 0x000000000d05a211 */ /* 0x000fca00030f0c0e */
[----:B------:R3:W-:Y:S04]  /*b070*/  @!P2 ST.E.128 desc[UR40][R4.64], RZ ;  /* 0x000000ff0400a985 */ /* 0x0007e8000c101d28 */
.L_x_9429:
[----:B------:R-:W-:Y:S05]  /*b080*/  BSYNC B1 ;  /* 0x0000000000017941 */ /* 0x000fea0003800000 */
.L_x_9428:
[----:B--2---:R2:W4:Y:S01]  /*b090*/  SHFL.IDX PT, R0, R3, 0x1, 0x181f ;  /* 0x00381f0003007f89 */ /* 0x00452200000e0000 */
[----:B------:R-:W-:Y:S03]  /*b0a0*/  BSSY B1, `(.L_x_9430) ;  /* 0x0000014000017945 */ /* 0x000fe60003800000 */
[----:B-1-3--:R2:W1:Y:S01]  /*b0b0*/  SHFL.IDX PT, R4, R6, 0x1, 0x181f ;  /* 0x00381f0006047f89 */ /* 0x00a46200000e0000 */
        /* <DEDUP_REMOVED lines=8> */
[----:B----4-:R-:W-:Y:S02]  /*b140*/  @!P4 LEA.HI.X R25, R7, R0, R12, 0x1, P6 ;  /* 0x000000000719c211 */ /* 0x010fe400030f0c0c */
[----:B------:R-:W-:Y:S02]  /*b150*/  @!P2 LEA R28, P6, R9, R4, 0x1 ;  /* 0x00000004091ca211 */ /* 0x000fe400078c08ff */
[----:B------:R-:W-:Y:S01]  /*b160*/  @!P3 LEA.HI.X R27, R15, R0, R20, 0x1, P5 ;  /* 0x000000000f1bb211 */ /* 0x000fe200028f0c14 */
[----:B------:R3:W-:Y:S01]  /*b170*/  @!P4 ST.E.128 desc[UR40][R24.64], RZ ;  /* 0x000000ff1800c985 */ /* 0x0007e2000c101d28 */
[----:B------:R-:W-:-:S02]  /*b180*/  @!P1 LEA R4, P5, R13, R4, 0x1 ;  /* 0x000000040d049211 */ /* 0x000fc400078a08ff */
[-C--:B------:R-:W-:Y:S01]  /*b190*/  @!P2 LEA.HI.X R29, R9, R0.reuse, R10, 0x1, P6 ;  /* 0x00000000091da211 */ /* 0x080fe200030f0c0a */
[----:B------:R3:W-:Y:S01]  /*b1a0*/  @!P3 ST.E.128 desc[UR40][R26.64], RZ ;  /* 0x000000ff1a00b985 */ /* 0x0007e2000c101d28 */
[----:B------:R-:W-:-:S03]  /*b1b0*/  @!P1 LEA.HI.X R5, R13, R0, R14, 0x1, P5 ;  /* 0x000000000d059211 */ /* 0x000fc600028f0c0e */
[----:B------:R3:W-:Y:S04]  /*b1c0*/  @!P2 ST.E.128 desc[UR40][R28.64], RZ ;  /* 0x000000ff1c00a985 */ /* 0x0007e8000c101d28 */
[----:B------:R3:W-:Y:S02]  /*b1d0*/  @!P1 ST.E.128 desc[UR40][R4.64], RZ ;  /* 0x000000ff04009985 */ /* 0x0007e4000c101d28 */
.L_x_9431:
[----:B------:R-:W-:Y:S05]  /*b1e0*/  BSYNC B1 ;  /* 0x0000000000017941 */ /* 0x000fea0003800000 */
.L_x_9430:
[----:B----4-:R4:W0:Y:S01]  /*b1f0*/  SHFL.IDX PT, R0, R3, 0x2, 0x181f ;  /* 0x00581f0003007f89 */ /* 0x01082200000e0000 */
        /* <DEDUP_REMOVED lines=9> */
[-C--:B------:R-:W-:Y:S02]  /*b290*/  @!P2 LEA R26, P5, R15, R4.reuse, 0x1 ;  /* 0x000000040f1aa211 */ /* 0x080fe400078a08ff */
[----:B------:R-:W-:Y:S02]  /*b2a0*/  @!P1 LEA R28, P4, R9, R4, 0x1 ;  /* 0x00000004091c9211 */ /* 0x000fe400078808ff */
[----:B0-----:R-:W-:Y:S02]  /*b2b0*/  @!P3 LEA.HI.X R25, R7, R0, R12, 0x1, P6 ;  /* 0x000000000719b211 */ /* 0x001fe400030f0c0c */
[----:B------:R-:W-:Y:S02]  /*b2c0*/  @!P0 LEA R4, P6, R13, R4, 0x1 ;  /* 0x000000040d048211 */ /* 0x000fe400078c08ff */
[-C--:B------:R-:W-:Y:S01]  /*b2d0*/  @!P2 LEA.HI.X R27, R15, R0.reuse, R20, 0x1, P5 ;  /* 0x000000000f1ba211 */ /* 0x080fe200028f0c14 */
[----:B------:R3:W-:Y:S01]  /*b2e0*/  @!P3 ST.E.128 desc[UR40][R24.64], RZ ;  /* 0x000000ff1800b985 */ /* 0x0007e2000c101d28 */
[----:B------:R-:W-:-:S02]  /*b2f0*/  @!P1 LEA.HI.X R29, R9, R0, R10, 0x1, P4 ;  /* 0x00000000091d9211 */ /* 0x000fc400020f0c0a */
[----:B------:R-:W-:Y:S01]  /*b300*/  @!P0 LEA.HI.X R5, R13, R0, R14, 0x1, P6 ;  /* 0x000000000d058211 */ /* 0x000fe200030f0c0e */
[----:B------:R3:W-:Y:S04]  /*b310*/  @!P2 ST.E.128 desc[UR40][R26.64], RZ ;  /* 0x000000ff1a00a985 */ /* 0x0007e8000c101d28 */
[----:B------:R3:W-:Y:S04]  /*b320*/  @!P1 ST.E.128 desc[UR40][R28.64], RZ ;  /* 0x000000ff1c009985 */ /* 0x0007e8000c101d28 */
[----:B------:R3:W-:Y:S02]  /*b330*/  @!P0 ST.E.128 desc[UR40][R4.64], RZ ;  /* 0x000000ff04008985 */ /* 0x0007e4000c101d28 */
.L_x_9433:
[----:B------:R-:W-:Y:S05]  /*b340*/  BSYNC B1 ;  /* 0x0000000000017941 */ /* 0x000fea0003800000 */
.L_x_9432:
[----:B0-----:R-:W-:Y:S01]  /*b350*/  VIADD R0, R8, 0x60 ;  /* 0x0000006008007836 */ /* 0x001fe20000000000 */
[----:B--2-4-:R-:W0:Y:S04]  /*b360*/  SHFL.IDX PT, R3, R3, 0x3, 0x181f ;  /* 0x00781f0003037f89 */ /* 0x014e2800000e0000 */
[----:B------:R-:W-:Y:S01]  /*b370*/  ISETP.GE.AND P0, PT, R0, R11, PT ;  /* 0x0000000b0000720c */ /* 0x000fe20003f06270 */
[----:B-1-3--:R1:W2:-:S12]  /*b380*/  SHFL.IDX PT, R4, R6, 0x3, 0x181f ;  /* 0x00781f0006047f89 */ /* 0x00a29800000e0000 */
[----:B-1----:R-:W-:Y:S05]  /*b390*/  @P0 BRA `(.L_x_9422) ;  /* 0x0000000000440947 */ /* 0x002fea0003800000 */
[----:B------:R-:W-:Y:S02]  /*b3a0*/  ULDC UR4, c[0x0][0xac8] ;  /* 0x0002b20000047ab9 */ /* 0x000fe40000000800 */
[----:B------:R-:W-:Y:S02]  /*b3b0*/  ISETP.GE.AND P3, PT, R7, UR4, PT ;  /* 0x0000000407007c0c */ /* 0x000fe4000bf66270 */
[----:B------:R-:W-:Y:S02]  /*b3c0*/  ISETP.GE.AND P2, PT, R15, UR4, PT ;  /* 0x000000040f007c0c */ /* 0x000fe4000bf46270 */
[----:B------:R-:W-:Y:S02]  /*b3d0*/  ISETP.GE.AND P1, PT, R9, UR4, PT ;  /* 0x0000000409007c0c */ /* 0x000fe4000bf26270 */
[----:B------:R-:W-:-:S07]  /*b3e0*/  ISETP.GE.AND P0, PT, R13, UR4, PT ;  /* 0x000000040d007c0c */ /* 0x000fce000bf06270 */
[----:B--2---:R-:W-:-:S04]  /*b3f0*/  @!P3 LEA R6, P4, R7, R4, 0x1 ;  /* 0x000000040706b211 */ /* 0x004fc800078808ff */
[-C--:B0-----:R-:W-:Y:S02]  /*b400*/  @!P3 LEA.HI.X R7, R7, R3.reuse, R12, 0x1, P4 ;  /* 0x000000030707b211 */ /* 0x081fe400020f0c0c */
[-C--:B------:R-:W-:Y:S02]  /*b410*/  @!P2 LEA R24, P4, R15, R4.reuse, 0x1 ;  /* 0x000000040f18a211 */ /* 0x080fe400078808ff */
[-C--:B------:R-:W-:Y:S01]  /*b420*/  @!P1 LEA R8, P5, R9, R4.reuse, 0x1 ;  /* 0x0000000409089211 */ /* 0x080fe200078a08ff */
[----:B------:R0:W-:Y:S01]  /*b430*/  @!P3 ST.E.128 desc[UR40][R6.64], RZ ;  /* 0x000000ff0600b985 */ /* 0x0001e2000c101d28 */
[----:B------:R-:W-:Y:S02]  /*b440*/  @!P0 LEA R4, P6, R13, R4, 0x1 ;  /* 0x000000040d048211 */ /* 0x000fe400078c08ff */
[-C--:B------:R-:W-:Y:S02]  /*b450*/  @!P2 LEA.HI.X R25, R15, R3.reuse, R20, 0x1, P4 ;  /* 0x000000030f19a211 */ /* 0x080fe400020f0c14 */
[----:B------:R-:W-:-:S02]  /*b460*/  @!P1 LEA.HI.X R9, R9, R3, R10, 0x1, P5 ;  /* 0x0000000309099211 */ /* 0x000fc400028f0c0a */
[----:B------:R-:W-:Y:S01]  /*b470*/  @!P0 LEA.HI.X R5, R13, R3, R14, 0x1, P6 ;  /* 0x000000030d058211 */ /* 0x000fe200030f0c0e */
[----:B------:R0:W-:Y:S04]  /*b480*/  @!P2 ST.E.128 desc[UR40][R24.64], RZ ;  /* 0x000000ff1800a985 */ /* 0x0001e8000c101d28 */
[----:B------:R0:W-:Y:S04]  /*b490*/  @!P1 ST.E.128 desc[UR40][R8.64], RZ ;  /* 0x000000ff08009985 */ /* 0x0001e8000c101d28 */
[----:B------:R0:W-:Y:S02]  /*b4a0*/  @!P0 ST.E.128 desc[UR40][R4.64], RZ ;  /* 0x000000ff04008985 */ /* 0x0001e4000c101d28 */
.L_x_9422:
[----:B------:R-:W-:Y:S05]  /*b4b0*/  BSYNC B0 ;  /* 0x0000000000007941 */ /* 0x000fea0003800000 */
.L_x_9412:
[----:B------:R-:W-:Y:S02]  /*b4c0*/  ULDC UR4, c[0x0][0xc3c] ;  /* 0x00030f0000047ab9 */ /* 0x000fe40000000800 */
[----:B------:R-:W-:-:S06]  /*b4d0*/  UISETP.GE.AND UP0, UPT, UR7, UR4, UPT ;  /* 0x000000040700728c */ /* 0x000fcc000bf06270 */
[----:B------:R-:W-:-:S13]  /*b4e0*/  PLOP3.LUT P0, PT, PT, PT, UP0, 0x80, 0x0 ;  /* 0x000000000000781c */ /* 0x000fda0003f0f008 */
[----:B------:R-:W-:Y:S05]  /*b4f0*/  @!P0 BRA `(.L_x_9434) ;  /* 0xffffff5c000c8947 */ /* 0x000fea000383ffff */
[----:B------:R-:W-:Y:S05]  /*b500*/  EXIT ;  /* 0x000000000000794d */ /* 0x000fea0003800000 */
.L_x_9387:
        /* <DEDUP_REMOVED lines=18> */
.L_x_9435:
        /* <DEDUP_REMOVED lines=43> */
.L_x_9439:
        /* <DEDUP_REMOVED lines=38> */
.L_x_9437:
        /* <DEDUP_REMOVED lines=20> */
.L_x_9440:
        /* <DEDUP_REMOVED lines=54> */
.L_x_9438:
[----:B------:R-:W-:Y:S01]  /*bfe0*/  IMAD.U32 R2, RZ, RZ, UR6 ;  /* 0x00000006ff027e24 */ /* 0x000fe2000f8e00ff */
[----:B------:R1:W-:Y:S04]  /*bff0*/  STL [R1+0x4], RZ ;  /* 0x000004ff01007387 */ /* 0x0003e80000100800 */
[----:B------:R1:W-:Y:S04]  /*c000*/  STL [R1+0x8], RZ ;  /* 0x000008ff01007387 */ /* 0x0003e80000100800 */
[----:B------:R1:W-:Y:S02]  /*c010*/  STL [R1], R2 ;  /* 0x0000000201007387 */ /* 0x0003e40000100800 */
.L_x_9441:
        /* <DEDUP_REMOVED lines=10> */
.L_x_9436:
        /* <DEDUP_REMOVED lines=8> */
[----:B------:R-:W2:Y:S01]  /*c140*/  S2UR UR5, SR_CgaCtaId ;  /* 0x00000000000579c3 */ /* 0x000ea20000008800 */
        /* <DEDUP_REMOVED lines=15> */
[----:B--2---:R-:W-:-:S06]  /*c240*/  ULEA UR4, UR5, UR4, 0x18 ;  /* 0x0000000405047291 */ /* 0x004fcc000f8ec03f */
[----:B------:R-:W-:-:S04]  /*c250*/  IMAD.U32 R18, RZ, RZ, UR4 ;  /* 0x00000004ff127e24 */ /* 0x000fc8000f8e00ff */
[----:B------:R-:W-:-:S05]  /*c260*/  IMAD R2, R3, 0x2, R18 ;  /* 0x0000000203027824 */ /* 0x000fca00078e0212 */
[----:B------:R0:W-:Y:S04]  /*c270*/  STL [R1+0x28], R2 ;  /* 0x0000280201007387 */ /* 0x0001e80000100800 */
[----:B------:R0:W-:Y:S04]  /*c280*/  STL [R1+0x10], R0 ;  /* 0x0000100001007387 */ /* 0x0001e80000100800 */
[----:B------:R0:W-:Y:S02]  /*c290*/  STL [R1+0x48], RZ ;  /* 0x000048ff01007387 */ /* 0x0001e40000100800 */
.L_x_9544:
[----:B0-2---:R-:W2:Y:S01]  /*c2a0*/  LDL R0, [R1+0xc] ;  /* 0x00000c0001007983 */ /* 0x005ea20000100800 */
[----:B------:R-:W2:Y:S01]  /*c2b0*/  LDC.64 R2, c[0x0][0xc88] ;  /* 0x00032200ff027b82 */ /* 0x000ea20000000a00 */
[----:B------:R-:W-:Y:S05]  /*c2c0*/  YIELD ;  /* 0x0000000000007946 */ /* 0x000fea0003800000 */
[----:B------:R-:W-:Y:S01]  /*c2d0*/  ULDC.64 UR4, c[0x0][0xa28] ;  /* 0x00028a0000047ab9 */ /* 0x000fe20000000a00 */
[----:B---3--:R-:W-:Y:S01]  /*c2e0*/  IMAD.MOV.U32 R6, RZ, RZ, RZ ;  /* 0x000000ffff067224 */ /* 0x008fe200078e00ff */
[----:B------:R-:W-:Y:S01]  /*c2f0*/  ISETP.NE.U32.AND P0, PT, RZ, UR4, PT ;  /* 0x00000004ff007c0c */ /* 0x000fe2000bf05070 */
[----:B------:R-:W-:Y:S01]  /*c300*/  ULDC.64 UR6, c[0x0][0xa18] ;  /* 0x0002860000067ab9 */ /* 0x000fe20000000a00 */
[----:B------:R-:W-:Y:S01]  /*c310*/  ULDC.64 UR8, c[0x0][0xa08] ;  /* 0x0002820000087ab9 */ /* 0x000fe20000000a00 */
[----:B--2---:R-:W-:-:S05]  /*c320*/  IMAD.WIDE R2, R0, 0x4, R2 ;  /* 0x0000000400027825 */ /* 0x004fca00078e0202 */
[----:B-1----:R-:W2:Y:S01]  /*c330*/  LDG.E R10, desc[UR40][R2.64] ;  /* 0x00000028020a7981 */ /* 0x002ea2000c1e1900 */
        /* <DEDUP_REMOVED lines=46> */
.L_x_9443:
        /* <DEDUP_REMOVED lines=18> */
.L_x_9444:
[----:B------:R-:W-:Y:S05]  /*c740*/  @!P0 BRA `(.L_x_9445) ;  /* 0x00000000000c8947 */ /* 0x000fea0003800000 */
[----:B------:R-:W2:Y:S04]  /*c750*/  LDG.E R6, desc[UR40][R4.64] ;  /* 0x0000002804067981 */ /* 0x000ea8000c1e1900 */
[----:B------:R-:W2:Y:S02]  /*c760*/  LDG.E R4, desc[UR40][R4.64+0x4] ;  /* 0x0000042804047981 */ /* 0x000ea4000c1e1900 */
[----:B--2---:R-:W-:-:S07]  /*c770*/  IMAD.IADD R6, R4, 0x1, -R6 ;  /* 0x0000000104067824 */ /* 0x004fce00078e0a06 */
.L_x_9445:
[----:B-----5:R-:W-:Y:S01]  /*c780*/  IMAD.IADD R6, R6, 0x1, -R0 ;  /* 0x0000000106067824 */ /* 0x020fe200078e0a00 */
[----:B------:R-:W-:Y:S01]  /*c790*/  LOP3.LUT R9, R2, 0xff, RZ, 0xc0, !PT ;  /* 0x000000ff02097812 */ /* 0x000fe200078ec0ff */
[----:B------:R-:W-:Y:S01]  /*c7a0*/  IMAD.MOV.U32 R4, RZ, RZ, RZ ;  /* 0x000000ffff047224 */ /* 0x000fe200078e00ff */
[----:B------:R-:W-:Y:S01]  /*c7b0*/  BSSY B0, `(.L_x_9446) ;  /* 0x000002a000007945 */ /* 0x000fe20003800000 */
[C---:B------:R-:W-:Y:S01]  /*c7c0*/  VIADD R0, R6.reuse, 0x5f ;  /* 0x0000005f06007836 */ /* 0x040fe20000000000 */
[----:B------:R-:W-:Y:S01]  /*c7d0*/  ISETP.GE.AND P0, PT, R6, 0x1, PT ;  /* 0x000000010600780c */ /* 0x000fe20003f06270 */
[----:B------:R-:W-:Y:S01]  /*c7e0*/  IMAD.MOV.U32 R10, RZ, RZ, R4 ;  /* 0x000000ffff0a7224 */ /* 0x000fe200078e0004 */
[----:B------:R2:W-:Y:S01]  /*c7f0*/  STL [R1+0x38], R4 ;  /* 0x0000380401007387 */ /* 0x0005e20000100800 */
[----:B------:R-:W-:-:S05]  /*c800*/  IMAD.HI R0, R0, 0x2aaaaaab, RZ ;  /* 0x2aaaaaab00007827 */ /* 0x000fca00078e02ff */
[----:B-1----:R-:W-:-:S04]  /*c810*/  SHF.R.U32.HI R3, RZ, 0x1f, R0 ;  /* 0x0000001fff037819 */ /* 0x002fc80000011600 */
[----:B------:R-:W-:-:S05]  /*c820*/  LEA.HI.SX32 R8, R0, R3, 0x1c ;  /* 0x0000000300087211 */ /* 0x000fca00078fe2ff */
[----:B------:R2:W-:Y:S04]  /*c830*/  STL [R1+0x40], R8 ;  /* 0x0000400801007387 */ /* 0x0005e80000100800 */
[----:B------:R2:W-:Y:S01]  /*c840*/  STL [R1+0x58], R9 ;  /* 0x0000580901007387 */ /* 0x0005e20000100800 */
[----:B------:R-:W-:Y:S05]  /*c850*/  @!P0 BRA `(.L_x_9447) ;  /* 0x00000000007c8947 */ /* 0x000fea0003800000 */
[----:B------:R-:W-:-:S04]  /*c860*/  SHF.R.U32.HI R0, RZ, 0x10, R2 ;  /* 0x00000010ff007819 */ /* 0x000fc80000011602 */
[----:B------:R-:W-:-:S13]  /*c870*/  ISETP.NE.AND P0, PT, R0, RZ, PT ;  /* 0x000000ff0000720c */ /* 0x000fda0003f05270 */
[----:B------:R-:W2:Y:S02]  /*c880*/  @!P0 LDC R0, c[0x0][0x9f0] ;  /* 0x00027c00ff008b82 */ /* 0x000ea40000000800 */
        /* <DEDUP_REMOVED lines=28> */
.L_x_9447:
[----:B------:R-:W-:Y:S05]  /*ca50*/  BSYNC B0 ;  /* 0x0000000000007941 */ /* 0x000fea0003800000 */
.L_x_9446:
[----:B------:R-:W-:Y:S01]  /*ca60*/  IMAD.MOV.U32 R0, RZ, RZ, R10 ;  /* 0x000000ffff007224 */ /* 0x000fe200078e000a */
[----:B------:R-:W-:Y:S03]  /*ca70*/  BSSY B7, `(.L_x_9448) ;  /* 0x00003e2000077945 */ /* 0x000fe60003800000 */
[----:B------:R-:W-:-:S05]  /*ca80*/  IMAD R2, R9, R0, RZ ;  /* 0x0000000009027224 */ /* 0x000fca00078e02ff */
        /* <DEDUP_REMOVED lines=9> */
[----:B------:R-:W3:Y:S01]  /*cb20*/  S2R R5, SR_LANEID ;  /* 0x0000000000057919 */ /* 0x000ee20000000000 */
[----:B------:R-:W-:Y:S01]  /*cb30*/  VOTEU.ANY UR4, UPT, PT ;  /* 0x0000000000047886 */ /* 0x000fe200038e0100 */
[----:B------:R-:W4:Y:S01]  /*cb40*/  LDC.64 R2, c[0x0][0xc60] ;  /* 0x00031800ff027b82 */ /* 0x000f220000000a00 */
[----:B------:R-:W3:Y:S02]  /*cb50*/  FLO.U32 R0, UR4 ;  /* 0x0000000400007d00 */ /* 0x000ee400080e0000 */
[----:B---3--:R-:W-:-:S06]  /*cb60*/  ISETP.EQ.U32.AND P0, PT, R0, R5, PT ;  /* 0x000000050000720c */ /* 0x008fcc0003f02070 */
[----:B------:R-:W4:Y:S07]  /*cb70*/  POPC R5, UR4 ;  /* 0x0000000400057d09 */ /* 0x000f2e0008000000 */
[----:B----4-:R-:W3:Y:S01]  /*cb80*/  @P0 ATOMG.E.ADD.STRONG.GPU PT, R3, desc[UR40][R2.64], R5 ;  /* 0x00000005020309a8 */ /* 0x010ee200081ee1e8 */
[----:B--2---:R-:W2:Y:S02]  /*cb90*/  S2R R4, SR_LTMASK ;  /* 0x0000000000047919 */ /* 0x004ea40000003900 */
[----:B--2---:R-:W-:-:S04]  /*cba0*/  LOP3.LUT R4, R4, UR4, RZ, 0xc0, !PT ;  /* 0x0000000404047c12 */ /* 0x004fc8000f8ec0ff */
[----:B------:R-:W2:Y:S01]  /*cbb0*/  POPC R7, R4 ;  /* 0x0000000400077309 */ /* 0x000ea20000000000 */
[----:B---3--:R-:W2:Y:S02]  /*cbc0*/  SHFL.IDX PT, R0, R3, R0, 0x1f ;  /* 0x00001f0003007589 */ /* 0x008ea400000e0000 */
[----:B--2---:R-:W-:-:S05]  /*cbd0*/  IADD3 R0, R0, UR37, R7 ;  /* 0x0000002500007c10 */ /* 0x004fca000fffe007 */
[----:B------:R4:W-:Y:S01]  /*cbe0*/  STL [R1], R0 ;  /* 0x0000000001007387 */ /* 0x0009e20000100800 */
[----:B------:R-:W-:Y:S05]  /*cbf0*/  BRA `(.L_x_9450) ;  /* 0x0000003c00247947 */ /* 0x000fea0003800000 */
.L_x_9449:
        /* <DEDUP_REMOVED lines=20> */
.L_x_9452:
[----:B------:R-:W-:Y:S05]  /*cd40*/  BSYNC B6 ;  /* 0x0000000000067941 */ /* 0x000fea0003800000 */
.L_x_9451:
        /* <DEDUP_REMOVED lines=9> */
[----:B--2---:R-:W-:Y:S02]  /*cde0*/  IMAD.U32 R4, RZ, RZ, UR6 ;  /* 0x00000006ff047e24 */ /* 0x004fe4000f8e00ff */
[----:B------:R-:W-:Y:S02]  /*cdf0*/  IMAD.U32 R5, RZ, RZ, UR7 ;  /* 0x00000007ff057e24 */ /* 0x000fe4000f8e00ff */
[----:B------:R-:W-:Y:S02]  /*ce00*/  IMAD.U32 R6, RZ, RZ, UR8 ;  /* 0x00000008ff067e24 */ /* 0x000fe4000f8e00ff */
[----:B------:R-:W-:-:S02]  /*ce10*/  IMAD.U32 R7, RZ, RZ, UR9 ;  /* 0x00000009ff077e24 */ /* 0x000fc4000f8e00ff */
[----:B-1----:R-:W-:Y:S02]  /*ce20*/  IMAD.U32 R10, RZ, RZ, UR4 ;  /* 0x00000004ff0a7e24 */ /* 0x002fe4000f8e00ff */
[----:B0-----:R-:W-:Y:S02]  /*ce30*/  IMAD.U32 R11, RZ, RZ, UR5 ;  /* 0x00000005ff0b7e24 */ /* 0x001fe4000f8e00ff */
[----:B------:R-:W-:Y:S02]  /*ce40*/  IMAD.MOV.U32 R8, RZ, RZ, 0x70 ;  /* 0x00000070ff087424 */ /* 0x000fe400078e00ff */
[----:B------:R-:W-:Y:S02]  /*ce50*/  IMAD.MOV.U32 R12, RZ, RZ, 0x1 ;  /* 0x00000001ff0c7424 */ /* 0x000fe400078e00ff */
[----:B---3--:R-:W-:-:S07]  /*ce60*/  IMAD.MOV.U32 R13, RZ, RZ, RZ ;  /* 0x000000ffff0d7224 */ /* 0x008fce00078e00ff */
[----:B------:R-:W-:-:S07]  /*ce70*/  LEPC R20, `(.L_x_9455) ;  /* 0x000000001014794e */ /* 0x000fce0000000000 */
[----:B----4-:R-:W-:Y:S05]  /*ce80*/  CALL.ABS.NOINC R2 ;  /* 0x0000000002007343 */ /* 0x010fea0003c00000 */
.L_x_9455:
        /* <DEDUP_REMOVED lines=16> */
.L_x_9454:
[----:B------:R-:W-:Y:S05]  /*cf90*/  BSYNC B6 ;  /* 0x0000000000067941 */ /* 0x000fea0003800000 */
.L_x_9453:
[----:B--2---:R-:W2:Y:S01]  /*cfa0*/  LDL.LU R4, [R1+0x14] ;  /* 0x0000140001047983 */ /* 0x004ea20000300800 */
        /* <DEDUP_REMOVED lines=8> */
[----:B---3--:R2:W3:Y:S02]  /*d030*/  @P0 LDG.E R7, desc[UR40][R2.64] ;  /* 0x0000002802070981 */ /* 0x0084e4000c1e1900 */
        /* <DEDUP_REMOVED lines=14> */
.L_x_9560:
        /* <DEDUP_REMOVED lines=9> */
.L_x_9563:
        /* <DEDUP_REMOVED lines=24> */
.L_x_9459:
[----:B--2---:R-:W2:Y:S01]  /*d330*/  LDL R2, [R1+0x10] ;  /* 0x0000100001027983 */ /* 0x004ea20000100800 */
[----:B----4-:R-:W-:Y:S01]  /*d340*/  IMAD R0, R19, 0x8, R18 ;  /* 0x0000000813007824 */ /* 0x010fe200078e0212 */
[----:B--2---:R-:W-:-:S04]  /*d350*/  SHF.L.U32 R2, R2, 0x1f, RZ ;  /* 0x0000001f02027819 */ /* 0x004fc800000006ff */
[----:B------:R-:W2:Y:S02]  /*d360*/  SYNCS.PHASECHK.TRANS64.TRYWAIT P0, [R0+URZ+0x22840], R2 ;  /* 0x02284002000075a7 */ /* 0x000ea4000800017f */
[----:B--2---:R-:W-:Y:S05]  /*d370*/  @!P0 BRA `(.L_x_9460) ;  /* 0x00000048005c8947 */ /* 0x004fea0003800000 */
.L_x_9564:
        /* <DEDUP_REMOVED lines=11> */
.L_x_9461:
[----:B------:R-:W3:Y:S04]  /*d430*/  LDL R3, [R1+0x2c] ;  /* 0x00002c0001037983 */ /* 0x000ee80000100800 */
[----:B--2---:R-:W2:Y:S01]  /*d440*/  LDL R2, [R1+0x1c] ;  /* 0x00001c0001027983 */ /* 0x004ea20000100800 */
        /* <DEDUP_REMOVED lines=14> */
[----:B---3--:R-:W-:Y:S02]  /*d530*/  R2UR UR11, R3 ;  /* 0x00000000030b72ca */ /* 0x008fe400000e0000 */
[----:B--2---:R-:W-:-:S13]  /*d540*/  R2UR UR4, R2 ;  /* 0x00000000020472ca */ /* 0x004fda00000e0000 */
[----:B------:R-:W-:-:S03]  /*d550*/  UIMAD UR11, UR11, 0x60, UR4 ;  /* 0x000000600b0b78a4 */ /* 0x000fc6000f8e0204 */
[----:B------:R-:W-:-:S06]  /*d560*/  UMOV UR4, 0x0 ;  /* 0x0000000000047882 */ /* 0x000fcc0000000000 */
[----:B------:R4:W-:Y:S02]  /*d570*/  UTMALDG.4D [UR8], [UR6], desc[UR4] ;  /* 0x00000408060075b4 */ /* 0x0009e40008019000 */
[----:B----4-:R-:W-:Y:S01]  /*d580*/  NOP ;  /* 0x0000000000007918 */ /* 0x010fe20000000000 */
.L_x_9457:
[----:B------:R-:W2:Y:S04]  /*d590*/  LDL.LU R3, [R1+0x34] ;  /* 0x0000340001037983 */ /* 0x000ea80000300800 */
[----:B------:R-:W3:Y:S04]  /*d5a0*/  LDL.LU R5, [R1+0x24] ;  /* 0x0000240001057983 */ /* 0x000ee80000300800 */
        /* <DEDUP_REMOVED lines=38> */
.L_x_9463:
[----:B------:R-:W-:Y:S05]  /*d810*/  BSYNC B6 ;  /* 0x0000000000067941 */ /* 0x000fea0003800000 */
.L_x_9462:
[----:B--2---:R-:W2:Y:S01]  /*d820*/  LDL.LU R0, [R1+0x3c] ;  /* 0x00003c0001007983 */ /* 0x004ea20000300800 */
[----:B------:R-:W-:Y:S01]  /*d830*/  ULDC.64 UR4, c[0x0][0x2d8] ;  /* 0x0000b60000047ab9 */ /* 0x000fe20000000a00 */
[----:B------:R-:W3:Y:S01]  /*d840*/  LDC R8, c[0x0][0x448] ;  /* 0x00011200ff087b82 */ /* 0x000ee20000000800 */
[----:B------:R-:W-:Y:S01]  /*d850*/  ULDC UR6, c[0x0][0x2b8] ;  /* 0x0000ae0000067ab9 */ /* 0x000fe20000000800 */
[----:B------:R-:W4:Y:S04]  /*d860*/  LDL.LU R5, [R1+0x34] ;  /* 0x0000340001057983 */ /* 0x000f280000300800 */
[----:B------:R-:W4:Y:S04]  /*d870*/  LDL.LU.64 R2, [R1+0x50] ;  /* 0x0000500001027983 */ /* 0x000f280000300a00 */
[----:B------:R-:W2:Y:S01]  /*d880*/  LDL.LU R4, [R1+0x24] ;  /* 0x0000240001047983 */ /* 0x000ea20000300800 */
[----:B---3--:R-:W-:-:S13]  /*d890*/  ISETP.NE.AND P0, PT, R8, 0x1, PT ;  /* 0x000000010800780c */ /* 0x008fda0003f05270 */
[----:B------:R-:W3:Y:S01]  /*d8a0*/  @P0 LDC R7, c[0x0][0x450] ;  /* 0x00011400ff070b82 */ /* 0x000ee20000000800 */
[----:B----4-:R-:W-:Y:S02]  /*d8b0*/  IMAD.MOV.U32 R3, RZ, RZ, R5 ;  /* 0x000000ffff037224 */ /* 0x010fe400078e0005 */
[----:B------:R-:W4:Y:S01]  /*d8c0*/  LDL.LU R5, [R1+0x4] ;  /* 0x0000040001057983 */ /* 0x000f220000300800 */
[----:B------:R-:W-:-:S03]  /*d8d0*/  IMAD.WIDE.U32 R2, R17, UR4, R2 ;  /* 0x0000000411027c25 */ /* 0x000fc6000f8e0002 */
[----:B------:R0:W5:Y:S01]  /*d8e0*/  LDL R9, [R1+0x28] ;  /* 0x0000280001097983 */ /* 0x0001620000100800 */
[----:B------:R-:W-:Y:S01]  /*d8f0*/  IMAD R3, R17, UR5, R3 ;  /* 0x0000000511037c24 */ /* 0x000fe2000f8e0203 */
[----:B------:R-:W-:Y:S02]  /*d900*/  ULDC.64 UR4, c[0x0][0x2e0] ;  /* 0x0000b80000047ab9 */ /* 0x000fe40000000a00 */
[----:B--2---:R-:W-:Y:S02]  /*d910*/  IMAD R0, R0, UR4, RZ ;  /* 0x0000000400007c24 */ /* 0x004fe4000f8e02ff */
[----:B------:R-:W-:-:S04]  /*d920*/  IMAD.WIDE.U32 R2, R4, UR4, R2 ;  /* 0x0000000404027c25 */ /* 0x000fc8000f8e0002 */
[----:B------:R-:W-:Y:S01]  /*d930*/  IMAD R0, R4, UR5, R0 ;  /* 0x0000000504007c24 */ /* 0x000fe2000f8e0200 */
[----:B-1----:R-:W1:Y:S01]  /*d940*/  S2R R10, SR_TID.X ;  /* 0x00000000000a7919 */ /* 0x002e620000002100 */
[----:B------:R-:W-:Y:S02]  /*d950*/  ULDC.64 UR4, c[0x0][0x2d0] ;  /* 0x0000b40000047ab9 */ /* 0x000fe40000000a00 */
[----:B------:R-:W-:Y:S01]  /*d960*/  IMAD.IADD R3, R3, 0x1, R0 ;  /* 0x0000000103037824 */ /* 0x000fe200078e0200 */
[----:B------:R-:W2:Y:S02]  /*d970*/  S2R R4, SR_TID.X ;  /* 0x0000000000047919 */ /* 0x000ea40000002100 */
[----:B--2---:R-:W-:-:S04]  /*d980*/  LOP3.LUT R4, R4, 0x7f, RZ, 0xc0, !PT ;  /* 0x0000007f04047812 */ /* 0x004fc800078ec0ff */
[----:B------:R-:W-:Y:S02]  /*d990*/  SHF.R.U32.HI R6, RZ, 0x3, R4 ;  /* 0x00000003ff067819 */ /* 0x000fe40000011604 */
[----:B------:R-:W2:Y:S02]  /*d9a0*/  S2R R4, SR_TID.X ;  /* 0x0000000000047919 */ /* 0x000ea40000002100 */
[----:B--2---:R-:W-:-:S05]  /*d9b0*/  IMAD.SHL.U32 R4, R4, 0x10, RZ ;  /* 0x0000001004047824 */ /* 0x004fca00078e00ff */
[----:B------:R-:W-:Y:S02]  /*d9c0*/  LOP3.LUT R4, R6, 0x70, R4, 0xf8, !PT ;  /* 0x0000007006047812 */ /* 0x000fe400078ef804 */
[----:B------:R-:W2:Y:S01]  /*d9d0*/  @P0 LDC R6, c[0x0][0x44c] ;  /* 0x00011300ff060b82 */ /* 0x000ea20000000800 */
[----:B-1----:R-:W-:-:S05]  /*d9e0*/  IMAD.SHL.U32 R10, R10, 0x8, RZ ;  /* 0x000000080a0a7824 */ /* 0x002fca00078e00ff */
[----:B------:R-:W-:Y:S01]  /*d9f0*/  LOP3.LUT R10, R10, 0x38, RZ, 0xc0, !PT ;  /* 0x000000380a0a7812 */ /* 0x000fe200078ec0ff */
[----:B----4-:R-:W-:-:S05]  /*da00*/  IMAD.SHL.U32 R5, R5, 0x80, RZ ;  /* 0x0000008005057824 */ /* 0x010fca00078e00ff */
[----:B------:R-:W-:-:S05]  /*da10*/  LOP3.LUT R0, R4, R5, RZ, 0xfc, !PT ;  /* 0x0000000504007212 */ /* 0x000fca00078efcff */
[----:B--2---:R-:W-:-:S04]  /*da20*/  @P0 IMAD.HI.U32 R6, R0, R6, RZ ;  /* 0x0000000600060227 */ /* 0x004fc800078e00ff */
[----:B------:R-:W-:Y:S01]  /*da30*/  IMAD.MOV.U32 R4, RZ, RZ, R0 ;  /* 0x000000ffff047224 */ /* 0x000fe200078e0000 */
        /* <DEDUP_REMOVED lines=19> */
[----:B0-----:R-:W-:Y:S09]  /*db70*/  BRA.DIV UR4, `(.L_x_9464) ;  /* 0x0000004204707947 */ /* 0x001ff2000b800000 */
[----:B------:R-:W2:Y:S01]  /*db80*/  LDL.LU R6, [R1+0x44] ;  /* 0x0000440001067983 */ /* 0x000ea20000300800 */
[----:B------:R-:W0:Y:S02]  /*db90*/  S2R R7, SR_TID.X ;  /* 0x0000000000077919 */ /* 0x000e240000002100 */
[----:B0-----:R-:W-:-:S04]  /*dba0*/  LOP3.LUT R7, R7, 0x7f, RZ, 0xc0, !PT ;  /* 0x0000007f07077812 */ /* 0x001fc800078ec0ff */
[----:B------:R-:W-:Y:S02]  /*dbb0*/  SHF.R.U32.HI R11, RZ, 0x3, R7 ;  /* 0x00000003ff0b7819 */ /* 0x000fe40000011607 */
[----:B------:R-:W0:Y:S03]  /*dbc0*/  SHFL.IDX PT, R7, R0, RZ, 0x181f ;  /* 0x00181fff00077589 */ /* 0x000e2600000e0000 */
[----:B------:R-:W-:-:S04]  /*dbd0*/  IMAD.IADD R3, R11, 0x1, R5 ;  /* 0x000000010b037824 */ /* 0x000fc800078e0205 */
[C---:B------:R-:W-:Y:S02]  /*dbe0*/  VIADD R5, R3.reuse, 0x10 ;  /* 0x0000001003057836 */ /* 0x040fe40000000000 */
        /* <DEDUP_REMOVED lines=64> */
[----:B------:R1:W2:Y:S02]  /*dff0*/  SHFL.IDX PT, R5, R2, 0x7, 0x181f ;  /* 0x00f81f0002057f89 */ /* 0x0002a400000e0000 */
.L_x_9581:
[----:B------:R-:W-:-:S05]  /*e000*/  VIADD R3, R3, 0x70 ;  /* 0x0000007003037836 */ /* 0x000fca0000000000 */
[----:B------:R-:W-:-:S13]  /*e010*/  ISETP.GE.AND P1, PT, R3, R4, PT ;  /* 0x000000040300720c */ /* 0x000fda0003f26270 */
[----:B01----:R-:W-:-:S05]  /*e020*/  @!P1 LEA R2, P2, R10, R0, 0x1 ;  /* 0x000000000a029211 */ /* 0x003fca00078408ff */
[----:B--2---:R-:W-:-:S05]  /*e030*/  @!P1 IMAD.X R3, RZ, RZ, R5, P2 ;  /* 0x000000ffff039224 */ /* 0x004fca00010e0605 */
[----:B------:R-:W-:Y:S01]  /*e040*/  @!PT LDS RZ, [RZ] ;  /* 0x00000000fffff984 */ /* 0x000fe20000000800 */
[----:B------:R-:W-:Y:S01]  /*e050*/  @!PT LDS RZ, [RZ] ;  /* 0x00000000fffff984 */ /* 0x000fe20000000800 */
[----:B------:R-:W-:Y:S01]  /*e060*/  @!PT LDS RZ, [RZ] ;  /* 0x00000000fffff984 */ /* 0x000fe20000000800 */
[----:B------:R0:W-:Y:S01]  /*e070*/  @!P1 LDGSTS.E.BYPASS.LTC128B.128 [R9+0x1bc00], desc[UR40][R2.64], !P0 ;  /* 0x1bc0000002099fae */ /* 0x0001e2000c101d68 */
[----:B------:R-:W-:Y:S01]  /*e080*/  PLOP3.LUT P0, PT, PT, PT, PT, 0x80, 0x0 ;  /* 0x000000000000781c */ /* 0x000fe20003f0f070 */
[----:B------:R-:W-:-:S12]  /*e090*/  NOP ;  /* 0x0000000000007918 */ /* 0x000fd80000000000 */
.L_x_9465:
        /* <DEDUP_REMOVED lines=18> */
.L_x_9582:
[----:B------:R-:W-:Y:S05]  /*e1c0*/  BSYNC B0 ;  /* 0x0000000000007941 */ /* 0x000fea0003800000 */
.L_x_9466:
[----:B------:R-:W2:Y:S01]  /*e1d0*/  LDL R2, [R1+0x18] ;  /* 0x0000180001027983 */ /* 0x000ea20000100800 */
[----:B------:R-:W-:Y:S01]  /*e1e0*/  BSSY B0, `(.L_x_9468) ;  /* 0x000005a000007945 */ /* 0x000fe20003800000 */
[----:B--2---:R-:W-:-:S13]  /*e1f0*/  ISETP.NE.AND P0, PT, R2, RZ, PT ;  /* 0x000000ff0200720c */ /* 0x004fda0003f05270 */
[----:B------:R-:W-:Y:S05]  /*e200*/  @!P0 BRA `(.L_x_9469) ;  /* 0x00000004005c8947 */ /* 0x000fea0003800000 */
[----:B------:R-:W0:Y:S01]  /*e210*/  LDL R4, [R1+0x10] ;  /* 0x0000100001047983 */ /* 0x000e220000100800 */
[----:B------:R-:W-:Y:S01]  /*e220*/  IMAD R2, R19, 0x8, R18 ;  /* 0x0000000813027824 */ /* 0x000fe200078e0212 */
[----:B------:R-:W-:Y:S01]  /*e230*/  BSSY B1, `(.L_x_9470) ;  /* 0x0000007000017945 */ /* 0x000fe20003800000 */
[----:B------:R-:W1:Y:S02]  /*e240*/  S2R R3, SR_TID.X ;  /* 0x0000000000037919 */ /* 0x000e640000002100 */
[----:B-1----:R-:W-:-:S04]  /*e250*/  LOP3.LUT R3, R3, 0x7f, RZ, 0xc0, !PT ;  /* 0x0000007f03037812 */ /* 0x002fc800078ec0ff */
[----:B------:R-:W-:Y:S02]  /*e260*/  ISETP.NE.AND P1, PT, R3, RZ, PT ;  /* 0x000000ff0300720c */ /* 0x000fe40003f25270 */
[----:B0-----:R-:W-:-:S04]  /*e270*/  SHF.L.U32 R0, R4, 0x1f, RZ ;  /* 0x0000001f04007819 */ /* 0x001fc800000006ff */
[----:B------:R-:W0:Y:S02]  /*e280*/  SYNCS.PHASECHK.TRANS64.TRYWAIT P0, [R2+URZ+0x22860], R0 ;  /* 0x02286000020075a7 */ /* 0x000e24000800017f */
[----:B0-----:R-:W-:Y:S05]  /*e290*/  @!P0 BRA `(.L_x_9471) ;  /* 0x0000004400588947 */ /* 0x001fea0003800000 */
.L_x_9583:
[----:B------:R-:W-:Y:S05]  /*e2a0*/  BSYNC B1 ;  /* 0x0000000000017941 */ /* 0x000fea0003800000 */
.L_x_9470:
        /* <DEDUP_REMOVED lines=9> */
.L_x_9473:
[----:B------:R-:W-:Y:S05]  /*e340*/  BSYNC B1 ;  /* 0x0000000000017941 */ /* 0x000fea0003800000 */
.L_x_9472:
[----:B------:R-:W2:Y:S04]  /*e350*/  LDL R4, [R1+0x1c] ;  /* 0x00001c0001047983 */ /* 0x000ea80000100800 */
[----:B------:R-:W2:Y:S01]  /*e360*/  LDL.LU R3, [R1+0x2c] ;  /* 0x00002c0001037983 */ /* 0x000ea20000300800 */
[----:B0-----:R-:W-:Y:S01]  /*e370*/  IMAD R0, R19, 0xc000, R18 ;  /* 0x0000c00013007824 */ /* 0x001fe200078e0212 */
        /* <DEDUP_REMOVED lines=8> */
[----:B------:R-:W-:-:S07]  /*e400*/  VIADD R4, R0, 0x400 ;  /* 0x0000040000047836 */ /* 0x000fce0000000000 */
.L_x_9474:
        /* <DEDUP_REMOVED lines=15> */
.L_x_9475:
        /* <DEDUP_REMOVED lines=15> */
.L_x_9476:
        /* <DEDUP_REMOVED lines=15> */
.L_x_9477:
        /* <DEDUP_REMOVED lines=10> */
.L_x_9469:
[----:B------:R-:W-:Y:S05]  /*e780*/  BSYNC B0 ;  /* 0x0000000000007941 */ /* 0x000fea0003800000 */
.L_x_9468:
        /* <DEDUP_REMOVED lines=54> */
.L_x_9484:
        /* <DEDUP_REMOVED lines=8> */
.L_x_9584:
[----:B------:R-:W-:Y:S05]  /*eb70*/  BSYNC B3 ;  /* 0x0000000000037941 */ /* 0x000fea0003800000 */
.L_x_9485:
        /* <DEDUP_REMOVED lines=9> */
.L_x_9488:
[----:B------:R-:W-:Y:S05]  /*ec10*/  BSYNC B3 ;  /* 0x0000000000037941 */ /* 0x000fea0003800000 */
.L_x_9487:
[----:B-1----:R-:W3:Y:S01]  /*ec20*/  LDL R6, [R1+0x1c] ;  /* 0x00001c0001067983 */ /* 0x002ee20000100800 */
        /* <DEDUP_REMOVED lines=10> */
[----:B------:R-:W-:-:S09]  /*ecd0*/  VIADD R6, R3, 0x22830 ;  /* 0x0002283003067836 */ /* 0x000fd20000000000 */
.L_x_9489:
        /* <DEDUP_REMOVED lines=13> */
.L_x_9585:
[----:B------:R-:W-:Y:S05]  /*edb0*/  BSYNC B3 ;  /* 0x0000000000037941 */ /* 0x000fea0003800000 */
.L_x_9490:
        /* <DEDUP_REMOVED lines=11> */
.L_x_9493:
[----:B------:R-:W-:Y:S05]  /*ee70*/  BSYNC B3 ;  /* 0x0000000000037941 */ /* 0x000fea0003800000 */
.L_x_9492:
[----:B------:R-:W-:Y:S01]  /*ee80*/  R2UR UR10, R9 ;  /* 0x00000000090a72ca */ /* 0x000fe200000e0000 */
[----:B0-2---:R-:W-:Y:S01]  /*ee90*/  IMAD R2, R19, 0xc000, R18 ;  /* 0x0000c00013027824 */ /* 0x005fe200078e0212 */
[----:B------:R-:W-:Y:S01]  /*eea0*/  R2UR UR6, R6 ;  /* 0x00000000060672ca */ /* 0x000fe200000e0000 */
[----:B------:R-:W-:Y:S01]  /*eeb0*/  UIADD3 UR4, UP0, UR38, 0x470, URZ ;  /* 0x0000047026047890 */ /* 0x000fe2000ff1e03f */
[----:B------:R-:W-:Y:S01]  /*eec0*/  R2UR UR7, R7 ;  /* 0x00000000070772ca */ /* 0x000fe200000e0000 */
[----:B------:R-:W-:Y:S01]  /*eed0*/  VIADD R3, R3, 0x22850 ;  /* 0x0002285003037836 */ /* 0x000fe20000000000 */
[----:B------:R-:W-:Y:S01]  /*eee0*/  PLOP3.LUT P0, PT, PT, PT, PT, 0x80, 0x0 ;  /* 0x000000000000781c */ /* 0x000fe20003f0f070 */
[----:B------:R-:W-:Y:S01]  /*eef0*/  VIADD R5, R2, 0x400 ;  /* 0x0000040002057836 */ /* 0x000fe20000000000 */
[----:B------:R-:W-:-:S12]  /*ef00*/  UIADD3.X UR5, URZ, UR39, URZ, UP0, !UPT ;  /* 0x000000273f057290 */ /* 0x000fd800087fe43f */
.L_x_9494:
        /* <DEDUP_REMOVED lines=15> */
.L_x_9495:
        /* <DEDUP_REMOVED lines=15> */
.L_x_9496:
        /* <DEDUP_REMOVED lines=15> */
.L_x_9497:
        /* <DEDUP_REMOVED lines=10> */
.L_x_9483:
[----:B------:R-:W-:Y:S05]  /*f280*/  BSYNC B1 ;  /* 0x0000000000017941 */ /* 0x000fea0003800000 */
.L_x_9482:
[----:B------:R-:W2:Y:S02]  /*f290*/  LDL.LU R5, [R1+0x30] ;  /* 0x0000300001057983 */ /* 0x000ea40000300800 */
[----:B--2---:R-:W-:-:S07]  /*f2a0*/  VIADD R0, R5, 0xfffffffd ;  /* 0xfffffffd05007836 */ /* 0x004fce0000000000 */
.L_x_9481:
[----:B------:R-:W-:Y:S05]  /*f2b0*/  BSYNC B2 ;  /* 0x0000000000027941 */ /* 0x000fea0003800000 */
.L_x_9480:
[----:B------:R-:W-:Y:S01]  /*f2c0*/  VIADD R8, R8, 0xfffffffe ;  /* 0xfffffffe08087836 */ /* 0x000fe20000000000 */
[----:B------:R-:W-:-:S04]  /*f2d0*/  LOP3.LUT R4, RZ, R4, RZ, 0x33, !PT ;  /* 0x00000004ff047212 */ /* 0x000fc800078e33ff */
[----:B------:R-:W-:-:S13]  /*f2e0*/  ISETP.NE.AND P0, PT, R8, R4, PT ;  /* 0x000000040800720c */ /* 0x000fda0003f05270 */
[----:B------:R-:W-:Y:S05]  /*f2f0*/  @!P0 BRA `(.L_x_9479) ;  /* 0x0000001000f88947 */ /* 0x000fea0003800000 */
.L_x_9530:
        /* <DEDUP_REMOVED lines=35> */
.L_x_9500:
        /* <DEDUP_REMOVED lines=8> */
.L_x_9586:
[----:B------:R-:W-:Y:S05]  /*f5b0*/  BSYNC B2 ;  /* 0x0000000000027941 */ /* 0x000fea0003800000 */
.L_x_9501:
        /* <DEDUP_REMOVED lines=9> */
.L_x_9504:
[----:B------:R-:W-:Y:S05]  /*f650*/  BSYNC B2 ;  /* 0x0000000000027941 */ /* 0x000fea0003800000 */
.L_x_9503:
        /* <DEDUP_REMOVED lines=12> */
.L_x_9505:
        /* <DEDUP_REMOVED lines=13> */
.L_x_9587:
[----:B------:R-:W-:Y:S05]  /*f7f0*/  BSYNC B2 ;  /* 0x0000000000027941 */ /* 0x000fea0003800000 */
.L_x_9506:
        /* <DEDUP_REMOVED lines=11> */
.L_x_9509:
[----:B------:R-:W-:Y:S05]  /*f8b0*/  BSYNC B2 ;  /* 0x0000000000027941 */ /* 0x000fea0003800000 */
.L_x_9508:
        /* <DEDUP_REMOVED lines=9> */
.L_x_9510:
        /* <DEDUP_REMOVED lines=15> */
.L_x_9511:
        /* <DEDUP_REMOVED lines=15> */
.L_x_9512:
        /* <DEDUP_REMOVED lines=15> */
.L_x_9513:
        /* <DEDUP_REMOVED lines=10> */
.L_x_9499:
[----:B------:R-:W-:Y:S05]  /*fcc0*/  BSYNC B1 ;  /* 0x0000000000017941 */ /* 0x000fea0003800000 */
.L_x_9498:
[----:B------:R-:W2:Y:S01]  /*fcd0*/  LDL R2, [R1+0x18] ;  /* 0x0000180001027983 */ /* 0x000ea20000100800 */
[----:B------:R-:W-:Y:S01]  /*fce0*/  VIADD R7, R7, 0x1 ;  /* 0x0000000107077836 */ /* 0x000fe20000000000 */
[----:B------:R-:W-:Y:S04]  /*fcf0*/  BSSY B1, `(.L_x_9514) ;  /* 0x000009a000017945 */ /* 0x000fe80003800000 */
[----:B------:R-:W-:-:S04]  /*fd00*/  ISETP.NE.AND P0, PT, R7, 0x2, PT ;  /* 0x000000020700780c */ /* 0x000fc80003f05270 */
[----:B------:R-:W-:Y:S02]  /*fd10*/  SEL R19, R7, RZ, P0 ;  /* 0x000000ff07137207 */ /* 0x000fe40000000000 */
[----:B--2---:R-:W-:Y:S02]  /*fd20*/  ISETP.NE.AND P2, PT, R2, RZ, PT ;  /* 0x000000ff0200720c */ /* 0x004fe40003f45270 */
[----:B------:R-:W-:-:S04]  /*fd30*/  SEL R2, RZ, 0x1, P0 ;  /* 0x00000001ff027807 */ /* 0x000fc80000000000 */
[----:B------:R-:W-:Y:S01]  /*fd40*/  LOP3.LUT R8, R6, R2, RZ, 0x3c, !PT ;  /* 0x0000000206087212 */ /* 0x000fe200078e3cff */
        /* <DEDUP_REMOVED lines=9> */
[----:B------:R-:W3:Y:S01]  /*fde0*/  LDC R7, c[0x0][0x43c] ;  /* 0x00010f00ff077b82 */ /* 0x000ee20000000800 */
[----:B------:R-:W-:Y:S02]  /*fdf0*/  ULDC.64 UR6, c[0x0][0x428] ;  /* 0x00010a0000067ab9 */ /* 0x000fe40000000a00 */
[----:B0-----:R-:W4:Y:S01]  /*fe00*/  LDL R9, [R1+0x8] ;  /* 0x0000080001097983 */ /* 0x001f220000100800 */
[----:B---3--:R-:W-:-:S13]  /*fe10*/  ISETP.NE.AND P0, PT, R7, 0x1, PT ;  /* 0x000000010700780c */ /* 0x008fda0003f05270 */
        /* <DEDUP_REMOVED lines=8> */
[C---:B----4-:R-:W-:Y:S02]  /*fea0*/  IMAD R4, R9.reuse, UR7, R4 ;  /* 0x0000000709047c24 */ /* 0x050fe4000f8e0204 */
[----:B------:R-:W-:-:S04]  /*feb0*/  IMAD.WIDE.U32 R2, R9, UR6, R2 ;  /* 0x0000000609027c25 */ /* 0x000fc8000f8e0002 */
[----:B------:R-:W-:Y:S01]  /*fec0*/  IMAD.IADD R3, R4, 0x1, R3 ;  /* 0x0000000104037824 */ /* 0x000fe200078e0203 */
[----:B------:R-:W-:-:S04]  /*fed0*/  LEA R4, P0, R2, UR4, 0x2 ;  /* 0x0000000402047c11 */ /* 0x000fc8000f8010ff */
[----:B------:R-:W-:-:S05]  /*fee0*/  LEA.HI.X R5, R2, UR5, R3, 0x2, P0 ;  /* 0x0000000502057c11 */ /* 0x000fca00080f1403 */
[----:B------:R2:W5:Y:S04]  /*fef0*/  LDG.E R16, desc[UR40][R4.64] ;  /* 0x0000002804107981 */ /* 0x000568000c1e1900 */
.L_x_9516:
[----:B------:R-:W-:Y:S01]  /*ff00*/  IMAD R2, R19, 0x8, R18 ;  /* 0x0000000813027824 */ /* 0x000fe200078e0212 */
[----:B------:R-:W-:Y:S01]  /*ff10*/  SHF.L.U32 R3, R8, 0x1f, RZ ;  /* 0x0000001f08037819 */ /* 0x000fe200000006ff */
[----:B--2---:R-:W2:Y:S01]  /*ff20*/  S2R R4, SR_TID.X ;  /* 0x0000000000047919 */ /* 0x004ea20000002100 */
[----:B------:R-:W-:Y:S02]  /*ff30*/  BSSY B2, `(.L_x_9517) ;  /* 0x0000005000027945 */ /* 0x000fe40003800000 */
[----:B------:R-:W3:Y:S01]  /*ff40*/  SYNCS.PHASECHK.TRANS64.TRYWAIT P0, [R2+URZ+0x22840], R3 ;  /* 0x02284003020075a7 */ /* 0x000ee2000800017f */
[----:B--2---:R-:W-:-:S04]  /*ff50*/  LOP3.LUT R4, R4, 0x7f, RZ, 0xc0, !PT ;  /* 0x0000007f04047812 */ /* 0x004fc800078ec0ff */
[----:B------:R-:W-:Y:S01]  /*ff60*/  ISETP.NE.AND P1, PT, R4, RZ, PT ;  /* 0x000000ff0400720c */ /* 0x000fe20003f25270 */
[----:B---3--:R-:W-:-:S12]  /*ff70*/  @!P0 BRA `(.L_x_9518) ;  /* 0x0000002800848947 */ /* 0x008fd80003800000 */
.L_x_9588:
[----:B------:R-:W-:Y:S05]  /*ff80*/  BSYNC B2 ;  /* 0x0000000000027941 */ /* 0x000fea0003800000 */
.L_x_9517:
[----:B------:R-:W-:Y:S04]  /*ff90*/  BSSY B2, `(.L_x_9519) ;  /* 0x0000009000027945 */ /* 0x000fe80003800000 */
[----:B------:R-:W-:Y:S05]  /*ffa0*/  @P1 BRA `(.L_x_9520) ;  /* 0x00000000001c1947 */ /* 0x000fea0003800000 */
[----:B------:R-:W3:Y:S01]  /*ffb0*/  S2R R5, SR_TID.X ;  /* 0x0000000000057919 */ /* 0x000ee20000002100 */
[----:B------:R-:W-:-:S04]  /*ffc0*/  IMAD.MOV.U32 R4, RZ, RZ, 0x3000 ;  /* 0x00003000ff047424 */ /* 0x000fc800078e00ff */
[----:B------:R4:W-:Y:S01]  /*ffd0*/  SYNCS.ARRIVE.TRANS64 RZ, [R2+URZ+0x22830], R4 ;  /* 0x0228300402ff79a7 */ /* 0x0009e2000800003f */
[----:B---3--:R-:W-:-:S04]  /*ffe0*/  LOP3.LUT R5, R5, 0x1f, RZ, 0xc0, !PT ;  /* 0x0000001f05057812 */ /* 0x008fc800078ec0ff */
[----:B------:R-:W-:-:S13]  /*fff0*/  ISETP.NE.AND P0, PT, R5, RZ, PT ;  /* 0x000000ff0500720c */ /* 0x000fda0003f05270 */
[----:B----4-:R-:W-:Y:S05]  /*10000*/  @!P0 BRA `(.L_x_9520) ;  /* 0x0000000000048947 */ /* 0x010fea0003800000 */
[----:B------:R-:W-:Y:S01]  /*10010*/  BPT.TRAP 0x1 ;  /* 0x000000040000795c */ /* 0x000fe20000300000 */
.L_x_9520:
[----:B------:R-:W-:Y:S05]  /*10020*/  BSYNC B2 ;  /* 0x0000000000027941 */ /* 0x000fea0003800000 */
.L_x_9519:
[----:B------:R-:W3:Y:S01]  /*10030*/  LDL R4, [R1+0x1c] ;  /* 0x00001c0001047983 */ /* 0x000ee20000100800 */
        /* <DEDUP_REMOVED lines=11> */
.L_x_9521:
        /* <DEDUP_REMOVED lines=10> */
[----:B------:R-:W3:Y:S01]  /*10190*/  SYNCS.PHASECHK.TRANS64.TRYWAIT P0, [R2+URZ+0x22860], R3 ;  /* 0x02286003020075a7 */ /* 0x000ee2000800017f */
[----:B------:R-:W-:Y:S04]  /*101a0*/  BSSY B2, `(.L_x_9522) ;  /* 0x0000002000027945 */ /* 0x000fe80003800000 */
[----:B---3--:R-:W-:Y:S05]  /*101b0*/  @!P0 BRA `(.L_x_9523) ;  /* 0x0000002800088947 */ /* 0x008fea0003800000 */
.L_x_9589:
[----:B------:R-:W-:Y:S05]  /*101c0*/  BSYNC B2 ;  /* 0x0000000000027941 */ /* 0x000fea0003800000 */
.L_x_9522:
[----:B------:R-:W-:Y:S01]  /*101d0*/  BSSY B2, `(.L_x_9524) ;  /* 0x000000b000027945 */ /* 0x000fe20003800000 */
[----:B-1----:R-:W-:Y:S02]  /*101e0*/  IMAD.MOV.U32 R8, RZ, RZ, 0x0 ;  /* 0x00000000ff087424 */ /* 0x002fe400078e00ff */
[----:B0-----:R-:W-:Y:S01]  /*101f0*/  IMAD.MOV.U32 R9, RZ, RZ, 0x14f00000 ;  /* 0x14f00000ff097424 */ /* 0x001fe200078e00ff */
[----:B------:R-:W-:Y:S06]  /*10200*/  @P1 BRA `(.L_x_9525) ;  /* 0x00000000001c1947 */ /* 0x000fec0003800000 */
[----:B------:R-:W0:Y:S01]  /*10210*/  S2R R5, SR_TID.X ;  /* 0x0000000000057919 */ /* 0x000e220000002100 */
[----:B--23--:R-:W-:-:S04]  /*10220*/  IMAD.MOV.U32 R3, RZ, RZ, 0xc000 ;  /* 0x0000c000ff037424 */ /* 0x00cfc800078e00ff */
[----:B------:R1:W-:Y:S01]  /*10230*/  SYNCS.ARRIVE.TRANS64 RZ, [R2+URZ+0x22850], R3 ;  /* 0x0228500302ff79a7 */ /* 0x0003e2000800003f */
[----:B0-----:R-:W-:-:S04]  /*10240*/  LOP3.LUT R5, R5, 0x1f, RZ, 0xc0, !PT ;  /* 0x0000001f05057812 */ /* 0x001fc800078ec0ff */
[----:B------:R-:W-:-:S13]  /*10250*/  ISETP.NE.AND P0, PT, R5, RZ, PT ;  /* 0x000000ff0500720c */ /* 0x000fda0003f05270 */
[----:B-1----:R-:W-:Y:S05]  /*10260*/  @!P0 BRA `(.L_x_9525) ;  /* 0x0000000000048947 */ /* 0x002fea0003800000 */
[----:B------:R-:W-:Y:S01]  /*10270*/  BPT.TRAP 0x1 ;  /* 0x000000040000795c */ /* 0x000fe20000300000 */
.L_x_9525:
[----:B------:R-:W-:Y:S05]  /*10280*/  BSYNC B2 ;  /* 0x0000000000027941 */ /* 0x000fea0003800000 */
.L_x_9524:
[----:B------:R-:W-:Y:S01]  /*10290*/  R2UR UR10, R10 ;  /* 0x000000000a0a72ca */ /* 0x000fe200000e0000 */
[----:B--23--:R-:W-:Y:S01]  /*102a0*/  IMAD R3, R19, 0xc000, R18 ;  /* 0x0000c00013037824 */ /* 0x00cfe200078e0212 */
[----:B------:R-:W-:Y:S01]  /*102b0*/  R2UR UR6, R8 ;  /* 0x00000000080672ca */ /* 0x000fe200000e0000 */
[----:B------:R-:W-:Y:S01]  /*102c0*/  UIADD3 UR4, UP0, UR38, 0x470, URZ ;  /* 0x0000047026047890 */ /* 0x000fe2000ff1e03f */
[----:B------:R-:W-:Y:S01]  /*102d0*/  R2UR UR7, R9 ;  /* 0x00000000090772ca */ /* 0x000fe200000e0000 */
[----:B------:R-:W-:Y:S01]  /*102e0*/  VIADD R2, R2, 0x22850 ;  /* 0x0002285002027836 */ /* 0x000fe20000000000 */
[----:B------:R-:W-:Y:S01]  /*102f0*/  PLOP3.LUT P0, PT, PT, PT, PT, 0x80, 0x0 ;  /* 0x000000000000781c */ /* 0x000fe20003f0f070 */
[----:B------:R-:W-:Y:S01]  /*10300*/  VIADD R5, R3, 0x400 ;  /* 0x0000040003057836 */ /* 0x000fe20000000000 */
[----:B------:R-:W-:-:S12]  /*10310*/  UIADD3.X UR5, URZ, UR39, URZ, UP0, !UPT ;  /* 0x000000273f057290 */ /* 0x000fd800087fe43f */
.L_x_9526:
        /* <DEDUP_REMOVED lines=15> */
.L_x_9527:
        /* <DEDUP_REMOVED lines=15> */
.L_x_9528:
        /* <DEDUP_REMOVED lines=15> */
.L_x_9529:
        /* <DEDUP_REMOVED lines=10> */
.L_x_9515:
[----:B------:R-:W-:Y:S05]  /*10690*/  BSYNC B1 ;  /* 0x0000000000017941 */ /* 0x000fea0003800000 */
.L_x_9514:
[----:B------:R-:W2:Y:S01]  /*106a0*/  LDL R5, [R1+0x20] ;  /* 0x0000200001057983 */ /* 0x000ea20000100800 */
[----:B------:R-:W-:Y:S01]  /*106b0*/  VIADD R0, R0, 0xfffffffe ;  /* 0xfffffffe00007836 */ /* 0x000fe20000000000 */
[----:B--2---:R-:W-:-:S13]  /*106c0*/  ISETP.GT.AND P0, PT, R6, R5, PT ;  /* 0x000000050600720c */ /* 0x004fda0003f04270 */
[----:B------:R-:W-:Y:S05]  /*106d0*/  @P0 BRA `(.L_x_9530) ;  /* 0xffffffec00080947 */ /* 0x000fea000383ffff */
.L_x_9479:
[----:B------:R-:W-:Y:S05]  /*106e0*/  BSYNC B0 ;  /* 0x0000000000007941 */ /* 0x000fea0003800000 */
.L_x_9478:
[----:B------:R-:W2:Y:S01]  /*106f0*/  LDL.LU R2, [R1+0x10] ;  /* 0x0000100001027983 */ /* 0x000ea20000300800 */
[----:B------:R-:W3:Y:S01]  /*10700*/  S2R R3, SR_TID.X ;  /* 0x0000000000037919 */ /* 0x000ee20000002100 */
[----:B------:R-:W-:-:S05]  /*10710*/  VIADD R19, R19, 0x1 ;  /* 0x0000000113137836 */ /* 0x000fca0000000000 */
[----:B------:R-:W-:-:S04]  /*10720*/  ISETP.NE.AND P0, PT, R19, 0x2, PT ;  /* 0x000000021300780c */ /* 0x000fc80003f05270 */
[----:B------:R-:W-:Y:S01]  /*10730*/  SEL R0, RZ, 0x1, P0 ;  /* 0x00000001ff007807 */ /* 0x000fe20000000000 */
[----:B------:R-:W-:Y:S01]  /*10740*/  BSSY B0, `(.L_x_9531) ;  /* 0x0000013000007945 */ /* 0x000fe20003800000 */
[----:B---3--:R-:W-:-:S04]  /*10750*/  LOP3.LUT R3, R3, 0x7f, RZ, 0xc0, !PT ;  /* 0x0000007f03037812 */ /* 0x008fc800078ec0ff */
[----:B------:R-:W-:Y:S02]  /*10760*/  ISETP.NE.AND P1, PT, R3, RZ, PT ;  /* 0x000000ff0300720c */ /* 0x000fe40003f25270 */
[----:B--2---:R-:W-:-:S05]  /*10770*/  LOP3.LUT R2, R2, R0, RZ, 0x3c, !PT ;  /* 0x0000000002027212 */ /* 0x004fca00078e3cff */
[----:B------:R2:W-:Y:S06]  /*10780*/  STL [R1+0x10], R2 ;  /* 0x0000100201007387 */ /* 0x0005ec0000100800 */
        /* <DEDUP_REMOVED lines=8> */
[----:B------:R-:W3:Y:S02]  /*10810*/  S2R R4, SR_LTMASK ;  /* 0x0000000000047919 */ /* 0x000ee40000003900 */
[----:B---3--:R-:W-:-:S04]  /*10820*/  LOP3.LUT R4, R4, UR4, RZ, 0xc0, !PT ;  /* 0x0000000404047c12 */ /* 0x008fc8000f8ec0ff */
[----:B------:R-:W3:Y:S01]  /*10830*/  POPC R7, R4 ;  /* 0x0000000400077309 */ /* 0x000ee20000000000 */
[----:B--2---:R-:W3:Y:S02]  /*10840*/  SHFL.IDX PT, R0, R3, R0, 0x1f ;  /* 0x00001f0003007589 */ /* 0x004ee400000e0000 */
[----:B---3--:R-:W-:-:S05]  /*10850*/  IADD3 R0, R0, UR37, R7 ;  /* 0x0000002500007c10 */ /* 0x008fca000fffe007 */
[----:B------:R3:W-:Y:S02]  /*10860*/  STL [R1], R0 ;  /* 0x0000000001007387 */ /* 0x0007e40000100800 */
.L_x_9532:
[----:B------:R-:W-:Y:S05]  /*10870*/  BSYNC B0 ;  /* 0x0000000000007941 */ /* 0x000fea0003800000 */
.L_x_9531:
[----:B------:R-:W-:-:S07]  /*10880*/  SEL R19, R19, RZ, P0 ;  /* 0x000000ff13137207 */ /* 0x000fce0000000000 */
.L_x_9450:
[----:B------:R-:W-:Y:S05]  /*10890*/  BSYNC B7 ;  /* 0x0000000000077941 */ /* 0x000fea0003800000 */
.L_x_9448:
[----:B---34-:R-:W3:Y:S02]  /*108a0*/  LDL R0, [R1+0x5c] ;  /* 0x00005c0001007983 */ /* 0x018ee40000100800 */
[----:B---3--:R-:W-:-:S13]  /*108b0*/  ISETP.NE.AND P0, PT, R0, RZ, PT ;  /* 0x000000ff0000720c */ /* 0x008fda0003f05270 */
[----:B------:R-:W-:Y:S05]  /*108c0*/  @!P0 BRA `(.L_x_9533) ;  /* 0x00000000002c8947 */ /* 0x000fea0003800000 */
[----:B------:R-:W-:Y:S05]  /*108d0*/  WARPSYNC.ALL ;  /* 0x0000000000007948 */ /* 0x000fea0003800000 */
[----:B------:R-:W3:Y:S08]  /*108e0*/  S2UR UR5, SR_CgaCtaId ;  /* 0x00000000000579c3 */ /* 0x000ef00000008800 */
[----:B------:R-:W-:Y:S06]  /*108f0*/  BAR.SYNC.DEFER_BLOCKING 0x5, 0x180 ;  /* 0x0146000000007b1d */ /* 0x000fec0000010000 */
[----:B------:R-:W-:-:S02]  /*10900*/  UMOV UR4, 0x400 ;  /* 0x0000040000047882 */ /* 0x000fc40000000000 */
[----:B---3--:R-:W-:-:S06]  /*10910*/  ULEA UR4, UR5, UR4, 0x18 ;  /* 0x0000000405047291 */ /* 0x008fcc000f8ec03f */
[----:B------:R-:W-:-:S05]  /*10920*/  IMAD.U32 R18, RZ, RZ, UR4 ;  /* 0x00000004ff127e24 */ /* 0x000fca000f8e00ff */
[----:B--2---:R-:W2:Y:S04]  /*10930*/  LDS.128 R4, [R18+0x228d0] ;  /* 0x0228d00012047984 */ /* 0x004ea80000000c00 */
[----:B--2---:R2:W-:Y:S04]  /*10940*/  STL.64 [R1], R4 ;  /* 0x0000000401007387 */ /* 0x0045e80000100a00 */
[----:B------:R2:W-:Y:S01]  /*10950*/  STL.64 [R1+0x8], R6 ;  /* 0x0000080601007387 */ /* 0x0005e20000100a00 */
[----:B------:R-:W-:Y:S06]  /*10960*/  BAR.ARV 0x4, 0x180 ;  /* 0x0106000000007b1d */ /* 0x000fec0000002000 */
[----:B------:R-:W-:Y:S05]  /*10970*/  BRA `(.L_x_9534) ;  /* 0x0000000c00187947 */ /* 0x000fea0003800000 */
.L_x_9533:
[----:B------:R-:W3:Y:S01]  /*10980*/  S2R R16, SR_TID.X ;  /* 0x0000000000107919 */ /* 0x000ee20000002100 */
[----:B------:R-:W-:Y:S01]  /*10990*/  UMOV UR4, 0xffffffff ;  /* 0xffffffff00047882 */ /* 0x000fe20000000000 */
[----:B---3--:R-:W-:-:S04]  /*109a0*/  LOP3.LUT R16, R16, 0x1f, RZ, 0xc0, !PT ;  /* 0x0000001f10107812 */ /* 0x008fc800078ec0ff */
        /* <DEDUP_REMOVED lines=9> */
[----:B------:R-:W2:Y:S01]  /*10a40*/  @!P1 LDC.64 R4, c[0x0][0xc78] ;  /* 0x00031e00ff049b82 */ /* 0x000ea20000000a00 */
[----:B-1----:R-:W-:-:S05]  /*10a50*/  @!P1 IMAD.WIDE R2, R0, 0x4, R2 ;  /* 0x0000000400029825 */ /* 0x002fca00078e0202 */
[----:B------:R2:W3:Y:S02]  /*10a60*/  @!P1 LDG.E R6, desc[UR40][R2.64] ;  /* 0x0000002802069981 */ /* 0x0004e4000c1e1900 */
        /* <DEDUP_REMOVED lines=9> */
[----:B---3--:R-:W-:Y:S01]  /*10b00*/  @!P1 IMAD.MOV.U32 R5, RZ, RZ, R6 ;  /* 0x000000ffff059224 */ /* 0x008fe200078e0006 */
[----:B------:R-:W-:-:S02]  /*10b10*/  CS2R R6, SRZ ;  /* 0x0000000000067805 */ /* 0x000fc4000001ff00 */
[----:B--2---:R-:W-:Y:S01]  /*10b20*/  @!P1 IMAD.MOV.U32 R7, RZ, RZ, R4 ;  /* 0x000000ffff079224 */ /* 0x004fe200078e0004 */
        /* <DEDUP_REMOVED lines=18> */
.L_x_9599:
[----:B------:R-:W-:Y:S02]  /*10c50*/  ULDC UR4, c[0x0][0xc38] ;  /* 0x00030e0000047ab9 */ /* 0x000fe40000000800 */
[----:B------:R-:W-:-:S04]  /*10c60*/  IMAD.U32 R3, RZ, RZ, UR4 ;  /* 0x00000004ff037e24 */ /* 0x000fc8000f8e00ff */
[----:B-1----:R-:W-:-:S04]  /*10c70*/  IMAD R9, R14, R3, RZ ;  /* 0x000000030e097224 */ /* 0x002fc800078e02ff */
[----:B------:R-:W-:-:S05]  /*10c80*/  IMAD.IADD R4, R8, 0x1, R9 ;  /* 0x0000000108047824 */ /* 0x000fca00078e0209 */
[----:B------:R-:W-:-:S13]  /*10c90*/  ISETP.GT.AND P6, PT, R4, R0, PT ;  /* 0x000000000400720c */ /* 0x000fda0003fc4270 */
[----:B------:R-:W-:Y:S05]  /*10ca0*/  @P6 BRA `(.L_x_9536) ;  /* 0x0000000000ac6947 */ /* 0x000fea0003800000 */
.L_x_9539:
        /* <DEDUP_REMOVED lines=37> */
.L_x_9607:
[----:B------:R-:W-:Y:S02]  /*10f00*/  ULDC UR4, c[0x0][0xc38] ;  /* 0x00030e0000047ab9 */ /* 0x000fe40000000800 */
[----:B------:R-:W-:-:S04]  /*10f10*/  IMAD.U32 R3, RZ, RZ, UR4 ;  /* 0x00000004ff037e24 */ /* 0x000fc8000f8e00ff */
[----:B-1----:R-:W-:-:S04]  /*10f20*/  IMAD R9, R14, R3, RZ ;  /* 0x000000030e097224 */ /* 0x002fc800078e02ff */
[----:B------:R-:W-:-:S05]  /*10f30*/  IMAD.IADD R4, R9, 0x1, R4 ;  /* 0x0000000109047824 */ /* 0x000fca00078e0204 */
[----:B------:R-:W-:-:S13]  /*10f40*/  ISETP.GT.AND P6, PT, R4, R0, PT ;  /* 0x000000000400720c */ /* 0x000fda0003fc4270 */
[----:B------:R-:W-:Y:S05]  /*10f50*/  @!P6 BRA `(.L_x_9539) ;  /* 0xfffffffc0054e947 */ /* 0x000fea000383ffff */
.L_x_9536:
        /* <DEDUP_REMOVED lines=9> */
.L_x_9612:
[----:B------:R-:W-:-:S13]  /*10ff0*/  ISETP.NE.AND P0, PT, R8, RZ, PT ;  /* 0x000000ff0800720c */ /* 0x000fda0003f05270 */
[----:B------:R-:W-:Y:S05]  /*11000*/  @!P0 BRA `(.L_x_9541) ;  /* 0x0000000000108947 */ /* 0x000fea0003800000 */
[----:B------:R-:W-:Y:S01]  /*11010*/  UMOV UR4, 0xffffffff ;  /* 0xffffffff00047882 */ /* 0x000fe20000000000 */
[----:B------:R-:W-:Y:S02]  /*11020*/  VIADD R12, R4, 0xffffffff ;  /* 0xffffffff040c7836 */ /* 0x000fe40000000000 */
[----:B------:R-:W-:Y:S05]  /*11030*/  BRA.DIV UR4, `(.L_x_9542) ;  /* 0x0000002204dc7947 */ /* 0x000fea000b800000 */
[----:B------:R4:W0:Y:S02]  /*11040*/  SHFL.IDX PT, R6, R2, R12, 0x1f ;  /* 0x00001f0c02067589 */ /* 0x00082400000e0000 */
.L_x_9541:
        /* <DEDUP_REMOVED lines=63> */
.L_x_9537:
        /* <DEDUP_REMOVED lines=10> */
.L_x_9543:
        /* <DEDUP_REMOVED lines=16> */
.L_x_9534:
[----:B------:R-:W4:Y:S01]  /*115e0*/  LDL R0, [R1+0xc] ;  /* 0x00000c0001007983 */ /* 0x000f220000100800 */
[----:B------:R-:W-:Y:S02]  /*115f0*/  ULDC UR4, c[0x0][0xc3c] ;  /* 0x00030f0000047ab9 */ /* 0x000fe40000000800 */
[----:B----4-:R-:W-:-:S13]  /*11600*/  ISETP.GE.AND P0, PT, R0, UR4, PT ;  /* 0x0000000400007c0c */ /* 0x010fda000bf06270 */
[----:B------:R-:W-:Y:S05]  /*11610*/  @!P0 BRA `(.L_x_9544) ;  /* 0xffffffac00208947 */ /* 0x000fea000383ffff */
[----:B------:R-:W-:Y:S05]  /*11620*/  BSYNC B8 ;  /* 0x0000000000087941 */ /* 0x000fea0003800000 */
.L_x_9442:
[----:B0-----:R-:W4:Y:S01]  /*11630*/  LDL.LU R0, [R1+0x48] ;  /* 0x0000480001007983 */ /* 0x001f220000300800 */
[----:B------:R-:W-:Y:S01]  /*11640*/  BSSY B0, `(.L_x_9545) ;  /* 0x000000b000007945 */ /* 0x000fe20003800000 */
[----:B--23--:R-:W0:Y:S01]  /*11650*/  S2R R5, SR_CgaCtaId ;  /* 0x0000000000057919 */ /* 0x00ce220000008800 */
[----:B----4-:R-:W-:-:S05]  /*11660*/  VIADD R0, R0, 0x1 ;  /* 0x0000000100007836 */ /* 0x010fca0000000000 */
[----:B-1----:R-:W-:-:S04]  /*11670*/  LEA.HI R2, R0, R0, RZ, 0x1 ;  /* 0x0000000000027211 */ /* 0x002fc800078f08ff */
[----:B------:R-:W-:-:S05]  /*11680*/  LOP3.LUT R3, R2, 0xfffffffe, RZ, 0xc0, !PT ;  /* 0xfffffffe02037812 */ /* 0x000fca00078ec0ff */
[----:B------:R-:W-:Y:S01]  /*11690*/  IMAD.IADD R3, R0, 0x1, -R3 ;  /* 0x0000000100037824 */ /* 0x000fe200078e0a03 */
[----:B------:R-:W-:-:S04]  /*116a0*/  MOV R0, 0x400 ;  /* 0x0000040000007802 */ /* 0x000fc80000000f00 */
[----:B0-----:R-:W-:Y:S02]  /*116b0*/  LEA R0, R5, R0, 0x18 ;  /* 0x0000000005007211 */ /* 0x001fe400078ec0ff */
[----:B------:R-:W-:-:S04]  /*116c0*/  SHF.L.U32 R3, R3, 0x1f, RZ ;  /* 0x0000001f03037819 */ /* 0x000fc800000006ff */
[----:B------:R-:W0:Y:S02]  /*116d0*/  SYNCS.PHASECHK.TRANS64.TRYWAIT P0, [R0+URZ+0x22820], R3 ;  /* 0x02282003000075a7 */ /* 0x000e24000800017f */
[----:B0-----:R-:W-:Y:S05]  /*116e0*/  @!P0 BRA `(.L_x_9546) ;  /* 0x0000001c00588947 */ /* 0x001fea0003800000 */
.L_x_9615:
[----:B------:R-:W-:Y:S05]  /*116f0*/  BSYNC B0 ;  /* 0x0000000000007941 */ /* 0x000fea0003800000 */
.L_x_9545:
[----:B------:R-:W-:-:S03]  /*11700*/  UMOV UR4, 0xffffffff ;  /* 0xffffffff00047882 */ /* 0x000fc60000000000 */
[----:B------:R-:W-:Y:S05]  /*11710*/  BRA.DIV UR4, `(.L_x_9547) ;  /* 0x0000001e04607947 */ /* 0x000fea000b800000 */
[----:B------:R-:W1:Y:S02]  /*11720*/  S2R R2, SR_TID.X ;  /* 0x0000000000027919 */ /* 0x000e640000002100 */
[----:B-1----:R-:W-:-:S04]  /*11730*/  SHF.R.U32.HI R2, RZ, 0x5, R2 ;  /* 0x00000005ff027819 */ /* 0x002fc80000011602 */
[----:B------:R-:W-:-:S05]  /*11740*/  LOP3.LUT R2, R2, 0x3, RZ, 0xc0, !PT ;  /* 0x0000000302027812 */ /* 0x000fca00078ec0ff */
[----:B------:R1:W2:Y:S02]  /*11750*/  SHFL.IDX PT, R14, R2, RZ, 0x1f ;  /* 0x00001fff020e7589 */ /* 0x0002a400000e0000 */
.L_x_9618:
[----:B--2---:R-:W-:Y:S01]  /*11760*/  ISETP.NE.AND P0, PT, R14, RZ, PT ;  /* 0x000000ff0e00720c */ /* 0x004fe20003f05270 */
[----:B------:R-:W-:-:S12]  /*11770*/  BSSY B0, `(.L_x_9548) ;  /* 0x0000025000007945 */ /* 0x000fd80003800000 */
[----:B------:R-:W-:Y:S05]  /*11780*/  @P0 BRA `(.L_x_9549) ;  /* 0x00000000008c0947 */ /* 0x000fea0003800000 */
[----:B------:R-:W-:-:S03]  /*11790*/  UMOV UR4, 0xffffffff ;  /* 0xffffffff00047882 */ /* 0x000fc60000000000 */
[----:B------:R-:W-:Y:S05]  /*117a0*/  BRA.DIV UR4, `(.L_x_9550) ;  /* 0x0000001e04707947 */ /* 0x000fea000b800000 */
[----:B------:R-:W-:-:S13]  /*117b0*/  ELECT P6, URZ, PT ;  /* 0x00000000003f782f */ /* 0x000fda00038c0000 */
.L_x_9621:
[----:B------:R-:W-:Y:S05]  /*117c0*/  @!P6 BRA `(.L_x_9549) ;  /* 0x00000000007ce947 */ /* 0x000fea0003800000 */
[----:B------:R-:W-:-:S06]  /*117d0*/  ULOP3.LUT UR4, UR36, 0x2, URZ, 0xfc, !UPT ;  /* 0x0000000224047892 */ /* 0x000fcc000f8efc3f */
[----:B-1----:R-:W-:-:S05]  /*117e0*/  IMAD.U32 R2, RZ, RZ, UR4 ;  /* 0x00000004ff027e24 */ /* 0x002fca000f8e00ff */
[----:B------:R-:W-:-:S13]  /*117f0*/  ISETP.NE.AND P2, PT, R2, 0x3, PT ;  /* 0x000000030200780c */ /* 0x000fda0003f45270 */
[----:B------:R-:W-:Y:S05]  /*11800*/  @!P2 BRA `(.L_x_9551) ;  /* 0x000000000004a947 */ /* 0x000fea0003800000 */
[----:B------:R-:W-:Y:S01]  /*11810*/  BPT.TRAP 0x1 ;  /* 0x000000040000795c */ /* 0x000fe20000300000 */
.L_x_9551:
        /* <DEDUP_REMOVED lines=13> */
.L_x_9622:
[----:B------:R-:W1:Y:S02]  /*118f0*/  SYNCS.PHASECHK.TRANS64.TRYWAIT P0, [R7+URZ], R2 ;  /* 0x00000002070075a7 */ /* 0x000e64000800017f */
[----:B-1----:R-:W-:Y:S05]  /*11900*/  @!P0 BRA `(.L_x_9553) ;  /* 0x0000001c004c8947 */ /* 0x002fea0003800000 */
.L_x_9623:
[----:B------:R-:W-:Y:S05]  /*11910*/  @!P2 BRA `(.L_x_9554) ;  /* 0x000000000004a947 */ /* 0x000fea0003800000 */
[----:B------:R-:W-:Y:S01]  /*11920*/  BPT.TRAP 0x1 ;  /* 0x000000040000795c */ /* 0x000fe20000300000 */
.L_x_9554:
[----:B------:R-:W-:-:S04]  /*11930*/  VIADD R0, R0, 0x22860 ;  /* 0x0002286000007836 */ /* 0x000fc80000000000 */
[----:B------:R-:W-:-:S04]  /*11940*/  IMAD R4, R19, 0x8, R0 ;  /* 0x0000000813047824 */ /* 0x000fc800078e0200 */
[----:B------:R-:W2:Y:S02]  /*11950*/  SYNCS.PHASECHK.TRANS64.TRYWAIT P0, [R4+URZ], R5 ;  /* 0x00000005040075a7 */ /* 0x000ea4000800017f */
[----:B--2---:R-:W-:Y:S05]  /*11960*/  @!P0 BRA `(.L_x_9555) ;  /* 0x0000001c00488947 */ /* 0x004fea0003800000 */
.L_x_9624:
[----:B------:R-:W-:-:S07]  /*11970*/  IMAD R3, R3, 0x8, R0 ;  /* 0x0000000803037824 */ /* 0x000fce00078e0200 */
.L_x_9556:
[----:B---3--:R3:W4:Y:S02]  /*11980*/  SYNCS.PHASECHK.TRANS64.TRYWAIT P0, [R3+URZ], R2 ;  /* 0x00000002030075a7 */ /* 0x008724000800017f */
[----:B----4-:R-:W-:Y:S05]  /*11990*/  @!P0 NANOSLEEP.SYNCS 0x989680 ;  /* 0x009896800000895d */ /* 0x010fea0003900000 */
[----:B------:R-:W4:Y:S02]  /*119a0*/  @!P0 SYNCS.PHASECHK.TRANS64 P0, [R3+URZ], R2 ;  /* 0x00000002030085a7 */ /* 0x000f24000800007f */
[----:B----4-:R-:W-:Y:S05]  /*119b0*/  @!P0 BRA `(.L_x_9556) ;  /* 0xfffffffc00f08947 */ /* 0x010fea000383ffff */
.L_x_9549:
[----:B------:R-:W-:Y:S05]  /*119c0*/  BSYNC B0 ;  /* 0x0000000000007941 */ /* 0x000fea0003800000 */
.L_x_9548:
[----:B------:R-:W-:Y:S05]  /*119d0*/  EXIT ;  /* 0x000000000000794d */ /* 0x000fea0003800000 */
.L_x_9393:
[----:B0-----:R0:W1:Y:S02]  /*119e0*/  SYNCS.PHASECHK.TRANS64.TRYWAIT P0, [R6+URZ+0x22800], R3 ;  /* 0x02280003060075a7 */ /* 0x001064000800017f */
[----:B-1----:R-:W-:Y:S05]  /*119f0*/  @!P0 NANOSLEEP.SYNCS 0x989680 ;  /* 0x009896800000895d */ /* 0x002fea0003900000 */
[----:B------:R-:W1:Y:S02]  /*11a00*/  @!P0 SYNCS.PHASECHK.TRANS64 P0, [R6+URZ+0x22800], R3 ;  /* 0x02280003060085a7 */ /* 0x000e64000800007f */
[----:B-1----:R-:W-:Y:S05]  /*11a10*/  @!P0 BRA `(.L_x_9393) ;  /* 0xfffffffc00f08947 */ /* 0x002fea000383ffff */
[----:B------:R-:W-:Y:S05]  /*11a20*/  BRA `(.L_x_9557) ;  /* 0xffffff0400487947 */ /* 0x000fea000383ffff */
.L_x_9397:
[----:B0-----:R-:W-:-:S04]  /*11a30*/  IMAD.U32 R3, RZ, RZ, UR22 ;  /* 0x00000016ff037e24 */ /* 0x001fc8000f8e00ff */
[----:B------:R0:W2:Y:S03]  /*11a40*/  SYNCS.PHASECHK.TRANS64.TRYWAIT P1, [R3+URZ+0x22830], R8 ;  /* 0x02283008030075a7 */ /* 0x0000a6000802017f */
[----:B--2---:R-:W-:Y:S05]  /*11a50*/  @!P1 NANOSLEEP.SYNCS 0x989680 ;  /* 0x009896800000995d */ /* 0x004fea0003900000 */
[----:B------:R-:W2:Y:S02]  /*11a60*/  @!P1 SYNCS.PHASECHK.TRANS64 P1, [R3+URZ+0x22830], R8 ;  /* 0x02283008030095a7 */ /* 0x000ea4000802007f */
[----:B--2---:R-:W-:Y:S05]  /*11a70*/  @!P1 BRA `(.L_x_9397) ;  /* 0xfffffffc00ec9947 */ /* 0x004fea000383ffff */
[----:B------:R-:W-:Y:S05]  /*11a80*/  BRA `(.L_x_9396) ;  /* 0xffffff0400707947 */ /* 0x000fea000383ffff */
.L_x_9401:
[----:B--2---:R-:W-:-:S04]  /*11a90*/  IMAD.U32 R9, RZ, RZ, UR22 ;  /* 0x00000016ff097e24 */ /* 0x004fc8000f8e00ff */
[----:B------:R2:W3:Y:S03]  /*11aa0*/  SYNCS.PHASECHK.TRANS64.TRYWAIT P2, [R9+URZ+0x22850], R8 ;  /* 0x02285008090075a7 */ /* 0x0004e6000804017f */
[----:B---3--:R-:W-:Y:S05]  /*11ab0*/  @!P2 NANOSLEEP.SYNCS 0x989680 ;  /* 0x009896800000a95d */ /* 0x008fea0003900000 */
[----:B------:R-:W3:Y:S02]  /*11ac0*/  @!P2 SYNCS.PHASECHK.TRANS64 P2, [R9+URZ+0x22850], R8 ;  /* 0x022850080900a5a7 */ /* 0x000ee4000804007f */
[----:B---3--:R-:W-:Y:S05]  /*11ad0*/  @!P2 BRA `(.L_x_9401) ;  /* 0xfffffffc00eca947 */ /* 0x008fea000383ffff */
[----:B------:R-:W-:Y:S05]  /*11ae0*/  BRA `(.L_x_9400) ;  /* 0xffffff20006c7947 */ /* 0x000fea000383ffff */
.L_x_9406:
[----:B-1----:R-:W-:-:S04]  /*11af0*/  IMAD.U32 R3, RZ, RZ, UR25 ;  /* 0x00000019ff037e24 */ /* 0x002fc8000f8e00ff */
[----:B------:R1:W2:Y:S03]  /*11b00*/  SYNCS.PHASECHK.TRANS64.TRYWAIT P2, [R3+URZ+0x22830], R6 ;  /* 0x02283006030075a7 */ /* 0x0002a6000804017f */
[----:B--2---:R-:W-:Y:S05]  /*11b10*/  @!P2 NANOSLEEP.SYNCS 0x989680 ;  /* 0x009896800000a95d */ /* 0x004fea0003900000 */
[----:B------:R-:W2:Y:S02]  /*11b20*/  @!P2 SYNCS.PHASECHK.TRANS64 P2, [R3+URZ+0x22830], R6 ;  /* 0x022830060300a5a7 */ /* 0x000ea4000804007f */
[----:B--2---:R-:W-:Y:S05]  /*11b30*/  @!P2 BRA `(.L_x_9406) ;  /* 0xfffffffc00eca947 */ /* 0x004fea000383ffff */
[----:B------:R-:W-:Y:S05]  /*11b40*/  BRA `(.L_x_9405) ;  /* 0xffffff2400847947 */ /* 0x000fea000383ffff */
.L_x_9410:
[----:B-1----:R1:W2:Y:S02]  /*11b50*/  SYNCS.PHASECHK.TRANS64.TRYWAIT P2, [R9+URZ+0x22850], R6 ;  /* 0x02285006090075a7 */ /* 0x0022a4000804017f */
[----:B--2---:R-:W-:Y:S05]  /*11b60*/  @!P2 NANOSLEEP.SYNCS 0x989680 ;  /* 0x009896800000a95d */ /* 0x004fea0003900000 */
[----:B------:R-:W2:Y:S02]  /*11b70*/  @!P2 SYNCS.PHASECHK.TRANS64 P2, [R9+URZ+0x22850], R6 ;  /* 0x022850060900a5a7 */ /* 0x000ea4000804007f */
[----:B--2---:R-:W-:Y:S05]  /*11b80*/  @!P2 BRA `(.L_x_9410) ;  /* 0xfffffffc00f0a947 */ /* 0x004fea000383ffff */
[----:B------:R-:W-:Y:S05]  /*11b90*/  BRA `(.L_x_9409) ;  /* 0xffffff4400247947 */ /* 0x000fea000383ffff */
.L_x_9456:
        /* <DEDUP_REMOVED lines=11> */
.L_x_9559:
[----:B------:R-:W-:Y:S05]  /*11c50*/  BSYNC B0 ;  /* 0x0000000000007941 */ /* 0x000fea0003800000 */
.L_x_9558:
[----:B------:R-:W-:Y:S05]  /*11c60*/  BRA `(.L_x_9560) ;  /* 0xffffffb4002c7947 */ /* 0x000fea000383ffff */
.L_x_9458:
[----:B------:R-:W-:Y:S01]  /*11c70*/  BSSY B0, `(.L_x_9561) ;  /* 0x0000006000007945 */ /* 0x000fe20003800000 */
[----:B------:R-:W-:-:S07]  /*11c80*/  IMAD.MOV.U32 R15, RZ, RZ, -0x1 ;  /* 0xffffffffff0f7424 */ /* 0x000fce00078e00ff */
[----:B01--4-:R-:W-:Y:S05]  /*11c90*/  WARPSYNC.COLLECTIVE R15, `(.L_x_9562) ;  /* 0x000000000f0c7348 */ /* 0x013fea0003c00000 */
[----:B------:R-:W-:Y:S02]  /*11ca0*/  ELECT P6, UR62, PT ;  /* 0x00000000003e782f */ /* 0x000fe400038c0000 */
[----:B------:R-:W-:Y:S01]  /*11cb0*/  MOV R14, UR62 ;  /* 0x0000003e000e7c02 */ /* 0x000fe20008000f00 */
[----:B01--4-:R-:W-:Y:S10]  /*11cc0*/  ENDCOLLECTIVE ;  /* 0x000000000000791b */ /* 0x013ff40003800000 */
.L_x_9562:
[----:B------:R-:W-:Y:S05]  /*11cd0*/  BSYNC B0 ;  /* 0x0000000000007941 */ /* 0x000fea0003800000 */
.L_x_9561:
[----:B------:R-:W-:Y:S05]  /*11ce0*/  BRA `(.L_x_9563) ;  /* 0xffffffb400307947 */ /* 0x000fea000383ffff */
.L_x_9460:
[----:B--2---:R2:W3:Y:S02]  /*11cf0*/  SYNCS.PHASECHK.TRANS64.TRYWAIT P0, [R0+URZ+0x22840], R2 ;  /* 0x02284002000075a7 */ /* 0x0044e4000800017f */
[----:B---3--:R-:W-:Y:S05]  /*11d00*/  @!P0 NANOSLEEP.SYNCS 0x989680 ;  /* 0x009896800000895d */ /* 0x008fea0003900000 */
[----:B------:R-:W3:Y:S02]  /*11d10*/  @!P0 SYNCS.PHASECHK.TRANS64 P0, [R0+URZ+0x22840], R2 ;  /* 0x02284002000085a7 */ /* 0x000ee4000800007f */
[----:B---3--:R-:W-:Y:S05]  /*11d20*/  @!P0 BRA `(.L_x_9460) ;  /* 0xfffffffc00f08947 */ /* 0x008fea000383ffff */
[----:B------:R-:W-:Y:S05]  /*11d30*/  BRA `(.L_x_9564) ;  /* 0xffffffb400907947 */ /* 0x000fea000383ffff */
.L_x_9464:
        /* <DEDUP_REMOVED lines=15> */
.L_x_9565:
[----:B------:R-:W-:Y:S02]  /*11e30*/  IMAD.MOV.U32 R13, RZ, RZ, R0 ;  /* 0x000000ffff0d7224 */ /* 0x000fe400078e0000 */
[----:B------:R-:W-:-:S07]  /*11e40*/  IMAD.MOV.U32 R6, RZ, RZ, R14 ;  /* 0x000000ffff067224 */ /* 0x000fce00078e000e */
[----:B------:R-:W-:Y:S05]  /*11e50*/  WARPSYNC.COLLECTIVE R15, `(.L_x_9566) ;  /* 0x000000000f087348 */ /* 0x000fea0003c00000 */
[----:B------:R0:W1:Y:S02]  /*11e60*/  SHFL.IDX P6, R14, R13, R12, R11 ;  /* 0x0000000c0d0e7389 */ /* 0x00006400000c000b */
[----:B01----:R-:W-:Y:S01]  /*11e70*/  ENDCOLLECTIVE ;  /* 0x000000000000791b */ /* 0x003fe20003800000 */
.L_x_9566:
[----:B------:R-:W-:Y:S02]  /*11e80*/  IMAD.MOV.U32 R13, RZ, RZ, R2 ;  /* 0x000000ffff0d7224 */ /* 0x000fe400078e0002 */
[----:B------:R-:W-:Y:S02]  /*11e90*/  IMAD.MOV.U32 R12, RZ, RZ, 0x1 ;  /* 0x00000001ff0c7424 */ /* 0x000fe400078e00ff */
[----:B------:R-:W-:-:S07]  /*11ea0*/  IMAD.MOV.U32 R7, RZ, RZ, R14 ;  /* 0x000000ffff077224 */ /* 0x000fce00078e000e */
[----:B------:R-:W-:Y:S05]  /*11eb0*/  WARPSYNC.COLLECTIVE R15, `(.L_x_9567) ;  /* 0x000000000f087348 */ /* 0x000fea0003c00000 */
[----:B------:R0:W1:Y:S02]  /*11ec0*/  SHFL.IDX P6, R14, R13, R12, R11 ;  /* 0x0000000c0d0e7389 */ /* 0x00006400000c000b */
[----:B01----:R-:W-:Y:S01]  /*11ed0*/  ENDCOLLECTIVE ;  /* 0x000000000000791b */ /* 0x003fe20003800000 */
.L_x_9567:
        /* <DEDUP_REMOVED lines=15> */
.L_x_9568:
[----:B------:R-:W-:Y:S02]  /*11fd0*/  IMAD.MOV.U32 R13, RZ, RZ, R2 ;  /* 0x000000ffff0d7224 */ /* 0x000fe400078e0002 */
[----:B------:R-:W-:Y:S02]  /*11fe0*/  IMAD.MOV.U32 R12, RZ, RZ, 0x2 ;  /* 0x00000002ff0c7424 */ /* 0x000fe400078e00ff */
[----:B------:R-:W-:-:S07]  /*11ff0*/  IMAD.MOV.U32 R5, RZ, RZ, R14 ;  /* 0x000000ffff057224 */ /* 0x000fce00078e000e */
[----:B------:R-:W-:Y:S05]  /*12000*/  WARPSYNC.COLLECTIVE R15, `(.L_x_9569) ;  /* 0x000000000f087348 */ /* 0x000fea0003c00000 */
[----:B------:R0:W1:Y:S02]  /*12010*/  SHFL.IDX P6, R14, R13, R12, R11 ;  /* 0x0000000c0d0e7389 */ /* 0x00006400000c000b */
[----:B01----:R-:W-:Y:S01]  /*12020*/  ENDCOLLECTIVE ;  /* 0x000000000000791b */ /* 0x003fe20003800000 */
.L_x_9569:
        /* <DEDUP_REMOVED lines=15> */
.L_x_9570:
[----:B------:R-:W-:Y:S02]  /*12120*/  IMAD.MOV.U32 R13, RZ, RZ, R2 ;  /* 0x000000ffff0d7224 */ /* 0x000fe400078e0002 */
[----:B------:R-:W-:Y:S02]  /*12130*/  IMAD.MOV.U32 R12, RZ, RZ, 0x3 ;  /* 0x00000003ff0c7424 */ /* 0x000fe400078e00ff */
[----:B------:R-:W-:-:S07]  /*12140*/  IMAD.MOV.U32 R5, RZ, RZ, R14 ;  /* 0x000000ffff057224 */ /* 0x000fce00078e000e */
[----:B------:R-:W-:Y:S05]  /*12150*/  WARPSYNC.COLLECTIVE R15, `(.L_x_9571) ;  /* 0x000000000f087348 */ /* 0x000fea0003c00000 */
[----:B------:R0:W1:Y:S02]  /*12160*/  SHFL.IDX P6, R14, R13, R12, R11 ;  /* 0x0000000c0d0e7389 */ /* 0x00006400000c000b */
[----:B01----:R-:W-:Y:S01]  /*12170*/  ENDCOLLECTIVE ;  /* 0x000000000000791b */ /* 0x003fe20003800000 */
.L_x_9571:
        /* <DEDUP_REMOVED lines=15> */
.L_x_9572:
[----:B------:R-:W-:Y:S02]  /*12270*/  IMAD.MOV.U32 R13, RZ, RZ, R2 ;  /* 0x000000ffff0d7224 */ /* 0x000fe400078e0002 */
[----:B------:R-:W-:Y:S02]  /*12280*/  IMAD.MOV.U32 R12, RZ, RZ, 0x4 ;  /* 0x00000004ff0c7424 */ /* 0x000fe400078e00ff */
[----:B------:R-:W-:-:S07]  /*12290*/  IMAD.MOV.U32 R5, RZ, RZ, R14 ;  /* 0x000000ffff057224 */ /* 0x000fce00078e000e */
[----:B------:R-:W-:Y:S05]  /*122a0*/  WARPSYNC.COLLECTIVE R15, `(.L_x_9573) ;  /* 0x000000000f087348 */ /* 0x000fea0003c00000 */
[----:B------:R0:W1:Y:S02]  /*122b0*/  SHFL.IDX P6, R14, R13, R12, R11 ;  /* 0x0000000c0d0e7389 */ /* 0x00006400000c000b */
[----:B01----:R-:W-:Y:S01]  /*122c0*/  ENDCOLLECTIVE ;  /* 0x000000000000791b */ /* 0x003fe20003800000 */
.L_x_9573:
        /* <DEDUP_REMOVED lines=15> */
.L_x_9574:
[----:B------:R-:W-:Y:S02]  /*123c0*/  IMAD.MOV.U32 R13, RZ, RZ, R2 ;  /* 0x000000ffff0d7224 */ /* 0x000fe400078e0002 */
[----:B------:R-:W-:Y:S02]  /*123d0*/  IMAD.MOV.U32 R12, RZ, RZ, 0x5 ;  /* 0x00000005ff0c7424 */ /* 0x000fe400078e00ff */
[----:B------:R-:W-:-:S07]  /*123e0*/  IMAD.MOV.U32 R5, RZ, RZ, R14 ;  /* 0x000000ffff057224 */ /* 0x000fce00078e000e */
[----:B------:R-:W-:Y:S05]  /*123f0*/  WARPSYNC.COLLECTIVE R15, `(.L_x_9575) ;  /* 0x000000000f087348 */ /* 0x000fea0003c00000 */
[----:B------:R0:W1:Y:S02]  /*12400*/  SHFL.IDX P6, R14, R13, R12, R11 ;  /* 0x0000000c0d0e7389 */ /* 0x00006400000c000b */
[----:B01----:R-:W-:Y:S01]  /*12410*/  ENDCOLLECTIVE ;  /* 0x000000000000791b */ /* 0x003fe20003800000 */
.L_x_9575:
        /* <DEDUP_REMOVED lines=15> */
.L_x_9576:
[----:B------:R-:W-:Y:S02]  /*12510*/  IMAD.MOV.U32 R13, RZ, RZ, R2 ;  /* 0x000000ffff0d7224 */ /* 0x000fe400078e0002 */
[----:B------:R-:W-:Y:S02]  /*12520*/  IMAD.MOV.U32 R12, RZ, RZ, 0x6 ;  /* 0x00000006ff0c7424 */ /* 0x000fe400078e00ff */
[----:B------:R-:W-:-:S07]  /*12530*/  IMAD.MOV.U32 R5, RZ, RZ, R14 ;  /* 0x000000ffff057224 */ /* 0x000fce00078e000e */
[----:B------:R-:W-:Y:S05]  /*12540*/  WARPSYNC.COLLECTIVE R15, `(.L_x_9577) ;  /* 0x000000000f087348 */ /* 0x000fea0003c00000 */
[----:B------:R0:W1:Y:S02]  /*12550*/  SHFL.IDX P6, R14, R13, R12, R11 ;  /* 0x0000000c0d0e7389 */ /* 0x00006400000c000b */
[----:B01----:R-:W-:Y:S01]  /*12560*/  ENDCOLLECTIVE ;  /* 0x000000000000791b */ /* 0x003fe20003800000 */
.L_x_9577:
        /* <DEDUP_REMOVED lines=13> */
.L_x_9578:
        /* <DEDUP_REMOVED lines=8> */
.L_x_9579:
        /* <DEDUP_REMOVED lines=13> */
.L_x_9580:
[----:B------:R-:W-:Y:S01]  /*12790*/  IMAD.MOV.U32 R0, RZ, RZ, R14 ;  /* 0x000000ffff007224 */ /* 0x000fe200078e000e */
[----:B------:R-:W-:Y:S06]  /*127a0*/  BRA `(.L_x_9581) ;  /* 0xffffffb800147947 */ /* 0x000fec000383ffff */
.L_x_9467:
[----:B0-----:R0:W1:Y:S02]  /*127b0*/  SYNCS.PHASECHK.TRANS64.TRYWAIT P0, [R18+URZ+0x22820], R0 ;  /* 0x02282000120075a7 */ /* 0x001064000800017f */
[----:B-1----:R-:W-:Y:S05]  /*127c0*/  @!P0 NANOSLEEP.SYNCS 0x989680 ;  /* 0x009896800000895d */ /* 0x002fea0003900000 */
[----:B------:R-:W1:Y:S02]  /*127d0*/  @!P0 SYNCS.PHASECHK.TRANS64 P0, [R18+URZ+0x22820], R0 ;  /* 0x02282000120085a7 */ /* 0x000e64000800007f */
[----:B-1----:R-:W-:Y:S05]  /*127e0*/  @!P0 BRA `(.L_x_9467) ;  /* 0xfffffffc00f08947 */ /* 0x002fea000383ffff */
[----:B------:R-:W-:Y:S05]  /*127f0*/  BRA `(.L_x_9582) ;  /* 0xffffffb800707947 */ /* 0x000fea000383ffff */
.L_x_9471:
[----:B0-----:R0:W1:Y:S02]  /*12800*/  SYNCS.PHASECHK.TRANS64.TRYWAIT P0, [R2+URZ+0x22860], R0 ;  /* 0x02286000020075a7 */ /* 0x001064000800017f */
[----:B-1----:R-:W-:Y:S05]  /*12810*/  @!P0 NANOSLEEP.SYNCS 0x989680 ;  /* 0x009896800000895d */ /* 0x002fea0003900000 */
[----:B------:R-:W1:Y:S02]  /*12820*/  @!P0 SYNCS.PHASECHK.TRANS64 P0, [R2+URZ+0x22860], R0 ;  /* 0x02286000020085a7 */ /* 0x000e64000800007f */
[----:B-1----:R-:W-:Y:S05]  /*12830*/  @!P0 BRA `(.L_x_9471) ;  /* 0xfffffffc00f08947 */ /* 0x002fea000383ffff */
[----:B------:R-:W-:Y:S05]  /*12840*/  BRA `(.L_x_9583) ;  /* 0xffffffb800947947 */ /* 0x000fea000383ffff */
.L_x_9486:
[----:B--2---:R2:W3:Y:S02]  /*12850*/  SYNCS.PHASECHK.TRANS64.TRYWAIT P0, [R3+URZ+0x22840], R2 ;  /* 0x02284002030075a7 */ /* 0x0044e4000800017f */
[----:B---3--:R-:W-:Y:S05]  /*12860*/  @!P0 NANOSLEEP.SYNCS 0x989680 ;  /* 0x009896800000895d */ /* 0x008fea0003900000 */
[----:B------:R-:W3:Y:S02]  /*12870*/  @!P0 SYNCS.PHASECHK.TRANS64 P0, [R3+URZ+0x22840], R2 ;  /* 0x02284002030085a7 */ /* 0x000ee4000800007f */
[----:B---3--:R-:W-:Y:S05]  /*12880*/  @!P0 BRA `(.L_x_9486) ;  /* 0xfffffffc00f08947 */ /* 0x008fea000383ffff */
[----:B------:R-:W-:Y:S05]  /*12890*/  BRA `(.L_x_9584) ;  /* 0xffffffc000b47947 */ /* 0x000fea000383ffff */
.L_x_9491:
[----:B0-----:R0:W1:Y:S02]  /*128a0*/  SYNCS.PHASECHK.TRANS64.TRYWAIT P0, [R3+URZ+0x22860], R2 ;  /* 0x02286002030075a7 */ /* 0x001064000800017f */
[----:B-1----:R-:W-:Y:S05]  /*128b0*/  @!P0 NANOSLEEP.SYNCS 0x989680 ;  /* 0x009896800000895d */ /* 0x002fea0003900000 */
[----:B------:R-:W1:Y:S02]  /*128c0*/  @!P0 SYNCS.PHASECHK.TRANS64 P0, [R3+URZ+0x22860], R2 ;  /* 0x02286002030085a7 */ /* 0x000e64000800007f */
[----:B-1----:R-:W-:Y:S05]  /*128d0*/  @!P0 BRA `(.L_x_9491) ;  /* 0xfffffffc00f08947 */ /* 0x002fea000383ffff */
[----:B------:R-:W-:Y:S05]  /*128e0*/  BRA `(.L_x_9585) ;  /* 0xffffffc400307947 */ /* 0x000fea000383ffff */
.L_x_9502:
[----:B-1----:R1:W2:Y:S02]  /*128f0*/  SYNCS.PHASECHK.TRANS64.TRYWAIT P0, [R4+URZ+0x22840], R2 ;  /* 0x02284002040075a7 */ /* 0x0022a4000800017f */
[----:B--2---:R-:W-:Y:S05]  /*12900*/  @!P0 NANOSLEEP.SYNCS 0x989680 ;  /* 0x009896800000895d */ /* 0x004fea0003900000 */
[----:B------:R-:W2:Y:S02]  /*12910*/  @!P0 SYNCS.PHASECHK.TRANS64 P0, [R4+URZ+0x22840], R2 ;  /* 0x02284002040085a7 */ /* 0x000ea4000800007f */
[----:B--2---:R-:W-:Y:S05]  /*12920*/  @!P0 BRA `(.L_x_9502) ;  /* 0xfffffffc00f08947 */ /* 0x004fea000383ffff */
[----:B------:R-:W-:Y:S05]  /*12930*/  BRA `(.L_x_9586) ;  /* 0xffffffcc001c7947 */ /* 0x000fea000383ffff */
.L_x_9507:
[----:B0-----:R0:W2:Y:S02]  /*12940*/  SYNCS.PHASECHK.TRANS64.TRYWAIT P0, [R4+URZ+0x22860], R2 ;  /* 0x02286002040075a7 */ /* 0x0010a4000800017f */
[----:B--2---:R-:W-:Y:S05]  /*12950*/  @!P0 NANOSLEEP.SYNCS 0x989680 ;  /* 0x009896800000895d */ /* 0x004fea0003900000 */
[----:B------:R-:W2:Y:S02]  /*12960*/  @!P0 SYNCS.PHASECHK.TRANS64 P0, [R4+URZ+0x22860], R2 ;  /* 0x02286002040085a7 */ /* 0x000ea4000800007f */
[----:B--2---:R-:W-:Y:S05]  /*12970*/  @!P0 BRA `(.L_x_9507) ;  /* 0xfffffffc00f08947 */ /* 0x004fea000383ffff */
[----:B------:R-:W-:Y:S05]  /*12980*/  BRA `(.L_x_9587) ;  /* 0xffffffcc00987947 */ /* 0x000fea000383ffff */
.L_x_9518:
[----:B--2---:R2:W3:Y:S02]  /*12990*/  SYNCS.PHASECHK.TRANS64.TRYWAIT P0, [R2+URZ+0x22840], R3 ;  /* 0x02284003020075a7 */ /* 0x0044e4000800017f */
[----:B---3--:R-:W-:Y:S05]  /*129a0*/  @!P0 NANOSLEEP.SYNCS 0x989680 ;  /* 0x009896800000895d */ /* 0x008fea0003900000 */
[----:B------:R-:W3:Y:S02]  /*129b0*/  @!P0 SYNCS.PHASECHK.TRANS64 P0, [R2+URZ+0x22840], R3 ;  /* 0x02284003020085a7 */ /* 0x000ee4000800007f */
[----:B---3--:R-:W-:Y:S05]  /*129c0*/  @!P0 BRA `(.L_x_9518) ;  /* 0xfffffffc00f08947 */ /* 0x008fea000383ffff */
[----:B------:R-:W-:Y:S05]  /*129d0*/  BRA `(.L_x_9588) ;  /* 0xffffffd400687947 */ /* 0x000fea000383ffff */
.L_x_9523:
[----:B---3--:R3:W4:Y:S02]  /*129e0*/  SYNCS.PHASECHK.TRANS64.TRYWAIT P0, [R2+URZ+0x22860], R3 ;  /* 0x02286003020075a7 */ /* 0x008724000800017f */
[----:B----4-:R-:W-:Y:S05]  /*129f0*/  @!P0 NANOSLEEP.SYNCS 0x989680 ;  /* 0x009896800000895d */ /* 0x010fea0003900000 */
[----:B------:R-:W4:Y:S02]  /*12a00*/  @!P0 SYNCS.PHASECHK.TRANS64 P0, [R2+URZ+0x22860], R3 ;  /* 0x02286003020085a7 */ /* 0x000f24000800007f */
[----:B----4-:R-:W-:Y:S05]  /*12a10*/  @!P0 BRA `(.L_x_9523) ;  /* 0xfffffffc00f08947 */ /* 0x010fea000383ffff */
[----:B------:R-:W-:Y:S05]  /*12a20*/  BRA `(.L_x_9589) ;  /* 0xffffffd400e47947 */ /* 0x000fea000383ffff */
.L_x_9535:
[----:B------:R-:W3:Y:S01]  /*12a30*/  LDL R3, [R1] ;  /* 0x0000000001037983 */ /* 0x000ee20000100800 */
[----:B------:R-:W-:Y:S01]  /*12a40*/  BSSY B0, `(.L_x_9590) ;  /* 0x0000008000007945 */ /* 0x000fe20003800000 */
[----:B------:R-:W-:Y:S02]  /*12a50*/  IMAD.MOV.U32 R12, RZ, RZ, RZ ;  /* 0x000000ffff0c7224 */ /* 0x000fe400078e00ff */
[----:B0-----:R-:W-:Y:S02]  /*12a60*/  IMAD.MOV.U32 R11, RZ, RZ, 0x1f ;  /* 0x0000001fff0b7424 */ /* 0x001fe400078e00ff */
[----:B------:R-:W-:Y:S02]  /*12a70*/  IMAD.MOV.U32 R15, RZ, RZ, -0x1 ;  /* 0xffffffffff0f7424 */ /* 0x000fe400078e00ff */
[----:B---3--:R-:W-:-:S07]  /*12a80*/  IMAD.MOV.U32 R13, RZ, RZ, R3 ;  /* 0x000000ffff0d7224 */ /* 0x008fce00078e0003 */
[----:B-12---:R-:W-:Y:S05]  /*12a90*/  WARPSYNC.COLLECTIVE R15, `(.L_x_9591) ;  /* 0x000000000f087348 */ /* 0x006fea0003c00000 */
[----:B------:R0:W3:Y:S02]  /*12aa0*/  SHFL.IDX P6, R14, R13, R12, R11 ;  /* 0x0000000c0d0e7389 */ /* 0x0000e400000c000b */
[----:B0123--:R-:W-:Y:S01]  /*12ab0*/  ENDCOLLECTIVE ;  /* 0x000000000000791b */ /* 0x00ffe20003800000 */
.L_x_9591:
[----:B------:R-:W-:Y:S05]  /*12ac0*/  BSYNC B0 ;  /* 0x0000000000007941 */ /* 0x000fea0003800000 */
.L_x_9590:
        /* <DEDUP_REMOVED lines=9> */
.L_x_9592:
        /* <DEDUP_REMOVED lines=25> */
.L_x_9593:
[----:B------:R-:W-:Y:S01]  /*12cf0*/  IMAD.MOV.U32 R12, RZ, RZ, 0x2 ;  /* 0x00000002ff0c7424 */ /* 0x000fe200078e00ff */
[----:B------:R-:W-:-:S05]  /*12d00*/  SEL R3, R14, RZ, P1 ;  /* 0x000000ff0e037207 */ /* 0x000fca0000800000 */
[----:B------:R-:W-:-:S04]  /*12d10*/  IMAD.IADD R2, R2, 0x1, R3 ;  /* 0x0000000102027824 */ /* 0x000fc800078e0203 */
[----:B------:R-:W-:-:S07]  /*12d20*/  IMAD.MOV.U32 R13, RZ, RZ, R2 ;  /* 0x000000ffff0d7224 */ /* 0x000fce00078e0002 */
[----:B------:R-:W-:Y:S05]  /*12d30*/  WARPSYNC.COLLECTIVE R15, `(.L_x_9594) ;  /* 0x000000000f087348 */ /* 0x000fea0003c00000 */
[----:B------:R0:W1:Y:S02]  /*12d40*/  SHFL.UP P6, R14, R13, R12, R11 ;  /* 0x0400000c0d0e7389 */ /* 0x00006400000c000b */
[----:B01----:R-:W-:Y:S01]  /*12d50*/  ENDCOLLECTIVE ;  /* 0x000000000000791b */ /* 0x003fe20003800000 */
.L_x_9594:
[----:B------:R-:W-:Y:S01]  /*12d60*/  IMAD.MOV.U32 R12, RZ, RZ, 0x4 ;  /* 0x00000004ff0c7424 */ /* 0x000fe200078e00ff */
[----:B------:R-:W-:-:S05]  /*12d70*/  SEL R3, R14, RZ, P2 ;  /* 0x000000ff0e037207 */ /* 0x000fca0001000000 */
[----:B------:R-:W-:-:S04]  /*12d80*/  IMAD.IADD R2, R2, 0x1, R3 ;  /* 0x0000000102027824 */ /* 0x000fc800078e0203 */
[----:B------:R-:W-:-:S07]  /*12d90*/  IMAD.MOV.U32 R13, RZ, RZ, R2 ;  /* 0x000000ffff0d7224 */ /* 0x000fce00078e0002 */
[----:B------:R-:W-:Y:S05]  /*12da0*/  WARPSYNC.COLLECTIVE R15, `(.L_x_9595) ;  /* 0x000000000f087348 */ /* 0x000fea0003c00000 */
[----:B------:R0:W1:Y:S02]  /*12db0*/  SHFL.UP P6, R14, R13, R12, R11 ;  /* 0x0400000c0d0e7389 */ /* 0x00006400000c000b */
[----:B01----:R-:W-:Y:S01]  /*12dc0*/  ENDCOLLECTIVE ;  /* 0x000000000000791b */ /* 0x003fe20003800000 */
.L_x_9595:
[----:B------:R-:W-:Y:S01]  /*12dd0*/  IMAD.MOV.U32 R12, RZ, RZ, 0x8 ;  /* 0x00000008ff0c7424 */ /* 0x000fe200078e00ff */
[----:B------:R-:W-:-:S05]  /*12de0*/  SEL R3, R14, RZ, P3 ;  /* 0x000000ff0e037207 */ /* 0x000fca0001800000 */
[----:B------:R-:W-:-:S04]  /*12df0*/  IMAD.IADD R2, R2, 0x1, R3 ;  /* 0x0000000102027824 */ /* 0x000fc800078e0203 */
[----:B------:R-:W-:-:S07]  /*12e00*/  IMAD.MOV.U32 R13, RZ, RZ, R2 ;  /* 0x000000ffff0d7224 */ /* 0x000fce00078e0002 */
[----:B------:R-:W-:Y:S05]  /*12e10*/  WARPSYNC.COLLECTIVE R15, `(.L_x_9596) ;  /* 0x000000000f087348 */ /* 0x000fea0003c00000 */
[----:B------:R0:W1:Y:S02]  /*12e20*/  SHFL.UP P6, R14, R13, R12, R11 ;  /* 0x0400000c0d0e7389 */ /* 0x00006400000c000b */
[----:B01----:R-:W-:Y:S01]  /*12e30*/  ENDCOLLECTIVE ;  /* 0x000000000000791b */ /* 0x003fe20003800000 */
.L_x_9596:
[----:B------:R-:W-:Y:S01]  /*12e40*/  IMAD.MOV.U32 R12, RZ, RZ, 0x10 ;  /* 0x00000010ff0c7424 */ /* 0x000fe200078e00ff */
[----:B------:R-:W-:-:S05]  /*12e50*/  SEL R3, R14, RZ, P4 ;  /* 0x000000ff0e037207 */ /* 0x000fca0002000000 */
[----:B------:R-:W-:-:S04]  /*12e60*/  IMAD.IADD R2, R2, 0x1, R3 ;  /* 0x0000000102027824 */ /* 0x000fc800078e0203 */
[----:B------:R-:W-:-:S07]  /*12e70*/  IMAD.MOV.U32 R13, RZ, RZ, R2 ;  /* 0x000000ffff0d7224 */ /* 0x000fce00078e0002 */
[----:B------:R-:W-:Y:S05]  /*12e80*/  WARPSYNC.COLLECTIVE R15, `(.L_x_9597) ;  /* 0x000000000f087348 */ /* 0x000fea0003c00000 */
[----:B------:R0:W1:Y:S02]  /*12e90*/  SHFL.UP P6, R14, R13, R12, R11 ;  /* 0x0400000c0d0e7389 */ /* 0x00006400000c000b */
[----:B01----:R-:W-:Y:S01]  /*12ea0*/  ENDCOLLECTIVE ;  /* 0x000000000000791b */ /* 0x003fe20003800000 */
.L_x_9597:
        /* <DEDUP_REMOVED lines=8> */
.L_x_9598:
[----:B------:R-:W-:Y:S05]  /*12f30*/  BRA `(.L_x_9599) ;  /* 0xffffffdc00447947 */ /* 0x000fea000383ffff */
.L_x_9538:
        /* <DEDUP_REMOVED lines=8> */
.L_x_9601:
[----:B------:R-:W-:Y:S05]  /*12fc0*/  BSYNC B0 ;  /* 0x0000000000007941 */ /* 0x000fea0003800000 */
.L_x_9600:
        /* <DEDUP_REMOVED lines=9> */
.L_x_9602:
[----:B------:R-:W-:Y:S01]  /*13060*/  IMAD.MOV.U32 R12, RZ, RZ, 0x4 ;  /* 0x00000004ff0c7424 */ /* 0x000fe200078e00ff */
[----:B------:R-:W-:-:S05]  /*13070*/  SEL R3, R14, RZ, P2 ;  /* 0x000000ff0e037207 */ /* 0x000fca0001000000 */
[----:B------:R-:W-:-:S04]  /*13080*/  IMAD.IADD R2, R2, 0x1, R3 ;  /* 0x0000000102027824 */ /* 0x000fc800078e0203 */
[----:B------:R-:W-:-:S07]  /*13090*/  IMAD.MOV.U32 R13, RZ, RZ, R2 ;  /* 0x000000ffff0d7224 */ /* 0x000fce00078e0002 */
[----:B------:R-:W-:Y:S05]  /*130a0*/  WARPSYNC.COLLECTIVE R15, `(.L_x_9603) ;  /* 0x000000000f087348 */ /* 0x000fea0003c00000 */
[----:B------:R0:W1:Y:S02]  /*130b0*/  SHFL.UP P6, R14, R13, R12, R11 ;  /* 0x0400000c0d0e7389 */ /* 0x00006400000c000b */
[----:B01----:R-:W-:Y:S01]  /*130c0*/  ENDCOLLECTIVE ;  /* 0x000000000000791b */ /* 0x003fe20003800000 */
.L_x_9603:
[----:B------:R-:W-:Y:S01]  /*130d0*/  IMAD.MOV.U32 R12, RZ, RZ, 0x8 ;  /* 0x00000008ff0c7424 */ /* 0x000fe200078e00ff */
[----:B------:R-:W-:-:S05]  /*130e0*/  SEL R3, R14, RZ, P3 ;  /* 0x000000ff0e037207 */ /* 0x000fca0001800000 */
[----:B------:R-:W-:-:S04]  /*130f0*/  IMAD.IADD R2, R2, 0x1, R3 ;  /* 0x0000000102027824 */ /* 0x000fc800078e0203 */
[----:B------:R-:W-:-:S07]  /*13100*/  IMAD.MOV.U32 R13, RZ, RZ, R2 ;  /* 0x000000ffff0d7224 */ /* 0x000fce00078e0002 */
[----:B------:R-:W-:Y:S05]  /*13110*/  WARPSYNC.COLLECTIVE R15, `(.L_x_9604) ;  /* 0x000000000f087348 */ /* 0x000fea0003c00000 */
[----:B------:R0:W1:Y:S02]  /*13120*/  SHFL.UP P6, R14, R13, R12, R11 ;  /* 0x0400000c0d0e7389 */ /* 0x00006400000c000b */
[----:B01----:R-:W-:Y:S01]  /*13130*/  ENDCOLLECTIVE ;  /* 0x000000000000791b */ /* 0x003fe20003800000 */
.L_x_9604:
[----:B------:R-:W-:Y:S01]  /*13140*/  IMAD.MOV.U32 R12, RZ, RZ, 0x10 ;  /* 0x00000010ff0c7424 */ /* 0x000fe200078e00ff */
[----:B------:R-:W-:-:S05]  /*13150*/  SEL R3, R14, RZ, P4 ;  /* 0x000000ff0e037207 */ /* 0x000fca0002000000 */
[----:B------:R-:W-:-:S04]  /*13160*/  IMAD.IADD R2, R2, 0x1, R3 ;  /* 0x0000000102027824 */ /* 0x000fc800078e0203 */
[----:B------:R-:W-:-:S07]  /*13170*/  IMAD.MOV.U32 R13, RZ, RZ, R2 ;  /* 0x000000ffff0d7224 */ /* 0x000fce00078e0002 */
[----:B------:R-:W-:Y:S05]  /*13180*/  WARPSYNC.COLLECTIVE R15, `(.L_x_9605) ;  /* 0x000000000f087348 */ /* 0x000fea0003c00000 */
[----:B------:R0:W1:Y:S02]  /*13190*/  SHFL.UP P6, R14, R13, R12, R11 ;  /* 0x0400000c0d0e7389 */ /* 0x00006400000c000b */
[----:B01----:R-:W-:Y:S01]  /*131a0*/  ENDCOLLECTIVE ;  /* 0x000000000000791b */ /* 0x003fe20003800000 */
.L_x_9605:
        /* <DEDUP_REMOVED lines=8> */
.L_x_9606:
[----:B------:R-:W-:Y:S05]  /*13230*/  BRA `(.L_x_9607) ;  /* 0xffffffdc00307947 */ /* 0x000fea000383ffff */
.L_x_9540:
[----:B------:R-:W-:Y:S01]  /*13240*/  BSSY B0, `(.L_x_9608) ;  /* 0x0000006000007945 */ /* 0x000fe20003800000 */
[----:B------:R-:W-:Y:S01]  /*13250*/  PLOP3.LUT P6, PT, P6, PT, PT, 0x8, 0x0 ;  /* 0x000000000000781c */ /* 0x000fe200037ce170 */
[----:B------:R-:W-:-:S12]  /*13260*/  IMAD.MOV.U32 R15, RZ, RZ, -0x1 ;  /* 0xffffffffff0f7424 */ /* 0x000fd800078e00ff */
[----:B0-----:R-:W-:Y:S05]  /*13270*/  WARPSYNC.COLLECTIVE R15, `(.L_x_9609) ;  /* 0x000000000f087348 */ /* 0x001fea0003c00000 */
[----:B------:R-:W-:Y:S01]  /*13280*/  VOTE.ANY R14, PT, P6 ;  /* 0x00000000000e7806 */ /* 0x000fe200030e0100 */
[----:B0-----:R-:W-:Y:S06]  /*13290*/  ENDCOLLECTIVE ;  /* 0x000000000000791b */ /* 0x001fec0003800000 */
.L_x_9609:
[----:B------:R-:W-:Y:S05]  /*132a0*/  BSYNC B0 ;  /* 0x0000000000007941 */ /* 0x000fea0003800000 */
.L_x_9608:
        /* <DEDUP_REMOVED lines=9> */
.L_x_9610:
[----:B------:R-:W-:Y:S02]  /*13340*/  IMAD.MOV.U32 R13, RZ, RZ, R7 ;  /* 0x000000ffff0d7224 */ /* 0x000fe400078e0007 */
[----:B------:R-:W-:-:S07]  /*13350*/  IMAD.MOV.U32 R5, RZ, RZ, R14 ;  /* 0x000000ffff057224 */ /* 0x000fce00078e000e */
[----:B------:R-:W-:Y:S05]  /*13360*/  WARPSYNC.COLLECTIVE R15, `(.L_x_9611) ;  /* 0x000000000f087348 */ /* 0x000fea0003c00000 */
[----:B------:R0:W1:Y:S02]  /*13370*/  SHFL.IDX P6, R14, R13, R12, R11 ;  /* 0x0000000c0d0e7389 */ /* 0x00006400000c000b */
[----:B01----:R-:W-:Y:S01]  /*13380*/  ENDCOLLECTIVE ;  /* 0x000000000000791b */ /* 0x003fe20003800000 */
.L_x_9611:
[----:B------:R-:W-:Y:S01]  /*13390*/  IMAD.MOV.U32 R7, RZ, RZ, R14 ;  /* 0x000000ffff077224 */ /* 0x000fe200078e000e */
[----:B------:R-:W-:Y:S06]  /*133a0*/  BRA `(.L_x_9612) ;  /* 0xffffffdc00107947 */ /* 0x000fec000383ffff */
.L_x_9542:
[----:B------:R-:W-:Y:S01]  /*133b0*/  BSSY B0, `(.L_x_9613) ;  /* 0x0000007000007945 */ /* 0x000fe20003800000 */
[----:B------:R-:W-:Y:S02]  /*133c0*/  IMAD.MOV.U32 R13, RZ, RZ, R2 ;  /* 0x000000ffff0d7224 */ /* 0x000fe400078e0002 */
[----:B------:R-:W-:Y:S02]  /*133d0*/  IMAD.MOV.U32 R11, RZ, RZ, 0x1f ;  /* 0x0000001fff0b7424 */ /* 0x000fe400078e00ff */
[----:B------:R-:W-:-:S07]  /*133e0*/  IMAD.MOV.U32 R15, RZ, RZ, -0x1 ;  /* 0xffffffffff0f7424 */ /* 0x000fce00078e00ff */
[----:B0123--:R-:W-:Y:S05]  /*133f0*/  WARPSYNC.COLLECTIVE R15, `(.L_x_9614) ;  /* 0x000000000f087348 */ /* 0x00ffea0003c00000 */
[----:B------:R4:W0:Y:S02]  /*13400*/  SHFL.IDX P6, R14, R13, R12, R11 ;  /* 0x0000000c0d0e7389 */ /* 0x00082400000c000b */
[----:B01234-:R-:W-:Y:S01]  /*13410*/  ENDCOLLECTIVE ;  /* 0x000000000000791b */ /* 0x01ffe20003800000 */
.L_x_9614:
[----:B------:R-:W-:Y:S05]  /*13420*/  BSYNC B0 ;  /* 0x0000000000007941 */ /* 0x000fea0003800000 */
.L_x_9613:
[----:B------:R-:W-:Y:S01]  /*13430*/  IMAD.MOV.U32 R6, RZ, RZ, R14 ;  /* 0x000000ffff067224 */ /* 0x000fe200078e000e */
[----:B------:R-:W-:Y:S06]  /*13440*/  BRA `(.L_x_9541) ;  /* 0xffffffdc00007947 */ /* 0x000fec000383ffff */
.L_x_9546:
[----:B0-----:R0:W1:Y:S02]  /*13450*/  SYNCS.PHASECHK.TRANS64.TRYWAIT P0, [R0+URZ+0x22820], R3 ;  /* 0x02282003000075a7 */ /* 0x001064000800017f */
[----:B-1----:R-:W-:Y:S05]  /*13460*/  @!P0 NANOSLEEP.SYNCS 0x989680 ;  /* 0x009896800000895d */ /* 0x002fea0003900000 */
[----:B------:R-:W1:Y:S02]  /*13470*/  @!P0 SYNCS.PHASECHK.TRANS64 P0, [R0+URZ+0x22820], R3 ;  /* 0x02282003000085a7 */ /* 0x000e64000800007f */
[----:B-1----:R-:W-:Y:S05]  /*13480*/  @!P0 BRA `(.L_x_9546) ;  /* 0xfffffffc00f08947 */ /* 0x002fea000383ffff */
[----:B------:R-:W-:Y:S05]  /*13490*/  BRA `(.L_x_9615) ;  /* 0xffffffe000947947 */ /* 0x000fea000383ffff */
.L_x_9547:
        /* <DEDUP_REMOVED lines=11> */
.L_x_9617:
[----:B------:R-:W-:Y:S05]  /*13550*/  BSYNC B0 ;  /* 0x0000000000007941 */ /* 0x000fea0003800000 */
.L_x_9616:
[----:B------:R-:W-:Y:S05]  /*13560*/  BRA `(.L_x_9618) ;  /* 0xffffffe0007c7947 */ /* 0x000fea000383ffff */
.L_x_9550:
[----:B------:R-:W-:Y:S01]  /*13570*/  BSSY B1, `(.L_x_9619) ;  /* 0x0000006000017945 */ /* 0x000fe20003800000 */
[----:B------:R-:W-:-:S07]  /*13580*/  IMAD.MOV.U32 R15, RZ, RZ, -0x1 ;  /* 0xffffffffff0f7424 */ /* 0x000fce00078e00ff */
[----:B01----:R-:W-:Y:S05]  /*13590*/  WARPSYNC.COLLECTIVE R15, `(.L_x_9620) ;  /* 0x000000000f0c7348 */ /* 0x003fea0003c00000 */
[----:B------:R-:W-:Y:S02]  /*135a0*/  ELECT P6, UR62, PT ;  /* 0x00000000003e782f */ /* 0x000fe400038c0000 */
[----:B------:R-:W-:Y:S01]  /*135b0*/  MOV R14, UR62 ;  /* 0x0000003e000e7c02 */ /* 0x000fe20008000f00 */
[----:B01----:R-:W-:Y:S10]  /*135c0*/  ENDCOLLECTIVE ;  /* 0x000000000000791b */ /* 0x003ff40003800000 */
.L_x_9620:
[----:B------:R-:W-:Y:S05]  /*135d0*/  BSYNC B1 ;  /* 0x0000000000017941 */ /* 0x000fea0003800000 */
.L_x_9619:
[----:B------:R-:W-:Y:S05]  /*135e0*/  BRA `(.L_x_9621) ;  /* 0xffffffe000747947 */ /* 0x000fea000383ffff */
.L_x_9552:
[----:B0-----:R0:W1:Y:S02]  /*135f0*/  SYNCS.PHASECHK.TRANS64.TRYWAIT P0, [R6+URZ], R5 ;  /* 0x00000005060075a7 */ /* 0x001064000800017f */
[----:B-1----:R-:W-:Y:S05]  /*13600*/  @!P0 NANOSLEEP.SYNCS 0x989680 ;  /* 0x009896800000895d */ /* 0x002fea0003900000 */
[----:B------:R-:W1:Y:S02]  /*13610*/  @!P0 SYNCS.PHASECHK.TRANS64 P0, [R6+URZ], R5 ;  /* 0x00000005060085a7 */ /* 0x000e64000800007f */
[----:B-1----:R-:W-:Y:S05]  /*13620*/  @!P0 BRA `(.L_x_9552) ;  /* 0xfffffffc00f08947 */ /* 0x002fea000383ffff */
[----:B------:R-:W-:Y:S05]  /*13630*/  BRA `(.L_x_9622) ;  /* 0xffffffe000ac7947 */ /* 0x000fea000383ffff */
.L_x_9553:
[----:B-1----:R1:W2:Y:S02]  /*13640*/  SYNCS.PHASECHK.TRANS64.TRYWAIT P0, [R7+URZ], R2 ;  /* 0x00000002070075a7 */ /* 0x0022a4000800017f */
[----:B--2---:R-:W-:Y:S05]  /*13650*/  @!P0 NANOSLEEP.SYNCS 0x989680 ;  /* 0x009896800000895d */ /* 0x004fea0003900000 */
[----:B------:R-:W2:Y:S02]  /*13660*/  @!P0 SYNCS.PHASECHK.TRANS64 P0, [R7+URZ], R2 ;  /* 0x00000002070085a7 */ /* 0x000ea4000800007f */
[----:B--2---:R-:W-:Y:S05]  /*13670*/  @!P0 BRA `(.L_x_9553) ;  /* 0xfffffffc00f08947 */ /* 0x004fea000383ffff */
[----:B------:R-:W-:Y:S05]  /*13680*/  BRA `(.L_x_9623) ;  /* 0xffffffe000a07947 */ /* 0x000fea000383ffff */
.L_x_9555:
[----:B--2---:R2:W3:Y:S02]  /*13690*/  SYNCS.PHASECHK.TRANS64.TRYWAIT P0, [R4+URZ], R5 ;  /* 0x00000005040075a7 */ /* 0x0044e4000800017f */
[----:B---3--:R-:W-:Y:S05]  /*136a0*/  @!P0 NANOSLEEP.SYNCS 0x989680 ;  /* 0x009896800000895d */ /* 0x008fea0003900000 */
[----:B------:R-:W3:Y:S02]  /*136b0*/  @!P0 SYNCS.PHASECHK.TRANS64 P0, [R4+URZ], R5 ;  /* 0x00000005040085a7 */ /* 0x000ee4000800007f */
[----:B---3--:R-:W-:Y:S05]  /*136c0*/  @!P0 BRA `(.L_x_9555) ;  /* 0xfffffffc00f08947 */ /* 0x008fea000383ffff */
[----:B------:R-:W-:Y:S05]  /*136d0*/  BRA `(.L_x_9624) ;  /* 0xffffffe000a47947 */ /* 0x000fea000383ffff */
.L_x_9625:
        /* <DEDUP_REMOVED lines=10> */
.L_x_15190:


//--------------------- .text._ZN7cutlass13device_kernelIN5flash11enable_sm90INS1_16FlashAttnFwdSm90INS1_25CollectiveMainloopFwdSm90ILi2EN4cute5tupleIJNS5_1CILi1EEES8_S8_EEENS6_IJNS7_ILi128EEENS7_ILi96EEENS7_ILi64EEEEEELi256ENS_6half_tEfNS_4arch4Sm90ELb0ELb0ELb1ELb1ELb0ELb1ELb0ELb1ELb0ELb1ELb1ELb0EEENS1_21CollectiveEpilogueFwdINS6_IJSA_NS7_ILi256EEESB_EEES9_SE_SG_Li256ELb1ELb1ELb1ELb0EEENS1_36VarlenDynamicPersistentTileSchedulerILi128ELi96ELi256ELi128ELb1ELb1ELb1ELb0ELb1ELb1EEEEEEEEEvNT_6ParamsE --------------------------
	.section	.text._ZN7cutlass13device_kernelIN5flash11enable_sm90INS1_16FlashAttnFwdSm90INS1_25CollectiveMainloopFwdSm90ILi2EN4cute5tupleIJNS5_1CILi1EEES8_S8_EEENS6_IJNS7_ILi128EEENS7_ILi96EEENS7_ILi64EEEEEELi256ENS_6half_tEfNS_4arch4Sm90ELb0ELb0ELb1ELb1ELb0ELb1ELb0ELb1ELb0ELb1ELb1ELb0EEENS1_21CollectiveEpilogueFwdINS6_IJSA_NS7_ILi256EEESB_EEES9_SE_SG_Li256ELb1ELb1ELb1ELb0EEENS1_36VarlenDynamicPersistentTileSchedulerILi128ELi96ELi256ELi128ELb1ELb1ELb1ELb0ELb1ELb1EEEEEEEEEvNT_6ParamsE,"ax",@progbits
	.align	128
.text._ZN7cutlass13device_kernelIN5flash11enable_sm90INS1_16FlashAttnFwdSm90INS1_25CollectiveMainloopFwdSm90ILi2EN4cute5tupleIJNS5_1CILi1EEES8_S8_EEENS6_IJNS7_ILi128EEENS7_ILi96EEENS7_ILi64EEEEEELi256ENS_6half_tEfNS_4arch4Sm90ELb0ELb0ELb1ELb1ELb0ELb1ELb0ELb1ELb0ELb1ELb1ELb0EEENS1_21CollectiveEpilogueFwdINS6_IJSA_NS7_ILi256EEESB_EEES9_SE_SG_Li256ELb1ELb1ELb1ELb0EEENS1_36VarlenDynamicPersistentTileSchedulerILi128ELi96ELi256ELi128ELb1ELb1ELb1ELb0ELb1ELb1EEEEEEEEEvNT_6ParamsE:
        .type           _ZN7cutlass13device_kernelIN5flash11enable_sm90INS1_16FlashAttnFwdSm90INS1_25CollectiveMainloopFwdSm90ILi2EN4cute5tupleIJNS5_1CILi1EEES8_S8_EEENS6_IJNS7_ILi128EEENS7_ILi96EEENS7_ILi64EEEEEELi256ENS_6half_tEfNS_4arch4Sm90ELb0ELb0ELb1ELb1ELb0ELb1ELb0ELb1ELb0ELb1ELb1ELb0EEENS1_21CollectiveEpilogueFwdINS6_IJSA_NS7_ILi256EEESB_EEES9_SE_SG_Li256ELb1ELb1ELb1ELb0EEENS1_36VarlenDynamicPersistentTileSchedulerILi128ELi96ELi256ELi128ELb1ELb1ELb1ELb0ELb1ELb1EEEEEEEEEvNT_6ParamsE,@function
        .size           _ZN7cutlass13device_kernelIN5flash11enable_sm90INS1_16FlashAttnFwdSm90INS1_25CollectiveMainloopFwdSm90ILi2EN4cute5tupleIJNS5_1CILi1EEES8_S8_EEENS6_IJNS7_ILi128EEENS7_ILi96EEENS7_ILi64EEEEEELi256ENS_6half_tEfNS_4arch4Sm90ELb0ELb0ELb1ELb1ELb0ELb1ELb0ELb1ELb0ELb1ELb1ELb0EEENS1_21CollectiveEpilogueFwdINS6_IJSA_NS7_ILi256EEESB_EEES9_SE_SG_Li256ELb1ELb1ELb1ELb0EEENS1_36VarlenDynamicPersistentTileSchedulerILi128ELi96ELi256ELi128ELb1ELb1ELb1ELb0ELb1ELb1EEEEEEEEEvNT_6ParamsE,(.L_x_15191 - _ZN7cutlass13device_kernelIN5flash11enable_sm90INS1_16FlashAttnFwdSm90INS1_25CollectiveMainloopFwdSm90ILi2EN4cute5tupleIJNS5_1CILi1EEES8_S8_EEENS6_IJNS7_ILi128EEENS7_ILi96EEENS7_ILi64EEEEEELi256ENS_6half_tEfNS_4arch4Sm90ELb0ELb0ELb1ELb1ELb0ELb1ELb0ELb1ELb0ELb1ELb1ELb0EEENS1_21CollectiveEpilogueFwdINS6_IJSA_NS7_ILi256EEESB_EEES9_SE_SG_Li256ELb1ELb1ELb1ELb0EEENS1_36VarlenDynamicPersistentTileSchedulerILi128ELi96ELi256ELi128ELb1ELb1ELb1ELb0ELb1ELb1EEEEEEEEEvNT_6ParamsE)
        .other          _ZN7cutlass13device_kernelIN5flash11enable_sm90INS1_16FlashAttnFwdSm90INS1_25CollectiveMainloopFwdSm90ILi2EN4cute5tupleIJNS5_1CILi1EEES8_S8_EEENS6_IJNS7_ILi128EEENS7_ILi96EEENS7_ILi64EEEEEELi256ENS_6half_tEfNS_4arch4Sm90ELb0ELb0ELb1ELb1ELb0ELb1ELb0ELb1ELb0ELb1ELb1ELb0EEENS1_21CollectiveEpilogueFwdINS6_IJSA_NS7_ILi256EEESB_EEES9_SE_SG_Li256ELb1ELb1ELb1ELb0EEENS1_36VarlenDynamicPersistentTileSchedulerILi128ELi96ELi256ELi128ELb1ELb1ELb1ELb0ELb1ELb1EEEEEEEEEvNT_6ParamsE,@"STO_CUDA_ENTRY STV_DEFAULT"
_ZN7cutlass13device_kernelIN5flash11enable_sm90INS1_16FlashAttnFwdSm90INS1_25CollectiveMainloopFwdSm90ILi2EN4cute5tupleIJNS5_1CILi1EEES8_S8_EEENS6_IJNS7_ILi128EEENS7_ILi96EEENS7_ILi64EEEEEELi256ENS_6half_tEfNS_4arch4Sm90ELb0ELb0ELb1ELb1ELb0ELb1ELb0ELb1ELb0ELb1ELb1ELb0EEENS1_21CollectiveEpilogueFwdINS6_IJSA_NS7_ILi256EEESB_EEES9_SE_SG_Li256ELb1ELb1ELb1ELb0EEENS1_36VarlenDynamicPersistentTileSchedulerILi128ELi96ELi256ELi128ELb1ELb1ELb1ELb0ELb1ELb1EEEEEEEEEvNT_6ParamsE:
        /* <DEDUP_REMOVED lines=24> */
.L_x_9627:
[----:B------:R-:W-:Y:S05]  /*0180*/  BSYNC B0 ;  /* 0x0000000000007941 */ /* 0x000fea0003800000 */
.L_x_9626:
        /* <DEDUP_REMOVED lines=41> */
.L_x_9628:
        /* <DEDUP_REMOVED lines=22> */
.L_x_9629:
        /* <DEDUP_REMOVED lines=18> */
.L_x_9630:
        /* <DEDUP_REMOVED lines=22> */
.L_x_9631:
        /* <DEDUP_REMOVED lines=22> */
.L_x_9632:
        /* <DEDUP_REMOVED lines=8> */
.L_x_9635:
        /* <DEDUP_REMOVED lines=11> */
[----:B------:R-:W-:Y:S04]  /*0a90*/  BAR.SYNC.DEFER_BLOCKING 0x5, 0x180 ;  /* 0x0146000000007b1d */ /* 0x000fe80000010000 */
[----:B------:R-:W-:-:S02]  /*0aa0*/  IMAD.U32 R19, RZ, RZ, UR4 ;  /* 0x00000004ff137e24 */ /* 0x000fc4000f8e00ff */
[----:B------:R-:W-:-:S03]  /*0ab0*/  ULDC UR4, c[0x0][0xc3c] ;  /* 0x00030f0000047ab9 */ /* 0x000fc60000000800 */
[----:B------:R-:W0:Y:S01]  /*0ac0*/  LDS.128 R152, [R19+0x228d0] ;  /* 0x0228d00013987984 */ /* 0x000e220000000c00 */
[----:B------:R-:W-:Y:S06]  /*0ad0*/  BAR.ARV 0x4, 0x180 ;  /* 0x0106000000007b1d */ /* 0x000fec0000002000 */
[----:B0-----:R-:W-:-:S13]  /*0ae0*/  ISETP.GE.AND P0, PT, R155, UR4, PT ;  /* 0x000000049b007c0c */ /* 0x001fda000bf06270 */
[----:B------:R-:W-:Y:S05]  /*0af0*/  @P0 BRA `(.L_x_9636) ;  /* 0x00000198006c0947 */ /* 0x000fea0003800000 */
[----:B------:R-:W-:Y:S01]  /*0b00*/  VIADD R6, R6, 0xffffff80 ;  /* 0xffffff8006067836 */ /* 0x000fe20000000000 */
[----:B------:R-:W-:Y:S01]  /*0b10*/  CS2R R200, SRZ ;  /* 0x0000000000c87805 */ /* 0x000fe2000001ff00 */
[----:B------:R-:W-:Y:S01]  /*0b20*/  IMAD.MOV.U32 R217, RZ, RZ, RZ ;  /* 0x000000ffffd97224 */ /* 0x000fe200078e00ff */
[----:B------:R-:W-:Y:S01]  /*0b30*/  ULOP3.LUT UR44, UR36, 0x1, URZ, 0xfc, !UPT ;  /* 0x00000001242c7892 */ /* 0x000fe2000f8efc3f */
[----:B------:R-:W-:Y:S01]  /*0b40*/  IMAD.MOV.U32 R204, RZ, RZ, RZ ;  /* 0x000000ffffcc7224 */ /* 0x000fe200078e00ff */
[----:B------:R-:W-:-:S04]  /*0b50*/  SHF.R.S32.HI R3, RZ, 0x1f, R6 ;  /* 0x0000001fff037819 */ /* 0x000fc80000011406 */
[CC--:B------:R-:W-:Y:S02]  /*0b60*/  LEA.HI R0, R3.reuse, R6.reuse, RZ, 0x7 ;  /* 0x0000000603007211 */ /* 0x0c0fe400078f38ff */
[CC--:B------:R-:W-:Y:S02]  /*0b70*/  LEA.HI R2, R3.reuse, R6.reuse, RZ, 0x4 ;  /* 0x0000000603027211 */ /* 0x0c0fe400078f20ff */
[----:B------:R-:W-:Y:S02]  /*0b80*/  LOP3.LUT R5, R0, 0xffffff80, RZ, 0xc0, !PT ;  /* 0xffffff8000057812 */ /* 0x000fe400078ec0ff */
[----:B------:R-:W-:Y:S02]  /*0b90*/  SHF.R.S32.HI R7, RZ, 0x4, R2 ;  /* 0x00000004ff077819 */ /* 0x000fe40000011402 */
[----:B------:R-:W-:Y:S01]  /*0ba0*/  LEA.HI R206, R3, R6, RZ, 0x5 ;  /* 0x0000000603ce7211 */ /* 0x000fe200078f28ff */
[----:B------:R-:W-:Y:S01]  /*0bb0*/  IMAD.IADD R13, R6, 0x1, -R5 ;  /* 0x00000001060d7824 */ /* 0x000fe200078e0a05 */
[----:B------:R-:W-:-:S02]  /*0bc0*/  SHF.R.S32.HI R5, RZ, 0x7, R0 ;  /* 0x00000007ff057819 */ /* 0x000fc40000011400 */
[----:B------:R-:W-:Y:S02]  /*0bd0*/  LEA.HI R4, R2, R7, RZ, 0x1 ;  /* 0x0000000702047211 */ /* 0x000fe400078f08ff */
[----:B------:R-:W-:Y:S01]  /*0be0*/  SHF.R.S32.HI R8, RZ, 0x1f, R13 ;  /* 0x0000001fff087819 */ /* 0x000fe2000001140d */
[----:B------:R-:W-:Y:S01]  /*0bf0*/  STL [R1+0x54], R13 ;  /* 0x0000540d01007387 */ /* 0x000fe20000100800 */
[----:B------:R-:W-:Y:S02]  /*0c00*/  LEA.HI R0, R0, R5, RZ, 0x1 ;  /* 0x0000000500007211 */ /* 0x000fe400078f08ff */
[----:B------:R-:W-:Y:S02]  /*0c10*/  LEA.HI R9, R8, R13, RZ, 0x2 ;  /* 0x0000000d08097211 */ /* 0x000fe400078f10ff */
[----:B------:R-:W-:Y:S02]  /*0c20*/  LOP3.LUT R0, R0, 0x3fffffe, RZ, 0xc0, !PT ;  /* 0x03fffffe00007812 */ /* 0x000fe400078ec0ff */
[----:B------:R-:W-:-:S02]  /*0c30*/  SHF.R.S32.HI R10, RZ, 0x2, R9 ;  /* 0x00000002ff0a7819 */ /* 0x000fc40000011409 */
[----:B------:R-:W-:Y:S01]  /*0c40*/  SHF.R.S32.HI R11, RZ, 0x1f, R9 ;  /* 0x0000001fff0b7819 */ /* 0x000fe20000011409 */
[----:B------:R-:W-:Y:S01]  /*0c50*/  IMAD.IADD R0, R5, 0x1, -R0 ;  /* 0x0000000105007824 */ /* 0x000fe200078e0a00 */
[----:B------:R-:W-:Y:S02]  /*0c60*/  LOP3.LUT R4, R4, 0x1ffffffe, RZ, 0xc0, !PT ;  /* 0x1ffffffe04047812 */ /* 0x000fe400078ec0ff */
[CC--:B------:R-:W-:Y:S02]  /*0c70*/  LEA.HI R18, R3.reuse, R6.reuse, RZ, 0x2 ;  /* 0x0000000603127211 */ /* 0x0c0fe400078f10ff */
[----:B------:R-:W-:Y:S01]  /*0c80*/  LEA.HI R3, R3, R6, RZ, 0x3 ;  /* 0x0000000603037211 */ /* 0x000fe200078f18ff */
[----:B------:R-:W-:Y:S01]  /*0c90*/  IMAD.IADD R4, R7, 0x1, -R4 ;  /* 0x0000000107047824 */ /* 0x000fe200078e0a04 */
[----:B------:R-:W-:Y:S02]  /*0ca0*/  LEA.HI R11, R11, R10, RZ, 0x3 ;  /* 0x0000000a0b0b7211 */ /* 0x000fe400078f18ff */
[----:B------:R-:W-:Y:S01]  /*0cb0*/  LOP3.LUT R5, R2, 0x3fffff0, RZ, 0xc0, !PT ;  /* 0x03fffff002057812 */ /* 0x000fe200078ec0ff */
[----:B------:R-:W-:Y:S01]  /*0cc0*/  IMAD.MOV.U32 R2, RZ, RZ, RZ ;  /* 0x000000ffff027224 */ /* 0x000fe200078e00ff */
[----:B------:R-:W-:-:S02]  /*0cd0*/  LOP3.LUT R7, R3, 0xfffffff8, RZ, 0xc0, !PT ;  /* 0xfffffff803077812 */ /* 0x000fc400078ec0ff */
[----:B------:R-:W-:Y:S01]  /*0ce0*/  LOP3.LUT R11, R11, 0xfffffff8, RZ, 0xc0, !PT ;  /* 0xfffffff80b0b7812 */ /* 0x000fe200078ec0ff */
[----:B------:R-:W-:Y:S01]  /*0cf0*/  IMAD.IADD R5, R6, 0x1, -R5 ;  /* 0x0000000106057824 */ /* 0x000fe200078e0a05 */
[----:B------:R-:W-:Y:S01]  /*0d00*/  LEA.HI R8, R8, R13, RZ, 0x5 ;  /* 0x0000000d08087211 */ /* 0x000fe200078f28ff */
[----:B------:R-:W-:Y:S01]  /*0d10*/  IMAD.IADD R7, R6, 0x1, -R7 ;  /* 0x0000000106077824 */ /* 0x000fe200078e0a07 */
[----:B------:R-:W-:Y:S01]  /*0d20*/  LOP3.LUT R3, R18, 0xfffffffc, RZ, 0xc0, !PT ;  /* 0xfffffffc12037812 */ /* 0x000fe200078ec0ff */
[----:B------:R-:W-:Y:S01]  /*0d30*/  IMAD.IADD R11, R10, 0x1, -R11 ;  /* 0x000000010a0b7824 */ /* 0x000fe200078e0a0b */
[----:B------:R-:W-:Y:S01]  /*0d40*/  SHF.R.S32.HI R206, RZ, 0x5, R206 ;  /* 0x00000005ffce7819 */ /* 0x000fe200000114ce */
[----:B------:R-:W-:Y:S01]  /*0d50*/  IMAD.SHL.U32 R203, R7, 0x8, RZ ;  /* 0x0000000807cb7824 */ /* 0x000fe200078e00ff */
[----:B------:R-:W-:Y:S01]  /*0d60*/  SHF.R.S32.HI R18, RZ, 0x2, R18 ;  /* 0x00000002ff127819 */ /* 0x000fe20000011412 */
[----:B------:R-:W-:Y:S01]  /*0d70*/  IMAD.IADD R3, R6, 0x1, -R3 ;  /* 0x0000000106037824 */ /* 0x000fe200078e0a03 */
[----:B------:R-:W-:Y:S01]  /*0d80*/  SHF.R.S32.HI R8, RZ, 0x5, R8 ;  /* 0x00000005ff087819 */ /* 0x000fe20000011408 */
[----:B------:R-:W-:Y:S01]  /*0d90*/  IMAD R5, R206, 0x10, R5 ;  /* 0x00000010ce057824 */ /* 0x000fe200078e0205 */
[----:B------:R-:W-:Y:S01]  /*0da0*/  IADD3 R210, R203, 0x40, RZ ;  /* 0x00000040cbd27810 */ /* 0x000fe20007ffe0ff */
[----:B------:R-:W-:Y:S01]  /*0db0*/  VIADD R216, R18, 0x40 ;  /* 0x0000004012d87836 */ /* 0x000fe20000000000 */
[----:B------:R-:W-:Y:S01]  /*0dc0*/  LOP3.LUT R9, R9, 0x7ffffffc, RZ, 0xc0, !PT ;  /* 0x7ffffffc09097812 */ /* 0x000fe200078ec0ff */
[----:B------:R-:W-:Y:S01]  /*0dd0*/  IMAD R11, R8, 0x10, R11 ;  /* 0x00000010080b7824 */ /* 0x000fe200078e020b */
[----:B------:R-:W-:Y:S01]  /*0de0*/  SHF.R.S32.HI R220, RZ, 0x1f, R18 ;  /* 0x0000001fffdc7819 */ /* 0x000fe20000011412 */
[----:B------:R-:W-:Y:S01]  /*0df0*/  IMAD R6, R5, 0x8, R4 ;  /* 0x0000000805067824 */ /* 0x000fe200078e0204 */
[----:B------:R-:W-:Y:S01]  /*0e00*/  SHF.R.S32.HI R5, RZ, 0x1f, R216 ;  /* 0x0000001fff057819 */ /* 0x000fe200000114d8 */
[----:B------:R-:W-:Y:S01]  /*0e10*/  IMAD R12, R0, 0x40, R11 ;  /* 0x00000040000c7824 */ /* 0x000fe200078e020b */
[----:B------:R-:W-:Y:S01]  /*0e20*/  LEA.HI R0, R3, R3, RZ, 0x1 ;  /* 0x0000000303007211 */ /* 0x000fe200078f08ff */
[----:B------:R-:W-:Y:S01]  /*0e30*/  IMAD.SHL.U32 R205, R216, 0x40, RZ ;  /* 0x00000040d8cd7824 */ /* 0x000fe200078e00ff */
[----:B------:R-:W-:Y:S01]  /*0e40*/  LEA.HI R5, R5, R216, RZ, 0x3 ;  /* 0x000000d805057211 */ /* 0x000fe200078f18ff */
[C---:B------:R-:W-:Y:S01]  /*0e50*/  IMAD.SHL.U32 R16, R3.reuse, 0x8, RZ ;  /* 0x0000000803107824 */ /* 0x040fe200078e00ff */
[----:B------:R-:W-:Y:S01]  /*0e60*/  LOP3.LUT R0, R0, 0x1ffffffe, RZ, 0xc0, !PT ;  /* 0x1ffffffe00007812 */ /* 0x000fe200078ec0ff */
[----:B------:R-:W-:Y:S01]  /*0e70*/  IMAD.SHL.U32 R22, R3, 0x4, RZ ;  /* 0x0000000403167824 */ /* 0x000fe200078e00ff */
[----:B------:R-:W-:Y:S01]  /*0e80*/  LOP3.LUT R205, R205, 0x1c0, RZ, 0xc0, !PT ;  /* 0x000001c0cdcd7812 */ /* 0x000fe200078ec0ff */
[----:B------:R-:W-:Y:S01]  /*0e90*/  IMAD.SHL.U32 R5, R5, 0x40, RZ ;  /* 0x0000004005057824 */ /* 0x000fe200078e00ff */
[----:B------:R-:W-:Y:S01]  /*0ea0*/  STL [R1+0x68], R12 ;  /* 0x0000680c01007387 */ /* 0x000fe20000100800 */
[----:B------:R-:W-:Y:S01]  /*0eb0*/  IMAD.IADD R0, R3, 0x1, -R0 ;  /* 0x0000000103007824 */ /* 0x000fe200078e0a00 */
[----:B------:R-:W-:Y:S01]  /*0ec0*/  SHF.R.S32.HI R3, RZ, 0x1f, R203 ;  /* 0x0000001fff037819 */ /* 0x000fe200000114cb */
[----:B------:R-:W-:Y:S01]  /*0ed0*/  IMAD.IADD R9, R13, 0x1, -R9 ;  /* 0x000000010d097824 */ /* 0x000fe200078e0a09 */
[----:B------:R-:W-:Y:S01]  /*0ee0*/  SHF.R.U32.HI R4, RZ, 0x3, R205 ;  /* 0x00000003ff047819 */ /* 0x000fe200000116cd */
[----:B------:R-:W-:Y:S01]  /*0ef0*/  IMAD R0, R0, 0x8, R12 ;  /* 0x0000000800007824 */ /* 0x000fe200078e020c */
[----:B------:R-:W-:Y:S01]  /*0f00*/  LOP3.LUT R3, R205, 0x38, R16, 0xf8, !PT ;  /* 0x00000038cd037812 */ /* 0x000fe200078ef810 */
[----:B------:R-:W-:Y:S01]  /*0f10*/  IMAD.SHL.U32 R224, R9, 0x2, RZ ;  /* 0x0000000209e07824 */ /* 0x000fe200078e00ff */
[----:B------:R-:W-:Y:S01]  /*0f20*/  LOP3.LUT R208, R5, 0xfffffe00, RZ, 0xc0, !PT ;  /* 0xfffffe0005d07812 */ /* 0x000fe200078ec0ff */
[----:B------:R-:W-:Y:S01]  /*0f30*/  VIADD R209, R203, 0x80 ;  /* 0x00000080cbd17836 */ /* 0x000fe20000000000 */
[----:B------:R-:W-:Y:S01]  /*0f40*/  SHF.R.S32.HI R5, RZ, 0x1f, R210 ;  /* 0x0000001fff057819 */ /* 0x000fe200000114d2 */
[----:B------:R-:W-:Y:S01]  /*0f50*/  IMAD.SHL.U32 R5, R6, 0x8, RZ ;  /* 0x0000000806057824 */ /* 0x000fe200078e00ff */
[----:B------:R-:W-:Y:S01]  /*0f60*/  LOP3.LUT R4, R208, R3, R4, 0xf6, !PT ;  /* 0x00000003d0047212 */ /* 0x000fe200078ef604 */
[C---:B------:R-:W-:Y:S01]  /*0f70*/  VIADD R27, R224.reuse, 0x18 ;  /* 0x00000018e01b7836 */ /* 0x040fe20000000000 */
[----:B------:R-:W-:Y:S01]  /*0f80*/  SHF.R.S32.HI R7, RZ, 0x1f, R209 ;  /* 0x0000001fff077819 */ /* 0x000fe200000114d1 */
[----:B------:R-:W-:Y:S01]  /*0f90*/  VIADD R24, R224, 0x30 ;  /* 0x00000030e0187836 */ /* 0x000fe20000000000 */
[----:B------:R0:W-:Y:S01]  /*0fa0*/  STL [R1+0x70], R5 ;  /* 0x0000700501007387 */ /* 0x0001e20000100800 */
[----:B------:R-:W-:Y:S01]  /*0fb0*/  IMAD R3, R4, 0x2, R19 ;  /* 0x0000000204037824 */ /* 0x000fe200078e0213 */
        /* <DEDUP_REMOVED lines=8> */
[----:B------:R2:W-:Y:S01]  /*1040*/  STL [R1+0x6c], R0 ;  /* 0x00006c0001007387 */ /* 0x0005e20000100800 */
[C---:B0-----:R-:W-:Y:S01]  /*1050*/  VIADD R5, R224.reuse, 0x90 ;  /* 0x00000090e0057836 */ /* 0x041fe20000000000 */
[----:B------:R-:W-:Y:S01]  /*1060*/  SHF.R.S32.HI R4, RZ, 0x1f, R11 ;  /* 0x0000001fff047819 */ /* 0x000fe2000001140b */
[C---:B------:R-:W-:Y:S01]  /*1070*/  VIADD R236, R224.reuse, 0xa8 ;  /* 0x000000a8e0ec7836 */ /* 0x040fe20000000000 */
[----:B------:R-:W-:Y:S01]  /*1080*/  SHF.R.S32.HI R4, RZ, 0x1f, R8 ;  /* 0x0000001fff047819 */ /* 0x000fe20000011408 */
[C---:B------:R-:W-:Y:S01]  /*1090*/  VIADD R235, R224.reuse, 0xb0 ;  /* 0x000000b0e0eb7836 */ /* 0x040fe20000000000 */
[C---:B-1----:R-:W-:Y:S01]  /*10a0*/  IADD3 R3, R224.reuse, 0x98, RZ ;  /* 0x00000098e0037810 */ /* 0x042fe20007ffe0ff */
        /* <DEDUP_REMOVED lines=43> */
[----:B------:R-:W-:-:S02]  /*1360*/  SHF.R.S32.HI R7, RZ, 0x1f, R7 ;  /* 0x0000001fff077819 */ /* 0x000fc40000011407 */
[----:B------:R-:W-:Y:S02]  /*1370*/  SHF.R.S32.HI R6, RZ, 0x1f, R6 ;  /* 0x0000001fff067819 */ /* 0x000fe40000011406 */
[----:B------:R-:W-:Y:S02]  /*1380*/  SHF.R.S32.HI R5, RZ, 0x1f, R228 ;  /* 0x0000001fff057819 */ /* 0x000fe400000114e4 */
[----:B------:R-:W-:Y:S02]  /*1390*/  SHF.R.S32.HI R4, RZ, 0x1f, R226 ;  /* 0x0000001fff047819 */ /* 0x000fe400000114e2 */
[----:B--2---:R-:W-:-:S07]  /*13a0*/  SHF.R.S32.HI R3, RZ, 0x1f, R225 ;  /* 0x0000001fff037819 */ /* 0x004fce00000114e1 */
.L_x_9782:
[----:B0--3--:R-:W0:Y:S02]  /*13b0*/  LDC.64 R4, c[0x0][0xc88] ;  /* 0x00032200ff047b82 */ /* 0x009e240000000a00 */
[----:B0-----:R-:W-:-:S05]  /*13c0*/  IMAD.WIDE R4, R155, 0x4, R4 ;  /* 0x000000049b047825 */ /* 0x001fca00078e0204 */
[----:B------:R-:W2:Y:S01]  /*13d0*/  LDG.E R213, desc[UR40][R4.64] ;  /* 0x0000002804d57981 */ /* 0x000ea2000c1e1900 */
[----:B------:R-:W-:Y:S05]  /*13e0*/  YIELD ;  /* 0x0000000000007946 */ /* 0x000fea0003800000 */
[----:B------:R-:W-:Y:S01]  /*13f0*/  ULDC.64 UR4, c[0x0][0xa28] ;  /* 0x00028a0000047ab9 */ /* 0x000fe20000000a00 */
[----:B------:R-:W-:Y:S01]  /*1400*/  ULDC.64 UR8, c[0x0][0xa18] ;  /* 0x0002860000087ab9 */ /* 0x000fe20000000a00 */
[----:B------:R-:W-:Y:S01]  /*1410*/  ISETP.NE.U32.AND P1, PT, RZ, UR4, PT ;  /* 0x00000004ff007c0c */ /* 0x000fe2000bf25070 */
[----:B------:R-:W-:Y:S01]  /*1420*/  ULDC.64 UR6, c[0x0][0xa08] ;  /* 0x0002820000067ab9 */ /* 0x000fe20000000a00 */
[----:B----4-:R-:W-:Y:S01]  /*1430*/  IMAD.MOV.U32 R11, RZ, RZ, RZ ;  /* 0x000000ffff0b7224 */ /* 0x010fe200078e00ff */
[----:B------:R-:W-:Y:S01]  /*1440*/  ISETP.NE.U32.AND P0, PT, RZ, UR6, PT ;  /* 0x00000006ff007c0c */ /* 0x000fe2000bf05070 */
[----:B------:R-:W-:Y:S01]  /*1450*/  IMAD.MOV.U32 R31, RZ, RZ, RZ ;  /* 0x000000ffff1f7224 */ /* 0x000fe200078e00ff */
[----:B------:R-:W-:-:S02]  /*1460*/  ISETP.NE.AND.EX P1, PT, RZ, UR5, PT, P1 ;  /* 0x00000005ff007c0c */ /* 0x000fc4000bf25310 */
[----:B------:R-:W-:Y:S02]  /*1470*/  ISETP.NE.AND.EX P0, PT, RZ, UR7, PT, P0 ;  /* 0x00000007ff007c0c */ /* 0x000fe4000bf05300 */
[----:B--2---:R-:W-:Y:S01]  /*1480*/  SHF.R.S32.HI R0, RZ, 0x1f, R213 ;  /* 0x0000001fff007819 */ /* 0x004fe200000114d5 */
[----:B------:R-:W-:-:S08]  /*1490*/  IMAD.SHL.U32 R214, R213, 0x4, RZ ;  /* 0x00000004d5d67824 */ /* 0x000fd000078e00ff */
[C---:B------:R-:W-:Y:S02]  /*14a0*/  @P1 LEA R6, P2, R213.reuse, UR4, 0x2 ;  /* 0x00000004d5061c11 */ /* 0x040fe4000f8410ff */
[C-C-:B------:R-:W-:Y:S01]  /*14b0*/  SHF.L.U64.HI R215, R213.reuse, 0x2, R0.reuse ;  /* 0x00000002d5d77819 */ /* 0x140fe20000010200 */
[----:B------:R0:W-:Y:S01]  /*14c0*/  STL [R1+0x4c], R0 ;  /* 0x00004c0001007387 */ /* 0x0001e20000100800 */
[----:B------:R-:W-:Y:S02]  /*14d0*/  @P1 LEA.HI.X R7, R213, UR5, R0, 0x2, P2 ;  /* 0x00000005d5071c11 */ /* 0x000fe400090f1400 */
[----:B------:R-:W-:Y:S01]  /*14e0*/  ISETP.NE.U32.AND P2, PT, RZ, UR8, PT ;  /* 0x00000008ff007c0c */ /* 0x000fe2000bf45070 */
[----:B------:R-:W-:Y:S01]  /*14f0*/  ULDC UR4, c[0x0][0x288] ;  /* 0x0000a20000047ab9 */ /* 0x000fe20000000800 */
[----:B------:R-:W-:Y:S01]  /*1500*/  IADD3 R8, P3, R214, UR6, RZ ;  /* 0x00000006d6087c10 */ /* 0x000fe2000ff7e0ff */
[----:B------:R0:W5:Y:S01]  /*1510*/  @P1 LDG.E R11, desc[UR40][R6.64] ;  /* 0x00000028060b1981 */ /* 0x000162000c1e1900 */
[----:B------:R-:W-:Y:S01]  /*1520*/  ISETP.NE.AND.EX P2, PT, RZ, UR9, PT, P2 ;  /* 0x00000009ff007c0c */ /* 0x000fe2000bf45320 */
[----:B------:R-:W-:Y:S01]  /*1530*/  IMAD.U32 R155, RZ, RZ, UR4 ;  /* 0x00000004ff9b7e24 */ /* 0x000fe2000f8e00ff */
[----:B-1----:R-:W-:Y:S01]  /*1540*/  IADD3.X R9, R215, UR7, RZ, P3, !PT ;  /* 0x00000007d7097c10 */ /* 0x002fe20009ffe4ff */
[----:B------:R-:W-:-:S04]  /*1550*/  ULDC.64 UR4, c[0x0][0x418] ;  /* 0x0001060000047ab9 */ /* 0x000fc80000000a00 */
[----:B------:R0:W5:Y:S06]  /*1560*/  @P0 LDG.E R31, desc[UR40][R8.64] ;  /* 0x00000028081f0981 */ /* 0x00016c000c1e1900 */
[----:B------:R-:W-:-:S04]  /*1570*/  @P2 IADD3 R4, P1, R214, UR8, RZ ;  /* 0x00000008d6042c10 */ /* 0x000fc8000ff3e0ff */
[----:B------:R-:W-:-:S05]  /*1580*/  @P2 IADD3.X R5, R215, UR9, RZ, P1, !PT ;  /* 0x00000009d7052c10 */ /* 0x000fca0008ffe4ff */
[----:B------:R0:W5:Y:S01]  /*1590*/  @P2 LDG.E R155, desc[UR40][R4.64] ;  /* 0x00000028049b2981 */ /* 0x000162000c1e1900 */
[----:B------:R-:W-:-:S03]  /*15a0*/  UISETP.NE.U32.AND UP0, UPT, UR4, URZ, UPT ;  /* 0x0000003f0400728c */ /* 0x000fc6000bf05070 */
[----:B------:R-:W-:Y:S01]  /*15b0*/  ULDC UR4, c[0x0][0x424] ;  /* 0x0001090000047ab9 */ /* 0x000fe20000000800 */
[----:B------:R-:W-:-:S03]  /*15c0*/  UISETP.NE.AND.EX UP0, UPT, UR5, URZ, UPT, UP0 ;  /* 0x0000003f0500728c */ /* 0x000fc6000bf05300 */
[----:B------:R-:W-:Y:S01]  /*15d0*/  ULDC UR5, c[0x0][0x2f0] ;  /* 0x0000bc0000057ab9 */ /* 0x000fe20000000800 */
[----:B------:R-:W-:-:S04]  /*15e0*/  USEL UR4, UR4, 0x1, UP0 ;  /* 0x0000000104047887 */ /* 0x000fc80008000000 */
[----:B------:R-:W-:-:S03]  /*15f0*/  UIMAD UR4, UR4, UR5, URZ ;  /* 0x00000005040472a4 */ /* 0x000fc6000f8e023f */
[----:B------:R-:W-:Y:S02]  /*1600*/  ULDC UR5, c[0x0][0x348] ;  /* 0x0000d20000057ab9 */ /* 0x000fe40000000800 */
[----:B------:R-:W-:Y:S02]  /*1610*/  IMAD.U32 R24, RZ, RZ, UR5 ;  /* 0x00000005ff187e24 */ /* 0x000fe4000f8e00ff */
[----:B------:R-:W-:Y:S01]  /*1620*/  IMAD.U32 R30, RZ, RZ, UR4 ;  /* 0x00000004ff1e7e24 */ /* 0x000fe2000f8e00ff */
        /* <DEDUP_REMOVED lines=10> */
.L_x_9637:
[----:B------:R-:W-:Y:S01]  /*16d0*/  ULDC.64 UR4, c[0x0][0xa20] ;  /* 0x0002880000047ab9 */ /* 0x000fe20000000a00 */
[C---:B------:R-:W-:Y:S01]  /*16e0*/  LOP3.LUT R3, R154.reuse, 0xff000000, RZ, 0xc0, !PT ;  /* 0xff0000009a037812 */ /* 0x040fe200078ec0ff */
[----:B------:R-:W-:Y:S01]  /*16f0*/  IMAD.MOV.U32 R218, RZ, RZ, R153 ;  /* 0x000000ffffda7224 */ /* 0x000fe200078e0099 */
[----:B------:R-:W-:Y:S02]  /*1700*/  ISETP.NE.U32.AND P1, PT, RZ, UR4, PT ;  /* 0x00000004ff007c0c */ /* 0x000fe4000bf25070 */
[C---:B------:R-:W-:Y:S02]  /*1710*/  LOP3.LUT R0, R154.reuse, 0xff0000, RZ, 0xc0, !PT ;  /* 0x00ff00009a007812 */ /* 0x040fe400078ec0ff */
[----:B------:R-:W-:Y:S02]  /*1720*/  ISETP.NE.AND.EX P1, PT, RZ, UR5, PT, P1 ;  /* 0x00000005ff007c0c */ /* 0x000fe4000bf25310 */
[----:B------:R-:W-:Y:S02]  /*1730*/  SHF.R.U32.HI R3, RZ, 0x8, R3 ;  /* 0x00000008ff037819 */ /* 0x000fe40000011603 */
[----:B------:R-:W-:-:S02]  /*1740*/  LOP3.LUT R211, R154, 0xffff, RZ, 0xc0, !PT ;  /* 0x0000ffff9ad37812 */ /* 0x000fc400078ec0ff */
[----:B------:R-:W-:-:S07]  /*1750*/  LEA.HI R212, R0, R3, RZ, 0x10 ;  /* 0x0000000300d47211 */ /* 0x000fce00078f80ff */
[----:B------:R-:W-:Y:S05]  /*1760*/  @!P1 BRA `(.L_x_9638) ;  /* 0x0000000000109947 */ /* 0x000fea0003800000 */
[----:B------:R-:W-:-:S04]  /*1770*/  IADD3 R4, P0, R214, UR4, RZ ;  /* 0x00000004d6047c10 */ /* 0x000fc8000ff1e0ff */
[----:B------:R-:W-:-:S05]  /*1780*/  IADD3.X R5, R215, UR5, RZ, P0, !PT ;  /* 0x00000005d7057c10 */ /* 0x000fca00087fe4ff */
[----:B------:R0:W5:Y:S01]  /*1790*/  LDG.E R30, desc[UR40][R4.64] ;  /* 0x00000028041e7981 */ /* 0x000162000c1e1900 */
[----:B------:R-:W-:Y:S05]  /*17a0*/  BRA `(.L_x_9639) ;  /* 0x0000000000107947 */ /* 0x000fea0003800000 */
.L_x_9638:
[----:B------:R-:W-:Y:S05]  /*17b0*/  @!P0 BRA `(.L_x_9639) ;  /* 0x00000000000c8947 */ /* 0x000fea0003800000 */
[----:B------:R-:W2:Y:S04]  /*17c0*/  LDG.E R3, desc[UR40][R8.64] ;  /* 0x0000002808037981 */ /* 0x000ea8000c1e1900 */
[----:B------:R-:W2:Y:S02]  /*17d0*/  LDG.E R30, desc[UR40][R8.64+0x4] ;  /* 0x00000428081e7981 */ /* 0x000ea4000c1e1900 */
[----:B--2---:R-:W-:-:S07]  /*17e0*/  IMAD.IADD R30, R30, 0x1, -R3 ;  /* 0x000000011e1e7824 */ /* 0x004fce00078e0a03 */
.L_x_9639:
[----:B------:R-:W-:Y:S02]  /*17f0*/  ULDC.64 UR4, c[0x0][0xa10] ;  /* 0x0002840000047ab9 */ /* 0x000fe40000000a00 */
[----:B------:R-:W-:-:S04]  /*1800*/  ISETP.NE.U32.AND P0, PT, RZ, UR4, PT ;  /* 0x00000004ff007c0c */ /* 0x000fc8000bf05070 */
[----:B------:R-:W-:Y:S01]  /*1810*/  ISETP.NE.AND.EX P0, PT, RZ, UR5, PT, P0 ;  /* 0x00000005ff007c0c */ /* 0x000fe2000bf05300 */
[----:B------:R-:W-:-:S12]  /*1820*/  ULDC.64 UR4, c[0x0][0xa30] ;  /* 0x00028c0000047ab9 */ /* 0x000fd80000000a00 */
[----:B0-----:R-:W0:Y:S01]  /*1830*/  @P0 LDC.64 R4, c[0x0][0xa10] ;  /* 0x00028400ff040b82 */ /* 0x001e220000000a00 */
[----:B------:R-:W-:-:S04]  /*1840*/  ISETP.NE.U32.AND P1, PT, RZ, UR4, PT ;  /* 0x00000004ff007c0c */ /* 0x000fc8000bf25070 */
[----:B------:R-:W-:Y:S01]  /*1850*/  ISETP.NE.AND.EX P1, PT, RZ, UR5, PT, P1 ;  /* 0x00000005ff007c0c */ /* 0x000fe2000bf25310 */
[----:B0-----:R-:W-:-:S05]  /*1860*/  @P0 IMAD.WIDE R4, R213, 0x4, R4 ;  /* 0x00000004d5040825 */ /* 0x001fca00078e0204 */
[----:B------:R-:W2:Y:S04]  /*1870*/  @P0 LDG.E R0, desc[UR40][R4.64] ;  /* 0x0000002804000981 */ /* 0x000ea8000c1e1900 */
[----:B------:R-:W2:Y:S03]  /*1880*/  @P0 LDG.E R3, desc[UR40][R4.64+0x4] ;  /* 0x0000042804030981 */ /* 0x000ea6000c1e1900 */
[----:B------:R-:W-:Y:S01]  /*1890*/  @P1 IADD3 R6, P2, R214, UR4, RZ ;  /* 0x00000004d6061c10 */ /* 0x000fe2000ff5e0ff */
[----:B-----5:R-:W-:-:S03]  /*18a0*/  IMAD.MOV.U32 R154, RZ, RZ, R30 ;  /* 0x000000ffff9a7224 */ /* 0x020fc600078e001e */
[----:B------:R-:W-:-:S05]  /*18b0*/  @P1 IADD3.X R7, R215, UR5, RZ, P2, !PT ;  /* 0x00000005d7071c10 */ /* 0x000fca00097fe4ff */
[----:B------:R0:W5:Y:S01]  /*18c0*/  @P1 LDG.E R154, desc[UR40][R6.64] ;  /* 0x00000028069a1981 */ /* 0x000162000c1e1900 */
[----:B------:R-:W-:Y:S01]  /*18d0*/  IADD3 R11, -R11, R30, RZ ;  /* 0x0000001e0b0b7210 */ /* 0x000fe20007ffe1ff */
[----:B------:R-:W-:Y:S01]  /*18e0*/  BSSY B0, `(.L_x_9640) ;  /* 0x000002a000007945 */ /* 0x000fe20003800000 */
[----:B------:R-:W-:Y:S02]  /*18f0*/  LOP3.LUT R219, R212, 0xff, RZ, 0xc0, !PT ;  /* 0x000000ffd4db7812 */ /* 0x000fe400078ec0ff */
[----:B------:R-:W-:Y:S01]  /*1900*/  SHF.R.U32.HI R212, RZ, 0x10, R212 ;  /* 0x00000010ffd47819 */ /* 0x000fe200000116d4 */
[----:B--2---:R-:W-:-:S04]  /*1910*/  @P0 IMAD.IADD R24, R3, 0x1, -R0 ;  /* 0x0000000103180824 */ /* 0x004fc800078e0a00 */
[----:B------:R-:W-:-:S04]  /*1920*/  IMAD.IADD R152, R11, 0x1, R24 ;  /* 0x000000010b987824 */ /* 0x000fc800078e0218 */
[C---:B------:R-:W-:Y:S01]  /*1930*/  VIADD R0, R152.reuse, 0x5f ;  /* 0x0000005f98007836 */ /* 0x040fe20000000000 */
[----:B------:R-:W-:-:S03]  /*1940*/  ISETP.GE.AND P3, PT, R152, 0x1, PT ;  /* 0x000000019800780c */ /* 0x000fc60003f66270 */
[----:B------:R-:W-:Y:S01]  /*1950*/  IMAD.HI R0, R0, 0x2aaaaaab, RZ ;  /* 0x2aaaaaab00007827 */ /* 0x000fe200078e02ff */
[----:B------:R-:W-:-:S04]  /*1960*/  P2R R29, PR, RZ, 0x8 ;  /* 0x00000008ff1d7803 */ /* 0x000fc80000000000 */
[----:B------:R-:W-:-:S04]  /*1970*/  SHF.R.U32.HI R3, RZ, 0x1f, R0 ;  /* 0x0000001fff037819 */ /* 0x000fc80000011600 */
[----:B------:R-:W-:Y:S01]  /*1980*/  LEA.HI.SX32 R178, R0, R3, 0x1c ;  /* 0x0000000300b27211 */ /* 0x000fe200078fe2ff */
[----:B------:R-:W-:Y:S01]  /*1990*/  IMAD.MOV.U32 R0, RZ, RZ, RZ ;  /* 0x000000ffff007224 */ /* 0x000fe200078e00ff */
[----:B0-----:R-:W-:Y:S06]  /*19a0*/  @!P3 BRA `(.L_x_9641) ;  /* 0x000000000074b947 */ /* 0x001fec0003800000 */
        /* <DEDUP_REMOVED lines=29> */
.L_x_9641:
[----:B------:R-:W-:Y:S05]  /*1b80*/  BSYNC B0 ;  /* 0x0000000000007941 */ /* 0x000fea0003800000 */
.L_x_9640:
[----:B------:R-:W-:-:S05]  /*1b90*/  IMAD R3, R219, R0, RZ ;  /* 0x00000000db037224 */ /* 0x000fca00078e02ff */
        /* <DEDUP_REMOVED lines=12> */
[----:B------:R-:W-:Y:S02]  /*1c60*/  @P0 LEA.HI.SX32 R27, R0, R3, 0x1c ;  /* 0x00000003001b0211 */ /* 0x000fe400078fe2ff */
        /* <DEDUP_REMOVED lines=23> */
.L_x_9644:
[----:B------:R-:W-:Y:S05]  /*1de0*/  BSYNC B6 ;  /* 0x0000000000067941 */ /* 0x000fea0003800000 */
.L_x_9643:
        /* <DEDUP_REMOVED lines=20> */
.L_x_9646:
[----:B------:R-:W-:Y:S05]  /*1f30*/  BSYNC B6 ;  /* 0x0000000000067941 */ /* 0x000fea0003800000 */
.L_x_9645:
[----:B------:R-:W-:Y:S01]  /*1f40*/  ULDC.64 UR4, c[0x0][0x9f8] ;  /* 0x00027e0000047ab9 */ /* 0x000fe20000000a00 */
[----:B------:R-:W-:Y:S01]  /*1f50*/  IMAD.MOV.U32 R0, RZ, RZ, R213 ;  /* 0x000000ffff007224 */ /* 0x000fe200078e00d5 */
[----:B------:R-:W-:Y:S01]  /*1f60*/  ISETP.NE.U32.AND P0, PT, RZ, UR4, PT ;  /* 0x00000004ff007c0c */ /* 0x000fe2000bf05070 */
[----:B------:R-:W0:Y:S03]  /*1f70*/  LDC.64 R8, c[0x0][0x300] ;  /* 0x0000c000ff087b82 */ /* 0x000e260000000a00 */
[----:B------:R-:W-:Y:S01]  /*1f80*/  ISETP.NE.AND.EX P0, PT, RZ, UR5, PT, P0 ;  /* 0x00000005ff007c0c */ /* 0x000fe2000bf05300 */
[----:B------:R-:W1:Y:S01]  /*1f90*/  S2R R38, SR_TID.X ;  /* 0x0000000000267919 */ /* 0x000e620000002100 */
[----:B------:R-:W2:Y:S01]  /*1fa0*/  S2R R11, SR_TID.X ;  /* 0x00000000000b7919 */ /* 0x000ea20000002100 */
[----:B------:R-:W-:Y:S01]  /*1fb0*/  IMAD.IADD R59, R31, 0x1, R30 ;  /* 0x000000011f3b7824 */ /* 0x000fe200078e021e */
[----:B------:R-:W-:Y:S01]  /*1fc0*/  SHF.R.S32.HI R17, RZ, 0x1f, R16 ;  /* 0x0000001fff117819 */ /* 0x000fe20000011410 */
[----:B------:R-:W3:Y:S08]  /*1fd0*/  LDC.64 R56, c[0x0][0x408] ;  /* 0x00010200ff387b82 */ /* 0x000ef00000000a00 */
[----:B------:R-:W-:Y:S01]  /*1fe0*/  @P0 IADD3 R6, P1, R214, UR4, RZ ;  /* 0x00000004d6060c10 */ /* 0x000fe2000ff3e0ff */
[----:B------:R-:W-:-:S02]  /*1ff0*/  VIADD R62, R16, 0x40 ;  /* 0x00000040103e7836 */ /* 0x000fc40000000000 */
[----:B------:R-:W-:Y:S01]  /*2000*/  VIADD R63, R16, 0x60 ;  /* 0x00000060103f7836 */ /* 0x000fe20000000000 */
[----:B------:R-:W-:Y:S01]  /*2010*/  @P0 IADD3.X R7, R215, UR5, RZ, P1, !PT ;  /* 0x00000005d7070c10 */ /* 0x000fe20008ffe4ff */
[----:B------:R-:W-:Y:S01]  /*2020*/  ULDC.64 UR4, c[0x0][0xa08] ;  /* 0x0002820000047ab9 */ /* 0x000fe20000000a00 */
[----:B------:R-:W4:Y:S03]  /*2030*/  LDC R43, c[0x0][0x3f4] ;  /* 0x0000fd00ff2b7b82 */ /* 0x000f260000000800 */
[----:B------:R2:W4:Y:S01]  /*2040*/  @P0 LDG.E R0, desc[UR40][R6.64] ;  /* 0x0000002806000981 */ /* 0x000522000c1e1900 */
[----:B------:R-:W-:Y:S01]  /*2050*/  SHF.R.S32.HI R33, RZ, 0x1f, R59 ;  /* 0x0000001fff217819 */ /* 0x000fe2000001143b */
[-C--:B0-----:R-:W-:Y:S01]  /*2060*/  IMAD.WIDE.U32 R4, R59, R8.reuse, RZ ;  /* 0x000000083b047225 */ /* 0x081fe200078e00ff */
[----:B------:R-:W-:Y:S02]  /*2070*/  ISETP.NE.U32.AND P0, PT, RZ, UR4, PT ;  /* 0x00000004ff007c0c */ /* 0x000fe4000bf05070 */
[----:B------:R-:W0:Y:S01]  /*2080*/  LDC.64 R14, c[0x0][0x3f8] ;  /* 0x0000fe00ff0e7b82 */ /* 0x000e220000000a00 */
[-C--:B------:R-:W-:Y:S01]  /*2090*/  IMAD R10, R33, R8.reuse, RZ ;  /* 0x00000008210a7224 */ /* 0x080fe200078e02ff */
[----:B------:R-:W-:Y:S01]  /*20a0*/  ISETP.NE.AND.EX P0, PT, RZ, UR5, PT, P0 ;  /* 0x00000005ff007c0c */ /* 0x000fe2000bf05300 */
[----:B------:R-:W-:Y:S01]  /*20b0*/  ULDC.64 UR4, c[0x0][0x308] ;  /* 0x0000c20000047ab9 */ /* 0x000fe20000000a00 */
[----:B------:R-:W-:Y:S01]  /*20c0*/  IMAD.WIDE.U32 R60, R18, R8, R16 ;  /* 0x00000008123c7225 */ /* 0x000fe200078e0010 */
[----:B------:R-:W-:-:S02]  /*20d0*/  IADD3 R65, R16, 0xa0, RZ ;  /* 0x000000a010417810 */ /* 0x000fc40007ffe0ff */
[----:B-1----:R-:W-:Y:S01]  /*20e0*/  SHF.R.U32.HI R38, RZ, 0x7, R38 ;  /* 0x00000007ff267819 */ /* 0x002fe20000011626 */
[----:B------:R-:W-:Y:S01]  /*20f0*/  IMAD R3, R59, R9, R10 ;  /* 0x000000093b037224 */ /* 0x000fe200078e020a */
[----:B------:R-:W-:Y:S01]  /*2100*/  SHF.R.S32.HI R23, RZ, 0x1f, R22 ;  /* 0x0000001fff177819 */ /* 0x000fe20000011416 */
[----:B--2---:R-:W-:Y:S01]  /*2110*/  VIADD R11, R11, 0xffffff80 ;  /* 0xffffff800b0b7836 */ /* 0x004fe20000000000 */
[----:B------:R-:W-:Y:S01]  /*2120*/  ISETP.NE.AND P6, PT, R38, 0x1, PT ;  /* 0x000000012600780c */ /* 0x000fe20003fc5270 */
[----:B------:R-:W-:Y:S01]  /*2130*/  IMAD.IADD R5, R5, 0x1, R3 ;  /* 0x0000000105057824 */ /* 0x000fe200078e0203 */
[----:B------:R-:W-:Y:S01]  /*2140*/  SHF.L.U64.HI R66, R8, 0x6, R9 ;  /* 0x0000000608427819 */ /* 0x000fe20000010209 */
[----:B------:R-:W-:Y:S01]  /*2150*/  VIADD R10, R16, 0xc0 ;  /* 0x000000c0100a7836 */ /* 0x000fe20000000000 */
[----:B------:R-:W-:Y:S01]  /*2160*/  SHF.R.S32.HI R6, RZ, 0x1f, R11 ;  /* 0x0000001fff067819 */ /* 0x000fe2000001140b */
[----:B------:R-:W-:Y:S01]  /*2170*/  IMAD.WIDE.U32 R4, R211, UR4, R4 ;  /* 0x00000004d3047c25 */ /* 0x000fe2000f8e0004 */
[----:B---3--:R-:W-:-:S02]  /*2180*/  SHF.L.U64.HI R70, R56, 0x6, R57 ;  /* 0x0000000638467819 */ /* 0x008fc40000010239 */
[----:B------:R-:W-:Y:S01]  /*2190*/  LEA.HI R36, R6, R11, RZ, 0x2 ;  /* 0x0000000b06247211 */ /* 0x000fe200078f10ff */
[----:B------:R-:W-:Y:S01]  /*21a0*/  IMAD R5, R211, UR5, R5 ;  /* 0x00000005d3057c24 */ /* 0x000fe2000f8e0205 */
[----:B------:R-:W-:Y:S01]  /*21b0*/  ULDC.64 UR4, c[0x0][0x310] ;  /* 0x0000c40000047ab9 */ /* 0x000fe20000000a00 */
[----:B------:R-:W-:Y:S01]  /*21c0*/  VIADD R64, R16, 0x80 ;  /* 0x0000008010407836 */ /* 0x000fe20000000000 */
[----:B------:R-:W-:Y:S01]  /*21d0*/  SHF.R.S32.HI R72, RZ, 0x1f, R216 ;  /* 0x0000001fff487819 */ /* 0x000fe200000114d8 */
[-C--:B------:R-:W-:Y:S01]  /*21e0*/  IMAD R30, R220, R56.reuse, RZ ;  /* 0x00000038dc1e7224 */ /* 0x080fe200078e02ff */
[----:B0-----:R-:W-:Y:S01]  /*21f0*/  SHF.L.U64.HI R68, R14, 0x6, R15 ;  /* 0x000000060e447819 */ /* 0x001fe2000001020f */
[----:B------:R-:W-:Y:S01]  /*2200*/  VIADD R73, R38, 0x8 ;  /* 0x0000000826497836 */ /* 0x000fe20000000000 */
[----:B------:R-:W-:Y:S01]  /*2210*/  SHF.R.U32.HI R38, RZ, 0x3, R205 ;  /* 0x00000003ff267819 */ /* 0x000fe200000116cd */
[C---:B------:R-:W-:Y:S02]  /*2220*/  IMAD R39, R18.reuse, R57, R30 ;  /* 0x0000003912277224 */ /* 0x040fe400078e021e */
[----:B------:R-:W-:-:S04]  /*2230*/  IMAD.WIDE.U32 R30, R18, R56, R16 ;  /* 0x00000038121e7225 */ /* 0x000fc800078e0010 */
[----:B------:R-:W-:Y:S02]  /*2240*/  IMAD.IADD R31, R39, 0x1, R31 ;  /* 0x00000001271f7824 */ /* 0x000fe400078e021f */
[----:B------:R-:W-:Y:S02]  /*2250*/  IMAD.MOV.U32 R88, RZ, RZ, 0x20 ;  /* 0x00000020ff587424 */ /* 0x000fe400078e00ff */
[----:B------:R-:W-:Y:S02]  /*2260*/  IMAD R75, R9, 0x60, RZ ;  /* 0x00000060094b7824 */ /* 0x000fe400078e02ff */
[----:B------:R-:W-:Y:S02]  /*2270*/  IMAD.SHL.U32 R67, R8, 0x40, RZ ;  /* 0x0000004008437824 */ /* 0x000fe400078e00ff */
[----:B------:R-:W-:Y:S02]  /*2280*/  IMAD.SHL.U32 R69, R14, 0x40, RZ ;  /* 0x000000400e457824 */ /* 0x000fe400078e00ff */
[----:B------:R-:W-:-:S02]  /*2290*/  IMAD R77, R57, 0x60, RZ ;  /* 0x00000060394d7824 */ /* 0x000fc400078e02ff */
[----:B------:R-:W-:Y:S02]  /*22a0*/  IMAD.SHL.U32 R71, R56, 0x40, RZ ;  /* 0x0000004038477824 */ /* 0x000fe400078e00ff */
[----:B-----5:R-:W-:-:S04]  /*22b0*/  IMAD.WIDE.U32 R30, R154, R56, R30 ;  /* 0x000000389a1e7225 */ /* 0x020fc800078e001e */
[----:B----4-:R-:W-:Y:S01]  /*22c0*/  IMAD.SHL.U32 R74, R43, 0x2, RZ ;  /* 0x000000022b4a7824 */ /* 0x010fe200078e00ff */
[----:B------:R-:W-:Y:S02]  /*22d0*/  SHF.R.S32.HI R3, RZ, 0x1f, R0 ;  /* 0x0000001fff037819 */ /* 0x000fe40000011400 */
[----:B------:R-:W-:Y:S02]  /*22e0*/  SEL R21, R0, RZ, !P0 ;  /* 0x000000ff00157207 */ /* 0x000fe40004000000 */
[----:B------:R-:W-:Y:S01]  /*22f0*/  SEL R20, R3, RZ, !P0 ;  /* 0x000000ff03147207 */ /* 0x000fe20004000000 */
[----:B------:R-:W-:Y:S02]  /*2300*/  IMAD R3, R220, R8, RZ ;  /* 0x00000008dc037224 */ /* 0x000fe400078e02ff */
[----:B------:R-:W-:-:S04]  /*2310*/  IMAD.WIDE.U32 R4, R21, UR4, R4 ;  /* 0x0000000415047c25 */ /* 0x000fc8000f8e0004 */
[----:B------:R-:W-:Y:S02]  /*2320*/  IMAD R0, R20, UR4, RZ ;  /* 0x0000000414007c24 */ /* 0x000fe4000f8e02ff */
[----:B------:R-:W-:Y:S01]  /*2330*/  IMAD R13, R18, R9, R3 ;  /* 0x00000009120d7224 */ /* 0x000fe200078e0203 */
[----:B------:R-:W-:Y:S01]  /*2340*/  IADD3 R3, P2, R4, R60, RZ ;  /* 0x0000003c04037210 */ /* 0x000fe20007f5e0ff */
[----:B------:R-:W-:Y:S01]  /*2350*/  IMAD R11, R21, UR5, R0 ;  /* 0x00000005150b7c24 */ /* 0x000fe2000f8e0200 */
[----:B------:R-:W-:Y:S05]  /*2360*/  @!P6 WARPSYNC.ALL ;  /* 0x000000000000e948 */ /* 0x000fea0003800000 */
[C---:B------:R-:W-:Y:S01]  /*2370*/  VIADD R0, R16.reuse, 0x20 ;  /* 0x0000002010007836 */ /* 0x040fe20000000000 */
[----:B------:R-:W-:Y:S01]  /*2380*/  ULDC UR4, c[0x0][0x320] ;  /* 0x0000c80000047ab9 */ /* 0x000fe20000000800 */
[----:B------:R-:W-:Y:S01]  /*2390*/  IMAD.IADD R60, R5, 0x1, R11 ;  /* 0x00000001053c7824 */ /* 0x000fe200078e020b */
[----:B------:R-:W-:Y:S01]  /*23a0*/  @!P6 BAR.SYNC.DEFER_BLOCKING 0x9, 0x100 ;  /* 0x024400000000eb1d */ /* 0x000fe20000010000 */
[C---:B------:R-:W-:Y:S01]  /*23b0*/  ISETP.GE.AND P0, PT, R16.reuse, UR4, PT ;  /* 0x0000000410007c0c */ /* 0x040fe2000bf06270 */
[----:B------:R-:W-:Y:S01]  /*23c0*/  VIADD R11, R16, 0xe0 ;  /* 0x000000e0100b7836 */ /* 0x000fe20000000000 */
[----:B------:R-:W-:Y:S01]  /*23d0*/  ISETP.GE.AND P1, PT, R0, UR4, PT ;  /* 0x0000000400007c0c */ /* 0x000fe2000bf26270 */
[----:B------:R-:W-:Y:S01]  /*23e0*/  IMAD.WIDE.U32 R8, R8, 0x60, RZ ;  /* 0x0000006008087825 */ /* 0x000fe200078e00ff */
[----:B------:R-:W-:Y:S01]  /*23f0*/  SEL R6, RZ, 0x1, P0 ;  /* 0x00000001ff067807 */ /* 0x000fe20000000000 */
[----:B------:R-:W-:Y:S01]  /*2400*/  ULDC.64 UR6, c[0x0][0x330] ;  /* 0x0000cc0000067ab9 */ /* 0x000fe20000000a00 */
[----:B------:R-:W-:Y:S01]  /*2410*/  SEL R7, RZ, 0xffffffff, P1 ;  /* 0xffffffffff077807 */ /* 0x000fe20000800000 */
[----:B------:R-:W-:Y:S01]  /*2420*/  IMAD.IADD R75, R9, 0x1, R75 ;  /* 0x00000001094b7824 */ /* 0x000fe200078e024b */
[----:B------:R-:W-:-:S02]  /*2430*/  IADD3.X R61, R60, R61, R13, P2, !PT ;  /* 0x0000003d3c3d7210 */ /* 0x000fc400017fe40d */
[----:B------:R-:W-:Y:S01]  /*2440*/  ISETP.GE.AND P1, PT, R62, UR4, PT ;  /* 0x000000043e007c0c */ /* 0x000fe2000bf26270 */
[----:B------:R-:W-:Y:S01]  /*2450*/  IMAD.SHL.U32 R7, R7, 0x2, RZ ;  /* 0x0000000207077824 */ /* 0x000fe200078e00ff */
[----:B------:R-:W-:Y:S02]  /*2460*/  ISETP.GE.AND P2, PT, R63, UR4, PT ;  /* 0x000000043f007c0c */ /* 0x000fe4000bf46270 */
[----:B------:R-:W-:Y:S02]  /*2470*/  ISETP.GE.AND P0, PT, R10, UR4, PT ;  /* 0x000000040a007c0c */ /* 0x000fe4000bf06270 */
[----:B------:R-:W-:Y:S02]  /*2480*/  ISETP.GE.AND P3, PT, R11, UR4, PT ;  /* 0x000000040b007c0c */ /* 0x000fe4000bf66270 */
[----:B------:R-:W-:Y:S01]  /*2490*/  LOP3.LUT R10, R7, 0x2, R6, 0xe2, !PT ;  /* 0x00000002070a7812 */ /* 0x000fe200078ee206 */
[----:B------:R-:W-:Y:S01]  /*24a0*/  IMAD.WIDE.U32 R6, R211, UR6, R16 ;  /* 0x00000006d3067c25 */ /* 0x000fe2000f8e0010 */
[----:B------:R-:W-:-:S02]  /*24b0*/  SEL R11, RZ, 0x4, P1 ;  /* 0x00000004ff0b7807 */ /* 0x000fc40000800000 */
[----:B------:R-:W-:Y:S01]  /*24c0*/  SEL R12, RZ, 0x8, P2 ;  /* 0x00000008ff0c7807 */ /* 0x000fe20001000000 */
[----:B------:R-:W-:Y:S01]  /*24d0*/  IMAD R7, R211, UR7, R7 ;  /* 0x00000007d3077c24 */ /* 0x000fe2000f8e0207 */
[----:B------:R-:W-:Y:S02]  /*24e0*/  ISETP.GE.AND P1, PT, R64, UR4, PT ;  /* 0x0000000440007c0c */ /* 0x000fe4000bf26270 */
[----:B------:R-:W-:Y:S01]  /*24f0*/  ISETP.GE.AND P2, PT, R65, UR4, PT ;  /* 0x0000000441007c0c */ /* 0x000fe2000bf46270 */
[----:B------:R-:W-:Y:S01]  /*2500*/  ULDC.64 UR4, c[0x0][0x338] ;  /* 0x0000ce0000047ab9 */ /* 0x000fe20000000a00 */
[----:B------:R-:W-:Y:S01]  /*2510*/  LOP3.LUT R10, R12, R10, R11, 0xfe, !PT ;  /* 0x0000000a0c0a7212 */ /* 0x000fe200078efe0b */
[----:B------:R-:W-:Y:S01]  /*2520*/  IMAD R13, R20, UR4, RZ ;  /* 0x00000004140d7c24 */ /* 0x000fe2000f8e02ff */
[----:B------:R-:W-:Y:S01]  /*2530*/  SEL R11, RZ, 0x10, P1 ;  /* 0x00000010ff0b7807 */ /* 0x000fe20000800000 */
[C---:B------:R-:W-:Y:S01]  /*2540*/  IMAD.WIDE.U32 R6, R21.reuse, UR4, R6 ;  /* 0x0000000415067c25 */ /* 0x040fe2000f8e0006 */
[----:B------:R-:W-:Y:S01]  /*2550*/  SEL R12, RZ, 0x20, P2 ;  /* 0x00000020ff0c7807 */ /* 0x000fe20001000000 */
[----:B------:R-:W-:Y:S01]  /*2560*/  ULDC UR4, c[0x0][0x2f4] ;  /* 0x0000bd0000047ab9 */ /* 0x000fe20000000800 */
[----:B------:R-:W-:Y:S01]  /*2570*/  IADD3 R58, P1, R18, R59, RZ ;  /* 0x0000003b123a7210 */ /* 0x000fe20007f3e0ff */
[----:B------:R-:W-:Y:S01]  /*2580*/  IMAD R41, R21, UR5, R13 ;  /* 0x0000000515297c24 */ /* 0x000fe2000f8e020d */
[----:B------:R-:W-:Y:S01]  /*2590*/  LOP3.LUT R11, R12, R10, R11, 0xfe, !PT ;  /* 0x0000000a0c0b7212 */ /* 0x000fe200078efe0b */
[----:B------:R-:W-:Y:S01]  /*25a0*/  IMAD.WIDE.U32 R20, R18, R56, R22 ;  /* 0x0000003812147225 */ /* 0x000fe200078e0016 */
[----:B------:R-:W-:-:S02]  /*25b0*/  SEL R10, RZ, 0x40, P0 ;  /* 0x00000040ff0a7807 */ /* 0x000fc40000000000 */
[----:B------:R-:W-:Y:S01]  /*25c0*/  ISETP.GE.AND P0, PT, R16, R43, PT ;  /* 0x0000002b1000720c */ /* 0x000fe20003f06270 */
[----:B------:R-:W-:Y:S01]  /*25d0*/  IMAD.IADD R21, R21, 0x1, R39 ;  /* 0x0000000115157824 */ /* 0x000fe200078e0227 */
[----:B------:R-:W-:Y:S01]  /*25e0*/  SHF.R.S32.HI R39, RZ, 0x1f, R36 ;  /* 0x0000001fff277819 */ /* 0x000fe20000011424 */
[----:B------:R-:W-:Y:S01]  /*25f0*/  IMAD.WIDE.U32 R12, R18, R14, R16 ;  /* 0x0000000e120c7225 */ /* 0x000fe200078e0010 */
[----:B------:R-:W-:Y:S02]  /*2600*/  LOP3.LUT R94, R11, R10, RZ, 0xfc, !PT ;  /* 0x0000000a0b5e7212 */ /* 0x000fe400078efcff */
[----:B------:R-:W-:Y:S01]  /*2610*/  LEA.HI R39, R39, R18, RZ, 0x3 ;  /* 0x0000001227277211 */ /* 0x000fe200078f18ff */
[CC--:B------:R-:W-:Y:S01]  /*2620*/  IMAD R10, R220.reuse, R14.reuse, RZ ;  /* 0x0000000edc0a7224 */ /* 0x0c0fe200078e02ff */
[----:B------:R-:W-:Y:S01]  /*2630*/  SEL R35, R43, RZ, P0 ;  /* 0x000000ff2b237207 */ /* 0x000fe20000000000 */
[----:B------:R-:W-:Y:S01]  /*2640*/  IMAD.X R59, R220, 0x1, R33, P1 ;  /* 0x00000001dc3b7824 */ /* 0x000fe200008e0621 */
[----:B------:R-:W-:Y:S01]  /*2650*/  LOP3.LUT R39, R39, 0xfffffff8, RZ, 0xc0, !PT ;  /* 0xfffffff827277812 */ /* 0x000fe200078ec0ff */
[C---:B------:R-:W-:Y:S01]  /*2660*/  IMAD R37, R18.reuse, R15, R10 ;  /* 0x0000000f12257224 */ /* 0x040fe200078e020a */
[----:B------:R-:W-:Y:S01]  /*2670*/  SEL R93, RZ, 0xffffff80, P3 ;  /* 0xffffff80ff5d7807 */ /* 0x000fe20001800000 */
[----:B------:R-:W-:Y:S01]  /*2680*/  IMAD.WIDE.U32 R10, R18, R14, R22 ;  /* 0x0000000e120a7225 */ /* 0x000fe200078e0016 */
[----:B------:R-:W-:-:S02]  /*2690*/  ISETP.GE.AND P2, PT, R0, UR4, PT ;  /* 0x0000000400007c0c */ /* 0x000fc4000bf46270 */
[----:B------:R-:W-:Y:S01]  /*26a0*/  LOP3.LUT R93, R94, 0x80, R93, 0xc8, !PT ;  /* 0x000000805e5d7812 */ /* 0x000fe200078ec85d */
[----:B------:R-:W-:Y:S01]  /*26b0*/  IMAD.IADD R35, R16, 0x1, R35 ;  /* 0x0000000110237824 */ /* 0x000fe200078e0223 */
[----:B------:R-:W-:Y:S01]  /*26c0*/  LOP3.LUT R94, R94, 0x40, RZ, 0xc0, !PT ;  /* 0x000000405e5e7812 */ /* 0x000fe200078ec0ff */
[----:B------:R-:W-:Y:S02]  /*26d0*/  IMAD.IADD R39, R18, 0x1, -R39 ;  /* 0x0000000112277824 */ /* 0x000fe400078e0a27 */
[----:B------:R-:W-:Y:S01]  /*26e0*/  IMAD.IADD R11, R11, 0x1, R37 ;  /* 0x000000010b0b7824 */ /* 0x000fe200078e0225 */
[----:B------:R-:W-:Y:S01]  /*26f0*/  SHF.R.S32.HI R32, RZ, 0x1f, R35 ;  /* 0x0000001fff207819 */ /* 0x000fe20000011423 */
[----:B------:R-:W-:Y:S01]  /*2700*/  IMAD.IADD R13, R37, 0x1, R13 ;  /* 0x00000001250d7824 */ /* 0x000fe200078e020d */
[----:B------:R-:W-:Y:S01]  /*2710*/  SHF.R.S32.HI R37, RZ, 0x1f, R154 ;  /* 0x0000001fff257819 */ /* 0x000fe2000001149a */
[----:B------:R-:W-:Y:S01]  /*2720*/  IMAD.SHL.U32 R82, R39, 0x40, RZ ;  /* 0x0000004027527824 */ /* 0x000fe200078e00ff */
[----:B------:R-:W-:Y:S01]  /*2730*/  LEA.HI R32, R32, R35, RZ, 0x3 ;  /* 0x0000002320207211 */ /* 0x000fe200078f18ff */
[----:B------:R-:W-:Y:S01]  /*2740*/  IMAD R35, R15, 0x60, RZ ;  /* 0x000000600f237824 */ /* 0x000fe200078e02ff */
[----:B------:R-:W-:Y:S01]  /*2750*/  LOP3.LUT P1, RZ, R39, 0x4, RZ, 0xc0, !PT ;  /* 0x0000000427ff7812 */ /* 0x000fe2000782c0ff */
[C---:B------:R-:W-:Y:S01]  /*2760*/  IMAD R34, R37.reuse, R14, RZ ;  /* 0x0000000e25227224 */ /* 0x040fe200078e02ff */
[----:B------:R-:W-:Y:S01]  /*2770*/  LOP3.LUT R82, R82, 0x1c0, RZ, 0xc0, !PT ;  /* 0x000001c052527812 */ /* 0x000fe200078ec0ff */
[----:B------:R-:W-:Y:S01]  /*2780*/  IMAD R37, R37, R56, RZ ;  /* 0x0000003825257224 */ /* 0x000fe200078e02ff */
[----:B------:R-:W-:Y:S01]  /*2790*/  LOP3.LUT R33, R205, 0x38, R32, 0xf8, !PT ;  /* 0x00000038cd217812 */ /* 0x000fe200078ef820 */
[C---:B------:R-:W-:Y:S01]  /*27a0*/  IMAD R79, R154.reuse, R15, R34 ;  /* 0x0000000f9a4f7224 */ /* 0x040fe200078e0222 */
[----:B------:R-:W-:Y:S01]  /*27b0*/  SHF.R.U32.HI R85, RZ, 0x3, R82 ;  /* 0x00000003ff557819 */ /* 0x000fe20000011652 */
[----:B------:R-:W-:Y:S01]  /*27c0*/  IMAD.WIDE.U32 R10, R154, R14, R10 ;  /* 0x0000000e9a0a7225 */ /* 0x000fe200078e000a */
[----:B------:R-:W-:-:S02]  /*27d0*/  LOP3.LUT R34, R82, 0x18, R16, 0xf8, !PT ;  /* 0x0000001852227812 */ /* 0x000fc400078ef810 */
[----:B------:R-:W-:Y:S01]  /*27e0*/  LOP3.LUT R33, R33, R38, RZ, 0x3c, !PT ;  /* 0x0000002621217212 */ /* 0x000fe200078e3cff */
[----:B------:R-:W-:Y:S01]  /*27f0*/  IMAD.WIDE.U32 R12, R154, R14, R12 ;  /* 0x0000000e9a0c7225 */ /* 0x000fe200078e000c */
[----:B------:R-:W-:Y:S02]  /*2800*/  SHF.R.S32.HI R83, RZ, 0x3, R32 ;  /* 0x00000003ff537819 */ /* 0x000fe40000011420 */
[----:B------:R-:W-:Y:S01]  /*2810*/  LOP3.LUT R84, R32, 0xfffffff8, RZ, 0xc0, !PT ;  /* 0xfffffff820547812 */ /* 0x000fe200078ec0ff */
[----:B------:R-:W-:Y:S01]  /*2820*/  IMAD R37, R154, R57, R37 ;  /* 0x000000399a257224 */ /* 0x000fe200078e0225 */
[-C--:B------:R-:W-:Y:S01]  /*2830*/  LOP3.LUT R89, R34, R85.reuse, RZ, 0x3c, !PT ;  /* 0x0000005522597212 */ /* 0x080fe200078e3cff */
[----:B------:R-:W-:Y:S01]  /*2840*/  IMAD.WIDE.U32 R20, R154, R56, R20 ;  /* 0x000000389a147225 */ /* 0x000fe200078e0014 */
[----:B------:R-:W-:Y:S02]  /*2850*/  LOP3.LUT R32, R82, 0x38, R32, 0xf8, !PT ;  /* 0x0000003852207812 */ /* 0x000fe400078ef820 */
[----:B------:R-:W-:Y:S01]  /*2860*/  SEL R88, R88, 0xffffffe0, !P1 ;  /* 0xffffffe058587807 */ /* 0x000fe20004800000 */
[----:B------:R-:W-:Y:S01]  /*2870*/  IMAD.IADD R87, R208, 0x1, R33 ;  /* 0x00000001d0577824 */ /* 0x000fe200078e0221 */
[----:B------:R-:W-:Y:S01]  /*2880*/  LOP3.LUT R33, R32, R85, RZ, 0x3c, !PT ;  /* 0x0000005520217212 */ /* 0x000fe200078e3cff */
[----:B------:R-:W-:Y:S01]  /*2890*/  IMAD.WIDE.U32 R14, R14, 0x60, RZ ;  /* 0x000000600e0e7825 */ /* 0x000fe200078e00ff */
[----:B------:R-:W-:-:S02]  /*28a0*/  SHF.R.S32.HI R86, RZ, 0x1f, R84 ;  /* 0x0000001fff567819 */ /* 0x000fc40000011454 */
[----:B------:R-:W-:Y:S01]  /*28b0*/  ISETP.GE.AND P1, PT, R16, UR4, PT ;  /* 0x0000000410007c0c */ /* 0x000fe2000bf26270 */
[----:B------:R-:W-:Y:S01]  /*28c0*/  IMAD.WIDE.U32 R56, R56, 0x60, RZ ;  /* 0x0000006038387825 */ /* 0x000fe200078e00ff */
[----:B------:R-:W-:-:S03]  /*28d0*/  LEA R90, R206, R33, 0x9 ;  /* 0x00000021ce5a7211 */ /* 0x000fc600078e48ff */
[----:B------:R-:W-:Y:S02]  /*28e0*/  IMAD R89, R206, 0x200, R89 ;  /* 0x00000200ce597824 */ /* 0x000fe400078e0259 */
[----:B------:R-:W-:Y:S02]  /*28f0*/  IMAD.IADD R78, R11, 0x1, R79 ;  /* 0x000000010b4e7824 */ /* 0x000fe400078e024f */
[----:B------:R-:W-:Y:S02]  /*2900*/  IMAD.IADD R76, R15, 0x1, R35 ;  /* 0x000000010f4c7824 */ /* 0x000fe400078e0223 */
[----:B------:R-:W-:Y:S02]  /*2910*/  IMAD.IADD R77, R57, 0x1, R77 ;  /* 0x00000001394d7824 */ /* 0x000fe400078e024d */
[----:B------:R-:W-:Y:S02]  /*2920*/  IMAD.IADD R79, R79, 0x1, R13 ;  /* 0x000000014f4f7824 */ /* 0x000fe400078e020d */
[----:B------:R-:W-:-:S02]  /*2930*/  IMAD.IADD R80, R21, 0x1, R37 ;  /* 0x0000000115507824 */ /* 0x000fc400078e0225 */
[----:B------:R-:W-:Y:S02]  /*2940*/  IMAD.IADD R81, R37, 0x1, R31 ;  /* 0x0000000125517824 */ /* 0x000fe400078e021f */
[----:B------:R-:W-:Y:S02]  /*2950*/  IMAD.IADD R91, R88, 0x1, R89 ;  /* 0x00000001585b7824 */ /* 0x000fe400078e0259 */
[----:B------:R-:W-:-:S07]  /*2960*/  IMAD.IADD R92, R7, 0x1, R41 ;  /* 0x00000001075c7824 */ /* 0x000fce00078e0229 */
.L_x_9694:
[----:B------:R-:W-:Y:S01]  /*2970*/  VIADD R45, R27, 0xffffffff ;  /* 0xffffffff1b2d7836 */ /* 0x000fe20000000000 */
[----:B0-----:R-:W0:Y:S01]  /*2980*/  LDC.64 R98, c[0x0][0x2e8] ;  /* 0x0000ba00ff627b82 */ /* 0x001e220000000a00 */
        /* <DEDUP_REMOVED lines=8> */
[----:B------:R-:W-:Y:S01]  /*2a10*/  IADD3 R27, P3, P4, R3, R100, R67 ;  /* 0x00000064031b7210 */ /* 0x000fe20007c7e043 */
[----:B------:R-:W-:-:S02]  /*2a20*/  IMAD R103, R103, 0x2, R26 ;  /* 0x0000000267677824 */ /* 0x000fc400078e021a */
[----:B------:R-:W-:-:S05]  /*2a30*/  IMAD.IADD R50, R101, 0x1, R33 ;  /* 0x0000000165327824 */ /* 0x000fca00078e0221 */
[----:B------:R-:W-:Y:S02]  /*2a40*/  IADD3.X R32, R61, R50, R66, P3, P4 ;  /* 0x000000323d207210 */ /* 0x000fe40001fe8442 */
[----:B------:R-:W-:-:S04]  /*2a50*/  IADD3 R33, P4, R3, R100, RZ ;  /* 0x0000006403217210 */ /* 0x000fc80007f9e0ff */
[-C--:B0-----:R-:W-:Y:S01]  /*2a60*/  LEA R42, P3, R33, R98.reuse, 0x1 ;  /* 0x00000062212a7211 */ /* 0x081fe200078608ff */
[----:B------:R-:W-:Y:S01]  /*2a70*/  IMAD.X R34, R50, 0x1, R61, P4 ;  /* 0x0000000132227824 */ /* 0x000fe200020e063d */
[----:B------:R-:W-:-:S04]  /*2a80*/  LEA R40, P4, R27, R98, 0x1 ;  /* 0x000000621b287211 */ /* 0x000fc800078808ff */
[-C--:B------:R-:W-:Y:S02]  /*2a90*/  LEA.HI.X R43, R33, R99.reuse, R34, 0x1, P3 ;  /* 0x00000063212b7211 */ /* 0x080fe400018f0c22 */
[----:B-1----:R-:W-:Y:S02]  /*2aa0*/  ISETP.GE.AND P3, PT, R102, 0x1, PT ;  /* 0x000000016600780c */ /* 0x002fe40003f66270 */
[----:B------:R-:W-:Y:S01]  /*2ab0*/  LEA.HI.X R41, R27, R99, R32, 0x1, P4 ;  /* 0x000000631b297211 */ /* 0x000fe200020f0c20 */
[----:B------:R-:W-:Y:S01]  /*2ac0*/  IMAD R27, R2, 0x1800, R89 ;  /* 0x00001800021b7824 */ /* 0x000fe200078e0259 */
[----:B------:R-:W-:-:S03]  /*2ad0*/  ISETP.GT.AND P4, PT, R45, R28, PT ;  /* 0x0000001c2d00720c */ /* 0x000fc60003f84270 */
[----:B------:R-:W-:Y:S01]  /*2ae0*/  IMAD R104, R27, 0x2, R26 ;  /* 0x000000021b687824 */ /* 0x000fe200078e021a */
[----:B------:R-:W-:Y:S01]  /*2af0*/  P2R R96, PR, RZ, 0x10 ;  /* 0x00000010ff607803 */ /* 0x000fe20000000000 */
[----:B------:R-:W-:-:S04]  /*2b00*/  IMAD.MOV.U32 R27, RZ, RZ, R45 ;  /* 0x000000ffff1b7224 */ /* 0x000fc800078e002d */
[----:B------:R-:W-:Y:S05]  /*2b10*/  @!P3 BRA `(.L_x_9648) ;  /* 0x0000002400dcb947 */ /* 0x000fea0003800000 */
        /* <DEDUP_REMOVED lines=10> */
[----:B------:R-:W-:Y:S02]  /*2bc0*/  IMAD.IADD R95, R33, 0x1, R37 ;  /* 0x00000001215f7824 */ /* 0x000fe400078e0225 */
        /* <DEDUP_REMOVED lines=18> */
[----:B------:R-:W-:-:S05]  /*2cf0*/  IADD3 R48, P3, R20, R34, RZ ;  /* 0x0000002214307210 */ /* 0x000fca0007f7e0ff */
[----:B------:R-:W-:Y:S01]  /*2d00*/  IMAD.X R49, R105, 0x1, R80, P3 ;  /* 0x0000000169317824 */ /* 0x000fe200018e0650 */
        /* <DEDUP_REMOVED lines=13> */
.L_x_9651:
[----:B------:R-:W-:Y:S05]  /*2de0*/  BSYNC B1 ;  /* 0x0000000000017941 */ /* 0x000fea0003800000 */
.L_x_9650:
[----:B------:R-:W-:Y:S01]  /*2df0*/  ISETP.GE.AND P5, PT, R216, R97, PT ;  /* 0x00000061d800720c */ /* 0x000fe20003fa6270 */
[----:B------:R-:W-:Y:S01]  /*2e00*/  BSSY B1, `(.L_x_9652) ;  /* 0x0000018000017945 */ /* 0x000fe20003800000 */
[----:B0----5:R-:W-:Y:S02]  /*2e10*/  IMAD.MOV.U32 R98, RZ, RZ, R50 ;  /* 0x000000ffff627224 */ /* 0x021fe400078e0032 */
[----:B------:R-:W-:-:S09]  /*2e20*/  IMAD.MOV.U32 R99, RZ, RZ, R51 ;  /* 0x000000ffff637224 */ /* 0x000fd200078e0033 */
[----:B------:R-:W-:Y:S05]  /*2e30*/  @P5 BRA `(.L_x_9653) ;  /* 0x0000000000505947 */ /* 0x000fea0003800000 */
[----:B------:R-:W-:Y:S01]  /*2e40*/  IADD3 R33, P3, P6, R10, R32, R69 ;  /* 0x000000200a217210 */ /* 0x000fe20007e7e045 */
[----:B------:R-:W-:Y:S01]  /*2e50*/  ULDC.64 UR4, c[0x0][0x3e8] ;  /* 0x0000fa0000047ab9 */ /* 0x000fe20000000a00 */
[----:B------:R-:W-:Y:S02]  /*2e60*/  CS2R R44, SRZ ;  /* 0x00000000002c7805 */ /* 0x000fe4000001ff00 */
[----:B------:R-:W-:Y:S02]  /*2e70*/  CS2R R46, SRZ ;  /* 0x00000000002e7805 */ /* 0x000fe4000001ff00 */
[----:B------:R-:W-:Y:S02]  /*2e80*/  IADD3.X R38, R78, R95, R68, P3, P6 ;  /* 0x0000005f4e267210 */ /* 0x000fe40001fec444 */
[----:B------:R-:W-:-:S04]  /*2e90*/  IADD3 R35, P3, P6, R20, R34, R71 ;  /* 0x0000002214237210 */ /* 0x000fc80007e7e047 */
        /* <DEDUP_REMOVED lines=14> */
.L_x_9653:
[----:B------:R-:W-:Y:S05]  /*2f80*/  BSYNC B1 ;  /* 0x0000000000017941 */ /* 0x000fea0003800000 */
.L_x_9652:
[----:B0-----:R-:W-:Y:S01]  /*2f90*/  IMAD.MOV.U32 R32, RZ, RZ, R52 ;  /* 0x000000ffff207224 */ /* 0x001fe200078e0034 */
[----:B------:R-:W-:Y:S01]  /*2fa0*/  UISETP.NE.AND UP0, UPT, UR44, 0x3, UPT ;  /* 0x000000032c00788c */ /* 0x000fe2000bf05270 */
[----:B------:R-:W-:Y:S01]  /*2fb0*/  IMAD.MOV.U32 R33, RZ, RZ, R53 ;  /* 0x000000ffff217224 */ /* 0x000fe200078e0035 */
[----:B------:R-:W-:Y:S01]  /*2fc0*/  PRMT R105, R99, 0x5410, R98 ;  /* 0x0000541063697816 */ /* 0x000fe20000000062 */
[----:B------:R-:W-:Y:S02]  /*2fd0*/  IMAD.MOV.U32 R34, RZ, RZ, R54 ;  /* 0x000000ffff227224 */ /* 0x000fe400078e0036 */
[----:B------:R-:W-:Y:S01]  /*2fe0*/  IMAD.MOV.U32 R35, RZ, RZ, R55 ;  /* 0x000000ffff237224 */ /* 0x000fe200078e0037 */
[----:B------:R-:W-:Y:S01]  /*2ff0*/  PRMT R113, R32, 0x5410, R33 ;  /* 0x0000541020717816 */ /* 0x000fe20000000021 */
[----:B------:R-:W-:Y:S01]  /*3000*/  IMAD.MOV.U32 R32, RZ, RZ, R48 ;  /* 0x000000ffff207224 */ /* 0x000fe200078e0030 */
[----:B------:R-:W-:Y:S01]  /*3010*/  PLOP3.LUT P3, PT, PT, PT, UP0, 0x80, 0x0 ;  /* 0x000000000000781c */ /* 0x000fe20003f6f008 */
[----:B------:R-:W-:Y:S01]  /*3020*/  IMAD.MOV.U32 R33, RZ, RZ, R49 ;  /* 0x000000ffff217224 */ /* 0x000fe200078e0031 */
[----:B------:R-:W-:Y:S01]  /*3030*/  PRMT R114, R34, 0x5410, R35 ;  /* 0x0000541022727816 */ /* 0x000fe20000000023 */
[----:B-----5:R-:W-:Y:S01]  /*3040*/  IMAD.MOV.U32 R34, RZ, RZ, R44 ;  /* 0x000000ffff227224 */ /* 0x020fe200078e002c */
[----:B------:R-:W-:-:S02]  /*3050*/  MOV R35, R45 ;  /* 0x0000002d00237202 */ /* 0x000fc40000000f00 */
[----:B------:R-:W-:Y:S01]  /*3060*/  PRMT R107, R32, 0x5410, R33 ;  /* 0x00005410206b7816 */ /* 0x000fe20000000021 */
[----:B------:R-:W-:Y:S01]  /*3070*/  IMAD.MOV.U32 R32, RZ, RZ, R38 ;  /* 0x000000ffff207224 */ /* 0x000fe200078e0026 */
[----:B------:R-:W-:Y:S01]  /*3080*/  PRMT R100, R34, 0x5410, R35 ;  /* 0x0000541022647816 */ /* 0x000fe20000000023 */
[----:B------:R-:W-:Y:S02]  /*3090*/  IMAD.MOV.U32 R33, RZ, RZ, R39 ;  /* 0x000000ffff217224 */ /* 0x000fe400078e0027 */
[----:B------:R-:W-:Y:S02]  /*30a0*/  IMAD.MOV.U32 R34, RZ, RZ, R46 ;  /* 0x000000ffff227224 */ /* 0x000fe400078e002e */
[----:B------:R-:W-:Y:S01]  /*30b0*/  IMAD.MOV.U32 R35, RZ, RZ, R47 ;  /* 0x000000ffff237224 */ /* 0x000fe200078e002f */
[----:B------:R-:W-:Y:S01]  /*30c0*/  PRMT R98, R32, 0x5410, R33 ;  /* 0x0000541020627816 */ /* 0x000fe20000000021 */
[----:B------:R-:W-:Y:S02]  /*30d0*/  IMAD.MOV.U32 R32, RZ, RZ, R36 ;  /* 0x000000ffff207224 */ /* 0x000fe400078e0024 */
[----:B------:R-:W-:Y:S01]  /*30e0*/  IMAD.MOV.U32 R33, RZ, RZ, R37 ;  /* 0x000000ffff217224 */ /* 0x000fe200078e0025 */
[----:B------:R-:W-:-:S04]  /*30f0*/  PRMT R101, R34, 0x5410, R35 ;  /* 0x0000541022657816 */ /* 0x000fc80000000023 */
[----:B------:R-:W-:Y:S01]  /*3100*/  PRMT R99, R32, 0x5410, R33 ;  /* 0x0000541020637816 */ /* 0x000fe20000000021 */
[----:B------:R-:W-:Y:S06]  /*3110*/  @!P3 BRA `(.L_x_9654) ;  /* 0x000000000004b947 */ /* 0x000fec0003800000 */
[----:B------:R-:W-:Y:S01]  /*3120*/  BPT.TRAP 0x1 ;  /* 0x000000040000795c */ /* 0x000fe20000300000 */
.L_x_9654:
[----:B------:R-:W-:Y:S01]  /*3130*/  IMAD R95, R2, 0x8, R19 ;  /* 0x00000008025f7824 */ /* 0x000fe200078e0213 */
[----:B------:R-:W-:Y:S01]  /*3140*/  SHF.L.U32 R106, R201, 0x1f, RZ ;  /* 0x0000001fc96a7819 */ /* 0x000fe200000006ff */
[----:B------:R-:W-:Y:S03]  /*3150*/  BSSY B1, `(.L_x_9655) ;  /* 0x0000003000017945 */ /* 0x000fe60003800000 */
[----:B------:R-:W0:Y:S02]  /*3160*/  SYNCS.PHASECHK.TRANS64.TRYWAIT P6, [R95+URZ+0x22890], R106 ;  /* 0x0228906a5f0075a7 */ /* 0x000e2400080c017f */
[----:B0-----:R-:W-:Y:S05]  /*3170*/  @!P6 BRA `(.L_x_9656) ;  /* 0x0000017000d4e947 */ /* 0x001fea0003800000 */
.L_x_9943:
[----:B------:R-:W-:Y:S05]  /*3180*/  BSYNC B1 ;  /* 0x0000000000017941 */ /* 0x000fea0003800000 */
.L_x_9655:
[----:B------:R-:W-:Y:S04]  /*3190*/  BSSY B1, `(.L_x_9657) ;  /* 0x0000064000017945 */ /* 0x000fe80003800000 */
[----:B------:R-:W-:Y:S05]  /*31a0*/  @P4 BRA `(.L_x_9658) ;  /* 0x0000000400884947 */ /* 0x000fea0003800000 */
[----:B------:R-:W-:Y:S04]  /*31b0*/  BSSY B2, `(.L_x_9659) ;  /* 0x0000031000027945 */ /* 0x000fe80003800000 */
[----:B------:R-:W-:Y:S05]  /*31c0*/  @P1 BRA `(.L_x_9660) ;  /* 0x0000000000bc1947 */ /* 0x000fea0003800000 */
[----:B------:R1:W2:Y:S01]  /*31d0*/  LDS.128 R32, [R104] ;  /* 0x0000000068207984 */ /* 0x0002a20000000c00 */
        /* <DEDUP_REMOVED lines=9> */
[----:B------:R-:W-:Y:S01]  /*3270*/  SHF.R.U32.HI R110, RZ, 0x10, R53 ;  /* 0x00000010ff6e7819 */ /* 0x000fe20000011635 */
[----:B------:R-:W-:Y:S02]  /*3280*/  HADD2.F32 R108, -RZ, R108.H0_H0 ;  /* 0x2000006cff6c7230 */ /* 0x000fe40000004100 */
[----:B------:R-:W-:Y:S02]  /*3290*/  HADD2.F32 R109, -RZ, R109.H0_H0 ;  /* 0x2000006dff6d7230 */ /* 0x000fe40000004100 */
[----:B------:R-:W-:-:S02]  /*32a0*/  HADD2.F32 R53, -RZ, R52.H1_H1 ;  /* 0x30000034ff357230 */ /* 0x000fc40000004100 */
[----:B------:R-:W-:Y:S02]  /*32b0*/  HADD2.F32 R54, -RZ, R111.H0_H0 ;  /* 0x2000006fff367230 */ /* 0x000fe40000004100 */
[----:B------:R-:W-:Y:S02]  /*32c0*/  HADD2.F32 R55, -RZ, R110.H0_H0 ;  /* 0x2000006eff377230 */ /* 0x000fe40000004100 */
[-C--:B------:R-:W-:Y:S01]  /*32d0*/  FMUL.FTZ R110, R35, R108.reuse ;  /* 0x0000006c236e7220 */ /* 0x080fe20000410000 */
[----:B------:R-:W-:Y:S02]  /*32e0*/  HADD2.F32 R52, -RZ, R52.H0_H0 ;  /* 0x20000034ff347230 */ /* 0x000fe40000004100 */
[----:B------:R-:W-:Y:S01]  /*32f0*/  FMUL.FTZ R108, R33, R108 ;  /* 0x0000006c216c7220 */ /* 0x000fe20000410000 */
[-C--:B------:R-:W-:Y:S01]  /*3300*/  FMUL.FTZ R111, R53, R109.reuse ;  /* 0x0000006d356f7220 */ /* 0x080fe20000410000 */
[-C--:B------:R-:W-:Y:S01]  /*3310*/  FFMA.FTZ R33, R33, R54.reuse, -R110 ;  /* 0x0000003621217223 */ /* 0x080fe2000001086e */
[C---:B------:R-:W-:Y:S01]  /*3320*/  FMUL.FTZ R112, R52.reuse, R109 ;  /* 0x0000006d34707220 */ /* 0x040fe20000410000 */
[----:B------:R-:W-:Y:S01]  /*3330*/  FFMA.FTZ R108, R35, R54, R108 ;  /* 0x00000036236c7223 */ /* 0x000fe2000001006c */
[----:B------:R-:W-:Y:S01]  /*3340*/  FFMA.FTZ R110, R52, R55, -R111 ;  /* 0x00000037346e7223 */ /* 0x000fe2000001086f */
[----:B------:R-:W-:-:S02]  /*3350*/  HADD2.F32 R54, -RZ, R114.H0_H0 ;  /* 0x20000072ff367230 */ /* 0x000fc40000004100 */
[----:B------:R-:W-:Y:S01]  /*3360*/  FFMA.FTZ R115, R53, R55, R112 ;  /* 0x0000003735737223 */ /* 0x000fe20000010070 */
[----:B------:R-:W-:Y:S01]  /*3370*/  HADD2.F32 R109, -RZ, R114.H1_H1 ;  /* 0x30000072ff6d7230 */ /* 0x000fe20000004100 */
[----:B------:R-:W-:Y:S01]  /*3380*/  F2FP.F16.F32.PACK_AB R33, R108, R33 ;  /* 0x000000216c21723e */ /* 0x000fe200000000ff */
        /* <DEDUP_REMOVED lines=16> */
[----:B------:R-:W-:-:S07]  /*3490*/  F2FP.F16.F32.PACK_AB R34, R52, R113 ;  /* 0x000000713422723e */ /* 0x000fce00000000ff */
.L_x_9662:
[----:B------:R-:W-:Y:S05]  /*34a0*/  BSYNC B3 ;  /* 0x0000000000037941 */ /* 0x000fea0003800000 */
.L_x_9661:
[----:B--2---:R1:W-:Y:S02]  /*34b0*/  STG.E.128 desc[UR40][R42.64], R32 ;  /* 0x000000202a007986 */ /* 0x0043e4000c101d28 */
.L_x_9660:
[----:B------:R-:W-:Y:S05]  /*34c0*/  BSYNC B2 ;  /* 0x0000000000027941 */ /* 0x000fea0003800000 */
.L_x_9659:
[----:B------:R-:W-:Y:S05]  /*34d0*/  @P2 BRA `(.L_x_9658) ;  /* 0x0000000000bc2947 */ /* 0x000fea0003800000 */
[----:B-1----:R1:W2:Y:S01]  /*34e0*/  LDS.128 R32, [R103] ;  /* 0x0000000067207984 */ /* 0x0022a20000000c00 */
        /* <DEDUP_REMOVED lines=11> */
[--C-:B------:R-:W-:Y:S02]  /*35a0*/  HADD2.F32 R49, -RZ, R35.reuse.H1_H1 ;  /* 0x30000023ff317230 */ /* 0x100fe40000004100 */
[----:B------:R-:W-:Y:S01]  /*35b0*/  FMUL.FTZ R108, R34, R51 ;  /* 0x00000033226c7220 */ /* 0x000fe20000410000 */
[----:B------:R-:W-:Y:S02]  /*35c0*/  HADD2.F32 R35, -RZ, R35.H0_H0 ;  /* 0x20000023ff237230 */ /* 0x000fe40000004100 */
[----:B------:R-:W-:Y:S02]  /*35d0*/  HADD2.F32 R33, -RZ, R33.H0_H0 ;  /* 0x20000021ff217230 */ /* 0x000fe40000004100 */
[-C--:B------:R-:W-:Y:S01]  /*35e0*/  FMUL.FTZ R110, R49, R54.reuse ;  /* 0x00000036316e7220 */ /* 0x080fe20000410000 */
[----:B------:R-:W-:Y:S02]  /*35f0*/  HADD2.F32 R50, -RZ, R50.H0_H0 ;  /* 0x20000032ff327230 */ /* 0x000fe40000004100 */
[----:B------:R-:W-:Y:S01]  /*3600*/  FMUL.FTZ R54, R35, R54 ;  /* 0x0000003623367220 */ /* 0x000fe20000410000 */
[----:B------:R-:W-:-:S02]  /*3610*/  HADD2.F32 R52, -RZ, R52.H0_H0 ;  /* 0x20000034ff347230 */ /* 0x000fc40000004100 */
[C---:B------:R-:W-:Y:S01]  /*3620*/  FMUL.FTZ R51, R33.reuse, R51 ;  /* 0x0000003321337220 */ /* 0x040fe20000410000 */
[----:B------:R-:W-:Y:S01]  /*3630*/  FFMA.FTZ R108, R33, R50, -R108 ;  /* 0x00000032216c7223 */ /* 0x000fe2000001086c */
[--C-:B------:R-:W-:Y:S02]  /*3640*/  HADD2.F32 R33, -RZ, R32.reuse.H1_H1 ;  /* 0x30000020ff217230 */ /* 0x100fe40000004100 */
[----:B------:R-:W-:Y:S01]  /*3650*/  FFMA.FTZ R55, R49, R52, R54 ;  /* 0x0000003431377223 */ /* 0x000fe20000010036 */
[----:B------:R-:W-:Y:S01]  /*3660*/  FFMA.FTZ R53, R34, R50, R51 ;  /* 0x0000003222357223 */ /* 0x000fe20000010033 */
[--C-:B------:R-:W-:Y:S02]  /*3670*/  HADD2.F32 R49, -RZ, R107.reuse.H0_H0 ;  /* 0x2000006bff317230 */ /* 0x100fe40000004100 */
[----:B------:R-:W-:Y:S01]  /*3680*/  FFMA.FTZ R110, R35, R52, -R110 ;  /* 0x00000034236e7223 */ /* 0x000fe2000001086e */
[----:B------:R-:W-:Y:S02]  /*3690*/  HADD2.F32 R32, -RZ, R32.H0_H0 ;  /* 0x20000020ff207230 */ /* 0x000fe40000004100 */
[----:B------:R-:W-:-:S02]  /*36a0*/  HADD2.F32 R107, -RZ, R107.H1_H1 ;  /* 0x3000006bff6b7230 */ /* 0x000fc40000004100 */
[CC--:B------:R-:W-:Y:S01]  /*36b0*/  FMUL.FTZ R51, R33.reuse, R49.reuse ;  /* 0x0000003121337220 */ /* 0x0c0fe20000410000 */
[--C-:B------:R-:W-:Y:S02]  /*36c0*/  HADD2.F32 R34, -RZ, R48.reuse.H1_H1 ;  /* 0x30000030ff227230 */ /* 0x100fe40000004100 */
[----:B------:R-:W-:Y:S01]  /*36d0*/  FMUL.FTZ R50, R32, R49 ;  /* 0x0000003120327220 */ /* 0x000fe20000410000 */
[----:B------:R-:W-:Y:S02]  /*36e0*/  HADD2.F32 R48, -RZ, R48.H0_H0 ;  /* 0x20000030ff307230 */ /* 0x000fe40000004100 */
[--C-:B------:R-:W-:Y:S02]  /*36f0*/  HADD2.F32 R35, -RZ, R105.reuse.H1_H1 ;  /* 0x30000069ff237230 */ /* 0x100fe40000004100 */
[-C--:B------:R-:W-:Y:S01]  /*3700*/  FMUL.FTZ R49, R34, R107.reuse ;  /* 0x0000006b22317220 */ /* 0x080fe20000410000 */
        /* <DEDUP_REMOVED lines=10> */
.L_x_9664:
[----:B------:R-:W-:Y:S05]  /*37b0*/  BSYNC B2 ;  /* 0x0000000000027941 */ /* 0x000fea0003800000 */
.L_x_9663:
[----:B--2---:R2:W-:Y:S02]  /*37c0*/  STG.E.128 desc[UR40][R42.64+0x40], R32 ;  /* 0x000040202a007986 */ /* 0x0045e4000c101d28 */
.L_x_9658:
[----:B------:R-:W-:Y:S05]  /*37d0*/  BSYNC B1 ;  /* 0x0000000000017941 */ /* 0x000fea0003800000 */
.L_x_9657:
[----:B------:R-:W-:Y:S05]  /*37e0*/  @P5 BRA `(.L_x_9665) ;  /* 0x0000001c00105947 */ /* 0x000fea0003800000 */
[----:B------:R-:W-:Y:S04]  /*37f0*/  BSSY B1, `(.L_x_9666) ;  /* 0x0000031000017945 */ /* 0x000fe80003800000 */
[----:B------:R-:W-:Y:S05]  /*3800*/  @P1 BRA `(.L_x_9667) ;  /* 0x0000000000bc1947 */ /* 0x000fea0003800000 */
[----:B-12---:R1:W2:Y:S01]  /*3810*/  LDS.128 R32, [R104+0x2000] ;  /* 0x0020000068207984 */ /* 0x0062a20000000c00 */
        /* <DEDUP_REMOVED lines=44> */
.L_x_9669:
[----:B------:R-:W-:Y:S05]  /*3ae0*/  BSYNC B2 ;  /* 0x0000000000027941 */ /* 0x000fea0003800000 */
.L_x_9668:
[----:B--2---:R3:W-:Y:S02]  /*3af0*/  STG.E.128 desc[UR40][R40.64], R32 ;  /* 0x0000002028007986 */ /* 0x0047e4000c101d28 */
.L_x_9667:
[----:B------:R-:W-:Y:S05]  /*3b00*/  BSYNC B1 ;  /* 0x0000000000017941 */ /* 0x000fea0003800000 */
.L_x_9666:
[----:B------:R-:W-:Y:S05]  /*3b10*/  @P2 BRA `(.L_x_9665) ;  /* 0x0000001800442947 */ /* 0x000fea0003800000 */
[----:B-123--:R1:W2:Y:S01]  /*3b20*/  LDS.128 R32, [R103+0x2000] ;  /* 0x0020000067207984 */ /* 0x00e2a20000000c00 */
        /* <DEDUP_REMOVED lines=44> */
.L_x_9671:
[----:B------:R-:W-:Y:S05]  /*3df0*/  BSYNC B1 ;  /* 0x0000000000017941 */ /* 0x000fea0003800000 */
.L_x_9670:
[----:B--2---:R4:W-:Y:S01]  /*3e00*/  STG.E.128 desc[UR40][R40.64+0x40], R32 ;  /* 0x0000402028007986 */ /* 0x0049e2000c101d28 */
[----:B------:R-:W-:Y:S05]  /*3e10*/  BRA `(.L_x_9665) ;  /* 0x0000001400847947 */ /* 0x000fea0003800000 */
.L_x_9649:
[----:B------:R-:W-:Y:S02]  /*3e20*/  ISETP.GE.AND P3, PT, R216, R97, PT ;  /* 0x00000061d800720c */ /* 0x000fe40003f66270 */
[----:B------:R-:W-:Y:S02]  /*3e30*/  CS2R R38, SRZ ;  /* 0x0000000000267805 */ /* 0x000fe4000001ff00 */
[----:B------:R-:W-:-:S13]  /*3e40*/  ISETP.GE.OR P3, PT, R16, R102, P3 ;  /* 0x000000661000720c */ /* 0x000fda0001f66670 */
[----:B------:R-:W-:Y:S01]  /*3e50*/  @!P3 IADD3 R33, P4, P5, R12, R32, R69 ;  /* 0x000000200c21b210 */ /* 0x000fe20007d9e045 */
[----:B------:R-:W0:Y:S03]  /*3e60*/  @!P3 LDC.64 R44, c[0x0][0x3e8] ;  /* 0x0000fa00ff2cbb82 */ /* 0x000e260000000a00 */
[----:B------:R-:W-:Y:S02]  /*3e70*/  @!P3 IADD3.X R36, R79, R95, R68, P4, P5 ;  /* 0x0000005f4f24b210 */ /* 0x000fe400027ea444 */
[----:B------:R-:W-:-:S03]  /*3e80*/  @!P3 IADD3 R46, P4, P5, R30, R34, R71 ;  /* 0x000000221e2eb210 */ /* 0x000fc60007d9e047 */
[----:B------:R-:W1:Y:S01]  /*3e90*/  @!P3 LDC.64 R48, c[0x0][0x400] ;  /* 0x00010000ff30bb82 */ /* 0x000e620000000a00 */
[----:B------:R-:W-:Y:S02]  /*3ea0*/  @!P3 IADD3.X R47, R81, R105, R70, P4, P5 ;  /* 0x00000069512fb210 */ /* 0x000fe400027ea446 */
[----:B------:R-:W-:-:S04]  /*3eb0*/  ISETP.GE.AND P4, PT, R18, R97, PT ;  /* 0x000000611200720c */ /* 0x000fc80003f86270 */
[----:B------:R-:W-:-:S13]  /*3ec0*/  ISETP.GE.OR P4, PT, R16, R102, P4 ;  /* 0x000000661000720c */ /* 0x000fda0002786670 */
[----:B------:R-:W2:Y:S01]  /*3ed0*/  @!P4 LDC.64 R40, c[0x0][0x3e8] ;  /* 0x0000fa00ff28cb82 */ /* 0x000ea20000000a00 */
[----:B------:R-:W-:-:S05]  /*3ee0*/  @!P4 IADD3 R32, P5, R12, R32, RZ ;  /* 0x000000200c20c210 */ /* 0x000fca0007fbe0ff */
[----:B------:R-:W-:Y:S02]  /*3ef0*/  @!P4 IMAD.X R35, R95, 0x1, R79, P5 ;  /* 0x000000015f23c824 */ /* 0x000fe400028e064f */
[----:B------:R-:W3:Y:S01]  /*3f00*/  @!P4 LDC.64 R42, c[0x0][0x400] ;  /* 0x00010000ff2acb82 */ /* 0x000ee20000000a00 */
[----:B--2---:R-:W-:-:S04]  /*3f10*/  @!P4 LEA R40, P5, R32, R40, 0x1 ;  /* 0x000000282028c211 */ /* 0x004fc800078a08ff */
[----:B------:R-:W-:Y:S02]  /*3f20*/  @!P4 LEA.HI.X R41, R32, R41, R35, 0x1, P5 ;  /* 0x000000292029c211 */ /* 0x000fe400028f0c23 */
[----:B------:R-:W-:-:S05]  /*3f30*/  @!P4 IADD3 R34, P5, R30, R34, RZ ;  /* 0x000000221e22c210 */ /* 0x000fca0007fbe0ff */
[----:B------:R-:W-:Y:S01]  /*3f40*/  @!P4 IMAD.X R32, R105, 0x1, R81, P5 ;  /* 0x000000016920c824 */ /* 0x000fe200028e0651 */
[----:B---3--:R-:W-:-:S04]  /*3f50*/  @!P4 LEA R42, P5, R34, R42, 0x1 ;  /* 0x0000002a222ac211 */ /* 0x008fc800078a08ff */
[----:B------:R-:W-:Y:S02]  /*3f60*/  @!P4 LEA.HI.X R43, R34, R43, R32, 0x1, P5 ;  /* 0x0000002b222bc211 */ /* 0x000fe400028f0c20 */
[----:B------:R-:W-:Y:S02]  /*3f70*/  CS2R R34, SRZ ;  /* 0x0000000000227805 */ /* 0x000fe4000001ff00 */
[----:B0-----:R-:W-:-:S04]  /*3f80*/  @!P3 LEA R44, P5, R33, R44, 0x1 ;  /* 0x0000002c212cb211 */ /* 0x001fc800078a08ff */
[----:B------:R-:W-:Y:S02]  /*3f90*/  @!P3 LEA.HI.X R45, R33, R45, R36, 0x1, P5 ;  /* 0x0000002d212db211 */ /* 0x000fe400028f0c24 */
[----:B------:R-:W-:Y:S02]  /*3fa0*/  CS2R R32, SRZ ;  /* 0x0000000000207805 */ /* 0x000fe4000001ff00 */
[----:B------:R-:W-:-:S04]  /*3fb0*/  CS2R R36, SRZ ;  /* 0x0000000000247805 */ /* 0x000fc8000001ff00 */
[----:B------:R0:W2:Y:S04]  /*3fc0*/  @!P4 LDG.E.128 R32, desc[UR40][R40.64] ;  /* 0x000000282820c981 */ /* 0x0000a8000c1e1d00 */
[----:B------:R3:W4:Y:S01]  /*3fd0*/  @!P4 LDG.E.128 R36, desc[UR40][R42.64] ;  /* 0x000000282a24c981 */ /* 0x000722000c1e1d00 */
[----:B-1----:R-:W-:-:S04]  /*3fe0*/  @!P3 LEA R48, P4, R46, R48, 0x1 ;  /* 0x000000302e30b211 */ /* 0x002fc800078808ff */
[----:B------:R-:W-:Y:S02]  /*3ff0*/  @!P3 LEA.HI.X R49, R46, R49, R47, 0x1, P4 ;  /* 0x000000312e31b211 */ /* 0x000fe400020f0c2f */
[----:B0-----:R-:W-:Y:S02]  /*4000*/  CS2R R40, SRZ ;  /* 0x0000000000287805 */ /* 0x001fe4000001ff00 */
[----:B---3--:R-:W-:Y:S02]  /*4010*/  CS2R R42, SRZ ;  /* 0x00000000002a7805 */ /* 0x008fe4000001ff00 */
[----:B------:R-:W-:-:S04]  /*4020*/  CS2R R46, SRZ ;  /* 0x00000000002e7805 */ /* 0x000fc8000001ff00 */
[----:B------:R0:W3:Y:S02]  /*4030*/  @!P3 LDG.E.128 R40, desc[UR40][R44.64] ;  /* 0x000000282c28b981 */ /* 0x0000e4000c1e1d00 */
[----:B0-----:R-:W-:-:S06]  /*4040*/  CS2R R44, SRZ ;  /* 0x00000000002c7805 */ /* 0x001fcc000001ff00 */
[----:B------:R0:W5:Y:S01]  /*4050*/  @!P3 LDG.E.128 R44, desc[UR40][R48.64] ;  /* 0x00000028302cb981 */ /* 0x000162000c1e1d00 */
[----:B------:R-:W-:Y:S01]  /*4060*/  UISETP.NE.AND UP0, UPT, UR44, 0x3, UPT ;  /* 0x000000032c00788c */ /* 0x000fe2000bf05270 */
[----:B------:R-:W-:-:S05]  /*4070*/  ISETP.GE.AND P4, PT, R16, R102, PT ;  /* 0x000000661000720c */ /* 0x000fca0003f86270 */
[----:B------:R-:W-:Y:S01]  /*4080*/  PLOP3.LUT P3, PT, PT, PT, UP0, 0x80, 0x0 ;  /* 0x000000000000781c */ /* 0x000fe20003f6f008 */
[----:B--2---:R-:W-:Y:S02]  /*4090*/  IMAD.MOV.U32 R51, RZ, RZ, R34 ;  /* 0x000000ffff337224 */ /* 0x004fe400078e0022 */
[----:B------:R-:W-:Y:S02]  /*40a0*/  IMAD.MOV.U32 R52, RZ, RZ, R35 ;  /* 0x000000ffff347224 */ /* 0x000fe400078e0023 */
[----:B------:R-:W-:Y:S01]  /*40b0*/  IMAD.MOV.U32 R53, RZ, RZ, R32 ;  /* 0x000000ffff357224 */ /* 0x000fe200078e0020 */
[----:B------:R-:W-:Y:S01]  /*40c0*/  PRMT R119, R119, 0x5410, R51 ;  /* 0x0000541077777816 */ /* 0x000fe20000000033 */
[----:B----4-:R-:W-:Y:S01]  /*40d0*/  IMAD.MOV.U32 R51, RZ, RZ, R38 ;  /* 0x000000ffff337224 */ /* 0x010fe200078e0026 */
[----:B------:R-:W-:Y:S01]  /*40e0*/  PRMT R123, R52, 0x7610, R123 ;  /* 0x00007610347b7816 */ /* 0x000fe2000000007b */
[----:B0-----:R-:W-:Y:S01]  /*40f0*/  IMAD.MOV.U32 R48, RZ, RZ, R39 ;  /* 0x000000ffff307224 */ /* 0x001fe200078e0027 */
        /* <DEDUP_REMOVED lines=16> */
[----:B-----5:R-:W-:Y:S01]  /*4200*/  IMAD.MOV.U32 R49, RZ, RZ, R47 ;  /* 0x000000ffff317224 */ /* 0x020fe200078e002f */
[----:B------:R-:W-:Y:S01]  /*4210*/  MOV R48, R46 ;  /* 0x0000002e00307202 */ /* 0x000fe20000000f00 */
[----:B------:R-:W-:Y:S02]  /*4220*/  IMAD.MOV.U32 R51, RZ, RZ, R44 ;  /* 0x000000ffff337224 */ /* 0x000fe400078e002c */
[----:B------:R-:W-:Y:S01]  /*4230*/  IMAD.MOV.U32 R52, RZ, RZ, R45 ;  /* 0x000000ffff347224 */ /* 0x000fe200078e002d */
[----:B------:R-:W-:Y:S02]  /*4240*/  PRMT R116, R116, 0x5410, R49 ;  /* 0x0000541074747816 */ /* 0x000fe40000000031 */
[----:B------:R-:W-:-:S02]  /*4250*/  PRMT R115, R48, 0x5410, R51 ;  /* 0x0000541030737816 */ /* 0x000fc40000000033 */
[----:B------:R-:W-:Y:S01]  /*4260*/  PRMT R118, R118, 0x5410, R52 ;  /* 0x0000541076767816 */ /* 0x000fe20000000034 */
[----:B------:R-:W-:Y:S06]  /*4270*/  @!P3 BRA `(.L_x_9672) ;  /* 0x000000000004b947 */ /* 0x000fec0003800000 */
[----:B------:R-:W-:Y:S01]  /*4280*/  BPT.TRAP 0x1 ;  /* 0x000000040000795c */ /* 0x000fe20000300000 */
.L_x_9672:
[----:B------:R-:W-:Y:S01]  /*4290*/  IMAD R95, R2, 0x8, R19 ;  /* 0x00000008025f7824 */ /* 0x000fe200078e0213 */
[----:B------:R-:W-:Y:S01]  /*42a0*/  SHF.L.U32 R106, R201, 0x1f, RZ ;  /* 0x0000001fc96a7819 */ /* 0x000fe200000006ff */
[----:B------:R-:W0:Y:S01]  /*42b0*/  LDC R107, c[0x0][0x2f4] ;  /* 0x0000bd00ff6b7b82 */ /* 0x000e220000000800 */
[----:B------:R-:W-:Y:S01]  /*42c0*/  BSSY B1, `(.L_x_9673) ;  /* 0x0000006000017945 */ /* 0x000fe20003800000 */
[----:B------:R-:W-:Y:S01]  /*42d0*/  IMAD.MOV.U32 R101, RZ, RZ, R50 ;  /* 0x000000ffff657224 */ /* 0x000fe200078e0032 */
[----:B------:R-:W1:Y:S05]  /*42e0*/  SYNCS.PHASECHK.TRANS64.TRYWAIT P5, [R95+URZ+0x22890], R106 ;  /* 0x0228906a5f0075a7 */ /* 0x000e6a00080a017f */
[----:B------:R-:W2:Y:S01]  /*42f0*/  LDC.64 R102, c[0x0][0x300] ;  /* 0x0000c000ff667b82 */ /* 0x000ea20000000a00 */
[----:B0-----:R-:W-:Y:S01]  /*4300*/  IMAD.IADD R109, R107, 0x1, -R74 ;  /* 0x000000016b6d7824 */ /* 0x001fe200078e0a4a */
[----:B-1----:R-:W-:Y:S06]  /*4310*/  @!P5 BRA `(.L_x_9674) ;  /* 0x000001600080d947 */ /* 0x002fec0003800000 */
.L_x_9944:
[----:B------:R-:W-:Y:S05]  /*4320*/  BSYNC B1 ;  /* 0x0000000000017941 */ /* 0x000fea0003800000 */
.L_x_9673:
[----:B------:R-:W-:Y:S01]  /*4330*/  ISETP.GE.OR P5, PT, R18, R97, P1 ;  /* 0x000000611200720c */ /* 0x000fe20000fa6670 */
[----:B------:R-:W-:-:S12]  /*4340*/  BSSY B1, `(.L_x_9675) ;  /* 0x0000079000017945 */ /* 0x000fd80003800000 */
[----:B------:R-:W-:Y:S05]  /*4350*/  @P5 BRA `(.L_x_9676) ;  /* 0x0000000400dc5947 */ /* 0x000fea0003800000 */
[-C--:B--2---:R-:W-:Y:S01]  /*4360*/  IMAD R48, R220, R102.reuse, RZ ;  /* 0x00000066dc307224 */ /* 0x084fe200078e02ff */
[----:B------:R-:W-:Y:S01]  /*4370*/  BSSY B2, `(.L_x_9677) ;  /* 0x0000069000027945 */ /* 0x000fe20003800000 */
[----:B------:R-:W-:-:S04]  /*4380*/  IMAD.WIDE.U32 R104, R18, R102, R100 ;  /* 0x0000006612687225 */ /* 0x000fc800078e0064 */
[----:B------:R-:W-:Y:S01]  /*4390*/  IMAD R111, R18, R103, R48 ;  /* 0x00000067126f7224 */ /* 0x000fe200078e0230 */
[----:B------:R-:W-:Y:S02]  /*43a0*/  SEL R48, R74, R109, !P0 ;  /* 0x0000006d4a307207 */ /* 0x000fe40004000000 */
[----:B------:R-:W-:Y:S01]  /*43b0*/  IADD3 R108, P5, P6, R4, R104, R84 ;  /* 0x00000068046c7210 */ /* 0x000fe20007ebe054 */
[----:B------:R-:W-:Y:S01]  /*43c0*/  IMAD.IADD R111, R111, 0x1, R105 ;  /* 0x000000016f6f7824 */ /* 0x000fe200078e0269 */
[----:B------:R-:W-:-:S04]  /*43d0*/  SHF.R.S32.HI R49, RZ, 0x1f, R48 ;  /* 0x0000001fff317819 */ /* 0x000fc80000011430 */
[----:B------:R-:W-:Y:S02]  /*43e0*/  LEA.HI R48, R49, R48, RZ, 0x4 ;  /* 0x0000003031307211 */ /* 0x000fe400078f20ff */
[----:B------:R-:W-:Y:S02]  /*43f0*/  IADD3.X R110, R60, R111, R86, P5, P6 ;  /* 0x0000006f3c6e7210 */ /* 0x000fe40002fec456 */
[----:B------:R-:W-:-:S05]  /*4400*/  LEA.HI.SX32 R48, R48, R83, 0x1c ;  /* 0x0000005330307211 */ /* 0x000fca00078fe2ff */
[----:B------:R-:W-:-:S05]  /*4410*/  IMAD.SHL.U32 R113, R48, 0x8, RZ ;  /* 0x0000000830717824 */ /* 0x000fca00078e00ff */
[----:B------:R-:W-:-:S04]  /*4420*/  LOP3.LUT R48, R82, 0x38, R113, 0xf8, !PT ;  /* 0x0000003852307812 */ /* 0x000fc800078ef871 */
[----:B------:R-:W-:Y:S01]  /*4430*/  LOP3.LUT R49, R48, R85, RZ, 0x3c, !PT ;  /* 0x0000005530317212 */ /* 0x000fe200078e3cff */
[----:B------:R-:W-:-:S04]  /*4440*/  IMAD R48, R2, 0x1800, R90 ;  /* 0x0000180002307824 */ /* 0x000fc800078e025a */
[----:B------:R-:W-:Y:S02]  /*4450*/  IMAD R49, R206, 0x200, R49 ;  /* 0x00000200ce317824 */ /* 0x000fe400078e0231 */
[----:B------:R-:W-:Y:S02]  /*4460*/  IMAD R48, R48, 0x2, R19 ;  /* 0x0000000230307824 */ /* 0x000fe400078e0213 */
[----:B------:R-:W-:-:S04]  /*4470*/  IMAD R50, R2, 0x1800, R49 ;  /* 0x0000180002327824 */ /* 0x000fc800078e0231 */
[----:B------:R-:W-:Y:S02]  /*4480*/  IMAD R52, R50, 0x2, R19 ;  /* 0x0000000232347824 */ /* 0x000fe400078e0213 */
[----:B------:R-:W1:Y:S04]  /*4490*/  LDS.128 R48, [R48+0x1c400] ;  /* 0x01c4000030307984 */ /* 0x000e680000000c00 */
[----:B------:R-:W2:Y:S01]  /*44a0*/  LDS.128 R52, [R52+0x1c400] ;  /* 0x01c4000034347984 */ /* 0x000ea20000000c00 */
[----:B------:R-:W-:Y:S05]  /*44b0*/  @P4 BRA `(.L_x_9678) ;  /* 0x0000000400504947 */ /* 0x000fea0003800000 */
[--C-:B------:R-:W-:Y:S01]  /*44c0*/  SHF.R.U64 R32, R32, 0x10, R33.reuse ;  /* 0x0000001020207819 */ /* 0x100fe20000001221 */
[----:B------:R-:W-:Y:S01]  /*44d0*/  HADD2.F32 R120, -RZ, R120.H0_H0 ;  /* 0x20000078ff787230 */ /* 0x000fe20000004100 */
[----:B------:R-:W-:Y:S01]  /*44e0*/  SHF.R.U32.HI R112, RZ, 0x10, R33 ;  /* 0x00000010ff707819 */ /* 0x000fe20000011621 */
[----:B------:R-:W-:Y:S01]  /*44f0*/  HADD2.F32 R122, -RZ, R122.H0_H0 ;  /* 0x2000007aff7a7230 */ /* 0x000fe20000004100 */
[----:B------:R-:W-:Y:S02]  /*4500*/  SHF.R.U64 R33, R36, 0x10, R37 ;  /* 0x0000001024217819 */ /* 0x000fe40000001225 */
[--C-:B------:R-:W-:Y:S02]  /*4510*/  SHF.R.U64 R34, R34, 0x10, R35.reuse ;  /* 0x0000001022227819 */ /* 0x100fe40000001223 */
[----:B------:R-:W-:Y:S02]  /*4520*/  SHF.R.U32.HI R36, RZ, 0x10, R35 ;  /* 0x00000010ff247819 */ /* 0x000fe40000011623 */
[----:B------:R-:W-:-:S02]  /*4530*/  SHF.R.U64 R35, R38, 0x10, R39 ;  /* 0x0000001026237819 */ /* 0x000fc40000001227 */
[----:B------:R-:W-:Y:S01]  /*4540*/  SHF.R.U32.HI R117, RZ, 0x10, R37 ;  /* 0x00000010ff757819 */ /* 0x000fe20000011625 */
[----:B-1----:R-:W-:Y:S01]  /*4550*/  HADD2.F32 R37, -RZ, R49.H0_H0 ;  /* 0x20000031ff257230 */ /* 0x002fe20000004100 */
[----:B------:R-:W-:Y:S01]  /*4560*/  SHF.R.U32.HI R38, RZ, 0x10, R39 ;  /* 0x00000010ff267819 */ /* 0x000fe20000011627 */
[----:B--2---:R-:W-:Y:S02]  /*4570*/  HADD2.F32 R39, -RZ, R53.H0_H0 ;  /* 0x20000035ff277230 */ /* 0x004fe40000004100 */
[----:B------:R-:W-:Y:S02]  /*4580*/  HADD2.F32 R117, -RZ, R117.H0_H0 ;  /* 0x20000075ff757230 */ /* 0x000fe40000004100 */
[-C--:B------:R-:W-:Y:S01]  /*4590*/  FMUL.FTZ R126, R37, R120.reuse ;  /* 0x00000078257e7220 */ /* 0x080fe20000410000 */
[----:B------:R-:W-:Y:S02]  /*45a0*/  HADD2.F32 R49, -RZ, R49.H1_H1 ;  /* 0x30000031ff317230 */ /* 0x000fe40000004100 */
[----:B------:R-:W-:Y:S01]  /*45b0*/  FMUL.FTZ R124, R39, R120 ;  /* 0x00000078277c7220 */ /* 0x000fe20000410000 */
[----:B------:R-:W-:-:S02]  /*45c0*/  HADD2.F32 R120, -RZ, R53.H1_H1 ;  /* 0x30000035ff787230 */ /* 0x000fc40000004100 */
[-C--:B------:R-:W-:Y:S01]  /*45d0*/  FFMA.FTZ R39, R39, R122.reuse, R126 ;  /* 0x0000007a27277223 */ /* 0x080fe2000001007e */
[----:B------:R-:W-:Y:S02]  /*45e0*/  HADD2.F32 R53, -RZ, R112.H0_H0 ;  /* 0x20000070ff357230 */ /* 0x000fe40000004100 */
[----:B------:R-:W-:Y:S01]  /*45f0*/  FFMA.FTZ R37, R37, R122, -R124 ;  /* 0x0000007a25257223 */ /* 0x000fe2000001087c */
[--C-:B------:R-:W-:Y:S02]  /*4600*/  HADD2.F32 R124, -RZ, R123.reuse.H1_H1 ;  /* 0x3000007bff7c7230 */ /* 0x100fe40000004100 */
[-C--:B------:R-:W-:Y:S01]  /*4610*/  FMUL.FTZ R112, R120, R117.reuse ;  /* 0x0000007578707220 */ /* 0x080fe20000410000 */
[C---:B------:R-:W-:Y:S01]  /*4620*/  FMUL.FTZ R117, R49.reuse, R117 ;  /* 0x0000007531757220 */ /* 0x040fe20000410000 */
[----:B------:R-:W-:Y:S02]  /*4630*/  HADD2.F32 R122, -RZ, R123.H0_H0 ;  /* 0x2000007bff7a7230 */ /* 0x000fe40000004100 */
[----:B------:R-:W-:Y:S01]  /*4640*/  FFMA.FTZ R112, R49, R53, -R112 ;  /* 0x0000003531707223 */ /* 0x000fe20000010870 */
[----:B------:R-:W-:-:S02]  /*4650*/  HADD2.F32 R49, -RZ, R55.H0_H0 ;  /* 0x20000037ff317230 */ /* 0x000fc40000004100 */
[----:B------:R-:W-:Y:S01]  /*4660*/  FFMA.FTZ R120, R120, R53, R117 ;  /* 0x0000003578787223 */ /* 0x000fe20000010075 */
[----:B------:R-:W-:Y:S02]  /*4670*/  HADD2.F32 R117, -RZ, R51.H0_H0 ;  /* 0x20000033ff757230 */ /* 0x000fe40000004100 */
[----:B------:R-:W-:Y:S02]  /*4680*/  HADD2.F32 R53, -RZ, R55.H1_H1 ;  /* 0x30000037ff357230 */ /* 0x000fe40000004100 */
[-C--:B------:R-:W-:Y:S01]  /*4690*/  FMUL.FTZ R128, R49, R124.reuse ;  /* 0x0000007c31807220 */ /* 0x080fe20000410000 */
[----:B------:R-:W-:Y:S02]  /*46a0*/  HADD2.F32 R126, -RZ, R38.H0_H0 ;  /* 0x20000026ff7e7230 */ /* 0x000fe40000004100 */
[C---:B------:R-:W-:Y:S01]  /*46b0*/  FMUL.FTZ R130, R117.reuse, R124 ;  /* 0x0000007c75827220 */ /* 0x040fe20000410000 */
[----:B------:R-:W-:Y:S02]  /*46c0*/  HADD2.F32 R51, -RZ, R51.H1_H1 ;  /* 0x30000033ff337230 */ /* 0x000fe40000004100 */
[----:B------:R-:W-:Y:S01]  /*46d0*/  FFMA.FTZ R38, R117, R122, -R128 ;  /* 0x0000007a75267223 */ /* 0x000fe20000010880 */
[----:B------:R-:W-:-:S02]  /*46e0*/  HADD2.F32 R124, -RZ, R36.H0_H0 ;  /* 0x20000024ff7c7230 */ /* 0x000fc40000004100 */
[----:B------:R-:W-:Y:S01]  /*46f0*/  FMUL.FTZ R128, R53, R126 ;  /* 0x0000007e35807220 */ /* 0x000fe20000410000 */
[----:B------:R-:W-:Y:S01]  /*4700*/  FFMA.FTZ R36, R49, R122, R130 ;  /* 0x0000007a31247223 */ /* 0x000fe20000010082 */
[C---:B------:R-:W-:Y:S01]  /*4710*/  FMUL.FTZ R126, R51.reuse, R126 ;  /* 0x0000007e337e7220 */ /* 0x040fe20000410000 */
[----:B------:R-:W-:Y:S02]  /*4720*/  HADD2.F32 R117, -RZ, R33.H0_H0 ;  /* 0x20000021ff757230 */ /* 0x000fe40000004100 */
[-C--:B------:R-:W-:Y:S01]  /*4730*/  FFMA.FTZ R49, R51, R124.reuse, -R128 ;  /* 0x0000007c33317223 */ /* 0x080fe20000010880 */
[----:B------:R-:W-:Y:S02]  /*4740*/  HADD2.F32 R33, -RZ, R48.H0_H0 ;  /* 0x20000030ff217230 */ /* 0x000fe40000004100 */
[----:B------:R-:W-:Y:S01]  /*4750*/  FFMA.FTZ R51, R53, R124, R126 ;  /* 0x0000007c35337223 */ /* 0x000fe2000001007e */
[----:B------:R-:W-:Y:S01]  /*4760*/  HADD2.F32 R124, -RZ, R121.H1_H1 ;  /* 0x30000079ff7c7230 */ /* 0x000fe20000004100 */
[----:B------:R-:W-:Y:S01]  /*4770*/  F2FP.F16.F32.PACK_AB R37, R112, R37 ;  /* 0x000000257025723e */ /* 0x000fe200000000ff */
[--C-:B------:R-:W-:Y:S01]  /*4780*/  HADD2.F32 R53, -RZ, R52.reuse.H0_H0 ;  /* 0x20000034ff357230 */ /* 0x100fe20000004100 */
[----:B------:R-:W-:Y:S01]  /*4790*/  F2FP.F16.F32.PACK_AB R38, R49, R38 ;  /* 0x000000263126723e */ /* 0x000fe200000000ff */
[----:B------:R-:W-:Y:S01]  /*47a0*/  HADD2.F32 R52, -RZ, R52.H1_H1 ;  /* 0x30000034ff347230 */ /* 0x000fe20000004100 */
[----:B------:R-:W-:Y:S01]  /*47b0*/  F2FP.F16.F32.PACK_AB R39, R120, R39 ;  /* 0x000000277827723e */ /* 0x000fe200000000ff */
[----:B------:R-:W-:-:S02]  /*47c0*/  HADD2.F32 R48, -RZ, R48.H1_H1 ;  /* 0x30000030ff307230 */ /* 0x000fc40000004100 */
[----:B------:R-:W-:Y:S02]  /*47d0*/  HADD2.F32 R122, -RZ, R121.H0_H0 ;  /* 0x20000079ff7a7230 */ /* 0x000fe40000004100 */
[-C--:B------:R-:W-:Y:S01]  /*47e0*/  FMUL.FTZ R121, R52, R117.reuse ;  /* 0x0000007534797220 */ /* 0x080fe20000410000 */
[----:B------:R-:W-:Y:S02]  /*47f0*/  HADD2.F32 R55, -RZ, R32.H0_H0 ;  /* 0x20000020ff377230 */ /* 0x000fe40000004100 */
[-C--:B------:R-:W-:Y:S01]  /*4800*/  FMUL.FTZ R32, R53, R124.reuse ;  /* 0x0000007c35207220 */ /* 0x080fe20000410000 */
[C---:B------:R-:W-:Y:S01]  /*4810*/  FMUL.FTZ R124, R33.reuse, R124 ;  /* 0x0000007c217c7220 */ /* 0x040fe20000410000 */
[C---:B------:R-:W-:Y:S01]  /*4820*/  FMUL.FTZ R117, R48.reuse, R117 ;  /* 0x0000007530757220 */ /* 0x040fe20000410000 */
[----:B------:R-:W-:Y:S02]  /*4830*/  IMAD.MOV.U32 R49, RZ, RZ, R37 ;  /* 0x000000ffff317224 */ /* 0x000fe400078e0025 */
[-C--:B------:R-:W-:Y:S01]  /*4840*/  FFMA.FTZ R32, R33, R122.reuse, -R32 ;  /* 0x0000007a21207223 */ /* 0x080fe20000010820 */
[----:B------:R-:W-:Y:S01]  /*4850*/  FFMA.FTZ R33, R53, R122, R124 ;  /* 0x0000007a35217223 */ /* 0x000fe2000001007c */
[-C--:B------:R-:W-:Y:S01]  /*4860*/  FFMA.FTZ R53, R48, R55.reuse, -R121 ;  /* 0x0000003730357223 */ /* 0x080fe20000010879 */
[----:B------:R-:W-:Y:S01]  /*4870*/  FFMA.FTZ R48, R52, R55, R117 ;  /* 0x0000003734307223 */ /* 0x000fe20000010075 */
[----:B------:R-:W-:-:S02]  /*4880*/  HADD2.F32 R55, -RZ, R119.H1_H1 ;  /* 0x30000077ff377230 */ /* 0x000fc40000004100 */
[----:B------:R-:W-:Y:S02]  /*4890*/  HADD2.F32 R119, -RZ, R119.H0_H0 ;  /* 0x20000077ff777230 */ /* 0x000fe40000004100 */
[----:B------:R-:W-:Y:S02]  /*48a0*/  HADD2.F32 R121, -RZ, R35.H0_H0 ;  /* 0x20000023ff797230 */ /* 0x000fe40000004100 */
[----:B------:R-:W-:Y:S02]  /*48b0*/  HADD2.F32 R52, -RZ, R54.H0_H0 ;  /* 0x20000036ff347230 */ /* 0x000fe40000004100 */
[----:B------:R-:W-:Y:S02]  /*48c0*/  HADD2.F32 R35, -RZ, R50.H0_H0 ;  /* 0x20000032ff237230 */ /* 0x000fe40000004100 */
[----:B------:R-:W-:Y:S02]  /*48d0*/  HADD2.F32 R54, -RZ, R54.H1_H1 ;  /* 0x30000036ff367230 */ /* 0x000fe40000004100 */
[----:B------:R-:W-:-:S02]  /*48e0*/  HADD2.F32 R50, -RZ, R50.H1_H1 ;  /* 0x30000032ff327230 */ /* 0x000fc40000004100 */
[----:B------:R-:W-:Y:S02]  /*48f0*/  HADD2.F32 R117, -RZ, R34.H0_H0 ;  /* 0x20000022ff757230 */ /* 0x000fe40000004100 */
[-C--:B------:R-:W-:Y:S01]  /*4900*/  FMUL.FTZ R34, R52, R119.reuse ;  /* 0x0000007734227220 */ /* 0x080fe20000410000 */
[C---:B------:R-:W-:Y:S01]  /*4910*/  FMUL.FTZ R119, R35.reuse, R119 ;  /* 0x0000007723777220 */ /* 0x040fe20000410000 */
[-C--:B------:R-:W-:Y:S01]  /*4920*/  FMUL.FTZ R123, R54, R121.reuse ;  /* 0x00000079367b7220 */ /* 0x080fe20000410000 */
[----:B------:R-:W-:Y:S01]  /*4930*/  FMUL.FTZ R121, R50, R121 ;  /* 0x0000007932797220 */ /* 0x000fe20000410000 */
[-C--:B------:R-:W-:Y:S01]  /*4940*/  FFMA.FTZ R34, R35, R55.reuse, -R34 ;  /* 0x0000003723227223 */ /* 0x080fe20000010822 */
[----:B------:R-:W-:Y:S01]  /*4950*/  FFMA.FTZ R119, R52, R55, R119 ;  /* 0x0000003734777223 */ /* 0x000fe20000010077 */
[----:B------:R-:W-:Y:S01]  /*4960*/  F2FP.F16.F32.PACK_AB R55, R51, R36 ;  /* 0x000000243337723e */ /* 0x000fe200000000ff */
[-C--:B------:R-:W-:Y:S01]  /*4970*/  FFMA.FTZ R123, R50, R117.reuse, -R123 ;  /* 0x00000075327b7223 */ /* 0x080fe2000001087b */
[----:B------:R-:W-:Y:S01]  /*4980*/  FFMA.FTZ R54, R54, R117, R121 ;  /* 0x0000007536367223 */ /* 0x000fe20000010079 */
[----:B------:R-:W-:Y:S01]  /*4990*/  F2FP.F16.F32.PACK_AB R36, R53, R32 ;  /* 0x000000203524723e */ /* 0x000fe200000000ff */
[----:B------:R-:W-:Y:S01]  /*49a0*/  IMAD.MOV.U32 R53, RZ, RZ, R39 ;  /* 0x000000ffff357224 */ /* 0x000fe200078e0027 */
[----:B------:R-:W-:Y:S01]  /*49b0*/  F2FP.F16.F32.PACK_AB R52, R48, R33 ;  /* 0x000000213034723e */ /* 0x000fe200000000ff */
[----:B------:R-:W-:Y:S01]  /*49c0*/  IMAD.MOV.U32 R51, RZ, RZ, R38 ;  /* 0x000000ffff337224 */ /* 0x000fe200078e0026 */
[----:B------:R-:W-:Y:S01]  /*49d0*/  F2FP.F16.F32.PACK_AB R50, R123, R34 ;  /* 0x000000227b32723e */ /* 0x000fe200000000ff */
[----:B------:R-:W-:Y:S01]  /*49e0*/  IMAD.MOV.U32 R48, RZ, RZ, R36 ;  /* 0x000000ffff307224 */ /* 0x000fe200078e0024 */
[----:B------:R-:W-:-:S07]  /*49f0*/  F2FP.F16.F32.PACK_AB R54, R54, R119 ;  /* 0x000000773636723e */ /* 0x000fce00000000ff */
.L_x_9678:
[----:B------:R-:W-:Y:S05]  /*4a00*/  BSYNC B2 ;  /* 0x0000000000027941 */ /* 0x000fea0003800000 */
.L_x_9677:
[----:B------:R-:W-:Y:S02]  /*4a10*/  ISETP.GE.AND P5, PT, R113, R107, PT ;  /* 0x0000006b7100720c */ /* 0x000fe40003fa6270 */
[----:B------:R-:W-:-:S11]  /*4a20*/  P2R R33, PR, RZ, 0x1 ;  /* 0x00000001ff217803 */ /* 0x000fd60000000000 */
[--C-:B------:R-:W-:Y:S02]  /*4a30*/  @!P5 SHF.R.S32.HI R32, RZ, 0x1f, R113.reuse ;  /* 0x0000001fff20d819 */ /* 0x100fe40000011471 */
[----:B------:R-:W-:-:S04]  /*4a40*/  @!P5 IADD3 R104, P0, P6, R4, R104, R113 ;  /* 0x000000680468d210 */ /* 0x000fc80007e1e071 */
[----:B------:R-:W-:Y:S02]  /*4a50*/  @!P5 IADD3.X R111, R60, R111, R32, P0, P6 ;  /* 0x0000006f3c6fd210 */ /* 0x000fe400007ec420 */
[CC--:B------:R-:W-:Y:S02]  /*4a60*/  LEA R32, P6, R108.reuse, R98.reuse, 0x1 ;  /* 0x000000626c207211 */ /* 0x0c0fe400078c08ff */
[----:B------:R-:W-:Y:S02]  /*4a70*/  ISETP.NE.AND P0, PT, R33, RZ, PT ;  /* 0x000000ff2100720c */ /* 0x000fe40003f05270 */
[----:B------:R-:W-:Y:S02]  /*4a80*/  LEA.HI.X R33, R108, R99, R110, 0x1, P6 ;  /* 0x000000636c217211 */ /* 0x000fe400030f0c6e */
[----:B------:R-:W-:-:S03]  /*4a90*/  @!P5 LEA R34, P6, R104, R98, 0x1 ;  /* 0x000000626822d211 */ /* 0x000fc600078c08ff */
[----:B-1----:R1:W-:Y:S01]  /*4aa0*/  STG.E.128 desc[UR40][R32.64], R48 ;  /* 0x0000003020007986 */ /* 0x0023e2000c101d28 */
[----:B------:R-:W-:-:S05]  /*4ab0*/  @!P5 LEA.HI.X R35, R104, R99, R111, 0x1, P6 ;  /* 0x000000636823d211 */ /* 0x000fca00030f0c6f */
[----:B--2---:R1:W-:Y:S04]  /*4ac0*/  @!P5 STG.E.128 desc[UR40][R34.64], R52 ;  /* 0x000000342200d986 */ /* 0x0043e8000c101d28 */
.L_x_9676:
[----:B------:R-:W-:Y:S05]  /*4ad0*/  BSYNC B1 ;  /* 0x0000000000017941 */ /* 0x000fea0003800000 */
.L_x_9675:
[----:B------:R-:W-:Y:S01]  /*4ae0*/  ISETP.GE.OR P5, PT, R216, R97, P1 ;  /* 0x00000061d800720c */ /* 0x000fe20000fa6670 */
[-C--:B-12---:R-:W-:Y:S02]  /*4af0*/  IMAD R32, R72, R102.reuse, RZ ;  /* 0x0000006648207224 */ /* 0x086fe400078e02ff */
[----:B------:R-:W-:-:S04]  /*4b00*/  IMAD.WIDE.U32 R100, R216, R102, R100 ;  /* 0x00000066d8647225 */ /* 0x000fc800078e0064 */
[----:B------:R-:W-:-:S06]  /*4b10*/  IMAD R51, R216, R103, R32 ;  /* 0x00000067d8337224 */ /* 0x000fcc00078e0220 */
[----:B------:R-:W-:Y:S05]  /*4b20*/  @P5 BRA `(.L_x_9665) ;  /* 0x0000000800405947 */ /* 0x000fea0003800000 */
[----:B------:R-:W-:Y:S01]  /*4b30*/  IMAD.IADD R51, R101, 0x1, R51 ;  /* 0x0000000165337824 */ /* 0x000fe200078e0233 */
[----:B------:R-:W-:Y:S01]  /*4b40*/  IADD3 R32, P5, P6, R4, R100, R84 ;  /* 0x0000006404207210 */ /* 0x000fe20007ebe054 */
[----:B------:R-:W-:Y:S01]  /*4b50*/  BSSY B1, `(.L_x_9679) ;  /* 0x0000069000017945 */ /* 0x000fe20003800000 */
[----:B------:R-:W-:Y:S02]  /*4b60*/  SEL R109, R74, R109, !P0 ;  /* 0x0000006d4a6d7207 */ /* 0x000fe40004000000 */
[----:B------:R-:W-:Y:S02]  /*4b70*/  IADD3.X R33, R60, R51, R86, P5, P6 ;  /* 0x000000333c217210 */ /* 0x000fe40002fec456 */
[C---:B------:R-:W-:Y:S02]  /*4b80*/  LEA R48, P5, R32.reuse, R98, 0x1 ;  /* 0x0000006220307211 */ /* 0x040fe400078a08ff */
[----:B------:R-:W-:Y:S02]  /*4b90*/  SHF.R.U32.HI R34, RZ, 0x3, R205 ;  /* 0x00000003ff227819 */ /* 0x000fe400000116cd */
[----:B------:R-:W-:-:S02]  /*4ba0*/  LEA.HI.X R49, R32, R99, R33, 0x1, P5 ;  /* 0x0000006320317211 */ /* 0x000fc400028f0c21 */
[----:B------:R-:W-:-:S04]  /*4bb0*/  SHF.R.S32.HI R32, RZ, 0x1f, R109 ;  /* 0x0000001fff207819 */ /* 0x000fc8000001146d */
[----:B------:R-:W-:-:S04]  /*4bc0*/  LEA.HI R32, R32, R109, RZ, 0x4 ;  /* 0x0000006d20207211 */ /* 0x000fc800078f20ff */
[----:B------:R-:W-:-:S05]  /*4bd0*/  LEA.HI.SX32 R32, R32, R83, 0x1c ;  /* 0x0000005320207211 */ /* 0x000fca00078fe2ff */
[----:B------:R-:W-:-:S05]  /*4be0*/  IMAD.SHL.U32 R50, R32, 0x8, RZ ;  /* 0x0000000820327824 */ /* 0x000fca00078e00ff */
[----:B------:R-:W-:-:S04]  /*4bf0*/  LOP3.LUT R32, R205, 0x38, R50, 0xf8, !PT ;  /* 0x00000038cd207812 */ /* 0x000fc800078ef832 */
[----:B------:R-:W-:Y:S01]  /*4c00*/  LOP3.LUT R33, R32, R34, RZ, 0x3c, !PT ;  /* 0x0000002220217212 */ /* 0x000fe200078e3cff */
[----:B------:R-:W-:-:S04]  /*4c10*/  IMAD R32, R2, 0x1800, R87 ;  /* 0x0000180002207824 */ /* 0x000fc800078e0257 */
[----:B------:R-:W-:Y:S02]  /*4c20*/  IMAD.IADD R33, R208, 0x1, R33 ;  /* 0x00000001d0217824 */ /* 0x000fe400078e0221 */
[----:B------:R-:W-:Y:S02]  /*4c30*/  IMAD R32, R32, 0x2, R19 ;  /* 0x0000000220207824 */ /* 0x000fe400078e0213 */
[----:B------:R-:W-:-:S04]  /*4c40*/  IMAD R34, R2, 0x1800, R33 ;  /* 0x0000180002227824 */ /* 0x000fc800078e0221 */
[----:B------:R-:W-:Y:S02]  /*4c50*/  IMAD R36, R34, 0x2, R19 ;  /* 0x0000000222247824 */ /* 0x000fe400078e0213 */
[----:B------:R-:W1:Y:S04]  /*4c60*/  LDS.128 R32, [R32+0x1c400] ;  /* 0x01c4000020207984 */ /* 0x000e680000000c00 */
[----:B------:R-:W2:Y:S01]  /*4c70*/  LDS.128 R36, [R36+0x1c400] ;  /* 0x01c4000024247984 */ /* 0x000ea20000000c00 */
[----:B------:R-:W-:Y:S05]  /*4c80*/  @P4 BRA `(.L_x_9680) ;  /* 0x0000000400544947 */ /* 0x000fea0003800000 */
[--C-:B------:R-:W-:Y:S01]  /*4c90*/  SHF.R.U64 R40, R40, 0x10, R41.reuse ;  /* 0x0000001028287819 */ /* 0x100fe20000001229 */
[--C-:B------:R-:W-:Y:S01]  /*4ca0*/  HADD2.F32 R52, -RZ, R118.reuse.H0_H0 ;  /* 0x20000076ff347230 */ /* 0x100fe20000004100 */
[----:B------:R-:W-:Y:S01]  /*4cb0*/  SHF.R.U32.HI R53, RZ, 0x10, R41 ;  /* 0x00000010ff357819 */ /* 0x000fe20000011629 */
[----:B------:R-:W-:Y:S01]  /*4cc0*/  HADD2.F32 R118, -RZ, R118.H1_H1 ;  /* 0x30000076ff767230 */ /* 0x000fe20000004100 */
[----:B------:R-:W-:Y:S01]  /*4cd0*/  SHF.R.U64 R41, R42, 0x10, R43 ;  /* 0x000000102a297819 */ /* 0x000fe2000000122b */
[----:B------:R-:W-:Y:S01]  /*4ce0*/  HADD2.F32 R40, -RZ, R40.H0_H0 ;  /* 0x20000028ff287230 */ /* 0x000fe20000004100 */
[----:B------:R-:W-:Y:S01]  /*4cf0*/  SHF.R.U64 R42, R46, 0x10, R47 ;  /* 0x000000102e2a7819 */ /* 0x000fe2000000122f */
[----:B--2---:R-:W-:Y:S01]  /*4d00*/  IMAD.MOV.U32 R46, RZ, RZ, R37 ;  /* 0x000000ffff2e7224 */ /* 0x004fe200078e0025 */
[----:B------:R-:W-:Y:S01]  /*4d10*/  SHF.R.U32.HI R55, RZ, 0x10, R45 ;  /* 0x00000010ff377819 */ /* 0x000fe2000001162d */
[----:B-1----:R-:W-:Y:S01]  /*4d20*/  IMAD.MOV.U32 R37, RZ, RZ, R35 ;  /* 0x000000ffff257224 */ /* 0x002fe200078e0023 */
[----:B------:R-:W-:Y:S01]  /*4d30*/  SHF.R.U32.HI R102, RZ, 0x10, R47 ;  /* 0x00000010ff667819 */ /* 0x000fe2000001162f */
[----:B------:R-:W-:Y:S01]  /*4d40*/  HADD2.F32 R35, -RZ, R33.H0_H0 ;  /* 0x20000021ff237230 */ /* 0x000fe20000004100 */
[----:B------:R-:W-:Y:S01]  /*4d50*/  SHF.R.U64 R44, R44, 0x10, R45 ;  /* 0x000000102c2c7819 */ /* 0x000fe2000000122d */
[----:B------:R-:W-:Y:S01]  /*4d60*/  HADD2.F32 R55, -RZ, R55.H0_H0 ;  /* 0x20000037ff377230 */ /* 0x000fe20000004100 */
[----:B------:R-:W-:Y:S01]  /*4d70*/  MOV R47, R39 ;  /* 0x00000027002f7202 */ /* 0x000fe20000000f00 */
[----:B------:R-:W-:Y:S01]  /*4d80*/  HADD2.F32 R39, -RZ, R46.H0_H0 ;  /* 0x2000002eff277230 */ /* 0x000fe20000004100 */
[----:B------:R-:W-:Y:S01]  /*4d90*/  SHF.R.U32.HI R45, RZ, 0x10, R43 ;  /* 0x00000010ff2d7819 */ /* 0x000fe2000001162b */
[----:B------:R-:W-:-:S02]  /*4da0*/  IMAD.MOV.U32 R43, RZ, RZ, R36 ;  /* 0x000000ffff2b7224 */ /* 0x000fc400078e0024 */
[----:B------:R-:W-:Y:S02]  /*4db0*/  HADD2.F32 R46, -RZ, R46.H1_H1 ;  /* 0x3000002eff2e7230 */ /* 0x000fe40000004100 */
[-C--:B------:R-:W-:Y:S01]  /*4dc0*/  FMUL.FTZ R54, R39, R118.reuse ;  /* 0x0000007627367220 */ /* 0x080fe20000410000 */
[----:B------:R-:W-:Y:S02]  /*4dd0*/  HADD2.F32 R36, -RZ, R33.H1_H1 ;  /* 0x30000021ff247230 */ /* 0x000fe40000004100 */
[C---:B------:R-:W-:Y:S01]  /*4de0*/  FMUL.FTZ R118, R35.reuse, R118 ;  /* 0x0000007623767220 */ /* 0x040fe20000410000 */
[----:B------:R-:W-:Y:S02]  /*4df0*/  HADD2.F32 R53, -RZ, R53.H0_H0 ;  /* 0x20000035ff357230 */ /* 0x000fe40000004100 */
[-C--:B------:R-:W-:Y:S01]  /*4e00*/  FMUL.FTZ R103, R46, R55.reuse ;  /* 0x000000372e677220 */ /* 0x080fe20000410000 */
[----:B------:R-:W-:Y:S01]  /*4e10*/  FFMA.FTZ R33, R35, R52, -R54 ;  /* 0x0000003423217223 */ /* 0x000fe20000010836 */
[----:B------:R-:W-:Y:S01]  /*4e20*/  FMUL.FTZ R55, R36, R55 ;  /* 0x0000003724377220 */ /* 0x000fe20000410000 */
[----:B------:R-:W-:-:S02]  /*4e30*/  HADD2.F32 R54, -RZ, R116.H0_H0 ;  /* 0x20000074ff367230 */ /* 0x000fc40000004100 */
[-C--:B------:R-:W-:Y:S01]  /*4e40*/  FFMA.FTZ R36, R36, R53.reuse, -R103 ;  /* 0x0000003524247223 */ /* 0x080fe20000010867 */
[----:B------:R-:W-:Y:S01]  /*4e50*/  FFMA.FTZ R35, R39, R52, R118 ;  /* 0x0000003427237223 */ /* 0x000fe20000010076 */
[----:B------:R-:W-:Y:S01]  /*4e60*/  FFMA.FTZ R46, R46, R53, R55 ;  /* 0x000000352e2e7223 */ /* 0x000fe20000010037 */
[----:B------:R-:W-:Y:S02]  /*4e70*/  HADD2.F32 R116, -RZ, R116.H1_H1 ;  /* 0x30000074ff747230 */ /* 0x000fe40000004100 */
[----:B------:R-:W-:Y:S01]  /*4e80*/  HADD2.F32 R53, -RZ, R47.H0_H0 ;  /* 0x2000002fff357230 */ /* 0x000fe20000004100 */
[----:B------:R-:W-:Y:S01]  /*4e90*/  F2FP.F16.F32.PACK_AB R33, R36, R33 ;  /* 0x000000212421723e */ /* 0x000fe200000000ff */
[----:B------:R-:W-:Y:S02]  /*4ea0*/  HADD2.F32 R39, -RZ, R37.H0_H0 ;  /* 0x20000025ff277230 */ /* 0x000fe40000004100 */
[----:B------:R-:W-:Y:S02]  /*4eb0*/  HADD2.F32 R47, -RZ, R47.H1_H1 ;  /* 0x3000002fff2f7230 */ /* 0x000fe40000004100 */
[----:B------:R-:W-:-:S02]  /*4ec0*/  HADD2.F32 R55, -RZ, R102.H0_H0 ;  /* 0x20000066ff377230 */ /* 0x000fc40000004100 */
[-C--:B------:R-:W-:Y:S01]  /*4ed0*/  FMUL.FTZ R102, R53, R116.reuse ;  /* 0x0000007435667220 */ /* 0x080fe20000410000 */
[----:B------:R-:W-:Y:S02]  /*4ee0*/  HADD2.F32 R52, -RZ, R37.H1_H1 ;  /* 0x30000025ff347230 */ /* 0x000fe40000004100 */
[----:B------:R-:W-:Y:S01]  /*4ef0*/  FMUL.FTZ R116, R39, R116 ;  /* 0x0000007427747220 */ /* 0x000fe20000410000 */
[----:B------:R-:W-:Y:S02]  /*4f00*/  HADD2.F32 R45, -RZ, R45.H0_H0 ;  /* 0x2000002dff2d7230 */ /* 0x000fe40000004100 */
[-C--:B------:R-:W-:Y:S01]  /*4f10*/  FMUL.FTZ R103, R47, R55.reuse ;  /* 0x000000372f677220 */ /* 0x080fe20000410000 */
[-C--:B------:R-:W-:Y:S01]  /*4f20*/  FFMA.FTZ R37, R39, R54.reuse, -R102 ;  /* 0x0000003627257223 */ /* 0x080fe20000010866 */
[C---:B------:R-:W-:Y:S01]  /*4f30*/  FMUL.FTZ R104, R52.reuse, R55 ;  /* 0x0000003734687220 */ /* 0x040fe20000410000 */
[----:B------:R-:W-:Y:S01]  /*4f40*/  FFMA.FTZ R39, R53, R54, R116 ;  /* 0x0000003635277223 */ /* 0x000fe20000010074 */
[----:B------:R-:W-:Y:S01]  /*4f50*/  FFMA.FTZ R52, R52, R45, -R103 ;  /* 0x0000002d34347223 */ /* 0x000fe20000010867 */
[----:B------:R-:W-:-:S02]  /*4f60*/  HADD2.F32 R55, -RZ, R44.H0_H0 ;  /* 0x2000002cff377230 */ /* 0x000fc40000004100 */
[----:B------:R-:W-:Y:S01]  /*4f70*/  FFMA.FTZ R54, R47, R45, R104 ;  /* 0x0000002d2f367223 */ /* 0x000fe20000010068 */
[----:B------:R-:W-:Y:S02]  /*4f80*/  HADD2.F32 R53, -RZ, R115.H1_H1 ;  /* 0x30000073ff357230 */ /* 0x000fe40000004100 */
[--C-:B------:R-:W-:Y:S01]  /*4f90*/  HADD2.F32 R45, -RZ, R43.reuse.H0_H0 ;  /* 0x2000002bff2d7230 */ /* 0x100fe20000004100 */
[----:B------:R-:W-:Y:S01]  /*4fa0*/  F2FP.F16.F32.PACK_AB R52, R52, R37 ;  /* 0x000000253434723e */ /* 0x000fe200000000ff */
[--C-:B------:R-:W-:Y:S01]  /*4fb0*/  HADD2.F32 R44, -RZ, R32.reuse.H0_H0 ;  /* 0x20000020ff2c7230 */ /* 0x100fe20000004100 */
[----:B------:R-:W-:Y:S01]  /*4fc0*/  F2FP.F16.F32.PACK_AB R37, R46, R35 ;  /* 0x000000232e25723e */ /* 0x000fe200000000ff */
[----:B------:R-:W-:Y:S02]  /*4fd0*/  HADD2.F32 R43, -RZ, R43.H1_H1 ;  /* 0x3000002bff2b7230 */ /* 0x000fe40000004100 */
[----:B------:R-:W-:Y:S01]  /*4fe0*/  FMUL.FTZ R103, R45, R53 ;  /* 0x000000352d677220 */ /* 0x000fe20000410000 */
[----:B------:R-:W-:-:S02]  /*4ff0*/  HADD2.F32 R32, -RZ, R32.H1_H1 ;  /* 0x30000020ff207230 */ /* 0x000fc40000004100 */
[----:B------:R-:W-:Y:S01]  /*5000*/  FMUL.FTZ R102, R44, R53 ;  /* 0x000000352c667220 */ /* 0x000fe20000410000 */
[----:B------:R-:W-:Y:S02]  /*5010*/  HADD2.F32 R47, -RZ, R114.H1_H1 ;  /* 0x30000072ff2f7230 */ /* 0x000fe40000004100 */
        /* <DEDUP_REMOVED lines=8> */
[----:B------:R-:W-:Y:S01]  /*50a0*/  HADD2.F32 R40, -RZ, R38.H0_H0 ;  /* 0x20000026ff287230 */ /* 0x000fe20000004100 */
[----:B------:R-:W-:Y:S01]  /*50b0*/  F2FP.F16.F32.PACK_AB R39, R54, R39 ;  /* 0x000000273627723e */ /* 0x000fe200000000ff */
[----:B------:R-:W-:-:S02]  /*50c0*/  HADD2.F32 R45, -RZ, R42.H0_H0 ;  /* 0x2000002aff2d7230 */ /* 0x000fc40000004100 */
[----:B------:R-:W-:Y:S02]  /*50d0*/  HADD2.F32 R32, -RZ, R34.H0_H0 ;  /* 0x20000022ff207230 */ /* 0x000fe40000004100 */
[-C--:B------:R-:W-:Y:S01]  /*50e0*/  FMUL.FTZ R53, R40, R115.reuse ;  /* 0x0000007328357220 */ /* 0x080fe20000410000 */
[----:B------:R-:W-:Y:S01]  /*50f0*/  HADD2.F32 R38, -RZ, R38.H1_H1 ;  /* 0x30000026ff267230 */ /* 0x000fe20000004100 */
[----:B------:R-:W-:Y:S01]  /*5100*/  F2FP.F16.F32.PACK_AB R36, R47, R102 ;  /* 0x000000662f24723e */ /* 0x000fe200000000ff */
[----:B------:R-:W-:Y:S02]  /*5110*/  HADD2.F32 R34, -RZ, R34.H1_H1 ;  /* 0x30000022ff227230 */ /* 0x000fe40000004100 */
[----:B------:R-:W-:Y:S01]  /*5120*/  FMUL.FTZ R115, R32, R115 ;  /* 0x0000007320737220 */ /* 0x000fe20000410000 */
[----:B------:R-:W-:Y:S02]  /*5130*/  HADD2.F32 R43, -RZ, R114.H0_H0 ;  /* 0x20000072ff2b7230 */ /* 0x000fe40000004100 */
[----:B------:R-:W-:Y:S01]  /*5140*/  FMUL.FTZ R55, R38, R45 ;  /* 0x0000002d26377220 */ /* 0x000fe20000410000 */
[----:B------:R-:W-:-:S02]  /*5150*/  IMAD.MOV.U32 R35, RZ, RZ, R52 ;  /* 0x000000ffff237224 */ /* 0x000fc400078e0034 */
[----:B------:R-:W-:Y:S01]  /*5160*/  FMUL.FTZ R45, R34, R45 ;  /* 0x0000002d222d7220 */ /* 0x000fe20000410000 */
[-C--:B------:R-:W-:Y:S01]  /*5170*/  FFMA.FTZ R53, R32, R43.reuse, -R53 ;  /* 0x0000002b20357223 */ /* 0x080fe20000010835 */
[----:B------:R-:W-:Y:S01]  /*5180*/  FFMA.FTZ R115, R40, R43, R115 ;  /* 0x0000002b28737223 */ /* 0x000fe20000010073 */
[-C--:B------:R-:W-:Y:S01]  /*5190*/  FFMA.FTZ R34, R34, R41.reuse, -R55 ;  /* 0x0000002922227223 */ /* 0x080fe20000010837 */
[----:B------:R-:W-:Y:S01]  /*51a0*/  FFMA.FTZ R38, R38, R41, R45 ;  /* 0x0000002926267223 */ /* 0x000fe2000001002d */
[----:B------:R-:W-:-:S03]  /*51b0*/  F2FP.F16.F32.PACK_AB R32, R44, R103 ;  /* 0x000000672c20723e */ /* 0x000fc600000000ff */
[----:B------:R-:W-:Y:S02]  /*51c0*/  F2FP.F16.F32.PACK_AB R34, R34, R53 ;  /* 0x000000352222723e */ /* 0x000fe400000000ff */
[----:B------:R-:W-:-:S07]  /*51d0*/  F2FP.F16.F32.PACK_AB R38, R38, R115 ;  /* 0x000000732626723e */ /* 0x000fce00000000ff */
.L_x_9680:
[----:B------:R-:W-:Y:S05]  /*51e0*/  BSYNC B1 ;  /* 0x0000000000017941 */ /* 0x000fea0003800000 */
.L_x_9679:
[----:B-1----:R1:W-:Y:S01]  /*51f0*/  STG.E.128 desc[UR40][R48.64], R32 ;  /* 0x0000002030007986 */ /* 0x0023e2000c101d28 */
[----:B------:R-:W-:-:S13]  /*5200*/  ISETP.GE.AND P4, PT, R50, R107, PT ;  /* 0x0000006b3200720c */ /* 0x000fda0003f86270 */
[----:B------:R-:W-:Y:S05]  /*5210*/  @P4 BRA `(.L_x_9665) ;  /* 0x0000000000844947 */ /* 0x000fea0003800000 */
[--C-:B-1----:R-:W-:Y:S02]  /*5220*/  SHF.R.S32.HI R32, RZ, 0x1f, R50.reuse ;  /* 0x0000001fff207819 */ /* 0x102fe40000011432 */
[----:B------:R-:W-:-:S04]  /*5230*/  IADD3 R50, P4, P5, R4, R100, R50 ;  /* 0x0000006404327210 */ /* 0x000fc80007d9e032 */
[----:B------:R-:W-:Y:S02]  /*5240*/  IADD3.X R51, R60, R51, R32, P4, P5 ;  /* 0x000000333c337210 */ /* 0x000fe400027ea420 */
[----:B------:R-:W-:-:S04]  /*5250*/  LEA R98, P4, R50, R98, 0x1 ;  /* 0x0000006232627211 */ /* 0x000fc800078808ff */
[----:B------:R-:W-:-:S05]  /*5260*/  LEA.HI.X R99, R50, R99, R51, 0x1, P4 ;  /* 0x0000006332637211 */ /* 0x000fca00020f0c33 */
[----:B--2---:R1:W-:Y:S01]  /*5270*/  STG.E.128 desc[UR40][R98.64], R36 ;  /* 0x0000002462007986 */ /* 0x0043e2000c101d28 */
[----:B------:R-:W-:Y:S05]  /*5280*/  BRA `(.L_x_9665) ;  /* 0x0000000000687947 */ /* 0x000fea0003800000 */
.L_x_9648:
[----:B------:R-:W-:-:S06]  /*5290*/  UISETP.NE.AND UP0, UPT, UR44, 0x3, UPT ;  /* 0x000000032c00788c */ /* 0x000fcc000bf05270 */
[----:B------:R-:W-:-:S13]  /*52a0*/  PLOP3.LUT P3, PT, PT, PT, UP0, 0x80, 0x0 ;  /* 0x000000000000781c */ /* 0x000fda0003f6f008 */
[----:B------:R-:W-:Y:S05]  /*52b0*/  @!P3 BRA `(.L_x_9681) ;  /* 0x000000000004b947 */ /* 0x000fea0003800000 */
[----:B------:R-:W-:Y:S01]  /*52c0*/  BPT.TRAP 0x1 ;  /* 0x000000040000795c */ /* 0x000fe20000300000 */
.L_x_9681:
[----:B------:R-:W-:Y:S01]  /*52d0*/  IMAD R95, R2, 0x8, R19 ;  /* 0x00000008025f7824 */ /* 0x000fe200078e0213 */
[----:B------:R-:W-:Y:S01]  /*52e0*/  SHF.L.U32 R106, R201, 0x1f, RZ ;  /* 0x0000001fc96a7819 */ /* 0x000fe200000006ff */
[----:B------:R-:W-:Y:S01]  /*52f0*/  IMAD R97, R27, -0x60, R24 ;  /* 0xffffffa01b617824 */ /* 0x000fe200078e0218 */
[----:B------:R-:W-:Y:S02]  /*5300*/  BSSY B1, `(.L_x_9682) ;  /* 0x0000004000017945 */ /* 0x000fe40003800000 */
[----:B------:R-:W0:Y:S02]  /*5310*/  SYNCS.PHASECHK.TRANS64.TRYWAIT P4, [R95+URZ+0x22890], R106 ;  /* 0x0228906a5f0075a7 */ /* 0x000e24000808017f */
[----:B------:R-:W-:Y:S01]  /*5320*/  VIMNMX R97, R97, 0x60, PT ;  /* 0x0000006061617848 */ /* 0x000fe20003fe0100 */
[----:B0-----:R-:W-:Y:S06]  /*5330*/  @!P4 BRA `(.L_x_9683) ;  /* 0x00000150008cc947 */ /* 0x001fec0003800000 */
.L_x_9945:
[----:B------:R-:W-:Y:S05]  /*5340*/  BSYNC B1 ;  /* 0x0000000000017941 */ /* 0x000fea0003800000 */
.L_x_9682:
[----:B------:R-:W-:Y:S01]  /*5350*/  ISETP.GE.AND P4, PT, R18, R97, PT ;  /* 0x000000611200720c */ /* 0x000fe20003f86270 */
[----:B------:R-:W-:-:S12]  /*5360*/  BSSY B1, `(.L_x_9684) ;  /* 0x0000006000017945 */ /* 0x000fd80003800000 */
[----:B------:R-:W-:Y:S05]  /*5370*/  @P4 BRA `(.L_x_9685) ;  /* 0x0000000000104947 */ /* 0x000fea0003800000 */
[----:B------:R-:W1:Y:S04]  /*5380*/  @!P1 LDS.128 R32, [R104] ;  /* 0x0000000068209984 */ /* 0x000e680000000c00 */
[----:B------:R-:W2:Y:S04]  /*5390*/  @!P2 LDS.128 R36, [R103] ;  /* 0x000000006724a984 */ /* 0x000ea80000000c00 */
[----:B-1----:R1:W-:Y:S04]  /*53a0*/  @!P1 STG.E.128 desc[UR40][R42.64], R32 ;  /* 0x000000202a009986 */ /* 0x0023e8000c101d28 */
[----:B--2---:R1:W-:Y:S02]  /*53b0*/  @!P2 STG.E.128 desc[UR40][R42.64+0x40], R36 ;  /* 0x000040242a00a986 */ /* 0x0043e4000c101d28 */
.L_x_9685:
[----:B------:R-:W-:Y:S05]  /*53c0*/  BSYNC B1 ;  /* 0x0000000000017941 */ /* 0x000fea0003800000 */
.L_x_9684:
[----:B------:R-:W-:-:S13]  /*53d0*/  ISETP.GE.AND P4, PT, R216, R97, PT ;  /* 0x00000061d800720c */ /* 0x000fda0003f86270 */
[----:B------:R-:W-:Y:S05]  /*53e0*/  @P4 BRA `(.L_x_9665) ;  /* 0x0000000000104947 */ /* 0x000fea0003800000 */
[----:B-1----:R-:W1:Y:S04]  /*53f0*/  @!P1 LDS.128 R32, [R104+0x2000] ;  /* 0x0020000068209984 */ /* 0x002e680000000c00 */
[----:B------:R-:W2:Y:S04]  /*5400*/  @!P2 LDS.128 R36, [R103+0x2000] ;  /* 0x002000006724a984 */ /* 0x000ea80000000c00 */
[----:B-1----:R1:W-:Y:S04]  /*5410*/  @!P1 STG.E.128 desc[UR40][R40.64], R32 ;  /* 0x0000002028009986 */ /* 0x0023e8000c101d28 */
[----:B--2---:R1:W-:Y:S02]  /*5420*/  @!P2 STG.E.128 desc[UR40][R40.64+0x40], R36 ;  /* 0x000040242800a986 */ /* 0x0043e4000c101d28 */
.L_x_9665:
[----:B------:R-:W-:Y:S05]  /*5430*/  BSYNC B0 ;  /* 0x0000000000007941 */ /* 0x000fea0003800000 */
.L_x_9647:
[----:B-1234-:R-:W1:Y:S01]  /*5440*/  S2R R32, SR_TID.X ;  /* 0x0000000000207919 */ /* 0x01ee620000002100 */
        /* <DEDUP_REMOVED lines=16> */
.L_x_9687:
[----:B------:R-:W-:Y:S05]  /*5550*/  BSYNC B0 ;  /* 0x0000000000007941 */ /* 0x000fea0003800000 */
.L_x_9686:
[----:B------:R-:W2:Y:S01]  /*5560*/  SYNCS.PHASECHK.TRANS64.TRYWAIT P3, [R95+URZ+0x228b0], R106 ;  /* 0x0228b06a5f0075a7 */ /* 0x000ea2000806017f */
[----:B------:R-:W-:Y:S01]  /*5570*/  IMAD R41, R2, 0x6000, R89 ;  /* 0x0000600002297824 */ /* 0x000fe200078e0259 */
[----:B------:R-:W-:Y:S01]  /*5580*/  ULDC UR45, c[0x0][0x320] ;  /* 0x0000c800002d7ab9 */ /* 0x000fe20000000800 */
[----:B------:R-:W-:Y:S01]  /*5590*/  ULDC.64 UR42, c[0x0][0x328] ;  /* 0x0000ca00002a7ab9 */ /* 0x000fe20000000a00 */
[----:B------:R-:W-:Y:S01]  /*55a0*/  ULDC.64 UR38, c[0x0][0x318] ;  /* 0x0000c60000267ab9 */ /* 0x000fe20000000a00 */
[----:B------:R-:W-:Y:S01]  /*55b0*/  BSSY B0, `(.L_x_9688) ;  /* 0x0000003000007945 */ /* 0x000fe20003800000 */
[----:B------:R-:W-:-:S03]  /*55c0*/  IMAD.IADD R40, R88, 0x1, R41 ;  /* 0x0000000158287824 */ /* 0x000fc600078e0229 */
[----:B--2---:R-:W-:Y:S05]  /*55d0*/  @!P3 BRA `(.L_x_9689) ;  /* 0x0000014c00f8b947 */ /* 0x004fea0003800000 */
.L_x_9946:
[----:B------:R-:W-:Y:S05]  /*55e0*/  BSYNC B0 ;  /* 0x0000000000007941 */ /* 0x000fea0003800000 */
.L_x_9688:
[----:B------:R-:W-:Y:S01]  /*55f0*/  ISETP.GE.AND P3, PT, R18, R97, PT ;  /* 0x000000611200720c */ /* 0x000fe20003f66270 */
[----:B------:R-:W-:Y:S01]  /*5600*/  BSSY B0, `(.L_x_9690) ;  /* 0x0000025000007945 */ /* 0x000fe20003800000 */
[----:B------:R-:W-:Y:S02]  /*5610*/  IMAD R41, R41, 0x2, R25 ;  /* 0x0000000229297824 */ /* 0x000fe400078e0219 */
[----:B------:R-:W-:-:S04]  /*5620*/  IMAD.WIDE R36, R27, 0x60, R58 ;  /* 0x000000601b247825 */ /* 0x000fc800078e023a */
[----:B------:R-:W-:-:S05]  /*5630*/  IMAD R40, R40, 0x2, R25 ;  /* 0x0000000228287824 */ /* 0x000fca00078e0219 */
[----:B------:R-:W-:Y:S05]  /*5640*/  @P3 BRA `(.L_x_9691) ;  /* 0x0000000000803947 */ /* 0x000fea0003800000 */
[----:B------:R-:W-:Y:S02]  /*5650*/  IMAD R35, R37, UR42, RZ ;  /* 0x0000002a25237c24 */ /* 0x000fe4000f8e02ff */
[----:B-1----:R-:W-:Y:S02]  /*5660*/  IMAD.MOV.U32 R32, RZ, RZ, R6 ;  /* 0x000000ffff207224 */ /* 0x002fe400078e0006 */
[----:B------:R-:W-:Y:S02]  /*5670*/  IMAD.MOV.U32 R33, RZ, RZ, R92 ;  /* 0x000000ffff217224 */ /* 0x000fe400078e005c */
[C---:B------:R-:W-:Y:S02]  /*5680*/  IMAD R35, R36.reuse, UR43, R35 ;  /* 0x0000002b24237c24 */ /* 0x040fe4000f8e0223 */
[----:B------:R-:W-:-:S04]  /*5690*/  IMAD.WIDE.U32 R32, R36, UR42, R32 ;  /* 0x0000002a24207c25 */ /* 0x000fc8000f8e0020 */
[----:B------:R-:W-:Y:S01]  /*56a0*/  IMAD.IADD R33, R33, 0x1, R35 ;  /* 0x0000000121217824 */ /* 0x000fe200078e0223 */
[----:B------:R-:W-:-:S04]  /*56b0*/  LEA R38, P3, R32, UR38, 0x1 ;  /* 0x0000002620267c11 */ /* 0x000fc8000f8608ff */
[----:B------:R-:W-:Y:S02]  /*56c0*/  LEA.HI.X R39, R32, UR39, R33, 0x1, P3 ;  /* 0x0000002720277c11 */ /* 0x000fe400098f0c21 */
[----:B------:R-:W-:-:S13]  /*56d0*/  ISETP.GE.AND P3, PT, R16, UR45, PT ;  /* 0x0000002d10007c0c */ /* 0x000fda000bf66270 */
[----:B------:R-:W1:Y:S04]  /*56e0*/  @!P3 LDS.128 R32, [R41] ;  /* 0x000000002920b984 */ /* 0x000e680000000c00 */
[----:B-1----:R-:W-:Y:S01]  /*56f0*/  @!P3 STG.E.128 desc[UR40][R38.64], R32 ;  /* 0x000000202600b986 */ /* 0x002fe2000c101d28 */
[----:B------:R-:W-:-:S13]  /*5700*/  ISETP.GE.AND P3, PT, R0, UR45, PT ;  /* 0x0000002d00007c0c */ /* 0x000fda000bf66270 */
[----:B------:R-:W1:Y:S04]  /*5710*/  @!P3 LDS.128 R32, [R40] ;  /* 0x000000002820b984 */ /* 0x000e680000000c00 */
[----:B-1----:R-:W-:Y:S01]  /*5720*/  @!P3 STG.E.128 desc[UR40][R38.64+0x40], R32 ;  /* 0x000040202600b986 */ /* 0x002fe2000c101d28 */
[----:B------:R-:W-:-:S13]  /*5730*/  ISETP.GE.AND P3, PT, R62, UR45, PT ;  /* 0x0000002d3e007c0c */ /* 0x000fda000bf66270 */
[----:B------:R-:W1:Y:S04]  /*5740*/  @!P3 LDS.128 R32, [R41+0x3000] ;  /* 0x003000002920b984 */ /* 0x000e680000000c00 */
        /* <DEDUP_REMOVED lines=10> */
[----:B------:R-:W-:-:S13]  /*57f0*/  ISETP.NE.AND P3, PT, R94, RZ, PT ;  /* 0x000000ff5e00720c */ /* 0x000fda0003f65270 */
[----:B------:R-:W1:Y:S04]  /*5800*/  @P3 LDS.128 R32, [R41+0x9000] ;  /* 0x0090000029203984 */ /* 0x000e680000000c00 */
[----:B-1----:R-:W-:Y:S01]  /*5810*/  @P3 STG.E.128 desc[UR40][R38.64+0x180], R32 ;  /* 0x0001802026003986 */ /* 0x002fe2000c101d28 */
[----:B------:R-:W-:-:S13]  /*5820*/  ISETP.NE.AND P3, PT, R93, RZ, PT ;  /* 0x000000ff5d00720c */ /* 0x000fda0003f65270 */
[----:B------:R-:W1:Y:S04]  /*5830*/  @P3 LDS.128 R32, [R40+0x9000] ;  /* 0x0090000028203984 */ /* 0x000e680000000c00 */
[----:B-1----:R3:W-:Y:S02]  /*5840*/  @P3 STG.E.128 desc[UR40][R38.64+0x1c0], R32 ;  /* 0x0001c02026003986 */ /* 0x0027e4000c101d28 */
.L_x_9691:
[----:B------:R-:W-:Y:S05]  /*5850*/  BSYNC B0 ;  /* 0x0000000000007941 */ /* 0x000fea0003800000 */
.L_x_9690:
[----:B------:R-:W-:Y:S01]  /*5860*/  ISETP.GE.AND P3, PT, R216, R97, PT ;  /* 0x00000061d800720c */ /* 0x000fe20003f66270 */
[----:B------:R-:W-:-:S12]  /*5870*/  BSSY B0, `(.L_x_9692) ;  /* 0x0000024000007945 */ /* 0x000fd80003800000 */
[----:B------:R-:W-:Y:S05]  /*5880*/  @P3 BRA `(.L_x_9693) ;  /* 0x0000000000883947 */ /* 0x000fea0003800000 */
[----:B---3--:R-:W-:Y:S01]  /*5890*/  IADD3 R35, P3, R36, 0x40, RZ ;  /* 0x0000004024237810 */ /* 0x008fe20007f7e0ff */
[----:B-1----:R-:W-:Y:S02]  /*58a0*/  IMAD.MOV.U32 R32, RZ, RZ, R6 ;  /* 0x000000ffff207224 */ /* 0x002fe400078e0006 */
[----:B------:R-:W-:Y:S02]  /*58b0*/  IMAD.MOV.U32 R33, RZ, RZ, R92 ;  /* 0x000000ffff217224 */ /* 0x000fe400078e005c */
        /* <DEDUP_REMOVED lines=30> */
[----:B-1----:R4:W-:Y:S02]  /*5aa0*/  @P3 STG.E.128 desc[UR40][R36.64+0x1c0], R32 ;  /* 0x0001c02024003986 */ /* 0x0029e4000c101d28 */
.L_x_9693:
[----:B------:R-:W-:Y:S05]  /*5ab0*/  BSYNC B0 ;  /* 0x0000000000007941 */ /* 0x000fea0003800000 */
.L_x_9692:
[----:B------:R-:W-:Y:S01]  /*5ac0*/  @!PT LDS RZ, [RZ] ;  /* 0x00000000fffff984 */ /* 0x000fe20000000800 */
[----:B------:R-:W-:Y:S01]  /*5ad0*/  @!PT LDS RZ, [RZ] ;  /* 0x00000000fffff984 */ /* 0x000fe20000000800 */
[----:B------:R-:W-:Y:S01]  /*5ae0*/  @!PT LDS RZ, [RZ] ;  /* 0x00000000fffff984 */ /* 0x000fe20000000800 */
[----:B------:R-:W-:Y:S01]  /*5af0*/  @!PT LDS RZ, [RZ] ;  /* 0x00000000fffff984 */ /* 0x000fe20000000800 */
[----:B------:R5:W-:Y:S06]  /*5b00*/  MEMBAR.ALL.CTA ;  /* 0x0000000000007992 */ /* 0x000bec0000008000 */
[----:B-----5:R-:W5:Y:S02]  /*5b10*/  FENCE.VIEW.ASYNC.S ;  /* 0x00000000000073c6 */ /* 0x020f640000000000 */
[----:B-----5:R1:W-:Y:S01]  /*5b20*/  BAR.SYNC.DEFER_BLOCKING R73, 0x80 ;  /* 0x000200490000751d */ /* 0x0203e20000010000 */
[----:B------:R-:W-:Y:S01]  /*5b30*/  ISETP.NE.AND P5, PT, R96, RZ, PT ;  /* 0x000000ff6000720c */ /* 0x000fe20003fa5270 */
[----:B------:R-:W-:-:S02]  /*5b40*/  VIADD R2, R2, 0x1 ;  /* 0x0000000102027836 */ /* 0x000fc40000000000 */
[----:B0-2---:R-:W-:-:S03]  /*5b50*/  @!P4 VIADD R95, R95, 0x228c0 ;  /* 0x000228c05f5fc836 */ /* 0x005fc60000000000 */
[C---:B------:R-:W-:Y:S02]  /*5b60*/  ISETP.NE.AND P3, PT, R2.reuse, 0x2, PT ;  /* 0x000000020200780c */ /* 0x040fe40003f65270 */
[----:B------:R-:W-:Y:S02]  /*5b70*/  @!P4 PRMT R95, RZ, 0x654, R95 ;  /* 0x00000654ff5fc816 */ /* 0x000fe4000000005f */
[----:B-1-34-:R-:W-:Y:S02]  /*5b80*/  SEL R32, RZ, 0x1, P3 ;  /* 0x00000001ff207807 */ /* 0x01afe40001800000 */
[----:B------:R-:W-:Y:S02]  /*5b90*/  SEL R2, R2, RZ, P3 ;  /* 0x000000ff02027207 */ /* 0x000fe40001800000 */
[----:B------:R-:W-:Y:S01]  /*5ba0*/  LOP3.LUT R201, R201, R32, RZ, 0x3c, !PT ;  /* 0x00000020c9c97212 */ /* 0x000fe200078e3cff */
[----:B------:R0:W-:Y:S01]  /*5bb0*/  @!P4 SYNCS.ARRIVE.TRANS64.RED.A1T0 RZ, [R95+URZ], RZ ;  /* 0x000000ff5fffc9a7 */ /* 0x0001e2000810043f */
[----:B------:R-:W-:Y:S05]  /*5bc0*/  @P5 BRA `(.L_x_9694) ;  /* 0xffffffcc00685947 */ /* 0x000fea000383ffff */
[----:B------:R-:W1:Y:S01]  /*5bd0*/  S2R R33, SR_TID.X ;  /* 0x0000000000217919 */ /* 0x000e620000002100 */
[----:B------:R-:W-:Y:S02]  /*5be0*/  PLOP3.LUT P0, PT, PT, PT, PT, 0x8, 0x0 ;  /* 0x000000000000781c */ /* 0x000fe40003f0e170 */
[----:B-1----:R-:W-:-:S04]  /*5bf0*/  SHF.R.U32.HI R33, RZ, 0x7, R33 ;  /* 0x00000007ff217819 */ /* 0x002fc80000011621 */
[----:B------:R-:W-:-:S13]  /*5c00*/  ISETP.NE.AND P5, PT, R33, 0x1, PT ;  /* 0x000000012100780c */ /* 0x000fda0003fa5270 */
[----:B------:R-:W-:Y:S06]  /*5c10*/  @!P5 BAR.ARV 0x9, 0x100 ;  /* 0x024400000000db1d */ /* 0x000fec0000002000 */
.L_x_9642:
[----:B------:R-:W-:Y:S01]  /*5c20*/  IMAD.MOV.U32 R0, RZ, RZ, RZ ;  /* 0x000000ffff007224 */ /* 0x000fe200078e00ff */
[----:B------:R-:W-:Y:S06]  /*5c30*/  @P0 BRA `(.L_x_9695) ;  /* 0x00000000000c0947 */ /* 0x000fec0003800000 */
[----:B------:R-:W1:Y:S01]  /*5c40*/  FENCE.VIEW.ASYNC.G ;  /* 0x00000000000073c6 */ /* 0x000e620000000100 */
[----:B------:R-:W-:Y:S05]  /*5c50*/  WARPSYNC.ALL ;  /* 0x0000000000007948 */ /* 0x000fea0003800000 */
[----:B-1----:R-:W-:Y:S06]  /*5c60*/  BAR.ARV 0xc, 0x180 ;  /* 0x0306000000007b1d */ /* 0x002fec0000002000 */
.L_x_9695:
[----:B------:R-:W-:Y:S01]  /*5c70*/  ISETP.NE.AND P0, PT, R29, RZ, PT ;  /* 0x000000ff1d00720c */ /* 0x000fe20003f05270 */
[----:B------:R-:W-:-:S12]  /*5c80*/  BSSY B0, `(.L_x_9696) ;  /* 0x000001f000007945 */ /* 0x000fd80003800000 */
        /* <DEDUP_REMOVED lines=30> */
.L_x_9697:
[----:B------:R-:W-:Y:S05]  /*5e70*/  BSYNC B0 ;  /* 0x0000000000007941 */ /* 0x000fea0003800000 */
.L_x_9696:
        /* <DEDUP_REMOVED lines=71> */
[----:B------:R-:W0:Y:S01]  /*62f0*/  S2R R0, SR_TID.X ;  /* 0x0000000000007919 */ /* 0x000e220000002100 */
[----:B------:R-:W-:Y:S01]  /*6300*/  UMOV UR4, 0xffffffff ;  /* 0xffffffff00047882 */ /* 0x000fe20000000000 */
[----:B0-----:R-:W-:-:S05]  /*6310*/  VIADD R29, R0, 0xffffff80 ;  /* 0xffffff80001d7836 */ /* 0x001fca0000000000 */
[----:B------:R-:W-:-:S04]  /*6320*/  SHF.R.S32.HI R30, RZ, 0x1f, R29 ;  /* 0x0000001fff1e7819 */ /* 0x000fc8000001141d */
[----:B------:R-:W-:-:S04]  /*6330*/  LEA.HI R13, R30, R29, RZ, 0x7 ;  /* 0x0000001d1e0d7211 */ /* 0x000fc800078f38ff */
[----:B------:R-:W-:Y:S01]  /*6340*/  SHF.R.S32.HI R13, RZ, 0x7, R13 ;  /* 0x00000007ff0d7819 */ /* 0x000fe2000001140d */
[----:B------:R-:W-:Y:S06]  /*6350*/  BRA.DIV UR4, `(.L_x_9699) ;  /* 0x0000014204ac7947 */ /* 0x000fec000b800000 */
[----:B------:R0:W1:Y:S02]  /*6360*/  SHFL.IDX PT, R14, R13, RZ, 0x1f ;  /* 0x00001fff0d0e7589 */ /* 0x00006400000e0000 */
.L_x_9949:
[----:B-1----:R-:W-:Y:S01]  /*6370*/  LEA.HI R0, R14, R14, RZ, 0x1 ;  /* 0x0000000e0e007211 */ /* 0x002fe200078f08ff */
[----:B------:R-:W-:Y:S01]  /*6380*/  VIADD R24, R19, 0x18400 ;  /* 0x0001840013187836 */ /* 0x000fe20000000000 */
[----:B------:R-:W-:Y:S02]  /*6390*/  BSSY B6, `(.L_x_9700) ;  /* 0x0000018000067945 */ /* 0x000fe40003800000 */
[----:B------:R-:W-:Y:S02]  /*63a0*/  LOP3.LUT R3, R0, 0x1e, RZ, 0xc0, !PT ;  /* 0x0000001e00037812 */ /* 0x000fe400078ec0ff */
[----:B------:R-:W-:-:S03]  /*63b0*/  LOP3.LUT P0, RZ, R24, 0x1bf, RZ, 0xc0, !PT ;  /* 0x000001bf18ff7812 */ /* 0x000fc6000780c0ff */
[----:B------:R-:W-:-:S04]  /*63c0*/  IMAD.IADD R3, R14, 0x1, -R3 ;  /* 0x000000010e037824 */ /* 0x000fc800078e0a03 */
[----:B------:R-:W-:-:S05]  /*63d0*/  IMAD R3, R3, 0x2000, R24 ;  /* 0x0000200003037824 */ /* 0x000fca00078e0218 */
[----:B------:R-:W-:-:S04]  /*63e0*/  SHF.R.U32.HI R3, RZ, 0x4, R3 ;  /* 0x00000004ff037819 */ /* 0x000fc80000011603 */
[----:B------:R-:W-:Y:S01]  /*63f0*/  LOP3.LUT R28, R3, 0x3fff, RZ, 0xc0, !PT ;  /* 0x00003fff031c7812 */ /* 0x000fe200078ec0ff */
[----:B------:R-:W-:Y:S06]  /*6400*/  @!P0 BRA `(.L_x_9701) ;  /* 0x0000000000408947 */ /* 0x000fec0003800000 */
[----:B------:R-:W-:Y:S01]  /*6410*/  MOV R14, 0x0 ;  /* 0x00000000000e7802 */ /* 0x000fe20000000f00 */
[----:B------:R-:W-:Y:S01]  /*6420*/  ULDC.64 UR4, c[0x4][0x118] ;  /* 0x0100460000047ab9 */ /* 0x000fe20000000a00 */
[----:B------:R-:W-:Y:S01]  /*6430*/  ULDC.64 UR6, c[0x4][0x120] ;  /* 0x0100480000067ab9 */ /* 0x000fe20000000a00 */
[----:B------:R-:W-:Y:S02]  /*6440*/  IMAD.U32 R4, RZ, RZ, UR4 ;  /* 0x00000004ff047e24 */ /* 0x000fe4000f8e00ff */
[----:B------:R-:W-:Y:S01]  /*6450*/  IMAD.U32 R5, RZ, RZ, UR5 ;  /* 0x00000005ff057e24 */ /* 0x000fe2000f8e00ff */
[----:B------:R-:W1:Y:S01]  /*6460*/  LDC.64 R14, c[0x4][R14] ;  /* 0x010000000e0e7b82 */ /* 0x000e620000000a00 */
[----:B------:R-:W-:Y:S01]  /*6470*/  ULDC.64 UR4, c[0x4][0x38] ;  /* 0x01000e0000047ab9 */ /* 0x000fe20000000a00 */
        /* <DEDUP_REMOVED lines=8> */
[----:B-1---5:R-:W-:Y:S05]  /*6500*/  CALL.ABS.NOINC R14 ;  /* 0x000000000e007343 */ /* 0x022fea0003c00000 */
.L_x_9701:
[----:B------:R-:W-:Y:S05]  /*6510*/  BSYNC B6 ;  /* 0x0000000000067941 */ /* 0x000fea0003800000 */
.L_x_9700:
        /* <DEDUP_REMOVED lines=12> */
.L_x_9705:
[----:B--2---:R2:W3:Y:S02]  /*65e0*/  SYNCS.PHASECHK.TRANS64.TRYWAIT P0, [R19+URZ+0x22800], R0 ;  /* 0x02280000130075a7 */ /* 0x0044e4000800017f */
[----:B---3--:R-:W-:Y:S05]  /*65f0*/  @!P0 NANOSLEEP.SYNCS 0x989680 ;  /* 0x009896800000895d */ /* 0x008fea0003900000 */
[----:B------:R-:W3:Y:S02]  /*6600*/  @!P0 SYNCS.PHASECHK.TRANS64 P0, [R19+URZ+0x22800], R0 ;  /* 0x02280000130085a7 */ /* 0x000ee4000800007f */
[----:B---3--:R-:W-:Y:S05]  /*6610*/  @!P0 BRA `(.L_x_9705) ;  /* 0xfffffffc00f08947 */ /* 0x008fea000383ffff */
.L_x_9704:
[----:B------:R-:W-:Y:S05]  /*6620*/  BSYNC B0 ;  /* 0x0000000000007941 */ /* 0x000fea0003800000 */
.L_x_9703:
[----:B------:R-:W-:Y:S05]  /*6630*/  BRA `(.L_x_9706) ;  /* 0x0000002000a47947 */ /* 0x000fea0003800000 */
.L_x_9702:
[----:B-----5:R-:W-:Y:S01]  /*6640*/  SHF.R.S32.HI R0, RZ, 0x1f, R154 ;  /* 0x0000001fff007819 */ /* 0x020fe2000001149a */
[----:B------:R-:W-:Y:S01]  /*6650*/  ULDC.64 UR4, c[0x0][0x3f8] ;  /* 0x0000fe0000047ab9 */ /* 0x000fe20000000a00 */
[----:B------:R-:W-:Y:S01]  /*6660*/  ULDC.64 UR6, c[0x0][0x408] ;  /* 0x0001020000067ab9 */ /* 0x000fe20000000a00 */
[----:B------:R-:W-:Y:S01]  /*6670*/  LOP3.LUT P0, RZ, R24, 0x3ff, RZ, 0xc0, !PT ;  /* 0x000003ff18ff7812 */ /* 0x000fe2000780c0ff */
[----:B------:R-:W-:Y:S01]  /*6680*/  IMAD.WIDE.U32 R4, R154, UR4, RZ ;  /* 0x000000049a047c25 */ /* 0x000fe2000f8e00ff */
[----:B------:R-:W-:Y:S03]  /*6690*/  BSSY B6, `(.L_x_9707) ;  /* 0x000001f000067945 */ /* 0x000fe60003800000 */
[C---:B------:R-:W-:Y:S02]  /*66a0*/  IMAD R3, R0.reuse, UR4, RZ ;  /* 0x0000000400037c24 */ /* 0x040fe4000f8e02ff */
[----:B------:R-:W-:-:S02]  /*66b0*/  IMAD R9, R0, UR6, RZ ;  /* 0x0000000600097c24 */ /* 0x000fc4000f8e02ff */
        /* <DEDUP_REMOVED lines=19> */
[----:B------:R-:W-:Y:S01]  /*67f0*/  IMAD.U32 R6, RZ, RZ, UR6 ;  /* 0x00000006ff067e24 */ /* 0x000fe2000f8e00ff */
[----:B------:R-:W-:Y:S01]  /*6800*/  MOV R10, UR4 ;  /* 0x00000004000a7c02 */ /* 0x000fe20008000f00 */
[----:B------:R-:W-:-:S02]  /*6810*/  IMAD.U32 R7, RZ, RZ, UR7 ;  /* 0x00000007ff077e24 */ /* 0x000fc4000f8e00ff */
[----:B------:R-:W-:Y:S02]  /*6820*/  IMAD.U32 R11, RZ, RZ, UR5 ;  /* 0x00000005ff0b7e24 */ /* 0x000fe4000f8e00ff */
[----:B------:R-:W-:Y:S02]  /*6830*/  IMAD.MOV.U32 R8, RZ, RZ, 0x70 ;  /* 0x00000070ff087424 */ /* 0x000fe400078e00ff */
[----:B------:R-:W-:Y:S02]  /*6840*/  IMAD.MOV.U32 R12, RZ, RZ, 0x1 ;  /* 0x00000001ff0c7424 */ /* 0x000fe400078e00ff */
[----:B0-----:R-:W-:-:S07]  /*6850*/  IMAD.MOV.U32 R13, RZ, RZ, RZ ;  /* 0x000000ffff0d7224 */ /* 0x001fce00078e00ff */
[----:B------:R-:W-:-:S07]  /*6860*/  LEPC R20, `(.L_x_9708) ;  /* 0x000000001014794e */ /* 0x000fce0000000000 */
[----:B-1----:R-:W-:Y:S05]  /*6870*/  CALL.ABS.NOINC R14 ;  /* 0x000000000e007343 */ /* 0x002fea0003c00000 */
.L_x_9708:
[----:B------:R-:W-:Y:S05]  /*6880*/  BSYNC B6 ;  /* 0x0000000000067941 */ /* 0x000fea0003800000 */
.L_x_9707:
[----:B------:R-:W-:Y:S01]  /*6890*/  LEA.HI R29, R30, R29, RZ, 0x2 ;  /* 0x0000001d1e1d7211 */ /* 0x000fe200078f10ff */
[----:B------:R-:W-:Y:S01]  /*68a0*/  ULDC.U8 UR4, c[0x0][0x410] ;  /* 0x0001040000047ab9 */ /* 0x000fe20000000000 */
[----:B------:R-:W-:Y:S01]  /*68b0*/  BSSY B0, `(.L_x_9709) ;  /* 0x00001f9000007945 */ /* 0x000fe20003800000 */
[----:B------:R-:W-:Y:S01]  /*68c0*/  ISETP.NE.AND P0, PT, RZ, UR4, PT ;  /* 0x00000004ff007c0c */ /* 0x000fe2000bf05270 */
[----:B------:R-:W-:Y:S01]  /*68d0*/  IMAD R4, R153, 0x80, R18 ;  /* 0x0000008099047824 */ /* 0x000fe200078e0212 */
[----:B------:R-:W-:-:S04]  /*68e0*/  SHF.R.S32.HI R29, RZ, 0x1f, R29 ;  /* 0x0000001fff1d7819 */ /* 0x000fc8000001141d */
[----:B------:R-:W-:-:S04]  /*68f0*/  LEA.HI R29, R29, R18, RZ, 0x3 ;  /* 0x000000121d1d7211 */ /* 0x000fc800078f18ff */
[----:B------:R-:W-:-:S05]  /*6900*/  LOP3.LUT R29, R29, 0xfffffff8, RZ, 0xc0, !PT ;  /* 0xfffffff81d1d7812 */ /* 0x000fca00078ec0ff */
[----:B------:R-:W-:Y:S01]  /*6910*/  IMAD.IADD R29, R18, 0x1, -R29 ;  /* 0x00000001121d7824 */ /* 0x000fe200078e0a1d */
[----:B------:R-:W-:Y:S06]  /*6920*/  @!P0 BRA `(.L_x_9710) ;  /* 0x0000001000048947 */ /* 0x000fec0003800000 */
[----:B------:R-:W-:-:S03]  /*6930*/  UMOV UR4, 0xffffffff ;  /* 0xffffffff00047882 */ /* 0x000fc60000000000 */
[----:B------:R-:W-:Y:S05]  /*6940*/  BRA.DIV UR4, `(.L_x_9711) ;  /* 0x0000013e04547947 */ /* 0x000fea000b800000 */
[----:B------:R1:W2:Y:S04]  /*6950*/  SHFL.IDX PT, R3, R25, RZ, 0x1c1f ;  /* 0x001c1fff19037589 */ /* 0x0002a800000e0000 */
[----:B------:R1:W3:Y:S04]  /*6960*/  SHFL.IDX PT, R0, R24, RZ, 0x1c1f ;  /* 0x001c1fff18007589 */ /* 0x0002e800000e0000 */
[----:B------:R1:W4:Y:S04]  /*6970*/  SHFL.IDX PT, R5, R27, RZ, 0x1c1f ;  /* 0x001c1fff1b057589 */ /* 0x00032800000e0000 */
[----:B------:R1:W0:Y:S02]  /*6980*/  SHFL.IDX PT, R14, R26, RZ, 0x1c1f ;  /* 0x001c1fff1a0e7589 */ /* 0x00022400000e0000 */
.L_x_9955:
[----:B------:R-:W-:Y:S01]  /*6990*/  ULDC UR4, c[0x0][0x448] ;  /* 0x0001120000047ab9 */ /* 0x000fe20000000800 */
[----:B------:R-:W-:Y:S01]  /*69a0*/  IMAD.SHL.U32 R6, R29, 0x40, RZ ;  /* 0x000000401d067824 */ /* 0x000fe200078e00ff */
[----:B------:R-:W-:Y:S01]  /*69b0*/  BSSY B1, `(.L_x_9712) ;  /* 0x0000029000017945 */ /* 0x000fe20003800000 */
[----:B-1----:R-:W-:Y:S01]  /*69c0*/  IMAD R26, R155, UR4, RZ ;  /* 0x000000049b1a7c24 */ /* 0x002fe2000f8e02ff */
[----:B------:R-:W-:Y:S02]  /*69d0*/  LOP3.LUT P0, RZ, R29, 0x4, RZ, 0xc0, !PT ;  /* 0x000000041dff7812 */ /* 0x000fe4000780c0ff */
[----:B------:R-:W-:Y:S02]  /*69e0*/  CS2R R10, SRZ ;  /* 0x00000000000a7805 */ /* 0x000fe4000001ff00 */
[----:B------:R-:W-:Y:S02]  /*69f0*/  LOP3.LUT R7, R6, 0x1c0, RZ, 0xc0, !PT ;  /* 0x000001c006077812 */ /* 0x000fe400078ec0ff */
[----:B------:R-:W-:-:S02]  /*6a00*/  CS2R R20, SRZ ;  /* 0x0000000000147805 */ /* 0x000fc4000001ff00 */
[----:B------:R-:W-:Y:S01]  /*6a10*/  ISETP.GE.AND P1, PT, R4, R26, PT ;  /* 0x0000001a0400720c */ /* 0x000fe20003f26270 */
[----:B------:R-:W-:Y:S01]  /*6a20*/  IMAD R26, R153, -0x80, R26 ;  /* 0xffffff80991a7824 */ /* 0x000fe200078e021a */
[----:B------:R-:W-:Y:S02]  /*6a30*/  LEA.HI R6, R217, R217, RZ, 0x1 ;  /* 0x000000d9d9067211 */ /* 0x000fe400078f08ff */
[----:B------:R-:W-:Y:S02]  /*6a40*/  LOP3.LUT R8, R7, 0x18, R16, 0xf8, !PT ;  /* 0x0000001807087812 */ /* 0x000fe400078ef810 */
[----:B------:R-:W-:Y:S02]  /*6a50*/  LOP3.LUT R6, R6, 0xfffffffe, RZ, 0xc0, !PT ;  /* 0xfffffffe06067812 */ /* 0x000fe400078ec0ff */
[----:B------:R-:W-:-:S03]  /*6a60*/  SHF.R.U32.HI R7, RZ, 0x3, R7 ;  /* 0x00000003ff077819 */ /* 0x000fc60000011607 */
[----:B------:R-:W-:Y:S01]  /*6a70*/  IMAD.IADD R30, R217, 0x1, -R6 ;  /* 0x00000001d91e7824 */ /* 0x000fe200078e0a06 */
[----:B------:R-:W-:Y:S02]  /*6a80*/  LOP3.LUT R27, R8, R7, RZ, 0x3c, !PT ;  /* 0x00000007081b7212 */ /* 0x000fe400078e3cff */
[----:B------:R-:W-:Y:S02]  /*6a90*/  CS2R R8, SRZ ;  /* 0x0000000000087805 */ /* 0x000fe4000001ff00 */
[----:B------:R-:W-:Y:S02]  /*6aa0*/  CS2R R6, SRZ ;  /* 0x0000000000067805 */ /* 0x000fe4000001ff00 */
[----:B------:R-:W-:Y:S01]  /*6ab0*/  SHF.L.U32 R30, R30, 0x1f, RZ ;  /* 0x0000001f1e1e7819 */ /* 0x000fe200000006ff */
[----:B------:R-:W-:Y:S06]  /*6ac0*/  @P1 BRA `(.L_x_9713) ;  /* 0x00000000005c1947 */ /* 0x000fec0003800000 */
[----:B------:R-:W-:Y:S01]  /*6ad0*/  ULDC UR4, c[0x0][0x3f4] ;  /* 0x0000fd0000047ab9 */ /* 0x000fe20000000800 */
[----:B0-----:R-:W-:Y:S01]  /*6ae0*/  IMAD.SHL.U32 R13, R202, 0x2, RZ ;  /* 0x00000002ca0d7824 */ /* 0x001fe200078e00ff */
[----:B------:R-:W-:Y:S01]  /*6af0*/  ISETP.GE.AND P3, PT, R22, UR4, PT ;  /* 0x0000000416007c0c */ /* 0x000fe2000bf66270 */
[----:B---3--:R-:W-:Y:S01]  /*6b00*/  IMAD.MOV.U32 R8, RZ, RZ, R0 ;  /* 0x000000ffff087224 */ /* 0x008fe200078e0000 */
[----:B------:R-:W-:Y:S01]  /*6b10*/  ISETP.GE.AND P4, PT, R202, UR4, PT ;  /* 0x00000004ca007c0c */ /* 0x000fe2000bf86270 */
[----:B--2---:R-:W-:Y:S01]  /*6b20*/  IMAD.MOV.U32 R9, RZ, RZ, R3 ;  /* 0x000000ffff097224 */ /* 0x004fe200078e0003 */
[----:B------:R-:W-:Y:S01]  /*6b30*/  SHF.R.S32.HI R11, RZ, 0x1f, R202 ;  /* 0x0000001fff0b7819 */ /* 0x000fe200000114ca */
[----:B----4-:R-:W-:Y:S01]  /*6b40*/  IMAD.MOV.U32 R15, RZ, RZ, R5 ;  /* 0x000000ffff0f7224 */ /* 0x010fe200078e0005 */
[----:B------:R-:W-:-:S07]  /*6b50*/  CS2R R6, SRZ ;  /* 0x0000000000067805 */ /* 0x000fce000001ff00 */
[----:B------:R-:W-:Y:S01]  /*6b60*/  @!P3 IMAD.WIDE R24, R22, 0x2, R8 ;  /* 0x000000021618b825 */ /* 0x000fe200078e0208 */
[----:B------:R-:W-:Y:S02]  /*6b70*/  SHF.L.U64.HI R8, R202, 0x1, R11 ;  /* 0x00000001ca087819 */ /* 0x000fe4000001020b */
[-C--:B------:R-:W-:Y:S02]  /*6b80*/  @!P4 IADD3 R12, P1, R0, R13.reuse, RZ ;  /* 0x0000000d000cc210 */ /* 0x080fe40007f3e0ff */
[----:B------:R-:W-:Y:S02]  /*6b90*/  @!P4 IADD3 R4, P2, R14, R13, RZ ;  /* 0x0000000d0e04c210 */ /* 0x000fe40007f5e0ff */
[----:B------:R-:W-:Y:S02]  /*6ba0*/  CS2R R10, SRZ ;  /* 0x00000000000a7805 */ /* 0x000fe4000001ff00 */
[----:B------:R-:W-:Y:S01]  /*6bb0*/  CS2R R20, SRZ ;  /* 0x0000000000147805 */ /* 0x000fe2000001ff00 */
[--C-:B------:R-:W-:Y:S01]  /*6bc0*/  @!P4 IMAD.X R13, R3, 0x1, R8.reuse, P1 ;  /* 0x00000001030dc824 */ /* 0x100fe200008e0608 */
[----:B------:R1:W5:Y:S01]  /*6bd0*/  @!P3 LD.E.64 R6, desc[UR40][R24.64] ;  /* 0x000000281806b980 */ /* 0x000362000c101b00 */
[----:B------:R-:W-:Y:S01]  /*6be0*/  @!P4 IMAD.X R5, R5, 0x1, R8, P2 ;  /* 0x000000010505c824 */ /* 0x000fe200010e0608 */
[----:B------:R-:W-:Y:S01]  /*6bf0*/  CS2R R8, SRZ ;  /* 0x0000000000087805 */ /* 0x000fe2000001ff00 */
[----:B------:R-:W-:Y:S01]  /*6c00*/  @!P3 IMAD.WIDE R14, R22, 0x2, R14 ;  /* 0x00000002160eb825 */ /* 0x000fe200078e020e */
[----:B------:R1:W5:Y:S04]  /*6c10*/  @!P4 LD.E.64 R20, desc[UR40][R12.64] ;  /* 0x000000280c14c980 */ /* 0x000368000c101b00 */
[----:B------:R1:W5:Y:S04]  /*6c20*/  @!P3 LD.E.64 R10, desc[UR40][R14.64] ;  /* 0x000000280e0ab980 */ /* 0x000368000c101b00 */
[----:B------:R1:W5:Y:S02]  /*6c30*/  @!P4 LD.E.64 R8, desc[UR40][R4.64] ;  /* 0x000000280408c980 */ /* 0x000364000c101b00 */
.L_x_9713:
[----:B------:R-:W-:Y:S05]  /*6c40*/  BSYNC B1 ;  /* 0x0000000000017941 */ /* 0x000fea0003800000 */
.L_x_9712:
[----:B------:R-:W4:Y:S01]  /*6c50*/  SYNCS.PHASECHK.TRANS64.TRYWAIT P1, [R19+URZ+0x22800], R30 ;  /* 0x0228001e130075a7 */ /* 0x000f22000802017f */
[----:B---3--:R-:W-:Y:S01]  /*6c60*/  IMAD R0, R206, 0x200, R27 ;  /* 0x00000200ce007824 */ /* 0x008fe200078e021b */
[--C-:B-----5:R-:W-:Y:S01]  /*6c70*/  SHF.R.U64 R34, R6, 0x10, R7.reuse ;  /* 0x0000001006227819 */ /* 0x120fe20000001207 */
[----:B------:R-:W-:Y:S01]  /*6c80*/  IMAD.MOV.U32 R32, RZ, RZ, R6 ;  /* 0x000000ffff207224 */ /* 0x000fe200078e0006 */
[----:B01----:R-:W-:Y:S01]  /*6c90*/  SHF.R.U32.HI R13, RZ, 0x10, R7 ;  /* 0x00000010ff0d7819 */ /* 0x003fe20000011607 */
[----:B--2---:R-:W-:Y:S01]  /*6ca0*/  IMAD R3, R0, 0x2, R19 ;  /* 0x0000000200037824 */ /* 0x004fe200078e0213 */
[----:B------:R-:W-:Y:S01]  /*6cb0*/  SHF.R.U64 R36, R10, 0x10, R11 ;  /* 0x000000100a247819 */ /* 0x000fe2000000120b */
[----:B------:R-:W-:Y:S01]  /*6cc0*/  IMAD.MOV.U32 R12, RZ, RZ, R7 ;  /* 0x000000ffff0c7224 */ /* 0x000fe200078e0007 */
[--C-:B------:R-:W-:Y:S01]  /*6cd0*/  SHF.R.U64 R35, R20, 0x10, R21.reuse ;  /* 0x0000001014237819 */ /* 0x100fe20000001215 */
[----:B------:R-:W-:Y:S01]  /*6ce0*/  IMAD.MOV.U32 R33, RZ, RZ, R20 ;  /* 0x000000ffff217224 */ /* 0x000fe200078e0014 */
[C---:B------:R-:W-:Y:S01]  /*6cf0*/  IADD3 R4, R3.reuse, 0x18400, RZ ;  /* 0x0001840003047810 */ /* 0x040fe20007ffe0ff */
[--C-:B------:R-:W-:Y:S01]  /*6d00*/  IMAD.MOV.U32 R7, RZ, RZ, R21.reuse ;  /* 0x000000ffff077224 */ /* 0x100fe200078e0015 */
[----:B------:R-:W-:Y:S01]  /*6d10*/  SHF.R.U32.HI R14, RZ, 0x10, R21 ;  /* 0x00000010ff0e7819 */ /* 0x000fe20000011615 */
[----:B------:R-:W-:Y:S01]  /*6d20*/  IMAD.MOV.U32 R29, RZ, RZ, R10 ;  /* 0x000000ffff1d7224 */ /* 0x000fe200078e000a */
[--C-:B------:R-:W-:Y:S01]  /*6d30*/  SHF.R.U32.HI R10, RZ, 0x10, R11.reuse ;  /* 0x00000010ff0a7819 */ /* 0x100fe2000001160b */
[----:B----4-:R-:W-:Y:S01]  /*6d40*/  IMAD.MOV.U32 R5, RZ, RZ, R11 ;  /* 0x000000ffff057224 */ /* 0x010fe200078e000b */
[----:B------:R-:W-:Y:S01]  /*6d50*/  VIMNMX R27, R26, 0x80, PT ;  /* 0x000000801a1b7848 */ /* 0x000fe20003fe0100 */
[----:B------:R-:W-:Y:S01]  /*6d60*/  IMAD.MOV.U32 R31, RZ, RZ, R8 ;  /* 0x000000ffff1f7224 */ /* 0x000fe200078e0008 */
[----:B------:R-:W-:Y:S01]  /*6d70*/  BSSY B1, `(.L_x_9714) ;  /* 0x000000f000017945 */ /* 0x000fe20003800000 */
[--C-:B------:R-:W-:Y:S01]  /*6d80*/  IMAD.MOV.U32 R6, RZ, RZ, R9.reuse ;  /* 0x000000ffff067224 */ /* 0x100fe200078e0009 */
[--C-:B------:R-:W-:Y:S01]  /*6d90*/  SHF.R.U64 R8, R8, 0x10, R9.reuse ;  /* 0x0000001008087819 */ /* 0x100fe20000001209 */
[----:B------:R-:W-:Y:S01]  /*6da0*/  VIADD R0, R3, 0x18440 ;  /* 0x0001844003007836 */ /* 0x000fe20000000000 */
        /* <DEDUP_REMOVED lines=10> */
[----:B------:R-:W-:Y:S06]  /*6e50*/  @!P1 BRA `(.L_x_9715) ;  /* 0x0000013800809947 */ /* 0x000fec0003800000 */
.L_x_9956:
[----:B------:R-:W-:Y:S05]  /*6e60*/  BSYNC B1 ;  /* 0x0000000000017941 */ /* 0x000fea0003800000 */
.L_x_9714:
[----:B------:R-:W-:Y:S01]  /*6e70*/  BSSY B1, `(.L_x_9716) ;  /* 0x0000056000017945 */ /* 0x000fe20003800000 */
[----:B0-----:R-:W-:-:S03]  /*6e80*/  PRMT R30, R8, 0x5410, R9 ;  /* 0x00005410081e7816 */ /* 0x001fc60000000009 */
[----:B------:R-:W-:Y:S05]  /*6e90*/  @P2 BRA `(.L_x_9717) ;  /* 0x00000004004c2947 */ /* 0x000fea0003800000 */
[----:B------:R-:W0:Y:S01]  /*6ea0*/  LDC R5, c[0x0][0x3f4] ;  /* 0x0000fd00ff057b82 */ /* 0x000e220000000800 */
[----:B------:R-:W-:Y:S01]  /*6eb0*/  BSSY B2, `(.L_x_9718) ;  /* 0x000002a000027945 */ /* 0x000fe20003800000 */
[-C--:B0-----:R-:W-:Y:S02]  /*6ec0*/  ISETP.GE.AND P0, PT, R22, R5.reuse, PT ;  /* 0x000000051600720c */ /* 0x081fe40003f06270 */
[----:B------:R-:W-:-:S11]  /*6ed0*/  ISETP.GE.AND P1, PT, R202, R5, PT ;  /* 0x00000005ca00720c */ /* 0x000fd60003f26270 */
[----:B------:R-:W-:Y:S05]  /*6ee0*/  @P0 BRA `(.L_x_9719) ;  /* 0x0000000000980947 */ /* 0x000fea0003800000 */
        /* <DEDUP_REMOVED lines=38> */
.L_x_9719:
[----:B------:R-:W-:Y:S05]  /*7150*/  BSYNC B2 ;  /* 0x0000000000027941 */ /* 0x000fea0003800000 */
.L_x_9718:
        /* <DEDUP_REMOVED lines=39> */
.L_x_9717:
[----:B------:R-:W-:Y:S05]  /*73d0*/  BSYNC B1 ;  /* 0x0000000000017941 */ /* 0x000fea0003800000 */
.L_x_9716:
[----:B------:R-:W-:-:S13]  /*73e0*/  ISETP.GE.AND P0, PT, R216, R27, PT ;  /* 0x0000001bd800720c */ /* 0x000fda0003f06270 */
[----:B------:R-:W-:Y:S05]  /*73f0*/  @P0 BRA `(.L_x_9720) ;  /* 0x0000001400100947 */ /* 0x000fea0003800000 */
[----:B01----:R-:W0:Y:S01]  /*7400*/  LDC R5, c[0x0][0x3f4] ;  /* 0x0000fd00ff057b82 */ /* 0x003e220000000800 */
[----:B------:R-:W-:Y:S01]  /*7410*/  BSSY B1, `(.L_x_9721) ;  /* 0x000002a000017945 */ /* 0x000fe20003800000 */
[-C--:B0-----:R-:W-:Y:S02]  /*7420*/  ISETP.GE.AND P0, PT, R22, R5.reuse, PT ;  /* 0x000000051600720c */ /* 0x081fe40003f06270 */
[----:B------:R-:W-:-:S11]  /*7430*/  ISETP.GE.AND P1, PT, R202, R5, PT ;  /* 0x00000005ca00720c */ /* 0x000fd60003f26270 */
[----:B------:R-:W-:Y:S05]  /*7440*/  @P0 BRA `(.L_x_9722) ;  /* 0x0000000000980947 */ /* 0x000fea0003800000 */
[----:B------:R-:W0:Y:S01]  /*7450*/  LDS.128 R4, [R3+0x1a400] ;  /* 0x01a4000003047984 */ /* 0x000e220000000c00 */
[----:B------:R-:W-:Y:S02]  /*7460*/  HADD2.F32 R14, -RZ, R32.H0_H0 ;  /* 0x20000020ff0e7230 */ /* 0x000fe40000004100 */
[--C-:B------:R-:W-:Y:S02]  /*7470*/  HADD2.F32 R20, -RZ, R29.reuse.H0_H0 ;  /* 0x2000001dff147230 */ /* 0x100fe40000004100 */
[----:B------:R-:W-:Y:S02]  /*7480*/  HADD2.F32 R25, -RZ, R36.H0_H0 ;  /* 0x20000024ff197230 */ /* 0x000fe40000004100 */
[----:B------:R-:W-:Y:S02]  /*7490*/  HADD2.F32 R21, -RZ, R34.H0_H0 ;  /* 0x20000022ff157230 */ /* 0x000fe40000004100 */
[----:B------:R-:W-:Y:S02]  /*74a0*/  HADD2.F32 R24, -RZ, R29.H1_H1 ;  /* 0x3000001dff187230 */ /* 0x000fe40000004100 */
[----:B------:R-:W-:-:S02]  /*74b0*/  HADD2.F32 R27, -RZ, R36.H1_H1 ;  /* 0x30000024ff1b7230 */ /* 0x000fc40000004100 */
[--C-:B0-----:R-:W-:Y:S02]  /*74c0*/  HADD2.F32 R8, -RZ, R4.reuse.H0_H0 ;  /* 0x20000004ff087230 */ /* 0x101fe40000004100 */
[----:B------:R-:W-:Y:S02]  /*74d0*/  HADD2.F32 R4, -RZ, R4.H1_H1 ;  /* 0x30000004ff047230 */ /* 0x000fe40000004100 */
[--C-:B------:R-:W-:Y:S02]  /*74e0*/  HADD2.F32 R9, -RZ, R5.reuse.H0_H0 ;  /* 0x20000005ff097230 */ /* 0x100fe40000004100 */
[----:B------:R-:W-:Y:S02]  /*74f0*/  HADD2.F32 R5, -RZ, R5.H1_H1 ;  /* 0x30000005ff057230 */ /* 0x000fe40000004100 */
[-C--:B------:R-:W-:Y:S01]  /*7500*/  FMUL.FTZ R13, R20, R4.reuse ;  /* 0x00000004140d7220 */ /* 0x080fe20000410000 */
        /* <DEDUP_REMOVED lines=26> */
.L_x_9722:
[----:B------:R-:W-:Y:S05]  /*76b0*/  BSYNC B1 ;  /* 0x0000000000017941 */ /* 0x000fea0003800000 */
.L_x_9721:
[----:B------:R-:W-:Y:S05]  /*76c0*/  @P1 BRA `(.L_x_9720) ;  /* 0x00000010005c1947 */ /* 0x000fea0003800000 */
[----:B0-----:R-:W0:Y:S01]  /*76d0*/  LDS.128 R4, [R0+0x2000] ;  /* 0x0020000000047984 */ /* 0x001e220000000c00 */
[----:B------:R-:W-:Y:S02]  /*76e0*/  HADD2.F32 R15, -RZ, R31.H0_H0 ;  /* 0x2000001fff0f7230 */ /* 0x000fe40000004100 */
[----:B------:R-:W-:Y:S02]  /*76f0*/  HADD2.F32 R13, -RZ, R33.H0_H0 ;  /* 0x20000021ff0d7230 */ /* 0x000fe40000004100 */
[--C-:B------:R-:W-:Y:S02]  /*7700*/  HADD2.F32 R24, -RZ, R30.reuse.H0_H0 ;  /* 0x2000001eff187230 */ /* 0x100fe40000004100 */
        /* <DEDUP_REMOVED lines=35> */
.L_x_9710:
[----:B------:R-:W-:-:S03]  /*7940*/  UMOV UR4, 0xffffffff ;  /* 0xffffffff00047882 */ /* 0x000fc60000000000 */
[----:B------:R-:W-:Y:S05]  /*7950*/  BRA.DIV UR4, `(.L_x_9723) ;  /* 0x0000012e04d47947 */ /* 0x000fea000b800000 */
[----:B------:R1:W2:Y:S04]  /*7960*/  SHFL.IDX PT, R0, R25, RZ, 0x1c1f ;  /* 0x001c1fff19007589 */ /* 0x0002a800000e0000 */
[----:B------:R1:W3:Y:S04]  /*7970*/  SHFL.IDX PT, R3, R24, RZ, 0x1c1f ;  /* 0x001c1fff18037589 */ /* 0x0002e800000e0000 */
[----:B------:R1:W4:Y:S04]  /*7980*/  SHFL.IDX PT, R20, R27, RZ, 0x1c1f ;  /* 0x001c1fff1b147589 */ /* 0x00032800000e0000 */
[----:B------:R1:W0:Y:S02]  /*7990*/  SHFL.IDX PT, R14, R26, RZ, 0x1c1f ;  /* 0x001c1fff1a0e7589 */ /* 0x00022400000e0000 */
.L_x_9962:
[----:B------:R-:W-:Y:S01]  /*79a0*/  ULDC UR4, c[0x0][0x448] ;  /* 0x0001120000047ab9 */ /* 0x000fe20000000800 */
[----:B------:R-:W-:Y:S01]  /*79b0*/  LEA.HI R5, R217, R217, RZ, 0x1 ;  /* 0x000000d9d9057211 */ /* 0x000fe200078f08ff */
[----:B------:R-:W-:Y:S01]  /*79c0*/  IMAD R21, R155, UR4, RZ ;  /* 0x000000049b157c24 */ /* 0x000fe2000f8e02ff */
[----:B------:R-:W-:Y:S01]  /*79d0*/  BSSY B1, `(.L_x_9724) ;  /* 0x0000018000017945 */ /* 0x000fe20003800000 */
[----:B------:R-:W-:Y:S02]  /*79e0*/  CS2R R8, SRZ ;  /* 0x0000000000087805 */ /* 0x000fe4000001ff00 */
[----:B------:R-:W-:Y:S02]  /*79f0*/  LOP3.LUT R6, R5, 0xfffffffe, RZ, 0xc0, !PT ;  /* 0xfffffffe05067812 */ /* 0x000fe400078ec0ff */
[----:B------:R-:W-:Y:S02]  /*7a00*/  CS2R R10, SRZ ;  /* 0x00000000000a7805 */ /* 0x000fe4000001ff00 */
[----:B------:R-:W-:Y:S01]  /*7a10*/  ISETP.GE.AND P0, PT, R4, R21, PT ;  /* 0x000000150400720c */ /* 0x000fe20003f06270 */
[----:B------:R-:W-:Y:S01]  /*7a20*/  IMAD R21, R153, -0x80, R21 ;  /* 0xffffff8099157824 */ /* 0x000fe200078e0215 */
[----:B------:R-:W-:Y:S01]  /*7a30*/  CS2R R4, SRZ ;  /* 0x0000000000047805 */ /* 0x000fe2000001ff00 */
[----:B-1----:R-:W-:Y:S01]  /*7a40*/  IMAD.IADD R24, R217, 0x1, -R6 ;  /* 0x00000001d9187824 */ /* 0x002fe200078e0a06 */
[----:B------:R-:W-:-:S04]  /*7a50*/  CS2R R6, SRZ ;  /* 0x0000000000067805 */ /* 0x000fc8000001ff00 */
[----:B------:R-:W-:-:S05]  /*7a60*/  SHF.L.U32 R24, R24, 0x1f, RZ ;  /* 0x0000001f18187819 */ /* 0x000fca00000006ff */
[----:B------:R-:W-:Y:S05]  /*7a70*/  @P0 BRA `(.L_x_9725) ;  /* 0x0000000000340947 */ /* 0x000fea0003800000 */
[----:B------:R-:W-:Y:S01]  /*7a80*/  ULDC UR4, c[0x0][0x3f4] ;  /* 0x0000fd0000047ab9 */ /* 0x000fe20000000800 */
[C---:B------:R-:W-:Y:S01]  /*7a90*/  IMAD.SHL.U32 R15, R16.reuse, 0x2, RZ ;  /* 0x00000002100f7824 */ /* 0x040fe200078e00ff */
[C---:B------:R-:W-:Y:S02]  /*7aa0*/  ISETP.GE.AND P2, PT, R16.reuse, UR4, PT ;  /* 0x0000000410007c0c */ /* 0x040fe4000bf46270 */
[----:B------:R-:W-:Y:S02]  /*7ab0*/  SHF.R.S32.HI R5, RZ, 0x1f, R16 ;  /* 0x0000001fff057819 */ /* 0x000fe40000011410 */
[----:B---3--:R-:W-:Y:S02]  /*7ac0*/  IADD3 R12, P0, R3, R15, RZ ;  /* 0x0000000f030c7210 */ /* 0x008fe40007f1e0ff */
[----:B------:R-:W-:Y:S02]  /*7ad0*/  SHF.L.U64.HI R3, R16, 0x1, R5 ;  /* 0x0000000110037819 */ /* 0x000fe40000010205 */
[----:B------:R-:W-:-:S02]  /*7ae0*/  CS2R R4, SRZ ;  /* 0x0000000000047805 */ /* 0x000fc4000001ff00 */
[----:B0-----:R-:W-:Y:S01]  /*7af0*/  IADD3 R14, P1, R14, R15, RZ ;  /* 0x0000000f0e0e7210 */ /* 0x001fe20007f3e0ff */
[----:B--2---:R-:W-:-:S04]  /*7b00*/  IMAD.X R13, R0, 0x1, R3, P0 ;  /* 0x00000001000d7824 */ /* 0x004fc800000e0603 */
[----:B----4-:R-:W-:Y:S01]  /*7b10*/  IMAD.X R15, R20, 0x1, R3, P1 ;  /* 0x00000001140f7824 */ /* 0x010fe200008e0603 */
[----:B------:R-:W-:Y:S07]  /*7b20*/  @P2 BRA `(.L_x_9725) ;  /* 0x0000000000082947 */ /* 0x000fee0003800000 */
[----:B------:R1:W5:Y:S04]  /*7b30*/  LD.E.128 R4, desc[UR40][R12.64] ;  /* 0x000000280c047980 */ /* 0x000368000c101d00 */
[----:B------:R1:W5:Y:S02]  /*7b40*/  LD.E.128 R8, desc[UR40][R14.64] ;  /* 0x000000280e087980 */ /* 0x000364000c101d00 */
.L_x_9725:
[----:B------:R-:W-:Y:S05]  /*7b50*/  BSYNC B1 ;  /* 0x0000000000017941 */ /* 0x000fea0003800000 */
.L_x_9724:
[----:B------:R-:W0:Y:S01]  /*7b60*/  SYNCS.PHASECHK.TRANS64.TRYWAIT P1, [R19+URZ+0x22800], R24 ;  /* 0x02280018130075a7 */ /* 0x000e22000802017f */
[----:B-----5:R-:W-:Y:S01]  /*7b70*/  IMAD.MOV.U32 R37, RZ, RZ, R4 ;  /* 0x000000ffff257224 */ /* 0x020fe200078e0004 */
[--C-:B------:R-:W-:Y:S01]  /*7b80*/  SHF.R.U64 R41, R4, 0x10, R5.reuse ;  /* 0x0000001004297819 */ /* 0x100fe20000001205 */
[--C-:B--2---:R-:W-:Y:S01]  /*7b90*/  IMAD.MOV.U32 R0, RZ, RZ, R5.reuse ;  /* 0x000000ffff007224 */ /* 0x104fe200078e0005 */
[----:B-1----:R-:W-:Y:S01]  /*7ba0*/  SHF.R.U32.HI R12, RZ, 0x10, R5 ;  /* 0x00000010ff0c7819 */ /* 0x002fe20000011605 */
[----:B------:R-:W-:Y:S01]  /*7bb0*/  IMAD.MOV.U32 R39, RZ, RZ, R6 ;  /* 0x000000ffff277224 */ /* 0x000fe200078e0006 */
[----:B------:R-:W-:Y:S01]  /*7bc0*/  SHF.R.U64 R42, R6, 0x10, R7 ;  /* 0x00000010062a7819 */ /* 0x000fe20000001207 */
[----:B------:R-:W-:Y:S01]  /*7bd0*/  IMAD.MOV.U32 R38, RZ, RZ, R8 ;  /* 0x000000ffff267224 */ /* 0x000fe200078e0008 */
[----:B------:R-:W-:Y:S01]  /*7be0*/  SHF.R.U64 R43, R8, 0x10, R9 ;  /* 0x00000010082b7819 */ /* 0x000fe20000001209 */
[----:B------:R-:W-:Y:S01]  /*7bf0*/  IMAD.MOV.U32 R4, RZ, RZ, R7 ;  /* 0x000000ffff047224 */ /* 0x000fe200078e0007 */
[--C-:B------:R-:W-:Y:S01]  /*7c00*/  SHF.R.U32.HI R8, RZ, 0x10, R9.reuse ;  /* 0x00000010ff087819 */ /* 0x100fe20000011609 */
[----:B------:R-:W-:Y:S01]  /*7c10*/  IMAD.MOV.U32 R5, RZ, RZ, R9 ;  /* 0x000000ffff057224 */ /* 0x000fe200078e0009 */
[----:B------:R-:W-:Y:S01]  /*7c20*/  VIMNMX R21, R21, 0x80, PT ;  /* 0x0000008015157848 */ /* 0x000fe20003fe0100 */
[----:B------:R-:W-:Y:S01]  /*7c30*/  IMAD.MOV.U32 R40, RZ, RZ, R10 ;  /* 0x000000ffff287224 */ /* 0x000fe200078e000a */
[----:B------:R-:W-:Y:S01]  /*7c40*/  SHF.R.U32.HI R7, RZ, 0x10, R7 ;  /* 0x00000010ff077819 */ /* 0x000fe20000011607 */
[--C-:B------:R-:W-:Y:S01]  /*7c50*/  IMAD.MOV.U32 R6, RZ, RZ, R11.reuse ;  /* 0x000000ffff067224 */ /* 0x100fe200078e000b */
[----:B---3--:R-:W1:Y:S01]  /*7c60*/  LDC R3, c[0x0][0x3f4] ;  /* 0x0000fd00ff037b82 */ /* 0x008e620000000800 */
[--C-:B------:R-:W-:Y:S01]  /*7c70*/  SHF.R.U64 R44, R10, 0x10, R11.reuse ;  /* 0x000000100a2c7819 */ /* 0x100fe2000000120b */
[----:B------:R-:W-:Y:S01]  /*7c80*/  BSSY B1, `(.L_x_9726) ;  /* 0x000000f000017945 */ /* 0x000fe20003800000 */
[----:B------:R-:W-:-:S02]  /*7c90*/  SHF.R.U32.HI R9, RZ, 0x10, R11 ;  /* 0x00000010ff097819 */ /* 0x000fc4000001160b */
        /* <DEDUP_REMOVED lines=8> */
[C---:B-1----:R-:W-:Y:S01]  /*7d20*/  ISETP.GE.AND P0, PT, R16.reuse, R3, PT ;  /* 0x000000031000720c */ /* 0x042fe20003f06270 */
[----:B------:R-:W-:-:S03]  /*7d30*/  IMAD.IADD R0, R16, 0x1, R3 ;  /* 0x0000000110007824 */ /* 0x000fc600078e0203 */
[-C--:B------:R-:W-:Y:S02]  /*7d40*/  ISETP.GE.OR P2, PT, R18, R21.reuse, P0 ;  /* 0x000000151200720c */ /* 0x080fe40000746670 */
[----:B------:R-:W-:Y:S01]  /*7d50*/  ISETP.GE.OR P0, PT, R216, R21, P0 ;  /* 0x00000015d800720c */ /* 0x000fe20000706670 */
[----:B0-----:R-:W-:-:S12]  /*7d60*/  @!P1 BRA `(.L_x_9727) ;  /* 0x0000012c00409947 */ /* 0x001fd80003800000 */
.L_x_9963:
[----:B------:R-:W-:Y:S05]  /*7d70*/  BSYNC B1 ;  /* 0x0000000000017941 */ /* 0x000fea0003800000 */
.L_x_9726:
[----:B------:R-:W-:Y:S01]  /*7d80*/  BSSY B1, `(.L_x_9728) ;  /* 0x0000059000017945 */ /* 0x000fe20003800000 */
[----:B------:R-:W-:-:S03]  /*7d90*/  LOP3.LUT R0, R0, 0x38, RZ, 0xc0, !PT ;  /* 0x0000003800007812 */ /* 0x000fc600078ec0ff */
[----:B------:R-:W-:Y:S05]  /*7da0*/  @P2 BRA `(.L_x_9729) ;  /* 0x0000000400582947 */ /* 0x000fea0003800000 */
[----:B------:R-:W-:Y:S02]  /*7db0*/  IMAD.SHL.U32 R3, R29, 0x40, RZ ;  /* 0x000000401d037824 */ /* 0x000fe400078e00ff */
[----:B------:R-:W-:Y:S02]  /*7dc0*/  HADD2.F32 R26, -RZ, R37.H0_H0 ;  /* 0x20000025ff1a7230 */ /* 0x000fe40000004100 */
[--C-:B------:R-:W-:Y:S01]  /*7dd0*/  HADD2.F32 R30, -RZ, R38.reuse.H0_H0 ;  /* 0x20000026ff1e7230 */ /* 0x100fe20000004100 */
[----:B------:R-:W-:Y:S01]  /*7de0*/  LOP3.LUT R5, R3, 0x1c0, RZ, 0xc0, !PT ;  /* 0x000001c003057812 */ /* 0x000fe200078ec0ff */
[----:B------:R-:W-:Y:S02]  /*7df0*/  HADD2.F32 R25, -RZ, R43.H0_H0 ;  /* 0x2000002bff197230 */ /* 0x000fe40000004100 */
[----:B------:R-:W-:Y:S01]  /*7e00*/  HADD2.F32 R27, -RZ, R38.H1_H1 ;  /* 0x30000026ff1b7230 */ /* 0x000fe20000004100 */
[----:B------:R-:W-:Y:S02]  /*7e10*/  LOP3.LUT R3, R5, 0x38, R16, 0xf8, !PT ;  /* 0x0000003805037812 */ /* 0x000fe400078ef810 */
[----:B------:R-:W-:-:S04]  /*7e20*/  SHF.R.U32.HI R6, RZ, 0x3, R5 ;  /* 0x00000003ff067819 */ /* 0x000fc80000011605 */
[----:B------:R-:W-:-:S05]  /*7e30*/  LOP3.LUT R3, R3, R6, RZ, 0x3c, !PT ;  /* 0x0000000603037212 */ /* 0x000fca00078e3cff */
[----:B------:R-:W-:Y:S01]  /*7e40*/  IMAD R4, R206, 0x200, R3 ;  /* 0x00000200ce047824 */ /* 0x000fe200078e0203 */
[----:B------:R-:W-:-:S03]  /*7e50*/  LOP3.LUT R3, R6, R0, R5, 0x1e, !PT ;  /* 0x0000000006037212 */ /* 0x000fc600078e1e05 */
[----:B------:R-:W-:Y:S02]  /*7e60*/  IMAD R33, R4, 0x2, R19 ;  /* 0x0000000204217824 */ /* 0x000fe400078e0213 */
[----:B------:R-:W-:-:S03]  /*7e70*/  IMAD R8, R206, 0x200, R3 ;  /* 0x00000200ce087824 */ /* 0x000fc600078e0203 */
[----:B------:R-:W1:Y:S01]  /*7e80*/  LDS.128 R4, [R33+0x18400] ;  /* 0x0184000021047984 */ /* 0x000e620000000c00 */
[----:B------:R-:W-:-:S05]  /*7e90*/  IMAD R35, R8, 0x2, R19 ;  /* 0x0000000208237824 */ /* 0x000fca00078e0213 */
[----:B------:R-:W2:Y:S01]  /*7ea0*/  LDS.128 R8, [R35+0x18400] ;  /* 0x0184000023087984 */ /* 0x000ea20000000c00 */
[--C-:B-1----:R-:W-:Y:S02]  /*7eb0*/  HADD2.F32 R3, -RZ, R4.reuse.H0_H0 ;  /* 0x20000004ff037230 */ /* 0x102fe40000004100 */
[----:B------:R-:W-:Y:S02]  /*7ec0*/  HADD2.F32 R4, -RZ, R4.H1_H1 ;  /* 0x30000004ff047230 */ /* 0x000fe40000004100 */
[----:B------:R-:W-:Y:S02]  /*7ed0*/  HADD2.F32 R12, -RZ, R5.H0_H0 ;  /* 0x20000005ff0c7230 */ /* 0x000fe40000004100 */
[--C-:B--2---:R-:W-:Y:S02]  /*7ee0*/  HADD2.F32 R15, -RZ, R8.reuse.H0_H0 ;  /* 0x20000008ff0f7230 */ /* 0x104fe40000004100 */
[----:B------:R-:W-:Y:S02]  /*7ef0*/  HADD2.F32 R8, -RZ, R8.H1_H1 ;  /* 0x30000008ff087230 */ /* 0x000fe40000004100 */
[----:B----4-:R-:W-:-:S02]  /*7f00*/  HADD2.F32 R20, -RZ, R9.H0_H0 ;  /* 0x20000009ff147230 */ /* 0x010fc40000004100 */
[C---:B------:R-:W-:Y:S01]  /*7f10*/  FMUL.FTZ R32, R15.reuse, R30 ;  /* 0x0000001e0f207220 */ /* 0x040fe20000410000 */
[-C--:B------:R-:W-:Y:S01]  /*7f20*/  FMUL.FTZ R34, R15, R26.reuse ;  /* 0x0000001a0f227220 */ /* 0x080fe20000410000 */
[----:B------:R-:W-:Y:S02]  /*7f30*/  HADD2.F32 R15, -RZ, R41.H0_H0 ;  /* 0x20000029ff0f7230 */ /* 0x000fe40000004100 */
[C---:B------:R-:W-:Y:S01]  /*7f40*/  FMUL.FTZ R29, R8.reuse, R25 ;  /* 0x00000019081d7220 */ /* 0x040fe20000410000 */
[C---:B------:R-:W-:Y:S01]  /*7f50*/  FFMA.FTZ R32, R3.reuse, R26, -R32 ;  /* 0x0000001a03207223 */ /* 0x040fe20000010820 */
[----:B------:R-:W-:Y:S01]  /*7f60*/  FFMA.FTZ R34, R3, R30, R34 ;  /* 0x0000001e03227223 */ /* 0x000fe20000010022 */
[----:B------:R-:W-:Y:S02]  /*7f70*/  HADD2.F32 R3, -RZ, R37.H1_H1 ;  /* 0x30000025ff037230 */ /* 0x000fe40000004100 */
[-C--:B------:R-:W-:Y:S01]  /*7f80*/  FMUL.FTZ R31, R8, R15.reuse ;  /* 0x0000000f081f7220 */ /* 0x080fe20000410000 */
[----:B------:R-:W-:Y:S01]  /*7f90*/  FFMA.FTZ R29, R4, R15, -R29 ;  /* 0x0000000f041d7223 */ /* 0x000fe2000001081d */
[----:B------:R-:W-:Y:S01]  /*7fa0*/  FMUL.FTZ R15, R20, R27 ;  /* 0x0000001b140f7220 */ /* 0x000fe20000410000 */
[----:B------:R-:W-:-:S02]  /*7fb0*/  HADD2.F32 R9, -RZ, R9.H1_H1 ;  /* 0x30000009ff097230 */ /* 0x000fc40000004100 */
[----:B------:R-:W-:Y:S01]  /*7fc0*/  FMUL.FTZ R20, R20, R3 ;  /* 0x0000000314147220 */ /* 0x000fe20000410000 */
[----:B------:R-:W-:Y:S02]  /*7fd0*/  HADD2.F32 R26, -RZ, R43.H1_H1 ;  /* 0x3000002bff1a7230 */ /* 0x000fe40000004100 */
[----:B------:R-:W-:Y:S01]  /*7fe0*/  FFMA.FTZ R31, R4, R25, R31 ;  /* 0x00000019041f7223 */ /* 0x000fe2000001001f */
[----:B------:R-:W-:Y:S02]  /*7ff0*/  HADD2.F32 R4, -RZ, R41.H1_H1 ;  /* 0x30000029ff047230 */ /* 0x000fe40000004100 */
[C---:B------:R-:W-:Y:S01]  /*8000*/  FFMA.FTZ R15, R12.reuse, R3, -R15 ;  /* 0x000000030c0f7223 */ /* 0x040fe2000001080f */
[----:B------:R-:W-:Y:S02]  /*8010*/  HADD2.F32 R5, -RZ, R5.H1_H1 ;  /* 0x30000005ff057230 */ /* 0x000fe40000004100 */
        /* <DEDUP_REMOVED lines=13> */
[----:B------:R-:W-:Y:S02]  /*80f0*/  HADD2.F32 R3, -RZ, R42.H0_H0 ;  /* 0x2000002aff037230 */ /* 0x000fe40000004100 */
[C---:B------:R-:W-:Y:S01]  /*8100*/  FMUL.FTZ R5, R10.reuse, R9 ;  /* 0x000000090a057220 */ /* 0x040fe20000410000 */
[----:B------:R-:W-:Y:S02]  /*8110*/  HADD2.F32 R6, -RZ, R6.H1_H1 ;  /* 0x30000006ff067230 */ /* 0x000fe40000004100 */
[C---:B------:R-:W-:Y:S01]  /*8120*/  FFMA.FTZ R25, R13.reuse, R8, -R4 ;  /* 0x000000080d197223 */ /* 0x040fe20000010804 */
[----:B------:R-:W-:Y:S01]  /*8130*/  FFMA.FTZ R27, R13, R12, R27 ;  /* 0x0000000c0d1b7223 */ /* 0x000fe2000001001b */
[----:B------:R-:W-:Y:S01]  /*8140*/  FMUL.FTZ R13, R10, R3 ;  /* 0x000000030a0d7220 */ /* 0x000fe20000410000 */
[----:B0-----:R-:W-:-:S02]  /*8150*/  HADD2.F32 R24, -RZ, R11.H0_H0 ;  /* 0x2000000bff187230 */ /* 0x001fc40000004100 */
[C---:B------:R-:W-:Y:S01]  /*8160*/  FFMA.FTZ R10, R6.reuse, R3, -R5 ;  /* 0x00000003060a7223 */ /* 0x040fe20000010805 */
        /* <DEDUP_REMOVED lines=26> */
.L_x_9729:
[----:B------:R-:W-:Y:S05]  /*8310*/  BSYNC B1 ;  /* 0x0000000000017941 */ /* 0x000fea0003800000 */
.L_x_9728:
[----:B------:R-:W-:Y:S05]  /*8320*/  @P0 BRA `(.L_x_9720) ;  /* 0x0000000400440947 */ /* 0x000fea0003800000 */
[----:B------:R-:W2:Y:S01]  /*8330*/  LDL R45, [R1+0x64] ;  /* 0x00006400012d7983 */ /* 0x000ea20000100800 */
[----:B------:R-:W-:-:S04]  /*8340*/  SHF.R.U32.HI R3, RZ, 0x3, R205 ;  /* 0x00000003ff037819 */ /* 0x000fc800000116cd */
[----:B------:R-:W-:-:S05]  /*8350*/  LOP3.LUT R3, R3, R0, R205, 0x1e, !PT ;  /* 0x0000000003037212 */ /* 0x000fca00078e1ecd */
[----:B------:R-:W-:-:S04]  /*8360*/  IMAD.IADD R0, R208, 0x1, R3 ;  /* 0x00000001d0007824 */ /* 0x000fc800078e0203 */
[----:B------:R-:W-:-:S05]  /*8370*/  IMAD R0, R0, 0x2, R19 ;  /* 0x0000000200007824 */ /* 0x000fca00078e0213 */
[----:B-1----:R-:W1:Y:S01]  /*8380*/  LDS.128 R8, [R0+0x18400] ;  /* 0x0184000000087984 */ /* 0x002e620000000c00 */
[----:B------:R-:W-:Y:S02]  /*8390*/  HADD2.F32 R25, -RZ, R37.H0_H0 ;  /* 0x20000025ff197230 */ /* 0x000fe40000004100 */
[--C-:B------:R-:W-:Y:S02]  /*83a0*/  HADD2.F32 R27, -RZ, R38.reuse.H0_H0 ;  /* 0x20000026ff1b7230 */ /* 0x100fe40000004100 */
[----:B------:R-:W-:Y:S02]  /*83b0*/  HADD2.F32 R36, -RZ, R43.H0_H0 ;  /* 0x2000002bff247230 */ /* 0x000fe40000004100 */
[----:B------:R-:W-:Y:S02]  /*83c0*/  HADD2.F32 R32, -RZ, R41.H0_H0 ;  /* 0x20000029ff207230 */ /* 0x000fe40000004100 */
[----:B------:R-:W-:Y:S02]  /*83d0*/  HADD2.F32 R38, -RZ, R38.H1_H1 ;  /* 0x30000026ff267230 */ /* 0x000fe40000004100 */
[----:B------:R-:W-:-:S02]  /*83e0*/  HADD2.F32 R34, -RZ, R37.H1_H1 ;  /* 0x30000025ff227230 */ /* 0x000fc40000004100 */
[----:B------:R-:W-:Y:S02]  /*83f0*/  HADD2.F32 R33, -RZ, R43.H1_H1 ;  /* 0x3000002bff217230 */ /* 0x000fe40000004100 */
[----:B------:R-:W-:Y:S02]  /*8400*/  HADD2.F32 R29, -RZ, R41.H1_H1 ;  /* 0x30000029ff1d7230 */ /* 0x000fe40000004100 */
[----:B------:R-:W-:Y:S02]  /*8410*/  HADD2.F32 R35, -RZ, R40.H0_H0 ;  /* 0x20000028ff237230 */ /* 0x000fe40000004100 */
[----:B------:R-:W-:Y:S02]  /*8420*/  HADD2.F32 R31, -RZ, R39.H0_H0 ;  /* 0x20000027ff1f7230 */ /* 0x000fe40000004100 */
[--C-:B-1----:R-:W-:Y:S02]  /*8430*/  HADD2.F32 R15, -RZ, R8.reuse.H0_H0 ;  /* 0x20000008ff0f7230 */ /* 0x102fe40000004100 */
[----:B------:R-:W-:-:S03]  /*8440*/  HADD2.F32 R8, -RZ, R8.H1_H1 ;  /* 0x30000008ff087230 */ /* 0x000fc60000004100 */
[-C--:B------:R-:W-:Y:S01]  /*8450*/  FMUL.FTZ R26, R27, R15.reuse ;  /* 0x0000000f1b1a7220 */ /* 0x080fe20000410000 */
[----:B------:R-:W-:Y:S01]  /*8460*/  FMUL.FTZ R30, R25, R15 ;  /* 0x0000000f191e7220 */ /* 0x000fe20000410000 */
[--C-:B----4-:R-:W-:Y:S02]  /*8470*/  HADD2.F32 R20, -RZ, R9.reuse.H0_H0 ;  /* 0x20000009ff147230 */ /* 0x110fe40000004100 */
[----:B------:R-:W-:Y:S01]  /*8480*/  FMUL.FTZ R15, R36, R8 ;  /* 0x00000008240f7220 */ /* 0x000fe20000410000 */
[----:B------:R-:W-:Y:S02]  /*8490*/  HADD2.F32 R9, -RZ, R9.H1_H1 ;  /* 0x30000009ff097230 */ /* 0x000fe40000004100 */
[--C-:B------:R-:W-:Y:S02]  /*84a0*/  HADD2.F32 R21, -RZ, R10.reuse.H0_H0 ;  /* 0x2000000aff157230 */ /* 0x100fe40000004100 */
[----:B------:R-:W-:Y:S02]  /*84b0*/  HADD2.F32 R10, -RZ, R10.H1_H1 ;  /* 0x3000000aff0a7230 */ /* 0x000fe40000004100 */
[----:B0-----:R-:W-:-:S02]  /*84c0*/  HADD2.F32 R24, -RZ, R11.H0_H0 ;  /* 0x2000000bff187230 */ /* 0x001fc40000004100 */
[----:B------:R-:W-:Y:S01]  /*84d0*/  HADD2.F32 R11, -RZ, R11.H1_H1 ;  /* 0x3000000bff0b7230 */ /* 0x000fe20000004100 */
[----:B--2---:R-:W0:Y:S02]  /*84e0*/  LDS.128 R4, [R45+0x18400] ;  /* 0x018400002d047984 */ /* 0x004e240000000c00 */
[--C-:B0-----:R-:W-:Y:S02]  /*84f0*/  HADD2.F32 R3, -RZ, R4.reuse.H0_H0 ;  /* 0x20000004ff037230 */ /* 0x101fe40000004100 */
[----:B------:R-:W-:-:S03]  /*8500*/  HADD2.F32 R4, -RZ, R4.H1_H1 ;  /* 0x30000004ff047230 */ /* 0x000fc60000004100 */
[-C--:B------:R-:W-:Y:S01]  /*8510*/  FFMA.FTZ R26, R25, R3.reuse, -R26 ;  /* 0x00000003191a7223 */ /* 0x080fe2000001081a */
[----:B------:R-:W-:Y:S01]  /*8520*/  FFMA.FTZ R30, R27, R3, R30 ;  /* 0x000000031b1e7223 */ /* 0x000fe2000001001e */
[----:B------:R-:W-:Y:S01]  /*8530*/  FMUL.FTZ R3, R32, R8 ;  /* 0x0000000820037220 */ /* 0x000fe20000410000 */
[--C-:B------:R-:W-:Y:S02]  /*8540*/  HADD2.F32 R12, -RZ, R5.reuse.H0_H0 ;  /* 0x20000005ff0c7230 */ /* 0x100fe40000004100 */
[----:B------:R-:W-:Y:S01]  /*8550*/  FMUL.FTZ R25, R38, R20 ;  /* 0x0000001426197220 */ /* 0x000fe20000410000 */
[----:B------:R-:W-:Y:S02]  /*8560*/  HADD2.F32 R5, -RZ, R5.H1_H1 ;  /* 0x30000005ff057230 */ /* 0x000fe40000004100 */
[----:B------:R-:W-:Y:S01]  /*8570*/  FFMA.FTZ R15, R32, R4, -R15 ;  /* 0x00000004200f7223 */ /* 0x000fe2000001080f */
[----:B------:R-:W-:Y:S01]  /*8580*/  FMUL.FTZ R27, R34, R20 ;  /* 0x00000014221b7220 */ /* 0x000fe20000410000 */
[----:B------:R-:W-:Y:S01]  /*8590*/  FFMA.FTZ R3, R36, R4, R3 ;  /* 0x0000000424037223 */ /* 0x000fe20000010003 */
[-C--:B------:R-:W-:Y:S01]  /*85a0*/  FMUL.FTZ R4, R33, R9.reuse ;  /* 0x0000000921047220 */ /* 0x080fe20000410000 */
[----:B------:R-:W-:Y:S01]  /*85b0*/  FMUL.FTZ R8, R29, R9 ;  /* 0x000000091d087220 */ /* 0x000fe20000410000 */
[----:B------:R-:W-:-:S02]  /*85c0*/  HADD2.F32 R36, -RZ, R44.H0_H0 ;  /* 0x2000002cff247230 */ /* 0x000fc40000004100 */
[-C--:B------:R-:W-:Y:S01]  /*85d0*/  FFMA.FTZ R25, R34, R12.reuse, -R25 ;  /* 0x0000000c22197223 */ /* 0x080fe20000010819 */
[----:B------:R-:W-:Y:S02]  /*85e0*/  HADD2.F32 R13, -RZ, R6.H0_H0 ;  /* 0x20000006ff0d7230 */ /* 0x000fe40000004100 */
[----:B------:R-:W-:Y:S01]  /*85f0*/  FFMA.FTZ R27, R38, R12, R27 ;  /* 0x0000000c261b7223 */ /* 0x000fe2000001001b */
[----:B------:R-:W-:Y:S02]  /*8600*/  HADD2.F32 R34, -RZ, R42.H0_H0 ;  /* 0x2000002aff227230 */ /* 0x000fe40000004100 */
[-C--:B------:R-:W-:Y:S01]  /*8610*/  FFMA.FTZ R12, R29, R5.reuse, -R4 ;  /* 0x000000051d0c7223 */ /* 0x080fe20000010804 */
[----:B------:R-:W-:Y:S02]  /*8620*/  HADD2.F32 R6, -RZ, R6.H1_H1 ;  /* 0x30000006ff067230 */ /* 0x000fe40000004100 */
[----:B------:R-:W-:Y:S01]  /*8630*/  FFMA.FTZ R20, R33, R5, R8 ;  /* 0x0000000521147223 */ /* 0x000fe20000010008 */
[-C--:B------:R-:W-:Y:S01]  /*8640*/  FMUL.FTZ R4, R35, R21.reuse ;  /* 0x0000001523047220 */ /* 0x080fe20000410000 */
[-C--:B------:R-:W-:Y:S01]  /*8650*/  FMUL.FTZ R5, R36, R10.reuse ;  /* 0x0000000a24057220 */ /* 0x080fe20000410000 */
[C---:B------:R-:W-:Y:S01]  /*8660*/  FMUL.FTZ R32, R31.reuse, R21 ;  /* 0x000000151f207220 */ /* 0x040fe20000410000 */
[C---:B------:R-:W-:Y:S01]  /*8670*/  FMUL.FTZ R9, R34.reuse, R10 ;  /* 0x0000000a22097220 */ /* 0x040fe20000410000 */
[----:B------:R-:W-:Y:S01]  /*8680*/  FFMA.FTZ R21, R31, R13, -R4 ;  /* 0x0000000d1f157223 */ /* 0x000fe20000010804 */
[----:B------:R-:W-:Y:S01]  /*8690*/  FFMA.FTZ R10, R34, R6, -R5 ;  /* 0x00000006220a7223 */ /* 0x000fe20000010805 */
[----:B------:R-:W-:-:S02]  /*86a0*/  HADD2.F32 R34, -RZ, R40.H1_H1 ;  /* 0x30000028ff227230 */ /* 0x000fc40000004100 */
[----:B------:R-:W-:Y:S02]  /*86b0*/  HADD2.F32 R31, -RZ, R44.H1_H1 ;  /* 0x3000002cff1f7230 */ /* 0x000fe40000004100 */
[----:B------:R-:W-:Y:S02]  /*86c0*/  HADD2.F32 R8, -RZ, R39.H1_H1 ;  /* 0x30000027ff087230 */ /* 0x000fe40000004100 */
[----:B------:R-:W-:Y:S02]  /*86d0*/  HADD2.F32 R29, -RZ, R42.H1_H1 ;  /* 0x3000002aff1d7230 */ /* 0x000fe40000004100 */
[----:B------:R-:W-:Y:S01]  /*86e0*/  FFMA.FTZ R32, R35, R13, R32 ;  /* 0x0000000d23207223 */ /* 0x000fe20000010020 */
[--C-:B------:R-:W-:Y:S02]  /*86f0*/  HADD2.F32 R14, -RZ, R7.reuse.H0_H0 ;  /* 0x20000007ff0e7230 */ /* 0x100fe40000004100 */
[----:B------:R-:W-:Y:S01]  /*8700*/  FFMA.FTZ R13, R36, R6, R9 ;  /* 0x00000006240d7223 */ /* 0x000fe20000010009 */
[----:B------:R-:W-:-:S02]  /*8710*/  HADD2.F32 R7, -RZ, R7.H1_H1 ;  /* 0x30000007ff077230 */ /* 0x000fc40000004100 */
        /* <DEDUP_REMOVED lines=8> */
[----:B------:R-:W-:Y:S02]  /*87a0*/  F2FP.F16.F32.PACK_AB R4, R15, R26 ;  /* 0x0000001a0f04723e */ /* 0x000fe400000000ff */
[----:B------:R-:W-:-:S02]  /*87b0*/  F2FP.F16.F32.PACK_AB R5, R12, R25 ;  /* 0x000000190c05723e */ /* 0x000fc400000000ff */
[----:B------:R-:W-:Y:S02]  /*87c0*/  F2FP.F16.F32.PACK_AB R6, R10, R21 ;  /* 0x000000150a06723e */ /* 0x000fe400000000ff */
[----:B------:R-:W-:Y:S02]  /*87d0*/  F2FP.F16.F32.PACK_AB R7, R24, R11 ;  /* 0x0000000b1807723e */ /* 0x000fe400000000ff */
[----:B------:R-:W-:Y:S02]  /*87e0*/  F2FP.F16.F32.PACK_AB R8, R3, R30 ;  /* 0x0000001e0308723e */ /* 0x000fe400000000ff */
[----:B------:R-:W-:Y:S02]  /*87f0*/  F2FP.F16.F32.PACK_AB R9, R20, R27 ;  /* 0x0000001b1409723e */ /* 0x000fe400000000ff */
[----:B------:R-:W-:Y:S02]  /*8800*/  F2FP.F16.F32.PACK_AB R10, R13, R32 ;  /* 0x000000200d0a723e */ /* 0x000fe400000000ff */
[----:B------:R-:W-:Y:S01]  /*8810*/  F2FP.F16.F32.PACK_AB R11, R29, R14 ;  /* 0x0000000e1d0b723e */ /* 0x000fe200000000ff */
[----:B------:R2:W-:Y:S04]  /*8820*/  STS.128 [R45+0x18400], R4 ;  /* 0x018400042d007388 */ /* 0x0005e80000000c00 */
[----:B------:R2:W-:Y:S02]  /*8830*/  STS.128 [R0+0x18400], R8 ;  /* 0x0184000800007388 */ /* 0x0005e40000000c00 */
.L_x_9720:
[----:B------:R-:W-:Y:S05]  /*8840*/  BSYNC B0 ;  /* 0x0000000000007941 */ /* 0x000fea0003800000 */
.L_x_9709:
        /* <DEDUP_REMOVED lines=8> */
.L_x_9706:
[----:B-123--:R-:W1:Y:S01]  /*88d0*/  S2R R0, SR_TID.X ;  /* 0x0000000000007919 */ /* 0x00ee620000002100 */
[----:B------:R-:W-:Y:S05]  /*88e0*/  WARPSYNC.ALL ;  /* 0x0000000000007948 */ /* 0x000fea0003800000 */
[----:B-1----:R-:W-:-:S04]  /*88f0*/  SHF.R.U32.HI R0, RZ, 0x7, R0 ;  /* 0x00000007ff007819 */ /* 0x002fc80000011600 */
[----:B----4-:R-:W-:Y:S01]  /*8900*/  IADD3 R20, R0, 0x8, RZ ;  /* 0x0000000800147810 */ /* 0x010fe20007ffe0ff */
[----:B------:R-:W-:-:S04]  /*8910*/  IMAD.U32 R0, RZ, RZ, UR44 ;  /* 0x0000002cff007e24 */ /* 0x000fc8000f8e00ff */
[----:B------:R1:W-:Y:S01]  /*8920*/  BAR.SYNC.DEFER_BLOCKING R20, 0x100 ;  /* 0x000400140000751d */ /* 0x0003e20000010000 */
[----:B------:R-:W-:-:S13]  /*8930*/  ISETP.NE.AND P0, PT, R0, 0x3, PT ;  /* 0x000000030000780c */ /* 0x000fda0003f05270 */
[----:B-1----:R-:W-:Y:S05]  /*8940*/  @!P0 BRA `(.L_x_9730) ;  /* 0x0000000000048947 */ /* 0x002fea0003800000 */
[----:B------:R-:W-:Y:S01]  /*8950*/  BPT.TRAP 0x1 ;  /* 0x000000040000795c */ /* 0x000fe20000300000 */
.L_x_9730:
[----:B0-----:R-:W-:Y:S01]  /*8960*/  IMAD R13, R200, 0x8, R19 ;  /* 0x00000008c80d7824 */ /* 0x001fe200078e0213 */
[----:B------:R-:W-:-:S04]  /*8970*/  SHF.L.U32 R72, R204, 0x1f, RZ ;  /* 0x0000001fcc487819 */ /* 0x000fc800000006ff */
[----:B------:R0:W1:Y:S01]  /*8980*/  SYNCS.PHASECHK.TRANS64.TRYWAIT P1, [R13+URZ+0x22830], R72 ;  /* 0x022830480d0075a7 */ /* 0x000062000802017f */
[----:B------:R-:W-:Y:S05]  /*8990*/  @!P0 BRA `(.L_x_9731) ;  /* 0x0000000000048947 */ /* 0x000fea0003800000 */
[----:B------:R-:W-:Y:S01]  /*89a0*/  BPT.TRAP 0x1 ;  /* 0x000000040000795c */ /* 0x000fe20000300000 */
.L_x_9731:
[----:B------:R-:W-:Y:S01]  /*89b0*/  VIADD R0, R19, 0x1c400 ;  /* 0x0001c40013007836 */ /* 0x000fe20000000000 */
[----:B------:R-:W-:Y:S01]  /*89c0*/  LOP3.LUT R4, R28, 0x10000, RZ, 0xfc, !PT ;  /* 0x000100001c047812 */ /* 0x000fe200078efcff */
[----:B------:R-:W-:-:S03]  /*89d0*/  IMAD.MOV.U32 R5, RZ, RZ, 0x40000040 ;  /* 0x40000040ff057424 */ /* 0x000fc600078e00ff */
[----:B------:R-:W-:-:S04]  /*89e0*/  SHF.R.U32.HI R0, RZ, 0x4, R0 ;  /* 0x00000004ff007819 */ /* 0x000fc80000011600 */
[----:B------:R-:W-:-:S04]  /*89f0*/  LOP3.LUT R0, R0, 0x3fff, RZ, 0xc0, !PT ;  /* 0x00003fff00007812 */ /* 0x000fc800078ec0ff */
[----:B------:R-:W-:Y:S01]  /*8a00*/  LOP3.LUT R0, R0, 0x10000, RZ, 0xfc, !PT ;  /* 0x0001000000007812 */ /* 0x000fe200078efcff */
[----:B-1----:R-:W-:Y:S06]  /*8a10*/  @P1 BRA `(.L_x_9732) ;  /* 0x0000000000081947 */ /* 0x002fec0003800000 */
[----:B------:R-:W1:Y:S02]  /*8a20*/  SYNCS.PHASECHK.TRANS64.TRYWAIT P1, [R13+URZ+0x22830], R72 ;  /* 0x022830480d0075a7 */ /* 0x000e64000802017f */
[----:B-1----:R-:W-:Y:S05]  /*8a30*/  @!P1 BRA `(.L_x_9733) ;  /* 0x0000012000209947 */ /* 0x002fea0003800000 */
.L_x_9732:
[----:B------:R-:W-:Y:S01]  /*8a40*/  IMAD R14, R200, 0x300, R0 ;  /* 0x00000300c80e7824 */ /* 0x000fe200078e0200 */
        /* <DEDUP_REMOVED lines=10> */
[----:B------:R-:W2:Y:S01]  /*8af0*/  S2R R73, SR_TID.X ;  /* 0x0000000000497919 */ /* 0x000ea20000002100 */
[----:B------:R-:W-:-:S02]  /*8b00*/  IMAD.MOV.U32 R7, RZ, RZ, 0x40000040 ;  /* 0x40000040ff077424 */ /* 0x000fc400078e00ff */
[----:B------:R-:W-:Y:S02]  /*8b10*/  VIADD R8, R4, 0x4 ;  /* 0x0000000404087836 */ /* 0x000fe40000000000 */
[----:B------:R-:W-:Y:S02]  /*8b20*/  IMAD.MOV.U32 R9, RZ, RZ, 0x40000040 ;  /* 0x40000040ff097424 */ /* 0x000fe400078e00ff */
[----:B------:R-:W-:Y:S02]  /*8b30*/  IMAD.MOV.U32 R15, RZ, RZ, 0x40000040 ;  /* 0x40000040ff0f7424 */ /* 0x000fe400078e00ff */
[----:B------:R-:W-:Y:S02]  /*8b40*/  IMAD R21, R178, -0x60, R152 ;  /* 0xffffffa0b2157824 */ /* 0x000fe400078e0298 */
[----:B------:R-:W-:Y:S01]  /*8b50*/  HGMMA.64x96x16.F32 R24, gdesc[UR4], RZ, !UPT, gsb0 ;  /* 0x01600000041879f0 */ /* 0x000fe2000c0008ff */
[----:B------:R-:W-:Y:S02]  /*8b60*/  R2UR UR4, R10 ;  /* 0x000000000a0472ca */ /* 0x000fe400000e0000 */
[----:B------:R-:W-:-:S02]  /*8b70*/  R2UR UR5, R11 ;  /* 0x000000000b0572ca */ /* 0x000fc400000e0000 */
[----:B------:R-:W-:Y:S01]  /*8b80*/  R2UR UR6, R6 ;  /* 0x00000000060672ca */ /* 0x000fe200000e0000 */
[----:B------:R-:W-:Y:S01]  /*8b90*/  VIADD R6, R14, 0x4 ;  /* 0x000000040e067836 */ /* 0x000fe20000000000 */
[----:B------:R-:W-:Y:S01]  /*8ba0*/  R2UR UR7, R7 ;  /* 0x00000000070772ca */ /* 0x000fe200000e0000 */
[----:B------:R-:W-:Y:S01]  /*8bb0*/  IMAD.MOV.U32 R7, RZ, RZ, 0x40000040 ;  /* 0x40000040ff077424 */ /* 0x000fe200078e00ff */
[----:B------:R-:W-:Y:S01]  /*8bc0*/  IADD3 R21, -R224, 0x60, R21 ;  /* 0x00000060e0157810 */ /* 0x000fe20007ffe115 */
[----:B------:R-:W-:-:S03]  /*8bd0*/  VIADD R14, R14, 0x6 ;  /* 0x000000060e0e7836 */ /* 0x000fc60000000000 */
[C---:B------:R-:W-:Y:S02]  /*8be0*/  ISETP.GT.AND P2, PT, R21.reuse, RZ, PT ;  /* 0x000000ff1500720c */ /* 0x040fe40003f44270 */
        /* <DEDUP_REMOVED lines=16> */
[----:B------:R-:W-:Y:S01]  /*8cf0*/  HGMMA.64x96x16.F32 R24, gdesc[UR4], R24, gsb0 ;  /* 0x01600000041879f0 */ /* 0x000fe20008000818 */
[----:B------:R-:W-:Y:S02]  /*8d00*/  R2UR UR4, R6 ;  /* 0x00000000060472ca */ /* 0x000fe400000e0000 */
[----:B------:R-:W-:Y:S02]  /*8d10*/  R2UR UR5, R7 ;  /* 0x00000000070572ca */ /* 0x000fe400000e0000 */
[----:B------:R-:W-:Y:S02]  /*8d20*/  R2UR UR6, R14 ;  /* 0x000000000e0672ca */ /* 0x000fe400000e0000 */
[----:B------:R-:W-:Y:S01]  /*8d30*/  R2UR UR7, R15 ;  /* 0x000000000f0772ca */ /* 0x000fe200000e0000 */
[----:B------:R-:W-:Y:S02]  /*8d40*/  WARPGROUP.DEPBAR.LE gsb0, 0x0 ;  /* 0x00008000000079c5 */ /* 0x000fe40000010000 */
[----:B------:R-:W-:-:S10]  /*8d50*/  WARPGROUP.ARRIVE ;  /* 0x00000000000079c5 */ /* 0x000fd40000000000 */
[----:B------:R-:W-:Y:S01]  /*8d60*/  HGMMA.64x96x16.F32 R24, gdesc[UR4], R24, gsb0 ;  /* 0x01600000041879f0 */ /* 0x000fe20008000818 */
        /* <DEDUP_REMOVED lines=57> */
[----:B--2---:R-:W-:-:S07]  /*9100*/  FSEL R12, R12, -INF , P2 ;  /* 0xff8000000c0c7808 */ /* 0x004fce0001000000 */
[----:B------:R-:W2:Y:S08]  /*9110*/  MUFU.TANH R3, R27 ;  /* 0x0000001b00037308 */ /* 0x000eb00000002400 */
[----:B------:R-:W4:Y:S01]  /*9120*/  MUFU.TANH R30, R38 ;  /* 0x00000026001e7308 */ /* 0x000f220000002400 */
[----:B---3--:R-:W-:-:S07]  /*9130*/  FSEL R14, R14, -INF , P4 ;  /* 0xff8000000e0e7808 */ /* 0x008fce0002000000 */
[----:B------:R-:W3:Y:S01]  /*9140*/  MUFU.TANH R33, R33 ;  /* 0x0000002100217308 */ /* 0x000ee20000002400 */
[----:B--2---:R-:W-:Y:S02]  /*9150*/  FSEL R3, R3, -INF , P3 ;  /* 0xff80000003037808 */ /* 0x004fe40001800000 */
[----:B------:R-:W-:-:S05]  /*9160*/  ISETP.GT.AND P3, PT, R21, 0x18, PT ;  /* 0x000000181500780c */ /* 0x000fca0003f64270 */
[----:B------:R2:W-:Y:S01]  /*9170*/  MUFU.TANH R38, R46 ;  /* 0x0000002e00267308 */ /* 0x0005e20000002400 */
[----:B----4-:R-:W-:-:S07]  /*9180*/  FSEL R30, R30, -INF , P3 ;  /* 0xff8000001e1e7808 */ /* 0x010fce0001800000 */
[----:B------:R-:W4:Y:S01]  /*9190*/  MUFU.TANH R26, R34 ;  /* 0x00000022001a7308 */ /* 0x000f220000002400 */
[----:B--2---:R-:W-:Y:S02]  /*91a0*/  FSEL R46, R24, -INF , P2 ;  /* 0xff800000182e7808 */ /* 0x004fe40001000000 */
[----:B------:R-:W-:-:S04]  /*91b0*/  ISETP.GT.AND P2, PT, R21, 0x11, PT ;  /* 0x000000111500780c */ /* 0x000fc80003f44270 */
[----:B---3--:R-:W-:Y:S01]  /*91c0*/  FSEL R74, R33, -INF , P2 ;  /* 0xff800000214a7808 */ /* 0x008fe20001000000 */
[----:B------:R-:W-:Y:S08]  /*91d0*/  MUFU.TANH R34, R42 ;  /* 0x0000002a00227308 */ /* 0x000ff00000002400 */
[----:B------:R2:W-:Y:S01]  /*91e0*/  MUFU.TANH R25, R54 ;  /* 0x0000003600197308 */ /* 0x0005e20000002400 */
[----:B----4-:R-:W-:-:S07]  /*91f0*/  FSEL R26, R26, -INF , P1 ;  /* 0xff8000001a1a7808 */ /* 0x010fce0000800000 */
[----:B------:R-:W3:Y:S01]  /*9200*/  MUFU.TANH R36, R36 ;  /* 0x0000002400247308 */ /* 0x000ee20000002400 */
[----:B--2---:R-:W-:Y:S02]  /*9210*/  FSEL R54, R29, -INF , P5 ;  /* 0xff8000001d367808 */ /* 0x004fe40002800000 */
[----:B------:R-:W-:-:S05]  /*9220*/  FMNMX.FTZ R29, R46, R15, !PT ;  /* 0x0000000f2e1d7209 */ /* 0x000fca0007810000 */
[----:B------:R2:W-:Y:S08]  /*9230*/  MUFU.TANH R42, R50 ;  /* 0x00000032002a7308 */ /* 0x0005f00000002400 */
[----:B------:R-:W4:Y:S01]  /*9240*/  MUFU.TANH R31, R31 ;  /* 0x0000001f001f7308 */ /* 0x000f220000002400 */
[----:B--2---:R-:W-:Y:S02]  /*9250*/  FSEL R50, R28, -INF , P4 ;  /* 0xff8000001c327808 */ /* 0x004fe40002000000 */
[----:B------:R-:W-:-:S02]  /*9260*/  ISETP.GT.AND P4, PT, R21, 0x19, PT ;  /* 0x000000191500780c */ /* 0x000fc40003f84270 */
[----:B------:R-:W-:Y:S02]  /*9270*/  FMNMX.FTZ R29, R50, R29, !PT ;  /* 0x0000001d321d7209 */ /* 0x000fe40007810000 */
[----:B---3--:R-:W-:Y:S01]  /*9280*/  FSEL R76, R36, -INF , P3 ;  /* 0xff800000244c7808 */ /* 0x008fe20001800000 */
[----:B------:R-:W2:Y:S01]  /*9290*/  MUFU.TANH R37, R37 ;  /* 0x0000002500257308 */ /* 0x000ea20000002400 */
[----:B------:R-:W-:Y:S02]  /*92a0*/  FMNMX.FTZ R29, R54, R29, !PT ;  /* 0x0000001d361d7209 */ /* 0x000fe40007810000 */
[----:B------:R-:W-:-:S05]  /*92b0*/  ISETP.GT.AND P3, PT, R21, 0x29, PT ;  /* 0x000000291500780c */ /* 0x000fca0003f64270 */
[----:B------:R-:W3:Y:S01]  /*92c0*/  MUFU.TANH R40, R40 ;  /* 0x0000002800287308 */ /* 0x000ee20000002400 */
[----:B----4-:R-:W-:Y:S02]  /*92d0*/  FSEL R24, R31, -INF , P5 ;  /* 0xff8000001f187808 */ /* 0x010fe40002800000 */
[----:B------:R-:W-:-:S04]  /*92e0*/  ISETP.GT.AND P5, PT, R21, 0x20, PT ;  /* 0x000000201500780c */ /* 0x000fc80003fa4270 */
[----:B------:R-:W-:Y:S01]  /*92f0*/  FSEL R34, R34, -INF , P5 ;  /* 0xff80000022227808 */ /* 0x000fe20002800000 */
[----:B------:R4:W-:Y:S01]  /*9300*/  MUFU.TANH R27, R58 ;  /* 0x0000003a001b7308 */ /* 0x0009e20000002400 */
[----:B--2---:R-:W-:-:S07]  /*9310*/  FSEL R78, R37, -INF , P4 ;  /* 0xff800000254e7808 */ /* 0x004fce0002000000 */
[----:B------:R-:W2:Y:S01]  /*9320*/  MUFU.TANH R35, R35 ;  /* 0x0000002300237308 */ /* 0x000ea20000002400 */
[----:B----4-:R-:W-:Y:S02]  /*9330*/  FSEL R58, R32, -INF , P1 ;  /* 0xff800000203a7808 */ /* 0x010fe40000800000 */
[C---:B------:R-:W-:Y:S02]  /*9340*/  ISETP.GT.AND P1, PT, R21.reuse, 0x21, PT ;  /* 0x000000211500780c */ /* 0x040fe40003f24270 */
[----:B------:R-:W-:Y:S02]  /*9350*/  FMNMX.FTZ R29, R58, R29, !PT ;  /* 0x0000001d3a1d7209 */ /* 0x000fe40007810000 */
[----:B---3--:R-:W-:Y:S01]  /*9360*/  FSEL R80, R40, -INF , P5 ;  /* 0xff80000028507808 */ /* 0x008fe20002800000 */
[----:B------:R-:W3:Y:S01]  /*9370*/  MUFU.TANH R41, R41 ;  /* 0x0000002900297308 */ /* 0x000ee20000002400 */
[----:B------:R-:W-:Y:S02]  /*9380*/  FMNMX.FTZ R29, R74, R29, !PT ;  /* 0x0000001d4a1d7209 */ /* 0x000fe40007810000 */
[----:B------:R-:W-:-:S02]  /*9390*/  ISETP.GT.AND P5, PT, R21, 0x31, PT ;  /* 0x000000311500780c */ /* 0x000fc40003fa4270 */
[----:B------:R-:W-:-:S03]  /*93a0*/  FMNMX.FTZ R29, R76, R29, !PT ;  /* 0x0000001d4c1d7209 */ /* 0x000fc60007810000 */
[----:B------:R-:W4:Y:S01]  /*93b0*/  MUFU.TANH R44, R44 ;  /* 0x0000002c002c7308 */ /* 0x000f220000002400 */
[----:B------:R-:W-:Y:S02]  /*93c0*/  FMNMX.FTZ R29, R78, R29, !PT ;  /* 0x0000001d4e1d7209 */ /* 0x000fe40007810000 */
[----:B--2---:R-:W-:Y:S02]  /*93d0*/  FSEL R28, R35, -INF , P2 ;  /* 0xff800000231c7808 */ /* 0x004fe40001000000 */
[----:B------:R-:W-:Y:S02]  /*93e0*/  ISETP.GT.AND P2, PT, R21, 0x28, PT ;  /* 0x000000281500780c */ /* 0x000fe40003f44270 */
[----:B------:R-:W-:Y:S01]  /*93f0*/  FMNMX.FTZ R29, R80, R29, !PT ;  /* 0x0000001d501d7209 */ /* 0x000fe20007810000 */
[----:B------:R-:W2:Y:S01]  /*9400*/  MUFU.TANH R39, R39 ;  /* 0x0000002700277308 */ /* 0x000ea20000002400 */
[----:B---3--:R-:W-:Y:S02]  /*9410*/  FSEL R82, R41, -INF , P1 ;  /* 0xff80000029527808 */ /* 0x008fe40000800000 */
[----:B------:R-:W-:-:S02]  /*9420*/  FSEL R38, R38, -INF , P2 ;  /* 0xff80000026267808 */ /* 0x000fc40001000000 */
[----:B------:R-:W-:-:S03]  /*9430*/  FMNMX.FTZ R29, R82, R29, !PT ;  /* 0x0000001d521d7209 */ /* 0x000fc60007810000 */
[----:B------:R-:W3:Y:S01]  /*9440*/  MUFU.TANH R45, R45 ;  /* 0x0000002d002d7308 */ /* 0x000ee20000002400 */
[----:B----4-:R-:W-:Y:S02]  /*9450*/  FSEL R84, R44, -INF , P2 ;  /* 0xff8000002c547808 */ /* 0x010fe40001000000 */
[----:B------:R-:W-:Y:S02]  /*9460*/  ISETP.GT.AND P2, PT, R21, 0x39, PT ;  /* 0x000000391500780c */ /* 0x000fe40003f44270 */
[----:B------:R-:W-:Y:S01]  /*9470*/  FMNMX.FTZ R31, R84, R29, !PT ;  /* 0x0000001d541f7209 */ /* 0x000fe20007810000 */
[----:B------:R-:W-:Y:S02]  /*9480*/  FMUL.FTZ R29, R64, UR4 ;  /* 0x00000004401d7c20 */ /* 0x000fe40008410000 */
[----:B------:R-:W4:Y:S01]  /*9490*/  MUFU.TANH R48, R48 ;  /* 0x0000003000307308 */ /* 0x000f220000002400 */
[----:B--2---:R-:W-:Y:S02]  /*94a0*/  FSEL R32, R39, -INF , P4 ;  /* 0xff80000027207808 */ /* 0x004fe40002000000 */
[----:B------:R-:W-:-:S04]  /*94b0*/  ISETP.GT.AND P4, PT, R21, 0x30, PT ;  /* 0x000000301500780c */ /* 0x000fc80003f84270 */
[----:B------:R-:W-:Y:S01]  /*94c0*/  FSEL R42, R42, -INF , P4 ;  /* 0xff8000002a2a7808 */ /* 0x000fe20002000000 */
        /* <DEDUP_REMOVED lines=21> */
[----:B------:R-:W-:-:S05]  /*9620*/  ISETP.GT.AND P3, PT, R21, 0x40, PT ;  /* 0x000000401500780c */ /* 0x000fca0003f64270 */
[----:B------:R-:W2:Y:S01]  /*9630*/  MUFU.TANH R51, R51 ;  /* 0x0000003300337308 */ /* 0x000ea20000002400 */
[----:B---3--:R-:W-:-:S04]  /*9640*/  FSEL R92, R53, -INF , P2 ;  /* 0xff800000355c7808 */ /* 0x008fc80001000000 */
[----:B------:R-:W-:-:S03]  /*9650*/  FMNMX.FTZ R33, R92, R33, !PT ;  /* 0x000000215c217209 */ /* 0x000fc60007810000 */
[----:B------:R-:W3:Y:S01]  /*9660*/  MUFU.TANH R57, R57 ;  /* 0x0000003900397308 */ /* 0x000ee20000002400 */
[----:B----4-:R-:W-:Y:S02]  /*9670*/  FSEL R68, R56, -INF , P3 ;  /* 0xff80000038447808 */ /* 0x010fe40001800000 */
[----:B------:R-:W-:Y:S02]  /*9680*/  FSEL R56, R27, -INF , P3 ;  /* 0xff8000001b387808 */ /* 0x000fe40001800000 */
[----:B------:R-:W-:Y:S02]  /*9690*/  FMNMX.FTZ R33, R68, R33, !PT ;  /* 0x0000002144217209 */ /* 0x000fe40007810000 */
[----:B------:R-:W-:Y:S01]  /*96a0*/  ISETP.GT.AND P3, PT, R21, 0x51, PT ;  /* 0x000000511500780c */ /* 0x000fe20003f64270 */
[----:B------:R-:W4:Y:S01]  /*96b0*/  MUFU.TANH R60, R60 ;  /* 0x0000003c003c7308 */ /* 0x000f220000002400 */
[----:B--2---:R-:W-:Y:S02]  /*96c0*/  FSEL R44, R51, -INF , P5 ;  /* 0xff800000332c7808 */ /* 0x004fe40002800000 */
[----:B------:R-:W-:-:S02]  /*96d0*/  ISETP.GT.AND P5, PT, R21, 0x48, PT ;  /* 0x000000481500780c */ /* 0x000fc40003fa4270 */
[----:B------:R-:W-:-:S03]  /*96e0*/  FMNMX.FTZ R27, R12, R3, !PT ;  /* 0x000000030c1b7209 */ /* 0x000fc60007810000 */
[----:B------:R-:W2:Y:S01]  /*96f0*/  MUFU.TANH R55, R55 ;  /* 0x0000003700377308 */ /* 0x000ea20000002400 */
[----:B---3--:R-:W-:Y:S02]  /*9700*/  FSEL R94, R57, -INF , P4 ;  /* 0xff800000395e7808 */ /* 0x008fe40002000000 */
[----:B------:R-:W-:Y:S02]  /*9710*/  FMNMX.FTZ R27, R14, R27, !PT ;  /* 0x0000001b0e1b7209 */ /* 0x000fe40007810000 */
[----:B------:R-:W-:Y:S02]  /*9720*/  FMNMX.FTZ R33, R94, R33, !PT ;  /* 0x000000215e217209 */ /* 0x000fe40007810000 */
[----:B------:R-:W-:Y:S01]  /*9730*/  FMNMX.FTZ R27, R24, R27, !PT ;  /* 0x0000001b181b7209 */ /* 0x000fe20007810000 */
[----:B------:R-:W3:Y:S01]  /*9740*/  MUFU.TANH R61, R61 ;  /* 0x0000003d003d7308 */ /* 0x000ee20000002400 */
[----:B----4-:R-:W-:Y:S02]  /*9750*/  FSEL R96, R60, -INF , P5 ;  /* 0xff8000003c607808 */ /* 0x010fe40002800000 */
[----:B------:R-:W-:-:S02]  /*9760*/  FMNMX.FTZ R27, R26, R27, !PT ;  /* 0x0000001b1a1b7209 */ /* 0x000fc40007810000 */
[----:B------:R-:W-:Y:S02]  /*9770*/  FMNMX.FTZ R33, R96, R33, !PT ;  /* 0x0000002160217209 */ /* 0x000fe40007810000 */
[----:B------:R-:W-:Y:S01]  /*9780*/  FMNMX.FTZ R27, R28, R27, !PT ;  /* 0x0000001b1c1b7209 */ /* 0x000fe20007810000 */
[----:B------:R-:W4:Y:S01]  /*9790*/  MUFU.TANH R29, R29 ;  /* 0x0000001d001d7308 */ /* 0x000f220000002400 */
[----:B--2---:R-:W-:Y:S02]  /*97a0*/  FSEL R52, R55, -INF , P2 ;  /* 0xff80000037347808 */ /* 0x004fe40001000000 */
[----:B------:R-:W-:Y:S02]  /*97b0*/  ISETP.GT.AND P2, PT, R21, 0x50, PT ;  /* 0x000000501500780c */ /* 0x000fe40003f44270 */
        /* <DEDUP_REMOVED lines=18> */
[----:B------:R-:W-:-:S03]  /*98e0*/  FMNMX.FTZ R33, R102, R33, !PT ;  /* 0x0000002166217209 */ /* 0x000fc60007810000 */
[----:B------:R-:W3:Y:S01]  /*98f0*/  MUFU.TANH R69, R69 ;  /* 0x0000004500457308 */ /* 0x000ee20000002400 */
[----:B----4-:R-:W-:Y:S02]  /*9900*/  FSEL R62, R62, -INF , P5 ;  /* 0xff8000003e3e7808 */ /* 0x010fe40002800000 */
[----:B------:R-:W-:-:S05]  /*9910*/  ISETP.GT.AND P5, PT, R21, 0x59, PT ;  /* 0x000000591500780c */ /* 0x000fca0003fa4270 */
[----:B------:R-:W4:Y:S01]  /*9920*/  MUFU.TANH R63, R63 ;  /* 0x0000003f003f7308 */ /* 0x000f220000002400 */
[----:B--2---:R-:W-:Y:S02]  /*9930*/  FSEL R104, R31, -INF , P4 ;  /* 0xff8000001f687808 */ /* 0x004fe40002000000 */
[----:B------:R-:W-:Y:S02]  /*9940*/  FMNMX.FTZ R31, R44, R29, !PT ;  /* 0x0000001d2c1f7209 */ /* 0x000fe40007810000 */
[----:B------:R-:W-:Y:S02]  /*9950*/  FMNMX.FTZ R33, R104, R33, !PT ;  /* 0x0000002168217209 */ /* 0x000fe40007810000 */
[----:B------:R-:W-:Y:S01]  /*9960*/  FMNMX.FTZ R31, R48, R31, !PT ;  /* 0x0000001f301f7209 */ /* 0x000fe20007810000 */
[----:B------:R-:W2:Y:S01]  /*9970*/  MUFU.TANH R66, R66 ;  /* 0x0000004200427308 */ /* 0x000ea20000002400 */
[----:B---3--:R-:W-:Y:S02]  /*9980*/  FSEL R106, R69, -INF , P5 ;  /* 0xff800000456a7808 */ /* 0x008fe40002800000 */
[----:B------:R-:W-:-:S02]  /*9990*/  FMNMX.FTZ R31, R52, R31, !PT ;  /* 0x0000001f341f7209 */ /* 0x000fc40007810000 */
[----:B------:R-:W-:Y:S02]  /*99a0*/  FMNMX.FTZ R33, R106, R33, !PT ;  /* 0x000000216a217209 */ /* 0x000fe40007810000 */
[----:B------:R-:W-:Y:S01]  /*99b0*/  FMNMX.FTZ R31, R56, R31, !PT ;  /* 0x0000001f381f7209 */ /* 0x000fe20007810000 */
[----:B------:R-:W-:Y:S02]  /*99c0*/  MUFU.TANH R67, R67 ;  /* 0x0000004300437308 */ /* 0x000fe40000002400 */
[----:B------:R-:W3:Y:S06]  /*99d0*/  SHFL.BFLY PT, R108, R33, 0x2, 0x1f ;  /* 0x0c401f00216c7f89 */ /* 0x000eec00000e0000 */
[----:B------:R-:W0:Y:S08]  /*99e0*/  MUFU.TANH R70, R70 ;  /* 0x0000004600467308 */ /* 0x000e300000002400 */
[----:B------:R-:W1:Y:S01]  /*99f0*/  MUFU.TANH R71, R71 ;  /* 0x0000004700477308 */ /* 0x000e620000002400 */
[----:B---3--:R-:W-:-:S02]  /*9a00*/  FMNMX.FTZ R108, R33, R108, !PT ;  /* 0x0000006c216c7209 */ /* 0x008fc40007810000 */
[----:B------:R-:W-:-:S03]  /*9a10*/  FMNMX.FTZ R33, R60, R31, !PT ;  /* 0x0000001f3c217209 */ /* 0x000fc60007810000 */
[----:B------:R-:W3:Y:S01]  /*9a20*/  SHFL.BFLY PT, R21, R108, 0x1, 0x1f ;  /* 0x0c201f006c157f89 */ /* 0x000ee200000e0000 */
[----:B------:R-:W-:Y:S02]  /*9a30*/  FMNMX.FTZ R33, R62, R33, !PT ;  /* 0x000000213e217209 */ /* 0x000fe40007810000 */
[----:B---3--:R-:W-:Y:S01]  /*9a40*/  FMNMX.FTZ R176, R108, R21, !PT ;  /* 0x000000156cb07209 */ /* 0x008fe20007810000 */
[----:B------:R-:W-:-:S03]  /*9a50*/  IMAD.U32 R21, RZ, RZ, UR5 ;  /* 0x00000005ff157e24 */ /* 0x000fc6000f8e00ff */
[C---:B------:R-:W-:Y:S01]  /*9a60*/  FSETP.NEU.FTZ.AND P6, PT, R176.reuse, -INF , PT ;  /* 0xff800000b000780b */ /* 0x040fe20003fdd000 */
[----:B------:R-:W-:-:S05]  /*9a70*/  FMUL.FTZ R25, R176, R21 ;  /* 0x00000015b0197220 */ /* 0x000fca0000410000 */
[----:B------:R-:W-:-:S05]  /*9a80*/  FSEL R25, R25, RZ, P6 ;  /* 0x000000ff19197208 */ /* 0x000fca0003000000 */
[-CC-:B------:R-:W-:Y:S01]  /*9a90*/  FFMA.FTZ R152, R46, R21.reuse, -R25.reuse ;  /* 0x000000152e987223 */ /* 0x180fe20000010819 */
[----:B----4-:R-:W-:Y:S01]  /*9aa0*/  FSEL R46, R63, -INF , P1 ;  /* 0xff8000003f2e7808 */ /* 0x010fe20000800000 */
[-CC-:B-----5:R-:W-:Y:S01]  /*9ab0*/  FFMA.FTZ R154, R50, R21.reuse, -R25.reuse ;  /* 0x00000015329a7223 */ /* 0x1a0fe20000010819 */
[-CC-:B------:R-:W-:Y:S01]  /*9ac0*/  FFMA.FTZ R54, R54, R21.reuse, -R25.reuse ;  /* 0x0000001536367223 */ /* 0x180fe20000010819 */
[----:B--2---:R-:W-:Y:S01]  /*9ad0*/  FSEL R50, R66, -INF , P2 ;  /* 0xff80000042327808 */ /* 0x004fe20001000000 */
[--C-:B------:R-:W-:Y:S01]  /*9ae0*/  FFMA.FTZ R156, R58, R21, -R25.reuse ;  /* 0x000000153a9c7223 */ /* 0x100fe20000010819 */
[----:B------:R-:W-:Y:S01]  /*9af0*/  FMNMX.FTZ R33, R46, R33, !PT ;  /* 0x000000212e217209 */ /* 0x000fe20007810000 */
[----:B------:R2:W-:Y:S01]  /*9b00*/  MUFU.EX2 R27, R54 ;  /* 0x00000036001b7308 */ /* 0x0005e20000000800 */
[----:B0-----:R-:W-:Y:S01]  /*9b10*/  FSEL R58, R70, -INF , P4 ;  /* 0xff800000463a7808 */ /* 0x001fe20002000000 */
[--C-:B------:R-:W-:Y:S01]  /*9b20*/  FFMA.FTZ R15, R15, R21, -R25.reuse ;  /* 0x000000150f0f7223 */ /* 0x100fe20000010819 */
[----:B------:R-:W-:Y:S01]  /*9b30*/  FMNMX.FTZ R33, R50, R33, !PT ;  /* 0x0000002132217209 */ /* 0x000fe20007810000 */
[-CC-:B------:R-:W-:Y:S01]  /*9b40*/  FFMA.FTZ R74, R74, R21.reuse, -R25.reuse ;  /* 0x000000154a4a7223 */ /* 0x180fe20000010819 */
[----:B-1----:R-:W-:Y:S01]  /*9b50*/  FSEL R66, R71, -INF , P5 ;  /* 0xff80000047427808 */ /* 0x002fe20002800000 */
[-CC-:B------:R-:W-:Y:S01]  /*9b60*/  FFMA.FTZ R158, R76, R21.reuse, -R25.reuse ;  /* 0x000000154c9e7223 */ /* 0x180fe20000010819 */
[-CC-:B------:R-:W-:Y:S01]  /*9b70*/  FFMA.FTZ R78, R78, R21.reuse, -R25.reuse ;  /* 0x000000154e4e7223 */ /* 0x180fe20000010819 */
[----:B------:R-:W-:Y:S01]  /*9b80*/  MUFU.EX2 R152, R152 ;  /* 0x0000009800987308 */ /* 0x000fe20000000800 */
[----:B--2---:R-:W-:Y:S01]  /*9b90*/  FSEL R54, R67, -INF , P3 ;  /* 0xff80000043367808 */ /* 0x004fe20001800000 */
        /* <DEDUP_REMOVED lines=13> */
[-CC-:B------:R-:W-:Y:S01]  /*9c70*/  FFMA.FTZ R170, R96, R21.reuse, -R25.reuse ;  /* 0x0000001560aa7223 */ /* 0x180fe20000010819 */
[----:B------:R-:W1:Y:S01]  /*9c80*/  MUFU.EX2 R154, R154 ;  /* 0x0000009a009a7308 */ /* 0x000e620000000800 */
[-CC-:B------:R-:W-:Y:S01]  /*9c90*/  FFMA.FTZ R43, R98, R21.reuse, -R25.reuse ;  /* 0x00000015622b7223 */ /* 0x180fe20000010819 */
[----:B------:R-:W2:Y:S01]  /*9ca0*/  SHFL.BFLY PT, R70, R41, 0x2, 0x1f ;  /* 0x0c401f0029467f89 */ /* 0x000ea200000e0000 */
[-CC-:B------:R-:W-:Y:S01]  /*9cb0*/  FFMA.FTZ R172, R100, R21.reuse, -R25.reuse ;  /* 0x0000001564ac7223 */ /* 0x180fe20000010819 */
[-CC-:B------:R-:W-:Y:S01]  /*9cc0*/  FFMA.FTZ R45, R102, R21.reuse, -R25.reuse ;  /* 0x00000015662d7223 */ /* 0x180fe20000010819 */
[----:B------:R-:W-:-:S03]  /*9cd0*/  FFMA.FTZ R174, R104, R21, -R25 ;  /* 0x0000001568ae7223 */ /* 0x000fc60000010819 */
[----:B------:R-:W3:Y:S08]  /*9ce0*/  MUFU.EX2 R156, R156 ;  /* 0x0000009c009c7308 */ /* 0x000ef00000000800 */
[----:B------:R-:W4:Y:S08]  /*9cf0*/  MUFU.EX2 R29, R74 ;  /* 0x0000004a001d7308 */ /* 0x000f300000000800 */
[----:B------:R-:W4:Y:S01]  /*9d00*/  MUFU.EX2 R158, R158 ;  /* 0x0000009e009e7308 */ /* 0x000f220000000800 */
[----:B--2---:R-:W-:Y:S01]  /*9d10*/  FMNMX.FTZ R70, R41, R70, !PT ;  /* 0x0000004629467209 */ /* 0x004fe20007810000 */
[-CC-:B------:R-:W-:Y:S01]  /*9d20*/  FFMA.FTZ R41, R94, R21.reuse, -R25.reuse ;  /* 0x000000155e297223 */ /* 0x180fe20000010819 */
[----:B------:R-:W-:-:S03]  /*9d30*/  FFMA.FTZ R25, R106, R21, -R25 ;  /* 0x000000156a197223 */ /* 0x000fc60000010819 */
[----:B------:R-:W2:Y:S02]  /*9d40*/  SHFL.BFLY PT, R177, R70, 0x1, 0x1f ;  /* 0x0c201f0046b17f89 */ /* 0x000ea400000e0000 */
[----:B------:R-:W4:Y:S08]  /*9d50*/  MUFU.EX2 R31, R78 ;  /* 0x0000004e001f7308 */ /* 0x000f300000000800 */
[----:B------:R-:W-:Y:S08]  /*9d60*/  MUFU.EX2 R160, R160 ;  /* 0x000000a000a07308 */ /* 0x000ff00000000800 */
[----:B------:R-:W-:Y:S01]  /*9d70*/  MUFU.EX2 R33, R82 ;  /* 0x0000005200217308 */ /* 0x000fe20000000800 */
[----:B--2---:R-:W-:-:S07]  /*9d80*/  FMNMX.FTZ R177, R70, R177, !PT ;  /* 0x000000b146b17209 */ /* 0x004fce0007810000 */
[----:B------:R-:W-:Y:S01]  /*9d90*/  MUFU.EX2 R162, R162 ;  /* 0x000000a200a27308 */ /* 0x000fe20000000800 */
[C---:B------:R-:W-:Y:S01]  /*9da0*/  FSETP.NEU.FTZ.AND P1, PT, R177.reuse, -INF , PT ;  /* 0xff800000b100780b */ /* 0x040fe20003f3d000 */
[----:B------:R-:W-:-:S06]  /*9db0*/  FMUL.FTZ R47, R177, R21 ;  /* 0x00000015b12f7220 */ /* 0x000fcc0000410000 */
[----:B------:R-:W-:Y:S01]  /*9dc0*/  MUFU.EX2 R35, R35 ;  /* 0x0000002300237308 */ /* 0x000fe20000000800 */
[----:B------:R-:W-:Y:S02]  /*9dd0*/  FSEL R47, R47, RZ, P1 ;  /* 0x000000ff2f2f7208 */ /* 0x000fe40000800000 */
[----:B------:R-:W-:Y:S02]  /*9de0*/  ISETP.NE.AND P1, PT, R73, RZ, PT ;  /* 0x000000ff4900720c */ /* 0x000fe40003f25270 */
[----:B------:R-:W2:Y:S01]  /*9df0*/  S2R R73, SR_TID.X ;  /* 0x0000000000497919 */ /* 0x000ea20000002100 */
[-CC-:B------:R-:W-:Y:S01]  /*9e00*/  FFMA.FTZ R153, R12, R21.reuse, -R47.reuse ;  /* 0x000000150c997223 */ /* 0x180fe2000001082f */
[-CC-:B------:R-:W-:Y:S01]  /*9e10*/  FFMA.FTZ R12, R3, R21.reuse, -R47.reuse ;  /* 0x00000015030c7223 */ /* 0x180fe2000001082f */
[-CC-:B------:R-:W-:Y:S01]  /*9e20*/  FFMA.FTZ R155, R14, R21.reuse, -R47.reuse ;  /* 0x000000150e9b7223 */ /* 0x180fe2000001082f */
[-C--:B------:R-:W-:Y:S01]  /*9e30*/  FFMA.FTZ R14, R24, R21.reuse, -R47 ;  /* 0x00000015180e7223 */ /* 0x080fe2000001082f */
        /* <DEDUP_REMOVED lines=8> */
[----:B------:R-:W-:Y:S01]  /*9ec0*/  FADD.FTZ R3, R27, R34 ;  /* 0x000000221b037221 */ /* 0x000fe20000010000 */
[-CC-:B------:R-:W-:Y:S01]  /*9ed0*/  FFMA.FTZ R26, R32, R21.reuse, -R47.reuse ;  /* 0x00000015201a7223 */ /* 0x180fe2000001082f */
[----:B------:R-:W0:Y:S01]  /*9ee0*/  MUFU.EX2 R12, R12 ;  /* 0x0000000c000c7308 */ /* 0x000e220000000800 */
        /* <DEDUP_REMOVED lines=8> */
[-C--:B------:R-:W-:Y:S01]  /*9f70*/  FFMA.FTZ R56, R56, R21.reuse, -R47 ;  /* 0x0000001538387223 */ /* 0x080fe2000001082f */
[----:B------:R-:W-:Y:S01]  /*9f80*/  FADD.FTZ R38, R158, R49 ;  /* 0x000000319e267221 */ /* 0x000fe20000010000 */
[-CC-:B------:R-:W-:Y:S01]  /*9f90*/  FFMA.FTZ R60, R60, R21.reuse, -R47.reuse ;  /* 0x000000153c3c7223 */ /* 0x180fe2000001082f */
[-CC-:B------:R-:W-:Y:S01]  /*9fa0*/  FFMA.FTZ R62, R62, R21.reuse, -R47.reuse ;  /* 0x000000153e3e7223 */ /* 0x180fe2000001082f */
[----:B------:R-:W-:Y:S01]  /*9fb0*/  F2FP.F16.F32.PACK_AB R152, R15, R152 ;  /* 0x000000980f98723e */ /* 0x000fe200000000ff */
[----:B------:R-:W-:Y:S01]  /*9fc0*/  FADD.FTZ R51, R31, R38 ;  /* 0x000000261f337221 */ /* 0x000fe20000010000 */
[-C--:B------:R-:W-:Y:S01]  /*9fd0*/  FFMA.FTZ R46, R46, R21.reuse, -R47 ;  /* 0x000000152e2e7223 */ /* 0x080fe2000001082f */
[----:B------:R-:W3:Y:S01]  /*9fe0*/  MUFU.EX2 R14, R14 ;  /* 0x0000000e000e7308 */ /* 0x000ee20000000800 */
[----:B0-----:R-:W-:Y:S01]  /*9ff0*/  FADD.FTZ R34, R153, R12 ;  /* 0x0000000c99227221 */ /* 0x001fe20000010000 */
[----:B------:R-:W-:Y:S01]  /*a000*/  FADD.FTZ R38, R160, R51 ;  /* 0x00000033a0267221 */ /* 0x000fe20000010000 */
[----:B--2---:R-:W-:Y:S01]  /*a010*/  SHF.R.U32.HI R73, RZ, 0x7, R73 ;  /* 0x00000007ff497819 */ /* 0x004fe20000011649 */
[-CC-:B------:R-:W-:Y:S01]  /*a020*/  FFMA.FTZ R50, R50, R21.reuse, -R47.reuse ;  /* 0x0000001532327223 */ /* 0x180fe2000001082f */
[-C--:B------:R-:W-:Y:S01]  /*a030*/  FFMA.FTZ R54, R54, R21.reuse, -R47 ;  /* 0x0000001536367223 */ /* 0x080fe2000001082f */
[----:B------:R-:W-:Y:S01]  /*a040*/  FADD.FTZ R51, R33, R38 ;  /* 0x0000002621337221 */ /* 0x000fe20000010000 */
[----:B------:R-:W-:Y:S01]  /*a050*/  IADD3 R194, -R73, 0xb, RZ ;  /* 0x0000000b49c27810 */ /* 0x000fe20007ffe1ff */
[----:B------:R-:W0:Y:S01]  /*a060*/  MUFU.EX2 R157, R157 ;  /* 0x0000009d009d7308 */ /* 0x000e220000000800 */
[----:B-1----:R-:W-:Y:S01]  /*a070*/  FADD.FTZ R3, R155, R34 ;  /* 0x000000229b037221 */ /* 0x002fe20000010000 */
[----:B------:R-:W-:Y:S01]  /*a080*/  FADD.FTZ R38, R162, R51 ;  /* 0x00000033a2267221 */ /* 0x000fe20000010000 */
[-CC-:B------:R-:W-:Y:S01]  /*a090*/  FFMA.FTZ R34, R52, R21.reuse, -R47.reuse ;  /* 0x0000001534227223 */ /* 0x180fe2000001082f */
[-CC-:B------:R-:W-:Y:S01]  /*a0a0*/  FFMA.FTZ R58, R58, R21.reuse, -R47.reuse ;  /* 0x000000153a3a7223 */ /* 0x180fe2000001082f */
[----:B------:R-:W-:Y:S01]  /*a0b0*/  FFMA.FTZ R47, R66, R21, -R47 ;  /* 0x00000015422f7223 */ /* 0x000fe2000001082f */
[----:B------:R-:W-:-:S02]  /*a0c0*/  F2FP.F16.F32.PACK_AB R153, R12, R153 ;  /* 0x000000990c99723e */ /* 0x000fc400000000ff */
[----:B------:R-:W1:Y:S01]  /*a0d0*/  MUFU.EX2 R24, R24 ;  /* 0x0000001800187308 */ /* 0x000e620000000800 */
[----:B---3--:R-:W-:Y:S01]  /*a0e0*/  FADD.FTZ R36, R14, R3 ;  /* 0x000000030e247221 */ /* 0x008fe20000010000 */
[----:B------:R-:W-:Y:S01]  /*a0f0*/  @!P1 VIADD R3, R13, 0x22840 ;  /* 0x000228400d039836 */ /* 0x000fe20000000000 */
[----:B------:R-:W-:Y:S02]  /*a100*/  F2FP.F16.F32.PACK_AB R154, R27, R154 ;  /* 0x0000009a1b9a723e */ /* 0x000fe400000000ff */
[----:B------:R-:W-:Y:S02]  /*a110*/  F2FP.F16.F32.PACK_AB R156, R29, R156 ;  /* 0x0000009c1d9c723e */ /* 0x000fe400000000ff */
[----:B------:R-:W-:Y:S01]  /*a120*/  @!P1 PRMT R3, RZ, 0x654, R3 ;  /* 0x00000654ff039816 */ /* 0x000fe20000000003 */
[----:B------:R-:W2:Y:S01]  /*a130*/  MUFU.EX2 R159, R159 ;  /* 0x0000009f009f7308 */ /* 0x000ea20000000800 */
[----:B0-----:R-:W-:Y:S01]  /*a140*/  FADD.FTZ R49, R157, R36 ;  /* 0x000000249d317221 */ /* 0x001fe20000010000 */
[----:B------:R0:W-:Y:S06]  /*a150*/  BAR.ARV R194, 0x100 ;  /* 0x000400c20000751d */ /* 0x0001ec0000002000 */
[----:B------:R-:W3:Y:S01]  /*a160*/  MUFU.EX2 R26, R26 ;  /* 0x0000001a001a7308 */ /* 0x000ee20000000800 */
[----:B-1----:R-:W-:Y:S01]  /*a170*/  FADD.FTZ R36, R24, R49 ;  /* 0x0000003118247221 */ /* 0x002fe20000010000 */
[----:B------:R1:W-:Y:S01]  /*a180*/  @!P1 SYNCS.ARRIVE.TRANS64.RED.A1T0 RZ, [R3+URZ], RZ ;  /* 0x000000ff03ff99a7 */ /* 0x0003e2000810043f */
[----:B------:R-:W-:-:S02]  /*a190*/  F2FP.F16.F32.PACK_AB R158, R31, R158 ;  /* 0x0000009e1f9e723e */ /* 0x000fc400000000ff */
[----:B------:R-:W-:Y:S02]  /*a1a0*/  F2FP.F16.F32.PACK_AB R160, R33, R160 ;  /* 0x000000a021a0723e */ /* 0x000fe400000000ff */
[----:B------:R-:W-:Y:S01]  /*a1b0*/  F2FP.F16.F32.PACK_AB R162, R35, R162 ;  /* 0x000000a223a2723e */ /* 0x000fe200000000ff */
[----:B------:R-:W1:Y:S01]  /*a1c0*/  MUFU.EX2 R161, R161 ;  /* 0x000000a100a17308 */ /* 0x000e620000000800 */
[----:B--2---:R-:W-:Y:S01]  /*a1d0*/  FADD.FTZ R49, R159, R36 ;  /* 0x000000249f317221 */ /* 0x004fe20000010000 */
[----:B------:R-:W-:Y:S02]  /*a1e0*/  F2FP.F16.F32.PACK_AB R155, R14, R155 ;  /* 0x0000009b0e9b723e */ /* 0x000fe400000000ff */
[----:B------:R-:W-:-:S04]  /*a1f0*/  F2FP.F16.F32.PACK_AB R157, R24, R157 ;  /* 0x0000009d189d723e */ /* 0x000fc800000000ff */
[----:B------:R-:W2:Y:S01]  /*a200*/  MUFU.EX2 R164, R164 ;  /* 0x000000a400a47308 */ /* 0x000ea20000000800 */
[C---:B---3--:R-:W-:Y:S01]  /*a210*/  FADD.FTZ R36, R26.reuse, R49 ;  /* 0x000000311a247221 */ /* 0x048fe20000010000 */
[----:B------:R-:W-:Y:S01]  /*a220*/  FADD.FTZ R49, R35, R38 ;  /* 0x0000002623317221 */ /* 0x000fe20000010000 */
[----:B------:R-:W-:-:S05]  /*a230*/  F2FP.F16.F32.PACK_AB R159, R26, R159 ;  /* 0x0000009f1a9f723e */ /* 0x000fca00000000ff */
[----:B------:R-:W3:Y:S01]  /*a240*/  MUFU.EX2 R28, R28 ;  /* 0x0000001c001c7308 */ /* 0x000ee20000000800 */
[----:B-1----:R-:W-:-:S07]  /*a250*/  FADD.FTZ R3, R161, R36 ;  /* 0x00000024a1037221 */ /* 0x002fce0000010000 */
[----:B------:R-:W1:Y:S01]  /*a260*/  MUFU.EX2 R37, R37 ;  /* 0x0000002500257308 */ /* 0x000e620000000800 */
[----:B--2---:R-:W-:-:S07]  /*a270*/  FADD.FTZ R38, R164, R49 ;  /* 0x00000031a4267221 */ /* 0x004fce0000010000 */
[----:B------:R-:W2:Y:S01]  /*a280*/  MUFU.EX2 R163, R163 ;  /* 0x000000a300a37308 */ /* 0x000ea20000000800 */
[C---:B---3--:R-:W-:Y:S01]  /*a290*/  FADD.FTZ R36, R28.reuse, R3 ;  /* 0x000000031c247221 */ /* 0x048fe20000010000 */
[----:B------:R-:W-:-:S06]  /*a2a0*/  F2FP.F16.F32.PACK_AB R161, R28, R161 ;  /* 0x000000a11ca1723e */ /* 0x000fcc00000000ff */
[----:B------:R-:W3:Y:S01]  /*a2b0*/  MUFU.EX2 R166, R166 ;  /* 0x000000a600a67308 */ /* 0x000ee20000000800 */
[C---:B-1----:R-:W-:Y:S01]  /*a2c0*/  FADD.FTZ R49, R37.reuse, R38 ;  /* 0x0000002625317221 */ /* 0x042fe20000010000 */
[----:B------:R-:W-:-:S06]  /*a2d0*/  F2FP.F16.F32.PACK_AB R164, R37, R164 ;  /* 0x000000a425a4723e */ /* 0x000fcc00000000ff */
[----:B------:R-:W1:Y:S01]  /*a2e0*/  MUFU.EX2 R30, R30 ;  /* 0x0000001e001e7308 */ /* 0x000e620000000800 */
[----:B--2---:R-:W-:-:S07]  /*a2f0*/  FADD.FTZ R3, R163, R36 ;  /* 0x00000024a3037221 */ /* 0x004fce0000010000 */
[----:B------:R-:W2:Y:S01]  /*a300*/  MUFU.EX2 R39, R39 ;  /* 0x0000002700277308 */ /* 0x000ea20000000800 */
[----:B---3--:R-:W-:-:S07]  /*a310*/  FADD.FTZ R38, R166, R49 ;  /* 0x00000031a6267221 */ /* 0x008fce0000010000 */
[----:B------:R-:W3:Y:S01]  /*a320*/  MUFU.EX2 R165, R165 ;  /* 0x000000a500a57308 */ /* 0x000ee20000000800 */
[C---:B-1----:R-:W-:Y:S01]  /*a330*/  FADD.FTZ R36, R30.reuse, R3 ;  /* 0x000000031e247221 */ /* 0x042fe20000010000 */
[----:B------:R-:W-:-:S06]  /*a340*/  F2FP.F16.F32.PACK_AB R163, R30, R163 ;  /* 0x000000a31ea3723e */ /* 0x000fcc00000000ff */
[----:B------:R-:W1:Y:S01]  /*a350*/  MUFU.EX2 R168, R168 ;  /* 0x000000a800a87308 */ /* 0x000e620000000800 */
[C---:B--2---:R-:W-:Y:S01]  /*a360*/  FADD.FTZ R49, R39.reuse, R38 ;  /* 0x0000002627317221 */ /* 0x044fe20000010000 */
[----:B------:R-:W-:-:S06]  /*a370*/  F2FP.F16.F32.PACK_AB R166, R39, R166 ;  /* 0x000000a627a6723e */ /* 0x000fcc00000000ff */
[----:B------:R-:W2:Y:S01]  /*a380*/  MUFU.EX2 R32, R32 ;  /* 0x0000002000207308 */ /* 0x000ea20000000800 */
[----:B---3--:R-:W-:-:S07]  /*a390*/  FADD.FTZ R3, R165, R36 ;  /* 0x00000024a5037221 */ /* 0x008fce0000010000 */
[----:B------:R-:W3:Y:S01]  /*a3a0*/  MUFU.EX2 R41, R41 ;  /* 0x0000002900297308 */ /* 0x000ee20000000800 */
[----:B-1----:R-:W-:-:S07]  /*a3b0*/  FADD.FTZ R38, R168, R49 ;  /* 0x00000031a8267221 */ /* 0x002fce0000010000 */
[----:B------:R-:W1:Y:S01]  /*a3c0*/  MUFU.EX2 R167, R167 ;  /* 0x000000a700a77308 */ /* 0x000e620000000800 */
[C---:B--2---:R-:W-:Y:S01]  /*a3d0*/  FADD.FTZ R36, R32.reuse, R3 ;  /* 0x0000000320247221 */ /* 0x044fe20000010000 */
[----:B------:R-:W-:-:S06]  /*a3e0*/  F2FP.F16.F32.PACK_AB R165, R32, R165 ;  /* 0x000000a520a5723e */ /* 0x000fcc00000000ff */
[----:B------:R-:W2:Y:S01]  /*a3f0*/  MUFU.EX2 R170, R170 ;  /* 0x000000aa00aa7308 */ /* 0x000ea20000000800 */
[C---:B---3--:R-:W-:Y:S01]  /*a400*/  FADD.FTZ R15, R41.reuse, R38 ;  /* 0x00000026290f7221 */ /* 0x048fe20000010000 */
[----:B------:R-:W-:-:S06]  /*a410*/  F2FP.F16.F32.PACK_AB R168, R41, R168 ;  /* 0x000000a829a8723e */ /* 0x000fcc00000000ff */
        /* <DEDUP_REMOVED lines=28> */
[----:B---3--:R-:W-:-:S07]  /*a5e0*/  FADD.FTZ R12, R50, R15 ;  /* 0x0000000f320c7221 */ /* 0x008fce0000010000 */
[----:B------:R-:W3:Y:S01]  /*a5f0*/  MUFU.EX2 R25, R25 ;  /* 0x0000001900197308 */ /* 0x000ee20000000800 */
[C---:B-1----:R-:W-:Y:S01]  /*a600*/  FADD.FTZ R15, R173.reuse, R12 ;  /* 0x0000000cad0f7221 */ /* 0x042fe20000010000 */
[----:B------:R-:W-:-:S06]  /*a610*/  F2FP.F16.F32.PACK_AB R173, R173, R50 ;  /* 0x00000032adad723e */ /* 0x000fcc00000000ff */
[----:B------:R-:W1:Y:S01]  /*a620*/  MUFU.EX2 R47, R47 ;  /* 0x0000002f002f7308 */ /* 0x000e620000000800 */
[----:B--2---:R-:W-:Y:S01]  /*a630*/  FADD.FTZ R12, R58, R15 ;  /* 0x0000000f3a0c7221 */ /* 0x004fe20000010000 */
[C---:B---3--:R-:W-:Y:S01]  /*a640*/  FADD.FTZ R3, R25.reuse, R38 ;  /* 0x0000002619037221 */ /* 0x048fe20000010000 */
[----:B------:R-:W-:Y:S02]  /*a650*/  F2FP.F16.F32.PACK_AB R174, R25, R174 ;  /* 0x000000ae19ae723e */ /* 0x000fe400000000ff */
[C---:B-1----:R-:W-:Y:S01]  /*a660*/  FADD.FTZ R12, R47.reuse, R12 ;  /* 0x0000000c2f0c7221 */ /* 0x042fe20000010000 */
[----:B------:R-:W-:Y:S01]  /*a670*/  F2FP.F16.F32.PACK_AB R175, R47, R58 ;  /* 0x0000003a2faf723e */ /* 0x000fe200000000ff */
[----:B0-----:R-:W-:Y:S06]  /*a680*/  @!P0 BRA `(.L_x_9734) ;  /* 0x0000000000048947 */ /* 0x001fec0003800000 */
[----:B------:R-:W-:Y:S01]  /*a690*/  BPT.TRAP 0x1 ;  /* 0x000000040000795c */ /* 0x000fe20000300000 */
.L_x_9734:
[----:B------:R0:W1:Y:S01]  /*a6a0*/  SYNCS.PHASECHK.TRANS64.TRYWAIT P2, [R13+URZ+0x22850], R72 ;  /* 0x022850480d0075a7 */ /* 0x000062000804017f */
[----:B------:R-:W-:Y:S05]  /*a6b0*/  @!P0 BRA `(.L_x_9735) ;  /* 0x0000000000048947 */ /* 0x000fea0003800000 */
[----:B------:R-:W-:Y:S01]  /*a6c0*/  BPT.TRAP 0x1 ;  /* 0x000000040000795c */ /* 0x000fe20000300000 */
.L_x_9735:
[----:B------:R-:W-:Y:S04]  /*a6d0*/  BSSY B0, `(.L_x_9736) ;  /* 0x0000004000007945 */ /* 0x000fe80003800000 */
[----:B-1----:R-:W-:Y:S05]  /*a6e0*/  @P2 BRA `(.L_x_9737) ;  /* 0x0000000000082947 */ /* 0x002fea0003800000 */
[----:B------:R-:W1:Y:S02]  /*a6f0*/  SYNCS.PHASECHK.TRANS64.TRYWAIT P2, [R13+URZ+0x22850], R72 ;  /* 0x022850480d0075a7 */ /* 0x000e64000804017f */
[----:B-1----:R-:W-:Y:S05]  /*a700*/  @!P2 BRA `(.L_x_9738) ;  /* 0x000001040000a947 */ /* 0x002fea0003800000 */
.L_x_9737:
[----:B------:R-:W-:Y:S05]  /*a710*/  BSYNC B0 ;  /* 0x0000000000007941 */ /* 0x000fea0003800000 */
.L_x_9736:
[----:B------:R-:W-:Y:S05]  /*a720*/  WARPSYNC.ALL ;  /* 0x0000000000007948 */ /* 0x000fea0003800000 */
[----:B------:R-:W-:Y:S01]  /*a730*/  R2UR UR4, R19 ;  /* 0x00000000130472ca */ /* 0x000fe200000e0000 */
[----:B------:R2:W-:Y:S01]  /*a740*/  BAR.SYNC.DEFER_BLOCKING R20, 0x100 ;  /* 0x000400140000751d */ /* 0x0005e20000010000 */
[----:B------:R-:W-:Y:S01]  /*a750*/  IMAD.MOV.U32 R15, RZ, RZ, 0xc00 ;  /* 0x00000c00ff0f7424 */ /* 0x000fe200078e00ff */
[----:B------:R-:W-:Y:S01]  /*a760*/  MOV R27, 0x40000040 ;  /* 0x40000040001b7802 */ /* 0x000fe20000000f00 */
[----:B------:R-:W-:Y:S02]  /*a770*/  IMAD.MOV.U32 R25, RZ, RZ, 0x40000040 ;  /* 0x40000040ff197424 */ /* 0x000fe400078e00ff */
[----:B------:R-:W-:Y:S01]  /*a780*/  IMAD.MOV.U32 R29, RZ, RZ, 0x40000040 ;  /* 0x40000040ff1d7424 */ /* 0x000fe200078e00ff */
[----:B------:R-:W-:Y:S01]  /*a790*/  R2UR UR11, R27 ;  /* 0x000000001b0b72ca */ /* 0x000fe200000e0000 */
[----:B01----:R-:W-:Y:S01]  /*a7a0*/  @!P1 VIADD R13, R13, 0x22860 ;  /* 0x000228600d0d9836 */ /* 0x003fe20000000000 */
[----:B------:R-:W-:Y:S01]  /*a7b0*/  R2UR UR15, R25 ;  /* 0x00000000190f72ca */ /* 0x000fe200000e0000 */
[----:B------:R-:W-:Y:S01]  /*a7c0*/  ULDC UR47, c[0x0][0x9d8] ;  /* 0x00027600002f7ab9 */ /* 0x000fe20000000800 */
[----:B------:R-:W-:Y:S01]  /*a7d0*/  R2UR UR19, R27 ;  /* 0x000000001b1372ca */ /* 0x000fe200000e0000 */
[----:B------:R-:W-:Y:S01]  /*a7e0*/  ULDC UR46, c[0x0][0x988] ;  /* 0x00026200002e7ab9 */ /* 0x000fe20000000800 */
[----:B------:R-:W-:Y:S01]  /*a7f0*/  UIADD3 UR4, UR4, 0x400, URZ ;  /* 0x0000040004047890 */ /* 0x000fe2000fffe03f */
[----:B------:R-:W-:-:S02]  /*a800*/  R2UR UR23, R29 ;  /* 0x000000001d1772ca */ /* 0x000fc400000e0000 */
[----:B------:R-:W-:Y:S01]  /*a810*/  @!P1 PRMT R13, RZ, 0x654, R13 ;  /* 0x00000654ff0d9816 */ /* 0x000fe2000000000d */
[----:B------:R-:W-:-:S04]  /*a820*/  USHF.R.U32.HI UR4, URZ, 0x4, UR4 ;  /* 0x000000043f047899 */ /* 0x000fc80008011604 */
[----:B------:R-:W-:-:S04]  /*a830*/  ULOP3.LUT UR4, UR4, 0x3fff, URZ, 0xc0, !UPT ;  /* 0x00003fff04047892 */ /* 0x000fc8000f8ec03f */
[----:B------:R-:W-:-:S06]  /*a840*/  ULOP3.LUT UR37, UR4, 0x3000000, URZ, 0xfc, !UPT ;  /* 0x0300000004257892 */ /* 0x000fcc000f8efc3f */
[----:B------:R-:W-:Y:S02]  /*a850*/  IMAD R14, R200, R15, UR37 ;  /* 0x00000025c80e7e24 */ /* 0x000fe4000f8e020f */
[----:B------:R-:W-:Y:S02]  /*a860*/  IMAD.MOV.U32 R15, RZ, RZ, 0x40000040 ;  /* 0x40000040ff0f7424 */ /* 0x000fe400078e00ff */
[C---:B------:R-:W-:Y:S01]  /*a870*/  VIADD R26, R14.reuse, 0x80 ;  /* 0x000000800e1a7836 */ /* 0x040fe20000000000 */
[C---:B------:R-:W-:Y:S01]  /*a880*/  R2UR UR6, R14.reuse ;  /* 0x000000000e0672ca */ /* 0x040fe200000e0000 */
[C---:B------:R-:W-:Y:S01]  /*a890*/  VIADD R24, R14.reuse, 0x100 ;  /* 0x000001000e187836 */ /* 0x040fe20000000000 */
[----:B------:R-:W-:Y:S01]  /*a8a0*/  R2UR UR7, R15 ;  /* 0x000000000f0772ca */ /* 0x000fe200000e0000 */
[----:B------:R-:W-:Y:S01]  /*a8b0*/  VIADD R28, R14, 0x200 ;  /* 0x000002000e1c7836 */ /* 0x000fe20000000000 */
[----:B------:R-:W-:Y:S01]  /*a8c0*/  R2UR UR10, R26 ;  /* 0x000000001a0a72ca */ /* 0x000fe200000e0000 */
[----:B------:R-:W-:Y:S01]  /*a8d0*/  VIADD R26, R14, 0x180 ;  /* 0x000001800e1a7836 */ /* 0x000fe20000000000 */
[----:B------:R-:W-:Y:S01]  /*a8e0*/  R2UR UR14, R24 ;  /* 0x00000000180e72ca */ /* 0x000fe200000e0000 */
[----:B------:R-:W-:Y:S01]  /*a8f0*/  VIADD R14, R14, 0x280 ;  /* 0x000002800e0e7836 */ /* 0x000fe20000000000 */
[----:B------:R-:W-:-:S02]  /*a900*/  R2UR UR22, R28 ;  /* 0x000000001c1672ca */ /* 0x000fc400000e0000 */
[----:B------:R-:W-:Y:S02]  /*a910*/  R2UR UR18, R26 ;  /* 0x000000001a1272ca */ /* 0x000fe400000e0000 */
[----:B------:R-:W-:Y:S01]  /*a920*/  WARPGROUP.ARRIVE ;  /* 0x00000000000079c5 */ /* 0x000fe20000000000 */
[----:B------:R-:W-:Y:S02]  /*a930*/  R2UR UR26, R14 ;  /* 0x000000000e1a72ca */ /* 0x000fe400000e0000 */
[----:B------:R-:W-:-:S03]  /*a940*/  R2UR UR27, R15 ;  /* 0x000000000f1b72ca */ /* 0x000fc600000e0000 */
        /* <DEDUP_REMOVED lines=22> */
[----:B------:R0:W-:Y:S02]  /*aab0*/  @!P1 SYNCS.ARRIVE.TRANS64.RED.A1T0 RZ, [R13+URZ], RZ ;  /* 0x000000ff0dff99a7 */ /* 0x0001e4000810043f */
[----:B0-----:R-:W-:-:S05]  /*aac0*/  VIADD R13, R178, 0xfffffffe ;  /* 0xfffffffeb20d7836 */ /* 0x001fca0000000000 */
[----:B------:R-:W-:-:S13]  /*aad0*/  ISETP.GE.AND P2, PT, R13, R207, PT ;  /* 0x000000cf0d00720c */ /* 0x000fda0003f46270 */
[----:B--2---:R-:W-:Y:S05]  /*aae0*/  @!P2 BRA `(.L_x_9739) ;  /* 0x000000240034a947 */ /* 0x004fea0003800000 */
[----:B------:R-:W-:Y:S02]  /*aaf0*/  IMAD.MOV.U32 R20, RZ, RZ, R177 ;  /* 0x000000ffff147224 */ /* 0x000fe400078e00b1 */
[----:B------:R-:W-:-:S07]  /*ab00*/  IMAD.MOV.U32 R221, RZ, RZ, R176 ;  /* 0x000000ffffdd7224 */ /* 0x000fce00078e00b0 */
.L_x_9749:
[----:B------:R-:W-:Y:S01]  /*ab10*/  VIADD R200, R200, 0x1 ;  /* 0x00000001c8c87836 */ /* 0x000fe20000000000 */
[----:B------:R-:W-:Y:S05]  /*ab20*/  YIELD ;  /* 0x0000000000007946 */ /* 0x000fea0003800000 */
[----:B------:R-:W-:Y:S02]  /*ab30*/  ISETP.NE.AND P3, PT, R200, 0x2, PT ;  /* 0x00000002c800780c */ /* 0x000fe40003f65270 */
[C---:B------:R-:W-:Y:S01]  /*ab40*/  ISETP.GT.AND P2, PT, R13.reuse, R207, PT ;  /* 0x000000cf0d00720c */ /* 0x040fe20003f44270 */
[----:B------:R-:W-:Y:S01]  /*ab50*/  VIADD R13, R13, 0xffffffff ;  /* 0xffffffff0d0d7836 */ /* 0x000fe20000000000 */
[----:B0-----:R-:W-:-:S02]  /*ab60*/  SEL R14, RZ, 0x1, P3 ;  /* 0x00000001ff0e7807 */ /* 0x001fc40001800000 */
[----:B------:R-:W-:Y:S02]  /*ab70*/  SEL R200, R200, RZ, P3 ;  /* 0x000000ffc8c87207 */ /* 0x000fe40001800000 */
[----:B------:R-:W-:Y:S01]  /*ab80*/  LOP3.LUT R204, R204, R14, RZ, 0x3c, !PT ;  /* 0x0000000ecccc7212 */ /* 0x000fe200078e3cff */
[----:B------:R-:W-:Y:S06]  /*ab90*/  @!P0 BRA `(.L_x_9740) ;  /* 0x0000000000048947 */ /* 0x000fec0003800000 */
[----:B------:R-:W-:Y:S01]  /*aba0*/  BPT.TRAP 0x1 ;  /* 0x000000040000795c */ /* 0x000fe20000300000 */
.L_x_9740:
[----:B------:R-:W-:Y:S01]  /*abb0*/  IMAD R14, R200, 0x8, R19 ;  /* 0x00000008c80e7824 */ /* 0x000fe200078e0213 */
[----:B------:R-:W-:-:S04]  /*abc0*/  SHF.L.U32 R15, R204, 0x1f, RZ ;  /* 0x0000001fcc0f7819 */ /* 0x000fc800000006ff */
[----:B------:R0:W1:Y:S01]  /*abd0*/  SYNCS.PHASECHK.TRANS64.TRYWAIT P3, [R14+URZ+0x22830], R15 ;  /* 0x0228300f0e0075a7 */ /* 0x000062000806017f */
[----:B------:R-:W-:Y:S05]  /*abe0*/  @!P0 BRA `(.L_x_9741) ;  /* 0x0000000000048947 */ /* 0x000fea0003800000 */
[----:B------:R-:W-:Y:S01]  /*abf0*/  BPT.TRAP 0x1 ;  /* 0x000000040000795c */ /* 0x000fe20000300000 */
.L_x_9741:
[----:B------:R-:W-:Y:S02]  /*ac00*/  IMAD R156, R200, 0x300, R0 ;  /* 0x00000300c89c7824 */ /* 0x000fe400078e0200 */
[----:B------:R-:W-:Y:S01]  /*ac10*/  IMAD.MOV.U32 R157, RZ, RZ, 0x40000040 ;  /* 0x40000040ff9d7424 */ /* 0x000fe200078e00ff */
[----:B-1----:R-:W-:Y:S06]  /*ac20*/  @P3 BRA `(.L_x_9742) ;  /* 0x0000000000083947 */ /* 0x002fec0003800000 */
[----:B------:R-:W1:Y:S02]  /*ac30*/  SYNCS.PHASECHK.TRANS64.TRYWAIT P3, [R14+URZ+0x22830], R15 ;  /* 0x0228300f0e0075a7 */ /* 0x000e64000806017f */
[----:B-1----:R-:W-:Y:S05]  /*ac40*/  @!P3 BRA `(.L_x_9743) ;  /* 0x000000fc00c4b947 */ /* 0x002fea0003800000 */
.L_x_9742:
[----:B------:R-:W-:Y:S05]  /*ac50*/  WARPSYNC.ALL ;  /* 0x0000000000007948 */ /* 0x000fea0003800000 */
        /* <DEDUP_REMOVED lines=20> */
[----:B------:R-:W-:Y:S01]  /*ada0*/  HGMMA.64x96x16.F32 R152, gdesc[UR4], RZ, !UPT, gsb0 ;  /* 0x01600000049879f0 */ /* 0x000fe2000c0008ff */
[----:B------:R-:W-:-:S02]  /*adb0*/  R2UR UR13, R9 ;  /* 0x00000000090d72ca */ /* 0x000fc400000e0000 */
[----:B------:R-:W-:Y:S02]  /*adc0*/  R2UR UR16, R6 ;  /* 0x00000000061072ca */ /* 0x000fe400000e0000 */
[----:B------:R-:W-:Y:S01]  /*add0*/  R2UR UR17, R7 ;  /* 0x00000000071172ca */ /* 0x000fe200000e0000 */
        /* <DEDUP_REMOVED lines=46> */
[----:B------:R-:W-:Y:S01]  /*b0c0*/  FMUL.FTZ R166, R166, UR47 ;  /* 0x0000002fa6a67c20 */ /* 0x000fe20008410000 */
[----:B------:R-:W-:Y:S01]  /*b0d0*/  FMUL.FTZ R167, R167, UR47 ;  /* 0x0000002fa7a77c20 */ /* 0x000fe20008410000 */
[----:B------:R-:W3:Y:S01]  /*b0e0*/  MUFU.TANH R160, R160 ;  /* 0x000000a000a07308 */ /* 0x000ee20000002400 */
[----:B----4-:R-:W-:Y:S01]  /*b0f0*/  FMNMX.FTZ R21, R156, R21, !PT ;  /* 0x000000159c157209 */ /* 0x010fe20007810000 */
        /* <DEDUP_REMOVED lines=10> */
[----:B------:R-:W-:-:S04]  /*b1a0*/  FMUL.FTZ R199, R199, UR47 ;  /* 0x0000002fc7c77c20 */ /* 0x000fc80008410000 */
        /* <DEDUP_REMOVED lines=36> */
[----:B------:R-:W-:Y:S01]  /*b3f0*/  MUFU.TANH R196, R196 ;  /* 0x000000c400c47308 */ /* 0x000fe20000002400 */
[----:B---3--:R-:W-:-:S07]  /*b400*/  FMNMX.FTZ R21, R223, R21, !PT ;  /* 0x00000015df157209 */ /* 0x008fce0007810000 */
[----:B------:R-:W-:Y:S01]  /*b410*/  MUFU.TANH R155, R155 ;  /* 0x0000009b009b7308 */ /* 0x000fe20000002400 */
[----:B----4-:R-:W-:-:S05]  /*b420*/  FMNMX.FTZ R176, R197, R21, !PT ;  /* 0x00000015c5b07209 */ /* 0x010fca0007810000 */
        /* <DEDUP_REMOVED lines=40> */
[----:B------:R4:W-:Y:S01]  /*b6b0*/  MUFU.EX2 R227, R157 ;  /* 0x0000009d00e37308 */ /* 0x0009e20000000800 */
[-C--:B--2---:R-:W-:Y:S01]  /*b6c0*/  FMUL.FTZ R24, R24, R221.reuse ;  /* 0x000000dd18187220 */ /* 0x084fe20000410000 */
[-C--:B------:R-:W-:Y:S01]  /*b6d0*/  FMUL.FTZ R25, R25, R221.reuse ;  /* 0x000000dd19197220 */ /* 0x080fe20000410000 */
[-C--:B------:R-:W-:Y:S01]  /*b6e0*/  FMUL.FTZ R28, R28, R221.reuse ;  /* 0x000000dd1c1c7220 */ /* 0x080fe20000410000 */
[-C--:B------:R-:W-:Y:S01]  /*b6f0*/  FMUL.FTZ R29, R29, R221.reuse ;  /* 0x000000dd1d1d7220 */ /* 0x080fe20000410000 */
[-C--:B------:R-:W-:Y:S01]  /*b700*/  FMUL.FTZ R32, R32, R221.reuse ;  /* 0x000000dd20207220 */ /* 0x080fe20000410000 */
[-C--:B------:R-:W-:Y:S01]  /*b710*/  FMUL.FTZ R33, R33, R221.reuse ;  /* 0x000000dd21217220 */ /* 0x080fe20000410000 */
[-C--:B------:R-:W-:Y:S01]  /*b720*/  FMUL.FTZ R36, R36, R221.reuse ;  /* 0x000000dd24247220 */ /* 0x080fe20000410000 */
[----:B------:R-:W2:Y:S01]  /*b730*/  MUFU.EX2 R154, R153 ;  /* 0x00000099009a7308 */ /* 0x000ea20000000800 */
[----:B----4-:R-:W-:Y:S01]  /*b740*/  FMUL.FTZ R157, R178, UR47 ;  /* 0x0000002fb29d7c20 */ /* 0x010fe20008410000 */
[----:B------:R-:W-:Y:S01]  /*b750*/  FMNMX.FTZ R178, R196, R20, !PT ;  /* 0x00000014c4b27209 */ /* 0x000fe20007810000 */
        /* <DEDUP_REMOVED lines=57> */
[----:B---3--:R-:W-:Y:S01]  /*baf0*/  FFMA.FTZ R221, R221, R3, R152 ;  /* 0x00000003dddd7223 */ /* 0x008fe20000010098 */
[----:B------:R-:W-:Y:S01]  /*bb00*/  FMNMX.FTZ R178, R155, R178, !PT ;  /* 0x000000b29bb27209 */ /* 0x000fe20007810000 */
[----:B------:R-:W-:Y:S01]  /*bb10*/  FMUL.FTZ R3, R170, UR47 ;  /* 0x0000002faa037c20 */ /* 0x000fe20008410000 */
[----:B------:R-:W-:Y:S01]  /*bb20*/  FMUL.FTZ R170, R174, UR47 ;  /* 0x0000002faeaa7c20 */ /* 0x000fe20008410000 */
[----:B------:R-:W-:Y:S01]  /*bb30*/  FMUL.FTZ R174, R179, UR47 ;  /* 0x0000002fb3ae7c20 */ /* 0x000fe20008410000 */
[----:B------:R-:W-:Y:S01]  /*bb40*/  FMNMX.FTZ R179, R158, R178, !PT ;  /* 0x000000b29eb37209 */ /* 0x000fe20007810000 */
[C---:B--2---:R-:W-:Y:S01]  /*bb50*/  FADD.FTZ R221, R154.reuse, R221 ;  /* 0x000000dd9add7221 */ /* 0x044fe20000010000 */
[----:B------:R-:W-:Y:S01]  /*bb60*/  F2FP.F16.F32.PACK_AB R152, R154, R152 ;  /* 0x000000989a98723e */ /* 0x000fe200000000ff */
[----:B------:R-:W-:Y:S01]  /*bb70*/  FMUL.FTZ R153, R171, UR47 ;  /* 0x0000002fab997c20 */ /* 0x000fe20008410000 */
[----:B------:R-:W-:Y:S01]  /*bb80*/  FMNMX.FTZ R179, R159, R179, !PT ;  /* 0x000000b39fb37209 */ /* 0x000fe20007810000 */
[----:B------:R2:W3:Y:S08]  /*bb90*/  MUFU.EX2 R154, R156 ;  /* 0x0000009c009a7308 */ /* 0x0004f00000000800 */
[----:B------:R-:W4:Y:S01]  /*bba0*/  MUFU.TANH R3, R3 ;  /* 0x0000000300037308 */ /* 0x000f220000002400 */
[----:B--2---:R-:W-:Y:S01]  /*bbb0*/  FMUL.FTZ R156, R175, UR47 ;  /* 0x0000002faf9c7c20 */ /* 0x004fe20008410000 */
[----:B------:R-:W-:Y:S01]  /*bbc0*/  FMUL.FTZ R175, R182, UR47 ;  /* 0x0000002fb6af7c20 */ /* 0x000fe20008410000 */
[----:B------:R-:W-:-:S04]  /*bbd0*/  FMNMX.FTZ R182, R162, R179, !PT ;  /* 0x000000b3a2b67209 */ /* 0x000fc80007810000 */
[----:B------:R-:W-:Y:S01]  /*bbe0*/  FMNMX.FTZ R182, R163, R182, !PT ;  /* 0x000000b6a3b67209 */ /* 0x000fe20007810000 */
[----:B------:R-:W2:Y:S01]  /*bbf0*/  MUFU.TANH R153, R153 ;  /* 0x0000009900997308 */ /* 0x000ea20000002400 */
[----:B---3--:R-:W-:Y:S01]  /*bc00*/  FADD.FTZ R171, R154, R221 ;  /* 0x000000dd9aab7221 */ /* 0x008fe20000010000 */
[----:B------:R-:W-:-:S03]  /*bc10*/  F2FP.F16.F32.PACK_AB R154, R227, R154 ;  /* 0x0000009ae39a723e */ /* 0x000fc600000000ff */
[----:B------:R-:W-:-:S03]  /*bc20*/  FADD.FTZ R171, R227, R171 ;  /* 0x000000abe3ab7221 */ /* 0x000fc60000010000 */
[----:B------:R-:W3:Y:S08]  /*bc30*/  MUFU.TANH R170, R170 ;  /* 0x000000aa00aa7308 */ /* 0x000ef00000002400 */
[----:B------:R5:W-:Y:S08]  /*bc40*/  MUFU.TANH R178, R183 ;  /* 0x000000b700b27308 */ /* 0x000bf00000002400 */
[----:B------:R-:W0:Y:S01]  /*bc50*/  MUFU.TANH R156, R156 ;  /* 0x0000009c009c7308 */ /* 0x000e220000002400 */
[----:B-----5:R-:W-:-:S04]  /*bc60*/  FMNMX.FTZ R183, R166, R182, !PT ;  /* 0x000000b6a6b77209 */ /* 0x020fc80007810000 */
[----:B------:R-:W-:-:S03]  /*bc70*/  FMNMX.FTZ R183, R167, R183, !PT ;  /* 0x000000b7a7b77209 */ /* 0x000fc60007810000 */
[----:B------:R-:W5:Y:S08]  /*bc80*/  MUFU.TANH R157, R157 ;  /* 0x0000009d009d7308 */ /* 0x000f700000002400 */
[----:B------:R4:W-:Y:S08]  /*bc90*/  MUFU.TANH R179, R186 ;  /* 0x000000ba00b37308 */ /* 0x0009f00000002400 */
[----:B------:R-:W1:Y:S01]  /*bca0*/  MUFU.TANH R174, R174 ;  /* 0x000000ae00ae7308 */ /* 0x000e620000002400 */
[----:B----4-:R-:W-:-:S04]  /*bcb0*/  FMNMX.FTZ R186, R3, R183, !PT ;  /* 0x000000b703ba7209 */ /* 0x010fc80007810000 */
[----:B--2---:R-:W-:-:S03]  /*bcc0*/  FMNMX.FTZ R186, R153, R186, !PT ;  /* 0x000000ba99ba7209 */ /* 0x004fc60007810000 */
[----:B------:R-:W2:Y:S08]  /*bcd0*/  MUFU.TANH R175, R175 ;  /* 0x000000af00af7308 */ /* 0x000eb00000002400 */
[----:B------:R3:W4:Y:S08]  /*bce0*/  MUFU.TANH R182, R187 ;  /* 0x000000bb00b67308 */ /* 0x0007300000002400 */
[----:B------:R5:W4:Y:S01]  /*bcf0*/  MUFU.TANH R183, R190 ;  /* 0x000000be00b77308 */ /* 0x000b220000002400 */
[----:B---3--:R-:W-:-:S04]  /*bd00*/  FMNMX.FTZ R187, R170, R186, !PT ;  /* 0x000000baaabb7209 */ /* 0x008fc80007810000 */
[----:B0-----:R-:W-:-:S03]  /*bd10*/  FMNMX.FTZ R187, R156, R187, !PT ;  /* 0x000000bb9cbb7209 */ /* 0x001fc60007810000 */
[----:B------:R2:W0:Y:S01]  /*bd20*/  MUFU.TANH R186, R191 ;  /* 0x000000bf00ba7308 */ /* 0x0004220000002400 */
[----:B-----5:R-:W-:-:S04]  /*bd30*/  FMNMX.FTZ R190, R157, R187, !PT ;  /* 0x000000bb9dbe7209 */ /* 0x020fc80007810000 */
[----:B-1----:R-:W-:-:S03]  /*bd40*/  FMNMX.FTZ R190, R174, R190, !PT ;  /* 0x000000beaebe7209 */ /* 0x002fc60007810000 */
[----:B------:R1:W3:Y:S01]  /*bd50*/  MUFU.TANH R187, R194 ;  /* 0x000000c200bb7308 */ /* 0x0002e20000002400 */
[----:B--2---:R-:W-:-:S04]  /*bd60*/  FMNMX.FTZ R191, R175, R190, !PT ;  /* 0x000000beafbf7209 */ /* 0x004fc80007810000 */
[----:B------:R-:W-:-:S03]  /*bd70*/  FMNMX.FTZ R191, R178, R191, !PT ;  /* 0x000000bfb2bf7209 */ /* 0x000fc60007810000 */
[----:B------:R2:W5:Y:S01]  /*bd80*/  MUFU.TANH R190, R195 ;  /* 0x000000c300be7308 */ /* 0x0005620000002400 */
[----:B-1----:R-:W-:-:S04]  /*bd90*/  FMNMX.FTZ R194, R179, R191, !PT ;  /* 0x000000bfb3c27209 */ /* 0x002fc80007810000 */
[----:B----4-:R-:W-:-:S03]  /*bda0*/  FMNMX.FTZ R194, R182, R194, !PT ;  /* 0x000000c2b6c27209 */ /* 0x010fc60007810000 */
[----:B------:R-:W1:Y:S01]  /*bdb0*/  MUFU.TANH R191, R198 ;  /* 0x000000c600bf7308 */ /* 0x000e620000002400 */
[----:B--2---:R-:W-:-:S04]  /*bdc0*/  FMNMX.FTZ R195, R183, R194, !PT ;  /* 0x000000c2b7c37209 */ /* 0x004fc80007810000 */
[----:B0-----:R-:W-:-:S03]  /*bdd0*/  FMNMX.FTZ R195, R186, R195, !PT ;  /* 0x000000c3bac37209 */ /* 0x001fc60007810000 */
[----:B------:R-:W0:Y:S01]  /*bde0*/  MUFU.TANH R194, R199 ;  /* 0x000000c700c27308 */ /* 0x000e220000002400 */
[----:B---3--:R-:W-:-:S04]  /*bdf0*/  FMNMX.FTZ R195, R187, R195, !PT ;  /* 0x000000c3bbc37209 */ /* 0x008fc80007810000 */
[----:B-----5:R-:W-:-:S03]  /*be00*/  FMNMX.FTZ R195, R190, R195, !PT ;  /* 0x000000c3bec37209 */ /* 0x020fc60007810000 */
[----:B------:R-:W-:Y:S01]  /*be10*/  MUFU.EX2 R160, R160 ;  /* 0x000000a000a07308 */ /* 0x000fe20000000800 */
[----:B-1----:R-:W-:-:S07]  /*be20*/  FMNMX.FTZ R195, R191, R195, !PT ;  /* 0x000000c3bfc37209 */ /* 0x002fce0007810000 */
[----:B------:R-:W1:Y:S01]  /*be30*/  MUFU.EX2 R161, R161 ;  /* 0x000000a100a17308 */ /* 0x000e620000000800 */
[----:B0-----:R-:W-:-:S05]  /*be40*/  FMNMX.FTZ R198, R194, R195, !PT ;  /* 0x000000c3c2c67209 */ /* 0x001fca0007810000 */
[----:B------:R-:W0:Y:S02]  /*be50*/  SHFL.BFLY PT, R195, R198, 0x2, 0x1f ;  /* 0x0c401f00c6c37f89 */ /* 0x000e2400000e0000 */
[----:B------:R-:W-:Y:S08]  /*be60*/  MUFU.EX2 R164, R164 ;  /* 0x000000a400a47308 */ /* 0x000ff00000000800 */
[----:B------:R-:W-:Y:S08]  /*be70*/  MUFU.EX2 R165, R165 ;  /* 0x000000a500a57308 */ /* 0x000ff00000000800 */
[----:B------:R-:W-:Y:S01]  /*be80*/  MUFU.EX2 R168, R168 ;  /* 0x000000a800a87308 */ /* 0x000fe20000000800 */
[----:B0-----:R-:W-:-:S07]  /*be90*/  FMNMX.FTZ R198, R198, R195, !PT ;  /* 0x000000c3c6c67209 */ /* 0x001fce0007810000 */
[----:B------:R0:W-:Y:S01]  /*bea0*/  MUFU.EX2 R195, R177 ;  /* 0x000000b100c37308 */ /* 0x0001e20000000800 */
        /* <DEDUP_REMOVED lines=34> */
[----:B------:R-:W2:Y:S01]  /*c0d0*/  S2R R194, SR_TID.X ;  /* 0x0000000000c27919 */ /* 0x000ea20000002100 */
[----:B-1----:R-:W-:-:S06]  /*c0e0*/  F2FP.F16.F32.PACK_AB R156, R161, R160 ;  /* 0x000000a0a19c723e */ /* 0x002fcc00000000ff */
[----:B------:R-:W1:Y:S08]  /*c0f0*/  MUFU.EX2 R196, R196 ;  /* 0x000000c400c47308 */ /* 0x000e700000000800 */
[----:B------:R-:W3:Y:S01]  /*c100*/  MUFU.EX2 R155, R155 ;  /* 0x0000009b009b7308 */ /* 0x000ee20000000800 */
[-C--:B0-----:R-:W-:Y:S01]  /*c110*/  FMUL.FTZ R26, R26, R198.reuse ;  /* 0x000000c61a1a7220 */ /* 0x081fe20000410000 */
[-C--:B------:R-:W-:Y:S01]  /*c120*/  FMUL.FTZ R27, R27, R198.reuse ;  /* 0x000000c61b1b7220 */ /* 0x080fe20000410000 */
[-C--:B------:R-:W-:Y:S01]  /*c130*/  FMUL.FTZ R30, R30, R198.reuse ;  /* 0x000000c61e1e7220 */ /* 0x080fe20000410000 */
[-C--:B------:R-:W-:Y:S01]  /*c140*/  FMUL.FTZ R31, R31, R198.reuse ;  /* 0x000000c61f1f7220 */ /* 0x080fe20000410000 */
[-C--:B------:R-:W-:Y:S01]  /*c150*/  FMUL.FTZ R34, R34, R198.reuse ;  /* 0x000000c622227220 */ /* 0x080fe20000410000 */
[-C--:B------:R-:W-:Y:S01]  /*c160*/  FMUL.FTZ R35, R35, R198.reuse ;  /* 0x000000c623237220 */ /* 0x080fe20000410000 */
[----:B------:R-:W-:Y:S01]  /*c170*/  FMUL.FTZ R38, R38, R198 ;  /* 0x000000c626267220 */ /* 0x000fe20000410000 */
[----:B------:R0:W4:Y:S01]  /*c180*/  MUFU.EX2 R221, R158 ;  /* 0x0000009e00dd7308 */ /* 0x0001220000000800 */
[----:B-1----:R-:W-:Y:S01]  /*c190*/  FFMA.FTZ R12, R198, R12, R196 ;  /* 0x0000000cc60c7223 */ /* 0x002fe200000100c4 */
[-C--:B------:R-:W-:Y:S01]  /*c1a0*/  FMUL.FTZ R39, R39, R198.reuse ;  /* 0x000000c627277220 */ /* 0x080fe20000410000 */
[-C--:B------:R-:W-:Y:S01]  /*c1b0*/  FMUL.FTZ R42, R42, R198.reuse ;  /* 0x000000c62a2a7220 */ /* 0x080fe20000410000 */
[-C--:B------:R-:W-:Y:S01]  /*c1c0*/  FMUL.FTZ R43, R43, R198.reuse ;  /* 0x000000c62b2b7220 */ /* 0x080fe20000410000 */
[-C--:B------:R-:W-:Y:S01]  /*c1d0*/  FMUL.FTZ R46, R46, R198.reuse ;  /* 0x000000c62e2e7220 */ /* 0x080fe20000410000 */
[-C--:B------:R-:W-:Y:S01]  /*c1e0*/  FMUL.FTZ R47, R47, R198.reuse ;  /* 0x000000c62f2f7220 */ /* 0x080fe20000410000 */
[----:B------:R-:W-:Y:S01]  /*c1f0*/  FMUL.FTZ R50, R50, R198 ;  /* 0x000000c632327220 */ /* 0x000fe20000410000 */
[----:B------:R-:W1:Y:S01]  /*c200*/  MUFU.EX2 R159, R159 ;  /* 0x0000009f009f7308 */ /* 0x000e620000000800 */
[----:B0-----:R-:W-:Y:S01]  /*c210*/  FADD.FTZ R158, R160, R171 ;  /* 0x000000aba09e7221 */ /* 0x001fe20000010000 */
[----:B---3--:R-:W-:Y:S01]  /*c220*/  FADD.FTZ R12, R155, R12 ;  /* 0x0000000c9b0c7221 */ /* 0x008fe20000010000 */
[----:B--2---:R-:W-:Y:S01]  /*c230*/  SHF.R.U32.HI R194, RZ, 0x7, R194 ;  /* 0x00000007ffc27819 */ /* 0x004fe200000116c2 */
[----:B------:R-:W-:-:S02]  /*c240*/  @!P1 VIADD R160, R14, 0x22840 ;  /* 0x000228400ea09836 */ /* 0x000fc40000000000 */
[----:B------:R-:W-:Y:S01]  /*c250*/  FADD.FTZ R158, R161, R158 ;  /* 0x0000009ea19e7221 */ /* 0x000fe20000010000 */
[----:B------:R-:W-:Y:S01]  /*c260*/  FMUL.FTZ R51, R51, R198 ;  /* 0x000000c633337220 */ /* 0x000fe20000410000 */
[----:B------:R-:W-:Y:S01]  /*c270*/  IADD3 R194, -R194, 0xb, RZ ;  /* 0x0000000bc2c27810 */ /* 0x000fe20007ffe1ff */
[----:B------:R0:W2:Y:S01]  /*c280*/  MUFU.EX2 R227, R162 ;  /* 0x000000a200e37308 */ /* 0x0000a20000000800 */
[----:B------:R-:W-:Y:S01]  /*c290*/  FADD.FTZ R158, R164, R158 ;  /* 0x0000009ea49e7221 */ /* 0x000fe20000010000 */
[----:B----4-:R-:W-:Y:S01]  /*c2a0*/  FADD.FTZ R12, R221, R12 ;  /* 0x0000000cdd0c7221 */ /* 0x010fe20000010000 */
[----:B------:R-:W-:Y:S01]  /*c2b0*/  @!P1 PRMT R160, RZ, 0x654, R160 ;  /* 0x00000654ffa09816 */ /* 0x000fe200000000a0 */
[----:B------:R3:W-:Y:S06]  /*c2c0*/  BAR.ARV R194, 0x100 ;  /* 0x000400c20000751d */ /* 0x0007ec0000002000 */
[----:B------:R-:W4:Y:S01]  /*c2d0*/  MUFU.EX2 R163, R163 ;  /* 0x000000a300a37308 */ /* 0x000f220000000800 */
[----:B------:R-:W-:Y:S01]  /*c2e0*/  FADD.FTZ R158, R165, R158 ;  /* 0x0000009ea59e7221 */ /* 0x000fe20000010000 */
[----:B-1----:R-:W-:Y:S01]  /*c2f0*/  FADD.FTZ R12, R159, R12 ;  /* 0x0000000c9f0c7221 */ /* 0x002fe20000010000 */
[----:B------:R1:W-:Y:S01]  /*c300*/  @!P1 SYNCS.ARRIVE.TRANS64.RED.A1T0 RZ, [R160+URZ], RZ ;  /* 0x000000ffa0ff99a7 */ /* 0x0003e2000810043f */
[----:B0-----:R-:W-:Y:S01]  /*c310*/  F2FP.F16.F32.PACK_AB R162, R173, R172 ;  /* 0x000000acada2723e */ /* 0x001fe200000000ff */
[-C--:B------:R-:W-:Y:S01]  /*c320*/  FMUL.FTZ R54, R54, R198.reuse ;  /* 0x000000c636367220 */ /* 0x080fe20000410000 */
[-C--:B------:R-:W-:Y:S01]  /*c330*/  FMUL.FTZ R55, R55, R198.reuse ;  /* 0x000000c637377220 */ /* 0x080fe20000410000 */
[----:B--2---:R-:W-:Y:S01]  /*c340*/  FADD.FTZ R12, R227, R12 ;  /* 0x0000000ce30c7221 */ /* 0x004fe20000010000 */
        /* <DEDUP_REMOVED lines=8> */
[----:B------:R1:W-:Y:S01]  /*c3d0*/  MUFU.EX2 R171, R3 ;  /* 0x0000000300ab7308 */ /* 0x0003e20000000800 */
[----:B----4-:R-:W-:Y:S01]  /*c3e0*/  FADD.FTZ R12, R163, R12 ;  /* 0x0000000ca30c7221 */ /* 0x010fe20000010000 */
        /* <DEDUP_REMOVED lines=9> */
[----:B0-----:R-:W-:Y:S01]  /*c480*/  FADD.FTZ R12, R161, R12 ;  /* 0x0000000ca10c7221 */ /* 0x001fe20000010000 */
[----:B------:R-:W-:Y:S01]  /*c490*/  F2FP.F16.F32.PACK_AB R164, R195, R222 ;  /* 0x000000dec3a4723e */ /* 0x000fe200000000ff */
[----:B------:R-:W-:Y:S01]  /*c4a0*/  FADD.FTZ R3, R169, R3 ;  /* 0x00000003a9037221 */ /* 0x000fe20000010000 */
[-C--:B------:R-:W-:Y:S01]  /*c4b0*/  FMUL.FTZ R82, R82, R198.reuse ;  /* 0x000000c652527220 */ /* 0x080fe20000410000 */
[-C--:B------:R-:W-:Y:S01]  /*c4c0*/  FMUL.FTZ R83, R83, R198.reuse ;  /* 0x000000c653537220 */ /* 0x080fe20000410000 */
[----:B------:R-:W0:Y:S01]  /*c4d0*/  MUFU.EX2 R180, R180 ;  /* 0x000000b400b47308 */ /* 0x000e220000000800 */
[----:B------:R-:W-:Y:S01]  /*c4e0*/  FADD.FTZ R3, R172, R3 ;  /* 0x00000003ac037221 */ /* 0x000fe20000010000 */
[-C--:B------:R-:W-:Y:S01]  /*c4f0*/  FMUL.FTZ R86, R86, R198.reuse ;  /* 0x000000c656567220 */ /* 0x080fe20000410000 */
[-C--:B------:R-:W-:Y:S01]  /*c500*/  FMUL.FTZ R87, R87, R198.reuse ;  /* 0x000000c657577220 */ /* 0x080fe20000410000 */
[-C--:B------:R-:W-:Y:S01]  /*c510*/  FMUL.FTZ R90, R90, R198.reuse ;  /* 0x000000c65a5a7220 */ /* 0x080fe20000410000 */
[----:B------:R-:W-:Y:S01]  /*c520*/  FADD.FTZ R3, R173, R3 ;  /* 0x00000003ad037221 */ /* 0x000fe20000010000 */
[-C--:B------:R-:W-:Y:S01]  /*c530*/  FMUL.FTZ R91, R91, R198.reuse ;  /* 0x000000c65b5b7220 */ /* 0x080fe20000410000 */
[-C--:B------:R-:W-:Y:S01]  /*c540*/  FMUL.FTZ R94, R94, R198.reuse ;  /* 0x000000c65e5e7220 */ /* 0x080fe20000410000 */
[----:B------:R-:W1:Y:S01]  /*c550*/  MUFU.EX2 R181, R181 ;  /* 0x000000b500b57308 */ /* 0x000e620000000800 */
[----:B------:R-:W-:Y:S01]  /*c560*/  FADD.FTZ R3, R222, R3 ;  /* 0x00000003de037221 */ /* 0x000fe20000010000 */
[----:B--2---:R-:W-:Y:S01]  /*c570*/  FADD.FTZ R12, R167, R12 ;  /* 0x0000000ca70c7221 */ /* 0x004fe20000010000 */
[-C--:B------:R-:W-:Y:S01]  /*c580*/  FMUL.FTZ R95, R95, R198.reuse ;  /* 0x000000c65f5f7220 */ /* 0x080fe20000410000 */
[-C--:B------:R-:W-:Y:S01]  /*c590*/  FMUL.FTZ R98, R98, R198.reuse ;  /* 0x000000c662627220 */ /* 0x080fe20000410000 */
[----:B------:R-:W-:Y:S01]  /*c5a0*/  FADD.FTZ R3, R195, R3 ;  /* 0x00000003c3037221 */ /* 0x000fe20000010000 */
[----:B------:R-:W-:Y:S01]  /*c5b0*/  FADD.FTZ R12, R171, R12 ;  /* 0x0000000cab0c7221 */ /* 0x000fe20000010000 */
[-C--:B------:R-:W-:Y:S01]  /*c5c0*/  FMUL.FTZ R99, R99, R198.reuse ;  /* 0x000000c663637220 */ /* 0x080fe20000410000 */
[----:B------:R2:W4:Y:S01]  /*c5d0*/  MUFU.EX2 R165, R153 ;  /* 0x0000009900a57308 */ /* 0x0005220000000800 */
        /* <DEDUP_REMOVED lines=8> */
[C---:B-1----:R-:W-:Y:S01]  /*c660*/  F2FP.F16.F32.PACK_AB R166, R181.reuse, R180 ;  /* 0x000000b4b5a6723e */ /* 0x042fe200000000ff */
[----:B------:R-:W-:Y:S01]  /*c670*/  FADD.FTZ R3, R181, R3 ;  /* 0x00000003b5037221 */ /* 0x000fe20000010000 */
[----:B--2---:R-:W-:Y:S01]  /*c680*/  F2FP.F16.F32.PACK_AB R153, R155, R196 ;  /* 0x000000c49b99723e */ /* 0x004fe200000000ff */
[-C--:B------:R-:W-:Y:S01]  /*c690*/  FMUL.FTZ R114, R114, R198.reuse ;  /* 0x000000c672727220 */ /* 0x080fe20000410000 */
[----:B------:R-:W-:Y:S01]  /*c6a0*/  F2FP.F16.F32.PACK_AB R155, R159, R221 ;  /* 0x000000dd9f9b723e */ /* 0x000fe200000000ff */
[-C--:B------:R-:W-:Y:S01]  /*c6b0*/  FMUL.FTZ R115, R115, R198.reuse ;  /* 0x000000c673737220 */ /* 0x080fe20000410000 */
[----:B------:R-:W-:Y:S01]  /*c6c0*/  F2FP.F16.F32.PACK_AB R159, R167, R161 ;  /* 0x000000a1a79f723e */ /* 0x000fe200000000ff */
        /* <DEDUP_REMOVED lines=19> */
[-C--:B------:R-:W-:Y:S01]  /*c800*/  FMUL.FTZ R139, R139, R198.reuse ;  /* 0x000000c68b8b7220 */ /* 0x080fe20000410000 */
[----:B------:R-:W-:Y:S01]  /*c810*/  F2FP.F16.F32.PACK_AB R163, R169, R199 ;  /* 0x000000c7a9a3723e */ /* 0x000fe200000000ff */
[-C--:B------:R-:W-:Y:S01]  /*c820*/  FMUL.FTZ R142, R142, R198.reuse ;  /* 0x000000c68e8e7220 */ /* 0x080fe20000410000 */
[-C--:B------:R-:W-:Y:S01]  /*c830*/  FMUL.FTZ R143, R143, R198.reuse ;  /* 0x000000c68f8f7220 */ /* 0x080fe20000410000 */
[-C--:B------:R-:W-:Y:S01]  /*c840*/  FMUL.FTZ R146, R146, R198.reuse ;  /* 0x000000c692927220 */ /* 0x080fe20000410000 */
[----:B------:R-:W1:Y:S01]  /*c850*/  MUFU.EX2 R175, R175 ;  /* 0x000000af00af7308 */ /* 0x000e620000000800 */
[----:B----4-:R-:W-:Y:S01]  /*c860*/  FADD.FTZ R12, R173, R12 ;  /* 0x0000000cad0c7221 */ /* 0x010fe20000010000 */
[-C--:B------:R-:W-:Y:S01]  /*c870*/  FMUL.FTZ R147, R147, R198.reuse ;  /* 0x000000c693937220 */ /* 0x080fe20000410000 */
[-C--:B------:R-:W-:Y:S01]  /*c880*/  FMUL.FTZ R150, R150, R198.reuse ;  /* 0x000000c696967220 */ /* 0x080fe20000410000 */
[----:B------:R-:W-:-:S04]  /*c890*/  FMUL.FTZ R151, R151, R198 ;  /* 0x000000c697977220 */ /* 0x000fc80000410000 */
        /* <DEDUP_REMOVED lines=43> */
[----:B------:R-:W-:Y:S02]  /*cb50*/  F2FP.F16.F32.PACK_AB R174, R197, R223 ;  /* 0x000000dfc5ae723e */ /* 0x000fe400000000ff */
[C---:B0-----:R-:W-:Y:S01]  /*cb60*/  FADD.FTZ R12, R20.reuse, R12 ;  /* 0x0000000c140c7221 */ /* 0x041fe20000010000 */
[----:B------:R-:W-:Y:S01]  /*cb70*/  F2FP.F16.F32.PACK_AB R175, R20, R191 ;  /* 0x000000bf14af723e */ /* 0x000fe200000000ff */
[----:B---3--:R-:W-:Y:S06]  /*cb80*/  @!P0 BRA `(.L_x_9744) ;  /* 0x0000000000048947 */ /* 0x008fec0003800000 */
[----:B------:R-:W-:Y:S01]  /*cb90*/  BPT.TRAP 0x1 ;  /* 0x000000040000795c */ /* 0x000fe20000300000 */
.L_x_9744:
[----:B------:R0:W1:Y:S01]  /*cba0*/  SYNCS.PHASECHK.TRANS64.TRYWAIT P3, [R14+URZ+0x22850], R15 ;  /* 0x0228500f0e0075a7 */ /* 0x000062000806017f */
[----:B------:R-:W-:Y:S05]  /*cbb0*/  @!P0 BRA `(.L_x_9745) ;  /* 0x0000000000048947 */ /* 0x000fea0003800000 */
[----:B------:R-:W-:Y:S01]  /*cbc0*/  BPT.TRAP 0x1 ;  /* 0x000000040000795c */ /* 0x000fe20000300000 */
.L_x_9745:
[----:B------:R-:W-:Y:S04]  /*cbd0*/  BSSY B0, `(.L_x_9746) ;  /* 0x0000004000007945 */ /* 0x000fe80003800000 */
[----:B-1----:R-:W-:Y:S05]  /*cbe0*/  @P3 BRA `(.L_x_9747) ;  /* 0x0000000000083947 */ /* 0x002fea0003800000 */
[----:B------:R-:W1:Y:S02]  /*cbf0*/  SYNCS.PHASECHK.TRANS64.TRYWAIT P3, [R14+URZ+0x22850], R15 ;  /* 0x0228500f0e0075a7 */ /* 0x000e64000806017f */
[----:B-1----:R-:W-:Y:S05]  /*cc00*/  @!P3 BRA `(.L_x_9748) ;  /* 0x000000dc00e8b947 */ /* 0x002fea0003800000 */
.L_x_9747:
[----:B------:R-:W-:Y:S05]  /*cc10*/  BSYNC B0 ;  /* 0x0000000000007941 */ /* 0x000fea0003800000 */
.L_x_9746:
[----:B------:R-:W2:Y:S01]  /*cc20*/  S2R R20, SR_TID.X ;  /* 0x0000000000147919 */ /* 0x000ea20000002100 */
[----:B------:R-:W-:Y:S05]  /*cc30*/  WARPSYNC.ALL ;  /* 0x0000000000007948 */ /* 0x000fea0003800000 */
[----:B------:R-:W-:Y:S02]  /*cc40*/  IMAD.MOV.U32 R178, RZ, RZ, 0xc00 ;  /* 0x00000c00ffb27424 */ /* 0x000fe400078e00ff */
[----:B------:R-:W-:Y:S02]  /*cc50*/  IMAD.MOV.U32 R179, RZ, RZ, 0x40000040 ;  /* 0x40000040ffb37424 */ /* 0x000fe400078e00ff */
[----:B------:R-:W-:-:S02]  /*cc60*/  IMAD R178, R200, R178, UR37 ;  /* 0x00000025c8b27e24 */ /* 0x000fc4000f8e02b2 */
[----:B01----:R-:W-:Y:S01]  /*cc70*/  @!P1 VIADD R14, R14, 0x22860 ;  /* 0x000228600e0e9836 */ /* 0x003fe20000000000 */
[----:B------:R-:W-:Y:S01]  /*cc80*/  R2UR UR7, R179 ;  /* 0x00000000b30772ca */ /* 0x000fe200000e0000 */
[----:B------:R-:W-:Y:S01]  /*cc90*/  IMAD.MOV.U32 R179, RZ, RZ, 0x40000040 ;  /* 0x40000040ffb37424 */ /* 0x000fe200078e00ff */
[----:B------:R-:W-:Y:S01]  /*cca0*/  R2UR UR6, R178 ;  /* 0x00000000b20672ca */ /* 0x000fe200000e0000 */
[----:B------:R-:W-:Y:S01]  /*ccb0*/  IMAD.MOV.U32 R221, RZ, RZ, R176 ;  /* 0x000000ffffdd7224 */ /* 0x000fe200078e00b0 */
[----:B------:R-:W-:Y:S02]  /*ccc0*/  @!P1 PRMT R14, RZ, 0x654, R14 ;  /* 0x00000654ff0e9816 */ /* 0x000fe4000000000e */
[----:B--2---:R-:W-:-:S04]  /*ccd0*/  SHF.R.U32.HI R20, RZ, 0x7, R20 ;  /* 0x00000007ff147819 */ /* 0x004fc80000011614 */
[----:B------:R-:W-:Y:S01]  /*cce0*/  IADD3 R15, R20, 0x8, RZ ;  /* 0x00000008140f7810 */ /* 0x000fe20007ffe0ff */
[----:B------:R-:W-:-:S04]  /*ccf0*/  IMAD.MOV.U32 R20, RZ, RZ, R177 ;  /* 0x000000ffff147224 */ /* 0x000fc800078e00b1 */
[----:B------:R0:W-:Y:S06]  /*cd00*/  BAR.SYNC.DEFER_BLOCKING R15, 0x100 ;  /* 0x0004000f0000751d */ /* 0x0001ec0000010000 */
        /* <DEDUP_REMOVED lines=41> */
[----:B------:R0:W-:Y:S01]  /*cfa0*/  @!P1 SYNCS.ARRIVE.TRANS64.RED.A1T0 RZ, [R14+URZ], RZ ;  /* 0x000000ff0eff99a7 */ /* 0x0001e2000810043f */
[----:B------:R-:W-:Y:S05]  /*cfb0*/  @P2 BRA `(.L_x_9749) ;  /* 0xffffffd800d42947 */ /* 0x000fea000383ffff */
.L_x_9739:
[----:B------:R-:W-:Y:S05]  /*cfc0*/  WARPSYNC.ALL ;  /* 0x0000000000007948 */ /* 0x000fea0003800000 */
[----:B------:R-:W1:Y:S01]  /*cfd0*/  SHFL.BFLY PT, R0, R3, 0x2, 0x1f ;  /* 0x0c401f0003007f89 */ /* 0x000e6200000e0000 */
[----:B------:R-:W-:Y:S02]  /*cfe0*/  IMAD.MOV.U32 R20, RZ, RZ, -0x800000 ;  /* 0xff800000ff147424 */ /* 0x000fe400078e00ff */
[----:B------:R-:W-:Y:S01]  /*cff0*/  IMAD.MOV.U32 R4, RZ, RZ, RZ ;  /* 0x000000ffff047224 */ /* 0x000fe200078e00ff */
[----:B------:R2:W-:Y:S06]  /*d000*/  BAR.ARV R194, 0x100 ;  /* 0x000400c20000751d */ /* 0x0005ec0000002000 */
[----:B------:R-:W-:-:S02]  /*d010*/  VIADD R200, R200, 0x1 ;  /* 0x00000001c8c87836 */ /* 0x000fc40000000000 */
[----:B------:R-:W-:Y:S06]  /*d020*/  BAR.ARV 0x8, 0x180 ;  /* 0x0206000000007b1d */ /* 0x000fec0000002000 */
[----:B------:R-:W-:Y:S01]  /*d030*/  ISETP.NE.AND P1, PT, R200, 0x2, PT ;  /* 0x00000002c800780c */ /* 0x000fe20003f25270 */
[----:B------:R-:W-:-:S03]  /*d040*/  VIADD R217, R217, 0x1 ;  /* 0x00000001d9d97836 */ /* 0x000fc60000000000 */
[----:B------:R-:W-:Y:S01]  /*d050*/  SEL R200, R200, RZ, P1 ;  /* 0x000000ffc8c87207 */ /* 0x000fe20000800000 */
[----:B-1----:R-:W-:-:S05]  /*d060*/  FADD.FTZ R0, R0, R3 ;  /* 0x0000000300007221 */ /* 0x002fca0000010000 */
[----:B------:R-:W1:Y:S02]  /*d070*/  SHFL.BFLY PT, R5, R0, 0x1, 0x1f ;  /* 0x0c201f0000057f89 */ /* 0x000e6400000e0000 */
[----:B-1----:R-:W-:-:S05]  /*d080*/  FADD.FTZ R7, R0, R5 ;  /* 0x0000000500077221 */ /* 0x002fca0000010000 */
[----:B------:R-:W-:-:S13]  /*d090*/  FSETP.NE.FTZ.AND P0, PT, R7, RZ, PT ;  /* 0x000000ff0700720b */ /* 0x000fda0003f15000 */
[----:B------:R-:W1:Y:S01]  /*d0a0*/  @P0 MUFU.LG2 R5, R7 ;  /* 0x0000000700050308 */ /* 0x000e620000000c00 */
[----:B------:R-:W-:-:S07]  /*d0b0*/  @P0 FMUL.FTZ R3, R21, 0.69314718246459960938 ;  /* 0x3f31721815030820 */ /* 0x000fce0000410000 */
[----:B------:R-:W3:Y:S01]  /*d0c0*/  @P0 MUFU.RCP R4, R7 ;  /* 0x0000000700040308 */ /* 0x000ee20000001000 */
[----:B-1----:R-:W-:-:S04]  /*d0d0*/  @P0 FMUL.FTZ R6, R5, 0.69314718246459960938 ;  /* 0x3f31721805060820 */ /* 0x002fc80000410000 */
[----:B------:R-:W-:Y:S02]  /*d0e0*/  @P0 FFMA.FTZ R20, R3, R176, R6 ;  /* 0x000000b003140223 */ /* 0x000fe40000010006 */
[----:B------:R-:W1:Y:S01]  /*d0f0*/  SHFL.BFLY PT, R3, R12, 0x2, 0x1f ;  /* 0x0c401f000c037f89 */ /* 0x000e6200000e0000 */
        /* <DEDUP_REMOVED lines=22> */
[----:B-1----:R-:W-:Y:S01]  /*d260*/  FADD.FTZ R5, R3, R12 ;  /* 0x0000000c03057221 */ /* 0x002fe20000010000 */
[-C--:B------:R-:W-:Y:S01]  /*d270*/  FMUL.FTZ R68, R68, R4.reuse ;  /* 0x0000000444447220 */ /* 0x080fe20000410000 */
[-C--:B------:R-:W-:Y:S01]  /*d280*/  FMUL.FTZ R69, R69, R4.reuse ;  /* 0x0000000445457220 */ /* 0x080fe20000410000 */
[-C--:B------:R-:W-:Y:S01]  /*d290*/  FMUL.FTZ R72, R72, R4.reuse ;  /* 0x0000000448487220 */ /* 0x080fe20000410000 */
[-C--:B------:R-:W-:Y:S01]  /*d2a0*/  FMUL.FTZ R73, R73, R4.reuse ;  /* 0x0000000449497220 */ /* 0x080fe20000410000 */
[----:B------:R-:W1:Y:S01]  /*d2b0*/  SHFL.BFLY PT, R0, R5, 0x1, 0x1f ;  /* 0x0c201f0005007f89 */ /* 0x000e6200000e0000 */
        /* <DEDUP_REMOVED lines=24> */
[----:B------:R-:W-:Y:S01]  /*d440*/  IMAD.MOV.U32 R0, RZ, RZ, RZ ;  /* 0x000000ffff007224 */ /* 0x000fe200078e00ff */
[----:B------:R-:W-:Y:S01]  /*d450*/  SEL R5, RZ, 0x1, P1 ;  /* 0x00000001ff057807 */ /* 0x000fe20000800000 */
        /* <DEDUP_REMOVED lines=15> */
[----:B------:R-:W1:Y:S01]  /*d550*/  @P0 MUFU.LG2 R3, R8 ;  /* 0x0000000800030308 */ /* 0x000e620000000c00 */
[----:B------:R-:W-:Y:S01]  /*d560*/  @P0 FMUL.FTZ R21, R21, 0.69314718246459960938 ;  /* 0x3f31721815150820 */ /* 0x000fe20000410000 */
[----:B------:R-:W-:Y:S01]  /*d570*/  FMUL.FTZ R149, R149, R4 ;  /* 0x0000000495957220 */ /* 0x000fe20000410000 */
[----:B------:R-:W-:-:S05]  /*d580*/  LOP3.LUT R204, R204, R5, RZ, 0x3c, !PT ;  /* 0x00000005cccc7212 */ /* 0x000fca00078e3cff */
[----:B------:R-:W3:Y:S01]  /*d590*/  @P0 MUFU.RCP R0, R8 ;  /* 0x0000000800000308 */ /* 0x000ee20000001000 */
[----:B-1----:R-:W-:Y:S01]  /*d5a0*/  @P0 FMUL.FTZ R6, R3, 0.69314718246459960938 ;  /* 0x3f31721803060820 */ /* 0x002fe20000410000 */
[----:B------:R-:W-:-:S03]  /*d5b0*/  IMAD.MOV.U32 R3, RZ, RZ, -0x800000 ;  /* 0xff800000ff037424 */ /* 0x000fc600078e00ff */
[----:B------:R-:W-:Y:S01]  /*d5c0*/  @P0 FFMA.FTZ R3, R21, R177, R6 ;  /* 0x000000b115030223 */ /* 0x000fe20000010006 */
[----:B------:R-:W-:Y:S01]  /*d5d0*/  PLOP3.LUT P0, PT, PT, PT, PT, 0x8, 0x0 ;  /* 0x000000000000781c */ /* 0x000fe20003f0e170 */
        /* <DEDUP_REMOVED lines=63> */
[----:B--2---:R-:W-:-:S07]  /*d9d0*/  FMUL.FTZ R151, R151, R0 ;  /* 0x0000000097977220 */ /* 0x004fce0000410000 */
.L_x_9698:
[----:B------:R-:W-:Y:S05]  /*d9e0*/  WARPSYNC.ALL ;  /* 0x0000000000007948 */ /* 0x000fea0003800000 */
[----:B------:R-:W1:Y:S08]  /*d9f0*/  S2UR UR5, SR_CgaCtaId ;  /* 0x00000000000579c3 */ /* 0x000e700000008800 */
[----:B------:R-:W-:Y:S06]  /*da00*/  BAR.SYNC.DEFER_BLOCKING 0x5, 0x180 ;  /* 0x0146000000007b1d */ /* 0x000fec0000010000 */
[----:B------:R-:W-:Y:S01]  /*da10*/  UMOV UR4, 0x400 ;  /* 0x0000040000047882 */ /* 0x000fe20000000000 */
[----:B------:R-:W-:Y:S01]  /*da20*/  BSSY B0, `(.L_x_9750) ;  /* 0x00004e0000007945 */ /* 0x000fe20003800000 */
[----:B-1----:R-:W-:-:S06]  /*da30*/  ULEA UR4, UR5, UR4, 0x18 ;  /* 0x0000000405047291 */ /* 0x002fcc000f8ec03f */
[----:B------:R-:W-:-:S05]  /*da40*/  IMAD.U32 R19, RZ, RZ, UR4 ;  /* 0x00000004ff137e24 */ /* 0x000fca000f8e00ff */
[----:B-----5:R1:W2:Y:S01]  /*da50*/  LDS.128 R152, [R19+0x228d0] ;  /* 0x0228d00013987984 */ /* 0x0202a20000000c00 */
[----:B------:R-:W-:Y:S06]  /*da60*/  BAR.ARV 0x4, 0x180 ;  /* 0x0106000000007b1d */ /* 0x000fec0000002000 */
[----:B------:R-:W-:Y:S05]  /*da70*/  @P0 BRA `(.L_x_9751) ;  /* 0x0000003c00940947 */ /* 0x000fea0003800000 */
[----:B------:R-:W0:Y:S01]  /*da80*/  LDL R4, [R1+0x70] ;  /* 0x0000700001047983 */ /* 0x000e220000100800 */
[C---:B------:R-:W-:Y:S01]  /*da90*/  ISETP.NE.AND P0, PT, R212.reuse, RZ, PT ;  /* 0x000000ffd400720c */ /* 0x040fe20003f05270 */
[----:B------:R-:W-:Y:S01]  /*daa0*/  ULDC UR4, c[0x0][0xad4] ;  /* 0x0002b50000047ab9 */ /* 0x000fe20000000800 */
[----:B------:R-:W-:Y:S01]  /*dab0*/  F2FP.F16.F32.PACK_AB R6, R29, R28 ;  /* 0x0000001c1d06723e */ /* 0x000fe200000000ff */
[----:B------:R-:W3:Y:S01]  /*dac0*/  S2R R0, SR_SWINHI ;  /* 0x0000000000007919 */ /* 0x000ee20000002f00 */
[----:B------:R-:W-:Y:S01]  /*dad0*/  SEL R212, R212, UR4, P0 ;  /* 0x00000004d4d47c07 */ /* 0x000fe20008000000 */
[----:B------:R-:W-:Y:S05]  /*dae0*/  WARPSYNC.ALL ;  /* 0x0000000000007948 */ /* 0x000fea0003800000 */
[----:B------:R-:W-:Y:S01]  /*daf0*/  F2FP.F16.F32.PACK_AB R7, R31, R30 ;  /* 0x0000001e1f07723e */ /* 0x000fe200000000ff */
[----:B------:R-:W-:Y:S01]  /*db00*/  ULDC.64 UR4, c[0x0][0xc00] ;  /* 0x0003000000047ab9 */ /* 0x000fe20000000a00 */
[----:B------:R-:W-:Y:S01]  /*db10*/  F2FP.F16.F32.PACK_AB R8, R33, R32 ;  /* 0x000000202108723e */ /* 0x000fe200000000ff */
[----:B------:R-:W-:Y:S01]  /*db20*/  ULDC.64 UR6, c[0x0][0xc08] ;  /* 0x0003020000067ab9 */ /* 0x000fe20000000a00 */
[----:B------:R-:W-:-:S02]  /*db30*/  F2FP.F16.F32.PACK_AB R9, R35, R34 ;  /* 0x000000222309723e */ /* 0x000fc400000000ff */
[----:B------:R-:W-:Y:S02]  /*db40*/  F2FP.F16.F32.PACK_AB R10, R37, R36 ;  /* 0x00000024250a723e */ /* 0x000fe400000000ff */
[----:B------:R-:W-:Y:S01]  /*db50*/  F2FP.F16.F32.PACK_AB R11, R39, R38 ;  /* 0x00000026270b723e */ /* 0x000fe200000000ff */
[----:B------:R-:W-:Y:S01]  /*db60*/  BAR.SYNC.DEFER_BLOCKING 0x1, 0x100 ;  /* 0x0044000000007b1d */ /* 0x000fe20000010000 */
[----:B------:R-:W-:-:S04]  /*db70*/  ISETP.NE.U32.AND P1, PT, RZ, UR4, PT ;  /* 0x00000004ff007c0c */ /* 0x000fc8000bf25070 */
[----:B------:R-:W-:Y:S02]  /*db80*/  ISETP.NE.AND.EX P1, PT, RZ, UR5, PT, P1 ;  /* 0x00000005ff007c0c */ /* 0x000fe4000bf25310 */
[----:B------:R-:W-:Y:S02]  /*db90*/  MOV R12, R19 ;  /* 0x00000013000c7202 */ /* 0x000fe40000000f00 */
[----:B---3--:R-:W-:-:S03]  /*dba0*/  MOV R13, R0 ;  /* 0x00000000000d7202 */ /* 0x008fc60000000f00 */
[----:B0-----:R-:W-:-:S04]  /*dbb0*/  IMAD.WIDE R14, R4, 0x2, R12 ;  /* 0x00000002040e7825 */ /* 0x001fc800078e020c */
        /* <DEDUP_REMOVED lines=32> */
[----:B------:R-:W-:Y:S02]  /*ddc0*/  LOP3.LUT R0, R4, 0x380, RZ, 0xc0, !PT ;  /* 0x0000038004007812 */ /* 0x000fe400078ec0ff */
[----:B------:R-:W-:Y:S02]  /*ddd0*/  IADD3.X R5, RZ, R15, RZ, P0, !PT ;  /* 0x0000000fff057210 */ /* 0x000fe400007fe4ff */
[----:B------:R-:W-:-:S02]  /*dde0*/  SHF.R.U64 R0, R0, 0x3, RZ ;  /* 0x0000000300007819 */ /* 0x000fc400000012ff */
[----:B------:R-:W-:Y:S02]  /*ddf0*/  F2FP.F16.F32.PACK_AB R7, R63, R62 ;  /* 0x0000003e3f07723e */ /* 0x000fe400000000ff */
        /* <DEDUP_REMOVED lines=126> */
[----:B0-----:R-:W-:-:S04]  /*e5e0*/  IADD3 R0, P0, R14, 0xc060, RZ ;  /* 0x0000c0600e007810 */ /* 0x001fc80007f1e0ff */
[----:B------:R-:W-:Y:S01]  /*e5f0*/  LOP3.LUT R4, R0, 0x380, RZ, 0xc0, !PT ;  /* 0x0000038000047812 */ /* 0x000fe200078ec0ff */
[----:B------:R-:W-:Y:S01]  /*e600*/  IMAD.X R15, RZ, RZ, R15, P0 ;  /* 0x000000ffff0f7224 */ /* 0x000fe200000e060f */
[----:B------:R-:W-:Y:S02]  /*e610*/  IADD3 R6, P0, R214, UR4, RZ ;  /* 0x00000004d6067c10 */ /* 0x000fe4000ff1e0ff */
        /* <DEDUP_REMOVED lines=15> */
[----:B------:R-:W-:Y:S01]  /*e710*/  IMAD.MOV.U32 R15, RZ, RZ, 0x9b8 ;  /* 0x000009b8ff0f7424 */ /* 0x000fe200078e00ff */
[----:B------:R-:W-:-:S04]  /*e720*/  ISETP.GT.AND P2, PT, R212, 0x1, PT ;  /* 0x00000001d400780c */ /* 0x000fc80003f44270 */
[----:B------:R-:W-:-:S04]  /*e730*/  SEL R15, R15, 0x978, P2 ;  /* 0x000009780f0f7807 */ /* 0x000fc80001000000 */
[----:B0-----:R3:W0:Y:S08]  /*e740*/  LDC.64 R10, c[0x0][R15+0x220] ;  /* 0x000088000f0a7b82 */ /* 0x0016300000000a00 */
[----:B------:R3:W4:Y:S01]  /*e750*/  LDC.64 R8, c[0x0][R15+0x218] ;  /* 0x000086000f087b82 */ /* 0x0007220000000a00 */
[----:B------:R-:W-:Y:S05]  /*e760*/  @P0 BRA `(.L_x_9752) ;  /* 0x0000000000100947 */ /* 0x000fea0003800000 */
[----:B------:R-:W-:Y:S05]  /*e770*/  @!P1 BRA `(.L_x_9752) ;  /* 0x00000000000c9947 */ /* 0x000fea0003800000 */
[----:B-----5:R-:W2:Y:S04]  /*e780*/  LDG.E R0, desc[UR40][R6.64] ;  /* 0x0000002806007981 */ /* 0x020ea8000c1e1900 */
[----:B---3--:R-:W2:Y:S02]  /*e790*/  LDG.E R6, desc[UR40][R6.64+0x4] ;  /* 0x0000042806067981 */ /* 0x008ea4000c1e1900 */
[----:B--2---:R-:W-:-:S07]  /*e7a0*/  IMAD.IADD R0, R6, 0x1, -R0 ;  /* 0x0000000106007824 */ /* 0x004fce00078e0a00 */
.L_x_9752:
[----:B------:R-:W2:Y:S01]  /*e7b0*/  LDL.LU R5, [R1+0x4c] ;  /* 0x00004c0001057983 */ /* 0x000ea20000300800 */
[----:B------:R-:W1:Y:S03]  /*e7c0*/  LDC R157, c[0x0][0xbe8] ;  /* 0x0002fa00ff9d7b82 */ /* 0x000e660000000800 */
[----:B------:R-:W2:Y:S01]  /*e7d0*/  LDL R160, [R1+0x6c] ;  /* 0x00006c0001a07983 */ /* 0x000ea20000100800 */
[----:B------:R-:W-:-:S03]  /*e7e0*/  ISETP.NE.U32.AND P0, PT, RZ, UR4, PT ;  /* 0x00000004ff007c0c */ /* 0x000fc6000bf05070 */
[----:B------:R-:W2:Y:S01]  /*e7f0*/  LDL R159, [R1+0x68] ;  /* 0x00006800019f7983 */ /* 0x000ea20000100800 */
[----:B---3--:R-:W3:Y:S01]  /*e800*/  LDC.64 R6, c[0x0][R15+0x228] ;  /* 0x00008a000f067b82 */ /* 0x008ee20000000a00 */
[----:B------:R-:W-:Y:S02]  /*e810*/  ISETP.NE.AND.EX P0, PT, RZ, UR5, PT, P0 ;  /* 0x00000005ff007c0c */ /* 0x000fe4000bf05300 */
[----:B------:R-:W3:Y:S02]  /*e820*/  LDL R158, [R1+0x54] ;  /* 0x00005400019e7983 */ /* 0x000ee40000100800 */
[----:B------:R-:W-:Y:S02]  /*e830*/  SEL R213, R213, RZ, !P0 ;  /* 0x000000ffd5d57207 */ /* 0x000fe40004000000 */
[----:B-1----:R-:W-:-:S03]  /*e840*/  ISETP.NE.AND P1, PT, R157, 0x1, PT ;  /* 0x000000019d00780c */ /* 0x002fc60003f25270 */
[----:B0-----:R-:W-:Y:S02]  /*e850*/  IMAD R11, R11, R213, RZ ;  /* 0x000000d50b0b7224 */ /* 0x001fe400078e02ff */
[----:B----4-:R-:W-:-:S08]  /*e860*/  IMAD R14, R9, R211, RZ ;  /* 0x000000d3090e7224 */ /* 0x010fd000078e02ff */
[----:B--2---:R-:W0:Y:S01]  /*e870*/  @P1 LDC R152, c[0x0][0xbec] ;  /* 0x0002fb00ff981b82 */ /* 0x004e220000000800 */
[----:B------:R-:W-:-:S07]  /*e880*/  IMAD.WIDE.U32 R8, R8, R211, RZ ;  /* 0x000000d308087225 */ /* 0x000fce00078e00ff */
[----:B------:R-:W1:Y:S01]  /*e890*/  @P1 LDC R156, c[0x0][0xbf0] ;  /* 0x0002fc00ff9c1b82 */ /* 0x000e620000000800 */
[----:B------:R-:W-:Y:S02]  /*e8a0*/  IMAD.IADD R14, R9, 0x1, R14 ;  /* 0x00000001090e7824 */ /* 0x000fe400078e020e */
[----:B-----5:R-:W-:Y:S01]  /*e8b0*/  IMAD R0, R0, R157, RZ ;  /* 0x0000009d00007224 */ /* 0x020fe200078e02ff */
[----:B------:R-:W-:-:S05]  /*e8c0*/  SEL R5, R5, RZ, !P0 ;  /* 0x000000ff05057207 */ /* 0x000fca0004000000 */
[C---:B------:R-:W-:Y:S02]  /*e8d0*/  IMAD R5, R10.reuse, R5, R11 ;  /* 0x000000050a057224 */ /* 0x040fe400078e020b */
[----:B------:R-:W-:-:S04]  /*e8e0*/  IMAD.WIDE.U32 R10, R10, R213, RZ ;  /* 0x000000d50a0a7225 */ /* 0x000fc800078e00ff */
[----:B------:R-:W-:Y:S01]  /*e8f0*/  IMAD.IADD R11, R11, 0x1, R5 ;  /* 0x000000010b0b7824 */ /* 0x000fe200078e0205 */
[--C-:B------:R-:W-:Y:S02]  /*e900*/  IADD3 R10, P0, P3, R10, R8, R4.reuse ;  /* 0x000000080a0a7210 */ /* 0x100fe40007b1e004 */
[----:B------:R-:W-:Y:S02]  /*e910*/  SHF.R.S32.HI R5, RZ, 0x1f, R4 ;  /* 0x0000001fff057819 */ /* 0x000fe40000011404 */
[----:B------:R-:W-:Y:S02]  /*e920*/  SEL R8, R219, RZ, P2 ;  /* 0x000000ffdb087207 */ /* 0x000fe40001000000 */
[----:B------:R-:W-:Y:S01]  /*e930*/  IADD3.X R11, R11, R14, R5, P0, P3 ;  /* 0x0000000e0b0b7210 */ /* 0x000fe200007e6405 */
[----:B------:R-:W-:Y:S02]  /*e940*/  IMAD R14, R218, 0x80, R160 ;  /* 0x00000080da0e7824 */ /* 0x000fe400078e02a0 */
[----:B---3--:R-:W-:-:S02]  /*e950*/  IMAD R21, R7, R8, RZ ;  /* 0x0000000807157224 */ /* 0x008fc400078e02ff */
[----:B------:R-:W-:-:S04]  /*e960*/  IMAD.WIDE.U32 R8, R6, R8, RZ ;  /* 0x0000000806087225 */ /* 0x000fc800078e00ff */
[----:B0-----:R-:W-:-:S04]  /*e970*/  @P1 IMAD.HI.U32 R6, R14, R152, RZ ;  /* 0x000000980e061227 */ /* 0x001fc800078e00ff */
[----:B------:R-:W-:Y:S01]  /*e980*/  IMAD.MOV.U32 R152, RZ, RZ, R14 ;  /* 0x000000ffff987224 */ /* 0x000fe200078e000e */
[----:B-1----:R-:W-:Y:S02]  /*e990*/  @P1 SHF.R.U32.HI R152, RZ, R156, R6 ;  /* 0x0000009cff981219 */ /* 0x002fe40000011606 */
[----:B------:R0:W1:Y:S03]  /*e9a0*/  LDC.64 R6, c[0x0][R15+0x210] ;  /* 0x000084000f067b82 */ /* 0x0000660000000a00 */
[----:B0-----:R-:W-:-:S04]  /*e9b0*/  IMAD.MOV R15, RZ, RZ, -R152 ;  /* 0x000000ffff0f7224 */ /* 0x001fc800078e0a98 */
[----:B------:R-:W-:Y:S01]  /*e9c0*/  IMAD R15, R157, R15, R14 ;  /* 0x0000000f9d0f7224 */ /* 0x000fe200078e020e */
[----:B------:R-:W-:Y:S01]  /*e9d0*/  IADD3 R8, P0, P3, R152, R10, R8 ;  /* 0x0000000a98087210 */ /* 0x000fe20007b1e008 */
[----:B------:R-:W-:Y:S01]  /*e9e0*/  IMAD.IADD R21, R9, 0x1, R21 ;  /* 0x0000000109157824 */ /* 0x000fe200078e0215 */
[----:B------:R-:W-:Y:S02]  /*e9f0*/  SHF.R.S32.HI R9, RZ, 0x1f, R152 ;  /* 0x0000001fff097819 */ /* 0x000fe40000011498 */
[----:B------:R-:W-:Y:S02]  /*ea00*/  SHF.R.S32.HI R10, RZ, 0x1f, R15 ;  /* 0x0000001fff0a7819 */ /* 0x000fe4000001140f */
[----:B------:R-:W-:Y:S01]  /*ea10*/  IADD3.X R9, R9, R11, R21, P0, P3 ;  /* 0x0000000b09097210 */ /* 0x000fe200007e6415 */
[----:B-1----:R-:W-:-:S04]  /*ea20*/  IMAD R7, R7, R15, RZ ;  /* 0x0000000f07077224 */ /* 0x002fc800078e02ff */
[C---:B------:R-:W-:Y:S02]  /*ea30*/  IMAD R7, R6.reuse, R10, R7 ;  /* 0x0000000a06077224 */ /* 0x040fe400078e0207 */
[----:B------:R-:W0:Y:S01]  /*ea40*/  LDC.64 R10, c[0x0][0xba8] ;  /* 0x0002ea00ff0a7b82 */ /* 0x000e220000000a00 */
[----:B------:R-:W-:-:S07]  /*ea50*/  IMAD.WIDE.U32 R8, R6, R15, R8 ;  /* 0x0000000f06087225 */ /* 0x000fce00078e0008 */
[----:B0-----:R-:W0:Y:S08]  /*ea60*/  @!P2 LDC R10, c[0x0][0xb50] ;  /* 0x0002d400ff0aab82 */ /* 0x001e300000000800 */
[----:B------:R-:W1:Y:S01]  /*ea70*/  @!P2 LDC R11, c[0x0][0xb54] ;  /* 0x0002d500ff0bab82 */ /* 0x000e620000000800 */
[----:B------:R-:W-:Y:S01]  /*ea80*/  IMAD.IADD R7, R9, 0x1, R7 ;  /* 0x0000000109077824 */ /* 0x000fe200078e0207 */
[----:B------:R-:W-:-:S02]  /*ea90*/  LEA R21, R218, R159, 0x7 ;  /* 0x0000009fda157211 */ /* 0x000fc400078e38ff */
[----:B0-----:R-:W-:-:S04]  /*eaa0*/  LEA R10, P0, R8, R10, 0x2 ;  /* 0x0000000a080a7211 */ /* 0x001fc800078010ff */
[----:B-1----:R-:W-:Y:S01]  /*eab0*/  LEA.HI.X R11, R8, R11, R7, 0x2, P0 ;  /* 0x0000000b080b7211 */ /* 0x002fe200000f1407 */
[----:B------:R-:W-:Y:S04]  /*eac0*/  SHFL.IDX PT, R6, R10, RZ, 0x1c1f ;  /* 0x001c1fff0a067589 */ /* 0x000fe800000e0000 */
[----:B------:R-:W0:Y:S04]  /*ead0*/  SHFL.IDX PT, R7, R11, RZ, 0x1c1f ;  /* 0x001c1fff0b077589 */ /* 0x000e2800000e0000 */
[----:B------:R1:W-:Y:S04]  /*eae0*/  SHFL.IDX PT, R8, R10, 0x1, 0x1c1f ;  /* 0x003c1f000a087f89 */ /* 0x0003e800000e0000 */
[----:B------:R-:W2:Y:S01]  /*eaf0*/  SHFL.IDX PT, R9, R11, 0x1, 0x1c1f ;  /* 0x003c1f000b097f89 */ /* 0x000ea200000e0000 */
[----:B------:R-:W-:Y:S01]  /*eb00*/  LOP3.LUT P0, RZ, R158, 0x3, RZ, 0xc0, !PT ;  /* 0x000000039eff7812 */ /* 0x000fe2000780c0ff */
[----:B-1----:R-:W-:-:S03]  /*eb10*/  VIADD R10, R21, 0x8 ;  /* 0x00000008150a7836 */ /* 0x002fc60000000000 */
[-C--:B------:R-:W-:Y:S02]  /*eb20*/  ISETP.GE.OR P3, PT, R21, R0.reuse, P0 ;  /* 0x000000001500720c */ /* 0x080fe40000766670 */
[----:B------:R-:W-:-:S11]  /*eb30*/  ISETP.GE.OR P0, PT, R10, R0, P0 ;  /* 0x000000000a00720c */ /* 0x000fd60000706670 */
[----:B0-----:R0:W-:Y:S04]  /*eb40*/  @!P3 ST.E desc[UR40][R6.64], R20 ;  /* 0x000000140600b985 */ /* 0x0011e8000c101928 */
[----:B--2---:R0:W-:Y:S01]  /*eb50*/  @!P0 ST.E desc[UR40][R8.64], R3 ;  /* 0x0000000308008985 */ /* 0x0041e2000c101928 */
[----:B------:R-:W-:Y:S05]  /*eb60*/  @P2 BRA `(.L_x_9753) ;  /* 0x0000001000382947 */ /* 0x000fea0003800000 */
[----:B0-----:R-:W0:Y:S01]  /*eb70*/  S2R R3, SR_TID.X ;  /* 0x0000000000037919 */ /* 0x001e220000002100 */
[----:B------:R-:W1:Y:S01]  /*eb80*/  @P1 LDC R10, c[0x0][0xbec] ;  /* 0x0002fb00ff0a1b82 */ /* 0x000e620000000800 */
[----:B------:R-:W-:Y:S01]  /*eb90*/  ULDC.64 UR4, c[0x0][0xaa0] ;  /* 0x0002a80000047ab9 */ /* 0x000fe20000000a00 */
        /* <DEDUP_REMOVED lines=34> */
[C---:B------:R-:W-:Y:S01]  /*edc0*/  IADD3 R53, P2, R12.reuse, 0x7000, RZ ;  /* 0x000070000c357810 */ /* 0x040fe20007f5e0ff */
[----:B------:R-:W5:Y:S01]  /*edd0*/  LD.E.128 R28, desc[UR40][R28.64] ;  /* 0x000000281c1c7980 */ /* 0x000f62000c101d00 */
[----:B------:R-:W-:-:S02]  /*ede0*/  IADD3 R57, P3, R12, 0x8000, RZ ;  /* 0x000080000c397810 */ /* 0x000fc40007f7e0ff */
[----:B------:R-:W-:Y:S01]  /*edf0*/  IADD3 R61, P4, R12, 0x9000, RZ ;  /* 0x000090000c3d7810 */ /* 0x000fe20007f9e0ff */
[----:B------:R-:W5:Y:S01]  /*ee00*/  LD.E.128 R32, desc[UR40][R32.64] ;  /* 0x0000002820207980 */ /* 0x000f62000c101d00 */
[----:B------:R-:W-:Y:S02]  /*ee10*/  LOP3.LUT R64, R65, 0x380, RZ, 0xc0, !PT ;  /* 0x0000038041407812 */ /* 0x000fe400078ec0ff */
[----:B------:R-:W-:Y:S01]  /*ee20*/  LOP3.LUT R48, R49, 0x380, RZ, 0xc0, !PT ;  /* 0x0000038031307812 */ /* 0x000fe200078ec0ff */
[----:B------:R-:W5:Y:S01]  /*ee30*/  LD.E.128 R36, desc[UR40][R36.64] ;  /* 0x0000002824247980 */ /* 0x000f62000c101d00 */
[----:B------:R-:W-:Y:S02]  /*ee40*/  LOP3.LUT R52, R53, 0x380, RZ, 0xc0, !PT ;  /* 0x0000038035347812 */ /* 0x000fe400078ec0ff */
[----:B------:R-:W-:Y:S01]  /*ee50*/  LOP3.LUT R56, R57, 0x380, RZ, 0xc0, !PT ;  /* 0x0000038039387812 */ /* 0x000fe200078ec0ff */
[----:B------:R-:W5:Y:S01]  /*ee60*/  LD.E.128 R40, desc[UR40][R40.64] ;  /* 0x0000002828287980 */ /* 0x000f62000c101d00 */
[----:B------:R-:W-:-:S02]  /*ee70*/  LOP3.LUT R60, R61, 0x380, RZ, 0xc0, !PT ;  /* 0x000003803d3c7812 */ /* 0x000fc400078ec0ff */
[----:B------:R-:W-:Y:S01]  /*ee80*/  SHF.R.U64 R64, R64, 0x3, RZ ;  /* 0x0000000340407819 */ /* 0x000fe200000012ff */
[----:B------:R-:W5:Y:S01]  /*ee90*/  LD.E.128 R44, desc[UR40][R44.64] ;  /* 0x000000282c2c7980 */ /* 0x000f62000c101d00 */
[----:B------:R-:W-:Y:S02]  /*eea0*/  LOP3.LUT R11, R12, 0x380, RZ, 0xc0, !PT ;  /* 0x000003800c0b7812 */ /* 0x000fe400078ec0ff */
[----:B------:R-:W-:Y:S02]  /*eeb0*/  SHF.R.U64 R48, R48, 0x3, RZ ;  /* 0x0000000330307819 */ /* 0x000fe400000012ff */
[----:B------:R-:W-:Y:S02]  /*eec0*/  SHF.R.U64 R52, R52, 0x3, RZ ;  /* 0x0000000334347819 */ /* 0x000fe400000012ff */
[----:B------:R-:W-:Y:S02]  /*eed0*/  SHF.R.U64 R56, R56, 0x3, RZ ;  /* 0x0000000338387819 */ /* 0x000fe400000012ff */
[----:B------:R-:W-:-:S02]  /*eee0*/  SHF.R.U64 R60, R60, 0x3, RZ ;  /* 0x000000033c3c7819 */ /* 0x000fc400000012ff */
[----:B------:R-:W-:Y:S01]  /*eef0*/  LOP3.LUT R64, R64, R65, RZ, 0x3c, !PT ;  /* 0x0000004140407212 */ /* 0x000fe200078e3cff */
[--C-:B------:R-:W-:Y:S01]  /*ef00*/  IMAD.X R65, RZ, RZ, R13.reuse, P5 ;  /* 0x000000ffff417224 */ /* 0x100fe200028e060d */
[----:B------:R-:W-:Y:S02]  /*ef10*/  IADD3 R9, P5, R12, 0xf000, RZ ;  /* 0x0000f0000c097810 */ /* 0x000fe40007fbe0ff */
        /* <DEDUP_REMOVED lines=14> */
[----:B------:R-:W-:Y:S01]  /*f000*/  IADD3 R81, P4, R12, 0xe000, RZ ;  /* 0x0000e0000c517810 */ /* 0x000fe20007f9e0ff */
[----:B------:R-:W5:Y:S01]  /*f010*/  LD.E.128 R52, desc[UR40][R52.64] ;  /* 0x0000002834347980 */ /* 0x000f62000c101d00 */
[----:B------:R-:W-:Y:S02]  /*f020*/  LOP3.LUT R8, R9, 0x380, RZ, 0xc0, !PT ;  /* 0x0000038009087812 */ /* 0x000fe400078ec0ff */
[----:B------:R-:W-:Y:S01]  /*f030*/  LOP3.LUT R12, R11, R12, RZ, 0x3c, !PT ;  /* 0x0000000c0b0c7212 */ /* 0x000fe200078e3cff */
[----:B------:R-:W5:Y:S01]  /*f040*/  LD.E.128 R56, desc[UR40][R56.64] ;  /* 0x0000002838387980 */ /* 0x000f62000c101d00 */
[----:B------:R-:W-:Y:S02]  /*f050*/  SHF.R.U64 R8, R8, 0x3, RZ ;  /* 0x0000000308087819 */ /* 0x000fe400000012ff */
[----:B------:R-:W-:Y:S01]  /*f060*/  LOP3.LUT R68, R69, 0x380, RZ, 0xc0, !PT ;  /* 0x0000038045447812 */ /* 0x000fe200078ec0ff */
[----:B------:R0:W5:Y:S01]  /*f070*/  LD.E.128 R24, desc[UR40][R12.64] ;  /* 0x000000280c187980 */ /* 0x000162000c101d00 */
[----:B------:R-:W-:-:S02]  /*f080*/  LOP3.LUT R84, R8, R9, RZ, 0x3c, !PT ;  /* 0x0000000908547212 */ /* 0x000fc400078e3cff */
[----:B------:R-:W-:Y:S01]  /*f090*/  LOP3.LUT R8, R7, 0xfffffff8, RZ, 0xc0, !PT ;  /* 0xfffffff807087812 */ /* 0x000fe200078ec0ff */
[----:B------:R-:W5:Y:S01]  /*f0a0*/  LD.E.128 R60, desc[UR40][R60.64] ;  /* 0x000000283c3c7980 */ /* 0x000f62000c101d00 */
[----:B------:R-:W-:Y:S02]  /*f0b0*/  LOP3.LUT R72, R73, 0x380, RZ, 0xc0, !PT ;  /* 0x0000038049487812 */ /* 0x000fe400078ec0ff */
[----:B------:R-:W-:Y:S01]  /*f0c0*/  LOP3.LUT R76, R77, 0x380, RZ, 0xc0, !PT ;  /* 0x000003804d4c7812 */ /* 0x000fe200078ec0ff */
[----:B------:R-:W5:Y:S01]  /*f0d0*/  LD.E.128 R64, desc[UR40][R64.64] ;  /* 0x0000002840407980 */ /* 0x000f62000c101d00 */
[----:B------:R-:W-:Y:S01]  /*f0e0*/  LOP3.LUT R80, R81, 0x380, RZ, 0xc0, !PT ;  /* 0x0000038051507812 */ /* 0x000fe200078ec0ff */
[----:B0-----:R-:W0:Y:S01]  /*f0f0*/  @P1 LDC R12, c[0x0][0xbf0] ;  /* 0x0002fc00ff0c1b82 */ /* 0x001e220000000800 */
[----:B------:R-:W-:Y:S01]  /*f100*/  IMAD R9, R4, UR5, R5 ;  /* 0x0000000504097c24 */ /* 0x000fe2000f8e0205 */
[----:B------:R-:W-:Y:S01]  /*f110*/  SHF.R.U64 R68, R68, 0x3, RZ ;  /* 0x0000000344447819 */ /* 0x000fe200000012ff */
[----:B------:R-:W-:Y:S01]  /*f120*/  IMAD.IADD R3, R3, 0x1, -R8 ;  /* 0x0000000103037824 */ /* 0x000fe200078e0a08 */
[----:B------:R-:W-:Y:S01]  /*f130*/  SHF.R.U64 R72, R72, 0x3, RZ ;  /* 0x0000000348487819 */ /* 0x000fe200000012ff */
[----:B------:R-:W-:Y:S01]  /*f140*/  IMAD.WIDE.U32 R4, R4, UR4, RZ ;  /* 0x0000000404047c25 */ /* 0x000fe2000f8e00ff */
[----:B------:R-:W-:Y:S01]  /*f150*/  ULDC.64 UR4, c[0x0][0xae8] ;  /* 0x0002ba0000047ab9 */ /* 0x000fe20000000a00 */
[----:B------:R-:W-:Y:S01]  /*f160*/  SHF.R.U64 R76, R76, 0x3, RZ ;  /* 0x000000034c4c7819 */ /* 0x000fe200000012ff */
[----:B------:R-:W5:Y:S01]  /*f170*/  LD.E.128 R84, desc[UR40][R84.64] ;  /* 0x0000002854547980 */ /* 0x000f62000c101d00 */
[----:B------:R-:W-:Y:S01]  /*f180*/  IMAD R3, R3, 0x20, R6 ;  /* 0x0000002003037824 */ /* 0x000fe200078e0206 */
[----:B------:R-:W-:Y:S01]  /*f190*/  SHF.R.U64 R80, R80, 0x3, RZ ;  /* 0x0000000350507819 */ /* 0x000fe200000012ff */
[----:B------:R-:W-:Y:S01]  /*f1a0*/  IMAD.IADD R5, R5, 0x1, R9 ;  /* 0x0000000105057824 */ /* 0x000fe200078e0209 */
[----:B------:R-:W-:Y:S01]  /*f1b0*/  SHF.R.S32.HI R8, RZ, 0x1f, R213 ;  /* 0x0000001fff087819 */ /* 0x000fe200000114d5 */
[----:B------:R-:W-:Y:S01]  /*f1c0*/  IMAD R11, R218, 0x80, R3 ;  /* 0x00000080da0b7824 */ /* 0x000fe200078e0203 */
[----:B------:R-:W-:Y:S01]  /*f1d0*/  LOP3.LUT R68, R68, R69, RZ, 0x3c, !PT ;  /* 0x0000004544447212 */ /* 0x000fe200078e3cff */
[----:B------:R-:W-:Y:S01]  /*f1e0*/  IMAD.WIDE.U32 R4, R211, UR4, R4 ;  /* 0x00000004d3047c25 */ /* 0x000fe2000f8e0004 */
[----:B------:R-:W-:-:S02]  /*f1f0*/  LOP3.LUT R72, R72, R73, RZ, 0x3c, !PT ;  /* 0x0000004948487212 */ /* 0x000fc400078e3cff */
[----:B------:R-:W-:Y:S01]  /*f200*/  LOP3.LUT R76, R76, R77, RZ, 0x3c, !PT ;  /* 0x0000004d4c4c7212 */ /* 0x000fe200078e3cff */
[----:B-1----:R-:W-:Y:S01]  /*f210*/  @P1 IMAD.HI.U32 R3, R11, R10, RZ ;  /* 0x0000000a0b031227 */ /* 0x002fe200078e00ff */
[----:B------:R-:W-:-:S03]  /*f220*/  LOP3.LUT R80, R80, R81, RZ, 0x3c, !PT ;  /* 0x0000005150507212 */ /* 0x000fc600078e3cff */
[--C-:B------:R-:W-:Y:S02]  /*f230*/  IMAD.X R69, RZ, RZ, R13.reuse, P0 ;  /* 0x000000ffff457224 */ /* 0x100fe400000e060d */
[--C-:B------:R-:W-:Y:S02]  /*f240*/  IMAD.X R73, RZ, RZ, R13.reuse, P2 ;  /* 0x000000ffff497224 */ /* 0x100fe400010e060d */
[--C-:B------:R-:W-:Y:S02]  /*f250*/  IMAD.X R77, RZ, RZ, R13.reuse, P3 ;  /* 0x000000ffff4d7224 */ /* 0x100fe400018e060d */
[----:B------:R-:W-:Y:S01]  /*f260*/  IMAD.X R81, RZ, RZ, R13, P4 ;  /* 0x000000ffff517224 */ /* 0x000fe200020e060d */
[----:B------:R-:W5:Y:S01]  /*f270*/  LD.E.128 R68, desc[UR40][R68.64] ;  /* 0x0000002844447980 */ /* 0x000f62000c101d00 */
[----:B------:R-:W-:Y:S01]  /*f280*/  IMAD R5, R211, UR5, R5 ;  /* 0x00000005d3057c24 */ /* 0x000fe2000f8e0205 */
[----:B------:R-:W-:Y:S01]  /*f290*/  ULDC.64 UR4, c[0x0][0xaf0] ;  /* 0x0002bc0000047ab9 */ /* 0x000fe20000000a00 */
[----:B------:R-:W-:Y:S01]  /*f2a0*/  IMAD.MOV.U32 R7, RZ, RZ, R11 ;  /* 0x000000ffff077224 */ /* 0x000fe200078e000b */
[----:B0-----:R-:W-:Y:S01]  /*f2b0*/  @P1 SHF.R.U32.HI R7, RZ, R12, R3 ;  /* 0x0000000cff071219 */ /* 0x001fe20000011603 */
[----:B------:R-:W-:Y:S01]  /*f2c0*/  IMAD R8, R8, UR4, RZ ;  /* 0x0000000408087c24 */ /* 0x000fe2000f8e02ff */
[----:B------:R-:W5:Y:S01]  /*f2d0*/  LD.E.128 R72, desc[UR40][R72.64] ;  /* 0x0000002848487980 */ /* 0x000f62000c101d00 */
[----:B------:R-:W-:Y:S01]  /*f2e0*/  IMAD.WIDE.U32 R4, R213, UR4, R4 ;  /* 0x00000004d5047c25 */ /* 0x000fe2000f8e0004 */
[----:B------:R-:W-:-:S02]  /*f2f0*/  SHF.R.S32.HI R3, RZ, 0x1f, R7 ;  /* 0x0000001fff037819 */ /* 0x000fc40000011407 */
[----:B------:R-:W5:Y:S01]  /*f300*/  LD.E.128 R76, desc[UR40][R76.64] ;  /* 0x000000284c4c7980 */ /* 0x000f62000c101d00 */
[----:B------:R-:W-:Y:S01]  /*f310*/  IMAD R9, R213, UR5, R8 ;  /* 0x00000005d5097c24 */ /* 0x000fe2000f8e0208 */
[----:B------:R-:W-:Y:S02]  /*f320*/  ULDC.64 UR4, c[0x0][0xae0] ;  /* 0x0002b80000047ab9 */ /* 0x000fe40000000a00 */
[----:B------:R-:W5:Y:S01]  /*f330*/  LD.E.128 R80, desc[UR40][R80.64] ;  /* 0x0000002850507980 */ /* 0x000f62000c101d00 */
[----:B------:R-:W-:Y:S01]  /*f340*/  IMAD.MOV R10, RZ, RZ, -R7 ;  /* 0x000000ffff0a7224 */ /* 0x000fe200078e0a07 */
[----:B------:R-:W-:Y:S01]  /*f350*/  @!PT LDS RZ, [RZ] ;  /* 0x00000000fffff984 */ /* 0x000fe20000000800 */
[----:B------:R-:W-:Y:S01]  /*f360*/  @!PT LDS RZ, [RZ] ;  /* 0x00000000fffff984 */ /* 0x000fe20000000800 */
[----:B------:R-:W-:Y:S01]  /*f370*/  @!PT LDS RZ, [RZ] ;  /* 0x00000000fffff984 */ /* 0x000fe20000000800 */
[----:B------:R-:W-:Y:S01]  /*f380*/  @!PT LDS RZ, [RZ] ;  /* 0x00000000fffff984 */ /* 0x000fe20000000800 */
[----:B------:R0:W-:Y:S06]  /*f390*/  MEMBAR.ALL.CTA ;  /* 0x0000000000007992 */ /* 0x0001ec0000008000 */
[----:B0-----:R-:W0:Y:S01]  /*f3a0*/  FENCE.VIEW.ASYNC.S ;  /* 0x00000000000073c6 */ /* 0x001e220000000000 */
[----:B------:R-:W-:Y:S01]  /*f3b0*/  IADD3 R5, R5, R9, RZ ;  /* 0x0000000905057210 */ /* 0x000fe20007ffe0ff */
[----:B------:R-:W-:-:S02]  /*f3c0*/  IMAD R8, R3, UR4, RZ ;  /* 0x0000000403087c24 */ /* 0x000fc4000f8e02ff */
[----:B------:R-:W-:Y:S02]  /*f3d0*/  IMAD R157, R157, R10, R11 ;  /* 0x0000000a9d9d7224 */ /* 0x000fe400078e020b */
[----:B------:R-:W-:-:S04]  /*f3e0*/  IMAD.WIDE.U32 R4, R7, UR4, R4 ;  /* 0x0000000407047c25 */ /* 0x000fc8000f8e0004 */
[----:B------:R-:W-:Y:S01]  /*f3f0*/  IMAD R9, R7, UR5, R8 ;  /* 0x0000000507097c24 */ /* 0x000fe2000f8e0208 */
[----:B------:R-:W-:Y:S01]  /*f400*/  SHF.R.S32.HI R7, RZ, 0x1f, R157 ;  /* 0x0000001fff077819 */ /* 0x000fe2000001149d */
[----:B------:R-:W-:Y:S01]  /*f410*/  ULDC.64 UR4, c[0x0][0xad8] ;  /* 0x0002b60000047ab9 */ /* 0x000fe20000000a00 */
[----:B------:R-:W-:Y:S02]  /*f420*/  VIADD R3, R19, 0x22820 ;  /* 0x0002282013037836 */ /* 0x000fe40000000000 */
[----:B------:R-:W-:Y:S02]  /*f430*/  IMAD.IADD R5, R5, 0x1, R9 ;  /* 0x0000000105057824 */ /* 0x000fe400078e0209 */
[----:B------:R-:W-:Y:S01]  /*f440*/  IMAD R8, R7, UR4, RZ ;  /* 0x0000000407087c24 */ /* 0x000fe2000f8e02ff */
[----:B------:R-:W-:Y:S01]  /*f450*/  PRMT R3, RZ, 0x654, R3 ;  /* 0x00000654ff037816 */ /* 0x000fe20000000003 */
[----:B------:R-:W-:-:S04]  /*f460*/  IMAD.WIDE.U32 R4, R157, UR4, R4 ;  /* 0x000000049d047c25 */ /* 0x000fc8000f8e0004 */
[----:B------:R-:W-:Y:S01]  /*f470*/  IMAD R21, R157, UR5, R8 ;  /* 0x000000059d157c24 */ /* 0x000fe2000f8e0208 */
[----:B------:R-:W-:Y:S01]  /*f480*/  ULDC.64 UR4, c[0x0][0xa80] ;  /* 0x0002a00000047ab9 */ /* 0x000fe20000000a00 */
[----:B0-----:R0:W-:Y:S02]  /*f490*/  SYNCS.ARRIVE.TRANS64.RED.A1T0 RZ, [R3+URZ], RZ ;  /* 0x000000ff03ff79a7 */ /* 0x0011e4000810043f */
[----:B------:R-:W-:Y:S01]  /*f4a0*/  IMAD.IADD R21, R5, 0x1, R21 ;  /* 0x0000000105157824 */ /* 0x000fe200078e0215 */
[----:B0-----:R-:W-:Y:S01]  /*f4b0*/  LEA R3, P0, R4, UR4, 0x1 ;  /* 0x0000000404037c11 */ /* 0x001fe2000f8008ff */
[----:B------:R-:W-:-:S03]  /*f4c0*/  UMOV UR4, 0xffffffff ;  /* 0xffffffff00047882 */ /* 0x000fc60000000000 */
[----:B------:R-:W-:Y:S01]  /*f4d0*/  LEA.HI.X R21, R4, UR5, R21, 0x1, P0 ;  /* 0x0000000504157c11 */ /* 0x000fe200080f0c15 */
[----:B------:R-:W-:Y:S08]  /*f4e0*/  BRA.DIV UR4, `(.L_x_9754) ;  /* 0x000000b604c47947 */ /* 0x000ff0000b800000 */
[----:B------:R0:W1:Y:S04]  /*f4f0*/  SHFL.IDX PT, R20, R21, RZ, 0x181f ;  /* 0x00181fff15147589 */ /* 0x00006800000e0000 */
[----:B------:R0:W2:Y:S02]  /*f500*/  SHFL.IDX PT, R14, R3, RZ, 0x181f ;  /* 0x00181fff030e7589 */ /* 0x0000a400000e0000 */
.L_x_9966:
[----:B------:R-:W-:Y:S01]  /*f510*/  IMAD R89, R218, 0x80, R6 ;  /* 0x00000080da597824 */ /* 0x000fe200078e0206 */
[----:B------:R-:W-:Y:S01]  /*f520*/  BSSY B1, `(.L_x_9755) ;  /* 0x000001a000017945 */ /* 0x000fe20003800000 */
[----:B------:R-:W-:-:S03]  /*f530*/  VIADD R91, R203, 0xc0 ;  /* 0x000000c0cb5b7836 */ /* 0x000fc60000000000 */
[----:B------:R-:W-:-:S13]  /*f540*/  ISETP.GE.AND P0, PT, R89, R0, PT ;  /* 0x000000005900720c */ /* 0x000fda0003f06270 */
[----:B------:R-:W-:Y:S05]  /*f550*/  @P0 BRA `(.L_x_9756) ;  /* 0x0000000000580947 */ /* 0x000fea0003800000 */
[----:B------:R-:W-:Y:S01]  /*f560*/  ULDC UR4, c[0x0][0xac8] ;  /* 0x0002b20000047ab9 */ /* 0x000fe20000000800 */
[C---:B------:R-:W-:Y:S01]  /*f570*/  VIADD R11, R203.reuse, 0xc0 ;  /* 0x000000c0cb0b7836 */ /* 0x040fe20000000000 */
[----:B------:R-:W-:Y:S02]  /*f580*/  ISETP.GE.AND P3, PT, R203, UR4, PT ;  /* 0x00000004cb007c0c */ /* 0x000fe4000bf66270 */
[----:B------:R-:W-:Y:S02]  /*f590*/  ISETP.GE.AND P2, PT, R210, UR4, PT ;  /* 0x00000004d2007c0c */ /* 0x000fe4000bf46270 */
[----:B------:R-:W-:Y:S02]  /*f5a0*/  ISETP.GE.AND P1, PT, R209, UR4, PT ;  /* 0x00000004d1007c0c */ /* 0x000fe4000bf26270 */
[----:B------:R-:W-:Y:S02]  /*f5b0*/  ISETP.GE.AND P0, PT, R11, UR4, PT ;  /* 0x000000040b007c0c */ /* 0x000fe4000bf06270 */
[----:B------:R-:W-:-:S02]  /*f5c0*/  SHF.R.S32.HI R8, RZ, 0x1f, R203 ;  /* 0x0000001fff087819 */ /* 0x000fc400000114cb */
[----:B------:R-:W-:Y:S02]  /*f5d0*/  SHF.R.S32.HI R10, RZ, 0x1f, R210 ;  /* 0x0000001fff0a7819 */ /* 0x000fe400000114d2 */
[----:B------:R-:W-:Y:S02]  /*f5e0*/  SHF.R.S32.HI R13, RZ, 0x1f, R209 ;  /* 0x0000001fff0d7819 */ /* 0x000fe400000114d1 */
[CC--:B--2---:R-:W-:Y:S02]  /*f5f0*/  @!P3 LEA R4, P5, R203.reuse, R14.reuse, 0x1 ;  /* 0x0000000ecb04b211 */ /* 0x0c4fe400078a08ff */
[----:B------:R-:W-:Y:S02]  /*f600*/  @!P2 LEA R6, P4, R210, R14, 0x1 ;  /* 0x0000000ed206a211 */ /* 0x000fe400078808ff */
[----:B-1----:R-:W-:Y:S02]  /*f610*/  @!P3 LEA.HI.X R5, R203, R20, R8, 0x1, P5 ;  /* 0x00000014cb05b211 */ /* 0x002fe400028f0c08 */
[----:B------:R-:W-:-:S02]  /*f620*/  @!P1 LEA R8, P5, R209, R14, 0x1 ;  /* 0x0000000ed1089211 */ /* 0x000fc400078a08ff */
[----:B------:R-:W-:Y:S01]  /*f630*/  @!P2 LEA.HI.X R7, R210, R20, R10, 0x1, P4 ;  /* 0x00000014d207a211 */ /* 0x000fe200020f0c0a */
[----:B-----5:R3:W-:Y:S01]  /*f640*/  @!P3 ST.E.128 desc[UR40][R4.64], R24 ;  /* 0x000000180400b985 */ /* 0x0207e2000c101d28 */
[----:B------:R-:W-:Y:S02]  /*f650*/  SHF.R.S32.HI R12, RZ, 0x1f, R11 ;  /* 0x0000001fff0c7819 */ /* 0x000fe4000001140b */
[----:B------:R-:W-:Y:S01]  /*f660*/  @!P0 LEA R10, P4, R11, R14, 0x1 ;  /* 0x0000000e0b0a8211 */ /* 0x000fe200078808ff */
[----:B------:R3:W-:Y:S01]  /*f670*/  @!P2 ST.E.128 desc[UR40][R6.64], R40 ;  /* 0x000000280600a985 */ /* 0x0007e2000c101d28 */
[-C--:B------:R-:W-:Y:S02]  /*f680*/  @!P1 LEA.HI.X R9, R209, R20.reuse, R13, 0x1, P5 ;  /* 0x00000014d1099211 */ /* 0x080fe400028f0c0d */
[----:B------:R-:W-:-:S03]  /*f690*/  @!P0 LEA.HI.X R11, R11, R20, R12, 0x1, P4 ;  /* 0x000000140b0b8211 */ /* 0x000fc600020f0c0c */
[----:B------:R3:W-:Y:S04]  /*f6a0*/  @!P1 ST.E.128 desc[UR40][R8.64], R56 ;  /* 0x0000003808009985 */ /* 0x0007e8000c101d28 */
[----:B------:R3:W-:Y:S02]  /*f6b0*/  @!P0 ST.E.128 desc[UR40][R10.64], R72 ;  /* 0x000000480a008985 */ /* 0x0007e4000c101d28 */
.L_x_9756:
[----:B------:R-:W-:Y:S05]  /*f6c0*/  BSYNC B1 ;  /* 0x0000000000017941 */ /* 0x000fea0003800000 */
.L_x_9755:
[----:B------:R-:W-:Y:S01]  /*f6d0*/  UMOV UR4, 0xffffffff ;  /* 0xffffffff00047882 */ /* 0x000fe20000000000 */
[----:B---3-5:R-:W-:Y:S02]  /*f6e0*/  SHF.R.S32.HI R24, RZ, 0x1f, R91 ;  /* 0x0000001fff187819 */ /* 0x028fe4000001145b */
[----:B------:R-:W-:Y:S05]  /*f6f0*/  BRA.DIV UR4, `(.L_x_9757) ;  /* 0x000000b604747947 */ /* 0x000fea000b800000 */
[----:B-1----:R1:W3:Y:S04]  /*f700*/  SHFL.IDX PT, R20, R21, 0x1, 0x181f ;  /* 0x00381f0015147f89 */ /* 0x0022e800000e0000 */
[----:B--2---:R1:W2:Y:S02]  /*f710*/  SHFL.IDX PT, R14, R3, 0x1, 0x181f ;  /* 0x00381f00030e7f89 */ /* 0x0042a400000e0000 */
.L_x_9970:
[----:B------:R-:W-:Y:S01]  /*f720*/  VIADD R5, R89, 0x20 ;  /* 0x0000002059057836 */ /* 0x000fe20000000000 */
[----:B------:R-:W-:Y:S04]  /*f730*/  BSSY B1, `(.L_x_9758) ;  /* 0x0000017000017945 */ /* 0x000fe80003800000 */
[----:B------:R-:W-:-:S13]  /*f740*/  ISETP.GE.AND P0, PT, R5, R0, PT ;  /* 0x000000000500720c */ /* 0x000fda0003f06270 */
[----:B------:R-:W-:Y:S05]  /*f750*/  @P0 BRA `(.L_x_9759) ;  /* 0x0000000000500947 */ /* 0x000fea0003800000 */
[----:B------:R-:W-:Y:S01]  /*f760*/  ULDC UR4, c[0x0][0xac8] ;  /* 0x0002b20000047ab9 */ /* 0x000fe20000000800 */
[----:B------:R-:W-:Y:S02]  /*f770*/  SHF.R.S32.HI R8, RZ, 0x1f, R203 ;  /* 0x0000001fff087819 */ /* 0x000fe400000114cb */
[----:B------:R-:W-:Y:S02]  /*f780*/  ISETP.GE.AND P3, PT, R203, UR4, PT ;  /* 0x00000004cb007c0c */ /* 0x000fe4000bf66270 */
[----:B------:R-:W-:Y:S02]  /*f790*/  ISETP.GE.AND P2, PT, R210, UR4, PT ;  /* 0x00000004d2007c0c */ /* 0x000fe4000bf46270 */
[----:B------:R-:W-:Y:S02]  /*f7a0*/  ISETP.GE.AND P1, PT, R209, UR4, PT ;  /* 0x00000004d1007c0c */ /* 0x000fe4000bf26270 */
[----:B------:R-:W-:Y:S02]  /*f7b0*/  ISETP.GE.AND P0, PT, R91, UR4, PT ;  /* 0x000000045b007c0c */ /* 0x000fe4000bf06270 */
[----:B------:R-:W-:-:S02]  /*f7c0*/  SHF.R.S32.HI R10, RZ, 0x1f, R210 ;  /* 0x0000001fff0a7819 */ /* 0x000fc400000114d2 */
[----:B------:R-:W-:-:S03]  /*f7d0*/  SHF.R.S32.HI R12, RZ, 0x1f, R209 ;  /* 0x0000001fff0c7819 */ /* 0x000fc600000114d1 */
[CC--:B--2---:R-:W-:Y:S02]  /*f7e0*/  @!P3 LEA R4, P5, R203.reuse, R14.reuse, 0x1 ;  /* 0x0000000ecb04b211 */ /* 0x0c4fe400078a08ff */
[C---:B------:R-:W-:Y:S02]  /*f7f0*/  @!P2 LEA R6, P4, R210.reuse, R14, 0x1 ;  /* 0x0000000ed206a211 */ /* 0x040fe400078808ff */
        /* <DEDUP_REMOVED lines=10> */
.L_x_9759:
[----:B------:R-:W-:Y:S05]  /*f8a0*/  BSYNC B1 ;  /* 0x0000000000017941 */ /* 0x000fea0003800000 */
.L_x_9758:
[----:B------:R-:W-:-:S03]  /*f8b0*/  UMOV UR4, 0xffffffff ;  /* 0xffffffff00047882 */ /* 0x000fc60000000000 */
[----:B------:R-:W-:Y:S05]  /*f8c0*/  BRA.DIV UR4, `(.L_x_9760) ;  /* 0x000000b604487947 */ /* 0x000fea000b800000 */
[----:B----4-:R4:W0:Y:S04]  /*f8d0*/  SHFL.IDX PT, R4, R21, 0x2, 0x181f ;  /* 0x00581f0015047f89 */ /* 0x01082800000e0000 */
[----:B--2---:R4:W2:Y:S02]  /*f8e0*/  SHFL.IDX PT, R14, R3, 0x2, 0x181f ;  /* 0x00581f00030e7f89 */ /* 0x0048a400000e0000 */
.L_x_9974:
        /* <DEDUP_REMOVED lines=14> */
[----:B0-----:R-:W-:Y:S02]  /*f9d0*/  @!P3 LEA.HI.X R11, R203, R4, R6, 0x1, P5 ;  /* 0x00000004cb0bb211 */ /* 0x001fe400028f0c06 */
        /* <DEDUP_REMOVED lines=9> */
.L_x_9762:
[----:B------:R-:W-:Y:S05]  /*fa70*/  BSYNC B1 ;  /* 0x0000000000017941 */ /* 0x000fea0003800000 */
.L_x_9761:
[----:B------:R-:W-:-:S03]  /*fa80*/  UMOV UR4, 0xffffffff ;  /* 0xffffffff00047882 */ /* 0x000fc60000000000 */
[----:B------:R-:W-:Y:S05]  /*fa90*/  BRA.DIV UR4, `(.L_x_9763) ;  /* 0x000000b6041c7947 */ /* 0x000fea000b800000 */
[----:B0-----:R0:W0:Y:S04]  /*faa0*/  SHFL.IDX PT, R4, R21, 0x3, 0x181f ;  /* 0x00781f0015047f89 */ /* 0x00102800000e0000 */
[----:B--2---:R2:W0:Y:S02]  /*fab0*/  SHFL.IDX PT, R14, R3, 0x3, 0x181f ;  /* 0x00781f00030e7f89 */ /* 0x00442400000e0000 */
.L_x_9978:
[----:B-12-4-:R-:W-:-:S05]  /*fac0*/  VIADD R3, R89, 0x60 ;  /* 0x0000006059037836 */ /* 0x016fca0000000000 */
[----:B------:R-:W-:-:S13]  /*fad0*/  ISETP.GE.AND P0, PT, R3, R0, PT ;  /* 0x000000000300720c */ /* 0x000fda0003f06270 */
[----:B------:R-:W-:Y:S05]  /*fae0*/  @P0 BRA `(.L_x_9764) ;  /* 0x0000002c004c0947 */ /* 0x000fea0003800000 */
[----:B------:R-:W-:Y:S01]  /*faf0*/  ULDC UR4, c[0x0][0xac8] ;  /* 0x0002b20000047ab9 */ /* 0x000fe20000000800 */
[----:B------:R-:W-:Y:S02]  /*fb00*/  SHF.R.S32.HI R13, RZ, 0x1f, R203 ;  /* 0x0000001fff0d7819 */ /* 0x000fe400000114cb */
[----:B------:R-:W-:Y:S02]  /*fb10*/  ISETP.GE.AND P3, PT, R203, UR4, PT ;  /* 0x00000004cb007c0c */ /* 0x000fe4000bf66270 */
[----:B------:R-:W-:Y:S02]  /*fb20*/  ISETP.GE.AND P4, PT, R210, UR4, PT ;  /* 0x00000004d2007c0c */ /* 0x000fe4000bf86270 */
[----:B------:R-:W-:Y:S02]  /*fb30*/  ISETP.GE.AND P5, PT, R209, UR4, PT ;  /* 0x00000004d1007c0c */ /* 0x000fe4000bfa6270 */
[----:B------:R-:W-:Y:S02]  /*fb40*/  SHF.R.S32.HI R12, RZ, 0x1f, R210 ;  /* 0x0000001fff0c7819 */ /* 0x000fe400000114d2 */
[----:B------:R-:W-:-:S05]  /*fb50*/  SHF.R.S32.HI R5, RZ, 0x1f, R209 ;  /* 0x0000001fff057819 */ /* 0x000fca00000114d1 */
[-C--:B0-----:R-:W-:Y:S02]  /*fb60*/  @!P3 LEA R6, P0, R203, R14.reuse, 0x1 ;  /* 0x0000000ecb06b211 */ /* 0x081fe400078008ff */
[CC--:B------:R-:W-:Y:S02]  /*fb70*/  @!P4 LEA R8, P1, R210.reuse, R14.reuse, 0x1 ;  /* 0x0000000ed208c211 */ /* 0x0c0fe400078208ff */
[----:B------:R-:W-:Y:S02]  /*fb80*/  @!P5 LEA R10, P2, R209, R14, 0x1 ;  /* 0x0000000ed10ad211 */ /* 0x000fe400078408ff */
[-C--:B------:R-:W-:Y:S02]  /*fb90*/  @!P3 LEA.HI.X R7, R203, R4.reuse, R13, 0x1, P0 ;  /* 0x00000004cb07b211 */ /* 0x080fe400000f0c0d */
[-C--:B------:R-:W-:Y:S02]  /*fba0*/  @!P4 LEA.HI.X R9, R210, R4.reuse, R12, 0x1, P1 ;  /* 0x00000004d209c211 */ /* 0x080fe400008f0c0c */
[----:B------:R-:W-:Y:S01]  /*fbb0*/  @!P5 LEA.HI.X R11, R209, R4, R5, 0x1, P2 ;  /* 0x00000004d10bd211 */ /* 0x000fe200010f0c05 */
[----:B------:R4:W-:Y:S01]  /*fbc0*/  @!P3 ST.E.128 desc[UR40][R6.64], R36 ;  /* 0x000000240600b985 */ /* 0x0009e2000c101d28 */
[----:B------:R-:W-:-:S03]  /*fbd0*/  ISETP.GE.AND P0, PT, R91, UR4, PT ;  /* 0x000000045b007c0c */ /* 0x000fc6000bf06270 */
[----:B------:R4:W-:Y:S04]  /*fbe0*/  @!P4 ST.E.128 desc[UR40][R8.64], R52 ;  /* 0x000000340800c985 */ /* 0x0009e8000c101d28 */
[----:B------:R4:W-:Y:S06]  /*fbf0*/  @!P5 ST.E.128 desc[UR40][R10.64], R68 ;  /* 0x000000440a00d985 */ /* 0x0009ec000c101d28 */
[----:B------:R-:W-:Y:S05]  /*fc00*/  @P0 BRA `(.L_x_9764) ;  /* 0x0000002c00040947 */ /* 0x000fea0003800000 */
[----:B------:R-:W-:-:S04]  /*fc10*/  LEA R14, P0, R91, R14, 0x1 ;  /* 0x0000000e5b0e7211 */ /* 0x000fc800078008ff */
[----:B------:R-:W-:-:S05]  /*fc20*/  LEA.HI.X R15, R91, R4, R24, 0x1, P0 ;  /* 0x000000045b0f7211 */ /* 0x000fca00000f0c18 */
[----:B------:R0:W-:Y:S01]  /*fc30*/  ST.E.128 desc[UR40][R14.64], R84 ;  /* 0x000000540e007985 */ /* 0x0001e2000c101d28 */
[----:B------:R-:W-:Y:S05]  /*fc40*/  BRA `(.L_x_9764) ;  /* 0x0000002800f47947 */ /* 0x000fea0003800000 */
.L_x_9753:
[----:B0-----:R-:W0:Y:S01]  /*fc50*/  @P1 LDC R7, c[0x0][0xbec] ;  /* 0x0002fb00ff071b82 */ /* 0x001e220000000800 */
[----:B------:R-:W-:Y:S01]  /*fc60*/  ULDC.64 UR4, c[0x0][0xb08] ;  /* 0x0002c20000047ab9 */ /* 0x000fe20000000a00 */
[----:B------:R-:W-:Y:S02]  /*fc70*/  IMAD.MOV.U32 R3, RZ, RZ, R14 ;  /* 0x000000ffff037224 */ /* 0x000fe400078e000e */
[----:B------:R-:W-:-:S04]  /*fc80*/  IMAD R5, R5, UR4, RZ ;  /* 0x0000000405057c24 */ /* 0x000fc8000f8e02ff */
[----:B------:R-:W1:Y:S01]  /*fc90*/  @P1 LDC R6, c[0x0][0xbf0] ;  /* 0x0002fc00ff061b82 */ /* 0x000e620000000800 */
[----:B0-----:R-:W-:-:S05]  /*fca0*/  @P1 IMAD.HI.U32 R7, R14, R7, RZ ;  /* 0x000000070e071227 */ /* 0x001fca00078e00ff */
[----:B-1----:R-:W-:Y:S01]  /*fcb0*/  @P1 SHF.R.U32.HI R3, RZ, R6, R7 ;  /* 0x00000006ff031219 */ /* 0x002fe20000011607 */
[C---:B------:R-:W-:Y:S02]  /*fcc0*/  IMAD R6, R4.reuse, UR5, R5 ;  /* 0x0000000504067c24 */ /* 0x040fe4000f8e0205 */
[----:B------:R-:W-:Y:S01]  /*fcd0*/  IMAD.WIDE.U32 R4, R4, UR4, RZ ;  /* 0x0000000404047c25 */ /* 0x000fe2000f8e00ff */
[----:B------:R-:W-:-:S03]  /*fce0*/  ULDC.64 UR4, c[0x0][0xb38] ;  /* 0x0002ce0000047ab9 */ /* 0x000fc60000000a00 */
[----:B------:R-:W-:Y:S01]  /*fcf0*/  IMAD.IADD R5, R5, 0x1, R6 ;  /* 0x0000000105057824 */ /* 0x000fe200078e0206 */
[----:B------:R-:W-:Y:S01]  /*fd00*/  SHF.R.S32.HI R6, RZ, 0x1f, R213 ;  /* 0x0000001fff067819 */ /* 0x000fe200000114d5 */
[----:B------:R-:W-:-:S04]  /*fd10*/  IMAD.WIDE.U32 R4, R211, UR4, R4 ;  /* 0x00000004d3047c25 */ /* 0x000fc8000f8e0004 */
[----:B------:R-:W-:Y:S01]  /*fd20*/  IMAD R5, R211, UR5, R5 ;  /* 0x00000005d3057c24 */ /* 0x000fe2000f8e0205 */
[----:B------:R-:W-:Y:S02]  /*fd30*/  ULDC.64 UR4, c[0x0][0xb40] ;  /* 0x0002d00000047ab9 */ /* 0x000fe40000000a00 */
[----:B------:R-:W-:Y:S02]  /*fd40*/  IMAD R6, R6, UR4, RZ ;  /* 0x0000000406067c24 */ /* 0x000fe4000f8e02ff */
[----:B------:R-:W-:-:S04]  /*fd50*/  IMAD.WIDE.U32 R4, R213, UR4, R4 ;  /* 0x00000004d5047c25 */ /* 0x000fc8000f8e0004 */
[----:B------:R-:W-:Y:S01]  /*fd60*/  IMAD R7, R213, UR5, R6 ;  /* 0x00000005d5077c24 */ /* 0x000fe2000f8e0206 */
[----:B------:R-:W-:Y:S01]  /*fd70*/  ULDC.64 UR4, c[0x0][0xb48] ;  /* 0x0002d20000047ab9 */ /* 0x000fe20000000a00 */
[----:B------:R-:W-:Y:S02]  /*fd80*/  IMAD.MOV R6, RZ, RZ, -R3 ;  /* 0x000000ffff067224 */ /* 0x000fe400078e0a03 */
[----:B------:R-:W-:Y:S01]  /*fd90*/  IMAD.IADD R5, R5, 0x1, R7 ;  /* 0x0000000105057824 */ /* 0x000fe200078e0207 */
[----:B------:R-:W-:Y:S01]  /*fda0*/  SHF.R.S32.HI R7, RZ, 0x1f, R3 ;  /* 0x0000001fff077819 */ /* 0x000fe20000011403 */
[----:B------:R-:W-:Y:S02]  /*fdb0*/  IMAD R6, R157, R6, R14 ;  /* 0x000000069d067224 */ /* 0x000fe400078e020e */
[----:B------:R-:W-:-:S04]  /*fdc0*/  IMAD.WIDE.U32 R4, R219, UR4, R4 ;  /* 0x00000004db047c25 */ /* 0x000fc8000f8e0004 */
[----:B------:R-:W-:Y:S01]  /*fdd0*/  IMAD R5, R219, UR5, R5 ;  /* 0x00000005db057c24 */ /* 0x000fe2000f8e0205 */
[----:B------:R-:W-:Y:S02]  /*fde0*/  ULDC.64 UR4, c[0x0][0xb30] ;  /* 0x0002cc0000047ab9 */ /* 0x000fe40000000a00 */
[----:B------:R-:W-:Y:S02]  /*fdf0*/  IMAD R8, R7, UR4, RZ ;  /* 0x0000000407087c24 */ /* 0x000fe4000f8e02ff */
[----:B------:R-:W-:-:S04]  /*fe00*/  IMAD.WIDE.U32 R4, R3, UR4, R4 ;  /* 0x0000000403047c25 */ /* 0x000fc8000f8e0004 */
[----:B------:R-:W-:Y:S01]  /*fe10*/  IMAD R7, R3, UR5, R8 ;  /* 0x0000000503077c24 */ /* 0x000fe2000f8e0208 */
[----:B------:R-:W-:Y:S01]  /*fe20*/  ULDC.64 UR4, c[0x0][0xb28] ;  /* 0x0002ca0000047ab9 */ /* 0x000fe20000000a00 */
[----:B------:R-:W-:Y:S02]  /*fe30*/  VIADD R3, R19, 0x22820 ;  /* 0x0002282013037836 */ /* 0x000fe40000000000 */
[----:B------:R-:W-:-:S03]  /*fe40*/  IMAD.IADD R5, R5, 0x1, R7 ;  /* 0x0000000105057824 */ /* 0x000fc600078e0207 */
[----:B------:R-:W-:Y:S01]  /*fe50*/  PRMT R3, RZ, 0x654, R3 ;  /* 0x00000654ff037816 */ /* 0x000fe20000000003 */
[----:B------:R-:W-:-:S03]  /*fe60*/  IMAD.WIDE.U32 R4, R6, UR4, R4 ;  /* 0x0000000406047c25 */ /* 0x000fc6000f8e0004 */
[----:B------:R0:W-:Y:S02]  /*fe70*/  SYNCS.ARRIVE.TRANS64.RED.A1T0 RZ, [R3+URZ], RZ ;  /* 0x000000ff03ff79a7 */ /* 0x0001e4000810043f */
[----:B0-----:R-:W-:-:S05]  /*fe80*/  SHF.R.S32.HI R3, RZ, 0x1f, R6 ;  /* 0x0000001fff037819 */ /* 0x001fca0000011406 */
[----:B------:R-:W-:-:S04]  /*fe90*/  IMAD R3, R3, UR4, RZ ;  /* 0x0000000403037c24 */ /* 0x000fc8000f8e02ff */
[----:B------:R-:W-:Y:S01]  /*fea0*/  IMAD R7, R6, UR5, R3 ;  /* 0x0000000506077c24 */ /* 0x000fe2000f8e0203 */
[----:B------:R-:W-:Y:S02]  /*feb0*/  ULDC.64 UR4, c[0x0][0xb00] ;  /* 0x0002c00000047ab9 */ /* 0x000fe40000000a00 */
[----:B------:R-:W-:Y:S01]  /*fec0*/  LEA R3, P0, R4, UR4, 0x2 ;  /* 0x0000000404037c11 */ /* 0x000fe2000f8010ff */
[----:B------:R-:W-:Y:S01]  /*fed0*/  IMAD.IADD R5, R5, 0x1, R7 ;  /* 0x0000000105057824 */ /* 0x000fe200078e0207 */
[----:B------:R-:W-:-:S04]  /*fee0*/  UMOV UR4, 0xffffffff ;  /* 0xffffffff00047882 */ /* 0x000fc80000000000 */
[----:B------:R-:W-:Y:S01]  /*fef0*/  LEA.HI.X R8, R4, UR5, R5, 0x2, P0 ;  /* 0x0000000504087c11 */ /* 0x000fe200080f1405 */
[----:B------:R-:W-:Y:S06]  /*ff00*/  BRA.DIV UR4, `(.L_x_9765) ;  /* 0x000000b204487947 */ /* 0x000fec000b800000 */
[----:B------:R0:W1:Y:S04]  /*ff10*/  SHFL.IDX PT, R9, R8, RZ, 0x1c1f ;  /* 0x001c1fff08097589 */ /* 0x00006800000e0000 */
[----:B------:R0:W2:Y:S02]  /*ff20*/  SHFL.IDX PT, R11, R3, RZ, 0x1c1f ;  /* 0x001c1fff030b7589 */ /* 0x0000a400000e0000 */
.L_x_9981:
[----:B------:R-:W-:Y:S01]  /*ff30*/  ISETP.GE.AND P0, PT, R21, R0, PT ;  /* 0x000000001500720c */ /* 0x000fe20003f06270 */
[----:B------:R-:W-:-:S12]  /*ff40*/  BSSY B1, `(.L_x_9766) ;  /* 0x00000c9000017945 */ /* 0x000fd80003800000 */
[----:B------:R-:W-:Y:S05]  /*ff50*/  @P0 BRA `(.L_x_9767) ;  /* 0x0000000c001c0947 */ /* 0x000fea0003800000 */
[----:B------:R-:W-:Y:S01]  /*ff60*/  ULDC UR4, c[0x0][0xac8] ;  /* 0x0002b20000047ab9 */ /* 0x000fe20000000800 */
[C---:B------:R-:W-:Y:S01]  /*ff70*/  VIADD R12, R224.reuse, 0x8 ;  /* 0x00000008e00c7836 */ /* 0x040fe20000000000 */
[C---:B------:R-:W-:Y:S01]  /*ff80*/  ISETP.GE.AND P0, PT, R224.reuse, UR4, PT ;  /* 0x00000004e0007c0c */ /* 0x040fe2000bf06270 */
[C---:B------:R-:W-:Y:S02]  /*ff90*/  VIADD R7, R224.reuse, 0x10 ;  /* 0x00000010e0077836 */ /* 0x040fe40000000000 */
[----:B------:R-:W-:Y:S01]  /*ffa0*/  VIADD R13, R224, 0x8 ;  /* 0x00000008e00d7836 */ /* 0x000fe20000000000 */
[----:B------:R-:W-:Y:S01]  /*ffb0*/  ISETP.GE.AND P1, PT, R12, UR4, PT ;  /* 0x000000040c007c0c */ /* 0x000fe2000bf26270 */
[C---:B------:R-:W-:Y:S02]  /*ffc0*/  VIADD R6, R224.reuse, 0x18 ;  /* 0x00000018e0067836 */ /* 0x040fe40000000000 */
[C---:B------:R-:W-:Y:S01]  /*ffd0*/  VIADD R20, R224.reuse, 0x40 ;  /* 0x00000040e0147836 */ /* 0x040fe20000000000 */
[----:B------:R-:W-:Y:S01]  /*ffe0*/  SHF.R.S32.HI R13, RZ, 0x1f, R13 ;  /* 0x0000001fff0d7819 */ /* 0x000fe2000001140d */
[----:B------:R-:W-:-:S02]  /*fff0*/  VIADD R15, R224, 0x38 ;  /* 0x00000038e00f7836 */ /* 0x000fc40000000000 */
[C---:B------:R-:W-:Y:S02]  /*10000*/  VIADD R14, R224.reuse, 0x50 ;  /* 0x00000050e00e7836 */ /* 0x040fe40000000000 */
[----:B--2---:R-:W-:Y:S01]  /*10010*/  @!P0 IMAD.MOV.U32 R4, RZ, RZ, R11 ;  /* 0x000000ffff048224 */ /* 0x004fe200078e000b */
[----:B------:R-:W-:Y:S01]  /*10020*/  SHF.R.S32.HI R15, RZ, 0x1f, R15 ;  /* 0x0000001fff0f7819 */ /* 0x000fe2000001140f */
[----:B-1----:R-:W-:Y:S02]  /*10030*/  @!P0 IMAD.MOV.U32 R5, RZ, RZ, R9 ;  /* 0x000000ffff058224 */ /* 0x002fe400078e0009 */
[C---:B------:R-:W-:Y:S02]  /*10040*/  VIADD R21, R224.reuse, 0x40 ;  /* 0x00000040e0157836 */ /* 0x040fe40000000000 */
[----:B------:R-:W-:-:S03]  /*10050*/  @!P0 IMAD.WIDE R4, R224, 0x4, R4 ;  /* 0x00000004e0048825 */ /* 0x000fc600078e0204 */
[----:B------:R-:W-:Y:S02]  /*10060*/  SHF.R.S32.HI R21, RZ, 0x1f, R21 ;  /* 0x0000001fff157819 */ /* 0x000fe40000011415 */
[----:B------:R1:W-:Y:S01]  /*10070*/  @!P0 ST.E.64 desc[UR40][R4.64], R24 ;  /* 0x0000001804008985 */ /* 0x0003e2000c101b28 */
[----:B------:R-:W-:Y:S02]  /*10080*/  ISETP.GE.AND P0, PT, R7, UR4, PT ;  /* 0x0000000407007c0c */ /* 0x000fe4000bf06270 */
[----:B-1----:R-:W-:-:S04]  /*10090*/  @!P1 LEA R4, P2, R12, R11, 0x2 ;  /* 0x0000000b0c049211 */ /* 0x002fc800078410ff */
[----:B------:R-:W-:Y:S01]  /*100a0*/  @!P1 LEA.HI.X R5, R12, R9, R13, 0x2, P2 ;  /* 0x000000090c059211 */ /* 0x000fe200010f140d */
[C---:B------:R-:W-:Y:S01]  /*100b0*/  VIADD R12, R224.reuse, 0x20 ;  /* 0x00000020e00c7836 */ /* 0x040fe20000000000 */
[----:B------:R-:W-:-:S03]  /*100c0*/  IADD3 R13, R224, 0x10, RZ ;  /* 0x00000010e00d7810 */ /* 0x000fc60007ffe0ff */
[----:B------:R1:W-:Y:S01]  /*100d0*/  @!P1 ST.E.64 desc[UR40][R4.64], R28 ;  /* 0x0000001c04009985 */ /* 0x0003e2000c101b28 */
[----:B------:R-:W-:Y:S02]  /*100e0*/  SHF.R.S32.HI R13, RZ, 0x1f, R13 ;  /* 0x0000001fff0d7819 */ /* 0x000fe4000001140d */
[----:B------:R-:W-:Y:S02]  /*100f0*/  ISETP.GE.AND P1, PT, R6, UR4, PT ;  /* 0x0000000406007c0c */ /* 0x000fe4000bf26270 */
[----:B-1----:R-:W-:-:S04]  /*10100*/  @!P0 LEA R4, P2, R7, R11, 0x2 ;  /* 0x0000000b07048211 */ /* 0x002fc800078410ff */
[----:B------:R-:W-:Y:S01]  /*10110*/  @!P0 LEA.HI.X R5, R7, R9, R13, 0x2, P2 ;  /* 0x0000000907058211 */ /* 0x000fe200010f140d */
[C---:B------:R-:W-:Y:S02]  /*10120*/  VIADD R13, R224.reuse, 0x18 ;  /* 0x00000018e00d7836 */ /* 0x040fe40000000000 */
[----:B------:R-:W-:Y:S02]  /*10130*/  VIADD R7, R224, 0x28 ;  /* 0x00000028e0077836 */ /* 0x000fe40000000000 */
[----:B------:R1:W-:Y:S01]  /*10140*/  @!P0 ST.E.64 desc[UR40][R4.64], R32 ;  /* 0x0000002004008985 */ /* 0x0003e2000c101b28 */
[----:B------:R-:W-:Y:S02]  /*10150*/  ISETP.GE.AND P0, PT, R12, UR4, PT ;  /* 0x000000040c007c0c */ /* 0x000fe4000bf06270 */
[----:B------:R-:W-:Y:S02]  /*10160*/  SHF.R.S32.HI R13, RZ, 0x1f, R13 ;  /* 0x0000001fff0d7819 */ /* 0x000fe4000001140d */
[----:B-1----:R-:W-:-:S04]  /*10170*/  @!P1 LEA R4, P2, R6, R11, 0x2 ;  /* 0x0000000b06049211 */ /* 0x002fc800078410ff */
[----:B------:R-:W-:Y:S01]  /*10180*/  @!P1 LEA.HI.X R5, R6, R9, R13, 0x2, P2 ;  /* 0x0000000906059211 */ /* 0x000fe200010f140d */
[C---:B------:R-:W-:Y:S01]  /*10190*/  VIADD R13, R224.reuse, 0x20 ;  /* 0x00000020e00d7836 */ /* 0x040fe20000000000 */
[----:B------:R-:W-:Y:S01]  /*101a0*/  ISETP.GE.AND P2, PT, R7, UR4, PT ;  /* 0x0000000407007c0c */ /* 0x000fe2000bf46270 */
[----:B------:R-:W-:Y:S02]  /*101b0*/  VIADD R6, R224, 0x30 ;  /* 0x00000030e0067836 */ /* 0x000fe40000000000 */
        /* <DEDUP_REMOVED lines=8> */
[----:B------:R-:W-:Y:S02]  /*10240*/  SHF.R.S32.HI R13, RZ, 0x1f, R13 ;  /* 0x0000001fff0d7819 */ /* 0x000fe4000001140d */
[----:B------:R-:W-:Y:S02]  /*10250*/  ISETP.GE.AND P1, PT, R12, UR4, PT ;  /* 0x000000040c007c0c */ /* 0x000fe4000bf26270 */
[----:B-1----:R-:W-:-:S04]  /*10260*/  @!P2 LEA R4, P0, R7, R11, 0x2 ;  /* 0x0000000b0704a211 */ /* 0x002fc800078010ff */
[----:B------:R-:W-:Y:S01]  /*10270*/  @!P2 LEA.HI.X R5, R7, R9, R13, 0x2, P0 ;  /* 0x000000090705a211 */ /* 0x000fe200000f140d */
[----:B------:R-:W-:Y:S01]  /*10280*/  VIADD R7, R224, 0x30 ;  /* 0x00000030e0077836 */ /* 0x000fe20000000000 */
[----:B------:R-:W-:Y:S01]  /*10290*/  ISETP.GE.AND P0, PT, R20, UR4, PT ;  /* 0x0000000414007c0c */ /* 0x000fe2000bf06270 */
[----:B------:R-:W-:Y:S02]  /*102a0*/  VIADD R13, R224, 0x48 ;  /* 0x00000048e00d7836 */ /* 0x000fe40000000000 */
[----:B------:R1:W-:Y:S01]  /*102b0*/  @!P2 ST.E.64 desc[UR40][R4.64], R44 ;  /* 0x0000002c0400a985 */ /* 0x0003e2000c101b28 */
[----:B------:R-:W-:Y:S02]  /*102c0*/  SHF.R.S32.HI R7, RZ, 0x1f, R7 ;  /* 0x0000001fff077819 */ /* 0x000fe40000011407 */
[----:B-1----:R-:W-:-:S04]  /*102d0*/  @!P3 LEA R4, P2, R6, R11, 0x2 ;  /* 0x0000000b0604b211 */ /* 0x002fc800078410ff */
[----:B------:R-:W-:Y:S02]  /*102e0*/  @!P3 LEA.HI.X R5, R6, R9, R7, 0x2, P2 ;  /* 0x000000090605b211 */ /* 0x000fe400010f1407 */
[----:B------:R-:W-:Y:S02]  /*102f0*/  ISETP.GE.AND P2, PT, R13, UR4, PT ;  /* 0x000000040d007c0c */ /* 0x000fe4000bf46270 */
[----:B------:R-:W-:Y:S01]  /*10300*/  @!P1 LEA R6, P4, R12, R11, 0x2 ;  /* 0x0000000b0c069211 */ /* 0x000fe200078810ff */
[----:B------:R1:W-:Y:S01]  /*10310*/  @!P3 ST.E.64 desc[UR40][R4.64], R48 ;  /* 0x000000300400b985 */ /* 0x0003e2000c101b28 */
[----:B------:R-:W-:Y:S02]  /*10320*/  ISETP.GE.AND P3, PT, R14, UR4, PT ;  /* 0x000000040e007c0c */ /* 0x000fe4000bf66270 */
[----:B------:R-:W-:Y:S01]  /*10330*/  @!P1 LEA.HI.X R7, R12, R9, R15, 0x2, P4 ;  /* 0x000000090c079211 */ /* 0x000fe200020f140f */
[C---:B------:R-:W-:Y:S02]  /*10340*/  VIADD R12, R224.reuse, 0x58 ;  /* 0x00000058e00c7836 */ /* 0x040fe40000000000 */
[----:B------:R-:W-:-:S02]  /*10350*/  VIADD R15, R224, 0x48 ;  /* 0x00000048e00f7836 */ /* 0x000fc40000000000 */
[----:B------:R2:W-:Y:S01]  /*10360*/  @!P1 ST.E.64 desc[UR40][R6.64], R52 ;  /* 0x0000003406009985 */ /* 0x0005e2000c101b28 */
[----:B------:R-:W-:Y:S02]  /*10370*/  ISETP.GE.AND P1, PT, R12, UR4, PT ;  /* 0x000000040c007c0c */ /* 0x000fe4000bf26270 */
[----:B------:R-:W-:Y:S02]  /*10380*/  SHF.R.S32.HI R15, RZ, 0x1f, R15 ;  /* 0x0000001fff0f7819 */ /* 0x000fe4000001140f */
[----:B-1----:R-:W-:-:S04]  /*10390*/  @!P0 LEA R4, P4, R20, R11, 0x2 ;  /* 0x0000000b14048211 */ /* 0x002fc800078810ff */
[----:B------:R-:W-:Y:S01]  /*103a0*/  @!P0 LEA.HI.X R5, R20, R9, R21, 0x2, P4 ;  /* 0x0000000914058211 */ /* 0x000fe200020f1415 */
[C---:B------:R-:W-:Y:S02]  /*103b0*/  VIADD R20, R224.reuse, 0x60 ;  /* 0x00000060e0147836 */ /* 0x040fe40000000000 */
[----:B------:R-:W-:Y:S01]  /*103c0*/  VIADD R21, R224, 0x50 ;  /* 0x00000050e0157836 */ /* 0x000fe20000000000 */
[C---:B--2---:R-:W-:Y:S01]  /*103d0*/  @!P2 LEA R6, P5, R13.reuse, R11, 0x2 ;  /* 0x0000000b0d06a211 */ /* 0x044fe200078a10ff */
[----:B------:R1:W-:Y:S01]  /*103e0*/  @!P0 ST.E.64 desc[UR40][R4.64], R56 ;  /* 0x0000003804008985 */ /* 0x0003e2000c101b28 */
[----:B------:R-:W-:Y:S02]  /*103f0*/  ISETP.GE.AND P0, PT, R20, UR4, PT ;  /* 0x0000000414007c0c */ /* 0x000fe4000bf06270 */
[----:B------:R-:W-:Y:S01]  /*10400*/  @!P2 LEA.HI.X R7, R13, R9, R15, 0x2, P5 ;  /* 0x000000090d07a211 */ /* 0x000fe200028f140f */
[C---:B------:R-:W-:Y:S01]  /*10410*/  VIADD R13, R224.reuse, 0x68 ;  /* 0x00000068e00d7836 */ /* 0x040fe20000000000 */
[----:B------:R-:W-:Y:S01]  /*10420*/  SHF.R.S32.HI R21, RZ, 0x1f, R21 ;  /* 0x0000001fff157819 */ /* 0x000fe20000011415 */
        /* <DEDUP_REMOVED lines=8> */
[----:B--2---:R-:W-:Y:S01]  /*104b0*/  @!P1 LEA R6, P5, R12, R11, 0x2 ;  /* 0x0000000b0c069211 */ /* 0x004fe200078a10ff */
        /* <DEDUP_REMOVED lines=11> */
[C---:B------:R-:W-:Y:S01]  /*10570*/  VIADD R21, R224.reuse, 0x70 ;  /* 0x00000070e0157836 */ /* 0x040fe20000000000 */
[----:B------:R-:W-:Y:S02]  /*10580*/  IADD3 R20, R224, 0x80, RZ ;  /* 0x00000080e0147810 */ /* 0x000fe40007ffe0ff */
        /* <DEDUP_REMOVED lines=22> */
[----:B------:R-:W-:Y:S02]  /*106f0*/  SHF.R.S32.HI R15, RZ, 0x1f, R15 ;  /* 0x0000001fff0f7819 */ /* 0x000fe4000001140f */
[----:B------:R-:W-:Y:S02]  /*10700*/  ISETP.GE.AND P1, PT, R12, UR4, PT ;  /* 0x000000040c007c0c */ /* 0x000fe4000bf26270 */
[----:B-1----:R-:W-:-:S04]  /*10710*/  @!P0 LEA R4, P4, R20, R11, 0x2 ;  /* 0x0000000b14048211 */ /* 0x002fc800078810ff */
[----:B------:R-:W-:Y:S02]  /*10720*/  @!P0 LEA.HI.X R5, R20, R9, R21, 0x2, P4 ;  /* 0x0000000914058211 */ /* 0x000fe400020f1415 */
[----:B------:R-:W-:Y:S02]  /*10730*/  SHF.R.S32.HI R21, RZ, 0x1f, R226 ;  /* 0x0000001fff157819 */ /* 0x000fe400000114e2 */
        /* <DEDUP_REMOVED lines=9> */
[----:B------:R-:W-:Y:S02]  /*107d0*/  SHF.R.S32.HI R13, RZ, 0x1f, R13 ;  /* 0x0000001fff0d7819 */ /* 0x000fe4000001140d */
[----:B------:R-:W-:Y:S02]  /*107e0*/  ISETP.GE.AND P2, PT, R236, UR4, PT ;  /* 0x00000004ec007c0c */ /* 0x000fe4000bf46270 */
[----:B-1----:R-:W-:-:S04]  /*107f0*/  @!P3 LEA R4, P4, R14, R11, 0x2 ;  /* 0x0000000b0e04b211 */ /* 0x002fc800078810ff */
[----:B------:R-:W-:Y:S02]  /*10800*/  @!P3 LEA.HI.X R5, R14, R9, R15, 0x2, P4 ;  /* 0x000000090e05b211 */ /* 0x000fe400020f140f */
[----:B------:R-:W-:Y:S02]  /*10810*/  ISETP.GE.AND P4, PT, R235, UR4, PT ;  /* 0x00000004eb007c0c */ /* 0x000fe4000bf86270 */
[C---:B--2---:R-:W-:Y:S01]  /*10820*/  @!P1 LEA R6, P5, R12.reuse, R11, 0x2 ;  /* 0x0000000b0c069211 */ /* 0x044fe200078a10ff */
[----:B------:R1:W-:Y:S01]  /*10830*/  @!P3 ST.E.64 desc[UR40][R4.64], R96 ;  /* 0x000000600400b985 */ /* 0x0003e2000c101b28 */
[----:B------:R-:W-:Y:S02]  /*10840*/  SHF.R.S32.HI R15, RZ, 0x1f, R232 ;  /* 0x0000001fff0f7819 */ /* 0x000fe400000114e8 */
[----:B------:R-:W-:Y:S02]  /*10850*/  @!P1 LEA.HI.X R7, R12, R9, R13, 0x2, P5 ;  /* 0x000000090c079211 */ /* 0x000fe400028f140d */
[----:B------:R-:W-:-:S02]  /*10860*/  SHF.R.S32.HI R13, RZ, 0x1f, R237 ;  /* 0x0000001fff0d7819 */ /* 0x000fc400000114ed */
[----:B------:R-:W-:Y:S01]  /*10870*/  SHF.R.S32.HI R12, RZ, 0x1f, R236 ;  /* 0x0000001fff0c7819 */ /* 0x000fe200000114ec */
[----:B------:R2:W-:Y:S01]  /*10880*/  @!P1 ST.E.64 desc[UR40][R6.64], R100 ;  /* 0x0000006406009985 */ /* 0x0005e2000c101b28 */
[----:B------:R-:W-:Y:S02]  /*10890*/  ISETP.GE.AND P1, PT, R234, UR4, PT ;  /* 0x00000004ea007c0c */ /* 0x000fe4000bf26270 */
[----:B------:R-:W-:Y:S02]  /*108a0*/  SHF.R.S32.HI R14, RZ, 0x1f, R231 ;  /* 0x0000001fff0e7819 */ /* 0x000fe400000114e7 */
[----:B-1----:R-:W-:-:S04]  /*108b0*/  @!P0 LEA R4, P3, R237, R11, 0x2 ;  /* 0x0000000bed048211 */ /* 0x002fc800078610ff */
[----:B------:R-:W-:Y:S02]  /*108c0*/  @!P0 LEA.HI.X R5, R237, R9, R13, 0x2, P3 ;  /* 0x00000009ed058211 */ /* 0x000fe400018f140d */
[----:B------:R-:W-:Y:S02]  /*108d0*/  SHF.R.S32.HI R13, RZ, 0x1f, R235 ;  /* 0x0000001fff0d7819 */ /* 0x000fe400000114eb */
[C---:B--2---:R-:W-:Y:S01]  /*108e0*/  @!P2 LEA R6, P5, R236.reuse, R11, 0x2 ;  /* 0x0000000bec06a211 */ /* 0x044fe200078a10ff */
[----:B------:R1:W-:Y:S01]  /*108f0*/  @!P0 ST.E.64 desc[UR40][R4.64], R104 ;  /* 0x0000006804008985 */ /* 0x0003e2000c101b28 */
[----:B------:R-:W-:Y:S02]  /*10900*/  ISETP.GE.AND P0, PT, R233, UR4, PT ;  /* 0x00000004e9007c0c */ /* 0x000fe4000bf06270 */
[----:B------:R-:W-:Y:S02]  /*10910*/  @!P2 LEA.HI.X R7, R236, R9, R12, 0x2, P5 ;  /* 0x00000009ec07a211 */ /* 0x000fe400028f140c */
[----:B------:R-:W-:-:S03]  /*10920*/  SHF.R.S32.HI R12, RZ, 0x1f, R234 ;  /* 0x0000001fff0c7819 */ /* 0x000fc600000114ea */
[----:B------:R2:W-:Y:S01]  /*10930*/  @!P2 ST.E.64 desc[UR40][R6.64], R108 ;  /* 0x0000006c0600a985 */ /* 0x0005e2000c101b28 */
[----:B------:R-:W-:Y:S02]  /*10940*/  ISETP.GE.AND P2, PT, R232, UR4, PT ;  /* 0x00000004e8007c0c */ /* 0x000fe4000bf46270 */
[----:B-1----:R-:W-:-:S04]  /*10950*/  @!P4 LEA R4, P3, R235, R11, 0x2 ;  /* 0x0000000beb04c211 */ /* 0x002fc800078610ff */
[----:B------:R-:W-:Y:S02]  /*10960*/  @!P4 LEA.HI.X R5, R235, R9, R13, 0x2, P3 ;  /* 0x00000009eb05c211 */ /* 0x000fe400018f140d */
[----:B------:R-:W-:Y:S02]  /*10970*/  ISETP.GE.AND P3, PT, R231, UR4, PT ;  /* 0x00000004e7007c0c */ /* 0x000fe4000bf66270 */
[C---:B--2---:R-:W-:Y:S01]  /*10980*/  @!P1 LEA R6, P5, R234.reuse, R11, 0x2 ;  /* 0x0000000bea069211 */ /* 0x044fe200078a10ff */
[----:B------:R1:W-:Y:S03]  /*10990*/  @!P4 ST.E.64 desc[UR40][R4.64], R112 ;  /* 0x000000700400c985 */ /* 0x0003e6000c101b28 */
[----:B------:R-:W-:Y:S02]  /*109a0*/  @!P1 LEA.HI.X R7, R234, R9, R12, 0x2, P5 ;  /* 0x00000009ea079211 */ /* 0x000fe400028f140c */
[----:B------:R-:W-:-:S03]  /*109b0*/  SHF.R.S32.HI R12, RZ, 0x1f, R233 ;  /* 0x0000001fff0c7819 */ /* 0x000fc600000114e9 */
[----:B------:R2:W-:Y:S01]  /*109c0*/  @!P1 ST.E.64 desc[UR40][R6.64], R116 ;  /* 0x0000007406009985 */ /* 0x0005e2000c101b28 */
[----:B------:R-:W-:Y:S02]  /*109d0*/  ISETP.GE.AND P1, PT, R230, UR4, PT ;  /* 0x00000004e6007c0c */ /* 0x000fe4000bf26270 */
[----:B-1----:R-:W-:-:S04]  /*109e0*/  @!P0 LEA R4, P4, R233, R11, 0x2 ;  /* 0x0000000be9048211 */ /* 0x002fc800078810ff */
[----:B------:R-:W-:Y:S02]  /*109f0*/  @!P0 LEA.HI.X R5, R233, R9, R12, 0x2, P4 ;  /* 0x00000009e9058211 */ /* 0x000fe400020f140c */
[-C--:B------:R-:W-:Y:S02]  /*10a00*/  @!P3 LEA R12, P4, R231, R11.reuse, 0x2 ;  /* 0x0000000be70cb211 */ /* 0x080fe400078810ff */
[C---:B--2---:R-:W-:Y:S01]  /*10a10*/  @!P2 LEA R6, P5, R232.reuse, R11, 0x2 ;  /* 0x0000000be806a211 */ /* 0x044fe200078a10ff */
[----:B------:R1:W-:Y:S01]  /*10a20*/  @!P0 ST.E.64 desc[UR40][R4.64], R120 ;  /* 0x0000007804008985 */ /* 0x0003e2000c101b28 */
[----:B------:R-:W-:Y:S02]  /*10a30*/  ISETP.GE.AND P0, PT, R229, UR4, PT ;  /* 0x00000004e5007c0c */ /* 0x000fe4000bf06270 */
[-C--:B------:R-:W-:Y:S02]  /*10a40*/  @!P2 LEA.HI.X R7, R232, R9.reuse, R15, 0x2, P5 ;  /* 0x00000009e807a211 */ /* 0x080fe400028f140f */
[----:B------:R-:W-:-:S02]  /*10a50*/  @!P3 LEA.HI.X R13, R231, R9, R14, 0x2, P4 ;  /* 0x00000009e70db211 */ /* 0x000fc400020f140e */
[----:B------:R-:W-:Y:S01]  /*10a60*/  ISETP.GE.AND P4, PT, R228, UR4, PT ;  /* 0x00000004e4007c0c */ /* 0x000fe2000bf86270 */
[----:B------:R2:W-:Y:S01]  /*10a70*/  @!P2 ST.E.64 desc[UR40][R6.64], R124 ;  /* 0x0000007c0600a985 */ /* 0x0005e2000c101b28 */
[----:B------:R-:W-:Y:S02]  /*10a80*/  SHF.R.S32.HI R14, RZ, 0x1f, R230 ;  /* 0x0000001fff0e7819 */ /* 0x000fe400000114e6 */
[----:B------:R-:W-:Y:S01]  /*10a90*/  ISETP.GE.AND P2, PT, R226, UR4, PT ;  /* 0x00000004e2007c0c */ /* 0x000fe2000bf46270 */
[----:B------:R3:W-:Y:S01]  /*10aa0*/  @!P3 ST.E.64 desc[UR40][R12.64], R128 ;  /* 0x000000800c00b985 */ /* 0x0007e2000c101b28 */
[----:B------:R-:W-:Y:S02]  /*10ab0*/  ISETP.GE.AND P3, PT, R225, UR4, PT ;  /* 0x00000004e1007c0c */ /* 0x000fe4000bf66270 */
[----:B-1----:R-:W-:-:S04]  /*10ac0*/  @!P1 LEA R4, P5, R230, R11, 0x2 ;  /* 0x0000000be6049211 */ /* 0x002fc800078a10ff */
[----:B------:R-:W-:Y:S02]  /*10ad0*/  @!P1 LEA.HI.X R5, R230, R9, R14, 0x2, P5 ;  /* 0x00000009e6059211 */ /* 0x000fe400028f140e */
[----:B------:R-:W-:Y:S02]  /*10ae0*/  SHF.R.S32.HI R14, RZ, 0x1f, R229 ;  /* 0x0000001fff0e7819 */ /* 0x000fe400000114e5 */
[CC--:B--2---:R-:W-:Y:S01]  /*10af0*/  @!P0 LEA R6, P5, R229.reuse, R11.reuse, 0x2 ;  /* 0x0000000be5068211 */ /* 0x0c4fe200078a10ff */
[----:B------:R1:W-:Y:S01]  /*10b00*/  @!P1 ST.E.64 desc[UR40][R4.64], R132 ;  /* 0x0000008404009985 */ /* 0x0003e2000c101b28 */
[----:B---3--:R-:W-:Y:S02]  /*10b10*/  @!P4 LEA R12, P1, R228, R11, 0x2 ;  /* 0x0000000be40cc211 */ /* 0x008fe400078210ff */
[----:B------:R-:W-:Y:S02]  /*10b20*/  @!P0 LEA.HI.X R7, R229, R9, R14, 0x2, P5 ;  /* 0x00000009e5078211 */ /* 0x000fe400028f140e */
[----:B------:R-:W-:-:S03]  /*10b30*/  SHF.R.S32.HI R14, RZ, 0x1f, R228 ;  /* 0x0000001fff0e7819 */ /* 0x000fc600000114e4 */
[----:B------:R3:W-:Y:S01]  /*10b40*/  @!P0 ST.E.64 desc[UR40][R6.64], R136 ;  /* 0x0000008806008985 */ /* 0x0007e2000c101b28 */
[----:B------:R-:W-:Y:S02]  /*10b50*/  @!P4 LEA.HI.X R13, R228, R9, R14, 0x2, P1 ;  /* 0x00000009e40dc211 */ /* 0x000fe400008f140e */
[CC--:B------:R-:W-:Y:S02]  /*10b60*/  @!P3 LEA R14, P1, R225.reuse, R11.reuse, 0x2 ;  /* 0x0000000be10eb211 */ /* 0x0c0fe400078210ff */
[C---:B-1----:R-:W-:Y:S01]  /*10b70*/  @!P2 LEA R4, P5, R226.reuse, R11, 0x2 ;  /* 0x0000000be204a211 */ /* 0x042fe200078a10ff */
[----:B------:R3:W-:Y:S01]  /*10b80*/  @!P4 ST.E.64 desc[UR40][R12.64], R140 ;  /* 0x0000008c0c00c985 */ /* 0x0007e2000c101b28 */
[-C--:B------:R-:W-:Y:S02]  /*10b90*/  @!P3 LEA.HI.X R15, R225, R9.reuse, R20, 0x2, P1 ;  /* 0x00000009e10fb211 */ /* 0x080fe400008f1414 */
[----:B------:R-:W-:-:S05]  /*10ba0*/  @!P2 LEA.HI.X R5, R226, R9, R21, 0x2, P5 ;  /* 0x00000009e205a211 */ /* 0x000fca00028f1415 */
[----:B------:R3:W-:Y:S04]  /*10bb0*/  @!P2 ST.E.64 desc[UR40][R4.64], R144 ;  /* 0x000000900400a985 */ /* 0x0007e8000c101b28 */
[----:B------:R3:W-:Y:S02]  /*10bc0*/  @!P3 ST.E.64 desc[UR40][R14.64], R148 ;  /* 0x000000940e00b985 */ /* 0x0007e4000c101b28 */
.L_x_9767:
[----:B------:R-:W-:Y:S05]  /*10bd0*/  BSYNC B1 ;  /* 0x0000000000017941 */ /* 0x000fea0003800000 */
.L_x_9766:
[----:B------:R-:W-:-:S03]  /*10be0*/  UMOV UR4, 0xffffffff ;  /* 0xffffffff00047882 */ /* 0x000fc60000000000 */
[----:B------:R-:W-:Y:S05]  /*10bf0*/  BRA.DIV UR4, `(.L_x_9768) ;  /* 0x000000a604447947 */ /* 0x000fea000b800000 */
[----:B------:R4:W0:Y:S04]  /*10c00*/  SHFL.IDX PT, R20, R8, 0x1, 0x1c1f ;  /* 0x003c1f0008147f89 */ /* 0x00082800000e0000 */
[----:B---3--:R4:W3:Y:S02]  /*10c10*/  SHFL.IDX PT, R14, R3, 0x1, 0x1c1f ;  /* 0x003c1f00030e7f89 */ /* 0x0088e400000e0000 */
.L_x_9985:
[----:B------:R-:W-:-:S13]  /*10c20*/  ISETP.GE.AND P0, PT, R10, R0, PT ;  /* 0x000000000a00720c */ /* 0x000fda0003f06270 */
[----:B------:R-:W-:Y:S05]  /*10c30*/  @P0 BRA `(.L_x_9764) ;  /* 0x0000001800f80947 */ /* 0x000fea0003800000 */
[----:B------:R-:W-:Y:S01]  /*10c40*/  ULDC UR4, c[0x0][0xac8] ;  /* 0x0002b20000047ab9 */ /* 0x000fe20000000800 */
[C---:B-1----:R-:W-:Y:S01]  /*10c50*/  VIADD R9, R224.reuse, 0x8 ;  /* 0x00000008e0097836 */ /* 0x042fe20000000000 */
[C---:B------:R-:W-:Y:S01]  /*10c60*/  ISETP.GE.AND P2, PT, R224.reuse, UR4, PT ;  /* 0x00000004e0007c0c */ /* 0x040fe2000bf46270 */
[C---:B0---4-:R-:W-:Y:S02]  /*10c70*/  VIADD R3, R224.reuse, 0x10 ;  /* 0x00000010e0037836 */ /* 0x051fe40000000000 */
[C---:B------:R-:W-:Y:S01]  /*10c80*/  VIADD R12, R224.reuse, 0x18 ;  /* 0x00000018e00c7836 */ /* 0x040fe20000000000 */
[----:B------:R-:W-:Y:S01]  /*10c90*/  ISETP.GE.AND P3, PT, R9, UR4, PT ;  /* 0x0000000409007c0c */ /* 0x000fe2000bf66270 */
[C---:B------:R-:W-:Y:S01]  /*10ca0*/  VIADD R8, R224.reuse, 0x20 ;  /* 0x00000020e0087836 */ /* 0x040fe20000000000 */
[----:B------:R-:W-:Y:S01]  /*10cb0*/  ISETP.GE.AND P1, PT, R3, UR4, PT ;  /* 0x0000000403007c0c */ /* 0x000fe2000bf26270 */
[----:B------:R-:W-:Y:S01]  /*10cc0*/  VIADD R13, R224, 0x8 ;  /* 0x00000008e00d7836 */ /* 0x000fe20000000000 */
[----:B------:R-:W-:Y:S01]  /*10cd0*/  ISETP.GE.AND P0, PT, R12, UR4, PT ;  /* 0x000000040c007c0c */ /* 0x000fe2000bf06270 */
[----:B--2---:R-:W-:-:S02]  /*10ce0*/  VIADD R11, R224, 0x10 ;  /* 0x00000010e00b7836 */ /* 0x004fc40000000000 */
[C---:B------:R-:W-:Y:S01]  /*10cf0*/  VIADD R15, R224.reuse, 0x58 ;  /* 0x00000058e00f7836 */ /* 0x040fe20000000000 */
[----:B------:R-:W-:Y:S01]  /*10d00*/  SHF.R.S32.HI R13, RZ, 0x1f, R13 ;  /* 0x0000001fff0d7819 */ /* 0x000fe2000001140d */
[----:B---3--:R-:W-:Y:S01]  /*10d10*/  @!P2 IMAD.MOV.U32 R4, RZ, RZ, R14 ;  /* 0x000000ffff04a224 */ /* 0x008fe200078e000e */
[----:B------:R-:W-:Y:S01]  /*10d20*/  SHF.R.S32.HI R11, RZ, 0x1f, R11 ;  /* 0x0000001fff0b7819 */ /* 0x000fe2000001140b */
[----:B------:R-:W-:Y:S02]  /*10d30*/  @!P2 IMAD.MOV.U32 R5, RZ, RZ, R20 ;  /* 0x000000ffff05a224 */ /* 0x000fe400078e0014 */
[C---:B------:R-:W-:Y:S01]  /*10d40*/  @!P3 LEA R6, P4, R9.reuse, R14, 0x2 ;  /* 0x0000000e0906b211 */ /* 0x040fe200078810ff */
[C---:B------:R-:W-:Y:S02]  /*10d50*/  VIADD R24, R224.reuse, 0x68 ;  /* 0x00000068e0187836 */ /* 0x040fe40000000000 */
[----:B------:R-:W-:Y:S01]  /*10d60*/  @!P2 IMAD.WIDE R4, R224, 0x4, R4 ;  /* 0x00000004e004a825 */ /* 0x000fe200078e0204 */
[----:B------:R-:W-:-:S03]  /*10d70*/  @!P3 LEA.HI.X R7, R9, R20, R13, 0x2, P4 ;  /* 0x000000140907b211 */ /* 0x000fc600020f140d */
[----:B------:R-:W-:Y:S01]  /*10d80*/  VIADD R9, R224, 0x28 ;  /* 0x00000028e0097836 */ /* 0x000fe20000000000 */
[----:B------:R0:W-:Y:S01]  /*10d90*/  @!P2 ST.E.64 desc[UR40][R4.64], R26 ;  /* 0x0000001a0400a985 */ /* 0x0001e2000c101b28 */
[----:B------:R-:W-:Y:S01]  /*10da0*/  ISETP.GE.AND P2, PT, R8, UR4, PT ;  /* 0x0000000408007c0c */ /* 0x000fe2000bf46270 */
[C---:B------:R-:W-:Y:S02]  /*10db0*/  VIADD R13, R224.reuse, 0x18 ;  /* 0x00000018e00d7836 */ /* 0x040fe40000000000 */
[----:B------:R1:W-:Y:S01]  /*10dc0*/  @!P3 ST.E.64 desc[UR40][R6.64], R30 ;  /* 0x0000001e0600b985 */ /* 0x0003e2000c101b28 */
[----:B------:R-:W-:Y:S01]  /*10dd0*/  ISETP.GE.AND P3, PT, R9, UR4, PT ;  /* 0x0000000409007c0c */ /* 0x000fe2000bf66270 */
[C---:B------:R-:W-:Y:S01]  /*10de0*/  VIADD R21, R224.reuse, 0x58 ;  /* 0x00000058e0157836 */ /* 0x040fe20000000000 */
[----:B------:R-:W-:Y:S01]  /*10df0*/  SHF.R.S32.HI R13, RZ, 0x1f, R13 ;  /* 0x0000001fff0d7819 */ /* 0x000fe2000001140d */
[C---:B------:R-:W-:Y:S02]  /*10e00*/  VIADD R28, R224.reuse, 0x78 ;  /* 0x00000078e01c7836 */ /* 0x040fe40000000000 */
[C---:B------:R-:W-:Y:S01]  /*10e10*/  VIADD R25, R224.reuse, 0x68 ;  /* 0x00000068e0197836 */ /* 0x040fe20000000000 */
[----:B------:R-:W-:Y:S01]  /*10e20*/  SHF.R.S32.HI R21, RZ, 0x1f, R21 ;  /* 0x0000001fff157819 */ /* 0x000fe20000011415 */
[----:B------:R-:W-:Y:S01]  /*10e30*/  VIADD R29, R224, 0x78 ;  /* 0x00000078e01d7836 */ /* 0x000fe20000000000 */
[----:B0-----:R-:W-:-:S02]  /*10e40*/  @!P1 LEA R4, P5, R3, R14, 0x2 ;  /* 0x0000000e03049211 */ /* 0x001fc400078a10ff */
[----:B------:R-:W-:Y:S02]  /*10e50*/  SHF.R.S32.HI R25, RZ, 0x1f, R25 ;  /* 0x0000001fff197819 */ /* 0x000fe40000011419 */
[----:B------:R-:W-:Y:S01]  /*10e60*/  @!P1 LEA.HI.X R5, R3, R20, R11, 0x2, P5 ;  /* 0x0000001403059211 */ /* 0x000fe200028f140b */
[----:B------:R-:W-:Y:S01]  /*10e70*/  VIADD R3, R224, 0x30 ;  /* 0x00000030e0037836 */ /* 0x000fe20000000000 */
[----:B-1----:R-:W-:Y:S01]  /*10e80*/  @!P0 LEA R6, P4, R12, R14, 0x2 ;  /* 0x0000000e0c068211 */ /* 0x002fe200078810ff */
[----:B------:R-:W-:Y:S01]  /*10e90*/  VIADD R11, R224, 0x20 ;  /* 0x00000020e00b7836 */ /* 0x000fe20000000000 */
[----:B------:R-:W-:Y:S01]  /*10ea0*/  SHF.R.S32.HI R29, RZ, 0x1f, R29 ;  /* 0x0000001fff1d7819 */ /* 0x000fe2000001141d */
[----:B------:R0:W-:Y:S01]  /*10eb0*/  @!P1 ST.E.64 desc[UR40][R4.64], R34 ;  /* 0x0000002204009985 */ /* 0x0001e2000c101b28 */
[----:B------:R-:W-:Y:S02]  /*10ec0*/  ISETP.GE.AND P1, PT, R3, UR4, PT ;  /* 0x0000000403007c0c */ /* 0x000fe4000bf26270 */
[----:B------:R-:W-:-:S02]  /*10ed0*/  SHF.R.S32.HI R11, RZ, 0x1f, R11 ;  /* 0x0000001fff0b7819 */ /* 0x000fc4000001140b */
[----:B------:R-:W-:Y:S01]  /*10ee0*/  @!P0 LEA.HI.X R7, R12, R20, R13, 0x2, P4 ;  /* 0x000000140c078211 */ /* 0x000fe200020f140d */
[C---:B------:R-:W-:Y:S01]  /*10ef0*/  VIADD R12, R224.reuse, 0x38 ;  /* 0x00000038e00c7836 */ /* 0x040fe20000000000 */
[----:B------:R-:W-:-:S03]  /*10f00*/  IADD3 R13, R224, 0x28, RZ ;  /* 0x00000028e00d7810 */ /* 0x000fc60007ffe0ff */
[----:B------:R1:W-:Y:S01]  /*10f10*/  @!P0 ST.E.64 desc[UR40][R6.64], R38 ;  /* 0x0000002606008985 */ /* 0x0003e2000c101b28 */
[----:B------:R-:W-:Y:S02]  /*10f20*/  ISETP.GE.AND P0, PT, R12, UR4, PT ;  /* 0x000000040c007c0c */ /* 0x000fe4000bf06270 */
[----:B------:R-:W-:Y:S02]  /*10f30*/  SHF.R.S32.HI R13, RZ, 0x1f, R13 ;  /* 0x0000001fff0d7819 */ /* 0x000fe4000001140d */
[----:B0-----:R-:W-:-:S04]  /*10f40*/  @!P2 LEA R4, P5, R8, R14, 0x2 ;  /* 0x0000000e0804a211 */ /* 0x001fc800078a10ff */
[----:B------:R-:W-:Y:S01]  /*10f50*/  @!P2 LEA.HI.X R5, R8, R20, R11, 0x2, P5 ;  /* 0x000000140805a211 */ /* 0x000fe200028f140b */
[C---:B------:R-:W-:Y:S02]  /*10f60*/  VIADD R8, R224.reuse, 0x40 ;  /* 0x00000040e0087836 */ /* 0x040fe40000000000 */
[----:B------:R-:W-:Y:S02]  /*10f70*/  VIADD R11, R224, 0x30 ;  /* 0x00000030e00b7836 */ /* 0x000fe40000000000 */
[----:B------:R0:W-:Y:S01]  /*10f80*/  @!P2 ST.E.64 desc[UR40][R4.64], R42 ;  /* 0x0000002a0400a985 */ /* 0x0001e2000c101b28 */
[----:B-1----:R-:W-:Y:S02]  /*10f90*/  @!P3 LEA R6, P4, R9, R14, 0x2 ;  /* 0x0000000e0906b211 */ /* 0x002fe400078810ff */
[----:B------:R-:W-:Y:S02]  /*10fa0*/  ISETP.GE.AND P2, PT, R8, UR4, PT ;  /* 0x0000000408007c0c */ /* 0x000fe4000bf46270 */
[----:B------:R-:W-:-:S02]  /*10fb0*/  SHF.R.S32.HI R11, RZ, 0x1f, R11 ;  /* 0x0000001fff0b7819 */ /* 0x000fc4000001140b */
[----:B------:R-:W-:Y:S01]  /*10fc0*/  @!P3 LEA.HI.X R7, R9, R20, R13, 0x2, P4 ;  /* 0x000000140907b211 */ /* 0x000fe200020f140d */
[C---:B------:R-:W-:Y:S02]  /*10fd0*/  VIADD R9, R224.reuse, 0x48 ;  /* 0x00000048e0097836 */ /* 0x040fe40000000000 */
[----:B------:R-:W-:Y:S02]  /*10fe0*/  VIADD R13, R224, 0x38 ;  /* 0x00000038e00d7836 */ /* 0x000fe40000000000 */
[----:B------:R1:W-:Y:S01]  /*10ff0*/  @!P3 ST.E.64 desc[UR40][R6.64], R46 ;  /* 0x0000002e0600b985 */ /* 0x0003e2000c101b28 */
[----:B------:R-:W-:Y:S02]  /*11000*/  ISETP.GE.AND P3, PT, R9, UR4, PT ;  /* 0x0000000409007c0c */ /* 0x000fe4000bf66270 */
[----:B0-----:R-:W-:Y:S02]  /*11010*/  @!P1 LEA R4, P5, R3, R14, 0x2 ;  /* 0x0000000e03049211 */ /* 0x001fe400078a10ff */
[----:B------:R-:W-:-:S02]  /*11020*/  SHF.R.S32.HI R13, RZ, 0x1f, R13 ;  /* 0x0000001fff0d7819 */ /* 0x000fc4000001140d */
[----:B------:R-:W-:Y:S01]  /*11030*/  @!P1 LEA.HI.X R5, R3, R20, R11, 0x2, P5 ;  /* 0x0000001403059211 */ /* 0x000fe200028f140b */
[C---:B------:R-:W-:Y:S02]  /*11040*/  VIADD R3, R224.reuse, 0x50 ;  /* 0x00000050e0037836 */ /* 0x040fe40000000000 */
[----:B------:R-:W-:Y:S02]  /*11050*/  VIADD R11, R224, 0x40 ;  /* 0x00000040e00b7836 */ /* 0x000fe40000000000 */
[----:B------:R0:W-:Y:S01]  /*11060*/  @!P1 ST.E.64 desc[UR40][R4.64], R50 ;  /* 0x0000003204009985 */ /* 0x0001e2000c101b28 */
[----:B------:R-:W-:Y:S02]  /*11070*/  ISETP.GE.AND P1, PT, R3, UR4, PT ;  /* 0x0000000403007c0c */ /* 0x000fe4000bf26270 */
[----:B-1----:R-:W-:Y:S02]  /*11080*/  @!P0 LEA R6, P4, R12, R14, 0x2 ;  /* 0x0000000e0c068211 */ /* 0x002fe400078810ff */
        /* <DEDUP_REMOVED lines=12> */
[----:B------:R-:W-:Y:S02]  /*11150*/  SHF.R.S32.HI R11, RZ, 0x1f, R11 ;  /* 0x0000001fff0b7819 */ /* 0x000fe4000001140b */
[----:B-1----:R-:W-:Y:S02]  /*11160*/  @!P3 LEA R6, P4, R9, R14, 0x2 ;  /* 0x0000000e0906b211 */ /* 0x002fe400078810ff */
[----:B------:R-:W-:-:S02]  /*11170*/  ISETP.GE.AND P2, PT, R12, UR4, PT ;  /* 0x000000040c007c0c */ /* 0x000fc4000bf46270 */
[----:B------:R-:W-:Y:S02]  /*11180*/  SHF.R.S32.HI R8, RZ, 0x1f, R8 ;  /* 0x0000001fff087819 */ /* 0x000fe40000011408 */
[----:B------:R-:W-:Y:S02]  /*11190*/  @!P3 LEA.HI.X R7, R9, R20, R11, 0x2, P4 ;  /* 0x000000140907b211 */ /* 0x000fe400020f140b */
[----:B0-----:R-:W-:-:S03]  /*111a0*/  @!P1 LEA R4, P5, R3, R14, 0x2 ;  /* 0x0000000e03049211 */ /* 0x001fc600078a10ff */
[----:B------:R0:W-:Y:S01]  /*111b0*/  @!P3 ST.E.64 desc[UR40][R6.64], R62 ;  /* 0x0000003e0600b985 */ /* 0x0001e2000c101b28 */
[----:B------:R-:W-:Y:S02]  /*111c0*/  ISETP.GE.AND P3, PT, R24, UR4, PT ;  /* 0x0000000418007c0c */ /* 0x000fe4000bf66270 */
[----:B------:R-:W-:Y:S01]  /*111d0*/  @!P1 LEA.HI.X R5, R3, R20, R8, 0x2, P5 ;  /* 0x0000001403059211 */ /* 0x000fe200028f1408 */
[----:B------:R-:W-:Y:S01]  /*111e0*/  VIADD R3, R224, 0x70 ;  /* 0x00000070e0037836 */ /* 0x000fe20000000000 */
[-C--:B------:R-:W-:Y:S02]  /*111f0*/  @!P0 LEA R8, P4, R15, R14.reuse, 0x2 ;  /* 0x0000000e0f088211 */ /* 0x080fe400078810ff */
[----:B------:R-:W-:Y:S01]  /*11200*/  @!P2 LEA R10, P5, R12, R14, 0x2 ;  /* 0x0000000e0c0aa211 */ /* 0x000fe200078a10ff */
[----:B------:R1:W-:Y:S01]  /*11210*/  @!P1 ST.E.64 desc[UR40][R4.64], R66 ;  /* 0x0000004204009985 */ /* 0x0003e2000c101b28 */
[----:B------:R-:W-:Y:S02]  /*11220*/  ISETP.GE.AND P1, PT, R3, UR4, PT ;  /* 0x0000000403007c0c */ /* 0x000fe4000bf26270 */
[-C--:B------:R-:W-:Y:S01]  /*11230*/  @!P0 LEA.HI.X R9, R15, R20.reuse, R21, 0x2, P4 ;  /* 0x000000140f098211 */ /* 0x080fe200020f1415 */
[----:B------:R-:W-:Y:S01]  /*11240*/  VIADD R21, R224, 0x80 ;  /* 0x00000080e0157836 */ /* 0x000fe20000000000 */
[----:B------:R-:W-:Y:S01]  /*11250*/  @!P2 LEA.HI.X R11, R12, R20, R13, 0x2, P5 ;  /* 0x000000140c0ba211 */ /* 0x000fe200028f140d */
[----:B------:R-:W-:Y:S01]  /*11260*/  VIADD R15, R224, 0x70 ;  /* 0x00000070e00f7836 */ /* 0x000fe20000000000 */
[----:B------:R-:W-:Y:S01]  /*11270*/  @!P3 LEA R12, P4, R24, R14, 0x2 ;  /* 0x0000000e180cb211 */ /* 0x000fe200078810ff */
[----:B------:R2:W-:Y:S01]  /*11280*/  @!P0 ST.E.64 desc[UR40][R8.64], R70 ;  /* 0x0000004608008985 */ /* 0x0005e2000c101b28 */
[----:B------:R-:W-:-:S02]  /*11290*/  ISETP.GE.AND P0, PT, R28, UR4, PT ;  /* 0x000000041c007c0c */ /* 0x000fc4000bf06270 */
[----:B------:R-:W-:Y:S01]  /*112a0*/  SHF.R.S32.HI R15, RZ, 0x1f, R15 ;  /* 0x0000001fff0f7819 */ /* 0x000fe2000001140f */
[----:B------:R3:W-:Y:S01]  /*112b0*/  @!P2 ST.E.64 desc[UR40][R10.64], R74 ;  /* 0x0000004a0a00a985 */ /* 0x0007e2000c101b28 */
[----:B------:R-:W-:Y:S02]  /*112c0*/  ISETP.GE.AND P2, PT, R21, UR4, PT ;  /* 0x0000000415007c0c */ /* 0x000fe4000bf46270 */
[C---:B0-----:R-:W-:Y:S02]  /*112d0*/  @!P1 LEA R6, P5, R3.reuse, R14, 0x2 ;  /* 0x0000000e03069211 */ /* 0x041fe400078a10ff */
[-C--:B------:R-:W-:Y:S01]  /*112e0*/  @!P3 LEA.HI.X R13, R24, R20.reuse, R25, 0x2, P4 ;  /* 0x00000014180db211 */ /* 0x080fe200020f1419 */
[C---:B------:R-:W-:Y:S01]  /*112f0*/  VIADD R24, R224.reuse, 0x88 ;  /* 0x00000088e0187836 */ /* 0x040fe20000000000 */
[----:B------:R-:W-:Y:S01]  /*11300*/  @!P1 LEA.HI.X R7, R3, R20, R15, 0x2, P5 ;  /* 0x0000001403079211 */ /* 0x000fe200028f140f */
[C---:B------:R-:W-:Y:S02]  /*11310*/  VIADD R3, R224.reuse, 0x90 ;  /* 0x00000090e0037836 */ /* 0x040fe40000000000 */
[----:B------:R0:W-:Y:S01]  /*11320*/  @!P3 ST.E.64 desc[UR40][R12.64], R78 ;  /* 0x0000004e0c00b985 */ /* 0x0001e2000c101b28 */
[----:B------:R-:W-:Y:S01]  /*11330*/  VIADD R25, R224, 0x80 ;  /* 0x00000080e0197836 */ /* 0x000fe20000000000 */
[----:B------:R-:W-:Y:S01]  /*11340*/  ISETP.GE.AND P3, PT, R24, UR4, PT ;  /* 0x0000000418007c0c */ /* 0x000fe2000bf66270 */
[----:B------:R-:W-:Y:S01]  /*11350*/  VIADD R15, R224, 0x98 ;  /* 0x00000098e00f7836 */ /* 0x000fe20000000000 */
[----:B------:R4:W-:Y:S01]  /*11360*/  @!P1 ST.E.64 desc[UR40][R6.64], R82 ;  /* 0x0000005206009985 */ /* 0x0009e2000c101b28 */
[----:B-1----:R-:W-:-:S02]  /*11370*/  @!P0 LEA R4, P4, R28, R14, 0x2 ;  /* 0x0000000e1c048211 */ /* 0x002fc400078810ff */
[----:B------:R-:W-:Y:S02]  /*11380*/  ISETP.GE.AND P1, PT, R3, UR4, PT ;  /* 0x0000000403007c0c */ /* 0x000fe4000bf26270 */
[----:B------:R-:W-:Y:S02]  /*11390*/  SHF.R.S32.HI R25, RZ, 0x1f, R25 ;  /* 0x0000001fff197819 */ /* 0x000fe40000011419 */
[C---:B--2---:R-:W-:Y:S02]  /*113a0*/  @!P2 LEA R8, P5, R21.reuse, R14, 0x2 ;  /* 0x0000000e1508a211 */ /* 0x044fe400078a10ff */
[-C--:B------:R-:W-:Y:S02]  /*113b0*/  @!P0 LEA.HI.X R5, R28, R20.reuse, R29, 0x2, P4 ;  /* 0x000000141c058211 */ /* 0x080fe400020f141d */
[----:B------:R-:W-:Y:S01]  /*113c0*/  @!P2 LEA.HI.X R9, R21, R20, R25, 0x2, P5 ;  /* 0x000000141509a211 */ /* 0x000fe200028f1419 */
[C---:B------:R-:W-:Y:S01]  /*113d0*/  VIADD R21, R224.reuse, 0x90 ;  /* 0x00000090e0157836 */ /* 0x040fe20000000000 */
[----:B------:R-:W-:Y:S01]  /*113e0*/  IADD3 R25, R224, 0x88, RZ ;  /* 0x00000088e0197810 */ /* 0x000fe20007ffe0ff */
[----:B------:R1:W-:Y:S01]  /*113f0*/  @!P0 ST.E.64 desc[UR40][R4.64], R86 ;  /* 0x0000005604008985 */ /* 0x0003e2000c101b28 */
[----:B------:R-:W-:-:S02]  /*11400*/  ISETP.GE.AND P0, PT, R15, UR4, PT ;  /* 0x000000040f007c0c */ /* 0x000fc4000bf06270 */
[CC--:B---3--:R-:W-:Y:S01]  /*11410*/  @!P3 LEA R10, P4, R24.reuse, R14.reuse, 0x2 ;  /* 0x0000000e180ab211 */ /* 0x0c8fe200078810ff */
[----:B------:R2:W-:Y:S01]  /*11420*/  @!P2 ST.E.64 desc[UR40][R8.64], R90 ;  /* 0x0000005a0800a985 */ /* 0x0005e2000c101b28 */
[----:B------:R-:W-:Y:S02]  /*11430*/  SHF.R.S32.HI R25, RZ, 0x1f, R25 ;  /* 0x0000001fff197819 */ /* 0x000fe40000011419 */
[----:B------:R-:W-:Y:S02]  /*11440*/  SHF.R.S32.HI R21, RZ, 0x1f, R21 ;  /* 0x0000001fff157819 */ /* 0x000fe40000011415 */
[----:B0-----:R-:W-:Y:S02]  /*11450*/  @!P1 LEA R12, P5, R3, R14, 0x2 ;  /* 0x0000000e030c9211 */ /* 0x001fe400078a10ff */
[----:B------:R-:W-:Y:S02]  /*11460*/  ISETP.GE.AND P2, PT, R237, UR4, PT ;  /* 0x00000004ed007c0c */ /* 0x000fe4000bf46270 */
[----:B------:R-:W-:-:S02]  /*11470*/  @!P3 LEA.HI.X R11, R24, R20, R25, 0x2, P4 ;  /* 0x00000014180bb211 */ /* 0x000fc400020f1419 */
[----:B------:R-:W-:Y:S01]  /*11480*/  @!P1 LEA.HI.X R13, R3, R20, R21, 0x2, P5 ;  /* 0x00000014030d9211 */ /* 0x000fe200028f1415 */
[----:B------:R-:W-:Y:S01]  /*11490*/  VIADD R21, R224, 0x98 ;  /* 0x00000098e0157836 */ /* 0x000fe20000000000 */
[----:B------:R-:W-:Y:S01]  /*114a0*/  ISETP.GE.AND P4, PT, R236, UR4, PT ;  /* 0x00000004ec007c0c */ /* 0x000fe2000bf86270 */
[----:B------:R0:W-:Y:S01]  /*114b0*/  @!P3 ST.E.64 desc[UR40][R10.64], R94 ;  /* 0x0000005e0a00b985 */ /* 0x0001e2000c101b28 */
[----:B----4-:R-:W-:Y:S02]  /*114c0*/  @!P0 LEA R6, P5, R15, R14, 0x2 ;  /* 0x0000000e0f068211 */ /* 0x010fe400078a10ff */
[----:B------:R-:W-:Y:S01]  /*114d0*/  SHF.R.S32.HI R21, RZ, 0x1f, R21 ;  /* 0x0000001fff157819 */ /* 0x000fe20000011415 */
[----:B------:R3:W-:Y:S01]  /*114e0*/  @!P1 ST.E.64 desc[UR40][R12.64], R98 ;  /* 0x000000620c009985 */ /* 0x0007e2000c101b28 */
[----:B------:R-:W-:Y:S02]  /*114f0*/  ISETP.GE.AND P3, PT, R235, UR4, PT ;  /* 0x00000004eb007c0c */ /* 0x000fe4000bf66270 */
[----:B------:R-:W-:-:S02]  /*11500*/  SHF.R.S32.HI R3, RZ, 0x1f, R237 ;  /* 0x0000001fff037819 */ /* 0x000fc400000114ed */
[----:B-1----:R-:W-:Y:S02]  /*11510*/  @!P2 LEA R4, P1, R237, R14, 0x2 ;  /* 0x0000000eed04a211 */ /* 0x002fe400078210ff */
[-C--:B------:R-:W-:Y:S02]  /*11520*/  @!P0 LEA.HI.X R7, R15, R20.reuse, R21, 0x2, P5 ;  /* 0x000000140f078211 */ /* 0x080fe400028f1415 */
[----:B------:R-:W-:Y:S02]  /*11530*/  @!P2 LEA.HI.X R5, R237, R20, R3, 0x2, P1 ;  /* 0x00000014ed05a211 */ /* 0x000fe400008f1403 */
[----:B------:R-:W-:Y:S01]  /*11540*/  ISETP.GE.AND P1, PT, R234, UR4, PT ;  /* 0x00000004ea007c0c */ /* 0x000fe2000bf26270 */
[----:B------:R1:W-:Y:S01]  /*11550*/  @!P0 ST.E.64 desc[UR40][R6.64], R102 ;  /* 0x0000006606008985 */ /* 0x0003e2000c101b28 */
[----:B--2---:R-:W-:Y:S02]  /*11560*/  @!P4 LEA R8, P0, R236, R14, 0x2 ;  /* 0x0000000eec08c211 */ /* 0x004fe400078010ff */
[----:B------:R-:W-:Y:S01]  /*11570*/  SHF.R.S32.HI R15, RZ, 0x1f, R236 ;  /* 0x0000001fff0f7819 */ /* 0x000fe200000114ec */
[----:B------:R2:W-:Y:S01]  /*11580*/  @!P2 ST.E.64 desc[UR40][R4.64], R106 ;  /* 0x0000006a0400a985 */ /* 0x0005e2000c101b28 */
[----:B------:R-:W-:-:S02]  /*11590*/  SHF.R.S32.HI R3, RZ, 0x1f, R235 ;  /* 0x0000001fff037819 */ /* 0x000fc400000114eb */
[----:B0-----:R-:W-:Y:S02]  /*115a0*/  @!P3 LEA R10, P5, R235, R14, 0x2 ;  /* 0x0000000eeb0ab211 */ /* 0x001fe400078a10ff */
[----:B------:R-:W-:Y:S02]  /*115b0*/  ISETP.GE.AND P2, PT, R233, UR4, PT ;  /* 0x00000004e9007c0c */ /* 0x000fe4000bf46270 */
[-C--:B------:R-:W-:Y:S02]  /*115c0*/  @!P4 LEA.HI.X R9, R236, R20.reuse, R15, 0x2, P0 ;  /* 0x00000014ec09c211 */ /* 0x080fe400000f140f */
[----:B------:R-:W-:Y:S02]  /*115d0*/  ISETP.GE.AND P0, PT, R232, UR4, PT ;  /* 0x00000004e8007c0c */ /* 0x000fe4000bf06270 */
[----:B------:R-:W-:Y:S01]  /*115e0*/  @!P3 LEA.HI.X R11, R235, R20, R3, 0x2, P5 ;  /* 0x00000014eb0bb211 */ /* 0x000fe200028f1403 */
[----:B------:R0:W-:Y:S01]  /*115f0*/  @!P4 ST.E.64 desc[UR40][R8.64], R110 ;  /* 0x0000006e0800c985 */ /* 0x0001e2000c101b28 */
[----:B---3--:R-:W-:-:S02]  /*11600*/  @!P1 LEA R12, P4, R234, R14, 0x2 ;  /* 0x0000000eea0c9211 */ /* 0x008fc400078810ff */
[----:B------:R-:W-:Y:S01]  /*11610*/  SHF.R.S32.HI R3, RZ, 0x1f, R234 ;  /* 0x0000001fff037819 */ /* 0x000fe200000114ea */
[----:B------:R3:W-:Y:S01]  /*11620*/  @!P3 ST.E.64 desc[UR40][R10.64], R114 ;  /* 0x000000720a00b985 */ /* 0x0007e2000c101b28 */
[----:B------:R-:W-:Y:S02]  /*11630*/  ISETP.GE.AND P3, PT, R231, UR4, PT ;  /* 0x00000004e7007c0c */ /* 0x000fe4000bf66270 */
[----:B------:R-:W-:Y:S02]  /*11640*/  @!P1 LEA.HI.X R13, R234, R20, R3, 0x2, P4 ;  /* 0x00000014ea0d9211 */ /* 0x000fe400020f1403 */
[-C--:B-1----:R-:W-:Y:S02]  /*11650*/  @!P2 LEA R6, P5, R233, R14.reuse, 0x2 ;  /* 0x0000000ee906a211 */ /* 0x082fe400078a10ff */
[----:B------:R-:W-:Y:S01]  /*11660*/  SHF.R.S32.HI R15, RZ, 0x1f, R233 ;  /* 0x0000001fff0f7819 */ /* 0x000fe200000114e9 */
[----:B------:R1:W-:Y:S01]  /*11670*/  @!P1 ST.E.64 desc[UR40][R12.64], R118 ;  /* 0x000000760c009985 */ /* 0x0003e2000c101b28 */
[----:B--2---:R-:W-:-:S02]  /*11680*/  @!P0 LEA R4, P4, R232, R14, 0x2 ;  /* 0x0000000ee8048211 */ /* 0x004fc400078810ff */
[----:B------:R-:W-:Y:S02]  /*11690*/  SHF.R.S32.HI R3, RZ, 0x1f, R232 ;  /* 0x0000001fff037819 */ /* 0x000fe400000114e8 */
[-C--:B------:R-:W-:Y:S02]  /*116a0*/  @!P2 LEA.HI.X R7, R233, R20.reuse, R15, 0x2, P5 ;  /* 0x00000014e907a211 */ /* 0x080fe400028f140f */
[----:B------:R-:W-:Y:S02]  /*116b0*/  ISETP.GE.AND P1, PT, R230, UR4, PT ;  /* 0x00000004e6007c0c */ /* 0x000fe4000bf26270 */
[----:B------:R-:W-:Y:S01]  /*116c0*/  @!P0 LEA.HI.X R5, R232, R20, R3, 0x2, P4 ;  /* 0x00000014e8058211 */ /* 0x000fe200020f1403 */
[----:B------:R2:W-:Y:S01]  /*116d0*/  @!P2 ST.E.64 desc[UR40][R6.64], R122 ;  /* 0x0000007a0600a985 */ /* 0x0005e2000c101b28 */
[----:B------:R-:W-:Y:S02]  /*116e0*/  ISETP.GE.AND P4, PT, R229, UR4, PT ;  /* 0x00000004e5007c0c */ /* 0x000fe4000bf86270 */
[----:B------:R-:W-:Y:S01]  /*116f0*/  SHF.R.S32.HI R3, RZ, 0x1f, R231 ;  /* 0x0000001fff037819 */ /* 0x000fe200000114e7 */
[----:B------:R4:W-:Y:S01]  /*11700*/  @!P0 ST.E.64 desc[UR40][R4.64], R126 ;  /* 0x0000007e04008985 */ /* 0x0009e2000c101b28 */
[----:B0-----:R-:W-:-:S02]  /*11710*/  @!P3 LEA R8, P5, R231, R14, 0x2 ;  /* 0x0000000ee708b211 */ /* 0x001fc400078a10ff */
[----:B------:R-:W-:Y:S02]  /*11720*/  ISETP.GE.AND P2, PT, R228, UR4, PT ;  /* 0x00000004e4007c0c */ /* 0x000fe4000bf46270 */
[----:B------:R-:W-:Y:S02]  /*11730*/  ISETP.GE.AND P0, PT, R226, UR4, PT ;  /* 0x00000004e2007c0c */ /* 0x000fe4000bf06270 */
[----:B------:R-:W-:Y:S02]  /*11740*/  @!P3 LEA.HI.X R9, R231, R20, R3, 0x2, P5 ;  /* 0x00000014e709b211 */ /* 0x000fe400028f1403 */
[----:B------:R-:W-:Y:S02]  /*11750*/  SHF.R.S32.HI R3, RZ, 0x1f, R230 ;  /* 0x0000001fff037819 */ /* 0x000fe400000114e6 */
[-C--:B---3--:R-:W-:Y:S01]  /*11760*/  @!P1 LEA R10, P5, R230, R14.reuse, 0x2 ;  /* 0x0000000ee60a9211 */ /* 0x088fe200078a10ff */
[----:B------:R4:W-:Y:S01]  /*11770*/  @!P3 ST.E.64 desc[UR40][R8.64], R130 ;  /* 0x000000820800b985 */ /* 0x0009e2000c101b28 */
[----:B-1----:R-:W-:-:S02]  /*11780*/  @!P4 LEA R12, P3, R229, R14, 0x2 ;  /* 0x0000000ee50cc211 */ /* 0x002fc400078610ff */
[----:B------:R-:W-:Y:S02]  /*11790*/  SHF.R.S32.HI R21, RZ, 0x1f, R229 ;  /* 0x0000001fff157819 */ /* 0x000fe400000114e5 */
[----:B------:R-:W-:Y:S02]  /*117a0*/  @!P1 LEA.HI.X R11, R230, R20, R3, 0x2, P5 ;  /* 0x00000014e60b9211 */ /* 0x000fe400028f1403 */
[----:B--2---:R-:W-:Y:S02]  /*117b0*/  @!P2 LEA R6, P5, R228, R14, 0x2 ;  /* 0x0000000ee406a211 */ /* 0x004fe400078a10ff */
[----:B------:R-:W-:Y:S01]  /*117c0*/  SHF.R.S32.HI R15, RZ, 0x1f, R228 ;  /* 0x0000001fff0f7819 */ /* 0x000fe200000114e4 */
[----:B------:R4:W-:Y:S01]  /*117d0*/  @!P1 ST.E.64 desc[UR40][R10.64], R134 ;  /* 0x000000860a009985 */ /* 0x0009e2000c101b28 */
[----:B------:R-:W-:Y:S02]  /*117e0*/  @!P4 LEA.HI.X R13, R229, R20, R21, 0x2, P3 ;  /* 0x00000014e50dc211 */ /* 0x000fe400018f1415 */
[----:B------:R-:W-:-:S02]  /*117f0*/  SHF.R.S32.HI R3, RZ, 0x1f, R226 ;  /* 0x0000001fff037819 */ /* 0x000fc400000114e2 */
[----:B------:R-:W-:Y:S01]  /*11800*/  @!P0 LEA R24, P3, R226, R14, 0x2 ;  /* 0x0000000ee2188211 */ /* 0x000fe200078610ff */
[----:B------:R4:W-:Y:S01]  /*11810*/  @!P4 ST.E.64 desc[UR40][R12.64], R138 ;  /* 0x0000008a0c00c985 */ /* 0x0009e2000c101b28 */
[-C--:B------:R-:W-:Y:S02]  /*11820*/  @!P2 LEA.HI.X R7, R228, R20.reuse, R15, 0x2, P5 ;  /* 0x00000014e407a211 */ /* 0x080fe400028f140f */
[----:B------:R-:W-:-:S03]  /*11830*/  @!P0 LEA.HI.X R25, R226, R20, R3, 0x2, P3 ;  /* 0x00000014e2198211 */ /* 0x000fc600018f1403 */
[----:B------:R4:W-:Y:S04]  /*11840*/  @!P2 ST.E.64 desc[UR40][R6.64], R142 ;  /* 0x0000008e0600a985 */ /* 0x0009e8000c101b28 */
[----:B------:R4:W-:Y:S01]  /*11850*/  @!P0 ST.E.64 desc[UR40][R24.64], R146 ;  /* 0x0000009218008985 */ /* 0x0009e2000c101b28 */
[----:B------:R-:W-:-:S13]  /*11860*/  ISETP.GE.AND P0, PT, R225, UR4, PT ;  /* 0x00000004e1007c0c */ /* 0x000fda000bf06270 */
[----:B----4-:R-:W-:Y:S05]  /*11870*/  @P0 BRA `(.L_x_9764) ;  /* 0x0000000c00e80947 */ /* 0x010fea0003800000 */
[----:B------:R-:W-:Y:S02]  /*11880*/  SHF.R.S32.HI R3, RZ, 0x1f, R225 ;  /* 0x0000001fff037819 */ /* 0x000fe400000114e1 */
[----:B------:R-:W-:-:S04]  /*11890*/  LEA R14, P0, R225, R14, 0x2 ;  /* 0x0000000ee10e7211 */ /* 0x000fc800078010ff */
[----:B------:R-:W-:-:S05]  /*118a0*/  LEA.HI.X R15, R225, R20, R3, 0x2, P0 ;  /* 0x00000014e10f7211 */ /* 0x000fca00000f1403 */
[----:B------:R0:W-:Y:S01]  /*118b0*/  ST.E.64 desc[UR40][R14.64], R150 ;  /* 0x000000960e007985 */ /* 0x0001e2000c101b28 */
[----:B------:R-:W-:Y:S05]  /*118c0*/  BRA `(.L_x_9764) ;  /* 0x0000000c00d47947 */ /* 0x000fea0003800000 */
.L_x_9751:
        /* <DEDUP_REMOVED lines=17> */
[----:B------:R-:W0:Y:S01]  /*119e0*/  @!P2 LDC R212, c[0x0][0xad4] ;  /* 0x0002b500ffd4ab82 */ /* 0x000e220000000800 */
[----:B----4-:R-:W-:Y:S01]  /*119f0*/  VIADD R28, R0, 0xffffff80 ;  /* 0xffffff80001c7836 */ /* 0x010fe20000000000 */
[----:B0-----:R-:W-:-:S04]  /*11a00*/  ISETP.GT.AND P2, PT, R212, 0x1, PT ;  /* 0x00000001d400780c */ /* 0x001fc80003f44270 */
[----:B------:R-:W-:Y:S01]  /*11a10*/  ISETP.GT.AND P3, PT, R28, 0x7f, PT ;  /* 0x0000007f1c00780c */ /* 0x000fe20003f64270 */
[----:B---3--:R-:W-:-:S12]  /*11a20*/  @P1 BRA `(.L_x_9769) ;  /* 0x0000000000101947 */ /* 0x008fd80003800000 */
[----:B------:R-:W-:Y:S05]  /*11a30*/  @!P0 BRA `(.L_x_9769) ;  /* 0x00000000000c8947 */ /* 0x000fea0003800000 */
[----:B------:R-:W3:Y:S04]  /*11a40*/  LDG.E R7, desc[UR40][R4.64] ;  /* 0x0000002804077981 */ /* 0x000ee8000c1e1900 */
[----:B-----5:R-:W3:Y:S02]  /*11a50*/  LDG.E R20, desc[UR40][R4.64+0x4] ;  /* 0x0000042804147981 */ /* 0x020ee4000c1e1900 */
[----:B---3--:R-:W-:-:S07]  /*11a60*/  IMAD.IADD R20, R20, 0x1, -R7 ;  /* 0x0000000114147824 */ /* 0x008fce00078e0a07 */
.L_x_9769:
[----:B------:R-:W3:Y:S01]  /*11a70*/  LDL.LU R0, [R1+0x4c] ;  /* 0x00004c0001007983 */ /* 0x000ee20000300800 */
[----:B------:R-:W-:Y:S01]  /*11a80*/  BSSY B1, `(.L_x_9770) ;  /* 0x0000037000017945 */ /* 0x000fe20003800000 */
[----:B------:R-:W-:Y:S02]  /*11a90*/  SEL R213, R213, RZ, !P0 ;  /* 0x000000ffd5d57207 */ /* 0x000fe40004000000 */
[----:B-----5:R-:W-:Y:S02]  /*11aa0*/  SHF.R.S32.HI R26, RZ, 0x1f, R3 ;  /* 0x0000001fff1a7819 */ /* 0x020fe40000011403 */
[----:B---3--:R-:W-:Y:S01]  /*11ab0*/  SEL R27, R0, RZ, !P0 ;  /* 0x000000ff001b7207 */ /* 0x008fe20004000000 */
[----:B------:R-:W-:Y:S06]  /*11ac0*/  @P3 BRA `(.L_x_9771) ;  /* 0x0000000000c83947 */ /* 0x000fec0003800000 */
[----:B------:R-:W0:Y:S01]  /*11ad0*/  S2R R5, SR_TID.X ;  /* 0x0000000000057919 */ /* 0x000e220000002100 */
[----:B------:R-:W3:Y:S02]  /*11ae0*/  LDC R31, c[0x0][0xbe8] ;  /* 0x0002fa00ff1f7b82 */ /* 0x000ee40000000800 */
[----:B---3--:R-:W-:Y:S02]  /*11af0*/  IMAD R4, R20, R31, RZ ;  /* 0x0000001f14047224 */ /* 0x008fe400078e02ff */
        /* <DEDUP_REMOVED lines=9> */
[----:B------:R-:W-:Y:S02]  /*11b90*/  SEL R24, R24, 0x978, P0 ;  /* 0x0000097818187807 */ /* 0x000fe40000000000 */
[----:B------:R-:W-:-:S03]  /*11ba0*/  SEL R219, R219, RZ, P0 ;  /* 0x000000ffdbdb7207 */ /* 0x000fc60000000000 */
        /* <DEDUP_REMOVED lines=27> */
[----:B-1----:R-:W-:Y:S01]  /*11d60*/  IMAD R0, R7, R11, RZ ;  /* 0x0000000b07007224 */ /* 0x002fe200078e02ff */
[----:B------:R-:W-:-:S05]  /*11d70*/  SHF.R.S32.HI R13, RZ, 0x1f, R11 ;  /* 0x0000001fff0d7819 */ /* 0x000fca000001140b */
[C---:B------:R-:W-:Y:S02]  /*11d80*/  IMAD R13, R6.reuse, R13, R0 ;  /* 0x0000000d060d7224 */ /* 0x040fe400078e0200 */
[----:B------:R-:W-:-:S04]  /*11d90*/  IMAD.WIDE.U32 R6, R6, R11, R8 ;  /* 0x0000000b06067225 */ /* 0x000fc800078e0008 */
[----:B------:R-:W-:Y:S01]  /*11da0*/  IMAD.IADD R0, R7, 0x1, R13 ;  /* 0x0000000107007824 */ /* 0x000fe200078e020d */
[----:B0-----:R-:W-:Y:S01]  /*11db0*/  LEA R4, P0, R6, R4, 0x2 ;  /* 0x0000000406047211 */ /* 0x001fe200078010ff */
[----:B------:R-:W-:-:S03]  /*11dc0*/  IMAD.MOV.U32 R7, RZ, RZ, -0x800000 ;  /* 0xff800000ff077424 */ /* 0x000fc600078e00ff */
[----:B--2---:R-:W-:-:S05]  /*11dd0*/  LEA.HI.X R5, R6, R5, R0, 0x2, P0 ;  /* 0x0000000506057211 */ /* 0x004fca00000f1400 */
[----:B------:R0:W-:Y:S04]  /*11de0*/  STG.E desc[UR40][R4.64], R7 ;  /* 0x0000000704007986 */ /* 0x0001e8000c101928 */
.L_x_9771:
[----:B------:R-:W-:Y:S05]  /*11df0*/  BSYNC B1 ;  /* 0x0000000000017941 */ /* 0x000fea0003800000 */
.L_x_9770:
[----:B------:R-:W-:Y:S05]  /*11e00*/  @P2 BRA `(.L_x_9764) ;  /* 0x0000000800842947 */ /* 0x000fea0003800000 */
[----:B------:R-:W3:Y:S01]  /*11e10*/  LDC R21, c[0x0][0xbe8] ;  /* 0x0002fa00ff157b82 */ /* 0x000ee20000000800 */
[----:B0-----:R-:W-:Y:S01]  /*11e20*/  SHF.R.S32.HI R5, RZ, 0x1f, R28 ;  /* 0x0000001fff057819 */ /* 0x001fe2000001141c */
[----:B------:R-:W-:Y:S02]  /*11e30*/  ULDC.64 UR4, c[0x0][0xaa0] ;  /* 0x0002a80000047ab9 */ /* 0x000fe40000000a00 */
[----:B------:R-:W-:Y:S01]  /*11e40*/  IMAD R0, R26, UR4, RZ ;  /* 0x000000041a007c24 */ /* 0x000fe2000f8e02ff */
[----:B------:R-:W-:Y:S01]  /*11e50*/  LEA.HI R8, R5, R28, RZ, 0x3 ;  /* 0x0000001c05087211 */ /* 0x000fe200078f18ff */
[----:B------:R-:W-:-:S03]  /*11e60*/  IMAD.WIDE.U32 R4, R3, UR4, RZ ;  /* 0x0000000403047c25 */ /* 0x000fc6000f8e00ff */
[----:B------:R-:W-:Y:S01]  /*11e70*/  LOP3.LUT R9, R8, 0xfffffff8, RZ, 0xc0, !PT ;  /* 0xfffffff808097812 */ /* 0x000fe200078ec0ff */
[----:B------:R-:W-:Y:S01]  /*11e80*/  IMAD R7, R3, UR5, R0 ;  /* 0x0000000503077c24 */ /* 0x000fe2000f8e0200 */
[----:B------:R-:W-:Y:S01]  /*11e90*/  SHF.R.S32.HI R8, RZ, 0x3, R8 ;  /* 0x00000003ff087819 */ /* 0x000fe20000011408 */
[----:B------:R-:W-:Y:S02]  /*11ea0*/  ULDC.64 UR4, c[0x0][0xae8] ;  /* 0x0002ba0000047ab9 */ /* 0x000fe40000000a00 */
[----:B------:R-:W-:Y:S02]  /*11eb0*/  IMAD.IADD R3, R28, 0x1, -R9 ;  /* 0x000000011c037824 */ /* 0x000fe400078e0a09 */
[----:B------:R-:W-:Y:S02]  /*11ec0*/  IMAD.IADD R5, R5, 0x1, R7 ;  /* 0x0000000105057824 */ /* 0x000fe400078e0207 */
[----:B------:R-:W-:Y:S02]  /*11ed0*/  IMAD R3, R3, 0x20, R8 ;  /* 0x0000002003037824 */ /* 0x000fe400078e0208 */
[----:B------:R-:W-:Y:S01]  /*11ee0*/  IMAD.WIDE.U32 R4, R211, UR4, R4 ;  /* 0x00000004d3047c25 */ /* 0x000fe2000f8e0004 */
[----:B---3--:R-:W-:-:S03]  /*11ef0*/  ISETP.NE.AND P0, PT, R21, 0x1, PT ;  /* 0x000000011500780c */ /* 0x008fc60003f05270 */
[----:B------:R-:W-:Y:S02]  /*11f00*/  IMAD R9, R218, 0x80, R3 ;  /* 0x00000080da097824 */ /* 0x000fe400078e0203 */
[----:B------:R-:W-:Y:S01]  /*11f10*/  IMAD R5, R211, UR5, R5 ;  /* 0x00000005d3057c24 */ /* 0x000fe2000f8e0205 */
[----:B------:R-:W-:Y:S01]  /*11f20*/  ULDC.64 UR4, c[0x0][0xaf0] ;  /* 0x0002bc0000047ab9 */ /* 0x000fe20000000a00 */
[----:B------:R-:W-:Y:S02]  /*11f30*/  IMAD.MOV.U32 R3, RZ, RZ, R9 ;  /* 0x000000ffff037224 */ /* 0x000fe400078e0009 */
[----:B------:R-:W-:-:S04]  /*11f40*/  IMAD.WIDE.U32 R4, R213, UR4, R4 ;  /* 0x00000004d5047c25 */ /* 0x000fc8000f8e0004 */
[----:B------:R-:W0:Y:S08]  /*11f50*/  @P0 LDC R6, c[0x0][0xbec] ;  /* 0x0002fb00ff060b82 */ /* 0x000e300000000800 */
[----:B------:R-:W3:Y:S01]  /*11f60*/  @P0 LDC R11, c[0x0][0xbf0] ;  /* 0x0002fc00ff0b0b82 */ /* 0x000ee20000000800 */
[----:B0-----:R-:W-:-:S04]  /*11f70*/  @P0 IMAD.HI.U32 R0, R9, R6, RZ ;  /* 0x0000000609000227 */ /* 0x001fc800078e00ff */
[----:B------:R-:W-:Y:S01]  /*11f80*/  IMAD R6, R27, UR4, RZ ;  /* 0x000000041b067c24 */ /* 0x000fe2000f8e02ff */
[----:B---3--:R-:W-:-:S03]  /*11f90*/  @P0 SHF.R.U32.HI R3, RZ, R11, R0 ;  /* 0x0000000bff030219 */ /* 0x008fc60000011600 */
[----:B------:R-:W-:Y:S01]  /*11fa0*/  IMAD R7, R213, UR5, R6 ;  /* 0x00000005d5077c24 */ /* 0x000fe2000f8e0206 */
[----:B------:R-:W-:Y:S01]  /*11fb0*/  ULDC.64 UR4, c[0x0][0xae0] ;  /* 0x0002b80000047ab9 */ /* 0x000fe20000000a00 */
[--C-:B------:R-:W-:Y:S01]  /*11fc0*/  SHF.R.S32.HI R0, RZ, 0x1f, R3.reuse ;  /* 0x0000001fff007819 */ /* 0x100fe20000011403 */
[----:B------:R-:W-:Y:S02]  /*11fd0*/  IMAD.MOV R6, RZ, RZ, -R3 ;  /* 0x000000ffff067224 */ /* 0x000fe400078e0a03 */
[----:B------:R-:W-:Y:S02]  /*11fe0*/  IMAD.IADD R5, R5, 0x1, R7 ;  /* 0x0000000105057824 */ /* 0x000fe400078e0207 */
        /* <DEDUP_REMOVED lines=10> */
[----:B------:R-:W-:Y:S01]  /*12090*/  ULDC.64 UR4, c[0x0][0xa80] ;  /* 0x0002a00000047ab9 */ /* 0x000fe20000000a00 */
[----:B------:R-:W-:-:S03]  /*120a0*/  VIADD R9, R203, 0xc0 ;  /* 0x000000c0cb097836 */ /* 0x000fc60000000000 */
[----:B------:R-:W-:Y:S02]  /*120b0*/  IADD3 R5, R5, R3, RZ ;  /* 0x0000000305057210 */ /* 0x000fe40007ffe0ff */
[C---:B------:R-:W-:Y:S01]  /*120c0*/  LEA R3, P0, R4.reuse, UR4, 0x1 ;  /* 0x0000000404037c11 */ /* 0x040fe2000f8008ff */
[----:B------:R-:W-:Y:S01]  /*120d0*/  UMOV UR4, 0xffffffff ;  /* 0xffffffff00047882 */ /* 0x000fe20000000000 */
[----:B------:R-:W-:Y:S02]  /*120e0*/  SHF.R.S32.HI R6, RZ, 0x1f, R9 ;  /* 0x0000001fff067819 */ /* 0x000fe40000011409 */
[----:B------:R-:W-:Y:S01]  /*120f0*/  LEA.HI.X R4, R4, UR5, R5, 0x1, P0 ;  /* 0x0000000504047c11 */ /* 0x000fe200080f0c05 */
[----:B------:R-:W-:Y:S08]  /*12100*/  BRA.DIV UR4, `(.L_x_9772) ;  /* 0x0000009204487947 */ /* 0x000ff0000b800000 */
[----:B------:R0:W3:Y:S04]  /*12110*/  SHFL.IDX PT, R0, R4, RZ, 0x181f ;  /* 0x00181fff04007589 */ /* 0x0000e800000e0000 */
[----:B------:R0:W4:Y:S02]  /*12120*/  SHFL.IDX PT, R14, R3, RZ, 0x181f ;  /* 0x00181fff030e7589 */ /* 0x00012400000e0000 */
.L_x_9988:
[----:B------:R-:W-:Y:S01]  /*12130*/  IMAD R20, R20, R21, RZ ;  /* 0x0000001514147224 */ /* 0x000fe200078e02ff */
[----:B------:R-:W-:Y:S01]  /*12140*/  BSSY B1, `(.L_x_9773) ;  /* 0x0000018000017945 */ /* 0x000fe20003800000 */
[----:B------:R-:W-:-:S05]  /*12150*/  IMAD R7, R218, 0x80, R8 ;  /* 0x00000080da077824 */ /* 0x000fca00078e0208 */
        /* <DEDUP_REMOVED lines=8> */
[----:B------:R-:W-:-:S05]  /*121e0*/  SHF.R.S32.HI R15, RZ, 0x1f, R210 ;  /* 0x0000001fff0f7819 */ /* 0x000fca00000114d2 */
[CC--:B----4-:R-:W-:Y:S02]  /*121f0*/  @!P3 LEA R10, P5, R203.reuse, R14.reuse, 0x1 ;  /* 0x0000000ecb0ab211 */ /* 0x0d0fe400078a08ff */
[C---:B------:R-:W-:Y:S02]  /*12200*/  @!P2 LEA R12, P4, R210.reuse, R14, 0x1 ;  /* 0x0000000ed20ca211 */ /* 0x040fe400078808ff */
[----:B---3--:R-:W-:Y:S02]  /*12210*/  @!P3 LEA.HI.X R11, R203, R0, R5, 0x1, P5 ;  /* 0x00000000cb0bb211 */ /* 0x008fe400028f0c05 */
[----:B------:R-:W-:Y:S02]  /*12220*/  SHF.R.S32.HI R5, RZ, 0x1f, R209 ;  /* 0x0000001fff057819 */ /* 0x000fe400000114d1 */
[----:B------:R-:W-:Y:S01]  /*12230*/  @!P1 LEA R24, P5, R209, R14, 0x1 ;  /* 0x0000000ed1189211 */ /* 0x000fe200078a08ff */
[----:B------:R3:W-:Y:S01]  /*12240*/  @!P3 ST.E.128 desc[UR40][R10.64], RZ ;  /* 0x000000ff0a00b985 */ /* 0x0007e2000c101d28 */
[----:B------:R-:W-:-:S02]  /*12250*/  @!P2 LEA.HI.X R13, R210, R0, R15, 0x1, P4 ;  /* 0x00000000d20da211 */ /* 0x000fc400020f0c0f */
[----:B------:R-:W-:Y:S02]  /*12260*/  @!P0 LEA R14, P4, R9, R14, 0x1 ;  /* 0x0000000e090e8211 */ /* 0x000fe400078808ff */
[-C--:B------:R-:W-:Y:S01]  /*12270*/  @!P1 LEA.HI.X R25, R209, R0.reuse, R5, 0x1, P5 ;  /* 0x00000000d1199211 */ /* 0x080fe200028f0c05 */
[----:B------:R3:W-:Y:S01]  /*12280*/  @!P2 ST.E.128 desc[UR40][R12.64], RZ ;  /* 0x000000ff0c00a985 */ /* 0x0007e2000c101d28 */
[----:B------:R-:W-:-:S03]  /*12290*/  @!P0 LEA.HI.X R15, R9, R0, R6, 0x1, P4 ;  /* 0x00000000090f8211 */ /* 0x000fc600020f0c06 */
[----:B------:R3:W-:Y:S04]  /*122a0*/  @!P1 ST.E.128 desc[UR40][R24.64], RZ ;  /* 0x000000ff18009985 */ /* 0x0007e8000c101d28 */
[----:B------:R3:W-:Y:S02]  /*122b0*/  @!P0 ST.E.128 desc[UR40][R14.64], RZ ;  /* 0x000000ff0e008985 */ /* 0x0007e4000c101d28 */
.L_x_9774:
[----:B------:R-:W-:Y:S05]  /*122c0*/  BSYNC B1 ;  /* 0x0000000000017941 */ /* 0x000fea0003800000 */
.L_x_9773:
[----:B------:R-:W-:-:S03]  /*122d0*/  UMOV UR4, 0xffffffff ;  /* 0xffffffff00047882 */ /* 0x000fc60000000000 */
[----:B------:R-:W-:Y:S05]  /*122e0*/  BRA.DIV UR4, `(.L_x_9775) ;  /* 0x0000009204047947 */ /* 0x000fea000b800000 */
[----:B---3--:R3:W0:Y:S04]  /*122f0*/  SHFL.IDX PT, R0, R4, 0x1, 0x181f ;  /* 0x00381f0004007f89 */ /* 0x00862800000e0000 */
[----:B----4-:R3:W4:Y:S02]  /*12300*/  SHFL.IDX PT, R14, R3, 0x1, 0x181f ;  /* 0x00381f00030e7f89 */ /* 0x01072400000e0000 */
.L_x_9992:
        /* <DEDUP_REMOVED lines=13> */
[----:B0-----:R-:W-:Y:S02]  /*123e0*/  @!P3 LEA.HI.X R11, R203, R0, R8, 0x1, P5 ;  /* 0x00000000cb0bb211 */ /* 0x001fe400028f0c08 */
        /* <DEDUP_REMOVED lines=10> */
.L_x_9777:
[----:B------:R-:W-:Y:S05]  /*12490*/  BSYNC B1 ;  /* 0x0000000000017941 */ /* 0x000fea0003800000 */
.L_x_9776:
[----:B------:R-:W-:-:S03]  /*124a0*/  UMOV UR4, 0xffffffff ;  /* 0xffffffff00047882 */ /* 0x000fc60000000000 */
[----:B------:R-:W-:Y:S05]  /*124b0*/  BRA.DIV UR4, `(.L_x_9778) ;  /* 0x0000008e04d87947 */ /* 0x000fea000b800000 */
[----:B0-----:R0:W0:Y:S04]  /*124c0*/  SHFL.IDX PT, R0, R4, 0x2, 0x181f ;  /* 0x00581f0004007f89 */ /* 0x00102800000e0000 */
[----:B----4-:R4:W0:Y:S02]  /*124d0*/  SHFL.IDX PT, R14, R3, 0x2, 0x181f ;  /* 0x00581f00030e7f89 */ /* 0x01082400000e0000 */
.L_x_9996:
        /* <DEDUP_REMOVED lines=11> */
[CC--:B0-----:R-:W-:Y:S02]  /*12590*/  @!P3 LEA R10, P5, R203.reuse, R14.reuse, 0x1 ;  /* 0x0000000ecb0ab211 */ /* 0x0c1fe400078a08ff */
[C---:B------:R-:W-:Y:S02]  /*125a0*/  @!P2 LEA R12, P4, R210.reuse, R14, 0x1 ;  /* 0x0000000ed20ca211 */ /* 0x040fe400078808ff */
[----:B------:R-:W-:Y:S02]  /*125b0*/  @!P3 LEA.HI.X R11, R203, R0, R8, 0x1, P5 ;  /* 0x00000000cb0bb211 */ /* 0x000fe400028f0c08 */
        /* <DEDUP_REMOVED lines=10> */
.L_x_9780:
[----:B------:R-:W-:Y:S05]  /*12660*/  BSYNC B1 ;  /* 0x0000000000017941 */ /* 0x000fea0003800000 */
.L_x_9779:
[----:B------:R-:W-:-:S03]  /*12670*/  UMOV UR4, 0xffffffff ;  /* 0xffffffff00047882 */ /* 0x000fc60000000000 */
[----:B------:R-:W-:Y:S05]  /*12680*/  BRA.DIV UR4, `(.L_x_9781) ;  /* 0x0000008e04ac7947 */ /* 0x000fea000b800000 */
[----:B0-----:R0:W0:Y:S04]  /*12690*/  SHFL.IDX PT, R0, R4, 0x3, 0x181f ;  /* 0x00781f0004007f89 */ /* 0x00102800000e0000 */
[----:B------:R0:W0:Y:S02]  /*126a0*/  SHFL.IDX PT, R14, R3, 0x3, 0x181f ;  /* 0x00781f00030e7f89 */ /* 0x00002400000e0000 */
.L_x_10000:
[----:B0--34-:R-:W-:-:S05]  /*126b0*/  VIADD R3, R7, 0x60 ;  /* 0x0000006007037836 */ /* 0x019fca0000000000 */
        /* <DEDUP_REMOVED lines=9> */
[CC--:B------:R-:W-:Y:S02]  /*12750*/  @!P3 LEA R4, P5, R203.reuse, R14.reuse, 0x1 ;  /* 0x0000000ecb04b211 */ /* 0x0c0fe400078a08ff */
        /* <DEDUP_REMOVED lines=12> */
.L_x_9764:
[----:B------:R-:W-:Y:S05]  /*12820*/  BSYNC B0 ;  /* 0x0000000000007941 */ /* 0x000fea0003800000 */
.L_x_9750:
[----:B------:R-:W-:Y:S02]  /*12830*/  ULDC UR4, c[0x0][0xc3c] ;  /* 0x00030f0000047ab9 */ /* 0x000fe40000000800 */
[----:B--2---:R-:W-:-:S13]  /*12840*/  ISETP.GE.AND P0, PT, R155, UR4, PT ;  /* 0x000000049b007c0c */ /* 0x004fda000bf06270 */
[----:B------:R-:W-:Y:S05]  /*12850*/  @!P0 BRA `(.L_x_9782) ;  /* 0xfffffee800d48947 */ /* 0x000fea000383ffff */
[----:B------:R-:W-:Y:S05]  /*12860*/  BRA `(.L_x_9636) ;  /* 0x0000007c00107947 */ /* 0x000fea0003800000 */
.L_x_9634:
        /* <DEDUP_REMOVED lines=20> */
.L_x_9783:
        /* <DEDUP_REMOVED lines=43> */
.L_x_9787:
        /* <DEDUP_REMOVED lines=35> */
[----:B------:R-:W-:-:S04]  /*12e90*/  IADD3 R8, R11, R8, RZ ;  /* 0x000000080b087210 */ /* 0x000fc80007ffe0ff */
[----:B------:R-:W-:-:S13]  /*12ea0*/  ISETP.GT.AND P6, PT, R8, UR6, PT ;  /* 0x0000000608007c0c */ /* 0x000fda000bfc4270 */
[----:B------:R-:W-:Y:S05]  /*12eb0*/  @!P6 BRA `(.L_x_9787) ;  /* 0xfffffffc0068e947 */ /* 0x000fea000383ffff */
.L_x_9785:
        /* <DEDUP_REMOVED lines=20> */
.L_x_9788:
        /* <DEDUP_REMOVED lines=48> */
[----:B------:R-:W-:Y:S01]  /*13300*/  IMAD R3, R11, 0x10000, R2 ;  /* 0x000100000b037824 */ /* 0x000fe200078e0202 */
[----:B------:R-:W-:Y:S02]  /*13310*/  IADD3 R2, R4, UR4, RZ ;  /* 0x0000000404027c10 */ /* 0x000fe4000fffe0ff */
[----:B------:R1:W-:Y:S04]  /*13320*/  STL [R1+0x4], R5 ;  /* 0x0000040501007387 */ /* 0x0003e80000100800 */
[----:B------:R1:W-:Y:S04]  /*13330*/  STL [R1+0xc], R2 ;  /* 0x00000c0201007387 */ /* 0x0003e80000100800 */
[----:B------:R1:W-:Y:S01]  /*13340*/  STL [R1+0x8], R3 ;  /* 0x0000080301007387 */ /* 0x0003e20000100800 */
[----:B------:R-:W-:Y:S05]  /*13350*/  BRA `(.L_x_9789) ;  /* 0x0000000000107947 */ /* 0x000fea0003800000 */
.L_x_9786:
[----:B------:R-:W-:Y:S01]  /*13360*/  IMAD.U32 R2, RZ, RZ, UR6 ;  /* 0x00000006ff027e24 */ /* 0x000fe2000f8e00ff */
[----:B------:R0:W-:Y:S04]  /*13370*/  STL [R1+0x4], RZ ;  /* 0x000004ff01007387 */ /* 0x0001e80000100800 */
[----:B------:R0:W-:Y:S04]  /*13380*/  STL [R1+0x8], RZ ;  /* 0x000008ff01007387 */ /* 0x0001e80000100800 */
[----:B------:R0:W-:Y:S02]  /*13390*/  STL [R1], R2 ;  /* 0x0000000201007387 */ /* 0x0001e40000100800 */
.L_x_9789:
        /* <DEDUP_REMOVED lines=10> */
.L_x_9784:
[----:B-1----:R-:W3:Y:S01]  /*13440*/  LDL R0, [R1+0xc] ;  /* 0x00000c0001007983 */ /* 0x002ee20000100800 */
[----:B------:R-:W-:Y:S01]  /*13450*/  ULDC UR4, c[0x0][0xc3c] ;  /* 0x00030f0000047ab9 */ /* 0x000fe20000000800 */
[----:B------:R-:W-:Y:S01]  /*13460*/  IMAD.MOV.U32 R19, RZ, RZ, RZ ;  /* 0x000000ffff137224 */ /* 0x000fe200078e00ff */
[----:B---3--:R-:W-:Y:S01]  /*13470*/  ISETP.GE.AND P0, PT, R0, UR4, PT ;  /* 0x0000000400007c0c */ /* 0x008fe2000bf06270 */
[----:B------:R-:W-:-:S05]  /*13480*/  IMAD.MOV.U32 R0, RZ, RZ, 0x1 ;  /* 0x00000001ff007424 */ /* 0x000fca00078e00ff */
[----:B------:R1:W-:Y:S04]  /*13490*/  STL [R1+0x14], R0 ;  /* 0x0000140001007387 */ /* 0x0003e80000100800 */
[----:B------:R1:W-:Y:S03]  /*134a0*/  STL [R1+0x54], RZ ;  /* 0x000054ff01007387 */ /* 0x0003e60000100800 */
[----:B------:R-:W-:Y:S05]  /*134b0*/  @P0 BRA `(.L_x_9790) ;  /* 0x0000006c001c0947 */ /* 0x000fea0003800000 */
[----:B------:R-:W3:Y:S01]  /*134c0*/  S2UR UR5, SR_CgaCtaId ;  /* 0x00000000000579c3 */ /* 0x000ee20000008800 */
[C---:B-1----:R-:W-:Y:S01]  /*134d0*/  IMAD.SHL.U32 R0, R6.reuse, 0x8, RZ ;  /* 0x0000000806007824 */ /* 0x042fe200078e00ff */
[----:B------:R-:W-:Y:S01]  /*134e0*/  LOP3.LUT R4, R6, 0x7f, RZ, 0xc0, !PT ;  /* 0x0000007f06047812 */ /* 0x000fe200078ec0ff */
[----:B------:R-:W-:Y:S01]  /*134f0*/  UMOV UR4, 0x400 ;  /* 0x0000040000047882 */ /* 0x000fe20000000000 */
[----:B------:R-:W-:Y:S01]  /*13500*/  BSSY B8, `(.L_x_9790) ;  /* 0x00006c2000087945 */ /* 0x000fe20003800000 */
[----:B------:R-:W-:Y:S01]  /*13510*/  IMAD.MOV.U32 R19, RZ, RZ, RZ ;  /* 0x000000ffff137224 */ /* 0x000fe200078e00ff */
[----:B------:R-:W-:Y:S01]  /*13520*/  LOP3.LUT R3, R0, 0x1f8, RZ, 0xc0, !PT ;  /* 0x000001f800037812 */ /* 0x000fe200078ec0ff */
[----:B0-----:R-:W-:Y:S01]  /*13530*/  IMAD.SHL.U32 R2, R4, 0x8, RZ ;  /* 0x0000000804027824 */ /* 0x001fe200078e00ff */
        /* <DEDUP_REMOVED lines=16> */
.L_x_9932:
[----:B0--3--:R-:W3:Y:S01]  /*13640*/  LDL R0, [R1+0xc] ;  /* 0x00000c0001007983 */ /* 0x009ee20000100800 */
[----:B-1----:R-:W3:Y:S01]  /*13650*/  LDC.64 R2, c[0x0][0xc88] ;  /* 0x00032200ff027b82 */ /* 0x002ee20000000a00 */
[----:B------:R-:W-:Y:S05]  /*13660*/  YIELD ;  /* 0x0000000000007946 */ /* 0x000fea0003800000 */
[----:B------:R-:W-:Y:S01]  /*13670*/  ULDC.64 UR4, c[0x0][0xa28] ;  /* 0x00028a0000047ab9 */ /* 0x000fe20000000a00 */
[----:B--2---:R-:W-:Y:S02]  /*13680*/  CS2R R8, SRZ ;  /* 0x0000000000087805 */ /* 0x004fe4000001ff00 */
[----:B------:R-:W-:Y:S01]  /*13690*/  ISETP.NE.U32.AND P0, PT, RZ, UR4, PT ;  /* 0x00000004ff007c0c */ /* 0x000fe2000bf05070 */
[----:B------:R-:W-:Y:S01]  /*136a0*/  ULDC.64 UR10, c[0x0][0xa18] ;  /* 0x00028600000a7ab9 */ /* 0x000fe20000000a00 */
[----:B------:R-:W-:Y:S01]  /*136b0*/  ULDC.64 UR8, c[0x0][0xa10] ;  /* 0x0002840000087ab9 */ /* 0x000fe20000000a00 */
[----:B------:R-:W-:Y:S01]  /*136c0*/  ULDC.64 UR6, c[0x0][0xa08] ;  /* 0x0002820000067ab9 */ /* 0x000fe20000000a00 */
[----:B---3--:R-:W-:-:S05]  /*136d0*/  IMAD.WIDE R2, R0, 0x4, R2 ;  /* 0x0000000400027825 */ /* 0x008fca00078e0202 */
        /* <DEDUP_REMOVED lines=54> */
.L_x_9791:
        /* <DEDUP_REMOVED lines=17> */
.L_x_9792:
[----:B------:R-:W-:Y:S05]  /*13b50*/  @!P0 BRA `(.L_x_9793) ;  /* 0x00000000000c8947 */ /* 0x000fea0003800000 */
[----:B------:R-:W2:Y:S04]  /*13b60*/  LDG.E R9, desc[UR40][R6.64] ;  /* 0x0000002806097981 */ /* 0x000ea8000c1e1900 */
[----:B------:R-:W2:Y:S02]  /*13b70*/  LDG.E R6, desc[UR40][R6.64+0x4] ;  /* 0x0000042806067981 */ /* 0x000ea4000c1e1900 */
[----:B--2---:R-:W-:-:S07]  /*13b80*/  IMAD.IADD R9, R6, 0x1, -R9 ;  /* 0x0000000106097824 */ /* 0x004fce00078e0a09 */
.L_x_9793:
[----:B01----:R-:W2:Y:S01]  /*13b90*/  @P2 LDG.E R2, desc[UR40][R4.64] ;  /* 0x0000002804022981 */ /* 0x003ea2000c1e1900 */
[----:B-----5:R-:W-:-:S03]  /*13ba0*/  IMAD.IADD R6, R9, 0x1, -R8 ;  /* 0x0000000109067824 */ /* 0x020fc600078e0a08 */
[----:B------:R-:W2:Y:S01]  /*13bb0*/  @P2 LDG.E R4, desc[UR40][R4.64+0x4] ;  /* 0x0000042804042981 */ /* 0x000ea2000c1e1900 */
[----:B------:R-:W-:Y:S01]  /*13bc0*/  LOP3.LUT R14, R10, 0xff, RZ, 0xc0, !PT ;  /* 0x000000ff0a0e7812 */ /* 0x000fe200078ec0ff */
[----:B------:R-:W-:Y:S01]  /*13bd0*/  BSSY B0, `(.L_x_9794) ;  /* 0x000002a000007945 */ /* 0x000fe20003800000 */
[----:B------:R-:W-:Y:S01]  /*13be0*/  SHF.R.U32.HI R10, RZ, 0x10, R10 ;  /* 0x00000010ff0a7819 */ /* 0x000fe2000001160a */
[----:B--2---:R-:W-:-:S04]  /*13bf0*/  @P2 IMAD.IADD R11, R4, 0x1, -R2 ;  /* 0x00000001040b2824 */ /* 0x004fc800078e0a02 */
[----:B------:R-:W-:-:S04]  /*13c00*/  IMAD.IADD R3, R6, 0x1, R11 ;  /* 0x0000000106037824 */ /* 0x000fc800078e020b */
[----:B------:R-:W-:-:S04]  /*13c10*/  VIADD R2, R3, 0x5f ;  /* 0x0000005f03027836 */ /* 0x000fc80000000000 */
[----:B------:R-:W-:Y:S01]  /*13c20*/  IMAD.HI R2, R2, 0x2aaaaaab, RZ ;  /* 0x2aaaaaab02027827 */ /* 0x000fe200078e02ff */
[----:B------:R-:W-:-:S04]  /*13c30*/  ISETP.GE.AND P1, PT, R3, 0x1, PT ;  /* 0x000000010300780c */ /* 0x000fc80003f26270 */
[----:B------:R-:W-:-:S04]  /*13c40*/  SHF.R.U32.HI R3, RZ, 0x1f, R2 ;  /* 0x0000001fff037819 */ /* 0x000fc80000011602 */
[----:B------:R-:W-:-:S05]  /*13c50*/  LEA.HI.SX32 R12, R2, R3, 0x1c ;  /* 0x00000003020c7211 */ /* 0x000fca00078fe2ff */
[----:B------:R0:W-:Y:S04]  /*13c60*/  STL [R1+0x38], R12 ;  /* 0x0000380c01007387 */ /* 0x0001e80000100800 */
[----:B------:R0:W-:Y:S01]  /*13c70*/  STL [R1+0x5c], R14 ;  /* 0x00005c0e01007387 */ /* 0x0001e20000100800 */
[----:B------:R-:W-:Y:S01]  /*13c80*/  MOV R4, RZ ;  /* 0x000000ff00047202 */ /* 0x000fe20000000f00 */
        /* <DEDUP_REMOVED lines=30> */
.L_x_9795:
[----:B------:R-:W-:Y:S05]  /*13e70*/  BSYNC B0 ;  /* 0x0000000000007941 */ /* 0x000fea0003800000 */
.L_x_9794:
[-C--:B------:R-:W-:Y:S01]  /*13e80*/  IMAD R2, R14, R4.reuse, RZ ;  /* 0x000000040e027224 */ /* 0x080fe200078e02ff */
[----:B------:R-:W-:Y:S04]  /*13e90*/  BSSY B0, `(.L_x_9796) ;  /* 0x0000141000007945 */ /* 0x000fe80003800000 */
[C---:B------:R-:W-:Y:S01]  /*13ea0*/  VIADDMNMX R4, R2.reuse, R4, R12, PT ;  /* 0x0000000402047246 */ /* 0x040fe2000380010c */
[----:B------:R-:W-:-:S04]  /*13eb0*/  IMAD R2, R2, 0x60, -R6 ;  /* 0x0000006002027824 */ /* 0x000fc800078e0a06 */
[----:B------:R-:W-:Y:S01]  /*13ec0*/  IMAD R6, R4, 0x60, -R6 ;  /* 0x0000006004067824 */ /* 0x000fe200078e0a06 */
[----:B------:R-:W-:-:S04]  /*13ed0*/  VIMNMX R2, RZ, R2, !PT ;  /* 0x00000002ff027248 */ /* 0x000fc80007fe0100 */
[----:B------:R-:W-:-:S04]  /*13ee0*/  VIMNMX R11, R6, R11, PT ;  /* 0x0000000b060b7248 */ /* 0x000fc80003fe0100 */
[----:B------:R-:W-:Y:S01]  /*13ef0*/  ISETP.GT.AND P0, PT, R11, R2, PT ;  /* 0x000000020b00720c */ /* 0x000fe20003f04270 */
[----:B------:R-:W-:-:S05]  /*13f00*/  IMAD.WIDE.U32 R2, R2, -0x55555555, RZ ;  /* 0xaaaaaaab02027825 */ /* 0x000fca00078e00ff */
[----:B------:R-:W-:-:S05]  /*13f10*/  SHF.R.U32.HI R3, RZ, 0x6, R3 ;  /* 0x00000006ff037819 */ /* 0x000fca0000011603 */
[----:B------:R-:W-:Y:S02]  /*13f20*/  IMAD.MOV.U32 R8, RZ, RZ, R3 ;  /* 0x000000ffff087224 */ /* 0x000fe400078e0003 */
[----:B------:R-:W-:-:S04]  /*13f30*/  @P0 VIADD R11, R11, 0x5f ;  /* 0x0000005f0b0b0836 */ /* 0x000fc80000000000 */
[----:B------:R-:W-:-:S05]  /*13f40*/  @P0 IMAD.HI R2, R11, 0x2aaaaaab, RZ ;  /* 0x2aaaaaab0b020827 */ /* 0x000fca00078e02ff */
[----:B------:R-:W-:-:S04]  /*13f50*/  @P0 SHF.R.U32.HI R4, RZ, 0x1f, R2 ;  /* 0x0000001fff040819 */ /* 0x000fc80000011602 */
[----:B------:R-:W-:Y:S02]  /*13f60*/  @P0 LEA.HI.SX32 R8, R2, R4, 0x1c ;  /* 0x0000000402080211 */ /* 0x000fe400078fe2ff */
        /* <DEDUP_REMOVED lines=10> */
.L_x_10003:
[----:B-1----:R-:W-:Y:S02]  /*14010*/  ISETP.NE.AND P0, PT, R14, RZ, PT ;  /* 0x000000ff0e00720c */ /* 0x002fe40003f05270 */
[----:B------:R-:W-:-:S11]  /*14020*/  PLOP3.LUT P6, PT, PT, PT, PT, 0x8, 0x0 ;  /* 0x000000000000781c */ /* 0x000fd60003fce170 */
[----:B------:R-:W-:Y:S05]  /*14030*/  @P0 BRA `(.L_x_9799) ;  /* 0x00000000000c0947 */ /* 0x000fea0003800000 */
[----:B------:R-:W-:-:S03]  /*14040*/  UMOV UR4, 0xffffffff ;  /* 0xffffffff00047882 */ /* 0x000fc60000000000 */
[----:B------:R-:W-:Y:S05]  /*14050*/  BRA.DIV UR4, `(.L_x_9800) ;  /* 0x0000007604b47947 */ /* 0x000fea000b800000 */
[----:B------:R-:W-:-:S13]  /*14060*/  ELECT P6, URZ, PT ;  /* 0x00000000003f782f */ /* 0x000fda00038c0000 */
.L_x_9799:
        /* <DEDUP_REMOVED lines=9> */
.L_x_10006:
[----:B------:R-:W-:Y:S05]  /*14100*/  BSYNC B1 ;  /* 0x0000000000017941 */ /* 0x000fea0003800000 */
.L_x_9801:
[----:B------:R-:W-:Y:S04]  /*14110*/  BSSY B1, `(.L_x_9803) ;  /* 0x000007f000017945 */ /* 0x000fe80003800000 */
        /* <DEDUP_REMOVED lines=11> */
.L_x_10007:
[----:B------:R-:W-:Y:S05]  /*141d0*/  BSYNC B2 ;  /* 0x0000000000027941 */ /* 0x000fea0003800000 */
.L_x_9805:
        /* <DEDUP_REMOVED lines=9> */
.L_x_9808:
[----:B------:R-:W-:Y:S05]  /*14270*/  BSYNC B2 ;  /* 0x0000000000027941 */ /* 0x000fea0003800000 */
.L_x_9807:
[----:B------:R-:W2:Y:S01]  /*14280*/  LDL R6, [R1+0x10] ;  /* 0x0000100001067983 */ /* 0x000ea20000100800 */
        /* <DEDUP_REMOVED lines=12> */
.L_x_9809:
        /* <DEDUP_REMOVED lines=13> */
.L_x_10008:
[----:B------:R-:W-:Y:S05]  /*14420*/  BSYNC B2 ;  /* 0x0000000000027941 */ /* 0x000fea0003800000 */
.L_x_9810:
        /* <DEDUP_REMOVED lines=11> */
.L_x_9813:
[----:B------:R-:W-:Y:S05]  /*144e0*/  BSYNC B2 ;  /* 0x0000000000027941 */ /* 0x000fea0003800000 */
.L_x_9812:
        /* <DEDUP_REMOVED lines=8> */
[----:B--2---:R-:W-:-:S05]  /*14570*/  IMAD R7, R6, 0xc000, R18 ;  /* 0x0000c00006077824 */ /* 0x004fca00078e0212 */
[----:B------:R-:W-:-:S07]  /*14580*/  IADD3 R6, R7, 0x400, RZ ;  /* 0x0000040007067810 */ /* 0x000fce0007ffe0ff */
.L_x_9814:
        /* <DEDUP_REMOVED lines=15> */
.L_x_9815:
        /* <DEDUP_REMOVED lines=15> */
.L_x_9816:
        /* <DEDUP_REMOVED lines=15> */
.L_x_9817:
        /* <DEDUP_REMOVED lines=10> */
.L_x_9804:
[----:B------:R-:W-:Y:S05]  /*14900*/  BSYNC B1 ;  /* 0x0000000000017941 */ /* 0x000fea0003800000 */
.L_x_9803:
        /* <DEDUP_REMOVED lines=13> */
.L_x_9833:
        /* <DEDUP_REMOVED lines=13> */
.L_x_10009:
[----:B------:R-:W-:Y:S05]  /*14ab0*/  BSYNC B2 ;  /* 0x0000000000027941 */ /* 0x000fea0003800000 */
.L_x_9820:
        /* <DEDUP_REMOVED lines=9> */
.L_x_9823:
[----:B------:R-:W-:Y:S05]  /*14b50*/  BSYNC B2 ;  /* 0x0000000000027941 */ /* 0x000fea0003800000 */
.L_x_9822:
        /* <DEDUP_REMOVED lines=12> */
.L_x_9824:
        /* <DEDUP_REMOVED lines=13> */
.L_x_10010:
[----:B------:R-:W-:Y:S05]  /*14cf0*/  BSYNC B2 ;  /* 0x0000000000027941 */ /* 0x000fea0003800000 */
.L_x_9825:
        /* <DEDUP_REMOVED lines=11> */
.L_x_9828:
[----:B------:R-:W-:Y:S05]  /*14db0*/  BSYNC B2 ;  /* 0x0000000000027941 */ /* 0x000fea0003800000 */
.L_x_9827:
        /* <DEDUP_REMOVED lines=10> */
.L_x_9829:
        /* <DEDUP_REMOVED lines=15> */
.L_x_9830:
        /* <DEDUP_REMOVED lines=15> */
.L_x_9831:
        /* <DEDUP_REMOVED lines=15> */
.L_x_9832:
        /* <DEDUP_REMOVED lines=10> */
.L_x_9819:
[----:B------:R-:W-:Y:S05]  /*151d0*/  BSYNC B1 ;  /* 0x0000000000017941 */ /* 0x000fea0003800000 */
.L_x_9818:
        /* <DEDUP_REMOVED lines=12> */
.L_x_9797:
[----:B------:R-:W-:Y:S05]  /*152a0*/  BSYNC B0 ;  /* 0x0000000000007941 */ /* 0x000fea0003800000 */
.L_x_9796:
        /* <DEDUP_REMOVED lines=35> */
.L_x_9835:
[----:B------:R-:W-:Y:S05]  /*154e0*/  BSYNC B0 ;  /* 0x0000000000007941 */ /* 0x000fea0003800000 */
.L_x_9834:
        /* <DEDUP_REMOVED lines=27> */
.L_x_9837:
        /* <DEDUP_REMOVED lines=20> */
.L_x_9840:
[----:B------:R-:W-:Y:S05]  /*157e0*/  BSYNC B6 ;  /* 0x0000000000067941 */ /* 0x000fea0003800000 */
.L_x_9839:
        /* <DEDUP_REMOVED lines=9> */
[----:B------:R-:W-:Y:S01]  /*15880*/  IMAD.U32 R4, RZ, RZ, UR6 ;  /* 0x00000006ff047e24 */ /* 0x000fe2000f8e00ff */
[----:B0-----:R-:W-:Y:S01]  /*15890*/  MOV R12, 0x1 ;  /* 0x00000001000c7802 */ /* 0x001fe20000000f00 */
[----:B------:R-:W-:Y:S02]  /*158a0*/  IMAD.U32 R5, RZ, RZ, UR7 ;  /* 0x00000007ff057e24 */ /* 0x000fe4000f8e00ff */
[----:B------:R-:W-:Y:S02]  /*158b0*/  IMAD.U32 R6, RZ, RZ, UR8 ;  /* 0x00000008ff067e24 */ /* 0x000fe4000f8e00ff */
[----:B------:R-:W-:-:S02]  /*158c0*/  IMAD.U32 R7, RZ, RZ, UR9 ;  /* 0x00000009ff077e24 */ /* 0x000fc4000f8e00ff */
[----:B------:R-:W-:Y:S02]  /*158d0*/  IMAD.U32 R10, RZ, RZ, UR4 ;  /* 0x00000004ff0a7e24 */ /* 0x000fe4000f8e00ff */
[----:B------:R-:W-:Y:S02]  /*158e0*/  IMAD.U32 R11, RZ, RZ, UR5 ;  /* 0x00000005ff0b7e24 */ /* 0x000fe4000f8e00ff */
[----:B------:R-:W-:Y:S02]  /*158f0*/  IMAD.MOV.U32 R8, RZ, RZ, 0x70 ;  /* 0x00000070ff087424 */ /* 0x000fe400078e00ff */
[----:B-1----:R-:W-:-:S07]  /*15900*/  IMAD.MOV.U32 R13, RZ, RZ, RZ ;  /* 0x000000ffff0d7224 */ /* 0x002fce00078e00ff */
[----:B------:R-:W-:-:S07]  /*15910*/  LEPC R20, `(.L_x_9843) ;  /* 0x000000001014794e */ /* 0x000fce0000000000 */
[----:B--2---:R-:W-:Y:S05]  /*15920*/  CALL.ABS.NOINC R2 ;  /* 0x0000000002007343 */ /* 0x004fea0003c00000 */
.L_x_9843:
        /* <DEDUP_REMOVED lines=16> */
.L_x_9842:
[----:B------:R-:W-:Y:S05]  /*15a30*/  BSYNC B6 ;  /* 0x0000000000067941 */ /* 0x000fea0003800000 */
.L_x_9841:
        /* <DEDUP_REMOVED lines=24> */
.L_x_10013:
        /* <DEDUP_REMOVED lines=11> */
.L_x_10016:
        /* <DEDUP_REMOVED lines=24> */
.L_x_9847:
[----:B-1----:R-:W2:Y:S01]  /*15df0*/  LDL R2, [R1+0x14] ;  /* 0x0000140001027983 */ /* 0x002ea20000100800 */
[----:B0-----:R-:W-:Y:S01]  /*15e00*/  IMAD R0, R19, 0x8, R18 ;  /* 0x0000000813007824 */ /* 0x001fe200078e0212 */
[----:B--2---:R-:W-:-:S04]  /*15e10*/  SHF.L.U32 R2, R2, 0x1f, RZ ;  /* 0x0000001f02027819 */ /* 0x004fc800000006ff */
[----:B------:R-:W0:Y:S02]  /*15e20*/  SYNCS.PHASECHK.TRANS64.TRYWAIT P0, [R0+URZ+0x22840], R2 ;  /* 0x02284002000075a7 */ /* 0x000e24000800017f */
[----:B0-----:R-:W-:Y:S05]  /*15e30*/  @!P0 BRA `(.L_x_9848) ;  /* 0x0000005c00148947 */ /* 0x001fea0003800000 */
.L_x_10017:
        /* <DEDUP_REMOVED lines=11> */
.L_x_9849:
        /* <DEDUP_REMOVED lines=19> */
[----:B------:R-:W-:Y:S01]  /*16020*/  UIMAD UR11, UR11, 0x60, UR4 ;  /* 0x000000600b0b78a4 */ /* 0x000fe2000f8e0204 */
[----:B------:R1:W-:Y:S02]  /*16030*/  STL [R1+0x1c], R2 ;  /* 0x00001c0201007387 */ /* 0x0003e40000100800 */
[----:B------:R-:W-:-:S06]  /*16040*/  UMOV UR4, 0x0 ;  /* 0x0000000000047882 */ /* 0x000fcc0000000000 */
[----:B------:R1:W-:Y:S01]  /*16050*/  UTMALDG.4D [UR8], [UR6], desc[UR4] ;  /* 0x00000408060075b4 */ /* 0x0003e20008019000 */
[----:B------:R-:W-:Y:S02]  /*16060*/  NOP ;  /* 0x0000000000007918 */ /* 0x000fe40000000000 */
.L_x_9845:
        /* <DEDUP_REMOVED lines=40> */
.L_x_9851:
[----:B------:R-:W-:Y:S05]  /*162f0*/  BSYNC B6 ;  /* 0x0000000000067941 */ /* 0x000fea0003800000 */
.L_x_9850:
[----:B0-----:R-:W2:Y:S01]  /*16300*/  LDL.LU R0, [R1+0x60] ;  /* 0x0000600001007983 */ /* 0x001ea20000300800 */
[----:B------:R-:W-:Y:S01]  /*16310*/  ULDC.64 UR4, c[0x0][0x2d8] ;  /* 0x0000b60000047ab9 */ /* 0x000fe20000000a00 */
[----:B------:R-:W0:Y:S01]  /*16320*/  LDC R8, c[0x0][0x448] ;  /* 0x00011200ff087b82 */ /* 0x000e220000000800 */
[----:B------:R-:W-:Y:S01]  /*16330*/  ULDC UR6, c[0x0][0x2b8] ;  /* 0x0000ae0000067ab9 */ /* 0x000fe20000000800 */
[----:B------:R-:W3:Y:S04]  /*16340*/  LDL.LU R5, [R1+0x50] ;  /* 0x0000500001057983 */ /* 0x000ee80000300800 */
[----:B------:R-:W3:Y:S04]  /*16350*/  LDL.LU.64 R2, [R1+0x48] ;  /* 0x0000480001027983 */ /* 0x000ee80000300a00 */
[----:B------:R-:W4:Y:S01]  /*16360*/  LDL.LU R4, [R1+0x2c] ;  /* 0x00002c0001047983 */ /* 0x000f220000300800 */
[----:B0-----:R-:W-:-:S13]  /*16370*/  ISETP.NE.AND P0, PT, R8, 0x1, PT ;  /* 0x000000010800780c */ /* 0x001fda0003f05270 */
[----:B------:R-:W0:Y:S01]  /*16380*/  @P0 LDC R7, c[0x0][0x450] ;  /* 0x00011400ff070b82 */ /* 0x000e220000000800 */
[----:B---3--:R-:W-:Y:S02]  /*16390*/  IMAD.MOV.U32 R3, RZ, RZ, R5 ;  /* 0x000000ffff037224 */ /* 0x008fe400078e0005 */
[----:B------:R-:W3:Y:S01]  /*163a0*/  LDL.LU R5, [R1+0x4] ;  /* 0x0000040001057983 */ /* 0x000ee20000300800 */
[----:B------:R-:W-:-:S03]  /*163b0*/  IMAD.WIDE.U32 R2, R16, UR4, R2 ;  /* 0x0000000410027c25 */ /* 0x000fc6000f8e0002 */
[----:B------:R1:W5:Y:S01]  /*163c0*/  LDL R9, [R1+0x34] ;  /* 0x0000340001097983 */ /* 0x0003620000100800 */
[----:B------:R-:W-:Y:S01]  /*163d0*/  IMAD R3, R16, UR5, R3 ;  /* 0x0000000510037c24 */ /* 0x000fe2000f8e0203 */
[----:B------:R-:W-:Y:S02]  /*163e0*/  ULDC.64 UR4, c[0x0][0x2e0] ;  /* 0x0000b80000047ab9 */ /* 0x000fe40000000a00 */
[----:B--2---:R-:W-:Y:S02]  /*163f0*/  IMAD R0, R0, UR4, RZ ;  /* 0x0000000400007c24 */ /* 0x004fe4000f8e02ff */
[----:B----4-:R-:W-:-:S04]  /*16400*/  IMAD.WIDE.U32 R2, R4, UR4, R2 ;  /* 0x0000000404027c25 */ /* 0x010fc8000f8e0002 */
[----:B------:R-:W-:Y:S01]  /*16410*/  IMAD R0, R4, UR5, R0 ;  /* 0x0000000504007c24 */ /* 0x000fe2000f8e0200 */
[----:B------:R-:W2:Y:S01]  /*16420*/  S2R R10, SR_TID.X ;  /* 0x00000000000a7919 */ /* 0x000ea20000002100 */
[----:B------:R-:W-:Y:S02]  /*16430*/  ULDC.64 UR4, c[0x0][0x2d0] ;  /* 0x0000b40000047ab9 */ /* 0x000fe40000000a00 */
[----:B------:R-:W-:Y:S01]  /*16440*/  IMAD.IADD R3, R3, 0x1, R0 ;  /* 0x0000000103037824 */ /* 0x000fe200078e0200 */
[----:B------:R-:W4:Y:S02]  /*16450*/  S2R R4, SR_TID.X ;  /* 0x0000000000047919 */ /* 0x000f240000002100 */
[----:B----4-:R-:W-:-:S04]  /*16460*/  LOP3.LUT R4, R4, 0x7f, RZ, 0xc0, !PT ;  /* 0x0000007f04047812 */ /* 0x010fc800078ec0ff */
[----:B------:R-:W-:Y:S02]  /*16470*/  SHF.R.U32.HI R6, RZ, 0x3, R4 ;  /* 0x00000003ff067819 */ /* 0x000fe40000011604 */
[----:B------:R-:W4:Y:S02]  /*16480*/  S2R R4, SR_TID.X ;  /* 0x0000000000047919 */ /* 0x000f240000002100 */
[----:B----4-:R-:W-:-:S05]  /*16490*/  IMAD.SHL.U32 R4, R4, 0x10, RZ ;  /* 0x0000001004047824 */ /* 0x010fca00078e00ff */
[----:B------:R-:W-:Y:S02]  /*164a0*/  LOP3.LUT R4, R6, 0x70, R4, 0xf8, !PT ;  /* 0x0000007006047812 */ /* 0x000fe400078ef804 */
[----:B------:R-:W4:Y:S01]  /*164b0*/  @P0 LDC R6, c[0x0][0x44c] ;  /* 0x00011300ff060b82 */ /* 0x000f220000000800 */
[----:B--2---:R-:W-:-:S05]  /*164c0*/  IMAD.SHL.U32 R10, R10, 0x8, RZ ;  /* 0x000000080a0a7824 */ /* 0x004fca00078e00ff */
[----:B------:R-:W-:Y:S01]  /*164d0*/  LOP3.LUT R10, R10, 0x38, RZ, 0xc0, !PT ;  /* 0x000000380a0a7812 */ /* 0x000fe200078ec0ff */
[----:B---3--:R-:W-:-:S05]  /*164e0*/  IMAD.SHL.U32 R5, R5, 0x80, RZ ;  /* 0x0000008005057824 */ /* 0x008fca00078e00ff */
[----:B------:R-:W-:-:S05]  /*164f0*/  LOP3.LUT R4, R4, R5, RZ, 0xfc, !PT ;  /* 0x0000000504047212 */ /* 0x000fca00078efcff */
[----:B----4-:R-:W-:-:S04]  /*16500*/  @P0 IMAD.HI.U32 R6, R4, R6, RZ ;  /* 0x0000000604060227 */ /* 0x010fc800078e00ff */
[----:B------:R-:W-:Y:S01]  /*16510*/  IMAD.MOV.U32 R0, RZ, RZ, R4 ;  /* 0x000000ffff007224 */ /* 0x000fe200078e0004 */
        /* <DEDUP_REMOVED lines=19> */
[----:B-1----:R-:W-:Y:S09]  /*16650*/  BRA.DIV UR4, `(.L_x_9852) ;  /* 0x0000005604207947 */ /* 0x002ff2000b800000 */
[----:B------:R-:W2:Y:S01]  /*16660*/  LDL.LU R6, [R1+0x58] ;  /* 0x0000580001067983 */ /* 0x000ea20000300800 */
[----:B------:R-:W0:Y:S02]  /*16670*/  S2R R7, SR_TID.X ;  /* 0x0000000000077919 */ /* 0x000e240000002100 */
[----:B0-----:R-:W-:-:S04]  /*16680*/  LOP3.LUT R7, R7, 0x7f, RZ, 0xc0, !PT ;  /* 0x0000007f07077812 */ /* 0x001fc800078ec0ff */
[----:B------:R-:W-:Y:S02]  /*16690*/  SHF.R.U32.HI R11, RZ, 0x3, R7 ;  /* 0x00000003ff0b7819 */ /* 0x000fe40000011607 */
[----:B------:R-:W0:Y:S03]  /*166a0*/  SHFL.IDX PT, R7, R4, RZ, 0x181f ;  /* 0x00181fff04077589 */ /* 0x000e2600000e0000 */
[----:B------:R-:W-:-:S04]  /*166b0*/  IMAD.IADD R0, R11, 0x1, R5 ;  /* 0x000000010b007824 */ /* 0x000fc800078e0205 */
[----:B------:R-:W-:Y:S02]  /*166c0*/  VIADD R5, R0, 0x10 ;  /* 0x0000001000057836 */ /* 0x000fe40000000000 */
        /* <DEDUP_REMOVED lines=24> */
[----:B------:R-:W-:Y:S01]  /*16850*/  @!P1 IMAD.MOV.U32 R7, RZ, RZ, R6 ;  /* 0x000000ffff079224 */ /* 0x000fe200078e0006 */
[----:B------:R-:W-:Y:S01]  /*16860*/  @!P1 MOV R6, R5 ;  /* 0x0000000500069202 */ /* 0x000fe20000000f00 */
[----:B------:R-:W-:-:S04]  /*16870*/  VIADD R5, R0, 0x30 ;  /* 0x0000003000057836 */ /* 0x000fc80000000000 */
        /* <DEDUP_REMOVED lines=38> */
.L_x_10034:
        /* <DEDUP_REMOVED lines=10> */
.L_x_9853:
        /* <DEDUP_REMOVED lines=18> */
.L_x_10035:
[----:B------:R-:W-:Y:S05]  /*16ca0*/  BSYNC B0 ;  /* 0x0000000000007941 */ /* 0x000fea0003800000 */
.L_x_9854:
[----:B------:R-:W2:Y:S01]  /*16cb0*/  LDL R2, [R1+0x1c] ;  /* 0x00001c0001027983 */ /* 0x000ea20000100800 */
[----:B------:R-:W-:Y:S01]  /*16cc0*/  BSSY B0, `(.L_x_9856) ;  /* 0x000005a000007945 */ /* 0x000fe20003800000 */
[----:B--2---:R-:W-:-:S13]  /*16cd0*/  LOP3.LUT P0, RZ, R2, 0x1, RZ, 0xc0, !PT ;  /* 0x0000000102ff7812 */ /* 0x004fda000780c0ff */
        /* <DEDUP_REMOVED lines=10> */
.L_x_10036:
[----:B------:R-:W-:Y:S05]  /*16d80*/  BSYNC B1 ;  /* 0x0000000000017941 */ /* 0x000fea0003800000 */
.L_x_9858:
        /* <DEDUP_REMOVED lines=9> */
.L_x_9861:
[----:B------:R-:W-:Y:S05]  /*16e20*/  BSYNC B1 ;  /* 0x0000000000017941 */ /* 0x000fea0003800000 */
.L_x_9860:
        /* <DEDUP_REMOVED lines=10> */
[----:B--2---:R-:W-:Y:S01]  /*16ed0*/  IMAD R3, R3, 0x60, R4 ;  /* 0x0000006003037824 */ /* 0x004fe200078e0204 */
[----:B------:R-:W-:-:S08]  /*16ee0*/  IADD3 R4, R0, 0x400, RZ ;  /* 0x0000040000047810 */ /* 0x000fd00007ffe0ff */
.L_x_9862:
        /* <DEDUP_REMOVED lines=15> */
.L_x_9863:
        /* <DEDUP_REMOVED lines=15> */
.L_x_9864:
        /* <DEDUP_REMOVED lines=15> */
.L_x_9865:
        /* <DEDUP_REMOVED lines=10> */
.L_x_9857:
[----:B------:R-:W-:Y:S05]  /*17260*/  BSYNC B0 ;  /* 0x0000000000007941 */ /* 0x000fea0003800000 */
.L_x_9856:
        /* <DEDUP_REMOVED lines=9> */
[----:B------:R-:W-:Y:S01]  /*17300*/  BSSY B2, `(.L_x_9868) ;  /* 0x00000a9000027945 */ /* 0x000fe20003800000 */
[----:B--2---:R-:W-:-:S04]  /*17310*/  VIADD R2, R7, 0x1 ;  /* 0x0000000107027836 */ /* 0x004fc80000000000 */
[----:B---3--:R-:W-:-:S05]  /*17320*/  IMAD R2, R2, R6, RZ ;  /* 0x0000000602027224 */ /* 0x008fca00078e02ff */
[----:B----4-:R-:W-:Y:S02]  /*17330*/  VIMNMX R4, R4, R2, PT ;  /* 0x0000000204047248 */ /* 0x010fe40003fe0100 */
        /* <DEDUP_REMOVED lines=41> */
.L_x_9872:
        /* <DEDUP_REMOVED lines=8> */
.L_x_10037:
[----:B------:R-:W-:Y:S05]  /*17650*/  BSYNC B3 ;  /* 0x0000000000037941 */ /* 0x000fea0003800000 */
.L_x_9873:
        /* <DEDUP_REMOVED lines=9> */
.L_x_9876:
[----:B------:R-:W-:Y:S05]  /*176f0*/  BSYNC B3 ;  /* 0x0000000000037941 */ /* 0x000fea0003800000 */
.L_x_9875:
        /* <DEDUP_REMOVED lines=12> */
.L_x_9877:
        /* <DEDUP_REMOVED lines=13> */
.L_x_10038:
[----:B------:R-:W-:Y:S05]  /*17890*/  BSYNC B3 ;  /* 0x0000000000037941 */ /* 0x000fea0003800000 */
.L_x_9878:
        /* <DEDUP_REMOVED lines=11> */
.L_x_9881:
[----:B------:R-:W-:Y:S05]  /*17950*/  BSYNC B3 ;  /* 0x0000000000037941 */ /* 0x000fea0003800000 */
.L_x_9880:
        /* <DEDUP_REMOVED lines=9> */
.L_x_9882:
        /* <DEDUP_REMOVED lines=15> */
.L_x_9883:
        /* <DEDUP_REMOVED lines=15> */
.L_x_9884:
        /* <DEDUP_REMOVED lines=12> */
[----:B------:R-:W-:Y:S02]  /*17c90*/  R2UR UR7, R7 ;  /* 0x00000000070772ca */ /* 0x000fe400000e0000 */
[----:B------:R-:W-:Y:S02]  /*17ca0*/  PLOP3.LUT P0, PT, PT, PT, PT, 0x80, 0x0 ;  /* 0x000000000000781c */ /* 0x000fe40003f0f070 */
[----:B------:R-:W-:-:S11]  /*17cb0*/  IADD3 R3, R3, 0x9400, RZ ;  /* 0x0000940003037810 */ /* 0x000fd60007ffe0ff */
.L_x_9885:
        /* <DEDUP_REMOVED lines=10> */
.L_x_9871:
[----:B------:R-:W-:Y:S05]  /*17d60*/  BSYNC B1 ;  /* 0x0000000000017941 */ /* 0x000fea0003800000 */
.L_x_9870:
[----:B------:R-:W2:Y:S02]  /*17d70*/  LDL.LU R5, [R1+0x40] ;  /* 0x0000400001057983 */ /* 0x000ea40000300800 */
[----:B--2---:R-:W-:-:S07]  /*17d80*/  VIADD R0, R5, 0xfffffffd ;  /* 0xfffffffd05007836 */ /* 0x004fce0000000000 */
.L_x_9869:
[----:B------:R-:W-:Y:S05]  /*17d90*/  BSYNC B2 ;  /* 0x0000000000027941 */ /* 0x000fea0003800000 */
.L_x_9868:
[----:B------:R-:W-:Y:S01]  /*17da0*/  VIADD R8, R8, 0xfffffffe ;  /* 0xfffffffe08087836 */ /* 0x000fe20000000000 */
[----:B------:R-:W-:-:S04]  /*17db0*/  LOP3.LUT R4, RZ, R4, RZ, 0x33, !PT ;  /* 0x00000004ff047212 */ /* 0x000fc800078e33ff */
[----:B------:R-:W-:-:S13]  /*17dc0*/  ISETP.NE.AND P0, PT, R8, R4, PT ;  /* 0x000000040800720c */ /* 0x000fda0003f05270 */
[----:B------:R-:W-:Y:S05]  /*17dd0*/  @!P0 BRA `(.L_x_9867) ;  /* 0x0000001000f88947 */ /* 0x000fea0003800000 */
.L_x_9918:
        /* <DEDUP_REMOVED lines=35> */
.L_x_9888:
        /* <DEDUP_REMOVED lines=8> */
.L_x_10039:
[----:B------:R-:W-:Y:S05]  /*18090*/  BSYNC B2 ;  /* 0x0000000000027941 */ /* 0x000fea0003800000 */
.L_x_9889:
        /* <DEDUP_REMOVED lines=9> */
.L_x_9892:
[----:B------:R-:W-:Y:S05]  /*18130*/  BSYNC B2 ;  /* 0x0000000000027941 */ /* 0x000fea0003800000 */
.L_x_9891:
        /* <DEDUP_REMOVED lines=12> */
.L_x_9893:
        /* <DEDUP_REMOVED lines=13> */
.L_x_10040:
[----:B------:R-:W-:Y:S05]  /*182d0*/  BSYNC B2 ;  /* 0x0000000000027941 */ /* 0x000fea0003800000 */
.L_x_9894:
        /* <DEDUP_REMOVED lines=11> */
.L_x_9897:
[----:B------:R-:W-:Y:S05]  /*18390*/  BSYNC B2 ;  /* 0x0000000000027941 */ /* 0x000fea0003800000 */
.L_x_9896:
        /* <DEDUP_REMOVED lines=9> */
.L_x_9898:
        /* <DEDUP_REMOVED lines=15> */
.L_x_9899:
        /* <DEDUP_REMOVED lines=15> */
.L_x_9900:
        /* <DEDUP_REMOVED lines=15> */
.L_x_9901:
        /* <DEDUP_REMOVED lines=10> */
.L_x_9887:
[----:B------:R-:W-:Y:S05]  /*187a0*/  BSYNC B1 ;  /* 0x0000000000017941 */ /* 0x000fea0003800000 */
.L_x_9886:
        /* <DEDUP_REMOVED lines=22> */
[----:B0-----:R-:W-:Y:S01]  /*18910*/  @P0 IMAD.HI.U32 R4, R6, R2, RZ ;  /* 0x0000000206040227 */ /* 0x001fe200078e00ff */
[----:B------:R-:W-:-:S04]  /*18920*/  MOV R2, R6 ;  /* 0x0000000600027202 */ /* 0x000fc80000000f00 */
        /* <DEDUP_REMOVED lines=11> */
.L_x_9904:
        /* <DEDUP_REMOVED lines=8> */
.L_x_10041:
[----:B------:R-:W-:Y:S05]  /*18a60*/  BSYNC B2 ;  /* 0x0000000000027941 */ /* 0x000fea0003800000 */
.L_x_9905:
        /* <DEDUP_REMOVED lines=9> */
.L_x_9908:
[----:B------:R-:W-:Y:S05]  /*18b00*/  BSYNC B2 ;  /* 0x0000000000027941 */ /* 0x000fea0003800000 */
.L_x_9907:
        /* <DEDUP_REMOVED lines=12> */
.L_x_9909:
        /* <DEDUP_REMOVED lines=13> */
.L_x_10042:
[----:B------:R-:W-:Y:S05]  /*18ca0*/  BSYNC B2 ;  /* 0x0000000000027941 */ /* 0x000fea0003800000 */
.L_x_9910:
        /* <DEDUP_REMOVED lines=11> */
.L_x_9913:
[----:B------:R-:W-:Y:S05]  /*18d60*/  BSYNC B2 ;  /* 0x0000000000027941 */ /* 0x000fea0003800000 */
.L_x_9912:
        /* <DEDUP_REMOVED lines=9> */
.L_x_9914:
        /* <DEDUP_REMOVED lines=15> */
.L_x_9915:
        /* <DEDUP_REMOVED lines=15> */
.L_x_9916:
        /* <DEDUP_REMOVED lines=15> */
.L_x_9917:
        /* <DEDUP_REMOVED lines=10> */
.L_x_9903:
[----:B------:R-:W-:Y:S05]  /*19170*/  BSYNC B1 ;  /* 0x0000000000017941 */ /* 0x000fea0003800000 */
.L_x_9902:
[----:B------:R-:W2:Y:S01]  /*19180*/  LDL R5, [R1+0x28] ;  /* 0x0000280001057983 */ /* 0x000ea20000100800 */
[----:B------:R-:W-:Y:S01]  /*19190*/  VIADD R0, R0, 0xfffffffe ;  /* 0xfffffffe00007836 */ /* 0x000fe20000000000 */
[----:B--2---:R-:W-:-:S13]  /*191a0*/  ISETP.GT.AND P0, PT, R6, R5, PT ;  /* 0x000000050600720c */ /* 0x004fda0003f04270 */
[----:B------:R-:W-:Y:S05]  /*191b0*/  @P0 BRA `(.L_x_9918) ;  /* 0xffffffec00080947 */ /* 0x000fea000383ffff */
.L_x_9867:
[----:B------:R-:W-:Y:S05]  /*191c0*/  BSYNC B0 ;  /* 0x0000000000007941 */ /* 0x000fea0003800000 */
.L_x_9866:
        /* <DEDUP_REMOVED lines=24> */
.L_x_9920:
[----:B------:R-:W-:Y:S05]  /*19350*/  BSYNC B0 ;  /* 0x0000000000007941 */ /* 0x000fea0003800000 */
.L_x_9919:
[----:B------:R-:W-:-:S07]  /*19360*/  SEL R19, R19, RZ, P0 ;  /* 0x000000ff13137207 */ /* 0x000fce0000000000 */
.L_x_9838:
[----:B------:R-:W-:Y:S05]  /*19370*/  BSYNC B7 ;  /* 0x0000000000077941 */ /* 0x000fea0003800000 */
.L_x_9836:
[----:B--23--:R-:W2:Y:S02]  /*19380*/  LDL R0, [R1+0x1c] ;  /* 0x00001c0001007983 */ /* 0x00cea40000100800 */
        /* <DEDUP_REMOVED lines=8> */
[----:B------:R-:W2:Y:S04]  /*19410*/  LDS.128 R4, [R18+0x228d0] ;  /* 0x0228d00012047984 */ /* 0x000ea80000000c00 */
[----:B--2---:R2:W-:Y:S04]  /*19420*/  STL.64 [R1], R4 ;  /* 0x0000000401007387 */ /* 0x0045e80000100a00 */
[----:B------:R2:W-:Y:S01]  /*19430*/  STL.64 [R1+0x8], R6 ;  /* 0x0000080601007387 */ /* 0x0005e20000100a00 */
[----:B------:R-:W-:Y:S06]  /*19440*/  BAR.ARV 0x4, 0x180 ;  /* 0x0106000000007b1d */ /* 0x000fec0000002000 */
[----:B------:R-:W-:Y:S05]  /*19450*/  BRA `(.L_x_9922) ;  /* 0x0000000c00207947 */ /* 0x000fea0003800000 */
.L_x_9921:
        /* <DEDUP_REMOVED lines=25> */
[----:B------:R-:W-:Y:S01]  /*195f0*/  IMAD.MOV.U32 R8, RZ, RZ, RZ ;  /* 0x000000ffff087224 */ /* 0x000fe200078e00ff */
[----:B--2---:R-:W-:-:S02]  /*19600*/  @!P1 MOV R6, R2 ;  /* 0x0000000200069202 */ /* 0x004fc40000000f00 */
        /* <DEDUP_REMOVED lines=19> */
.L_x_10052:
[----:B------:R-:W-:Y:S02]  /*19740*/  ULDC UR4, c[0x0][0xc38] ;  /* 0x00030e0000047ab9 */ /* 0x000fe40000000800 */
[----:B------:R-:W-:-:S04]  /*19750*/  IMAD.U32 R2, RZ, RZ, UR4 ;  /* 0x00000004ff027e24 */ /* 0x000fc8000f8e00ff */
[----:B-1----:R-:W-:-:S04]  /*19760*/  IMAD R9, R9, R2, RZ ;  /* 0x0000000209097224 */ /* 0x002fc800078e02ff */
[----:B------:R-:W-:-:S05]  /*19770*/  IMAD.IADD R0, R0, 0x1, R9 ;  /* 0x0000000100007824 */ /* 0x000fca00078e0209 */
[----:B------:R-:W-:-:S13]  /*19780*/  ISETP.GT.AND P6, PT, R0, R5, PT ;  /* 0x000000050000720c */ /* 0x000fda0003fc4270 */
[----:B------:R-:W-:Y:S05]  /*19790*/  @P6 BRA `(.L_x_9924) ;  /* 0x0000000000ac6947 */ /* 0x000fea0003800000 */
.L_x_9927:
        /* <DEDUP_REMOVED lines=37> */
.L_x_10060:
[----:B------:R-:W-:Y:S02]  /*199f0*/  ULDC UR4, c[0x0][0xc38] ;  /* 0x00030e0000047ab9 */ /* 0x000fe40000000800 */
[----:B------:R-:W-:-:S04]  /*19a00*/  IMAD.U32 R2, RZ, RZ, UR4 ;  /* 0x00000004ff027e24 */ /* 0x000fc8000f8e00ff */
[----:B-1----:R-:W-:-:S04]  /*19a10*/  IMAD R9, R9, R2, RZ ;  /* 0x0000000209097224 */ /* 0x002fc800078e02ff */
[----:B------:R-:W-:-:S05]  /*19a20*/  IMAD.IADD R0, R9, 0x1, R0 ;  /* 0x0000000109007824 */ /* 0x000fca00078e0200 */
[----:B------:R-:W-:-:S13]  /*19a30*/  ISETP.GT.AND P6, PT, R0, R5, PT ;  /* 0x000000050000720c */ /* 0x000fda0003fc4270 */
[----:B------:R-:W-:Y:S05]  /*19a40*/  @!P6 BRA `(.L_x_9927) ;  /* 0xfffffffc0054e947 */ /* 0x000fea000383ffff */
.L_x_9924:
        /* <DEDUP_REMOVED lines=9> */
.L_x_10065:
[----:B------:R-:W-:-:S13]  /*19ae0*/  ISETP.NE.AND P0, PT, R3, RZ, PT ;  /* 0x000000ff0300720c */ /* 0x000fda0003f05270 */
[----:B------:R-:W-:Y:S05]  /*19af0*/  @!P0 BRA `(.L_x_9929) ;  /* 0x0000000000148947 */ /* 0x000fea0003800000 */
[----:B------:R-:W-:Y:S01]  /*19b00*/  UMOV UR4, 0xffffffff ;  /* 0xffffffff00047882 */ /* 0x000fe20000000000 */
[----:B------:R-:W-:Y:S02]  /*19b10*/  VIADD R12, R0, 0xffffffff ;  /* 0xffffffff000c7836 */ /* 0x000fe40000000000 */
[----:B------:R-:W-:Y:S05]  /*19b20*/  BRA.DIV UR4, `(.L_x_9930) ;  /* 0x0000003604bc7947 */ /* 0x000fea000b800000 */
[----:B0-----:R0:W4:Y:S02]  /*19b30*/  SHFL.IDX PT, R7, R7, R12, 0x1f ;  /* 0x00001f0c07077589 */ /* 0x00112400000e0000 */
.L_x_10068:
[----:B----4-:R-:W-:-:S07]  /*19b40*/  IMAD.MOV.U32 R8, RZ, RZ, R7 ;  /* 0x000000ffff087224 */ /* 0x010fce00078e0007 */
.L_x_9929:
[----:B------:R-:W4:Y:S01]  /*19b50*/  LDL.LU R10, [R1+0xc] ;  /* 0x00000c00010a7983 */ /* 0x000f220000300800 */
[----:B0-2---:R-:W-:Y:S01]  /*19b60*/  IABS R7, R4 ;  /* 0x0000000400077213 */ /* 0x005fe20000000000 */
[----:B------:R-:W-:-:S03]  /*19b70*/  IMAD R9, R8, R2, R9 ;  /* 0x0000000208097224 */ /* 0x000fc600078e0209 */
[----:B------:R-:W0:Y:S01]  /*19b80*/  I2F.RP R2, R7 ;  /* 0x0000000700027306 */ /* 0x000e220000209400 */
[----:B------:R-:W-:Y:S01]  /*19b90*/  IMAD.IADD R5, R5, 0x1, -R9 ;  /* 0x0000000105057824 */ /* 0x000fe200078e0a09 */
[----:B------:R2:W-:Y:S02]  /*19ba0*/  STL [R1], R9 ;  /* 0x0000000901007387 */ /* 0x0005e40000100800 */
[----:B--2---:R-:W-:-:S04]  /*19bb0*/  IABS R9, R4 ;  /* 0x0000000400097213 */ /* 0x004fc80000000000 */
[----:B0-----:R-:W0:Y:S01]  /*19bc0*/  MUFU.RCP R2, R2 ;  /* 0x0000000200027308 */ /* 0x001e220000001000 */
[----:B------:R-:W-:Y:S02]  /*19bd0*/  IMAD.MOV R9, RZ, RZ, -R9 ;  /* 0x000000ffff097224 */ /* 0x000fe400078e0a09 */
[----:B0-----:R-:W-:-:S05]  /*19be0*/  VIADD R2, R2, 0xffffffe ;  /* 0x0ffffffe02027836 */ /* 0x001fca0000000000 */
[----:B------:R-:W0:Y:S02]  /*19bf0*/  F2I.FTZ.U32.TRUNC.NTZ R3, R2 ;  /* 0x0000000200037305 */ /* 0x000e24000021f000 */
[----:B0-----:R-:W-:-:S05]  /*19c00*/  IADD3 R2, RZ, -R3, RZ ;  /* 0x80000003ff027210 */ /* 0x001fca0007ffe0ff */
        /* <DEDUP_REMOVED lines=46> */
[----:B-1----:R-:W-:-:S05]  /*19ef0*/  IMAD R0, R3, 0x10000, R2 ;  /* 0x0001000003007824 */ /* 0x002fca00078e0202 */
[----:B------:R0:W-:Y:S04]  /*19f00*/  STL [R1+0x8], R0 ;  /* 0x0000080001007387 */ /* 0x0001e80000100800 */
[----:B------:R0:W-:Y:S04]  /*19f10*/  STL [R1+0xc], R10 ;  /* 0x00000c0a01007387 */ /* 0x0001e80000100800 */
[----:B------:R0:W-:Y:S01]  /*19f20*/  STL [R1+0x4], R4 ;  /* 0x0000040401007387 */ /* 0x0001e20000100800 */
[----:B------:R-:W-:Y:S05]  /*19f30*/  BRA `(.L_x_9931) ;  /* 0x0000000000287947 */ /* 0x000fea0003800000 */
.L_x_9925:
        /* <DEDUP_REMOVED lines=10> */
.L_x_9931:
        /* <DEDUP_REMOVED lines=9> */
[----:B------:R-:W-:Y:S02]  /*1a070*/  @!P0 MOV R0, 0x400 ;  /* 0x0000040000008802 */ /* 0x000fe40000000f00 */
[----:B--2---:R-:W-:Y:S02]  /*1a080*/  MOV R6, R3 ;  /* 0x0000000300067202 */ /* 0x004fe40000000f00 */
[----:B------:R-:W0:Y:S01]  /*1a090*/  @!P0 S2R R3, SR_CgaCtaId ;  /* 0x0000000000038919 */ /* 0x000e220000008800 */
[----:B---3--:R-:W-:Y:S01]  /*1a0a0*/  IMAD.MOV.U32 R7, RZ, RZ, R2 ;  /* 0x000000ffff077224 */ /* 0x008fe200078e0002 */
[----:B0-----:R-:W-:-:S05]  /*1a0b0*/  @!P0 LEA R18, R3, R0, 0x18 ;  /* 0x0000000003128211 */ /* 0x001fca00078ec0ff */
[----:B----4-:R3:W-:Y:S01]  /*1a0c0*/  @!P0 STS.128 [R18+0x228d0], R4 ;  /* 0x0228d00412008388 */ /* 0x0107e20000000c00 */
[----:B------:R-:W-:Y:S06]  /*1a0d0*/  BAR.ARV 0x5, 0x180 ;  /* 0x0146000000007b1d */ /* 0x000fec0000002000 */
.L_x_9922:
[----:B------:R-:W4:Y:S01]  /*1a0e0*/  LDL R0, [R1+0xc] ;  /* 0x00000c0001007983 */ /* 0x000f220000100800 */
[----:B------:R-:W-:Y:S02]  /*1a0f0*/  ULDC UR4, c[0x0][0xc3c] ;  /* 0x00030f0000047ab9 */ /* 0x000fe40000000800 */
[----:B----4-:R-:W-:-:S13]  /*1a100*/  ISETP.GE.AND P0, PT, R0, UR4, PT ;  /* 0x0000000400007c0c */ /* 0x010fda000bf06270 */
[----:B------:R-:W-:Y:S05]  /*1a110*/  @!P0 BRA `(.L_x_9932) ;  /* 0xffffff9400488947 */ /* 0x000fea000383ffff */
[----:B------:R-:W-:Y:S05]  /*1a120*/  BSYNC B8 ;  /* 0x0000000000087941 */ /* 0x000fea0003800000 */
.L_x_9790:
[----:B-1----:R-:W4:Y:S01]  /*1a130*/  LDL.LU R0, [R1+0x54] ;  /* 0x0000540001007983 */ /* 0x002f220000300800 */
[----:B------:R-:W-:Y:S01]  /*1a140*/  BSSY B0, `(.L_x_9933) ;  /* 0x000000b000007945 */ /* 0x000fe20003800000 */
[----:B--23--:R-:W1:Y:S01]  /*1a150*/  S2R R5, SR_CgaCtaId ;  /* 0x0000000000057919 */ /* 0x00ce620000008800 */
[----:B----4-:R-:W-:-:S05]  /*1a160*/  VIADD R0, R0, 0x1 ;  /* 0x0000000100007836 */ /* 0x010fca0000000000 */
[----:B0-----:R-:W-:-:S04]  /*1a170*/  LEA.HI R2, R0, R0, RZ, 0x1 ;  /* 0x0000000000027211 */ /* 0x001fc800078f08ff */
[----:B------:R-:W-:-:S05]  /*1a180*/  LOP3.LUT R3, R2, 0xfffffffe, RZ, 0xc0, !PT ;  /* 0xfffffffe02037812 */ /* 0x000fca00078ec0ff */
[----:B------:R-:W-:Y:S01]  /*1a190*/  IMAD.IADD R3, R0, 0x1, -R3 ;  /* 0x0000000100037824 */ /* 0x000fe200078e0a03 */
[----:B------:R-:W-:-:S04]  /*1a1a0*/  MOV R0, 0x400 ;  /* 0x0000040000007802 */ /* 0x000fc80000000f00 */
[----:B-1----:R-:W-:Y:S02]  /*1a1b0*/  LEA R0, R5, R0, 0x18 ;  /* 0x0000000005007211 */ /* 0x002fe400078ec0ff */
[----:B------:R-:W-:-:S04]  /*1a1c0*/  SHF.L.U32 R3, R3, 0x1f, RZ ;  /* 0x0000001f03037819 */ /* 0x000fc800000006ff */
[----:B------:R-:W0:Y:S02]  /*1a1d0*/  SYNCS.PHASECHK.TRANS64.TRYWAIT P0, [R0+URZ+0x22820], R3 ;  /* 0x02282003000075a7 */ /* 0x000e24000800017f */
[----:B0-----:R-:W-:Y:S05]  /*1a1e0*/  @!P0 BRA `(.L_x_9934) ;  /* 0x0000003000348947 */ /* 0x001fea0003800000 */
.L_x_10069:
[----:B------:R-:W-:Y:S05]  /*1a1f0*/  BSYNC B0 ;  /* 0x0000000000007941 */ /* 0x000fea0003800000 */
.L_x_9933:
[----:B------:R-:W-:-:S03]  /*1a200*/  UMOV UR4, 0xffffffff ;  /* 0xffffffff00047882 */ /* 0x000fc60000000000 */
[----:B------:R-:W-:Y:S05]  /*1a210*/  BRA.DIV UR4, `(.L_x_9935) ;  /* 0x00000032043c7947 */ /* 0x000fea000b800000 */
[----:B------:R-:W1:Y:S02]  /*1a220*/  S2R R2, SR_TID.X ;  /* 0x0000000000027919 */ /* 0x000e640000002100 */
[----:B-1----:R-:W-:-:S04]  /*1a230*/  SHF.R.U32.HI R2, RZ, 0x5, R2 ;  /* 0x00000005ff027819 */ /* 0x002fc80000011602 */
[----:B------:R-:W-:-:S05]  /*1a240*/  LOP3.LUT R2, R2, 0x3, RZ, 0xc0, !PT ;  /* 0x0000000302027812 */ /* 0x000fca00078ec0ff */
[----:B------:R1:W2:Y:S02]  /*1a250*/  SHFL.IDX PT, R14, R2, RZ, 0x1f ;  /* 0x00001fff020e7589 */ /* 0x0002a400000e0000 */
.L_x_10072:
[----:B--2---:R-:W-:-:S13]  /*1a260*/  ISETP.NE.AND P0, PT, R14, RZ, PT ;  /* 0x000000ff0e00720c */ /* 0x004fda0003f05270 */
[----:B------:R-:W-:Y:S05]  /*1a270*/  @P0 BRA `(.L_x_9636) ;  /* 0x00000000008c0947 */ /* 0x000fea0003800000 */
[----:B------:R-:W-:-:S03]  /*1a280*/  UMOV UR4, 0xffffffff ;  /* 0xffffffff00047882 */ /* 0x000fc60000000000 */
[----:B------:R-:W-:Y:S05]  /*1a290*/  BRA.DIV UR4, `(.L_x_9936) ;  /* 0x0000003204507947 */ /* 0x000fea000b800000 */
[----:B------:R-:W-:-:S13]  /*1a2a0*/  ELECT P6, URZ, PT ;  /* 0x00000000003f782f */ /* 0x000fda00038c0000 */
.L_x_10075:
[----:B------:R-:W-:Y:S05]  /*1a2b0*/  @!P6 BRA `(.L_x_9636) ;  /* 0x00000000007ce947 */ /* 0x000fea0003800000 */
[----:B------:R-:W-:-:S06]  /*1a2c0*/  ULOP3.LUT UR4, UR36, 0x2, URZ, 0xfc, !UPT ;  /* 0x0000000224047892 */ /* 0x000fcc000f8efc3f */
[----:B-1----:R-:W-:-:S05]  /*1a2d0*/  IMAD.U32 R2, RZ, RZ, UR4 ;  /* 0x00000004ff027e24 */ /* 0x002fca000f8e00ff */
[----:B------:R-:W-:-:S13]  /*1a2e0*/  ISETP.NE.AND P2, PT, R2, 0x3, PT ;  /* 0x000000030200780c */ /* 0x000fda0003f45270 */
[----:B------:R-:W-:Y:S05]  /*1a2f0*/  @!P2 BRA `(.L_x_9937) ;  /* 0x000000000004a947 */ /* 0x000fea0003800000 */
[----:B------:R-:W-:Y:S01]  /*1a300*/  BPT.TRAP 0x1 ;  /* 0x000000040000795c */ /* 0x000fe20000300000 */
.L_x_9937:
        /* <DEDUP_REMOVED lines=13> */
.L_x_10076:
[----:B------:R-:W1:Y:S02]  /*1a3e0*/  SYNCS.PHASECHK.TRANS64.TRYWAIT P0, [R7+URZ], R2 ;  /* 0x00000002070075a7 */ /* 0x000e64000800017f */
[----:B-1----:R-:W-:Y:S05]  /*1a3f0*/  @!P0 BRA `(.L_x_9939) ;  /* 0x00000030002c8947 */ /* 0x002fea0003800000 */
.L_x_10077:
[----:B------:R-:W-:Y:S05]  /*1a400*/  @!P2 BRA `(.L_x_9940) ;  /* 0x000000000004a947 */ /* 0x000fea0003800000 */
[----:B------:R-:W-:Y:S01]  /*1a410*/  BPT.TRAP 0x1 ;  /* 0x000000040000795c */ /* 0x000fe20000300000 */
.L_x_9940:
[----:B------:R-:W-:-:S04]  /*1a420*/  VIADD R0, R0, 0x22860 ;  /* 0x0002286000007836 */ /* 0x000fc80000000000 */
[----:B------:R-:W-:-:S04]  /*1a430*/  IMAD R4, R19, 0x8, R0 ;  /* 0x0000000813047824 */ /* 0x000fc800078e0200 */
[----:B------:R-:W2:Y:S02]  /*1a440*/  SYNCS.PHASECHK.TRANS64.TRYWAIT P0, [R4+URZ], R5 ;  /* 0x00000005040075a7 */ /* 0x000ea4000800017f */
[----:B--2---:R-:W-:Y:S05]  /*1a450*/  @!P0 BRA `(.L_x_9941) ;  /* 0x0000003000288947 */ /* 0x004fea0003800000 */
.L_x_10078:
[----:B------:R-:W-:-:S07]  /*1a460*/  IMAD R3, R3, 0x8, R0 ;  /* 0x0000000803037824 */ /* 0x000fce00078e0200 */
.L_x_9942:
[----:B---3--:R3:W4:Y:S02]  /*1a470*/  SYNCS.PHASECHK.TRANS64.TRYWAIT P0, [R3+URZ], R2 ;  /* 0x00000002030075a7 */ /* 0x008724000800017f */
[----:B----4-:R-:W-:Y:S05]  /*1a480*/  @!P0 NANOSLEEP.SYNCS 0x989680 ;  /* 0x009896800000895d */ /* 0x010fea0003900000 */
[----:B------:R-:W4:Y:S02]  /*1a490*/  @!P0 SYNCS.PHASECHK.TRANS64 P0, [R3+URZ], R2 ;  /* 0x00000002030085a7 */ /* 0x000f24000800007f */
[----:B----4-:R-:W-:Y:S05]  /*1a4a0*/  @!P0 BRA `(.L_x_9942) ;  /* 0xfffffffc00f08947 */ /* 0x010fea000383ffff */
.L_x_9636:
[----:B------:R-:W-:Y:S05]  /*1a4b0*/  BSYNC B9 ;  /* 0x0000000000097941 */ /* 0x000fea0003800000 */
.L_x_9633:
[----:B------:R-:W-:Y:S05]  /*1a4c0*/  EXIT ;  /* 0x000000000000794d */ /* 0x000fea0003800000 */
.L_x_9656:
[----:B0-----:R0:W1:Y:S02]  /*1a4d0*/  SYNCS.PHASECHK.TRANS64.TRYWAIT P6, [R95+URZ+0x22890], R106 ;  /* 0x0228906a5f0075a7 */ /* 0x00106400080c017f */
[----:B-1----:R-:W-:Y:S05]  /*1a4e0*/  @!P6 NANOSLEEP.SYNCS 0x989680 ;  /* 0x009896800000e95d */ /* 0x002fea0003900000 */
[----:B------:R-:W1:Y:S02]  /*1a4f0*/  @!P6 SYNCS.PHASECHK.TRANS64 P6, [R95+URZ+0x22890], R106 ;  /* 0x0228906a5f00e5a7 */ /* 0x000e6400080c007f */
[----:B-1----:R-:W-:Y:S05]  /*1a500*/  @!P6 BRA `(.L_x_9656) ;  /* 0xfffffffc00f0e947 */ /* 0x002fea000383ffff */
[----:B------:R-:W-:Y:S05]  /*1a510*/  BRA `(.L_x_9943) ;  /* 0xfffffe8c00187947 */ /* 0x000fea000383ffff */
.L_x_9674:
[----:B0-----:R0:W1:Y:S02]  /*1a520*/  SYNCS.PHASECHK.TRANS64.TRYWAIT P5, [R95+URZ+0x22890], R106 ;  /* 0x0228906a5f0075a7 */ /* 0x00106400080a017f */
[----:B-1----:R-:W-:Y:S05]  /*1a530*/  @!P5 NANOSLEEP.SYNCS 0x989680 ;  /* 0x009896800000d95d */ /* 0x002fea0003900000 */
[----:B------:R-:W1:Y:S02]  /*1a540*/  @!P5 SYNCS.PHASECHK.TRANS64 P5, [R95+URZ+0x22890], R106 ;  /* 0x0228906a5f00d5a7 */ /* 0x000e6400080a007f */
[----:B-1----:R-:W-:Y:S05]  /*1a550*/  @!P5 BRA `(.L_x_9674) ;  /* 0xfffffffc00f0d947 */ /* 0x002fea000383ffff */
[----:B------:R-:W-:Y:S05]  /*1a560*/  BRA `(.L_x_9944) ;  /* 0xfffffe9c006c7947 */ /* 0x000fea000383ffff */
.L_x_9683:
[----:B0-----:R0:W1:Y:S02]  /*1a570*/  SYNCS.PHASECHK.TRANS64.TRYWAIT P4, [R95+URZ+0x22890], R106 ;  /* 0x0228906a5f0075a7 */ /* 0x001064000808017f */
[----:B-1----:R-:W-:Y:S05]  /*1a580*/  @!P4 NANOSLEEP.SYNCS 0x989680 ;  /* 0x009896800000c95d */ /* 0x002fea0003900000 */
[----:B------:R-:W1:Y:S02]  /*1a590*/  @!P4 SYNCS.PHASECHK.TRANS64 P4, [R95+URZ+0x22890], R106 ;  /* 0x0228906a5f00c5a7 */ /* 0x000e64000808007f */
[----:B-1----:R-:W-:Y:S05]  /*1a5a0*/  @!P4 BRA `(.L_x_9683) ;  /* 0xfffffffc00f0c947 */ /* 0x002fea000383ffff */
[----:B------:R-:W-:Y:S05]  /*1a5b0*/  BRA `(.L_x_9945) ;  /* 0xfffffeac00607947 */ /* 0x000fea000383ffff */
.L_x_9689:
[----:B--2---:R2:W3:Y:S02]  /*1a5c0*/  SYNCS.PHASECHK.TRANS64.TRYWAIT P3, [R95+URZ+0x228b0], R106 ;  /* 0x0228b06a5f0075a7 */ /* 0x0044e4000806017f */
[----:B---3--:R-:W-:Y:S05]  /*1a5d0*/  @!P3 NANOSLEEP.SYNCS 0x989680 ;  /* 0x009896800000b95d */ /* 0x008fea0003900000 */
[----:B------:R-:W3:Y:S02]  /*1a5e0*/  @!P3 SYNCS.PHASECHK.TRANS64 P3, [R95+URZ+0x228b0], R106 ;  /* 0x0228b06a5f00b5a7 */ /* 0x000ee4000806007f */
[----:B---3--:R-:W-:Y:S05]  /*1a5f0*/  @!P3 BRA `(.L_x_9689) ;  /* 0xfffffffc00f0b947 */ /* 0x008fea000383ffff */
[----:B------:R-:W-:Y:S05]  /*1a600*/  BRA `(.L_x_9946) ;  /* 0xfffffeac00f47947 */ /* 0x000fea000383ffff */
.L_x_9699:
[----:B------:R-:W-:Y:S01]  /*1a610*/  BSSY B0, `(.L_x_9947) ;  /* 0x0000007000007945 */ /* 0x000fe20003800000 */
[----:B------:R-:W-:Y:S02]  /*1a620*/  IMAD.MOV.U32 R12, RZ, RZ, RZ ;  /* 0x000000ffff0c7224 */ /* 0x000fe400078e00ff */
[----:B------:R-:W-:Y:S02]  /*1a630*/  IMAD.MOV.U32 R11, RZ, RZ, 0x1f ;  /* 0x0000001fff0b7424 */ /* 0x000fe400078e00ff */
[----:B------:R-:W-:-:S07]  /*1a640*/  IMAD.MOV.U32 R15, RZ, RZ, -0x1 ;  /* 0xffffffffff0f7424 */ /* 0x000fce00078e00ff */
[----:B-----5:R-:W-:Y:S05]  /*1a650*/  WARPSYNC.COLLECTIVE R15, `(.L_x_9948) ;  /* 0x000000000f087348 */ /* 0x020fea0003c00000 */
[----:B------:R0:W1:Y:S02]  /*1a660*/  SHFL.IDX P6, R14, R13, R12, R11 ;  /* 0x0000000c0d0e7389 */ /* 0x00006400000c000b */
[----:B01---5:R-:W-:Y:S01]  /*1a670*/  ENDCOLLECTIVE ;  /* 0x000000000000791b */ /* 0x023fe20003800000 */
.L_x_9948:
[----:B------:R-:W-:Y:S05]  /*1a680*/  BSYNC B0 ;  /* 0x0000000000007941 */ /* 0x000fea0003800000 */
.L_x_9947:
[----:B------:R-:W-:Y:S05]  /*1a690*/  BRA `(.L_x_9949) ;  /* 0xfffffebc00347947 */ /* 0x000fea000383ffff */
.L_x_9711:
[----:B------:R-:W-:Y:S01]  /*1a6a0*/  BSSY B1, `(.L_x_9950) ;  /* 0x0000008000017945 */ /* 0x000fe20003800000 */
[----:B0-----:R-:W-:Y:S02]  /*1a6b0*/  IMAD.MOV.U32 R13, RZ, RZ, R25 ;  /* 0x000000ffff0d7224 */ /* 0x001fe400078e0019 */
[----:B------:R-:W-:Y:S02]  /*1a6c0*/  IMAD.MOV.U32 R12, RZ, RZ, RZ ;  /* 0x000000ffff0c7224 */ /* 0x000fe400078e00ff */
[----:B------:R-:W-:Y:S02]  /*1a6d0*/  IMAD.MOV.U32 R11, RZ, RZ, 0x1c1f ;  /* 0x00001c1fff0b7424 */ /* 0x000fe400078e00ff */
[----:B------:R-:W-:-:S07]  /*1a6e0*/  IMAD.MOV.U32 R15, RZ, RZ, -0x1 ;  /* 0xffffffffff0f7424 */ /* 0x000fce00078e00ff */
[----:B------:R-:W-:Y:S05]  /*1a6f0*/  WARPSYNC.COLLECTIVE R15, `(.L_x_9951) ;  /* 0x000000000f087348 */ /* 0x000fea0003c00000 */
[----:B------:R0:W1:Y:S02]  /*1a700*/  SHFL.IDX P6, R14, R13, R12, R11 ;  /* 0x0000000c0d0e7389 */ /* 0x00006400000c000b */
[----:B01----:R-:W-:Y:S01]  /*1a710*/  ENDCOLLECTIVE ;  /* 0x000000000000791b */ /* 0x003fe20003800000 */
.L_x_9951:
[----:B------:R-:W-:Y:S05]  /*1a720*/  BSYNC B1 ;  /* 0x0000000000017941 */ /* 0x000fea0003800000 */
.L_x_9950:
        /* <DEDUP_REMOVED lines=8> */
.L_x_9952:
[----:B------:R-:W-:Y:S01]  /*1a7b0*/  IMAD.MOV.U32 R13, RZ, RZ, R27 ;  /* 0x000000ffff0d7224 */ /* 0x000fe200078e001b */
[----:B------:R-:W-:-:S07]  /*1a7c0*/  MOV R0, R14 ;  /* 0x0000000e00007202 */ /* 0x000fce0000000f00 */
[----:B------:R-:W-:Y:S05]  /*1a7d0*/  WARPSYNC.COLLECTIVE R15, `(.L_x_9953) ;  /* 0x000000000f087348 */ /* 0x000fea0003c00000 */
[----:B------:R0:W1:Y:S02]  /*1a7e0*/  SHFL.IDX P6, R14, R13, R12, R11 ;  /* 0x0000000c0d0e7389 */ /* 0x00006400000c000b */
[----:B01----:R-:W-:Y:S01]  /*1a7f0*/  ENDCOLLECTIVE ;  /* 0x000000000000791b */ /* 0x003fe20003800000 */
.L_x_9953:
[----:B------:R-:W-:Y:S02]  /*1a800*/  IMAD.MOV.U32 R13, RZ, RZ, R26 ;  /* 0x000000ffff0d7224 */ /* 0x000fe400078e001a */
[----:B------:R-:W-:-:S07]  /*1a810*/  IMAD.MOV.U32 R5, RZ, RZ, R14 ;  /* 0x000000ffff057224 */ /* 0x000fce00078e000e */
[----:B------:R-:W-:Y:S05]  /*1a820*/  WARPSYNC.COLLECTIVE R15, `(.L_x_9954) ;  /* 0x000000000f087348 */ /* 0x000fea0003c00000 */
[----:B------:R0:W1:Y:S02]  /*1a830*/  SHFL.IDX P6, R14, R13, R12, R11 ;  /* 0x0000000c0d0e7389 */ /* 0x00006400000c000b */
[----:B01----:R-:W-:Y:S01]  /*1a840*/  ENDCOLLECTIVE ;  /* 0x000000000000791b */ /* 0x003fe20003800000 */
.L_x_9954:
[----:B------:R-:W-:Y:S05]  /*1a850*/  BRA `(.L_x_9955) ;  /* 0xfffffec0004c7947 */ /* 0x000fea000383ffff */
.L_x_9715:
[----:B0-----:R0:W1:Y:S02]  /*1a860*/  SYNCS.PHASECHK.TRANS64.TRYWAIT P0, [R19+URZ+0x22800], R30 ;  /* 0x0228001e130075a7 */ /* 0x001064000800017f */
[----:B-1----:R-:W-:Y:S05]  /*1a870*/  @!P0 NANOSLEEP.SYNCS 0x989680 ;  /* 0x009896800000895d */ /* 0x002fea0003900000 */
[----:B------:R-:W1:Y:S02]  /*1a880*/  @!P0 SYNCS.PHASECHK.TRANS64 P0, [R19+URZ+0x22800], R30 ;  /* 0x0228001e130085a7 */ /* 0x000e64000800007f */
[----:B-1----:R-:W-:Y:S05]  /*1a890*/  @!P0 BRA `(.L_x_9715) ;  /* 0xfffffffc00f08947 */ /* 0x002fea000383ffff */
[----:B------:R-:W-:Y:S05]  /*1a8a0*/  BRA `(.L_x_9956) ;  /* 0xfffffec4006c7947 */ /* 0x000fea000383ffff */
.L_x_9723:
        /* <DEDUP_REMOVED lines=8> */
.L_x_9958:
[----:B------:R-:W-:Y:S05]  /*1a930*/  BSYNC B1 ;  /* 0x0000000000017941 */ /* 0x000fea0003800000 */
.L_x_9957:
        /* <DEDUP_REMOVED lines=8> */
.L_x_9959:
[----:B------:R-:W-:Y:S02]  /*1a9c0*/  IMAD.MOV.U32 R13, RZ, RZ, R27 ;  /* 0x000000ffff0d7224 */ /* 0x000fe400078e001b */
[----:B------:R-:W-:-:S07]  /*1a9d0*/  IMAD.MOV.U32 R3, RZ, RZ, R14 ;  /* 0x000000ffff037224 */ /* 0x000fce00078e000e */
[----:B------:R-:W-:Y:S05]  /*1a9e0*/  WARPSYNC.COLLECTIVE R15, `(.L_x_9960) ;  /* 0x000000000f087348 */ /* 0x000fea0003c00000 */
[----:B------:R0:W1:Y:S02]  /*1a9f0*/  SHFL.IDX P6, R14, R13, R12, R11 ;  /* 0x0000000c0d0e7389 */ /* 0x00006400000c000b */
[----:B01----:R-:W-:Y:S01]  /*1aa00*/  ENDCOLLECTIVE ;  /* 0x000000000000791b */ /* 0x003fe20003800000 */
.L_x_9960:
[----:B------:R-:W-:Y:S02]  /*1aa10*/  IMAD.MOV.U32 R13, RZ, RZ, R26 ;  /* 0x000000ffff0d7224 */ /* 0x000fe400078e001a */
[----:B------:R-:W-:-:S07]  /*1aa20*/  IMAD.MOV.U32 R20, RZ, RZ, R14 ;  /* 0x000000ffff147224 */ /* 0x000fce00078e000e */
[----:B------:R-:W-:Y:S05]  /*1aa30*/  WARPSYNC.COLLECTIVE R15, `(.L_x_9961) ;  /* 0x000000000f087348 */ /* 0x000fea0003c00000 */
[----:B------:R0:W1:Y:S02]  /*1aa40*/  SHFL.IDX P6, R14, R13, R12, R11 ;  /* 0x0000000c0d0e7389 */ /* 0x00006400000c000b */
[----:B01----:R-:W-:Y:S01]  /*1aa50*/  ENDCOLLECTIVE ;  /* 0x000000000000791b */ /* 0x003fe20003800000 */
.L_x_9961:
[----:B------:R-:W-:Y:S05]  /*1aa60*/  BRA `(.L_x_9962) ;  /* 0xfffffecc00cc7947 */ /* 0x000fea000383ffff */
.L_x_9727:
[----:B0-----:R0:W1:Y:S02]  /*1aa70*/  SYNCS.PHASECHK.TRANS64.TRYWAIT P1, [R19+URZ+0x22800], R24 ;  /* 0x02280018130075a7 */ /* 0x001064000802017f */
[----:B-1----:R-:W-:Y:S05]  /*1aa80*/  @!P1 NANOSLEEP.SYNCS 0x989680 ;  /* 0x009896800000995d */ /* 0x002fea0003900000 */
[----:B------:R-:W1:Y:S02]  /*1aa90*/  @!P1 SYNCS.PHASECHK.TRANS64 P1, [R19+URZ+0x22800], R24 ;  /* 0x02280018130095a7 */ /* 0x000e64000802007f */
[----:B-1----:R-:W-:Y:S05]  /*1aaa0*/  @!P1 BRA `(.L_x_9727) ;  /* 0xfffffffc00f09947 */ /* 0x002fea000383ffff */
[----:B------:R-:W-:Y:S05]  /*1aab0*/  BRA `(.L_x_9963) ;  /* 0xfffffed000ac7947 */ /* 0x000fea000383ffff */
.L_x_9733:
[----:B-1----:R1:W2:Y:S02]  /*1aac0*/  SYNCS.PHASECHK.TRANS64.TRYWAIT P1, [R13+URZ+0x22830], R72 ;  /* 0x022830480d0075a7 */ /* 0x0022a4000802017f */
[----:B--2---:R-:W-:Y:S05]  /*1aad0*/  @!P1 NANOSLEEP.SYNCS 0x989680 ;  /* 0x009896800000995d */ /* 0x004fea0003900000 */
[----:B------:R-:W2:Y:S02]  /*1aae0*/  @!P1 SYNCS.PHASECHK.TRANS64 P1, [R13+URZ+0x22830], R72 ;  /* 0x022830480d0095a7 */ /* 0x000ea4000802007f */
[----:B--2---:R-:W-:Y:S05]  /*1aaf0*/  @!P1 BRA `(.L_x_9733) ;  /* 0xfffffffc00f09947 */ /* 0x004fea000383ffff */
[----:B------:R-:W-:Y:S05]  /*1ab00*/  BRA `(.L_x_9732) ;  /* 0xfffffedc00cc7947 */ /* 0x000fea000383ffff */
.L_x_9738:
[----:B-1----:R1:W2:Y:S02]  /*1ab10*/  SYNCS.PHASECHK.TRANS64.TRYWAIT P2, [R13+URZ+0x22850], R72 ;  /* 0x022850480d0075a7 */ /* 0x0022a4000804017f */
[----:B--2---:R-:W-:Y:S05]  /*1ab20*/  @!P2 NANOSLEEP.SYNCS 0x989680 ;  /* 0x009896800000a95d */ /* 0x004fea0003900000 */
[----:B------:R-:W2:Y:S02]  /*1ab30*/  @!P2 SYNCS.PHASECHK.TRANS64 P2, [R13+URZ+0x22850], R72 ;  /* 0x022850480d00a5a7 */ /* 0x000ea4000804007f */
[----:B--2---:R-:W-:Y:S05]  /*1ab40*/  @!P2 BRA `(.L_x_9738) ;  /* 0xfffffffc00f0a947 */ /* 0x004fea000383ffff */
[----:B------:R-:W-:Y:S05]  /*1ab50*/  BRA `(.L_x_9737) ;  /* 0xfffffef800ec7947 */ /* 0x000fea000383ffff */
.L_x_9743:
[----:B-1----:R1:W2:Y:S02]  /*1ab60*/  SYNCS.PHASECHK.TRANS64.TRYWAIT P3, [R14+URZ+0x22830], R15 ;  /* 0x0228300f0e0075a7 */ /* 0x0022a4000806017f */
[----:B--2---:R-:W-:Y:S05]  /*1ab70*/  @!P3 NANOSLEEP.SYNCS 0x989680 ;  /* 0x009896800000b95d */ /* 0x004fea0003900000 */
[----:B------:R-:W2:Y:S02]  /*1ab80*/  @!P3 SYNCS.PHASECHK.TRANS64 P3, [R14+URZ+0x22830], R15 ;  /* 0x0228300f0e00b5a7 */ /* 0x000ea4000806007f */
[----:B--2---:R-:W-:Y:S05]  /*1ab90*/  @!P3 BRA `(.L_x_9743) ;  /* 0xfffffffc00f0b947 */ /* 0x004fea000383ffff */
[----:B------:R-:W-:Y:S05]  /*1aba0*/  BRA `(.L_x_9742) ;  /* 0xffffff0000287947 */ /* 0x000fea000383ffff */
.L_x_9748:
[----:B-1----:R1:W2:Y:S02]  /*1abb0*/  SYNCS.PHASECHK.TRANS64.TRYWAIT P3, [R14+URZ+0x22850], R15 ;  /* 0x0228500f0e0075a7 */ /* 0x0022a4000806017f */
[----:B--2---:R-:W-:Y:S05]  /*1abc0*/  @!P3 NANOSLEEP.SYNCS 0x989680 ;  /* 0x009896800000b95d */ /* 0x004fea0003900000 */
[----:B------:R-:W2:Y:S02]  /*1abd0*/  @!P3 SYNCS.PHASECHK.TRANS64 P3, [R14+URZ+0x22850], R15 ;  /* 0x0228500f0e00b5a7 */ /* 0x000ea4000806007f */
[----:B--2---:R-:W-:Y:S05]  /*1abe0*/  @!P3 BRA `(.L_x_9748) ;  /* 0xfffffffc00f0b947 */ /* 0x004fea000383ffff */
[----:B------:R-:W-:Y:S05]  /*1abf0*/  BRA `(.L_x_9747) ;  /* 0xffffff2000047947 */ /* 0x000fea000383ffff */
.L_x_9754:
[----:B------:R-:W-:Y:S02]  /*1ac00*/  IMAD.MOV.U32 R13, RZ, RZ, R21 ;  /* 0x000000ffff0d7224 */ /* 0x000fe400078e0015 */
[----:B------:R-:W-:Y:S02]  /*1ac10*/  IMAD.MOV.U32 R12, RZ, RZ, RZ ;  /* 0x000000ffff0c7224 */ /* 0x000fe400078e00ff */
[----:B------:R-:W-:Y:S02]  /*1ac20*/  IMAD.MOV.U32 R11, RZ, RZ, 0x181f ;  /* 0x0000181fff0b7424 */ /* 0x000fe400078e00ff */
[----:B------:R-:W-:-:S07]  /*1ac30*/  IMAD.MOV.U32 R15, RZ, RZ, -0x1 ;  /* 0xffffffffff0f7424 */ /* 0x000fce00078e00ff */
[----:B-----5:R-:W-:Y:S05]  /*1ac40*/  WARPSYNC.COLLECTIVE R15, `(.L_x_9964) ;  /* 0x000000000f087348 */ /* 0x020fea0003c00000 */
[----:B------:R0:W1:Y:S02]  /*1ac50*/  SHFL.IDX P6, R14, R13, R12, R11 ;  /* 0x0000000c0d0e7389 */ /* 0x00006400000c000b */
[----:B01---5:R-:W-:Y:S01]  /*1ac60*/  ENDCOLLECTIVE ;  /* 0x000000000000791b */ /* 0x023fe20003800000 */
.L_x_9964:
[----:B------:R-:W-:Y:S02]  /*1ac70*/  IMAD.MOV.U32 R13, RZ, RZ, R3 ;  /* 0x000000ffff0d7224 */ /* 0x000fe400078e0003 */
[----:B------:R-:W-:-:S07]  /*1ac80*/  IMAD.MOV.U32 R20, RZ, RZ, R14 ;  /* 0x000000ffff147224 */ /* 0x000fce00078e000e */
[----:B------:R-:W-:Y:S05]  /*1ac90*/  WARPSYNC.COLLECTIVE R15, `(.L_x_9965) ;  /* 0x000000000f087348 */ /* 0x000fea0003c00000 */
[----:B------:R0:W1:Y:S02]  /*1aca0*/  SHFL.IDX P6, R14, R13, R12, R11 ;  /* 0x0000000c0d0e7389 */ /* 0x00006400000c000b */
[----:B01----:R-:W-:Y:S01]  /*1acb0*/  ENDCOLLECTIVE ;  /* 0x000000000000791b */ /* 0x003fe20003800000 */
.L_x_9965:
[----:B------:R-:W-:Y:S05]  /*1acc0*/  BRA `(.L_x_9966) ;  /* 0xffffff4800107947 */ /* 0x000fea000383ffff */
.L_x_9757:
[----:B------:R-:W-:Y:S01]  /*1acd0*/  BSSY B1, `(.L_x_9967) ;  /* 0x0000008000017945 */ /* 0x000fe20003800000 */
[----:B------:R-:W-:Y:S01]  /*1ace0*/  IMAD.MOV.U32 R13, RZ, RZ, R21 ;  /* 0x000000ffff0d7224 */ /* 0x000fe200078e0015 */
[----:B------:R-:W-:Y:S01]  /*1acf0*/  MOV R12, 0x1 ;  /* 0x00000001000c7802 */ /* 0x000fe20000000f00 */
[----:B------:R-:W-:Y:S02]  /*1ad00*/  IMAD.MOV.U32 R11, RZ, RZ, 0x181f ;  /* 0x0000181fff0b7424 */ /* 0x000fe400078e00ff */
[----:B------:R-:W-:-:S07]  /*1ad10*/  IMAD.MOV.U32 R15, RZ, RZ, -0x1 ;  /* 0xffffffffff0f7424 */ /* 0x000fce00078e00ff */
[----:B012---:R-:W-:Y:S05]  /*1ad20*/  WARPSYNC.COLLECTIVE R15, `(.L_x_9968) ;  /* 0x000000000f087348 */ /* 0x007fea0003c00000 */
[----:B--2---:R2:W3:Y:S02]  /*1ad30*/  SHFL.IDX P6, R14, R13, R12, R11 ;  /* 0x0000000c0d0e7389 */ /* 0x0044e400000c000b */
[----:B0123--:R-:W-:Y:S01]  /*1ad40*/  ENDCOLLECTIVE ;  /* 0x000000000000791b */ /* 0x00ffe20003800000 */
.L_x_9968:
[----:B------:R-:W-:Y:S05]  /*1ad50*/  BSYNC B1 ;  /* 0x0000000000017941 */ /* 0x000fea0003800000 */
.L_x_9967:
        /* <DEDUP_REMOVED lines=8> */
.L_x_9969:
[----:B------:R-:W-:Y:S05]  /*1ade0*/  BRA `(.L_x_9970) ;  /* 0xffffff48004c7947 */ /* 0x000fea000383ffff */
.L_x_9760:
[----:B------:R-:W-:Y:S01]  /*1adf0*/  BSSY B1, `(.L_x_9971) ;  /* 0x0000008000017945 */ /* 0x000fe20003800000 */
[----:B------:R-:W-:Y:S02]  /*1ae00*/  IMAD.MOV.U32 R13, RZ, RZ, R21 ;  /* 0x000000ffff0d7224 */ /* 0x000fe400078e0015 */
[----:B------:R-:W-:Y:S02]  /*1ae10*/  IMAD.MOV.U32 R12, RZ, RZ, 0x2 ;  /* 0x00000002ff0c7424 */ /* 0x000fe400078e00ff */
[----:B----4-:R-:W-:Y:S02]  /*1ae20*/  IMAD.MOV.U32 R11, RZ, RZ, 0x181f ;  /* 0x0000181fff0b7424 */ /* 0x010fe400078e00ff */
[----:B------:R-:W-:-:S07]  /*1ae30*/  IMAD.MOV.U32 R15, RZ, RZ, -0x1 ;  /* 0xffffffffff0f7424 */ /* 0x000fce00078e00ff */
[----:B0123--:R-:W-:Y:S05]  /*1ae40*/  WARPSYNC.COLLECTIVE R15, `(.L_x_9972) ;  /* 0x000000000f087348 */ /* 0x00ffea0003c00000 */
[----:B--2---:R2:W4:Y:S02]  /*1ae50*/  SHFL.IDX P6, R14, R13, R12, R11 ;  /* 0x0000000c0d0e7389 */ /* 0x00452400000c000b */
[----:B01234-:R-:W-:Y:S01]  /*1ae60*/  ENDCOLLECTIVE ;  /* 0x000000000000791b */ /* 0x01ffe20003800000 */
.L_x_9972:
[----:B------:R-:W-:Y:S05]  /*1ae70*/  BSYNC B1 ;  /* 0x0000000000017941 */ /* 0x000fea0003800000 */
.L_x_9971:
        /* <DEDUP_REMOVED lines=8> */
.L_x_9973:
[----:B------:R-:W-:Y:S05]  /*1af00*/  BRA `(.L_x_9974) ;  /* 0xffffff4800787947 */ /* 0x000fea000383ffff */
.L_x_9763:
[----:B------:R-:W-:Y:S01]  /*1af10*/  BSSY B1, `(.L_x_9975) ;  /* 0x0000008000017945 */ /* 0x000fe20003800000 */
[----:B------:R-:W-:Y:S02]  /*1af20*/  IMAD.MOV.U32 R13, RZ, RZ, R21 ;  /* 0x000000ffff0d7224 */ /* 0x000fe400078e0015 */
[----:B------:R-:W-:Y:S02]  /*1af30*/  IMAD.MOV.U32 R12, RZ, RZ, 0x3 ;  /* 0x00000003ff0c7424 */ /* 0x000fe400078e00ff */
[----:B0-----:R-:W-:Y:S02]  /*1af40*/  IMAD.MOV.U32 R11, RZ, RZ, 0x181f ;  /* 0x0000181fff0b7424 */ /* 0x001fe400078e00ff */
[----:B------:R-:W-:-:S07]  /*1af50*/  IMAD.MOV.U32 R15, RZ, RZ, -0x1 ;  /* 0xffffffffff0f7424 */ /* 0x000fce00078e00ff */
[----:B-1234-:R-:W-:Y:S05]  /*1af60*/  WARPSYNC.COLLECTIVE R15, `(.L_x_9976) ;  /* 0x000000000f087348 */ /* 0x01efea0003c00000 */
[----:B--2---:R0:W2:Y:S02]  /*1af70*/  SHFL.IDX P6, R14, R13, R12, R11 ;  /* 0x0000000c0d0e7389 */ /* 0x0040a400000c000b */
[----:B01234-:R-:W-:Y:S01]  /*1af80*/  ENDCOLLECTIVE ;  /* 0x000000000000791b */ /* 0x01ffe20003800000 */
.L_x_9976:
[----:B------:R-:W-:Y:S05]  /*1af90*/  BSYNC B1 ;  /* 0x0000000000017941 */ /* 0x000fea0003800000 */
.L_x_9975:
        /* <DEDUP_REMOVED lines=8> */
.L_x_9977:
[----:B------:R-:W-:Y:S05]  /*1b020*/  BRA `(.L_x_9978) ;  /* 0xffffff4800a47947 */ /* 0x000fea000383ffff */
.L_x_9765:
[----:B------:R-:W-:Y:S02]  /*1b030*/  IMAD.MOV.U32 R13, RZ, RZ, R8 ;  /* 0x000000ffff0d7224 */ /* 0x000fe400078e0008 */
[----:B------:R-:W-:Y:S02]  /*1b040*/  IMAD.MOV.U32 R12, RZ, RZ, RZ ;  /* 0x000000ffff0c7224 */ /* 0x000fe400078e00ff */
[----:B------:R-:W-:Y:S02]  /*1b050*/  IMAD.MOV.U32 R11, RZ, RZ, 0x1c1f ;  /* 0x00001c1fff0b7424 */ /* 0x000fe400078e00ff */
[----:B------:R-:W-:-:S07]  /*1b060*/  IMAD.MOV.U32 R15, RZ, RZ, -0x1 ;  /* 0xffffffffff0f7424 */ /* 0x000fce00078e00ff */
[----:B------:R-:W-:Y:S05]  /*1b070*/  WARPSYNC.COLLECTIVE R15, `(.L_x_9979) ;  /* 0x000000000f087348 */ /* 0x000fea0003c00000 */
[----:B------:R0:W1:Y:S02]  /*1b080*/  SHFL.IDX P6, R14, R13, R12, R11 ;  /* 0x0000000c0d0e7389 */ /* 0x00006400000c000b */
[----:B01----:R-:W-:Y:S01]  /*1b090*/  ENDCOLLECTIVE ;  /* 0x000000000000791b */ /* 0x003fe20003800000 */
.L_x_9979:
[----:B------:R-:W-:Y:S02]  /*1b0a0*/  IMAD.MOV.U32 R13, RZ, RZ, R3 ;  /* 0x000000ffff0d7224 */ /* 0x000fe400078e0003 */
[----:B------:R-:W-:-:S07]  /*1b0b0*/  IMAD.MOV.U32 R9, RZ, RZ, R14 ;  /* 0x000000ffff097224 */ /* 0x000fce00078e000e */
[----:B------:R-:W-:Y:S05]  /*1b0c0*/  WARPSYNC.COLLECTIVE R15, `(.L_x_9980) ;  /* 0x000000000f087348 */ /* 0x000fea0003c00000 */
[----:B------:R0:W1:Y:S02]  /*1b0d0*/  SHFL.IDX P6, R14, R13, R12, R11 ;  /* 0x0000000c0d0e7389 */ /* 0x00006400000c000b */
[----:B01----:R-:W-:Y:S01]  /*1b0e0*/  ENDCOLLECTIVE ;  /* 0x000000000000791b */ /* 0x003fe20003800000 */
.L_x_9980:
[----:B------:R-:W-:Y:S01]  /*1b0f0*/  IMAD.MOV.U32 R11, RZ, RZ, R14 ;  /* 0x000000ffff0b7224 */ /* 0x000fe200078e000e */
[----:B------:R-:W-:Y:S06]  /*1b100*/  BRA `(.L_x_9981) ;  /* 0xffffff4c00887947 */ /* 0x000fec000383ffff */
.L_x_9768:
[----:B------:R-:W-:Y:S01]  /*1b110*/  BSSY B1, `(.L_x_9982) ;  /* 0x0000008000017945 */ /* 0x000fe20003800000 */
[----:B---3--:R-:W-:Y:S02]  /*1b120*/  IMAD.MOV.U32 R13, RZ, RZ, R8 ;  /* 0x000000ffff0d7224 */ /* 0x008fe400078e0008 */
[----:B------:R-:W-:Y:S02]  /*1b130*/  IMAD.MOV.U32 R12, RZ, RZ, 0x1 ;  /* 0x00000001ff0c7424 */ /* 0x000fe400078e00ff */
[----:B--2---:R-:W-:Y:S02]  /*1b140*/  IMAD.MOV.U32 R11, RZ, RZ, 0x1c1f ;  /* 0x00001c1fff0b7424 */ /* 0x004fe400078e00ff */
[----:B------:R-:W-:-:S07]  /*1b150*/  IMAD.MOV.U32 R15, RZ, RZ, -0x1 ;  /* 0xffffffffff0f7424 */ /* 0x000fce00078e00ff */
[----:B01----:R-:W-:Y:S05]  /*1b160*/  WARPSYNC.COLLECTIVE R15, `(.L_x_9983) ;  /* 0x000000000f087348 */ /* 0x003fea0003c00000 */
[----:B------:R2:W3:Y:S02]  /*1b170*/  SHFL.IDX P6, R14, R13, R12, R11 ;  /* 0x0000000c0d0e7389 */ /* 0x0004e400000c000b */
[----:B0123--:R-:W-:Y:S01]  /*1b180*/  ENDCOLLECTIVE ;  /* 0x000000000000791b */ /* 0x00ffe20003800000 */
.L_x_9983:
[----:B------:R-:W-:Y:S05]  /*1b190*/  BSYNC B1 ;  /* 0x0000000000017941 */ /* 0x000fea0003800000 */
.L_x_9982:
        /* <DEDUP_REMOVED lines=8> */
.L_x_9984:
[----:B------:R-:W-:Y:S05]  /*1b220*/  BRA `(.L_x_9985) ;  /* 0xffffff58007c7947 */ /* 0x000fea000383ffff */
.L_x_9772:
[----:B------:R-:W-:Y:S02]  /*1b230*/  IMAD.MOV.U32 R13, RZ, RZ, R4 ;  /* 0x000000ffff0d7224 */ /* 0x000fe400078e0004 */
[----:B------:R-:W-:Y:S02]  /*1b240*/  IMAD.MOV.U32 R12, RZ, RZ, RZ ;  /* 0x000000ffff0c7224 */ /* 0x000fe400078e00ff */
[----:B------:R-:W-:Y:S02]  /*1b250*/  IMAD.MOV.U32 R11, RZ, RZ, 0x181f ;  /* 0x0000181fff0b7424 */ /* 0x000fe400078e00ff */
[----:B------:R-:W-:-:S07]  /*1b260*/  IMAD.MOV.U32 R15, RZ, RZ, -0x1 ;  /* 0xffffffffff0f7424 */ /* 0x000fce00078e00ff */
[----:B-12---:R-:W-:Y:S05]  /*1b270*/  WARPSYNC.COLLECTIVE R15, `(.L_x_9986) ;  /* 0x000000000f087348 */ /* 0x006fea0003c00000 */
[----:B------:R0:W3:Y:S02]  /*1b280*/  SHFL.IDX P6, R14, R13, R12, R11 ;  /* 0x0000000c0d0e7389 */ /* 0x0000e400000c000b */
[----:B0123--:R-:W-:Y:S01]  /*1b290*/  ENDCOLLECTIVE ;  /* 0x000000000000791b */ /* 0x00ffe20003800000 */
.L_x_9986:
[----:B------:R-:W-:Y:S02]  /*1b2a0*/  IMAD.MOV.U32 R13, RZ, RZ, R3 ;  /* 0x000000ffff0d7224 */ /* 0x000fe400078e0003 */
[----:B------:R-:W-:-:S07]  /*1b2b0*/  IMAD.MOV.U32 R0, RZ, RZ, R14 ;  /* 0x000000ffff007224 */ /* 0x000fce00078e000e */
[----:B------:R-:W-:Y:S05]  /*1b2c0*/  WARPSYNC.COLLECTIVE R15, `(.L_x_9987) ;  /* 0x000000000f087348 */ /* 0x000fea0003c00000 */
[----:B------:R0:W1:Y:S02]  /*1b2d0*/  SHFL.IDX P6, R14, R13, R12, R11 ;  /* 0x0000000c0d0e7389 */ /* 0x00006400000c000b */
[----:B01----:R-:W-:Y:S01]  /*1b2e0*/  ENDCOLLECTIVE ;  /* 0x000000000000791b */ /* 0x003fe20003800000 */
.L_x_9987:
[----:B------:R-:W-:Y:S05]  /*1b2f0*/  BRA `(.L_x_9988) ;  /* 0xffffff6c008c7947 */ /* 0x000fea000383ffff */
.L_x_9775:
[----:B------:R-:W-:Y:S01]  /*1b300*/  BSSY B1, `(.L_x_9989) ;  /* 0x0000008000017945 */ /* 0x000fe20003800000 */
[----:B---3--:R-:W-:Y:S01]  /*1b310*/  MOV R13, R4 ;  /* 0x00000004000d7202 */ /* 0x008fe20000000f00 */
[----:B------:R-:W-:Y:S02]  /*1b320*/  IMAD.MOV.U32 R12, RZ, RZ, 0x1 ;  /* 0x00000001ff0c7424 */ /* 0x000fe400078e00ff */
[----:B------:R-:W-:Y:S02]  /*1b330*/  IMAD.MOV.U32 R11, RZ, RZ, 0x181f ;  /* 0x0000181fff0b7424 */ /* 0x000fe400078e00ff */
[----:B------:R-:W-:-:S07]  /*1b340*/  IMAD.MOV.U32 R15, RZ, RZ, -0x1 ;  /* 0xffffffffff0f7424 */ /* 0x000fce00078e00ff */
[----:B012-4-:R-:W-:Y:S05]  /*1b350*/  WARPSYNC.COLLECTIVE R15, `(.L_x_9990) ;  /* 0x000000000f087348 */ /* 0x017fea0003c00000 */
[----:B----4-:R3:W4:Y:S02]  /*1b360*/  SHFL.IDX P6, R14, R13, R12, R11 ;  /* 0x0000000c0d0e7389 */ /* 0x01072400000c000b */
[----:B01234-:R-:W-:Y:S01]  /*1b370*/  ENDCOLLECTIVE ;  /* 0x000000000000791b */ /* 0x01ffe20003800000 */
.L_x_9990:
[----:B------:R-:W-:Y:S05]  /*1b380*/  BSYNC B1 ;  /* 0x0000000000017941 */ /* 0x000fea0003800000 */
.L_x_9989:
        /* <DEDUP_REMOVED lines=8> */
.L_x_9991:
[----:B------:R-:W-:Y:S05]  /*1b410*/  BRA `(.L_x_9992) ;  /* 0xffffff6c00bc7947 */ /* 0x000fea000383ffff */
.L_x_9778:
[----:B------:R-:W-:Y:S01]  /*1b420*/  BSSY B1, `(.L_x_9993) ;  /* 0x0000008000017945 */ /* 0x000fe20003800000 */
[----:B0-----:R-:W-:Y:S02]  /*1b430*/  IMAD.MOV.U32 R13, RZ, RZ, R4 ;  /* 0x000000ffff0d7224 */ /* 0x001fe400078e0004 */
[----:B------:R-:W-:Y:S02]  /*1b440*/  IMAD.MOV.U32 R12, RZ, RZ, 0x2 ;  /* 0x00000002ff0c7424 */ /* 0x000fe400078e00ff */
[----:B------:R-:W-:Y:S02]  /*1b450*/  IMAD.MOV.U32 R11, RZ, RZ, 0x181f ;  /* 0x0000181fff0b7424 */ /* 0x000fe400078e00ff */
[----:B------:R-:W-:-:S07]  /*1b460*/  IMAD.MOV.U32 R15, RZ, RZ, -0x1 ;  /* 0xffffffffff0f7424 */ /* 0x000fce00078e00ff */
[----:B-1234-:R-:W-:Y:S05]  /*1b470*/  WARPSYNC.COLLECTIVE R15, `(.L_x_9994) ;  /* 0x000000000f087348 */ /* 0x01efea0003c00000 */
[----:B----4-:R0:W4:Y:S02]  /*1b480*/  SHFL.IDX P6, R14, R13, R12, R11 ;  /* 0x0000000c0d0e7389 */ /* 0x01012400000c000b */
[----:B01234-:R-:W-:Y:S01]  /*1b490*/  ENDCOLLECTIVE ;  /* 0x000000000000791b */ /* 0x01ffe20003800000 */
.L_x_9994:
[----:B------:R-:W-:Y:S05]  /*1b4a0*/  BSYNC B1 ;  /* 0x0000000000017941 */ /* 0x000fea0003800000 */
.L_x_9993:
        /* <DEDUP_REMOVED lines=8> */
.L_x_9995:
[----:B------:R-:W-:Y:S05]  /*1b530*/  BRA `(.L_x_9996) ;  /* 0xffffff6c00e87947 */ /* 0x000fea000383ffff */
.L_x_9781:
[----:B------:R-:W-:Y:S01]  /*1b540*/  BSSY B1, `(.L_x_9997) ;  /* 0x0000008000017945 */ /* 0x000fe20003800000 */
[----:B0-----:R-:W-:Y:S02]  /*1b550*/  IMAD.MOV.U32 R13, RZ, RZ, R4 ;  /* 0x000000ffff0d7224 */ /* 0x001fe400078e0004 */
[----:B------:R-:W-:Y:S02]  /*1b560*/  IMAD.MOV.U32 R12, RZ, RZ, 0x3 ;  /* 0x00000003ff0c7424 */ /* 0x000fe400078e00ff */
[----:B------:R-:W-:Y:S02]  /*1b570*/  IMAD.MOV.U32 R11, RZ, RZ, 0x181f ;  /* 0x0000181fff0b7424 */ /* 0x000fe400078e00ff */
[----:B------:R-:W-:-:S07]  /*1b580*/  IMAD.MOV.U32 R15, RZ, RZ, -0x1 ;  /* 0xffffffffff0f7424 */ /* 0x000fce00078e00ff */
[----:B-1234-:R-:W-:Y:S05]  /*1b590*/  WARPSYNC.COLLECTIVE R15, `(.L_x_9998) ;  /* 0x000000000f087348 */ /* 0x01efea0003c00000 */
[----:B------:R0:W0:Y:S02]  /*1b5a0*/  SHFL.IDX P6, R14, R13, R12, R11 ;  /* 0x0000000c0d0e7389 */ /* 0x00002400000c000b */
[----:B01234-:R-:W-:Y:S01]  /*1b5b0*/  ENDCOLLECTIVE ;  /* 0x000000000000791b */ /* 0x01ffe20003800000 */
.L_x_9998:
[----:B------:R-:W-:Y:S05]  /*1b5c0*/  BSYNC B1 ;  /* 0x0000000000017941 */ /* 0x000fea0003800000 */
.L_x_9997:
        /* <DEDUP_REMOVED lines=8> */
.L_x_9999:
[----:B------:R-:W-:Y:S05]  /*1b650*/  BRA `(.L_x_10000) ;  /* 0xffffff7000147947 */ /* 0x000fea000383ffff */
.L_x_9798:
        /* <DEDUP_REMOVED lines=11> */
.L_x_10002:
[----:B------:R-:W-:Y:S05]  /*1b710*/  BSYNC B1 ;  /* 0x0000000000017941 */ /* 0x000fea0003800000 */
.L_x_10001:
[----:B------:R-:W-:Y:S05]  /*1b720*/  BRA `(.L_x_10003) ;  /* 0xffffff8800387947 */ /* 0x000fea000383ffff */
.L_x_9800:
[----:B------:R-:W-:Y:S01]  /*1b730*/  BSSY B1, `(.L_x_10004) ;  /* 0x0000006000017945 */ /* 0x000fe20003800000 */
[----:B------:R-:W-:-:S07]  /*1b740*/  IMAD.MOV.U32 R15, RZ, RZ, -0x1 ;  /* 0xffffffffff0f7424 */ /* 0x000fce00078e00ff */
[----:B0-----:R-:W-:Y:S05]  /*1b750*/  WARPSYNC.COLLECTIVE R15, `(.L_x_10005) ;  /* 0x000000000f0c7348 */ /* 0x001fea0003c00000 */
[----:B------:R-:W-:Y:S02]  /*1b760*/  ELECT P6, UR62, PT ;  /* 0x00000000003e782f */ /* 0x000fe400038c0000 */
[----:B------:R-:W-:Y:S01]  /*1b770*/  MOV R14, UR62 ;  /* 0x0000003e000e7c02 */ /* 0x000fe20008000f00 */
[----:B0-----:R-:W-:Y:S10]  /*1b780*/  ENDCOLLECTIVE ;  /* 0x000000000000791b */ /* 0x001ff40003800000 */
.L_x_10005:
[----:B------:R-:W-:Y:S05]  /*1b790*/  BSYNC B1 ;  /* 0x0000000000017941 */ /* 0x000fea0003800000 */
.L_x_10004:
[----:B------:R-:W-:Y:S05]  /*1b7a0*/  BRA `(.L_x_9799) ;  /* 0xffffff8800307947 */ /* 0x000fea000383ffff */
.L_x_9802:
[----:B0-----:R0:W1:Y:S02]  /*1b7b0*/  SYNCS.PHASECHK.TRANS64.TRYWAIT P0, [R18+URZ+0x22820], R4 ;  /* 0x02282004120075a7 */ /* 0x001064000800017f */
[----:B-1----:R-:W-:Y:S05]  /*1b7c0*/  @!P0 NANOSLEEP.SYNCS 0x989680 ;  /* 0x009896800000895d */ /* 0x002fea0003900000 */
[----:B------:R-:W1:Y:S02]  /*1b7d0*/  @!P0 SYNCS.PHASECHK.TRANS64 P0, [R18+URZ+0x22820], R4 ;  /* 0x02282004120085a7 */ /* 0x000e64000800007f */
[----:B-1----:R-:W-:Y:S05]  /*1b7e0*/  @!P0 BRA `(.L_x_9802) ;  /* 0xfffffffc00f08947 */ /* 0x002fea000383ffff */
[----:B------:R-:W-:Y:S05]  /*1b7f0*/  BRA `(.L_x_10006) ;  /* 0xffffff8800407947 */ /* 0x000fea000383ffff */
.L_x_9806:
[----:B0-----:R0:W1:Y:S02]  /*1b800*/  SYNCS.PHASECHK.TRANS64.TRYWAIT P0, [R4+URZ+0x228a0], R9 ;  /* 0x0228a009040075a7 */ /* 0x001064000800017f */
[----:B-1----:R-:W-:Y:S05]  /*1b810*/  @!P0 NANOSLEEP.SYNCS 0x989680 ;  /* 0x009896800000895d */ /* 0x002fea0003900000 */
[----:B------:R-:W1:Y:S02]  /*1b820*/  @!P0 SYNCS.PHASECHK.TRANS64 P0, [R4+URZ+0x228a0], R9 ;  /* 0x0228a009040085a7 */ /* 0x000e64000800007f */
[----:B-1----:R-:W-:Y:S05]  /*1b830*/  @!P0 BRA `(.L_x_9806) ;  /* 0xfffffffc00f08947 */ /* 0x002fea000383ffff */
[----:B------:R-:W-:Y:S05]  /*1b840*/  BRA `(.L_x_10007) ;  /* 0xffffff8800607947 */ /* 0x000fea000383ffff */
.L_x_9811:
[----:B-1----:R1:W2:Y:S02]  /*1b850*/  SYNCS.PHASECHK.TRANS64.TRYWAIT P0, [R4+URZ+0x228c0], R9 ;  /* 0x0228c009040075a7 */ /* 0x0022a4000800017f */
[----:B--2---:R-:W-:Y:S05]  /*1b860*/  @!P0 NANOSLEEP.SYNCS 0x989680 ;  /* 0x009896800000895d */ /* 0x004fea0003900000 */
[----:B------:R-:W2:Y:S02]  /*1b870*/  @!P0 SYNCS.PHASECHK.TRANS64 P0, [R4+URZ+0x228c0], R9 ;  /* 0x0228c009040085a7 */ /* 0x000ea4000800007f */
[----:B--2---:R-:W-:Y:S05]  /*1b880*/  @!P0 BRA `(.L_x_9811) ;  /* 0xfffffffc00f08947 */ /* 0x004fea000383ffff */
[----:B------:R-:W-:Y:S05]  /*1b890*/  BRA `(.L_x_10008) ;  /* 0xffffff8800e07947 */ /* 0x000fea000383ffff */
.L_x_9821:
[----:B0-----:R0:W1:Y:S02]  /*1b8a0*/  SYNCS.PHASECHK.TRANS64.TRYWAIT P2, [R5+URZ+0x228a0], R6 ;  /* 0x0228a006050075a7 */ /* 0x001064000804017f */
[----:B-1----:R-:W-:Y:S05]  /*1b8b0*/  @!P2 NANOSLEEP.SYNCS 0x989680 ;  /* 0x009896800000a95d */ /* 0x002fea0003900000 */
[----:B------:R-:W1:Y:S02]  /*1b8c0*/  @!P2 SYNCS.PHASECHK.TRANS64 P2, [R5+URZ+0x228a0], R6 ;  /* 0x0228a0060500a5a7 */ /* 0x000e64000804007f */
[----:B-1----:R-:W-:Y:S05]  /*1b8d0*/  @!P2 BRA `(.L_x_9821) ;  /* 0xfffffffc00f0a947 */ /* 0x002fea000383ffff */
[----:B------:R-:W-:Y:S05]  /*1b8e0*/  BRA `(.L_x_10009) ;  /* 0xffffff9000707947 */ /* 0x000fea000383ffff */
.L_x_9826:
[----:B-1----:R1:W2:Y:S02]  /*1b8f0*/  SYNCS.PHASECHK.TRANS64.TRYWAIT P2, [R5+URZ+0x228c0], R6 ;  /* 0x0228c006050075a7 */ /* 0x0022a4000804017f */
[----:B--2---:R-:W-:Y:S05]  /*1b900*/  @!P2 NANOSLEEP.SYNCS 0x989680 ;  /* 0x009896800000a95d */ /* 0x004fea0003900000 */
[----:B------:R-:W2:Y:S02]  /*1b910*/  @!P2 SYNCS.PHASECHK.TRANS64 P2, [R5+URZ+0x228c0], R6 ;  /* 0x0228c0060500a5a7 */ /* 0x000ea4000804007f */
[----:B--2---:R-:W-:Y:S05]  /*1b920*/  @!P2 BRA `(.L_x_9826) ;  /* 0xfffffffc00f0a947 */ /* 0x004fea000383ffff */
[----:B------:R-:W-:Y:S05]  /*1b930*/  BRA `(.L_x_10010) ;  /* 0xffffff9000ec7947 */ /* 0x000fea000383ffff */
.L_x_9844:
        /* <DEDUP_REMOVED lines=11> */
.L_x_10012:
[----:B------:R-:W-:Y:S05]  /*1b9f0*/  BSYNC B0 ;  /* 0x0000000000007941 */ /* 0x000fea0003800000 */
.L_x_10011:
[----:B------:R-:W-:Y:S05]  /*1ba00*/  BRA `(.L_x_10013) ;  /* 0xffffffa0006c7947 */ /* 0x000fea000383ffff */
.L_x_9846:
[----:B------:R-:W-:Y:S01]  /*1ba10*/  BSSY B0, `(.L_x_10014) ;  /* 0x0000006000007945 */ /* 0x000fe20003800000 */
[----:B------:R-:W-:-:S07]  /*1ba20*/  IMAD.MOV.U32 R15, RZ, RZ, -0x1 ;  /* 0xffffffffff0f7424 */ /* 0x000fce00078e00ff */
[----:B0-----:R-:W-:Y:S05]  /*1ba30*/  WARPSYNC.COLLECTIVE R15, `(.L_x_10015) ;  /* 0x000000000f0c7348 */ /* 0x001fea0003c00000 */
[----:B------:R-:W-:Y:S02]  /*1ba40*/  ELECT P6, UR62, PT ;  /* 0x00000000003e782f */ /* 0x000fe400038c0000 */
[----:B------:R-:W-:Y:S01]  /*1ba50*/  MOV R14, UR62 ;  /* 0x0000003e000e7c02 */ /* 0x000fe20008000f00 */
[----:B0-----:R-:W-:Y:S10]  /*1ba60*/  ENDCOLLECTIVE ;  /* 0x000000000000791b */ /* 0x001ff40003800000 */
.L_x_10015:
[----:B------:R-:W-:Y:S05]  /*1ba70*/  BSYNC B0 ;  /* 0x0000000000007941 */ /* 0x000fea0003800000 */
.L_x_10014:
[----:B------:R-:W-:Y:S05]  /*1ba80*/  BRA `(.L_x_10016) ;  /* 0xffffffa000787947 */ /* 0x000fea000383ffff */
.L_x_9848:
[----:B0-----:R0:W1:Y:S02]  /*1ba90*/  SYNCS.PHASECHK.TRANS64.TRYWAIT P0, [R0+URZ+0x22840], R2 ;  /* 0x02284002000075a7 */ /* 0x001064000800017f */
[----:B-1----:R-:W-:Y:S05]  /*1baa0*/  @!P0 NANOSLEEP.SYNCS 0x989680 ;  /* 0x009896800000895d */ /* 0x002fea0003900000 */
[----:B------:R-:W1:Y:S02]  /*1bab0*/  @!P0 SYNCS.PHASECHK.TRANS64 P0, [R0+URZ+0x22840], R2 ;  /* 0x02284002000085a7 */ /* 0x000e64000800007f */
[----:B-1----:R-:W-:Y:S05]  /*1bac0*/  @!P0 BRA `(.L_x_9848) ;  /* 0xfffffffc00f08947 */ /* 0x002fea000383ffff */
[----:B------:R-:W-:Y:S05]  /*1bad0*/  BRA `(.L_x_10017) ;  /* 0xffffffa000d87947 */ /* 0x000fea000383ffff */
.L_x_9852:
        /* <DEDUP_REMOVED lines=15> */
.L_x_10018:
[----:B------:R-:W-:Y:S02]  /*1bbd0*/  IMAD.MOV.U32 R13, RZ, RZ, R4 ;  /* 0x000000ffff0d7224 */ /* 0x000fe400078e0004 */
[----:B------:R-:W-:-:S07]  /*1bbe0*/  IMAD.MOV.U32 R6, RZ, RZ, R14 ;  /* 0x000000ffff067224 */ /* 0x000fce00078e000e */
[----:B------:R-:W-:Y:S05]  /*1bbf0*/  WARPSYNC.COLLECTIVE R15, `(.L_x_10019) ;  /* 0x000000000f087348 */ /* 0x000fea0003c00000 */
[----:B------:R0:W1:Y:S02]  /*1bc00*/  SHFL.IDX P6, R14, R13, R12, R11 ;  /* 0x0000000c0d0e7389 */ /* 0x00006400000c000b */
[----:B01----:R-:W-:Y:S01]  /*1bc10*/  ENDCOLLECTIVE ;  /* 0x000000000000791b */ /* 0x003fe20003800000 */
.L_x_10019:
[----:B------:R-:W-:Y:S01]  /*1bc20*/  IMAD.MOV.U32 R13, RZ, RZ, R3 ;  /* 0x000000ffff0d7224 */ /* 0x000fe200078e0003 */
[----:B------:R-:W-:Y:S01]  /*1bc30*/  MOV R12, 0x1 ;  /* 0x00000001000c7802 */ /* 0x000fe20000000f00 */
[----:B------:R-:W-:-:S07]  /*1bc40*/  IMAD.MOV.U32 R7, RZ, RZ, R14 ;  /* 0x000000ffff077224 */ /* 0x000fce00078e000e */
[----:B------:R-:W-:Y:S05]  /*1bc50*/  WARPSYNC.COLLECTIVE R15, `(.L_x_10020) ;  /* 0x000000000f087348 */ /* 0x000fea0003c00000 */
[----:B------:R0:W1:Y:S02]  /*1bc60*/  SHFL.IDX P6, R14, R13, R12, R11 ;  /* 0x0000000c0d0e7389 */ /* 0x00006400000c000b */
[----:B01----:R-:W-:Y:S01]  /*1bc70*/  ENDCOLLECTIVE ;  /* 0x000000000000791b */ /* 0x003fe20003800000 */
.L_x_10020:
        /* <DEDUP_REMOVED lines=15> */
.L_x_10021:
[----:B------:R-:W-:Y:S02]  /*1bd70*/  IMAD.MOV.U32 R13, RZ, RZ, R3 ;  /* 0x000000ffff0d7224 */ /* 0x000fe400078e0003 */
[----:B------:R-:W-:Y:S02]  /*1bd80*/  IMAD.MOV.U32 R12, RZ, RZ, 0x2 ;  /* 0x00000002ff0c7424 */ /* 0x000fe400078e00ff */
[----:B------:R-:W-:-:S07]  /*1bd90*/  IMAD.MOV.U32 R5, RZ, RZ, R14 ;  /* 0x000000ffff057224 */ /* 0x000fce00078e000e */
[----:B------:R-:W-:Y:S05]  /*1bda0*/  WARPSYNC.COLLECTIVE R15, `(.L_x_10022) ;  /* 0x000000000f087348 */ /* 0x000fea0003c00000 */
[----:B------:R0:W1:Y:S02]  /*1bdb0*/  SHFL.IDX P6, R14, R13, R12, R11 ;  /* 0x0000000c0d0e7389 */ /* 0x00006400000c000b */
[----:B01----:R-:W-:Y:S01]  /*1bdc0*/  ENDCOLLECTIVE ;  /* 0x000000000000791b */ /* 0x003fe20003800000 */
.L_x_10022:
        /* <DEDUP_REMOVED lines=15> */
.L_x_10023:
[----:B------:R-:W-:Y:S02]  /*1bec0*/  IMAD.MOV.U32 R13, RZ, RZ, R3 ;  /* 0x000000ffff0d7224 */ /* 0x000fe400078e0003 */
[----:B------:R-:W-:Y:S02]  /*1bed0*/  IMAD.MOV.U32 R12, RZ, RZ, 0x3 ;  /* 0x00000003ff0c7424 */ /* 0x000fe400078e00ff */
[----:B------:R-:W-:-:S07]  /*1bee0*/  IMAD.MOV.U32 R5, RZ, RZ, R14 ;  /* 0x000000ffff057224 */ /* 0x000fce00078e000e */
[----:B------:R-:W-:Y:S05]  /*1bef0*/  WARPSYNC.COLLECTIVE R15, `(.L_x_10024) ;  /* 0x000000000f087348 */ /* 0x000fea0003c00000 */
[----:B------:R0:W1:Y:S02]  /*1bf00*/  SHFL.IDX P6, R14, R13, R12, R11 ;  /* 0x0000000c0d0e7389 */ /* 0x00006400000c000b */
[----:B01----:R-:W-:Y:S01]  /*1bf10*/  ENDCOLLECTIVE ;  /* 0x000000000000791b */ /* 0x003fe20003800000 */
.L_x_10024:
        /* <DEDUP_REMOVED lines=15> */
.L_x_10025:
[----:B------:R-:W-:Y:S02]  /*1c010*/  IMAD.MOV.U32 R13, RZ, RZ, R3 ;  /* 0x000000ffff0d7224 */ /* 0x000fe400078e0003 */
[----:B------:R-:W-:Y:S02]  /*1c020*/  IMAD.MOV.U32 R12, RZ, RZ, 0x4 ;  /* 0x00000004ff0c7424 */ /* 0x000fe400078e00ff */
[----:B------:R-:W-:-:S07]  /*1c030*/  IMAD.MOV.U32 R5, RZ, RZ, R14 ;  /* 0x000000ffff057224 */ /* 0x000fce00078e000e */
[----:B------:R-:W-:Y:S05]  /*1c040*/  WARPSYNC.COLLECTIVE R15, `(.L_x_10026) ;  /* 0x000000000f087348 */ /* 0x000fea0003c00000 */
[----:B------:R0:W1:Y:S02]  /*1c050*/  SHFL.IDX P6, R14, R13, R12, R11 ;  /* 0x0000000c0d0e7389 */ /* 0x00006400000c000b */
[----:B01----:R-:W-:Y:S01]  /*1c060*/  ENDCOLLECTIVE ;  /* 0x000000000000791b */ /* 0x003fe20003800000 */
.L_x_10026:
[----:B------:R-:W-:-:S05]  /*1c070*/  @!P1 LEA R5, P2, R10, R5, 0x1 ;  /* 0x000000050a059211 */ /* 0x000fca00078408ff */
[----:B------:R-:W-:-:S04]  /*1c080*/  @!P1 IMAD.X R6, RZ, RZ, R6, P2 ;  /* 0x000000ffff069224 */ /* 0x000fc800010e0606 */
[----:B------:R-:W-:Y:S01]  /*1c090*/  @!P1 IMAD.MOV.U32 R7, RZ, RZ, R6 ;  /* 0x000000ffff079224 */ /* 0x000fe200078e0006 */
[----:B------:R-:W-:Y:S01]  /*1c0a0*/  @!P1 MOV R6, R5 ;  /* 0x0000000500069202 */ /* 0x000fe20000000f00 */
[----:B------:R-:W-:Y:S02]  /*1c0b0*/  IMAD.MOV.U32 R13, RZ, RZ, R4 ;  /* 0x000000ffff0d7224 */ /* 0x000fe400078e0004 */
[----:B------:R-:W-:Y:S02]  /*1c0c0*/  VIADD R5, R0, 0x40 ;  /* 0x0000004000057836 */ /* 0x000fe40000000000 */
[----:B------:R-:W-:Y:S01]  /*1c0d0*/  @!PT LDS RZ, [RZ] ;  /* 0x00000000fffff984 */ /* 0x000fe20000000800 */
[----:B------:R-:W-:Y:S01]  /*1c0e0*/  @!PT LDS RZ, [RZ] ;  /* 0x00000000fffff984 */ /* 0x000fe20000000800 */
[----:B------:R-:W-:Y:S01]  /*1c0f0*/  @!PT LDS RZ, [RZ] ;  /* 0x00000000fffff984 */ /* 0x000fe20000000800 */
[----:B------:R0:W-:Y:S03]  /*1c100*/  @!P1 LDGSTS.E.BYPASS.LTC128B.128 [R9+0x19c00], desc[UR40][R6.64], !P0 ;  /* 0x19c0000006099fae */ /* 0x0001e6000c101d68 */
[----:B------:R-:W-:Y:S01]  /*1c110*/  ISETP.GE.AND P1, PT, R5, R2, PT ;  /* 0x000000020500720c */ /* 0x000fe20003f26270 */
[----:B0-----:R-:W-:-:S12]  /*1c120*/  IMAD.MOV.U32 R6, RZ, RZ, R14 ;  /* 0x000000ffff067224 */ /* 0x001fd800078e000e */
[----:B------:R-:W-:Y:S05]  /*1c130*/  WARPSYNC.COLLECTIVE R15, `(.L_x_10027) ;  /* 0x000000000f087348 */ /* 0x000fea0003c00000 */
[----:B------:R0:W1:Y:S02]  /*1c140*/  SHFL.IDX P6, R14, R13, R12, R11 ;  /* 0x0000000c0d0e7389 */ /* 0x00006400000c000b */
[----:B01----:R-:W-:Y:S01]  /*1c150*/  ENDCOLLECTIVE ;  /* 0x000000000000791b */ /* 0x003fe20003800000 */
.L_x_10027:
[----:B------:R-:W-:Y:S02]  /*1c160*/  IMAD.MOV.U32 R13, RZ, RZ, R3 ;  /* 0x000000ffff0d7224 */ /* 0x000fe400078e0003 */
[----:B------:R-:W-:Y:S02]  /*1c170*/  IMAD.MOV.U32 R12, RZ, RZ, 0x5 ;  /* 0x00000005ff0c7424 */ /* 0x000fe400078e00ff */
[----:B------:R-:W-:-:S07]  /*1c180*/  IMAD.MOV.U32 R5, RZ, RZ, R14 ;  /* 0x000000ffff057224 */ /* 0x000fce00078e000e */
[----:B------:R-:W-:Y:S05]  /*1c190*/  WARPSYNC.COLLECTIVE R15, `(.L_x_10028) ;  /* 0x000000000f087348 */ /* 0x000fea0003c00000 */
[----:B------:R0:W1:Y:S02]  /*1c1a0*/  SHFL.IDX P6, R14, R13, R12, R11 ;  /* 0x0000000c0d0e7389 */ /* 0x00006400000c000b */
[----:B01----:R-:W-:Y:S01]  /*1c1b0*/  ENDCOLLECTIVE ;  /* 0x000000000000791b */ /* 0x003fe20003800000 */
.L_x_10028:
        /* <DEDUP_REMOVED lines=15> */
.L_x_10029:
[----:B------:R-:W-:Y:S02]  /*1c2b0*/  IMAD.MOV.U32 R13, RZ, RZ, R3 ;  /* 0x000000ffff0d7224 */ /* 0x000fe400078e0003 */
[----:B------:R-:W-:Y:S02]  /*1c2c0*/  IMAD.MOV.U32 R12, RZ, RZ, 0x6 ;  /* 0x00000006ff0c7424 */ /* 0x000fe400078e00ff */
[----:B------:R-:W-:-:S07]  /*1c2d0*/  IMAD.MOV.U32 R5, RZ, RZ, R14 ;  /* 0x000000ffff057224 */ /* 0x000fce00078e000e */
[----:B------:R-:W-:Y:S05]  /*1c2e0*/  WARPSYNC.COLLECTIVE R15, `(.L_x_10030) ;  /* 0x000000000f087348 */ /* 0x000fea0003c00000 */
[----:B------:R0:W1:Y:S02]  /*1c2f0*/  SHFL.IDX P6, R14, R13, R12, R11 ;  /* 0x0000000c0d0e7389 */ /* 0x00006400000c000b */
[----:B01----:R-:W-:Y:S01]  /*1c300*/  ENDCOLLECTIVE ;  /* 0x000000000000791b */ /* 0x003fe20003800000 */
.L_x_10030:
        /* <DEDUP_REMOVED lines=9> */
[----:B0-----:R-:W-:Y:S01]  /*1c3a0*/  IMAD.MOV.U32 R6, RZ, RZ, R14 ;  /* 0x000000ffff067224 */ /* 0x001fe200078e000e */
[----:B------:R-:W-:-:S07]  /*1c3b0*/  IADD3 R7, R0, 0x60, RZ ;  /* 0x0000006000077810 */ /* 0x000fce0007ffe0ff */
[----:B------:R-:W-:Y:S05]  /*1c3c0*/  WARPSYNC.COLLECTIVE R15, `(.L_x_10031) ;  /* 0x000000000f087348 */ /* 0x000fea0003c00000 */
[----:B------:R0:W1:Y:S02]  /*1c3d0*/  SHFL.IDX P6, R14, R13, R12, R11 ;  /* 0x0000000c0d0e7389 */ /* 0x00006400000c000b */
[----:B01----:R-:W-:Y:S01]  /*1c3e0*/  ENDCOLLECTIVE ;  /* 0x000000000000791b */ /* 0x003fe20003800000 */
.L_x_10031:
[----:B------:R-:W-:Y:S01]  /*1c3f0*/  ISETP.GE.AND P1, PT, R7, R2, PT ;  /* 0x000000020700720c */ /* 0x000fe20003f26270 */
[----:B------:R-:W-:Y:S02]  /*1c400*/  IMAD.MOV.U32 R13, RZ, RZ, R3 ;  /* 0x000000ffff0d7224 */ /* 0x000fe400078e0003 */
[----:B------:R-:W-:Y:S02]  /*1c410*/  IMAD.MOV.U32 R12, RZ, RZ, 0x7 ;  /* 0x00000007ff0c7424 */ /* 0x000fe400078e00ff */
[----:B------:R-:W-:-:S08]  /*1c420*/  IMAD.MOV.U32 R5, RZ, RZ, R14 ;  /* 0x000000ffff057224 */ /* 0x000fd000078e000e */
[----:B------:R-:W-:Y:S05]  /*1c430*/  WARPSYNC.COLLECTIVE R15, `(.L_x_10032) ;  /* 0x000000000f087348 */ /* 0x000fea0003c00000 */
[----:B------:R0:W1:Y:S02]  /*1c440*/  SHFL.IDX P6, R14, R13, R12, R11 ;  /* 0x0000000c0d0e7389 */ /* 0x00006400000c000b */
[----:B01----:R-:W-:Y:S01]  /*1c450*/  ENDCOLLECTIVE ;  /* 0x000000000000791b */ /* 0x003fe20003800000 */
.L_x_10032:
        /* <DEDUP_REMOVED lines=13> */
.L_x_10033:
[----:B------:R-:W-:Y:S01]  /*1c530*/  IMAD.MOV.U32 R3, RZ, RZ, R14 ;  /* 0x000000ffff037224 */ /* 0x000fe200078e000e */
[----:B------:R-:W-:Y:S06]  /*1c540*/  BRA `(.L_x_10034) ;  /* 0xffffffa400647947 */ /* 0x000fec000383ffff */
.L_x_9855:
[----:B0-----:R0:W1:Y:S02]  /*1c550*/  SYNCS.PHASECHK.TRANS64.TRYWAIT P0, [R18+URZ+0x22820], R0 ;  /* 0x02282000120075a7 */ /* 0x001064000800017f */
[----:B-1----:R-:W-:Y:S05]  /*1c560*/  @!P0 NANOSLEEP.SYNCS 0x989680 ;  /* 0x009896800000895d */ /* 0x002fea0003900000 */
[----:B------:R-:W1:Y:S02]  /*1c570*/  @!P0 SYNCS.PHASECHK.TRANS64 P0, [R18+URZ+0x22820], R0 ;  /* 0x02282000120085a7 */ /* 0x000e64000800007f */
[----:B-1----:R-:W-:Y:S05]  /*1c580*/  @!P0 BRA `(.L_x_9855) ;  /* 0xfffffffc00f08947 */ /* 0x002fea000383ffff */
[----:B------:R-:W-:Y:S05]  /*1c590*/  BRA `(.L_x_10035) ;  /* 0xffffffa400c07947 */ /* 0x000fea000383ffff */
.L_x_9859:
[----:B0-----:R0:W1:Y:S02]  /*1c5a0*/  SYNCS.PHASECHK.TRANS64.TRYWAIT P0, [R2+URZ+0x22860], R0 ;  /* 0x02286000020075a7 */ /* 0x001064000800017f */
[----:B-1----:R-:W-:Y:S05]  /*1c5b0*/  @!P0 NANOSLEEP.SYNCS 0x989680 ;  /* 0x009896800000895d */ /* 0x002fea0003900000 */
[----:B------:R-:W1:Y:S02]  /*1c5c0*/  @!P0 SYNCS.PHASECHK.TRANS64 P0, [R2+URZ+0x22860], R0 ;  /* 0x02286000020085a7 */ /* 0x000e64000800007f */
[----:B-1----:R-:W-:Y:S05]  /*1c5d0*/  @!P0 BRA `(.L_x_9859) ;  /* 0xfffffffc00f08947 */ /* 0x002fea000383ffff */
[----:B------:R-:W-:Y:S05]  /*1c5e0*/  BRA `(.L_x_10036) ;  /* 0xffffffa400e47947 */ /* 0x000fea000383ffff */
.L_x_9874:
[----:B-1----:R1:W2:Y:S02]  /*1c5f0*/  SYNCS.PHASECHK.TRANS64.TRYWAIT P0, [R2+URZ+0x22840], R6 ;  /* 0x02284006020075a7 */ /* 0x0022a4000800017f */
[----:B--2---:R-:W-:Y:S05]  /*1c600*/  @!P0 NANOSLEEP.SYNCS 0x989680 ;  /* 0x009896800000895d */ /* 0x004fea0003900000 */
[----:B------:R-:W2:Y:S02]  /*1c610*/  @!P0 SYNCS.PHASECHK.TRANS64 P0, [R2+URZ+0x22840], R6 ;  /* 0x02284006020085a7 */ /* 0x000ea4000800007f */
[----:B--2---:R-:W-:Y:S05]  /*1c620*/  @!P0 BRA `(.L_x_9874) ;  /* 0xfffffffc00f08947 */ /* 0x004fea000383ffff */
[----:B------:R-:W-:Y:S05]  /*1c630*/  BRA `(.L_x_10037) ;  /* 0xffffffb000047947 */ /* 0x000fea000383ffff */
.L_x_9879:
[----:B0-----:R0:W2:Y:S02]  /*1c640*/  SYNCS.PHASECHK.TRANS64.TRYWAIT P0, [R2+URZ+0x22860], R6 ;  /* 0x02286006020075a7 */ /* 0x0010a4000800017f */
[----:B--2---:R-:W-:Y:S05]  /*1c650*/  @!P0 NANOSLEEP.SYNCS 0x989680 ;  /* 0x009896800000895d */ /* 0x004fea0003900000 */
[----:B------:R-:W2:Y:S02]  /*1c660*/  @!P0 SYNCS.PHASECHK.TRANS64 P0, [R2+URZ+0x22860], R6 ;  /* 0x02286006020085a7 */ /* 0x000ea4000800007f */
[----:B--2---:R-:W-:Y:S05]  /*1c670*/  @!P0 BRA `(.L_x_9879) ;  /* 0xfffffffc00f08947 */ /* 0x004fea000383ffff */
[----:B------:R-:W-:Y:S05]  /*1c680*/  BRA `(.L_x_10038) ;  /* 0xffffffb000807947 */ /* 0x000fea000383ffff */
.L_x_9890:
[----:B-1----:R1:W2:Y:S02]  /*1c690*/  SYNCS.PHASECHK.TRANS64.TRYWAIT P0, [R3+URZ+0x22840], R2 ;  /* 0x02284002030075a7 */ /* 0x0022a4000800017f */
[----:B--2---:R-:W-:Y:S05]  /*1c6a0*/  @!P0 NANOSLEEP.SYNCS 0x989680 ;  /* 0x009896800000895d */ /* 0x004fea0003900000 */
[----:B------:R-:W2:Y:S02]  /*1c6b0*/  @!P0 SYNCS.PHASECHK.TRANS64 P0, [R3+URZ+0x22840], R2 ;  /* 0x02284002030085a7 */ /* 0x000ea4000800007f */
[----:B--2---:R-:W-:Y:S05]  /*1c6c0*/  @!P0 BRA `(.L_x_9890) ;  /* 0xfffffffc00f08947 */ /* 0x004fea000383ffff */
[----:B------:R-:W-:Y:S05]  /*1c6d0*/  BRA `(.L_x_10039) ;  /* 0xffffffb8006c7947 */ /* 0x000fea000383ffff */
.L_x_9895:
[----:B--2---:R2:W3:Y:S02]  /*1c6e0*/  SYNCS.PHASECHK.TRANS64.TRYWAIT P0, [R3+URZ+0x22860], R2 ;  /* 0x02286002030075a7 */ /* 0x0044e4000800017f */
[----:B---3--:R-:W-:Y:S05]  /*1c6f0*/  @!P0 NANOSLEEP.SYNCS 0x989680 ;  /* 0x009896800000895d */ /* 0x008fea0003900000 */
[----:B------:R-:W3:Y:S02]  /*1c700*/  @!P0 SYNCS.PHASECHK.TRANS64 P0, [R3+URZ+0x22860], R2 ;  /* 0x02286002030085a7 */ /* 0x000ee4000800007f */
[----:B---3--:R-:W-:Y:S05]  /*1c710*/  @!P0 BRA `(.L_x_9895) ;  /* 0xfffffffc00f08947 */ /* 0x008fea000383ffff */
[----:B------:R-:W-:Y:S05]  /*1c720*/  BRA `(.L_x_10040) ;  /* 0xffffffb800e87947 */ /* 0x000fea000383ffff */
.L_x_9906:
[----:B-1----:R1:W2:Y:S02]  /*1c730*/  SYNCS.PHASECHK.TRANS64.TRYWAIT P0, [R3+URZ+0x22840], R2 ;  /* 0x02284002030075a7 */ /* 0x0022a4000800017f */
[----:B--2---:R-:W-:Y:S05]  /*1c740*/  @!P0 NANOSLEEP.SYNCS 0x989680 ;  /* 0x009896800000895d */ /* 0x004fea0003900000 */
[----:B------:R-:W2:Y:S02]  /*1c750*/  @!P0 SYNCS.PHASECHK.TRANS64 P0, [R3+URZ+0x22840], R2 ;  /* 0x02284002030085a7 */ /* 0x000ea4000800007f */
[----:B--2---:R-:W-:Y:S05]  /*1c760*/  @!P0 BRA `(.L_x_9906) ;  /* 0xfffffffc00f08947 */ /* 0x004fea000383ffff */
[----:B------:R-:W-:Y:S05]  /*1c770*/  BRA `(.L_x_10041) ;  /* 0xffffffc000b87947 */ /* 0x000fea000383ffff */
.L_x_9911:
[----:B--2---:R2:W3:Y:S02]  /*1c780*/  SYNCS.PHASECHK.TRANS64.TRYWAIT P0, [R3+URZ+0x22860], R2 ;  /* 0x02286002030075a7 */ /* 0x0044e4000800017f */
[----:B---3--:R-:W-:Y:S05]  /*1c790*/  @!P0 NANOSLEEP.SYNCS 0x989680 ;  /* 0x009896800000895d */ /* 0x008fea0003900000 */
[----:B------:R-:W3:Y:S02]  /*1c7a0*/  @!P0 SYNCS.PHASECHK.TRANS64 P0, [R3+URZ+0x22860], R2 ;  /* 0x02286002030085a7 */ /* 0x000ee4000800007f */
[----:B---3--:R-:W-:Y:S05]  /*1c7b0*/  @!P0 BRA `(.L_x_9911) ;  /* 0xfffffffc00f08947 */ /* 0x008fea000383ffff */
[----:B------:R-:W-:Y:S05]  /*1c7c0*/  BRA `(.L_x_10042) ;  /* 0xffffffc400347947 */ /* 0x000fea000383ffff */
.L_x_9923:
[----:B------:R-:W2:Y:S01]  /*1c7d0*/  LDL R0, [R1] ;  /* 0x0000000001007983 */ /* 0x000ea20000100800 */
[----:B------:R-:W-:Y:S01]  /*1c7e0*/  BSSY B0, `(.L_x_10043) ;  /* 0x0000008000007945 */ /* 0x000fe20003800000 */
[----:B0-----:R-:W-:Y:S02]  /*1c7f0*/  IMAD.MOV.U32 R12, RZ, RZ, RZ ;  /* 0x000000ffff0c7224 */ /* 0x001fe400078e00ff */
[----:B------:R-:W-:Y:S02]  /*1c800*/  IMAD.MOV.U32 R11, RZ, RZ, 0x1f ;  /* 0x0000001fff0b7424 */ /* 0x000fe400078e00ff */
[----:B------:R-:W-:Y:S02]  /*1c810*/  IMAD.MOV.U32 R15, RZ, RZ, -0x1 ;  /* 0xffffffffff0f7424 */ /* 0x000fe400078e00ff */
[----:B--2---:R-:W-:-:S07]  /*1c820*/  IMAD.MOV.U32 R13, RZ, RZ, R0 ;  /* 0x000000ffff0d7224 */ /* 0x004fce00078e0000 */
[----:B-1----:R-:W-:Y:S05]  /*1c830*/  WARPSYNC.COLLECTIVE R15, `(.L_x_10044) ;  /* 0x000000000f087348 */ /* 0x002fea0003c00000 */
[----:B------:R0:W2:Y:S02]  /*1c840*/  SHFL.IDX P6, R14, R13, R12, R11 ;  /* 0x0000000c0d0e7389 */ /* 0x0000a400000c000b */
[----:B012---:R-:W-:Y:S01]  /*1c850*/  ENDCOLLECTIVE ;  /* 0x000000000000791b */ /* 0x007fe20003800000 */
.L_x_10044:
[----:B------:R-:W-:Y:S05]  /*1c860*/  BSYNC B0 ;  /* 0x0000000000007941 */ /* 0x000fea0003800000 */
.L_x_10043:
        /* <DEDUP_REMOVED lines=9> */
.L_x_10045:
        /* <DEDUP_REMOVED lines=16> */
[C---:B------:R-:W-:Y:S01]  /*1ca00*/  ISETP.GE.U32.AND P5, PT, R16.reuse, 0x10, PT ;  /* 0x000000101000780c */ /* 0x040fe20003fa6070 */
[----:B--2---:R-:W-:Y:S01]  /*1ca10*/  @!P1 IMAD.MOV.U32 R4, RZ, RZ, R8 ;  /* 0x000000ffff049224 */ /* 0x004fe200078e0008 */
[----:B------:R-:W-:Y:S01]  /*1ca20*/  MOV R8, RZ ;  /* 0x000000ff00087202 */ /* 0x000fe20000000f00 */
[----:B---3--:R-:W-:Y:S01]  /*1ca30*/  @!P1 IMAD.MOV.U32 R6, RZ, RZ, R2 ;  /* 0x000000ffff069224 */ /* 0x008fe200078e0002 */
[----:B------:R-:W-:-:S03]  /*1ca40*/  ISETP.NE.AND P1, PT, R16, RZ, PT ;  /* 0x000000ff1000720c */ /* 0x000fc60003f25270 */
[----:B------:R-:W-:-:S05]  /*1ca50*/  IMAD R2, R6, R4, RZ ;  /* 0x0000000406027224 */ /* 0x000fca00078e02ff */
[----:B------:R-:W-:-:S07]  /*1ca60*/  MOV R13, R2 ;  /* 0x00000002000d7202 */ /* 0x000fce0000000f00 */
[----:B------:R-:W-:Y:S05]  /*1ca70*/  WARPSYNC.COLLECTIVE R15, `(.L_x_10046) ;  /* 0x000000000f087348 */ /* 0x000fea0003c00000 */
[----:B------:R0:W1:Y:S02]  /*1ca80*/  SHFL.UP P6, R14, R13, R12, R11 ;  /* 0x0400000c0d0e7389 */ /* 0x00006400000c000b */
[----:B01----:R-:W-:Y:S01]  /*1ca90*/  ENDCOLLECTIVE ;  /* 0x000000000000791b */ /* 0x003fe20003800000 */
.L_x_10046:
        /* <DEDUP_REMOVED lines=8> */
.L_x_10047:
        /* <DEDUP_REMOVED lines=8> */
.L_x_10048:
        /* <DEDUP_REMOVED lines=8> */
.L_x_10049:
        /* <DEDUP_REMOVED lines=8> */
.L_x_10050:
        /* <DEDUP_REMOVED lines=9> */
.L_x_10051:
[----:B------:R-:W-:Y:S01]  /*1cd30*/  IMAD.MOV.U32 R9, RZ, RZ, R14 ;  /* 0x000000ffff097224 */ /* 0x000fe200078e000e */
[----:B------:R-:W-:Y:S06]  /*1cd40*/  BRA `(.L_x_10052) ;  /* 0xffffffc8007c7947 */ /* 0x000fec000383ffff */
.L_x_9926:
        /* <DEDUP_REMOVED lines=8> */
.L_x_10054:
[----:B------:R-:W-:Y:S05]  /*1cdd0*/  BSYNC B0 ;  /* 0x0000000000007941 */ /* 0x000fea0003800000 */
.L_x_10053:
        /* <DEDUP_REMOVED lines=10> */
.L_x_10055:
        /* <DEDUP_REMOVED lines=8> */
.L_x_10056:
        /* <DEDUP_REMOVED lines=8> */
.L_x_10057:
        /* <DEDUP_REMOVED lines=8> */
.L_x_10058:
[----:B------:R-:W-:Y:S02]  /*1d000*/  IMAD.MOV.U32 R12, RZ, RZ, 0x1f ;  /* 0x0000001fff0c7424 */ /* 0x000fe400078e00ff */
[----:B------:R-:W-:Y:S02]  /*1d010*/  IMAD.MOV.U32 R11, RZ, RZ, 0x1f ;  /* 0x0000001fff0b7424 */ /* 0x000fe400078e00ff */
[----:B------:R-:W-:-:S05]  /*1d020*/  IMAD.MOV.U32 R3, RZ, RZ, R14 ;  /* 0x000000ffff037224 */ /* 0x000fca00078e000e */
[----:B------:R-:W-:-:S04]  /*1d030*/  SEL R3, R3, RZ, P5 ;  /* 0x000000ff03037207 */ /* 0x000fc80002800000 */
[----:B------:R-:W-:-:S05]  /*1d040*/  IADD3 R7, R2, R3, RZ ;  /* 0x0000000302077210 */ /* 0x000fca0007ffe0ff */
[----:B------:R-:W-:-:S07]  /*1d050*/  IMAD.MOV.U32 R13, RZ, RZ, R7 ;  /* 0x000000ffff0d7224 */ /* 0x000fce00078e0007 */
[----:B------:R-:W-:Y:S05]  /*1d060*/  WARPSYNC.COLLECTIVE R15, `(.L_x_10059) ;  /* 0x000000000f087348 */ /* 0x000fea0003c00000 */
[----:B------:R0:W1:Y:S02]  /*1d070*/  SHFL.IDX P6, R14, R13, R12, R11 ;  /* 0x0000000c0d0e7389 */ /* 0x00006400000c000b */
[----:B01----:R-:W-:Y:S01]  /*1d080*/  ENDCOLLECTIVE ;  /* 0x000000000000791b */ /* 0x003fe20003800000 */
.L_x_10059:
[----:B------:R-:W-:Y:S01]  /*1d090*/  IMAD.MOV.U32 R9, RZ, RZ, R14 ;  /* 0x000000ffff097224 */ /* 0x000fe200078e000e */
[----:B------:R-:W-:Y:S06]  /*1d0a0*/  BRA `(.L_x_10060) ;  /* 0xffffffc800507947 */ /* 0x000fec000383ffff */
.L_x_9928:
[----:B------:R-:W-:Y:S01]  /*1d0b0*/  BSSY B0, `(.L_x_10061) ;  /* 0x0000006000007945 */ /* 0x000fe20003800000 */
[----:B------:R-:W-:Y:S01]  /*1d0c0*/  PLOP3.LUT P6, PT, P6, PT, PT, 0x8, 0x0 ;  /* 0x000000000000781c */ /* 0x000fe200037ce170 */
[----:B------:R-:W-:-:S12]  /*1d0d0*/  IMAD.MOV.U32 R15, RZ, RZ, -0x1 ;  /* 0xffffffffff0f7424 */ /* 0x000fd800078e00ff */
[----:B0-----:R-:W-:Y:S05]  /*1d0e0*/  WARPSYNC.COLLECTIVE R15, `(.L_x_10062) ;  /* 0x000000000f087348 */ /* 0x001fea0003c00000 */
[----:B------:R-:W-:Y:S01]  /*1d0f0*/  VOTE.ANY R14, PT, P6 ;  /* 0x00000000000e7806 */ /* 0x000fe200030e0100 */
[----:B0-----:R-:W-:Y:S06]  /*1d100*/  ENDCOLLECTIVE ;  /* 0x000000000000791b */ /* 0x001fec0003800000 */
.L_x_10062:
[----:B------:R-:W-:Y:S05]  /*1d110*/  BSYNC B0 ;  /* 0x0000000000007941 */ /* 0x000fea0003800000 */
.L_x_10061:
        /* <DEDUP_REMOVED lines=9> */
.L_x_10063:
[----:B------:R-:W-:Y:S02]  /*1d1b0*/  IMAD.MOV.U32 R13, RZ, RZ, R6 ;  /* 0x000000ffff0d7224 */ /* 0x000fe400078e0006 */
[----:B------:R-:W-:-:S07]  /*1d1c0*/  IMAD.MOV.U32 R4, RZ, RZ, R14 ;  /* 0x000000ffff047224 */ /* 0x000fce00078e000e */
[----:B------:R-:W-:Y:S05]  /*1d1d0*/  WARPSYNC.COLLECTIVE R15, `(.L_x_10064) ;  /* 0x000000000f087348 */ /* 0x000fea0003c00000 */
[----:B------:R0:W1:Y:S02]  /*1d1e0*/  SHFL.IDX P6, R14, R13, R12, R11 ;  /* 0x0000000c0d0e7389 */ /* 0x00006400000c000b */
[----:B01----:R-:W-:Y:S01]  /*1d1f0*/  ENDCOLLECTIVE ;  /* 0x000000000000791b */ /* 0x003fe20003800000 */
.L_x_10064:
[----:B------:R-:W-:Y:S01]  /*1d200*/  IMAD.MOV.U32 R6, RZ, RZ, R14 ;  /* 0x000000ffff067224 */ /* 0x000fe200078e000e */
[----:B------:R-:W-:Y:S06]  /*1d210*/  BRA `(.L_x_10065) ;  /* 0xffffffc800307947 */ /* 0x000fec000383ffff */
.L_x_9930:
[----:B------:R-:W-:Y:S01]  /*1d220*/  BSSY B0, `(.L_x_10066) ;  /* 0x0000007000007945 */ /* 0x000fe20003800000 */
[----:B------:R-:W-:Y:S02]  /*1d230*/  IMAD.MOV.U32 R13, RZ, RZ, R7 ;  /* 0x000000ffff0d7224 */ /* 0x000fe400078e0007 */
[----:B------:R-:W-:Y:S02]  /*1d240*/  IMAD.MOV.U32 R11, RZ, RZ, 0x1f ;  /* 0x0000001fff0b7424 */ /* 0x000fe400078e00ff */
[----:B------:R-:W-:-:S07]  /*1d250*/  IMAD.MOV.U32 R15, RZ, RZ, -0x1 ;  /* 0xffffffffff0f7424 */ /* 0x000fce00078e00ff */
[----:B0123--:R-:W-:Y:S05]  /*1d260*/  WARPSYNC.COLLECTIVE R15, `(.L_x_10067) ;  /* 0x000000000f087348 */ /* 0x00ffea0003c00000 */
[----:B------:R4:W0:Y:S02]  /*1d270*/  SHFL.IDX P6, R14, R13, R12, R11 ;  /* 0x0000000c0d0e7389 */ /* 0x00082400000c000b */
[----:B01234-:R-:W-:Y:S01]  /*1d280*/  ENDCOLLECTIVE ;  /* 0x000000000000791b */ /* 0x01ffe20003800000 */
.L_x_10067:
[----:B------:R-:W-:Y:S05]  /*1d290*/  BSYNC B0 ;  /* 0x0000000000007941 */ /* 0x000fea0003800000 */
.L_x_10066:
[----:B------:R-:W-:Y:S01]  /*1d2a0*/  IMAD.MOV.U32 R7, RZ, RZ, R14 ;  /* 0x000000ffff077224 */ /* 0x000fe200078e000e */
[----:B------:R-:W-:Y:S06]  /*1d2b0*/  BRA `(.L_x_10068) ;  /* 0xffffffc800207947 */ /* 0x000fec000383ffff */
.L_x_9934:
[----:B0-----:R0:W1:Y:S02]  /*1d2c0*/  SYNCS.PHASECHK.TRANS64.TRYWAIT P0, [R0+URZ+0x22820], R3 ;  /* 0x02282003000075a7 */ /* 0x001064000800017f */
[----:B-1----:R-:W-:Y:S05]  /*1d2d0*/  @!P0 NANOSLEEP.SYNCS 0x989680 ;  /* 0x009896800000895d */ /* 0x002fea0003900000 */
[----:B------:R-:W1:Y:S02]  /*1d2e0*/  @!P0 SYNCS.PHASECHK.TRANS64 P0, [R0+URZ+0x22820], R3 ;  /* 0x02282003000085a7 */ /* 0x000e64000800007f */
[----:B-1----:R-:W-:Y:S05]  /*1d2f0*/  @!P0 BRA `(.L_x_9934) ;  /* 0xfffffffc00f08947 */ /* 0x002fea000383ffff */
[----:B------:R-:W-:Y:S05]  /*1d300*/  BRA `(.L_x_10069) ;  /* 0xffffffcc00b87947 */ /* 0x000fea000383ffff */
.L_x_9935:
        /* <DEDUP_REMOVED lines=11> */
.L_x_10071:
[----:B------:R-:W-:Y:S05]  /*1d3c0*/  BSYNC B0 ;  /* 0x0000000000007941 */ /* 0x000fea0003800000 */
.L_x_10070:
[----:B------:R-:W-:Y:S05]  /*1d3d0*/  BRA `(.L_x_10072) ;  /* 0xffffffcc00a07947 */ /* 0x000fea000383ffff */
.L_x_9936:
[----:B------:R-:W-:Y:S01]  /*1d3e0*/  BSSY B0, `(.L_x_10073) ;  /* 0x0000006000007945 */ /* 0x000fe20003800000 */
[----:B------:R-:W-:-:S07]  /*1d3f0*/  IMAD.MOV.U32 R15, RZ, RZ, -0x1 ;  /* 0xffffffffff0f7424 */ /* 0x000fce00078e00ff */
[----:B01----:R-:W-:Y:S05]  /*1d400*/  WARPSYNC.COLLECTIVE R15, `(.L_x_10074) ;  /* 0x000000000f0c7348 */ /* 0x003fea0003c00000 */
[----:B------:R-:W-:Y:S02]  /*1d410*/  ELECT P6, UR62, PT ;  /* 0x00000000003e782f */ /* 0x000fe400038c0000 */
[----:B------:R-:W-:Y:S01]  /*1d420*/  MOV R14, UR62 ;  /* 0x0000003e000e7c02 */ /* 0x000fe20008000f00 */
[----:B01----:R-:W-:Y:S10]  /*1d430*/  ENDCOLLECTIVE ;  /* 0x000000000000791b */ /* 0x003ff40003800000 */
.L_x_10074:
[----:B------:R-:W-:Y:S05]  /*1d440*/  BSYNC B0 ;  /* 0x0000000000007941 */ /* 0x000fea0003800000 */
.L_x_10073:
[----:B------:R-:W-:Y:S05]  /*1d450*/  BRA `(.L_x_10075) ;  /* 0xffffffcc00947947 */ /* 0x000fea000383ffff */
.L_x_9938:
[----:B0-----:R0:W1:Y:S02]  /*1d460*/  SYNCS.PHASECHK.TRANS64.TRYWAIT P0, [R6+URZ], R5 ;  /* 0x00000005060075a7 */ /* 0x001064000800017f */
[----:B-1----:R-:W-:Y:S05]  /*1d470*/  @!P0 NANOSLEEP.SYNCS 0x989680 ;  /* 0x009896800000895d */ /* 0x002fea0003900000 */
[----:B------:R-:W1:Y:S02]  /*1d480*/  @!P0 SYNCS.PHASECHK.TRANS64 P0, [R6+URZ], R5 ;  /* 0x00000005060085a7 */ /* 0x000e64000800007f */
[----:B-1----:R-:W-:Y:S05]  /*1d490*/  @!P0 BRA `(.L_x_9938) ;  /* 0xfffffffc00f08947 */ /* 0x002fea000383ffff */
[----:B------:R-:W-:Y:S05]  /*1d4a0*/  BRA `(.L_x_10076) ;  /* 0xffffffcc00cc7947 */ /* 0x000fea000383ffff */
.L_x_9939:
[----:B-1----:R1:W2:Y:S02]  /*1d4b0*/  SYNCS.PHASECHK.TRANS64.TRYWAIT P0, [R7+URZ], R2 ;  /* 0x00000002070075a7 */ /* 0x0022a4000800017f */
[----:B--2---:R-:W-:Y:S05]  /*1d4c0*/  @!P0 NANOSLEEP.SYNCS 0x989680 ;  /* 0x009896800000895d */ /* 0x004fea0003900000 */
[----:B------:R-:W2:Y:S02]  /*1d4d0*/  @!P0 SYNCS.PHASECHK.TRANS64 P0, [R7+URZ], R2 ;  /* 0x00000002070085a7 */ /* 0x000ea4000800007f */
[----:B--2---:R-:W-:Y:S05]  /*1d4e0*/  @!P0 BRA `(.L_x_9939) ;  /* 0xfffffffc00f08947 */ /* 0x004fea000383ffff */
[----:B------:R-:W-:Y:S05]  /*1d4f0*/  BRA `(.L_x_10077) ;  /* 0xffffffcc00c07947 */ /* 0x000fea000383ffff */
.L_x_9941:
[----:B--2---:R2:W3:Y:S02]  /*1d500*/  SYNCS.PHASECHK.TRANS64.TRYWAIT P0, [R4+URZ], R5 ;  /* 0x00000005040075a7 */ /* 0x0044e4000800017f */
[----:B---3--:R-:W-:Y:S05]  /*1d510*/  @!P0 NANOSLEEP.SYNCS 0x989680 ;  /* 0x009896800000895d */ /* 0x008fea0003900000 */
[----:B------:R-:W3:Y:S02]  /*1d520*/  @!P0 SYNCS.PHASECHK.TRANS64 P0, [R4+URZ], R5 ;  /* 0x00000005040085a7 */ /* 0x000ee4000800007f */
[----:B---3--:R-:W-:Y:S05]  /*1d530*/  @!P0 BRA `(.L_x_9941) ;  /* 0xfffffffc00f08947 */ /* 0x008fea000383ffff */
[----:B------:R-:W-:Y:S05]  /*1d540*/  BRA `(.L_x_10078) ;  /* 0xffffffcc00c47947 */ /* 0x000fea000383ffff */
.L_x_10079:
        /* <DEDUP_REMOVED lines=11> */
.L_x_15191:


//--------------------- .text._ZN7cutlass13device_kernelIN5flash11enable_sm90INS1_16FlashAttnFwdSm90INS1_25CollectiveMainloopFwdSm90ILi2EN4cute5tupleIJNS5_1CILi1EEES8_S8_EEENS6_IJNS7_ILi128EEENS7_ILi96EEENS7_ILi64EEEEEELi256ENS_6half_tEfNS_4arch4Sm90ELb0ELb0ELb1ELb1ELb0ELb0ELb1ELb1ELb0ELb1ELb1ELb0EEENS1_21CollectiveEpilogueFwdINS6_IJSA_NS7_ILi256EEESB_EEES9_SE_SG_Li256ELb1ELb1ELb1ELb0EEENS1_36VarlenDynamicPersistentTileSchedulerILi128ELi96ELi256ELi128ELb1ELb1ELb1ELb0ELb1ELb1EEEEEEEEEvNT_6ParamsE --------------------------
	.section	.text._ZN7cutlass13device_kernelIN5flash11enable_sm90INS1_16FlashAttnFwdSm90INS1_25CollectiveMainloopFwdSm90ILi2EN4cute5tupleIJNS5_1CILi1EEES8_S8_EEENS6_IJNS7_ILi128EEENS7_ILi96EEENS7_ILi64EEEEEELi256ENS_6half_tEfNS_4arch4Sm90ELb0ELb0ELb1ELb1ELb0ELb0ELb1ELb1ELb0ELb1ELb1ELb0EEENS1_21CollectiveEpilogueFwdINS6_IJSA_NS7_ILi256EEESB_EEES9_SE_SG_Li256ELb1ELb1ELb1ELb0EEENS1_36VarlenDynamicPersistentTileSchedulerILi128ELi96ELi256ELi128ELb1ELb1ELb1ELb0ELb1ELb1EEEEEEEEEvNT_6ParamsE,"ax",@progbits
	.align	128
.text._ZN7cutlass13device_kernelIN5flash11enable_sm90INS1_16FlashAttnFwdSm90INS1_25CollectiveMainloopFwdSm90ILi2EN4cute5tupleIJNS5_1CILi1EEES8_S8_EEENS6_IJNS7_ILi128EEENS7_ILi96EEENS7_ILi64EEEEEELi256ENS_6half_tEfNS_4arch4Sm90ELb0ELb0ELb1ELb1ELb0ELb0ELb1ELb1ELb0ELb1ELb1ELb0EEENS1_21CollectiveEpilogueFwdINS6_IJSA_NS7_ILi256EEESB_EEES9_SE_SG_Li256ELb1ELb1ELb1ELb0EEENS1_36VarlenDynamicPersistentTileSchedulerILi128ELi96ELi256ELi128ELb1ELb1ELb1ELb0ELb1ELb1EEEEEEEEEvNT_6ParamsE:
        .type           _ZN7cutlass13device_kernelIN5flash11enable_sm90INS1_16FlashAttnFwdSm90INS1_25CollectiveMainloopFwdSm90ILi2EN4cute5tupleIJNS5_1CILi1EEES8_S8_EEENS6_IJNS7_ILi128EEENS7_ILi96EEENS7_ILi64EEEEEELi256ENS_6half_tEfNS_4arch4Sm90ELb0ELb0ELb1ELb1ELb0ELb0ELb1ELb1ELb0ELb1ELb1ELb0EEENS1_21CollectiveEpilogueFwdINS6_IJSA_NS7_ILi256EEESB_EEES9_SE_SG_Li256ELb1ELb1ELb1ELb0EEENS1_36VarlenDynamicPersistentTileSchedulerILi128ELi96ELi256ELi128ELb1ELb1ELb1ELb0ELb1ELb1EEEEEEEEEvNT_6ParamsE,@function
        .size           _ZN7cutlass13device_kernelIN5flash11enable_sm90INS1_16FlashAttnFwdSm90INS1_25CollectiveMainloopFwdSm90ILi2EN4cute5tupleIJNS5_1CILi1EEES8_S8_EEENS6_IJNS7_ILi128EEENS7_ILi96EEENS7_ILi64EEEEEELi256ENS_6half_tEfNS_4arch4Sm90ELb0ELb0ELb1ELb1ELb0ELb0ELb1ELb1ELb0ELb1ELb1ELb0EEENS1_21CollectiveEpilogueFwdINS6_IJSA_NS7_ILi256EEESB_EEES9_SE_SG_Li256ELb1ELb1ELb1ELb0EEENS1_36VarlenDynamicPersistentTileSchedulerILi128ELi96ELi256ELi128ELb1ELb1ELb1ELb0ELb1ELb1EEEEEEEEEvNT_6ParamsE,(.L_x_15192 - _ZN7cutlass13device_kernelIN5flash11enable_sm90INS1_16FlashAttnFwdSm90INS1_25CollectiveMainloopFwdSm90ILi2EN4cute5tupleIJNS5_1CILi1EEES8_S8_EEENS6_IJNS7_ILi128EEENS7_ILi96EEENS7_ILi64EEEEEELi256ENS_6half_tEfNS_4arch4Sm90ELb0ELb0ELb1ELb1ELb0ELb0ELb1ELb1ELb0ELb1ELb1ELb0EEENS1_21CollectiveEpilogueFwdINS6_IJSA_NS7_ILi256EEESB_EEES9_SE_SG_Li256ELb1ELb1ELb1ELb0EEENS1_36VarlenDynamicPersistentTileSchedulerILi128ELi96ELi256ELi128ELb1ELb1ELb1ELb0ELb1ELb1EEEEEEEEEvNT_6ParamsE)
        .other          _ZN7cutlass13device_kernelIN5flash11enable_sm90INS1_16FlashAttnFwdSm90INS1_25CollectiveMainloopFwdSm90ILi2EN4cute5tupleIJNS5_1CILi1EEES8_S8_EEENS6_IJNS7_ILi128EEENS7_ILi96EEENS7_ILi64EEEEEELi256ENS_6half_tEfNS_4arch4Sm90ELb0ELb0ELb1ELb1ELb0ELb0ELb1ELb1ELb0ELb1ELb1ELb0EEENS1_21CollectiveEpilogueFwdINS6_IJSA_NS7_ILi256EEESB_EEES9_SE_SG_Li256ELb1ELb1ELb1ELb0EEENS1_36VarlenDynamicPersistentTileSchedulerILi128ELi96ELi256ELi128ELb1ELb1ELb1ELb0ELb1ELb1EEEEEEEEEvNT_6ParamsE,@"STO_CUDA_ENTRY STV_DEFAULT"
_ZN7cutlass13device_kernelIN5flash11enable_sm90INS1_16FlashAttnFwdSm90INS1_25CollectiveMainloopFwdSm90ILi2EN4cute5tupleIJNS5_1CILi1EEES8_S8_EEENS6_IJNS7_ILi128EEENS7_ILi96EEENS7_ILi64EEEEEELi256ENS_6half_tEfNS_4arch4Sm90ELb0ELb0ELb1ELb1ELb0ELb0ELb1ELb1ELb0ELb1ELb1ELb0EEENS1_21CollectiveEpilogueFwdINS6_IJSA_NS7_ILi256EEESB_EEES9_SE_SG_Li256ELb1ELb1ELb1ELb0EEENS1_36VarlenDynamicPersistentTileSchedulerILi128ELi96ELi256ELi128ELb1ELb1ELb1ELb0ELb1ELb1EEEEEEEEEvNT_6ParamsE:
        /* <DEDUP_REMOVED lines=17> */
.L_x_10081:
[----:B------:R-:W-:Y:S05]  /*0110*/  BSYNC B0 ;  /* 0x0000000000007941 */ /* 0x000fea0003800000 */
.L_x_10080:
        /* <DEDUP_REMOVED lines=11> */
[----:B------:R-:W-:Y:S01]  /*01d0*/  VOTEU.ANY UP2, P0 ;  /* 0x00000000003f7886 */ /* 0x000fe20000040100 */
[----:B0-----:R-:W-:-:S03]  /*01e0*/  ISETP.NE.AND P1, PT, R2, RZ, PT ;  /* 0x000000ff0200720c */ /* 0x001fc60003f25270 */
[----:B------:R0:W2:Y:S01]  /*01f0*/  SHFL.IDX PT, R2, R3, RZ, 0x1f ;  /* 0x00001fff03027589 */ /* 0x0000a200000e0000 */
[----:B-1----:R-:W-:Y:S02]  /*0200*/  @UP0 ULEA UR8, UR8, UR6, 0x18 ;  /* 0x0000000608080291 */ /* 0x002fe4000f8ec03f */
[----:B------:R-:W-:-:S04]  /*0210*/  @UP0 UIADD3 UR6, -UR7, 0x100000, URZ ;  /* 0x0010000007060890 */ /* 0x000fc8000fffe13f */
[----:B------:R-:W-:Y:S02]  /*0220*/  @UP0 USHF.L.U32 UR7, UR6, 0xb, URZ ;  /* 0x0000000b06070899 */ /* 0x000fe4000800063f */
[----:B------:R-:W-:Y:S01]  /*0230*/  @UP0 USHF.L.U32 UR6, UR6, 0x1, URZ ;  /* 0x0000000106060899 */ /* 0x000fe2000800063f */
[----:B------:R-:W-:Y:S01]  /*0240*/  VOTEU.ANY UP0, P0 ;  /* 0x00000000003f7886 */ /* 0x000fe20000000100 */
[----:B------:R-:W1:Y:S04]  /*0250*/  FENCE.VIEW.ASYNC.S ;  /* 0x00000000000073c6 */ /* 0x000e680000000000 */
[----:B-1----:R0:W1:Y:S01]  /*0260*/  @UP0 SYNCS.EXCH.64 URZ, [UR8+0x32400], UR4 ;  /* 0x03240004083f05b2 */ /* 0x0020620008000100 */
[----:B------:R0:W3:Y:S05]  /*0270*/  @UP1 SYNCS.EXCH.64 URZ, [UR8+0x32410], UR4 ;  /* 0x03241004083f15b2 */ /* 0x0000ea0008000100 */
[----:B------:R0:W4:Y:S02]  /*0280*/  @UP2 SYNCS.EXCH.64 URZ, [UR8+0x32420], UR6 ;  /* 0x03242006083f25b2 */ /* 0x0001240008000100 */
[----:B0-----:R-:W-:Y:S05]  /*0290*/  @P1 BRA `(.L_x_10082) ;  /* 0x0000000000481947 */ /* 0x001fea0003800000 */
[----:B------:R-:W0:Y:S01]  /*02a0*/  S2UR UR5, SR_CgaCtaId ;  /* 0x00000000000579c3 */ /* 0x000e220000008800 */
        /* <DEDUP_REMOVED lines=17> */
.L_x_10082:
        /* <DEDUP_REMOVED lines=22> */
.L_x_10083:
        /* <DEDUP_REMOVED lines=18> */
.L_x_10084:
        /* <DEDUP_REMOVED lines=22> */
.L_x_10085:
        /* <DEDUP_REMOVED lines=22> */
.L_x_10086:
[----:B--2---:R-:W-:Y:S01]  /*0900*/  ISETP.NE.AND P0, PT, R2, RZ, PT ;  /* 0x000000ff0200720c */ /* 0x004fe20003f05270 */
[----:B------:R-:W-:Y:S01]  /*0910*/  IMAD.MOV.U32 R2, RZ, RZ, 0x1 ;  /* 0x00000001ff027424 */ /* 0x000fe200078e00ff */
[----:B------:R-:W-:Y:S01]  /*0920*/  NOP ;  /* 0x0000000000007918 */ /* 0x000fe20000000000 */
[----:B------:R-:W-:-:S03]  /*0930*/  ULDC.64 UR38, c[0x0][0x208] ;  /* 0x0000820000267ab9 */ /* 0x000fc60000000a00 */
[----:B------:R-:W-:-:S05]  /*0940*/  SEL R2, R2, 0x2, !P0 ;  /* 0x0000000202027807 */ /* 0x000fca0004000000 */
[----:B------:R2:W-:Y:S01]  /*0950*/  STL [R1+0x84], R2 ;  /* 0x0000840201007387 */ /* 0x0005e20000100800 */
[----:B01-34-:R-:W-:Y:S06]  /*0960*/  BAR.SYNC.DEFER_BLOCKING 0x0 ;  /* 0x0000000000007b1d */ /* 0x01bfec0000010000 */
[----:B------:R-:W-:Y:S05]  /*0970*/  @!P0 BRA `(.L_x_10087) ;  /* 0x000000b800148947 */ /* 0x000fea0003800000 */
.L_x_10088:
[----:B------:R-:W-:-:S08]  /*0980*/  NOP ;  /* 0x0000000000007918 */ /* 0x000fd00000000000 */
[----:B------:R-:W0:Y:S02]  /*0990*/  USETMAXREG.TRY_ALLOC.CTAPOOL UP0, 0xf0 ;  /* 0x000000f0000079c8 */ /* 0x000e240008000600 */
[----:B0-----:R-:W-:-:S13]  /*09a0*/  PLOP3.LUT P0, PT, PT, PT, UP0, 0x80, 0x0 ;  /* 0x000000000000781c */ /* 0x001fda0003f0f008 */
[----:B------:R-:W-:Y:S05]  /*09b0*/  @!P0 BRA `(.L_x_10088) ;  /* 0xfffffffc00f08947 */ /* 0x000fea000383ffff */
[----:B------:R-:W0:Y:S01]  /*09c0*/  S2R R0, SR_TID.X ;  /* 0x0000000000007919 */ /* 0x000e220000002100 */
[----:B------:R-:W1:Y:S01]  /*09d0*/  S2UR UR5, SR_CgaCtaId ;  /* 0x00000000000579c3 */ /* 0x000e620000008800 */
[----:B------:R-:W-:-:S07]  /*09e0*/  UMOV UR4, 0x400 ;  /* 0x0000040000047882 */ /* 0x000fce0000000000 */
[----:B------:R-:W-:Y:S06]  /*09f0*/  BAR.ARV 0x8, 0x180 ;  /* 0x0206000000007b1d */ /* 0x000fec0000002000 */
[----:B-1----:R-:W-:Y:S01]  /*0a00*/  ULEA UR4, UR5, UR4, 0x18 ;  /* 0x0000000405047291 */ /* 0x002fe2000f8ec03f */
[----:B0-----:R-:W-:-:S04]  /*0a10*/  SHF.R.U32.HI R0, RZ, 0x7, R0 ;  /* 0x00000007ff007819 */ /* 0x001fc80000011600 */
[----:B------:R-:W-:-:S13]  /*0a20*/  ISETP.NE.AND P0, PT, R0, 0x1, PT ;  /* 0x000000010000780c */ /* 0x000fda0003f05270 */
[----:B------:R-:W-:Y:S08]  /*0a30*/  @!P0 BAR.ARV 0x9, 0x100 ;  /* 0x0244000000008b1d */ /* 0x000ff00000002000 */
[----:B------:R-:W-:Y:S06]  /*0a40*/  BAR.SYNC.DEFER_BLOCKING 0x5, 0x180 ;  /* 0x0146000000007b1d */ /* 0x000fec0000010000 */
[----:B------:R-:W0:Y:S01]  /*0a50*/  LDS.128 R12, [UR4+0x324d0] ;  /* 0x0324d004ff0c7984 */ /* 0x000e220008000c00 */
[----:B------:R-:W-:Y:S01]  /*0a60*/  ULDC UR4, c[0x0][0xd3c] ;  /* 0x00034f0000047ab9 */ /* 0x000fe20000000800 */
[----:B------:R-:W-:Y:S06]  /*0a70*/  BAR.ARV 0x4, 0x180 ;  /* 0x0106000000007b1d */ /* 0x000fec0000002000 */
[----:B0-----:R-:W-:-:S13]  /*0a80*/  ISETP.GE.AND P0, PT, R15, UR4, PT ;  /* 0x000000040f007c0c */ /* 0x001fda000bf06270 */
[----:B------:R-:W-:Y:S05]  /*0a90*/  @P0 EXIT ;  /* 0x000000000000094d */ /* 0x000fea0003800000 */
[----:B------:R-:W3:Y:S01]  /*0aa0*/  LDL.LU R11, [R1+0x84] ;  /* 0x00008400010b7983 */ /* 0x000ee20000300800 */
[----:B------:R-:W0:Y:S02]  /*0ab0*/  S2R R0, SR_TID.X ;  /* 0x0000000000007919 */ /* 0x000e240000002100 */
[----:B0-----:R-:W-:-:S05]  /*0ac0*/  VIADD R16, R0, 0xffffff80 ;  /* 0xffffff8000107836 */ /* 0x001fca0000000000 */
[----:B------:R-:W-:-:S04]  /*0ad0*/  SHF.R.S32.HI R0, RZ, 0x1f, R16 ;  /* 0x0000001fff007819 */ /* 0x000fc80000011410 */
[----:B--2---:R-:W-:-:S04]  /*0ae0*/  LEA.HI R2, R0, R16, RZ, 0x7 ;  /* 0x0000001000027211 */ /* 0x004fc800078f38ff */
[----:B------:R-:W-:Y:S02]  /*0af0*/  LOP3.LUT R5, R2, 0xffffff80, RZ, 0xc0, !PT ;  /* 0xffffff8002057812 */ /* 0x000fe400078ec0ff */
[----:B------:R-:W-:-:S03]  /*0b00*/  LEA.HI R4, R0, R16, RZ, 0x5 ;  /* 0x0000001000047211 */ /* 0x000fc600078f28ff */
[----:B------:R-:W-:Y:S01]  /*0b10*/  IMAD.IADD R12, R16, 0x1, -R5 ;  /* 0x00000001100c7824 */ /* 0x000fe200078e0a05 */
[----:B------:R-:W-:Y:S01]  /*0b20*/  LEA.HI R3, R0, R16, RZ, 0x4 ;  /* 0x0000001000037211 */ /* 0x000fe200078f20ff */
[----:B------:R-:W-:-:S03]  /*0b30*/  IMAD.SHL.U32 R5, R4, 0x20, RZ ;  /* 0x0000002004057824 */ /* 0x000fc600078e00ff */
[----:B------:R-:W-:Y:S02]  /*0b40*/  SHF.R.S32.HI R7, RZ, 0x1f, R12 ;  /* 0x0000001fff077819 */ /* 0x000fe4000001140c */
[----:B------:R-:W-:Y:S02]  /*0b50*/  LOP3.LUT R4, R3, 0x3fffff0, RZ, 0xc0, !PT ;  /* 0x03fffff003047812 */ /* 0x000fe400078ec0ff */
[----:B------:R-:W-:Y:S02]  /*0b60*/  LEA.HI R8, R7, R12, RZ, 0x2 ;  /* 0x0000000c07087211 */ /* 0x000fe400078f10ff */
[----:B------:R-:W-:Y:S02]  /*0b70*/  SHF.R.S32.HI R6, RZ, 0x4, R3 ;  /* 0x00000004ff067819 */ /* 0x000fe40000011403 */
[----:B------:R-:W-:Y:S01]  /*0b80*/  LEA.HI R10, R0, R16, RZ, 0x2 ;  /* 0x00000010000a7211 */ /* 0x000fe200078f10ff */
[----:B------:R-:W-:Y:S01]  /*0b90*/  IMAD.IADD R4, R16, 0x1, -R4 ;  /* 0x0000000110047824 */ /* 0x000fe200078e0a04 */
[----:B------:R-:W-:-:S02]  /*0ba0*/  LOP3.LUT R5, R5, 0xfffffc00, RZ, 0xc0, !PT ;  /* 0xfffffc0005057812 */ /* 0x000fc400078ec0ff */
[--C-:B------:R-:W-:Y:S02]  /*0bb0*/  SHF.R.S32.HI R0, RZ, 0x2, R8.reuse ;  /* 0x00000002ff007819 */ /* 0x100fe40000011408 */
[----:B------:R-:W-:Y:S02]  /*0bc0*/  SHF.R.S32.HI R9, RZ, 0x1f, R8 ;  /* 0x0000001fff097819 */ /* 0x000fe40000011408 */
[----:B------:R-:W-:Y:S01]  /*0bd0*/  LEA.HI R3, R3, R6, RZ, 0x1 ;  /* 0x0000000603037211 */ /* 0x000fe200078f08ff */
[----:B------:R-:W-:Y:S01]  /*0be0*/  IMAD R4, R4, 0x40, R5 ;  /* 0x0000004004047824 */ /* 0x000fe200078e0205 */
[----:B------:R-:W-:Y:S02]  /*0bf0*/  LEA.HI R9, R9, R0, RZ, 0x3 ;  /* 0x0000000009097211 */ /* 0x000fe400078f18ff */
[----:B------:R-:W-:Y:S02]  /*0c00*/  LOP3.LUT R5, R3, 0x1ffffffe, RZ, 0xc0, !PT ;  /* 0x1ffffffe03057812 */ /* 0x000fe400078ec0ff */
[----:B------:R-:W-:-:S02]  /*0c10*/  SHF.R.S32.HI R3, RZ, 0x7, R2 ;  /* 0x00000007ff037819 */ /* 0x000fc40000011402 */
[----:B------:R-:W-:Y:S02]  /*0c20*/  LOP3.LUT R10, R10, 0xfffffffc, RZ, 0xc0, !PT ;  /* 0xfffffffc0a0a7812 */ /* 0x000fe400078ec0ff */
[----:B------:R-:W-:Y:S02]  /*0c30*/  LOP3.LUT R9, R9, 0xfffffff8, RZ, 0xc0, !PT ;  /* 0xfffffff809097812 */ /* 0x000fe400078ec0ff */
[----:B------:R-:W-:Y:S01]  /*0c40*/  LEA.HI R7, R7, R12, RZ, 0x5 ;  /* 0x0000000c07077211 */ /* 0x000fe200078f28ff */
[----:B------:R-:W-:Y:S01]  /*0c50*/  IMAD.IADD R10, R16, 0x1, -R10 ;  /* 0x00000001100a7824 */ /* 0x000fe200078e0a0a */
[----:B------:R-:W-:Y:S01]  /*0c60*/  LEA.HI R2, R2, R3, RZ, 0x1 ;  /* 0x0000000302027211 */ /* 0x000fe200078f08ff */
[----:B------:R-:W-:Y:S01]  /*0c70*/  IMAD.IADD R0, R0, 0x1, -R9 ;  /* 0x0000000100007824 */ /* 0x000fe200078e0a09 */
[----:B------:R-:W-:Y:S01]  /*0c80*/  SHF.R.S32.HI R7, RZ, 0x5, R7 ;  /* 0x00000005ff077819 */ /* 0x000fe20000011407 */
[----:B------:R-:W-:Y:S01]  /*0c90*/  IMAD.IADD R5, R6, 0x1, -R5 ;  /* 0x0000000106057824 */ /* 0x000fe200078e0a05 */
[----:B------:R-:W-:-:S02]  /*0ca0*/  LOP3.LUT R2, R2, 0x3fffffe, RZ, 0xc0, !PT ;  /* 0x03fffffe02027812 */ /* 0x000fc400078ec0ff */
[----:B------:R-:W-:Y:S01]  /*0cb0*/  LEA.HI R6, R10, R10, RZ, 0x1 ;  /* 0x0000000a0a067211 */ /* 0x000fe200078f08ff */
[----:B------:R-:W-:Y:S02]  /*0cc0*/  IMAD R7, R7, 0x10, R0 ;  /* 0x0000001007077824 */ /* 0x000fe400078e0200 */
[----:B------:R-:W-:Y:S02]  /*0cd0*/  IMAD R0, R5, 0x8, R4 ;  /* 0x0000000805007824 */ /* 0x000fe400078e0204 */
[----:B------:R-:W-:Y:S01]  /*0ce0*/  IMAD.IADD R2, R3, 0x1, -R2 ;  /* 0x0000000103027824 */ /* 0x000fe200078e0a02 */
[----:B------:R-:W-:Y:S02]  /*0cf0*/  LOP3.LUT R3, R6, 0x1ffffffe, RZ, 0xc0, !PT ;  /* 0x1ffffffe06037812 */ /* 0x000fe400078ec0ff */
[----:B------:R0:W-:Y:S01]  /*0d00*/  STL [R1+0x80], R0 ;  /* 0x0000800001007387 */ /* 0x0001e20000100800 */
[----:B------:R-:W-:Y:S02]  /*0d10*/  LOP3.LUT R8, R8, 0x7ffffffc, RZ, 0xc0, !PT ;  /* 0x7ffffffc08087812 */ /* 0x000fe400078ec0ff */
[----:B------:R-:W-:-:S02]  /*0d20*/  IMAD.IADD R3, R10, 0x1, -R3 ;  /* 0x000000010a037824 */ /* 0x000fc400078e0a03 */
[----:B0-----:R-:W-:-:S05]  /*0d30*/  IMAD R0, R2, 0x40, R7 ;  /* 0x0000004002007824 */ /* 0x001fca00078e0207 */
[----:B------:R0:W-:Y:S01]  /*0d40*/  STL [R1+0x78], R0 ;  /* 0x0000780001007387 */ /* 0x0001e20000100800 */
[----:B------:R-:W-:-:S03]  /*0d50*/  IMAD.IADD R8, R12, 0x1, -R8 ;  /* 0x000000010c087824 */ /* 0x000fc600078e0a08 */
[----:B------:R1:W-:Y:S01]  /*0d60*/  STL [R1+0x14], RZ ;  /* 0x000014ff01007387 */ /* 0x0003e20000100800 */
[----:B0-----:R-:W-:Y:S02]  /*0d70*/  IMAD R0, R3, 0x8, R0 ;  /* 0x0000000803007824 */ /* 0x001fe400078e0200 */
[----:B------:R-:W-:-:S03]  /*0d80*/  IMAD.SHL.U32 R201, R8, 0x2, RZ ;  /* 0x0000000208c97824 */ /* 0x000fc600078e00ff */
[----:B------:R1:W-:Y:S01]  /*0d90*/  STL [R1+0x7c], R0 ;  /* 0x00007c0001007387 */ /* 0x0003e20000100800 */
        /* <DEDUP_REMOVED lines=8> */
[C---:B------:R-:W-:Y:S01]  /*0e20*/  VIADD R233, R201.reuse, 0x48 ;  /* 0x00000048c9e97836 */ /* 0x040fe20000000000 */
[----:B------:R-:W-:Y:S01]  /*0e30*/  SHF.R.S32.HI R10, RZ, 0x1f, R8 ;  /* 0x0000001fff0a7819 */ /* 0x000fe20000011408 */
[C---:B------:R-:W-:Y:S02]  /*0e40*/  VIADD R232, R201.reuse, 0x50 ;  /* 0x00000050c9e87836 */ /* 0x040fe40000000000 */
[C---:B------:R-:W-:Y:S02]  /*0e50*/  VIADD R231, R201.reuse, 0x58 ;  /* 0x00000058c9e77836 */ /* 0x040fe40000000000 */
[C---:B------:R-:W-:Y:S01]  /*0e60*/  VIADD R230, R201.reuse, 0x60 ;  /* 0x00000060c9e67836 */ /* 0x040fe20000000000 */
[----:B------:R-:W-:Y:S01]  /*0e70*/  SHF.R.S32.HI R8, RZ, 0x1f, R2 ;  /* 0x0000001fff087819 */ /* 0x000fe20000011402 */
[----:B------:R-:W-:-:S02]  /*0e80*/  VIADD R229, R201, 0x68 ;  /* 0x00000068c9e57836 */ /* 0x000fc40000000000 */
[C---:B------:R-:W-:Y:S02]  /*0e90*/  VIADD R228, R201.reuse, 0x70 ;  /* 0x00000070c9e47836 */ /* 0x040fe40000000000 */
[C---:B------:R-:W-:Y:S01]  /*0ea0*/  VIADD R226, R201.reuse, 0x78 ;  /* 0x00000078c9e27836 */ /* 0x040fe20000000000 */
[----:B------:R-:W-:Y:S01]  /*0eb0*/  SHF.R.S32.HI R2, RZ, 0x1f, R236 ;  /* 0x0000001fff027819 */ /* 0x000fe200000114ec */
[C---:B------:R-:W-:Y:S02]  /*0ec0*/  VIADD R225, R201.reuse, 0x80 ;  /* 0x00000080c9e17836 */ /* 0x040fe40000000000 */
        /* <DEDUP_REMOVED lines=17> */
[----:B------:R-:W-:Y:S02]  /*0fe0*/  SHF.R.S32.HI R8, RZ, 0x1f, R225 ;  /* 0x0000001fff087819 */ /* 0x000fe400000114e1 */
[----:B------:R-:W-:Y:S02]  /*0ff0*/  SHF.R.S32.HI R2, RZ, 0x1f, R223 ;  /* 0x0000001fff027819 */ /* 0x000fe400000114df */
[----:B------:R-:W-:Y:S02]  /*1000*/  SHF.R.S32.HI R8, RZ, 0x1f, R222 ;  /* 0x0000001fff087819 */ /* 0x000fe400000114de */
[----:B------:R-:W-:Y:S01]  /*1010*/  SHF.R.S32.HI R2, RZ, 0x1f, R213 ;  /* 0x0000001fff027819 */ /* 0x000fe200000114d5 */
[----:B------:R-:W-:Y:S01]  /*1020*/  IMAD.MOV.U32 R5, RZ, RZ, R13 ;  /* 0x000000ffff057224 */ /* 0x000fe200078e000d */
[----:B------:R-:W-:Y:S01]  /*1030*/  SHF.R.S32.HI R8, RZ, 0x1f, R212 ;  /* 0x0000001fff087819 */ /* 0x000fe200000114d4 */
[----:B------:R-:W-:Y:S01]  /*1040*/  IMAD.MOV.U32 R6, RZ, RZ, R14 ;  /* 0x000000ffff067224 */ /* 0x000fe200078e000e */
[----:B------:R-:W-:Y:S01]  /*1050*/  SHF.R.S32.HI R2, RZ, 0x1f, R210 ;  /* 0x0000001fff027819 */ /* 0x000fe200000114d2 */
[----:B------:R-:W-:Y:S01]  /*1060*/  IMAD.MOV.U32 R7, RZ, RZ, R15 ;  /* 0x000000ffff077224 */ /* 0x000fe200078e000f */
[----:B------:R-:W-:Y:S01]  /*1070*/  SHF.R.S32.HI R8, RZ, 0x1f, R209 ;  /* 0x0000001fff087819 */ /* 0x000fe200000114d1 */
[----:B------:R-:W-:Y:S01]  /*1080*/  VIADD R205, R201, 0xe0 ;  /* 0x000000e0c9cd7836 */ /* 0x000fe20000000000 */
[----:B------:R-:W-:Y:S01]  /*1090*/  SHF.R.S32.HI R2, RZ, 0x1f, R207 ;  /* 0x0000001fff027819 */ /* 0x000fe200000114cf */
[----:B------:R-:W-:Y:S01]  /*10a0*/  UMOV UR37, URZ ;  /* 0x0000003f00257c82 */ /* 0x000fe20008000000 */
[----:B------:R-:W-:Y:S01]  /*10b0*/  UMOV UR36, URZ ;  /* 0x0000003f00247c82 */ /* 0x000fe20008000000 */
[----:B---3--:R-:W-:-:S02]  /*10c0*/  LOP3.LUT R23, R11, 0x1, RZ, 0xfc, !PT ;  /* 0x000000010b177812 */ /* 0x008fc400078efcff */
        /* <DEDUP_REMOVED lines=9> */
[----:B-1----:R-:W-:-:S07]  /*1160*/  SHF.R.S32.HI R4, RZ, 0x1f, R208 ;  /* 0x0000001fff047819 */ /* 0x002fce00000114d0 */
.L_x_10135:
[----:B01-34-:R-:W0:Y:S01]  /*1170*/  LDC.64 R2, c[0x0][0xd88] ;  /* 0x00036200ff027b82 */ /* 0x01be220000000a00 */
[----:B------:R-:W-:-:S07]  /*1180*/  ULDC.64 UR4, c[0x0][0xb20] ;  /* 0x0002c80000047ab9 */ /* 0x000fce0000000a00 */
[----:B--2---:R-:W1:Y:S08]  /*1190*/  LDC.64 R10, c[0x0][0x418] ;  /* 0x00010600ff0a7b82 */ /* 0x004e700000000a00 */
[----:B------:R-:W2:Y:S01]  /*11a0*/  LDC R0, c[0x0][0x424] ;  /* 0x00010900ff007b82 */ /* 0x000ea20000000800 */
[----:B0-----:R-:W-:-:S07]  /*11b0*/  IMAD.WIDE R2, R7, 0x4, R2 ;  /* 0x0000000407027825 */ /* 0x001fce00078e0202 */
[----:B------:R-:W0:Y:S01]  /*11c0*/  LDC R13, c[0x0][0x2f0] ;  /* 0x0000bc00ff0d7b82 */ /* 0x000e220000000800 */
[----:B------:R-:W3:Y:S01]  /*11d0*/  LDG.E R200, desc[UR38][R2.64] ;  /* 0x0000002602c87981 */ /* 0x000ee2000c1e1900 */
[----:B------:R-:W-:Y:S01]  /*11e0*/  ISETP.NE.U32.AND P0, PT, RZ, UR4, PT ;  /* 0x00000004ff007c0c */ /* 0x000fe2000bf05070 */
[----:B------:R-:W-:-:S03]  /*11f0*/  IMAD.MOV.U32 R7, RZ, RZ, RZ ;  /* 0x000000ffff077224 */ /* 0x000fc600078e00ff */
[----:B------:R-:W-:Y:S02]  /*1200*/  ISETP.NE.AND.EX P0, PT, RZ, UR5, PT, P0 ;  /* 0x00000005ff007c0c */ /* 0x000fe4000bf05300 */
        /* <DEDUP_REMOVED lines=24> */
.L_x_10089:
[----:B-----5:R-:W-:Y:S01]  /*1390*/  IMAD.IADD R152, R152, 0x1, -R7 ;  /* 0x0000000198987824 */ /* 0x020fe200078e0a07 */
[----:B---3--:R-:W-:Y:S01]  /*13a0*/  LOP3.LUT R2, R6, 0xff000000, RZ, 0xc0, !PT ;  /* 0xff00000006027812 */ /* 0x008fe200078ec0ff */
[----:B------:R-:W-:Y:S02]  /*13b0*/  IMAD.MOV.U32 R165, RZ, RZ, RZ ;  /* 0x000000ffffa57224 */ /* 0x000fe400078e00ff */
[C---:B------:R-:W-:Y:S01]  /*13c0*/  VIADD R0, R152.reuse, 0x5f ;  /* 0x0000005f98007836 */ /* 0x040fe20000000000 */
[----:B------:R-:W-:Y:S02]  /*13d0*/  SHF.R.U32.HI R3, RZ, 0x8, R2 ;  /* 0x00000008ff037819 */ /* 0x000fe40000011602 */
[----:B------:R-:W-:Y:S01]  /*13e0*/  ISETP.GE.AND P0, PT, R152, 0x1, PT ;  /* 0x000000019800780c */ /* 0x000fe20003f06270 */
[----:B------:R-:W-:Y:S01]  /*13f0*/  IMAD.HI R4, R0, 0x2aaaaaab, RZ ;  /* 0x2aaaaaab00047827 */ /* 0x000fe200078e02ff */
[----:B------:R-:W-:-:S04]  /*1400*/  LOP3.LUT R0, R6, 0xff0000, RZ, 0xc0, !PT ;  /* 0x00ff000006007812 */ /* 0x000fc800078ec0ff */
[----:B------:R-:W-:Y:S02]  /*1410*/  LEA.HI R0, R0, R3, RZ, 0x10 ;  /* 0x0000000300007211 */ /* 0x000fe400078f80ff */
[----:B------:R-:W-:Y:S02]  /*1420*/  SHF.R.U32.HI R7, RZ, 0x1f, R4 ;  /* 0x0000001fff077819 */ /* 0x000fe40000011604 */
[----:B------:R-:W-:Y:S02]  /*1430*/  LOP3.LUT R13, R0, 0xff, RZ, 0xc0, !PT ;  /* 0x000000ff000d7812 */ /* 0x000fe400078ec0ff */
[----:B------:R-:W-:Y:S02]  /*1440*/  LEA.HI.SX32 R8, R4, R7, 0x1c ;  /* 0x0000000704087211 */ /* 0x000fe400078fe2ff */
[----:B------:R-:W-:Y:S01]  /*1450*/  SHF.R.U32.HI R203, RZ, 0x10, R0 ;  /* 0x00000010ffcb7819 */ /* 0x000fe20000011600 */
[----:B------:R0:W-:Y:S01]  /*1460*/  STL [R1+0x10], R13 ;  /* 0x0000100d01007387 */ /* 0x0001e20000100800 */
[----:B------:R-:W-:Y:S05]  /*1470*/  @!P0 BRA `(.L_x_10090) ;  /* 0x0000000000788947 */ /* 0x000fea0003800000 */
[----:B------:R-:W1:Y:S01]  /*1480*/  LDC R0, c[0x0][0xae8] ;  /* 0x0002ba00ff007b82 */ /* 0x000e620000000800 */
[----:B------:R-:W-:-:S04]  /*1490*/  ISETP.NE.AND P0, PT, R203, RZ, PT ;  /* 0x000000ffcb00720c */ /* 0x000fc80003f05270 */
[----:B-1----:R-:W-:-:S04]  /*14a0*/  SEL R11, R203, R0, P0 ;  /* 0x00000000cb0b7207 */ /* 0x002fc80000000000 */
[-C--:B------:R-:W-:Y:S02]  /*14b0*/  IABS R7, R11.reuse ;  /* 0x0000000b00077213 */ /* 0x080fe40000000000 */
[----:B------:R-:W-:Y:S02]  /*14c0*/  IADD3 R0, R8, -0x1, R11 ;  /* 0xffffffff08007810 */ /* 0x000fe40007ffe00b */
[----:B------:R-:W1:Y:S01]  /*14d0*/  I2F.RP R4, R7 ;  /* 0x0000000700047306 */ /* 0x000e620000209400 */
        /* <DEDUP_REMOVED lines=24> */
.L_x_10090:
[-C--:B------:R-:W-:Y:S01]  /*1660*/  IMAD R22, R13, R165.reuse, RZ ;  /* 0x000000a50d167224 */ /* 0x080fe200078e02ff */
[----:B------:R-:W-:Y:S01]  /*1670*/  LOP3.LUT R202, R6, 0xffff, RZ, 0xc0, !PT ;  /* 0x0000ffff06ca7812 */ /* 0x000fe200078ec0ff */
[----:B------:R-:W-:Y:S01]  /*1680*/  IMAD.MOV.U32 R204, RZ, RZ, R5 ;  /* 0x000000ffffcc7224 */ /* 0x000fe200078e0005 */
[----:B------:R-:W-:Y:S02]  /*1690*/  PLOP3.LUT P0, PT, PT, PT, PT, 0x80, 0x0 ;  /* 0x000000000000781c */ /* 0x000fe40003f0f070 */
        /* <DEDUP_REMOVED lines=68> */
[----:B------:R-:W1:Y:S01]  /*1ae0*/  S2R R0, SR_TID.X ;  /* 0x0000000000007919 */ /* 0x000e620000002100 */
[----:B------:R-:W2:Y:S01]  /*1af0*/  S2UR UR6, SR_CgaCtaId ;  /* 0x00000000000679c3 */ /* 0x000ea20000008800 */
[----:B------:R-:W-:Y:S02]  /*1b00*/  UMOV UR5, 0x400 ;  /* 0x0000040000057882 */ /* 0x000fe40000000000 */
[----:B--2---:R-:W-:-:S04]  /*1b10*/  ULEA UR5, UR6, UR5, 0x18 ;  /* 0x0000000506057291 */ /* 0x004fc8000f8ec03f */
[----:B------:R-:W-:Y:S01]  /*1b20*/  UIADD3 UR5, UR5, 0x18400, URZ ;  /* 0x0001840005057890 */ /* 0x000fe2000fffe03f */
[----:B-1----:R-:W-:-:S03]  /*1b30*/  VIADD R4, R0, 0xffffff80 ;  /* 0xffffff8000047836 */ /* 0x002fc60000000000 */
[----:B------:R-:W-:Y:S02]  /*1b40*/  ULOP3.LUT UP0, URZ, UR5, 0x1bf, URZ, 0xc0, !UPT ;  /* 0x000001bf053f7892 */ /* 0x000fe4000f80c03f */
[----:B------:R-:W-:-:S04]  /*1b50*/  SHF.R.S32.HI R0, RZ, 0x1f, R4 ;  /* 0x0000001fff007819 */ /* 0x000fc80000011404 */
[----:B------:R-:W-:Y:S02]  /*1b60*/  PLOP3.LUT P0, PT, PT, PT, UP0, 0x80, 0x0 ;  /* 0x000000000000781c */ /* 0x000fe40003f0f008 */
[----:B------:R-:W-:-:S04]  /*1b70*/  LEA.HI R0, R0, R4, RZ, 0x7 ;  /* 0x0000000400007211 */ /* 0x000fc800078f38ff */
[----:B------:R-:W-:-:S06]  /*1b80*/  SHF.R.S32.HI R0, RZ, 0x7, R0 ;  /* 0x00000007ff007819 */ /* 0x000fcc0000011400 */
[----:B------:R-:W1:Y:S02]  /*1b90*/  SHFL.IDX PT, R0, R0, RZ, 0x1f ;  /* 0x00001fff00007589 */ /* 0x000e6400000e0000 */
[----:B-1----:R-:W-:-:S13]  /*1ba0*/  R2UR UR40, R0 ;  /* 0x00000000002872ca */ /* 0x002fda00000e0000 */
        /* <DEDUP_REMOVED lines=11> */
[----:B------:R1:W2:Y:S01]  /*1c60*/  LDC.64 R2, c[0x4][R0] ;  /* 0x0100000000027b82 */ /* 0x0002a20000000a00 */
        /* <DEDUP_REMOVED lines=8> */
[----:B01----:R-:W-:-:S07]  /*1cf0*/  IMAD.MOV.U32 R13, RZ, RZ, RZ ;  /* 0x000000ffff0d7224 */ /* 0x003fce00078e00ff */
[----:B------:R-:W-:-:S07]  /*1d00*/  LEPC R20, `(.L_x_10092) ;  /* 0x000000001014794e */ /* 0x000fce0000000000 */
[----:B--2---:R-:W-:Y:S05]  /*1d10*/  CALL.ABS.NOINC R2 ;  /* 0x0000000002007343 */ /* 0x004fea0003c00000 */
.L_x_10092:
[----:B------:R-:W2:Y:S01]  /*1d20*/  LDL R17, [R1+0x14] ;  /* 0x0000140001117983 */ /* 0x000ea20000100800 */
[----:B------:R-:W-:Y:S01]  /*1d30*/  MOV R2, 0x400 ;  /* 0x0000040000027802 */ /* 0x000fe20000000f00 */
[----:B------:R-:W1:Y:S01]  /*1d40*/  S2R R3, SR_CgaCtaId ;  /* 0x0000000000037919 */ /* 0x000e620000008800 */
[----:B------:R-:W3:Y:S02]  /*1d50*/  S2R R16, SR_TID.X ;  /* 0x0000000000107919 */ /* 0x000ee40000002100 */
[----:B-1----:R-:W-:Y:S02]  /*1d60*/  LEA R7, R3, R2, 0x18 ;  /* 0x0000000203077211 */ /* 0x002fe400078ec0ff */
[----:B---3--:R-:W-:-:S05]  /*1d70*/  SHF.R.U32.HI R16, RZ, 0x7, R16 ;  /* 0x00000007ff107819 */ /* 0x008fca0000011610 */
[----:B------:R-:W-:Y:S01]  /*1d80*/  VIADD R72, R16, 0x8 ;  /* 0x0000000810487836 */ /* 0x000fe20000000000 */
[----:B--2---:R-:W-:-:S04]  /*1d90*/  LEA.HI R0, R17, R17, RZ, 0x1 ;  /* 0x0000001111007211 */ /* 0x004fc800078f08ff */
[----:B------:R-:W-:-:S05]  /*1da0*/  LOP3.LUT R0, R0, 0xfffffffe, RZ, 0xc0, !PT ;  /* 0xfffffffe00007812 */ /* 0x000fca00078ec0ff */
[----:B------:R-:W-:-:S05]  /*1db0*/  IMAD.IADD R0, R17, 0x1, -R0 ;  /* 0x0000000111007824 */ /* 0x000fca00078e0a00 */
[----:B------:R-:W-:-:S04]  /*1dc0*/  SHF.L.U32 R4, R0, 0x1f, RZ ;  /* 0x0000001f00047819 */ /* 0x000fc800000006ff */
[----:B------:R-:W1:Y:S02]  /*1dd0*/  SYNCS.PHASECHK.TRANS64.TRYWAIT P0, [R7+URZ+0x32400], R4 ;  /* 0x03240004070075a7 */ /* 0x000e64000800017f */
[----:B-1----:R-:W-:Y:S05]  /*1de0*/  @!P0 BRA `(.L_x_10093) ;  /* 0x0000011400808947 */ /* 0x002fea0003800000 */
.L_x_10264:
[----:B------:R-:W-:Y:S01]  /*1df0*/  ISETP.NE.AND P0, PT, R23, 0x3, PT ;  /* 0x000000031700780c */ /* 0x000fe20003f05270 */
[----:B------:R-:W-:Y:S05]  /*1e00*/  WARPSYNC.ALL ;  /* 0x0000000000007948 */ /* 0x000fea0003800000 */
[----:B------:R2:W-:Y:S07]  /*1e10*/  BAR.SYNC.DEFER_BLOCKING R72, 0x100 ;  /* 0x000400480000751d */ /* 0x0005ee0000010000 */
[----:B------:R-:W-:Y:S05]  /*1e20*/  @!P0 BRA `(.L_x_10094) ;  /* 0x0000000000048947 */ /* 0x000fea0003800000 */
[----:B------:R-:W-:Y:S01]  /*1e30*/  BPT.TRAP 0x1 ;  /* 0x000000040000795c */ /* 0x000fe20000300000 */
.L_x_10094:
[----:B------:R-:W-:Y:S02]  /*1e40*/  IMAD.U32 R5, RZ, RZ, UR37 ;  /* 0x00000025ff057e24 */ /* 0x000fe4000f8e00ff */
[----:B------:R-:W-:-:S03]  /*1e50*/  IMAD.U32 R0, RZ, RZ, UR36 ;  /* 0x00000024ff007e24 */ /* 0x000fc6000f8e00ff */
[----:B------:R-:W-:Y:S01]  /*1e60*/  SHF.L.U32 R5, R5, 0x1f, RZ ;  /* 0x0000001f05057819 */ /* 0x000fe200000006ff */
[----:B------:R-:W-:-:S04]  /*1e70*/  IMAD R0, R0, 0x8, R7 ;  /* 0x0000000800007824 */ /* 0x000fc800078e0207 */
[----:B------:R3:W4:Y:S01]  /*1e80*/  SYNCS.PHASECHK.TRANS64.TRYWAIT P1, [R0+URZ+0x32430], R5 ;  /* 0x03243005000075a7 */ /* 0x000722000802017f */
[----:B------:R-:W-:Y:S05]  /*1e90*/  @!P0 BRA `(.L_x_10095) ;  /* 0x0000000000048947 */ /* 0x000fea0003800000 */
[----:B------:R-:W-:Y:S01]  /*1ea0*/  BPT.TRAP 0x1 ;  /* 0x000000040000795c */ /* 0x000fe20000300000 */
.L_x_10095:
[----:B----4-:R-:W-:Y:S05]  /*1eb0*/  @P1 BRA `(.L_x_10096) ;  /* 0x0000000000081947 */ /* 0x010fea0003800000 */
[----:B------:R-:W4:Y:S02]  /*1ec0*/  SYNCS.PHASECHK.TRANS64.TRYWAIT P1, [R0+URZ+0x32430], R5 ;  /* 0x03243005000075a7 */ /* 0x000f24000802017f */
[----:B----4-:R-:W-:Y:S05]  /*1ed0*/  @!P1 BRA `(.L_x_10097) ;  /* 0x0000011400589947 */ /* 0x010fea0003800000 */
.L_x_10096:
[----:B------:R-:W-:Y:S01]  /*1ee0*/  R2UR UR4, R7 ;  /* 0x00000000070472ca */ /* 0x000fe200000e0000 */
[----:B------:R-:W-:Y:S01]  /*1ef0*/  ULOP3.LUT UR41, UR41, 0x10000, URZ, 0xfc, !UPT ;  /* 0x0001000029297892 */ /* 0x000fe2000f8efc3f */
[----:B------:R-:W-:Y:S01]  /*1f00*/  WARPGROUP.ARRIVE ;  /* 0x00000000000079c5 */ /* 0x000fe20000000000 */
[----:B------:R-:W-:Y:S01]  /*1f10*/  UMOV UR9, 0x40000040 ;  /* 0x4000004000097882 */ /* 0x000fe20000000000 */
[----:B------:R-:W-:Y:S01]  /*1f20*/  UMOV UR11, 0x40000040 ;  /* 0x40000040000b7882 */ /* 0x000fe20000000000 */
[----:B------:R-:W-:Y:S01]  /*1f30*/  UIADD3 UR5, UR41, 0x2, URZ ;  /* 0x0000000229057890 */ /* 0x000fe2000fffe03f */
[----:B------:R-:W-:Y:S02]  /*1f40*/  IMAD.U32 R19, RZ, RZ, UR9 ;  /* 0x00000009ff137e24 */ /* 0x000fe4000f8e00ff */
[----:B------:R-:W-:Y:S02]  /*1f50*/  UMOV UR8, UR41 ;  /* 0x0000002900087c82 */ /* 0x000fe40008000000 */
[----:B------:R-:W-:-:S03]  /*1f60*/  IMAD.U32 R18, RZ, RZ, UR8 ;  /* 0x00000008ff127e24 */ /* 0x000fc6000f8e00ff */
[----:B------:R-:W-:-:S04]  /*1f70*/  UIADD3 UR4, UR4, 0x1c400, URZ ;  /* 0x0001c40004047890 */ /* 0x000fc8000fffe03f */
[----:B------:R-:W-:-:S04]  /*1f80*/  USHF.R.U32.HI UR4, URZ, 0x4, UR4 ;  /* 0x000000043f047899 */ /* 0x000fc80008011604 */
[----:B------:R-:W-:-:S04]  /*1f90*/  ULOP3.LUT UR4, UR4, 0x3fff, URZ, 0xc0, !UPT ;  /* 0x00003fff04047892 */ /* 0x000fc8000f8ec03f */
[----:B------:R-:W-:-:S04]  /*1fa0*/  ULOP3.LUT UR61, UR4, 0x10000, URZ, 0xfc, !UPT ;  /* 0x00010000043d7892 */ /* 0x000fc8000f8efc3f */
[----:B------:R-:W-:-:S04]  /*1fb0*/  UIMAD UR4, UR36, 0x300, UR61 ;  /* 0x00000300240478a4 */ /* 0x000fc8000f8e023d */
[----:B------:R-:W-:-:S03]  /*1fc0*/  UIADD3 UR6, UR4, 0x2, URZ ;  /* 0x0000000204067890 */ /* 0x000fc6000fffe03f */
[----:B------:R-:W-:Y:S02]  /*1fd0*/  UMOV UR10, UR4 ;  /* 0x00000004000a7c82 */ /* 0x000fe40008000000 */
[----:B------:R-:W-:Y:S01]  /*1fe0*/  HGMMA.64x96x16.F32 R24, gdesc[UR8], RZ, !UPT, gsb0 ;  /* 0x01600000081879f0 */ /* 0x000fe2000c0008ff */
[----:B------:R-:W-:Y:S01]  /*1ff0*/  UMOV UR8, UR5 ;  /* 0x0000000500087c82 */ /* 0x000fe20008000000 */
[----:B------:R-:W-:Y:S01]  /*2000*/  UMOV UR9, 0x40000040 ;  /* 0x4000004000097882 */ /* 0x000fe20000000000 */
[----:B------:R-:W-:Y:S01]  /*2010*/  UMOV UR10, UR6 ;  /* 0x00000006000a7c82 */ /* 0x000fe20008000000 */
[----:B------:R-:W-:Y:S01]  /*2020*/  UMOV UR11, 0x40000040 ;  /* 0x40000040000b7882 */ /* 0x000fe20000000000 */
[----:B------:R-:W-:Y:S01]  /*2030*/  UIADD3 UR5, UR41, 0x4, URZ ;  /* 0x0000000429057890 */ /* 0x000fe2000fffe03f */
[----:B------:R-:W-:Y:S01]  /*2040*/  IMAD.U32 R16, RZ, RZ, UR8 ;  /* 0x00000008ff107e24 */ /* 0x000fe2000f8e00ff */
[----:B------:R-:W-:Y:S01]  /*2050*/  UIADD3 UR6, UR4, 0x4, URZ ;  /* 0x0000000404067890 */ /* 0x000fe2000fffe03f */
[----:B------:R-:W-:Y:S01]  /*2060*/  IMAD.U32 R17, RZ, RZ, UR9 ;  /* 0x00000009ff117e24 */ /* 0x000fe2000f8e00ff */
[----:B------:R-:W-:Y:S01]  /*2070*/  UIADD3 UR4, UR4, 0x6, URZ ;  /* 0x0000000604047890 */ /* 0x000fe2000fffe03f */
[----:B------:R-:W-:-:S02]  /*2080*/  WARPGROUP.DEPBAR.LE gsb0, 0x0 ;  /* 0x00008000000079c5 */ /* 0x000fc40000010000 */
[----:B------:R-:W-:-:S06]  /*2090*/  WARPGROUP.ARRIVE ;  /* 0x00000000000079c5 */ /* 0x000fcc0000000000 */
[----:B------:R-:W-:Y:S01]  /*20a0*/  HGMMA.64x96x16.F32 R24, gdesc[UR8], R24, gsb0 ;  /* 0x01600000081879f0 */ /* 0x000fe20008000818 */
[----:B------:R-:W-:Y:S01]  /*20b0*/  UMOV UR8, UR5 ;  /* 0x0000000500087c82 */ /* 0x000fe20008000000 */
[----:B------:R-:W-:Y:S01]  /*20c0*/  UMOV UR9, 0x40000040 ;  /* 0x4000004000097882 */ /* 0x000fe20000000000 */
[----:B------:R-:W-:Y:S01]  /*20d0*/  UMOV UR10, UR6 ;  /* 0x00000006000a7c82 */ /* 0x000fe20008000000 */
[----:B------:R-:W-:Y:S01]  /*20e0*/  UMOV UR11, 0x40000040 ;  /* 0x40000040000b7882 */ /* 0x000fe20000000000 */
[----:B------:R-:W-:Y:S01]  /*20f0*/  UIADD3 UR5, UR41, 0x6, URZ ;  /* 0x0000000629057890 */ /* 0x000fe2000fffe03f */
[----:B------:R-:W-:Y:S02]  /*2100*/  IMAD.U32 R14, RZ, RZ, UR8 ;  /* 0x00000008ff0e7e24 */ /* 0x000fe4000f8e00ff */
[----:B------:R-:W-:Y:S01]  /*2110*/  IMAD.U32 R15, RZ, RZ, UR9 ;  /* 0x00000009ff0f7e24 */ /* 0x000fe2000f8e00ff */
[----:B------:R-:W-:Y:S02]  /*2120*/  WARPGROUP.DEPBAR.LE gsb0, 0x0 ;  /* 0x00008000000079c5 */ /* 0x000fe40000010000 */
[----:B------:R-:W-:-:S06]  /*2130*/  WARPGROUP.ARRIVE ;  /* 0x00000000000079c5 */ /* 0x000fcc0000000000 */
[----:B------:R-:W-:Y:S01]  /*2140*/  HGMMA.64x96x16.F32 R24, gdesc[UR8], R24, gsb0 ;  /* 0x01600000081879f0 */ /* 0x000fe20008000818 */
[----:B------:R-:W-:Y:S01]  /*2150*/  UMOV UR8, UR5 ;  /* 0x0000000500087c82 */ /* 0x000fe20008000000 */
[----:B------:R-:W-:Y:S01]  /*2160*/  UMOV UR9, 0x40000040 ;  /* 0x4000004000097882 */ /* 0x000fe20000000000 */
[----:B------:R-:W-:Y:S01]  /*2170*/  UMOV UR10, UR4 ;  /* 0x00000004000a7c82 */ /* 0x000fe20008000000 */
[----:B------:R-:W-:Y:S01]  /*2180*/  UMOV UR11, 0x40000040 ;  /* 0x40000040000b7882 */ /* 0x000fe20000000000 */
[----:B------:R-:W-:Y:S02]  /*2190*/  IMAD.U32 R2, RZ, RZ, UR8 ;  /* 0x00000008ff027e24 */ /* 0x000fe4000f8e00ff */
[----:B------:R-:W-:Y:S01]  /*21a0*/  IMAD.U32 R3, RZ, RZ, UR9 ;  /* 0x00000009ff037e24 */ /* 0x000fe2000f8e00ff */
[----:B------:R-:W-:Y:S02]  /*21b0*/  WARPGROUP.DEPBAR.LE gsb0, 0x0 ;  /* 0x00008000000079c5 */ /* 0x000fe40000010000 */
[----:B------:R-:W-:-:S06]  /*21c0*/  WARPGROUP.ARRIVE ;  /* 0x00000000000079c5 */ /* 0x000fcc0000000000 */
[----:B------:R-:W-:Y:S03]  /*21d0*/  HGMMA.64x96x16.F32 R24, gdesc[UR8], R24, gsb0 ;  /* 0x01600000081879f0 */ /* 0x000fe60008000818 */
[----:B------:R-:W-:Y:S02]  /*21e0*/  WARPGROUP.DEPBAR.LE gsb0, 0x0 ;  /* 0x00008000000079c5 */ /* 0x000fe40000010000 */
[----:B------:R-:W5:Y:S02]  /*21f0*/  SYNCS.PHASECHK.TRANS64.TRYWAIT P1, [R7+URZ+0x32410], R4 ;  /* 0x03241004070075a7 */ /* 0x000f64000802017f */
[----:B-----5:R-:W-:Y:S05]  /*2200*/  @!P1 BRA `(.L_x_10098) ;  /* 0x0000011000a09947 */ /* 0x020fea0003800000 */
.L_x_10265:
[----:B------:R-:W-:Y:S05]  /*2210*/  @!P0 BRA `(.L_x_10099) ;  /* 0x0000000000048947 */ /* 0x000fea0003800000 */
[----:B------:R-:W-:Y:S01]  /*2220*/  BPT.TRAP 0x1 ;  /* 0x000000040000795c */ /* 0x000fe20000300000 */
.L_x_10099:
[----:B------:R0:W0:Y:S01]  /*2230*/  SYNCS.PHASECHK.TRANS64.TRYWAIT P1, [R0+URZ+0x32450], R5 ;  /* 0x03245005000075a7 */ /* 0x000022000802017f */
[----:B------:R-:W-:Y:S05]  /*2240*/  @!P0 BRA `(.L_x_10100) ;  /* 0x0000000000048947 */ /* 0x000fea0003800000 */
[----:B------:R-:W-:Y:S01]  /*2250*/  BPT.TRAP 0x1 ;  /* 0x000000040000795c */ /* 0x000fe20000300000 */
.L_x_10100:
[----:B0-----:R-:W-:Y:S05]  /*2260*/  @P1 BRA `(.L_x_10101) ;  /* 0x0000000000081947 */ /* 0x001fea0003800000 */
[----:B------:R-:W0:Y:S02]  /*2270*/  SYNCS.PHASECHK.TRANS64.TRYWAIT P1, [R0+URZ+0x32450], R5 ;  /* 0x03245005000075a7 */ /* 0x000e24000802017f */
[----:B0-----:R-:W-:Y:S05]  /*2280*/  @!P1 BRA `(.L_x_10102) ;  /* 0x0000011000949947 */ /* 0x001fea0003800000 */
.L_x_10101:
[----:B------:R-:W-:Y:S01]  /*2290*/  R2UR UR5, R7 ;  /* 0x00000000070572ca */ /* 0x000fe200000e0000 */
[----:B------:R-:W-:Y:S01]  /*22a0*/  WARPGROUP.ARRIVE ;  /* 0x00000000000079c5 */ /* 0x000fe20000000000 */
[----:B------:R-:W-:Y:S01]  /*22b0*/  UMOV UR11, 0x40000040 ;  /* 0x40000040000b7882 */ /* 0x000fe20000000000 */
[----:B------:R-:W-:Y:S01]  /*22c0*/  UMOV UR9, 0x40000040 ;  /* 0x4000004000097882 */ /* 0x000fe20000000000 */
[----:B------:R-:W-:Y:S01]  /*22d0*/  UMOV UR13, 0x40000040 ;  /* 0x40000040000d7882 */ /* 0x000fe20000000000 */
[----:B------:R-:W-:Y:S01]  /*22e0*/  UMOV UR15, 0x40000040 ;  /* 0x40000040000f7882 */ /* 0x000fe20000000000 */
[----:B-1----:R-:W-:Y:S01]  /*22f0*/  IMAD.U32 R7, RZ, RZ, UR13 ;  /* 0x0000000dff077e24 */ /* 0x002fe2000f8e00ff */
[----:B------:R-:W-:Y:S01]  /*2300*/  UMOV UR17, 0x40000040 ;  /* 0x4000004000117882 */ /* 0x000fe20000000000 */
[----:B---34-:R-:W-:Y:S01]  /*2310*/  IMAD.U32 R5, RZ, RZ, UR9 ;  /* 0x00000009ff057e24 */ /* 0x018fe2000f8e00ff */
[----:B------:R-:W-:Y:S01]  /*2320*/  UMOV UR19, 0x40000040 ;  /* 0x4000004000137882 */ /* 0x000fe20000000000 */
[----:B------:R-:W-:Y:S01]  /*2330*/  UMOV UR21, 0x40000040 ;  /* 0x4000004000157882 */ /* 0x000fe20000000000 */
[----:B------:R-:W-:Y:S01]  /*2340*/  UMOV UR23, 0x40000040 ;  /* 0x4000004000177882 */ /* 0x000fe20000000000 */
[----:B------:R-:W-:Y:S01]  /*2350*/  UMOV UR25, 0x40000040 ;  /* 0x4000004000197882 */ /* 0x000fe20000000000 */
[----:B------:R-:W-:Y:S01]  /*2360*/  UIADD3 UR4, UR5, 0x400, URZ ;  /* 0x0000040005047890 */ /* 0x000fe2000fffe03f */
[----:B------:R-:W-:Y:S01]  /*2370*/  IMAD R152, R165, -0x60, R152 ;  /* 0xffffffa0a5987824 */ /* 0x000fe200078e0298 */
[----:B------:R-:W-:Y:S01]  /*2380*/  ULEA UR40, UR40, UR5, 0xd ;  /* 0x0000000528287291 */ /* 0x000fe2000f8e683f */
[----:B------:R-:W0:Y:S01]  /*2390*/  S2R R77, SR_TID.X ;  /* 0x00000000004d7919 */ /* 0x000e220000002100 */
[----:B------:R-:W-:-:S02]  /*23a0*/  USHF.R.U32.HI UR4, URZ, 0x4, UR4 ;  /* 0x000000043f047899 */ /* 0x000fc40008011604 */
[----:B------:R-:W-:Y:S01]  /*23b0*/  UIADD3 UR40, UR40, 0x22400, URZ ;  /* 0x0002240028287890 */ /* 0x000fe2000fffe03f */
[----:B------:R-:W-:Y:S01]  /*23c0*/  IADD3 R152, -R201, 0x60, R152 ;  /* 0x00000060c9987810 */ /* 0x000fe20007ffe198 */
[----:B------:R-:W-:Y:S02]  /*23d0*/  ULOP3.LUT UR7, UR4, 0x3fff, URZ, 0xc0, !UPT ;  /* 0x00003fff04077892 */ /* 0x000fe4000f8ec03f */
[----:B------:R-:W-:Y:S01]  /*23e0*/  USHF.R.U32.HI UR40, URZ, 0x4, UR40 ;  /* 0x000000043f287899 */ /* 0x000fe20008011628 */
[C---:B------:R-:W-:Y:S01]  /*23f0*/  ISETP.GT.AND P4, PT, R152.reuse, RZ, PT ;  /* 0x000000ff9800720c */ /* 0x040fe20003f84270 */
[----:B------:R-:W-:Y:S01]  /*2400*/  ULOP3.LUT UR60, UR7, 0x10000, URZ, 0xfc, !UPT ;  /* 0x00010000073c7892 */ /* 0x000fe2000f8efc3f */
[C---:B------:R-:W-:Y:S01]  /*2410*/  ISETP.GT.AND P5, PT, R152.reuse, 0x1, PT ;  /* 0x000000019800780c */ /* 0x040fe20003fa4270 */
[----:B------:R-:W-:Y:S01]  /*2420*/  ULOP3.LUT UR4, UR40, 0x3fff, URZ, 0xc0, !UPT ;  /* 0x00003fff28047892 */ /* 0x000fe2000f8ec03f */
[C---:B------:R-:W-:Y:S01]  /*2430*/  ISETP.GT.AND P6, PT, R152.reuse, 0x8, PT ;  /* 0x000000089800780c */ /* 0x040fe20003fc4270 */
[----:B------:R-:W-:Y:S01]  /*2440*/  UIMAD UR5, UR36, 0xc00, UR60 ;  /* 0x00000c00240578a4 */ /* 0x000fe2000f8e023c */
[C---:B------:R-:W-:Y:S01]  /*2450*/  ISETP.GT.AND P1, PT, R152.reuse, 0x9, PT ;  /* 0x000000099800780c */ /* 0x040fe20003f24270 */
[----:B------:R-:W-:Y:S01]  /*2460*/  ULOP3.LUT UR4, UR4, 0x10000, URZ, 0xfc, !UPT ;  /* 0x0001000004047892 */ /* 0x000fe2000f8efc3f */
[C---:B------:R-:W-:Y:S01]  /*2470*/  ISETP.GT.AND P2, PT, R152.reuse, 0x10, PT ;  /* 0x000000109800780c */ /* 0x040fe20003f44270 */
[----:B------:R-:W-:Y:S01]  /*2480*/  UIADD3 UR18, UR5, 0x306, URZ ;  /* 0x0000030605127890 */ /* 0x000fe2000fffe03f */
[----:B------:R-:W-:Y:S01]  /*2490*/  ISETP.GT.AND P3, PT, R152, 0x11, PT ;  /* 0x000000119800780c */ /* 0x000fe20003f64270 */
[----:B------:R-:W-:Y:S01]  /*24a0*/  UIADD3 UR6, UR4, 0x2, URZ ;  /* 0x0000000204067890 */ /* 0x000fe2000fffe03f */
[----:B------:R-:W-:-:S02]  /*24b0*/  UMOV UR10, UR5 ;  /* 0x00000005000a7c82 */ /* 0x000fc40008000000 */
[----:B------:R-:W-:Y:S01]  /*24c0*/  UMOV UR8, UR4 ;  /* 0x0000000400087c82 */ /* 0x000fe20008000000 */
[----:B------:R-:W-:Y:S01]  /*24d0*/  UIADD3 UR16, UR4, 0x406, URZ ;  /* 0x0000040604107890 */ /* 0x000fe2000fffe03f */
[----:B------:R-:W-:Y:S01]  /*24e0*/  HGMMA.64x96x16.F32 R24, gdesc[UR8], R24, gsb0 ;  /* 0x01600000081879f0 */ /* 0x000fe20008000818 */
[----:B------:R-:W-:Y:S01]  /*24f0*/  IMAD.U32 R4, RZ, RZ, UR8 ;  /* 0x00000008ff047e24 */ /* 0x000fe2000f8e00ff */
[----:B------:R-:W-:Y:S01]  /*2500*/  UIADD3 UR8, UR5, 0x2, URZ ;  /* 0x0000000205087890 */ /* 0x000fe2000fffe03f */
[----:B------:R-:W-:Y:S01]  /*2510*/  UMOV UR12, UR6 ;  /* 0x00000006000c7c82 */ /* 0x000fe20008000000 */
[----:B------:R-:W-:Y:S01]  /*2520*/  UIADD3 UR6, UR4, 0x4, URZ ;  /* 0x0000000404067890 */ /* 0x000fe2000fffe03f */
[----:B------:R-:W-:Y:S01]  /*2530*/  IMAD.U32 R6, RZ, RZ, UR12 ;  /* 0x0000000cff067e24 */ /* 0x000fe2000f8e00ff */
[----:B------:R-:W-:-:S03]  /*2540*/  UIADD3 UR10, UR5, 0x302, URZ ;  /* 0x00000302050a7890 */ /* 0x000fc6000fffe03f */
[----:B------:R-:W-:Y:S01]  /*2550*/  UMOV UR14, UR8 ;  /* 0x00000008000e7c82 */ /* 0x000fe20008000000 */
[----:B------:R-:W-:Y:S01]  /*2560*/  UIADD3 UR8, UR5, 0x4, URZ ;  /* 0x0000000405087890 */ /* 0x000fe2000fffe03f */
[----:B------:R-:W-:Y:S01]  /*2570*/  UMOV UR9, 0x40000040 ;  /* 0x4000004000097882 */ /* 0x000fe20000000000 */
[----:B------:R-:W-:Y:S01]  /*2580*/  UMOV UR11, 0x40000040 ;  /* 0x40000040000b7882 */ /* 0x000fe20000000000 */
[----:B------:R-:W-:Y:S02]  /*2590*/  UIADD3 UR20, UR4, 0x800, URZ ;  /* 0x0000080004147890 */ /* 0x000fe4000fffe03f */
[----:B------:R-:W-:Y:S02]  /*25a0*/  UIADD3 UR22, UR5, 0x600, URZ ;  /* 0x0000060005167890 */ /* 0x000fe4000fffe03f */
[----:B------:R-:W-:Y:S02]  /*25b0*/  UIADD3 UR24, UR4, 0x802, URZ ;  /* 0x0000080204187890 */ /* 0x000fe4000fffe03f */
[----:B------:R-:W-:Y:S01]  /*25c0*/  UIADD3 UR26, UR5, 0x602, URZ ;  /* 0x00000602051a7890 */ /* 0x000fe2000fffe03f */
        /* <DEDUP_REMOVED lines=25> */
[----:B------:R-:W-:Y:S01]  /*2760*/  ULOP3.LUT UR7, UR7, 0x3000000, URZ, 0xfc, !UPT ;  /* 0x0300000007077892 */ /* 0x000fe2000f8efc3f */
        /* <DEDUP_REMOVED lines=35> */
[----:B------:R-:W-:Y:S02]  /*29a0*/  UIADD3 UR12, UR4, 0x404, URZ ;  /* 0x00000404040c7890 */ /* 0x000fe4000fffe03f */
[----:B------:R-:W-:Y:S01]  /*29b0*/  UIADD3 UR14, UR5, 0x304, URZ ;  /* 0x00000304050e7890 */ /* 0x000fe2000fffe03f */
[----:B------:R-:W-:Y:S01]  /*29c0*/  UMOV UR13, 0x40000040 ;  /* 0x40000040000d7882 */ /* 0x000fe20000000000 */
[----:B------:R-:W-:Y:S01]  /*29d0*/  UMOV UR15, 0x40000040 ;  /* 0x40000040000f7882 */ /* 0x000fe20000000000 */
[----:B------:R-:W-:Y:S01]  /*29e0*/  ULDC UR4, c[0x0][0xad0] ;  /* 0x0002b40000047ab9 */ /* 0x000fe20000000800 */
[----:B------:R-:W-:Y:S02]  /*29f0*/  WARPGROUP.DEPBAR.LE gsb0, 0x0 ;  /* 0x00008000000079c5 */ /* 0x000fe40000010000 */
[----:B------:R-:W-:-:S06]  /*2a00*/  WARPGROUP.ARRIVE ;  /* 0x00000000000079c5 */ /* 0x000fcc0000000000 */
[----:B------:R-:W-:Y:S01]  /*2a10*/  HGMMA.64x96x16.F32 R24, gdesc[UR8], R24, gsb0 ;  /* 0x01600000081879f0 */ /* 0x000fe20008000818 */
[----:B------:R-:W-:Y:S02]  /*2a20*/  UMOV UR11, 0x40000040 ;  /* 0x40000040000b7882 */ /* 0x000fe40000000000 */
[----:B------:R-:W-:Y:S02]  /*2a30*/  WARPGROUP.DEPBAR.LE gsb0, 0x0 ;  /* 0x00008000000079c5 */ /* 0x000fe40000010000 */
[----:B------:R-:W-:-:S06]  /*2a40*/  WARPGROUP.ARRIVE ;  /* 0x00000000000079c5 */ /* 0x000fcc0000000000 */
[----:B------:R-:W-:Y:S01]  /*2a50*/  HGMMA.64x96x16.F32 R24, gdesc[UR12], R24, gsb0 ;  /* 0x016000000c1879f0 */ /* 0x000fe20008000818 */
[----:B------:R-:W-:Y:S02]  /*2a60*/  UMOV UR15, 0x40000040 ;  /* 0x40000040000f7882 */ /* 0x000fe40000000000 */
        /* <DEDUP_REMOVED lines=51> */
[----:B---3--:R-:W-:Y:S01]  /*2da0*/  FMUL.FTZ R25, R34, UR4 ;  /* 0x0000000422197c20 */ /* 0x008fe20008410000 */
[----:B-1----:R-:W-:Y:S01]  /*2db0*/  FSEL R24, R24, -INF , P4 ;  /* 0xff80000018187808 */ /* 0x002fe20002000000 */
[----:B------:R-:W-:Y:S01]  /*2dc0*/  FMUL.FTZ R49, R49, UR4 ;  /* 0x0000000431317c20 */ /* 0x000fe20008410000 */
[----:B------:R-:W-:Y:S01]  /*2dd0*/  FMUL.FTZ R43, R43, UR4 ;  /* 0x000000042b2b7c20 */ /* 0x000fe20008410000 */
[----:B------:R-:W-:Y:S01]  /*2de0*/  FMUL.FTZ R50, R50, UR4 ;  /* 0x0000000432327c20 */ /* 0x000fe20008410000 */
[----:B------:R-:W-:Y:S01]  /*2df0*/  FMUL.FTZ R52, R52, UR4 ;  /* 0x0000000434347c20 */ /* 0x000fe20008410000 */
[----:B------:R-:W-:Y:S01]  /*2e00*/  FMUL.FTZ R53, R53, UR4 ;  /* 0x0000000435357c20 */ /* 0x000fe20008410000 */
[----:B------:R-:W1:Y:S01]  /*2e10*/  MUFU.TANH R28, R28 ;  /* 0x0000001c001c7308 */ /* 0x000e620000002400 */
[----:B----4-:R-:W-:Y:S01]  /*2e20*/  FSEL R26, R26, -INF , P5 ;  /* 0xff8000001a1a7808 */ /* 0x010fe20002800000 */
        /* <DEDUP_REMOVED lines=15> */
[----:B---3--:R-:W-:Y:S01]  /*2f20*/  FMUL.FTZ R29, R38, UR4 ;  /* 0x00000004261d7c20 */ /* 0x008fe20008410000 */
[----:B-1----:R-:W-:Y:S01]  /*2f30*/  FSEL R28, R28, -INF , P6 ;  /* 0xff8000001c1c7808 */ /* 0x002fe20003000000 */
[----:B------:R-:W-:Y:S01]  /*2f40*/  FMUL.FTZ R69, R69, UR4 ;  /* 0x0000000445457c20 */ /* 0x000fe20008410000 */
[----:B------:R-:W-:Y:S01]  /*2f50*/  FMUL.FTZ R62, R62, UR4 ;  /* 0x000000043e3e7c20 */ /* 0x000fe20008410000 */
[----:B------:R-:W-:Y:S01]  /*2f60*/  FMUL.FTZ R63, R63, UR4 ;  /* 0x000000043f3f7c20 */ /* 0x000fe20008410000 */
[----:B------:R-:W-:Y:S01]  /*2f70*/  FMUL.FTZ R66, R66, UR4 ;  /* 0x0000000442427c20 */ /* 0x000fe20008410000 */
[----:B------:R-:W-:Y:S01]  /*2f80*/  FMUL.FTZ R67, R67, UR4 ;  /* 0x0000000443437c20 */ /* 0x000fe20008410000 */
[----:B------:R-:W-:Y:S01]  /*2f90*/  MUFU.TANH R20, R20 ;  /* 0x0000001400147308 */ /* 0x000fe20000002400 */
[----:B----4-:R-:W-:Y:S01]  /*2fa0*/  FSEL R30, R30, -INF , P1 ;  /* 0xff8000001e1e7808 */ /* 0x010fe20000800000 */
[----:B------:R-:W-:Y:S01]  /*2fb0*/  FMUL.FTZ R70, R70, UR4 ;  /* 0x0000000446467c20 */ /* 0x000fe20008410000 */
[----:B------:R-:W-:-:S05]  /*2fc0*/  FMUL.FTZ R71, R71, UR4 ;  /* 0x0000000447477c20 */ /* 0x000fca0008410000 */
[----:B------:R-:W1:Y:S01]  /*2fd0*/  MUFU.TANH R34, R33 ;  /* 0x0000002100227308 */ /* 0x000e620000002400 */
[----:B-----5:R-:W-:-:S07]  /*2fe0*/  FSEL R32, R32, -INF , P2 ;  /* 0xff80000020207808 */ /* 0x020fce0001000000 */
[----:B------:R-:W3:Y:S08]  /*2ff0*/  MUFU.TANH R27, R27 ;  /* 0x0000001b001b7308 */ /* 0x000ef00000002400 */
[----:B------:R4:W-:Y:S01]  /*3000*/  MUFU.TANH R74, R29 ;  /* 0x0000001d004a7308 */ /* 0x0009e20000002400 */
[----:B-1----:R-:W-:-:S07]  /*3010*/  FSEL R34, R34, -INF , P3 ;  /* 0xff80000022227808 */ /* 0x002fce0001800000 */
[----:B------:R-:W-:Y:S01]  /*3020*/  MUFU.TANH R36, R36 ;  /* 0x0000002400247308 */ /* 0x000fe20000002400 */
[----:B----4-:R-:W-:Y:S02]  /*3030*/  FSEL R29, R21, -INF , P6 ;  /* 0xff800000151d7808 */ /* 0x010fe40003000000 */
[----:B------:R-:W-:Y:S02]  /*3040*/  FMNMX.FTZ R21, R24, R26, !PT ;  /* 0x0000001a18157209 */ /* 0x000fe40007810000 */
[----:B---3--:R-:W-:Y:S02]  /*3050*/  FSEL R27, R27, -INF , P5 ;  /* 0xff8000001b1b7808 */ /* 0x008fe40002800000 */
[----:B------:R-:W-:Y:S01]  /*3060*/  FMNMX.FTZ R21, R28, R21, !PT ;  /* 0x000000151c157209 */ /* 0x000fe20007810000 */
[----:B------:R-:W1:Y:S01]  /*3070*/  MUFU.TANH R38, R37 ;  /* 0x0000002500267308 */ /* 0x000e620000002400 */
[----:B------:R-:W-:Y:S02]  /*3080*/  ISETP.GT.AND P5, PT, R152, 0x19, PT ;  /* 0x000000199800780c */ /* 0x000fe40003fa4270 */
[----:B------:R-:W-:-:S02]  /*3090*/  FMNMX.FTZ R21, R30, R21, !PT ;  /* 0x000000151e157209 */ /* 0x000fc40007810000 */
[----:B------:R-:W-:Y:S02]  /*30a0*/  ISETP.GT.AND P6, PT, R152, 0x20, PT ;  /* 0x000000209800780c */ /* 0x000fe40003fc4270 */
[----:B------:R-:W-:Y:S01]  /*30b0*/  FMNMX.FTZ R21, R32, R21, !PT ;  /* 0x0000001520157209 */ /* 0x000fe20007810000 */
[----:B------:R3:W4:Y:S03]  /*30c0*/  MUFU.TANH R73, R25 ;  /* 0x0000001900497308 */ /* 0x0007260000002400 */
[----:B------:R-:W-:-:S05]  /*30d0*/  FMNMX.FTZ R21, R34, R21, !PT ;  /* 0x0000001522157209 */ /* 0x000fca0007810000 */
[----:B------:R-:W5:Y:S01]  /*30e0*/  MUFU.TANH R31, R31 ;  /* 0x0000001f001f7308 */ /* 0x000f620000002400 */
[----:B---3--:R-:W-:Y:S01]  /*30f0*/  FMUL.FTZ R25, R42, UR4 ;  /* 0x000000042a197c20 */ /* 0x008fe20008410000 */
[----:B-1----:R-:W-:Y:S01]  /*3100*/  FSEL R38, R38, -INF , P5 ;  /* 0xff80000026267808 */ /* 0x002fe20002800000 */
[----:B------:R-:W-:-:S05]  /*3110*/  ULDC UR4, c[0x0][0xa80] ;  /* 0x0002a00000047ab9 */ /* 0x000fca0000000800 */
[----:B------:R-:W1:Y:S01]  /*3120*/  MUFU.TANH R40, R40 ;  /* 0x0000002800287308 */ /* 0x000e620000002400 */
[----:B----4-:R-:W-:Y:S02]  /*3130*/  FSEL R33, R73, -INF , P2 ;  /* 0xff80000049217808 */ /* 0x010fe40001000000 */
[----:B------:R-:W-:-:S05]  /*3140*/  ISETP.GT.AND P2, PT, R152, 0x28, PT ;  /* 0x000000289800780c */ /* 0x000fca0003f44270 */
[----:B------:R3:W4:Y:S01]  /*3150*/  MUFU.TANH R76, R25 ;  /* 0x00000019004c7308 */ /* 0x0007220000002400 */
[----:B-----5:R-:W-:Y:S02]  /*3160*/  FSEL R31, R31, -INF , P1 ;  /* 0xff8000001f1f7808 */ /* 0x020fe40000800000 */
[----:B------:R-:W-:-:S05]  /*3170*/  ISETP.GT.AND P1, PT, R152, 0x21, PT ;  /* 0x000000219800780c */ /* 0x000fca0003f24270 */
[----:B------:R4:W5:Y:S01]  /*3180*/  MUFU.TANH R42, R41 ;  /* 0x00000029002a7308 */ /* 0x0009620000002400 */
[----:B---3--:R-:W-:Y:S02]  /*3190*/  FSEL R25, R20, -INF , P4 ;  /* 0xff80000014197808 */ /* 0x008fe40002000000 */
[----:B------:R-:W-:Y:S02]  /*31a0*/  ISETP.GT.AND P4, PT, R152, 0x18, PT ;  /* 0x000000189800780c */ /* 0x000fe40003f84270 */
[----:B-1----:R-:W-:Y:S02]  /*31b0*/  FSEL R40, R40, -INF , P6 ;  /* 0xff80000028287808 */ /* 0x002fe40003000000 */
[----:B------:R-:W-:Y:S01]  /*31c0*/  FSEL R36, R36, -INF , P4 ;  /* 0xff80000024247808 */ /* 0x000fe20002000000 */
[----:B------:R-:W-:Y:S01]  /*31d0*/  MUFU.TANH R35, R35 ;  /* 0x0000002300237308 */ /* 0x000fe20000002400 */
[----:B----4-:R-:W-:Y:S02]  /*31e0*/  FSEL R41, R76, -INF , P6 ;  /* 0xff8000004c297808 */ /* 0x010fe40003000000 */
[----:B------:R-:W-:-:S02]  /*31f0*/  FMNMX.FTZ R21, R36, R21, !PT ;  /* 0x0000001524157209 */ /* 0x000fc40007810000 */
[----:B------:R-:W-:Y:S02]  /*3200*/  ISETP.GT.AND P6, PT, R152, 0x38, PT ;  /* 0x000000389800780c */ /* 0x000fe40003fc4270 */
[----:B------:R-:W-:Y:S01]  /*3210*/  FMNMX.FTZ R21, R38, R21, !PT ;  /* 0x0000001526157209 */ /* 0x000fe20007810000 */
[----:B------:R-:W1:Y:S01]  /*3220*/  MUFU.TANH R44, R44 ;  /* 0x0000002c002c7308 */ /* 0x000e620000002400 */
[----:B-----5:R-:W-:Y:S02]  /*3230*/  FSEL R42, R42, -INF , P1 ;  /* 0xff8000002a2a7808 */ /* 0x020fe40000800000 */
[----:B------:R-:W-:Y:S02]  /*3240*/  FMNMX.FTZ R21, R40, R21, !PT ;  /* 0x0000001528157209 */ /* 0x000fe40007810000 */
[----:B------:R-:W-:Y:S02]  /*3250*/  FMNMX.FTZ R20, R25, R27, !PT ;  /* 0x0000001b19147209 */ /* 0x000fe40007810000 */
[----:B------:R-:W-:Y:S01]  /*3260*/  FMNMX.FTZ R21, R42, R21, !PT ;  /* 0x000000152a157209 */ /* 0x000fe20007810000 */
[----:B------:R-:W3:Y:S01]  /*3270*/  MUFU.TANH R46, R46 ;  /* 0x0000002e002e7308 */ /* 0x000ee20000002400 */
[----:B------:R-:W-:-:S04]  /*3280*/  FMNMX.FTZ R20, R29, R20, !PT ;  /* 0x000000141d147209 */ /* 0x000fc80007810000 */
[----:B------:R-:W-:-:S03]  /*3290*/  FMNMX.FTZ R20, R31, R20, !PT ;  /* 0x000000141f147209 */ /* 0x000fc60007810000 */
[----:B------:R-:W4:Y:S01]  /*32a0*/  MUFU.TANH R45, R45 ;  /* 0x0000002d002d7308 */ /* 0x000f220000002400 */
[----:B-1----:R-:W-:Y:S02]  /*32b0*/  FSEL R44, R44, -INF , P2 ;  /* 0xff8000002c2c7808 */ /* 0x002fe40001000000 */
[----:B------:R-:W-:Y:S02]  /*32c0*/  FMNMX.FTZ R20, R33, R20, !PT ;  /* 0x0000001421147209 */ /* 0x000fe40007810000 */
[----:B------:R-:W-:-:S03]  /*32d0*/  FMNMX.FTZ R21, R44, R21, !PT ;  /* 0x000000152c157209 */ /* 0x000fc60007810000 */
[----:B------:R1:W5:Y:S01]  /*32e0*/  MUFU.TANH R75, R39 ;  /* 0x00000027004b7308 */ /* 0x0003620000002400 */
[----:B---3--:R-:W-:Y:S02]  /*32f0*/  FSEL R163, R46, -INF , P2 ;  /* 0xff8000002ea37808 */ /* 0x008fe40001000000 */
[----:B------:R-:W-:-:S05]  /*3300*/  ISETP.GT.AND P2, PT, R152, 0x40, PT ;  /* 0x000000409800780c */ /* 0x000fca0003f44270 */
[----:B------:R-:W3:Y:S01]  /*3310*/  MUFU.TANH R48, R48 ;  /* 0x0000003000307308 */ /* 0x000ee20000002400 */
[----:B-1----:R-:W-:Y:S02]  /*3320*/  FSEL R39, R35, -INF , P3 ;  /* 0xff80000023277808 */ /* 0x002fe40001800000 */
[----:B------:R-:W-:Y:S02]  /*3330*/  ISETP.GT.AND P3, PT, R152, 0x29, PT ;  /* 0x000000299800780c */ /* 0x000fe40003f64270 */
[----:B------:R-:W-:Y:S02]  /*3340*/  FSEL R35, R74, -INF , P4 ;  /* 0xff8000004a237808 */ /* 0x000fe40002000000 */
[----:B------:R-:W-:Y:S01]  /*3350*/  ISETP.GT.AND P4, PT, R152, 0x30, PT ;  /* 0x000000309800780c */ /* 0x000fe20003f84270 */
[----:B------:R-:W1:Y:S01]  /*3360*/  MUFU.TANH R49, R49 ;  /* 0x0000003100317308 */ /* 0x000e620000002400 */
[----:B----4-:R-:W-:Y:S02]  /*3370*/  FSEL R46, R45, -INF , P3 ;  /* 0xff8000002d2e7808 */ /* 0x010fe40001800000 */
[----:B-----5:R-:W-:-:S02]  /*3380*/  FSEL R37, R75, -INF , P5 ;  /* 0xff8000004b257808 */ /* 0x020fc40002800000 */
[----:B------:R-:W-:Y:S02]  /*3390*/  ISETP.GT.AND P5, PT, R152, 0x31, PT ;  /* 0x000000319800780c */ /* 0x000fe40003fa4270 */
[----:B------:R-:W-:Y:S01]  /*33a0*/  FMNMX.FTZ R21, R46, R21, !PT ;  /* 0x000000152e157209 */ /* 0x000fe20007810000 */
[----:B------:R-:W4:Y:S01]  /*33b0*/  MUFU.TANH R43, R43 ;  /* 0x0000002b002b7308 */ /* 0x000f220000002400 */
[----:B---3--:R-:W-:Y:S02]  /*33c0*/  FSEL R48, R48, -INF , P4 ;  /* 0xff80000030307808 */ /* 0x008fe40002000000 */
[----:B------:R-:W-:Y:S02]  /*33d0*/  FMNMX.FTZ R20, R39, R20, !PT ;  /* 0x0000001427147209 */ /* 0x000fe40007810000 */
[----:B------:R-:W-:Y:S02]  /*33e0*/  FMNMX.FTZ R21, R48, R21, !PT ;  /* 0x0000001530157209 */ /* 0x000fe40007810000 */
[----:B------:R-:W-:Y:S01]  /*33f0*/  FMNMX.FTZ R20, R35, R20, !PT ;  /* 0x0000001423147209 */ /* 0x000fe20007810000 */
[----:B------:R-:W3:Y:S01]  /*3400*/  MUFU.TANH R50, R50 ;  /* 0x0000003200327308 */ /* 0x000ee20000002400 */
[----:B-1----:R-:W-:-:S02]  /*3410*/  FSEL R192, R49, -INF , P5 ;  /* 0xff80000031c07808 */ /* 0x002fc40002800000 */
[----:B------:R-:W-:Y:S02]  /*3420*/  FMNMX.FTZ R20, R37, R20, !PT ;  /* 0x0000001425147209 */ /* 0x000fe40007810000 */
[----:B------:R-:W-:Y:S02]  /*3430*/  FMNMX.FTZ R21, R192, R21, !PT ;  /* 0x00000015c0157209 */ /* 0x000fe40007810000 */
[----:B------:R-:W-:Y:S01]  /*3440*/  FMNMX.FTZ R20, R41, R20, !PT ;  /* 0x0000001429147209 */ /* 0x000fe20007810000 */
[----:B------:R-:W1:Y:S01]  /*3450*/  MUFU.TANH R52, R52 ;  /* 0x0000003400347308 */ /* 0x000e620000002400 */
[----:B----4-:R-:W-:Y:S02]  /*3460*/  FSEL R43, R43, -INF , P1 ;  /* 0xff8000002b2b7808 */ /* 0x010fe40000800000 */
[----:B------:R-:W-:Y:S02]  /*3470*/  ISETP.GT.AND P1, PT, R152, 0x39, PT ;  /* 0x000000399800780c */ /* 0x000fe40003f24270 */
[----:B------:R-:W-:-:S03]  /*3480*/  FMNMX.FTZ R20, R43, R20, !PT ;  /* 0x000000142b147209 */ /* 0x000fc60007810000 */
[----:B------:R-:W4:Y:S01]  /*3490*/  MUFU.TANH R53, R53 ;  /* 0x0000003500357308 */ /* 0x000f220000002400 */
[----:B---3--:R-:W-:Y:S02]  /*34a0*/  FSEL R169, R50, -INF , P4 ;  /* 0xff80000032a97808 */ /* 0x008fe40002000000 */
[----:B------:R-:W-:-:S05]  /*34b0*/  ISETP.GT.AND P4, PT, R152, 0x48, PT ;  /* 0x000000489800780c */ /* 0x000fca0003f84270 */
[----:B------:R-:W3:Y:S01]  /*34c0*/  MUFU.TANH R47, R47 ;  /* 0x0000002f002f7308 */ /* 0x000ee20000002400 */
[----:B-1----:R-:W-:-:S04]  /*34d0*/  FSEL R50, R52, -INF , P6 ;  /* 0xff80000034327808 */ /* 0x002fc80003000000 */
[----:B------:R-:W-:-:S03]  /*34e0*/  FMNMX.FTZ R21, R50, R21, !PT ;  /* 0x0000001532157209 */ /* 0x000fc60007810000 */
[----:B------:R-:W1:Y:S01]  /*34f0*/  MUFU.TANH R56, R56 ;  /* 0x0000003800387308 */ /* 0x000e620000002400 */
[----:B----4-:R-:W-:-:S04]  /*3500*/  FSEL R52, R53, -INF , P1 ;  /* 0xff80000035347808 */ /* 0x010fc80000800000 */
        /* <DEDUP_REMOVED lines=8> */
[----:B----4-:R-:W-:Y:S02]  /*3590*/  FSEL R171, R54, -INF , P6 ;  /* 0xff80000036ab7808 */ /* 0x010fe40003000000 */
[----:B------:R-:W-:-:S05]  /*35a0*/  ISETP.GT.AND P6, PT, R152, 0x50, PT ;  /* 0x000000509800780c */ /* 0x000fca0003fc4270 */
[----:B------:R-:W4:Y:S01]  /*35b0*/  MUFU.TANH R60, R60 ;  /* 0x0000003c003c7308 */ /* 0x000f220000002400 */
[----:B---3--:R-:W-:-:S04]  /*35c0*/  FSEL R54, R57, -INF , P3 ;  /* 0xff80000039367808 */ /* 0x008fc80001800000 */
[----:B------:R-:W-:-:S03]  /*35d0*/  FMNMX.FTZ R21, R54, R21, !PT ;  /* 0x0000001536157209 */ /* 0x000fc60007810000 */
[----:B------:R-:W3:Y:S01]  /*35e0*/  MUFU.TANH R58, R58 ;  /* 0x0000003a003a7308 */ /* 0x000ee20000002400 */
[----:B-1----:R-:W-:Y:S02]  /*35f0*/  FSEL R170, R51, -INF , P5 ;  /* 0xff80000033aa7808 */ /* 0x002fe40002800000 */
[----:B------:R-:W-:-:S05]  /*3600*/  ISETP.GT.AND P5, PT, R152, 0x49, PT ;  /* 0x000000499800780c */ /* 0x000fca0003fa4270 */
        /* <DEDUP_REMOVED lines=26> */
[----:B------:R-:W-:Y:S02]  /*37b0*/  FMNMX.FTZ R45, R176, R21, !PT ;  /* 0x00000015b02d7209 */ /* 0x000fe40007810000 */
[----:B------:R-:W-:Y:S01]  /*37c0*/  FMNMX.FTZ R21, R163, R20, !PT ;  /* 0x00000014a3157209 */ /* 0x000fe20007810000 */
[----:B------:R-:W1:Y:S01]  /*37d0*/  MUFU.TANH R66, R66 ;  /* 0x0000004200427308 */ /* 0x000e620000002400 */
[----:B----4-:R-:W-:Y:S01]  /*37e0*/  FSEL R184, R62, -INF , P4 ;  /* 0xff8000003eb87808 */ /* 0x010fe20002000000 */
[----:B------:R-:W4:Y:S01]  /*37f0*/  SHFL.BFLY PT, R68, R45, 0x2, 0x1f ;  /* 0x0c401f002d447f89 */ /* 0x000f2200000e0000 */
[----:B------:R-:W-:-:S04]  /*3800*/  FMNMX.FTZ R20, R172, R21, !PT ;  /* 0x00000015ac147209 */ /* 0x000fc80007810000 */
[----:B------:R-:W-:Y:S01]  /*3810*/  FMNMX.FTZ R21, R169, R20, !PT ;  /* 0x00000014a9157209 */ /* 0x000fe20007810000 */
[----:B------:R-:W5:Y:S01]  /*3820*/  MUFU.TANH R67, R67 ;  /* 0x0000004300437308 */ /* 0x000f620000002400 */
[----:B---3--:R-:W-:Y:S02]  /*3830*/  FSEL R182, R63, -INF , P5 ;  /* 0xff8000003fb67808 */ /* 0x008fe40002800000 */
[----:B------:R-:W-:-:S04]  /*3840*/  FMNMX.FTZ R20, R170, R21, !PT ;  /* 0x00000015aa147209 */ /* 0x000fc80007810000 */
[----:B------:R-:W-:Y:S01]  /*3850*/  FMNMX.FTZ R20, R171, R20, !PT ;  /* 0x00000014ab147209 */ /* 0x000fe20007810000 */
[----:B------:R-:W3:Y:S01]  /*3860*/  MUFU.TANH R70, R70 ;  /* 0x0000004600467308 */ /* 0x000ee20000002400 */
[----:B-1----:R-:W-:Y:S02]  /*3870*/  FSEL R186, R66, -INF , P6 ;  /* 0xff80000042ba7808 */ /* 0x002fe40003000000 */
[----:B------:R-:W-:-:S04]  /*3880*/  FMNMX.FTZ R21, R177, R20, !PT ;  /* 0x00000014b1157209 */ /* 0x000fc80007810000 */
[----:B------:R-:W-:Y:S01]  /*3890*/  FMNMX.FTZ R21, R168, R21, !PT ;  /* 0x00000015a8157209 */ /* 0x000fe20007810000 */
[----:B------:R-:W1:Y:S01]  /*38a0*/  MUFU.TANH R71, R71 ;  /* 0x0000004700477308 */ /* 0x000e620000002400 */
[----:B-----5:R-:W-:Y:S02]  /*38b0*/  FSEL R180, R67, -INF , P1 ;  /* 0xff80000043b47808 */ /* 0x020fe40000800000 */
[----:B----4-:R-:W-:Y:S02]  /*38c0*/  FMNMX.FTZ R68, R45, R68, !PT ;  /* 0x000000442d447209 */ /* 0x010fe40007810000 */
[----:B------:R-:W-:-:S03]  /*38d0*/  FMNMX.FTZ R21, R166, R21, !PT ;  /* 0x00000015a6157209 */ /* 0x000fc60007810000 */
[----:B------:R-:W4:Y:S01]  /*38e0*/  SHFL.BFLY PT, R45, R68, 0x1, 0x1f ;  /* 0x0c201f00442d7f89 */ /* 0x000f2200000e0000 */
[----:B------:R-:W-:Y:S02]  /*38f0*/  FMNMX.FTZ R21, R184, R21, !PT ;  /* 0x00000015b8157209 */ /* 0x000fe40007810000 */
[----:B---3--:R-:W-:Y:S02]  /*3900*/  FSEL R181, R70, -INF , P2 ;  /* 0xff80000046b57808 */ /* 0x008fe40001000000 */
[----:B------:R-:W-:-:S04]  /*3910*/  FMNMX.FTZ R21, R182, R21, !PT ;  /* 0x00000015b6157209 */ /* 0x000fc80007810000 */
[----:B------:R-:W-:Y:S02]  /*3920*/  FMNMX.FTZ R21, R186, R21, !PT ;  /* 0x00000015ba157209 */ /* 0x000fe40007810000 */
[----:B-1----:R-:W-:Y:S02]  /*3930*/  FSEL R187, R71, -INF , P3 ;  /* 0xff80000047bb7808 */ /* 0x002fe40001800000 */
[----:B------:R-:W-:Y:S01]  /*3940*/  FMNMX.FTZ R20, R180, R21, !PT ;  /* 0x00000015b4147209 */ /* 0x000fe20007810000 */
[----:B------:R-:W-:Y:S01]  /*3950*/  IMAD.U32 R21, RZ, RZ, UR4 ;  /* 0x00000004ff157e24 */ /* 0x000fe2000f8e00ff */
[----:B------:R-:W-:Y:S02]  /*3960*/  UIMAD UR4, UR36, 0xc00, UR7 ;  /* 0x00000c00240478a4 */ /* 0x000fe4000f8e0207 */
[----:B------:R-:W-:Y:S02]  /*3970*/  FMNMX.FTZ R62, R181, R20, !PT ;  /* 0x00000014b53e7209 */ /* 0x000fe40007810000 */
[----:B------:R-:W-:-:S02]  /*3980*/  UIADD3 UR6, UR4, 0x80, URZ ;  /* 0x0000008004067890 */ /* 0x000fc4000fffe03f */
[----:B------:R-:W-:Y:S01]  /*3990*/  FMNMX.FTZ R62, R187, R62, !PT ;  /* 0x0000003ebb3e7209 */ /* 0x000fe20007810000 */
[----:B------:R-:W-:Y:S01]  /*39a0*/  UMOV UR10, UR4 ;  /* 0x00000004000a7c82 */ /* 0x000fe20008000000 */
[----:B----4-:R-:W-:-:S03]  /*39b0*/  FMNMX.FTZ R20, R68, R45, !PT ;  /* 0x0000002d44147209 */ /* 0x010fc60007810000 */
[----:B------:R-:W1:Y:S01]  /*39c0*/  SHFL.BFLY PT, R45, R62, 0x2, 0x1f ;  /* 0x0c401f003e2d7f89 */ /* 0x000e6200000e0000 */
[----:B------:R-:W-:Y:S01]  /*39d0*/  UMOV UR14, UR6 ;  /* 0x00000006000e7c82 */ /* 0x000fe20008000000 */
[C---:B------:R-:W-:Y:S01]  /*39e0*/  FSETP.NEU.FTZ.AND P1, PT, R20.reuse, -INF , PT ;  /* 0xff8000001400780b */ /* 0x040fe20003f3d000 */
[----:B------:R-:W-:Y:S01]  /*39f0*/  FMUL.FTZ R47, R20, R21 ;  /* 0x00000015142f7220 */ /* 0x000fe20000410000 */
[----:B------:R-:W-:-:S04]  /*3a00*/  UIADD3 UR6, UR4, 0x100, URZ ;  /* 0x0000010004067890 */ /* 0x000fc8000fffe03f */
[----:B------:R-:W-:-:S05]  /*3a10*/  FSEL R47, R47, RZ, P1 ;  /* 0x000000ff2f2f7208 */ /* 0x000fca0000800000 */
        /* <DEDUP_REMOVED lines=10> */
[--C-:B------:R-:W-:Y:S01]  /*3ac0*/  FFMA.FTZ R42, R42, R21, -R47.reuse ;  /* 0x000000152a2a7223 */ /* 0x100fe2000001082f */
[----:B-1----:R-:W-:Y:S01]  /*3ad0*/  FMNMX.FTZ R45, R62, R45, !PT ;  /* 0x0000002d3e2d7209 */ /* 0x002fe20007810000 */
[----:B------:R-:W-:Y:S01]  /*3ae0*/  MUFU.EX2 R49, R26 ;  /* 0x0000001a00317308 */ /* 0x000fe20000000800 */
[-CC-:B------:R-:W-:Y:S01]  /*3af0*/  FFMA.FTZ R44, R44, R21.reuse, -R47.reuse ;  /* 0x000000152c2c7223 */ /* 0x180fe2000001082f */
[-CC-:B------:R-:W-:Y:S01]  /*3b00*/  FFMA.FTZ R46, R46, R21.reuse, -R47.reuse ;  /* 0x000000152e2e7223 */ /* 0x180fe2000001082f */
[-CC-:B------:R-:W-:Y:S01]  /*3b10*/  FFMA.FTZ R193, R48, R21.reuse, -R47.reuse ;  /* 0x0000001530c17223 */ /* 0x180fe2000001082f */
[----:B------:R-:W1:Y:S01]  /*3b20*/  SHFL.BFLY PT, R164, R45, 0x1, 0x1f ;  /* 0x0c201f002da47f89 */ /* 0x000e6200000e0000 */
        /* <DEDUP_REMOVED lines=12> */
[----:B------:R-:W-:-:S07]  /*3bf0*/  FFMA.FTZ R176, R176, R21, -R47 ;  /* 0x00000015b0b07223 */ /* 0x000fce000001082f */
[----:B------:R-:W-:Y:S01]  /*3c00*/  MUFU.EX2 R32, R32 ;  /* 0x0000002000207308 */ /* 0x000fe20000000800 */
[----:B-1----:R-:W-:-:S04]  /*3c10*/  FMNMX.FTZ R164, R45, R164, !PT ;  /* 0x000000a42da47209 */ /* 0x002fc80007810000 */
[C---:B------:R-:W-:Y:S01]  /*3c20*/  FSETP.NEU.FTZ.AND P1, PT, R164.reuse, -INF , PT ;  /* 0xff800000a400780b */ /* 0x040fe20003f3d000 */
[----:B------:R-:W-:Y:S02]  /*3c30*/  FMUL.FTZ R178, R164, R21 ;  /* 0x00000015a4b27220 */ /* 0x000fe40000410000 */
[----:B------:R-:W1:Y:S01]  /*3c40*/  MUFU.EX2 R53, R34 ;  /* 0x0000002200357308 */ /* 0x000e620000000800 */
[----:B---3--:R-:W-:Y:S02]  /*3c50*/  F2FP.F16.F32.PACK_AB R154, R51, R28 ;  /* 0x0000001c339a723e */ /* 0x008fe400000000ff */
[----:B------:R-:W-:Y:S02]  /*3c60*/  FSEL R178, R178, RZ, P1 ;  /* 0x000000ffb2b27208 */ /* 0x000fe40000800000 */
[----:B0-----:R-:W-:-:S03]  /*3c70*/  LOP3.LUT P1, RZ, R77, 0x7f, RZ, 0xc0, !PT ;  /* 0x0000007f4dff7812 */ /* 0x001fc6000782c0ff */
[----:B------:R-:W-:Y:S01]  /*3c80*/  MUFU.EX2 R36, R36 ;  /* 0x0000002400247308 */ /* 0x000fe20000000800 */
[-CC-:B------:R-:W-:Y:S01]  /*3c90*/  FFMA.FTZ R25, R25, R21.reuse, -R178.reuse ;  /* 0x0000001519197223 */ /* 0x180fe200000108b2 */
[-CC-:B------:R-:W-:Y:S01]  /*3ca0*/  FFMA.FTZ R27, R27, R21.reuse, -R178.reuse ;  /* 0x000000151b1b7223 */ /* 0x180fe200000108b2 */
[-CC-:B------:R-:W-:Y:S01]  /*3cb0*/  FFMA.FTZ R29, R29, R21.reuse, -R178.reuse ;  /* 0x000000151d1d7223 */ /* 0x180fe200000108b2 */
[-CC-:B------:R-:W-:Y:S01]  /*3cc0*/  FFMA.FTZ R31, R31, R21.reuse, -R178.reuse ;  /* 0x000000151f1f7223 */ /* 0x180fe200000108b2 */
[----:B------:R-:W-:Y:S01]  /*3cd0*/  SHF.R.U32.HI R77, RZ, 0x7, R77 ;  /* 0x00000007ff4d7819 */ /* 0x000fe2000001164d */
[-CC-:B------:R-:W-:Y:S01]  /*3ce0*/  FFMA.FTZ R33, R33, R21.reuse, -R178.reuse ;  /* 0x0000001521217223 */ /* 0x180fe200000108b2 */
[-CC-:B------:R-:W-:Y:S01]  /*3cf0*/  FFMA.FTZ R39, R39, R21.reuse, -R178.reuse ;  /* 0x0000001527277223 */ /* 0x180fe200000108b2 */
[----:B------:R0:W-:Y:S01]  /*3d00*/  MUFU.EX2 R26, R27 ;  /* 0x0000001b001a7308 */ /* 0x0001e20000000800 */
[----:B------:R-:W-:Y:S01]  /*3d10*/  IADD3 R167, -R77, 0xb, RZ ;  /* 0x0000000b4da77810 */ /* 0x000fe20007ffe1ff */
[----:B------:R-:W-:Y:S01]  /*3d20*/  FFMA.FTZ R35, R35, R21, -R178 ;  /* 0x0000001523237223 */ /* 0x000fe200000108b2 */
[----:B------:R-:W-:-:S02]  /*3d30*/  @!P1 VIADD R24, R0, 0x32440 ;  /* 0x0003244000189836 */ /* 0x000fc40000000000 */
[-CC-:B------:R-:W-:Y:S01]  /*3d40*/  FFMA.FTZ R37, R37, R21.reuse, -R178.reuse ;  /* 0x0000001525257223 */ /* 0x180fe200000108b2 */
[-CC-:B------:R-:W-:Y:S01]  /*3d50*/  FFMA.FTZ R41, R41, R21.reuse, -R178.reuse ;  /* 0x0000001529297223 */ /* 0x180fe200000108b2 */
[-C--:B------:R-:W-:Y:S01]  /*3d60*/  FFMA.FTZ R43, R43, R21.reuse, -R178 ;  /* 0x000000152b2b7223 */ /* 0x080fe200000108b2 */
[----:B-1----:R-:W-:Y:S01]  /*3d70*/  F2FP.F16.F32.PACK_AB R156, R53, R32 ;  /* 0x00000020359c723e */ /* 0x002fe200000000ff */
[----:B------:R-:W1:Y:S01]  /*3d80*/  MUFU.EX2 R25, R25 ;  /* 0x0000001900197308 */ /* 0x000e620000000800 */
[----:B0-----:R-:W-:Y:S01]  /*3d90*/  FADD.FTZ R27, R152, R49 ;  /* 0x00000031981b7221 */ /* 0x001fe20000010000 */
[----:B------:R-:W-:Y:S01]  /*3da0*/  @!P1 PRMT R24, RZ, 0x654, R24 ;  /* 0x00000654ff189816 */ /* 0x000fe20000000018 */
[----:B------:R0:W-:Y:S06]  /*3db0*/  BAR.ARV R167, 0x100 ;  /* 0x000400a70000751d */ /* 0x0001ec0000002000 */
[----:B------:R-:W-:Y:S01]  /*3dc0*/  FADD.FTZ R34, R28, R27 ;  /* 0x0000001b1c227221 */ /* 0x000fe20000010000 */
[----:B------:R-:W-:Y:S01]  /*3dd0*/  MUFU.EX2 R29, R29 ;  /* 0x0000001d001d7308 */ /* 0x000fe20000000800 */
[----:B------:R3:W-:Y:S01]  /*3de0*/  @!P1 SYNCS.ARRIVE.TRANS64.RED.A1T0 RZ, [R24+URZ], RZ ;  /* 0x000000ff18ff99a7 */ /* 0x0007e2000810043f */
[----:B------:R-:W-:Y:S01]  /*3df0*/  F2FP.F16.F32.PACK_AB R152, R49, R152 ;  /* 0x000000983198723e */ /* 0x000fe200000000ff */
[----:B------:R-:W-:Y:S01]  /*3e00*/  FADD.FTZ R27, R51, R34 ;  /* 0x00000022331b7221 */ /* 0x000fe20000010000 */
[-CC-:B------:R-:W-:Y:S01]  /*3e10*/  FFMA.FTZ R163, R163, R21.reuse, -R178.reuse ;  /* 0x00000015a3a37223 */ /* 0x180fe200000108b2 */
[-CC-:B------:R-:W-:Y:S01]  /*3e20*/  FFMA.FTZ R186, R186, R21.reuse, -R178.reuse ;  /* 0x00000015baba7223 */ /* 0x180fe200000108b2 */
[--C-:B------:R-:W-:Y:S01]  /*3e30*/  FFMA.FTZ R180, R180, R21, -R178.reuse ;  /* 0x00000015b4b47223 */ /* 0x100fe200000108b2 */
[----:B------:R-:W-:Y:S01]  /*3e40*/  FADD.FTZ R34, R32, R27 ;  /* 0x0000001b20227221 */ /* 0x000fe20000010000 */
[----:B------:R4:W5:Y:S01]  /*3e50*/  MUFU.EX2 R55, R38 ;  /* 0x0000002600377308 */ /* 0x0009620000000800 */
[----:B-1----:R-:W-:Y:S01]  /*3e60*/  F2FP.F16.F32.PACK_AB R153, R26, R25 ;  /* 0x000000191a99723e */ /* 0x002fe200000000ff */
[----:B------:R-:W-:Y:S01]  /*3e70*/  FFMA.FTZ R181, R181, R21, -R178 ;  /* 0x00000015b5b57223 */ /* 0x000fe200000108b2 */
[----:B------:R-:W-:Y:S01]  /*3e80*/  FADD.FTZ R27, R53, R34 ;  /* 0x00000022351b7221 */ /* 0x000fe20000010000 */
[----:B------:R-:W-:-:S04]  /*3e90*/  @!P1 VIADD R0, R0, 0x32460 ;  /* 0x0003246000009836 */ /* 0x000fc80000000000 */
[----:B------:R-:W1:Y:S01]  /*3ea0*/  MUFU.EX2 R30, R31 ;  /* 0x0000001f001e7308 */ /* 0x000e620000000800 */
[----:B----4-:R-:W-:Y:S01]  /*3eb0*/  FADD.FTZ R38, R25, R26 ;  /* 0x0000001a19267221 */ /* 0x010fe20000010000 */
[----:B------:R-:W-:-:S06]  /*3ec0*/  @!P1 PRMT R0, RZ, 0x654, R0 ;  /* 0x00000654ff009816 */ /* 0x000fcc0000000000 */
[----:B------:R-:W4:Y:S01]  /*3ed0*/  MUFU.EX2 R40, R40 ;  /* 0x0000002800287308 */ /* 0x000f220000000800 */
[----:B-----5:R-:W-:-:S07]  /*3ee0*/  F2FP.F16.F32.PACK_AB R158, R55, R36 ;  /* 0x00000024379e723e */ /* 0x020fce00000000ff */
[----:B------:R-:W5:Y:S01]  /*3ef0*/  MUFU.EX2 R33, R33 ;  /* 0x0000002100217308 */ /* 0x000f620000000800 */
[----:B-1----:R-:W-:-:S07]  /*3f00*/  F2FP.F16.F32.PACK_AB R155, R30, R29 ;  /* 0x0000001d1e9b723e */ /* 0x002fce00000000ff */
[----:B------:R1:W2:Y:S08]  /*3f10*/  MUFU.EX2 R45, R42 ;  /* 0x0000002a002d7308 */ /* 0x0002b00000000800 */
[----:B---3--:R-:W3:Y:S01]  /*3f20*/  MUFU.EX2 R24, R39 ;  /* 0x0000002700187308 */ /* 0x008ee20000000800 */
[----:B-1----:R-:W-:Y:S01]  /*3f30*/  FADD.FTZ R42, R36, R27 ;  /* 0x0000001b242a7221 */ /* 0x002fe20000010000 */
[----:B------:R-:W-:-:S03]  /*3f40*/  FADD.FTZ R27, R29, R38 ;  /* 0x000000261d1b7221 */ /* 0x000fc60000010000 */
[----:B------:R-:W-:Y:S01]  /*3f50*/  FADD.FTZ R31, R55, R42 ;  /* 0x0000002a371f7221 */ /* 0x000fe20000010000 */
[----:B------:R-:W-:Y:S02]  /*3f60*/  FADD.FTZ R38, R30, R27 ;  /* 0x0000001b1e267221 */ /* 0x000fe40000010000 */
[----:B------:R-:W1:Y:S01]  /*3f70*/  MUFU.EX2 R35, R35 ;  /* 0x0000002300237308 */ /* 0x000e620000000800 */
[----:B----4-:R-:W-:Y:S01]  /*3f80*/  FADD.FTZ R28, R40, R31 ;  /* 0x0000001f281c7221 */ /* 0x010fe20000010000 */
[----:B-----5:R-:W-:Y:S01]  /*3f90*/  FADD.FTZ R27, R33, R38 ;  /* 0x00000026211b7221 */ /* 0x020fe20000010000 */
[C---:B--2---:R-:W-:Y:S02]  /*3fa0*/  F2FP.F16.F32.PACK_AB R160, R45.reuse, R40 ;  /* 0x000000282da0723e */ /* 0x044fe400000000ff */
[----:B------:R-:W-:-:S03]  /*3fb0*/  FADD.FTZ R31, R45, R28 ;  /* 0x0000001c2d1f7221 */ /* 0x000fc60000010000 */
[----:B------:R-:W2:Y:S01]  /*3fc0*/  MUFU.EX2 R34, R37 ;  /* 0x0000002500227308 */ /* 0x000ea20000000800 */
[C---:B---3--:R-:W-:Y:S01]  /*3fd0*/  FADD.FTZ R32, R24.reuse, R27 ;  /* 0x0000001b18207221 */ /* 0x048fe20000010000 */
[----:B------:R-:W-:-:S06]  /*3fe0*/  F2FP.F16.F32.PACK_AB R157, R24, R33 ;  /* 0x00000021189d723e */ /* 0x000fcc00000000ff */
        /* <DEDUP_REMOVED lines=12> */
[----:B------:R-:W-:Y:S01]  /*40b0*/  MUFU.EX2 R193, R193 ;  /* 0x000000c100c17308 */ /* 0x000fe20000000800 */
[C---:B---3--:R-:W-:Y:S01]  /*40c0*/  FADD.FTZ R194, R28.reuse, R25 ;  /* 0x000000191cc27221 */ /* 0x048fe20000010000 */
[----:B------:R-:W-:-:S06]  /*40d0*/  F2FP.F16.F32.PACK_AB R161, R28, R41 ;  /* 0x000000291ca1723e */ /* 0x000fcc00000000ff */
[----:B------:R-:W-:Y:S01]  /*40e0*/  MUFU.EX2 R192, R192 ;  /* 0x000000c000c07308 */ /* 0x000fe20000000800 */
[----:B-1----:R-:W-:-:S07]  /*40f0*/  FADD.FTZ R194, R163, R194 ;  /* 0x000000c2a3c27221 */ /* 0x002fce0000010000 */
[----:B------:R-:W-:Y:S08]  /*4100*/  MUFU.EX2 R189, R189 ;  /* 0x000000bd00bd7308 */ /* 0x000ff00000000800 */
[----:B------:R-:W1:Y:S08]  /*4110*/  MUFU.EX2 R191, R191 ;  /* 0x000000bf00bf7308 */ /* 0x000e700000000800 */
        /* <DEDUP_REMOVED lines=8> */
[----:B------:R2:W-:Y:S06]  /*41a0*/  BAR.SYNC.DEFER_BLOCKING R72, 0x100 ;  /* 0x000400480000751d */ /* 0x0005ec0000010000 */
[----:B--2---:R-:W-:-:S06]  /*41b0*/  WARPGROUP.ARRIVE ;  /* 0x00000000000079c5 */ /* 0x004fcc0000000000 */
[----:B------:R-:W-:Y:S01]  /*41c0*/  HGMMA.64x256x16.F32 R24, R152, gdesc[UR8].tnspB, RZ, !UPT, gsb0 ;  /* 0x43e0000898187df0 */ /* 0x000fe2000c0008ff */
[----:B------:R-:W-:Y:S01]  /*41d0*/  UMOV UR10, UR6 ;  /* 0x00000006000a7c82 */ /* 0x000fe20008000000 */
[----:B------:R-:W-:Y:S01]  /*41e0*/  UMOV UR11, 0x40000040 ;  /* 0x40000040000b7882 */ /* 0x000fe20000000000 */
[----:B------:R-:W-:Y:S01]  /*41f0*/  UIADD3 UR6, UR4, 0x180, URZ ;  /* 0x0000018004067890 */ /* 0x000fe2000fffe03f */
[----:B------:R-:W-:Y:S02]  /*4200*/  WARPGROUP.DEPBAR.LE gsb0, 0x0 ;  /* 0x00008000000079c5 */ /* 0x000fe40000010000 */
[----:B------:R-:W-:Y:S01]  /*4210*/  WARPGROUP.ARRIVE ;  /* 0x00000000000079c5 */ /* 0x000fe20000000000 */
[-CC-:B------:R-:W-:Y:S01]  /*4220*/  FFMA.FTZ R152, R172, R21.reuse, -R178.reuse ;  /* 0x00000015ac987223 */ /* 0x180fe200000108b2 */
[----:B------:R-:W-:Y:S01]  /*4230*/  FFMA.FTZ R153, R169, R21, -R178 ;  /* 0x00000015a9997223 */ /* 0x000fe200000108b2 */
[----:B-1----:R-:W-:-:S15]  /*4240*/  F2FP.F16.F32.PACK_AB R154, R191, R189 ;  /* 0x000000bdbf9a723e */ /* 0x002fde00000000ff */
[----:B------:R-:W-:-:S04]  /*4250*/  NOP ;  /* 0x0000000000007918 */ /* 0x000fc80000000000 */
[----:B------:R-:W-:Y:S01]  /*4260*/  HGMMA.64x256x16.F32 R24, R156, gdesc[UR12].tnspB, R24, gsb0 ;  /* 0x43e0000c9c187df0 */ /* 0x000fe20008000818 */
[----:B------:R-:W1:Y:S08]  /*4270*/  MUFU.EX2 R152, R152 ;  /* 0x0000009800987308 */ /* 0x000e700000000800 */
[----:B------:R-:W2:Y:S01]  /*4280*/  MUFU.EX2 R153, R153 ;  /* 0x0000009900997308 */ /* 0x000ea20000000800 */
[C---:B-1----:R-:W-:Y:S01]  /*4290*/  F2FP.F16.F32.PACK_AB R163, R152.reuse, R163 ;  /* 0x000000a398a3723e */ /* 0x042fe200000000ff */
[----:B------:R-:W-:Y:S01]  /*42a0*/  FADD.FTZ R194, R152, R194 ;  /* 0x000000c298c27221 */ /* 0x000fe20000010000 */
[----:B------:R-:W-:-:S03]  /*42b0*/  F2FP.F16.F32.PACK_AB R152, R192, R193 ;  /* 0x000000c1c098723e */ /* 0x000fc600000000ff */
[----:B--2---:R-:W-:Y:S01]  /*42c0*/  FADD.FTZ R194, R153, R194 ;  /* 0x000000c299c27221 */ /* 0x004fe20000010000 */
[----:B------:R-:W-:Y:S02]  /*42d0*/  WARPGROUP.DEPBAR.LE gsb0, 0x0 ;  /* 0x00008000000079c5 */ /* 0x000fe40000010000 */
[----:B------:R-:W-:Y:S01]  /*42e0*/  WARPGROUP.ARRIVE ;  /* 0x00000000000079c5 */ /* 0x000fe20000000000 */
[-CC-:B------:R-:W-:Y:S01]  /*42f0*/  FFMA.FTZ R156, R170, R21.reuse, -R178.reuse ;  /* 0x00000015aa9c7223 */ /* 0x180fe200000108b2 */
[-CC-:B------:R-:W-:Y:S01]  /*4300*/  FFMA.FTZ R157, R171, R21.reuse, -R178.reuse ;  /* 0x00000015ab9d7223 */ /* 0x180fe200000108b2 */
[----:B------:R-:W-:Y:S01]  /*4310*/  FFMA.FTZ R158, R177, R21, -R178 ;  /* 0x00000015b19e7223 */ /* 0x000fe200000108b2 */
[----:B------:R-:W-:-:S06]  /*4320*/  FADD.FTZ R159, R193, R190 ;  /* 0x000000bec19f7221 */ /* 0x000fcc0000010000 */
[----:B------:R-:W-:Y:S01]  /*4330*/  HGMMA.64x256x16.F32 R24, R160, gdesc[UR8].tnspB, R24, gsb0 ;  /* 0x43e00008a0187df0 */ /* 0x000fe20008000818 */
[----:B------:R-:W1:Y:S01]  /*4340*/  MUFU.EX2 R156, R156 ;  /* 0x0000009c009c7308 */ /* 0x000e620000000800 */
[----:B------:R-:W-:Y:S01]  /*4350*/  UMOV UR10, UR6 ;  /* 0x00000006000a7c82 */ /* 0x000fe20008000000 */
[----:B------:R-:W-:Y:S01]  /*4360*/  UMOV UR11, 0x40000040 ;  /* 0x40000040000b7882 */ /* 0x000fe20000000000 */
[----:B------:R-:W-:Y:S01]  /*4370*/  FADD.FTZ R159, R192, R159 ;  /* 0x0000009fc09f7221 */ /* 0x000fe20000010000 */
[----:B------:R-:W-:Y:S02]  /*4380*/  UIADD3 UR6, UR4, 0x200, URZ ;  /* 0x0000020004067890 */ /* 0x000fe4000fffe03f */
[----:B------:R-:W-:Y:S01]  /*4390*/  UIADD3 UR4, UR4, 0x280, URZ ;  /* 0x0000028004047890 */ /* 0x000fe2000fffe03f */
[----:B------:R-:W-:Y:S01]  /*43a0*/  FADD.FTZ R159, R189, R159 ;  /* 0x0000009fbd9f7221 */ /* 0x000fe20000010000 */
[----:B------:R-:W2:Y:S03]  /*43b0*/  MUFU.EX2 R157, R157 ;  /* 0x0000009d009d7308 */ /* 0x000ea60000000800 */
[----:B------:R-:W-:-:S05]  /*43c0*/  FADD.FTZ R159, R191, R159 ;  /* 0x0000009fbf9f7221 */ /* 0x000fca0000010000 */
[----:B------:R-:W3:Y:S01]  /*43d0*/  MUFU.EX2 R158, R158 ;  /* 0x0000009e009e7308 */ /* 0x000ee20000000800 */
[C---:B-1----:R-:W-:Y:S01]  /*43e0*/  F2FP.F16.F32.PACK_AB R153, R156.reuse, R153 ;  /* 0x000000999c99723e */ /* 0x042fe200000000ff */
[----:B------:R-:W-:Y:S01]  /*43f0*/  FADD.FTZ R194, R156, R194 ;  /* 0x000000c29cc27221 */ /* 0x000fe20000010000 */
[----:B------:R-:W-:-:S06]  /*4400*/  FFMA.FTZ R156, R182, R21, -R178 ;  /* 0x00000015b69c7223 */ /* 0x000fcc00000108b2 */
[----:B------:R-:W-:Y:S01]  /*4410*/  MUFU.EX2 R156, R156 ;  /* 0x0000009c009c7308 */ /* 0x000fe20000000800 */
[----:B--2---:R-:W-:Y:S01]  /*4420*/  FADD.FTZ R194, R157, R194 ;  /* 0x000000c29dc27221 */ /* 0x004fe20000010000 */
[----:B---3--:R-:W-:-:S03]  /*4430*/  F2FP.F16.F32.PACK_AB R155, R158, R157 ;  /* 0x0000009d9e9b723e */ /* 0x008fc600000000ff */
[----:B------:R-:W-:Y:S01]  /*4440*/  FADD.FTZ R157, R158, R194 ;  /* 0x000000c29e9d7221 */ /* 0x000fe20000010000 */
[----:B------:R-:W-:Y:S02]  /*4450*/  WARPGROUP.DEPBAR.LE gsb0, 0x0 ;  /* 0x00008000000079c5 */ /* 0x000fe40000010000 */
[----:B------:R-:W-:Y:S01]  /*4460*/  WARPGROUP.ARRIVE ;  /* 0x00000000000079c5 */ /* 0x000fe20000000000 */
[-CC-:B------:R-:W-:Y:S01]  /*4470*/  FFMA.FTZ R160, R166, R21.reuse, -R178.reuse ;  /* 0x00000015a6a07223 */ /* 0x180fe200000108b2 */
[----:B------:R-:W-:-:S04]  /*4480*/  FFMA.FTZ R161, R184, R21, -R178 ;  /* 0x00000015b8a17223 */ /* 0x000fc800000108b2 */
[----:B------:R-:W-:Y:S01]  /*4490*/  HGMMA.64x256x16.F32 R24, R152, gdesc[UR8].tnspB, R24, gsb0 ;  /* 0x43e0000898187df0 */ /* 0x000fe20008000818 */
[----:B------:R-:W-:Y:S01]  /*44a0*/  MUFU.EX2 R160, R160 ;  /* 0x000000a000a07308 */ /* 0x000fe20000000800 */
[----:B------:R-:W-:Y:S01]  /*44b0*/  UMOV UR10, UR6 ;  /* 0x00000006000a7c82 */ /* 0x000fe20008000000 */
[----:B------:R-:W-:-:S06]  /*44c0*/  UMOV UR11, 0x40000040 ;  /* 0x40000040000b7882 */ /* 0x000fcc0000000000 */
[----:B------:R-:W1:Y:S01]  /*44d0*/  MUFU.EX2 R161, R161 ;  /* 0x000000a100a17308 */ /* 0x000e620000000800 */
[----:B------:R-:W-:Y:S02]  /*44e0*/  WARPGROUP.DEPBAR.LE gsb0, 0x0 ;  /* 0x00008000000079c5 */ /* 0x000fe40000010000 */
[----:B------:R-:W-:-:S05]  /*44f0*/  FFMA.FTZ R153, R168, R21, -R178 ;  /* 0x00000015a8997223 */ /* 0x000fca00000108b2 */
[----:B------:R-:W2:Y:S01]  /*4500*/  MUFU.EX2 R152, R188 ;  /* 0x000000bc00987308 */ /* 0x000ea20000000800 */
[----:B------:R-:W-:Y:S01]  /*4510*/  F2FP.F16.F32.PACK_AB R154, R185, R183 ;  /* 0x000000b7b99a723e */ /* 0x000fe200000000ff */
[----:B------:R-:W-:Y:S01]  /*4520*/  FFMA.FTZ R178, R187, R21, -R178 ;  /* 0x00000015bbb27223 */ /* 0x000fe200000108b2 */
[----:B-1----:R-:W-:-:S05]  /*4530*/  F2FP.F16.F32.PACK_AB R155, R156, R161 ;  /* 0x000000a19c9b723e */ /* 0x002fca00000000ff */
[----:B------:R-:W1:Y:S08]  /*4540*/  MUFU.EX2 R153, R153 ;  /* 0x0000009900997308 */ /* 0x000e700000000800 */
[----:B------:R-:W3:Y:S01]  /*4550*/  MUFU.EX2 R178, R178 ;  /* 0x000000b200b27308 */ /* 0x000ee20000000800 */
[----:B--2---:R-:W-:Y:S01]  /*4560*/  FADD.FTZ R159, R152, R159 ;  /* 0x0000009f989f7221 */ /* 0x004fe20000010000 */
[----:B------:R-:W-:-:S03]  /*4570*/  F2FP.F16.F32.PACK_AB R152, R179, R152 ;  /* 0x00000098b398723e */ /* 0x000fc600000000ff */
[----:B------:R-:W-:Y:S01]  /*4580*/  FADD.FTZ R159, R179, R159 ;  /* 0x0000009fb39f7221 */ /* 0x000fe20000010000 */
[----:B-1----:R-:W-:Y:S01]  /*4590*/  FADD.FTZ R157, R153, R157 ;  /* 0x0000009d999d7221 */ /* 0x002fe20000010000 */
[----:B------:R-:W-:-:S03]  /*45a0*/  F2FP.F16.F32.PACK_AB R153, R160, R153 ;  /* 0x00000099a099723e */ /* 0x000fc600000000ff */
[----:B------:R-:W-:Y:S01]  /*45b0*/  FADD.FTZ R157, R160, R157 ;  /* 0x0000009da09d7221 */ /* 0x000fe20000010000 */
[----:B------:R-:W-:-:S03]  /*45c0*/  WARPGROUP.ARRIVE ;  /* 0x00000000000079c5 */ /* 0x000fc60000000000 */
[----:B------:R-:W-:-:S03]  /*45d0*/  FADD.FTZ R157, R161, R157 ;  /* 0x0000009da19d7221 */ /* 0x000fc60000010000 */
[----:B------:R-:W-:Y:S01]  /*45e0*/  HGMMA.64x256x16.F32 R24, R152, gdesc[UR8].tnspB, R24, gsb0 ;  /* 0x43e0000898187df0 */ /* 0x000fe20008000818 */
[----:B------:R-:W-:Y:S01]  /*45f0*/  FADD.FTZ R156, R156, R157 ;  /* 0x0000009d9c9c7221 */ /* 0x000fe20000010000 */
[----:B------:R-:W-:Y:S01]  /*4600*/  UMOV UR10, UR4 ;  /* 0x00000004000a7c82 */ /* 0x000fe20008000000 */
[----:B------:R-:W-:Y:S01]  /*4610*/  UMOV UR11, 0x40000040 ;  /* 0x40000040000b7882 */ /* 0x000fe20000000000 */
[----:B------:R-:W-:Y:S02]  /*4620*/  WARPGROUP.DEPBAR.LE gsb0, 0x0 ;  /* 0x00008000000079c5 */ /* 0x000fe40000010000 */
[----:B------:R-:W1:Y:S01]  /*4630*/  MUFU.EX2 R152, R173 ;  /* 0x000000ad00987308 */ /* 0x000e620000000800 */
[----:B------:R-:W-:Y:S01]  /*4640*/  FADD.FTZ R154, R183, R159 ;  /* 0x0000009fb79a7221 */ /* 0x000fe20000010000 */
[----:B---3--:R-:W-:-:S03]  /*4650*/  F2FP.F16.F32.PACK_AB R155, R178, R181 ;  /* 0x000000b5b29b723e */ /* 0x008fc600000000ff */
[----:B------:R-:W-:Y:S01]  /*4660*/  FADD.FTZ R185, R185, R154 ;  /* 0x0000009ab9b97221 */ /* 0x000fe20000010000 */
[----:B------:R-:W-:Y:S02]  /*4670*/  F2FP.F16.F32.PACK_AB R154, R176, R175 ;  /* 0x000000afb09a723e */ /* 0x000fe400000000ff */
[----:B------:R-:W2:Y:S01]  /*4680*/  MUFU.EX2 R153, R186 ;  /* 0x000000ba00997308 */ /* 0x000ea20000000800 */
[----:B-1----:R-:W-:Y:S01]  /*4690*/  FADD.FTZ R157, R152, R185 ;  /* 0x000000b9989d7221 */ /* 0x002fe20000010000 */
[----:B------:R-:W-:-:S03]  /*46a0*/  F2FP.F16.F32.PACK_AB R152, R174, R152 ;  /* 0x00000098ae98723e */ /* 0x000fc600000000ff */
[----:B------:R-:W-:Y:S01]  /*46b0*/  FADD.FTZ R174, R174, R157 ;  /* 0x0000009daeae7221 */ /* 0x000fe20000010000 */
[----:B--2---:R-:W-:Y:S01]  /*46c0*/  FADD.FTZ R159, R153, R156 ;  /* 0x0000009c999f7221 */ /* 0x004fe20000010000 */
[C---:B------:R-:W-:Y:S02]  /*46d0*/  F2FP.F16.F32.PACK_AB R153, R180.reuse, R153 ;  /* 0x00000099b499723e */ /* 0x040fe400000000ff */
[----:B------:R-:W-:Y:S01]  /*46e0*/  FADD.FTZ R175, R175, R174 ;  /* 0x000000aeafaf7221 */ /* 0x000fe20000010000 */
[----:B------:R-:W-:Y:S01]  /*46f0*/  FADD.FTZ R180, R180, R159 ;  /* 0x0000009fb4b47221 */ /* 0x000fe20000010000 */
[----:B------:R-:W-:Y:S02]  /*4700*/  WARPGROUP.ARRIVE ;  /* 0x00000000000079c5 */ /* 0x000fe40000000000 */
[----:B------:R-:W-:Y:S01]  /*4710*/  FADD.FTZ R217, R176, R175 ;  /* 0x000000afb0d97221 */ /* 0x000fe20000010000 */
[----:B------:R-:W-:-:S03]  /*4720*/  FADD.FTZ R181, R181, R180 ;  /* 0x000000b4b5b57221 */ /* 0x000fc60000010000 */
[----:B------:R-:W-:Y:S01]  /*4730*/  HGMMA.64x256x16.F32 R24, R152, gdesc[UR8].tnspB, R24, gsb0 ;  /* 0x43e0000898187df0 */ /* 0x000fe20008000818 */
[----:B------:R-:W-:Y:S02]  /*4740*/  FADD.FTZ R214, R178, R181 ;  /* 0x000000b5b2d67221 */ /* 0x000fe40000010000 */
[----:B------:R-:W-:Y:S02]  /*4750*/  WARPGROUP.DEPBAR.LE gsb0, 0x0 ;  /* 0x00008000000079c5 */ /* 0x000fe40000010000 */
[----:B------:R1:W-:Y:S02]  /*4760*/  @!P1 SYNCS.ARRIVE.TRANS64.RED.A1T0 RZ, [R0+URZ], RZ ;  /* 0x000000ff00ff99a7 */ /* 0x0003e4000810043f */
[----:B-1----:R-:W-:-:S05]  /*4770*/  VIADD R0, R165, 0xfffffffe ;  /* 0xfffffffea5007836 */ /* 0x002fca0000000000 */
[----:B------:R-:W-:-:S13]  /*4780*/  ISETP.GE.AND P2, PT, R0, R22, PT ;  /* 0x000000160000720c */ /* 0x000fda0003f46270 */
[----:B0-----:R-:W-:Y:S05]  /*4790*/  @!P2 BRA `(.L_x_10103) ;  /* 0x00000028004ca947 */ /* 0x001fea0003800000 */
[----:B------:R-:W-:Y:S01]  /*47a0*/  IMAD.MOV.U32 R215, RZ, RZ, R164 ;  /* 0x000000ffffd77224 */ /* 0x000fe200078e00a4 */
[----:B------:R-:W-:Y:S01]  /*47b0*/  ULDC UR4, c[0x0][0xad0] ;  /* 0x0002b40000047ab9 */ /* 0x000fe20000000800 */
[----:B------:R-:W-:-:S07]  /*47c0*/  IMAD.MOV.U32 R216, RZ, RZ, R20 ;  /* 0x000000ffffd87224 */ /* 0x000fce00078e0014 */
.L_x_10112:
[----:B------:R-:W-:Y:S01]  /*47d0*/  UIADD3 UR36, UR36, 0x1, URZ ;  /* 0x0000000124247890 */ /* 0x000fe2000fffe03f */
[C---:B------:R-:W-:Y:S01]  /*47e0*/  ISETP.GT.AND P2, PT, R0.reuse, R22, PT ;  /* 0x000000160000720c */ /* 0x040fe20003f44270 */
[----:B------:R-:W-:Y:S02]  /*47f0*/  VIADD R0, R0, 0xffffffff ;  /* 0xffffffff00007836 */ /* 0x000fe40000000000 */
[----:B------:R-:W-:-:S04]  /*4800*/  UISETP.NE.AND UP0, UPT, UR36, 0x2, UPT ;  /* 0x000000022400788c */ /* 0x000fc8000bf05270 */
[----:B------:R-:W-:Y:S02]  /*4810*/  USEL UR5, URZ, 0x1, UP0 ;  /* 0x000000013f057887 */ /* 0x000fe40008000000 */
[----:B------:R-:W-:Y:S02]  /*4820*/  USEL UR36, UR36, URZ, UP0 ;  /* 0x0000003f24247287 */ /* 0x000fe40008000000 */
[----:B------:R-:W-:Y:S01]  /*4830*/  ULOP3.LUT UR37, UR37, UR5, URZ, 0x3c, !UPT ;  /* 0x0000000525257292 */ /* 0x000fe2000f8e3c3f */
[----:B0-----:R-:W-:Y:S11]  /*4840*/  @!P0 BRA `(.L_x_10104) ;  /* 0x0000000000048947 */ /* 0x001ff60003800000 */
[----:B------:R-:W-:Y:S01]  /*4850*/  BPT.TRAP 0x1 ;  /* 0x000000040000795c */ /* 0x000fe20000300000 */
.L_x_10104:
        /* <DEDUP_REMOVED lines=9> */
.L_x_10105:
[----:B-1----:R-:W-:Y:S05]  /*48f0*/  @P3 BRA `(.L_x_10106) ;  /* 0x0000000000083947 */ /* 0x002fea0003800000 */
[----:B------:R-:W1:Y:S02]  /*4900*/  SYNCS.PHASECHK.TRANS64.TRYWAIT P3, [UR5+0x32430], R20 ;  /* 0x03243014ff0075a7 */ /* 0x000e640008060145 */
[----:B-1----:R-:W-:Y:S05]  /*4910*/  @!P3 BRA `(.L_x_10107) ;  /* 0x000000ec0004b947 */ /* 0x002fea0003800000 */
.L_x_10106:
[----:B------:R-:W-:Y:S01]  /*4920*/  R2UR UR52, R18 ;  /* 0x00000000123472ca */ /* 0x000fe200000e0000 */
[----:B------:R-:W-:Y:S01]  /*4930*/  UIMAD UR6, UR36, 0x300, UR61 ;  /* 0x00000300240678a4 */ /* 0x000fe2000f8e023d */
[----:B------:R-:W-:Y:S01]  /*4940*/  R2UR UR53, R19 ;  /* 0x00000000133572ca */ /* 0x000fe200000e0000 */
[----:B------:R-:W-:Y:S01]  /*4950*/  WARPGROUP.ARRIVE ;  /* 0x00000000000079c5 */ /* 0x000fe20000000000 */
[----:B------:R-:W-:-:S04]  /*4960*/  UMOV UR55, 0x40000040 ;  /* 0x4000004000377882 */ /* 0x000fc80000000000 */
[----:B------:R-:W-:-:S07]  /*4970*/  UMOV UR54, UR6 ;  /* 0x0000000600367c82 */ /* 0x000fce0008000000 */
[----:B------:R-:W-:Y:S01]  /*4980*/  HGMMA.64x96x16.F32 R152, gdesc[UR52], RZ, !UPT, gsb0 ;  /* 0x01600000349879f0 */ /* 0x000fe2000c0008ff */
[----:B------:R-:W-:Y:S01]  /*4990*/  R2UR UR52, R16 ;  /* 0x00000000103472ca */ /* 0x000fe200000e0000 */
[----:B------:R-:W-:Y:S01]  /*49a0*/  UIADD3 UR54, UR6, 0x2, URZ ;  /* 0x0000000206367890 */ /* 0x000fe2000fffe03f */
[----:B------:R-:W-:Y:S01]  /*49b0*/  R2UR UR53, R17 ;  /* 0x00000000113572ca */ /* 0x000fe200000e0000 */
[----:B------:R-:W-:Y:S01]  /*49c0*/  UMOV UR55, 0x40000040 ;  /* 0x4000004000377882 */ /* 0x000fe20000000000 */
[----:B------:R-:W-:Y:S02]  /*49d0*/  WARPGROUP.DEPBAR.LE gsb0, 0x0 ;  /* 0x00008000000079c5 */ /* 0x000fe40000010000 */
[----:B------:R-:W-:-:S09]  /*49e0*/  WARPGROUP.ARRIVE ;  /* 0x00000000000079c5 */ /* 0x000fd20000000000 */
[----:B------:R-:W-:Y:S01]  /*49f0*/  HGMMA.64x96x16.F32 R152, gdesc[UR52], R152, gsb0 ;  /* 0x01600000349879f0 */ /* 0x000fe20008000898 */
        /* <DEDUP_REMOVED lines=13> */
[----:B------:R-:W-:Y:S03]  /*4ad0*/  HGMMA.64x96x16.F32 R152, gdesc[UR52], R152, gsb0 ;  /* 0x01600000349879f0 */ /* 0x000fe60008000898 */
[----:B------:R-:W-:Y:S02]  /*4ae0*/  WARPGROUP.DEPBAR.LE gsb0, 0x0 ;  /* 0x00008000000079c5 */ /* 0x000fe40000010000 */
[----:B------:R-:W-:Y:S05]  /*4af0*/  @!P0 BRA `(.L_x_10108) ;  /* 0x0000000000048947 */ /* 0x000fea0003800000 */
[----:B------:R-:W-:Y:S01]  /*4b00*/  BPT.TRAP 0x1 ;  /* 0x000000040000795c */ /* 0x000fe20000300000 */
.L_x_10108:
[----:B------:R2:W3:Y:S01]  /*4b10*/  SYNCS.PHASECHK.TRANS64.TRYWAIT P3, [UR5+0x32450], R20 ;  /* 0x03245014ff0075a7 */ /* 0x0004e20008060145 */
[----:B------:R-:W-:Y:S05]  /*4b20*/  @!P0 BRA `(.L_x_10109) ;  /* 0x0000000000048947 */ /* 0x000fea0003800000 */
[----:B------:R-:W-:Y:S01]  /*4b30*/  BPT.TRAP 0x1 ;  /* 0x000000040000795c */ /* 0x000fe20000300000 */
.L_x_10109:
[----:B---3--:R-:W-:Y:S05]  /*4b40*/  @P3 BRA `(.L_x_10110) ;  /* 0x0000000000083947 */ /* 0x008fea0003800000 */
[----:B------:R-:W3:Y:S02]  /*4b50*/  SYNCS.PHASECHK.TRANS64.TRYWAIT P3, [UR5+0x32450], R20 ;  /* 0x03245014ff0075a7 */ /* 0x000ee40008060145 */
[----:B---3--:R-:W-:Y:S05]  /*4b60*/  @!P3 BRA `(.L_x_10111) ;  /* 0x000000e80088b947 */ /* 0x008fea0003800000 */
.L_x_10110:
[----:B------:R-:W-:Y:S01]  /*4b70*/  R2UR UR52, R4 ;  /* 0x00000000043472ca */ /* 0x000fe200000e0000 */
[----:B------:R-:W-:Y:S01]  /*4b80*/  UIMAD UR6, UR36, 0xc00, UR60 ;  /* 0x00000c00240678a4 */ /* 0x000fe2000f8e023c */
[----:B------:R-:W-:Y:S01]  /*4b90*/  R2UR UR53, R5 ;  /* 0x00000000053572ca */ /* 0x000fe200000e0000 */
[----:B------:R-:W-:Y:S01]  /*4ba0*/  WARPGROUP.ARRIVE ;  /* 0x00000000000079c5 */ /* 0x000fe20000000000 */
[----:B------:R-:W-:Y:S01]  /*4bb0*/  UMOV UR55, 0x40000040 ;  /* 0x4000004000377882 */ /* 0x000fe20000000000 */
[----:B------:R-:W-:Y:S01]  /*4bc0*/  UIADD3 UR10, UR6, 0x302, URZ ;  /* 0x00000302060a7890 */ /* 0x000fe2000fffe03f */
[----:B------:R-:W-:Y:S02]  /*4bd0*/  UMOV UR11, 0x40000040 ;  /* 0x40000040000b7882 */ /* 0x000fe40000000000 */
[----:B------:R-:W-:Y:S01]  /*4be0*/  UMOV UR54, UR6 ;  /* 0x0000000600367c82 */ /* 0x000fe20008000000 */
[----:B------:R-:W-:Y:S01]  /*4bf0*/  UIADD3 UR14, UR6, 0x304, URZ ;  /* 0x00000304060e7890 */ /* 0x000fe2000fffe03f */
[----:B------:R-:W-:Y:S01]  /*4c00*/  UMOV UR15, 0x40000040 ;  /* 0x40000040000f7882 */ /* 0x000fe20000000000 */
[----:B------:R-:W-:Y:S01]  /*4c10*/  UIADD3 UR18, UR6, 0x306, URZ ;  /* 0x0000030606127890 */ /* 0x000fe2000fffe03f */
[----:B------:R-:W-:-:S03]  /*4c20*/  UMOV UR19, 0x40000040 ;  /* 0x4000004000137882 */ /* 0x000fc60000000000 */
[----:B------:R-:W-:Y:S01]  /*4c30*/  HGMMA.64x96x16.F32 R152, gdesc[UR52], R152, gsb0 ;  /* 0x01600000349879f0 */ /* 0x000fe20008000898 */
[----:B------:R-:W-:Y:S01]  /*4c40*/  R2UR UR52, R6 ;  /* 0x00000000063472ca */ /* 0x000fe200000e0000 */
[----:B------:R-:W-:Y:S01]  /*4c50*/  UIADD3 UR54, UR6, 0x2, URZ ;  /* 0x0000000206367890 */ /* 0x000fe2000fffe03f */
[----:B------:R-:W-:Y:S01]  /*4c60*/  R2UR UR53, R7 ;  /* 0x00000000073572ca */ /* 0x000fe200000e0000 */
        /* <DEDUP_REMOVED lines=39> */
[----:B------:R-:W-:Y:S01]  /*4ee0*/  UIADD3 UR54, UR6, 0x906, URZ ;  /* 0x0000090606367890 */ /* 0x000fe2000fffe03f */
[----:B------:R-:W-:Y:S01]  /*4ef0*/  UMOV UR52, UR56 ;  /* 0x0000003800347c82 */ /* 0x000fe20008000000 */
[----:B------:R-:W-:Y:S01]  /*4f00*/  UMOV UR53, UR57 ;  /* 0x0000003900357c82 */ /* 0x000fe20008000000 */
[----:B------:R-:W-:Y:S01]  /*4f10*/  UMOV UR55, 0x40000040 ;  /* 0x4000004000377882 */ /* 0x000fe20000000000 */
[----:B------:R-:W-:Y:S01]  /*4f20*/  UIMAD UR6, UR36, 0xc00, UR7 ;  /* 0x00000c00240678a4 */ /* 0x000fe2000f8e0207 */
[----:B------:R-:W-:Y:S02]  /*4f30*/  WARPGROUP.DEPBAR.LE gsb0, 0x0 ;  /* 0x00008000000079c5 */ /* 0x000fe40000010000 */
[----:B------:R-:W-:-:S06]  /*4f40*/  WARPGROUP.ARRIVE ;  /* 0x00000000000079c5 */ /* 0x000fcc0000000000 */
[----:B------:R-:W-:Y:S01]  /*4f50*/  HGMMA.64x96x16.F32 R152, gdesc[UR8], R152, gsb0 ;  /* 0x01600000089879f0 */ /* 0x000fe20008000898 */
        /* <DEDUP_REMOVED lines=56> */
[----:B012---:R-:W-:Y:S01]  /*52e0*/  FMNMX.FTZ R20, R152, R216, !PT ;  /* 0x000000d898147209 */ /* 0x007fe20007810000 */
[----:B------:R-:W-:Y:S01]  /*52f0*/  FMUL.FTZ R192, R192, UR4 ;  /* 0x00000004c0c07c20 */ /* 0x000fe20008410000 */
[----:B------:R-:W-:Y:S01]  /*5300*/  FMUL.FTZ R218, R193, UR4 ;  /* 0x00000004c1da7c20 */ /* 0x000fe20008410000 */
[----:B------:R-:W-:Y:S01]  /*5310*/  FMUL.FTZ R196, R196, UR4 ;  /* 0x00000004c4c47c20 */ /* 0x000fe20008410000 */
[----:B------:R-:W-:Y:S01]  /*5320*/  FMUL.FTZ R219, R197, UR4 ;  /* 0x00000004c5db7c20 */ /* 0x000fe20008410000 */
[----:B------:R-:W-:Y:S01]  /*5330*/  FMUL.FTZ R197, R158, UR4 ;  /* 0x000000049ec57c20 */ /* 0x000fe20008410000 */
[----:B------:R-:W-:Y:S01]  /*5340*/  FMUL.FTZ R158, R162, UR4 ;  /* 0x00000004a29e7c20 */ /* 0x000fe20008410000 */
[----:B------:R-:W0:Y:S01]  /*5350*/  MUFU.TANH R157, R157 ;  /* 0x0000009d009d7308 */ /* 0x000e220000002400 */
[----:B---3--:R-:W-:Y:S01]  /*5360*/  FMNMX.FTZ R20, R153, R20, !PT ;  /* 0x0000001499147209 */ /* 0x008fe20007810000 */
[----:B------:R-:W-:Y:S01]  /*5370*/  FMUL.FTZ R193, R154, UR4 ;  /* 0x000000049ac17c20 */ /* 0x000fe20008410000 */
[----:B------:R-:W-:Y:S01]  /*5380*/  FMUL.FTZ R162, R170, UR4 ;  /* 0x00000004aaa27c20 */ /* 0x000fe20008410000 */
[----:B------:R-:W-:Y:S01]  /*5390*/  FMUL.FTZ R220, R159, UR4 ;  /* 0x000000049fdc7c20 */ /* 0x000fe20008410000 */
[----:B------:R-:W-:Y:S01]  /*53a0*/  FMUL.FTZ R159, R163, UR4 ;  /* 0x00000004a39f7c20 */ /* 0x000fe20008410000 */
[----:B------:R-:W-:Y:S01]  /*53b0*/  FMUL.FTZ R163, R166, UR4 ;  /* 0x00000004a6a37c20 */ /* 0x000fe20008410000 */
[----:B------:R-:W-:Y:S01]  /*53c0*/  FMUL.FTZ R166, R167, UR4 ;  /* 0x00000004a7a67c20 */ /* 0x000fe20008410000 */
[----:B------:R-:W1:Y:S01]  /*53d0*/  MUFU.TANH R160, R160 ;  /* 0x000000a000a07308 */ /* 0x000e620000002400 */
[----:B----4-:R-:W-:Y:S01]  /*53e0*/  FMNMX.FTZ R20, R156, R20, !PT ;  /* 0x000000149c147209 */ /* 0x010fe20007810000 */
        /* <DEDUP_REMOVED lines=10> */
[----:B------:R-:W-:-:S04]  /*5490*/  FMUL.FTZ R191, R198, UR4 ;  /* 0x00000004c6bf7c20 */ /* 0x000fc80008410000 */
        /* <DEDUP_REMOVED lines=36> */
[----:B------:R-:W-:Y:S01]  /*56e0*/  MUFU.TANH R193, R193 ;  /* 0x000000c100c17308 */ /* 0x000fe20000002400 */
[----:B-1----:R-:W-:-:S07]  /*56f0*/  FMNMX.FTZ R20, R196, R20, !PT ;  /* 0x00000014c4147209 */ /* 0x002fce0007810000 */
[----:B------:R-:W-:Y:S01]  /*5700*/  MUFU.TANH R155, R155 ;  /* 0x0000009b009b7308 */ /* 0x000fe20000002400 */
[----:B--2---:R-:W-:-:S05]  /*5710*/  FMNMX.FTZ R20, R219, R20, !PT ;  /* 0x00000014db147209 */ /* 0x004fca0007810000 */
        /* <DEDUP_REMOVED lines=8> */
[----:B------:R-:W-:Y:S08]  /*57a0*/  MUFU.TANH R166, R166 ;  /* 0x000000a600a67308 */ /* 0x000ff00000002400 */
[----:B------:R-:W-:Y:S01]  /*57b0*/  MUFU.TANH R162, R162 ;  /* 0x000000a200a27308 */ /* 0x000fe20000002400 */
[----:B0-----:R-:W-:-:S02]  /*57c0*/  FMNMX.FTZ R20, R20, R21, !PT ;  /* 0x0000001514147209 */ /* 0x001fc40007810000 */
[----:B------:R-:W0:Y:S03]  /*57d0*/  LDC R21, c[0x0][0xa80] ;  /* 0x0002a000ff157b82 */ /* 0x000e260000000800 */
[----:B------:R-:W-:Y:S02]  /*57e0*/  FADD.FTZ R170, -R20, R216 ;  /* 0x000000d814aa7221 */ /* 0x000fe40000010100 */
[----:B------:R-:W-:Y:S01]  /*57f0*/  MUFU.TANH R171, R171 ;  /* 0x000000ab00ab7308 */ /* 0x000fe20000002400 */
[----:B------:R-:W-:Y:S01]  /*5800*/  FMUL.FTZ R216, R182, UR4 ;  /* 0x00000004b6d87c20 */ /* 0x000fe20008410000 */
[----:B------:R-:W-:Y:S01]  /*5810*/  FMUL.FTZ R182, R187, UR4 ;  /* 0x00000004bbb67c20 */ /* 0x000fe20008410000 */
[----:B------:R-:W-:Y:S01]  /*5820*/  FMUL.FTZ R187, R194, UR4 ;  /* 0x00000004c2bb7c20 */ /* 0x000fe20008410000 */
[----:B------:R-:W-:-:S04]  /*5830*/  FMUL.FTZ R194, R199, UR4 ;  /* 0x00000004c7c27c20 */ /* 0x000fc80008410000 */
[----:B------:R-:W-:Y:S08]  /*5840*/  MUFU.TANH R174, R174 ;  /* 0x000000ae00ae7308 */ /* 0x000ff00000002400 */
[----:B------:R-:W-:Y:S01]  /*5850*/  MUFU.TANH R227, R227 ;  /* 0x000000e300e37308 */ /* 0x000fe20000002400 */
[-C--:B0-----:R-:W-:Y:S01]  /*5860*/  FMUL.FTZ R154, R20, R21.reuse ;  /* 0x00000015149a7220 */ /* 0x081fe20000410000 */
[----:B------:R-:W-:-:S03]  /*5870*/  FMUL.FTZ R170, R170, R21 ;  /* 0x00000015aaaa7220 */ /* 0x000fc60000410000 */
        /* <DEDUP_REMOVED lines=27> */
[-C--:B0-----:R-:W-:Y:S01]  /*5a30*/  FMUL.FTZ R24, R24, R170.reuse ;  /* 0x000000aa18187220 */ /* 0x081fe20000410000 */
        /* <DEDUP_REMOVED lines=13> */
[-C--:B------:R-:W-:Y:S01]  /*5b10*/  FMUL.FTZ R49, R49, R170.reuse ;  /* 0x000000aa31317220 */ /* 0x080fe20000410000 */
[----:B------:R-:W-:Y:S01]  /*5b20*/  MUFU.TANH R175, R175 ;  /* 0x000000af00af7308 */ /* 0x000fe20000002400 */
[----:B-1----:R-:W-:Y:S01]  /*5b30*/  FFMA.FTZ R153, R170, R217, R152 ;  /* 0x000000d9aa997223 */ /* 0x002fe20000010098 */
[----:B------:R-:W-:Y:S01]  /*5b40*/  FMUL.FTZ R217, R183, UR4 ;  /* 0x00000004b7d97c20 */ /* 0x000fe20008410000 */
[----:B------:R-:W-:Y:S01]  /*5b50*/  FMUL.FTZ R183, R190, UR4 ;  /* 0x00000004beb77c20 */ /* 0x000fe20008410000 */
[----:B------:R-:W-:Y:S01]  /*5b60*/  FMUL.FTZ R190, R195, UR4 ;  /* 0x00000004c3be7c20 */ /* 0x000fe20008410000 */
[-C--:B------:R-:W-:Y:S01]  /*5b70*/  FMUL.FTZ R52, R52, R170.reuse ;  /* 0x000000aa34347220 */ /* 0x080fe20000410000 */
[-C--:B------:R-:W-:Y:S01]  /*5b80*/  FMUL.FTZ R53, R53, R170.reuse ;  /* 0x000000aa35357220 */ /* 0x080fe20000410000 */
[----:B------:R-:W-:Y:S01]  /*5b90*/  FMUL.FTZ R56, R56, R170 ;  /* 0x000000aa38387220 */ /* 0x000fe20000410000 */
[----:B------:R-:W-:Y:S01]  /*5ba0*/  MUFU.TANH R179, R179 ;  /* 0x000000b300b37308 */ /* 0x000fe20000002400 */
        /* <DEDUP_REMOVED lines=15> */
[----:B------:R-:W1:Y:S01]  /*5ca0*/  MUFU.TANH R216, R216 ;  /* 0x000000d800d87308 */ /* 0x000e620000002400 */
[-C--:B------:R-:W-:Y:S01]  /*5cb0*/  FMUL.FTZ R81, R81, R170.reuse ;  /* 0x000000aa51517220 */ /* 0x080fe20000410000 */
[-C--:B------:R-:W-:Y:S01]  /*5cc0*/  FMUL.FTZ R84, R84, R170.reuse ;  /* 0x000000aa54547220 */ /* 0x080fe20000410000 */
[-C--:B------:R-:W-:Y:S01]  /*5cd0*/  FMUL.FTZ R85, R85, R170.reuse ;  /* 0x000000aa55557220 */ /* 0x080fe20000410000 */
[-C--:B------:R-:W-:Y:S01]  /*5ce0*/  FMUL.FTZ R88, R88, R170.reuse ;  /* 0x000000aa58587220 */ /* 0x080fe20000410000 */
[-C--:B------:R-:W-:Y:S01]  /*5cf0*/  FMUL.FTZ R89, R89, R170.reuse ;  /* 0x000000aa59597220 */ /* 0x080fe20000410000 */
[-C--:B------:R-:W-:Y:S01]  /*5d00*/  FMUL.FTZ R92, R92, R170.reuse ;  /* 0x000000aa5c5c7220 */ /* 0x080fe20000410000 */
[----:B------:R-:W-:Y:S01]  /*5d10*/  FMUL.FTZ R93, R93, R170 ;  /* 0x000000aa5d5d7220 */ /* 0x000fe20000410000 */
[----:B------:R-:W2:Y:S01]  /*5d20*/  MUFU.TANH R217, R217 ;  /* 0x000000d900d97308 */ /* 0x000ea20000002400 */
[----:B0-----:R-:W-:Y:S01]  /*5d30*/  FADD.FTZ R153, R154, R153 ;  /* 0x000000999a997221 */ /* 0x001fe20000010000 */
[----:B------:R-:W-:Y:S01]  /*5d40*/  F2FP.F16.F32.PACK_AB R154, R167, R154 ;  /* 0x0000009aa79a723e */ /* 0x000fe200000000ff */
[-C--:B------:R-:W-:Y:S01]  /*5d50*/  FMUL.FTZ R96, R96, R170.reuse ;  /* 0x000000aa60607220 */ /* 0x080fe20000410000 */
[-C--:B------:R-:W-:Y:S01]  /*5d60*/  FMUL.FTZ R97, R97, R170.reuse ;  /* 0x000000aa61617220 */ /* 0x080fe20000410000 */
[----:B------:R-:W-:Y:S01]  /*5d70*/  FADD.FTZ R156, R167, R153 ;  /* 0x00000099a79c7221 */ /* 0x000fe20000010000 */
[----:B------:R-:W-:Y:S01]  /*5d80*/  FMNMX.FTZ R153, R193, R215, !PT ;  /* 0x000000d7c1997209 */ /* 0x000fe20007810000 */
[----:B------:R-:W0:Y:S01]  /*5d90*/  S2R R167, SR_TID.X ;  /* 0x0000000000a77919 */ /* 0x000e220000002100 */
[----:B------:R-:W3:Y:S01]  /*5da0*/  MUFU.TANH R178, R178 ;  /* 0x000000b200b27308 */ /* 0x000ee20000002400 */
[-C--:B------:R-:W-:Y:S01]  /*5db0*/  FMUL.FTZ R100, R100, R170.reuse ;  /* 0x000000aa64647220 */ /* 0x080fe20000410000 */
[----:B------:R-:W-:Y:S01]  /*5dc0*/  FMNMX.FTZ R153, R155, R153, !PT ;  /* 0x000000999b997209 */ /* 0x000fe20007810000 */
[-C--:B------:R-:W-:Y:S01]  /*5dd0*/  FMUL.FTZ R101, R101, R170.reuse ;  /* 0x000000aa65657220 */ /* 0x080fe20000410000 */
[-C--:B------:R-:W-:Y:S01]  /*5de0*/  FMUL.FTZ R104, R104, R170.reuse ;  /* 0x000000aa68687220 */ /* 0x080fe20000410000 */
[-C--:B------:R-:W-:Y:S01]  /*5df0*/  FMUL.FTZ R105, R105, R170.reuse ;  /* 0x000000aa69697220 */ /* 0x080fe20000410000 */
[----:B------:R-:W-:Y:S01]  /*5e00*/  FMNMX.FTZ R153, R197, R153, !PT ;  /* 0x00000099c5997209 */ /* 0x000fe20007810000 */
[-C--:B------:R-:W-:Y:S01]  /*5e10*/  FMUL.FTZ R108, R108, R170.reuse ;  /* 0x000000aa6c6c7220 */ /* 0x080fe20000410000 */
[----:B------:R-:W4:Y:S01]  /*5e20*/  MUFU.TANH R182, R182 ;  /* 0x000000b600b67308 */ /* 0x000f220000002400 */
[-C--:B------:R-:W-:Y:S01]  /*5e30*/  FMUL.FTZ R109, R109, R170.reuse ;  /* 0x000000aa6d6d7220 */ /* 0x080fe20000410000 */
[----:B------:R-:W-:Y:S01]  /*5e40*/  FMNMX.FTZ R153, R220, R153, !PT ;  /* 0x00000099dc997209 */ /* 0x000fe20007810000 */
[-C--:B------:R-:W-:Y:S01]  /*5e50*/  FMUL.FTZ R112, R112, R170.reuse ;  /* 0x000000aa70707220 */ /* 0x080fe20000410000 */
[-C--:B------:R-:W-:Y:S01]  /*5e60*/  FMUL.FTZ R113, R113, R170.reuse ;  /* 0x000000aa71717220 */ /* 0x080fe20000410000 */
[-C--:B------:R-:W-:Y:S01]  /*5e70*/  FMUL.FTZ R116, R116, R170.reuse ;  /* 0x000000aa74747220 */ /* 0x080fe20000410000 */
[----:B------:R-:W-:Y:S01]  /*5e80*/  FMNMX.FTZ R153, R158, R153, !PT ;  /* 0x000000999e997209 */ /* 0x000fe20007810000 */
[-C--:B------:R-:W-:Y:S01]  /*5e90*/  FMUL.FTZ R117, R117, R170.reuse ;  /* 0x000000aa75757220 */ /* 0x080fe20000410000 */
[----:B------:R-:W5:Y:S01]  /*5ea0*/  MUFU.TANH R183, R183 ;  /* 0x000000b700b77308 */ /* 0x000f620000002400 */
[-C--:B------:R-:W-:Y:S01]  /*5eb0*/  FMUL.FTZ R120, R120, R170.reuse ;  /* 0x000000aa78787220 */ /* 0x080fe20000410000 */
[----:B------:R-:W-:Y:S01]  /*5ec0*/  FMNMX.FTZ R153, R159, R153, !PT ;  /* 0x000000999f997209 */ /* 0x000fe20007810000 */
[-C--:B------:R-:W-:Y:S01]  /*5ed0*/  FMUL.FTZ R121, R121, R170.reuse ;  /* 0x000000aa79797220 */ /* 0x080fe20000410000 */
[-C--:B------:R-:W-:Y:S01]  /*5ee0*/  FMUL.FTZ R124, R124, R170.reuse ;  /* 0x000000aa7c7c7220 */ /* 0x080fe20000410000 */
[-C--:B------:R-:W-:Y:S01]  /*5ef0*/  FMUL.FTZ R125, R125, R170.reuse ;  /* 0x000000aa7d7d7220 */ /* 0x080fe20000410000 */
[----:B------:R-:W-:Y:S01]  /*5f00*/  FMNMX.FTZ R153, R163, R153, !PT ;  /* 0x00000099a3997209 */ /* 0x000fe20007810000 */
[-C--:B------:R-:W-:Y:S01]  /*5f10*/  FMUL.FTZ R128, R128, R170.reuse ;  /* 0x000000aa80807220 */ /* 0x080fe20000410000 */
[----:B------:R-:W0:Y:S01]  /*5f20*/  MUFU.TANH R186, R186 ;  /* 0x000000ba00ba7308 */ /* 0x000e220000002400 */
        /* <DEDUP_REMOVED lines=16> */
[----:B------:R-:W-:Y:S01]  /*6030*/  FMUL.FTZ R149, R149, R170 ;  /* 0x000000aa95957220 */ /* 0x000fe20000410000 */
[----:B------:R-:W-:Y:S01]  /*6040*/  FMNMX.FTZ R153, R227, R153, !PT ;  /* 0x00000099e3997209 */ /* 0x000fe20007810000 */
[----:B------:R-:W-:-:S03]  /*6050*/  IMAD.U32 R170, RZ, RZ, UR5 ;  /* 0x00000005ffaa7e24 */ /* 0x000fc6000f8e00ff */
[----:B------:R-:W-:Y:S02]  /*6060*/  FMNMX.FTZ R153, R175, R153, !PT ;  /* 0x00000099af997209 */ /* 0x000fe40007810000 */
[----:B------:R-:W0:Y:S02]  /*6070*/  MUFU.TANH R191, R191 ;  /* 0x000000bf00bf7308 */ /* 0x000e240000002400 */
[----:B------:R-:W-:-:S04]  /*6080*/  FMNMX.FTZ R153, R179, R153, !PT ;  /* 0x00000099b3997209 */ /* 0x000fc80007810000 */
[----:B-1----:R-:W-:Y:S02]  /*6090*/  FMNMX.FTZ R153, R216, R153, !PT ;  /* 0x00000099d8997209 */ /* 0x002fe40007810000 */
[----:B------:R-:W1:Y:S02]  /*60a0*/  MUFU.TANH R194, R194 ;  /* 0x000000c200c27308 */ /* 0x000e640000002400 */
[----:B--2---:R-:W-:-:S04]  /*60b0*/  FMNMX.FTZ R153, R217, R153, !PT ;  /* 0x00000099d9997209 */ /* 0x004fc80007810000 */
[----:B---3--:R-:W-:Y:S02]  /*60c0*/  FMNMX.FTZ R153, R178, R153, !PT ;  /* 0x00000099b2997209 */ /* 0x008fe40007810000 */
[----:B------:R-:W-:Y:S02]  /*60d0*/  MUFU.EX2 R161, R161 ;  /* 0x000000a100a17308 */ /* 0x000fe40000000800 */
[----:B----4-:R-:W-:-:S04]  /*60e0*/  FMNMX.FTZ R153, R182, R153, !PT ;  /* 0x00000099b6997209 */ /* 0x010fc80007810000 */
[----:B-----5:R-:W-:Y:S02]  /*60f0*/  FMNMX.FTZ R153, R183, R153, !PT ;  /* 0x00000099b7997209 */ /* 0x020fe40007810000 */
[----:B------:R-:W-:Y:S02]  /*6100*/  MUFU.EX2 R168, R168 ;  /* 0x000000a800a87308 */ /* 0x000fe40000000800 */
[----:B0-----:R-:W-:-:S04]  /*6110*/  FMNMX.FTZ R153, R186, R153, !PT ;  /* 0x00000099ba997209 */ /* 0x001fc80007810000 */
[----:B------:R-:W-:Y:S02]  /*6120*/  FMNMX.FTZ R153, R187, R153, !PT ;  /* 0x00000099bb997209 */ /* 0x000fe40007810000 */
[----:B------:R-:W-:Y:S02]  /*6130*/  MUFU.EX2 R169, R169 ;  /* 0x000000a900a97308 */ /* 0x000fe40000000800 */
[----:B------:R-:W-:-:S04]  /*6140*/  FMNMX.FTZ R153, R190, R153, !PT ;  /* 0x00000099be997209 */ /* 0x000fc80007810000 */
[----:B------:R-:W-:Y:S02]  /*6150*/  FMNMX.FTZ R153, R191, R153, !PT ;  /* 0x00000099bf997209 */ /* 0x000fe40007810000 */
[----:B------:R-:W-:Y:S02]  /*6160*/  MUFU.EX2 R172, R172 ;  /* 0x000000ac00ac7308 */ /* 0x000fe40000000800 */
[----:B-1----:R-:W-:-:S05]  /*6170*/  FMNMX.FTZ R153, R194, R153, !PT ;  /* 0x00000099c2997209 */ /* 0x002fca0007810000 */
        /* <DEDUP_REMOVED lines=10> */
[----:B0-----:R-:W-:-:S07]  /*6220*/  FMNMX.FTZ R164, R164, R153, !PT ;  /* 0x00000099a4a47209 */ /* 0x001fce0007810000 */
[----:B------:R-:W-:Y:S01]  /*6230*/  MUFU.EX2 R188, R188 ;  /* 0x000000bc00bc7308 */ /* 0x000fe20000000800 */
[C---:B------:R-:W-:Y:S01]  /*6240*/  FADD.FTZ R153, -R164.reuse, R215 ;  /* 0x000000d7a4997221 */ /* 0x040fe20000010100 */
[----:B------:R-:W-:Y:S01]  /*6250*/  SHF.R.U32.HI R215, RZ, 0x7, R167 ;  /* 0x00000007ffd77819 */ /* 0x000fe200000116a7 */
[-C--:B------:R-:W-:Y:S02]  /*6260*/  FMUL.FTZ R198, R164, R21.reuse ;  /* 0x00000015a4c67220 */ /* 0x080fe40000410000 */
[-C--:B------:R-:W-:Y:S01]  /*6270*/  FMUL.FTZ R153, R153, R21.reuse ;  /* 0x0000001599997220 */ /* 0x080fe20000410000 */
[----:B------:R-:W-:Y:S01]  /*6280*/  IADD3 R167, -R215, 0xb, RZ ;  /* 0x0000000bd7a77810 */ /* 0x000fe20007ffe1ff */
        /* <DEDUP_REMOVED lines=8> */
[----:B------:R-:W-:-:S02]  /*6310*/  FFMA.FTZ R194, R194, R21, -R198 ;  /* 0x00000015c2c27223 */ /* 0x000fc400000108c6 */
[----:B------:R-:W-:Y:S01]  /*6320*/  MUFU.EX2 R193, R193 ;  /* 0x000000c100c17308 */ /* 0x000fe20000000800 */
[C---:B0-----:R-:W-:Y:S02]  /*6330*/  @!P1 VIADD R153, R170.reuse, 0x32440 ;  /* 0x00032440aa999836 */ /* 0x041fe40000000000 */
[----:B------:R-:W-:-:S03]  /*6340*/  @!P1 VIADD R170, R170, 0x32460 ;  /* 0x00032460aaaa9836 */ /* 0x000fc60000000000 */
[----:B------:R-:W-:Y:S01]  /*6350*/  @!P1 PRMT R153, RZ, 0x654, R153 ;  /* 0x00000654ff999816 */ /* 0x000fe20000000099 */
[----:B------:R0:W-:Y:S06]  /*6360*/  BAR.ARV R167, 0x100 ;  /* 0x000400a70000751d */ /* 0x0001ec0000002000 */
[----:B------:R2:W-:Y:S01]  /*6370*/  @!P1 SYNCS.ARRIVE.TRANS64.RED.A1T0 RZ, [R153+URZ], RZ ;  /* 0x000000ff99ff99a7 */ /* 0x0005e2000810043f */
[----:B------:R-:W3:Y:S01]  /*6380*/  MUFU.EX2 R199, R199 ;  /* 0x000000c700c77308 */ /* 0x000ee20000000800 */
[-C--:B-1----:R-:W-:Y:S01]  /*6390*/  FMUL.FTZ R26, R26, R195.reuse ;  /* 0x000000c31a1a7220 */ /* 0x082fe20000410000 */
[-C--:B------:R-:W-:Y:S01]  /*63a0*/  FMUL.FTZ R27, R27, R195.reuse ;  /* 0x000000c31b1b7220 */ /* 0x080fe20000410000 */
[-C--:B------:R-:W-:Y:S01]  /*63b0*/  FMUL.FTZ R30, R30, R195.reuse ;  /* 0x000000c31e1e7220 */ /* 0x080fe20000410000 */
[-C--:B------:R-:W-:Y:S01]  /*63c0*/  FMUL.FTZ R31, R31, R195.reuse ;  /* 0x000000c31f1f7220 */ /* 0x080fe20000410000 */
[-C--:B------:R-:W-:Y:S01]  /*63d0*/  FMUL.FTZ R34, R34, R195.reuse ;  /* 0x000000c322227220 */ /* 0x080fe20000410000 */
[----:B------:R-:W-:Y:S01]  /*63e0*/  FMUL.FTZ R35, R35, R195 ;  /* 0x000000c323237220 */ /* 0x000fe20000410000 */
[----:B--2---:R-:W-:-:S02]  /*63f0*/  VIADD R153, R215, 0x8 ;  /* 0x00000008d7997836 */ /* 0x004fc40000000000 */
[----:B------:R-:W-:Y:S01]  /*6400*/  FFMA.FTZ R215, R220, R21, -R198 ;  /* 0x00000015dcd77223 */ /* 0x000fe200000108c6 */
[----:B------:R-:W-:Y:S01]  /*6410*/  MUFU.EX2 R197, R197 ;  /* 0x000000c500c57308 */ /* 0x000fe20000000800 */
[-C--:B------:R-:W-:Y:S01]  /*6420*/  FMUL.FTZ R38, R38, R195.reuse ;  /* 0x000000c326267220 */ /* 0x080fe20000410000 */
[-C--:B------:R-:W-:Y:S01]  /*6430*/  FMUL.FTZ R39, R39, R195.reuse ;  /* 0x000000c327277220 */ /* 0x080fe20000410000 */
[----:B------:R3:W-:Y:S01]  /*6440*/  BAR.SYNC.DEFER_BLOCKING R153, 0x100 ;  /* 0x000400990000751d */ /* 0x0007e20000010000 */
        /* <DEDUP_REMOVED lines=58> */
[----:B------:R-:W2:Y:S01]  /*67f0*/  MUFU.EX2 R220, R160 ;  /* 0x000000a000dc7308 */ /* 0x000ea20000000800 */
[----:B-1----:R-:W-:Y:S01]  /*6800*/  F2FP.F16.F32.PACK_AB R155, R215, R197 ;  /* 0x000000c5d79b723e */ /* 0x002fe200000000ff */
[----:B------:R-:W-:Y:S01]  /*6810*/  FFMA.FTZ R193, R195, R214, R193 ;  /* 0x000000d6c3c17223 */ /* 0x000fe200000100c1 */
[----:B------:R-:W-:-:S02]  /*6820*/  @!P1 PRMT R170, RZ, 0x654, R170 ;  /* 0x00000654ffaa9816 */ /* 0x000fc400000000aa */
[----:B------:R-:W-:Y:S01]  /*6830*/  WARPGROUP.ARRIVE ;  /* 0x00000000000079c5 */ /* 0x000fe20000000000 */
[----:B------:R-:W-:Y:S02]  /*6840*/  FADD.FTZ R193, R199, R193 ;  /* 0x000000c1c7c17221 */ /* 0x000fe40000010000 */
[----:B------:R1:W-:Y:S02]  /*6850*/  MUFU.EX2 R160, R165 ;  /* 0x000000a500a07308 */ /* 0x0003e40000000800 */
[----:B------:R-:W-:Y:S01]  /*6860*/  FADD.FTZ R193, R197, R193 ;  /* 0x000000c1c5c17221 */ /* 0x000fe20000010000 */
[----:B------:R-:W-:Y:S01]  /*6870*/  HGMMA.64x256x16.F32 R24, R152, gdesc[UR8].tnspB, R24, gsb0 ;  /* 0x43e0000898187df0 */ /* 0x000fe20008000818 */
[----:B------:R-:W-:Y:S01]  /*6880*/  UIADD3 UR10, UR6, 0x80, URZ ;  /* 0x00000080060a7890 */ /* 0x000fe2000fffe03f */
[----:B------:R-:W-:Y:S01]  /*6890*/  UMOV UR11, 0x40000040 ;  /* 0x40000040000b7882 */ /* 0x000fe20000000000 */
[----:B------:R-:W-:Y:S02]  /*68a0*/  FADD.FTZ R215, R215, R193 ;  /* 0x000000c1d7d77221 */ /* 0x000fe40000010000 */
[----:B------:R-:W-:Y:S01]  /*68b0*/  MUFU.EX2 R189, R189 ;  /* 0x000000bd00bd7308 */ /* 0x000fe20000000800 */
[----:B-1----:R-:W-:Y:S01]  /*68c0*/  FFMA.FTZ R165, R166, R21, -R198 ;  /* 0x00000015a6a57223 */ /* 0x002fe200000108c6 */
[----:B--2---:R-:W-:-:S06]  /*68d0*/  FADD.FTZ R156, R220, R156 ;  /* 0x0000009cdc9c7221 */ /* 0x004fcc0000010000 */
        /* <DEDUP_REMOVED lines=10> */
[-CC-:B------:R-:W-:Y:S01]  /*6980*/  FFMA.FTZ R152, R158, R21.reuse, -R198.reuse ;  /* 0x000000159e987223 */ /* 0x180fe200000108c6 */
[-CC-:B------:R-:W-:Y:S01]  /*6990*/  FFMA.FTZ R153, R159, R21.reuse, -R198.reuse ;  /* 0x000000159f997223 */ /* 0x180fe200000108c6 */
[----:B------:R-:W-:-:S03]  /*69a0*/  FFMA.FTZ R155, R163, R21, -R198 ;  /* 0x00000015a39b7223 */ /* 0x000fc600000108c6 */
[----:B------:R-:W1:Y:S01]  /*69b0*/  MUFU.EX2 R154, R157 ;  /* 0x0000009d009a7308 */ /* 0x000e620000000800 */
[C---:B------:R-:W-:Y:S01]  /*69c0*/  FADD.FTZ R163, R161.reuse, R156 ;  /* 0x0000009ca1a37221 */ /* 0x040fe20000010000 */
[----:B------:R-:W-:-:S06]  /*69d0*/  F2FP.F16.F32.PACK_AB R156, R161, R220 ;  /* 0x000000dca19c723e */ /* 0x000fcc00000000ff */
[----:B------:R-:W2:Y:S08]  /*69e0*/  MUFU.EX2 R152, R152 ;  /* 0x0000009800987308 */ /* 0x000eb00000000800 */
[----:B------:R-:W3:Y:S01]  /*69f0*/  MUFU.EX2 R153, R153 ;  /* 0x0000009900997308 */ /* 0x000ee20000000800 */
[----:B-1----:R-:W-:Y:S01]  /*6a00*/  F2FP.F16.F32.PACK_AB R158, R160, R154 ;  /* 0x0000009aa09e723e */ /* 0x002fe200000000ff */
[----:B------:R-:W-:-:S04]  /*6a10*/  FADD.FTZ R154, R154, R163 ;  /* 0x000000a39a9a7221 */ /* 0x000fc80000010000 */
[----:B------:R-:W-:Y:S01]  /*6a20*/  FADD.FTZ R154, R160, R154 ;  /* 0x0000009aa09a7221 */ /* 0x000fe20000010000 */
[----:B------:R-:W-:Y:S01]  /*6a30*/  F2FP.F16.F32.PACK_AB R160, R169, R168 ;  /* 0x000000a8a9a0723e */ /* 0x000fe200000000ff */
[----:B------:R-:W1:Y:S01]  /*6a40*/  MUFU.EX2 R155, R155 ;  /* 0x0000009b009b7308 */ /* 0x000e620000000800 */
[----:B--2---:R-:W-:Y:S01]  /*6a50*/  FADD.FTZ R215, R152, R215 ;  /* 0x000000d798d77221 */ /* 0x004fe20000010000 */
[----:B------:R-:W-:Y:S01]  /*6a60*/  FADD.FTZ R154, R168, R154 ;  /* 0x0000009aa89a7221 */ /* 0x000fe20000010000 */
[----:B------:R-:W-:-:S03]  /*6a70*/  FFMA.FTZ R168, R178, R21, -R198 ;  /* 0x00000015b2a87223 */ /* 0x000fc600000108c6 */
[----:B------:R-:W-:Y:S01]  /*6a80*/  FADD.FTZ R154, R169, R154 ;  /* 0x0000009aa99a7221 */ /* 0x000fe20000010000 */
[----:B------:R-:W-:Y:S01]  /*6a90*/  FFMA.FTZ R169, R182, R21, -R198 ;  /* 0x00000015b6a97223 */ /* 0x000fe200000108c6 */
[C---:B---3--:R-:W-:Y:S01]  /*6aa0*/  F2FP.F16.F32.PACK_AB R157, R153.reuse, R152 ;  /* 0x00000098999d723e */ /* 0x048fe200000000ff */
[----:B------:R-:W-:Y:S01]  /*6ab0*/  FADD.FTZ R166, R153, R215 ;  /* 0x000000d799a67221 */ /* 0x000fe20000010000 */
[----:B------:R-:W-:Y:S01]  /*6ac0*/  F2FP.F16.F32.PACK_AB R152, R177, R176 ;  /* 0x000000b0b198723e */ /* 0x000fe200000000ff */
[----:B------:R-:W-:Y:S01]  /*6ad0*/  MUFU.EX2 R168, R168 ;  /* 0x000000a800a87308 */ /* 0x000fe20000000800 */
[----:B------:R-:W-:Y:S01]  /*6ae0*/  IMAD.MOV.U32 R215, RZ, RZ, R164 ;  /* 0x000000ffffd77224 */ /* 0x000fe200078e00a4 */
[----:B-1----:R-:W-:Y:S01]  /*6af0*/  F2FP.F16.F32.PACK_AB R159, R165, R155 ;  /* 0x0000009ba59f723e */ /* 0x002fe200000000ff */
[----:B------:R-:W-:-:S05]  /*6b00*/  FADD.FTZ R166, R155, R166 ;  /* 0x000000a69ba67221 */ /* 0x000fca0000010000 */
[----:B------:R-:W-:Y:S01]  /*6b10*/  MUFU.EX2 R169, R169 ;  /* 0x000000a900a97308 */ /* 0x000fe20000000800 */
[----:B------:R-:W-:Y:S01]  /*6b20*/  WARPGROUP.ARRIVE ;  /* 0x00000000000079c5 */ /* 0x000fe20000000000 */
[----:B------:R-:W-:-:S05]  /*6b30*/  FADD.FTZ R166, R165, R166 ;  /* 0x000000a6a5a67221 */ /* 0x000fca0000010000 */
[----:B------:R-:W-:Y:S01]  /*6b40*/  HGMMA.64x256x16.F32 R24, R156, gdesc[UR8].tnspB, R24, gsb0 ;  /* 0x43e000089c187df0 */ /* 0x000fe20008000818 */
[----:B------:R-:W-:Y:S01]  /*6b50*/  UIADD3 UR10, UR6, 0x100, URZ ;  /* 0x00000100060a7890 */ /* 0x000fe2000fffe03f */
[----:B------:R-:W-:Y:S01]  /*6b60*/  UMOV UR11, 0x40000040 ;  /* 0x40000040000b7882 */ /* 0x000fe20000000000 */
[----:B------:R-:W-:Y:S02]  /*6b70*/  WARPGROUP.DEPBAR.LE gsb0, 0x0 ;  /* 0x00008000000079c5 */ /* 0x000fe40000010000 */
[-CC-:B------:R-:W-:Y:S01]  /*6b80*/  FFMA.FTZ R158, R162, R21.reuse, -R198.reuse ;  /* 0x00000015a29e7223 */ /* 0x180fe200000108c6 */
[-CC-:B------:R-:W-:Y:S01]  /*6b90*/  FFMA.FTZ R156, R171, R21.reuse, -R198.reuse ;  /* 0x00000015ab9c7223 */ /* 0x180fe200000108c6 */
[-CC-:B------:R-:W-:Y:S01]  /*6ba0*/  FFMA.FTZ R157, R174, R21.reuse, -R198.reuse ;  /* 0x00000015ae9d7223 */ /* 0x180fe200000108c6 */
[-C--:B------:R-:W-:Y:S01]  /*6bb0*/  FFMA.FTZ R159, R227, R21.reuse, -R198 ;  /* 0x00000015e39f7223 */ /* 0x080fe200000108c6 */
[----:B------:R-:W-:Y:S01]  /*6bc0*/  F2FP.F16.F32.PACK_AB R162, R173, R172 ;  /* 0x000000acada2723e */ /* 0x000fe200000000ff */
[----:B------:R-:W-:Y:S01]  /*6bd0*/  FADD.FTZ R172, R172, R154 ;  /* 0x0000009aacac7221 */ /* 0x000fe20000010000 */
[----:B------:R-:W1:Y:S01]  /*6be0*/  MUFU.EX2 R158, R158 ;  /* 0x0000009e009e7308 */ /* 0x000e620000000800 */
[----:B------:R-:W-:Y:S01]  /*6bf0*/  F2FP.F16.F32.PACK_AB R154, R181, R180 ;  /* 0x000000b4b59a723e */ /* 0x000fe200000000ff */
[----:B------:R-:W-:Y:S01]  /*6c00*/  FFMA.FTZ R171, R183, R21, -R198 ;  /* 0x00000015b7ab7223 */ /* 0x000fe200000108c6 */
[----:B------:R-:W-:-:S04]  /*6c10*/  FADD.FTZ R173, R173, R172 ;  /* 0x000000acadad7221 */ /* 0x000fc80000010000 */
[----:B------:R-:W-:Y:S01]  /*6c20*/  FADD.FTZ R173, R176, R173 ;  /* 0x000000adb0ad7221 */ /* 0x000fe20000010000 */
[----:B------:R-:W2:Y:S03]  /*6c30*/  MUFU.EX2 R156, R156 ;  /* 0x0000009c009c7308 */ /* 0x000ea60000000800 */
[----:B------:R-:W-:-:S04]  /*6c40*/  FADD.FTZ R173, R177, R173 ;  /* 0x000000adb1ad7221 */ /* 0x000fc80000010000 */
[----:B------:R-:W-:Y:S01]  /*6c50*/  FADD.FTZ R173, R180, R173 ;  /* 0x000000adb4ad7221 */ /* 0x000fe20000010000 */
[----:B------:R-:W3:Y:S01]  /*6c60*/  MUFU.EX2 R157, R157 ;  /* 0x0000009d009d7308 */ /* 0x000ee20000000800 */
[----:B-1----:R-:W-:Y:S02]  /*6c70*/  FADD.FTZ R166, R158, R166 ;  /* 0x000000a69ea67221 */ /* 0x002fe40000010000 */
[----:B------:R-:W-:-:S04]  /*6c80*/  FADD.FTZ R173, R181, R173 ;  /* 0x000000adb5ad7221 */ /* 0x000fc80000010000 */
[----:B------:R-:W-:Y:S01]  /*6c90*/  FADD.FTZ R173, R184, R173 ;  /* 0x000000adb8ad7221 */ /* 0x000fe20000010000 */
[----:B------:R-:W1:Y:S01]  /*6ca0*/  MUFU.EX2 R159, R159 ;  /* 0x0000009f009f7308 */ /* 0x000e620000000800 */
[C---:B--2---:R-:W-:Y:S01]  /*6cb0*/  F2FP.F16.F32.PACK_AB R161, R156.reuse, R158 ;  /* 0x0000009e9ca1723e */ /* 0x044fe200000000ff */
[----:B------:R-:W-:Y:S01]  /*6cc0*/  FADD.FTZ R166, R156, R166 ;  /* 0x000000a69ca67221 */ /* 0x000fe20000010000 */
[----:B------:R-:W-:-:S05]  /*6cd0*/  FADD.FTZ R173, R185, R173 ;  /* 0x000000adb9ad7221 */ /* 0x000fca0000010000 */
[----:B------:R-:W-:Y:S01]  /*6ce0*/  MUFU.EX2 R171, R171 ;  /* 0x000000ab00ab7308 */ /* 0x000fe20000000800 */
[----:B---3--:R-:W-:-:S07]  /*6cf0*/  FADD.FTZ R166, R157, R166 ;  /* 0x000000a69da67221 */ /* 0x008fce0000010000 */
[----:B------:R-:W-:Y:S01]  /*6d00*/  MUFU.EX2 R172, R186 ;  /* 0x000000ba00ac7308 */ /* 0x000fe20000000800 */
[C---:B-1----:R-:W-:Y:S01]  /*6d10*/  F2FP.F16.F32.PACK_AB R163, R159.reuse, R157 ;  /* 0x0000009d9fa3723e */ /* 0x042fe200000000ff */
[----:B------:R-:W-:-:S03]  /*6d20*/  FADD.FTZ R166, R159, R166 ;  /* 0x000000a69fa67221 */ /* 0x000fc60000010000 */
[----:B------:R-:W-:-:S06]  /*6d30*/  WARPGROUP.ARRIVE ;  /* 0x00000000000079c5 */ /* 0x000fcc0000000000 */
[----:B------:R-:W-:Y:S01]  /*6d40*/  HGMMA.64x256x16.F32 R24, R160, gdesc[UR8].tnspB, R24, gsb0 ;  /* 0x43e00008a0187df0 */ /* 0x000fe20008000818 */
[----:B------:R-:W-:Y:S01]  /*6d50*/  UIADD3 UR10, UR6, 0x180, URZ ;  /* 0x00000180060a7890 */ /* 0x000fe2000fffe03f */
[----:B------:R-:W-:Y:S01]  /*6d60*/  UMOV UR11, 0x40000040 ;  /* 0x40000040000b7882 */ /* 0x000fe20000000000 */
[----:B------:R-:W-:Y:S02]  /*6d70*/  WARPGROUP.DEPBAR.LE gsb0, 0x0 ;  /* 0x00008000000079c5 */ /* 0x000fe40000010000 */
[-CC-:B------:R-:W-:Y:S01]  /*6d80*/  FFMA.FTZ R162, R175, R21.reuse, -R198.reuse ;  /* 0x00000015afa27223 */ /* 0x180fe200000108c6 */
[-CC-:B------:R-:W-:Y:S01]  /*6d90*/  FFMA.FTZ R160, R179, R21.reuse, -R198.reuse ;  /* 0x00000015b3a07223 */ /* 0x180fe200000108c6 */
[-CC-:B------:R-:W-:Y:S01]  /*6da0*/  FFMA.FTZ R161, R216, R21.reuse, -R198.reuse ;  /* 0x00000015d8a17223 */ /* 0x180fe200000108c6 */
[----:B------:R-:W-:Y:S01]  /*6db0*/  FFMA.FTZ R163, R217, R21, -R198 ;  /* 0x00000015d9a37223 */ /* 0x000fe200000108c6 */
[----:B------:R-:W-:Y:S02]  /*6dc0*/  IMAD.MOV.U32 R216, RZ, RZ, R20 ;  /* 0x000000ffffd87224 */ /* 0x000fe400078e0014 */
[----:B------:R-:W-:Y:S08]  /*6dd0*/  MUFU.EX2 R162, R162 ;  /* 0x000000a200a27308 */ /* 0x000ff00000000800 */
[----:B------:R-:W1:Y:S08]  /*6de0*/  MUFU.EX2 R160, R160 ;  /* 0x000000a000a07308 */ /* 0x000e700000000800 */
[----:B------:R-:W2:Y:S08]  /*6df0*/  MUFU.EX2 R161, R161 ;  /* 0x000000a100a17308 */ /* 0x000eb00000000800 */
[----:B------:R-:W3:Y:S01]  /*6e00*/  MUFU.EX2 R163, R163 ;  /* 0x000000a300a37308 */ /* 0x000ee20000000800 */
[----:B-1----:R-:W-:Y:S01]  /*6e10*/  F2FP.F16.F32.PACK_AB R153, R160, R162 ;  /* 0x000000a2a099723e */ /* 0x002fe200000000ff */
[----:B------:R-:W-:-:S04]  /*6e20*/  FADD.FTZ R162, R162, R166 ;  /* 0x000000a6a2a27221 */ /* 0x000fc80000010000 */
[----:B------:R-:W-:-:S04]  /*6e30*/  FADD.FTZ R162, R160, R162 ;  /* 0x000000a2a0a27221 */ /* 0x000fc80000010000 */
[----:B--2---:R-:W-:Y:S01]  /*6e40*/  FADD.FTZ R162, R161, R162 ;  /* 0x000000a2a1a27221 */ /* 0x004fe20000010000 */
[----:B---3--:R-:W-:-:S03]  /*6e50*/  F2FP.F16.F32.PACK_AB R155, R163, R161 ;  /* 0x000000a1a39b723e */ /* 0x008fc600000000ff */
[----:B------:R-:W-:Y:S01]  /*6e60*/  FADD.FTZ R162, R163, R162 ;  /* 0x000000a2a3a27221 */ /* 0x000fe20000010000 */
[----:B------:R-:W-:-:S03]  /*6e70*/  WARPGROUP.ARRIVE ;  /* 0x00000000000079c5 */ /* 0x000fc60000000000 */
[----:B------:R-:W-:-:S04]  /*6e80*/  FADD.FTZ R162, R168, R162 ;  /* 0x000000a2a8a27221 */ /* 0x000fc80000010000 */
[----:B------:R-:W-:Y:S01]  /*6e90*/  FADD.FTZ R162, R169, R162 ;  /* 0x000000a2a9a27221 */ /* 0x000fe20000010000 */
[----:B------:R-:W-:Y:S01]  /*6ea0*/  HGMMA.64x256x16.F32 R24, R152, gdesc[UR8].tnspB, R24, gsb0 ;  /* 0x43e0000898187df0 */ /* 0x000fe20008000818 */
[----:B------:R-:W-:Y:S01]  /*6eb0*/  UIADD3 UR10, UR6, 0x200, URZ ;  /* 0x00000200060a7890 */ /* 0x000fe2000fffe03f */
[----:B------:R-:W-:Y:S01]  /*6ec0*/  UMOV UR11, 0x40000040 ;  /* 0x40000040000b7882 */ /* 0x000fe20000000000 */
[----:B------:R-:W-:Y:S01]  /*6ed0*/  UIADD3 UR6, UR6, 0x280, URZ ;  /* 0x0000028006067890 */ /* 0x000fe2000fffe03f */
[----:B------:R-:W-:Y:S02]  /*6ee0*/  WARPGROUP.DEPBAR.LE gsb0, 0x0 ;  /* 0x00008000000079c5 */ /* 0x000fe40000010000 */
[----:B------:R-:W-:Y:S02]  /*6ef0*/  F2FP.F16.F32.PACK_AB R152, R185, R184 ;  /* 0x000000b8b998723e */ /* 0x000fe400000000ff */
[----:B------:R-:W-:Y:S01]  /*6f00*/  F2FP.F16.F32.PACK_AB R154, R189, R188 ;  /* 0x000000bcbd9a723e */ /* 0x000fe200000000ff */
[----:B------:R-:W-:Y:S01]  /*6f10*/  FADD.FTZ R188, R188, R173 ;  /* 0x000000adbcbc7221 */ /* 0x000fe20000010000 */
[----:B------:R-:W-:-:S02]  /*6f20*/  F2FP.F16.F32.PACK_AB R153, R169, R168 ;  /* 0x000000a8a999723e */ /* 0x000fc400000000ff */
[C---:B------:R-:W-:Y:S01]  /*6f30*/  F2FP.F16.F32.PACK_AB R155, R172.reuse, R171 ;  /* 0x000000abac9b723e */ /* 0x040fe200000000ff */
[----:B------:R-:W-:Y:S01]  /*6f40*/  FADD.FTZ R171, R171, R162 ;  /* 0x000000a2abab7221 */ /* 0x000fe20000010000 */
[----:B------:R-:W-:Y:S02]  /*6f50*/  FADD.FTZ R189, R189, R188 ;  /* 0x000000bcbdbd7221 */ /* 0x000fe40000010000 */
[----:B------:R-:W-:Y:S01]  /*6f60*/  WARPGROUP.ARRIVE ;  /* 0x00000000000079c5 */ /* 0x000fe20000000000 */
[----:B------:R-:W-:Y:S01]  /*6f70*/  FADD.FTZ R172, R172, R171 ;  /* 0x000000abacac7221 */ /* 0x000fe20000010000 */
[----:B------:R-:W-:-:S10]  /*6f80*/  FADD.FTZ R189, R192, R189 ;  /* 0x000000bdc0bd7221 */ /* 0x000fd40000010000 */
[----:B------:R-:W-:Y:S01]  /*6f90*/  HGMMA.64x256x16.F32 R24, R152, gdesc[UR8].tnspB, R24, gsb0 ;  /* 0x43e0000898187df0 */ /* 0x000fe20008000818 */
[----:B------:R-:W-:Y:S01]  /*6fa0*/  UMOV UR10, UR6 ;  /* 0x00000006000a7c82 */ /* 0x000fe20008000000 */
[----:B------:R-:W-:Y:S01]  /*6fb0*/  UMOV UR11, 0x40000040 ;  /* 0x40000040000b7882 */ /* 0x000fe20000000000 */
[C---:B------:R-:W-:Y:S01]  /*6fc0*/  FADD.FTZ R189, R218.reuse, R189 ;  /* 0x000000bddabd7221 */ /* 0x040fe20000010000 */
[----:B------:R-:W-:Y:S02]  /*6fd0*/  WARPGROUP.DEPBAR.LE gsb0, 0x0 ;  /* 0x00008000000079c5 */ /* 0x000fe40000010000 */
[----:B------:R-:W-:Y:S02]  /*6fe0*/  F2FP.F16.F32.PACK_AB R152, R218, R192 ;  /* 0x000000c0da98723e */ /* 0x000fe400000000ff */
        /* <DEDUP_REMOVED lines=8> */
[----:B------:R-:W-:-:S04]  /*7070*/  FADD.FTZ R191, R191, R190 ;  /* 0x000000bebfbf7221 */ /* 0x000fc80000010000 */
[----:B------:R-:W-:-:S07]  /*7080*/  FADD.FTZ R214, R194, R191 ;  /* 0x000000bfc2d67221 */ /* 0x000fce0000010000 */
[----:B------:R-:W-:Y:S03]  /*7090*/  HGMMA.64x256x16.F32 R24, R152, gdesc[UR8].tnspB, R24, gsb0 ;  /* 0x43e0000898187df0 */ /* 0x000fe60008000818 */
[----:B------:R-:W-:Y:S02]  /*70a0*/  WARPGROUP.DEPBAR.LE gsb0, 0x0 ;  /* 0x00008000000079c5 */ /* 0x000fe40000010000 */
[----:B------:R0:W-:Y:S01]  /*70b0*/  @!P1 SYNCS.ARRIVE.TRANS64.RED.A1T0 RZ, [R170+URZ], RZ ;  /* 0x000000ffaaff99a7 */ /* 0x0001e2000810043f */
[----:B------:R-:W-:Y:S05]  /*70c0*/  @P2 BRA `(.L_x_10112) ;  /* 0xffffffd400c02947 */ /* 0x000fea000383ffff */
.L_x_10103:
[----:B------:R-:W2:Y:S01]  /*70d0*/  LDL.LU R152, [R1+0x14] ;  /* 0x0000140001987983 */ /* 0x000ea20000300800 */
[----:B------:R-:W-:Y:S01]  /*70e0*/  UIADD3 UR36, UR36, 0x1, URZ ;  /* 0x0000000124247890 */ /* 0x000fe2000fffe03f */
[----:B------:R1:W-:Y:S06]  /*70f0*/  BAR.ARV R167, 0x100 ;  /* 0x000400a70000751d */ /* 0x0003ec0000002000 */
[----:B------:R-:W-:Y:S02]  /*7100*/  UISETP.NE.AND UP0, UPT, UR36, 0x2, UPT ;  /* 0x000000022400788c */ /* 0x000fe4000bf05270 */
[----:B------:R-:W-:Y:S06]  /*7110*/  BAR.ARV 0x8, 0x180 ;  /* 0x0206000000007b1d */ /* 0x000fec0000002000 */
[----:B------:R-:W-:Y:S01]  /*7120*/  USEL UR4, URZ, 0x1, UP0 ;  /* 0x000000013f047887 */ /* 0x000fe20008000000 */
[----:B------:R-:W-:Y:S01]  /*7130*/  PLOP3.LUT P0, PT, PT, PT, PT, 0x8, 0x0 ;  /* 0x000000000000781c */ /* 0x000fe20003f0e170 */
[----:B------:R-:W3:Y:S01]  /*7140*/  SHFL.BFLY PT, R0, R217, 0x2, 0x1f ;  /* 0x0c401f00d9007f89 */ /* 0x000ee200000e0000 */
[----:B------:R-:W-:-:S02]  /*7150*/  USEL UR36, UR36, URZ, UP0 ;  /* 0x0000003f24247287 */ /* 0x000fc40008000000 */
[----:B------:R-:W-:Y:S01]  /*7160*/  ULOP3.LUT UR37, UR37, UR4, URZ, 0x3c, !UPT ;  /* 0x0000000425257292 */ /* 0x000fe2000f8e3c3f */
[----:B------:R-:W4:Y:S01]  /*7170*/  SHFL.BFLY PT, R5, R214, 0x2, 0x1f ;  /* 0x0c401f00d6057f89 */ /* 0x000f2200000e0000 */
[----:B---3--:R-:W-:Y:S01]  /*7180*/  FADD.FTZ R3, R0, R217 ;  /* 0x000000d900037221 */ /* 0x008fe20000010000 */
[----:B----4-:R-:W-:-:S04]  /*7190*/  FADD.FTZ R5, R5, R214 ;  /* 0x000000d605057221 */ /* 0x010fc80000010000 */
[----:B------:R-:W3:Y:S04]  /*71a0*/  SHFL.BFLY PT, R0, R3, 0x1, 0x1f ;  /* 0x0c201f0003007f89 */ /* 0x000ee800000e0000 */
[----:B------:R-:W4:Y:S01]  /*71b0*/  SHFL.BFLY PT, R2, R5, 0x1, 0x1f ;  /* 0x0c201f0005027f89 */ /* 0x000f2200000e0000 */
[----:B---3--:R-:W-:Y:S01]  /*71c0*/  FADD.FTZ R6, R3, R0 ;  /* 0x0000000003067221 */ /* 0x008fe20000010000 */
[----:B------:R-:W-:Y:S02]  /*71d0*/  IMAD.MOV.U32 R0, RZ, RZ, RZ ;  /* 0x000000ffff007224 */ /* 0x000fe400078e00ff */
[----:B------:R-:W-:Y:S02]  /*71e0*/  IMAD.MOV.U32 R3, RZ, RZ, -0x800000 ;  /* 0xff800000ff037424 */ /* 0x000fe400078e00ff */
[----:B----4-:R-:W-:Y:S01]  /*71f0*/  FADD.FTZ R7, R5, R2 ;  /* 0x0000000205077221 */ /* 0x010fe20000010000 */
[----:B------:R-:W-:Y:S01]  /*7200*/  FSETP.NE.FTZ.AND P1, PT, R6, RZ, PT ;  /* 0x000000ff0600720b */ /* 0x000fe20003f35000 */
[----:B------:R-:W-:-:S03]  /*7210*/  IMAD.MOV.U32 R2, RZ, RZ, RZ ;  /* 0x000000ffff027224 */ /* 0x000fc600078e00ff */
[----:B------:R-:W-:-:S09]  /*7220*/  FSETP.NE.FTZ.AND P2, PT, R7, RZ, PT ;  /* 0x000000ff0700720b */ /* 0x000fd20003f55000 */
[----:B------:R-:W3:Y:S08]  /*7230*/  @P1 MUFU.LG2 R4, R6 ;  /* 0x0000000600041308 */ /* 0x000ef00000000c00 */
[----:B------:R-:W4:Y:S08]  /*7240*/  @P2 MUFU.LG2 R5, R7 ;  /* 0x0000000700052308 */ /* 0x000f300000000c00 */
[----:B------:R5:W0:Y:S01]  /*7250*/  @P1 MUFU.RCP R2, R6 ;  /* 0x0000000600021308 */ /* 0x000a220000001000 */
[----:B---3--:R-:W-:-:S07]  /*7260*/  @P1 FMUL.FTZ R4, R4, 0.69314718246459960938 ;  /* 0x3f31721804041820 */ /* 0x008fce0000410000 */
[----:B------:R-:W3:Y:S01]  /*7270*/  @P2 MUFU.RCP R0, R7 ;  /* 0x0000000700002308 */ /* 0x000ee20000001000 */
[C---:B-----5:R-:W-:Y:S01]  /*7280*/  @P1 FMUL.FTZ R6, R21.reuse, 0.69314718246459960938 ;  /* 0x3f31721815061820 */ /* 0x060fe20000410000 */
[----:B------:R-:W-:Y:S01]  /*7290*/  @P2 FMUL.FTZ R21, R21, 0.69314718246459960938 ;  /* 0x3f31721815152820 */ /* 0x000fe20000410000 */
[----:B----4-:R-:W-:-:S04]  /*72a0*/  @P2 FMUL.FTZ R5, R5, 0.69314718246459960938 ;  /* 0x3f31721805052820 */ /* 0x010fc80000410000 */
[----:B------:R-:W-:Y:S01]  /*72b0*/  @P2 FFMA.FTZ R3, R21, R164, R5 ;  /* 0x000000a415032223 */ /* 0x000fe20000010005 */
        /* <DEDUP_REMOVED lines=64> */
[----:B------:R-:W-:-:S02]  /*76c0*/  IMAD.MOV.U32 R2, RZ, RZ, -0x800000 ;  /* 0xff800000ff027424 */ /* 0x000fc400078e00ff */
        /* <DEDUP_REMOVED lines=65> */
[----:B--2---:R-:W-:-:S05]  /*7ae0*/  VIADD R152, R152, 0x1 ;  /* 0x0000000198987836 */ /* 0x004fca0000000000 */
[----:B------:R1:W-:Y:S02]  /*7af0*/  STL [R1+0x14], R152 ;  /* 0x0000149801007387 */ /* 0x0003e40000100800 */
.L_x_10091:
[----:B------:R-:W2:Y:S01]  /*7b00*/  S2R R5, SR_CgaCtaId ;  /* 0x0000000000057919 */ /* 0x000ea20000008800 */
[----:B------:R-:W-:Y:S01]  /*7b10*/  MOV R0, 0x400 ;  /* 0x0000040000007802 */ /* 0x000fe20000000f00 */
[----:B------:R-:W-:Y:S01]  /*7b20*/  BSSY B0, `(.L_x_10113) ;  /* 0x0000466000007945 */ /* 0x000fe20003800000 */
[----:B------:R-:W-:Y:S02]  /*7b30*/  BAR.SYNC.DEFER_BLOCKING 0x5, 0x180 ;  /* 0x0146000000007b1d */ /* 0x000fe40000010000 */
[----:B--2---:R-:W-:-:S05]  /*7b40*/  LEA R0, R5, R0, 0x18 ;  /* 0x0000000005007211 */ /* 0x004fca00078ec0ff */
[----:B------:R2:W3:Y:S01]  /*7b50*/  LDS.128 R4, [R0+0x324d0] ;  /* 0x0324d00000047984 */ /* 0x0004e20000000c00 */
[----:B------:R-:W-:Y:S06]  /*7b60*/  BAR.ARV 0x4, 0x180 ;  /* 0x0106000000007b1d */ /* 0x000fec0000002000 */
[----:B------:R-:W-:Y:S05]  /*7b70*/  @P0 BRA `(.L_x_10114) ;  /* 0x0000003400e80947 */ /* 0x000fea0003800000 */
[----:B------:R-:W4:Y:S01]  /*7b80*/  LDL R8, [R1+0x80] ;  /* 0x0000800001087983 */ /* 0x000f220000100800 */
[----:B------:R-:W0:Y:S01]  /*7b90*/  S2R R9, SR_SWINHI ;  /* 0x0000000000097919 */ /* 0x000e220000002f00 */
[----:B------:R-:W-:Y:S01]  /*7ba0*/  F2FP.F16.F32.PACK_AB R10, R29, R28 ;  /* 0x0000001c1d0a723e */ /* 0x000fe200000000ff */
[----:B------:R-:W-:Y:S01]  /*7bb0*/  ULDC.64 UR4, c[0x0][0xd08] ;  /* 0x0003420000047ab9 */ /* 0x000fe20000000a00 */
[----:B------:R-:W-:Y:S01]  /*7bc0*/  F2FP.F16.F32.PACK_AB R11, R31, R30 ;  /* 0x0000001e1f0b723e */ /* 0x000fe200000000ff */
[----:B------:R-:W2:Y:S04]  /*7bd0*/  LDL R161, [R1+0x7c] ;  /* 0x00007c0001a17983 */ /* 0x000ea80000100800 */
[----:B------:R-:W2:Y:S01]  /*7be0*/  LDL R160, [R1+0x10] ;  /* 0x0000100001a07983 */ /* 0x000ea20000100800 */
[----:B------:R-:W-:-:S02]  /*7bf0*/  MOV R156, R0 ;  /* 0x00000000009c7202 */ /* 0x000fc40000000f00 */
[----:B0-----:R-:W-:Y:S02]  /*7c00*/  MOV R157, R9 ;  /* 0x00000009009d7202 */ /* 0x001fe40000000f00 */
[----:B------:R-:W-:Y:S02]  /*7c10*/  F2FP.F16.F32.PACK_AB R14, R37, R36 ;  /* 0x00000024250e723e */ /* 0x000fe400000000ff */
[----:B------:R-:W-:Y:S01]  /*7c20*/  F2FP.F16.F32.PACK_AB R15, R39, R38 ;  /* 0x00000026270f723e */ /* 0x000fe200000000ff */
[----:B------:R-:W-:Y:S01]  /*7c30*/  BAR.SYNC.DEFER_BLOCKING 0x1, 0x100 ;  /* 0x0044000000007b1d */ /* 0x000fe20000010000 */
[----:B----4-:R-:W-:-:S03]  /*7c40*/  IMAD.WIDE R20, R8, 0x2, R156 ;  /* 0x0000000208147825 */ /* 0x010fc600078e029c */
[C---:B------:R-:W-:Y:S02]  /*7c50*/  LOP3.LUT R9, R20.reuse, 0x380, RZ, 0xc0, !PT ;  /* 0x0000038014097812 */ /* 0x040fe400078ec0ff */
[C---:B------:R-:W-:Y:S02]  /*7c60*/  IADD3 R13, P0, R20.reuse, 0x20, RZ ;  /* 0x00000020140d7810 */ /* 0x040fe40007f1e0ff */
[----:B------:R-:W-:Y:S02]  /*7c70*/  IADD3 R19, P1, R20, 0x40, RZ ;  /* 0x0000004014137810 */ /* 0x000fe40007f3e0ff */
[----:B------:R-:W-:Y:S02]  /*7c80*/  SHF.R.U64 R9, R9, 0x3, RZ ;  /* 0x0000000309097819 */ /* 0x000fe400000012ff */
[----:B------:R-:W-:Y:S02]  /*7c90*/  LOP3.LUT R12, R13, 0x380, RZ, 0xc0, !PT ;  /* 0x000003800d0c7812 */ /* 0x000fe400078ec0ff */
[----:B------:R-:W-:-:S02]  /*7ca0*/  LOP3.LUT R18, R19, 0x380, RZ, 0xc0, !PT ;  /* 0x0000038013127812 */ /* 0x000fc400078ec0ff */
[----:B------:R-:W-:Y:S01]  /*7cb0*/  LOP3.LUT R8, R9, R20, RZ, 0x3c, !PT ;  /* 0x0000001409087212 */ /* 0x000fe200078e3cff */
[--C-:B------:R-:W-:Y:S01]  /*7cc0*/  IMAD.MOV.U32 R9, RZ, RZ, R21.reuse ;  /* 0x000000ffff097224 */ /* 0x100fe200078e0015 */
[----:B------:R-:W-:Y:S02]  /*7cd0*/  SHF.R.U64 R12, R12, 0x3, RZ ;  /* 0x000000030c0c7819 */ /* 0x000fe400000012ff */
[----:B------:R-:W-:Y:S02]  /*7ce0*/  SHF.R.U64 R18, R18, 0x3, RZ ;  /* 0x0000000312127819 */ /* 0x000fe400000012ff */
[----:B------:R-:W-:Y:S01]  /*7cf0*/  LOP3.LUT R12, R12, R13, RZ, 0x3c, !PT ;  /* 0x0000000d0c0c7212 */ /* 0x000fe200078e3cff */
[----:B------:R-:W-:Y:S01]  /*7d00*/  IMAD.X R13, RZ, RZ, R21, P0 ;  /* 0x000000ffff0d7224 */ /* 0x000fe200000e0615 */
[----:B---3--:R-:W-:Y:S02]  /*7d10*/  MOV R4, R8 ;  /* 0x0000000800047202 */ /* 0x008fe40000000f00 */
[----:B------:R-:W-:-:S02]  /*7d20*/  F2FP.F16.F32.PACK_AB R8, R25, R24 ;  /* 0x000000181908723e */ /* 0x000fc400000000ff */
[----:B------:R-:W-:Y:S02]  /*7d30*/  F2FP.F16.F32.PACK_AB R9, R27, R26 ;  /* 0x0000001a1b09723e */ /* 0x000fe400000000ff */
[----:B------:R-:W-:Y:S01]  /*7d40*/  LOP3.LUT R18, R18, R19, RZ, 0x3c, !PT ;  /* 0x0000001312127212 */ /* 0x000fe200078e3cff */
[----:B------:R-:W-:Y:S01]  /*7d50*/  IMAD.X R19, RZ, RZ, R21, P1 ;  /* 0x000000ffff137224 */ /* 0x000fe200008e0615 */
[C---:B------:R-:W-:Y:S02]  /*7d60*/  IADD3 R17, P0, R20.reuse, 0x60, RZ ;  /* 0x0000006014117810 */ /* 0x040fe40007f1e0ff */
[----:B------:R-:W-:Y:S01]  /*7d70*/  IADD3 R153, P1, R20, 0x4000, RZ ;  /* 0x0000400014997810 */ /* 0x000fe20007f3e0ff */
[----:B------:R0:W-:Y:S01]  /*7d80*/  STSM.16.M88.4 [R4], R8 ;  /* 0x0000000804007844 */ /* 0x0001e20000000200 */
[----:B------:R-:W-:-:S04]  /*7d90*/  LOP3.LUT R16, R17, 0x380, RZ, 0xc0, !PT ;  /* 0x0000038011107812 */ /* 0x000fc800078ec0ff */
[----:B------:R-:W-:Y:S02]  /*7da0*/  SHF.R.U64 R16, R16, 0x3, RZ ;  /* 0x0000000310107819 */ /* 0x000fe400000012ff */
[----:B------:R-:W-:Y:S02]  /*7db0*/  MOV R22, R12 ;  /* 0x0000000c00167202 */ /* 0x000fe40000000f00 */
[----:B------:R-:W-:Y:S02]  /*7dc0*/  LOP3.LUT R16, R16, R17, RZ, 0x3c, !PT ;  /* 0x0000001110107212 */ /* 0x000fe400078e3cff */
[----:B0-----:R-:W-:Y:S02]  /*7dd0*/  MOV R4, R18 ;  /* 0x0000001200047202 */ /* 0x001fe40000000f00 */
[----:B------:R-:W-:Y:S01]  /*7de0*/  LOP3.LUT R18, R153, 0x380, RZ, 0xc0, !PT ;  /* 0x0000038099127812 */ /* 0x000fe200078ec0ff */
[----:B------:R-:W-:-:S03]  /*7df0*/  IMAD.X R17, RZ, RZ, R21, P0 ;  /* 0x000000ffff117224 */ /* 0x000fc600000e0615 */
[----:B------:R-:W-:Y:S02]  /*7e00*/  SHF.R.U64 R18, R18, 0x3, RZ ;  /* 0x0000000312127819 */ /* 0x000fe400000012ff */
[----:B------:R-:W-:Y:S02]  /*7e10*/  F2FP.F16.F32.PACK_AB R12, R33, R32 ;  /* 0x00000020210c723e */ /* 0x000fe400000000ff */
[----:B------:R-:W-:Y:S02]  /*7e20*/  F2FP.F16.F32.PACK_AB R13, R35, R34 ;  /* 0x00000022230d723e */ /* 0x000fe400000000ff */
[----:B------:R-:W-:Y:S02]  /*7e30*/  LOP3.LUT R18, R18, R153, RZ, 0x3c, !PT ;  /* 0x0000009912127212 */ /* 0x000fe400078e3cff */
[----:B------:R-:W-:Y:S01]  /*7e40*/  IADD3 R153, P0, R20, 0x4020, RZ ;  /* 0x0000402014997810 */ /* 0x000fe20007f1e0ff */
[----:B------:R0:W-:Y:S01]  /*7e50*/  STSM.16.M88.4 [R22], R12 ;  /* 0x0000000c16007844 */ /* 0x0001e20000000200 */
[----:B------:R-:W-:Y:S01]  /*7e60*/  F2FP.F16.F32.PACK_AB R8, R41, R40 ;  /* 0x000000282908723e */ /* 0x000fe200000000ff */
[----:B------:R-:W-:Y:S01]  /*7e70*/  IMAD.X R19, RZ, RZ, R21, P1 ;  /* 0x000000ffff137224 */ /* 0x000fe200008e0615 */
[----:B------:R-:W-:-:S02]  /*7e80*/  F2FP.F16.F32.PACK_AB R9, R43, R42 ;  /* 0x0000002a2b09723e */ /* 0x000fc400000000ff */
[----:B------:R-:W-:Y:S02]  /*7e90*/  F2FP.F16.F32.PACK_AB R10, R45, R44 ;  /* 0x0000002c2d0a723e */ /* 0x000fe400000000ff */
[----:B------:R-:W-:Y:S02]  /*7ea0*/  F2FP.F16.F32.PACK_AB R11, R47, R46 ;  /* 0x0000002e2f0b723e */ /* 0x000fe400000000ff */
[----:B-1----:R-:W-:Y:S02]  /*7eb0*/  MOV R152, R16 ;  /* 0x0000001000987202 */ /* 0x002fe40000000f00 */
[----:B------:R-:W-:Y:S01]  /*7ec0*/  LOP3.LUT R16, R153, 0x380, RZ, 0xc0, !PT ;  /* 0x0000038099107812 */ /* 0x000fe200078ec0ff */
[----:B------:R1:W-:Y:S01]  /*7ed0*/  STSM.16.M88.4 [R4], R8 ;  /* 0x0000000804007844 */ /* 0x0003e20000000200 */
[----:B0-----:R-:W-:Y:S02]  /*7ee0*/  F2FP.F16.F32.PACK_AB R12, R49, R48 ;  /* 0x00000030310c723e */ /* 0x001fe400000000ff */
[----:B------:R-:W-:-:S02]  /*7ef0*/  F2FP.F16.F32.PACK_AB R13, R51, R50 ;  /* 0x00000032330d723e */ /* 0x000fc400000000ff */
[----:B------:R-:W-:Y:S02]  /*7f00*/  F2FP.F16.F32.PACK_AB R14, R53, R52 ;  /* 0x00000034350e723e */ /* 0x000fe400000000ff */
[----:B------:R-:W-:Y:S02]  /*7f10*/  F2FP.F16.F32.PACK_AB R15, R55, R54 ;  /* 0x00000036370f723e */ /* 0x000fe400000000ff */
[----:B------:R-:W-:Y:S02]  /*7f20*/  SHF.R.U64 R16, R16, 0x3, RZ ;  /* 0x0000000310107819 */ /* 0x000fe400000012ff */
[----:B------:R-:W-:Y:S01]  /*7f30*/  MOV R22, R18 ;  /* 0x0000001200167202 */ /* 0x000fe20000000f00 */
[----:B------:R0:W-:Y:S01]  /*7f40*/  STSM.16.M88.4 [R152], R12 ;  /* 0x0000000c98007844 */ /* 0x0001e20000000200 */
[----:B-1----:R-:W-:Y:S02]  /*7f50*/  F2FP.F16.F32.PACK_AB R8, R57, R56 ;  /* 0x000000383908723e */ /* 0x002fe400000000ff */
[----:B------:R-:W-:-:S02]  /*7f60*/  F2FP.F16.F32.PACK_AB R9, R59, R58 ;  /* 0x0000003a3b09723e */ /* 0x000fc400000000ff */
[----:B------:R-:W-:Y:S02]  /*7f70*/  F2FP.F16.F32.PACK_AB R10, R61, R60 ;  /* 0x0000003c3d0a723e */ /* 0x000fe400000000ff */
[----:B------:R-:W-:Y:S01]  /*7f80*/  F2FP.F16.F32.PACK_AB R11, R63, R62 ;  /* 0x0000003e3f0b723e */ /* 0x000fe200000000ff */
[----:B------:R-:W-:Y:S01]  /*7f90*/  IMAD.X R17, RZ, RZ, R21, P0 ;  /* 0x000000ffff117224 */ /* 0x000fe200000e0615 */
[----:B------:R-:W-:Y:S02]  /*7fa0*/  LOP3.LUT R16, R16, R153, RZ, 0x3c, !PT ;  /* 0x0000009910107212 */ /* 0x000fe400078e3cff */
[C---:B------:R-:W-:Y:S01]  /*7fb0*/  IADD3 R153, P0, R20.reuse, 0xc040, RZ ;  /* 0x0000c04014997810 */ /* 0x040fe20007f1e0ff */
[----:B------:R1:W-:Y:S01]  /*7fc0*/  STSM.16.M88.4 [R22], R8 ;  /* 0x0000000816007844 */ /* 0x0003e20000000200 */
[----:B0-----:R-:W-:Y:S02]  /*7fd0*/  IADD3 R13, P5, R20, 0x4040, RZ ;  /* 0x00004040140d7810 */ /* 0x001fe40007fbe0ff */
[----:B------:R-:W-:-:S02]  /*7fe0*/  LOP3.LUT R152, R153, 0x380, RZ, 0xc0, !PT ;  /* 0x0000038099987812 */ /* 0x000fc400078ec0ff */
[----:B------:R-:W-:Y:S02]  /*7ff0*/  MOV R4, R16 ;  /* 0x0000001000047202 */ /* 0x000fe40000000f00 */
[C---:B------:R-:W-:Y:S02]  /*8000*/  IADD3 R15, P2, R20.reuse, 0x8000, RZ ;  /* 0x00008000140f7810 */ /* 0x040fe40007f5e0ff */
[----:B------:R-:W-:Y:S02]  /*8010*/  F2FP.F16.F32.PACK_AB R16, R65, R64 ;  /* 0x000000404110723e */ /* 0x000fe400000000ff */
[----:B-1----:R-:W-:Y:S02]  /*8020*/  LOP3.LUT R8, R13, 0x380, RZ, 0xc0, !PT ;  /* 0x000003800d087812 */ /* 0x002fe400078ec0ff */
[----:B------:R-:W-:Y:S02]  /*8030*/  IADD3 R11, P4, R20, 0x4060, RZ ;  /* 0x00004060140b7810 */ /* 0x000fe40007f9e0ff */
[----:B------:R-:W-:-:S02]  /*8040*/  F2FP.F16.F32.PACK_AB R17, R67, R66 ;  /* 0x000000424311723e */ /* 0x000fc400000000ff */
[----:B------:R-:W-:Y:S02]  /*8050*/  F2FP.F16.F32.PACK_AB R18, R69, R68 ;  /* 0x000000444512723e */ /* 0x000fe400000000ff */
[----:B------:R-:W-:Y:S02]  /*8060*/  F2FP.F16.F32.PACK_AB R19, R71, R70 ;  /* 0x000000464713723e */ /* 0x000fe400000000ff */
[----:B------:R-:W-:Y:S02]  /*8070*/  SHF.R.U64 R8, R8, 0x3, RZ ;  /* 0x0000000308087819 */ /* 0x000fe400000012ff */
[----:B------:R-:W-:Y:S01]  /*8080*/  LOP3.LUT R12, R11, 0x380, RZ, 0xc0, !PT ;  /* 0x000003800b0c7812 */ /* 0x000fe200078ec0ff */
[----:B------:R-:W-:Y:S01]  /*8090*/  IMAD.X R9, RZ, RZ, R21, P5 ;  /* 0x000000ffff097224 */ /* 0x000fe200028e0615 */
[----:B------:R-:W-:Y:S02]  /*80a0*/  SHF.R.U64 R152, R152, 0x3, RZ ;  /* 0x0000000398987819 */ /* 0x000fe400000012ff */
[----:B------:R-:W-:Y:S01]  /*80b0*/  LOP3.LUT R10, R15, 0x380, RZ, 0xc0, !PT ;  /* 0x000003800f0a7812 */ /* 0x000fe200078ec0ff */
[----:B------:R0:W-:Y:S01]  /*80c0*/  STSM.16.M88.4 [R4], R16 ;  /* 0x0000001004007844 */ /* 0x0001e20000000200 */
[----:B------:R-:W-:-:S02]  /*80d0*/  LOP3.LUT R8, R8, R13, RZ, 0x3c, !PT ;  /* 0x0000000d08087212 */ /* 0x000fc400078e3cff */
[----:B------:R-:W-:Y:S02]  /*80e0*/  SHF.R.U64 R12, R12, 0x3, RZ ;  /* 0x000000030c0c7819 */ /* 0x000fe400000012ff */
[----:B------:R-:W-:Y:S01]  /*80f0*/  LOP3.LUT R152, R152, R153, RZ, 0x3c, !PT ;  /* 0x0000009998987212 */ /* 0x000fe200078e3cff */
[--C-:B------:R-:W-:Y:S01]  /*8100*/  IMAD.X R13, RZ, RZ, R21.reuse, P4 ;  /* 0x000000ffff0d7224 */ /* 0x100fe200020e0615 */
[----:B------:R-:W-:Y:S02]  /*8110*/  IADD3 R155, P1, R20, 0x8060, RZ ;  /* 0x00008060149b7810 */ /* 0x000fe40007f3e0ff */
[----:B------:R-:W-:Y:S02]  /*8120*/  LOP3.LUT R12, R12, R11, RZ, 0x3c, !PT ;  /* 0x0000000b0c0c7212 */ /* 0x000fe400078e3cff */
[----:B------:R-:W-:Y:S01]  /*8130*/  F2FP.F16.F32.PACK_AB R11, R79, R78 ;  /* 0x0000004e4f0b723e */ /* 0x000fe200000000ff */
[----:B0-----:R-:W-:Y:S01]  /*8140*/  IMAD.X R17, RZ, RZ, R21, P2 ;  /* 0x000000ffff117224 */ /* 0x001fe200010e0615 */
[----:B------:R-:W-:-:S02]  /*8150*/  SHF.R.U64 R16, R10, 0x3, RZ ;  /* 0x000000030a107819 */ /* 0x000fc400000012ff */
[----:B------:R-:W-:Y:S02]  /*8160*/  IADD3 R153, P2, R20, 0x8040, RZ ;  /* 0x0000804014997810 */ /* 0x000fe40007f5e0ff */
[----:B------:R-:W-:Y:S02]  /*8170*/  MOV R18, R8 ;  /* 0x0000000800127202 */ /* 0x000fe40000000f00 */
[----:B------:R-:W-:Y:S02]  /*8180*/  F2FP.F16.F32.PACK_AB R8, R73, R72 ;  /* 0x000000484908723e */ /* 0x000fe400000000ff */
[----:B------:R-:W-:Y:S02]  /*8190*/  F2FP.F16.F32.PACK_AB R9, R75, R74 ;  /* 0x0000004a4b09723e */ /* 0x000fe400000000ff */
[----:B------:R-:W-:Y:S02]  /*81a0*/  F2FP.F16.F32.PACK_AB R10, R77, R76 ;  /* 0x0000004c4d0a723e */ /* 0x000fe400000000ff */
[----:B------:R-:W-:-:S02]  /*81b0*/  LOP3.LUT R16, R16, R15, RZ, 0x3c, !PT ;  /* 0x0000000f10107212 */ /* 0x000fc400078e3cff */
[----:B------:R-:W-:Y:S02]  /*81c0*/  LOP3.LUT R19, R153, 0x380, RZ, 0xc0, !PT ;  /* 0x0000038099137812 */ /* 0x000fe400078ec0ff */
[----:B------:R-:W-:Y:S01]  /*81d0*/  LOP3.LUT R154, R155, 0x380, RZ, 0xc0, !PT ;  /* 0x000003809b9a7812 */ /* 0x000fe200078ec0ff */
[----:B------:R0:W-:Y:S01]  /*81e0*/  STSM.16.M88.4 [R18], R8 ;  /* 0x0000000812007844 */ /* 0x0001e20000000200 */
[----:B------:R-:W-:Y:S02]  /*81f0*/  MOV R22, R12 ;  /* 0x0000000c00167202 */ /* 0x000fe40000000f00 */
[----:B------:R-:W-:Y:S02]  /*8200*/  F2FP.F16.F32.PACK_AB R12, R81, R80 ;  /* 0x00000050510c723e */ /* 0x000fe400000000ff */
[----:B------:R-:W-:Y:S02]  /*8210*/  F2FP.F16.F32.PACK_AB R13, R83, R82 ;  /* 0x00000052530d723e */ /* 0x000fe400000000ff */
[----:B------:R-:W-:-:S02]  /*8220*/  F2FP.F16.F32.PACK_AB R14, R85, R84 ;  /* 0x00000054550e723e */ /* 0x000fc400000000ff */
[----:B------:R-:W-:Y:S02]  /*8230*/  F2FP.F16.F32.PACK_AB R15, R87, R86 ;  /* 0x00000056570f723e */ /* 0x000fe400000000ff */
[----:B------:R-:W-:Y:S02]  /*8240*/  MOV R4, R16 ;  /* 0x0000001000047202 */ /* 0x000fe40000000f00 */
[----:B------:R-:W-:Y:S02]  /*8250*/  SHF.R.U64 R154, R154, 0x3, RZ ;  /* 0x000000039a9a7819 */ /* 0x000fe400000012ff */
[----:B------:R-:W-:Y:S02]  /*8260*/  F2FP.F16.F32.PACK_AB R16, R89, R88 ;  /* 0x000000585910723e */ /* 0x000fe400000000ff */
[----:B0-----:R-:W-:Y:S02]  /*8270*/  SHF.R.U64 R8, R19, 0x3, RZ ;  /* 0x0000000313087819 */ /* 0x001fe400000012ff */
[----:B------:R-:W-:-:S02]  /*8280*/  F2FP.F16.F32.PACK_AB R17, R91, R90 ;  /* 0x0000005a5b11723e */ /* 0x000fc400000000ff */
[----:B------:R-:W-:Y:S02]  /*8290*/  F2FP.F16.F32.PACK_AB R18, R93, R92 ;  /* 0x0000005c5d12723e */ /* 0x000fe400000000ff */
[----:B------:R-:W-:Y:S02]  /*82a0*/  F2FP.F16.F32.PACK_AB R19, R95, R94 ;  /* 0x0000005e5f13723e */ /* 0x000fe400000000ff */
[----:B------:R-:W-:Y:S01]  /*82b0*/  IADD3 R159, P3, R20, 0x8020, RZ ;  /* 0x00008020149f7810 */ /* 0x000fe20007f7e0ff */
[----:B------:R0:W-:Y:S01]  /*82c0*/  STSM.16.M88.4 [R22], R12 ;  /* 0x0000000c16007844 */ /* 0x0001e20000000200 */
[----:B------:R-:W-:Y:S01]  /*82d0*/  LOP3.LUT R154, R154, R155, RZ, 0x3c, !PT ;  /* 0x0000009b9a9a7212 */ /* 0x000fe200078e3cff */
[----:B------:R-:W-:Y:S01]  /*82e0*/  IMAD.X R155, RZ, RZ, R21, P1 ;  /* 0x000000ffff9b7224 */ /* 0x000fe200008e0615 */
[----:B------:R-:W-:Y:S01]  /*82f0*/  LOP3.LUT R158, R159, 0x380, RZ, 0xc0, !PT ;  /* 0x000003809f9e7812 */ /* 0x000fe200078ec0ff */
[----:B------:R1:W-:Y:S03]  /*8300*/  STSM.16.M88.4 [R4], R16 ;  /* 0x0000001004007844 */ /* 0x0003e60000000200 */
[----:B------:R-:W-:-:S02]  /*8310*/  SHF.R.U64 R158, R158, 0x3, RZ ;  /* 0x000000039e9e7819 */ /* 0x000fc400000012ff */
[----:B0-----:R-:W-:Y:S01]  /*8320*/  LOP3.LUT R12, R8, R153, RZ, 0x3c, !PT ;  /* 0x00000099080c7212 */ /* 0x001fe200078e3cff */
[--C-:B------:R-:W-:Y:S01]  /*8330*/  IMAD.X R13, RZ, RZ, R21.reuse, P2 ;  /* 0x000000ffff0d7224 */ /* 0x100fe200010e0615 */
[C---:B------:R-:W-:Y:S02]  /*8340*/  IADD3 R153, P2, R20.reuse, 0xc000, RZ ;  /* 0x0000c00014997810 */ /* 0x040fe40007f5e0ff */
[----:B-1----:R-:W-:Y:S02]  /*8350*/  IADD3 R19, P1, R20, 0xc020, RZ ;  /* 0x0000c02014137810 */ /* 0x002fe40007f3e0ff */
[----:B------:R-:W-:Y:S02]  /*8360*/  LOP3.LUT R14, R153, 0x380, RZ, 0xc0, !PT ;  /* 0x00000380990e7812 */ /* 0x000fe400078ec0ff */
[----:B------:R-:W-:Y:S02]  /*8370*/  LOP3.LUT R18, R19, 0x380, RZ, 0xc0, !PT ;  /* 0x0000038013127812 */ /* 0x000fe400078ec0ff */
[----:B------:R-:W-:Y:S01]  /*8380*/  LOP3.LUT R158, R158, R159, RZ, 0x3c, !PT ;  /* 0x0000009f9e9e7212 */ /* 0x000fe200078e3cff */
[----:B------:R-:W-:Y:S01]  /*8390*/  IMAD.X R159, RZ, RZ, R21, P3 ;  /* 0x000000ffff9f7224 */ /* 0x000fe200018e0615 */
[----:B------:R-:W-:-:S02]  /*83a0*/  SHF.R.U64 R18, R18, 0x3, RZ ;  /* 0x0000000312127819 */ /* 0x000fc400000012ff */
[----:B------:R-:W-:Y:S02]  /*83b0*/  SHF.R.U64 R16, R14, 0x3, RZ ;  /* 0x000000030e107819 */ /* 0x000fe400000012ff */
[----:B------:R-:W-:Y:S01]  /*83c0*/  LOP3.LUT R18, R18, R19, RZ, 0x3c, !PT ;  /* 0x0000001312127212 */ /* 0x000fe200078e3cff */
[--C-:B------:R-:W-:Y:S01]  /*83d0*/  IMAD.X R19, RZ, RZ, R21.reuse, P1 ;  /* 0x000000ffff137224 */ /* 0x100fe200008e0615 */
[----:B------:R-:W-:Y:S01]  /*83e0*/  MOV R158, R158 ;  /* 0x0000009e009e7202 */ /* 0x000fe20000000f00 */
[----:B------:R-:W-:Y:S01]  /*83f0*/  IMAD.X R17, RZ, RZ, R21, P2 ;  /* 0x000000ffff117224 */ /* 0x000fe200010e0615 */
[----:B------:R-:W-:Y:S02]  /*8400*/  F2FP.F16.F32.PACK_AB R8, R97, R96 ;  /* 0x000000606108723e */ /* 0x000fe400000000ff */
[----:B------:R-:W-:Y:S02]  /*8410*/  F2FP.F16.F32.PACK_AB R9, R99, R98 ;  /* 0x000000626309723e */ /* 0x000fe400000000ff */
[----:B------:R-:W-:-:S02]  /*8420*/  F2FP.F16.F32.PACK_AB R10, R101, R100 ;  /* 0x00000064650a723e */ /* 0x000fc400000000ff */
[----:B------:R-:W-:Y:S02]  /*8430*/  F2FP.F16.F32.PACK_AB R11, R103, R102 ;  /* 0x00000066670b723e */ /* 0x000fe400000000ff */
[----:B------:R-:W-:Y:S02]  /*8440*/  LOP3.LUT R16, R16, R153, RZ, 0x3c, !PT ;  /* 0x0000009910107212 */ /* 0x000fe400078e3cff */
[----:B------:R-:W-:Y:S01]  /*8450*/  IADD3 R20, P1, R20, 0xc060, RZ ;  /* 0x0000c06014147810 */ /* 0x000fe20007f3e0ff */
[----:B------:R0:W-:Y:S01]  /*8460*/  STSM.16.M88.4 [R158], R8 ;  /* 0x000000089e007844 */ /* 0x0001e20000000200 */
[----:B------:R-:W-:Y:S02]  /*8470*/  MOV R22, R12 ;  /* 0x0000000c00167202 */ /* 0x000fe40000000f00 */
[----:B------:R-:W-:Y:S02]  /*8480*/  F2FP.F16.F32.PACK_AB R12, R105, R104 ;  /* 0x00000068690c723e */ /* 0x000fe400000000ff */
[----:B------:R-:W-:-:S02]  /*8490*/  F2FP.F16.F32.PACK_AB R13, R107, R106 ;  /* 0x0000006a6b0d723e */ /* 0x000fc400000000ff */
[----:B------:R-:W-:Y:S02]  /*84a0*/  F2FP.F16.F32.PACK_AB R14, R109, R108 ;  /* 0x0000006c6d0e723e */ /* 0x000fe400000000ff */
[----:B------:R-:W-:Y:S02]  /*84b0*/  F2FP.F16.F32.PACK_AB R15, R111, R110 ;  /* 0x0000006e6f0f723e */ /* 0x000fe400000000ff */
[----:B------:R-:W-:Y:S02]  /*84c0*/  MOV R18, R18 ;  /* 0x0000001200127202 */ /* 0x000fe40000000f00 */
[----:B------:R-:W-:Y:S02]  /*84d0*/  MOV R154, R154 ;  /* 0x0000009a009a7202 */ /* 0x000fe40000000f00 */
[----:B------:R-:W-:Y:S02]  /*84e0*/  MOV R4, R16 ;  /* 0x0000001000047202 */ /* 0x000fe40000000f00 */
[----:B0-----:R-:W-:Y:S01]  /*84f0*/  F2FP.F16.F32.PACK_AB R8, R113, R112 ;  /* 0x000000707108723e */ /* 0x001fe200000000ff */
[----:B------:R-:W0:Y:S01]  /*8500*/  LDC.64 R16, c[0x0][0xd00] ;  /* 0x00034000ff107b82 */ /* 0x000e220000000a00 */
[----:B------:R-:W-:-:S02]  /*8510*/  F2FP.F16.F32.PACK_AB R9, R115, R114 ;  /* 0x000000727309723e */ /* 0x000fc400000000ff */
[----:B------:R-:W-:Y:S02]  /*8520*/  F2FP.F16.F32.PACK_AB R10, R117, R116 ;  /* 0x00000074750a723e */ /* 0x000fe400000000ff */
[----:B------:R-:W-:Y:S02]  /*8530*/  F2FP.F16.F32.PACK_AB R11, R119, R118 ;  /* 0x00000076770b723e */ /* 0x000fe400000000ff */
[----:B------:R-:W-:Y:S01]  /*8540*/  LOP3.LUT R19, R20, 0x380, RZ, 0xc0, !PT ;  /* 0x0000038014137812 */ /* 0x000fe200078ec0ff */
[----:B------:R1:W-:Y:S01]  /*8550*/  STSM.16.M88.4 [R22], R12 ;  /* 0x0000000c16007844 */ /* 0x0003e20000000200 */
[--C-:B------:R-:W-:Y:S02]  /*8560*/  IMAD.X R153, RZ, RZ, R21.reuse, P0 ;  /* 0x000000ffff997224 */ /* 0x100fe400000e0615 */
[----:B------:R-:W-:Y:S01]  /*8570*/  SHF.R.U64 R19, R19, 0x3, RZ ;  /* 0x0000000313137819 */ /* 0x000fe200000012ff */
[----:B------:R3:W-:Y:S01]  /*8580*/  STSM.16.M88.4 [R154], R8 ;  /* 0x000000089a007844 */ /* 0x0007e20000000200 */
[----:B------:R-:W-:-:S02]  /*8590*/  IMAD.X R21, RZ, RZ, R21, P1 ;  /* 0x000000ffff157224 */ /* 0x000fc400008e0615 */
[----:B------:R-:W-:Y:S02]  /*85a0*/  LOP3.LUT R20, R19, R20, RZ, 0x3c, !PT ;  /* 0x0000001413147212 */ /* 0x000fe400078e3cff */
[----:B------:R-:W-:Y:S02]  /*85b0*/  MOV R152, R152 ;  /* 0x0000009800987202 */ /* 0x000fe40000000f00 */
[----:B-1----:R-:W-:Y:S02]  /*85c0*/  F2FP.F16.F32.PACK_AB R12, R121, R120 ;  /* 0x00000078790c723e */ /* 0x002fe400000000ff */
[----:B------:R-:W-:Y:S02]  /*85d0*/  F2FP.F16.F32.PACK_AB R13, R123, R122 ;  /* 0x0000007a7b0d723e */ /* 0x000fe400000000ff */
[----:B------:R-:W-:Y:S02]  /*85e0*/  F2FP.F16.F32.PACK_AB R14, R125, R124 ;  /* 0x0000007c7d0e723e */ /* 0x000fe400000000ff */
[----:B------:R-:W-:-:S02]  /*85f0*/  F2FP.F16.F32.PACK_AB R15, R127, R126 ;  /* 0x0000007e7f0f723e */ /* 0x000fc400000000ff */
[----:B---3--:R-:W-:Y:S02]  /*8600*/  F2FP.F16.F32.PACK_AB R8, R129, R128 ;  /* 0x000000808108723e */ /* 0x008fe400000000ff */
[----:B------:R-:W-:Y:S02]  /*8610*/  F2FP.F16.F32.PACK_AB R9, R131, R130 ;  /* 0x000000828309723e */ /* 0x000fe400000000ff */
[----:B------:R-:W-:Y:S02]  /*8620*/  F2FP.F16.F32.PACK_AB R10, R133, R132 ;  /* 0x00000084850a723e */ /* 0x000fe400000000ff */
[----:B------:R-:W-:Y:S01]  /*8630*/  F2FP.F16.F32.PACK_AB R11, R135, R134 ;  /* 0x00000086870b723e */ /* 0x000fe200000000ff */
[----:B------:R1:W-:Y:S01]  /*8640*/  STSM.16.M88.4 [R4], R12 ;  /* 0x0000000c04007844 */ /* 0x0003e20000000200 */
[----:B------:R-:W-:-:S03]  /*8650*/  MOV R20, R20 ;  /* 0x0000001400147202 */ /* 0x000fc60000000f00 */
[----:B------:R3:W-:Y:S01]  /*8660*/  STSM.16.M88.4 [R18], R8 ;  /* 0x0000000812007844 */ /* 0x0007e20000000200 */
[----:B-1----:R-:W-:Y:S02]  /*8670*/  F2FP.F16.F32.PACK_AB R12, R137, R136 ;  /* 0x00000088890c723e */ /* 0x002fe400000000ff */
[----:B------:R-:W-:Y:S02]  /*8680*/  F2FP.F16.F32.PACK_AB R13, R139, R138 ;  /* 0x0000008a8b0d723e */ /* 0x000fe400000000ff */
[----:B------:R-:W-:Y:S02]  /*8690*/  F2FP.F16.F32.PACK_AB R14, R141, R140 ;  /* 0x0000008c8d0e723e */ /* 0x000fe400000000ff */
[----:B------:R-:W-:Y:S02]  /*86a0*/  F2FP.F16.F32.PACK_AB R15, R143, R142 ;  /* 0x0000008e8f0f723e */ /* 0x000fe400000000ff */
[----:B---3--:R-:W-:Y:S02]  /*86b0*/  F2FP.F16.F32.PACK_AB R8, R145, R144 ;  /* 0x000000909108723e */ /* 0x008fe400000000ff */
[----:B------:R-:W-:-:S02]  /*86c0*/  F2FP.F16.F32.PACK_AB R9, R147, R146 ;  /* 0x000000929309723e */ /* 0x000fc400000000ff */
[----:B------:R-:W-:Y:S02]  /*86d0*/  F2FP.F16.F32.PACK_AB R10, R149, R148 ;  /* 0x00000094950a723e */ /* 0x000fe400000000ff */
[----:B------:R-:W-:Y:S01]  /*86e0*/  F2FP.F16.F32.PACK_AB R11, R151, R150 ;  /* 0x00000096970b723e */ /* 0x000fe200000000ff */
[----:B------:R1:W-:Y:S04]  /*86f0*/  STSM.16.M88.4 [R152], R12 ;  /* 0x0000000c98007844 */ /* 0x0003e80000000200 */
[----:B------:R3:W-:Y:S01]  /*8700*/  STSM.16.M88.4 [R20], R8 ;  /* 0x0000000814007844 */ /* 0x0007e20000000200 */
[----:B0-----:R-:W-:Y:S01]  /*8710*/  ISETP.NE.U32.AND P0, PT, R16, RZ, PT ;  /* 0x000000ff1000720c */ /* 0x001fe20003f05070 */
[----:B------:R-:W-:-:S03]  /*8720*/  IMAD.SHL.U32 R19, R200, 0x4, RZ ;  /* 0x00000004c8137824 */ /* 0x000fc600078e00ff */
[----:B------:R-:W-:Y:S02]  /*8730*/  ISETP.NE.AND.EX P0, PT, R17, RZ, PT, P0 ;  /* 0x000000ff1100720c */ /* 0x000fe40003f05300 */
[----:B------:R-:W-:Y:S01]  /*8740*/  SHF.L.U64.HI R22, R200, 0x2, R206 ;  /* 0x00000002c8167819 */ /* 0x000fe200000102ce */
[----:B------:R-:W-:Y:S01]  /*8750*/  IMAD.MOV.U32 R4, RZ, RZ, RZ ;  /* 0x000000ffff047224 */ /* 0x000fe200078e00ff */
[----:B------:R-:W-:Y:S01]  /*8760*/  BAR.SYNC.DEFER_BLOCKING 0x1, 0x100 ;  /* 0x0044000000007b1d */ /* 0x000fe20000010000 */
[----:B-1----:R-:W-:-:S07]  /*8770*/  IADD3 R12, P1, R19, R16, RZ ;  /* 0x00000010130c7210 */ /* 0x002fce0007f3e0ff */
[----:B---3--:R-:W0:Y:S01]  /*8780*/  LDC R10, c[0x0][0xbd4] ;  /* 0x0002f500ff0a7b82 */ /* 0x008e220000000800 */
[----:B------:R-:W-:Y:S02]  /*8790*/  IMAD.X R13, R22, 0x1, R17, P1 ;  /* 0x00000001160d7824 */ /* 0x000fe400008e0611 */
[----:B------:R-:W-:-:S05]  /*87a0*/  IMAD.MOV.U32 R21, RZ, RZ, 0xab8 ;  /* 0x00000ab8ff157424 */ /* 0x000fca00078e00ff */
[----:B------:R-:W1:Y:S01]  /*87b0*/  LDC R20, c[0x0][0xce8] ;  /* 0x00033a00ff147b82 */ /* 0x000e620000000800 */
[----:B------:R-:W3:Y:S01]  /*87c0*/  @P0 LDG.E R4, desc[UR38][R12.64] ;  /* 0x000000260c040981 */ /* 0x000ee2000c1e1900 */
[----:B------:R-:W-:-:S04]  /*87d0*/  ISETP.NE.U32.AND P1, PT, RZ, UR4, PT ;  /* 0x00000004ff007c0c */ /* 0x000fc8000bf25070 */
[----:B------:R-:W-:-:S13]  /*87e0*/  ISETP.NE.AND.EX P1, PT, RZ, UR5, PT, P1 ;  /* 0x00000005ff007c0c */ /* 0x000fda000bf25310 */
[----:B------:R-:W-:-:S04]  /*87f0*/  @P1 IADD3 R8, P2, R19, UR4, RZ ;  /* 0x0000000413081c10 */ /* 0x000fc8000ff5e0ff */
[----:B------:R-:W-:Y:S02]  /*8800*/  @P1 IADD3.X R9, R22, UR5, RZ, P2, !PT ;  /* 0x0000000516091c10 */ /* 0x000fe400097fe4ff */
[----:B------:R-:W-:Y:S01]  /*8810*/  ISETP.NE.AND P2, PT, R203, RZ, PT ;  /* 0x000000ffcb00720c */ /* 0x000fe20003f45270 */
[----:B------:R-:W-:-:S03]  /*8820*/  ULDC UR4, c[0x0][0xb88] ;  /* 0x0002e20000047ab9 */ /* 0x000fc60000000800 */
[----:B0-----:R-:W-:Y:S01]  /*8830*/  SEL R10, R203, R10, P2 ;  /* 0x0000000acb0a7207 */ /* 0x001fe20001000000 */
[----:B------:R-:W-:-:S03]  /*8840*/  IMAD.U32 R19, RZ, RZ, UR4 ;  /* 0x00000004ff137e24 */ /* 0x000fc6000f8e00ff */
[----:B------:R-:W-:-:S03]  /*8850*/  ISETP.GT.AND P3, PT, R10, 0x1, PT ;  /* 0x000000010a00780c */ /* 0x000fc60003f64270 */
[----:B------:R0:W5:Y:S01]  /*8860*/  @P1 LDG.E R19, desc[UR38][R8.64] ;  /* 0x0000002608131981 */ /* 0x000162000c1e1900 */
[----:B------:R-:W-:-:S04]  /*8870*/  SEL R21, R21, 0xa78, P3 ;  /* 0x00000a7815157807 */ /* 0x000fc80001800000 */
[----:B------:R-:W4:Y:S08]  /*8880*/  LDC.64 R10, c[0x0][R21+0x218] ;  /* 0x00008600150a7b82 */ /* 0x000f300000000a00 */
[----:B0-----:R-:W0:Y:S01]  /*8890*/  LDC.64 R8, c[0x0][R21+0x220] ;  /* 0x0000880015087b82 */ /* 0x001e220000000a00 */
[----:B------:R-:W-:Y:S02]  /*88a0*/  ISETP.NE.U32.AND P2, PT, R16, RZ, PT ;  /* 0x000000ff1000720c */ /* 0x000fe40003f45070 */
[----:B-1----:R-:W-:-:S02]  /*88b0*/  ISETP.NE.AND P4, PT, R20, 0x1, PT ;  /* 0x000000011400780c */ /* 0x002fc40003f85270 */
[----:B------:R-:W-:-:S04]  /*88c0*/  ISETP.NE.AND.EX P2, PT, R17, RZ, PT, P2 ;  /* 0x000000ff1100720c */ /* 0x000fc80003f45320 */
[----:B------:R-:W-:Y:S02]  /*88d0*/  SEL R200, R200, RZ, !P2 ;  /* 0x000000ffc8c87207 */ /* 0x000fe40005000000 */
[----:B------:R-:W-:Y:S01]  /*88e0*/  SEL R15, R206, RZ, !P2 ;  /* 0x000000ffce0f7207 */ /* 0x000fe20005000000 */
[----:B----4-:R-:W-:-:S04]  /*88f0*/  IMAD R11, R11, R202, RZ ;  /* 0x000000ca0b0b7224 */ /* 0x010fc800078e02ff */
[----:B------:R-:W1:Y:S01]  /*8900*/  @P4 LDC R153, c[0x0][0xcec] ;  /* 0x00033b00ff994b82 */ /* 0x000e620000000800 */
[----:B0-----:R-:W-:-:S07]  /*8910*/  IMAD R9, R9, R200, RZ ;  /* 0x000000c809097224 */ /* 0x001fce00078e02ff */
[----:B------:R-:W0:Y:S01]  /*8920*/  @P4 LDC R155, c[0x0][0xcf0] ;  /* 0x00033c00ff9b4b82 */ /* 0x000e220000000800 */
[C---:B------:R-:W-:Y:S02]  /*8930*/  IMAD R17, R8.reuse, R15, R9 ;  /* 0x0000000f08117224 */ /* 0x040fe400078e0209 */
[----:B------:R-:W-:-:S04]  /*8940*/  IMAD.WIDE.U32 R14, R8, R200, RZ ;  /* 0x000000c8080e7225 */ /* 0x000fc800078e00ff */
[----:B------:R-:W-:-:S04]  /*8950*/  IMAD.WIDE.U32 R8, R10, R202, RZ ;  /* 0x000000ca0a087225 */ /* 0x000fc800078e00ff */
[----:B------:R-:W-:Y:S02]  /*8960*/  IMAD.IADD R154, R15, 0x1, R17 ;  /* 0x000000010f9a7824 */ /* 0x000fe400078e0211 */
[----:B------:R-:W4:Y:S01]  /*8970*/  LDC.64 R16, c[0x0][R21+0x228] ;  /* 0x00008a0015107b82 */ /* 0x000f220000000a00 */
[----:B------:R-:W-:-:S07]  /*8980*/  IMAD.IADD R152, R9, 0x1, R11 ;  /* 0x0000000109987824 */ /* 0x000fce00078e020b */
[----:B------:R-:W1:Y:S01]  /*8990*/  LDC.64 R10, c[0x0][0xca8] ;  /* 0x00032a00ff0a7b82 */ /* 0x000e620000000a00 */
[----:B--2---:R-:W-:Y:S01]  /*89a0*/  IMAD R18, R204, 0x80, R161 ;  /* 0x00000080cc127824 */ /* 0x004fe200078e02a1 */
[----:B------:R-:W-:-:S05]  /*89b0*/  SEL R9, R160, RZ, P3 ;  /* 0x000000ffa0097207 */ /* 0x000fca0001800000 */
[-C--:B----4-:R-:W-:Y:S02]  /*89c0*/  IMAD R159, R17, R9.reuse, RZ ;  /* 0x00000009119f7224 */ /* 0x090fe400078e02ff */
[----:B------:R-:W-:Y:S01]  /*89d0*/  IMAD.WIDE.U32 R16, R16, R9, RZ ;  /* 0x0000000910107225 */ /* 0x000fe200078e00ff */
[----:B-1----:R-:W1:Y:S03]  /*89e0*/  @!P3 LDC R10, c[0x0][0xc50] ;  /* 0x00031400ff0abb82 */ /* 0x002e660000000800 */
[----:B------:R-:W-:-:S05]  /*89f0*/  IMAD.IADD R159, R17, 0x1, R159 ;  /* 0x00000001119f7824 */ /* 0x000fca00078e029f */
[----:B------:R-:W2:Y:S01]  /*8a00*/  @!P3 LDC R11, c[0x0][0xc54] ;  /* 0x00031500ff0bbb82 */ /* 0x000ea20000000800 */
[----:B---3--:R-:W-:-:S07]  /*8a10*/  IADD3 R22, P2, P5, R14, R8, R4 ;  /* 0x000000080e167210 */ /* 0x008fce0007d5e004 */
[----:B------:R3:W4:Y:S01]  /*8a20*/  LDC.64 R14, c[0x0][R21+0x210] ;  /* 0x00008400150e7b82 */ /* 0x0007220000000a00 */
[----:B------:R-:W-:-:S04]  /*8a30*/  @P4 IMAD.HI.U32 R8, R18, R153, RZ ;  /* 0x0000009912084227 */ /* 0x000fc800078e00ff */
[----:B------:R-:W-:Y:S01]  /*8a40*/  IMAD.MOV.U32 R153, RZ, RZ, R18 ;  /* 0x000000ffff997224 */ /* 0x000fe200078e0012 */
[----:B0-----:R-:W-:Y:S02]  /*8a50*/  @P4 SHF.R.U32.HI R153, RZ, R155, R8 ;  /* 0x0000009bff994219 */ /* 0x001fe40000011608 */
[----:B------:R-:W-:-:S03]  /*8a60*/  SHF.R.S32.HI R9, RZ, 0x1f, R4 ;  /* 0x0000001fff097819 */ /* 0x000fc60000011404 */
[----:B------:R-:W-:Y:S01]  /*8a70*/  IMAD.MOV R17, RZ, RZ, -R153 ;  /* 0x000000ffff117224 */ /* 0x000fe200078e0a99 */
[----:B------:R-:W-:Y:S02]  /*8a80*/  IADD3.X R155, R154, R152, R9, P2, P5 ;  /* 0x000000989a9b7210 */ /* 0x000fe400017ea409 */
[----:B------:R-:W-:Y:S02]  /*8a90*/  IADD3 R16, P2, P5, R153, R22, R16 ;  /* 0x0000001699107210 */ /* 0x000fe40007d5e010 */
[----:B------:R-:W-:Y:S01]  /*8aa0*/  SHF.R.S32.HI R8, RZ, 0x1f, R153 ;  /* 0x0000001fff087819 */ /* 0x000fe20000011499 */
[----:B------:R-:W-:-:S03]  /*8ab0*/  IMAD R153, R20, R17, R18 ;  /* 0x0000001114997224 */ /* 0x000fc600078e0212 */
[----:B------:R-:W-:Y:S02]  /*8ac0*/  IADD3.X R17, R8, R155, R159, P2, P5 ;  /* 0x0000009b08117210 */ /* 0x000fe400017ea49f */
[----:B---3--:R-:W-:Y:S01]  /*8ad0*/  SHF.R.S32.HI R21, RZ, 0x1f, R153 ;  /* 0x0000001fff157819 */ /* 0x008fe20000011499 */
[-C--:B----4-:R-:W-:Y:S02]  /*8ae0*/  IMAD R8, R15, R153.reuse, RZ ;  /* 0x000000990f087224 */ /* 0x090fe400078e02ff */
[----:B------:R-:W-:-:S04]  /*8af0*/  IMAD.WIDE.U32 R16, R14, R153, R16 ;  /* 0x000000990e107225 */ /* 0x000fc800078e0010 */
[----:B------:R-:W-:Y:S01]  /*8b00*/  IMAD R21, R14, R21, R8 ;  /* 0x000000150e157224 */ /* 0x000fe200078e0208 */
[----:B-1----:R-:W-:-:S03]  /*8b10*/  LEA R15, P2, R16, R10, 0x2 ;  /* 0x0000000a100f7211 */ /* 0x002fc600078410ff */
[----:B------:R-:W-:-:S05]  /*8b20*/  IMAD.IADD R8, R17, 0x1, R21 ;  /* 0x0000000111087824 */ /* 0x000fca00078e0215 */
[----:B--2---:R-:W-:Y:S01]  /*8b30*/  LEA.HI.X R17, R16, R11, R8, 0x2, P2 ;  /* 0x0000000b10117211 */ /* 0x004fe200010f1408 */
[----:B------:R-:W-:Y:S06]  /*8b40*/  @P1 BRA `(.L_x_10115) ;  /* 0x0000000000101947 */ /* 0x000fec0003800000 */
[----:B------:R-:W-:Y:S05]  /*8b50*/  @!P0 BRA `(.L_x_10115) ;  /* 0x00000000000c8947 */ /* 0x000fea0003800000 */
[----:B------:R-:W2:Y:S04]  /*8b60*/  LDG.E R8, desc[UR38][R12.64] ;  /* 0x000000260c087981 */ /* 0x000ea8000c1e1900 */
[----:B-----5:R-:W2:Y:S02]  /*8b70*/  LDG.E R19, desc[UR38][R12.64+0x4] ;  /* 0x000004260c137981 */ /* 0x020ea4000c1e1900 */
[----:B--2---:R-:W-:-:S07]  /*8b80*/  IMAD.IADD R19, R19, 0x1, -R8 ;  /* 0x0000000113137824 */ /* 0x004fce00078e0a08 */
.L_x_10115:
[----:B------:R-:W2:Y:S01]  /*8b90*/  LDL R8, [R1+0x78] ;  /* 0x0000780001087983 */ /* 0x000ea20000100800 */
[----:B------:R-:W0:Y:S03]  /*8ba0*/  S2R R10, SR_TID.X ;  /* 0x00000000000a7919 */ /* 0x000e260000002100 */
[----:B------:R-:W-:Y:S04]  /*8bb0*/  SHFL.IDX PT, R11, R17, RZ, 0x1c1f ;  /* 0x001c1fff110b7589 */ /* 0x000fe800000e0000 */
[----:B------:R-:W-:Y:S04]  /*8bc0*/  SHFL.IDX PT, R12, R15, 0x1, 0x1c1f ;  /* 0x003c1f000f0c7f89 */ /* 0x000fe800000e0000 */
[----:B------:R-:W-:Y:S01]  /*8bd0*/  SHFL.IDX PT, R13, R17, 0x1, 0x1c1f ;  /* 0x003c1f00110d7f89 */ /* 0x000fe200000e0000 */
[----:B0-----:R-:W-:-:S05]  /*8be0*/  VIADD R14, R10, 0xffffff80 ;  /* 0xffffff800a0e7836 */ /* 0x001fca0000000000 */
[----:B------:R-:W-:-:S04]  /*8bf0*/  SHF.R.S32.HI R16, RZ, 0x1f, R14 ;  /* 0x0000001fff107819 */ /* 0x000fc8000001140e */
[----:B------:R-:W-:-:S04]  /*8c00*/  LEA.HI R16, R16, R14, RZ, 0x7 ;  /* 0x0000000e10107211 */ /* 0x000fc800078f38ff */
[----:B------:R-:W-:Y:S01]  /*8c10*/  LOP3.LUT R16, R16, 0xffffff80, RZ, 0xc0, !PT ;  /* 0xffffff8010107812 */ /* 0x000fe200078ec0ff */
[----:B------:R-:W0:Y:S04]  /*8c20*/  SHFL.IDX PT, R10, R15, RZ, 0x1c1f ;  /* 0x001c1fff0f0a7589 */ /* 0x000e2800000e0000 */
[----:B------:R-:W-:-:S05]  /*8c30*/  IMAD.IADD R16, R14, 0x1, -R16 ;  /* 0x000000010e107824 */ /* 0x000fca00078e0a10 */
[----:B------:R-:W-:Y:S01]  /*8c40*/  LOP3.LUT P0, RZ, R16, 0x3, RZ, 0xc0, !PT ;  /* 0x0000000310ff7812 */ /* 0x000fe2000780c0ff */
[----:B--2---:R-:W-:Y:S02]  /*8c50*/  IMAD R14, R204, 0x80, R8 ;  /* 0x00000080cc0e7824 */ /* 0x004fe400078e0208 */
[----:B-----5:R-:W-:Y:S02]  /*8c60*/  IMAD R8, R19, R20, RZ ;  /* 0x0000001413087224 */ /* 0x020fe400078e02ff */
[----:B------:R-:W-:-:S03]  /*8c70*/  VIADD R16, R14, 0x8 ;  /* 0x000000080e107836 */ /* 0x000fc60000000000 */
[-C--:B------:R-:W-:Y:S02]  /*8c80*/  ISETP.GE.OR P1, PT, R14, R8.reuse, P0 ;  /* 0x000000080e00720c */ /* 0x080fe40000726670 */
[----:B------:R-:W-:-:S11]  /*8c90*/  ISETP.GE.OR P0, PT, R16, R8, P0 ;  /* 0x000000081000720c */ /* 0x000fd60000706670 */
[----:B0-----:R0:W-:Y:S04]  /*8ca0*/  @!P1 ST.E desc[UR38][R10.64], R2 ;  /* 0x000000020a009985 */ /* 0x0011e8000c101926 */
[----:B------:R0:W-:Y:S01]  /*8cb0*/  @!P0 ST.E desc[UR38][R12.64], R3 ;  /* 0x000000030c008985 */ /* 0x0001e2000c101926 */
[----:B------:R-:W-:Y:S05]  /*8cc0*/  @P3 BRA `(.L_x_10116) ;  /* 0x0000000c00f83947 */ /* 0x000fea0003800000 */
[----:B------:R-:W1:Y:S01]  /*8cd0*/  S2R R21, SR_TID.X ;  /* 0x0000000000157919 */ /* 0x000e620000002100 */
[----:B------:R-:W2:Y:S01]  /*8ce0*/  @P4 LDC R81, c[0x0][0xcec] ;  /* 0x00033b00ff514b82 */ /* 0x000ea20000000800 */
[----:B------:R-:W-:-:S07]  /*8cf0*/  ULDC.64 UR4, c[0x0][0xba0] ;  /* 0x0002e80000047ab9 */ /* 0x000fce0000000a00 */
[----:B------:R-:W3:Y:S01]  /*8d00*/  @P4 LDC R83, c[0x0][0xcf0] ;  /* 0x00033c00ff534b82 */ /* 0x000ee20000000800 */
[----:B-1----:R-:W-:-:S05]  /*8d10*/  VIADD R21, R21, 0xffffff80 ;  /* 0xffffff8015157836 */ /* 0x002fca0000000000 */
[----:B0-----:R-:W-:-:S04]  /*8d20*/  SHF.R.S32.HI R2, RZ, 0x1f, R21 ;  /* 0x0000001fff027819 */ /* 0x001fc80000011415 */
[----:B------:R-:W-:-:S04]  /*8d30*/  LEA.HI R2, R2, R21, RZ, 0x3 ;  /* 0x0000001502027211 */ /* 0x000fc800078f18ff */
[----:B------:R-:W-:-:S05]  /*8d40*/  LOP3.LUT R3, R2, 0xfffffff8, RZ, 0xc0, !PT ;  /* 0xfffffff802037812 */ /* 0x000fca00078ec0ff */
[----:B------:R-:W-:Y:S01]  /*8d50*/  IMAD.IADD R22, R21, 0x1, -R3 ;  /* 0x0000000115167824 */ /* 0x000fe200078e0a03 */
[----:B------:R-:W-:-:S03]  /*8d60*/  SHF.R.S32.HI R3, RZ, 0x3, R2 ;  /* 0x00000003ff037819 */ /* 0x000fc60000011402 */
[----:B------:R-:W-:-:S04]  /*8d70*/  IMAD.SHL.U32 R2, R22, 0x8, RZ ;  /* 0x0000000816027824 */ /* 0x000fc800078e00ff */
        /* <DEDUP_REMOVED lines=10> */
[----:B------:R-:W-:Y:S02]  /*8e20*/  IADD3 R53, P1, R156, 0x9000, RZ ;  /* 0x000090009c357810 */ /* 0x000fe40007f3e0ff */
[----:B------:R-:W-:Y:S02]  /*8e30*/  LOP3.LUT R24, R25, 0x380, RZ, 0xc0, !PT ;  /* 0x0000038019187812 */ /* 0x000fe400078ec0ff */
[----:B------:R-:W-:Y:S01]  /*8e40*/  LOP3.LUT R52, R53, 0x380, RZ, 0xc0, !PT ;  /* 0x0000038035347812 */ /* 0x000fe200078ec0ff */
[----:B------:R-:W-:Y:S01]  /*8e50*/  IMAD R9, R9, UR4, RZ ;  /* 0x0000000409097c24 */ /* 0x000fe2000f8e02ff */
[----:B------:R-:W-:Y:S01]  /*8e60*/  SHF.R.U64 R16, R16, 0x3, RZ ;  /* 0x0000000310107819 */ /* 0x000fe200000012ff */
[----:B------:R-:W5:Y:S01]  /*8e70*/  LD.E.128 R28, desc[UR38][R28.64] ;  /* 0x000000261c1c7980 */ /* 0x000f62000c101d00 */
[----:B------:R-:W-:-:S02]  /*8e80*/  SHF.R.U64 R52, R52, 0x3, RZ ;  /* 0x0000000334347819 */ /* 0x000fc400000012ff */
[----:B------:R-:W-:Y:S02]  /*8e90*/  SHF.R.U64 R24, R24, 0x3, RZ ;  /* 0x0000000318187819 */ /* 0x000fe400000012ff */
[----:B------:R-:W-:Y:S01]  /*8ea0*/  LOP3.LUT R52, R52, R53, RZ, 0x3c, !PT ;  /* 0x0000003534347212 */ /* 0x000fe200078e3cff */
[----:B------:R-:W-:Y:S01]  /*8eb0*/  IMAD.X R53, RZ, RZ, R157, P1 ;  /* 0x000000ffff357224 */ /* 0x000fe200008e069d */
[----:B------:R-:W-:Y:S01]  /*8ec0*/  IADD3 R11, P1, R156, 0xf000, RZ ;  /* 0x0000f0009c0b7810 */ /* 0x000fe20007f3e0ff */
[----:B------:R-:W-:Y:S01]  /*8ed0*/  IMAD R9, R4, UR5, R9 ;  /* 0x0000000504097c24 */ /* 0x000fe2000f8e0209 */
[----:B------:R-:W-:Y:S01]  /*8ee0*/  LOP3.LUT R16, R16, R17, RZ, 0x3c, !PT ;  /* 0x0000001110107212 */ /* 0x000fe200078e3cff */
[--C-:B------:R-:W-:Y:S01]  /*8ef0*/  IMAD.X R17, RZ, RZ, R157.reuse, P3 ;  /* 0x000000ffff117224 */ /* 0x100fe200018e069d */
[----:B------:R-:W-:Y:S01]  /*8f00*/  LOP3.LUT R10, R11, 0x380, RZ, 0xc0, !PT ;  /* 0x000003800b0a7812 */ /* 0x000fe200078ec0ff */
[--C-:B------:R-:W-:Y:S01]  /*8f10*/  IMAD.X R77, RZ, RZ, R157.reuse, P1 ;  /* 0x000000ffff4d7224 */ /* 0x100fe200008e069d */
[----:B------:R-:W-:Y:S01]  /*8f20*/  LOP3.LUT R24, R24, R25, RZ, 0x3c, !PT ;  /* 0x0000001918187212 */ /* 0x000fe200078e3cff */
[----:B------:R-:W-:Y:S01]  /*8f30*/  IMAD.X R25, RZ, RZ, R157, P2 ;  /* 0x000000ffff197224 */ /* 0x000fe200010e069d */
[----:B------:R-:W-:Y:S01]  /*8f40*/  SHF.R.U64 R10, R10, 0x3, RZ ;  /* 0x000000030a0a7819 */ /* 0x000fe200000012ff */
[----:B------:R-:W5:Y:S01]  /*8f50*/  LD.E.128 R16, desc[UR38][R16.64] ;  /* 0x0000002610107980 */ /* 0x000f62000c101d00 */
[----:B------:R-:W-:-:S02]  /*8f60*/  IADD3 R33, P0, R156, 0x4000, RZ ;  /* 0x000040009c217810 */ /* 0x000fc40007f1e0ff */
[----:B------:R-:W-:Y:S01]  /*8f70*/  LOP3.LUT R76, R10, R11, RZ, 0x3c, !PT ;  /* 0x0000000b0a4c7212 */ /* 0x000fe200078e3cff */
[----:B------:R-:W-:Y:S01]  /*8f80*/  IMAD.WIDE.U32 R10, R4, UR4, RZ ;  /* 0x00000004040a7c25 */ /* 0x000fe2000f8e00ff */
[C---:B------:R-:W-:Y:S01]  /*8f90*/  IADD3 R37, P6, R156.reuse, 0x5000, RZ ;  /* 0x000050009c257810 */ /* 0x040fe20007fde0ff */
[----:B------:R-:W-:Y:S01]  /*8fa0*/  ULDC.64 UR4, c[0x0][0xbe8] ;  /* 0x0002fa0000047ab9 */ /* 0x000fe20000000a00 */
[C---:B------:R-:W-:Y:S01]  /*8fb0*/  IADD3 R41, P5, R156.reuse, 0x6000, RZ ;  /* 0x000060009c297810 */ /* 0x040fe20007fbe0ff */
[----:B------:R-:W5:Y:S01]  /*8fc0*/  LD.E.128 R52, desc[UR38][R52.64] ;  /* 0x0000002634347980 */ /* 0x000f62000c101d00 */
[C---:B------:R-:W-:Y:S02]  /*8fd0*/  IADD3 R45, P3, R156.reuse, 0x7000, RZ ;  /* 0x000070009c2d7810 */ /* 0x040fe40007f7e0ff */
[----:B------:R-:W-:Y:S01]  /*8fe0*/  IADD3 R49, P2, R156, 0x8000, RZ ;  /* 0x000080009c317810 */ /* 0x000fe20007f5e0ff */
[----:B------:R-:W-:Y:S01]  /*8ff0*/  IMAD.IADD R11, R11, 0x1, R9 ;  /* 0x000000010b0b7824 */ /* 0x000fe200078e0209 */
[----:B------:R-:W-:Y:S01]  /*9000*/  LOP3.LUT R32, R33, 0x380, RZ, 0xc0, !PT ;  /* 0x0000038021207812 */ /* 0x000fe200078ec0ff */
[----:B------:R-:W-:Y:S01]  /*9010*/  IMAD R9, R22, 0x20, R3 ;  /* 0x0000002016097824 */ /* 0x000fe200078e0203 */
[----:B------:R-:W-:Y:S01]  /*9020*/  LOP3.LUT R36, R37, 0x380, RZ, 0xc0, !PT ;  /* 0x0000038025247812 */ /* 0x000fe200078ec0ff */
[----:B------:R-:W5:Y:S01]  /*9030*/  LD.E.128 R24, desc[UR38][R24.64] ;  /* 0x0000002618187980 */ /* 0x000f62000c101d00 */
[----:B------:R-:W-:-:S02]  /*9040*/  LOP3.LUT R40, R41, 0x380, RZ, 0xc0, !PT ;  /* 0x0000038029287812 */ /* 0x000fc400078ec0ff */
[----:B------:R-:W-:Y:S01]  /*9050*/  LOP3.LUT R44, R45, 0x380, RZ, 0xc0, !PT ;  /* 0x000003802d2c7812 */ /* 0x000fe200078ec0ff */
[----:B------:R-:W5:Y:S01]  /*9060*/  LD.E.128 R76, desc[UR38][R76.64] ;  /* 0x000000264c4c7980 */ /* 0x000f62000c101d00 */
[----:B------:R-:W-:Y:S01]  /*9070*/  LOP3.LUT R48, R49, 0x380, RZ, 0xc0, !PT ;  /* 0x0000038031307812 */ /* 0x000fe200078ec0ff */
[----:B------:R-:W-:Y:S01]  /*9080*/  IMAD R22, R204, 0x80, R9 ;  /* 0x00000080cc167824 */ /* 0x000fe200078e0209 */
[----:B------:R-:W-:Y:S01]  /*9090*/  SHF.R.U64 R32, R32, 0x3, RZ ;  /* 0x0000000320207819 */ /* 0x000fe200000012ff */
[----:B------:R-:W-:Y:S01]  /*90a0*/  IMAD.WIDE.U32 R10, R202, UR4, R10 ;  /* 0x00000004ca0a7c25 */ /* 0x000fe2000f8e000a */
[----:B------:R-:W-:Y:S02]  /*90b0*/  SHF.R.U64 R36, R36, 0x3, RZ ;  /* 0x0000000324247819 */ /* 0x000fe400000012ff */
[----:B------:R-:W-:Y:S02]  /*90c0*/  SHF.R.U64 R40, R40, 0x3, RZ ;  /* 0x0000000328287819 */ /* 0x000fe400000012ff */
[----:B------:R-:W-:-:S02]  /*90d0*/  SHF.R.U64 R44, R44, 0x3, RZ ;  /* 0x000000032c2c7819 */ /* 0x000fc400000012ff */
[----:B------:R-:W-:Y:S01]  /*90e0*/  SHF.R.U64 R48, R48, 0x3, RZ ;  /* 0x0000000330307819 */ /* 0x000fe200000012ff */
[----:B--2---:R-:W-:Y:S01]  /*90f0*/  @P4 IMAD.HI.U32 R4, R22, R81, RZ ;  /* 0x0000005116044227 */ /* 0x004fe200078e00ff */
[----:B------:R-:W-:Y:S02]  /*9100*/  SHF.R.S32.HI R21, RZ, 0x1f, R200 ;  /* 0x0000001fff157819 */ /* 0x000fe400000114c8 */
        /* <DEDUP_REMOVED lines=10> */
[----:B------:R-:W-:Y:S01]  /*91b0*/  IADD3 R57, P0, R156, 0xa000, RZ ;  /* 0x0000a0009c397810 */ /* 0x000fe20007f1e0ff */
[----:B------:R-:W-:Y:S01]  /*91c0*/  IMAD R11, R202, UR5, R11 ;  /* 0x00000005ca0b7c24 */ /* 0x000fe2000f8e020b */
[C---:B------:R-:W-:Y:S01]  /*91d0*/  IADD3 R61, P6, R156.reuse, 0xb000, RZ ;  /* 0x0000b0009c3d7810 */ /* 0x040fe20007fde0ff */
[----:B------:R-:W-:Y:S01]  /*91e0*/  ULDC.64 UR4, c[0x0][0xbf0] ;  /* 0x0002fc0000047ab9 */ /* 0x000fe20000000a00 */
[C---:B------:R-:W-:Y:S01]  /*91f0*/  IADD3 R65, P5, R156.reuse, 0xc000, RZ ;  /* 0x0000c0009c417810 */ /* 0x040fe20007fbe0ff */
[----:B------:R-:W-:Y:S01]  /*9200*/  IMAD.MOV.U32 R9, RZ, RZ, R22 ;  /* 0x000000ffff097224 */ /* 0x000fe200078e0016 */
[C---:B------:R-:W-:Y:S01]  /*9210*/  IADD3 R69, P3, R156.reuse, 0xd000, RZ ;  /* 0x0000d0009c457810 */ /* 0x040fe20007f7e0ff */
[----:B------:R-:W5:Y:S01]  /*9220*/  LD.E.128 R32, desc[UR38][R32.64] ;  /* 0x0000002620207980 */ /* 0x000f62000c101d00 */
[----:B------:R-:W-:Y:S01]  /*9230*/  IADD3 R73, P2, R156, 0xe000, RZ ;  /* 0x0000e0009c497810 */ /* 0x000fe20007f5e0ff */
[----:B------:R-:W-:Y:S01]  /*9240*/  IMAD R21, R21, UR4, RZ ;  /* 0x0000000415157c24 */ /* 0x000fe2000f8e02ff */
[----:B---3--:R-:W-:Y:S01]  /*9250*/  @P4 SHF.R.U32.HI R9, RZ, R83, R4 ;  /* 0x00000053ff094219 */ /* 0x008fe20000011604 */
[----:B------:R-:W5:Y:S01]  /*9260*/  LD.E.128 R36, desc[UR38][R36.64] ;  /* 0x0000002624247980 */ /* 0x000f62000c101d00 */
[----:B------:R-:W-:-:S02]  /*9270*/  LOP3.LUT R56, R57, 0x380, RZ, 0xc0, !PT ;  /* 0x0000038039387812 */ /* 0x000fc400078ec0ff */
[----:B------:R-:W-:Y:S01]  /*9280*/  LOP3.LUT R60, R61, 0x380, RZ, 0xc0, !PT ;  /* 0x000003803d3c7812 */ /* 0x000fe200078ec0ff */
[----:B------:R-:W5:Y:S01]  /*9290*/  LD.E.128 R40, desc[UR38][R40.64] ;  /* 0x0000002628287980 */ /* 0x000f62000c101d00 */
[----:B------:R-:W-:Y:S02]  /*92a0*/  LOP3.LUT R64, R65, 0x380, RZ, 0xc0, !PT ;  /* 0x0000038041407812 */ /* 0x000fe400078ec0ff */
[----:B------:R-:W-:Y:S01]  /*92b0*/  LOP3.LUT R68, R69, 0x380, RZ, 0xc0, !PT ;  /* 0x0000038045447812 */ /* 0x000fe200078ec0ff */
[----:B------:R-:W5:Y:S01]  /*92c0*/  LD.E.128 R44, desc[UR38][R44.64] ;  /* 0x000000262c2c7980 */ /* 0x000f62000c101d00 */
[----:B------:R-:W-:Y:S01]  /*92d0*/  LOP3.LUT R72, R73, 0x380, RZ, 0xc0, !PT ;  /* 0x0000038049487812 */ /* 0x000fe200078ec0ff */
[----:B------:R-:W-:Y:S01]  /*92e0*/  IMAD R21, R200, UR5, R21 ;  /* 0x00000005c8157c24 */ /* 0x000fe2000f8e0215 */
[----:B------:R-:W-:Y:S01]  /*92f0*/  LOP3.LUT R13, R156, 0x380, RZ, 0xc0, !PT ;  /* 0x000003809c0d7812 */ /* 0x000fe200078ec0ff */
[----:B------:R-:W-:Y:S01]  /*9300*/  IMAD.WIDE.U32 R10, R200, UR4, R10 ;  /* 0x00000004c80a7c25 */ /* 0x000fe2000f8e000a */
[--C-:B------:R-:W-:Y:S01]  /*9310*/  SHF.R.S32.HI R4, RZ, 0x1f, R9.reuse ;  /* 0x0000001fff047819 */ /* 0x100fe20000011409 */
[----:B------:R-:W-:Y:S01]  /*9320*/  ULDC.64 UR4, c[0x0][0xbe0] ;  /* 0x0002f80000047ab9 */ /* 0x000fe20000000a00 */
[----:B------:R-:W-:Y:S01]  /*9330*/  SHF.R.U64 R56, R56, 0x3, RZ ;  /* 0x0000000338387819 */ /* 0x000fe200000012ff */
[----:B------:R-:W-:Y:S01]  /*9340*/  IMAD.MOV R81, RZ, RZ, -R9 ;  /* 0x000000ffff517224 */ /* 0x000fe200078e0a09 */
[----:B------:R-:W-:Y:S01]  /*9350*/  SHF.R.U64 R60, R60, 0x3, RZ ;  /* 0x000000033c3c7819 */ /* 0x000fe200000012ff */
[----:B------:R-:W5:Y:S01]  /*9360*/  LD.E.128 R48, desc[UR38][R48.64] ;  /* 0x0000002630307980 */ /* 0x000f62000c101d00 */
[----:B------:R-:W-:-:S02]  /*9370*/  SHF.R.U64 R64, R64, 0x3, RZ ;  /* 0x0000000340407819 */ /* 0x000fc400000012ff */
[----:B------:R-:W-:Y:S02]  /*9380*/  SHF.R.U64 R68, R68, 0x3, RZ ;  /* 0x0000000344447819 */ /* 0x000fe400000012ff */
[----:B------:R-:W-:Y:S01]  /*9390*/  SHF.R.U64 R72, R72, 0x3, RZ ;  /* 0x0000000348487819 */ /* 0x000fe200000012ff */
[----:B------:R-:W-:Y:S01]  /*93a0*/  IMAD.IADD R11, R11, 0x1, R21 ;  /* 0x000000010b0b7824 */ /* 0x000fe200078e0215 */
[----:B------:R-:W-:Y:S01]  /*93b0*/  SHF.R.U64 R13, R13, 0x3, RZ ;  /* 0x000000030d0d7819 */ /* 0x000fe200000012ff */
[----:B------:R-:W-:Y:S01]  /*93c0*/  IMAD R4, R4, UR4, RZ ;  /* 0x0000000404047c24 */ /* 0x000fe2000f8e02ff */
[----:B------:R-:W-:Y:S01]  /*93d0*/  LOP3.LUT R56, R56, R57, RZ, 0x3c, !PT ;  /* 0x0000003938387212 */ /* 0x000fe200078e3cff */
[----:B------:R-:W-:Y:S01]  /*93e0*/  IMAD R21, R20, R81, R22 ;  /* 0x0000005114157224 */ /* 0x000fe200078e0216 */
        /* <DEDUP_REMOVED lines=11> */
[C---:B------:R-:W-:Y:S01]  /*94a0*/  IMAD R81, R9.reuse, UR5, R4 ;  /* 0x0000000509517c24 */ /* 0x040fe2000f8e0204 */
[----:B------:R-:W-:Y:S01]  /*94b0*/  SHF.R.S32.HI R4, RZ, 0x1f, R21 ;  /* 0x0000001fff047819 */ /* 0x000fe20000011415 */
[----:B------:R-:W-:Y:S01]  /*94c0*/  IMAD.WIDE.U32 R10, R9, UR4, R10 ;  /* 0x00000004090a7c25 */ /* 0x000fe2000f8e000a */
[----:B------:R0:W5:Y:S01]  /*94d0*/  LD.E.128 R12, desc[UR38][R156.64] ;  /* 0x000000269c0c7980 */ /* 0x000162000c101d00 */
[----:B------:R-:W-:-:S03]  /*94e0*/  ULDC.64 UR4, c[0x0][0xbd8] ;  /* 0x0002f60000047ab9 */ /* 0x000fc60000000a00 */
[----:B------:R-:W5:Y:S01]  /*94f0*/  LD.E.128 R60, desc[UR38][R60.64] ;  /* 0x000000263c3c7980 */ /* 0x000f62000c101d00 */
[----:B------:R-:W-:-:S03]  /*9500*/  IMAD.IADD R11, R11, 0x1, R81 ;  /* 0x000000010b0b7824 */ /* 0x000fc600078e0251 */
[----:B------:R-:W5:Y:S01]  /*9510*/  LD.E.128 R64, desc[UR38][R64.64] ;  /* 0x0000002640407980 */ /* 0x000f62000c101d00 */
[----:B------:R-:W-:-:S03]  /*9520*/  IMAD R4, R4, UR4, RZ ;  /* 0x0000000404047c24 */ /* 0x000fc6000f8e02ff */
        /* <DEDUP_REMOVED lines=8> */
[----:B------:R-:W-:-:S02]  /*95b0*/  IMAD R85, R204, 0x80, R3 ;  /* 0x00000080cc557824 */ /* 0x000fc400078e0203 */
[C---:B------:R-:W-:Y:S02]  /*95c0*/  IMAD R81, R21.reuse, UR5, R4 ;  /* 0x0000000515517c24 */ /* 0x040fe4000f8e0204 */
[----:B------:R-:W-:Y:S01]  /*95d0*/  IMAD.WIDE.U32 R10, R21, UR4, R10 ;  /* 0x00000004150a7c25 */ /* 0x000fe2000f8e000a */
[----:B------:R-:W-:-:S03]  /*95e0*/  ULDC.64 UR4, c[0x0][0xb80] ;  /* 0x0002e00000047ab9 */ /* 0x000fc60000000a00 */
[----:B------:R-:W-:Y:S01]  /*95f0*/  VIADD R9, R85, 0x40 ;  /* 0x0000004055097836 */ /* 0x000fe20000000000 */
[----:B------:R-:W-:Y:S01]  /*9600*/  LEA R4, P2, R10, UR4, 0x1 ;  /* 0x000000040a047c11 */ /* 0x000fe2000f8408ff */
[----:B------:R-:W-:-:S03]  /*9610*/  IMAD.IADD R11, R11, 0x1, R81 ;  /* 0x000000010b0b7824 */ /* 0x000fc600078e0251 */
[-C--:B------:R-:W-:Y:S01]  /*9620*/  ISETP.GE.AND P0, PT, R9, R8.reuse, PT ;  /* 0x000000080900720c */ /* 0x080fe20003f06270 */
[----:B------:R-:W-:Y:S01]  /*9630*/  VIADD R0, R0, 0x32420 ;  /* 0x0003242000007836 */ /* 0x000fe20000000000 */
[----:B------:R-:W-:Y:S02]  /*9640*/  LEA.HI.X R9, R10, UR5, R11, 0x1, P2 ;  /* 0x000000050a097c11 */ /* 0x000fe400090f0c0b */
[CC--:B------:R-:W-:Y:S01]  /*9650*/  ISETP.GE.AND P2, PT, R85.reuse, R8.reuse, PT ;  /* 0x000000085500720c */ /* 0x0c0fe20003f46270 */
[----:B------:R-:W-:Y:S01]  /*9660*/  VIADD R3, R85, 0x20 ;  /* 0x0000002055037836 */ /* 0x000fe20000000000 */
[----:B------:R-:W-:Y:S01]  /*9670*/  PRMT R0, RZ, 0x654, R0 ;  /* 0x00000654ff007816 */ /* 0x000fe20000000000 */
[C---:B------:R-:W-:Y:S02]  /*9680*/  VIADD R84, R2.reuse, 0x80 ;  /* 0x0000008002547836 */ /* 0x040fe40000000000 */
[C---:B------:R-:W-:Y:S01]  /*9690*/  VIADD R88, R2.reuse, 0xc0 ;  /* 0x000000c002587836 */ /* 0x040fe20000000000 */
[----:B-1----:R1:W-:Y:S01]  /*96a0*/  SYNCS.ARRIVE.TRANS64.RED.A1T0 RZ, [R0+URZ], RZ ;  /* 0x000000ff00ff79a7 */ /* 0x0023e2000810043f */
[----:B------:R-:W-:Y:S01]  /*96b0*/  ISETP.GE.AND P1, PT, R3, R8, PT ;  /* 0x000000080300720c */ /* 0x000fe20003f26270 */
[----:B------:R0:W2:Y:S01]  /*96c0*/  SHFL.IDX PT, R83, R4, RZ, 0x181f ;  /* 0x00181fff04537589 */ /* 0x0000a200000e0000 */
[----:B------:R-:W-:Y:S03]  /*96d0*/  BSSY B1, `(.L_x_10117) ;  /* 0x0000019000017945 */ /* 0x000fe60003800000 */
[----:B------:R0:W3:Y:S01]  /*96e0*/  SHFL.IDX PT, R3, R9, RZ, 0x181f ;  /* 0x00181fff09037589 */ /* 0x0000e200000e0000 */
[----:B-1----:R-:W-:Y:S01]  /*96f0*/  VIADD R0, R2, 0x40 ;  /* 0x0000004002007836 */ /* 0x002fe20000000000 */
        /* <DEDUP_REMOVED lines=10> */
[----:B--2---:R-:W-:-:S04]  /*97a0*/  @!P5 LEA R10, P6, R2, R83, 0x1 ;  /* 0x00000053020ad211 */ /* 0x004fc800078c08ff */
[----:B---3--:R-:W-:Y:S02]  /*97b0*/  @!P5 LEA.HI.X R11, R2, R3, R89, 0x1, P6 ;  /* 0x00000003020bd211 */ /* 0x008fe400030f0c59 */
        /* <DEDUP_REMOVED lines=10> */
.L_x_10118:
[----:B------:R-:W-:Y:S05]  /*9860*/  BSYNC B1 ;  /* 0x0000000000017941 */ /* 0x000fea0003800000 */
.L_x_10117:
[----:B---3--:R1:W3:Y:S01]  /*9870*/  SHFL.IDX PT, R3, R9, 0x1, 0x181f ;  /* 0x00381f0009037f89 */ /* 0x0082e200000e0000 */
[----:B------:R-:W-:Y:S03]  /*9880*/  BSSY B1, `(.L_x_10119) ;  /* 0x0000014000017945 */ /* 0x000fe60003800000 */
[----:B0-----:R1:W0:Y:S01]  /*9890*/  SHFL.IDX PT, R21, R4, 0x1, 0x181f ;  /* 0x00381f0004157f89 */ /* 0x00122200000e0000 */
[----:B------:R-:W-:Y:S05]  /*98a0*/  @P1 BRA `(.L_x_10120) ;  /* 0x0000000000441947 */ /* 0x000fea0003800000 */
[----:B------:R-:W-:Y:S02]  /*98b0*/  ULDC UR4, c[0x0][0xbc8] ;  /* 0x0002f20000047ab9 */ /* 0x000fe40000000800 */
[----:B------:R-:W-:Y:S02]  /*98c0*/  ISETP.GE.AND P4, PT, R2, UR4, PT ;  /* 0x0000000402007c0c */ /* 0x000fe4000bf86270 */
[----:B------:R-:W-:Y:S02]  /*98d0*/  ISETP.GE.AND P3, PT, R0, UR4, PT ;  /* 0x0000000400007c0c */ /* 0x000fe4000bf66270 */
[----:B------:R-:W-:Y:S02]  /*98e0*/  ISETP.GE.AND P2, PT, R84, UR4, PT ;  /* 0x0000000454007c0c */ /* 0x000fe4000bf46270 */
[----:B------:R-:W-:-:S07]  /*98f0*/  ISETP.GE.AND P1, PT, R88, UR4, PT ;  /* 0x0000000458007c0c */ /* 0x000fce000bf26270 */
[-C--:B0-----:R-:W-:Y:S02]  /*9900*/  @!P4 LEA R10, P6, R2, R21.reuse, 0x1 ;  /* 0x00000015020ac211 */ /* 0x081fe400078c08ff */
[----:B-----5:R-:W-:Y:S02]  /*9910*/  @!P3 LEA R12, P5, R0, R21, 0x1 ;  /* 0x00000015000cb211 */ /* 0x020fe400078a08ff */
        /* <DEDUP_REMOVED lines=10> */
.L_x_10120:
[----:B------:R-:W-:Y:S05]  /*99c0*/  BSYNC B1 ;  /* 0x0000000000017941 */ /* 0x000fea0003800000 */
.L_x_10119:
[----:B---3--:R3:W0:Y:S01]  /*99d0*/  SHFL.IDX PT, R3, R9, 0x2, 0x181f ;  /* 0x00581f0009037f89 */ /* 0x00862200000e0000 */
[----:B------:R-:W-:Y:S03]  /*99e0*/  BSSY B1, `(.L_x_10121) ;  /* 0x0000014000017945 */ /* 0x000fe60003800000 */
[----:B----45:R3:W4:Y:S01]  /*99f0*/  SHFL.IDX PT, R17, R4, 0x2, 0x181f ;  /* 0x00581f0004117f89 */ /* 0x03072200000e0000 */
        /* <DEDUP_REMOVED lines=18> */
.L_x_10122:
[----:B------:R-:W-:Y:S05]  /*9b20*/  BSYNC B1 ;  /* 0x0000000000017941 */ /* 0x000fea0003800000 */
.L_x_10121:
[----:B0-----:R-:W-:Y:S01]  /*9b30*/  VIADD R3, R85, 0x60 ;  /* 0x0000006055037836 */ /* 0x001fe20000000000 */
[----:B------:R0:W0:Y:S04]  /*9b40*/  SHFL.IDX PT, R15, R9, 0x3, 0x181f ;  /* 0x00781f00090f7f89 */ /* 0x00002800000e0000 */
[----:B------:R-:W-:Y:S01]  /*9b50*/  ISETP.GE.AND P0, PT, R3, R8, PT ;  /* 0x000000080300720c */ /* 0x000fe20003f06270 */
[----:B----4-:R4:W0:-:S12]  /*9b60*/  SHFL.IDX PT, R17, R4, 0x3, 0x181f ;  /* 0x00781f0004117f89 */ /* 0x01081800000e0000 */
[----:B----4-:R-:W-:Y:S05]  /*9b70*/  @P0 BRA `(.L_x_10123) ;  /* 0x0000002400800947 */ /* 0x010fea0003800000 */
[----:B------:R-:W-:Y:S02]  /*9b80*/  ULDC UR4, c[0x0][0xbc8] ;  /* 0x0002f20000047ab9 */ /* 0x000fe40000000800 */
[----:B------:R-:W-:Y:S02]  /*9b90*/  ISETP.GE.AND P3, PT, R2, UR4, PT ;  /* 0x0000000402007c0c */ /* 0x000fe4000bf66270 */
[----:B------:R-:W-:Y:S02]  /*9ba0*/  ISETP.GE.AND P4, PT, R0, UR4, PT ;  /* 0x0000000400007c0c */ /* 0x000fe4000bf86270 */
[----:B------:R-:W-:-:S09]  /*9bb0*/  ISETP.GE.AND P5, PT, R84, UR4, PT ;  /* 0x0000000454007c0c */ /* 0x000fd2000bfa6270 */
[-C--:B0-----:R-:W-:Y:S02]  /*9bc0*/  @!P3 LEA R8, P0, R2, R17.reuse, 0x1 ;  /* 0x000000110208b211 */ /* 0x081fe400078008ff */
[-C--:B------:R-:W-:Y:S02]  /*9bd0*/  @!P4 LEA R10, P1, R0, R17.reuse, 0x1 ;  /* 0x00000011000ac211 */ /* 0x080fe400078208ff */
[----:B------:R-:W-:Y:S02]  /*9be0*/  @!P5 LEA R12, P2, R84, R17, 0x1 ;  /* 0x00000011540cd211 */ /* 0x000fe400078408ff */
[-C--:B-1-3--:R-:W-:Y:S02]  /*9bf0*/  @!P3 LEA.HI.X R9, R2, R15.reuse, R89, 0x1, P0 ;  /* 0x0000000f0209b211 */ /* 0x08afe400000f0c59 */
        /* <DEDUP_REMOVED lines=11> */
.L_x_10116:
[----:B------:R-:W-:Y:S01]  /*9cb0*/  ULDC.64 UR4, c[0x0][0xc08] ;  /* 0x0003020000047ab9 */ /* 0x000fe20000000a00 */
[----:B0-----:R-:W0:Y:S01]  /*9cc0*/  @P4 LDC R13, c[0x0][0xcec] ;  /* 0x00033b00ff0d4b82 */ /* 0x001e220000000800 */
[----:B------:R-:W-:Y:S01]  /*9cd0*/  IMAD R9, R9, UR4, RZ ;  /* 0x0000000409097c24 */ /* 0x000fe2000f8e02ff */
[----:B------:R-:W-:Y:S01]  /*9ce0*/  ULDC.64 UR6, c[0x0][0xc30] ;  /* 0x00030c0000067ab9 */ /* 0x000fe20000000a00 */
[----:B------:R-:W-:Y:S01]  /*9cf0*/  IMAD.WIDE.U32 R2, R4, UR4, RZ ;  /* 0x0000000404027c25 */ /* 0x000fe2000f8e00ff */
[----:B------:R-:W-:Y:S01]  /*9d00*/  ISETP.GE.AND P0, PT, R14, R8, PT ;  /* 0x000000080e00720c */ /* 0x000fe20003f06270 */
[----:B------:R-:W-:Y:S01]  /*9d10*/  BSSY B1, `(.L_x_10124) ;  /* 0x00000d3000017945 */ /* 0x000fe20003800000 */
[----:B------:R-:W-:Y:S01]  /*9d20*/  SHF.R.S32.HI R22, RZ, 0x1f, R207 ;  /* 0x0000001fff167819 */ /* 0x000fe200000114cf */
[----:B------:R-:W-:Y:S01]  /*9d30*/  IMAD R9, R4, UR5, R9 ;  /* 0x0000000504097c24 */ /* 0x000fe2000f8e0209 */
[----:B------:R-:W-:Y:S01]  /*9d40*/  ULDC.64 UR4, c[0x0][0xc38] ;  /* 0x00030e0000047ab9 */ /* 0x000fe20000000a00 */
[----:B------:R-:W1:Y:S01]  /*9d50*/  @P4 LDC R4, c[0x0][0xcf0] ;  /* 0x00033c00ff044b82 */ /* 0x000e620000000800 */
[----:B------:R-:W-:Y:S01]  /*9d60*/  VIADD R175, R201, 0x20 ;  /* 0x00000020c9af7836 */ /* 0x000fe20000000000 */
        /* <DEDUP_REMOVED lines=14> */
[----:B0-----:R-:W-:Y:S01]  /*9e50*/  @P4 IMAD.HI.U32 R13, R18, R13, RZ ;  /* 0x0000000d120d4227 */ /* 0x001fe200078e00ff */
[----:B------:R-:W-:Y:S02]  /*9e60*/  SHF.R.S32.HI R158, RZ, 0x1f, R221 ;  /* 0x0000001fff9e7819 */ /* 0x000fe400000114dd */
[----:B------:R-:W-:Y:S01]  /*9e70*/  SHF.R.S32.HI R159, RZ, 0x1f, R222 ;  /* 0x0000001fff9f7819 */ /* 0x000fe200000114de */
[C---:B------:R-:W-:Y:S01]  /*9e80*/  IMAD R11, R200.reuse, UR5, R9 ;  /* 0x00000005c80b7c24 */ /* 0x040fe2000f8e0209 */
[----:B------:R-:W-:Y:S01]  /*9e90*/  SHF.R.S32.HI R161, RZ, 0x1f, R224 ;  /* 0x0000001fffa17819 */ /* 0x000fe200000114e0 */
[----:B------:R-:W-:Y:S01]  /*9ea0*/  IMAD.WIDE.U32 R2, R200, UR4, R2 ;  /* 0x00000004c8027c25 */ /* 0x000fe2000f8e0002 */
[----:B------:R-:W-:Y:S01]  /*9eb0*/  ULDC.64 UR4, c[0x0][0xc48] ;  /* 0x0003120000047ab9 */ /* 0x000fe20000000a00 */
[----:B------:R-:W-:-:S02]  /*9ec0*/  SHF.R.S32.HI R162, RZ, 0x1f, R225 ;  /* 0x0000001fffa27819 */ /* 0x000fc400000114e1 */
[----:B------:R-:W-:Y:S01]  /*9ed0*/  IMAD.MOV.U32 R9, RZ, RZ, R18 ;  /* 0x000000ffff097224 */ /* 0x000fe200078e0012 */
[----:B-1----:R-:W-:Y:S01]  /*9ee0*/  @P4 SHF.R.U32.HI R9, RZ, R4, R13 ;  /* 0x00000004ff094219 */ /* 0x002fe2000001160d */
[----:B------:R-:W-:Y:S01]  /*9ef0*/  IMAD.IADD R3, R3, 0x1, R11 ;  /* 0x0000000103037824 */ /* 0x000fe200078e020b */
[----:B------:R-:W-:Y:S01]  /*9f00*/  SHF.R.S32.HI R163, RZ, 0x1f, R226 ;  /* 0x0000001fffa37819 */ /* 0x000fe200000114e2 */
[----:B------:R-:W-:Y:S01]  /*9f10*/  VIADD R181, R201, 0x8 ;  /* 0x00000008c9b57836 */ /* 0x000fe20000000000 */
[--C-:B------:R-:W-:Y:S01]  /*9f20*/  SHF.R.S32.HI R4, RZ, 0x1f, R9.reuse ;  /* 0x0000001fff047819 */ /* 0x100fe20000011409 */
[----:B------:R-:W-:Y:S01]  /*9f30*/  IMAD.MOV R11, RZ, RZ, -R9 ;  /* 0x000000ffff0b7224 */ /* 0x000fe200078e0a09 */
[----:B------:R-:W-:Y:S01]  /*9f40*/  SHF.R.S32.HI R164, RZ, 0x1f, R228 ;  /* 0x0000001fffa47819 */ /* 0x000fe200000114e4 */
[----:B------:R-:W-:Y:S01]  /*9f50*/  IMAD.WIDE.U32 R2, R160, UR4, R2 ;  /* 0x00000004a0027c25 */ /* 0x000fe2000f8e0002 */
        /* <DEDUP_REMOVED lines=13> */
[----:B------:R-:W-:Y:S01]  /*a030*/  IMAD R4, R4, UR4, RZ ;  /* 0x0000000404047c24 */ /* 0x000fe2000f8e02ff */
[----:B------:R-:W-:Y:S01]  /*a040*/  SHF.R.S32.HI R170, RZ, 0x1f, R234 ;  /* 0x0000001fffaa7819 */ /* 0x000fe200000114ea */
[----:B------:R-:W-:Y:S01]  /*a050*/  IMAD.IADD R3, R3, 0x1, R13 ;  /* 0x0000000103037824 */ /* 0x000fe200078e020d */
[----:B------:R-:W-:Y:S01]  /*a060*/  SHF.R.S32.HI R171, RZ, 0x1f, R235 ;  /* 0x0000001fffab7819 */ /* 0x000fe200000114eb */
[C---:B------:R-:W-:Y:S01]  /*a070*/  IMAD R9, R11.reuse, UR5, R4 ;  /* 0x000000050b097c24 */ /* 0x040fe2000f8e0204 */
[----:B------:R-:W-:Y:S01]  /*a080*/  SHF.R.S32.HI R172, RZ, 0x1f, R236 ;  /* 0x0000001fffac7819 */ /* 0x000fe200000114ec */
[----:B------:R-:W-:Y:S01]  /*a090*/  IMAD.WIDE.U32 R2, R11, UR4, R2 ;  /* 0x000000040b027c25 */ /* 0x000fe2000f8e0002 */
[----:B------:R-:W-:Y:S01]  /*a0a0*/  ULDC.64 UR4, c[0x0][0xc00] ;  /* 0x0003000000047ab9 */ /* 0x000fe20000000a00 */
[----:B------:R-:W-:Y:S02]  /*a0b0*/  SHF.R.S32.HI R173, RZ, 0x1f, R237 ;  /* 0x0000001fffad7819 */ /* 0x000fe400000114ed */
[----:B------:R-:W-:Y:S01]  /*a0c0*/  VIADD R4, R0, 0x32420 ;  /* 0x0003242000047836 */ /* 0x000fe20000000000 */
[C---:B------:R-:W-:Y:S01]  /*a0d0*/  LEA R0, P1, R2.reuse, UR4, 0x2 ;  /* 0x0000000402007c11 */ /* 0x040fe2000f8210ff */
[----:B------:R-:W-:Y:S01]  /*a0e0*/  IMAD.IADD R3, R3, 0x1, R9 ;  /* 0x0000000103037824 */ /* 0x000fe200078e0209 */
[----:B------:R-:W-:Y:S01]  /*a0f0*/  SHF.R.S32.HI R175, RZ, 0x1f, R175 ;  /* 0x0000001fffaf7819 */ /* 0x000fe200000114af */
[C---:B------:R-:W-:Y:S01]  /*a100*/  VIADD R174, R201.reuse, 0x20 ;  /* 0x00000020c9ae7836 */ /* 0x040fe20000000000 */
[----:B------:R-:W-:Y:S01]  /*a110*/  PRMT R9, RZ, 0x654, R4 ;  /* 0x00000654ff097816 */ /* 0x000fe20000000004 */
[C---:B------:R-:W-:Y:S01]  /*a120*/  VIADD R176, R201.reuse, 0x18 ;  /* 0x00000018c9b07836 */ /* 0x040fe20000000000 */
[----:B------:R-:W-:Y:S01]  /*a130*/  LEA.HI.X R4, R2, UR5, R3, 0x2, P1 ;  /* 0x0000000502047c11 */ /* 0x000fe200088f1403 */
[C---:B------:R-:W-:Y:S01]  /*a140*/  VIADD R178, R201.reuse, 0x10 ;  /* 0x00000010c9b27836 */ /* 0x040fe20000000000 */
[----:B------:R0:W-:Y:S01]  /*a150*/  SYNCS.ARRIVE.TRANS64.RED.A1T0 RZ, [R9+URZ], RZ ;  /* 0x000000ff09ff79a7 */ /* 0x0001e2000810043f */
[----:B------:R0:W1:Y:S01]  /*a160*/  SHFL.IDX PT, R2, R0, RZ, 0x1c1f ;  /* 0x001c1fff00027589 */ /* 0x00006200000e0000 */
[----:B------:R-:W-:Y:S01]  /*a170*/  SHF.R.S32.HI R177, RZ, 0x1f, R177 ;  /* 0x0000001fffb17819 */ /* 0x000fe200000114b1 */
[----:B------:R-:W-:Y:S01]  /*a180*/  VIADD R180, R201, 0x8 ;  /* 0x00000008c9b47836 */ /* 0x000fe20000000000 */
[----:B------:R-:W-:Y:S01]  /*a190*/  SHF.R.S32.HI R179, RZ, 0x1f, R179 ;  /* 0x0000001fffb37819 */ /* 0x000fe200000114b3 */
[----:B------:R0:W2:Y:S01]  /*a1a0*/  SHFL.IDX PT, R3, R4, RZ, 0x1c1f ;  /* 0x001c1fff04037589 */ /* 0x0000a200000e0000 */
[----:B------:R-:W-:Y:S01]  /*a1b0*/  SHF.R.S32.HI R181, RZ, 0x1f, R181 ;  /* 0x0000001fffb57819 */ /* 0x000fe200000114b5 */
[----:B------:R-:W-:Y:S06]  /*a1c0*/  @P0 BRA `(.L_x_10125) ;  /* 0x00000008001c0947 */ /* 0x000fec0003800000 */
[----:B------:R-:W-:Y:S01]  /*a1d0*/  ULDC UR4, c[0x0][0xbc8] ;  /* 0x0002f20000047ab9 */ /* 0x000fe20000000800 */
[C---:B0-----:R-:W-:Y:S01]  /*a1e0*/  VIADD R9, R201.reuse, 0xe8 ;  /* 0x000000e8c9097836 */ /* 0x041fe20000000000 */
[----:B------:R-:W-:Y:S01]  /*a1f0*/  ISETP.GE.AND P4, PT, R180, UR4, PT ;  /* 0x00000004b4007c0c */ /* 0x000fe2000bf86270 */
[C---:B------:R-:W-:Y:S01]  /*a200*/  VIADD R17, R201.reuse, 0xf0 ;  /* 0x000000f0c9117836 */ /* 0x040fe20000000000 */
[----:B------:R-:W-:Y:S02]  /*a210*/  ISETP.GE.AND P3, PT, R178, UR4, PT ;  /* 0x00000004b2007c0c */ /* 0x000fe4000bf66270 */
[----:B------:R-:W-:Y:S02]  /*a220*/  ISETP.GE.AND P5, PT, R201, UR4, PT ;  /* 0x00000004c9007c0c */ /* 0x000fe4000bfa6270 */
[----:B------:R-:W-:Y:S02]  /*a230*/  ISETP.GE.AND P1, PT, R174, UR4, PT ;  /* 0x00000004ae007c0c */ /* 0x000fe4000bf26270 */
[----:B------:R-:W-:-:S05]  /*a240*/  ISETP.GE.AND P0, PT, R176, UR4, PT ;  /* 0x00000004b0007c0c */ /* 0x000fca000bf06270 */
[-C--:B-1----:R-:W-:Y:S02]  /*a250*/  @!P4 LEA R10, P2, R180, R2.reuse, 0x2 ;  /* 0x00000002b40ac211 */ /* 0x082fe400078410ff */
        /* <DEDUP_REMOVED lines=26> */
[----:B--2---:R-:W-:Y:S01]  /*a400*/  @!P5 LEA R14, P6, R234, R2, 0x2 ;  /* 0x00000002ea0ed211 */ /* 0x004fe200078c10ff */
[----:B------:R0:W-:Y:S01]  /*a410*/  @!P3 ST.E.64 desc[UR38][R10.64], R48 ;  /* 0x000000300a00b985 */ /* 0x0001e2000c101b26 */
[----:B------:R-:W-:-:S02]  /*a420*/  ISETP.GE.AND P2, PT, R231, UR4, PT ;  /* 0x00000004e7007c0c */ /* 0x000fc4000bf46270 */
[----:B------:R-:W-:Y:S01]  /*a430*/  @!P5 LEA.HI.X R15, R234, R3, R170, 0x2, P6 ;  /* 0x00000003ea0fd211 */ /* 0x000fe200030f14aa */
[----:B------:R1:W-:Y:S01]  /*a440*/  @!P4 ST.E.64 desc[UR38][R12.64], R52 ;  /* 0x000000340c00c985 */ /* 0x0003e2000c101b26 */
[----:B------:R-:W-:-:S03]  /*a450*/  ISETP.GE.AND P3, PT, R230, UR4, PT ;  /* 0x00000004e6007c0c */ /* 0x000fc6000bf66270 */
[----:B------:R2:W-:Y:S01]  /*a460*/  @!P5 ST.E.64 desc[UR38][R14.64], R56 ;  /* 0x000000380e00d985 */ /* 0x0005e2000c101b26 */
[CC--:B0-----:R-:W-:Y:S02]  /*a470*/  @!P0 LEA R10, P4, R233.reuse, R2.reuse, 0x2 ;  /* 0x00000002e90a8211 */ /* 0x0c1fe400078810ff */
[C---:B-1----:R-:W-:Y:S02]  /*a480*/  @!P1 LEA R12, P5, R232.reuse, R2, 0x2 ;  /* 0x00000002e80c9211 */ /* 0x042fe400078a10ff */
[-C--:B------:R-:W-:Y:S02]  /*a490*/  @!P0 LEA.HI.X R11, R233, R3.reuse, R169, 0x2, P4 ;  /* 0x00000003e90b8211 */ /* 0x080fe400020f14a9 */
[----:B------:R-:W-:Y:S02]  /*a4a0*/  ISETP.GE.AND P4, PT, R229, UR4, PT ;  /* 0x00000004e5007c0c */ /* 0x000fe4000bf86270 */
[----:B------:R-:W-:Y:S01]  /*a4b0*/  @!P1 LEA.HI.X R13, R232, R3, R168, 0x2, P5 ;  /* 0x00000003e80d9211 */ /* 0x000fe200028f14a8 */
[----:B------:R0:W-:Y:S01]  /*a4c0*/  @!P0 ST.E.64 desc[UR38][R10.64], R60 ;  /* 0x0000003c0a008985 */ /* 0x0001e2000c101b26 */
[----:B------:R-:W-:-:S02]  /*a4d0*/  ISETP.GE.AND P5, PT, R228, UR4, PT ;  /* 0x00000004e4007c0c */ /* 0x000fc4000bfa6270 */
[----:B--2---:R-:W-:Y:S01]  /*a4e0*/  @!P2 LEA R14, P6, R231, R2, 0x2 ;  /* 0x00000002e70ea211 */ /* 0x004fe200078c10ff */
[----:B------:R1:W-:Y:S01]  /*a4f0*/  @!P1 ST.E.64 desc[UR38][R12.64], R64 ;  /* 0x000000400c009985 */ /* 0x0003e2000c101b26 */
[----:B------:R-:W-:Y:S02]  /*a500*/  ISETP.GE.AND P1, PT, R225, UR4, PT ;  /* 0x00000004e1007c0c */ /* 0x000fe4000bf26270 */
        /* <DEDUP_REMOVED lines=26> */
[CC--:B0-----:R-:W-:Y:S02]  /*a6b0*/  @!P5 LEA R10, P1, R223.reuse, R2.reuse, 0x2 ;  /* 0x00000002df0ad211 */ /* 0x0c1fe400078210ff */
[-C--:B-1----:R-:W-:Y:S02]  /*a6c0*/  @!P4 LEA R12, P0, R222, R2.reuse, 0x2 ;  /* 0x00000002de0cc211 */ /* 0x082fe400078010ff */
[-C--:B------:R-:W-:Y:S02]  /*a6d0*/  @!P5 LEA.HI.X R11, R223, R3.reuse, R160, 0x2, P1 ;  /* 0x00000003df0bd211 */ /* 0x080fe400008f14a0 */
[----:B------:R-:W-:Y:S02]  /*a6e0*/  ISETP.GE.AND P1, PT, R212, UR4, PT ;  /* 0x00000004d4007c0c */ /* 0x000fe4000bf26270 */
[----:B--2---:R-:W-:Y:S01]  /*a6f0*/  @!P3 LEA R14, P6, R221, R2, 0x2 ;  /* 0x00000002dd0eb211 */ /* 0x004fe200078c10ff */
[----:B------:R0:W-:Y:S01]  /*a700*/  @!P5 ST.E.64 desc[UR38][R10.64], R96 ;  /* 0x000000600a00d985 */ /* 0x0001e2000c101b26 */
[----:B------:R-:W-:-:S02]  /*a710*/  @!P4 LEA.HI.X R13, R222, R3, R159, 0x2, P0 ;  /* 0x00000003de0dc211 */ /* 0x000fc400000f149f */
[----:B------:R-:W-:Y:S02]  /*a720*/  @!P3 LEA.HI.X R15, R221, R3, R158, 0x2, P6 ;  /* 0x00000003dd0fb211 */ /* 0x000fe400030f149e */
[----:B------:R-:W-:Y:S01]  /*a730*/  ISETP.GE.AND P0, PT, R211, UR4, PT ;  /* 0x00000004d3007c0c */ /* 0x000fe2000bf06270 */
[----:B------:R-:W-:Y:S01]  /*a740*/  @!P4 ST.E.64 desc[UR38][R12.64], R100 ;  /* 0x000000640c00c985 */ /* 0x000fe2000c101b26 */
[-C--:B------:R-:W-:Y:S02]  /*a750*/  @!P2 LEA R20, P6, R213, R2.reuse, 0x2 ;  /* 0x00000002d514a211 */ /* 0x080fe400078c10ff */
[----:B------:R-:W-:Y:S01]  /*a760*/  ISETP.GE.AND P4, PT, R209, UR4, PT ;  /* 0x00000004d1007c0c */ /* 0x000fe2000bf86270 */
[----:B------:R-:W-:Y:S01]  /*a770*/  @!P3 ST.E.64 desc[UR38][R14.64], R104 ;  /* 0x000000680e00b985 */ /* 0x000fe2000c101b26 */
[----:B------:R-:W-:Y:S02]  /*a780*/  ISETP.GE.AND P3, PT, R210, UR4, PT ;  /* 0x00000004d2007c0c */ /* 0x000fe4000bf66270 */
[----:B------:R-:W-:-:S02]  /*a790*/  @!P1 LEA R24, P5, R212, R2, 0x2 ;  /* 0x00000002d4189211 */ /* 0x000fc400078a10ff */
[-C--:B------:R-:W-:Y:S02]  /*a7a0*/  @!P2 LEA.HI.X R21, R213, R3.reuse, R157, 0x2, P6 ;  /* 0x00000003d515a211 */ /* 0x080fe400030f149d */
[-C--:B------:R-:W-:Y:S02]  /*a7b0*/  @!P1 LEA.HI.X R25, R212, R3.reuse, R156, 0x2, P5 ;  /* 0x00000003d4199211 */ /* 0x080fe400028f149c */
[CC--:B------:R-:W-:Y:S01]  /*a7c0*/  @!P0 LEA R18, P6, R211.reuse, R2.reuse, 0x2 ;  /* 0x00000002d3128211 */ /* 0x0c0fe200078c10ff */
[----:B------:R-:W-:Y:S01]  /*a7d0*/  @!P2 ST.E.64 desc[UR38][R20.64], R108 ;  /* 0x0000006c1400a985 */ /* 0x000fe2000c101b26 */
[----:B------:R-:W-:Y:S02]  /*a7e0*/  ISETP.GE.AND P2, PT, R208, UR4, PT ;  /* 0x00000004d0007c0c */ /* 0x000fe4000bf46270 */
[----:B------:R-:W-:Y:S01]  /*a7f0*/  @!P0 LEA.HI.X R19, R211, R3, R155, 0x2, P6 ;  /* 0x00000003d3138211 */ /* 0x000fe200030f149b */
[----:B------:R1:W-:Y:S01]  /*a800*/  @!P1 ST.E.64 desc[UR38][R24.64], R112 ;  /* 0x0000007018009985 */ /* 0x0003e2000c101b26 */
[----:B------:R-:W-:-:S02]  /*a810*/  @!P3 LEA R28, P1, R210, R2, 0x2 ;  /* 0x00000002d21cb211 */ /* 0x000fc400078210ff */
[-C--:B------:R-:W-:Y:S01]  /*a820*/  @!P4 LEA R32, P5, R209, R2.reuse, 0x2 ;  /* 0x00000002d120c211 */ /* 0x080fe200078a10ff */
[----:B------:R2:W-:Y:S01]  /*a830*/  @!P0 ST.E.64 desc[UR38][R18.64], R116 ;  /* 0x0000007412008985 */ /* 0x0005e2000c101b26 */
[-C--:B------:R-:W-:Y:S02]  /*a840*/  @!P3 LEA.HI.X R29, R210, R3.reuse, R154, 0x2, P1 ;  /* 0x00000003d21db211 */ /* 0x080fe400008f149a */
[----:B------:R-:W-:Y:S02]  /*a850*/  ISETP.GE.AND P1, PT, R207, UR4, PT ;  /* 0x00000004cf007c0c */ /* 0x000fe4000bf26270 */
[----:B------:R-:W-:Y:S01]  /*a860*/  @!P4 LEA.HI.X R33, R209, R3, R153, 0x2, P5 ;  /* 0x00000003d121c211 */ /* 0x000fe200028f1499 */
[----:B------:R3:W-:Y:S01]  /*a870*/  @!P3 ST.E.64 desc[UR38][R28.64], R120 ;  /* 0x000000781c00b985 */ /* 0x0007e2000c101b26 */
[----:B------:R-:W-:Y:S02]  /*a880*/  ISETP.GE.AND P0, PT, R205, UR4, PT ;  /* 0x00000004cd007c0c */ /* 0x000fe4000bf06270 */
[----:B0-----:R-:W-:Y:S01]  /*a890*/  @!P2 LEA R10, P5, R208, R2, 0x2 ;  /* 0x00000002d00aa211 */ /* 0x001fe200078a10ff */
[----:B------:R3:W-:Y:S01]  /*a8a0*/  @!P4 ST.E.64 desc[UR38][R32.64], R124 ;  /* 0x0000007c2000c985 */ /* 0x0007e2000c101b26 */
[----:B------:R-:W-:Y:S01]  /*a8b0*/  ISETP.GE.AND P4, PT, R9, UR4, PT ;  /* 0x0000000409007c0c */ /* 0x000fe2000bf86270 */
[----:B-1----:R-:W-:Y:S01]  /*a8c0*/  VIADD R25, R201, 0xf8 ;  /* 0x000000f8c9197836 */ /* 0x002fe20000000000 */
[----:B------:R-:W-:-:S02]  /*a8d0*/  ISETP.GE.AND P3, PT, R17, UR4, PT ;  /* 0x0000000411007c0c */ /* 0x000fc4000bf66270 */
[-C--:B------:R-:W-:Y:S02]  /*a8e0*/  @!P2 LEA.HI.X R11, R208, R3.reuse, R152, 0x2, P5 ;  /* 0x00000003d00ba211 */ /* 0x080fe400028f1498 */
[-C--:B------:R-:W-:Y:S02]  /*a8f0*/  @!P1 LEA R12, P6, R207, R2.reuse, 0x2 ;  /* 0x00000002cf0c9211 */ /* 0x080fe400078c10ff */
[----:B------:R-:W-:Y:S01]  /*a900*/  SHF.R.S32.HI R15, RZ, 0x1f, R205 ;  /* 0x0000001fff0f7819 */ /* 0x000fe200000114cd */
[----:B------:R3:W-:Y:S01]  /*a910*/  @!P2 ST.E.64 desc[UR38][R10.64], R128 ;  /* 0x000000800a00a985 */ /* 0x0007e2000c101b26 */
[----:B------:R-:W-:Y:S02]  /*a920*/  @!P0 LEA R14, P5, R205, R2, 0x2 ;  /* 0x00000002cd0e8211 */ /* 0x000fe400078a10ff */
[----:B------:R-:W-:Y:S02]  /*a930*/  @!P1 LEA.HI.X R13, R207, R3, R22, 0x2, P6 ;  /* 0x00000003cf0d9211 */ /* 0x000fe400030f1416 */
[----:B------:R-:W-:-:S02]  /*a940*/  ISETP.GE.AND P6, PT, R25, UR4, PT ;  /* 0x0000000419007c0c */ /* 0x000fc4000bfc6270 */
[-C--:B------:R-:W-:Y:S01]  /*a950*/  @!P0 LEA.HI.X R15, R205, R3.reuse, R15, 0x2, P5 ;  /* 0x00000003cd0f8211 */ /* 0x080fe200028f140f */
[----:B------:R3:W-:Y:S01]  /*a960*/  @!P1 ST.E.64 desc[UR38][R12.64], R132 ;  /* 0x000000840c009985 */ /* 0x0007e2000c101b26 */
[----:B--2---:R-:W-:Y:S02]  /*a970*/  SHF.R.S32.HI R19, RZ, 0x1f, R9 ;  /* 0x0000001fff137819 */ /* 0x004fe40000011409 */
[C---:B------:R-:W-:Y:S01]  /*a980*/  @!P4 LEA R18, P5, R9.reuse, R2, 0x2 ;  /* 0x000000020912c211 */ /* 0x040fe200078a10ff */
[----:B------:R3:W-:Y:S03]  /*a990*/  @!P0 ST.E.64 desc[UR38][R14.64], R136 ;  /* 0x000000880e008985 */ /* 0x0007e6000c101b26 */
[----:B------:R-:W-:Y:S02]  /*a9a0*/  @!P4 LEA.HI.X R19, R9, R3, R19, 0x2, P5 ;  /* 0x000000030913c211 */ /* 0x000fe400028f1413 */
[----:B------:R-:W-:-:S02]  /*a9b0*/  SHF.R.S32.HI R9, RZ, 0x1f, R17 ;  /* 0x0000001fff097819 */ /* 0x000fc40000011411 */
[CC--:B------:R-:W-:Y:S01]  /*a9c0*/  @!P3 LEA R20, P5, R17.reuse, R2.reuse, 0x2 ;  /* 0x000000021114b211 */ /* 0x0c0fe200078a10ff */
[----:B------:R3:W-:Y:S03]  /*a9d0*/  @!P4 ST.E.64 desc[UR38][R18.64], R140 ;  /* 0x0000008c1200c985 */ /* 0x0007e6000c101b26 */
[-C--:B------:R-:W-:Y:S02]  /*a9e0*/  @!P3 LEA.HI.X R21, R17, R3.reuse, R9, 0x2, P5 ;  /* 0x000000031115b211 */ /* 0x080fe400028f1409 */
[----:B------:R-:W-:Y:S02]  /*a9f0*/  SHF.R.S32.HI R9, RZ, 0x1f, R25 ;  /* 0x0000001fff097819 */ /* 0x000fe40000011419 */
[C---:B------:R-:W-:Y:S01]  /*aa00*/  @!P6 LEA R2, P5, R25.reuse, R2, 0x2 ;  /* 0x000000021902e211 */ /* 0x040fe200078a10ff */
[----:B------:R3:W-:Y:S03]  /*aa10*/  @!P3 ST.E.64 desc[UR38][R20.64], R144 ;  /* 0x000000901400b985 */ /* 0x0007e6000c101b26 */
[----:B------:R-:W-:-:S05]  /*aa20*/  @!P6 LEA.HI.X R3, R25, R3, R9, 0x2, P5 ;  /* 0x000000031903e211 */ /* 0x000fca00028f1409 */
[----:B------:R3:W-:Y:S04]  /*aa30*/  @!P6 ST.E.64 desc[UR38][R2.64], R148 ;  /* 0x000000940200e985 */ /* 0x0007e8000c101b26 */
.L_x_10125:
[----:B------:R-:W-:Y:S05]  /*aa40*/  BSYNC B1 ;  /* 0x0000000000017941 */ /* 0x000fea0003800000 */
.L_x_10124:
[----:B------:R-:W-:Y:S01]  /*aa50*/  ISETP.GE.AND P0, PT, R16, R8, PT ;  /* 0x000000081000720c */ /* 0x000fe20003f06270 */
[----:B--23--:R2:W3:Y:S04]  /*aa60*/  SHFL.IDX PT, R3, R4, 0x1, 0x1c1f ;  /* 0x003c1f0004037f89 */ /* 0x00c4e800000e0000 */
[----:B-1----:R2:W1:Y:S08]  /*aa70*/  SHFL.IDX PT, R2, R0, 0x1, 0x1c1f ;  /* 0x003c1f0000027f89 */ /* 0x00247000000e0000 */
[----:B--2---:R-:W-:Y:S05]  /*aa80*/  @P0 BRA `(.L_x_10123) ;  /* 0x0000001400bc0947 */ /* 0x004fea0003800000 */
[----:B------:R-:W-:Y:S01]  /*aa90*/  ULDC UR4, c[0x0][0xbc8] ;  /* 0x0002f20000047ab9 */ /* 0x000fe20000000800 */
[C---:B------:R-:W-:Y:S01]  /*aaa0*/  VIADD R21, R201.reuse, 0xe8 ;  /* 0x000000e8c9157836 */ /* 0x040fe20000000000 */
[----:B------:R-:W-:Y:S01]  /*aab0*/  ISETP.GE.AND P5, PT, R180, UR4, PT ;  /* 0x00000004b4007c0c */ /* 0x000fe2000bfa6270 */
[C---:B------:R-:W-:Y:S01]  /*aac0*/  VIADD R25, R201.reuse, 0xf0 ;  /* 0x000000f0c9197836 */ /* 0x040fe20000000000 */
[----:B------:R-:W-:Y:S02]  /*aad0*/  ISETP.GE.AND P4, PT, R201, UR4, PT ;  /* 0x00000004c9007c0c */ /* 0x000fe4000bf86270 */
[----:B------:R-:W-:Y:S02]  /*aae0*/  ISETP.GE.AND P2, PT, R178, UR4, PT ;  /* 0x00000004b2007c0c */ /* 0x000fe4000bf46270 */
[----:B------:R-:W-:Y:S02]  /*aaf0*/  ISETP.GE.AND P1, PT, R176, UR4, PT ;  /* 0x00000004b0007c0c */ /* 0x000fe4000bf26270 */
[----:B------:R-:W-:-:S02]  /*ab00*/  ISETP.GE.AND P0, PT, R174, UR4, PT ;  /* 0x00000004ae007c0c */ /* 0x000fc4000bf06270 */
[----:B0-----:R-:W-:Y:S02]  /*ab10*/  SHF.R.S32.HI R0, RZ, 0x1f, R21 ;  /* 0x0000001fff007819 */ /* 0x001fe40000011415 */
[----:B------:R-:W-:Y:S02]  /*ab20*/  SHF.R.S32.HI R4, RZ, 0x1f, R205 ;  /* 0x0000001fff047819 */ /* 0x000fe400000114cd */
[-C--:B-1----:R-:W-:Y:S01]  /*ab30*/  @!P5 LEA R10, P3, R180, R2.reuse, 0x2 ;  /* 0x00000002b40ad211 */ /* 0x082fe200078610ff */
[----:B---3--:R-:W-:Y:S02]  /*ab40*/  @!P4 IMAD.WIDE R8, R201, 0x4, R2 ;  /* 0x00000004c908c825 */ /* 0x008fe400078e0202 */
[----:B------:R-:W-:Y:S02]  /*ab50*/  @!P2 LEA R12, P6, R178, R2, 0x2 ;  /* 0x00000002b20ca211 */ /* 0x000fe400078c10ff */
[----:B------:R-:W-:Y:S01]  /*ab60*/  @!P5 LEA.HI.X R11, R180, R3, R181, 0x2, P3 ;  /* 0x00000003b40bd211 */ /* 0x000fe200018f14b5 */
[----:B------:R0:W-:Y:S01]  /*ab70*/  @!P4 ST.E.64 desc[UR38][R8.64], R26 ;  /* 0x0000001a0800c985 */ /* 0x0001e2000c101b26 */
[----:B------:R-:W-:-:S02]  /*ab80*/  ISETP.GE.AND P3, PT, R237, UR4, PT ;  /* 0x00000004ed007c0c */ /* 0x000fc4000bf66270 */
[-C--:B------:R-:W-:Y:S01]  /*ab90*/  @!P2 LEA.HI.X R13, R178, R3.reuse, R179, 0x2, P6 ;  /* 0x00000003b20da211 */ /* 0x080fe200030f14b3 */
[----:B------:R1:W-:Y:S01]  /*aba0*/  @!P5 ST.E.64 desc[UR38][R10.64], R30 ;  /* 0x0000001e0a00d985 */ /* 0x0003e2000c101b26 */
[-C--:B------:R-:W-:Y:S02]  /*abb0*/  @!P1 LEA R14, P5, R176, R2.reuse, 0x2 ;  /* 0x00000002b00e9211 */ /* 0x080fe400078a10ff */
[----:B------:R-:W-:Y:S01]  /*abc0*/  ISETP.GE.AND P4, PT, R236, UR4, PT ;  /* 0x00000004ec007c0c */ /* 0x000fe2000bf86270 */
[----:B------:R2:W-:Y:S01]  /*abd0*/  @!P2 ST.E.64 desc[UR38][R12.64], R34 ;  /* 0x000000220c00a985 */ /* 0x0005e2000c101b26 */
[----:B------:R-:W-:Y:S02]  /*abe0*/  @!P0 LEA R16, P6, R174, R2, 0x2 ;  /* 0x00000002ae108211 */ /* 0x000fe400078c10ff */
[----:B------:R-:W-:Y:S02]  /*abf0*/  @!P1 LEA.HI.X R15, R176, R3, R177, 0x2, P5 ;  /* 0x00000003b00f9211 */ /* 0x000fe400028f14b1 */
[----:B------:R-:W-:-:S02]  /*ac00*/  ISETP.GE.AND P5, PT, R235, UR4, PT ;  /* 0x00000004eb007c0c */ /* 0x000fc4000bfa6270 */
[-C--:B------:R-:W-:Y:S01]  /*ac10*/  @!P0 LEA.HI.X R17, R174, R3.reuse, R175, 0x2, P6 ;  /* 0x00000003ae118211 */ /* 0x080fe200030f14af */
[----:B------:R3:W-:Y:S01]  /*ac20*/  @!P1 ST.E.64 desc[UR38][R14.64], R38 ;  /* 0x000000260e009985 */ /* 0x0007e2000c101b26 */
[-C--:B0-----:R-:W-:Y:S02]  /*ac30*/  @!P3 LEA R8, P6, R237, R2.reuse, 0x2 ;  /* 0x00000002ed08b211 */ /* 0x081fe400078c10ff */
[----:B------:R-:W-:Y:S01]  /*ac40*/  ISETP.GE.AND P1, PT, R233, UR4, PT ;  /* 0x00000004e9007c0c */ /* 0x000fe2000bf26270 */
[----:B------:R0:W-:Y:S01]  /*ac50*/  @!P0 ST.E.64 desc[UR38][R16.64], R42 ;  /* 0x0000002a10008985 */ /* 0x0001e2000c101b26 */
[----:B------:R-:W-:Y:S02]  /*ac60*/  ISETP.GE.AND P0, PT, R234, UR4, PT ;  /* 0x00000004ea007c0c */ /* 0x000fe4000bf06270 */
[----:B-1----:R-:W-:Y:S02]  /*ac70*/  @!P4 LEA R10, P2, R236, R2, 0x2 ;  /* 0x00000002ec0ac211 */ /* 0x002fe400078410ff */
[----:B------:R-:W-:-:S02]  /*ac80*/  @!P3 LEA.HI.X R9, R237, R3, R173, 0x2, P6 ;  /* 0x00000003ed09b211 */ /* 0x000fc400030f14ad */
[CC--:B------:R-:W-:Y:S02]  /*ac90*/  @!P5 LEA R18, P6, R235.reuse, R2.reuse, 0x2 ;  /* 0x00000002eb12d211 */ /* 0x0c0fe400078c10ff */
[-C--:B------:R-:W-:Y:S01]  /*aca0*/  @!P4 LEA.HI.X R11, R236, R3.reuse, R172, 0x2, P2 ;  /* 0x00000003ec0bc211 */ /* 0x080fe200010f14ac */
[----:B------:R1:W-:Y:S01]  /*acb0*/  @!P3 ST.E.64 desc[UR38][R8.64], R46 ;  /* 0x0000002e0800b985 */ /* 0x0003e2000c101b26 */
[----:B------:R-:W-:Y:S02]  /*acc0*/  ISETP.GE.AND P2, PT, R232, UR4, PT ;  /* 0x00000004e8007c0c */ /* 0x000fe4000bf46270 */
[----:B------:R-:W-:Y:S01]  /*acd0*/  @!P5 LEA.HI.X R19, R235, R3, R171, 0x2, P6 ;  /* 0x00000003eb13d211 */ /* 0x000fe200030f14ab */
[----:B------:R4:W-:Y:S01]  /*ace0*/  @!P4 ST.E.64 desc[UR38][R10.64], R50 ;  /* 0x000000320a00c985 */ /* 0x0009e2000c101b26 */
[-C--:B--2---:R-:W-:Y:S02]  /*acf0*/  @!P0 LEA R12, P4, R234, R2.reuse, 0x2 ;  /* 0x00000002ea0c8211 */ /* 0x084fe400078810ff */
[----:B------:R-:W-:Y:S01]  /*ad00*/  ISETP.GE.AND P3, PT, R231, UR4, PT ;  /* 0x00000004e7007c0c */ /* 0x000fe2000bf66270 */
[----:B------:R2:W-:Y:S01]  /*ad10*/  @!P5 ST.E.64 desc[UR38][R18.64], R54 ;  /* 0x000000361200d985 */ /* 0x0005e2000c101b26 */
[----:B---3--:R-:W-:-:S02]  /*ad20*/  @!P1 LEA R14, P5, R233, R2, 0x2 ;  /* 0x00000002e90e9211 */ /* 0x008fc400078a10ff */
[-C--:B------:R-:W-:Y:S02]  /*ad30*/  @!P0 LEA.HI.X R13, R234, R3.reuse, R170, 0x2, P4 ;  /* 0x00000003ea0d8211 */ /* 0x080fe400020f14aa */
[----:B------:R-:W-:Y:S02]  /*ad40*/  ISETP.GE.AND P4, PT, R230, UR4, PT ;  /* 0x00000004e6007c0c */ /* 0x000fe4000bf86270 */
[----:B------:R-:W-:Y:S01]  /*ad50*/  @!P1 LEA.HI.X R15, R233, R3, R169, 0x2, P5 ;  /* 0x00000003e90f9211 */ /* 0x000fe200028f14a9 */
[----:B------:R-:W-:Y:S01]  /*ad60*/  @!P0 ST.E.64 desc[UR38][R12.64], R58 ;  /* 0x0000003a0c008985 */ /* 0x000fe2000c101b26 */
[----:B------:R-:W-:Y:S02]  /*ad70*/  ISETP.GE.AND P5, PT, R229, UR4, PT ;  /* 0x00000004e5007c0c */ /* 0x000fe4000bfa6270 */
[----:B0-----:R-:W-:Y:S01]  /*ad80*/  @!P2 LEA R16, P6, R232, R2, 0x2 ;  /* 0x00000002e810a211 */ /* 0x001fe200078c10ff */
[----:B------:R0:W-:Y:S01]  /*ad90*/  @!P1 ST.E.64 desc[UR38][R14.64], R62 ;  /* 0x0000003e0e009985 */ /* 0x0001e2000c101b26 */
[----:B------:R-:W-:-:S02]  /*ada0*/  ISETP.GE.AND P1, PT, R226, UR4, PT ;  /* 0x00000004e2007c0c */ /* 0x000fc4000bf26270 */
[-C--:B------:R-:W-:Y:S02]  /*adb0*/  @!P2 LEA.HI.X R17, R232, R3.reuse, R168, 0x2, P6 ;  /* 0x00000003e811a211 */ /* 0x080fe400030f14a8 */
[CC--:B-1----:R-:W-:Y:S02]  /*adc0*/  @!P3 LEA R8, P6, R231.reuse, R2.reuse, 0x2 ;  /* 0x00000002e708b211 */ /* 0x0c2fe400078c10ff */
[-C--:B----4-:R-:W-:Y:S01]  /*add0*/  @!P4 LEA R10, P0, R230, R2.reuse, 0x2 ;  /* 0x00000002e60ac211 */ /* 0x090fe200078010ff */
[----:B------:R1:W-:Y:S01]  /*ade0*/  @!P2 ST.E.64 desc[UR38][R16.64], R66 ;  /* 0x000000421000a985 */ /* 0x0003e2000c101b26 */
[----:B------:R-:W-:Y:S02]  /*adf0*/  ISETP.GE.AND P2, PT, R228, UR4, PT ;  /* 0x00000004e4007c0c */ /* 0x000fe4000bf46270 */
[----:B------:R-:W-:Y:S02]  /*ae00*/  @!P3 LEA.HI.X R9, R231, R3, R167, 0x2, P6 ;  /* 0x00000003e709b211 */ /* 0x000fe400030f14a7 */
[----:B--2---:R-:W-:-:S02]  /*ae10*/  @!P5 LEA R18, P6, R229, R2, 0x2 ;  /* 0x00000002e512d211 */ /* 0x004fc400078c10ff */
[-C--:B------:R-:W-:Y:S01]  /*ae20*/  @!P4 LEA.HI.X R11, R230, R3.reuse, R166, 0x2, P0 ;  /* 0x00000003e60bc211 */ /* 0x080fe200000f14a6 */
[----:B------:R2:W-:Y:S01]  /*ae30*/  @!P3 ST.E.64 desc[UR38][R8.64], R70 ;  /* 0x000000460800b985 */ /* 0x0005e2000c101b26 */
[----:B------:R-:W-:Y:S02]  /*ae40*/  ISETP.GE.AND P0, PT, R225, UR4, PT ;  /* 0x00000004e1007c0c */ /* 0x000fe4000bf06270 */
[----:B------:R-:W-:Y:S01]  /*ae50*/  @!P5 LEA.HI.X R19, R229, R3, R165, 0x2, P6 ;  /* 0x00000003e513d211 */ /* 0x000fe200030f14a5 */
[----:B------:R3:W-:Y:S01]  /*ae60*/  @!P4 ST.E.64 desc[UR38][R10.64], R74 ;  /* 0x0000004a0a00c985 */ /* 0x0007e2000c101b26 */
[-C--:B0-----:R-:W-:Y:S02]  /*ae70*/  @!P1 LEA R14, P3, R226, R2.reuse, 0x2 ;  /* 0x00000002e20e9211 */ /* 0x081fe400078610ff */
[----:B------:R-:W-:Y:S01]  /*ae80*/  @!P2 LEA R12, P6, R228, R2, 0x2 ;  /* 0x00000002e40ca211 */ /* 0x000fe200078c10ff */
[----:B------:R0:W-:Y:S01]  /*ae90*/  @!P5 ST.E.64 desc[UR38][R18.64], R78 ;  /* 0x0000004e1200d985 */ /* 0x0001e2000c101b26 */
[----:B------:R-:W-:-:S02]  /*aea0*/  ISETP.GE.AND P5, PT, R224, UR4, PT ;  /* 0x00000004e0007c0c */ /* 0x000fc4000bfa6270 */
[----:B------:R-:W-:Y:S02]  /*aeb0*/  ISETP.GE.AND P4, PT, R223, UR4, PT ;  /* 0x00000004df007c0c */ /* 0x000fe4000bf86270 */
[-C--:B------:R-:W-:Y:S02]  /*aec0*/  @!P2 LEA.HI.X R13, R228, R3.reuse, R164, 0x2, P6 ;  /* 0x00000003e40da211 */ /* 0x080fe400030f14a4 */
[CC--:B-1----:R-:W-:Y:S02]  /*aed0*/  @!P0 LEA R16, P6, R225.reuse, R2.reuse, 0x2 ;  /* 0x00000002e1108211 */ /* 0x0c2fe400078c10ff */
[-C--:B------:R-:W-:Y:S01]  /*aee0*/  @!P1 LEA.HI.X R15, R226, R3.reuse, R163, 0x2, P3 ;  /* 0x00000003e20f9211 */ /* 0x080fe200018f14a3 */
[----:B------:R1:W-:Y:S01]  /*aef0*/  @!P2 ST.E.64 desc[UR38][R12.64], R82 ;  /* 0x000000520c00a985 */ /* 0x0003e2000c101b26 */
[----:B------:R-:W-:Y:S02]  /*af00*/  ISETP.GE.AND P3, PT, R222, UR4, PT ;  /* 0x00000004de007c0c */ /* 0x000fe4000bf66270 */
[----:B------:R-:W-:Y:S01]  /*af10*/  @!P0 LEA.HI.X R17, R225, R3, R162, 0x2, P6 ;  /* 0x00000003e1118211 */ /* 0x000fe200030f14a2 */
[----:B------:R4:W-:Y:S01]  /*af20*/  @!P1 ST.E.64 desc[UR38][R14.64], R86 ;  /* 0x000000560e009985 */ /* 0x0009e2000c101b26 */
[----:B--2---:R-:W-:-:S02]  /*af30*/  @!P5 LEA R8, P2, R224, R2, 0x2 ;  /* 0x00000002e008d211 */ /* 0x004fc400078410ff */
[-C--:B---3--:R-:W-:Y:S01]  /*af40*/  @!P4 LEA R10, P1, R223, R2.reuse, 0x2 ;  /* 0x00000002df0ac211 */ /* 0x088fe200078210ff */
[----:B------:R2:W-:Y:S01]  /*af50*/  @!P0 ST.E.64 desc[UR38][R16.64], R90 ;  /* 0x0000005a10008985 */ /* 0x0005e2000c101b26 */
[----:B------:R-:W-:Y:S02]  /*af60*/  ISETP.GE.AND P0, PT, R221, UR4, PT ;  /* 0x00000004dd007c0c */ /* 0x000fe4000bf06270 */
[-C--:B------:R-:W-:Y:S02]  /*af70*/  @!P5 LEA.HI.X R9, R224, R3.reuse, R161, 0x2, P2 ;  /* 0x00000003e009d211 */ /* 0x080fe400010f14a1 */
[----:B------:R-:W-:Y:S02]  /*af80*/  ISETP.GE.AND P2, PT, R213, UR4, PT ;  /* 0x00000004d5007c0c */ /* 0x000fe4000bf46270 */
[----:B------:R-:W-:Y:S01]  /*af90*/  @!P4 LEA.HI.X R11, R223, R3, R160, 0x2, P1 ;  /* 0x00000003df0bc211 */ /* 0x000fe200008f14a0 */
[----:B------:R3:W-:Y:S01]  /*afa0*/  @!P5 ST.E.64 desc[UR38][R8.64], R94 ;  /* 0x0000005e0800d985 */ /* 0x0007e2000c101b26 */
[----:B0-----:R-:W-:-:S02]  /*afb0*/  @!P3 LEA R18, P6, R222, R2, 0x2 ;  /* 0x00000002de12b211 */ /* 0x001fc400078c10ff */
[----:B------:R-:W-:Y:S01]  /*afc0*/  ISETP.GE.AND P1, PT, R212, UR4, PT ;  /* 0x00000004d4007c0c */ /* 0x000fe2000bf26270 */
[----:B------:R0:W-:Y:S01]  /*afd0*/  @!P4 ST.E.64 desc[UR38][R10.64], R98 ;  /* 0x000000620a00c985 */ /* 0x0001e2000c101b26 */
[----:B------:R-:W-:Y:S02]  /*afe0*/  @!P3 LEA.HI.X R19, R222, R3, R159, 0x2, P6 ;  /* 0x00000003de13b211 */ /* 0x000fe400030f149f */
[----:B------:R-:W-:Y:S02]  /*aff0*/  ISETP.GE.AND P4, PT, R211, UR4, PT ;  /* 0x00000004d3007c0c */ /* 0x000fe4000bf86270 */
[-C--:B-1----:R-:W-:Y:S01]  /*b000*/  @!P0 LEA R12, P6, R221, R2.reuse, 0x2 ;  /* 0x00000002dd0c8211 */ /* 0x082fe200078c10ff */
[----:B------:R1:W-:Y:S01]  /*b010*/  @!P3 ST.E.64 desc[UR38][R18.64], R102 ;  /* 0x000000661200b985 */ /* 0x0003e2000c101b26 */
[----:B------:R-:W-:Y:S02]  /*b020*/  ISETP.GE.AND P5, PT, R210, UR4, PT ;  /* 0x00000004d2007c0c */ /* 0x000fe4000bfa6270 */
[----:B----4-:R-:W-:-:S02]  /*b030*/  @!P2 LEA R14, P3, R213, R2, 0x2 ;  /* 0x00000002d50ea211 */ /* 0x010fc400078610ff */
[-C--:B------:R-:W-:Y:S02]  /*b040*/  @!P0 LEA.HI.X R13, R221, R3.reuse, R158, 0x2, P6 ;  /* 0x00000003dd0d8211 */ /* 0x080fe400030f149e */
[-C--:B------:R-:W-:Y:S02]  /*b050*/  @!P2 LEA.HI.X R15, R213, R3.reuse, R157, 0x2, P3 ;  /* 0x00000003d50fa211 */ /* 0x080fe400018f149d */
[----:B------:R-:W-:Y:S01]  /*b060*/  ISETP.GE.AND P3, PT, R209, UR4, PT ;  /* 0x00000004d1007c0c */ /* 0x000fe2000bf66270 */
[----:B------:R4:W-:Y:S01]  /*b070*/  @!P0 ST.E.64 desc[UR38][R12.64], R106 ;  /* 0x0000006a0c008985 */ /* 0x0009e2000c101b26 */
[CC--:B--2---:R-:W-:Y:S02]  /*b080*/  @!P1 LEA R16, P6, R212.reuse, R2.reuse, 0x2 ;  /* 0x00000002d4109211 */ /* 0x0c4fe400078c10ff */
[----:B---3--:R-:W-:Y:S01]  /*b090*/  @!P4 LEA R8, P0, R211, R2, 0x2 ;  /* 0x00000002d308c211 */ /* 0x008fe200078010ff */
[----:B------:R2:W-:Y:S01]  /*b0a0*/  @!P2 ST.E.64 desc[UR38][R14.64], R110 ;  /* 0x0000006e0e00a985 */ /* 0x0005e2000c101b26 */
[----:B------:R-:W-:-:S02]  /*b0b0*/  @!P1 LEA.HI.X R17, R212, R3, R156, 0x2, P6 ;  /* 0x00000003d4119211 */ /* 0x000fc400030f149c */
[-C--:B0-----:R-:W-:Y:S02]  /*b0c0*/  @!P5 LEA R10, P6, R210, R2.reuse, 0x2 ;  /* 0x00000002d20ad211 */ /* 0x081fe400078c10ff */
[-C--:B------:R-:W-:Y:S01]  /*b0d0*/  @!P4 LEA.HI.X R9, R211, R3.reuse, R155, 0x2, P0 ;  /* 0x00000003d309c211 */ /* 0x080fe200000f149b */
[----:B------:R-:W-:Y:S01]  /*b0e0*/  @!P1 ST.E.64 desc[UR38][R16.64], R114 ;  /* 0x0000007210009985 */ /* 0x000fe2000c101b26 */
[----:B------:R-:W-:Y:S02]  /*b0f0*/  ISETP.GE.AND P0, PT, R208, UR4, PT ;  /* 0x00000004d0007c0c */ /* 0x000fe4000bf06270 */
[----:B------:R-:W-:Y:S01]  /*b100*/  @!P5 LEA.HI.X R11, R210, R3, R154, 0x2, P6 ;  /* 0x00000003d20bd211 */ /* 0x000fe200030f149a */
[----:B------:R0:W-:Y:S01]  /*b110*/  @!P4 ST.E.64 desc[UR38][R8.64], R118 ;  /* 0x000000760800c985 */ /* 0x0001e2000c101b26 */
[----:B------:R-:W-:Y:S02]  /*b120*/  ISETP.GE.AND P1, PT, R21, UR4, PT ;  /* 0x0000000415007c0c */ /* 0x000fe4000bf26270 */
[----:B-1----:R-:W-:Y:S01]  /*b130*/  @!P3 LEA R18, P2, R209, R2, 0x2 ;  /* 0x00000002d112b211 */ /* 0x002fe200078410ff */
[----:B------:R1:W-:Y:S01]  /*b140*/  @!P5 ST.E.64 desc[UR38][R10.64], R122 ;  /* 0x0000007a0a00d985 */ /* 0x0003e2000c101b26 */
[----:B------:R-:W-:-:S02]  /*b150*/  ISETP.GE.AND P4, PT, R207, UR4, PT ;  /* 0x00000004cf007c0c */ /* 0x000fc4000bf86270 */
[----:B------:R-:W-:Y:S02]  /*b160*/  ISETP.GE.AND P5, PT, R205, UR4, PT ;  /* 0x00000004cd007c0c */ /* 0x000fe4000bfa6270 */
[-C--:B------:R-:W-:Y:S02]  /*b170*/  @!P3 LEA.HI.X R19, R209, R3.reuse, R153, 0x2, P2 ;  /* 0x00000003d113b211 */ /* 0x080fe400010f1499 */
[----:B------:R-:W-:Y:S02]  /*b180*/  ISETP.GE.AND P2, PT, R25, UR4, PT ;  /* 0x0000000419007c0c */ /* 0x000fe4000bf46270 */
[CC--:B----4-:R-:W-:Y:S01]  /*b190*/  @!P0 LEA R12, P6, R208.reuse, R2.reuse, 0x2 ;  /* 0x00000002d00c8211 */ /* 0x0d0fe200078c10ff */
[----:B------:R3:W-:Y:S01]  /*b1a0*/  @!P3 ST.E.64 desc[UR38][R18.64], R126 ;  /* 0x0000007e1200b985 */ /* 0x0007e2000c101b26 */
[----:B--2---:R-:W-:Y:S02]  /*b1b0*/  @!P1 LEA R14, P3, R21, R2, 0x2 ;  /* 0x00000002150e9211 */ /* 0x004fe400078610ff */
[----:B------:R-:W-:-:S02]  /*b1c0*/  @!P0 LEA.HI.X R13, R208, R3, R152, 0x2, P6 ;  /* 0x00000003d00d8211 */ /* 0x000fc400030f1498 */
[-C--:B0-----:R-:W-:Y:S02]  /*b1d0*/  @!P4 LEA R8, P6, R207, R2.reuse, 0x2 ;  /* 0x00000002cf08c211 */ /* 0x081fe400078c10ff */
[-C--:B------:R-:W-:Y:S01]  /*b1e0*/  @!P1 LEA.HI.X R15, R21, R3.reuse, R0, 0x2, P3 ;  /* 0x00000003150f9211 */ /* 0x080fe200018f1400 */
[----:B------:R2:W-:Y:S01]  /*b1f0*/  @!P0 ST.E.64 desc[UR38][R12.64], R130 ;  /* 0x000000820c008985 */ /* 0x0005e2000c101b26 */
[-C--:B-1----:R-:W-:Y:S02]  /*b200*/  @!P5 LEA R10, P3, R205, R2.reuse, 0x2 ;  /* 0x00000002cd0ad211 */ /* 0x082fe400078610ff */
[-C--:B------:R-:W-:Y:S02]  /*b210*/  @!P4 LEA.HI.X R9, R207, R3.reuse, R22, 0x2, P6 ;  /* 0x00000003cf09c211 */ /* 0x080fe400030f1416 */
[----:B------:R-:W-:Y:S01]  /*b220*/  SHF.R.S32.HI R0, RZ, 0x1f, R25 ;  /* 0x0000001fff007819 */ /* 0x000fe20000011419 */
[----:B---3--:R-:W-:Y:S01]  /*b230*/  VIADD R19, R201, 0xf8 ;  /* 0x000000f8c9137836 */ /* 0x008fe20000000000 */
[----:B------:R-:W-:Y:S01]  /*b240*/  @!P2 LEA R16, P6, R25, R2, 0x2 ;  /* 0x000000021910a211 */ /* 0x000fe200078c10ff */
[----:B------:R2:W-:Y:S01]  /*b250*/  @!P4 ST.E.64 desc[UR38][R8.64], R134 ;  /* 0x000000860800c985 */ /* 0x0005e2000c101b26 */
[----:B------:R-:W-:-:S02]  /*b260*/  @!P5 LEA.HI.X R11, R205, R3, R4, 0x2, P3 ;  /* 0x00000003cd0bd211 */ /* 0x000fc400018f1404 */
[----:B------:R-:W-:Y:S02]  /*b270*/  @!P2 LEA.HI.X R17, R25, R3, R0, 0x2, P6 ;  /* 0x000000031911a211 */ /* 0x000fe400030f1400 */
[----:B------:R-:W-:Y:S01]  /*b280*/  ISETP.GE.AND P0, PT, R19, UR4, PT ;  /* 0x0000000413007c0c */ /* 0x000fe2000bf06270 */
[----:B------:R2:W-:Y:S04]  /*b290*/  @!P5 ST.E.64 desc[UR38][R10.64], R138 ;  /* 0x0000008a0a00d985 */ /* 0x0005e8000c101b26 */
[----:B------:R2:W-:Y:S04]  /*b2a0*/  @!P1 ST.E.64 desc[UR38][R14.64], R142 ;  /* 0x0000008e0e009985 */ /* 0x0005e8000c101b26 */
[----:B------:R2:W-:Y:S04]  /*b2b0*/  @!P2 ST.E.64 desc[UR38][R16.64], R146 ;  /* 0x000000921000a985 */ /* 0x0005e8000c101b26 */
[----:B------:R-:W-:Y:S05]  /*b2c0*/  @P0 BRA `(.L_x_10123) ;  /* 0x0000000c00ac0947 */ /* 0x000fea0003800000 */
[----:B------:R-:W-:Y:S02]  /*b2d0*/  LEA R2, P0, R19, R2, 0x2 ;  /* 0x0000000213027211 */ /* 0x000fe400078010ff */
[----:B------:R-:W-:-:S04]  /*b2e0*/  SHF.R.S32.HI R0, RZ, 0x1f, R19 ;  /* 0x0000001fff007819 */ /* 0x000fc80000011413 */
[----:B------:R-:W-:-:S05]  /*b2f0*/  LEA.HI.X R3, R19, R3, R0, 0x2, P0 ;  /* 0x0000000313037211 */ /* 0x000fca00000f1400 */
[----:B------:R4:W-:Y:S01]  /*b300*/  ST.E.64 desc[UR38][R2.64], R150 ;  /* 0x0000009602007985 */ /* 0x0009e2000c101b26 */
[----:B------:R-:W-:Y:S05]  /*b310*/  BRA `(.L_x_10123) ;  /* 0x0000000c00987947 */ /* 0x000fea0003800000 */
.L_x_10114:
[----:B------:R-:W4:Y:S01]  /*b320*/  LDC.64 R8, c[0x0][0xd00] ;  /* 0x00034000ff087b82 */ /* 0x000f220000000a00 */
[----:B------:R-:W-:Y:S01]  /*b330*/  ULDC.64 UR4, c[0x0][0xd08] ;  /* 0x0003420000047ab9 */ /* 0x000fe20000000a00 */
[----:B------:R-:W-:Y:S01]  /*b340*/  IMAD.MOV.U32 R17, RZ, RZ, RZ ;  /* 0x000000ffff117224 */ /* 0x000fe200078e00ff */
[----:B------:R-:W-:-:S04]  /*b350*/  ISETP.NE.U32.AND P1, PT, RZ, UR4, PT ;  /* 0x00000004ff007c0c */ /* 0x000fc8000bf25070 */
[----:B------:R-:W-:Y:S01]  /*b360*/  ISETP.NE.AND.EX P1, PT, RZ, UR5, PT, P1 ;  /* 0x00000005ff007c0c */ /* 0x000fe2000bf25310 */
[----:B------:R-:W0:Y:S01]  /*b370*/  LDC.64 R2, c[0x0][0xd00] ;  /* 0x00034000ff027b82 */ /* 0x000e220000000a00 */
[----:B----4-:R-:W-:-:S04]  /*b380*/  ISETP.NE.U32.AND P0, PT, R8, RZ, PT ;  /* 0x000000ff0800720c */ /* 0x010fc80003f05070 */
[----:B------:R-:W-:Y:S01]  /*b390*/  ISETP.NE.AND.EX P0, PT, R9, RZ, PT, P0 ;  /* 0x000000ff0900720c */ /* 0x000fe20003f05300 */
[----:B0-----:R-:W-:-:S06]  /*b3a0*/  IMAD.WIDE R8, R200, 0x4, R2 ;  /* 0x00000004c8087825 */ /* 0x001fcc00078e0202 */
[C---:B------:R-:W-:Y:S01]  /*b3b0*/  @P1 LEA R2, P2, R200.reuse, UR4, 0x2 ;  /* 0x00000004c8021c11 */ /* 0x040fe2000f8410ff */
[----:B------:R-:W-:Y:S02]  /*b3c0*/  ULDC UR4, c[0x0][0xb88] ;  /* 0x0002e20000047ab9 */ /* 0x000fe40000000800 */
[----:B--2---:R-:W-:Y:S01]  /*b3d0*/  IMAD.U32 R0, RZ, RZ, UR4 ;  /* 0x00000004ff007e24 */ /* 0x004fe2000f8e00ff */
[----:B------:R-:W-:Y:S02]  /*b3e0*/  @P1 LEA.HI.X R3, R200, UR5, R206, 0x2, P2 ;  /* 0x00000005c8031c11 */ /* 0x000fe400090f14ce */
[----:B------:R0:W5:Y:S04]  /*b3f0*/  @P0 LDG.E R17, desc[UR38][R8.64] ;  /* 0x0000002608110981 */ /* 0x000168000c1e1900 */
[----:B------:R0:W5:Y:S01]  /*b400*/  @P1 LDG.E R0, desc[UR38][R2.64] ;  /* 0x0000002602001981 */ /* 0x000162000c1e1900 */
[----:B------:R-:W-:Y:S01]  /*b410*/  ISETP.NE.AND P2, PT, R203, RZ, PT ;  /* 0x000000ffcb00720c */ /* 0x000fe20003f45270 */
[----:B---3--:R-:W2:-:S12]  /*b420*/  S2R R4, SR_TID.X ;  /* 0x0000000000047919 */ /* 0x008e980000002100 */
[----:B------:R-:W3:Y:S01]  /*b430*/  @!P2 LDC R203, c[0x0][0xbd4] ;  /* 0x0002f500ffcbab82 */ /* 0x000ee20000000800 */
[----:B--2---:R-:W-:Y:S01]  /*b440*/  VIADD R22, R4, 0xffffff80 ;  /* 0xffffff8004167836 */ /* 0x004fe20000000000 */
[----:B---3--:R-:W-:-:S04]  /*b450*/  ISETP.GT.AND P2, PT, R203, 0x1, PT ;  /* 0x00000001cb00780c */ /* 0x008fc80003f44270 */
[----:B------:R-:W-:Y:S01]  /*b460*/  ISETP.GT.AND P3, PT, R22, 0x7f, PT ;  /* 0x0000007f1600780c */ /* 0x000fe20003f64270 */
[----:B0-----:R-:W-:-:S12]  /*b470*/  @P1 BRA `(.L_x_10126) ;  /* 0x0000000000101947 */ /* 0x001fd80003800000 */
[----:B------:R-:W-:Y:S05]  /*b480*/  @!P0 BRA `(.L_x_10126) ;  /* 0x00000000000c8947 */ /* 0x000fea0003800000 */
[----:B------:R-:W2:Y:S04]  /*b490*/  LDG.E R3, desc[UR38][R8.64] ;  /* 0x0000002608037981 */ /* 0x000ea8000c1e1900 */
[----:B-----5:R-:W2:Y:S02]  /*b4a0*/  LDG.E R0, desc[UR38][R8.64+0x4] ;  /* 0x0000042608007981 */ /* 0x020ea4000c1e1900 */
[----:B--2---:R-:W-:-:S07]  /*b4b0*/  IMAD.IADD R0, R0, 0x1, -R3 ;  /* 0x0000000100007824 */ /* 0x004fce00078e0a03 */
.L_x_10126:
[----:B------:R-:W-:Y:S01]  /*b4c0*/  BSSY B1, `(.L_x_10127) ;  /* 0x0000037000017945 */ /* 0x000fe20003800000 */
[----:B------:R-:W-:Y:S02]  /*b4d0*/  SEL R27, R200, RZ, !P0 ;  /* 0x000000ffc81b7207 */ /* 0x000fe40004000000 */
[----:B------:R-:W-:Y:S02]  /*b4e0*/  SEL R206, R206, RZ, !P0 ;  /* 0x000000ffcece7207 */ /* 0x000fe40004000000 */
[----:B-----5:R-:W-:Y:S01]  /*b4f0*/  SHF.R.S32.HI R18, RZ, 0x1f, R17 ;  /* 0x0000001fff127819 */ /* 0x020fe20000011411 */
[----:B------:R-:W-:Y:S06]  /*b500*/  @P3 BRA `(.L_x_10128) ;  /* 0x0000000000c83947 */ /* 0x000fec0003800000 */
[----:B------:R-:W0:Y:S01]  /*b510*/  LDC R31, c[0x0][0xce8] ;  /* 0x00033a00ff1f7b82 */ /* 0x000e220000000800 */
[----:B------:R-:W-:-:S04]  /*b520*/  IMAD R2, R204, 0x80, R4 ;  /* 0x00000080cc027824 */ /* 0x000fc800078e0204 */
[----:B------:R-:W-:Y:S02]  /*b530*/  VIADD R20, R2, 0xffffff80 ;  /* 0xffffff8002147836 */ /* 0x000fe40000000000 */
[----:B0-----:R-:W-:-:S05]  /*b540*/  IMAD R3, R0, R31, RZ ;  /* 0x0000001f00037224 */ /* 0x001fca00078e02ff */
[----:B------:R-:W-:-:S13]  /*b550*/  ISETP.GE.AND P0, PT, R20, R3, PT ;  /* 0x000000031400720c */ /* 0x000fda0003f06270 */
[----:B------:R-:W-:Y:S05]  /*b560*/  @P0 BRA `(.L_x_10128) ;  /* 0x0000000000b00947 */ /* 0x000fea0003800000 */
[----:B------:R-:W2:Y:S01]  /*b570*/  LDL.LU R24, [R1+0x10] ;  /* 0x0000100001187983 */ /* 0x000ea20000300800 */
[----:B------:R-:W-:Y:S01]  /*b580*/  ISETP.NE.AND P1, PT, R31, 0x1, PT ;  /* 0x000000011f00780c */ /* 0x000fe20003f25270 */
[----:B------:R-:W-:Y:S01]  /*b590*/  IMAD.MOV.U32 R16, RZ, RZ, 0xab8 ;  /* 0x00000ab8ff107424 */ /* 0x000fe200078e00ff */
[----:B------:R-:W-:Y:S01]  /*b5a0*/  ISETP.GT.AND P0, PT, R203, 0x1, PT ;  /* 0x00000001cb00780c */ /* 0x000fe20003f04270 */
[----:B------:R-:W0:Y:S01]  /*b5b0*/  LDC.64 R28, c[0x0][0xca8] ;  /* 0x00032a00ff1c7b82 */ /* 0x000e220000000a00 */
[----:B------:R-:W-:Y:S02]  /*b5c0*/  IMAD.MOV.U32 R19, RZ, RZ, R20 ;  /* 0x000000ffff137224 */ /* 0x000fe400078e0014 */
[----:B------:R-:W-:-:S05]  /*b5d0*/  SEL R16, R16, 0xa78, P0 ;  /* 0x00000a7810107807 */ /* 0x000fca0000000000 */
[----:B------:R-:W3:Y:S08]  /*b5e0*/  LDC.64 R8, c[0x0][R16+0x220] ;  /* 0x0000880010087b82 */ /* 0x000ef00000000a00 */
[----:B------:R-:W4:Y:S08]  /*b5f0*/  @P1 LDC R15, c[0x0][0xcec] ;  /* 0x00033b00ff0f1b82 */ /* 0x000f300000000800 */
[----:B------:R-:W5:Y:S08]  /*b600*/  LDC.64 R2, c[0x0][R16+0x218] ;  /* 0x0000860010027b82 */ /* 0x000f700000000a00 */
[----:B------:R-:W1:Y:S01]  /*b610*/  @P1 LDC R25, c[0x0][0xcf0] ;  /* 0x00033c00ff191b82 */ /* 0x000e620000000800 */
[----:B---3--:R-:W-:-:S07]  /*b620*/  IMAD R9, R9, R27, RZ ;  /* 0x0000001b09097224 */ /* 0x008fce00078e02ff */
[----:B------:R-:W3:Y:S01]  /*b630*/  LDC.64 R10, c[0x0][R16+0x228] ;  /* 0x00008a00100a7b82 */ /* 0x000ee20000000a00 */
[----:B----4-:R-:W-:-:S04]  /*b640*/  @P1 IMAD.HI.U32 R4, R20, R15, RZ ;  /* 0x0000000f14041227 */ /* 0x010fc800078e00ff */
[----:B------:R-:W-:-:S03]  /*b650*/  IMAD.WIDE.U32 R14, R8, R27, RZ ;  /* 0x0000001b080e7225 */ /* 0x000fc600078e00ff */
[----:B------:R-:W4:Y:S01]  /*b660*/  LDC.64 R12, c[0x0][R16+0x210] ;  /* 0x00008400100c7b82 */ /* 0x000f220000000a00 */
[-C--:B-----5:R-:W-:Y:S02]  /*b670*/  IMAD R21, R3, R202.reuse, RZ ;  /* 0x000000ca03157224 */ /* 0x0a0fe400078e02ff */
[----:B------:R-:W-:-:S04]  /*b680*/  IMAD.WIDE.U32 R2, R2, R202, RZ ;  /* 0x000000ca02027225 */ /* 0x000fc800078e00ff */
[----:B------:R-:W-:Y:S01]  /*b690*/  IMAD.IADD R21, R3, 0x1, R21 ;  /* 0x0000000103157824 */ /* 0x000fe200078e0215 */
[----:B-1----:R-:W-:Y:S01]  /*b6a0*/  @P1 SHF.R.U32.HI R19, RZ, R25, R4 ;  /* 0x00000019ff131219 */ /* 0x002fe20000011604 */
[----:B------:R-:W-:Y:S01]  /*b6b0*/  IMAD R25, R8, R206, R9 ;  /* 0x000000ce08197224 */ /* 0x000fe200078e0209 */
[----:B0-----:R-:W0:Y:S01]  /*b6c0*/  @!P0 LDC R28, c[0x0][0xc50] ;  /* 0x00031400ff1c8b82 */ /* 0x001e220000000800 */
[----:B------:R-:W-:Y:S02]  /*b6d0*/  IADD3 R4, P1, P3, R14, R2, R17 ;  /* 0x000000020e047210 */ /* 0x000fe40007b3e011 */
[----:B------:R-:W-:Y:S02]  /*b6e0*/  IMAD.MOV R8, RZ, RZ, -R19 ;  /* 0x000000ffff087224 */ /* 0x000fe400078e0a13 */
[----:B------:R-:W-:-:S03]  /*b6f0*/  IMAD.IADD R25, R15, 0x1, R25 ;  /* 0x000000010f197824 */ /* 0x000fc600078e0219 */
[----:B------:R-:W1:Y:S01]  /*b700*/  @!P0 LDC R29, c[0x0][0xc54] ;  /* 0x00031500ff1d8b82 */ /* 0x000e620000000800 */
[----:B--2---:R-:W-:-:S05]  /*b710*/  SEL R9, R24, RZ, P0 ;  /* 0x000000ff18097207 */ /* 0x004fca0000000000 */
[----:B---3--:R-:W-:-:S04]  /*b720*/  IMAD.WIDE.U32 R2, R10, R9, RZ ;  /* 0x000000090a027225 */ /* 0x008fc800078e00ff */
[----:B------:R-:W-:Y:S02]  /*b730*/  IMAD R11, R11, R9, RZ ;  /* 0x000000090b0b7224 */ /* 0x000fe400078e02ff */
[----:B------:R-:W-:Y:S01]  /*b740*/  IMAD R9, R31, R8, R20 ;  /* 0x000000081f097224 */ /* 0x000fe200078e0214 */
[----:B------:R-:W-:Y:S01]  /*b750*/  IADD3.X R8, R25, R21, R18, P1, P3 ;  /* 0x0000001519087210 */ /* 0x000fe20000fe6412 */
[----:B------:R-:W-:Y:S01]  /*b760*/  IMAD.IADD R11, R3, 0x1, R11 ;  /* 0x00000001030b7824 */ /* 0x000fe200078e020b */
[----:B------:R-:W-:Y:S01]  /*b770*/  IADD3 R2, P0, P1, R19, R4, R2 ;  /* 0x0000000413027210 */ /* 0x000fe2000791e002 */
[----:B----4-:R-:W-:Y:S01]  /*b780*/  IMAD R4, R13, R9, RZ ;  /* 0x000000090d047224 */ /* 0x010fe200078e02ff */
[----:B------:R-:W-:-:S04]  /*b790*/  SHF.R.S32.HI R19, RZ, 0x1f, R19 ;  /* 0x0000001fff137819 */ /* 0x000fc80000011413 */
[----:B------:R-:W-:Y:S02]  /*b7a0*/  IADD3.X R3, R19, R8, R11, P0, P1 ;  /* 0x0000000813037210 */ /* 0x000fe400007e240b */
[----:B------:R-:W-:Y:S01]  /*b7b0*/  SHF.R.S32.HI R11, RZ, 0x1f, R9 ;  /* 0x0000001fff0b7819 */ /* 0x000fe20000011409 */
[----:B------:R-:W-:-:S04]  /*b7c0*/  IMAD.WIDE.U32 R2, R12, R9, R2 ;  /* 0x000000090c027225 */ /* 0x000fc800078e0002 */
[----:B------:R-:W-:Y:S01]  /*b7d0*/  IMAD R11, R12, R11, R4 ;  /* 0x0000000b0c0b7224 */ /* 0x000fe200078e0204 */
[----:B0-----:R-:W-:-:S03]  /*b7e0*/  LEA R8, P0, R2, R28, 0x2 ;  /* 0x0000001c02087211 */ /* 0x001fc600078010ff */
[----:B------:R-:W-:-:S05]  /*b7f0*/  IMAD.IADD R3, R3, 0x1, R11 ;  /* 0x0000000103037824 */ /* 0x000fca00078e020b */
[----:B-1----:R-:W-:Y:S01]  /*b800*/  LEA.HI.X R9, R2, R29, R3, 0x2, P0 ;  /* 0x0000001d02097211 */ /* 0x002fe200000f1403 */
[----:B------:R-:W-:-:S05]  /*b810*/  IMAD.MOV.U32 R3, RZ, RZ, -0x800000 ;  /* 0xff800000ff037424 */ /* 0x000fca00078e00ff */
[----:B------:R0:W-:Y:S02]  /*b820*/  STG.E desc[UR38][R8.64], R3 ;  /* 0x0000000308007986 */ /* 0x0001e4000c101926 */
.L_x_10128:
[----:B------:R-:W-:Y:S05]  /*b830*/  BSYNC B1 ;  /* 0x0000000000017941 */ /* 0x000fea0003800000 */
.L_x_10127:
[----:B------:R-:W-:Y:S05]  /*b840*/  @P2 BRA `(.L_x_10123) ;  /* 0x00000008004c2947 */ /* 0x000fea0003800000 */
[----:B------:R-:W2:Y:S01]  /*b850*/  LDC R15, c[0x0][0xce8] ;  /* 0x00033a00ff0f7b82 */ /* 0x000ea20000000800 */
[----:B0-----:R-:W-:Y:S01]  /*b860*/  SHF.R.S32.HI R3, RZ, 0x1f, R22 ;  /* 0x0000001fff037819 */ /* 0x001fe20000011416 */
[----:B------:R-:W-:Y:S01]  /*b870*/  ULDC.64 UR4, c[0x0][0xba0] ;  /* 0x0002e80000047ab9 */ /* 0x000fe20000000a00 */
[----:B------:R-:W-:Y:S01]  /*b880*/  BSSY B1, `(.L_x_10129) ;  /* 0x000004d000017945 */ /* 0x000fe20003800000 */
[----:B------:R-:W-:Y:S01]  /*b890*/  IMAD R2, R18, UR4, RZ ;  /* 0x0000000412027c24 */ /* 0x000fe2000f8e02ff */
[----:B------:R-:W-:-:S03]  /*b8a0*/  LEA.HI R8, R3, R22, RZ, 0x3 ;  /* 0x0000001603087211 */ /* 0x000fc600078f18ff */
[C---:B------:R-:W-:Y:S01]  /*b8b0*/  IMAD R9, R17.reuse, UR5, R2 ;  /* 0x0000000511097c24 */ /* 0x040fe2000f8e0202 */
[----:B------:R-:W-:Y:S01]  /*b8c0*/  LOP3.LUT R10, R8, 0xfffffff8, RZ, 0xc0, !PT ;  /* 0xfffffff8080a7812 */ /* 0x000fe200078ec0ff */
[----:B------:R-:W-:Y:S01]  /*b8d0*/  IMAD.WIDE.U32 R2, R17, UR4, RZ ;  /* 0x0000000411027c25 */ /* 0x000fe2000f8e00ff */
[----:B------:R-:W-:Y:S01]  /*b8e0*/  SHF.R.S32.HI R17, RZ, 0x3, R8 ;  /* 0x00000003ff117819 */ /* 0x000fe20000011408 */
[----:B------:R-:W-:Y:S02]  /*b8f0*/  ULDC.64 UR4, c[0x0][0xbe8] ;  /* 0x0002fa0000047ab9 */ /* 0x000fe40000000a00 */
[----:B------:R-:W-:Y:S02]  /*b900*/  IMAD.IADD R12, R22, 0x1, -R10 ;  /* 0x00000001160c7824 */ /* 0x000fe400078e0a0a */
[----:B------:R-:W-:Y:S02]  /*b910*/  IMAD.IADD R3, R3, 0x1, R9 ;  /* 0x0000000103037824 */ /* 0x000fe400078e0209 */
[----:B------:R-:W-:-:S02]  /*b920*/  IMAD R9, R12, 0x20, R17 ;  /* 0x000000200c097824 */ /* 0x000fc400078e0211 */
[----:B------:R-:W-:Y:S01]  /*b930*/  IMAD.WIDE.U32 R2, R202, UR4, R2 ;  /* 0x00000004ca027c25 */ /* 0x000fe2000f8e0002 */
[----:B--2---:R-:W-:-:S03]  /*b940*/  ISETP.NE.AND P0, PT, R15, 0x1, PT ;  /* 0x000000010f00780c */ /* 0x004fc60003f05270 */
[----:B------:R-:W-:Y:S02]  /*b950*/  IMAD R13, R204, 0x80, R9 ;  /* 0x00000080cc0d7824 */ /* 0x000fe400078e0209 */
[----:B------:R-:W-:Y:S01]  /*b960*/  IMAD R3, R202, UR5, R3 ;  /* 0x00000005ca037c24 */ /* 0x000fe2000f8e0203 */
[----:B------:R-:W-:Y:S01]  /*b970*/  ULDC.64 UR4, c[0x0][0xbf0] ;  /* 0x0002fc0000047ab9 */ /* 0x000fe20000000a00 */
[----:B------:R-:W-:Y:S02]  /*b980*/  IMAD.MOV.U32 R9, RZ, RZ, R13 ;  /* 0x000000ffff097224 */ /* 0x000fe400078e000d */
[----:B------:R-:W-:Y:S02]  /*b990*/  IMAD R8, R206, UR4, RZ ;  /* 0x00000004ce087c24 */ /* 0x000fe4000f8e02ff */
[----:B------:R-:W-:Y:S02]  /*b9a0*/  IMAD.WIDE.U32 R2, R27, UR4, R2 ;  /* 0x000000041b027c25 */ /* 0x000fe4000f8e0002 */
[----:B------:R-:W0:Y:S02]  /*b9b0*/  @P0 LDC R4, c[0x0][0xcec] ;  /* 0x00033b00ff040b82 */ /* 0x000e240000000800 */
[----:B------:R-:W-:-:S06]  /*b9c0*/  IMAD R10, R204, 0x80, R17 ;  /* 0x00000080cc0a7824 */ /* 0x000fcc00078e0211 */
[----:B------:R-:W2:Y:S01]  /*b9d0*/  @P0 LDC R11, c[0x0][0xcf0] ;  /* 0x00033c00ff0b0b82 */ /* 0x000ea20000000800 */
[----:B0-----:R-:W-:-:S05]  /*b9e0*/  @P0 IMAD.HI.U32 R4, R13, R4, RZ ;  /* 0x000000040d040227 */ /* 0x001fca00078e00ff */
[----:B--2---:R-:W-:Y:S01]  /*b9f0*/  @P0 SHF.R.U32.HI R9, RZ, R11, R4 ;  /* 0x0000000bff090219 */ /* 0x004fe20000011604 */
[----:B------:R-:W-:Y:S01]  /*ba00*/  IMAD R11, R27, UR5, R8 ;  /* 0x000000051b0b7c24 */ /* 0x000fe2000f8e0208 */
[----:B------:R-:W-:Y:S02]  /*ba10*/  ULDC.64 UR4, c[0x0][0xbe0] ;  /* 0x0002f80000047ab9 */ /* 0x000fe40000000a00 */
[--C-:B------:R-:W-:Y:S01]  /*ba20*/  SHF.R.S32.HI R4, RZ, 0x1f, R9.reuse ;  /* 0x0000001fff047819 */ /* 0x100fe20000011409 */
[----:B------:R-:W-:Y:S02]  /*ba30*/  IMAD.MOV R8, RZ, RZ, -R9 ;  /* 0x000000ffff087224 */ /* 0x000fe400078e0a09 */
[----:B------:R-:W-:Y:S02]  /*ba40*/  IMAD.IADD R3, R3, 0x1, R11 ;  /* 0x0000000103037824 */ /* 0x000fe400078e020b */
[----:B------:R-:W-:Y:S02]  /*ba50*/  IMAD R11, R15, R8, R13 ;  /* 0x000000080f0b7224 */ /* 0x000fe400078e020d */
[----:B------:R-:W-:-:S02]  /*ba60*/  IMAD R4, R4, UR4, RZ ;  /* 0x0000000404047c24 */ /* 0x000fc4000f8e02ff */
[----:B------:R-:W-:-:S04]  /*ba70*/  IMAD.WIDE.U32 R2, R9, UR4, R2 ;  /* 0x0000000409027c25 */ /* 0x000fc8000f8e0002 */
[----:B------:R-:W-:Y:S01]  /*ba80*/  IMAD R13, R9, UR5, R4 ;  /* 0x00000005090d7c24 */ /* 0x000fe2000f8e0204 */
[----:B------:R-:W-:Y:S01]  /*ba90*/  SHF.R.S32.HI R4, RZ, 0x1f, R11 ;  /* 0x0000001fff047819 */ /* 0x000fe2000001140b */
[----:B------:R-:W-:Y:S01]  /*baa0*/  ULDC.64 UR4, c[0x0][0xbd8] ;  /* 0x0002f60000047ab9 */ /* 0x000fe20000000a00 */
[----:B------:R-:W-:Y:S02]  /*bab0*/  IMAD R15, R0, R15, RZ ;  /* 0x0000000f000f7224 */ /* 0x000fe400078e02ff */
        /* <DEDUP_REMOVED lines=8> */
[----:B------:R-:W-:Y:S01]  /*bb40*/  VIADD R0, R10, 0x20 ;  /* 0x000000200a007836 */ /* 0x000fe20000000000 */
[-C--:B------:R-:W-:Y:S01]  /*bb50*/  ISETP.GE.AND P0, PT, R4, R15.reuse, PT ;  /* 0x0000000f0400720c */ /* 0x080fe20003f06270 */
[----:B------:R-:W-:Y:S01]  /*bb60*/  IMAD.SHL.U32 R9, R12, 0x8, RZ ;  /* 0x000000080c097824 */ /* 0x000fe200078e00ff */
[----:B------:R-:W-:Y:S02]  /*bb70*/  LEA.HI.X R4, R2, UR5, R3, 0x1, P2 ;  /* 0x0000000502047c11 */ /* 0x000fe400090f0c03 */
[-C--:B------:R-:W-:Y:S01]  /*bb80*/  ISETP.GE.AND P2, PT, R10, R15.reuse, PT ;  /* 0x0000000f0a00720c */ /* 0x080fe20003f46270 */
[C---:B------:R-:W-:Y:S01]  /*bb90*/  VIADD R19, R9.reuse, 0xc0 ;  /* 0x000000c009137836 */ /* 0x040fe20000000000 */
[----:B------:R-:W-:Y:S01]  /*bba0*/  ISETP.GE.AND P1, PT, R0, R15, PT ;  /* 0x0000000f0000720c */ /* 0x000fe20003f26270 */
[C---:B------:R-:W-:Y:S01]  /*bbb0*/  VIADD R17, R9.reuse, 0x40 ;  /* 0x0000004009117836 */ /* 0x040fe20000000000 */
[----:B------:R0:W2:Y:S01]  /*bbc0*/  SHFL.IDX PT, R2, R8, RZ, 0x181f ;  /* 0x00181fff08027589 */ /* 0x0000a200000e0000 */
[----:B------:R-:W-:Y:S01]  /*bbd0*/  VIADD R13, R9, 0x80 ;  /* 0x00000080090d7836 */ /* 0x000fe20000000000 */
[----:B------:R-:W-:-:S02]  /*bbe0*/  SHF.R.S32.HI R11, RZ, 0x1f, R9 ;  /* 0x0000001fff0b7819 */ /* 0x000fc40000011409 */
[----:B------:R0:W3:Y:S01]  /*bbf0*/  SHFL.IDX PT, R0, R4, RZ, 0x181f ;  /* 0x00181fff04007589 */ /* 0x0000e200000e0000 */
[----:B------:R-:W-:Y:S02]  /*bc00*/  SHF.R.S32.HI R12, RZ, 0x1f, R19 ;  /* 0x0000001fff0c7819 */ /* 0x000fe40000011413 */
[----:B------:R-:W-:Y:S02]  /*bc10*/  SHF.R.S32.HI R14, RZ, 0x1f, R17 ;  /* 0x0000001fff0e7819 */ /* 0x000fe40000011411 */
[----:B------:R-:W-:Y:S01]  /*bc20*/  SHF.R.S32.HI R16, RZ, 0x1f, R13 ;  /* 0x0000001fff107819 */ /* 0x000fe2000001140d */
[----:B------:R-:W-:Y:S06]  /*bc30*/  @P2 BRA `(.L_x_10130) ;  /* 0x0000000000442947 */ /* 0x000fec0003800000 */
        /* <DEDUP_REMOVED lines=17> */
.L_x_10130:
[----:B------:R-:W-:Y:S05]  /*bd50*/  BSYNC B1 ;  /* 0x0000000000017941 */ /* 0x000fea0003800000 */
.L_x_10129:
[----:B---3--:R3:W0:Y:S01]  /*bd60*/  SHFL.IDX PT, R0, R4, 0x1, 0x181f ;  /* 0x00381f0004007f89 */ /* 0x00862200000e0000 */
[----:B------:R-:W-:Y:S03]  /*bd70*/  BSSY B1, `(.L_x_10131) ;  /* 0x0000014000017945 */ /* 0x000fe60003800000 */
[----:B--2-4-:R3:W2:Y:S01]  /*bd80*/  SHFL.IDX PT, R2, R8, 0x1, 0x181f ;  /* 0x00381f0008027f89 */ /* 0x0146a200000e0000 */
[----:B------:R-:W-:Y:S05]  /*bd90*/  @P1 BRA `(.L_x_10132) ;  /* 0x0000000000441947 */ /* 0x000fea0003800000 */
[----:B------:R-:W-:Y:S02]  /*bda0*/  ULDC UR4, c[0x0][0xbc8] ;  /* 0x0002f20000047ab9 */ /* 0x000fe40000000800 */
[----:B------:R-:W-:Y:S02]  /*bdb0*/  ISETP.GE.AND P4, PT, R9, UR4, PT ;  /* 0x0000000409007c0c */ /* 0x000fe4000bf86270 */
[----:B------:R-:W-:Y:S02]  /*bdc0*/  ISETP.GE.AND P3, PT, R17, UR4, PT ;  /* 0x0000000411007c0c */ /* 0x000fe4000bf66270 */
[----:B------:R-:W-:Y:S02]  /*bdd0*/  ISETP.GE.AND P2, PT, R13, UR4, PT ;  /* 0x000000040d007c0c */ /* 0x000fe4000bf46270 */
[----:B------:R-:W-:-:S07]  /*bde0*/  ISETP.GE.AND P1, PT, R19, UR4, PT ;  /* 0x0000000413007c0c */ /* 0x000fce000bf26270 */
[-C--:B--2---:R-:W-:Y:S02]  /*bdf0*/  @!P4 LEA R20, P6, R9, R2.reuse, 0x1 ;  /* 0x000000020914c211 */ /* 0x084fe400078c08ff */
[----:B------:R-:W-:Y:S02]  /*be00*/  @!P3 LEA R24, P5, R17, R2, 0x1 ;  /* 0x000000021118b211 */ /* 0x000fe400078a08ff */
[----:B0-----:R-:W-:Y:S02]  /*be10*/  @!P4 LEA.HI.X R21, R9, R0, R11, 0x1, P6 ;  /* 0x000000000915c211 */ /* 0x001fe400030f0c0b */
        /* <DEDUP_REMOVED lines=9> */
.L_x_10132:
[----:B------:R-:W-:Y:S05]  /*beb0*/  BSYNC B1 ;  /* 0x0000000000017941 */ /* 0x000fea0003800000 */
.L_x_10131:
[----:B0-----:R0:W0:Y:S01]  /*bec0*/  SHFL.IDX PT, R0, R4, 0x2, 0x181f ;  /* 0x00581f0004007f89 */ /* 0x00102200000e0000 */
[----:B------:R-:W-:Y:S03]  /*bed0*/  BSSY B1, `(.L_x_10133) ;  /* 0x0000014000017945 */ /* 0x000fe60003800000 */
[----:B--2-4-:R2:W4:Y:S01]  /*bee0*/  SHFL.IDX PT, R2, R8, 0x2, 0x181f ;  /* 0x00581f0008027f89 */ /* 0x01452200000e0000 */
        /* <DEDUP_REMOVED lines=18> */
.L_x_10134:
[----:B------:R-:W-:Y:S05]  /*c010*/  BSYNC B1 ;  /* 0x0000000000017941 */ /* 0x000fea0003800000 */
.L_x_10133:
[----:B0-----:R-:W-:Y:S01]  /*c020*/  VIADD R0, R10, 0x60 ;  /* 0x000000600a007836 */ /* 0x001fe20000000000 */
[----:B---3--:R-:W0:Y:S04]  /*c030*/  SHFL.IDX PT, R4, R4, 0x3, 0x181f ;  /* 0x00781f0004047f89 */ /* 0x008e2800000e0000 */
[----:B------:R-:W-:Y:S01]  /*c040*/  ISETP.GE.AND P0, PT, R0, R15, PT ;  /* 0x0000000f0000720c */ /* 0x000fe20003f06270 */
[----:B----4-:R3:W4:-:S12]  /*c050*/  SHFL.IDX PT, R2, R8, 0x3, 0x181f ;  /* 0x00781f0008027f89 */ /* 0x01071800000e0000 */
[----:B---3--:R-:W-:Y:S05]  /*c060*/  @P0 BRA `(.L_x_10123) ;  /* 0x0000000000440947 */ /* 0x008fea0003800000 */
[----:B------:R-:W-:Y:S02]  /*c070*/  ULDC UR4, c[0x0][0xbc8] ;  /* 0x0002f20000047ab9 */ /* 0x000fe40000000800 */
[----:B------:R-:W-:Y:S02]  /*c080*/  ISETP.GE.AND P3, PT, R9, UR4, PT ;  /* 0x0000000409007c0c */ /* 0x000fe4000bf66270 */
[----:B------:R-:W-:Y:S02]  /*c090*/  ISETP.GE.AND P2, PT, R17, UR4, PT ;  /* 0x0000000411007c0c */ /* 0x000fe4000bf46270 */
[----:B------:R-:W-:Y:S02]  /*c0a0*/  ISETP.GE.AND P1, PT, R13, UR4, PT ;  /* 0x000000040d007c0c */ /* 0x000fe4000bf26270 */
[----:B------:R-:W-:-:S07]  /*c0b0*/  ISETP.GE.AND P0, PT, R19, UR4, PT ;  /* 0x0000000413007c0c */ /* 0x000fce000bf06270 */
[----:B--2-4-:R-:W-:-:S04]  /*c0c0*/  @!P3 LEA R8, P4, R9, R2, 0x1 ;  /* 0x000000020908b211 */ /* 0x014fc800078808ff */
[----:B0-----:R-:W-:Y:S02]  /*c0d0*/  @!P3 LEA.HI.X R9, R9, R4, R11, 0x1, P4 ;  /* 0x000000040909b211 */ /* 0x001fe400020f0c0b */
        /* <DEDUP_REMOVED lines=10> */
.L_x_10123:
[----:B------:R-:W-:Y:S05]  /*c180*/  BSYNC B0 ;  /* 0x0000000000007941 */ /* 0x000fea0003800000 */
.L_x_10113:
[----:B------:R-:W-:Y:S02]  /*c190*/  ULDC UR4, c[0x0][0xd3c] ;  /* 0x00034f0000047ab9 */ /* 0x000fe40000000800 */
[----:B------:R-:W-:-:S13]  /*c1a0*/  ISETP.GE.AND P0, PT, R7, UR4, PT ;  /* 0x0000000407007c0c */ /* 0x000fda000bf06270 */
[----:B------:R-:W-:Y:S05]  /*c1b0*/  @!P0 BRA `(.L_x_10135) ;  /* 0xffffff4c00ec8947 */ /* 0x000fea000383ffff */
[----:B------:R-:W-:Y:S05]  /*c1c0*/  EXIT ;  /* 0x000000000000794d */ /* 0x000fea0003800000 */
.L_x_10087:
[----:B------:R-:W-:-:S08]  /*c1d0*/  NOP ;  /* 0x0000000000007918 */ /* 0x000fd00000000000 */
[----:B--2---:R-:W0:-:S00]  /*c1e0*/  USETMAXREG.DEALLOC.CTAPOOL 0x18 ;  /* 0x00000018000079c8 */ /* 0x004e0000080e0500 */
        /* <DEDUP_REMOVED lines=18> */
.L_x_10136:
[----:B------:R-:W1:Y:S01]  /*c310*/  S2R R0, SR_TID.X ;  /* 0x0000000000007919 */ /* 0x000e620000002100 */
[----:B------:R-:W-:Y:S01]  /*c320*/  ULDC UR4, c[0x0][0xd3c] ;  /* 0x00034f0000047ab9 */ /* 0x000fe20000000800 */
[----:B------:R-:W-:Y:S01]  /*c330*/  IMAD.MOV.U32 R9, RZ, RZ, RZ ;  /* 0x000000ffff097224 */ /* 0x000fe200078e00ff */
[----:B------:R-:W2:Y:S01]  /*c340*/  S2UR UR6, SR_CTAID.X ;  /* 0x00000000000679c3 */ /* 0x000ea20000002500 */
[----:B------:R-:W-:Y:S01]  /*c350*/  ULDC UR5, c[0x0][0xd38] ;  /* 0x00034e0000057ab9 */ /* 0x000fe20000000800 */
[----:B-1----:R-:W-:-:S04]  /*c360*/  LOP3.LUT R0, R0, 0x1f, RZ, 0xc0, !PT ;  /* 0x0000001f00007812 */ /* 0x002fc800078ec0ff */
[----:B------:R-:W-:-:S04]  /*c370*/  ISETP.NE.AND P0, PT, R0, 0x1f, PT ;  /* 0x0000001f0000780c */ /* 0x000fc80003f05270 */
[----:B------:R-:W-:-:S13]  /*c380*/  ISETP.GE.OR P1, PT, R0, UR4, !P0 ;  /* 0x0000000400007c0c */ /* 0x000fda000c726670 */
[----:B0-----:R-:W0:Y:S08]  /*c390*/  @!P1 LDC.64 R2, c[0x0][0xd80] ;  /* 0x00036000ff029b82 */ /* 0x001e300000000a00 */
[----:B------:R-:W1:Y:S01]  /*c3a0*/  @!P1 LDC.64 R4, c[0x0][0xd78] ;  /* 0x00035e00ff049b82 */ /* 0x000e620000000a00 */
[----:B0-----:R-:W-:-:S05]  /*c3b0*/  @!P1 IMAD.WIDE.U32 R2, R0, 0x4, R2 ;  /* 0x0000000400029825 */ /* 0x001fca00078e0002 */
[----:B------:R1:W3:Y:S02]  /*c3c0*/  @!P1 LDG.E R6, desc[UR38][R2.64] ;  /* 0x0000002602069981 */ /* 0x0002e4000c1e1900 */
[----:B-1----:R-:W-:-:S05]  /*c3d0*/  @!P1 IMAD.WIDE.U32 R2, R0, 0x4, R4 ;  /* 0x0000000400029825 */ /* 0x002fca00078e0004 */
        /* <DEDUP_REMOVED lines=26> */
[----:B--2---:R-:W-:-:S13]  /*c580*/  ISETP.GT.AND P6, PT, R7, UR6, PT ;  /* 0x0000000607007c0c */ /* 0x004fda000bfc4270 */
[----:B------:R-:W-:Y:S05]  /*c590*/  @P6 BRA `(.L_x_10138) ;  /* 0x0000000000a46947 */ /* 0x000fea0003800000 */
[----:B------:R-:W-:Y:S01]  /*c5a0*/  IMAD.MOV.U32 R7, RZ, RZ, R4 ;  /* 0x000000ffff077224 */ /* 0x000fe200078e0004 */
[----:B------:R-:W-:Y:S01]  /*c5b0*/  UMOV UR4, URZ ;  /* 0x0000003f00047c82 */ /* 0x000fe20008000000 */
[----:B------:R-:W-:-:S05]  /*c5c0*/  ULDC UR5, c[0x0][0xd38] ;  /* 0x00034e0000057ab9 */ /* 0x000fca0000000800 */
.L_x_10140:
        /* <DEDUP_REMOVED lines=38> */
.L_x_10138:
        /* <DEDUP_REMOVED lines=20> */
.L_x_10141:
        /* <DEDUP_REMOVED lines=24> */
[----:B------:R-:W-:Y:S01]  /*caf0*/  ISETP.GE.AND P2, PT, R2, RZ, PT ;  /* 0x000000ff0200720c */ /* 0x000fe20003f46270 */
[----:B------:R-:W-:Y:S01]  /*cb00*/  @P0 VIADD R11, R11, 0x1 ;  /* 0x000000010b0b0836 */ /* 0x000fe20000000000 */
[----:B------:R-:W-:-:S05]  /*cb10*/  IABS R2, R8 ;  /* 0x0000000800027213 */ /* 0x000fca0000000000 */
[----:B------:R-:W-:-:S06]  /*cb20*/  IMAD.MOV R2, RZ, RZ, -R2 ;  /* 0x000000ffff027224 */ /* 0x000fcc00078e0a02 */
        /* <DEDUP_REMOVED lines=26> */
.L_x_10139:
[----:B------:R-:W-:Y:S01]  /*ccd0*/  IMAD.U32 R2, RZ, RZ, UR6 ;  /* 0x00000006ff027e24 */ /* 0x000fe2000f8e00ff */
[----:B------:R0:W-:Y:S04]  /*cce0*/  STL [R1+0x4], RZ ;  /* 0x000004ff01007387 */ /* 0x0001e80000100800 */
[----:B------:R0:W-:Y:S04]  /*ccf0*/  STL [R1+0x8], RZ ;  /* 0x000008ff01007387 */ /* 0x0001e80000100800 */
[----:B------:R0:W-:Y:S02]  /*cd00*/  STL [R1], R2 ;  /* 0x0000000201007387 */ /* 0x0001e40000100800 */
.L_x_10142:
        /* <DEDUP_REMOVED lines=10> */
.L_x_10137:
        /* <DEDUP_REMOVED lines=8> */
[----:B--2---:R-:W2:Y:S01]  /*ce30*/  S2R R5, SR_TID.X ;  /* 0x0000000000057919 */ /* 0x004ea20000002100 */
[----:B------:R-:W3:Y:S01]  /*ce40*/  S2UR UR5, SR_CgaCtaId ;  /* 0x00000000000579c3 */ /* 0x000ee20000008800 */
[----:B------:R-:W-:Y:S01]  /*ce50*/  UMOV UR4, 0x400 ;  /* 0x0000040000047882 */ /* 0x000fe20000000000 */
[----:B------:R-:W-:Y:S01]  /*ce60*/  BSSY B8, `(.L_x_10143) ;  /* 0x000061d000087945 */ /* 0x000fe20003800000 */
[----:B------:R-:W-:Y:S01]  /*ce70*/  IMAD.MOV.U32 R19, RZ, RZ, RZ ;  /* 0x000000ffff137224 */ /* 0x000fe200078e00ff */
[----:B------:R-:W-:Y:S01]  /*ce80*/  ULDC UR40, c[0x0][0xc] ;  /* 0x0000030000287ab9 */ /* 0x000fe20000000800 */
[----:B------:R-:W-:Y:S01]  /*ce90*/  ULDC.64 UR36, c[0x0][0x198] ;  /* 0x0000660000247ab9 */ /* 0x000fe20000000a00 */
[----:B---3--:R-:W-:-:S06]  /*cea0*/  ULEA UR4, UR5, UR4, 0x18 ;  /* 0x0000000405047291 */ /* 0x008fcc000f8ec03f */
[----:B------:R-:W-:Y:S01]  /*ceb0*/  IMAD.U32 R18, RZ, RZ, UR4 ;  /* 0x00000004ff127e24 */ /* 0x000fe2000f8e00ff */
[C---:B--2---:R-:W-:Y:S01]  /*cec0*/  LOP3.LUT R4, R5.reuse, 0x7f, RZ, 0xc0, !PT ;  /* 0x0000007f05047812 */ /* 0x044fe200078ec0ff */
[----:B-1----:R-:W-:-:S05]  /*ced0*/  IMAD.SHL.U32 R0, R5, 0x8, RZ ;  /* 0x0000000805007824 */ /* 0x002fca00078e00ff */
[C---:B0-----:R-:W-:Y:S02]  /*cee0*/  LOP3.LUT R2, R0.reuse, 0x1f8, RZ, 0xc0, !PT ;  /* 0x000001f800027812 */ /* 0x041fe400078ec0ff */
        /* <DEDUP_REMOVED lines=9> */
[----:B------:R0:W-:Y:S04]  /*cf80*/  STL [R1+0x10], R3 ;  /* 0x0000100301007387 */ /* 0x0001e80000100800 */
[----:B------:R-:W-:Y:S04]  /*cf90*/  STL [R1+0x70], RZ ;  /* 0x000070ff01007387 */ /* 0x000fe80000100800 */
[----:B------:R1:W-:Y:S01]  /*cfa0*/  STL [R1+0x18], R2 ;  /* 0x0000180201007387 */ /* 0x0003e20000100800 */
[C---:B0-----:R-:W-:Y:S02]  /*cfb0*/  LOP3.LUT R3, R0.reuse, 0x40, RZ, 0xfc, !PT ;  /* 0x0000004000037812 */ /* 0x041fe400078efcff */
[----:B-1----:R-:W-:-:S02]  /*cfc0*/  LOP3.LUT R2, R0, 0x80, RZ, 0xfc, !PT ;  /* 0x0000008000027812 */ /* 0x002fc400078efcff */
[----:B------:R-:W-:-:S07]  /*cfd0*/  LOP3.LUT R0, R0, 0xc0, RZ, 0xfc, !PT ;  /* 0x000000c000007812 */ /* 0x000fce00078efcff */
.L_x_10251:
[----:B--2---:R-:W2:Y:S01]  /*cfe0*/  LDL R0, [R1+0xc] ;  /* 0x00000c0001007983 */ /* 0x004ea20000100800 */
[----:B-1----:R-:W2:Y:S01]  /*cff0*/  LDC.64 R2, c[0x0][0xd88] ;  /* 0x00036200ff027b82 */ /* 0x002ea20000000a00 */
[----:B------:R-:W-:Y:S05]  /*d000*/  YIELD ;  /* 0x0000000000007946 */ /* 0x000fea0003800000 */
[----:B------:R-:W-:Y:S01]  /*d010*/  ULDC.64 UR4, c[0x0][0xb20] ;  /* 0x0002c80000047ab9 */ /* 0x000fe20000000a00 */
[----:B---3--:R-:W-:Y:S01]  /*d020*/  IMAD.MOV.U32 R6, RZ, RZ, RZ ;  /* 0x000000ffff067224 */ /* 0x008fe200078e00ff */
        /* <DEDUP_REMOVED lines=13> */
[----:B0-----:R-:W-:Y:S01]  /*d100*/  SHF.L.U64.HI R9, R10, 0x2, R4 ;  /* 0x000000020a097819 */ /* 0x001fe20000010204 */
        /* <DEDUP_REMOVED lines=37> */
.L_x_10144:
        /* <DEDUP_REMOVED lines=18> */
.L_x_10145:
[----:B------:R-:W-:Y:S05]  /*d480*/  @!P0 BRA `(.L_x_10146) ;  /* 0x00000000000c8947 */ /* 0x000fea0003800000 */
[----:B------:R-:W2:Y:S04]  /*d490*/  LDG.E R6, desc[UR38][R4.64] ;  /* 0x0000002604067981 */ /* 0x000ea8000c1e1900 */
[----:B------:R-:W2:Y:S02]  /*d4a0*/  LDG.E R4, desc[UR38][R4.64+0x4] ;  /* 0x0000042604047981 */ /* 0x000ea4000c1e1900 */
[----:B--2---:R-:W-:-:S07]  /*d4b0*/  IMAD.IADD R6, R4, 0x1, -R6 ;  /* 0x0000000104067824 */ /* 0x004fce00078e0a06 */
.L_x_10146:
        /* <DEDUP_REMOVED lines=45> */
.L_x_10148:
[----:B------:R-:W-:Y:S05]  /*d790*/  BSYNC B0 ;  /* 0x0000000000007941 */ /* 0x000fea0003800000 */
.L_x_10147:
        /* <DEDUP_REMOVED lines=26> */
.L_x_10150:
        /* <DEDUP_REMOVED lines=20> */
.L_x_10153:
[----:B------:R-:W-:Y:S05]  /*da80*/  BSYNC B6 ;  /* 0x0000000000067941 */ /* 0x000fea0003800000 */
.L_x_10152:
        /* <DEDUP_REMOVED lines=20> */
.L_x_10156:
        /* <DEDUP_REMOVED lines=16> */
.L_x_10155:
[----:B------:R-:W-:Y:S05]  /*dcd0*/  BSYNC B6 ;  /* 0x0000000000067941 */ /* 0x000fea0003800000 */
.L_x_10154:
        /* <DEDUP_REMOVED lines=24> */
.L_x_10268:
[----:B--2---:R-:W2:Y:S01]  /*de60*/  LDL.LU R4, [R1+0x14] ;  /* 0x0000140001047983 */ /* 0x004ea20000300800 */
[----:B------:R-:W-:Y:S02]  /*de70*/  PLOP3.LUT P1, PT, PT, PT, PT, 0x8, 0x0 ;  /* 0x000000000000781c */ /* 0x000fe40003f2e170 */
[----:B---3--:R-:W-:Y:S01]  /*de80*/  ISETP.NE.AND P0, PT, R14, RZ, PT ;  /* 0x000000ff0e00720c */ /* 0x008fe20003f05270 */
        /* <DEDUP_REMOVED lines=8> */
.L_x_10271:
[----:B------:R-:W-:Y:S05]  /*df10*/  @!P6 BRA `(.L_x_10158) ;  /* 0x0000000000fce947 */ /* 0x000fea0003800000 */
[----:B------:R-:W-:-:S04]  /*df20*/  ISETP.NE.U32.AND P0, PT, R2, RZ, PT ;  /* 0x000000ff0200720c */ /* 0x000fc80003f05070 */
[----:B------:R-:W-:-:S13]  /*df30*/  ISETP.NE.AND.EX P0, PT, R3, RZ, PT, P0 ;  /* 0x000000ff0300720c */ /* 0x000fda0003f05300 */
[----:B------:R-:W-:Y:S05]  /*df40*/  @!P0 BRA `(.L_x_10160) ;  /* 0x0000000000508947 */ /* 0x000fea0003800000 */
[----:B------:R-:W2:Y:S01]  /*df50*/  LDC R6, c[0x0][0x43c] ;  /* 0x00010f00ff067b82 */ /* 0x000ea20000000800 */
[----:B------:R-:W-:Y:S01]  /*df60*/  IMAD.MOV.U32 R9, RZ, RZ, R0 ;  /* 0x000000ffff097224 */ /* 0x000fe200078e0000 */
[----:B------:R-:W-:-:S03]  /*df70*/  ULDC.64 UR4, c[0x0][0x428] ;  /* 0x00010a0000047ab9 */ /* 0x000fc60000000a00 */
[----:B---3--:R-:W-:Y:S01]  /*df80*/  IMAD.MOV.U32 R0, RZ, RZ, R9 ;  /* 0x000000ffff007224 */ /* 0x008fe200078e0009 */
        /* <DEDUP_REMOVED lines=16> */
.L_x_10160:
[----:B--2---:R-:W2:Y:S01]  /*e090*/  LDL R2, [R1+0x18] ;  /* 0x0000180001027983 */ /* 0x004ea20000100800 */
[----:B---3--:R-:W-:Y:S01]  /*e0a0*/  IMAD R0, R19, 0x8, R18 ;  /* 0x0000000813007824 */ /* 0x008fe200078e0212 */
[----:B--2---:R-:W-:-:S04]  /*e0b0*/  SHF.L.U32 R2, R2, 0x1f, RZ ;  /* 0x0000001f02027819 */ /* 0x004fc800000006ff */
[----:B------:R-:W2:Y:S02]  /*e0c0*/  SYNCS.PHASECHK.TRANS64.TRYWAIT P0, [R0+URZ+0x32440], R2 ;  /* 0x03244002000075a7 */ /* 0x000ea4000800017f */
[----:B--2---:R-:W-:Y:S05]  /*e0d0*/  @!P0 BRA `(.L_x_10161) ;  /* 0x0000005400988947 */ /* 0x004fea0003800000 */
.L_x_10272:
        /* <DEDUP_REMOVED lines=11> */
.L_x_10162:
[----:B------:R-:W3:Y:S04]  /*e190*/  LDL R4, [R1+0x30] ;  /* 0x0000300001047983 */ /* 0x000ee80000100800 */
[----:B------:R-:W4:Y:S04]  /*e1a0*/  LDL R3, [R1+0x20] ;  /* 0x0000200001037983 */ /* 0x000f280000100800 */
[----:B--2---:R-:W2:Y:S01]  /*e1b0*/  LDL.LU R2, [R1+0x14] ;  /* 0x0000140001027983 */ /* 0x004ea20000300800 */
        /* <DEDUP_REMOVED lines=16> */
[----:B------:R-:W-:Y:S01]  /*e2c0*/  UIMAD UR11, UR11, 0x60, UR4 ;  /* 0x000000600b0b78a4 */ /* 0x000fe2000f8e0204 */
[----:B------:R2:W-:Y:S02]  /*e2d0*/  STL [R1+0x14], R2 ;  /* 0x0000140201007387 */ /* 0x0005e40000100800 */
[----:B------:R-:W-:-:S06]  /*e2e0*/  UMOV UR4, 0x0 ;  /* 0x0000000000047882 */ /* 0x000fcc0000000000 */
[----:B------:R2:W-:Y:S01]  /*e2f0*/  UTMALDG.4D [UR8], [UR6], desc[UR4] ;  /* 0x00000408060075b4 */ /* 0x0005e20008019000 */
[----:B------:R-:W-:Y:S02]  /*e300*/  NOP ;  /* 0x0000000000007918 */ /* 0x000fe40000000000 */
.L_x_10158:
[----:B---3--:R-:W3:Y:S04]  /*e310*/  LDL.LU R4, [R1+0x28] ;  /* 0x0000280001047983 */ /* 0x008ee80000300800 */
[----:B------:R-:W4:Y:S04]  /*e320*/  LDL.LU R3, [R1+0x44] ;  /* 0x0000440001037983 */ /* 0x000f280000300800 */
[----:B--2---:R-:W2:Y:S01]  /*e330*/  LDL R2, [R1+0x2c] ;  /* 0x00002c0001027983 */ /* 0x004ea20000100800 */
        /* <DEDUP_REMOVED lines=11> */
[----:B--2---:R-:W-:-:S05]  /*e3f0*/  SHF.R.S32.HI R0, RZ, 0x1f, R2 ;  /* 0x0000001fff007819 */ /* 0x004fca0000011402 */
[----:B------:R3:W-:Y:S04]  /*e400*/  STL [R1+0x48], R0 ;  /* 0x0000480001007387 */ /* 0x0007e80000100800 */
[----:B------:R3:W-:Y:S01]  /*e410*/  STL [R1+0x58], R3 ;  /* 0x0000580301007387 */ /* 0x0007e20000100800 */
[----:B------:R-:W-:Y:S05]  /*e420*/  @!P1 BRA `(.L_x_10164) ;  /* 0x0000000000409947 */ /* 0x000fea0003800000 */
[----:B------:R-:W-:Y:S01]  /*e430*/  MOV R2, 0x0 ;  /* 0x0000000000027802 */ /* 0x000fe20000000f00 */
[----:B------:R-:W-:Y:S01]  /*e440*/  ULDC.64 UR6, c[0x4][0x118] ;  /* 0x0100460000067ab9 */ /* 0x000fe20000000a00 */
[----:B------:R-:W-:Y:S01]  /*e450*/  ULDC.64 UR8, c[0x4][0x120] ;  /* 0x0100480000087ab9 */ /* 0x000fe20000000a00 */
[----:B------:R-:W-:Y:S01]  /*e460*/  ULDC.64 UR4, c[0x4][0x20] ;  /* 0x0100080000047ab9 */ /* 0x000fe20000000a00 */
[----:B---3--:R-:W-:Y:S02]  /*e470*/  IMAD.U32 R4, RZ, RZ, UR6 ;  /* 0x00000006ff047e24 */ /* 0x008fe4000f8e00ff */
        /* <DEDUP_REMOVED lines=11> */
.L_x_10164:
[----:B------:R-:W-:Y:S05]  /*e530*/  BSYNC B6 ;  /* 0x0000000000067941 */ /* 0x000fea0003800000 */
.L_x_10163:
[----:B------:R-:W2:Y:S01]  /*e540*/  LDL.LU R5, [R1+0x4] ;  /* 0x0000040001057983 */ /* 0x000ea20000300800 */
[----:B------:R-:W4:Y:S01]  /*e550*/  LDC R8, c[0x0][0x448] ;  /* 0x00011200ff087b82 */ /* 0x000f220000000800 */
[----:B------:R-:W-:Y:S01]  /*e560*/  ULDC.64 UR4, c[0x0][0x298] ;  /* 0x0000a60000047ab9 */ /* 0x000fe20000000a00 */
[----:B------:R-:W-:Y:S01]  /*e570*/  ULDC.64 UR6, c[0x0][0x280] ;  /* 0x0000a00000067ab9 */ /* 0x000fe20000000a00 */
[----:B---3--:R-:W3:Y:S04]  /*e580*/  LDL R4, [R1+0x48] ;  /* 0x0000480001047983 */ /* 0x008ee80000100800 */
[----:B-1----:R-:W3:Y:S04]  /*e590*/  LDL R10, [R1+0x2c] ;  /* 0x00002c00010a7983 */ /* 0x002ee80000100800 */
[----:B------:R-:W3:Y:S01]  /*e5a0*/  LDL R9, [R1+0x58] ;  /* 0x0000580001097983 */ /* 0x000ee20000100800 */
[----:B------:R-:W1:Y:S01]  /*e5b0*/  S2R R2, SR_TID.X ;  /* 0x0000000000027919 */ /* 0x000e620000002100 */
[----:B------:R-:W0:Y:S02]  /*e5c0*/  S2R R0, SR_TID.X ;  /* 0x0000000000007919 */ /* 0x000e240000002100 */
[----:B------:R-:W3:Y:S01]  /*e5d0*/  LDL R7, [R1+0x34] ;  /* 0x0000340001077983 */ /* 0x000ee20000100800 */
[----:B----4-:R-:W-:-:S13]  /*e5e0*/  ISETP.NE.AND P0, PT, R8, 0x1, PT ;  /* 0x000000010800780c */ /* 0x010fda0003f05270 */
[----:B------:R-:W4:Y:S01]  /*e5f0*/  @P0 LDC R3, c[0x0][0x450] ;  /* 0x00011400ff030b82 */ /* 0x000f220000000800 */
[----:B-1----:R-:W-:-:S04]  /*e600*/  LOP3.LUT R2, R2, 0x7f, RZ, 0xc0, !PT ;  /* 0x0000007f02027812 */ /* 0x002fc800078ec0ff */
[----:B------:R-:W-:Y:S01]  /*e610*/  SHF.R.U32.HI R2, RZ, 0x3, R2 ;  /* 0x00000003ff027819 */ /* 0x000fe20000011602 */
[----:B0-----:R-:W-:-:S05]  /*e620*/  IMAD.SHL.U32 R0, R0, 0x10, RZ ;  /* 0x0000001000007824 */ /* 0x001fca00078e00ff */
[----:B------:R-:W-:Y:S02]  /*e630*/  LOP3.LUT R0, R2, 0x70, R0, 0xf8, !PT ;  /* 0x0000007002007812 */ /* 0x000fe400078ef800 */
[----:B------:R-:W0:Y:S01]  /*e640*/  @P0 LDC R2, c[0x0][0x44c] ;  /* 0x00011300ff020b82 */ /* 0x000e220000000800 */
[----:B--2---:R-:W-:-:S05]  /*e650*/  IMAD.SHL.U32 R6, R5, 0x80, RZ ;  /* 0x0000008005067824 */ /* 0x004fca00078e00ff */
[----:B------:R-:W-:-:S05]  /*e660*/  LOP3.LUT R5, R0, R6, RZ, 0xfc, !PT ;  /* 0x0000000600057212 */ /* 0x000fca00078efcff */
[----:B0-----:R-:W-:-:S04]  /*e670*/  @P0 IMAD.HI.U32 R2, R5, R2, RZ ;  /* 0x0000000205020227 */ /* 0x001fc800078e00ff */
[----:B------:R-:W-:Y:S01]  /*e680*/  IMAD.MOV.U32 R0, RZ, RZ, R5 ;  /* 0x000000ffff007224 */ /* 0x000fe200078e0005 */
[----:B----4-:R-:W-:Y:S01]  /*e690*/  @P0 SHF.R.U32.HI R0, RZ, R3, R2 ;  /* 0x00000003ff000219 */ /* 0x010fe20000011602 */
[----:B---3--:R-:W-:-:S04]  /*e6a0*/  IMAD R2, R4, UR4, RZ ;  /* 0x0000000404027c24 */ /* 0x008fc8000f8e02ff */
[C---:B------:R-:W-:Y:S02]  /*e6b0*/  IMAD R4, R10.reuse, UR5, R2 ;  /* 0x000000050a047c24 */ /* 0x040fe4000f8e0202 */
        /* <DEDUP_REMOVED lines=25> */
[----:B0-----:R-:W-:Y:S01]  /*e850*/  IMAD.WIDE.U32 R4, R0, UR4, R2 ;  /* 0x0000000400047c25 */ /* 0x001fe2000f8e0002 */
        /* <DEDUP_REMOVED lines=9> */
[----:B------:R-:W0:Y:S02]  /*e8f0*/  S2R R4, SR_TID.X ;  /* 0x0000000000047919 */ /* 0x000e240000002100 */
[----:B0-----:R-:W-:Y:S02]  /*e900*/  LOP3.LUT R5, R4, 0x7f, RZ, 0xc0, !PT ;  /* 0x0000007f04057812 */ /* 0x001fe400078ec0ff */
[----:B------:R-:W2:Y:S02]  /*e910*/  LDL R4, [R1+0x38] ;  /* 0x0000380001047983 */ /* 0x000ea40000100800 */
[----:B------:R-:W-:Y:S02]  /*e920*/  SHF.R.U32.HI R7, RZ, 0x3, R5 ;  /* 0x00000003ff077819 */ /* 0x000fe40000011605 */
[----:B------:R-:W0:Y:S03]  /*e930*/  SHFL.IDX PT, R5, R3, RZ, 0x181f ;  /* 0x00181fff03057589 */ /* 0x000e2600000e0000 */
[----:B------:R-:W-:-:S02]  /*e940*/  IMAD.IADD R11, R7, 0x1, R6 ;  /* 0x00000001070b7824 */ /* 0x000fc400078e0206 */
[----:B------:R-:W-:Y:S04]  /*e950*/  SHFL.IDX PT, R6, R3, 0x1, 0x181f ;  /* 0x00381f0003067f89 */ /* 0x000fe800000e0000 */
[----:B------:R-:W-:Y:S04]  /*e960*/  SHFL.IDX PT, R7, R0, 0x1, 0x181f ;  /* 0x00381f0000077f89 */ /* 0x000fe800000e0000 */
[----:B------:R-:W-:Y:S01]  /*e970*/  STL [R1+0x4], R11 ;  /* 0x0000040b01007387 */ /* 0x000fe20000100800 */
[----:B--2---:R-:W-:-:S03]  /*e980*/  IMAD R2, R4, R8, RZ ;  /* 0x0000000804027224 */ /* 0x004fc600078e02ff */
[----:B------:R-:W1:Y:S01]  /*e990*/  SHFL.IDX PT, R4, R0, RZ, 0x181f ;  /* 0x00181fff00047589 */ /* 0x000e6200000e0000 */
[C---:B------:R-:W-:Y:S01]  /*e9a0*/  VIADD R8, R11.reuse, 0x10 ;  /* 0x000000100b087836 */ /* 0x040fe20000000000 */
[----:B------:R-:W-:-:S04]  /*e9b0*/  ISETP.GE.AND P1, PT, R11, R2, PT ;  /* 0x000000020b00720c */ /* 0x000fc80003f26270 */
[----:B------:R-:W-:Y:S01]  /*e9c0*/  ISETP.GE.AND P2, PT, R8, R2, PT ;  /* 0x000000020800720c */ /* 0x000fe20003f46270 */
[----:B------:R2:W-:Y:S08]  /*e9d0*/  STL [R1+0x44], R8 ;  /* 0x0000440801007387 */ /* 0x0005f00000100800 */
[----:B0-----:R-:W-:Y:S01]  /*e9e0*/  @!P1 LEA R5, P3, R10, R5, 0x1 ;  /* 0x000000050a059211 */ /* 0x001fe200078608ff */
[----:B--2---:R-:W-:-:S05]  /*e9f0*/  VIADD R8, R11, 0x20 ;  /* 0x000000200b087836 */ /* 0x004fca0000000000 */
[----:B------:R-:W-:Y:S01]  /*ea00*/  STL [R1+0x50], R8 ;  /* 0x0000500801007387 */ /* 0x000fe20000100800 */
[----:B-1----:R-:W-:-:S05]  /*ea10*/  @!P1 IMAD.X R4, RZ, RZ, R4, P3 ;  /* 0x000000ffff049224 */ /* 0x002fca00018e0604 */
[----:B------:R-:W-:-:S04]  /*ea20*/  @!P1 LOP3.LUT R5, R5, R4, RZ, 0x3c, !PT ;  /* 0x0000000405059212 */ /* 0x000fc800078e3cff */
[----:B------:R-:W-:-:S04]  /*ea30*/  @!P1 LOP3.LUT R4, R5, R4, RZ, 0x3c, !PT ;  /* 0x0000000405049212 */ /* 0x000fc800078e3cff */
[----:B------:R-:W-:-:S05]  /*ea40*/  @!P1 LOP3.LUT R5, R5, R4, RZ, 0x3c, !PT ;  /* 0x0000000405059212 */ /* 0x000fca00078e3cff */
[----:B-----5:R0:W-:Y:S02]  /*ea50*/  @!P1 LDGSTS.E.BYPASS.LTC128B.128 [R9+0x18400], desc[UR38][R4.64], !P0 ;  /* 0x1840000004099fae */ /* 0x0201e4000c101d66 */
[----:B0-----:R-:W-:Y:S02]  /*ea60*/  @!P2 LEA R5, P1, R10, R6, 0x1 ;  /* 0x000000060a05a211 */ /* 0x001fe400078208ff */
[----:B------:R-:W-:Y:S03]  /*ea70*/  SHFL.IDX PT, R6, R0, 0x2, 0x181f ;  /* 0x00581f0000067f89 */ /* 0x000fe600000e0000 */
[----:B------:R-:W-:Y:S01]  /*ea80*/  @!P2 IMAD.X R4, RZ, RZ, R7, P1 ;  /* 0x000000ffff04a224 */ /* 0x000fe200008e0607 */
[----:B------:R-:W-:Y:S01]  /*ea90*/  ISETP.GE.AND P1, PT, R8, R2, PT ;  /* 0x000000020800720c */ /* 0x000fe20003f26270 */
[----:B------:R-:W-:-:S03]  /*eaa0*/  VIADD R7, R11, 0x30 ;  /* 0x000000300b077836 */ /* 0x000fc60000000000 */
[-C--:B------:R-:W-:Y:S02]  /*eab0*/  @!P2 LOP3.LUT R5, R5, R4.reuse, RZ, 0x3c, !PT ;  /* 0x000000040505a212 */ /* 0x080fe400078e3cff */
[----:B------:R-:W-:Y:S02]  /*eac0*/  STL [R1+0x54], R7 ;  /* 0x0000540701007387 */ /* 0x000fe40000100800 */
[----:B------:R-:W-:-:S04]  /*ead0*/  @!P2 LOP3.LUT R4, R5, R4, RZ, 0x3c, !PT ;  /* 0x000000040504a212 */ /* 0x000fc800078e3cff */
[----:B------:R-:W-:-:S05]  /*eae0*/  @!P2 LOP3.LUT R5, R5, R4, RZ, 0x3c, !PT ;  /* 0x000000040505a212 */ /* 0x000fca00078e3cff */
[----:B------:R0:W-:Y:S04]  /*eaf0*/  @!P2 LDGSTS.E.BYPASS.LTC128B.128 [R9+0x18c00], desc[UR38][R4.64], !P0 ;  /* 0x18c000000409afae */ /* 0x0001e8000c101d66 */
[----:B0-----:R-:W0:Y:S02]  /*eb00*/  SHFL.IDX PT, R4, R3, 0x2, 0x181f ;  /* 0x00581f0003047f89 */ /* 0x001e2400000e0000 */
[----:B0-----:R-:W-:-:S05]  /*eb10*/  @!P1 LEA R5, P2, R10, R4, 0x1 ;  /* 0x000000040a059211 */ /* 0x001fca00078408ff */
[----:B------:R-:W-:Y:S02]  /*eb20*/  @!P1 IMAD.X R4, RZ, RZ, R6, P2 ;  /* 0x000000ffff049224 */ /* 0x000fe400010e0606 */
[----:B------:R-:W-:Y:S03]  /*eb30*/  SHFL.IDX PT, R6, R0, 0x3, 0x181f ;  /* 0x00781f0000067f89 */ /* 0x000fe600000e0000 */
[----:B------:R-:W-:-:S04]  /*eb40*/  @!P1 LOP3.LUT R5, R5, R4, RZ, 0x3c, !PT ;  /* 0x0000000405059212 */ /* 0x000fc800078e3cff */
[----:B------:R-:W-:-:S04]  /*eb50*/  @!P1 LOP3.LUT R4, R5, R4, RZ, 0x3c, !PT ;  /* 0x0000000405049212 */ /* 0x000fc800078e3cff */
[----:B------:R-:W-:-:S05]  /*eb60*/  @!P1 LOP3.LUT R5, R5, R4, RZ, 0x3c, !PT ;  /* 0x0000000405059212 */ /* 0x000fca00078e3cff */
[----:B------:R0:W-:Y:S01]  /*eb70*/  @!P1 LDGSTS.E.BYPASS.LTC128B.128 [R9+0x19400], desc[UR38][R4.64], !P0 ;  /* 0x1940000004099fae */ /* 0x0001e2000c101d66 */
[----:B------:R-:W-:Y:S01]  /*eb80*/  ISETP.GE.AND P1, PT, R7, R2, PT ;  /* 0x000000020700720c */ /* 0x000fe20003f26270 */
[----:B------:R-:W-:-:S05]  /*eb90*/  VIADD R7, R11, 0x40 ;  /* 0x000000400b077836 */ /* 0x000fca0000000000 */
        /* <DEDUP_REMOVED lines=27> */
[-C--:B------:R-:W-:Y:S01]  /*ed50*/  @!P1 LOP3.LUT R5, R5, R4.reuse, RZ, 0x3c, !PT ;  /* 0x0000000405059212 */ /* 0x080fe200078e3cff */
[----:B------:R-:W-:Y:S03]  /*ed60*/  SHFL.IDX PT, R0, R0, 0x7, 0x181f ;  /* 0x00f81f0000007f89 */ /* 0x000fe600000e0000 */
        /* <DEDUP_REMOVED lines=11> */
[----:B-1----:R0:W-:Y:S02]  /*ee20*/  @!P1 LDGSTS.E.BYPASS.LTC128B.128 [R9+0x1b400], desc[UR38][R4.64], !P0 ;  /* 0x1b40000004099fae */ /* 0x0021e4000c101d66 */
.L_x_10289:
[----:B01----:R-:W2:Y:S02]  /*ee30*/  LDL R4, [R1+0x4] ;  /* 0x0000040001047983 */ /* 0x003ea40000100800 */
[----:B--2---:R-:W-:-:S05]  /*ee40*/  VIADD R4, R4, 0x70 ;  /* 0x0000007004047836 */ /* 0x004fca0000000000 */
[----:B------:R-:W-:Y:S01]  /*ee50*/  ISETP.GE.AND P1, PT, R4, R2, PT ;  /* 0x000000020400720c */ /* 0x000fe20003f26270 */
[----:B------:R0:W-:-:S12]  /*ee60*/  STL [R1+0x6c], R4 ;  /* 0x00006c0401007387 */ /* 0x0001d80000100800 */
        /* <DEDUP_REMOVED lines=8> */
.L_x_10166:
        /* <DEDUP_REMOVED lines=11> */
[----:B------:R-:W-:Y:S01]  /*efa0*/  VIADD R2, R18, 0x22400 ;  /* 0x0002240012027836 */ /* 0x000fe20000000000 */
[----:B------:R-:W-:Y:S04]  /*efb0*/  BSSY B6, `(.L_x_10167) ;  /* 0x0000019000067945 */ /* 0x000fe80003800000 */
[----:B------:R-:W-:Y:S01]  /*efc0*/  LOP3.LUT P0, RZ, R2, 0x3ff, RZ, 0xc0, !PT ;  /* 0x000003ff02ff7812 */ /* 0x000fe2000780c0ff */
[----:B--2---:R-:W-:-:S04]  /*efd0*/  IMAD R0, R0, UR4, RZ ;  /* 0x0000000400007c24 */ /* 0x004fc8000f8e02ff */
[C---:B---3--:R-:W-:Y:S02]  /*efe0*/  IMAD R0, R3.reuse, UR5, R0 ;  /* 0x0000000503007c24 */ /* 0x048fe4000f8e0200 */
[----:B------:R-:W-:-:S04]  /*eff0*/  IMAD.WIDE.U32 R2, R3, UR4, RZ ;  /* 0x0000000403027c25 */ /* 0x000fc8000f8e00ff */
[----:B------:R-:W-:Y:S01]  /*f000*/  IMAD.IADD R0, R3, 0x1, R0 ;  /* 0x0000000103007824 */ /* 0x000fe200078e0200 */
[----:B------:R1:W-:Y:S04]  /*f010*/  STL.64 [R1+0x48], R2 ;  /* 0x0000480201007387 */ /* 0x0003e80000100a00 */
[----:B------:R1:W-:Y:S01]  /*f020*/  STL [R1+0x2c], R0 ;  /* 0x00002c0001007387 */ /* 0x0003e20000100800 */
[----:B------:R-:W-:Y:S05]  /*f030*/  @!P0 BRA `(.L_x_10168) ;  /* 0x0000000000408947 */ /* 0x000fea0003800000 */
[----:B-1----:R-:W-:Y:S01]  /*f040*/  MOV R2, 0x0 ;  /* 0x0000000000027802 */ /* 0x002fe20000000f00 */
        /* <DEDUP_REMOVED lines=15> */
.L_x_10168:
[----:B------:R-:W-:Y:S05]  /*f140*/  BSYNC B6 ;  /* 0x0000000000067941 */ /* 0x000fea0003800000 */
.L_x_10167:
[----:B------:R-:W2:Y:S01]  /*f150*/  LDL.LU R5, [R1+0x2c] ;  /* 0x00002c0001057983 */ /* 0x000ea20000300800 */
[----:B------:R-:W0:Y:S01]  /*f160*/  LDC R7, c[0x0][0x448] ;  /* 0x00011200ff077b82 */ /* 0x000e220000000800 */
[----:B------:R-:W-:Y:S01]  /*f170*/  ULDC.64 UR4, c[0x0][0x3d8] ;  /* 0x0000f60000047ab9 */ /* 0x000fe20000000a00 */
[----:B------:R-:W-:Y:S01]  /*f180*/  ULDC.64 UR6, c[0x0][0x390] ;  /* 0x0000e40000067ab9 */ /* 0x000fe20000000a00 */
[----:B-1----:R-:W2:Y:S04]  /*f190*/  LDL.LU.64 R2, [R1+0x48] ;  /* 0x0000480001027983 */ /* 0x002ea80000300a00 */
[----:B------:R-:W3:Y:S04]  /*f1a0*/  LDL.LU R0, [R1+0x58] ;  /* 0x0000580001007983 */ /* 0x000ee80000300800 */
[----:B------:R-:W4:Y:S04]  /*f1b0*/  LDL.LU R4, [R1+0x34] ;  /* 0x0000340001047983 */ /* 0x000f280000300800 */
[----:B------:R-:W5:Y:S01]  /*f1c0*/  LDL.LU R6, [R1+0x28] ;  /* 0x0000280001067983 */ /* 0x000f620000300800 */
[----:B------:R-:W1:Y:S01]  /*f1d0*/  S2R R9, SR_TID.X ;  /* 0x0000000000097919 */ /* 0x000e620000002100 */
[----:B0-----:R-:W-:Y:S01]  /*f1e0*/  ISETP.NE.AND P0, PT, R7, 0x1, PT ;  /* 0x000000010700780c */ /* 0x001fe20003f05270 */
[----:B-1----:R-:W-:-:S02]  /*f1f0*/  IMAD.SHL.U32 R8, R9, 0x8, RZ ;  /* 0x0000000809087824 */ /* 0x002fc400078e00ff */
[----:B------:R-:W-:-:S03]  /*f200*/  IMAD.SHL.U32 R9, R9, 0x8, RZ ;  /* 0x0000000809097824 */ /* 0x000fc600078e00ff */
[----:B------:R-:W-:Y:S02]  /*f210*/  LOP3.LUT R8, R8, 0x38, RZ, 0xc0, !PT ;  /* 0x0000003808087812 */ /* 0x000fe400078ec0ff */
[----:B------:R-:W-:-:S04]  /*f220*/  LOP3.LUT R9, R9, 0x38, RZ, 0xc0, !PT ;  /* 0x0000003809097812 */ /* 0x000fc800078ec0ff */
[C---:B------:R-:W-:Y:S02]  /*f230*/  LOP3.LUT R11, R9.reuse, 0x40, RZ, 0xfc, !PT ;  /* 0x00000040090b7812 */ /* 0x040fe400078efcff */
        /* <DEDUP_REMOVED lines=22> */
[----:B------:R-:W-:-:S03]  /*f3a0*/  ULDC.64 UR4, c[0x0][0x3c8] ;  /* 0x0000f20000047ab9 */ /* 0x000fc60000000a00 */
[----:B------:R-:W-:Y:S01]  /*f3b0*/  IMAD.IADD R3, R3, 0x1, R4 ;  /* 0x0000000103037824 */ /* 0x000fe200078e0204 */
[----:B------:R-:W-:-:S05]  /*f3c0*/  SHF.R.S32.HI R4, RZ, 0x1f, R0 ;  /* 0x0000001fff047819 */ /* 0x000fca0000011400 */
[----:B------:R-:W-:Y:S02]  /*f3d0*/  IMAD R6, R4, UR4, RZ ;  /* 0x0000000404067c24 */ /* 0x000fe4000f8e02ff */
[----:B------:R-:W-:Y:S01]  /*f3e0*/  IMAD.WIDE.U32 R4, R0, UR4, R2 ;  /* 0x0000000400047c25 */ /* 0x000fe2000f8e0002 */
[----:B------:R-:W-:Y:S02]  /*f3f0*/  ULDC UR4, c[0x0][0x3b8] ;  /* 0x0000ee0000047ab9 */ /* 0x000fe40000000800 */
[----:B------:R-:W-:Y:S01]  /*f400*/  ISETP.GE.AND P3, PT, R8, UR4, PT ;  /* 0x0000000408007c0c */ /* 0x000fe2000bf66270 */
[----:B------:R-:W-:Y:S01]  /*f410*/  IMAD R0, R0, UR5, R6 ;  /* 0x0000000500007c24 */ /* 0x000fe2000f8e0206 */
[----:B------:R-:W-:Y:S02]  /*f420*/  LEA R2, P4, R4, UR6, 0x1 ;  /* 0x0000000604027c11 */ /* 0x000fe4000f8808ff */
[----:B------:R-:W-:Y:S01]  /*f430*/  ISETP.GE.AND P2, PT, R11, UR4, PT ;  /* 0x000000040b007c0c */ /* 0x000fe2000bf46270 */
[----:B------:R-:W-:Y:S01]  /*f440*/  IMAD.IADD R0, R5, 0x1, R0 ;  /* 0x0000000105007824 */ /* 0x000fe200078e0200 */
[----:B------:R-:W-:-:S02]  /*f450*/  ISETP.GE.AND P1, PT, R10, UR4, PT ;  /* 0x000000040a007c0c */ /* 0x000fc4000bf26270 */
[----:B------:R-:W-:Y:S01]  /*f460*/  ISETP.GE.AND P0, PT, R9, UR4, PT ;  /* 0x0000000409007c0c */ /* 0x000fe2000bf06270 */
[----:B------:R-:W-:Y:S01]  /*f470*/  UMOV UR4, 0xffffffff ;  /* 0xffffffff00047882 */ /* 0x000fe20000000000 */
[----:B------:R-:W-:Y:S02]  /*f480*/  LEA.HI.X R0, R4, UR7, R0, 0x1, P4 ;  /* 0x0000000704007c11 */ /* 0x000fe4000a0f0c00 */
[----:B------:R-:W-:Y:S09]  /*f490*/  BRA.DIV UR4, `(.L_x_10169) ;  /* 0x0000004e048c7947 */ /* 0x000ff2000b800000 */
[----:B------:R-:W2:Y:S04]  /*f4a0*/  LDL.LU R10, [R1+0x38] ;  /* 0x00003800010a7983 */ /* 0x000ea80000300800 */
[----:B------:R-:W3:Y:S04]  /*f4b0*/  LDL.LU R5, [R1+0x4] ;  /* 0x0000040001057983 */ /* 0x000ee80000300800 */
[----:B------:R-:W4:Y:S04]  /*f4c0*/  LDL.LU R4, [R1+0x44] ;  /* 0x0000440001047983 */ /* 0x000f280000300800 */
[----:B------:R-:W5:Y:S04]  /*f4d0*/  LDL.LU R11, [R1+0x50] ;  /* 0x00005000010b7983 */ /* 0x000f680000300800 */
[----:B------:R-:W5:Y:S04]  /*f4e0*/  LDL R9, [R1+0x10] ;  /* 0x0000100001097983 */ /* 0x000f680000100800 */
[----:B------:R-:W-:Y:S01]  /*f4f0*/  SHFL.IDX PT, R6, R0, 0x1, 0x181f ;  /* 0x00381f0000067f89 */ /* 0x000fe200000e0000 */
[----:B--2---:R-:W-:-:S03]  /*f500*/  IMAD R3, R10, R7, RZ ;  /* 0x000000070a037224 */ /* 0x004fc600078e02ff */
[----:B------:R-:W2:Y:S02]  /*f510*/  LDL.LU R10, [R1+0x54] ;  /* 0x00005400010a7983 */ /* 0x000ea40000300800 */
[-C--:B---3--:R-:W-:Y:S02]  /*f520*/  ISETP.GE.AND P5, PT, R5, R3.reuse, PT ;  /* 0x000000030500720c */ /* 0x088fe40003fa6270 */
[----:B------:R-:W3:Y:S01]  /*f530*/  LDL.LU R12, [R1+0x60] ;  /* 0x00006000010c7983 */ /* 0x000ee20000300800 */
[----:B----4-:R-:W-:-:S03]  /*f540*/  ISETP.GE.AND P4, PT, R4, R3, PT ;  /* 0x000000030400720c */ /* 0x010fc60003f86270 */
[----:B------:R-:W0:Y:S04]  /*f550*/  SHFL.IDX PT, R5, R2, RZ, 0x181f ;  /* 0x00181fff02057589 */ /* 0x000e2800000e0000 */
[----:B------:R-:W1:Y:S03]  /*f560*/  SHFL.IDX PT, R4, R0, RZ, 0x181f ;  /* 0x00181fff00047589 */ /* 0x000e6600000e0000 */
[----:B0-----:R-:W-:-:S05]  /*f570*/  @!P5 LEA R5, P6, R8, R5, 0x1 ;  /* 0x000000050805d211 */ /* 0x001fca00078c08ff */
[----:B-1----:R-:W-:-:S05]  /*f580*/  @!P5 IMAD.X R4, RZ, RZ, R4, P6 ;  /* 0x000000ffff04d224 */ /* 0x002fca00030e0604 */
[----:B------:R-:W-:-:S04]  /*f590*/  @!P5 LOP3.LUT R5, R5, R4, RZ, 0x3c, !PT ;  /* 0x000000040505d212 */ /* 0x000fc800078e3cff */
[----:B------:R-:W-:-:S04]  /*f5a0*/  @!P5 LOP3.LUT R4, R5, R4, RZ, 0x3c, !PT ;  /* 0x000000040504d212 */ /* 0x000fc800078e3cff */
[----:B------:R-:W-:-:S05]  /*f5b0*/  @!P5 LOP3.LUT R5, R5, R4, RZ, 0x3c, !PT ;  /* 0x000000040505d212 */ /* 0x000fca00078e3cff */
[----:B-----5:R-:W-:Y:S04]  /*f5c0*/  @!P5 LDGSTS.E.BYPASS.LTC128B.128 [R9+0x22400], desc[UR38][R4.64], !P3 ;  /* 0x224000000409dfae */ /* 0x020fe8000d901d66 */
[----:B------:R-:W-:Y:S04]  /*f5d0*/  @!P5 LDGSTS.E.BYPASS.LTC128B.128 [R9+0x26400], desc[UR38][R4.64+0x80], !P2 ;  /* 0x264000800409dfae */ /* 0x000fe8000d101d66 */
[----:B------:R-:W-:Y:S04]  /*f5e0*/  @!P5 LDGSTS.E.BYPASS.LTC128B.128 [R9+0x2a400], desc[UR38][R4.64+0x100], !P1 ;  /* 0x2a4001000409dfae */ /* 0x000fe8000c901d66 */
[----:B------:R0:W-:Y:S04]  /*f5f0*/  @!P5 LDGSTS.E.BYPASS.LTC128B.128 [R9+0x2e400], desc[UR38][R4.64+0x180], !P0 ;  /* 0x2e4001800409dfae */ /* 0x0001e8000c101d66 */
[----:B0-----:R-:W0:Y:S02]  /*f600*/  SHFL.IDX PT, R4, R2, 0x1, 0x181f ;  /* 0x00381f0002047f89 */ /* 0x001e2400000e0000 */
[----:B0-----:R-:W-:-:S05]  /*f610*/  @!P4 LEA R4, P6, R8, R4, 0x1 ;  /* 0x000000040804c211 */ /* 0x001fca00078c08ff */
[----:B------:R-:W-:-:S05]  /*f620*/  @!P4 IMAD.X R5, RZ, RZ, R6, P6 ;  /* 0x000000ffff05c224 */ /* 0x000fca00030e0606 */
[----:B------:R-:W-:Y:S04]  /*f630*/  @!P4 LDGSTS.E.BYPASS.LTC128B.128 [R9+0x22c00], desc[UR38][R4.64], !P3 ;  /* 0x22c000000409cfae */ /* 0x000fe8000d901d66 */
[----:B------:R-:W-:Y:S04]  /*f640*/  @!P4 LDGSTS.E.BYPASS.LTC128B.128 [R9+0x26c00], desc[UR38][R4.64+0x80], !P2 ;  /* 0x26c000800409cfae */ /* 0x000fe8000d101d66 */
[----:B------:R-:W-:Y:S04]  /*f650*/  @!P4 LDGSTS.E.BYPASS.LTC128B.128 [R9+0x2ac00], desc[UR38][R4.64+0x100], !P1 ;  /* 0x2ac001000409cfae */ /* 0x000fe8000c901d66 */
[----:B------:R0:W-:Y:S01]  /*f660*/  @!P4 LDGSTS.E.BYPASS.LTC128B.128 [R9+0x2ec00], desc[UR38][R4.64+0x180], !P0 ;  /* 0x2ec001800409cfae */ /* 0x0001e2000c101d66 */
[----:B------:R-:W-:-:S03]  /*f670*/  ISETP.GE.AND P4, PT, R11, R3, PT ;  /* 0x000000030b00720c */ /* 0x000fc60003f86270 */
[----:B------:R-:W4:Y:S04]  /*f680*/  LDL.LU R11, [R1+0x64] ;  /* 0x00006400010b7983 */ /* 0x000f280000300800 */
[----:B0-----:R-:W0:Y:S04]  /*f690*/  SHFL.IDX PT, R4, R2, 0x2, 0x181f ;  /* 0x00581f0002047f89 */ /* 0x001e2800000e0000 */
[----:B------:R-:W1:Y:S02]  /*f6a0*/  SHFL.IDX PT, R6, R0, 0x2, 0x181f ;  /* 0x00581f0000067f89 */ /* 0x000e6400000e0000 */
[----:B0-----:R-:W-:-:S05]  /*f6b0*/  @!P4 LEA R4, P6, R8, R4, 0x1 ;  /* 0x000000040804c211 */ /* 0x001fca00078c08ff */
[----:B-1----:R-:W-:-:S05]  /*f6c0*/  @!P4 IMAD.X R5, RZ, RZ, R6, P6 ;  /* 0x000000ffff05c224 */ /* 0x002fca00030e0606 */
[----:B------:R-:W-:Y:S04]  /*f6d0*/  @!P4 LDGSTS.E.BYPASS.LTC128B.128 [R9+0x23400], desc[UR38][R4.64], !P3 ;  /* 0x234000000409cfae */ /* 0x000fe8000d901d66 */
[----:B------:R-:W-:Y:S04]  /*f6e0*/  @!P4 LDGSTS.E.BYPASS.LTC128B.128 [R9+0x27400], desc[UR38][R4.64+0x80], !P2 ;  /* 0x274000800409cfae */ /* 0x000fe8000d101d66 */
[----:B------:R-:W-:Y:S04]  /*f6f0*/  @!P4 LDGSTS.E.BYPASS.LTC128B.128 [R9+0x2b400], desc[UR38][R4.64+0x100], !P1 ;  /* 0x2b4001000409cfae */ /* 0x000fe8000c901d66 */
[----:B------:R0:W-:Y:S01]  /*f700*/  @!P4 LDGSTS.E.BYPASS.LTC128B.128 [R9+0x2f400], desc[UR38][R4.64+0x180], !P0 ;  /* 0x2f4001800409cfae */ /* 0x0001e2000c101d66 */
[----:B--2---:R-:W-:-:S03]  /*f710*/  ISETP.GE.AND P4, PT, R10, R3, PT ;  /* 0x000000030a00720c */ /* 0x004fc60003f86270 */
[----:B------:R-:W2:Y:S04]  /*f720*/  LDL.LU R10, [R1+0x68] ;  /* 0x00006800010a7983 */ /* 0x000ea80000300800 */
[----:B0-----:R-:W0:Y:S04]  /*f730*/  SHFL.IDX PT, R4, R2, 0x3, 0x181f ;  /* 0x00781f0002047f89 */ /* 0x001e2800000e0000 */
[----:B------:R-:W1:Y:S02]  /*f740*/  SHFL.IDX PT, R6, R0, 0x3, 0x181f ;  /* 0x00781f0000067f89 */ /* 0x000e6400000e0000 */
[----:B0-----:R-:W-:-:S05]  /*f750*/  @!P4 LEA R4, P6, R8, R4, 0x1 ;  /* 0x000000040804c211 */ /* 0x001fca00078c08ff */
[----:B-1----:R-:W-:-:S05]  /*f760*/  @!P4 IMAD.X R5, RZ, RZ, R6, P6 ;  /* 0x000000ffff05c224 */ /* 0x002fca00030e0606 */
[----:B------:R-:W-:Y:S04]  /*f770*/  @!P4 LDGSTS.E.BYPASS.LTC128B.128 [R9+0x23c00], desc[UR38][R4.64], !P3 ;  /* 0x23c000000409cfae */ /* 0x000fe8000d901d66 */
[----:B------:R-:W-:Y:S04]  /*f780*/  @!P4 LDGSTS.E.BYPASS.LTC128B.128 [R9+0x27c00], desc[UR38][R4.64+0x80], !P2 ;  /* 0x27c000800409cfae */ /* 0x000fe8000d101d66 */
[----:B------:R-:W-:Y:S04]  /*f790*/  @!P4 LDGSTS.E.BYPASS.LTC128B.128 [R9+0x2bc00], desc[UR38][R4.64+0x100], !P1 ;  /* 0x2bc001000409cfae */ /* 0x000fe8000c901d66 */
[----:B------:R0:W-:Y:S04]  /*f7a0*/  @!P4 LDGSTS.E.BYPASS.LTC128B.128 [R9+0x2fc00], desc[UR38][R4.64+0x180], !P0 ;  /* 0x2fc001800409cfae */ /* 0x0001e8000c101d66 */
[----:B------:R-:W-:Y:S04]  /*f7b0*/  SHFL.IDX PT, R6, R0, 0x4, 0x181f ;  /* 0x00981f0000067f89 */ /* 0x000fe800000e0000 */
[----:B0-----:R-:W0:Y:S01]  /*f7c0*/  SHFL.IDX PT, R4, R2, 0x4, 0x181f ;  /* 0x00981f0002047f89 */ /* 0x001e2200000e0000 */
[----:B---3--:R-:W-:-:S13]  /*f7d0*/  ISETP.GE.AND P4, PT, R12, R3, PT ;  /* 0x000000030c00720c */ /* 0x008fda0003f86270 */
[----:B0-----:R-:W-:-:S05]  /*f7e0*/  @!P4 LEA R4, P6, R8, R4, 0x1 ;  /* 0x000000040804c211 */ /* 0x001fca00078c08ff */
[----:B------:R-:W-:-:S05]  /*f7f0*/  @!P4 IMAD.X R5, RZ, RZ, R6, P6 ;  /* 0x000000ffff05c224 */ /* 0x000fca00030e0606 */
[----:B------:R-:W-:Y:S04]  /*f800*/  @!P4 LDGSTS.E.BYPASS.LTC128B.128 [R9+0x24400], desc[UR38][R4.64], !P3 ;  /* 0x244000000409cfae */ /* 0x000fe8000d901d66 */
[----:B------:R-:W-:Y:S04]  /*f810*/  @!P4 LDGSTS.E.BYPASS.LTC128B.128 [R9+0x28400], desc[UR38][R4.64+0x80], !P2 ;  /* 0x284000800409cfae */ /* 0x000fe8000d101d66 */
[----:B------:R-:W-:Y:S04]  /*f820*/  @!P4 LDGSTS.E.BYPASS.LTC128B.128 [R9+0x2c400], desc[UR38][R4.64+0x100], !P1 ;  /* 0x2c4001000409cfae */ /* 0x000fe8000c901d66 */
[----:B------:R0:W-:Y:S04]  /*f830*/  @!P4 LDGSTS.E.BYPASS.LTC128B.128 [R9+0x30400], desc[UR38][R4.64+0x180], !P0 ;  /* 0x304001800409cfae */ /* 0x0001e8000c101d66 */
[----:B------:R-:W-:Y:S04]  /*f840*/  SHFL.IDX PT, R6, R0, 0x5, 0x181f ;  /* 0x00b81f0000067f89 */ /* 0x000fe800000e0000 */
[----:B0-----:R-:W0:Y:S01]  /*f850*/  SHFL.IDX PT, R4, R2, 0x5, 0x181f ;  /* 0x00b81f0002047f89 */ /* 0x001e2200000e0000 */
[----:B----4-:R-:W-:-:S13]  /*f860*/  ISETP.GE.AND P4, PT, R11, R3, PT ;  /* 0x000000030b00720c */ /* 0x010fda0003f86270 */
[----:B0-----:R-:W-:-:S05]  /*f870*/  @!P4 LEA R4, P5, R8, R4, 0x1 ;  /* 0x000000040804c211 */ /* 0x001fca00078a08ff */
[----:B------:R-:W-:-:S05]  /*f880*/  @!P4 IMAD.X R5, RZ, RZ, R6, P5 ;  /* 0x000000ffff05c224 */ /* 0x000fca00028e0606 */
[----:B------:R-:W-:Y:S04]  /*f890*/  @!P4 LDGSTS.E.BYPASS.LTC128B.128 [R9+0x24c00], desc[UR38][R4.64], !P3 ;  /* 0x24c000000409cfae */ /* 0x000fe8000d901d66 */
[----:B------:R-:W-:Y:S04]  /*f8a0*/  @!P4 LDGSTS.E.BYPASS.LTC128B.128 [R9+0x28c00], desc[UR38][R4.64+0x80], !P2 ;  /* 0x28c000800409cfae */ /* 0x000fe8000d101d66 */
[----:B------:R-:W-:Y:S04]  /*f8b0*/  @!P4 LDGSTS.E.BYPASS.LTC128B.128 [R9+0x2cc00], desc[UR38][R4.64+0x100], !P1 ;  /* 0x2cc001000409cfae */ /* 0x000fe8000c901d66 */
[----:B------:R0:W-:Y:S04]  /*f8c0*/  @!P4 LDGSTS.E.BYPASS.LTC128B.128 [R9+0x30c00], desc[UR38][R4.64+0x180], !P0 ;  /* 0x30c001800409cfae */ /* 0x0001e8000c101d66 */
[----:B------:R-:W-:Y:S04]  /*f8d0*/  SHFL.IDX PT, R6, R0, 0x6, 0x181f ;  /* 0x00d81f0000067f89 */ /* 0x000fe800000e0000 */
[----:B0-----:R-:W0:Y:S04]  /*f8e0*/  SHFL.IDX PT, R4, R2, 0x6, 0x181f ;  /* 0x00d81f0002047f89 */ /* 0x001e2800000e0000 */
[----:B------:R-:W1:Y:S01]  /*f8f0*/  SHFL.IDX PT, R2, R2, 0x7, 0x181f ;  /* 0x00f81f0002027f89 */ /* 0x000e6200000e0000 */
[----:B--2---:R-:W-:-:S13]  /*f900*/  ISETP.GE.AND P4, PT, R10, R3, PT ;  /* 0x000000030a00720c */ /* 0x004fda0003f86270 */
[----:B0-----:R-:W-:-:S05]  /*f910*/  @!P4 LEA R4, P5, R8, R4, 0x1 ;  /* 0x000000040804c211 */ /* 0x001fca00078a08ff */
[----:B------:R-:W-:Y:S02]  /*f920*/  @!P4 IMAD.X R5, RZ, RZ, R6, P5 ;  /* 0x000000ffff05c224 */ /* 0x000fe400028e0606 */
[----:B------:R0:W2:Y:S04]  /*f930*/  SHFL.IDX PT, R6, R0, 0x7, 0x181f ;  /* 0x00f81f0000067f89 */ /* 0x0000a800000e0000 */
[----:B------:R0:W-:Y:S04]  /*f940*/  @!P4 LDGSTS.E.BYPASS.LTC128B.128 [R9+0x25400], desc[UR38][R4.64], !P3 ;  /* 0x254000000409cfae */ /* 0x0001e8000d901d66 */
[----:B------:R0:W-:Y:S04]  /*f950*/  @!P4 LDGSTS.E.BYPASS.LTC128B.128 [R9+0x29400], desc[UR38][R4.64+0x80], !P2 ;  /* 0x294000800409cfae */ /* 0x0001e8000d101d66 */
[----:B------:R0:W-:Y:S04]  /*f960*/  @!P4 LDGSTS.E.BYPASS.LTC128B.128 [R9+0x2d400], desc[UR38][R4.64+0x100], !P1 ;  /* 0x2d4001000409cfae */ /* 0x0001e8000c901d66 */
[----:B-1----:R0:W-:Y:S02]  /*f970*/  @!P4 LDGSTS.E.BYPASS.LTC128B.128 [R9+0x31400], desc[UR38][R4.64+0x180], !P0 ;  /* 0x314001800409cfae */ /* 0x0021e4000c101d66 */
.L_x_10307:
[----:B0-----:R-:W3:Y:S01]  /*f980*/  LDL.LU R0, [R1+0x6c] ;  /* 0x00006c0001007983 */ /* 0x001ee20000300800 */
[----:B------:R-:W-:Y:S01]  /*f990*/  BSSY B0, `(.L_x_10170) ;  /* 0x000000d000007945 */ /* 0x000fe20003800000 */
[----:B---3--:R-:W-:-:S13]  /*f9a0*/  ISETP.GE.AND P4, PT, R0, R3, PT ;  /* 0x000000030000720c */ /* 0x008fda0003f86270 */
[----:B------:R-:W-:Y:S05]  /*f9b0*/  @P4 BRA `(.L_x_10171) ;  /* 0x0000000000284947 */ /* 0x000fea0003800000 */
[----:B------:R-:W3:Y:S01]  /*f9c0*/  LDL R0, [R1+0x10] ;  /* 0x0000100001007983 */ /* 0x000ee20000100800 */
[----:B------:R-:W-:-:S05]  /*f9d0*/  LEA R2, P4, R8, R2, 0x1 ;  /* 0x0000000208027211 */ /* 0x000fca00078808ff */
[----:B--2---:R-:W-:-:S05]  /*f9e0*/  IMAD.X R3, RZ, RZ, R6, P4 ;  /* 0x000000ffff037224 */ /* 0x004fca00020e0606 */
[----:B------:R-:W-:Y:S01]  /*f9f0*/  @!PT LDS RZ, [RZ] ;  /* 0x00000000fffff984 */ /* 0x000fe20000000800 */
[----:B------:R-:W-:Y:S01]  /*fa00*/  @!PT LDS RZ, [RZ] ;  /* 0x00000000fffff984 */ /* 0x000fe20000000800 */
[----:B------:R-:W-:Y:S01]  /*fa10*/  @!PT LDS RZ, [RZ] ;  /* 0x00000000fffff984 */ /* 0x000fe20000000800 */
[----:B---3--:R0:W-:Y:S04]  /*fa20*/  LDGSTS.E.BYPASS.LTC128B.128 [R0+0x25c00], desc[UR38][R2.64], !P3 ;  /* 0x25c0000002007fae */ /* 0x0081e8000d901d66 */
[----:B------:R0:W-:Y:S04]  /*fa30*/  LDGSTS.E.BYPASS.LTC128B.128 [R0+0x29c00], desc[UR38][R2.64+0x80], !P2 ;  /* 0x29c0008002007fae */ /* 0x0001e8000d101d66 */
[----:B------:R0:W-:Y:S04]  /*fa40*/  LDGSTS.E.BYPASS.LTC128B.128 [R0+0x2dc00], desc[UR38][R2.64+0x100], !P1 ;  /* 0x2dc0010002007fae */ /* 0x0001e8000c901d66 */
[----:B------:R0:W-:Y:S02]  /*fa50*/  LDGSTS.E.BYPASS.LTC128B.128 [R0+0x31c00], desc[UR38][R2.64+0x180], !P0 ;  /* 0x31c0018002007fae */ /* 0x0001e4000c101d66 */
.L_x_10171:
[----:B------:R-:W-:Y:S05]  /*fa60*/  BSYNC B0 ;  /* 0x0000000000007941 */ /* 0x000fea0003800000 */
.L_x_10170:
[----:B------:R-:W-:Y:S01]  /*fa70*/  NOP ;  /* 0x0000000000007918 */ /* 0x000fe20000000000 */
[----:B------:R-:W-:-:S13]  /*fa80*/  PLOP3.LUT P0, PT, PT, PT, PT, 0x80, 0x0 ;  /* 0x000000000000781c */ /* 0x000fda0003f0f070 */
.L_x_10172:
        /* <DEDUP_REMOVED lines=18> */
.L_x_10308:
[----:B------:R-:W-:Y:S05]  /*fbb0*/  BSYNC B0 ;  /* 0x0000000000007941 */ /* 0x000fea0003800000 */
.L_x_10173:
[----:B------:R-:W3:Y:S01]  /*fbc0*/  LDL R2, [R1+0x14] ;  /* 0x0000140001027983 */ /* 0x000ee20000100800 */
[----:B------:R-:W-:Y:S01]  /*fbd0*/  BSSY B0, `(.L_x_10175) ;  /* 0x000005a000007945 */ /* 0x000fe20003800000 */
[----:B---3--:R-:W-:-:S13]  /*fbe0*/  LOP3.LUT P0, RZ, R2, 0x1, RZ, 0xc0, !PT ;  /* 0x0000000102ff7812 */ /* 0x008fda000780c0ff */
[----:B------:R-:W-:Y:S05]  /*fbf0*/  @!P0 BRA `(.L_x_10176) ;  /* 0x00000004005c8947 */ /* 0x000fea0003800000 */
[----:B------:R-:W0:Y:S01]  /*fc00*/  LDL R4, [R1+0x18] ;  /* 0x0000180001047983 */ /* 0x000e220000100800 */
[----:B------:R-:W1:Y:S02]  /*fc10*/  S2R R2, SR_TID.X ;  /* 0x0000000000027919 */ /* 0x000e640000002100 */
[----:B-1----:R-:W-:Y:S01]  /*fc20*/  LOP3.LUT R3, R2, 0x7f, RZ, 0xc0, !PT ;  /* 0x0000007f02037812 */ /* 0x002fe200078ec0ff */
[----:B------:R-:W-:Y:S01]  /*fc30*/  IMAD R2, R19, 0x8, R18 ;  /* 0x0000000813027824 */ /* 0x000fe200078e0212 */
[----:B------:R-:W-:Y:S02]  /*fc40*/  BSSY B1, `(.L_x_10177) ;  /* 0x0000005000017945 */ /* 0x000fe40003800000 */
[----:B------:R-:W-:Y:S02]  /*fc50*/  ISETP.NE.AND P1, PT, R3, RZ, PT ;  /* 0x000000ff0300720c */ /* 0x000fe40003f25270 */
[----:B0-----:R-:W-:-:S04]  /*fc60*/  SHF.L.U32 R0, R4, 0x1f, RZ ;  /* 0x0000001f04007819 */ /* 0x001fc800000006ff */
[----:B------:R-:W0:Y:S02]  /*fc70*/  SYNCS.PHASECHK.TRANS64.TRYWAIT P0, [R2+URZ+0x32460], R0 ;  /* 0x03246000020075a7 */ /* 0x000e24000800017f */
[----:B0-----:R-:W-:Y:S05]  /*fc80*/  @!P0 BRA `(.L_x_10178) ;  /* 0x0000005400048947 */ /* 0x001fea0003800000 */
.L_x_10309:
[----:B------:R-:W-:Y:S05]  /*fc90*/  BSYNC B1 ;  /* 0x0000000000017941 */ /* 0x000fea0003800000 */
.L_x_10177:
[----:B------:R-:W-:Y:S04]  /*fca0*/  BSSY B1, `(.L_x_10179) ;  /* 0x0000009000017945 */ /* 0x000fe80003800000 */
        /* <DEDUP_REMOVED lines=8> */
.L_x_10180:
[----:B------:R-:W-:Y:S05]  /*fd30*/  BSYNC B1 ;  /* 0x0000000000017941 */ /* 0x000fea0003800000 */
.L_x_10179:
[----:B------:R-:W3:Y:S04]  /*fd40*/  LDL R4, [R1+0x20] ;  /* 0x0000200001047983 */ /* 0x000ee80000100800 */
[----:B------:R-:W3:Y:S01]  /*fd50*/  LDL.LU R3, [R1+0x30] ;  /* 0x0000300001037983 */ /* 0x000ee20000300800 */
        /* <DEDUP_REMOVED lines=9> */
[----:B------:R-:W-:-:S07]  /*fdf0*/  VIADD R4, R0, 0x400 ;  /* 0x0000040000047836 */ /* 0x000fce0000000000 */
.L_x_10181:
        /* <DEDUP_REMOVED lines=15> */
.L_x_10182:
        /* <DEDUP_REMOVED lines=15> */
.L_x_10183:
        /* <DEDUP_REMOVED lines=15> */
.L_x_10184:
        /* <DEDUP_REMOVED lines=10> */
.L_x_10176:
[----:B------:R-:W-:Y:S05]  /*10170*/  BSYNC B0 ;  /* 0x0000000000007941 */ /* 0x000fea0003800000 */
.L_x_10175:
[----:B------:R-:W0:Y:S04]  /*10180*/  LDL R4, [R1+0x3c] ;  /* 0x00003c0001047983 */ /* 0x000e280000100800 */
[----:B------:R-:W3:Y:S01]  /*10190*/  LDL R5, [R1+0x24] ;  /* 0x0000240001057983 */ /* 0x000ee20000100800 */
        /* <DEDUP_REMOVED lines=52> */
.L_x_10191:
        /* <DEDUP_REMOVED lines=8> */
.L_x_10310:
[----:B------:R-:W-:Y:S05]  /*10560*/  BSYNC B3 ;  /* 0x0000000000037941 */ /* 0x000fea0003800000 */
.L_x_10192:
        /* <DEDUP_REMOVED lines=9> */
.L_x_10195:
[----:B------:R-:W-:Y:S05]  /*10600*/  BSYNC B3 ;  /* 0x0000000000037941 */ /* 0x000fea0003800000 */
.L_x_10194:
        /* <DEDUP_REMOVED lines=12> */
.L_x_10196:
        /* <DEDUP_REMOVED lines=13> */
.L_x_10311:
[----:B------:R-:W-:Y:S05]  /*107a0*/  BSYNC B3 ;  /* 0x0000000000037941 */ /* 0x000fea0003800000 */
.L_x_10197:
        /* <DEDUP_REMOVED lines=11> */
.L_x_10200:
[----:B------:R-:W-:Y:S05]  /*10860*/  BSYNC B3 ;  /* 0x0000000000037941 */ /* 0x000fea0003800000 */
.L_x_10199:
        /* <DEDUP_REMOVED lines=9> */
.L_x_10201:
        /* <DEDUP_REMOVED lines=15> */
.L_x_10202:
        /* <DEDUP_REMOVED lines=15> */
.L_x_10203:
        /* <DEDUP_REMOVED lines=15> */
.L_x_10204:
        /* <DEDUP_REMOVED lines=10> */
.L_x_10190:
[----:B------:R-:W-:Y:S05]  /*10c70*/  BSYNC B1 ;  /* 0x0000000000017941 */ /* 0x000fea0003800000 */
.L_x_10189:
[----:B------:R-:W2:Y:S02]  /*10c80*/  LDL.LU R5, [R1+0x3c] ;  /* 0x00003c0001057983 */ /* 0x000ea40000300800 */
[----:B--2---:R-:W-:-:S07]  /*10c90*/  VIADD R0, R5, 0xfffffffd ;  /* 0xfffffffd05007836 */ /* 0x004fce0000000000 */
.L_x_10188:
[----:B------:R-:W-:Y:S05]  /*10ca0*/  BSYNC B2 ;  /* 0x0000000000027941 */ /* 0x000fea0003800000 */
.L_x_10187:
[----:B------:R-:W-:Y:S01]  /*10cb0*/  VIADD R8, R8, 0xfffffffe ;  /* 0xfffffffe08087836 */ /* 0x000fe20000000000 */
[----:B------:R-:W-:-:S04]  /*10cc0*/  LOP3.LUT R4, RZ, R4, RZ, 0x33, !PT ;  /* 0x00000004ff047212 */ /* 0x000fc800078e33ff */
[----:B------:R-:W-:-:S13]  /*10cd0*/  ISETP.NE.AND P0, PT, R8, R4, PT ;  /* 0x000000040800720c */ /* 0x000fda0003f05270 */
[----:B------:R-:W-:Y:S05]  /*10ce0*/  @!P0 BRA `(.L_x_10186) ;  /* 0x0000001000f88947 */ /* 0x000fea0003800000 */
.L_x_10237:
        /* <DEDUP_REMOVED lines=35> */
.L_x_10207:
[----:B------:R-:W1:Y:S01]  /*10f20*/  S2R R2, SR_TID.X ;  /* 0x0000000000027919 */ /* 0x000e620000002100 */
[----:B------:R-:W-:Y:S01]  /*10f30*/  SHF.L.U32 R3, R6, 0x1f, RZ ;  /* 0x0000001f06037819 */ /* 0x000fe200000006ff */
[----:B------:R-:W-:Y:S01]  /*10f40*/  BSSY B2, `(.L_x_10208) ;  /* 0x0000006000027945 */ /* 0x000fe20003800000 */
[----:B-1----:R-:W-:Y:S01]  /*10f50*/  LOP3.LUT R4, R2, 0x7f, RZ, 0xc0, !PT ;  /* 0x0000007f02047812 */ /* 0x002fe200078ec0ff */
[----:B------:R-:W-:-:S03]  /*10f60*/  IMAD R2, R7, 0x8, R18 ;  /* 0x0000000807027824 */ /* 0x000fc600078e0212 */
[----:B------:R-:W-:Y:S01]  /*10f70*/  ISETP.NE.AND P1, PT, R4, RZ, PT ;  /* 0x000000ff0400720c */ /* 0x000fe20003f25270 */
[----:B------:R-:W1:Y:S02]  /*10f80*/  SYNCS.PHASECHK.TRANS64.TRYWAIT P0, [R2+URZ+0x32440], R3 ;  /* 0x03244003020075a7 */ /* 0x000e64000800017f */
[----:B-1----:R-:W-:Y:S10]  /*10f90*/  @!P0 BRA `(.L_x_10209) ;  /* 0x00000040007c8947 */ /* 0x002ff40003800000 */
.L_x_10312:
[----:B------:R-:W-:Y:S05]  /*10fa0*/  BSYNC B2 ;  /* 0x0000000000027941 */ /* 0x000fea0003800000 */
.L_x_10208:
        /* <DEDUP_REMOVED lines=9> */
.L_x_10211:
[----:B------:R-:W-:Y:S05]  /*11040*/  BSYNC B2 ;  /* 0x0000000000027941 */ /* 0x000fea0003800000 */
.L_x_10210:
        /* <DEDUP_REMOVED lines=12> */
.L_x_10212:
        /* <DEDUP_REMOVED lines=13> */
.L_x_10313:
[----:B------:R-:W-:Y:S05]  /*111e0*/  BSYNC B2 ;  /* 0x0000000000027941 */ /* 0x000fea0003800000 */
.L_x_10213:
        /* <DEDUP_REMOVED lines=11> */
.L_x_10216:
[----:B------:R-:W-:Y:S05]  /*112a0*/  BSYNC B2 ;  /* 0x0000000000027941 */ /* 0x000fea0003800000 */
.L_x_10215:
        /* <DEDUP_REMOVED lines=9> */
.L_x_10217:
        /* <DEDUP_REMOVED lines=15> */
.L_x_10218:
        /* <DEDUP_REMOVED lines=15> */
.L_x_10219:
        /* <DEDUP_REMOVED lines=15> */
.L_x_10220:
        /* <DEDUP_REMOVED lines=10> */
.L_x_10206:
[----:B------:R-:W-:Y:S05]  /*116b0*/  BSYNC B1 ;  /* 0x0000000000017941 */ /* 0x000fea0003800000 */
.L_x_10205:
        /* <DEDUP_REMOVED lines=19> */
[----:B0-----:R-:W3:Y:S01]  /*117f0*/  LDL R9, [R1+0x8] ;  /* 0x0000080001097983 */ /* 0x001ee20000100800 */
[----:B-1----:R-:W-:-:S13]  /*11800*/  ISETP.NE.AND P0, PT, R5, 0x1, PT ;  /* 0x000000010500780c */ /* 0x002fda0003f05270 */
        /* <DEDUP_REMOVED lines=14> */
.L_x_10223:
        /* <DEDUP_REMOVED lines=8> */
.L_x_10314:
[----:B------:R-:W-:Y:S05]  /*11970*/  BSYNC B2 ;  /* 0x0000000000027941 */ /* 0x000fea0003800000 */
.L_x_10224:
        /* <DEDUP_REMOVED lines=9> */
.L_x_10227:
[----:B------:R-:W-:Y:S05]  /*11a10*/  BSYNC B2 ;  /* 0x0000000000027941 */ /* 0x000fea0003800000 */
.L_x_10226:
        /* <DEDUP_REMOVED lines=12> */
.L_x_10228:
        /* <DEDUP_REMOVED lines=13> */
.L_x_10315:
[----:B------:R-:W-:Y:S05]  /*11bb0*/  BSYNC B2 ;  /* 0x0000000000027941 */ /* 0x000fea0003800000 */
.L_x_10229:
        /* <DEDUP_REMOVED lines=11> */
.L_x_10232:
[----:B------:R-:W-:Y:S05]  /*11c70*/  BSYNC B2 ;  /* 0x0000000000027941 */ /* 0x000fea0003800000 */
.L_x_10231:
        /* <DEDUP_REMOVED lines=9> */
.L_x_10233:
        /* <DEDUP_REMOVED lines=15> */
.L_x_10234:
        /* <DEDUP_REMOVED lines=15> */
.L_x_10235:
        /* <DEDUP_REMOVED lines=15> */
.L_x_10236:
        /* <DEDUP_REMOVED lines=10> */
.L_x_10222:
[----:B------:R-:W-:Y:S05]  /*12080*/  BSYNC B1 ;  /* 0x0000000000017941 */ /* 0x000fea0003800000 */
.L_x_10221:
[----:B------:R-:W2:Y:S01]  /*12090*/  LDL R5, [R1+0x24] ;  /* 0x0000240001057983 */ /* 0x000ea20000100800 */
[----:B------:R-:W-:Y:S01]  /*120a0*/  VIADD R0, R0, 0xfffffffe ;  /* 0xfffffffe00007836 */ /* 0x000fe20000000000 */
[----:B--2---:R-:W-:-:S13]  /*120b0*/  ISETP.GT.AND P0, PT, R6, R5, PT ;  /* 0x000000050600720c */ /* 0x004fda0003f04270 */
[----:B------:R-:W-:Y:S05]  /*120c0*/  @P0 BRA `(.L_x_10237) ;  /* 0xffffffec00080947 */ /* 0x000fea000383ffff */
.L_x_10186:
[----:B------:R-:W-:Y:S05]  /*120d0*/  BSYNC B0 ;  /* 0x0000000000007941 */ /* 0x000fea0003800000 */
.L_x_10185:
[----:B------:R-:W1:Y:S02]  /*120e0*/  S2R R2, SR_TID.X ;  /* 0x0000000000027919 */ /* 0x000e640000002100 */
[----:B-1----:R-:W-:Y:S02]  /*120f0*/  LOP3.LUT R3, R2, 0x7f, RZ, 0xc0, !PT ;  /* 0x0000007f02037812 */ /* 0x002fe400078ec0ff */
[----:B------:R-:W3:Y:S01]  /*12100*/  LDL.LU R2, [R1+0x18] ;  /* 0x0000180001027983 */ /* 0x000ee20000300800 */
[----:B------:R-:W-:Y:S01]  /*12110*/  VIADD R19, R19, 0x1 ;  /* 0x0000000113137836 */ /* 0x000fe20000000000 */
[----:B------:R-:W-:Y:S01]  /*12120*/  ISETP.NE.AND P1, PT, R3, RZ, PT ;  /* 0x000000ff0300720c */ /* 0x000fe20003f25270 */
[----:B------:R-:W-:Y:S03]  /*12130*/  BSSY B0, `(.L_x_10238) ;  /* 0x0000013000007945 */ /* 0x000fe60003800000 */
[----:B------:R-:W-:-:S04]  /*12140*/  ISETP.NE.AND P0, PT, R19, 0x2, PT ;  /* 0x000000021300780c */ /* 0x000fc80003f05270 */
[----:B------:R-:W-:-:S04]  /*12150*/  SEL R0, RZ, 0x1, P0 ;  /* 0x00000001ff007807 */ /* 0x000fc80000000000 */
[----:B---3--:R-:W-:-:S05]  /*12160*/  LOP3.LUT R2, R2, R0, RZ, 0x3c, !PT ;  /* 0x0000000002027212 */ /* 0x008fca00078e3cff */
[----:B------:R1:W-:Y:S01]  /*12170*/  STL [R1+0x18], R2 ;  /* 0x0000180201007387 */ /* 0x0003e20000100800 */
[----:B------:R-:W-:Y:S05]  /*12180*/  @P1 BRA `(.L_x_10239) ;  /* 0x0000000000341947 */ /* 0x000fea0003800000 */
[----:B------:R-:W3:Y:S01]  /*12190*/  S2R R3, SR_LANEID ;  /* 0x0000000000037919 */ /* 0x000ee20000000000 */
[----:B------:R-:W-:Y:S02]  /*121a0*/  VOTEU.ANY UR4, UPT, PT ;  /* 0x0000000000047886 */ /* 0x000fe400038e0100 */
[----:B------:R-:W3:Y:S08]  /*121b0*/  FLO.U32 R0, UR4 ;  /* 0x0000000400007d00 */ /* 0x000ef000080e0000 */
[----:B------:R-:W4:Y:S01]  /*121c0*/  POPC R5, UR4 ;  /* 0x0000000400057d09 */ /* 0x000f220008000000 */
[----:B---3--:R-:W-:-:S02]  /*121d0*/  ISETP.EQ.U32.AND P1, PT, R0, R3, PT ;  /* 0x000000030000720c */ /* 0x008fc40003f22070 */
[----:B-1----:R-:W4:Y:S11]  /*121e0*/  LDC.64 R2, c[0x0][0xd60] ;  /* 0x00035800ff027b82 */ /* 0x002f360000000a00 */
[----:B----4-:R-:W3:Y:S01]  /*121f0*/  @P1 ATOMG.E.ADD.STRONG.GPU PT, R3, desc[UR38][R2.64], R5 ;  /* 0x00000005020319a8 */ /* 0x010ee200081ee1e6 */
[----:B------:R-:W1:Y:S02]  /*12200*/  S2R R4, SR_LTMASK ;  /* 0x0000000000047919 */ /* 0x000e640000003900 */
[----:B-1----:R-:W-:-:S04]  /*12210*/  LOP3.LUT R4, R4, UR4, RZ, 0xc0, !PT ;  /* 0x0000000404047c12 */ /* 0x002fc8000f8ec0ff */
[----:B------:R-:W1:Y:S01]  /*12220*/  POPC R7, R4 ;  /* 0x0000000400077309 */ /* 0x000e620000000000 */
[----:B---3--:R-:W1:Y:S02]  /*12230*/  SHFL.IDX PT, R0, R3, R0, 0x1f ;  /* 0x00001f0003007589 */ /* 0x008e6400000e0000 */
[----:B-1----:R-:W-:-:S05]  /*12240*/  IADD3 R0, R0, UR40, R7 ;  /* 0x0000002800007c10 */ /* 0x002fca000fffe007 */
[----:B------:R3:W-:Y:S02]  /*12250*/  STL [R1], R0 ;  /* 0x0000000001007387 */ /* 0x0007e40000100800 */
.L_x_10239:
[----:B------:R-:W-:Y:S05]  /*12260*/  BSYNC B0 ;  /* 0x0000000000007941 */ /* 0x000fea0003800000 */
.L_x_10238:
[----:B------:R-:W-:-:S07]  /*12270*/  SEL R19, R19, RZ, P0 ;  /* 0x000000ff13137207 */ /* 0x000fce0000000000 */
.L_x_10151:
[----:B------:R-:W-:Y:S05]  /*12280*/  BSYNC B7 ;  /* 0x0000000000077941 */ /* 0x000fea0003800000 */
.L_x_10149:
[----:B---34-:R-:W3:Y:S02]  /*12290*/  LDL R0, [R1+0x14] ;  /* 0x0000140001007983 */ /* 0x018ee40000100800 */
        /* <DEDUP_REMOVED lines=13> */
.L_x_10240:
[----:B------:R-:W3:Y:S01]  /*12370*/  S2R R0, SR_TID.X ;  /* 0x0000000000007919 */ /* 0x000ee20000002100 */
[----:B------:R-:W-:Y:S01]  /*12380*/  UMOV UR4, 0xffffffff ;  /* 0xffffffff00047882 */ /* 0x000fe20000000000 */
[----:B---3--:R-:W-:-:S04]  /*12390*/  LOP3.LUT R16, R0, 0x1f, RZ, 0xc0, !PT ;  /* 0x0000001f00107812 */ /* 0x008fc800078ec0ff */
[----:B------:R-:W-:Y:S01]  /*123a0*/  ISETP.NE.AND P0, PT, R16, 0x1f, PT ;  /* 0x0000001f1000780c */ /* 0x000fe20003f05270 */
[----:B------:R-:W-:-:S12]  /*123b0*/  BRA.DIV UR4, `(.L_x_10242) ;  /* 0x0000002e04c47947 */ /* 0x000fd8000b800000 */
[----:B------:R-:W1:Y:S01]  /*123c0*/  LDL.LU R3, [R1] ;  /* 0x0000000001037983 */ /* 0x000e620000300800 */
[----:B------:R-:W-:-:S03]  /*123d0*/  ULDC UR4, c[0x0][0xd3c] ;  /* 0x00034f0000047ab9 */ /* 0x000fc60000000800 */
[----:B------:R-:W3:Y:S01]  /*123e0*/  LDL R4, [R1+0xc] ;  /* 0x00000c0001047983 */ /* 0x000ee20000100800 */
[----:B-1----:R-:W-:Y:S02]  /*123f0*/  IMAD.MOV.U32 R10, RZ, RZ, R3 ;  /* 0x000000ffff0a7224 */ /* 0x002fe400078e0003 */
[----:B---3--:R-:W-:-:S05]  /*12400*/  IMAD.IADD R0, R4, 0x1, R16 ;  /* 0x0000000104007824 */ /* 0x008fca00078e0210 */
[----:B------:R-:W-:-:S13]  /*12410*/  ISETP.GE.OR P1, PT, R0, UR4, !P0 ;  /* 0x0000000400007c0c */ /* 0x000fda000c726670 */
[----:B------:R-:W1:Y:S08]  /*12420*/  @!P1 LDC.64 R2, c[0x0][0xd80] ;  /* 0x00036000ff029b82 */ /* 0x000e700000000a00 */
[----:B------:R-:W3:Y:S01]  /*12430*/  @!P1 LDC.64 R4, c[0x0][0xd78] ;  /* 0x00035e00ff049b82 */ /* 0x000ee20000000a00 */
[----:B-1----:R-:W-:-:S05]  /*12440*/  @!P1 IMAD.WIDE R2, R0, 0x4, R2 ;  /* 0x0000000400029825 */ /* 0x002fca00078e0202 */
[----:B--2---:R3:W2:Y:S02]  /*12450*/  @!P1 LDG.E R6, desc[UR38][R2.64] ;  /* 0x0000002602069981 */ /* 0x0046a4000c1e1900 */
[----:B---3--:R-:W-:-:S06]  /*12460*/  @!P1 IMAD.WIDE R2, R0, 0x4, R4 ;  /* 0x0000000400029825 */ /* 0x008fcc00078e0204 */
        /* <DEDUP_REMOVED lines=30> */
.L_x_10325:
[----:B------:R-:W-:Y:S02]  /*12650*/  ULDC UR4, c[0x0][0xd38] ;  /* 0x00034e0000047ab9 */ /* 0x000fe40000000800 */
[----:B------:R-:W-:-:S04]  /*12660*/  IMAD.U32 R3, RZ, RZ, UR4 ;  /* 0x00000004ff037e24 */ /* 0x000fc8000f8e00ff */
[----:B-1----:R-:W-:-:S04]  /*12670*/  IMAD R9, R9, R3, RZ ;  /* 0x0000000309097224 */ /* 0x002fc800078e02ff */
[----:B------:R-:W-:-:S05]  /*12680*/  IMAD.IADD R4, R7, 0x1, R9 ;  /* 0x0000000107047824 */ /* 0x000fca00078e0209 */
[----:B------:R-:W-:-:S13]  /*12690*/  ISETP.GT.AND P6, PT, R4, R0, PT ;  /* 0x000000000400720c */ /* 0x000fda0003fc4270 */
[----:B------:R-:W-:Y:S05]  /*126a0*/  @P6 BRA `(.L_x_10243) ;  /* 0x0000000000ac6947 */ /* 0x000fea0003800000 */
.L_x_10246:
        /* <DEDUP_REMOVED lines=37> */
.L_x_10333:
[----:B------:R-:W-:Y:S02]  /*12900*/  ULDC UR4, c[0x0][0xd38] ;  /* 0x00034e0000047ab9 */ /* 0x000fe40000000800 */
[----:B------:R-:W-:-:S04]  /*12910*/  IMAD.U32 R3, RZ, RZ, UR4 ;  /* 0x00000004ff037e24 */ /* 0x000fc8000f8e00ff */
[----:B-1----:R-:W-:-:S04]  /*12920*/  IMAD R9, R9, R3, RZ ;  /* 0x0000000309097224 */ /* 0x002fc800078e02ff */
[----:B------:R-:W-:-:S05]  /*12930*/  IMAD.IADD R4, R9, 0x1, R4 ;  /* 0x0000000109047824 */ /* 0x000fca00078e0204 */
[----:B------:R-:W-:-:S13]  /*12940*/  ISETP.GT.AND P6, PT, R4, R0, PT ;  /* 0x000000000400720c */ /* 0x000fda0003fc4270 */
[----:B------:R-:W-:Y:S05]  /*12950*/  @!P6 BRA `(.L_x_10246) ;  /* 0xfffffffc0054e947 */ /* 0x000fea000383ffff */
.L_x_10243:
        /* <DEDUP_REMOVED lines=9> */
.L_x_10338:
[----:B------:R-:W-:-:S13]  /*129f0*/  ISETP.NE.AND P0, PT, R7, RZ, PT ;  /* 0x000000ff0700720c */ /* 0x000fda0003f05270 */
[----:B------:R-:W-:Y:S05]  /*12a00*/  @!P0 BRA `(.L_x_10248) ;  /* 0x0000000000148947 */ /* 0x000fea0003800000 */
[----:B------:R-:W-:Y:S01]  /*12a10*/  UMOV UR4, 0xffffffff ;  /* 0xffffffff00047882 */ /* 0x000fe20000000000 */
[----:B------:R-:W-:Y:S02]  /*12a20*/  VIADD R12, R4, 0xffffffff ;  /* 0xffffffff040c7836 */ /* 0x000fe40000000000 */
[----:B------:R-:W-:Y:S05]  /*12a30*/  BRA.DIV UR4, `(.L_x_10249) ;  /* 0x0000003204b87947 */ /* 0x000fea000b800000 */
[----:B0-----:R0:W4:Y:S02]  /*12a40*/  SHFL.IDX PT, R2, R2, R12, 0x1f ;  /* 0x00001f0c02027589 */ /* 0x00112400000e0000 */
.L_x_10341:
[----:B----4-:R-:W-:-:S07]  /*12a50*/  IMAD.MOV.U32 R8, RZ, RZ, R2 ;  /* 0x000000ffff087224 */ /* 0x010fce00078e0002 */
.L_x_10248:
[----:B------:R-:W4:Y:S01]  /*12a60*/  LDL.LU R10, [R1+0xc] ;  /* 0x00000c00010a7983 */ /* 0x000f220000300800 */
[----:B--2---:R-:W-:Y:S01]  /*12a70*/  IABS R7, R5 ;  /* 0x0000000500077213 */ /* 0x004fe20000000000 */
[----:B------:R-:W-:-:S03]  /*12a80*/  IMAD R9, R8, R3, R9 ;  /* 0x0000000308097224 */ /* 0x000fc600078e0209 */
[----:B0-----:R-:W0:Y:S01]  /*12a90*/  I2F.RP R2, R7 ;  /* 0x0000000700027306 */ /* 0x001e220000209400 */
[----:B------:R-:W-:Y:S01]  /*12aa0*/  IMAD.IADD R0, R0, 0x1, -R9 ;  /* 0x0000000100007824 */ /* 0x000fe200078e0a09 */
[----:B------:R2:W-:Y:S02]  /*12ab0*/  STL [R1], R9 ;  /* 0x0000000901007387 */ /* 0x0005e40000100800 */
[----:B--2---:R-:W-:-:S04]  /*12ac0*/  IABS R9, R5 ;  /* 0x0000000500097213 */ /* 0x004fc80000000000 */
        /* <DEDUP_REMOVED lines=56> */
.L_x_10244:
        /* <DEDUP_REMOVED lines=10> */
.L_x_10250:
[----:B-1----:R-:W2:Y:S04]  /*12ef0*/  LDL R2, [R1+0xc] ;  /* 0x00000c0001027983 */ /* 0x002ea80000100800 */
[----:B------:R-:W3:Y:S04]  /*12f00*/  LDL R3, [R1+0x8] ;  /* 0x0000080001037983 */ /* 0x000ee80000100800 */
[----:B0-----:R-:W4:Y:S04]  /*12f10*/  LDL R4, [R1] ;  /* 0x0000000001047983 */ /* 0x001f280000100800 */
[----:B------:R-:W4:Y:S01]  /*12f20*/  LDL R5, [R1+0x4] ;  /* 0x0000040001057983 */ /* 0x000f220000100800 */
        /* <DEDUP_REMOVED lines=12> */
.L_x_10241:
[----:B------:R-:W4:Y:S01]  /*12ff0*/  LDL R0, [R1+0xc] ;  /* 0x00000c0001007983 */ /* 0x000f220000100800 */
[----:B------:R-:W-:Y:S02]  /*13000*/  ULDC UR4, c[0x0][0xd3c] ;  /* 0x00034f0000047ab9 */ /* 0x000fe40000000800 */
[----:B----4-:R-:W-:-:S13]  /*13010*/  ISETP.GE.AND P0, PT, R0, UR4, PT ;  /* 0x0000000400007c0c */ /* 0x010fda000bf06270 */
[----:B------:R-:W-:Y:S05]  /*13020*/  @!P0 BRA `(.L_x_10251) ;  /* 0xffffff9c00ec8947 */ /* 0x000fea000383ffff */
[----:B------:R-:W-:Y:S05]  /*13030*/  BSYNC B8 ;  /* 0x0000000000087941 */ /* 0x000fea0003800000 */
.L_x_10143:
        /* <DEDUP_REMOVED lines=12> */
.L_x_10342:
[----:B------:R-:W-:Y:S05]  /*13100*/  BSYNC B0 ;  /* 0x0000000000007941 */ /* 0x000fea0003800000 */
.L_x_10252:
[----:B------:R-:W-:-:S03]  /*13110*/  UMOV UR4, 0xffffffff ;  /* 0xffffffff00047882 */ /* 0x000fc60000000000 */
[----:B------:R-:W-:Y:S05]  /*13120*/  BRA.DIV UR4, `(.L_x_10254) ;  /* 0x0000002e04387947 */ /* 0x000fea000b800000 */
[----:B------:R-:W1:Y:S02]  /*13130*/  S2R R2, SR_TID.X ;  /* 0x0000000000027919 */ /* 0x000e640000002100 */
[----:B-1----:R-:W-:-:S04]  /*13140*/  SHF.R.U32.HI R2, RZ, 0x5, R2 ;  /* 0x00000005ff027819 */ /* 0x002fc80000011602 */
[----:B------:R-:W-:-:S05]  /*13150*/  LOP3.LUT R2, R2, 0x3, RZ, 0xc0, !PT ;  /* 0x0000000302027812 */ /* 0x000fca00078ec0ff */
[----:B------:R1:W2:Y:S02]  /*13160*/  SHFL.IDX PT, R14, R2, RZ, 0x1f ;  /* 0x00001fff020e7589 */ /* 0x0002a400000e0000 */
.L_x_10345:
[----:B--2---:R-:W-:Y:S01]  /*13170*/  ISETP.NE.AND P0, PT, R14, RZ, PT ;  /* 0x000000ff0e00720c */ /* 0x004fe20003f05270 */
[----:B------:R-:W-:-:S12]  /*13180*/  BSSY B0, `(.L_x_10255) ;  /* 0x0000025000007945 */ /* 0x000fd80003800000 */
[----:B------:R-:W-:Y:S05]  /*13190*/  @P0 BRA `(.L_x_10256) ;  /* 0x00000000008c0947 */ /* 0x000fea0003800000 */
[----:B------:R-:W-:-:S03]  /*131a0*/  UMOV UR4, 0xffffffff ;  /* 0xffffffff00047882 */ /* 0x000fc60000000000 */
[----:B------:R-:W-:Y:S05]  /*131b0*/  BRA.DIV UR4, `(.L_x_10257) ;  /* 0x0000002e04487947 */ /* 0x000fea000b800000 */
[----:B------:R-:W-:-:S13]  /*131c0*/  ELECT P6, URZ, PT ;  /* 0x00000000003f782f */ /* 0x000fda00038c0000 */
.L_x_10348:
[----:B------:R-:W-:Y:S05]  /*131d0*/  @!P6 BRA `(.L_x_10256) ;  /* 0x00000000007ce947 */ /* 0x000fea0003800000 */
[----:B-1----:R-:W2:Y:S02]  /*131e0*/  LDL.LU R2, [R1+0x84] ;  /* 0x0000840001027983 */ /* 0x002ea40000300800 */
[----:B--2---:R-:W-:-:S04]  /*131f0*/  LOP3.LUT R2, R2, 0x2, RZ, 0xfc, !PT ;  /* 0x0000000202027812 */ /* 0x004fc800078efcff */
[----:B------:R-:W-:-:S13]  /*13200*/  ISETP.NE.AND P2, PT, R2, 0x3, PT ;  /* 0x000000030200780c */ /* 0x000fda0003f45270 */
[----:B------:R-:W-:Y:S05]  /*13210*/  @!P2 BRA `(.L_x_10258) ;  /* 0x000000000004a947 */ /* 0x000fea0003800000 */
[----:B------:R-:W-:Y:S01]  /*13220*/  BPT.TRAP 0x1 ;  /* 0x000000040000795c */ /* 0x000fe20000300000 */
.L_x_10258:
        /* <DEDUP_REMOVED lines=13> */
.L_x_10349:
[----:B------:R-:W1:Y:S02]  /*13300*/  SYNCS.PHASECHK.TRANS64.TRYWAIT P0, [R7+URZ], R2 ;  /* 0x00000002070075a7 */ /* 0x000e64000800017f */
[----:B-1----:R-:W-:Y:S05]  /*13310*/  @!P0 BRA `(.L_x_10260) ;  /* 0x0000002c00248947 */ /* 0x002fea0003800000 */
.L_x_10350:
[----:B------:R-:W-:Y:S05]  /*13320*/  @!P2 BRA `(.L_x_10261) ;  /* 0x000000000004a947 */ /* 0x000fea0003800000 */
[----:B------:R-:W-:Y:S01]  /*13330*/  BPT.TRAP 0x1 ;  /* 0x000000040000795c */ /* 0x000fe20000300000 */
.L_x_10261:
[----:B------:R-:W-:-:S04]  /*13340*/  VIADD R0, R0, 0x32460 ;  /* 0x0003246000007836 */ /* 0x000fc80000000000 */
[----:B------:R-:W-:-:S04]  /*13350*/  IMAD R4, R19, 0x8, R0 ;  /* 0x0000000813047824 */ /* 0x000fc800078e0200 */
[----:B------:R-:W2:Y:S02]  /*13360*/  SYNCS.PHASECHK.TRANS64.TRYWAIT P0, [R4+URZ], R5 ;  /* 0x00000005040075a7 */ /* 0x000ea4000800017f */
[----:B--2---:R-:W-:Y:S05]  /*13370*/  @!P0 BRA `(.L_x_10262) ;  /* 0x0000002c00208947 */ /* 0x004fea0003800000 */
.L_x_10351:
[----:B------:R-:W-:-:S07]  /*13380*/  IMAD R3, R3, 0x8, R0 ;  /* 0x0000000803037824 */ /* 0x000fce00078e0200 */
.L_x_10263:
[----:B---3--:R3:W4:Y:S02]  /*13390*/  SYNCS.PHASECHK.TRANS64.TRYWAIT P0, [R3+URZ], R2 ;  /* 0x00000002030075a7 */ /* 0x008724000800017f */
[----:B----4-:R-:W-:Y:S05]  /*133a0*/  @!P0 NANOSLEEP.SYNCS 0x989680 ;  /* 0x009896800000895d */ /* 0x010fea0003900000 */
[----:B------:R-:W4:Y:S02]  /*133b0*/  @!P0 SYNCS.PHASECHK.TRANS64 P0, [R3+URZ], R2 ;  /* 0x00000002030085a7 */ /* 0x000f24000800007f */
[----:B----4-:R-:W-:Y:S05]  /*133c0*/  @!P0 BRA `(.L_x_10263) ;  /* 0xfffffffc00f08947 */ /* 0x010fea000383ffff */
.L_x_10256:
[----:B------:R-:W-:Y:S05]  /*133d0*/  BSYNC B0 ;  /* 0x0000000000007941 */ /* 0x000fea0003800000 */
.L_x_10255:
[----:B------:R-:W-:Y:S05]  /*133e0*/  EXIT ;  /* 0x000000000000794d */ /* 0x000fea0003800000 */
.L_x_10093:
[----:B-1----:R1:W2:Y:S02]  /*133f0*/  SYNCS.PHASECHK.TRANS64.TRYWAIT P0, [R7+URZ+0x32400], R4 ;  /* 0x03240004070075a7 */ /* 0x0022a4000800017f */
[----:B--2---:R-:W-:Y:S05]  /*13400*/  @!P0 NANOSLEEP.SYNCS 0x989680 ;  /* 0x009896800000895d */ /* 0x004fea0003900000 */
[----:B------:R-:W2:Y:S02]  /*13410*/  @!P0 SYNCS.PHASECHK.TRANS64 P0, [R7+URZ+0x32400], R4 ;  /* 0x03240004070085a7 */ /* 0x000ea4000800007f */
[----:B--2---:R-:W-:Y:S05]  /*13420*/  @!P0 BRA `(.L_x_10093) ;  /* 0xfffffffc00f08947 */ /* 0x004fea000383ffff */
[----:B------:R-:W-:Y:S05]  /*13430*/  BRA `(.L_x_10264) ;  /* 0xfffffee8006c7947 */ /* 0x000fea000383ffff */
.L_x_10097:
[----:B----4-:R4:W0:Y:S02]  /*13440*/  SYNCS.PHASECHK.TRANS64.TRYWAIT P1, [R0+URZ+0x32430], R5 ;  /* 0x03243005000075a7 */ /* 0x010824000802017f */
[----:B0-----:R-:W-:Y:S05]  /*13450*/  @!P1 NANOSLEEP.SYNCS 0x989680 ;  /* 0x009896800000995d */ /* 0x001fea0003900000 */
[----:B------:R-:W0:Y:S02]  /*13460*/  @!P1 SYNCS.PHASECHK.TRANS64 P1, [R0+URZ+0x32430], R5 ;  /* 0x03243005000095a7 */ /* 0x000e24000802007f */
[----:B0-----:R-:W-:Y:S05]  /*13470*/  @!P1 BRA `(.L_x_10097) ;  /* 0xfffffffc00f09947 */ /* 0x001fea000383ffff */
[----:B------:R-:W-:Y:S05]  /*13480*/  BRA `(.L_x_10096) ;  /* 0xfffffee800947947 */ /* 0x000fea000383ffff */
.L_x_10098:
[----:B------:R0:W0:Y:S02]  /*13490*/  SYNCS.PHASECHK.TRANS64.TRYWAIT P1, [R7+URZ+0x32410], R4 ;  /* 0x03241004070075a7 */ /* 0x000024000802017f */
[----:B0-----:R-:W-:Y:S05]  /*134a0*/  @!P1 NANOSLEEP.SYNCS 0x989680 ;  /* 0x009896800000995d */ /* 0x001fea0003900000 */
[----:B------:R-:W0:Y:S02]  /*134b0*/  @!P1 SYNCS.PHASECHK.TRANS64 P1, [R7+URZ+0x32410], R4 ;  /* 0x03241004070095a7 */ /* 0x000e24000802007f */
[----:B0-----:R-:W-:Y:S05]  /*134c0*/  @!P1 BRA `(.L_x_10098) ;  /* 0xfffffffc00f09947 */ /* 0x001fea000383ffff */
[----:B------:R-:W-:Y:S05]  /*134d0*/  BRA `(.L_x_10265) ;  /* 0xfffffeec004c7947 */ /* 0x000fea000383ffff */
.L_x_10102:
[----:B------:R0:W0:Y:S02]  /*134e0*/  SYNCS.PHASECHK.TRANS64.TRYWAIT P1, [R0+URZ+0x32450], R5 ;  /* 0x03245005000075a7 */ /* 0x000024000802017f */
[----:B0-----:R-:W-:Y:S05]  /*134f0*/  @!P1 NANOSLEEP.SYNCS 0x989680 ;  /* 0x009896800000995d */ /* 0x001fea0003900000 */
[----:B------:R-:W0:Y:S02]  /*13500*/  @!P1 SYNCS.PHASECHK.TRANS64 P1, [R0+URZ+0x32450], R5 ;  /* 0x03245005000095a7 */ /* 0x000e24000802007f */
[----:B0-----:R-:W-:Y:S05]  /*13510*/  @!P1 BRA `(.L_x_10102) ;  /* 0xfffffffc00f09947 */ /* 0x001fea000383ffff */
[----:B------:R-:W-:Y:S05]  /*13520*/  BRA `(.L_x_10101) ;  /* 0xfffffeec00587947 */ /* 0x000fea000383ffff */
.L_x_10107:
[----:B-1----:R-:W-:-:S04]  /*13530*/  IMAD.U32 R21, RZ, RZ, UR5 ;  /* 0x00000005ff157e24 */ /* 0x002fc8000f8e00ff */
[----:B------:R1:W2:Y:S03]  /*13540*/  SYNCS.PHASECHK.TRANS64.TRYWAIT P3, [R21+URZ+0x32430], R20 ;  /* 0x03243014150075a7 */ /* 0x0002a6000806017f */
[----:B--2---:R-:W-:Y:S05]  /*13550*/  @!P3 NANOSLEEP.SYNCS 0x989680 ;  /* 0x009896800000b95d */ /* 0x004fea0003900000 */
[----:B------:R-:W2:Y:S02]  /*13560*/  @!P3 SYNCS.PHASECHK.TRANS64 P3, [R21+URZ+0x32430], R20 ;  /* 0x032430141500b5a7 */ /* 0x000ea4000806007f */
[----:B--2---:R-:W-:Y:S05]  /*13570*/  @!P3 BRA `(.L_x_10107) ;  /* 0xfffffffc00ecb947 */ /* 0x004fea000383ffff */
[----:B------:R-:W-:Y:S05]  /*13580*/  BRA `(.L_x_10106) ;  /* 0xffffff1000e47947 */ /* 0x000fea000383ffff */
.L_x_10111:
[----:B-1----:R-:W-:-:S04]  /*13590*/  IMAD.U32 R21, RZ, RZ, UR5 ;  /* 0x00000005ff157e24 */ /* 0x002fc8000f8e00ff */
[----:B------:R1:W3:Y:S03]  /*135a0*/  SYNCS.PHASECHK.TRANS64.TRYWAIT P3, [R21+URZ+0x32450], R20 ;  /* 0x03245014150075a7 */ /* 0x0002e6000806017f */
[----:B---3--:R-:W-:Y:S05]  /*135b0*/  @!P3 NANOSLEEP.SYNCS 0x989680 ;  /* 0x009896800000b95d */ /* 0x008fea0003900000 */
[----:B------:R-:W3:Y:S02]  /*135c0*/  @!P3 SYNCS.PHASECHK.TRANS64 P3, [R21+URZ+0x32450], R20 ;  /* 0x032450141500b5a7 */ /* 0x000ee4000806007f */
[----:B---3--:R-:W-:Y:S05]  /*135d0*/  @!P3 BRA `(.L_x_10111) ;  /* 0xfffffffc00ecb947 */ /* 0x008fea000383ffff */
[----:B------:R-:W-:Y:S05]  /*135e0*/  BRA `(.L_x_10110) ;  /* 0xffffff1400607947 */ /* 0x000fea000383ffff */
.L_x_10157:
        /* <DEDUP_REMOVED lines=11> */
.L_x_10267:
[----:B------:R-:W-:Y:S05]  /*136a0*/  BSYNC B0 ;  /* 0x0000000000007941 */ /* 0x000fea0003800000 */
.L_x_10266:
[----:B------:R-:W-:Y:S05]  /*136b0*/  BRA `(.L_x_10268) ;  /* 0xffffffa400e87947 */ /* 0x000fea000383ffff */
.L_x_10159:
[----:B------:R-:W-:Y:S01]  /*136c0*/  BSSY B0, `(.L_x_10269) ;  /* 0x0000006000007945 */ /* 0x000fe20003800000 */
[----:B------:R-:W-:-:S07]  /*136d0*/  IMAD.MOV.U32 R15, RZ, RZ, -0x1 ;  /* 0xffffffffff0f7424 */ /* 0x000fce00078e00ff */
[----:B01-3--:R-:W-:Y:S05]  /*136e0*/  WARPSYNC.COLLECTIVE R15, `(.L_x_10270) ;  /* 0x000000000f0c7348 */ /* 0x00bfea0003c00000 */
[----:B------:R-:W-:Y:S02]  /*136f0*/  ELECT P6, UR62, PT ;  /* 0x00000000003e782f */ /* 0x000fe400038c0000 */
[----:B------:R-:W-:Y:S01]  /*13700*/  MOV R14, UR62 ;  /* 0x0000003e000e7c02 */ /* 0x000fe20008000f00 */
[----:B01-3--:R-:W-:Y:S10]  /*13710*/  ENDCOLLECTIVE ;  /* 0x000000000000791b */ /* 0x00bff40003800000 */
.L_x_10270:
[----:B------:R-:W-:Y:S05]  /*13720*/  BSYNC B0 ;  /* 0x0000000000007941 */ /* 0x000fea0003800000 */
.L_x_10269:
[----:B------:R-:W-:Y:S05]  /*13730*/  BRA `(.L_x_10271) ;  /* 0xffffffa400f47947 */ /* 0x000fea000383ffff */
.L_x_10161:
[----:B--2---:R2:W3:Y:S02]  /*13740*/  SYNCS.PHASECHK.TRANS64.TRYWAIT P0, [R0+URZ+0x32440], R2 ;  /* 0x03244002000075a7 */ /* 0x0044e4000800017f */
[----:B---3--:R-:W-:Y:S05]  /*13750*/  @!P0 NANOSLEEP.SYNCS 0x989680 ;  /* 0x009896800000895d */ /* 0x008fea0003900000 */
[----:B------:R-:W3:Y:S02]  /*13760*/  @!P0 SYNCS.PHASECHK.TRANS64 P0, [R0+URZ+0x32440], R2 ;  /* 0x03244002000085a7 */ /* 0x000ee4000800007f */
[----:B---3--:R-:W-:Y:S05]  /*13770*/  @!P0 BRA `(.L_x_10161) ;  /* 0xfffffffc00f08947 */ /* 0x008fea000383ffff */
[----:B------:R-:W-:Y:S05]  /*13780*/  BRA `(.L_x_10272) ;  /* 0xffffffa800547947 */ /* 0x000fea000383ffff */
.L_x_10165:
        /* <DEDUP_REMOVED lines=9> */
.L_x_10273:
[----:B------:R-:W-:Y:S02]  /*13820*/  IMAD.MOV.U32 R13, RZ, RZ, R3 ;  /* 0x000000ffff0d7224 */ /* 0x000fe400078e0003 */
[----:B------:R-:W-:Y:S01]  /*13830*/  IMAD.MOV.U32 R4, RZ, RZ, R14 ;  /* 0x000000ffff047224 */ /* 0x000fe200078e000e */
[----:B------:R-:W-:-:S07]  /*13840*/  LOP3.LUT R7, R7, 0x7f, RZ, 0xc0, !PT ;  /* 0x0000007f07077812 */ /* 0x000fce00078ec0ff */
[----:B------:R-:W-:Y:S05]  /*13850*/  WARPSYNC.COLLECTIVE R15, `(.L_x_10274) ;  /* 0x000000000f087348 */ /* 0x000fea0003c00000 */
[----:B------:R0:W1:Y:S02]  /*13860*/  SHFL.IDX P6, R14, R13, R12, R11 ;  /* 0x0000000c0d0e7389 */ /* 0x00006400000c000b */
[----:B01----:R-:W-:Y:S01]  /*13870*/  ENDCOLLECTIVE ;  /* 0x000000000000791b */ /* 0x003fe20003800000 */
.L_x_10274:
[----:B------:R-:W-:Y:S01]  /*13880*/  SHF.R.U32.HI R7, RZ, 0x3, R7 ;  /* 0x00000003ff077819 */ /* 0x000fe20000011607 */
[----:B------:R-:W-:Y:S02]  /*13890*/  IMAD.MOV.U32 R13, RZ, RZ, R0 ;  /* 0x000000ffff0d7224 */ /* 0x000fe400078e0000 */
[----:B------:R-:W-:Y:S02]  /*138a0*/  IMAD.MOV.U32 R12, RZ, RZ, 0x1 ;  /* 0x00000001ff0c7424 */ /* 0x000fe400078e00ff */
[----:B------:R-:W-:-:S07]  /*138b0*/  IMAD.MOV.U32 R5, RZ, RZ, R14 ;  /* 0x000000ffff057224 */ /* 0x000fce00078e000e */
[----:B------:R-:W-:Y:S05]  /*138c0*/  WARPSYNC.COLLECTIVE R15, `(.L_x_10275) ;  /* 0x000000000f087348 */ /* 0x000fea0003c00000 */
[----:B------:R0:W1:Y:S02]  /*138d0*/  SHFL.IDX P6, R14, R13, R12, R11 ;  /* 0x0000000c0d0e7389 */ /* 0x00006400000c000b */
[----:B01----:R-:W-:Y:S01]  /*138e0*/  ENDCOLLECTIVE ;  /* 0x000000000000791b */ /* 0x003fe20003800000 */
.L_x_10275:
[----:B------:R-:W-:Y:S02]  /*138f0*/  IMAD.MOV.U32 R13, RZ, RZ, R3 ;  /* 0x000000ffff0d7224 */ /* 0x000fe400078e0003 */
[----:B------:R-:W-:Y:S02]  /*13900*/  IMAD R2, R2, R8, RZ ;  /* 0x0000000802027224 */ /* 0x000fe400078e02ff */
[----:B------:R-:W-:Y:S02]  /*13910*/  IMAD.IADD R8, R7, 0x1, R6 ;  /* 0x0000000107087824 */ /* 0x000fe400078e0206 */
[----:B------:R-:W-:-:S07]  /*13920*/  IMAD.MOV.U32 R7, RZ, RZ, R14 ;  /* 0x000000ffff077224 */ /* 0x000fce00078e000e */
[----:B------:R-:W-:Y:S05]  /*13930*/  WARPSYNC.COLLECTIVE R15, `(.L_x_10276) ;  /* 0x000000000f087348 */ /* 0x000fea0003c00000 */
[----:B------:R0:W1:Y:S02]  /*13940*/  SHFL.IDX P6, R14, R13, R12, R11 ;  /* 0x0000000c0d0e7389 */ /* 0x00006400000c000b */
[----:B01----:R-:W-:Y:S01]  /*13950*/  ENDCOLLECTIVE ;  /* 0x000000000000791b */ /* 0x003fe20003800000 */
.L_x_10276:
[----:B------:R-:W-:Y:S01]  /*13960*/  ISETP.GE.AND P1, PT, R8, R2, PT ;  /* 0x000000020800720c */ /* 0x000fe20003f26270 */
[----:B------:R0:W-:-:S12]  /*13970*/  STL [R1+0x4], R8 ;  /* 0x0000040801007387 */ /* 0x0001d80000100800 */
[----:B------:R-:W-:Y:S01]  /*13980*/  @!P1 LEA R5, P3, R10, R5, 0x1 ;  /* 0x000000050a059211 */ /* 0x000fe200078608ff */
[----:B------:R-:W-:Y:S02]  /*13990*/  IMAD.MOV.U32 R13, RZ, RZ, R0 ;  /* 0x000000ffff0d7224 */ /* 0x000fe400078e0000 */
[----:B------:R-:W-:Y:S02]  /*139a0*/  IMAD.MOV.U32 R12, RZ, RZ, 0x2 ;  /* 0x00000002ff0c7424 */ /* 0x000fe400078e00ff */
[----:B------:R-:W-:-:S05]  /*139b0*/  @!P1 IMAD.X R4, RZ, RZ, R4, P3 ;  /* 0x000000ffff049224 */ /* 0x000fca00018e0604 */
[----:B------:R-:W-:Y:S01]  /*139c0*/  @!P1 LOP3.LUT R5, R5, R4, RZ, 0x3c, !PT ;  /* 0x0000000405059212 */ /* 0x000fe200078e3cff */
[----:B0-----:R-:W-:-:S07]  /*139d0*/  IMAD.MOV.U32 R6, RZ, RZ, R14 ;  /* 0x000000ffff067224 */ /* 0x001fce00078e000e */
[----:B------:R-:W-:Y:S05]  /*139e0*/  WARPSYNC.COLLECTIVE R15, `(.L_x_10277) ;  /* 0x000000000f087348 */ /* 0x000fea0003c00000 */
[----:B------:R0:W1:Y:S02]  /*139f0*/  SHFL.IDX P6, R14, R13, R12, R11 ;  /* 0x0000000c0d0e7389 */ /* 0x00006400000c000b */
[----:B01----:R-:W-:Y:S01]  /*13a00*/  ENDCOLLECTIVE ;  /* 0x000000000000791b */ /* 0x003fe20003800000 */
.L_x_10277:
[----:B------:R-:W-:-:S04]  /*13a10*/  @!P1 LOP3.LUT R4, R5, R4, RZ, 0x3c, !PT ;  /* 0x0000000405049212 */ /* 0x000fc800078e3cff */
[----:B------:R-:W-:-:S05]  /*13a20*/  @!P1 LOP3.LUT R5, R5, R4, RZ, 0x3c, !PT ;  /* 0x0000000405059212 */ /* 0x000fca00078e3cff */
[----:B------:R-:W-:Y:S01]  /*13a30*/  @!PT LDS RZ, [RZ] ;  /* 0x00000000fffff984 */ /* 0x000fe20000000800 */
[----:B------:R-:W-:Y:S01]  /*13a40*/  @!PT LDS RZ, [RZ] ;  /* 0x00000000fffff984 */ /* 0x000fe20000000800 */
[----:B------:R-:W-:Y:S01]  /*13a50*/  @!PT LDS RZ, [RZ] ;  /* 0x00000000fffff984 */ /* 0x000fe20000000800 */
[----:B------:R0:W-:Y:S01]  /*13a60*/  @!P1 LDGSTS.E.BYPASS.LTC128B.128 [R9+0x18400], desc[UR38][R4.64], !P0 ;  /* 0x1840000004099fae */ /* 0x0001e2000c101d66 */
[----:B------:R-:W-:Y:S02]  /*13a70*/  IMAD.MOV.U32 R13, RZ, RZ, R3 ;  /* 0x000000ffff0d7224 */ /* 0x000fe400078e0003 */
[----:B0-----:R-:W-:-:S05]  /*13a80*/  VIADD R5, R8, 0x10 ;  /* 0x0000001008057836 */ /* 0x001fca0000000000 */
[----:B------:R-:W-:Y:S01]  /*13a90*/  ISETP.GE.AND P2, PT, R5, R2, PT ;  /* 0x000000020500720c */ /* 0x000fe20003f46270 */
[----:B------:R0:W-:-:S12]  /*13aa0*/  STL [R1+0x44], R5 ;  /* 0x0000440501007387 */ /* 0x0001d80000100800 */
[----:B0-----:R-:W-:Y:S01]  /*13ab0*/  @!P2 LEA R5, P1, R10, R6, 0x1 ;  /* 0x000000060a05a211 */ /* 0x001fe200078208ff */
[----:B------:R-:W-:-:S12]  /*13ac0*/  IMAD.MOV.U32 R6, RZ, RZ, R14 ;  /* 0x000000ffff067224 */ /* 0x000fd800078e000e */
[----:B------:R-:W-:Y:S05]  /*13ad0*/  WARPSYNC.COLLECTIVE R15, `(.L_x_10278) ;  /* 0x000000000f087348 */ /* 0x000fea0003c00000 */
[----:B------:R0:W1:Y:S02]  /*13ae0*/  SHFL.IDX P6, R14, R13, R12, R11 ;  /* 0x0000000c0d0e7389 */ /* 0x00006400000c000b */
[----:B01----:R-:W-:Y:S01]  /*13af0*/  ENDCOLLECTIVE ;  /* 0x000000000000791b */ /* 0x003fe20003800000 */
.L_x_10278:
[----:B------:R-:W-:Y:S02]  /*13b00*/  @!P2 IMAD.X R4, RZ, RZ, R7, P1 ;  /* 0x000000ffff04a224 */ /* 0x000fe400008e0607 */
[----:B------:R-:W-:-:S03]  /*13b10*/  VIADD R7, R8, 0x20 ;  /* 0x0000002008077836 */ /* 0x000fc60000000000 */
[----:B------:R-:W-:Y:S02]  /*13b20*/  @!P2 LOP3.LUT R5, R5, R4, RZ, 0x3c, !PT ;  /* 0x000000040505a212 */ /* 0x000fe400078e3cff */
[----:B------:R-:W-:Y:S01]  /*13b30*/  ISETP.GE.AND P1, PT, R7, R2, PT ;  /* 0x000000020700720c */ /* 0x000fe20003f26270 */
[----:B------:R0:W-:Y:S01]  /*13b40*/  STL [R1+0x50], R7 ;  /* 0x0000500701007387 */ /* 0x0001e20000100800 */
[----:B------:R-:W-:Y:S01]  /*13b50*/  @!P2 LOP3.LUT R4, R5, R4, RZ, 0x3c, !PT ;  /* 0x000000040504a212 */ /* 0x000fe200078e3cff */
[----:B------:R-:W-:-:S03]  /*13b60*/  IMAD.MOV.U32 R13, RZ, RZ, R0 ;  /* 0x000000ffff0d7224 */ /* 0x000fc600078e0000 */
[----:B------:R-:W-:Y:S01]  /*13b70*/  @!P2 LOP3.LUT R5, R5, R4, RZ, 0x3c, !PT ;  /* 0x000000040505a212 */ /* 0x000fe200078e3cff */
[----:B------:R-:W-:-:S04]  /*13b80*/  IMAD.MOV.U32 R12, RZ, RZ, 0x3 ;  /* 0x00000003ff0c7424 */ /* 0x000fc800078e00ff */
[----:B------:R-:W-:Y:S01]  /*13b90*/  @!PT LDS RZ, [RZ] ;  /* 0x00000000fffff984 */ /* 0x000fe20000000800 */
[----:B------:R-:W-:Y:S01]  /*13ba0*/  @!PT LDS RZ, [RZ] ;  /* 0x00000000fffff984 */ /* 0x000fe20000000800 */
[----:B------:R-:W-:Y:S01]  /*13bb0*/  @!PT LDS RZ, [RZ] ;  /* 0x00000000fffff984 */ /* 0x000fe20000000800 */
[----:B------:R1:W-:Y:S01]  /*13bc0*/  @!P2 LDGSTS.E.BYPASS.LTC128B.128 [R9+0x18c00], desc[UR38][R4.64], !P0 ;  /* 0x18c000000409afae */ /* 0x0003e2000c101d66 */
[----:B0-----:R-:W-:-:S05]  /*13bd0*/  VIADD R7, R8, 0x30 ;  /* 0x0000003008077836 */ /* 0x001fca0000000000 */
[----:B------:R0:W-:Y:S01]  /*13be0*/  STL [R1+0x54], R7 ;  /* 0x0000540701007387 */ /* 0x0001e20000100800 */
[----:B-1----:R-:W-:-:S07]  /*13bf0*/  IMAD.MOV.U32 R4, RZ, RZ, R14 ;  /* 0x000000ffff047224 */ /* 0x002fce00078e000e */
[----:B0-----:R-:W-:Y:S05]  /*13c00*/  WARPSYNC.COLLECTIVE R15, `(.L_x_10279) ;  /* 0x000000000f087348 */ /* 0x001fea0003c00000 */
[----:B------:R1:W2:Y:S02]  /*13c10*/  SHFL.IDX P6, R14, R13, R12, R11 ;  /* 0x0000000c0d0e7389 */ /* 0x0002a400000c000b */
[----:B012---:R-:W-:Y:S01]  /*13c20*/  ENDCOLLECTIVE ;  /* 0x000000000000791b */ /* 0x007fe20003800000 */
.L_x_10279:
        /* <DEDUP_REMOVED lines=10> */
.L_x_10280:
[----:B------:R-:W-:Y:S01]  /*13cd0*/  @!PT LDS RZ, [RZ] ;  /* 0x00000000fffff984 */ /* 0x000fe20000000800 */
[----:B------:R-:W-:Y:S01]  /*13ce0*/  @!PT LDS RZ, [RZ] ;  /* 0x00000000fffff984 */ /* 0x000fe20000000800 */
[----:B------:R-:W-:Y:S01]  /*13cf0*/  @!PT LDS RZ, [RZ] ;  /* 0x00000000fffff984 */ /* 0x000fe20000000800 */
[----:B------:R0:W-:Y:S01]  /*13d00*/  @!P1 LDGSTS.E.BYPASS.LTC128B.128 [R9+0x19400], desc[UR38][R4.64], !P0 ;  /* 0x1940000004099fae */ /* 0x0001e2000c101d66 */
[----:B------:R-:W-:Y:S01]  /*13d10*/  ISETP.GE.AND P1, PT, R7, R2, PT ;  /* 0x000000020700720c */ /* 0x000fe20003f26270 */
[----:B------:R-:W-:-:S05]  /*13d20*/  VIADD R7, R8, 0x40 ;  /* 0x0000004008077836 */ /* 0x000fca0000000000 */
[----:B------:R1:W-:Y:S01]  /*13d30*/  STL [R1+0x60], R7 ;  /* 0x0000600701007387 */ /* 0x0003e20000100800 */
[----:B------:R-:W-:Y:S02]  /*13d40*/  IMAD.MOV.U32 R13, RZ, RZ, R0 ;  /* 0x000000ffff0d7224 */ /* 0x000fe400078e0000 */
[----:B------:R-:W-:Y:S02]  /*13d50*/  IMAD.MOV.U32 R12, RZ, RZ, 0x4 ;  /* 0x00000004ff0c7424 */ /* 0x000fe400078e00ff */
[----:B0-----:R-:W-:-:S07]  /*13d60*/  IMAD.MOV.U32 R4, RZ, RZ, R14 ;  /* 0x000000ffff047224 */ /* 0x001fce00078e000e */
[----:B-1----:R-:W-:Y:S05]  /*13d70*/  WARPSYNC.COLLECTIVE R15, `(.L_x_10281) ;  /* 0x000000000f087348 */ /* 0x002fea0003c00000 */
[----:B------:R0:W2:Y:S02]  /*13d80*/  SHFL.IDX P6, R14, R13, R12, R11 ;  /* 0x0000000c0d0e7389 */ /* 0x0000a400000c000b */
[----:B012---:R-:W-:Y:S01]  /*13d90*/  ENDCOLLECTIVE ;  /* 0x000000000000791b */ /* 0x007fe20003800000 */
.L_x_10281:
        /* <DEDUP_REMOVED lines=10> */
.L_x_10282:
        /* <DEDUP_REMOVED lines=13> */
.L_x_10283:
        /* <DEDUP_REMOVED lines=10> */
.L_x_10284:
        /* <DEDUP_REMOVED lines=13> */
.L_x_10285:
        /* <DEDUP_REMOVED lines=10> */
.L_x_10286:
        /* <DEDUP_REMOVED lines=11> */
.L_x_10287:
        /* <DEDUP_REMOVED lines=10> */
.L_x_10288:
[----:B------:R-:W-:Y:S01]  /*14270*/  @!PT LDS RZ, [RZ] ;  /* 0x00000000fffff984 */ /* 0x000fe20000000800 */
[----:B------:R-:W-:Y:S01]  /*14280*/  @!PT LDS RZ, [RZ] ;  /* 0x00000000fffff984 */ /* 0x000fe20000000800 */
[----:B------:R-:W-:Y:S01]  /*14290*/  @!PT LDS RZ, [RZ] ;  /* 0x00000000fffff984 */ /* 0x000fe20000000800 */
[----:B------:R1:W-:Y:S01]  /*142a0*/  @!P1 LDGSTS.E.BYPASS.LTC128B.128 [R9+0x1b400], desc[UR38][R4.64], !P0 ;  /* 0x1b40000004099fae */ /* 0x0003e2000c101d66 */
[----:B------:R-:W-:Y:S01]  /*142b0*/  IMAD.MOV.U32 R3, RZ, RZ, R14 ;  /* 0x000000ffff037224 */ /* 0x000fe200078e000e */
[----:B------:R-:W-:Y:S06]  /*142c0*/  BRA `(.L_x_10289) ;  /* 0xffffffa800d87947 */ /* 0x000fec000383ffff */
.L_x_10169:
[----:B------:R-:W2:Y:S04]  /*142d0*/  LDL.LU R3, [R1+0x38] ;  /* 0x0000380001037983 */ /* 0x000ea80000300800 */
[----:B------:R-:W3:Y:S04]  /*142e0*/  LDL.LU R15, [R1+0x4] ;  /* 0x00000400010f7983 */ /* 0x000ee80000300800 */
[----:B------:R-:W4:Y:S04]  /*142f0*/  LDL.LU R14, [R1+0x44] ;  /* 0x00004400010e7983 */ /* 0x000f280000300800 */
[----:B------:R-:W5:Y:S04]  /*14300*/  LDL.LU R13, [R1+0x50] ;  /* 0x00005000010d7983 */ /* 0x000f680000300800 */
[----:B------:R-:W5:Y:S04]  /*14310*/  LDL.LU R12, [R1+0x54] ;  /* 0x00005400010c7983 */ /* 0x000f680000300800 */
[----:B------:R-:W5:Y:S04]  /*14320*/  LDL.LU R11, [R1+0x60] ;  /* 0x00006000010b7983 */ /* 0x000f680000300800 */
[----:B------:R-:W5:Y:S04]  /*14330*/  LDL.LU R10, [R1+0x64] ;  /* 0x00006400010a7983 */ /* 0x000f680000300800 */
[----:B------:R-:W5:Y:S04]  /*14340*/  LDL.LU R6, [R1+0x68] ;  /* 0x0000680001067983 */ /* 0x000f680000300800 */
[----:B------:R-:W5:Y:S01]  /*14350*/  LDL.LU R9, [R1+0x14] ;  /* 0x0000140001097983 */ /* 0x000f620000300800 */
[----:B------:R-:W-:Y:S01]  /*14360*/  BSSY B0, `(.L_x_10290) ;  /* 0x000001b000007945 */ /* 0x000fe20003800000 */
[----:B--2---:R-:W-:-:S05]  /*14370*/  IMAD R3, R3, R7, RZ ;  /* 0x0000000703037224 */ /* 0x004fca00078e02ff */
[-C--:B---3--:R-:W-:Y:S01]  /*14380*/  ISETP.GE.AND P4, PT, R15, R3.reuse, PT ;  /* 0x000000030f00720c */ /* 0x088fe20003f86270 */
[----:B------:R-:W-:Y:S01]  /*14390*/  IMAD.MOV.U32 R15, RZ, RZ, -0x1 ;  /* 0xffffffffff0f7424 */ /* 0x000fe200078e00ff */
[-C--:B----4-:R-:W-:Y:S02]  /*143a0*/  ISETP.GE.AND P5, PT, R14, R3.reuse, PT ;  /* 0x000000030e00720c */ /* 0x090fe40003fa6270 */
[----:B-----5:R-:W-:Y:S01]  /*143b0*/  ISETP.GE.AND P6, PT, R13, R3, PT ;  /* 0x000000030d00720c */ /* 0x020fe20003fc6270 */
[----:B------:R-:W-:Y:S01]  /*143c0*/  IMAD.MOV.U32 R13, RZ, RZ, R0 ;  /* 0x000000ffff0d7224 */ /* 0x000fe200078e0000 */
[----:B------:R-:W-:-:S07]  /*143d0*/  LOP3.LUT R9, R9, 0xffffffef, RZ, 0xc0, !PT ;  /* 0xffffffef09097812 */ /* 0x000fce00078ec0ff */
[----:B------:R-:W-:Y:S02]  /*143e0*/  @P4 LOP3.LUT R9, R9, 0x10, RZ, 0xfc, !PT ;  /* 0x0000001009094812 */ /* 0x000fe400078efcff */
[----:B------:R-:W-:Y:S01]  /*143f0*/  ISETP.GE.AND P4, PT, R12, R3, PT ;  /* 0x000000030c00720c */ /* 0x000fe20003f86270 */
[----:B------:R-:W-:Y:S01]  /*14400*/  IMAD.MOV.U32 R12, RZ, RZ, RZ ;  /* 0x000000ffff0c7224 */ /* 0x000fe200078e00ff */
[----:B------:R-:W-:-:S04]  /*14410*/  LOP3.LUT R9, R9, 0xfffffff7, RZ, 0xc0, !PT ;  /* 0xfffffff709097812 */ /* 0x000fc800078ec0ff */
[----:B------:R-:W-:Y:S02]  /*14420*/  @P5 LOP3.LUT R9, R9, 0x8, RZ, 0xfc, !PT ;  /* 0x0000000809095812 */ /* 0x000fe400078efcff */
[----:B------:R-:W-:Y:S01]  /*14430*/  ISETP.GE.AND P5, PT, R11, R3, PT ;  /* 0x000000030b00720c */ /* 0x000fe20003fa6270 */
[----:B------:R-:W-:Y:S01]  /*14440*/  IMAD.MOV.U32 R11, RZ, RZ, 0x181f ;  /* 0x0000181fff0b7424 */ /* 0x000fe200078e00ff */
[----:B------:R-:W-:-:S04]  /*14450*/  LOP3.LUT R9, R9, 0xfffffffb, RZ, 0xc0, !PT ;  /* 0xfffffffb09097812 */ /* 0x000fc800078ec0ff */
[----:B------:R-:W-:Y:S02]  /*14460*/  @P6 LOP3.LUT R9, R9, 0x4, RZ, 0xfc, !PT ;  /* 0x0000000409096812 */ /* 0x000fe400078efcff */
[----:B------:R-:W-:Y:S02]  /*14470*/  ISETP.GE.AND P6, PT, R10, R3, PT ;  /* 0x000000030a00720c */ /* 0x000fe40003fc6270 */
[----:B------:R-:W-:-:S04]  /*14480*/  LOP3.LUT R9, R9, 0xfffffffd, RZ, 0xc0, !PT ;  /* 0xfffffffd09097812 */ /* 0x000fc800078ec0ff */
[----:B------:R-:W-:Y:S02]  /*14490*/  @P4 LOP3.LUT R9, R9, 0x2, RZ, 0xfc, !PT ;  /* 0x0000000209094812 */ /* 0x000fe400078efcff */
[----:B------:R-:W-:Y:S02]  /*144a0*/  ISETP.GE.AND P4, PT, R6, R3, PT ;  /* 0x000000030600720c */ /* 0x000fe40003f86270 */
[----:B------:R-:W-:-:S04]  /*144b0*/  LOP3.LUT R9, R9, 0xffffffdf, RZ, 0xc0, !PT ;  /* 0xffffffdf09097812 */ /* 0x000fc800078ec0ff */
[----:B------:R-:W-:-:S05]  /*144c0*/  @P6 LOP3.LUT R9, R9, 0x20, RZ, 0xfc, !PT ;  /* 0x0000002009096812 */ /* 0x000fca00078efcff */
[----:B------:R0:W-:Y:S02]  /*144d0*/  STL [R1+0x14], R9 ;  /* 0x0000140901007387 */ /* 0x0001e40000100800 */
[----:B0-----:R-:W-:Y:S05]  /*144e0*/  WARPSYNC.COLLECTIVE R15, `(.L_x_10291) ;  /* 0x000000000f087348 */ /* 0x001fea0003c00000 */
[----:B------:R1:W2:Y:S02]  /*144f0*/  SHFL.IDX P6, R14, R13, R12, R11 ;  /* 0x0000000c0d0e7389 */ /* 0x0002a400000c000b */
[----:B012---:R-:W-:Y:S01]  /*14500*/  ENDCOLLECTIVE ;  /* 0x000000000000791b */ /* 0x007fe20003800000 */
.L_x_10291:
[----:B------:R-:W-:Y:S05]  /*14510*/  BSYNC B0 ;  /* 0x0000000000007941 */ /* 0x000fea0003800000 */
.L_x_10290:
[----:B------:R0:W5:Y:S04]  /*14520*/  LDL.LU R9, [R1+0x14] ;  /* 0x0000140001097983 */ /* 0x0001680000300800 */
[----:B------:R0:W5:Y:S01]  /*14530*/  LDL R7, [R1+0x10] ;  /* 0x0000100001077983 */ /* 0x0001620000100800 */
[----:B------:R-:W-:Y:S02]  /*14540*/  IMAD.MOV.U32 R13, RZ, RZ, R2 ;  /* 0x000000ffff0d7224 */ /* 0x000fe400078e0002 */
[----:B------:R-:W-:Y:S02]  /*14550*/  IMAD.MOV.U32 R12, RZ, RZ, RZ ;  /* 0x000000ffff0c7224 */ /* 0x000fe400078e00ff */
[----:B------:R-:W-:Y:S02]  /*14560*/  IMAD.MOV.U32 R11, RZ, RZ, 0x181f ;  /* 0x0000181fff0b7424 */ /* 0x000fe400078e00ff */
[----:B------:R-:W-:-:S02]  /*14570*/  IMAD.MOV.U32 R15, RZ, RZ, -0x1 ;  /* 0xffffffffff0f7424 */ /* 0x000fc400078e00ff */
[----:B0-----:R-:W-:-:S07]  /*14580*/  IMAD.MOV.U32 R4, RZ, RZ, R14 ;  /* 0x000000ffff047224 */ /* 0x001fce00078e000e */
[----:B-----5:R-:W-:Y:S05]  /*14590*/  WARPSYNC.COLLECTIVE R15, `(.L_x_10292) ;  /* 0x000000000f087348 */ /* 0x020fea0003c00000 */
[----:B------:R0:W1:Y:S02]  /*145a0*/  SHFL.IDX P6, R14, R13, R12, R11 ;  /* 0x0000000c0d0e7389 */ /* 0x00006400000c000b */
[----:B01---5:R-:W-:Y:S01]  /*145b0*/  ENDCOLLECTIVE ;  /* 0x000000000000791b */ /* 0x023fe20003800000 */
.L_x_10292:
[----:B------:R-:W-:Y:S02]  /*145c0*/  IMAD.MOV.U32 R13, RZ, RZ, R0 ;  /* 0x000000ffff0d7224 */ /* 0x000fe400078e0000 */
[----:B------:R-:W-:Y:S02]  /*145d0*/  IMAD.MOV.U32 R12, RZ, RZ, 0x1 ;  /* 0x00000001ff0c7424 */ /* 0x000fe400078e00ff */
[----:B------:R-:W-:Y:S01]  /*145e0*/  IMAD.MOV.U32 R5, RZ, RZ, R14 ;  /* 0x000000ffff057224 */ /* 0x000fe200078e000e */
[----:B------:R-:W-:-:S04]  /*145f0*/  LOP3.LUT R9, R9, 0xfffffeff, RZ, 0xc0, !PT ;  /* 0xfffffeff09097812 */ /* 0x000fc800078ec0ff */
[----:B------:R-:W-:-:S04]  /*14600*/  @P5 LOP3.LUT R9, R9, 0x100, RZ, 0xfc, !PT ;  /* 0x0000010009095812 */ /* 0x000fc800078efcff */
[C---:B------:R-:W-:Y:S02]  /*14610*/  LOP3.LUT P5, RZ, R9.reuse, 0x10, RZ, 0xc0, !PT ;  /* 0x0000001009ff7812 */ /* 0x040fe400078ac0ff */
[----:B------:R-:W-:-:S04]  /*14620*/  LOP3.LUT R9, R9, 0xffffff7f, RZ, 0xc0, !PT ;  /* 0xffffff7f09097812 */ /* 0x000fc800078ec0ff */
[----:B------:R-:W-:-:S04]  /*14630*/  @P4 LOP3.LUT R9, R9, 0x80, RZ, 0xfc, !PT ;  /* 0x0000008009094812 */ /* 0x000fc800078efcff */
[----:B------:R-:W-:Y:S01]  /*14640*/  LOP3.LUT P4, RZ, R9, 0x8, RZ, 0xc0, !PT ;  /* 0x0000000809ff7812 */ /* 0x000fe2000788c0ff */
[----:B------:R0:W-:Y:S02]  /*14650*/  STL [R1+0x14], R9 ;  /* 0x0000140901007387 */ /* 0x0001e40000100800 */
[----:B------:R-:W-:-:S05]  /*14660*/  @!P5 LEA R5, P6, R8, R5, 0x1 ;  /* 0x000000050805d211 */ /* 0x000fca00078c08ff */
[----:B------:R-:W-:-:S05]  /*14670*/  @!P5 IMAD.X R4, RZ, RZ, R4, P6 ;  /* 0x000000ffff04d224 */ /* 0x000fca00030e0604 */
[----:B0-----:R-:W-:-:S07]  /*14680*/  @!P5 LOP3.LUT R5, R5, R4, RZ, 0x3c, !PT ;  /* 0x000000040505d212 */ /* 0x001fce00078e3cff */
[----:B------:R-:W-:Y:S05]  /*14690*/  WARPSYNC.COLLECTIVE R15, `(.L_x_10293) ;  /* 0x000000000f087348 */ /* 0x000fea0003c00000 */
[----:B------:R0:W1:Y:S02]  /*146a0*/  SHFL.IDX P6, R14, R13, R12, R11 ;  /* 0x0000000c0d0e7389 */ /* 0x00006400000c000b */
[----:B01----:R-:W-:Y:S01]  /*146b0*/  ENDCOLLECTIVE ;  /* 0x000000000000791b */ /* 0x003fe20003800000 */
.L_x_10293:
[----:B------:R-:W-:-:S04]  /*146c0*/  @!P5 LOP3.LUT R4, R5, R4, RZ, 0x3c, !PT ;  /* 0x000000040504d212 */ /* 0x000fc800078e3cff */
[----:B------:R-:W-:-:S05]  /*146d0*/  @!P5 LOP3.LUT R5, R5, R4, RZ, 0x3c, !PT ;  /* 0x000000040505d212 */ /* 0x000fca00078e3cff */
[----:B------:R-:W-:Y:S01]  /*146e0*/  @!PT LDS RZ, [RZ] ;  /* 0x00000000fffff984 */ /* 0x000fe20000000800 */
[----:B------:R-:W-:Y:S01]  /*146f0*/  @!PT LDS RZ, [RZ] ;  /* 0x00000000fffff984 */ /* 0x000fe20000000800 */
[----:B------:R-:W-:Y:S01]  /*14700*/  @!PT LDS RZ, [RZ] ;  /* 0x00000000fffff984 */ /* 0x000fe20000000800 */
[----:B------:R0:W-:Y:S01]  /*14710*/  @!P5 LDGSTS.E.BYPASS.LTC128B.128 [R7+0x22400], desc[UR38][R4.64], !P3 ;  /* 0x224000000407dfae */ /* 0x0001e2000d901d66 */
[----:B------:R-:W-:-:S03]  /*14720*/  IMAD.MOV.U32 R13, RZ, RZ, R2 ;  /* 0x000000ffff0d7224 */ /* 0x000fc600078e0002 */
[----:B------:R0:W-:Y:S04]  /*14730*/  @!P5 LDGSTS.E.BYPASS.LTC128B.128 [R7+0x26400], desc[UR38][R4.64+0x80], !P2 ;  /* 0x264000800407dfae */ /* 0x0001e8000d101d66 */
[----:B------:R0:W-:Y:S04]  /*14740*/  @!P5 LDGSTS.E.BYPASS.LTC128B.128 [R7+0x2a400], desc[UR38][R4.64+0x100], !P1 ;  /* 0x2a4001000407dfae */ /* 0x0001e8000c901d66 */
[----:B------:R0:W-:Y:S01]  /*14750*/  @!P5 LDGSTS.E.BYPASS.LTC128B.128 [R7+0x2e400], desc[UR38][R4.64+0x180], !P0 ;  /* 0x2e4001800407dfae */ /* 0x0001e2000c101d66 */
[----:B------:R-:W-:Y:S01]  /*14760*/  IMAD.MOV.U32 R6, RZ, RZ, R14 ;  /* 0x000000ffff067224 */ /* 0x000fe200078e000e */
[----:B------:R-:W-:-:S13]  /*14770*/  LOP3.LUT P5, RZ, R9, 0x4, RZ, 0xc0, !PT ;  /* 0x0000000409ff7812 */ /* 0x000fda00078ac0ff */
[----:B0-----:R-:W-:Y:S05]  /*14780*/  WARPSYNC.COLLECTIVE R15, `(.L_x_10294) ;  /* 0x000000000f087348 */ /* 0x001fea0003c00000 */
[----:B------:R1:W2:Y:S02]  /*14790*/  SHFL.IDX P6, R14, R13, R12, R11 ;  /* 0x0000000c0d0e7389 */ /* 0x0002a400000c000b */
[----:B012---:R-:W-:Y:S01]  /*147a0*/  ENDCOLLECTIVE ;  /* 0x000000000000791b */ /* 0x007fe20003800000 */
.L_x_10294:
        /* <DEDUP_REMOVED lines=8> */
[----:B------:R0:W-:Y:S03]  /*14830*/  @!P4 LDGSTS.E.BYPASS.LTC128B.128 [R7+0x22c00], desc[UR38][R4.64], !P3 ;  /* 0x22c000000407cfae */ /* 0x0001e6000d901d66 */
[----:B0-----:R-:W-:Y:S05]  /*14840*/  WARPSYNC.COLLECTIVE R15, `(.L_x_10295) ;  /* 0x000000000f087348 */ /* 0x001fea0003c00000 */
[----:B------:R1:W2:Y:S02]  /*14850*/  SHFL.IDX P6, R14, R13, R12, R11 ;  /* 0x0000000c0d0e7389 */ /* 0x0002a400000c000b */
[----:B012---:R-:W-:Y:S01]  /*14860*/  ENDCOLLECTIVE ;  /* 0x000000000000791b */ /* 0x007fe20003800000 */
.L_x_10295:
[----:B------:R-:W-:Y:S01]  /*14870*/  @!PT LDS RZ, [RZ] ;  /* 0x00000000fffff984 */ /* 0x000fe20000000800 */
[----:B------:R-:W-:Y:S01]  /*14880*/  @!PT LDS RZ, [RZ] ;  /* 0x00000000fffff984 */ /* 0x000fe20000000800 */
[----:B------:R-:W-:Y:S01]  /*14890*/  @!PT LDS RZ, [RZ] ;  /* 0x00000000fffff984 */ /* 0x000fe20000000800 */
[----:B------:R0:W-:Y:S04]  /*148a0*/  @!P4 LDGSTS.E.BYPASS.LTC128B.128 [R7+0x26c00], desc[UR38][R4.64+0x80], !P2 ;  /* 0x26c000800407cfae */ /* 0x0001e8000d101d66 */
[----:B------:R0:W-:Y:S04]  /*148b0*/  @!P4 LDGSTS.E.BYPASS.LTC128B.128 [R7+0x2ac00], desc[UR38][R4.64+0x100], !P1 ;  /* 0x2ac001000407cfae */ /* 0x0001e8000c901d66 */
[----:B------:R0:W-:Y:S01]  /*148c0*/  @!P4 LDGSTS.E.BYPASS.LTC128B.128 [R7+0x2ec00], desc[UR38][R4.64+0x180], !P0 ;  /* 0x2ec001800407cfae */ /* 0x0001e2000c101d66 */
[----:B------:R-:W-:Y:S01]  /*148d0*/  LOP3.LUT P4, RZ, R9, 0x2, RZ, 0xc0, !PT ;  /* 0x0000000209ff7812 */ /* 0x000fe2000788c0ff */
[----:B------:R-:W-:-:S02]  /*148e0*/  IMAD.MOV.U32 R13, RZ, RZ, R2 ;  /* 0x000000ffff0d7224 */ /* 0x000fc400078e0002 */
[----:B------:R-:W-:-:S10]  /*148f0*/  IMAD.MOV.U32 R6, RZ, RZ, R14 ;  /* 0x000000ffff067224 */ /* 0x000fd400078e000e */
[----:B0-----:R-:W-:Y:S05]  /*14900*/  WARPSYNC.COLLECTIVE R15, `(.L_x_10296) ;  /* 0x000000000f087348 */ /* 0x001fea0003c00000 */
[----:B------:R1:W2:Y:S02]  /*14910*/  SHFL.IDX P6, R14, R13, R12, R11 ;  /* 0x0000000c0d0e7389 */ /* 0x0002a400000c000b */
[----:B012---:R-:W-:Y:S01]  /*14920*/  ENDCOLLECTIVE ;  /* 0x000000000000791b */ /* 0x007fe20003800000 */
.L_x_10296:
        /* <DEDUP_REMOVED lines=12> */
.L_x_10297:
        /* <DEDUP_REMOVED lines=12> */
.L_x_10298:
        /* <DEDUP_REMOVED lines=12> */
.L_x_10299:
        /* <DEDUP_REMOVED lines=12> */
.L_x_10300:
        /* <DEDUP_REMOVED lines=12> */
.L_x_10301:
[----:B------:R-:W-:Y:S01]  /*14cf0*/  @!PT LDS RZ, [RZ] ;  /* 0x00000000fffff984 */ /* 0x000fe20000000800 */
[----:B------:R-:W-:Y:S01]  /*14d00*/  @!PT LDS RZ, [RZ] ;  /* 0x00000000fffff984 */ /* 0x000fe20000000800 */
[----:B------:R-:W-:Y:S01]  /*14d10*/  @!PT LDS RZ, [RZ] ;  /* 0x00000000fffff984 */ /* 0x000fe20000000800 */
[----:B------:R0:W-:Y:S04]  /*14d20*/  @!P5 LDGSTS.E.BYPASS.LTC128B.128 [R7+0x28400], desc[UR38][R4.64+0x80], !P2 ;  /* 0x284000800407dfae */ /* 0x0001e8000d101d66 */
[----:B------:R0:W-:Y:S04]  /*14d30*/  @!P5 LDGSTS.E.BYPASS.LTC128B.128 [R7+0x2c400], desc[UR38][R4.64+0x100], !P1 ;  /* 0x2c4001000407dfae */ /* 0x0001e8000c901d66 */
[----:B------:R0:W-:Y:S01]  /*14d40*/  @!P5 LDGSTS.E.BYPASS.LTC128B.128 [R7+0x30400], desc[UR38][R4.64+0x180], !P0 ;  /* 0x304001800407dfae */ /* 0x0001e2000c101d66 */
[----:B------:R-:W-:Y:S02]  /*14d50*/  IMAD.MOV.U32 R13, RZ, RZ, R2 ;  /* 0x000000ffff0d7224 */ /* 0x000fe400078e0002 */
[----:B------:R-:W-:-:S07]  /*14d60*/  IMAD.MOV.U32 R6, RZ, RZ, R14 ;  /* 0x000000ffff067224 */ /* 0x000fce00078e000e */
[----:B0-----:R-:W-:Y:S05]  /*14d70*/  WARPSYNC.COLLECTIVE R15, `(.L_x_10302) ;  /* 0x000000000f087348 */ /* 0x001fea0003c00000 */
[----:B------:R1:W2:Y:S02]  /*14d80*/  SHFL.IDX P6, R14, R13, R12, R11 ;  /* 0x0000000c0d0e7389 */ /* 0x0002a400000c000b */
[----:B012---:R-:W-:Y:S01]  /*14d90*/  ENDCOLLECTIVE ;  /* 0x000000000000791b */ /* 0x007fe20003800000 */
.L_x_10302:
[----:B------:R-:W-:Y:S02]  /*14da0*/  IMAD.MOV.U32 R13, RZ, RZ, R0 ;  /* 0x000000ffff0d7224 */ /* 0x000fe400078e0000 */
[----:B------:R-:W-:Y:S01]  /*14db0*/  IMAD.MOV.U32 R12, RZ, RZ, 0x6 ;  /* 0x00000006ff0c7424 */ /* 0x000fe200078e00ff */
[----:B------:R-:W-:Y:S01]  /*14dc0*/  LOP3.LUT P6, RZ, R9, 0x20, RZ, 0xc0, !PT ;  /* 0x0000002009ff7812 */ /* 0x000fe200078cc0ff */
[----:B------:R-:W-:-:S12]  /*14dd0*/  IMAD.MOV.U32 R4, RZ, RZ, R14 ;  /* 0x000000ffff047224 */ /* 0x000fd800078e000e */
        /* <DEDUP_REMOVED lines=12> */
.L_x_10303:
[----:B------:R-:W-:Y:S02]  /*14ea0*/  IMAD.MOV.U32 R13, RZ, RZ, R2 ;  /* 0x000000ffff0d7224 */ /* 0x000fe400078e0002 */
[----:B------:R-:W-:-:S07]  /*14eb0*/  IMAD.MOV.U32 R6, RZ, RZ, R14 ;  /* 0x000000ffff067224 */ /* 0x000fce00078e000e */
[----:B------:R-:W-:Y:S05]  /*14ec0*/  WARPSYNC.COLLECTIVE R15, `(.L_x_10304) ;  /* 0x000000000f087348 */ /* 0x000fea0003c00000 */
[----:B------:R0:W1:Y:S02]  /*14ed0*/  SHFL.IDX P6, R14, R13, R12, R11 ;  /* 0x0000000c0d0e7389 */ /* 0x00006400000c000b */
[----:B01----:R-:W-:Y:S01]  /*14ee0*/  ENDCOLLECTIVE ;  /* 0x000000000000791b */ /* 0x003fe20003800000 */
.L_x_10304:
[----:B------:R-:W-:Y:S02]  /*14ef0*/  IMAD.MOV.U32 R13, RZ, RZ, R0 ;  /* 0x000000ffff0d7224 */ /* 0x000fe400078e0000 */
[----:B------:R-:W-:Y:S02]  /*14f00*/  IMAD.MOV.U32 R12, RZ, RZ, 0x7 ;  /* 0x00000007ff0c7424 */ /* 0x000fe400078e00ff */
[----:B------:R-:W-:-:S07]  /*14f10*/  IMAD.MOV.U32 R4, RZ, RZ, R14 ;  /* 0x000000ffff047224 */ /* 0x000fce00078e000e */
[----:B------:R-:W-:Y:S05]  /*14f20*/  WARPSYNC.COLLECTIVE R15, `(.L_x_10305) ;  /* 0x000000000f087348 */ /* 0x000fea0003c00000 */
[----:B------:R0:W1:Y:S02]  /*14f30*/  SHFL.IDX P6, R14, R13, R12, R11 ;  /* 0x0000000c0d0e7389 */ /* 0x00006400000c000b */
[----:B01----:R-:W-:Y:S01]  /*14f40*/  ENDCOLLECTIVE ;  /* 0x000000000000791b */ /* 0x003fe20003800000 */
.L_x_10305:
[----:B------:R-:W-:-:S05]  /*14f50*/  @!P4 LEA R4, P5, R8, R4, 0x1 ;  /* 0x000000040804c211 */ /* 0x000fca00078a08ff */
[----:B------:R-:W-:-:S05]  /*14f60*/  @!P4 IMAD.X R5, RZ, RZ, R6, P5 ;  /* 0x000000ffff05c224 */ /* 0x000fca00028e0606 */
[----:B------:R-:W-:Y:S01]  /*14f70*/  @!PT LDS RZ, [RZ] ;  /* 0x00000000fffff984 */ /* 0x000fe20000000800 */
[----:B------:R-:W-:Y:S01]  /*14f80*/  @!PT LDS RZ, [RZ] ;  /* 0x00000000fffff984 */ /* 0x000fe20000000800 */
[----:B------:R-:W-:Y:S01]  /*14f90*/  @!PT LDS RZ, [RZ] ;  /* 0x00000000fffff984 */ /* 0x000fe20000000800 */
[----:B------:R0:W-:Y:S01]  /*14fa0*/  @!P4 LDGSTS.E.BYPASS.LTC128B.128 [R7+0x25400], desc[UR38][R4.64], !P3 ;  /* 0x254000000407cfae */ /* 0x0001e2000d901d66 */
[----:B------:R-:W-:-:S03]  /*14fb0*/  IMAD.MOV.U32 R13, RZ, RZ, R2 ;  /* 0x000000ffff0d7224 */ /* 0x000fc600078e0002 */
[----:B------:R0:W-:Y:S04]  /*14fc0*/  @!P4 LDGSTS.E.BYPASS.LTC128B.128 [R7+0x29400], desc[UR38][R4.64+0x80], !P2 ;  /* 0x294000800407cfae */ /* 0x0001e8000d101d66 */
[----:B------:R0:W-:Y:S01]  /*14fd0*/  @!P4 LDGSTS.E.BYPASS.LTC128B.128 [R7+0x2d400], desc[UR38][R4.64+0x100], !P1 ;  /* 0x2d4001000407cfae */ /* 0x0001e2000c901d66 */
[----:B------:R-:W-:-:S03]  /*14fe0*/  IMAD.MOV.U32 R6, RZ, RZ, R14 ;  /* 0x000000ffff067224 */ /* 0x000fc600078e000e */
[----:B------:R0:W-:Y:S04]  /*14ff0*/  @!P4 LDGSTS.E.BYPASS.LTC128B.128 [R7+0x31400], desc[UR38][R4.64+0x180], !P0 ;  /* 0x314001800407cfae */ /* 0x0001e8000c101d66 */
[----:B0-----:R-:W-:Y:S05]  /*15000*/  WARPSYNC.COLLECTIVE R15, `(.L_x_10306) ;  /* 0x000000000f087348 */ /* 0x001fea0003c00000 */
[----:B------:R1:W2:Y:S02]  /*15010*/  SHFL.IDX P6, R14, R13, R12, R11 ;  /* 0x0000000c0d0e7389 */ /* 0x0002a400000c000b */
[----:B012---:R-:W-:Y:S01]  /*15020*/  ENDCOLLECTIVE ;  /* 0x000000000000791b */ /* 0x007fe20003800000 */
.L_x_10306:
[----:B------:R-:W-:Y:S01]  /*15030*/  IMAD.MOV.U32 R2, RZ, RZ, R14 ;  /* 0x000000ffff027224 */ /* 0x000fe200078e000e */
[----:B------:R-:W-:Y:S06]  /*15040*/  BRA `(.L_x_10307) ;  /* 0xffffffa8004c7947 */ /* 0x000fec000383ffff */
.L_x_10174:
[----:B0-----:R0:W1:Y:S02]  /*15050*/  SYNCS.PHASECHK.TRANS64.TRYWAIT P0, [R18+URZ+0x32420], R0 ;  /* 0x03242000120075a7 */ /* 0x001064000800017f */
[----:B-1----:R-:W-:Y:S05]  /*15060*/  @!P0 NANOSLEEP.SYNCS 0x989680 ;  /* 0x009896800000895d */ /* 0x002fea0003900000 */
[----:B------:R-:W1:Y:S02]  /*15070*/  @!P0 SYNCS.PHASECHK.TRANS64 P0, [R18+URZ+0x32420], R0 ;  /* 0x03242000120085a7 */ /* 0x000e64000800007f */
[----:B-1----:R-:W-:Y:S05]  /*15080*/  @!P0 BRA `(.L_x_10174) ;  /* 0xfffffffc00f08947 */ /* 0x002fea000383ffff */
[----:B------:R-:W-:Y:S05]  /*15090*/  BRA `(.L_x_10308) ;  /* 0xffffffa800c47947 */ /* 0x000fea000383ffff */
.L_x_10178:
[----:B0-----:R0:W1:Y:S02]  /*150a0*/  SYNCS.PHASECHK.TRANS64.TRYWAIT P0, [R2+URZ+0x32460], R0 ;  /* 0x03246000020075a7 */ /* 0x001064000800017f */
[----:B-1----:R-:W-:Y:S05]  /*150b0*/  @!P0 NANOSLEEP.SYNCS 0x989680 ;  /* 0x009896800000895d */ /* 0x002fea0003900000 */
[----:B------:R-:W1:Y:S02]  /*150c0*/  @!P0 SYNCS.PHASECHK.TRANS64 P0, [R2+URZ+0x32460], R0 ;  /* 0x03246000020085a7 */ /* 0x000e64000800007f */
[----:B-1----:R-:W-:Y:S05]  /*150d0*/  @!P0 BRA `(.L_x_10178) ;  /* 0xfffffffc00f08947 */ /* 0x002fea000383ffff */
[----:B------:R-:W-:Y:S05]  /*150e0*/  BRA `(.L_x_10309) ;  /* 0xffffffa800e87947 */ /* 0x000fea000383ffff */
.L_x_10193:
[----:B-1----:R1:W2:Y:S02]  /*150f0*/  SYNCS.PHASECHK.TRANS64.TRYWAIT P0, [R2+URZ+0x32440], R6 ;  /* 0x03244006020075a7 */ /* 0x0022a4000800017f */
[----:B--2---:R-:W-:Y:S05]  /*15100*/  @!P0 NANOSLEEP.SYNCS 0x989680 ;  /* 0x009896800000895d */ /* 0x004fea0003900000 */
[----:B------:R-:W2:Y:S02]  /*15110*/  @!P0 SYNCS.PHASECHK.TRANS64 P0, [R2+URZ+0x32440], R6 ;  /* 0x03244006020085a7 */ /* 0x000ea4000800007f */
[----:B--2---:R-:W-:Y:S05]  /*15120*/  @!P0 BRA `(.L_x_10193) ;  /* 0xfffffffc00f08947 */ /* 0x004fea000383ffff */
[----:B------:R-:W-:Y:S05]  /*15130*/  BRA `(.L_x_10310) ;  /* 0xffffffb400087947 */ /* 0x000fea000383ffff */
.L_x_10198:
[----:B0-----:R0:W2:Y:S02]  /*15140*/  SYNCS.PHASECHK.TRANS64.TRYWAIT P0, [R2+URZ+0x32460], R6 ;  /* 0x03246006020075a7 */ /* 0x0010a4000800017f */
[----:B--2---:R-:W-:Y:S05]  /*15150*/  @!P0 NANOSLEEP.SYNCS 0x989680 ;  /* 0x009896800000895d */ /* 0x004fea0003900000 */
[----:B------:R-:W2:Y:S02]  /*15160*/  @!P0 SYNCS.PHASECHK.TRANS64 P0, [R2+URZ+0x32460], R6 ;  /* 0x03246006020085a7 */ /* 0x000ea4000800007f */
[----:B--2---:R-:W-:Y:S05]  /*15170*/  @!P0 BRA `(.L_x_10198) ;  /* 0xfffffffc00f08947 */ /* 0x004fea000383ffff */
[----:B------:R-:W-:Y:S05]  /*15180*/  BRA `(.L_x_10311) ;  /* 0xffffffb400847947 */ /* 0x000fea000383ffff */
.L_x_10209:
[----:B-1----:R1:W2:Y:S02]  /*15190*/  SYNCS.PHASECHK.TRANS64.TRYWAIT P0, [R2+URZ+0x32440], R3 ;  /* 0x03244003020075a7 */ /* 0x0022a4000800017f */
[----:B--2---:R-:W-:Y:S05]  /*151a0*/  @!P0 NANOSLEEP.SYNCS 0x989680 ;  /* 0x009896800000895d */ /* 0x004fea0003900000 */
[----:B------:R-:W2:Y:S02]  /*151b0*/  @!P0 SYNCS.PHASECHK.TRANS64 P0, [R2+URZ+0x32440], R3 ;  /* 0x03244003020085a7 */ /* 0x000ea4000800007f */
[----:B--2---:R-:W-:Y:S05]  /*151c0*/  @!P0 BRA `(.L_x_10209) ;  /* 0xfffffffc00f08947 */ /* 0x004fea000383ffff */
[----:B------:R-:W-:Y:S05]  /*151d0*/  BRA `(.L_x_10312) ;  /* 0xffffffbc00707947 */ /* 0x000fea000383ffff */
.L_x_10214:
[----:B--2---:R2:W3:Y:S02]  /*151e0*/  SYNCS.PHASECHK.TRANS64.TRYWAIT P0, [R2+URZ+0x32460], R3 ;  /* 0x03246003020075a7 */ /* 0x0044e4000800017f */
[----:B---3--:R-:W-:Y:S05]  /*151f0*/  @!P0 NANOSLEEP.SYNCS 0x989680 ;  /* 0x009896800000895d */ /* 0x008fea0003900000 */
[----:B------:R-:W3:Y:S02]  /*15200*/  @!P0 SYNCS.PHASECHK.TRANS64 P0, [R2+URZ+0x32460], R3 ;  /* 0x03246003020085a7 */ /* 0x000ee4000800007f */
[----:B---3--:R-:W-:Y:S05]  /*15210*/  @!P0 BRA `(.L_x_10214) ;  /* 0xfffffffc00f08947 */ /* 0x008fea000383ffff */
[----:B------:R-:W-:Y:S05]  /*15220*/  BRA `(.L_x_10313) ;  /* 0xffffffbc00ec7947 */ /* 0x000fea000383ffff */
.L_x_10225:
[----:B-1----:R1:W2:Y:S02]  /*15230*/  SYNCS.PHASECHK.TRANS64.TRYWAIT P0, [R3+URZ+0x32440], R2 ;  /* 0x03244002030075a7 */ /* 0x0022a4000800017f */
[----:B--2---:R-:W-:Y:S05]  /*15240*/  @!P0 NANOSLEEP.SYNCS 0x989680 ;  /* 0x009896800000895d */ /* 0x004fea0003900000 */
[----:B------:R-:W2:Y:S02]  /*15250*/  @!P0 SYNCS.PHASECHK.TRANS64 P0, [R3+URZ+0x32440], R2 ;  /* 0x03244002030085a7 */ /* 0x000ea4000800007f */
[----:B--2---:R-:W-:Y:S05]  /*15260*/  @!P0 BRA `(.L_x_10225) ;  /* 0xfffffffc00f08947 */ /* 0x004fea000383ffff */
[----:B------:R-:W-:Y:S05]  /*15270*/  BRA `(.L_x_10314) ;  /* 0xffffffc400bc7947 */ /* 0x000fea000383ffff */
.L_x_10230:
[----:B--2---:R2:W3:Y:S02]  /*15280*/  SYNCS.PHASECHK.TRANS64.TRYWAIT P0, [R3+URZ+0x32460], R2 ;  /* 0x03246002030075a7 */ /* 0x0044e4000800017f */
[----:B---3--:R-:W-:Y:S05]  /*15290*/  @!P0 NANOSLEEP.SYNCS 0x989680 ;  /* 0x009896800000895d */ /* 0x008fea0003900000 */
[----:B------:R-:W3:Y:S02]  /*152a0*/  @!P0 SYNCS.PHASECHK.TRANS64 P0, [R3+URZ+0x32460], R2 ;  /* 0x03246002030085a7 */ /* 0x000ee4000800007f */
[----:B---3--:R-:W-:Y:S05]  /*152b0*/  @!P0 BRA `(.L_x_10230) ;  /* 0xfffffffc00f08947 */ /* 0x008fea000383ffff */
[----:B------:R-:W-:Y:S05]  /*152c0*/  BRA `(.L_x_10315) ;  /* 0xffffffc800387947 */ /* 0x000fea000383ffff */
.L_x_10242:
        /* <DEDUP_REMOVED lines=9> */
.L_x_10317:
[----:B------:R-:W-:Y:S05]  /*15360*/  BSYNC B0 ;  /* 0x0000000000007941 */ /* 0x000fea0003800000 */
.L_x_10316:
        /* <DEDUP_REMOVED lines=9> */
.L_x_10318:
        /* <DEDUP_REMOVED lines=26> */
.L_x_10319:
        /* <DEDUP_REMOVED lines=8> */
.L_x_10320:
        /* <DEDUP_REMOVED lines=8> */
.L_x_10321:
        /* <DEDUP_REMOVED lines=8> */
.L_x_10322:
        /* <DEDUP_REMOVED lines=8> */
.L_x_10323:
        /* <DEDUP_REMOVED lines=9> */
.L_x_10324:
[----:B------:R-:W-:Y:S01]  /*15830*/  IMAD.MOV.U32 R9, RZ, RZ, R14 ;  /* 0x000000ffff097224 */ /* 0x000fe200078e000e */
[----:B------:R-:W-:Y:S06]  /*15840*/  BRA `(.L_x_10325) ;  /* 0xffffffcc00807947 */ /* 0x000fec000383ffff */
.L_x_10245:
        /* <DEDUP_REMOVED lines=8> */
.L_x_10327:
[----:B------:R-:W-:Y:S05]  /*158d0*/  BSYNC B0 ;  /* 0x0000000000007941 */ /* 0x000fea0003800000 */
.L_x_10326:
        /* <DEDUP_REMOVED lines=10> */
.L_x_10328:
        /* <DEDUP_REMOVED lines=8> */
.L_x_10329:
        /* <DEDUP_REMOVED lines=8> */
.L_x_10330:
        /* <DEDUP_REMOVED lines=8> */
.L_x_10331:
        /* <DEDUP_REMOVED lines=9> */
.L_x_10332:
[----:B------:R-:W-:Y:S01]  /*15b90*/  IMAD.MOV.U32 R9, RZ, RZ, R14 ;  /* 0x000000ffff097224 */ /* 0x000fe200078e000e */
[----:B------:R-:W-:Y:S06]  /*15ba0*/  BRA `(.L_x_10333) ;  /* 0xffffffcc00547947 */ /* 0x000fec000383ffff */
.L_x_10247:
[----:B------:R-:W-:Y:S01]  /*15bb0*/  BSSY B0, `(.L_x_10334) ;  /* 0x0000006000007945 */ /* 0x000fe20003800000 */
[----:B------:R-:W-:Y:S01]  /*15bc0*/  PLOP3.LUT P6, PT, P6, PT, PT, 0x8, 0x0 ;  /* 0x000000000000781c */ /* 0x000fe200037ce170 */
[----:B------:R-:W-:-:S12]  /*15bd0*/  IMAD.MOV.U32 R15, RZ, RZ, -0x1 ;  /* 0xffffffffff0f7424 */ /* 0x000fd800078e00ff */
[----:B0-----:R-:W-:Y:S05]  /*15be0*/  WARPSYNC.COLLECTIVE R15, `(.L_x_10335) ;  /* 0x000000000f087348 */ /* 0x001fea0003c00000 */
[----:B------:R-:W-:Y:S01]  /*15bf0*/  VOTE.ANY R14, PT, P6 ;  /* 0x00000000000e7806 */ /* 0x000fe200030e0100 */
[----:B0-----:R-:W-:Y:S06]  /*15c00*/  ENDCOLLECTIVE ;  /* 0x000000000000791b */ /* 0x001fec0003800000 */
.L_x_10335:
[----:B------:R-:W-:Y:S05]  /*15c10*/  BSYNC B0 ;  /* 0x0000000000007941 */ /* 0x000fea0003800000 */
.L_x_10334:
        /* <DEDUP_REMOVED lines=9> */
.L_x_10336:
[----:B------:R-:W-:Y:S02]  /*15cb0*/  IMAD.MOV.U32 R13, RZ, RZ, R6 ;  /* 0x000000ffff0d7224 */ /* 0x000fe400078e0006 */
[----:B------:R-:W-:-:S07]  /*15cc0*/  IMAD.MOV.U32 R5, RZ, RZ, R14 ;  /* 0x000000ffff057224 */ /* 0x000fce00078e000e */
[----:B------:R-:W-:Y:S05]  /*15cd0*/  WARPSYNC.COLLECTIVE R15, `(.L_x_10337) ;  /* 0x000000000f087348 */ /* 0x000fea0003c00000 */
[----:B------:R0:W1:Y:S02]  /*15ce0*/  SHFL.IDX P6, R14, R13, R12, R11 ;  /* 0x0000000c0d0e7389 */ /* 0x00006400000c000b */
[----:B01----:R-:W-:Y:S01]  /*15cf0*/  ENDCOLLECTIVE ;  /* 0x000000000000791b */ /* 0x003fe20003800000 */
.L_x_10337:
[----:B------:R-:W-:Y:S01]  /*15d00*/  IMAD.MOV.U32 R6, RZ, RZ, R14 ;  /* 0x000000ffff067224 */ /* 0x000fe200078e000e */
[----:B------:R-:W-:Y:S06]  /*15d10*/  BRA `(.L_x_10338) ;  /* 0xffffffcc00347947 */ /* 0x000fec000383ffff */
.L_x_10249:
[----:B------:R-:W-:Y:S01]  /*15d20*/  BSSY B0, `(.L_x_10339) ;  /* 0x0000007000007945 */ /* 0x000fe20003800000 */
[----:B------:R-:W-:Y:S02]  /*15d30*/  IMAD.MOV.U32 R13, RZ, RZ, R2 ;  /* 0x000000ffff0d7224 */ /* 0x000fe400078e0002 */
[----:B------:R-:W-:Y:S02]  /*15d40*/  IMAD.MOV.U32 R11, RZ, RZ, 0x1f ;  /* 0x0000001fff0b7424 */ /* 0x000fe400078e00ff */
[----:B------:R-:W-:-:S07]  /*15d50*/  IMAD.MOV.U32 R15, RZ, RZ, -0x1 ;  /* 0xffffffffff0f7424 */ /* 0x000fce00078e00ff */
[----:B0123--:R-:W-:Y:S05]  /*15d60*/  WARPSYNC.COLLECTIVE R15, `(.L_x_10340) ;  /* 0x000000000f087348 */ /* 0x00ffea0003c00000 */
[----:B------:R4:W0:Y:S02]  /*15d70*/  SHFL.IDX P6, R14, R13, R12, R11 ;  /* 0x0000000c0d0e7389 */ /* 0x00082400000c000b */
[----:B01234-:R-:W-:Y:S01]  /*15d80*/  ENDCOLLECTIVE ;  /* 0x000000000000791b */ /* 0x01ffe20003800000 */
.L_x_10340:
[----:B------:R-:W-:Y:S05]  /*15d90*/  BSYNC B0 ;  /* 0x0000000000007941 */ /* 0x000fea0003800000 */
.L_x_10339:
[----:B------:R-:W-:Y:S01]  /*15da0*/  IMAD.MOV.U32 R2, RZ, RZ, R14 ;  /* 0x000000ffff027224 */ /* 0x000fe200078e000e */
[----:B------:R-:W-:Y:S06]  /*15db0*/  BRA `(.L_x_10341) ;  /* 0xffffffcc00247947 */ /* 0x000fec000383ffff */
.L_x_10253:
[----:B0-----:R0:W1:Y:S02]  /*15dc0*/  SYNCS.PHASECHK.TRANS64.TRYWAIT P0, [R0+URZ+0x32420], R3 ;  /* 0x03242003000075a7 */ /* 0x001064000800017f */
[----:B-1----:R-:W-:Y:S05]  /*15dd0*/  @!P0 NANOSLEEP.SYNCS 0x989680 ;  /* 0x009896800000895d */ /* 0x002fea0003900000 */
[----:B------:R-:W1:Y:S02]  /*15de0*/  @!P0 SYNCS.PHASECHK.TRANS64 P0, [R0+URZ+0x32420], R3 ;  /* 0x03242003000085a7 */ /* 0x000e64000800007f */
[----:B-1----:R-:W-:Y:S05]  /*15df0*/  @!P0 BRA `(.L_x_10253) ;  /* 0xfffffffc00f08947 */ /* 0x002fea000383ffff */
[----:B------:R-:W-:Y:S05]  /*15e00*/  BRA `(.L_x_10342) ;  /* 0xffffffd000bc7947 */ /* 0x000fea000383ffff */
.L_x_10254:
        /* <DEDUP_REMOVED lines=11> */
.L_x_10344:
[----:B------:R-:W-:Y:S05]  /*15ec0*/  BSYNC B0 ;  /* 0x0000000000007941 */ /* 0x000fea0003800000 */
.L_x_10343:
[----:B------:R-:W-:Y:S05]  /*15ed0*/  BRA `(.L_x_10345) ;  /* 0xffffffd000a47947 */ /* 0x000fea000383ffff */
.L_x_10257:
[----:B------:R-:W-:Y:S01]  /*15ee0*/  BSSY B1, `(.L_x_10346) ;  /* 0x0000006000017945 */ /* 0x000fe20003800000 */
[----:B------:R-:W-:-:S07]  /*15ef0*/  IMAD.MOV.U32 R15, RZ, RZ, -0x1 ;  /* 0xffffffffff0f7424 */ /* 0x000fce00078e00ff */
[----:B01----:R-:W-:Y:S05]  /*15f00*/  WARPSYNC.COLLECTIVE R15, `(.L_x_10347) ;  /* 0x000000000f0c7348 */ /* 0x003fea0003c00000 */
[----:B------:R-:W-:Y:S02]  /*15f10*/  ELECT P6, UR62, PT ;  /* 0x00000000003e782f */ /* 0x000fe400038c0000 */
[----:B------:R-:W-:Y:S01]  /*15f20*/  MOV R14, UR62 ;  /* 0x0000003e000e7c02 */ /* 0x000fe20008000f00 */
[----:B01----:R-:W-:Y:S10]  /*15f30*/  ENDCOLLECTIVE ;  /* 0x000000000000791b */ /* 0x003ff40003800000 */
.L_x_10347:
[----:B------:R-:W-:Y:S05]  /*15f40*/  BSYNC B1 ;  /* 0x0000000000017941 */ /* 0x000fea0003800000 */
.L_x_10346:
[----:B------:R-:W-:Y:S05]  /*15f50*/  BRA `(.L_x_10348) ;  /* 0xffffffd0009c7947 */ /* 0x000fea000383ffff */
.L_x_10259:
[----:B0-----:R0:W1:Y:S02]  /*15f60*/  SYNCS.PHASECHK.TRANS64.TRYWAIT P0, [R6+URZ], R5 ;  /* 0x00000005060075a7 */ /* 0x001064000800017f */
[----:B-1----:R-:W-:Y:S05]  /*15f70*/  @!P0 NANOSLEEP.SYNCS 0x989680 ;  /* 0x009896800000895d */ /* 0x002fea0003900000 */
[----:B------:R-:W1:Y:S02]  /*15f80*/  @!P0 SYNCS.PHASECHK.TRANS64 P0, [R6+URZ], R5 ;  /* 0x00000005060085a7 */ /* 0x000e64000800007f */
[----:B-1----:R-:W-:Y:S05]  /*15f90*/  @!P0 BRA `(.L_x_10259) ;  /* 0xfffffffc00f08947 */ /* 0x002fea000383ffff */
[----:B------:R-:W-:Y:S05]  /*15fa0*/  BRA `(.L_x_10349) ;  /* 0xffffffd000d47947 */ /* 0x000fea000383ffff */
.L_x_10260:
[----:B-1----:R1:W2:Y:S02]  /*15fb0*/  SYNCS.PHASECHK.TRANS64.TRYWAIT P0, [R7+URZ], R2 ;  /* 0x00000002070075a7 */ /* 0x0022a4000800017f */
[----:B--2---:R-:W-:Y:S05]  /*15fc0*/  @!P0 NANOSLEEP.SYNCS 0x989680 ;  /* 0x009896800000895d */ /* 0x004fea0003900000 */
[----:B------:R-:W2:Y:S02]  /*15fd0*/  @!P0 SYNCS.PHASECHK.TRANS64 P0, [R7+URZ], R2 ;  /* 0x00000002070085a7 */ /* 0x000ea4000800007f */
[----:B--2---:R-:W-:Y:S05]  /*15fe0*/  @!P0 BRA `(.L_x_10260) ;  /* 0xfffffffc00f08947 */ /* 0x004fea000383ffff */
[----:B------:R-:W-:Y:S05]  /*15ff0*/  BRA `(.L_x_10350) ;  /* 0xffffffd000c87947 */ /* 0x000fea000383ffff */
.L_x_10262:
[----:B--2---:R2:W3:Y:S02]  /*16000*/  SYNCS.PHASECHK.TRANS64.TRYWAIT P0, [R4+URZ], R5 ;  /* 0x00000005040075a7 */ /* 0x0044e4000800017f */
[----:B---3--:R-:W-:Y:S05]  /*16010*/  @!P0 NANOSLEEP.SYNCS 0x989680 ;  /* 0x009896800000895d */ /* 0x008fea0003900000 */
[----:B------:R-:W3:Y:S02]  /*16020*/  @!P0 SYNCS.PHASECHK.TRANS64 P0, [R4+URZ], R5 ;  /* 0x00000005040085a7 */ /* 0x000ee4000800007f */
[----:B---3--:R-:W-:Y:S05]  /*16030*/  @!P0 BRA `(.L_x_10262) ;  /* 0xfffffffc00f08947 */ /* 0x008fea000383ffff */
[----:B------:R-:W-:Y:S05]  /*16040*/  BRA `(.L_x_10351) ;  /* 0xffffffd000cc7947 */ /* 0x000fea000383ffff */
.L_x_10352:
        /* <DEDUP_REMOVED lines=11> */
.L_x_15192:


//--------------------- .text._ZN7cutlass13device_kernelIN5flash11enable_sm90INS1_16FlashAttnFwdSm90INS1_25CollectiveMainloopFwdSm90ILi2EN4cute5tupleIJNS5_1CILi1EEES8_S8_EEENS6_IJNS7_ILi128EEENS7_ILi96EEENS7_ILi64EEEEEELi256ENS_6half_tEfNS_4arch4Sm90ELb0ELb0ELb1ELb1ELb0ELb1ELb1ELb1ELb0ELb1ELb1ELb0EEENS1_21CollectiveEpilogueFwdINS6_IJSA_NS7_ILi256EEESB_EEES9_SE_SG_Li256ELb1ELb1ELb1ELb0EEENS1_36VarlenDynamicPersistentTileSchedulerILi128ELi96ELi256ELi128ELb1ELb1ELb1ELb0ELb1ELb1EEEEEEEEEvNT_6ParamsE --------------------------
	.section	.text._ZN7cutlass13device_kernelIN5flash11enable_sm90INS1_16FlashAttnFwdSm90INS1_25CollectiveMainloopFwdSm90ILi2EN4cute5tupleIJNS5_1CILi1EEES8_S8_EEENS6_IJNS7_ILi128EEENS7_ILi96EEENS7_ILi64EEEEEELi256ENS_6half_tEfNS_4arch4Sm90ELb0ELb0ELb1ELb1ELb0ELb1ELb1ELb1ELb0ELb1ELb1ELb0EEENS1_21CollectiveEpilogueFwdINS6_IJSA_NS7_ILi256EEESB_EEES9_SE_SG_Li256ELb1ELb1ELb1ELb0EEENS1_36VarlenDynamicPersistentTileSchedulerILi128ELi96ELi256ELi128ELb1ELb1ELb1ELb0ELb1ELb1EEEEEEEEEvNT_6ParamsE,"ax",@progbits
	.align	128
.text._ZN7cutlass13device_kernelIN5flash11enable_sm90INS1_16FlashAttnFwdSm90INS1_25CollectiveMainloopFwdSm90ILi2EN4cute5tupleIJNS5_1CILi1EEES8_S8_EEENS6_IJNS7_ILi128EEENS7_ILi96EEENS7_ILi64EEEEEELi256ENS_6half_tEfNS_4arch4Sm90ELb0ELb0ELb1ELb1ELb0ELb1ELb1ELb1ELb0ELb1ELb1ELb0EEENS1_21CollectiveEpilogueFwdINS6_IJSA_NS7_ILi256EEESB_EEES9_SE_SG_Li256ELb1ELb1ELb1ELb0EEENS1_36VarlenDynamicPersistentTileSchedulerILi128ELi96ELi256ELi128ELb1ELb1ELb1ELb0ELb1ELb1EEEEEEEEEvNT_6ParamsE:
        .type           _ZN7cutlass13device_kernelIN5flash11enable_sm90INS1_16FlashAttnFwdSm90INS1_25CollectiveMainloopFwdSm90ILi2EN4cute5tupleIJNS5_1CILi1EEES8_S8_EEENS6_IJNS7_ILi128EEENS7_ILi96EEENS7_ILi64EEEEEELi256ENS_6half_tEfNS_4arch4Sm90ELb0ELb0ELb1ELb1ELb0ELb1ELb1ELb1ELb0ELb1ELb1ELb0EEENS1_21CollectiveEpilogueFwdINS6_IJSA_NS7_ILi256EEESB_EEES9_SE_SG_Li256ELb1ELb1ELb1ELb0EEENS1_36VarlenDynamicPersistentTileSchedulerILi128ELi96ELi256ELi128ELb1ELb1ELb1ELb0ELb1ELb1EEEEEEEEEvNT_6ParamsE,@function
        .size           _ZN7cutlass13device_kernelIN5flash11enable_sm90INS1_16FlashAttnFwdSm90INS1_25CollectiveMainloopFwdSm90ILi2EN4cute5tupleIJNS5_1CILi1EEES8_S8_EEENS6_IJNS7_ILi128EEENS7_ILi96EEENS7_ILi64EEEEEELi256ENS_6half_tEfNS_4arch4Sm90ELb0ELb0ELb1ELb1ELb0ELb1ELb1ELb1ELb0ELb1ELb1ELb0EEENS1_21CollectiveEpilogueFwdINS6_IJSA_NS7_ILi256EEESB_EEES9_SE_SG_Li256ELb1ELb1ELb1ELb0EEENS1_36VarlenDynamicPersistentTileSchedulerILi128ELi96ELi256ELi128ELb1ELb1ELb1ELb0ELb1ELb1EEEEEEEEEvNT_6ParamsE,(.L_x_15193 - _ZN7cutlass13device_kernelIN5flash11enable_sm90INS1_16FlashAttnFwdSm90INS1_25CollectiveMainloopFwdSm90ILi2EN4cute5tupleIJNS5_1CILi1EEES8_S8_EEENS6_IJNS7_ILi128EEENS7_ILi96EEENS7_ILi64EEEEEELi256ENS_6half_tEfNS_4arch4Sm90ELb0ELb0ELb1ELb1ELb0ELb1ELb1ELb1ELb0ELb1ELb1ELb0EEENS1_21CollectiveEpilogueFwdINS6_IJSA_NS7_ILi256EEESB_EEES9_SE_SG_Li256ELb1ELb1ELb1ELb0EEENS1_36VarlenDynamicPersistentTileSchedulerILi128ELi96ELi256ELi128ELb1ELb1ELb1ELb0ELb1ELb1EEEEEEEEEvNT_6ParamsE)
        .other          _ZN7cutlass13device_kernelIN5flash11enable_sm90INS1_16FlashAttnFwdSm90INS1_25CollectiveMainloopFwdSm90ILi2EN4cute5tupleIJNS5_1CILi1EEES8_S8_EEENS6_IJNS7_ILi128EEENS7_ILi96EEENS7_ILi64EEEEEELi256ENS_6half_tEfNS_4arch4Sm90ELb0ELb0ELb1ELb1ELb0ELb1ELb1ELb1ELb0ELb1ELb1ELb0EEENS1_21CollectiveEpilogueFwdINS6_IJSA_NS7_ILi256EEESB_EEES9_SE_SG_Li256ELb1ELb1ELb1ELb0EEENS1_36VarlenDynamicPersistentTileSchedulerILi128ELi96ELi256ELi128ELb1ELb1ELb1ELb0ELb1ELb1EEEEEEEEEvNT_6ParamsE,@"STO_CUDA_ENTRY STV_DEFAULT"
_ZN7cutlass13device_kernelIN5flash11enable_sm90INS1_16FlashAttnFwdSm90INS1_25CollectiveMainloopFwdSm90ILi2EN4cute5tupleIJNS5_1CILi1EEES8_S8_EEENS6_IJNS7_ILi128EEENS7_ILi96EEENS7_ILi64EEEEEELi256ENS_6half_tEfNS_4arch4Sm90ELb0ELb0ELb1ELb1ELb0ELb1ELb1ELb1ELb0ELb1ELb1ELb0EEENS1_21CollectiveEpilogueFwdINS6_IJSA_NS7_ILi256EEESB_EEES9_SE_SG_Li256ELb1ELb1ELb1ELb0EEENS1_36VarlenDynamicPersistentTileSchedulerILi128ELi96ELi256ELi128ELb1ELb1ELb1ELb0ELb1ELb1EEEEEEEEEvNT_6ParamsE:
        /* <DEDUP_REMOVED lines=24> */
.L_x_10354:
[----:B------:R-:W-:Y:S05]  /*0180*/  BSYNC B0 ;  /* 0x0000000000007941 */ /* 0x000fea0003800000 */
.L_x_10353:
        /* <DEDUP_REMOVED lines=43> */
.L_x_10355:
        /* <DEDUP_REMOVED lines=22> */
.L_x_10356:
        /* <DEDUP_REMOVED lines=18> */
.L_x_10357:
        /* <DEDUP_REMOVED lines=22> */
.L_x_10358:
        /* <DEDUP_REMOVED lines=22> */
.L_x_10359:
        /* <DEDUP_REMOVED lines=8> */
[----:B-123--:R-:W-:Y:S06]  /*0a00*/  BAR.SYNC.DEFER_BLOCKING 0x0 ;  /* 0x0000000000007b1d */ /* 0x00efec0000010000 */
[----:B------:R-:W-:Y:S05]  /*0a10*/  @!P0 BRA `(.L_x_10361) ;  /* 0x0000013400d88947 */ /* 0x000fea0003800000 */
.L_x_10362:
[----:B------:R-:W-:-:S08]  /*0a20*/  NOP ;  /* 0x0000000000007918 */ /* 0x000fd00000000000 */
[----:B------:R-:W1:Y:S02]  /*0a30*/  USETMAXREG.TRY_ALLOC.CTAPOOL UP0, 0xf0 ;  /* 0x000000f0000079c8 */ /* 0x000e640008000600 */
[----:B-1----:R-:W-:-:S13]  /*0a40*/  PLOP3.LUT P0, PT, PT, PT, UP0, 0x80, 0x0 ;  /* 0x000000000000781c */ /* 0x002fda0003f0f008 */
[----:B------:R-:W-:Y:S05]  /*0a50*/  @!P0 BRA `(.L_x_10362) ;  /* 0xfffffffc00f08947 */ /* 0x000fea000383ffff */
[----:B------:R-:W-:Y:S01]  /*0a60*/  SHF.R.U32.HI R0, RZ, 0x7, R6 ;  /* 0x00000007ff007819 */ /* 0x000fe20000011606 */
[----:B------:R-:W1:Y:S08]  /*0a70*/  S2UR UR5, SR_CgaCtaId ;  /* 0x00000000000579c3 */ /* 0x000e700000008800 */
[----:B------:R-:W-:Y:S06]  /*0a80*/  BAR.ARV 0x8, 0x180 ;  /* 0x0206000000007b1d */ /* 0x000fec0000002000 */
[----:B------:R-:W-:Y:S01]  /*0a90*/  ISETP.NE.AND P0, PT, R0, 0x1, PT ;  /* 0x000000010000780c */ /* 0x000fe20003f05270 */
[----:B------:R-:W-:-:S12]  /*0aa0*/  UMOV UR4, 0x400 ;  /* 0x0000040000047882 */ /* 0x000fd80000000000 */
[----:B------:R-:W-:Y:S06]  /*0ab0*/  @!P0 BAR.ARV 0x9, 0x100 ;  /* 0x0244000000008b1d */ /* 0x000fec0000002000 */
[----:B-1----:R-:W-:Y:S02]  /*0ac0*/  ULEA UR4, UR5, UR4, 0x18 ;  /* 0x0000000405047291 */ /* 0x002fe4000f8ec03f */
[----:B------:R-:W-:Y:S04]  /*0ad0*/  BAR.SYNC.DEFER_BLOCKING 0x5, 0x180 ;  /* 0x0146000000007b1d */ /* 0x000fe80000010000 */
[----:B------:R-:W-:-:S02]  /*0ae0*/  IMAD.U32 R18, RZ, RZ, UR4 ;  /* 0x00000004ff127e24 */ /* 0x000fc4000f8e00ff */
[----:B------:R-:W-:-:S03]  /*0af0*/  ULDC UR4, c[0x0][0xd3c] ;  /* 0x00034f0000047ab9 */ /* 0x000fc60000000800 */
[----:B------:R-:W1:Y:S01]  /*0b00*/  LDS.128 R40, [R18+0x324d0] ;  /* 0x0324d00012287984 */ /* 0x000e620000000c00 */
[----:B------:R-:W-:Y:S06]  /*0b10*/  BAR.ARV 0x4, 0x180 ;  /* 0x0106000000007b1d */ /* 0x000fec0000002000 */
[----:B-1----:R-:W-:-:S13]  /*0b20*/  ISETP.GE.AND P0, PT, R43, UR4, PT ;  /* 0x000000042b007c0c */ /* 0x002fda000bf06270 */
[----:B------:R-:W-:Y:S05]  /*0b30*/  @P0 BRA `(.L_x_10363) ;  /* 0x000001c0002c0947 */ /* 0x000fea0003800000 */
[----:B------:R-:W2:Y:S01]  /*0b40*/  LDL R0, [R1+0xa0] ;  /* 0x0000a00001007983 */ /* 0x000ea20000100800 */
[----:B------:R-:W-:Y:S01]  /*0b50*/  VIADD R6, R6, 0xffffff80 ;  /* 0xffffff8006067836 */ /* 0x000fe20000000000 */
[----:B------:R-:W-:Y:S01]  /*0b60*/  CS2R R200, SRZ ;  /* 0x0000000000c87805 */ /* 0x000fe2000001ff00 */
[----:B------:R-:W-:Y:S02]  /*0b70*/  IMAD.MOV.U32 R204, RZ, RZ, RZ ;  /* 0x000000ffffcc7224 */ /* 0x000fe400078e00ff */
[----:B------:R-:W-:Y:S01]  /*0b80*/  IMAD.MOV.U32 R226, RZ, RZ, RZ ;  /* 0x000000ffffe27224 */ /* 0x000fe200078e00ff */
[----:B------:R-:W-:-:S04]  /*0b90*/  SHF.R.S32.HI R3, RZ, 0x1f, R6 ;  /* 0x0000001fff037819 */ /* 0x000fc80000011406 */
[CC--:B0-----:R-:W-:Y:S02]  /*0ba0*/  LEA.HI R2, R3.reuse, R6.reuse, RZ, 0x4 ;  /* 0x0000000603027211 */ /* 0x0c1fe400078f20ff */
[CC--:B------:R-:W-:Y:S02]  /*0bb0*/  LEA.HI R216, R3.reuse, R6.reuse, RZ, 0x5 ;  /* 0x0000000603d87211 */ /* 0x0c0fe400078f28ff */
[----:B------:R-:W-:Y:S02]  /*0bc0*/  SHF.R.S32.HI R7, RZ, 0x4, R2 ;  /* 0x00000004ff077819 */ /* 0x000fe40000011402 */
[----:B------:R-:W-:Y:S02]  /*0bd0*/  LEA.HI R19, R3, R6, RZ, 0x2 ;  /* 0x0000000603137211 */ /* 0x000fe400078f10ff */
[----:B------:R-:W-:Y:S02]  /*0be0*/  LEA.HI R4, R2, R7, RZ, 0x1 ;  /* 0x0000000702047211 */ /* 0x000fe400078f08ff */
[----:B------:R-:W-:-:S02]  /*0bf0*/  SHF.R.S32.HI R216, RZ, 0x5, R216 ;  /* 0x00000005ffd87819 */ /* 0x000fc400000114d8 */
[----:B------:R-:W-:-:S05]  /*0c00*/  LOP3.LUT R4, R4, 0x1ffffffe, RZ, 0xc0, !PT ;  /* 0x1ffffffe04047812 */ /* 0x000fca00078ec0ff */
[----:B------:R-:W-:Y:S01]  /*0c10*/  IMAD.IADD R4, R7, 0x1, -R4 ;  /* 0x0000000107047824 */ /* 0x000fe200078e0a04 */
[----:B--2---:R-:W-:Y:S02]  /*0c20*/  R2UR UR4, R0 ;  /* 0x00000000000472ca */ /* 0x004fe400000e0000 */
[CC--:B------:R-:W-:Y:S02]  /*0c30*/  LEA.HI R0, R3.reuse, R6.reuse, RZ, 0x7 ;  /* 0x0000000603007211 */ /* 0x0c0fe400078f38ff */
[----:B------:R-:W-:Y:S02]  /*0c40*/  LEA.HI R3, R3, R6, RZ, 0x3 ;  /* 0x0000000603037211 */ /* 0x000fe400078f18ff */
[----:B------:R-:W-:Y:S02]  /*0c50*/  LOP3.LUT R5, R0, 0xffffff80, RZ, 0xc0, !PT ;  /* 0xffffff8000057812 */ /* 0x000fe400078ec0ff */
[----:B------:R-:W-:Y:S02]  /*0c60*/  LOP3.LUT R7, R3, 0xfffffff8, RZ, 0xc0, !PT ;  /* 0xfffffff803077812 */ /* 0x000fe400078ec0ff */
[----:B------:R-:W-:Y:S01]  /*0c70*/  LOP3.LUT R3, R19, 0xfffffffc, RZ, 0xc0, !PT ;  /* 0xfffffffc13037812 */ /* 0x000fe200078ec0ff */
[C---:B------:R-:W-:Y:S01]  /*0c80*/  IMAD.IADD R13, R6.reuse, 0x1, -R5 ;  /* 0x00000001060d7824 */ /* 0x040fe200078e0a05 */
[----:B------:R-:W-:Y:S01]  /*0c90*/  SHF.R.S32.HI R5, RZ, 0x7, R0 ;  /* 0x00000007ff057819 */ /* 0x000fe20000011400 */
[----:B------:R-:W-:Y:S01]  /*0ca0*/  ULOP3.LUT UR4, UR4, 0x1, URZ, 0xfc, !UPT ;  /* 0x0000000104047892 */ /* 0x000fe2000f8efc3f */
[----:B------:R-:W-:Y:S01]  /*0cb0*/  SHF.R.S32.HI R19, RZ, 0x2, R19 ;  /* 0x00000002ff137819 */ /* 0x000fe20000011413 */
[----:B------:R-:W-:Y:S01]  /*0cc0*/  IMAD.IADD R3, R6, 0x1, -R3 ;  /* 0x0000000106037824 */ /* 0x000fe200078e0a03 */
[----:B------:R-:W-:Y:S01]  /*0cd0*/  SHF.R.S32.HI R8, RZ, 0x1f, R13 ;  /* 0x0000001fff087819 */ /* 0x000fe2000001140d */
[----:B------:R-:W-:Y:S01]  /*0ce0*/  STL [R1+0x8c], R13 ;  /* 0x00008c0d01007387 */ /* 0x000fe20000100800 */
[----:B------:R-:W-:Y:S01]  /*0cf0*/  LEA.HI R0, R0, R5, RZ, 0x1 ;  /* 0x0000000500007211 */ /* 0x000fe200078f08ff */
[----:B------:R-:W-:Y:S01]  /*0d00*/  VIADD R225, R19, 0x40 ;  /* 0x0000004013e17836 */ /* 0x000fe20000000000 */
[-C--:B------:R-:W-:Y:S01]  /*0d10*/  LEA.HI R9, R8, R13.reuse, RZ, 0x2 ;  /* 0x0000000d08097211 */ /* 0x080fe200078f10ff */
[----:B------:R-:W-:Y:S01]  /*0d20*/  IMAD.IADD R7, R6, 0x1, -R7 ;  /* 0x0000000106077824 */ /* 0x000fe200078e0a07 */
[----:B------:R-:W-:Y:S01]  /*0d30*/  LOP3.LUT R0, R0, 0x3fffffe, RZ, 0xc0, !PT ;  /* 0x03fffffe00007812 */ /* 0x000fe200078ec0ff */
[----:B------:R-:W-:Y:S01]  /*0d40*/  IMAD.SHL.U32 R213, R225, 0x40, RZ ;  /* 0x00000040e1d57824 */ /* 0x000fe200078e00ff */
[--C-:B------:R-:W-:Y:S01]  /*0d50*/  SHF.R.S32.HI R10, RZ, 0x2, R9.reuse ;  /* 0x00000002ff0a7819 */ /* 0x100fe20000011409 */
[----:B------:R-:W-:Y:S01]  /*0d60*/  IMAD.SHL.U32 R203, R7, 0x8, RZ ;  /* 0x0000000807cb7824 */ /* 0x000fe200078e00ff */
[----:B------:R-:W-:Y:S01]  /*0d70*/  SHF.R.S32.HI R11, RZ, 0x1f, R9 ;  /* 0x0000001fff0b7819 */ /* 0x000fe20000011409 */
[----:B------:R-:W-:Y:S01]  /*0d80*/  IMAD.IADD R0, R5, 0x1, -R0 ;  /* 0x0000000105007824 */ /* 0x000fe200078e0a00 */
[----:B------:R-:W-:Y:S01]  /*0d90*/  LEA.HI R8, R8, R13, RZ, 0x5 ;  /* 0x0000000d08087211 */ /* 0x000fe200078f28ff */
[----:B------:R-:W-:Y:S01]  /*0da0*/  IMAD.SHL.U32 R16, R3, 0x8, RZ ;  /* 0x0000000803107824 */ /* 0x000fe200078e00ff */
[----:B------:R-:W-:Y:S01]  /*0db0*/  LEA.HI R11, R11, R10, RZ, 0x3 ;  /* 0x0000000a0b0b7211 */ /* 0x000fe200078f18ff */
[----:B------:R-:W-:Y:S01]  /*0dc0*/  IMAD.SHL.U32 R22, R3, 0x4, RZ ;  /* 0x0000000403167824 */ /* 0x000fe200078e00ff */
[----:B------:R-:W-:Y:S01]  /*0dd0*/  LOP3.LUT R5, R2, 0x3fffff0, RZ, 0xc0, !PT ;  /* 0x03fffff002057812 */ /* 0x000fe200078ec0ff */
[----:B------:R-:W-:Y:S01]  /*0de0*/  VIADD R219, R203, 0x40 ;  /* 0x00000040cbdb7836 */ /* 0x000fe20000000000 */
[----:B------:R-:W-:Y:S01]  /*0df0*/  LOP3.LUT R11, R11, 0xfffffff8, RZ, 0xc0, !PT ;  /* 0xfffffff80b0b7812 */ /* 0x000fe200078ec0ff */
[----:B------:R-:W-:Y:S01]  /*0e00*/  VIADD R218, R203, 0x80 ;  /* 0x00000080cbda7836 */ /* 0x000fe20000000000 */
[----:B------:R-:W-:Y:S01]  /*0e10*/  SHF.R.S32.HI R8, RZ, 0x5, R8 ;  /* 0x00000005ff087819 */ /* 0x000fe20000011408 */
[----:B------:R-:W-:Y:S01]  /*0e20*/  IMAD.IADD R5, R6, 0x1, -R5 ;  /* 0x0000000106057824 */ /* 0x000fe200078e0a05 */
[----:B------:R-:W-:Y:S01]  /*0e30*/  LOP3.LUT R213, R213, 0x1c0, RZ, 0xc0, !PT ;  /* 0x000001c0d5d57812 */ /* 0x000fe200078ec0ff */
[----:B------:R-:W-:Y:S01]  /*0e40*/  IMAD.IADD R11, R10, 0x1, -R11 ;  /* 0x000000010a0b7824 */ /* 0x000fe200078e0a0b */
[----:B------:R-:W-:Y:S01]  /*0e50*/  LOP3.LUT R9, R9, 0x7ffffffc, RZ, 0xc0, !PT ;  /* 0x7ffffffc09097812 */ /* 0x000fe200078ec0ff */
[----:B------:R-:W-:Y:S01]  /*0e60*/  IMAD R5, R216, 0x10, R5 ;  /* 0x00000010d8057824 */ /* 0x000fe200078e0205 */
[----:B------:R-:W-:Y:S01]  /*0e70*/  LOP3.LUT R6, R213, 0x38, R16, 0xf8, !PT ;  /* 0x00000038d5067812 */ /* 0x000fe200078ef810 */
[----:B------:R-:W-:Y:S01]  /*0e80*/  IMAD R11, R8, 0x10, R11 ;  /* 0x00000010080b7824 */ /* 0x000fe200078e020b */
[----:B------:R-:W-:Y:S01]  /*0e90*/  SHF.R.S32.HI R229, RZ, 0x1f, R19 ;  /* 0x0000001fffe57819 */ /* 0x000fe20000011413 */
[----:B------:R-:W-:Y:S01]  /*0ea0*/  IMAD R5, R5, 0x8, R4 ;  /* 0x0000000805057824 */ /* 0x000fe200078e0204 */
[----:B------:R-:W-:Y:S01]  /*0eb0*/  SHF.R.S32.HI R4, RZ, 0x1f, R225 ;  /* 0x0000001fff047819 */ /* 0x000fe200000114e1 */
[----:B------:R-:W-:-:S02]  /*0ec0*/  IMAD R12, R0, 0x40, R11 ;  /* 0x00000040000c7824 */ /* 0x000fc400078e020b */
[----:B------:R-:W-:Y:S01]  /*0ed0*/  IMAD.U32 R0, RZ, RZ, UR4 ;  /* 0x00000004ff007e24 */ /* 0x000fe2000f8e00ff */
[----:B------:R-:W-:Y:S01]  /*0ee0*/  LEA.HI R4, R4, R225, RZ, 0x3 ;  /* 0x000000e104047211 */ /* 0x000fe200078f18ff */
[----:B------:R-:W-:Y:S01]  /*0ef0*/  IMAD.IADD R9, R13, 0x1, -R9 ;  /* 0x000000010d097824 */ /* 0x000fe200078e0a09 */
[----:B------:R-:W-:Y:S01]  /*0f00*/  STL [R1+0x94], R12 ;  /* 0x0000940c01007387 */ /* 0x000fe20000100800 */
[----:B------:R-:W-:Y:S02]  /*0f10*/  IMAD.MOV.U32 R2, RZ, RZ, RZ ;  /* 0x000000ffff027224 */ /* 0x000fe400078e00ff */
[----:B------:R-:W-:Y:S01]  /*0f20*/  IMAD.SHL.U32 R4, R4, 0x40, RZ ;  /* 0x0000004004047824 */ /* 0x000fe200078e00ff */
[----:B------:R0:W-:Y:S01]  /*0f30*/  STL [R1+0x5c], R0 ;  /* 0x00005c0001007387 */ /* 0x0001e20000100800 */
[----:B------:R-:W-:Y:S02]  /*0f40*/  IMAD.SHL.U32 R230, R9, 0x2, RZ ;  /* 0x0000000209e67824 */ /* 0x000fe400078e00ff */
[----:B------:R-:W-:Y:S01]  /*0f50*/  VIADD R202, R22, 0x10 ;  /* 0x0000001016ca7836 */ /* 0x000fe20000000000 */
[----:B------:R-:W-:Y:S01]  /*0f60*/  LOP3.LUT R217, R4, 0xfffffe00, RZ, 0xc0, !PT ;  /* 0xfffffe0004d97812 */ /* 0x000fe200078ec0ff */
[C---:B------:R-:W-:Y:S01]  /*0f70*/  VIADD R34, R230.reuse, 0x8 ;  /* 0x00000008e6227836 */ /* 0x040fe20000000000 */
[----:B------:R-:W-:Y:S01]  /*0f80*/  SHF.R.S32.HI R4, RZ, 0x1f, R219 ;  /* 0x0000001fff047819 */ /* 0x000fe200000114db */
[----:B------:R-:W-:Y:S01]  /*0f90*/  IMAD.SHL.U32 R4, R5, 0x8, RZ ;  /* 0x0000000805047824 */ /* 0x000fe200078e00ff */
[C---:B------:R-:W-:Y:S01]  /*0fa0*/  IADD3 R233, R230.reuse, 0xe8, RZ ;  /* 0x000000e8e6e97810 */ /* 0x040fe20007ffe0ff */
[C---:B------:R-:W-:Y:S01]  /*0fb0*/  VIADD R31, R230.reuse, 0x20 ;  /* 0x00000020e61f7836 */ /* 0x040fe20000000000 */
[----:B0-----:R-:W-:Y:S01]  /*0fc0*/  LEA.HI R0, R3, R3, RZ, 0x1 ;  /* 0x0000000303007211 */ /* 0x001fe200078f08ff */
[C---:B------:R-:W-:Y:S01]  /*0fd0*/  VIADD R28, R230.reuse, 0x38 ;  /* 0x00000038e61c7836 */ /* 0x040fe20000000000 */
[----:B------:R0:W-:Y:S01]  /*0fe0*/  STL [R1+0x9c], R4 ;  /* 0x00009c0401007387 */ /* 0x0001e20000100800 */
[----:B------:R-:W-:Y:S01]  /*0ff0*/  VIADD R25, R230, 0x50 ;  /* 0x00000050e6197836 */ /* 0x000fe20000000000 */
[----:B------:R-:W-:Y:S01]  /*1000*/  LOP3.LUT R0, R0, 0x1ffffffe, RZ, 0xc0, !PT ;  /* 0x1ffffffe00007812 */ /* 0x000fe200078ec0ff */
[----:B------:R-:W-:-:S02]  /*1010*/  VIADD R20, R230, 0x68 ;  /* 0x00000068e6147836 */ /* 0x000fc40000000000 */
[C---:B------:R-:W-:Y:S02]  /*1020*/  VIADD R13, R230.reuse, 0x80 ;  /* 0x00000080e60d7836 */ /* 0x040fe40000000000 */
[----:B------:R-:W-:Y:S01]  /*1030*/  IMAD.IADD R0, R3, 0x1, -R0 ;  /* 0x0000000103007824 */ /* 0x000fe200078e0a00 */
[----:B------:R-:W-:Y:S01]  /*1040*/  SHF.R.S32.HI R3, RZ, 0x1f, R203 ;  /* 0x0000001fff037819 */ /* 0x000fe200000114cb */
[----:B------:R-:W-:Y:S01]  /*1050*/  VIADD R9, R230, 0x98 ;  /* 0x00000098e6097836 */ /* 0x000fe20000000000 */
[----:B------:R-:W-:Y:S01]  /*1060*/  SHF.R.U32.HI R3, RZ, 0x3, R213 ;  /* 0x00000003ff037819 */ /* 0x000fe200000116d5 */
[----:B------:R-:W-:Y:S02]  /*1070*/  IMAD R0, R0, 0x8, R12 ;  /* 0x0000000800007824 */ /* 0x000fe400078e020c */
[C---:B------:R-:W-:Y:S01]  /*1080*/  VIADD R5, R230.reuse, 0xb8 ;  /* 0x000000b8e6057836 */ /* 0x040fe20000000000 */
[----:B------:R-:W-:Y:S01]  /*1090*/  LOP3.LUT R3, R217, R6, R3, 0xf6, !PT ;  /* 0x00000006d9037212 */ /* 0x000fe200078ef603 */
[C---:B0-----:R-:W-:Y:S01]  /*10a0*/  VIADD R4, R230.reuse, 0xc0 ;  /* 0x000000c0e6047836 */ /* 0x041fe20000000000 */
[----:B------:R-:W-:Y:S01]  /*10b0*/  SHF.R.S32.HI R6, RZ, 0x1f, R218 ;  /* 0x0000001fff067819 */ /* 0x000fe200000114da */
[C---:B------:R-:W-:Y:S01]  /*10c0*/  VIADD R6, R230.reuse, 0xb0 ;  /* 0x000000b0e6067836 */ /* 0x040fe20000000000 */
[----:B------:R-:W-:Y:S01]  /*10d0*/  SHF.R.S32.HI R5, RZ, 0x1f, R5 ;  /* 0x0000001fff057819 */ /* 0x000fe20000011405 */
[----:B------:R-:W-:Y:S01]  /*10e0*/  IMAD R3, R3, 0x2, R18 ;  /* 0x0000000203037824 */ /* 0x000fe200078e0212 */
[----:B------:R-:W-:Y:S01]  /*10f0*/  SHF.R.S32.HI R4, RZ, 0x1f, R4 ;  /* 0x0000001fff047819 */ /* 0x000fe20000011404 */
[----:B------:R-:W-:-:S02]  /*1100*/  VIADD R237, R230, 0xc8 ;  /* 0x000000c8e6ed7836 */ /* 0x000fc40000000000 */
[C---:B------:R-:W-:Y:S01]  /*1110*/  VIADD R236, R230.reuse, 0xd0 ;  /* 0x000000d0e6ec7836 */ /* 0x040fe20000000000 */
[----:B------:R0:W-:Y:S01]  /*1120*/  STL [R1+0x90], R3 ;  /* 0x0000900301007387 */ /* 0x0001e20000100800 */
[C---:B------:R-:W-:Y:S02]  /*1130*/  VIADD R235, R230.reuse, 0xd8 ;  /* 0x000000d8e6eb7836 */ /* 0x040fe40000000000 */
[C---:B------:R-:W-:Y:S01]  /*1140*/  VIADD R234, R230.reuse, 0xe0 ;  /* 0x000000e0e6ea7836 */ /* 0x040fe20000000000 */
[----:B------:R1:W-:Y:S01]  /*1150*/  STL [R1+0x98], R0 ;  /* 0x0000980001007387 */ /* 0x0003e20000100800 */
        /* <DEDUP_REMOVED lines=45> */
.L_x_10511:
[----:B0-23--:R-:W0:Y:S02]  /*1430*/  LDC.64 R4, c[0x0][0xd88] ;  /* 0x00036200ff047b82 */ /* 0x00de240000000a00 */
        /* <DEDUP_REMOVED lines=24> */
[----:B------:R-:W-:Y:S01]  /*15c0*/  IADD3.X R5, R224, UR7, RZ, P3, !PT ;  /* 0x00000007e0057c10 */ /* 0x000fe20009ffe4ff */
        /* <DEDUP_REMOVED lines=24> */
.L_x_10364:
        /* <DEDUP_REMOVED lines=14> */
.L_x_10365:
[----:B------:R-:W-:Y:S05]  /*1830*/  @!P0 BRA `(.L_x_10366) ;  /* 0x00000000000c8947 */ /* 0x000fea0003800000 */
[----:B------:R-:W2:Y:S04]  /*1840*/  LDG.E R0, desc[UR60][R4.64] ;  /* 0x0000003c04007981 */ /* 0x000ea8000c1e1900 */
[----:B------:R-:W2:Y:S02]  /*1850*/  LDG.E R33, desc[UR60][R4.64+0x4] ;  /* 0x0000043c04217981 */ /* 0x000ea4000c1e1900 */
[----:B--2---:R-:W-:-:S07]  /*1860*/  IMAD.IADD R33, R33, 0x1, -R0 ;  /* 0x0000000121217824 */ /* 0x004fce00078e0a00 */
.L_x_10366:
        /* <DEDUP_REMOVED lines=14> */
[----:B------:R-:W-:Y:S01]  /*1950*/  IMAD.IADD R9, R33, 0x1, -R10 ;  /* 0x0000000121097824 */ /* 0x000fe200078e0a0a */
        /* <DEDUP_REMOVED lines=42> */
.L_x_10368:
[----:B------:R-:W-:Y:S05]  /*1c00*/  BSYNC B0 ;  /* 0x0000000000007941 */ /* 0x000fea0003800000 */
.L_x_10367:
        /* <DEDUP_REMOVED lines=37> */
.L_x_10371:
[----:B------:R-:W-:Y:S05]  /*1e60*/  BSYNC B6 ;  /* 0x0000000000067941 */ /* 0x000fea0003800000 */
.L_x_10370:
        /* <DEDUP_REMOVED lines=20> */
.L_x_10373:
[----:B------:R-:W-:Y:S05]  /*1fb0*/  BSYNC B6 ;  /* 0x0000000000067941 */ /* 0x000fea0003800000 */
.L_x_10372:
[----:B------:R-:W-:Y:S01]  /*1fc0*/  ULDC.64 UR4, c[0x0][0xaf0] ;  /* 0x0002bc0000047ab9 */ /* 0x000fe20000000a00 */
[----:B------:R-:W-:Y:S01]  /*1fd0*/  IMAD.MOV.U32 R0, RZ, RZ, R222 ;  /* 0x000000ffff007224 */ /* 0x000fe200078e00de */
[----:B------:R-:W-:Y:S01]  /*1fe0*/  ISETP.NE.U32.AND P0, PT, RZ, UR4, PT ;  /* 0x00000004ff007c0c */ /* 0x000fe2000bf05070 */
[----:B------:R-:W0:Y:S03]  /*1ff0*/  LDC.64 R20, c[0x0][0x300] ;  /* 0x0000c000ff147b82 */ /* 0x000e260000000a00 */
[----:B------:R-:W-:Y:S01]  /*2000*/  ISETP.NE.AND.EX P0, PT, RZ, UR5, PT, P0 ;  /* 0x00000005ff007c0c */ /* 0x000fe2000bf05300 */
[----:B------:R-:W1:Y:S01]  /*2010*/  S2R R44, SR_TID.X ;  /* 0x00000000002c7919 */ /* 0x000e620000002100 */
[----:B------:R-:W-:Y:S01]  /*2020*/  IMAD.IADD R70, R70, 0x1, R33 ;  /* 0x0000000146467824 */ /* 0x000fe200078e0221 */
[----:B------:R-:W2:Y:S01]  /*2030*/  S2R R6, SR_TID.X ;  /* 0x0000000000067919 */ /* 0x000ea20000002100 */
[----:B------:R-:W-:Y:S01]  /*2040*/  SHF.R.S32.HI R17, RZ, 0x1f, R16 ;  /* 0x0000001fff117819 */ /* 0x000fe20000011410 */
[----:B------:R-:W3:Y:S08]  /*2050*/  LDC R49, c[0x0][0x3f4] ;  /* 0x0000fd00ff317b82 */ /* 0x000ef00000000800 */
[----:B------:R-:W-:Y:S01]  /*2060*/  @P0 IADD3 R4, P1, R223, UR4, RZ ;  /* 0x00000004df040c10 */ /* 0x000fe2000ff3e0ff */
[----:B------:R-:W-:Y:S01]  /*2070*/  VIADD R8, R16, 0xc0 ;  /* 0x000000c010087836 */ /* 0x000fe20000000000 */
[----:B------:R-:W4:Y:S02]  /*2080*/  LDC.64 R42, c[0x0][0x3f8] ;  /* 0x0000fe00ff2a7b82 */ /* 0x000f240000000a00 */
[----:B------:R-:W-:Y:S01]  /*2090*/  @P0 IADD3.X R5, R224, UR5, RZ, P1, !PT ;  /* 0x00000005e0050c10 */ /* 0x000fe20008ffe4ff */
[----:B------:R-:W-:-:S04]  /*20a0*/  ULDC.64 UR4, c[0x0][0xb00] ;  /* 0x0002c00000047ab9 */ /* 0x000fc80000000a00 */
[----:B------:R1:W3:Y:S01]  /*20b0*/  @P0 LDG.E R0, desc[UR60][R4.64] ;  /* 0x0000003c04000981 */ /* 0x0002e2000c1e1900 */
[----:B------:R-:W-:Y:S01]  /*20c0*/  SHF.R.S32.HI R36, RZ, 0x1f, R70 ;  /* 0x0000001fff247819 */ /* 0x000fe20000011446 */
[----:B------:R-:W4:Y:S01]  /*20d0*/  LDC.64 R68, c[0x0][0x408] ;  /* 0x00010200ff447b82 */ /* 0x000f220000000a00 */
[----:B------:R-:W-:Y:S01]  /*20e0*/  ISETP.NE.U32.AND P0, PT, RZ, UR4, PT ;  /* 0x00000004ff007c0c */ /* 0x000fe2000bf05070 */
[----:B------:R-:W-:Y:S01]  /*20f0*/  IMAD.MOV.U32 R90, RZ, RZ, 0x20 ;  /* 0x00000020ff5a7424 */ /* 0x000fe200078e00ff */
[----:B-----5:R-:W-:Y:S01]  /*2100*/  SHF.R.S32.HI R45, RZ, 0x1f, R24 ;  /* 0x0000001fff2d7819 */ /* 0x020fe20000011418 */
[-C--:B0-----:R-:W-:Y:S01]  /*2110*/  IMAD R3, R36, R20.reuse, RZ ;  /* 0x0000001424037224 */ /* 0x081fe200078e02ff */
[----:B------:R-:W-:Y:S01]  /*2120*/  ISETP.NE.AND.EX P0, PT, RZ, UR5, PT, P0 ;  /* 0x00000005ff007c0c */ /* 0x000fe2000bf05300 */
[----:B------:R-:W-:Y:S01]  /*2130*/  ULDC.64 UR4, c[0x0][0x308] ;  /* 0x0000c20000047ab9 */ /* 0x000fe20000000a00 */
[----:B------:R-:W-:Y:S01]  /*2140*/  IMAD R77, R21, 0x60, RZ ;  /* 0x00000060154d7824 */ /* 0x000fe200078e02ff */
[----:B------:R-:W-:Y:S01]  /*2150*/  SHF.R.S32.HI R74, RZ, 0x1f, R225 ;  /* 0x0000001fff4a7819 */ /* 0x000fe200000114e1 */
[----:B-1----:R-:W-:Y:S01]  /*2160*/  IMAD.WIDE.U32 R4, R70, R20, RZ ;  /* 0x0000001446047225 */ /* 0x002fe200078e00ff */
[----:B------:R-:W-:-:S03]  /*2170*/  SHF.R.U32.HI R44, RZ, 0x7, R44 ;  /* 0x00000007ff2c7819 */ /* 0x000fc6000001162c */
[----:B------:R-:W-:Y:S01]  /*2180*/  IMAD R3, R70, R21, R3 ;  /* 0x0000001546037224 */ /* 0x000fe200078e0203 */
[----:B------:R-:W-:Y:S01]  /*2190*/  ISETP.NE.AND P6, PT, R44, 0x1, PT ;  /* 0x000000012c00780c */ /* 0x000fe20003fc5270 */
[----:B--2---:R-:W-:Y:S02]  /*21a0*/  VIADD R6, R6, 0xffffff80 ;  /* 0xffffff8006067836 */ /* 0x004fe40000000000 */
[----:B------:R-:W-:Y:S02]  /*21b0*/  IMAD.IADD R5, R5, 0x1, R3 ;  /* 0x0000000105057824 */ /* 0x000fe400078e0203 */
[----:B------:R-:W-:Y:S01]  /*21c0*/  VIADD R75, R44, 0x8 ;  /* 0x000000082c4b7836 */ /* 0x000fe20000000000 */
[----:B------:R-:W-:Y:S01]  /*21d0*/  SHF.R.U32.HI R44, RZ, 0x3, R213 ;  /* 0x00000003ff2c7819 */ /* 0x000fe200000116d5 */
[----:B------:R-:W-:Y:S01]  /*21e0*/  IMAD.WIDE.U32 R4, R220, UR4, R4 ;  /* 0x00000004dc047c25 */ /* 0x000fe2000f8e0004 */
[----:B----4-:R-:W-:-:S03]  /*21f0*/  SHF.L.U64.HI R72, R68, 0x6, R69 ;  /* 0x0000000644487819 */ /* 0x010fc60000010245 */
[----:B------:R-:W-:Y:S01]  /*2200*/  IMAD R5, R220, UR5, R5 ;  /* 0x00000005dc057c24 */ /* 0x000fe2000f8e0205 */
[----:B------:R-:W-:Y:S01]  /*2210*/  ULDC.64 UR4, c[0x0][0x310] ;  /* 0x0000c40000047ab9 */ /* 0x000fe20000000a00 */
[-C--:B------:R-:W-:Y:S02]  /*2220*/  IMAD R40, R229, R68.reuse, RZ ;  /* 0x00000044e5287224 */ /* 0x080fe400078e02ff */
[----:B------:R-:W-:-:S04]  /*2230*/  IMAD.WIDE.U32 R66, R19, R68, R16 ;  /* 0x0000004413427225 */ /* 0x000fc800078e0010 */
[C---:B------:R-:W-:Y:S02]  /*2240*/  IMAD R39, R19.reuse, R69, R40 ;  /* 0x0000004513277224 */ /* 0x040fe400078e0228 */
[----:B------:R-:W-:-:S04]  /*2250*/  IMAD.WIDE.U32 R34, R19, R42, R16 ;  /* 0x0000002a13227225 */ /* 0x000fc800078e0010 */
[----:B------:R-:W-:Y:S02]  /*2260*/  IMAD.IADD R67, R39, 0x1, R67 ;  /* 0x0000000127437824 */ /* 0x000fe400078e0243 */
[C---:B------:R-:W-:Y:S02]  /*2270*/  IMAD R40, R45.reuse, R42, RZ ;  /* 0x0000002a2d287224 */ /* 0x040fe400078e02ff */
[----:B------:R-:W-:Y:S02]  /*2280*/  IMAD R45, R45, R68, RZ ;  /* 0x000000442d2d7224 */ /* 0x000fe400078e02ff */
[----:B------:R-:W-:Y:S02]  /*2290*/  IMAD R81, R24, R43, R40 ;  /* 0x0000002b18517224 */ /* 0x000fe400078e0228 */
[----:B------:R-:W-:Y:S02]  /*22a0*/  IMAD R47, R43, 0x60, RZ ;  /* 0x000000602b2f7824 */ /* 0x000fe400078e02ff */
[----:B------:R-:W-:-:S02]  /*22b0*/  IMAD.SHL.U32 R40, R42, 0x40, RZ ;  /* 0x000000402a287824 */ /* 0x000fc400078e00ff */
[----:B------:R-:W-:Y:S02]  /*22c0*/  IMAD R45, R24, R69, R45 ;  /* 0x00000045182d7224 */ /* 0x000fe400078e022d */
[----:B------:R-:W-:Y:S02]  /*22d0*/  IMAD R79, R69, 0x60, RZ ;  /* 0x00000060454f7824 */ /* 0x000fe400078e02ff */
[----:B------:R-:W-:Y:S02]  /*22e0*/  IMAD.SHL.U32 R73, R68, 0x40, RZ ;  /* 0x0000004044497824 */ /* 0x000fe400078e00ff */
[----:B------:R-:W-:-:S04]  /*22f0*/  IMAD.WIDE.U32 R66, R24, R68, R66 ;  /* 0x0000004418427225 */ /* 0x000fc800078e0042 */
[----:B---3--:R-:W-:Y:S02]  /*2300*/  IMAD.SHL.U32 R76, R49, 0x2, RZ ;  /* 0x00000002314c7824 */ /* 0x008fe400078e00ff */
[----:B------:R-:W-:Y:S01]  /*2310*/  IMAD.IADD R83, R45, 0x1, R67 ;  /* 0x000000012d537824 */ /* 0x000fe200078e0243 */
[----:B------:R-:W-:Y:S02]  /*2320*/  SHF.R.S32.HI R3, RZ, 0x1f, R0 ;  /* 0x0000001fff037819 */ /* 0x000fe40000011400 */
[----:B------:R-:W-:Y:S02]  /*2330*/  SEL R33, R0, RZ, !P0 ;  /* 0x000000ff00217207 */ /* 0x000fe40004000000 */
[----:B------:R-:W-:Y:S02]  /*2340*/  SEL R37, R3, RZ, !P0 ;  /* 0x000000ff03257207 */ /* 0x000fe40004000000 */
[----:B------:R-:W-:Y:S01]  /*2350*/  SHF.R.S32.HI R3, RZ, 0x1f, R6 ;  /* 0x0000001fff037819 */ /* 0x000fe20000011406 */
[----:B------:R-:W-:-:S03]  /*2360*/  IMAD.WIDE.U32 R12, R33, UR4, R4 ;  /* 0x00000004210c7c25 */ /* 0x000fc6000f8e0004 */
[----:B------:R-:W-:Y:S01]  /*2370*/  LEA.HI R38, R3, R6, RZ, 0x2 ;  /* 0x0000000603267211 */ /* 0x000fe200078f10ff */
[----:B------:R-:W-:Y:S02]  /*2380*/  IMAD R0, R37, UR4, RZ ;  /* 0x0000000425007c24 */ /* 0x000fe4000f8e02ff */
[-C--:B------:R-:W-:Y:S01]  /*2390*/  IMAD R6, R229, R20.reuse, RZ ;  /* 0x00000014e5067224 */ /* 0x080fe200078e02ff */
[----:B------:R-:W-:Y:S01]  /*23a0*/  SHF.R.S32.HI R38, RZ, 0x1f, R38 ;  /* 0x0000001fff267819 */ /* 0x000fe20000011426 */
[----:B------:R-:W-:Y:S01]  /*23b0*/  IMAD R9, R33, UR5, R0 ;  /* 0x0000000521097c24 */ /* 0x000fe2000f8e0200 */
[----:B------:R-:W-:Y:S05]  /*23c0*/  @!P6 WARPSYNC.ALL ;  /* 0x000000000000e948 */ /* 0x000fea0003800000 */
[C---:B------:R-:W-:Y:S01]  /*23d0*/  VIADD R0, R16.reuse, 0x20 ;  /* 0x0000002010007836 */ /* 0x040fe20000000000 */
[----:B------:R-:W-:Y:S01]  /*23e0*/  ULDC UR4, c[0x0][0x320] ;  /* 0x0000c80000047ab9 */ /* 0x000fe20000000800 */
[----:B------:R-:W-:Y:S01]  /*23f0*/  IMAD.WIDE.U32 R4, R19, R20, R16 ;  /* 0x0000001413047225 */ /* 0x000fe200078e0010 */
[----:B------:R-:W-:Y:S01]  /*2400*/  @!P6 BAR.SYNC.DEFER_BLOCKING 0x9, 0x100 ;  /* 0x024400000000eb1d */ /* 0x000fe20000010000 */
[----:B------:R-:W-:-:S02]  /*2410*/  ISETP.GE.AND P0, PT, R16, UR4, PT ;  /* 0x0000000410007c0c */ /* 0x000fc4000bf06270 */
[----:B------:R-:W-:Y:S01]  /*2420*/  ISETP.GE.AND P1, PT, R0, UR4, PT ;  /* 0x0000000400007c0c */ /* 0x000fe2000bf26270 */
[----:B------:R-:W-:Y:S01]  /*2430*/  IMAD R11, R19, R21, R6 ;  /* 0x00000015130b7224 */ /* 0x000fe200078e0206 */
[----:B------:R-:W-:Y:S01]  /*2440*/  SEL R6, RZ, 0x1, P0 ;  /* 0x00000001ff067807 */ /* 0x000fe20000000000 */
[----:B------:R-:W-:Y:S01]  /*2450*/  ULDC.64 UR6, c[0x0][0x330] ;  /* 0x0000cc0000067ab9 */ /* 0x000fe20000000a00 */
[----:B------:R-:W-:Y:S02]  /*2460*/  SEL R7, RZ, 0xffffffff, P1 ;  /* 0xffffffffff077807 */ /* 0x000fe40000800000 */
[----:B------:R-:W-:Y:S01]  /*2470*/  IADD3 R3, P2, R12, R4, RZ ;  /* 0x000000040c037210 */ /* 0x000fe20007f5e0ff */
[----:B------:R-:W-:Y:S01]  /*2480*/  IMAD.IADD R4, R13, 0x1, R9 ;  /* 0x000000010d047824 */ /* 0x000fe200078e0209 */
[----:B------:R-:W-:Y:S01]  /*2490*/  ISETP.GE.AND P0, PT, R8, UR4, PT ;  /* 0x0000000408007c0c */ /* 0x000fe2000bf06270 */
[----:B------:R-:W-:Y:S01]  /*24a0*/  IMAD.SHL.U32 R7, R7, 0x2, RZ ;  /* 0x0000000207077824 */ /* 0x000fe200078e00ff */
[----:B------:R-:W-:Y:S01]  /*24b0*/  LEA.HI R38, R38, R19, RZ, 0x3 ;  /* 0x0000001326267211 */ /* 0x000fe200078f18ff */
[----:B------:R-:W-:Y:S01]  /*24c0*/  VIADD R9, R16, 0xe0 ;  /* 0x000000e010097836 */ /* 0x000fe20000000000 */
[----:B------:R-:W-:Y:S01]  /*24d0*/  IADD3.X R5, R4, R5, R11, P2, !PT ;  /* 0x0000000504057210 */ /* 0x000fe200017fe40b */
[C---:B------:R-:W-:Y:S01]  /*24e0*/  VIADD R8, R16.reuse, 0x80 ;  /* 0x0000008010087836 */ /* 0x040fe20000000000 */
[----:B------:R-:W-:Y:S01]  /*24f0*/  LOP3.LUT R14, R7, 0x2, R6, 0xe2, !PT ;  /* 0x00000002070e7812 */ /* 0x000fe200078ee206 */
[C---:B------:R-:W-:Y:S01]  /*2500*/  VIADD R7, R16.reuse, 0x60 ;  /* 0x0000006010077836 */ /* 0x040fe20000000000 */
[----:B------:R-:W-:Y:S01]  /*2510*/  IADD3 R6, R16, 0x40, RZ ;  /* 0x0000004010067810 */ /* 0x000fe20007ffe0ff */
[----:B------:R-:W-:Y:S01]  /*2520*/  IMAD.WIDE.U32 R10, R220, UR6, R16 ;  /* 0x00000006dc0a7c25 */ /* 0x000fe2000f8e0010 */
[----:B------:R-:W-:-:S02]  /*2530*/  ISETP.GE.AND P3, PT, R9, UR4, PT ;  /* 0x0000000409007c0c */ /* 0x000fc4000bf66270 */
[----:B------:R-:W-:Y:S01]  /*2540*/  ISETP.GE.AND P1, PT, R6, UR4, PT ;  /* 0x0000000406007c0c */ /* 0x000fe2000bf26270 */
[----:B------:R-:W-:Y:S01]  /*2550*/  VIADD R9, R16, 0xa0 ;  /* 0x000000a010097836 */ /* 0x000fe20000000000 */
[----:B------:R-:W-:Y:S01]  /*2560*/  ISETP.GE.AND P2, PT, R7, UR4, PT ;  /* 0x0000000407007c0c */ /* 0x000fe2000bf46270 */
[----:B------:R-:W-:Y:S01]  /*2570*/  IMAD R11, R220, UR7, R11 ;  /* 0x00000007dc0b7c24 */ /* 0x000fe2000f8e020b */
[----:B------:R-:W-:Y:S02]  /*2580*/  SEL R15, RZ, 0x4, P1 ;  /* 0x00000004ff0f7807 */ /* 0x000fe40000800000 */
[----:B------:R-:W-:Y:S02]  /*2590*/  SEL R23, RZ, 0x8, P2 ;  /* 0x00000008ff177807 */ /* 0x000fe40001000000 */
[----:B------:R-:W-:Y:S02]  /*25a0*/  ISETP.GE.AND P1, PT, R8, UR4, PT ;  /* 0x0000000408007c0c */ /* 0x000fe4000bf26270 */
[----:B------:R-:W-:Y:S01]  /*25b0*/  ISETP.GE.AND P2, PT, R9, UR4, PT ;  /* 0x0000000409007c0c */ /* 0x000fe2000bf46270 */
[----:B------:R-:W-:Y:S01]  /*25c0*/  ULDC.64 UR4, c[0x0][0x338] ;  /* 0x0000ce0000047ab9 */ /* 0x000fe20000000a00 */
[----:B------:R-:W-:Y:S01]  /*25d0*/  LOP3.LUT R14, R23, R14, R15, 0xfe, !PT ;  /* 0x0000000e170e7212 */ /* 0x000fe200078efe0f */
[----:B------:R-:W-:Y:S01]  /*25e0*/  IMAD R37, R37, UR4, RZ ;  /* 0x0000000425257c24 */ /* 0x000fe2000f8e02ff */
[----:B------:R-:W-:-:S02]  /*25f0*/  SEL R15, RZ, 0x10, P1 ;  /* 0x00000010ff0f7807 */ /* 0x000fc40000800000 */
[----:B------:R-:W-:Y:S01]  /*2600*/  SEL R23, RZ, 0x20, P2 ;  /* 0x00000020ff177807 */ /* 0x000fe20001000000 */
[----:B------:R-:W-:Y:S01]  /*2610*/  IMAD R37, R33, UR5, R37 ;  /* 0x0000000521257c24 */ /* 0x000fe2000f8e0225 */
[----:B------:R-:W-:Y:S02]  /*2620*/  SEL R96, RZ, 0x40, P0 ;  /* 0x00000040ff607807 */ /* 0x000fe40000000000 */
[----:B------:R-:W-:Y:S02]  /*2630*/  ISETP.GE.AND P0, PT, R16, R49, PT ;  /* 0x000000311000720c */ /* 0x000fe40003f06270 */
[----:B------:R-:W-:Y:S01]  /*2640*/  LOP3.LUT R31, R23, R14, R15, 0xfe, !PT ;  /* 0x0000000e171f7212 */ /* 0x000fe200078efe0f */
[----:B------:R-:W-:Y:S01]  /*2650*/  IMAD.WIDE.U32 R14, R33, UR4, R10 ;  /* 0x00000004210e7c25 */ /* 0x000fe2000f8e000a */
[----:B------:R-:W-:Y:S01]  /*2660*/  SEL R11, R49, RZ, P0 ;  /* 0x000000ff310b7207 */ /* 0x000fe20000000000 */
[----:B------:R-:W-:Y:S01]  /*2670*/  ULDC UR4, c[0x0][0x2f4] ;  /* 0x0000bd0000047ab9 */ /* 0x000fe20000000800 */
[----:B------:R-:W-:Y:S01]  /*2680*/  SHF.R.S32.HI R23, RZ, 0x1f, R22 ;  /* 0x0000001fff177819 */ /* 0x000fe20000011416 */
[----:B------:R-:W-:Y:S01]  /*2690*/  IMAD R10, R229, R42, RZ ;  /* 0x0000002ae50a7224 */ /* 0x000fe200078e02ff */
[----:B------:R-:W-:Y:S01]  /*26a0*/  LOP3.LUT R38, R38, 0xfffffff8, RZ, 0xc0, !PT ;  /* 0xfffffff826267812 */ /* 0x000fe200078ec0ff */
[----:B------:R-:W-:Y:S01]  /*26b0*/  IMAD.IADD R11, R16, 0x1, R11 ;  /* 0x00000001100b7824 */ /* 0x000fe200078e020b */
[----:B------:R-:W-:Y:S01]  /*26c0*/  LOP3.LUT R96, R31, R96, RZ, 0xfc, !PT ;  /* 0x000000601f607212 */ /* 0x000fe200078efcff */
[C---:B------:R-:W-:Y:S01]  /*26d0*/  IMAD R31, R19.reuse, R43, R10 ;  /* 0x0000002b131f7224 */ /* 0x040fe200078e020a */
[C---:B------:R-:W-:Y:S01]  /*26e0*/  IADD3 R70, P1, R19.reuse, R70, RZ ;  /* 0x0000004613467210 */ /* 0x040fe20007f3e0ff */
[----:B------:R-:W-:Y:S01]  /*26f0*/  IMAD.WIDE.U32 R64, R19, R68, R22 ;  /* 0x0000004413407225 */ /* 0x000fe200078e0016 */
[----:B------:R-:W-:-:S02]  /*2700*/  SHF.R.S32.HI R10, RZ, 0x1f, R11 ;  /* 0x0000001fff0a7819 */ /* 0x000fc4000001140b */
[----:B------:R-:W-:Y:S01]  /*2710*/  SEL R95, RZ, 0xffffff80, P3 ;  /* 0xffffff80ff5f7807 */ /* 0x000fe20001800000 */
[----:B------:R-:W-:Y:S01]  /*2720*/  IMAD.IADD R38, R19, 0x1, -R38 ;  /* 0x0000000113267824 */ /* 0x000fe200078e0a26 */
[----:B------:R-:W-:Y:S01]  /*2730*/  ISETP.GE.AND P2, PT, R0, UR4, PT ;  /* 0x0000000400007c0c */ /* 0x000fe2000bf46270 */
[----:B------:R-:W-:Y:S01]  /*2740*/  IMAD.IADD R65, R65, 0x1, R39 ;  /* 0x0000000141417824 */ /* 0x000fe200078e0227 */
[----:B------:R-:W-:Y:S01]  /*2750*/  LEA.HI R39, R10, R11, RZ, 0x3 ;  /* 0x0000000b0a277211 */ /* 0x000fe200078f18ff */
[----:B------:R-:W-:Y:S01]  /*2760*/  IMAD.SHL.U32 R84, R38, 0x40, RZ ;  /* 0x0000004026547824 */ /* 0x000fe200078e00ff */
[----:B------:R-:W-:Y:S01]  /*2770*/  SHF.L.U64.HI R10, R20, 0x6, R21 ;  /* 0x00000006140a7819 */ /* 0x000fe20000010215 */
[----:B------:R-:W-:Y:S01]  /*2780*/  IMAD.X R71, R229, 0x1, R36, P1 ;  /* 0x00000001e5477824 */ /* 0x000fe200008e0624 */
[----:B------:R-:W-:Y:S01]  /*2790*/  LOP3.LUT R36, R213, 0x38, R39, 0xf8, !PT ;  /* 0x00000038d5247812 */ /* 0x000fe200078ef827 */
[----:B------:R-:W-:Y:S01]  /*27a0*/  IMAD.WIDE.U32 R32, R19, R42, R22 ;  /* 0x0000002a13207225 */ /* 0x000fe200078e0016 */
[----:B------:R-:W-:-:S02]  /*27b0*/  LOP3.LUT R84, R84, 0x1c0, RZ, 0xc0, !PT ;  /* 0x000001c054547812 */ /* 0x000fc400078ec0ff */
[----:B------:R-:W-:Y:S01]  /*27c0*/  LOP3.LUT P1, RZ, R38, 0x4, RZ, 0xc0, !PT ;  /* 0x0000000426ff7812 */ /* 0x000fe2000782c0ff */
[----:B------:R-:W-:Y:S01]  /*27d0*/  IMAD.IADD R33, R33, 0x1, R31 ;  /* 0x0000000121217824 */ /* 0x000fe200078e021f */
[----:B------:R-:W-:Y:S01]  /*27e0*/  LOP3.LUT R38, R36, R44, RZ, 0x3c, !PT ;  /* 0x0000002c24267212 */ /* 0x000fe200078e3cff */
[----:B------:R-:W-:Y:S01]  /*27f0*/  IMAD.IADD R35, R31, 0x1, R35 ;  /* 0x000000011f237824 */ /* 0x000fe200078e0223 */
[----:B------:R-:W-:Y:S01]  /*2800*/  SHF.R.U32.HI R87, RZ, 0x3, R84 ;  /* 0x00000003ff577819 */ /* 0x000fe20000011654 */
[----:B------:R-:W-:Y:S01]  /*2810*/  IMAD.SHL.U32 R11, R20, 0x40, RZ ;  /* 0x00000040140b7824 */ /* 0x000fe200078e00ff */
[----:B------:R-:W-:Y:S01]  /*2820*/  LOP3.LUT R44, R84, 0x18, R16, 0xf8, !PT ;  /* 0x00000018542c7812 */ /* 0x000fe200078ef810 */
[-C--:B------:R-:W-:Y:S01]  /*2830*/  IMAD.WIDE.U32 R32, R24, R42.reuse, R32 ;  /* 0x0000002a18207225 */ /* 0x080fe200078e0020 */
[----:B------:R-:W-:Y:S02]  /*2840*/  LOP3.LUT R36, R84, 0x38, R39, 0xf8, !PT ;  /* 0x0000003854247812 */ /* 0x000fe400078ef827 */
[----:B------:R-:W-:Y:S01]  /*2850*/  LOP3.LUT R91, R44, R87, RZ, 0x3c, !PT ;  /* 0x000000572c5b7212 */ /* 0x000fe200078e3cff */
[----:B------:R-:W-:Y:S01]  /*2860*/  IMAD.WIDE.U32 R34, R24, R42, R34 ;  /* 0x0000002a18227225 */ /* 0x000fe200078e0022 */
[----:B------:R-:W-:-:S02]  /*2870*/  SHF.R.S32.HI R85, RZ, 0x3, R39 ;  /* 0x00000003ff557819 */ /* 0x000fc40000011427 */
[----:B------:R-:W-:Y:S01]  /*2880*/  LOP3.LUT R86, R39, 0xfffffff8, RZ, 0xc0, !PT ;  /* 0xfffffff827567812 */ /* 0x000fe200078ec0ff */
[----:B------:R-:W-:Y:S01]  /*2890*/  IMAD.WIDE.U32 R64, R24, R68, R64 ;  /* 0x0000004418407225 */ /* 0x000fe200078e0040 */
[----:B------:R-:W-:Y:S02]  /*28a0*/  SHF.L.U64.HI R31, R42, 0x6, R43 ;  /* 0x000000062a1f7819 */ /* 0x000fe4000001022b */
[----:B------:R-:W-:Y:S01]  /*28b0*/  SEL R90, R90, 0xffffffe0, !P1 ;  /* 0xffffffe05a5a7807 */ /* 0x000fe20004800000 */
[----:B------:R-:W-:Y:S01]  /*28c0*/  IMAD.WIDE.U32 R20, R20, 0x60, RZ ;  /* 0x0000006014147825 */ /* 0x000fe200078e00ff */
[----:B------:R-:W-:Y:S02]  /*28d0*/  LOP3.LUT R39, R36, R87, RZ, 0x3c, !PT ;  /* 0x0000005724277212 */ /* 0x000fe400078e3cff */
[----:B------:R-:W-:Y:S01]  /*28e0*/  LOP3.LUT R95, R96, 0x80, R95, 0xc8, !PT ;  /* 0x00000080605f7812 */ /* 0x000fe200078ec85f */
[----:B------:R-:W-:Y:S01]  /*28f0*/  IMAD.WIDE.U32 R42, R42, 0x60, RZ ;  /* 0x000000602a2a7825 */ /* 0x000fe200078e00ff */
[----:B------:R-:W-:-:S02]  /*2900*/  SHF.R.S32.HI R88, RZ, 0x1f, R86 ;  /* 0x0000001fff587819 */ /* 0x000fc40000011456 */
[----:B------:R-:W-:Y:S01]  /*2910*/  ISETP.GE.AND P1, PT, R16, UR4, PT ;  /* 0x0000000410007c0c */ /* 0x000fe2000bf26270 */
[----:B------:R-:W-:Y:S01]  /*2920*/  IMAD.WIDE.U32 R68, R68, 0x60, RZ ;  /* 0x0000006044447825 */ /* 0x000fe200078e00ff */
[----:B------:R-:W-:-:S03]  /*2930*/  LOP3.LUT R96, R96, 0x40, RZ, 0xc0, !PT ;  /* 0x0000004060607812 */ /* 0x000fc600078ec0ff */
        /* <DEDUP_REMOVED lines=8> */
[----:B------:R-:W-:Y:S02]  /*29c0*/  IMAD R92, R216, 0x200, R39 ;  /* 0x00000200d85c7824 */ /* 0x000fe400078e0227 */
[----:B------:R-:W-:Y:S02]  /*29d0*/  IMAD.IADD R93, R90, 0x1, R91 ;  /* 0x000000015a5d7824 */ /* 0x000fe400078e025b */
[----:B------:R-:W-:-:S07]  /*29e0*/  IMAD.IADD R94, R15, 0x1, R37 ;  /* 0x000000010f5e7824 */ /* 0x000fce00078e0225 */
.L_x_10421:
        /* <DEDUP_REMOVED lines=71> */
.L_x_10378:
[----:B------:R-:W-:Y:S05]  /*2e60*/  BSYNC B1 ;  /* 0x0000000000017941 */ /* 0x000fea0003800000 */
.L_x_10377:
        /* <DEDUP_REMOVED lines=25> */
.L_x_10380:
[----:B------:R-:W-:Y:S05]  /*3000*/  BSYNC B1 ;  /* 0x0000000000017941 */ /* 0x000fea0003800000 */
.L_x_10379:
[----:B0-----:R-:W2:Y:S01]  /*3010*/  LDL R36, [R1+0x5c] ;  /* 0x00005c0001247983 */ /* 0x001ea20000100800 */
[----:B------:R-:W-:Y:S01]  /*3020*/  IMAD.MOV.U32 R37, RZ, RZ, R61 ;  /* 0x000000ffff257224 */ /* 0x000fe200078e003d */
[----:B------:R-:W-:Y:S01]  /*3030*/  PRMT R116, R100, 0x5410, R101 ;  /* 0x0000541064747816 */ /* 0x000fe20000000065 */
[----:B------:R-:W-:Y:S02]  /*3040*/  IMAD.MOV.U32 R38, RZ, RZ, R62 ;  /* 0x000000ffff267224 */ /* 0x000fe400078e003e */
[----:B------:R-:W-:-:S03]  /*3050*/  IMAD.MOV.U32 R39, RZ, RZ, R63 ;  /* 0x000000ffff277224 */ /* 0x000fc600078e003f */
[----:B------:R-:W-:Y:S01]  /*3060*/  PRMT R111, R38, 0x7610, R111 ;  /* 0x00007610266f7816 */ /* 0x000fe2000000006f */
[----:B-----5:R-:W-:Y:S01]  /*3070*/  IMAD.MOV.U32 R38, RZ, RZ, R52 ;  /* 0x000000ffff267224 */ /* 0x020fe200078e0034 */
[----:B------:R-:W-:Y:S01]  /*3080*/  PRMT R118, R39, 0x7610, R118 ;  /* 0x0000761027767816 */ /* 0x000fe20000000076 */
[----:B------:R-:W-:-:S05]  /*3090*/  IMAD.MOV.U32 R39, RZ, RZ, R53 ;  /* 0x000000ffff277224 */ /* 0x000fca00078e0035 */
[----:B------:R-:W-:Y:S01]  /*30a0*/  PRMT R114, R39, 0x5410, R38 ;  /* 0x0000541027727816 */ /* 0x000fe20000000026 */
[----:B------:R-:W-:Y:S02]  /*30b0*/  IMAD.MOV.U32 R38, RZ, RZ, R44 ;  /* 0x000000ffff267224 */ /* 0x000fe400078e002c */
[----:B------:R-:W-:-:S05]  /*30c0*/  IMAD.MOV.U32 R39, RZ, RZ, R45 ;  /* 0x000000ffff277224 */ /* 0x000fca00078e002d */
[----:B------:R-:W-:Y:S02]  /*30d0*/  PRMT R113, R38, 0x5410, R39 ;  /* 0x0000541026717816 */ /* 0x000fe40000000027 */
[----:B--2---:R-:W-:Y:S01]  /*30e0*/  R2UR UR4, R36 ;  /* 0x00000000240472ca */ /* 0x004fe200000e0000 */
[----:B------:R-:W-:-:S05]  /*30f0*/  IMAD.MOV.U32 R36, RZ, RZ, R60 ;  /* 0x000000ffff247224 */ /* 0x000fca00078e003c */
[----:B------:R-:W-:Y:S01]  /*3100*/  PRMT R107, R36, 0x5410, R37 ;  /* 0x00005410246b7816 */ /* 0x000fe20000000025 */
[----:B------:R-:W-:Y:S02]  /*3110*/  IMAD.MOV.U32 R36, RZ, RZ, R56 ;  /* 0x000000ffff247224 */ /* 0x000fe400078e0038 */
[----:B------:R-:W-:-:S04]  /*3120*/  IMAD.MOV.U32 R37, RZ, RZ, R57 ;  /* 0x000000ffff257224 */ /* 0x000fc800078e0039 */
[----:B------:R-:W-:Y:S01]  /*3130*/  UISETP.NE.AND UP0, UPT, UR4, 0x3, UPT ;  /* 0x000000030400788c */ /* 0x000fe2000bf05270 */
[----:B------:R-:W-:Y:S01]  /*3140*/  PRMT R117, R36, 0x5410, R37 ;  /* 0x0000541024757816 */ /* 0x000fe20000000025 */
[----:B------:R-:W-:Y:S02]  /*3150*/  IMAD.MOV.U32 R36, RZ, RZ, R46 ;  /* 0x000000ffff247224 */ /* 0x000fe400078e002e */
[----:B------:R-:W-:Y:S02]  /*3160*/  IMAD.MOV.U32 R37, RZ, RZ, R47 ;  /* 0x000000ffff257224 */ /* 0x000fe400078e002f */
[----:B------:R-:W-:-:S03]  /*3170*/  PLOP3.LUT P3, PT, PT, PT, UP0, 0x80, 0x0 ;  /* 0x000000000000781c */ /* 0x000fc60003f6f008 */
[----:B------:R-:W-:Y:S01]  /*3180*/  PRMT R112, R36, 0x5410, R37 ;  /* 0x0000541024707816 */ /* 0x000fe20000000025 */
[----:B------:R-:W-:Y:S02]  /*3190*/  IMAD.MOV.U32 R37, RZ, RZ, R54 ;  /* 0x000000ffff257224 */ /* 0x000fe400078e0036 */
[----:B------:R-:W-:-:S05]  /*31a0*/  IMAD.MOV.U32 R36, RZ, RZ, R55 ;  /* 0x000000ffff247224 */ /* 0x000fca00078e0037 */
[----:B------:R-:W-:Y:S02]  /*31b0*/  PRMT R115, R36, 0x5410, R37 ;  /* 0x0000541024737816 */ /* 0x000fe40000000025 */
[----:B------:R-:W-:Y:S05]  /*31c0*/  @!P3 BRA `(.L_x_10381) ;  /* 0x000000000004b947 */ /* 0x000fea0003800000 */
[----:B------:R-:W-:Y:S01]  /*31d0*/  BPT.TRAP 0x1 ;  /* 0x000000040000795c */ /* 0x000fe20000300000 */
.L_x_10381:
[----:B------:R-:W-:Y:S01]  /*31e0*/  IMAD R97, R2, 0x8, R18 ;  /* 0x0000000802617824 */ /* 0x000fe200078e0212 */
[----:B------:R-:W-:Y:S01]  /*31f0*/  SHF.L.U32 R109, R201, 0x1f, RZ ;  /* 0x0000001fc96d7819 */ /* 0x000fe200000006ff */
[----:B------:R-:W-:Y:S03]  /*3200*/  BSSY B1, `(.L_x_10382) ;  /* 0x0000003000017945 */ /* 0x000fe60003800000 */
[----:B------:R-:W0:Y:S02]  /*3210*/  SYNCS.PHASECHK.TRANS64.TRYWAIT P6, [R97+URZ+0x32490], R109 ;  /* 0x0324906d610075a7 */ /* 0x000e2400080c017f */
[----:B0-----:R-:W-:Y:S05]  /*3220*/  @!P6 BRA `(.L_x_10383) ;  /* 0x000001980078e947 */ /* 0x001fea0003800000 */
.L_x_10678:
[----:B------:R-:W-:Y:S05]  /*3230*/  BSYNC B1 ;  /* 0x0000000000017941 */ /* 0x000fea0003800000 */
.L_x_10382:
        /* <DEDUP_REMOVED lines=10> */
[----:B------:R-:W-:Y:S01]  /*32e0*/  SHF.R.U64 R101, R62, 0x10, R63 ;  /* 0x000000103e657819 */ /* 0x000fe2000000123f */
[----:B------:R-:W-:Y:S01]  /*32f0*/  IMAD.MOV.U32 R62, RZ, RZ, R37 ;  /* 0x000000ffff3e7224 */ /* 0x000fe200078e0025 */
[----:B------:R-:W-:Y:S01]  /*3300*/  SHF.R.U32.HI R63, RZ, 0x10, R63 ;  /* 0x00000010ff3f7819 */ /* 0x000fe2000001163f */
[----:B------:R-:W-:Y:S01]  /*3310*/  HADD2.F32 R37, -RZ, R100.H0_H0 ;  /* 0x20000064ff257230 */ /* 0x000fe20000004100 */
[----:B------:R-:W-:Y:S01]  /*3320*/  SHF.R.U32.HI R61, RZ, 0x10, R61 ;  /* 0x00000010ff3d7819 */ /* 0x000fe2000001163d */
[----:B------:R-:W-:Y:S02]  /*3330*/  HADD2.F32 R101, -RZ, R101.H0_H0 ;  /* 0x20000065ff657230 */ /* 0x000fe40000004100 */
[--C-:B------:R-:W-:Y:S02]  /*3340*/  HADD2.F32 R100, -RZ, R62.reuse.H1_H1 ;  /* 0x3000003eff647230 */ /* 0x100fe40000004100 */
[----:B------:R-:W-:-:S02]  /*3350*/  HADD2.F32 R102, -RZ, R62.H0_H0 ;  /* 0x2000003eff667230 */ /* 0x000fc40000004100 */
[----:B------:R-:W-:Y:S02]  /*3360*/  HADD2.F32 R62, -RZ, R39.H1_H1 ;  /* 0x30000027ff3e7230 */ /* 0x000fe40000004100 */
[-C--:B------:R-:W-:Y:S01]  /*3370*/  FMUL.FTZ R103, R100, R101.reuse ;  /* 0x0000006564677220 */ /* 0x080fe20000410000 */
[----:B------:R-:W-:Y:S02]  /*3380*/  HADD2.F32 R36, -RZ, R63.H0_H0 ;  /* 0x2000003fff247230 */ /* 0x000fe40000004100 */
[----:B------:R-:W-:Y:S01]  /*3390*/  FMUL.FTZ R101, R102, R101 ;  /* 0x0000006566657220 */ /* 0x000fe20000410000 */
[----:B------:R-:W-:Y:S02]  /*33a0*/  HADD2.F32 R39, -RZ, R39.H0_H0 ;  /* 0x20000027ff277230 */ /* 0x000fe40000004100 */
[----:B------:R-:W-:Y:S02]  /*33b0*/  HADD2.F32 R61, -RZ, R61.H0_H0 ;  /* 0x2000003dff3d7230 */ /* 0x000fe40000004100 */
[----:B------:R-:W-:Y:S01]  /*33c0*/  FMUL.FTZ R110, R62, R36 ;  /* 0x000000243e6e7220 */ /* 0x000fe20000410000 */
[----:B------:R-:W-:-:S02]  /*33d0*/  HADD2.F32 R111, -RZ, R111.H0_H0 ;  /* 0x2000006fff6f7230 */ /* 0x000fc40000004100 */
[C---:B------:R-:W-:Y:S01]  /*33e0*/  FMUL.FTZ R63, R39.reuse, R36 ;  /* 0x00000024273f7220 */ /* 0x040fe20000410000 */
[-C--:B------:R-:W-:Y:S01]  /*33f0*/  FFMA.FTZ R36, R102, R37.reuse, -R103 ;  /* 0x0000002566247223 */ /* 0x080fe20000010867 */
[----:B------:R-:W-:Y:S01]  /*3400*/  FFMA.FTZ R37, R100, R37, R101 ;  /* 0x0000002564257223 */ /* 0x000fe20000010065 */
[--C-:B------:R-:W-:Y:S02]  /*3410*/  HADD2.F32 R100, -RZ, R60.reuse.H1_H1 ;  /* 0x3000003cff647230 */ /* 0x100fe40000004100 */
[-C--:B------:R-:W-:Y:S01]  /*3420*/  FFMA.FTZ R39, R39, R61.reuse, -R110 ;  /* 0x0000003d27277223 */ /* 0x080fe2000001086e */
[----:B------:R-:W-:Y:S02]  /*3430*/  HADD2.F32 R102, -RZ, R60.H0_H0 ;  /* 0x2000003cff667230 */ /* 0x000fe40000004100 */
[----:B------:R-:W-:Y:S01]  /*3440*/  FFMA.FTZ R62, R62, R61, R63 ;  /* 0x0000003d3e3e7223 */ /* 0x000fe2000001003f */
[----:B------:R-:W-:Y:S01]  /*3450*/  HADD2.F32 R101, -RZ, R118.H0_H0 ;  /* 0x20000076ff657230 */ /* 0x000fe20000004100 */
[----:B------:R-:W-:Y:S01]  /*3460*/  F2FP.F16.F32.PACK_AB R37, R37, R36 ;  /* 0x000000242525723e */ /* 0x000fe200000000ff */
[----:B------:R-:W-:-:S02]  /*3470*/  HADD2.F32 R60, -RZ, R38.H1_H1 ;  /* 0x30000026ff3c7230 */ /* 0x000fc40000004100 */
[----:B------:R-:W-:Y:S01]  /*3480*/  HADD2.F32 R38, -RZ, R38.H0_H0 ;  /* 0x20000026ff267230 */ /* 0x000fe20000004100 */
[----:B------:R-:W-:Y:S01]  /*3490*/  F2FP.F16.F32.PACK_AB R39, R62, R39 ;  /* 0x000000273e27723e */ /* 0x000fe200000000ff */
[--C-:B------:R-:W-:Y:S02]  /*34a0*/  HADD2.F32 R61, -RZ, R107.reuse.H0_H0 ;  /* 0x2000006bff3d7230 */ /* 0x100fe40000004100 */
[----:B------:R-:W-:Y:S01]  /*34b0*/  FMUL.FTZ R103, R60, R101 ;  /* 0x000000653c677220 */ /* 0x000fe20000410000 */
[----:B------:R-:W-:Y:S02]  /*34c0*/  HADD2.F32 R63, -RZ, R107.H1_H1 ;  /* 0x3000006bff3f7230 */ /* 0x000fe40000004100 */
[-C--:B------:R-:W-:Y:S01]  /*34d0*/  FMUL.FTZ R107, R100, R111.reuse ;  /* 0x0000006f646b7220 */ /* 0x080fe20000410000 */
[----:B------:R-:W-:Y:S01]  /*34e0*/  FMUL.FTZ R111, R102, R111 ;  /* 0x0000006f666f7220 */ /* 0x000fe20000410000 */
[----:B------:R-:W-:Y:S02]  /*34f0*/  FMUL.FTZ R101, R38, R101 ;  /* 0x0000006526657220 */ /* 0x000fe40000410000 */
[-C--:B------:R-:W-:Y:S01]  /*3500*/  FFMA.FTZ R107, R102, R61.reuse, -R107 ;  /* 0x0000003d666b7223 */ /* 0x080fe2000001086b */
[----:B------:R-:W-:Y:S01]  /*3510*/  FFMA.FTZ R100, R100, R61, R111 ;  /* 0x0000003d64647223 */ /* 0x000fe2000001006f */
[-C--:B------:R-:W-:Y:S01]  /*3520*/  FFMA.FTZ R103, R38, R63.reuse, -R103 ;  /* 0x0000003f26677223 */ /* 0x080fe20000010867 */
[----:B------:R-:W-:-:S03]  /*3530*/  FFMA.FTZ R60, R60, R63, R101 ;  /* 0x0000003f3c3c7223 */ /* 0x000fc60000010065 */
[----:B------:R-:W-:Y:S02]  /*3540*/  F2FP.F16.F32.PACK_AB R36, R100, R107 ;  /* 0x0000006b6424723e */ /* 0x000fe400000000ff */
[----:B------:R-:W-:-:S07]  /*3550*/  F2FP.F16.F32.PACK_AB R38, R60, R103 ;  /* 0x000000673c26723e */ /* 0x000fce00000000ff */
.L_x_10389:
[----:B------:R-:W-:Y:S05]  /*3560*/  BSYNC B3 ;  /* 0x0000000000037941 */ /* 0x000fea0003800000 */
.L_x_10388:
[----:B--2---:R1:W-:Y:S02]  /*3570*/  STG.E.128 desc[UR60][R50.64], R36 ;  /* 0x0000002432007986 */ /* 0x0043e4000c101d3c */
.L_x_10387:
[----:B------:R-:W-:Y:S05]  /*3580*/  BSYNC B2 ;  /* 0x0000000000027941 */ /* 0x000fea0003800000 */
.L_x_10386:
[----:B------:R-:W-:Y:S05]  /*3590*/  @P2 BRA `(.L_x_10385) ;  /* 0x0000000000bc2947 */ /* 0x000fea0003800000 */
[----:B-1----:R1:W2:Y:S01]  /*35a0*/  LDS.128 R36, [R105] ;  /* 0x0000000069247984 */ /* 0x0022a20000000c00 */
[----:B------:R-:W-:Y:S01]  /*35b0*/  ISETP.GE.AND P4, PT, R202, R104, PT ;  /* 0x00000068ca00720c */ /* 0x000fe20003f86270 */
[----:B------:R-:W-:-:S12]  /*35c0*/  BSSY B2, `(.L_x_10390) ;  /* 0x000002b000027945 */ /* 0x000fd80003800000 */
[----:B-1----:R-:W-:Y:S05]  /*35d0*/  @P4 BRA `(.L_x_10391) ;  /* 0x0000000000a44947 */ /* 0x002fea0003800000 */
[----:B------:R-:W-:Y:S01]  /*35e0*/  SHF.R.U64 R60, R58, 0x10, R59 ;  /* 0x000000103a3c7819 */ /* 0x000fe2000000123b */
[----:B------:R-:W-:Y:S01]  /*35f0*/  HADD2.F32 R103, -RZ, R117.H0_H0 ;  /* 0x20000075ff677230 */ /* 0x000fe20000004100 */
[----:B------:R-:W-:Y:S02]  /*3600*/  SHF.R.U64 R61, R56, 0x10, R57 ;  /* 0x00000010383d7819 */ /* 0x000fe40000001239 */
[----:B------:R-:W-:Y:S01]  /*3610*/  SHF.R.U32.HI R58, RZ, 0x10, R59 ;  /* 0x00000010ff3a7819 */ /* 0x000fe2000001163b */
[----:B------:R-:W-:Y:S01]  /*3620*/  HADD2.F32 R56, -RZ, R60.H0_H0 ;  /* 0x2000003cff387230 */ /* 0x000fe20000004100 */
[----:B------:R-:W-:Y:S01]  /*3630*/  SHF.R.U32.HI R57, RZ, 0x10, R57 ;  /* 0x00000010ff397819 */ /* 0x000fe20000011639 */
[----:B------:R-:W-:Y:S01]  /*3640*/  HADD2.F32 R62, -RZ, R61.H0_H0 ;  /* 0x2000003dff3e7230 */ /* 0x000fe20000004100 */
[----:B--2---:R-:W-:Y:S01]  /*3650*/  MOV R59, R39 ;  /* 0x00000027003b7202 */ /* 0x004fe20000000f00 */
[----:B------:R-:W-:Y:S02]  /*3660*/  HADD2.F32 R39, -RZ, R37.H1_H1 ;  /* 0x30000025ff277230 */ /* 0x000fe40000004100 */
[----:B------:R-:W-:-:S02]  /*3670*/  HADD2.F32 R60, -RZ, R57.H0_H0 ;  /* 0x20000039ff3c7230 */ /* 0x000fc40000004100 */
[----:B------:R-:W-:Y:S02]  /*3680*/  HADD2.F32 R37, -RZ, R37.H0_H0 ;  /* 0x20000025ff257230 */ /* 0x000fe40000004100 */
[-C--:B------:R-:W-:Y:S01]  /*3690*/  FMUL.FTZ R100, R39, R62.reuse ;  /* 0x0000003e27647220 */ /* 0x080fe20000410000 */
[--C-:B------:R-:W-:Y:S02]  /*36a0*/  HADD2.F32 R57, -RZ, R59.reuse.H1_H1 ;  /* 0x3000003bff397230 */ /* 0x100fe40000004100 */
[----:B------:R-:W-:Y:S02]  /*36b0*/  HADD2.F32 R59, -RZ, R59.H0_H0 ;  /* 0x2000003bff3b7230 */ /* 0x000fe40000004100 */
[----:B------:R-:W-:Y:S01]  /*36c0*/  FMUL.FTZ R102, R37, R62 ;  /* 0x0000003e25667220 */ /* 0x000fe20000410000 */
[----:B------:R-:W-:Y:S02]  /*36d0*/  HADD2.F32 R58, -RZ, R58.H0_H0 ;  /* 0x2000003aff3a7230 */ /* 0x000fe40000004100 */
[----:B------:R-:W-:Y:S01]  /*36e0*/  FMUL.FTZ R62, R57, R60 ;  /* 0x0000003c393e7220 */ /* 0x000fe20000410000 */
[----:B------:R-:W-:Y:S01]  /*36f0*/  FFMA.FTZ R37, R37, R56, -R100 ;  /* 0x0000003825257223 */ /* 0x000fe20000010864 */
[----:B------:R-:W-:Y:S01]  /*3700*/  FMUL.FTZ R60, R59, R60 ;  /* 0x0000003c3b3c7220 */ /* 0x000fe20000410000 */
[----:B------:R-:W-:Y:S01]  /*3710*/  FFMA.FTZ R56, R39, R56, R102 ;  /* 0x0000003827387223 */ /* 0x000fe20000010066 */
[----:B------:R-:W-:Y:S01]  /*3720*/  FFMA.FTZ R39, R59, R58, -R62 ;  /* 0x0000003a3b277223 */ /* 0x000fe2000001083e */
[----:B------:R-:W-:-:S02]  /*3730*/  HADD2.F32 R59, -RZ, R117.H1_H1 ;  /* 0x30000075ff3b7230 */ /* 0x000fc40000004100 */
[----:B------:R-:W-:Y:S01]  /*3740*/  FFMA.FTZ R58, R57, R58, R60 ;  /* 0x0000003a393a7223 */ /* 0x000fe2000001003c */
        /* <DEDUP_REMOVED lines=18> */
.L_x_10391:
[----:B------:R-:W-:Y:S05]  /*3870*/  BSYNC B2 ;  /* 0x0000000000027941 */ /* 0x000fea0003800000 */
.L_x_10390:
[----:B--2---:R2:W-:Y:S02]  /*3880*/  STG.E.128 desc[UR60][R50.64+0x40], R36 ;  /* 0x0000402432007986 */ /* 0x0045e4000c101d3c */
.L_x_10385:
[----:B------:R-:W-:Y:S05]  /*3890*/  BSYNC B1 ;  /* 0x0000000000017941 */ /* 0x000fea0003800000 */
.L_x_10384:
[----:B------:R-:W-:Y:S05]  /*38a0*/  @P5 BRA `(.L_x_10392) ;  /* 0x0000001c00245947 */ /* 0x000fea0003800000 */
[----:B------:R-:W-:Y:S04]  /*38b0*/  BSSY B1, `(.L_x_10393) ;  /* 0x0000032000017945 */ /* 0x000fe80003800000 */
[----:B------:R-:W-:Y:S05]  /*38c0*/  @P1 BRA `(.L_x_10394) ;  /* 0x0000000000c01947 */ /* 0x000fea0003800000 */
[----:B-12---:R1:W2:Y:S01]  /*38d0*/  LDS.128 R36, [R106+0x2000] ;  /* 0x002000006a247984 */ /* 0x0062a20000000c00 */
[----:B------:R-:W-:Y:S01]  /*38e0*/  ISETP.GE.AND P4, PT, R22, R104, PT ;  /* 0x000000681600720c */ /* 0x000fe20003f86270 */
[----:B------:R-:W-:-:S12]  /*38f0*/  BSSY B2, `(.L_x_10395) ;  /* 0x000002c000027945 */ /* 0x000fd80003800000 */
[----:B-1----:R-:W-:Y:S05]  /*3900*/  @P4 BRA `(.L_x_10396) ;  /* 0x0000000000a84947 */ /* 0x002fea0003800000 */
[----:B------:R-:W-:Y:S01]  /*3910*/  SHF.R.U64 R58, R52, 0x10, R53 ;  /* 0x00000010343a7819 */ /* 0x000fe20000001235 */
[----:B--2---:R-:W-:Y:S01]  /*3920*/  IMAD.MOV.U32 R51, RZ, RZ, R39 ;  /* 0x000000ffff337224 */ /* 0x004fe200078e0027 */
[--C-:B------:R-:W-:Y:S01]  /*3930*/  SHF.R.U64 R52, R54, 0x10, R55.reuse ;  /* 0x0000001036347819 */ /* 0x100fe20000001237 */
[----:B------:R-:W-:Y:S01]  /*3940*/  IMAD.MOV.U32 R50, RZ, RZ, R36 ;  /* 0x000000ffff327224 */ /* 0x000fe200078e0024 */
[----:B------:R-:W-:Y:S01]  /*3950*/  SHF.R.U32.HI R56, RZ, 0x10, R55 ;  /* 0x00000010ff387819 */ /* 0x000fe20000011637 */
[--C-:B------:R-:W-:Y:S01]  /*3960*/  HADD2.F32 R39, -RZ, R37.reuse.H1_H1 ;  /* 0x30000025ff277230 */ /* 0x100fe20000004100 */
[----:B------:R-:W-:Y:S01]  /*3970*/  SHF.R.U32.HI R57, RZ, 0x10, R53 ;  /* 0x00000010ff397819 */ /* 0x000fe20000011635 */
[----:B------:R-:W-:Y:S02]  /*3980*/  HADD2.F32 R55, -RZ, R52.H0_H0 ;  /* 0x20000034ff377230 */ /* 0x000fe40000004100 */
[----:B------:R-:W-:Y:S02]  /*3990*/  HADD2.F32 R36, -RZ, R37.H0_H0 ;  /* 0x20000025ff247230 */ /* 0x000fe40000004100 */
[----:B------:R-:W-:-:S02]  /*39a0*/  HADD2.F32 R56, -RZ, R56.H0_H0 ;  /* 0x20000038ff387230 */ /* 0x000fc40000004100 */
[-C--:B------:R-:W-:Y:S01]  /*39b0*/  FMUL.FTZ R37, R39, R55.reuse ;  /* 0x0000003727257220 */ /* 0x080fe20000410000 */
[--C-:B------:R-:W-:Y:S02]  /*39c0*/  HADD2.F32 R52, -RZ, R51.reuse.H1_H1 ;  /* 0x30000033ff347230 */ /* 0x100fe40000004100 */
[----:B------:R-:W-:Y:S02]  /*39d0*/  HADD2.F32 R51, -RZ, R51.H0_H0 ;  /* 0x20000033ff337230 */ /* 0x000fe40000004100 */
[----:B------:R-:W-:Y:S02]  /*39e0*/  HADD2.F32 R53, -RZ, R58.H0_H0 ;  /* 0x2000003aff357230 */ /* 0x000fe40000004100 */
        /* <DEDUP_REMOVED lines=8> */
[----:B------:R-:W-:-:S02]  /*3a70*/  HADD2.F32 R51, -RZ, R50.H1_H1 ;  /* 0x30000032ff337230 */ /* 0x000fc40000004100 */
[--C-:B------:R-:W-:Y:S01]  /*3a80*/  HADD2.F32 R55, -RZ, R115.reuse.H1_H1 ;  /* 0x30000073ff377230 */ /* 0x100fe20000004100 */
[----:B------:R-:W-:Y:S01]  /*3a90*/  F2FP.F16.F32.PACK_AB R37, R37, R36 ;  /* 0x000000242525723e */ /* 0x000fe200000000ff */
[----:B------:R-:W-:Y:S01]  /*3aa0*/  HADD2.F32 R50, -RZ, R50.H0_H0 ;  /* 0x20000032ff327230 */ /* 0x000fe20000004100 */
[----:B------:R-:W-:Y:S01]  /*3ab0*/  F2FP.F16.F32.PACK_AB R39, R52, R39 ;  /* 0x000000273427723e */ /* 0x000fe200000000ff */
[--C-:B------:R-:W-:Y:S02]  /*3ac0*/  HADD2.F32 R53, -RZ, R38.reuse.H1_H1 ;  /* 0x30000026ff357230 */ /* 0x100fe40000004100 */
[-C--:B------:R-:W-:Y:S01]  /*3ad0*/  FMUL.FTZ R57, R51, R55.reuse ;  /* 0x0000003733397220 */ /* 0x080fe20000410000 */
[----:B------:R-:W-:Y:S02]  /*3ae0*/  HADD2.F32 R115, -RZ, R115.H0_H0 ;  /* 0x20000073ff737230 */ /* 0x000fe40000004100 */
[----:B------:R-:W-:Y:S01]  /*3af0*/  FMUL.FTZ R56, R50, R55 ;  /* 0x0000003732387220 */ /* 0x000fe20000410000 */
[----:B------:R-:W-:-:S02]  /*3b00*/  HADD2.F32 R38, -RZ, R38.H0_H0 ;  /* 0x20000026ff267230 */ /* 0x000fc40000004100 */
[--C-:B------:R-:W-:Y:S02]  /*3b10*/  HADD2.F32 R54, -RZ, R114.reuse.H1_H1 ;  /* 0x30000072ff367230 */ /* 0x100fe40000004100 */
[-C--:B------:R-:W-:Y:S01]  /*3b20*/  FMUL.FTZ R55, R53, R115.reuse ;  /* 0x0000007335377220 */ /* 0x080fe20000410000 */
        /* <DEDUP_REMOVED lines=8> */
.L_x_10396:
[----:B------:R-:W-:Y:S05]  /*3bb0*/  BSYNC B2 ;  /* 0x0000000000027941 */ /* 0x000fea0003800000 */
.L_x_10395:
[----:B--2---:R3:W-:Y:S02]  /*3bc0*/  STG.E.128 desc[UR60][R48.64], R36 ;  /* 0x0000002430007986 */ /* 0x0047e4000c101d3c */
.L_x_10394:
[----:B------:R-:W-:Y:S05]  /*3bd0*/  BSYNC B1 ;  /* 0x0000000000017941 */ /* 0x000fea0003800000 */
.L_x_10393:
        /* <DEDUP_REMOVED lines=46> */
.L_x_10398:
[----:B------:R-:W-:Y:S05]  /*3ec0*/  BSYNC B1 ;  /* 0x0000000000017941 */ /* 0x000fea0003800000 */
.L_x_10397:
[----:B--2---:R4:W-:Y:S01]  /*3ed0*/  STG.E.128 desc[UR60][R48.64+0x40], R36 ;  /* 0x0000402430007986 */ /* 0x0049e2000c101d3c */
[----:B------:R-:W-:Y:S05]  /*3ee0*/  BRA `(.L_x_10392) ;  /* 0x0000001400947947 */ /* 0x000fea0003800000 */
.L_x_10376:
[----:B------:R-:W2:Y:S01]  /*3ef0*/  LDL R44, [R1+0x5c] ;  /* 0x00005c00012c7983 */ /* 0x000ea20000100800 */
[----:B------:R-:W-:Y:S02]  /*3f00*/  ISETP.GE.AND P3, PT, R225, R108, PT ;  /* 0x0000006ce100720c */ /* 0x000fe40003f66270 */
[----:B------:R-:W-:Y:S02]  /*3f10*/  CS2R R46, SRZ ;  /* 0x00000000002e7805 */ /* 0x000fe4000001ff00 */
[----:B------:R-:W-:-:S13]  /*3f20*/  ISETP.GE.OR P3, PT, R16, R104, P3 ;  /* 0x000000681000720c */ /* 0x000fda0001f66670 */
[----:B------:R-:W-:Y:S01]  /*3f30*/  @!P3 IADD3 R37, P4, P5, R34, R36, R40 ;  /* 0x000000242225b210 */ /* 0x000fe20007d9e028 */
[----:B------:R-:W0:Y:S08]  /*3f40*/  @!P3 LDC.64 R52, c[0x0][0x3e8] ;  /* 0x0000fa00ff34bb82 */ /* 0x000e300000000a00 */
[----:B------:R-:W1:Y:S01]  /*3f50*/  @!P3 LDC.64 R56, c[0x0][0x400] ;  /* 0x00010000ff38bb82 */ /* 0x000e620000000a00 */
[----:B--2---:R-:W-:-:S02]  /*3f60*/  R2UR UR4, R44 ;  /* 0x000000002c0472ca */ /* 0x004fc400000e0000 */
[----:B------:R-:W-:Y:S02]  /*3f70*/  @!P3 IADD3.X R44, R81, R110, R31, P4, P5 ;  /* 0x0000006e512cb210 */ /* 0x000fe400027ea41f */
[----:B------:R-:W-:-:S04]  /*3f80*/  @!P3 IADD3 R54, P4, P5, R66, R38, R73 ;  /* 0x000000264236b210 */ /* 0x000fc80007d9e049 */
        /* <DEDUP_REMOVED lines=51> */
[----:B------:R-:W-:-:S04]  /*42c0*/  PRMT R122, R56, 0x5410, R57 ;  /* 0x00005410387a7816 */ /* 0x000fc80000000039 */
[----:B------:R-:W-:Y:S01]  /*42d0*/  PRMT R123, R59, 0x5410, R60 ;  /* 0x000054103b7b7816 */ /* 0x000fe2000000003c */
[----:B-----5:R-:W-:Y:S02]  /*42e0*/  IMAD.MOV.U32 R56, RZ, RZ, R54 ;  /* 0x000000ffff387224 */ /* 0x020fe400078e0036 */
[----:B------:R-:W-:Y:S02]  /*42f0*/  IMAD.MOV.U32 R57, RZ, RZ, R55 ;  /* 0x000000ffff397224 */ /* 0x000fe400078e0037 */
[----:B------:R-:W-:Y:S02]  /*4300*/  IMAD.MOV.U32 R59, RZ, RZ, R52 ;  /* 0x000000ffff3b7224 */ /* 0x000fe400078e0034 */
[----:B------:R-:W-:Y:S01]  /*4310*/  IMAD.MOV.U32 R60, RZ, RZ, R53 ;  /* 0x000000ffff3c7224 */ /* 0x000fe200078e0035 */
[----:B------:R-:W-:-:S04]  /*4320*/  PRMT R124, R56, 0x5410, R57 ;  /* 0x00005410387c7816 */ /* 0x000fc80000000039 */
[----:B------:R-:W-:Y:S01]  /*4330*/  PRMT R126, R59, 0x5410, R60 ;  /* 0x000054103b7e7816 */ /* 0x000fe2000000003c */
[----:B------:R-:W-:Y:S06]  /*4340*/  @!P3 BRA `(.L_x_10399) ;  /* 0x000000000004b947 */ /* 0x000fec0003800000 */
[----:B------:R-:W-:Y:S01]  /*4350*/  BPT.TRAP 0x1 ;  /* 0x000000040000795c */ /* 0x000fe20000300000 */
.L_x_10399:
        /* <DEDUP_REMOVED lines=9> */
.L_x_10679:
[----:B------:R-:W-:Y:S05]  /*43f0*/  BSYNC B1 ;  /* 0x0000000000017941 */ /* 0x000fea0003800000 */
.L_x_10400:
[----:B------:R-:W-:Y:S01]  /*4400*/  ISETP.GE.OR P5, PT, R19, R108, P1 ;  /* 0x0000006c1300720c */ /* 0x000fe20000fa6670 */
[----:B------:R-:W-:-:S12]  /*4410*/  BSSY B1, `(.L_x_10402) ;  /* 0x000007e000017945 */ /* 0x000fd80003800000 */
[----:B------:R-:W-:Y:S05]  /*4420*/  @P5 BRA `(.L_x_10403) ;  /* 0x0000000400f05947 */ /* 0x000fea0003800000 */
[-C--:B--2---:R-:W-:Y:S01]  /*4430*/  IMAD R56, R229, R104.reuse, RZ ;  /* 0x00000068e5387224 */ /* 0x084fe200078e02ff */
[----:B------:R-:W-:Y:S01]  /*4440*/  BSSY B2, `(.L_x_10404) ;  /* 0x000006e000027945 */ /* 0x000fe20003800000 */
[----:B------:R-:W-:-:S04]  /*4450*/  IMAD.WIDE.U32 R106, R19, R104, R102 ;  /* 0x00000068136a7225 */ /* 0x000fc800078e0066 */
[----:B------:R-:W-:Y:S01]  /*4460*/  IMAD R57, R19, R105, R56 ;  /* 0x0000006913397224 */ /* 0x000fe200078e0238 */
[----:B------:R-:W-:Y:S01]  /*4470*/  SEL R56, R76, R111, !P0 ;  /* 0x0000006f4c387207 */ /* 0x000fe20004000000 */
[----:B------:R-:W-:Y:S01]  /*4480*/  IMAD R59, R2, 0x1800, R92 ;  /* 0x00001800023b7824 */ /* 0x000fe200078e025c */
        /* <DEDUP_REMOVED lines=10> */
[----:B------:R-:W-:-:S04]  /*4530*/  IMAD R57, R216, 0x200, R57 ;  /* 0x00000200d8397824 */ /* 0x000fc800078e0239 */
        /* <DEDUP_REMOVED lines=8> */
[----:B--2---:R-:W-:Y:S01]  /*45c0*/  HADD2.F32 R117, -RZ, R61.H0_H0 ;  /* 0x2000003dff757230 */ /* 0x004fe20000004100 */
[--C-:B------:R-:W-:Y:S01]  /*45d0*/  SHF.R.U64 R37, R44, 0x10, R45.reuse ;  /* 0x000000102c257819 */ /* 0x100fe2000000122d */
[----:B------:R-:W-:Y:S01]  /*45e0*/  HADD2.F32 R119, -RZ, R119.H0_H0 ;  /* 0x20000077ff777230 */ /* 0x000fe20000004100 */
[----:B------:R-:W-:Y:S01]  /*45f0*/  SHF.R.U32.HI R44, RZ, 0x10, R45 ;  /* 0x00000010ff2c7819 */ /* 0x000fe2000001162d */
[----:B------:R-:W-:Y:S01]  /*4600*/  HADD2.F32 R61, -RZ, R61.H1_H1 ;  /* 0x3000003dff3d7230 */ /* 0x000fe20000004100 */
[--C-:B------:R-:W-:Y:S01]  /*4610*/  SHF.R.U64 R38, R38, 0x10, R39.reuse ;  /* 0x0000001026267819 */ /* 0x100fe20000001227 */
[----:B------:R-:W-:Y:S01]  /*4620*/  FMUL.FTZ R118, R117, R120 ;  /* 0x0000007875767220 */ /* 0x000fe20000410000 */
[----:B------:R-:W-:Y:S01]  /*4630*/  SHF.R.U32.HI R45, RZ, 0x10, R39 ;  /* 0x00000010ff2d7819 */ /* 0x000fe20000011627 */
[----:B------:R-:W-:Y:S01]  /*4640*/  HADD2.F32 R37, -RZ, R37.H0_H0 ;  /* 0x20000025ff257230 */ /* 0x000fe20000004100 */
[----:B------:R-:W-:-:S02]  /*4650*/  SHF.R.U64 R39, R46, 0x10, R47 ;  /* 0x000000102e277819 */ /* 0x000fc4000000122f */
[----:B------:R-:W-:Y:S01]  /*4660*/  SHF.R.U32.HI R46, RZ, 0x10, R47 ;  /* 0x00000010ff2e7819 */ /* 0x000fe2000001162f */
[----:B-1----:R-:W-:Y:S02]  /*4670*/  IMAD.MOV.U32 R47, RZ, RZ, R57 ;  /* 0x000000ffff2f7224 */ /* 0x002fe400078e0039 */
[----:B------:R-:W-:Y:S02]  /*4680*/  IMAD.MOV.U32 R57, RZ, RZ, R60 ;  /* 0x000000ffff397224 */ /* 0x000fe400078e003c */
[----:B------:R-:W-:Y:S02]  /*4690*/  IMAD.MOV.U32 R60, RZ, RZ, R58 ;  /* 0x000000ffff3c7224 */ /* 0x000fe400078e003a */
[----:B------:R-:W-:Y:S02]  /*46a0*/  HADD2.F32 R58, -RZ, R47.H0_H0 ;  /* 0x2000002fff3a7230 */ /* 0x000fe40000004100 */
[----:B------:R-:W-:Y:S02]  /*46b0*/  HADD2.F32 R46, -RZ, R46.H0_H0 ;  /* 0x2000002eff2e7230 */ /* 0x000fe40000004100 */
[----:B------:R-:W-:-:S02]  /*46c0*/  HADD2.F32 R45, -RZ, R45.H0_H0 ;  /* 0x2000002dff2d7230 */ /* 0x000fc40000004100 */
[C---:B------:R-:W-:Y:S01]  /*46d0*/  FMUL.FTZ R120, R58.reuse, R120 ;  /* 0x000000783a787220 */ /* 0x040fe20000410000 */
[-C--:B------:R-:W-:Y:S01]  /*46e0*/  FFMA.FTZ R58, R58, R119.reuse, -R118 ;  /* 0x000000773a3a7223 */ /* 0x080fe20000010876 */
[----:B------:R-:W-:Y:S02]  /*46f0*/  HADD2.F32 R118, -RZ, R44.H0_H0 ;  /* 0x2000002cff767230 */ /* 0x000fe40000004100 */
[----:B------:R-:W-:Y:S01]  /*4700*/  FFMA.FTZ R44, R117, R119, R120 ;  /* 0x00000077752c7223 */ /* 0x000fe20000010078 */
[----:B------:R-:W-:Y:S02]  /*4710*/  HADD2.F32 R117, -RZ, R47.H1_H1 ;  /* 0x3000002fff757230 */ /* 0x000fe40000004100 */
[----:B------:R-:W-:Y:S02]  /*4720*/  HADD2.F32 R119, -RZ, R116.H0_H0 ;  /* 0x20000074ff777230 */ /* 0x000fe40000004100 */
[----:B------:R-:W-:Y:S01]  /*4730*/  FMUL.FTZ R116, R61, R118 ;  /* 0x000000763d747220 */ /* 0x000fe20000410000 */
[----:B------:R-:W-:-:S02]  /*4740*/  IMAD.MOV.U32 R47, RZ, RZ, R63 ;  /* 0x000000ffff2f7224 */ /* 0x000fc400078e003f */
[C---:B------:R-:W-:Y:S01]  /*4750*/  FMUL.FTZ R118, R117.reuse, R118 ;  /* 0x0000007675767220 */ /* 0x040fe20000410000 */
[----:B------:R-:W-:Y:S02]  /*4760*/  IMAD.MOV.U32 R63, RZ, RZ, R62 ;  /* 0x000000ffff3f7224 */ /* 0x000fe400078e003e */
[-C--:B------:R-:W-:Y:S01]  /*4770*/  FFMA.FTZ R62, R117, R119.reuse, -R116 ;  /* 0x00000077753e7223 */ /* 0x080fe20000010874 */
[----:B------:R-:W-:Y:S02]  /*4780*/  HADD2.F32 R116, -RZ, R127.H1_H1 ;  /* 0x3000007fff747230 */ /* 0x000fe40000004100 */
[----:B------:R-:W-:Y:S01]  /*4790*/  FFMA.FTZ R61, R61, R119, R118 ;  /* 0x000000773d3d7223 */ /* 0x000fe20000010076 */
[----:B------:R-:W-:Y:S02]  /*47a0*/  HADD2.F32 R117, -RZ, R47.H0_H0 ;  /* 0x2000002fff757230 */ /* 0x000fe40000004100 */
[----:B------:R-:W-:Y:S01]  /*47b0*/  HADD2.F32 R118, -RZ, R127.H0_H0 ;  /* 0x2000007fff767230 */ /* 0x000fe20000004100 */
[----:B------:R-:W-:Y:S01]  /*47c0*/  F2FP.F16.F32.PACK_AB R58, R62, R58 ;  /* 0x0000003a3e3a723e */ /* 0x000fe200000000ff */
[----:B------:R-:W-:Y:S01]  /*47d0*/  HADD2.F32 R119, -RZ, R59.H0_H0 ;  /* 0x2000003bff777230 */ /* 0x000fe20000004100 */
[----:B------:R-:W-:Y:S01]  /*47e0*/  F2FP.F16.F32.PACK_AB R61, R61, R44 ;  /* 0x0000002c3d3d723e */ /* 0x000fe200000000ff */
[----:B------:R-:W-:-:S02]  /*47f0*/  HADD2.F32 R120, -RZ, R47.H1_H1 ;  /* 0x3000002fff787230 */ /* 0x000fc40000004100 */
[-C--:B------:R-:W-:Y:S01]  /*4800*/  FMUL.FTZ R47, R117, R116.reuse ;  /* 0x00000074752f7220 */ /* 0x080fe20000410000 */
[----:B------:R-:W-:Y:S02]  /*4810*/  HADD2.F32 R59, -RZ, R59.H1_H1 ;  /* 0x3000003bff3b7230 */ /* 0x000fe40000004100 */
[C---:B------:R-:W-:Y:S01]  /*4820*/  FMUL.FTZ R116, R119.reuse, R116 ;  /* 0x0000007477747220 */ /* 0x040fe20000410000 */
[----:B------:R-:W-:Y:S02]  /*4830*/  HADD2.F32 R39, -RZ, R39.H0_H0 ;  /* 0x20000027ff277230 */ /* 0x000fe40000004100 */
[----:B------:R-:W-:Y:S01]  /*4840*/  FFMA.FTZ R47, R119, R118, -R47 ;  /* 0x00000076772f7223 */ /* 0x000fe2000001082f */
[-C--:B------:R-:W-:Y:S01]  /*4850*/  FMUL.FTZ R119, R120, R46.reuse ;  /* 0x0000002e78777220 */ /* 0x080fe20000410000 */
[----:B------:R-:W-:Y:S01]  /*4860*/  FMUL.FTZ R46, R59, R46 ;  /* 0x0000002e3b2e7220 */ /* 0x000fe20000410000 */
[----:B------:R-:W-:Y:S01]  /*4870*/  FFMA.FTZ R116, R117, R118, R116 ;  /* 0x0000007675747223 */ /* 0x000fe20000010074 */
[----:B------:R-:W-:-:S02]  /*4880*/  HADD2.F32 R118, -RZ, R57.H0_H0 ;  /* 0x20000039ff767230 */ /* 0x000fc40000004100 */
[-C--:B------:R-:W-:Y:S01]  /*4890*/  FFMA.FTZ R119, R59, R45.reuse, -R119 ;  /* 0x0000002d3b777223 */ /* 0x080fe20000010877 */
[----:B------:R-:W-:Y:S01]  /*48a0*/  FFMA.FTZ R46, R120, R45, R46 ;  /* 0x0000002d782e7223 */ /* 0x000fe2000001002e */
[----:B------:R-:W-:Y:S02]  /*48b0*/  HADD2.F32 R45, -RZ, R121.H1_H1 ;  /* 0x30000079ff2d7230 */ /* 0x000fe40000004100 */
[--C-:B------:R-:W-:Y:S01]  /*48c0*/  HADD2.F32 R117, -RZ, R56.reuse.H0_H0 ;  /* 0x20000038ff757230 */ /* 0x100fe20000004100 */
[----:B------:R-:W-:Y:S01]  /*48d0*/  F2FP.F16.F32.PACK_AB R47, R119, R47 ;  /* 0x0000002f772f723e */ /* 0x000fe200000000ff */
[----:B------:R-:W-:Y:S01]  /*48e0*/  HADD2.F32 R57, -RZ, R57.H1_H1 ;  /* 0x30000039ff397230 */ /* 0x000fe20000004100 */
[----:B------:R-:W-:Y:S01]  /*48f0*/  F2FP.F16.F32.PACK_AB R46, R46, R116 ;  /* 0x000000742e2e723e */ /* 0x000fe200000000ff */
[----:B------:R-:W-:Y:S02]  /*4900*/  HADD2.F32 R56, -RZ, R56.H1_H1 ;  /* 0x30000038ff387230 */ /* 0x000fe40000004100 */
[----:B------:R-:W-:-:S02]  /*4910*/  HADD2.F32 R59, -RZ, R121.H0_H0 ;  /* 0x20000079ff3b7230 */ /* 0x000fc40000004100 */
[-C--:B------:R-:W-:Y:S01]  /*4920*/  FMUL.FTZ R121, R117, R45.reuse ;  /* 0x0000002d75797220 */ /* 0x080fe20000410000 */
[----:B------:R-:W-:Y:S02]  /*4930*/  HADD2.F32 R120, -RZ, R36.H0_H0 ;  /* 0x20000024ff787230 */ /* 0x000fe40000004100 */
[----:B------:R-:W-:Y:S01]  /*4940*/  FMUL.FTZ R36, R118, R45 ;  /* 0x0000002d76247220 */ /* 0x000fe20000410000 */
[-C--:B------:R-:W-:Y:S01]  /*4950*/  FMUL.FTZ R45, R57, R37.reuse ;  /* 0x00000025392d7220 */ /* 0x080fe20000410000 */
[----:B------:R-:W-:Y:S01]  /*4960*/  FMUL.FTZ R37, R56, R37 ;  /* 0x0000002538257220 */ /* 0x000fe20000410000 */
[-C--:B------:R-:W-:Y:S01]  /*4970*/  FFMA.FTZ R121, R118, R59.reuse, R121 ;  /* 0x0000003b76797223 */ /* 0x080fe20000010079 */
[----:B------:R-:W-:Y:S01]  /*4980*/  FFMA.FTZ R36, R117, R59, -R36 ;  /* 0x0000003b75247223 */ /* 0x000fe20000010824 */
[----:B------:R-:W-:Y:S02]  /*4990*/  HADD2.F32 R117, -RZ, R63.H0_H0 ;  /* 0x2000003fff757230 */ /* 0x000fe40000004100 */
[----:B------:R-:W-:Y:S01]  /*49a0*/  FFMA.FTZ R57, R57, R120, R37 ;  /* 0x0000007839397223 */ /* 0x000fe20000010025 */
[----:B------:R-:W-:-:S02]  /*49b0*/  HADD2.F32 R37, -RZ, R125.H0_H0 ;  /* 0x2000007dff257230 */ /* 0x000fc40000004100 */
[----:B------:R-:W-:Y:S01]  /*49c0*/  FFMA.FTZ R45, R56, R120, -R45 ;  /* 0x00000078382d7223 */ /* 0x000fe2000001082d */
[----:B------:R-:W-:Y:S02]  /*49d0*/  HADD2.F32 R59, -RZ, R60.H0_H0 ;  /* 0x2000003cff3b7230 */ /* 0x000fe40000004100 */
[----:B------:R-:W-:Y:S02]  /*49e0*/  HADD2.F32 R63, -RZ, R63.H1_H1 ;  /* 0x3000003fff3f7230 */ /* 0x000fe40000004100 */
[----:B------:R-:W-:Y:S02]  /*49f0*/  HADD2.F32 R118, -RZ, R38.H0_H0 ;  /* 0x20000026ff767230 */ /* 0x000fe40000004100 */
[-C--:B------:R-:W-:Y:S01]  /*4a00*/  FMUL.FTZ R38, R117, R37.reuse ;  /* 0x0000002575267220 */ /* 0x080fe20000410000 */
[----:B------:R-:W-:Y:S02]  /*4a10*/  HADD2.F32 R56, -RZ, R125.H1_H1 ;  /* 0x3000007dff387230 */ /* 0x000fe40000004100 */
[----:B------:R-:W-:Y:S01]  /*4a20*/  FMUL.FTZ R120, R59, R37 ;  /* 0x000000253b787220 */ /* 0x000fe20000410000 */
[----:B------:R-:W-:-:S02]  /*4a30*/  HADD2.F32 R60, -RZ, R60.H1_H1 ;  /* 0x3000003cff3c7230 */ /* 0x000fc40000004100 */
[-C--:B------:R-:W-:Y:S01]  /*4a40*/  FMUL.FTZ R37, R63, R39.reuse ;  /* 0x000000273f257220 */ /* 0x080fe20000410000 */
[-C--:B------:R-:W-:Y:S01]  /*4a50*/  FFMA.FTZ R38, R59, R56.reuse, -R38 ;  /* 0x000000383b267223 */ /* 0x080fe20000010826 */
[----:B------:R-:W-:Y:S02]  /*4a60*/  FFMA.FTZ R120, R117, R56, R120 ;  /* 0x0000003875787223 */ /* 0x000fe40000010078 */
[C---:B------:R-:W-:Y:S01]  /*4a70*/  FFMA.FTZ R37, R60.reuse, R118, -R37 ;  /* 0x000000763c257223 */ /* 0x040fe20000010825 */
[----:B------:R-:W-:Y:S01]  /*4a80*/  FMUL.FTZ R39, R60, R39 ;  /* 0x000000273c277220 */ /* 0x000fe20000410000 */
[----:B------:R-:W-:Y:S01]  /*4a90*/  F2FP.F16.F32.PACK_AB R60, R57, R121 ;  /* 0x00000079393c723e */ /* 0x000fe200000000ff */
[----:B------:R-:W-:Y:S01]  /*4aa0*/  IMAD.MOV.U32 R57, RZ, RZ, R58 ;  /* 0x000000ffff397224 */ /* 0x000fe200078e003a */
[----:B------:R-:W-:Y:S01]  /*4ab0*/  F2FP.F16.F32.PACK_AB R56, R45, R36 ;  /* 0x000000242d38723e */ /* 0x000fe200000000ff */
[----:B------:R-:W-:Y:S01]  /*4ac0*/  FFMA.FTZ R39, R63, R118, R39 ;  /* 0x000000763f277223 */ /* 0x000fe20000010027 */
[----:B------:R-:W-:Y:S01]  /*4ad0*/  F2FP.F16.F32.PACK_AB R38, R37, R38 ;  /* 0x000000262526723e */ /* 0x000fe200000000ff */
[----:B------:R-:W-:-:S02]  /*4ae0*/  IMAD.MOV.U32 R59, RZ, RZ, R47 ;  /* 0x000000ffff3b7224 */ /* 0x000fc400078e002f */
[----:B------:R-:W-:Y:S01]  /*4af0*/  IMAD.MOV.U32 R63, RZ, RZ, R46 ;  /* 0x000000ffff3f7224 */ /* 0x000fe200078e002e */
[----:B------:R-:W-:Y:S01]  /*4b00*/  F2FP.F16.F32.PACK_AB R62, R39, R120 ;  /* 0x00000078273e723e */ /* 0x000fe200000000ff */
[----:B------:R-:W-:-:S07]  /*4b10*/  IMAD.MOV.U32 R58, RZ, RZ, R38 ;  /* 0x000000ffff3a7224 */ /* 0x000fce00078e0026 */
.L_x_10405:
[----:B------:R-:W-:Y:S05]  /*4b20*/  BSYNC B2 ;  /* 0x0000000000027941 */ /* 0x000fea0003800000 */
.L_x_10404:
[----:B------:R-:W-:Y:S02]  /*4b30*/  ISETP.GE.AND P5, PT, R115, R110, PT ;  /* 0x0000006e7300720c */ /* 0x000fe40003fa6270 */
[----:B------:R-:W-:-:S11]  /*4b40*/  P2R R36, PR, RZ, 0x1 ;  /* 0x00000001ff247803 */ /* 0x000fd60000000000 */
[--C-:B------:R-:W-:Y:S02]  /*4b50*/  @!P5 SHF.R.S32.HI R37, RZ, 0x1f, R115.reuse ;  /* 0x0000001fff25d819 */ /* 0x100fe40000011473 */
[----:B------:R-:W-:-:S04]  /*4b60*/  @!P5 IADD3 R106, P0, P6, R12, R106, R115 ;  /* 0x0000006a0c6ad210 */ /* 0x000fc80007e1e073 */
[----:B------:R-:W-:Y:S02]  /*4b70*/  @!P5 IADD3.X R114, R4, R114, R37, P0, P6 ;  /* 0x000000720472d210 */ /* 0x000fe400007ec425 */
[----:B------:R-:W-:Y:S02]  /*4b80*/  ISETP.NE.AND P0, PT, R36, RZ, PT ;  /* 0x000000ff2400720c */ /* 0x000fe40003f05270 */
[----:B------:R-:W-:-:S04]  /*4b90*/  LEA R36, P6, R112, R100, 0x1 ;  /* 0x0000006470247211 */ /* 0x000fc800078c08ff */
[----:B------:R-:W-:Y:S02]  /*4ba0*/  LEA.HI.X R37, R112, R101, R113, 0x1, P6 ;  /* 0x0000006570257211 */ /* 0x000fe400030f0c71 */
[----:B------:R-:W-:-:S03]  /*4bb0*/  @!P5 LEA R38, P6, R106, R100, 0x1 ;  /* 0x000000646a26d211 */ /* 0x000fc600078c08ff */
[----:B-1----:R1:W-:Y:S01]  /*4bc0*/  STG.E.128 desc[UR60][R36.64], R56 ;  /* 0x0000003824007986 */ /* 0x0023e2000c101d3c */
[----:B------:R-:W-:-:S05]  /*4bd0*/  @!P5 LEA.HI.X R39, R106, R101, R114, 0x1, P6 ;  /* 0x000000656a27d211 */ /* 0x000fca00030f0c72 */
[----:B--2---:R1:W-:Y:S04]  /*4be0*/  @!P5 STG.E.128 desc[UR60][R38.64], R60 ;  /* 0x0000003c2600d986 */ /* 0x0043e8000c101d3c */
.L_x_10403:
[----:B------:R-:W-:Y:S05]  /*4bf0*/  BSYNC B1 ;  /* 0x0000000000017941 */ /* 0x000fea0003800000 */
.L_x_10402:
[C---:B------:R-:W-:Y:S01]  /*4c00*/  ISETP.GE.OR P5, PT, R225.reuse, R108, P1 ;  /* 0x0000006ce100720c */ /* 0x040fe20000fa6670 */
        /* <DEDUP_REMOVED lines=11> */
[----:B------:R-:W-:Y:S01]  /*4cc0*/  LEA.HI.X R57, R36, R101, R37, 0x1, P5 ;  /* 0x0000006524397211 */ /* 0x000fe200028f0c25 */
[----:B------:R-:W-:Y:S01]  /*4cd0*/  IMAD R37, R2, 0x1800, R89 ;  /* 0x0000180002257824 */ /* 0x000fe200078e0259 */
[----:B------:R-:W-:-:S03]  /*4ce0*/  SHF.R.S32.HI R36, RZ, 0x1f, R111 ;  /* 0x0000001fff247819 */ /* 0x000fc6000001146f */
[----:B------:R-:W-:Y:S01]  /*4cf0*/  IMAD R37, R37, 0x2, R18 ;  /* 0x0000000225257824 */ /* 0x000fe200078e0212 */
[----:B------:R-:W-:-:S04]  /*4d00*/  LEA.HI R36, R36, R111, RZ, 0x4 ;  /* 0x0000006f24247211 */ /* 0x000fc800078f20ff */
[----:B------:R-:W-:-:S05]  /*4d10*/  LEA.HI.SX32 R36, R36, R85, 0x1c ;  /* 0x0000005524247211 */ /* 0x000fca00078fe2ff */
[----:B------:R-:W-:-:S05]  /*4d20*/  IMAD.SHL.U32 R61, R36, 0x8, RZ ;  /* 0x00000008243d7824 */ /* 0x000fca00078e00ff */
[----:B------:R-:W-:-:S04]  /*4d30*/  LOP3.LUT R36, R213, 0x38, R61, 0xf8, !PT ;  /* 0x00000038d5247812 */ /* 0x000fc800078ef83d */
[----:B------:R-:W-:-:S05]  /*4d40*/  LOP3.LUT R36, R36, R38, RZ, 0x3c, !PT ;  /* 0x0000002624247212 */ /* 0x000fca00078e3cff */
[----:B------:R-:W-:-:S04]  /*4d50*/  IMAD.IADD R39, R217, 0x1, R36 ;  /* 0x00000001d9277824 */ /* 0x000fc800078e0224 */
[----:B------:R-:W-:-:S04]  /*4d60*/  IMAD R39, R2, 0x1800, R39 ;  /* 0x0000180002277824 */ /* 0x000fc800078e0227 */
[----:B------:R-:W-:Y:S02]  /*4d70*/  IMAD R44, R39, 0x2, R18 ;  /* 0x00000002272c7824 */ /* 0x000fe400078e0212 */
[----:B------:R-:W1:Y:S04]  /*4d80*/  LDS.128 R36, [R37+0x1c400] ;  /* 0x01c4000025247984 */ /* 0x000e680000000c00 */
        /* <DEDUP_REMOVED lines=9> */
[--C-:B-1----:R-:W-:Y:S01]  /*4e20*/  HADD2.F32 R45, -RZ, R37.reuse.H0_H0 ;  /* 0x20000025ff2d7230 */ /* 0x102fe20000004100 */
[----:B------:R-:W-:Y:S01]  /*4e30*/  SHF.R.U64 R53, R54, 0x10, R55 ;  /* 0x0000001036357819 */ /* 0x000fe20000001237 */
[----:B------:R-:W-:Y:S02]  /*4e40*/  HADD2.F32 R37, -RZ, R37.H1_H1 ;  /* 0x30000025ff257230 */ /* 0x000fe40000004100 */
[----:B------:R-:W-:Y:S01]  /*4e50*/  FMUL.FTZ R104, R62, R60 ;  /* 0x0000003c3e687220 */ /* 0x000fe20000410000 */
[----:B------:R-:W-:-:S02]  /*4e60*/  HADD2.F32 R52, -RZ, R52.H0_H0 ;  /* 0x20000034ff347230 */ /* 0x000fc40000004100 */
[----:B------:R-:W-:Y:S01]  /*4e70*/  FMUL.FTZ R105, R45, R60 ;  /* 0x0000003c2d697220 */ /* 0x000fe20000410000 */
[----:B------:R-:W-:Y:S01]  /*4e80*/  SHF.R.U32.HI R54, RZ, 0x10, R55 ;  /* 0x00000010ff367819 */ /* 0x000fe20000011637 */
[----:B------:R-:W-:Y:S01]  /*4e90*/  HADD2.F32 R58, -RZ, R58.H0_H0 ;  /* 0x2000003aff3a7230 */ /* 0x000fe20000004100 */
[--C-:B------:R-:W-:Y:S01]  /*4ea0*/  SHF.R.U64 R50, R50, 0x10, R51.reuse ;  /* 0x0000001032327819 */ /* 0x100fe20000001233 */
[-C--:B------:R-:W-:Y:S01]  /*4eb0*/  FMUL.FTZ R60, R63, R52.reuse ;  /* 0x000000343f3c7220 */ /* 0x080fe20000410000 */
[----:B------:R-:W-:Y:S02]  /*4ec0*/  HADD2.F32 R55, -RZ, R123.H1_H1 ;  /* 0x3000007bff377230 */ /* 0x000fe40000004100 */
[C---:B------:R-:W-:Y:S01]  /*4ed0*/  FMUL.FTZ R52, R37.reuse, R52 ;  /* 0x0000003425347220 */ /* 0x040fe20000410000 */
[----:B------:R-:W-:Y:S01]  /*4ee0*/  SHF.R.U32.HI R51, RZ, 0x10, R51 ;  /* 0x00000010ff337819 */ /* 0x000fe20000011633 */
[----:B------:R-:W-:Y:S01]  /*4ef0*/  FFMA.FTZ R37, R37, R58, -R60 ;  /* 0x0000003a25257223 */ /* 0x000fe2000001083c */
[----:B------:R-:W-:-:S02]  /*4f00*/  HADD2.F32 R54, -RZ, R54.H0_H0 ;  /* 0x20000036ff367230 */ /* 0x000fc40000004100 */
[----:B------:R-:W-:Y:S01]  /*4f10*/  FFMA.FTZ R52, R63, R58, R52 ;  /* 0x0000003a3f347223 */ /* 0x000fe20000010034 */
[-C--:B------:R-:W-:Y:S01]  /*4f20*/  FFMA.FTZ R105, R62, R55.reuse, R105 ;  /* 0x000000373e697223 */ /* 0x080fe20000010069 */
[----:B------:R-:W-:Y:S02]  /*4f30*/  HADD2.F32 R63, -RZ, R124.H1_H1 ;  /* 0x3000007cff3f7230 */ /* 0x000fe40000004100 */
[----:B------:R-:W-:Y:S01]  /*4f40*/  FFMA.FTZ R104, R45, R55, -R104 ;  /* 0x000000372d687223 */ /* 0x000fe20000010868 */
[----:B------:R-:W-:Y:S02]  /*4f50*/  HADD2.F32 R58, -RZ, R47.H0_H0 ;  /* 0x2000002fff3a7230 */ /* 0x000fe40000004100 */
[----:B------:R-:W-:Y:S01]  /*4f60*/  HADD2.F32 R62, -RZ, R39.H0_H0 ;  /* 0x20000027ff3e7230 */ /* 0x000fe20000004100 */
[----:B------:R-:W-:Y:S01]  /*4f70*/  F2FP.F16.F32.PACK_AB R52, R52, R105 ;  /* 0x000000693434723e */ /* 0x000fe200000000ff */
[----:B------:R-:W-:Y:S01]  /*4f80*/  HADD2.F32 R47, -RZ, R47.H1_H1 ;  /* 0x3000002fff2f7230 */ /* 0x000fe20000004100 */
[----:B------:R-:W-:Y:S01]  /*4f90*/  F2FP.F16.F32.PACK_AB R37, R37, R104 ;  /* 0x000000682525723e */ /* 0x000fe200000000ff */
[----:B------:R-:W-:-:S02]  /*4fa0*/  HADD2.F32 R55, -RZ, R39.H1_H1 ;  /* 0x30000027ff377230 */ /* 0x000fc40000004100 */
[-C--:B------:R-:W-:Y:S01]  /*4fb0*/  FMUL.FTZ R39, R58, R63.reuse ;  /* 0x0000003f3a277220 */ /* 0x080fe20000410000 */
[----:B------:R-:W-:Y:S02]  /*4fc0*/  HADD2.F32 R45, -RZ, R122.H1_H1 ;  /* 0x3000007aff2d7230 */ /* 0x000fe40000004100 */
[C---:B------:R-:W-:Y:S01]  /*4fd0*/  FMUL.FTZ R63, R62.reuse, R63 ;  /* 0x0000003f3e3f7220 */ /* 0x040fe20000410000 */
[----:B------:R-:W-:Y:S02]  /*4fe0*/  HADD2.F32 R60, -RZ, R51.H0_H0 ;  /* 0x20000033ff3c7230 */ /* 0x000fe40000004100 */
[-C--:B------:R-:W-:Y:S01]  /*4ff0*/  FMUL.FTZ R106, R47, R54.reuse ;  /* 0x000000362f6a7220 */ /* 0x080fe20000410000 */
[C---:B------:R-:W-:Y:S01]  /*5000*/  FMUL.FTZ R112, R55.reuse, R54 ;  /* 0x0000003637707220 */ /* 0x040fe20000410000 */
[-C--:B------:R-:W-:Y:S01]  /*5010*/  FFMA.FTZ R39, R62, R45.reuse, -R39 ;  /* 0x0000002d3e277223 */ /* 0x080fe20000010827 */
[----:B------:R-:W-:Y:S01]  /*5020*/  FFMA.FTZ R45, R58, R45, R63 ;  /* 0x0000002d3a2d7223 */ /* 0x000fe2000001003f */
[-C--:B------:R-:W-:Y:S01]  /*5030*/  FFMA.FTZ R54, R55, R60.reuse, -R106 ;  /* 0x0000003c37367223 */ /* 0x080fe2000001086a */
[----:B------:R-:W-:Y:S01]  /*5040*/  FFMA.FTZ R58, R47, R60, R112 ;  /* 0x0000003c2f3a7223 */ /* 0x000fe20000010070 */
[----:B------:R-:W-:-:S02]  /*5050*/  HADD2.F32 R106, -RZ, R49.H0_H0 ;  /* 0x20000031ff6a7230 */ /* 0x000fc40000004100 */
[----:B------:R-:W-:Y:S01]  /*5060*/  HADD2.F32 R47, -RZ, R44.H1_H1 ;  /* 0x3000002cff2f7230 */ /* 0x000fe20000004100 */
[----:B------:R-:W-:Y:S01]  /*5070*/  F2FP.F16.F32.PACK_AB R39, R54, R39 ;  /* 0x000000273627723e */ /* 0x000fe200000000ff */
[----:B------:R-:W-:Y:S01]  /*5080*/  HADD2.F32 R51, -RZ, R126.H0_H0 ;  /* 0x2000007eff337230 */ /* 0x000fe20000004100 */
[----:B------:R-:W-:Y:S01]  /*5090*/  F2FP.F16.F32.PACK_AB R58, R58, R45 ;  /* 0x0000002d3a3a723e */ /* 0x000fe200000000ff */
[----:B------:R-:W-:Y:S02]  /*50a0*/  HADD2.F32 R60, -RZ, R44.H0_H0 ;  /* 0x2000002cff3c7230 */ /* 0x000fe40000004100 */
[----:B------:R-:W-:Y:S01]  /*50b0*/  FMUL.FTZ R112, R47, R106 ;  /* 0x0000006a2f707220 */ /* 0x000fe20000410000 */
[--C-:B------:R-:W-:Y:S02]  /*50c0*/  HADD2.F32 R49, -RZ, R36.reuse.H1_H1 ;  /* 0x30000024ff317230 */ /* 0x100fe40000004100 */
[----:B------:R-:W-:Y:S02]  /*50d0*/  HADD2.F32 R62, -RZ, R36.H0_H0 ;  /* 0x20000024ff3e7230 */ /* 0x000fe40000004100 */
[----:B------:R-:W-:Y:S01]  /*50e0*/  FMUL.FTZ R55, R60, R51 ;  /* 0x000000333c377220 */ /* 0x000fe20000410000 */
[----:B------:R-:W-:-:S02]  /*50f0*/  HADD2.F32 R48, -RZ, R48.H0_H0 ;  /* 0x20000030ff307230 */ /* 0x000fc40000004100 */
[C---:B------:R-:W-:Y:S01]  /*5100*/  FMUL.FTZ R106, R49.reuse, R106 ;  /* 0x0000006a316a7220 */ /* 0x040fe20000410000 */
[----:B------:R-:W-:Y:S02]  /*5110*/  HADD2.F32 R123, -RZ, R123.H0_H0 ;  /* 0x2000007bff7b7230 */ /* 0x000fe40000004100 */
[----:B------:R-:W-:Y:S01]  /*5120*/  FMUL.FTZ R51, R62, R51 ;  /* 0x000000333e337220 */ /* 0x000fe20000410000 */
[----:B------:R-:W-:Y:S02]  /*5130*/  HADD2.F32 R63, -RZ, R53.H0_H0 ;  /* 0x20000035ff3f7230 */ /* 0x000fe40000004100 */
[-C--:B------:R-:W-:Y:S01]  /*5140*/  FFMA.FTZ R49, R49, R48.reuse, -R112 ;  /* 0x0000003031317223 */ /* 0x080fe20000010870 */
[----:B------:R-:W-:Y:S01]  /*5150*/  FFMA.FTZ R47, R47, R48, R106 ;  /* 0x000000302f2f7223 */ /* 0x000fe2000001006a */
[-C--:B------:R-:W-:Y:S01]  /*5160*/  FFMA.FTZ R44, R60, R123.reuse, R51 ;  /* 0x0000007b3c2c7223 */ /* 0x080fe20000010033 */
[----:B------:R-:W-:Y:S02]  /*5170*/  HADD2.F32 R124, -RZ, R124.H0_H0 ;  /* 0x2000007cff7c7230 */ /* 0x000fe40000004100 */
[----:B------:R-:W-:Y:S01]  /*5180*/  FFMA.FTZ R36, R62, R123, -R55 ;  /* 0x0000007b3e247223 */ /* 0x000fe20000010837 */
[----:B------:R-:W-:-:S02]  /*5190*/  HADD2.F32 R53, -RZ, R46.H0_H0 ;  /* 0x2000002eff357230 */ /* 0x000fc40000004100 */
[----:B------:R-:W-:Y:S01]  /*51a0*/  HADD2.F32 R48, -RZ, R46.H1_H1 ;  /* 0x3000002eff307230 */ /* 0x000fe20000004100 */
[----:B------:R-:W-:Y:S01]  /*51b0*/  F2FP.F16.F32.PACK_AB R44, R47, R44 ;  /* 0x0000002c2f2c723e */ /* 0x000fe200000000ff */
[--C-:B------:R-:W-:Y:S01]  /*51c0*/  HADD2.F32 R51, -RZ, R38.reuse.H0_H0 ;  /* 0x20000026ff337230 */ /* 0x100fe20000004100 */
[----:B------:R-:W-:Y:S01]  /*51d0*/  F2FP.F16.F32.PACK_AB R36, R49, R36 ;  /* 0x000000243124723e */ /* 0x000fe200000000ff */
[----:B------:R-:W-:Y:S02]  /*51e0*/  HADD2.F32 R46, -RZ, R38.H1_H1 ;  /* 0x30000026ff2e7230 */ /* 0x000fe40000004100 */
[----:B------:R-:W-:Y:S01]  /*51f0*/  FMUL.FTZ R38, R53, R124 ;  /* 0x0000007c35267220 */ /* 0x000fe20000410000 */
[----:B------:R-:W-:Y:S02]  /*5200*/  HADD2.F32 R122, -RZ, R122.H0_H0 ;  /* 0x2000007aff7a7230 */ /* 0x000fe40000004100 */
[----:B------:R-:W-:Y:S01]  /*5210*/  FMUL.FTZ R107, R48, R63 ;  /* 0x0000003f306b7220 */ /* 0x000fe20000410000 */
[----:B------:R-:W-:-:S02]  /*5220*/  HADD2.F32 R55, -RZ, R50.H0_H0 ;  /* 0x20000032ff377230 */ /* 0x000fc40000004100 */
[C---:B------:R-:W-:Y:S01]  /*5230*/  FMUL.FTZ R124, R51.reuse, R124 ;  /* 0x0000007c337c7220 */ /* 0x040fe20000410000 */
[C---:B------:R-:W-:Y:S01]  /*5240*/  FMUL.FTZ R63, R46.reuse, R63 ;  /* 0x0000003f2e3f7220 */ /* 0x040fe20000410000 */
[-C--:B------:R-:W-:Y:S01]  /*5250*/  FFMA.FTZ R38, R51, R122.reuse, -R38 ;  /* 0x0000007a33267223 */ /* 0x080fe20000010826 */
[----:B------:R-:W-:Y:S02]  /*5260*/  IMAD.MOV.U32 R45, RZ, RZ, R52 ;  /* 0x000000ffff2d7224 */ /* 0x000fe400078e0034 */
[----:B------:R-:W-:Y:S01]  /*5270*/  FFMA.FTZ R124, R53, R122, R124 ;  /* 0x0000007a357c7223 */ /* 0x000fe2000001007c */
[-C--:B------:R-:W-:Y:S01]  /*5280*/  FFMA.FTZ R107, R46, R55.reuse, -R107 ;  /* 0x000000372e6b7223 */ /* 0x080fe2000001086b */
[----:B------:R-:W-:Y:S01]  /*5290*/  FFMA.FTZ R63, R48, R55, R63 ;  /* 0x00000037303f7223 */ /* 0x000fe2000001003f */
[----:B------:R-:W-:-:S03]  /*52a0*/  IMAD.MOV.U32 R47, RZ, RZ, R58 ;  /* 0x000000ffff2f7224 */ /* 0x000fc600078e003a */
[----:B------:R-:W-:Y:S02]  /*52b0*/  F2FP.F16.F32.PACK_AB R38, R107, R38 ;  /* 0x000000266b26723e */ /* 0x000fe400000000ff */
[----:B------:R-:W-:-:S07]  /*52c0*/  F2FP.F16.F32.PACK_AB R46, R63, R124 ;  /* 0x0000007c3f2e723e */ /* 0x000fce00000000ff */
.L_x_10407:
[----:B------:R-:W-:Y:S05]  /*52d0*/  BSYNC B1 ;  /* 0x0000000000017941 */ /* 0x000fea0003800000 */
.L_x_10406:
        /* <DEDUP_REMOVED lines=10> */
.L_x_10375:
[----:B------:R-:W2:Y:S02]  /*5380*/  LDL R36, [R1+0x5c] ;  /* 0x00005c0001247983 */ /* 0x000ea40000100800 */
[----:B--2---:R-:W-:-:S13]  /*5390*/  R2UR UR4, R36 ;  /* 0x00000000240472ca */ /* 0x004fda00000e0000 */
[----:B------:R-:W-:-:S06]  /*53a0*/  UISETP.NE.AND UP0, UPT, UR4, 0x3, UPT ;  /* 0x000000030400788c */ /* 0x000fcc000bf05270 */
[----:B------:R-:W-:-:S13]  /*53b0*/  PLOP3.LUT P3, PT, PT, PT, UP0, 0x80, 0x0 ;  /* 0x000000000000781c */ /* 0x000fda0003f6f008 */
[----:B------:R-:W-:Y:S05]  /*53c0*/  @!P3 BRA `(.L_x_10408) ;  /* 0x000000000004b947 */ /* 0x000fea0003800000 */
[----:B------:R-:W-:Y:S01]  /*53d0*/  BPT.TRAP 0x1 ;  /* 0x000000040000795c */ /* 0x000fe20000300000 */
.L_x_10408:
[----:B------:R-:W-:Y:S01]  /*53e0*/  IMAD R97, R2, 0x8, R18 ;  /* 0x0000000802617824 */ /* 0x000fe200078e0212 */
[----:B------:R-:W-:Y:S01]  /*53f0*/  SHF.L.U32 R109, R201, 0x1f, RZ ;  /* 0x0000001fc96d7819 */ /* 0x000fe200000006ff */
[----:B------:R-:W-:Y:S01]  /*5400*/  IMAD R108, R29, -0x60, R26 ;  /* 0xffffffa01d6c7824 */ /* 0x000fe200078e021a */
[----:B------:R-:W-:Y:S02]  /*5410*/  BSSY B1, `(.L_x_10409) ;  /* 0x0000004000017945 */ /* 0x000fe40003800000 */
[----:B------:R-:W0:Y:S02]  /*5420*/  SYNCS.PHASECHK.TRANS64.TRYWAIT P4, [R97+URZ+0x32490], R109 ;  /* 0x0324906d610075a7 */ /* 0x000e24000808017f */
[----:B------:R-:W-:Y:S01]  /*5430*/  VIMNMX R108, R108, 0x60, PT ;  /* 0x000000606c6c7848 */ /* 0x000fe20003fe0100 */
[----:B0-----:R-:W-:Y:S06]  /*5440*/  @!P4 BRA `(.L_x_10410) ;  /* 0x000001780018c947 */ /* 0x001fec0003800000 */
.L_x_10680:
[----:B------:R-:W-:Y:S05]  /*5450*/  BSYNC B1 ;  /* 0x0000000000017941 */ /* 0x000fea0003800000 */
.L_x_10409:
[----:B------:R-:W-:Y:S01]  /*5460*/  ISETP.GE.AND P4, PT, R19, R108, PT ;  /* 0x0000006c1300720c */ /* 0x000fe20003f86270 */
[----:B------:R-:W-:-:S12]  /*5470*/  BSSY B1, `(.L_x_10411) ;  /* 0x0000006000017945 */ /* 0x000fd80003800000 */
[----:B------:R-:W-:Y:S05]  /*5480*/  @P4 BRA `(.L_x_10412) ;  /* 0x0000000000104947 */ /* 0x000fea0003800000 */
[----:B------:R-:W1:Y:S04]  /*5490*/  @!P1 LDS.128 R36, [R106] ;  /* 0x000000006a249984 */ /* 0x000e680000000c00 */
[----:B------:R-:W2:Y:S04]  /*54a0*/  @!P2 LDS.128 R44, [R105] ;  /* 0x00000000692ca984 */ /* 0x000ea80000000c00 */
[----:B-1----:R1:W-:Y:S04]  /*54b0*/  @!P1 STG.E.128 desc[UR60][R50.64], R36 ;  /* 0x0000002432009986 */ /* 0x0023e8000c101d3c */
[----:B--2---:R1:W-:Y:S02]  /*54c0*/  @!P2 STG.E.128 desc[UR60][R50.64+0x40], R44 ;  /* 0x0000402c3200a986 */ /* 0x0043e4000c101d3c */
.L_x_10412:
[----:B------:R-:W-:Y:S05]  /*54d0*/  BSYNC B1 ;  /* 0x0000000000017941 */ /* 0x000fea0003800000 */
.L_x_10411:
[----:B------:R-:W-:-:S13]  /*54e0*/  ISETP.GE.AND P4, PT, R225, R108, PT ;  /* 0x0000006ce100720c */ /* 0x000fda0003f86270 */
[----:B------:R-:W-:Y:S05]  /*54f0*/  @P4 BRA `(.L_x_10392) ;  /* 0x0000000000104947 */ /* 0x000fea0003800000 */
[----:B-1----:R-:W1:Y:S04]  /*5500*/  @!P1 LDS.128 R36, [R106+0x2000] ;  /* 0x002000006a249984 */ /* 0x002e680000000c00 */
[----:B------:R-:W2:Y:S04]  /*5510*/  @!P2 LDS.128 R44, [R105+0x2000] ;  /* 0x00200000692ca984 */ /* 0x000ea80000000c00 */
[----:B-1----:R1:W-:Y:S04]  /*5520*/  @!P1 STG.E.128 desc[UR60][R48.64], R36 ;  /* 0x0000002430009986 */ /* 0x0023e8000c101d3c */
[----:B--2---:R1:W-:Y:S02]  /*5530*/  @!P2 STG.E.128 desc[UR60][R48.64+0x40], R44 ;  /* 0x0000402c3000a986 */ /* 0x0043e4000c101d3c */
.L_x_10392:
[----:B------:R-:W-:Y:S05]  /*5540*/  BSYNC B0 ;  /* 0x0000000000007941 */ /* 0x000fea0003800000 */
.L_x_10374:
        /* <DEDUP_REMOVED lines=17> */
.L_x_10414:
[----:B------:R-:W-:Y:S05]  /*5660*/  BSYNC B0 ;  /* 0x0000000000007941 */ /* 0x000fea0003800000 */
.L_x_10413:
[----:B------:R-:W2:Y:S01]  /*5670*/  SYNCS.PHASECHK.TRANS64.TRYWAIT P3, [R97+URZ+0x324b0], R109 ;  /* 0x0324b06d610075a7 */ /* 0x000ea2000806017f */
[----:B------:R-:W-:Y:S01]  /*5680*/  IMAD R49, R2, 0x6000, R91 ;  /* 0x0000600002317824 */ /* 0x000fe200078e025b */
[----:B------:R-:W-:Y:S01]  /*5690*/  ULDC.64 UR56, c[0x0][0x328] ;  /* 0x0000ca0000387ab9 */ /* 0x000fe20000000a00 */
[----:B------:R-:W-:Y:S01]  /*56a0*/  ULDC.64 UR58, c[0x0][0x318] ;  /* 0x0000c600003a7ab9 */ /* 0x000fe20000000a00 */
[----:B------:R-:W-:Y:S01]  /*56b0*/  BSSY B0, `(.L_x_10415) ;  /* 0x0000003000007945 */ /* 0x000fe20003800000 */
[----:B------:R-:W-:-:S03]  /*56c0*/  IMAD.IADD R48, R90, 0x1, R49 ;  /* 0x000000015a307824 */ /* 0x000fc600078e0231 */
[----:B--2---:R-:W-:Y:S05]  /*56d0*/  @!P3 BRA `(.L_x_10416) ;  /* 0x000001740088b947 */ /* 0x004fea0003800000 */
.L_x_10681:
[----:B------:R-:W-:Y:S05]  /*56e0*/  BSYNC B0 ;  /* 0x0000000000007941 */ /* 0x000fea0003800000 */
.L_x_10415:
[----:B------:R-:W-:Y:S01]  /*56f0*/  ISETP.GE.AND P3, PT, R19, R108, PT ;  /* 0x0000006c1300720c */ /* 0x000fe20003f66270 */
[----:B------:R-:W-:Y:S01]  /*5700*/  BSSY B0, `(.L_x_10417) ;  /* 0x0000026000007945 */ /* 0x000fe20003800000 */
[----:B------:R-:W-:Y:S02]  /*5710*/  IMAD R49, R49, 0x2, R27 ;  /* 0x0000000231317824 */ /* 0x000fe400078e021b */
[----:B------:R-:W-:-:S04]  /*5720*/  IMAD.WIDE R44, R29, 0x60, R70 ;  /* 0x000000601d2c7825 */ /* 0x000fc800078e0246 */
[----:B------:R-:W-:-:S05]  /*5730*/  IMAD R48, R48, 0x2, R27 ;  /* 0x0000000230307824 */ /* 0x000fca00078e021b */
[----:B------:R-:W-:Y:S05]  /*5740*/  @P3 BRA `(.L_x_10418) ;  /* 0x0000000000843947 */ /* 0x000fea0003800000 */
[----:B------:R-:W-:Y:S01]  /*5750*/  IMAD R39, R45, UR56, RZ ;  /* 0x000000382d277c24 */ /* 0x000fe2000f8e02ff */
[----:B------:R-:W-:Y:S01]  /*5760*/  ULDC UR4, c[0x0][0x320] ;  /* 0x0000c80000047ab9 */ /* 0x000fe20000000800 */
        /* <DEDUP_REMOVED lines=31> */
.L_x_10418:
[----:B------:R-:W-:Y:S05]  /*5960*/  BSYNC B0 ;  /* 0x0000000000007941 */ /* 0x000fea0003800000 */
.L_x_10417:
[----:B------:R-:W-:Y:S01]  /*5970*/  ISETP.GE.AND P3, PT, R225, R108, PT ;  /* 0x0000006ce100720c */ /* 0x000fe20003f66270 */
[----:B------:R-:W-:-:S12]  /*5980*/  BSSY B0, `(.L_x_10419) ;  /* 0x0000025000007945 */ /* 0x000fd80003800000 */
[----:B------:R-:W-:Y:S05]  /*5990*/  @P3 BRA `(.L_x_10420) ;  /* 0x00000000008c3947 */ /* 0x000fea0003800000 */
[----:B---3--:R-:W-:Y:S01]  /*59a0*/  IADD3 R39, P3, R44, 0x40, RZ ;  /* 0x000000402c277810 */ /* 0x008fe20007f7e0ff */
[----:B-1----:R-:W-:Y:S01]  /*59b0*/  IMAD.MOV.U32 R36, RZ, RZ, R14 ;  /* 0x000000ffff247224 */ /* 0x002fe200078e000e */
[----:B------:R-:W-:Y:S01]  /*59c0*/  ULDC UR4, c[0x0][0x320] ;  /* 0x0000c80000047ab9 */ /* 0x000fe20000000800 */
        /* <DEDUP_REMOVED lines=32> */
.L_x_10420:
[----:B------:R-:W-:Y:S05]  /*5bd0*/  BSYNC B0 ;  /* 0x0000000000007941 */ /* 0x000fea0003800000 */
.L_x_10419:
        /* <DEDUP_REMOVED lines=8> */
[----:B0-2---:R-:W-:Y:S01]  /*5c60*/  @!P4 VIADD R97, R97, 0x324c0 ;  /* 0x000324c06161c836 */ /* 0x005fe20000000000 */
[----:B------:R-:W-:-:S04]  /*5c70*/  IADD3 R2, R2, 0x1, RZ ;  /* 0x0000000102027810 */ /* 0x000fc80007ffe0ff */
        /* <DEDUP_REMOVED lines=12> */
.L_x_10369:
[----:B------:R-:W-:Y:S01]  /*5d40*/  IMAD.MOV.U32 R176, RZ, RZ, RZ ;  /* 0x000000ffffb07224 */ /* 0x000fe200078e00ff */
[----:B------:R-:W-:Y:S06]  /*5d50*/  @P0 BRA `(.L_x_10422) ;  /* 0x00000000000c0947 */ /* 0x000fec0003800000 */
[----:B------:R-:W1:Y:S01]  /*5d60*/  FENCE.VIEW.ASYNC.G ;  /* 0x00000000000073c6 */ /* 0x000e620000000100 */
[----:B------:R-:W-:Y:S05]  /*5d70*/  WARPSYNC.ALL ;  /* 0x0000000000007948 */ /* 0x000fea0003800000 */
[----:B-1----:R-:W-:Y:S06]  /*5d80*/  BAR.ARV 0xc, 0x180 ;  /* 0x0306000000007b1d */ /* 0x002fec0000002000 */
.L_x_10422:
        /* <DEDUP_REMOVED lines=32> */
.L_x_10424:
[----:B------:R-:W-:Y:S05]  /*5f90*/  BSYNC B0 ;  /* 0x0000000000007941 */ /* 0x000fea0003800000 */
.L_x_10423:
        /* <DEDUP_REMOVED lines=79> */
.L_x_10684:
        /* <DEDUP_REMOVED lines=26> */
.L_x_10428:
[----:B------:R-:W-:Y:S05]  /*6630*/  BSYNC B6 ;  /* 0x0000000000067941 */ /* 0x000fea0003800000 */
.L_x_10427:
        /* <DEDUP_REMOVED lines=12> */
.L_x_10432:
[----:B--2---:R2:W3:Y:S02]  /*6700*/  SYNCS.PHASECHK.TRANS64.TRYWAIT P0, [R18+URZ+0x32400], R5 ;  /* 0x03240005120075a7 */ /* 0x0044e4000800017f */
[----:B---3--:R-:W-:Y:S05]  /*6710*/  @!P0 NANOSLEEP.SYNCS 0x989680 ;  /* 0x009896800000895d */ /* 0x008fea0003900000 */
[----:B------:R-:W3:Y:S02]  /*6720*/  @!P0 SYNCS.PHASECHK.TRANS64 P0, [R18+URZ+0x32400], R5 ;  /* 0x03240005120085a7 */ /* 0x000ee4000800007f */
[----:B---3--:R-:W-:Y:S05]  /*6730*/  @!P0 BRA `(.L_x_10432) ;  /* 0xfffffffc00f08947 */ /* 0x008fea000383ffff */
.L_x_10431:
[----:B------:R-:W-:Y:S05]  /*6740*/  BSYNC B0 ;  /* 0x0000000000007941 */ /* 0x000fea0003800000 */
.L_x_10430:
[----:B------:R-:W-:Y:S05]  /*6750*/  BRA `(.L_x_10433) ;  /* 0x0000002000a87947 */ /* 0x000fea0003800000 */
.L_x_10429:
        /* <DEDUP_REMOVED lines=36> */
.L_x_10435:
[----:B------:R-:W-:Y:S05]  /*69a0*/  BSYNC B6 ;  /* 0x0000000000067941 */ /* 0x000fea0003800000 */
.L_x_10434:
        /* <DEDUP_REMOVED lines=14> */
[----:B------:R-:W4:Y:S04]  /*6a90*/  SHFL.IDX PT, R24, R24, RZ, 0x1c1f ;  /* 0x001c1fff18187589 */ /* 0x000f2800000e0000 */
[----:B-1----:R-:W0:Y:S02]  /*6aa0*/  SHFL.IDX PT, R27, R27, RZ, 0x1c1f ;  /* 0x001c1fff1b1b7589 */ /* 0x002e2400000e0000 */
.L_x_10690:
[----:B------:R-:W-:Y:S01]  /*6ab0*/  ULDC UR4, c[0x0][0x448] ;  /* 0x0001120000047ab9 */ /* 0x000fe20000000800 */
[C---:B------:R-:W-:Y:S01]  /*6ac0*/  IMAD.SHL.U32 R4, R29.reuse, 0x40, RZ ;  /* 0x000000401d047824 */ /* 0x040fe200078e00ff */
[----:B------:R-:W-:Y:S01]  /*6ad0*/  BSSY B1, `(.L_x_10439) ;  /* 0x000002a000017945 */ /* 0x000fe20003800000 */
[----:B------:R-:W-:Y:S01]  /*6ae0*/  IMAD R26, R154, UR4, RZ ;  /* 0x000000049a1a7c24 */ /* 0x000fe2000f8e02ff */
        /* <DEDUP_REMOVED lines=8> */
[----:B------:R-:W-:Y:S02]  /*6b70*/  SHF.R.U32.HI R7, RZ, 0x3, R5 ;  /* 0x00000003ff077819 */ /* 0x000fe40000011605 */
[----:B------:R-:W-:Y:S02]  /*6b80*/  LOP3.LUT R5, R4, 0xfffffffe, RZ, 0xc0, !PT ;  /* 0xfffffffe04057812 */ /* 0x000fe400078ec0ff */
[----:B------:R-:W-:-:S02]  /*6b90*/  LOP3.LUT R31, R6, R7, RZ, 0x3c, !PT ;  /* 0x00000007061f7212 */ /* 0x000fc400078e3cff */
[----:B------:R-:W-:Y:S01]  /*6ba0*/  CS2R R6, SRZ ;  /* 0x0000000000067805 */ /* 0x000fe2000001ff00 */
[----:B------:R-:W-:Y:S01]  /*6bb0*/  IMAD.IADD R3, R226, 0x1, -R5 ;  /* 0x00000001e2037824 */ /* 0x000fe200078e0a05 */
[----:B------:R-:W-:-:S04]  /*6bc0*/  CS2R R4, SRZ ;  /* 0x0000000000047805 */ /* 0x000fc8000001ff00 */
[----:B------:R-:W-:Y:S01]  /*6bd0*/  SHF.L.U32 R29, R3, 0x1f, RZ ;  /* 0x0000001f031d7819 */ /* 0x000fe200000006ff */
[----:B------:R-:W-:Y:S06]  /*6be0*/  @P1 BRA `(.L_x_10440) ;  /* 0x0000000000601947 */ /* 0x000fec0003800000 */
[----:B------:R-:W-:Y:S01]  /*6bf0*/  ULDC UR4, c[0x0][0x3f4] ;  /* 0x0000fd0000047ab9 */ /* 0x000fe20000000800 */
[----:B------:R-:W-:Y:S01]  /*6c00*/  IMAD.SHL.U32 R14, R202, 0x2, RZ ;  /* 0x00000002ca0e7824 */ /* 0x000fe200078e00ff */
[----:B------:R-:W-:Y:S01]  /*6c10*/  ISETP.GE.AND P3, PT, R22, UR4, PT ;  /* 0x0000000416007c0c */ /* 0x000fe2000bf66270 */
[----:B---3--:R-:W-:Y:S01]  /*6c20*/  IMAD.MOV.U32 R4, RZ, RZ, R21 ;  /* 0x000000ffff047224 */ /* 0x008fe200078e0015 */
[C---:B------:R-:W-:Y:S01]  /*6c30*/  ISETP.GE.AND P4, PT, R202.reuse, UR4, PT ;  /* 0x00000004ca007c0c */ /* 0x040fe2000bf86270 */
[----:B--2---:R-:W-:Y:S01]  /*6c40*/  IMAD.MOV.U32 R5, RZ, RZ, R0 ;  /* 0x000000ffff057224 */ /* 0x004fe200078e0000 */
[----:B------:R-:W-:Y:S02]  /*6c50*/  SHF.R.S32.HI R7, RZ, 0x1f, R202 ;  /* 0x0000001fff077819 */ /* 0x000fe400000114ca */
[----:B------:R-:W-:Y:S01]  /*6c60*/  CS2R R8, SRZ ;  /* 0x0000000000087805 */ /* 0x000fe2000001ff00 */
[----:B0-----:R-:W-:Y:S01]  /*6c70*/  IMAD.MOV.U32 R6, RZ, RZ, R27 ;  /* 0x000000ffff067224 */ /* 0x001fe200078e001b */
[----:B------:R-:W-:Y:S01]  /*6c80*/  SHF.L.U64.HI R15, R202, 0x1, R7 ;  /* 0x00000001ca0f7819 */ /* 0x000fe20000010207 */
[----:B----4-:R-:W-:-:S04]  /*6c90*/  IMAD.MOV.U32 R7, RZ, RZ, R24 ;  /* 0x000000ffff077224 */ /* 0x010fc800078e0018 */
[C---:B------:R-:W-:Y:S02]  /*6ca0*/  @!P3 IMAD.WIDE R4, R22.reuse, 0x2, R4 ;  /* 0x000000021604b825 */ /* 0x040fe400078e0204 */
[-C--:B------:R-:W-:Y:S02]  /*6cb0*/  @!P4 IADD3 R12, P1, R21, R14.reuse, RZ ;  /* 0x0000000e150cc210 */ /* 0x080fe40007f3e0ff */
[----:B------:R-:W-:Y:S01]  /*6cc0*/  @!P4 IADD3 R14, P2, R27, R14, RZ ;  /* 0x0000000e1b0ec210 */ /* 0x000fe20007f5e0ff */
[----:B------:R0:W5:Y:S01]  /*6cd0*/  @!P3 LD.E.64 R8, desc[UR60][R4.64] ;  /* 0x0000003c0408b980 */ /* 0x000162000c101b00 */
[----:B------:R-:W-:Y:S01]  /*6ce0*/  @!P3 IMAD.WIDE R20, R22, 0x2, R6 ;  /* 0x000000021614b825 */ /* 0x000fe200078e0206 */
[----:B------:R-:W-:Y:S02]  /*6cf0*/  CS2R R10, SRZ ;  /* 0x00000000000a7805 */ /* 0x000fe4000001ff00 */
[----:B------:R-:W-:Y:S01]  /*6d00*/  CS2R R6, SRZ ;  /* 0x0000000000067805 */ /* 0x000fe2000001ff00 */
[----:B------:R-:W-:-:S02]  /*6d10*/  @!P4 IMAD.X R13, R0, 0x1, R15, P1 ;  /* 0x00000001000dc824 */ /* 0x000fc400008e060f */
[----:B------:R-:W-:Y:S01]  /*6d20*/  @!P4 IMAD.X R15, R24, 0x1, R15, P2 ;  /* 0x00000001180fc824 */ /* 0x000fe200010e060f */
[----:B0-----:R-:W-:Y:S02]  /*6d30*/  CS2R R4, SRZ ;  /* 0x0000000000047805 */ /* 0x001fe4000001ff00 */
[----:B------:R1:W5:Y:S04]  /*6d40*/  @!P4 LD.E.64 R10, desc[UR60][R12.64] ;  /* 0x0000003c0c0ac980 */ /* 0x000368000c101b00 */
[----:B------:R1:W5:Y:S04]  /*6d50*/  @!P4 LD.E.64 R6, desc[UR60][R14.64] ;  /* 0x0000003c0e06c980 */ /* 0x000368000c101b00 */
[----:B------:R1:W5:Y:S02]  /*6d60*/  @!P3 LD.E.64 R4, desc[UR60][R20.64] ;  /* 0x0000003c1404b980 */ /* 0x000364000c101b00 */
.L_x_10440:
[----:B------:R-:W-:Y:S05]  /*6d70*/  BSYNC B1 ;  /* 0x0000000000017941 */ /* 0x000fea0003800000 */
.L_x_10439:
[----:B------:R-:W3:Y:S01]  /*6d80*/  SYNCS.PHASECHK.TRANS64.TRYWAIT P1, [R18+URZ+0x32400], R29 ;  /* 0x0324001d120075a7 */ /* 0x000ee2000802017f */
[----:B------:R-:W-:Y:S01]  /*6d90*/  IMAD R31, R216, 0x200, R31 ;  /* 0x00000200d81f7824 */ /* 0x000fe200078e021f */
[--C-:B-----5:R-:W-:Y:S01]  /*6da0*/  SHF.R.U64 R35, R8, 0x10, R9.reuse ;  /* 0x0000001008237819 */ /* 0x120fe20000001209 */
[----:B------:R-:W-:Y:S01]  /*6db0*/  IMAD.MOV.U32 R33, RZ, RZ, R8 ;  /* 0x000000ffff217224 */ /* 0x000fe200078e0008 */
[----:B-1----:R-:W-:Y:S01]  /*6dc0*/  SHF.R.U32.HI R14, RZ, 0x10, R9 ;  /* 0x00000010ff0e7819 */ /* 0x002fe20000011609 */
[----:B------:R-:W-:Y:S01]  /*6dd0*/  IMAD R8, R31, 0x2, R18 ;  /* 0x000000021f087824 */ /* 0x000fe200078e0212 */
[----:B------:R-:W-:Y:S01]  /*6de0*/  SHF.R.U64 R37, R4, 0x10, R5 ;  /* 0x0000001004257819 */ /* 0x000fe20000001205 */
[----:B------:R-:W-:Y:S01]  /*6df0*/  IMAD.MOV.U32 R12, RZ, RZ, R9 ;  /* 0x000000ffff0c7224 */ /* 0x000fe200078e0009 */
[--C-:B------:R-:W-:Y:S01]  /*6e00*/  SHF.R.U32.HI R15, RZ, 0x10, R5.reuse ;  /* 0x00000010ff0f7819 */ /* 0x100fe20000011605 */
[----:B------:R-:W-:Y:S01]  /*6e10*/  IMAD.MOV.U32 R9, RZ, RZ, R5 ;  /* 0x000000ffff097224 */ /* 0x000fe200078e0005 */
[--C-:B------:R-:W-:Y:S01]  /*6e20*/  SHF.R.U64 R36, R10, 0x10, R11.reuse ;  /* 0x000000100a247819 */ /* 0x100fe2000000120b */
[----:B------:R-:W-:Y:S01]  /*6e30*/  IMAD.MOV.U32 R34, RZ, RZ, R10 ;  /* 0x000000ffff227224 */ /* 0x000fe200078e000a */
[----:B------:R-:W-:Y:S01]  /*6e40*/  VIMNMX R10, R26, 0x80, PT ;  /* 0x000000801a0a7848 */ /* 0x000fe20003fe0100 */
[--C-:B0-----:R-:W-:Y:S01]  /*6e50*/  IMAD.MOV.U32 R13, RZ, RZ, R11.reuse ;  /* 0x000000ffff0d7224 */ /* 0x101fe200078e000b */
[----:B------:R-:W-:Y:S01]  /*6e60*/  SHF.R.U32.HI R11, RZ, 0x10, R11 ;  /* 0x00000010ff0b7819 */ /* 0x000fe2000001160b */
[----:B------:R-:W-:Y:S01]  /*6e70*/  IMAD.MOV.U32 R31, RZ, RZ, R4 ;  /* 0x000000ffff1f7224 */ /* 0x000fe200078e0004 */
[----:B------:R-:W-:Y:S01]  /*6e80*/  BSSY B1, `(.L_x_10441) ;  /* 0x0000011000017945 */ /* 0x000fe20003800000 */
[----:B------:R-:W-:Y:S01]  /*6e90*/  IMAD.MOV.U32 R32, RZ, RZ, R6 ;  /* 0x000000ffff207224 */ /* 0x000fe200078e0006 */
[----:B--2---:R-:W-:Y:S01]  /*6ea0*/  IADD3 R0, R8, 0x18440, RZ ;  /* 0x0001844008007810 */ /* 0x004fe20007ffe0ff */
[--C-:B------:R-:W-:Y:S01]  /*6eb0*/  IMAD.MOV.U32 R5, RZ, RZ, R7.reuse ;  /* 0x000000ffff057224 */ /* 0x100fe200078e0007 */
[--C-:B------:R-:W-:Y:S01]  /*6ec0*/  SHF.R.U64 R6, R6, 0x10, R7.reuse ;  /* 0x0000001006067819 */ /* 0x100fe20000001207 */
[----:B------:R-:W-:Y:S01]  /*6ed0*/  VIADD R4, R8, 0x18400 ;  /* 0x0001840008047836 */ /* 0x000fe20000000000 */
[----:B------:R-:W-:-:S02]  /*6ee0*/  SHF.R.U32.HI R7, RZ, 0x10, R7 ;  /* 0x00000010ff077819 */ /* 0x000fc40000011607 */
[----:B------:R-:W-:Y:S01]  /*6ef0*/  PRMT R33, R33, 0x5410, R12 ;  /* 0x0000541021217816 */ /* 0x000fe2000000000c */
[----:B------:R-:W-:Y:S01]  /*6f00*/  @P0 VIADD R0, R4, 0xffffffc0 ;  /* 0xffffffc004000836 */ /* 0x000fe20000000000 */
[----:B------:R-:W-:Y:S02]  /*6f10*/  PRMT R35, R35, 0x5410, R14 ;  /* 0x0000541023237816 */ /* 0x000fe4000000000e */
[----:B------:R-:W-:Y:S02]  /*6f20*/  PRMT R34, R34, 0x5410, R13 ;  /* 0x0000541022227816 */ /* 0x000fe4000000000d */
[----:B------:R-:W-:Y:S02]  /*6f30*/  PRMT R36, R36, 0x5410, R11 ;  /* 0x0000541024247816 */ /* 0x000fe4000000000b */
[----:B------:R-:W-:Y:S02]  /*6f40*/  ISETP.GE.AND P2, PT, R19, R10, PT ;  /* 0x0000000a1300720c */ /* 0x000fe40003f46270 */
[----:B------:R-:W-:-:S02]  /*6f50*/  PRMT R31, R31, 0x5410, R9 ;  /* 0x000054101f1f7816 */ /* 0x000fc40000000009 */
[----:B------:R-:W-:Y:S02]  /*6f60*/  PRMT R37, R37, 0x5410, R15 ;  /* 0x0000541025257816 */ /* 0x000fe4000000000f */
[----:B------:R-:W-:Y:S01]  /*6f70*/  PRMT R32, R32, 0x5410, R5 ;  /* 0x0000541020207816 */ /* 0x000fe20000000005 */
[----:B---3--:R-:W-:Y:S06]  /*6f80*/  @!P1 BRA `(.L_x_10442) ;  /* 0x0000016000089947 */ /* 0x008fec0003800000 */
.L_x_10691:
[----:B------:R-:W-:Y:S05]  /*6f90*/  BSYNC B1 ;  /* 0x0000000000017941 */ /* 0x000fea0003800000 */
.L_x_10441:
        /* <DEDUP_REMOVED lines=12> */
[----:B----4-:R-:W-:Y:S02]  /*7060*/  HADD2.F32 R24, -RZ, R37.H0_H0 ;  /* 0x20000025ff187230 */ /* 0x010fe40000004100 */
[--C-:B0-----:R-:W-:Y:S02]  /*7070*/  HADD2.F32 R9, -RZ, R4.reuse.H0_H0 ;  /* 0x20000004ff097230 */ /* 0x101fe40000004100 */
[----:B------:R-:W-:-:S02]  /*7080*/  HADD2.F32 R4, -RZ, R4.H1_H1 ;  /* 0x30000004ff047230 */ /* 0x000fc40000004100 */
[--C-:B------:R-:W-:Y:S02]  /*7090*/  HADD2.F32 R11, -RZ, R5.reuse.H0_H0 ;  /* 0x20000005ff0b7230 */ /* 0x100fe40000004100 */
[----:B------:R-:W-:Y:S02]  /*70a0*/  HADD2.F32 R5, -RZ, R5.H1_H1 ;  /* 0x30000005ff057230 */ /* 0x000fe40000004100 */
[CC--:B------:R-:W-:Y:S01]  /*70b0*/  FMUL.FTZ R26, R4.reuse, R15.reuse ;  /* 0x0000000f041a7220 */ /* 0x0c0fe20000410000 */
[----:B------:R-:W-:Y:S01]  /*70c0*/  FMUL.FTZ R4, R4, R14 ;  /* 0x0000000e04047220 */ /* 0x000fe20000410000 */
        /* <DEDUP_REMOVED lines=23> */
[----:B------:R-:W-:Y:S02]  /*7240*/  F2FP.F16.F32.PACK_AB R5, R11, R28 ;  /* 0x0000001c0b05723e */ /* 0x000fe400000000ff */
[----:B------:R-:W-:-:S02]  /*7250*/  F2FP.F16.F32.PACK_AB R6, R9, R6 ;  /* 0x000000060906723e */ /* 0x000fc400000000ff */
[----:B------:R-:W-:-:S05]  /*7260*/  F2FP.F16.F32.PACK_AB R7, R14, R7 ;  /* 0x000000070e07723e */ /* 0x000fca00000000ff */
[----:B------:R0:W-:Y:S02]  /*7270*/  STS.128 [R8+0x18400], R4 ;  /* 0x0184000408007388 */ /* 0x0001e40000000c00 */
.L_x_10446:
[----:B------:R-:W-:Y:S05]  /*7280*/  BSYNC B2 ;  /* 0x0000000000027941 */ /* 0x000fea0003800000 */
.L_x_10445:
[----:B------:R-:W-:Y:S05]  /*7290*/  @P1 BRA `(.L_x_10444) ;  /* 0x0000000000981947 */ /* 0x000fea0003800000 */
[----:B0-----:R-:W0:Y:S01]  /*72a0*/  LDS.128 R4, [R0] ;  /* 0x0000000000047984 */ /* 0x001e220000000c00 */
        /* <DEDUP_REMOVED lines=36> */
[----:B------:R1:W-:Y:S02]  /*74f0*/  STS.128 [R0], R4 ;  /* 0x0000000400007388 */ /* 0x0003e40000000c00 */
.L_x_10444:
[----:B------:R-:W-:Y:S05]  /*7500*/  BSYNC B1 ;  /* 0x0000000000017941 */ /* 0x000fea0003800000 */
.L_x_10443:
        /* <DEDUP_REMOVED lines=45> */
.L_x_10449:
[----:B------:R-:W-:Y:S05]  /*77e0*/  BSYNC B1 ;  /* 0x0000000000017941 */ /* 0x000fea0003800000 */
.L_x_10448:
[----:B------:R-:W-:Y:S05]  /*77f0*/  @P1 BRA `(.L_x_10447) ;  /* 0x00000010005c1947 */ /* 0x000fea0003800000 */
[----:B0-----:R-:W0:Y:S01]  /*7800*/  LDS.128 R4, [R0+0x2000] ;  /* 0x0020000000047984 */ /* 0x001e220000000c00 */
[----:B------:R-:W-:Y:S02]  /*7810*/  HADD2.F32 R14, -RZ, R34.H0_H0 ;  /* 0x20000022ff0e7230 */ /* 0x000fe40000004100 */
[----:B------:R-:W-:Y:S02]  /*7820*/  HADD2.F32 R20, -RZ, R32.H0_H0 ;  /* 0x20000020ff147230 */ /* 0x000fe40000004100 */
[--C-:B------:R-:W-:Y:S02]  /*7830*/  HADD2.F32 R27, -RZ, R29.reuse.H0_H0 ;  /* 0x2000001dff1b7230 */ /* 0x100fe40000004100 */
[----:B------:R-:W-:Y:S02]  /*7840*/  HADD2.F32 R21, -RZ, R36.H0_H0 ;  /* 0x20000024ff157230 */ /* 0x000fe40000004100 */
[----:B----4-:R-:W-:Y:S02]  /*7850*/  HADD2.F32 R24, -RZ, R32.H1_H1 ;  /* 0x30000020ff187230 */ /* 0x010fe40000004100 */
        /* <DEDUP_REMOVED lines=33> */
.L_x_10437:
[----:B------:R-:W-:-:S03]  /*7a70*/  UMOV UR4, 0xffffffff ;  /* 0xffffffff00047882 */ /* 0x000fc60000000000 */
[----:B------:R-:W-:Y:S05]  /*7a80*/  BRA.DIV UR4, `(.L_x_10450) ;  /* 0x00000156045c7947 */ /* 0x000fea000b800000 */
[----:B------:R1:W2:Y:S04]  /*7a90*/  SHFL.IDX PT, R0, R28, RZ, 0x1c1f ;  /* 0x001c1fff1c007589 */ /* 0x0002a800000e0000 */
[----:B------:R1:W3:Y:S04]  /*7aa0*/  SHFL.IDX PT, R20, R26, RZ, 0x1c1f ;  /* 0x001c1fff1a147589 */ /* 0x0002e800000e0000 */
[----:B------:R1:W4:Y:S04]  /*7ab0*/  SHFL.IDX PT, R21, R24, RZ, 0x1c1f ;  /* 0x001c1fff18157589 */ /* 0x00032800000e0000 */
[----:B------:R1:W0:Y:S02]  /*7ac0*/  SHFL.IDX PT, R14, R27, RZ, 0x1c1f ;  /* 0x001c1fff1b0e7589 */ /* 0x00022400000e0000 */
.L_x_10697:
[----:B------:R-:W-:Y:S01]  /*7ad0*/  ULDC UR4, c[0x0][0x448] ;  /* 0x0001120000047ab9 */ /* 0x000fe20000000800 */
[----:B------:R-:W-:Y:S01]  /*7ae0*/  LEA.HI R4, R226, R226, RZ, 0x1 ;  /* 0x000000e2e2047211 */ /* 0x000fe200078f08ff */
[----:B-1----:R-:W-:Y:S01]  /*7af0*/  IMAD R24, R154, UR4, RZ ;  /* 0x000000049a187c24 */ /* 0x002fe2000f8e02ff */
[----:B------:R-:W-:Y:S01]  /*7b00*/  BSSY B1, `(.L_x_10451) ;  /* 0x0000018000017945 */ /* 0x000fe20003800000 */
[----:B------:R-:W-:Y:S02]  /*7b10*/  CS2R R6, SRZ ;  /* 0x0000000000067805 */ /* 0x000fe4000001ff00 */
[----:B------:R-:W-:Y:S02]  /*7b20*/  LOP3.LUT R5, R4, 0xfffffffe, RZ, 0xc0, !PT ;  /* 0xfffffffe04057812 */ /* 0x000fe400078ec0ff */
[----:B------:R-:W-:Y:S02]  /*7b30*/  CS2R R8, SRZ ;  /* 0x0000000000087805 */ /* 0x000fe4000001ff00 */
[----:B------:R-:W-:Y:S01]  /*7b40*/  ISETP.GE.AND P0, PT, R3, R24, PT ;  /* 0x000000180300720c */ /* 0x000fe20003f06270 */
[----:B------:R-:W-:Y:S01]  /*7b50*/  IMAD R24, R41, -0x80, R24 ;  /* 0xffffff8029187824 */ /* 0x000fe200078e0218 */
[----:B------:R-:W-:Y:S01]  /*7b60*/  CS2R R10, SRZ ;  /* 0x00000000000a7805 */ /* 0x000fe2000001ff00 */
[----:B------:R-:W-:Y:S01]  /*7b70*/  IMAD.IADD R3, R226, 0x1, -R5 ;  /* 0x00000001e2037824 */ /* 0x000fe200078e0a05 */
[----:B------:R-:W-:-:S04]  /*7b80*/  CS2R R4, SRZ ;  /* 0x0000000000047805 */ /* 0x000fc8000001ff00 */
[----:B------:R-:W-:-:S05]  /*7b90*/  SHF.L.U32 R27, R3, 0x1f, RZ ;  /* 0x0000001f031b7819 */ /* 0x000fca00000006ff */
[----:B------:R-:W-:Y:S05]  /*7ba0*/  @P0 BRA `(.L_x_10452) ;  /* 0x0000000000340947 */ /* 0x000fea0003800000 */
[----:B------:R-:W-:Y:S01]  /*7bb0*/  ULDC UR4, c[0x0][0x3f4] ;  /* 0x0000fd0000047ab9 */ /* 0x000fe20000000800 */
[C---:B------:R-:W-:Y:S01]  /*7bc0*/  IMAD.SHL.U32 R15, R16.reuse, 0x2, RZ ;  /* 0x00000002100f7824 */ /* 0x040fe200078e00ff */
[----:B------:R-:W-:Y:S02]  /*7bd0*/  ISETP.GE.AND P2, PT, R16, UR4, PT ;  /* 0x0000000410007c0c */ /* 0x000fe4000bf46270 */
[----:B------:R-:W-:Y:S02]  /*7be0*/  SHF.R.S32.HI R5, RZ, 0x1f, R16 ;  /* 0x0000001fff057819 */ /* 0x000fe40000011410 */
[-C--:B---3--:R-:W-:Y:S02]  /*7bf0*/  IADD3 R12, P0, R20, R15.reuse, RZ ;  /* 0x0000000f140c7210 */ /* 0x088fe40007f1e0ff */
[----:B------:R-:W-:Y:S02]  /*7c00*/  SHF.L.U64.HI R4, R16, 0x1, R5 ;  /* 0x0000000110047819 */ /* 0x000fe40000010205 */
[----:B0-----:R-:W-:-:S03]  /*7c10*/  IADD3 R14, P1, R14, R15, RZ ;  /* 0x0000000f0e0e7210 */ /* 0x001fc60007f3e0ff */
[--C-:B--2---:R-:W-:Y:S02]  /*7c20*/  IMAD.X R13, R0, 0x1, R4.reuse, P0 ;  /* 0x00000001000d7824 */ /* 0x104fe400000e0604 */
[----:B----4-:R-:W-:Y:S01]  /*7c30*/  IMAD.X R15, R21, 0x1, R4, P1 ;  /* 0x00000001150f7824 */ /* 0x010fe200008e0604 */
[----:B------:R-:W-:Y:S01]  /*7c40*/  CS2R R4, SRZ ;  /* 0x0000000000047805 */ /* 0x000fe2000001ff00 */
[----:B------:R-:W-:Y:S06]  /*7c50*/  @P2 BRA `(.L_x_10452) ;  /* 0x0000000000082947 */ /* 0x000fec0003800000 */
[----:B------:R1:W5:Y:S04]  /*7c60*/  LD.E.128 R4, desc[UR60][R12.64] ;  /* 0x0000003c0c047980 */ /* 0x000368000c101d00 */
[----:B------:R1:W5:Y:S02]  /*7c70*/  LD.E.128 R8, desc[UR60][R14.64] ;  /* 0x0000003c0e087980 */ /* 0x000364000c101d00 */
.L_x_10452:
[----:B------:R-:W-:Y:S05]  /*7c80*/  BSYNC B1 ;  /* 0x0000000000017941 */ /* 0x000fea0003800000 */
.L_x_10451:
[----:B------:R-:W3:Y:S01]  /*7c90*/  SYNCS.PHASECHK.TRANS64.TRYWAIT P1, [R18+URZ+0x32400], R27 ;  /* 0x0324001b120075a7 */ /* 0x000ee2000802017f */
        /* <DEDUP_REMOVED lines=15> */
[----:B0-----:R-:W0:Y:S01]  /*7d90*/  LDC R13, c[0x0][0x3f4] ;  /* 0x0000fd00ff0d7b82 */ /* 0x001e220000000800 */
        /* <DEDUP_REMOVED lines=11> */
[C---:B0-----:R-:W-:Y:S01]  /*7e50*/  ISETP.GE.AND P0, PT, R16.reuse, R13, PT ;  /* 0x0000000d1000720c */ /* 0x041fe20003f06270 */
[----:B------:R-:W-:-:S03]  /*7e60*/  IMAD.IADD R0, R16, 0x1, R13 ;  /* 0x0000000110007824 */ /* 0x000fc600078e020d */
[-C--:B------:R-:W-:Y:S02]  /*7e70*/  ISETP.GE.OR P2, PT, R19, R24.reuse, P0 ;  /* 0x000000181300720c */ /* 0x080fe40000746670 */
[----:B------:R-:W-:Y:S01]  /*7e80*/  ISETP.GE.OR P0, PT, R225, R24, P0 ;  /* 0x00000018e100720c */ /* 0x000fe20000706670 */
[----:B---3--:R-:W-:-:S12]  /*7e90*/  @!P1 BRA `(.L_x_10454) ;  /* 0x0000015000c89947 */ /* 0x008fd80003800000 */
.L_x_10698:
[----:B------:R-:W-:Y:S05]  /*7ea0*/  BSYNC B1 ;  /* 0x0000000000017941 */ /* 0x000fea0003800000 */
.L_x_10453:
[----:B------:R-:W-:Y:S01]  /*7eb0*/  BSSY B1, `(.L_x_10455) ;  /* 0x0000059000017945 */ /* 0x000fe20003800000 */
[----:B------:R-:W-:-:S03]  /*7ec0*/  LOP3.LUT R0, R0, 0x38, RZ, 0xc0, !PT ;  /* 0x0000003800007812 */ /* 0x000fc600078ec0ff */
[----:B------:R-:W-:Y:S05]  /*7ed0*/  @P2 BRA `(.L_x_10456) ;  /* 0x0000000400582947 */ /* 0x000fea0003800000 */
[----:B------:R-:W-:Y:S02]  /*7ee0*/  IMAD.SHL.U32 R4, R29, 0x40, RZ ;  /* 0x000000401d047824 */ /* 0x000fe400078e00ff */
[----:B------:R-:W-:Y:S02]  /*7ef0*/  HADD2.F32 R29, -RZ, R41.H0_H0 ;  /* 0x20000029ff1d7230 */ /* 0x000fe40000004100 */
[----:B0-----:R-:W-:Y:S01]  /*7f00*/  HADD2.F32 R27, -RZ, R39.H0_H0 ;  /* 0x20000027ff1b7230 */ /* 0x001fe20000004100 */
[----:B------:R-:W-:Y:S01]  /*7f10*/  LOP3.LUT R9, R4, 0x1c0, RZ, 0xc0, !PT ;  /* 0x000001c004097812 */ /* 0x000fe200078ec0ff */
[----:B------:R-:W-:-:S03]  /*7f20*/  HADD2.F32 R31, -RZ, R45.H0_H0 ;  /* 0x2000002dff1f7230 */ /* 0x000fc60000004100 */
[--C-:B------:R-:W-:Y:S02]  /*7f30*/  SHF.R.U32.HI R7, RZ, 0x3, R9.reuse ;  /* 0x00000003ff077819 */ /* 0x100fe40000011609 */
        /* <DEDUP_REMOVED lines=15> */
[----:B------:R-:W-:Y:S01]  /*8030*/  FMUL.FTZ R37, R8, R31 ;  /* 0x0000001f08257220 */ /* 0x000fe20000410000 */
[C---:B------:R-:W-:Y:S01]  /*8040*/  FFMA.FTZ R33, R12.reuse, R27, -R33 ;  /* 0x0000001b0c217223 */ /* 0x040fe20000010821 */
[----:B------:R-:W-:Y:S02]  /*8050*/  HADD2.F32 R27, -RZ, R43.H0_H0 ;  /* 0x2000002bff1b7230 */ /* 0x000fe40000004100 */
[----:B------:R-:W-:Y:S01]  /*8060*/  FFMA.FTZ R35, R12, R29, R35 ;  /* 0x0000001d0c237223 */ /* 0x000fe20000010023 */
[----:B----4-:R-:W-:Y:S02]  /*8070*/  HADD2.F32 R21, -RZ, R9.H0_H0 ;  /* 0x20000009ff157230 */ /* 0x010fe40000004100 */
[----:B------:R-:W-:Y:S02]  /*8080*/  HADD2.F32 R20, -RZ, R41.H1_H1 ;  /* 0x30000029ff147230 */ /* 0x000fe40000004100 */
[----:B------:R-:W-:Y:S01]  /*8090*/  FMUL.FTZ R29, R8, R27 ;  /* 0x0000001b081d7220 */ /* 0x000fe20000410000 */
[----:B------:R-:W-:-:S02]  /*80a0*/  HADD2.F32 R12, -RZ, R39.H1_H1 ;  /* 0x30000027ff0c7230 */ /* 0x000fc40000004100 */
[C---:B------:R-:W-:Y:S01]  /*80b0*/  FFMA.FTZ R28, R4.reuse, R27, -R37 ;  /* 0x0000001b041c7223 */ /* 0x040fe20000010825 */
[----:B------:R-:W-:Y:S02]  /*80c0*/  HADD2.F32 R13, -RZ, R5.H0_H0 ;  /* 0x20000005ff0d7230 */ /* 0x000fe40000004100 */
[C---:B------:R-:W-:Y:S01]  /*80d0*/  FMUL.FTZ R32, R21.reuse, R20 ;  /* 0x0000001415207220 */ /* 0x040fe20000410000 */
[----:B------:R-:W-:Y:S01]  /*80e0*/  FFMA.FTZ R30, R4, R31, R29 ;  /* 0x0000001f041e7223 */ /* 0x000fe2000001001d */
[----:B------:R-:W-:Y:S02]  /*80f0*/  HADD2.F32 R9, -RZ, R9.H1_H1 ;  /* 0x30000009ff097230 */ /* 0x000fe40000004100 */
[-C--:B------:R-:W-:Y:S01]  /*8100*/  FMUL.FTZ R21, R21, R12.reuse ;  /* 0x0000000c15157220 */ /* 0x080fe20000410000 */
[----:B------:R-:W-:Y:S02]  /*8110*/  HADD2.F32 R8, -RZ, R45.H1_H1 ;  /* 0x3000002dff087230 */ /* 0x000fe40000004100 */
[----:B------:R-:W-:Y:S01]  /*8120*/  FFMA.FTZ R32, R13, R12, -R32 ;  /* 0x0000000c0d207223 */ /* 0x000fe20000010820 */
[----:B------:R-:W-:-:S02]  /*8130*/  HADD2.F32 R4, -RZ, R43.H1_H1 ;  /* 0x3000002bff047230 */ /* 0x000fc40000004100 */
[----:B------:R-:W-:Y:S01]  /*8140*/  FFMA.FTZ R20, R13, R20, R21 ;  /* 0x000000140d147223 */ /* 0x000fe20000010015 */
[----:B------:R-:W-:Y:S02]  /*8150*/  HADD2.F32 R5, -RZ, R5.H1_H1 ;  /* 0x30000005ff057230 */ /* 0x000fe40000004100 */
[C---:B------:R-:W-:Y:S01]  /*8160*/  FMUL.FTZ R12, R9.reuse, R8 ;  /* 0x00000008090c7220 */ /* 0x040fe20000410000 */
[--C-:B------:R-:W-:Y:S02]  /*8170*/  HADD2.F32 R24, -RZ, R10.reuse.H0_H0 ;  /* 0x2000000aff187230 */ /* 0x100fe40000004100 */
[-C--:B------:R-:W-:Y:S01]  /*8180*/  FMUL.FTZ R34, R9, R4.reuse ;  /* 0x0000000409227220 */ /* 0x080fe20000410000 */
[----:B------:R-:W-:Y:S02]  /*8190*/  HADD2.F32 R10, -RZ, R10.H1_H1 ;  /* 0x3000000aff0a7230 */ /* 0x000fe40000004100 */
[----:B------:R-:W-:Y:S01]  /*81a0*/  FFMA.FTZ R29, R5, R4, -R12 ;  /* 0x00000004051d7223 */ /* 0x000fe2000001080c */
[----:B------:R-:W-:-:S02]  /*81b0*/  HADD2.F32 R21, -RZ, R42.H0_H0 ;  /* 0x2000002aff157230 */ /* 0x000fc40000004100 */
[----:B------:R-:W-:Y:S01]  /*81c0*/  FFMA.FTZ R31, R5, R8, R34 ;  /* 0x00000008051f7223 */ /* 0x000fe20000010022 */
[----:B------:R-:W-:Y:S02]  /*81d0*/  HADD2.F32 R27, -RZ, R46.H0_H0 ;  /* 0x2000002eff1b7230 */ /* 0x000fe40000004100 */
[--C-:B------:R-:W-:Y:S02]  /*81e0*/  HADD2.F32 R14, -RZ, R6.reuse.H0_H0 ;  /* 0x20000006ff0e7230 */ /* 0x100fe40000004100 */
[----:B------:R-:W-:Y:S01]  /*81f0*/  FMUL.FTZ R37, R24, R21 ;  /* 0x0000001518257220 */ /* 0x000fe20000410000 */
[----:B------:R-:W-:Y:S02]  /*8200*/  HADD2.F32 R6, -RZ, R6.H1_H1 ;  /* 0x30000006ff067230 */ /* 0x000fe40000004100 */
[----:B------:R-:W-:Y:S01]  /*8210*/  FMUL.FTZ R5, R10, R27 ;  /* 0x0000001b0a057220 */ /* 0x000fe20000410000 */
[----:B------:R-:W-:Y:S02]  /*8220*/  HADD2.F32 R13, -RZ, R40.H0_H0 ;  /* 0x20000028ff0d7230 */ /* 0x000fe40000004100 */
[----:B------:R-:W-:-:S02]  /*8230*/  HADD2.F32 R9, -RZ, R44.H0_H0 ;  /* 0x2000002cff097230 */ /* 0x000fc40000004100 */
[--C-:B------:R-:W-:Y:S02]  /*8240*/  HADD2.F32 R26, -RZ, R11.reuse.H0_H0 ;  /* 0x2000000bff1a7230 */ /* 0x100fe40000004100 */
[-C--:B------:R-:W-:Y:S01]  /*8250*/  FMUL.FTZ R24, R24, R13.reuse ;  /* 0x0000000d18187220 */ /* 0x080fe20000410000 */
[----:B------:R-:W-:Y:S01]  /*8260*/  FFMA.FTZ R37, R14, R13, -R37 ;  /* 0x0000000d0e257223 */ /* 0x000fe20000010825 */
[-C--:B------:R-:W-:Y:S01]  /*8270*/  FFMA.FTZ R12, R6, R9.reuse, -R5 ;  /* 0x00000009060c7223 */ /* 0x080fe20000010805 */
[----:B------:R-:W-:Y:S01]  /*8280*/  FMUL.FTZ R13, R10, R9 ;  /* 0x000000090a0d7220 */ /* 0x000fe20000410000 */
[----:B------:R-:W-:Y:S02]  /*8290*/  HADD2.F32 R5, -RZ, R42.H1_H1 ;  /* 0x3000002aff057230 */ /* 0x000fe40000004100 */
[----:B------:R-:W-:Y:S01]  /*82a0*/  FFMA.FTZ R24, R14, R21, R24 ;  /* 0x000000150e187223 */ /* 0x000fe20000010018 */
[----:B------:R-:W-:Y:S02]  /*82b0*/  HADD2.F32 R11, -RZ, R11.H1_H1 ;  /* 0x3000000bff0b7230 */ /* 0x000fe40000004100 */
[----:B------:R-:W-:Y:S01]  /*82c0*/  FFMA.FTZ R13, R6, R27, R13 ;  /* 0x0000001b060d7223 */ /* 0x000fe2000001000d */
[----:B------:R-:W-:-:S02]  /*82d0*/  HADD2.F32 R4, -RZ, R40.H1_H1 ;  /* 0x30000028ff047230 */ /* 0x000fc40000004100 */
[CC--:B------:R-:W-:Y:S01]  /*82e0*/  FMUL.FTZ R6, R26.reuse, R5.reuse ;  /* 0x000000051a067220 */ /* 0x0c0fe20000410000 */
[----:B------:R-:W-:Y:S02]  /*82f0*/  HADD2.F32 R10, -RZ, R46.H1_H1 ;  /* 0x3000002eff0a7230 */ /* 0x000fe40000004100 */
[----:B------:R-:W-:Y:S02]  /*8300*/  HADD2.F32 R8, -RZ, R44.H1_H1 ;  /* 0x3000002cff087230 */ /* 0x000fe40000004100 */
[----:B------:R-:W-:Y:S01]  /*8310*/  FMUL.FTZ R26, R26, R4 ;  /* 0x000000041a1a7220 */ /* 0x000fe20000410000 */
[--C-:B------:R-:W-:Y:S02]  /*8320*/  HADD2.F32 R15, -RZ, R7.reuse.H0_H0 ;  /* 0x20000007ff0f7230 */ /* 0x100fe40000004100 */
[C---:B------:R-:W-:Y:S01]  /*8330*/  FMUL.FTZ R14, R11.reuse, R10 ;  /* 0x0000000a0b0e7220 */ /* 0x040fe20000410000 */
        /* <DEDUP_REMOVED lines=16> */
.L_x_10456:
[----:B------:R-:W-:Y:S05]  /*8440*/  BSYNC B1 ;  /* 0x0000000000017941 */ /* 0x000fea0003800000 */
.L_x_10455:
[----:B------:R-:W-:Y:S05]  /*8450*/  @P0 BRA `(.L_x_10447) ;  /* 0x0000000400440947 */ /* 0x000fea0003800000 */
[----:B-1----:R-:W2:Y:S01]  /*8460*/  LDL R38, [R1+0x90] ;  /* 0x0000900001267983 */ /* 0x002ea20000100800 */
[----:B------:R-:W-:-:S04]  /*8470*/  SHF.R.U32.HI R4, RZ, 0x3, R213 ;  /* 0x00000003ff047819 */ /* 0x000fc800000116d5 */
[----:B------:R-:W-:-:S05]  /*8480*/  LOP3.LUT R0, R4, R0, R213, 0x1e, !PT ;  /* 0x0000000004007212 */ /* 0x000fca00078e1ed5 */
[----:B------:R-:W-:-:S04]  /*8490*/  IMAD.IADD R9, R217, 0x1, R0 ;  /* 0x00000001d9097824 */ /* 0x000fc800078e0200 */
[----:B------:R-:W-:-:S05]  /*84a0*/  IMAD R0, R9, 0x2, R18 ;  /* 0x0000000209007824 */ /* 0x000fca00078e0212 */
[----:B------:R-:W1:Y:S01]  /*84b0*/  LDS.128 R8, [R0+0x18400] ;  /* 0x0184000000087984 */ /* 0x000e620000000c00 */
[----:B------:R-:W-:Y:S02]  /*84c0*/  HADD2.F32 R28, -RZ, R39.H0_H0 ;  /* 0x20000027ff1c7230 */ /* 0x000fe40000004100 */
[----:B------:R-:W-:Y:S02]  /*84d0*/  HADD2.F32 R30, -RZ, R41.H0_H0 ;  /* 0x20000029ff1e7230 */ /* 0x000fe40000004100 */
[----:B------:R-:W-:Y:S02]  /*84e0*/  HADD2.F32 R32, -RZ, R45.H0_H0 ;  /* 0x2000002dff207230 */ /* 0x000fe40000004100 */
[----:B------:R-:W-:Y:S02]  /*84f0*/  HADD2.F32 R37, -RZ, R41.H1_H1 ;  /* 0x30000029ff257230 */ /* 0x000fe40000004100 */
[----:B------:R-:W-:Y:S02]  /*8500*/  HADD2.F32 R35, -RZ, R39.H1_H1 ;  /* 0x30000027ff237230 */ /* 0x000fe40000004100 */
[----:B------:R-:W-:-:S02]  /*8510*/  HADD2.F32 R39, -RZ, R45.H1_H1 ;  /* 0x3000002dff277230 */ /* 0x000fc40000004100 */
[----:B------:R-:W-:Y:S02]  /*8520*/  HADD2.F32 R36, -RZ, R46.H0_H0 ;  /* 0x2000002eff247230 */ /* 0x000fe40000004100 */
[----:B------:R-:W-:Y:S02]  /*8530*/  HADD2.F32 R34, -RZ, R42.H0_H0 ;  /* 0x2000002aff227230 */ /* 0x000fe40000004100 */
[--C-:B-1----:R-:W-:Y:S02]  /*8540*/  HADD2.F32 R20, -RZ, R8.reuse.H0_H0 ;  /* 0x20000008ff147230 */ /* 0x102fe40000004100 */
[----:B------:R-:W-:-:S03]  /*8550*/  HADD2.F32 R8, -RZ, R8.H1_H1 ;  /* 0x30000008ff087230 */ /* 0x000fc60000004100 */
[-C--:B0-----:R-:W-:Y:S01]  /*8560*/  FMUL.FTZ R27, R30, R20.reuse ;  /* 0x000000141e1b7220 */ /* 0x081fe20000410000 */
[----:B------:R-:W-:Y:S01]  /*8570*/  FMUL.FTZ R29, R28, R20 ;  /* 0x000000141c1d7220 */ /* 0x000fe20000410000 */
[----:B------:R-:W-:Y:S02]  /*8580*/  HADD2.F32 R20, -RZ, R43.H0_H0 ;  /* 0x2000002bff147230 */ /* 0x000fe40000004100 */
[-C--:B------:R-:W-:Y:S01]  /*8590*/  FMUL.FTZ R31, R32, R8.reuse ;  /* 0x00000008201f7220 */ /* 0x080fe20000410000 */
[--C-:B----4-:R-:W-:Y:S02]  /*85a0*/  HADD2.F32 R21, -RZ, R9.reuse.H0_H0 ;  /* 0x20000009ff157230 */ /* 0x110fe40000004100 */
[----:B------:R-:W-:Y:S02]  /*85b0*/  HADD2.F32 R9, -RZ, R9.H1_H1 ;  /* 0x30000009ff097230 */ /* 0x000fe40000004100 */
[----:B------:R-:W-:Y:S01]  /*85c0*/  FMUL.FTZ R33, R20, R8 ;  /* 0x0000000814217220 */ /* 0x000fe20000410000 */
[----:B------:R-:W-:-:S02]  /*85d0*/  HADD2.F32 R24, -RZ, R10.H0_H0 ;  /* 0x2000000aff187230 */ /* 0x000fc40000004100 */
[----:B------:R-:W-:Y:S02]  /*85e0*/  HADD2.F32 R10, -RZ, R10.H1_H1 ;  /* 0x3000000aff0a7230 */ /* 0x000fe40000004100 */
[--C-:B------:R-:W-:Y:S02]  /*85f0*/  HADD2.F32 R26, -RZ, R11.reuse.H0_H0 ;  /* 0x2000000bff1a7230 */ /* 0x100fe40000004100 */
[----:B------:R-:W-:Y:S01]  /*8600*/  HADD2.F32 R11, -RZ, R11.H1_H1 ;  /* 0x3000000bff0b7230 */ /* 0x000fe20000004100 */
[----:B--2---:R-:W0:Y:S02]  /*8610*/  LDS.128 R4, [R38+0x18400] ;  /* 0x0184000026047984 */ /* 0x004e240000000c00 */
[--C-:B0-----:R-:W-:Y:S02]  /*8620*/  HADD2.F32 R12, -RZ, R4.reuse.H0_H0 ;  /* 0x20000004ff0c7230 */ /* 0x101fe40000004100 */
[----:B------:R-:W-:-:S03]  /*8630*/  HADD2.F32 R4, -RZ, R4.H1_H1 ;  /* 0x30000004ff047230 */ /* 0x000fc60000004100 */
[----:B------:R-:W-:Y:S01]  /*8640*/  FFMA.FTZ R27, R28, R12, -R27 ;  /* 0x0000000c1c1b7223 */ /* 0x000fe2000001081b */
[-C--:B------:R-:W-:Y:S01]  /*8650*/  FMUL.FTZ R28, R35, R21.reuse ;  /* 0x00000015231c7220 */ /* 0x080fe20000410000 */
[----:B------:R-:W-:Y:S01]  /*8660*/  FFMA.FTZ R8, R20, R4, -R31 ;  /* 0x0000000414087223 */ /* 0x000fe2000001081f */
[----:B------:R-:W-:Y:S01]  /*8670*/  FMUL.FTZ R20, R37, R21 ;  /* 0x0000001525147220 */ /* 0x000fe20000410000 */
[----:B------:R-:W-:Y:S02]  /*8680*/  HADD2.F32 R21, -RZ, R43.H1_H1 ;  /* 0x3000002bff157230 */ /* 0x000fe40000004100 */
[----:B------:R-:W-:Y:S01]  /*8690*/  FFMA.FTZ R29, R30, R12, R29 ;  /* 0x0000000c1e1d7223 */ /* 0x000fe2000001001d */
[--C-:B------:R-:W-:Y:S02]  /*86a0*/  HADD2.F32 R13, -RZ, R5.reuse.H0_H0 ;  /* 0x20000005ff0d7230 */ /* 0x100fe40000004100 */
[----:B------:R-:W-:Y:S01]  /*86b0*/  FFMA.FTZ R12, R32, R4, R33 ;  /* 0x00000004200c7223 */ /* 0x000fe20000010021 */
[----:B------:R-:W-:-:S02]  /*86c0*/  HADD2.F32 R5, -RZ, R5.H1_H1 ;  /* 0x30000005ff057230 */ /* 0x000fc40000004100 */
[-C--:B------:R-:W-:Y:S01]  /*86d0*/  FMUL.FTZ R4, R39, R9.reuse ;  /* 0x0000000927047220 */ /* 0x080fe20000410000 */
[----:B------:R-:W-:Y:S01]  /*86e0*/  FMUL.FTZ R30, R21, R9 ;  /* 0x00000009151e7220 */ /* 0x000fe20000410000 */
[----:B------:R-:W-:Y:S02]  /*86f0*/  HADD2.F32 R14, -RZ, R6.H0_H0 ;  /* 0x20000006ff0e7230 */ /* 0x000fe40000004100 */
[----:B------:R-:W-:Y:S01]  /*8700*/  FFMA.FTZ R20, R35, R13, -R20 ;  /* 0x0000000d23147223 */ /* 0x000fe20000010814 */
[----:B------:R-:W-:Y:S01]  /*8710*/  FFMA.FTZ R9, R21, R5, -R4 ;  /* 0x0000000515097223 */ /* 0x000fe20000010804 */
[----:B------:R-:W-:Y:S01]  /*8720*/  FFMA.FTZ R28, R37, R13, R28 ;  /* 0x0000000d251c7223 */ /* 0x000fe2000001001c */
[----:B------:R-:W-:Y:S02]  /*8730*/  HADD2.F32 R4, -RZ, R44.H0_H0 ;  /* 0x2000002cff047230 */ /* 0x000fe40000004100 */
[----:B------:R-:W-:Y:S01]  /*8740*/  FFMA.FTZ R13, R39, R5, R30 ;  /* 0x00000005270d7223 */ /* 0x000fe2000001001e */
[----:B------:R-:W-:-:S02]  /*8750*/  HADD2.F32 R6, -RZ, R6.H1_H1 ;  /* 0x30000006ff067230 */ /* 0x000fc40000004100 */
[-C--:B------:R-:W-:Y:S01]  /*8760*/  FMUL.FTZ R5, R36, R10.reuse ;  /* 0x0000000a24057220 */ /* 0x080fe20000410000 */
[----:B------:R-:W-:Y:S02]  /*8770*/  HADD2.F32 R32, -RZ, R40.H0_H0 ;  /* 0x20000028ff207230 */ /* 0x000fe40000004100 */
[----:B------:R-:W-:Y:S01]  /*8780*/  FMUL.FTZ R33, R4, R10 ;  /* 0x0000000a04217220 */ /* 0x000fe20000410000 */
[----:B------:R-:W-:Y:S01]  /*8790*/  FMUL.FTZ R21, R34, R24 ;  /* 0x0000001822157220 */ /* 0x000fe20000410000 */
[----:B------:R-:W-:Y:S01]  /*87a0*/  FFMA.FTZ R10, R4, R6, -R5 ;  /* 0x00000006040a7223 */ /* 0x000fe20000010805 */
[----:B------:R-:W-:Y:S02]  /*87b0*/  HADD2.F32 R37, -RZ, R42.H1_H1 ;  /* 0x3000002aff257230 */ /* 0x000fe40000004100 */
[----:B------:R-:W-:Y:S01]  /*87c0*/  FMUL.FTZ R31, R32, R24 ;  /* 0x00000018201f7220 */ /* 0x000fe20000410000 */
[----:B------:R-:W-:Y:S02]  /*87d0*/  HADD2.F32 R5, -RZ, R40.H1_H1 ;  /* 0x30000028ff057230 */ /* 0x000fe40000004100 */
[----:B------:R-:W-:-:S02]  /*87e0*/  HADD2.F32 R39, -RZ, R46.H1_H1 ;  /* 0x3000002eff277230 */ /* 0x000fc40000004100 */
[----:B------:R-:W-:Y:S02]  /*87f0*/  HADD2.F32 R35, -RZ, R44.H1_H1 ;  /* 0x3000002cff237230 */ /* 0x000fe40000004100 */
[-C--:B------:R-:W-:Y:S01]  /*8800*/  FFMA.FTZ R21, R32, R14.reuse, -R21 ;  /* 0x0000000e20157223 */ /* 0x080fe20000010815 */
[--C-:B------:R-:W-:Y:S02]  /*8810*/  HADD2.F32 R15, -RZ, R7.reuse.H0_H0 ;  /* 0x20000007ff0f7230 */ /* 0x100fe40000004100 */
[----:B------:R-:W-:Y:S01]  /*8820*/  FFMA.FTZ R31, R34, R14, R31 ;  /* 0x0000000e221f7223 */ /* 0x000fe2000001001f */
[----:B------:R-:W-:Y:S02]  /*8830*/  HADD2.F32 R7, -RZ, R7.H1_H1 ;  /* 0x30000007ff077230 */ /* 0x000fe40000004100 */
[----:B------:R-:W-:Y:S01]  /*8840*/  FFMA.FTZ R14, R36, R6, R33 ;  /* 0x00000006240e7223 */ /* 0x000fe20000010021 */
[-C--:B------:R-:W-:Y:S01]  /*8850*/  FMUL.FTZ R4, R37, R26.reuse ;  /* 0x0000001a25047220 */ /* 0x080fe20000410000 */
[----:B------:R-:W-:Y:S01]  /*8860*/  FMUL.FTZ R26, R5, R26 ;  /* 0x0000001a051a7220 */ /* 0x000fe20000410000 */
        /* <DEDUP_REMOVED lines=14> */
[----:B------:R2:W-:Y:S04]  /*8950*/  STS.128 [R38+0x18400], R4 ;  /* 0x0184000426007388 */ /* 0x0005e80000000c00 */
[----:B------:R2:W-:Y:S02]  /*8960*/  STS.128 [R0+0x18400], R8 ;  /* 0x0184000800007388 */ /* 0x0005e40000000c00 */
.L_x_10447:
[----:B------:R-:W-:Y:S05]  /*8970*/  BSYNC B0 ;  /* 0x0000000000007941 */ /* 0x000fea0003800000 */
.L_x_10436:
        /* <DEDUP_REMOVED lines=8> */
.L_x_10433:
[----:B-123--:R-:W2:Y:S01]  /*8a00*/  LDL R0, [R1+0x5c] ;  /* 0x00005c0001007983 */ /* 0x00eea20000100800 */
[----:B0-----:R-:W0:Y:S02]  /*8a10*/  S2R R4, SR_TID.X ;  /* 0x0000000000047919 */ /* 0x001e240000002100 */
[----:B0-----:R-:W-:-:S05]  /*8a20*/  SHF.R.U32.HI R4, RZ, 0x7, R4 ;  /* 0x00000007ff047819 */ /* 0x001fca0000011604 */
[----:B------:R-:W-:Y:S01]  /*8a30*/  VIADD R10, R4, 0x8 ;  /* 0x00000008040a7836 */ /* 0x000fe20000000000 */
[----:B--2---:R-:W-:-:S13]  /*8a40*/  R2UR UR4, R0 ;  /* 0x00000000000472ca */ /* 0x004fda00000e0000 */
[----:B------:R-:W-:Y:S01]  /*8a50*/  IMAD.U32 R0, RZ, RZ, UR4 ;  /* 0x00000004ff007e24 */ /* 0x000fe2000f8e00ff */
[----:B------:R-:W-:Y:S05]  /*8a60*/  WARPSYNC.ALL ;  /* 0x0000000000007948 */ /* 0x000fea0003800000 */
[----:B------:R0:W-:Y:S01]  /*8a70*/  BAR.SYNC.DEFER_BLOCKING R10, 0x100 ;  /* 0x0004000a0000751d */ /* 0x0001e20000010000 */
[----:B------:R-:W-:-:S13]  /*8a80*/  ISETP.NE.AND P0, PT, R0, 0x3, PT ;  /* 0x000000030000780c */ /* 0x000fda0003f05270 */
[----:B0-----:R-:W-:Y:S05]  /*8a90*/  @!P0 BRA `(.L_x_10457) ;  /* 0x0000000000048947 */ /* 0x001fea0003800000 */
[----:B------:R-:W-:Y:S01]  /*8aa0*/  BPT.TRAP 0x1 ;  /* 0x000000040000795c */ /* 0x000fe20000300000 */
.L_x_10457:
[----:B------:R-:W-:Y:S01]  /*8ab0*/  IMAD R0, R200, 0x8, R18 ;  /* 0x00000008c8007824 */ /* 0x000fe200078e0212 */
[----:B------:R-:W-:-:S04]  /*8ac0*/  SHF.L.U32 R11, R204, 0x1f, RZ ;  /* 0x0000001fcc0b7819 */ /* 0x000fc800000006ff */
[----:B------:R0:W1:Y:S01]  /*8ad0*/  SYNCS.PHASECHK.TRANS64.TRYWAIT P1, [R0+URZ+0x32430], R11 ;  /* 0x0324300b000075a7 */ /* 0x000062000802017f */
[----:B------:R-:W-:Y:S05]  /*8ae0*/  @!P0 BRA `(.L_x_10458) ;  /* 0x0000000000048947 */ /* 0x000fea0003800000 */
[----:B------:R-:W-:Y:S01]  /*8af0*/  BPT.TRAP 0x1 ;  /* 0x000000040000795c */ /* 0x000fe20000300000 */
.L_x_10458:
[----:B------:R-:W-:Y:S01]  /*8b00*/  VIADD R5, R18, 0x1c400 ;  /* 0x0001c40012057836 */ /* 0x000fe20000000000 */
[----:B------:R-:W-:-:S04]  /*8b10*/  LOP3.LUT R4, R25, 0x10000, RZ, 0xfc, !PT ;  /* 0x0001000019047812 */ /* 0x000fc800078efcff */
[----:B------:R-:W-:-:S04]  /*8b20*/  SHF.R.U32.HI R5, RZ, 0x4, R5 ;  /* 0x00000004ff057819 */ /* 0x000fc80000011605 */
[----:B------:R-:W-:-:S04]  /*8b30*/  LOP3.LUT R5, R5, 0x3fff, RZ, 0xc0, !PT ;  /* 0x00003fff05057812 */ /* 0x000fc800078ec0ff */
[----:B------:R-:W-:Y:S01]  /*8b40*/  LOP3.LUT R214, R5, 0x10000, RZ, 0xfc, !PT ;  /* 0x0001000005d67812 */ /* 0x000fe200078efcff */
[----:B------:R-:W-:Y:S01]  /*8b50*/  IMAD.MOV.U32 R5, RZ, RZ, 0x40000040 ;  /* 0x40000040ff057424 */ /* 0x000fe200078e00ff */
[----:B-1----:R-:W-:Y:S06]  /*8b60*/  @P1 BRA `(.L_x_10459) ;  /* 0x0000000000081947 */ /* 0x002fec0003800000 */
[----:B------:R-:W1:Y:S02]  /*8b70*/  SYNCS.PHASECHK.TRANS64.TRYWAIT P1, [R0+URZ+0x32430], R11 ;  /* 0x0324300b000075a7 */ /* 0x000e64000802017f */
[----:B-1----:R-:W-:Y:S05]  /*8b80*/  @!P1 BRA `(.L_x_10460) ;  /* 0x0000014400a09947 */ /* 0x002fea0003800000 */
.L_x_10459:
[----:B------:R-:W-:Y:S01]  /*8b90*/  IMAD R6, R200, 0x300, R214 ;  /* 0x00000300c8067824 */ /* 0x000fe200078e02d6 */
[----:B------:R-:W-:Y:S05]  /*8ba0*/  WARPSYNC.ALL ;  /* 0x0000000000007948 */ /* 0x000fea0003800000 */
[----:B------:R-:W-:Y:S01]  /*8bb0*/  IMAD.MOV.U32 R7, RZ, RZ, 0x40000040 ;  /* 0x40000040ff077424 */ /* 0x000fe200078e00ff */
[C---:B------:R-:W-:Y:S01]  /*8bc0*/  R2UR UR4, R4.reuse ;  /* 0x00000000040472ca */ /* 0x040fe200000e0000 */
[----:B----45:R-:W-:Y:S01]  /*8bd0*/  WARPGROUP.ARRIVE ;  /* 0x00000000000079c5 */ /* 0x030fe20000000000 */
[----:B------:R-:W-:Y:S01]  /*8be0*/  R2UR UR5, R5 ;  /* 0x00000000050572ca */ /* 0x000fe200000e0000 */
[----:B------:R-:W-:Y:S01]  /*8bf0*/  VIADD R208, R4, 0x2 ;  /* 0x0000000204d07836 */ /* 0x000fe20000000000 */
[C---:B------:R-:W-:Y:S01]  /*8c00*/  R2UR UR6, R6.reuse ;  /* 0x00000000060672ca */ /* 0x040fe200000e0000 */
[----:B------:R-:W-:Y:S01]  /*8c10*/  VIADD R8, R6, 0x2 ;  /* 0x0000000206087836 */ /* 0x000fe20000000000 */
[----:B------:R-:W-:Y:S01]  /*8c20*/  R2UR UR7, R7 ;  /* 0x00000000070772ca */ /* 0x000fe200000e0000 */
[----:B------:R-:W-:Y:S01]  /*8c30*/  IMAD.MOV.U32 R209, RZ, RZ, 0x40000040 ;  /* 0x40000040ffd17424 */ /* 0x000fe200078e00ff */
[----:B------:R-:W-:Y:S01]  /*8c40*/  SHF.L.U32 R3, R3, 0x1f, RZ ;  /* 0x0000001f03037819 */ /* 0x000fe200000006ff */
[----:B------:R-:W-:Y:S01]  /*8c50*/  IMAD.MOV.U32 R9, RZ, RZ, 0x40000040 ;  /* 0x40000040ff097424 */ /* 0x000fe200078e00ff */
[----:B------:R-:W-:Y:S01]  /*8c60*/  BSSY B0, `(.L_x_10461) ;  /* 0x0000022000007945 */ /* 0x000fe20003800000 */
[----:B------:R-:W-:-:S02]  /*8c70*/  VIADD R206, R4, 0x4 ;  /* 0x0000000404ce7836 */ /* 0x000fc40000000000 */
[----:B------:R-:W-:Y:S02]  /*8c80*/  IMAD.MOV.U32 R207, RZ, RZ, 0x40000040 ;  /* 0x40000040ffcf7424 */ /* 0x000fe400078e00ff */
[----:B------:R-:W-:Y:S02]  /*8c90*/  VIADD R14, R4, 0x6 ;  /* 0x00000006040e7836 */ /* 0x000fe40000000000 */
[----:B------:R-:W-:Y:S02]  /*8ca0*/  IMAD.MOV.U32 R15, RZ, RZ, 0x40000040 ;  /* 0x40000040ff0f7424 */ /* 0x000fe400078e00ff */
[----:B------:R-:W-:Y:S01]  /*8cb0*/  HGMMA.64x96x16.F32 R24, gdesc[UR4], RZ, !UPT, gsb0 ;  /* 0x01600000041879f0 */ /* 0x000fe2000c0008ff */
[----:B------:R-:W-:Y:S01]  /*8cc0*/  R2UR UR4, R208 ;  /* 0x00000000d00472ca */ /* 0x000fe200000e0000 */
[----:B------:R-:W-:Y:S01]  /*8cd0*/  IMAD.MOV.U32 R7, RZ, RZ, 0x40000040 ;  /* 0x40000040ff077424 */ /* 0x000fe200078e00ff */
[----:B------:R-:W-:Y:S02]  /*8ce0*/  R2UR UR5, R209 ;  /* 0x00000000d10572ca */ /* 0x000fe400000e0000 */
[----:B------:R-:W-:Y:S01]  /*8cf0*/  R2UR UR6, R8 ;  /* 0x00000000080672ca */ /* 0x000fe200000e0000 */
[----:B------:R-:W-:Y:S01]  /*8d00*/  VIADD R8, R6, 0x4 ;  /* 0x0000000406087836 */ /* 0x000fe20000000000 */
[----:B------:R-:W-:Y:S01]  /*8d10*/  R2UR UR7, R9 ;  /* 0x00000000090772ca */ /* 0x000fe200000e0000 */
[----:B------:R-:W-:-:S02]  /*8d20*/  IMAD.MOV.U32 R9, RZ, RZ, 0x40000040 ;  /* 0x40000040ff097424 */ /* 0x000fc400078e00ff */
[----:B------:R-:W-:Y:S01]  /*8d30*/  VIADD R6, R6, 0x6 ;  /* 0x0000000606067836 */ /* 0x000fe20000000000 */
[----:B------:R-:W-:Y:S02]  /*8d40*/  WARPGROUP.DEPBAR.LE gsb0, 0x0 ;  /* 0x00008000000079c5 */ /* 0x000fe40000010000 */
[----:B------:R-:W-:-:S07]  /*8d50*/  WARPGROUP.ARRIVE ;  /* 0x00000000000079c5 */ /* 0x000fce0000000000 */
        /* <DEDUP_REMOVED lines=8> */
[----:B------:R-:W-:Y:S02]  /*8de0*/  R2UR UR4, R14 ;  /* 0x000000000e0472ca */ /* 0x000fe400000e0000 */
[----:B------:R-:W-:Y:S02]  /*8df0*/  R2UR UR5, R15 ;  /* 0x000000000f0572ca */ /* 0x000fe400000e0000 */
[----:B------:R-:W-:Y:S02]  /*8e00*/  R2UR UR6, R6 ;  /* 0x00000000060672ca */ /* 0x000fe400000e0000 */
[----:B------:R-:W-:Y:S01]  /*8e10*/  R2UR UR7, R7 ;  /* 0x00000000070772ca */ /* 0x000fe200000e0000 */
[----:B------:R-:W-:Y:S02]  /*8e20*/  WARPGROUP.DEPBAR.LE gsb0, 0x0 ;  /* 0x00008000000079c5 */ /* 0x000fe40000010000 */
[----:B------:R-:W-:-:S10]  /*8e30*/  WARPGROUP.ARRIVE ;  /* 0x00000000000079c5 */ /* 0x000fd40000000000 */
[----:B------:R-:W-:Y:S03]  /*8e40*/  HGMMA.64x96x16.F32 R24, gdesc[UR4], R24, gsb0 ;  /* 0x01600000041879f0 */ /* 0x000fe60008000818 */
[----:B------:R-:W-:Y:S02]  /*8e50*/  WARPGROUP.DEPBAR.LE gsb0, 0x0 ;  /* 0x00008000000079c5 */ /* 0x000fe40000010000 */
[----:B------:R-:W2:Y:S02]  /*8e60*/  SYNCS.PHASECHK.TRANS64.TRYWAIT P1, [R18+URZ+0x32410], R3 ;  /* 0x03241003120075a7 */ /* 0x000ea4000802017f */
[----:B--2---:R-:W-:Y:S05]  /*8e70*/  @!P1 BRA `(.L_x_10462) ;  /* 0x0000014000f89947 */ /* 0x004fea0003800000 */
.L_x_10699:
[----:B------:R-:W-:Y:S05]  /*8e80*/  BSYNC B0 ;  /* 0x0000000000007941 */ /* 0x000fea0003800000 */
.L_x_10461:
[----:B------:R-:W-:Y:S05]  /*8e90*/  @!P0 BRA `(.L_x_10463) ;  /* 0x0000000000048947 */ /* 0x000fea0003800000 */
[----:B------:R-:W-:Y:S01]  /*8ea0*/  BPT.TRAP 0x1 ;  /* 0x000000040000795c */ /* 0x000fe20000300000 */
.L_x_10463:
[----:B------:R3:W4:Y:S01]  /*8eb0*/  SYNCS.PHASECHK.TRANS64.TRYWAIT P2, [R0+URZ+0x32450], R11 ;  /* 0x0324500b000075a7 */ /* 0x000722000804017f */
[----:B------:R-:W-:Y:S05]  /*8ec0*/  @!P0 BRA `(.L_x_10464) ;  /* 0x0000000000048947 */ /* 0x000fea0003800000 */
[----:B------:R-:W-:Y:S01]  /*8ed0*/  BPT.TRAP 0x1 ;  /* 0x000000040000795c */ /* 0x000fe20000300000 */
.L_x_10464:
[----:B--2---:R-:W2:Y:S01]  /*8ee0*/  S2R R3, SR_TID.X ;  /* 0x0000000000037919 */ /* 0x004ea20000002100 */
[----:B------:R-:W-:Y:S01]  /*8ef0*/  BSSY B0, `(.L_x_10465) ;  /* 0x0000006000007945 */ /* 0x000fe20003800000 */
[----:B--2---:R-:W-:-:S04]  /*8f00*/  LOP3.LUT R3, R3, 0x7f, RZ, 0xc0, !PT ;  /* 0x0000007f03037812 */ /* 0x004fc800078ec0ff */
[----:B------:R-:W-:Y:S01]  /*8f10*/  ISETP.NE.AND P1, PT, R3, RZ, PT ;  /* 0x000000ff0300720c */ /* 0x000fe20003f25270 */
[----:B----4-:R-:W-:-:S12]  /*8f20*/  @P2 BRA `(.L_x_10466) ;  /* 0x0000000000082947 */ /* 0x010fd80003800000 */
[----:B------:R-:W2:Y:S02]  /*8f30*/  SYNCS.PHASECHK.TRANS64.TRYWAIT P2, [R0+URZ+0x32450], R11 ;  /* 0x0324500b000075a7 */ /* 0x000ea4000804017f */
[----:B--2---:R-:W-:Y:S05]  /*8f40*/  @!P2 BRA `(.L_x_10467) ;  /* 0x0000014000d8a947 */ /* 0x004fea0003800000 */
.L_x_10466:
[----:B------:R-:W-:Y:S05]  /*8f50*/  BSYNC B0 ;  /* 0x0000000000007941 */ /* 0x000fea0003800000 */
.L_x_10465:
[----:B------:R-:W-:Y:S05]  /*8f60*/  WARPSYNC.ALL ;  /* 0x0000000000007948 */ /* 0x000fea0003800000 */
[----:B------:R-:W-:Y:S01]  /*8f70*/  R2UR UR5, R18 ;  /* 0x00000000120572ca */ /* 0x000fe200000e0000 */
[----:B------:R-:W-:Y:S01]  /*8f80*/  IMAD R72, R72, 0x2000, R18 ;  /* 0x0000200048487824 */ /* 0x000fe200078e0212 */
[----:B------:R-:W-:Y:S01]  /*8f90*/  WARPGROUP.ARRIVE ;  /* 0x00000000000079c5 */ /* 0x000fe20000000000 */
[----:B------:R-:W-:Y:S01]  /*8fa0*/  IMAD.MOV.U32 R7, RZ, RZ, 0xc00 ;  /* 0x00000c00ff077424 */ /* 0x000fe200078e00ff */
[----:B------:R-:W-:Y:S01]  /*8fb0*/  UMOV UR9, 0x40000040 ;  /* 0x4000004000097882 */ /* 0x000fe20000000000 */
[----:B------:R-:W-:Y:S01]  /*8fc0*/  IMAD.MOV.U32 R9, RZ, RZ, 0x40000040 ;  /* 0x40000040ff097424 */ /* 0x000fe200078e00ff */
[----:B------:R-:W-:Y:S01]  /*8fd0*/  R2UR UR4, R72 ;  /* 0x00000000480472ca */ /* 0x000fe200000e0000 */
[----:B------:R-:W-:Y:S01]  /*8fe0*/  IMAD.U32 R13, RZ, RZ, UR9 ;  /* 0x00000009ff0d7e24 */ /* 0x000fe2000f8e00ff */
[----:B------:R-:W-:Y:S01]  /*8ff0*/  UMOV UR53, 0x40000040 ;  /* 0x4000004000357882 */ /* 0x000fe20000000000 */
[----:B------:R-:W-:Y:S01]  /*9000*/  UMOV UR49, 0x40000040 ;  /* 0x4000004000317882 */ /* 0x000fe20000000000 */
[----:B------:R-:W-:Y:S01]  /*9010*/  UMOV UR45, 0x40000040 ;  /* 0x40000040002d7882 */ /* 0x000fe20000000000 */
[----:B------:R-:W-:Y:S01]  /*9020*/  UMOV UR41, 0x40000040 ;  /* 0x4000004000297882 */ /* 0x000fe20000000000 */
[----:B------:R-:W-:Y:S01]  /*9030*/  UMOV UR37, 0x40000040 ;  /* 0x4000004000257882 */ /* 0x000fe20000000000 */
[----:B------:R-:W-:Y:S01]  /*9040*/  UIADD3 UR5, UR5, 0x400, URZ ;  /* 0x0000040005057890 */ /* 0x000fe2000fffe03f */
[----:B------:R-:W-:Y:S01]  /*9050*/  IMAD R157, R176, -0x60, R157 ;  /* 0xffffffa0b09d7824 */ /* 0x000fe200078e029d */
[----:B------:R-:W4:Y:S02]  /*9060*/  S2R R73, SR_TID.X ;  /* 0x0000000000497919 */ /* 0x000f240000002100 */
[----:B------:R-:W-:-:S02]  /*9070*/  USHF.R.U32.HI UR5, URZ, 0x4, UR5 ;  /* 0x000000043f057899 */ /* 0x000fc40008011605 */
[----:B------:R-:W-:Y:S02]  /*9080*/  UIADD3 UR4, UR4, 0x22400, URZ ;  /* 0x0002240004047890 */ /* 0x000fe4000fffe03f */
[----:B------:R-:W-:Y:S02]  /*9090*/  ULOP3.LUT UR5, UR5, 0x3fff, URZ, 0xc0, !UPT ;  /* 0x00003fff05057892 */ /* 0x000fe4000f8ec03f */
[----:B------:R-:W-:Y:S02]  /*90a0*/  USHF.R.U32.HI UR4, URZ, 0x4, UR4 ;  /* 0x000000043f047899 */ /* 0x000fe40008011604 */
[----:B------:R-:W-:Y:S02]  /*90b0*/  ULOP3.LUT UR6, UR5, 0x10000, URZ, 0xfc, !UPT ;  /* 0x0001000005067892 */ /* 0x000fe4000f8efc3f */
[----:B------:R-:W-:-:S04]  /*90c0*/  ULOP3.LUT UR4, UR4, 0x3fff, URZ, 0xc0, !UPT ;  /* 0x00003fff04047892 */ /* 0x000fc8000f8ec03f */
[----:B------:R-:W-:Y:S01]  /*90d0*/  IMAD R6, R200, R7, UR6 ;  /* 0x00000006c8067e24 */ /* 0x000fe2000f8e0207 */
[----:B------:R-:W-:Y:S01]  /*90e0*/  ULOP3.LUT UR4, UR4, 0x10000, URZ, 0xfc, !UPT ;  /* 0x0001000004047892 */ /* 0x000fe2000f8efc3f */
[----:B------:R-:W-:Y:S02]  /*90f0*/  IMAD.MOV.U32 R7, RZ, RZ, 0x40000040 ;  /* 0x40000040ff077424 */ /* 0x000fe400078e00ff */
[C---:B------:R-:W-:Y:S01]  /*9100*/  VIADD R8, R6.reuse, 0x2 ;  /* 0x0000000206087836 */ /* 0x040fe20000000000 */
[----:B------:R-:W-:Y:S01]  /*9110*/  R2UR UR10, R6 ;  /* 0x00000000060a72ca */ /* 0x000fe200000e0000 */
[----:B------:R-:W-:Y:S01]  /*9120*/  IMAD.U32 R3, RZ, RZ, UR6 ;  /* 0x00000006ff037e24 */ /* 0x000fe2000f8e00ff */
[----:B------:R-:W-:Y:S01]  /*9130*/  R2UR UR11, R7 ;  /* 0x00000000070b72ca */ /* 0x000fe200000e0000 */
[----:B------:R-:W-:Y:S01]  /*9140*/  UMOV UR8, UR4 ;  /* 0x0000000400087c82 */ /* 0x000fe20008000000 */
[----:B------:R-:W-:Y:S01]  /*9150*/  UIADD3 UR6, UR4, 0x2, URZ ;  /* 0x0000000204067890 */ /* 0x000fe2000fffe03f */
[----:B------:R-:W-:Y:S01]  /*9160*/  IMAD.U32 R12, RZ, RZ, UR8 ;  /* 0x00000008ff0c7e24 */ /* 0x000fe2000f8e00ff */
[----:B------:R-:W-:Y:S01]  /*9170*/  STL [R1+0x58], R3 ;  /* 0x0000580301007387 */ /* 0x000fe20000100800 */
[----:B------:R-:W-:Y:S01]  /*9180*/  UIADD3 UR52, UR4, 0x806, URZ ;  /* 0x0000080604347890 */ /* 0x000fe2000fffe03f */
[----:B------:R-:W-:Y:S01]  /*9190*/  IMAD.MOV.U32 R7, RZ, RZ, 0x40000040 ;  /* 0x40000040ff077424 */ /* 0x000fe200078e00ff */
[----:B------:R-:W-:Y:S01]  /*91a0*/  UIADD3 UR48, UR4, 0xc00, URZ ;  /* 0x00000c0004307890 */ /* 0x000fe2000fffe03f */
[----:B------:R5:W-:Y:S01]  /*91b0*/  STL.64 [R1+0x50], R12 ;  /* 0x0000500c01007387 */ /* 0x000be20000100a00 */
[----:B------:R-:W-:Y:S01]  /*91c0*/  UIADD3 UR44, UR4, 0xc02, URZ ;  /* 0x00000c02042c7890 */ /* 0x000fe2000fffe03f */
[----:B----4-:R-:W-:Y:S01]  /*91d0*/  SHF.R.U32.HI R73, RZ, 0x7, R73 ;  /* 0x00000007ff497819 */ /* 0x010fe20000011649 */
[----:B------:R-:W-:Y:S01]  /*91e0*/  UIADD3 UR40, UR4, 0xc04, URZ ;  /* 0x00000c0404287890 */ /* 0x000fe2000fffe03f */
[----:B------:R-:W-:Y:S01]  /*91f0*/  R2UR UR39, R7 ;  /* 0x00000000072772ca */ /* 0x000fe200000e0000 */
        /* <DEDUP_REMOVED lines=8> */
[----:B------:R-:W-:Y:S01]  /*9280*/  UIADD3 UR36, UR4, 0xc06, URZ ;  /* 0x00000c0604247890 */ /* 0x000fe2000fffe03f */
[----:B-----5:R-:W-:Y:S01]  /*9290*/  IMAD.U32 R12, RZ, RZ, UR8 ;  /* 0x00000008ff0c7e24 */ /* 0x020fe2000f8e00ff */
[----:B------:R-:W-:Y:S01]  /*92a0*/  IADD3 R178, -R73, 0xb, RZ ;  /* 0x0000000b49b27810 */ /* 0x000fe20007ffe1ff */
        /* <DEDUP_REMOVED lines=12> */
[----:B----4-:R-:W-:Y:S02]  /*9370*/  IMAD.U32 R12, RZ, RZ, UR8 ;  /* 0x00000008ff0c7e24 */ /* 0x010fe4000f8e00ff */
        /* <DEDUP_REMOVED lines=90> */
[----:B----4-:R-:W-:Y:S01]  /*9920*/  IMAD.U32 R12, RZ, RZ, UR8 ;  /* 0x00000008ff0c7e24 */ /* 0x010fe2000f8e00ff */
[----:B------:R-:W-:Y:S01]  /*9930*/  ULDC UR4, c[0x0][0xad0] ;  /* 0x0002b40000047ab9 */ /* 0x000fe20000000800 */
        /* <DEDUP_REMOVED lines=9> */
[----:B------:R-:W-:Y:S02]  /*99d0*/  VIADD R8, R6, 0x606 ;  /* 0x0000060606087836 */ /* 0x000fe40000000000 */
[----:B------:R-:W-:Y:S02]  /*99e0*/  IMAD.MOV.U32 R9, RZ, RZ, 0x40000040 ;  /* 0x40000040ff097424 */ /* 0x000fe400078e00ff */
[----:B----4-:R-:W-:Y:S01]  /*99f0*/  IMAD.U32 R12, RZ, RZ, UR8 ;  /* 0x00000008ff0c7e24 */ /* 0x010fe2000f8e00ff */
[----:B------:R-:W-:Y:S01]  /*9a00*/  R2UR UR54, R8 ;  /* 0x00000000083672ca */ /* 0x000fe200000e0000 */
[----:B------:R-:W-:Y:S01]  /*9a10*/  VIADD R8, R6, 0x900 ;  /* 0x0000090006087836 */ /* 0x000fe20000000000 */
[----:B------:R-:W-:Y:S01]  /*9a20*/  R2UR UR55, R9 ;  /* 0x00000000093772ca */ /* 0x000fe200000e0000 */
[----:B------:R-:W-:-:S02]  /*9a30*/  IMAD.MOV.U32 R9, RZ, RZ, 0x40000040 ;  /* 0x40000040ff097424 */ /* 0x000fc400078e00ff */
[----:B------:R-:W-:Y:S01]  /*9a40*/  IMAD.U32 R13, RZ, RZ, UR9 ;  /* 0x00000009ff0d7e24 */ /* 0x000fe2000f8e00ff */
[----:B------:R-:W-:Y:S01]  /*9a50*/  R2UR UR50, R8 ;  /* 0x00000000083272ca */ /* 0x000fe200000e0000 */
[----:B------:R-:W-:Y:S01]  /*9a60*/  VIADD R8, R6, 0x902 ;  /* 0x0000090206087836 */ /* 0x000fe20000000000 */
[----:B------:R-:W-:Y:S01]  /*9a70*/  R2UR UR51, R9 ;  /* 0x00000000093372ca */ /* 0x000fe200000e0000 */
[----:B------:R-:W-:Y:S01]  /*9a80*/  IMAD.MOV.U32 R9, RZ, RZ, 0x40000040 ;  /* 0x40000040ff097424 */ /* 0x000fe200078e00ff */
[----:B------:R4:W-:Y:S02]  /*9a90*/  STL.64 [R1], R12 ;  /* 0x0000000c01007387 */ /* 0x0009e40000100a00 */
[----:B------:R-:W-:Y:S01]  /*9aa0*/  R2UR UR46, R8 ;  /* 0x00000000082e72ca */ /* 0x000fe200000e0000 */
[----:B------:R-:W-:Y:S01]  /*9ab0*/  VIADD R8, R6, 0x904 ;  /* 0x0000090406087836 */ /* 0x000fe20000000000 */
[----:B------:R-:W-:Y:S01]  /*9ac0*/  R2UR UR47, R9 ;  /* 0x00000000092f72ca */ /* 0x000fe200000e0000 */
[----:B------:R-:W-:-:S02]  /*9ad0*/  IMAD.MOV.U32 R9, RZ, RZ, 0x40000040 ;  /* 0x40000040ff097424 */ /* 0x000fc400078e00ff */
[----:B------:R-:W-:Y:S01]  /*9ae0*/  VIADD R6, R6, 0x906 ;  /* 0x0000090606067836 */ /* 0x000fe20000000000 */
        /* <DEDUP_REMOVED lines=18> */
[----:B------:R-:W-:Y:S01]  /*9c10*/  ULOP3.LUT UR42, UR5, 0x3000000, URZ, 0xfc, !UPT ;  /* 0x03000000052a7892 */ /* 0x000fe2000f8efc3f */
[----:B------:R-:W-:Y:S01]  /*9c20*/  ULDC UR43, c[0x0][0xa80] ;  /* 0x0002a000002b7ab9 */ /* 0x000fe20000000800 */
[----:B------:R-:W-:Y:S02]  /*9c30*/  WARPGROUP.DEPBAR.LE gsb0, 0x0 ;  /* 0x00008000000079c5 */ /* 0x000fe40000010000 */
[----:B------:R-:W-:-:S06]  /*9c40*/  WARPGROUP.ARRIVE ;  /* 0x00000000000079c5 */ /* 0x000fcc0000000000 */
        /* <DEDUP_REMOVED lines=12> */
[----:B0123--:R-:W-:Y:S01]  /*9d10*/  FMUL.FTZ R11, R27, UR4 ;  /* 0x000000041b0b7c20 */ /* 0x00ffe20008410000 */
[----:B------:R-:W-:Y:S01]  /*9d20*/  FMUL.FTZ R25, R36, UR4 ;  /* 0x0000000424197c20 */ /* 0x000fe20008410000 */
[----:B----4-:R-:W-:Y:S01]  /*9d30*/  FMUL.FTZ R13, R32, UR4 ;  /* 0x00000004200d7c20 */ /* 0x010fe20008410000 */
[----:B------:R-:W-:Y:S01]  /*9d40*/  IADD3 R36, -R230, 0x60, R157 ;  /* 0x00000060e6247810 */ /* 0x000fe20007ffe19d */
[----:B------:R-:W-:Y:S01]  /*9d50*/  FMUL.FTZ R12, R33, UR4 ;  /* 0x00000004210c7c20 */ /* 0x000fe20008410000 */
[----:B------:R-:W-:Y:S01]  /*9d60*/  FMUL.FTZ R27, R34, UR4 ;  /* 0x00000004221b7c20 */ /* 0x000fe20008410000 */
[----:B------:R-:W0:Y:S01]  /*9d70*/  MUFU.TANH R7, R7 ;  /* 0x0000000700077308 */ /* 0x000e220000002400 */
[C---:B------:R-:W-:Y:S01]  /*9d80*/  ISETP.GT.AND P2, PT, R36.reuse, RZ, PT ;  /* 0x000000ff2400720c */ /* 0x040fe20003f44270 */
[----:B------:R-:W-:Y:S01]  /*9d90*/  FMUL.FTZ R26, R35, UR4 ;  /* 0x00000004231a7c20 */ /* 0x000fe20008410000 */
[----:B------:R-:W-:Y:S01]  /*9da0*/  ISETP.GT.AND P3, PT, R36, 0x1, PT ;  /* 0x000000012400780c */ /* 0x000fe20003f64270 */
[----:B------:R-:W-:Y:S01]  /*9db0*/  FMUL.FTZ R29, R41, UR4 ;  /* 0x00000004291d7c20 */ /* 0x000fe20008410000 */
[----:B------:R-:W-:Y:S01]  /*9dc0*/  FMUL.FTZ R35, R42, UR4 ;  /* 0x000000042a237c20 */ /* 0x000fe20008410000 */
[----:B------:R-:W-:Y:S01]  /*9dd0*/  ISETP.GT.AND P4, PT, R36, 0x8, PT ;  /* 0x000000082400780c */ /* 0x000fe20003f84270 */
[----:B------:R-:W-:Y:S01]  /*9de0*/  FMUL.FTZ R24, R37, UR4 ;  /* 0x0000000425187c20 */ /* 0x000fe20008410000 */
[----:B------:R-:W1:Y:S01]  /*9df0*/  MUFU.TANH R21, R21 ;  /* 0x0000001500157308 */ /* 0x000e620000002400 */
[----:B-----5:R-:W-:Y:S01]  /*9e00*/  FSEL R41, R6, -INF , P2 ;  /* 0xff80000006297808 */ /* 0x020fe20001000000 */
[----:B------:R-:W-:Y:S01]  /*9e10*/  FMUL.FTZ R30, R39, UR4 ;  /* 0x00000004271e7c20 */ /* 0x000fe20008410000 */
[----:B------:R-:W-:Y:S01]  /*9e20*/  FMUL.FTZ R39, R46, UR4 ;  /* 0x000000042e277c20 */ /* 0x000fe20008410000 */
[----:B------:R-:W-:Y:S01]  /*9e30*/  ISETP.GT.AND P5, PT, R36, 0x9, PT ;  /* 0x000000092400780c */ /* 0x000fe20003fa4270 */
        /* <DEDUP_REMOVED lines=14> */
[----:B------:R-:W-:Y:S01]  /*9f20*/  FMNMX.FTZ R21, R41, R42, !PT ;  /* 0x0000002a29157209 */ /* 0x000fe20007810000 */
        /* <DEDUP_REMOVED lines=31> */
[----:B------:R-:W-:-:S05]  /*a120*/  ISETP.GT.AND P5, PT, R36, 0x19, PT ;  /* 0x000000192400780c */ /* 0x000fca0003fa4270 */
[----:B------:R-:W2:Y:S01]  /*a130*/  MUFU.TANH R13, R13 ;  /* 0x0000000d000d7308 */ /* 0x000ea20000002400 */
[----:B0-----:R-:W-:Y:S02]  /*a140*/  FSEL R6, R11, -INF , P3 ;  /* 0xff8000000b067808 */ /* 0x001fe40001800000 */
[----:B------:R-:W-:-:S05]  /*a150*/  ISETP.GT.AND P3, PT, R36, 0x11, PT ;  /* 0x000000112400780c */ /* 0x000fca0003f64270 */
[----:B------:R-:W0:Y:S01]  /*a160*/  MUFU.TANH R12, R12 ;  /* 0x0000000c000c7308 */ /* 0x000e220000002400 */
[----:B-1----:R-:W-:Y:S02]  /*a170*/  FSEL R54, R25, -INF , P4 ;  /* 0xff80000019367808 */ /* 0x002fe40002000000 */
[----:B------:R-:W-:-:S05]  /*a180*/  FMNMX.FTZ R25, R20, R21, !PT ;  /* 0x0000001514197209 */ /* 0x000fca0007810000 */
[----:B------:R-:W1:Y:S01]  /*a190*/  MUFU.TANH R27, R27 ;  /* 0x0000001b001b7308 */ /* 0x000e620000002400 */
[----:B--2---:R-:W-:-:S04]  /*a1a0*/  FSEL R48, R13, -INF , P2 ;  /* 0xff8000000d307808 */ /* 0x004fc80001000000 */
[----:B------:R-:W-:-:S03]  /*a1b0*/  FMNMX.FTZ R25, R48, R25, !PT ;  /* 0x0000001930197209 */ /* 0x000fc60007810000 */
[----:B------:R-:W2:Y:S01]  /*a1c0*/  MUFU.TANH R24, R24 ;  /* 0x0000001800187308 */ /* 0x000ea20000002400 */
[----:B0-----:R-:W-:-:S07]  /*a1d0*/  FSEL R52, R12, -INF , P3 ;  /* 0xff8000000c347808 */ /* 0x001fce0001800000 */
[----:B------:R-:W0:Y:S01]  /*a1e0*/  MUFU.TANH R26, R26 ;  /* 0x0000001a001a7308 */ /* 0x000e220000002400 */
[----:B-1----:R-:W-:Y:S02]  /*a1f0*/  FSEL R9, R27, -INF , P2 ;  /* 0xff8000001b097808 */ /* 0x002fe40001000000 */
[----:B------:R-:W-:Y:S02]  /*a200*/  FMNMX.FTZ R27, R52, R25, !PT ;  /* 0x00000019341b7209 */ /* 0x000fe40007810000 */
[----:B------:R-:W-:Y:S02]  /*a210*/  ISETP.GT.AND P2, PT, R36, 0x20, PT ;  /* 0x000000202400780c */ /* 0x000fe40003f44270 */
[----:B------:R-:W-:Y:S01]  /*a220*/  FMNMX.FTZ R27, R54, R27, !PT ;  /* 0x0000001b361b7209 */ /* 0x000fe20007810000 */
[----:B------:R-:W1:Y:S01]  /*a230*/  MUFU.TANH R28, R28 ;  /* 0x0000001c001c7308 */ /* 0x000e620000002400 */
[----:B--2---:R-:W-:-:S04]  /*a240*/  FSEL R56, R24, -INF , P5 ;  /* 0xff80000018387808 */ /* 0x004fc80002800000 */
[----:B------:R-:W-:-:S03]  /*a250*/  FMNMX.FTZ R27, R56, R27, !PT ;  /* 0x0000001b381b7209 */ /* 0x000fc60007810000 */
[----:B------:R-:W2:Y:S01]  /*a260*/  MUFU.TANH R31, R31 ;  /* 0x0000001f001f7308 */ /* 0x000ea20000002400 */
[----:B0-----:R-:W-:Y:S02]  /*a270*/  FSEL R11, R26, -INF , P3 ;  /* 0xff8000001a0b7808 */ /* 0x001fe40001800000 */
[----:B------:R-:W-:-:S05]  /*a280*/  ISETP.GT.AND P3, PT, R36, 0x21, PT ;  /* 0x000000212400780c */ /* 0x000fca0003f64270 */
[----:B------:R-:W-:Y:S01]  /*a290*/  MUFU.TANH R29, R29 ;  /* 0x0000001d001d7308 */ /* 0x000fe20000002400 */
[----:B-1----:R-:W-:-:S07]  /*a2a0*/  FSEL R58, R28, -INF , P2 ;  /* 0xff8000001c3a7808 */ /* 0x002fce0001000000 */
[----:B------:R-:W0:Y:S01]  /*a2b0*/  MUFU.TANH R30, R30 ;  /* 0x0000001e001e7308 */ /* 0x000e220000002400 */
[----:B--2---:R-:W-:Y:S02]  /*a2c0*/  FSEL R12, R31, -INF , P4 ;  /* 0xff8000001f0c7808 */ /* 0x004fe40002000000 */
[----:B------:R-:W-:-:S05]  /*a2d0*/  ISETP.GT.AND P4, PT, R36, 0x28, PT ;  /* 0x000000282400780c */ /* 0x000fca0003f84270 */
[----:B------:R-:W1:Y:S08]  /*a2e0*/  MUFU.TANH R39, R39 ;  /* 0x0000002700277308 */ /* 0x000e700000002400 */
[----:B------:R-:W2:Y:S01]  /*a2f0*/  MUFU.TANH R32, R32 ;  /* 0x0000002000207308 */ /* 0x000ea20000002400 */
[----:B0-----:R-:W-:Y:S02]  /*a300*/  FSEL R21, R30, -INF , P5 ;  /* 0xff8000001e157808 */ /* 0x001fe40002800000 */
[----:B------:R-:W-:-:S05]  /*a310*/  ISETP.GT.AND P5, PT, R36, 0x29, PT ;  /* 0x000000292400780c */ /* 0x000fca0003fa4270 */
[----:B------:R-:W0:Y:S01]  /*a320*/  MUFU.TANH R35, R35 ;  /* 0x0000002300237308 */ /* 0x000e220000002400 */
[----:B-1----:R-:W-:-:S07]  /*a330*/  FSEL R26, R39, -INF , P4 ;  /* 0xff800000271a7808 */ /* 0x002fce0002000000 */
[----:B------:R-:W-:Y:S01]  /*a340*/  MUFU.TANH R40, R40 ;  /* 0x0000002800287308 */ /* 0x000fe20000002400 */
[----:B--2---:R-:W-:Y:S02]  /*a350*/  FSEL R39, R32, -INF , P4 ;  /* 0xff80000020277808 */ /* 0x004fe40002000000 */
[----:B------:R-:W-:-:S05]  /*a360*/  ISETP.GT.AND P4, PT, R36, 0x38, PT ;  /* 0x000000382400780c */ /* 0x000fca0003f84270 */
[----:B------:R-:W-:Y:S01]  /*a370*/  MUFU.TANH R33, R33 ;  /* 0x0000002100217308 */ /* 0x000fe20000002400 */
[----:B0-----:R-:W-:Y:S02]  /*a380*/  FSEL R24, R35, -INF , P2 ;  /* 0xff80000023187808 */ /* 0x001fe40001000000 */
[----:B------:R-:W-:-:S05]  /*a390*/  ISETP.GT.AND P2, PT, R36, 0x30, PT ;  /* 0x000000302400780c */ /* 0x000fca0003f44270 */
[----:B------:R-:W0:Y:S08]  /*a3a0*/  MUFU.TANH R34, R34 ;  /* 0x0000002200227308 */ /* 0x000e300000002400 */
[----:B------:R-:W1:Y:S08]  /*a3b0*/  MUFU.TANH R37, R37 ;  /* 0x0000002500257308 */ /* 0x000e700000002400 */
[----:B------:R2:W-:Y:S01]  /*a3c0*/  MUFU.TANH R13, R60 ;  /* 0x0000003c000d7308 */ /* 0x0005e20000002400 */
[----:B0-----:R-:W-:-:S07]  /*a3d0*/  FSEL R25, R34, -INF , P3 ;  /* 0xff80000022197808 */ /* 0x001fce0001800000 */
[----:B------:R-:W0:Y:S01]  /*a3e0*/  MUFU.TANH R38, R38 ;  /* 0x0000002600267308 */ /* 0x000e220000002400 */
[----:B--2---:R-:W-:Y:S02]  /*a3f0*/  FSEL R60, R29, -INF , P3 ;  /* 0xff8000001d3c7808 */ /* 0x004fe40001800000 */
[----:B------:R-:W-:Y:S02]  /*a400*/  FMNMX.FTZ R29, R58, R27, !PT ;  /* 0x0000001b3a1d7209 */ /* 0x000fe40007810000 */
[----:B------:R-:W-:Y:S02]  /*a410*/  FSEL R27, R40, -INF , P5 ;  /* 0xff800000281b7808 */ /* 0x000fe40002800000 */
[----:B------:R-:W-:Y:S01]  /*a420*/  FMNMX.FTZ R30, R60, R29, !PT ;  /* 0x0000001d3c1e7209 */ /* 0x000fe20007810000 */
[----:B------:R-:W2:Y:S01]  /*a430*/  MUFU.TANH R45, R45 ;  /* 0x0000002d002d7308 */ /* 0x000ea20000002400 */
[----:B------:R-:W-:Y:S02]  /*a440*/  FSEL R40, R33, -INF , P5 ;  /* 0xff80000021287808 */ /* 0x000fe40002800000 */
[----:B------:R-:W-:-:S02]  /*a450*/  FMNMX.FTZ R29, R39, R30, !PT ;  /* 0x0000001e271d7209 */ /* 0x000fc40007810000 */
[----:B------:R-:W-:Y:S02]  /*a460*/  ISETP.GT.AND P3, PT, R36, 0x31, PT ;  /* 0x000000312400780c */ /* 0x000fe40003f64270 */
[----:B-1----:R-:W-:Y:S01]  /*a470*/  FSEL R37, R37, -INF , P2 ;  /* 0xff80000025257808 */ /* 0x002fe20001000000 */
[----:B------:R-:W1:Y:S01]  /*a480*/  MUFU.TANH R43, R43 ;  /* 0x0000002b002b7308 */ /* 0x000e620000002400 */
[----:B------:R-:W-:Y:S02]  /*a490*/  FMNMX.FTZ R30, R40, R29, !PT ;  /* 0x0000001d281e7209 */ /* 0x000fe40007810000 */
[----:B0-----:R-:W-:Y:S02]  /*a4a0*/  FSEL R38, R38, -INF , P3 ;  /* 0xff80000026267808 */ /* 0x001fe40001800000 */
[----:B------:R-:W-:Y:S02]  /*a4b0*/  FMNMX.FTZ R31, R37, R30, !PT ;  /* 0x0000001e251f7209 */ /* 0x000fe40007810000 */
[----:B------:R-:W-:Y:S01]  /*a4c0*/  ISETP.GT.AND P5, PT, R36, 0x39, PT ;  /* 0x000000392400780c */ /* 0x000fe20003fa4270 */
[----:B------:R-:W0:Y:S01]  /*a4d0*/  MUFU.TANH R44, R44 ;  /* 0x0000002c002c7308 */ /* 0x000e220000002400 */
[----:B--2---:R-:W-:-:S02]  /*a4e0*/  FSEL R28, R45, -INF , P2 ;  /* 0xff8000002d1c7808 */ /* 0x004fc40001000000 */
[----:B------:R-:W-:Y:S02]  /*a4f0*/  FMNMX.FTZ R32, R38, R31, !PT ;  /* 0x0000001f26207209 */ /* 0x000fe40007810000 */
[----:B------:R-:W-:-:S03]  /*a500*/  ISETP.GT.AND P2, PT, R36, 0x40, PT ;  /* 0x000000402400780c */ /* 0x000fc60003f44270 */
[----:B------:R-:W2:Y:S01]  /*a510*/  MUFU.TANH R47, R47 ;  /* 0x0000002f002f7308 */ /* 0x000ea20000002400 */
[----:B-1----:R-:W-:-:S04]  /*a520*/  FSEL R45, R43, -INF , P4 ;  /* 0xff8000002b2d7808 */ /* 0x002fc80002000000 */
[----:B------:R-:W-:-:S03]  /*a530*/  FMNMX.FTZ R33, R45, R32, !PT ;  /* 0x000000202d217209 */ /* 0x000fc60007810000 */
        /* <DEDUP_REMOVED lines=11> */
[----:B------:R-:W-:-:S04]  /*a5f0*/  ISETP.GT.AND P4, PT, R36, 0x48, PT ;  /* 0x000000482400780c */ /* 0x000fc80003f84270 */
[----:B------:R-:W-:Y:S01]  /*a600*/  FSEL R61, R13, -INF , P4 ;  /* 0xff8000000d3d7808 */ /* 0x000fe20002000000 */
[----:B------:R-:W0:Y:S01]  /*a610*/  MUFU.TANH R55, R55 ;  /* 0x0000003700377308 */ /* 0x000e220000002400 */
[----:B--2---:R-:W-:-:S04]  /*a620*/  FSEL R50, R53, -INF , P3 ;  /* 0xff80000035327808 */ /* 0x004fc80001800000 */
[----:B------:R-:W-:-:S03]  /*a630*/  FMNMX.FTZ R34, R50, R33, !PT ;  /* 0x0000002132227209 */ /* 0x000fc60007810000 */
[----:B------:R-:W-:Y:S01]  /*a640*/  MUFU.TANH R59, R59 ;  /* 0x0000003b003b7308 */ /* 0x000fe20000002400 */
[----:B-1----:R-:W-:Y:S02]  /*a650*/  FSEL R31, R49, -INF , P5 ;  /* 0xff800000311f7808 */ /* 0x002fe40002800000 */
[----:B------:R-:W-:Y:S02]  /*a660*/  ISETP.GT.AND P5, PT, R36, 0x49, PT ;  /* 0x000000492400780c */ /* 0x000fe40003fa4270 */
[----:B------:R-:W-:-:S03]  /*a670*/  FMNMX.FTZ R13, R61, R34, !PT ;  /* 0x000000223d0d7209 */ /* 0x000fc60007810000 */
[----:B------:R-:W1:Y:S01]  /*a680*/  MUFU.TANH R57, R57 ;  /* 0x0000003900397308 */ /* 0x000e620000002400 */
[----:B0-----:R-:W-:Y:S02]  /*a690*/  FSEL R32, R55, -INF , P2 ;  /* 0xff80000037207808 */ /* 0x001fe40001000000 */
[----:B------:R-:W-:-:S05]  /*a6a0*/  ISETP.GT.AND P2, PT, R36, 0x50, PT ;  /* 0x000000502400780c */ /* 0x000fca0003f44270 */
[----:B------:R-:W-:Y:S08]  /*a6b0*/  MUFU.TANH R64, R64 ;  /* 0x0000004000407308 */ /* 0x000ff00000002400 */
[----:B------:R0:W2:Y:S01]  /*a6c0*/  MUFU.TANH R35, R62 ;  /* 0x0000003e00237308 */ /* 0x0000a20000002400 */
[----:B-1----:R-:W-:Y:S02]  /*a6d0*/  FSEL R34, R57, -INF , P3 ;  /* 0xff80000039227808 */ /* 0x002fe40001800000 */
[----:B------:R-:W-:-:S05]  /*a6e0*/  ISETP.GT.AND P3, PT, R36, 0x51, PT ;  /* 0x000000512400780c */ /* 0x000fca0003f64270 */
[----:B------:R-:W1:Y:S01]  /*a6f0*/  MUFU.TANH R65, R65 ;  /* 0x0000004100417308 */ /* 0x000e620000002400 */
[----:B0-----:R-:W-:-:S04]  /*a700*/  FSEL R62, R59, -INF , P5 ;  /* 0xff8000003b3e7808 */ /* 0x001fc80002800000 */
[----:B------:R-:W-:-:S03]  /*a710*/  FMNMX.FTZ R74, R62, R13, !PT ;  /* 0x0000000d3e4a7209 */ /* 0x000fc60007810000 */
[----:B------:R0:W3:Y:S01]  /*a720*/  MUFU.TANH R72, R63 ;  /* 0x0000003f00487308 */ /* 0x0000e20000002400 */
[----:B--2---:R-:W-:Y:S02]  /*a730*/  FSEL R35, R35, -INF , P4 ;  /* 0xff80000023237808 */ /* 0x004fe40002000000 */
[----:B------:R-:W-:-:S05]  /*a740*/  ISETP.GT.AND P4, PT, R36, 0x58, PT ;  /* 0x000000582400780c */ /* 0x000fca0003f84270 */
[----:B------:R-:W2:Y:S01]  /*a750*/  MUFU.TANH R68, R68 ;  /* 0x0000004400447308 */ /* 0x000ea20000002400 */
[----:B0-----:R-:W-:Y:S02]  /*a760*/  FSEL R63, R64, -INF , P2 ;  /* 0xff800000403f7808 */ /* 0x001fe40001000000 */
[----:B-1----:R-:W-:Y:S02]  /*a770*/  FSEL R64, R65, -INF , P3 ;  /* 0xff80000041407808 */ /* 0x002fe40001800000 */
[----:B------:R-:W-:-:S03]  /*a780*/  FMNMX.FTZ R13, R63, R74, !PT ;  /* 0x0000004a3f0d7209 */ /* 0x000fc60007810000 */
[----:B------:R-:W0:Y:S01]  /*a790*/  MUFU.TANH R69, R69 ;  /* 0x0000004500457308 */ /* 0x000e220000002400 */
[----:B---3--:R-:W-:Y:S01]  /*a7a0*/  FSEL R33, R72, -INF , P5 ;  /* 0xff80000048217808 */ /* 0x008fe20002800000 */
[----:B------:R1:W-:Y:S06]  /*a7b0*/  BAR.ARV R178, 0x100 ;  /* 0x000400b20000751d */ /* 0x0003ec0000002000 */
[----:B------:R-:W-:Y:S01]  /*a7c0*/  ISETP.GT.AND P5, PT, R36, 0x59, PT ;  /* 0x000000592400780c */ /* 0x000fe20003fa4270 */
[----:B------:R-:W-:Y:S01]  /*a7d0*/  MUFU.TANH R66, R66 ;  /* 0x0000004200427308 */ /* 0x000fe20000002400 */
[----:B--2---:R-:W-:-:S02]  /*a7e0*/  FSEL R36, R68, -INF , P4 ;  /* 0xff80000044247808 */ /* 0x004fc40002000000 */
[----:B------:R-:W-:-:S04]  /*a7f0*/  FMNMX.FTZ R13, R64, R13, !PT ;  /* 0x0000000d400d7209 */ /* 0x000fc80007810000 */
[----:B------:R-:W-:Y:S01]  /*a800*/  FMNMX.FTZ R68, R36, R13, !PT ;  /* 0x0000000d24447209 */ /* 0x000fe20007810000 */
[----:B------:R-:W2:Y:S01]  /*a810*/  MUFU.TANH R67, R67 ;  /* 0x0000004300437308 */ /* 0x000ea20000002400 */
[----:B0-----:R-:W-:-:S04]  /*a820*/  FSEL R65, R69, -INF , P5 ;  /* 0xff80000045417808 */ /* 0x001fc80002800000 */
[----:B------:R-:W-:-:S03]  /*a830*/  FMNMX.FTZ R68, R65, R68, !PT ;  /* 0x0000004441447209 */ /* 0x000fc60007810000 */
[----:B------:R-:W0:Y:S02]  /*a840*/  MUFU.TANH R70, R70 ;  /* 0x0000004600467308 */ /* 0x000e240000002400 */
[----:B------:R-:W3:Y:S06]  /*a850*/  SHFL.BFLY PT, R13, R68, 0x2, 0x1f ;  /* 0x0c401f00440d7f89 */ /* 0x000eec00000e0000 */
[----:B------:R-:W4:Y:S01]  /*a860*/  MUFU.TANH R71, R71 ;  /* 0x0000004700477308 */ /* 0x000f220000002400 */
[----:B---3--:R-:W-:Y:S02]  /*a870*/  FMNMX.FTZ R43, R68, R13, !PT ;  /* 0x0000000d442b7209 */ /* 0x008fe40007810000 */
[----:B------:R-:W-:-:S03]  /*a880*/  FMNMX.FTZ R68, R3, R6, !PT ;  /* 0x0000000603447209 */ /* 0x000fc60007810000 */
[----:B------:R-:W3:Y:S02]  /*a890*/  SHFL.BFLY PT, R72, R43, 0x1, 0x1f ;  /* 0x0c201f002b487f89 */ /* 0x000ee400000e0000 */
[----:B---3--:R-:W-:Y:S02]  /*a8a0*/  FMNMX.FTZ R13, R43, R72, !PT ;  /* 0x000000482b0d7209 */ /* 0x008fe40007810000 */
[----:B------:R-:W-:Y:S02]  /*a8b0*/  FMNMX.FTZ R43, R7, R68, !PT ;  /* 0x00000044072b7209 */ /* 0x000fe40007810000 */
[C---:B------:R-:W-:Y:S01]  /*a8c0*/  FSETP.NEU.FTZ.AND P6, PT, R13.reuse, -INF , PT ;  /* 0xff8000000d00780b */ /* 0x040fe20003fdd000 */
[----:B------:R-:W-:Y:S01]  /*a8d0*/  FMUL.FTZ R69, R13, UR38 ;  /* 0x000000260d457c20 */ /* 0x000fe20008410000 */
[----:B------:R-:W-:-:S04]  /*a8e0*/  FMNMX.FTZ R68, R8, R43, !PT ;  /* 0x0000002b08447209 */ /* 0x000fc80007810000 */
        /* <DEDUP_REMOVED lines=9> */
[----:B--2---:R-:W-:Y:S01]  /*a980*/  FSEL R46, R67, -INF , P3 ;  /* 0xff800000432e7808 */ /* 0x004fe20001800000 */
[--C-:B------:R-:W-:Y:S01]  /*a990*/  FFMA.FTZ R59, R52, UR38, -R69.reuse ;  /* 0x00000026343b7c23 */ /* 0x100fe20008010845 */
[----:B------:R-:W-:Y:S01]  /*a9a0*/  FMNMX.FTZ R41, R21, R42, !PT ;  /* 0x0000002a15297209 */ /* 0x000fe20007810000 */
[--C-:B------:R-:W-:Y:S01]  /*a9b0*/  FFMA.FTZ R164, R37, UR38, -R69.reuse ;  /* 0x0000002625a47c23 */ /* 0x100fe20008010845 */
[----:B0-----:R-:W-:Y:S01]  /*a9c0*/  FSEL R48, R70, -INF , P4 ;  /* 0xff80000046307808 */ /* 0x001fe20002000000 */
[--C-:B------:R-:W-:Y:S01]  /*a9d0*/  FFMA.FTZ R170, R61, UR38, -R69.reuse ;  /* 0x000000263daa7c23 */ /* 0x100fe20008010845 */
[----:B------:R-:W-:Y:S01]  /*a9e0*/  FMNMX.FTZ R42, R24, R41, !PT ;  /* 0x00000029182a7209 */ /* 0x000fe20007810000 */
[--C-:B------:R-:W-:Y:S01]  /*a9f0*/  FFMA.FTZ R174, R36, UR38, -R69.reuse ;  /* 0x0000002624ae7c23 */ /* 0x100fe20008010845 */
[----:B----4-:R-:W-:Y:S01]  /*aa00*/  FSEL R52, R71, -INF , P5 ;  /* 0xff80000047347808 */ /* 0x010fe20002800000 */
[----:B------:R-:W-:Y:S01]  /*aa10*/  MUFU.EX2 R152, R152 ;  /* 0x0000009800987308 */ /* 0x000fe20000000800 */
[----:B------:R-:W-:Y:S01]  /*aa20*/  FMNMX.FTZ R41, R25, R42, !PT ;  /* 0x0000002a19297209 */ /* 0x000fe20007810000 */
[--C-:B------:R-:W-:Y:S01]  /*aa30*/  FFMA.FTZ R49, R38, UR38, -R69.reuse ;  /* 0x0000002626317c23 */ /* 0x100fe20008010845 */
[----:B------:R-:W-:Y:S01]  /*aa40*/  FSEL R42, R66, -INF , P2 ;  /* 0xff800000422a7808 */ /* 0x000fe20001000000 */
[--C-:B------:R-:W-:Y:S01]  /*aa50*/  FFMA.FTZ R51, R40, UR38, -R69.reuse ;  /* 0x0000002628337c23 */ /* 0x100fe20008010845 */
[----:B------:R-:W-:Y:S01]  /*aa60*/  FMNMX.FTZ R20, R26, R41, !PT ;  /* 0x000000291a147209 */ /* 0x000fe20007810000 */
[--C-:B------:R-:W-:Y:S01]  /*aa70*/  FFMA.FTZ R158, R54, UR38, -R69.reuse ;  /* 0x00000026369e7c23 */ /* 0x100fe20008010845 */
[--C-:B------:R-:W-:Y:S01]  /*aa80*/  FFMA.FTZ R53, R56, UR38, -R69.reuse ;  /* 0x0000002638357c23 */ /* 0x100fe20008010845 */
[----:B------:R-:W0:Y:S01]  /*aa90*/  MUFU.EX2 R55, R55 ;  /* 0x0000003700377308 */ /* 0x000e220000000800 */
[----:B------:R-:W-:Y:S01]  /*aaa0*/  FMNMX.FTZ R41, R27, R20, !PT ;  /* 0x000000141b297209 */ /* 0x000fe20007810000 */
[--C-:B------:R-:W-:Y:S01]  /*aab0*/  FFMA.FTZ R160, R58, UR38, -R69.reuse ;  /* 0x000000263aa07c23 */ /* 0x100fe20008010845 */
[--C-:B------:R-:W-:Y:S01]  /*aac0*/  FFMA.FTZ R43, R60, UR38, -R69.reuse ;  /* 0x000000263c2b7c23 */ /* 0x100fe20008010845 */
[--C-:B------:R-:W-:Y:S01]  /*aad0*/  FFMA.FTZ R162, R39, UR38, -R69.reuse ;  /* 0x0000002627a27c23 */ /* 0x100fe20008010845 */
[----:B------:R-:W-:Y:S01]  /*aae0*/  FMNMX.FTZ R20, R28, R41, !PT ;  /* 0x000000291c147209 */ /* 0x000fe20007810000 */
[--C-:B------:R-:W-:Y:S01]  /*aaf0*/  FFMA.FTZ R166, R45, UR38, -R69.reuse ;  /* 0x000000262da67c23 */ /* 0x100fe20008010845 */
[--C-:B------:R-:W-:Y:S01]  /*ab00*/  FFMA.FTZ R39, R44, UR38, -R69.reuse ;  /* 0x000000262c277c23 */ /* 0x100fe20008010845 */
[----:B------:R-:W2:Y:S01]  /*ab10*/  MUFU.EX2 R154, R154 ;  /* 0x0000009a009a7308 */ /* 0x000ea20000000800 */
[----:B------:R-:W-:Y:S01]  /*ab20*/  FMNMX.FTZ R41, R29, R20, !PT ;  /* 0x000000141d297209 */ /* 0x000fe20007810000 */
[--C-:B------:R-:W-:Y:S01]  /*ab30*/  FFMA.FTZ R168, R47, UR38, -R69.reuse ;  /* 0x000000262fa87c23 */ /* 0x100fe20008010845 */
[--C-:B------:R-:W-:Y:S01]  /*ab40*/  FFMA.FTZ R45, R50, UR38, -R69.reuse ;  /* 0x00000026322d7c23 */ /* 0x100fe20008010845 */
[--C-:B------:R-:W-:Y:S01]  /*ab50*/  FFMA.FTZ R47, R62, UR38, -R69.reuse ;  /* 0x000000263e2f7c23 */ /* 0x100fe20008010845 */
[----:B------:R-:W-:Y:S01]  /*ab60*/  FMNMX.FTZ R20, R30, R41, !PT ;  /* 0x000000291e147209 */ /* 0x000fe20007810000 */
[----:B------:R-:W-:-:S02]  /*ab70*/  FFMA.FTZ R172, R63, UR38, -R69 ;  /* 0x000000263fac7c23 */ /* 0x000fc40008010845 */
[----:B------:R-:W3:Y:S01]  /*ab80*/  MUFU.EX2 R57, R57 ;  /* 0x0000003900397308 */ /* 0x000ee20000000800 */
        /* <DEDUP_REMOVED lines=13> */
[----:B------:R-:W4:Y:S02]  /*ac60*/  SHFL.BFLY PT, R20, R41, 0x2, 0x1f ;  /* 0x0c401f0029147f89 */ /* 0x000f2400000e0000 */
[----:B------:R-:W-:Y:S08]  /*ac70*/  MUFU.EX2 R160, R160 ;  /* 0x000000a000a07308 */ /* 0x000ff00000000800 */
[----:B------:R-:W-:Y:S08]  /*ac80*/  MUFU.EX2 R43, R43 ;  /* 0x0000002b002b7308 */ /* 0x000ff00000000800 */
[----:B------:R-:W-:Y:S01]  /*ac90*/  MUFU.EX2 R162, R162 ;  /* 0x000000a200a27308 */ /* 0x000fe20000000800 */
[----:B----4-:R-:W-:Y:S01]  /*aca0*/  FMNMX.FTZ R37, R41, R20, !PT ;  /* 0x0000001429257209 */ /* 0x010fe20007810000 */
[----:B------:R-:W-:-:S06]  /*acb0*/  FFMA.FTZ R41, R64, UR38, -R69 ;  /* 0x0000002640297c23 */ /* 0x000fcc0008010845 */
[----:B------:R-:W-:Y:S01]  /*acc0*/  MUFU.EX2 R51, R51 ;  /* 0x0000003300337308 */ /* 0x000fe20000000800 */
[----:B------:R-:W4:Y:S07]  /*acd0*/  SHFL.BFLY PT, R20, R37, 0x1, 0x1f ;  /* 0x0c201f0025147f89 */ /* 0x000f2e00000e0000 */
[----:B------:R-:W-:Y:S08]  /*ace0*/  MUFU.EX2 R164, R164 ;  /* 0x000000a400a47308 */ /* 0x000ff00000000800 */
[----:B------:R-:W-:Y:S08]  /*acf0*/  MUFU.EX2 R49, R49 ;  /* 0x0000003100317308 */ /* 0x000ff00000000800 */
[----:B------:R-:W-:Y:S01]  /*ad00*/  MUFU.EX2 R166, R166 ;  /* 0x000000a600a67308 */ /* 0x000fe20000000800 */
[----:B----4-:R-:W-:Y:S01]  /*ad10*/  FMNMX.FTZ R20, R37, R20, !PT ;  /* 0x0000001425147209 */ /* 0x010fe20007810000 */
[----:B------:R-:W-:-:S03]  /*ad20*/  FFMA.FTZ R37, R65, UR38, -R69 ;  /* 0x0000002641257c23 */ /* 0x000fc60008010845 */
[C---:B------:R-:W-:Y:S01]  /*ad30*/  FSETP.NEU.FTZ.AND P2, PT, R20.reuse, -INF , PT ;  /* 0xff8000001400780b */ /* 0x040fe20003f5d000 */
[----:B------:R-:W-:Y:S02]  /*ad40*/  FMUL.FTZ R61, R20, UR38 ;  /* 0x00000026143d7c20 */ /* 0x000fe40008410000 */
[----:B------:R-:W-:Y:S03]  /*ad50*/  MUFU.EX2 R39, R39 ;  /* 0x0000002700277308 */ /* 0x000fe60000000800 */
[----:B------:R-:W-:-:S05]  /*ad60*/  FSEL R61, R61, RZ, P2 ;  /* 0x000000ff3d3d7208 */ /* 0x000fca0001000000 */
[----:B------:R-:W-:Y:S01]  /*ad70*/  MUFU.EX2 R168, R168 ;  /* 0x000000a800a87308 */ /* 0x000fe20000000800 */
[--C-:B------:R-:W-:Y:S01]  /*ad80*/  FFMA.FTZ R153, R3, UR38, -R61.reuse ;  /* 0x0000002603997c23 */ /* 0x100fe2000801083d */
[--C-:B------:R-:W-:Y:S01]  /*ad90*/  FFMA.FTZ R36, R6, UR38, -R61.reuse ;  /* 0x0000002606247c23 */ /* 0x100fe2000801083d */
[--C-:B------:R-:W-:Y:S01]  /*ada0*/  FFMA.FTZ R155, R7, UR38, -R61.reuse ;  /* 0x00000026079b7c23 */ /* 0x100fe2000801083d */
[--C-:B------:R-:W-:Y:S01]  /*adb0*/  FFMA.FTZ R38, R8, UR38, -R61.reuse ;  /* 0x0000002608267c23 */ /* 0x100fe2000801083d */
[----:B------:R-:W-:Y:S02]  /*adc0*/  @!P1 VIADD R3, R0, 0x32440 ;  /* 0x0003244000039836 */ /* 0x000fe40000000000 */
[--C-:B------:R-:W-:Y:S01]  /*add0*/  FFMA.FTZ R157, R9, UR38, -R61.reuse ;  /* 0x00000026099d7c23 */ /* 0x100fe2000801083d */
[--C-:B------:R-:W-:Y:S01]  /*ade0*/  FFMA.FTZ R40, R11, UR38, -R61.reuse ;  /* 0x000000260b287c23 */ /* 0x100fe2000801083d */
[----:B------:R-:W-:Y:S01]  /*adf0*/  MUFU.EX2 R153, R153 ;  /* 0x0000009900997308 */ /* 0x000fe20000000800 */
[----:B------:R-:W-:Y:S01]  /*ae00*/  FFMA.FTZ R159, R12, UR38, -R61 ;  /* 0x000000260c9f7c23 */ /* 0x000fe2000801083d */
[----:B------:R-:W-:Y:S01]  /*ae10*/  @!P1 PRMT R3, RZ, 0x654, R3 ;  /* 0x00000654ff039816 */ /* 0x000fe20000000003 */
[--C-:B------:R-:W-:Y:S01]  /*ae20*/  FFMA.FTZ R169, R32, UR38, -R61.reuse ;  /* 0x0000002620a97c23 */ /* 0x100fe2000801083d */
[--C-:B------:R-:W-:Y:S01]  /*ae30*/  FFMA.FTZ R12, R21, UR38, -R61.reuse ;  /* 0x00000026150c7c23 */ /* 0x100fe2000801083d */
[--C-:B------:R-:W-:Y:S01]  /*ae40*/  FFMA.FTZ R161, R24, UR38, -R61.reuse ;  /* 0x0000002618a17c23 */ /* 0x100fe2000801083d */
[----:B------:R0:W-:Y:S01]  /*ae50*/  @!P1 SYNCS.ARRIVE.TRANS64.RED.A1T0 RZ, [R3+URZ], RZ ;  /* 0x000000ff03ff99a7 */ /* 0x0001e2000810043f */
[--C-:B------:R-:W-:Y:S01]  /*ae60*/  FFMA.FTZ R24, R25, UR38, -R61.reuse ;  /* 0x0000002619187c23 */ /* 0x100fe2000801083d */
[----:B------:R-:W4:Y:S01]  /*ae70*/  MUFU.EX2 R36, R36 ;  /* 0x0000002400247308 */ /* 0x000f220000000800 */
[--C-:B------:R-:W-:Y:S01]  /*ae80*/  FFMA.FTZ R163, R26, UR38, -R61.reuse ;  /* 0x000000261aa37c23 */ /* 0x100fe2000801083d */
[--C-:B------:R-:W-:Y:S01]  /*ae90*/  FFMA.FTZ R167, R30, UR38, -R61.reuse ;  /* 0x000000261ea77c23 */ /* 0x100fe2000801083d */
[--C-:B------:R-:W-:Y:S01]  /*aea0*/  FFMA.FTZ R30, R34, UR38, -R61.reuse ;  /* 0x00000026221e7c23 */ /* 0x100fe2000801083d */
[----:B------:R-:W-:Y:S01]  /*aeb0*/  FFMA.FTZ R26, R27, UR38, -R61 ;  /* 0x000000261b1a7c23 */ /* 0x000fe2000801083d */
[----:B------:R-:W-:-:S02]  /*aec0*/  IMAD.MOV.U32 R9, RZ, RZ, 0xc00 ;  /* 0x00000c00ff097424 */ /* 0x000fc400078e00ff */
[----:B0-----:R-:W-:Y:S01]  /*aed0*/  FADD.FTZ R3, R152, R55 ;  /* 0x0000003798037221 */ /* 0x001fe20000010000 */
[----:B------:R-:W-:Y:S01]  /*aee0*/  FFMA.FTZ R165, R28, UR38, -R61 ;  /* 0x000000261ca57c23 */ /* 0x000fe2000801083d */
[----:B------:R-:W0:Y:S01]  /*aef0*/  MUFU.EX2 R155, R155 ;  /* 0x0000009b009b7308 */ /* 0x000e220000000800 */
[----:B------:R-:W-:Y:S02]  /*af00*/  IMAD R8, R200, R9, UR42 ;  /* 0x0000002ac8087e24 */ /* 0x000fe4000f8e0209 */
[----:B--2---:R-:W-:Y:S01]  /*af10*/  FADD.FTZ R32, R154, R3 ;  /* 0x000000039a207221 */ /* 0x004fe20000010000 */
[--C-:B------:R-:W-:Y:S01]  /*af20*/  FFMA.FTZ R28, R29, UR38, -R61.reuse ;  /* 0x000000261d1c7c23 */ /* 0x100fe2000801083d */
[--C-:B------:R-:W-:Y:S01]  /*af30*/  FFMA.FTZ R31, R31, UR38, -R61.reuse ;  /* 0x000000261f1f7c23 */ /* 0x100fe2000801083d */
[----:B------:R2:W-:Y:S01]  /*af40*/  BAR.SYNC.DEFER_BLOCKING R10, 0x100 ;  /* 0x0004000a0000751d */ /* 0x0005e20000010000 */
[----:B---3--:R-:W-:Y:S01]  /*af50*/  FADD.FTZ R7, R57, R32 ;  /* 0x0000002039077221 */ /* 0x008fe20000010000 */
[--C-:B------:R-:W-:Y:S01]  /*af60*/  FFMA.FTZ R171, R35, UR38, -R61.reuse ;  /* 0x0000002623ab7c23 */ /* 0x100fe2000801083d */
[----:B------:R-:W-:Y:S01]  /*af70*/  FFMA.FTZ R33, R33, UR38, -R61 ;  /* 0x0000002621217c23 */ /* 0x000fe2000801083d */
[----:B----4-:R-:W-:Y:S01]  /*af80*/  FADD.FTZ R6, R153, R36 ;  /* 0x0000002499067221 */ /* 0x010fe20000010000 */
[----:B------:R-:W-:Y:S01]  /*af90*/  FADD.FTZ R32, R156, R7 ;  /* 0x000000079c207221 */ /* 0x000fe20000010000 */
[----:B------:R-:W3:Y:S01]  /*afa0*/  MUFU.EX2 R38, R38 ;  /* 0x0000002600267308 */ /* 0x000ee20000000800 */
[--C-:B------:R-:W-:Y:S01]  /*afb0*/  FFMA.FTZ R42, R42, UR38, -R61.reuse ;  /* 0x000000262a2a7c23 */ /* 0x100fe2000801083d */
[--C-:B------:R-:W-:Y:S01]  /*afc0*/  FFMA.FTZ R46, R46, UR38, -R61.reuse ;  /* 0x000000262e2e7c23 */ /* 0x100fe2000801083d */
[----:B------:R-:W-:Y:S01]  /*afd0*/  FADD.FTZ R7, R59, R32 ;  /* 0x000000203b077221 */ /* 0x000fe20000010000 */
[--C-:B------:R-:W-:Y:S01]  /*afe0*/  FFMA.FTZ R48, R48, UR38, -R61.reuse ;  /* 0x0000002630307c23 */ /* 0x100fe2000801083d */
[----:B------:R-:W-:Y:S01]  /*aff0*/  FFMA.FTZ R52, R52, UR38, -R61 ;  /* 0x0000002634347c23 */ /* 0x000fe2000801083d */
[----:B0-----:R-:W-:Y:S01]  /*b000*/  FADD.FTZ R3, R155, R6 ;  /* 0x000000069b037221 */ /* 0x001fe20000010000 */
[----:B------:R-:W-:Y:S01]  /*b010*/  FADD.FTZ R34, R158, R7 ;  /* 0x000000079e227221 */ /* 0x000fe20000010000 */
[----:B------:R-:W0:Y:S01]  /*b020*/  MUFU.EX2 R157, R157 ;  /* 0x0000009d009d7308 */ /* 0x000e220000000800 */
[----:B------:R-:W-:Y:S01]  /*b030*/  IMAD.MOV.U32 R9, RZ, RZ, 0x40000040 ;  /* 0x40000040ff097424 */ /* 0x000fe200078e00ff */
[----:B------:R-:W-:Y:S01]  /*b040*/  R2UR UR6, R8 ;  /* 0x00000000080672ca */ /* 0x000fe200000e0000 */
[----:B------:R-:W-:Y:S01]  /*b050*/  FADD.FTZ R7, R53, R34 ;  /* 0x0000002235077221 */ /* 0x000fe20000010000 */
[----:B------:R-:W-:Y:S01]  /*b060*/  F2FP.F16.F32.PACK_AB R152, R55, R152 ;  /* 0x000000983798723e */ /* 0x000fe200000000ff */
[----:B------:R-:W-:Y:S01]  /*b070*/  IMAD.MOV.U32 R11, RZ, RZ, 0x40000040 ;  /* 0x40000040ff0b7424 */ /* 0x000fe200078e00ff */
[----:B------:R-:W-:Y:S01]  /*b080*/  R2UR UR7, R9 ;  /* 0x00000000090772ca */ /* 0x000fe200000e0000 */
[----:B------:R-:W-:Y:S01]  /*b090*/  FADD.FTZ R34, R160, R7 ;  /* 0x00000007a0227221 */ /* 0x000fe20000010000 */
[----:B------:R-:W4:Y:S01]  /*b0a0*/  MUFU.EX2 R40, R40 ;  /* 0x0000002800287308 */ /* 0x000f220000000800 */
[----:B---3--:R-:W-:Y:S01]  /*b0b0*/  FADD.FTZ R6, R38, R3 ;  /* 0x0000000326067221 */ /* 0x008fe20000010000 */
[----:B------:R-:W-:Y:S01]  /*b0c0*/  IMAD.MOV.U32 R7, RZ, RZ, 0x40000040 ;  /* 0x40000040ff077424 */ /* 0x000fe200078e00ff */
[----:B------:R-:W-:Y:S01]  /*b0d0*/  F2FP.F16.F32.PACK_AB R154, R57, R154 ;  /* 0x0000009a399a723e */ /* 0x000fe200000000ff */
[----:B------:R-:W-:Y:S01]  /*b0e0*/  IMAD.MOV.U32 R9, RZ, RZ, 0x40000040 ;  /* 0x40000040ff097424 */ /* 0x000fe200078e00ff */
[----:B------:R-:W-:Y:S01]  /*b0f0*/  F2FP.F16.F32.PACK_AB R153, R36, R153 ;  /* 0x000000992499723e */ /* 0x000fe200000000ff */
[----:B------:R-:W-:Y:S01]  /*b100*/  @!P1 VIADD R0, R0, 0x32460 ;  /* 0x0003246000009836 */ /* 0x000fe20000000000 */
[----:B------:R-:W-:Y:S01]  /*b110*/  R2UR UR11, R7 ;  /* 0x00000000070b72ca */ /* 0x000fe200000e0000 */
[----:B------:R-:W3:Y:S01]  /*b120*/  MUFU.EX2 R159, R159 ;  /* 0x0000009f009f7308 */ /* 0x000ee20000000800 */
[----:B0-----:R-:W-:Y:S01]  /*b130*/  FADD.FTZ R3, R157, R6 ;  /* 0x000000069d037221 */ /* 0x001fe20000010000 */
[----:B------:R-:W-:-:S02]  /*b140*/  VIADD R6, R8, 0x80 ;  /* 0x0000008008067836 */ /* 0x000fc40000000000 */
[----:B------:R-:W-:Y:S01]  /*b150*/  FADD.FTZ R7, R43, R34 ;  /* 0x000000222b077221 */ /* 0x000fe20000010000 */
[----:B------:R-:W-:Y:S02]  /*b160*/  F2FP.F16.F32.PACK_AB R155, R38, R155 ;  /* 0x0000009b269b723e */ /* 0x000fe400000000ff */
[----:B------:R-:W-:Y:S01]  /*b170*/  F2FP.F16.F32.PACK_AB R156, R59, R156 ;  /* 0x0000009c3b9c723e */ /* 0x000fe200000000ff */
[----:B------:R-:W0:Y:S01]  /*b180*/  MUFU.EX2 R12, R12 ;  /* 0x0000000c000c7308 */ /* 0x000e220000000800 */
[----:B----4-:R-:W-:Y:S01]  /*b190*/  FADD.FTZ R32, R40, R3 ;  /* 0x0000000328207221 */ /* 0x010fe20000010000 */
[----:B------:R-:W-:Y:S02]  /*b1a0*/  R2UR UR10, R6 ;  /* 0x00000000060a72ca */ /* 0x000fe400000e0000 */
[----:B------:R-:W-:Y:S02]  /*b1b0*/  F2FP.F16.F32.PACK_AB R157, R40, R157 ;  /* 0x0000009d289d723e */ /* 0x000fe400000000ff */
[----:B------:R-:W-:-:S02]  /*b1c0*/  F2FP.F16.F32.PACK_AB R158, R53, R158 ;  /* 0x0000009e359e723e */ /* 0x000fc400000000ff */
[----:B------:R-:W4:Y:S01]  /*b1d0*/  MUFU.EX2 R161, R161 ;  /* 0x000000a100a17308 */ /* 0x000f220000000800 */
[----:B---3--:R-:W-:Y:S01]  /*b1e0*/  FADD.FTZ R3, R159, R32 ;  /* 0x000000209f037221 */ /* 0x008fe20000010000 */
[----:B------:R-:W-:Y:S02]  /*b1f0*/  F2FP.F16.F32.PACK_AB R160, R43, R160 ;  /* 0x000000a02ba0723e */ /* 0x000fe400000000ff */
[----:B------:R-:W-:-:S04]  /*b200*/  @!P1 PRMT R0, RZ, 0x654, R0 ;  /* 0x00000654ff009816 */ /* 0x000fc80000000000 */
[----:B------:R-:W3:Y:S01]  /*b210*/  MUFU.EX2 R24, R24 ;  /* 0x0000001800187308 */ /* 0x000ee20000000800 */
[C---:B0-----:R-:W-:Y:S01]  /*b220*/  FADD.FTZ R32, R12.reuse, R3 ;  /* 0x000000030c207221 */ /* 0x041fe20000010000 */
[----:B------:R-:W-:-:S06]  /*b230*/  F2FP.F16.F32.PACK_AB R159, R12, R159 ;  /* 0x0000009f0c9f723e */ /* 0x000fcc00000000ff */
[----:B------:R-:W0:Y:S01]  /*b240*/  MUFU.EX2 R163, R163 ;  /* 0x000000a300a37308 */ /* 0x000e220000000800 */
[----:B----4-:R-:W-:Y:S01]  /*b250*/  FADD.FTZ R3, R161, R32 ;  /* 0x00000020a1037221 */ /* 0x010fe20000010000 */
[----:B------:R-:W-:Y:S01]  /*b260*/  FADD.FTZ R32, R162, R7 ;  /* 0x00000007a2207221 */ /* 0x000fe20000010000 */
[----:B------:R-:W-:-:S03]  /*b270*/  F2FP.F16.F32.PACK_AB R162, R51, R162 ;  /* 0x000000a233a2723e */ /* 0x000fc600000000ff */
[----:B------:R-:W-:Y:S02]  /*b280*/  FADD.FTZ R7, R51, R32 ;  /* 0x0000002033077221 */ /* 0x000fe40000010000 */
[----:B------:R-:W4:Y:S01]  /*b290*/  MUFU.EX2 R26, R26 ;  /* 0x0000001a001a7308 */ /* 0x000f220000000800 */
[----:B---3--:R-:W-:Y:S01]  /*b2a0*/  FADD.FTZ R6, R24, R3 ;  /* 0x0000000318067221 */ /* 0x008fe20000010000 */
[----:B------:R-:W-:Y:S01]  /*b2b0*/  FADD.FTZ R34, R164, R7 ;  /* 0x00000007a4227221 */ /* 0x000fe20000010000 */
[----:B------:R-:W-:Y:S02]  /*b2c0*/  F2FP.F16.F32.PACK_AB R161, R24, R161 ;  /* 0x000000a118a1723e */ /* 0x000fe400000000ff */
[C---:B------:R-:W-:Y:S01]  /*b2d0*/  F2FP.F16.F32.PACK_AB R164, R49.reuse, R164 ;  /* 0x000000a431a4723e */ /* 0x040fe200000000ff */
[----:B------:R-:W-:Y:S02]  /*b2e0*/  FADD.FTZ R7, R49, R34 ;  /* 0x0000002231077221 */ /* 0x000fe40000010000 */
[----:B------:R-:W3:Y:S01]  /*b2f0*/  MUFU.EX2 R165, R165 ;  /* 0x000000a500a57308 */ /* 0x000ee20000000800 */
[----:B0-----:R-:W-:Y:S01]  /*b300*/  FADD.FTZ R3, R163, R6 ;  /* 0x00000006a3037221 */ /* 0x001fe20000010000 */
[----:B------:R-:W-:Y:S01]  /*b310*/  FADD.FTZ R34, R166, R7 ;  /* 0x00000007a6227221 */ /* 0x000fe20000010000 */
[----:B------:R-:W-:-:S03]  /*b320*/  F2FP.F16.F32.PACK_AB R166, R39, R166 ;  /* 0x000000a627a6723e */ /* 0x000fc600000000ff */
[----:B------:R-:W-:Y:S02]  /*b330*/  FADD.FTZ R7, R39, R34 ;  /* 0x0000002227077221 */ /* 0x000fe40000010000 */
[----:B------:R-:W0:Y:S01]  /*b340*/  MUFU.EX2 R28, R28 ;  /* 0x0000001c001c7308 */ /* 0x000e220000000800 */
[----:B----4-:R-:W-:Y:S01]  /*b350*/  FADD.FTZ R32, R26, R3 ;  /* 0x000000031a207221 */ /* 0x010fe20000010000 */
[----:B------:R-:W-:Y:S01]  /*b360*/  FADD.FTZ R24, R168, R7 ;  /* 0x00000007a8187221 */ /* 0x000fe20000010000 */
[----:B------:R-:W-:-:S05]  /*b370*/  F2FP.F16.F32.PACK_AB R163, R26, R163 ;  /* 0x000000a31aa3723e */ /* 0x000fca00000000ff */
[----:B------:R-:W4:Y:S01]  /*b380*/  MUFU.EX2 R167, R167 ;  /* 0x000000a700a77308 */ /* 0x000f220000000800 */
[----:B---3--:R-:W-:-:S07]  /*b390*/  FADD.FTZ R3, R165, R32 ;  /* 0x00000020a5037221 */ /* 0x008fce0000010000 */
[----:B--2---:R-:W2:Y:S01]  /*b3a0*/  MUFU.EX2 R10, R31 ;  /* 0x0000001f000a7308 */ /* 0x004ea20000000800 */
[C---:B0-----:R-:W-:Y:S01]  /*b3b0*/  FADD.FTZ R32, R28.reuse, R3 ;  /* 0x000000031c207221 */ /* 0x041fe20000010000 */
[----:B------:R-:W-:-:S06]  /*b3c0*/  F2FP.F16.F32.PACK_AB R165, R28, R165 ;  /* 0x000000a51ca5723e */ /* 0x000fcc00000000ff */
[----:B------:R-:W0:Y:S01]  /*b3d0*/  MUFU.EX2 R169, R169 ;  /* 0x000000a900a97308 */ /* 0x000e220000000800 */
[----:B----4-:R-:W-:-:S07]  /*b3e0*/  FADD.FTZ R3, R167, R32 ;  /* 0x00000020a7037221 */ /* 0x010fce0000010000 */
[----:B------:R-:W3:Y:S01]  /*b3f0*/  MUFU.EX2 R45, R45 ;  /* 0x0000002d002d7308 */ /* 0x000ee20000000800 */
[C---:B--2---:R-:W-:Y:S01]  /*b400*/  FADD.FTZ R12, R10.reuse, R3 ;  /* 0x000000030a0c7221 */ /* 0x044fe20000010000 */
[----:B------:R-:W-:-:S06]  /*b410*/  F2FP.F16.F32.PACK_AB R167, R10, R167 ;  /* 0x000000a70aa7723e */ /* 0x000fcc00000000ff */
[----:B------:R-:W2:Y:S01]  /*b420*/  MUFU.EX2 R30, R30 ;  /* 0x0000001e001e7308 */ /* 0x000ea20000000800 */
[----:B0-----:R-:W-:-:S07]  /*b430*/  FADD.FTZ R3, R169, R12 ;  /* 0x0000000ca9037221 */ /* 0x001fce0000010000 */
[----:B------:R-:W0:Y:S01]  /*b440*/  MUFU.EX2 R170, R170 ;  /* 0x000000aa00aa7308 */ /* 0x000e220000000800 */
[C---:B---3--:R-:W-:Y:S01]  /*b450*/  FADD.FTZ R7, R45.reuse, R24 ;  /* 0x000000182d077221 */ /* 0x048fe20000010000 */
[----:B------:R-:W-:-:S06]  /*b460*/  F2FP.F16.F32.PACK_AB R168, R45, R168 ;  /* 0x000000a82da8723e */ /* 0x000fcc00000000ff */
[----:B------:R-:W3:Y:S01]  /*b470*/  MUFU.EX2 R171, R171 ;  /* 0x000000ab00ab7308 */ /* 0x000ee20000000800 */
[C---:B--2---:R-:W-:Y:S01]  /*b480*/  FADD.FTZ R12, R30.reuse, R3 ;  /* 0x000000031e0c7221 */ /* 0x044fe20000010000 */
[----:B------:R-:W-:-:S06]  /*b490*/  F2FP.F16.F32.PACK_AB R169, R30, R169 ;  /* 0x000000a91ea9723e */ /* 0x000fcc00000000ff */
[----:B------:R-:W2:Y:S01]  /*b4a0*/  MUFU.EX2 R47, R47 ;  /* 0x0000002f002f7308 */ /* 0x000ea20000000800 */
[----:B0-----:R-:W-:-:S07]  /*b4b0*/  FADD.FTZ R24, R170, R7 ;  /* 0x00000007aa187221 */ /* 0x001fce0000010000 */
[----:B------:R-:W0:Y:S01]  /*b4c0*/  MUFU.EX2 R6, R33 ;  /* 0x0000002100067308 */ /* 0x000e220000000800 */
[----:B---3--:R-:W-:-:S07]  /*b4d0*/  FADD.FTZ R3, R171, R12 ;  /* 0x0000000cab037221 */ /* 0x008fce0000010000 */
[----:B------:R-:W3:Y:S01]  /*b4e0*/  MUFU.EX2 R172, R172 ;  /* 0x000000ac00ac7308 */ /* 0x000ee20000000800 */
[C---:B--2---:R-:W-:Y:S01]  /*b4f0*/  FADD.FTZ R7, R47.reuse, R24 ;  /* 0x000000182f077221 */ /* 0x044fe20000010000 */
[----:B------:R-:W-:-:S06]  /*b500*/  F2FP.F16.F32.PACK_AB R170, R47, R170 ;  /* 0x000000aa2faa723e */ /* 0x000fcc00000000ff */
[----:B------:R-:W2:Y:S01]  /*b510*/  MUFU.EX2 R42, R42 ;  /* 0x0000002a002a7308 */ /* 0x000ea20000000800 */
[C---:B0-----:R-:W-:Y:S01]  /*b520*/  FADD.FTZ R3, R6.reuse, R3 ;  /* 0x0000000306037221 */ /* 0x041fe20000010000 */
[----:B------:R-:W-:-:S06]  /*b530*/  F2FP.F16.F32.PACK_AB R171, R6, R171 ;  /* 0x000000ab06ab723e */ /* 0x000fcc00000000ff */
[----:B------:R-:W0:Y:S01]  /*b540*/  MUFU.EX2 R41, R41 ;  /* 0x0000002900297308 */ /* 0x000e220000000800 */
[----:B---3--:R-:W-:-:S07]  /*b550*/  FADD.FTZ R10, R172, R7 ;  /* 0x00000007ac0a7221 */ /* 0x008fce0000010000 */
[----:B------:R-:W3:Y:S01]  /*b560*/  MUFU.EX2 R173, R46 ;  /* 0x0000002e00ad7308 */ /* 0x000ee20000000800 */
[----:B--2---:R-:W-:-:S07]  /*b570*/  FADD.FTZ R12, R42, R3 ;  /* 0x000000032a0c7221 */ /* 0x004fce0000010000 */
[----:B------:R-:W2:Y:S01]  /*b580*/  MUFU.EX2 R174, R174 ;  /* 0x000000ae00ae7308 */ /* 0x000ea20000000800 */
[C---:B0-----:R-:W-:Y:S01]  /*b590*/  FADD.FTZ R3, R41.reuse, R10 ;  /* 0x0000000a29037221 */ /* 0x041fe20000010000 */
[----:B------:R-:W-:-:S06]  /*b5a0*/  F2FP.F16.F32.PACK_AB R172, R41, R172 ;  /* 0x000000ac29ac723e */ /* 0x000fcc00000000ff */
[----:B------:R-:W0:Y:S01]  /*b5b0*/  MUFU.EX2 R48, R48 ;  /* 0x0000003000307308 */ /* 0x000e220000000800 */
[C---:B---3--:R-:W-:Y:S01]  /*b5c0*/  FADD.FTZ R7, R173.reuse, R12 ;  /* 0x0000000cad077221 */ /* 0x048fe20000010000 */
[----:B------:R-:W-:-:S06]  /*b5d0*/  F2FP.F16.F32.PACK_AB R173, R173, R42 ;  /* 0x0000002aadad723e */ /* 0x000fcc00000000ff */
[----:B------:R-:W3:Y:S01]  /*b5e0*/  MUFU.EX2 R37, R37 ;  /* 0x0000002500257308 */ /* 0x000ee20000000800 */
[----:B--2---:R-:W-:-:S07]  /*b5f0*/  FADD.FTZ R6, R174, R3 ;  /* 0x00000003ae067221 */ /* 0x004fce0000010000 */
[----:B------:R-:W2:Y:S01]  /*b600*/  MUFU.EX2 R175, R52 ;  /* 0x0000003400af7308 */ /* 0x000ea20000000800 */
[----:B0-----:R-:W-:Y:S01]  /*b610*/  FADD.FTZ R10, R48, R7 ;  /* 0x00000007300a7221 */ /* 0x001fe20000010000 */
[C---:B---3--:R-:W-:Y:S01]  /*b620*/  FADD.FTZ R7, R37.reuse, R6 ;  /* 0x0000000625077221 */ /* 0x048fe20000010000 */
[----:B------:R-:W-:Y:S02]  /*b630*/  F2FP.F16.F32.PACK_AB R174, R37, R174 ;  /* 0x000000ae25ae723e */ /* 0x000fe400000000ff */
[C---:B--2---:R-:W-:Y:S01]  /*b640*/  FADD.FTZ R6, R175.reuse, R10 ;  /* 0x0000000aaf067221 */ /* 0x044fe20000010000 */
[----:B------:R-:W-:Y:S01]  /*b650*/  F2FP.F16.F32.PACK_AB R175, R175, R48 ;  /* 0x00000030afaf723e */ /* 0x000fe200000000ff */
[----:B------:R-:W-:Y:S01]  /*b660*/  VIADD R10, R8, 0x100 ;  /* 0x00000100080a7836 */ /* 0x000fe20000000000 */
[----:B------:R-:W-:-:S06]  /*b670*/  WARPGROUP.ARRIVE ;  /* 0x00000000000079c5 */ /* 0x000fcc0000000000 */
[----:B------:R-:W-:Y:S01]  /*b680*/  HGMMA.64x256x16.F32 R24, R152, gdesc[UR4].tnspB, RZ, !UPT, gsb0 ;  /* 0x43e0000498187df0 */ /* 0x000fe2000c0008ff */
[----:B------:R-:W-:Y:S01]  /*b690*/  R2UR UR6, R10 ;  /* 0x000000000a0672ca */ /* 0x000fe200000e0000 */
[----:B------:R-:W-:Y:S01]  /*b6a0*/  VIADD R10, R8, 0x180 ;  /* 0x00000180080a7836 */ /* 0x000fe20000000000 */
[----:B------:R-:W-:Y:S01]  /*b6b0*/  R2UR UR7, R11 ;  /* 0x000000000b0772ca */ /* 0x000fe200000e0000 */
[----:B------:R-:W-:Y:S01]  /*b6c0*/  IMAD.MOV.U32 R11, RZ, RZ, 0x40000040 ;  /* 0x40000040ff0b7424 */ /* 0x000fe200078e00ff */
[----:B------:R-:W-:Y:S02]  /*b6d0*/  WARPGROUP.DEPBAR.LE gsb0, 0x0 ;  /* 0x00008000000079c5 */ /* 0x000fe40000010000 */
[----:B------:R-:W-:-:S15]  /*b6e0*/  WARPGROUP.ARRIVE ;  /* 0x00000000000079c5 */ /* 0x000fde0000000000 */
[----:B------:R-:W-:-:S06]  /*b6f0*/  NOP ;  /* 0x0000000000007918 */ /* 0x000fcc0000000000 */
[----:B------:R-:W-:Y:S03]  /*b700*/  HGMMA.64x256x16.F32 R24, R156, gdesc[UR8].tnspB, R24, gsb0 ;  /* 0x43e000089c187df0 */ /* 0x000fe60008000818 */
[----:B------:R-:W-:Y:S02]  /*b710*/  WARPGROUP.DEPBAR.LE gsb0, 0x0 ;  /* 0x00008000000079c5 */ /* 0x000fe40000010000 */
[----:B------:R-:W-:-:S15]  /*b720*/  WARPGROUP.ARRIVE ;  /* 0x00000000000079c5 */ /* 0x000fde0000000000 */
[----:B------:R-:W-:-:S08]  /*b730*/  NOP ;  /* 0x0000000000007918 */ /* 0x000fd00000000000 */
        /* <DEDUP_REMOVED lines=23> */
[----:B------:R0:W-:Y:S02]  /*b8b0*/  @!P1 SYNCS.ARRIVE.TRANS64.RED.A1T0 RZ, [R0+URZ], RZ ;  /* 0x000000ff00ff99a7 */ /* 0x0001e4000810043f */
[----:B0-----:R-:W-:-:S05]  /*b8c0*/  VIADD R0, R176, 0xfffffffe ;  /* 0xfffffffeb0007836 */ /* 0x001fca0000000000 */
[----:B------:R-:W-:-:S13]  /*b8d0*/  ISETP.GE.AND P2, PT, R0, R215, PT ;  /* 0x000000d70000720c */ /* 0x000fda0003f46270 */
[----:B-1----:R-:W-:Y:S05]  /*b8e0*/  @!P2 BRA `(.L_x_10468) ;  /* 0x0000002c009ca947 */ /* 0x002fea0003800000 */
[----:B------:R-:W-:Y:S02]  /*b8f0*/  IMAD.MOV.U32 R8, RZ, RZ, R20 ;  /* 0x000000ffff087224 */ /* 0x000fe400078e0014 */
[----:B------:R-:W-:-:S07]  /*b900*/  IMAD.MOV.U32 R9, RZ, RZ, R13 ;  /* 0x000000ffff097224 */ /* 0x000fce00078e000d */
.L_x_10478:
        /* <DEDUP_REMOVED lines=8> */
[----:B-----5:R-:W-:Y:S06]  /*b990*/  @!P0 BRA `(.L_x_10469) ;  /* 0x0000000000048947 */ /* 0x020fec0003800000 */
[----:B------:R-:W-:Y:S01]  /*b9a0*/  BPT.TRAP 0x1 ;  /* 0x000000040000795c */ /* 0x000fe20000300000 */
.L_x_10469:
[----:B------:R-:W-:Y:S01]  /*b9b0*/  IMAD R3, R200, 0x8, R18 ;  /* 0x00000008c8037824 */ /* 0x000fe200078e0212 */
[----:B------:R-:W-:-:S04]  /*b9c0*/  SHF.L.U32 R10, R204, 0x1f, RZ ;  /* 0x0000001fcc0a7819 */ /* 0x000fc800000006ff */
[----:B------:R0:W1:Y:S01]  /*b9d0*/  SYNCS.PHASECHK.TRANS64.TRYWAIT P3, [R3+URZ+0x32430], R10 ;  /* 0x0324300a030075a7 */ /* 0x000062000806017f */
[----:B------:R-:W-:Y:S05]  /*b9e0*/  @!P0 BRA `(.L_x_10470) ;  /* 0x0000000000048947 */ /* 0x000fea0003800000 */
[----:B------:R-:W-:Y:S01]  /*b9f0*/  BPT.TRAP 0x1 ;  /* 0x000000040000795c */ /* 0x000fe20000300000 */
.L_x_10470:
[----:B------:R-:W-:Y:S02]  /*ba00*/  IMAD R152, R200, 0x300, R214 ;  /* 0x00000300c8987824 */ /* 0x000fe400078e02d6 */
[----:B------:R-:W-:Y:S01]  /*ba10*/  IMAD.MOV.U32 R153, RZ, RZ, 0x40000040 ;  /* 0x40000040ff997424 */ /* 0x000fe200078e00ff */
[----:B-1----:R-:W-:Y:S06]  /*ba20*/  @P3 BRA `(.L_x_10471) ;  /* 0x0000000000083947 */ /* 0x002fec0003800000 */
[----:B------:R-:W1:Y:S02]  /*ba30*/  SYNCS.PHASECHK.TRANS64.TRYWAIT P3, [R3+URZ+0x32430], R10 ;  /* 0x0324300a030075a7 */ /* 0x000e64000806017f */
[----:B-1----:R-:W-:Y:S05]  /*ba40*/  @!P3 BRA `(.L_x_10472) ;  /* 0x00000118002cb947 */ /* 0x002fea0003800000 */
.L_x_10471:
[----:B------:R-:W-:Y:S05]  /*ba50*/  WARPSYNC.ALL ;  /* 0x0000000000007948 */ /* 0x000fea0003800000 */
[C---:B------:R-:W-:Y:S01]  /*ba60*/  R2UR UR6, R152.reuse ;  /* 0x00000000980672ca */ /* 0x040fe200000e0000 */
[----:B------:R-:W-:Y:S01]  /*ba70*/  VIADD R12, R152, 0x4 ;  /* 0x00000004980c7836 */ /* 0x000fe20000000000 */
[----:B------:R-:W-:Y:S01]  /*ba80*/  R2UR UR7, R153 ;  /* 0x00000000990772ca */ /* 0x000fe200000e0000 */
[----:B------:R-:W-:Y:S01]  /*ba90*/  IMAD.MOV.U32 R153, RZ, RZ, 0x40000040 ;  /* 0x40000040ff997424 */ /* 0x000fe200078e00ff */
[----:B------:R-:W-:Y:S01]  /*baa0*/  R2UR UR4, R4 ;  /* 0x00000000040472ca */ /* 0x000fe200000e0000 */
[----:B------:R-:W-:Y:S01]  /*bab0*/  IMAD.MOV.U32 R21, RZ, RZ, 0x40000040 ;  /* 0x40000040ff157424 */ /* 0x000fe200078e00ff */
[----:B------:R-:W-:Y:S01]  /*bac0*/  R2UR UR5, R5 ;  /* 0x00000000050572ca */ /* 0x000fe200000e0000 */
[----:B------:R-:W-:Y:S01]  /*bad0*/  IMAD.MOV.U32 R13, RZ, RZ, 0x40000040 ;  /* 0x40000040ff0d7424 */ /* 0x000fe200078e00ff */
[C---:B------:R-:W-:Y:S01]  /*bae0*/  IADD3 R20, R152.reuse, 0x2, RZ ;  /* 0x0000000298147810 */ /* 0x040fe20007ffe0ff */
[----:B------:R-:W-:Y:S01]  /*baf0*/  VIADD R152, R152, 0x6 ;  /* 0x0000000698987836 */ /* 0x000fe20000000000 */
[----:B------:R-:W-:-:S02]  /*bb00*/  R2UR UR19, R153 ;  /* 0x00000000991372ca */ /* 0x000fc400000e0000 */
        /* <DEDUP_REMOVED lines=25> */
.L_x_10473:
[----:B------:R2:W3:Y:S01]  /*bca0*/  SYNCS.PHASECHK.TRANS64.TRYWAIT P3, [R3+URZ+0x32450], R10 ;  /* 0x0324500a030075a7 */ /* 0x0004e2000806017f */
[----:B------:R-:W-:Y:S05]  /*bcb0*/  @!P0 BRA `(.L_x_10474) ;  /* 0x0000000000048947 */ /* 0x000fea0003800000 */
[----:B------:R-:W-:Y:S01]  /*bcc0*/  BPT.TRAP 0x1 ;  /* 0x000000040000795c */ /* 0x000fe20000300000 */
.L_x_10474:
[----:B------:R-:W-:Y:S04]  /*bcd0*/  BSSY B0, `(.L_x_10475) ;  /* 0x0000004000007945 */ /* 0x000fe80003800000 */
[----:B---3--:R-:W-:Y:S05]  /*bce0*/  @P3 BRA `(.L_x_10476) ;  /* 0x0000000000083947 */ /* 0x008fea0003800000 */
[----:B------:R-:W3:Y:S02]  /*bcf0*/  SYNCS.PHASECHK.TRANS64.TRYWAIT P3, [R3+URZ+0x32450], R10 ;  /* 0x0324500a030075a7 */ /* 0x000ee4000806017f */
[----:B---3--:R-:W-:Y:S05]  /*bd00*/  @!P3 BRA `(.L_x_10477) ;  /* 0x000001140090b947 */ /* 0x008fea0003800000 */
.L_x_10476:
[----:B------:R-:W-:Y:S05]  /*bd10*/  BSYNC B0 ;  /* 0x0000000000007941 */ /* 0x000fea0003800000 */
.L_x_10475:
[----:B------:R-:W-:Y:S05]  /*bd20*/  WARPSYNC.ALL ;  /* 0x0000000000007948 */ /* 0x000fea0003800000 */
[----:B------:R-:W4:Y:S04]  /*bd30*/  LDL R12, [R1+0x58] ;  /* 0x00005800010c7983 */ /* 0x000f280000100800 */
[----:B------:R-:W4:Y:S04]  /*bd40*/  LDL.64 R210, [R1+0x50] ;  /* 0x0000500001d27983 */ /* 0x000f280000100a00 */
[----:B------:R-:W4:Y:S04]  /*bd50*/  LDL.64 R20, [R1+0x48] ;  /* 0x0000480001147983 */ /* 0x000f280000100a00 */
[----:B------:R0:W-:Y:S04]  /*bd60*/  STL.64 [R1+0xa8], R4 ;  /* 0x0000a80401007387 */ /* 0x0001e80000100a00 */
[----:B0-----:R-:W4:Y:S01]  /*bd70*/  LDL.64 R4, [R1+0x40] ;  /* 0x0000400001047983 */ /* 0x001f220000100a00 */
[----:B-123--:R-:W-:-:S02]  /*bd80*/  IMAD.MOV.U32 R10, RZ, RZ, 0xc00 ;  /* 0x00000c00ff0a7424 */ /* 0x00efc400078e00ff */
[----:B------:R-:W-:-:S05]  /*bd90*/  IMAD.MOV.U32 R11, RZ, RZ, 0x40000040 ;  /* 0x40000040ff0b7424 */ /* 0x000fca00078e00ff */
[----:B------:R-:W-:Y:S01]  /*bda0*/  R2UR UR7, R11 ;  /* 0x000000000b0772ca */ /* 0x000fe200000e0000 */
[----:B------:R-:W-:Y:S01]  /*bdb0*/  WARPGROUP.ARRIVE ;  /* 0x00000000000079c5 */ /* 0x000fe20000000000 */
[----:B------:R-:W-:Y:S01]  /*bdc0*/  IMAD.MOV.U32 R13, RZ, RZ, 0x40000040 ;  /* 0x40000040ff0d7424 */ /* 0x000fe200078e00ff */
[----:B----4-:R-:W-:Y:S02]  /*bdd0*/  R2UR UR4, R12 ;  /* 0x000000000c0472ca */ /* 0x010fe400000e0000 */
[----:B------:R-:W-:-:S11]  /*bde0*/  R2UR UR5, R211 ;  /* 0x00000000d30572ca */ /* 0x000fd600000e0000 */
[----:B------:R-:W-:Y:S01]  /*bdf0*/  IMAD R10, R200, R10, UR4 ;  /* 0x00000004c80a7e24 */ /* 0x000fe2000f8e020a */
[----:B------:R-:W-:Y:S02]  /*be00*/  R2UR UR4, R210 ;  /* 0x00000000d20472ca */ /* 0x000fe400000e0000 */
[----:B------:R-:W2:Y:S02]  /*be10*/  LDL.64 R210, [R1+0x38] ;  /* 0x0000380001d27983 */ /* 0x000ea40000100a00 */
[----:B------:R-:W-:-:S13]  /*be20*/  R2UR UR6, R10 ;  /* 0x000000000a0672ca */ /* 0x000fda00000e0000 */
[----:B------:R-:W-:Y:S01]  /*be30*/  HGMMA.64x96x16.F32 R152, gdesc[UR4], R152, gsb0 ;  /* 0x01600000049879f0 */ /* 0x000fe20008000898 */
[----:B------:R-:W-:Y:S02]  /*be40*/  R2UR UR4, R20 ;  /* 0x00000000140472ca */ /* 0x000fe400000e0000 */
[----:B------:R-:W-:Y:S02]  /*be50*/  R2UR UR5, R21 ;  /* 0x00000000150572ca */ /* 0x000fe400000e0000 */
[----:B------:R-:W3:Y:S01]  /*be60*/  LDL.64 R20, [R1+0x30] ;  /* 0x0000300001147983 */ /* 0x000ee20000100a00 */
[----:B------:R-:W-:Y:S01]  /*be70*/  VIADD R12, R10, 0x2 ;  /* 0x000000020a0c7836 */ /* 0x000fe20000000000 */
[----:B------:R-:W-:-:S04]  /*be80*/  R2UR UR7, R13 ;  /* 0x000000000d0772ca */ /* 0x000fc800000e0000 */
[----:B------:R-:W-:Y:S01]  /*be90*/  R2UR UR6, R12 ;  /* 0x000000000c0672ca */ /* 0x000fe200000e0000 */
[----:B------:R-:W-:Y:S02]  /*bea0*/  VIADD R12, R10, 0x4 ;  /* 0x000000040a0c7836 */ /* 0x000fe40000000000 */
[----:B------:R-:W-:Y:S01]  /*beb0*/  IMAD.MOV.U32 R13, RZ, RZ, 0x40000040 ;  /* 0x40000040ff0d7424 */ /* 0x000fe200078e00ff */
[----:B------:R-:W-:Y:S02]  /*bec0*/  WARPGROUP.DEPBAR.LE gsb0, 0x0 ;  /* 0x00008000000079c5 */ /* 0x000fe40000010000 */
[----:B------:R-:W-:-:S07]  /*bed0*/  WARPGROUP.ARRIVE ;  /* 0x00000000000079c5 */ /* 0x000fce0000000000 */
[----:B------:R-:W-:Y:S01]  /*bee0*/  HGMMA.64x96x16.F32 R152, gdesc[UR4], R152, gsb0 ;  /* 0x01600000049879f0 */ /* 0x000fe20008000898 */
[----:B------:R-:W-:Y:S02]  /*bef0*/  R2UR UR4, R4 ;  /* 0x00000000040472ca */ /* 0x000fe400000e0000 */
[----:B------:R-:W-:Y:S02]  /*bf00*/  R2UR UR5, R5 ;  /* 0x00000000050572ca */ /* 0x000fe400000e0000 */
[----:B------:R-:W4:Y:S01]  /*bf10*/  LDL.64 R4, [R1+0x28] ;  /* 0x0000280001047983 */ /* 0x000f220000100a00 */
[----:B------:R-:W-:Y:S02]  /*bf20*/  R2UR UR6, R12 ;  /* 0x000000000c0672ca */ /* 0x000fe400000e0000 */
[----:B------:R-:W-:Y:S01]  /*bf30*/  R2UR UR7, R13 ;  /* 0x000000000d0772ca */ /* 0x000fe200000e0000 */
[----:B------:R-:W-:Y:S02]  /*bf40*/  VIADD R12, R10, 0x6 ;  /* 0x000000060a0c7836 */ /* 0x000fe40000000000 */
[----:B------:R-:W-:Y:S01]  /*bf50*/  IMAD.MOV.U32 R13, RZ, RZ, 0x40000040 ;  /* 0x40000040ff0d7424 */ /* 0x000fe200078e00ff */
[----:B------:R-:W-:-:S02]  /*bf60*/  WARPGROUP.DEPBAR.LE gsb0, 0x0 ;  /* 0x00008000000079c5 */ /* 0x000fc40000010000 */
[----:B------:R-:W-:-:S07]  /*bf70*/  WARPGROUP.ARRIVE ;  /* 0x00000000000079c5 */ /* 0x000fce0000000000 */
[----:B------:R-:W-:Y:S01]  /*bf80*/  HGMMA.64x96x16.F32 R152, gdesc[UR4], R152, gsb0 ;  /* 0x01600000049879f0 */ /* 0x000fe20008000898 */
[----:B------:R-:W-:Y:S02]  /*bf90*/  R2UR UR6, R12 ;  /* 0x000000000c0672ca */ /* 0x000fe400000e0000 */
[----:B------:R-:W-:Y:S02]  /*bfa0*/  R2UR UR7, R13 ;  /* 0x000000000d0772ca */ /* 0x000fe400000e0000 */
[----:B--2---:R-:W-:Y:S02]  /*bfb0*/  R2UR UR4, R210 ;  /* 0x00000000d20472ca */ /* 0x004fe400000e0000 */
[----:B------:R-:W-:Y:S02]  /*bfc0*/  R2UR UR5, R211 ;  /* 0x00000000d30572ca */ /* 0x000fe400000e0000 */
[----:B------:R-:W2:Y:S01]  /*bfd0*/  LDL.64 R210, [R1+0x20] ;  /* 0x0000200001d27983 */ /* 0x000ea20000100a00 */
[----:B------:R-:W-:-:S02]  /*bfe0*/  WARPGROUP.DEPBAR.LE gsb0, 0x0 ;  /* 0x00008000000079c5 */ /* 0x000fc40000010000 */
[----:B------:R-:W-:-:S08]  /*bff0*/  WARPGROUP.ARRIVE ;  /* 0x00000000000079c5 */ /* 0x000fd00000000000 */
[----:B------:R-:W-:Y:S01]  /*c000*/  HGMMA.64x96x16.F32 R152, gdesc[UR4], R152, gsb0 ;  /* 0x01600000049879f0 */ /* 0x000fe20008000898 */
[----:B---3--:R-:W-:Y:S02]  /*c010*/  R2UR UR4, R20 ;  /* 0x00000000140472ca */ /* 0x008fe400000e0000 */
[----:B------:R-:W-:Y:S02]  /*c020*/  R2UR UR5, R21 ;  /* 0x00000000150572ca */ /* 0x000fe400000e0000 */
[----:B------:R-:W3:Y:S01]  /*c030*/  LDL.64 R20, [R1+0x18] ;  /* 0x0000180001147983 */ /* 0x000ee20000100a00 */
[----:B------:R-:W-:Y:S02]  /*c040*/  VIADD R12, R10, 0x300 ;  /* 0x000003000a0c7836 */ /* 0x000fe40000000000 */
[----:B------:R-:W-:-:S03]  /*c050*/  IMAD.MOV.U32 R13, RZ, RZ, 0x40000040 ;  /* 0x40000040ff0d7424 */ /* 0x000fc600078e00ff */
[----:B------:R-:W-:Y:S02]  /*c060*/  R2UR UR6, R12 ;  /* 0x000000000c0672ca */ /* 0x000fe400000e0000 */
[----:B------:R-:W-:Y:S01]  /*c070*/  R2UR UR7, R13 ;  /* 0x000000000d0772ca */ /* 0x000fe200000e0000 */
[----:B------:R-:W-:Y:S01]  /*c080*/  VIADD R12, R10, 0x302 ;  /* 0x000003020a0c7836 */ /* 0x000fe20000000000 */
[----:B------:R-:W-:Y:S02]  /*c090*/  WARPGROUP.DEPBAR.LE gsb0, 0x0 ;  /* 0x00008000000079c5 */ /* 0x000fe40000010000 */
[----:B------:R-:W-:-:S09]  /*c0a0*/  WARPGROUP.ARRIVE ;  /* 0x00000000000079c5 */ /* 0x000fd20000000000 */
[----:B------:R-:W-:Y:S01]  /*c0b0*/  HGMMA.64x96x16.F32 R152, gdesc[UR4], R152, gsb0 ;  /* 0x01600000049879f0 */ /* 0x000fe20008000898 */
[----:B------:R-:W-:Y:S01]  /*c0c0*/  IMAD.MOV.U32 R13, RZ, RZ, 0x40000040 ;  /* 0x40000040ff0d7424 */ /* 0x000fe200078e00ff */
[----:B----4-:R-:W-:Y:S02]  /*c0d0*/  R2UR UR4, R4 ;  /* 0x00000000040472ca */ /* 0x010fe400000e0000 */
[----:B------:R-:W-:Y:S02]  /*c0e0*/  R2UR UR5, R5 ;  /* 0x00000000050572ca */ /* 0x000fe400000e0000 */
[----:B------:R-:W4:Y:S01]  /*c0f0*/  LDL.64 R4, [R1+0x10] ;  /* 0x0000100001047983 */ /* 0x000f220000100a00 */
[----:B------:R-:W-:Y:S02]  /*c100*/  R2UR UR6, R12 ;  /* 0x000000000c0672ca */ /* 0x000fe400000e0000 */
[----:B------:R-:W-:Y:S01]  /*c110*/  R2UR UR7, R13 ;  /* 0x000000000d0772ca */ /* 0x000fe200000e0000 */
[----:B------:R-:W-:-:S02]  /*c120*/  VIADD R12, R10, 0x304 ;  /* 0x000003040a0c7836 */ /* 0x000fc40000000000 */
[----:B------:R-:W-:Y:S01]  /*c130*/  IMAD.MOV.U32 R13, RZ, RZ, 0x40000040 ;  /* 0x40000040ff0d7424 */ /* 0x000fe200078e00ff */
[----:B------:R-:W-:Y:S02]  /*c140*/  WARPGROUP.DEPBAR.LE gsb0, 0x0 ;  /* 0x00008000000079c5 */ /* 0x000fe40000010000 */
        /* <DEDUP_REMOVED lines=10> */
[----:B------:R-:W-:Y:S01]  /*c1f0*/  VIADD R12, R10, 0x306 ;  /* 0x000003060a0c7836 */ /* 0x000fe20000000000 */
[----:B---3--:R-:W-:Y:S01]  /*c200*/  R2UR UR4, R20 ;  /* 0x00000000140472ca */ /* 0x008fe200000e0000 */
[----:B------:R-:W-:Y:S01]  /*c210*/  IMAD.MOV.U32 R13, RZ, RZ, 0x40000040 ;  /* 0x40000040ff0d7424 */ /* 0x000fe200078e00ff */
[----:B------:R-:W-:Y:S02]  /*c220*/  R2UR UR5, R21 ;  /* 0x00000000150572ca */ /* 0x000fe400000e0000 */
[----:B------:R-:W3:Y:S01]  /*c230*/  LDL.64 R20, [R1] ;  /* 0x0000000001147983 */ /* 0x000ee20000100a00 */
        /* <DEDUP_REMOVED lines=9> */
[----:B----4-:R-:W-:Y:S02]  /*c2d0*/  R2UR UR4, R4 ;  /* 0x00000000040472ca */ /* 0x010fe400000e0000 */
[----:B------:R-:W-:Y:S01]  /*c2e0*/  R2UR UR5, R5 ;  /* 0x00000000050572ca */ /* 0x000fe200000e0000 */
[----:B------:R-:W-:Y:S01]  /*c2f0*/  VIADD R12, R10, 0x602 ;  /* 0x000006020a0c7836 */ /* 0x000fe20000000000 */
[----:B------:R-:W-:Y:S01]  /*c300*/  UMOV UR38, UR43 ;  /* 0x0000002b00267c82 */ /* 0x000fe20008000000 */
[----:B------:R-:W-:Y:S01]  /*c310*/  IMAD.MOV.U32 R13, RZ, RZ, 0x40000040 ;  /* 0x40000040ff0d7424 */ /* 0x000fe200078e00ff */
[----:B------:R0:W5:Y:S01]  /*c320*/  LDL.LU.64 R4, [R1+0xa8] ;  /* 0x0000a80001047983 */ /* 0x0001620000300a00 */
[----:B------:R-:W-:-:S02]  /*c330*/  WARPGROUP.DEPBAR.LE gsb0, 0x0 ;  /* 0x00008000000079c5 */ /* 0x000fc40000010000 */
[----:B------:R-:W-:-:S06]  /*c340*/  WARPGROUP.ARRIVE ;  /* 0x00000000000079c5 */ /* 0x000fcc0000000000 */
[----:B------:R-:W-:Y:S01]  /*c350*/  HGMMA.64x96x16.F32 R152, gdesc[UR4], R152, gsb0 ;  /* 0x01600000049879f0 */ /* 0x000fe20008000898 */
[----:B------:R-:W-:Y:S02]  /*c360*/  R2UR UR6, R12 ;  /* 0x000000000c0672ca */ /* 0x000fe400000e0000 */
[----:B------:R-:W-:Y:S02]  /*c370*/  R2UR UR7, R13 ;  /* 0x000000000d0772ca */ /* 0x000fe400000e0000 */
[----:B--2---:R-:W-:Y:S02]  /*c380*/  R2UR UR4, R210 ;  /* 0x00000000d20472ca */ /* 0x004fe400000e0000 */
[----:B------:R-:W-:Y:S01]  /*c390*/  R2UR UR5, R211 ;  /* 0x00000000d30572ca */ /* 0x000fe200000e0000 */
[----:B------:R-:W-:Y:S02]  /*c3a0*/  WARPGROUP.DEPBAR.LE gsb0, 0x0 ;  /* 0x00008000000079c5 */ /* 0x000fe40000010000 */
[----:B------:R-:W-:-:S10]  /*c3b0*/  WARPGROUP.ARRIVE ;  /* 0x00000000000079c5 */ /* 0x000fd40000000000 */
[----:B------:R-:W-:Y:S01]  /*c3c0*/  HGMMA.64x96x16.F32 R152, gdesc[UR4], R152, gsb0 ;  /* 0x01600000049879f0 */ /* 0x000fe20008000898 */
[----:B------:R-:W-:Y:S02]  /*c3d0*/  VIADD R12, R10, 0x604 ;  /* 0x000006040a0c7836 */ /* 0x000fe40000000000 */
[----:B------:R-:W-:Y:S01]  /*c3e0*/  IMAD.MOV.U32 R13, RZ, RZ, 0x40000040 ;  /* 0x40000040ff0d7424 */ /* 0x000fe200078e00ff */
[----:B---3--:R-:W-:Y:S02]  /*c3f0*/  R2UR UR4, R20 ;  /* 0x00000000140472ca */ /* 0x008fe400000e0000 */
[----:B------:R-:W-:Y:S02]  /*c400*/  R2UR UR6, R12 ;  /* 0x000000000c0672ca */ /* 0x000fe400000e0000 */
        /* <DEDUP_REMOVED lines=8> */
[----:B------:R-:W-:Y:S01]  /*c490*/  R2UR UR7, R13 ;  /* 0x000000000d0772ca */ /* 0x000fe200000e0000 */
[----:B------:R-:W-:Y:S01]  /*c4a0*/  UMOV UR4, UR52 ;  /* 0x0000003400047c82 */ /* 0x000fe20008000000 */
[----:B------:R-:W-:Y:S01]  /*c4b0*/  UMOV UR5, UR53 ;  /* 0x0000003500057c82 */ /* 0x000fe20008000000 */
[----:B------:R-:W-:Y:S02]  /*c4c0*/  VIADD R12, R10, 0x900 ;  /* 0x000009000a0c7836 */ /* 0x000fe40000000000 */
[----:B------:R-:W-:Y:S01]  /*c4d0*/  IMAD.MOV.U32 R13, RZ, RZ, 0x40000040 ;  /* 0x40000040ff0d7424 */ /* 0x000fe200078e00ff */
[----:B------:R-:W-:Y:S02]  /*c4e0*/  WARPGROUP.DEPBAR.LE gsb0, 0x0 ;  /* 0x00008000000079c5 */ /* 0x000fe40000010000 */
[----:B------:R-:W-:-:S06]  /*c4f0*/  WARPGROUP.ARRIVE ;  /* 0x00000000000079c5 */ /* 0x000fcc0000000000 */
        /* <DEDUP_REMOVED lines=32> */
[----:B------:R-:W-:Y:S02]  /*c700*/  WARPGROUP.DEPBAR.LE gsb0, 0x0 ;  /* 0x00008000000079c5 */ /* 0x000fe40000010000 */
[----:B------:R-:W-:-:S08]  /*c710*/  WARPGROUP.ARRIVE ;  /* 0x00000000000079c5 */ /* 0x000fd00000000000 */
[----:B------:R-:W-:Y:S03]  /*c720*/  HGMMA.64x96x16.F32 R152, gdesc[UR4], R152, gsb0 ;  /* 0x01600000049879f0 */ /* 0x000fe60008000898 */
[----:B------:R-:W-:Y:S02]  /*c730*/  WARPGROUP.DEPBAR.LE gsb0, 0x0 ;  /* 0x00008000000079c5 */ /* 0x000fe40000010000 */
[----:B------:R-:W-:Y:S01]  /*c740*/  FMUL.FTZ R10, R152, UR39 ;  /* 0x00000027980a7c20 */ /* 0x000fe20008410000 */
[----:B------:R-:W-:Y:S01]  /*c750*/  FMUL.FTZ R11, R153, UR39 ;  /* 0x00000027990b7c20 */ /* 0x000fe20008410000 */
[----:B------:R-:W-:-:S04]  /*c760*/  FMUL.FTZ R12, R156, UR39 ;  /* 0x000000279c0c7c20 */ /* 0x000fc80008410000 */
[----:B------:R-:W1:Y:S01]  /*c770*/  MUFU.TANH R10, R10 ;  /* 0x0000000a000a7308 */ /* 0x000e620000002400 */
[----:B------:R-:W-:Y:S01]  /*c780*/  FMUL.FTZ R20, R157, UR39 ;  /* 0x000000279d147c20 */ /* 0x000fe20008410000 */
[----:B------:R-:W-:-:S06]  /*c790*/  FMUL.FTZ R21, R160, UR39 ;  /* 0x00000027a0157c20 */ /* 0x000fcc0008410000 */
[----:B------:R-:W2:Y:S01]  /*c7a0*/  MUFU.TANH R11, R11 ;  /* 0x0000000b000b7308 */ /* 0x000ea20000002400 */
[----:B------:R-:W-:-:S07]  /*c7b0*/  FMUL.FTZ R152, R161, UR39 ;  /* 0x00000027a1987c20 */ /* 0x000fce0008410000 */
[----:B------:R-:W3:Y:S01]  /*c7c0*/  MUFU.TANH R12, R12 ;  /* 0x0000000c000c7308 */ /* 0x000ee20000002400 */
[----:B-1----:R-:W-:Y:S01]  /*c7d0*/  FMNMX.FTZ R13, R10, R9, !PT ;  /* 0x000000090a0d7209 */ /* 0x002fe20007810000 */
[----:B------:R-:W-:-:S06]  /*c7e0*/  FMUL.FTZ R153, R164, UR39 ;  /* 0x00000027a4997c20 */ /* 0x000fcc0008410000 */
[----:B------:R-:W1:Y:S01]  /*c7f0*/  MUFU.TANH R20, R20 ;  /* 0x0000001400147308 */ /* 0x000e620000002400 */
[----:B--2---:R-:W-:Y:S01]  /*c800*/  FMNMX.FTZ R13, R11, R13, !PT ;  /* 0x0000000d0b0d7209 */ /* 0x004fe20007810000 */
[----:B------:R-:W-:-:S06]  /*c810*/  FMUL.FTZ R156, R165, UR39 ;  /* 0x00000027a59c7c20 */ /* 0x000fcc0008410000 */
[----:B------:R-:W2:Y:S01]  /*c820*/  MUFU.TANH R21, R21 ;  /* 0x0000001500157308 */ /* 0x000ea20000002400 */
[----:B---3--:R-:W-:Y:S01]  /*c830*/  FMNMX.FTZ R13, R12, R13, !PT ;  /* 0x0000000d0c0d7209 */ /* 0x008fe20007810000 */
[----:B------:R-:W-:-:S06]  /*c840*/  FMUL.FTZ R157, R168, UR39 ;  /* 0x00000027a89d7c20 */ /* 0x000fcc0008410000 */
        /* <DEDUP_REMOVED lines=52> */
[----:B-1----:R-:W-:-:S04]  /*cb90*/  FMNMX.FTZ R13, R184, R13, !PT ;  /* 0x0000000db80d7209 */ /* 0x002fc80007810000 */
[----:B--2---:R-:W-:-:S04]  /*cba0*/  FMNMX.FTZ R13, R185, R13, !PT ;  /* 0x0000000db90d7209 */ /* 0x004fc80007810000 */
[----:B---3--:R-:W-:-:S05]  /*cbb0*/  FMNMX.FTZ R13, R188, R13, !PT ;  /* 0x0000000dbc0d7209 */ /* 0x008fca0007810000 */
[----:B------:R-:W1:Y:S01]  /*cbc0*/  SHFL.BFLY PT, R189, R13, 0x2, 0x1f ;  /* 0x0c401f000dbd7f89 */ /* 0x000e6200000e0000 */
[----:B------:R-:W-:Y:S01]  /*cbd0*/  FMUL.FTZ R212, R154, UR39 ;  /* 0x000000279ad47c20 */ /* 0x000fe20008410000 */
[----:B-1----:R-:W-:-:S05]  /*cbe0*/  FMNMX.FTZ R13, R13, R189, !PT ;  /* 0x000000bd0d0d7209 */ /* 0x002fca0007810000 */
[----:B------:R-:W1:Y:S01]  /*cbf0*/  SHFL.BFLY PT, R154, R13, 0x1, 0x1f ;  /* 0x0c201f000d9a7f89 */ /* 0x000e6200000e0000 */
[----:B------:R-:W-:Y:S01]  /*cc00*/  FMUL.FTZ R197, R162, UR39 ;  /* 0x00000027a2c57c20 */ /* 0x000fe20008410000 */
[----:B------:R-:W-:Y:S01]  /*cc10*/  FMUL.FTZ R210, R158, UR39 ;  /* 0x000000279ed27c20 */ /* 0x000fe20008410000 */
[----:B------:R-:W-:Y:S01]  /*cc20*/  FMUL.FTZ R211, R155, UR39 ;  /* 0x000000279bd37c20 */ /* 0x000fe20008410000 */
[----:B-1----:R-:W-:-:S05]  /*cc30*/  FMNMX.FTZ R13, R13, R154, !PT ;  /* 0x0000009a0d0d7209 */ /* 0x002fca0007810000 */
[C---:B------:R-:W-:Y:S01]  /*cc40*/  FADD.FTZ R162, -R13.reuse, R9 ;  /* 0x000000090da27221 */ /* 0x040fe20000010100 */
[----:B------:R-:W-:-:S03]  /*cc50*/  FMUL.FTZ R9, R13, UR38 ;  /* 0x000000260d097c20 */ /* 0x000fc60008410000 */
[----:B------:R-:W-:Y:S01]  /*cc60*/  FMUL.FTZ R162, R162, UR38 ;  /* 0x00000026a2a27c20 */ /* 0x000fe20008410000 */
[--C-:B------:R-:W-:Y:S01]  /*cc70*/  FFMA.FTZ R154, R10, UR38, -R9.reuse ;  /* 0x000000260a9a7c23 */ /* 0x100fe20008010809 */
[--C-:B------:R-:W-:Y:S01]  /*cc80*/  FFMA.FTZ R158, R11, UR38, -R9.reuse ;  /* 0x000000260b9e7c23 */ /* 0x100fe20008010809 */
[--C-:B------:R-:W-:Y:S01]  /*cc90*/  FFMA.FTZ R11, R152, UR38, -R9.reuse ;  /* 0x00000026980b7c23 */ /* 0x100fe20008010809 */
[--C-:B------:R-:W-:Y:S01]  /*cca0*/  FFMA.FTZ R10, R157, UR38, -R9.reuse ;  /* 0x000000269d0a7c23 */ /* 0x100fe20008010809 */
[----:B------:R-:W-:Y:S01]  /*ccb0*/  MUFU.EX2 R152, R154 ;  /* 0x0000009a00987308 */ /* 0x000fe20000000800 */
[--C-:B------:R-:W-:Y:S01]  /*ccc0*/  FFMA.FTZ R155, R12, UR38, -R9.reuse ;  /* 0x000000260c9b7c23 */ /* 0x100fe20008010809 */
[----:B------:R-:W-:-:S06]  /*ccd0*/  FFMA.FTZ R20, R20, UR38, -R9 ;  /* 0x0000002614147c23 */ /* 0x000fcc0008010809 */
[----:B------:R-:W1:Y:S08]  /*cce0*/  MUFU.EX2 R157, R162 ;  /* 0x000000a2009d7308 */ /* 0x000e700000000800 */
[----:B------:R-:W2:Y:S08]  /*ccf0*/  MUFU.EX2 R158, R158 ;  /* 0x0000009e009e7308 */ /* 0x000eb00000000800 */
[----:B------:R-:W3:Y:S01]  /*cd00*/  MUFU.EX2 R155, R155 ;  /* 0x0000009b009b7308 */ /* 0x000ee20000000800 */
[----:B-1----:R-:W-:-:S07]  /*cd10*/  FFMA.FTZ R154, R157, R7, R152 ;  /* 0x000000079d9a7223 */ /* 0x002fce0000010098 */
[----:B------:R-:W1:Y:S01]  /*cd20*/  MUFU.EX2 R20, R20 ;  /* 0x0000001400147308 */ /* 0x000e620000000800 */
[----:B------:R-:W-:-:S07]  /*cd30*/  FMUL.FTZ R205, R159, UR39 ;  /* 0x000000279fcd7c20 */ /* 0x000fce0008410000 */
[----:B------:R-:W4:Y:S01]  /*cd40*/  MUFU.TANH R212, R212 ;  /* 0x000000d400d47308 */ /* 0x000f220000002400 */
[----:B--2---:R-:W-:-:S07]  /*cd50*/  FADD.FTZ R154, R158, R154 ;  /* 0x0000009a9e9a7221 */ /* 0x004fce0000010000 */
[----:B------:R-:W2:Y:S01]  /*cd60*/  MUFU.TANH R211, R211 ;  /* 0x000000d300d37308 */ /* 0x000ea20000002400 */
[----:B---3--:R-:W-:Y:S01]  /*cd70*/  FADD.FTZ R154, R155, R154 ;  /* 0x0000009a9b9a7221 */ /* 0x008fe20000010000 */
[----:B------:R-:W-:-:S06]  /*cd80*/  FMUL.FTZ R193, R163, UR39 ;  /* 0x00000027a3c17c20 */ /* 0x000fcc0008410000 */
[----:B------:R-:W3:Y:S01]  /*cd90*/  MUFU.TANH R210, R210 ;  /* 0x000000d200d27308 */ /* 0x000ee20000002400 */
[----:B------:R-:W-:Y:S01]  /*cda0*/  F2FP.F16.F32.PACK_AB R152, R158, R152 ;  /* 0x000000989e98723e */ /* 0x000fe200000000ff */
[C---:B-1----:R-:W-:Y:S01]  /*cdb0*/  FADD.FTZ R158, R20.reuse, R154 ;  /* 0x0000009a149e7221 */ /* 0x042fe20000010000 */
[----:B------:R-:W-:-:S05]  /*cdc0*/  F2FP.F16.F32.PACK_AB R154, R20, R155 ;  /* 0x0000009b149a723e */ /* 0x000fca00000000ff */
[----:B------:R-:W1:Y:S01]  /*cdd0*/  MUFU.TANH R205, R205 ;  /* 0x000000cd00cd7308 */ /* 0x000e620000002400 */
[----:B----4-:R-:W-:Y:S01]  /*cde0*/  FMNMX.FTZ R20, R212, R8, !PT ;  /* 0x00000008d4147209 */ /* 0x010fe20007810000 */
[----:B------:R-:W-:-:S06]  /*cdf0*/  FMUL.FTZ R192, R166, UR39 ;  /* 0x00000027a6c07c20 */ /* 0x000fcc0008410000 */
[----:B------:R-:W4:Y:S01]  /*ce00*/  MUFU.TANH R197, R197 ;  /* 0x000000c500c57308 */ /* 0x000f220000002400 */
[----:B--2---:R-:W-:Y:S01]  /*ce10*/  FMNMX.FTZ R20, R211, R20, !PT ;  /* 0x00000014d3147209 */ /* 0x004fe20007810000 */
[----:B------:R-:W-:-:S06]  /*ce20*/  FMUL.FTZ R159, R167, UR39 ;  /* 0x00000027a79f7c20 */ /* 0x000fcc0008410000 */
[----:B------:R-:W2:Y:S01]  /*ce30*/  MUFU.TANH R193, R193 ;  /* 0x000000c100c17308 */ /* 0x000ea20000002400 */
[----:B---3--:R-:W-:Y:S01]  /*ce40*/  FMNMX.FTZ R20, R210, R20, !PT ;  /* 0x00000014d2147209 */ /* 0x008fe20007810000 */
[----:B------:R-:W-:-:S06]  /*ce50*/  FMUL.FTZ R163, R170, UR39 ;  /* 0x00000027aaa37c20 */ /* 0x000fcc0008410000 */
[----:B------:R-:W3:Y:S01]  /*ce60*/  MUFU.TANH R192, R192 ;  /* 0x000000c000c07308 */ /* 0x000ee20000002400 */
[----:B-1----:R-:W-:Y:S01]  /*ce70*/  FMNMX.FTZ R20, R205, R20, !PT ;  /* 0x00000014cd147209 */ /* 0x002fe20007810000 */
[----:B------:R-:W-:Y:S01]  /*ce80*/  FMUL.FTZ R162, R171, UR39 ;  /* 0x00000027aba27c20 */ /* 0x000fe20008410000 */
[----:B------:R-:W-:-:S05]  /*ce90*/  FFMA.FTZ R12, R153, UR38, -R9 ;  /* 0x00000026990c7c23 */ /* 0x000fca0008010809 */
        /* <DEDUP_REMOVED lines=8> */
[----:B------:R-:W-:Y:S01]  /*cf20*/  FMUL.FTZ R167, R178, UR39 ;  /* 0x00000027b2a77c20 */ /* 0x000fe20008410000 */
[--C-:B------:R-:W-:Y:S01]  /*cf30*/  FFMA.FTZ R21, R21, UR38, -R9.reuse ;  /* 0x0000002615157c23 */ /* 0x100fe20008010809 */
[----:B------:R-:W-:-:S04]  /*cf40*/  FFMA.FTZ R156, R156, UR38, -R9 ;  /* 0x000000269c9c7c23 */ /* 0x000fc80008010809 */
[----:B------:R-:W3:Y:S01]  /*cf50*/  MUFU.TANH R153, R153 ;  /* 0x0000009900997308 */ /* 0x000ee20000002400 */
        /* <DEDUP_REMOVED lines=14> */
[----:B------:R-:W0:Y:S01]  /*d040*/  MUFU.TANH R7, R7 ;  /* 0x0000000700077308 */ /* 0x000e220000002400 */
[----:B------:R-:W-:Y:S01]  /*d050*/  FFMA.FTZ R9, R188, UR38, -R9 ;  /* 0x00000026bc097c23 */ /* 0x000fe20008010809 */
[----:B-1----:R-:W-:Y:S01]  /*d060*/  FMNMX.FTZ R20, R159, R20, !PT ;  /* 0x000000149f147209 */ /* 0x002fe20007810000 */
[----:B------:R-:W-:Y:S01]  /*d070*/  FMUL.FTZ R188, R179, UR39 ;  /* 0x00000027b3bc7c20 */ /* 0x000fe20008410000 */
[----:B------:R-:W-:-:S02]  /*d080*/  FMUL.FTZ R189, R182, UR39 ;  /* 0x00000027b6bd7c20 */ /* 0x000fc40008410000 */
[----:B----4-:R-:W-:Y:S02]  /*d090*/  FMNMX.FTZ R20, R163, R20, !PT ;  /* 0x00000014a3147209 */ /* 0x010fe40007810000 */
[----:B------:R-:W1:Y:S01]  /*d0a0*/  MUFU.TANH R167, R167 ;  /* 0x000000a700a77308 */ /* 0x000e620000002400 */
[----:B------:R-:W-:Y:S01]  /*d0b0*/  FMUL.FTZ R166, R183, UR39 ;  /* 0x00000027b7a67c20 */ /* 0x000fe20008410000 */
[----:B--2---:R-:W-:-:S06]  /*d0c0*/  FMNMX.FTZ R20, R162, R20, !PT ;  /* 0x00000014a2147209 */ /* 0x004fcc0007810000 */
[----:B------:R-:W2:Y:S01]  /*d0d0*/  MUFU.TANH R188, R188 ;  /* 0x000000bc00bc7308 */ /* 0x000ea20000002400 */
[----:B---3--:R-:W-:Y:S01]  /*d0e0*/  FMNMX.FTZ R20, R153, R20, !PT ;  /* 0x0000001499147209 */ /* 0x008fe20007810000 */
[----:B------:R-:W-:-:S06]  /*d0f0*/  FMUL.FTZ R170, R186, UR39 ;  /* 0x00000027baaa7c20 */ /* 0x000fcc0008410000 */
[----:B------:R-:W3:Y:S01]  /*d100*/  MUFU.TANH R189, R189 ;  /* 0x000000bd00bd7308 */ /* 0x000ee20000002400 */
        /* <DEDUP_REMOVED lines=21> */
[----:B---3--:R-:W-:-:S07]  /*d260*/  FMNMX.FTZ R20, R186, R20, !PT ;  /* 0x00000014ba147209 */ /* 0x008fce0007810000 */
[----:B------:R-:W3:Y:S01]  /*d270*/  MUFU.TANH R179, R179 ;  /* 0x000000b300b37308 */ /* 0x000ee20000002400 */
[----:B0-----:R-:W-:-:S07]  /*d280*/  FMNMX.FTZ R20, R187, R20, !PT ;  /* 0x00000014bb147209 */ /* 0x001fce0007810000 */
[----:B------:R-:W0:Y:S01]  /*d290*/  MUFU.TANH R182, R182 ;  /* 0x000000b600b67308 */ /* 0x000e220000002400 */
[----:B-1----:R-:W-:-:S04]  /*d2a0*/  FMNMX.FTZ R20, R174, R20, !PT ;  /* 0x00000014ae147209 */ /* 0x002fc80007810000 */
[----:B--2---:R-:W-:-:S04]  /*d2b0*/  FMNMX.FTZ R20, R175, R20, !PT ;  /* 0x00000014af147209 */ /* 0x004fc80007810000 */
[----:B---3--:R-:W-:-:S04]  /*d2c0*/  FMNMX.FTZ R20, R179, R20, !PT ;  /* 0x00000014b3147209 */ /* 0x008fc80007810000 */
[----:B0-----:R-:W-:-:S05]  /*d2d0*/  FMNMX.FTZ R20, R182, R20, !PT ;  /* 0x00000014b6147209 */ /* 0x001fca0007810000 */
[----:B------:R-:W0:Y:S02]  /*d2e0*/  SHFL.BFLY PT, R155, R20, 0x2, 0x1f ;  /* 0x0c401f00149b7f89 */ /* 0x000e2400000e0000 */
[----:B0-----:R-:W-:-:S05]  /*d2f0*/  FMNMX.FTZ R20, R20, R155, !PT ;  /* 0x0000009b14147209 */ /* 0x001fca0007810000 */
[----:B------:R-:W0:Y:S01]  /*d300*/  SHFL.BFLY PT, R155, R20, 0x1, 0x1f ;  /* 0x0c201f00149b7f89 */ /* 0x000e2200000e0000 */
[----:B------:R-:W1:Y:S01]  /*d310*/  S2R R198, SR_TID.X ;  /* 0x0000000000c67919 */ /* 0x000e620000002100 */
[----:B0-----:R-:W-:-:S05]  /*d320*/  FMNMX.FTZ R20, R20, R155, !PT ;  /* 0x0000009b14147209 */ /* 0x001fca0007810000 */
[C---:B------:R-:W-:Y:S01]  /*d330*/  FADD.FTZ R196, -R20.reuse, R8 ;  /* 0x0000000814c47221 */ /* 0x040fe20000010100 */
[----:B------:R-:W-:-:S03]  /*d340*/  FMUL.FTZ R195, R20, UR38 ;  /* 0x0000002614c37c20 */ /* 0x000fc60008410000 */
[----:B------:R-:W-:Y:S01]  /*d350*/  FMUL.FTZ R196, R196, UR38 ;  /* 0x00000026c4c47c20 */ /* 0x000fe20008410000 */
[--C-:B------:R-:W-:Y:S01]  /*d360*/  FFMA.FTZ R178, R212, UR38, -R195.reuse ;  /* 0x00000026d4b27c23 */ /* 0x100fe200080108c3 */
[--C-:B------:R-:W-:Y:S01]  /*d370*/  FFMA.FTZ R191, R153, UR38, -R195.reuse ;  /* 0x0000002699bf7c23 */ /* 0x100fe200080108c3 */
[--C-:B------:R-:W-:Y:S02]  /*d380*/  FFMA.FTZ R183, R211, UR38, -R195.reuse ;  /* 0x00000026d3b77c23 */ /* 0x100fe400080108c3 */
[----:B------:R-:W-:Y:S01]  /*d390*/  MUFU.EX2 R153, R178 ;  /* 0x000000b200997308 */ /* 0x000fe20000000800 */
[--C-:B------:R-:W-:Y:S01]  /*d3a0*/  FFMA.FTZ R190, R162, UR38, -R195.reuse ;  /* 0x00000026a2be7c23 */ /* 0x100fe200080108c3 */
[----:B------:R-:W-:-:S06]  /*d3b0*/  FFMA.FTZ R162, R7, UR38, -R195 ;  /* 0x0000002607a27c23 */ /* 0x000fcc00080108c3 */
[----:B------:R-:W0:Y:S08]  /*d3c0*/  MUFU.EX2 R196, R196 ;  /* 0x000000c400c47308 */ /* 0x000e300000000800 */
[----:B------:R0:W2:Y:S01]  /*d3d0*/  MUFU.EX2 R7, R183 ;  /* 0x000000b700077308 */ /* 0x0000a20000000800 */
[-C--:B------:R-:W-:Y:S01]  /*d3e0*/  FMUL.FTZ R24, R24, R157.reuse ;  /* 0x0000009d18187220 */ /* 0x080fe20000410000 */
[-C--:B------:R-:W-:Y:S01]  /*d3f0*/  FMUL.FTZ R25, R25, R157.reuse ;  /* 0x0000009d19197220 */ /* 0x080fe20000410000 */
[-C--:B------:R-:W-:Y:S01]  /*d400*/  FMUL.FTZ R28, R28, R157.reuse ;  /* 0x0000009d1c1c7220 */ /* 0x080fe20000410000 */
[----:B0-----:R-:W-:Y:S01]  /*d410*/  FFMA.FTZ R183, R196, R6, R153 ;  /* 0x00000006c4b77223 */ /* 0x001fe20000010099 */
[-C--:B------:R-:W-:Y:S01]  /*d420*/  FMUL.FTZ R29, R29, R157.reuse ;  /* 0x0000009d1d1d7220 */ /* 0x080fe20000410000 */
[-C--:B------:R-:W-:Y:S01]  /*d430*/  FMUL.FTZ R32, R32, R157.reuse ;  /* 0x0000009d20207220 */ /* 0x080fe20000410000 */
[-C--:B------:R-:W-:Y:S01]  /*d440*/  FMUL.FTZ R33, R33, R157.reuse ;  /* 0x0000009d21217220 */ /* 0x080fe20000410000 */
[-C--:B------:R-:W-:Y:S01]  /*d450*/  FMUL.FTZ R36, R36, R157.reuse ;  /* 0x0000009d24247220 */ /* 0x080fe20000410000 */
[-C--:B------:R-:W-:Y:S01]  /*d460*/  FMUL.FTZ R37, R37, R157.reuse ;  /* 0x0000009d25257220 */ /* 0x080fe20000410000 */
[----:B------:R-:W-:Y:S01]  /*d470*/  FMUL.FTZ R40, R40, R157 ;  /* 0x0000009d28287220 */ /* 0x000fe20000410000 */
[C---:B--2---:R-:W-:Y:S01]  /*d480*/  FADD.FTZ R183, R7.reuse, R183 ;  /* 0x000000b707b77221 */ /* 0x044fe20000010000 */
[----:B------:R-:W-:Y:S01]  /*d490*/  F2FP.F16.F32.PACK_AB R153, R7, R153 ;  /* 0x000000990799723e */ /* 0x000fe200000000ff */
[----:B------:R-:W-:-:S02]  /*d4a0*/  IMAD.MOV.U32 R7, RZ, RZ, 0x40000040 ;  /* 0x40000040ff077424 */ /* 0x000fc400078e00ff */
        /* <DEDUP_REMOVED lines=55> */
[----:B-1----:R-:W-:Y:S01]  /*d820*/  SHF.R.U32.HI R198, RZ, 0x7, R198 ;  /* 0x00000007ffc67819 */ /* 0x002fe200000116c6 */
[----:B------:R-:W-:Y:S01]  /*d830*/  FFMA.FTZ R155, R210, UR38, -R195 ;  /* 0x00000026d29b7c23 */ /* 0x000fe200080108c3 */
[----:B------:R-:W-:Y:S01]  /*d840*/  @!P1 VIADD R157, R3, 0x32440 ;  /* 0x00032440039d9836 */ /* 0x000fe20000000000 */
[----:B------:R-:W-:-:S02]  /*d850*/  R2UR UR7, R7 ;  /* 0x00000000070772ca */ /* 0x000fc400000e0000 */
[C---:B------:R-:W-:Y:S01]  /*d860*/  IADD3 R178, -R198.reuse, 0xb, RZ ;  /* 0x0000000bc6b27810 */ /* 0x040fe20007ffe1ff */
[----:B------:R0:W-:Y:S01]  /*d870*/  MUFU.EX2 R7, R155 ;  /* 0x0000009b00077308 */ /* 0x0001e20000000800 */
[----:B------:R-:W-:Y:S01]  /*d880*/  @!P1 PRMT R157, RZ, 0x654, R157 ;  /* 0x00000654ff9d9816 */ /* 0x000fe2000000009d */
[----:B------:R-:W-:Y:S02]  /*d890*/  FFMA.FTZ R8, R205, UR38, -R195 ;  /* 0x00000026cd087c23 */ /* 0x000fe400080108c3 */
[----:B------:R1:W-:Y:S06]  /*d8a0*/  BAR.ARV R178, 0x100 ;  /* 0x000400b20000751d */ /* 0x0003ec0000002000 */
[----:B0-----:R-:W-:Y:S01]  /*d8b0*/  VIADD R155, R198, 0x8 ;  /* 0x00000008c69b7836 */ /* 0x001fe20000000000 */
[----:B------:R0:W-:Y:S01]  /*d8c0*/  @!P1 SYNCS.ARRIVE.TRANS64.RED.A1T0 RZ, [R157+URZ], RZ ;  /* 0x000000ff9dff99a7 */ /* 0x0001e2000810043f */
[----:B------:R-:W2:Y:S03]  /*d8d0*/  MUFU.EX2 R8, R8 ;  /* 0x0000000800087308 */ /* 0x000ea60000000800 */
[----:B------:R2:W-:Y:S01]  /*d8e0*/  BAR.SYNC.DEFER_BLOCKING R155, 0x100 ;  /* 0x0004009b0000751d */ /* 0x0005e20000010000 */
[----:B------:R-:W-:-:S04]  /*d8f0*/  IMAD.MOV.U32 R6, RZ, RZ, 0xc00 ;  /* 0x00000c00ff067424 */ /* 0x000fc800078e00ff */
[----:B------:R-:W-:Y:S02]  /*d900*/  IMAD R6, R200, R6, UR42 ;  /* 0x0000002ac8067e24 */ /* 0x000fe4000f8e0206 */
        /* <DEDUP_REMOVED lines=65> */
[----:B--2---:R-:W-:-:S05]  /*dd20*/  F2FP.F16.F32.PACK_AB R155, R8, R7 ;  /* 0x00000007089b723e */ /* 0x004fca00000000ff */
[----:B------:R-:W-:-:S06]  /*dd30*/  WARPGROUP.ARRIVE ;  /* 0x00000000000079c5 */ /* 0x000fcc0000000000 */
[----:B------:R-:W-:Y:S01]  /*dd40*/  HGMMA.64x256x16.F32 R24, R152, gdesc[UR4].tnspB, R24, gsb0 ;  /* 0x43e0000498187df0 */ /* 0x000fe20008000818 */
[----:B0-----:R-:W-:Y:S01]  /*dd50*/  MUFU.EX2 R157, R11 ;  /* 0x0000000b009d7308 */ /* 0x001fe20000000800 */
        /* <DEDUP_REMOVED lines=17> */
[----:B------:R-:W-:Y:S08]  /*de70*/  MUFU.EX2 R11, R12 ;  /* 0x0000000c000b7308 */ /* 0x000ff00000000800 */
[----:B------:R-:W-:Y:S08]  /*de80*/  MUFU.EX2 R195, R156 ;  /* 0x0000009c00c37308 */ /* 0x000ff00000000800 */
[----:B------:R-:W-:Y:S08]  /*de90*/  MUFU.EX2 R12, R194 ;  /* 0x000000c2000c7308 */ /* 0x000ff00000000800 */
[----:B------:R-:W-:Y:S08]  /*dea0*/  MUFU.EX2 R160, R160 ;  /* 0x000000a000a07308 */ /* 0x000ff00000000800 */
[----:B------:R-:W-:Y:S08]  /*deb0*/  MUFU.EX2 R161, R161 ;  /* 0x000000a100a17308 */ /* 0x000ff00000000800 */
[----:B------:R-:W-:Y:S01]  /*dec0*/  MUFU.EX2 R164, R164 ;  /* 0x000000a400a47308 */ /* 0x000fe20000000800 */
[----:B------:R-:W-:-:S07]  /*ded0*/  WARPGROUP.DEPBAR.LE gsb0, 0x0 ;  /* 0x00008000000079c5 */ /* 0x000fce0000010000 */
[----:B------:R-:W0:Y:S01]  /*dee0*/  MUFU.EX2 R155, R21 ;  /* 0x00000015009b7308 */ /* 0x000e220000000800 */
[----:B------:R-:W-:-:S05]  /*def0*/  VIADD R152, R6, 0x80 ;  /* 0x0000008006987836 */ /* 0x000fca0000000000 */
[----:B------:R-:W-:Y:S02]  /*df00*/  R2UR UR6, R152 ;  /* 0x00000000980672ca */ /* 0x000fe400000e0000 */
[----:B------:R-:W2:Y:S08]  /*df10*/  MUFU.EX2 R21, R193 ;  /* 0x000000c100157308 */ /* 0x000eb00000000800 */
[----:B------:R3:W-:Y:S08]  /*df20*/  MUFU.EX2 R154, R192 ;  /* 0x000000c0009a7308 */ /* 0x0007f00000000800 */
[----:B------:R-:W4:Y:S01]  /*df30*/  MUFU.EX2 R152, R159 ;  /* 0x0000009f00987308 */ /* 0x000f220000000800 */
[----:B0-----:R-:W-:Y:S01]  /*df40*/  FADD.FTZ R158, R155, R158 ;  /* 0x0000009e9b9e7221 */ /* 0x001fe20000010000 */
[----:B------:R-:W-:-:S03]  /*df50*/  IMAD.MOV.U32 R153, RZ, RZ, 0x40000040 ;  /* 0x40000040ff997424 */ /* 0x000fc600078e00ff */
[----:B------:R-:W-:Y:S02]  /*df60*/  FADD.FTZ R158, R157, R158 ;  /* 0x0000009e9d9e7221 */ /* 0x000fe40000010000 */
[----:B------:R-:W-:Y:S02]  /*df70*/  R2UR UR7, R153 ;  /* 0x00000000990772ca */ /* 0x000fe400000e0000 */
[----:B---3--:R-:W-:Y:S01]  /*df80*/  FADD.FTZ R192, R11, R158 ;  /* 0x0000009e0bc07221 */ /* 0x008fe20000010000 */
[----:B------:R-:W-:Y:S02]  /*df90*/  F2FP.F16.F32.PACK_AB R156, R157, R155 ;  /* 0x0000009b9d9c723e */ /* 0x000fe400000000ff */
[----:B------:R-:W-:Y:S02]  /*dfa0*/  F2FP.F16.F32.PACK_AB R158, R195, R11 ;  /* 0x0000000bc39e723e */ /* 0x000fe400000000ff */
[----:B--2---:R-:W-:Y:S02]  /*dfb0*/  F2FP.F16.F32.PACK_AB R157, R21, R12 ;  /* 0x0000000c159d723e */ /* 0x004fe400000000ff */
[----:B----4-:R-:W-:-:S04]  /*dfc0*/  F2FP.F16.F32.PACK_AB R159, R152, R154 ;  /* 0x0000009a989f723e */ /* 0x010fc800000000ff */
[----:B------:R-:W-:-:S06]  /*dfd0*/  WARPGROUP.ARRIVE ;  /* 0x00000000000079c5 */ /* 0x000fcc0000000000 */
[----:B------:R-:W-:Y:S01]  /*dfe0*/  HGMMA.64x256x16.F32 R24, R156, gdesc[UR4].tnspB, R24, gsb0 ;  /* 0x43e000049c187df0 */ /* 0x000fe20008000818 */
[----:B------:R-:W-:Y:S01]  /*dff0*/  MUFU.EX2 R153, R163 ;  /* 0x000000a300997308 */ /* 0x000fe20000000800 */
[----:B------:R-:W-:-:S07]  /*e000*/  FADD.FTZ R192, R195, R192 ;  /* 0x000000c0c3c07221 */ /* 0x000fce0000010000 */
[----:B------:R-:W-:Y:S08]  /*e010*/  MUFU.EX2 R190, R190 ;  /* 0x000000be00be7308 */ /* 0x000ff00000000800 */
[----:B------:R-:W-:Y:S08]  /*e020*/  MUFU.EX2 R191, R191 ;  /* 0x000000bf00bf7308 */ /* 0x000ff00000000800 */
[----:B------:R0:W2:Y:S01]  /*e030*/  MUFU.EX2 R155, R162 ;  /* 0x000000a2009b7308 */ /* 0x0000a20000000800 */
[----:B------:R-:W-:-:S05]  /*e040*/  IMAD.MOV.U32 R11, RZ, RZ, 0x40000040 ;  /* 0x40000040ff0b7424 */ /* 0x000fca00078e00ff */
[----:B------:R-:W-:Y:S02]  /*e050*/  R2UR UR7, R11 ;  /* 0x000000000b0772ca */ /* 0x000fe400000e0000 */
[----:B0-----:R-:W-:Y:S02]  /*e060*/  F2FP.F16.F32.PACK_AB R162, R164, R161 ;  /* 0x000000a1a4a2723e */ /* 0x001fe400000000ff */
[----:B--2---:R-:W-:Y:S01]  /*e070*/  F2FP.F16.F32.PACK_AB R163, R155, R191 ;  /* 0x000000bf9ba3723e */ /* 0x004fe200000000ff */
[----:B------:R-:W-:Y:S08]  /*e080*/  MUFU.EX2 R168, R168 ;  /* 0x000000a800a87308 */ /* 0x000ff00000000800 */
[----:B------:R-:W-:Y:S08]  /*e090*/  MUFU.EX2 R169, R169 ;  /* 0x000000a900a97308 */ /* 0x000ff00000000800 */
[----:B------:R-:W-:Y:S08]  /*e0a0*/  MUFU.EX2 R172, R172 ;  /* 0x000000ac00ac7308 */ /* 0x000ff00000000800 */
[----:B------:R-:W-:Y:S08]  /*e0b0*/  MUFU.EX2 R188, R188 ;  /* 0x000000bc00bc7308 */ /* 0x000ff00000000800 */
[----:B------:R-:W-:Y:S01]  /*e0c0*/  MUFU.EX2 R189, R189 ;  /* 0x000000bd00bd7308 */ /* 0x000fe20000000800 */
[----:B------:R-:W-:Y:S01]  /*e0d0*/  IMAD.MOV.U32 R11, RZ, RZ, 0x40000040 ;  /* 0x40000040ff0b7424 */ /* 0x000fe200078e00ff */
[----:B------:R-:W-:-:S06]  /*e0e0*/  WARPGROUP.DEPBAR.LE gsb0, 0x0 ;  /* 0x00008000000079c5 */ /* 0x000fcc0000010000 */
[----:B------:R0:W2:Y:S02]  /*e0f0*/  MUFU.EX2 R156, R10 ;  /* 0x0000000a009c7308 */ /* 0x0000a40000000800 */
[----:B0-----:R-:W-:Y:S02]  /*e100*/  VIADD R10, R6, 0x100 ;  /* 0x00000100060a7836 */ /* 0x001fe40000000000 */
[----:B--2---:R-:W-:-:S03]  /*e110*/  FADD.FTZ R192, R156, R192 ;  /* 0x000000c09cc07221 */ /* 0x004fc60000010000 */
[----:B------:R-:W-:Y:S01]  /*e120*/  R2UR UR6, R10 ;  /* 0x000000000a0672ca */ /* 0x000fe200000e0000 */
[C---:B------:R-:W-:Y:S01]  /*e130*/  FADD.FTZ R158, R160.reuse, R192 ;  /* 0x000000c0a09e7221 */ /* 0x040fe20000010000 */
[----:B------:R-:W-:-:S03]  /*e140*/  F2FP.F16.F32.PACK_AB R160, R160, R156 ;  /* 0x0000009ca0a0723e */ /* 0x000fc600000000ff */
[----:B------:R-:W-:Y:S01]  /*e150*/  FADD.FTZ R158, R161, R158 ;  /* 0x0000009ea19e7221 */ /* 0x000fe20000010000 */
[----:B------:R-:W-:-:S04]  /*e160*/  F2FP.F16.F32.PACK_AB R161, R190, R153 ;  /* 0x00000099bea1723e */ /* 0x000fc800000000ff */
[----:B------:R-:W-:-:S06]  /*e170*/  WARPGROUP.ARRIVE ;  /* 0x00000000000079c5 */ /* 0x000fcc0000000000 */
[----:B------:R-:W-:Y:S01]  /*e180*/  HGMMA.64x256x16.F32 R24, R160, gdesc[UR4].tnspB, R24, gsb0 ;  /* 0x43e00004a0187df0 */ /* 0x000fe20008000818 */
[----:B------:R-:W-:Y:S01]  /*e190*/  FADD.FTZ R158, R164, R158 ;  /* 0x0000009ea49e7221 */ /* 0x000fe20000010000 */
[----:B------:R-:W0:Y:S08]  /*e1a0*/  MUFU.EX2 R156, R167 ;  /* 0x000000a7009c7308 */ /* 0x000e300000000800 */
[----:B------:R0:W2:Y:S08]  /*e1b0*/  MUFU.EX2 R164, R165 ;  /* 0x000000a500a47308 */ /* 0x0000b00000000800 */
[----:B------:R3:W4:Y:S01]  /*e1c0*/  MUFU.EX2 R157, R166 ;  /* 0x000000a6009d7308 */ /* 0x0007220000000800 */
[----:B------:R-:W-:Y:S01]  /*e1d0*/  VIADD R10, R6, 0x180 ;  /* 0x00000180060a7836 */ /* 0x000fe20000000000 */
[----:B------:R-:W-:-:S04]  /*e1e0*/  R2UR UR7, R11 ;  /* 0x000000000b0772ca */ /* 0x000fc800000e0000 */
[----:B------:R-:W-:Y:S02]  /*e1f0*/  R2UR UR6, R10 ;  /* 0x000000000a0672ca */ /* 0x000fe400000e0000 */
[----:B0-----:R-:W-:Y:S01]  /*e200*/  F2FP.F16.F32.PACK_AB R165, R188, R156 ;  /* 0x0000009cbca5723e */ /* 0x001fe200000000ff */
[----:B--2---:R-:W-:Y:S01]  /*e210*/  FADD.FTZ R158, R164, R158 ;  /* 0x0000009ea49e7221 */ /* 0x004fe20000010000 */
[----:B------:R-:W-:Y:S02]  /*e220*/  F2FP.F16.F32.PACK_AB R164, R168, R164 ;  /* 0x000000a4a8a4723e */ /* 0x000fe400000000ff */
[----:B---3--:R-:W-:Y:S02]  /*e230*/  F2FP.F16.F32.PACK_AB R166, R172, R169 ;  /* 0x000000a9aca6723e */ /* 0x008fe400000000ff */
[----:B----4-:R-:W-:Y:S01]  /*e240*/  F2FP.F16.F32.PACK_AB R167, R157, R189 ;  /* 0x000000bd9da7723e */ /* 0x010fe200000000ff */
[----:B------:R-:W-:Y:S01]  /*e250*/  FADD.FTZ R158, R168, R158 ;  /* 0x0000009ea89e7221 */ /* 0x000fe20000010000 */
[----:B------:R-:W-:Y:S03]  /*e260*/  MUFU.EX2 R176, R176 ;  /* 0x000000b000b07308 */ /* 0x000fe60000000800 */
[----:B------:R-:W-:-:S05]  /*e270*/  FADD.FTZ R159, R169, R158 ;  /* 0x0000009ea99f7221 */ /* 0x000fca0000010000 */
[----:B------:R-:W-:Y:S08]  /*e280*/  MUFU.EX2 R168, R173 ;  /* 0x000000ad00a87308 */ /* 0x000ff00000000800 */
[----:B------:R-:W-:Y:S08]  /*e290*/  MUFU.EX2 R177, R177 ;  /* 0x000000b100b17308 */ /* 0x000ff00000000800 */
[----:B------:R-:W0:Y:S08]  /*e2a0*/  MUFU.EX2 R180, R180 ;  /* 0x000000b400b47308 */ /* 0x000e300000000800 */
[----:B------:R0:W-:Y:S08]  /*e2b0*/  MUFU.EX2 R158, R170 ;  /* 0x000000aa009e7308 */ /* 0x0001f00000000800 */
[----:B------:R-:W-:Y:S08]  /*e2c0*/  MUFU.EX2 R186, R186 ;  /* 0x000000ba00ba7308 */ /* 0x000ff00000000800 */
[----:B------:R-:W2:Y:S01]  /*e2d0*/  MUFU.EX2 R187, R187 ;  /* 0x000000bb00bb7308 */ /* 0x000ea20000000800 */
[----:B------:R-:W-:-:S02]  /*e2e0*/  VIADD R10, R6, 0x200 ;  /* 0x00000200060a7836 */ /* 0x000fc40000000000 */
[----:B------:R-:W-:Y:S02]  /*e2f0*/  IMAD.MOV.U32 R11, RZ, RZ, 0x40000040 ;  /* 0x40000040ff0b7424 */ /* 0x000fe400078e00ff */
[----:B------:R-:W-:Y:S01]  /*e300*/  FADD.FTZ R159, R172, R159 ;  /* 0x0000009fac9f7221 */ /* 0x000fe20000010000 */
[----:B0-----:R-:W-:-:S03]  /*e310*/  F2FP.F16.F32.PACK_AB R170, R180, R177 ;  /* 0x000000b1b4aa723e */ /* 0x001fc600000000ff */
[----:B------:R-:W-:Y:S01]  /*e320*/  FADD.FTZ R159, R168, R159 ;  /* 0x0000009fa89f7221 */ /* 0x000fe20000010000 */
[----:B------:R-:W-:Y:S01]  /*e330*/  F2FP.F16.F32.PACK_AB R168, R176, R168 ;  /* 0x000000a8b0a8723e */ /* 0x000fe200000000ff */
[----:B------:R-:W-:Y:S02]  /*e340*/  WARPGROUP.DEPBAR.LE gsb0, 0x0 ;  /* 0x00008000000079c5 */ /* 0x000fe40000010000 */
[----:B------:R-:W-:-:S06]  /*e350*/  WARPGROUP.ARRIVE ;  /* 0x00000000000079c5 */ /* 0x000fcc0000000000 */
[----:B------:R-:W-:Y:S01]  /*e360*/  HGMMA.64x256x16.F32 R24, R164, gdesc[UR4].tnspB, R24, gsb0 ;  /* 0x43e00004a4187df0 */ /* 0x000fe20008000818 */
[----:B------:R2:W0:Y:S01]  /*e370*/  MUFU.EX2 R160, R171 ;  /* 0x000000ab00a07308 */ /* 0x0004220000000800 */
[----:B------:R-:W-:Y:S02]  /*e380*/  R2UR UR6, R10 ;  /* 0x000000000a0672ca */ /* 0x000fe400000e0000 */
[----:B------:R-:W-:Y:S02]  /*e390*/  R2UR UR7, R11 ;  /* 0x000000000b0772ca */ /* 0x000fe400000e0000 */
[----:B--2---:R-:W-:Y:S02]  /*e3a0*/  F2FP.F16.F32.PACK_AB R171, R187, R186 ;  /* 0x000000babbab723e */ /* 0x004fe400000000ff */
[----:B0-----:R-:W-:Y:S01]  /*e3b0*/  F2FP.F16.F32.PACK_AB R169, R160, R158 ;  /* 0x0000009ea0a9723e */ /* 0x001fe200000000ff */
[----:B------:R-:W0:Y:S01]  /*e3c0*/  MUFU.EX2 R172, R181 ;  /* 0x000000b500ac7308 */ /* 0x000e220000000800 */
[----:B------:R-:W-:-:S04]  /*e3d0*/  FADD.FTZ R11, R176, R159 ;  /* 0x0000009fb00b7221 */ /* 0x000fc80000010000 */
[----:B------:R-:W-:-:S03]  /*e3e0*/  FADD.FTZ R11, R177, R11 ;  /* 0x0000000bb10b7221 */ /* 0x000fc60000010000 */
[----:B------:R-:W-:Y:S01]  /*e3f0*/  MUFU.EX2 R161, R9 ;  /* 0x0000000900a17308 */ /* 0x000fe20000000800 */
[----:B------:R-:W-:-:S07]  /*e400*/  FADD.FTZ R11, R180, R11 ;  /* 0x0000000bb40b7221 */ /* 0x000fce0000010000 */
[----:B------:R-:W2:Y:S01]  /*e410*/  MUFU.EX2 R184, R184 ;  /* 0x000000b800b87308 */ /* 0x000ea20000000800 */
[----:B------:R-:W-:-:S07]  /*e420*/  VIADD R10, R6, 0x280 ;  /* 0x00000280060a7836 */ /* 0x000fce0000000000 */
[----:B------:R-:W3:Y:S08]  /*e430*/  MUFU.EX2 R185, R185 ;  /* 0x000000b900b97308 */ /* 0x000ef00000000800 */
[----:B------:R3:W-:Y:S08]  /*e440*/  MUFU.EX2 R9, R174 ;  /* 0x000000ae00097308 */ /* 0x0007f00000000800 */
[----:B------:R-:W4:Y:S08]  /*e450*/  MUFU.EX2 R159, R175 ;  /* 0x000000af009f7308 */ /* 0x000f300000000800 */
[----:B------:R-:W-:Y:S08]  /*e460*/  MUFU.EX2 R179, R179 ;  /* 0x000000b300b37308 */ /* 0x000ff00000000800 */
[----:B------:R-:W1:Y:S01]  /*e470*/  MUFU.EX2 R182, R182 ;  /* 0x000000b600b67308 */ /* 0x000e620000000800 */
[----:B0-----:R-:W-:Y:S01]  /*e480*/  FADD.FTZ R6, R172, R11 ;  /* 0x0000000bac067221 */ /* 0x001fe20000010000 */
[----:B------:R-:W-:Y:S01]  /*e490*/  IMAD.MOV.U32 R11, RZ, RZ, 0x40000040 ;  /* 0x40000040ff0b7424 */ /* 0x000fe200078e00ff */
[----:B--2---:R-:W-:-:S02]  /*e4a0*/  F2FP.F16.F32.PACK_AB R172, R184, R172 ;  /* 0x000000acb8ac723e */ /* 0x004fc400000000ff */
[----:B---3--:R-:W-:Y:S02]  /*e4b0*/  F2FP.F16.F32.PACK_AB R174, R161, R185 ;  /* 0x000000b9a1ae723e */ /* 0x008fe400000000ff */
[----:B----4-:R-:W-:Y:S02]  /*e4c0*/  F2FP.F16.F32.PACK_AB R173, R159, R9 ;  /* 0x000000099fad723e */ /* 0x010fe400000000ff */
[----:B-1----:R-:W-:Y:S01]  /*e4d0*/  F2FP.F16.F32.PACK_AB R175, R182, R179 ;  /* 0x000000b3b6af723e */ /* 0x002fe200000000ff */
[----:B------:R-:W-:Y:S02]  /*e4e0*/  WARPGROUP.DEPBAR.LE gsb0, 0x0 ;  /* 0x00008000000079c5 */ /* 0x000fe40000010000 */
[----:B------:R-:W-:-:S06]  /*e4f0*/  WARPGROUP.ARRIVE ;  /* 0x00000000000079c5 */ /* 0x000fcc0000000000 */
[----:B------:R-:W-:Y:S01]  /*e500*/  HGMMA.64x256x16.F32 R24, R168, gdesc[UR4].tnspB, R24, gsb0 ;  /* 0x43e00004a8187df0 */ /* 0x000fe20008000818 */
[----:B------:R-:W-:Y:S02]  /*e510*/  R2UR UR6, R10 ;  /* 0x000000000a0672ca */ /* 0x000fe400000e0000 */
[----:B------:R-:W-:Y:S01]  /*e520*/  R2UR UR7, R11 ;  /* 0x000000000b0772ca */ /* 0x000fe200000e0000 */
[----:B------:R-:W-:-:S04]  /*e530*/  FADD.FTZ R183, R7, R183 ;  /* 0x000000b707b77221 */ /* 0x000fc80000010000 */
        /* <DEDUP_REMOVED lines=16> */
[----:B------:R-:W-:Y:S01]  /*e640*/  FADD.FTZ R183, R187, R183 ;  /* 0x000000b7bbb77221 */ /* 0x000fe20000010000 */
[----:B------:R-:W-:-:S03]  /*e650*/  @!P1 VIADD R3, R3, 0x32460 ;  /* 0x0003246003039836 */ /* 0x000fc60000000000 */
[----:B------:R-:W-:Y:S01]  /*e660*/  FADD.FTZ R183, R9, R183 ;  /* 0x000000b709b77221 */ /* 0x000fe20000010000 */
[----:B------:R-:W-:Y:S01]  /*e670*/  FADD.FTZ R6, R184, R6 ;  /* 0x00000006b8067221 */ /* 0x000fe20000010000 */
[----:B------:R-:W-:Y:S02]  /*e680*/  @!P1 PRMT R3, RZ, 0x654, R3 ;  /* 0x00000654ff039816 */ /* 0x000fe40000000003 */
[----:B------:R-:W-:Y:S01]  /*e690*/  FADD.FTZ R183, R159, R183 ;  /* 0x000000b79fb77221 */ /* 0x000fe20000010000 */
[----:B------:R-:W-:-:S03]  /*e6a0*/  FADD.FTZ R6, R185, R6 ;  /* 0x00000006b9067221 */ /* 0x000fc60000010000 */
[----:B------:R-:W-:Y:S01]  /*e6b0*/  FADD.FTZ R183, R179, R183 ;  /* 0x000000b7b3b77221 */ /* 0x000fe20000010000 */
[----:B------:R-:W-:Y:S01]  /*e6c0*/  FADD.FTZ R7, R161, R6 ;  /* 0x00000006a1077221 */ /* 0x000fe20000010000 */
[----:B------:R-:W-:Y:S02]  /*e6d0*/  IMAD.MOV.U32 R8, RZ, RZ, R20 ;  /* 0x000000ffff087224 */ /* 0x000fe400078e0014 */
[----:B------:R-:W-:Y:S01]  /*e6e0*/  FADD.FTZ R6, R182, R183 ;  /* 0x000000b7b6067221 */ /* 0x000fe20000010000 */
[----:B------:R-:W-:Y:S01]  /*e6f0*/  IMAD.MOV.U32 R9, RZ, RZ, R13 ;  /* 0x000000ffff097224 */ /* 0x000fe200078e000d */
[----:B------:R-:W-:Y:S02]  /*e700*/  WARPGROUP.DEPBAR.LE gsb0, 0x0 ;  /* 0x00008000000079c5 */ /* 0x000fe40000010000 */
[----:B------:R-:W-:-:S06]  /*e710*/  WARPGROUP.ARRIVE ;  /* 0x00000000000079c5 */ /* 0x000fcc0000000000 */
[----:B------:R-:W-:Y:S03]  /*e720*/  HGMMA.64x256x16.F32 R24, R172, gdesc[UR4].tnspB, R24, gsb0 ;  /* 0x43e00004ac187df0 */ /* 0x000fe60008000818 */
[----:B------:R-:W-:Y:S02]  /*e730*/  WARPGROUP.DEPBAR.LE gsb0, 0x0 ;  /* 0x00008000000079c5 */ /* 0x000fe40000010000 */
[----:B------:R0:W-:Y:S01]  /*e740*/  @!P1 SYNCS.ARRIVE.TRANS64.RED.A1T0 RZ, [R3+URZ], RZ ;  /* 0x000000ff03ff99a7 */ /* 0x0001e2000810043f */
[----:B------:R-:W-:Y:S05]  /*e750*/  @P2 BRA `(.L_x_10478) ;  /* 0xffffffd0006c2947 */ /* 0x000fea000383ffff */
.L_x_10468:
[----:B------:R-:W-:Y:S05]  /*e760*/  WARPSYNC.ALL ;  /* 0x0000000000007948 */ /* 0x000fea0003800000 */
[----:B------:R-:W1:Y:S01]  /*e770*/  SHFL.BFLY PT, R0, R7, 0x2, 0x1f ;  /* 0x0c401f0007007f89 */ /* 0x000e6200000e0000 */
[----:B0-----:R-:W-:Y:S02]  /*e780*/  IMAD.MOV.U32 R3, RZ, RZ, RZ ;  /* 0x000000ffff037224 */ /* 0x001fe400078e00ff */
[----:B------:R-:W-:Y:S01]  /*e790*/  IMAD.MOV.U32 R156, RZ, RZ, -0x800000 ;  /* 0xff800000ff9c7424 */ /* 0x000fe200078e00ff */
[----:B------:R0:W-:Y:S06]  /*e7a0*/  BAR.ARV R178, 0x100 ;  /* 0x000400b20000751d */ /* 0x0001ec0000002000 */
[----:B------:R-:W-:-:S02]  /*e7b0*/  VIADD R200, R200, 0x1 ;  /* 0x00000001c8c87836 */ /* 0x000fc40000000000 */
[----:B------:R-:W-:Y:S06]  /*e7c0*/  BAR.ARV 0x8, 0x180 ;  /* 0x0206000000007b1d */ /* 0x000fec0000002000 */
[----:B------:R-:W-:Y:S01]  /*e7d0*/  ISETP.NE.AND P1, PT, R200, 0x2, PT ;  /* 0x00000002c800780c */ /* 0x000fe20003f25270 */
[----:B------:R-:W-:Y:S02]  /*e7e0*/  IMAD.MOV.U32 R155, RZ, RZ, -0x800000 ;  /* 0xff800000ff9b7424 */ /* 0x000fe400078e00ff */
[----:B------:R-:W-:Y:S01]  /*e7f0*/  VIADD R226, R226, 0x1 ;  /* 0x00000001e2e27836 */ /* 0x000fe20000000000 */
[----:B------:R-:W-:Y:S01]  /*e800*/  SEL R200, R200, RZ, P1 ;  /* 0x000000ffc8c87207 */ /* 0x000fe20000800000 */
[----:B-1----:R-:W-:-:S05]  /*e810*/  FADD.FTZ R0, R0, R7 ;  /* 0x0000000700007221 */ /* 0x002fca0000010000 */
[----:B-----5:R-:W1:Y:S02]  /*e820*/  SHFL.BFLY PT, R4, R0, 0x1, 0x1f ;  /* 0x0c201f0000047f89 */ /* 0x020e6400000e0000 */
[----:B-1----:R-:W-:-:S05]  /*e830*/  FADD.FTZ R4, R0, R4 ;  /* 0x0000000400047221 */ /* 0x002fca0000010000 */
[----:B------:R-:W-:-:S13]  /*e840*/  FSETP.NE.FTZ.AND P0, PT, R4, RZ, PT ;  /* 0x000000ff0400720b */ /* 0x000fda0003f15000 */
[----:B------:R-:W1:Y:S08]  /*e850*/  @P0 MUFU.LG2 R0, R4 ;  /* 0x0000000400000308 */ /* 0x000e700000000c00 */
[----:B------:R2:W3:Y:S02]  /*e860*/  @P0 MUFU.RCP R3, R4 ;  /* 0x0000000400030308 */ /* 0x0004e40000001000 */
[----:B--2---:R-:W-:-:S02]  /*e870*/  IMAD.U32 R4, RZ, RZ, UR38 ;  /* 0x00000026ff047e24 */ /* 0x004fc4000f8e00ff */
[----:B-1----:R-:W-:Y:S02]  /*e880*/  @P0 FMUL.FTZ R0, R0, 0.69314718246459960938 ;  /* 0x3f31721800000820 */ /* 0x002fe40000410000 */
[----:B------:R-:W-:-:S04]  /*e890*/  @P0 FMUL.FTZ R4, R4, 0.69314718246459960938 ;  /* 0x3f31721804040820 */ /* 0x000fc80000410000 */
[----:B------:R-:W-:Y:S01]  /*e8a0*/  @P0 FFMA.FTZ R156, R4, R13, R0 ;  /* 0x0000000d049c0223 */ /* 0x000fe20000010000 */
[-C--:B---3--:R-:W-:Y:S01]  /*e8b0*/  FMUL.FTZ R152, R24, R3.reuse ;  /* 0x0000000318987220 */ /* 0x088fe20000410000 */
        /* <DEDUP_REMOVED lines=53> */
[----:B-1----:R-:W-:Y:S01]  /*ec10*/  FADD.FTZ R4, R0, R4 ;  /* 0x0000000400047221 */ /* 0x002fe20000010000 */
        /* <DEDUP_REMOVED lines=13> */
[----:B------:R-:W-:-:S04]  /*ecf0*/  FMUL.FTZ R149, R149, R3 ;  /* 0x0000000395957220 */ /* 0x000fc80000410000 */
[----:B------:R-:W1:Y:S08]  /*ed00*/  @P0 MUFU.LG2 R5, R4 ;  /* 0x0000000400050308 */ /* 0x000e700000000c00 */
[----:B------:R2:W3:Y:S02]  /*ed10*/  @P0 MUFU.RCP R0, R4 ;  /* 0x0000000400000308 */ /* 0x0004e40000001000 */
[----:B--2---:R-:W-:Y:S01]  /*ed20*/  MOV R4, UR38 ;  /* 0x0000002600047c02 */ /* 0x004fe20008000f00 */
[----:B-1----:R-:W-:-:S04]  /*ed30*/  @P0 FMUL.FTZ R5, R5, 0.69314718246459960938 ;  /* 0x3f31721805050820 */ /* 0x002fc80000410000 */
[----:B------:R-:W-:Y:S01]  /*ed40*/  @P0 FMUL.FTZ R4, R4, 0.69314718246459960938 ;  /* 0x3f31721804040820 */ /* 0x000fe20000410000 */
[----:B---3--:R-:W-:-:S03]  /*ed50*/  FMUL.FTZ R26, R26, R0 ;  /* 0x000000001a1a7220 */ /* 0x008fc60000410000 */
        /* <DEDUP_REMOVED lines=65> */
[----:B------:R-:W-:Y:S01]  /*f170*/  FMUL.FTZ R20, R40, R3 ;  /* 0x0000000328147220 */ /* 0x000fe20000410000 */
[----:B------:R-:W-:-:S02]  /*f180*/  PLOP3.LUT P0, PT, PT, PT, PT, 0x8, 0x0 ;  /* 0x000000000000781c */ /* 0x000fc40003f0e170 */
[----:B0-----:R-:W-:-:S11]  /*f190*/  LOP3.LUT R204, R204, R0, RZ, 0x3c, !PT ;  /* 0x00000000cccc7212 */ /* 0x001fd600078e3cff */
.L_x_10425:
[----:B------:R-:W-:Y:S05]  /*f1a0*/  WARPSYNC.ALL ;  /* 0x0000000000007948 */ /* 0x000fea0003800000 */
        /* <DEDUP_REMOVED lines=10> */
[----:B------:R-:W-:Y:S01]  /*f250*/  ISETP.NE.AND P0, PT, R221, RZ, PT ;  /* 0x000000ffdd00720c */ /* 0x000fe20003f05270 */
        /* <DEDUP_REMOVED lines=17> */
[----:B--2--5:R-:W-:-:S04]  /*f370*/  IMAD.WIDE R24, R3, 0x2, R6 ;  /* 0x0000000203187825 */ /* 0x024fc800078e0206 */
        /* <DEDUP_REMOVED lines=8> */
[----:B--2---:R-:W-:Y:S02]  /*f400*/  IADD3 R8, P0, R24, 0x20, RZ ;  /* 0x0000002018087810 */ /* 0x004fe40007f1e0ff */
        /* <DEDUP_REMOVED lines=8> */
[----:B--2---:R-:W-:Y:S02]  /*f490*/  IADD3 R8, P0, R24, 0x40, RZ ;  /* 0x0000004018087810 */ /* 0x004fe40007f1e0ff */
        /* <DEDUP_REMOVED lines=144> */
[----:B--2---:R-:W-:-:S04]  /*fda0*/  IADD3 R0, P0, R24, 0xc060, RZ ;  /* 0x0000c06018007810 */ /* 0x004fc80007f1e0ff */
        /* <DEDUP_REMOVED lines=12> */
[----:B--2---:R-:W-:Y:S01]  /*fe70*/  @P0 IADD3 R14, P3, R223, UR6, RZ ;  /* 0x00000006df0e0c10 */ /* 0x004fe2000ff7e0ff */
[----:B------:R-:W-:Y:S02]  /*fe80*/  ULDC UR6, c[0x0][0xb88] ;  /* 0x0002e20000067ab9 */ /* 0x000fe40000000800 */
[----:B------:R-:W-:Y:S01]  /*fe90*/  IMAD.U32 R0, RZ, RZ, UR6 ;  /* 0x00000006ff007e24 */ /* 0x000fe2000f8e00ff */
[----:B------:R-:W-:Y:S01]  /*fea0*/  @P0 IADD3.X R15, R224, UR7, RZ, P3, !PT ;  /* 0x00000007e00f0c10 */ /* 0x000fe20009ffe4ff */
[----:B------:R2:W5:Y:S01]  /*feb0*/  @P1 LDG.E R3, desc[UR60][R8.64] ;  /* 0x0000003c08031981 */ /* 0x000562000c1e1900 */
[----:B------:R-:W-:Y:S01]  /*fec0*/  IMAD.MOV.U32 R24, RZ, RZ, 0xab8 ;  /* 0x00000ab8ff187424 */ /* 0x000fe200078e00ff */
[----:B------:R-:W-:Y:S02]  /*fed0*/  ISETP.GT.AND P2, PT, R221, 0x1, PT ;  /* 0x00000001dd00780c */ /* 0x000fe40003f44270 */
[----:B------:R2:W5:Y:S02]  /*fee0*/  @P0 LDG.E R0, desc[UR60][R14.64] ;  /* 0x0000003c0e000981 */ /* 0x000564000c1e1900 */
[----:B------:R-:W-:-:S04]  /*fef0*/  SEL R24, R24, 0xa78, P2 ;  /* 0x00000a7818187807 */ /* 0x000fc80001000000 */
[----:B------:R2:W3:Y:S08]  /*ff00*/  LDC.64 R10, c[0x0][R24+0x220] ;  /* 0x00008800180a7b82 */ /* 0x0004f00000000a00 */
[----:B------:R2:W4:Y:S01]  /*ff10*/  LDC.64 R12, c[0x0][R24+0x218] ;  /* 0x00008600180c7b82 */ /* 0x0005220000000a00 */
[----:B------:R-:W-:Y:S05]  /*ff20*/  @P0 BRA `(.L_x_10481) ;  /* 0x0000000000100947 */ /* 0x000fea0003800000 */
[----:B------:R-:W-:Y:S05]  /*ff30*/  @!P1 BRA `(.L_x_10481) ;  /* 0x00000000000c9947 */ /* 0x000fea0003800000 */
[----:B-----5:R-:W3:Y:S04]  /*ff40*/  LDG.E R0, desc[UR60][R8.64] ;  /* 0x0000003c08007981 */ /* 0x020ee8000c1e1900 */
[----:B--2---:R-:W3:Y:S02]  /*ff50*/  LDG.E R8, desc[UR60][R8.64+0x4] ;  /* 0x0000043c08087981 */ /* 0x004ee4000c1e1900 */
[----:B---3--:R-:W-:-:S07]  /*ff60*/  IMAD.IADD R0, R8, 0x1, -R0 ;  /* 0x0000000108007824 */ /* 0x008fce00078e0a00 */
.L_x_10481:
[----:B--2---:R-:W2:Y:S01]  /*ff70*/  LDL.LU R14, [R1+0x88] ;  /* 0x00008800010e7983 */ /* 0x004ea20000300800 */
[----:B------:R-:W0:Y:S03]  /*ff80*/  LDC R154, c[0x0][0xce8] ;  /* 0x00033a00ff9a7b82 */ /* 0x000e260000000800 */
[----:B------:R-:W2:Y:S01]  /*ff90*/  LDL R25, [R1+0x98] ;  /* 0x0000980001197983 */ /* 0x000ea20000100800 */
[----:B------:R-:W-:-:S03]  /*ffa0*/  ISETP.NE.U32.AND P0, PT, RZ, UR4, PT ;  /* 0x00000004ff007c0c */ /* 0x000fc6000bf05070 */
[----:B------:R-:W2:Y:S01]  /*ffb0*/  LDL R158, [R1+0x94] ;  /* 0x00009400019e7983 */ /* 0x000ea20000100800 */
[----:B------:R-:W2:Y:S01]  /*ffc0*/  LDC.64 R8, c[0x0][R24+0x228] ;  /* 0x00008a0018087b82 */ /* 0x000ea20000000a00 */
[----:B------:R-:W-:Y:S02]  /*ffd0*/  ISETP.NE.AND.EX P0, PT, RZ, UR5, PT, P0 ;  /* 0x00000005ff007c0c */ /* 0x000fe4000bf05300 */
[----:B------:R-:W2:Y:S02]  /*ffe0*/  LDL R157, [R1+0x8c] ;  /* 0x00008c00019d7983 */ /* 0x000ea40000100800 */
[----:B------:R-:W-:Y:S02]  /*fff0*/  SEL R222, R222, RZ, !P0 ;  /* 0x000000ffdede7207 */ /* 0x000fe40004000000 */
[----:B0-----:R-:W-:-:S03]  /*10000*/  ISETP.NE.AND P1, PT, R154, 0x1, PT ;  /* 0x000000019a00780c */ /* 0x001fc60003f25270 */
[----:B---3--:R-:W-:Y:S02]  /*10010*/  IMAD R11, R11, R222, RZ ;  /* 0x000000de0b0b7224 */ /* 0x008fe400078e02ff */
[-C--:B----4-:R-:W-:Y:S02]  /*10020*/  IMAD R15, R13, R220.reuse, RZ ;  /* 0x000000dc0d0f7224 */ /* 0x090fe400078e02ff */
[----:B------:R-:W-:-:S06]  /*10030*/  IMAD.WIDE.U32 R12, R12, R220, RZ ;  /* 0x000000dc0c0c7225 */ /* 0x000fcc00078e00ff */
[----:B-1----:R-:W0:Y:S01]  /*10040*/  @P1 LDC R40, c[0x0][0xcec] ;  /* 0x00033b00ff281b82 */ /* 0x002e220000000800 */
[----:B------:R-:W-:Y:S02]  /*10050*/  IMAD.IADD R15, R13, 0x1, R15 ;  /* 0x000000010d0f7824 */ /* 0x000fe400078e020f */
[----:B-----5:R-:W-:Y:S01]  /*10060*/  IMAD R0, R0, R154, RZ ;  /* 0x0000009a00007224 */ /* 0x020fe200078e02ff */
[----:B--2---:R-:W-:-:S05]  /*10070*/  SEL R14, R14, RZ, !P0 ;  /* 0x000000ff0e0e7207 */ /* 0x004fca0004000000 */
[C---:B------:R-:W-:Y:S02]  /*10080*/  IMAD R14, R10.reuse, R14, R11 ;  /* 0x0000000e0a0e7224 */ /* 0x040fe400078e020b */
[----:B------:R-:W-:-:S04]  /*10090*/  IMAD.WIDE.U32 R10, R10, R222, RZ ;  /* 0x000000de0a0a7225 */ /* 0x000fc800078e00ff */
[----:B------:R-:W-:Y:S01]  /*100a0*/  IMAD.IADD R11, R11, 0x1, R14 ;  /* 0x000000010b0b7824 */ /* 0x000fe200078e020e */
[----:B------:R-:W-:Y:S02]  /*100b0*/  IADD3 R14, P0, P3, R10, R12, R3 ;  /* 0x0000000c0a0e7210 */ /* 0x000fe40007b1e003 */
[----:B------:R-:W1:Y:S01]  /*100c0*/  @P1 LDC R10, c[0x0][0xcf0] ;  /* 0x00033c00ff0a1b82 */ /* 0x000e620000000800 */
[----:B------:R-:W-:Y:S01]  /*100d0*/  SEL R12, R228, RZ, P2 ;  /* 0x000000ffe40c7207 */ /* 0x000fe20001000000 */
[----:B------:R-:W-:-:S04]  /*100e0*/  IMAD R25, R227, 0x80, R25 ;  /* 0x00000080e3197824 */ /* 0x000fc800078e0219 */
[-C--:B------:R-:W-:Y:S02]  /*100f0*/  IMAD R9, R9, R12.reuse, RZ ;  /* 0x0000000c09097224 */ /* 0x080fe400078e02ff */
[----:B------:R-:W-:Y:S01]  /*10100*/  IMAD.WIDE.U32 R12, R8, R12, RZ ;  /* 0x0000000c080c7225 */ /* 0x000fe200078e00ff */
[----:B------:R-:W-:-:S04]  /*10110*/  SHF.R.S32.HI R8, RZ, 0x1f, R3 ;  /* 0x0000001fff087819 */ /* 0x000fc80000011403 */
[----:B------:R-:W-:Y:S01]  /*10120*/  IADD3.X R15, R11, R15, R8, P0, P3 ;  /* 0x0000000f0b0f7210 */ /* 0x000fe200007e6408 */
[----:B0-----:R-:W-:-:S04]  /*10130*/  @P1 IMAD.HI.U32 R11, R25, R40, RZ ;  /* 0x00000028190b1227 */ /* 0x001fc800078e00ff */
[----:B------:R-:W-:Y:S02]  /*10140*/  IMAD.MOV.U32 R40, RZ, RZ, R25 ;  /* 0x000000ffff287224 */ /* 0x000fe400078e0019 */
[----:B------:R-:W-:Y:S01]  /*10150*/  IMAD.IADD R9, R13, 0x1, R9 ;  /* 0x000000010d097824 */ /* 0x000fe200078e0209 */
[----:B-1----:R-:W-:Y:S02]  /*10160*/  @P1 SHF.R.U32.HI R40, RZ, R10, R11 ;  /* 0x0000000aff281219 */ /* 0x002fe4000001160b */
[----:B------:R0:W1:Y:S02]  /*10170*/  LDC.64 R10, c[0x0][R24+0x210] ;  /* 0x00008400180a7b82 */ /* 0x0000640000000a00 */
[----:B------:R-:W-:Y:S02]  /*10180*/  IADD3 R12, P0, P3, R40, R14, R12 ;  /* 0x0000000e280c7210 */ /* 0x000fe40007b1e00c */
[----:B------:R-:W-:-:S04]  /*10190*/  SHF.R.S32.HI R13, RZ, 0x1f, R40 ;  /* 0x0000001fff0d7819 */ /* 0x000fc80000011428 */
[----:B------:R-:W-:Y:S02]  /*101a0*/  IADD3.X R13, R13, R15, R9, P0, P3 ;  /* 0x0000000f0d0d7210 */ /* 0x000fe400007e6409 */
[----:B------:R-:W2:Y:S01]  /*101b0*/  LDC.64 R14, c[0x0][0xca8] ;  /* 0x00032a00ff0e7b82 */ /* 0x000ea20000000a00 */
[----:B0-----:R-:W-:-:S04]  /*101c0*/  IMAD.MOV R24, RZ, RZ, -R40 ;  /* 0x000000ffff187224 */ /* 0x001fc800078e0a28 */
[----:B------:R-:W-:-:S05]  /*101d0*/  IMAD R24, R154, R24, R25 ;  /* 0x000000189a187224 */ /* 0x000fca00078e0219 */
[----:B------:R-:W-:Y:S01]  /*101e0*/  SHF.R.S32.HI R9, RZ, 0x1f, R24 ;  /* 0x0000001fff097819 */ /* 0x000fe20000011418 */
[----:B--2---:R-:W0:Y:S08]  /*101f0*/  @!P2 LDC R14, c[0x0][0xc50] ;  /* 0x00031400ff0eab82 */ /* 0x004e300000000800 */
[----:B------:R-:W2:Y:S01]  /*10200*/  @!P2 LDC R15, c[0x0][0xc54] ;  /* 0x00031500ff0fab82 */ /* 0x000ea20000000800 */
[----:B-1----:R-:W-:-:S02]  /*10210*/  IMAD R11, R11, R24, RZ ;  /* 0x000000180b0b7224 */ /* 0x002fc400078e02ff */
[----:B------:R-:W-:-:S04]  /*10220*/  IMAD.WIDE.U32 R12, R10, R24, R12 ;  /* 0x000000180a0c7225 */ /* 0x000fc800078e000c */
[----:B------:R-:W-:-:S04]  /*10230*/  IMAD R9, R10, R9, R11 ;  /* 0x000000090a097224 */ /* 0x000fc800078e020b */
[----:B------:R-:W-:Y:S01]  /*10240*/  IMAD.IADD R9, R13, 0x1, R9 ;  /* 0x000000010d097824 */ /* 0x000fe200078e0209 */
[----:B0-----:R-:W-:-:S04]  /*10250*/  LEA R14, P0, R12, R14, 0x2 ;  /* 0x0000000e0c0e7211 */ /* 0x001fc800078010ff */
[----:B--2---:R-:W-:Y:S01]  /*10260*/  LEA.HI.X R9, R12, R15, R9, 0x2, P0 ;  /* 0x0000000f0c097211 */ /* 0x004fe200000f1409 */
[----:B------:R-:W-:Y:S01]  /*10270*/  SHFL.IDX PT, R10, R14, RZ, 0x1c1f ;  /* 0x001c1fff0e0a7589 */ /* 0x000fe200000e0000 */
[----:B------:R-:W-:-:S03]  /*10280*/  IMAD R24, R227, 0x80, R158 ;  /* 0x00000080e3187824 */ /* 0x000fc600078e029e */
[----:B------:R-:W0:Y:S04]  /*10290*/  SHFL.IDX PT, R11, R9, RZ, 0x1c1f ;  /* 0x001c1fff090b7589 */ /* 0x000e2800000e0000 */
[----:B------:R-:W-:Y:S04]  /*102a0*/  SHFL.IDX PT, R12, R14, 0x1, 0x1c1f ;  /* 0x003c1f000e0c7f89 */ /* 0x000fe800000e0000 */
[----:B------:R1:W2:Y:S01]  /*102b0*/  SHFL.IDX PT, R13, R9, 0x1, 0x1c1f ;  /* 0x003c1f00090d7f89 */ /* 0x0002a200000e0000 */
        /* <DEDUP_REMOVED lines=9> */
[----:B------:R-:W-:-:S07]  /*10350*/  ULDC.64 UR4, c[0x0][0xba0] ;  /* 0x0002e80000047ab9 */ /* 0x000fce0000000a00 */
[----:B------:R-:W2:Y:S01]  /*10360*/  @P1 LDC R20, c[0x0][0xcf0] ;  /* 0x00033c00ff141b82 */ /* 0x000ea20000000800 */
        /* <DEDUP_REMOVED lines=9> */
[C---:B------:R-:W-:Y:S02]  /*10400*/  IADD3 R29, P2, R6.reuse, 0x2000, RZ ;  /* 0x00002000061d7810 */ /* 0x040fe40007f5e0ff */
[C---:B------:R-:W-:Y:S02]  /*10410*/  IADD3 R33, P3, R6.reuse, 0x3000, RZ ;  /* 0x0000300006217810 */ /* 0x040fe40007f7e0ff */
[----:B------:R-:W-:-:S02]  /*10420*/  IADD3 R37, P4, R6, 0x4000, RZ ;  /* 0x0000400006257810 */ /* 0x000fc40007f9e0ff */
[----:B------:R-:W-:Y:S02]  /*10430*/  SHF.R.U64 R44, R44, 0x3, RZ ;  /* 0x000000032c2c7819 */ /* 0x000fe400000012ff */
[----:B------:R-:W-:Y:S02]  /*10440*/  LOP3.LUT R24, R25, 0x380, RZ, 0xc0, !PT ;  /* 0x0000038019187812 */ /* 0x000fe400078ec0ff */
[----:B------:R-:W-:Y:S02]  /*10450*/  LOP3.LUT R28, R29, 0x380, RZ, 0xc0, !PT ;  /* 0x000003801d1c7812 */ /* 0x000fe400078ec0ff */
[----:B------:R-:W-:Y:S02]  /*10460*/  LOP3.LUT R32, R33, 0x380, RZ, 0xc0, !PT ;  /* 0x0000038021207812 */ /* 0x000fe400078ec0ff */
[----:B------:R-:W-:Y:S02]  /*10470*/  LOP3.LUT R36, R37, 0x380, RZ, 0xc0, !PT ;  /* 0x0000038025247812 */ /* 0x000fe400078ec0ff */
[----:B------:R-:W-:Y:S01]  /*10480*/  LOP3.LUT R44, R44, R45, RZ, 0x3c, !PT ;  /* 0x0000002d2c2c7212 */ /* 0x000fe200078e3cff */
[----:B------:R-:W-:Y:S01]  /*10490*/  IMAD.X R45, RZ, RZ, R7, P5 ;  /* 0x000000ffff2d7224 */ /* 0x000fe200028e0607 */
[----:B------:R-:W-:-:S02]  /*104a0*/  IADD3 R65, P5, R6, 0xa000, RZ ;  /* 0x0000a00006417810 */ /* 0x000fc40007fbe0ff */
[----:B------:R-:W-:Y:S02]  /*104b0*/  SHF.R.U64 R24, R24, 0x3, RZ ;  /* 0x0000000318187819 */ /* 0x000fe400000012ff */
[----:B------:R-:W-:Y:S01]  /*104c0*/  SHF.R.U64 R28, R28, 0x3, RZ ;  /* 0x000000031c1c7819 */ /* 0x000fe200000012ff */
[----:B------:R-:W-:Y:S01]  /*104d0*/  IMAD R8, R8, UR4, RZ ;  /* 0x0000000408087c24 */ /* 0x000fe2000f8e02ff */
[----:B------:R-:W-:Y:S01]  /*104e0*/  SHF.R.U64 R32, R32, 0x3, RZ ;  /* 0x0000000320207819 */ /* 0x000fe200000012ff */
[----:B------:R-:W5:Y:S01]  /*104f0*/  LD.E.128 R44, desc[UR60][R44.64] ;  /* 0x0000003c2c2c7980 */ /* 0x000f62000c101d00 */
[----:B------:R-:W-:Y:S02]  /*10500*/  SHF.R.U64 R36, R36, 0x3, RZ ;  /* 0x0000000324247819 */ /* 0x000fe400000012ff */
[----:B------:R-:W-:Y:S02]  /*10510*/  LOP3.LUT R64, R65, 0x380, RZ, 0xc0, !PT ;  /* 0x0000038041407812 */ /* 0x000fe400078ec0ff */
        /* <DEDUP_REMOVED lines=9> */
[----:B------:R-:W5:Y:S01]  /*105b0*/  LD.E.128 R24, desc[UR60][R24.64] ;  /* 0x0000003c18187980 */ /* 0x000f62000c101d00 */
[----:B------:R-:W-:-:S02]  /*105c0*/  IADD3 R53, P2, R6, 0x7000, RZ ;  /* 0x0000700006357810 */ /* 0x000fc40007f5e0ff */
[C---:B------:R-:W-:Y:S01]  /*105d0*/  IADD3 R57, P3, R6.reuse, 0x8000, RZ ;  /* 0x0000800006397810 */ /* 0x040fe20007f7e0ff */
[----:B------:R-:W5:Y:S01]  /*105e0*/  LD.E.128 R28, desc[UR60][R28.64] ;  /* 0x0000003c1c1c7980 */ /* 0x000f62000c101d00 */
[----:B------:R-:W-:Y:S02]  /*105f0*/  IADD3 R61, P4, R6, 0x9000, RZ ;  /* 0x00009000063d7810 */ /* 0x000fe40007f9e0ff */
[----:B------:R-:W-:Y:S01]  /*10600*/  SHF.R.U64 R64, R64, 0x3, RZ ;  /* 0x0000000340407819 */ /* 0x000fe200000012ff */
[----:B------:R-:W5:Y:S01]  /*10610*/  LD.E.128 R32, desc[UR60][R32.64] ;  /* 0x0000003c20207980 */ /* 0x000f62000c101d00 */
[----:B------:R-:W-:Y:S02]  /*10620*/  LOP3.LUT R48, R49, 0x380, RZ, 0xc0, !PT ;  /* 0x0000038031307812 */ /* 0x000fe400078ec0ff */
[----:B------:R-:W-:Y:S01]  /*10630*/  LOP3.LUT R52, R53, 0x380, RZ, 0xc0, !PT ;  /* 0x0000038035347812 */ /* 0x000fe200078ec0ff */
[----:B------:R-:W5:Y:S01]  /*10640*/  LD.E.128 R36, desc[UR60][R36.64] ;  /* 0x0000003c24247980 */ /* 0x000f62000c101d00 */
[----:B------:R-:W-:-:S02]  /*10650*/  LOP3.LUT R56, R57, 0x380, RZ, 0xc0, !PT ;  /* 0x0000038039387812 */ /* 0x000fc400078ec0ff */
[----:B------:R-:W-:Y:S02]  /*10660*/  LOP3.LUT R60, R61, 0x380, RZ, 0xc0, !PT ;  /* 0x000003803d3c7812 */ /* 0x000fe400078ec0ff */
[----:B------:R-:W-:Y:S01]  /*10670*/  LOP3.LUT R64, R64, R65, RZ, 0x3c, !PT ;  /* 0x0000004140407212 */ /* 0x000fe200078e3cff */
[--C-:B------:R-:W-:Y:S01]  /*10680*/  IMAD.X R65, RZ, RZ, R7.reuse, P5 ;  /* 0x000000ffff417224 */ /* 0x100fe200028e0607 */
[C---:B------:R-:W-:Y:S02]  /*10690*/  LOP3.LUT R13, R6.reuse, 0x380, RZ, 0xc0, !PT ;  /* 0x00000380060d7812 */ /* 0x040fe400078ec0ff */
[----:B------:R-:W-:Y:S02]  /*106a0*/  IADD3 R9, P5, R6, 0xf000, RZ ;  /* 0x0000f00006097810 */ /* 0x000fe40007fbe0ff */
[----:B------:R-:W-:Y:S01]  /*106b0*/  SHF.R.U64 R48, R48, 0x3, RZ ;  /* 0x0000000330307819 */ /* 0x000fe200000012ff */
[----:B------:R-:W5:Y:S01]  /*106c0*/  LD.E.128 R64, desc[UR60][R64.64] ;  /* 0x0000003c40407980 */ /* 0x000f62000c101d00 */
[----:B------:R-:W-:Y:S01]  /*106d0*/  SHF.R.U64 R52, R52, 0x3, RZ ;  /* 0x0000000334347819 */ /* 0x000fe200000012ff */
[----:B------:R-:W-:Y:S01]  /*106e0*/  IMAD.X R85, RZ, RZ, R7, P5 ;  /* 0x000000ffff557224 */ /* 0x000fe200028e0607 */
[----:B------:R-:W-:-:S02]  /*106f0*/  SHF.R.U64 R56, R56, 0x3, RZ ;  /* 0x0000000338387819 */ /* 0x000fc400000012ff */
[----:B------:R-:W-:Y:S02]  /*10700*/  SHF.R.U64 R60, R60, 0x3, RZ ;  /* 0x000000033c3c7819 */ /* 0x000fe400000012ff */
        /* <DEDUP_REMOVED lines=16> */
[----:B------:R-:W-:Y:S01]  /*10810*/  LOP3.LUT R4, R13, R6, RZ, 0x3c, !PT ;  /* 0x000000060d047212 */ /* 0x000fe200078e3cff */
[----:B------:R-:W5:Y:S01]  /*10820*/  LD.E.128 R56, desc[UR60][R56.64] ;  /* 0x0000003c38387980 */ /* 0x000f62000c101d00 */
[----:B------:R-:W-:Y:S02]  /*10830*/  SHF.R.U64 R6, R5, 0x3, RZ ;  /* 0x0000000305067819 */ /* 0x000fe400000012ff */
[----:B------:R-:W-:Y:S01]  /*10840*/  LOP3.LUT R12, R12, 0xfffffff8, RZ, 0xc0, !PT ;  /* 0xfffffff80c0c7812 */ /* 0x000fe200078ec0ff */
[C---:B------:R-:W-:Y:S01]  /*10850*/  IMAD R13, R3.reuse, UR5, R8 ;  /* 0x00000005030d7c24 */ /* 0x040fe2000f8e0208 */
[----:B------:R-:W-:Y:S01]  /*10860*/  LOP3.LUT R84, R6, R9, RZ, 0x3c, !PT ;  /* 0x0000000906547212 */ /* 0x000fe200078e3cff */
[----:B------:R-:W-:Y:S01]  /*10870*/  IMAD.WIDE.U32 R8, R3, UR4, RZ ;  /* 0x0000000403087c25 */ /* 0x000fe2000f8e00ff */
[----:B------:R-:W-:Y:S01]  /*10880*/  LOP3.LUT R68, R69, 0x380, RZ, 0xc0, !PT ;  /* 0x0000038045447812 */ /* 0x000fe200078ec0ff */
[----:B------:R-:W-:Y:S01]  /*10890*/  ULDC.64 UR4, c[0x0][0xbe8] ;  /* 0x0002fa0000047ab9 */ /* 0x000fe20000000a00 */
[----:B------:R-:W-:Y:S01]  /*108a0*/  LOP3.LUT R72, R73, 0x380, RZ, 0xc0, !PT ;  /* 0x0000038049487812 */ /* 0x000fe200078ec0ff */
[----:B------:R-:W-:Y:S01]  /*108b0*/  IMAD.IADD R11, R11, 0x1, -R12 ;  /* 0x000000010b0b7824 */ /* 0x000fe200078e0a0c */
[----:B------:R-:W-:Y:S01]  /*108c0*/  LOP3.LUT R76, R77, 0x380, RZ, 0xc0, !PT ;  /* 0x000003804d4c7812 */ /* 0x000fe200078ec0ff */
[----:B------:R-:W-:Y:S01]  /*108d0*/  IMAD.IADD R9, R9, 0x1, R13 ;  /* 0x0000000109097824 */ /* 0x000fe200078e020d */
[----:B------:R-:W-:Y:S01]  /*108e0*/  LOP3.LUT R80, R81, 0x380, RZ, 0xc0, !PT ;  /* 0x0000038051507812 */ /* 0x000fe200078ec0ff */
[----:B------:R-:W-:Y:S01]  /*108f0*/  IMAD R12, R11, 0x20, R10 ;  /* 0x000000200b0c7824 */ /* 0x000fe200078e020a */
[----:B------:R-:W-:Y:S01]  /*10900*/  SHF.R.U64 R68, R68, 0x3, RZ ;  /* 0x0000000344447819 */ /* 0x000fe200000012ff */
[----:B------:R-:W-:Y:S01]  /*10910*/  IMAD.WIDE.U32 R8, R220, UR4, R8 ;  /* 0x00000004dc087c25 */ /* 0x000fe2000f8e0008 */
[----:B------:R-:W-:Y:S01]  /*10920*/  SHF.R.U64 R72, R72, 0x3, RZ ;  /* 0x0000000348487819 */ /* 0x000fe200000012ff */
[----:B------:R-:W5:Y:S01]  /*10930*/  LD.E.128 R60, desc[UR60][R60.64] ;  /* 0x0000003c3c3c7980 */ /* 0x000f62000c101d00 */
[----:B------:R-:W-:Y:S01]  /*10940*/  SHF.R.U64 R76, R76, 0x3, RZ ;  /* 0x000000034c4c7819 */ /* 0x000fe200000012ff */
[----:B------:R-:W-:Y:S01]  /*10950*/  IMAD R14, R227, 0x80, R12 ;  /* 0x00000080e30e7824 */ /* 0x000fe200078e020c */
[----:B------:R-:W-:Y:S01]  /*10960*/  SHF.R.U64 R80, R80, 0x3, RZ ;  /* 0x0000000350507819 */ /* 0x000fe200000012ff */
[----:B------:R-:W-:Y:S01]  /*10970*/  IMAD.MOV.U32 R5, RZ, RZ, R7 ;  /* 0x000000ffff057224 */ /* 0x000fe200078e0007 */
[----:B------:R-:W-:Y:S01]  /*10980*/  SHF.R.S32.HI R13, RZ, 0x1f, R222 ;  /* 0x0000001fff0d7819 */ /* 0x000fe200000114de */
[----:B------:R-:W-:Y:S01]  /*10990*/  IMAD R9, R220, UR5, R9 ;  /* 0x00000005dc097c24 */ /* 0x000fe2000f8e0209 */
[----:B------:R-:W-:Y:S01]  /*109a0*/  ULDC.64 UR4, c[0x0][0xbf0] ;  /* 0x0002fc0000047ab9 */ /* 0x000fe20000000a00 */
[----:B------:R-:W-:Y:S01]  /*109b0*/  LOP3.LUT R68, R68, R69, RZ, 0x3c, !PT ;  /* 0x0000004544447212 */ /* 0x000fe200078e3cff */
[----:B-1----:R-:W-:Y:S01]  /*109c0*/  @P1 IMAD.HI.U32 R3, R14, R15, RZ ;  /* 0x0000000f0e031227 */ /* 0x002fe200078e00ff */
[----:B------:R-:W-:Y:S01]  /*109d0*/  LOP3.LUT R72, R72, R73, RZ, 0x3c, !PT ;  /* 0x0000004948487212 */ /* 0x000fe200078e3cff */
[----:B------:R-:W5:Y:S01]  /*109e0*/  LD.E.128 R84, desc[UR60][R84.64] ;  /* 0x0000003c54547980 */ /* 0x000f62000c101d00 */
[----:B------:R-:W-:Y:S01]  /*109f0*/  LOP3.LUT R76, R76, R77, RZ, 0x3c, !PT ;  /* 0x0000004d4c4c7212 */ /* 0x000fe200078e3cff */
[--C-:B------:R-:W-:Y:S01]  /*10a00*/  IMAD.X R69, RZ, RZ, R7.reuse, P0 ;  /* 0x000000ffff457224 */ /* 0x100fe200000e0607 */
[----:B------:R-:W-:Y:S01]  /*10a10*/  LOP3.LUT R80, R80, R81, RZ, 0x3c, !PT ;  /* 0x0000005150507212 */ /* 0x000fe200078e3cff */
[----:B------:R-:W-:-:S02]  /*10a20*/  IMAD.X R73, RZ, RZ, R7, P2 ;  /* 0x000000ffff497224 */ /* 0x000fc400010e0607 */
[--C-:B------:R-:W-:Y:S02]  /*10a30*/  IMAD.X R77, RZ, RZ, R7.reuse, P3 ;  /* 0x000000ffff4d7224 */ /* 0x100fe400018e0607 */
[----:B------:R-:W-:Y:S01]  /*10a40*/  IMAD.X R81, RZ, RZ, R7, P4 ;  /* 0x000000ffff517224 */ /* 0x000fe200020e0607 */
[----:B------:R-:W5:Y:S01]  /*10a50*/  LD.E.128 R68, desc[UR60][R68.64] ;  /* 0x0000003c44447980 */ /* 0x000f62000c101d00 */
[----:B------:R-:W-:Y:S02]  /*10a60*/  IMAD R13, R13, UR4, RZ ;  /* 0x000000040d0d7c24 */ /* 0x000fe4000f8e02ff */
[----:B------:R-:W-:Y:S01]  /*10a70*/  IMAD.MOV.U32 R11, RZ, RZ, R14 ;  /* 0x000000ffff0b7224 */ /* 0x000fe200078e000e */
[----:B--2---:R-:W-:Y:S01]  /*10a80*/  @P1 SHF.R.U32.HI R11, RZ, R20, R3 ;  /* 0x00000014ff0b1219 */ /* 0x004fe20000011603 */
[C---:B------:R-:W-:Y:S01]  /*10a90*/  IMAD R13, R222.reuse, UR5, R13 ;  /* 0x00000005de0d7c24 */ /* 0x040fe2000f8e020d */
[----:B------:R-:W5:Y:S01]  /*10aa0*/  LD.E.128 R4, desc[UR60][R4.64] ;  /* 0x0000003c04047980 */ /* 0x000f62000c101d00 */
[----:B------:R-:W-:Y:S01]  /*10ab0*/  IMAD.WIDE.U32 R8, R222, UR4, R8 ;  /* 0x00000004de087c25 */ /* 0x000fe2000f8e0008 */
[----:B------:R-:W-:Y:S01]  /*10ac0*/  SHF.R.S32.HI R3, RZ, 0x1f, R11 ;  /* 0x0000001fff037819 */ /* 0x000fe2000001140b */
[----:B------:R-:W-:Y:S01]  /*10ad0*/  ULDC.64 UR4, c[0x0][0xbe0] ;  /* 0x0002f80000047ab9 */ /* 0x000fe20000000a00 */
[----:B------:R-:W5:Y:S01]  /*10ae0*/  LD.E.128 R72, desc[UR60][R72.64] ;  /* 0x0000003c48487980 */ /* 0x000f62000c101d00 */
[----:B------:R-:W-:-:S03]  /*10af0*/  IMAD.IADD R9, R9, 0x1, R13 ;  /* 0x0000000109097824 */ /* 0x000fc600078e020d */
[----:B------:R-:W5:Y:S01]  /*10b00*/  LD.E.128 R76, desc[UR60][R76.64] ;  /* 0x0000003c4c4c7980 */ /* 0x000f62000c101d00 */
[----:B------:R-:W-:-:S03]  /*10b10*/  IMAD.MOV R13, RZ, RZ, -R11 ;  /* 0x000000ffff0d7224 */ /* 0x000fc600078e0a0b */
[----:B------:R-:W5:Y:S01]  /*10b20*/  LD.E.128 R80, desc[UR60][R80.64] ;  /* 0x0000003c50507980 */ /* 0x000f62000c101d00 */
[----:B------:R-:W-:Y:S01]  /*10b30*/  @!PT LDS RZ, [RZ] ;  /* 0x00000000fffff984 */ /* 0x000fe20000000800 */
[----:B------:R-:W-:Y:S01]  /*10b40*/  @!PT LDS RZ, [RZ] ;  /* 0x00000000fffff984 */ /* 0x000fe20000000800 */
[----:B------:R-:W-:Y:S01]  /*10b50*/  @!PT LDS RZ, [RZ] ;  /* 0x00000000fffff984 */ /* 0x000fe20000000800 */
[----:B------:R-:W-:Y:S01]  /*10b60*/  @!PT LDS RZ, [RZ] ;  /* 0x00000000fffff984 */ /* 0x000fe20000000800 */
[----:B------:R0:W-:Y:S06]  /*10b70*/  MEMBAR.ALL.CTA ;  /* 0x0000000000007992 */ /* 0x0001ec0000008000 */
[----:B0-----:R-:W0:Y:S01]  /*10b80*/  FENCE.VIEW.ASYNC.S ;  /* 0x00000000000073c6 */ /* 0x001e220000000000 */
[----:B------:R-:W-:Y:S02]  /*10b90*/  IMAD R12, R3, UR4, RZ ;  /* 0x00000004030c7c24 */ /* 0x000fe4000f8e02ff */
[----:B------:R-:W-:-:S02]  /*10ba0*/  IMAD R13, R154, R13, R14 ;  /* 0x0000000d9a0d7224 */ /* 0x000fc400078e020e */
[----:B------:R-:W-:-:S04]  /*10bb0*/  IMAD.WIDE.U32 R8, R11, UR4, R8 ;  /* 0x000000040b087c25 */ /* 0x000fc8000f8e0008 */
[----:B------:R-:W-:Y:S01]  /*10bc0*/  IMAD R15, R11, UR5, R12 ;  /* 0x000000050b0f7c24 */ /* 0x000fe2000f8e020c */
[----:B------:R-:W-:Y:S01]  /*10bd0*/  SHF.R.S32.HI R11, RZ, 0x1f, R13 ;  /* 0x0000001fff0b7819 */ /* 0x000fe2000001140d */
[----:B------:R-:W-:Y:S01]  /*10be0*/  ULDC.64 UR4, c[0x0][0xbd8] ;  /* 0x0002f60000047ab9 */ /* 0x000fe20000000a00 */
[----:B------:R-:W-:Y:S01]  /*10bf0*/  IADD3 R3, R18, 0x32420, RZ ;  /* 0x0003242012037810 */ /* 0x000fe20007ffe0ff */
        /* <DEDUP_REMOVED lines=14> */
.L_x_10702:
        /* <DEDUP_REMOVED lines=14> */
[-C--:B--2---:R-:W-:Y:S02]  /*10dc0*/  @!P3 LEA R8, P5, R203, R14.reuse, 0x1 ;  /* 0x0000000ecb08b211 */ /* 0x084fe400078a08ff */
[----:B------:R-:W-:Y:S02]  /*10dd0*/  @!P2 LEA R10, P4, R219, R14, 0x1 ;  /* 0x0000000edb0aa211 */ /* 0x000fe400078808ff */
[----:B-1----:R-:W-:Y:S02]  /*10de0*/  @!P3 LEA.HI.X R9, R203, R20, R12, 0x1, P5 ;  /* 0x00000014cb09b211 */ /* 0x002fe400028f0c0c */
[----:B------:R-:W-:-:S02]  /*10df0*/  @!P1 LEA R12, P5, R218, R14, 0x1 ;  /* 0x0000000eda0c9211 */ /* 0x000fc400078a08ff */
[----:B------:R-:W-:Y:S01]  /*10e00*/  @!P2 LEA.HI.X R11, R219, R20, R90, 0x1, P4 ;  /* 0x00000014db0ba211 */ /* 0x000fe200020f0c5a */
[----:B-----5:R3:W-:Y:S01]  /*10e10*/  @!P3 ST.E.128 desc[UR60][R8.64], R4 ;  /* 0x000000040800b985 */ /* 0x0207e2000c101d3c */
[----:B------:R-:W-:Y:S02]  /*10e20*/  SHF.R.S32.HI R40, RZ, 0x1f, R15 ;  /* 0x0000001fff287819 */ /* 0x000fe4000001140f */
[C---:B------:R-:W-:Y:S01]  /*10e30*/  @!P0 LEA R14, P4, R15.reuse, R14, 0x1 ;  /* 0x0000000e0f0e8211 */ /* 0x040fe200078808ff */
[----:B------:R3:W-:Y:S01]  /*10e40*/  @!P2 ST.E.128 desc[UR60][R10.64], R36 ;  /* 0x000000240a00a985 */ /* 0x0007e2000c101d3c */
[-C--:B------:R-:W-:Y:S02]  /*10e50*/  @!P1 LEA.HI.X R13, R218, R20.reuse, R88, 0x1, P5 ;  /* 0x00000014da0d9211 */ /* 0x080fe400028f0c58 */
[----:B------:R-:W-:-:S03]  /*10e60*/  @!P0 LEA.HI.X R15, R15, R20, R40, 0x1, P4 ;  /* 0x000000140f0f8211 */ /* 0x000fc600020f0c28 */
[----:B------:R3:W-:Y:S04]  /*10e70*/  @!P1 ST.E.128 desc[UR60][R12.64], R56 ;  /* 0x000000380c009985 */ /* 0x0007e8000c101d3c */
[----:B------:R3:W-:Y:S02]  /*10e80*/  @!P0 ST.E.128 desc[UR60][R14.64], R72 ;  /* 0x000000480e008985 */ /* 0x0007e4000c101d3c */
.L_x_10485:
[----:B------:R-:W-:Y:S05]  /*10e90*/  BSYNC B1 ;  /* 0x0000000000017941 */ /* 0x000fea0003800000 */
.L_x_10484:
[----:B------:R-:W-:Y:S01]  /*10ea0*/  UMOV UR4, 0xffffffff ;  /* 0xffffffff00047882 */ /* 0x000fe20000000000 */
[----:B---3-5:R-:W-:Y:S02]  /*10eb0*/  SHF.R.S32.HI R36, RZ, 0x1f, R89 ;  /* 0x0000001fff247819 */ /* 0x028fe40000011459 */
[----:B------:R-:W-:Y:S05]  /*10ec0*/  BRA.DIV UR4, `(.L_x_10486) ;  /* 0x000000c604687947 */ /* 0x000fea000b800000 */
[----:B-1----:R1:W3:Y:S04]  /*10ed0*/  SHFL.IDX PT, R20, R21, 0x1, 0x181f ;  /* 0x00381f0015147f89 */ /* 0x0022e800000e0000 */
[----:B--2---:R1:W2:Y:S02]  /*10ee0*/  SHFL.IDX PT, R14, R3, 0x1, 0x181f ;  /* 0x00381f00030e7f89 */ /* 0x0042a400000e0000 */
.L_x_10706:
        /* <DEDUP_REMOVED lines=12> */
[-C--:B--2---:R-:W-:Y:S02]  /*10fb0*/  @!P3 LEA R4, P5, R203, R14.reuse, 0x1 ;  /* 0x0000000ecb04b211 */ /* 0x084fe400078a08ff */
        /* <DEDUP_REMOVED lines=11> */
.L_x_10488:
[----:B------:R-:W-:Y:S05]  /*11070*/  BSYNC B1 ;  /* 0x0000000000017941 */ /* 0x000fea0003800000 */
.L_x_10487:
[----:B------:R-:W-:-:S03]  /*11080*/  UMOV UR4, 0xffffffff ;  /* 0xffffffff00047882 */ /* 0x000fc60000000000 */
[----:B------:R-:W-:Y:S05]  /*11090*/  BRA.DIV UR4, `(.L_x_10489) ;  /* 0x000000c6043c7947 */ /* 0x000fea000b800000 */
[----:B---3--:R3:W0:Y:S04]  /*110a0*/  SHFL.IDX PT, R20, R21, 0x2, 0x181f ;  /* 0x00581f0015147f89 */ /* 0x00862800000e0000 */
[----:B--2---:R3:W2:Y:S02]  /*110b0*/  SHFL.IDX PT, R14, R3, 0x2, 0x181f ;  /* 0x00581f00030e7f89 */ /* 0x0046a400000e0000 */
.L_x_10710:
[----:B----4-:R-:W-:Y:S01]  /*110c0*/  VIADD R5, R91, 0x40 ;  /* 0x000000405b057836 */ /* 0x010fe20000000000 */
        /* <DEDUP_REMOVED lines=23> */
.L_x_10491:
[----:B------:R-:W-:Y:S05]  /*11240*/  BSYNC B1 ;  /* 0x0000000000017941 */ /* 0x000fea0003800000 */
.L_x_10490:
[----:B------:R-:W-:-:S03]  /*11250*/  UMOV UR4, 0xffffffff ;  /* 0xffffffff00047882 */ /* 0x000fc60000000000 */
[----:B------:R-:W-:Y:S05]  /*11260*/  BRA.DIV UR4, `(.L_x_10492) ;  /* 0x000000c604107947 */ /* 0x000fea000b800000 */
[----:B----4-:R4:W0:Y:S04]  /*11270*/  SHFL.IDX PT, R10, R21, 0x3, 0x181f ;  /* 0x00781f00150a7f89 */ /* 0x01082800000e0000 */
[----:B--2---:R4:W2:Y:S02]  /*11280*/  SHFL.IDX PT, R14, R3, 0x3, 0x181f ;  /* 0x00781f00030e7f89 */ /* 0x0048a400000e0000 */
.L_x_10714:
[----:B01-34-:R-:W-:-:S05]  /*11290*/  VIADD R3, R91, 0x60 ;  /* 0x000000605b037836 */ /* 0x01bfca0000000000 */
        /* <DEDUP_REMOVED lines=9> */
[-C--:B--2---:R-:W-:Y:S02]  /*11330*/  @!P3 LEA R4, P0, R203, R14.reuse, 0x1 ;  /* 0x0000000ecb04b211 */ /* 0x084fe400078008ff */
[-C--:B------:R-:W-:Y:S02]  /*11340*/  @!P4 LEA R6, P1, R219, R14.reuse, 0x1 ;  /* 0x0000000edb06c211 */ /* 0x080fe400078208ff */
[C---:B------:R-:W-:Y:S02]  /*11350*/  @!P5 LEA R8, P2, R218.reuse, R14, 0x1 ;  /* 0x0000000eda08d211 */ /* 0x040fe400078408ff */
        /* <DEDUP_REMOVED lines=12> */
.L_x_10482:
[----:B------:R-:W1:Y:S01]  /*11420*/  @P1 LDC R7, c[0x0][0xcec] ;  /* 0x00033b00ff071b82 */ /* 0x000e620000000800 */
[----:B------:R-:W-:Y:S01]  /*11430*/  ULDC.64 UR4, c[0x0][0xc08] ;  /* 0x0003020000047ab9 */ /* 0x000fe20000000a00 */
[----:B0-----:R-:W-:Y:S02]  /*11440*/  IMAD.MOV.U32 R10, RZ, RZ, R25 ;  /* 0x000000ffff0a7224 */ /* 0x001fe400078e0019 */
[----:B------:R-:W-:-:S04]  /*11450*/  IMAD R8, R8, UR4, RZ ;  /* 0x0000000408087c24 */ /* 0x000fc8000f8e02ff */
[----:B------:R-:W0:Y:S01]  /*11460*/  @P1 LDC R6, c[0x0][0xcf0] ;  /* 0x00033c00ff061b82 */ /* 0x000e220000000800 */
[----:B------:R-:W-:Y:S02]  /*11470*/  IMAD R8, R3, UR5, R8 ;  /* 0x0000000503087c24 */ /* 0x000fe4000f8e0208 */
[----:B-1----:R-:W-:-:S05]  /*11480*/  @P1 IMAD.HI.U32 R7, R25, R7, RZ ;  /* 0x0000000719071227 */ /* 0x002fca00078e00ff */
[----:B0-----:R-:W-:Y:S01]  /*11490*/  @P1 SHF.R.U32.HI R10, RZ, R6, R7 ;  /* 0x00000006ff0a1219 */ /* 0x001fe20000011607 */
[----:B------:R-:W-:Y:S01]  /*114a0*/  IMAD.WIDE.U32 R6, R3, UR4, RZ ;  /* 0x0000000403067c25 */ /* 0x000fe2000f8e00ff */
[----:B------:R-:W-:Y:S01]  /*114b0*/  ULDC.64 UR4, c[0x0][0xc38] ;  /* 0x00030e0000047ab9 */ /* 0x000fe20000000a00 */
[----:B------:R-:W-:Y:S02]  /*114c0*/  SHF.R.S32.HI R3, RZ, 0x1f, R222 ;  /* 0x0000001fff037819 */ /* 0x000fe400000114de */
[----:B------:R-:W-:Y:S02]  /*114d0*/  IMAD.IADD R7, R7, 0x1, R8 ;  /* 0x0000000107077824 */ /* 0x000fe400078e0208 */
        /* <DEDUP_REMOVED lines=19> */
[----:B------:R-:W-:Y:S01]  /*11610*/  IMAD.IADD R7, R7, 0x1, R8 ;  /* 0x0000000107077824 */ /* 0x000fe200078e0208 */
[----:B------:R-:W-:Y:S02]  /*11620*/  SHF.R.S32.HI R8, RZ, 0x1f, R3 ;  /* 0x0000001fff087819 */ /* 0x000fe40000011403 */
[----:B------:R-:W-:Y:S01]  /*11630*/  PRMT R10, RZ, 0x654, R10 ;  /* 0x00000654ff0a7816 */ /* 0x000fe2000000000a */
[----:B------:R-:W-:-:S03]  /*11640*/  IMAD.WIDE.U32 R6, R3, UR4, R6 ;  /* 0x0000000403067c25 */ /* 0x000fc6000f8e0006 */
[----:B------:R0:W-:Y:S01]  /*11650*/  SYNCS.ARRIVE.TRANS64.RED.A1T0 RZ, [R10+URZ], RZ ;  /* 0x000000ff0aff79a7 */ /* 0x0001e2000810043f */
[----:B------:R-:W-:-:S04]  /*11660*/  IMAD R8, R8, UR4, RZ ;  /* 0x0000000408087c24 */ /* 0x000fc8000f8e02ff */
[----:B------:R-:W-:Y:S01]  /*11670*/  IMAD R8, R3, UR5, R8 ;  /* 0x0000000503087c24 */ /* 0x000fe2000f8e0208 */
[----:B------:R-:W-:Y:S02]  /*11680*/  ULDC.64 UR4, c[0x0][0xc00] ;  /* 0x0003000000047ab9 */ /* 0x000fe40000000a00 */
[----:B------:R-:W-:Y:S01]  /*11690*/  LEA R3, P0, R6, UR4, 0x2 ;  /* 0x0000000406037c11 */ /* 0x000fe2000f8010ff */
[----:B------:R-:W-:Y:S01]  /*116a0*/  IMAD.IADD R8, R7, 0x1, R8 ;  /* 0x0000000107087824 */ /* 0x000fe200078e0208 */
[----:B------:R-:W-:-:S04]  /*116b0*/  UMOV UR4, 0xffffffff ;  /* 0xffffffff00047882 */ /* 0x000fc80000000000 */
[----:B------:R-:W-:Y:S01]  /*116c0*/  LEA.HI.X R8, R6, UR5, R8, 0x2, P0 ;  /* 0x0000000506087c11 */ /* 0x000fe200080f1408 */
[----:B0-----:R-:W-:Y:S06]  /*116d0*/  BRA.DIV UR4, `(.L_x_10494) ;  /* 0x000000c2043c7947 */ /* 0x001fec000b800000 */
[----:B------:R0:W1:Y:S04]  /*116e0*/  SHFL.IDX PT, R25, R8, RZ, 0x1c1f ;  /* 0x001c1fff08197589 */ /* 0x00006800000e0000 */
[----:B------:R0:W2:Y:S02]  /*116f0*/  SHFL.IDX PT, R12, R3, RZ, 0x1c1f ;  /* 0x001c1fff030c7589 */ /* 0x0000a400000e0000 */
.L_x_10717:
[----:B------:R-:W-:Y:S01]  /*11700*/  ISETP.GE.AND P0, PT, R24, R0, PT ;  /* 0x000000001800720c */ /* 0x000fe20003f06270 */
[----:B------:R-:W-:-:S12]  /*11710*/  BSSY B1, `(.L_x_10495) ;  /* 0x00000d3000017945 */ /* 0x000fd80003800000 */
[----:B------:R-:W-:Y:S05]  /*11720*/  @P0 BRA `(.L_x_10496) ;  /* 0x0000000c00440947 */ /* 0x000fea0003800000 */
[----:B------:R-:W-:Y:S01]  /*11730*/  ULDC UR4, c[0x0][0xbc8] ;  /* 0x0002f20000047ab9 */ /* 0x000fe20000000800 */
[C---:B------:R-:W-:Y:S01]  /*11740*/  VIADD R13, R230.reuse, 0x8 ;  /* 0x00000008e60d7836 */ /* 0x040fe20000000000 */
[C---:B------:R-:W-:Y:S01]  /*11750*/  ISETP.GE.AND P0, PT, R230.reuse, UR4, PT ;  /* 0x00000004e6007c0c */ /* 0x040fe2000bf06270 */
[C---:B------:R-:W-:Y:S02]  /*11760*/  VIADD R11, R230.reuse, 0x10 ;  /* 0x00000010e60b7836 */ /* 0x040fe40000000000 */
[C---:B------:R-:W-:Y:S01]  /*11770*/  VIADD R14, R230.reuse, 0x8 ;  /* 0x00000008e60e7836 */ /* 0x040fe20000000000 */
        /* <DEDUP_REMOVED lines=21> */
[----:B-1----:R-:W-:Y:S01]  /*118d0*/  @!P0 LEA R6, P2, R11, R12, 0x2 ;  /* 0x0000000c0b068211 */ /* 0x002fe200078410ff */
[----:B------:R-:W-:-:S03]  /*118e0*/  VIADD R28, R230, 0x60 ;  /* 0x00000060e61c7836 */ /* 0x000fc60000000000 */
        /* <DEDUP_REMOVED lines=17> */
[C---:B------:R-:W-:Y:S02]  /*11a00*/  VIADD R13, R230.reuse, 0x38 ;  /* 0x00000038e60d7836 */ /* 0x040fe40000000000 */
[----:B------:R1:W-:Y:S01]  /*11a10*/  @!P0 ST.E.64 desc[UR60][R6.64], R20 ;  /* 0x0000001406008985 */ /* 0x0003e2000c101b3c */
[----:B------:R-:W-:Y:S02]  /*11a20*/  SHF.R.S32.HI R14, RZ, 0x1f, R14 ;  /* 0x0000001fff0e7819 */ /* 0x000fe4000001140e */
[----:B------:R-:W-:Y:S02]  /*11a30*/  ISETP.GE.AND P1, PT, R13, UR4, PT ;  /* 0x000000040d007c0c */ /* 0x000fe4000bf26270 */
[----:B-1----:R-:W-:Y:S01]  /*11a40*/  @!P2 LEA R6, P0, R11, R12, 0x2 ;  /* 0x0000000c0b06a211 */ /* 0x002fe200078010ff */
[----:B------:R-:W-:-:S02]  /*11a50*/  VIADD R20, R230, 0x60 ;  /* 0x00000060e6147836 */ /* 0x000fc40000000000 */
[C---:B------:R-:W-:Y:S01]  /*11a60*/  VIADD R21, R230.reuse, 0x80 ;  /* 0x00000080e6157836 */ /* 0x040fe20000000000 */
[----:B------:R-:W-:Y:S01]  /*11a70*/  @!P2 LEA.HI.X R7, R11, R25, R14, 0x2, P0 ;  /* 0x000000190b07a211 */ /* 0x000fe200000f140e */
[----:B------:R-:W-:Y:S01]  /*11a80*/  VIADD R11, R230, 0x30 ;  /* 0x00000030e60b7836 */ /* 0x000fe20000000000 */
[----:B------:R-:W-:Y:S01]  /*11a90*/  ISETP.GE.AND P0, PT, R154, UR4, PT ;  /* 0x000000049a007c0c */ /* 0x000fe2000bf06270 */
[----:B------:R-:W-:Y:S01]  /*11aa0*/  VIADD R14, R230, 0x48 ;  /* 0x00000048e60e7836 */ /* 0x000fe20000000000 */
[----:B------:R-:W-:Y:S01]  /*11ab0*/  SHF.R.S32.HI R20, RZ, 0x1f, R20 ;  /* 0x0000001fff147819 */ /* 0x000fe20000011414 */
[----:B------:R1:W-:Y:S01]  /*11ac0*/  @!P2 ST.E.64 desc[UR60][R6.64], R44 ;  /* 0x0000002c0600a985 */ /* 0x0003e2000c101b3c */
[----:B------:R-:W-:Y:S02]  /*11ad0*/  SHF.R.S32.HI R11, RZ, 0x1f, R11 ;  /* 0x0000001fff0b7819 */ /* 0x000fe4000001140b */
[----:B-1----:R-:W-:-:S04]  /*11ae0*/  @!P3 LEA R6, P2, R10, R12, 0x2 ;  /* 0x0000000c0a06b211 */ /* 0x002fc800078410ff */
[-C--:B------:R-:W-:Y:S02]  /*11af0*/  @!P3 LEA.HI.X R7, R10, R25.reuse, R11, 0x2, P2 ;  /* 0x000000190a07b211 */ /* 0x080fe400010f140b */
[----:B------:R-:W-:Y:S02]  /*11b00*/  ISETP.GE.AND P2, PT, R14, UR4, PT ;  /* 0x000000040e007c0c */ /* 0x000fe4000bf46270 */
[C---:B------:R-:W-:Y:S01]  /*11b10*/  @!P1 LEA R10, P4, R13.reuse, R12, 0x2 ;  /* 0x0000000c0d0a9211 */ /* 0x040fe200078810ff */
        /* <DEDUP_REMOVED lines=10> */
[----:B------:R-:W-:Y:S01]  /*11bc0*/  VIADD R24, R230, 0x50 ;  /* 0x00000050e6187836 */ /* 0x000fe20000000000 */
[----:B--2---:R-:W-:-:S03]  /*11bd0*/  @!P2 LEA R10, P5, R14, R12, 0x2 ;  /* 0x0000000c0e0aa211 */ /* 0x004fc600078a10ff */
[----:B------:R1:W-:Y:S01]  /*11be0*/  @!P0 ST.E.64 desc[UR60][R6.64], R56 ;  /* 0x0000003806008985 */ /* 0x0003e2000c101b3c */
[----:B------:R-:W-:Y:S02]  /*11bf0*/  ISETP.GE.AND P0, PT, R28, UR4, PT ;  /* 0x000000041c007c0c */ /* 0x000fe4000bf06270 */
[----:B------:R-:W-:Y:S01]  /*11c00*/  @!P2 LEA.HI.X R11, R14, R25, R15, 0x2, P5 ;  /* 0x000000190e0ba211 */ /* 0x000fe200028f140f */
[C---:B------:R-:W-:Y:S01]  /*11c10*/  VIADD R14, R230.reuse, 0x68 ;  /* 0x00000068e60e7836 */ /* 0x040fe20000000000 */
[----:B------:R-:W-:Y:S01]  /*11c20*/  SHF.R.S32.HI R24, RZ, 0x1f, R24 ;  /* 0x0000001fff187819 */ /* 0x000fe20000011418 */
[----:B------:R-:W-:Y:S02]  /*11c30*/  VIADD R15, R230, 0x58 ;  /* 0x00000058e60f7836 */ /* 0x000fe40000000000 */
[----:B------:R2:W-:Y:S01]  /*11c40*/  @!P2 ST.E.64 desc[UR60][R10.64], R60 ;  /* 0x0000003c0a00a985 */ /* 0x0005e2000c101b3c */
[----:B------:R-:W-:Y:S02]  /*11c50*/  ISETP.GE.AND P2, PT, R14, UR4, PT ;  /* 0x000000040e007c0c */ /* 0x000fe4000bf46270 */
[----:B------:R-:W-:-:S02]  /*11c60*/  SHF.R.S32.HI R15, RZ, 0x1f, R15 ;  /* 0x0000001fff0f7819 */ /* 0x000fc4000001140f */
[----:B-1----:R-:W-:-:S04]  /*11c70*/  @!P3 LEA R6, P4, R40, R12, 0x2 ;  /* 0x0000000c2806b211 */ /* 0x002fc800078810ff */
[----:B------:R-:W-:Y:S01]  /*11c80*/  @!P3 LEA.HI.X R7, R40, R25, R24, 0x2, P4 ;  /* 0x000000192807b211 */ /* 0x000fe200020f1418 */
[----:B------:R-:W-:Y:S01]  /*11c90*/  VIADD R24, R230, 0x70 ;  /* 0x00000070e6187836 */ /* 0x000fe20000000000 */
[----:B--2---:R-:W-:-:S03]  /*11ca0*/  @!P1 LEA R10, P5, R13, R12, 0x2 ;  /* 0x0000000c0d0a9211 */ /* 0x004fc600078a10ff */
[----:B------:R1:W-:Y:S01]  /*11cb0*/  @!P3 ST.E.64 desc[UR60][R6.64], R64 ;  /* 0x000000400600b985 */ /* 0x0003e2000c101b3c */
[----:B------:R-:W-:Y:S02]  /*11cc0*/  ISETP.GE.AND P3, PT, R24, UR4, PT ;  /* 0x0000000418007c0c */ /* 0x000fe4000bf66270 */
[----:B------:R-:W-:Y:S01]  /*11cd0*/  @!P1 LEA.HI.X R11, R13, R25, R15, 0x2, P5 ;  /* 0x000000190d0b9211 */ /* 0x000fe200028f140f */
[C---:B------:R-:W-:Y:S02]  /*11ce0*/  VIADD R13, R230.reuse, 0x78 ;  /* 0x00000078e60d7836 */ /* 0x040fe40000000000 */
[----:B------:R-:W-:Y:S02]  /*11cf0*/  VIADD R15, R230, 0x68 ;  /* 0x00000068e60f7836 */ /* 0x000fe40000000000 */
[----:B------:R2:W-:Y:S01]  /*11d00*/  @!P1 ST.E.64 desc[UR60][R10.64], R68 ;  /* 0x000000440a009985 */ /* 0x0005e2000c101b3c */
[----:B------:R-:W-:Y:S02]  /*11d10*/  ISETP.GE.AND P1, PT, R13, UR4, PT ;  /* 0x000000040d007c0c */ /* 0x000fe4000bf26270 */
[----:B------:R-:W-:-:S02]  /*11d20*/  SHF.R.S32.HI R15, RZ, 0x1f, R15 ;  /* 0x0000001fff0f7819 */ /* 0x000fc4000001140f */
[----:B-1----:R-:W-:-:S04]  /*11d30*/  @!P0 LEA R6, P4, R28, R12, 0x2 ;  /* 0x0000000c1c068211 */ /* 0x002fc800078810ff */
[-C--:B------:R-:W-:Y:S01]  /*11d40*/  @!P0 LEA.HI.X R7, R28, R25.reuse, R20, 0x2, P4 ;  /* 0x000000191c078211 */ /* 0x080fe200020f1414 */
        /* <DEDUP_REMOVED lines=8> */
[----:B------:R-:W-:Y:S01]  /*11dd0*/  VIADD R15, R230, 0x78 ;  /* 0x00000078e60f7836 */ /* 0x000fe20000000000 */
[----:B------:R-:W-:Y:S01]  /*11de0*/  SHF.R.S32.HI R28, RZ, 0x1f, R28 ;  /* 0x0000001fff1c7819 */ /* 0x000fe2000001141c */
[----:B------:R2:W-:Y:S01]  /*11df0*/  @!P2 ST.E.64 desc[UR60][R10.64], R76 ;  /* 0x0000004c0a00a985 */ /* 0x0005e2000c101b3c */
[----:B------:R-:W-:-:S02]  /*11e00*/  ISETP.GE.AND P2, PT, R14, UR4, PT ;  /* 0x000000040e007c0c */ /* 0x000fc4000bf46270 */
[----:B------:R-:W-:Y:S02]  /*11e10*/  SHF.R.S32.HI R15, RZ, 0x1f, R15 ;  /* 0x0000001fff0f7819 */ /* 0x000fe4000001140f */
        /* <DEDUP_REMOVED lines=15> */
[-C--:B------:R-:W-:Y:S01]  /*11f10*/  @!P0 LEA.HI.X R7, R21, R25.reuse, R24, 0x2, P4 ;  /* 0x0000001915078211 */ /* 0x080fe200020f1418 */
        /* <DEDUP_REMOVED lines=21> */
[----:B------:R-:W-:-:S02]  /*12070*/  IADD3 R14, R230, 0xb8, RZ ;  /* 0x000000b8e60e7810 */ /* 0x000fc40007ffe0ff */
[----:B------:R-:W-:Y:S01]  /*12080*/  SHF.R.S32.HI R21, RZ, 0x1f, R21 ;  /* 0x0000001fff157819 */ /* 0x000fe20000011415 */
[----:B------:R2:W-:Y:S01]  /*12090*/  @!P1 ST.E.64 desc[UR60][R10.64], R100 ;  /* 0x000000640a009985 */ /* 0x0005e2000c101b3c */
[----:B------:R-:W-:Y:S02]  /*120a0*/  ISETP.GE.AND P1, PT, R14, UR4, PT ;  /* 0x000000040e007c0c */ /* 0x000fe4000bf26270 */
[----:B-1----:R-:W-:-:S04]  /*120b0*/  @!P0 LEA R6, P3, R24, R12, 0x2 ;  /* 0x0000000c18068211 */ /* 0x002fc800078610ff */
[----:B------:R-:W-:Y:S02]  /*120c0*/  @!P0 LEA.HI.X R7, R24, R25, R28, 0x2, P3 ;  /* 0x0000001918078211 */ /* 0x000fe400018f141c */
[----:B--2---:R-:W-:-:S03]  /*120d0*/  @!P2 LEA R10, P5, R15, R12, 0x2 ;  /* 0x0000000c0f0aa211 */ /* 0x004fc600078a10ff */
[----:B------:R1:W-:Y:S01]  /*120e0*/  @!P0 ST.E.64 desc[UR60][R6.64], R104 ;  /* 0x0000006806008985 */ /* 0x0003e2000c101b3c */
[----:B------:R-:W-:Y:S02]  /*120f0*/  ISETP.GE.AND P0, PT, R13, UR4, PT ;  /* 0x000000040d007c0c */ /* 0x000fe4000bf06270 */
[----:B------:R-:W-:Y:S01]  /*12100*/  @!P2 LEA.HI.X R11, R15, R25, R21, 0x2, P5 ;  /* 0x000000190f0ba211 */ /* 0x000fe200028f1415 */
[C---:B------:R-:W-:Y:S02]  /*12110*/  VIADD R21, R230.reuse, 0xb0 ;  /* 0x000000b0e6157836 */ /* 0x040fe40000000000 */
[----:B------:R-:W-:Y:S02]  /*12120*/  VIADD R15, R230, 0xb8 ;  /* 0x000000b8e60f7836 */ /* 0x000fe40000000000 */
[----:B------:R2:W-:Y:S01]  /*12130*/  @!P2 ST.E.64 desc[UR60][R10.64], R108 ;  /* 0x0000006c0a00a985 */ /* 0x0005e2000c101b3c */
[----:B------:R-:W-:Y:S02]  /*12140*/  SHF.R.S32.HI R21, RZ, 0x1f, R21 ;  /* 0x0000001fff157819 */ /* 0x000fe40000011415 */
[----:B------:R-:W-:-:S02]  /*12150*/  SHF.R.S32.HI R15, RZ, 0x1f, R15 ;  /* 0x0000001fff0f7819 */ /* 0x000fc4000001140f */
[----:B------:R-:W-:Y:S02]  /*12160*/  ISETP.GE.AND P2, PT, R237, UR4, PT ;  /* 0x00000004ed007c0c */ /* 0x000fe4000bf46270 */
[----:B-1----:R-:W-:-:S04]  /*12170*/  @!P4 LEA R6, P3, R20, R12, 0x2 ;  /* 0x0000000c1406c211 */ /* 0x002fc800078610ff */
[-C--:B------:R-:W-:Y:S02]  /*12180*/  @!P4 LEA.HI.X R7, R20, R25.reuse, R21, 0x2, P3 ;  /* 0x000000191407c211 */ /* 0x080fe400018f1415 */
[----:B------:R-:W-:Y:S02]  /*12190*/  ISETP.GE.AND P3, PT, R236, UR4, PT ;  /* 0x00000004ec007c0c */ /* 0x000fe4000bf66270 */
[C---:B--2---:R-:W-:Y:S01]  /*121a0*/  @!P1 LEA R10, P5, R14.reuse, R12, 0x2 ;  /* 0x0000000c0e0a9211 */ /* 0x044fe200078a10ff */
[----:B------:R1:W-:Y:S01]  /*121b0*/  @!P4 ST.E.64 desc[UR60][R6.64], R112 ;  /* 0x000000700600c985 */ /* 0x0003e2000c101b3c */
[----:B------:R-:W-:Y:S02]  /*121c0*/  SHF.R.S32.HI R20, RZ, 0x1f, R237 ;  /* 0x0000001fff147819 */ /* 0x000fe400000114ed */
[----:B------:R-:W-:Y:S01]  /*121d0*/  @!P1 LEA.HI.X R11, R14, R25, R15, 0x2, P5 ;  /* 0x000000190e0b9211 */ /* 0x000fe200028f140f */
[----:B------:R-:W-:Y:S01]  /*121e0*/  VIADD R14, R230, 0xc0 ;  /* 0x000000c0e60e7836 */ /* 0x000fe20000000000 */
[----:B------:R-:W-:-:S03]  /*121f0*/  SHF.R.S32.HI R21, RZ, 0x1f, R232 ;  /* 0x0000001fff157819 */ /* 0x000fc600000114e8 */
[----:B------:R2:W-:Y:S01]  /*12200*/  @!P1 ST.E.64 desc[UR60][R10.64], R116 ;  /* 0x000000740a009985 */ /* 0x0005e2000c101b3c */
[----:B------:R-:W-:Y:S02]  /*12210*/  SHF.R.S32.HI R14, RZ, 0x1f, R14 ;  /* 0x0000001fff0e7819 */ /* 0x000fe4000001140e */
[----:B------:R-:W-:Y:S02]  /*12220*/  ISETP.GE.AND P1, PT, R235, UR4, PT ;  /* 0x00000004eb007c0c */ /* 0x000fe4000bf26270 */
[----:B-1----:R-:W-:-:S04]  /*12230*/  @!P0 LEA R6, P4, R13, R12, 0x2 ;  /* 0x0000000c0d068211 */ /* 0x002fc800078810ff */
[-C--:B------:R-:W-:Y:S02]  /*12240*/  @!P0 LEA.HI.X R7, R13, R25.reuse, R14, 0x2, P4 ;  /* 0x000000190d078211 */ /* 0x080fe400020f140e */
[-C--:B------:R-:W-:Y:S02]  /*12250*/  @!P3 LEA R14, P4, R236, R12.reuse, 0x2 ;  /* 0x0000000cec0eb211 */ /* 0x080fe400078810ff */
[C---:B--2---:R-:W-:Y:S01]  /*12260*/  @!P2 LEA R10, P5, R237.reuse, R12, 0x2 ;  /* 0x0000000ced0aa211 */ /* 0x044fe200078a10ff */
[----:B------:R1:W-:Y:S01]  /*12270*/  @!P0 ST.E.64 desc[UR60][R6.64], R120 ;  /* 0x0000007806008985 */ /* 0x0003e2000c101b3c */
[----:B------:R-:W-:Y:S02]  /*12280*/  SHF.R.S32.HI R13, RZ, 0x1f, R236 ;  /* 0x0000001fff0d7819 */ /* 0x000fe400000114ec */
[----:B------:R-:W-:Y:S02]  /*12290*/  ISETP.GE.AND P0, PT, R234, UR4, PT ;  /* 0x00000004ea007c0c */ /* 0x000fe4000bf06270 */
[----:B------:R-:W-:-:S02]  /*122a0*/  @!P2 LEA.HI.X R11, R237, R25, R20, 0x2, P5 ;  /* 0x00000019ed0ba211 */ /* 0x000fc400028f1414 */
[----:B------:R-:W-:Y:S02]  /*122b0*/  @!P3 LEA.HI.X R15, R236, R25, R13, 0x2, P4 ;  /* 0x00000019ec0fb211 */ /* 0x000fe400020f140d */
[----:B------:R-:W-:Y:S01]  /*122c0*/  ISETP.GE.AND P4, PT, R233, UR4, PT ;  /* 0x00000004e9007c0c */ /* 0x000fe2000bf86270 */
[----:B------:R2:W-:Y:S01]  /*122d0*/  @!P2 ST.E.64 desc[UR60][R10.64], R124 ;  /* 0x0000007c0a00a985 */ /* 0x0005e2000c101b3c */
[----:B------:R-:W-:Y:S02]  /*122e0*/  SHF.R.S32.HI R13, RZ, 0x1f, R235 ;  /* 0x0000001fff0d7819 */ /* 0x000fe400000114eb */
[----:B------:R-:W-:Y:S01]  /*122f0*/  ISETP.GE.AND P2, PT, R232, UR4, PT ;  /* 0x00000004e8007c0c */ /* 0x000fe2000bf46270 */
[----:B------:R3:W-:Y:S01]  /*12300*/  @!P3 ST.E.64 desc[UR60][R14.64], R128 ;  /* 0x000000800e00b985 */ /* 0x0007e2000c101b3c */
[----:B-1----:R-:W-:Y:S02]  /*12310*/  @!P1 LEA R6, P5, R235, R12, 0x2 ;  /* 0x0000000ceb069211 */ /* 0x002fe400078a10ff */
[----:B------:R-:W-:-:S02]  /*12320*/  ISETP.GE.AND P3, PT, R231, UR4, PT ;  /* 0x00000004e7007c0c */ /* 0x000fc4000bf66270 */
[-C--:B------:R-:W-:Y:S02]  /*12330*/  @!P1 LEA.HI.X R7, R235, R25.reuse, R13, 0x2, P5 ;  /* 0x00000019eb079211 */ /* 0x080fe400028f140d */
[----:B------:R-:W-:Y:S02]  /*12340*/  SHF.R.S32.HI R13, RZ, 0x1f, R234 ;  /* 0x0000001fff0d7819 */ /* 0x000fe400000114ea */
[----:B------:R-:W-:Y:S01]  /*12350*/  SHF.R.S32.HI R20, RZ, 0x1f, R231 ;  /* 0x0000001fff147819 */ /* 0x000fe200000114e7 */
[----:B------:R1:W-:Y:S01]  /*12360*/  @!P1 ST.E.64 desc[UR60][R6.64], R132 ;  /* 0x0000008406009985 */ /* 0x0003e2000c101b3c */
[CC--:B--2---:R-:W-:Y:S02]  /*12370*/  @!P0 LEA R10, P5, R234.reuse, R12.reuse, 0x2 ;  /* 0x0000000cea0a8211 */ /* 0x0c4fe400078a10ff */
[----:B---3--:R-:W-:Y:S02]  /*12380*/  @!P4 LEA R14, P1, R233, R12, 0x2 ;  /* 0x0000000ce90ec211 */ /* 0x008fe400078210ff */
[----:B------:R-:W-:-:S02]  /*12390*/  @!P0 LEA.HI.X R11, R234, R25, R13, 0x2, P5 ;  /* 0x00000019ea0b8211 */ /* 0x000fc400028f140d */
[----:B------:R-:W-:-:S03]  /*123a0*/  SHF.R.S32.HI R13, RZ, 0x1f, R233 ;  /* 0x0000001fff0d7819 */ /* 0x000fc600000114e9 */
[----:B------:R3:W-:Y:S01]  /*123b0*/  @!P0 ST.E.64 desc[UR60][R10.64], R136 ;  /* 0x000000880a008985 */ /* 0x0007e2000c101b3c */
[-C--:B------:R-:W-:Y:S02]  /*123c0*/  @!P4 LEA.HI.X R15, R233, R25.reuse, R13, 0x2, P1 ;  /* 0x00000019e90fc211 */ /* 0x080fe400008f140d */
[CC--:B-1----:R-:W-:Y:S02]  /*123d0*/  @!P2 LEA R6, P5, R232.reuse, R12.reuse, 0x2 ;  /* 0x0000000ce806a211 */ /* 0x0c2fe400078a10ff */
[C---:B------:R-:W-:Y:S01]  /*123e0*/  @!P3 LEA R12, P1, R231.reuse, R12, 0x2 ;  /* 0x0000000ce70cb211 */ /* 0x040fe200078210ff */
[----:B------:R3:W-:Y:S01]  /*123f0*/  @!P4 ST.E.64 desc[UR60][R14.64], R140 ;  /* 0x0000008c0e00c985 */ /* 0x0007e2000c101b3c */
[-C--:B------:R-:W-:Y:S02]  /*12400*/  @!P2 LEA.HI.X R7, R232, R25.reuse, R21, 0x2, P5 ;  /* 0x00000019e807a211 */ /* 0x080fe400028f1415 */
[----:B------:R-:W-:-:S03]  /*12410*/  @!P3 LEA.HI.X R13, R231, R25, R20, 0x2, P1 ;  /* 0x00000019e70db211 */ /* 0x000fc600008f1414 */
[----:B------:R3:W-:Y:S04]  /*12420*/  @!P2 ST.E.64 desc[UR60][R6.64], R144 ;  /* 0x000000900600a985 */ /* 0x0007e8000c101b3c */
[----:B------:R3:W-:Y:S02]  /*12430*/  @!P3 ST.E.64 desc[UR60][R12.64], R148 ;  /* 0x000000940c00b985 */ /* 0x0007e4000c101b3c */
.L_x_10496:
[----:B------:R-:W-:Y:S05]  /*12440*/  BSYNC B1 ;  /* 0x0000000000017941 */ /* 0x000fea0003800000 */
.L_x_10495:
[----:B------:R-:W-:-:S03]  /*12450*/  UMOV UR4, 0xffffffff ;  /* 0xffffffff00047882 */ /* 0x000fc60000000000 */
[----:B------:R-:W-:Y:S05]  /*12460*/  BRA.DIV UR4, `(.L_x_10497) ;  /* 0x000000b604107947 */ /* 0x000fea000b800000 */
[----:B---3--:R3:W4:Y:S04]  /*12470*/  SHFL.IDX PT, R10, R8, 0x1, 0x1c1f ;  /* 0x003c1f00080a7f89 */ /* 0x00872800000e0000 */
[----:B0-----:R-:W0:Y:S02]  /*12480*/  SHFL.IDX PT, R3, R3, 0x1, 0x1c1f ;  /* 0x003c1f0003037f89 */ /* 0x001e2400000e0000 */
.L_x_10721:
[----:B------:R-:W-:-:S13]  /*12490*/  ISETP.GE.AND P0, PT, R9, R0, PT ;  /* 0x000000000900720c */ /* 0x000fda0003f06270 */
[----:B------:R-:W-:Y:S05]  /*124a0*/  @P0 BRA `(.L_x_10493) ;  /* 0x0000001c00200947 */ /* 0x000fea0003800000 */
[----:B------:R-:W-:Y:S01]  /*124b0*/  ULDC UR4, c[0x0][0xbc8] ;  /* 0x0002f20000047ab9 */ /* 0x000fe20000000800 */
[C---:B------:R-:W-:Y:S01]  /*124c0*/  VIADD R15, R230.reuse, 0x8 ;  /* 0x00000008e60f7836 */ /* 0x040fe20000000000 */
[C---:B------:R-:W-:Y:S01]  /*124d0*/  ISETP.GE.AND P2, PT, R230.reuse, UR4, PT ;  /* 0x00000004e6007c0c */ /* 0x040fe2000bf46270 */
[C---:B------:R-:W-:Y:S02]  /*124e0*/  VIADD R13, R230.reuse, 0x10 ;  /* 0x00000010e60d7836 */ /* 0x040fe40000000000 */
[C---:B------:R-:W-:Y:S01]  /*124f0*/  VIADD R11, R230.reuse, 0x18 ;  /* 0x00000018e60b7836 */ /* 0x040fe20000000000 */
[----:B------:R-:W-:Y:S01]  /*12500*/  ISETP.GE.AND P3, PT, R15, UR4, PT ;  /* 0x000000040f007c0c */ /* 0x000fe2000bf66270 */
[C---:B------:R-:W-:Y:S01]  /*12510*/  VIADD R20, R230.reuse, 0x8 ;  /* 0x00000008e6147836 */ /* 0x040fe20000000000 */
[----:B------:R-:W-:Y:S01]  /*12520*/  ISETP.GE.AND P1, PT, R13, UR4, PT ;  /* 0x000000040d007c0c */ /* 0x000fe2000bf26270 */
[C---:B--2---:R-:W-:Y:S01]  /*12530*/  VIADD R12, R230.reuse, 0x20 ;  /* 0x00000020e60c7836 */ /* 0x044fe20000000000 */
[----:B------:R-:W-:Y:S01]  /*12540*/  ISETP.GE.AND P0, PT, R11, UR4, PT ;  /* 0x000000040b007c0c */ /* 0x000fe2000bf06270 */
[----:B------:R-:W-:Y:S01]  /*12550*/  VIADD R14, R230, 0x10 ;  /* 0x00000010e60e7836 */ /* 0x000fe20000000000 */
[----:B------:R-:W-:-:S03]  /*12560*/  SHF.R.S32.HI R20, RZ, 0x1f, R20 ;  /* 0x0000001fff147819 */ /* 0x000fc60000011414 */
[----:B0-----:R-:W-:Y:S01]  /*12570*/  @!P2 IMAD.MOV.U32 R6, RZ, RZ, R3 ;  /* 0x000000ffff06a224 */ /* 0x001fe200078e0003 */
[----:B------:R-:W-:Y:S01]  /*12580*/  SHF.R.S32.HI R14, RZ, 0x1f, R14 ;  /* 0x0000001fff0e7819 */ /* 0x000fe2000001140e */
[----:B----4-:R-:W-:Y:S02]  /*12590*/  @!P2 IMAD.MOV.U32 R7, RZ, RZ, R10 ;  /* 0x000000ffff07a224 */ /* 0x010fe400078e000a */
[----:B---3--:R-:W-:Y:S01]  /*125a0*/  @!P3 LEA R8, P4, R15, R3, 0x2 ;  /* 0x000000030f08b211 */ /* 0x008fe200078810ff */
[----:B------:R-:W-:-:S03]  /*125b0*/  @!P2 IMAD.WIDE R6, R230, 0x4, R6 ;  /* 0x00000004e606a825 */ /* 0x000fc600078e0206 */
[----:B------:R-:W-:Y:S01]  /*125c0*/  @!P3 LEA.HI.X R9, R15, R10, R20, 0x2, P4 ;  /* 0x0000000a0f09b211 */ /* 0x000fe200020f1414 */
[----:B------:R-:W-:Y:S01]  /*125d0*/  VIADD R15, R230, 0x28 ;  /* 0x00000028e60f7836 */ /* 0x000fe20000000000 */
[----:B------:R0:W-:Y:S01]  /*125e0*/  @!P2 ST.E.64 desc[UR60][R6.64], R26 ;  /* 0x0000001a0600a985 */ /* 0x0001e2000c101b3c */
[----:B------:R-:W-:Y:S01]  /*125f0*/  ISETP.GE.AND P2, PT, R12, UR4, PT ;  /* 0x000000040c007c0c */ /* 0x000fe2000bf46270 */
[----:B------:R-:W-:Y:S02]  /*12600*/  VIADD R20, R230, 0x18 ;  /* 0x00000018e6147836 */ /* 0x000fe40000000000 */
[----:B------:R2:W-:Y:S01]  /*12610*/  @!P3 ST.E.64 desc[UR60][R8.64], R30 ;  /* 0x0000001e0800b985 */ /* 0x0005e2000c101b3c */
[----:B------:R-:W-:Y:S02]  /*12620*/  ISETP.GE.AND P3, PT, R15, UR4, PT ;  /* 0x000000040f007c0c */ /* 0x000fe4000bf66270 */
[----:B------:R-:W-:Y:S02]  /*12630*/  SHF.R.S32.HI R20, RZ, 0x1f, R20 ;  /* 0x0000001fff147819 */ /* 0x000fe40000011414 */
[----:B0-----:R-:W-:-:S04]  /*12640*/  @!P1 LEA R6, P5, R13, R3, 0x2 ;  /* 0x000000030d069211 */ /* 0x001fc800078a10ff */
[-C--:B------:R-:W-:Y:S01]  /*12650*/  @!P1 LEA.HI.X R7, R13, R10.reuse, R14, 0x2, P5 ;  /* 0x0000000a0d079211 */ /* 0x080fe200028f140e */
[C---:B------:R-:W-:Y:S01]  /*12660*/  VIADD R13, R230.reuse, 0x30 ;  /* 0x00000030e60d7836 */ /* 0x040fe20000000000 */
[----:B--2---:R-:W-:Y:S01]  /*12670*/  @!P0 LEA R8, P4, R11, R3, 0x2 ;  /* 0x000000030b088211 */ /* 0x004fe200078810ff */
[C---:B------:R-:W-:Y:S02]  /*12680*/  VIADD R14, R230.reuse, 0x20 ;  /* 0x00000020e60e7836 */ /* 0x040fe40000000000 */
[----:B------:R0:W-:Y:S01]  /*12690*/  @!P1 ST.E.64 desc[UR60][R6.64], R34 ;  /* 0x0000002206009985 */ /* 0x0001e2000c101b3c */
[----:B------:R-:W-:Y:S02]  /*126a0*/  ISETP.GE.AND P1, PT, R13, UR4, PT ;  /* 0x000000040d007c0c */ /* 0x000fe4000bf26270 */
[----:B------:R-:W-:Y:S02]  /*126b0*/  SHF.R.S32.HI R14, RZ, 0x1f, R14 ;  /* 0x0000001fff0e7819 */ /* 0x000fe4000001140e */
[----:B------:R-:W-:Y:S01]  /*126c0*/  @!P0 LEA.HI.X R9, R11, R10, R20, 0x2, P4 ;  /* 0x0000000a0b098211 */ /* 0x000fe200020f1414 */
[----:B------:R-:W-:-:S02]  /*126d0*/  VIADD R11, R230, 0x38 ;  /* 0x00000038e60b7836 */ /* 0x000fc40000000000 */
[----:B------:R-:W-:Y:S02]  /*126e0*/  VIADD R20, R230, 0x28 ;  /* 0x00000028e6147836 */ /* 0x000fe40000000000 */
[----:B------:R2:W-:Y:S01]  /*126f0*/  @!P0 ST.E.64 desc[UR60][R8.64], R38 ;  /* 0x0000002608008985 */ /* 0x0005e2000c101b3c */
[----:B------:R-:W-:Y:S02]  /*12700*/  ISETP.GE.AND P0, PT, R11, UR4, PT ;  /* 0x000000040b007c0c */ /* 0x000fe4000bf06270 */
[----:B------:R-:W-:Y:S02]  /*12710*/  SHF.R.S32.HI R20, RZ, 0x1f, R20 ;  /* 0x0000001fff147819 */ /* 0x000fe40000011414 */
[----:B0-----:R-:W-:-:S04]  /*12720*/  @!P2 LEA R6, P5, R12, R3, 0x2 ;  /* 0x000000030c06a211 */ /* 0x001fc800078a10ff */
[-C--:B------:R-:W-:Y:S01]  /*12730*/  @!P2 LEA.HI.X R7, R12, R10.reuse, R14, 0x2, P5 ;  /* 0x0000000a0c07a211 */ /* 0x080fe200028f140e */
[C---:B------:R-:W-:Y:S02]  /*12740*/  VIADD R12, R230.reuse, 0x40 ;  /* 0x00000040e60c7836 */ /* 0x040fe40000000000 */
[----:B------:R-:W-:Y:S01]  /*12750*/  VIADD R14, R230, 0x30 ;  /* 0x00000030e60e7836 */ /* 0x000fe20000000000 */
[C---:B--2---:R-:W-:Y:S01]  /*12760*/  @!P3 LEA R8, P4, R15.reuse, R3, 0x2 ;  /* 0x000000030f08b211 */ /* 0x044fe200078810ff */
[----:B------:R0:W-:Y:S01]  /*12770*/  @!P2 ST.E.64 desc[UR60][R6.64], R4 ;  /* 0x000000040600a985 */ /* 0x0001e2000c101b3c */
[----:B------:R-:W-:Y:S02]  /*12780*/  ISETP.GE.AND P2, PT, R12, UR4, PT ;  /* 0x000000040c007c0c */ /* 0x000fe4000bf46270 */
[----:B------:R-:W-:Y:S02]  /*12790*/  SHF.R.S32.HI R14, RZ, 0x1f, R14 ;  /* 0x0000001fff0e7819 */ /* 0x000fe4000001140e */
[----:B------:R-:W-:Y:S01]  /*127a0*/  @!P3 LEA.HI.X R9, R15, R10, R20, 0x2, P4 ;  /* 0x0000000a0f09b211 */ /* 0x000fe200020f1414 */
[----:B------:R-:W-:-:S02]  /*127b0*/  VIADD R15, R230, 0x48 ;  /* 0x00000048e60f7836 */ /* 0x000fc40000000000 */
[C---:B------:R-:W-:Y:S02]  /*127c0*/  VIADD R20, R230.reuse, 0x38 ;  /* 0x00000038e6147836 */ /* 0x040fe40000000000 */
[----:B------:R-:W-:Y:S01]  /*127d0*/  @!P3 ST.E.64 desc[UR60][R8.64], R46 ;  /* 0x0000002e0800b985 */ /* 0x000fe2000c101b3c */
[----:B------:R-:W-:Y:S02]  /*127e0*/  ISETP.GE.AND P3, PT, R15, UR4, PT ;  /* 0x000000040f007c0c */ /* 0x000fe4000bf66270 */
[----:B------:R-:W-:Y:S02]  /*127f0*/  SHF.R.S32.HI R20, RZ, 0x1f, R20 ;  /* 0x0000001fff147819 */ /* 0x000fe40000011414 */
[-C--:B0-----:R-:W-:Y:S02]  /*12800*/  @!P1 LEA R4, P5, R13, R3.reuse, 0x2 ;  /* 0x000000030d049211 */ /* 0x081fe400078a10ff */
[----:B------:R-:W-:Y:S02]  /*12810*/  @!P0 LEA R6, P4, R11, R3, 0x2 ;  /* 0x000000030b068211 */ /* 0x000fe400078810ff */
[-C--:B------:R-:W-:Y:S01]  /*12820*/  @!P1 LEA.HI.X R5, R13, R10.reuse, R14, 0x2, P5 ;  /* 0x0000000a0d059211 */ /* 0x080fe200028f140e */
[C---:B------:R-:W-:Y:S01]  /*12830*/  VIADD R13, R230.reuse, 0x50 ;  /* 0x00000050e60d7836 */ /* 0x040fe20000000000 */
[----:B------:R-:W-:Y:S01]  /*12840*/  @!P0 LEA.HI.X R7, R11, R10, R20, 0x2, P4 ;  /* 0x0000000a0b078211 */ /* 0x000fe200020f1414 */
[----:B------:R-:W-:-:S02]  /*12850*/  VIADD R14, R230, 0x40 ;  /* 0x00000040e60e7836 */ /* 0x000fc40000000000 */
[----:B------:R0:W-:Y:S01]  /*12860*/  @!P1 ST.E.64 desc[UR60][R4.64], R50 ;  /* 0x0000003204009985 */ /* 0x0001e2000c101b3c */
[----:B------:R-:W-:Y:S01]  /*12870*/  ISETP.GE.AND P1, PT, R13, UR4, PT ;  /* 0x000000040d007c0c */ /* 0x000fe2000bf26270 */
[C---:B------:R-:W-:Y:S01]  /*12880*/  VIADD R11, R230.reuse, 0x58 ;  /* 0x00000058e60b7836 */ /* 0x040fe20000000000 */
[----:B------:R-:W-:Y:S01]  /*12890*/  SHF.R.S32.HI R14, RZ, 0x1f, R14 ;  /* 0x0000001fff0e7819 */ /* 0x000fe2000001140e */
[----:B------:R-:W-:Y:S01]  /*128a0*/  VIADD R20, R230, 0x48 ;  /* 0x00000048e6147836 */ /* 0x000fe20000000000 */
[----:B------:R2:W-:Y:S02]  /*128b0*/  @!P0 ST.E.64 desc[UR60][R6.64], R54 ;  /* 0x0000003606008985 */ /* 0x0005e4000c101b3c */
[----:B------:R-:W-:Y:S02]  /*128c0*/  ISETP.GE.AND P0, PT, R11, UR4, PT ;  /* 0x000000040b007c0c */ /* 0x000fe4000bf06270 */
[----:B------:R-:W-:Y:S02]  /*128d0*/  SHF.R.S32.HI R20, RZ, 0x1f, R20 ;  /* 0x0000001fff147819 */ /* 0x000fe40000011414 */
[----:B0-----:R-:W-:-:S04]  /*128e0*/  @!P2 LEA R4, P5, R12, R3, 0x2 ;  /* 0x000000030c04a211 */ /* 0x001fc800078a10ff */
[-C--:B------:R-:W-:Y:S01]  /*128f0*/  @!P2 LEA.HI.X R5, R12, R10.reuse, R14, 0x2, P5 ;  /* 0x0000000a0c05a211 */ /* 0x080fe200028f140e */
[C---:B------:R-:W-:Y:S01]  /*12900*/  VIADD R12, R230.reuse, 0x60 ;  /* 0x00000060e60c7836 */ /* 0x040fe20000000000 */
[C---:B--2---:R-:W-:Y:S01]  /*12910*/  @!P3 LEA R6, P4, R15.reuse, R3, 0x2 ;  /* 0x000000030f06b211 */ /* 0x044fe200078810ff */
[----:B------:R-:W-:Y:S02]  /*12920*/  VIADD R14, R230, 0x50 ;  /* 0x00000050e60e7836 */ /* 0x000fe40000000000 */
        /* <DEDUP_REMOVED lines=14> */
[----:B--2---:R-:W-:Y:S02]  /*12a10*/  @!P0 LEA R6, P4, R11, R3, 0x2 ;  /* 0x000000030b068211 */ /* 0x004fe400078810ff */
        /* <DEDUP_REMOVED lines=14> */
[----:B--2---:R-:W-:Y:S02]  /*12b00*/  @!P3 LEA R6, P4, R15, R3, 0x2 ;  /* 0x000000030f06b211 */ /* 0x004fe400078810ff */
        /* <DEDUP_REMOVED lines=43> */
[-C--:B------:R-:W-:Y:S01]  /*12dc0*/  @!P0 LEA.HI.X R7, R11, R10.reuse, R20, 0x2, P5 ;  /* 0x0000000a0b078211 */ /* 0x080fe200028f1414 */
[C---:B------:R-:W-:Y:S02]  /*12dd0*/  VIADD R11, R230.reuse, 0xb8 ;  /* 0x000000b8e60b7836 */ /* 0x040fe40000000000 */
[----:B------:R-:W-:Y:S02]  /*12de0*/  VIADD R20, R230, 0xa8 ;  /* 0x000000a8e6147836 */ /* 0x000fe40000000000 */
[----:B------:R2:W-:Y:S01]  /*12df0*/  @!P0 ST.E.64 desc[UR60][R6.64], R102 ;  /* 0x0000006606008985 */ /* 0x0005e2000c101b3c */
[C---:B0-----:R-:W-:Y:S02]  /*12e00*/  @!P2 LEA R4, P1, R12.reuse, R3, 0x2 ;  /* 0x000000030c04a211 */ /* 0x041fe400078210ff */
[----:B------:R-:W-:Y:S02]  /*12e10*/  SHF.R.S32.HI R20, RZ, 0x1f, R20 ;  /* 0x0000001fff147819 */ /* 0x000fe40000011414 */
[----:B------:R-:W-:Y:S01]  /*12e20*/  @!P2 LEA.HI.X R5, R12, R10, R14, 0x2, P1 ;  /* 0x0000000a0c05a211 */ /* 0x000fe200008f140e */
[C---:B------:R-:W-:Y:S01]  /*12e30*/  VIADD R14, R230.reuse, 0xb0 ;  /* 0x000000b0e60e7836 */ /* 0x040fe20000000000 */
[----:B------:R-:W-:Y:S01]  /*12e40*/  ISETP.GE.AND P1, PT, R11, UR4, PT ;  /* 0x000000040b007c0c */ /* 0x000fe2000bf26270 */
[----:B------:R-:W-:-:S02]  /*12e50*/  VIADD R12, R230, 0xc0 ;  /* 0x000000c0e60c7836 */ /* 0x000fc40000000000 */
[----:B------:R0:W-:Y:S01]  /*12e60*/  @!P2 ST.E.64 desc[UR60][R4.64], R106 ;  /* 0x0000006a0400a985 */ /* 0x0001e2000c101b3c */
[----:B------:R-:W-:Y:S02]  /*12e70*/  SHF.R.S32.HI R14, RZ, 0x1f, R14 ;  /* 0x0000001fff0e7819 */ /* 0x000fe4000001140e */
[C---:B--2---:R-:W-:Y:S02]  /*12e80*/  @!P4 LEA R6, P0, R15.reuse, R3, 0x2 ;  /* 0x000000030f06c211 */ /* 0x044fe400078010ff */
[----:B------:R-:W-:Y:S02]  /*12e90*/  ISETP.GE.AND P2, PT, R12, UR4, PT ;  /* 0x000000040c007c0c */ /* 0x000fe4000bf46270 */
[----:B------:R-:W-:Y:S02]  /*12ea0*/  @!P4 LEA.HI.X R7, R15, R10, R20, 0x2, P0 ;  /* 0x0000000a0f07c211 */ /* 0x000fe400000f1414 */
[----:B------:R-:W-:-:S03]  /*12eb0*/  ISETP.GE.AND P0, PT, R237, UR4, PT ;  /* 0x00000004ed007c0c */ /* 0x000fc6000bf06270 */
[----:B------:R2:W-:Y:S01]  /*12ec0*/  @!P4 ST.E.64 desc[UR60][R6.64], R110 ;  /* 0x0000006e0600c985 */ /* 0x0005e2000c101b3c */
[----:B0-----:R-:W-:-:S04]  /*12ed0*/  @!P3 LEA R4, P5, R13, R3, 0x2 ;  /* 0x000000030d04b211 */ /* 0x001fc800078a10ff */
[----:B------:R-:W-:Y:S01]  /*12ee0*/  @!P3 LEA.HI.X R5, R13, R10, R14, 0x2, P5 ;  /* 0x0000000a0d05b211 */ /* 0x000fe200028f140e */
[C---:B------:R-:W-:Y:S02]  /*12ef0*/  VIADD R14, R230.reuse, 0xb8 ;  /* 0x000000b8e60e7836 */ /* 0x040fe40000000000 */
[----:B------:R-:W-:Y:S02]  /*12f00*/  VIADD R13, R230, 0xc0 ;  /* 0x000000c0e60d7836 */ /* 0x000fe40000000000 */
[----:B------:R0:W-:Y:S01]  /*12f10*/  @!P3 ST.E.64 desc[UR60][R4.64], R114 ;  /* 0x000000720400b985 */ /* 0x0001e2000c101b3c */
[----:B------:R-:W-:Y:S02]  /*12f20*/  SHF.R.S32.HI R14, RZ, 0x1f, R14 ;  /* 0x0000001fff0e7819 */ /* 0x000fe4000001140e */
[----:B--2---:R-:W-:Y:S02]  /*12f30*/  @!P1 LEA R6, P4, R11, R3, 0x2 ;  /* 0x000000030b069211 */ /* 0x004fe400078810ff */
[----:B------:R-:W-:-:S02]  /*12f40*/  ISETP.GE.AND P3, PT, R236, UR4, PT ;  /* 0x00000004ec007c0c */ /* 0x000fc4000bf66270 */
[----:B------:R-:W-:Y:S02]  /*12f50*/  SHF.R.S32.HI R13, RZ, 0x1f, R13 ;  /* 0x0000001fff0d7819 */ /* 0x000fe4000001140d */
[----:B------:R-:W-:Y:S02]  /*12f60*/  @!P1 LEA.HI.X R7, R11, R10, R14, 0x2, P4 ;  /* 0x0000000a0b079211 */ /* 0x000fe400020f140e */
[-C--:B------:R-:W-:Y:S02]  /*12f70*/  @!P0 LEA R8, P4, R237, R3.reuse, 0x2 ;  /* 0x00000003ed088211 */ /* 0x080fe400078810ff */
[----:B------:R-:W-:Y:S01]  /*12f80*/  SHF.R.S32.HI R11, RZ, 0x1f, R237 ;  /* 0x0000001fff0b7819 */ /* 0x000fe200000114ed */
[----:B------:R-:W-:Y:S01]  /*12f90*/  @!P1 ST.E.64 desc[UR60][R6.64], R118 ;  /* 0x0000007606009985 */ /* 0x000fe2000c101b3c */
[----:B0-----:R-:W-:Y:S02]  /*12fa0*/  @!P2 LEA R4, P5, R12, R3, 0x2 ;  /* 0x000000030c04a211 */ /* 0x001fe400078a10ff */
[----:B------:R-:W-:-:S02]  /*12fb0*/  ISETP.GE.AND P1, PT, R235, UR4, PT ;  /* 0x00000004eb007c0c */ /* 0x000fc4000bf26270 */
[-C--:B------:R-:W-:Y:S02]  /*12fc0*/  @!P2 LEA.HI.X R5, R12, R10.reuse, R13, 0x2, P5 ;  /* 0x0000000a0c05a211 */ /* 0x080fe400028f140d */
[----:B------:R-:W-:Y:S02]  /*12fd0*/  @!P0 LEA.HI.X R9, R237, R10, R11, 0x2, P4 ;  /* 0x0000000aed098211 */ /* 0x000fe400020f140b */
[----:B------:R-:W-:Y:S01]  /*12fe0*/  ISETP.GE.AND P4, PT, R234, UR4, PT ;  /* 0x00000004ea007c0c */ /* 0x000fe2000bf86270 */
[----:B------:R0:W-:Y:S01]  /*12ff0*/  @!P2 ST.E.64 desc[UR60][R4.64], R122 ;  /* 0x0000007a0400a985 */ /* 0x0001e2000c101b3c */
[----:B------:R-:W-:Y:S02]  /*13000*/  SHF.R.S32.HI R11, RZ, 0x1f, R236 ;  /* 0x0000001fff0b7819 */ /* 0x000fe400000114ec */
[----:B------:R-:W-:Y:S01]  /*13010*/  ISETP.GE.AND P2, PT, R233, UR4, PT ;  /* 0x00000004e9007c0c */ /* 0x000fe2000bf46270 */
[----:B------:R2:W-:Y:S01]  /*13020*/  @!P0 ST.E.64 desc[UR60][R8.64], R126 ;  /* 0x0000007e08008985 */ /* 0x0005e2000c101b3c */
[----:B------:R-:W-:-:S02]  /*13030*/  ISETP.GE.AND P0, PT, R232, UR4, PT ;  /* 0x00000004e8007c0c */ /* 0x000fc4000bf06270 */
[----:B------:R-:W-:Y:S02]  /*13040*/  SHF.R.S32.HI R12, RZ, 0x1f, R234 ;  /* 0x0000001fff0c7819 */ /* 0x000fe400000114ea */
[----:B------:R-:W-:Y:S02]  /*13050*/  SHF.R.S32.HI R14, RZ, 0x1f, R233 ;  /* 0x0000001fff0e7819 */ /* 0x000fe400000114e9 */
[----:B0-----:R-:W-:-:S04]  /*13060*/  @!P3 LEA R4, P5, R236, R3, 0x2 ;  /* 0x00000003ec04b211 */ /* 0x001fc800078a10ff */
[-C--:B------:R-:W-:Y:S02]  /*13070*/  @!P3 LEA.HI.X R5, R236, R10.reuse, R11, 0x2, P5 ;  /* 0x0000000aec05b211 */ /* 0x080fe400028f140b */
[----:B------:R-:W-:Y:S02]  /*13080*/  SHF.R.S32.HI R11, RZ, 0x1f, R235 ;  /* 0x0000001fff0b7819 */ /* 0x000fe400000114eb */
[CC--:B------:R-:W-:Y:S01]  /*13090*/  @!P1 LEA R6, P5, R235.reuse, R3.reuse, 0x2 ;  /* 0x00000003eb069211 */ /* 0x0c0fe200078a10ff */
[----:B------:R0:W-:Y:S03]  /*130a0*/  @!P3 ST.E.64 desc[UR60][R4.64], R130 ;  /* 0x000000820400b985 */ /* 0x0001e6000c101b3c */
[----:B------:R-:W-:Y:S02]  /*130b0*/  @!P1 LEA.HI.X R7, R235, R10, R11, 0x2, P5 ;  /* 0x0000000aeb079211 */ /* 0x000fe400028f140b */
[----:B--2---:R-:W-:-:S02]  /*130c0*/  @!P2 LEA R8, P5, R233, R3, 0x2 ;  /* 0x00000003e908a211 */ /* 0x004fc400078a10ff */
[----:B------:R-:W-:Y:S01]  /*130d0*/  SHF.R.S32.HI R11, RZ, 0x1f, R232 ;  /* 0x0000001fff0b7819 */ /* 0x000fe200000114e8 */
[----:B------:R2:W-:Y:S01]  /*130e0*/  @!P1 ST.E.64 desc[UR60][R6.64], R134 ;  /* 0x0000008606009985 */ /* 0x0005e2000c101b3c */
[----:B------:R-:W-:Y:S02]  /*130f0*/  @!P2 LEA.HI.X R9, R233, R10, R14, 0x2, P5 ;  /* 0x0000000ae909a211 */ /* 0x000fe400028f140e */
[----:B0-----:R-:W-:-:S04]  /*13100*/  @!P4 LEA R4, P3, R234, R3, 0x2 ;  /* 0x00000003ea04c211 */ /* 0x001fc800078610ff */
[----:B------:R-:W-:Y:S02]  /*13110*/  @!P4 LEA.HI.X R5, R234, R10, R12, 0x2, P3 ;  /* 0x0000000aea05c211 */ /* 0x000fe400018f140c */
[----:B------:R-:W-:-:S03]  /*13120*/  @!P0 LEA R12, P3, R232, R3, 0x2 ;  /* 0x00000003e80c8211 */ /* 0x000fc600078610ff */
[----:B------:R2:W-:Y:S01]  /*13130*/  @!P4 ST.E.64 desc[UR60][R4.64], R138 ;  /* 0x0000008a0400c985 */ /* 0x0005e2000c101b3c */
[----:B------:R-:W-:-:S03]  /*13140*/  @!P0 LEA.HI.X R13, R232, R10, R11, 0x2, P3 ;  /* 0x0000000ae80d8211 */ /* 0x000fc600018f140b */
[----:B------:R2:W-:Y:S04]  /*13150*/  @!P2 ST.E.64 desc[UR60][R8.64], R142 ;  /* 0x0000008e0800a985 */ /* 0x0005e8000c101b3c */
[----:B------:R2:W-:Y:S01]  /*13160*/  @!P0 ST.E.64 desc[UR60][R12.64], R146 ;  /* 0x000000920c008985 */ /* 0x0005e2000c101b3c */
[----:B------:R-:W-:-:S13]  /*13170*/  ISETP.GE.AND P0, PT, R231, UR4, PT ;  /* 0x00000004e7007c0c */ /* 0x000fda000bf06270 */
[----:B--2---:R-:W-:Y:S05]  /*13180*/  @P0 BRA `(.L_x_10493) ;  /* 0x0000000c00e80947 */ /* 0x004fea0003800000 */
[----:B------:R-:W-:Y:S02]  /*13190*/  SHF.R.S32.HI R11, RZ, 0x1f, R231 ;  /* 0x0000001fff0b7819 */ /* 0x000fe400000114e7 */
[----:B------:R-:W-:-:S04]  /*131a0*/  LEA R4, P0, R231, R3, 0x2 ;  /* 0x00000003e7047211 */ /* 0x000fc800078010ff */
[----:B------:R-:W-:-:S05]  /*131b0*/  LEA.HI.X R5, R231, R10, R11, 0x2, P0 ;  /* 0x0000000ae7057211 */ /* 0x000fca00000f140b */
[----:B------:R0:W-:Y:S01]  /*131c0*/  ST.E.64 desc[UR60][R4.64], R150 ;  /* 0x0000009604007985 */ /* 0x0001e2000c101b3c */
[----:B------:R-:W-:Y:S05]  /*131d0*/  BRA `(.L_x_10493) ;  /* 0x0000000c00d47947 */ /* 0x000fea0003800000 */
.L_x_10480:
        /* <DEDUP_REMOVED lines=8> */
[----:B------:R-:W-:-:S07]  /*13260*/  IADD3.X R5, R224, UR7, RZ, P2, !PT ;  /* 0x00000007e0057c10 */ /* 0x000fce00097fe4ff */
[----:B------:R-:W-:Y:S01]  /*13270*/  @P1 IADD3 R6, P2, R223, UR4, RZ ;  /* 0x00000004df061c10 */ /* 0x000fe2000ff5e0ff */
[----:B------:R-:W-:Y:S02]  /*13280*/  ULDC UR4, c[0x0][0xb88] ;  /* 0x0002e20000047ab9 */ /* 0x000fe40000000800 */
[----:B------:R-:W-:Y:S01]  /*13290*/  IMAD.U32 R20, RZ, RZ, UR4 ;  /* 0x00000004ff147e24 */ /* 0x000fe2000f8e00ff */
[----:B------:R-:W-:Y:S01]  /*132a0*/  @P1 IADD3.X R7, R224, UR5, RZ, P2, !PT ;  /* 0x00000005e0071c10 */ /* 0x000fe200097fe4ff */
[----:B------:R2:W5:Y:S04]  /*132b0*/  @P0 LDG.E R3, desc[UR60][R4.64] ;  /* 0x0000003c04030981 */ /* 0x000568000c1e1900 */
[----:B------:R2:W5:Y:S01]  /*132c0*/  @P1 LDG.E R20, desc[UR60][R6.64] ;  /* 0x0000003c06141981 */ /* 0x000562000c1e1900 */
[----:B------:R-:W-:Y:S01]  /*132d0*/  ISETP.NE.AND P2, PT, R221, RZ, PT ;  /* 0x000000ffdd00720c */ /* 0x000fe20003f45270 */
[----:B------:R-:W3:-:S12]  /*132e0*/  S2R R0, SR_TID.X ;  /* 0x0000000000007919 */ /* 0x000ed80000002100 */
[----:B------:R-:W4:Y:S01]  /*132f0*/  @!P2 LDC R221, c[0x0][0xbd4] ;  /* 0x0002f500ffddab82 */ /* 0x000f220000000800 */
[----:B---3--:R-:W-:Y:S02]  /*13300*/  IADD3 R30, R0, -0x80, RZ ;  /* 0xffffff80001e7810 */ /* 0x008fe40007ffe0ff */
[----:B----4-:R-:W-:Y:S02]  /*13310*/  ISETP.GT.AND P2, PT, R221, 0x1, PT ;  /* 0x00000001dd00780c */ /* 0x010fe40003f44270 */
[----:B------:R-:W-:Y:S01]  /*13320*/  ISETP.GT.AND P3, PT, R30, 0x7f, PT ;  /* 0x0000007f1e00780c */ /* 0x000fe20003f64270 */
[----:B--2---:R-:W-:-:S12]  /*13330*/  @P1 BRA `(.L_x_10498) ;  /* 0x0000000000101947 */ /* 0x004fd80003800000 */
[----:B------:R-:W-:Y:S05]  /*13340*/  @!P0 BRA `(.L_x_10498) ;  /* 0x00000000000c8947 */ /* 0x000fea0003800000 */
[----:B------:R-:W2:Y:S04]  /*13350*/  LDG.E R7, desc[UR60][R4.64] ;  /* 0x0000003c04077981 */ /* 0x000ea8000c1e1900 */
[----:B-----5:R-:W2:Y:S02]  /*13360*/  LDG.E R20, desc[UR60][R4.64+0x4] ;  /* 0x0000043c04147981 */ /* 0x020ea4000c1e1900 */
[----:B--2---:R-:W-:-:S07]  /*13370*/  IMAD.IADD R20, R20, 0x1, -R7 ;  /* 0x0000000114147824 */ /* 0x004fce00078e0a07 */
.L_x_10498:
        /* <DEDUP_REMOVED lines=49> */
[----:B------:R-:W-:Y:S02]  /*13690*/  IMAD.MOV.U32 R7, RZ, RZ, -0x800000 ;  /* 0xff800000ff077424 */ /* 0x000fe400078e00ff */
[----:B------:R-:W-:-:S04]  /*136a0*/  IMAD.WIDE.U32 R8, R6, R11, R8 ;  /* 0x0000000b06087225 */ /* 0x000fc800078e0008 */
[----:B------:R-:W-:Y:S01]  /*136b0*/  IMAD R13, R6, R13, R0 ;  /* 0x0000000d060d7224 */ /* 0x000fe200078e0200 */
[----:B0-----:R-:W-:-:S03]  /*136c0*/  LEA R4, P0, R8, R4, 0x2 ;  /* 0x0000000408047211 */ /* 0x001fc600078010ff */
[----:B------:R-:W-:-:S05]  /*136d0*/  IMAD.IADD R0, R9, 0x1, R13 ;  /* 0x0000000109007824 */ /* 0x000fca00078e020d */
[----:B--2---:R-:W-:-:S05]  /*136e0*/  LEA.HI.X R5, R8, R5, R0, 0x2, P0 ;  /* 0x0000000508057211 */ /* 0x004fca00000f1400 */
[----:B------:R2:W-:Y:S02]  /*136f0*/  STG.E desc[UR60][R4.64], R7 ;  /* 0x0000000704007986 */ /* 0x0005e4000c10193c */
.L_x_10500:
[----:B------:R-:W-:Y:S05]  /*13700*/  BSYNC B1 ;  /* 0x0000000000017941 */ /* 0x000fea0003800000 */
.L_x_10499:
[----:B------:R-:W-:Y:S05]  /*13710*/  @P2 BRA `(.L_x_10493) ;  /* 0x0000000800842947 */ /* 0x000fea0003800000 */
[----:B------:R-:W3:Y:S01]  /*13720*/  LDC R21, c[0x0][0xce8] ;  /* 0x00033a00ff157b82 */ /* 0x000ee20000000800 */
[----:B--2---:R-:W-:Y:S01]  /*13730*/  SHF.R.S32.HI R5, RZ, 0x1f, R30 ;  /* 0x0000001fff057819 */ /* 0x004fe2000001141e */
[----:B------:R-:W-:Y:S01]  /*13740*/  ULDC.64 UR4, c[0x0][0xba0] ;  /* 0x0002e80000047ab9 */ /* 0x000fe20000000a00 */
[----:B------:R-:W-:Y:S02]  /*13750*/  VIADD R25, R203, 0xc0 ;  /* 0x000000c0cb197836 */ /* 0x000fe40000000000 */
[----:B------:R-:W-:Y:S01]  /*13760*/  LEA.HI R8, R5, R30, RZ, 0x3 ;  /* 0x0000001e05087211 */ /* 0x000fe200078f18ff */
[----:B------:R-:W-:Y:S02]  /*13770*/  IMAD R0, R26, UR4, RZ ;  /* 0x000000041a007c24 */ /* 0x000fe4000f8e02ff */
[C---:B------:R-:W-:Y:S01]  /*13780*/  IMAD.WIDE.U32 R4, R3.reuse, UR4, RZ ;  /* 0x0000000403047c25 */ /* 0x040fe2000f8e00ff */
[----:B------:R-:W-:Y:S02]  /*13790*/  LOP3.LUT R9, R8, 0xfffffff8, RZ, 0xc0, !PT ;  /* 0xfffffff808097812 */ /* 0x000fe400078ec0ff */
[----:B------:R-:W-:Y:S01]  /*137a0*/  SHF.R.S32.HI R8, RZ, 0x3, R8 ;  /* 0x00000003ff087819 */ /* 0x000fe20000011408 */
[----:B------:R-:W-:Y:S01]  /*137b0*/  IMAD R7, R3, UR5, R0 ;  /* 0x0000000503077c24 */ /* 0x000fe2000f8e0200 */
[----:B------:R-:W-:Y:S01]  /*137c0*/  ULDC.64 UR4, c[0x0][0xbe8] ;  /* 0x0002fa0000047ab9 */ /* 0x000fe20000000a00 */
[----:B------:R-:W-:-:S02]  /*137d0*/  IMAD.IADD R0, R30, 0x1, -R9 ;  /* 0x000000011e007824 */ /* 0x000fc400078e0a09 */
        /* <DEDUP_REMOVED lines=9> */
[----:B------:R-:W2:Y:S08]  /*13870*/  @P0 LDC R6, c[0x0][0xcec] ;  /* 0x00033b00ff060b82 */ /* 0x000eb00000000800 */
[----:B------:R-:W3:Y:S01]  /*13880*/  @P0 LDC R11, c[0x0][0xcf0] ;  /* 0x00033c00ff0b0b82 */ /* 0x000ee20000000800 */
[----:B--2---:R-:W-:-:S04]  /*13890*/  @P0 IMAD.HI.U32 R0, R9, R6, RZ ;  /* 0x0000000609000227 */ /* 0x004fc800078e00ff */
[----:B------:R-:W-:Y:S01]  /*138a0*/  IMAD R6, R28, UR4, RZ ;  /* 0x000000041c067c24 */ /* 0x000fe2000f8e02ff */
[----:B---3--:R-:W-:-:S03]  /*138b0*/  @P0 SHF.R.U32.HI R3, RZ, R11, R0 ;  /* 0x0000000bff030219 */ /* 0x008fc60000011600 */
[----:B------:R-:W-:Y:S01]  /*138c0*/  IMAD R7, R29, UR5, R6 ;  /* 0x000000051d077c24 */ /* 0x000fe2000f8e0206 */
[----:B------:R-:W-:Y:S01]  /*138d0*/  ULDC.64 UR4, c[0x0][0xbe0] ;  /* 0x0002f80000047ab9 */ /* 0x000fe20000000a00 */
[--C-:B------:R-:W-:Y:S01]  /*138e0*/  SHF.R.S32.HI R0, RZ, 0x1f, R3.reuse ;  /* 0x0000001fff007819 */ /* 0x100fe20000011403 */
[----:B------:R-:W-:Y:S02]  /*138f0*/  IMAD.MOV R6, RZ, RZ, -R3 ;  /* 0x000000ffff067224 */ /* 0x000fe400078e0a03 */
[----:B------:R-:W-:Y:S02]  /*13900*/  IMAD.IADD R5, R5, 0x1, R7 ;  /* 0x0000000105057824 */ /* 0x000fe400078e0207 */
[----:B------:R-:W-:Y:S01]  /*13910*/  IMAD R7, R21, R6, R9 ;  /* 0x0000000615077224 */ /* 0x000fe200078e0209 */
[----:B------:R-:W-:Y:S01]  /*13920*/  SHF.R.S32.HI R6, RZ, 0x1f, R25 ;  /* 0x0000001fff067819 */ /* 0x000fe20000011419 */
        /* <DEDUP_REMOVED lines=9> */
[----:B------:R-:W-:-:S03]  /*139c0*/  ULDC.64 UR4, c[0x0][0xb80] ;  /* 0x0002e00000047ab9 */ /* 0x000fc60000000a00 */
[----:B------:R-:W-:Y:S01]  /*139d0*/  IMAD.IADD R5, R5, 0x1, R3 ;  /* 0x0000000105057824 */ /* 0x000fe200078e0203 */
[----:B------:R-:W-:Y:S01]  /*139e0*/  LEA R3, P0, R4, UR4, 0x1 ;  /* 0x0000000404037c11 */ /* 0x000fe2000f8008ff */
[----:B------:R-:W-:-:S03]  /*139f0*/  UMOV UR4, 0xffffffff ;  /* 0xffffffff00047882 */ /* 0x000fc60000000000 */
[----:B------:R-:W-:Y:S01]  /*13a00*/  LEA.HI.X R4, R4, UR5, R5, 0x1, P0 ;  /* 0x0000000504047c11 */ /* 0x000fe200080f0c05 */
[----:B------:R-:W-:Y:S08]  /*13a10*/  BRA.DIV UR4, `(.L_x_10501) ;  /* 0x0000009e04f07947 */ /* 0x000ff0000b800000 */
[----:B------:R2:W3:Y:S04]  /*13a20*/  SHFL.IDX PT, R0, R4, RZ, 0x181f ;  /* 0x00181fff04007589 */ /* 0x0004e800000e0000 */
[----:B------:R2:W4:Y:S02]  /*13a30*/  SHFL.IDX PT, R14, R3, RZ, 0x181f ;  /* 0x00181fff030e7589 */ /* 0x00052400000e0000 */
.L_x_10724:
        /* <DEDUP_REMOVED lines=12> */
[-C--:B----4-:R-:W-:Y:S02]  /*13b00*/  @!P3 LEA R8, P5, R203, R14.reuse, 0x1 ;  /* 0x0000000ecb08b211 */ /* 0x090fe400078a08ff */
[----:B------:R-:W-:Y:S02]  /*13b10*/  @!P2 LEA R10, P4, R219, R14, 0x1 ;  /* 0x0000000edb0aa211 */ /* 0x000fe400078808ff */
[----:B---3--:R-:W-:Y:S02]  /*13b20*/  @!P3 LEA.HI.X R9, R203, R0, R5, 0x1, P5 ;  /* 0x00000000cb09b211 */ /* 0x008fe400028f0c05 */
[----:B------:R-:W-:Y:S02]  /*13b30*/  SHF.R.S32.HI R5, RZ, 0x1f, R218 ;  /* 0x0000001fff057819 */ /* 0x000fe400000114da */
[----:B------:R-:W-:Y:S01]  /*13b40*/  @!P1 LEA R12, P5, R218, R14, 0x1 ;  /* 0x0000000eda0c9211 */ /* 0x000fe200078a08ff */
[----:B------:R3:W-:Y:S01]  /*13b50*/  @!P3 ST.E.128 desc[UR60][R8.64], RZ ;  /* 0x000000ff0800b985 */ /* 0x0007e2000c101d3c */
[----:B------:R-:W-:-:S02]  /*13b60*/  @!P2 LEA.HI.X R11, R219, R0, R15, 0x1, P4 ;  /* 0x00000000db0ba211 */ /* 0x000fc400020f0c0f */
[C---:B------:R-:W-:Y:S02]  /*13b70*/  @!P0 LEA R14, P4, R25.reuse, R14, 0x1 ;  /* 0x0000000e190e8211 */ /* 0x040fe400078808ff */
[-C--:B------:R-:W-:Y:S01]  /*13b80*/  @!P1 LEA.HI.X R13, R218, R0.reuse, R5, 0x1, P5 ;  /* 0x00000000da0d9211 */ /* 0x080fe200028f0c05 */
[----:B------:R3:W-:Y:S01]  /*13b90*/  @!P2 ST.E.128 desc[UR60][R10.64], RZ ;  /* 0x000000ff0a00a985 */ /* 0x0007e2000c101d3c */
[----:B------:R-:W-:-:S03]  /*13ba0*/  @!P0 LEA.HI.X R15, R25, R0, R6, 0x1, P4 ;  /* 0x00000000190f8211 */ /* 0x000fc600020f0c06 */
[----:B------:R3:W-:Y:S04]  /*13bb0*/  @!P1 ST.E.128 desc[UR60][R12.64], RZ ;  /* 0x000000ff0c009985 */ /* 0x0007e8000c101d3c */
[----:B------:R3:W-:Y:S02]  /*13bc0*/  @!P0 ST.E.128 desc[UR60][R14.64], RZ ;  /* 0x000000ff0e008985 */ /* 0x0007e4000c101d3c */
.L_x_10503:
[----:B------:R-:W-:Y:S05]  /*13bd0*/  BSYNC B1 ;  /* 0x0000000000017941 */ /* 0x000fea0003800000 */
.L_x_10502:
[----:B------:R-:W-:-:S03]  /*13be0*/  UMOV UR4, 0xffffffff ;  /* 0xffffffff00047882 */ /* 0x000fc60000000000 */
[----:B------:R-:W-:Y:S05]  /*13bf0*/  BRA.DIV UR4, `(.L_x_10504) ;  /* 0x0000009e04ac7947 */ /* 0x000fea000b800000 */
[----:B---3--:R3:W0:Y:S04]  /*13c00*/  SHFL.IDX PT, R0, R4, 0x1, 0x181f ;  /* 0x00381f0004007f89 */ /* 0x00862800000e0000 */
[----:B----4-:R3:W4:Y:S02]  /*13c10*/  SHFL.IDX PT, R14, R3, 0x1, 0x181f ;  /* 0x00381f00030e7f89 */ /* 0x01072400000e0000 */
.L_x_10728:
        /* <DEDUP_REMOVED lines=12> */
[-C--:B----4-:R-:W-:Y:S02]  /*13ce0*/  @!P3 LEA R8, P5, R203, R14.reuse, 0x1 ;  /* 0x0000000ecb08b211 */ /* 0x090fe400078a08ff */
        /* <DEDUP_REMOVED lines=11> */
.L_x_10506:
[----:B------:R-:W-:Y:S05]  /*13da0*/  BSYNC B1 ;  /* 0x0000000000017941 */ /* 0x000fea0003800000 */
.L_x_10505:
[----:B------:R-:W-:-:S03]  /*13db0*/  UMOV UR4, 0xffffffff ;  /* 0xffffffff00047882 */ /* 0x000fc60000000000 */
[----:B------:R-:W-:Y:S05]  /*13dc0*/  BRA.DIV UR4, `(.L_x_10507) ;  /* 0x0000009e04807947 */ /* 0x000fea000b800000 */
[----:B0-----:R0:W0:Y:S04]  /*13dd0*/  SHFL.IDX PT, R0, R4, 0x2, 0x181f ;  /* 0x00581f0004007f89 */ /* 0x00102800000e0000 */
[----:B----4-:R4:W0:Y:S02]  /*13de0*/  SHFL.IDX PT, R14, R3, 0x2, 0x181f ;  /* 0x00581f00030e7f89 */ /* 0x01082400000e0000 */
.L_x_10732:
        /* <DEDUP_REMOVED lines=12> */
[-C--:B0-----:R-:W-:Y:S02]  /*13eb0*/  @!P3 LEA R8, P5, R203, R14.reuse, 0x1 ;  /* 0x0000000ecb08b211 */ /* 0x081fe400078a08ff */
[----:B------:R-:W-:Y:S02]  /*13ec0*/  @!P2 LEA R10, P4, R219, R14, 0x1 ;  /* 0x0000000edb0aa211 */ /* 0x000fe400078808ff */
[----:B------:R-:W-:Y:S02]  /*13ed0*/  @!P3 LEA.HI.X R9, R203, R0, R12, 0x1, P5 ;  /* 0x00000000cb09b211 */ /* 0x000fe400028f0c0c */
        /* <DEDUP_REMOVED lines=9> */
.L_x_10509:
[----:B------:R-:W-:Y:S05]  /*13f70*/  BSYNC B1 ;  /* 0x0000000000017941 */ /* 0x000fea0003800000 */
.L_x_10508:
[----:B------:R-:W-:-:S03]  /*13f80*/  UMOV UR4, 0xffffffff ;  /* 0xffffffff00047882 */ /* 0x000fc60000000000 */
[----:B------:R-:W-:Y:S05]  /*13f90*/  BRA.DIV UR4, `(.L_x_10510) ;  /* 0x0000009e04547947 */ /* 0x000fea000b800000 */
[----:B0-----:R0:W0:Y:S04]  /*13fa0*/  SHFL.IDX PT, R0, R4, 0x3, 0x181f ;  /* 0x00781f0004007f89 */ /* 0x00102800000e0000 */
[----:B------:R0:W0:Y:S02]  /*13fb0*/  SHFL.IDX PT, R14, R3, 0x3, 0x181f ;  /* 0x00781f00030e7f89 */ /* 0x00002400000e0000 */
.L_x_10736:
        /* <DEDUP_REMOVED lines=11> */
[-C--:B------:R-:W-:Y:S02]  /*14070*/  @!P3 LEA R4, P5, R203, R14.reuse, 0x1 ;  /* 0x0000000ecb04b211 */ /* 0x080fe400078a08ff */
        /* <DEDUP_REMOVED lines=11> */
.L_x_10493:
[----:B------:R-:W-:Y:S05]  /*14130*/  BSYNC B0 ;  /* 0x0000000000007941 */ /* 0x000fea0003800000 */
.L_x_10479:
[----:B------:R-:W-:Y:S02]  /*14140*/  ULDC UR4, c[0x0][0xd3c] ;  /* 0x00034f0000047ab9 */ /* 0x000fe40000000800 */
[----:B-1----:R-:W-:-:S13]  /*14150*/  ISETP.GE.AND P0, PT, R43, UR4, PT ;  /* 0x000000042b007c0c */ /* 0x002fda000bf06270 */
[----:B------:R-:W-:Y:S05]  /*14160*/  @!P0 BRA `(.L_x_10511) ;  /* 0xfffffed000b08947 */ /* 0x000fea000383ffff */
[----:B------:R-:W-:Y:S05]  /*14170*/  BRA `(.L_x_10363) ;  /* 0x00000088009c7947 */ /* 0x000fea0003800000 */
.L_x_10361:
        /* <DEDUP_REMOVED lines=20> */
.L_x_10512:
        /* <DEDUP_REMOVED lines=43> */
.L_x_10516:
        /* <DEDUP_REMOVED lines=38> */
.L_x_10514:
        /* <DEDUP_REMOVED lines=20> */
.L_x_10517:
        /* <DEDUP_REMOVED lines=26> */
[----:B------:R-:W-:Y:S02]  /*14ab0*/  ISETP.GE.AND P2, PT, R2, RZ, PT ;  /* 0x000000ff0200720c */ /* 0x000fe40003f46270 */
[----:B------:R-:W-:-:S11]  /*14ac0*/  IADD3 R3, RZ, -R3, RZ ;  /* 0x80000003ff037210 */ /* 0x000fd60007ffe0ff */
        /* <DEDUP_REMOVED lines=26> */
.L_x_10515:
[----:B------:R-:W-:Y:S01]  /*14c70*/  IMAD.U32 R2, RZ, RZ, UR6 ;  /* 0x00000006ff027e24 */ /* 0x000fe2000f8e00ff */
[----:B------:R0:W-:Y:S04]  /*14c80*/  STL [R1+0x4], RZ ;  /* 0x000004ff01007387 */ /* 0x0001e80000100800 */
[----:B------:R0:W-:Y:S04]  /*14c90*/  STL [R1+0x8], RZ ;  /* 0x000008ff01007387 */ /* 0x0001e80000100800 */
[----:B------:R0:W-:Y:S02]  /*14ca0*/  STL [R1], R2 ;  /* 0x0000000201007387 */ /* 0x0001e40000100800 */
.L_x_10518:
        /* <DEDUP_REMOVED lines=10> */
.L_x_10513:
        /* <DEDUP_REMOVED lines=24> */
[----:B------:R-:W-:Y:S02]  /*14ed0*/  IMAD.MOV.U32 R2, RZ, RZ, 0x1 ;  /* 0x00000001ff027424 */ /* 0x000fe400078e00ff */
[----:B------:R-:W-:Y:S01]  /*14ee0*/  IMAD.MOV.U32 R4, RZ, RZ, 0x1 ;  /* 0x00000001ff047424 */ /* 0x000fe200078e00ff */
[----:B---3--:R-:W-:-:S06]  /*14ef0*/  ULEA UR4, UR5, UR4, 0x18 ;  /* 0x0000000405047291 */ /* 0x008fcc000f8ec03f */
[----:B------:R-:W-:-:S04]  /*14f00*/  IMAD.U32 R18, RZ, RZ, UR4 ;  /* 0x00000004ff127e24 */ /* 0x000fc8000f8e00ff */
[----:B------:R-:W-:-:S05]  /*14f10*/  IMAD R3, R3, 0x2, R18 ;  /* 0x0000000203037824 */ /* 0x000fca00078e0212 */
[----:B------:R0:W-:Y:S04]  /*14f20*/  STL [R1+0x14], R3 ;  /* 0x0000140301007387 */ /* 0x0001e80000100800 */
[----:B------:R-:W-:Y:S04]  /*14f30*/  STL [R1+0x80], RZ ;  /* 0x000080ff01007387 */ /* 0x000fe80000100800 */
[----:B------:R2:W-:Y:S01]  /*14f40*/  STL [R1+0x20], R2 ;  /* 0x0000200201007387 */ /* 0x0005e20000100800 */
[----:B0-----:R-:W-:-:S03]  /*14f50*/  LOP3.LUT R3, R0, 0x40, RZ, 0xfc, !PT ;  /* 0x0000004000037812 */ /* 0x001fc600078efcff */
[----:B------:R0:W-:Y:S04]  /*14f60*/  STL [R1+0x10], RZ ;  /* 0x000010ff01007387 */ /* 0x0001e80000100800 */
[----:B------:R0:W-:Y:S01]  /*14f70*/  STL [R1+0x1c], R4 ;  /* 0x00001c0401007387 */ /* 0x0001e20000100800 */
[C---:B--2---:R-:W-:Y:S02]  /*14f80*/  LOP3.LUT R2, R0.reuse, 0x80, RZ, 0xfc, !PT ;  /* 0x0000008000027812 */ /* 0x044fe400078efcff */
[----:B------:R-:W-:-:S07]  /*14f90*/  LOP3.LUT R0, R0, 0xc0, RZ, 0xfc, !PT ;  /* 0x000000c000007812 */ /* 0x000fce00078efcff */
.L_x_10667:
[----:B--2---:R-:W2:Y:S01]  /*14fa0*/  LDL R0, [R1+0xc] ;  /* 0x00000c0001007983 */ /* 0x004ea20000100800 */
[----:B------:R-:W2:Y:S01]  /*14fb0*/  LDC.64 R2, c[0x0][0xd88] ;  /* 0x00036200ff027b82 */ /* 0x000ea20000000a00 */
[----:B------:R-:W-:Y:S05]  /*14fc0*/  YIELD ;  /* 0x0000000000007946 */ /* 0x000fea0003800000 */
[----:B------:R-:W-:Y:S01]  /*14fd0*/  ULDC.64 UR4, c[0x0][0xb20] ;  /* 0x0002c80000047ab9 */ /* 0x000fe20000000a00 */
[----:B01----:R-:W-:Y:S02]  /*14fe0*/  CS2R R8, SRZ ;  /* 0x0000000000087805 */ /* 0x003fe4000001ff00 */
[----:B------:R-:W-:Y:S01]  /*14ff0*/  ISETP.NE.U32.AND P0, PT, RZ, UR4, PT ;  /* 0x00000004ff007c0c */ /* 0x000fe2000bf05070 */
[----:B------:R-:W-:Y:S01]  /*15000*/  ULDC.64 UR10, c[0x0][0xb10] ;  /* 0x0002c400000a7ab9 */ /* 0x000fe20000000a00 */
[----:B------:R-:W-:Y:S01]  /*15010*/  ULDC.64 UR8, c[0x0][0xb08] ;  /* 0x0002c20000087ab9 */ /* 0x000fe20000000a00 */
[----:B------:R-:W-:Y:S01]  /*15020*/  ULDC.64 UR6, c[0x0][0xb00] ;  /* 0x0002c00000067ab9 */ /* 0x000fe20000000a00 */
[----:B--2---:R-:W-:-:S05]  /*15030*/  IMAD.WIDE R2, R0, 0x4, R2 ;  /* 0x0000000400027825 */ /* 0x004fca00078e0202 */
[----:B------:R-:W0:Y:S01]  /*15040*/  LDG.E R13, desc[UR60][R2.64] ;  /* 0x0000003c020d7981 */ /* 0x000e22000c1e1900 */
[----:B------:R-:W-:Y:S01]  /*15050*/  ISETP.NE.AND.EX P0, PT, RZ, UR5, PT, P0 ;  /* 0x00000005ff007c0c */ /* 0x000fe2000bf05300 */
[----:B------:R-:W-:Y:S01]  /*15060*/  IMAD.MOV.U32 R0, RZ, RZ, RZ ;  /* 0x000000ffff007224 */ /* 0x000fe200078e00ff */
[----:B0-----:R-:W-:Y:S01]  /*15070*/  SHF.R.S32.HI R4, RZ, 0x1f, R13 ;  /* 0x0000001fff047819 */ /* 0x001fe2000001140d */
        /* <DEDUP_REMOVED lines=50> */
.L_x_10520:
        /* <DEDUP_REMOVED lines=17> */
.L_x_10521:
[----:B------:R-:W-:Y:S05]  /*154b0*/  @!P0 BRA `(.L_x_10522) ;  /* 0x00000000000c8947 */ /* 0x000fea0003800000 */
[----:B------:R-:W2:Y:S04]  /*154c0*/  LDG.E R8, desc[UR60][R6.64] ;  /* 0x0000003c06087981 */ /* 0x000ea8000c1e1900 */
[----:B------:R-:W2:Y:S02]  /*154d0*/  LDG.E R6, desc[UR60][R6.64+0x4] ;  /* 0x0000043c06067981 */ /* 0x000ea4000c1e1900 */
[----:B--2---:R-:W-:-:S07]  /*154e0*/  IMAD.IADD R8, R6, 0x1, -R8 ;  /* 0x0000000106087824 */ /* 0x004fce00078e0a08 */
.L_x_10522:
[----:B-----5:R-:W-:Y:S02]  /*154f0*/  IMAD.IADD R6, R8, 0x1, -R0 ;  /* 0x0000000108067824 */ /* 0x020fe400078e0a00 */
[----:B------:R-:W2:Y:S04]  /*15500*/  @P2 LDG.E R0, desc[UR60][R4.64] ;  /* 0x0000003c04002981 */ /* 0x000ea8000c1e1900 */
[----:B------:R-:W2:Y:S01]  /*15510*/  @P2 LDG.E R4, desc[UR60][R4.64+0x4] ;  /* 0x0000043c04042981 */ /* 0x000ea2000c1e1900 */
[----:B------:R-:W-:Y:S01]  /*15520*/  LOP3.LUT R14, R10, 0xff, RZ, 0xc0, !PT ;  /* 0x000000ff0a0e7812 */ /* 0x000fe200078ec0ff */
[----:B------:R-:W-:Y:S01]  /*15530*/  BSSY B0, `(.L_x_10523) ;  /* 0x000002a000007945 */ /* 0x000fe20003800000 */
[----:B------:R-:W-:Y:S01]  /*15540*/  SHF.R.U32.HI R10, RZ, 0x10, R10 ;  /* 0x00000010ff0a7819 */ /* 0x000fe2000001160a */
[----:B--2---:R-:W-:-:S04]  /*15550*/  @P2 IMAD.IADD R11, R4, 0x1, -R0 ;  /* 0x00000001040b2824 */ /* 0x004fc800078e0a00 */
[----:B01----:R-:W-:-:S04]  /*15560*/  IMAD.IADD R2, R6, 0x1, R11 ;  /* 0x0000000106027824 */ /* 0x003fc800078e020b */
[C---:B------:R-:W-:Y:S01]  /*15570*/  VIADD R0, R2.reuse, 0x5f ;  /* 0x0000005f02007836 */ /* 0x040fe20000000000 */
[----:B------:R-:W-:-:S03]  /*15580*/  ISETP.GE.AND P1, PT, R2, 0x1, PT ;  /* 0x000000010200780c */ /* 0x000fc60003f26270 */
[----:B------:R-:W-:-:S05]  /*15590*/  IMAD.HI R0, R0, 0x2aaaaaab, RZ ;  /* 0x2aaaaaab00007827 */ /* 0x000fca00078e02ff */
[----:B------:R-:W-:-:S04]  /*155a0*/  SHF.R.U32.HI R2, RZ, 0x1f, R0 ;  /* 0x0000001fff027819 */ /* 0x000fc80000011600 */
[----:B------:R-:W-:Y:S01]  /*155b0*/  LEA.HI.SX32 R12, R0, R2, 0x1c ;  /* 0x00000002000c7211 */ /* 0x000fe200078fe2ff */
[----:B------:R-:W-:-:S04]  /*155c0*/  IMAD.MOV.U32 R0, RZ, RZ, RZ ;  /* 0x000000ffff007224 */ /* 0x000fc800078e00ff */
[----:B------:R0:W-:Y:S04]  /*155d0*/  STL [R1+0x44], R12 ;  /* 0x0000440c01007387 */ /* 0x0001e80000100800 */
[----:B------:R0:W-:Y:S01]  /*155e0*/  STL [R1+0x84], R14 ;  /* 0x0000840e01007387 */ /* 0x0001e20000100800 */
[----:B------:R-:W-:Y:S05]  /*155f0*/  @!P1 BRA `(.L_x_10524) ;  /* 0x0000000000749947 */ /* 0x000fea0003800000 */
        /* <DEDUP_REMOVED lines=29> */
.L_x_10524:
[----:B------:R-:W-:Y:S05]  /*157d0*/  BSYNC B0 ;  /* 0x0000000000007941 */ /* 0x000fea0003800000 */
.L_x_10523:
[-C--:B------:R-:W-:Y:S01]  /*157e0*/  IMAD R2, R14, R0.reuse, RZ ;  /* 0x000000000e027224 */ /* 0x080fe200078e02ff */
[----:B------:R-:W-:Y:S04]  /*157f0*/  BSSY B0, `(.L_x_10525) ;  /* 0x0000141000007945 */ /* 0x000fe80003800000 */
        /* <DEDUP_REMOVED lines=23> */
.L_x_10739:
[----:B-1----:R-:W-:Y:S02]  /*15970*/  ISETP.NE.AND P0, PT, R14, RZ, PT ;  /* 0x000000ff0e00720c */ /* 0x002fe40003f05270 */
[----:B------:R-:W-:-:S11]  /*15980*/  PLOP3.LUT P6, PT, PT, PT, PT, 0x8, 0x0 ;  /* 0x000000000000781c */ /* 0x000fd60003fce170 */
[----:B------:R-:W-:Y:S05]  /*15990*/  @P0 BRA `(.L_x_10528) ;  /* 0x00000000000c0947 */ /* 0x000fea0003800000 */
[----:B------:R-:W-:-:S03]  /*159a0*/  UMOV UR4, 0xffffffff ;  /* 0xffffffff00047882 */ /* 0x000fc60000000000 */
[----:B------:R-:W-:Y:S05]  /*159b0*/  BRA.DIV UR4, `(.L_x_10529) ;  /* 0x0000008604487947 */ /* 0x000fea000b800000 */
[----:B------:R-:W-:-:S13]  /*159c0*/  ELECT P6, URZ, PT ;  /* 0x00000000003f782f */ /* 0x000fda00038c0000 */
.L_x_10528:
        /* <DEDUP_REMOVED lines=9> */
.L_x_10742:
[----:B------:R-:W-:Y:S05]  /*15a60*/  BSYNC B1 ;  /* 0x0000000000017941 */ /* 0x000fea0003800000 */
.L_x_10530:
        /* <DEDUP_REMOVED lines=12> */
.L_x_10743:
[----:B------:R-:W-:Y:S05]  /*15b30*/  BSYNC B2 ;  /* 0x0000000000027941 */ /* 0x000fea0003800000 */
.L_x_10534:
        /* <DEDUP_REMOVED lines=9> */
.L_x_10537:
[----:B------:R-:W-:Y:S05]  /*15bd0*/  BSYNC B2 ;  /* 0x0000000000027941 */ /* 0x000fea0003800000 */
.L_x_10536:
        /* <DEDUP_REMOVED lines=13> */
.L_x_10538:
        /* <DEDUP_REMOVED lines=13> */
.L_x_10744:
[----:B------:R-:W-:Y:S05]  /*15d80*/  BSYNC B2 ;  /* 0x0000000000027941 */ /* 0x000fea0003800000 */
.L_x_10539:
        /* <DEDUP_REMOVED lines=11> */
.L_x_10542:
[----:B------:R-:W-:Y:S05]  /*15e40*/  BSYNC B2 ;  /* 0x0000000000027941 */ /* 0x000fea0003800000 */
.L_x_10541:
        /* <DEDUP_REMOVED lines=10> */
.L_x_10543:
        /* <DEDUP_REMOVED lines=15> */
.L_x_10544:
        /* <DEDUP_REMOVED lines=15> */
.L_x_10545:
        /* <DEDUP_REMOVED lines=15> */
.L_x_10546:
        /* <DEDUP_REMOVED lines=10> */
.L_x_10533:
[----:B------:R-:W-:Y:S05]  /*16260*/  BSYNC B1 ;  /* 0x0000000000017941 */ /* 0x000fea0003800000 */
.L_x_10532:
        /* <DEDUP_REMOVED lines=13> */
.L_x_10562:
        /* <DEDUP_REMOVED lines=13> */
.L_x_10745:
[----:B------:R-:W-:Y:S05]  /*16410*/  BSYNC B2 ;  /* 0x0000000000027941 */ /* 0x000fea0003800000 */
.L_x_10549:
        /* <DEDUP_REMOVED lines=9> */
.L_x_10552:
[----:B------:R-:W-:Y:S05]  /*164b0*/  BSYNC B2 ;  /* 0x0000000000027941 */ /* 0x000fea0003800000 */
.L_x_10551:
        /* <DEDUP_REMOVED lines=12> */
.L_x_10553:
        /* <DEDUP_REMOVED lines=13> */
.L_x_10746:
[----:B------:R-:W-:Y:S05]  /*16650*/  BSYNC B2 ;  /* 0x0000000000027941 */ /* 0x000fea0003800000 */
.L_x_10554:
        /* <DEDUP_REMOVED lines=11> */
.L_x_10557:
[----:B------:R-:W-:Y:S05]  /*16710*/  BSYNC B2 ;  /* 0x0000000000027941 */ /* 0x000fea0003800000 */
.L_x_10556:
        /* <DEDUP_REMOVED lines=10> */
.L_x_10558:
        /* <DEDUP_REMOVED lines=15> */
.L_x_10559:
        /* <DEDUP_REMOVED lines=15> */
.L_x_10560:
        /* <DEDUP_REMOVED lines=15> */
.L_x_10561:
        /* <DEDUP_REMOVED lines=10> */
.L_x_10548:
[----:B------:R-:W-:Y:S05]  /*16b30*/  BSYNC B1 ;  /* 0x0000000000017941 */ /* 0x000fea0003800000 */
.L_x_10547:
        /* <DEDUP_REMOVED lines=12> */
.L_x_10526:
[----:B------:R-:W-:Y:S05]  /*16c00*/  BSYNC B0 ;  /* 0x0000000000007941 */ /* 0x000fea0003800000 */
.L_x_10525:
[----:B------:R3:W5:Y:S01]  /*16c10*/  LDL R7, [R1+0x44] ;  /* 0x0000440001077983 */ /* 0x0007620000100800 */
[----:B------:R-:W-:Y:S05]  /*16c20*/  @!P0 WARPSYNC.ALL ;  /* 0x0000000000008948 */ /* 0x000fea0003800000 */
[----:B------:R3:W-:Y:S01]  /*16c30*/  STL [R1+0x48], RZ ;  /* 0x000048ff01007387 */ /* 0x0007e20000100800 */
[----:B------:R-:W-:Y:S01]  /*16c40*/  BSSY B0, `(.L_x_10563) ;  /* 0x0000020000007945 */ /* 0x000fe20003800000 */
[----:B------:R-:W-:Y:S06]  /*16c50*/  @!P0 BAR.SYNC.DEFER_BLOCKING 0xc, 0x180 ;  /* 0x0306000000008b1d */ /* 0x000fec0000010000 */
[----:B---3--:R-:W-:Y:S05]  /*16c60*/  @!P1 BRA `(.L_x_10564) ;  /* 0x0000000000749947 */ /* 0x008fea0003800000 */
[----:B------:R-:W-:-:S13]  /*16c70*/  ISETP.NE.AND P0, PT, R10, RZ, PT ;  /* 0x000000ff0a00720c */ /* 0x000fda0003f05270 */
[----:B------:R-:W3:Y:S02]  /*16c80*/  @!P0 LDC R10, c[0x0][0xae8] ;  /* 0x0002ba00ff0a8b82 */ /* 0x000ee40000000800 */
[----:B---3--:R-:W-:-:S04]  /*16c90*/  IABS R0, R10 ;  /* 0x0000000a00007213 */ /* 0x008fc80000000000 */
[----:B------:R-:W3:Y:S08]  /*16ca0*/  I2F.RP R2, R0 ;  /* 0x0000000000027306 */ /* 0x000ef00000209400 */
[----:B---3--:R-:W3:Y:S02]  /*16cb0*/  MUFU.RCP R2, R2 ;  /* 0x0000000200027308 */ /* 0x008ee40000001000 */
[----:B---3--:R-:W-:-:S06]  /*16cc0*/  VIADD R2, R2, 0xffffffe ;  /* 0x0ffffffe02027836 */ /* 0x008fcc0000000000 */
[----:B------:R-:W3:Y:S02]  /*16cd0*/  F2I.FTZ.U32.TRUNC.NTZ R3, R2 ;  /* 0x0000000200037305 */ /* 0x000ee4000021f000 */
[----:B---3--:R-:W-:-:S04]  /*16ce0*/  IMAD.MOV R2, RZ, RZ, -R3 ;  /* 0x000000ffff027224 */ /* 0x008fc800078e0a03 */
[----:B-12---:R-:W-:Y:S02]  /*16cf0*/  IMAD R4, R2, R0, RZ ;  /* 0x0000000002047224 */ /* 0x006fe400078e02ff */
        /* <DEDUP_REMOVED lines=20> */
.L_x_10564:
[----:B------:R-:W-:Y:S05]  /*16e40*/  BSYNC B0 ;  /* 0x0000000000007941 */ /* 0x000fea0003800000 */
.L_x_10563:
[----:B------:R-:W4:Y:S04]  /*16e50*/  LDL R0, [R1+0x48] ;  /* 0x0000480001007983 */ /* 0x000f280000100800 */
[----:B---3--:R-:W4:Y:S01]  /*16e60*/  LDL R2, [R1+0x84] ;  /* 0x0000840001027983 */ /* 0x008f220000100800 */
[----:B------:R-:W-:Y:S01]  /*16e70*/  BSSY B7, `(.L_x_10565) ;  /* 0x00004c1000077945 */ /* 0x000fe20003800000 */
[----:B----4-:R-:W-:-:S05]  /*16e80*/  IMAD R2, R2, R0, RZ ;  /* 0x0000000002027224 */ /* 0x010fca00078e02ff */
[----:B-----5:R-:W-:Y:S01]  /*16e90*/  VIADDMNMX R0, R2, R0, R7, PT ;  /* 0x0000000002007246 */ /* 0x020fe20003800107 */
        /* <DEDUP_REMOVED lines=10> */
[----:B-12---:R-:W1:Y:S01]  /*16f40*/  LDC.64 R4, c[0x0][0xd60] ;  /* 0x00035800ff047b82 */ /* 0x006e620000000a00 */
[----:B------:R-:W3:Y:S08]  /*16f50*/  FLO.U32 R0, UR4 ;  /* 0x0000000400007d00 */ /* 0x000ef000080e0000 */
[----:B------:R-:W1:Y:S01]  /*16f60*/  POPC R2, UR4 ;  /* 0x0000000400027d09 */ /* 0x000e620008000000 */
[----:B---3--:R-:W-:-:S13]  /*16f70*/  ISETP.EQ.U32.AND P0, PT, R0, R3, PT ;  /* 0x000000030000720c */ /* 0x008fda0003f02070 */
[----:B-1----:R-:W2:Y:S01]  /*16f80*/  @P0 ATOMG.E.ADD.STRONG.GPU PT, R5, desc[UR60][R4.64], R2 ;  /* 0x00000002040509a8 */ /* 0x002ea200081ee1fc */
[----:B------:R-:W1:Y:S02]  /*16f90*/  S2R R3, SR_LTMASK ;  /* 0x0000000000037919 */ /* 0x000e640000003900 */
[----:B-1----:R-:W-:-:S06]  /*16fa0*/  LOP3.LUT R3, R3, UR4, RZ, 0xc0, !PT ;  /* 0x0000000403037c12 */ /* 0x002fcc000f8ec0ff */
[----:B------:R-:W1:Y:S01]  /*16fb0*/  POPC R3, R3 ;  /* 0x0000000300037309 */ /* 0x000e620000000000 */
[----:B--2---:R-:W1:Y:S02]  /*16fc0*/  SHFL.IDX PT, R0, R5, R0, 0x1f ;  /* 0x00001f0005007589 */ /* 0x004e6400000e0000 */
[----:B-1----:R-:W-:-:S05]  /*16fd0*/  IADD3 R0, R0, UR38, R3 ;  /* 0x0000002600007c10 */ /* 0x002fca000fffe003 */
[----:B------:R4:W-:Y:S01]  /*16fe0*/  STL [R1], R0 ;  /* 0x0000000001007387 */ /* 0x0009e20000100800 */
[----:B------:R-:W-:Y:S05]  /*16ff0*/  BRA `(.L_x_10567) ;  /* 0x0000004800a07947 */ /* 0x000fea0003800000 */
.L_x_10566:
        /* <DEDUP_REMOVED lines=8> */
[----:B-12---:R-:W-:Y:S02]  /*17080*/  IMAD.U32 R4, RZ, RZ, UR6 ;  /* 0x00000006ff047e24 */ /* 0x006fe4000f8e00ff */
        /* <DEDUP_REMOVED lines=11> */
.L_x_10569:
[----:B------:R-:W-:Y:S05]  /*17140*/  BSYNC B6 ;  /* 0x0000000000067941 */ /* 0x000fea0003800000 */
.L_x_10568:
        /* <DEDUP_REMOVED lines=9> */
[----:B-12---:R-:W-:Y:S02]  /*171e0*/  IMAD.U32 R4, RZ, RZ, UR6 ;  /* 0x00000006ff047e24 */ /* 0x006fe4000f8e00ff */
[----:B------:R-:W-:Y:S02]  /*171f0*/  IMAD.U32 R5, RZ, RZ, UR7 ;  /* 0x00000007ff057e24 */ /* 0x000fe4000f8e00ff */
[----:B------:R-:W-:Y:S02]  /*17200*/  IMAD.U32 R6, RZ, RZ, UR8 ;  /* 0x00000008ff067e24 */ /* 0x000fe4000f8e00ff */
[----:B------:R-:W-:-:S02]  /*17210*/  IMAD.U32 R7, RZ, RZ, UR9 ;  /* 0x00000009ff077e24 */ /* 0x000fc4000f8e00ff */
[----:B------:R-:W-:Y:S02]  /*17220*/  IMAD.U32 R10, RZ, RZ, UR4 ;  /* 0x00000004ff0a7e24 */ /* 0x000fe4000f8e00ff */
[----:B------:R-:W-:Y:S02]  /*17230*/  IMAD.U32 R11, RZ, RZ, UR5 ;  /* 0x00000005ff0b7e24 */ /* 0x000fe4000f8e00ff */
[----:B------:R-:W-:Y:S02]  /*17240*/  IMAD.MOV.U32 R8, RZ, RZ, 0x70 ;  /* 0x00000070ff087424 */ /* 0x000fe400078e00ff */
[----:B0-----:R-:W-:Y:S02]  /*17250*/  IMAD.MOV.U32 R12, RZ, RZ, 0x1 ;  /* 0x00000001ff0c7424 */ /* 0x001fe400078e00ff */
[----:B---3--:R-:W-:-:S07]  /*17260*/  IMAD.MOV.U32 R13, RZ, RZ, RZ ;  /* 0x000000ffff0d7224 */ /* 0x008fce00078e00ff */
[----:B------:R-:W-:-:S07]  /*17270*/  LEPC R20, `(.L_x_10572) ;  /* 0x000000001014794e */ /* 0x000fce0000000000 */
[----:B----4-:R-:W-:Y:S05]  /*17280*/  CALL.ABS.NOINC R2 ;  /* 0x0000000002007343 */ /* 0x010fea0003c00000 */
.L_x_10572:
        /* <DEDUP_REMOVED lines=16> */
.L_x_10571:
[----:B------:R-:W-:Y:S05]  /*17390*/  BSYNC B6 ;  /* 0x0000000000067941 */ /* 0x000fea0003800000 */
.L_x_10570:
[----:B-12---:R-:W2:Y:S01]  /*173a0*/  LDL.LU R4, [R1+0x24] ;  /* 0x0000240001047983 */ /* 0x006ea20000300800 */
        /* <DEDUP_REMOVED lines=23> */
.L_x_10749:
        /* <DEDUP_REMOVED lines=11> */
.L_x_10752:
        /* <DEDUP_REMOVED lines=24> */
.L_x_10576:
[----:B-1----:R-:W2:Y:S01]  /*17750*/  LDL R2, [R1+0x1c] ;  /* 0x00001c0001027983 */ /* 0x002ea20000100800 */
[----:B0-----:R-:W-:Y:S01]  /*17760*/  IMAD R0, R19, 0x8, R18 ;  /* 0x0000000813007824 */ /* 0x001fe200078e0212 */
[----:B--2---:R-:W-:-:S04]  /*17770*/  SHF.L.U32 R2, R2, 0x1f, RZ ;  /* 0x0000001f02027819 */ /* 0x004fc800000006ff */
[----:B------:R-:W0:Y:S02]  /*17780*/  SYNCS.PHASECHK.TRANS64.TRYWAIT P0, [R0+URZ+0x32440], R2 ;  /* 0x03244002000075a7 */ /* 0x000e24000800017f */
[----:B0-----:R-:W-:Y:S05]  /*17790*/  @!P0 BRA `(.L_x_10577) ;  /* 0x0000006800a88947 */ /* 0x001fea0003800000 */
.L_x_10753:
        /* <DEDUP_REMOVED lines=11> */
.L_x_10578:
        /* <DEDUP_REMOVED lines=24> */
.L_x_10574:
        /* <DEDUP_REMOVED lines=34> */
.L_x_10580:
[----:B------:R-:W-:Y:S05]  /*17bf0*/  BSYNC B6 ;  /* 0x0000000000067941 */ /* 0x000fea0003800000 */
.L_x_10579:
[----:B------:R-:W2:Y:S01]  /*17c00*/  LDL.LU R5, [R1+0x4] ;  /* 0x0000040001057983 */ /* 0x000ea20000300800 */
        /* <DEDUP_REMOVED lines=63> */
[----:B------:R-:W0:Y:S01]  /*18000*/  SHFL.IDX PT, R5, R3, RZ, 0x181f ;  /* 0x00181fff03057589 */ /* 0x000e2200000e0000 */
[----:B--2---:R-:W-:Y:S02]  /*18010*/  IMAD R0, R11, R8, RZ ;  /* 0x000000080b007224 */ /* 0x004fe400078e02ff */
[----:B------:R-:W-:-:S05]  /*18020*/  IMAD.IADD R11, R7, 0x1, R6 ;  /* 0x00000001070b7824 */ /* 0x000fca00078e0206 */
[C---:B------:R-:W-:Y:S01]  /*18030*/  ISETP.GE.AND P1, PT, R11.reuse, R0, PT ;  /* 0x000000000b00720c */ /* 0x040fe20003f26270 */
[----:B------:R-:W1:Y:S01]  /*18040*/  SHFL.IDX PT, R6, R3, 0x1, 0x181f ;  /* 0x00381f0003067f89 */ /* 0x000e6200000e0000 */
[----:B------:R-:W-:-:S03]  /*18050*/  VIADD R8, R11, 0x10 ;  /* 0x000000100b087836 */ /* 0x000fc60000000000 */
[----:B------:R-:W2:Y:S08]  /*18060*/  SHFL.IDX PT, R7, R2, 0x1, 0x181f ;  /* 0x00381f0002077f89 */ /* 0x000eb000000e0000 */
[----:B0-----:R-:W-:-:S05]  /*18070*/  @!P1 LEA R5, P3, R10, R5, 0x1 ;  /* 0x000000050a059211 */ /* 0x001fca00078608ff */
[----:B------:R-:W-:Y:S01]  /*18080*/  @!P1 IMAD.X R4, RZ, RZ, R4, P3 ;  /* 0x000000ffff049224 */ /* 0x000fe200018e0604 */
[----:B------:R-:W-:-:S04]  /*18090*/  ISETP.GE.AND P2, PT, R8, R0, PT ;  /* 0x000000000800720c */ /* 0x000fc80003f46270 */
[----:B------:R-:W-:-:S04]  /*180a0*/  @!P1 LOP3.LUT R5, R5, R4, RZ, 0x3c, !PT ;  /* 0x0000000405059212 */ /* 0x000fc800078e3cff */
[----:B------:R-:W-:-:S04]  /*180b0*/  @!P1 LOP3.LUT R4, R5, R4, RZ, 0x3c, !PT ;  /* 0x0000000405049212 */ /* 0x000fc800078e3cff */
[----:B------:R-:W-:-:S05]  /*180c0*/  @!P1 LOP3.LUT R5, R5, R4, RZ, 0x3c, !PT ;  /* 0x0000000405059212 */ /* 0x000fca00078e3cff */
[----:B-----5:R1:W-:Y:S02]  /*180d0*/  @!P1 LDGSTS.E.BYPASS.LTC128B.128 [R9+0x18400], desc[UR60][R4.64], !P0 ;  /* 0x1840000004099fae */ /* 0x0203e4000c101d7c */
[----:B-1----:R-:W-:-:S05]  /*180e0*/  @!P2 LEA R5, P1, R10, R6, 0x1 ;  /* 0x000000060a05a211 */ /* 0x002fca00078208ff */
[----:B--2---:R-:W-:-:S05]  /*180f0*/  @!P2 IMAD.X R4, RZ, RZ, R7, P1 ;  /* 0x000000ffff04a224 */ /* 0x004fca00008e0607 */
[----:B------:R-:W-:-:S04]  /*18100*/  @!P2 LOP3.LUT R5, R5, R4, RZ, 0x3c, !PT ;  /* 0x000000040505a212 */ /* 0x000fc800078e3cff */
[----:B------:R-:W-:-:S04]  /*18110*/  @!P2 LOP3.LUT R4, R5, R4, RZ, 0x3c, !PT ;  /* 0x000000040504a212 */ /* 0x000fc800078e3cff */
[----:B------:R-:W-:-:S05]  /*18120*/  @!P2 LOP3.LUT R5, R5, R4, RZ, 0x3c, !PT ;  /* 0x000000040505a212 */ /* 0x000fca00078e3cff */
[----:B------:R0:W-:Y:S04]  /*18130*/  @!P2 LDGSTS.E.BYPASS.LTC128B.128 [R9+0x18c00], desc[UR60][R4.64], !P0 ;  /* 0x18c000000409afae */ /* 0x0001e8000c101d7c */
[----:B------:R-:W-:Y:S04]  /*18140*/  STL [R1+0x4], R11 ;  /* 0x0000040b01007387 */ /* 0x000fe80000100800 */
[----:B0-----:R-:W0:Y:S04]  /*18150*/  SHFL.IDX PT, R4, R3, 0x2, 0x181f ;  /* 0x00581f0003047f89 */ /* 0x001e2800000e0000 */
[----:B------:R1:W-:Y:S04]  /*18160*/  STL [R1+0x60], R8 ;  /* 0x0000600801007387 */ /* 0x0003e80000100800 */
[----:B------:R-:W2:Y:S01]  /*18170*/  SHFL.IDX PT, R6, R2, 0x2, 0x181f ;  /* 0x00581f0002067f89 */ /* 0x000ea200000e0000 */
[----:B-1----:R-:W-:-:S05]  /*18180*/  VIADD R8, R11, 0x20 ;  /* 0x000000200b087836 */ /* 0x002fca0000000000 */
[----:B------:R-:W-:-:S13]  /*18190*/  ISETP.GE.AND P1, PT, R8, R0, PT ;  /* 0x000000000800720c */ /* 0x000fda0003f26270 */
[----:B0-----:R-:W-:-:S05]  /*181a0*/  @!P1 LEA R5, P2, R10, R4, 0x1 ;  /* 0x000000040a059211 */ /* 0x001fca00078408ff */
[----:B--2---:R-:W-:-:S05]  /*181b0*/  @!P1 IMAD.X R4, RZ, RZ, R6, P2 ;  /* 0x000000ffff049224 */ /* 0x004fca00010e0606 */
[----:B------:R-:W-:-:S04]  /*181c0*/  @!P1 LOP3.LUT R5, R5, R4, RZ, 0x3c, !PT ;  /* 0x0000000405059212 */ /* 0x000fc800078e3cff */
[----:B------:R-:W-:-:S04]  /*181d0*/  @!P1 LOP3.LUT R4, R5, R4, RZ, 0x3c, !PT ;  /* 0x0000000405049212 */ /* 0x000fc800078e3cff */
[----:B------:R-:W-:-:S05]  /*181e0*/  @!P1 LOP3.LUT R5, R5, R4, RZ, 0x3c, !PT ;  /* 0x0000000405059212 */ /* 0x000fca00078e3cff */
[----:B------:R0:W-:Y:S01]  /*181f0*/  @!P1 LDGSTS.E.BYPASS.LTC128B.128 [R9+0x19400], desc[UR60][R4.64], !P0 ;  /* 0x1940000004099fae */ /* 0x0001e2000c101d7c */
[----:B------:R-:W-:-:S03]  /*18200*/  VIADD R7, R11, 0x30 ;  /* 0x000000300b077836 */ /* 0x000fc60000000000 */
[----:B------:R-:W-:Y:S04]  /*18210*/  SHFL.IDX PT, R6, R2, 0x3, 0x181f ;  /* 0x00781f0002067f89 */ /* 0x000fe800000e0000 */
[----:B0-----:R-:W0:Y:S01]  /*18220*/  SHFL.IDX PT, R4, R3, 0x3, 0x181f ;  /* 0x00781f0003047f89 */ /* 0x001e2200000e0000 */
[----:B------:R-:W-:-:S13]  /*18230*/  ISETP.GE.AND P1, PT, R7, R0, PT ;  /* 0x000000000700720c */ /* 0x000fda0003f26270 */
[----:B0-----:R-:W-:-:S05]  /*18240*/  @!P1 LEA R5, P2, R10, R4, 0x1 ;  /* 0x000000040a059211 */ /* 0x001fca00078408ff */
[----:B------:R-:W-:-:S05]  /*18250*/  @!P1 IMAD.X R4, RZ, RZ, R6, P2 ;  /* 0x000000ffff049224 */ /* 0x000fca00010e0606 */
        /* <DEDUP_REMOVED lines=41> */
.L_x_10770:
        /* <DEDUP_REMOVED lines=12> */
.L_x_10582:
        /* <DEDUP_REMOVED lines=37> */
.L_x_10584:
[----:B------:R-:W-:Y:S05]  /*18800*/  BSYNC B6 ;  /* 0x0000000000067941 */ /* 0x000fea0003800000 */
.L_x_10583:
        /* <DEDUP_REMOVED lines=9> */
[----:B0-----:R-:W-:-:S02]  /*188a0*/  ISETP.NE.AND P0, PT, R6, 0x1, PT ;  /* 0x000000010600780c */ /* 0x001fc40003f05270 */
[----:B-1----:R-:W-:-:S04]  /*188b0*/  SHF.L.U32 R8, R8, 0x3, RZ ;  /* 0x0000000308087819 */ /* 0x002fc800000006ff */
        /* <DEDUP_REMOVED lines=31> */
[----:B------:R-:W-:Y:S01]  /*18ab0*/  ISETP.GE.AND P2, PT, R10, UR4, PT ;  /* 0x000000040a007c0c */ /* 0x000fe2000bf46270 */
[----:B------:R-:W-:Y:S01]  /*18ac0*/  IMAD R4, R4, UR5, R0 ;  /* 0x0000000504047c24 */ /* 0x000fe2000f8e0200 */
[----:B------:R-:W-:Y:S02]  /*18ad0*/  LEA R0, P4, R2, UR6, 0x1 ;  /* 0x0000000602007c11 */ /* 0x000fe4000f8808ff */
[----:B------:R-:W-:Y:S01]  /*18ae0*/  ISETP.GE.AND P1, PT, R9, UR4, PT ;  /* 0x0000000409007c0c */ /* 0x000fe2000bf26270 */
[----:B------:R-:W-:Y:S01]  /*18af0*/  IMAD.IADD R4, R3, 0x1, R4 ;  /* 0x0000000103047824 */ /* 0x000fe200078e0204 */
[----:B------:R-:W-:-:S04]  /*18b00*/  ISETP.GE.AND P0, PT, R8, UR4, PT ;  /* 0x0000000408007c0c */ /* 0x000fc8000bf06270 */
[----:B------:R-:W-:Y:S01]  /*18b10*/  LEA.HI.X R2, R2, UR7, R4, 0x1, P4 ;  /* 0x0000000702027c11 */ /* 0x000fe2000a0f0c04 */
[----:B0-----:R-:W-:-:S05]  /*18b20*/  IMAD.SHL.U32 R7, R7, 0x8, RZ ;  /* 0x0000000807077824 */ /* 0x001fca00078e00ff */
[----:B------:R-:W-:-:S04]  /*18b30*/  LOP3.LUT R7, R7, 0x38, RZ, 0xc0, !PT ;  /* 0x0000003807077812 */ /* 0x000fc800078ec0ff */
[----:B------:R-:W-:Y:S01]  /*18b40*/  ISETP.GE.AND P3, PT, R7, UR4, PT ;  /* 0x0000000407007c0c */ /* 0x000fe2000bf66270 */
[----:B------:R-:W-:-:S03]  /*18b50*/  UMOV UR4, 0xffffffff ;  /* 0xffffffff00047882 */ /* 0x000fc60000000000 */
[----:B------:R-:W-:Y:S09]  /*18b60*/  BRA.DIV UR4, `(.L_x_10585) ;  /* 0x0000006204987947 */ /* 0x000ff2000b800000 */
[----:B------:R-:W2:Y:S04]  /*18b70*/  LDL.LU R9, [R1+0x4c] ;  /* 0x00004c0001097983 */ /* 0x000ea80000300800 */
[----:B------:R-:W3:Y:S04]  /*18b80*/  LDL.LU R5, [R1+0x4] ;  /* 0x0000040001057983 */ /* 0x000ee80000300800 */
[----:B------:R-:W4:Y:S04]  /*18b90*/  LDL.LU R4, [R1+0x60] ;  /* 0x0000600001047983 */ /* 0x000f280000300800 */
[----:B------:R-:W5:Y:S04]  /*18ba0*/  LDL.LU R10, [R1+0x64] ;  /* 0x00006400010a7983 */ /* 0x000f680000300800 */
[----:B------:R-:W5:Y:S01]  /*18bb0*/  LDL R8, [R1+0x14] ;  /* 0x0000140001087983 */ /* 0x000f620000100800 */
        /* <DEDUP_REMOVED lines=12> */
[----:B------:R-:W-:Y:S01]  /*18c80*/  @!PT LDS RZ, [RZ] ;  /* 0x00000000fffff984 */ /* 0x000fe20000000800 */
[----:B-----5:R-:W-:Y:S04]  /*18c90*/  @!P5 LDGSTS.E.BYPASS.LTC128B.128 [R8+0x22400], desc[UR60][R4.64], !P3 ;  /* 0x224000000408dfae */ /* 0x020fe8000d901d7c */
[----:B------:R-:W-:Y:S04]  /*18ca0*/  @!P5 LDGSTS.E.BYPASS.LTC128B.128 [R8+0x26400], desc[UR60][R4.64+0x80], !P2 ;  /* 0x264000800408dfae */ /* 0x000fe8000d101d7c */
[----:B------:R-:W-:Y:S04]  /*18cb0*/  @!P5 LDGSTS.E.BYPASS.LTC128B.128 [R8+0x2a400], desc[UR60][R4.64+0x100], !P1 ;  /* 0x2a4001000408dfae */ /* 0x000fe8000c901d7c */
[----:B------:R0:W-:Y:S04]  /*18cc0*/  @!P5 LDGSTS.E.BYPASS.LTC128B.128 [R8+0x2e400], desc[UR60][R4.64+0x180], !P0 ;  /* 0x2e4001800408dfae */ /* 0x0001e8000c101d7c */
[----:B------:R-:W-:Y:S04]  /*18cd0*/  SHFL.IDX PT, R6, R2, 0x1, 0x181f ;  /* 0x00381f0002067f89 */ /* 0x000fe800000e0000 */
[----:B0-----:R-:W0:Y:S02]  /*18ce0*/  SHFL.IDX PT, R5, R0, 0x1, 0x181f ;  /* 0x00381f0000057f89 */ /* 0x001e2400000e0000 */
[----:B0-----:R-:W-:-:S05]  /*18cf0*/  @!P4 LEA R5, P6, R7, R5, 0x1 ;  /* 0x000000050705c211 */ /* 0x001fca00078c08ff */
[----:B------:R-:W-:-:S05]  /*18d00*/  @!P4 IMAD.X R4, RZ, RZ, R6, P6 ;  /* 0x000000ffff04c224 */ /* 0x000fca00030e0606 */
[----:B------:R-:W-:-:S04]  /*18d10*/  @!P4 LOP3.LUT R5, R5, R4, RZ, 0x3c, !PT ;  /* 0x000000040505c212 */ /* 0x000fc800078e3cff */
[----:B------:R-:W-:-:S04]  /*18d20*/  @!P4 LOP3.LUT R4, R5, R4, RZ, 0x3c, !PT ;  /* 0x000000040504c212 */ /* 0x000fc800078e3cff */
[----:B------:R-:W-:-:S05]  /*18d30*/  @!P4 LOP3.LUT R5, R5, R4, RZ, 0x3c, !PT ;  /* 0x000000040505c212 */ /* 0x000fca00078e3cff */
        /* <DEDUP_REMOVED lines=10> */
[----:B------:R-:W-:-:S04]  /*18de0*/  @!P4 LOP3.LUT R5, R5, R4, RZ, 0x3c, !PT ;  /* 0x000000040505c212 */ /* 0x000fc800078e3cff */
[----:B------:R-:W-:-:S04]  /*18df0*/  @!P4 LOP3.LUT R4, R5, R4, RZ, 0x3c, !PT ;  /* 0x000000040504c212 */ /* 0x000fc800078e3cff */
[----:B------:R-:W-:-:S05]  /*18e00*/  @!P4 LOP3.LUT R5, R5, R4, RZ, 0x3c, !PT ;  /* 0x000000040505c212 */ /* 0x000fca00078e3cff */
        /* <DEDUP_REMOVED lines=46> */
[----:B------:R-:W-:-:S05]  /*190f0*/  @!P4 IMAD.X R4, RZ, RZ, R6, P5 ;  /* 0x000000ffff04c224 */ /* 0x000fca00028e0606 */
[----:B------:R-:W-:-:S04]  /*19100*/  @!P4 LOP3.LUT R5, R5, R4, RZ, 0x3c, !PT ;  /* 0x000000040505c212 */ /* 0x000fc800078e3cff */
[----:B------:R-:W-:-:S04]  /*19110*/  @!P4 LOP3.LUT R4, R5, R4, RZ, 0x3c, !PT ;  /* 0x000000040504c212 */ /* 0x000fc800078e3cff */
[----:B------:R-:W-:Y:S01]  /*19120*/  @!P4 LOP3.LUT R5, R5, R4, RZ, 0x3c, !PT ;  /* 0x000000040505c212 */ /* 0x000fe200078e3cff */
[----:B------:R0:W2:Y:S04]  /*19130*/  SHFL.IDX PT, R6, R2, 0x7, 0x181f ;  /* 0x00f81f0002067f89 */ /* 0x0000a800000e0000 */
[----:B------:R0:W-:Y:S04]  /*19140*/  @!P4 LDGSTS.E.BYPASS.LTC128B.128 [R8+0x25400], desc[UR60][R4.64], !P3 ;  /* 0x254000000408cfae */ /* 0x0001e8000d901d7c */
[----:B------:R0:W-:Y:S04]  /*19150*/  @!P4 LDGSTS.E.BYPASS.LTC128B.128 [R8+0x29400], desc[UR60][R4.64+0x80], !P2 ;  /* 0x294000800408cfae */ /* 0x0001e8000d101d7c */
[----:B------:R0:W-:Y:S04]  /*19160*/  @!P4 LDGSTS.E.BYPASS.LTC128B.128 [R8+0x2d400], desc[UR60][R4.64+0x100], !P1 ;  /* 0x2d4001000408cfae */ /* 0x0001e8000c901d7c */
[----:B-1----:R0:W-:Y:S02]  /*19170*/  @!P4 LDGSTS.E.BYPASS.LTC128B.128 [R8+0x31400], desc[UR60][R4.64+0x180], !P0 ;  /* 0x314001800408cfae */ /* 0x0021e4000c101d7c */
.L_x_10788:
[----:B0-----:R-:W3:Y:S01]  /*19180*/  LDL.LU R2, [R1+0x7c] ;  /* 0x00007c0001027983 */ /* 0x001ee20000300800 */
[----:B------:R-:W-:Y:S01]  /*19190*/  BSSY B0, `(.L_x_10586) ;  /* 0x000000d000007945 */ /* 0x000fe20003800000 */
[----:B---3--:R-:W-:-:S13]  /*191a0*/  ISETP.GE.AND P4, PT, R2, R3, PT ;  /* 0x000000030200720c */ /* 0x008fda0003f86270 */
[----:B------:R-:W-:Y:S05]  /*191b0*/  @P4 BRA `(.L_x_10587) ;  /* 0x0000000000284947 */ /* 0x000fea0003800000 */
[----:B-1----:R-:W3:Y:S01]  /*191c0*/  LDL R4, [R1+0x14] ;  /* 0x0000140001047983 */ /* 0x002ee20000100800 */
        /* <DEDUP_REMOVED lines=9> */
.L_x_10587:
[----:B------:R-:W-:Y:S05]  /*19260*/  BSYNC B0 ;  /* 0x0000000000007941 */ /* 0x000fea0003800000 */
.L_x_10586:
[----:B------:R-:W-:Y:S01]  /*19270*/  NOP ;  /* 0x0000000000007918 */ /* 0x000fe20000000000 */
[----:B------:R-:W-:-:S13]  /*19280*/  PLOP3.LUT P0, PT, PT, PT, PT, 0x80, 0x0 ;  /* 0x000000000000781c */ /* 0x000fda0003f0f070 */
.L_x_10588:
        /* <DEDUP_REMOVED lines=18> */
.L_x_10789:
[----:B------:R-:W-:Y:S05]  /*193b0*/  BSYNC B0 ;  /* 0x0000000000007941 */ /* 0x000fea0003800000 */
.L_x_10589:
[----:B------:R-:W3:Y:S01]  /*193c0*/  LDL R2, [R1+0x18] ;  /* 0x0000180001027983 */ /* 0x000ee20000100800 */
[----:B------:R-:W-:Y:S01]  /*193d0*/  BSSY B0, `(.L_x_10591) ;  /* 0x000005a000007945 */ /* 0x000fe20003800000 */
[----:B---3--:R-:W-:-:S13]  /*193e0*/  LOP3.LUT P0, RZ, R2, 0x1, RZ, 0xc0, !PT ;  /* 0x0000000102ff7812 */ /* 0x008fda000780c0ff */
[----:B------:R-:W-:Y:S05]  /*193f0*/  @!P0 BRA `(.L_x_10592) ;  /* 0x00000004005c8947 */ /* 0x000fea0003800000 */
[----:B-1----:R-:W0:Y:S01]  /*19400*/  LDL R4, [R1+0x1c] ;  /* 0x00001c0001047983 */ /* 0x002e220000100800 */
        /* <DEDUP_REMOVED lines=8> */
.L_x_10790:
[----:B------:R-:W-:Y:S05]  /*19490*/  BSYNC B1 ;  /* 0x0000000000017941 */ /* 0x000fea0003800000 */
.L_x_10593:
        /* <DEDUP_REMOVED lines=9> */
.L_x_10596:
[----:B------:R-:W-:Y:S05]  /*19530*/  BSYNC B1 ;  /* 0x0000000000017941 */ /* 0x000fea0003800000 */
.L_x_10595:
        /* <DEDUP_REMOVED lines=12> */
.L_x_10597:
        /* <DEDUP_REMOVED lines=15> */
.L_x_10598:
        /* <DEDUP_REMOVED lines=15> */
.L_x_10599:
        /* <DEDUP_REMOVED lines=15> */
.L_x_10600:
        /* <DEDUP_REMOVED lines=10> */
.L_x_10592:
[----:B------:R-:W-:Y:S05]  /*19970*/  BSYNC B0 ;  /* 0x0000000000007941 */ /* 0x000fea0003800000 */
.L_x_10591:
[----:B-1----:R-:W0:Y:S04]  /*19980*/  LDL R4, [R1+0x50] ;  /* 0x0000500001047983 */ /* 0x002e280000100800 */
        /* <DEDUP_REMOVED lines=8> */
[----:B------:R-:W-:Y:S01]  /*19a10*/  BSSY B2, `(.L_x_10603) ;  /* 0x00000a9000027945 */ /* 0x000fe20003800000 */
[----:B---3--:R-:W-:-:S04]  /*19a20*/  VIADD R2, R7, 0x1 ;  /* 0x0000000107027836 */ /* 0x008fc80000000000 */
[----:B--2---:R-:W-:-:S05]  /*19a30*/  IMAD R2, R2, R6, RZ ;  /* 0x0000000602027224 */ /* 0x004fca00078e02ff */
        /* <DEDUP_REMOVED lines=42> */
.L_x_10607:
        /* <DEDUP_REMOVED lines=8> */
.L_x_10791:
[----:B------:R-:W-:Y:S05]  /*19d60*/  BSYNC B3 ;  /* 0x0000000000037941 */ /* 0x000fea0003800000 */
.L_x_10608:
        /* <DEDUP_REMOVED lines=9> */
.L_x_10611:
[----:B------:R-:W-:Y:S05]  /*19e00*/  BSYNC B3 ;  /* 0x0000000000037941 */ /* 0x000fea0003800000 */
.L_x_10610:
        /* <DEDUP_REMOVED lines=12> */
.L_x_10612:
        /* <DEDUP_REMOVED lines=13> */
.L_x_10792:
[----:B------:R-:W-:Y:S05]  /*19fa0*/  BSYNC B3 ;  /* 0x0000000000037941 */ /* 0x000fea0003800000 */
.L_x_10613:
        /* <DEDUP_REMOVED lines=11> */
.L_x_10616:
[----:B------:R-:W-:Y:S05]  /*1a060*/  BSYNC B3 ;  /* 0x0000000000037941 */ /* 0x000fea0003800000 */
.L_x_10615:
        /* <DEDUP_REMOVED lines=9> */
.L_x_10617:
        /* <DEDUP_REMOVED lines=15> */
.L_x_10618:
        /* <DEDUP_REMOVED lines=15> */
.L_x_10619:
        /* <DEDUP_REMOVED lines=15> */
.L_x_10620:
        /* <DEDUP_REMOVED lines=10> */
.L_x_10606:
[----:B------:R-:W-:Y:S05]  /*1a470*/  BSYNC B1 ;  /* 0x0000000000017941 */ /* 0x000fea0003800000 */
.L_x_10605:
[----:B------:R-:W2:Y:S02]  /*1a480*/  LDL.LU R5, [R1+0x50] ;  /* 0x0000500001057983 */ /* 0x000ea40000300800 */
[----:B--2---:R-:W-:-:S07]  /*1a490*/  VIADD R0, R5, 0xfffffffd ;  /* 0xfffffffd05007836 */ /* 0x004fce0000000000 */
.L_x_10604:
[----:B------:R-:W-:Y:S05]  /*1a4a0*/  BSYNC B2 ;  /* 0x0000000000027941 */ /* 0x000fea0003800000 */
.L_x_10603:
[----:B------:R-:W-:Y:S01]  /*1a4b0*/  VIADD R8, R8, 0xfffffffe ;  /* 0xfffffffe08087836 */ /* 0x000fe20000000000 */
[----:B------:R-:W-:-:S04]  /*1a4c0*/  LOP3.LUT R4, RZ, R4, RZ, 0x33, !PT ;  /* 0x00000004ff047212 */ /* 0x000fc800078e33ff */
[----:B------:R-:W-:-:S13]  /*1a4d0*/  ISETP.NE.AND P0, PT, R8, R4, PT ;  /* 0x000000040800720c */ /* 0x000fda0003f05270 */
[----:B------:R-:W-:Y:S05]  /*1a4e0*/  @!P0 BRA `(.L_x_10602) ;  /* 0x0000001000f88947 */ /* 0x000fea0003800000 */
.L_x_10653:
        /* <DEDUP_REMOVED lines=35> */
.L_x_10623:
        /* <DEDUP_REMOVED lines=8> */
.L_x_10793:
[----:B------:R-:W-:Y:S05]  /*1a7a0*/  BSYNC B2 ;  /* 0x0000000000027941 */ /* 0x000fea0003800000 */
.L_x_10624:
        /* <DEDUP_REMOVED lines=9> */
.L_x_10627:
[----:B------:R-:W-:Y:S05]  /*1a840*/  BSYNC B2 ;  /* 0x0000000000027941 */ /* 0x000fea0003800000 */
.L_x_10626:
        /* <DEDUP_REMOVED lines=12> */
.L_x_10628:
        /* <DEDUP_REMOVED lines=13> */
.L_x_10794:
[----:B------:R-:W-:Y:S05]  /*1a9e0*/  BSYNC B2 ;  /* 0x0000000000027941 */ /* 0x000fea0003800000 */
.L_x_10629:
        /* <DEDUP_REMOVED lines=11> */
.L_x_10632:
[----:B------:R-:W-:Y:S05]  /*1aaa0*/  BSYNC B2 ;  /* 0x0000000000027941 */ /* 0x000fea0003800000 */
.L_x_10631:
        /* <DEDUP_REMOVED lines=9> */
.L_x_10633:
        /* <DEDUP_REMOVED lines=15> */
.L_x_10634:
        /* <DEDUP_REMOVED lines=15> */
.L_x_10635:
        /* <DEDUP_REMOVED lines=15> */
.L_x_10636:
        /* <DEDUP_REMOVED lines=10> */
.L_x_10622:
[----:B------:R-:W-:Y:S05]  /*1aeb0*/  BSYNC B1 ;  /* 0x0000000000017941 */ /* 0x000fea0003800000 */
.L_x_10621:
        /* <DEDUP_REMOVED lines=35> */
.L_x_10639:
        /* <DEDUP_REMOVED lines=8> */
.L_x_10795:
[----:B------:R-:W-:Y:S05]  /*1b170*/  BSYNC B2 ;  /* 0x0000000000027941 */ /* 0x000fea0003800000 */
.L_x_10640:
        /* <DEDUP_REMOVED lines=9> */
.L_x_10643:
[----:B------:R-:W-:Y:S05]  /*1b210*/  BSYNC B2 ;  /* 0x0000000000027941 */ /* 0x000fea0003800000 */
.L_x_10642:
        /* <DEDUP_REMOVED lines=12> */
.L_x_10644:
        /* <DEDUP_REMOVED lines=13> */
.L_x_10796:
[----:B------:R-:W-:Y:S05]  /*1b3b0*/  BSYNC B2 ;  /* 0x0000000000027941 */ /* 0x000fea0003800000 */
.L_x_10645:
        /* <DEDUP_REMOVED lines=11> */
.L_x_10648:
[----:B------:R-:W-:Y:S05]  /*1b470*/  BSYNC B2 ;  /* 0x0000000000027941 */ /* 0x000fea0003800000 */
.L_x_10647:
        /* <DEDUP_REMOVED lines=9> */
.L_x_10649:
        /* <DEDUP_REMOVED lines=15> */
.L_x_10650:
        /* <DEDUP_REMOVED lines=15> */
.L_x_10651:
        /* <DEDUP_REMOVED lines=15> */
.L_x_10652:
        /* <DEDUP_REMOVED lines=10> */
.L_x_10638:
[----:B------:R-:W-:Y:S05]  /*1b880*/  BSYNC B1 ;  /* 0x0000000000017941 */ /* 0x000fea0003800000 */
.L_x_10637:
[----:B------:R-:W2:Y:S01]  /*1b890*/  LDL R5, [R1+0x2c] ;  /* 0x00002c0001057983 */ /* 0x000ea20000100800 */
[----:B------:R-:W-:Y:S01]  /*1b8a0*/  VIADD R0, R0, 0xfffffffe ;  /* 0xfffffffe00007836 */ /* 0x000fe20000000000 */
[----:B--2---:R-:W-:-:S13]  /*1b8b0*/  ISETP.GT.AND P0, PT, R6, R5, PT ;  /* 0x000000050600720c */ /* 0x004fda0003f04270 */
[----:B------:R-:W-:Y:S05]  /*1b8c0*/  @P0 BRA `(.L_x_10653) ;  /* 0xffffffec00080947 */ /* 0x000fea000383ffff */
.L_x_10602:
[----:B------:R-:W-:Y:S05]  /*1b8d0*/  BSYNC B0 ;  /* 0x0000000000007941 */ /* 0x000fea0003800000 */
.L_x_10601:
[----:B------:R-:W3:Y:S01]  /*1b8e0*/  LDL.LU R2, [R1+0x1c] ;  /* 0x00001c0001027983 */ /* 0x000ee20000300800 */
[----:B------:R-:W1:Y:S01]  /*1b8f0*/  S2R R3, SR_TID.X ;  /* 0x0000000000037919 */ /* 0x000e620000002100 */
[----:B------:R-:W-:-:S05]  /*1b900*/  VIADD R19, R19, 0x1 ;  /* 0x0000000113137836 */ /* 0x000fca0000000000 */
[----:B------:R-:W-:-:S04]  /*1b910*/  ISETP.NE.AND P0, PT, R19, 0x2, PT ;  /* 0x000000021300780c */ /* 0x000fc80003f05270 */
[----:B------:R-:W-:Y:S01]  /*1b920*/  SEL R0, RZ, 0x1, P0 ;  /* 0x00000001ff007807 */ /* 0x000fe20000000000 */
[----:B------:R-:W-:Y:S01]  /*1b930*/  BSSY B0, `(.L_x_10654) ;  /* 0x0000013000007945 */ /* 0x000fe20003800000 */
[----:B-1----:R-:W-:-:S04]  /*1b940*/  LOP3.LUT R3, R3, 0x7f, RZ, 0xc0, !PT ;  /* 0x0000007f03037812 */ /* 0x002fc800078ec0ff */
[----:B------:R-:W-:Y:S02]  /*1b950*/  ISETP.NE.AND P1, PT, R3, RZ, PT ;  /* 0x000000ff0300720c */ /* 0x000fe40003f25270 */
[----:B---3--:R-:W-:-:S05]  /*1b960*/  LOP3.LUT R2, R2, R0, RZ, 0x3c, !PT ;  /* 0x0000000002027212 */ /* 0x008fca00078e3cff */
[----:B------:R1:W-:Y:S06]  /*1b970*/  STL [R1+0x1c], R2 ;  /* 0x00001c0201007387 */ /* 0x0003ec0000100800 */
[----:B------:R-:W-:Y:S05]  /*1b980*/  @P1 BRA `(.L_x_10655) ;  /* 0x0000000000341947 */ /* 0x000fea0003800000 */
[----:B------:R-:W3:Y:S01]  /*1b990*/  S2R R3, SR_LANEID ;  /* 0x0000000000037919 */ /* 0x000ee20000000000 */
[----:B------:R-:W-:Y:S01]  /*1b9a0*/  VOTEU.ANY UR4, UPT, PT ;  /* 0x0000000000047886 */ /* 0x000fe200038e0100 */
[----:B------:R-:W4:Y:S01]  /*1b9b0*/  LDC.64 R4, c[0x0][0xd60] ;  /* 0x00035800ff047b82 */ /* 0x000f220000000a00 */
[----:B------:R-:W3:Y:S08]  /*1b9c0*/  FLO.U32 R0, UR4 ;  /* 0x0000000400007d00 */ /* 0x000ef000080e0000 */
[----:B-1----:R-:W4:Y:S01]  /*1b9d0*/  POPC R2, UR4 ;  /* 0x0000000400027d09 */ /* 0x002f220008000000 */
[----:B---3--:R-:W-:-:S13]  /*1b9e0*/  ISETP.EQ.U32.AND P1, PT, R0, R3, PT ;  /* 0x000000030000720c */ /* 0x008fda0003f22070 */
[----:B----4-:R-:W3:Y:S01]  /*1b9f0*/  @P1 ATOMG.E.ADD.STRONG.GPU PT, R5, desc[UR60][R4.64], R2 ;  /* 0x00000002040519a8 */ /* 0x010ee200081ee1fc */
[----:B------:R-:W1:Y:S02]  /*1ba00*/  S2R R3, SR_LTMASK ;  /* 0x0000000000037919 */ /* 0x000e640000003900 */
[----:B-1----:R-:W-:-:S06]  /*1ba10*/  LOP3.LUT R3, R3, UR4, RZ, 0xc0, !PT ;  /* 0x0000000403037c12 */ /* 0x002fcc000f8ec0ff */
[----:B------:R-:W1:Y:S01]  /*1ba20*/  POPC R3, R3 ;  /* 0x0000000300037309 */ /* 0x000e620000000000 */
[----:B---3--:R-:W1:Y:S02]  /*1ba30*/  SHFL.IDX PT, R0, R5, R0, 0x1f ;  /* 0x00001f0005007589 */ /* 0x008e6400000e0000 */
[----:B-1----:R-:W-:-:S05]  /*1ba40*/  IADD3 R0, R0, UR38, R3 ;  /* 0x0000002600007c10 */ /* 0x002fca000fffe003 */
[----:B------:R3:W-:Y:S02]  /*1ba50*/  STL [R1], R0 ;  /* 0x0000000001007387 */ /* 0x0007e40000100800 */
.L_x_10655:
[----:B------:R-:W-:Y:S05]  /*1ba60*/  BSYNC B0 ;  /* 0x0000000000007941 */ /* 0x000fea0003800000 */
.L_x_10654:
[----:B------:R-:W-:-:S07]  /*1ba70*/  SEL R19, R19, RZ, P0 ;  /* 0x000000ff13137207 */ /* 0x000fce0000000000 */
.L_x_10567:
[----:B------:R-:W-:Y:S05]  /*1ba80*/  BSYNC B7 ;  /* 0x0000000000077941 */ /* 0x000fea0003800000 */
.L_x_10565:
        /* <DEDUP_REMOVED lines=9> */
[----:B-12---:R-:W1:Y:S04]  /*1bb20*/  LDS.128 R4, [R18+0x324d0] ;  /* 0x0324d00012047984 */ /* 0x006e680000000c00 */
[----:B-1----:R1:W-:Y:S04]  /*1bb30*/  STL.64 [R1], R4 ;  /* 0x0000000401007387 */ /* 0x0023e80000100a00 */
[----:B------:R1:W-:Y:S01]  /*1bb40*/  STL.64 [R1+0x8], R6 ;  /* 0x0000080601007387 */ /* 0x0003e20000100a00 */
[----:B------:R-:W-:Y:S06]  /*1bb50*/  BAR.ARV 0x4, 0x180 ;  /* 0x0106000000007b1d */ /* 0x000fec0000002000 */
[----:B------:R-:W-:Y:S05]  /*1bb60*/  BRA `(.L_x_10657) ;  /* 0x0000000c00247947 */ /* 0x000fea0003800000 */
.L_x_10656:
[----:B------:R-:W3:Y:S01]  /*1bb70*/  S2R R16, SR_TID.X ;  /* 0x0000000000107919 */ /* 0x000ee20000002100 */
[----:B------:R-:W-:Y:S01]  /*1bb80*/  UMOV UR4, 0xffffffff ;  /* 0xffffffff00047882 */ /* 0x000fe20000000000 */
[----:B---3--:R-:W-:-:S04]  /*1bb90*/  LOP3.LUT R16, R16, 0x1f, RZ, 0xc0, !PT ;  /* 0x0000001f10107812 */ /* 0x008fc800078ec0ff */
[----:B------:R-:W-:Y:S01]  /*1bba0*/  ISETP.NE.AND P0, PT, R16, 0x1f, PT ;  /* 0x0000001f1000780c */ /* 0x000fe20003f05270 */
[----:B------:R-:W-:-:S12]  /*1bbb0*/  BRA.DIV UR4, `(.L_x_10658) ;  /* 0x00000042049c7947 */ /* 0x000fd8000b800000 */
[----:B-1----:R-:W3:Y:S01]  /*1bbc0*/  LDL.LU R2, [R1] ;  /* 0x0000000001027983 */ /* 0x002ee20000300800 */
[----:B------:R-:W-:-:S03]  /*1bbd0*/  ULDC UR4, c[0x0][0xd3c] ;  /* 0x00034f0000047ab9 */ /* 0x000fc60000000800 */
[----:B------:R-:W4:Y:S01]  /*1bbe0*/  LDL R3, [R1+0xc] ;  /* 0x00000c0001037983 */ /* 0x000f220000100800 */
[----:B---3--:R-:W-:Y:S02]  /*1bbf0*/  IMAD.MOV.U32 R10, RZ, RZ, R2 ;  /* 0x000000ffff0a7224 */ /* 0x008fe400078e0002 */
[----:B----4-:R-:W-:-:S05]  /*1bc00*/  IMAD.IADD R0, R3, 0x1, R16 ;  /* 0x0000000103007824 */ /* 0x010fca00078e0210 */
[----:B------:R-:W-:-:S13]  /*1bc10*/  ISETP.GE.OR P1, PT, R0, UR4, !P0 ;  /* 0x0000000400007c0c */ /* 0x000fda000c726670 */
[----:B------:R-:W1:Y:S08]  /*1bc20*/  @!P1 LDC.64 R2, c[0x0][0xd80] ;  /* 0x00036000ff029b82 */ /* 0x000e700000000a00 */
[----:B--2---:R-:W2:Y:S01]  /*1bc30*/  @!P1 LDC.64 R6, c[0x0][0xd78] ;  /* 0x00035e00ff069b82 */ /* 0x004ea20000000a00 */
        /* <DEDUP_REMOVED lines=33> */
.L_x_10806:
[----:B------:R-:W-:Y:S02]  /*1be50*/  ULDC UR4, c[0x0][0xd38] ;  /* 0x00034e0000047ab9 */ /* 0x000fe40000000800 */
[----:B------:R-:W-:-:S04]  /*1be60*/  IMAD.U32 R3, RZ, RZ, UR4 ;  /* 0x00000004ff037e24 */ /* 0x000fc8000f8e00ff */
[----:B-1----:R-:W-:-:S04]  /*1be70*/  IMAD R9, R9, R3, RZ ;  /* 0x0000000309097224 */ /* 0x002fc800078e02ff */
[----:B------:R-:W-:-:S05]  /*1be80*/  IMAD.IADD R4, R4, 0x1, R9 ;  /* 0x0000000104047824 */ /* 0x000fca00078e0209 */
[----:B------:R-:W-:-:S13]  /*1be90*/  ISETP.GT.AND P6, PT, R4, R5, PT ;  /* 0x000000050400720c */ /* 0x000fda0003fc4270 */
[----:B------:R-:W-:Y:S05]  /*1bea0*/  @P6 BRA `(.L_x_10659) ;  /* 0x0000000000ac6947 */ /* 0x000fea0003800000 */
.L_x_10662:
        /* <DEDUP_REMOVED lines=37> */
.L_x_10814:
[----:B------:R-:W-:Y:S02]  /*1c100*/  ULDC UR4, c[0x0][0xd38] ;  /* 0x00034e0000047ab9 */ /* 0x000fe40000000800 */
[----:B------:R-:W-:-:S04]  /*1c110*/  IMAD.U32 R3, RZ, RZ, UR4 ;  /* 0x00000004ff037e24 */ /* 0x000fc8000f8e00ff */
[----:B-1----:R-:W-:-:S04]  /*1c120*/  IMAD R9, R9, R3, RZ ;  /* 0x0000000309097224 */ /* 0x002fc800078e02ff */
[----:B------:R-:W-:-:S05]  /*1c130*/  IMAD.IADD R4, R9, 0x1, R4 ;  /* 0x0000000109047824 */ /* 0x000fca00078e0204 */
[----:B------:R-:W-:-:S13]  /*1c140*/  ISETP.GT.AND P6, PT, R4, R5, PT ;  /* 0x000000050400720c */ /* 0x000fda0003fc4270 */
[----:B------:R-:W-:Y:S05]  /*1c150*/  @!P6 BRA `(.L_x_10662) ;  /* 0xfffffffc0054e947 */ /* 0x000fea000383ffff */
.L_x_10659:
        /* <DEDUP_REMOVED lines=9> */
.L_x_10819:
[----:B------:R-:W-:-:S13]  /*1c1f0*/  ISETP.NE.AND P0, PT, R4, RZ, PT ;  /* 0x000000ff0400720c */ /* 0x000fda0003f05270 */
[----:B------:R-:W-:Y:S05]  /*1c200*/  @!P0 BRA `(.L_x_10664) ;  /* 0x0000000000148947 */ /* 0x000fea0003800000 */
[----:B------:R-:W-:Y:S01]  /*1c210*/  UMOV UR4, 0xffffffff ;  /* 0xffffffff00047882 */ /* 0x000fe20000000000 */
[----:B------:R-:W-:Y:S02]  /*1c220*/  VIADD R12, R2, 0xffffffff ;  /* 0xffffffff020c7836 */ /* 0x000fe40000000000 */
[----:B------:R-:W-:Y:S05]  /*1c230*/  BRA.DIV UR4, `(.L_x_10665) ;  /* 0x0000004604907947 */ /* 0x000fea000b800000 */
[----:B0-----:R0:W4:Y:S02]  /*1c240*/  SHFL.IDX PT, R7, R7, R12, 0x1f ;  /* 0x00001f0c07077589 */ /* 0x00112400000e0000 */
.L_x_10822:
[----:B----4-:R-:W-:-:S07]  /*1c250*/  IMAD.MOV.U32 R8, RZ, RZ, R7 ;  /* 0x000000ffff087224 */ /* 0x010fce00078e0007 */
.L_x_10664:
[----:B0-----:R-:W4:Y:S01]  /*1c260*/  LDL.LU R7, [R1+0xc] ;  /* 0x00000c0001077983 */ /* 0x001f220000300800 */
        /* <DEDUP_REMOVED lines=14> */
[----:B----4-:R-:W-:Y:S01]  /*1c350*/  IMAD.MOV.U32 R10, RZ, RZ, R7 ;  /* 0x000000ffff0a7224 */ /* 0x010fe200078e0007 */
[----:B------:R-:W-:-:S03]  /*1c360*/  IABS R7, R0 ;  /* 0x0000000000077213 */ /* 0x000fc60000000000 */
[----:B------:R-:W-:Y:S02]  /*1c370*/  IMAD.IADD R10, R2, 0x1, R10 ;  /* 0x00000001020a7824 */ /* 0x000fe400078e020a */
[----:B------:R-:W-:-:S04]  /*1c380*/  IMAD.MOV R7, RZ, RZ, -R7 ;  /* 0x000000ffff077224 */ /* 0x000fc800078e0a07 */
[----:B------:R-:W-:Y:S01]  /*1c390*/  IMAD R5, R8, R7, R5 ;  /* 0x0000000708057224 */ /* 0x000fe200078e0205 */
[----:B---3--:R-:W-:-:S04]  /*1c3a0*/  IABS R7, R6 ;  /* 0x0000000600077213 */ /* 0x008fc80000000000 */
        /* <DEDUP_REMOVED lines=10> */
[----:B0-----:R-:W-:-:S05]  /*1c450*/  IADD3 R4, RZ, -R5, RZ ;  /* 0x80000005ff047210 */ /* 0x001fca0007ffe0ff */
        /* <DEDUP_REMOVED lines=32> */
.L_x_10660:
        /* <DEDUP_REMOVED lines=10> */
.L_x_10666:
[----:B01----:R-:W2:Y:S04]  /*1c700*/  LDL R2, [R1+0xc] ;  /* 0x00000c0001027983 */ /* 0x003ea80000100800 */
[----:B------:R-:W3:Y:S04]  /*1c710*/  LDL R3, [R1+0x8] ;  /* 0x0000080001037983 */ /* 0x000ee80000100800 */
[----:B------:R-:W4:Y:S04]  /*1c720*/  LDL R5, [R1+0x4] ;  /* 0x0000040001057983 */ /* 0x000f280000100800 */
[----:B------:R-:W4:Y:S01]  /*1c730*/  LDL R4, [R1] ;  /* 0x0000000001047983 */ /* 0x000f220000100800 */
        /* <DEDUP_REMOVED lines=12> */
.L_x_10657:
[----:B------:R-:W3:Y:S01]  /*1c800*/  LDL R0, [R1+0xc] ;  /* 0x00000c0001007983 */ /* 0x000ee20000100800 */
[----:B------:R-:W-:Y:S02]  /*1c810*/  ULDC UR4, c[0x0][0xd3c] ;  /* 0x00034f0000047ab9 */ /* 0x000fe40000000800 */
[----:B---3--:R-:W-:-:S13]  /*1c820*/  ISETP.GE.AND P0, PT, R0, UR4, PT ;  /* 0x0000000400007c0c */ /* 0x008fda000bf06270 */
[----:B------:R-:W-:Y:S05]  /*1c830*/  @!P0 BRA `(.L_x_10667) ;  /* 0xffffff8400d88947 */ /* 0x000fea000383ffff */
[----:B------:R-:W-:Y:S05]  /*1c840*/  BSYNC B8 ;  /* 0x0000000000087941 */ /* 0x000fea0003800000 */
.L_x_10519:
[----:B--2---:R-:W2:Y:S01]  /*1c850*/  LDL.LU R0, [R1+0x80] ;  /* 0x0000800001007983 */ /* 0x004ea20000300800 */
[----:B------:R-:W-:Y:S01]  /*1c860*/  BSSY B0, `(.L_x_10668) ;  /* 0x000000b000007945 */ /* 0x000fe20003800000 */
[----:B-1----:R-:W1:Y:S01]  /*1c870*/  S2R R5, SR_CgaCtaId ;  /* 0x0000000000057919 */ /* 0x002e620000008800 */
[----:B--2---:R-:W-:-:S05]  /*1c880*/  VIADD R0, R0, 0x1 ;  /* 0x0000000100007836 */ /* 0x004fca0000000000 */
        /* <DEDUP_REMOVED lines=8> */
.L_x_10823:
[----:B------:R-:W-:Y:S05]  /*1c910*/  BSYNC B0 ;  /* 0x0000000000007941 */ /* 0x000fea0003800000 */
.L_x_10668:
[----:B------:R-:W-:-:S03]  /*1c920*/  UMOV UR4, 0xffffffff ;  /* 0xffffffff00047882 */ /* 0x000fc60000000000 */
[----:B------:R-:W-:Y:S05]  /*1c930*/  BRA.DIV UR4, `(.L_x_10670) ;  /* 0x00000042040c7947 */ /* 0x000fea000b800000 */
[----:B------:R-:W1:Y:S02]  /*1c940*/  S2R R2, SR_TID.X ;  /* 0x0000000000027919 */ /* 0x000e640000002100 */
[----:B-1----:R-:W-:-:S04]  /*1c950*/  SHF.R.U32.HI R2, RZ, 0x5, R2 ;  /* 0x00000005ff027819 */ /* 0x002fc80000011602 */
[----:B------:R-:W-:-:S05]  /*1c960*/  LOP3.LUT R2, R2, 0x3, RZ, 0xc0, !PT ;  /* 0x0000000302027812 */ /* 0x000fca00078ec0ff */
[----:B------:R1:W2:Y:S02]  /*1c970*/  SHFL.IDX PT, R14, R2, RZ, 0x1f ;  /* 0x00001fff020e7589 */ /* 0x0002a400000e0000 */
.L_x_10826:
[----:B--2---:R-:W-:-:S13]  /*1c980*/  ISETP.NE.AND P0, PT, R14, RZ, PT ;  /* 0x000000ff0e00720c */ /* 0x004fda0003f05270 */
[----:B------:R-:W-:Y:S05]  /*1c990*/  @P0 BRA `(.L_x_10363) ;  /* 0x0000000000940947 */ /* 0x000fea0003800000 */
[----:B------:R-:W-:-:S03]  /*1c9a0*/  UMOV UR4, 0xffffffff ;  /* 0xffffffff00047882 */ /* 0x000fc60000000000 */
[----:B------:R-:W-:Y:S05]  /*1c9b0*/  BRA.DIV UR4, `(.L_x_10671) ;  /* 0x0000004204207947 */ /* 0x000fea000b800000 */
[----:B------:R-:W-:-:S13]  /*1c9c0*/  ELECT P6, URZ, PT ;  /* 0x00000000003f782f */ /* 0x000fda00038c0000 */
.L_x_10829:
        /* <DEDUP_REMOVED lines=8> */
.L_x_10672:
        /* <DEDUP_REMOVED lines=13> */
.L_x_10830:
[----:B------:R-:W1:Y:S02]  /*1cb20*/  SYNCS.PHASECHK.TRANS64.TRYWAIT P0, [R7+URZ], R2 ;  /* 0x00000002070075a7 */ /* 0x000e64000800017f */
[----:B-1----:R-:W-:Y:S05]  /*1cb30*/  @!P0 BRA `(.L_x_10674) ;  /* 0x0000003c00f48947 */ /* 0x002fea0003800000 */
.L_x_10831:
[----:B------:R-:W-:Y:S05]  /*1cb40*/  @!P2 BRA `(.L_x_10675) ;  /* 0x000000000004a947 */ /* 0x000fea0003800000 */
[----:B------:R-:W-:Y:S01]  /*1cb50*/  BPT.TRAP 0x1 ;  /* 0x000000040000795c */ /* 0x000fe20000300000 */
.L_x_10675:
[----:B------:R-:W-:-:S04]  /*1cb60*/  VIADD R0, R0, 0x32460 ;  /* 0x0003246000007836 */ /* 0x000fc80000000000 */
[----:B------:R-:W-:-:S04]  /*1cb70*/  IMAD R4, R19, 0x8, R0 ;  /* 0x0000000813047824 */ /* 0x000fc800078e0200 */
[----:B------:R-:W2:Y:S02]  /*1cb80*/  SYNCS.PHASECHK.TRANS64.TRYWAIT P0, [R4+URZ], R5 ;  /* 0x00000005040075a7 */ /* 0x000ea4000800017f */
[----:B--2---:R-:W-:Y:S05]  /*1cb90*/  @!P0 BRA `(.L_x_10676) ;  /* 0x0000003c00f08947 */ /* 0x004fea0003800000 */
.L_x_10832:
[----:B------:R-:W-:-:S07]  /*1cba0*/  IMAD R3, R3, 0x8, R0 ;  /* 0x0000000803037824 */ /* 0x000fce00078e0200 */
.L_x_10677:
[----:B---3--:R3:W4:Y:S02]  /*1cbb0*/  SYNCS.PHASECHK.TRANS64.TRYWAIT P0, [R3+URZ], R2 ;  /* 0x00000002030075a7 */ /* 0x008724000800017f */
[----:B----4-:R-:W-:Y:S05]  /*1cbc0*/  @!P0 NANOSLEEP.SYNCS 0x989680 ;  /* 0x009896800000895d */ /* 0x010fea0003900000 */
[----:B------:R-:W4:Y:S02]  /*1cbd0*/  @!P0 SYNCS.PHASECHK.TRANS64 P0, [R3+URZ], R2 ;  /* 0x00000002030085a7 */ /* 0x000f24000800007f */
[----:B----4-:R-:W-:Y:S05]  /*1cbe0*/  @!P0 BRA `(.L_x_10677) ;  /* 0xfffffffc00f08947 */ /* 0x010fea000383ffff */
.L_x_10363:
[----:B------:R-:W-:Y:S05]  /*1cbf0*/  BSYNC B9 ;  /* 0x0000000000097941 */ /* 0x000fea0003800000 */
.L_x_10360:
[----:B------:R-:W-:Y:S05]  /*1cc00*/  EXIT ;  /* 0x000000000000794d */ /* 0x000fea0003800000 */
.L_x_10383:
[----:B0-----:R0:W1:Y:S02]  /*1cc10*/  SYNCS.PHASECHK.TRANS64.TRYWAIT P6, [R97+URZ+0x32490], R109 ;  /* 0x0324906d610075a7 */ /* 0x00106400080c017f */
[----:B-1----:R-:W-:Y:S05]  /*1cc20*/  @!P6 NANOSLEEP.SYNCS 0x989680 ;  /* 0x009896800000e95d */ /* 0x002fea0003900000 */
[----:B------:R-:W1:Y:S02]  /*1cc30*/  @!P6 SYNCS.PHASECHK.TRANS64 P6, [R97+URZ+0x32490], R109 ;  /* 0x0324906d6100e5a7 */ /* 0x000e6400080c007f */
[----:B-1----:R-:W-:Y:S05]  /*1cc40*/  @!P6 BRA `(.L_x_10383) ;  /* 0xfffffffc00f0e947 */ /* 0x002fea000383ffff */
[----:B------:R-:W-:Y:S05]  /*1cc50*/  BRA `(.L_x_10678) ;  /* 0xfffffe6400747947 */ /* 0x000fea000383ffff */
.L_x_10401:
[----:B0-----:R0:W1:Y:S02]  /*1cc60*/  SYNCS.PHASECHK.TRANS64.TRYWAIT P5, [R97+URZ+0x32490], R109 ;  /* 0x0324906d610075a7 */ /* 0x00106400080a017f */
[----:B-1----:R-:W-:Y:S05]  /*1cc70*/  @!P5 NANOSLEEP.SYNCS 0x989680 ;  /* 0x009896800000d95d */ /* 0x002fea0003900000 */
[----:B------:R-:W1:Y:S02]  /*1cc80*/  @!P5 SYNCS.PHASECHK.TRANS64 P5, [R97+URZ+0x32490], R109 ;  /* 0x0324906d6100d5a7 */ /* 0x000e6400080a007f */
[----:B-1----:R-:W-:Y:S05]  /*1cc90*/  @!P5 BRA `(.L_x_10401) ;  /* 0xfffffffc00f0d947 */ /* 0x002fea000383ffff */
[----:B------:R-:W-:Y:S05]  /*1cca0*/  BRA `(.L_x_10679) ;  /* 0xfffffe7400d07947 */ /* 0x000fea000383ffff */
.L_x_10410:
[----:B0-----:R0:W1:Y:S02]  /*1ccb0*/  SYNCS.PHASECHK.TRANS64.TRYWAIT P4, [R97+URZ+0x32490], R109 ;  /* 0x0324906d610075a7 */ /* 0x001064000808017f */
[----:B-1----:R-:W-:Y:S05]  /*1ccc0*/  @!P4 NANOSLEEP.SYNCS 0x989680 ;  /* 0x009896800000c95d */ /* 0x002fea0003900000 */
[----:B------:R-:W1:Y:S02]  /*1ccd0*/  @!P4 SYNCS.PHASECHK.TRANS64 P4, [R97+URZ+0x32490], R109 ;  /* 0x0324906d6100c5a7 */ /* 0x000e64000808007f */
[----:B-1----:R-:W-:Y:S05]  /*1cce0*/  @!P4 BRA `(.L_x_10410) ;  /* 0xfffffffc00f0c947 */ /* 0x002fea000383ffff */
[----:B------:R-:W-:Y:S05]  /*1ccf0*/  BRA `(.L_x_10680) ;  /* 0xfffffe8400d47947 */ /* 0x000fea000383ffff */
.L_x_10416:
[----:B--2---:R2:W3:Y:S02]  /*1cd00*/  SYNCS.PHASECHK.TRANS64.TRYWAIT P3, [R97+URZ+0x324b0], R109 ;  /* 0x0324b06d610075a7 */ /* 0x0044e4000806017f */
[----:B---3--:R-:W-:Y:S05]  /*1cd10*/  @!P3 NANOSLEEP.SYNCS 0x989680 ;  /* 0x009896800000b95d */ /* 0x008fea0003900000 */
[----:B------:R-:W3:Y:S02]  /*1cd20*/  @!P3 SYNCS.PHASECHK.TRANS64 P3, [R97+URZ+0x324b0], R109 ;  /* 0x0324b06d6100b5a7 */ /* 0x000ee4000806007f */
[----:B---3--:R-:W-:Y:S05]  /*1cd30*/  @!P3 BRA `(.L_x_10416) ;  /* 0xfffffffc00f0b947 */ /* 0x008fea000383ffff */
[----:B------:R-:W-:Y:S05]  /*1cd40*/  BRA `(.L_x_10681) ;  /* 0xfffffe8800647947 */ /* 0x000fea000383ffff */
.L_x_10426:
[----:B------:R-:W-:Y:S01]  /*1cd50*/  BSSY B0, `(.L_x_10682) ;  /* 0x0000007000007945 */ /* 0x000fe20003800000 */
[----:B------:R-:W-:Y:S02]  /*1cd60*/  IMAD.MOV.U32 R12, RZ, RZ, RZ ;  /* 0x000000ffff0c7224 */ /* 0x000fe400078e00ff */
[----:B------:R-:W-:Y:S02]  /*1cd70*/  IMAD.MOV.U32 R11, RZ, RZ, 0x1f ;  /* 0x0000001fff0b7424 */ /* 0x000fe400078e00ff */
[----:B------:R-:W-:-:S07]  /*1cd80*/  IMAD.MOV.U32 R15, RZ, RZ, -0x1 ;  /* 0xffffffffff0f7424 */ /* 0x000fce00078e00ff */
[----:B-----5:R-:W-:Y:S05]  /*1cd90*/  WARPSYNC.COLLECTIVE R15, `(.L_x_10683) ;  /* 0x000000000f087348 */ /* 0x020fea0003c00000 */
[----:B------:R0:W1:Y:S02]  /*1cda0*/  SHFL.IDX P6, R14, R13, R12, R11 ;  /* 0x0000000c0d0e7389 */ /* 0x00006400000c000b */
[----:B01---5:R-:W-:Y:S01]  /*1cdb0*/  ENDCOLLECTIVE ;  /* 0x000000000000791b */ /* 0x023fe20003800000 */
.L_x_10683:
[----:B------:R-:W-:Y:S05]  /*1cdc0*/  BSYNC B0 ;  /* 0x0000000000007941 */ /* 0x000fea0003800000 */
.L_x_10682:
[----:B------:R-:W-:Y:S05]  /*1cdd0*/  BRA `(.L_x_10684) ;  /* 0xfffffe9400ac7947 */ /* 0x000fea000383ffff */
.L_x_10438:
        /* <DEDUP_REMOVED lines=8> */
.L_x_10686:
[----:B------:R-:W-:Y:S05]  /*1ce60*/  BSYNC B1 ;  /* 0x0000000000017941 */ /* 0x000fea0003800000 */
.L_x_10685:
        /* <DEDUP_REMOVED lines=8> */
.L_x_10687:
[----:B------:R-:W-:Y:S02]  /*1cef0*/  IMAD.MOV.U32 R13, RZ, RZ, R24 ;  /* 0x000000ffff0d7224 */ /* 0x000fe400078e0018 */
[----:B------:R-:W-:-:S07]  /*1cf00*/  IMAD.MOV.U32 R21, RZ, RZ, R14 ;  /* 0x000000ffff157224 */ /* 0x000fce00078e000e */
[----:B------:R-:W-:Y:S05]  /*1cf10*/  WARPSYNC.COLLECTIVE R15, `(.L_x_10688) ;  /* 0x000000000f087348 */ /* 0x000fea0003c00000 */
[----:B------:R0:W1:Y:S02]  /*1cf20*/  SHFL.IDX P6, R14, R13, R12, R11 ;  /* 0x0000000c0d0e7389 */ /* 0x00006400000c000b */
[----:B01----:R-:W-:Y:S01]  /*1cf30*/  ENDCOLLECTIVE ;  /* 0x000000000000791b */ /* 0x003fe20003800000 */
.L_x_10688:
[----:B------:R-:W-:Y:S02]  /*1cf40*/  IMAD.MOV.U32 R13, RZ, RZ, R27 ;  /* 0x000000ffff0d7224 */ /* 0x000fe400078e001b */
[----:B------:R-:W-:-:S07]  /*1cf50*/  IMAD.MOV.U32 R24, RZ, RZ, R14 ;  /* 0x000000ffff187224 */ /* 0x000fce00078e000e */
[----:B------:R-:W-:Y:S05]  /*1cf60*/  WARPSYNC.COLLECTIVE R15, `(.L_x_10689) ;  /* 0x000000000f087348 */ /* 0x000fea0003c00000 */
[----:B------:R0:W1:Y:S02]  /*1cf70*/  SHFL.IDX P6, R14, R13, R12, R11 ;  /* 0x0000000c0d0e7389 */ /* 0x00006400000c000b */
[----:B01----:R-:W-:Y:S01]  /*1cf80*/  ENDCOLLECTIVE ;  /* 0x000000000000791b */ /* 0x003fe20003800000 */
.L_x_10689:
[----:B------:R-:W-:Y:S01]  /*1cf90*/  IMAD.MOV.U32 R27, RZ, RZ, R14 ;  /* 0x000000ffff1b7224 */ /* 0x000fe200078e000e */
[----:B------:R-:W-:Y:S06]  /*1cfa0*/  BRA `(.L_x_10690) ;  /* 0xfffffe9800c07947 */ /* 0x000fec000383ffff */
.L_x_10442:
[----:B0-----:R0:W1:Y:S02]  /*1cfb0*/  SYNCS.PHASECHK.TRANS64.TRYWAIT P0, [R18+URZ+0x32400], R29 ;  /* 0x0324001d120075a7 */ /* 0x001064000800017f */
[----:B-1----:R-:W-:Y:S05]  /*1cfc0*/  @!P0 NANOSLEEP.SYNCS 0x989680 ;  /* 0x009896800000895d */ /* 0x002fea0003900000 */
[----:B------:R-:W1:Y:S02]  /*1cfd0*/  @!P0 SYNCS.PHASECHK.TRANS64 P0, [R18+URZ+0x32400], R29 ;  /* 0x0324001d120085a7 */ /* 0x000e64000800007f */
[----:B-1----:R-:W-:Y:S05]  /*1cfe0*/  @!P0 BRA `(.L_x_10442) ;  /* 0xfffffffc00f08947 */ /* 0x002fea000383ffff */
[----:B------:R-:W-:Y:S05]  /*1cff0*/  BRA `(.L_x_10691) ;  /* 0xfffffe9c00e47947 */ /* 0x000fea000383ffff */
.L_x_10450:
        /* <DEDUP_REMOVED lines=8> */
.L_x_10693:
[----:B------:R-:W-:Y:S05]  /*1d080*/  BSYNC B1 ;  /* 0x0000000000017941 */ /* 0x000fea0003800000 */
.L_x_10692:
        /* <DEDUP_REMOVED lines=8> */
.L_x_10694:
[----:B------:R-:W-:Y:S02]  /*1d110*/  IMAD.MOV.U32 R13, RZ, RZ, R24 ;  /* 0x000000ffff0d7224 */ /* 0x000fe400078e0018 */
[----:B------:R-:W-:-:S07]  /*1d120*/  IMAD.MOV.U32 R20, RZ, RZ, R14 ;  /* 0x000000ffff147224 */ /* 0x000fce00078e000e */
[----:B------:R-:W-:Y:S05]  /*1d130*/  WARPSYNC.COLLECTIVE R15, `(.L_x_10695) ;  /* 0x000000000f087348 */ /* 0x000fea0003c00000 */
[----:B------:R0:W1:Y:S02]  /*1d140*/  SHFL.IDX P6, R14, R13, R12, R11 ;  /* 0x0000000c0d0e7389 */ /* 0x00006400000c000b */
[----:B01----:R-:W-:Y:S01]  /*1d150*/  ENDCOLLECTIVE ;  /* 0x000000000000791b */ /* 0x003fe20003800000 */
.L_x_10695:
[----:B------:R-:W-:Y:S01]  /*1d160*/  IMAD.MOV.U32 R13, RZ, RZ, R27 ;  /* 0x000000ffff0d7224 */ /* 0x000fe200078e001b */
[----:B------:R-:W-:-:S07]  /*1d170*/  MOV R21, R14 ;  /* 0x0000000e00157202 */ /* 0x000fce0000000f00 */
[----:B------:R-:W-:Y:S05]  /*1d180*/  WARPSYNC.COLLECTIVE R15, `(.L_x_10696) ;  /* 0x000000000f087348 */ /* 0x000fea0003c00000 */
[----:B------:R0:W1:Y:S02]  /*1d190*/  SHFL.IDX P6, R14, R13, R12, R11 ;  /* 0x0000000c0d0e7389 */ /* 0x00006400000c000b */
[----:B01----:R-:W-:Y:S01]  /*1d1a0*/  ENDCOLLECTIVE ;  /* 0x000000000000791b */ /* 0x003fe20003800000 */
.L_x_10696:
[----:B------:R-:W-:Y:S05]  /*1d1b0*/  BRA `(.L_x_10697) ;  /* 0xfffffea800447947 */ /* 0x000fea000383ffff */
.L_x_10454:
[----:B0-----:R0:W1:Y:S02]  /*1d1c0*/  SYNCS.PHASECHK.TRANS64.TRYWAIT P1, [R18+URZ+0x32400], R27 ;  /* 0x0324001b120075a7 */ /* 0x001064000802017f */
[----:B-1----:R-:W-:Y:S05]  /*1d1d0*/  @!P1 NANOSLEEP.SYNCS 0x989680 ;  /* 0x009896800000995d */ /* 0x002fea0003900000 */
[----:B------:R-:W1:Y:S02]  /*1d1e0*/  @!P1 SYNCS.PHASECHK.TRANS64 P1, [R18+URZ+0x32400], R27 ;  /* 0x0324001b120095a7 */ /* 0x000e64000802007f */
[----:B-1----:R-:W-:Y:S05]  /*1d1f0*/  @!P1 BRA `(.L_x_10454) ;  /* 0xfffffffc00f09947 */ /* 0x002fea000383ffff */
[----:B------:R-:W-:Y:S05]  /*1d200*/  BRA `(.L_x_10698) ;  /* 0xfffffeac00247947 */ /* 0x000fea000383ffff */
.L_x_10460:
[----:B-1----:R1:W2:Y:S02]  /*1d210*/  SYNCS.PHASECHK.TRANS64.TRYWAIT P1, [R0+URZ+0x32430], R11 ;  /* 0x0324300b000075a7 */ /* 0x0022a4000802017f */
[----:B--2---:R-:W-:Y:S05]  /*1d220*/  @!P1 NANOSLEEP.SYNCS 0x989680 ;  /* 0x009896800000995d */ /* 0x004fea0003900000 */
[----:B------:R-:W2:Y:S02]  /*1d230*/  @!P1 SYNCS.PHASECHK.TRANS64 P1, [R0+URZ+0x32430], R11 ;  /* 0x0324300b000095a7 */ /* 0x000ea4000802007f */
[----:B--2---:R-:W-:Y:S05]  /*1d240*/  @!P1 BRA `(.L_x_10460) ;  /* 0xfffffffc00f09947 */ /* 0x004fea000383ffff */
[----:B------:R-:W-:Y:S05]  /*1d250*/  BRA `(.L_x_10459) ;  /* 0xfffffeb8004c7947 */ /* 0x000fea000383ffff */
.L_x_10462:
[----:B--2---:R2:W3:Y:S02]  /*1d260*/  SYNCS.PHASECHK.TRANS64.TRYWAIT P1, [R18+URZ+0x32410], R3 ;  /* 0x03241003120075a7 */ /* 0x0044e4000802017f */
[----:B---3--:R-:W-:Y:S05]  /*1d270*/  @!P1 NANOSLEEP.SYNCS 0x989680 ;  /* 0x009896800000995d */ /* 0x008fea0003900000 */
[----:B------:R-:W3:Y:S02]  /*1d280*/  @!P1 SYNCS.PHASECHK.TRANS64 P1, [R18+URZ+0x32410], R3 ;  /* 0x03241003120095a7 */ /* 0x000ee4000802007f */
[----:B---3--:R-:W-:Y:S05]  /*1d290*/  @!P1 BRA `(.L_x_10462) ;  /* 0xfffffffc00f09947 */ /* 0x008fea000383ffff */
[----:B------:R-:W-:Y:S05]  /*1d2a0*/  BRA `(.L_x_10699) ;  /* 0xfffffeb800f47947 */ /* 0x000fea000383ffff */
.L_x_10467:
[----:B--2---:R2:W4:Y:S02]  /*1d2b0*/  SYNCS.PHASECHK.TRANS64.TRYWAIT P2, [R0+URZ+0x32450], R11 ;  /* 0x0324500b000075a7 */ /* 0x004524000804017f */
[----:B----4-:R-:W-:Y:S05]  /*1d2c0*/  @!P2 NANOSLEEP.SYNCS 0x989680 ;  /* 0x009896800000a95d */ /* 0x010fea0003900000 */
[----:B------:R-:W4:Y:S02]  /*1d2d0*/  @!P2 SYNCS.PHASECHK.TRANS64 P2, [R0+URZ+0x32450], R11 ;  /* 0x0324500b0000a5a7 */ /* 0x000f24000804007f */
[----:B----4-:R-:W-:Y:S05]  /*1d2e0*/  @!P2 BRA `(.L_x_10467) ;  /* 0xfffffffc00f0a947 */ /* 0x010fea000383ffff */
[----:B------:R-:W-:Y:S05]  /*1d2f0*/  BRA `(.L_x_10466) ;  /* 0xfffffebc00147947 */ /* 0x000fea000383ffff */
.L_x_10472:
[----:B-1----:R1:W2:Y:S02]  /*1d300*/  SYNCS.PHASECHK.TRANS64.TRYWAIT P3, [R3+URZ+0x32430], R10 ;  /* 0x0324300a030075a7 */ /* 0x0022a4000806017f */
[----:B--2---:R-:W-:Y:S05]  /*1d310*/  @!P3 NANOSLEEP.SYNCS 0x989680 ;  /* 0x009896800000b95d */ /* 0x004fea0003900000 */
[----:B------:R-:W2:Y:S02]  /*1d320*/  @!P3 SYNCS.PHASECHK.TRANS64 P3, [R3+URZ+0x32430], R10 ;  /* 0x0324300a0300b5a7 */ /* 0x000ea4000806007f */
[----:B--2---:R-:W-:Y:S05]  /*1d330*/  @!P3 BRA `(.L_x_10472) ;  /* 0xfffffffc00f0b947 */ /* 0x004fea000383ffff */
[----:B------:R-:W-:Y:S05]  /*1d340*/  BRA `(.L_x_10471) ;  /* 0xfffffee400c07947 */ /* 0x000fea000383ffff */
.L_x_10477:
[----:B---3--:R3:W4:Y:S02]  /*1d350*/  SYNCS.PHASECHK.TRANS64.TRYWAIT P3, [R3+URZ+0x32450], R10 ;  /* 0x0324500a030075a7 */ /* 0x008724000806017f */
[----:B----4-:R-:W-:Y:S05]  /*1d360*/  @!P3 NANOSLEEP.SYNCS 0x989680 ;  /* 0x009896800000b95d */ /* 0x010fea0003900000 */
[----:B------:R-:W4:Y:S02]  /*1d370*/  @!P3 SYNCS.PHASECHK.TRANS64 P3, [R3+URZ+0x32450], R10 ;  /* 0x0324500a0300b5a7 */ /* 0x000f24000806007f */
[----:B----4-:R-:W-:Y:S05]  /*1d380*/  @!P3 BRA `(.L_x_10477) ;  /* 0xfffffffc00f0b947 */ /* 0x010fea000383ffff */
[----:B------:R-:W-:Y:S05]  /*1d390*/  BRA `(.L_x_10476) ;  /* 0xfffffee8005c7947 */ /* 0x000fea000383ffff */
.L_x_10483:
[----:B------:R-:W-:Y:S02]  /*1d3a0*/  IMAD.MOV.U32 R13, RZ, RZ, R21 ;  /* 0x000000ffff0d7224 */ /* 0x000fe400078e0015 */
[----:B------:R-:W-:Y:S02]  /*1d3b0*/  IMAD.MOV.U32 R12, RZ, RZ, RZ ;  /* 0x000000ffff0c7224 */ /* 0x000fe400078e00ff */
[----:B------:R-:W-:Y:S02]  /*1d3c0*/  IMAD.MOV.U32 R11, RZ, RZ, 0x181f ;  /* 0x0000181fff0b7424 */ /* 0x000fe400078e00ff */
[----:B------:R-:W-:-:S07]  /*1d3d0*/  IMAD.MOV.U32 R15, RZ, RZ, -0x1 ;  /* 0xffffffffff0f7424 */ /* 0x000fce00078e00ff */
[----:B-----5:R-:W-:Y:S05]  /*1d3e0*/  WARPSYNC.COLLECTIVE R15, `(.L_x_10700) ;  /* 0x000000000f087348 */ /* 0x020fea0003c00000 */
[----:B------:R0:W1:Y:S02]  /*1d3f0*/  SHFL.IDX P6, R14, R13, R12, R11 ;  /* 0x0000000c0d0e7389 */ /* 0x00006400000c000b */
[----:B01---5:R-:W-:Y:S01]  /*1d400*/  ENDCOLLECTIVE ;  /* 0x000000000000791b */ /* 0x023fe20003800000 */
.L_x_10700:
[----:B------:R-:W-:Y:S02]  /*1d410*/  IMAD.MOV.U32 R13, RZ, RZ, R3 ;  /* 0x000000ffff0d7224 */ /* 0x000fe400078e0003 */
[----:B------:R-:W-:-:S07]  /*1d420*/  IMAD.MOV.U32 R20, RZ, RZ, R14 ;  /* 0x000000ffff147224 */ /* 0x000fce00078e000e */
[----:B------:R-:W-:Y:S05]  /*1d430*/  WARPSYNC.COLLECTIVE R15, `(.L_x_10701) ;  /* 0x000000000f087348 */ /* 0x000fea0003c00000 */
[----:B------:R0:W1:Y:S02]  /*1d440*/  SHFL.IDX P6, R14, R13, R12, R11 ;  /* 0x0000000c0d0e7389 */ /* 0x00006400000c000b */
[----:B01----:R-:W-:Y:S01]  /*1d450*/  ENDCOLLECTIVE ;  /* 0x000000000000791b */ /* 0x003fe20003800000 */
.L_x_10701:
[----:B------:R-:W-:Y:S05]  /*1d460*/  BRA `(.L_x_10702) ;  /* 0xffffff38001c7947 */ /* 0x000fea000383ffff */
.L_x_10486:
[----:B------:R-:W-:Y:S01]  /*1d470*/  BSSY B1, `(.L_x_10703) ;  /* 0x0000008000017945 */ /* 0x000fe20003800000 */
[----:B------:R-:W-:Y:S02]  /*1d480*/  IMAD.MOV.U32 R13, RZ, RZ, R21 ;  /* 0x000000ffff0d7224 */ /* 0x000fe400078e0015 */
[----:B------:R-:W-:Y:S02]  /*1d490*/  IMAD.MOV.U32 R12, RZ, RZ, 0x1 ;  /* 0x00000001ff0c7424 */ /* 0x000fe400078e00ff */
[----:B------:R-:W-:Y:S02]  /*1d4a0*/  IMAD.MOV.U32 R11, RZ, RZ, 0x181f ;  /* 0x0000181fff0b7424 */ /* 0x000fe400078e00ff */
[----:B------:R-:W-:-:S07]  /*1d4b0*/  IMAD.MOV.U32 R15, RZ, RZ, -0x1 ;  /* 0xffffffffff0f7424 */ /* 0x000fce00078e00ff */
[----:B012---:R-:W-:Y:S05]  /*1d4c0*/  WARPSYNC.COLLECTIVE R15, `(.L_x_10704) ;  /* 0x000000000f087348 */ /* 0x007fea0003c00000 */
[----:B--2---:R2:W3:Y:S02]  /*1d4d0*/  SHFL.IDX P6, R14, R13, R12, R11 ;  /* 0x0000000c0d0e7389 */ /* 0x0044e400000c000b */
[----:B0123--:R-:W-:Y:S01]  /*1d4e0*/  ENDCOLLECTIVE ;  /* 0x000000000000791b */ /* 0x00ffe20003800000 */
.L_x_10704:
[----:B------:R-:W-:Y:S05]  /*1d4f0*/  BSYNC B1 ;  /* 0x0000000000017941 */ /* 0x000fea0003800000 */
.L_x_10703:
        /* <DEDUP_REMOVED lines=8> */
.L_x_10705:
[----:B------:R-:W-:Y:S05]  /*1d580*/  BRA `(.L_x_10706) ;  /* 0xffffff3800587947 */ /* 0x000fea000383ffff */
.L_x_10489:
        /* <DEDUP_REMOVED lines=8> */
.L_x_10708:
[----:B------:R-:W-:Y:S05]  /*1d610*/  BSYNC B1 ;  /* 0x0000000000017941 */ /* 0x000fea0003800000 */
.L_x_10707:
        /* <DEDUP_REMOVED lines=8> */
.L_x_10709:
[----:B------:R-:W-:Y:S05]  /*1d6a0*/  BRA `(.L_x_10710) ;  /* 0xffffff3800847947 */ /* 0x000fea000383ffff */
.L_x_10492:
        /* <DEDUP_REMOVED lines=8> */
.L_x_10712:
[----:B------:R-:W-:Y:S05]  /*1d730*/  BSYNC B1 ;  /* 0x0000000000017941 */ /* 0x000fea0003800000 */
.L_x_10711:
        /* <DEDUP_REMOVED lines=8> */
.L_x_10713:
[----:B------:R-:W-:Y:S05]  /*1d7c0*/  BRA `(.L_x_10714) ;  /* 0xffffff3800b07947 */ /* 0x000fea000383ffff */
.L_x_10494:
[----:B------:R-:W-:Y:S02]  /*1d7d0*/  IMAD.MOV.U32 R13, RZ, RZ, R8 ;  /* 0x000000ffff0d7224 */ /* 0x000fe400078e0008 */
[----:B------:R-:W-:Y:S02]  /*1d7e0*/  IMAD.MOV.U32 R12, RZ, RZ, RZ ;  /* 0x000000ffff0c7224 */ /* 0x000fe400078e00ff */
[----:B------:R-:W-:Y:S02]  /*1d7f0*/  IMAD.MOV.U32 R11, RZ, RZ, 0x1c1f ;  /* 0x00001c1fff0b7424 */ /* 0x000fe400078e00ff */
[----:B------:R-:W-:-:S07]  /*1d800*/  IMAD.MOV.U32 R15, RZ, RZ, -0x1 ;  /* 0xffffffffff0f7424 */ /* 0x000fce00078e00ff */
[----:B------:R-:W-:Y:S05]  /*1d810*/  WARPSYNC.COLLECTIVE R15, `(.L_x_10715) ;  /* 0x000000000f087348 */ /* 0x000fea0003c00000 */
[----:B------:R0:W1:Y:S02]  /*1d820*/  SHFL.IDX P6, R14, R13, R12, R11 ;  /* 0x0000000c0d0e7389 */ /* 0x00006400000c000b */
[----:B01----:R-:W-:Y:S01]  /*1d830*/  ENDCOLLECTIVE ;  /* 0x000000000000791b */ /* 0x003fe20003800000 */
.L_x_10715:
[----:B------:R-:W-:Y:S02]  /*1d840*/  IMAD.MOV.U32 R13, RZ, RZ, R3 ;  /* 0x000000ffff0d7224 */ /* 0x000fe400078e0003 */
[----:B------:R-:W-:-:S07]  /*1d850*/  IMAD.MOV.U32 R25, RZ, RZ, R14 ;  /* 0x000000ffff197224 */ /* 0x000fce00078e000e */
[----:B------:R-:W-:Y:S05]  /*1d860*/  WARPSYNC.COLLECTIVE R15, `(.L_x_10716) ;  /* 0x000000000f087348 */ /* 0x000fea0003c00000 */
[----:B------:R0:W1:Y:S02]  /*1d870*/  SHFL.IDX P6, R14, R13, R12, R11 ;  /* 0x0000000c0d0e7389 */ /* 0x00006400000c000b */
[----:B01----:R-:W-:Y:S01]  /*1d880*/  ENDCOLLECTIVE ;  /* 0x000000000000791b */ /* 0x003fe20003800000 */
.L_x_10716:
[----:B------:R-:W-:Y:S01]  /*1d890*/  IMAD.MOV.U32 R12, RZ, RZ, R14 ;  /* 0x000000ffff0c7224 */ /* 0x000fe200078e000e */
[----:B------:R-:W-:Y:S06]  /*1d8a0*/  BRA `(.L_x_10717) ;  /* 0xffffff3c00947947 */ /* 0x000fec000383ffff */
.L_x_10497:
[----:B------:R-:W-:Y:S01]  /*1d8b0*/  BSSY B1, `(.L_x_10718) ;  /* 0x0000008000017945 */ /* 0x000fe20003800000 */
[----:B---3--:R-:W-:Y:S02]  /*1d8c0*/  IMAD.MOV.U32 R13, RZ, RZ, R8 ;  /* 0x000000ffff0d7224 */ /* 0x008fe400078e0008 */
[----:B--2---:R-:W-:Y:S02]  /*1d8d0*/  IMAD.MOV.U32 R12, RZ, RZ, 0x1 ;  /* 0x00000001ff0c7424 */ /* 0x004fe400078e00ff */
[----:B------:R-:W-:Y:S02]  /*1d8e0*/  IMAD.MOV.U32 R11, RZ, RZ, 0x1c1f ;  /* 0x00001c1fff0b7424 */ /* 0x000fe400078e00ff */
[----:B------:R-:W-:-:S07]  /*1d8f0*/  IMAD.MOV.U32 R15, RZ, RZ, -0x1 ;  /* 0xffffffffff0f7424 */ /* 0x000fce00078e00ff */
[----:B01----:R-:W-:Y:S05]  /*1d900*/  WARPSYNC.COLLECTIVE R15, `(.L_x_10719) ;  /* 0x000000000f087348 */ /* 0x003fea0003c00000 */
[----:B------:R2:W3:Y:S02]  /*1d910*/  SHFL.IDX P6, R14, R13, R12, R11 ;  /* 0x0000000c0d0e7389 */ /* 0x0004e400000c000b */
[----:B0123--:R-:W-:Y:S01]  /*1d920*/  ENDCOLLECTIVE ;  /* 0x000000000000791b */ /* 0x00ffe20003800000 */
.L_x_10719:
[----:B------:R-:W-:Y:S05]  /*1d930*/  BSYNC B1 ;  /* 0x0000000000017941 */ /* 0x000fea0003800000 */
.L_x_10718:
        /* <DEDUP_REMOVED lines=8> */
.L_x_10720:
[----:B------:R-:W-:Y:S01]  /*1d9c0*/  IMAD.MOV.U32 R3, RZ, RZ, R14 ;  /* 0x000000ffff037224 */ /* 0x000fe200078e000e */
[----:B------:R-:W-:Y:S06]  /*1d9d0*/  BRA `(.L_x_10721) ;  /* 0xffffff4800ac7947 */ /* 0x000fec000383ffff */
.L_x_10501:
[----:B------:R-:W-:Y:S02]  /*1d9e0*/  IMAD.MOV.U32 R13, RZ, RZ, R4 ;  /* 0x000000ffff0d7224 */ /* 0x000fe400078e0004 */
[----:B------:R-:W-:Y:S02]  /*1d9f0*/  IMAD.MOV.U32 R12, RZ, RZ, RZ ;  /* 0x000000ffff0c7224 */ /* 0x000fe400078e00ff */
[----:B------:R-:W-:Y:S02]  /*1da00*/  IMAD.MOV.U32 R11, RZ, RZ, 0x181f ;  /* 0x0000181fff0b7424 */ /* 0x000fe400078e00ff */
[----:B------:R-:W-:-:S07]  /*1da10*/  IMAD.MOV.U32 R15, RZ, RZ, -0x1 ;  /* 0xffffffffff0f7424 */ /* 0x000fce00078e00ff */
[----:B01----:R-:W-:Y:S05]  /*1da20*/  WARPSYNC.COLLECTIVE R15, `(.L_x_10722) ;  /* 0x000000000f087348 */ /* 0x003fea0003c00000 */
[----:B------:R2:W3:Y:S02]  /*1da30*/  SHFL.IDX P6, R14, R13, R12, R11 ;  /* 0x0000000c0d0e7389 */ /* 0x0004e400000c000b */
[----:B0123--:R-:W-:Y:S01]  /*1da40*/  ENDCOLLECTIVE ;  /* 0x000000000000791b */ /* 0x00ffe20003800000 */
.L_x_10722:
[----:B------:R-:W-:Y:S02]  /*1da50*/  IMAD.MOV.U32 R13, RZ, RZ, R3 ;  /* 0x000000ffff0d7224 */ /* 0x000fe400078e0003 */
[----:B------:R-:W-:-:S07]  /*1da60*/  IMAD.MOV.U32 R0, RZ, RZ, R14 ;  /* 0x000000ffff007224 */ /* 0x000fce00078e000e */
[----:B------:R-:W-:Y:S05]  /*1da70*/  WARPSYNC.COLLECTIVE R15, `(.L_x_10723) ;  /* 0x000000000f087348 */ /* 0x000fea0003c00000 */
[----:B------:R0:W1:Y:S02]  /*1da80*/  SHFL.IDX P6, R14, R13, R12, R11 ;  /* 0x0000000c0d0e7389 */ /* 0x00006400000c000b */
[----:B01----:R-:W-:Y:S01]  /*1da90*/  ENDCOLLECTIVE ;  /* 0x000000000000791b */ /* 0x003fe20003800000 */
.L_x_10723:
[----:B------:R-:W-:Y:S05]  /*1daa0*/  BRA `(.L_x_10724) ;  /* 0xffffff5c00e47947 */ /* 0x000fea000383ffff */
.L_x_10504:
        /* <DEDUP_REMOVED lines=8> */
.L_x_10726:
[----:B------:R-:W-:Y:S05]  /*1db30*/  BSYNC B1 ;  /* 0x0000000000017941 */ /* 0x000fea0003800000 */
.L_x_10725:
        /* <DEDUP_REMOVED lines=8> */
.L_x_10727:
[----:B------:R-:W-:Y:S05]  /*1dbc0*/  BRA `(.L_x_10728) ;  /* 0xffffff6000147947 */ /* 0x000fea000383ffff */
.L_x_10507:
        /* <DEDUP_REMOVED lines=8> */
.L_x_10730:
[----:B------:R-:W-:Y:S05]  /*1dc50*/  BSYNC B1 ;  /* 0x0000000000017941 */ /* 0x000fea0003800000 */
.L_x_10729:
        /* <DEDUP_REMOVED lines=8> */
.L_x_10731:
[----:B------:R-:W-:Y:S05]  /*1dce0*/  BRA `(.L_x_10732) ;  /* 0xffffff6000407947 */ /* 0x000fea000383ffff */
.L_x_10510:
        /* <DEDUP_REMOVED lines=8> */
.L_x_10734:
[----:B------:R-:W-:Y:S05]  /*1dd70*/  BSYNC B1 ;  /* 0x0000000000017941 */ /* 0x000fea0003800000 */
.L_x_10733:
        /* <DEDUP_REMOVED lines=8> */
.L_x_10735:
[----:B------:R-:W-:Y:S05]  /*1de00*/  BRA `(.L_x_10736) ;  /* 0xffffff60006c7947 */ /* 0x000fea000383ffff */
.L_x_10527:
        /* <DEDUP_REMOVED lines=11> */
.L_x_10738:
[----:B------:R-:W-:Y:S05]  /*1dec0*/  BSYNC B1 ;  /* 0x0000000000017941 */ /* 0x000fea0003800000 */
.L_x_10737:
[----:B------:R-:W-:Y:S05]  /*1ded0*/  BRA `(.L_x_10739) ;  /* 0xffffff7800a47947 */ /* 0x000fea000383ffff */
.L_x_10529:
[----:B------:R-:W-:Y:S01]  /*1dee0*/  BSSY B1, `(.L_x_10740) ;  /* 0x0000006000017945 */ /* 0x000fe20003800000 */
[----:B------:R-:W-:-:S07]  /*1def0*/  IMAD.MOV.U32 R15, RZ, RZ, -0x1 ;  /* 0xffffffffff0f7424 */ /* 0x000fce00078e00ff */
[----:B0-----:R-:W-:Y:S05]  /*1df00*/  WARPSYNC.COLLECTIVE R15, `(.L_x_10741) ;  /* 0x000000000f0c7348 */ /* 0x001fea0003c00000 */
[----:B------:R-:W-:Y:S02]  /*1df10*/  ELECT P6, UR62, PT ;  /* 0x00000000003e782f */ /* 0x000fe400038c0000 */
[----:B------:R-:W-:Y:S01]  /*1df20*/  MOV R14, UR62 ;  /* 0x0000003e000e7c02 */ /* 0x000fe20008000f00 */
[----:B0-----:R-:W-:Y:S10]  /*1df30*/  ENDCOLLECTIVE ;  /* 0x000000000000791b */ /* 0x001ff40003800000 */
.L_x_10741:
[----:B------:R-:W-:Y:S05]  /*1df40*/  BSYNC B1 ;  /* 0x0000000000017941 */ /* 0x000fea0003800000 */
.L_x_10740:
[----:B------:R-:W-:Y:S05]  /*1df50*/  BRA `(.L_x_10528) ;  /* 0xffffff78009c7947 */ /* 0x000fea000383ffff */
.L_x_10531:
[----:B0-----:R0:W1:Y:S02]  /*1df60*/  SYNCS.PHASECHK.TRANS64.TRYWAIT P0, [R18+URZ+0x32420], R3 ;  /* 0x03242003120075a7 */ /* 0x001064000800017f */
[----:B-1----:R-:W-:Y:S05]  /*1df70*/  @!P0 NANOSLEEP.SYNCS 0x989680 ;  /* 0x009896800000895d */ /* 0x002fea0003900000 */
[----:B------:R-:W1:Y:S02]  /*1df80*/  @!P0 SYNCS.PHASECHK.TRANS64 P0, [R18+URZ+0x32420], R3 ;  /* 0x03242003120085a7 */ /* 0x000e64000800007f */
[----:B-1----:R-:W-:Y:S05]  /*1df90*/  @!P0 BRA `(.L_x_10531) ;  /* 0xfffffffc00f08947 */ /* 0x002fea000383ffff */
[----:B------:R-:W-:Y:S05]  /*1dfa0*/  BRA `(.L_x_10742) ;  /* 0xffffff7800ac7947 */ /* 0x000fea000383ffff */
.L_x_10535:
[----:B0-----:R0:W1:Y:S02]  /*1dfb0*/  SYNCS.PHASECHK.TRANS64.TRYWAIT P0, [R3+URZ+0x324a0], R8 ;  /* 0x0324a008030075a7 */ /* 0x001064000800017f */
[----:B-1----:R-:W-:Y:S05]  /*1dfc0*/  @!P0 NANOSLEEP.SYNCS 0x989680 ;  /* 0x009896800000895d */ /* 0x002fea0003900000 */
[----:B------:R-:W1:Y:S02]  /*1dfd0*/  @!P0 SYNCS.PHASECHK.TRANS64 P0, [R3+URZ+0x324a0], R8 ;  /* 0x0324a008030085a7 */ /* 0x000e64000800007f */
[----:B-1----:R-:W-:Y:S05]  /*1dfe0*/  @!P0 BRA `(.L_x_10535) ;  /* 0xfffffffc00f08947 */ /* 0x002fea000383ffff */
[----:B------:R-:W-:Y:S05]  /*1dff0*/  BRA `(.L_x_10743) ;  /* 0xffffff7800cc7947 */ /* 0x000fea000383ffff */
.L_x_10540:
[----:B-1----:R1:W2:Y:S02]  /*1e000*/  SYNCS.PHASECHK.TRANS64.TRYWAIT P0, [R3+URZ+0x324c0], R8 ;  /* 0x0324c008030075a7 */ /* 0x0022a4000800017f */
[----:B--2---:R-:W-:Y:S05]  /*1e010*/  @!P0 NANOSLEEP.SYNCS 0x989680 ;  /* 0x009896800000895d */ /* 0x004fea0003900000 */
[----:B------:R-:W2:Y:S02]  /*1e020*/  @!P0 SYNCS.PHASECHK.TRANS64 P0, [R3+URZ+0x324c0], R8 ;  /* 0x0324c008030085a7 */ /* 0x000ea4000800007f */
[----:B--2---:R-:W-:Y:S05]  /*1e030*/  @!P0 BRA `(.L_x_10540) ;  /* 0xfffffffc00f08947 */ /* 0x004fea000383ffff */
[----:B------:R-:W-:Y:S05]  /*1e040*/  BRA `(.L_x_10744) ;  /* 0xffffff7c004c7947 */ /* 0x000fea000383ffff */
.L_x_10550:
[----:B0-----:R0:W1:Y:S02]  /*1e050*/  SYNCS.PHASECHK.TRANS64.TRYWAIT P2, [R4+URZ+0x324a0], R5 ;  /* 0x0324a005040075a7 */ /* 0x001064000804017f */
[----:B-1----:R-:W-:Y:S05]  /*1e060*/  @!P2 NANOSLEEP.SYNCS 0x989680 ;  /* 0x009896800000a95d */ /* 0x002fea0003900000 */
[----:B------:R-:W1:Y:S02]  /*1e070*/  @!P2 SYNCS.PHASECHK.TRANS64 P2, [R4+URZ+0x324a0], R5 ;  /* 0x0324a0050400a5a7 */ /* 0x000e64000804007f */
[----:B-1----:R-:W-:Y:S05]  /*1e080*/  @!P2 BRA `(.L_x_10550) ;  /* 0xfffffffc00f0a947 */ /* 0x002fea000383ffff */
[----:B------:R-:W-:Y:S05]  /*1e090*/  BRA `(.L_x_10745) ;  /* 0xffffff8000dc7947 */ /* 0x000fea000383ffff */
.L_x_10555:
[----:B-1----:R1:W2:Y:S02]  /*1e0a0*/  SYNCS.PHASECHK.TRANS64.TRYWAIT P2, [R4+URZ+0x324c0], R5 ;  /* 0x0324c005040075a7 */ /* 0x0022a4000804017f */
[----:B--2---:R-:W-:Y:S05]  /*1e0b0*/  @!P2 NANOSLEEP.SYNCS 0x989680 ;  /* 0x009896800000a95d */ /* 0x004fea0003900000 */
[----:B------:R-:W2:Y:S02]  /*1e0c0*/  @!P2 SYNCS.PHASECHK.TRANS64 P2, [R4+URZ+0x324c0], R5 ;  /* 0x0324c0050400a5a7 */ /* 0x000ea4000804007f */
[----:B--2---:R-:W-:Y:S05]  /*1e0d0*/  @!P2 BRA `(.L_x_10555) ;  /* 0xfffffffc00f0a947 */ /* 0x004fea000383ffff */
[----:B------:R-:W-:Y:S05]  /*1e0e0*/  BRA `(.L_x_10746) ;  /* 0xffffff8400587947 */ /* 0x000fea000383ffff */
.L_x_10573:
        /* <DEDUP_REMOVED lines=11> */
.L_x_10748:
[----:B------:R-:W-:Y:S05]  /*1e1a0*/  BSYNC B0 ;  /* 0x0000000000007941 */ /* 0x000fea0003800000 */
.L_x_10747:
[----:B------:R-:W-:Y:S05]  /*1e1b0*/  BRA `(.L_x_10749) ;  /* 0xffffff9000d87947 */ /* 0x000fea000383ffff */
.L_x_10575:
[----:B------:R-:W-:Y:S01]  /*1e1c0*/  BSSY B0, `(.L_x_10750) ;  /* 0x0000006000007945 */ /* 0x000fe20003800000 */
[----:B------:R-:W-:-:S07]  /*1e1d0*/  IMAD.MOV.U32 R15, RZ, RZ, -0x1 ;  /* 0xffffffffff0f7424 */ /* 0x000fce00078e00ff */
[----:B0-----:R-:W-:Y:S05]  /*1e1e0*/  WARPSYNC.COLLECTIVE R15, `(.L_x_10751) ;  /* 0x000000000f0c7348 */ /* 0x001fea0003c00000 */
[----:B------:R-:W-:Y:S02]  /*1e1f0*/  ELECT P6, UR62, PT ;  /* 0x00000000003e782f */ /* 0x000fe400038c0000 */
[----:B------:R-:W-:Y:S01]  /*1e200*/  MOV R14, UR62 ;  /* 0x0000003e000e7c02 */ /* 0x000fe20008000f00 */
[----:B0-----:R-:W-:Y:S10]  /*1e210*/  ENDCOLLECTIVE ;  /* 0x000000000000791b */ /* 0x001ff40003800000 */
.L_x_10751:
[----:B------:R-:W-:Y:S05]  /*1e220*/  BSYNC B0 ;  /* 0x0000000000007941 */ /* 0x000fea0003800000 */
.L_x_10750:
[----:B------:R-:W-:Y:S05]  /*1e230*/  BRA `(.L_x_10752) ;  /* 0xffffff9000e47947 */ /* 0x000fea000383ffff */
.L_x_10577:
[----:B0-----:R0:W1:Y:S02]  /*1e240*/  SYNCS.PHASECHK.TRANS64.TRYWAIT P0, [R0+URZ+0x32440], R2 ;  /* 0x03244002000075a7 */ /* 0x001064000800017f */
[----:B-1----:R-:W-:Y:S05]  /*1e250*/  @!P0 NANOSLEEP.SYNCS 0x989680 ;  /* 0x009896800000895d */ /* 0x002fea0003900000 */
[----:B------:R-:W1:Y:S02]  /*1e260*/  @!P0 SYNCS.PHASECHK.TRANS64 P0, [R0+URZ+0x32440], R2 ;  /* 0x03244002000085a7 */ /* 0x000e64000800007f */
[----:B-1----:R-:W-:Y:S05]  /*1e270*/  @!P0 BRA `(.L_x_10577) ;  /* 0xfffffffc00f08947 */ /* 0x002fea000383ffff */
[----:B------:R-:W-:Y:S05]  /*1e280*/  BRA `(.L_x_10753) ;  /* 0xffffff9400447947 */ /* 0x000fea000383ffff */
.L_x_10581:
        /* <DEDUP_REMOVED lines=9> */
.L_x_10754:
[----:B------:R-:W-:Y:S02]  /*1e320*/  IMAD.MOV.U32 R13, RZ, RZ, R3 ;  /* 0x000000ffff0d7224 */ /* 0x000fe400078e0003 */
[----:B------:R-:W-:Y:S01]  /*1e330*/  IMAD.MOV.U32 R4, RZ, RZ, R14 ;  /* 0x000000ffff047224 */ /* 0x000fe200078e000e */
[----:B------:R-:W-:-:S07]  /*1e340*/  LOP3.LUT R7, R7, 0x7f, RZ, 0xc0, !PT ;  /* 0x0000007f07077812 */ /* 0x000fce00078ec0ff */
[----:B------:R-:W-:Y:S05]  /*1e350*/  WARPSYNC.COLLECTIVE R15, `(.L_x_10755) ;  /* 0x000000000f087348 */ /* 0x000fea0003c00000 */
[----:B------:R0:W1:Y:S02]  /*1e360*/  SHFL.IDX P6, R14, R13, R12, R11 ;  /* 0x0000000c0d0e7389 */ /* 0x00006400000c000b */
[----:B01----:R-:W-:Y:S01]  /*1e370*/  ENDCOLLECTIVE ;  /* 0x000000000000791b */ /* 0x003fe20003800000 */
.L_x_10755:
[----:B------:R-:W-:Y:S01]  /*1e380*/  SHF.R.U32.HI R7, RZ, 0x3, R7 ;  /* 0x00000003ff077819 */ /* 0x000fe20000011607 */
[----:B------:R-:W-:Y:S02]  /*1e390*/  IMAD.MOV.U32 R13, RZ, RZ, R2 ;  /* 0x000000ffff0d7224 */ /* 0x000fe400078e0002 */
[----:B------:R-:W-:Y:S02]  /*1e3a0*/  IMAD.MOV.U32 R12, RZ, RZ, 0x1 ;  /* 0x00000001ff0c7424 */ /* 0x000fe400078e00ff */
[----:B------:R-:W-:-:S07]  /*1e3b0*/  IMAD.MOV.U32 R5, RZ, RZ, R14 ;  /* 0x000000ffff057224 */ /* 0x000fce00078e000e */
[----:B------:R-:W-:Y:S05]  /*1e3c0*/  WARPSYNC.COLLECTIVE R15, `(.L_x_10756) ;  /* 0x000000000f087348 */ /* 0x000fea0003c00000 */
[----:B------:R0:W1:Y:S02]  /*1e3d0*/  SHFL.IDX P6, R14, R13, R12, R11 ;  /* 0x0000000c0d0e7389 */ /* 0x00006400000c000b */
[----:B01----:R-:W-:Y:S01]  /*1e3e0*/  ENDCOLLECTIVE ;  /* 0x000000000000791b */ /* 0x003fe20003800000 */
.L_x_10756:
[----:B------:R-:W-:Y:S02]  /*1e3f0*/  IMAD.MOV.U32 R13, RZ, RZ, R3 ;  /* 0x000000ffff0d7224 */ /* 0x000fe400078e0003 */
[----:B------:R-:W-:Y:S02]  /*1e400*/  IMAD R0, R0, R8, RZ ;  /* 0x0000000800007224 */ /* 0x000fe400078e02ff */
[----:B------:R-:W-:Y:S02]  /*1e410*/  IMAD.IADD R8, R7, 0x1, R6 ;  /* 0x0000000107087824 */ /* 0x000fe400078e0206 */
[----:B------:R-:W-:-:S07]  /*1e420*/  IMAD.MOV.U32 R7, RZ, RZ, R14 ;  /* 0x000000ffff077224 */ /* 0x000fce00078e000e */
[----:B------:R-:W-:Y:S05]  /*1e430*/  WARPSYNC.COLLECTIVE R15, `(.L_x_10757) ;  /* 0x000000000f087348 */ /* 0x000fea0003c00000 */
[----:B------:R0:W1:Y:S02]  /*1e440*/  SHFL.IDX P6, R14, R13, R12, R11 ;  /* 0x0000000c0d0e7389 */ /* 0x00006400000c000b */
[----:B01----:R-:W-:Y:S01]  /*1e450*/  ENDCOLLECTIVE ;  /* 0x000000000000791b */ /* 0x003fe20003800000 */
.L_x_10757:
        /* <DEDUP_REMOVED lines=11> */
.L_x_10758:
        /* <DEDUP_REMOVED lines=15> */
.L_x_10759:
[----:B------:R-:W-:Y:S01]  /*1e600*/  @!P2 IMAD.X R4, RZ, RZ, R7, P1 ;  /* 0x000000ffff04a224 */ /* 0x000fe200008e0607 */
[----:B------:R-:W-:-:S04]  /*1e610*/  IADD3 R7, R8, 0x20, RZ ;  /* 0x0000002008077810 */ /* 0x000fc80007ffe0ff */
[----:B------:R-:W-:Y:S01]  /*1e620*/  @!P2 LOP3.LUT R5, R5, R4, RZ, 0x3c, !PT ;  /* 0x000000040505a212 */ /* 0x000fe200078e3cff */
[----:B------:R0:W-:Y:S01]  /*1e630*/  STL [R1+0x64], R7 ;  /* 0x0000640701007387 */ /* 0x0001e20000100800 */
[----:B------:R-:W-:Y:S02]  /*1e640*/  ISETP.GE.AND P1, PT, R7, R0, PT ;  /* 0x000000000700720c */ /* 0x000fe40003f26270 */
[----:B------:R-:W-:Y:S01]  /*1e650*/  @!P2 LOP3.LUT R4, R5, R4, RZ, 0x3c, !PT ;  /* 0x000000040504a212 */ /* 0x000fe200078e3cff */
[----:B------:R-:W-:-:S03]  /*1e660*/  IMAD.MOV.U32 R13, RZ, RZ, R2 ;  /* 0x000000ffff0d7224 */ /* 0x000fc600078e0002 */
[----:B------:R-:W-:Y:S01]  /*1e670*/  @!P2 LOP3.LUT R5, R5, R4, RZ, 0x3c, !PT ;  /* 0x000000040505a212 */ /* 0x000fe200078e3cff */
[----:B------:R-:W-:Y:S02]  /*1e680*/  IMAD.MOV.U32 R12, RZ, RZ, 0x3 ;  /* 0x00000003ff0c7424 */ /* 0x000fe400078e00ff */
[----:B0-----:R-:W-:Y:S02]  /*1e690*/  VIADD R7, R8, 0x30 ;  /* 0x0000003008077836 */ /* 0x001fe40000000000 */
[----:B------:R-:W-:Y:S01]  /*1e6a0*/  @!PT LDS RZ, [RZ] ;  /* 0x00000000fffff984 */ /* 0x000fe20000000800 */
[----:B------:R-:W-:Y:S01]  /*1e6b0*/  @!PT LDS RZ, [RZ] ;  /* 0x00000000fffff984 */ /* 0x000fe20000000800 */
[----:B------:R-:W-:Y:S01]  /*1e6c0*/  @!PT LDS RZ, [RZ] ;  /* 0x00000000fffff984 */ /* 0x000fe20000000800 */
[----:B------:R0:W-:Y:S04]  /*1e6d0*/  @!P2 LDGSTS.E.BYPASS.LTC128B.128 [R9+0x18c00], desc[UR60][R4.64], !P0 ;  /* 0x18c000000409afae */ /* 0x0001e8000c101d7c */
[----:B------:R1:W-:Y:S01]  /*1e6e0*/  STL [R1+0x68], R7 ;  /* 0x0000680701007387 */ /* 0x0003e20000100800 */
[----:B0-----:R-:W-:-:S07]  /*1e6f0*/  IMAD.MOV.U32 R4, RZ, RZ, R14 ;  /* 0x000000ffff047224 */ /* 0x001fce00078e000e */
[----:B-1----:R-:W-:Y:S05]  /*1e700*/  WARPSYNC.COLLECTIVE R15, `(.L_x_10760) ;  /* 0x000000000f087348 */ /* 0x002fea0003c00000 */
[----:B------:R0:W2:Y:S02]  /*1e710*/  SHFL.IDX P6, R14, R13, R12, R11 ;  /* 0x0000000c0d0e7389 */ /* 0x0000a400000c000b */
[----:B012---:R-:W-:Y:S01]  /*1e720*/  ENDCOLLECTIVE ;  /* 0x000000000000791b */ /* 0x007fe20003800000 */
.L_x_10760:
        /* <DEDUP_REMOVED lines=10> */
.L_x_10761:
        /* <DEDUP_REMOVED lines=13> */
.L_x_10762:
        /* <DEDUP_REMOVED lines=10> */
.L_x_10763:
        /* <DEDUP_REMOVED lines=13> */
.L_x_10764:
        /* <DEDUP_REMOVED lines=10> */
.L_x_10765:
        /* <DEDUP_REMOVED lines=13> */
.L_x_10766:
        /* <DEDUP_REMOVED lines=10> */
.L_x_10767:
        /* <DEDUP_REMOVED lines=11> */
.L_x_10768:
        /* <DEDUP_REMOVED lines=14> */
.L_x_10769:
[----:B------:R-:W-:Y:S01]  /*1edb0*/  IMAD.MOV.U32 R3, RZ, RZ, R14 ;  /* 0x000000ffff037224 */ /* 0x000fe200078e000e */
[----:B------:R-:W-:Y:S06]  /*1edc0*/  BRA `(.L_x_10770) ;  /* 0xffffff9400c87947 */ /* 0x000fec000383ffff */
.L_x_10585:
        /* <DEDUP_REMOVED lines=10> */
[----:B--2---:R-:W-:-:S02]  /*1ee70*/  IMAD R3, R15, R6, RZ ;  /* 0x000000060f037224 */ /* 0x004fc400078e02ff */
[----:B------:R-:W-:-:S03]  /*1ee80*/  IMAD.MOV.U32 R15, RZ, RZ, -0x1 ;  /* 0xffffffffff0f7424 */ /* 0x000fc600078e00ff */
[-C--:B---3--:R-:W-:Y:S02]  /*1ee90*/  ISETP.GE.AND P4, PT, R14, R3.reuse, PT ;  /* 0x000000030e00720c */ /* 0x088fe40003f86270 */
[-C--:B----4-:R-:W-:Y:S01]  /*1eea0*/  ISETP.GE.AND P5, PT, R13, R3.reuse, PT ;  /* 0x000000030d00720c */ /* 0x090fe20003fa6270 */
[----:B------:R-:W-:Y:S01]  /*1eeb0*/  IMAD.MOV.U32 R13, RZ, RZ, R2 ;  /* 0x000000ffff0d7224 */ /* 0x000fe200078e0002 */
[----:B-----5:R-:W-:Y:S01]  /*1eec0*/  ISETP.GE.AND P6, PT, R12, R3, PT ;  /* 0x000000030c00720c */ /* 0x020fe20003fc6270 */
[----:B------:R-:W-:Y:S01]  /*1eed0*/  IMAD.MOV.U32 R12, RZ, RZ, RZ ;  /* 0x000000ffff0c7224 */ /* 0x000fe200078e00ff */
[----:B------:R-:W-:-:S07]  /*1eee0*/  LOP3.LUT R8, R8, 0xffffffef, RZ, 0xc0, !PT ;  /* 0xffffffef08087812 */ /* 0x000fce00078ec0ff */
        /* <DEDUP_REMOVED lines=18> */
.L_x_10772:
[----:B------:R-:W-:Y:S05]  /*1f010*/  BSYNC B0 ;  /* 0x0000000000007941 */ /* 0x000fea0003800000 */
.L_x_10771:
        /* <DEDUP_REMOVED lines=10> */
.L_x_10773:
        /* <DEDUP_REMOVED lines=16> */
.L_x_10774:
        /* <DEDUP_REMOVED lines=15> */
.L_x_10775:
[----:B------:R-:W-:Y:S02]  /*1f2b0*/  IMAD.MOV.U32 R13, RZ, RZ, R2 ;  /* 0x000000ffff0d7224 */ /* 0x000fe400078e0002 */
[----:B------:R-:W-:Y:S02]  /*1f2c0*/  IMAD.MOV.U32 R12, RZ, RZ, 0x2 ;  /* 0x00000002ff0c7424 */ /* 0x000fe400078e00ff */
[----:B------:R-:W-:-:S05]  /*1f2d0*/  IMAD.MOV.U32 R5, RZ, RZ, R14 ;  /* 0x000000ffff057224 */ /* 0x000fca00078e000e */
[----:B------:R-:W-:-:S05]  /*1f2e0*/  @!P4 LEA R5, P6, R7, R5, 0x1 ;  /* 0x000000050705c211 */ /* 0x000fca00078c08ff */
[----:B------:R-:W-:-:S05]  /*1f2f0*/  @!P4 IMAD.X R4, RZ, RZ, R6, P6 ;  /* 0x000000ffff04c224 */ /* 0x000fca00030e0606 */
[----:B------:R-:W-:-:S07]  /*1f300*/  @!P4 LOP3.LUT R5, R5, R4, RZ, 0x3c, !PT ;  /* 0x000000040505c212 */ /* 0x000fce00078e3cff */
[----:B------:R-:W-:Y:S05]  /*1f310*/  WARPSYNC.COLLECTIVE R15, `(.L_x_10776) ;  /* 0x000000000f087348 */ /* 0x000fea0003c00000 */
[----:B------:R0:W1:Y:S02]  /*1f320*/  SHFL.IDX P6, R14, R13, R12, R11 ;  /* 0x0000000c0d0e7389 */ /* 0x00006400000c000b */
[----:B01----:R-:W-:Y:S01]  /*1f330*/  ENDCOLLECTIVE ;  /* 0x000000000000791b */ /* 0x003fe20003800000 */
.L_x_10776:
        /* <DEDUP_REMOVED lines=15> */
.L_x_10777:
[----:B------:R-:W-:Y:S01]  /*1f430*/  MOV R13, R2 ;  /* 0x00000002000d7202 */ /* 0x000fe20000000f00 */
        /* <DEDUP_REMOVED lines=8> */
.L_x_10778:
        /* <DEDUP_REMOVED lines=15> */
.L_x_10779:
        /* <DEDUP_REMOVED lines=9> */
.L_x_10780:
        /* <DEDUP_REMOVED lines=15> */
.L_x_10781:
        /* <DEDUP_REMOVED lines=9> */
.L_x_10782:
        /* <DEDUP_REMOVED lines=10> */
[----:B------:R-:W-:-:S07]  /*1f860*/  IMAD.MOV.U32 R6, RZ, RZ, R14 ;  /* 0x000000ffff067224 */ /* 0x000fce00078e000e */
[----:B0-----:R-:W-:Y:S05]  /*1f870*/  WARPSYNC.COLLECTIVE R15, `(.L_x_10783) ;  /* 0x000000000f087348 */ /* 0x001fea0003c00000 */
[----:B------:R1:W2:Y:S02]  /*1f880*/  SHFL.IDX P6, R14, R13, R12, R11 ;  /* 0x0000000c0d0e7389 */ /* 0x0002a400000c000b */
[----:B012---:R-:W-:Y:S01]  /*1f890*/  ENDCOLLECTIVE ;  /* 0x000000000000791b */ /* 0x007fe20003800000 */
.L_x_10783:
[----:B------:R-:W-:Y:S02]  /*1f8a0*/  IMAD.MOV.U32 R13, RZ, RZ, R2 ;  /* 0x000000ffff0d7224 */ /* 0x000fe400078e0002 */
[----:B------:R-:W-:Y:S01]  /*1f8b0*/  IMAD.MOV.U32 R12, RZ, RZ, 0x6 ;  /* 0x00000006ff0c7424 */ /* 0x000fe200078e00ff */
[----:B------:R-:W-:Y:S01]  /*1f8c0*/  LOP3.LUT P6, RZ, R9, 0x20, RZ, 0xc0, !PT ;  /* 0x0000002009ff7812 */ /* 0x000fe200078cc0ff */
[----:B------:R-:W-:-:S12]  /*1f8d0*/  IMAD.MOV.U32 R5, RZ, RZ, R14 ;  /* 0x000000ffff057224 */ /* 0x000fd800078e000e */
        /* <DEDUP_REMOVED lines=15> */
.L_x_10784:
[----:B------:R-:W-:Y:S02]  /*1f9d0*/  IMAD.MOV.U32 R13, RZ, RZ, R0 ;  /* 0x000000ffff0d7224 */ /* 0x000fe400078e0000 */
[----:B------:R-:W-:-:S07]  /*1f9e0*/  IMAD.MOV.U32 R6, RZ, RZ, R14 ;  /* 0x000000ffff067224 */ /* 0x000fce00078e000e */
[----:B------:R-:W-:Y:S05]  /*1f9f0*/  WARPSYNC.COLLECTIVE R15, `(.L_x_10785) ;  /* 0x000000000f087348 */ /* 0x000fea0003c00000 */
[----:B------:R0:W1:Y:S02]  /*1fa00*/  SHFL.IDX P6, R14, R13, R12, R11 ;  /* 0x0000000c0d0e7389 */ /* 0x00006400000c000b */
[----:B01----:R-:W-:Y:S01]  /*1fa10*/  ENDCOLLECTIVE ;  /* 0x000000000000791b */ /* 0x003fe20003800000 */
.L_x_10785:
[----:B------:R-:W-:Y:S02]  /*1fa20*/  IMAD.MOV.U32 R13, RZ, RZ, R2 ;  /* 0x000000ffff0d7224 */ /* 0x000fe400078e0002 */
[----:B------:R-:W-:Y:S02]  /*1fa30*/  IMAD.MOV.U32 R12, RZ, RZ, 0x7 ;  /* 0x00000007ff0c7424 */ /* 0x000fe400078e00ff */
[----:B------:R-:W-:-:S07]  /*1fa40*/  IMAD.MOV.U32 R5, RZ, RZ, R14 ;  /* 0x000000ffff057224 */ /* 0x000fce00078e000e */
[----:B------:R-:W-:Y:S05]  /*1fa50*/  WARPSYNC.COLLECTIVE R15, `(.L_x_10786) ;  /* 0x000000000f087348 */ /* 0x000fea0003c00000 */
[----:B------:R0:W1:Y:S02]  /*1fa60*/  SHFL.IDX P6, R14, R13, R12, R11 ;  /* 0x0000000c0d0e7389 */ /* 0x00006400000c000b */
[----:B01----:R-:W-:Y:S01]  /*1fa70*/  ENDCOLLECTIVE ;  /* 0x000000000000791b */ /* 0x003fe20003800000 */
.L_x_10786:
        /* <DEDUP_REMOVED lines=10> */
.L_x_10787:
[----:B------:R-:W-:Y:S01]  /*1fb20*/  @!PT LDS RZ, [RZ] ;  /* 0x00000000fffff984 */ /* 0x000fe20000000800 */
[----:B------:R-:W-:Y:S01]  /*1fb30*/  @!PT LDS RZ, [RZ] ;  /* 0x00000000fffff984 */ /* 0x000fe20000000800 */
[----:B------:R-:W-:Y:S01]  /*1fb40*/  @!PT LDS RZ, [RZ] ;  /* 0x00000000fffff984 */ /* 0x000fe20000000800 */
[----:B------:R1:W-:Y:S04]  /*1fb50*/  @!P4 LDGSTS.E.BYPASS.LTC128B.128 [R8+0x25400], desc[UR60][R4.64], !P3 ;  /* 0x254000000408cfae */ /* 0x0003e8000d901d7c */
[----:B------:R1:W-:Y:S04]  /*1fb60*/  @!P4 LDGSTS.E.BYPASS.LTC128B.128 [R8+0x29400], desc[UR60][R4.64+0x80], !P2 ;  /* 0x294000800408cfae */ /* 0x0003e8000d101d7c */
[----:B------:R1:W-:Y:S04]  /*1fb70*/  @!P4 LDGSTS.E.BYPASS.LTC128B.128 [R8+0x2d400], desc[UR60][R4.64+0x100], !P1 ;  /* 0x2d4001000408cfae */ /* 0x0003e8000c901d7c */
[----:B------:R1:W-:Y:S01]  /*1fb80*/  @!P4 LDGSTS.E.BYPASS.LTC128B.128 [R8+0x31400], desc[UR60][R4.64+0x180], !P0 ;  /* 0x314001800408cfae */ /* 0x0003e2000c101d7c */
[----:B------:R-:W-:Y:S01]  /*1fb90*/  IMAD.MOV.U32 R0, RZ, RZ, R14 ;  /* 0x000000ffff007224 */ /* 0x000fe200078e000e */
[----:B------:R-:W-:Y:S06]  /*1fba0*/  BRA `(.L_x_10788) ;  /* 0xffffff9400747947 */ /* 0x000fec000383ffff */
.L_x_10590:
[----:B0-----:R0:W3:Y:S02]  /*1fbb0*/  SYNCS.PHASECHK.TRANS64.TRYWAIT P0, [R18+URZ+0x32420], R0 ;  /* 0x03242000120075a7 */ /* 0x0010e4000800017f */
[----:B---3--:R-:W-:Y:S05]  /*1fbc0*/  @!P0 NANOSLEEP.SYNCS 0x989680 ;  /* 0x009896800000895d */ /* 0x008fea0003900000 */
[----:B------:R-:W3:Y:S02]  /*1fbd0*/  @!P0 SYNCS.PHASECHK.TRANS64 P0, [R18+URZ+0x32420], R0 ;  /* 0x03242000120085a7 */ /* 0x000ee4000800007f */
[----:B---3--:R-:W-:Y:S05]  /*1fbe0*/  @!P0 BRA `(.L_x_10590) ;  /* 0xfffffffc00f08947 */ /* 0x008fea000383ffff */
[----:B------:R-:W-:Y:S05]  /*1fbf0*/  BRA `(.L_x_10789) ;  /* 0xffffff9400ec7947 */ /* 0x000fea000383ffff */
.L_x_10594:
[----:B0-----:R0:W1:Y:S02]  /*1fc00*/  SYNCS.PHASECHK.TRANS64.TRYWAIT P0, [R2+URZ+0x32460], R0 ;  /* 0x03246000020075a7 */ /* 0x001064000800017f */
[----:B-1----:R-:W-:Y:S05]  /*1fc10*/  @!P0 NANOSLEEP.SYNCS 0x989680 ;  /* 0x009896800000895d */ /* 0x002fea0003900000 */
[----:B------:R-:W1:Y:S02]  /*1fc20*/  @!P0 SYNCS.PHASECHK.TRANS64 P0, [R2+URZ+0x32460], R0 ;  /* 0x03246000020085a7 */ /* 0x000e64000800007f */
[----:B-1----:R-:W-:Y:S05]  /*1fc30*/  @!P0 BRA `(.L_x_10594) ;  /* 0xfffffffc00f08947 */ /* 0x002fea000383ffff */
[----:B------:R-:W-:Y:S05]  /*1fc40*/  BRA `(.L_x_10790) ;  /* 0xffffff9800107947 */ /* 0x000fea000383ffff */
.L_x_10609:
[----:B-1----:R1:W2:Y:S02]  /*1fc50*/  SYNCS.PHASECHK.TRANS64.TRYWAIT P0, [R2+URZ+0x32440], R6 ;  /* 0x03244006020075a7 */ /* 0x0022a4000800017f */
[----:B--2---:R-:W-:Y:S05]  /*1fc60*/  @!P0 NANOSLEEP.SYNCS 0x989680 ;  /* 0x009896800000895d */ /* 0x004fea0003900000 */
[----:B------:R-:W2:Y:S02]  /*1fc70*/  @!P0 SYNCS.PHASECHK.TRANS64 P0, [R2+URZ+0x32440], R6 ;  /* 0x03244006020085a7 */ /* 0x000ea4000800007f */
[----:B--2---:R-:W-:Y:S05]  /*1fc80*/  @!P0 BRA `(.L_x_10609) ;  /* 0xfffffffc00f08947 */ /* 0x004fea000383ffff */
[----:B------:R-:W-:Y:S05]  /*1fc90*/  BRA `(.L_x_10791) ;  /* 0xffffffa000307947 */ /* 0x000fea000383ffff */
.L_x_10614:
[----:B0-----:R0:W2:Y:S02]  /*1fca0*/  SYNCS.PHASECHK.TRANS64.TRYWAIT P0, [R2+URZ+0x32460], R6 ;  /* 0x03246006020075a7 */ /* 0x0010a4000800017f */
[----:B--2---:R-:W-:Y:S05]  /*1fcb0*/  @!P0 NANOSLEEP.SYNCS 0x989680 ;  /* 0x009896800000895d */ /* 0x004fea0003900000 */
[----:B------:R-:W2:Y:S02]  /*1fcc0*/  @!P0 SYNCS.PHASECHK.TRANS64 P0, [R2+URZ+0x32460], R6 ;  /* 0x03246006020085a7 */ /* 0x000ea4000800007f */
[----:B--2---:R-:W-:Y:S05]  /*1fcd0*/  @!P0 BRA `(.L_x_10614) ;  /* 0xfffffffc00f08947 */ /* 0x004fea000383ffff */
[----:B------:R-:W-:Y:S05]  /*1fce0*/  BRA `(.L_x_10792) ;  /* 0xffffffa000ac7947 */ /* 0x000fea000383ffff */
.L_x_10625:
[----:B-1----:R1:W2:Y:S02]  /*1fcf0*/  SYNCS.PHASECHK.TRANS64.TRYWAIT P0, [R3+URZ+0x32440], R2 ;  /* 0x03244002030075a7 */ /* 0x0022a4000800017f */
[----:B--2---:R-:W-:Y:S05]  /*1fd00*/  @!P0 NANOSLEEP.SYNCS 0x989680 ;  /* 0x009896800000895d */ /* 0x004fea0003900000 */
[----:B------:R-:W2:Y:S02]  /*1fd10*/  @!P0 SYNCS.PHASECHK.TRANS64 P0, [R3+URZ+0x32440], R2 ;  /* 0x03244002030085a7 */ /* 0x000ea4000800007f */
[----:B--2---:R-:W-:Y:S05]  /*1fd20*/  @!P0 BRA `(.L_x_10625) ;  /* 0xfffffffc00f08947 */ /* 0x004fea000383ffff */
[----:B------:R-:W-:Y:S05]  /*1fd30*/  BRA `(.L_x_10793) ;  /* 0xffffffa800987947 */ /* 0x000fea000383ffff */
.L_x_10630:
[----:B--2---:R2:W3:Y:S02]  /*1fd40*/  SYNCS.PHASECHK.TRANS64.TRYWAIT P0, [R3+URZ+0x32460], R2 ;  /* 0x03246002030075a7 */ /* 0x0044e4000800017f */
[----:B---3--:R-:W-:Y:S05]  /*1fd50*/  @!P0 NANOSLEEP.SYNCS 0x989680 ;  /* 0x009896800000895d */ /* 0x008fea0003900000 */
[----:B------:R-:W3:Y:S02]  /*1fd60*/  @!P0 SYNCS.PHASECHK.TRANS64 P0, [R3+URZ+0x32460], R2 ;  /* 0x03246002030085a7 */ /* 0x000ee4000800007f */
[----:B---3--:R-:W-:Y:S05]  /*1fd70*/  @!P0 BRA `(.L_x_10630) ;  /* 0xfffffffc00f08947 */ /* 0x008fea000383ffff */
[----:B------:R-:W-:Y:S05]  /*1fd80*/  BRA `(.L_x_10794) ;  /* 0xffffffac00147947 */ /* 0x000fea000383ffff */
.L_x_10641:
[----:B-1----:R1:W2:Y:S02]  /*1fd90*/  SYNCS.PHASECHK.TRANS64.TRYWAIT P0, [R3+URZ+0x32440], R2 ;  /* 0x03244002030075a7 */ /* 0x0022a4000800017f */
[----:B--2---:R-:W-:Y:S05]  /*1fda0*/  @!P0 NANOSLEEP.SYNCS 0x989680 ;  /* 0x009896800000895d */ /* 0x004fea0003900000 */
[----:B------:R-:W2:Y:S02]  /*1fdb0*/  @!P0 SYNCS.PHASECHK.TRANS64 P0, [R3+URZ+0x32440], R2 ;  /* 0x03244002030085a7 */ /* 0x000ea4000800007f */
[----:B--2---:R-:W-:Y:S05]  /*1fdc0*/  @!P0 BRA `(.L_x_10641) ;  /* 0xfffffffc00f08947 */ /* 0x004fea000383ffff */
[----:B------:R-:W-:Y:S05]  /*1fdd0*/  BRA `(.L_x_10795) ;  /* 0xffffffb000e47947 */ /* 0x000fea000383ffff */
.L_x_10646:
[----:B--2---:R2:W3:Y:S02]  /*1fde0*/  SYNCS.PHASECHK.TRANS64.TRYWAIT P0, [R3+URZ+0x32460], R2 ;  /* 0x03246002030075a7 */ /* 0x0044e4000800017f */
[----:B---3--:R-:W-:Y:S05]  /*1fdf0*/  @!P0 NANOSLEEP.SYNCS 0x989680 ;  /* 0x009896800000895d */ /* 0x008fea0003900000 */
[----:B------:R-:W3:Y:S02]  /*1fe00*/  @!P0 SYNCS.PHASECHK.TRANS64 P0, [R3+URZ+0x32460], R2 ;  /* 0x03246002030085a7 */ /* 0x000ee4000800007f */
[----:B---3--:R-:W-:Y:S05]  /*1fe10*/  @!P0 BRA `(.L_x_10646) ;  /* 0xfffffffc00f08947 */ /* 0x008fea000383ffff */
[----:B------:R-:W-:Y:S05]  /*1fe20*/  BRA `(.L_x_10796) ;  /* 0xffffffb400607947 */ /* 0x000fea000383ffff */
.L_x_10658:
[----:B-1----:R-:W3:Y:S01]  /*1fe30*/  LDL R2, [R1] ;  /* 0x0000000001027983 */ /* 0x002ee20000100800 */
[----:B------:R-:W-:Y:S01]  /*1fe40*/  BSSY B0, `(.L_x_10797) ;  /* 0x0000008000007945 */ /* 0x000fe20003800000 */
[----:B0-----:R-:W-:Y:S02]  /*1fe50*/  IMAD.MOV.U32 R12, RZ, RZ, RZ ;  /* 0x000000ffff0c7224 */ /* 0x001fe400078e00ff */
[----:B------:R-:W-:Y:S02]  /*1fe60*/  IMAD.MOV.U32 R11, RZ, RZ, 0x1f ;  /* 0x0000001fff0b7424 */ /* 0x000fe400078e00ff */
[----:B------:R-:W-:Y:S02]  /*1fe70*/  IMAD.MOV.U32 R15, RZ, RZ, -0x1 ;  /* 0xffffffffff0f7424 */ /* 0x000fe400078e00ff */
[----:B---3--:R-:W-:-:S07]  /*1fe80*/  IMAD.MOV.U32 R13, RZ, RZ, R2 ;  /* 0x000000ffff0d7224 */ /* 0x008fce00078e0002 */
[----:B--2---:R-:W-:Y:S05]  /*1fe90*/  WARPSYNC.COLLECTIVE R15, `(.L_x_10798) ;  /* 0x000000000f087348 */ /* 0x004fea0003c00000 */
[----:B------:R0:W1:Y:S02]  /*1fea0*/  SHFL.IDX P6, R14, R13, R12, R11 ;  /* 0x0000000c0d0e7389 */ /* 0x00006400000c000b */
[----:B012---:R-:W-:Y:S01]  /*1feb0*/  ENDCOLLECTIVE ;  /* 0x000000000000791b */ /* 0x007fe20003800000 */
.L_x_10798:
[----:B------:R-:W-:Y:S05]  /*1fec0*/  BSYNC B0 ;  /* 0x0000000000007941 */ /* 0x000fea0003800000 */
.L_x_10797:
        /* <DEDUP_REMOVED lines=9> */
.L_x_10799:
        /* <DEDUP_REMOVED lines=26> */
.L_x_10800:
        /* <DEDUP_REMOVED lines=8> */
.L_x_10801:
        /* <DEDUP_REMOVED lines=8> */
.L_x_10802:
        /* <DEDUP_REMOVED lines=8> */
.L_x_10803:
        /* <DEDUP_REMOVED lines=8> */
.L_x_10804:
        /* <DEDUP_REMOVED lines=9> */
.L_x_10805:
[----:B------:R-:W-:Y:S01]  /*20390*/  IMAD.MOV.U32 R9, RZ, RZ, R14 ;  /* 0x000000ffff097224 */ /* 0x000fe200078e000e */
[----:B------:R-:W-:Y:S06]  /*203a0*/  BRA `(.L_x_10806) ;  /* 0xffffffb800a87947 */ /* 0x000fec000383ffff */
.L_x_10661:
        /* <DEDUP_REMOVED lines=8> */
.L_x_10808:
[----:B------:R-:W-:Y:S05]  /*20430*/  BSYNC B0 ;  /* 0x0000000000007941 */ /* 0x000fea0003800000 */
.L_x_10807:
        /* <DEDUP_REMOVED lines=10> */
.L_x_10809:
        /* <DEDUP_REMOVED lines=8> */
.L_x_10810:
        /* <DEDUP_REMOVED lines=8> */
.L_x_10811:
        /* <DEDUP_REMOVED lines=8> */
.L_x_10812:
        /* <DEDUP_REMOVED lines=9> */
.L_x_10813:
[----:B------:R-:W-:Y:S01]  /*206f0*/  IMAD.MOV.U32 R9, RZ, RZ, R14 ;  /* 0x000000ffff097224 */ /* 0x000fe200078e000e */
[----:B------:R-:W-:Y:S06]  /*20700*/  BRA `(.L_x_10814) ;  /* 0xffffffb8007c7947 */ /* 0x000fec000383ffff */
.L_x_10663:
[----:B------:R-:W-:Y:S01]  /*20710*/  BSSY B0, `(.L_x_10815) ;  /* 0x0000006000007945 */ /* 0x000fe20003800000 */
[----:B------:R-:W-:Y:S01]  /*20720*/  PLOP3.LUT P6, PT, P6, PT, PT, 0x8, 0x0 ;  /* 0x000000000000781c */ /* 0x000fe200037ce170 */
[----:B------:R-:W-:-:S12]  /*20730*/  IMAD.MOV.U32 R15, RZ, RZ, -0x1 ;  /* 0xffffffffff0f7424 */ /* 0x000fd800078e00ff */
[----:B0-----:R-:W-:Y:S05]  /*20740*/  WARPSYNC.COLLECTIVE R15, `(.L_x_10816) ;  /* 0x000000000f087348 */ /* 0x001fea0003c00000 */
[----:B------:R-:W-:Y:S01]  /*20750*/  VOTE.ANY R14, PT, P6 ;  /* 0x00000000000e7806 */ /* 0x000fe200030e0100 */
[----:B0-----:R-:W-:Y:S06]  /*20760*/  ENDCOLLECTIVE ;  /* 0x000000000000791b */ /* 0x001fec0003800000 */
.L_x_10816:
[----:B------:R-:W-:Y:S05]  /*20770*/  BSYNC B0 ;  /* 0x0000000000007941 */ /* 0x000fea0003800000 */
.L_x_10815:
        /* <DEDUP_REMOVED lines=9> */
.L_x_10817:
[----:B------:R-:W-:Y:S02]  /*20810*/  IMAD.MOV.U32 R13, RZ, RZ, R6 ;  /* 0x000000ffff0d7224 */ /* 0x000fe400078e0006 */
[----:B------:R-:W-:-:S07]  /*20820*/  IMAD.MOV.U32 R0, RZ, RZ, R14 ;  /* 0x000000ffff007224 */ /* 0x000fce00078e000e */
[----:B------:R-:W-:Y:S05]  /*20830*/  WARPSYNC.COLLECTIVE R15, `(.L_x_10818) ;  /* 0x000000000f087348 */ /* 0x000fea0003c00000 */
[----:B------:R0:W1:Y:S02]  /*20840*/  SHFL.IDX P6, R14, R13, R12, R11 ;  /* 0x0000000c0d0e7389 */ /* 0x00006400000c000b */
[----:B01----:R-:W-:Y:S01]  /*20850*/  ENDCOLLECTIVE ;  /* 0x000000000000791b */ /* 0x003fe20003800000 */
.L_x_10818:
[----:B------:R-:W-:Y:S01]  /*20860*/  IMAD.MOV.U32 R6, RZ, RZ, R14 ;  /* 0x000000ffff067224 */ /* 0x000fe200078e000e */
[----:B------:R-:W-:Y:S06]  /*20870*/  BRA `(.L_x_10819) ;  /* 0xffffffb8005c7947 */ /* 0x000fec000383ffff */
.L_x_10665:
[----:B------:R-:W-:Y:S01]  /*20880*/  BSSY B0, `(.L_x_10820) ;  /* 0x0000007000007945 */ /* 0x000fe20003800000 */
[----:B------:R-:W-:Y:S02]  /*20890*/  IMAD.MOV.U32 R13, RZ, RZ, R7 ;  /* 0x000000ffff0d7224 */ /* 0x000fe400078e0007 */
[----:B------:R-:W-:Y:S02]  /*208a0*/  IMAD.MOV.U32 R11, RZ, RZ, 0x1f ;  /* 0x0000001fff0b7424 */ /* 0x000fe400078e00ff */
[----:B------:R-:W-:-:S07]  /*208b0*/  IMAD.MOV.U32 R15, RZ, RZ, -0x1 ;  /* 0xffffffffff0f7424 */ /* 0x000fce00078e00ff */
[----:B0123--:R-:W-:Y:S05]  /*208c0*/  WARPSYNC.COLLECTIVE R15, `(.L_x_10821) ;  /* 0x000000000f087348 */ /* 0x00ffea0003c00000 */
[----:B------:R4:W0:Y:S02]  /*208d0*/  SHFL.IDX P6, R14, R13, R12, R11 ;  /* 0x0000000c0d0e7389 */ /* 0x00082400000c000b */
[----:B01234-:R-:W-:Y:S01]  /*208e0*/  ENDCOLLECTIVE ;  /* 0x000000000000791b */ /* 0x01ffe20003800000 */
.L_x_10821:
[----:B------:R-:W-:Y:S05]  /*208f0*/  BSYNC B0 ;  /* 0x0000000000007941 */ /* 0x000fea0003800000 */
.L_x_10820:
[----:B------:R-:W-:Y:S01]  /*20900*/  IMAD.MOV.U32 R7, RZ, RZ, R14 ;  /* 0x000000ffff077224 */ /* 0x000fe200078e000e */
[----:B------:R-:W-:Y:S06]  /*20910*/  BRA `(.L_x_10822) ;  /* 0xffffffb8004c7947 */ /* 0x000fec000383ffff */
.L_x_10669:
[----:B0-----:R0:W1:Y:S02]  /*20920*/  SYNCS.PHASECHK.TRANS64.TRYWAIT P0, [R0+URZ+0x32420], R3 ;  /* 0x03242003000075a7 */ /* 0x001064000800017f */
[----:B-1----:R-:W-:Y:S05]  /*20930*/  @!P0 NANOSLEEP.SYNCS 0x989680 ;  /* 0x009896800000895d */ /* 0x002fea0003900000 */
[----:B------:R-:W1:Y:S02]  /*20940*/  @!P0 SYNCS.PHASECHK.TRANS64 P0, [R0+URZ+0x32420], R3 ;  /* 0x03242003000085a7 */ /* 0x000e64000800007f */
[----:B-1----:R-:W-:Y:S05]  /*20950*/  @!P0 BRA `(.L_x_10669) ;  /* 0xfffffffc00f08947 */ /* 0x002fea000383ffff */
[----:B------:R-:W-:Y:S05]  /*20960*/  BRA `(.L_x_10823) ;  /* 0xffffffbc00e87947 */ /* 0x000fea000383ffff */
.L_x_10670:
        /* <DEDUP_REMOVED lines=11> */
.L_x_10825:
[----:B------:R-:W-:Y:S05]  /*20a20*/  BSYNC B0 ;  /* 0x0000000000007941 */ /* 0x000fea0003800000 */
.L_x_10824:
[----:B------:R-:W-:Y:S05]  /*20a30*/  BRA `(.L_x_10826) ;  /* 0xffffffbc00d07947 */ /* 0x000fea000383ffff */
.L_x_10671:
[----:B------:R-:W-:Y:S01]  /*20a40*/  BSSY B0, `(.L_x_10827) ;  /* 0x0000006000007945 */ /* 0x000fe20003800000 */
[----:B------:R-:W-:-:S07]  /*20a50*/  IMAD.MOV.U32 R15, RZ, RZ, -0x1 ;  /* 0xffffffffff0f7424 */ /* 0x000fce00078e00ff */
[----:B01----:R-:W-:Y:S05]  /*20a60*/  WARPSYNC.COLLECTIVE R15, `(.L_x_10828) ;  /* 0x000000000f0c7348 */ /* 0x003fea0003c00000 */
[----:B------:R-:W-:Y:S02]  /*20a70*/  ELECT P6, UR62, PT ;  /* 0x00000000003e782f */ /* 0x000fe400038c0000 */
[----:B------:R-:W-:Y:S01]  /*20a80*/  MOV R14, UR62 ;  /* 0x0000003e000e7c02 */ /* 0x000fe20008000f00 */
[----:B01----:R-:W-:Y:S10]  /*20a90*/  ENDCOLLECTIVE ;  /* 0x000000000000791b */ /* 0x003ff40003800000 */
.L_x_10828:
[----:B------:R-:W-:Y:S05]  /*20aa0*/  BSYNC B0 ;  /* 0x0000000000007941 */ /* 0x000fea0003800000 */
.L_x_10827:
[----:B------:R-:W-:Y:S05]  /*20ab0*/  BRA `(.L_x_10829) ;  /* 0xffffffbc00c47947 */ /* 0x000fea000383ffff */
.L_x_10673:
[----:B0-----:R0:W1:Y:S02]  /*20ac0*/  SYNCS.PHASECHK.TRANS64.TRYWAIT P0, [R6+URZ], R5 ;  /* 0x00000005060075a7 */ /* 0x001064000800017f */
[----:B-1----:R-:W-:Y:S05]  /*20ad0*/  @!P0 NANOSLEEP.SYNCS 0x989680 ;  /* 0x009896800000895d */ /* 0x002fea0003900000 */
[----:B------:R-:W1:Y:S02]  /*20ae0*/  @!P0 SYNCS.PHASECHK.TRANS64 P0, [R6+URZ], R5 ;  /* 0x00000005060085a7 */ /* 0x000e64000800007f */
[----:B-1----:R-:W-:Y:S05]  /*20af0*/  @!P0 BRA `(.L_x_10673) ;  /* 0xfffffffc00f08947 */ /* 0x002fea000383ffff */
[----:B------:R-:W-:Y:S05]  /*20b00*/  BRA `(.L_x_10830) ;  /* 0xffffffc000047947 */ /* 0x000fea000383ffff */
.L_x_10674:
[----:B-1----:R1:W2:Y:S02]  /*20b10*/  SYNCS.PHASECHK.TRANS64.TRYWAIT P0, [R7+URZ], R2 ;  /* 0x00000002070075a7 */ /* 0x0022a4000800017f */
[----:B--2---:R-:W-:Y:S05]  /*20b20*/  @!P0 NANOSLEEP.SYNCS 0x989680 ;  /* 0x009896800000895d */ /* 0x004fea0003900000 */
[----:B------:R-:W2:Y:S02]  /*20b30*/  @!P0 SYNCS.PHASECHK.TRANS64 P0, [R7+URZ], R2 ;  /* 0x00000002070085a7 */ /* 0x000ea4000800007f */
[----:B--2---:R-:W-:Y:S05]  /*20b40*/  @!P0 BRA `(.L_x_10674) ;  /* 0xfffffffc00f08947 */ /* 0x004fea000383ffff */
[----:B------:R-:W-:Y:S05]  /*20b50*/  BRA `(.L_x_10831) ;  /* 0xffffffbc00f87947 */ /* 0x000fea000383ffff */
.L_x_10676:
[----:B--2---:R2:W3:Y:S02]  /*20b60*/  SYNCS.PHASECHK.TRANS64.TRYWAIT P0, [R4+URZ], R5 ;  /* 0x00000005040075a7 */ /* 0x0044e4000800017f */
[----:B---3--:R-:W-:Y:S05]  /*20b70*/  @!P0 NANOSLEEP.SYNCS 0x989680 ;  /* 0x009896800000895d */ /* 0x008fea0003900000 */
[----:B------:R-:W3:Y:S02]  /*20b80*/  @!P0 SYNCS.PHASECHK.TRANS64 P0, [R4+URZ], R5 ;  /* 0x00000005040085a7 */ /* 0x000ee4000800007f */
[----:B---3--:R-:W-:Y:S05]  /*20b90*/  @!P0 BRA `(.L_x_10676) ;  /* 0xfffffffc00f08947 */ /* 0x008fea000383ffff */
[----:B------:R-:W-:Y:S05]  /*20ba0*/  BRA `(.L_x_10832) ;  /* 0xffffffbc00fc7947 */ /* 0x000fea000383ffff */
.L_x_10833:
        /* <DEDUP_REMOVED lines=13> */
.L_x_15193:


//--------------------- .text._ZN7cutlass13device_kernelIN5flash11enable_sm90INS1_16FlashAttnFwdSm90INS1_25CollectiveMainloopFwdSm90ILi2EN4cute5tupleIJNS5_1CILi1EEES8_S8_EEENS6_IJNS7_ILi128EEENS7_ILi96EEENS7_ILi64EEEEEELi256ENS_6half_tEfNS_4arch4Sm90ELb0ELb1ELb1ELb0ELb0ELb0ELb0ELb1ELb0ELb1ELb1ELb0EEENS1_21CollectiveEpilogueFwdINS6_IJSA_NS7_ILi256EEESB_EEES9_SE_SG_Li256ELb0ELb1ELb1ELb0EEENS1_19SingleTileSchedulerILb0ELb1ELb1ELi128EEEEEEEEEvNT_6ParamsE --------------------------
	.section	.text._ZN7cutlass13device_kernelIN5flash11enable_sm90INS1_16FlashAttnFwdSm90INS1_25CollectiveMainloopFwdSm90ILi2EN4cute5tupleIJNS5_1CILi1EEES8_S8_EEENS6_IJNS7_ILi128EEENS7_ILi96EEENS7_ILi64EEEEEELi256ENS_6half_tEfNS_4arch4Sm90ELb0ELb1ELb1ELb0ELb0ELb0ELb0ELb1ELb0ELb1ELb1ELb0EEENS1_21CollectiveEpilogueFwdINS6_IJSA_NS7_ILi256EEESB_EEES9_SE_SG_Li256ELb0ELb1ELb1ELb0EEENS1_19SingleTileSchedulerILb0ELb1ELb1ELi128EEEEEEEEEvNT_6ParamsE,"ax",@progbits
	.align	128
.text._ZN7cutlass13device_kernelIN5flash11enable_sm90INS1_16FlashAttnFwdSm90INS1_25CollectiveMainloopFwdSm90ILi2EN4cute5tupleIJNS5_1CILi1EEES8_S8_EEENS6_IJNS7_ILi128EEENS7_ILi96EEENS7_ILi64EEEEEELi256ENS_6half_tEfNS_4arch4Sm90ELb0ELb1ELb1ELb0ELb0ELb0ELb0ELb1ELb0ELb1ELb1ELb0EEENS1_21CollectiveEpilogueFwdINS6_IJSA_NS7_ILi256EEESB_EEES9_SE_SG_Li256ELb0ELb1ELb1ELb0EEENS1_19SingleTileSchedulerILb0ELb1ELb1ELi128EEEEEEEEEvNT_6ParamsE:
        .type           _ZN7cutlass13device_kernelIN5flash11enable_sm90INS1_16FlashAttnFwdSm90INS1_25CollectiveMainloopFwdSm90ILi2EN4cute5tupleIJNS5_1CILi1EEES8_S8_EEENS6_IJNS7_ILi128EEENS7_ILi96EEENS7_ILi64EEEEEELi256ENS_6half_tEfNS_4arch4Sm90ELb0ELb1ELb1ELb0ELb0ELb0ELb0ELb1ELb0ELb1ELb1ELb0EEENS1_21CollectiveEpilogueFwdINS6_IJSA_NS7_ILi256EEESB_EEES9_SE_SG_Li256ELb0ELb1ELb1ELb0EEENS1_19SingleTileSchedulerILb0ELb1ELb1ELi128EEEEEEEEEvNT_6ParamsE,@function
        .size           _ZN7cutlass13device_kernelIN5flash11enable_sm90INS1_16FlashAttnFwdSm90INS1_25CollectiveMainloopFwdSm90ILi2EN4cute5tupleIJNS5_1CILi1EEES8_S8_EEENS6_IJNS7_ILi128EEENS7_ILi96EEENS7_ILi64EEEEEELi256ENS_6half_tEfNS_4arch4Sm90ELb0ELb1ELb1ELb0ELb0ELb0ELb0ELb1ELb0ELb1ELb1ELb0EEENS1_21CollectiveEpilogueFwdINS6_IJSA_NS7_ILi256EEESB_EEES9_SE_SG_Li256ELb0ELb1ELb1ELb0EEENS1_19SingleTileSchedulerILb0ELb1ELb1ELi128EEEEEEEEEvNT_6ParamsE,(.L_x_15194 - _ZN7cutlass13device_kernelIN5flash11enable_sm90INS1_16FlashAttnFwdSm90INS1_25CollectiveMainloopFwdSm90ILi2EN4cute5tupleIJNS5_1CILi1EEES8_S8_EEENS6_IJNS7_ILi128EEENS7_ILi96EEENS7_ILi64EEEEEELi256ENS_6half_tEfNS_4arch4Sm90ELb0ELb1ELb1ELb0ELb0ELb0ELb0ELb1ELb0ELb1ELb1ELb0EEENS1_21CollectiveEpilogueFwdINS6_IJSA_NS7_ILi256EEESB_EEES9_SE_SG_Li256ELb0ELb1ELb1ELb0EEENS1_19SingleTileSchedulerILb0ELb1ELb1ELi128EEEEEEEEEvNT_6ParamsE)
        .other          _ZN7cutlass13device_kernelIN5flash11enable_sm90INS1_16FlashAttnFwdSm90INS1_25CollectiveMainloopFwdSm90ILi2EN4cute5tupleIJNS5_1CILi1EEES8_S8_EEENS6_IJNS7_ILi128EEENS7_ILi96EEENS7_ILi64EEEEEELi256ENS_6half_tEfNS_4arch4Sm90ELb0ELb1ELb1ELb0ELb0ELb0ELb0ELb1ELb0ELb1ELb1ELb0EEENS1_21CollectiveEpilogueFwdINS6_IJSA_NS7_ILi256EEESB_EEES9_SE_SG_Li256ELb0ELb1ELb1ELb0EEENS1_19SingleTileSchedulerILb0ELb1ELb1ELi128EEEEEEEEEvNT_6ParamsE,@"STO_CUDA_ENTRY STV_DEFAULT"
_ZN7cutlass13device_kernelIN5flash11enable_sm90INS1_16FlashAttnFwdSm90INS1_25CollectiveMainloopFwdSm90ILi2EN4cute5tupleIJNS5_1CILi1EEES8_S8_EEENS6_IJNS7_ILi128EEENS7_ILi96EEENS7_ILi64EEEEEELi256ENS_6half_tEfNS_4arch4Sm90ELb0ELb1ELb1ELb0ELb0ELb0ELb0ELb1ELb0ELb1ELb1ELb0EEENS1_21CollectiveEpilogueFwdINS6_IJSA_NS7_ILi256EEESB_EEES9_SE_SG_Li256ELb0ELb1ELb1ELb0EEENS1_19SingleTileSchedulerILb0ELb1ELb1ELi128EEEEEEEEEvNT_6ParamsE:
        /* <DEDUP_REMOVED lines=18> */
.L_x_10835:
[----:B------:R-:W-:Y:S05]  /*0120*/  BSYNC B0 ;  /* 0x0000000000007941 */ /* 0x000fea0003800000 */
.L_x_10834:
        /* <DEDUP_REMOVED lines=41> */
.L_x_10836:
        /* <DEDUP_REMOVED lines=22> */
.L_x_10837:
        /* <DEDUP_REMOVED lines=18> */
.L_x_10838:
        /* <DEDUP_REMOVED lines=22> */
.L_x_10839:
        /* <DEDUP_REMOVED lines=22> */
.L_x_10840:
        /* <DEDUP_REMOVED lines=8> */
.L_x_10843:
        /* <DEDUP_REMOVED lines=20> */
[----:B------:R-:W0:Y:S01]  /*0ac0*/  LDC.64 R6, c[0x0][0x418] ;  /* 0x00010600ff067b82 */ /* 0x000e220000000a00 */
[----:B------:R-:W-:Y:S01]  /*0ad0*/  ULDC UR4, c[0x0][0x448] ;  /* 0x0001120000047ab9 */ /* 0x000fe20000000800 */
[----:B------:R-:W1:Y:S01]  /*0ae0*/  S2R R0, SR_TID.X ;  /* 0x0000000000007919 */ /* 0x000e620000002100 */
[----:B------:R-:W-:-:S03]  /*0af0*/  UISETP.NE.AND UP1, UPT, UR4, 0x1, UPT ;  /* 0x000000010400788c */ /* 0x000fc6000bf25270 */
[----:B------:R-:W-:Y:S02]  /*0b00*/  ULDC.64 UR4, c[0x0][0x9e0] ;  /* 0x0002780000047ab9 */ /* 0x000fe40000000a00 */
[----:B------:R-:W2:Y:S01]  /*0b10*/  LDC R2, c[0x0][0x288] ;  /* 0x0000a200ff027b82 */ /* 0x000ea20000000800 */
[----:B------:R-:W-:-:S05]  /*0b20*/  UISETP.GE.AND UP0, UPT, UR5, 0x1, UPT ;  /* 0x000000010500788c */ /* 0x000fca000bf06270 */
[----:B------:R-:W-:Y:S01]  /*0b30*/  @UP1 ULDC UR8, c[0x0][0x44c] ;  /* 0x0001130000081ab9 */ /* 0x000fe20000000800 */
[----:B------:R-:W-:Y:S01]  /*0b40*/  @UP1 ULDC UR11, c[0x0][0x450] ;  /* 0x00011400000b1ab9 */ /* 0x000fe20000000800 */
[----:B------:R-:W3:Y:S01]  /*0b50*/  LDC R16, c[0x0][0x424] ;  /* 0x00010900ff107b82 */ /* 0x000ee20000000800 */
[----:B------:R-:W-:-:S07]  /*0b60*/  PLOP3.LUT P1, PT, PT, PT, UP0, 0x80, 0x0 ;  /* 0x000000000000781c */ /* 0x000fce0003f2f008 */
[----:B------:R-:W4:Y:S01]  /*0b70*/  LDC R5, c[0x0][0x2f0] ;  /* 0x0000bc00ff057b82 */ /* 0x000f220000000800 */
[----:B0-----:R-:W-:-:S04]  /*0b80*/  ISETP.NE.U32.AND P0, PT, R6, RZ, PT ;  /* 0x000000ff0600720c */ /* 0x001fc80003f05070 */
[----:B------:R-:W-:-:S03]  /*0b90*/  ISETP.NE.AND.EX P0, PT, R7, RZ, PT, P0 ;  /* 0x000000ff0700720c */ /* 0x000fc60003f05300 */
[----:B------:R-:W0:Y:S01]  /*0ba0*/  S2UR UR39, SR_CTAID.X ;  /* 0x00000000002779c3 */ /* 0x000e220000002500 */
[----:B--2---:R-:W-:Y:S01]  /*0bb0*/  IADD3 R3, -R2, 0x1, RZ ;  /* 0x0000000102037810 */ /* 0x004fe20007ffe1ff */
[----:B-1----:R-:W-:Y:S01]  /*0bc0*/  VIADD R22, R0, 0xffffff80 ;  /* 0xffffff8000167836 */ /* 0x002fe20000000000 */
[----:B---3--:R-:W-:-:S05]  /*0bd0*/  SEL R16, R16, 0x1, P0 ;  /* 0x0000000110107807 */ /* 0x008fca0000000000 */
[CC--:B----4-:R-:W-:Y:S02]  /*0be0*/  IMAD R3, R16.reuse, R5.reuse, R3 ;  /* 0x0000000510037224 */ /* 0x0d0fe400078e0203 */
[----:B------:R-:W-:-:S03]  /*0bf0*/  IMAD R18, R16, R5, RZ ;  /* 0x0000000510127224 */ /* 0x000fc600078e02ff */
[----:B------:R-:W-:Y:S01]  /*0c00*/  R2UR UR10, R3 ;  /* 0x00000000030a72ca */ /* 0x000fe200000e0000 */
[----:B0-----:R-:W-:-:S04]  /*0c10*/  USHF.L.U32 UR39, UR39, 0x7, URZ ;  /* 0x0000000727277899 */ /* 0x001fc8000800063f */
[----:B------:R-:W-:-:S04]  /*0c20*/  UIADD3 UR7, UR39, 0x7f, URZ ;  /* 0x0000007f27077890 */ /* 0x000fc8000fffe03f */
[----:B------:R-:W-:-:S04]  /*0c30*/  UIMAD.WIDE.U32 UR8, UR7, UR8, URZ ;  /* 0x00000008070872a5 */ /* 0x000fc8000f8e003f */
        /* <DEDUP_REMOVED lines=15> */
.L_x_10846:
[----:B------:R-:W-:-:S11]  /*0d30*/  UISETP.NE.AND UP0, UPT, UR5, 0x1, UPT ;  /* 0x000000010500788c */ /* 0x000fd6000bf05270 */
[----:B------:R-:W-:Y:S02]  /*0d40*/  @UP0 ULDC.64 UR10, c[0x0][0x9e8] ;  /* 0x00027a00000a0ab9 */ /* 0x000fe40000000a00 */
[----:B------:R-:W-:-:S04]  /*0d50*/  UIMAD.WIDE.U32 UR8, UR4, UR10, URZ ;  /* 0x0000000a040872a5 */ /* 0x000fc8000f8e003f */
[----:B------:R-:W-:-:S12]  /*0d60*/  @UP0 USHF.R.U32.HI UR4, URZ, UR11, UR9 ;  /* 0x0000000b3f040299 */ /* 0x000fd80008011609 */
.L_x_10847:
[----:B------:R-:W-:-:S06]  /*0d70*/  UIMAD UR4, UR4, UR5, UR5 ;  /* 0x00000005040472a4 */ /* 0x000fcc000f8e0205 */
[----:B------:R-:W-:-:S07]  /*0d80*/  VIMNMX R0, R0, UR4, PT ;  /* 0x0000000400007c48 */ /* 0x000fce000bfe0100 */
.L_x_10845:
[-C--:B------:R-:W-:Y:S01]  /*0d90*/  IMAD R2, R16, R5.reuse, -R2 ;  /* 0x0000000510027224 */ /* 0x080fe200078e0a02 */
[----:B------:R-:W-:Y:S01]  /*0da0*/  @UP1 ULDC UR8, c[0x0][0x44c] ;  /* 0x0001130000081ab9 */ /* 0x000fe20000000800 */
[----:B------:R-:W-:Y:S01]  /*0db0*/  @UP1 ULDC UR10, c[0x0][0x450] ;  /* 0x00011400000a1ab9 */ /* 0x000fe20000000800 */
[----:B------:R-:W-:Y:S02]  /*0dc0*/  UIMAD.WIDE.U32 UR8, UR39, UR8, URZ ;  /* 0x00000008270872a5 */ /* 0x000fe4000f8e003f */
[----:B------:R-:W-:Y:S01]  /*0dd0*/  R2UR UR7, R2 ;  /* 0x00000000020772ca */ /* 0x000fe200000e0000 */
[----:B------:R-:W-:Y:S01]  /*0de0*/  VIADD R2, R0, 0x5f ;  /* 0x0000005f00027836 */ /* 0x000fe20000000000 */
[----:B------:R-:W-:Y:S01]  /*0df0*/  UMOV UR4, UR39 ;  /* 0x0000002700047c82 */ /* 0x000fe20008000000 */
[----:B------:R-:W-:Y:S01]  /*0e00*/  IMAD R0, R16, R5, 0x5f ;  /* 0x0000005f10007424 */ /* 0x000fe200078e0205 */
[----:B------:R-:W-:Y:S01]  /*0e10*/  @UP1 USHF.R.U32.HI UR4, URZ, UR10, UR9 ;  /* 0x0000000a3f041299 */ /* 0x000fe20008011609 */
[----:B------:R-:W-:-:S04]  /*0e20*/  IMAD.HI R2, R2, 0x2aaaaaab, RZ ;  /* 0x2aaaaaab02027827 */ /* 0x000fc800078e02ff */
[----:B------:R-:W-:Y:S01]  /*0e30*/  IMAD.HI R0, R0, 0x2aaaaaab, RZ ;  /* 0x2aaaaaab00007827 */ /* 0x000fe200078e02ff */
[----:B------:R-:W-:-:S03]  /*0e40*/  SHF.R.U32.HI R5, RZ, 0x1f, R2 ;  /* 0x0000001fff057819 */ /* 0x000fc60000011602 */
[----:B------:R-:W-:Y:S01]  /*0e50*/  UIADD3 UR4, UR7, UR4, URZ ;  /* 0x0000000407047290 */ /* 0x000fe2000fffe03f */
[----:B------:R-:W-:Y:S02]  /*0e60*/  SHF.R.U32.HI R3, RZ, 0x1f, R0 ;  /* 0x0000001fff037819 */ /* 0x000fe40000011600 */
[----:B------:R-:W-:Y:S01]  /*0e70*/  ULDC UR7, c[0x0][0x9dc] ;  /* 0x0002770000077ab9 */ /* 0x000fe20000000800 */
[----:B------:R-:W-:Y:S01]  /*0e80*/  LEA.HI.SX32 R2, R2, R5, 0x1c ;  /* 0x0000000502027211 */ /* 0x000fe200078fe2ff */
[----:B------:R-:W-:Y:S01]  /*0e90*/  UIADD3 UR7, UR4, -UR7, URZ ;  /* 0x8000000704077290 */ /* 0x000fe2000fffe03f */
[----:B------:R-:W-:-:S04]  /*0ea0*/  LEA.HI.SX32 R3, R0, R3, 0x1c ;  /* 0x0000000300037211 */ /* 0x000fc800078fe2ff */
[----:B------:R-:W-:Y:S01]  /*0eb0*/  VIMNMX R23, R3, R2, PT ;  /* 0x0000000203177248 */ /* 0x000fe20003fe0100 */
[----:B------:R-:W-:Y:S06]  /*0ec0*/  @!P1 BRA `(.L_x_10848) ;  /* 0x0000000000449947 */ /* 0x000fec0003800000 */
        /* <DEDUP_REMOVED lines=10> */
.L_x_10849:
[----:B------:R-:W-:-:S11]  /*0f70*/  UISETP.NE.AND UP0, UPT, UR5, 0x1, UPT ;  /* 0x000000010500788c */ /* 0x000fd6000bf05270 */
[----:B------:R-:W-:Y:S02]  /*0f80*/  @UP0 ULDC.64 UR10, c[0x0][0x9e8] ;  /* 0x00027a00000a0ab9 */ /* 0x000fe40000000a00 */
[----:B------:R-:W-:-:S04]  /*0f90*/  UIMAD.WIDE.U32 UR8, UR4, UR10, URZ ;  /* 0x0000000a040872a5 */ /* 0x000fc8000f8e003f */
[----:B------:R-:W-:-:S12]  /*0fa0*/  @UP0 USHF.R.U32.HI UR4, URZ, UR11, UR9 ;  /* 0x0000000b3f040299 */ /* 0x000fd80008011609 */
.L_x_10850:
[----:B------:R-:W-:-:S04]  /*0fb0*/  UIMAD UR4, UR4, UR5, URZ ;  /* 0x00000005040472a4 */ /* 0x000fc8000f8e023f */
[----:B------:R-:W-:-:S04]  /*0fc0*/  UISETP.LT.AND UP0, UPT, UR7, UR4, UPT ;  /* 0x000000040700728c */ /* 0x000fc8000bf01270 */
[----:B------:R-:W-:-:S12]  /*0fd0*/  USEL UR7, UR7, UR4, !UP0 ;  /* 0x0000000407077287 */ /* 0x000fd8000c000000 */
.L_x_10848:
[----:B------:R-:W-:Y:S02]  /*0fe0*/  UIMAD.WIDE UR4, UR7, 0x2aaaaaab, URZ ;  /* 0x2aaaaaab070478a5 */ /* 0x000fe4000f8e023f */
[----:B------:R-:W-:Y:S02]  /*0ff0*/  USHF.R.U32.HI UR10, URZ, 0x10, UR6 ;  /* 0x000000103f0a7899 */ /* 0x000fe40008011606 */
[----:B------:R-:W-:Y:S02]  /*1000*/  USHF.R.U32.HI UR4, URZ, 0x1f, UR5 ;  /* 0x0000001f3f047899 */ /* 0x000fe40008011605 */
[----:B------:R-:W-:Y:S02]  /*1010*/  ULOP3.LUT UR37, UR6, 0xffff, URZ, 0xc0, !UPT ;  /* 0x0000ffff06257892 */ /* 0x000fe4000f8ec03f */
[----:B------:R-:W-:-:S04]  /*1020*/  ULEA.HI.SX32 UR4, UR5, UR4, 0x1c ;  /* 0x0000000405047291 */ /* 0x000fc8000f8fe23f */
[----:B------:R-:W-:-:S04]  /*1030*/  UISETP.LT.AND UP0, UPT, URZ, UR4, UPT ;  /* 0x000000043f00728c */ /* 0x000fc8000bf01270 */
[----:B------:R-:W-:Y:S02]  /*1040*/  USEL UR9, URZ, UR4, !UP0 ;  /* 0x000000043f097287 */ /* 0x000fe4000c000000 */
[----:B------:R-:W-:Y:S01]  /*1050*/  UISETP.NE.AND UP0, UPT, UR10, URZ, UPT ;  /* 0x0000003f0a00728c */ /* 0x000fe2000bf05270 */
[----:B------:R-:W-:-:S03]  /*1060*/  UMOV UR4, URZ ;  /* 0x0000003f00047c82 */ /* 0x000fc60008000000 */
[----:B------:R-:W-:-:S07]  /*1070*/  ISETP.GT.AND P0, PT, R23, UR9, PT ;  /* 0x0000000917007c0c */ /* 0x000fce000bf04270 */
[----:B------:R-:W-:-:S06]  /*1080*/  @!UP0 ULDC UR10, c[0x0][0x9f0] ;  /* 0x00027c00000a8ab9 */ /* 0x000fcc0000000800 */
[----:B------:R-:W-:Y:S05]  /*1090*/  @!P0 BRA `(.L_x_10851) ;  /* 0x00000000008c8947 */ /* 0x000fea0003800000 */
[----:B------:R-:W-:Y:S01]  /*10a0*/  IMAD.U32 R4, RZ, RZ, UR10 ;  /* 0x0000000aff047e24 */ /* 0x000fe2000f8e00ff */
[----:B------:R-:W-:-:S04]  /*10b0*/  UMOV UR4, URZ ;  /* 0x0000003f00047c82 */ /* 0x000fc80008000000 */
        /* <DEDUP_REMOVED lines=33> */
.L_x_10851:
[----:B------:R-:W-:Y:S02]  /*12d0*/  UIMAD UR37, UR37, UR4, UR9 ;  /* 0x00000004252572a4 */ /* 0x000fe4000f8e0209 */
[----:B------:R-:W-:Y:S01]  /*12e0*/  IMAD.U32 R0, RZ, RZ, UR4 ;  /* 0x00000004ff007e24 */ /* 0x000fe2000f8e00ff */
[----:B------:R-:W-:Y:S02]  /*12f0*/  PLOP3.LUT P0, PT, PT, PT, PT, 0x80, 0x0 ;  /* 0x000000000000781c */ /* 0x000fe40003f0f070 */
[----:B------:R-:W-:Y:S02]  /*1300*/  CS2R R2, SRZ ;  /* 0x0000000000027805 */ /* 0x000fe4000001ff00 */
[----:B------:R-:W-:Y:S02]  /*1310*/  CS2R R150, SRZ ;  /* 0x0000000000967805 */ /* 0x000fe4000001ff00 */
[----:B------:R-:W-:Y:S02]  /*1320*/  CS2R R148, SRZ ;  /* 0x0000000000947805 */ /* 0x000fe4000001ff00 */
[----:B------:R-:W-:-:S02]  /*1330*/  VIADDMNMX R23, R0, UR37, R23, PT ;  /* 0x0000002500177c46 */ /* 0x000fc4000b800117 */
[----:B------:R-:W-:Y:S02]  /*1340*/  CS2R R146, SRZ ;  /* 0x0000000000927805 */ /* 0x000fe4000001ff00 */
[----:B------:R-:W-:Y:S02]  /*1350*/  CS2R R144, SRZ ;  /* 0x0000000000907805 */ /* 0x000fe4000001ff00 */
[----:B------:R-:W-:Y:S02]  /*1360*/  CS2R R142, SRZ ;  /* 0x00000000008e7805 */ /* 0x000fe4000001ff00 */
[----:B------:R-:W-:Y:S02]  /*1370*/  ISETP.GT.AND P1, PT, R23, UR37, PT ;  /* 0x0000002517007c0c */ /* 0x000fe4000bf24270 */
        /* <DEDUP_REMOVED lines=94> */
.L_x_10853:
[----:B------:R-:W-:Y:S01]  /*1960*/  SHF.L.U32 R11, RZ, 0x1f, RZ ;  /* 0x0000001fff0b7819 */ /* 0x000fe200000006ff */
[----:B------:R-:W-:-:S03]  /*1970*/  VIADD R5, R19, 0x8 ;  /* 0x0000000813057836 */ /* 0x000fc60000000000 */
[----:B------:R-:W0:Y:S02]  /*1980*/  SYNCS.PHASECHK.TRANS64.TRYWAIT P0, [UR38+0x22800], R11 ;  /* 0x0228000bff0075a7 */ /* 0x000e240008000166 */
[----:B0-----:R-:W-:Y:S05]  /*1990*/  @!P0 BRA `(.L_x_10854) ;  /* 0x0000013000688947 */ /* 0x001fea0003800000 */
.L_x_11016:
[----:B------:R-:W-:Y:S05]  /*19a0*/  WARPSYNC.ALL ;  /* 0x0000000000007948 */ /* 0x000fea0003800000 */
[----:B------:R-:W-:Y:S01]  /*19b0*/  ULOP3.LUT UR4, UR45, 0x1, URZ, 0xfc, !UPT ;  /* 0x000000012d047892 */ /* 0x000fe2000f8efc3f */
[----:B------:R1:W-:Y:S03]  /*19c0*/  BAR.SYNC.DEFER_BLOCKING R5, 0x100 ;  /* 0x000400050000751d */ /* 0x0003e60000010000 */
[----:B------:R-:W-:-:S06]  /*19d0*/  UISETP.NE.AND UP0, UPT, UR4, 0x3, UPT ;  /* 0x000000030400788c */ /* 0x000fcc000bf05270 */
[----:B------:R-:W-:-:S13]  /*19e0*/  PLOP3.LUT P0, PT, PT, PT, UP0, 0x40, 0x0 ;  /* 0x000000000000781c */ /* 0x000fda0003f0e808 */
[----:B-1----:R-:W-:Y:S05]  /*19f0*/  @P0 BRA `(.L_x_10855) ;  /* 0x0000000000040947 */ /* 0x002fea0003800000 */
[----:B------:R-:W-:Y:S01]  /*1a00*/  BPT.TRAP 0x1 ;  /* 0x000000040000795c */ /* 0x000fe20000300000 */
.L_x_10855:
[----:B------:R-:W-:Y:S01]  /*1a10*/  PLOP3.LUT P1, PT, PT, PT, UP0, 0x40, 0x0 ;  /* 0x000000000000781c */ /* 0x000fe20003f2e808 */
[----:B------:R1:W2:-:S12]  /*1a20*/  SYNCS.PHASECHK.TRANS64.TRYWAIT P0, [UR38+0x22830], R11 ;  /* 0x0228300bff0075a7 */ /* 0x0002980008000166 */
[----:B-1----:R-:W-:Y:S05]  /*1a30*/  @P1 BRA `(.L_x_10856) ;  /* 0x0000000000041947 */ /* 0x002fea0003800000 */
[----:B------:R-:W-:Y:S01]  /*1a40*/  BPT.TRAP 0x1 ;  /* 0x000000040000795c */ /* 0x000fe20000300000 */
.L_x_10856:
[----:B--2---:R-:W-:Y:S05]  /*1a50*/  @P0 BRA `(.L_x_10857) ;  /* 0x0000000000080947 */ /* 0x004fea0003800000 */
[----:B------:R-:W1:Y:S02]  /*1a60*/  SYNCS.PHASECHK.TRANS64.TRYWAIT P0, [UR38+0x22830], R11 ;  /* 0x0228300bff0075a7 */ /* 0x000e640008000166 */
[----:B-1----:R-:W-:Y:S05]  /*1a70*/  @!P0 BRA `(.L_x_10858) ;  /* 0x0000013000488947 */ /* 0x002fea0003800000 */
.L_x_10857:
[----:B------:R-:W-:Y:S01]  /*1a80*/  UIADD3 UR4, UR38, 0x1c400, URZ ;  /* 0x0001c40026047890 */ /* 0x000fe2000fffe03f */
[----:B------:R-:W-:Y:S01]  /*1a90*/  WARPGROUP.ARRIVE ;  /* 0x00000000000079c5 */ /* 0x000fe20000000000 */
[----:B------:R-:W-:Y:S01]  /*1aa0*/  ULOP3.LUT UR20, UR40, 0x10000, URZ, 0xfc, !UPT ;  /* 0x0001000028147892 */ /* 0x000fe2000f8efc3f */
[----:B------:R-:W1:Y:S01]  /*1ab0*/  LDC R7, c[0x0][0x448] ;  /* 0x00011200ff077b82 */ /* 0x000e620000000800 */
[----:B------:R-:W-:Y:S01]  /*1ac0*/  USHF.R.U32.HI UR4, URZ, 0x4, UR4 ;  /* 0x000000043f047899 */ /* 0x000fe20008011604 */
[----:B------:R-:W-:Y:S01]  /*1ad0*/  LOP3.LUT R3, R72, 0xffffff80, RZ, 0xc0, !PT ;  /* 0xffffff8048037812 */ /* 0x000fe200078ec0ff */
[----:B------:R-:W-:Y:S01]  /*1ae0*/  UMOV UR21, 0x40000040 ;  /* 0x4000004000157882 */ /* 0x000fe20000000000 */
[----:B------:R-:W-:Y:S01]  /*1af0*/  UMOV UR7, 0x40000040 ;  /* 0x4000004000077882 */ /* 0x000fe20000000000 */
[----:B------:R-:W-:Y:S01]  /*1b00*/  ULOP3.LUT UR4, UR4, 0x3fff, URZ, 0xc0, !UPT ;  /* 0x00003fff04047892 */ /* 0x000fe2000f8ec03f */
[----:B------:R-:W2:Y:S01]  /*1b10*/  S2R R75, SR_TID.X ;  /* 0x00000000004b7919 */ /* 0x000ea20000002100 */
[----:B------:R-:W-:Y:S01]  /*1b20*/  UMOV UR5, UR21 ;  /* 0x0000001500057c82 */ /* 0x000fe20008000000 */
[----:B------:R-:W-:Y:S01]  /*1b30*/  UIADD3 UR8, UR20, 0x2, URZ ;  /* 0x0000000214087890 */ /* 0x000fe2000fffe03f */
[----:B------:R-:W-:Y:S01]  /*1b40*/  IMAD.IADD R3, R22, 0x1, -R3 ;  /* 0x0000000116037824 */ /* 0x000fe200078e0a03 */
[----:B------:R-:W-:Y:S01]  /*1b50*/  ULOP3.LUT UR6, UR4, 0x10000, URZ, 0xfc, !UPT ;  /* 0x0001000004067892 */ /* 0x000fe2000f8efc3f */
[----:B------:R-:W-:Y:S01]  /*1b60*/  LEA.HI R2, R17, R22, RZ, 0x2 ;  /* 0x0000001611027211 */ /* 0x000fe200078f10ff */
[----:B------:R-:W-:Y:S01]  /*1b70*/  UMOV UR9, 0x40000040 ;  /* 0x4000004000097882 */ /* 0x000fe20000000000 */
[----:B------:R-:W-:Y:S01]  /*1b80*/  UMOV UR4, UR20 ;  /* 0x0000001400047c82 */ /* 0x000fe20008000000 */
[----:B------:R-:W-:Y:S01]  /*1b90*/  UIADD3 UR10, UR6, 0x2, URZ ;  /* 0x00000002060a7890 */ /* 0x000fe2000fffe03f */
[----:B------:R-:W-:Y:S01]  /*1ba0*/  LEA.HI R6, R73, R73, RZ, 0x1 ;  /* 0x0000004949067211 */ /* 0x000fe200078f08ff */
[----:B------:R-:W-:Y:S01]  /*1bb0*/  UMOV UR11, 0x40000040 ;  /* 0x40000040000b7882 */ /* 0x000fe20000000000 */
[----:B------:R-:W-:Y:S01]  /*1bc0*/  UIADD3 UR12, UR20, 0x4, URZ ;  /* 0x00000004140c7890 */ /* 0x000fe2000fffe03f */
[----:B------:R-:W-:Y:S01]  /*1bd0*/  SHF.R.S32.HI R4, RZ, 0x1f, R3 ;  /* 0x0000001fff047819 */ /* 0x000fe20000011403 */
[----:B------:R-:W-:Y:S01]  /*1be0*/  HGMMA.64x96x16.F32 R24, gdesc[UR4], RZ, !UPT, gsb0 ;  /* 0x01600000041879f0 */ /* 0x000fe2000c0008ff */
[----:B------:R-:W-:Y:S01]  /*1bf0*/  UIADD3 UR14, UR6, 0x4, URZ ;  /* 0x00000004060e7890 */ /* 0x000fe2000fffe03f */
[----:B------:R-:W-:Y:S01]  /*1c00*/  LOP3.LUT R21, R2, 0xfffffffc, RZ, 0xc0, !PT ;  /* 0xfffffffc02157812 */ /* 0x000fe200078ec0ff */
[----:B------:R-:W-:Y:S01]  /*1c10*/  UMOV UR13, 0x40000040 ;  /* 0x40000040000d7882 */ /* 0x000fe20000000000 */
[----:B------:R-:W-:Y:S01]  /*1c20*/  UMOV UR15, 0x40000040 ;  /* 0x40000040000f7882 */ /* 0x000fe20000000000 */
[----:B------:R-:W-:Y:S01]  /*1c30*/  UIADD3 UR16, UR20, 0x6, URZ ;  /* 0x0000000614107890 */ /* 0x000fe2000fffe03f */
[----:B-1----:R-:W-:Y:S01]  /*1c40*/  ISETP.NE.AND P1, PT, R7, 0x1, PT ;  /* 0x000000010700780c */ /* 0x002fe20003f25270 */
[----:B------:R-:W-:Y:S01]  /*1c50*/  UIADD3 UR18, UR6, 0x6, URZ ;  /* 0x0000000606127890 */ /* 0x000fe2000fffe03f */
[----:B------:R-:W-:Y:S01]  /*1c60*/  LOP3.LUT R20, R6, 0x3fffffe, RZ, 0xc0, !PT ;  /* 0x03fffffe06147812 */ /* 0x000fe200078ec0ff */
[----:B------:R-:W-:Y:S01]  /*1c70*/  UMOV UR17, 0x40000040 ;  /* 0x4000004000117882 */ /* 0x000fe20000000000 */
[----:B------:R-:W-:Y:S01]  /*1c80*/  UMOV UR19, 0x40000040 ;  /* 0x4000004000137882 */ /* 0x000fe20000000000 */
[----:B------:R-:W-:Y:S01]  /*1c90*/  ULDC UR4, c[0x0][0x9d8] ;  /* 0x0002760000047ab9 */ /* 0x000fe20000000800 */
[-C--:B------:R-:W-:Y:S01]  /*1ca0*/  LEA.HI R6, R4, R3.reuse, RZ, 0x2 ;  /* 0x0000000304067211 */ /* 0x080fe200078f10ff */
[----:B------:R-:W-:Y:S01]  /*1cb0*/  IMAD.IADD R22, R22, 0x1, -R21 ;  /* 0x0000000116167824 */ /* 0x000fe200078e0a15 */
[----:B------:R-:W-:Y:S01]  /*1cc0*/  LEA.HI R8, R4, R3, RZ, 0x5 ;  /* 0x0000000304087211 */ /* 0x000fe200078f28ff */
[----:B------:R-:W-:Y:S01]  /*1cd0*/  IMAD.IADD R20, R73, 0x1, -R20 ;  /* 0x0000000149147824 */ /* 0x000fe200078e0a14 */
[--C-:B------:R-:W-:Y:S01]  /*1ce0*/  SHF.R.S32.HI R4, RZ, 0x2, R6.reuse ;  /* 0x00000002ff047819 */ /* 0x100fe20000011406 */
[----:B------:R-:W-:Y:S01]  /*1cf0*/  ULDC UR7, c[0x0][0x9dc] ;  /* 0x0002770000077ab9 */ /* 0x000fe20000000800 */
[----:B------:R-:W-:Y:S01]  /*1d00*/  SHF.R.S32.HI R21, RZ, 0x1f, R6 ;  /* 0x0000001fff157819 */ /* 0x000fe20000011406 */
[----:B------:R-:W-:Y:S01]  /*1d10*/  ULOP3.LUT UR7, URZ, UR7, URZ, 0x33, !UPT ;  /* 0x000000073f077292 */ /* 0x000fe2000f8e333f */
[----:B------:R-:W-:-:S02]  /*1d20*/  SHF.R.S32.HI R8, RZ, 0x5, R8 ;  /* 0x00000005ff087819 */ /* 0x000fc40000011408 */
[-C--:B------:R-:W-:Y:S02]  /*1d30*/  LEA.HI R21, R21, R4.reuse, RZ, 0x3 ;  /* 0x0000000415157211 */ /* 0x080fe400078f18ff */
[----:B------:R-:W-:Y:S02]  /*1d40*/  LEA R8, R8, UR39, 0x4 ;  /* 0x0000002708087c11 */ /* 0x000fe4000f8e20ff */
[----:B------:R-:W-:Y:S02]  /*1d50*/  LOP3.LUT R21, R21, 0xfffffff8, RZ, 0xc0, !PT ;  /* 0xfffffff815157812 */ /* 0x000fe400078ec0ff */
[----:B--2---:R-:W-:Y:S02]  /*1d60*/  LOP3.LUT R75, R75, 0x7f, RZ, 0xc0, !PT ;  /* 0x0000007f4b4b7812 */ /* 0x004fe400078ec0ff */
[----:B------:R-:W-:Y:S02]  /*1d70*/  IADD3 R21, R8, R4, -R21 ;  /* 0x0000000408157210 */ /* 0x000fe40007ffe815 */
[----:B------:R-:W-:-:S02]  /*1d80*/  ISETP.NE.AND P0, PT, R75, RZ, PT ;  /* 0x000000ff4b00720c */ /* 0x000fc40003f05270 */
[----:B------:R-:W-:Y:S01]  /*1d90*/  LOP3.LUT R8, R6, 0x7ffffffc, RZ, 0xc0, !PT ;  /* 0x7ffffffc06087812 */ /* 0x000fe200078ec0ff */
[----:B------:R-:W-:Y:S01]  /*1da0*/  IMAD R21, R20, 0x40, R21 ;  /* 0x0000004014157824 */ /* 0x000fe200078e0215 */
[----:B------:R-:W-:Y:S01]  /*1db0*/  LOP3.LUT R17, R17, 0xfff7ffff, RZ, 0xc0, !PT ;  /* 0xfff7ffff11117812 */ /* 0x000fe200078ec0ff */
[----:B------:R-:W-:Y:S02]  /*1dc0*/  IMAD.U32 R6, RZ, RZ, UR38 ;  /* 0x00000026ff067e24 */ /* 0x000fe4000f8e00ff */
[----:B------:R-:W-:Y:S01]  /*1dd0*/  IMAD.IADD R3, R3, 0x1, -R8 ;  /* 0x0000000103037824 */ /* 0x000fe200078e0a08 */
[----:B------:R-:W-:Y:S02]  /*1de0*/  IADD3 R8, -R19, 0xb, RZ ;  /* 0x0000000b13087810 */ /* 0x000fe40007ffe1ff */
[----:B------:R-:W-:Y:S01]  /*1df0*/  @P1 LOP3.LUT R17, R17, 0x80000, RZ, 0xfc, !PT ;  /* 0x0008000011111812 */ /* 0x000fe200078efcff */
        /* <DEDUP_REMOVED lines=15> */
[----:B------:R1:W2:Y:S01]  /*1ef0*/  MUFU.TANH R27, R43 ;  /* 0x0000002b001b7308 */ /* 0x0002a20000002400 */
[----:B------:R-:W-:Y:S01]  /*1f00*/  FMUL.FTZ R10, R24, UR4 ;  /* 0x00000004180a7c20 */ /* 0x000fe20008410000 */
[----:B------:R-:W-:Y:S01]  /*1f10*/  FMUL.FTZ R25, R25, UR4 ;  /* 0x0000000419197c20 */ /* 0x000fe20008410000 */
[----:B------:R-:W-:Y:S01]  /*1f20*/  LEA.HI R24, R22, R22, RZ, 0x1 ;  /* 0x0000001616187211 */ /* 0x000fe200078f08ff */
[----:B------:R-:W-:Y:S01]  /*1f30*/  FMUL.FTZ R58, R58, UR4 ;  /* 0x000000043a3a7c20 */ /* 0x000fe20008410000 */
[----:B------:R-:W-:Y:S01]  /*1f40*/  FMUL.FTZ R14, R34, UR4 ;  /* 0x00000004220e7c20 */ /* 0x000fe20008410000 */
[----:B0-----:R-:W-:Y:S01]  /*1f50*/  FMUL.FTZ R0, R26, UR4 ;  /* 0x000000041a007c20 */ /* 0x001fe20008410000 */
[----:B------:R-:W-:Y:S01]  /*1f60*/  FMUL.FTZ R28, R28, UR4 ;  /* 0x000000041c1c7c20 */ /* 0x000fe20008410000 */
[----:B------:R0:W3:Y:S01]  /*1f70*/  MUFU.TANH R31, R51 ;  /* 0x00000033001f7308 */ /* 0x0000e20000002400 */
[----:B-1----:R-:W1:Y:S01]  /*1f80*/  @P1 LDC R43, c[0x0][0x44c] ;  /* 0x00011300ff2b1b82 */ /* 0x002e620000000800 */
[----:B------:R-:W-:Y:S01]  /*1f90*/  FMUL.FTZ R29, R29, UR4 ;  /* 0x000000041d1d7c20 */ /* 0x000fe20008410000 */
[----:B------:R-:W-:Y:S01]  /*1fa0*/  FMUL.FTZ R12, R30, UR4 ;  /* 0x000000041e0c7c20 */ /* 0x000fe20008410000 */
[----:B------:R-:W-:Y:S01]  /*1fb0*/  FMUL.FTZ R32, R32, UR4 ;  /* 0x0000000420207c20 */ /* 0x000fe20008410000 */
[----:B------:R-:W-:Y:S01]  /*1fc0*/  FMUL.FTZ R33, R33, UR4 ;  /* 0x0000000421217c20 */ /* 0x000fe20008410000 */
[----:B------:R-:W-:Y:S01]  /*1fd0*/  FMUL.FTZ R15, R35, UR4 ;  /* 0x00000004230f7c20 */ /* 0x000fe20008410000 */
[----:B------:R-:W-:Y:S01]  /*1fe0*/  FMUL.FTZ R36, R36, UR4 ;  /* 0x0000000424247c20 */ /* 0x000fe20008410000 */
[----:B------:R4:W1:Y:S01]  /*1ff0*/  MUFU.TANH R74, R25 ;  /* 0x00000019004a7308 */ /* 0x0008620000002400 */
[----:B0-----:R-:W0:Y:S01]  /*2000*/  @P1 LDC R51, c[0x0][0x450] ;  /* 0x00011400ff331b82 */ /* 0x001e220000000800 */
[----:B------:R-:W-:Y:S01]  /*2010*/  FMUL.FTZ R37, R37, UR4 ;  /* 0x0000000425257c20 */ /* 0x000fe20008410000 */
[----:B------:R-:W-:Y:S01]  /*2020*/  FMUL.FTZ R38, R38, UR4 ;  /* 0x0000000426267c20 */ /* 0x000fe20008410000 */
[----:B------:R-:W-:Y:S01]  /*2030*/  FMUL.FTZ R39, R39, UR4 ;  /* 0x0000000427277c20 */ /* 0x000fe20008410000 */
[----:B------:R-:W-:Y:S01]  /*2040*/  FMUL.FTZ R40, R40, UR4 ;  /* 0x0000000428287c20 */ /* 0x000fe20008410000 */
[----:B------:R-:W-:Y:S01]  /*2050*/  FMUL.FTZ R41, R41, UR4 ;  /* 0x0000000429297c20 */ /* 0x000fe20008410000 */
[----:B------:R-:W-:Y:S01]  /*2060*/  FMUL.FTZ R42, R42, UR4 ;  /* 0x000000042a2a7c20 */ /* 0x000fe20008410000 */
[----:B------:R5:W0:Y:S01]  /*2070*/  MUFU.TANH R34, R58 ;  /* 0x0000003a00227308 */ /* 0x000a220000002400 */
[----:B----4-:R-:W-:Y:S01]  /*2080*/  LOP3.LUT R25, R24, 0x1ffffffe, RZ, 0xc0, !PT ;  /* 0x1ffffffe18197812 */ /* 0x010fe200078ec0ff */
[----:B------:R-:W-:Y:S01]  /*2090*/  FMUL.FTZ R44, R44, UR4 ;  /* 0x000000042c2c7c20 */ /* 0x000fe20008410000 */
[----:B------:R-:W-:Y:S01]  /*20a0*/  FMUL.FTZ R45, R45, UR4 ;  /* 0x000000042d2d7c20 */ /* 0x000fe20008410000 */
[----:B------:R-:W-:Y:S01]  /*20b0*/  FMUL.FTZ R46, R46, UR4 ;  /* 0x000000042e2e7c20 */ /* 0x000fe20008410000 */
[----:B------:R-:W-:Y:S01]  /*20c0*/  FMUL.FTZ R47, R47, UR4 ;  /* 0x000000042f2f7c20 */ /* 0x000fe20008410000 */
[----:B------:R-:W-:-:S02]  /*20d0*/  IMAD.IADD R4, R22, 0x1, -R25 ;  /* 0x0000000116047824 */ /* 0x000fc400078e0a19 */
[----:B------:R-:W-:Y:S01]  /*20e0*/  FMUL.FTZ R48, R48, UR4 ;  /* 0x0000000430307c20 */ /* 0x000fe20008410000 */
[----:B------:R-:W-:Y:S01]  /*20f0*/  FMUL.FTZ R49, R49, UR4 ;  /* 0x0000000431317c20 */ /* 0x000fe20008410000 */
[----:B------:R-:W-:Y:S01]  /*2100*/  FMUL.FTZ R50, R50, UR4 ;  /* 0x0000000432327c20 */ /* 0x000fe20008410000 */
[----:B------:R-:W-:Y:S02]  /*2110*/  IMAD R4, R4, 0x8, R21 ;  /* 0x0000000804047824 */ /* 0x000fe400078e0215 */
[----:B------:R-:W-:Y:S01]  /*2120*/  FMUL.FTZ R52, R52, UR4 ;  /* 0x0000000434347c20 */ /* 0x000fe20008410000 */
[----:B------:R-:W-:Y:S01]  /*2130*/  FMUL.FTZ R53, R53, UR4 ;  /* 0x0000000435357c20 */ /* 0x000fe20008410000 */
[----:B------:R-:W-:Y:S01]  /*2140*/  FMUL.FTZ R54, R54, UR4 ;  /* 0x0000000436367c20 */ /* 0x000fe20008410000 */
[----:B-1----:R-:W-:-:S04]  /*2150*/  @P1 IMAD.HI.U32 R20, R4, R43, RZ ;  /* 0x0000002b04141227 */ /* 0x002fc800078e00ff */
[----:B------:R-:W-:Y:S01]  /*2160*/  FMUL.FTZ R55, R55, UR4 ;  /* 0x0000000437377c20 */ /* 0x000fe20008410000 */
[----:B------:R-:W-:Y:S01]  /*2170*/  FMUL.FTZ R56, R56, UR4 ;  /* 0x0000000438387c20 */ /* 0x000fe20008410000 */
[----:B------:R-:W-:Y:S01]  /*2180*/  FMUL.FTZ R57, R57, UR4 ;  /* 0x0000000439397c20 */ /* 0x000fe20008410000 */
[----:B------:R-:W-:Y:S01]  /*2190*/  IMAD.MOV.U32 R22, RZ, RZ, R4 ;  /* 0x000000ffff167224 */ /* 0x000fe200078e0004 */
[----:B0-----:R-:W-:Y:S01]  /*21a0*/  @P1 SHF.R.U32.HI R22, RZ, R51, R20 ;  /* 0x00000033ff161219 */ /* 0x001fe20000011614 */
[----:B------:R-:W-:Y:S02]  /*21b0*/  @!P0 VIADD R20, R6, 0x22840 ;  /* 0x0002284006148836 */ /* 0x000fe40000000000 */
        /* <DEDUP_REMOVED lines=13> */
[----:B-----5:R-:W0:Y:S01]  /*2290*/  SHFL.IDX PT, R58, R22, RZ, 0x1c1f ;  /* 0x001c1fff163a7589 */ /* 0x020e2200000e0000 */
[----:B------:R-:W-:Y:S01]  /*22a0*/  ULDC.64 UR4, c[0x0][0x9e0] ;  /* 0x0002780000047ab9 */ /* 0x000fe20000000a00 */
[----:B------:R-:W-:Y:S01]  /*22b0*/  @!P0 PRMT R20, RZ, 0x654, R20 ;  /* 0x00000654ff148816 */ /* 0x000fe20000000014 */
[----:B------:R-:W-:Y:S01]  /*22c0*/  IMAD R21, R23, -0x60, R18 ;  /* 0xffffffa017157824 */ /* 0x000fe200078e0212 */
[----:B------:R-:W-:Y:S01]  /*22d0*/  UISETP.GE.AND UP1, UPT, UR5, 0x1, UPT ;  /* 0x000000010500788c */ /* 0x000fe2000bf26270 */
[----:B------:R1:W-:Y:S06]  /*22e0*/  BAR.ARV R8, 0x100 ;  /* 0x000400080000751d */ /* 0x0003ec0000002000 */
[----:B------:R4:W-:Y:S01]  /*22f0*/  @!P0 SYNCS.ARRIVE.TRANS64.RED.A1T0 RZ, [R20+URZ], RZ ;  /* 0x000000ff14ff89a7 */ /* 0x0009e2000810043f */
[----:B------:R-:W-:Y:S01]  /*2300*/  PLOP3.LUT P1, PT, PT, PT, UP1, 0x40, 0x0 ;  /* 0x000000000000781c */ /* 0x000fe20003f2e818 */
[----:B------:R-:W0:Y:S01]  /*2310*/  MUFU.TANH R10, R10 ;  /* 0x0000000a000a7308 */ /* 0x000e220000002400 */
[----:B------:R-:W-:-:S02]  /*2320*/  IMAD.MOV.U32 R26, RZ, RZ, -0x60 ;  /* 0xffffffa0ff1a7424 */ /* 0x000fc400078e00ff */
[----:B----4-:R-:W-:-:S05]  /*2330*/  VIADD R20, R21, 0x61 ;  /* 0x0000006115147836 */ /* 0x010fca0000000000 */
[----:B------:R-:W4:Y:S01]  /*2340*/  MUFU.TANH R0, R0 ;  /* 0x0000000000007308 */ /* 0x000f220000002400 */
[----:B------:R-:W-:Y:S02]  /*2350*/  IMAD R24, R3, -0x2, R20 ;  /* 0xfffffffe03187824 */ /* 0x000fe400078e0214 */
[----:B------:R-:W-:Y:S02]  /*2360*/  VIADD R20, R21, 0x60 ;  /* 0x0000006015147836 */ /* 0x000fe40000000000 */
[----:B------:R-:W-:-:S03]  /*2370*/  VIADD R24, R24, -UR11 ;  /* 0x8000000b18187c36 */ /* 0x000fc60008000000 */
[----:B------:R-:W1:Y:S01]  /*2380*/  MUFU.TANH R9, R9 ;  /* 0x0000000900097308 */ /* 0x000e620000002400 */
[----:B------:R-:W-:Y:S02]  /*2390*/  IMAD R25, R3, -0x2, R20 ;  /* 0xfffffffe03197824 */ /* 0x000fe400078e0214 */
[----:B------:R-:W-:-:S04]  /*23a0*/  VIADD R43, R24, UR7 ;  /* 0x00000007182b7c36 */ /* 0x000fc80008000000 */
[----:B0-----:R-:W-:Y:S01]  /*23b0*/  IMAD.IADD R21, R43, 0x1, R58 ;  /* 0x000000012b157824 */ /* 0x001fe200078e023a */
        /* <DEDUP_REMOVED lines=41> */
[----:B-----5:R-:W-:-:S02]  /*2650*/  IMAD R50, R23, R26, 0x60 ;  /* 0x0000006017327424 */ /* 0x020fc400078e021a */
[----:B------:R-:W-:Y:S02]  /*2660*/  VIADD R26, R24, UR4 ;  /* 0x00000004181a7c36 */ /* 0x000fe40008000000 */
[----:B------:R-:W-:-:S03]  /*2670*/  IMAD R51, R3, -0x2, R50 ;  /* 0xfffffffe03337824 */ /* 0x000fc600078e0232 */
[----:B------:R-:W-:Y:S01]  /*2680*/  VIADDMNMX R20, R58, R26, R25, PT ;  /* 0x0000001a3a147246 */ /* 0x000fe20003800119 */
[----:B01234-:R-:W-:Y:S06]  /*2690*/  @P1 BRA `(.L_x_10859) ;  /* 0x0000000000541947 */ /* 0x01ffec0003800000 */
[----:B------:R-:W-:Y:S01]  /*26a0*/  IADD3 R24, R18, -UR11, R58 ;  /* 0x8000000b12187c10 */ /* 0x000fe2000fffe03a */
        /* <DEDUP_REMOVED lines=11> */
.L_x_10861:
[----:B------:R-:W-:-:S06]  /*2760*/  UISETP.NE.AND UP2, UPT, UR5, 0x1, UPT ;  /* 0x000000010500788c */ /* 0x000fcc000bf45270 */
[----:B------:R-:W-:-:S05]  /*2770*/  PLOP3.LUT P1, PT, PT, PT, UP2, 0x80, 0x0 ;  /* 0x000000000000781c */ /* 0x000fca0003f2f028 */
[----:B------:R-:W-:-:S08]  /*2780*/  @UP2 ULDC.64 UR14, c[0x0][0x9e8] ;  /* 0x00027a00000e2ab9 */ /* 0x000fd00000000a00 */
[----:B------:R-:W-:-:S05]  /*2790*/  @P1 IMAD.HI.U32 R58, R24, UR14, RZ ;  /* 0x0000000e183a1c27 */ /* 0x000fca000f8e00ff */
[----:B------:R-:W-:-:S07]  /*27a0*/  @P1 SHF.R.U32.HI R24, RZ, UR15, R58 ;  /* 0x0000000fff181c19 */ /* 0x000fce000801163a */
.L_x_10862:
[----:B------:R-:W-:Y:S05]  /*27b0*/  BSYNC B0 ;  /* 0x0000000000007941 */ /* 0x000fea0003800000 */
.L_x_10860:
[----:B------:R-:W-:-:S05]  /*27c0*/  IMAD R24, R24, UR5, R51 ;  /* 0x0000000518187c24 */ /* 0x000fca000f8e0233 */
[----:B------:R-:W-:Y:S02]  /*27d0*/  VIMNMX R21, R21, R24, !PT ;  /* 0x0000001815157248 */ /* 0x000fe40007fe0100 */
[----:B------:R-:W-:-:S07]  /*27e0*/  VIADDMNMX R20, R24, UR5, R20, PT ;  /* 0x0000000518147c46 */ /* 0x000fce000b800114 */
.L_x_10859:
        /* <DEDUP_REMOVED lines=98> */
[C---:B------:R-:W-:Y:S02]  /*2e10*/  ISETP.GE.AND P3, PT, R50.reuse, 0x52, PT ;  /* 0x000000523200780c */ /* 0x040fe40003f66270 */
[----:B------:R-:W-:Y:S02]  /*2e20*/  ISETP.GE.AND P6, PT, R50, 0x1, PT ;  /* 0x000000013200780c */ /* 0x000fe40003fc6270 */
[----:B------:R-:W-:-:S04]  /*2e30*/  ISETP.GT.AND P4, PT, R21, 0x51, !P3 ;  /* 0x000000511500780c */ /* 0x000fc80005f84270 */
[----:B------:R-:W-:-:S04]  /*2e40*/  ISETP.LT.OR P4, PT, R20, 0x52, P4 ;  /* 0x000000521400780c */ /* 0x000fc80002781670 */
[----:B------:R-:W-:Y:S02]  /*2e50*/  FSEL R104, R65, -INF , !P4 ;  /* 0xff80000041687808 */ /* 0x000fe40006000000 */
[----:B------:R-:W-:-:S04]  /*2e60*/  ISETP.GE.AND P4, PT, R50, 0x59, PT ;  /* 0x000000593200780c */ /* 0x000fc80003f86270 */
[----:B------:R-:W-:-:S04]  /*2e70*/  ISETP.GT.AND P5, PT, R21, 0x58, !P4 ;  /* 0x000000581500780c */ /* 0x000fc800067a4270 */
[----:B------:R-:W-:-:S04]  /*2e80*/  ISETP.LT.OR P5, PT, R20, 0x59, P5 ;  /* 0x000000591400780c */ /* 0x000fc80002fa1670 */
[----:B------:R-:W-:Y:S02]  /*2e90*/  FSEL R68, R68, -INF , !P5 ;  /* 0xff80000044447808 */ /* 0x000fe40006800000 */
        /* <DEDUP_REMOVED lines=26> */
.L_x_10865:
[----:B------:R-:W-:-:S06]  /*3040*/  UISETP.NE.AND UP2, UPT, UR5, 0x1, UPT ;  /* 0x000000010500788c */ /* 0x000fcc000bf45270 */
[----:B------:R-:W-:-:S05]  /*3050*/  PLOP3.LUT P5, PT, PT, PT, UP2, 0x80, 0x0 ;  /* 0x000000000000781c */ /* 0x000fca0003faf028 */
[----:B------:R-:W-:-:S08]  /*3060*/  @UP2 ULDC.64 UR14, c[0x0][0x9e8] ;  /* 0x00027a00000e2ab9 */ /* 0x000fd00000000a00 */
[----:B------:R-:W-:Y:S01]  /*3070*/  @P5 IMAD.HI.U32 R22, R10, UR14, RZ ;  /* 0x0000000e0a165c27 */ /* 0x000fe2000f8e00ff */
[----:B------:R-:W-:-:S13]  /*3080*/  PLOP3.LUT P5, PT, PT, PT, UP2, 0x80, 0x0 ;  /* 0x000000000000781c */ /* 0x000fda0003faf028 */
[----:B------:R-:W-:-:S07]  /*3090*/  @P5 SHF.R.U32.HI R10, RZ, UR15, R22 ;  /* 0x0000000fff0a5c19 */ /* 0x000fce0008011616 */
.L_x_10866:
[----:B------:R-:W-:Y:S05]  /*30a0*/  BSYNC B0 ;  /* 0x0000000000007941 */ /* 0x000fea0003800000 */
.L_x_10864:
[----:B------:R-:W-:-:S05]  /*30b0*/  IMAD R10, R10, UR5, R51 ;  /* 0x000000050a0a7c24 */ /* 0x000fca000f8e0233 */
[----:B------:R-:W-:Y:S02]  /*30c0*/  VIMNMX R21, R21, R10, !PT ;  /* 0x0000000a15157248 */ /* 0x000fe40007fe0100 */
[----:B------:R-:W-:-:S07]  /*30d0*/  VIADDMNMX R20, R10, UR5, R20, PT ;  /* 0x000000050a147c46 */ /* 0x000fce000b800114 */
.L_x_10863:
[C---:B------:R-:W-:Y:S01]  /*30e0*/  ISETP.GT.AND P1, PT, R21.reuse, 0x1, !P1 ;  /* 0x000000011500780c */ /* 0x040fe20004f24270 */
[----:B------:R-:W-:Y:S01]  /*30f0*/  ULDC UR10, c[0x0][0x988] ;  /* 0x00026200000a7ab9 */ /* 0x000fe20000000800 */
[----:B------:R-:W-:Y:S02]  /*3100*/  ISETP.GT.AND P2, PT, R21, 0x8, !P2 ;  /* 0x000000081500780c */ /* 0x000fe40005744270 */
[C---:B------:R-:W-:Y:S02]  /*3110*/  ISETP.LT.OR P1, PT, R20.reuse, 0x2, P1 ;  /* 0x000000021400780c */ /* 0x040fe40000f21670 */
[----:B------:R-:W-:Y:S02]  /*3120*/  ISETP.LT.OR P2, PT, R20, 0x9, P2 ;  /* 0x000000091400780c */ /* 0x000fe40001741670 */
[----:B------:R-:W-:Y:S02]  /*3130*/  FSEL R25, R9, -INF , !P1 ;  /* 0xff80000009197808 */ /* 0x000fe40004800000 */
[----:B------:R-:W-:-:S02]  /*3140*/  ISETP.NE.AND P1, PT, R24, RZ, PT ;  /* 0x000000ff1800720c */ /* 0x000fc40003f25270 */
[----:B------:R-:W-:Y:S02]  /*3150*/  FMNMX.FTZ R9, R40, R74, !PT ;  /* 0x0000004a28097209 */ /* 0x000fe40007810000 */
[----:B------:R-:W-:Y:S02]  /*3160*/  ISETP.GT.AND P1, PT, R21, 0x9, !P1 ;  /* 0x000000091500780c */ /* 0x000fe40004f24270 */
[----:B------:R-:W-:Y:S02]  /*3170*/  FMNMX.FTZ R9, R58, R9, !PT ;  /* 0x000000093a097209 */ /* 0x000fe40007810000 */
[----:B------:R-:W-:Y:S02]  /*3180*/  ISETP.LT.OR P1, PT, R20, 0xa, P1 ;  /* 0x0000000a1400780c */ /* 0x000fe40000f21670 */
[----:B------:R-:W-:Y:S02]  /*3190*/  FSEL R12, R12, -INF , !P2 ;  /* 0xff8000000c0c7808 */ /* 0x000fe40005000000 */
        /* <DEDUP_REMOVED lines=8> */
[----:B------:R-:W-:Y:S02]  /*3220*/  ISETP.GT.AND P1, PT, R21, 0x11, !P2 ;  /* 0x000000111500780c */ /* 0x000fe40005724270 */
[----:B------:R-:W-:Y:S02]  /*3230*/  ISETP.NE.AND P5, PT, R32, RZ, PT ;  /* 0x000000ff2000720c */ /* 0x000fe40003fa5270 */
[----:B------:R-:W-:Y:S02]  /*3240*/  ISETP.LT.OR P1, PT, R20, 0x12, P1 ;  /* 0x000000121400780c */ /* 0x000fe40000f21670 */
[----:B------:R-:W-:Y:S02]  /*3250*/  FMNMX.FTZ R9, R78, R9, !PT ;  /* 0x000000094e097209 */ /* 0x000fe40007810000 */
[----:B------:R-:W-:-:S02]  /*3260*/  FSEL R15, R15, -INF , !P1 ;  /* 0xff8000000f0f7808 */ /* 0x000fc40004800000 */
[----:B------:R-:W-:Y:S02]  /*3270*/  ISETP.GT.AND P1, PT, R21, 0x18, !P5 ;  /* 0x000000181500780c */ /* 0x000fe40006f24270 */
[----:B------:R-:W-:Y:S02]  /*3280*/  FMNMX.FTZ R9, R80, R9, !PT ;  /* 0x0000000950097209 */ /* 0x000fe40007810000 */
[----:B------:R-:W-:Y:S02]  /*3290*/  ISETP.LT.OR P1, PT, R20, 0x19, P1 ;  /* 0x000000191400780c */ /* 0x000fe40000f21670 */
[----:B------:R-:W-:Y:S02]  /*32a0*/  FMNMX.FTZ R9, R82, R9, !PT ;  /* 0x0000000952097209 */ /* 0x000fe40007810000 */
[----:B------:R-:W-:Y:S02]  /*32b0*/  FSEL R22, R38, -INF , !P1 ;  /* 0xff80000026167808 */ /* 0x000fe40004800000 */
[----:B------:R-:W-:-:S02]  /*32c0*/  FMNMX.FTZ R9, R84, R9, !PT ;  /* 0x0000000954097209 */ /* 0x000fc40007810000 */
        /* <DEDUP_REMOVED lines=28> */
[----:B------:R-:W-:Y:S02]  /*3490*/  FMNMX.FTZ R9, R104, R9, !PT ;  /* 0x0000000968097209 */ /* 0x000fe40007810000 */
[----:B------:R-:W-:-:S02]  /*34a0*/  ISETP.NE.AND P1, PT, R44, RZ, PT ;  /* 0x000000ff2c00720c */ /* 0x000fc40003f25270 */
[----:B------:R-:W-:Y:S02]  /*34b0*/  FMNMX.FTZ R9, R68, R9, !PT ;  /* 0x0000000944097209 */ /* 0x000fe40007810000 */
[C---:B------:R-:W-:Y:S02]  /*34c0*/  ISETP.GT.AND P1, PT, R21.reuse, 0x29, !P1 ;  /* 0x000000291500780c */ /* 0x040fe40004f24270 */
[----:B------:R-:W-:Y:S02]  /*34d0*/  FMNMX.FTZ R9, R106, R9, !PT ;  /* 0x000000096a097209 */ /* 0x000fe40007810000 */
[----:B------:R-:W-:Y:S02]  /*34e0*/  ISETP.LT.OR P1, PT, R20, 0x2a, P1 ;  /* 0x0000002a1400780c */ /* 0x000fe40000f21670 */
[----:B------:R-:W-:Y:S01]  /*34f0*/  ISETP.GT.AND P6, PT, R21, RZ, !P6 ;  /* 0x000000ff1500720c */ /* 0x000fe200077c4270 */
[----:B------:R-:W0:Y:S01]  /*3500*/  SHFL.BFLY PT, R10, R9, 0x2, 0x1f ;  /* 0x0c401f00090a7f89 */ /* 0x000e2200000e0000 */
[----:B------:R-:W-:-:S02]  /*3510*/  FSEL R29, R47, -INF , !P1 ;  /* 0xff8000002f1d7808 */ /* 0x000fc40004800000 */
[----:B------:R-:W-:Y:S02]  /*3520*/  ISETP.NE.AND P1, PT, R45, RZ, PT ;  /* 0x000000ff2d00720c */ /* 0x000fe40003f25270 */
[----:B------:R-:W-:Y:S02]  /*3530*/  ISETP.LT.OR P6, PT, R20, 0x1, P6 ;  /* 0x000000011400780c */ /* 0x000fe400037c1670 */
[----:B------:R-:W-:Y:S02]  /*3540*/  ISETP.GT.AND P1, PT, R21, 0x30, !P1 ;  /* 0x000000301500780c */ /* 0x000fe40004f24270 */
[----:B------:R-:W-:Y:S02]  /*3550*/  FSEL R0, R0, -INF , !P6 ;  /* 0xff80000000007808 */ /* 0x000fe40007000000 */
[----:B------:R-:W-:Y:S02]  /*3560*/  ISETP.LT.OR P1, PT, R20, 0x31, P1 ;  /* 0x000000311400780c */ /* 0x000fe40000f21670 */
[----:B------:R-:W-:-:S02]  /*3570*/  ISETP.NE.AND P2, PT, R53, RZ, PT ;  /* 0x000000ff3500720c */ /* 0x000fc40003f45270 */
[----:B------:R-:W-:Y:S02]  /*3580*/  FSEL R30, R30, -INF , !P1 ;  /* 0xff8000001e1e7808 */ /* 0x000fe40004800000 */
[----:B------:R-:W-:Y:S02]  /*3590*/  ISETP.NE.AND P1, PT, R48, RZ, PT ;  /* 0x000000ff3000720c */ /* 0x000fe40003f25270 */
[----:B------:R-:W-:Y:S02]  /*35a0*/  ISETP.NE.AND P5, PT, R59, RZ, PT ;  /* 0x000000ff3b00720c */ /* 0x000fe40003fa5270 */
[----:B------:R-:W-:Y:S02]  /*35b0*/  ISETP.GT.AND P1, PT, R21, 0x31, !P1 ;  /* 0x000000311500780c */ /* 0x000fe40004f24270 */
[----:B------:R-:W-:Y:S02]  /*35c0*/  ISETP.NE.AND P6, PT, R63, RZ, PT ;  /* 0x000000ff3f00720c */ /* 0x000fe40003fc5270 */
[----:B------:R-:W-:-:S02]  /*35d0*/  ISETP.LT.OR P1, PT, R20, 0x32, P1 ;  /* 0x000000321400780c */ /* 0x000fc40000f21670 */
[----:B0-----:R-:W-:Y:S02]  /*35e0*/  FMNMX.FTZ R37, R9, R10, !PT ;  /* 0x0000000a09257209 */ /* 0x001fe40007810000 */
[----:B------:R-:W-:Y:S02]  /*35f0*/  FMNMX.FTZ R9, R0, R25, !PT ;  /* 0x0000001900097209 */ /* 0x000fe40007810000 */
[----:B------:R-:W-:Y:S01]  /*3600*/  FSEL R31, R31, -INF , !P1 ;  /* 0xff8000001f1f7808 */ /* 0x000fe20004800000 */
[----:B------:R-:W0:Y:S01]  /*3610*/  SHFL.BFLY PT, R10, R37, 0x1, 0x1f ;  /* 0x0c201f00250a7f89 */ /* 0x000e2200000e0000 */
        /* <DEDUP_REMOVED lines=14> */
[----:B------:R-:W-:-:S02]  /*3700*/  ISETP.GT.AND P1, PT, R21, 0x40, !P2 ;  /* 0x000000401500780c */ /* 0x000fc40005724270 */
[----:B------:R-:W-:Y:S02]  /*3710*/  FMNMX.FTZ R38, R26, R9, !PT ;  /* 0x000000091a267209 */ /* 0x000fe40007810000 */
[----:B------:R-:W-:Y:S02]  /*3720*/  ISETP.LT.OR P1, PT, R20, 0x41, P1 ;  /* 0x000000411400780c */ /* 0x000fe40000f21670 */
[----:B------:R-:W-:Y:S02]  /*3730*/  FMNMX.FTZ R9, R27, R38, !PT ;  /* 0x000000261b097209 */ /* 0x000fe40007810000 */
[----:B------:R-:W-:Y:S02]  /*3740*/  FSEL R34, R34, -INF , !P1 ;  /* 0xff80000022227808 */ /* 0x000fe40004800000 */
[----:B------:R-:W-:Y:S02]  /*3750*/  FMNMX.FTZ R38, R28, R9, !PT ;  /* 0x000000091c267209 */ /* 0x000fe40007810000 */
[----:B------:R-:W-:-:S02]  /*3760*/  ISETP.GT.AND P1, PT, R21, 0x41, !P5 ;  /* 0x000000411500780c */ /* 0x000fc40006f24270 */
[----:B0-----:R-:W-:Y:S02]  /*3770*/  FMNMX.FTZ R10, R37, R10, !PT ;  /* 0x0000000a250a7209 */ /* 0x001fe40007810000 */
[----:B------:R-:W-:Y:S02]  /*3780*/  FMNMX.FTZ R9, R29, R38, !PT ;  /* 0x000000261d097209 */ /* 0x000fe40007810000 */
[----:B------:R-:W-:Y:S01]  /*3790*/  ISETP.LT.OR P1, PT, R20, 0x42, P1 ;  /* 0x000000421400780c */ /* 0x000fe20000f21670 */
[----:B------:R-:W-:Y:S01]  /*37a0*/  FMUL.FTZ R36, R10, UR10 ;  /* 0x0000000a0a247c20 */ /* 0x000fe20008410000 */
[----:B------:R-:W-:Y:S02]  /*37b0*/  FMNMX.FTZ R38, R30, R9, !PT ;  /* 0x000000091e267209 */ /* 0x000fe40007810000 */
[----:B------:R-:W-:Y:S02]  /*37c0*/  FSEL R35, R35, -INF , !P1 ;  /* 0xff80000023237808 */ /* 0x000fe40004800000 */
[----:B------:R-:W-:-:S02]  /*37d0*/  FSETP.NEU.FTZ.AND P1, PT, R10, -INF , PT ;  /* 0xff8000000a00780b */ /* 0x000fc40003f3d000 */
[----:B------:R-:W-:Y:S02]  /*37e0*/  ISETP.NE.AND P5, PT, R57, RZ, PT ;  /* 0x000000ff3900720c */ /* 0x000fe40003fa5270 */
[----:B------:R-:W-:Y:S02]  /*37f0*/  FMNMX.FTZ R9, R31, R38, !PT ;  /* 0x000000261f097209 */ /* 0x000fe40007810000 */
[----:B------:R-:W-:Y:S02]  /*3800*/  FSEL R39, R36, RZ, P1 ;  /* 0x000000ff24277208 */ /* 0x000fe40000800000 */
[----:B------:R-:W-:Y:S02]  /*3810*/  ISETP.GT.AND P1, PT, R21, 0x48, !P5 ;  /* 0x000000481500780c */ /* 0x000fe40006f24270 */
[----:B------:R-:W-:Y:S01]  /*3820*/  FMNMX.FTZ R38, R32, R9, !PT ;  /* 0x0000000920267209 */ /* 0x000fe20007810000 */
[--C-:B------:R-:W-:Y:S01]  /*3830*/  FFMA.FTZ R37, R74, UR10, -R39.reuse ;  /* 0x0000000a4a257c23 */ /* 0x100fe20008010827 */
[----:B------:R-:W-:Y:S01]  /*3840*/  ISETP.LT.OR P1, PT, R20, 0x49, P1 ;  /* 0x000000491400780c */ /* 0x000fe20000f21670 */
[--C-:B------:R-:W-:Y:S01]  /*3850*/  FFMA.FTZ R40, R40, UR10, -R39.reuse ;  /* 0x0000000a28287c23 */ /* 0x100fe20008010827 */
[----:B------:R-:W-:Y:S01]  /*3860*/  FMNMX.FTZ R9, R33, R38, !PT ;  /* 0x0000002621097209 */ /* 0x000fe20007810000 */
[----:B------:R0:W-:Y:S01]  /*3870*/  MUFU.EX2 R41, R37 ;  /* 0x0000002500297308 */ /* 0x0001e20000000800 */
[----:B------:R-:W-:Y:S01]  /*3880*/  FSEL R36, R62, -INF , !P1 ;  /* 0xff8000003e247808 */ /* 0x000fe20004800000 */
[--C-:B------:R-:W-:Y:S01]  /*3890*/  FFMA.FTZ R42, R58, UR10, -R39.reuse ;  /* 0x0000000a3a2a7c23 */ /* 0x100fe20008010827 */
[----:B------:R-:W-:Y:S01]  /*38a0*/  ISETP.NE.AND P2, PT, R61, RZ, PT ;  /* 0x000000ff3d00720c */ /* 0x000fe20003f45270 */
[--C-:B------:R-:W-:Y:S01]  /*38b0*/  FFMA.FTZ R43, R72, UR10, -R39.reuse ;  /* 0x0000000a482b7c23 */ /* 0x100fe20008010827 */
[C---:B------:R-:W-:Y:S01]  /*38c0*/  ISETP.GT.AND P1, PT, R21.reuse, 0x49, !P6 ;  /* 0x000000491500780c */ /* 0x040fe20007724270 */
[--C-:B------:R-:W-:Y:S01]  /*38d0*/  FFMA.FTZ R44, R80, UR10, -R39.reuse ;  /* 0x0000000a502c7c23 */ /* 0x100fe20008010827 */
[----:B------:R-:W-:Y:S01]  /*38e0*/  FMNMX.FTZ R38, R34, R9, !PT ;  /* 0x0000000922267209 */ /* 0x000fe20007810000 */
[----:B------:R1:W2:Y:S01]  /*38f0*/  MUFU.EX2 R172, R40 ;  /* 0x0000002800ac7308 */ /* 0x0002a20000000800 */
[----:B------:R-:W-:Y:S01]  /*3900*/  ISETP.GT.AND P2, PT, R21, 0x50, !P2 ;  /* 0x000000501500780c */ /* 0x000fe20005744270 */
[--C-:B0-----:R-:W-:Y:S01]  /*3910*/  FFMA.FTZ R37, R78, UR10, -R39.reuse ;  /* 0x0000000a4e257c23 */ /* 0x101fe20008010827 */
[----:B------:R-:W-:Y:S01]  /*3920*/  ISETP.LT.OR P1, PT, R20, 0x4a, P1 ;  /* 0x0000004a1400780c */ /* 0x000fe20000f21670 */
[--C-:B------:R-:W-:Y:S01]  /*3930*/  FFMA.FTZ R46, R84, UR10, -R39.reuse ;  /* 0x0000000a542e7c23 */ /* 0x100fe20008010827 */
[----:B------:R-:W-:Y:S01]  /*3940*/  FMNMX.FTZ R9, R35, R38, !PT ;  /* 0x0000002623097209 */ /* 0x000fe20007810000 */
[--C-:B------:R-:W-:Y:S01]  /*3950*/  FFMA.FTZ R48, R86, UR10, -R39.reuse ;  /* 0x0000000a56307c23 */ /* 0x100fe20008010827 */
[----:B------:R-:W-:Y:S01]  /*3960*/  ISETP.NE.AND P5, PT, R50, RZ, PT ;  /* 0x000000ff3200720c */ /* 0x000fe20003fa5270 */
[----:B------:R-:W-:Y:S01]  /*3970*/  MUFU.EX2 R45, R37 ;  /* 0x00000025002d7308 */ /* 0x000fe20000000800 */
[C---:B------:R-:W-:Y:S01]  /*3980*/  ISETP.GT.AND P3, PT, R21.reuse, 0x51, !P3 ;  /* 0x000000511500780c */ /* 0x040fe20005f64270 */
[--C-:B-1----:R-:W-:Y:S01]  /*3990*/  FFMA.FTZ R40, R76, UR10, -R39.reuse ;  /* 0x0000000a4c287c23 */ /* 0x102fe20008010827 */
[----:B------:R-:W-:Y:S01]  /*39a0*/  ISETP.LT.OR P2, PT, R20, 0x51, P2 ;  /* 0x000000511400780c */ /* 0x000fe20001741670 */
[--C-:B------:R-:W-:Y:S01]  /*39b0*/  FFMA.FTZ R50, R88, UR10, -R39.reuse ;  /* 0x0000000a58327c23 */ /* 0x100fe20008010827 */
[----:B------:R-:W-:Y:S01]  /*39c0*/  FSEL R2, R2, -INF , !P1 ;  /* 0xff80000002027808 */ /* 0x000fe20004800000 */
[----:B------:R-:W-:Y:S01]  /*39d0*/  FFMA.FTZ R58, R102, UR10, -R39 ;  /* 0x0000000a663a7c23 */ /* 0x000fe20008010827 */
[----:B------:R-:W-:Y:S01]  /*39e0*/  FMNMX.FTZ R9, R36, R9, !PT ;  /* 0x0000000924097209 */ /* 0x000fe20007810000 */
[----:B------:R0:W-:Y:S01]  /*39f0*/  MUFU.EX2 R168, R40 ;  /* 0x0000002800a87308 */ /* 0x0001e20000000800 */
[C---:B------:R-:W-:Y:S01]  /*3a00*/  ISETP.GT.AND P4, PT, R21.reuse, 0x58, !P4 ;  /* 0x000000581500780c */ /* 0x040fe20006784270 */
[----:B--2---:R-:W-:Y:S01]  /*3a10*/  FADD.FTZ R65, R172, R41 ;  /* 0x00000029ac417221 */ /* 0x004fe20000010000 */
[----:B------:R-:W-:Y:S01]  /*3a20*/  ISETP.GT.AND P5, PT, R21, 0x59, !P5 ;  /* 0x000000591500780c */ /* 0x000fe20006fa4270 */
[--C-:B------:R-:W-:Y:S01]  /*3a30*/  FFMA.FTZ R51, R90, UR10, -R39.reuse ;  /* 0x0000000a5a337c23 */ /* 0x100fe20008010827 */
[----:B------:R-:W-:Y:S01]  /*3a40*/  ISETP.LT.OR P3, PT, R20, 0x52, P3 ;  /* 0x000000521400780c */ /* 0x000fe20001f61670 */
[--C-:B------:R-:W-:Y:S01]  /*3a50*/  FFMA.FTZ R52, R92, UR10, -R39.reuse ;  /* 0x0000000a5c347c23 */ /* 0x100fe20008010827 */
[----:B------:R-:W-:Y:S01]  /*3a60*/  FSEL R21, R66, -INF , !P2 ;  /* 0xff80000042157808 */ /* 0x000fe20005000000 */
[----:B------:R-:W-:Y:S01]  /*3a70*/  MUFU.EX2 R42, R42 ;  /* 0x0000002a002a7308 */ /* 0x000fe20000000800 */
[----:B------:R-:W-:Y:S01]  /*3a80*/  FMNMX.FTZ R38, R2, R9, !PT ;  /* 0x0000000902267209 */ /* 0x000fe20007810000 */
[--C-:B0-----:R-:W-:Y:S01]  /*3a90*/  FFMA.FTZ R40, R82, UR10, -R39.reuse ;  /* 0x0000000a52287c23 */ /* 0x101fe20008010827 */
[----:B------:R-:W-:Y:S01]  /*3aa0*/  ISETP.LT.OR P4, PT, R20, 0x59, P4 ;  /* 0x000000591400780c */ /* 0x000fe20002781670 */
[--C-:B------:R-:W-:Y:S01]  /*3ab0*/  FFMA.FTZ R54, R96, UR10, -R39.reuse ;  /* 0x0000000a60367c23 */ /* 0x100fe20008010827 */
[----:B------:R-:W-:Y:S01]  /*3ac0*/  FSEL R37, R67, -INF , !P3 ;  /* 0xff80000043257808 */ /* 0x000fe20005800000 */
[--C-:B------:R-:W-:Y:S01]  /*3ad0*/  FFMA.FTZ R55, R98, UR10, -R39.reuse ;  /* 0x0000000a62377c23 */ /* 0x100fe20008010827 */
[----:B------:R-:W-:Y:S01]  /*3ae0*/  FMNMX.FTZ R38, R21, R38, !PT ;  /* 0x0000002615267209 */ /* 0x000fe20007810000 */
[----:B------:R0:W-:Y:S01]  /*3af0*/  MUFU.EX2 R47, R40 ;  /* 0x00000028002f7308 */ /* 0x0001e20000000800 */
[----:B------:R-:W-:Y:S01]  /*3b00*/  ISETP.LT.OR P5, PT, R20, 0x5a, P5 ;  /* 0x0000005a1400780c */ /* 0x000fe20002fa1670 */
[--C-:B------:R-:W-:Y:S01]  /*3b10*/  FFMA.FTZ R56, R56, UR10, -R39.reuse ;  /* 0x0000000a38387c23 */ /* 0x100fe20008010827 */
[----:B------:R-:W-:Y:S01]  /*3b20*/  FSEL R20, R70, -INF , !P4 ;  /* 0xff80000046147808 */ /* 0x000fe20006000000 */
[--C-:B------:R-:W-:Y:S01]  /*3b30*/  FFMA.FTZ R57, R100, UR10, -R39.reuse ;  /* 0x0000000a64397c23 */ /* 0x100fe20008010827 */
[----:B------:R-:W-:Y:S01]  /*3b40*/  FMNMX.FTZ R9, R37, R38, !PT ;  /* 0x0000002625097209 */ /* 0x000fe20007810000 */
[----:B------:R-:W-:Y:S01]  /*3b50*/  FFMA.FTZ R61, R104, UR10, -R39 ;  /* 0x0000000a683d7c23 */ /* 0x000fe20008010827 */
[----:B------:R-:W-:Y:S01]  /*3b60*/  FSEL R38, R71, -INF , !P5 ;  /* 0xff80000047267808 */ /* 0x000fe20006800000 */
[----:B------:R-:W1:Y:S01]  /*3b70*/  MUFU.EX2 R43, R43 ;  /* 0x0000002b002b7308 */ /* 0x000e620000000800 */
[----:B------:R-:W-:-:S02]  /*3b80*/  FMNMX.FTZ R9, R20, R9, !PT ;  /* 0x0000000914097209 */ /* 0x000fc40007810000 */
[----:B------:R-:W-:Y:S02]  /*3b90*/  F2FP.F16.F32.PACK_AB R172, R41, R172 ;  /* 0x000000ac29ac723e */ /* 0x000fe400000000ff */
[----:B------:R-:W-:-:S03]  /*3ba0*/  FMNMX.FTZ R9, R38, R9, !PT ;  /* 0x0000000926097209 */ /* 0x000fc60007810000 */
[----:B------:R-:W2:Y:S02]  /*3bb0*/  MUFU.EX2 R44, R44 ;  /* 0x0000002c002c7308 */ /* 0x000ea40000000800 */
[----:B0-----:R-:W0:Y:S06]  /*3bc0*/  SHFL.BFLY PT, R40, R9, 0x2, 0x1f ;  /* 0x0c401f0009287f89 */ /* 0x001e2c00000e0000 */
[----:B------:R-:W-:Y:S01]  /*3bd0*/  MUFU.EX2 R46, R46 ;  /* 0x0000002e002e7308 */ /* 0x000fe20000000800 */
[----:B-1----:R-:W-:-:S07]  /*3be0*/  F2FP.F16.F32.PACK_AB R174, R43, R42 ;  /* 0x0000002a2bae723e */ /* 0x002fce00000000ff */
[----:B------:R1:W3:Y:S01]  /*3bf0*/  MUFU.EX2 R49, R48 ;  /* 0x0000003000317308 */ /* 0x0002e20000000800 */
[----:B--2---:R-:W-:-:S07]  /*3c00*/  F2FP.F16.F32.PACK_AB R170, R47, R44 ;  /* 0x0000002c2faa723e */ /* 0x004fce00000000ff */
[----:B------:R-:W-:Y:S01]  /*3c10*/  MUFU.EX2 R50, R50 ;  /* 0x0000003200327308 */ /* 0x000fe20000000800 */
[----:B-1----:R-:W-:Y:S01]  /*3c20*/  FFMA.FTZ R48, R94, UR10, -R39 ;  /* 0x0000000a5e307c23 */ /* 0x002fe20008010827 */
[----:B0-----:R-:W-:-:S05]  /*3c30*/  FMNMX.FTZ R40, R9, R40, !PT ;  /* 0x0000002809287209 */ /* 0x001fca0007810000 */
[----:B------:R-:W0:Y:S01]  /*3c40*/  SHFL.BFLY PT, R9, R40, 0x1, 0x1f ;  /* 0x0c201f0028097f89 */ /* 0x000e2200000e0000 */
[----:B------:R-:W-:Y:S01]  /*3c50*/  MUFU.EX2 R59, R58 ;  /* 0x0000003a003b7308 */ /* 0x000fe20000000800 */
[----:B---3--:R-:W-:-:S07]  /*3c60*/  F2FP.F16.F32.PACK_AB R164, R49, R46 ;  /* 0x0000002e31a4723e */ /* 0x008fce00000000ff */
[----:B------:R-:W1:Y:S08]  /*3c70*/  MUFU.EX2 R51, R51 ;  /* 0x0000003300337308 */ /* 0x000e700000000800 */
[----:B------:R-:W-:Y:S01]  /*3c80*/  MUFU.EX2 R52, R52 ;  /* 0x0000003400347308 */ /* 0x000fe20000000800 */
[----:B0-----:R-:W-:-:S07]  /*3c90*/  FMNMX.FTZ R9, R40, R9, !PT ;  /* 0x0000000928097209 */ /* 0x001fce0007810000 */
[----:B------:R0:W2:Y:S01]  /*3ca0*/  MUFU.EX2 R53, R48 ;  /* 0x0000003000357308 */ /* 0x0000a20000000800 */
[----:B------:R-:W-:Y:S01]  /*3cb0*/  FFMA.FTZ R40, R68, UR10, -R39 ;  /* 0x0000000a44287c23 */ /* 0x000fe20008010827 */
[----:B-1----:R-:W-:Y:S01]  /*3cc0*/  F2FP.F16.F32.PACK_AB R166, R51, R50 ;  /* 0x0000003233a6723e */ /* 0x002fe200000000ff */
[C---:B------:R-:W-:Y:S01]  /*3cd0*/  FMUL.FTZ R62, R9.reuse, UR10 ;  /* 0x0000000a093e7c20 */ /* 0x040fe20008410000 */
[----:B------:R-:W-:-:S04]  /*3ce0*/  FSETP.NEU.FTZ.AND P1, PT, R9, -INF , PT ;  /* 0xff8000000900780b */ /* 0x000fc80003f3d000 */
[----:B------:R-:W-:Y:S01]  /*3cf0*/  MUFU.EX2 R54, R54 ;  /* 0x0000003600367308 */ /* 0x000fe20000000800 */
[----:B------:R-:W-:Y:S01]  /*3d00*/  FSEL R63, R62, RZ, P1 ;  /* 0x000000ff3e3f7208 */ /* 0x000fe20000800000 */
[--C-:B0-----:R-:W-:Y:S01]  /*3d10*/  FFMA.FTZ R48, R60, UR10, -R39.reuse ;  /* 0x0000000a3c307c23 */ /* 0x101fe20008010827 */
[--C-:B------:R-:W-:Y:S01]  /*3d20*/  FFMA.FTZ R60, R64, UR10, -R39.reuse ;  /* 0x0000000a403c7c23 */ /* 0x100fe20008010827 */
[----:B------:R-:W-:Y:S01]  /*3d30*/  FFMA.FTZ R39, R106, UR10, -R39 ;  /* 0x0000000a6a277c23 */ /* 0x000fe20008010827 */
[----:B------:R-:W-:Y:S01]  /*3d40*/  PLOP3.LUT P1, PT, PT, PT, UP0, 0x40, 0x0 ;  /* 0x000000000000781c */ /* 0x000fe20003f2e808 */
        /* <DEDUP_REMOVED lines=25> */
[----:B------:R-:W-:Y:S01]  /*3ee0*/  FFMA.FTZ R38, R38, UR10, -R63 ;  /* 0x0000000a26267c23 */ /* 0x000fe2000801083f */
[----:B--2---:R-:W-:-:S04]  /*3ef0*/  F2FP.F16.F32.PACK_AB R160, R53, R52 ;  /* 0x0000003435a0723e */ /* 0x004fc800000000ff */
[----:B------:R2:W-:Y:S01]  /*3f00*/  MUFU.EX2 R171, R24 ;  /* 0x0000001800ab7308 */ /* 0x0005e20000000800 */
[----:B0-----:R-:W-:-:S07]  /*3f10*/  F2FP.F16.F32.PACK_AB R173, R25, R0 ;  /* 0x0000000019ad723e */ /* 0x001fce00000000ff */
[----:B------:R-:W0:Y:S01]  /*3f20*/  MUFU.EX2 R13, R13 ;  /* 0x0000000d000d7308 */ /* 0x000e220000000800 */
[----:B--2---:R-:W-:-:S04]  /*3f30*/  FADD.FTZ R24, R42, R65 ;  /* 0x000000412a187221 */ /* 0x004fc80000010000 */
[----:B------:R-:W-:-:S03]  /*3f40*/  FADD.FTZ R65, R43, R24 ;  /* 0x000000182b417221 */ /* 0x000fc60000010000 */
[----:B------:R-:W2:Y:S01]  /*3f50*/  MUFU.EX2 R14, R14 ;  /* 0x0000000e000e7308 */ /* 0x000ea20000000800 */
[----:B------:R-:W-:Y:S01]  /*3f60*/  FADD.FTZ R24, R168, R65 ;  /* 0x00000041a8187221 */ /* 0x000fe20000010000 */
[----:B------:R-:W-:Y:S01]  /*3f70*/  FADD.FTZ R65, R0, R25 ;  /* 0x0000001900417221 */ /* 0x000fe20000010000 */
[C---:B------:R-:W-:Y:S02]  /*3f80*/  F2FP.F16.F32.PACK_AB R168, R45.reuse, R168 ;  /* 0x000000a82da8723e */ /* 0x040fe400000000ff */
[----:B------:R-:W-:Y:S01]  /*3f90*/  FADD.FTZ R67, R45, R24 ;  /* 0x000000182d437221 */ /* 0x000fe20000010000 */
[----:B-1----:R-:W-:Y:S02]  /*3fa0*/  FADD.FTZ R24, R12, R65 ;  /* 0x000000410c187221 */ /* 0x002fe40000010000 */
[----:B------:R-:W1:Y:S01]  /*3fb0*/  MUFU.EX2 R15, R15 ;  /* 0x0000000f000f7308 */ /* 0x000e620000000800 */
[----:B------:R-:W-:Y:S01]  /*3fc0*/  FADD.FTZ R58, R44, R67 ;  /* 0x000000432c3a7221 */ /* 0x000fe20000010000 */
[C---:B0-----:R-:W-:Y:S01]  /*3fd0*/  FADD.FTZ R65, R13.reuse, R24 ;  /* 0x000000180d417221 */ /* 0x041fe20000010000 */
[----:B------:R-:W-:-:S02]  /*3fe0*/  F2FP.F16.F32.PACK_AB R175, R13, R12 ;  /* 0x0000000c0daf723e */ /* 0x000fc400000000ff */
[----:B------:R-:W-:-:S03]  /*3ff0*/  FADD.FTZ R67, R47, R58 ;  /* 0x0000003a2f437221 */ /* 0x000fc60000010000 */
[----:B------:R-:W0:Y:S01]  /*4000*/  MUFU.EX2 R22, R22 ;  /* 0x0000001600167308 */ /* 0x000e220000000800 */
[----:B--2---:R-:W-:Y:S01]  /*4010*/  FADD.FTZ R24, R14, R65 ;  /* 0x000000410e187221 */ /* 0x004fe20000010000 */
[----:B------:R-:W-:-:S04]  /*4020*/  FADD.FTZ R58, R46, R67 ;  /* 0x000000432e3a7221 */ /* 0x000fc80000010000 */
[----:B------:R-:W-:Y:S02]  /*4030*/  FADD.FTZ R67, R49, R58 ;  /* 0x0000003a31437221 */ /* 0x000fe40000010000 */
[----:B------:R-:W2:Y:S01]  /*4040*/  MUFU.EX2 R26, R26 ;  /* 0x0000001a001a7308 */ /* 0x000ea20000000800 */
[C---:B-1----:R-:W-:Y:S01]  /*4050*/  FADD.FTZ R65, R15.reuse, R24 ;  /* 0x000000180f417221 */ /* 0x042fe20000010000 */
[----:B------:R-:W-:Y:S01]  /*4060*/  FADD.FTZ R58, R50, R67 ;  /* 0x00000043323a7221 */ /* 0x000fe20000010000 */
[----:B------:R-:W-:-:S03]  /*4070*/  F2FP.F16.F32.PACK_AB R169, R15, R14 ;  /* 0x0000000e0fa9723e */ /* 0x000fc600000000ff */
[----:B------:R-:W-:Y:S02]  /*4080*/  FADD.FTZ R67, R51, R58 ;  /* 0x0000003a33437221 */ /* 0x000fe40000010000 */
[----:B------:R-:W1:Y:S01]  /*4090*/  MUFU.EX2 R27, R27 ;  /* 0x0000001b001b7308 */ /* 0x000e620000000800 */
[----:B0-----:R-:W-:Y:S01]  /*40a0*/  FADD.FTZ R24, R22, R65 ;  /* 0x0000004116187221 */ /* 0x001fe20000010000 */
[----:B------:R-:W-:-:S03]  /*40b0*/  FADD.FTZ R58, R52, R67 ;  /* 0x00000043343a7221 */ /* 0x000fc60000010000 */
[----:B------:R-:W-:Y:S01]  /*40c0*/  FADD.FTZ R65, R171, R24 ;  /* 0x00000018ab417221 */ /* 0x000fe20000010000 */
[----:B------:R-:W-:Y:S01]  /*40d0*/  FADD.FTZ R67, R53, R58 ;  /* 0x0000003a35437221 */ /* 0x000fe20000010000 */
[----:B------:R-:W-:Y:S01]  /*40e0*/  F2FP.F16.F32.PACK_AB R171, R171, R22 ;  /* 0x00000016abab723e */ /* 0x000fe200000000ff */
[----:B------:R-:W0:Y:S01]  /*40f0*/  MUFU.EX2 R28, R28 ;  /* 0x0000001c001c7308 */ /* 0x000e220000000800 */
[----:B--2---:R-:W-:Y:S01]  /*4100*/  FADD.FTZ R24, R26, R65 ;  /* 0x000000411a187221 */ /* 0x004fe20000010000 */
[----:B------:R-:W-:-:S06]  /*4110*/  FADD.FTZ R58, R54, R67 ;  /* 0x00000043363a7221 */ /* 0x000fcc0000010000 */
[----:B------:R-:W2:Y:S01]  /*4120*/  MUFU.EX2 R29, R29 ;  /* 0x0000001d001d7308 */ /* 0x000ea20000000800 */
[C---:B-1----:R-:W-:Y:S01]  /*4130*/  FADD.FTZ R65, R27.reuse, R24 ;  /* 0x000000181b417221 */ /* 0x042fe20000010000 */
[----:B------:R-:W-:Y:S01]  /*4140*/  FFMA.FTZ R24, R20, UR10, -R63 ;  /* 0x0000000a14187c23 */ /* 0x000fe2000801083f */
[----:B------:R-:W-:-:S05]  /*4150*/  F2FP.F16.F32.PACK_AB R165, R27, R26 ;  /* 0x0000001a1ba5723e */ /* 0x000fca00000000ff */
        /* <DEDUP_REMOVED lines=12> */
[----:B------:R-:W-:Y:S01]  /*4220*/  MUFU.EX2 R32, R32 ;  /* 0x0000002000207308 */ /* 0x000fe20000000800 */
[C---:B-1----:R-:W-:Y:S01]  /*4230*/  FADD.FTZ R41, R31.reuse, R20 ;  /* 0x000000141f297221 */ /* 0x042fe20000010000 */
[----:B------:R-:W-:-:S06]  /*4240*/  F2FP.F16.F32.PACK_AB R161, R31, R30 ;  /* 0x0000001e1fa1723e */ /* 0x000fcc00000000ff */
[----:B------:R-:W1:Y:S01]  /*4250*/  MUFU.EX2 R48, R48 ;  /* 0x0000003000307308 */ /* 0x000e620000000800 */
[C---:B0-----:R-:W-:Y:S01]  /*4260*/  FADD.FTZ R43, R57.reuse, R58 ;  /* 0x0000003a392b7221 */ /* 0x041fe20000010000 */
[----:B------:R-:W-:-:S06]  /*4270*/  F2FP.F16.F32.PACK_AB R156, R57, R56 ;  /* 0x00000038399c723e */ /* 0x000fcc00000000ff */
[----:B------:R-:W0:Y:S08]  /*4280*/  MUFU.EX2 R33, R33 ;  /* 0x0000002100217308 */ /* 0x000e300000000800 */
[----:B------:R-:W-:Y:S01]  /*4290*/  MUFU.EX2 R34, R34 ;  /* 0x0000002200227308 */ /* 0x000fe20000000800 */
[----:B-1----:R-:W-:Y:S01]  /*42a0*/  FADD.FTZ R20, R48, R43 ;  /* 0x0000002b30147221 */ /* 0x002fe20000010000 */
[----:B------:R-:W-:-:S03]  /*42b0*/  F2FP.F16.F32.PACK_AB R158, R59, R48 ;  /* 0x000000303b9e723e */ /* 0x000fc600000000ff */
[----:B------:R-:W-:-:S03]  /*42c0*/  FADD.FTZ R43, R59, R20 ;  /* 0x000000143b2b7221 */ /* 0x000fc60000010000 */
[----:B------:R-:W1:Y:S01]  /*42d0*/  MUFU.EX2 R60, R60 ;  /* 0x0000003c003c7308 */ /* 0x000e620000000800 */
[----:B0-----:R-:W-:-:S07]  /*42e0*/  F2FP.F16.F32.PACK_AB R163, R33, R32 ;  /* 0x0000002021a3723e */ /* 0x001fce00000000ff */
[----:B------:R-:W0:Y:S08]  /*42f0*/  MUFU.EX2 R35, R35 ;  /* 0x0000002300237308 */ /* 0x000e300000000800 */
[----:B------:R-:W2:Y:S01]  /*4300*/  MUFU.EX2 R61, R61 ;  /* 0x0000003d003d7308 */ /* 0x000ea20000000800 */
[----:B-1----:R-:W-:-:S07]  /*4310*/  FADD.FTZ R42, R60, R43 ;  /* 0x0000002b3c2a7221 */ /* 0x002fce0000010000 */
[----:B------:R-:W1:Y:S01]  /*4320*/  MUFU.EX2 R36, R36 ;  /* 0x0000002400247308 */ /* 0x000e620000000800 */
[----:B0-----:R-:W-:-:S07]  /*4330*/  F2FP.F16.F32.PACK_AB R157, R35, R34 ;  /* 0x00000022239d723e */ /* 0x001fce00000000ff */
[----:B------:R0:W3:Y:S01]  /*4340*/  MUFU.EX2 R159, R2 ;  /* 0x00000002009f7308 */ /* 0x0000e20000000800 */
[C---:B--2---:R-:W-:Y:S01]  /*4350*/  FADD.FTZ R43, R61.reuse, R42 ;  /* 0x0000002a3d2b7221 */ /* 0x044fe20000010000 */
[----:B------:R-:W-:-:S06]  /*4360*/  F2FP.F16.F32.PACK_AB R152, R61, R60 ;  /* 0x0000003c3d98723e */ /* 0x000fcc00000000ff */
[----:B------:R-:W2:Y:S01]  /*4370*/  MUFU.EX2 R21, R21 ;  /* 0x0000001500157308 */ /* 0x000ea20000000800 */
[----:B0-----:R-:W-:-:S04]  /*4380*/  FADD.FTZ R2, R32, R41 ;  /* 0x0000002920027221 */ /* 0x001fc80000010000 */
[----:B------:R-:W-:-:S03]  /*4390*/  FADD.FTZ R41, R33, R2 ;  /* 0x0000000221297221 */ /* 0x000fc60000010000 */
[----:B------:R-:W0:Y:S01]  /*43a0*/  MUFU.EX2 R20, R37 ;  /* 0x0000002500147308 */ /* 0x000e220000000800 */
[----:B------:R-:W-:-:S04]  /*43b0*/  FADD.FTZ R2, R34, R41 ;  /* 0x0000002922027221 */ /* 0x000fc80000010000 */
[----:B------:R-:W-:-:S03]  /*43c0*/  FADD.FTZ R41, R35, R2 ;  /* 0x0000000223297221 */ /* 0x000fc60000010000 */
[----:B------:R-:W4:Y:S01]  /*43d0*/  MUFU.EX2 R24, R24 ;  /* 0x0000001800187308 */ /* 0x000f220000000800 */
[----:B-1----:R-:W-:-:S04]  /*43e0*/  FADD.FTZ R42, R36, R41 ;  /* 0x00000029242a7221 */ /* 0x002fc80000010000 */
[C---:B---3--:R-:W-:Y:S01]  /*43f0*/  FADD.FTZ R42, R159.reuse, R42 ;  /* 0x0000002a9f2a7221 */ /* 0x048fe20000010000 */
[----:B------:R-:W-:Y:S02]  /*4400*/  F2FP.F16.F32.PACK_AB R159, R159, R36 ;  /* 0x000000249f9f723e */ /* 0x000fe400000000ff */
[----:B------:R-:W1:Y:S01]  /*4410*/  MUFU.EX2 R40, R40 ;  /* 0x0000002800287308 */ /* 0x000e620000000800 */
[----:B--2---:R-:W-:Y:S01]  /*4420*/  FADD.FTZ R13, R21, R42 ;  /* 0x0000002a150d7221 */ /* 0x004fe20000010000 */
[----:B0-----:R-:W-:-:S03]  /*4430*/  F2FP.F16.F32.PACK_AB R153, R20, R21 ;  /* 0x000000151499723e */ /* 0x001fc600000000ff */
[----:B------:R-:W-:-:S03]  /*4440*/  FADD.FTZ R13, R20, R13 ;  /* 0x0000000d140d7221 */ /* 0x000fc60000010000 */
[----:B------:R-:W0:Y:S01]  /*4450*/  MUFU.EX2 R155, R38 ;  /* 0x00000026009b7308 */ /* 0x000e220000000800 */
[----:B----4-:R-:W-:-:S07]  /*4460*/  FADD.FTZ R0, R24, R13 ;  /* 0x0000000d18007221 */ /* 0x010fce0000010000 */
[----:B------:R-:W2:Y:S01]  /*4470*/  MUFU.EX2 R39, R39 ;  /* 0x0000002700277308 */ /* 0x000ea20000000800 */
[----:B-1----:R-:W-:Y:S01]  /*4480*/  FADD.FTZ R2, R40, R43 ;  /* 0x0000002b28027221 */ /* 0x002fe20000010000 */
[C---:B0-----:R-:W-:Y:S01]  /*4490*/  FADD.FTZ R0, R155.reuse, R0 ;  /* 0x000000009b007221 */ /* 0x041fe20000010000 */
[----:B------:R-:W-:Y:S02]  /*44a0*/  F2FP.F16.F32.PACK_AB R155, R155, R24 ;  /* 0x000000189b9b723e */ /* 0x000fe400000000ff */
[C---:B--2---:R-:W-:Y:S01]  /*44b0*/  FADD.FTZ R2, R39.reuse, R2 ;  /* 0x0000000227027221 */ /* 0x044fe20000010000 */
[----:B------:R-:W-:Y:S01]  /*44c0*/  F2FP.F16.F32.PACK_AB R154, R39, R40 ;  /* 0x00000028279a723e */ /* 0x000fe200000000ff */
[----:B------:R-:W-:Y:S06]  /*44d0*/  @P1 BRA `(.L_x_10867) ;  /* 0x0000000000041947 */ /* 0x000fec0003800000 */
[----:B------:R-:W-:Y:S01]  /*44e0*/  BPT.TRAP 0x1 ;  /* 0x000000040000795c */ /* 0x000fe20000300000 */
.L_x_10867:
[----:B------:R-:W-:Y:S01]  /*44f0*/  PLOP3.LUT P2, PT, PT, PT, UP0, 0x40, 0x0 ;  /* 0x000000000000781c */ /* 0x000fe20003f4e808 */
[----:B------:R0:W1:-:S12]  /*4500*/  SYNCS.PHASECHK.TRANS64.TRYWAIT P1, [UR38+0x22850], R11 ;  /* 0x0228500bff0075a7 */ /* 0x0000580008020166 */
[----:B0-----:R-:W-:Y:S05]  /*4510*/  @P2 BRA `(.L_x_10868) ;  /* 0x0000000000042947 */ /* 0x001fea0003800000 */
[----:B------:R-:W-:Y:S01]  /*4520*/  BPT.TRAP 0x1 ;  /* 0x000000040000795c */ /* 0x000fe20000300000 */
.L_x_10868:
[----:B-1----:R-:W-:Y:S05]  /*4530*/  @P1 BRA `(.L_x_10869) ;  /* 0x0000000000081947 */ /* 0x002fea0003800000 */
[----:B------:R-:W0:Y:S02]  /*4540*/  SYNCS.PHASECHK.TRANS64.TRYWAIT P1, [UR38+0x22850], R11 ;  /* 0x0228500bff0075a7 */ /* 0x000e240008020166 */
[----:B0-----:R-:W-:Y:S05]  /*4550*/  @!P1 BRA `(.L_x_10870) ;  /* 0x0000010400a89947 */ /* 0x001fea0003800000 */
.L_x_10869:
[----:B------:R1:W-:Y:S01]  /*4560*/  BAR.SYNC.DEFER_BLOCKING R5, 0x100 ;  /* 0x000400050000751d */ /* 0x0003e20000010000 */
[----:B------:R-:W-:Y:S01]  /*4570*/  UIADD3 UR14, UR38, 0x400, URZ ;  /* 0x00000400260e7890 */ /* 0x000fe2000fffe03f */
[----:B------:R-:W-:Y:S01]  /*4580*/  ISETP.NE.AND P1, PT, R7, 0x1, PT ;  /* 0x000000010700780c */ /* 0x000fe20003f25270 */
[----:B0-----:R-:W-:Y:S02]  /*4590*/  @!P0 VIADD R6, R6, 0x22860 ;  /* 0x0002286006068836 */ /* 0x001fe40000000000 */
[----:B------:R-:W-:Y:S01]  /*45a0*/  USHF.R.U32.HI UR14, URZ, 0x4, UR14 ;  /* 0x000000043f0e7899 */ /* 0x000fe2000801160e */
[----:B------:R-:W-:Y:S01]  /*45b0*/  UMOV UR15, 0x40000040 ;  /* 0x40000040000f7882 */ /* 0x000fe20000000000 */
[----:B------:R-:W0:Y:S02]  /*45c0*/  S2R R11, SR_CTAID.X ;  /* 0x00000000000b7919 */ /* 0x000e240000002500 */
[----:B------:R-:W-:Y:S01]  /*45d0*/  ULOP3.LUT UR14, UR14, 0x3fff, URZ, 0xc0, !UPT ;  /* 0x00003fff0e0e7892 */ /* 0x000fe2000f8ec03f */
[----:B------:R-:W-:-:S03]  /*45e0*/  @!P0 PRMT R6, RZ, 0x654, R6 ;  /* 0x00000654ff068816 */ /* 0x000fc60000000006 */
[----:B------:R-:W-:Y:S02]  /*45f0*/  ULOP3.LUT UR24, UR14, 0x3000000, URZ, 0xfc, !UPT ;  /* 0x030000000e187892 */ /* 0x000fe4000f8efc3f */
[----:B------:R-:W2:Y:S05]  /*4600*/  @P1 LDC R12, c[0x0][0x44c] ;  /* 0x00011300ff0c1b82 */ /* 0x000eaa0000000800 */
[----:B------:R-:W-:-:S03]  /*4610*/  UMOV UR14, UR24 ;  /* 0x00000018000e7c82 */ /* 0x000fc60008000000 */
[----:B------:R-:W3:Y:S01]  /*4620*/  @P1 LDC R15, c[0x0][0x450] ;  /* 0x00011400ff0f1b82 */ /* 0x000ee20000000800 */
[----:B------:R-:W-:-:S06]  /*4630*/  WARPGROUP.ARRIVE ;  /* 0x00000000000079c5 */ /* 0x000fcc0000000000 */
[----:B------:R-:W-:Y:S01]  /*4640*/  HGMMA.64x256x16.F32 R24, R172, gdesc[UR12].tnspB, RZ, !UPT, gsb0 ;  /* 0x43e0000cac187df0 */ /* 0x000fe2000c0008ff */
[----:B------:R-:W-:Y:S01]  /*4650*/  UIADD3 UR14, UR24, 0x80, URZ ;  /* 0x00000080180e7890 */ /* 0x000fe2000fffe03f */
[----:B------:R-:W-:Y:S01]  /*4660*/  UMOV UR15, 0x40000040 ;  /* 0x40000040000f7882 */ /* 0x000fe20000000000 */
[----:B0-----:R-:W-:-:S04]  /*4670*/  IMAD.SHL.U32 R11, R11, 0x80, RZ ;  /* 0x000000800b0b7824 */ /* 0x001fc800078e00ff */
[----:B--2---:R-:W-:-:S04]  /*4680*/  @P1 IMAD.HI.U32 R12, R11, R12, RZ ;  /* 0x0000000c0b0c1227 */ /* 0x004fc800078e00ff */
[----:B------:R-:W-:Y:S01]  /*4690*/  IMAD.MOV.U32 R13, RZ, RZ, R11 ;  /* 0x000000ffff0d7224 */ /* 0x000fe200078e000b */
[----:B---3--:R-:W-:Y:S02]  /*46a0*/  @P1 SHF.R.U32.HI R13, RZ, R15, R12 ;  /* 0x0000000fff0d1219 */ /* 0x008fe4000001160c */
[----:B------:R-:W-:Y:S02]  /*46b0*/  PLOP3.LUT P1, PT, PT, PT, UP1, 0x40, 0x0 ;  /* 0x000000000000781c */ /* 0x000fe40003f2e818 */
[----:B------:R-:W-:Y:S01]  /*46c0*/  IADD3 R13, R13, -UR11, R18 ;  /* 0x8000000b0d0d7c10 */ /* 0x000fe2000fffe012 */
[----:B------:R-:W-:Y:S02]  /*46d0*/  WARPGROUP.DEPBAR.LE gsb0, 0x0 ;  /* 0x00008000000079c5 */ /* 0x000fe40000010000 */
[----:B------:R-:W-:-:S09]  /*46e0*/  WARPGROUP.ARRIVE ;  /* 0x00000000000079c5 */ /* 0x000fd20000000000 */
        /* <DEDUP_REMOVED lines=25> */
[----:B------:R-:W-:-:S13]  /*4880*/  R2UR UR14, R13 ;  /* 0x000000000d0e72ca */ /* 0x000fda00000e0000 */
[----:B------:R-:W-:Y:S01]  /*4890*/  UIADD3 UR4, UR14, UR4, URZ ;  /* 0x000000040e047290 */ /* 0x000fe2000fffe03f */
[----:B------:R-:W-:Y:S02]  /*48a0*/  WARPGROUP.DEPBAR.LE gsb0, 0x0 ;  /* 0x00008000000079c5 */ /* 0x000fe40000010000 */
[----:B------:R0:W-:Y:S02]  /*48b0*/  @!P0 SYNCS.ARRIVE.TRANS64.RED.A1T0 RZ, [R6+URZ], RZ ;  /* 0x000000ff06ff89a7 */ /* 0x0001e4000810043f */
[----:B0-----:R-:W-:Y:S01]  /*48c0*/  VIADD R6, R23, 0xfffffffe ;  /* 0xfffffffe17067836 */ /* 0x001fe20000000000 */
[----:B-1----:R-:W-:Y:S06]  /*48d0*/  @P1 BRA `(.L_x_10871) ;  /* 0x0000000000481947 */ /* 0x002fec0003800000 */
[C---:B------:R-:W-:Y:S01]  /*48e0*/  ISETP.GT.AND P1, PT, R13.reuse, RZ, PT ;  /* 0x000000ff0d00720c */ /* 0x040fe20003f24270 */
[----:B------:R-:W-:-:S05]  /*48f0*/  VIADD R12, R13, 0xffffffff ;  /* 0xffffffff0d0c7836 */ /* 0x000fca0000000000 */
[----:B------:R-:W-:-:S07]  /*4900*/  R2UR UR18, R12 ;  /* 0x000000000c1272ca */ /* 0x000fce00000e0000 */
[----:B------:R-:W-:Y:S08]  /*4910*/  @P1 BRA `(.L_x_10872) ;  /* 0x00000000001c1947 */ /* 0x000ff00003800000 */
[----:B------:R-:W-:Y:S02]  /*4920*/  UISETP.NE.AND UP2, UPT, UR5, 0x1, UPT ;  /* 0x000000010500788c */ /* 0x000fe4000bf45270 */
[----:B------:R-:W-:-:S09]  /*4930*/  UIADD3 UR18, -UR14, URZ, URZ ;  /* 0x0000003f0e127290 */ /* 0x000fd2000fffe13f */
[----:B------:R-:W-:Y:S02]  /*4940*/  @UP2 ULDC.64 UR22, c[0x0][0x9e8] ;  /* 0x00027a0000162ab9 */ /* 0x000fe40000000a00 */
[----:B------:R-:W-:-:S04]  /*4950*/  UIMAD.WIDE.U32 UR14, UR18, UR22, URZ ;  /* 0x00000016120e72a5 */ /* 0x000fc8000f8e003f */
[----:B------:R-:W-:-:S04]  /*4960*/  @UP2 USHF.R.U32.HI UR18, URZ, UR23, UR15 ;  /* 0x000000173f122299 */ /* 0x000fc8000801160f */
[----:B------:R-:W-:Y:S01]  /*4970*/  ULOP3.LUT UR18, URZ, UR18, URZ, 0x33, !UPT ;  /* 0x000000123f127292 */ /* 0x000fe2000f8e333f */
[----:B------:R-:W-:Y:S11]  /*4980*/  BRA `(.L_x_10873) ;  /* 0x0000000000107947 */ /* 0x000ff60003800000 */
.L_x_10872:
[----:B------:R-:W-:-:S11]  /*4990*/  UISETP.NE.AND UP2, UPT, UR5, 0x1, UPT ;  /* 0x000000010500788c */ /* 0x000fd6000bf45270 */
[----:B------:R-:W-:Y:S02]  /*49a0*/  @UP2 ULDC.64 UR22, c[0x0][0x9e8] ;  /* 0x00027a0000162ab9 */ /* 0x000fe40000000a00 */
[----:B------:R-:W-:-:S04]  /*49b0*/  UIMAD.WIDE.U32 UR14, UR18, UR22, URZ ;  /* 0x00000016120e72a5 */ /* 0x000fc8000f8e003f */
[----:B------:R-:W-:-:S12]  /*49c0*/  @UP2 USHF.R.U32.HI UR18, URZ, UR23, UR15 ;  /* 0x000000173f122299 */ /* 0x000fd8000801160f */
.L_x_10873:
[----:B------:R-:W-:-:S04]  /*49d0*/  UIMAD UR5, UR18, UR5, UR5 ;  /* 0x00000005120572a4 */ /* 0x000fc8000f8e0205 */
[----:B------:R-:W-:-:S04]  /*49e0*/  UISETP.LT.AND UP2, UPT, UR4, UR5, UPT ;  /* 0x000000050400728c */ /* 0x000fc8000bf41270 */
[----:B------:R-:W-:-:S12]  /*49f0*/  USEL UR4, UR4, UR5, UP2 ;  /* 0x0000000504047287 */ /* 0x000fd80009000000 */
.L_x_10871:
[----:B------:R-:W-:-:S04]  /*4a00*/  UIMAD.WIDE UR4, UR4, 0x2aaaaaab, URZ ;  /* 0x2aaaaaab040478a5 */ /* 0x000fc8000f8e023f */
[----:B------:R-:W-:-:S04]  /*4a10*/  USHF.R.U32.HI UR4, URZ, 0x1f, UR5 ;  /* 0x0000001f3f047899 */ /* 0x000fc80008011605 */
[----:B------:R-:W-:-:S03]  /*4a20*/  ULEA.HI.SX32 UR4, UR5, UR4, 0x1c ;  /* 0x0000000405047291 */ /* 0x000fc6000f8fe23f */
[----:B------:R-:W-:Y:S01]  /*4a30*/  UMOV UR5, URZ ;  /* 0x0000003f00057c82 */ /* 0x000fe20008000000 */
[----:B------:R-:W-:-:S04]  /*4a40*/  UISETP.LT.AND UP2, UPT, UR37, UR4, UPT ;  /* 0x000000042500728c */ /* 0x000fc8000bf41270 */
[----:B------:R-:W-:-:S03]  /*4a50*/  USEL UR25, UR37, UR4, !UP2 ;  /* 0x0000000425197287 */ /* 0x000fc6000d000000 */
[----:B------:R-:W-:-:S03]  /*4a60*/  UMOV UR4, URZ ;  /* 0x0000003f00047c82 */ /* 0x000fc60008000000 */
[----:B------:R-:W-:-:S13]  /*4a70*/  ISETP.GE.AND P1, PT, R6, UR25, PT ;  /* 0x0000001906007c0c */ /* 0x000fda000bf26270 */
        /* <DEDUP_REMOVED lines=9> */
.L_x_10891:
[----:B------:R-:W-:Y:S01]  /*4b10*/  UIADD3 UR4, UR4, 0x1, URZ ;  /* 0x0000000104047890 */ /* 0x000fe2000fffe03f */
[----:B------:R-:W-:-:S03]  /*4b20*/  PLOP3.LUT P1, PT, PT, PT, UP0, 0x40, 0x0 ;  /* 0x000000000000781c */ /* 0x000fc60003f2e808 */
[----:B------:R-:W-:-:S04]  /*4b30*/  UISETP.NE.AND UP2, UPT, UR4, 0x2, UPT ;  /* 0x000000020400788c */ /* 0x000fc8000bf45270 */
[----:B------:R-:W-:Y:S02]  /*4b40*/  USEL UR10, URZ, 0x1, UP2 ;  /* 0x000000013f0a7887 */ /* 0x000fe40009000000 */
[----:B------:R-:W-:Y:S02]  /*4b50*/  USEL UR4, UR4, URZ, UP2 ;  /* 0x0000003f04047287 */ /* 0x000fe40009000000 */
[----:B------:R-:W-:Y:S02]  /*4b60*/  ULOP3.LUT UR5, UR5, UR10, URZ, 0x3c, !UPT ;  /* 0x0000000a05057292 */ /* 0x000fe4000f8e3c3f */
[----:B-1----:R-:W-:Y:S10]  /*4b70*/  @P1 BRA `(.L_x_10875) ;  /* 0x0000000000041947 */ /* 0x002ff40003800000 */
[----:B------:R-:W-:Y:S01]  /*4b80*/  BPT.TRAP 0x1 ;  /* 0x000000040000795c */ /* 0x000fe20000300000 */
.L_x_10875:
[----:B------:R-:W-:Y:S01]  /*4b90*/  PLOP3.LUT P2, PT, PT, PT, UP0, 0x40, 0x0 ;  /* 0x000000000000781c */ /* 0x000fe20003f4e808 */
[----:B------:R-:W-:Y:S01]  /*4ba0*/  ULEA UR32, UR4, UR38, 0x3 ;  /* 0x0000002604207291 */ /* 0x000fe2000f8e183f */
[----:B------:R-:W-:-:S05]  /*4bb0*/  IMAD.U32 R12, RZ, RZ, UR5 ;  /* 0x00000005ff0c7e24 */ /* 0x000fca000f8e00ff */
[----:B------:R-:W-:-:S04]  /*4bc0*/  SHF.L.U32 R12, R12, 0x1f, RZ ;  /* 0x0000001f0c0c7819 */ /* 0x000fc800000006ff */
[----:B------:R0:W1:Y:S02]  /*4bd0*/  SYNCS.PHASECHK.TRANS64.TRYWAIT P1, [UR32+0x22830], R12 ;  /* 0x0228300cff0075a7 */ /* 0x0000640008020160 */
[----:B------:R-:W-:Y:S05]  /*4be0*/  @P2 BRA `(.L_x_10876) ;  /* 0x0000000000042947 */ /* 0x000fea0003800000 */
[----:B------:R-:W-:Y:S01]  /*4bf0*/  BPT.TRAP 0x1 ;  /* 0x000000040000795c */ /* 0x000fe20000300000 */
.L_x_10876:
[----:B-1----:R-:W-:Y:S05]  /*4c00*/  @P1 BRA `(.L_x_10877) ;  /* 0x0000000000081947 */ /* 0x002fea0003800000 */
[----:B------:R-:W1:Y:S02]  /*4c10*/  SYNCS.PHASECHK.TRANS64.TRYWAIT P1, [UR32+0x22830], R12 ;  /* 0x0228300cff0075a7 */ /* 0x000e640008020160 */
[----:B-1----:R-:W-:Y:S05]  /*4c20*/  @!P1 BRA `(.L_x_10878) ;  /* 0x0000010000089947 */ /* 0x002fea0003800000 */
.L_x_10877:
[----:B------:R-:W-:Y:S01]  /*4c30*/  UIMAD UR22, UR4, 0x300, UR6 ;  /* 0x00000300041678a4 */ /* 0x000fe2000f8e0206 */
[----:B------:R-:W-:Y:S01]  /*4c40*/  WARPGROUP.ARRIVE ;  /* 0x00000000000079c5 */ /* 0x000fe20000000000 */
[----:B------:R-:W-:Y:S01]  /*4c50*/  UMOV UR23, 0x40000040 ;  /* 0x4000004000177882 */ /* 0x000fe20000000000 */
[----:B------:R-:W-:Y:S01]  /*4c60*/  UMOV UR11, 0x40000040 ;  /* 0x40000040000b7882 */ /* 0x000fe20000000000 */
[----:B------:R-:W-:Y:S01]  /*4c70*/  UIADD3 UR10, UR22, 0x2, URZ ;  /* 0x00000002160a7890 */ /* 0x000fe2000fffe03f */
[----:B------:R-:W-:Y:S01]  /*4c80*/  ISETP.NE.AND P1, PT, R7, 0x1, PT ;  /* 0x000000010700780c */ /* 0x000fe20003f25270 */
[----:B------:R-:W-:Y:S01]  /*4c90*/  UIADD3 UR14, UR22, 0x4, URZ ;  /* 0x00000004160e7890 */ /* 0x000fe2000fffe03f */
[----:B------:R-:W-:Y:S02]  /*4ca0*/  UMOV UR15, 0x40000040 ;  /* 0x40000040000f7882 */ /* 0x000fe40000000000 */
[----:B------:R-:W-:Y:S01]  /*4cb0*/  HGMMA.64x96x16.F32 R152, gdesc[UR20], RZ, !UPT, gsb0 ;  /* 0x01600000149879f0 */ /* 0x000fe2000c0008ff */
[----:B------:R-:W-:Y:S01]  /*4cc0*/  UIADD3 UR18, UR22, 0x6, URZ ;  /* 0x0000000616127890 */ /* 0x000fe2000fffe03f */
[----:B------:R-:W-:-:S07]  /*4cd0*/  UMOV UR19, 0x40000040 ;  /* 0x4000004000137882 */ /* 0x000fce0000000000 */
[----:B------:R-:W2:Y:S08]  /*4ce0*/  @P1 LDC R23, c[0x0][0x44c] ;  /* 0x00011300ff171b82 */ /* 0x000eb00000000800 */
[----:B------:R-:W3:Y:S01]  /*4cf0*/  @P1 LDC R8, c[0x0][0x450] ;  /* 0x00011400ff081b82 */ /* 0x000ee20000000800 */
[----:B--2---:R-:W-:Y:S01]  /*4d00*/  @P1 IMAD.HI.U32 R23, R4, R23, RZ ;  /* 0x0000001704171227 */ /* 0x004fe200078e00ff */
[----:B------:R-:W-:-:S02]  /*4d10*/  WARPGROUP.DEPBAR.LE gsb0, 0x0 ;  /* 0x00008000000079c5 */ /* 0x000fc40000010000 */
[----:B------:R-:W-:-:S06]  /*4d20*/  WARPGROUP.ARRIVE ;  /* 0x00000000000079c5 */ /* 0x000fcc0000000000 */
[----:B------:R-:W-:Y:S01]  /*4d30*/  HGMMA.64x96x16.F32 R152, gdesc[UR8], R152, gsb0 ;  /* 0x01600000089879f0 */ /* 0x000fe20008000898 */
[----:B------:R-:W-:Y:S02]  /*4d40*/  UMOV UR11, UR26 ;  /* 0x0000001a000b7c82 */ /* 0x000fe40008000000 */
        /* <DEDUP_REMOVED lines=10> */
[----:B------:R-:W-:Y:S02]  /*4df0*/  IMAD.MOV.U32 R191, RZ, RZ, R4 ;  /* 0x000000ffffbf7224 */ /* 0x000fe400078e0004 */
[----:B------:R-:W-:Y:S01]  /*4e00*/  FMUL.FTZ R208, R169, UR30 ;  /* 0x0000001ea9d07c20 */ /* 0x000fe20008410000 */
[----:B---3--:R-:W-:Y:S01]  /*4e10*/  @P1 SHF.R.U32.HI R191, RZ, R8, R23 ;  /* 0x00000008ffbf1219 */ /* 0x008fe20000011617 */
[----:B------:R-:W-:Y:S01]  /*4e20*/  FMUL.FTZ R169, R190, UR30 ;  /* 0x0000001ebea97c20 */ /* 0x000fe20008410000 */
[----:B------:R-:W-:-:S02]  /*4e30*/  IMAD R190, R6, -0x60, RZ ;  /* 0xffffffa006be7824 */ /* 0x000fc400078e02ff */
[----:B------:R-:W-:Y:S01]  /*4e40*/  FMUL.FTZ R211, R172, UR30 ;  /* 0x0000001eacd37c20 */ /* 0x000fe20008410000 */
[----:B------:R-:W-:Y:S01]  /*4e50*/  FMUL.FTZ R209, R168, UR30 ;  /* 0x0000001ea8d17c20 */ /* 0x000fe20008410000 */
[----:B------:R-:W2:Y:S01]  /*4e60*/  SHFL.IDX PT, R172, R191, RZ, 0x1c1f ;  /* 0x001c1fffbfac7589 */ /* 0x000ea200000e0000 */
[----:B------:R-:W-:Y:S02]  /*4e70*/  VIADD R168, R190, 0x1 ;  /* 0x00000001bea87836 */ /* 0x000fe40000000000 */
[----:B------:R-:W-:Y:S01]  /*4e80*/  FMUL.FTZ R204, R161, UR30 ;  /* 0x0000001ea1cc7c20 */ /* 0x000fe20008410000 */
[----:B------:R-:W-:Y:S01]  /*4e90*/  FMUL.FTZ R21, R162, UR30 ;  /* 0x0000001ea2157c20 */ /* 0x000fe20008410000 */
[----:B------:R-:W-:Y:S01]  /*4ea0*/  FMUL.FTZ R201, R152, UR30 ;  /* 0x0000001e98c97c20 */ /* 0x000fe20008410000 */
[----:B------:R-:W-:Y:S01]  /*4eb0*/  FMUL.FTZ R161, R182, UR30 ;  /* 0x0000001eb6a17c20 */ /* 0x000fe20008410000 */
[----:B------:R-:W-:Y:S01]  /*4ec0*/  FMUL.FTZ R162, R183, UR30 ;  /* 0x0000001eb7a27c20 */ /* 0x000fe20008410000 */
        /* <DEDUP_REMOVED lines=18> */
[----:B------:R-:W-:-:S02]  /*4ff0*/  IMAD R23, R3, -0x2, R168 ;  /* 0xfffffffe03177824 */ /* 0x000fc400078e02a8 */
        /* <DEDUP_REMOVED lines=18> */
[----:B------:R-:W-:Y:S01]  /*5120*/  IMAD.U32 R177, RZ, RZ, UR32 ;  /* 0x00000020ffb17e24 */ /* 0x000fe2000f8e00ff */
[----:B------:R-:W-:Y:S01]  /*5130*/  PLOP3.LUT P1, PT, PT, PT, UP1, 0x40, 0x0 ;  /* 0x000000000000781c */ /* 0x000fe20003f2e818 */
[----:B------:R-:W1:Y:S01]  /*5140*/  MUFU.TANH R201, R201 ;  /* 0x000000c900c97308 */ /* 0x000e620000002400 */
[----:B------:R-:W-:Y:S01]  /*5150*/  IMAD R23, R16, UR29, R23 ;  /* 0x0000001d10177c24 */ /* 0x000fe2000f8e0217 */
[----:B------:R-:W-:Y:S01]  /*5160*/  IADD3 R8, -R19, 0xb, RZ ;  /* 0x0000000b13087810 */ /* 0x000fe20007ffe1ff */
[----:B------:R-:W-:-:S02]  /*5170*/  @!P0 VIADD R22, R177, 0x22840 ;  /* 0x00022840b1168836 */ /* 0x000fc40000000000 */
[----:B------:R-:W-:-:S03]  /*5180*/  VIADD R23, R23, -UR11 ;  /* 0x8000000b17177c36 */ /* 0x000fc60008000000 */
[----:B------:R-:W3:Y:S01]  /*5190*/  MUFU.TANH R200, R200 ;  /* 0x000000c800c87308 */ /* 0x000ee20000002400 */
[----:B------:R-:W-:Y:S01]  /*51a0*/  @!P0 PRMT R22, RZ, 0x654, R22 ;  /* 0x00000654ff168816 */ /* 0x000fe20000000016 */
[----:B------:R4:W-:Y:S06]  /*51b0*/  BAR.ARV R8, 0x100 ;  /* 0x000400080000751d */ /* 0x0009ec0000002000 */
[----:B------:R-:W0:Y:S01]  /*51c0*/  MUFU.TANH R13, R13 ;  /* 0x0000000d000d7308 */ /* 0x000e220000002400 */
[C---:B------:R-:W-:Y:S01]  /*51d0*/  VIADD R193, R23.reuse, UR31 ;  /* 0x0000001f17c17c36 */ /* 0x040fe20008000000 */
[----:B------:R4:W-:Y:S01]  /*51e0*/  @!P0 SYNCS.ARRIVE.TRANS64.RED.A1T0 RZ, [R22+URZ], RZ ;  /* 0x000000ff16ff89a7 */ /* 0x0009e2000810043f */
[----:B------:R-:W-:-:S02]  /*51f0*/  VIADD R195, R23, UR7 ;  /* 0x0000000717c37c36 */ /* 0x000fc40008000000 */
        /* <DEDUP_REMOVED lines=61> */
.L_x_10881:
[----:B------:R-:W-:-:S05]  /*55d0*/  IMAD.U32 R172, RZ, RZ, UR28 ;  /* 0x0000001cffac7e24 */ /* 0x000fca000f8e00ff */
[----:B------:R-:W-:-:S13]  /*55e0*/  ISETP.NE.AND P1, PT, R172, 0x1, PT ;  /* 0x00000001ac00780c */ /* 0x000fda0003f25270 */
[----:B------:R-:W1:Y:S02]  /*55f0*/  @P1 LDC.64 R22, c[0x0][0x9e8] ;  /* 0x00027a00ff161b82 */ /* 0x000e640000000a00 */
[----:B-1----:R-:W-:-:S05]  /*5600*/  @P1 IMAD.HI.U32 R22, R171, R22, RZ ;  /* 0x00000016ab161227 */ /* 0x002fca00078e00ff */
[----:B------:R-:W-:-:S07]  /*5610*/  @P1 SHF.R.U32.HI R171, RZ, R23, R22 ;  /* 0x00000017ffab1219 */ /* 0x000fce0000011616 */
.L_x_10882:
[----:B------:R-:W-:Y:S05]  /*5620*/  BSYNC B0 ;  /* 0x0000000000007941 */ /* 0x000fea0003800000 */
.L_x_10880:
[----:B------:R-:W-:-:S04]  /*5630*/  IMAD R22, R3, -0x2, R190 ;  /* 0xfffffffe03167824 */ /* 0x000fc800078e02be */
[----:B------:R-:W-:-:S05]  /*5640*/  IMAD R171, R171, R172, R22 ;  /* 0x000000acabab7224 */ /* 0x000fca00078e0216 */
[----:B------:R-:W-:Y:S02]  /*5650*/  VIADDMNMX R192, R171, R172, R192, PT ;  /* 0x000000acabc07246 */ /* 0x000fe400038001c0 */
[----:B------:R-:W-:-:S07]  /*5660*/  VIMNMX R194, R194, R171, !PT ;  /* 0x000000abc2c27248 */ /* 0x000fce0007fe0100 */
.L_x_10879:
[C---:B------:R-:W-:Y:S01]  /*5670*/  ISETP.GE.AND P1, PT, R190.reuse, 0x1, PT ;  /* 0x00000001be00780c */ /* 0x040fe20003f26270 */
[----:B------:R-:W1:Y:S01]  /*5680*/  SHFL.IDX PT, R22, R191, 0x1, 0x1c1f ;  /* 0x003c1f00bf167f89 */ /* 0x000e6200000e0000 */
[----:B------:R-:W-:Y:S02]  /*5690*/  ISETP.GE.AND P4, PT, R190, 0x9, PT ;  /* 0x00000009be00780c */ /* 0x000fe40003f86270 */
[----:B------:R-:W-:Y:S02]  /*56a0*/  LOP3.LUT R17, R17, 0xfffbffff, RZ, 0xc0, !PT ;  /* 0xfffbffff11117812 */ /* 0x000fe400078ec0ff */
[----:B------:R-:W-:-:S04]  /*56b0*/  ISETP.GT.AND P2, PT, R194, RZ, !P1 ;  /* 0x000000ffc200720c */ /* 0x000fc80004f44270 */
[----:B------:R-:W-:-:S03]  /*56c0*/  ISETP.LT.OR P2, PT, R192, 0x1, P2 ;  /* 0x00000001c000780c */ /* 0x000fc60001741670 */
[----:B------:R-:W-:Y:S02]  /*56d0*/  @P1 LOP3.LUT R17, R17, 0x40000, RZ, 0xfc, !PT ;  /* 0x0004000011111812 */ /* 0x000fe400078efcff */
[----:B------:R-:W-:Y:S02]  /*56e0*/  ISETP.GE.AND P1, PT, R190, 0x2, PT ;  /* 0x00000002be00780c */ /* 0x000fe40003f26270 */
[----:B------:R-:W-:Y:S02]  /*56f0*/  LOP3.LUT R17, R17, 0xfffffffd, RZ, 0xc0, !PT ;  /* 0xfffffffd11117812 */ /* 0x000fe400078ec0ff */
[----:B------:R-:W-:Y:S02]  /*5700*/  FSEL R201, R201, -INF , !P2 ;  /* 0xff800000c9c97808 */ /* 0x000fe40005000000 */
[----:B------:R-:W-:Y:S02]  /*5710*/  ISETP.GT.AND P3, PT, R194, 0x1, !P1 ;  /* 0x00000001c200780c */ /* 0x000fe40004f64270 */
[----:B------:R-:W-:-:S02]  /*5720*/  @P4 LOP3.LUT R17, R17, 0x2, RZ, 0xfc, !PT ;  /* 0x0000000211114812 */ /* 0x000fc400078efcff */
[----:B------:R-:W-:Y:S01]  /*5730*/  ISETP.GT.AND P2, PT, R194, 0x8, !P4 ;  /* 0x00000008c200780c */ /* 0x000fe20006744270 */
[--C-:B-1----:R-:W-:Y:S01]  /*5740*/  IMAD.IADD R193, R193, 0x1, R22.reuse ;  /* 0x00000001c1c17824 */ /* 0x102fe200078e0216 */
[----:B------:R-:W-:Y:S01]  /*5750*/  ISETP.GE.AND P4, PT, R190, 0xa, PT ;  /* 0x0000000abe00780c */ /* 0x000fe20003f86270 */
[----:B------:R-:W-:Y:S01]  /*5760*/  IMAD.IADD R195, R195, 0x1, R22 ;  /* 0x00000001c3c37824 */ /* 0x000fe200078e0216 */
[C---:B------:R-:W-:Y:S02]  /*5770*/  ISETP.LT.OR P3, PT, R192.reuse, 0x2, P3 ;  /* 0x00000002c000780c */ /* 0x040fe40001f61670 */
[----:B------:R-:W-:Y:S02]  /*5780*/  ISETP.LT.OR P2, PT, R192, 0x9, P2 ;  /* 0x00000009c000780c */ /* 0x000fe40001741670 */
[----:B------:R-:W-:Y:S02]  /*5790*/  FSEL R200, R200, -INF , !P3 ;  /* 0xff800000c8c87808 */ /* 0x000fe40005800000 */
[----:B------:R-:W-:-:S02]  /*57a0*/  ISETP.GE.AND P3, PT, R190, 0x11, PT ;  /* 0x00000011be00780c */ /* 0x000fc40003f66270 */
[----:B------:R-:W-:Y:S02]  /*57b0*/  LOP3.LUT R17, R17, 0xfffffffb, RZ, 0xc0, !PT ;  /* 0xfffffffb11117812 */ /* 0x000fe400078ec0ff */
[----:B0-----:R-:W-:Y:S02]  /*57c0*/  FSEL R203, R203, -INF , !P2 ;  /* 0xff800000cbcb7808 */ /* 0x001fe40005000000 */
[----:B------:R-:W-:Y:S02]  /*57d0*/  ISETP.GT.AND P2, PT, R194, 0x9, !P4 ;  /* 0x00000009c200780c */ /* 0x000fe40006744270 */
[----:B------:R-:W-:Y:S02]  /*57e0*/  @P4 LOP3.LUT R17, R17, 0x4, RZ, 0xfc, !PT ;  /* 0x0000000411114812 */ /* 0x000fe400078efcff */
[----:B------:R-:W-:Y:S02]  /*57f0*/  ISETP.LT.OR P2, PT, R192, 0xa, P2 ;  /* 0x0000000ac000780c */ /* 0x000fe40001741670 */
[----:B------:R-:W-:-:S02]  /*5800*/  LOP3.LUT R17, R17, 0xfffffff7, RZ, 0xc0, !PT ;  /* 0xfffffff711117812 */ /* 0x000fc400078ec0ff */
[----:B------:R-:W-:Y:S02]  /*5810*/  FSEL R202, R202, -INF , !P2 ;  /* 0xff800000caca7808 */ /* 0x000fe40005000000 */
[----:B------:R-:W-:Y:S02]  /*5820*/  @P3 LOP3.LUT R17, R17, 0x8, RZ, 0xfc, !PT ;  /* 0x0000000811113812 */ /* 0x000fe400078efcff */
[----:B------:R-:W-:Y:S02]  /*5830*/  ISETP.GT.AND P2, PT, R194, 0x10, !P3 ;  /* 0x00000010c200780c */ /* 0x000fe40005f44270 */
[----:B------:R-:W-:Y:S02]  /*5840*/  ISETP.GE.AND P3, PT, R190, 0x12, PT ;  /* 0x00000012be00780c */ /* 0x000fe40003f66270 */
[----:B------:R-:W-:Y:S02]  /*5850*/  ISETP.LT.OR P2, PT, R192, 0x11, P2 ;  /* 0x00000011c000780c */ /* 0x000fe40001741670 */
[----:B------:R-:W-:-:S02]  /*5860*/  LOP3.LUT R17, R17, 0xffffffef, RZ, 0xc0, !PT ;  /* 0xffffffef11117812 */ /* 0x000fc400078ec0ff */
        /* <DEDUP_REMOVED lines=102> */
[----:B------:R-:W-:-:S04]  /*5ed0*/  ISETP.GT.AND P6, PT, R194, 0x59, !P6 ;  /* 0x00000059c200780c */ /* 0x000fc800077c4270 */
[----:B------:R-:W-:-:S04]  /*5ee0*/  ISETP.LT.OR P6, PT, R192, 0x5a, P6 ;  /* 0x0000005ac000780c */ /* 0x000fc800037c1670 */
[----:B------:R-:W-:Y:S02]  /*5ef0*/  FSEL R189, R189, -INF , !P6 ;  /* 0xff800000bdbd7808 */ /* 0x000fe40007000000 */
[----:B------:R-:W-:-:S13]  /*5f00*/  PLOP3.LUT P6, PT, PT, PT, UP1, 0x40, 0x0 ;  /* 0x000000000000781c */ /* 0x000fda0003fce818 */
[----:B------:R-:W-:Y:S05]  /*5f10*/  @P6 BRA `(.L_x_10883) ;  /* 0x00000000005c6947 */ /* 0x000fea0003800000 */
        /* <DEDUP_REMOVED lines=13> */
.L_x_10885:
[----:B------:R-:W-:-:S05]  /*5ff0*/  IMAD.U32 R192, RZ, RZ, UR28 ;  /* 0x0000001cffc07e24 */ /* 0x000fca000f8e00ff */
[----:B------:R-:W-:-:S13]  /*6000*/  ISETP.NE.AND P6, PT, R192, 0x1, PT ;  /* 0x00000001c000780c */ /* 0x000fda0003fc5270 */
[----:B------:R-:W0:Y:S02]  /*6010*/  @P6 LDC.64 R22, c[0x0][0x9e8] ;  /* 0x00027a00ff166b82 */ /* 0x000e240000000a00 */
[----:B0-----:R-:W-:-:S05]  /*6020*/  @P6 IMAD.HI.U32 R22, R191, R22, RZ ;  /* 0x00000016bf166227 */ /* 0x001fca00078e00ff */
[----:B------:R-:W-:-:S07]  /*6030*/  @P6 SHF.R.U32.HI R191, RZ, R23, R22 ;  /* 0x00000017ffbf6219 */ /* 0x000fce0000011616 */
.L_x_10886:
[----:B------:R-:W-:Y:S05]  /*6040*/  BSYNC B0 ;  /* 0x0000000000007941 */ /* 0x000fea0003800000 */
.L_x_10884:
[----:B------:R-:W-:-:S04]  /*6050*/  IMAD R22, R3, -0x2, R190 ;  /* 0xfffffffe03167824 */ /* 0x000fc800078e02be */
[----:B------:R-:W-:-:S05]  /*6060*/  IMAD R22, R191, R192, R22 ;  /* 0x000000c0bf167224 */ /* 0x000fca00078e0216 */
[----:B------:R-:W-:Y:S02]  /*6070*/  VIADDMNMX R193, R22, R192, R193, PT ;  /* 0x000000c016c17246 */ /* 0x000fe400038001c1 */
[----:B------:R-:W-:-:S07]  /*6080*/  VIMNMX R195, R195, R22, !PT ;  /* 0x00000016c3c37248 */ /* 0x000fce0007fe0100 */
.L_x_10883:
[----:B------:R-:W-:Y:S01]  /*6090*/  ISETP.GT.AND P1, PT, R195, 0x1, !P1 ;  /* 0x00000001c300780c */ /* 0x000fe20004f24270 */
[----:B------:R-:W-:Y:S01]  /*60a0*/  UMOV UR10, UR27 ;  /* 0x0000001b000a7c82 */ /* 0x000fe20008000000 */
[----:B------:R-:W-:Y:S02]  /*60b0*/  LOP3.LUT P6, RZ, R17, 0x10000, RZ, 0xc0, !PT ;  /* 0x0001000011ff7812 */ /* 0x000fe400078cc0ff */
[----:B------:R-:W-:Y:S02]  /*60c0*/  ISETP.LT.OR P1, PT, R193, 0x2, P1 ;  /* 0x00000002c100780c */ /* 0x000fe40000f21670 */
[----:B------:R-:W-:Y:S02]  /*60d0*/  FMNMX.FTZ R23, R201, R10, !PT ;  /* 0x0000000ac9177209 */ /* 0x000fe40007810000 */
[----:B------:R-:W-:Y:S02]  /*60e0*/  FSEL R22, R14, -INF , !P1 ;  /* 0xff8000000e167808 */ /* 0x000fe40004800000 */
[----:B------:R-:W-:-:S02]  /*60f0*/  LOP3.LUT P1, RZ, R17, 0x2, RZ, 0xc0, !PT ;  /* 0x0000000211ff7812 */ /* 0x000fc4000782c0ff */
[----:B------:R-:W-:Y:S02]  /*6100*/  FMNMX.FTZ R14, R200, R23, !PT ;  /* 0x00000017c80e7209 */ /* 0x000fe40007810000 */
[----:B------:R-:W-:Y:S02]  /*6110*/  ISETP.GT.AND P1, PT, R195, 0x8, !P1 ;  /* 0x00000008c300780c */ /* 0x000fe40004f24270 */
[----:B------:R-:W-:Y:S02]  /*6120*/  FMNMX.FTZ R23, R203, R14, !PT ;  /* 0x0000000ecb177209 */ /* 0x000fe40007810000 */
[----:B------:R-:W-:Y:S02]  /*6130*/  ISETP.LT.OR P1, PT, R193, 0x9, P1 ;  /* 0x00000009c100780c */ /* 0x000fe40000f21670 */
[----:B------:R-:W-:Y:S02]  /*6140*/  FMNMX.FTZ R14, R202, R23, !PT ;  /* 0x00000017ca0e7209 */ /* 0x000fe40007810000 */
        /* <DEDUP_REMOVED lines=46> */
[----:B------:R-:W-:Y:S02]  /*6430*/  FMNMX.FTZ R23, R189, R14, !PT ;  /* 0x0000000ebd177209 */ /* 0x000fe40007810000 */
[----:B------:R-:W-:Y:S02]  /*6440*/  FSEL R156, R156, -INF , !P1 ;  /* 0xff8000009c9c7808 */ /* 0x000fe40004800000 */
[C---:B------:R-:W-:Y:S01]  /*6450*/  LOP3.LUT P1, RZ, R17.reuse, 0x2000, RZ, 0xc0, !PT ;  /* 0x0000200011ff7812 */ /* 0x040fe2000782c0ff */
[----:B------:R-:W0:Y:S01]  /*6460*/  SHFL.BFLY PT, R14, R23, 0x2, 0x1f ;  /* 0x0c401f00170e7f89 */ /* 0x000e2200000e0000 */
[----:B------:R-:W-:-:S02]  /*6470*/  LOP3.LUT P6, RZ, R17, 0x20, RZ, 0xc0, !PT ;  /* 0x0000002011ff7812 */ /* 0x000fc400078cc0ff */
[C---:B------:R-:W-:Y:S02]  /*6480*/  ISETP.GT.AND P1, PT, R195.reuse, 0x28, !P1 ;  /* 0x00000028c300780c */ /* 0x040fe40004f24270 */
[----:B------:R-:W-:Y:S02]  /*6490*/  ISETP.GT.AND P2, PT, R195, 0x49, !P2 ;  /* 0x00000049c300780c */ /* 0x000fe40005744270 */
[C---:B------:R-:W-:Y:S02]  /*64a0*/  ISETP.LT.OR P1, PT, R193.reuse, 0x29, P1 ;  /* 0x00000029c100780c */ /* 0x040fe40000f21670 */
[----:B------:R-:W-:Y:S02]  /*64b0*/  ISETP.LT.OR P2, PT, R193, 0x4a, P2 ;  /* 0x0000004ac100780c */ /* 0x000fe40001741670 */
[----:B------:R-:W-:Y:S02]  /*64c0*/  FSEL R157, R157, -INF , !P1 ;  /* 0xff8000009d9d7808 */ /* 0x000fe40004800000 */
[----:B------:R-:W-:-:S02]  /*64d0*/  LOP3.LUT P1, RZ, R17, 0x1000, RZ, 0xc0, !PT ;  /* 0x0000100011ff7812 */ /* 0x000fc4000782c0ff */
[C---:B------:R-:W-:Y:S02]  /*64e0*/  ISETP.GT.AND P3, PT, R195.reuse, 0x50, !P3 ;  /* 0x00000050c300780c */ /* 0x040fe40005f64270 */
[----:B------:R-:W-:Y:S02]  /*64f0*/  ISETP.GT.AND P1, PT, R195, 0x29, !P1 ;  /* 0x00000029c300780c */ /* 0x000fe40004f24270 */
[----:B------:R-:W-:Y:S02]  /*6500*/  FSEL R170, R170, -INF , !P2 ;  /* 0xff800000aaaa7808 */ /* 0x000fe40005000000 */
[----:B------:R-:W-:Y:S02]  /*6510*/  ISETP.LT.OR P1, PT, R193, 0x2a, P1 ;  /* 0x0000002ac100780c */ /* 0x000fe40000f21670 */
[----:B------:R-:W-:Y:S02]  /*6520*/  ISETP.GT.AND P4, PT, R195, 0x51, !P4 ;  /* 0x00000051c300780c */ /* 0x000fe40006784270 */
[----:B------:R-:W-:-:S02]  /*6530*/  FSEL R158, R158, -INF , !P1 ;  /* 0xff8000009e9e7808 */ /* 0x000fc40004800000 */
[----:B------:R-:W-:Y:S02]  /*6540*/  LOP3.LUT P1, RZ, R17, 0x800, RZ, 0xc0, !PT ;  /* 0x0000080011ff7812 */ /* 0x000fe4000782c0ff */
[----:B0-----:R-:W-:Y:S02]  /*6550*/  FMNMX.FTZ R190, R23, R14, !PT ;  /* 0x0000000e17be7209 */ /* 0x001fe40007810000 */
[----:B------:R-:W-:Y:S02]  /*6560*/  ISETP.GT.AND P1, PT, R195, 0x30, !P1 ;  /* 0x00000030c300780c */ /* 0x000fe40004f24270 */
[C---:B------:R-:W-:Y:S01]  /*6570*/  ISETP.LT.OR P3, PT, R193.reuse, 0x51, P3 ;  /* 0x00000051c100780c */ /* 0x040fe20001f61670 */
[----:B------:R-:W0:Y:S01]  /*6580*/  SHFL.BFLY PT, R191, R190, 0x1, 0x1f ;  /* 0x0c201f00bebf7f89 */ /* 0x000e2200000e0000 */
[----:B------:R-:W-:Y:S02]  /*6590*/  ISETP.LT.OR P1, PT, R193, 0x31, P1 ;  /* 0x00000031c100780c */ /* 0x000fe40000f21670 */
[----:B------:R-:W-:-:S02]  /*65a0*/  ISETP.GT.AND P5, PT, R195, 0x58, !P5 ;  /* 0x00000058c300780c */ /* 0x000fc40006fa4270 */
[----:B------:R-:W-:Y:S02]  /*65b0*/  FSEL R159, R159, -INF , !P1 ;  /* 0xff8000009f9f7808 */ /* 0x000fe40004800000 */
[----:B------:R-:W-:Y:S02]  /*65c0*/  LOP3.LUT P1, RZ, R17, 0x400, RZ, 0xc0, !PT ;  /* 0x0000040011ff7812 */ /* 0x000fe4000782c0ff */
[----:B------:R-:W-:Y:S02]  /*65d0*/  ISETP.LT.OR P4, PT, R193, 0x52, P4 ;  /* 0x00000052c100780c */ /* 0x000fe40002781670 */
[----:B------:R-:W-:Y:S02]  /*65e0*/  ISETP.GT.AND P1, PT, R195, 0x31, !P1 ;  /* 0x00000031c300780c */ /* 0x000fe40004f24270 */
[C---:B------:R-:W-:Y:S02]  /*65f0*/  ISETP.LT.OR P5, PT, R193.reuse, 0x59, P5 ;  /* 0x00000059c100780c */ /* 0x040fe40002fa1670 */
[----:B------:R-:W-:-:S04]  /*6600*/  ISETP.LT.OR P1, PT, R193, 0x32, P1 ;  /* 0x00000032c100780c */ /* 0x000fc80000f21670 */
[----:B------:R-:W-:Y:S02]  /*6610*/  FSEL R160, R160, -INF , !P1 ;  /* 0xff800000a0a07808 */ /* 0x000fe40004800000 */
[----:B------:R-:W-:Y:S02]  /*6620*/  LOP3.LUT P1, RZ, R17, 0x200, RZ, 0xc0, !PT ;  /* 0x0000020011ff7812 */ /* 0x000fe4000782c0ff */
[----:B0-----:R-:W-:Y:S02]  /*6630*/  FMNMX.FTZ R14, R190, R191, !PT ;  /* 0x000000bfbe0e7209 */ /* 0x001fe40007810000 */
[----:B------:R-:W-:-:S03]  /*6640*/  ISETP.GT.AND P1, PT, R195, 0x38, !P1 ;  /* 0x00000038c300780c */ /* 0x000fc60004f24270 */
[----:B------:R-:W-:Y:S01]  /*6650*/  FMUL.FTZ R197, R14, UR10 ;  /* 0x0000000a0ec57c20 */ /* 0x000fe20008410000 */
[----:B------:R-:W-:-:S04]  /*6660*/  ISETP.LT.OR P1, PT, R193, 0x39, P1 ;  /* 0x00000039c100780c */ /* 0x000fc80000f21670 */
[----:B------:R-:W-:Y:S02]  /*6670*/  FSEL R161, R161, -INF , !P1 ;  /* 0xff800000a1a17808 */ /* 0x000fe40004800000 */
[----:B------:R-:W-:-:S04]  /*6680*/  LOP3.LUT P1, RZ, R17, 0x100, RZ, 0xc0, !PT ;  /* 0x0000010011ff7812 */ /* 0x000fc8000782c0ff */
[----:B------:R-:W-:-:S04]  /*6690*/  ISETP.GT.AND P1, PT, R195, 0x39, !P1 ;  /* 0x00000039c300780c */ /* 0x000fc80004f24270 */
        /* <DEDUP_REMOVED lines=23> */
[----:B------:R-:W-:Y:S01]  /*6810*/  FSEL R195, R165, -INF , !P3 ;  /* 0xff800000a5c37808 */ /* 0x000fe20005800000 */
        /* <DEDUP_REMOVED lines=15> */
[--C-:B------:R-:W-:Y:S01]  /*6910*/  FFMA.FTZ R13, R201, UR10, -R197.reuse ;  /* 0x0000000ac90d7c23 */ /* 0x100fe200080108c5 */
[----:B------:R-:W-:Y:S01]  /*6920*/  MUFU.EX2 R190, R190 ;  /* 0x000000be00be7308 */ /* 0x000fe20000000800 */
[----:B------:R-:W-:Y:S01]  /*6930*/  FMNMX.FTZ R191, R153, R194, !PT ;  /* 0x000000c299bf7209 */ /* 0x000fe20007810000 */
[--C-:B------:R-:W-:Y:S01]  /*6940*/  FFMA.FTZ R203, R203, UR10, -R197.reuse ;  /* 0x0000000acbcb7c23 */ /* 0x100fe200080108c5 */
[--C-:B------:R-:W-:Y:S01]  /*6950*/  FFMA.FTZ R192, R202, UR10, -R197.reuse ;  /* 0x0000000acac07c23 */ /* 0x100fe200080108c5 */
        /* <DEDUP_REMOVED lines=10> */
[----:B------:R-:W-:-:S02]  /*6a00*/  FFMA.FTZ R188, R188, UR10, -R197 ;  /* 0x0000000abcbc7c23 */ /* 0x000fc400080108c5 */
        /* <DEDUP_REMOVED lines=17> */
[----:B------:R-:W-:Y:S02]  /*6b20*/  FMNMX.FTZ R176, R175, R198, !PT ;  /* 0x000000c6afb07209 */ /* 0x000fe40007810000 */
[----:B------:R-:W-:Y:S01]  /*6b30*/  FSEL R198, R168, -INF , !P2 ;  /* 0xff800000a8c67808 */ /* 0x000fe20005000000 */
[--C-:B------:R-:W-:Y:S01]  /*6b40*/  FFMA.FTZ R168, R179, UR10, -R197.reuse ;  /* 0x0000000ab3a87c23 */ /* 0x100fe200080108c5 */
[----:B------:R-:W-:Y:S01]  /*6b50*/  FMNMX.FTZ R167, R193, R176, !PT ;  /* 0x000000b0c1a77209 */ /* 0x000fe20007810000 */
[--C-:B------:R-:W-:Y:S01]  /*6b60*/  FFMA.FTZ R179, R181, UR10, -R197.reuse ;  /* 0x0000000ab5b37c23 */ /* 0x100fe200080108c5 */
[--C-:B------:R-:W-:Y:S01]  /*6b70*/  FFMA.FTZ R181, R183, UR10, -R197.reuse ;  /* 0x0000000ab7b57c23 */ /* 0x100fe200080108c5 */
[--C-:B------:R-:W-:Y:S01]  /*6b80*/  FFMA.FTZ R183, R185, UR10, -R197.reuse ;  /* 0x0000000ab9b77c23 */ /* 0x100fe200080108c5 */
[----:B------:R-:W-:Y:S01]  /*6b90*/  FMNMX.FTZ R176, R198, R167, !PT ;  /* 0x000000a7c6b07209 */ /* 0x000fe20007810000 */
[----:B------:R-:W-:Y:S01]  /*6ba0*/  FFMA.FTZ R185, R187, UR10, -R197 ;  /* 0x0000000abbb97c23 */ /* 0x000fe200080108c5 */
[----:B------:R-:W-:Y:S01]  /*6bb0*/  FSEL R187, R14, RZ, P1 ;  /* 0x000000ff0ebb7208 */ /* 0x000fe20000800000 */
[----:B------:R-:W-:Y:S02]  /*6bc0*/  MUFU.EX2 R173, R173 ;  /* 0x000000ad00ad7308 */ /* 0x000fe40000000800 */
[----:B------:R-:W0:Y:S02]  /*6bd0*/  SHFL.BFLY PT, R199, R176, 0x2, 0x1f ;  /* 0x0c401f00b0c77f89 */ /* 0x000e2400000e0000 */
[----:B------:R-:W-:-:S04]  /*6be0*/  FADD.FTZ R187, -R187, R10 ;  /* 0x0000000abbbb7221 */ /* 0x000fc80000010100 */
[----:B------:R-:W-:Y:S01]  /*6bf0*/  FMUL.FTZ R186, R187, UR10 ;  /* 0x0000000abbba7c20 */ /* 0x000fe20008410000 */
[----:B------:R-:W-:Y:S01]  /*6c00*/  FFMA.FTZ R187, R189, UR10, -R197 ;  /* 0x0000000abdbb7c23 */ /* 0x000fe200080108c5 */
[----:B------:R-:W-:Y:S08]  /*6c10*/  MUFU.EX2 R174, R174 ;  /* 0x000000ae00ae7308 */ /* 0x000ff00000000800 */
[----:B------:R-:W1:Y:S01]  /*6c20*/  MUFU.EX2 R186, R186 ;  /* 0x000000ba00ba7308 */ /* 0x000e620000000800 */
[----:B0-----:R-:W-:-:S07]  /*6c30*/  FMNMX.FTZ R199, R176, R199, !PT ;  /* 0x000000c7b0c77209 */ /* 0x001fce0007810000 */
[----:B------:R-:W-:Y:S01]  /*6c40*/  MUFU.EX2 R165, R165 ;  /* 0x000000a500a57308 */ /* 0x000fe20000000800 */
[----:B------:R-:W0:Y:S07]  /*6c50*/  SHFL.BFLY PT, R176, R199, 0x1, 0x1f ;  /* 0x0c201f00c7b07f89 */ /* 0x000e2e00000e0000 */
[----:B------:R-:W2:Y:S01]  /*6c60*/  MUFU.EX2 R166, R166 ;  /* 0x000000a600a67308 */ /* 0x000ea20000000800 */
[-C--:B-1----:R-:W-:Y:S01]  /*6c70*/  FMUL.FTZ R24, R24, R186.reuse ;  /* 0x000000ba18187220 */ /* 0x082fe20000410000 */
        /* <DEDUP_REMOVED lines=17> */
[----:B------:R-:W-:Y:S01]  /*6d90*/  FMUL.FTZ R56, R56, R186 ;  /* 0x000000ba38387220 */ /* 0x000fe20000410000 */
[----:B0-----:R-:W-:Y:S01]  /*6da0*/  FMNMX.FTZ R176, R199, R176, !PT ;  /* 0x000000b0c7b07209 */ /* 0x001fe20007810000 */
[-C--:B------:R-:W-:Y:S01]  /*6db0*/  FMUL.FTZ R57, R57, R186.reuse ;  /* 0x000000ba39397220 */ /* 0x080fe20000410000 */
[-C--:B------:R-:W-:Y:S01]  /*6dc0*/  FMUL.FTZ R60, R60, R186.reuse ;  /* 0x000000ba3c3c7220 */ /* 0x080fe20000410000 */
[-C--:B------:R-:W-:Y:S01]  /*6dd0*/  FMUL.FTZ R61, R61, R186.reuse ;  /* 0x000000ba3d3d7220 */ /* 0x080fe20000410000 */
[C---:B------:R-:W-:Y:S01]  /*6de0*/  FSETP.NEU.FTZ.AND P1, PT, R176.reuse, -INF , PT ;  /* 0xff800000b000780b */ /* 0x040fe20003f3d000 */
[----:B------:R-:W-:Y:S01]  /*6df0*/  FMUL.FTZ R199, R176, UR10 ;  /* 0x0000000ab0c77c20 */ /* 0x000fe20008410000 */
[----:B------:R-:W-:Y:S01]  /*6e00*/  MUFU.EX2 R168, R168 ;  /* 0x000000a800a87308 */ /* 0x000fe20000000800 */
[-C--:B------:R-:W-:Y:S01]  /*6e10*/  FMUL.FTZ R64, R64, R186.reuse ;  /* 0x000000ba40407220 */ /* 0x080fe20000410000 */
[-C--:B------:R-:W-:Y:S01]  /*6e20*/  FMUL.FTZ R65, R65, R186.reuse ;  /* 0x000000ba41417220 */ /* 0x080fe20000410000 */
[----:B------:R-:W-:Y:S01]  /*6e30*/  FMUL.FTZ R68, R68, R186 ;  /* 0x000000ba44447220 */ /* 0x000fe20000410000 */
[----:B------:R-:W-:Y:S01]  /*6e40*/  FSEL R197, R199, RZ, P1 ;  /* 0x000000ffc7c57208 */ /* 0x000fe20000800000 */
[----:B------:R-:W-:Y:S01]  /*6e50*/  FFMA.FTZ R199, R186, R2, R13 ;  /* 0x00000002bac77223 */ /* 0x000fe2000001000d */
[-C--:B------:R-:W-:Y:S01]  /*6e60*/  FMUL.FTZ R69, R69, R186.reuse ;  /* 0x000000ba45457220 */ /* 0x080fe20000410000 */
[----:B------:R-:W-:Y:S01]  /*6e70*/  FMUL.FTZ R72, R72, R186 ;  /* 0x000000ba48487220 */ /* 0x000fe20000410000 */
[----:B------:R-:W-:Y:S01]  /*6e80*/  MUFU.EX2 R178, R178 ;  /* 0x000000b200b27308 */ /* 0x000fe20000000800 */
[----:B------:R-:W-:Y:S01]  /*6e90*/  FADD.FTZ R2, R190, R199 ;  /* 0x000000c7be027221 */ /* 0x000fe20000010000 */
[--C-:B-1----:R-:W-:Y:S01]  /*6ea0*/  FFMA.FTZ R188, R152, UR10, -R197.reuse ;  /* 0x0000000a98bc7c23 */ /* 0x102fe200080108c5 */
[--C-:B------:R-:W-:Y:S01]  /*6eb0*/  FFMA.FTZ R189, R196, UR10, -R197.reuse ;  /* 0x0000000ac4bd7c23 */ /* 0x100fe200080108c5 */
[--C-:B------:R-:W-:Y:S01]  /*6ec0*/  FFMA.FTZ R196, R153, UR10, -R197.reuse ;  /* 0x0000000a99c47c23 */ /* 0x100fe200080108c5 */
[----:B------:R-:W-:Y:S01]  /*6ed0*/  FADD.FTZ R199, R23, R2 ;  /* 0x0000000217c77221 */ /* 0x000fe20000010000 */
[--C-:B------:R-:W-:Y:S01]  /*6ee0*/  FFMA.FTZ R204, R163, UR10, -R197.reuse ;  /* 0x0000000aa3cc7c23 */ /* 0x100fe200080108c5 */
[----:B------:R-:W-:Y:S01]  /*6ef0*/  FFMA.FTZ R202, R161, UR10, -R197 ;  /* 0x0000000aa1ca7c23 */ /* 0x000fe200080108c5 */
[----:B------:R-:W0:Y:S01]  /*6f00*/  MUFU.EX2 R179, R179 ;  /* 0x000000b300b37308 */ /* 0x000e220000000800 */
[----:B------:R-:W-:Y:S01]  /*6f10*/  FADD.FTZ R2, R192, R199 ;  /* 0x000000c7c0027221 */ /* 0x000fe20000010000 */
[--C-:B------:R-:W-:Y:S01]  /*6f20*/  FFMA.FTZ R203, R162, UR10, -R197.reuse ;  /* 0x0000000aa2cb7c23 */ /* 0x100fe200080108c5 */
[--C-:B------:R-:W-:Y:S01]  /*6f30*/  FFMA.FTZ R22, R22, UR10, -R197.reuse ;  /* 0x0000000a16167c23 */ /* 0x100fe200080108c5 */
[----:B--2---:R-:W-:Y:S01]  /*6f40*/  F2FP.F16.F32.PACK_AB R162, R166, R165 ;  /* 0x000000a5a6a2723e */ /* 0x004fe200000000ff */
[----:B------:R-:W-:Y:S01]  /*6f50*/  FADD.FTZ R199, R191, R2 ;  /* 0x00000002bfc77221 */ /* 0x000fe20000010000 */
[--C-:B------:R-:W-:Y:S01]  /*6f60*/  FFMA.FTZ R15, R15, UR10, -R197.reuse ;  /* 0x0000000a0f0f7c23 */ /* 0x100fe200080108c5 */
[----:B------:R-:W-:Y:S01]  /*6f70*/  FFMA.FTZ R20, R20, UR10, -R197 ;  /* 0x0000000a14147c23 */ /* 0x000fe200080108c5 */
[----:B------:R-:W-:Y:S01]  /*6f80*/  MUFU.EX2 R180, R180 ;  /* 0x000000b400b47308 */ /* 0x000fe20000000800 */
[----:B------:R-:W-:Y:S01]  /*6f90*/  FADD.FTZ R2, R194, R199 ;  /* 0x000000c7c2027221 */ /* 0x000fe20000010000 */
[--C-:B------:R-:W-:Y:S01]  /*6fa0*/  FFMA.FTZ R21, R21, UR10, -R197.reuse ;  /* 0x0000000a15157c23 */ /* 0x100fe200080108c5 */
[--C-:B------:R-:W-:Y:S01]  /*6fb0*/  FFMA.FTZ R157, R157, UR10, -R197.reuse ;  /* 0x0000000a9d9d7c23 */ /* 0x100fe200080108c5 */
[--C-:B------:R-:W-:Y:S01]  /*6fc0*/  FFMA.FTZ R159, R159, UR10, -R197.reuse ;  /* 0x0000000a9f9f7c23 */ /* 0x100fe200080108c5 */
[----:B------:R-:W-:Y:S01]  /*6fd0*/  FADD.FTZ R199, R171, R2 ;  /* 0x00000002abc77221 */ /* 0x000fe20000010000 */
[----:B------:R-:W-:Y:S01]  /*6fe0*/  FFMA.FTZ R201, R160, UR10, -R197 ;  /* 0x0000000aa0c97c23 */ /* 0x000fe200080108c5 */
[----:B------:R-:W-:Y:S01]  /*6ff0*/  F2FP.F16.F32.PACK_AB R160, R174, R173 ;  /* 0x000000adaea0723e */ /* 0x000fe200000000ff */
[----:B------:R-:W1:Y:S01]  /*7000*/  MUFU.EX2 R181, R181 ;  /* 0x000000b500b57308 */ /* 0x000e620000000800 */
[----:B------:R-:W-:Y:S01]  /*7010*/  FADD.FTZ R2, R172, R199 ;  /* 0x000000c7ac027221 */ /* 0x000fe20000010000 */
[--C-:B------:R-:W-:Y:S01]  /*7020*/  FFMA.FTZ R169, R169, UR10, -R197.reuse ;  /* 0x0000000aa9a97c23 */ /* 0x100fe200080108c5 */
[--C-:B------:R-:W-:Y:S01]  /*7030*/  FFMA.FTZ R195, R195, UR10, -R197.reuse ;  /* 0x0000000ac3c37c23 */ /* 0x100fe200080108c5 */
[--C-:B------:R-:W-:Y:S01]  /*7040*/  FFMA.FTZ R175, R175, UR10, -R197.reuse ;  /* 0x0000000aafaf7c23 */ /* 0x100fe200080108c5 */
[----:B------:R-:W-:Y:S01]  /*7050*/  FADD.FTZ R199, R173, R2 ;  /* 0x00000002adc77221 */ /* 0x000fe20000010000 */
[----:B------:R-:W-:Y:S01]  /*7060*/  FSEL R2, R176, RZ, P1 ;  /* 0x000000ffb0027208 */ /* 0x000fe20000800000 */
[----:B------:R-:W-:Y:S01]  /*7070*/  FFMA.FTZ R193, R193, UR10, -R197 ;  /* 0x0000000ac1c17c23 */ /* 0x000fe200080108c5 */
[----:B------:R-:W2:Y:S01]  /*7080*/  MUFU.EX2 R182, R182 ;  /* 0x000000b600b67308 */ /* 0x000ea20000000800 */
[----:B------:R-:W-:Y:S01]  /*7090*/  FADD.FTZ R152, R174, R199 ;  /* 0x000000c7ae987221 */ /* 0x000fe20000010000 */
[----:B------:R-:W-:Y:S01]  /*70a0*/  FFMA.FTZ R199, R158, UR10, -R197 ;  /* 0x0000000a9ec77c23 */ /* 0x000fe200080108c5 */
[----:B------:R-:W-:Y:S01]  /*70b0*/  FADD.FTZ R2, -R2, R9 ;  /* 0x0000000902027221 */ /* 0x000fe20000010100 */
[--C-:B------:R-:W-:Y:S01]  /*70c0*/  FFMA.FTZ R9, R154, UR10, -R197.reuse ;  /* 0x0000000a9a097c23 */ /* 0x100fe200080108c5 */
[----:B------:R-:W-:Y:S01]  /*70d0*/  FADD.FTZ R153, R165, R152 ;  /* 0x00000098a5997221 */ /* 0x000fe20000010000 */
[--C-:B------:R-:W-:Y:S01]  /*70e0*/  FFMA.FTZ R152, R155, UR10, -R197.reuse ;  /* 0x0000000a9b987c23 */ /* 0x100fe200080108c5 */
[----:B------:R-:W-:Y:S01]  /*70f0*/  FFMA.FTZ R155, R164, UR10, -R197 ;  /* 0x0000000aa49b7c23 */ /* 0x000fe200080108c5 */
[----:B------:R-:W3:Y:S01]  /*7100*/  MUFU.EX2 R183, R183 ;  /* 0x000000b700b77308 */ /* 0x000ee20000000800 */
[----:B------:R-:W-:Y:S01]  /*7110*/  FADD.FTZ R200, R166, R153 ;  /* 0x00000099a6c87221 */ /* 0x000fe20000010000 */
[----:B0-----:R-:W-:Y:S01]  /*7120*/  F2FP.F16.F32.PACK_AB R166, R179, R178 ;  /* 0x000000b2b3a6723e */ /* 0x001fe200000000ff */
[----:B------:R-:W-:Y:S01]  /*7130*/  FMUL.FTZ R73, R73, R186 ;  /* 0x000000ba49497220 */ /* 0x000fe20000410000 */
[----:B------:R-:W-:Y:S01]  /*7140*/  F2FP.F16.F32.PACK_AB R164, R168, R167 ;  /* 0x000000a7a8a4723e */ /* 0x000fe200000000ff */
[----:B------:R-:W-:Y:S01]  /*7150*/  FADD.FTZ R153, R167, R200 ;  /* 0x000000c8a7997221 */ /* 0x000fe20000010000 */
[----:B------:R-:W-:Y:S01]  /*7160*/  FFMA.FTZ R200, R156, UR10, -R197 ;  /* 0x0000000a9cc87c23 */ /* 0x000fe200080108c5 */
[----:B------:R-:W-:Y:S01]  /*7170*/  F2FP.F16.F32.PACK_AB R158, R172, R171 ;  /* 0x000000abac9e723e */ /* 0x000fe200000000ff */
[----:B------:R-:W0:Y:S01]  /*7180*/  MUFU.EX2 R184, R184 ;  /* 0x000000b800b87308 */ /* 0x000e220000000800 */
[----:B------:R-:W-:Y:S01]  /*7190*/  FADD.FTZ R153, R168, R153 ;  /* 0x00000099a8997221 */ /* 0x000fe20000010000 */
[----:B-1----:R-:W-:Y:S01]  /*71a0*/  F2FP.F16.F32.PACK_AB R168, R181, R180 ;  /* 0x000000b4b5a8723e */ /* 0x002fe200000000ff */
[-C--:B------:R-:W-:Y:S01]  /*71b0*/  FMUL.FTZ R76, R76, R186.reuse ;  /* 0x000000ba4c4c7220 */ /* 0x080fe20000410000 */
[----:B------:R-:W-:Y:S01]  /*71c0*/  PLOP3.LUT P1, PT, PT, PT, UP0, 0x40, 0x0 ;  /* 0x000000000000781c */ /* 0x000fe20003f2e808 */
        /* <DEDUP_REMOVED lines=9> */
[--C-:B------:R-:W-:Y:S01]  /*7260*/  FFMA.FTZ R153, R170, UR10, -R197.reuse ;  /* 0x0000000aaa997c23 */ /* 0x100fe200080108c5 */
[----:B------:R-:W-:Y:S01]  /*7270*/  FFMA.FTZ R197, R198, UR10, -R197 ;  /* 0x0000000ac6c57c23 */ /* 0x000fe200080108c5 */
[----:B------:R-:W-:Y:S01]  /*7280*/  MUFU.EX2 R189, R189 ;  /* 0x000000bd00bd7308 */ /* 0x000fe20000000800 */
[----:B------:R-:W-:Y:S01]  /*7290*/  FADD.FTZ R163, R181, R154 ;  /* 0x0000009ab5a37221 */ /* 0x000fe20000010000 */
[----:B-1----:R-:W-:Y:S01]  /*72a0*/  F2FP.F16.F32.PACK_AB R152, R190, R13 ;  /* 0x0000000dbe98723e */ /* 0x002fe200000000ff */
[-C--:B------:R-:W-:Y:S01]  /*72b0*/  FMUL.FTZ R88, R88, R186.reuse ;  /* 0x000000ba58587220 */ /* 0x080fe20000410000 */
[----:B------:R-:W-:Y:S01]  /*72c0*/  F2FP.F16.F32.PACK_AB R154, R192, R23 ;  /* 0x00000017c09a723e */ /* 0x000fe200000000ff */
[----:B--2---:R-:W-:Y:S01]  /*72d0*/  FADD.FTZ R156, R182, R163 ;  /* 0x000000a3b69c7221 */ /* 0x004fe20000010000 */
[-C--:B------:R-:W-:Y:S01]  /*72e0*/  FMUL.FTZ R89, R89, R186.reuse ;  /* 0x000000ba59597220 */ /* 0x080fe20000410000 */
[-C--:B------:R-:W-:Y:S01]  /*72f0*/  FMUL.FTZ R92, R92, R186.reuse ;  /* 0x000000ba5c5c7220 */ /* 0x080fe20000410000 */
[----:B------:R-:W-:Y:S01]  /*7300*/  MUFU.EX2 R22, R22 ;  /* 0x0000001600167308 */ /* 0x000fe20000000800 */
[----:B---3--:R-:W-:Y:S01]  /*7310*/  FADD.FTZ R13, R183, R156 ;  /* 0x0000009cb70d7221 */ /* 0x008fe20000010000 */
[----:B------:R-:W-:Y:S01]  /*7320*/  F2FP.F16.F32.PACK_AB R156, R194, R191 ;  /* 0x000000bfc29c723e */ /* 0x000fe200000000ff */
[-C--:B------:R-:W-:Y:S01]  /*7330*/  FMUL.FTZ R93, R93, R186.reuse ;  /* 0x000000ba5d5d7220 */ /* 0x080fe20000410000 */
[-C--:B------:R-:W-:Y:S01]  /*7340*/  FMUL.FTZ R96, R96, R186.reuse ;  /* 0x000000ba60607220 */ /* 0x080fe20000410000 */
[----:B0-----:R-:W-:Y:S01]  /*7350*/  FADD.FTZ R170, R184, R13 ;  /* 0x0000000db8aa7221 */ /* 0x001fe20000010000 */
[----:B------:R-:W-:Y:S01]  /*7360*/  FMUL.FTZ R13, R2, UR10 ;  /* 0x0000000a020d7c20 */ /* 0x000fe20008410000 */
        /* <DEDUP_REMOVED lines=26> */
[----:B0-----:R-:W-:Y:S01]  /*7510*/  FFMA.FTZ R13, R178, R0, R189 ;  /* 0x00000000b20d7223 */ /* 0x001fe200000100bd */
[-C--:B------:R-:W-:Y:S01]  /*7520*/  FMUL.FTZ R141, R141, R186.reuse ;  /* 0x000000ba8d8d7220 */ /* 0x080fe20000410000 */
[-C--:B------:R-:W-:Y:S01]  /*7530*/  FMUL.FTZ R144, R144, R186.reuse ;  /* 0x000000ba90907220 */ /* 0x080fe20000410000 */
[-C--:B------:R-:W-:Y:S01]  /*7540*/  FMUL.FTZ R145, R145, R186.reuse ;  /* 0x000000ba91917220 */ /* 0x080fe20000410000 */
[----:B------:R-:W-:Y:S01]  /*7550*/  FADD.FTZ R0, R22, R13 ;  /* 0x0000000d16007221 */ /* 0x000fe20000010000 */
[-C--:B------:R-:W-:Y:S01]  /*7560*/  FMUL.FTZ R148, R148, R186.reuse ;  /* 0x000000ba94947220 */ /* 0x080fe20000410000 */
[----:B------:R-:W-:Y:S01]  /*7570*/  FMUL.FTZ R149, R149, R186 ;  /* 0x000000ba95957220 */ /* 0x000fe20000410000 */
[----:B------:R-:W0:Y:S01]  /*7580*/  MUFU.EX2 R188, R188 ;  /* 0x000000bc00bc7308 */ /* 0x000e220000000800 */
[----:B------:R-:W-:Y:S01]  /*7590*/  FADD.FTZ R13, R15, R0 ;  /* 0x000000000f0d7221 */ /* 0x000fe20000010000 */
[-C--:B------:R-:W-:Y:S01]  /*75a0*/  FMUL.FTZ R26, R26, R178.reuse ;  /* 0x000000b21a1a7220 */ /* 0x080fe20000410000 */
[-C--:B------:R-:W-:Y:S01]  /*75b0*/  FMUL.FTZ R27, R27, R178.reuse ;  /* 0x000000b21b1b7220 */ /* 0x080fe20000410000 */
[-C--:B------:R-:W-:Y:S01]  /*75c0*/  FMUL.FTZ R30, R30, R178.reuse ;  /* 0x000000b21e1e7220 */ /* 0x080fe20000410000 */
[----:B-1----:R-:W-:Y:S01]  /*75d0*/  FADD.FTZ R180, R20, R13 ;  /* 0x0000000d14b47221 */ /* 0x002fe20000010000 */
        /* <DEDUP_REMOVED lines=27> */
[----:B--2---:R-:W-:Y:S01]  /*7790*/  FADD.FTZ R23, R185, R170 ;  /* 0x000000aab9177221 */ /* 0x004fe20000010000 */
[----:B------:R-:W-:Y:S01]  /*77a0*/  F2FP.F16.F32.PACK_AB R170, R183, R182 ;  /* 0x000000b6b7aa723e */ /* 0x000fe200000000ff */
[----:B------:R-:W-:Y:S01]  /*77b0*/  FMUL.FTZ R71, R71, R178 ;  /* 0x000000b247477220 */ /* 0x000fe20000410000 */
[----:B------:R-:W-:Y:S01]  /*77c0*/  F2FP.F16.F32.PACK_AB R172, R185, R184 ;  /* 0x000000b8b9ac723e */ /* 0x000fe200000000ff */
[----:B------:R-:W-:Y:S01]  /*77d0*/  FADD.FTZ R2, R10, R23 ;  /* 0x000000170a027221 */ /* 0x000fe20000010000 */
[-C--:B------:R-:W-:Y:S01]  /*77e0*/  FMUL.FTZ R74, R74, R178.reuse ;  /* 0x000000b24a4a7220 */ /* 0x080fe20000410000 */
[-C--:B------:R-:W-:Y:S01]  /*77f0*/  FMUL.FTZ R75, R75, R178.reuse ;  /* 0x000000b24b4b7220 */ /* 0x080fe20000410000 */
[----:B------:R-:W2:Y:S01]  /*7800*/  MUFU.EX2 R200, R200 ;  /* 0x000000c800c87308 */ /* 0x000ea20000000800 */
[----:B0-----:R-:W-:Y:S01]  /*7810*/  FADD.FTZ R180, R9, R180 ;  /* 0x000000b409b47221 */ /* 0x001fe20000010000 */
[-C--:B------:R-:W-:Y:S01]  /*7820*/  FMUL.FTZ R78, R78, R178.reuse ;  /* 0x000000b24e4e7220 */ /* 0x080fe20000410000 */
[-C--:B------:R-:W-:Y:S01]  /*7830*/  FMUL.FTZ R79, R79, R178.reuse ;  /* 0x000000b24f4f7220 */ /* 0x080fe20000410000 */
[-C--:B------:R-:W-:Y:S01]  /*7840*/  FMUL.FTZ R82, R82, R178.reuse ;  /* 0x000000b252527220 */ /* 0x080fe20000410000 */
[----:B------:R-:W-:Y:S01]  /*7850*/  FADD.FTZ R23, R161, R180 ;  /* 0x000000b4a1177221 */ /* 0x000fe20000010000 */
[-C--:B------:R-:W-:Y:S01]  /*7860*/  FMUL.FTZ R83, R83, R178.reuse ;  /* 0x000000b253537220 */ /* 0x080fe20000410000 */
[----:B------:R-:W-:Y:S01]  /*7870*/  FMUL.FTZ R86, R86, R178 ;  /* 0x000000b256567220 */ /* 0x000fe20000410000 */
[----:B------:R0:W3:Y:S01]  /*7880*/  MUFU.EX2 R163, R157 ;  /* 0x0000009d00a37308 */ /* 0x0000e20000000800 */
[C---:B-1----:R-:W-:Y:S01]  /*7890*/  F2FP.F16.F32.PACK_AB R174, R187.reuse, R10 ;  /* 0x0000000abbae723e */ /* 0x042fe200000000ff */
[----:B------:R-:W-:Y:S01]  /*78a0*/  FADD.FTZ R2, R187, R2 ;  /* 0x00000002bb027221 */ /* 0x000fe20000010000 */
[-C--:B------:R-:W-:Y:S01]  /*78b0*/  FMUL.FTZ R87, R87, R178.reuse ;  /* 0x000000b257577220 */ /* 0x080fe20000410000 */
[-C--:B------:R-:W-:Y:S01]  /*78c0*/  FMUL.FTZ R90, R90, R178.reuse ;  /* 0x000000b25a5a7220 */ /* 0x080fe20000410000 */
[-C--:B------:R-:W-:Y:S01]  /*78d0*/  FMUL.FTZ R91, R91, R178.reuse ;  /* 0x000000b25b5b7220 */ /* 0x080fe20000410000 */
[-C--:B------:R-:W-:Y:S01]  /*78e0*/  FMUL.FTZ R94, R94, R178.reuse ;  /* 0x000000b25e5e7220 */ /* 0x080fe20000410000 */
[-C--:B------:R-:W-:Y:S01]  /*78f0*/  FMUL.FTZ R95, R95, R178.reuse ;  /* 0x000000b25f5f7220 */ /* 0x080fe20000410000 */
[----:B------:R-:W1:Y:S01]  /*7900*/  MUFU.EX2 R190, R199 ;  /* 0x000000c700be7308 */ /* 0x000e620000000800 */
[----:B--2---:R-:W-:Y:S01]  /*7910*/  FADD.FTZ R180, R200, R23 ;  /* 0x00000017c8b47221 */ /* 0x004fe20000010000 */
[----:B0-----:R-:W-:Y:S01]  /*7920*/  F2FP.F16.F32.PACK_AB R157, R188, R21 ;  /* 0x00000015bc9d723e */ /* 0x001fe200000000ff */
[-C--:B------:R-:W-:Y:S01]  /*7930*/  FMUL.FTZ R98, R98, R178.reuse ;  /* 0x000000b262627220 */ /* 0x080fe20000410000 */
[----:B------:R-:W-:Y:S01]  /*7940*/  F2FP.F16.F32.PACK_AB R161, R200, R161 ;  /* 0x000000a1c8a1723e */ /* 0x000fe200000000ff */
        /* <DEDUP_REMOVED lines=12> */
[----:B-1----:R-:W-:Y:S01]  /*7a10*/  FADD.FTZ R182, R190, R23 ;  /* 0x00000017beb67221 */ /* 0x002fe20000010000 */
[----:B0-----:R-:W-:Y:S01]  /*7a20*/  F2FP.F16.F32.PACK_AB R159, R9, R196 ;  /* 0x000000c4099f723e */ /* 0x001fe200000000ff */
        /* <DEDUP_REMOVED lines=13> */
[----:B------:R-:W1:Y:S01]  /*7b00*/  MUFU.EX2 R0, R203 ;  /* 0x000000cb00007308 */ /* 0x000e620000000800 */
[C---:B---3--:R-:W-:Y:S01]  /*7b10*/  FADD.FTZ R182, R10.reuse, R23 ;  /* 0x000000170ab67221 */ /* 0x048fe20000010000 */
[----:B------:R-:W-:Y:S01]  /*7b20*/  F2FP.F16.F32.PACK_AB R165, R10, R165 ;  /* 0x000000a50aa5723e */ /* 0x000fe200000000ff */
        /* <DEDUP_REMOVED lines=9> */
[----:B------:R-:W-:-:S04]  /*7bc0*/  FMUL.FTZ R151, R151, R178 ;  /* 0x000000b297977220 */ /* 0x000fc80000410000 */
[----:B------:R0:W3:Y:S01]  /*7bd0*/  MUFU.EX2 R13, R155 ;  /* 0x0000009b000d7308 */ /* 0x0000e20000000800 */
[C---:B-1----:R-:W-:Y:S01]  /*7be0*/  FADD.FTZ R23, R0.reuse, R23 ;  /* 0x0000001700177221 */ /* 0x042fe20000010000 */
[----:B------:R-:W-:-:S06]  /*7bf0*/  F2FP.F16.F32.PACK_AB R167, R0, R167 ;  /* 0x000000a700a7723e */ /* 0x000fcc00000000ff */
[----:B------:R1:W4:Y:S01]  /*7c00*/  MUFU.EX2 R171, R169 ;  /* 0x000000a900ab7308 */ /* 0x0003220000000800 */
[----:B--2---:R-:W-:Y:S01]  /*7c10*/  FADD.FTZ R184, R204, R23 ;  /* 0x00000017ccb87221 */ /* 0x004fe20000010000 */
[----:B0-----:R-:W-:-:S06]  /*7c20*/  F2FP.F16.F32.PACK_AB R155, R20, R15 ;  /* 0x0000000f149b723e */ /* 0x001fcc00000000ff */
[----:B------:R0:W2:Y:S01]  /*7c30*/  MUFU.EX2 R180, R153 ;  /* 0x0000009900b47308 */ /* 0x0000a20000000800 */
[C---:B---3--:R-:W-:Y:S01]  /*7c40*/  FADD.FTZ R184, R13.reuse, R184 ;  /* 0x000000b80db87221 */ /* 0x048fe20000010000 */
[----:B-1----:R-:W-:-:S06]  /*7c50*/  F2FP.F16.F32.PACK_AB R169, R13, R204 ;  /* 0x000000cc0da9723e */ /* 0x002fcc00000000ff */
[----:B------:R-:W1:Y:S01]  /*7c60*/  MUFU.EX2 R173, R195 ;  /* 0x000000c300ad7308 */ /* 0x000e620000000800 */
[----:B----4-:R-:W-:Y:S01]  /*7c70*/  FADD.FTZ R23, R171, R184 ;  /* 0x000000b8ab177221 */ /* 0x010fe20000010000 */
[----:B0-----:R-:W-:-:S06]  /*7c80*/  F2FP.F16.F32.PACK_AB R153, R22, R189 ;  /* 0x000000bd1699723e */ /* 0x001fcc00000000ff */
[----:B------:R-:W0:Y:S01]  /*7c90*/  MUFU.EX2 R182, R175 ;  /* 0x000000af00b67308 */ /* 0x000e220000000800 */
[C---:B--2---:R-:W-:Y:S01]  /*7ca0*/  FADD.FTZ R192, R180.reuse, R23 ;  /* 0x00000017b4c07221 */ /* 0x044fe20000010000 */
[----:B------:R-:W-:-:S06]  /*7cb0*/  F2FP.F16.F32.PACK_AB R171, R180, R171 ;  /* 0x000000abb4ab723e */ /* 0x000fcc00000000ff */
[----:B------:R-:W2:Y:S01]  /*7cc0*/  MUFU.EX2 R193, R193 ;  /* 0x000000c100c17308 */ /* 0x000ea20000000800 */
[----:B-1----:R-:W-:-:S07]  /*7cd0*/  FADD.FTZ R15, R173, R192 ;  /* 0x000000c0ad0f7221 */ /* 0x002fce0000010000 */
[----:B------:R-:W1:Y:S01]  /*7ce0*/  MUFU.EX2 R184, R197 ;  /* 0x000000c500b87308 */ /* 0x000e620000000800 */
[C---:B0-----:R-:W-:Y:S01]  /*7cf0*/  FADD.FTZ R20, R182.reuse, R15 ;  /* 0x0000000fb6147221 */ /* 0x041fe20000010000 */
[----:B------:R-:W-:-:S03]  /*7d00*/  F2FP.F16.F32.PACK_AB R173, R182, R173 ;  /* 0x000000adb6ad723e */ /* 0x000fc600000000ff */
[----:B--2---:R-:W-:-:S04]  /*7d10*/  FADD.FTZ R9, R193, R20 ;  /* 0x00000014c1097221 */ /* 0x004fc80000010000 */
[C---:B-1----:R-:W-:Y:S01]  /*7d20*/  FADD.FTZ R0, R184.reuse, R9 ;  /* 0x00000009b8007221 */ /* 0x042fe20000010000 */
[----:B------:R-:W-:Y:S01]  /*7d30*/  F2FP.F16.F32.PACK_AB R175, R184, R193 ;  /* 0x000000c1b8af723e */ /* 0x000fe200000000ff */
[----:B------:R-:W-:Y:S06]  /*7d40*/  @P1 BRA `(.L_x_10887) ;  /* 0x0000000000041947 */ /* 0x000fec0003800000 */
[----:B------:R-:W-:Y:S01]  /*7d50*/  BPT.TRAP 0x1 ;  /* 0x000000040000795c */ /* 0x000fe20000300000 */
.L_x_10887:
[----:B------:R-:W-:Y:S01]  /*7d60*/  PLOP3.LUT P2, PT, PT, PT, UP0, 0x40, 0x0 ;  /* 0x000000000000781c */ /* 0x000fe20003f4e808 */
[----:B------:R0:W1:-:S12]  /*7d70*/  SYNCS.PHASECHK.TRANS64.TRYWAIT P1, [UR32+0x22850], R12 ;  /* 0x0228500cff0075a7 */ /* 0x0000580008020160 */
[----:B0-----:R-:W-:Y:S05]  /*7d80*/  @P2 BRA `(.L_x_10888) ;  /* 0x0000000000042947 */ /* 0x001fea0003800000 */
[----:B------:R-:W-:Y:S01]  /*7d90*/  BPT.TRAP 0x1 ;  /* 0x000000040000795c */ /* 0x000fe20000300000 */
.L_x_10888:
[----:B-1----:R-:W-:Y:S05]  /*7da0*/  @P1 BRA `(.L_x_10889) ;  /* 0x0000000000081947 */ /* 0x002fea0003800000 */
[----:B------:R-:W0:Y:S02]  /*7db0*/  SYNCS.PHASECHK.TRANS64.TRYWAIT P1, [UR32+0x22850], R12 ;  /* 0x0228500cff0075a7 */ /* 0x000e240008020160 */
[----:B0-----:R-:W-:Y:S05]  /*7dc0*/  @!P1 BRA `(.L_x_10890) ;  /* 0x000000cc00b89947 */ /* 0x001fea0003800000 */
.L_x_10889:
[----:B------:R1:W-:Y:S01]  /*7dd0*/  BAR.SYNC.DEFER_BLOCKING R5, 0x100 ;  /* 0x000400050000751d */ /* 0x0003e20000010000 */
[----:B------:R-:W-:Y:S01]  /*7de0*/  UIMAD UR18, UR4, 0xc00, UR24 ;  /* 0x00000c00041278a4 */ /* 0x000fe2000f8e0218 */
[C---:B------:R-:W-:Y:S01]  /*7df0*/  ISETP.GT.AND P1, PT, R6.reuse, UR25, PT ;  /* 0x0000001906007c0c */ /* 0x040fe2000bf24270 */
[----:B0-----:R-:W-:Y:S02]  /*7e00*/  @!P0 VIADD R177, R177, 0x22860 ;  /* 0x00022860b1b18836 */ /* 0x001fe40000000000 */
[----:B------:R-:W-:Y:S01]  /*7e10*/  VIADD R6, R6, 0xffffffff ;  /* 0xffffffff06067836 */ /* 0x000fe20000000000 */
[----:B------:R-:W-:Y:S01]  /*7e20*/  UMOV UR15, 0x40000040 ;  /* 0x40000040000f7882 */ /* 0x000fe20000000000 */
[----:B------:R-:W-:Y:S01]  /*7e30*/  IMAD.MOV.U32 R9, RZ, RZ, R176 ;  /* 0x000000ffff097224 */ /* 0x000fe200078e00b0 */
[----:B------:R-:W-:Y:S01]  /*7e40*/  UMOV UR14, UR18 ;  /* 0x00000012000e7c82 */ /* 0x000fe20008000000 */
[----:B------:R-:W-:Y:S01]  /*7e50*/  @!P0 PRMT R177, RZ, 0x654, R177 ;  /* 0x00000654ffb18816 */ /* 0x000fe200000000b1 */
[----:B------:R-:W-:Y:S01]  /*7e60*/  IMAD.MOV.U32 R10, RZ, RZ, R14 ;  /* 0x000000ffff0a7224 */ /* 0x000fe200078e000e */
        /* <DEDUP_REMOVED lines=35> */
[----:B------:R-:W-:Y:S02]  /*80a0*/  IMAD.MOV.U32 R9, RZ, RZ, R176 ;  /* 0x000000ffff097224 */ /* 0x000fe400078e00b0 */
[----:B------:R-:W-:-:S07]  /*80b0*/  IMAD.MOV.U32 R10, RZ, RZ, R14 ;  /* 0x000000ffff0a7224 */ /* 0x000fce00078e000e */
.L_x_10874:
[----:B------:R-:W0:Y:S01]  /*80c0*/  LDC R7, c[0x0][0x2f0] ;  /* 0x0000bc00ff077b82 */ /* 0x000e220000000800 */
[----:B------:R-:W-:Y:S01]  /*80d0*/  VIADD R11, R11, 0x7f ;  /* 0x0000007f0b0b7836 */ /* 0x000fe20000000000 */
[----:B------:R-:W-:Y:S01]  /*80e0*/  UIADD3 UR11, -UR11, 0x1, URZ ;  /* 0x000000010b0b7890 */ /* 0x000fe2000fffe13f */
[----:B------:R-:W-:Y:S01]  /*80f0*/  ULDC UR14, c[0x0][0x448] ;  /* 0x00011200000e7ab9 */ /* 0x000fe20000000800 */
[----:B------:R-:W-:Y:S02]  /*8100*/  ULDC UR19, c[0x0][0x9e4] ;  /* 0x0002790000137ab9 */ /* 0x000fe40000000800 */
[----:B------:R-:W-:Y:S01]  /*8110*/  R2UR UR18, R11 ;  /* 0x000000000b1272ca */ /* 0x000fe200000e0000 */
[----:B------:R-:W-:Y:S02]  /*8120*/  UISETP.NE.AND UP1, UPT, UR14, 0x1, UPT ;  /* 0x000000010e00788c */ /* 0x000fe4000bf25270 */
[----:B------:R-:W-:-:S06]  /*8130*/  UISETP.GE.AND UP2, UPT, UR19, 0x1, UPT ;  /* 0x000000011300788c */ /* 0x000fcc000bf46270 */
[----:B------:R-:W-:-:S03]  /*8140*/  PLOP3.LUT P1, PT, PT, PT, UP2, 0x40, 0x0 ;  /* 0x000000000000781c */ /* 0x000fc60003f2e828 */
[----:B------:R-:W-:Y:S02]  /*8150*/  @UP1 ULDC UR14, c[0x0][0x44c] ;  /* 0x00011300000e1ab9 */ /* 0x000fe40000000800 */
[----:B------:R-:W-:Y:S01]  /*8160*/  UIMAD.WIDE.U32 UR14, UR18, UR14, URZ ;  /* 0x0000000e120e72a5 */ /* 0x000fe2000f8e003f */
[----:B0-----:R-:W-:Y:S01]  /*8170*/  IMAD R7, R16, R7, UR11 ;  /* 0x0000000b10077e24 */ /* 0x001fe2000f8e0207 */
[----:B------:R-:W-:Y:S01]  /*8180*/  UMOV UR11, UR18 ;  /* 0x00000012000b7c82 */ /* 0x000fe20008000000 */
[----:B------:R-:W-:Y:S02]  /*8190*/  @UP1 ULDC UR18, c[0x0][0x450] ;  /* 0x0001140000121ab9 */ /* 0x000fe40000000800 */
[----:B------:R-:W-:Y:S01]  /*81a0*/  @UP1 USHF.R.U32.HI UR11, URZ, UR18, UR15 ;  /* 0x000000123f0b1299 */ /* 0x000fe2000801160f */
[----:B------:R-:W-:Y:S02]  /*81b0*/  R2UR UR22, R7 ;  /* 0x00000000071672ca */ /* 0x000fe400000e0000 */
[----:B------:R-:W-:-:S11]  /*81c0*/  ULDC UR18, c[0x0][0x9dc] ;  /* 0x0002770000127ab9 */ /* 0x000fd60000000800 */
[----:B------:R-:W-:-:S04]  /*81d0*/  UIADD3 UR11, UR22, UR11, URZ ;  /* 0x0000000b160b7290 */ /* 0x000fc8000fffe03f */
[----:B------:R-:W-:Y:S01]  /*81e0*/  UIADD3 UR18, UR11, -UR18, URZ ;  /* 0x800000120b127290 */ /* 0x000fe2000fffe03f */
[----:B------:R-:W-:Y:S11]  /*81f0*/  @P1 BRA `(.L_x_10892) ;  /* 0x0000000000441947 */ /* 0x000ff60003800000 */
        /* <DEDUP_REMOVED lines=10> */
.L_x_10893:
[----:B------:R-:W-:-:S11]  /*82a0*/  UISETP.NE.AND UP3, UPT, UR19, 0x1, UPT ;  /* 0x000000011300788c */ /* 0x000fd6000bf65270 */
[----:B------:R-:W-:Y:S02]  /*82b0*/  @UP3 ULDC.64 UR22, c[0x0][0x9e8] ;  /* 0x00027a0000163ab9 */ /* 0x000fe40000000a00 */
[----:B------:R-:W-:-:S04]  /*82c0*/  UIMAD.WIDE.U32 UR14, UR11, UR22, URZ ;  /* 0x000000160b0e72a5 */ /* 0x000fc8000f8e003f */
[----:B------:R-:W-:-:S12]  /*82d0*/  @UP3 USHF.R.U32.HI UR11, URZ, UR23, UR15 ;  /* 0x000000173f0b3299 */ /* 0x000fd8000801160f */
.L_x_10894:
[----:B------:R-:W-:-:S04]  /*82e0*/  UIMAD UR11, UR11, UR19, URZ ;  /* 0x000000130b0b72a4 */ /* 0x000fc8000f8e023f */
[----:B------:R-:W-:-:S04]  /*82f0*/  UISETP.LT.AND UP3, UPT, UR18, UR11, UPT ;  /* 0x0000000b1200728c */ /* 0x000fc8000bf61270 */
[----:B------:R-:W-:-:S12]  /*8300*/  USEL UR18, UR18, UR11, !UP3 ;  /* 0x0000000b12127287 */ /* 0x000fd8000d800000 */
.L_x_10892:
[----:B------:R-:W-:-:S04]  /*8310*/  UIADD3 UR14, UR18, 0x5f, URZ ;  /* 0x0000005f120e7890 */ /* 0x000fc8000fffe03f */
        /* <DEDUP_REMOVED lines=8> */
[----:B------:R-:W-:Y:S01]  /*83a0*/  ULDC UR27, c[0x0][0x9d8] ;  /* 0x00027600001b7ab9 */ /* 0x000fe20000000800 */
[----:B------:R-:W-:Y:S01]  /*83b0*/  IMAD.MOV.U32 R21, RZ, RZ, R10 ;  /* 0x000000ffff157224 */ /* 0x000fe200078e000a */
[----:B------:R-:W-:Y:S01]  /*83c0*/  ULDC UR26, c[0x0][0x988] ;  /* 0x00026200001a7ab9 */ /* 0x000fe20000000800 */
[----:B------:R-:W-:-:S07]  /*83d0*/  IMAD.MOV.U32 R7, RZ, RZ, R6 ;  /* 0x000000ffff077224 */ /* 0x000fce00078e0006 */
.L_x_10904:
[----:B------:R-:W-:Y:S01]  /*83e0*/  UIADD3 UR4, UR4, 0x1, URZ ;  /* 0x0000000104047890 */ /* 0x000fe2000fffe03f */
[----:B------:R-:W-:Y:S02]  /*83f0*/  PLOP3.LUT P2, PT, PT, PT, UP0, 0x40, 0x0 ;  /* 0x000000000000781c */ /* 0x000fe40003f4e808 */
[C---:B------:R-:W-:Y:S01]  /*8400*/  ISETP.GT.AND P1, PT, R7.reuse, UR25, PT ;  /* 0x0000001907007c0c */ /* 0x040fe2000bf24270 */
[----:B------:R-:W-:Y:S01]  /*8410*/  UISETP.NE.AND UP3, UPT, UR4, 0x2, UPT ;  /* 0x000000020400788c */ /* 0x000fe2000bf65270 */
[----:B------:R-:W-:-:S03]  /*8420*/  VIADD R7, R7, 0xffffffff ;  /* 0xffffffff07077836 */ /* 0x000fc60000000000 */
[----:B------:R-:W-:Y:S02]  /*8430*/  USEL UR10, URZ, 0x1, UP3 ;  /* 0x000000013f0a7887 */ /* 0x000fe40009800000 */
[----:B------:R-:W-:Y:S02]  /*8440*/  USEL UR4, UR4, URZ, UP3 ;  /* 0x0000003f04047287 */ /* 0x000fe40009800000 */
[----:B------:R-:W-:Y:S02]  /*8450*/  ULOP3.LUT UR5, UR5, UR10, URZ, 0x3c, !UPT ;  /* 0x0000000a05057292 */ /* 0x000fe4000f8e3c3f */
[----:B--2---:R-:W-:Y:S10]  /*8460*/  @P2 BRA `(.L_x_10896) ;  /* 0x0000000000042947 */ /* 0x004ff40003800000 */
[----:B------:R-:W-:Y:S01]  /*8470*/  BPT.TRAP 0x1 ;  /* 0x000000040000795c */ /* 0x000fe20000300000 */
.L_x_10896:
[----:B------:R-:W-:Y:S01]  /*8480*/  PLOP3.LUT P3, PT, PT, PT, UP0, 0x40, 0x0 ;  /* 0x000000000000781c */ /* 0x000fe20003f6e808 */
[----:B------:R-:W-:Y:S01]  /*8490*/  ULEA UR28, UR4, UR38, 0x3 ;  /* 0x00000026041c7291 */ /* 0x000fe2000f8e183f */
[----:B------:R-:W-:-:S05]  /*84a0*/  IMAD.U32 R6, RZ, RZ, UR5 ;  /* 0x00000005ff067e24 */ /* 0x000fca000f8e00ff */
[----:B------:R-:W-:-:S04]  /*84b0*/  SHF.L.U32 R6, R6, 0x1f, RZ ;  /* 0x0000001f06067819 */ /* 0x000fc800000006ff */
[----:B------:R0:W2:Y:S02]  /*84c0*/  SYNCS.PHASECHK.TRANS64.TRYWAIT P2, [UR28+0x22830], R6 ;  /* 0x02283006ff0075a7 */ /* 0x0000a4000804015c */
[----:B------:R-:W-:Y:S05]  /*84d0*/  @P3 BRA `(.L_x_10897) ;  /* 0x0000000000043947 */ /* 0x000fea0003800000 */
[----:B------:R-:W-:Y:S01]  /*84e0*/  BPT.TRAP 0x1 ;  /* 0x000000040000795c */ /* 0x000fe20000300000 */
.L_x_10897:
[----:B--2---:R-:W-:Y:S05]  /*84f0*/  @P2 BRA `(.L_x_10898) ;  /* 0x0000000000082947 */ /* 0x004fea0003800000 */
[----:B------:R-:W2:Y:S02]  /*8500*/  SYNCS.PHASECHK.TRANS64.TRYWAIT P2, [UR28+0x22830], R6 ;  /* 0x02283006ff0075a7 */ /* 0x000ea4000804015c */
[----:B--2---:R-:W-:Y:S05]  /*8510*/  @!P2 BRA `(.L_x_10899) ;  /* 0x000000c400f8a947 */ /* 0x004fea0003800000 */
.L_x_10898:
[----:B------:R-:W-:Y:S01]  /*8520*/  UIMAD UR22, UR4, 0x300, UR6 ;  /* 0x00000300041678a4 */ /* 0x000fe2000f8e0206 */
[----:B-1----:R-:W-:Y:S01]  /*8530*/  WARPGROUP.ARRIVE ;  /* 0x00000000000079c5 */ /* 0x002fe20000000000 */
[----:B------:R-:W-:Y:S01]  /*8540*/  UMOV UR23, 0x40000040 ;  /* 0x4000004000177882 */ /* 0x000fe20000000000 */
[----:B------:R-:W-:Y:S01]  /*8550*/  UMOV UR11, 0x40000040 ;  /* 0x40000040000b7882 */ /* 0x000fe20000000000 */
[----:B------:R-:W-:Y:S01]  /*8560*/  UIADD3 UR10, UR22, 0x2, URZ ;  /* 0x00000002160a7890 */ /* 0x000fe2000fffe03f */
[----:B------:R-:W-:Y:S01]  /*8570*/  PLOP3.LUT P2, PT, PT, PT, UP0, 0x40, 0x0 ;  /* 0x000000000000781c */ /* 0x000fe20003f4e808 */
[----:B------:R-:W-:Y:S01]  /*8580*/  UIADD3 UR14, UR22, 0x4, URZ ;  /* 0x00000004160e7890 */ /* 0x000fe2000fffe03f */
[----:B------:R-:W-:Y:S02]  /*8590*/  UMOV UR15, 0x40000040 ;  /* 0x40000040000f7882 */ /* 0x000fe40000000000 */
[----:B------:R-:W-:Y:S01]  /*85a0*/  HGMMA.64x96x16.F32 R152, gdesc[UR20], RZ, !UPT, gsb0 ;  /* 0x01600000149879f0 */ /* 0x000fe2000c0008ff */
[----:B------:R-:W-:Y:S01]  /*85b0*/  UIADD3 UR18, UR22, 0x6, URZ ;  /* 0x0000000616127890 */ /* 0x000fe2000fffe03f */
[----:B------:R-:W-:Y:S01]  /*85c0*/  UMOV UR19, 0x40000040 ;  /* 0x4000004000137882 */ /* 0x000fe20000000000 */
        /* <DEDUP_REMOVED lines=12> */
[----:B--2---:R-:W-:Y:S01]  /*8690*/  FMUL.FTZ R9, R153, UR27 ;  /* 0x0000001b99097c20 */ /* 0x004fe20008410000 */
        /* <DEDUP_REMOVED lines=55> */
[----:B------:R-:W-:-:S05]  /*8a10*/  FMUL.FTZ R170, R199, UR27 ;  /* 0x0000001bc7aa7c20 */ /* 0x000fca0008410000 */
        /* <DEDUP_REMOVED lines=38> */
[----:B---3--:R-:W-:-:S05]  /*8c80*/  FMNMX.FTZ R10, R189, R10, !PT ;  /* 0x0000000abd0a7209 */ /* 0x008fca0007810000 */
[----:B------:R-:W3:Y:S02]  /*8c90*/  SHFL.BFLY PT, R165, R10, 0x2, 0x1f ;  /* 0x0c401f000aa57f89 */ /* 0x000ee400000e0000 */
[----:B------:R-:W4:Y:S08]  /*8ca0*/  MUFU.TANH R13, R13 ;  /* 0x0000000d000d7308 */ /* 0x000f300000002400 */
[----:B------:R-:W5:Y:S08]  /*8cb0*/  MUFU.TANH R14, R14 ;  /* 0x0000000e000e7308 */ /* 0x000f700000002400 */
[----:B------:R-:W0:Y:S01]  /*8cc0*/  MUFU.TANH R15, R15 ;  /* 0x0000000f000f7308 */ /* 0x000e220000002400 */
[----:B---3--:R-:W-:Y:S01]  /*8cd0*/  FMNMX.FTZ R171, R10, R165, !PT ;  /* 0x000000a50aab7209 */ /* 0x008fe20007810000 */
[----:B------:R-:W-:-:S06]  /*8ce0*/  FMUL.FTZ R165, R190, UR27 ;  /* 0x0000001bbea57c20 */ /* 0x000fcc0008410000 */
[----:B------:R-:W3:Y:S01]  /*8cf0*/  MUFU.TANH R20, R20 ;  /* 0x0000001400147308 */ /* 0x000ee20000002400 */
[----:B------:R-:W1:Y:S07]  /*8d00*/  SHFL.BFLY PT, R10, R171, 0x1, 0x1f ;  /* 0x0c201f00ab0a7f89 */ /* 0x000e6e00000e0000 */
[----:B------:R-:W3:Y:S08]  /*8d10*/  MUFU.TANH R23, R23 ;  /* 0x0000001700177308 */ /* 0x000ef00000002400 */
[----:B------:R-:W3:Y:S08]  /*8d20*/  MUFU.TANH R152, R152 ;  /* 0x0000009800987308 */ /* 0x000ef00000002400 */
[----:B------:R-:W3:Y:S01]  /*8d30*/  MUFU.TANH R155, R155 ;  /* 0x0000009b009b7308 */ /* 0x000ee20000002400 */
[----:B-1----:R-:W-:-:S02]  /*8d40*/  FMNMX.FTZ R10, R171, R10, !PT ;  /* 0x0000000aab0a7209 */ /* 0x002fc40007810000 */
[----:B------:R-:W-:-:S03]  /*8d50*/  FMNMX.FTZ R171, R11, R12, !PT ;  /* 0x0000000c0bab7209 */ /* 0x000fc60007810000 */
[----:B------:R-:W-:Y:S01]  /*8d60*/  FMUL.FTZ R182, R10, UR10 ;  /* 0x0000000a0ab67c20 */ /* 0x000fe20008410000 */
[----:B--2---:R-:W-:Y:S01]  /*8d70*/  FMNMX.FTZ R172, R8, R171, !PT ;  /* 0x000000ab08ac7209 */ /* 0x004fe20007810000 */
[----:B------:R-:W1:Y:S01]  /*8d80*/  MUFU.TANH R156, R156 ;  /* 0x0000009c009c7308 */ /* 0x000e620000002400 */
[----:B------:R-:W-:Y:S01]  /*8d90*/  FADD.FTZ R21, -R10, R21 ;  /* 0x000000150a157221 */ /* 0x000fe20000010100 */
[--C-:B------:R-:W-:Y:S01]  /*8da0*/  FFMA.FTZ R173, R9, UR10, -R182.reuse ;  /* 0x0000000a09ad7c23 */ /* 0x100fe200080108b6 */
[----:B----4-:R-:W-:Y:S01]  /*8db0*/  FMNMX.FTZ R171, R13, R172, !PT ;  /* 0x000000ac0dab7209 */ /* 0x010fe20007810000 */
[--C-:B------:R-:W-:Y:S01]  /*8dc0*/  FFMA.FTZ R22, R22, UR10, -R182.reuse ;  /* 0x0000000a16167c23 */ /* 0x100fe200080108b6 */
[----:B------:R-:W-:Y:S01]  /*8dd0*/  FMUL.FTZ R21, R21, UR10 ;  /* 0x0000000a15157c20 */ /* 0x000fe20008410000 */
[--C-:B------:R-:W-:Y:S01]  /*8de0*/  FFMA.FTZ R154, R154, UR10, -R182.reuse ;  /* 0x0000000a9a9a7c23 */ /* 0x100fe200080108b6 */
[----:B-----5:R-:W-:Y:S01]  /*8df0*/  FMNMX.FTZ R172, R14, R171, !PT ;  /* 0x000000ab0eac7209 */ /* 0x020fe20007810000 */
[----:B------:R-:W2:Y:S01]  /*8e00*/  MUFU.TANH R157, R157 ;  /* 0x0000009d009d7308 */ /* 0x000ea20000002400 */
[--C-:B------:R-:W-:Y:S01]  /*8e10*/  FFMA.FTZ R153, R153, UR10, -R182.reuse ;  /* 0x0000000a99997c23 */ /* 0x100fe200080108b6 */
[--C-:B------:R-:W-:Y:S01]  /*8e20*/  FFMA.FTZ R175, R203, UR10, -R182.reuse ;  /* 0x0000000acbaf7c23 */ /* 0x100fe200080108b6 */
[----:B0-----:R-:W-:Y:S01]  /*8e30*/  FMNMX.FTZ R9, R15, R172, !PT ;  /* 0x000000ac0f097209 */ /* 0x001fe20007810000 */
[--C-:B------:R-:W-:Y:S01]  /*8e40*/  FFMA.FTZ R177, R205, UR10, -R182.reuse ;  /* 0x0000000acdb17c23 */ /* 0x100fe200080108b6 */
[--C-:B------:R-:W-:Y:S01]  /*8e50*/  FFMA.FTZ R179, R207, UR10, -R182.reuse ;  /* 0x0000000acfb37c23 */ /* 0x100fe200080108b6 */
[--C-:B------:R-:W-:Y:S01]  /*8e60*/  FFMA.FTZ R183, R209, UR10, -R182.reuse ;  /* 0x0000000ad1b77c23 */ /* 0x100fe200080108b6 */
[----:B---3--:R-:W-:Y:S01]  /*8e70*/  FMNMX.FTZ R172, R20, R9, !PT ;  /* 0x0000000914ac7209 */ /* 0x008fe20007810000 */
[----:B------:R-:W0:Y:S01]  /*8e80*/  MUFU.TANH R158, R158 ;  /* 0x0000009e009e7308 */ /* 0x000e220000002400 */
[--C-:B------:R-:W-:Y:S01]  /*8e90*/  FFMA.FTZ R186, R210, UR10, -R182.reuse ;  /* 0x0000000ad2ba7c23 */ /* 0x100fe200080108b6 */
[--C-:B------:R-:W-:Y:S01]  /*8ea0*/  FFMA.FTZ R181, R181, UR10, -R182.reuse ;  /* 0x0000000ab5b57c23 */ /* 0x100fe200080108b6 */
[----:B------:R-:W-:Y:S01]  /*8eb0*/  FMNMX.FTZ R9, R23, R172, !PT ;  /* 0x000000ac17097209 */ /* 0x000fe20007810000 */
[--C-:B------:R-:W-:Y:S01]  /*8ec0*/  FFMA.FTZ R184, R184, UR10, -R182.reuse ;  /* 0x0000000ab8b87c23 */ /* 0x100fe200080108b6 */
[--C-:B------:R-:W-:Y:S01]  /*8ed0*/  FFMA.FTZ R185, R185, UR10, -R182.reuse ;  /* 0x0000000ab9b97c23 */ /* 0x100fe200080108b6 */
[--C-:B------:R-:W-:Y:S01]  /*8ee0*/  FFMA.FTZ R187, R188, UR10, -R182.reuse ;  /* 0x0000000abcbb7c23 */ /* 0x100fe200080108b6 */
[----:B------:R-:W-:Y:S01]  /*8ef0*/  FMNMX.FTZ R172, R152, R9, !PT ;  /* 0x0000000998ac7209 */ /* 0x000fe20007810000 */
[----:B------:R-:W3:Y:S01]  /*8f00*/  MUFU.TANH R159, R159 ;  /* 0x0000009f009f7308 */ /* 0x000ee20000002400 */
[--C-:B------:R-:W-:Y:S01]  /*8f10*/  FFMA.FTZ R188, R212, UR10, -R182.reuse ;  /* 0x0000000ad4bc7c23 */ /* 0x100fe200080108b6 */
[--C-:B------:R-:W-:Y:S01]  /*8f20*/  FFMA.FTZ R191, R211, UR10, -R182.reuse ;  /* 0x0000000ad3bf7c23 */ /* 0x100fe200080108b6 */
[----:B------:R-:W-:Y:S01]  /*8f30*/  FMNMX.FTZ R9, R155, R172, !PT ;  /* 0x000000ac9b097209 */ /* 0x000fe20007810000 */
[--C-:B------:R-:W-:Y:S01]  /*8f40*/  FFMA.FTZ R172, R200, UR10, -R182.reuse ;  /* 0x0000000ac8ac7c23 */ /* 0x100fe200080108b6 */
[----:B------:R-:W-:-:S02]  /*8f50*/  FFMA.FTZ R189, R189, UR10, -R182 ;  /* 0x0000000abdbd7c23 */ /* 0x000fc400080108b6 */
[----:B-1----:R-:W-:Y:S01]  /*8f60*/  FMNMX.FTZ R174, R156, R9, !PT ;  /* 0x000000099cae7209 */ /* 0x002fe20007810000 */
[----:B------:R-:W1:Y:S03]  /*8f70*/  MUFU.TANH R160, R160 ;  /* 0x000000a000a07308 */ /* 0x000e660000002400 */
[----:B--2---:R-:W-:-:S04]  /*8f80*/  FMNMX.FTZ R9, R157, R174, !PT ;  /* 0x000000ae9d097209 */ /* 0x004fc80007810000 */
[----:B0-----:R-:W-:Y:S01]  /*8f90*/  FMNMX.FTZ R174, R158, R9, !PT ;  /* 0x000000099eae7209 */ /* 0x001fe20007810000 */
[----:B------:R-:W0:Y:S03]  /*8fa0*/  MUFU.TANH R161, R161 ;  /* 0x000000a100a17308 */ /* 0x000e260000002400 */
[----:B---3--:R-:W-:Y:S01]  /*8fb0*/  FMNMX.FTZ R9, R159, R174, !PT ;  /* 0x000000ae9f097209 */ /* 0x008fe20007810000 */
[----:B------:R-:W-:-:S04]  /*8fc0*/  FFMA.FTZ R174, R202, UR10, -R182 ;  /* 0x0000000acaae7c23 */ /* 0x000fc800080108b6 */
[----:B------:R-:W2:Y:S01]  /*8fd0*/  MUFU.TANH R162, R162 ;  /* 0x000000a200a27308 */ /* 0x000ea20000002400 */
[----:B-1----:R-:W-:-:S07]  /*8fe0*/  FMNMX.FTZ R176, R160, R9, !PT ;  /* 0x00000009a0b07209 */ /* 0x002fce0007810000 */
[----:B------:R-:W1:Y:S01]  /*8ff0*/  MUFU.TANH R163, R163 ;  /* 0x000000a300a37308 */ /* 0x000e620000002400 */
[----:B0-----:R-:W-:-:S07]  /*9000*/  FMNMX.FTZ R9, R161, R176, !PT ;  /* 0x000000b0a1097209 */ /* 0x001fce0007810000 */
[----:B------:R-:W0:Y:S01]  /*9010*/  MUFU.TANH R164, R164 ;  /* 0x000000a400a47308 */ /* 0x000e220000002400 */
[----:B--2---:R-:W-:-:S07]  /*9020*/  FMNMX.FTZ R176, R162, R9, !PT ;  /* 0x00000009a2b07209 */ /* 0x004fce0007810000 */
[----:B------:R-:W2:Y:S01]  /*9030*/  MUFU.TANH R165, R165 ;  /* 0x000000a500a57308 */ /* 0x000ea20000002400 */
[----:B-1----:R-:W-:Y:S01]  /*9040*/  FMNMX.FTZ R9, R163, R176, !PT ;  /* 0x000000b0a3097209 */ /* 0x002fe20007810000 */
[----:B------:R-:W-:-:S06]  /*9050*/  FFMA.FTZ R176, R204, UR10, -R182 ;  /* 0x0000000accb07c23 */ /* 0x000fcc00080108b6 */
[----:B------:R-:W1:Y:S01]  /*9060*/  MUFU.TANH R166, R166 ;  /* 0x000000a600a67308 */ /* 0x000e620000002400 */
[----:B0-----:R-:W-:-:S07]  /*9070*/  FMNMX.FTZ R178, R164, R9, !PT ;  /* 0x00000009a4b27209 */ /* 0x001fce0007810000 */
[----:B------:R-:W0:Y:S01]  /*9080*/  MUFU.TANH R167, R167 ;  /* 0x000000a700a77308 */ /* 0x000e220000002400 */
[----:B--2---:R-:W-:-:S07]  /*9090*/  FMNMX.FTZ R9, R165, R178, !PT ;  /* 0x000000b2a5097209 */ /* 0x004fce0007810000 */
[----:B------:R-:W2:Y:S01]  /*90a0*/  MUFU.TANH R168, R168 ;  /* 0x000000a800a87308 */ /* 0x000ea20000002400 */
[----:B-1----:R-:W-:-:S07]  /*90b0*/  FMNMX.FTZ R178, R166, R9, !PT ;  /* 0x00000009a6b27209 */ /* 0x002fce0007810000 */
[----:B------:R-:W1:Y:S01]  /*90c0*/  MUFU.TANH R169, R169 ;  /* 0x000000a900a97308 */ /* 0x000e620000002400 */
[----:B0-----:R-:W-:Y:S01]  /*90d0*/  FMNMX.FTZ R9, R167, R178, !PT ;  /* 0x000000b2a7097209 */ /* 0x001fe20007810000 */
[----:B------:R-:W-:-:S06]  /*90e0*/  FFMA.FTZ R178, R206, UR10, -R182 ;  /* 0x0000000aceb27c23 */ /* 0x000fcc00080108b6 */
[----:B------:R-:W0:Y:S01]  /*90f0*/  MUFU.TANH R170, R170 ;  /* 0x000000aa00aa7308 */ /* 0x000e220000002400 */
[----:B--2---:R-:W-:-:S07]  /*9100*/  FMNMX.FTZ R180, R168, R9, !PT ;  /* 0x00000009a8b47209 */ /* 0x004fce0007810000 */
[----:B------:R-:W2:Y:S01]  /*9110*/  MUFU.EX2 R21, R21 ;  /* 0x0000001500157308 */ /* 0x000ea20000000800 */
[----:B-1----:R-:W-:Y:S01]  /*9120*/  FMNMX.FTZ R9, R169, R180, !PT ;  /* 0x000000b4a9097209 */ /* 0x002fe20007810000 */
[----:B------:R-:W-:-:S06]  /*9130*/  FFMA.FTZ R180, R208, UR10, -R182 ;  /* 0x0000000ad0b47c23 */ /* 0x000fcc00080108b6 */
[----:B------:R-:W1:Y:S01]  /*9140*/  MUFU.EX2 R22, R22 ;  /* 0x0000001600167308 */ /* 0x000e620000000800 */
[----:B0-----:R-:W-:-:S05]  /*9150*/  FMNMX.FTZ R9, R170, R9, !PT ;  /* 0x00000009aa097209 */ /* 0x001fca0007810000 */
[----:B------:R-:W0:Y:S02]  /*9160*/  SHFL.BFLY PT, R190, R9, 0x2, 0x1f ;  /* 0x0c401f0009be7f89 */ /* 0x000e2400000e0000 */
[----:B------:R3:W4:Y:S01]  /*9170*/  MUFU.EX2 R171, R173 ;  /* 0x000000ad00ab7308 */ /* 0x0007220000000800 */
[-C--:B--2---:R-:W-:Y:S01]  /*9180*/  FMUL.FTZ R24, R24, R21.reuse ;  /* 0x0000001518187220 */ /* 0x084fe20000410000 */
[-C--:B------:R-:W-:Y:S01]  /*9190*/  FMUL.FTZ R25, R25, R21.reuse ;  /* 0x0000001519197220 */ /* 0x080fe20000410000 */
[-C--:B------:R-:W-:Y:S01]  /*91a0*/  FMUL.FTZ R28, R28, R21.reuse ;  /* 0x000000151c1c7220 */ /* 0x080fe20000410000 */
[-C--:B------:R-:W-:Y:S01]  /*91b0*/  FMUL.FTZ R29, R29, R21.reuse ;  /* 0x000000151d1d7220 */ /* 0x080fe20000410000 */
[-C--:B------:R-:W-:Y:S01]  /*91c0*/  FMUL.FTZ R32, R32, R21.reuse ;  /* 0x0000001520207220 */ /* 0x080fe20000410000 */
[-C--:B------:R-:W-:Y:S01]  /*91d0*/  FMUL.FTZ R33, R33, R21.reuse ;  /* 0x0000001521217220 */ /* 0x080fe20000410000 */
[----:B------:R-:W-:Y:S01]  /*91e0*/  FMUL.FTZ R36, R36, R21 ;  /* 0x0000001524247220 */ /* 0x000fe20000410000 */
[----:B------:R-:W2:Y:S01]  /*91f0*/  MUFU.EX2 R154, R154 ;  /* 0x0000009a009a7308 */ /* 0x000ea20000000800 */
[----:B---3--:R-:W-:Y:S01]  /*9200*/  FFMA.FTZ R173, R201, UR10, -R182 ;  /* 0x0000000ac9ad7c23 */ /* 0x008fe200080108b6 */
[----:B-1----:R-:W-:Y:S01]  /*9210*/  FFMA.FTZ R2, R21, R2, R22 ;  /* 0x0000000215027223 */ /* 0x002fe20000010016 */
[----:B------:R-:W-:-:S02]  /*9220*/  IMAD.U32 R201, RZ, RZ, UR28 ;  /* 0x0000001cffc97e24 */ /* 0x000fc4000f8e00ff */
        /* <DEDUP_REMOVED lines=10> */
[----:B0-----:R-:W-:Y:S01]  /*92d0*/  FMNMX.FTZ R194, R9, R190, !PT ;  /* 0x000000be09c27209 */ /* 0x001fe20007810000 */
[--C-:B------:R-:W-:Y:S01]  /*92e0*/  FFMA.FTZ R190, R192, UR10, -R182.reuse ;  /* 0x0000000ac0be7c23 */ /* 0x100fe200080108b6 */
[----:B------:R-:W0:Y:S01]  /*92f0*/  MUFU.EX2 R172, R172 ;  /* 0x000000ac00ac7308 */ /* 0x000e220000000800 */
[----:B------:R-:W-:Y:S01]  /*9300*/  FFMA.FTZ R192, R193, UR10, -R182 ;  /* 0x0000000ac1c07c23 */ /* 0x000fe200080108b6 */
[-C--:B------:R-:W-:Y:S01]  /*9310*/  FMUL.FTZ R56, R56, R21.reuse ;  /* 0x0000001538387220 */ /* 0x080fe20000410000 */
[----:B------:R-:W3:Y:S01]  /*9320*/  SHFL.BFLY PT, R9, R194, 0x1, 0x1f ;  /* 0x0c201f00c2097f89 */ /* 0x000ee200000e0000 */
        /* <DEDUP_REMOVED lines=22> */
[----:B------:R-:W-:Y:S01]  /*9490*/  FMUL.FTZ R96, R96, R21 ;  /* 0x0000001560607220 */ /* 0x000fe20000410000 */
[----:B---3--:R-:W-:Y:S01]  /*94a0*/  FMNMX.FTZ R9, R194, R9, !PT ;  /* 0x00000009c2097209 */ /* 0x008fe20007810000 */
[-C--:B------:R-:W-:Y:S01]  /*94b0*/  FMUL.FTZ R97, R97, R21.reuse ;  /* 0x0000001561617220 */ /* 0x080fe20000410000 */
[-C--:B------:R-:W-:Y:S01]  /*94c0*/  FMUL.FTZ R100, R100, R21.reuse ;  /* 0x0000001564647220 */ /* 0x080fe20000410000 */
[-C--:B------:R-:W-:Y:S01]  /*94d0*/  FMUL.FTZ R101, R101, R21.reuse ;  /* 0x0000001565657220 */ /* 0x080fe20000410000 */
[-C--:B------:R-:W-:Y:S01]  /*94e0*/  FMUL.FTZ R104, R104, R21.reuse ;  /* 0x0000001568687220 */ /* 0x080fe20000410000 */
[C---:B------:R-:W-:Y:S01]  /*94f0*/  FMUL.FTZ R194, R9.reuse, UR10 ;  /* 0x0000000a09c27c20 */ /* 0x040fe20008410000 */
[----:B------:R-:W3:Y:S01]  /*9500*/  MUFU.EX2 R176, R176 ;  /* 0x000000b000b07308 */ /* 0x000ee20000000800 */
[----:B------:R-:W-:Y:S01]  /*9510*/  FADD.FTZ R12, -R9, R12 ;  /* 0x0000000c090c7221 */ /* 0x000fe20000010100 */
[-C--:B------:R-:W-:Y:S01]  /*9520*/  FMUL.FTZ R105, R105, R21.reuse ;  /* 0x0000001569697220 */ /* 0x080fe20000410000 */
[----:B------:R-:W-:Y:S01]  /*9530*/  FFMA.FTZ R197, R157, UR10, -R194 ;  /* 0x0000000a9dc57c23 */ /* 0x000fe200080108c2 */
[----:B----4-:R-:W-:Y:S01]  /*9540*/  FADD.FTZ R157, R171, R2 ;  /* 0x00000002ab9d7221 */ /* 0x010fe20000010000 */
[----:B------:R-:W-:Y:S01]  /*9550*/  FMUL.FTZ R193, R12, UR10 ;  /* 0x0000000a0cc17c20 */ /* 0x000fe20008410000 */
[--C-:B------:R-:W-:Y:S01]  /*9560*/  FFMA.FTZ R12, R11, UR10, -R194.reuse ;  /* 0x0000000a0b0c7c23 */ /* 0x100fe200080108c2 */
[--C-:B------:R-:W-:Y:S01]  /*9570*/  FFMA.FTZ R11, R8, UR10, -R194.reuse ;  /* 0x0000000a080b7c23 */ /* 0x100fe200080108c2 */
[----:B--2---:R-:W-:Y:S01]  /*9580*/  FADD.FTZ R2, R154, R157 ;  /* 0x0000009d9a027221 */ /* 0x004fe20000010000 */
[----:B------:R-:W2:Y:S01]  /*9590*/  MUFU.EX2 R177, R177 ;  /* 0x000000b100b17308 */ /* 0x000ea20000000800 */
[--C-:B------:R-:W-:Y:S01]  /*95a0*/  FFMA.FTZ R13, R13, UR10, -R194.reuse ;  /* 0x0000000a0d0d7c23 */ /* 0x100fe200080108c2 */
[----:B------:R-:W-:Y:S01]  /*95b0*/  FFMA.FTZ R14, R14, UR10, -R194 ;  /* 0x0000000a0e0e7c23 */ /* 0x000fe200080108c2 */
[----:B-1----:R-:W-:Y:S01]  /*95c0*/  FADD.FTZ R157, R153, R2 ;  /* 0x00000002999d7221 */ /* 0x002fe20000010000 */
[--C-:B------:R-:W-:Y:S01]  /*95d0*/  FFMA.FTZ R15, R15, UR10, -R194.reuse ;  /* 0x0000000a0f0f7c23 */ /* 0x100fe200080108c2 */
[--C-:B------:R-:W-:Y:S01]  /*95e0*/  FFMA.FTZ R20, R20, UR10, -R194.reuse ;  /* 0x0000000a14147c23 */ /* 0x100fe200080108c2 */
[--C-:B------:R-:W-:Y:S01]  /*95f0*/  FFMA.FTZ R23, R23, UR10, -R194.reuse ;  /* 0x0000000a17177c23 */ /* 0x100fe200080108c2 */
[----:B0-----:R-:W-:Y:S01]  /*9600*/  FADD.FTZ R2, R172, R157 ;  /* 0x0000009dac027221 */ /* 0x001fe20000010000 */
[----:B------:R-:W0:Y:S01]  /*9610*/  MUFU.EX2 R178, R178 ;  /* 0x000000b200b27308 */ /* 0x000e220000000800 */
[----:B------:R-:W-:Y:S01]  /*9620*/  F2FP.F16.F32.PACK_AB R154, R153, R154 ;  /* 0x0000009a999a723e */ /* 0x000fe200000000ff */
[----:B------:R-:W-:Y:S01]  /*9630*/  FFMA.FTZ R182, R152, UR10, -R194 ;  /* 0x0000000a98b67c23 */ /* 0x000fe200080108c2 */
[----:B-----5:R-:W-:Y:S01]  /*9640*/  FADD.FTZ R157, R173, R2 ;  /* 0x00000002ad9d7221 */ /* 0x020fe20000010000 */
[--C-:B------:R-:W-:Y:S01]  /*9650*/  FFMA.FTZ R195, R155, UR10, -R194.reuse ;  /* 0x0000000a9bc37c23 */ /* 0x100fe200080108c2 */
[--C-:B------:R-:W-:Y:S01]  /*9660*/  FFMA.FTZ R196, R156, UR10, -R194.reuse ;  /* 0x0000000a9cc47c23 */ /* 0x100fe200080108c2 */
[--C-:B------:R-:W-:Y:S01]  /*9670*/  FFMA.FTZ R198, R158, UR10, -R194.reuse ;  /* 0x0000000a9ec67c23 */ /* 0x100fe200080108c2 */
[----:B------:R-:W-:Y:S01]  /*9680*/  FADD.FTZ R2, R174, R157 ;  /* 0x0000009dae027221 */ /* 0x000fe20000010000 */
[----:B------:R-:W1:Y:S01]  /*9690*/  MUFU.EX2 R179, R179 ;  /* 0x000000b300b37308 */ /* 0x000e620000000800 */
[--C-:B------:R-:W-:Y:S01]  /*96a0*/  FFMA.FTZ R199, R159, UR10, -R194.reuse ;  /* 0x0000000a9fc77c23 */ /* 0x100fe200080108c2 */
[----:B------:R-:W-:Y:S01]  /*96b0*/  FFMA.FTZ R200, R160, UR10, -R194 ;  /* 0x0000000aa0c87c23 */ /* 0x000fe200080108c2 */
[----:B------:R-:W-:Y:S01]  /*96c0*/  FADD.FTZ R157, R175, R2 ;  /* 0x00000002af9d7221 */ /* 0x000fe20000010000 */
[--C-:B------:R-:W-:Y:S01]  /*96d0*/  FFMA.FTZ R202, R161, UR10, -R194.reuse ;  /* 0x0000000aa1ca7c23 */ /* 0x100fe200080108c2 */
[--C-:B------:R-:W-:Y:S01]  /*96e0*/  FFMA.FTZ R203, R162, UR10, -R194.reuse ;  /* 0x0000000aa2cb7c23 */ /* 0x100fe200080108c2 */
[--C-:B------:R-:W-:Y:S01]  /*96f0*/  FFMA.FTZ R204, R163, UR10, -R194.reuse ;  /* 0x0000000aa3cc7c23 */ /* 0x100fe200080108c2 */
[----:B---3--:R-:W-:Y:S01]  /*9700*/  FADD.FTZ R2, R176, R157 ;  /* 0x0000009db0027221 */ /* 0x008fe20000010000 */
[----:B------:R-:W3:Y:S01]  /*9710*/  MUFU.EX2 R180, R180 ;  /* 0x000000b400b47308 */ /* 0x000ee20000000800 */
[--C-:B------:R-:W-:Y:S01]  /*9720*/  FFMA.FTZ R205, R164, UR10, -R194.reuse ;  /* 0x0000000aa4cd7c23 */ /* 0x100fe200080108c2 */
[----:B------:R-:W-:Y:S01]  /*9730*/  FFMA.FTZ R206, R165, UR10, -R194 ;  /* 0x0000000aa5ce7c23 */ /* 0x000fe200080108c2 */
[----:B--2---:R-:W-:Y:S01]  /*9740*/  FADD.FTZ R157, R177, R2 ;  /* 0x00000002b19d7221 */ /* 0x004fe20000010000 */
[--C-:B------:R-:W-:Y:S01]  /*9750*/  FFMA.FTZ R207, R166, UR10, -R194.reuse ;  /* 0x0000000aa6cf7c23 */ /* 0x100fe200080108c2 */
[----:B------:R-:W-:Y:S01]  /*9760*/  @!P0 VIADD R152, R201, 0x22840 ;  /* 0x00022840c9988836 */ /* 0x000fe20000000000 */
[----:B------:R-:W-:Y:S01]  /*9770*/  IADD3 R8, -R19, 0xb, RZ ;  /* 0x0000000b13087810 */ /* 0x000fe20007ffe1ff */
[----:B0-----:R-:W-:Y:S01]  /*9780*/  FADD.FTZ R2, R178, R157 ;  /* 0x0000009db2027221 */ /* 0x001fe20000010000 */
[----:B------:R-:W0:Y:S01]  /*9790*/  MUFU.EX2 R183, R183 ;  /* 0x000000b700b77308 */ /* 0x000e220000000800 */
[----:B------:R-:W-:Y:S01]  /*97a0*/  FFMA.FTZ R167, R167, UR10, -R194 ;  /* 0x0000000aa7a77c23 */ /* 0x000fe200080108c2 */
[----:B------:R-:W-:Y:S01]  /*97b0*/  @!P0 PRMT R152, RZ, 0x654, R152 ;  /* 0x00000654ff988816 */ /* 0x000fe20000000098 */
[----:B-1----:R-:W-:Y:S01]  /*97c0*/  FADD.FTZ R157, R179, R2 ;  /* 0x00000002b39d7221 */ /* 0x002fe20000010000 */
[-C--:B------:R-:W-:Y:S01]  /*97d0*/  FMUL.FTZ R108, R108, R21.reuse ;  /* 0x000000156c6c7220 */ /* 0x080fe20000410000 */
[-C--:B------:R-:W-:Y:S01]  /*97e0*/  FMUL.FTZ R109, R109, R21.reuse ;  /* 0x000000156d6d7220 */ /* 0x080fe20000410000 */
[-C--:B------:R-:W-:Y:S01]  /*97f0*/  FMUL.FTZ R112, R112, R21.reuse ;  /* 0x0000001570707220 */ /* 0x080fe20000410000 */
[-C--:B------:R-:W-:Y:S01]  /*9800*/  FMUL.FTZ R113, R113, R21.reuse ;  /* 0x0000001571717220 */ /* 0x080fe20000410000 */
[----:B------:R-:W1:Y:S01]  /*9810*/  MUFU.EX2 R186, R186 ;  /* 0x000000ba00ba7308 */ /* 0x000e620000000800 */
        /* <DEDUP_REMOVED lines=25> */
[--C-:B------:R-:W-:Y:S01]  /*99b0*/  FFMA.FTZ R155, R168, UR10, -R194.reuse ;  /* 0x0000000aa89b7c23 */ /* 0x100fe200080108c2 */
[----:B------:R2:W-:Y:S06]  /*99c0*/  BAR.ARV R8, 0x100 ;  /* 0x000400080000751d */ /* 0x0005ec0000002000 */
[----:B------:R-:W3:Y:S01]  /*99d0*/  MUFU.EX2 R187, R187 ;  /* 0x000000bb00bb7308 */ /* 0x000ee20000000800 */
[----:B0-----:R-:W-:Y:S01]  /*99e0*/  FADD.FTZ R2, R184, R157 ;  /* 0x0000009db8027221 */ /* 0x001fe20000010000 */
[----:B------:R0:W-:Y:S01]  /*99f0*/  @!P0 SYNCS.ARRIVE.TRANS64.RED.A1T0 RZ, [R152+URZ], RZ ;  /* 0x000000ff98ff89a7 */ /* 0x0001e2000810043f */
[--C-:B------:R-:W-:Y:S01]  /*9a00*/  FFMA.FTZ R169, R169, UR10, -R194.reuse ;  /* 0x0000000aa9a97c23 */ /* 0x100fe200080108c2 */
[----:B------:R-:W-:Y:S01]  /*9a10*/  FFMA.FTZ R194, R170, UR10, -R194 ;  /* 0x0000000aaac27c23 */ /* 0x000fe200080108c2 */
[----:B------:R-:W-:-:S02]  /*9a20*/  F2FP.F16.F32.PACK_AB R158, R175, R174 ;  /* 0x000000aeaf9e723e */ /* 0x000fc400000000ff */
[----:B------:R-:W-:Y:S01]  /*9a30*/  F2FP.F16.F32.PACK_AB R156, R173, R172 ;  /* 0x000000acad9c723e */ /* 0x000fe200000000ff */
[----:B------:R-:W4:Y:S01]  /*9a40*/  MUFU.EX2 R188, R188 ;  /* 0x000000bc00bc7308 */ /* 0x000f220000000800 */
[----:B-1----:R-:W-:Y:S01]  /*9a50*/  FADD.FTZ R2, R185, R2 ;  /* 0x00000002b9027221 */ /* 0x002fe20000010000 */
[----:B0-----:R-:W-:Y:S02]  /*9a60*/  F2FP.F16.F32.PACK_AB R152, R171, R22 ;  /* 0x00000016ab98723e */ /* 0x001fe400000000ff */
[----:B------:R-:W-:Y:S02]  /*9a70*/  F2FP.F16.F32.PACK_AB R160, R177, R176 ;  /* 0x000000b0b1a0723e */ /* 0x000fe400000000ff */
[----:B------:R-:W-:Y:S02]  /*9a80*/  F2FP.F16.F32.PACK_AB R162, R179, R178 ;  /* 0x000000b2b3a2723e */ /* 0x000fe400000000ff */
[----:B------:R-:W0:Y:S01]  /*9a90*/  MUFU.EX2 R190, R190 ;  /* 0x000000be00be7308 */ /* 0x000e220000000800 */
[----:B---3--:R-:W-:Y:S01]  /*9aa0*/  FADD.FTZ R157, R187, R2 ;  /* 0x00000002bb9d7221 */ /* 0x008fe20000010000 */
[----:B------:R-:W-:-:S02]  /*9ab0*/  F2FP.F16.F32.PACK_AB R164, R183, R180 ;  /* 0x000000b4b7a4723e */ /* 0x000fc400000000ff */
[----:B------:R-:W-:Y:S02]  /*9ac0*/  F2FP.F16.F32.PACK_AB R166, R181, R186 ;  /* 0x000000bab5a6723e */ /* 0x000fe400000000ff */
[----:B------:R-:W-:Y:S02]  /*9ad0*/  F2FP.F16.F32.PACK_AB R168, R185, R184 ;  /* 0x000000b8b9a8723e */ /* 0x000fe400000000ff */
[----:B------:R-:W1:Y:S01]  /*9ae0*/  MUFU.EX2 R193, R193 ;  /* 0x000000c100c17308 */ /* 0x000e620000000800 */
[C---:B----4-:R-:W-:Y:S01]  /*9af0*/  FADD.FTZ R157, R188.reuse, R157 ;  /* 0x0000009dbc9d7221 */ /* 0x050fe20000010000 */
[----:B------:R-:W-:-:S06]  /*9b00*/  F2FP.F16.F32.PACK_AB R170, R188, R187 ;  /* 0x000000bbbcaa723e */ /* 0x000fcc00000000ff */
[----:B------:R-:W3:Y:S01]  /*9b10*/  MUFU.EX2 R12, R12 ;  /* 0x0000000c000c7308 */ /* 0x000ee20000000800 */
[----:B0-----:R-:W-:-:S07]  /*9b20*/  FADD.FTZ R2, R190, R157 ;  /* 0x0000009dbe027221 */ /* 0x001fce0000010000 */
[----:B------:R-:W0:Y:S01]  /*9b30*/  MUFU.EX2 R191, R191 ;  /* 0x000000bf00bf7308 */ /* 0x000e220000000800 */
[-C--:B-1----:R-:W-:Y:S01]  /*9b40*/  FMUL.FTZ R26, R26, R193.reuse ;  /* 0x000000c11a1a7220 */ /* 0x082fe20000410000 */
[-C--:B------:R-:W-:Y:S01]  /*9b50*/  FMUL.FTZ R27, R27, R193.reuse ;  /* 0x000000c11b1b7220 */ /* 0x080fe20000410000 */
[-C--:B------:R-:W-:Y:S01]  /*9b60*/  FMUL.FTZ R30, R30, R193.reuse ;  /* 0x000000c11e1e7220 */ /* 0x080fe20000410000 */
[-C--:B------:R-:W-:Y:S01]  /*9b70*/  FMUL.FTZ R31, R31, R193.reuse ;  /* 0x000000c11f1f7220 */ /* 0x080fe20000410000 */
[-C--:B------:R-:W-:Y:S01]  /*9b80*/  FMUL.FTZ R34, R34, R193.reuse ;  /* 0x000000c122227220 */ /* 0x080fe20000410000 */
[-C--:B------:R-:W-:Y:S01]  /*9b90*/  FMUL.FTZ R35, R35, R193.reuse ;  /* 0x000000c123237220 */ /* 0x080fe20000410000 */
[-C--:B------:R-:W-:Y:S01]  /*9ba0*/  FMUL.FTZ R38, R38, R193.reuse ;  /* 0x000000c126267220 */ /* 0x080fe20000410000 */
[----:B------:R-:W1:Y:S01]  /*9bb0*/  MUFU.EX2 R11, R11 ;  /* 0x0000000b000b7308 */ /* 0x000e620000000800 */
[----:B---3--:R-:W-:Y:S01]  /*9bc0*/  FFMA.FTZ R0, R193, R0, R12 ;  /* 0x00000000c1007223 */ /* 0x008fe2000001000c */
        /* <DEDUP_REMOVED lines=75> */
[----:B------:R-:W-:Y:S01]  /*a080*/  FMUL.FTZ R151, R151, R193 ;  /* 0x000000c197977220 */ /* 0x000fe20000410000 */
[----:B------:R-:W-:-:S02]  /*a090*/  F2FP.F16.F32.PACK_AB R157, R20, R15 ;  /* 0x0000000f149d723e */ /* 0x000fc400000000ff */
[----:B------:R-:W3:Y:S01]  /*a0a0*/  MUFU.EX2 R197, R197 ;  /* 0x000000c500c57308 */ /* 0x000ee20000000800 */
[----:B0-----:R-:W-:Y:S01]  /*a0b0*/  FADD.FTZ R153, R195, R0 ;  /* 0x00000000c3997221 */ /* 0x001fe20000010000 */
[----:B------:R-:W-:-:S06]  /*a0c0*/  F2FP.F16.F32.PACK_AB R159, R182, R23 ;  /* 0x00000017b69f723e */ /* 0x000fcc00000000ff */
[----:B------:R-:W0:Y:S01]  /*a0d0*/  MUFU.EX2 R198, R198 ;  /* 0x000000c600c67308 */ /* 0x000e220000000800 */
[C---:B-1----:R-:W-:Y:S01]  /*a0e0*/  FADD.FTZ R0, R196.reuse, R153 ;  /* 0x00000099c4007221 */ /* 0x042fe20000010000 */
[----:B------:R-:W-:-:S06]  /*a0f0*/  F2FP.F16.F32.PACK_AB R161, R196, R195 ;  /* 0x000000c3c4a1723e */ /* 0x000fcc00000000ff */
[----:B------:R-:W1:Y:S01]  /*a100*/  MUFU.EX2 R199, R199 ;  /* 0x000000c700c77308 */ /* 0x000e620000000800 */
[----:B---3--:R-:W-:-:S07]  /*a110*/  FADD.FTZ R153, R197, R0 ;  /* 0x00000000c5997221 */ /* 0x008fce0000010000 */
[----:B------:R-:W3:Y:S01]  /*a120*/  MUFU.EX2 R200, R200 ;  /* 0x000000c800c87308 */ /* 0x000ee20000000800 */
[C---:B0-----:R-:W-:Y:S01]  /*a130*/  FADD.FTZ R0, R198.reuse, R153 ;  /* 0x00000099c6007221 */ /* 0x041fe20000010000 */
[----:B------:R-:W-:-:S06]  /*a140*/  F2FP.F16.F32.PACK_AB R163, R198, R197 ;  /* 0x000000c5c6a3723e */ /* 0x000fcc00000000ff */
[----:B------:R-:W0:Y:S01]  /*a150*/  MUFU.EX2 R202, R202 ;  /* 0x000000ca00ca7308 */ /* 0x000e220000000800 */
[----:B-1----:R-:W-:-:S07]  /*a160*/  FADD.FTZ R153, R199, R0 ;  /* 0x00000000c7997221 */ /* 0x002fce0000010000 */
[----:B------:R-:W1:Y:S01]  /*a170*/  MUFU.EX2 R203, R203 ;  /* 0x000000cb00cb7308 */ /* 0x000e620000000800 */
[C---:B---3--:R-:W-:Y:S01]  /*a180*/  FADD.FTZ R153, R200.reuse, R153 ;  /* 0x00000099c8997221 */ /* 0x048fe20000010000 */
[----:B------:R-:W-:-:S06]  /*a190*/  F2FP.F16.F32.PACK_AB R165, R200, R199 ;  /* 0x000000c7c8a5723e */ /* 0x000fcc00000000ff */
[----:B------:R-:W3:Y:S01]  /*a1a0*/  MUFU.EX2 R204, R204 ;  /* 0x000000cc00cc7308 */ /* 0x000ee20000000800 */
[----:B0-----:R-:W-:-:S07]  /*a1b0*/  FADD.FTZ R0, R202, R153 ;  /* 0x00000099ca007221 */ /* 0x001fce0000010000 */
[----:B------:R-:W0:Y:S01]  /*a1c0*/  MUFU.EX2 R205, R205 ;  /* 0x000000cd00cd7308 */ /* 0x000e220000000800 */
[----:B-1----:R-:W-:-:S07]  /*a1d0*/  FADD.FTZ R153, R203, R0 ;  /* 0x00000000cb997221 */ /* 0x002fce0000010000 */
[----:B------:R-:W1:Y:S01]  /*a1e0*/  MUFU.EX2 R206, R206 ;  /* 0x000000ce00ce7308 */ /* 0x000e620000000800 */
[----:B---3--:R-:W-:-:S07]  /*a1f0*/  FADD.FTZ R0, R204, R153 ;  /* 0x00000099cc007221 */ /* 0x008fce0000010000 */
[----:B------:R-:W3:Y:S01]  /*a200*/  MUFU.EX2 R207, R207 ;  /* 0x000000cf00cf7308 */ /* 0x000ee20000000800 */
[----:B0-----:R-:W-:-:S07]  /*a210*/  FADD.FTZ R153, R205, R0 ;  /* 0x00000000cd997221 */ /* 0x001fce0000010000 */
[----:B------:R0:W4:Y:S01]  /*a220*/  MUFU.EX2 R21, R167 ;  /* 0x000000a700157308 */ /* 0x0001220000000800 */
[----:B-1----:R-:W-:Y:S01]  /*a230*/  FADD.FTZ R0, R206, R153 ;  /* 0x00000099ce007221 */ /* 0x002fe20000010000 */
[----:B------:R-:W-:-:S06]  /*a240*/  F2FP.F16.F32.PACK_AB R153, R11, R12 ;  /* 0x0000000c0b99723e */ /* 0x000fcc00000000ff */
[----:B------:R1:W5:Y:S01]  /*a250*/  MUFU.EX2 R22, R155 ;  /* 0x0000009b00167308 */ /* 0x0003620000000800 */
[----:B---3--:R-:W-:Y:S01]  /*a260*/  FADD.FTZ R0, R207, R0 ;  /* 0x00000000cf007221 */ /* 0x008fe20000010000 */
[----:B0-----:R-:W-:Y:S02]  /*a270*/  F2FP.F16.F32.PACK_AB R167, R203, R202 ;  /* 0x000000cacba7723e */ /* 0x001fe400000000ff */
[----:B------:R-:W-:-:S04]  /*a280*/  F2FP.F16.F32.PACK_AB R171, R207, R206 ;  /* 0x000000cecfab723e */ /* 0x000fc800000000ff */
[----:B------:R0:W3:Y:S01]  /*a290*/  MUFU.EX2 R175, R169 ;  /* 0x000000a900af7308 */ /* 0x0000e20000000800 */
[----:B----4-:R-:W-:Y:S01]  /*a2a0*/  FADD.FTZ R11, R21, R0 ;  /* 0x00000000150b7221 */ /* 0x010fe20000010000 */
[----:B-1----:R-:W-:-:S06]  /*a2b0*/  F2FP.F16.F32.PACK_AB R155, R14, R13 ;  /* 0x0000000d0e9b723e */ /* 0x002fcc00000000ff */
[----:B------:R-:W1:Y:S01]  /*a2c0*/  MUFU.EX2 R189, R189 ;  /* 0x000000bd00bd7308 */ /* 0x000e620000000800 */
[C---:B-----5:R-:W-:Y:S01]  /*a2d0*/  FADD.FTZ R0, R22.reuse, R11 ;  /* 0x0000000b16007221 */ /* 0x060fe20000010000 */
[----:B0-----:R-:W-:Y:S02]  /*a2e0*/  F2FP.F16.F32.PACK_AB R169, R205, R204 ;  /* 0x000000cccda9723e */ /* 0x001fe400000000ff */
[----:B------:R-:W-:-:S04]  /*a2f0*/  F2FP.F16.F32.PACK_AB R173, R22, R21 ;  /* 0x0000001516ad723e */ /* 0x000fc800000000ff */
[----:B------:R-:W0:Y:S01]  /*a300*/  MUFU.EX2 R194, R194 ;  /* 0x000000c200c27308 */ /* 0x000e220000000800 */
[----:B---3--:R-:W-:Y:S01]  /*a310*/  FADD.FTZ R11, R175, R0 ;  /* 0x00000000af0b7221 */ /* 0x008fe20000010000 */
[C---:B-1----:R-:W-:Y:S01]  /*a320*/  FADD.FTZ R2, R189.reuse, R2 ;  /* 0x00000002bd027221 */ /* 0x042fe20000010000 */
[----:B------:R-:W-:Y:S02]  /*a330*/  F2FP.F16.F32.PACK_AB R174, R189, R192 ;  /* 0x000000c0bdae723e */ /* 0x000fe400000000ff */
[C---:B0-----:R-:W-:Y:S01]  /*a340*/  FADD.FTZ R0, R194.reuse, R11 ;  /* 0x0000000bc2007221 */ /* 0x041fe20000010000 */
[----:B------:R-:W-:Y:S01]  /*a350*/  F2FP.F16.F32.PACK_AB R175, R194, R175 ;  /* 0x000000afc2af723e */ /* 0x000fe200000000ff */
[----:B--2---:R-:W-:Y:S06]  /*a360*/  @P2 BRA `(.L_x_10900) ;  /* 0x0000000000042947 */ /* 0x004fec0003800000 */
[----:B------:R-:W-:Y:S01]  /*a370*/  BPT.TRAP 0x1 ;  /* 0x000000040000795c */ /* 0x000fe20000300000 */
.L_x_10900:
[----:B------:R-:W-:Y:S01]  /*a380*/  PLOP3.LUT P3, PT, PT, PT, UP0, 0x40, 0x0 ;  /* 0x000000000000781c */ /* 0x000fe20003f6e808 */
[----:B------:R0:W1:-:S12]  /*a390*/  SYNCS.PHASECHK.TRANS64.TRYWAIT P2, [UR28+0x22850], R6 ;  /* 0x02285006ff0075a7 */ /* 0x000058000804015c */
[----:B0-----:R-:W-:Y:S05]  /*a3a0*/  @P3 BRA `(.L_x_10901) ;  /* 0x0000000000043947 */ /* 0x001fea0003800000 */
[----:B------:R-:W-:Y:S01]  /*a3b0*/  BPT.TRAP 0x1 ;  /* 0x000000040000795c */ /* 0x000fe20000300000 */
.L_x_10901:
[----:B-1----:R-:W-:Y:S05]  /*a3c0*/  @P2 BRA `(.L_x_10902) ;  /* 0x0000000000082947 */ /* 0x002fea0003800000 */
[----:B------:R-:W0:Y:S02]  /*a3d0*/  SYNCS.PHASECHK.TRANS64.TRYWAIT P2, [UR28+0x22850], R6 ;  /* 0x02285006ff0075a7 */ /* 0x000e24000804015c */
[----:B0-----:R-:W-:Y:S05]  /*a3e0*/  @!P2 BRA `(.L_x_10903) ;  /* 0x000000a8005ca947 */ /* 0x001fea0003800000 */
.L_x_10902:
[----:B------:R2:W-:Y:S01]  /*a3f0*/  BAR.SYNC.DEFER_BLOCKING R5, 0x100 ;  /* 0x000400050000751d */ /* 0x0005e20000010000 */
[----:B------:R-:W-:Y:S01]  /*a400*/  UIMAD UR11, UR4, 0xc00, UR24 ;  /* 0x00000c00040b78a4 */ /* 0x000fe2000f8e0218 */
[----:B0-----:R-:W-:Y:S02]  /*a410*/  @!P0 VIADD R201, R201, 0x22860 ;  /* 0x00022860c9c98836 */ /* 0x001fe40000000000 */
[----:B------:R-:W-:Y:S02]  /*a420*/  IMAD.MOV.U32 R12, RZ, RZ, R9 ;  /* 0x000000ffff0c7224 */ /* 0x000fe400078e0009 */
[----:B------:R-:W-:Y:S01]  /*a430*/  UMOV UR15, 0x40000040 ;  /* 0x40000040000f7882 */ /* 0x000fe20000000000 */
[----:B------:R-:W-:Y:S01]  /*a440*/  @!P0 PRMT R201, RZ, 0x654, R201 ;  /* 0x00000654ffc98816 */ /* 0x000fe200000000c9 */
[----:B------:R-:W-:Y:S01]  /*a450*/  UMOV UR14, UR11 ;  /* 0x0000000b000e7c82 */ /* 0x000fe20008000000 */
        /* <DEDUP_REMOVED lines=36> */
[----:B------:R-:W-:-:S07]  /*a6a0*/  IMAD.MOV.U32 R6, RZ, RZ, R7 ;  /* 0x000000ffff067224 */ /* 0x000fce00078e0007 */
.L_x_10895:
[----:B------:R-:W-:-:S13]  /*a6b0*/  ISETP.GE.AND P1, PT, R6, UR37, PT ;  /* 0x0000002506007c0c */ /* 0x000fda000bf26270 */
[----:B------:R-:W-:Y:S05]  /*a6c0*/  @!P1 BRA `(.L_x_10905) ;  /* 0x0000003400789947 */ /* 0x000fea0003800000 */
[----:B------:R-:W-:Y:S01]  /*a6d0*/  IMAD.MOV.U32 R12, RZ, RZ, R9 ;  /* 0x000000ffff0c7224 */ /* 0x000fe200078e0009 */
[----:B------:R-:W-:Y:S01]  /*a6e0*/  ULDC UR26, c[0x0][0x9e4] ;  /* 0x00027900001a7ab9 */ /* 0x000fe20000000800 */
[----:B------:R-:W-:Y:S01]  /*a6f0*/  IMAD.MOV.U32 R11, RZ, RZ, R10 ;  /* 0x000000ffff0b7224 */ /* 0x000fe200078e000a */
[----:B------:R-:W-:Y:S01]  /*a700*/  ULDC UR27, c[0x0][0x288] ;  /* 0x0000a200001b7ab9 */ /* 0x000fe20000000800 */
[----:B------:R-:W-:Y:S01]  /*a710*/  ULDC UR28, c[0x0][0x2f0] ;  /* 0x0000bc00001c7ab9 */ /* 0x000fe20000000800 */
[----:B------:R-:W-:Y:S01]  /*a720*/  ULDC UR29, c[0x0][0x9d8] ;  /* 0x00027600001d7ab9 */ /* 0x000fe20000000800 */
[----:B------:R-:W-:Y:S01]  /*a730*/  ULDC UR25, c[0x0][0x988] ;  /* 0x0002620000197ab9 */ /* 0x000fe20000000800 */
[----:B------:R-:W-:-:S05]  /*a740*/  ULDC UR30, c[0x0][0x9e0] ;  /* 0x00027800001e7ab9 */ /* 0x000fca0000000800 */
.L_x_10922:
[----:B------:R-:W-:Y:S01]  /*a750*/  UIADD3 UR4, UR4, 0x1, URZ ;  /* 0x0000000104047890 */ /* 0x000fe2000fffe03f */
[----:B------:R-:W-:-:S03]  /*a760*/  PLOP3.LUT P1, PT, PT, PT, UP0, 0x40, 0x0 ;  /* 0x000000000000781c */ /* 0x000fc60003f2e808 */
[----:B------:R-:W-:-:S04]  /*a770*/  UISETP.NE.AND UP3, UPT, UR4, 0x2, UPT ;  /* 0x000000020400788c */ /* 0x000fc8000bf65270 */
[----:B------:R-:W-:Y:S02]  /*a780*/  USEL UR10, URZ, 0x1, UP3 ;  /* 0x000000013f0a7887 */ /* 0x000fe40009800000 */
[----:B------:R-:W-:Y:S02]  /*a790*/  USEL UR4, UR4, URZ, UP3 ;  /* 0x0000003f04047287 */ /* 0x000fe40009800000 */
[----:B------:R-:W-:Y:S02]  /*a7a0*/  ULOP3.LUT UR5, UR5, UR10, URZ, 0x3c, !UPT ;  /* 0x0000000a05057292 */ /* 0x000fe4000f8e3c3f */
[----:B---3--:R-:W-:Y:S10]  /*a7b0*/  @P1 BRA `(.L_x_10906) ;  /* 0x0000000000041947 */ /* 0x008ff40003800000 */
[----:B------:R-:W-:Y:S01]  /*a7c0*/  BPT.TRAP 0x1 ;  /* 0x000000040000795c */ /* 0x000fe20000300000 */
.L_x_10906:
[----:B------:R-:W-:Y:S01]  /*a7d0*/  PLOP3.LUT P2, PT, PT, PT, UP0, 0x40, 0x0 ;  /* 0x000000000000781c */ /* 0x000fe20003f4e808 */
[----:B------:R-:W-:Y:S01]  /*a7e0*/  ULEA UR31, UR4, UR38, 0x3 ;  /* 0x00000026041f7291 */ /* 0x000fe2000f8e183f */
[----:B------:R-:W-:-:S05]  /*a7f0*/  IMAD.U32 R7, RZ, RZ, UR5 ;  /* 0x00000005ff077e24 */ /* 0x000fca000f8e00ff */
[----:B------:R-:W-:-:S04]  /*a800*/  SHF.L.U32 R7, R7, 0x1f, RZ ;  /* 0x0000001f07077819 */ /* 0x000fc800000006ff */
[----:B------:R0:W3:Y:S02]  /*a810*/  SYNCS.PHASECHK.TRANS64.TRYWAIT P1, [UR31+0x22830], R7 ;  /* 0x02283007ff0075a7 */ /* 0x0000e4000802015f */
[----:B------:R-:W-:Y:S05]  /*a820*/  @P2 BRA `(.L_x_10907) ;  /* 0x0000000000042947 */ /* 0x000fea0003800000 */
[----:B------:R-:W-:Y:S01]  /*a830*/  BPT.TRAP 0x1 ;  /* 0x000000040000795c */ /* 0x000fe20000300000 */
.L_x_10907:
[----:B---3--:R-:W-:Y:S05]  /*a840*/  @P1 BRA `(.L_x_10908) ;  /* 0x0000000000081947 */ /* 0x008fea0003800000 */
[----:B------:R-:W3:Y:S02]  /*a850*/  SYNCS.PHASECHK.TRANS64.TRYWAIT P1, [UR31+0x22830], R7 ;  /* 0x02283007ff0075a7 */ /* 0x000ee4000802015f */
[----:B---3--:R-:W-:Y:S05]  /*a860*/  @!P1 BRA `(.L_x_10909) ;  /* 0x000000a400509947 */ /* 0x008fea0003800000 */
.L_x_10908:
[----:B------:R-:W-:Y:S01]  /*a870*/  UIMAD UR22, UR4, 0x300, UR6 ;  /* 0x00000300041678a4 */ /* 0x000fe2000f8e0206 */
[----:B-1----:R-:W-:Y:S01]  /*a880*/  WARPGROUP.ARRIVE ;  /* 0x00000000000079c5 */ /* 0x002fe20000000000 */
[----:B------:R-:W-:Y:S01]  /*a890*/  UMOV UR23, 0x40000040 ;  /* 0x4000004000177882 */ /* 0x000fe20000000000 */
[----:B------:R-:W-:Y:S01]  /*a8a0*/  UMOV UR11, 0x40000040 ;  /* 0x40000040000b7882 */ /* 0x000fe20000000000 */
[----:B------:R-:W-:Y:S01]  /*a8b0*/  UIADD3 UR10, UR22, 0x2, URZ ;  /* 0x00000002160a7890 */ /* 0x000fe2000fffe03f */
[----:B------:R-:W-:Y:S01]  /*a8c0*/  PLOP3.LUT P1, PT, PT, PT, UP1, 0x80, 0x0 ;  /* 0x000000000000781c */ /* 0x000fe20003f2f018 */
[----:B------:R-:W-:Y:S01]  /*a8d0*/  UIADD3 UR14, UR22, 0x4, URZ ;  /* 0x00000004160e7890 */ /* 0x000fe2000fffe03f */
[----:B------:R-:W-:Y:S01]  /*a8e0*/  PLOP3.LUT P2, PT, PT, PT, UP1, 0x80, 0x0 ;  /* 0x000000000000781c */ /* 0x000fe20003f4f018 */
[----:B------:R-:W-:Y:S01]  /*a8f0*/  UMOV UR15, 0x40000040 ;  /* 0x40000040000f7882 */ /* 0x000fe20000000000 */
[----:B------:R-:W-:Y:S01]  /*a900*/  HGMMA.64x96x16.F32 R152, gdesc[UR20], RZ, !UPT, gsb0 ;  /* 0x01600000149879f0 */ /* 0x000fe2000c0008ff */
[----:B------:R-:W-:Y:S01]  /*a910*/  UIADD3 UR18, UR22, 0x6, URZ ;  /* 0x0000000616127890 */ /* 0x000fe2000fffe03f */
[----:B------:R-:W-:Y:S01]  /*a920*/  UMOV UR19, 0x40000040 ;  /* 0x4000004000137882 */ /* 0x000fe20000000000 */
[----:B------:R-:W-:-:S02]  /*a930*/  WARPGROUP.DEPBAR.LE gsb0, 0x0 ;  /* 0x00008000000079c5 */ /* 0x000fc40000010000 */
[----:B------:R-:W-:-:S06]  /*a940*/  WARPGROUP.ARRIVE ;  /* 0x00000000000079c5 */ /* 0x000fcc0000000000 */
[----:B------:R-:W-:Y:S01]  /*a950*/  HGMMA.64x96x16.F32 R152, gdesc[UR8], R152, gsb0 ;  /* 0x01600000089879f0 */ /* 0x000fe20008000898 */
[----:B------:R-:W-:Y:S02]  /*a960*/  @UP1 ULDC UR10, c[0x0][0x44c] ;  /* 0x00011300000a1ab9 */ /* 0x000fe40000000800 */
[----:B------:R-:W-:Y:S01]  /*a970*/  @P1 IMAD.HI.U32 R14, R4, UR10, RZ ;  /* 0x0000000a040e1c27 */ /* 0x000fe2000f8e00ff */
[----:B------:R-:W-:Y:S01]  /*a980*/  @UP1 ULDC UR10, c[0x0][0x450] ;  /* 0x00011400000a1ab9 */ /* 0x000fe20000000800 */
        /* <DEDUP_REMOVED lines=13> */
[----:B------:R-:W-:Y:S01]  /*aa60*/  FMUL.FTZ R204, R160, UR29 ;  /* 0x0000001da0cc7c20 */ /* 0x000fe20008410000 */
[----:B------:R-:W-:Y:S01]  /*aa70*/  FMUL.FTZ R160, R179, UR29 ;  /* 0x0000001db3a07c20 */ /* 0x000fe20008410000 */
[----:B---3--:R-:W-:Y:S01]  /*aa80*/  FMUL.FTZ R10, R155, UR29 ;  /* 0x0000001d9b0a7c20 */ /* 0x008fe20008410000 */
[----:B------:R-:W-:Y:S01]  /*aa90*/  FMUL.FTZ R179, R180, UR29 ;  /* 0x0000001db4b37c20 */ /* 0x000fe20008410000 */
[----:B------:R-:W-:Y:S01]  /*aaa0*/  FMUL.FTZ R155, R171, UR29 ;  /* 0x0000001dab9b7c20 */ /* 0x000fe20008410000 */
[----:B------:R-:W-:Y:S01]  /*aab0*/  FMUL.FTZ R180, R181, UR29 ;  /* 0x0000001db5b47c20 */ /* 0x000fe20008410000 */
[----:B------:R-:W-:Y:S01]  /*aac0*/  FMUL.FTZ R211, R176, UR29 ;  /* 0x0000001db0d37c20 */ /* 0x000fe20008410000 */
[----:B------:R-:W-:Y:S01]  /*aad0*/  FMUL.FTZ R181, R184, UR29 ;  /* 0x0000001db8b57c20 */ /* 0x000fe20008410000 */
[----:B------:R-:W1:Y:S01]  /*aae0*/  SHFL.IDX PT, R171, R188, RZ, 0x1c1f ;  /* 0x001c1fffbcab7589 */ /* 0x000e6200000e0000 */
[----:B------:R-:W-:Y:S01]  /*aaf0*/  FMUL.FTZ R184, R189, UR29 ;  /* 0x0000001dbdb87c20 */ /* 0x000fe20008410000 */
[----:B------:R-:W-:-:S02]  /*ab00*/  IMAD.U32 R176, RZ, RZ, UR31 ;  /* 0x0000001fffb07e24 */ /* 0x000fc4000f8e00ff */
[----:B------:R-:W-:Y:S01]  /*ab10*/  FMUL.FTZ R13, R152, UR29 ;  /* 0x0000001d980d7c20 */ /* 0x000fe20008410000 */
[----:B------:R-:W-:Y:S02]  /*ab20*/  IMAD R189, R6, -0x60, RZ ;  /* 0xffffffa006bd7824 */ /* 0x000fe400078e02ff */
        /* <DEDUP_REMOVED lines=8> */
[----:B--2---:R-:W-:Y:S01]  /*abb0*/  FMUL.FTZ R201, R157, UR29 ;  /* 0x0000001d9dc97c20 */ /* 0x004fe20008410000 */
        /* <DEDUP_REMOVED lines=11> */
[----:B------:R-:W-:-:S02]  /*ac70*/  @!P0 VIADD R14, R176, 0x22840 ;  /* 0x00022840b00e8836 */ /* 0x000fc40000000000 */
        /* <DEDUP_REMOVED lines=16> */
[----:B------:R-:W-:Y:S01]  /*ad80*/  @!P0 PRMT R14, RZ, 0x654, R14 ;  /* 0x00000654ff0e8816 */ /* 0x000fe2000000000e */
[----:B------:R-:W-:Y:S01]  /*ad90*/  IMAD R15, R3, -0x2, R170 ;  /* 0xfffffffe030f7824 */ /* 0x000fe200078e02aa */
[----:B------:R-:W2:Y:S01]  /*ada0*/  MUFU.TANH R13, R13 ;  /* 0x0000000d000d7308 */ /* 0x000ea20000002400 */
[----:B------:R3:W-:Y:S06]  /*adb0*/  BAR.ARV R8, 0x100 ;  /* 0x000400080000751d */ /* 0x0007ec0000002000 */
[----:B------:R4:W-:Y:S01]  /*adc0*/  @!P0 SYNCS.ARRIVE.TRANS64.RED.A1T0 RZ, [R14+URZ], RZ ;  /* 0x000000ff0eff89a7 */ /* 0x0009e2000810043f */
[----:B------:R-:W0:Y:S01]  /*add0*/  MUFU.TANH R200, R200 ;  /* 0x000000c800c87308 */ /* 0x000e220000002400 */
[C---:B------:R-:W-:Y:S01]  /*ade0*/  VIADD R190, R15.reuse, 0xffffffff ;  /* 0xffffffff0fbe7836 */ /* 0x040fe20000000000 */
[----:B----4-:R-:W-:-:S06]  /*adf0*/  IADD3 R14, R15, -UR27, R18 ;  /* 0x8000001b0f0e7c10 */ /* 0x010fcc000fffe012 */
[----:B------:R-:W4:Y:S01]  /*ae00*/  MUFU.TANH R9, R9 ;  /* 0x0000000900097308 */ /* 0x000f220000002400 */
[C---:B------:R-:W-:Y:S02]  /*ae10*/  VIADD R195, R14.reuse, UR30 ;  /* 0x0000001e0ec37c36 */ /* 0x040fe40008000000 */
[----:B------:R-:W-:-:S05]  /*ae20*/  VIADD R196, R14, UR7 ;  /* 0x000000070ec47c36 */ /* 0x000fca0008000000 */
[----:B------:R-:W0:Y:S01]  /*ae30*/  MUFU.TANH R10, R10 ;  /* 0x0000000a000a7308 */ /* 0x000e220000002400 */
[--C-:B-1----:R-:W-:Y:S02]  /*ae40*/  IMAD.IADD R193, R195, 0x1, R171.reuse ;  /* 0x00000001c3c17824 */ /* 0x102fe400078e02ab */
        /* <DEDUP_REMOVED lines=59> */
.L_x_10912:
[----:B------:R-:W-:-:S05]  /*b200*/  IMAD.U32 R170, RZ, RZ, UR26 ;  /* 0x0000001affaa7e24 */ /* 0x000fca000f8e00ff */
[----:B------:R-:W-:-:S13]  /*b210*/  ISETP.NE.AND P1, PT, R170, 0x1, PT ;  /* 0x00000001aa00780c */ /* 0x000fda0003f25270 */
[----:B------:R-:W1:Y:S02]  /*b220*/  @P1 LDC.64 R14, c[0x0][0x9e8] ;  /* 0x00027a00ff0e1b82 */ /* 0x000e640000000a00 */
[----:B-1----:R-:W-:-:S05]  /*b230*/  @P1 IMAD.HI.U32 R14, R171, R14, RZ ;  /* 0x0000000eab0e1227 */ /* 0x002fca00078e00ff */
[----:B------:R-:W-:-:S07]  /*b240*/  @P1 SHF.R.U32.HI R171, RZ, R15, R14 ;  /* 0x0000000fffab1219 */ /* 0x000fce000001160e */
.L_x_10913:
[----:B------:R-:W-:Y:S05]  /*b250*/  BSYNC B0 ;  /* 0x0000000000007941 */ /* 0x000fea0003800000 */
.L_x_10911:
[----:B------:R-:W-:-:S05]  /*b260*/  IMAD R171, R171, R170, R190 ;  /* 0x000000aaabab7224 */ /* 0x000fca00078e02be */
[----:B------:R-:W-:Y:S02]  /*b270*/  VIADDMNMX R193, R171, R170, R193, PT ;  /* 0x000000aaabc17246 */ /* 0x000fe400038001c1 */
[----:B------:R-:W-:-:S07]  /*b280*/  VIMNMX R194, R194, R171, !PT ;  /* 0x000000abc2c27248 */ /* 0x000fce0007fe0100 */
.L_x_10910:
[C---:B------:R-:W-:Y:S01]  /*b290*/  ISETP.GE.AND P6, PT, R189.reuse, 0xa, PT ;  /* 0x0000000abd00780c */ /* 0x040fe20003fc6270 */
[----:B------:R-:W1:Y:S01]  /*b2a0*/  SHFL.IDX PT, R15, R188, 0x1, 0x1c1f ;  /* 0x003c1f00bc0f7f89 */ /* 0x000e6200000e0000 */
[C---:B------:R-:W-:Y:S02]  /*b2b0*/  ISETP.GE.AND P1, PT, R189.reuse, 0x2, PT ;  /* 0x00000002bd00780c */ /* 0x040fe40003f26270 */
[C---:B------:R-:W-:Y:S02]  /*b2c0*/  ISETP.GE.AND P2, PT, R189.reuse, 0x9, PT ;  /* 0x00000009bd00780c */ /* 0x040fe40003f46270 */
[----:B------:R-:W-:Y:S02]  /*b2d0*/  ISETP.GE.AND P5, PT, R189, 0x11, PT ;  /* 0x00000011bd00780c */ /* 0x000fe40003fa6270 */
[----:B------:R-:W-:Y:S02]  /*b2e0*/  LOP3.LUT R17, R17, 0xfffffffb, RZ, 0xc0, !PT ;  /* 0xfffffffb11117812 */ /* 0x000fe400078ec0ff */
[----:B------:R-:W-:-:S02]  /*b2f0*/  ISETP.GT.AND P4, PT, R194, 0x1, !P1 ;  /* 0x00000001c200780c */ /* 0x000fc40004f84270 */
[----:B------:R-:W-:Y:S02]  /*b300*/  ISETP.GT.AND P3, PT, R194, 0x8, !P2 ;  /* 0x00000008c200780c */ /* 0x000fe40005764270 */
[----:B------:R-:W-:Y:S02]  /*b310*/  @P6 LOP3.LUT R17, R17, 0x4, RZ, 0xfc, !PT ;  /* 0x0000000411116812 */ /* 0x000fe400078efcff */
[C---:B------:R-:W-:Y:S02]  /*b320*/  ISETP.LT.OR P4, PT, R193.reuse, 0x2, P4 ;  /* 0x00000002c100780c */ /* 0x040fe40002781670 */
[----:B------:R-:W-:Y:S02]  /*b330*/  ISETP.LT.OR P3, PT, R193, 0x9, P3 ;  /* 0x00000009c100780c */ /* 0x000fe40001f61670 */
[----:B------:R-:W-:Y:S02]  /*b340*/  LOP3.LUT R17, R17, 0xfffffff7, RZ, 0xc0, !PT ;  /* 0xfffffff711117812 */ /* 0x000fe400078ec0ff */
[----:B0-----:R-:W-:-:S02]  /*b350*/  FSEL R200, R200, -INF , !P4 ;  /* 0xff800000c8c87808 */ /* 0x001fc40006000000 */
[----:B------:R-:W-:Y:S02]  /*b360*/  FSEL R202, R202, -INF , !P3 ;  /* 0xff800000caca7808 */ /* 0x000fe40005800000 */
[C---:B------:R-:W-:Y:S02]  /*b370*/  ISETP.GT.AND P4, PT, R194.reuse, 0x9, !P6 ;  /* 0x00000009c200780c */ /* 0x040fe40007784270 */
[----:B------:R-:W-:Y:S02]  /*b380*/  @P5 LOP3.LUT R17, R17, 0x8, RZ, 0xfc, !PT ;  /* 0x0000000811115812 */ /* 0x000fe400078efcff */
[----:B------:R-:W-:Y:S02]  /*b390*/  ISETP.GT.AND P3, PT, R194, 0x10, !P5 ;  /* 0x00000010c200780c */ /* 0x000fe40006f64270 */
[----:B------:R-:W-:Y:S02]  /*b3a0*/  ISETP.GE.AND P5, PT, R189, 0x12, PT ;  /* 0x00000012bd00780c */ /* 0x000fe40003fa6270 */
[----:B------:R-:W-:-:S02]  /*b3b0*/  ISETP.LT.OR P4, PT, R193, 0xa, P4 ;  /* 0x0000000ac100780c */ /* 0x000fc40002781670 */
[----:B------:R-:W-:Y:S02]  /*b3c0*/  ISETP.LT.OR P3, PT, R193, 0x11, P3 ;  /* 0x00000011c100780c */ /* 0x000fe40001f61670 */
[----:B------:R-:W-:Y:S02]  /*b3d0*/  FSEL R201, R201, -INF , !P4 ;  /* 0xff800000c9c97808 */ /* 0x000fe40006000000 */
[----:B------:R-:W-:Y:S02]  /*b3e0*/  ISETP.GE.AND P4, PT, R189, 0x19, PT ;  /* 0x00000019bd00780c */ /* 0x000fe40003f86270 */
[----:B------:R-:W-:Y:S02]  /*b3f0*/  LOP3.LUT R17, R17, 0xffffffef, RZ, 0xc0, !PT ;  /* 0xffffffef11117812 */ /* 0x000fe400078ec0ff */
[----:B------:R-:W-:Y:S02]  /*b400*/  FSEL R204, R204, -INF , !P3 ;  /* 0xff800000cccc7808 */ /* 0x000fe40005800000 */
[----:B------:R-:W-:-:S02]  /*b410*/  ISETP.GT.AND P3, PT, R194, 0x11, !P5 ;  /* 0x00000011c200780c */ /* 0x000fc40006f64270 */
[----:B------:R-:W-:Y:S02]  /*b420*/  @P5 LOP3.LUT R17, R17, 0x10, RZ, 0xfc, !PT ;  /* 0x0000001011115812 */ /* 0x000fe400078efcff */
[----:B------:R-:W-:Y:S02]  /*b430*/  ISETP.LT.OR P3, PT, R193, 0x12, P3 ;  /* 0x00000012c100780c */ /* 0x000fe40001f61670 */
[----:B------:R-:W-:Y:S02]  /*b440*/  LOP3.LUT R17, R17, 0xfffbffff, RZ, 0xc0, !PT ;  /* 0xfffbffff11117812 */ /* 0x000fe400078ec0ff */
[----:B------:R-:W-:Y:S02]  /*b450*/  FSEL R203, R203, -INF , !P3 ;  /* 0xff800000cbcb7808 */ /* 0x000fe40005800000 */
[----:B------:R-:W-:Y:S02]  /*b460*/  @P4 LOP3.LUT R17, R17, 0x40000, RZ, 0xfc, !PT ;  /* 0x0004000011114812 */ /* 0x000fe400078efcff */
[----:B------:R-:W-:-:S02]  /*b470*/  ISETP.GT.AND P3, PT, R194, 0x18, !P4 ;  /* 0x00000018c200780c */ /* 0x000fc40006764270 */
[----:B------:R-:W-:Y:S02]  /*b480*/  ISETP.GE.AND P4, PT, R189, 0x1a, PT ;  /* 0x0000001abd00780c */ /* 0x000fe40003f86270 */
[----:B------:R-:W-:Y:S02]  /*b490*/  ISETP.LT.OR P3, PT, R193, 0x19, P3 ;  /* 0x00000019c100780c */ /* 0x000fe40001f61670 */
[----:B------:R-:W-:Y:S02]  /*b4a0*/  LOP3.LUT R17, R17, 0xfffdffff, RZ, 0xc0, !PT ;  /* 0xfffdffff11117812 */ /* 0x000fe400078ec0ff */
        /* <DEDUP_REMOVED lines=99> */
[----:B------:R-:W-:Y:S01]  /*bae0*/  ISETP.LT.OR P6, PT, R193, 0x5a, P6 ;  /* 0x0000005ac100780c */ /* 0x000fe200037c1670 */
[--C-:B-1----:R-:W-:Y:S02]  /*baf0*/  IMAD.IADD R193, R195, 0x1, R15.reuse ;  /* 0x00000001c3c17824 */ /* 0x102fe400078e020f */
[----:B------:R-:W-:Y:S01]  /*bb00*/  IMAD.IADD R195, R196, 0x1, R15 ;  /* 0x00000001c4c37824 */ /* 0x000fe200078e020f */
        /* <DEDUP_REMOVED lines=16> */
.L_x_10916:
[----:B------:R-:W-:-:S05]  /*bc10*/  IMAD.U32 R188, RZ, RZ, UR26 ;  /* 0x0000001affbc7e24 */ /* 0x000fca000f8e00ff */
[----:B------:R-:W-:-:S13]  /*bc20*/  ISETP.NE.AND P6, PT, R188, 0x1, PT ;  /* 0x00000001bc00780c */ /* 0x000fda0003fc5270 */
[----:B------:R-:W0:Y:S02]  /*bc30*/  @P6 LDC.64 R14, c[0x0][0x9e8] ;  /* 0x00027a00ff0e6b82 */ /* 0x000e240000000a00 */
[----:B0-----:R-:W-:-:S05]  /*bc40*/  @P6 IMAD.HI.U32 R14, R189, R14, RZ ;  /* 0x0000000ebd0e6227 */ /* 0x001fca00078e00ff */
[----:B------:R-:W-:-:S07]  /*bc50*/  @P6 SHF.R.U32.HI R189, RZ, R15, R14 ;  /* 0x0000000fffbd6219 */ /* 0x000fce000001160e */
.L_x_10917:
[----:B------:R-:W-:Y:S05]  /*bc60*/  BSYNC B0 ;  /* 0x0000000000007941 */ /* 0x000fea0003800000 */
.L_x_10915:
[----:B------:R-:W-:-:S05]  /*bc70*/  IMAD R190, R189, R188, R190 ;  /* 0x000000bcbdbe7224 */ /* 0x000fca00078e02be */
[----:B------:R-:W-:Y:S02]  /*bc80*/  VIADDMNMX R193, R190, R188, R193, PT ;  /* 0x000000bcbec17246 */ /* 0x000fe400038001c1 */
[----:B------:R-:W-:-:S07]  /*bc90*/  VIMNMX R195, R195, R190, !PT ;  /* 0x000000bec3c37248 */ /* 0x000fce0007fe0100 */
.L_x_10914:
[----:B------:R-:W-:Y:S01]  /*bca0*/  ISETP.GT.AND P1, PT, R195, 0x1, !P1 ;  /* 0x00000001c300780c */ /* 0x000fe20004f24270 */
[----:B------:R-:W-:Y:S01]  /*bcb0*/  UMOV UR10, UR25 ;  /* 0x00000019000a7c82 */ /* 0x000fe20008000000 */
[----:B------:R-:W-:Y:S02]  /*bcc0*/  LOP3.LUT P6, RZ, R17, 0x20000, RZ, 0xc0, !PT ;  /* 0x0002000011ff7812 */ /* 0x000fe400078cc0ff */
[----:B------:R-:W-:Y:S02]  /*bcd0*/  ISETP.LT.OR P1, PT, R193, 0x2, P1 ;  /* 0x00000002c100780c */ /* 0x000fe40000f21670 */
[----:B------:R-:W-:Y:S02]  /*bce0*/  ISETP.GT.AND P2, PT, R195, 0x8, !P2 ;  /* 0x00000008c300780c */ /* 0x000fe40005744270 */
[----:B------:R-:W-:Y:S02]  /*bcf0*/  FSEL R14, R10, -INF , !P1 ;  /* 0xff8000000a0e7808 */ /* 0x000fe40004800000 */
[----:B------:R-:W-:-:S02]  /*bd00*/  LOP3.LUT P1, RZ, R17, 0x4, RZ, 0xc0, !PT ;  /* 0x0000000411ff7812 */ /* 0x000fc4000782c0ff */
[----:B------:R-:W-:Y:S02]  /*bd10*/  ISETP.LT.OR P2, PT, R193, 0x9, P2 ;  /* 0x00000009c100780c */ /* 0x000fe40001741670 */
[----:B------:R-:W-:Y:S02]  /*bd20*/  ISETP.GT.AND P1, PT, R195, 0x9, !P1 ;  /* 0x00000009c300780c */ /* 0x000fe40004f24270 */
[----:B------:R-:W-:Y:S02]  /*bd30*/  FSEL R20, R20, -INF , !P2 ;  /* 0xff80000014147808 */ /* 0x000fe40005000000 */
        /* <DEDUP_REMOVED lines=60> */
[----:B------:R-:W-:Y:S01]  /*c100*/  LOP3.LUT P6, RZ, R17, 0x80, RZ, 0xc0, !PT ;  /* 0x0000008011ff7812 */ /* 0x000fe200078cc0ff */
[----:B------:R-:W0:Y:S01]  /*c110*/  SHFL.BFLY PT, R10, R15, 0x2, 0x1f ;  /* 0x0c401f000f0a7f89 */ /* 0x000e2200000e0000 */
[----:B------:R-:W-:Y:S02]  /*c120*/  FSEL R159, R159, -INF , !P1 ;  /* 0xff8000009f9f7808 */ /* 0x000fe40004800000 */
[----:B------:R-:W-:-:S02]  /*c130*/  LOP3.LUT P1, RZ, R17, 0x800, RZ, 0xc0, !PT ;  /* 0x0000080011ff7812 */ /* 0x000fc4000782c0ff */
[----:B------:R-:W-:Y:S02]  /*c140*/  LOP3.LUT P2, RZ, R17, 0x40, RZ, 0xc0, !PT ;  /* 0x0000004011ff7812 */ /* 0x000fe4000784c0ff */
[C---:B------:R-:W-:Y:S02]  /*c150*/  ISETP.GT.AND P1, PT, R195.reuse, 0x31, !P1 ;  /* 0x00000031c300780c */ /* 0x040fe40004f24270 */
[----:B------:R-:W-:Y:S02]  /*c160*/  ISETP.GT.AND P3, PT, R195, 0x50, !P3 ;  /* 0x00000050c300780c */ /* 0x000fe40005f64270 */
[----:B------:R-:W-:Y:S02]  /*c170*/  ISETP.LT.OR P1, PT, R193, 0x32, P1 ;  /* 0x00000032c100780c */ /* 0x000fe40000f21670 */
[----:B------:R-:W-:Y:S02]  /*c180*/  ISETP.GT.AND P4, PT, R195, 0x51, !P4 ;  /* 0x00000051c300780c */ /* 0x000fe40006784270 */
[----:B------:R-:W-:-:S02]  /*c190*/  FSEL R160, R160, -INF , !P1 ;  /* 0xff800000a0a07808 */ /* 0x000fc40004800000 */
[----:B------:R-:W-:Y:S02]  /*c1a0*/  LOP3.LUT P1, RZ, R17, 0x400, RZ, 0xc0, !PT ;  /* 0x0000040011ff7812 */ /* 0x000fe4000782c0ff */
[----:B------:R-:W-:Y:S02]  /*c1b0*/  ISETP.LT.OR P3, PT, R193, 0x51, P3 ;  /* 0x00000051c100780c */ /* 0x000fe40001f61670 */
[C---:B------:R-:W-:Y:S02]  /*c1c0*/  ISETP.GT.AND P1, PT, R195.reuse, 0x38, !P1 ;  /* 0x00000038c300780c */ /* 0x040fe40004f24270 */
[----:B------:R-:W-:Y:S02]  /*c1d0*/  ISETP.GT.AND P5, PT, R195, 0x58, !P5 ;  /* 0x00000058c300780c */ /* 0x000fe40006fa4270 */
[C---:B------:R-:W-:Y:S02]  /*c1e0*/  ISETP.LT.OR P1, PT, R193.reuse, 0x39, P1 ;  /* 0x00000039c100780c */ /* 0x040fe40000f21670 */
[----:B------:R-:W-:-:S02]  /*c1f0*/  ISETP.LT.OR P4, PT, R193, 0x52, P4 ;  /* 0x00000052c100780c */ /* 0x000fc40002781670 */
[----:B------:R-:W-:Y:S02]  /*c200*/  FSEL R163, R163, -INF , !P1 ;  /* 0xff800000a3a37808 */ /* 0x000fe40004800000 */
[----:B------:R-:W-:Y:S02]  /*c210*/  LOP3.LUT P1, RZ, R17, 0x200, RZ, 0xc0, !PT ;  /* 0x0000020011ff7812 */ /* 0x000fe4000782c0ff */
[----:B------:R-:W-:Y:S02]  /*c220*/  ISETP.LT.OR P5, PT, R193, 0x59, P5 ;  /* 0x00000059c100780c */ /* 0x000fe40002fa1670 */
        /* <DEDUP_REMOVED lines=11> */
[----:B------:R-:W-:Y:S02]  /*c2e0*/  ISETP.GT.AND P1, PT, R195, 0x48, !P2 ;  /* 0x00000048c300780c */ /* 0x000fe40005724270 */
[----:B------:R-:W-:Y:S02]  /*c2f0*/  LOP3.LUT P2, RZ, R17, 0x20, RZ, 0xc0, !PT ;  /* 0x0000002011ff7812 */ /* 0x000fe4000784c0ff */
[----:B------:R-:W-:Y:S02]  /*c300*/  ISETP.LT.OR P1, PT, R193, 0x49, P1 ;  /* 0x00000049c100780c */ /* 0x000fe40000f21670 */
[----:B------:R-:W-:Y:S02]  /*c310*/  ISETP.GT.AND P2, PT, R195, 0x49, !P2 ;  /* 0x00000049c300780c */ /* 0x000fe40005744270 */
[----:B------:R-:W-:-:S02]  /*c320*/  FSEL R194, R169, -INF , !P1 ;  /* 0xff800000a9c27808 */ /* 0x000fc40004800000 */
[----:B0-----:R-:W-:Y:S02]  /*c330*/  FMNMX.FTZ R169, R15, R10, !PT ;  /* 0x0000000a0fa97209 */ /* 0x001fe40007810000 */
[----:B------:R-:W-:Y:S02]  /*c340*/  ISETP.GT.AND P1, PT, R195, RZ, !P6 ;  /* 0x000000ffc300720c */ /* 0x000fe40007724270 */
[C---:B------:R-:W-:Y:S01]  /*c350*/  ISETP.LT.OR P2, PT, R193.reuse, 0x4a, P2 ;  /* 0x0000004ac100780c */ /* 0x040fe20001741670 */
[----:B------:R-:W0:Y:S01]  /*c360*/  SHFL.BFLY PT, R10, R169, 0x1, 0x1f ;  /* 0x0c201f00a90a7f89 */ /* 0x000e2200000e0000 */
[----:B------:R-:W-:Y:S02]  /*c370*/  ISETP.LT.OR P1, PT, R193, 0x1, P1 ;  /* 0x00000001c100780c */ /* 0x000fe40000f21670 */
[----:B------:R-:W-:Y:S02]  /*c380*/  LOP3.LUT P6, RZ, R17, 0x1, RZ, 0xc0, !PT ;  /* 0x0000000111ff7812 */ /* 0x000fe400078cc0ff */
[----:B------:R-:W-:-:S02]  /*c390*/  FSEL R197, R9, -INF , !P1 ;  /* 0xff80000009c57808 */ /* 0x000fc40004800000 */
[----:B------:R-:W-:Y:S02]  /*c3a0*/  ISETP.GT.AND P6, PT, R195, 0x59, !P6 ;  /* 0x00000059c300780c */ /* 0x000fe400077c4270 */
[----:B------:R-:W-:Y:S02]  /*c3b0*/  FMNMX.FTZ R9, R197, R12, !PT ;  /* 0x0000000cc5097209 */ /* 0x000fe40007810000 */
[----:B------:R-:W-:Y:S02]  /*c3c0*/  ISETP.LT.OR P6, PT, R193, 0x5a, P6 ;  /* 0x0000005ac100780c */ /* 0x000fe400037c1670 */
[----:B------:R-:W-:Y:S02]  /*c3d0*/  FMNMX.FTZ R9, R14, R9, !PT ;  /* 0x000000090e097209 */ /* 0x000fe40007810000 */
[----:B------:R-:W-:Y:S02]  /*c3e0*/  FSEL R193, R167, -INF , !P5 ;  /* 0xff800000a7c17808 */ /* 0x000fe40006800000 */
[----:B------:R-:W-:-:S02]  /*c3f0*/  FMNMX.FTZ R190, R20, R9, !PT ;  /* 0x0000000914be7209 */ /* 0x000fc40007810000 */
[----:B------:R-:W-:Y:S02]  /*c400*/  FSEL R168, R168, -INF , !P6 ;  /* 0xff800000a8a87808 */ /* 0x000fe40007000000 */
[----:B------:R-:W-:Y:S02]  /*c410*/  FMNMX.FTZ R9, R21, R190, !PT ;  /* 0x000000be15097209 */ /* 0x000fe40007810000 */
[----:B0-----:R-:W-:Y:S02]  /*c420*/  FMNMX.FTZ R10, R169, R10, !PT ;  /* 0x0000000aa90a7209 */ /* 0x001fe40007810000 */
[----:B------:R-:W-:Y:S02]  /*c430*/  FMNMX.FTZ R190, R22, R9, !PT ;  /* 0x0000000916be7209 */ /* 0x000fe40007810000 */
[C---:B------:R-:W-:Y:S01]  /*c440*/  FSETP.NEU.FTZ.AND P1, PT, R10.reuse, -INF , PT ;  /* 0xff8000000a00780b */ /* 0x040fe20003f3d000 */
[----:B------:R-:W-:Y:S01]  /*c450*/  FMUL.FTZ R196, R10, UR10 ;  /* 0x0000000a0ac47c20 */ /* 0x000fe20008410000 */
[----:B------:R-:W-:-:S04]  /*c460*/  FMNMX.FTZ R9, R23, R190, !PT ;  /* 0x000000be17097209 */ /* 0x000fc80007810000 */
[----:B------:R-:W-:-:S05]  /*c470*/  FSEL R196, R196, RZ, P1 ;  /* 0x000000ffc4c47208 */ /* 0x000fca0000800000 */
[--C-:B------:R-:W-:Y:S01]  /*c480*/  FFMA.FTZ R15, R192, UR10, -R196.reuse ;  /* 0x0000000ac00f7c23 */ /* 0x100fe200080108c4 */
[----:B------:R-:W-:Y:S01]  /*c490*/  FMNMX.FTZ R192, R152, R9, !PT ;  /* 0x0000000998c07209 */ /* 0x000fe20007810000 */
[--C-:B------:R-:W-:Y:S01]  /*c4a0*/  FFMA.FTZ R191, R172, UR10, -R196.reuse ;  /* 0x0000000aacbf7c23 */ /* 0x100fe200080108c4 */
        /* <DEDUP_REMOVED lines=13> */
[--C-:B------:R-:W-:Y:S01]  /*c580*/  FFMA.FTZ R162, R175, UR10, -R196.reuse ;  /* 0x0000000aafa27c23 */ /* 0x100fe200080108c4 */
[----:B------:R-:W-:Y:S01]  /*c590*/  FADD.FTZ R200, -R200, R11 ;  /* 0x0000000bc8c87221 */ /* 0x000fe20000010100 */
        /* <DEDUP_REMOVED lines=26> */
[----:B------:R-:W-:-:S02]  /*c740*/  FSEL R172, R158, -INF , !P2 ;  /* 0xff8000009eac7808 */ /* 0x000fc40005000000 */
        /* <DEDUP_REMOVED lines=18> */
[----:B------:R-:W1:Y:S08]  /*c870*/  MUFU.EX2 R178, R178 ;  /* 0x000000b200b27308 */ /* 0x000e700000000800 */
[----:B------:R-:W-:Y:S01]  /*c880*/  MUFU.EX2 R175, R175 ;  /* 0x000000af00af7308 */ /* 0x000fe20000000800 */
[----:B0-----:R-:W-:Y:S01]  /*c890*/  FMNMX.FTZ R9, R198, R9, !PT ;  /* 0x00000009c6097209 */ /* 0x001fe20007810000 */
[----:B------:R-:W-:-:S03]  /*c8a0*/  FMUL.FTZ R198, R200, UR10 ;  /* 0x0000000ac8c67c20 */ /* 0x000fc60008410000 */
[C---:B------:R-:W-:Y:S01]  /*c8b0*/  FSETP.NEU.FTZ.AND P1, PT, R9.reuse, -INF , PT ;  /* 0xff8000000900780b */ /* 0x040fe20003f3d000 */
[----:B------:R-:W-:Y:S02]  /*c8c0*/  FMUL.FTZ R185, R9, UR10 ;  /* 0x0000000a09b97c20 */ /* 0x000fe40008410000 */
[----:B------:R-:W-:Y:S03]  /*c8d0*/  MUFU.EX2 R180, R180 ;  /* 0x000000b400b47308 */ /* 0x000fe60000000800 */
[----:B------:R-:W-:-:S05]  /*c8e0*/  FSEL R185, R185, RZ, P1 ;  /* 0x000000ffb9b97208 */ /* 0x000fca0000800000 */
[----:B------:R-:W0:Y:S01]  /*c8f0*/  MUFU.EX2 R198, R198 ;  /* 0x000000c600c67308 */ /* 0x000e220000000800 */
[--C-:B------:R-:W-:Y:S01]  /*c900*/  FFMA.FTZ R13, R197, UR10, -R185.reuse ;  /* 0x0000000ac50d7c23 */ /* 0x100fe200080108b9 */
[--C-:B------:R-:W-:Y:S01]  /*c910*/  FFMA.FTZ R14, R14, UR10, -R185.reuse ;  /* 0x0000000a0e0e7c23 */ /* 0x100fe200080108b9 */
[--C-:B------:R-:W-:Y:S01]  /*c920*/  FFMA.FTZ R199, R160, UR10, -R185.reuse ;  /* 0x0000000aa0c77c23 */ /* 0x100fe200080108b9 */
[----:B-1----:R-:W-:Y:S01]  /*c930*/  F2FP.F16.F32.PACK_AB R160, R178, R167 ;  /* 0x000000a7b2a0723e */ /* 0x002fe200000000ff */
        /* <DEDUP_REMOVED lines=10> */
[----:B------:R-:W-:Y:S01]  /*c9e0*/  FFMA.FTZ R201, R166, UR10, -R185 ;  /* 0x0000000aa6c97c23 */ /* 0x000fe200080108b9 */
[----:B------:R-:W-:Y:S01]  /*c9f0*/  MUFU.EX2 R182, R182 ;  /* 0x000000b600b67308 */ /* 0x000fe20000000800 */
[----:B0-----:R-:W-:Y:S01]  /*ca00*/  FFMA.FTZ R183, R198, R2, R15 ;  /* 0x00000002c6b77223 */ /* 0x001fe2000001000f */
[--C-:B------:R-:W-:Y:S01]  /*ca10*/  FFMA.FTZ R159, R194, UR10, -R185.reuse ;  /* 0x0000000ac29f7c23 */ /* 0x100fe200080108b9 */
[--C-:B------:R-:W-:Y:S01]  /*ca20*/  FFMA.FTZ R173, R173, UR10, -R185.reuse ;  /* 0x0000000aadad7c23 */ /* 0x100fe200080108b9 */
[----:B------:R-:W-:Y:S01]  /*ca30*/  FFMA.FTZ R193, R193, UR10, -R185 ;  /* 0x0000000ac1c17c23 */ /* 0x000fe200080108b9 */
[----:B------:R-:W-:Y:S01]  /*ca40*/  FADD.FTZ R2, R188, R183 ;  /* 0x000000b7bc027221 */ /* 0x000fe20000010000 */
[----:B------:R-:W-:Y:S01]  /*ca50*/  F2FP.F16.F32.PACK_AB R166, R162, R161 ;  /* 0x000000a1a2a6723e */ /* 0x000fe200000000ff */
[-C--:B------:R-:W-:Y:S01]  /*ca60*/  FMUL.FTZ R24, R24, R198.reuse ;  /* 0x000000c618187220 */ /* 0x080fe20000410000 */
[----:B------:R-:W-:Y:S01]  /*ca70*/  MUFU.EX2 R179, R179 ;  /* 0x000000b300b37308 */ /* 0x000fe20000000800 */
[----:B------:R-:W-:Y:S01]  /*ca80*/  FADD.FTZ R183, R189, R2 ;  /* 0x00000002bdb77221 */ /* 0x000fe20000010000 */
[----:B------:R-:W-:Y:S01]  /*ca90*/  F2FP.F16.F32.PACK_AB R164, R158, R191 ;  /* 0x000000bf9ea4723e */ /* 0x000fe200000000ff */
        /* <DEDUP_REMOVED lines=15> */
[----:B0-----:R-:W-:Y:S01]  /*cb90*/  FSEL R187, R9, RZ, P1 ;  /* 0x000000ff09bb7208 */ /* 0x001fe20000800000 */
[----:B------:R-:W-:Y:S01]  /*cba0*/  FMUL.FTZ R44, R44, R198 ;  /* 0x000000c62c2c7220 */ /* 0x000fe20000410000 */
[----:B------:R-:W-:Y:S01]  /*cbb0*/  PLOP3.LUT P1, PT, PT, PT, UP0, 0x40, 0x0 ;  /* 0x000000000000781c */ /* 0x000fe20003f2e808 */
[C---:B------:R-:W-:Y:S01]  /*cbc0*/  FADD.FTZ R2, R171.reuse, R2 ;  /* 0x00000002ab027221 */ /* 0x040fe20000010000 */
[----:B------:R-:W-:Y:S01]  /*cbd0*/  F2FP.F16.F32.PACK_AB R170, R171, R170 ;  /* 0x000000aaabaa723e */ /* 0x000fe200000000ff */
[----:B------:R-:W-:Y:S01]  /*cbe0*/  FADD.FTZ R187, -R187, R12 ;  /* 0x0000000cbbbb7221 */ /* 0x000fe20000010100 */
[----:B------:R-:W-:Y:S01]  /*cbf0*/  MUFU.EX2 R181, R181 ;  /* 0x000000b500b57308 */ /* 0x000fe20000000800 */
[----:B------:R-:W-:Y:S01]  /*cc00*/  FADD.FTZ R183, R191, R2 ;  /* 0x00000002bfb77221 */ /* 0x000fe20000010000 */
[--C-:B------:R-:W-:Y:S01]  /*cc10*/  FFMA.FTZ R12, R153, UR10, -R185.reuse ;  /* 0x0000000a990c7c23 */ /* 0x100fe200080108b9 */
[----:B------:R-:W-:Y:S01]  /*cc20*/  FMUL.FTZ R187, R187, UR10 ;  /* 0x0000000abbbb7c20 */ /* 0x000fe20008410000 */
[----:B------:R-:W-:Y:S01]  /*cc30*/  FFMA.FTZ R153, R154, UR10, -R185 ;  /* 0x0000000a9a997c23 */ /* 0x000fe200080108b9 */
[----:B------:R-:W-:Y:S01]  /*cc40*/  FADD.FTZ R2, R158, R183 ;  /* 0x000000b79e027221 */ /* 0x000fe20000010000 */
[----:B------:R-:W-:Y:S01]  /*cc50*/  FFMA.FTZ R183, R152, UR10, -R185 ;  /* 0x0000000a98b77c23 */ /* 0x000fe200080108b9 */
[-C--:B------:R-:W-:Y:S01]  /*cc60*/  FMUL.FTZ R45, R45, R198.reuse ;  /* 0x000000c62d2d7220 */ /* 0x080fe20000410000 */
[----:B------:R-:W-:Y:S01]  /*cc70*/  MUFU.EX2 R186, R186 ;  /* 0x000000ba00ba7308 */ /* 0x000fe20000000800 */
[----:B------:R-:W-:Y:S01]  /*cc80*/  FADD.FTZ R195, R161, R2 ;  /* 0x00000002a1c37221 */ /* 0x000fe20000010000 */
[----:B-1----:R-:W-:Y:S01]  /*cc90*/  F2FP.F16.F32.PACK_AB R158, R184, R179 ;  /* 0x000000b3b89e723e */ /* 0x002fe200000000ff */
[-C--:B------:R-:W-:Y:S01]  /*cca0*/  FMUL.FTZ R48, R48, R198.reuse ;  /* 0x000000c630307220 */ /* 0x080fe20000410000 */
[-C--:B------:R-:W-:Y:S01]  /*ccb0*/  FMUL.FTZ R49, R49, R198.reuse ;  /* 0x000000c631317220 */ /* 0x080fe20000410000 */
[----:B------:R-:W-:Y:S01]  /*ccc0*/  FADD.FTZ R2, R162, R195 ;  /* 0x000000c3a2027221 */ /* 0x000fe20000010000 */
[----:B------:R-:W-:Y:S01]  /*ccd0*/  F2FP.F16.F32.PACK_AB R162, R180, R175 ;  /* 0x000000afb4a2723e */ /* 0x000fe200000000ff */
[-C--:B------:R-:W-:Y:S01]  /*cce0*/  FMUL.FTZ R52, R52, R198.reuse ;  /* 0x000000c634347220 */ /* 0x080fe20000410000 */
[----:B------:R-:W0:Y:S01]  /*ccf0*/  MUFU.EX2 R196, R196 ;  /* 0x000000c400c47308 */ /* 0x000e220000000800 */
[----:B------:R-:W-:Y:S01]  /*cd00*/  FADD.FTZ R195, R167, R2 ;  /* 0x00000002a7c37221 */ /* 0x000fe20000010000 */
[----:B------:R-:W-:Y:S01]  /*cd10*/  FFMA.FTZ R2, R155, UR10, -R185 ;  /* 0x0000000a9b027c23 */ /* 0x000fe200080108b9 */
[-C--:B------:R-:W-:Y:S01]  /*cd20*/  FMUL.FTZ R53, R53, R198.reuse ;  /* 0x000000c635357220 */ /* 0x080fe20000410000 */
[-C--:B------:R-:W-:Y:S01]  /*cd30*/  FMUL.FTZ R56, R56, R198.reuse ;  /* 0x000000c638387220 */ /* 0x080fe20000410000 */
[----:B------:R-:W-:Y:S01]  /*cd40*/  FADD.FTZ R152, R178, R195 ;  /* 0x000000c3b2987221 */ /* 0x000fe20000010000 */
[--C-:B------:R-:W-:Y:S01]  /*cd50*/  FFMA.FTZ R195, R157, UR10, -R185.reuse ;  /* 0x0000000a9dc37c23 */ /* 0x100fe200080108b9 */
[----:B------:R-:W-:Y:S01]  /*cd60*/  FFMA.FTZ R157, R172, UR10, -R185 ;  /* 0x0000000aac9d7c23 */ /* 0x000fe200080108b9 */
        /* <DEDUP_REMOVED lines=8> */
[----:B------:R-:W1:Y:S01]  /*cdf0*/  MUFU.EX2 R178, R187 ;  /* 0x000000bb00b27308 */ /* 0x000e620000000800 */
[----:B------:R-:W-:Y:S01]  /*ce00*/  FADD.FTZ R155, R177, R152 ;  /* 0x00000098b19b7221 */ /* 0x000fe20000010000 */
[----:B0-----:R-:W-:Y:S01]  /*ce10*/  F2FP.F16.F32.PACK_AB R154, R196, R11 ;  /* 0x0000000bc49a723e */ /* 0x001fe200000000ff */
[-C--:B------:R-:W-:Y:S01]  /*ce20*/  FMUL.FTZ R65, R65, R198.reuse ;  /* 0x000000c641417220 */ /* 0x080fe20000410000 */
[-C--:B------:R-:W-:Y:S01]  /*ce30*/  FMUL.FTZ R68, R68, R198.reuse ;  /* 0x000000c644447220 */ /* 0x080fe20000410000 */
[----:B------:R-:W-:Y:S01]  /*ce40*/  FADD.FTZ R152, R182, R155 ;  /* 0x0000009bb6987221 */ /* 0x000fe20000010000 */
[--C-:B------:R-:W-:Y:S01]  /*ce50*/  FFMA.FTZ R155, R174, UR10, -R185.reuse ;  /* 0x0000000aae9b7c23 */ /* 0x100fe200080108b9 */
[----:B------:R-:W-:Y:S01]  /*ce60*/  FFMA.FTZ R185, R168, UR10, -R185 ;  /* 0x0000000aa8b97c23 */ /* 0x000fe200080108b9 */
[----:B------:R-:W0:Y:S01]  /*ce70*/  MUFU.EX2 R14, R14 ;  /* 0x0000000e000e7308 */ /* 0x000e220000000800 */
[----:B------:R-:W-:Y:S01]  /*ce80*/  FADD.FTZ R203, R179, R152 ;  /* 0x00000098b3cb7221 */ /* 0x000fe20000010000 */
[----:B------:R-:W-:Y:S01]  /*ce90*/  F2FP.F16.F32.PACK_AB R168, R192, R169 ;  /* 0x000000a9c0a8723e */ /* 0x000fe200000000ff */
[-C--:B------:R-:W-:Y:S01]  /*cea0*/  FMUL.FTZ R69, R69, R198.reuse ;  /* 0x000000c645457220 */ /* 0x080fe20000410000 */
[----:B------:R-:W-:Y:S01]  /*ceb0*/  F2FP.F16.F32.PACK_AB R174, R190, R189 ;  /* 0x000000bdbeae723e */ /* 0x000fe200000000ff */
[----:B------:R-:W-:Y:S01]  /*cec0*/  FADD.FTZ R152, R184, R203 ;  /* 0x000000cbb8987221 */ /* 0x000fe20000010000 */
[-C--:B------:R-:W-:Y:S01]  /*ced0*/  FMUL.FTZ R72, R72, R198.reuse ;  /* 0x000000c648487220 */ /* 0x080fe20000410000 */
[-C--:B------:R-:W-:Y:S01]  /*cee0*/  FMUL.FTZ R73, R73, R198.reuse ;  /* 0x000000c649497220 */ /* 0x080fe20000410000 */
[----:B------:R-:W2:Y:S01]  /*cef0*/  MUFU.EX2 R20, R20 ;  /* 0x0000001400147308 */ /* 0x000ea20000000800 */
[----:B------:R-:W-:Y:S01]  /*cf00*/  FADD.FTZ R169, R181, R152 ;  /* 0x00000098b5a97221 */ /* 0x000fe20000010000 */
[----:B------:R-:W-:Y:S01]  /*cf10*/  F2FP.F16.F32.PACK_AB R152, R186, R181 ;  /* 0x000000b5ba98723e */ /* 0x000fe200000000ff */
        /* <DEDUP_REMOVED lines=17> */
[----:B------:R-:W-:Y:S01]  /*d030*/  FMUL.FTZ R104, R104, R198 ;  /* 0x000000c668687220 */ /* 0x000fe20000410000 */
[----:B------:R-:W-:Y:S01]  /*d040*/  FADD.FTZ R161, R11, R2 ;  /* 0x000000020ba17221 */ /* 0x000fe20000010000 */
[----:B-1----:R-:W-:Y:S01]  /*d050*/  FFMA.FTZ R11, R178, R0, R13 ;  /* 0x00000000b20b7223 */ /* 0x002fe2000001000d */
[-C--:B------:R-:W-:Y:S01]  /*d060*/  FMUL.FTZ R105, R105, R198.reuse ;  /* 0x000000c669697220 */ /* 0x080fe20000410000 */
[----:B------:R-:W-:Y:S01]  /*d070*/  MUFU.EX2 R22, R22 ;  /* 0x0000001600167308 */ /* 0x000fe20000000800 */
[----:B------:R-:W-:Y:S01]  /*d080*/  FADD.FTZ R2, R196, R161 ;  /* 0x000000a1c4027221 */ /* 0x000fe20000010000 */
[----:B0-----:R-:W-:Y:S01]  /*d090*/  FADD.FTZ R11, R14, R11 ;  /* 0x0000000b0e0b7221 */ /* 0x001fe20000010000 */
[-C--:B------:R-:W-:Y:S01]  /*d0a0*/  FMUL.FTZ R108, R108, R198.reuse ;  /* 0x000000c66c6c7220 */ /* 0x080fe20000410000 */
[-C--:B------:R-:W-:Y:S01]  /*d0b0*/  FMUL.FTZ R109, R109, R198.reuse ;  /* 0x000000c66d6d7220 */ /* 0x080fe20000410000 */
[-C--:B------:R-:W-:Y:S01]  /*d0c0*/  FMUL.FTZ R112, R112, R198.reuse ;  /* 0x000000c670707220 */ /* 0x080fe20000410000 */
[----:B--2---:R-:W-:Y:S01]  /*d0d0*/  FADD.FTZ R0, R20, R11 ;  /* 0x0000000b14007221 */ /* 0x004fe20000010000 */
[-C--:B------:R-:W-:Y:S01]  /*d0e0*/  FMUL.FTZ R113, R113, R198.reuse ;  /* 0x000000c671717220 */ /* 0x080fe20000410000 */
[----:B------:R-:W0:Y:S01]  /*d0f0*/  MUFU.EX2 R23, R23 ;  /* 0x0000001700177308 */ /* 0x000e220000000800 */
[-C--:B------:R-:W-:Y:S01]  /*d100*/  FMUL.FTZ R116, R116, R198.reuse ;  /* 0x000000c674747220 */ /* 0x080fe20000410000 */
[----:B----4-:R-:W-:Y:S01]  /*d110*/  FADD.FTZ R11, R21, R0 ;  /* 0x00000000150b7221 */ /* 0x010fe20000010000 */
        /* <DEDUP_REMOVED lines=19> */
[----:B------:R-:W-:Y:S01]  /*d250*/  F2FP.F16.F32.PACK_AB R175, R21, R20 ;  /* 0x0000001415af723e */ /* 0x000fe200000000ff */
[----:B------:R-:W-:Y:S01]  /*d260*/  FMUL.FTZ R26, R26, R178 ;  /* 0x000000b21a1a7220 */ /* 0x000fe20000410000 */
[----:B------:R2:W-:Y:S01]  /*d270*/  MUFU.EX2 R15, R156 ;  /* 0x0000009c000f7308 */ /* 0x0005e20000000800 */
        /* <DEDUP_REMOVED lines=8> */
[----:B--2---:R-:W-:Y:S01]  /*d300*/  F2FP.F16.F32.PACK_AB R156, R182, R177 ;  /* 0x000000b1b69c723e */ /* 0x004fe200000000ff */
[----:B------:R-:W-:Y:S01]  /*d310*/  FADD.FTZ R182, R22, R11 ;  /* 0x0000000b16b67221 */ /* 0x000fe20000010000 */
[----:B-1----:R-:W-:Y:S01]  /*d320*/  F2FP.F16.F32.PACK_AB R171, R12, R183 ;  /* 0x000000b70cab723e */ /* 0x002fe200000000ff */
[-C--:B------:R-:W-:Y:S01]  /*d330*/  FMUL.FTZ R39, R39, R178.reuse ;  /* 0x000000b227277220 */ /* 0x080fe20000410000 */
[-C--:B------:R-:W-:Y:S01]  /*d340*/  FMUL.FTZ R42, R42, R178.reuse ;  /* 0x000000b22a2a7220 */ /* 0x080fe20000410000 */
[----:B------:R-:W-:Y:S01]  /*d350*/  FADD.FTZ R182, R23, R182 ;  /* 0x000000b617b67221 */ /* 0x000fe20000010000 */
[-C--:B------:R-:W-:Y:S01]  /*d360*/  FMUL.FTZ R43, R43, R178.reuse ;  /* 0x000000b22b2b7220 */ /* 0x080fe20000410000 */
[----:B------:R-:W1:Y:S01]  /*d370*/  MUFU.EX2 R188, R195 ;  /* 0x000000c300bc7308 */ /* 0x000e620000000800 */
[-C--:B------:R-:W-:Y:S01]  /*d380*/  FMUL.FTZ R46, R46, R178.reuse ;  /* 0x000000b22e2e7220 */ /* 0x080fe20000410000 */
[----:B------:R-:W-:Y:S01]  /*d390*/  FADD.FTZ R11, R183, R182 ;  /* 0x000000b6b70b7221 */ /* 0x000fe20000010000 */
[-C--:B------:R-:W-:Y:S01]  /*d3a0*/  FMUL.FTZ R47, R47, R178.reuse ;  /* 0x000000b22f2f7220 */ /* 0x080fe20000410000 */
[-C--:B------:R-:W-:Y:S01]  /*d3b0*/  FMUL.FTZ R50, R50, R178.reuse ;  /* 0x000000b232327220 */ /* 0x080fe20000410000 */
[-C--:B------:R-:W-:Y:S01]  /*d3c0*/  FMUL.FTZ R51, R51, R178.reuse ;  /* 0x000000b233337220 */ /* 0x080fe20000410000 */
[----:B------:R-:W-:Y:S01]  /*d3d0*/  FADD.FTZ R182, R12, R11 ;  /* 0x0000000b0cb67221 */ /* 0x000fe20000010000 */
[-C--:B------:R-:W-:Y:S01]  /*d3e0*/  FMUL.FTZ R54, R54, R178.reuse ;  /* 0x000000b236367220 */ /* 0x080fe20000410000 */
[----:B------:R-:W2:Y:S01]  /*d3f0*/  MUFU.EX2 R161, R197 ;  /* 0x000000c500a17308 */ /* 0x000ea20000000800 */
[-C--:B------:R-:W-:Y:S01]  /*d400*/  FMUL.FTZ R55, R55, R178.reuse ;  /* 0x000000b237377220 */ /* 0x080fe20000410000 */
[----:B0-----:R-:W-:Y:S01]  /*d410*/  FADD.FTZ R11, R153, R182 ;  /* 0x000000b6990b7221 */ /* 0x001fe20000010000 */
[-C--:B------:R-:W-:Y:S01]  /*d420*/  FMUL.FTZ R58, R58, R178.reuse ;  /* 0x000000b23a3a7220 */ /* 0x080fe20000410000 */
[-C--:B------:R-:W-:Y:S01]  /*d430*/  FMUL.FTZ R59, R59, R178.reuse ;  /* 0x000000b23b3b7220 */ /* 0x080fe20000410000 */
[-C--:B------:R-:W-:Y:S01]  /*d440*/  FMUL.FTZ R62, R62, R178.reuse ;  /* 0x000000b23e3e7220 */ /* 0x080fe20000410000 */
[----:B------:R-:W-:Y:S01]  /*d450*/  FADD.FTZ R182, R194, R11 ;  /* 0x0000000bc2b67221 */ /* 0x000fe20000010000 */
[-C--:B------:R-:W-:Y:S01]  /*d460*/  FMUL.FTZ R63, R63, R178.reuse ;  /* 0x000000b23f3f7220 */ /* 0x080fe20000410000 */
[----:B------:R-:W0:Y:S01]  /*d470*/  MUFU.EX2 R180, R199 ;  /* 0x000000c700b47308 */ /* 0x000e220000000800 */
[----:B-1----:R-:W-:Y:S01]  /*d480*/  F2FP.F16.F32.PACK_AB R167, R188, R15 ;  /* 0x0000000fbca7723e */ /* 0x002fe200000000ff */
[----:B------:R-:W-:Y:S01]  /*d490*/  FADD.FTZ R11, R15, R182 ;  /* 0x000000b60f0b7221 */ /* 0x000fe20000010000 */
[-C--:B------:R-:W-:Y:S01]  /*d4a0*/  FMUL.FTZ R66, R66, R178.reuse ;  /* 0x000000b242427220 */ /* 0x080fe20000410000 */
[-C--:B------:R-:W-:Y:S01]  /*d4b0*/  FMUL.FTZ R67, R67, R178.reuse ;  /* 0x000000b243437220 */ /* 0x080fe20000410000 */
[-C--:B------:R-:W-:Y:S01]  /*d4c0*/  FMUL.FTZ R70, R70, R178.reuse ;  /* 0x000000b246467220 */ /* 0x080fe20000410000 */
[----:B------:R-:W-:Y:S01]  /*d4d0*/  FADD.FTZ R184, R188, R11 ;  /* 0x0000000bbcb87221 */ /* 0x000fe20000010000 */
        /* <DEDUP_REMOVED lines=27> */
[----:B0-----:R-:W-:Y:S01]  /*d690*/  F2FP.F16.F32.PACK_AB R161, R180, R161 ;  /* 0x000000a1b4a1723e */ /* 0x001fe200000000ff */
[-C--:B------:R-:W-:Y:S01]  /*d6a0*/  FMUL.FTZ R115, R115, R178.reuse ;  /* 0x000000b273737220 */ /* 0x080fe20000410000 */
[-C--:B------:R-:W-:Y:S01]  /*d6b0*/  FMUL.FTZ R118, R118, R178.reuse ;  /* 0x000000b276767220 */ /* 0x080fe20000410000 */
[----:B------:R-:W-:Y:S01]  /*d6c0*/  FADD.FTZ R184, R180, R165 ;  /* 0x000000a5b4b87221 */ /* 0x000fe20000010000 */
[----:B------:R-:W-:Y:S01]  /*d6d0*/  F2FP.F16.F32.PACK_AB R165, R194, R153 ;  /* 0x00000099c2a5723e */ /* 0x000fe200000000ff */
        /* <DEDUP_REMOVED lines=19> */
[----:B---3--:R-:W-:Y:S01]  /*d810*/  F2FP.F16.F32.PACK_AB R163, R200, R163 ;  /* 0x000000a3c8a3723e */ /* 0x008fe200000000ff */
[-C--:B------:R-:W-:Y:S01]  /*d820*/  FMUL.FTZ R150, R150, R178.reuse ;  /* 0x000000b296967220 */ /* 0x080fe20000410000 */
[----:B------:R-:W-:Y:S01]  /*d830*/  FMUL.FTZ R151, R151, R178 ;  /* 0x000000b297977220 */ /* 0x000fe20000410000 */
[----:B------:R-:W-:-:S03]  /*d840*/  FADD.FTZ R157, R200, R157 ;  /* 0x0000009dc89d7221 */ /* 0x000fc60000010000 */
[----:B------:R0:W1:Y:S01]  /*d850*/  MUFU.EX2 R184, R155 ;  /* 0x0000009b00b87308 */ /* 0x0000620000000800 */
[----:B----4-:R-:W-:Y:S01]  /*d860*/  FADD.FTZ R186, R0, R157 ;  /* 0x0000009d00ba7221 */ /* 0x010fe20000010000 */
[----:B-----5:R-:W-:Y:S02]  /*d870*/  F2FP.F16.F32.PACK_AB R173, R14, R13 ;  /* 0x0000000d0ead723e */ /* 0x020fe400000000ff */
[C---:B------:R-:W-:Y:S01]  /*d880*/  F2FP.F16.F32.PACK_AB R157, R201.reuse, R0 ;  /* 0x00000000c99d723e */ /* 0x040fe200000000ff */
[----:B------:R-:W-:-:S03]  /*d890*/  FADD.FTZ R186, R201, R186 ;  /* 0x000000bac9ba7221 */ /* 0x000fc60000010000 */
[----:B------:R-:W3:Y:S01]  /*d8a0*/  MUFU.EX2 R193, R193 ;  /* 0x000000c100c17308 */ /* 0x000ee20000000800 */
[----:B0-----:R-:W-:Y:S01]  /*d8b0*/  FADD.FTZ R155, R159, R186 ;  /* 0x000000ba9f9b7221 */ /* 0x001fe20000010000 */
[----:B--2---:R-:W-:-:S03]  /*d8c0*/  F2FP.F16.F32.PACK_AB R159, R182, R159 ;  /* 0x0000009fb69f723e */ /* 0x004fc600000000ff */
[----:B------:R-:W-:-:S03]  /*d8d0*/  FADD.FTZ R190, R182, R155 ;  /* 0x0000009bb6be7221 */ /* 0x000fc60000010000 */
[----:B------:R-:W0:Y:S01]  /*d8e0*/  MUFU.EX2 R186, R185 ;  /* 0x000000b900ba7308 */ /* 0x000e220000000800 */
[----:B------:R-:W-:Y:S01]  /*d8f0*/  FADD.FTZ R13, R11, R190 ;  /* 0x000000be0b0d7221 */ /* 0x000fe20000010000 */
[----:B-1----:R-:W-:-:S03]  /*d900*/  F2FP.F16.F32.PACK_AB R153, R184, R11 ;  /* 0x0000000bb899723e */ /* 0x002fc600000000ff */
[----:B------:R-:W-:-:S04]  /*d910*/  FADD.FTZ R12, R184, R13 ;  /* 0x0000000db80c7221 */ /* 0x000fc80000010000 */
[----:B---3--:R-:W-:-:S04]  /*d920*/  FADD.FTZ R13, R193, R12 ;  /* 0x0000000cc10d7221 */ /* 0x008fc80000010000 */
[C---:B0-----:R-:W-:Y:S01]  /*d930*/  FADD.FTZ R0, R186.reuse, R13 ;  /* 0x0000000dba007221 */ /* 0x041fe20000010000 */
[----:B------:R-:W-:Y:S01]  /*d940*/  F2FP.F16.F32.PACK_AB R155, R186, R193 ;  /* 0x000000c1ba9b723e */ /* 0x000fe200000000ff */
[----:B------:R-:W-:Y:S06]  /*d950*/  @P1 BRA `(.L_x_10918) ;  /* 0x0000000000041947 */ /* 0x000fec0003800000 */
[----:B------:R-:W-:Y:S01]  /*d960*/  BPT.TRAP 0x1 ;  /* 0x000000040000795c */ /* 0x000fe20000300000 */
.L_x_10918:
[----:B------:R-:W-:Y:S01]  /*d970*/  PLOP3.LUT P2, PT, PT, PT, UP0, 0x40, 0x0 ;  /* 0x000000000000781c */ /* 0x000fe20003f4e808 */
[----:B------:R0:W1:-:S12]  /*d980*/  SYNCS.PHASECHK.TRANS64.TRYWAIT P1, [UR31+0x22850], R7 ;  /* 0x02285007ff0075a7 */ /* 0x000058000802015f */
[----:B0-----:R-:W-:Y:S05]  /*d990*/  @P2 BRA `(.L_x_10919) ;  /* 0x0000000000042947 */ /* 0x001fea0003800000 */
[----:B------:R-:W-:Y:S01]  /*d9a0*/  BPT.TRAP 0x1 ;  /* 0x000000040000795c */ /* 0x000fe20000300000 */
.L_x_10919:
[----:B-1----:R-:W-:Y:S05]  /*d9b0*/  @P1 BRA `(.L_x_10920) ;  /* 0x0000000000081947 */ /* 0x002fea0003800000 */
[----:B------:R-:W0:Y:S02]  /*d9c0*/  SYNCS.PHASECHK.TRANS64.TRYWAIT P1, [UR31+0x22850], R7 ;  /* 0x02285007ff0075a7 */ /* 0x000e24000802015f */
[----:B0-----:R-:W-:Y:S05]  /*d9d0*/  @!P1 BRA `(.L_x_10921) ;  /* 0x00000074000c9947 */ /* 0x001fea0003800000 */
.L_x_10920:
[----:B------:R3:W-:Y:S01]  /*d9e0*/  BAR.SYNC.DEFER_BLOCKING R5, 0x100 ;  /* 0x000400050000751d */ /* 0x0007e20000010000 */
[----:B------:R-:W-:Y:S01]  /*d9f0*/  UIMAD UR11, UR4, 0xc00, UR24 ;  /* 0x00000c00040b78a4 */ /* 0x000fe2000f8e0218 */
[----:B------:R-:W-:Y:S01]  /*da00*/  ISETP.GT.AND P1, PT, R6, UR37, PT ;  /* 0x0000002506007c0c */ /* 0x000fe2000bf24270 */
        /* <DEDUP_REMOVED lines=42> */
.L_x_10905:
[----:B------:R-:W0:Y:S01]  /*dcb0*/  SHFL.BFLY PT, R3, R2, 0x2, 0x1f ;  /* 0x0c401f0002037f89 */ /* 0x000e2200000e0000 */
[----:B------:R-:W-:-:S05]  /*dcc0*/  IADD3 R19, -R19, 0xb, RZ ;  /* 0x0000000b13137810 */ /* 0x000fca0007ffe1ff */
[----:B------:R4:W-:Y:S08]  /*dcd0*/  BAR.ARV R19, 0x100 ;  /* 0x000400130000751d */ /* 0x0009f00000002000 */
[----:B------:R-:W-:Y:S06]  /*dce0*/  BAR.ARV 0x8, 0x180 ;  /* 0x0206000000007b1d */ /* 0x000fec0000002000 */
[----:B------:R-:W-:Y:S01]  /*dcf0*/  PLOP3.LUT P0, PT, PT, PT, PT, 0x8, 0x0 ;  /* 0x000000000000781c */ /* 0x000fe20003f0e170 */
[----:B-123--:R-:W1:Y:S01]  /*dd00*/  SHFL.BFLY PT, R5, R0, 0x2, 0x1f ;  /* 0x0c401f0000057f89 */ /* 0x00ee6200000e0000 */
[----:B0-----:R-:W-:Y:S01]  /*dd10*/  FADD.FTZ R3, R3, R2 ;  /* 0x0000000203037221 */ /* 0x001fe20000010000 */
[----:B------:R-:W-:-:S04]  /*dd20*/  IMAD.MOV.U32 R2, RZ, RZ, -0x800000 ;  /* 0xff800000ff027424 */ /* 0x000fc800078e00ff */
[----:B------:R-:W0:Y:S01]  /*dd30*/  SHFL.BFLY PT, R4, R3, 0x1, 0x1f ;  /* 0x0c201f0003047f89 */ /* 0x000e2200000e0000 */
[----:B-1----:R-:W-:Y:S01]  /*dd40*/  FADD.FTZ R5, R5, R0 ;  /* 0x0000000005057221 */ /* 0x002fe20000010000 */
[----:B------:R-:W-:-:S04]  /*dd50*/  IMAD.MOV.U32 R0, RZ, RZ, RZ ;  /* 0x000000ffff007224 */ /* 0x000fc800078e00ff */
[----:B------:R-:W1:Y:S01]  /*dd60*/  SHFL.BFLY PT, R6, R5, 0x1, 0x1f ;  /* 0x0c201f0005067f89 */ /* 0x000e6200000e0000 */
[----:B0-----:R-:W-:Y:S01]  /*dd70*/  FADD.FTZ R8, R3, R4 ;  /* 0x0000000403087221 */ /* 0x001fe20000010000 */
[----:B------:R-:W-:Y:S02]  /*dd80*/  IMAD.MOV.U32 R4, RZ, RZ, RZ ;  /* 0x000000ffff047224 */ /* 0x000fe400078e00ff */
[----:B------:R-:W-:Y:S02]  /*dd90*/  IMAD.MOV.U32 R3, RZ, RZ, -0x800000 ;  /* 0xff800000ff037424 */ /* 0x000fe400078e00ff */
[----:B------:R-:W-:-:S13]  /*dda0*/  FSETP.NE.FTZ.AND P1, PT, R8, RZ, PT ;  /* 0x000000ff0800720b */ /* 0x000fda0003f35000 */
[----:B------:R-:W0:Y:S01]  /*ddb0*/  @P1 MUFU.RCP R4, R8 ;  /* 0x0000000800041308 */ /* 0x000e220000001000 */
[----:B-1----:R-:W-:Y:S01]  /*ddc0*/  FADD.FTZ R11, R5, R6 ;  /* 0x00000006050b7221 */ /* 0x002fe20000010000 */
[----:B------:R-:W-:-:S06]  /*ddd0*/  IMAD.U32 R5, RZ, RZ, UR10 ;  /* 0x0000000aff057e24 */ /* 0x000fcc000f8e00ff */
[----:B------:R-:W1:Y:S01]  /*dde0*/  @P1 MUFU.LG2 R6, R8 ;  /* 0x0000000800061308 */ /* 0x000e620000000c00 */
[----:B------:R-:W-:Y:S01]  /*ddf0*/  FSETP.NE.FTZ.AND P2, PT, R11, RZ, PT ;  /* 0x000000ff0b00720b */ /* 0x000fe20003f55000 */
[----:B------:R-:W-:Y:S01]  /*de00*/  @P1 FMUL.FTZ R5, R5, 0.69314718246459960938 ;  /* 0x3f31721805051820 */ /* 0x000fe20000410000 */
[-C--:B0-----:R-:W-:Y:S01]  /*de10*/  FMUL.FTZ R24, R24, R4.reuse ;  /* 0x0000000418187220 */ /* 0x081fe20000410000 */
[-C--:B------:R-:W-:Y:S01]  /*de20*/  FMUL.FTZ R25, R25, R4.reuse ;  /* 0x0000000419197220 */ /* 0x080fe20000410000 */
[-C--:B------:R-:W-:Y:S01]  /*de30*/  FMUL.FTZ R28, R28, R4.reuse ;  /* 0x000000041c1c7220 */ /* 0x080fe20000410000 */
[-C--:B------:R-:W-:Y:S01]  /*de40*/  FMUL.FTZ R29, R29, R4.reuse ;  /* 0x000000041d1d7220 */ /* 0x080fe20000410000 */
[----:B------:R-:W-:-:S07]  /*de50*/  FMUL.FTZ R32, R32, R4 ;  /* 0x0000000420207220 */ /* 0x000fce0000410000 */
[----:B------:R-:W0:Y:S01]  /*de60*/  @P2 MUFU.LG2 R7, R11 ;  /* 0x0000000b00072308 */ /* 0x000e220000000c00 */
[-C--:B------:R-:W-:Y:S01]  /*de70*/  FMUL.FTZ R33, R33, R4.reuse ;  /* 0x0000000421217220 */ /* 0x080fe20000410000 */
[-C--:B------:R-:W-:Y:S01]  /*de80*/  FMUL.FTZ R36, R36, R4.reuse ;  /* 0x0000000424247220 */ /* 0x080fe20000410000 */
[-C--:B------:R-:W-:Y:S01]  /*de90*/  FMUL.FTZ R37, R37, R4.reuse ;  /* 0x0000000425257220 */ /* 0x080fe20000410000 */
[-C--:B------:R-:W-:Y:S01]  /*dea0*/  FMUL.FTZ R40, R40, R4.reuse ;  /* 0x0000000428287220 */ /* 0x080fe20000410000 */
[-C--:B------:R-:W-:Y:S01]  /*deb0*/  FMUL.FTZ R41, R41, R4.reuse ;  /* 0x0000000429297220 */ /* 0x080fe20000410000 */
[-C--:B------:R-:W-:Y:S01]  /*dec0*/  FMUL.FTZ R44, R44, R4.reuse ;  /* 0x000000042c2c7220 */ /* 0x080fe20000410000 */
[-C--:B------:R-:W-:Y:S01]  /*ded0*/  FMUL.FTZ R45, R45, R4.reuse ;  /* 0x000000042d2d7220 */ /* 0x080fe20000410000 */
[----:B------:R2:W3:Y:S01]  /*dee0*/  @P2 MUFU.RCP R0, R11 ;  /* 0x0000000b00002308 */ /* 0x0004e20000001000 */
        /* <DEDUP_REMOVED lines=54> */
[----:B-1----:R-:W-:Y:S01]  /*e250*/  @P1 FMUL.FTZ R6, R6, 0.69314718246459960938 ;  /* 0x3f31721806061820 */ /* 0x002fe20000410000 */
[----:B0-----:R-:W-:Y:S01]  /*e260*/  @P2 FMUL.FTZ R4, R7, 0.69314718246459960938 ;  /* 0x3f31721807042820 */ /* 0x001fe20000410000 */
        /* <DEDUP_REMOVED lines=65> */
[----:B----4-:R-:W-:-:S07]  /*e680*/  @P2 FFMA.FTZ R2, R11, R9, R4 ;  /* 0x000000090b022223 */ /* 0x010fce0000010004 */
.L_x_10852:
        /* <DEDUP_REMOVED lines=23> */
[----:B------:R-:W0:Y:S01]  /*e800*/  @P0 LDC R14, c[0x0][0xbec] ;  /* 0x0002fb00ff0e0b82 */ /* 0x000e220000000800 */
[----:B------:R-:W-:Y:S02]  /*e810*/  LEA.HI R13, R4, R5, RZ, 0x2 ;  /* 0x00000005040d7211 */ /* 0x000fe400078f10ff */
[----:B------:R-:W-:Y:S02]  /*e820*/  LOP3.LUT R0, R6, 0xffffff80, RZ, 0xc0, !PT ;  /* 0xffffff8006007812 */ /* 0x000fe400078ec0ff */
[----:B------:R-:W-:-:S03]  /*e830*/  SHF.R.S32.HI R7, RZ, 0x7, R6 ;  /* 0x00000007ff077819 */ /* 0x000fc60000011406 */
[----:B------:R-:W-:Y:S01]  /*e840*/  IMAD.IADD R0, R5, 0x1, -R0 ;  /* 0x0000000105007824 */ /* 0x000fe200078e0a00 */
[----:B------:R-:W-:Y:S01]  /*e850*/  LEA.HI R4, R6, R7, RZ, 0x1 ;  /* 0x0000000706047211 */ /* 0x000fe200078f08ff */
[----:B------:R-:W3:Y:S01]  /*e860*/  LDC.64 R20, c[0x0][0xb40] ;  /* 0x0002d000ff147b82 */ /* 0x000ee20000000a00 */
[----:B------:R-:W-:Y:S02]  /*e870*/  LOP3.LUT R6, R13, 0xfffffffc, RZ, 0xc0, !PT ;  /* 0xfffffffc0d067812 */ /* 0x000fe400078ec0ff */
[----:B------:R-:W-:Y:S02]  /*e880*/  SHF.R.S32.HI R9, RZ, 0x1f, R0 ;  /* 0x0000001fff097819 */ /* 0x000fe40000011400 */
[----:B------:R-:W-:Y:S01]  /*e890*/  LOP3.LUT R4, R4, 0x3fffffe, RZ, 0xc0, !PT ;  /* 0x03fffffe04047812 */ /* 0x000fe200078ec0ff */
[----:B------:R-:W-:Y:S01]  /*e8a0*/  IMAD.IADD R5, R5, 0x1, -R6 ;  /* 0x0000000105057824 */ /* 0x000fe200078e0a06 */
[CC--:B------:R-:W-:Y:S01]  /*e8b0*/  LEA.HI R10, R9.reuse, R0.reuse, RZ, 0x2 ;  /* 0x00000000090a7211 */ /* 0x0c0fe200078f10ff */
[----:B------:R-:W5:Y:S01]  /*e8c0*/  @P0 LDC R152, c[0x0][0xbec] ;  /* 0x0002fb00ff980b82 */ /* 0x000f620000000800 */
[----:B------:R-:W-:Y:S01]  /*e8d0*/  LEA.HI R9, R9, R0, RZ, 0x5 ;  /* 0x0000000009097211 */ /* 0x000fe200078f28ff */
[----:B------:R-:W-:Y:S01]  /*e8e0*/  IMAD.IADD R6, R7, 0x1, -R4 ;  /* 0x0000000107067824 */ /* 0x000fe200078e0a04 */
[----:B------:R-:W-:-:S02]  /*e8f0*/  SHF.R.S32.HI R11, RZ, 0x2, R10 ;  /* 0x00000002ff0b7819 */ /* 0x000fc4000001140a */
[----:B------:R-:W-:Y:S02]  /*e900*/  SHF.R.S32.HI R12, RZ, 0x1f, R10 ;  /* 0x0000001fff0c7819 */ /* 0x000fe4000001140a */
[----:B------:R-:W-:Y:S01]  /*e910*/  LEA.HI R7, R5, R5, RZ, 0x1 ;  /* 0x0000000505077211 */ /* 0x000fe200078f08ff */
[----:B------:R-:W5:Y:S01]  /*e920*/  @P0 LDC R17, c[0x0][0xbf0] ;  /* 0x0002fc00ff110b82 */ /* 0x000f620000000800 */
[----:B------:R-:W-:-:S04]  /*e930*/  LEA.HI R12, R12, R11, RZ, 0x3 ;  /* 0x0000000b0c0c7211 */ /* 0x000fc800078f18ff */
[----:B------:R-:W-:-:S03]  /*e940*/  LOP3.LUT R12, R12, 0xfffffff8, RZ, 0xc0, !PT ;  /* 0xfffffff80c0c7812 */ /* 0x000fc600078ec0ff */
[----:B------:R-:W5:Y:S02]  /*e950*/  @P0 LDC R153, c[0x0][0xbf0] ;  /* 0x0002fc00ff990b82 */ /* 0x000f640000000800 */
        /* <DEDUP_REMOVED lines=12> */
[----:B------:R-:W-:Y:S01]  /*ea20*/  IMAD R16, RZ, RZ, -UR36 ;  /* 0x80000024ff107e24 */ /* 0x000fe2000f8e02ff */
[----:B------:R-:W-:Y:S01]  /*ea30*/  UIADD3 UR6, UR5, UR6, URZ ;  /* 0x0000000605067290 */ /* 0x000fe2000fffe03f */
[----:B----4-:R-:W-:Y:S01]  /*ea40*/  IMAD R12, R18, UR10, RZ ;  /* 0x0000000a120c7c24 */ /* 0x010fe2000f8e02ff */
[----:B------:R-:W-:Y:S01]  /*ea50*/  ULDC.64 UR8, c[0x0][0xb28] ;  /* 0x0002ca0000087ab9 */ /* 0x000fe20000000a00 */
[----:B--2---:R-:W-:Y:S02]  /*ea60*/  IMAD R11, R22, 0x80, R6 ;  /* 0x00000080160b7824 */ /* 0x004fe400078e0206 */
[----:B-1----:R-:W-:Y:S02]  /*ea70*/  IMAD R23, R23, R16, UR11 ;  /* 0x0000000b17177e24 */ /* 0x002fe4000f8e0210 */
[----:B------:R-:W-:Y:S02]  /*ea80*/  IMAD R15, R19, UR12, R12 ;  /* 0x0000000c130f7c24 */ /* 0x000fe4000f8e020c */
[----:B------:R-:W-:Y:S01]  /*ea90*/  IMAD.WIDE.U32 R4, R18, UR12, R4 ;  /* 0x0000000c12047c25 */ /* 0x000fe2000f8e0004 */
[----:B------:R-:W-:-:S03]  /*eaa0*/  SHF.R.S32.HI R16, RZ, 0x1f, R23 ;  /* 0x0000001fff107819 */ /* 0x000fc60000011417 */
[----:B0-----:R-:W-:-:S04]  /*eab0*/  @P0 IMAD.HI.U32 R12, R11, R14, RZ ;  /* 0x0000000e0b0c0227 */ /* 0x001fc800078e00ff */
[----:B------:R-:W-:Y:S02]  /*eac0*/  IMAD.U32 R7, RZ, RZ, UR5 ;  /* 0x00000005ff077e24 */ /* 0x000fe4000f8e00ff */
[----:B------:R-:W-:Y:S01]  /*ead0*/  IMAD.U32 R6, RZ, RZ, UR4 ;  /* 0x00000004ff067e24 */ /* 0x000fe2000f8e00ff */
[----:B------:R-:W-:Y:S01]  /*eae0*/  ULDC.64 UR4, c[0x0][0xbe0] ;  /* 0x0002f80000047ab9 */ /* 0x000fe20000000a00 */
[----:B------:R-:W-:Y:S01]  /*eaf0*/  IMAD.U32 R7, RZ, RZ, UR6 ;  /* 0x00000006ff077e24 */ /* 0x000fe2000f8e00ff */
[----:B------:R-:W-:Y:S01]  /*eb00*/  ULDC.64 UR6, c[0x0][0xb48] ;  /* 0x0002d20000067ab9 */ /* 0x000fe20000000a00 */
[----:B------:R-:W-:Y:S02]  /*eb10*/  IMAD.IADD R5, R5, 0x1, R15 ;  /* 0x0000000105057824 */ /* 0x000fe400078e020f */
[----:B---3--:R-:W-:Y:S02]  /*eb20*/  IMAD R14, R20, UR10, RZ ;  /* 0x0000000a140e7c24 */ /* 0x008fe4000f8e02ff */
[----:B-----5:R-:W-:-:S04]  /*eb30*/  @P0 IMAD.HI.U32 R152, R11, R152, RZ ;  /* 0x000000980b980227 */ /* 0x020fc800078e00ff */
[----:B------:R-:W-:Y:S01]  /*eb40*/  IMAD.MOV.U32 R13, RZ, RZ, R11 ;  /* 0x000000ffff0d7224 */ /* 0x000fe200078e000b */
[----:B------:R-:W-:Y:S01]  /*eb50*/  @P0 SHF.R.U32.HI R13, RZ, R17, R12 ;  /* 0x00000011ff0d0219 */ /* 0x000fe2000001160c */
[----:B------:R-:W-:Y:S02]  /*eb60*/  IMAD R17, R21, UR12, R14 ;  /* 0x0000000c15117c24 */ /* 0x000fe4000f8e020e */
[----:B------:R-:W-:-:S04]  /*eb70*/  IMAD.WIDE.U32 R6, R20, UR12, R6 ;  /* 0x0000000c14067c25 */ /* 0x000fc8000f8e0006 */
[----:B------:R-:W-:Y:S01]  /*eb80*/  IMAD.MOV.U32 R15, RZ, RZ, R11 ;  /* 0x000000ffff0f7224 */ /* 0x000fe200078e000b */
[----:B------:R-:W-:Y:S01]  /*eb90*/  @P0 SHF.R.U32.HI R15, RZ, R153, R152 ;  /* 0x00000099ff0f0219 */ /* 0x000fe20000011698 */
[----:B------:R-:W-:Y:S02]  /*eba0*/  IMAD R12, R16, UR4, RZ ;  /* 0x00000004100c7c24 */ /* 0x000fe4000f8e02ff */
[----:B------:R-:W-:-:S04]  /*ebb0*/  IMAD.WIDE.U32 R4, R23, UR4, R4 ;  /* 0x0000000417047c25 */ /* 0x000fc8000f8e0004 */
[----:B------:R-:W-:Y:S01]  /*ebc0*/  IMAD.IADD R7, R7, 0x1, R17 ;  /* 0x0000000107077824 */ /* 0x000fe200078e0211 */
[----:B------:R-:W-:Y:S01]  /*ebd0*/  SHF.R.S32.HI R17, RZ, 0x1f, R13 ;  /* 0x0000001fff117819 */ /* 0x000fe2000001140d */
[----:B------:R-:W-:Y:S01]  /*ebe0*/  IMAD R14, R23, UR5, R12 ;  /* 0x00000005170e7c24 */ /* 0x000fe2000f8e020c */
[----:B------:R-:W-:Y:S01]  /*ebf0*/  IADD3 R4, P0, R13, R4, RZ ;  /* 0x000000040d047210 */ /* 0x000fe20007f1e0ff */
[----:B------:R-:W-:Y:S01]  /*ec00*/  IMAD R16, R16, UR6, RZ ;  /* 0x0000000610107c24 */ /* 0x000fe2000f8e02ff */
[----:B------:R-:W-:Y:S01]  /*ec10*/  SHF.R.S32.HI R12, RZ, 0x1f, R15 ;  /* 0x0000001fff0c7819 */ /* 0x000fe2000001140f */
[----:B------:R-:W-:Y:S01]  /*ec20*/  IMAD.MOV R13, RZ, RZ, -R13 ;  /* 0x000000ffff0d7224 */ /* 0x000fe200078e0a0d */
[----:B------:R-:W-:Y:S01]  /*ec30*/  ULDC.64 UR4, c[0x0][0xb30] ;  /* 0x0002cc0000047ab9 */ /* 0x000fe20000000a00 */
[----:B------:R-:W-:Y:S01]  /*ec40*/  IMAD R19, R23, UR7, R16 ;  /* 0x0000000717137c24 */ /* 0x000fe2000f8e0210 */
[----:B------:R-:W-:Y:S01]  /*ec50*/  IADD3.X R5, R17, R5, R14, P0, !PT ;  /* 0x0000000511057210 */ /* 0x000fe200007fe40e */
[----:B------:R-:W-:-:S02]  /*ec60*/  IMAD.MOV R16, RZ, RZ, -R15 ;  /* 0x000000ffff107224 */ /* 0x000fc400078e0a0f */
[----:B------:R-:W-:Y:S02]  /*ec70*/  IMAD R12, R12, UR4, RZ ;  /* 0x000000040c0c7c24 */ /* 0x000fe4000f8e02ff */
[----:B------:R-:W-:Y:S02]  /*ec80*/  IMAD R13, R8, R13, R11 ;  /* 0x0000000d080d7224 */ /* 0x000fe400078e020b */
[----:B------:R-:W-:Y:S01]  /*ec90*/  IMAD.WIDE.U32 R6, R23, UR6, R6 ;  /* 0x0000000617067c25 */ /* 0x000fe2000f8e0006 */
[----:B------:R-:W-:-:S03]  /*eca0*/  ULDC.64 UR6, c[0x0][0xbc8] ;  /* 0x0002f20000067ab9 */ /* 0x000fc60000000a00 */
[----:B------:R-:W-:Y:S02]  /*ecb0*/  IMAD R11, R8, R16, R11 ;  /* 0x00000010080b7224 */ /* 0x000fe400078e020b */
[----:B------:R-:W-:Y:S01]  /*ecc0*/  IMAD R17, R15, UR5, R12 ;  /* 0x000000050f117c24 */ /* 0x000fe2000f8e020c */
[----:B------:R-:W-:Y:S01]  /*ecd0*/  SHF.R.S32.HI R12, RZ, 0x1f, R13 ;  /* 0x0000001fff0c7819 */ /* 0x000fe2000001140d */
[----:B------:R-:W-:Y:S01]  /*ece0*/  IMAD.IADD R7, R7, 0x1, R19 ;  /* 0x0000000107077824 */ /* 0x000fe200078e0213 */
[----:B------:R-:W-:Y:S01]  /*ecf0*/  SHF.R.S32.HI R14, RZ, 0x1f, R11 ;  /* 0x0000001fff0e7819 */ /* 0x000fe2000001140b */
[----:B------:R-:W0:Y:S01]  /*ed00*/  S2UR UR5, SR_CgaCtaId ;  /* 0x00000000000579c3 */ /* 0x000e220000008800 */
[----:B------:R-:W-:-:S04]  /*ed10*/  IMAD.WIDE.U32 R4, R13, UR6, R4 ;  /* 0x000000060d047c25 */ /* 0x000fc8000f8e0004 */
[----:B------:R-:W-:Y:S01]  /*ed20*/  IMAD.WIDE.U32 R6, R15, UR4, R6 ;  /* 0x000000040f067c25 */ /* 0x000fe2000f8e0006 */
[----:B------:R-:W-:-:S03]  /*ed30*/  UMOV UR4, 0x400 ;  /* 0x0000040000047882 */ /* 0x000fc60000000000 */
[----:B------:R-:W-:Y:S02]  /*ed40*/  IMAD R12, R12, UR6, RZ ;  /* 0x000000060c0c7c24 */ /* 0x000fe4000f8e02ff */
[----:B------:R-:W-:Y:S02]  /*ed50*/  IMAD.IADD R7, R7, 0x1, R17 ;  /* 0x0000000107077824 */ /* 0x000fe400078e0211 */
[----:B------:R-:W-:Y:S02]  /*ed60*/  IMAD R14, R14, UR8, RZ ;  /* 0x000000080e0e7c24 */ /* 0x000fe4000f8e02ff */
[----:B------:R-:W-:Y:S01]  /*ed70*/  IMAD R15, R13, UR7, R12 ;  /* 0x000000070d0f7c24 */ /* 0x000fe2000f8e020c */
[----:B------:R-:W-:Y:S01]  /*ed80*/  ULDC.64 UR6, c[0x0][0xba8] ;  /* 0x0002ea0000067ab9 */ /* 0x000fe20000000a00 */
[C---:B------:R-:W-:Y:S01]  /*ed90*/  IMAD R17, R11.reuse, UR9, R14 ;  /* 0x000000090b117c24 */ /* 0x040fe2000f8e020e */
[----:B------:R-:W-:Y:S01]  /*eda0*/  LEA R16, P0, R4, UR6, 0x2 ;  /* 0x0000000604107c11 */ /* 0x000fe2000f8010ff */
[----:B------:R-:W-:Y:S01]  /*edb0*/  IMAD.WIDE.U32 R12, R11, UR8, R6 ;  /* 0x000000080b0c7c25 */ /* 0x000fe2000f8e0006 */
[----:B------:R-:W-:Y:S01]  /*edc0*/  ULDC.64 UR8, c[0x0][0xb00] ;  /* 0x0002c00000087ab9 */ /* 0x000fe20000000a00 */
[----:B------:R-:W-:-:S02]  /*edd0*/  ULDC UR6, c[0x0][0xa88] ;  /* 0x0002a20000067ab9 */ /* 0x000fc40000000800 */
        /* <DEDUP_REMOVED lines=17> */
[----:B------:R-:W-:Y:S01]  /*eef0*/  UPRMT UR4, URZ, 0x654, UR4 ;  /* 0x000006543f047896 */ /* 0x000fe20008000004 */
[----:B------:R-:W-:Y:S02]  /*ef00*/  ISETP.GE.AND P2, PT, R11, R8, PT ;  /* 0x000000080b00720c */ /* 0x000fe40003f46270 */
[----:B------:R3:W4:Y:S01]  /*ef10*/  SHFL.IDX PT, R4, R6, RZ, 0x1c1f ;  /* 0x001c1fff06047589 */ /* 0x00072200000e0000 */
[----:B-1----:R-:W-:-:S03]  /*ef20*/  LOP3.LUT R17, R10, 0x7ffffffc, RZ, 0xc0, !PT ;  /* 0x7ffffffc0a117812 */ /* 0x002fc600078ec0ff */
[----:B------:R3:W1:Y:S02]  /*ef30*/  SHFL.IDX PT, R5, R7, RZ, 0x1c1f ;  /* 0x001c1fff07057589 */ /* 0x00066400000e0000 */
        /* <DEDUP_REMOVED lines=16> */
[----:B------:R-:W-:Y:S01]  /*f040*/  VIADD R18, R0, 0x30 ;  /* 0x0000003000127836 */ /* 0x000fe20000000000 */
[----:B------:R-:W-:Y:S01]  /*f050*/  ISETP.GE.AND P0, PT, R16, UR4, PT ;  /* 0x0000000410007c0c */ /* 0x000fe2000bf06270 */
[C---:B------:R-:W-:Y:S01]  /*f060*/  VIADD R19, R0.reuse, 0x38 ;  /* 0x0000003800137836 */ /* 0x040fe20000000000 */
[----:B------:R-:W-:Y:S01]  /*f070*/  ISETP.GE.AND P1, PT, R17, UR4, PT ;  /* 0x0000000411007c0c */ /* 0x000fe2000bf26270 */
[----:B------:R-:W-:-:S02]  /*f080*/  VIADD R20, R0, 0x40 ;  /* 0x0000004000147836 */ /* 0x000fc40000000000 */
[----:B------:R-:W-:Y:S02]  /*f090*/  VIADD R21, R0, 0x48 ;  /* 0x0000004800157836 */ /* 0x000fe40000000000 */
[----:B------:R-:W-:Y:S01]  /*f0a0*/  @!P3 LEA.HI R2, R2, R2, RZ, 0x1 ;  /* 0x000000020202b211 */ /* 0x000fe200078f08ff */
[C---:B------:R-:W-:Y:S01]  /*f0b0*/  VIADD R22, R0.reuse, 0x50 ;  /* 0x0000005000167836 */ /* 0x040fe20000000000 */
[----:B------:R-:W-:Y:S01]  /*f0c0*/  @!P4 LEA.HI R3, R3, R3, RZ, 0x1 ;  /* 0x000000030303c211 */ /* 0x000fe200078f08ff */
[----:B------:R-:W-:Y:S01]  /*f0d0*/  VIADD R23, R0, 0x58 ;  /* 0x0000005800177836 */ /* 0x000fe20000000000 */
        /* <DEDUP_REMOVED lines=170> */
.L_x_10925:
[----:B------:R-:W-:Y:S05]  /*fb80*/  BSYNC B0 ;  /* 0x0000000000007941 */ /* 0x000fea0003800000 */
.L_x_10924:
[----:B------:R-:W-:Y:S01]  /*fb90*/  ISETP.GE.AND P0, PT, R9, R8, PT ;  /* 0x000000080900720c */ /* 0x000fe20003f06270 */
[----:B0--3--:R0:W2:Y:S04]  /*fba0*/  SHFL.IDX PT, R3, R7, 0x1, 0x1c1f ;  /* 0x003c1f0007037f89 */ /* 0x0090a800000e0000 */
[----:B------:R0:W3:Y:S08]  /*fbb0*/  SHFL.IDX PT, R2, R6, 0x1, 0x1c1f ;  /* 0x003c1f0006027f89 */ /* 0x0000f000000e0000 */
[----:B0-----:R-:W-:Y:S05]  /*fbc0*/  @P0 BRA `(.L_x_10844) ;  /* 0x0000004c00d40947 */ /* 0x001fea0003800000 */
        /* <DEDUP_REMOVED lines=12> */
[----:B------:R-:W-:-:S02]  /*fc90*/  VIADD R14, R0, 0x38 ;  /* 0x00000038000e7836 */ /* 0x000fc40000000000 */
[C---:B------:R-:W-:Y:S02]  /*fca0*/  VIADD R15, R0.reuse, 0x40 ;  /* 0x00000040000f7836 */ /* 0x040fe40000000000 */
        /* <DEDUP_REMOVED lines=8> */
[----:B--23--:R-:W-:Y:S01]  /*fd30*/  @!P0 IMAD.WIDE R4, R0, 0x4, R2 ;  /* 0x0000000400048825 */ /* 0x00cfe200078e0202 */
        /* <DEDUP_REMOVED lines=131> */
[C---:B------:R-:W-:Y:S01]  /*10570*/  VIADD R17, R0.reuse, 0xe8 ;  /* 0x000000e800117836 */ /* 0x040fe20000000000 */
[----:B------:R-:W-:Y:S01]  /*10580*/  @!P6 LEA.HI R19, R19, R19, RZ, 0x1 ;  /* 0x000000131313e211 */ /* 0x000fe200078f08ff */
[----:B------:R-:W-:Y:S01]  /*10590*/  VIADD R0, R0, 0xf8 ;  /* 0x000000f800007836 */ /* 0x000fe20000000000 */
[----:B------:R-:W-:Y:S02]  /*105a0*/  ISETP.GE.AND P1, PT, R15, UR4, PT ;  /* 0x000000040f007c0c */ /* 0x000fe4000bf26270 */
[----:B------:R-:W-:-:S02]  /*105b0*/  ISETP.GE.AND P3, PT, R17, UR4, PT ;  /* 0x0000000411007c0c */ /* 0x000fc4000bf66270 */
        /* <DEDUP_REMOVED lines=33> */
.L_x_10923:
        /* <DEDUP_REMOVED lines=22> */
[----:B------:R-:W-:Y:S01]  /*10930*/  IMAD.U32 R3, RZ, RZ, UR5 ;  /* 0x00000005ff037e24 */ /* 0x000fe2000f8e00ff */
[----:B------:R-:W2:Y:S01]  /*10940*/  @P0 LDC R7, c[0x0][0xbec] ;  /* 0x0002fb00ff070b82 */ /* 0x000ea20000000800 */
[----:B------:R-:W-:Y:S01]  /*10950*/  IMAD.U32 R2, RZ, RZ, UR4 ;  /* 0x00000004ff027e24 */ /* 0x000fe2000f8e00ff */
[----:B------:R-:W-:Y:S01]  /*10960*/  ULDC.64 UR4, c[0x0][0xbe0] ;  /* 0x0002f80000047ab9 */ /* 0x000fe20000000a00 */
[----:B------:R-:W-:-:S05]  /*10970*/  IMAD.U32 R3, RZ, RZ, UR6 ;  /* 0x00000006ff037e24 */ /* 0x000fca000f8e00ff */
        /* <DEDUP_REMOVED lines=33> */
.L_x_10842:
        /* <DEDUP_REMOVED lines=18> */
.L_x_10926:
[----:B------:R-:W-:Y:S01]  /*10cb0*/  ULDC UR7, c[0x0][0xc50] ;  /* 0x0003140000077ab9 */ /* 0x000fe20000000800 */
[----:B------:R-:W-:Y:S01]  /*10cc0*/  UMOV UR36, UR6 ;  /* 0x0000000600247c82 */ /* 0x000fe20008000000 */
[----:B------:R-:W-:-:S11]  /*10cd0*/  UISETP.NE.AND UP0, UPT, UR7, 0x1, UPT ;  /* 0x000000010700788c */ /* 0x000fd6000bf05270 */
[----:B------:R-:W-:Y:S01]  /*10ce0*/  @UP0 ULDC UR4, c[0x0][0xc54] ;  /* 0x0003150000040ab9 */ /* 0x000fe20000000800 */
[----:B------:R-:W-:Y:S01]  /*10cf0*/  @UP0 ULDC UR8, c[0x0][0xc58] ;  /* 0x0003160000080ab9 */ /* 0x000fe20000000800 */
[----:B------:R-:W-:-:S04]  /*10d00*/  UIMAD.WIDE.U32 UR4, UR6, UR4, URZ ;  /* 0x00000004060472a5 */ /* 0x000fc8000f8e003f */
[----:B------:R-:W-:-:S12]  /*10d10*/  @UP0 USHF.R.U32.HI UR36, URZ, UR8, UR5 ;  /* 0x000000083f240299 */ /* 0x000fd80008011605 */
.L_x_10927:
        /* <DEDUP_REMOVED lines=45> */
.L_x_10930:
[----:B------:R-:W-:-:S11]  /*10ff0*/  UISETP.NE.AND UP0, UPT, UR5, 0x1, UPT ;  /* 0x000000010500788c */ /* 0x000fd6000bf05270 */
[----:B------:R-:W-:Y:S02]  /*11000*/  @UP0 ULDC.64 UR14, c[0x0][0x9e8] ;  /* 0x00027a00000e0ab9 */ /* 0x000fe40000000a00 */
[----:B------:R-:W-:-:S04]  /*11010*/  UIMAD.WIDE.U32 UR6, UR8, UR14, URZ ;  /* 0x0000000e080672a5 */ /* 0x000fc8000f8e003f */
[----:B------:R-:W-:-:S12]  /*11020*/  @UP0 USHF.R.U32.HI UR8, URZ, UR15, UR7 ;  /* 0x0000000f3f080299 */ /* 0x000fd80008011607 */
.L_x_10931:
[----:B------:R-:W-:-:S04]  /*11030*/  UIMAD UR8, UR8, UR5, UR5 ;  /* 0x00000005080872a4 */ /* 0x000fc8000f8e0205 */
[----:B------:R-:W-:-:S04]  /*11040*/  UISETP.LT.AND UP0, UPT, UR4, UR8, UPT ;  /* 0x000000080400728c */ /* 0x000fc8000bf01270 */
[----:B------:R-:W-:-:S12]  /*11050*/  USEL UR4, UR4, UR8, UP0 ;  /* 0x0000000804047287 */ /* 0x000fd80008000000 */
.L_x_10929:
        /* <DEDUP_REMOVED lines=26> */
.L_x_10933:
[----:B------:R-:W-:-:S11]  /*11200*/  UISETP.NE.AND UP0, UPT, UR5, 0x1, UPT ;  /* 0x000000010500788c */ /* 0x000fd6000bf05270 */
[----:B------:R-:W-:Y:S02]  /*11210*/  @UP0 ULDC.64 UR10, c[0x0][0x9e8] ;  /* 0x00027a00000a0ab9 */ /* 0x000fe40000000a00 */
[----:B------:R-:W-:-:S04]  /*11220*/  UIMAD.WIDE.U32 UR6, UR4, UR10, URZ ;  /* 0x0000000a040672a5 */ /* 0x000fc8000f8e003f */
[----:B------:R-:W-:-:S12]  /*11230*/  @UP0 USHF.R.U32.HI UR4, URZ, UR11, UR7 ;  /* 0x0000000b3f040299 */ /* 0x000fd80008011607 */
.L_x_10934:
[----:B------:R-:W-:-:S04]  /*11240*/  UIMAD UR4, UR4, UR5, URZ ;  /* 0x00000005040472a4 */ /* 0x000fc8000f8e023f */
[----:B------:R-:W-:-:S04]  /*11250*/  UISETP.LT.AND UP0, UPT, UR8, UR4, UPT ;  /* 0x000000040800728c */ /* 0x000fc8000bf01270 */
[----:B------:R-:W-:-:S12]  /*11260*/  USEL UR8, UR8, UR4, !UP0 ;  /* 0x0000000408087287 */ /* 0x000fd8000c000000 */
.L_x_10932:
[----:B------:R-:W-:Y:S02]  /*11270*/  UIMAD.WIDE UR4, UR8, 0x2aaaaaab, URZ ;  /* 0x2aaaaaab080478a5 */ /* 0x000fe4000f8e023f */
[----:B------:R-:W-:Y:S02]  /*11280*/  USHF.R.U32.HI UR10, URZ, 0x10, UR42 ;  /* 0x000000103f0a7899 */ /* 0x000fe4000801162a */
[----:B------:R-:W-:Y:S02]  /*11290*/  USHF.R.U32.HI UR4, URZ, 0x1f, UR5 ;  /* 0x0000001f3f047899 */ /* 0x000fe40008011605 */
[----:B------:R-:W-:Y:S02]  /*112a0*/  ULOP3.LUT UR42, UR42, 0xffff, URZ, 0xc0, !UPT ;  /* 0x0000ffff2a2a7892 */ /* 0x000fe4000f8ec03f */
[----:B------:R-:W-:Y:S01]  /*112b0*/  ULEA.HI.SX32 UR4, UR5, UR4, 0x1c ;  /* 0x0000000405047291 */ /* 0x000fe2000f8fe23f */
        /* <DEDUP_REMOVED lines=15> */
[----:B------:R-:W-:-:S05]  /*113b0*/  IMAD.MOV R3, RZ, RZ, -R3 ;  /* 0x000000ffff037224 */ /* 0x000fca00078e0a03 */
[----:B------:R-:W-:-:S05]  /*113c0*/  R2UR UR9, R3 ;  /* 0x00000000030972ca */ /* 0x000fca00000e0000 */
        /* <DEDUP_REMOVED lines=23> */
.L_x_10935:
[----:B------:R-:W-:Y:S01]  /*11540*/  UIMAD UR41, UR42, UR46, UR43 ;  /* 0x0000002e2a2972a4 */ /* 0x000fe2000f8e022b */
[----:B------:R-:W-:Y:S02]  /*11550*/  IMAD.U32 R0, RZ, RZ, UR12 ;  /* 0x0000000cff007e24 */ /* 0x000fe4000f8e00ff */
[----:B------:R-:W-:Y:S02]  /*11560*/  IMAD.MOV.U32 R6, RZ, RZ, RZ ;  /* 0x000000ffff067224 */ /* 0x000fe400078e00ff */
[----:B------:R-:W-:Y:S02]  /*11570*/  IMAD.MOV.U32 R8, RZ, RZ, 0x1 ;  /* 0x00000001ff087424 */ /* 0x000fe400078e00ff */
[----:B------:R-:W-:-:S05]  /*11580*/  IMAD.U32 R3, RZ, RZ, UR41 ;  /* 0x00000029ff037e24 */ /* 0x000fca000f8e00ff */
[----:B------:R-:W-:Y:S01]  /*11590*/  VIADDMNMX R19, R3, UR46, R0, PT ;  /* 0x0000002e03137c46 */ /* 0x000fe2000b800100 */
[----:B------:R-:W-:-:S03]  /*115a0*/  IMAD.MOV.U32 R0, RZ, RZ, 0x1 ;  /* 0x00000001ff007424 */ /* 0x000fc600078e00ff */
        /* <DEDUP_REMOVED lines=26> */
.L_x_10936:
        /* <DEDUP_REMOVED lines=20> */
.L_x_10938:
        /* <DEDUP_REMOVED lines=15> */
.L_x_10937:
[----:B------:R-:W0:Y:S08]  /*11980*/  LDC.64 R2, c[0x0][0x9f8] ;  /* 0x00027e00ff027b82 */ /* 0x000e300000000a00 */
[----:B------:R-:W1:Y:S01]  /*11990*/  LDC.64 R4, c[0x0][0x418] ;  /* 0x00010600ff047b82 */ /* 0x000e620000000a00 */
[----:B0-----:R-:W-:-:S04]  /*119a0*/  ISETP.NE.U32.AND P0, PT, R2, RZ, PT ;  /* 0x000000ff0200720c */ /* 0x001fc80003f05070 */
[----:B------:R-:W-:-:S13]  /*119b0*/  ISETP.NE.AND.EX P0, PT, R3, RZ, PT, P0 ;  /* 0x000000ff0300720c */ /* 0x000fda0003f05300 */
[----:B------:R-:W0:Y:S02]  /*119c0*/  @P0 LDC.64 R2, c[0x0][0x9f8] ;  /* 0x00027e00ff020b82 */ /* 0x000e240000000a00 */
[----:B0-----:R-:W-:-:S05]  /*119d0*/  @P0 IMAD.WIDE R2, R18, 0x4, R2 ;  /* 0x0000000412020825 */ /* 0x001fca00078e0202 */
[----:B------:R-:W2:Y:S01]  /*119e0*/  @P0 LDG.E R18, desc[UR48][R2.64] ;  /* 0x0000003002120981 */ /* 0x000ea2000c1e1900 */
[----:B-1----:R-:W-:Y:S01]  /*119f0*/  ISETP.NE.U32.AND P0, PT, R4, RZ, PT ;  /* 0x000000ff0400720c */ /* 0x002fe20003f05070 */
        /* <DEDUP_REMOVED lines=12> */
.L_x_11018:
[----:B------:R2:W-:Y:S01]  /*11ac0*/  STL [R1], R0 ;  /* 0x0000000001007387 */ /* 0x0005e20000100800 */
        /* <DEDUP_REMOVED lines=8> */
.L_x_11021:
[----:B------:R-:W-:Y:S05]  /*11b50*/  @!P6 BRA `(.L_x_10940) ;  /* 0x0000000000d8e947 */ /* 0x000fea0003800000 */
[----:B------:R-:W-:Y:S01]  /*11b60*/  IMAD.MOV.U32 R16, RZ, RZ, R18 ;  /* 0x000000ffff107224 */ /* 0x000fe200078e0012 */
[----:B------:R-:W-:Y:S06]  /*11b70*/  @!P1 BRA `(.L_x_10942) ;  /* 0x0000000000509947 */ /* 0x000fec0003800000 */
[----:B0-----:R-:W-:Y:S01]  /*11b80*/  IMAD.MOV.U32 R6, RZ, RZ, R0 ;  /* 0x000000ffff067224 */ /* 0x001fe200078e0000 */
        /* <DEDUP_REMOVED lines=18> */
[----:B------:R1:W-:Y:S02]  /*11cb0*/  STL [R1], R6 ;  /* 0x0000000601007387 */ /* 0x0003e40000100800 */
.L_x_10942:
[----:B------:R-:W-:Y:S01]  /*11cc0*/  IMAD.MOV.U32 R0, RZ, RZ, 0x1 ;  /* 0x00000001ff007424 */ /* 0x000fe200078e00ff */
[----:B01----:R-:W0:Y:S04]  /*11cd0*/  S2R R6, SR_TID.X ;  /* 0x0000000000067919 */ /* 0x003e280000002100 */
[----:B------:R-:W-:-:S04]  /*11ce0*/  SHF.L.U32 R0, R0, 0x1f, RZ ;  /* 0x0000001f00007819 */ /* 0x000fc800000006ff */
[----:B------:R-:W1:Y:S01]  /*11cf0*/  SYNCS.PHASECHK.TRANS64.TRYWAIT P0, [UR38+0x22840], R0 ;  /* 0x02284000ff0075a7 */ /* 0x000e620008000166 */
[----:B0-----:R-:W-:-:S04]  /*11d00*/  LOP3.LUT R2, R6, 0x7f, RZ, 0xc0, !PT ;  /* 0x0000007f06027812 */ /* 0x001fc800078ec0ff */
[----:B------:R-:W-:Y:S01]  /*11d10*/  ISETP.NE.AND P1, PT, R2, RZ, PT ;  /* 0x000000ff0200720c */ /* 0x000fe20003f25270 */
[----:B-1----:R-:W-:-:S12]  /*11d20*/  @!P0 BRA `(.L_x_10943) ;  /* 0x00000030008c8947 */ /* 0x002fd80003800000 */
.L_x_11022:
[----:B------:R-:W-:Y:S05]  /*11d30*/  @P1 BRA `(.L_x_10944) ;  /* 0x0000000000181947 */ /* 0x000fea0003800000 */
[----:B------:R-:W1:Y:S01]  /*11d40*/  S2R R2, SR_TID.X ;  /* 0x0000000000027919 */ /* 0x000e620000002100 */
[----:B0-----:R-:W-:-:S04]  /*11d50*/  IMAD.MOV.U32 R0, RZ, RZ, 0x3000 ;  /* 0x00003000ff007424 */ /* 0x001fc800078e00ff */
[----:B------:R2:W-:Y:S01]  /*11d60*/  SYNCS.ARRIVE.TRANS64 RZ, [UR38+0x22830], R0 ;  /* 0x02283000ffff79a7 */ /* 0x0005e20008000026 */
[----:B-1----:R-:W-:-:S13]  /*11d70*/  LOP3.LUT P0, RZ, R2, 0x1f, RZ, 0xc0, !PT ;  /* 0x0000001f02ff7812 */ /* 0x002fda000780c0ff */
[----:B--2---:R-:W-:Y:S05]  /*11d80*/  @!P0 BRA `(.L_x_10944) ;  /* 0x0000000000048947 */ /* 0x004fea0003800000 */
[----:B------:R-:W-:Y:S01]  /*11d90*/  BPT.TRAP 0x1 ;  /* 0x000000040000795c */ /* 0x000fe20000300000 */
.L_x_10944:
[----:B0-----:R-:W2:Y:S01]  /*11da0*/  LDL R0, [R1] ;  /* 0x0000000001007983 */ /* 0x001ea20000100800 */
        /* <DEDUP_REMOVED lines=17> */
.L_x_10940:
        /* <DEDUP_REMOVED lines=22> */
.L_x_10945:
[----:B------:R-:W1:Y:S01]  /*12020*/  LDC R5, c[0x0][0x448] ;  /* 0x00011200ff057b82 */ /* 0x000e620000000800 */
[----:B------:R-:W2:Y:S01]  /*12030*/  S2R R12, SR_TID.X ;  /* 0x00000000000c7919 */ /* 0x000ea20000002100 */
[----:B------:R-:W-:Y:S01]  /*12040*/  USHF.R.S32.HI UR4, URZ, 0x1f, UR36 ;  /* 0x0000001f3f047899 */ /* 0x000fe20008011424 */
[----:B------:R-:W-:Y:S01]  /*12050*/  ULDC.64 UR8, c[0x0][0x2d8] ;  /* 0x0000b60000087ab9 */ /* 0x000fe20000000a00 */
[----:B------:R-:W3:Y:S02]  /*12060*/  S2R R8, SR_CTAID.Z ;  /* 0x0000000000087919 */ /* 0x000ee40000002700 */
[----:B------:R-:W-:Y:S02]  /*12070*/  UIMAD UR6, UR4, UR8, URZ ;  /* 0x00000008040672a4 */ /* 0x000fe4000f8e023f */
[----:B------:R-:W-:Y:S02]  /*12080*/  UIMAD.WIDE.U32 UR4, UR36, UR8, URZ ;  /* 0x00000008240472a5 */ /* 0x000fe4000f8e003f */
[----:B------:R-:W-:-:S04]  /*12090*/  UIMAD UR6, UR36, UR9, UR6 ;  /* 0x00000009240672a4 */ /* 0x000fc8000f8e0206 */
[----:B------:R-:W-:Y:S01]  /*120a0*/  UIADD3 UR5, UR5, UR6, URZ ;  /* 0x0000000605057290 */ /* 0x000fe2000fffe03f */
[----:B-1----:R-:W-:Y:S02]  /*120b0*/  ISETP.NE.AND P0, PT, R5, 0x1, PT ;  /* 0x000000010500780c */ /* 0x002fe40003f05270 */
[C---:B--2---:R-:W-:Y:S01]  /*120c0*/  LOP3.LUT R10, R12.reuse, 0x7f, RZ, 0xc0, !PT ;  /* 0x0000007f0c0a7812 */ /* 0x044fe200078ec0ff */
[----:B------:R-:W-:-:S10]  /*120d0*/  IMAD.SHL.U32 R3, R12, 0x10, RZ ;  /* 0x000000100c037824 */ /* 0x000fd400078e00ff */
[----:B------:R-:W0:Y:S01]  /*120e0*/  @P0 LDC R7, c[0x0][0x44c] ;  /* 0x00011300ff070b82 */ /* 0x000e220000000800 */
[----:B------:R-:W-:-:S04]  /*120f0*/  SHF.R.U32.HI R4, RZ, 0x3, R10 ;  /* 0x00000003ff047819 */ /* 0x000fc8000001160a */
[----:B------:R-:W-:-:S03]  /*12100*/  LOP3.LUT R0, R4, 0x70, R3, 0xf8, !PT ;  /* 0x0000007004007812 */ /* 0x000fc600078ef803 */
[----:B------:R-:W1:Y:S02]  /*12110*/  @P0 LDC R9, c[0x0][0x450] ;  /* 0x00011400ff090b82 */ /* 0x000e640000000800 */
[----:B------:R-:W-:-:S06]  /*12120*/  VIADD R0, R0, UR40 ;  /* 0x0000002800007c36 */ /* 0x000fcc0008000000 */
[----:B------:R-:W2:Y:S01]  /*12130*/  LDC.64 R2, c[0x0][0x2e0] ;  /* 0x0000b800ff027b82 */ /* 0x000ea20000000a00 */
[----:B0-----:R-:W-:-:S04]  /*12140*/  @P0 IMAD.HI.U32 R6, R0, R7, RZ ;  /* 0x0000000700060227 */ /* 0x001fc800078e00ff */
[----:B------:R-:W-:Y:S01]  /*12150*/  IMAD.MOV.U32 R7, RZ, RZ, R0 ;  /* 0x000000ffff077224 */ /* 0x000fe200078e0000 */
[----:B-1----:R-:W-:Y:S02]  /*12160*/  @P0 SHF.R.U32.HI R7, RZ, R9, R6 ;  /* 0x00000009ff070219 */ /* 0x002fe40000011606 */
[----:B---3--:R-:W-:-:S05]  /*12170*/  SHF.R.S32.HI R9, RZ, 0x1f, R8 ;  /* 0x0000001fff097819 */ /* 0x008fca0000011408 */
[----:B--2---:R-:W-:-:S04]  /*12180*/  IMAD R6, R9, R2, RZ ;  /* 0x0000000209067224 */ /* 0x004fc800078e02ff */
[C---:B------:R-:W-:Y:S01]  /*12190*/  IMAD R9, R8.reuse, R3, R6 ;  /* 0x0000000308097224 */ /* 0x040fe200078e0206 */
[----:B------:R-:W-:Y:S01]  /*121a0*/  SHF.R.S32.HI R6, RZ, 0x1f, R7 ;  /* 0x0000001fff067819 */ /* 0x000fe20000011407 */
[----:B------:R-:W-:Y:S01]  /*121b0*/  IMAD.WIDE.U32 R2, R8, R2, UR4 ;  /* 0x0000000408027e25 */ /* 0x000fe2000f8e0002 */
[----:B------:R-:W-:-:S03]  /*121c0*/  ULDC.64 UR4, c[0x0][0x2d0] ;  /* 0x0000b40000047ab9 */ /* 0x000fc60000000a00 */
[----:B------:R-:W-:Y:S02]  /*121d0*/  IMAD.IADD R3, R3, 0x1, R9 ;  /* 0x0000000103037824 */ /* 0x000fe400078e0209 */
[----:B------:R-:W-:Y:S02]  /*121e0*/  IMAD.MOV R9, RZ, RZ, -R7 ;  /* 0x000000ffff097224 */ /* 0x000fe400078e0a07 */
[----:B------:R-:W-:Y:S02]  /*121f0*/  IMAD R6, R6, UR4, RZ ;  /* 0x0000000406067c24 */ /* 0x000fe4000f8e02ff */
[----:B------:R-:W-:Y:S02]  /*12200*/  IMAD R9, R5, R9, R0 ;  /* 0x0000000905097224 */ /* 0x000fe400078e0200 */
[C---:B------:R-:W-:Y:S02]  /*12210*/  IMAD R11, R7.reuse, UR5, R6 ;  /* 0x00000005070b7c24 */ /* 0x040fe4000f8e0206 */
[----:B------:R-:W-:Y:S01]  /*12220*/  IMAD.WIDE.U32 R2, R7, UR4, R2 ;  /* 0x0000000407027c25 */ /* 0x000fe2000f8e0002 */
[----:B------:R-:W-:Y:S01]  /*12230*/  SHF.R.S32.HI R0, RZ, 0x1f, R9 ;  /* 0x0000001fff007819 */ /* 0x000fe20000011409 */
[----:B------:R-:W-:-:S02]  /*12240*/  ULDC.64 UR4, c[0x0][0x2c8] ;  /* 0x0000b20000047ab9 */ /* 0x000fc40000000a00 */
[----:B------:R-:W-:Y:S02]  /*12250*/  IMAD.IADD R3, R3, 0x1, R11 ;  /* 0x0000000103037824 */ /* 0x000fe400078e020b */
[----:B------:R-:W-:Y:S02]  /*12260*/  IMAD R0, R0, UR4, RZ ;  /* 0x0000000400007c24 */ /* 0x000fe4000f8e02ff */
[----:B------:R-:W-:-:S04]  /*12270*/  IMAD.WIDE.U32 R2, R9, UR4, R2 ;  /* 0x0000000409027c25 */ /* 0x000fc8000f8e0002 */
        /* <DEDUP_REMOVED lines=21> */
[----:B------:R-:W-:Y:S01]  /*123d0*/  SHFL.IDX PT, R9, R7, 0x1, 0x181f ;  /* 0x00381f0007097f89 */ /* 0x000fe200000e0000 */
        /* <DEDUP_REMOVED lines=8> */
[----:B------:R-:W-:-:S13]  /*12460*/  ISETP.GE.AND P1, PT, R10, R5, PT ;  /* 0x000000050a00720c */ /* 0x000fda0003f26270 */
[----:B------:R-:W-:Y:S02]  /*12470*/  @!P1 LEA R10, R6, UR38, 0x1 ;  /* 0x00000026060a9c11 */ /* 0x000fe4000f8e08ff */
[----:B0-----:R-:W-:Y:S02]  /*12480*/  @!P1 LEA R2, P2, R8, R14, 0x1 ;  /* 0x0000000e08029211 */ /* 0x001fe400078408ff */
[----:B------:R-:W0:Y:S03]  /*12490*/  SHFL.IDX PT, R14, R0, 0x2, 0x181f ;  /* 0x00581f00000e7f89 */ /* 0x000e2600000e0000 */
[----:B------:R-:W-:Y:S02]  /*124a0*/  @!P1 IMAD.X R3, RZ, RZ, R9, P2 ;  /* 0x000000ffff039224 */ /* 0x000fe400010e0609 */
[----:B------:R-:W1:Y:S04]  /*124b0*/  SHFL.IDX PT, R9, R7, 0x2, 0x181f ;  /* 0x00581f0007097f89 */ /* 0x000e6800000e0000 */
[----:B------:R2:W-:Y:S01]  /*124c0*/  @!P1 LDGSTS.E.BYPASS.LTC128B.128 [R10+0x18c00], desc[UR48][R2.64], !P0 ;  /* 0x18c00000020a9fae */ /* 0x0005e2000c101d70 */
[----:B------:R-:W-:Y:S01]  /*124d0*/  ISETP.GE.AND P1, PT, R12, R5, PT ;  /* 0x000000050c00720c */ /* 0x000fe20003f26270 */
[----:B------:R-:W-:-:S02]  /*124e0*/  VIADD R12, R4, 0x40 ;  /* 0x00000040040c7836 */ /* 0x000fc40000000000 */
[----:B--2---:R-:W-:-:S10]  /*124f0*/  VIADD R10, R4, 0x30 ;  /* 0x00000030040a7836 */ /* 0x004fd40000000000 */
[----:B------:R-:W-:Y:S02]  /*12500*/  @!P1 LEA R21, R6, UR38, 0x1 ;  /* 0x0000002606159c11 */ /* 0x000fe4000f8e08ff */
[----:B0-----:R-:W-:Y:S02]  /*12510*/  @!P1 LEA R2, P2, R8, R14, 0x1 ;  /* 0x0000000e08029211 */ /* 0x001fe400078408ff */
[----:B------:R-:W0:Y:S03]  /*12520*/  SHFL.IDX PT, R14, R0, 0x3, 0x181f ;  /* 0x00781f00000e7f89 */ /* 0x000e2600000e0000 */
[----:B-1----:R-:W-:Y:S02]  /*12530*/  @!P1 IMAD.X R3, RZ, RZ, R9, P2 ;  /* 0x000000ffff039224 */ /* 0x002fe400010e0609 */
[----:B------:R-:W1:Y:S04]  /*12540*/  SHFL.IDX PT, R9, R7, 0x3, 0x181f ;  /* 0x00781f0007097f89 */ /* 0x000e6800000e0000 */
[----:B------:R0:W-:Y:S01]  /*12550*/  @!P1 LDGSTS.E.BYPASS.LTC128B.128 [R21+0x19400], desc[UR48][R2.64], !P0 ;  /* 0x1940000002159fae */ /* 0x0001e2000c101d70 */
[----:B------:R-:W-:-:S13]  /*12560*/  ISETP.GE.AND P1, PT, R10, R5, PT ;  /* 0x000000050a00720c */ /* 0x000fda0003f26270 */
[----:B------:R-:W-:Y:S02]  /*12570*/  @!P1 LEA R10, R6, UR38, 0x1 ;  /* 0x00000026060a9c11 */ /* 0x000fe4000f8e08ff */
[----:B0-----:R-:W-:Y:S02]  /*12580*/  @!P1 LEA R2, P2, R8, R14, 0x1 ;  /* 0x0000000e08029211 */ /* 0x001fe400078408ff */
[----:B------:R-:W0:Y:S03]  /*12590*/  SHFL.IDX PT, R14, R0, 0x4, 0x181f ;  /* 0x00981f00000e7f89 */ /* 0x000e2600000e0000 */
[----:B-1----:R-:W-:Y:S02]  /*125a0*/  @!P1 IMAD.X R3, RZ, RZ, R9, P2 ;  /* 0x000000ffff039224 */ /* 0x002fe400010e0609 */
        /* <DEDUP_REMOVED lines=18> */
[----:B------:R-:W-:-:S03]  /*126d0*/  ISETP.GE.AND P1, PT, R12, R5, PT ;  /* 0x000000050c00720c */ /* 0x000fc60003f26270 */
[----:B------:R-:W2:Y:S10]  /*126e0*/  SHFL.IDX PT, R7, R7, 0x7, 0x181f ;  /* 0x00f81f0007077f89 */ /* 0x000eb400000e0000 */
[----:B0-----:R-:W-:-:S02]  /*126f0*/  @!P1 LEA R2, P2, R8, R14, 0x1 ;  /* 0x0000000e08029211 */ /* 0x001fc400078408ff */
[----:B------:R0:W3:Y:S03]  /*12700*/  SHFL.IDX PT, R14, R0, 0x7, 0x181f ;  /* 0x00f81f00000e7f89 */ /* 0x0000e600000e0000 */
[----:B-1----:R-:W-:Y:S01]  /*12710*/  @!P1 IMAD.X R3, RZ, RZ, R9, P2 ;  /* 0x000000ffff039224 */ /* 0x002fe200010e0609 */
[----:B------:R-:W-:-:S05]  /*12720*/  @!P1 LEA R9, R6, UR38, 0x1 ;  /* 0x0000002606099c11 */ /* 0x000fca000f8e08ff */
[----:B------:R0:W-:Y:S02]  /*12730*/  @!P1 LDGSTS.E.BYPASS.LTC128B.128 [R9+0x1b400], desc[UR48][R2.64], !P0 ;  /* 0x1b40000002099fae */ /* 0x0001e4000c101d70 */
.L_x_11039:
[----:B------:R-:W-:-:S05]  /*12740*/  VIADD R4, R4, 0x70 ;  /* 0x0000007004047836 */ /* 0x000fca0000000000 */
[----:B------:R-:W-:Y:S01]  /*12750*/  ISETP.GE.AND P1, PT, R4, R5, PT ;  /* 0x000000050400720c */ /* 0x000fe20003f26270 */
[----:B------:R-:W-:-:S05]  /*12760*/  IMAD.MOV.U32 R4, RZ, RZ, 0x1 ;  /* 0x00000001ff047424 */ /* 0x000fca00078e00ff */
[----:B------:R-:W-:-:S07]  /*12770*/  SHF.L.U32 R4, R4, 0x1f, RZ ;  /* 0x0000001f04047819 */ /* 0x000fce00000006ff */
[----:B0--3--:R-:W-:Y:S02]  /*12780*/  @!P1 LEA R2, P2, R8, R14, 0x1 ;  /* 0x0000000e08029211 */ /* 0x009fe400078408ff */
[----:B------:R-:W-:-:S03]  /*12790*/  @!P1 LEA R5, R6, UR38, 0x1 ;  /* 0x0000002606059c11 */ /* 0x000fc6000f8e08ff */
[----:B--2---:R-:W-:-:S05]  /*127a0*/  @!P1 IMAD.X R3, RZ, RZ, R7, P2 ;  /* 0x000000ffff039224 */ /* 0x004fca00010e0607 */
        /* <DEDUP_REMOVED lines=11> */
.L_x_11040:
[----:B------:R-:W-:Y:S01]  /*12860*/  LOP3.LUT P0, RZ, R17, 0x2, RZ, 0xc0, !PT ;  /* 0x0000000211ff7812 */ /* 0x000fe2000780c0ff */
        /* <DEDUP_REMOVED lines=8> */
.L_x_11041:
        /* <DEDUP_REMOVED lines=8> */
.L_x_10952:
[----:B------:R-:W-:Y:S05]  /*12970*/  BSYNC B1 ;  /* 0x0000000000017941 */ /* 0x000fea0003800000 */
.L_x_10951:
[----:B------:R-:W2:Y:S01]  /*12980*/  LDL.LU R2, [R1] ;  /* 0x0000000001027983 */ /* 0x000ea20000300800 */
        /* <DEDUP_REMOVED lines=10> */
.L_x_10953:
        /* <DEDUP_REMOVED lines=13> */
.L_x_10954:
        /* <DEDUP_REMOVED lines=13> */
.L_x_10955:
        /* <DEDUP_REMOVED lines=13> */
.L_x_10956:
        /* <DEDUP_REMOVED lines=8> */
.L_x_10949:
[----:B------:R-:W-:Y:S05]  /*12d20*/  BSYNC B0 ;  /* 0x0000000000007941 */ /* 0x000fea0003800000 */
.L_x_10948:
[----:B0-----:R-:W2:Y:S01]  /*12d30*/  LDL.LU R3, [R1+0x4] ;  /* 0x0000040001037983 */ /* 0x001ea20000300800 */
[----:B------:R-:W-:Y:S02]  /*12d40*/  IMAD.MOV.U32 R8, RZ, RZ, RZ ;  /* 0x000000ffff087224 */ /* 0x000fe400078e00ff */
        /* <DEDUP_REMOVED lines=16> */
[----:B------:R-:W-:-:S05]  /*12e50*/  VIADDMNMX R2, R0, R3, UR5, !PT ;  /* 0x0000000500027e46 */ /* 0x000fca000f800103 */
[----:B------:R-:W-:-:S05]  /*12e60*/  VIADD R3, R2, 0xfffffffe ;  /* 0xfffffffe02037836 */ /* 0x000fca0000000000 */
        /* <DEDUP_REMOVED lines=8> */
[----:B------:R-:W-:Y:S02]  /*12ef0*/  IMAD.IADD R9, R2, 0x1, -R11 ;  /* 0x0000000102097824 */ /* 0x000fe400078e0a0b */
[----:B------:R-:W-:-:S07]  /*12f00*/  IMAD.MOV.U32 R0, RZ, RZ, 0x1 ;  /* 0x00000001ff007424 */ /* 0x000fce00078e00ff */
.L_x_10990:
        /* <DEDUP_REMOVED lines=27> */
.L_x_10960:
[----:B------:R-:W1:Y:S01]  /*130c0*/  S2R R2, SR_TID.X ;  /* 0x0000000000027919 */ /* 0x000e620000002100 */
[----:B------:R-:W-:Y:S01]  /*130d0*/  BSSY B2, `(.L_x_10961) ;  /* 0x0000006000027945 */ /* 0x000fe20003800000 */
[----:B-1----:R-:W-:Y:S02]  /*130e0*/  LOP3.LUT R3, R2, 0x7f, RZ, 0xc0, !PT ;  /* 0x0000007f02037812 */ /* 0x002fe400078ec0ff */
[----:B------:R-:W-:Y:S02]  /*130f0*/  SHF.L.U32 R2, R0, 0x1f, RZ ;  /* 0x0000001f00027819 */ /* 0x000fe400000006ff */
[----:B------:R-:W-:Y:S02]  /*13100*/  ISETP.NE.AND P2, PT, R3, RZ, PT ;  /* 0x000000ff0300720c */ /* 0x000fe40003f45270 */
[----:B------:R-:W1:Y:S02]  /*13110*/  SYNCS.PHASECHK.TRANS64.TRYWAIT P0, [UR38+0x22848], R2 ;  /* 0x02284802ff0075a7 */ /* 0x000e640008000166 */
[----:B-1----:R-:W-:Y:S09]  /*13120*/  @!P0 BRA `(.L_x_10962) ;  /* 0x0000002800288947 */ /* 0x002ff20003800000 */
.L_x_11042:
[----:B------:R-:W-:Y:S05]  /*13130*/  BSYNC B2 ;  /* 0x0000000000027941 */ /* 0x000fea0003800000 */
.L_x_10961:
[----:B------:R-:W-:Y:S04]  /*13140*/  BSSY B2, `(.L_x_10963) ;  /* 0x0000007000027945 */ /* 0x000fe80003800000 */
[----:B------:R-:W-:Y:S05]  /*13150*/  @P2 BRA `(.L_x_10964) ;  /* 0x0000000000142947 */ /* 0x000fea0003800000 */
[----:B------:R-:W-:Y:S01]  /*13160*/  ISETP.NE.AND P0, PT, R10, RZ, PT ;  /* 0x000000ff0a00720c */ /* 0x000fe20003f05270 */
[----:B-1----:R-:W-:-:S04]  /*13170*/  IMAD.MOV.U32 R3, RZ, RZ, 0x3000 ;  /* 0x00003000ff037424 */ /* 0x002fc800078e00ff */
[----:B------:R2:W-:Y:S08]  /*13180*/  SYNCS.ARRIVE.TRANS64 RZ, [UR38+0x22838], R3 ;  /* 0x02283803ffff79a7 */ /* 0x0005f00008000026 */
[----:B--2---:R-:W-:Y:S05]  /*13190*/  @!P0 BRA `(.L_x_10964) ;  /* 0x0000000000048947 */ /* 0x004fea0003800000 */
[----:B------:R-:W-:Y:S01]  /*131a0*/  BPT.TRAP 0x1 ;  /* 0x000000040000795c */ /* 0x000fe20000300000 */
.L_x_10964:
[----:B------:R-:W-:Y:S05]  /*131b0*/  BSYNC B2 ;  /* 0x0000000000027941 */ /* 0x000fea0003800000 */
.L_x_10963:
        /* <DEDUP_REMOVED lines=11> */
.L_x_10965:
        /* <DEDUP_REMOVED lines=10> */
.L_x_11043:
[----:B------:R-:W-:Y:S05]  /*13310*/  BSYNC B2 ;  /* 0x0000000000027941 */ /* 0x000fea0003800000 */
.L_x_10966:
        /* <DEDUP_REMOVED lines=9> */
.L_x_10969:
[----:B------:R-:W-:Y:S05]  /*133b0*/  BSYNC B2 ;  /* 0x0000000000027941 */ /* 0x000fea0003800000 */
.L_x_10968:
        /* <DEDUP_REMOVED lines=9> */
.L_x_10970:
        /* <DEDUP_REMOVED lines=13> */
.L_x_10971:
        /* <DEDUP_REMOVED lines=13> */
.L_x_10972:
        /* <DEDUP_REMOVED lines=13> */
.L_x_10973:
        /* <DEDUP_REMOVED lines=8> */
.L_x_10959:
[----:B------:R-:W-:Y:S05]  /*13740*/  BSYNC B1 ;  /* 0x0000000000017941 */ /* 0x000fea0003800000 */
.L_x_10958:
        /* <DEDUP_REMOVED lines=26> */
.L_x_10976:
[----:B------:R-:W1:Y:S01]  /*138f0*/  S2R R2, SR_TID.X ;  /* 0x0000000000027919 */ /* 0x000e620000002100 */
[----:B------:R-:W-:Y:S01]  /*13900*/  BSSY B2, `(.L_x_10977) ;  /* 0x0000006000027945 */ /* 0x000fe20003800000 */
[----:B-1----:R-:W-:Y:S02]  /*13910*/  LOP3.LUT R3, R2, 0x7f, RZ, 0xc0, !PT ;  /* 0x0000007f02037812 */ /* 0x002fe400078ec0ff */
[----:B------:R-:W-:Y:S02]  /*13920*/  SHF.L.U32 R2, R0, 0x1f, RZ ;  /* 0x0000001f00027819 */ /* 0x000fe400000006ff */
[----:B------:R-:W-:Y:S02]  /*13930*/  ISETP.NE.AND P2, PT, R3, RZ, PT ;  /* 0x000000ff0300720c */ /* 0x000fe40003f45270 */
[----:B------:R-:W1:Y:S02]  /*13940*/  SYNCS.PHASECHK.TRANS64.TRYWAIT P0, [UR38+0x22840], R2 ;  /* 0x02284002ff0075a7 */ /* 0x000e640008000166 */
[----:B-1----:R-:W-:Y:S09]  /*13950*/  @!P0 BRA `(.L_x_10978) ;  /* 0x00000020004c8947 */ /* 0x002ff20003800000 */
.L_x_11044:
[----:B------:R-:W-:Y:S05]  /*13960*/  BSYNC B2 ;  /* 0x0000000000027941 */ /* 0x000fea0003800000 */
.L_x_10977:
[----:B------:R-:W-:Y:S04]  /*13970*/  BSSY B2, `(.L_x_10979) ;  /* 0x0000007000027945 */ /* 0x000fe80003800000 */
[----:B------:R-:W-:Y:S05]  /*13980*/  @P2 BRA `(.L_x_10980) ;  /* 0x0000000000142947 */ /* 0x000fea0003800000 */
[----:B------:R-:W-:Y:S01]  /*13990*/  ISETP.NE.AND P0, PT, R10, RZ, PT ;  /* 0x000000ff0a00720c */ /* 0x000fe20003f05270 */
[----:B-1----:R-:W-:-:S04]  /*139a0*/  IMAD.MOV.U32 R3, RZ, RZ, 0x3000 ;  /* 0x00003000ff037424 */ /* 0x002fc800078e00ff */
[----:B------:R2:W-:Y:S08]  /*139b0*/  SYNCS.ARRIVE.TRANS64 RZ, [UR38+0x22830], R3 ;  /* 0x02283003ffff79a7 */ /* 0x0005f00008000026 */
[----:B--2---:R-:W-:Y:S05]  /*139c0*/  @!P0 BRA `(.L_x_10980) ;  /* 0x0000000000048947 */ /* 0x004fea0003800000 */
[----:B------:R-:W-:Y:S01]  /*139d0*/  BPT.TRAP 0x1 ;  /* 0x000000040000795c */ /* 0x000fe20000300000 */
.L_x_10980:
[----:B------:R-:W-:Y:S05]  /*139e0*/  BSYNC B2 ;  /* 0x0000000000027941 */ /* 0x000fea0003800000 */
.L_x_10979:
        /* <DEDUP_REMOVED lines=11> */
.L_x_10981:
        /* <DEDUP_REMOVED lines=11> */
.L_x_11045:
[----:B------:R-:W-:Y:S05]  /*13b50*/  BSYNC B2 ;  /* 0x0000000000027941 */ /* 0x000fea0003800000 */
.L_x_10982:
        /* <DEDUP_REMOVED lines=9> */
.L_x_10985:
[----:B------:R-:W-:Y:S05]  /*13bf0*/  BSYNC B2 ;  /* 0x0000000000027941 */ /* 0x000fea0003800000 */
.L_x_10984:
        /* <DEDUP_REMOVED lines=9> */
.L_x_10986:
        /* <DEDUP_REMOVED lines=13> */
.L_x_10987:
        /* <DEDUP_REMOVED lines=13> */
.L_x_10988:
        /* <DEDUP_REMOVED lines=13> */
.L_x_10989:
        /* <DEDUP_REMOVED lines=8> */
.L_x_10975:
[----:B------:R-:W-:Y:S05]  /*13f80*/  BSYNC B1 ;  /* 0x0000000000017941 */ /* 0x000fea0003800000 */
.L_x_10974:
[----:B------:R-:W-:Y:S01]  /*13f90*/  VIADD R7, R7, 0xfffffffe ;  /* 0xfffffffe07077836 */ /* 0x000fe20000000000 */
[----:B------:R-:W-:Y:S06]  /*13fa0*/  @P1 BRA `(.L_x_10990) ;  /* 0xffffffec00d81947 */ /* 0x000fec000383ffff */
[----:B------:R-:W-:Y:S05]  /*13fb0*/  BSYNC B0 ;  /* 0x0000000000007941 */ /* 0x000fea0003800000 */
.L_x_10957:
        /* <DEDUP_REMOVED lines=25> */
.L_x_10993:
[----:B------:R-:W1:Y:S01]  /*14150*/  S2R R2, SR_TID.X ;  /* 0x0000000000027919 */ /* 0x000e620000002100 */
[----:B------:R-:W-:Y:S01]  /*14160*/  BSSY B1, `(.L_x_10994) ;  /* 0x0000006000017945 */ /* 0x000fe20003800000 */
[----:B-1----:R-:W-:Y:S02]  /*14170*/  LOP3.LUT R3, R2, 0x7f, RZ, 0xc0, !PT ;  /* 0x0000007f02037812 */ /* 0x002fe400078ec0ff */
[----:B------:R-:W-:Y:S02]  /*14180*/  SHF.L.U32 R2, R0, 0x1f, RZ ;  /* 0x0000001f00027819 */ /* 0x000fe400000006ff */
[----:B------:R-:W-:Y:S02]  /*14190*/  ISETP.NE.AND P1, PT, R3, RZ, PT ;  /* 0x000000ff0300720c */ /* 0x000fe40003f25270 */
[----:B------:R-:W1:Y:S02]  /*141a0*/  SYNCS.PHASECHK.TRANS64.TRYWAIT P0, [UR38+0x22848], R2 ;  /* 0x02284802ff0075a7 */ /* 0x000e640008000166 */
[----:B-1----:R-:W-:Y:S09]  /*141b0*/  @!P0 BRA `(.L_x_10995) ;  /* 0x0000001800648947 */ /* 0x002ff20003800000 */
.L_x_11046:
[----:B------:R-:W-:Y:S05]  /*141c0*/  BSYNC B1 ;  /* 0x0000000000017941 */ /* 0x000fea0003800000 */
.L_x_10994:
[----:B------:R-:W-:Y:S04]  /*141d0*/  BSSY B1, `(.L_x_10996) ;  /* 0x0000007000017945 */ /* 0x000fe80003800000 */
[----:B------:R-:W-:Y:S05]  /*141e0*/  @P1 BRA `(.L_x_10997) ;  /* 0x0000000000141947 */ /* 0x000fea0003800000 */
[----:B------:R-:W-:Y:S01]  /*141f0*/  ISETP.NE.AND P0, PT, R10, RZ, PT ;  /* 0x000000ff0a00720c */ /* 0x000fe20003f05270 */
[----:B-1----:R-:W-:-:S04]  /*14200*/  IMAD.MOV.U32 R3, RZ, RZ, 0x3000 ;  /* 0x00003000ff037424 */ /* 0x002fc800078e00ff */
[----:B------:R2:W-:Y:S08]  /*14210*/  SYNCS.ARRIVE.TRANS64 RZ, [UR38+0x22838], R3 ;  /* 0x02283803ffff79a7 */ /* 0x0005f00008000026 */
[----:B--2---:R-:W-:Y:S05]  /*14220*/  @!P0 BRA `(.L_x_10997) ;  /* 0x0000000000048947 */ /* 0x004fea0003800000 */
[----:B------:R-:W-:Y:S01]  /*14230*/  BPT.TRAP 0x1 ;  /* 0x000000040000795c */ /* 0x000fe20000300000 */
.L_x_10997:
[----:B------:R-:W-:Y:S05]  /*14240*/  BSYNC B1 ;  /* 0x0000000000017941 */ /* 0x000fea0003800000 */
.L_x_10996:
        /* <DEDUP_REMOVED lines=11> */
.L_x_10998:
        /* <DEDUP_REMOVED lines=11> */
.L_x_11047:
[----:B------:R-:W-:Y:S05]  /*143b0*/  BSYNC B1 ;  /* 0x0000000000017941 */ /* 0x000fea0003800000 */
.L_x_10999:
        /* <DEDUP_REMOVED lines=9> */
.L_x_11002:
[----:B------:R-:W-:Y:S05]  /*14450*/  BSYNC B1 ;  /* 0x0000000000017941 */ /* 0x000fea0003800000 */
.L_x_11001:
        /* <DEDUP_REMOVED lines=9> */
.L_x_11003:
        /* <DEDUP_REMOVED lines=13> */
.L_x_11004:
        /* <DEDUP_REMOVED lines=13> */
.L_x_11005:
        /* <DEDUP_REMOVED lines=13> */
.L_x_11006:
        /* <DEDUP_REMOVED lines=8> */
.L_x_10992:
[----:B------:R-:W-:Y:S05]  /*147e0*/  BSYNC B0 ;  /* 0x0000000000007941 */ /* 0x000fea0003800000 */
.L_x_10991:
[----:B------:R-:W-:Y:S01]  /*147f0*/  LOP3.LUT R0, R0, 0x1, RZ, 0x3c, !PT ;  /* 0x0000000100007812 */ /* 0x000fe200078e3cff */
[----:B------:R-:W-:Y:S02]  /*14800*/  IMAD.MOV.U32 R6, RZ, RZ, RZ ;  /* 0x000000ffff067224 */ /* 0x000fe400078e00ff */
[----:B------:R-:W-:-:S07]  /*14810*/  IMAD.MOV.U32 R8, RZ, RZ, RZ ;  /* 0x000000ffff087224 */ /* 0x000fce00078e00ff */
.L_x_10928:
[----:B------:R-:W1:Y:S01]  /*14820*/  S2R R3, SR_CgaCtaId ;  /* 0x0000000000037919 */ /* 0x000e620000008800 */
[----:B------:R-:W-:-:S04]  /*14830*/  MOV R2, 0x400 ;  /* 0x0000040000027802 */ /* 0x000fc80000000f00 */
[----:B-1----:R-:W-:Y:S02]  /*14840*/  LEA R2, R3, R2, 0x18 ;  /* 0x0000000203027211 */ /* 0x002fe400078ec0ff */
[----:B------:R-:W-:-:S04]  /*14850*/  SHF.L.U32 R3, R8, 0x1f, RZ ;  /* 0x0000001f08037819 */ /* 0x000fc800000006ff */
[----:B------:R-:W1:Y:S02]  /*14860*/  SYNCS.PHASECHK.TRANS64.TRYWAIT P0, [R2+URZ+0x22820], R3 ;  /* 0x02282003020075a7 */ /* 0x000e64000800017f */
[----:B-1----:R-:W-:Y:S05]  /*14870*/  @!P0 BRA `(.L_x_11007) ;  /* 0x0000001000e48947 */ /* 0x002fea0003800000 */
.L_x_11048:
[----:B------:R-:W-:-:S03]  /*14880*/  UMOV UR4, 0xffffffff ;  /* 0xffffffff00047882 */ /* 0x000fc60000000000 */
[----:B------:R-:W-:Y:S05]  /*14890*/  BRA.DIV UR4, `(.L_x_11008) ;  /* 0x0000001204f07947 */ /* 0x000fea000b800000 */
[----:B-1----:R-:W1:Y:S02]  /*148a0*/  S2R R3, SR_TID.X ;  /* 0x0000000000037919 */ /* 0x002e640000002100 */
[----:B-1----:R-:W-:-:S04]  /*148b0*/  SHF.R.U32.HI R3, RZ, 0x5, R3 ;  /* 0x00000005ff037819 */ /* 0x002fc80000011603 */
[----:B------:R-:W-:-:S05]  /*148c0*/  LOP3.LUT R3, R3, 0x3, RZ, 0xc0, !PT ;  /* 0x0000000303037812 */ /* 0x000fca00078ec0ff */
[----:B------:R1:W2:Y:S02]  /*148d0*/  SHFL.IDX PT, R14, R3, RZ, 0x1f ;  /* 0x00001fff030e7589 */ /* 0x0002a400000e0000 */
.L_x_11051:
[----:B--2---:R-:W-:-:S13]  /*148e0*/  ISETP.NE.AND P0, PT, R14, RZ, PT ;  /* 0x000000ff0e00720c */ /* 0x004fda0003f05270 */
[----:B------:R-:W-:Y:S05]  /*148f0*/  @P0 BRA `(.L_x_10844) ;  /* 0x0000000000880947 */ /* 0x000fea0003800000 */
[----:B------:R-:W-:-:S03]  /*14900*/  UMOV UR4, 0xffffffff ;  /* 0xffffffff00047882 */ /* 0x000fc60000000000 */
[----:B------:R-:W-:Y:S05]  /*14910*/  BRA.DIV UR4, `(.L_x_11009) ;  /* 0x0000001604047947 */ /* 0x000fea000b800000 */
[----:B------:R-:W-:-:S13]  /*14920*/  ELECT P6, URZ, PT ;  /* 0x00000000003f782f */ /* 0x000fda00038c0000 */
.L_x_11054:
[----:B------:R-:W-:Y:S05]  /*14930*/  @!P6 BRA `(.L_x_10844) ;  /* 0x000000000078e947 */ /* 0x000fea0003800000 */
[----:B------:R-:W-:-:S06]  /*14940*/  ULOP3.LUT UR4, UR45, 0x2, URZ, 0xfc, !UPT ;  /* 0x000000022d047892 */ /* 0x000fcc000f8efc3f */
[----:B-1----:R-:W-:-:S05]  /*14950*/  IMAD.U32 R3, RZ, RZ, UR4 ;  /* 0x00000004ff037e24 */ /* 0x002fca000f8e00ff */
[----:B------:R-:W-:-:S13]  /*14960*/  ISETP.NE.AND P2, PT, R3, 0x3, PT ;  /* 0x000000030300780c */ /* 0x000fda0003f45270 */
[----:B------:R-:W-:Y:S05]  /*14970*/  @!P2 BRA `(.L_x_11010) ;  /* 0x000000000004a947 */ /* 0x000fea0003800000 */
[----:B------:R-:W-:Y:S01]  /*14980*/  BPT.TRAP 0x1 ;  /* 0x000000040000795c */ /* 0x000fe20000300000 */
.L_x_11010:
[----:B------:R-:W-:Y:S01]  /*14990*/  VIADD R8, R2, 0x22840 ;  /* 0x0002284002087836 */ /* 0x000fe20000000000 */
[----:B------:R-:W-:Y:S01]  /*149a0*/  SHF.L.U32 R4, R0, 0x1f, RZ ;  /* 0x0000001f00047819 */ /* 0x000fe200000006ff */
[C---:B------:R-:W-:Y:S02]  /*149b0*/  VIADD R3, R6.reuse, 0x1 ;  /* 0x0000000106037836 */ /* 0x040fe40000000000 */
[----:B------:R-:W-:-:S03]  /*149c0*/  IMAD R7, R6, 0x8, R8 ;  /* 0x0000000806077824 */ /* 0x000fc600078e0208 */
[C---:B------:R-:W-:Y:S01]  /*149d0*/  ISETP.NE.AND P1, PT, R3.reuse, 0x2, PT ;  /* 0x000000020300780c */ /* 0x040fe20003f25270 */
[----:B------:R-:W1:Y:S03]  /*149e0*/  SYNCS.PHASECHK.TRANS64.TRYWAIT P0, [R7+URZ], R4 ;  /* 0x00000004070075a7 */ /* 0x000e66000800017f */
[----:B------:R-:W-:Y:S02]  /*149f0*/  SEL R5, RZ, 0x1, P1 ;  /* 0x00000001ff057807 */ /* 0x000fe40000800000 */
[----:B------:R-:W-:Y:S02]  /*14a00*/  SEL R3, R3, RZ, P1 ;  /* 0x000000ff03037207 */ /* 0x000fe40000800000 */
[----:B------:R-:W-:-:S03]  /*14a10*/  LOP3.LUT R0, R0, R5, RZ, 0x3c, !PT ;  /* 0x0000000500007212 */ /* 0x000fc600078e3cff */
[----:B------:R-:W-:Y:S01]  /*14a20*/  IMAD R5, R3, 0x8, R8 ;  /* 0x0000000803057824 */ /* 0x000fe200078e0208 */
[----:B------:R-:W-:Y:S01]  /*14a30*/  SHF.L.U32 R0, R0, 0x1f, RZ ;  /* 0x0000001f00007819 */ /* 0x000fe200000006ff */
[----:B-1----:R-:W-:Y:S06]  /*14a40*/  @!P0 BRA `(.L_x_11011) ;  /* 0x0000001000d88947 */ /* 0x002fec0003800000 */
.L_x_11055:
[----:B------:R-:W2:Y:S02]  /*14a50*/  SYNCS.PHASECHK.TRANS64.TRYWAIT P0, [R5+URZ], R0 ;  /* 0x00000000050075a7 */ /* 0x000ea4000800017f */
[----:B--2---:R-:W-:Y:S05]  /*14a60*/  @!P0 BRA `(.L_x_11012) ;  /* 0x0000001000e48947 */ /* 0x004fea0003800000 */
.L_x_11056:
[----:B------:R-:W-:Y:S05]  /*14a70*/  @!P2 BRA `(.L_x_11013) ;  /* 0x000000000004a947 */ /* 0x000fea0003800000 */
[----:B------:R-:W-:Y:S01]  /*14a80*/  BPT.TRAP 0x1 ;  /* 0x000000040000795c */ /* 0x000fe20000300000 */
.L_x_11013:
[----:B------:R-:W-:-:S04]  /*14a90*/  VIADD R2, R2, 0x22860 ;  /* 0x0002286002027836 */ /* 0x000fc80000000000 */
[----:B--2---:R-:W-:-:S04]  /*14aa0*/  IMAD R5, R6, 0x8, R2 ;  /* 0x0000000806057824 */ /* 0x004fc800078e0202 */
[----:B------:R-:W2:Y:S02]  /*14ab0*/  SYNCS.PHASECHK.TRANS64.TRYWAIT P0, [R5+URZ], R4 ;  /* 0x00000004050075a7 */ /* 0x000ea4000800017f */
[----:B--2---:R-:W-:Y:S05]  /*14ac0*/  @!P0 BRA `(.L_x_11014) ;  /* 0x0000001000e08947 */ /* 0x004fea0003800000 */
.L_x_11057:
[----:B------:R-:W-:-:S07]  /*14ad0*/  IMAD R3, R3, 0x8, R2 ;  /* 0x0000000803037824 */ /* 0x000fce00078e0202 */
.L_x_11015:
[----:B---3--:R3:W4:Y:S02]  /*14ae0*/  SYNCS.PHASECHK.TRANS64.TRYWAIT P0, [R3+URZ], R0 ;  /* 0x00000000030075a7 */ /* 0x008724000800017f */
[----:B----4-:R-:W-:Y:S05]  /*14af0*/  @!P0 NANOSLEEP.SYNCS 0x989680 ;  /* 0x009896800000895d */ /* 0x010fea0003900000 */
[----:B------:R-:W4:Y:S02]  /*14b00*/  @!P0 SYNCS.PHASECHK.TRANS64 P0, [R3+URZ], R0 ;  /* 0x00000000030085a7 */ /* 0x000f24000800007f */
[----:B----4-:R-:W-:Y:S05]  /*14b10*/  @!P0 BRA `(.L_x_11015) ;  /* 0xfffffffc00f08947 */ /* 0x010fea000383ffff */
.L_x_10844:
[----:B------:R-:W-:Y:S05]  /*14b20*/  BSYNC B6 ;  /* 0x0000000000067941 */ /* 0x000fea0003800000 */
.L_x_10841:
[----:B------:R-:W-:Y:S05]  /*14b30*/  EXIT ;  /* 0x000000000000794d */ /* 0x000fea0003800000 */
.L_x_10854:
[----:B0-----:R-:W-:-:S04]  /*14b40*/  IMAD.U32 R0, RZ, RZ, UR38 ;  /* 0x00000026ff007e24 */ /* 0x001fc8000f8e00ff */
[----:B------:R0:W1:Y:S03]  /*14b50*/  SYNCS.PHASECHK.TRANS64.TRYWAIT P0, [R0+URZ+0x22800], R11 ;  /* 0x0228000b000075a7 */ /* 0x000066000800017f */
[----:B-1----:R-:W-:Y:S05]  /*14b60*/  @!P0 NANOSLEEP.SYNCS 0x989680 ;  /* 0x009896800000895d */ /* 0x002fea0003900000 */
[----:B------:R-:W1:Y:S02]  /*14b70*/  @!P0 SYNCS.PHASECHK.TRANS64 P0, [R0+URZ+0x22800], R11 ;  /* 0x0228000b000085a7 */ /* 0x000e64000800007f */
[----:B-1----:R-:W-:Y:S05]  /*14b80*/  @!P0 BRA `(.L_x_10854) ;  /* 0xfffffffc00ec8947 */ /* 0x002fea000383ffff */
[----:B------:R-:W-:Y:S05]  /*14b90*/  BRA `(.L_x_11016) ;  /* 0xfffffecc00807947 */ /* 0x000fea000383ffff */
.L_x_10858:
[----:B0-----:R-:W-:-:S04]  /*14ba0*/  IMAD.U32 R0, RZ, RZ, UR38 ;  /* 0x00000026ff007e24 */ /* 0x001fc8000f8e00ff */
[----:B------:R0:W1:Y:S03]  /*14bb0*/  SYNCS.PHASECHK.TRANS64.TRYWAIT P0, [R0+URZ+0x22830], R11 ;  /* 0x0228300b000075a7 */ /* 0x000066000800017f */
[----:B-1----:R-:W-:Y:S05]  /*14bc0*/  @!P0 NANOSLEEP.SYNCS 0x989680 ;  /* 0x009896800000895d */ /* 0x002fea0003900000 */
[----:B------:R-:W1:Y:S02]  /*14bd0*/  @!P0 SYNCS.PHASECHK.TRANS64 P0, [R0+URZ+0x22830], R11 ;  /* 0x0228300b000085a7 */ /* 0x000e64000800007f */
[----:B-1----:R-:W-:Y:S05]  /*14be0*/  @!P0 BRA `(.L_x_10858) ;  /* 0xfffffffc00ec8947 */ /* 0x002fea000383ffff */
[----:B------:R-:W-:Y:S05]  /*14bf0*/  BRA `(.L_x_10857) ;  /* 0xfffffecc00a07947 */ /* 0x000fea000383ffff */
.L_x_10870:
[----:B0-----:R0:W1:Y:S02]  /*14c00*/  SYNCS.PHASECHK.TRANS64.TRYWAIT P1, [R6+URZ+0x22850], R11 ;  /* 0x0228500b060075a7 */ /* 0x001064000802017f */
[----:B-1----:R-:W-:Y:S05]  /*14c10*/  @!P1 NANOSLEEP.SYNCS 0x989680 ;  /* 0x009896800000995d */ /* 0x002fea0003900000 */
[----:B------:R-:W1:Y:S02]  /*14c20*/  @!P1 SYNCS.PHASECHK.TRANS64 P1, [R6+URZ+0x22850], R11 ;  /* 0x0228500b060095a7 */ /* 0x000e64000802007f */
[----:B-1----:R-:W-:Y:S05]  /*14c30*/  @!P1 BRA `(.L_x_10870) ;  /* 0xfffffffc00f09947 */ /* 0x002fea000383ffff */
[----:B------:R-:W-:Y:S05]  /*14c40*/  BRA `(.L_x_10869) ;  /* 0xfffffef800447947 */ /* 0x000fea000383ffff */
.L_x_10878:
[----:B-1----:R-:W-:-:S04]  /*14c50*/  IMAD.U32 R13, RZ, RZ, UR32 ;  /* 0x00000020ff0d7e24 */ /* 0x002fc8000f8e00ff */
[----:B------:R1:W2:Y:S03]  /*14c60*/  SYNCS.PHASECHK.TRANS64.TRYWAIT P1, [R13+URZ+0x22830], R12 ;  /* 0x0228300c0d0075a7 */ /* 0x0002a6000802017f */
[----:B--2---:R-:W-:Y:S05]  /*14c70*/  @!P1 NANOSLEEP.SYNCS 0x989680 ;  /* 0x009896800000995d */ /* 0x004fea0003900000 */
[----:B------:R-:W2:Y:S02]  /*14c80*/  @!P1 SYNCS.PHASECHK.TRANS64 P1, [R13+URZ+0x22830], R12 ;  /* 0x0228300c0d0095a7 */ /* 0x000ea4000802007f */
[----:B--2---:R-:W-:Y:S05]  /*14c90*/  @!P1 BRA `(.L_x_10878) ;  /* 0xfffffffc00ec9947 */ /* 0x004fea000383ffff */
[----:B------:R-:W-:Y:S05]  /*14ca0*/  BRA `(.L_x_10877) ;  /* 0xfffffefc00e07947 */ /* 0x000fea000383ffff */
.L_x_10890:
[----:B0-----:R0:W1:Y:S02]  /*14cb0*/  SYNCS.PHASECHK.TRANS64.TRYWAIT P1, [R177+URZ+0x22850], R12 ;  /* 0x0228500cb10075a7 */ /* 0x001064000802017f */
[----:B-1----:R-:W-:Y:S05]  /*14cc0*/  @!P1 NANOSLEEP.SYNCS 0x989680 ;  /* 0x009896800000995d */ /* 0x002fea0003900000 */
[----:B------:R-:W1:Y:S02]  /*14cd0*/  @!P1 SYNCS.PHASECHK.TRANS64 P1, [R177+URZ+0x22850], R12 ;  /* 0x0228500cb10095a7 */ /* 0x000e64000802007f */
[----:B-1----:R-:W-:Y:S05]  /*14ce0*/  @!P1 BRA `(.L_x_10890) ;  /* 0xfffffffc00f09947 */ /* 0x002fea000383ffff */
[----:B------:R-:W-:Y:S05]  /*14cf0*/  BRA `(.L_x_10889) ;  /* 0xffffff3000347947 */ /* 0x000fea000383ffff */
.L_x_10899:
[----:B--2---:R-:W-:-:S04]  /*14d00*/  IMAD.U32 R9, RZ, RZ, UR28 ;  /* 0x0000001cff097e24 */ /* 0x004fc8000f8e00ff */
[----:B------:R2:W3:Y:S03]  /*14d10*/  SYNCS.PHASECHK.TRANS64.TRYWAIT P2, [R9+URZ+0x22830], R6 ;  /* 0x02283006090075a7 */ /* 0x0004e6000804017f */
[----:B---3--:R-:W-:Y:S05]  /*14d20*/  @!P2 NANOSLEEP.SYNCS 0x989680 ;  /* 0x009896800000a95d */ /* 0x008fea0003900000 */
[----:B------:R-:W3:Y:S02]  /*14d30*/  @!P2 SYNCS.PHASECHK.TRANS64 P2, [R9+URZ+0x22830], R6 ;  /* 0x022830060900a5a7 */ /* 0x000ee4000804007f */
[----:B---3--:R-:W-:Y:S05]  /*14d40*/  @!P2 BRA `(.L_x_10899) ;  /* 0xfffffffc00eca947 */ /* 0x008fea000383ffff */
[----:B------:R-:W-:Y:S05]  /*14d50*/  BRA `(.L_x_10898) ;  /* 0xffffff3400f07947 */ /* 0x000fea000383ffff */
.L_x_10903:
[----:B0-----:R0:W1:Y:S02]  /*14d60*/  SYNCS.PHASECHK.TRANS64.TRYWAIT P2, [R201+URZ+0x22850], R6 ;  /* 0x02285006c90075a7 */ /* 0x001064000804017f */
[----:B-1----:R-:W-:Y:S05]  /*14d70*/  @!P2 NANOSLEEP.SYNCS 0x989680 ;  /* 0x009896800000a95d */ /* 0x002fea0003900000 */
[----:B------:R-:W1:Y:S02]  /*14d80*/  @!P2 SYNCS.PHASECHK.TRANS64 P2, [R201+URZ+0x22850], R6 ;  /* 0x02285006c900a5a7 */ /* 0x000e64000804007f */
[----:B-1----:R-:W-:Y:S05]  /*14d90*/  @!P2 BRA `(.L_x_10903) ;  /* 0xfffffffc00f0a947 */ /* 0x002fea000383ffff */
[----:B------:R-:W-:Y:S05]  /*14da0*/  BRA `(.L_x_10902) ;  /* 0xffffff5400907947 */ /* 0x000fea000383ffff */
.L_x_10909:
[----:B---3--:R-:W-:-:S04]  /*14db0*/  IMAD.U32 R10, RZ, RZ, UR31 ;  /* 0x0000001fff0a7e24 */ /* 0x008fc8000f8e00ff */
[----:B------:R3:W4:Y:S03]  /*14dc0*/  SYNCS.PHASECHK.TRANS64.TRYWAIT P1, [R10+URZ+0x22830], R7 ;  /* 0x022830070a0075a7 */ /* 0x000726000802017f */
[----:B----4-:R-:W-:Y:S05]  /*14dd0*/  @!P1 NANOSLEEP.SYNCS 0x989680 ;  /* 0x009896800000995d */ /* 0x010fea0003900000 */
[----:B------:R-:W4:Y:S02]  /*14de0*/  @!P1 SYNCS.PHASECHK.TRANS64 P1, [R10+URZ+0x22830], R7 ;  /* 0x022830070a0095a7 */ /* 0x000f24000802007f */
[----:B----4-:R-:W-:Y:S05]  /*14df0*/  @!P1 BRA `(.L_x_10909) ;  /* 0xfffffffc00ec9947 */ /* 0x010fea000383ffff */
[----:B------:R-:W-:Y:S05]  /*14e00*/  BRA `(.L_x_10908) ;  /* 0xffffff5800987947 */ /* 0x000fea000383ffff */
.L_x_10921:
[----:B0-----:R0:W1:Y:S02]  /*14e10*/  SYNCS.PHASECHK.TRANS64.TRYWAIT P1, [R176+URZ+0x22850], R7 ;  /* 0x02285007b00075a7 */ /* 0x001064000802017f */
[----:B-1----:R-:W-:Y:S05]  /*14e20*/  @!P1 NANOSLEEP.SYNCS 0x989680 ;  /* 0x009896800000995d */ /* 0x002fea0003900000 */
[----:B------:R-:W1:Y:S02]  /*14e30*/  @!P1 SYNCS.PHASECHK.TRANS64 P1, [R176+URZ+0x22850], R7 ;  /* 0x02285007b00095a7 */ /* 0x000e64000802007f */
[----:B-1----:R-:W-:Y:S05]  /*14e40*/  @!P1 BRA `(.L_x_10921) ;  /* 0xfffffffc00f09947 */ /* 0x002fea000383ffff */
[----:B------:R-:W-:Y:S05]  /*14e50*/  BRA `(.L_x_10920) ;  /* 0xffffff8800e07947 */ /* 0x000fea000383ffff */
.L_x_10939:
[----:B------:R-:W-:Y:S02]  /*14e60*/  IMAD.MOV.U32 R13, RZ, RZ, R6 ;  /* 0x000000ffff0d7224 */ /* 0x000fe400078e0006 */
[----:B------:R-:W-:Y:S02]  /*14e70*/  IMAD.MOV.U32 R12, RZ, RZ, RZ ;  /* 0x000000ffff0c7224 */ /* 0x000fe400078e00ff */
[----:B------:R-:W-:Y:S02]  /*14e80*/  IMAD.MOV.U32 R11, RZ, RZ, 0x1f ;  /* 0x0000001fff0b7424 */ /* 0x000fe400078e00ff */
[----:B------:R-:W-:-:S07]  /*14e90*/  IMAD.MOV.U32 R15, RZ, RZ, -0x1 ;  /* 0xffffffffff0f7424 */ /* 0x000fce00078e00ff */
[----:B------:R-:W-:Y:S05]  /*14ea0*/  WARPSYNC.COLLECTIVE R15, `(.L_x_11017) ;  /* 0x000000000f087348 */ /* 0x000fea0003c00000 */
[----:B------:R0:W1:Y:S02]  /*14eb0*/  SHFL.IDX P6, R14, R13, R12, R11 ;  /* 0x0000000c0d0e7389 */ /* 0x00006400000c000b */
[----:B01----:R-:W-:Y:S01]  /*14ec0*/  ENDCOLLECTIVE ;  /* 0x000000000000791b */ /* 0x003fe20003800000 */
.L_x_11017:
[----:B------:R-:W-:Y:S05]  /*14ed0*/  BRA `(.L_x_11018) ;  /* 0xffffffc800f87947 */ /* 0x000fea000383ffff */
.L_x_10941:
[----:B------:R-:W-:Y:S01]  /*14ee0*/  BSSY B0, `(.L_x_11019) ;  /* 0x0000006000007945 */ /* 0x000fe20003800000 */
[----:B------:R-:W-:-:S07]  /*14ef0*/  IMAD.MOV.U32 R15, RZ, RZ, -0x1 ;  /* 0xffffffffff0f7424 */ /* 0x000fce00078e00ff */
[----:B0-----:R-:W-:Y:S05]  /*14f00*/  WARPSYNC.COLLECTIVE R15, `(.L_x_11020) ;  /* 0x000000000f0c7348 */ /* 0x001fea0003c00000 */
[----:B------:R-:W-:Y:S02]  /*14f10*/  ELECT P6, UR62, PT ;  /* 0x00000000003e782f */ /* 0x000fe400038c0000 */
[----:B------:R-:W-:Y:S01]  /*14f20*/  MOV R14, UR62 ;  /* 0x0000003e000e7c02 */ /* 0x000fe20008000f00 */
[----:B0-----:R-:W-:Y:S10]  /*14f30*/  ENDCOLLECTIVE ;  /* 0x000000000000791b */ /* 0x001ff40003800000 */
.L_x_11020:
[----:B------:R-:W-:Y:S05]  /*14f40*/  BSYNC B0 ;  /* 0x0000000000007941 */ /* 0x000fea0003800000 */
.L_x_11019:
[----:B------:R-:W-:Y:S05]  /*14f50*/  BRA `(.L_x_11021) ;  /* 0xffffffc800fc7947 */ /* 0x000fea000383ffff */
.L_x_10943:
[----:B0-----:R-:W-:-:S04]  /*14f60*/  IMAD.U32 R3, RZ, RZ, UR38 ;  /* 0x00000026ff037e24 */ /* 0x001fc8000f8e00ff */
[----:B------:R0:W1:Y:S03]  /*14f70*/  SYNCS.PHASECHK.TRANS64.TRYWAIT P0, [R3+URZ+0x22840], R0 ;  /* 0x02284000030075a7 */ /* 0x000066000800017f */
[----:B-1----:R-:W-:Y:S05]  /*14f80*/  @!P0 NANOSLEEP.SYNCS 0x989680 ;  /* 0x009896800000895d */ /* 0x002fea0003900000 */
[----:B------:R-:W1:Y:S02]  /*14f90*/  @!P0 SYNCS.PHASECHK.TRANS64 P0, [R3+URZ+0x22840], R0 ;  /* 0x02284000030085a7 */ /* 0x000e64000800007f */
[----:B-1----:R-:W-:Y:S05]  /*14fa0*/  @!P0 BRA `(.L_x_10943) ;  /* 0xfffffffc00ec8947 */ /* 0x002fea000383ffff */
[----:B------:R-:W-:Y:S05]  /*14fb0*/  BRA `(.L_x_11022) ;  /* 0xffffffcc005c7947 */ /* 0x000fea000383ffff */
.L_x_10946:
        /* <DEDUP_REMOVED lines=8> */
.L_x_11023:
[----:B------:R-:W-:Y:S02]  /*15040*/  VIADD R10, R4, 0x10 ;  /* 0x00000010040a7836 */ /* 0x000fe40000000000 */
[----:B------:R-:W-:Y:S02]  /*15050*/  IMAD.MOV.U32 R13, RZ, RZ, R0 ;  /* 0x000000ffff0d7224 */ /* 0x000fe400078e0000 */
[----:B------:R-:W-:-:S07]  /*15060*/  IMAD.MOV.U32 R2, RZ, RZ, R14 ;  /* 0x000000ffff027224 */ /* 0x000fce00078e000e */
[----:B------:R-:W-:Y:S05]  /*15070*/  WARPSYNC.COLLECTIVE R15, `(.L_x_11024) ;  /* 0x000000000f087348 */ /* 0x000fea0003c00000 */
[----:B------:R0:W1:Y:S02]  /*15080*/  SHFL.IDX P6, R14, R13, R12, R11 ;  /* 0x0000000c0d0e7389 */ /* 0x00006400000c000b */
[----:B01----:R-:W-:Y:S01]  /*15090*/  ENDCOLLECTIVE ;  /* 0x000000000000791b */ /* 0x003fe20003800000 */
.L_x_11024:
        /* <DEDUP_REMOVED lines=12> */
.L_x_11025:
[----:B------:R-:W-:Y:S01]  /*15160*/  @!PT LDS RZ, [RZ] ;  /* 0x00000000fffff984 */ /* 0x000fe20000000800 */
[----:B------:R-:W-:Y:S01]  /*15170*/  @!PT LDS RZ, [RZ] ;  /* 0x00000000fffff984 */ /* 0x000fe20000000800 */
[----:B------:R-:W-:Y:S01]  /*15180*/  @!PT LDS RZ, [RZ] ;  /* 0x00000000fffff984 */ /* 0x000fe20000000800 */
[----:B------:R0:W-:Y:S01]  /*15190*/  @!P1 LDGSTS.E.BYPASS.LTC128B.128 [R21+0x18400], desc[UR48][R2.64], !P0 ;  /* 0x1840000002159fae */ /* 0x0001e2000c101d70 */
[----:B------:R-:W-:Y:S01]  /*151a0*/  ISETP.GE.AND P1, PT, R10, R5, PT ;  /* 0x000000050a00720c */ /* 0x000fe20003f26270 */
[----:B------:R-:W-:-:S12]  /*151b0*/  IMAD.MOV.U32 R13, RZ, RZ, R0 ;  /* 0x000000ffff0d7224 */ /* 0x000fd800078e0000 */
[----:B------:R-:W-:Y:S01]  /*151c0*/  @!P1 LEA R10, R6, UR38, 0x1 ;  /* 0x00000026060a9c11 */ /* 0x000fe2000f8e08ff */
[----:B0-----:R-:W-:-:S07]  /*151d0*/  IMAD.MOV.U32 R9, RZ, RZ, R14 ;  /* 0x000000ffff097224 */ /* 0x001fce00078e000e */
[----:B------:R-:W-:Y:S05]  /*151e0*/  WARPSYNC.COLLECTIVE R15, `(.L_x_11026) ;  /* 0x000000000f087348 */ /* 0x000fea0003c00000 */
[----:B------:R0:W1:Y:S02]  /*151f0*/  SHFL.IDX P6, R14, R13, R12, R11 ;  /* 0x0000000c0d0e7389 */ /* 0x00006400000c000b */
[----:B01----:R-:W-:Y:S01]  /*15200*/  ENDCOLLECTIVE ;  /* 0x000000000000791b */ /* 0x003fe20003800000 */
.L_x_11026:
[----:B------:R-:W-:Y:S02]  /*15210*/  IMAD.MOV.U32 R13, RZ, RZ, R7 ;  /* 0x000000ffff0d7224 */ /* 0x000fe400078e0007 */
[----:B------:R-:W-:Y:S01]  /*15220*/  IMAD.MOV.U32 R12, RZ, RZ, 0x2 ;  /* 0x00000002ff0c7424 */ /* 0x000fe200078e00ff */
[----:B------:R-:W-:Y:S01]  /*15230*/  @!P1 LEA R2, P2, R8, R14, 0x1 ;  /* 0x0000000e08029211 */ /* 0x000fe200078408ff */
[----:B------:R-:W-:-:S04]  /*15240*/  VIADD R14, R4, 0x20 ;  /* 0x00000020040e7836 */ /* 0x000fc80000000000 */
[----:B------:R-:W-:-:S05]  /*15250*/  @!P1 IMAD.X R3, RZ, RZ, R9, P2 ;  /* 0x000000ffff039224 */ /* 0x000fca00010e0609 */
        /* <DEDUP_REMOVED lines=8> */
.L_x_11027:
[----:B------:R-:W-:Y:S01]  /*152e0*/  VIADD R10, R4, 0x30 ;  /* 0x00000030040a7836 */ /* 0x000fe20000000000 */
[----:B------:R-:W-:Y:S01]  /*152f0*/  @!P1 LEA R21, R6, UR38, 0x1 ;  /* 0x0000002606159c11 */ /* 0x000fe2000f8e08ff */
[----:B------:R-:W-:Y:S02]  /*15300*/  IMAD.MOV.U32 R13, RZ, RZ, R0 ;  /* 0x000000ffff0d7224 */ /* 0x000fe400078e0000 */
[----:B------:R-:W-:-:S07]  /*15310*/  IMAD.MOV.U32 R9, RZ, RZ, R14 ;  /* 0x000000ffff097224 */ /* 0x000fce00078e000e */
[----:B------:R-:W-:Y:S05]  /*15320*/  WARPSYNC.COLLECTIVE R15, `(.L_x_11028) ;  /* 0x000000000f087348 */ /* 0x000fea0003c00000 */
[----:B------:R0:W1:Y:S02]  /*15330*/  SHFL.IDX P6, R14, R13, R12, R11 ;  /* 0x0000000c0d0e7389 */ /* 0x00006400000c000b */
[----:B01----:R-:W-:Y:S01]  /*15340*/  ENDCOLLECTIVE ;  /* 0x000000000000791b */ /* 0x003fe20003800000 */
.L_x_11028:
[----:B------:R-:W-:Y:S02]  /*15350*/  IMAD.MOV.U32 R13, RZ, RZ, R7 ;  /* 0x000000ffff0d7224 */ /* 0x000fe400078e0007 */
[----:B------:R-:W-:Y:S01]  /*15360*/  IMAD.MOV.U32 R12, RZ, RZ, 0x3 ;  /* 0x00000003ff0c7424 */ /* 0x000fe200078e00ff */
[----:B------:R-:W-:-:S13]  /*15370*/  @!P1 LEA R2, P2, R8, R14, 0x1 ;  /* 0x0000000e08029211 */ /* 0x000fda00078408ff */
[----:B------:R-:W-:Y:S05]  /*15380*/  WARPSYNC.COLLECTIVE R15, `(.L_x_11029) ;  /* 0x000000000f087348 */ /* 0x000fea0003c00000 */
[----:B------:R0:W1:Y:S02]  /*15390*/  SHFL.IDX P6, R14, R13, R12, R11 ;  /* 0x0000000c0d0e7389 */ /* 0x00006400000c000b */
[----:B01----:R-:W-:Y:S01]  /*153a0*/  ENDCOLLECTIVE ;  /* 0x000000000000791b */ /* 0x003fe20003800000 */
.L_x_11029:
[----:B------:R-:W-:-:S05]  /*153b0*/  @!P1 IMAD.X R3, RZ, RZ, R9, P2 ;  /* 0x000000ffff039224 */ /* 0x000fca00010e0609 */
        /* <DEDUP_REMOVED lines=11> */
.L_x_11030:
        /* <DEDUP_REMOVED lines=13> */
.L_x_11031:
[----:B------:R-:W-:Y:S01]  /*15540*/  VIADD R10, R4, 0x50 ;  /* 0x00000050040a7836 */ /* 0x000fe20000000000 */
[----:B------:R-:W-:Y:S01]  /*15550*/  @!P1 LEA R21, R6, UR38, 0x1 ;  /* 0x0000002606159c11 */ /* 0x000fe2000f8e08ff */
[----:B------:R-:W-:Y:S02]  /*15560*/  IMAD.MOV.U32 R13, RZ, RZ, R0 ;  /* 0x000000ffff0d7224 */ /* 0x000fe400078e0000 */
[----:B------:R-:W-:-:S07]  /*15570*/  IMAD.MOV.U32 R9, RZ, RZ, R14 ;  /* 0x000000ffff097224 */ /* 0x000fce00078e000e */
[----:B------:R-:W-:Y:S05]  /*15580*/  WARPSYNC.COLLECTIVE R15, `(.L_x_11032) ;  /* 0x000000000f087348 */ /* 0x000fea0003c00000 */
[----:B------:R0:W1:Y:S02]  /*15590*/  SHFL.IDX P6, R14, R13, R12, R11 ;  /* 0x0000000c0d0e7389 */ /* 0x00006400000c000b */
[----:B01----:R-:W-:Y:S01]  /*155a0*/  ENDCOLLECTIVE ;  /* 0x000000000000791b */ /* 0x003fe20003800000 */
.L_x_11032:
[----:B------:R-:W-:Y:S02]  /*155b0*/  IMAD.MOV.U32 R13, RZ, RZ, R7 ;  /* 0x000000ffff0d7224 */ /* 0x000fe400078e0007 */
[----:B------:R-:W-:Y:S01]  /*155c0*/  IMAD.MOV.U32 R12, RZ, RZ, 0x5 ;  /* 0x00000005ff0c7424 */ /* 0x000fe200078e00ff */
[----:B------:R-:W-:-:S13]  /*155d0*/  @!P1 LEA R2, P2, R8, R14, 0x1 ;  /* 0x0000000e08029211 */ /* 0x000fda00078408ff */
[----:B------:R-:W-:Y:S05]  /*155e0*/  WARPSYNC.COLLECTIVE R15, `(.L_x_11033) ;  /* 0x000000000f087348 */ /* 0x000fea0003c00000 */
[----:B------:R0:W1:Y:S02]  /*155f0*/  SHFL.IDX P6, R14, R13, R12, R11 ;  /* 0x0000000c0d0e7389 */ /* 0x00006400000c000b */
[----:B01----:R-:W-:Y:S01]  /*15600*/  ENDCOLLECTIVE ;  /* 0x000000000000791b */ /* 0x003fe20003800000 */
.L_x_11033:
        /* <DEDUP_REMOVED lines=12> */
.L_x_11034:
[----:B------:R-:W-:Y:S02]  /*156d0*/  IMAD.MOV.U32 R13, RZ, RZ, R7 ;  /* 0x000000ffff0d7224 */ /* 0x000fe400078e0007 */
[----:B------:R-:W-:Y:S01]  /*156e0*/  IMAD.MOV.U32 R12, RZ, RZ, 0x6 ;  /* 0x00000006ff0c7424 */ /* 0x000fe200078e00ff */
[----:B------:R-:W-:-:S13]  /*156f0*/  @!P1 LEA R2, P2, R8, R14, 0x1 ;  /* 0x0000000e08029211 */ /* 0x000fda00078408ff */
[----:B------:R-:W-:Y:S05]  /*15700*/  WARPSYNC.COLLECTIVE R15, `(.L_x_11035) ;  /* 0x000000000f087348 */ /* 0x000fea0003c00000 */
[----:B------:R0:W1:Y:S02]  /*15710*/  SHFL.IDX P6, R14, R13, R12, R11 ;  /* 0x0000000c0d0e7389 */ /* 0x00006400000c000b */
[----:B01----:R-:W-:Y:S01]  /*15720*/  ENDCOLLECTIVE ;  /* 0x000000000000791b */ /* 0x003fe20003800000 */
.L_x_11035:
[----:B------:R-:W-:-:S05]  /*15730*/  @!P1 IMAD.X R3, RZ, RZ, R9, P2 ;  /* 0x000000ffff039224 */ /* 0x000fca00010e0609 */
[----:B------:R-:W-:Y:S01]  /*15740*/  @!PT LDS RZ, [RZ] ;  /* 0x00000000fffff984 */ /* 0x000fe20000000800 */
[----:B------:R-:W-:Y:S01]  /*15750*/  @!PT LDS RZ, [RZ] ;  /* 0x00000000fffff984 */ /* 0x000fe20000000800 */
[----:B------:R-:W-:Y:S01]  /*15760*/  @!PT LDS RZ, [RZ] ;  /* 0x00000000fffff984 */ /* 0x000fe20000000800 */
[----:B------:R0:W-:Y:S01]  /*15770*/  @!P1 LDGSTS.E.BYPASS.LTC128B.128 [R10+0x1ac00], desc[UR48][R2.64], !P0 ;  /* 0x1ac00000020a9fae */ /* 0x0001e2000c101d70 */
[----:B------:R-:W-:Y:S02]  /*15780*/  IMAD.MOV.U32 R13, RZ, RZ, R0 ;  /* 0x000000ffff0d7224 */ /* 0x000fe400078e0000 */
[----:B0-----:R-:W-:Y:S02]  /*15790*/  VIADD R2, R4, 0x60 ;  /* 0x0000006004027836 */ /* 0x001fe40000000000 */
[----:B------:R-:W-:-:S03]  /*157a0*/  IMAD.MOV.U32 R9, RZ, RZ, R14 ;  /* 0x000000ffff097224 */ /* 0x000fc600078e000e */
[----:B------:R-:W-:-:S13]  /*157b0*/  ISETP.GE.AND P1, PT, R2, R5, PT ;  /* 0x000000050200720c */ /* 0x000fda0003f26270 */
[----:B------:R-:W-:Y:S05]  /*157c0*/  WARPSYNC.COLLECTIVE R15, `(.L_x_11036) ;  /* 0x000000000f087348 */ /* 0x000fea0003c00000 */
[----:B------:R0:W1:Y:S02]  /*157d0*/  SHFL.IDX P6, R14, R13, R12, R11 ;  /* 0x0000000c0d0e7389 */ /* 0x00006400000c000b */
[----:B01----:R-:W-:Y:S01]  /*157e0*/  ENDCOLLECTIVE ;  /* 0x000000000000791b */ /* 0x003fe20003800000 */
.L_x_11036:
[----:B------:R-:W-:Y:S02]  /*157f0*/  IMAD.MOV.U32 R13, RZ, RZ, R7 ;  /* 0x000000ffff0d7224 */ /* 0x000fe400078e0007 */
[----:B------:R-:W-:Y:S01]  /*15800*/  IMAD.MOV.U32 R12, RZ, RZ, 0x7 ;  /* 0x00000007ff0c7424 */ /* 0x000fe200078e00ff */
[----:B------:R-:W-:-:S13]  /*15810*/  @!P1 LEA R2, P2, R8, R14, 0x1 ;  /* 0x0000000e08029211 */ /* 0x000fda00078408ff */
[----:B------:R-:W-:Y:S05]  /*15820*/  WARPSYNC.COLLECTIVE R15, `(.L_x_11037) ;  /* 0x000000000f087348 */ /* 0x000fea0003c00000 */
[----:B------:R0:W1:Y:S02]  /*15830*/  SHFL.IDX P6, R14, R13, R12, R11 ;  /* 0x0000000c0d0e7389 */ /* 0x00006400000c000b */
[----:B01----:R-:W-:Y:S01]  /*15840*/  ENDCOLLECTIVE ;  /* 0x000000000000791b */ /* 0x003fe20003800000 */
.L_x_11037:
[----:B------:R-:W-:Y:S01]  /*15850*/  @!P1 IMAD.X R3, RZ, RZ, R9, P2 ;  /* 0x000000ffff039224 */ /* 0x000fe200010e0609 */
[----:B------:R-:W-:-:S05]  /*15860*/  @!P1 LEA R9, R6, UR38, 0x1 ;  /* 0x0000002606099c11 */ /* 0x000fca000f8e08ff */
[----:B------:R-:W-:Y:S01]  /*15870*/  @!PT LDS RZ, [RZ] ;  /* 0x00000000fffff984 */ /* 0x000fe20000000800 */
[----:B------:R-:W-:Y:S01]  /*15880*/  @!PT LDS RZ, [RZ] ;  /* 0x00000000fffff984 */ /* 0x000fe20000000800 */
[----:B------:R-:W-:Y:S01]  /*15890*/  @!PT LDS RZ, [RZ] ;  /* 0x00000000fffff984 */ /* 0x000fe20000000800 */
[----:B------:R0:W-:Y:S01]  /*158a0*/  @!P1 LDGSTS.E.BYPASS.LTC128B.128 [R9+0x1b400], desc[UR48][R2.64], !P0 ;  /* 0x1b40000002099fae */ /* 0x0001e2000c101d70 */
[----:B------:R-:W-:Y:S02]  /*158b0*/  IMAD.MOV.U32 R13, RZ, RZ, R0 ;  /* 0x000000ffff0d7224 */ /* 0x000fe400078e0000 */
[----:B------:R-:W-:-:S07]  /*158c0*/  IMAD.MOV.U32 R7, RZ, RZ, R14 ;  /* 0x000000ffff077224 */ /* 0x000fce00078e000e */
[----:B0-----:R-:W-:Y:S05]  /*158d0*/  WARPSYNC.COLLECTIVE R15, `(.L_x_11038) ;  /* 0x000000000f087348 */ /* 0x001fea0003c00000 */
[----:B------:R1:W2:Y:S02]  /*158e0*/  SHFL.IDX P6, R14, R13, R12, R11 ;  /* 0x0000000c0d0e7389 */ /* 0x0002a400000c000b */
[----:B012---:R-:W-:Y:S01]  /*158f0*/  ENDCOLLECTIVE ;  /* 0x000000000000791b */ /* 0x007fe20003800000 */
.L_x_11038:
[----:B------:R-:W-:Y:S05]  /*15900*/  BRA `(.L_x_11039) ;  /* 0xffffffcc008c7947 */ /* 0x000fea000383ffff */
.L_x_10947:
[----:B0-----:R-:W-:-:S04]  /*15910*/  IMAD.U32 R3, RZ, RZ, UR38 ;  /* 0x00000026ff037e24 */ /* 0x001fc8000f8e00ff */
[----:B------:R0:W1:Y:S03]  /*15920*/  SYNCS.PHASECHK.TRANS64.TRYWAIT P0, [R3+URZ+0x22820], R4 ;  /* 0x02282004030075a7 */ /* 0x000066000800017f */
[----:B-1----:R-:W-:Y:S05]  /*15930*/  @!P0 NANOSLEEP.SYNCS 0x989680 ;  /* 0x009896800000895d */ /* 0x002fea0003900000 */
[----:B------:R-:W1:Y:S02]  /*15940*/  @!P0 SYNCS.PHASECHK.TRANS64 P0, [R3+URZ+0x22820], R4 ;  /* 0x02282004030085a7 */ /* 0x000e64000800007f */
[----:B-1----:R-:W-:Y:S05]  /*15950*/  @!P0 BRA `(.L_x_10947) ;  /* 0xfffffffc00ec8947 */ /* 0x002fea000383ffff */
[----:B------:R-:W-:Y:S05]  /*15960*/  BRA `(.L_x_11040) ;  /* 0xffffffcc00bc7947 */ /* 0x000fea000383ffff */
.L_x_10950:
[----:B0-----:R-:W-:-:S04]  /*15970*/  IMAD.U32 R3, RZ, RZ, UR38 ;  /* 0x00000026ff037e24 */ /* 0x001fc8000f8e00ff */
[----:B------:R0:W1:Y:S03]  /*15980*/  SYNCS.PHASECHK.TRANS64.TRYWAIT P0, [R3+URZ+0x22860], R4 ;  /* 0x02286004030075a7 */ /* 0x000066000800017f */
[----:B-1----:R-:W-:Y:S05]  /*15990*/  @!P0 NANOSLEEP.SYNCS 0x989680 ;  /* 0x009896800000895d */ /* 0x002fea0003900000 */
[----:B------:R-:W1:Y:S02]  /*159a0*/  @!P0 SYNCS.PHASECHK.TRANS64 P0, [R3+URZ+0x22860], R4 ;  /* 0x02286004030085a7 */ /* 0x000e64000800007f */
[----:B-1----:R-:W-:Y:S05]  /*159b0*/  @!P0 BRA `(.L_x_10950) ;  /* 0xfffffffc00ec8947 */ /* 0x002fea000383ffff */
[----:B------:R-:W-:Y:S05]  /*159c0*/  BRA `(.L_x_11041) ;  /* 0xffffffcc00c87947 */ /* 0x000fea000383ffff */
.L_x_10962:
[----:B-1----:R-:W-:-:S04]  /*159d0*/  IMAD.U32 R3, RZ, RZ, UR38 ;  /* 0x00000026ff037e24 */ /* 0x002fc8000f8e00ff */
[----:B------:R1:W2:Y:S03]  /*159e0*/  SYNCS.PHASECHK.TRANS64.TRYWAIT P0, [R3+URZ+0x22848], R2 ;  /* 0x02284802030075a7 */ /* 0x0002a6000800017f */
[----:B--2---:R-:W-:Y:S05]  /*159f0*/  @!P0 NANOSLEEP.SYNCS 0x989680 ;  /* 0x009896800000895d */ /* 0x004fea0003900000 */
[----:B------:R-:W2:Y:S02]  /*15a00*/  @!P0 SYNCS.PHASECHK.TRANS64 P0, [R3+URZ+0x22848], R2 ;  /* 0x02284802030085a7 */ /* 0x000ea4000800007f */
[----:B--2---:R-:W-:Y:S05]  /*15a10*/  @!P0 BRA `(.L_x_10962) ;  /* 0xfffffffc00ec8947 */ /* 0x004fea000383ffff */
[----:B------:R-:W-:Y:S05]  /*15a20*/  BRA `(.L_x_11042) ;  /* 0xffffffd400c07947 */ /* 0x000fea000383ffff */
.L_x_10967:
[----:B01----:R-:W-:-:S04]  /*15a30*/  IMAD.U32 R3, RZ, RZ, UR38 ;  /* 0x00000026ff037e24 */ /* 0x003fc8000f8e00ff */
[----:B------:R0:W1:Y:S03]  /*15a40*/  SYNCS.PHASECHK.TRANS64.TRYWAIT P0, [R3+URZ+0x22868], R2 ;  /* 0x02286802030075a7 */ /* 0x000066000800017f */
[----:B-1----:R-:W-:Y:S05]  /*15a50*/  @!P0 NANOSLEEP.SYNCS 0x989680 ;  /* 0x009896800000895d */ /* 0x002fea0003900000 */
[----:B------:R-:W1:Y:S02]  /*15a60*/  @!P0 SYNCS.PHASECHK.TRANS64 P0, [R3+URZ+0x22868], R2 ;  /* 0x02286802030085a7 */ /* 0x000e64000800007f */
[----:B-1----:R-:W-:Y:S05]  /*15a70*/  @!P0 BRA `(.L_x_10967) ;  /* 0xfffffffc00ec8947 */ /* 0x002fea000383ffff */
[----:B------:R-:W-:Y:S05]  /*15a80*/  BRA `(.L_x_11043) ;  /* 0xffffffd800207947 */ /* 0x000fea000383ffff */
.L_x_10978:
[----:B-1----:R-:W-:-:S04]  /*15a90*/  IMAD.U32 R3, RZ, RZ, UR38 ;  /* 0x00000026ff037e24 */ /* 0x002fc8000f8e00ff */
[----:B------:R1:W2:Y:S03]  /*15aa0*/  SYNCS.PHASECHK.TRANS64.TRYWAIT P0, [R3+URZ+0x22840], R2 ;  /* 0x02284002030075a7 */ /* 0x0002a6000800017f */
[----:B--2---:R-:W-:Y:S05]  /*15ab0*/  @!P0 NANOSLEEP.SYNCS 0x989680 ;  /* 0x009896800000895d */ /* 0x004fea0003900000 */
[----:B------:R-:W2:Y:S02]  /*15ac0*/  @!P0 SYNCS.PHASECHK.TRANS64 P0, [R3+URZ+0x22840], R2 ;  /* 0x02284002030085a7 */ /* 0x000ea4000800007f */
[----:B--2---:R-:W-:Y:S05]  /*15ad0*/  @!P0 BRA `(.L_x_10978) ;  /* 0xfffffffc00ec8947 */ /* 0x004fea000383ffff */
[----:B------:R-:W-:Y:S05]  /*15ae0*/  BRA `(.L_x_11044) ;  /* 0xffffffdc009c7947 */ /* 0x000fea000383ffff */
.L_x_10983:
[----:B01----:R-:W-:-:S04]  /*15af0*/  IMAD.U32 R3, RZ, RZ, UR38 ;  /* 0x00000026ff037e24 */ /* 0x003fc8000f8e00ff */
[----:B------:R0:W1:Y:S03]  /*15b00*/  SYNCS.PHASECHK.TRANS64.TRYWAIT P0, [R3+URZ+0x22860], R2 ;  /* 0x02286002030075a7 */ /* 0x000066000800017f */
[----:B-1----:R-:W-:Y:S05]  /*15b10*/  @!P0 NANOSLEEP.SYNCS 0x989680 ;  /* 0x009896800000895d */ /* 0x002fea0003900000 */
[----:B------:R-:W1:Y:S02]  /*15b20*/  @!P0 SYNCS.PHASECHK.TRANS64 P0, [R3+URZ+0x22860], R2 ;  /* 0x02286002030085a7 */ /* 0x000e64000800007f */
[----:B-1----:R-:W-:Y:S05]  /*15b30*/  @!P0 BRA `(.L_x_10983) ;  /* 0xfffffffc00ec8947 */ /* 0x002fea000383ffff */
[----:B------:R-:W-:Y:S05]  /*15b40*/  BRA `(.L_x_11045) ;  /* 0xffffffe000007947 */ /* 0x000fea000383ffff */
.L_x_10995:
[----:B-1----:R-:W-:-:S04]  /*15b50*/  IMAD.U32 R3, RZ, RZ, UR38 ;  /* 0x00000026ff037e24 */ /* 0x002fc8000f8e00ff */
[----:B------:R1:W2:Y:S03]  /*15b60*/  SYNCS.PHASECHK.TRANS64.TRYWAIT P0, [R3+URZ+0x22848], R2 ;  /* 0x02284802030075a7 */ /* 0x0002a6000800017f */
[----:B--2---:R-:W-:Y:S05]  /*15b70*/  @!P0 NANOSLEEP.SYNCS 0x989680 ;  /* 0x009896800000895d */ /* 0x004fea0003900000 */
[----:B------:R-:W2:Y:S02]  /*15b80*/  @!P0 SYNCS.PHASECHK.TRANS64 P0, [R3+URZ+0x22848], R2 ;  /* 0x02284802030085a7 */ /* 0x000ea4000800007f */
[----:B--2---:R-:W-:Y:S05]  /*15b90*/  @!P0 BRA `(.L_x_10995) ;  /* 0xfffffffc00ec8947 */ /* 0x004fea000383ffff */
[----:B------:R-:W-:Y:S05]  /*15ba0*/  BRA `(.L_x_11046) ;  /* 0xffffffe400847947 */ /* 0x000fea000383ffff */
.L_x_11000:
[----:B-1----:R-:W-:-:S04]  /*15bb0*/  IMAD.U32 R3, RZ, RZ, UR38 ;  /* 0x00000026ff037e24 */ /* 0x002fc8000f8e00ff */
[----:B------:R1:W2:Y:S03]  /*15bc0*/  SYNCS.PHASECHK.TRANS64.TRYWAIT P0, [R3+URZ+0x22868], R2 ;  /* 0x02286802030075a7 */ /* 0x0002a6000800017f */
[----:B--2---:R-:W-:Y:S05]  /*15bd0*/  @!P0 NANOSLEEP.SYNCS 0x989680 ;  /* 0x009896800000895d */ /* 0x004fea0003900000 */
[----:B------:R-:W2:Y:S02]  /*15be0*/  @!P0 SYNCS.PHASECHK.TRANS64 P0, [R3+URZ+0x22868], R2 ;  /* 0x02286802030085a7 */ /* 0x000ea4000800007f */
[----:B--2---:R-:W-:Y:S05]  /*15bf0*/  @!P0 BRA `(.L_x_11000) ;  /* 0xfffffffc00ec8947 */ /* 0x004fea000383ffff */
[----:B------:R-:W-:Y:S05]  /*15c00*/  BRA `(.L_x_11047) ;  /* 0xffffffe400e87947 */ /* 0x000fea000383ffff */
.L_x_11007:
[----:B-1----:R1:W2:Y:S02]  /*15c10*/  SYNCS.PHASECHK.TRANS64.TRYWAIT P0, [R2+URZ+0x22820], R3 ;  /* 0x02282003020075a7 */ /* 0x0022a4000800017f */
[----:B--2---:R-:W-:Y:S05]  /*15c20*/  @!P0 NANOSLEEP.SYNCS 0x989680 ;  /* 0x009896800000895d */ /* 0x004fea0003900000 */
[----:B------:R-:W2:Y:S02]  /*15c30*/  @!P0 SYNCS.PHASECHK.TRANS64 P0, [R2+URZ+0x22820], R3 ;  /* 0x02282003020085a7 */ /* 0x000ea4000800007f */
[----:B--2---:R-:W-:Y:S05]  /*15c40*/  @!P0 BRA `(.L_x_11007) ;  /* 0xfffffffc00f08947 */ /* 0x004fea000383ffff */
[----:B------:R-:W-:Y:S05]  /*15c50*/  BRA `(.L_x_11048) ;  /* 0xffffffec00087947 */ /* 0x000fea000383ffff */
.L_x_11008:
[----:B------:R-:W2:Y:S01]  /*15c60*/  S2R R4, SR_TID.X ;  /* 0x0000000000047919 */ /* 0x000ea20000002100 */
[----:B------:R-:W-:Y:S01]  /*15c70*/  BSSY B0, `(.L_x_11049) ;  /* 0x000000a000007945 */ /* 0x000fe20003800000 */
[----:B------:R-:W-:Y:S02]  /*15c80*/  IMAD.MOV.U32 R12, RZ, RZ, RZ ;  /* 0x000000ffff0c7224 */ /* 0x000fe400078e00ff */
[----:B------:R-:W-:Y:S02]  /*15c90*/  IMAD.MOV.U32 R11, RZ, RZ, 0x1f ;  /* 0x0000001fff0b7424 */ /* 0x000fe400078e00ff */
[----:B------:R-:W-:Y:S01]  /*15ca0*/  IMAD.MOV.U32 R15, RZ, RZ, -0x1 ;  /* 0xffffffffff0f7424 */ /* 0x000fe200078e00ff */
[----:B--2---:R-:W-:-:S04]  /*15cb0*/  SHF.R.U32.HI R4, RZ, 0x5, R4 ;  /* 0x00000005ff047819 */ /* 0x004fc80000011604 */
[----:B------:R-:W-:-:S05]  /*15cc0*/  LOP3.LUT R4, R4, 0x3, RZ, 0xc0, !PT ;  /* 0x0000000304047812 */ /* 0x000fca00078ec0ff */
[----:B------:R-:W-:-:S07]  /*15cd0*/  IMAD.MOV.U32 R13, RZ, RZ, R4 ;  /* 0x000000ffff0d7224 */ /* 0x000fce00078e0004 */
[----:B01----:R-:W-:Y:S05]  /*15ce0*/  WARPSYNC.COLLECTIVE R15, `(.L_x_11050) ;  /* 0x000000000f087348 */ /* 0x003fea0003c00000 */
[----:B------:R2:W3:Y:S02]  /*15cf0*/  SHFL.IDX P6, R14, R13, R12, R11 ;  /* 0x0000000c0d0e7389 */ /* 0x0004e400000c000b */
[----:B0123--:R-:W-:Y:S01]  /*15d00*/  ENDCOLLECTIVE ;  /* 0x000000000000791b */ /* 0x00ffe20003800000 */
.L_x_11050:
[----:B------:R-:W-:Y:S05]  /*15d10*/  BSYNC B0 ;  /* 0x0000000000007941 */ /* 0x000fea0003800000 */
.L_x_11049:
[----:B------:R-:W-:Y:S05]  /*15d20*/  BRA `(.L_x_11051) ;  /* 0xffffffe800ec7947 */ /* 0x000fea000383ffff */
.L_x_11009:
[----:B------:R-:W-:Y:S01]  /*15d30*/  BSSY B0, `(.L_x_11052) ;  /* 0x0000006000007945 */ /* 0x000fe20003800000 */
[----:B------:R-:W-:-:S07]  /*15d40*/  IMAD.MOV.U32 R15, RZ, RZ, -0x1 ;  /* 0xffffffffff0f7424 */ /* 0x000fce00078e00ff */
[----:B01----:R-:W-:Y:S05]  /*15d50*/  WARPSYNC.COLLECTIVE R15, `(.L_x_11053) ;  /* 0x000000000f0c7348 */ /* 0x003fea0003c00000 */
[----:B------:R-:W-:Y:S02]  /*15d60*/  ELECT P6, UR62, PT ;  /* 0x00000000003e782f */ /* 0x000fe400038c0000 */
[----:B------:R-:W-:Y:S01]  /*15d70*/  MOV R14, UR62 ;  /* 0x0000003e000e7c02 */ /* 0x000fe20008000f00 */
[----:B01----:R-:W-:Y:S10]  /*15d80*/  ENDCOLLECTIVE ;  /* 0x000000000000791b */ /* 0x003ff40003800000 */
.L_x_11053:
[----:B------:R-:W-:Y:S05]  /*15d90*/  BSYNC B0 ;  /* 0x0000000000007941 */ /* 0x000fea0003800000 */
.L_x_11052:
[----:B------:R-:W-:Y:S05]  /*15da0*/  BRA `(.L_x_11054) ;  /* 0xffffffe800e07947 */ /* 0x000fea000383ffff */
.L_x_11011:
[----:B-1----:R1:W2:Y:S02]  /*15db0*/  SYNCS.PHASECHK.TRANS64.TRYWAIT P0, [R7+URZ], R4 ;  /* 0x00000004070075a7 */ /* 0x0022a4000800017f */
[----:B--2---:R-:W-:Y:S05]  /*15dc0*/  @!P0 NANOSLEEP.SYNCS 0x989680 ;  /* 0x009896800000895d */ /* 0x004fea0003900000 */
[----:B------:R-:W2:Y:S02]  /*15dd0*/  @!P0 SYNCS.PHASECHK.TRANS64 P0, [R7+URZ], R4 ;  /* 0x00000004070085a7 */ /* 0x000ea4000800007f */
[----:B--2---:R-:W-:Y:S05]  /*15de0*/  @!P0 BRA `(.L_x_11011) ;  /* 0xfffffffc00f08947 */ /* 0x004fea000383ffff */
[----:B------:R-:W-:Y:S05]  /*15df0*/  BRA `(.L_x_11055) ;  /* 0xffffffec00147947 */ /* 0x000fea000383ffff */
.L_x_11012:
[----:B--2---:R2:W3:Y:S02]  /*15e00*/  SYNCS.PHASECHK.TRANS64.TRYWAIT P0, [R5+URZ], R0 ;  /* 0x00000000050075a7 */ /* 0x0044e4000800017f */
[----:B---3--:R-:W-:Y:S05]  /*15e10*/  @!P0 NANOSLEEP.SYNCS 0x989680 ;  /* 0x009896800000895d */ /* 0x008fea0003900000 */
[----:B------:R-:W3:Y:S02]  /*15e20*/  @!P0 SYNCS.PHASECHK.TRANS64 P0, [R5+URZ], R0 ;  /* 0x00000000050085a7 */ /* 0x000ee4000800007f */
[----:B---3--:R-:W-:Y:S05]  /*15e30*/  @!P0 BRA `(.L_x_11012) ;  /* 0xfffffffc00f08947 */ /* 0x008fea000383ffff */
[----:B------:R-:W-:Y:S05]  /*15e40*/  BRA `(.L_x_11056) ;  /* 0xffffffec00087947 */ /* 0x000fea000383ffff */
.L_x_11014:
[----:B--2---:R2:W3:Y:S02]  /*15e50*/  SYNCS.PHASECHK.TRANS64.TRYWAIT P0, [R5+URZ], R4 ;  /* 0x00000004050075a7 */ /* 0x0044e4000800017f */
[----:B---3--:R-:W-:Y:S05]  /*15e60*/  @!P0 NANOSLEEP.SYNCS 0x989680 ;  /* 0x009896800000895d */ /* 0x008fea0003900000 */
[----:B------:R-:W3:Y:S02]  /*15e70*/  @!P0 SYNCS.PHASECHK.TRANS64 P0, [R5+URZ], R4 ;  /* 0x00000004050085a7 */ /* 0x000ee4000800007f */
[----:B---3--:R-:W-:Y:S05]  /*15e80*/  @!P0 BRA `(.L_x_11014) ;  /* 0xfffffffc00f08947 */ /* 0x008fea000383ffff */
[----:B------:R-:W-:Y:S05]  /*15e90*/  BRA `(.L_x_11057) ;  /* 0xffffffec000c7947 */ /* 0x000fea000383ffff */
.L_x_11058:
        /* <DEDUP_REMOVED lines=14> */
.L_x_15194:


//--------------------- .text._ZN7cutlass13device_kernelIN5flash11enable_sm90INS1_16FlashAttnFwdSm90INS1_25CollectiveMainloopFwdSm90ILi2EN4cute5tupleIJNS5_1CILi1EEES8_S8_EEENS6_IJNS7_ILi128EEENS7_ILi96EEENS7_ILi64EEEEEELi256ENS_6half_tEfNS_4arch4Sm90ELb0ELb1ELb1ELb0ELb0ELb0ELb1ELb1ELb0ELb1ELb1ELb0EEENS1_21CollectiveEpilogueFwdINS6_IJSA_NS7_ILi256EEESB_EEES9_SE_SG_Li256ELb0ELb1ELb1ELb0EEENS1_19SingleTileSchedulerILb0ELb1ELb1ELi128EEEEEEEEEvNT_6ParamsE --------------------------
	.section	.text._ZN7cutlass13device_kernelIN5flash11enable_sm90INS1_16FlashAttnFwdSm90INS1_25CollectiveMainloopFwdSm90ILi2EN4cute5tupleIJNS5_1CILi1EEES8_S8_EEENS6_IJNS7_ILi128EEENS7_ILi96EEENS7_ILi64EEEEEELi256ENS_6half_tEfNS_4arch4Sm90ELb0ELb1ELb1ELb0ELb0ELb0ELb1ELb1ELb0ELb1ELb1ELb0EEENS1_21CollectiveEpilogueFwdINS6_IJSA_NS7_ILi256EEESB_EEES9_SE_SG_Li256ELb0ELb1ELb1ELb0EEENS1_19SingleTileSchedulerILb0ELb1ELb1ELi128EEEEEEEEEvNT_6ParamsE,"ax",@progbits
	.align	128
.text._ZN7cutlass13device_kernelIN5flash11enable_sm90INS1_16FlashAttnFwdSm90INS1_25CollectiveMainloopFwdSm90ILi2EN4cute5tupleIJNS5_1CILi1EEES8_S8_EEENS6_IJNS7_ILi128EEENS7_ILi96EEENS7_ILi64EEEEEELi256ENS_6half_tEfNS_4arch4Sm90ELb0ELb1ELb1ELb0ELb0ELb0ELb1ELb1ELb0ELb1ELb1ELb0EEENS1_21CollectiveEpilogueFwdINS6_IJSA_NS7_ILi256EEESB_EEES9_SE_SG_Li256ELb0ELb1ELb1ELb0EEENS1_19SingleTileSchedulerILb0ELb1ELb1ELi128EEEEEEEEEvNT_6ParamsE:
        .type           _ZN7cutlass13device_kernelIN5flash11enable_sm90INS1_16FlashAttnFwdSm90INS1_25CollectiveMainloopFwdSm90ILi2EN4cute5tupleIJNS5_1CILi1EEES8_S8_EEENS6_IJNS7_ILi128EEENS7_ILi96EEENS7_ILi64EEEEEELi256ENS_6half_tEfNS_4arch4Sm90ELb0ELb1ELb1ELb0ELb0ELb0ELb1ELb1ELb0ELb1ELb1ELb0EEENS1_21CollectiveEpilogueFwdINS6_IJSA_NS7_ILi256EEESB_EEES9_SE_SG_Li256ELb0ELb1ELb1ELb0EEENS1_19SingleTileSchedulerILb0ELb1ELb1ELi128EEEEEEEEEvNT_6ParamsE,@function
        .size           _ZN7cutlass13device_kernelIN5flash11enable_sm90INS1_16FlashAttnFwdSm90INS1_25CollectiveMainloopFwdSm90ILi2EN4cute5tupleIJNS5_1CILi1EEES8_S8_EEENS6_IJNS7_ILi128EEENS7_ILi96EEENS7_ILi64EEEEEELi256ENS_6half_tEfNS_4arch4Sm90ELb0ELb1ELb1ELb0ELb0ELb0ELb1ELb1ELb0ELb1ELb1ELb0EEENS1_21CollectiveEpilogueFwdINS6_IJSA_NS7_ILi256EEESB_EEES9_SE_SG_Li256ELb0ELb1ELb1ELb0EEENS1_19SingleTileSchedulerILb0ELb1ELb1ELi128EEEEEEEEEvNT_6ParamsE,(.L_x_15195 - _ZN7cutlass13device_kernelIN5flash11enable_sm90INS1_16FlashAttnFwdSm90INS1_25CollectiveMainloopFwdSm90ILi2EN4cute5tupleIJNS5_1CILi1EEES8_S8_EEENS6_IJNS7_ILi128EEENS7_ILi96EEENS7_ILi64EEEEEELi256ENS_6half_tEfNS_4arch4Sm90ELb0ELb1ELb1ELb0ELb0ELb0ELb1ELb1ELb0ELb1ELb1ELb0EEENS1_21CollectiveEpilogueFwdINS6_IJSA_NS7_ILi256EEESB_EEES9_SE_SG_Li256ELb0ELb1ELb1ELb0EEENS1_19SingleTileSchedulerILb0ELb1ELb1ELi128EEEEEEEEEvNT_6ParamsE)
        .other          _ZN7cutlass13device_kernelIN5flash11enable_sm90INS1_16FlashAttnFwdSm90INS1_25CollectiveMainloopFwdSm90ILi2EN4cute5tupleIJNS5_1CILi1EEES8_S8_EEENS6_IJNS7_ILi128EEENS7_ILi96EEENS7_ILi64EEEEEELi256ENS_6half_tEfNS_4arch4Sm90ELb0ELb1ELb1ELb0ELb0ELb0ELb1ELb1ELb0ELb1ELb1ELb0EEENS1_21CollectiveEpilogueFwdINS6_IJSA_NS7_ILi256EEESB_EEES9_SE_SG_Li256ELb0ELb1ELb1ELb0EEENS1_19SingleTileSchedulerILb0ELb1ELb1ELi128EEEEEEEEEvNT_6ParamsE,@"STO_CUDA_ENTRY STV_DEFAULT"
_ZN7cutlass13device_kernelIN5flash11enable_sm90INS1_16FlashAttnFwdSm90INS1_25CollectiveMainloopFwdSm90ILi2EN4cute5tupleIJNS5_1CILi1EEES8_S8_EEENS6_IJNS7_ILi128EEENS7_ILi96EEENS7_ILi64EEEEEELi256ENS_6half_tEfNS_4arch4Sm90ELb0ELb1ELb1ELb0ELb0ELb0ELb1ELb1ELb0ELb1ELb1ELb0EEENS1_21CollectiveEpilogueFwdINS6_IJSA_NS7_ILi256EEESB_EEES9_SE_SG_Li256ELb0ELb1ELb1ELb0EEENS1_19SingleTileSchedulerILb0ELb1ELb1ELi128EEEEEEEEEvNT_6ParamsE:
        /* <DEDUP_REMOVED lines=21> */
.L_x_11060:
[----:B------:R-:W-:Y:S05]  /*0150*/  BSYNC B0 ;  /* 0x0000000000007941 */ /* 0x000fea0003800000 */
.L_x_11059:
        /* <DEDUP_REMOVED lines=42> */
.L_x_11061:
        /* <DEDUP_REMOVED lines=22> */
.L_x_11062:
        /* <DEDUP_REMOVED lines=18> */
.L_x_11063:
        /* <DEDUP_REMOVED lines=22> */
.L_x_11064:
        /* <DEDUP_REMOVED lines=22> */
.L_x_11065:
[----:B------:R-:W-:Y:S01]  /*0940*/  IADD3 R3, P1, R18, 0x70, RZ ;  /* 0x0000007012037810 */ /* 0x000fe20007f3e0ff */
[----:B------:R-:W-:Y:S01]  /*0950*/  NOP ;  /* 0x0000000000007918 */ /* 0x000fe20000000000 */
[----:B01-34-:R-:W-:Y:S01]  /*0960*/  BAR.SYNC.DEFER_BLOCKING 0x0 ;  /* 0x0000000000007b1d */ /* 0x01bfe20000010000 */
[----:B--2---:R-:W-:Y:S01]  /*0970*/  ISETP.NE.AND P0, PT, R2, RZ, PT ;  /* 0x000000ff0200720c */ /* 0x004fe20003f05270 */
[----:B------:R-:W-:Y:S01]  /*0980*/  IMAD.MOV.U32 R2, RZ, RZ, 0x1 ;  /* 0x00000001ff027424 */ /* 0x000fe200078e00ff */
[C---:B------:R-:W-:Y:S02]  /*0990*/  IADD3 R43, P2, R18.reuse, 0x224, RZ ;  /* 0x00000224122b7810 */ /* 0x040fe40007f5e0ff */
[----:B------:R-:W-:Y:S01]  /*09a0*/  IADD3 R46, P3, R18, 0x260, RZ ;  /* 0x00000260122e7810 */ /* 0x000fe20007f7e0ff */
[----:B------:R-:W-:Y:S01]  /*09b0*/  ULDC.64 UR44, c[0x0][0x208] ;  /* 0x00008200002c7ab9 */ /* 0x000fe20000000a00 */
[----:B------:R-:W-:Y:S01]  /*09c0*/  SEL R2, R2, 0x2, !P0 ;  /* 0x0000000202027807 */ /* 0x000fe20004000000 */
[----:B------:R0:W-:Y:S01]  /*09d0*/  STL [R1+0x474], R3 ;  /* 0x0004740301007387 */ /* 0x0001e20000100800 */
[----:B------:R-:W-:Y:S01]  /*09e0*/  BSSY B6, `(.L_x_11066) ;  /* 0x000331e000067945 */ /* 0x000fe20003800000 */
[----:B------:R-:W-:-:S02]  /*09f0*/  IMAD.X R48, RZ, RZ, R19, P2 ;  /* 0x000000ffff307224 */ /* 0x000fc400010e0613 */
[----:B------:R1:W-:Y:S01]  /*0a00*/  STL [R1+0x484], R2 ;  /* 0x0004840201007387 */ /* 0x0003e20000100800 */
[--C-:B------:R-:W-:Y:S02]  /*0a10*/  IMAD.X R39, RZ, RZ, R19.reuse, P3 ;  /* 0x000000ffff277224 */ /* 0x100fe400018e0613 */
[----:B0-----:R-:W-:-:S05]  /*0a20*/  IMAD.X R3, RZ, RZ, R19, P1 ;  /* 0x000000ffff037224 */ /* 0x001fca00008e0613 */
[----:B------:R1:W-:Y:S01]  /*0a30*/  STL [R1+0x470], R3 ;  /* 0x0004700301007387 */ /* 0x0003e20000100800 */
[----:B------:R-:W-:Y:S05]  /*0a40*/  @!P0 BRA `(.L_x_11067) ;  /* 0x000002e400088947 */ /* 0x000fea0003800000 */
.L_x_11068:
[----:B------:R-:W-:-:S08]  /*0a50*/  NOP ;  /* 0x0000000000007918 */ /* 0x000fd00000000000 */
[----:B------:R-:W0:Y:S02]  /*0a60*/  USETMAXREG.TRY_ALLOC.CTAPOOL UP0, 0xf0 ;  /* 0x000000f0000079c8 */ /* 0x000e240008000600 */
[----:B0-----:R-:W-:-:S13]  /*0a70*/  PLOP3.LUT P0, PT, PT, PT, UP0, 0x80, 0x0 ;  /* 0x000000000000781c */ /* 0x001fda0003f0f008 */
[----:B------:R-:W-:Y:S05]  /*0a80*/  @!P0 BRA `(.L_x_11068) ;  /* 0xfffffffc00f08947 */ /* 0x000fea000383ffff */
[----:B-1----:R-:W0:Y:S08]  /*0a90*/  LDC R3, c[0x0][0xd50] ;  /* 0x00035400ff037b82 */ /* 0x002e300000000800 */
[----:B------:R-:W-:Y:S06]  /*0aa0*/  BAR.ARV 0x8, 0x180 ;  /* 0x0206000000007b1d */ /* 0x000fec0000002000 */
[----:B------:R-:W-:-:S02]  /*0ab0*/  ISETP.NE.AND P0, PT, R73, 0x1, PT ;  /* 0x000000014900780c */ /* 0x000fc40003f05270 */
[----:B------:R-:W1:Y:S01]  /*0ac0*/  S2UR UR4, SR_CTAID.Y ;  /* 0x00000000000479c3 */ /* 0x000e620000002600 */
[----:B------:R2:W-:Y:S04]  /*0ad0*/  STL.64 [R1+0x218], RZ ;  /* 0x000218ff01007387 */ /* 0x0005e80000100a00 */
[----:B------:R2:W-:Y:S03]  /*0ae0*/  STL [R1+0x220], RZ ;  /* 0x000220ff01007387 */ /* 0x0005e60000100800 */
[----:B------:R-:W3:Y:S01]  /*0af0*/  S2UR UR36, SR_CTAID.Z ;  /* 0x00000000002479c3 */ /* 0x000ee20000002700 */
[----:B------:R2:W-:Y:S07]  /*0b00*/  STL [R1+0x224], RZ ;  /* 0x000224ff01007387 */ /* 0x0005ee0000100800 */
[----:B------:R-:W-:Y:S06]  /*0b10*/  @!P0 BAR.ARV 0x9, 0x100 ;  /* 0x0244000000008b1d */ /* 0x000fec0000002000 */
[----:B0-----:R-:W-:Y:S01]  /*0b20*/  ISETP.NE.AND P1, PT, R3, 0x1, PT ;  /* 0x000000010300780c */ /* 0x001fe20003f25270 */
[----:B-1----:R-:W-:-:S12]  /*0b30*/  IMAD.U32 R194, RZ, RZ, UR4 ;  /* 0x00000004ffc27e24 */ /* 0x002fd8000f8e00ff */
[----:B------:R-:W0:Y:S01]  /*0b40*/  @P1 LDC R0, c[0x0][0xd54] ;  /* 0x00035500ff001b82 */ /* 0x000e220000000800 */
[----:B---3--:R-:W-:-:S07]  /*0b50*/  ISETP.LE.AND P0, PT, RZ, UR36, PT ;  /* 0x00000024ff007c0c */ /* 0x008fce000bf03270 */
[----:B------:R-:W1:Y:S01]  /*0b60*/  @P1 LDC R5, c[0x0][0xd58] ;  /* 0x00035600ff051b82 */ /* 0x000e620000000800 */
[----:B0-----:R-:W-:-:S05]  /*0b70*/  @P1 IMAD.HI.U32 R0, R0, UR4, RZ ;  /* 0x0000000400001c27 */ /* 0x001fca000f8e00ff */
[----:B-1----:R-:W-:Y:S02]  /*0b80*/  @P1 SHF.R.U32.HI R194, RZ, R5, R0 ;  /* 0x00000005ffc21219 */ /* 0x002fe40000011600 */
[----:B------:R-:W-:-:S03]  /*0b90*/  IADD3 R32, P1, R18, 0x218, RZ ;  /* 0x0000021812207810 */ /* 0x000fc60007f3e0ff */
[----:B------:R-:W-:Y:S02]  /*0ba0*/  IMAD.MOV R234, RZ, RZ, -R194 ;  /* 0x000000ffffea7224 */ /* 0x000fe400078e0ac2 */
[----:B------:R-:W-:Y:S02]  /*0bb0*/  IMAD.X R33, RZ, RZ, R19, P1 ;  /* 0x000000ffff217224 */ /* 0x000fe400008e0613 */
[----:B------:R-:W-:Y:S01]  /*0bc0*/  IMAD R234, R3, R234, UR4 ;  /* 0x0000000403ea7e24 */ /* 0x000fe2000f8e02ea */
[----:B--2---:R-:W-:Y:S06]  /*0bd0*/  @!P0 BRA `(.L_x_11069) ;  /* 0x0000032c00f88947 */ /* 0x004fec0003800000 */
[----:B------:R-:W2:Y:S01]  /*0be0*/  LDL.LU R13, [R1+0x484] ;  /* 0x00048400010d7983 */ /* 0x000ea20000300800 */
[----:B------:R-:W0:Y:S01]  /*0bf0*/  LDC R0, c[0x0][0x448] ;  /* 0x00011200ff007b82 */ /* 0x000e220000000800 */
[----:B------:R-:W1:Y:S01]  /*0c00*/  S2R R11, SR_CgaCtaId ;  /* 0x00000000000b7919 */ /* 0x000e620000008800 */
[----:B------:R-:W3:Y:S01]  /*0c10*/  S2R R9, SR_SWINHI ;  /* 0x0000000000097919 */ /* 0x000ee20000002f00 */
[----:B------:R-:W4:Y:S01]  /*0c20*/  S2R R2, SR_TID.X ;  /* 0x0000000000027919 */ /* 0x000f220000002100 */
[----:B------:R-:W5:Y:S01]  /*0c30*/  S2R R8, SR_CTAID.X ;  /* 0x0000000000087919 */ /* 0x000f620000002500 */
[----:B------:R-:W-:Y:S01]  /*0c40*/  MOV R72, 0x400 ;  /* 0x0000040000487802 */ /* 0x000fe20000000f00 */
[----:B------:R-:W-:Y:S02]  /*0c50*/  IMAD.MOV.U32 R12, RZ, RZ, 0x3000 ;  /* 0x00003000ff0c7424 */ /* 0x000fe400078e00ff */
[----:B------:R-:W5:Y:S01]  /*0c60*/  LDC.64 R22, c[0x0][0x418] ;  /* 0x00010600ff167b82 */ /* 0x000f620000000a00 */
[----:B0-----:R-:W-:Y:S01]  /*0c70*/  ISETP.NE.AND P1, PT, R0, 0x1, PT ;  /* 0x000000010000780c */ /* 0x001fe20003f25270 */
[----:B------:R-:W-:-:S06]  /*0c80*/  IMAD.MOV.U32 R0, RZ, RZ, 0xc000 ;  /* 0x0000c000ff007424 */ /* 0x000fcc00078e00ff */
[----:B------:R-:W0:Y:S01]  /*0c90*/  LDC R16, c[0x0][0xa80] ;  /* 0x0002a000ff107b82 */ /* 0x000e220000000800 */
[----:B------:R-:W-:Y:S02]  /*0ca0*/  IMAD.MOV.U32 R5, RZ, RZ, 0x100 ;  /* 0x00000100ff057424 */ /* 0x000fe400078e00ff */
[----:B------:R-:W-:Y:S02]  /*0cb0*/  IMAD.MOV.U32 R6, RZ, RZ, 0x1 ;  /* 0x00000001ff067424 */ /* 0x000fe400078e00ff */
[----:B------:R-:W-:-:S03]  /*0cc0*/  IMAD.MOV.U32 R7, RZ, RZ, RZ ;  /* 0x000000ffff077224 */ /* 0x000fc600078e00ff */
[----:B------:R-:W0:Y:S01]  /*0cd0*/  LDC R29, c[0x0][0x424] ;  /* 0x00010900ff1d7b82 */ /* 0x000e220000000800 */
[----:B-1----:R-:W-:-:S04]  /*0ce0*/  LEA R72, R11, R72, 0x18 ;  /* 0x000000480b487211 */ /* 0x002fc800078ec0ff */
[----:B------:R-:W-:Y:S02]  /*0cf0*/  MOV R26, R72 ;  /* 0x00000048001a7202 */ /* 0x000fe40000000f00 */
[----:B---3--:R-:W-:Y:S02]  /*0d00*/  MOV R27, R9 ;  /* 0x00000009001b7202 */ /* 0x008fe40000000f00 */
[----:B------:R-:W1:Y:S01]  /*0d10*/  @P1 LDC R9, c[0x0][0x44c] ;  /* 0x00011300ff091b82 */ /* 0x000e620000000800 */
[----:B----4-:R-:W-:-:S04]  /*0d20*/  LOP3.LUT R2, R2, 0x7f, RZ, 0xc0, !PT ;  /* 0x0000007f02027812 */ /* 0x010fc800078ec0ff */
[----:B------:R-:W-:Y:S01]  /*0d30*/  ISETP.NE.AND P0, PT, R2, RZ, PT ;  /* 0x000000ff0200720c */ /* 0x000fe20003f05270 */
[----:B------:R-:W-:Y:S01]  /*0d40*/  IMAD.MOV.U32 R52, RZ, RZ, R0 ;  /* 0x000000ffff347224 */ /* 0x000fe200078e0000 */
[----:B-----5:R-:W-:Y:S01]  /*0d50*/  STL [R1+0x70], R8 ;  /* 0x0000700801007387 */ /* 0x020fe20000100800 */
[----:B------:R-:W3:Y:S01]  /*0d60*/  LDC R10, c[0x0][0x2f0] ;  /* 0x0000bc00ff0a7b82 */ /* 0x000ee20000000800 */
[----:B------:R-:W-:Y:S02]  /*0d70*/  SEL R4, RZ, 0x1, P0 ;  /* 0x00000001ff047807 */ /* 0x000fe40000000000 */
[C---:B------:R-:W-:Y:S02]  /*0d80*/  IADD3 R0, P0, R26.reuse, 0x32450, RZ ;  /* 0x000324501a007810 */ /* 0x040fe40007f1e0ff */
[----:B------:R-:W-:Y:S01]  /*0d90*/  IADD3 R14, P2, R26, 0x32460, RZ ;  /* 0x000324601a0e7810 */ /* 0x000fe20007f5e0ff */
[----:B------:R4:W-:Y:S01]  /*0da0*/  STL.128 [R1+0x20], R4 ;  /* 0x0000200401007387 */ /* 0x0009e20000100c00 */
[----:B------:R-:W-:Y:S01]  /*0db0*/  IMAD.MOV.U32 R54, RZ, RZ, R4 ;  /* 0x000000ffff367224 */ /* 0x000fe200078e0004 */
[----:B------:R-:W5:Y:S02]  /*0dc0*/  @P1 LDC R20, c[0x0][0x450] ;  /* 0x00011400ff141b82 */ /* 0x000f640000000800 */
[----:B------:R-:W-:-:S02]  /*0dd0*/  IMAD.X R15, RZ, RZ, R27, P2 ;  /* 0x000000ffff0f7224 */ /* 0x000fc400010e061b */
[----:B------:R-:W-:Y:S01]  /*0de0*/  IMAD.MOV.U32 R2, RZ, RZ, 0x1 ;  /* 0x00000001ff027424 */ /* 0x000fe200078e00ff */
[----:B----4-:R-:W-:Y:S01]  /*0df0*/  IADD3 R6, P2, R26, 0x32430, RZ ;  /* 0x000324301a067810 */ /* 0x010fe20007f5e0ff */
[----:B------:R-:W-:-:S04]  /*0e00*/  IMAD.MOV.U32 R3, RZ, RZ, RZ ;  /* 0x000000ffff037224 */ /* 0x000fc800078e00ff */
[----:B------:R-:W-:Y:S01]  /*0e10*/  IMAD.X R7, RZ, RZ, R27, P2 ;  /* 0x000000ffff077224 */ /* 0x000fe200010e061b */
[----:B------:R-:W-:Y:S01]  /*0e20*/  IADD3 R193, P2, R18, 0x230, RZ ;  /* 0x0000023012c17810 */ /* 0x000fe20007f5e0ff */
[----:B------:R-:W4:Y:S03]  /*0e30*/  S2R R70, SR_TID.X ;  /* 0x0000000000467919 */ /* 0x000f260000002100 */
[----:B------:R0:W-:Y:S01]  /*0e40*/  STL.64 [R1+0x8], R6 ;  /* 0x0000080601007387 */ /* 0x0001e20000100a00 */
[----:B------:R-:W-:-:S03]  /*0e50*/  IMAD.X R179, RZ, RZ, R19, P2 ;  /* 0x000000ffffb37224 */ /* 0x000fc600010e0613 */
[----:B------:R1:W-:Y:S01]  /*0e60*/  STL.64 [R1+0x60], R2 ;  /* 0x0000600201007387 */ /* 0x0003e20000100a00 */
[----:B------:R-:W-:Y:S01]  /*0e70*/  IADD3 R36, P2, R18, 0x120, RZ ;  /* 0x0000012012247810 */ /* 0x000fe20007f5e0ff */
[----:B0-----:R-:W0:Y:S01]  /*0e80*/  LDC R6, c[0x0][0x288] ;  /* 0x0000a200ff067b82 */ /* 0x001e220000000800 */
[----:B-1----:R-:W-:Y:S01]  /*0e90*/  IMAD.X R3, RZ, RZ, R27, P0 ;  /* 0x000000ffff037224 */ /* 0x002fe200000e061b */
[----:B------:R-:W-:Y:S02]  /*0ea0*/  ISETP.NE.U32.AND P0, PT, R22, RZ, PT ;  /* 0x000000ff1600720c */ /* 0x000fe40003f05070 */
[----:B------:R-:W-:Y:S01]  /*0eb0*/  IMAD.X R37, RZ, RZ, R19, P2 ;  /* 0x000000ffff257224 */ /* 0x000fe200010e0613 */
[C---:B------:R-:W-:Y:S02]  /*0ec0*/  IADD3 R65, P2, R18.reuse, 0x98, RZ ;  /* 0x0000009812417810 */ /* 0x040fe40007f5e0ff */
[----:B------:R-:W-:Y:S01]  /*0ed0*/  ISETP.NE.AND.EX P0, PT, R23, RZ, PT, P0 ;  /* 0x000000ff1700720c */ /* 0x000fe20003f05300 */
[----:B------:R-:W-:Y:S01]  /*0ee0*/  STL.64 [R1+0x68], R14 ;  /* 0x0000680e01007387 */ /* 0x000fe20000100a00 */
[----:B------:R-:W-:-:S02]  /*0ef0*/  IADD3 R40, P6, R18, 0x170, RZ ;  /* 0x0000017012287810 */ /* 0x000fc40007fde0ff */
[----:B------:R-:W-:Y:S01]  /*0f00*/  SEL R29, R29, 0x1, P0 ;  /* 0x000000011d1d7807 */ /* 0x000fe20000000000 */
[----:B------:R-:W-:Y:S01]  /*0f10*/  STL [R1+0x250], R16 ;  /* 0x0002501001007387 */ /* 0x000fe20000100800 */
[----:B------:R-:W-:-:S03]  /*0f20*/  IADD3 R24, P5, R18, 0x16c, RZ ;  /* 0x0000016c12187810 */ /* 0x000fc60007fbe0ff */
[----:B------:R-:W-:Y:S01]  /*0f30*/  STL.128 [R1+0x230], RZ ;  /* 0x000230ff01007387 */ /* 0x000fe20000100c00 */
[----:B------:R-:W-:-:S03]  /*0f40*/  IADD3 R23, P0, R18, 0x13c, RZ ;  /* 0x0000013c12177810 */ /* 0x000fc60007f1e0ff */
[----:B------:R-:W-:Y:S01]  /*0f50*/  STL.128 [R1+0x240], RZ ;  /* 0x000240ff01007387 */ /* 0x000fe20000100c00 */
[----:B------:R-:W-:-:S03]  /*0f60*/  IADD3 R44, P4, R18, 0x138, RZ ;  /* 0x00000138122c7810 */ /* 0x000fc60007f9e0ff */
[----:B------:R-:W-:Y:S04]  /*0f70*/  STL.128 [R1+0x260], RZ ;  /* 0x000260ff01007387 */ /* 0x000fe80000100c00 */
        /* <DEDUP_REMOVED lines=31> */
[----:B------:R-:W-:Y:S04]  /*1170*/  STL.64 [R1], RZ ;  /* 0x000000ff01007387 */ /* 0x000fe80000100a00 */
[----:B------:R-:W-:Y:S01]  /*1180*/  STL.64 [R1+0x38], RZ ;  /* 0x000038ff01007387 */ /* 0x000fe20000100a00 */
[----:B------:R-:W-:-:S02]  /*1190*/  IMAD.X R66, RZ, RZ, R19, P2 ;  /* 0x000000ffff427224 */ /* 0x000fc400010e0613 */
[----:B---3--:R-:W-:Y:S02]  /*11a0*/  IMAD R29, R29, R10, RZ ;  /* 0x0000000a1d1d7224 */ /* 0x008fe400078e02ff */
[--C-:B------:R-:W-:Y:S01]  /*11b0*/  IMAD.X R41, RZ, RZ, R19.reuse, P6 ;  /* 0x000000ffff297224 */ /* 0x100fe200030e0613 */
[----:B------:R-:W-:Y:S01]  /*11c0*/  IADD3 R42, P6, R18, 0x118, RZ ;  /* 0x00000118122a7810 */ /* 0x000fe20007fde0ff */
[----:B------:R-:W-:Y:S01]  /*11d0*/  IMAD.X R25, RZ, RZ, R19, P5 ;  /* 0x000000ffff197224 */ /* 0x000fe200028e0613 */
[----:B--2---:R1:W-:Y:S02]  /*11e0*/  STL.64 [R1+0x18], R12 ;  /* 0x0000180c01007387 */ /* 0x0043e40000100a00 */
[----:B-1----:R-:W-:Y:S02]  /*11f0*/  IMAD.MOV.U32 R12, RZ, RZ, R0 ;  /* 0x000000ffff0c7224 */ /* 0x002fe400078e0000 */
[----:B------:R-:W-:-:S04]  /*1200*/  IMAD.SHL.U32 R0, R8, 0x80, RZ ;  /* 0x0000008008007824 */ /* 0x000fc800078e00ff */
[----:B------:R-:W-:-:S04]  /*1210*/  @P1 VIADD R4, R0, 0x7f ;  /* 0x0000007f00041836 */ /* 0x000fc80000000000 */
[----:B------:R-:W-:Y:S02]  /*1220*/  @P1 IMAD.HI.U32 R5, R4, R9, RZ ;  /* 0x0000000904051227 */ /* 0x000fe400078e00ff */
[----:B------:R-:W1:Y:S02]  /*1230*/  LDC.64 R8, c[0x0][0xad8] ;  /* 0x0002b600ff087b82 */ /* 0x000e640000000a00 */
[----:B------:R-:W-:Y:S02]  /*1240*/  IMAD.MOV.U32 R2, RZ, RZ, R13 ;  /* 0x000000ffff027224 */ /* 0x000fe400078e000d */
[----:B------:R-:W-:Y:S02]  /*1250*/  IMAD.MOV.U32 R13, RZ, RZ, R3 ;  /* 0x000000ffff0d7224 */ /* 0x000fe400078e0003 */
[----:B------:R-:W-:Y:S01]  /*1260*/  IMAD.MOV.U32 R53, RZ, RZ, R2 ;  /* 0x000000ffff357224 */ /* 0x000fe200078e0002 */
[----:B------:R-:W-:Y:S02]  /*1270*/  IADD3 R2, P3, R26, 0x32440, RZ ;  /* 0x000324401a027810 */ /* 0x000fe40007f7e0ff */
[----:B------:R-:W-:Y:S03]  /*1280*/  STL.128 [R1+0x40], R12 ;  /* 0x0000400c01007387 */ /* 0x000fe60000100c00 */
[----:B------:R-:W-:Y:S01]  /*1290*/  IMAD.X R3, RZ, RZ, R27, P3 ;  /* 0x000000ffff037224 */ /* 0x000fe200018e061b */
[C---:B------:R-:W-:Y:S01]  /*12a0*/  IADD3 R38, P3, R18.reuse, 0x128, RZ ;  /* 0x0000012812267810 */ /* 0x040fe20007f7e0ff */
[--C-:B------:R-:W-:Y:S01]  /*12b0*/  IMAD.X R22, RZ, RZ, R19.reuse, P0 ;  /* 0x000000ffff167224 */ /* 0x100fe200000e0613 */
[C---:B------:R-:W-:Y:S01]  /*12c0*/  IADD3 R58, P5, R18.reuse, 0x110, RZ ;  /* 0x00000110123a7810 */ /* 0x040fe20007fbe0ff */
[--C-:B------:R-:W-:Y:S01]  /*12d0*/  IMAD.X R67, RZ, RZ, R19.reuse, P4 ;  /* 0x000000ffff437224 */ /* 0x100fe200020e0613 */
[C---:B------:R-:W-:Y:S01]  /*12e0*/  IADD3 R49, P0, R18.reuse, 0xb0, RZ ;  /* 0x000000b012317810 */ /* 0x040fe20007f1e0ff */
[----:B------:R-:W-:Y:S01]  /*12f0*/  IMAD.X R45, RZ, RZ, R19, P3 ;  /* 0x000000ffff2d7224 */ /* 0x000fe200018e0613 */
[----:B------:R-:W-:-:S02]  /*1300*/  IADD3 R34, P4, R18, 0xa8, RZ ;  /* 0x000000a812227810 */ /* 0x000fc40007f9e0ff */
[----:B-1----:R-:W-:Y:S01]  /*1310*/  ISETP.GE.AND P2, PT, R9, 0x1, PT ;  /* 0x000000010900780c */ /* 0x002fe20003f46270 */
[----:B------:R-:W-:Y:S01]  /*1320*/  VIADD R4, R0, 0x7f ;  /* 0x0000007f00047836 */ /* 0x000fe20000000000 */
[C---:B------:R-:W-:Y:S02]  /*1330*/  IADD3 R63, P3, R18.reuse, 0xa0, RZ ;  /* 0x000000a0123f7810 */ /* 0x040fe40007f7e0ff */
[----:B-----5:R-:W-:Y:S02]  /*1340*/  @P1 SHF.R.U32.HI R4, RZ, R20, R5 ;  /* 0x00000014ff041219 */ /* 0x020fe40000011605 */
[----:B0-----:R-:W-:Y:S01]  /*1350*/  IADD3 R235, R29, 0x1, -R6 ;  /* 0x000000011deb7810 */ /* 0x001fe20007ffe806 */
[----:B------:R-:W-:Y:S02]  /*1360*/  IMAD.MOV.U32 R55, RZ, RZ, 0x100 ;  /* 0x00000100ff377424 */ /* 0x000fe400078e00ff */
[--C-:B------:R-:W-:Y:S01]  /*1370*/  IMAD.X R47, RZ, RZ, R19.reuse, P6 ;  /* 0x000000ffff2f7224 */ /* 0x100fe200030e0613 */
[C---:B------:R-:W-:Y:S01]  /*1380*/  IADD3 R60, P6, R18.reuse, 0x90, RZ ;  /* 0x00000090123c7810 */ /* 0x040fe20007fde0ff */
[--C-:B------:R-:W-:Y:S01]  /*1390*/  IMAD.X R57, RZ, RZ, R19.reuse, P5 ;  /* 0x000000ffff397224 */ /* 0x100fe200028e0613 */
[C---:B------:R-:W-:Y:S01]  /*13a0*/  IADD3 R51, P5, R18.reuse, 0x88, RZ ;  /* 0x0000008812337810 */ /* 0x040fe20007fbe0ff */
[--C-:B------:R-:W-:Y:S01]  /*13b0*/  IMAD.X R50, RZ, RZ, R19.reuse, P0 ;  /* 0x000000ffff327224 */ /* 0x100fe200000e0613 */
[C---:B------:R-:W-:Y:S01]  /*13c0*/  IADD3 R68, P0, R18.reuse, 0x80, RZ ;  /* 0x0000008012447810 */ /* 0x040fe20007f1e0ff */
[--C-:B------:R-:W-:Y:S01]  /*13d0*/  IMAD.X R35, RZ, RZ, R19.reuse, P4 ;  /* 0x000000ffff237224 */ /* 0x100fe200020e0613 */
[C---:B------:R-:W-:Y:S01]  /*13e0*/  IADD3 R30, P4, R18.reuse, 0x78, RZ ;  /* 0x00000078121e7810 */ /* 0x040fe20007f9e0ff */
[----:B------:R-:W-:Y:S01]  /*13f0*/  IMAD.X R64, RZ, RZ, R19, P3 ;  /* 0x000000ffff407224 */ /* 0x000fe200018e0613 */
[C---:B------:R-:W-:Y:S01]  /*1400*/  IADD3 R61, P3, R18.reuse, 0x38, RZ ;  /* 0x00000038123d7810 */ /* 0x040fe20007f7e0ff */
[----:B------:R-:W-:Y:S01]  /*1410*/  IMAD.IADD R7, R235, 0x1, R4 ;  /* 0x00000001eb077824 */ /* 0x000fe200078e0204 */
[----:B------:R-:W-:Y:S01]  /*1420*/  USHF.R.S32.HI UR37, URZ, 0x1f, UR36 ;  /* 0x0000001f3f257899 */ /* 0x000fe20008011424 */
[----:B------:R4:W-:Y:S01]  /*1430*/  STL.128 [R1+0x50], R52 ;  /* 0x0000503401007387 */ /* 0x0009e20000100c00 */
[----:B------:R-:W-:-:S02]  /*1440*/  VIADD R157, R18, 0x178 ;  /* 0x00000178129d7836 */ /* 0x000fc40000000000 */
[--C-:B------:R-:W-:Y:S01]  /*1450*/  IMAD.X R59, RZ, RZ, R19.reuse, P6 ;  /* 0x000000ffff3b7224 */ /* 0x100fe200030e0613 */
[----:B------:R-:W-:Y:S01]  /*1460*/  STL.64 [R1+0x10], R2 ;  /* 0x0000100201007387 */ /* 0x000fe20000100a00 */
[--C-:B------:R-:W-:Y:S02]  /*1470*/  IMAD.X R56, RZ, RZ, R19.reuse, P5 ;  /* 0x000000ffff387224 */ /* 0x100fe400028e0613 */
[--C-:B------:R-:W-:Y:S01]  /*1480*/  IMAD.X R69, RZ, RZ, R19.reuse, P0 ;  /* 0x000000ffff457224 */ /* 0x100fe200000e0613 */
[----:B------:R0:W-:Y:S01]  /*1490*/  STL.64 [R1+0x30], R2 ;  /* 0x0000300201007387 */ /* 0x0001e20000100a00 */
[--C-:B------:R-:W-:Y:S02]  /*14a0*/  IMAD.X R31, RZ, RZ, R19.reuse, P4 ;  /* 0x000000ffff1f7224 */ /* 0x100fe400020e0613 */
[----:B------:R-:W-:Y:S02]  /*14b0*/  IMAD.X R62, RZ, RZ, R19, P3 ;  /* 0x000000ffff3e7224 */ /* 0x000fe400018e0613 */
[----:B----4-:R-:W-:-:S02]  /*14c0*/  VIADD R53, R70, 0xffffff80 ;  /* 0xffffff8046357836 */ /* 0x010fc40000000000 */
[----:B0-----:R-:W-:Y:S01]  /*14d0*/  IMAD.IADD R2, R7, 0x1, R8 ;  /* 0x0000000107027824 */ /* 0x001fe200078e0208 */
        /* <DEDUP_REMOVED lines=11> */
.L_x_11071:
[----:B------:R-:W-:-:S13]  /*1590*/  ISETP.NE.AND P0, PT, R9, 0x1, PT ;  /* 0x000000010900780c */ /* 0x000fda0003f05270 */
[----:B------:R-:W0:Y:S02]  /*15a0*/  @P0 LDC.64 R4, c[0x0][0xae0] ;  /* 0x0002b800ff040b82 */ /* 0x000e240000000a00 */
[----:B0-----:R-:W-:-:S05]  /*15b0*/  @P0 IMAD.HI.U32 R4, R3, R4, RZ ;  /* 0x0000000403040227 */ /* 0x001fca00078e00ff */
[----:B------:R-:W-:-:S07]  /*15c0*/  @P0 SHF.R.U32.HI R3, RZ, R5, R4 ;  /* 0x00000005ff030219 */ /* 0x000fce0000011604 */
.L_x_11072:
[----:B------:R-:W-:-:S05]  /*15d0*/  IMAD R3, R3, R9, R9 ;  /* 0x0000000903037224 */ /* 0x000fca00078e0209 */
[----:B------:R-:W-:-:S07]  /*15e0*/  VIMNMX R2, R2, R3, PT ;  /* 0x0000000302027248 */ /* 0x000fce0003fe0100 */
.L_x_11070:
[----:B------:R-:W0:Y:S01]  /*15f0*/  @P1 LDC R5, c[0x0][0x44c] ;  /* 0x00011300ff051b82 */ /* 0x000e220000000800 */
[----:B------:R-:W-:Y:S01]  /*1600*/  VIADD R3, R2, 0x5f ;  /* 0x0000005f02037836 */ /* 0x000fe20000000000 */
[----:B------:R-:W-:Y:S01]  /*1610*/  ULDC UR4, c[0x0][0xad4] ;  /* 0x0002b50000047ab9 */ /* 0x000fe20000000800 */
[----:B------:R-:W-:Y:S02]  /*1620*/  VIADD R2, R29, 0x5f ;  /* 0x0000005f1d027836 */ /* 0x000fe40000000000 */
[----:B------:R-:W-:-:S03]  /*1630*/  IMAD.HI R4, R3, 0x2aaaaaab, RZ ;  /* 0x2aaaaaab03047827 */ /* 0x000fc600078e02ff */
[----:B------:R-:W1:Y:S01]  /*1640*/  @P1 LDC R8, c[0x0][0x450] ;  /* 0x00011400ff081b82 */ /* 0x000e620000000800 */
[----:B------:R-:W-:-:S04]  /*1650*/  IMAD.HI R2, R2, 0x2aaaaaab, RZ ;  /* 0x2aaaaaab02027827 */ /* 0x000fc800078e02ff */
[----:B------:R-:W-:Y:S01]  /*1660*/  IMAD.IADD R17, R29, 0x1, -R6 ;  /* 0x000000011d117824 */ /* 0x000fe200078e0a06 */
[----:B------:R-:W-:-:S04]  /*1670*/  SHF.R.U32.HI R3, RZ, 0x1f, R2 ;  /* 0x0000001fff037819 */ /* 0x000fc80000011602 */
[----:B------:R-:W-:Y:S01]  /*1680*/  LEA.HI.SX32 R3, R2, R3, 0x1c ;  /* 0x0000000302037211 */ /* 0x000fe200078fe2ff */
[----:B0-----:R-:W-:-:S05]  /*1690*/  @P1 IMAD.HI.U32 R5, R0, R5, RZ ;  /* 0x0000000500051227 */ /* 0x001fca00078e00ff */
[----:B-1----:R-:W-:Y:S02]  /*16a0*/  @P1 SHF.R.U32.HI R0, RZ, R8, R5 ;  /* 0x00000008ff001219 */ /* 0x002fe40000011605 */
[----:B------:R-:W-:-:S03]  /*16b0*/  SHF.R.U32.HI R5, RZ, 0x1f, R4 ;  /* 0x0000001fff057819 */ /* 0x000fc60000011604 */
[----:B------:R-:W-:Y:S01]  /*16c0*/  IMAD.IADD R0, R17, 0x1, R0 ;  /* 0x0000000111007824 */ /* 0x000fe200078e0200 */
[----:B------:R-:W-:-:S03]  /*16d0*/  LEA.HI.SX32 R4, R4, R5, 0x1c ;  /* 0x0000000504047211 */ /* 0x000fc600078fe2ff */
[----:B------:R-:W-:Y:S01]  /*16e0*/  VIADD R2, R0, -UR4 ;  /* 0x8000000400027c36 */ /* 0x000fe20008000000 */
[----:B------:R-:W-:Y:S01]  /*16f0*/  VIMNMX R11, R3, R4, PT ;  /* 0x00000004030b7248 */ /* 0x000fe20003fe0100 */
        /* <DEDUP_REMOVED lines=10> */
.L_x_11074:
[----:B------:R-:W-:-:S13]  /*17a0*/  ISETP.NE.AND P0, PT, R9, 0x1, PT ;  /* 0x000000010900780c */ /* 0x000fda0003f05270 */
[----:B------:R-:W0:Y:S02]  /*17b0*/  @P0 LDC.64 R4, c[0x0][0xae0] ;  /* 0x0002b800ff040b82 */ /* 0x000e240000000a00 */
[----:B0-----:R-:W-:-:S05]  /*17c0*/  @P0 IMAD.HI.U32 R4, R0, R4, RZ ;  /* 0x0000000400040227 */ /* 0x001fca00078e00ff */
[----:B------:R-:W-:-:S07]  /*17d0*/  @P0 SHF.R.U32.HI R0, RZ, R5, R4 ;  /* 0x00000005ff000219 */ /* 0x000fce0000011604 */
.L_x_11075:
[----:B------:R-:W-:-:S05]  /*17e0*/  IMAD R3, R0, R9, RZ ;  /* 0x0000000900037224 */ /* 0x000fca00078e02ff */
[----:B------:R-:W-:-:S07]  /*17f0*/  VIMNMX R2, R2, R3, !PT ;  /* 0x0000000302027248 */ /* 0x000fce0007fe0100 */
.L_x_11073:
[----:B------:R-:W-:Y:S01]  /*1800*/  IMAD.HI R2, R2, 0x2aaaaaab, RZ ;  /* 0x2aaaaaab02027827 */ /* 0x000fe200078e02ff */
[----:B------:R-:W-:-:S04]  /*1810*/  LOP3.LUT R192, R234, 0xffff, RZ, 0xc0, !PT ;  /* 0x0000ffffeac07812 */ /* 0x000fc800078ec0ff */
[----:B------:R-:W-:-:S04]  /*1820*/  SHF.R.U32.HI R3, RZ, 0x1f, R2 ;  /* 0x0000001fff037819 */ /* 0x000fc80000011602 */
[----:B------:R-:W-:-:S04]  /*1830*/  LEA.HI.SX32 R3, R2, R3, 0x1c ;  /* 0x0000000302037211 */ /* 0x000fc800078fe2ff */
[----:B------:R-:W-:Y:S01]  /*1840*/  VIMNMX R8, RZ, R3, !PT ;  /* 0x00000003ff087248 */ /* 0x000fe20007fe0100 */
[----:B------:R-:W-:-:S03]  /*1850*/  IMAD.MOV.U32 R3, RZ, RZ, RZ ;  /* 0x000000ffff037224 */ /* 0x000fc600078e00ff */
        /* <DEDUP_REMOVED lines=33> */
.L_x_11076:
[----:B------:R-:W-:Y:S01]  /*1a70*/  IMAD R192, R192, R3, R8 ;  /* 0x00000003c0c07224 */ /* 0x000fe200078e0208 */
[----:B------:R-:W-:-:S04]  /*1a80*/  PLOP3.LUT P0, PT, PT, PT, PT, 0x80, 0x0 ;  /* 0x000000000000781c */ /* 0x000fc80003f0f070 */
[----:B------:R-:W-:-:S04]  /*1a90*/  VIADDMNMX R16, R192, R3, R11, PT ;  /* 0x00000003c0107246 */ /* 0x000fc8000380010b */
[----:B------:R-:W-:-:S13]  /*1aa0*/  ISETP.GT.AND P1, PT, R16, R192, PT ;  /* 0x000000c01000720c */ /* 0x000fda0003f24270 */
[----:B------:R-:W-:Y:S05]  /*1ab0*/  @!P1 BRA `(.L_x_11077) ;  /* 0x000002a800ec9947 */ /* 0x000fea0003800000 */
[----:B------:R-:W-:Y:S01]  /*1ac0*/  SHF.R.S32.HI R0, RZ, 0x1f, R53 ;  /* 0x0000001fff007819 */ /* 0x000fe20000011435 */
[----:B------:R-:W-:Y:S01]  /*1ad0*/  VIADD R15, R72, 0x18400 ;  /* 0x00018400480f7836 */ /* 0x000fe20000000000 */
[----:B------:R-:W-:Y:S01]  /*1ae0*/  STL.64 [R1+0x78], RZ ;  /* 0x000078ff01007387 */ /* 0x000fe20000100a00 */
[----:B------:R-:W-:Y:S01]  /*1af0*/  IMAD.MOV.U32 R4, RZ, RZ, 0x1 ;  /* 0x00000001ff047424 */ /* 0x000fe200078e00ff */
[----:B------:R-:W-:Y:S01]  /*1b00*/  LEA.HI R28, R0, R53, RZ, 0x7 ;  /* 0x00000035001c7211 */ /* 0x000fe200078f38ff */
[----:B------:R-:W-:Y:S01]  /*1b10*/  IMAD.MOV.U32 R5, RZ, RZ, RZ ;  /* 0x000000ffff057224 */ /* 0x000fe200078e00ff */
[----:B------:R-:W-:Y:S01]  /*1b20*/  STL.128 [R1+0xb0], RZ ;  /* 0x0000b0ff01007387 */ /* 0x000fe20000100c00 */
[----:B------:R-:W-:Y:S01]  /*1b30*/  IMAD.MOV.U32 R6, RZ, RZ, 0x1 ;  /* 0x00000001ff067424 */ /* 0x000fe200078e00ff */
[----:B------:R-:W-:Y:S01]  /*1b40*/  SHF.R.S32.HI R55, RZ, 0x7, R28 ;  /* 0x00000007ff377819 */ /* 0x000fe2000001141c */
[----:B------:R-:W-:Y:S01]  /*1b50*/  IMAD.MOV.U32 R7, RZ, RZ, RZ ;  /* 0x000000ffff077224 */ /* 0x000fe200078e00ff */
[----:B------:R-:W-:Y:S01]  /*1b60*/  STL.128 [R1+0xc0], RZ ;  /* 0x0000c0ff01007387 */ /* 0x000fe20000100c00 */
[----:B------:R-:W-:Y:S01]  /*1b70*/  IMAD.MOV.U32 R12, RZ, RZ, 0x1 ;  /* 0x00000001ff0c7424 */ /* 0x000fe200078e00ff */
[----:B------:R-:W-:Y:S01]  /*1b80*/  LOP3.LUT P0, RZ, R15, 0x1bf, RZ, 0xc0, !PT ;  /* 0x000001bf0fff7812 */ /* 0x000fe2000780c0ff */
[----:B------:R-:W-:Y:S01]  /*1b90*/  IMAD.MOV.U32 R13, RZ, RZ, RZ ;  /* 0x000000ffff0d7224 */ /* 0x000fe200078e00ff */
[----:B------:R-:W0:Y:S01]  /*1ba0*/  SHFL.IDX PT, R0, R55, RZ, 0x1f ;  /* 0x00001fff37007589 */ /* 0x000e2200000e0000 */
[----:B------:R-:W-:-:S02]  /*1bb0*/  IMAD.MOV.U32 R11, RZ, RZ, 0x40000040 ;  /* 0x40000040ff0b7424 */ /* 0x000fc400078e00ff */
[----:B------:R-:W-:Y:S01]  /*1bc0*/  IMAD.MOV.U32 R9, RZ, RZ, 0x40000040 ;  /* 0x40000040ff097424 */ /* 0x000fe200078e00ff */
[----:B------:R1:W-:Y:S04]  /*1bd0*/  STL.128 [R1+0x80], R4 ;  /* 0x0000800401007387 */ /* 0x0003e80000100c00 */
[----:B------:R2:W-:Y:S04]  /*1be0*/  STL.64 [R1+0x90], R12 ;  /* 0x0000900c01007387 */ /* 0x0005e80000100a00 */
[----:B------:R3:W-:Y:S04]  /*1bf0*/  STL.128 [R1+0xd0], RZ ;  /* 0x0000d0ff01007387 */ /* 0x0007e80000100c00 */
[----:B------:R3:W-:Y:S01]  /*1c00*/  STL.128 [R1+0xe0], RZ ;  /* 0x0000e0ff01007387 */ /* 0x0007e20000100c00 */
[----:B-1----:R-:W-:-:S03]  /*1c10*/  IMAD.MOV.U32 R5, RZ, RZ, 0x40000040 ;  /* 0x40000040ff057424 */ /* 0x002fc600078e00ff */
[----:B------:R3:W-:Y:S01]  /*1c20*/  STL.128 [R1+0xf0], RZ ;  /* 0x0000f0ff01007387 */ /* 0x0007e20000100c00 */
[----:B------:R-:W-:Y:S01]  /*1c30*/  IMAD.MOV.U32 R7, RZ, RZ, 0x40000040 ;  /* 0x40000040ff077424 */ /* 0x000fe200078e00ff */
[----:B0-----:R-:W-:Y:S01]  /*1c40*/  LEA.HI R2, R0, R0, RZ, 0x1 ;  /* 0x0000000000027211 */ /* 0x001fe200078f08ff */
[----:B--2---:R-:W-:Y:S01]  /*1c50*/  IMAD.MOV.U32 R13, RZ, RZ, 0x40000040 ;  /* 0x40000040ff0d7424 */ /* 0x004fe200078e00ff */
[----:B------:R3:W-:Y:S02]  /*1c60*/  STL.128 [R1+0x100], RZ ;  /* 0x000100ff01007387 */ /* 0x0007e40000100c00 */
[----:B------:R-:W-:Y:S01]  /*1c70*/  LOP3.LUT R3, R2, 0x7fffe, RZ, 0xc0, !PT ;  /* 0x0007fffe02037812 */ /* 0x000fe200078ec0ff */
[----:B------:R-:W-:-:S04]  /*1c80*/  VIADD R2, R72, 0x1c400 ;  /* 0x0001c40048027836 */ /* 0x000fc80000000000 */
[----:B------:R-:W-:Y:S01]  /*1c90*/  IMAD.IADD R0, R0, 0x1, -R3 ;  /* 0x0000000100007824 */ /* 0x000fe200078e0a03 */
[----:B------:R-:W-:Y:S01]  /*1ca0*/  SHF.R.U32.HI R2, RZ, 0x4, R2 ;  /* 0x00000004ff027819 */ /* 0x000fe20000011602 */
[----:B------:R-:W-:Y:S02]  /*1cb0*/  VIADD R3, R72, 0x400 ;  /* 0x0000040048037836 */ /* 0x000fe40000000000 */
[----:B------:R-:W-:Y:S01]  /*1cc0*/  IMAD R0, R0, 0x2000, R15 ;  /* 0x0000200000007824 */ /* 0x000fe200078e020f */
[----:B------:R-:W-:Y:S02]  /*1cd0*/  LOP3.LUT R2, R2, 0x3fff, RZ, 0xc0, !PT ;  /* 0x00003fff02027812 */ /* 0x000fe400078ec0ff */
[----:B------:R-:W-:Y:S01]  /*1ce0*/  SHF.R.U32.HI R3, RZ, 0x4, R3 ;  /* 0x00000004ff037819 */ /* 0x000fe20000011603 */
[----:B------:R-:W-:Y:S01]  /*1cf0*/  VIADD R8, R0, 0xa000 ;  /* 0x0000a00000087836 */ /* 0x000fe20000000000 */
[----:B------:R-:W-:Y:S02]  /*1d00*/  SHF.R.U32.HI R0, RZ, 0x4, R0 ;  /* 0x00000004ff007819 */ /* 0x000fe40000011600 */
[----:B------:R-:W-:-:S02]  /*1d10*/  LOP3.LUT R2, R2, 0x10000, RZ, 0xfc, !PT ;  /* 0x0001000002027812 */ /* 0x000fc400078efcff */
[----:B------:R-:W-:Y:S02]  /*1d20*/  SHF.R.U32.HI R8, RZ, 0x4, R8 ;  /* 0x00000004ff087819 */ /* 0x000fe40000011608 */
[----:B------:R-:W-:Y:S01]  /*1d30*/  LOP3.LUT R3, R3, 0x3fff, RZ, 0xc0, !PT ;  /* 0x00003fff03037812 */ /* 0x000fe200078ec0ff */
[----:B------:R-:W-:Y:S01]  /*1d40*/  IMAD.MOV.U32 R4, RZ, RZ, R2 ;  /* 0x000000ffff047224 */ /* 0x000fe200078e0002 */
[----:B------:R-:W-:Y:S02]  /*1d50*/  LOP3.LUT R0, R0, 0x3fff, RZ, 0xc0, !PT ;  /* 0x00003fff00007812 */ /* 0x000fe400078ec0ff */
[----:B------:R-:W-:Y:S02]  /*1d60*/  LOP3.LUT R8, R8, 0x3fff, RZ, 0xc0, !PT ;  /* 0x00003fff08087812 */ /* 0x000fe400078ec0ff */
[C---:B------:R-:W-:Y:S02]  /*1d70*/  LOP3.LUT R6, R3.reuse, 0x3000000, RZ, 0xfc, !PT ;  /* 0x0300000003067812 */ /* 0x040fe400078efcff */
[----:B------:R-:W-:-:S02]  /*1d80*/  LOP3.LUT R10, R3, 0x10000, RZ, 0xfc, !PT ;  /* 0x00010000030a7812 */ /* 0x000fc400078efcff */
[----:B------:R-:W-:Y:S01]  /*1d90*/  LOP3.LUT R12, R0, 0x10000, RZ, 0xfc, !PT ;  /* 0x00010000000c7812 */ /* 0x000fe200078efcff */
[----:B------:R3:W-:Y:S01]  /*1da0*/  STL.128 [R1+0xa0], R4 ;  /* 0x0000a00401007387 */ /* 0x0007e20000100c00 */
[----:B------:R-:W-:-:S03]  /*1db0*/  LOP3.LUT R8, R8, 0x10000, RZ, 0xfc, !PT ;  /* 0x0001000008087812 */ /* 0x000fc600078efcff */
[----:B------:R3:W-:Y:S04]  /*1dc0*/  STL.64 [R1+0x98], R12 ;  /* 0x0000980c01007387 */ /* 0x0007e80000100a00 */
[----:B------:R3:W-:Y:S01]  /*1dd0*/  STL.128 [R1+0x110], R8 ;  /* 0x0001100801007387 */ /* 0x0007e20000100c00 */
[----:B------:R-:W-:Y:S05]  /*1de0*/  @!P0 BRA `(.L_x_11078) ;  /* 0x0000000000408947 */ /* 0x000fea0003800000 */
[----:B------:R-:W-:Y:S01]  /*1df0*/  MOV R0, 0x0 ;  /* 0x0000000000007802 */ /* 0x000fe20000000f00 */
[----:B------:R-:W-:Y:S01]  /*1e00*/  ULDC.64 UR4, c[0x4][0x118] ;  /* 0x0100460000047ab9 */ /* 0x000fe20000000a00 */
[----:B------:R-:W-:Y:S01]  /*1e10*/  ULDC.64 UR6, c[0x4][0x38] ;  /* 0x01000e0000067ab9 */ /* 0x000fe20000000a00 */
[----:B---3--:R-:W-:Y:S01]  /*1e20*/  IMAD.U32 R4, RZ, RZ, UR4 ;  /* 0x00000004ff047e24 */ /* 0x008fe2000f8e00ff */
        /* <DEDUP_REMOVED lines=12> */
.L_x_11078:
[----:B------:R-:W2:Y:S01]  /*1ef0*/  LDL R21, [R1+0x224] ;  /* 0x0002240001157983 */ /* 0x000ea20000100800 */
[----:B------:R-:W-:Y:S01]  /*1f00*/  LOP3.LUT R0, R28, 0xffffff80, RZ, 0xc0, !PT ;  /* 0xffffff801c007812 */ /* 0x000fe200078ec0ff */
[----:B------:R-:W0:Y:S01]  /*1f10*/  LDC.64 R14, c[0x0][0xad0] ;  /* 0x0002b400ff0e7b82 */ /* 0x000e220000000a00 */
[----:B---3--:R-:W-:Y:S01]  /*1f20*/  LEA.HI R12, R55, R55, RZ, 0x1 ;  /* 0x00000037370c7211 */ /* 0x008fe200078f08ff */
[----:B------:R1:W-:Y:S01]  /*1f30*/  STL.64 [R1+0x170], R24 ;  /* 0x0001701801007387 */ /* 0x0003e20000100a00 */
[----:B------:R-:W-:Y:S01]  /*1f40*/  VIADD R20, R70, 0xffffff80 ;  /* 0xffffff8046147836 */ /* 0x000fe20000000000 */
[----:B------:R-:W-:Y:S01]  /*1f50*/  BSSY B0, `(.L_x_11079) ;  /* 0x000002c000007945 */ /* 0x000fe20003800000 */
[----:B------:R-:W-:Y:S01]  /*1f60*/  IMAD.IADD R0, R53, 0x1, -R0 ;  /* 0x0000000135007824 */ /* 0x000fe200078e0a00 */
[----:B------:R-:W-:Y:S01]  /*1f70*/  LOP3.LUT R12, R12, 0x3fffffe, RZ, 0xc0, !PT ;  /* 0x03fffffe0c0c7812 */ /* 0x000fe200078ec0ff */
[----:B------:R0:W-:Y:S01]  /*1f80*/  STL.64 [R1+0x130], R30 ;  /* 0x0001301e01007387 */ /* 0x0001e20000100a00 */
[----:B------:R-:W3:Y:S01]  /*1f90*/  LDC.64 R8, c[0x0][0xad8] ;  /* 0x0002b600ff087b82 */ /* 0x000ee20000000a00 */
[----:B------:R-:W-:Y:S01]  /*1fa0*/  IMAD.MOV.U32 R52, RZ, RZ, RZ ;  /* 0x000000ffff347224 */ /* 0x000fe200078e00ff */
[----:B------:R-:W-:Y:S01]  /*1fb0*/  SHF.R.S32.HI R7, RZ, 0x1f, R0 ;  /* 0x0000001fff077819 */ /* 0x000fe20000011400 */
[----:B------:R-:W-:Y:S01]  /*1fc0*/  IMAD.IADD R55, R55, 0x1, -R12 ;  /* 0x0000000137377824 */ /* 0x000fe200078e0a0c */
[----:B------:R4:W-:Y:S02]  /*1fd0*/  STL.64 [R1+0x128], R36 ;  /* 0x0001282401007387 */ /* 0x0009e40000100a00 */
[----:B------:R-:W-:-:S02]  /*1fe0*/  LEA.HI R10, R7, R0, RZ, 0x2 ;  /* 0x00000000070a7211 */ /* 0x000fc400078f10ff */
[----:B------:R-:W5:Y:S01]  /*1ff0*/  LDC R28, c[0x0][0x288] ;  /* 0x0000a200ff1c7b82 */ /* 0x000f620000000800 */
[----:B------:R-:W-:Y:S01]  /*2000*/  LEA.HI R7, R7, R0, RZ, 0x5 ;  /* 0x0000000007077211 */ /* 0x000fe200078f28ff */
[----:B------:R4:W-:Y:S01]  /*2010*/  STL [R1+0x13c], R20 ;  /* 0x00013c1401007387 */ /* 0x0009e20000100800 */
[--C-:B------:R-:W-:Y:S02]  /*2020*/  SHF.R.S32.HI R4, RZ, 0x2, R10.reuse ;  /* 0x00000002ff047819 */ /* 0x100fe4000001140a */
[----:B------:R-:W-:Y:S01]  /*2030*/  SHF.R.S32.HI R3, RZ, 0x1f, R10 ;  /* 0x0000001fff037819 */ /* 0x000fe2000001140a */
[----:B------:R4:W-:Y:S01]  /*2040*/  STL.U8 [R1+0x138], RZ ;  /* 0x000138ff01007387 */ /* 0x0009e20000100000 */
[----:B-1----:R-:W-:Y:S01]  /*2050*/  SHF.R.S32.HI R24, RZ, 0x5, R7 ;  /* 0x00000005ff187819 */ /* 0x002fe20000011407 */
[----:B------:R-:W1:Y:S01]  /*2060*/  LDC R6, c[0x0][0x450] ;  /* 0x00011400ff067b82 */ /* 0x000e620000000800 */
[----:B------:R-:W-:Y:S01]  /*2070*/  LEA.HI R3, R3, R4, RZ, 0x3 ;  /* 0x0000000403037211 */ /* 0x000fe200078f18ff */
[----:B0-----:R-:W-:Y:S01]  /*2080*/  IMAD.MOV.U32 R30, RZ, RZ, R15 ;  /* 0x000000ffff1e7224 */ /* 0x001fe200078e000f */
[----:B------:R-:W-:-:S02]  /*2090*/  LOP3.LUT R7, R10, 0x7ffffffc, RZ, 0xc0, !PT ;  /* 0x7ffffffc0a077812 */ /* 0x000fc400078ec0ff */
[----:B------:R-:W-:-:S03]  /*20a0*/  LOP3.LUT R5, R3, 0xfffffff8, RZ, 0xc0, !PT ;  /* 0xfffffff803057812 */ /* 0x000fc600078ec0ff */
[----:B------:R-:W0:Y:S01]  /*20b0*/  LDC.64 R2, c[0x0][0xae0] ;  /* 0x0002b800ff027b82 */ /* 0x000e220000000a00 */
[----:B------:R-:W-:Y:S02]  /*20c0*/  IMAD.IADD R0, R0, 0x1, -R7 ;  /* 0x0000000100007824 */ /* 0x000fe400078e0a07 */
[----:B------:R-:W-:Y:S02]  /*20d0*/  IMAD.IADD R11, R4, 0x1, -R5 ;  /* 0x00000001040b7824 */ /* 0x000fe400078e0a05 */
[----:B---3--:R-:W-:Y:S02]  /*20e0*/  IMAD.MOV.U32 R31, RZ, RZ, R8 ;  /* 0x000000ffff1f7224 */ /* 0x008fe400078e0008 */
[----:B------:R-:W-:Y:S01]  /*20f0*/  IMAD R10, R24, 0x10, R11 ;  /* 0x00000010180a7824 */ /* 0x000fe200078e020b */
[----:B------:R-:W1:Y:S01]  /*2100*/  LDC.64 R4, c[0x0][0x448] ;  /* 0x00011200ff047b82 */ /* 0x000e620000000a00 */
[----:B------:R-:W-:Y:S01]  /*2110*/  IMAD.SHL.U32 R11, R0, 0x2, RZ ;  /* 0x00000002000b7824 */ /* 0x000fe200078e00ff */
[----:B-----5:R4:W-:Y:S01]  /*2120*/  STL.128 [R1+0x140], R28 ;  /* 0x0001401c01007387 */ /* 0x0209e20000100c00 */
[----:B------:R-:W-:-:S02]  /*2130*/  IMAD R10, R55, 0x40, R10 ;  /* 0x00000040370a7824 */ /* 0x000fc400078e020a */
[----:B------:R-:W-:Y:S02]  /*2140*/  IMAD.MOV.U32 R53, RZ, RZ, R9 ;  /* 0x000000ffff357224 */ /* 0x000fe400078e0009 */
[----:B------:R-:W-:Y:S01]  /*2150*/  IMAD.MOV.U32 R7, RZ, RZ, R14 ;  /* 0x000000ffff077224 */ /* 0x000fe200078e000e */
[----:B------:R4:W-:Y:S01]  /*2160*/  STL.64 [R1+0x120], R10 ;  /* 0x0001200a01007387 */ /* 0x0009e20000100a00 */
[----:B0-----:R-:W-:Y:S02]  /*2170*/  IMAD.MOV.U32 R54, RZ, RZ, R2 ;  /* 0x000000ffff367224 */ /* 0x001fe400078e0002 */
[----:B------:R-:W-:-:S05]  /*2180*/  IMAD.MOV.U32 R55, RZ, RZ, R3 ;  /* 0x000000ffff377224 */ /* 0x000fca00078e0003 */
[----:B------:R4:W-:Y:S04]  /*2190*/  STL.128 [R1+0x150], R52 ;  /* 0x0001503401007387 */ /* 0x0009e80000100c00 */
[----:B-1----:R4:W-:Y:S01]  /*21a0*/  STL.128 [R1+0x160], R4 ;  /* 0x0001600401007387 */ /* 0x0029e20000100c00 */
[----:B--2---:R-:W-:-:S04]  /*21b0*/  LEA.HI R13, R21, R21, RZ, 0x1 ;  /* 0x00000015150d7211 */ /* 0x004fc800078f08ff */
[----:B------:R-:W-:-:S05]  /*21c0*/  LOP3.LUT R12, R13, 0xfffffffe, RZ, 0xc0, !PT ;  /* 0xfffffffe0d0c7812 */ /* 0x000fca00078ec0ff */
[----:B------:R-:W-:-:S05]  /*21d0*/  IMAD.IADD R12, R21, 0x1, -R12 ;  /* 0x00000001150c7824 */ /* 0x000fca00078e0a0c */
[----:B------:R-:W-:-:S04]  /*21e0*/  SHF.L.U32 R13, R12, 0x1f, RZ ;  /* 0x0000001f0c0d7819 */ /* 0x000fc800000006ff */
[----:B------:R-:W0:Y:S02]  /*21f0*/  SYNCS.PHASECHK.TRANS64.TRYWAIT P0, [R72+URZ+0x32400], R13 ;  /* 0x0324000d480075a7 */ /* 0x000e24000800017f */
[----:B0---4-:R-:W-:Y:S05]  /*2200*/  @!P0 BRA `(.L_x_11080) ;  /* 0x0000031800748947 */ /* 0x011fea0003800000 */
.L_x_11265:
[----:B------:R-:W-:Y:S05]  /*2210*/  BSYNC B0 ;  /* 0x0000000000007941 */ /* 0x000fea0003800000 */
.L_x_11079:
[----:B------:R-:W2:Y:S04]  /*2220*/  LDL R20, [R1+0x1c] ;  /* 0x00001c0001147983 */ /* 0x000ea80000100800 */
[----:B------:R1:W5:Y:S01]  /*2230*/  LDL.64 R10, [R1+0x218] ;  /* 0x00021800010a7983 */ /* 0x0003620000100a00 */
[----:B------:R-:W-:Y:S01]  /*2240*/  IMAD.MOV.U32 R12, RZ, RZ, R68 ;  /* 0x000000ffff0c7224 */ /* 0x000fe200078e0044 */
[----:B------:R-:W-:Y:S01]  /*2250*/  IADD3 R0, P0, R18, 0x460, RZ ;  /* 0x0000046012007810 */ /* 0x000fe20007f1e0ff */
[----:B0-----:R-:W-:Y:S01]  /*2260*/  IMAD.MOV.U32 R13, RZ, RZ, R69 ;  /* 0x000000ffff0d7224 */ /* 0x001fe200078e0045 */
[----:B------:R-:W-:Y:S01]  /*2270*/  STL.64 [R1+0x178], R32 ;  /* 0x0001782001007387 */ /* 0x000fe20000100a00 */
[----:B------:R-:W-:Y:S01]  /*2280*/  IMAD.MOV.U32 R14, RZ, RZ, R44 ;  /* 0x000000ffff0e7224 */ /* 0x000fe200078e002c */
[----:B------:R-:W-:Y:S05]  /*2290*/  WARPSYNC.ALL ;  /* 0x0000000000007948 */ /* 0x000fea0003800000 */
[----:B------:R-:W-:Y:S01]  /*22a0*/  IMAD.MOV.U32 R15, RZ, RZ, R67 ;  /* 0x000000ffff0f7224 */ /* 0x000fe200078e0043 */
[----:B------:R-:W-:Y:S01]  /*22b0*/  STL.64 [R1+0x210], R34 ;  /* 0x0002102201007387 */ /* 0x000fe20000100a00 */
[----:B------:R-:W-:Y:S01]  /*22c0*/  IMAD.X R7, RZ, RZ, R19, P0 ;  /* 0x000000ffff077224 */ /* 0x000fe200000e0613 */
[----:B------:R-:W-:Y:S01]  /*22d0*/  BSSY B0, `(.L_x_11081) ;  /* 0x000002a000007945 */ /* 0x000fe20003800000 */
[----:B------:R-:W-:Y:S01]  /*22e0*/  IMAD.MOV.U32 R24, RZ, RZ, R63 ;  /* 0x000000ffff187224 */ /* 0x000fe200078e003f */
[----:B------:R0:W-:Y:S01]  /*22f0*/  STL.128 [R1+0x180], R12 ;  /* 0x0001800c01007387 */ /* 0x0001e20000100c00 */
[----:B------:R-:W-:-:S02]  /*2300*/  IMAD.MOV.U32 R25, RZ, RZ, R64 ;  /* 0x000000ffff197224 */ /* 0x000fc400078e0040 */
[----:B------:R-:W-:Y:S02]  /*2310*/  IMAD.MOV.U32 R44, RZ, RZ, R38 ;  /* 0x000000ffff2c7224 */ /* 0x000fe400078e0026 */
[----:B------:R-:W-:Y:S01]  /*2320*/  VIADD R237, R73, 0x8 ;  /* 0x0000000849ed7836 */ /* 0x000fe20000000000 */
[----:B------:R-:W-:Y:S01]  /*2330*/  STL.128 [R1+0x1a0], R24 ;  /* 0x0001a01801007387 */ /* 0x000fe20000100c00 */
        /* <DEDUP_REMOVED lines=9> */
[----:B------:R-:W-:-:S03]  /*23d0*/  IMAD.MOV.U32 R43, RZ, RZ, R179 ;  /* 0x000000ffff2b7224 */ /* 0x000fc600078e00b3 */
        /* <DEDUP_REMOVED lines=10> */
[----:B------:R-:W-:-:S02]  /*2480*/  IMAD.MOV.U32 R42, RZ, RZ, R193 ;  /* 0x000000ffff2a7224 */ /* 0x000fc400078e00c1 */
[----:B------:R-:W-:Y:S01]  /*2490*/  IMAD.MOV.U32 R47, RZ, RZ, R39 ;  /* 0x000000ffff2f7224 */ /* 0x000fe200078e0027 */
[----:B------:R0:W-:Y:S04]  /*24a0*/  STL.128 [R1+0x1d0], R12 ;  /* 0x0001d00c01007387 */ /* 0x0001e80000100c00 */
[----:B------:R1:W-:Y:S04]  /*24b0*/  STL.128 [R1+0x1e0], R40 ;  /* 0x0001e02801007387 */ /* 0x0003e80000100c00 */
[----:B------:R1:W-:Y:S01]  /*24c0*/  STL.128 [R1+0x1f0], R44 ;  /* 0x0001f02c01007387 */ /* 0x0003e20000100c00 */
[----:B0-----:R-:W-:-:S02]  /*24d0*/  IMAD.MOV.U32 R12, RZ, RZ, R51 ;  /* 0x000000ffff0c7224 */ /* 0x001fc400078e0033 */
[----:B------:R-:W-:Y:S02]  /*24e0*/  IMAD.MOV.U32 R13, RZ, RZ, R56 ;  /* 0x000000ffff0d7224 */ /* 0x000fe400078e0038 */
[----:B------:R-:W-:Y:S02]  /*24f0*/  IMAD.MOV.U32 R14, RZ, RZ, R49 ;  /* 0x000000ffff0e7224 */ /* 0x000fe400078e0031 */
[----:B------:R-:W-:-:S05]  /*2500*/  IMAD.MOV.U32 R15, RZ, RZ, R50 ;  /* 0x000000ffff0f7224 */ /* 0x000fca00078e0032 */
[----:B------:R1:W-:Y:S01]  /*2510*/  STL.128 [R1+0x200], R12 ;  /* 0x0002000c01007387 */ /* 0x0003e20000100c00 */
[----:B--2---:R-:W-:Y:S01]  /*2520*/  LOP3.LUT R0, R20, 0x1, RZ, 0xfc, !PT ;  /* 0x0000000114007812 */ /* 0x004fe200078efcff */
[----:B------:R1:W-:Y:S03]  /*2530*/  BAR.SYNC.DEFER_BLOCKING R237, 0x100 ;  /* 0x000400ed0000751d */ /* 0x0003e60000010000 */
[----:B------:R-:W-:-:S13]  /*2540*/  ISETP.NE.AND P1, PT, R0, 0x3, PT ;  /* 0x000000030000780c */ /* 0x000fda0003f25270 */
[----:B-1----:R-:W-:Y:S05]  /*2550*/  @!P1 BRA `(.L_x_11082) ;  /* 0x0000000000049947 */ /* 0x002fea0003800000 */
[----:B------:R-:W-:Y:S01]  /*2560*/  BPT.TRAP 0x1 ;  /* 0x000000040000795c */ /* 0x000fe20000300000 */
.L_x_11082:
[----:B------:R-:W-:Y:S05]  /*2570*/  BSYNC B0 ;  /* 0x0000000000007941 */ /* 0x000fea0003800000 */
.L_x_11081:
        /* <DEDUP_REMOVED lines=8> */
.L_x_11084:
[----:B------:R-:W-:Y:S05]  /*2600*/  BSYNC B0 ;  /* 0x0000000000007941 */ /* 0x000fea0003800000 */
.L_x_11083:
[----:B------:R-:W-:Y:S04]  /*2610*/  BSSY B0, `(.L_x_11085) ;  /* 0x0000004000007945 */ /* 0x000fe80003800000 */
[----:B-1----:R-:W-:Y:S05]  /*2620*/  @P0 BRA `(.L_x_11086) ;  /* 0x0000000000080947 */ /* 0x002fea0003800000 */
[----:B------:R-:W1:Y:S02]  /*2630*/  SYNCS.PHASECHK.TRANS64.TRYWAIT P0, [R10+URZ], R11 ;  /* 0x0000000b0a0075a7 */ /* 0x000e64000800017f */
[----:B-1----:R-:W-:Y:S05]  /*2640*/  @!P0 BRA `(.L_x_11087) ;  /* 0x0000031400788947 */ /* 0x002fea0003800000 */
.L_x_11086:
[----:B------:R-:W-:Y:S05]  /*2650*/  BSYNC B0 ;  /* 0x0000000000007941 */ /* 0x000fea0003800000 */
.L_x_11085:
[----:B------:R-:W2:Y:S04]  /*2660*/  LDL R15, [R1+0x218] ;  /* 0x00021800010f7983 */ /* 0x000ea80000100800 */
[----:B01----:R-:W2:Y:S01]  /*2670*/  LDL.64 R10, [R1+0xa0] ;  /* 0x0000a000010a7983 */ /* 0x003ea20000100a00 */
[----:B------:R-:W-:Y:S05]  /*2680*/  WARPSYNC.ALL ;  /* 0x0000000000007948 */ /* 0x000fea0003800000 */
[----:B------:R-:W3:Y:S04]  /*2690*/  LDL.64 R24, [R1+0x98] ;  /* 0x0000980001187983 */ /* 0x000ee80000100a00 */
[----:B------:R-:W4:Y:S04]  /*26a0*/  LDL.64 R12, [R1+0x98] ;  /* 0x00009800010c7983 */ /* 0x000f280000100a00 */
[----:B------:R-:W5:Y:S01]  /*26b0*/  LDL.64 R20, [R1+0x98] ;  /* 0x0000980001147983 */ /* 0x000f620000100a00 */
[----:B--2---:R-:W-:-:S03]  /*26c0*/  IMAD R10, R15, 0x300, R10 ;  /* 0x000003000f0a7824 */ /* 0x004fc600078e020a */
[----:B------:R-:W2:Y:S01]  /*26d0*/  LDL.64 R74, [R1+0x98] ;  /* 0x00009800014a7983 */ /* 0x000ea20000100a00 */
[----:B------:R-:W-:Y:S02]  /*26e0*/  R2UR UR7, R11 ;  /* 0x000000000b0772ca */ /* 0x000fe400000e0000 */
[C---:B------:R-:W-:Y:S01]  /*26f0*/  R2UR UR6, R10.reuse ;  /* 0x000000000a0672ca */ /* 0x040fe200000e0000 */
[----:B------:R-:W2:Y:S01]  /*2700*/  LDL R7, [R1+0x224] ;  /* 0x0002240001077983 */ /* 0x000ea20000100800 */
[----:B------:R-:W-:Y:S01]  /*2710*/  VIADD R14, R10, 0x2 ;  /* 0x000000020a0e7836 */ /* 0x000fe20000000000 */
[----:B------:R-:W-:Y:S01]  /*2720*/  BSSY B0, `(.L_x_11088) ;  /* 0x000002e000007945 */ /* 0x000fe20003800000 */
[----:B------:R-:W-:Y:S01]  /*2730*/  IMAD.MOV.U32 R15, RZ, RZ, R11 ;  /* 0x000000ffff0f7224 */ /* 0x000fe200078e000b */
[----:B------:R0:W-:Y:S01]  /*2740*/  STL [R1+0x80], RZ ;  /* 0x000080ff01007387 */ /* 0x0001e20000100800 */
[----:B---3--:R-:W-:Y:S02]  /*2750*/  R2UR UR4, R24 ;  /* 0x00000000180472ca */ /* 0x008fe400000e0000 */
[----:B------:R-:W-:-:S02]  /*2760*/  R2UR UR5, R25 ;  /* 0x00000000190572ca */ /* 0x000fc400000e0000 */
[----:B------:R-:W-:Y:S01]  /*2770*/  WARPGROUP.ARRIVE ;  /* 0x00000000000079c5 */ /* 0x000fe20000000000 */
[----:B----4-:R-:W-:Y:S02]  /*2780*/  VIADD R12, R12, 0x2 ;  /* 0x000000020c0c7836 */ /* 0x010fe40000000000 */
[----:B-----5:R-:W-:Y:S02]  /*2790*/  VIADD R20, R20, 0x4 ;  /* 0x0000000414147836 */ /* 0x020fe40000000000 */
[----:B--2---:R-:W-:-:S06]  /*27a0*/  VIADD R74, R74, 0x6 ;  /* 0x000000064a4a7836 */ /* 0x004fcc0000000000 */
[----:B------:R-:W-:Y:S01]  /*27b0*/  HGMMA.64x96x16.F32 R24, gdesc[UR4], RZ, !UPT, gsb0 ;  /* 0x01600000041879f0 */ /* 0x000fe2000c0008ff */
[----:B------:R-:W-:Y:S02]  /*27c0*/  R2UR UR6, R14 ;  /* 0x000000000e0672ca */ /* 0x000fe400000e0000 */
[----:B------:R-:W-:Y:S02]  /*27d0*/  R2UR UR7, R15 ;  /* 0x000000000f0772ca */ /* 0x000fe400000e0000 */
[----:B------:R-:W-:Y:S01]  /*27e0*/  R2UR UR4, R12 ;  /* 0x000000000c0472ca */ /* 0x000fe200000e0000 */
[C---:B------:R-:W-:Y:S01]  /*27f0*/  VIADD R12, R10.reuse, 0x4 ;  /* 0x000000040a0c7836 */ /* 0x040fe20000000000 */
[----:B------:R-:W-:Y:S01]  /*2800*/  R2UR UR5, R13 ;  /* 0x000000000d0572ca */ /* 0x000fe200000e0000 */
[----:B------:R-:W-:Y:S01]  /*2810*/  IMAD.MOV.U32 R13, RZ, RZ, R11 ;  /* 0x000000ffff0d7224 */ /* 0x000fe200078e000b */
[----:B------:R-:W-:Y:S01]  /*2820*/  LEA.HI R0, R7, R7, RZ, 0x1 ;  /* 0x0000000707007211 */ /* 0x000fe200078f08ff */
[----:B------:R-:W-:Y:S01]  /*2830*/  VIADD R10, R10, 0x6 ;  /* 0x000000060a0a7836 */ /* 0x000fe20000000000 */
[----:B------:R-:W-:-:S02]  /*2840*/  WARPGROUP.DEPBAR.LE gsb0, 0x0 ;  /* 0x00008000000079c5 */ /* 0x000fc40000010000 */
        /* <DEDUP_REMOVED lines=23> */
[----:B------:R-:W-:Y:S03]  /*29c0*/  HGMMA.64x96x16.F32 R24, gdesc[UR4], R24, gsb0 ;  /* 0x01600000041879f0 */ /* 0x000fe60008000818 */
[----:B------:R-:W-:Y:S02]  /*29d0*/  WARPGROUP.DEPBAR.LE gsb0, 0x0 ;  /* 0x00008000000079c5 */ /* 0x000fe40000010000 */
[----:B------:R-:W1:Y:S02]  /*29e0*/  SYNCS.PHASECHK.TRANS64.TRYWAIT P0, [R72+URZ+0x32410], R7 ;  /* 0x03241007480075a7 */ /* 0x000e64000800017f */
[----:B01----:R-:W-:Y:S05]  /*29f0*/  @!P0 BRA `(.L_x_11089) ;  /* 0x0000031000a08947 */ /* 0x003fea0003800000 */
.L_x_11266:
[----:B------:R-:W-:Y:S05]  /*2a00*/  BSYNC B0 ;  /* 0x0000000000007941 */ /* 0x000fea0003800000 */
.L_x_11088:
[----:B0-----:R-:W2:Y:S04]  /*2a10*/  LDL R7, [R1+0x54] ;  /* 0x0000540001077983 */ /* 0x001ea80000100800 */
[----:B------:R0:W5:Y:S01]  /*2a20*/  LDL.64 R10, [R1+0x218] ;  /* 0x00021800010a7983 */ /* 0x0001620000100a00 */
[----:B------:R-:W-:Y:S01]  /*2a30*/  BSSY B0, `(.L_x_11090) ;  /* 0x0000005000007945 */ /* 0x000fe20003800000 */
[----:B--2---:R-:W-:-:S04]  /*2a40*/  LOP3.LUT R7, R7, 0x1, RZ, 0xfc, !PT ;  /* 0x0000000107077812 */ /* 0x004fc800078efcff */
[----:B------:R-:W-:-:S13]  /*2a50*/  ISETP.NE.AND P1, PT, R7, 0x3, PT ;  /* 0x000000030700780c */ /* 0x000fda0003f25270 */
[----:B0-----:R-:W-:Y:S05]  /*2a60*/  @!P1 BRA `(.L_x_11091) ;  /* 0x0000000000049947 */ /* 0x001fea0003800000 */
[----:B------:R-:W-:Y:S01]  /*2a70*/  BPT.TRAP 0x1 ;  /* 0x000000040000795c */ /* 0x000fe20000300000 */
.L_x_11091:
[----:B------:R-:W-:Y:S05]  /*2a80*/  BSYNC B0 ;  /* 0x0000000000007941 */ /* 0x000fea0003800000 */
.L_x_11090:
        /* <DEDUP_REMOVED lines=8> */
.L_x_11093:
[----:B------:R-:W-:Y:S05]  /*2b10*/  BSYNC B0 ;  /* 0x0000000000007941 */ /* 0x000fea0003800000 */
.L_x_11092:
[----:B------:R-:W-:Y:S04]  /*2b20*/  BSSY B0, `(.L_x_11094) ;  /* 0x0000004000007945 */ /* 0x000fe80003800000 */
[----:B-1----:R-:W-:Y:S05]  /*2b30*/  @P0 BRA `(.L_x_11095) ;  /* 0x0000000000080947 */ /* 0x002fea0003800000 */
[----:B------:R-:W1:Y:S02]  /*2b40*/  SYNCS.PHASECHK.TRANS64.TRYWAIT P0, [R10+URZ], R11 ;  /* 0x0000000b0a0075a7 */ /* 0x000e64000800017f */
[----:B-1----:R-:W-:Y:S05]  /*2b50*/  @!P0 BRA `(.L_x_11096) ;  /* 0x00000310005c8947 */ /* 0x002fea0003800000 */
.L_x_11095:
[----:B------:R-:W-:Y:S05]  /*2b60*/  BSYNC B0 ;  /* 0x0000000000007941 */ /* 0x000fea0003800000 */
.L_x_11094:
[----:B------:R-:W2:Y:S04]  /*2b70*/  LDL R77, [R1+0x218] ;  /* 0x00021800014d7983 */ /* 0x000ea80000100800 */
[----:B01----:R-:W2:Y:S04]  /*2b80*/  LDL.64 R10, [R1+0x118] ;  /* 0x00011800010a7983 */ /* 0x003ea80000100a00 */
[----:B------:R-:W3:Y:S04]  /*2b90*/  LDL R7, [R1+0x90] ;  /* 0x0000900001077983 */ /* 0x000ee80000100800 */
[----:B------:R-:W4:Y:S04]  /*2ba0*/  LDL.64 R12, [R1+0x110] ;  /* 0x00011000010c7983 */ /* 0x000f280000100a00 */
[----:B------:R-:W5:Y:S04]  /*2bb0*/  LDL.64 R14, [R1+0x110] ;  /* 0x00011000010e7983 */ /* 0x000f680000100a00 */
[----:B------:R-:W5:Y:S04]  /*2bc0*/  LDL.64 R20, [R1+0x110] ;  /* 0x0001100001147983 */ /* 0x000f680000100a00 */
[----:B------:R-:W5:Y:S01]  /*2bd0*/  LDL.64 R74, [R1+0x110] ;  /* 0x00011000014a7983 */ /* 0x000f620000100a00 */
[----:B------:R-:W-:Y:S05]  /*2be0*/  WARPSYNC.ALL ;  /* 0x0000000000007948 */ /* 0x000fea0003800000 */
[----:B------:R-:W-:Y:S01]  /*2bf0*/  WARPGROUP.ARRIVE ;  /* 0x00000000000079c5 */ /* 0x000fe20000000000 */
[----:B--2---:R-:W-:Y:S01]  /*2c00*/  IMAD R10, R77, 0xc00, R10 ;  /* 0x00000c004d0a7824 */ /* 0x004fe200078e020a */
[----:B------:R-:W-:Y:S01]  /*2c10*/  R2UR UR7, R11 ;  /* 0x000000000b0772ca */ /* 0x000fe200000e0000 */
[----:B------:R-:W2:Y:S01]  /*2c20*/  LDL.64 R76, [R1+0x110] ;  /* 0x00011000014c7983 */ /* 0x000ea20000100a00 */
[----:B---3--:R-:W-:-:S02]  /*2c30*/  ISETP.NE.U32.AND P0, PT, R7, RZ, PT ;  /* 0x000000ff0700720c */ /* 0x008fc40003f05070 */
[----:B------:R-:W-:Y:S02]  /*2c40*/  R2UR UR6, R10 ;  /* 0x000000000a0672ca */ /* 0x000fe400000e0000 */
[----:B----4-:R-:W-:Y:S02]  /*2c50*/  R2UR UR4, R12 ;  /* 0x000000000c0472ca */ /* 0x010fe400000e0000 */
[----:B------:R-:W-:-:S07]  /*2c60*/  R2UR UR5, R13 ;  /* 0x000000000d0572ca */ /* 0x000fce00000e0000 */
[----:B------:R-:W-:-:S06]  /*2c70*/  VOTEU.ANY UP0, P0 ;  /* 0x00000000003f7886 */ /* 0x000fcc0000000100 */
[----:B------:R-:W-:Y:S01]  /*2c80*/  HGMMA.64x96x16.F32 R24, gdesc[UR4], R24, UP0, gsb0 ;  /* 0x01600000041879f0 */ /* 0x000fe2000b800818 */
[----:B-----5:R-:W-:Y:S02]  /*2c90*/  VIADD R14, R14, 0x2 ;  /* 0x000000020e0e7836 */ /* 0x020fe40000000000 */
[----:B------:R-:W-:Y:S02]  /*2ca0*/  VIADD R12, R10, 0x2 ;  /* 0x000000020a0c7836 */ /* 0x000fe40000000000 */
[----:B------:R-:W-:Y:S01]  /*2cb0*/  IMAD.MOV.U32 R13, RZ, RZ, R11 ;  /* 0x000000ffff0d7224 */ /* 0x000fe200078e000b */
[----:B------:R-:W-:Y:S02]  /*2cc0*/  R2UR UR4, R14 ;  /* 0x000000000e0472ca */ /* 0x000fe400000e0000 */
[----:B------:R-:W-:Y:S02]  /*2cd0*/  R2UR UR6, R12 ;  /* 0x000000000c0672ca */ /* 0x000fe400000e0000 */
[----:B------:R-:W-:-:S02]  /*2ce0*/  R2UR UR7, R13 ;  /* 0x000000000d0772ca */ /* 0x000fc400000e0000 */
[----:B------:R-:W-:Y:S02]  /*2cf0*/  R2UR UR5, R15 ;  /* 0x000000000f0572ca */ /* 0x000fe400000e0000 */
[----:B------:R-:W3:Y:S01]  /*2d00*/  LDL.64 R14, [R1+0x110] ;  /* 0x00011000010e7983 */ /* 0x000ee20000100a00 */
[----:B------:R-:W-:Y:S02]  /*2d10*/  WARPGROUP.DEPBAR.LE gsb0, 0x0 ;  /* 0x00008000000079c5 */ /* 0x000fe40000010000 */
[----:B------:R-:W-:-:S08]  /*2d20*/  WARPGROUP.ARRIVE ;  /* 0x00000000000079c5 */ /* 0x000fd00000000000 */
[----:B------:R-:W-:Y:S01]  /*2d30*/  HGMMA.64x96x16.F32 R24, gdesc[UR4], R24, gsb0 ;  /* 0x01600000041879f0 */ /* 0x000fe20008000818 */
[----:B------:R-:W-:Y:S02]  /*2d40*/  VIADD R20, R20, 0x4 ;  /* 0x0000000414147836 */ /* 0x000fe40000000000 */
[----:B------:R-:W-:Y:S02]  /*2d50*/  VIADD R12, R10, 0x4 ;  /* 0x000000040a0c7836 */ /* 0x000fe40000000000 */
[----:B------:R-:W-:Y:S01]  /*2d60*/  IMAD.MOV.U32 R13, RZ, RZ, R11 ;  /* 0x000000ffff0d7224 */ /* 0x000fe200078e000b */
[----:B------:R-:W-:Y:S02]  /*2d70*/  R2UR UR4, R20 ;  /* 0x00000000140472ca */ /* 0x000fe400000e0000 */
[----:B------:R-:W-:Y:S02]  /*2d80*/  R2UR UR6, R12 ;  /* 0x000000000c0672ca */ /* 0x000fe400000e0000 */
[----:B------:R-:W-:-:S02]  /*2d90*/  R2UR UR7, R13 ;  /* 0x000000000d0772ca */ /* 0x000fc400000e0000 */
[----:B------:R-:W-:Y:S02]  /*2da0*/  R2UR UR5, R21 ;  /* 0x00000000150572ca */ /* 0x000fe400000e0000 */
[----:B------:R-:W4:Y:S01]  /*2db0*/  LDL.64 R20, [R1+0x110] ;  /* 0x0001100001147983 */ /* 0x000f220000100a00 */
        /* <DEDUP_REMOVED lines=10> */
[----:B------:R-:W5:Y:S01]  /*2e60*/  LDL.64 R74, [R1+0x110] ;  /* 0x00011000014a7983 */ /* 0x000f620000100a00 */
[----:B------:R-:W-:Y:S02]  /*2e70*/  WARPGROUP.DEPBAR.LE gsb0, 0x0 ;  /* 0x00008000000079c5 */ /* 0x000fe40000010000 */
[----:B------:R-:W-:-:S08]  /*2e80*/  WARPGROUP.ARRIVE ;  /* 0x00000000000079c5 */ /* 0x000fd00000000000 */
[----:B------:R-:W-:Y:S01]  /*2e90*/  HGMMA.64x96x16.F32 R24, gdesc[UR4], R24, gsb0 ;  /* 0x01600000041879f0 */ /* 0x000fe20008000818 */
[----:B--2---:R-:W-:Y:S02]  /*2ea0*/  VIADD R76, R76, 0x400 ;  /* 0x000004004c4c7836 */ /* 0x004fe40000000000 */
[----:B------:R-:W-:Y:S02]  /*2eb0*/  VIADD R12, R10, 0x300 ;  /* 0x000003000a0c7836 */ /* 0x000fe40000000000 */
[----:B------:R-:W-:Y:S01]  /*2ec0*/  IMAD.MOV.U32 R13, RZ, RZ, R11 ;  /* 0x000000ffff0d7224 */ /* 0x000fe200078e000b */
[----:B------:R-:W-:Y:S02]  /*2ed0*/  R2UR UR4, R76 ;  /* 0x000000004c0472ca */ /* 0x000fe400000e0000 */
[----:B------:R-:W-:Y:S02]  /*2ee0*/  R2UR UR6, R12 ;  /* 0x000000000c0672ca */ /* 0x000fe400000e0000 */
[----:B------:R-:W-:-:S02]  /*2ef0*/  R2UR UR7, R13 ;  /* 0x000000000d0772ca */ /* 0x000fc400000e0000 */
[----:B------:R-:W-:Y:S02]  /*2f00*/  R2UR UR5, R77 ;  /* 0x000000004d0572ca */ /* 0x000fe400000e0000 */
[----:B------:R-:W2:Y:S01]  /*2f10*/  LDL.64 R76, [R1+0x110] ;  /* 0x00011000014c7983 */ /* 0x000ea20000100a00 */
[----:B------:R-:W-:Y:S02]  /*2f20*/  WARPGROUP.DEPBAR.LE gsb0, 0x0 ;  /* 0x00008000000079c5 */ /* 0x000fe40000010000 */
[----:B------:R-:W-:-:S08]  /*2f30*/  WARPGROUP.ARRIVE ;  /* 0x00000000000079c5 */ /* 0x000fd00000000000 */
[----:B------:R-:W-:Y:S01]  /*2f40*/  HGMMA.64x96x16.F32 R24, gdesc[UR4], R24, gsb0 ;  /* 0x01600000041879f0 */ /* 0x000fe20008000818 */
[----:B---3--:R-:W-:Y:S02]  /*2f50*/  VIADD R14, R14, 0x402 ;  /* 0x000004020e0e7836 */ /* 0x008fe40000000000 */
        /* <DEDUP_REMOVED lines=10> */
[----:B----4-:R-:W-:Y:S02]  /*3000*/  VIADD R20, R20, 0x404 ;  /* 0x0000040414147836 */ /* 0x010fe40000000000 */
        /* <DEDUP_REMOVED lines=10> */
[----:B-----5:R-:W-:Y:S02]  /*30b0*/  VIADD R74, R74, 0x406 ;  /* 0x000004064a4a7836 */ /* 0x020fe40000000000 */
        /* <DEDUP_REMOVED lines=60> */
[----:B------:R-:W-:Y:S01]  /*3480*/  R2UR UR5, R77 ;  /* 0x000000004d0572ca */ /* 0x000fe200000e0000 */
[----:B------:R-:W0:Y:S01]  /*3490*/  S2R R72, SR_TID.X ;  /* 0x0000000000487919 */ /* 0x000e220000002100 */
[----:B---3--:R-:W-:Y:S01]  /*34a0*/  VIADD R14, R14, 0xc02 ;  /* 0x00000c020e0e7836 */ /* 0x008fe20000000000 */
[----:B------:R-:W-:Y:S02]  /*34b0*/  WARPGROUP.DEPBAR.LE gsb0, 0x0 ;  /* 0x00008000000079c5 */ /* 0x000fe40000010000 */
[----:B------:R-:W-:-:S08]  /*34c0*/  WARPGROUP.ARRIVE ;  /* 0x00000000000079c5 */ /* 0x000fd00000000000 */
[----:B------:R-:W-:Y:S01]  /*34d0*/  HGMMA.64x96x16.F32 R24, gdesc[UR4], R24, gsb0 ;  /* 0x01600000041879f0 */ /* 0x000fe20008000818 */
[----:B0-----:R-:W-:-:S04]  /*34e0*/  LOP3.LUT R72, R72, 0x7f, RZ, 0xc0, !PT ;  /* 0x0000007f48487812 */ /* 0x001fc800078ec0ff */
[----:B------:R-:W-:Y:S01]  /*34f0*/  ISETP.NE.AND P0, PT, R72, RZ, PT ;  /* 0x000000ff4800720c */ /* 0x000fe20003f05270 */
[----:B------:R-:W-:Y:S02]  /*3500*/  VIADD R12, R10, 0x902 ;  /* 0x000009020a0c7836 */ /* 0x000fe40000000000 */
[----:B------:R-:W-:Y:S01]  /*3510*/  IMAD.MOV.U32 R13, RZ, RZ, R11 ;  /* 0x000000ffff0d7224 */ /* 0x000fe200078e000b */
[----:B------:R-:W-:-:S09]  /*3520*/  R2UR UR4, R14 ;  /* 0x000000000e0472ca */ /* 0x000fd200000e0000 */
[----:B------:R-:W2:Y:S04]  /*3530*/  @!P0 LDL.64 R78, [R1+0x30] ;  /* 0x00003000014e8983 */ /* 0x000ea80000100a00 */
[----:B------:R-:W3:Y:S01]  /*3540*/  @!P0 LDL R7, [R1+0x218] ;  /* 0x0002180001078983 */ /* 0x000ee20000100800 */
[----:B------:R-:W-:Y:S02]  /*3550*/  R2UR UR6, R12 ;  /* 0x000000000c0672ca */ /* 0x000fe400000e0000 */
[----:B------:R-:W-:Y:S02]  /*3560*/  R2UR UR7, R13 ;  /* 0x000000000d0772ca */ /* 0x000fe400000e0000 */
[----:B------:R-:W-:Y:S01]  /*3570*/  R2UR UR5, R15 ;  /* 0x000000000f0572ca */ /* 0x000fe200000e0000 */
[----:B------:R-:W-:-:S02]  /*3580*/  WARPGROUP.DEPBAR.LE gsb0, 0x0 ;  /* 0x00008000000079c5 */ /* 0x000fc40000010000 */
[----:B------:R-:W-:-:S10]  /*3590*/  WARPGROUP.ARRIVE ;  /* 0x00000000000079c5 */ /* 0x000fd40000000000 */
[----:B------:R-:W-:Y:S01]  /*35a0*/  HGMMA.64x96x16.F32 R24, gdesc[UR4], R24, gsb0 ;  /* 0x01600000041879f0 */ /* 0x000fe20008000818 */
[----:B----4-:R-:W-:Y:S02]  /*35b0*/  VIADD R20, R20, 0xc04 ;  /* 0x00000c0414147836 */ /* 0x010fe40000000000 */
[----:B------:R-:W-:Y:S02]  /*35c0*/  VIADD R12, R10, 0x904 ;  /* 0x000009040a0c7836 */ /* 0x000fe40000000000 */
[----:B------:R-:W-:Y:S01]  /*35d0*/  IMAD.MOV.U32 R13, RZ, RZ, R11 ;  /* 0x000000ffff0d7224 */ /* 0x000fe200078e000b */
[----:B------:R-:W-:Y:S02]  /*35e0*/  R2UR UR4, R20 ;  /* 0x00000000140472ca */ /* 0x000fe400000e0000 */
[----:B------:R-:W-:Y:S02]  /*35f0*/  R2UR UR6, R12 ;  /* 0x000000000c0672ca */ /* 0x000fe400000e0000 */
[----:B------:R-:W-:-:S02]  /*3600*/  R2UR UR7, R13 ;  /* 0x000000000d0772ca */ /* 0x000fc400000e0000 */
[----:B------:R-:W-:Y:S01]  /*3610*/  R2UR UR5, R21 ;  /* 0x00000000150572ca */ /* 0x000fe200000e0000 */
[----:B------:R-:W-:Y:S01]  /*3620*/  VIADD R10, R10, 0x906 ;  /* 0x000009060a0a7836 */ /* 0x000fe20000000000 */
[----:B------:R-:W-:Y:S02]  /*3630*/  WARPGROUP.DEPBAR.LE gsb0, 0x0 ;  /* 0x00008000000079c5 */ /* 0x000fe40000010000 */
[----:B------:R-:W-:-:S09]  /*3640*/  WARPGROUP.ARRIVE ;  /* 0x00000000000079c5 */ /* 0x000fd20000000000 */
[----:B------:R-:W-:Y:S01]  /*3650*/  HGMMA.64x96x16.F32 R24, gdesc[UR4], R24, gsb0 ;  /* 0x01600000041879f0 */ /* 0x000fe20008000818 */
[----:B-----5:R-:W-:Y:S01]  /*3660*/  VIADD R74, R74, 0xc06 ;  /* 0x00000c064a4a7836 */ /* 0x020fe20000000000 */
[----:B------:R-:W-:Y:S02]  /*3670*/  R2UR UR6, R10 ;  /* 0x000000000a0672ca */ /* 0x000fe400000e0000 */
[----:B------:R-:W-:Y:S02]  /*3680*/  R2UR UR7, R11 ;  /* 0x000000000b0772ca */ /* 0x000fe400000e0000 */
[----:B------:R-:W-:Y:S02]  /*3690*/  R2UR UR4, R74 ;  /* 0x000000004a0472ca */ /* 0x000fe400000e0000 */
[----:B------:R-:W-:Y:S01]  /*36a0*/  R2UR UR5, R75 ;  /* 0x000000004b0572ca */ /* 0x000fe200000e0000 */
[----:B------:R-:W-:Y:S04]  /*36b0*/  STL [R1+0x90], R0 ;  /* 0x0000900001007387 */ /* 0x000fe80000100800 */
[----:B------:R-:W-:Y:S01]  /*36c0*/  STL [R1+0x90], R0 ;  /* 0x0000900001007387 */ /* 0x000fe20000100800 */
[----:B------:R-:W-:-:S02]  /*36d0*/  WARPGROUP.DEPBAR.LE gsb0, 0x0 ;  /* 0x00008000000079c5 */ /* 0x000fc40000010000 */
[----:B------:R-:W-:-:S06]  /*36e0*/  WARPGROUP.ARRIVE ;  /* 0x00000000000079c5 */ /* 0x000fcc0000000000 */
[----:B------:R-:W-:Y:S01]  /*36f0*/  HGMMA.64x96x16.F32 R24, gdesc[UR4], R24, gsb0 ;  /* 0x01600000041879f0 */ /* 0x000fe20008000818 */
[----:B--2---:R-:W-:Y:S01]  /*3700*/  @!P0 MOV R78, R78 ;  /* 0x0000004e004e8202 */ /* 0x004fe20000000f00 */
[----:B------:R-:W-:Y:S04]  /*3710*/  STL [R1+0x90], R0 ;  /* 0x0000900001007387 */ /* 0x000fe80000100800 */
[----:B------:R-:W-:Y:S01]  /*3720*/  STL [R1+0x90], R0 ;  /* 0x0000900001007387 */ /* 0x000fe20000100800 */
[----:B---3--:R-:W-:-:S03]  /*3730*/  @!P0 IMAD R7, R7, 0x8, R78 ;  /* 0x0000000807078824 */ /* 0x008fc600078e024e */
[----:B------:R-:W-:Y:S04]  /*3740*/  STL [R1+0x90], R0 ;  /* 0x0000900001007387 */ /* 0x000fe80000100800 */
[----:B------:R-:W-:Y:S04]  /*3750*/  STL [R1+0x90], R0 ;  /* 0x0000900001007387 */ /* 0x000fe80000100800 */
[----:B------:R-:W-:Y:S01]  /*3760*/  STL [R1+0x90], R0 ;  /* 0x0000900001007387 */ /* 0x000fe20000100800 */
[----:B------:R-:W-:-:S03]  /*3770*/  IADD3 R236, -R73, 0xb, RZ ;  /* 0x0000000b49ec7810 */ /* 0x000fc60007ffe1ff */
[----:B------:R-:W-:Y:S04]  /*3780*/  STL [R1+0x90], R0 ;  /* 0x0000900001007387 */ /* 0x000fe80000100800 */
[----:B------:R-:W-:Y:S01]  /*3790*/  STL [R1+0x90], R0 ;  /* 0x0000900001007387 */ /* 0x000fe20000100800 */
[----:B------:R-:W-:-:S03]  /*37a0*/  @!P0 PRMT R7, RZ, 0x654, R7 ;  /* 0x00000654ff078816 */ /* 0x000fc60000000007 */
[----:B------:R-:W-:Y:S04]  /*37b0*/  STL [R1+0x90], R0 ;  /* 0x0000900001007387 */ /* 0x000fe80000100800 */
[----:B------:R-:W-:Y:S04]  /*37c0*/  STL [R1+0x90], R0 ;  /* 0x0000900001007387 */ /* 0x000fe80000100800 */
[----:B------:R-:W-:Y:S04]  /*37d0*/  STL [R1+0x90], R0 ;  /* 0x0000900001007387 */ /* 0x000fe80000100800 */
[----:B------:R-:W-:Y:S04]  /*37e0*/  STL [R1+0x90], R0 ;  /* 0x0000900001007387 */ /* 0x000fe80000100800 */
[----:B------:R-:W-:Y:S04]  /*37f0*/  STL [R1+0x90], R0 ;  /* 0x0000900001007387 */ /* 0x000fe80000100800 */
[----:B------:R-:W-:Y:S04]  /*3800*/  STL [R1+0x90], R0 ;  /* 0x0000900001007387 */ /* 0x000fe80000100800 */
[----:B------:R-:W-:Y:S01]  /*3810*/  STL [R1+0x90], R0 ;  /* 0x0000900001007387 */ /* 0x000fe20000100800 */
[----:B------:R-:W-:-:S02]  /*3820*/  WARPGROUP.DEPBAR.LE gsb0, 0x0 ;  /* 0x00008000000079c5 */ /* 0x000fc40000010000 */
[----:B------:R0:W-:Y:S06]  /*3830*/  BAR.ARV R236, 0x100 ;  /* 0x000400ec0000751d */ /* 0x0001ec0000002000 */
[----:B------:R1:W-:Y:S01]  /*3840*/  @!P0 SYNCS.ARRIVE.TRANS64.RED.A1T0 RZ, [R7+URZ], RZ ;  /* 0x000000ff07ff89a7 */ /* 0x0003e2000810043f */
[----:B------:R-:W2:Y:S04]  /*3850*/  LDL.64 R76, [R1+0x170] ;  /* 0x00017000014c7983 */ /* 0x000ea80000100a00 */
[----:B------:R-:W3:Y:S04]  /*3860*/  LDL R78, [R1+0x13c] ;  /* 0x00013c00014e7983 */ /* 0x000ee80000100800 */
[----:B------:R-:W4:Y:S04]  /*3870*/  LDL R79, [R1+0x70] ;  /* 0x00007000014f7983 */ /* 0x000f280000100800 */
[----:B------:R-:W5:Y:S04]  /*3880*/  LDL.64 R10, [R1+0x160] ;  /* 0x00016000010a7983 */ /* 0x000f680000100a00 */
[----:B------:R-:W4:Y:S04]  /*3890*/  LDL R80, [R1+0x168] ;  /* 0x0001680001507983 */ /* 0x000f280000100800 */
[----:B------:R-:W3:Y:S04]  /*38a0*/  LDL.128 R12, [R1+0x140] ;  /* 0x00014000010c7983 */ /* 0x000ee80000100c00 */
[----:B------:R-:W4:Y:S04]  /*38b0*/  LDL.128 R72, [R1+0x150] ;  /* 0x0001500001487983 */ /* 0x000f280000100c00 */
[----:B--2---:R-:W2:Y:S01]  /*38c0*/  LD.E R76, desc[UR44][R76.64] ;  /* 0x0000002c4c4c7980 */ /* 0x004ea2000c101900 */
[----:B-----5:R-:W-:Y:S01]  /*38d0*/  ISETP.NE.AND P1, PT, R10, 0x1, PT ;  /* 0x000000010a00780c */ /* 0x020fe20003f25270 */
[----:B---3--:R-:W-:Y:S01]  /*38e0*/  IMAD R10, R16, -0x60, R13 ;  /* 0xffffffa0100a7824 */ /* 0x008fe200078e020d */
[----:B----4-:R-:W-:Y:S01]  /*38f0*/  ISETP.GE.AND P2, PT, R73, 0x1, PT ;  /* 0x000000014900780c */ /* 0x010fe20003f46270 */
[----:B------:R-:W-:Y:S01]  /*3900*/  BSSY B0, `(.L_x_11097) ;  /* 0x00000a1000007945 */ /* 0x000fe20003800000 */
[-C--:B--2---:R-:W-:Y:S01]  /*3910*/  FMUL.FTZ R20, R27, R76.reuse ;  /* 0x0000004c1b147220 */ /* 0x084fe20000410000 */
[----:B------:R-:W-:Y:S01]  /*3920*/  SHF.R.S32.HI R27, RZ, 0x1f, R78 ;  /* 0x0000001fff1b7819 */ /* 0x000fe2000001144e */
[-C--:B------:R-:W-:Y:S01]  /*3930*/  FMUL.FTZ R21, R24, R76.reuse ;  /* 0x0000004c18157220 */ /* 0x080fe20000410000 */
[----:B------:R-:W-:-:S02]  /*3940*/  FMUL.FTZ R29, R29, R76 ;  /* 0x0000004c1d1d7220 */ /* 0x000fc40000410000 */
[----:B------:R-:W-:Y:S02]  /*3950*/  LEA.HI R24, R27, R78, RZ, 0x7 ;  /* 0x0000004e1b187211 */ /* 0x000fe400078f38ff */
[----:B------:R2:W3:Y:S02]  /*3960*/  MUFU.TANH R89, R29 ;  /* 0x0000001d00597308 */ /* 0x0004e40000002400 */
[----:B--2---:R-:W-:Y:S01]  /*3970*/  LOP3.LUT R29, R24, 0xffffff80, RZ, 0xc0, !PT ;  /* 0xffffff80181d7812 */ /* 0x004fe200078ec0ff */
[----:B-1----:R-:W-:-:S04]  /*3980*/  FMUL.FTZ R7, R26, R76 ;  /* 0x0000004c1a077220 */ /* 0x002fc80000410000 */
[----:B------:R-:W-:Y:S02]  /*3990*/  IMAD.IADD R29, R78, 0x1, -R29 ;  /* 0x000000014e1d7824 */ /* 0x000fe400078e0a1d */
[-C--:B------:R-:W-:Y:S01]  /*39a0*/  FMUL.FTZ R159, R30, R76.reuse ;  /* 0x0000004c1e9f7220 */ /* 0x080fe20000410000 */
[----:B------:R-:W-:Y:S02]  /*39b0*/  FMUL.FTZ R32, R32, R76 ;  /* 0x0000004c20207220 */ /* 0x000fe40000410000 */
[----:B------:R-:W-:Y:S02]  /*39c0*/  SHF.R.S32.HI R26, RZ, 0x1f, R29 ;  /* 0x0000001fff1a7819 */ /* 0x000fe4000001141d */
[----:B------:R-:W-:Y:S02]  /*39d0*/  LEA.HI R27, R27, R78, RZ, 0x2 ;  /* 0x0000004e1b1b7211 */ /* 0x000fe400078f10ff */
[----:B------:R-:W-:Y:S01]  /*39e0*/  LEA.HI R30, R26, R29, RZ, 0x2 ;  /* 0x0000001d1a1e7211 */ /* 0x000fe200078f10ff */
[----:B------:R-:W-:Y:S01]  /*39f0*/  FMUL.FTZ R87, R31, R76 ;  /* 0x0000004c1f577220 */ /* 0x000fe20000410000 */
[----:B------:R1:W2:Y:S01]  /*3a00*/  MUFU.TANH R164, R32 ;  /* 0x0000002000a47308 */ /* 0x0002a20000002400 */
[----:B------:R-:W-:-:S02]  /*3a10*/  LOP3.LUT R27, R27, 0xfffffffc, RZ, 0xc0, !PT ;  /* 0xfffffffc1b1b7812 */ /* 0x000fc400078ec0ff */
[--C-:B------:R-:W-:Y:S02]  /*3a20*/  SHF.R.S32.HI R31, RZ, 0x2, R30.reuse ;  /* 0x00000002ff1f7819 */ /* 0x100fe4000001141e */
[----:B-1----:R-:W-:Y:S01]  /*3a30*/  SHF.R.S32.HI R32, RZ, 0x1f, R30 ;  /* 0x0000001fff207819 */ /* 0x002fe2000001141e */
[----:B------:R-:W-:Y:S01]  /*3a40*/  IMAD.IADD R78, R78, 0x1, -R27 ;  /* 0x000000014e4e7824 */ /* 0x000fe200078e0a1b */
[----:B------:R-:W-:Y:S02]  /*3a50*/  SHF.R.S32.HI R27, RZ, 0x7, R24 ;  /* 0x00000007ff1b7819 */ /* 0x000fe40000011418 */
[----:B------:R-:W-:Y:S02]  /*3a60*/  LEA.HI R32, R32, R31, RZ, 0x3 ;  /* 0x0000001f20207211 */ /* 0x000fe400078f18ff */
[----:B------:R-:W-:Y:S02]  /*3a70*/  LEA.HI R26, R26, R29, RZ, 0x5 ;  /* 0x0000001d1a1a7211 */ /* 0x000fe400078f28ff */
[----:B------:R-:W-:-:S02]  /*3a80*/  LOP3.LUT R32, R32, 0xfffffff8, RZ, 0xc0, !PT ;  /* 0xfffffff820207812 */ /* 0x000fc400078ec0ff */
[----:B------:R-:W-:Y:S02]  /*3a90*/  LEA.HI R24, R24, R27, RZ, 0x1 ;  /* 0x0000001b18187211 */ /* 0x000fe400078f08ff */
[----:B------:R-:W-:Y:S01]  /*3aa0*/  SHF.R.S32.HI R26, RZ, 0x5, R26 ;  /* 0x00000005ff1a7819 */ /* 0x000fe2000001141a */
[----:B------:R-:W-:Y:S01]  /*3ab0*/  IMAD.IADD R32, R31, 0x1, -R32 ;  /* 0x000000011f207824 */ /* 0x000fe200078e0a20 */
[----:B------:R-:W-:Y:S02]  /*3ac0*/  LOP3.LUT R24, R24, 0x3fffffe, RZ, 0xc0, !PT ;  /* 0x03fffffe18187812 */ /* 0x000fe400078ec0ff */
[----:B------:R-:W-:Y:S01]  /*3ad0*/  LEA.HI R31, R78, R78, RZ, 0x1 ;  /* 0x0000004e4e1f7211 */ /* 0x000fe200078f08ff */
[----:B------:R-:W-:Y:S02]  /*3ae0*/  IMAD R79, R79, 0x8, R26 ;  /* 0x000000084f4f7824 */ /* 0x000fe400078e021a */
[----:B------:R-:W-:Y:S01]  /*3af0*/  IMAD.IADD R24, R27, 0x1, -R24 ;  /* 0x000000011b187824 */ /* 0x000fe200078e0a18 */
[----:B------:R-:W-:Y:S01]  /*3b00*/  LOP3.LUT R31, R31, 0x1ffffffe, RZ, 0xc0, !PT ;  /* 0x1ffffffe1f1f7812 */ /* 0x000fe200078ec0ff */
[----:B------:R-:W-:-:S04]  /*3b10*/  IMAD.U32 R27, R79, 0x10, R32 ;  /* 0x000000104f1b7824 */ /* 0x000fc800078e0020 */
[----:B------:R-:W-:Y:S02]  /*3b20*/  IMAD.IADD R31, R78, 0x1, -R31 ;  /* 0x000000014e1f7824 */ /* 0x000fe400078e0a1f */
[----:B------:R-:W-:-:S04]  /*3b30*/  IMAD R24, R24, 0x40, R27 ;  /* 0x0000004018187824 */ /* 0x000fc800078e021b */
[----:B------:R-:W-:-:S04]  /*3b40*/  IMAD R24, R31, 0x8, R24 ;  /* 0x000000081f187824 */ /* 0x000fc800078e0218 */
[----:B------:R-:W-:-:S05]  /*3b50*/  @P1 IMAD.HI.U32 R11, R24, R11, RZ ;  /* 0x0000000b180b1227 */ /* 0x000fca00078e00ff */
[----:B------:R-:W-:Y:S02]  /*3b60*/  @P1 SHF.R.U32.HI R24, RZ, R80, R11 ;  /* 0x00000050ff181219 */ /* 0x000fe4000001160b */
[----:B------:R-:W-:-:S03]  /*3b70*/  LOP3.LUT R30, R30, 0x7ffffffc, RZ, 0xc0, !PT ;  /* 0x7ffffffc1e1e7812 */ /* 0x000fc600078ec0ff */
[----:B------:R-:W1:Y:S01]  /*3b80*/  SHFL.IDX PT, R26, R24, RZ, 0x1c1f ;  /* 0x001c1fff181a7589 */ /* 0x000e6200000e0000 */
        /* <DEDUP_REMOVED lines=42> */
[----:B------:R-:W-:Y:S01]  /*3e30*/  VIADD R11, R10, 0x61 ;  /* 0x000000610a0b7836 */ /* 0x000fe20000000000 */
[----:B------:R-:W4:Y:S03]  /*3e40*/  MUFU.TANH R21, R21 ;  /* 0x0000001500157308 */ /* 0x000f260000002400 */
[----:B------:R-:W-:Y:S02]  /*3e50*/  IMAD R27, R30, -0x2, R11 ;  /* 0xfffffffe1e1b7824 */ /* 0x000fe400078e020b */
[----:B------:R-:W-:-:S03]  /*3e60*/  VIADD R11, R10, 0x60 ;  /* 0x000000600a0b7836 */ /* 0x000fc60000000000 */
[----:B------:R-:W0:Y:S01]  /*3e70*/  MUFU.TANH R25, R25 ;  /* 0x0000001900197308 */ /* 0x000e220000002400 */
[----:B------:R-:W-:Y:S01]  /*3e80*/  IMAD.IADD R10, R27, 0x1, -R12 ;  /* 0x000000011b0a7824 */ /* 0x000fe200078e0a0c */
[----:B------:R-:W-:Y:S01]  /*3e90*/  LOP3.LUT R27, RZ, R14, RZ, 0x33, !PT ;  /* 0x0000000eff1b7212 */ /* 0x000fe200078e33ff */
[----:B------:R-:W-:-:S05]  /*3ea0*/  IMAD.MOV.U32 R29, RZ, RZ, -0x60 ;  /* 0xffffffa0ff1d7424 */ /* 0x000fca00078e00ff */
        /* <DEDUP_REMOVED lines=46> */
[----:B------:R-:W-:-:S02]  /*4190*/  IMAD R29, R16, R29, 0x60 ;  /* 0x00000060101d7424 */ /* 0x000fc400078e021d */
[----:B------:R-:W-:Y:S01]  /*41a0*/  IMAD.IADD R27, R10, 0x1, R27 ;  /* 0x000000010a1b7824 */ /* 0x000fe200078e021b */
[----:B-1----:R-:W-:Y:S01]  /*41b0*/  VIADDMNMX R10, R26, R32, R31, PT ;  /* 0x000000201a0a7246 */ /* 0x002fe2000380011f */
[----:B------:R-:W-:Y:S02]  /*41c0*/  IMAD R30, R30, -0x2, R29 ;  /* 0xfffffffe1e1e7824 */ /* 0x000fe400078e021d */
[----:B------:R-:W-:Y:S02]  /*41d0*/  IMAD.IADD R72, R29, 0x1, R72 ;  /* 0x000000011d487824 */ /* 0x000fe400078e0248 */
        /* <DEDUP_REMOVED lines=12> */
.L_x_11100:
[----:B------:R-:W-:-:S13]  /*42a0*/  ISETP.NE.AND P1, PT, R73, 0x1, PT ;  /* 0x000000014900780c */ /* 0x000fda0003f25270 */
[----:B------:R-:W-:-:S05]  /*42b0*/  @P1 IMAD.HI.U32 R26, R14, R74, RZ ;  /* 0x0000004a0e1a1227 */ /* 0x000fca00078e00ff */
[----:B------:R-:W-:-:S07]  /*42c0*/  @P1 SHF.R.U32.HI R14, RZ, R75, R26 ;  /* 0x0000004bff0e1219 */ /* 0x000fce000001161a */
.L_x_11101:
[----:B------:R-:W-:Y:S05]  /*42d0*/  BSYNC B1 ;  /* 0x0000000000017941 */ /* 0x000fea0003800000 */
.L_x_11099:
[----:B------:R-:W-:-:S05]  /*42e0*/  IMAD R14, R14, R73, R30 ;  /* 0x000000490e0e7224 */ /* 0x000fca00078e021e */
[----:B------:R-:W-:Y:S02]  /*42f0*/  VIMNMX R11, R11, R14, !PT ;  /* 0x0000000e0b0b7248 */ /* 0x000fe40007fe0100 */
[----:B------:R-:W-:-:S07]  /*4300*/  VIADDMNMX R10, R14, R73, R10, PT ;  /* 0x000000490e0a7246 */ /* 0x000fce000380010a */
.L_x_11098:
[----:B------:R-:W-:Y:S05]  /*4310*/  BSYNC B0 ;  /* 0x0000000000007941 */ /* 0x000fea0003800000 */
.L_x_11097:
[C---:B------:R-:W-:Y:S01]  /*4320*/  ISETP.GE.AND P1, PT, R72.reuse, 0x2, PT ;  /* 0x000000024800780c */ /* 0x040fe20003f26270 */
[----:B------:R-:W1:Y:S01]  /*4330*/  SHFL.IDX PT, R24, R24, 0x1, 0x1c1f ;  /* 0x003c1f0018187f89 */ /* 0x000e6200000e0000 */
[C---:B------:R-:W-:Y:S01]  /*4340*/  ISETP.GE.AND P5, PT, R72.reuse, 0xa, PT ;  /* 0x0000000a4800780c */ /* 0x040fe20003fa6270 */
[----:B------:R-:W-:Y:S01]  /*4350*/  BSSY B0, `(.L_x_11102) ;  /* 0x0000087000007945 */ /* 0x000fe20003800000 */
[----:B------:R-:W-:Y:S02]  /*4360*/  ISETP.GT.AND P3, PT, R11, 0x1, !P1 ;  /* 0x000000010b00780c */ /* 0x000fe40004f64270 */
[----:B------:R-:W-:Y:S02]  /*4370*/  ISETP.GE.AND P2, PT, R72, 0x9, PT ;  /* 0x000000094800780c */ /* 0x000fe40003f46270 */
[----:B------:R-:W-:Y:S02]  /*4380*/  ISETP.LT.OR P3, PT, R10, 0x2, P3 ;  /* 0x000000020a00780c */ /* 0x000fe40001f61670 */
[----:B------:R-:W-:-:S02]  /*4390*/  P2R R15, PR, RZ, 0x20 ;  /* 0x00000020ff0f7803 */ /* 0x000fc40000000000 */
[----:B0-----:R-:W-:Y:S02]  /*43a0*/  FSEL R95, R25, -INF , !P3 ;  /* 0xff800000195f7808 */ /* 0x001fe40005800000 */
        /* <DEDUP_REMOVED lines=122> */
.L_x_11105:
[----:B------:R-:W-:-:S13]  /*4b50*/  ISETP.NE.AND P6, PT, R73, 0x1, PT ;  /* 0x000000014900780c */ /* 0x000fda0003fc5270 */
[----:B------:R-:W-:-:S05]  /*4b60*/  @P6 IMAD.HI.U32 R74, R12, R74, RZ ;  /* 0x0000004a0c4a6227 */ /* 0x000fca00078e00ff */
[----:B------:R-:W-:-:S07]  /*4b70*/  @P6 SHF.R.U32.HI R12, RZ, R75, R74 ;  /* 0x0000004bff0c6219 */ /* 0x000fce000001164a */
.L_x_11106:
[----:B------:R-:W-:Y:S05]  /*4b80*/  BSYNC B1 ;  /* 0x0000000000017941 */ /* 0x000fea0003800000 */
.L_x_11104:
[----:B------:R-:W-:-:S05]  /*4b90*/  IMAD R12, R12, R73, R30 ;  /* 0x000000490c0c7224 */ /* 0x000fca00078e021e */
[----:B------:R-:W-:Y:S02]  /*4ba0*/  VIADDMNMX R10, R12, R73, R10, PT ;  /* 0x000000490c0a7246 */ /* 0x000fe4000380010a */
[----:B------:R-:W-:-:S07]  /*4bb0*/  VIMNMX R11, R11, R12, !PT ;  /* 0x0000000c0b0b7248 */ /* 0x000fce0007fe0100 */
.L_x_11103:
[----:B------:R-:W-:Y:S05]  /*4bc0*/  BSYNC B0 ;  /* 0x0000000000007941 */ /* 0x000fea0003800000 */
.L_x_11102:
[C---:B------:R-:W-:Y:S01]  /*4bd0*/  ISETP.GT.AND P1, PT, R11.reuse, 0x1, !P1 ;  /* 0x000000010b00780c */ /* 0x040fe20004f24270 */
[----:B------:R-:W2:Y:S01]  /*4be0*/  LDL R161, [R1+0x250] ;  /* 0x0002500001a17983 */ /* 0x000ea20000100800 */
[----:B------:R-:W-:Y:S02]  /*4bf0*/  ISETP.GT.AND P2, PT, R11, 0x8, !P2 ;  /* 0x000000080b00780c */ /* 0x000fe40005744270 */
[C---:B------:R-:W-:Y:S01]  /*4c00*/  ISETP.LT.OR P1, PT, R10.reuse, 0x2, P1 ;  /* 0x000000020a00780c */ /* 0x040fe20000f21670 */
[----:B------:R-:W3:Y:S01]  /*4c10*/  LDL R156, [R1+0x338] ;  /* 0x00033800019c7983 */ /* 0x000ee20000100800 */
[----:B------:R-:W-:Y:S02]  /*4c20*/  ISETP.LT.OR P2, PT, R10, 0x9, P2 ;  /* 0x000000090a00780c */ /* 0x000fe40001741670 */
[----:B------:R-:W-:Y:S01]  /*4c30*/  FSEL R91, R20, -INF , !P1 ;  /* 0xff800000145b7808 */ /* 0x000fe20004800000 */
[----:B------:R-:W4:Y:S01]  /*4c40*/  LDL R158, [R1+0x33c] ;  /* 0x00033c00019e7983 */ /* 0x000f220000100800 */
[----:B------:R-:W-:-:S02]  /*4c50*/  ISETP.NE.AND P1, PT, R15, RZ, PT ;  /* 0x000000ff0f00720c */ /* 0x000fc40003f25270 */
[----:B------:R-:W-:Y:S01]  /*4c60*/  FSEL R159, R159, -INF , !P2 ;  /* 0xff8000009f9f7808 */ /* 0x000fe20005000000 */
[----:B------:R-:W5:Y:S01]  /*4c70*/  LDL R15, [R1+0x218] ;  /* 0x00021800010f7983 */ /* 0x000f620000100800 */
[----:B------:R-:W-:Y:S02]  /*4c80*/  ISETP.GT.AND P1, PT, R11, 0x9, !P1 ;  /* 0x000000090b00780c */ /* 0x000fe40004f24270 */
[----:B------:R-:W-:Y:S01]  /*4c90*/  ISETP.NE.AND P2, PT, R28, RZ, PT ;  /* 0x000000ff1c00720c */ /* 0x000fe20003f45270 */
[----:B------:R-:W2:Y:S01]  /*4ca0*/  LDL R20, [R1+0x260] ;  /* 0x0002600001147983 */ /* 0x000ea20000100800 */
[----:B------:R-:W-:Y:S02]  /*4cb0*/  ISETP.LT.OR P1, PT, R10, 0xa, P1 ;  /* 0x0000000a0a00780c */ /* 0x000fe40000f21670 */
[----:B------:R-:W-:Y:S01]  /*4cc0*/  ISETP.NE.AND P6, PT, R29, RZ, PT ;  /* 0x000000ff1d00720c */ /* 0x000fe20003fc5270 */
[----:B------:R-:W5:Y:S01]  /*4cd0*/  LDL R160, [R1+0x344] ;  /* 0x0003440001a07983 */ /* 0x000f620000100800 */
[----:B------:R-:W-:-:S02]  /*4ce0*/  FSEL R87, R87, -INF , !P1 ;  /* 0xff80000057577808 */ /* 0x000fc40004800000 */
[----:B------:R-:W-:Y:S01]  /*4cf0*/  ISETP.NE.AND P1, PT, R25, RZ, PT ;  /* 0x000000ff1900720c */ /* 0x000fe20003f25270 */
[----:B------:R-:W5:Y:S01]  /*4d00*/  LDL R152, [R1+0x32c] ;  /* 0x00032c0001987983 */ /* 0x000f620000100800 */
[C---:B------:R-:W-:Y:S02]  /*4d10*/  ISETP.GT.AND P3, PT, R11.reuse, 0x50, !P3 ;  /* 0x000000500b00780c */ /* 0x040fe40005f64270 */
[C---:B------:R-:W-:Y:S01]  /*4d20*/  ISETP.GT.AND P1, PT, R11.reuse, 0x10, !P1 ;  /* 0x000000100b00780c */ /* 0x040fe20004f24270 */
[----:B------:R-:W5:Y:S01]  /*4d30*/  LDL R154, [R1+0x334] ;  /* 0x00033400019a7983 */ /* 0x000f620000100800 */
[C---:B------:R-:W-:Y:S02]  /*4d40*/  ISETP.GT.AND P4, PT, R11.reuse, 0x51, !P4 ;  /* 0x000000510b00780c */ /* 0x040fe40006784270 */
[----:B------:R-:W-:Y:S01]  /*4d50*/  ISETP.LT.OR P1, PT, R10, 0x11, P1 ;  /* 0x000000110a00780c */ /* 0x000fe20000f21670 */
[----:B------:R-:W5:Y:S01]  /*4d60*/  LDL R76, [R1+0x264] ;  /* 0x00026400014c7983 */ /* 0x000f620000100800 */
[----:B------:R-:W-:-:S02]  /*4d70*/  ISETP.GT.AND P5, PT, R11, 0x58, !P5 ;  /* 0x000000580b00780c */ /* 0x000fc40006fa4270 */
[----:B------:R-:W-:Y:S01]  /*4d80*/  FSEL R233, R233, -INF , !P1 ;  /* 0xff800000e9e97808 */ /* 0x000fe20004800000 */
[----:B------:R-:W5:Y:S01]  /*4d90*/  LDL R78, [R1+0x268] ;  /* 0x00026800014e7983 */ /* 0x000f620000100800 */
[----:B------:R-:W-:Y:S02]  /*4da0*/  ISETP.NE.AND P1, PT, R26, RZ, PT ;  /* 0x000000ff1a00720c */ /* 0x000fe40003f25270 */
[C---:B------:R-:W-:Y:S01]  /*4db0*/  ISETP.LT.OR P3, PT, R10.reuse, 0x51, P3 ;  /* 0x000000510a00780c */ /* 0x040fe20001f61670 */
[----:B------:R-:W5:Y:S01]  /*4dc0*/  LDL R80, [R1+0x26c] ;  /* 0x00026c0001507983 */ /* 0x000f620000100800 */
[----:B------:R-:W-:Y:S02]  /*4dd0*/  ISETP.GT.AND P1, PT, R11, 0x11, !P1 ;  /* 0x000000110b00780c */ /* 0x000fe40004f24270 */
[C---:B------:R-:W-:Y:S01]  /*4de0*/  ISETP.LT.OR P4, PT, R10.reuse, 0x52, P4 ;  /* 0x000000520a00780c */ /* 0x040fe20002781670 */
[----:B------:R-:W5:Y:S01]  /*4df0*/  LDL R24, [R1+0x270] ;  /* 0x0002700001187983 */ /* 0x000f620000100800 */
[----:B------:R-:W-:-:S02]  /*4e00*/  ISETP.LT.OR P1, PT, R10, 0x12, P1 ;  /* 0x000000120a00780c */ /* 0x000fc40000f21670 */
[----:B------:R-:W-:Y:S01]  /*4e10*/  FSEL R195, R66, -INF , !P3 ;  /* 0xff80000042c37808 */ /* 0x000fe20005800000 */
[----:B------:R-:W5:Y:S01]  /*4e20*/  LDL R82, [R1+0x274] ;  /* 0x0002740001527983 */ /* 0x000f620000100800 */
[----:B------:R-:W-:Y:S02]  /*4e30*/  FSEL R232, R232, -INF , !P1 ;  /* 0xff800000e8e87808 */ /* 0x000fe40004800000 */
[----:B------:R-:W-:Y:S01]  /*4e40*/  ISETP.GT.AND P1, PT, R11, 0x18, !P2 ;  /* 0x000000180b00780c */ /* 0x000fe20005724270 */
[----:B------:R-:W5:Y:S01]  /*4e50*/  LDL R84, [R1+0x278] ;  /* 0x0002780001547983 */ /* 0x000f620000100800 */
[----:B------:R-:W-:Y:S02]  /*4e60*/  ISETP.NE.AND P2, PT, R14, RZ, PT ;  /* 0x000000ff0e00720c */ /* 0x000fe40003f45270 */
[----:B------:R-:W-:Y:S01]  /*4e70*/  ISETP.LT.OR P1, PT, R10, 0x19, P1 ;  /* 0x000000190a00780c */ /* 0x000fe20000f21670 */
[----:B------:R-:W5:Y:S01]  /*4e80*/  LDL R86, [R1+0x27c] ;  /* 0x00027c0001567983 */ /* 0x000f620000100800 */
[----:B------:R-:W-:-:S02]  /*4e90*/  FMNMX.FTZ R14, R97, R95, !PT ;  /* 0x0000005f610e7209 */ /* 0x000fc40007810000 */
[----:B------:R-:W-:Y:S01]  /*4ea0*/  FSEL R231, R231, -INF , !P1 ;  /* 0xff800000e7e77808 */ /* 0x000fe20004800000 */
[----:B------:R-:W5:Y:S01]  /*4eb0*/  LDL R26, [R1+0x280] ;  /* 0x00028000011a7983 */ /* 0x000f620000100800 */
[----:B------:R-:W-:Y:S02]  /*4ec0*/  ISETP.GT.AND P1, PT, R11, 0x19, !P6 ;  /* 0x000000190b00780c */ /* 0x000fe40007724270 */
[----:B------:R-:W-:Y:S01]  /*4ed0*/  FMNMX.FTZ R14, R93, R14, !PT ;  /* 0x0000000e5d0e7209 */ /* 0x000fe20007810000 */
[----:B------:R-:W5:Y:S01]  /*4ee0*/  LDL R88, [R1+0x284] ;  /* 0x0002840001587983 */ /* 0x000f620000100800 */
[----:B------:R-:W-:Y:S02]  /*4ef0*/  ISETP.LT.OR P1, PT, R10, 0x1a, P1 ;  /* 0x0000001a0a00780c */ /* 0x000fe40000f21670 */
[----:B------:R-:W-:Y:S01]  /*4f00*/  ISETP.NE.AND P6, PT, R42, RZ, PT ;  /* 0x000000ff2a00720c */ /* 0x000fe20003fc5270 */
[----:B------:R-:W5:Y:S01]  /*4f10*/  LDL R90, [R1+0x288] ;  /* 0x00028800015a7983 */ /* 0x000f620000100800 */
[----:B------:R-:W-:-:S02]  /*4f20*/  FSEL R230, R230, -INF , !P1 ;  /* 0xff800000e6e67808 */ /* 0x000fc40004800000 */
[----:B------:R-:W-:Y:S01]  /*4f30*/  ISETP.NE.AND P1, PT, R33, RZ, PT ;  /* 0x000000ff2100720c */ /* 0x000fe20003f25270 */
[----:B------:R-:W5:Y:S01]  /*4f40*/  LDL R92, [R1+0x28c] ;  /* 0x00028c00015c7983 */ /* 0x000f620000100800 */
[C---:B------:R-:W-:Y:S02]  /*4f50*/  ISETP.LT.OR P5, PT, R10.reuse, 0x59, P5 ;  /* 0x000000590a00780c */ /* 0x040fe40002fa1670 */
[----:B------:R-:W-:Y:S01]  /*4f60*/  ISETP.GT.AND P1, PT, R11, 0x20, !P1 ;  /* 0x000000200b00780c */ /* 0x000fe20004f24270 */
[----:B------:R-:W5:Y:S01]  /*4f70*/  LDL R28, [R1+0x290] ;  /* 0x00029000011c7983 */ /* 0x000f620000100800 */
[----:B------:R-:W-:Y:S02]  /*4f80*/  FSEL R196, R67, -INF , !P4 ;  /* 0xff80000043c47808 */ /* 0x000fe40006000000 */
[----:B------:R-:W-:Y:S01]  /*4f90*/  ISETP.LT.OR P1, PT, R10, 0x21, P1 ;  /* 0x000000210a00780c */ /* 0x000fe20000f21670 */
[----:B------:R-:W5:Y:S01]  /*4fa0*/  LDL R94, [R1+0x294] ;  /* 0x00029400015e7983 */ /* 0x000f620000100800 */
[----:B------:R-:W-:-:S02]  /*4fb0*/  FSEL R197, R70, -INF , !P5 ;  /* 0xff80000046c57808 */ /* 0x000fc40006800000 */
[----:B------:R-:W-:Y:S01]  /*4fc0*/  FSEL R223, R223, -INF , !P1 ;  /* 0xff800000dfdf7808 */ /* 0x000fe20004800000 */
[----:B------:R-:W5:Y:S01]  /*4fd0*/  LDL R96, [R1+0x298] ;  /* 0x0002980001607983 */ /* 0x000f620000100800 */
[----:B------:R-:W-:-:S03]  /*4fe0*/  ISETP.NE.AND P1, PT, R34, RZ, PT ;  /* 0x000000ff2200720c */ /* 0x000fc60003f25270 */
[----:B------:R-:W5:Y:S01]  /*4ff0*/  LDL R98, [R1+0x29c] ;  /* 0x00029c0001627983 */ /* 0x000f620000100800 */
[----:B------:R-:W-:-:S03]  /*5000*/  ISETP.GT.AND P1, PT, R11, 0x21, !P1 ;  /* 0x000000210b00780c */ /* 0x000fc60004f24270 */
[----:B------:R-:W5:Y:S01]  /*5010*/  LDL R30, [R1+0x2a0] ;  /* 0x0002a000011e7983 */ /* 0x000f620000100800 */
[----:B------:R-:W-:-:S03]  /*5020*/  ISETP.LT.OR P1, PT, R10, 0x22, P1 ;  /* 0x000000220a00780c */ /* 0x000fc60000f21670 */
[----:B------:R-:W5:Y:S01]  /*5030*/  LDL R100, [R1+0x2a4] ;  /* 0x0002a40001647983 */ /* 0x000f620000100800 */
[----:B------:R-:W-:Y:S02]  /*5040*/  FSEL R218, R218, -INF , !P1 ;  /* 0xff800000dada7808 */ /* 0x000fe40004800000 */
[----:B------:R-:W-:Y:S01]  /*5050*/  ISETP.NE.AND P1, PT, R35, RZ, PT ;  /* 0x000000ff2300720c */ /* 0x000fe20003f25270 */
[----:B------:R-:W5:Y:S03]  /*5060*/  LDL R102, [R1+0x2a8] ;  /* 0x0002a80001667983 */ /* 0x000f660000100800 */
[----:B------:R-:W-:Y:S01]  /*5070*/  ISETP.GT.AND P1, PT, R11, 0x28, !P1 ;  /* 0x000000280b00780c */ /* 0x000fe20004f24270 */
[----:B------:R-:W5:Y:S03]  /*5080*/  LDL R104, [R1+0x2ac] ;  /* 0x0002ac0001687983 */ /* 0x000f660000100800 */
[----:B------:R-:W-:Y:S01]  /*5090*/  ISETP.LT.OR P1, PT, R10, 0x29, P1 ;  /* 0x000000290a00780c */ /* 0x000fe20000f21670 */
[----:B------:R-:W5:Y:S03]  /*50a0*/  LDL R32, [R1+0x2b0] ;  /* 0x0002b00001207983 */ /* 0x000f660000100800 */
        /* <DEDUP_REMOVED lines=41> */
[C---:B------:R-:W-:Y:S01]  /*5340*/  ISETP.GT.AND P1, PT, R11.reuse, 0x40, !P1 ;  /* 0x000000400b00780c */ /* 0x040fe20004f24270 */
[----:B------:R-:W5:Y:S03]  /*5350*/  LDL R42, [R1+0x300] ;  /* 0x00030000012a7983 */ /* 0x000f660000100800 */
[----:B------:R-:W-:Y:S01]  /*5360*/  ISETP.LT.OR P1, PT, R10, 0x41, P1 ;  /* 0x000000410a00780c */ /* 0x000fe20000f21670 */
[----:B------:R-:W5:Y:S03]  /*5370*/  LDL R136, [R1+0x304] ;  /* 0x0003040001887983 */ /* 0x000f660000100800 */
[----:B------:R-:W-:Y:S01]  /*5380*/  FSEL R205, R58, -INF , !P1 ;  /* 0xff8000003acd7808 */ /* 0x000fe20004800000 */
[----:B------:R-:W5:Y:S01]  /*5390*/  LDL R138, [R1+0x308] ;  /* 0x00030800018a7983 */ /* 0x000f620000100800 */
[----:B------:R-:W-:-:S02]  /*53a0*/  ISETP.GT.AND P1, PT, R11, RZ, !P2 ;  /* 0x000000ff0b00720c */ /* 0x000fc40005724270 */
[----:B------:R-:W-:Y:S01]  /*53b0*/  ISETP.NE.AND P2, PT, R44, RZ, PT ;  /* 0x000000ff2c00720c */ /* 0x000fe20003f45270 */
[----:B------:R-:W5:Y:S01]  /*53c0*/  LDL R140, [R1+0x30c] ;  /* 0x00030c00018c7983 */ /* 0x000f620000100800 */
[----:B------:R-:W-:Y:S02]  /*53d0*/  ISETP.LT.OR P1, PT, R10, 0x1, P1 ;  /* 0x000000010a00780c */ /* 0x000fe40000f21670 */
[----:B------:R-:W-:Y:S01]  /*53e0*/  ISETP.GT.AND P2, PT, R11, 0x49, !P2 ;  /* 0x000000490b00780c */ /* 0x000fe20005744270 */
[----:B------:R-:W5:Y:S01]  /*53f0*/  LDL R44, [R1+0x310] ;  /* 0x00031000012c7983 */ /* 0x000f620000100800 */
[----:B------:R-:W-:Y:S02]  /*5400*/  FSEL R99, R7, -INF , !P1 ;  /* 0xff80000007637808 */ /* 0x000fe40004800000 */
[----:B------:R-:W-:Y:S01]  /*5410*/  FMNMX.FTZ R7, R89, R14, !PT ;  /* 0x0000000e59077209 */ /* 0x000fe20007810000 */
[----:B------:R-:W5:Y:S01]  /*5420*/  LDL R142, [R1+0x314] ;  /* 0x00031400018e7983 */ /* 0x000f620000100800 */
[----:B------:R-:W-:-:S02]  /*5430*/  FMNMX.FTZ R12, R99, R91, !PT ;  /* 0x0000005b630c7209 */ /* 0x000fc40007810000 */
[----:B------:R-:W-:Y:S01]  /*5440*/  FMNMX.FTZ R14, R164, R7, !PT ;  /* 0x00000007a40e7209 */ /* 0x000fe20007810000 */
[----:B------:R-:W5:Y:S01]  /*5450*/  LDL R144, [R1+0x318] ;  /* 0x0003180001907983 */ /* 0x000f620000100800 */
[----:B------:R-:W-:Y:S02]  /*5460*/  FMNMX.FTZ R12, R159, R12, !PT ;  /* 0x0000000c9f0c7209 */ /* 0x000fe40007810000 */
[----:B------:R-:W-:Y:S01]  /*5470*/  FMNMX.FTZ R14, R165, R14, !PT ;  /* 0x0000000ea50e7209 */ /* 0x000fe20007810000 */
        /* <DEDUP_REMOVED lines=8> */
[----:B------:R-:W-:Y:S01]  /*5500*/  FMNMX.FTZ R7, R199, R14, !PT ;  /* 0x0000000ec7077209 */ /* 0x000fe20007810000 */
[----:B------:R-:W5:Y:S01]  /*5510*/  LDL R150, [R1+0x328] ;  /* 0x0003280001967983 */ /* 0x000f620000100800 */
[----:B------:R-:W-:Y:S02]  /*5520*/  FMNMX.FTZ R13, R231, R12, !PT ;  /* 0x0000000ce70d7209 */ /* 0x000fe40007810000 */
        /* <DEDUP_REMOVED lines=23> */
[----:B------:R-:W-:Y:S02]  /*56a0*/  FSEL R206, R59, -INF , !P1 ;  /* 0xff8000003bce7808 */ /* 0x000fe40004800000 */
[----:B------:R-:W-:Y:S01]  /*56b0*/  FMNMX.FTZ R7, R212, R7, !PT ;  /* 0x00000007d4077209 */ /* 0x000fe20007810000 */
[----:B------:R-:W5:Y:S01]  /*56c0*/  LDL R33, [R1+0x364] ;  /* 0x0003640001217983 */ /* 0x000f620000100800 */
[----:B------:R-:W-:Y:S02]  /*56d0*/  ISETP.NE.AND P1, PT, R43, RZ, PT ;  /* 0x000000ff2b00720c */ /* 0x000fe40003f25270 */
[----:B------:R-:W-:Y:S01]  /*56e0*/  FMNMX.FTZ R13, R215, R14, !PT ;  /* 0x0000000ed70d7209 */ /* 0x000fe20007810000 */
[----:B------:R-:W5:Y:S01]  /*56f0*/  LDL R35, [R1+0x368] ;  /* 0x0003680001237983 */ /* 0x000f620000100800 */
[----:B------:R-:W-:-:S02]  /*5700*/  ISETP.NE.AND P6, PT, R21, RZ, PT ;  /* 0x000000ff1500720c */ /* 0x000fc40003fc5270 */
[----:B------:R-:W-:Y:S01]  /*5710*/  FMNMX.FTZ R14, R204, R7, !PT ;  /* 0x00000007cc0e7209 */ /* 0x000fe20007810000 */
[----:B------:R-:W5:Y:S01]  /*5720*/  LDL R21, [R1+0x348] ;  /* 0x0003480001157983 */ /* 0x000f620000100800 */
[C---:B------:R-:W-:Y:S02]  /*5730*/  ISETP.GT.AND P1, PT, R11.reuse, 0x48, !P1 ;  /* 0x000000480b00780c */ /* 0x040fe40004f24270 */
[----:B------:R-:W-:Y:S01]  /*5740*/  FMNMX.FTZ R12, R216, R13, !PT ;  /* 0x0000000dd80c7209 */ /* 0x000fe20007810000 */
[----:B------:R-:W5:Y:S01]  /*5750*/  LDL R37, [R1+0x36c] ;  /* 0x00036c0001257983 */ /* 0x000f620000100800 */
[----:B------:R-:W-:Y:S02]  /*5760*/  ISETP.GT.AND P6, PT, R11, 0x59, !P6 ;  /* 0x000000590b00780c */ /* 0x000fe400077c4270 */
[----:B------:R-:W-:Y:S01]  /*5770*/  FMNMX.FTZ R11, R201, R14, !PT ;  /* 0x0000000ec90b7209 */ /* 0x000fe20007810000 */
[----:B------:R-:W5:Y:S01]  /*5780*/  LDL R56, [R1+0x370] ;  /* 0x0003700001387983 */ /* 0x000f620000100800 */
[----:B------:R-:W-:-:S02]  /*5790*/  ISETP.LT.OR P1, PT, R10, 0x49, P1 ;  /* 0x000000490a00780c */ /* 0x000fc40000f21670 */
[----:B------:R-:W-:Y:S01]  /*57a0*/  FMNMX.FTZ R7, R205, R12, !PT ;  /* 0x0000000ccd077209 */ /* 0x000fe20007810000 */
[----:B------:R-:W5:Y:S01]  /*57b0*/  LDL R39, [R1+0x374] ;  /* 0x0003740001277983 */ /* 0x000f620000100800 */
[----:B------:R-:W-:Y:S02]  /*57c0*/  FMNMX.FTZ R14, R202, R11, !PT ;  /* 0x0000000bca0e7209 */ /* 0x000fe40007810000 */
[----:B------:R-:W-:Y:S01]  /*57d0*/  ISETP.LT.OR P2, PT, R10, 0x4a, P2 ;  /* 0x0000004a0a00780c */ /* 0x000fe20001741670 */
[----:B------:R-:W5:Y:S01]  /*57e0*/  LDL R41, [R1+0x378] ;  /* 0x0003780001297983 */ /* 0x000f620000100800 */
[----:B------:R-:W-:Y:S02]  /*57f0*/  FSEL R207, R207, -INF , !P1 ;  /* 0xff800000cfcf7808 */ /* 0x000fe40004800000 */
[----:B------:R-:W-:Y:S01]  /*5800*/  FMNMX.FTZ R12, R206, R7, !PT ;  /* 0x00000007ce0c7209 */ /* 0x000fe20007810000 */
[----:B------:R-:W5:Y:S01]  /*5810*/  LDL R43, [R1+0x37c] ;  /* 0x00037c00012b7983 */ /* 0x000f620000100800 */
[----:B------:R-:W-:-:S02]  /*5820*/  FMNMX.FTZ R11, R203, R14, !PT ;  /* 0x0000000ecb0b7209 */ /* 0x000fc40007810000 */
[----:B------:R-:W-:Y:S01]  /*5830*/  FSEL R208, R208, -INF , !P2 ;  /* 0xff800000d0d07808 */ /* 0x000fe20005000000 */
        /* <DEDUP_REMOVED lines=10> */
[----:B------:R-:W-:Y:S02]  /*58e0*/  ISETP.LT.OR P6, PT, R10, 0x5a, P6 ;  /* 0x0000005a0a00780c */ /* 0x000fe400037c1670 */
[----:B------:R-:W-:Y:S01]  /*58f0*/  FMNMX.FTZ R10, R196, R7, !PT ;  /* 0x00000007c40a7209 */ /* 0x000fe20007810000 */
[----:B------:R-:W5:Y:S01]  /*5900*/  LDL R60, [R1+0x390] ;  /* 0x00039000013c7983 */ /* 0x000f620000100800 */
[----:B------:R-:W-:Y:S02]  /*5910*/  FMNMX.FTZ R12, R191, R12, !PT ;  /* 0x0000000cbf0c7209 */ /* 0x000fe40007810000 */
[----:B------:R-:W-:Y:S01]  /*5920*/  FSEL R198, R71, -INF , !P6 ;  /* 0xff80000047c67808 */ /* 0x000fe20007000000 */
[----:B------:R-:W5:Y:S01]  /*5930*/  LDL R51, [R1+0x394] ;  /* 0x0003940001337983 */ /* 0x000f620000100800 */
[----:B------:R-:W-:-:S03]  /*5940*/  FMNMX.FTZ R13, R197, R10, !PT ;  /* 0x0000000ac50d7209 */ /* 0x000fc60007810000 */
[----:B------:R-:W0:Y:S01]  /*5950*/  SHFL.BFLY PT, R7, R12, 0x2, 0x1f ;  /* 0x0c401f000c077f89 */ /* 0x000e2200000e0000 */
[----:B------:R-:W-:-:S03]  /*5960*/  FMNMX.FTZ R13, R198, R13, !PT ;  /* 0x0000000dc60d7209 */ /* 0x000fc60007810000 */
[----:B------:R-:W5:Y:S04]  /*5970*/  LDL R53, [R1+0x398] ;  /* 0x0003980001357983 */ /* 0x000f680000100800 */
[----:B------:R-:W-:Y:S04]  /*5980*/  STL.64 [R1+0x230], R12 ;  /* 0x0002300c01007387 */ /* 0x000fe80000100a00 */
[----:B------:R-:W5:Y:S04]  /*5990*/  LDL R74, [R1+0x234] ;  /* 0x00023400014a7983 */ /* 0x000f680000100800 */
[----:B------:R-:W5:Y:S04]  /*59a0*/  LDL R55, [R1+0x39c] ;  /* 0x00039c0001377983 */ /* 0x000f680000100800 */
[----:B------:R-:W5:Y:S01]  /*59b0*/  LDL R62, [R1+0x3a0] ;  /* 0x0003a000013e7983 */ /* 0x000f620000100800 */
[----:B0-----:R-:W-:-:S03]  /*59c0*/  FMNMX.FTZ R7, R12, R7, !PT ;  /* 0x000000070c077209 */ /* 0x001fc60007810000 */
[----:B------:R-:W5:Y:S04]  /*59d0*/  LDL R57, [R1+0x3a4] ;  /* 0x0003a40001397983 */ /* 0x000f680000100800 */
[----:B------:R-:W0:Y:S04]  /*59e0*/  SHFL.BFLY PT, R10, R7, 0x1, 0x1f ;  /* 0x0c201f00070a7f89 */ /* 0x000e2800000e0000 */
[----:B------:R-:W5:Y:S04]  /*59f0*/  LDL R59, [R1+0x3a8] ;  /* 0x0003a800013b7983 */ /* 0x000f680000100800 */
[----:B------:R-:W5:Y:S04]  /*5a00*/  LDL R61, [R1+0x3ac] ;  /* 0x0003ac00013d7983 */ /* 0x000f680000100800 */
[----:B------:R-:W5:Y:S04]  /*5a10*/  LDL R64, [R1+0x3b0] ;  /* 0x0003b00001407983 */ /* 0x000f680000100800 */
[----:B------:R-:W5:Y:S04]  /*5a20*/  LDL R63, [R1+0x3b4] ;  /* 0x0003b400013f7983 */ /* 0x000f680000100800 */
[----:B------:R-:W5:Y:S01]  /*5a30*/  LDL R65, [R1+0x3b8] ;  /* 0x0003b80001417983 */ /* 0x000f620000100800 */
[----:B0-----:R-:W-:-:S03]  /*5a40*/  FMNMX.FTZ R14, R7, R10, !PT ;  /* 0x0000000a070e7209 */ /* 0x001fc60007810000 */
[----:B------:R-:W5:Y:S04]  /*5a50*/  LDL R67, [R1+0x3bc] ;  /* 0x0003bc0001437983 */ /* 0x000f680000100800 */
[----:B------:R-:W-:Y:S04]  /*5a60*/  STL [R1+0x230], R14 ;  /* 0x0002300e01007387 */ /* 0x000fe80000100800 */
[----:B------:R-:W5:Y:S04]  /*5a70*/  LDL R162, [R1+0x230] ;  /* 0x0002300001a27983 */ /* 0x000f680000100800 */
[----:B------:R-:W5:Y:S04]  /*5a80*/  LDL.64 R10, [R1+0xa8] ;  /* 0x0000a800010a7983 */ /* 0x000f680000100a00 */
        /* <DEDUP_REMOVED lines=40> */
[----:B--2---:R-:W-:Y:S04]  /*5d10*/  STL [R1+0x260], R20 ;  /* 0x0002601401007387 */ /* 0x004fe80000100800 */
[----:B---3--:R-:W-:Y:S04]  /*5d20*/  STL [R1+0x338], R156 ;  /* 0x0003389c01007387 */ /* 0x008fe80000100800 */
[----:B----4-:R-:W-:Y:S04]  /*5d30*/  STL [R1+0x33c], R158 ;  /* 0x00033c9e01007387 */ /* 0x010fe80000100800 */
[----:B-----5:R-:W-:Y:S04]  /*5d40*/  STL [R1+0x344], R160 ;  /* 0x000344a001007387 */ /* 0x020fe80000100800 */
[----:B------:R-:W0:Y:S02]  /*5d50*/  SHFL.BFLY PT, R7, R74, 0x2, 0x1f ;  /* 0x0c401f004a077f89 */ /* 0x000e2400000e0000 */
[----:B0-----:R-:W-:-:S05]  /*5d60*/  FMNMX.FTZ R7, R7, R74, !PT ;  /* 0x0000004a07077209 */ /* 0x001fca0007810000 */
[----:B------:R-:W0:Y:S04]  /*5d70*/  SHFL.BFLY PT, R14, R7, 0x1, 0x1f ;  /* 0x0c201f00070e7f89 */ /* 0x000e2800000e0000 */
[----:B------:R1:W-:Y:S01]  /*5d80*/  STL [R1+0x348], R21 ;  /* 0x0003481501007387 */ /* 0x0003e20000100800 */
[----:B------:R-:W-:Y:S01]  /*5d90*/  FSETP.NEU.FTZ.AND P1, PT, R162, -INF , PT ;  /* 0xff800000a200780b */ /* 0x000fe20003f3d000 */
[----:B------:R-:W-:Y:S01]  /*5da0*/  FMUL.FTZ R162, R161, R162 ;  /* 0x000000a2a1a27220 */ /* 0x000fe20000410000 */
[----:B0-----:R-:W-:-:S04]  /*5db0*/  FMNMX.FTZ R7, R7, R14, !PT ;  /* 0x0000000e07077209 */ /* 0x001fc80007810000 */
[----:B------:R-:W-:Y:S01]  /*5dc0*/  FSEL R162, R162, RZ, P1 ;  /* 0x000000ffa2a27208 */ /* 0x000fe20000800000 */
[C---:B------:R-:W-:Y:S01]  /*5dd0*/  FMUL.FTZ R163, R7.reuse, R161 ;  /* 0x000000a107a37220 */ /* 0x040fe20000410000 */
[----:B------:R-:W-:-:S04]  /*5de0*/  FSETP.NEU.FTZ.AND P1, PT, R7, -INF , PT ;  /* 0xff8000000700780b */ /* 0x000fc80003f3d000 */
[----:B------:R-:W-:Y:S01]  /*5df0*/  FSEL R163, R163, RZ, P1 ;  /* 0x000000ffa3a37208 */ /* 0x000fe20000800000 */
[----:B------:R-:W-:Y:S02]  /*5e00*/  IMAD R10, R15, 0xc00, R10 ;  /* 0x00000c000f0a7824 */ /* 0x000fe400078e020a */
[-CC-:B------:R-:W-:Y:S01]  /*5e10*/  FFMA.FTZ R14, R97, R161.reuse, -R162.reuse ;  /* 0x000000a1610e7223 */ /* 0x180fe200000108a2 */
[-CC-:B------:R-:W-:Y:S01]  /*5e20*/  FFMA.FTZ R15, R95, R161.reuse, -R162.reuse ;  /* 0x000000a15f0f7223 */ /* 0x180fe200000108a2 */
[-CC-:B------:R-:W-:Y:S01]  /*5e30*/  FFMA.FTZ R20, R93, R161.reuse, -R162.reuse ;  /* 0x000000a15d147223 */ /* 0x180fe200000108a2 */
[-C--:B-1----:R-:W-:Y:S01]  /*5e40*/  FFMA.FTZ R21, R89, R161.reuse, -R162 ;  /* 0x000000a159157223 */ /* 0x082fe200000108a2 */
[-CC-:B------:R-:W-:Y:S01]  /*5e50*/  FFMA.FTZ R156, R99, R161.reuse, -R163.reuse ;  /* 0x000000a1639c7223 */ /* 0x180fe200000108a3 */
[-CC-:B------:R-:W-:Y:S01]  /*5e60*/  FFMA.FTZ R158, R91, R161.reuse, -R163.reuse ;  /* 0x000000a15b9e7223 */ /* 0x180fe200000108a3 */
[-CC-:B------:R-:W-:Y:S01]  /*5e70*/  FFMA.FTZ R159, R159, R161.reuse, -R163.reuse ;  /* 0x000000a19f9f7223 */ /* 0x180fe200000108a3 */
[----:B------:R-:W-:Y:S01]  /*5e80*/  FFMA.FTZ R160, R87, R161, -R163 ;  /* 0x000000a157a07223 */ /* 0x000fe200000108a3 */
[----:B------:R-:W-:Y:S08]  /*5e90*/  MUFU.EX2 R14, R14 ;  /* 0x0000000e000e7308 */ /* 0x000ff00000000800 */
[----:B------:R-:W-:Y:S08]  /*5ea0*/  MUFU.EX2 R15, R15 ;  /* 0x0000000f000f7308 */ /* 0x000ff00000000800 */
[----:B------:R-:W-:Y:S08]  /*5eb0*/  MUFU.EX2 R20, R20 ;  /* 0x0000001400147308 */ /* 0x000ff00000000800 */
[----:B------:R-:W-:Y:S08]  /*5ec0*/  MUFU.EX2 R21, R21 ;  /* 0x0000001500157308 */ /* 0x000ff00000000800 */
[----:B------:R-:W-:Y:S08]  /*5ed0*/  MUFU.EX2 R156, R156 ;  /* 0x0000009c009c7308 */ /* 0x000ff00000000800 */
[----:B------:R-:W0:Y:S08]  /*5ee0*/  MUFU.EX2 R158, R158 ;  /* 0x0000009e009e7308 */ /* 0x000e300000000800 */
[----:B------:R-:W-:Y:S08]  /*5ef0*/  MUFU.EX2 R159, R159 ;  /* 0x0000009f009f7308 */ /* 0x000ff00000000800 */
[----:B------:R-:W1:Y:S01]  /*5f00*/  MUFU.EX2 R160, R160 ;  /* 0x000000a000a07308 */ /* 0x000e620000000800 */
[----:B------:R-:W-:-:S02]  /*5f10*/  R2UR UR6, R10 ;  /* 0x000000000a0672ca */ /* 0x000fc400000e0000 */
[----:B------:R-:W-:Y:S01]  /*5f20*/  R2UR UR7, R11 ;  /* 0x000000000b0772ca */ /* 0x000fe200000e0000 */
[----:B------:R2:W-:Y:S01]  /*5f30*/  STL [R1+0x32c], R152 ;  /* 0x00032c9801007387 */ /* 0x0005e20000100800 */
[----:B0-----:R-:W-:-:S03]  /*5f40*/  F2FP.F16.F32.PACK_AB R153, R158, R156 ;  /* 0x0000009c9e99723e */ /* 0x001fc600000000ff */
[----:B------:R0:W-:Y:S01]  /*5f50*/  STL [R1+0x334], R154 ;  /* 0x0003349a01007387 */ /* 0x0001e20000100800 */
[----:B--2---:R-:W-:Y:S02]  /*5f60*/  F2FP.F16.F32.PACK_AB R152, R15, R14 ;  /* 0x0000000e0f98723e */ /* 0x004fe400000000ff */
[----:B-1----:R-:W-:Y:S02]  /*5f70*/  F2FP.F16.F32.PACK_AB R155, R160, R159 ;  /* 0x0000009fa09b723e */ /* 0x002fe400000000ff */
[----:B0-----:R-:W-:Y:S01]  /*5f80*/  F2FP.F16.F32.PACK_AB R154, R21, R20 ;  /* 0x00000014159a723e */ /* 0x001fe200000000ff */
        /* <DEDUP_REMOVED lines=94> */
[----:B------:R1:W-:Y:S06]  /*6570*/  BAR.SYNC.DEFER_BLOCKING R237, 0x100 ;  /* 0x000400ed0000751d */ /* 0x0003ec0000010000 */
[----:B0-----:R-:W-:-:S06]  /*6580*/  WARPGROUP.ARRIVE ;  /* 0x00000000000079c5 */ /* 0x001fcc0000000000 */
[----:B------:R-:W-:Y:S01]  /*6590*/  HGMMA.64x256x16.F32 R24, R152, gdesc[UR4].tnspB, RZ, !UPT, gsb0 ;  /* 0x43e0000498187df0 */ /* 0x000fe2000c0008ff */
[-CC-:B------:R-:W-:Y:S01]  /*65a0*/  FFMA.FTZ R164, R164, R161.reuse, -R162.reuse ;  /* 0x000000a1a4a47223 */ /* 0x180fe200000108a2 */
[-CC-:B------:R-:W-:Y:S01]  /*65b0*/  FFMA.FTZ R165, R165, R161.reuse, -R162.reuse ;  /* 0x000000a1a5a57223 */ /* 0x180fe200000108a2 */
[-CC-:B------:R-:W-:Y:S01]  /*65c0*/  FFMA.FTZ R199, R199, R161.reuse, -R162.reuse ;  /* 0x000000a1c7c77223 */ /* 0x180fe200000108a2 */
[-C--:B------:R-:W-:Y:S01]  /*65d0*/  FFMA.FTZ R200, R200, R161.reuse, -R162 ;  /* 0x000000a1c8c87223 */ /* 0x080fe200000108a2 */
[-CC-:B------:R-:W-:Y:S01]  /*65e0*/  FFMA.FTZ R233, R233, R161.reuse, -R163.reuse ;  /* 0x000000a1e9e97223 */ /* 0x180fe200000108a3 */
[-CC-:B------:R-:W-:Y:S01]  /*65f0*/  FFMA.FTZ R232, R232, R161.reuse, -R163.reuse ;  /* 0x000000a1e8e87223 */ /* 0x180fe200000108a3 */
[-CC-:B------:R-:W-:Y:S01]  /*6600*/  FFMA.FTZ R231, R231, R161.reuse, -R163.reuse ;  /* 0x000000a1e7e77223 */ /* 0x180fe200000108a3 */
[----:B------:R-:W-:Y:S01]  /*6610*/  FFMA.FTZ R230, R230, R161, -R163 ;  /* 0x000000a1e6e67223 */ /* 0x000fe200000108a3 */
[----:B------:R0:W-:Y:S01]  /*6620*/  STL [R1+0x3f4], R166 ;  /* 0x0003f4a601007387 */ /* 0x0001e20000100800 */
[----:B------:R-:W-:Y:S03]  /*6630*/  MUFU.EX2 R164, R164 ;  /* 0x000000a400a47308 */ /* 0x000fe60000000800 */
[----:B------:R2:W-:Y:S04]  /*6640*/  STL [R1+0x404], R167 ;  /* 0x000404a701007387 */ /* 0x0005e80000100800 */
[----:B------:R3:W-:Y:S01]  /*6650*/  STL [R1+0x414], R168 ;  /* 0x000414a801007387 */ /* 0x0007e20000100800 */
[----:B------:R-:W4:Y:S03]  /*6660*/  MUFU.EX2 R165, R165 ;  /* 0x000000a500a57308 */ /* 0x000f260000000800 */
[----:B------:R5:W-:Y:S05]  /*6670*/  STL [R1+0x424], R169 ;  /* 0x000424a901007387 */ /* 0x000bea0000100800 */
[----:B------:R-:W-:Y:S08]  /*6680*/  MUFU.EX2 R199, R199 ;  /* 0x000000c700c77308 */ /* 0x000ff00000000800 */
[----:B------:R-:W1:Y:S08]  /*6690*/  MUFU.EX2 R200, R200 ;  /* 0x000000c800c87308 */ /* 0x000e700000000800 */
[----:B0-----:R-:W-:Y:S08]  /*66a0*/  MUFU.EX2 R166, R233 ;  /* 0x000000e900a67308 */ /* 0x001ff00000000800 */
[----:B--2---:R-:W0:Y:S08]  /*66b0*/  MUFU.EX2 R167, R232 ;  /* 0x000000e800a77308 */ /* 0x004e300000000800 */
[----:B---3--:R-:W-:Y:S08]  /*66c0*/  MUFU.EX2 R168, R231 ;  /* 0x000000e700a87308 */ /* 0x008ff00000000800 */
[----:B-----5:R-:W2:Y:S01]  /*66d0*/  MUFU.EX2 R169, R230 ;  /* 0x000000e600a97308 */ /* 0x020ea20000000800 */
[----:B------:R3:W-:Y:S04]  /*66e0*/  STL [R1+0x438], R12 ;  /* 0x0004380c01007387 */ /* 0x0007e80000100800 */
[----:B------:R5:W-:Y:S01]  /*66f0*/  STL [R1+0x450], R13 ;  /* 0x0004500d01007387 */ /* 0x000be20000100800 */
[----:B---3--:R-:W-:-:S02]  /*6700*/  VIADD R12, R10, 0x80 ;  /* 0x000000800a0c7836 */ /* 0x008fc40000000000 */
[----:B-----5:R-:W-:-:S03]  /*6710*/  IMAD.MOV.U32 R13, RZ, RZ, R11 ;  /* 0x000000ffff0d7224 */ /* 0x020fc600078e000b */
        /* <DEDUP_REMOVED lines=24> */
[----:B----4-:R-:W-:Y:S02]  /*68a0*/  F2FP.F16.F32.PACK_AB R152, R165, R164 ;  /* 0x000000a4a598723e */ /* 0x010fe400000000ff */
[----:B-1----:R-:W-:Y:S02]  /*68b0*/  F2FP.F16.F32.PACK_AB R154, R200, R199 ;  /* 0x000000c7c89a723e */ /* 0x002fe400000000ff */
[----:B0-----:R-:W-:Y:S02]  /*68c0*/  F2FP.F16.F32.PACK_AB R153, R167, R166 ;  /* 0x000000a6a799723e */ /* 0x001fe400000000ff */
[----:B--2---:R-:W-:Y:S01]  /*68d0*/  F2FP.F16.F32.PACK_AB R155, R169, R168 ;  /* 0x000000a8a99b723e */ /* 0x004fe200000000ff */
        /* <DEDUP_REMOVED lines=42> */
[----:B------:R-:W-:Y:S08]  /*6b80*/  MUFU.EX2 R170, R170 ;  /* 0x000000aa00aa7308 */ /* 0x000ff00000000800 */
[----:B------:R-:W0:Y:S08]  /*6b90*/  MUFU.EX2 R171, R171 ;  /* 0x000000ab00ab7308 */ /* 0x000e300000000800 */
[----:B------:R-:W-:Y:S08]  /*6ba0*/  MUFU.EX2 R172, R172 ;  /* 0x000000ac00ac7308 */ /* 0x000ff00000000800 */
[----:B------:R-:W1:Y:S08]  /*6bb0*/  MUFU.EX2 R173, R173 ;  /* 0x000000ad00ad7308 */ /* 0x000e700000000800 */
[----:B------:R-:W-:Y:S08]  /*6bc0*/  MUFU.EX2 R182, R182 ;  /* 0x000000b600b67308 */ /* 0x000ff00000000800 */
[----:B------:R-:W2:Y:S08]  /*6bd0*/  MUFU.EX2 R183, R183 ;  /* 0x000000b700b77308 */ /* 0x000eb00000000800 */
[----:B------:R-:W-:Y:S08]  /*6be0*/  MUFU.EX2 R184, R184 ;  /* 0x000000b800b87308 */ /* 0x000ff00000000800 */
[----:B------:R-:W3:Y:S01]  /*6bf0*/  MUFU.EX2 R185, R185 ;  /* 0x000000b900b97308 */ /* 0x000ee20000000800 */
[----:B------:R-:W-:-:S02]  /*6c00*/  VIADD R12, R10, 0x100 ;  /* 0x000001000a0c7836 */ /* 0x000fc40000000000 */
[----:B------:R-:W-:-:S03]  /*6c10*/  IMAD.MOV.U32 R13, RZ, RZ, R11 ;  /* 0x000000ffff0d7224 */ /* 0x000fc600078e000b */
[----:B------:R-:W-:Y:S02]  /*6c20*/  R2UR UR6, R12 ;  /* 0x000000000c0672ca */ /* 0x000fe400000e0000 */
[----:B------:R-:W-:Y:S01]  /*6c30*/  R2UR UR7, R13 ;  /* 0x000000000d0772ca */ /* 0x000fe200000e0000 */
        /* <DEDUP_REMOVED lines=9> */
[----:B------:R-:W4:Y:S08]  /*6cd0*/  MUFU.EX2 R177, R177 ;  /* 0x000000b100b17308 */ /* 0x000f300000000800 */
[----:B------:R-:W-:Y:S08]  /*6ce0*/  MUFU.EX2 R175, R175 ;  /* 0x000000af00af7308 */ /* 0x000ff00000000800 */
[----:B------:R-:W5:Y:S01]  /*6cf0*/  MUFU.EX2 R176, R176 ;  /* 0x000000b000b07308 */ /* 0x000f620000000800 */
[----:B------:R-:W-:-:S02]  /*6d00*/  WARPGROUP.DEPBAR.LE gsb0, 0x0 ;  /* 0x00008000000079c5 */ /* 0x000fc40000010000 */
[----:B0-----:R-:W-:Y:S02]  /*6d10*/  F2FP.F16.F32.PACK_AB R152, R171, R170 ;  /* 0x000000aaab98723e */ /* 0x001fe400000000ff */
[----:B-1----:R-:W-:Y:S02]  /*6d20*/  F2FP.F16.F32.PACK_AB R154, R173, R172 ;  /* 0x000000acad9a723e */ /* 0x002fe400000000ff */
[----:B--2---:R-:W-:Y:S02]  /*6d30*/  F2FP.F16.F32.PACK_AB R153, R183, R182 ;  /* 0x000000b6b799723e */ /* 0x004fe400000000ff */
[----:B---3--:R-:W-:Y:S01]  /*6d40*/  F2FP.F16.F32.PACK_AB R155, R185, R184 ;  /* 0x000000b8b99b723e */ /* 0x008fe200000000ff */
        /* <DEDUP_REMOVED lines=34> */
[----:B------:R-:W-:Y:S08]  /*6f70*/  MUFU.EX2 R209, R209 ;  /* 0x000000d100d17308 */ /* 0x000ff00000000800 */
[----:B------:R-:W0:Y:S08]  /*6f80*/  MUFU.EX2 R210, R210 ;  /* 0x000000d200d27308 */ /* 0x000e300000000800 */
[----:B------:R-:W-:Y:S08]  /*6f90*/  MUFU.EX2 R211, R211 ;  /* 0x000000d300d37308 */ /* 0x000ff00000000800 */
[----:B------:R-:W1:Y:S01]  /*6fa0*/  MUFU.EX2 R212, R212 ;  /* 0x000000d400d47308 */ /* 0x000e620000000800 */
        /* <DEDUP_REMOVED lines=13> */
[----:B------:R-:W2:Y:S08]  /*7080*/  MUFU.EX2 R181, R181 ;  /* 0x000000b500b57308 */ /* 0x000eb00000000800 */
[----:B------:R-:W-:Y:S08]  /*7090*/  MUFU.EX2 R186, R186 ;  /* 0x000000ba00ba7308 */ /* 0x000ff00000000800 */
[----:B------:R-:W3:Y:S08]  /*70a0*/  MUFU.EX2 R187, R187 ;  /* 0x000000bb00bb7308 */ /* 0x000ef00000000800 */
[----:B------:R-:W-:Y:S08]  /*70b0*/  MUFU.EX2 R201, R201 ;  /* 0x000000c900c97308 */ /* 0x000ff00000000800 */
[----:B------:R-:W3:Y:S08]  /*70c0*/  MUFU.EX2 R202, R202 ;  /* 0x000000ca00ca7308 */ /* 0x000ef00000000800 */
[----:B------:R-:W-:Y:S08]  /*70d0*/  MUFU.EX2 R203, R203 ;  /* 0x000000cb00cb7308 */ /* 0x000ff00000000800 */
[----:B------:R-:W3:Y:S01]  /*70e0*/  MUFU.EX2 R204, R204 ;  /* 0x000000cc00cc7308 */ /* 0x000ee20000000800 */
[----:B------:R-:W-:-:S02]  /*70f0*/  VIADD R12, R10, 0x200 ;  /* 0x000002000a0c7836 */ /* 0x000fc40000000000 */
[----:B------:R-:W-:Y:S01]  /*7100*/  IMAD.MOV.U32 R13, RZ, RZ, R11 ;  /* 0x000000ffff0d7224 */ /* 0x000fe200078e000b */
[----:B------:R-:W-:Y:S02]  /*7110*/  WARPGROUP.DEPBAR.LE gsb0, 0x0 ;  /* 0x00008000000079c5 */ /* 0x000fe40000010000 */
[----:B----4-:R-:W-:Y:S02]  /*7120*/  F2FP.F16.F32.PACK_AB R152, R177, R174 ;  /* 0x000000aeb198723e */ /* 0x010fe400000000ff */
[----:B-----5:R-:W-:Y:S02]  /*7130*/  F2FP.F16.F32.PACK_AB R154, R176, R175 ;  /* 0x000000afb09a723e */ /* 0x020fe400000000ff */
[----:B0-----:R-:W-:Y:S02]  /*7140*/  F2FP.F16.F32.PACK_AB R153, R210, R209 ;  /* 0x000000d1d299723e */ /* 0x001fe400000000ff */
[----:B-1----:R-:W-:Y:S01]  /*7150*/  F2FP.F16.F32.PACK_AB R155, R212, R211 ;  /* 0x000000d3d49b723e */ /* 0x002fe200000000ff */
        /* <DEDUP_REMOVED lines=49> */
[----:B------:R-:W4:Y:S08]  /*7470*/  MUFU.EX2 R191, R191 ;  /* 0x000000bf00bf7308 */ /* 0x000f300000000800 */
[----:B------:R-:W-:Y:S08]  /*7480*/  MUFU.EX2 R190, R190 ;  /* 0x000000be00be7308 */ /* 0x000ff00000000800 */
[----:B------:R-:W5:Y:S01]  /*7490*/  MUFU.EX2 R161, R161 ;  /* 0x000000a100a17308 */ /* 0x000f620000000800 */
[----:B------:R-:W-:Y:S01]  /*74a0*/  VIADD R10, R10, 0x280 ;  /* 0x000002800a0a7836 */ /* 0x000fe20000000000 */
[----:B------:R-:W-:-:S02]  /*74b0*/  WARPGROUP.DEPBAR.LE gsb0, 0x0 ;  /* 0x00008000000079c5 */ /* 0x000fc40000010000 */
[----:B--2---:R-:W-:Y:S02]  /*74c0*/  F2FP.F16.F32.PACK_AB R152, R181, R180 ;  /* 0x000000b4b598723e */ /* 0x004fe400000000ff */
[----:B---3--:R-:W-:Y:S02]  /*74d0*/  F2FP.F16.F32.PACK_AB R154, R187, R186 ;  /* 0x000000babb9a723e */ /* 0x008fe400000000ff */
[----:B------:R-:W-:Y:S02]  /*74e0*/  F2FP.F16.F32.PACK_AB R153, R202, R201 ;  /* 0x000000c9ca99723e */ /* 0x000fe400000000ff */
[----:B------:R-:W-:Y:S01]  /*74f0*/  F2FP.F16.F32.PACK_AB R155, R204, R203 ;  /* 0x000000cbcc9b723e */ /* 0x000fe200000000ff */
        /* <DEDUP_REMOVED lines=32> */
[----:B--2---:R-:W-:-:S06]  /*7700*/  WARPGROUP.ARRIVE ;  /* 0x00000000000079c5 */ /* 0x004fcc0000000000 */
[----:B------:R-:W-:Y:S01]  /*7710*/  HGMMA.64x256x16.F32 R24, R152, gdesc[UR4].tnspB, R24, gsb0 ;  /* 0x43e0000498187df0 */ /* 0x000fe20008000818 */
[----:B------:R-:W-:Y:S02]  /*7720*/  R2UR UR6, R10 ;  /* 0x000000000a0672ca */ /* 0x000fe400000e0000 */
[----:B------:R-:W-:Y:S02]  /*7730*/  R2UR UR7, R11 ;  /* 0x000000000b0772ca */ /* 0x000fe400000e0000 */
[----:B------:R-:W2:Y:S01]  /*7740*/  @!P0 LDL.64 R10, [R1+0x68] ;  /* 0x00006800010a8983 */ /* 0x000ea20000100a00 */
[----:B------:R-:W-:Y:S02]  /*7750*/  WARPGROUP.DEPBAR.LE gsb0, 0x0 ;  /* 0x00008000000079c5 */ /* 0x000fe40000010000 */
[----:B0-----:R-:W-:Y:S02]  /*7760*/  F2FP.F16.F32.PACK_AB R152, R13, R12 ;  /* 0x0000000c0d98723e */ /* 0x001fe400000000ff */
[----:B-1----:R-:W-:-:S02]  /*7770*/  F2FP.F16.F32.PACK_AB R154, R189, R188 ;  /* 0x000000bcbd9a723e */ /* 0x002fc400000000ff */
[----:B----4-:R-:W-:Y:S02]  /*7780*/  F2FP.F16.F32.PACK_AB R153, R191, R162 ;  /* 0x000000a2bf99723e */ /* 0x010fe400000000ff */
[----:B-----5:R-:W-:Y:S01]  /*7790*/  F2FP.F16.F32.PACK_AB R155, R161, R190 ;  /* 0x000000bea19b723e */ /* 0x020fe200000000ff */
        /* <DEDUP_REMOVED lines=48> */
[----:B------:R-:W-:Y:S02]  /*7aa0*/  WARPGROUP.DEPBAR.LE gsb0, 0x0 ;  /* 0x00008000000079c5 */ /* 0x000fe40000010000 */
[----:B------:R0:W-:Y:S04]  /*7ab0*/  STL.128 [R1+0x260], R24 ;  /* 0x0002601801007387 */ /* 0x0001e80000100c00 */
[----:B------:R-:W-:Y:S04]  /*7ac0*/  STL.128 [R1+0x270], R28 ;  /* 0x0002701c01007387 */ /* 0x000fe80000100c00 */
[----:B------:R-:W-:Y:S04]  /*7ad0*/  STL.128 [R1+0x280], R32 ;  /* 0x0002802001007387 */ /* 0x000fe80000100c00 */
[----:B------:R-:W-:Y:S04]  /*7ae0*/  STL.128 [R1+0x290], R36 ;  /* 0x0002902401007387 */ /* 0x000fe80000100c00 */
[----:B0-----:R-:W3:Y:S04]  /*7af0*/  @!P0 LDL R25, [R1+0x218] ;  /* 0x0002180001198983 */ /* 0x001ee80000100800 */
        /* <DEDUP_REMOVED lines=28> */
[----:B------:R-:W4:Y:S04]  /*7cc0*/  LDL R155, [R1+0x260] ;  /* 0x00026000019b7983 */ /* 0x000f280000100800 */
[----:B------:R-:W5:Y:S04]  /*7cd0*/  LDL R153, [R1+0x264] ;  /* 0x0002640001997983 */ /* 0x000f680000100800 */
[----:B0-----:R-:W5:Y:S04]  /*7ce0*/  LDL R117, [R1+0x268] ;  /* 0x0002680001757983 */ /* 0x001f680000100800 */
        /* <DEDUP_REMOVED lines=61> */
[----:B-1----:R-:W5:Y:S04]  /*80c0*/  LDL R150, [R1+0x360] ;  /* 0x0003600001967983 */ /* 0x002f680000100800 */
        /* <DEDUP_REMOVED lines=89> */
[----:B--2---:R-:W-:Y:S02]  /*8660*/  @!P0 MOV R10, R10 ;  /* 0x0000000a000a8202 */ /* 0x004fe40000000f00 */
[----:B------:R-:W-:Y:S01]  /*8670*/  FADD.FTZ R13, R13, R12 ;  /* 0x0000000c0d0d7221 */ /* 0x000fe20000010000 */
[----:B------:R-:W-:Y:S02]  /*8680*/  FADD.FTZ R191, R191, R162 ;  /* 0x000000a2bfbf7221 */ /* 0x000fe40000010000 */
[----:B---3--:R-:W-:Y:S02]  /*8690*/  @!P0 IMAD R25, R25, 0x8, R10 ;  /* 0x0000000819198824 */ /* 0x008fe400078e020a */
[----:B------:R-:W-:Y:S01]  /*86a0*/  FADD.FTZ R12, R188, R13 ;  /* 0x0000000dbc0c7221 */ /* 0x000fe20000010000 */
[----:B------:R-:W-:Y:S01]  /*86b0*/  FADD.FTZ R190, R190, R191 ;  /* 0x000000bfbebe7221 */ /* 0x000fe20000010000 */
[----:B------:R-:W-:Y:S02]  /*86c0*/  STL [R1+0x88], RZ ;  /* 0x000088ff01007387 */ /* 0x000fe40000100800 */
[----:B------:R-:W-:Y:S01]  /*86d0*/  FADD.FTZ R12, R189, R12 ;  /* 0x0000000cbd0c7221 */ /* 0x000fe20000010000 */
[----:B------:R-:W-:Y:S01]  /*86e0*/  FADD.FTZ R13, R161, R190 ;  /* 0x000000bea10d7221 */ /* 0x000fe20000010000 */
[----:B------:R-:W-:Y:S01]  /*86f0*/  STL [R1+0x88], R0 ;  /* 0x0000880001007387 */ /* 0x000fe20000100800 */
[----:B------:R-:W-:-:S03]  /*8700*/  @!P0 PRMT R25, RZ, 0x654, R25 ;  /* 0x00000654ff198816 */ /* 0x000fc60000000019 */
[----:B------:R-:W-:Y:S04]  /*8710*/  STL [R1+0x88], R0 ;  /* 0x0000880001007387 */ /* 0x000fe80000100800 */
[----:B------:R-:W-:Y:S04]  /*8720*/  STL [R1+0x88], R0 ;  /* 0x0000880001007387 */ /* 0x000fe80000100800 */
[----:B------:R-:W-:Y:S04]  /*8730*/  STL [R1+0x88], R0 ;  /* 0x0000880001007387 */ /* 0x000fe80000100800 */
[----:B------:R-:W-:Y:S04]  /*8740*/  STL [R1+0x88], R0 ;  /* 0x0000880001007387 */ /* 0x000fe80000100800 */
[----:B------:R0:W-:Y:S04]  /*8750*/  STL [R1+0x88], R0 ;  /* 0x0000880001007387 */ /* 0x0001e80000100800 */
[----:B------:R1:W-:Y:S04]  /*8760*/  STL [R1+0x234], R7 ;  /* 0x0002340701007387 */ /* 0x0003e80000100800 */
[----:B------:R1:W-:Y:S04]  /*8770*/  STL.64 [R1+0x240], R12 ;  /* 0x0002400c01007387 */ /* 0x0003e80000100a00 */
[----:B----4-:R1:W-:Y:S04]  /*8780*/  STL [R1+0x260], R155 ;  /* 0x0002609b01007387 */ /* 0x0103e80000100800 */
        /* <DEDUP_REMOVED lines=127> */
[----:B------:R1:W-:Y:S03]  /*8f80*/  @!P0 SYNCS.ARRIVE.TRANS64.RED.A1T0 RZ, [R25+URZ], RZ ;  /* 0x000000ff19ff89a7 */ /* 0x0003e6000810043f */
[----:B0-----:R-:W2:Y:S01]  /*8f90*/  LDL R0, [R1+0x70] ;  /* 0x0000700001007983 */ /* 0x001ea20000100800 */
[----:B------:R-:W-:Y:S01]  /*8fa0*/  ISETP.NE.AND P1, PT, R4, 0x1, PT ;  /* 0x000000010400780c */ /* 0x000fe20003f25270 */
[----:B------:R-:W-:-:S02]  /*8fb0*/  VIADD R20, R16, 0xfffffffe ;  /* 0xfffffffe10147836 */ /* 0x000fc40000000000 */
[----:B--2---:R-:W-:-:S10]  /*8fc0*/  IMAD.SHL.U32 R0, R0, 0x80, RZ ;  /* 0x0000008000007824 */ /* 0x004fd400078e00ff */
[----:B------:R-:W-:-:S04]  /*8fd0*/  @P1 IMAD.HI.U32 R5, R0, R5, RZ ;  /* 0x0000000500051227 */ /* 0x000fc800078e00ff */
[----:B------:R-:W-:Y:S01]  /*8fe0*/  IMAD.MOV.U32 R4, RZ, RZ, R0 ;  /* 0x000000ffff047224 */ /* 0x000fe200078e0000 */
[----:B------:R-:W-:Y:S02]  /*8ff0*/  @P1 SHF.R.U32.HI R4, RZ, R6, R5 ;  /* 0x00000006ff041219 */ /* 0x000fe40000011605 */
[----:B------:R-:W-:-:S03]  /*9000*/  ISETP.GE.AND P1, PT, R9, 0x1, PT ;  /* 0x000000010900780c */ /* 0x000fc60003f26270 */
[----:B------:R-:W-:-:S04]  /*9010*/  IMAD.IADD R17, R17, 0x1, R4 ;  /* 0x0000000111117824 */ /* 0x000fc800078e0204 */
[----:B------:R-:W-:-:S06]  /*9020*/  IMAD.IADD R8, R17, 0x1, R8 ;  /* 0x0000000111087824 */ /* 0x000fcc00078e0208 */
[----:B-1----:R-:W-:Y:S05]  /*9030*/  @!P1 BRA `(.L_x_11107) ;  /* 0x0000000000409947 */ /* 0x002fea0003800000 */
        /* <DEDUP_REMOVED lines=10> */
.L_x_11109:
[----:B------:R-:W-:-:S13]  /*90e0*/  ISETP.NE.AND P1, PT, R9, 0x1, PT ;  /* 0x000000010900780c */ /* 0x000fda0003f25270 */
[----:B------:R-:W-:-:S05]  /*90f0*/  @P1 IMAD.HI.U32 R2, R4, R2, RZ ;  /* 0x0000000204021227 */ /* 0x000fca00078e00ff */
[----:B------:R-:W-:-:S07]  /*9100*/  @P1 SHF.R.U32.HI R4, RZ, R3, R2 ;  /* 0x00000003ff041219 */ /* 0x000fce0000011602 */
.L_x_11110:
[----:B------:R-:W-:Y:S05]  /*9110*/  BSYNC B0 ;  /* 0x0000000000007941 */ /* 0x000fea0003800000 */
.L_x_11108:
[----:B------:R-:W-:-:S05]  /*9120*/  IMAD R9, R4, R9, R9 ;  /* 0x0000000904097224 */ /* 0x000fca00078e0209 */
[----:B------:R-:W-:-:S07]  /*9130*/  VIMNMX R8, R8, R9, PT ;  /* 0x0000000908087248 */ /* 0x000fce0003fe0100 */
.L_x_11107:
[----:B------:R-:W-:Y:S01]  /*9140*/  IMAD.HI R8, R8, 0x2aaaaaab, RZ ;  /* 0x2aaaaaab08087827 */ /* 0x000fe200078e02ff */
[----:B------:R-:W-:Y:S04]  /*9150*/  BSSY B2, `(.L_x_11111) ;  /* 0x0000011000027945 */ /* 0x000fe80003800000 */
[----:B------:R-:W-:-:S04]  /*9160*/  SHF.R.U32.HI R3, RZ, 0x1f, R8 ;  /* 0x0000001fff037819 */ /* 0x000fc80000011608 */
[----:B------:R-:W-:-:S04]  /*9170*/  LEA.HI.SX32 R3, R8, R3, 0x1c ;  /* 0x0000000308037211 */ /* 0x000fc800078fe2ff */
[----:B------:R-:W-:-:S04]  /*9180*/  VIMNMX R190, R192, R3, !PT ;  /* 0x00000003c0be7248 */ /* 0x000fc80007fe0100 */
[----:B------:R-:W-:-:S13]  /*9190*/  ISETP.GE.AND P1, PT, R20, R190, PT ;  /* 0x000000be1400720c */ /* 0x000fda0003f26270 */
[----:B------:R-:W-:Y:S05]  /*91a0*/  @!P1 BRA `(.L_x_11112) ;  /* 0x00000000002c9947 */ /* 0x000fea0003800000 */
[----:B------:R-:W-:Y:S01]  /*91b0*/  BSSY B1, `(.L_x_11113) ;  /* 0x0000008000017945 */ /* 0x000fe20003800000 */
.L_x_11115:
[----:B------:R-:W-:Y:S01]  /*91c0*/  BSSY B0, `(.L_x_11114) ;  /* 0x0000003000007945 */ /* 0x000fe20003800000 */
[----:B------:R-:W-:-:S07]  /*91d0*/  MOV R196, 0x91f0 ;  /* 0x000091f000c47802 */ /* 0x000fce0000000f00 */
[----:B------:R-:W-:Y:S05]  /*91e0*/  CALL.REL.NOINC `($_ZN7cutlass13device_kernelIN5flash11enable_sm90INS1_16FlashAttnFwdSm90INS1_25CollectiveMainloopFwdSm90ILi2EN4cute5tupleIJNS5_1CILi1EEES8_S8_EEENS6_IJNS7_ILi128EEENS7_ILi96EEENS7_ILi64EEEEEELi256ENS_6half_tEfNS_4arch4Sm90ELb0ELb1ELb1ELb0ELb0ELb0ELb1ELb1ELb0ELb1ELb1ELb0EEENS1_21CollectiveEpilogueFwdINS6_IJSA_NS7_ILi256EEESB_EEES9_SE_SG_Li256ELb0ELb1ELb1ELb0EEENS1_19SingleTileSchedulerILb0ELb1ELb1ELi128EEEEEEEEEvNT_6ParamsE$_ZZN5flash25CollectiveMainloopFwdSm90ILi2EN4cute5tupleIJNS1_1CILi1EEES4_S4_EEENS2_IJNS3_ILi128EEENS3_ILi96EEENS3_ILi64EEEEEELi256EN7cutlass6half_tEfNSA_4arch4Sm90ELb0ELb1ELb1ELb0ELb0ELb0ELb1ELb1ELb0ELb1ELb1ELb0EE3mmaINS_16FlashAttnFwdSm90ISE_NS_21CollectiveEpilogueFwdINS2_IJS6_NS3_ILi256EEES7_EEES5_SB_SD_Li256ELb0ELb1ELb1ELb0EEENS_19SingleTileSchedulerILb0ELb1ELb1ELi128EEEE13SharedStorageENS1_6TensorINS1_11ArrayEngineIfLm128EEENS1_6LayoutINS2_IJNS2_IJNS3_ILi2EEEST_NS3_ILi32EEEEEES4_S4_EEENS2_IJNS2_IJS4_ST_NS3_ILi4EEEEEENS3_ILi0EEESZ_EEEEEEENS_7SoftmaxILi2ELi0EEEEEbRKNSE_6ParamsENSA_25PipelineTmaAsyncNoClusterILi2ENSA_16PipelineTmaAsyncILi2EEEEES1B_RNSA_13PipelineStateILj2EEERT0_RT1_iRiRKNS_16SeqlenInfoQKNewKILb0ELb0EEENS2_IJiiiiEEERT_ENKUliT_T0_T1_E_clIZSF_ISO_S12_S14_EbS17_S1B_S1B_S1E_S1G_S1I_iS1J_S1N_S1O_S1Q_EUlRS1R_iE1_NS3_ILb0EEENS3_ILb1EEEEEDaiS1R_S1S_S1T_) ;  /* 0x000002cc00107944 */ /* 0x000fea0003c00000 */
[----:B------:R-:W-:Y:S05]  /*91f0*/  BSYNC B0 ;  /* 0x0000000000007941 */ /* 0x000fea0003800000 */
.L_x_11114:
[C---:B------:R-:W-:Y:S01]  /*9200*/  ISETP.GT.AND P1, PT, R20.reuse, R190, PT ;  /* 0x000000be1400720c */ /* 0x040fe20003f24270 */
[----:B------:R-:W-:-:S12]  /*9210*/  VIADD R20, R20, 0xffffffff ;  /* 0xffffffff14147836 */ /* 0x000fd80000000000 */
[----:B------:R-:W-:Y:S05]  /*9220*/  @P1 BRA `(.L_x_11115) ;  /* 0xfffffffc00e41947 */ /* 0x000fea000383ffff */
[----:B------:R-:W-:Y:S05]  /*9230*/  BSYNC B1 ;  /* 0x0000000000017941 */ /* 0x000fea0003800000 */
.L_x_11113:
[----:B------:R-:W2:Y:S02]  /*9240*/  LDL R0, [R1+0x70] ;  /* 0x0000700001007983 */ /* 0x000ea40000100800 */
[----:B--2---:R-:W-:-:S07]  /*9250*/  IMAD.SHL.U32 R0, R0, 0x80, RZ ;  /* 0x0000008000007824 */ /* 0x004fce00078e00ff */
.L_x_11112:
[----:B------:R-:W-:Y:S05]  /*9260*/  BSYNC B2 ;  /* 0x0000000000027941 */ /* 0x000fea0003800000 */
.L_x_11111:
        /* <DEDUP_REMOVED lines=23> */
.L_x_11118:
[----:B------:R-:W-:-:S13]  /*93e0*/  ISETP.NE.AND P1, PT, R7, 0x1, PT ;  /* 0x000000010700780c */ /* 0x000fda0003f25270 */
[----:B------:R-:W0:Y:S02]  /*93f0*/  @P1 LDC.64 R4, c[0x0][0xae0] ;  /* 0x0002b800ff041b82 */ /* 0x000e240000000a00 */
[----:B0-----:R-:W-:-:S05]  /*9400*/  @P1 IMAD.HI.U32 R4, R0, R4, RZ ;  /* 0x0000000400041227 */ /* 0x001fca00078e00ff */
[----:B------:R-:W-:-:S07]  /*9410*/  @P1 SHF.R.U32.HI R0, RZ, R5, R4 ;  /* 0x00000005ff001219 */ /* 0x000fce0000011604 */
.L_x_11119:
[----:B------:R-:W-:Y:S05]  /*9420*/  BSYNC B0 ;  /* 0x0000000000007941 */ /* 0x000fea0003800000 */
.L_x_11117:
[----:B------:R-:W-:-:S05]  /*9430*/  IMAD R3, R0, R7, RZ ;  /* 0x0000000700037224 */ /* 0x000fca00078e02ff */
[----:B------:R-:W-:-:S07]  /*9440*/  VIMNMX R2, R2, R3, !PT ;  /* 0x0000000302027248 */ /* 0x000fce0007fe0100 */
.L_x_11116:
[----:B------:R-:W-:-:S04]  /*9450*/  VIADD R2, R2, 0x5f ;  /* 0x0000005f02027836 */ /* 0x000fc80000000000 */
[----:B------:R-:W-:-:S05]  /*9460*/  IMAD.HI R2, R2, 0x2aaaaaab, RZ ;  /* 0x2aaaaaab02027827 */ /* 0x000fca00078e02ff */
[----:B------:R-:W-:-:S04]  /*9470*/  SHF.R.U32.HI R3, RZ, 0x1f, R2 ;  /* 0x0000001fff037819 */ /* 0x000fc80000011602 */
[----:B------:R-:W-:-:S04]  /*9480*/  LEA.HI.SX32 R3, R2, R3, 0x1c ;  /* 0x0000000302037211 */ /* 0x000fc800078fe2ff */
[----:B------:R-:W-:-:S04]  /*9490*/  VIMNMX R182, R192, R3, !PT ;  /* 0x00000003c0b67248 */ /* 0x000fc80007fe0100 */
[----:B------:R-:W-:-:S13]  /*94a0*/  ISETP.GE.AND P1, PT, R20, R182, PT ;  /* 0x000000b61400720c */ /* 0x000fda0003f26270 */
[----:B------:R-:W-:Y:S05]  /*94b0*/  @!P1 BRA `(.L_x_11120) ;  /* 0x0000016c00309947 */ /* 0x000fea0003800000 */
[----:B------:R0:W5:Y:S01]  /*94c0*/  LDL.64 R2, [R1+0x178] ;  /* 0x0001780001027983 */ /* 0x0001620000100a00 */
[----:B------:R-:W-:-:S07]  /*94d0*/  IMAD.MOV.U32 R171, RZ, RZ, R20 ;  /* 0x000000ffffab7224 */ /* 0x000fce00078e0014 */
.L_x_11137:
[----:B0----5:R-:W2:Y:S04]  /*94e0*/  LD.E R5, desc[UR44][R2.64] ;  /* 0x0000002c02057980 */ /* 0x021ea8000c101900 */
[----:B-1----:R-:W3:Y:S01]  /*94f0*/  LD.E R0, desc[UR44][R2.64+0x8] ;  /* 0x0000082c02007980 */ /* 0x002ee2000c101900 */
[----:B--2---:R-:W-:-:S05]  /*9500*/  VIADD R5, R5, 0x1 ;  /* 0x0000000105057836 */ /* 0x004fca0000000000 */
[----:B------:R-:W-:-:S13]  /*9510*/  ISETP.NE.AND P2, PT, R5, 0x2, PT ;  /* 0x000000020500780c */ /* 0x000fda0003f45270 */
[----:B------:R1:W5:Y:S04]  /*9520*/  @P2 LD.E R11, desc[UR44][R2.64+0x4] ;  /* 0x0000042c020b2980 */ /* 0x000368000c101900 */
[----:B------:R-:W2:Y:S01]  /*9530*/  @!P2 LD.E R4, desc[UR44][R2.64+0x4] ;  /* 0x0000042c0204a980 */ /* 0x000ea2000c101900 */
[----:B---3--:R-:W-:-:S03]  /*9540*/  VIADD R9, R0, 0x1 ;  /* 0x0000000100097836 */ /* 0x008fc60000000000 */
[----:B------:R3:W-:Y:S04]  /*9550*/  ST.E desc[UR44][R2.64], R5 ;  /* 0x0000000502007985 */ /* 0x0007e8000c10192c */
[----:B------:R1:W-:Y:S04]  /*9560*/  ST.E desc[UR44][R2.64+0x8], R9 ;  /* 0x0000080902007985 */ /* 0x0003e8000c10192c */
[----:B------:R1:W-:Y:S01]  /*9570*/  @!P2 ST.E desc[UR44][R2.64], RZ ;  /* 0x000000ff0200a985 */ /* 0x0003e2000c10192c */
[----:B--2---:R-:W-:-:S05]  /*9580*/  @!P2 LOP3.LUT R11, R4, 0x1, RZ, 0x3c, !PT ;  /* 0x00000001040ba812 */ /* 0x004fca00078e3cff */
[----:B------:R1:W-:Y:S04]  /*9590*/  @!P2 ST.E desc[UR44][R2.64+0x4], R11 ;  /* 0x0000040b0200a985 */ /* 0x0003e8000c10192c */
[----:B------:R-:W2:Y:S01]  /*95a0*/  LDL R0, [R1+0x1c] ;  /* 0x00001c0001007983 */ /* 0x000ea20000100800 */
[----:B------:R-:W-:Y:S01]  /*95b0*/  IMAD.MOV.U32 R7, RZ, RZ, R171 ;  /* 0x000000ffff077224 */ /* 0x000fe200078e00ab */
[----:B------:R-:W-:Y:S05]  /*95c0*/  YIELD ;  /* 0x0000000000007946 */ /* 0x000fea0003800000 */
[----:B------:R-:W-:Y:S01]  /*95d0*/  BSSY B0, `(.L_x_11121) ;  /* 0x0000008000007945 */ /* 0x000fe20003800000 */
[----:B------:R-:W-:Y:S01]  /*95e0*/  VIADD R171, R171, 0xffffffff ;  /* 0xffffffffabab7836 */ /* 0x000fe20000000000 */
[----:B------:R-:W-:Y:S01]  /*95f0*/  ISETP.GT.AND P1, PT, R7, R182, PT ;  /* 0x000000b60700720c */ /* 0x000fe20003f24270 */
[----:B---3--:R-:W-:Y:S01]  /*9600*/  @!P2 IMAD.MOV.U32 R5, RZ, RZ, RZ ;  /* 0x000000ffff05a224 */ /* 0x008fe200078e00ff */
[----:B--2---:R-:W-:-:S04]  /*9610*/  LOP3.LUT R0, R0, 0x1, RZ, 0xfc, !PT ;  /* 0x0000000100007812 */ /* 0x004fc800078efcff */
[----:B------:R-:W-:-:S13]  /*9620*/  ISETP.NE.AND P3, PT, R0, 0x3, PT ;  /* 0x000000030000780c */ /* 0x000fda0003f65270 */
[----:B-1----:R-:W-:Y:S05]  /*9630*/  @!P3 BRA `(.L_x_11122) ;  /* 0x000000000004b947 */ /* 0x002fea0003800000 */
[----:B------:R-:W-:Y:S01]  /*9640*/  BPT.TRAP 0x1 ;  /* 0x000000040000795c */ /* 0x000fe20000300000 */
.L_x_11122:
[----:B------:R-:W-:Y:S05]  /*9650*/  BSYNC B0 ;  /* 0x0000000000007941 */ /* 0x000fea0003800000 */
.L_x_11121:
[----:B------:R-:W2:Y:S01]  /*9660*/  LDL.64 R6, [R1+0x8] ;  /* 0x0000080001067983 */ /* 0x000ea20000100a00 */
[----:B-----5:R-:W-:Y:S02]  /*9670*/  SHF.L.U32 R8, R11, 0x1f, RZ ;  /* 0x0000001f0b087819 */ /* 0x020fe400000006ff */
[----:B--2---:R-:W-:-:S05]  /*9680*/  MOV R6, R6 ;  /* 0x0000000600067202 */ /* 0x004fca0000000f00 */
[----:B------:R-:W-:-:S04]  /*9690*/  IMAD R5, R5, 0x8, R6 ;  /* 0x0000000805057824 */ /* 0x000fc800078e0206 */
[----:B------:R1:W2:Y:S01]  /*96a0*/  SYNCS.PHASECHK.TRANS64.TRYWAIT P2, [R5+URZ], R8 ;  /* 0x00000008050075a7 */ /* 0x0002a2000804017f */
[----:B------:R1:W5:Y:S04]  /*96b0*/  LD.E R0, desc[UR44][R2.64] ;  /* 0x0000002c02007980 */ /* 0x000368000c101900 */
[----:B------:R1:W5:Y:S01]  /*96c0*/  LD.E R4, desc[UR44][R2.64+0x4] ;  /* 0x0000042c02047980 */ /* 0x000362000c101900 */
[----:B------:R-:W-:Y:S04]  /*96d0*/  BSSY B0, `(.L_x_11123) ;  /* 0x0000003000007945 */ /* 0x000fe80003800000 */
[----:B------:R-:W-:Y:S05]  /*96e0*/  @!P3 BRA `(.L_x_11124) ;  /* 0x000000000004b947 */ /* 0x000fea0003800000 */
[----:B------:R-:W-:Y:S01]  /*96f0*/  BPT.TRAP 0x1 ;  /* 0x000000040000795c */ /* 0x000fe20000300000 */
.L_x_11124:
[----:B------:R-:W-:Y:S05]  /*9700*/  BSYNC B0 ;  /* 0x0000000000007941 */ /* 0x000fea0003800000 */
.L_x_11123:
[----:B------:R-:W-:Y:S04]  /*9710*/  BSSY B0, `(.L_x_11125) ;  /* 0x0000006000007945 */ /* 0x000fe80003800000 */
[----:B--2---:R-:W-:Y:S05]  /*9720*/  @P2 BRA `(.L_x_11126) ;  /* 0x0000000000102947 */ /* 0x004fea0003800000 */
[----:B-----5:R-:W-:Y:S01]  /*9730*/  IMAD R0, R0, 0x8, R6 ;  /* 0x0000000800007824 */ /* 0x020fe200078e0206 */
[----:B-1----:R-:W-:-:S04]  /*9740*/  SHF.L.U32 R5, R4, 0x1f, RZ ;  /* 0x0000001f04057819 */ /* 0x002fc800000006ff */
[----:B------:R-:W1:Y:S02]  /*9750*/  SYNCS.PHASECHK.TRANS64.TRYWAIT P2, [R0+URZ], R5 ;  /* 0x00000005000075a7 */ /* 0x000e64000804017f */
[----:B-1----:R-:W-:Y:S05]  /*9760*/  @!P2 BRA `(.L_x_11127) ;  /* 0x000002a4006ca947 */ /* 0x002fea0003800000 */
.L_x_11126:
[----:B------:R-:W-:Y:S05]  /*9770*/  BSYNC B0 ;  /* 0x0000000000007941 */ /* 0x000fea0003800000 */
.L_x_11125:
[----:B-1----:R-:W2:Y:S04]  /*9780*/  LD.E R5, desc[UR44][R2.64] ;  /* 0x0000002c02057980 */ /* 0x002ea8000c101900 */
[----:B------:R-:W2:Y:S01]  /*9790*/  LDL.64 R8, [R1+0xa0] ;  /* 0x0000a00001087983 */ /* 0x000ea20000100a00 */
[----:B------:R-:W-:Y:S05]  /*97a0*/  WARPSYNC.ALL ;  /* 0x0000000000007948 */ /* 0x000fea0003800000 */
[----:B------:R-:W3:Y:S04]  /*97b0*/  LDL.64 R14, [R1+0x98] ;  /* 0x00009800010e7983 */ /* 0x000ee80000100a00 */
[----:B------:R-:W4:Y:S04]  /*97c0*/  LDL.64 R6, [R1+0x98] ;  /* 0x0000980001067983 */ /* 0x000f280000100a00 */
[----:B------:R-:W4:Y:S01]  /*97d0*/  LDL.64 R10, [R1+0x98] ;  /* 0x00009800010a7983 */ /* 0x000f220000100a00 */
[----:B--2--5:R-:W-:-:S03]  /*97e0*/  IMAD R4, R5, 0x300, R8 ;  /* 0x0000030005047824 */ /* 0x024fc600078e0208 */
[----:B------:R-:W2:Y:S01]  /*97f0*/  LDL.64 R12, [R1+0x98] ;  /* 0x00009800010c7983 */ /* 0x000ea20000100a00 */
[----:B------:R-:W-:Y:S01]  /*9800*/  IMAD.MOV.U32 R5, RZ, RZ, R9 ;  /* 0x000000ffff057224 */ /* 0x000fe200078e0009 */
[----:B------:R-:W-:Y:S01]  /*9810*/  R2UR UR6, R4 ;  /* 0x00000000040672ca */ /* 0x000fe200000e0000 */
[----:B------:R-:W-:-:S03]  /*9820*/  WARPGROUP.ARRIVE ;  /* 0x00000000000079c5 */ /* 0x000fc60000000000 */
[----:B------:R-:W-:Y:S01]  /*9830*/  R2UR UR7, R5 ;  /* 0x00000000050772ca */ /* 0x000fe200000e0000 */
[----:B------:R-:W-:Y:S02]  /*9840*/  VIADD R8, R4, 0x2 ;  /* 0x0000000204087836 */ /* 0x000fe40000000000 */
[----:B------:R-:W-:Y:S01]  /*9850*/  IMAD.MOV.U32 R183, RZ, RZ, 0x1 ;  /* 0x00000001ffb77424 */ /* 0x000fe200078e00ff */
[----:B------:R1:W-:Y:S04]  /*9860*/  STL [R1+0x80], RZ ;  /* 0x000080ff01007387 */ /* 0x0003e80000100800 */
[----:B------:R1:W-:Y:S04]  /*9870*/  STL [R1+0x80], R183 ;  /* 0x000080b701007387 */ /* 0x0003e80000100800 */
[----:B------:R1:W-:Y:S04]  /*9880*/  STL [R1+0x80], R183 ;  /* 0x000080b701007387 */ /* 0x0003e80000100800 */
[----:B------:R1:W-:Y:S04]  /*9890*/  STL [R1+0x80], R183 ;  /* 0x000080b701007387 */ /* 0x0003e80000100800 */
[----:B------:R1:W-:Y:S01]  /*98a0*/  STL [R1+0x80], R183 ;  /* 0x000080b701007387 */ /* 0x0003e20000100800 */
[----:B---3--:R-:W-:-:S02]  /*98b0*/  R2UR UR4, R14 ;  /* 0x000000000e0472ca */ /* 0x008fc400000e0000 */
[----:B------:R-:W-:Y:S01]  /*98c0*/  R2UR UR5, R15 ;  /* 0x000000000f0572ca */ /* 0x000fe200000e0000 */
[----:B------:R-:W3:-:S12]  /*98d0*/  LDL R14, [R1+0x54] ;  /* 0x00005400010e7983 */ /* 0x000ed80000100800 */
[----:B------:R-:W-:Y:S01]  /*98e0*/  HGMMA.64x96x16.F32 R24, gdesc[UR4], RZ, !UPT, gsb0 ;  /* 0x01600000041879f0 */ /* 0x000fe2000c0008ff */
[----:B----4-:R-:W-:Y:S01]  /*98f0*/  VIADD R6, R6, 0x2 ;  /* 0x0000000206067836 */ /* 0x010fe20000000000 */
[----:B------:R-:W-:Y:S02]  /*9900*/  R2UR UR6, R8 ;  /* 0x00000000080672ca */ /* 0x000fe400000e0000 */
[----:B------:R-:W-:Y:S02]  /*9910*/  R2UR UR7, R9 ;  /* 0x00000000090772ca */ /* 0x000fe400000e0000 */
[----:B------:R-:W-:Y:S02]  /*9920*/  R2UR UR4, R6 ;  /* 0x00000000060472ca */ /* 0x000fe400000e0000 */
[----:B------:R-:W-:Y:S01]  /*9930*/  R2UR UR5, R7 ;  /* 0x00000000070572ca */ /* 0x000fe200000e0000 */
[----:B------:R-:W-:Y:S02]  /*9940*/  VIADD R10, R10, 0x4 ;  /* 0x000000040a0a7836 */ /* 0x000fe40000000000 */
[----:B------:R-:W-:-:S02]  /*9950*/  VIADD R6, R4, 0x4 ;  /* 0x0000000404067836 */ /* 0x000fc40000000000 */
[----:B------:R-:W-:Y:S01]  /*9960*/  IMAD.MOV.U32 R7, RZ, RZ, R9 ;  /* 0x000000ffff077224 */ /* 0x000fe200078e0009 */
[----:B------:R-:W-:Y:S02]  /*9970*/  WARPGROUP.DEPBAR.LE gsb0, 0x0 ;  /* 0x00008000000079c5 */ /* 0x000fe40000010000 */
[----:B------:R1:W5:Y:S04]  /*9980*/  LD.E R0, desc[UR44][R2.64] ;  /* 0x0000002c02007980 */ /* 0x000368000c101900 */
[----:B------:R1:W5:Y:S01]  /*9990*/  LD.E R5, desc[UR44][R2.64+0x4] ;  /* 0x0000042c02057980 */ /* 0x000362000c101900 */
[----:B------:R-:W-:-:S06]  /*99a0*/  WARPGROUP.ARRIVE ;  /* 0x00000000000079c5 */ /* 0x000fcc0000000000 */
[----:B------:R-:W-:Y:S01]  /*99b0*/  HGMMA.64x96x16.F32 R24, gdesc[UR4], R24, gsb0 ;  /* 0x01600000041879f0 */ /* 0x000fe20008000818 */
[----:B------:R-:W-:Y:S02]  /*99c0*/  R2UR UR6, R6 ;  /* 0x00000000060672ca */ /* 0x000fe400000e0000 */
[----:B------:R-:W-:Y:S02]  /*99d0*/  R2UR UR7, R7 ;  /* 0x00000000070772ca */ /* 0x000fe400000e0000 */
[----:B------:R-:W-:Y:S02]  /*99e0*/  R2UR UR4, R10 ;  /* 0x000000000a0472ca */ /* 0x000fe400000e0000 */
[----:B------:R-:W-:Y:S01]  /*99f0*/  R2UR UR5, R11 ;  /* 0x000000000b0572ca */ /* 0x000fe200000e0000 */
[----:B------:R-:W-:Y:S02]  /*9a00*/  VIADD R6, R4, 0x6 ;  /* 0x0000000604067836 */ /* 0x000fe40000000000 */
[----:B--2---:R-:W-:-:S02]  /*9a10*/  VIADD R12, R12, 0x6 ;  /* 0x000000060c0c7836 */ /* 0x004fc40000000000 */
[----:B------:R-:W-:Y:S01]  /*9a20*/  IMAD.MOV.U32 R7, RZ, RZ, R9 ;  /* 0x000000ffff077224 */ /* 0x000fe200078e0009 */
        /* <DEDUP_REMOVED lines=10> */
[----:B---3--:R-:W-:-:S04]  /*9ad0*/  LOP3.LUT R14, R14, 0x1, RZ, 0xfc, !PT ;  /* 0x000000010e0e7812 */ /* 0x008fc800078efcff */
[----:B------:R-:W-:Y:S01]  /*9ae0*/  ISETP.NE.AND P3, PT, R14, 0x3, PT ;  /* 0x000000030e00780c */ /* 0x000fe20003f65270 */
[----:B------:R-:W-:Y:S01]  /*9af0*/  BSSY B0, `(.L_x_11128) ;  /* 0x0000004000007945 */ /* 0x000fe20003800000 */
[----:B------:R-:W-:-:S11]  /*9b00*/  WARPGROUP.DEPBAR.LE gsb0, 0x0 ;  /* 0x00008000000079c5 */ /* 0x000fd60000010000 */
[----:B-1----:R-:W-:Y:S05]  /*9b10*/  @!P3 BRA `(.L_x_11129) ;  /* 0x000000000004b947 */ /* 0x002fea0003800000 */
[----:B------:R-:W-:Y:S01]  /*9b20*/  BPT.TRAP 0x1 ;  /* 0x000000040000795c */ /* 0x000fe20000300000 */
.L_x_11129:
[----:B------:R-:W-:Y:S05]  /*9b30*/  BSYNC B0 ;  /* 0x0000000000007941 */ /* 0x000fea0003800000 */
.L_x_11128:
        /* <DEDUP_REMOVED lines=10> */
.L_x_11131:
[----:B------:R-:W-:Y:S05]  /*9be0*/  BSYNC B0 ;  /* 0x0000000000007941 */ /* 0x000fea0003800000 */
.L_x_11130:
[----:B------:R-:W-:Y:S04]  /*9bf0*/  BSSY B0, `(.L_x_11132) ;  /* 0x0000006000007945 */ /* 0x000fe80003800000 */
[----:B--2---:R-:W-:Y:S05]  /*9c00*/  @P2 BRA `(.L_x_11133) ;  /* 0x0000000000102947 */ /* 0x004fea0003800000 */
[----:B-----5:R-:W-:Y:S01]  /*9c10*/  IMAD R4, R4, 0x8, R7 ;  /* 0x0000000804047824 */ /* 0x020fe200078e0207 */
[----:B------:R-:W-:-:S04]  /*9c20*/  SHF.L.U32 R5, R5, 0x1f, RZ ;  /* 0x0000001f05057819 */ /* 0x000fc800000006ff */
[----:B------:R-:W2:Y:S02]  /*9c30*/  SYNCS.PHASECHK.TRANS64.TRYWAIT P2, [R4+URZ], R5 ;  /* 0x00000005040075a7 */ /* 0x000ea4000804017f */
[----:B--2---:R-:W-:Y:S05]  /*9c40*/  @!P2 BRA `(.L_x_11134) ;  /* 0x000002a00048a947 */ /* 0x004fea0003800000 */
.L_x_11133:
[----:B------:R-:W-:Y:S05]  /*9c50*/  BSYNC B0 ;  /* 0x0000000000007941 */ /* 0x000fea0003800000 */
.L_x_11132:
[----:B------:R-:W3:Y:S04]  /*9c60*/  LD.E R15, desc[UR44][R2.64] ;  /* 0x0000002c020f7980 */ /* 0x000ee8000c101900 */
[----:B------:R-:W3:Y:S04]  /*9c70*/  LDL.64 R6, [R1+0x118] ;  /* 0x0001180001067983 */ /* 0x000ee80000100a00 */
[----:B-1----:R-:W4:Y:S04]  /*9c80*/  LDL R0, [R1+0x90] ;  /* 0x0000900001007983 */ /* 0x002f280000100800 */
[----:B--2--5:R-:W2:Y:S04]  /*9c90*/  LDL.64 R4, [R1+0x110] ;  /* 0x0001100001047983 */ /* 0x024ea80000100a00 */
[----:B------:R-:W2:Y:S04]  /*9ca0*/  LDL.64 R8, [R1+0x110] ;  /* 0x0001100001087983 */ /* 0x000ea80000100a00 */
[----:B------:R-:W2:Y:S04]  /*9cb0*/  LDL.64 R10, [R1+0x110] ;  /* 0x00011000010a7983 */ /* 0x000ea80000100a00 */
[----:B------:R-:W2:Y:S01]  /*9cc0*/  LDL.64 R12, [R1+0x110] ;  /* 0x00011000010c7983 */ /* 0x000ea20000100a00 */
[----:B------:R-:W-:Y:S05]  /*9cd0*/  WARPSYNC.ALL ;  /* 0x0000000000007948 */ /* 0x000fea0003800000 */
[----:B------:R-:W-:Y:S01]  /*9ce0*/  WARPGROUP.ARRIVE ;  /* 0x00000000000079c5 */ /* 0x000fe20000000000 */
[----:B------:R-:W-:Y:S04]  /*9cf0*/  STL [R1+0x1bb4], R171 ;  /* 0x001bb4ab01007387 */ /* 0x000fe80000100800 */
[----:B------:R-:W-:Y:S04]  /*9d00*/  STL [R1+0x1bb0], R234 ;  /* 0x001bb0ea01007387 */ /* 0x000fe80000100800 */
[----:B------:R-:W-:Y:S04]  /*9d10*/  STL [R1+0xbcc], R18 ;  /* 0x000bcc1201007387 */ /* 0x000fe80000100800 */
[----:B------:R-:W-:Y:S01]  /*9d20*/  STL [R1+0xbc8], R19 ;  /* 0x000bc81301007387 */ /* 0x000fe20000100800 */
[----:B---3--:R-:W-:Y:S01]  /*9d30*/  IMAD R6, R15, 0xc00, R6 ;  /* 0x00000c000f067824 */ /* 0x008fe200078e0206 */
[----:B----4-:R-:W-:-:S02]  /*9d40*/  ISETP.NE.U32.AND P2, PT, R0, RZ, PT ;  /* 0x000000ff0000720c */ /* 0x010fc40003f45070 */
[----:B------:R-:W3:Y:S02]  /*9d50*/  LDL.64 R14, [R1+0x110] ;  /* 0x00011000010e7983 */ /* 0x000ee40000100a00 */
[----:B------:R-:W-:Y:S02]  /*9d60*/  R2UR UR6, R6 ;  /* 0x00000000060672ca */ /* 0x000fe400000e0000 */
[----:B------:R-:W-:Y:S02]  /*9d70*/  R2UR UR7, R7 ;  /* 0x00000000070772ca */ /* 0x000fe400000e0000 */
[----:B--2---:R-:W-:Y:S02]  /*9d80*/  R2UR UR4, R4 ;  /* 0x00000000040472ca */ /* 0x004fe400000e0000 */
[----:B------:R-:W-:-:S03]  /*9d90*/  R2UR UR5, R5 ;  /* 0x00000000050572ca */ /* 0x000fc600000e0000 */
[----:B------:R-:W-:-:S10]  /*9da0*/  VOTEU.ANY UP0, P2 ;  /* 0x00000000003f7886 */ /* 0x000fd40001000100 */
[----:B------:R-:W-:Y:S01]  /*9db0*/  HGMMA.64x96x16.F32 R24, gdesc[UR4], R24, UP0, gsb0 ;  /* 0x01600000041879f0 */ /* 0x000fe2000b800818 */
[----:B------:R-:W-:Y:S02]  /*9dc0*/  VIADD R8, R8, 0x2 ;  /* 0x0000000208087836 */ /* 0x000fe40000000000 */
        /* <DEDUP_REMOVED lines=126> */
[----:B------:R-:W-:Y:S01]  /*a5b0*/  R2UR UR5, R15 ;  /* 0x000000000f0572ca */ /* 0x000fe200000e0000 */
[----:B--2---:R-:W-:Y:S01]  /*a5c0*/  VIADD R8, R8, 0xc02 ;  /* 0x00000c0208087836 */ /* 0x004fe20000000000 */
[----:B------:R-:W-:Y:S02]  /*a5d0*/  WARPGROUP.DEPBAR.LE gsb0, 0x0 ;  /* 0x00008000000079c5 */ /* 0x000fe40000010000 */
[----:B------:R-:W-:-:S09]  /*a5e0*/  WARPGROUP.ARRIVE ;  /* 0x00000000000079c5 */ /* 0x000fd20000000000 */
[----:B------:R-:W-:Y:S01]  /*a5f0*/  HGMMA.64x96x16.F32 R24, gdesc[UR4], R24, gsb0 ;  /* 0x01600000041879f0 */ /* 0x000fe20008000818 */
[----:B------:R-:W-:Y:S02]  /*a600*/  VIADD R4, R6, 0x902 ;  /* 0x0000090206047836 */ /* 0x000fe40000000000 */
[----:B------:R-:W-:Y:S01]  /*a610*/  IMAD.MOV.U32 R5, RZ, RZ, R7 ;  /* 0x000000ffff057224 */ /* 0x000fe200078e0007 */
[----:B------:R-:W-:Y:S02]  /*a620*/  R2UR UR4, R8 ;  /* 0x00000000080472ca */ /* 0x000fe400000e0000 */
[----:B------:R-:W-:Y:S02]  /*a630*/  R2UR UR6, R4 ;  /* 0x00000000040672ca */ /* 0x000fe400000e0000 */
[----:B------:R-:W-:Y:S02]  /*a640*/  R2UR UR7, R5 ;  /* 0x00000000050772ca */ /* 0x000fe400000e0000 */
[----:B------:R-:W-:Y:S01]  /*a650*/  R2UR UR5, R9 ;  /* 0x00000000090572ca */ /* 0x000fe200000e0000 */
[----:B----4-:R-:W-:-:S02]  /*a660*/  VIADD R10, R10, 0xc04 ;  /* 0x00000c040a0a7836 */ /* 0x010fc40000000000 */
[----:B------:R-:W-:Y:S01]  /*a670*/  VIADD R4, R6, 0x904 ;  /* 0x0000090406047836 */ /* 0x000fe20000000000 */
[----:B------:R-:W-:Y:S02]  /*a680*/  WARPGROUP.DEPBAR.LE gsb0, 0x0 ;  /* 0x00008000000079c5 */ /* 0x000fe40000010000 */
[----:B------:R-:W-:-:S07]  /*a690*/  WARPGROUP.ARRIVE ;  /* 0x00000000000079c5 */ /* 0x000fce0000000000 */
[----:B------:R-:W-:Y:S01]  /*a6a0*/  HGMMA.64x96x16.F32 R24, gdesc[UR4], R24, gsb0 ;  /* 0x01600000041879f0 */ /* 0x000fe20008000818 */
[----:B------:R-:W-:Y:S01]  /*a6b0*/  IMAD.MOV.U32 R5, RZ, RZ, R7 ;  /* 0x000000ffff057224 */ /* 0x000fe200078e0007 */
        /* <DEDUP_REMOVED lines=14> */
[----:B------:R-:W-:Y:S04]  /*a7a0*/  STL [R1+0x90], R183 ;  /* 0x000090b701007387 */ /* 0x000fe80000100800 */
[----:B------:R-:W-:Y:S01]  /*a7b0*/  STL [R1+0x90], R183 ;  /* 0x000090b701007387 */ /* 0x000fe20000100800 */
[----:B------:R-:W-:-:S02]  /*a7c0*/  WARPGROUP.DEPBAR.LE gsb0, 0x0 ;  /* 0x00008000000079c5 */ /* 0x000fc40000010000 */
[----:B------:R-:W-:Y:S01]  /*a7d0*/  WARPGROUP.ARRIVE ;  /* 0x00000000000079c5 */ /* 0x000fe20000000000 */
[----:B------:R-:W2:Y:S05]  /*a7e0*/  @!P0 LDL.64 R4, [R1+0x30] ;  /* 0x0000300001048983 */ /* 0x000eaa0000100a00 */
[----:B------:R-:W-:Y:S01]  /*a7f0*/  HGMMA.64x96x16.F32 R24, gdesc[UR4], R24, gsb0 ;  /* 0x01600000041879f0 */ /* 0x000fe20008000818 */
        /* <DEDUP_REMOVED lines=16> */
[----:B------:R-:W3:Y:S01]  /*a900*/  @!P0 LD.E R0, desc[UR44][R2.64] ;  /* 0x0000002c02008980 */ /* 0x000ee2000c101900 */
[----:B--2---:R-:W-:-:S05]  /*a910*/  @!P0 MOV R5, R4 ;  /* 0x0000000400058202 */ /* 0x004fca0000000f00 */
[----:B---3--:R-:W-:-:S05]  /*a920*/  @!P0 IMAD R0, R0, 0x8, R5 ;  /* 0x0000000800008824 */ /* 0x008fca00078e0205 */
[----:B------:R-:W-:-:S04]  /*a930*/  @!P0 PRMT R0, RZ, 0x654, R0 ;  /* 0x00000654ff008816 */ /* 0x000fc80000000000 */
[----:B------:R2:W-:Y:S01]  /*a940*/  @!P0 SYNCS.ARRIVE.TRANS64.RED.A1T0 RZ, [R0+URZ], RZ ;  /* 0x000000ff00ff89a7 */ /* 0x0005e2000810043f */
[----:B------:R-:W3:Y:S04]  /*a950*/  LDL.64 R8, [R1+0x170] ;  /* 0x0001700001087983 */ /* 0x000ee80000100a00 */
[----:B------:R-:W4:Y:S04]  /*a960*/  LDL.64 R4, [R1+0x230] ;  /* 0x0002300001047983 */ /* 0x000f280000100a00 */
        /* <DEDUP_REMOVED lines=39> */
[----:B---3--:R-:W3:Y:S01]  /*abe0*/  LD.E R8, desc[UR44][R8.64] ;  /* 0x0000002c08087980 */ /* 0x008ee2000c101900 */
[----:B------:R1:W-:Y:S01]  /*abf0*/  BAR.SYNC.DEFER_BLOCKING R237, 0x100 ;  /* 0x000400ed0000751d */ /* 0x0003e20000010000 */
[-C--:B---3--:R-:W-:Y:S01]  /*ac00*/  FMUL.FTZ R7, R24, R8.reuse ;  /* 0x0000000818077220 */ /* 0x088fe20000410000 */
[-C--:B------:R-:W-:Y:S01]  /*ac10*/  FMUL.FTZ R10, R25, R8.reuse ;  /* 0x00000008190a7220 */ /* 0x080fe20000410000 */
[-C--:B------:R-:W-:Y:S01]  /*ac20*/  FMUL.FTZ R22, R28, R8.reuse ;  /* 0x000000081c167220 */ /* 0x080fe20000410000 */
[-C--:B------:R-:W-:Y:S01]  /*ac30*/  FMUL.FTZ R73, R29, R8.reuse ;  /* 0x000000081d497220 */ /* 0x080fe20000410000 */
[-C--:B------:R-:W-:Y:S01]  /*ac40*/  FMUL.FTZ R143, R32, R8.reuse ;  /* 0x00000008208f7220 */ /* 0x080fe20000410000 */
[-C--:B------:R-:W-:Y:S01]  /*ac50*/  FMUL.FTZ R6, R26, R8.reuse ;  /* 0x000000081a067220 */ /* 0x080fe20000410000 */
[----:B------:R-:W4:Y:S01]  /*ac60*/  MUFU.TANH R7, R7 ;  /* 0x0000000700077308 */ /* 0x000f220000002400 */
[-C--:B------:R-:W-:Y:S01]  /*ac70*/  FMUL.FTZ R153, R33, R8.reuse ;  /* 0x0000000821997220 */ /* 0x080fe20000410000 */
[-C--:B--2---:R-:W-:Y:S01]  /*ac80*/  FMUL.FTZ R0, R27, R8.reuse ;  /* 0x000000081b007220 */ /* 0x084fe20000410000 */
        /* <DEDUP_REMOVED lines=14> */
[----:B----4-:R-:W-:Y:S01]  /*ad70*/  FMNMX.FTZ R9, R7, R4, !PT ;  /* 0x0000000407097209 */ /* 0x010fe20007810000 */
[-C--:B------:R-:W-:Y:S01]  /*ad80*/  FMUL.FTZ R175, R49, R8.reuse ;  /* 0x0000000831af7220 */ /* 0x080fe20000410000 */
[-C--:B------:R-:W-:Y:S01]  /*ad90*/  FMUL.FTZ R164, R43, R8.reuse ;  /* 0x000000082ba47220 */ /* 0x080fe20000410000 */
[-C--:B------:R-:W-:Y:S01]  /*ada0*/  FMUL.FTZ R195, R52, R8.reuse ;  /* 0x0000000834c37220 */ /* 0x080fe20000410000 */
[-C--:B------:R-:W-:Y:S01]  /*adb0*/  FMUL.FTZ R166, R46, R8.reuse ;  /* 0x000000082ea67220 */ /* 0x080fe20000410000 */
[-C--:B------:R-:W-:Y:S01]  /*adc0*/  FMUL.FTZ R181, R53, R8.reuse ;  /* 0x0000000835b57220 */ /* 0x080fe20000410000 */
[-C--:B------:R-:W-:Y:S01]  /*add0*/  FMUL.FTZ R168, R47, R8.reuse ;  /* 0x000000082fa87220 */ /* 0x080fe20000410000 */
[----:B------:R-:W4:Y:S01]  /*ade0*/  MUFU.TANH R73, R73 ;  /* 0x0000004900497308 */ /* 0x000f220000002400 */
[----:B--2---:R-:W-:Y:S01]  /*adf0*/  FMNMX.FTZ R9, R10, R9, !PT ;  /* 0x000000090a097209 */ /* 0x004fe20007810000 */
[-C--:B------:R-:W-:Y:S01]  /*ae00*/  FMUL.FTZ R35, R37, R8.reuse ;  /* 0x0000000825237220 */ /* 0x080fe20000410000 */
[-C--:B------:R-:W-:Y:S01]  /*ae10*/  FMUL.FTZ R205, R56, R8.reuse ;  /* 0x0000000838cd7220 */ /* 0x080fe20000410000 */
[-C--:B------:R-:W-:Y:S01]  /*ae20*/  FMUL.FTZ R170, R50, R8.reuse ;  /* 0x0000000832aa7220 */ /* 0x080fe20000410000 */
[-C--:B------:R-:W-:Y:S01]  /*ae30*/  FMUL.FTZ R203, R57, R8.reuse ;  /* 0x0000000839cb7220 */ /* 0x080fe20000410000 */
[-C--:B------:R-:W-:Y:S01]  /*ae40*/  FMUL.FTZ R23, R51, R8.reuse ;  /* 0x0000000833177220 */ /* 0x080fe20000410000 */
[-C--:B------:R-:W-:Y:S01]  /*ae50*/  FMUL.FTZ R213, R60, R8.reuse ;  /* 0x000000083cd57220 */ /* 0x080fe20000410000 */
[----:B------:R-:W2:Y:S01]  /*ae60*/  MUFU.TANH R143, R143 ;  /* 0x0000008f008f7308 */ /* 0x000ea20000002400 */
        /* <DEDUP_REMOVED lines=14> */
[----:B------:R-:W-:Y:S01]  /*af50*/  FMUL.FTZ R133, R67, R8 ;  /* 0x0000000843857220 */ /* 0x000fe20000410000 */
[----:B------:R-:W0:Y:S01]  /*af60*/  MUFU.TANH R153, R153 ;  /* 0x0000009900997308 */ /* 0x000e220000002400 */
[----:B----4-:R-:W-:Y:S01]  /*af70*/  FMNMX.FTZ R12, R73, R12, !PT ;  /* 0x0000000c490c7209 */ /* 0x010fe20007810000 */
[-C--:B------:R-:W-:Y:S01]  /*af80*/  FMUL.FTZ R137, R70, R8.reuse ;  /* 0x0000000846897220 */ /* 0x080fe20000410000 */
[----:B------:R-:W-:Y:S01]  /*af90*/  FMUL.FTZ R141, R71, R8 ;  /* 0x00000008478d7220 */ /* 0x000fe20000410000 */
[----:B------:R-:W4:Y:S04]  /*afa0*/  LDL R25, [R1+0x250] ;  /* 0x0002500001197983 */ /* 0x000f280000100800 */
[----:B------:R-:W1:Y:S01]  /*afb0*/  MUFU.TANH R0, R0 ;  /* 0x0000000000007308 */ /* 0x000e620000002400 */
[----:B------:R-:W4:Y:S04]  /*afc0*/  LDL.64 R32, [R1+0x3c8] ;  /* 0x0003c80001207983 */ /* 0x000f280000100a00 */
[----:B------:R-:W4:Y:S03]  /*afd0*/  LDL.64 R26, [R1+0x418] ;  /* 0x00041800011a7983 */ /* 0x000f260000100a00 */
[----:B------:R-:W1:Y:S01]  /*afe0*/  MUFU.TANH R157, R157 ;  /* 0x0000009d009d7308 */ /* 0x000e620000002400 */
[----:B--2---:R-:W-:-:S07]  /*aff0*/  FMNMX.FTZ R12, R143, R12, !PT ;  /* 0x0000000c8f0c7209 */ /* 0x004fce0007810000 */
[----:B------:R-:W2:Y:S01]  /*b000*/  MUFU.TANH R72, R72 ;  /* 0x0000004800487308 */ /* 0x000ea20000002400 */
[----:B------:R-:W-:Y:S01]  /*b010*/  FMUL.FTZ R34, R38, R8 ;  /* 0x0000000826227220 */ /* 0x000fe20000410000 */
[----:B------:R-:W4:Y:S04]  /*b020*/  LDL.64 R44, [R1+0x378] ;  /* 0x00037800012c7983 */ /* 0x000f280000100a00 */
[----:B------:R-:W4:Y:S02]  /*b030*/  LDL.64 R46, [R1+0x388] ;  /* 0x00038800012e7983 */ /* 0x000f240000100a00 */
[----:B------:R-:W2:Y:S01]  /*b040*/  MUFU.TANH R35, R35 ;  /* 0x0000002300237308 */ /* 0x000ea20000002400 */
[----:B---3--:R-:W-:Y:S01]  /*b050*/  FMNMX.FTZ R9, R6, R5, !PT ;  /* 0x0000000506097209 */ /* 0x008fe20007810000 */
[----:B------:R-:W3:Y:S01]  /*b060*/  LDL.64 R54, [R1+0x328] ;  /* 0x0003280001367983 */ /* 0x000ee20000100a00 */
[----:B0-----:R-:W-:-:S03]  /*b070*/  FMNMX.FTZ R12, R153, R12, !PT ;  /* 0x0000000c990c7209 */ /* 0x001fc60007810000 */
[----:B------:R-:W3:Y:S02]  /*b080*/  LDL.64 R40, [R1+0x3f8] ;  /* 0x0003f80001287983 */ /* 0x000ee40000100a00 */
[----:B------:R-:W0:Y:S08]  /*b090*/  MUFU.TANH R28, R28 ;  /* 0x0000001c001c7308 */ /* 0x000e300000002400 */
[----:B------:R-:W0:Y:S01]  /*b0a0*/  MUFU.TANH R159, R159 ;  /* 0x0000009f009f7308 */ /* 0x000e220000002400 */
[----:B-1----:R-:W-:Y:S01]  /*b0b0*/  FMNMX.FTZ R9, R0, R9, !PT ;  /* 0x0000000900097209 */ /* 0x002fe20007810000 */
[----:B------:R-:W3:Y:S01]  /*b0c0*/  LDL.64 R64, [R1+0x2d8] ;  /* 0x0002d80001407983 */ /* 0x000ee20000100a00 */
[----:B------:R-:W-:-:S05]  /*b0d0*/  FMNMX.FTZ R16, R157, R12, !PT ;  /* 0x0000000c9d107209 */ /* 0x000fca0007810000 */
[----:B------:R-:W1:Y:S08]  /*b0e0*/  MUFU.TANH R139, R139 ;  /* 0x0000008b008b7308 */ /* 0x000e700000002400 */
[----:B------:R-:W1:Y:S01]  /*b0f0*/  MUFU.TANH R165, R165 ;  /* 0x000000a500a57308 */ /* 0x000e620000002400 */
[----:B--2---:R-:W-:Y:S01]  /*b100*/  FMNMX.FTZ R9, R72, R9, !PT ;  /* 0x0000000948097209 */ /* 0x004fe20007810000 */
[----:B------:R-:W2:Y:S01]  /*b110*/  LDL.64 R66, [R1+0x2e8] ;  /* 0x0002e80001427983 */ /* 0x000ea20000100a00 */
[----:B------:R-:W-:-:S03]  /*b120*/  FMNMX.FTZ R16, R35, R16, !PT ;  /* 0x0000001023107209 */ /* 0x000fc60007810000 */
[----:B------:R-:W2:Y:S02]  /*b130*/  LDL.64 R68, [R1+0x2f8] ;  /* 0x0002f80001447983 */ /* 0x000ea40000100a00 */
[----:B------:R-:W1:Y:S08]  /*b140*/  MUFU.TANH R11, R11 ;  /* 0x0000000b000b7308 */ /* 0x000e700000002400 */
[----:B------:R-:W1:Y:S01]  /*b150*/  MUFU.TANH R167, R167 ;  /* 0x000000a700a77308 */ /* 0x000e620000002400 */
[----:B0-----:R-:W-:Y:S01]  /*b160*/  FMNMX.FTZ R12, R28, R9, !PT ;  /* 0x000000091c0c7209 */ /* 0x001fe20007810000 */
[----:B------:R-:W2:Y:S01]  /*b170*/  LDL.64 R70, [R1+0x308] ;  /* 0x0003080001467983 */ /* 0x000ea20000100a00 */
[----:B------:R-:W-:-:S03]  /*b180*/  FMNMX.FTZ R16, R159, R16, !PT ;  /* 0x000000109f107209 */ /* 0x000fc60007810000 */
[----:B------:R-:W2:Y:S02]  /*b190*/  LDL.64 R56, [R1+0x338] ;  /* 0x0003380001387983 */ /* 0x000ea40000100a00 */
[----:B------:R-:W0:Y:S08]  /*b1a0*/  MUFU.TANH R34, R34 ;  /* 0x0000002200227308 */ /* 0x000e300000002400 */
[----:B------:R-:W0:Y:S01]  /*b1b0*/  MUFU.TANH R169, R169 ;  /* 0x000000a900a97308 */ /* 0x000e220000002400 */
[----:B-1----:R-:W-:Y:S01]  /*b1c0*/  FMNMX.FTZ R12, R139, R12, !PT ;  /* 0x0000000c8b0c7209 */ /* 0x002fe20007810000 */
[----:B------:R-:W2:Y:S01]  /*b1d0*/  LDL.64 R58, [R1+0x348] ;  /* 0x00034800013a7983 */ /* 0x000ea20000100a00 */
[----:B------:R-:W-:-:S03]  /*b1e0*/  FMNMX.FTZ R16, R165, R16, !PT ;  /* 0x00000010a5107209 */ /* 0x000fc60007810000 */
[----:B------:R-:W2:Y:S02]  /*b1f0*/  LDL.64 R30, [R1+0x428] ;  /* 0x00042800011e7983 */ /* 0x000ea40000100a00 */
[----:B------:R-:W1:Y:S08]  /*b200*/  MUFU.TANH R14, R14 ;  /* 0x0000000e000e7308 */ /* 0x000e700000002400 */
[----:B------:R-:W1:Y:S01]  /*b210*/  MUFU.TANH R177, R177 ;  /* 0x000000b100b17308 */ /* 0x000e620000002400 */
[----:B------:R-:W-:Y:S01]  /*b220*/  FMNMX.FTZ R9, R11, R12, !PT ;  /* 0x0000000c0b097209 */ /* 0x000fe20007810000 */
[----:B------:R-:W2:Y:S01]  /*b230*/  LDL.64 R60, [R1+0x358] ;  /* 0x00035800013c7983 */ /* 0x000ea20000100a00 */
[----:B------:R-:W-:-:S03]  /*b240*/  FMNMX.FTZ R16, R167, R16, !PT ;  /* 0x00000010a7107209 */ /* 0x000fc60007810000 */
[----:B------:R-:W2:Y:S02]  /*b250*/  LDL.64 R42, [R1+0x408] ;  /* 0x00040800012a7983 */ /* 0x000ea40000100a00 */
[----:B------:R-:W1:Y:S02]  /*b260*/  MUFU.TANH R156, R156 ;  /* 0x0000009c009c7308 */ /* 0x000e640000002400 */
[----:B------:R-:W2:Y:S06]  /*b270*/  LDL.64 R48, [R1+0x398] ;  /* 0x0003980001307983 */ /* 0x000eac0000100a00 */
        /* <DEDUP_REMOVED lines=15> */
[----:B------:R-:W-:-:S05]  /*b370*/  FMNMX.FTZ R16, R175, R16, !PT ;  /* 0x00000010af107209 */ /* 0x000fca0007810000 */
[----:B------:R-:W1:Y:S08]  /*b380*/  MUFU.TANH R168, R168 ;  /* 0x000000a800a87308 */ /* 0x000e700000002400 */
[----:B------:R-:W1:Y:S01]  /*b390*/  MUFU.TANH R205, R205 ;  /* 0x000000cd00cd7308 */ /* 0x000e620000002400 */
[----:B0-----:R-:W-:Y:S02]  /*b3a0*/  FMNMX.FTZ R9, R164, R9, !PT ;  /* 0x00000009a4097209 */ /* 0x001fe40007810000 */
[----:B------:R-:W-:-:S05]  /*b3b0*/  FMNMX.FTZ R16, R195, R16, !PT ;  /* 0x00000010c3107209 */ /* 0x000fca0007810000 */
[----:B------:R-:W0:Y:S08]  /*b3c0*/  MUFU.TANH R170, R170 ;  /* 0x000000aa00aa7308 */ /* 0x000e300000002400 */
[----:B------:R-:W0:Y:S01]  /*b3d0*/  MUFU.TANH R203, R203 ;  /* 0x000000cb00cb7308 */ /* 0x000e220000002400 */
[----:B-1----:R-:W-:Y:S02]  /*b3e0*/  FMNMX.FTZ R9, R166, R9, !PT ;  /* 0x00000009a6097209 */ /* 0x002fe40007810000 */
[----:B------:R-:W-:-:S05]  /*b3f0*/  FMNMX.FTZ R16, R181, R16, !PT ;  /* 0x00000010b5107209 */ /* 0x000fca0007810000 */
[----:B------:R-:W1:Y:S08]  /*b400*/  MUFU.TANH R23, R23 ;  /* 0x0000001700177308 */ /* 0x000e700000002400 */
[----:B------:R-:W1:Y:S01]  /*b410*/  MUFU.TANH R213, R213 ;  /* 0x000000d500d57308 */ /* 0x000e620000002400 */
[----:B------:R-:W-:Y:S02]  /*b420*/  FMNMX.FTZ R9, R168, R9, !PT ;  /* 0x00000009a8097209 */ /* 0x000fe40007810000 */
        /* <DEDUP_REMOVED lines=21> */
[----:B------:R-:W1:Y:S01]  /*b580*/  MUFU.TANH R131, R131 ;  /* 0x0000008300837308 */ /* 0x000e620000002400 */
[----:B------:R-:W-:Y:S02]  /*b590*/  FMNMX.FTZ R12, R127, R12, !PT ;  /* 0x0000000c7f0c7209 */ /* 0x000fe40007810000 */
[----:B------:R-:W-:-:S05]  /*b5a0*/  FMNMX.FTZ R8, R215, R16, !PT ;  /* 0x00000010d7087209 */ /* 0x000fca0007810000 */
[----:B------:R-:W1:Y:S01]  /*b5b0*/  MUFU.TANH R135, R135 ;  /* 0x0000008700877308 */ /* 0x000e620000002400 */
[----:B0-----:R-:W-:Y:S02]  /*b5c0*/  FMNMX.FTZ R12, R129, R12, !PT ;  /* 0x0000000c810c7209 */ /* 0x001fe40007810000 */
[----:B------:R-:W-:-:S05]  /*b5d0*/  FMNMX.FTZ R8, R217, R8, !PT ;  /* 0x00000008d9087209 */ /* 0x000fca0007810000 */
[----:B------:R-:W0:Y:S01]  /*b5e0*/  MUFU.TANH R133, R133 ;  /* 0x0000008500857308 */ /* 0x000e220000002400 */
[----:B-1----:R-:W-:Y:S01]  /*b5f0*/  FMNMX.FTZ R12, R131, R12, !PT ;  /* 0x0000000c830c7209 */ /* 0x002fe20007810000 */
[----:B------:R-:W1:Y:S06]  /*b600*/  SHFL.BFLY PT, R13, R8, 0x2, 0x1f ;  /* 0x0c401f00080d7f89 */ /* 0x000e6c00000e0000 */
[----:B------:R-:W4:Y:S01]  /*b610*/  MUFU.TANH R137, R137 ;  /* 0x0000008900897308 */ /* 0x000f220000002400 */
[----:B------:R-:W-:-:S07]  /*b620*/  FMNMX.FTZ R12, R135, R12, !PT ;  /* 0x0000000c870c7209 */ /* 0x000fce0007810000 */
[----:B------:R-:W1:Y:S01]  /*b630*/  MUFU.TANH R141, R141 ;  /* 0x0000008d008d7308 */ /* 0x000e620000002400 */
[----:B0-----:R-:W-:-:S04]  /*b640*/  FMNMX.FTZ R12, R133, R12, !PT ;  /* 0x0000000c850c7209 */ /* 0x001fc80007810000 */
[----:B----4-:R-:W-:-:S04]  /*b650*/  FMNMX.FTZ R12, R137, R12, !PT ;  /* 0x0000000c890c7209 */ /* 0x010fc80007810000 */
[----:B-1----:R-:W-:-:S05]  /*b660*/  FMNMX.FTZ R9, R141, R12, !PT ;  /* 0x0000000c8d097209 */ /* 0x002fca0007810000 */
[----:B------:R0:W-:Y:S01]  /*b670*/  STL.64 [R1+0x230], R8 ;  /* 0x0002300801007387 */ /* 0x0001e20000100a00 */
[----:B------:R-:W-:-:S03]  /*b680*/  FMNMX.FTZ R12, R8, R13, !PT ;  /* 0x0000000d080c7209 */ /* 0x000fc60007810000 */
[----:B------:R-:W4:Y:S04]  /*b690*/  LDL R219, [R1+0x234] ;  /* 0x0002340001db7983 */ /* 0x000f280000100800 */
[----:B------:R-:W1:Y:S04]  /*b6a0*/  SHFL.BFLY PT, R13, R12, 0x1, 0x1f ;  /* 0x0c201f000c0d7f89 */ /* 0x000e6800000e0000 */
[----:B0-----:R-:W3:Y:S01]  /*b6b0*/  LDL.64 R8, [R1+0x290] ;  /* 0x0002900001087983 */ /* 0x001ee20000100a00 */
[----:B-1----:R-:W-:-:S05]  /*b6c0*/  FMNMX.FTZ R16, R12, R13, !PT ;  /* 0x0000000d0c107209 */ /* 0x002fca0007810000 */
[----:B------:R0:W-:Y:S04]  /*b6d0*/  STL [R1+0x230], R16 ;  /* 0x0002301001007387 */ /* 0x0001e80000100800 */
[----:B------:R-:W2:Y:S04]  /*b6e0*/  LDL R180, [R1+0x230] ;  /* 0x0002300001b47983 */ /* 0x000ea80000100800 */
[----:B0-----:R-:W3:Y:S04]  /*b6f0*/  LDL.64 R16, [R1+0x3e0] ;  /* 0x0003e00001107983 */ /* 0x001ee80000100a00 */
[----:B----4-:R-:W0:Y:S02]  /*b700*/  SHFL.BFLY PT, R12, R219, 0x2, 0x1f ;  /* 0x0c401f00db0c7f89 */ /* 0x010e2400000e0000 */
[----:B0-----:R-:W-:-:S02]  /*b710*/  FMNMX.FTZ R15, R12, R219, !PT ;  /* 0x000000db0c0f7209 */ /* 0x001fc40007810000 */
[----:B------:R-:W4:Y:S04]  /*b720*/  LDL.64 R12, [R1+0x438] ;  /* 0x00043800010c7983 */ /* 0x000f280000100a00 */
[----:B------:R-:W0:Y:S01]  /*b730*/  SHFL.BFLY PT, R24, R15, 0x1, 0x1f ;  /* 0x0c201f000f187f89 */ /* 0x000e2200000e0000 */
[----:B--2---:R-:W-:-:S04]  /*b740*/  FADD.FTZ R4, R4, -R180 ;  /* 0x800000b404047221 */ /* 0x004fc80000010000 */
[----:B------:R-:W-:-:S06]  /*b750*/  FMUL.FTZ R158, R4, R25 ;  /* 0x00000019049e7220 */ /* 0x000fcc0000410000 */
[----:B------:R-:W1:Y:S01]  /*b760*/  MUFU.EX2 R158, R158 ;  /* 0x0000009e009e7308 */ /* 0x000e620000000800 */
[----:B0-----:R-:W-:-:S05]  /*b770*/  FMNMX.FTZ R24, R15, R24, !PT ;  /* 0x000000180f187209 */ /* 0x001fca0007810000 */
[----:B------:R-:W-:Y:S02]  /*b780*/  FADD.FTZ R120, R5, -R24 ;  /* 0x8000001805787221 */ /* 0x000fe40000010000 */
[----:B------:R-:W2:Y:S01]  /*b790*/  LDL.64 R4, [R1+0x448] ;  /* 0x0004480001047983 */ /* 0x000ea20000100a00 */
[C---:B-1----:R-:W-:Y:S01]  /*b7a0*/  FMUL.FTZ R111, R158.reuse, R111 ;  /* 0x0000006f9e6f7220 */ /* 0x042fe20000410000 */
[----:B------:R-:W-:-:S05]  /*b7b0*/  FMUL.FTZ R110, R158, R110 ;  /* 0x0000006e9e6e7220 */ /* 0x000fca0000410000 */
[----:B------:R3:W-:Y:S01]  /*b7c0*/  STL.64 [R1+0x340], R110 ;  /* 0x0003406e01007387 */ /* 0x0007e20000100a00 */
[----:B------:R-:W-:Y:S01]  /*b7d0*/  FMUL.FTZ R180, R25, R180 ;  /* 0x000000b419b47220 */ /* 0x000fe20000410000 */
[C---:B------:R-:W-:Y:S01]  /*b7e0*/  FMUL.FTZ R145, R158.reuse, R145 ;  /* 0x000000919e917220 */ /* 0x040fe20000410000 */
[C---:B------:R-:W-:Y:S01]  /*b7f0*/  FMUL.FTZ R144, R158.reuse, R144 ;  /* 0x000000909e907220 */ /* 0x040fe20000410000 */
[C---:B------:R-:W-:Y:S01]  /*b800*/  FMUL.FTZ R197, R158.reuse, R197 ;  /* 0x000000c59ec57220 */ /* 0x040fe20000410000 */
[C---:B---3--:R-:W-:Y:S01]  /*b810*/  FMUL.FTZ R111, R158.reuse, R17 ;  /* 0x000000119e6f7220 */ /* 0x048fe20000410000 */
[C---:B------:R-:W-:Y:S01]  /*b820*/  FMUL.FTZ R110, R158.reuse, R16 ;  /* 0x000000109e6e7220 */ /* 0x040fe20000410000 */
[C---:B------:R-:W-:Y:S01]  /*b830*/  FMUL.FTZ R196, R158.reuse, R196 ;  /* 0x000000c49ec47220 */ /* 0x040fe20000410000 */
[----:B------:R-:W3:Y:S01]  /*b840*/  LDL.64 R16, [R1+0x240] ;  /* 0x0002400001107983 */ /* 0x000ee20000100a00 */
[--C-:B------:R-:W-:Y:S01]  /*b850*/  FFMA.FTZ R138, R143, R25, -R180.reuse ;  /* 0x000000198f8a7223 */ /* 0x100fe200000108b4 */
[----:B------:R-:W-:Y:S01]  /*b860*/  FMUL.FTZ R143, R25, R120 ;  /* 0x00000078198f7220 */ /* 0x000fe20000410000 */
[C---:B------:R-:W-:Y:S01]  /*b870*/  FMUL.FTZ R191, R158.reuse, R191 ;  /* 0x000000bf9ebf7220 */ /* 0x040fe20000410000 */
[C---:B------:R-:W-:Y:S01]  /*b880*/  FMUL.FTZ R190, R158.reuse, R190 ;  /* 0x000000be9ebe7220 */ /* 0x040fe20000410000 */
[C---:B------:R-:W-:Y:S01]  /*b890*/  FMUL.FTZ R204, R158.reuse, R8 ;  /* 0x000000089ecc7220 */ /* 0x040fe20000410000 */
[C---:B------:R-:W-:Y:S01]  /*b8a0*/  FMUL.FTZ R163, R158.reuse, R163 ;  /* 0x000000a39ea37220 */ /* 0x040fe20000410000 */
[C---:B------:R-:W-:Y:S01]  /*b8b0*/  FMUL.FTZ R162, R158.reuse, R162 ;  /* 0x000000a29ea27220 */ /* 0x040fe20000410000 */
[----:B------:R-:W0:Y:S01]  /*b8c0*/  MUFU.EX2 R143, R143 ;  /* 0x0000008f008f7308 */ /* 0x000e220000000800 */
[-CC-:B------:R-:W-:Y:S01]  /*b8d0*/  FFMA.FTZ R136, R73, R25.reuse, -R180.reuse ;  /* 0x0000001949887223 */ /* 0x180fe200000108b4 */
[-CC-:B------:R-:W-:Y:S01]  /*b8e0*/  FFMA.FTZ R122, R205, R25.reuse, -R180.reuse ;  /* 0x00000019cd7a7223 */ /* 0x180fe200000108b4 */
[----:B------:R-:W-:Y:S01]  /*b8f0*/  FFMA.FTZ R73, R159, R25, -R180 ;  /* 0x000000199f497223 */ /* 0x000fe200000108b4 */
        /* <DEDUP_REMOVED lines=87> */
[C---:B-1----:R-:W-:Y:S01]  /*be70*/  FMUL.FTZ R45, R143.reuse, R27 ;  /* 0x0000001b8f2d7220 */ /* 0x042fe20000410000 */
[C---:B------:R-:W-:Y:S01]  /*be80*/  FMUL.FTZ R44, R143.reuse, R26 ;  /* 0x0000001a8f2c7220 */ /* 0x040fe20000410000 */
[C---:B------:R-:W-:Y:S01]  /*be90*/  FMUL.FTZ R199, R158.reuse, R199 ;  /* 0x000000c79ec77220 */ /* 0x040fe20000410000 */
[C---:B------:R-:W-:Y:S01]  /*bea0*/  FMUL.FTZ R198, R158.reuse, R198 ;  /* 0x000000c69ec67220 */ /* 0x040fe20000410000 */
[C---:B------:R-:W-:Y:S01]  /*beb0*/  FMUL.FTZ R105, R158.reuse, R105 ;  /* 0x000000699e697220 */ /* 0x040fe20000410000 */
[C---:B------:R-:W-:Y:S01]  /*bec0*/  FMUL.FTZ R104, R158.reuse, R104 ;  /* 0x000000689e687220 */ /* 0x040fe20000410000 */
[C---:B------:R-:W-:Y:S01]  /*bed0*/  FMUL.FTZ R43, R143.reuse, R43 ;  /* 0x0000002b8f2b7220 */ /* 0x040fe20000410000 */
[----:B------:R-:W-:Y:S01]  /*bee0*/  FMUL.FTZ R42, R143, R42 ;  /* 0x0000002a8f2a7220 */ /* 0x000fe20000410000 */
[----:B------:R0:W-:Y:S04]  /*bef0*/  STL.64 [R1+0x2f0], R144 ;  /* 0x0002f09001007387 */ /* 0x0001e80000100a00 */
[----:B------:R-:W-:Y:S04]  /*bf00*/  STL.64 [R1+0x270], R196 ;  /* 0x000270c401007387 */ /* 0x000fe80000100a00 */
[----:B------:R-:W-:Y:S01]  /*bf10*/  STL.64 [R1+0x280], R190 ;  /* 0x000280be01007387 */ /* 0x000fe20000100a00 */
[----:B0-----:R-:W-:-:S03]  /*bf20*/  FMUL.FTZ R144, R158, R20 ;  /* 0x000000149e907220 */ /* 0x001fc60000410000 */
[----:B------:R-:W-:Y:S01]  /*bf30*/  STL.64 [R1+0x290], R204 ;  /* 0x000290cc01007387 */ /* 0x000fe20000100a00 */
[----:B------:R0:W-:Y:S03]  /*bf40*/  MUFU.EX2 R20, R73 ;  /* 0x0000004900147308 */ /* 0x0001e60000000800 */
        /* <DEDUP_REMOVED lines=35> */
[----:B------:R-:W-:Y:S04]  /*c180*/  STL.64 [R1+0x388], R46 ;  /* 0x0003882e01007387 */ /* 0x000fe80000100a00 */
[----:B------:R3:W-:Y:S04]  /*c190*/  STL.64 [R1+0x3a8], R50 ;  /* 0x0003a83201007387 */ /* 0x0007e80000100a00 */
[----:B------:R3:W-:Y:S04]  /*c1a0*/  STL.64 [R1+0x3b8], R52 ;  /* 0x0003b83401007387 */ /* 0x0007e80000100a00 */
[----:B------:R3:W-:Y:S04]  /*c1b0*/  STL.64 [R1+0x3c8], R54 ;  /* 0x0003c83601007387 */ /* 0x0007e80000100a00 */
[----:B------:R-:W-:Y:S04]  /*c1c0*/  STL.64 [R1+0x3d8], R36 ;  /* 0x0003d82401007387 */ /* 0x000fe80000100a00 */
[----:B------:R-:W-:Y:S04]  /*c1d0*/  STL.64 [R1+0x3e8], R38 ;  /* 0x0003e82601007387 */ /* 0x000fe80000100a00 */
[----:B------:R-:W-:Y:S04]  /*c1e0*/  STL.64 [R1+0x3f8], R40 ;  /* 0x0003f82801007387 */ /* 0x000fe80000100a00 */
[----:B------:R3:W-:Y:S04]  /*c1f0*/  STL.64 [R1+0x418], R44 ;  /* 0x0004182c01007387 */ /* 0x0007e80000100a00 */
[----:B------:R-:W-:Y:S04]  /*c200*/  STL.64 [R1+0x260], R198 ;  /* 0x000260c601007387 */ /* 0x000fe80000100a00 */
[----:B------:R3:W-:Y:S04]  /*c210*/  STL.64 [R1+0x3c0], R104 ;  /* 0x0003c06801007387 */ /* 0x0007e80000100a00 */
[----:B------:R-:W-:Y:S04]  /*c220*/  STL.64 [R1+0x408], R42 ;  /* 0x0004082a01007387 */ /* 0x000fe80000100a00 */
[----:B-1----:R-:W3:Y:S04]  /*c230*/  LDL R81, [R1+0x26c] ;  /* 0x00026c0001517983 */ /* 0x002ee80000100800 */
[----:B0-----:R-:W3:Y:S04]  /*c240*/  LDL R83, [R1+0x270] ;  /* 0x0002700001537983 */ /* 0x001ee80000100800 */
        /* <DEDUP_REMOVED lines=34> */
[----:B------:R-:W4:Y:S04]  /*c470*/  LDL R116, [R1+0x3ac] ;  /* 0x0003ac0001747983 */ /* 0x000f280000100800 */
[----:B------:R-:W2:Y:S04]  /*c480*/  LDL R118, [R1+0x3b0] ;  /* 0x0003b00001767983 */ /* 0x000ea80000100800 */
        /* <DEDUP_REMOVED lines=18> */
[----:B------:R-:W3:Y:S01]  /*c5b0*/  LDL R78, [R1+0x408] ;  /* 0x00040800014e7983 */ /* 0x000ee20000100800 */
[C---:B------:R-:W-:Y:S01]  /*c5c0*/  FMUL.FTZ R31, R143.reuse, R31 ;  /* 0x0000001f8f1f7220 */ /* 0x040fe20000410000 */
[----:B------:R-:W-:Y:S01]  /*c5d0*/  FMUL.FTZ R30, R143, R30 ;  /* 0x0000001e8f1e7220 */ /* 0x000fe20000410000 */
[-CC-:B------:R-:W-:Y:S01]  /*c5e0*/  FFMA.FTZ R29, R7, R25.reuse, -R180.reuse ;  /* 0x00000019071d7223 */ /* 0x180fe200000108b4 */
[-CC-:B------:R-:W-:Y:S01]  /*c5f0*/  FFMA.FTZ R152, R10, R25.reuse, -R180.reuse ;  /* 0x000000190a987223 */ /* 0x180fe200000108b4 */
[--C-:B------:R-:W-:Y:S01]  /*c600*/  FFMA.FTZ R120, R203, R25, -R180.reuse ;  /* 0x00000019cb787223 */ /* 0x100fe200000108b4 */
[----:B------:R-:W-:Y:S01]  /*c610*/  FMUL.FTZ R5, R143, R5 ;  /* 0x000000058f057220 */ /* 0x000fe20000410000 */
[----:B------:R0:W-:Y:S01]  /*c620*/  STL.64 [R1+0x428], R30 ;  /* 0x0004281e01007387 */ /* 0x0001e20000100a00 */
[--C-:B------:R-:W-:Y:S01]  /*c630*/  FFMA.FTZ R7, R153, R25, -R180.reuse ;  /* 0x0000001999077223 */ /* 0x100fe200000108b4 */
[----:B------:R-:W-:Y:S01]  /*c640*/  MUFU.EX2 R29, R29 ;  /* 0x0000001d001d7308 */ /* 0x000fe20000000800 */
[----:B------:R-:W-:Y:S01]  /*c650*/  FMUL.FTZ R203, R158, R155 ;  /* 0x0000009b9ecb7220 */ /* 0x000fe20000410000 */
[C---:B------:R-:W-:Y:S01]  /*c660*/  FMUL.FTZ R4, R143.reuse, R4 ;  /* 0x000000048f047220 */ /* 0x040fe20000410000 */
[--C-:B------:R-:W-:Y:S01]  /*c670*/  FFMA.FTZ R134, R22, R25, -R180.reuse ;  /* 0x0000001916867223 */ /* 0x100fe200000108b4 */
[C---:B------:R-:W-:Y:S01]  /*c680*/  FMUL.FTZ R202, R158.reuse, R154 ;  /* 0x0000009a9eca7220 */ /* 0x040fe20000410000 */
[C---:B------:R-:W-:Y:S01]  /*c690*/  FMUL.FTZ R13, R143.reuse, R13 ;  /* 0x0000000d8f0d7220 */ /* 0x040fe20000410000 */
[C---:B------:R-:W-:Y:S01]  /*c6a0*/  FMUL.FTZ R147, R158.reuse, R147 ;  /* 0x000000939e937220 */ /* 0x040fe20000410000 */
[----:B------:R-:W-:Y:S01]  /*c6b0*/  FMUL.FTZ R146, R158, R146 ;  /* 0x000000929e927220 */ /* 0x000fe20000410000 */
[----:B------:R-:W-:Y:S01]  /*c6c0*/  MUFU.EX2 R8, R138 ;  /* 0x0000008a00087308 */ /* 0x000fe20000000800 */
[----:B------:R-:W-:Y:S01]  /*c6d0*/  FMUL.FTZ R12, R143, R12 ;  /* 0x0000000c8f0c7220 */ /* 0x000fe20000410000 */
[-C--:B0-----:R-:W-:Y:S01]  /*c6e0*/  FMUL.FTZ R31, R24, R25.reuse ;  /* 0x00000019181f7220 */ /* 0x081fe20000410000 */
        /* <DEDUP_REMOVED lines=8> */
[--C-:B------:R-:W-:Y:S01]  /*c770*/  FFMA.FTZ R130, R169, R25, -R180.reuse ;  /* 0x00000019a9827223 */ /* 0x100fe200000108b4 */
[C---:B------:R-:W-:Y:S01]  /*c780*/  FMUL.FTZ R149, R158.reuse, R149 ;  /* 0x000000959e957220 */ /* 0x040fe20000410000 */
[C---:B------:R-:W-:Y:S01]  /*c790*/  FMUL.FTZ R148, R158.reuse, R148 ;  /* 0x000000949e947220 */ /* 0x040fe20000410000 */
[C---:B------:R-:W-:Y:S01]  /*c7a0*/  FMUL.FTZ R151, R158.reuse, R151 ;  /* 0x000000979e977220 */ /* 0x040fe20000410000 */
[C---:B------:R-:W-:Y:S01]  /*c7b0*/  FMUL.FTZ R150, R158.reuse, R150 ;  /* 0x000000969e967220 */ /* 0x040fe20000410000 */
[C---:B------:R-:W-:Y:S01]  /*c7c0*/  FMUL.FTZ R161, R158.reuse, R161 ;  /* 0x000000a19ea17220 */ /* 0x040fe20000410000 */
[----:B------:R-:W0:Y:S01]  /*c7d0*/  MUFU.EX2 R30, R30 ;  /* 0x0000001e001e7308 */ /* 0x000e220000000800 */
[-CC-:B------:R-:W-:Y:S01]  /*c7e0*/  FFMA.FTZ R22, R35, R25.reuse, -R180.reuse ;  /* 0x0000001923167223 */ /* 0x180fe200000108b4 */
[----:B------:R1:W-:Y:S01]  /*c7f0*/  STL.64 [R1+0x448], R4 ;  /* 0x0004480401007387 */ /* 0x0003e20000100a00 */
[--C-:B------:R-:W-:Y:S01]  /*c800*/  FFMA.FTZ R0, R11, R25, -R31.reuse ;  /* 0x000000190b007223 */ /* 0x100fe2000001081f */
[C---:B------:R-:W-:Y:S01]  /*c810*/  FMUL.FTZ R160, R158.reuse, R160 ;  /* 0x000000a09ea07220 */ /* 0x040fe20000410000 */
[----:B------:R-:W-:Y:S01]  /*c820*/  FMUL.FTZ R145, R158, R21 ;  /* 0x000000159e917220 */ /* 0x000fe20000410000 */
[-CC-:B------:R-:W-:Y:S01]  /*c830*/  FFMA.FTZ R132, R177, R25.reuse, -R180.reuse ;  /* 0x00000019b1847223 */ /* 0x180fe200000108b4 */
[-CC-:B------:R-:W-:Y:S01]  /*c840*/  FFMA.FTZ R159, R175, R25.reuse, -R180.reuse ;  /* 0x00000019af9f7223 */ /* 0x180fe200000108b4 */
[----:B------:R-:W0:Y:S01]  /*c850*/  MUFU.EX2 R153, R153 ;  /* 0x0000009900997308 */ /* 0x000e220000000800 */
[-CC-:B------:R-:W-:Y:S01]  /*c860*/  FFMA.FTZ R6, R34, R25.reuse, -R31.reuse ;  /* 0x0000001922067223 */ /* 0x180fe2000001081f */
[-CC-:B------:R-:W-:Y:S01]  /*c870*/  FFMA.FTZ R126, R195, R25.reuse, -R180.reuse ;  /* 0x00000019c37e7223 */ /* 0x180fe200000108b4 */
[-CC-:B------:R-:W-:Y:S01]  /*c880*/  FFMA.FTZ R124, R181, R25.reuse, -R180.reuse ;  /* 0x00000019b57c7223 */ /* 0x180fe200000108b4 */
[-CC-:B------:R-:W-:Y:S01]  /*c890*/  FFMA.FTZ R174, R211, R25.reuse, -R180.reuse ;  /* 0x00000019d3ae7223 */ /* 0x180fe200000108b4 */
[-C--:B------:R-:W-:Y:S01]  /*c8a0*/  FFMA.FTZ R176, R209, R25.reuse, -R180 ;  /* 0x00000019d1b07223 */ /* 0x080fe200000108b4 */
[--C-:B-1----:R-:W-:Y:S01]  /*c8b0*/  FFMA.FTZ R4, R139, R25, -R31.reuse ;  /* 0x000000198b047223 */ /* 0x102fe2000001081f */
[C---:B------:R-:W-:Y:S01]  /*c8c0*/  FMUL.FTZ R201, R143.reuse, R201 ;  /* 0x000000c98fc97220 */ /* 0x040fe20000410000 */
[----:B------:R-:W1:Y:S01]  /*c8d0*/  MUFU.EX2 R155, R155 ;  /* 0x0000009b009b7308 */ /* 0x000e620000000800 */
[----:B------:R-:W-:Y:S01]  /*c8e0*/  FFMA.FTZ R11, R164, R25, -R31 ;  /* 0x00000019a40b7223 */ /* 0x000fe2000001081f */
[C---:B------:R-:W-:Y:S01]  /*c8f0*/  FMUL.FTZ R200, R143.reuse, R200 ;  /* 0x000000c88fc87220 */ /* 0x040fe20000410000 */
[C---:B------:R-:W-:Y:S01]  /*c900*/  FMUL.FTZ R49, R143.reuse, R49 ;  /* 0x000000318f317220 */ /* 0x040fe20000410000 */
[----:B------:R-:W-:Y:S01]  /*c910*/  FMUL.FTZ R48, R143, R48 ;  /* 0x000000308f307220 */ /* 0x000fe20000410000 */
[----:B------:R-:W-:Y:S03]  /*c920*/  STL [R1+0x234], R24 ;  /* 0x0002341801007387 */ /* 0x000fe60000100800 */
[----:B------:R-:W1:Y:S01]  /*c930*/  MUFU.EX2 R35, R134 ;  /* 0x0000008600237308 */ /* 0x000e620000000800 */
[----:B0-----:R-:W-:Y:S01]  /*c940*/  FFMA.FTZ R164, R17, R143, R30 ;  /* 0x0000008f11a47223 */ /* 0x001fe2000001001e */
[----:B------:R-:W-:Y:S01]  /*c950*/  FFMA.FTZ R17, R158, R16, R29 ;  /* 0x000000109e117223 */ /* 0x000fe2000001001d */
[----:B------:R-:W3:Y:S04]  /*c960*/  LDL R206, [R1+0x340] ;  /* 0x0003400001ce7983 */ /* 0x000ee80000100800 */
[----:B------:R-:W3:Y:S01]  /*c970*/  LDL R204, [R1+0x354] ;  /* 0x0003540001cc7983 */ /* 0x000ee20000100800 */
[----:B------:R-:W0:Y:S03]  /*c980*/  MUFU.EX2 R28, R28 ;  /* 0x0000001c001c7308 */ /* 0x000e260000000800 */
[----:B------:R-:W3:Y:S04]  /*c990*/  LDL R74, [R1+0x400] ;  /* 0x00040000014a7983 */ /* 0x000ee80000100800 */
[----:B------:R-:W3:Y:S01]  /*c9a0*/  LDL R41, [R1+0x308] ;  /* 0x0003080001297983 */ /* 0x000ee20000100800 */
[----:B------:R-:W0:Y:S01]  /*c9b0*/  MUFU.EX2 R154, R136 ;  /* 0x00000088009a7308 */ /* 0x000e220000000800 */
[----:B------:R-:W-:Y:S01]  /*c9c0*/  FADD.FTZ R164, R153, R164 ;  /* 0x000000a499a47221 */ /* 0x000fe20000010000 */
[-CC-:B------:R-:W-:Y:S01]  /*c9d0*/  FFMA.FTZ R5, R14, R25.reuse, -R31.reuse ;  /* 0x000000190e057223 */ /* 0x180fe2000001081f */
[-C--:B------:R-:W-:Y:S01]  /*c9e0*/  FFMA.FTZ R157, R123, R25.reuse, -R31 ;  /* 0x000000197b9d7223 */ /* 0x080fe2000001081f */
[----:B------:R0:W-:Y:S04]  /*c9f0*/  STL.64 [R1+0x438], R12 ;  /* 0x0004380c01007387 */ /* 0x0001e80000100a00 */
[----:B------:R-:W0:Y:S01]  /*ca00*/  MUFU.EX2 R4, R4 ;  /* 0x0000000400047308 */ /* 0x000e220000000800 */
[----:B------:R-:W-:Y:S01]  /*ca10*/  FADD.FTZ R16, R152, R17 ;  /* 0x0000001198107221 */ /* 0x000fe20000010000 */
[----:B-1----:R-:W-:Y:S01]  /*ca20*/  FADD.FTZ R123, R155, R164 ;  /* 0x000000a49b7b7221 */ /* 0x002fe20000010000 */
[----:B------:R-:W3:Y:S04]  /*ca30*/  LDL R43, [R1+0x30c] ;  /* 0x00030c00012b7983 */ /* 0x000ee80000100800 */
[----:B------:R-:W3:Y:S01]  /*ca40*/  LDL R112, [R1+0x3bc] ;  /* 0x0003bc0001707983 */ /* 0x000ee20000100800 */
[----:B------:R-:W1:Y:S01]  /*ca50*/  MUFU.EX2 R0, R0 ;  /* 0x0000000000007308 */ /* 0x000e620000000800 */
[-C--:B0-----:R-:W-:Y:S01]  /*ca60*/  FFMA.FTZ R12, R156, R25.reuse, -R31 ;  /* 0x000000199c0c7223 */ /* 0x081fe2000001081f */
[----:B------:R-:W-:Y:S01]  /*ca70*/  FADD.FTZ R17, R35, R16 ;  /* 0x0000001023117221 */ /* 0x000fe20000010000 */
[----:B------:R-:W3:Y:S04]  /*ca80*/  LDL R114, [R1+0x3c0] ;  /* 0x0003c00001727983 */ /* 0x000ee80000100800 */
[----:B------:R-:W3:Y:S01]  /*ca90*/  LDL R104, [R1+0x3c4] ;  /* 0x0003c40001687983 */ /* 0x000ee20000100800 */
[----:B------:R-:W0:Y:S01]  /*caa0*/  MUFU.EX2 R7, R7 ;  /* 0x0000000700077308 */ /* 0x000e220000000800 */
[----:B------:R-:W-:Y:S01]  /*cab0*/  FADD.FTZ R123, R28, R123 ;  /* 0x0000007b1c7b7221 */ /* 0x000fe20000010000 */
[----:B------:R-:W-:Y:S01]  /*cac0*/  FADD.FTZ R17, R154, R17 ;  /* 0x000000119a117221 */ /* 0x000fe20000010000 */
        /* <DEDUP_REMOVED lines=9> */
[----:B------:R-:W3:Y:S04]  /*cb60*/  LDL R68, [R1+0x40c] ;  /* 0x00040c0001447983 */ /* 0x000ee80000100800 */
[----:B------:R-:W-:Y:S01]  /*cb70*/  MUFU.EX2 R5, R5 ;  /* 0x0000000500057308 */ /* 0x000fe20000000800 */
[----:B------:R-:W-:Y:S01]  /*cb80*/  FADD.FTZ R16, R8, R17 ;  /* 0x0000001108107221 */ /* 0x000fe20000010000 */
[----:B------:R-:W3:Y:S04]  /*cb90*/  LDL R70, [R1+0x410] ;  /* 0x0004100001467983 */ /* 0x000ee80000100800 */
[----:B------:R-:W3:Y:S02]  /*cba0*/  LDL R224, [R1+0x31c] ;  /* 0x00031c0001e07983 */ /* 0x000ee40000100800 */
[----:B------:R-:W0:Y:S01]  /*cbb0*/  MUFU.EX2 R9, R22 ;  /* 0x0000001600097308 */ /* 0x000e220000000800 */
[----:B-1----:R-:W-:Y:S01]  /*cbc0*/  FADD.FTZ R123, R0, R123 ;  /* 0x0000007b007b7221 */ /* 0x002fe20000010000 */
[-C--:B------:R-:W-:Y:S01]  /*cbd0*/  FFMA.FTZ R13, R168, R25.reuse, -R31 ;  /* 0x00000019a80d7223 */ /* 0x080fe2000001081f */
[----:B------:R-:W3:Y:S04]  /*cbe0*/  LDL R218, [R1+0x328] ;  /* 0x0003280001da7983 */ /* 0x000ee80000100800 */
[----:B------:R-:W-:Y:S01]  /*cbf0*/  STL [R1+0x3428], R182 ;  /* 0x003428b601007387 */ /* 0x000fe20000100800 */
[----:B------:R-:W1:Y:S01]  /*cc00*/  MUFU.EX2 R12, R12 ;  /* 0x0000000c000c7308 */ /* 0x000e620000000800 */
[----:B0-----:R-:W-:Y:S01]  /*cc10*/  FADD.FTZ R17, R7, R16 ;  /* 0x0000001007117221 */ /* 0x001fe20000010000 */
[----:B------:R-:W-:Y:S01]  /*cc20*/  FADD.FTZ R166, R6, R123 ;  /* 0x0000007b06a67221 */ /* 0x000fe20000010000 */
[----:B------:R-:W3:Y:S04]  /*cc30*/  LDL R184, [R1+0x364] ;  /* 0x0003640001b87983 */ /* 0x000ee80000100800 */
[----:B------:R-:W3:Y:S01]  /*cc40*/  LDL R186, [R1+0x368] ;  /* 0x0003680001ba7983 */ /* 0x000ee20000100800 */
[----:B------:R-:W0:Y:S01]  /*cc50*/  MUFU.EX2 R11, R11 ;  /* 0x0000000b000b7308 */ /* 0x000e220000000800 */
[-C--:B------:R-:W-:Y:S01]  /*cc60*/  FFMA.FTZ R156, R170, R25.reuse, -R31 ;  /* 0x00000019aa9c7223 */ /* 0x080fe2000001081f */
[----:B------:R-:W-:Y:S01]  /*cc70*/  FADD.FTZ R16, R10, R17 ;  /* 0x000000110a107221 */ /* 0x000fe20000010000 */
[----:B------:R-:W3:Y:S04]  /*cc80*/  LDL R188, [R1+0x36c] ;  /* 0x00036c0001bc7983 */ /* 0x000ee80000100800 */
[----:B------:R-:W3:Y:S01]  /*cc90*/  LDL R64, [R1+0x41c] ;  /* 0x00041c0001407983 */ /* 0x000ee20000100800 */
[----:B------:R-:W0:Y:S01]  /*cca0*/  MUFU.EX2 R15, R15 ;  /* 0x0000000f000f7308 */ /* 0x000e220000000800 */
[-CC-:B------:R-:W-:Y:S01]  /*ccb0*/  FFMA.FTZ R23, R23, R25.reuse, -R31.reuse ;  /* 0x0000001917177223 */ /* 0x180fe2000001081f */
[----:B------:R-:W-:Y:S01]  /*ccc0*/  FADD.FTZ R17, R9, R16 ;  /* 0x0000001009117221 */ /* 0x000fe20000010000 */
[----:B------:R0:W-:Y:S01]  /*ccd0*/  STL.64 [R1+0x330], R160 ;  /* 0x000330a001007387 */ /* 0x0001e20000100a00 */
[----:B------:R-:W-:-:S03]  /*cce0*/  FFMA.FTZ R163, R127, R25, -R31 ;  /* 0x000000197fa37223 */ /* 0x000fc6000001081f */
[----:B------:R-:W-:Y:S01]  /*ccf0*/  STL [R1+0x32f0], R194 ;  /* 0x0032f0c201007387 */ /* 0x000fe20000100800 */
[----:B------:R-:W0:Y:S01]  /*cd00*/  MUFU.EX2 R14, R14 ;  /* 0x0000000e000e7308 */ /* 0x000e220000000800 */
[----:B------:R-:W-:Y:S02]  /*cd10*/  FFMA.FTZ R165, R131, R25, -R31 ;  /* 0x0000001983a57223 */ /* 0x000fe4000001081f */
[----:B------:R-:W3:Y:S04]  /*cd20*/  LDL R66, [R1+0x420] ;  /* 0x0004200001427983 */ /* 0x000ee80000100800 */
[----:B------:R-:W-:Y:S01]  /*cd30*/  STL.64 [R1+0x32e8], R192 ;  /* 0x0032e8c001007387 */ /* 0x000fe20000100a00 */
[----:B------:R-:W0:Y:S01]  /*cd40*/  MUFU.EX2 R22, R128 ;  /* 0x0000008000167308 */ /* 0x000e220000000800 */
[----:B------:R-:W-:-:S02]  /*cd50*/  FADD.FTZ R16, R20, R17 ;  /* 0x0000001114107221 */ /* 0x000fc40000010000 */
[----:B------:R-:W3:Y:S04]  /*cd60*/  LDL R190, [R1+0x358] ;  /* 0x0003580001be7983 */ /* 0x000ee80000100800 */
[----:B------:R-:W3:Y:S01]  /*cd70*/  LDL R33, [R1+0x260] ;  /* 0x0002600001217983 */ /* 0x000ee20000100800 */
[----:B------:R-:W0:Y:S03]  /*cd80*/  MUFU.EX2 R13, R13 ;  /* 0x0000000d000d7308 */ /* 0x000e260000000800 */
[----:B------:R-:W3:Y:S04]  /*cd90*/  LDL R220, [R1+0x32c] ;  /* 0x00032c0001dc7983 */ /* 0x000ee80000100800 */
[----:B------:R-:W3:Y:S01]  /*cda0*/  LDL R62, [R1+0x418] ;  /* 0x00041800013e7983 */ /* 0x000ee20000100800 */
[----:B------:R1:W-:Y:S03]  /*cdb0*/  MUFU.EX2 R158, R121 ;  /* 0x00000079009e7308 */ /* 0x0003e60000000800 */
[----:B------:R-:W3:Y:S04]  /*cdc0*/  LDL R56, [R1+0x424] ;  /* 0x0004240001387983 */ /* 0x000ee80000100800 */
[----:B------:R-:W3:Y:S01]  /*cdd0*/  LDL R52, [R1+0x434] ;  /* 0x0004340001347983 */ /* 0x000ee20000100800 */
[----:B------:R-:W4:Y:S01]  /*cde0*/  MUFU.EX2 R21, R130 ;  /* 0x0000008200157308 */ /* 0x000f220000000800 */
[----:B-1----:R-:W-:Y:S01]  /*cdf0*/  FADD.FTZ R121, R5, R166 ;  /* 0x000000a605797221 */ /* 0x002fe20000010000 */
[----:B------:R-:W-:Y:S01]  /*ce00*/  FFMA.FTZ R164, R125, R25, -R31 ;  /* 0x000000197da47223 */ /* 0x000fe2000001081f */
[----:B------:R-:W-:Y:S02]  /*ce10*/  STL [R1+0xbd4], R2 ;  /* 0x000bd40201007387 */ /* 0x000fe40000100800 */
[----:B------:R-:W-:-:S02]  /*ce20*/  FADD.FTZ R168, R12, R121 ;  /* 0x000000790ca87221 */ /* 0x000fc40000010000 */
[----:B------:R-:W-:Y:S01]  /*ce30*/  STL [R1+0xbd0], R3 ;  /* 0x000bd00301007387 */ /* 0x000fe20000100800 */
[----:B------:R-:W1:Y:S01]  /*ce40*/  MUFU.EX2 R156, R156 ;  /* 0x0000009c009c7308 */ /* 0x000e620000000800 */
[----:B0-----:R-:W-:Y:S01]  /*ce50*/  FADD.FTZ R121, R11, R168 ;  /* 0x000000a80b797221 */ /* 0x001fe20000010000 */
        /* <DEDUP_REMOVED lines=8> */
[----:B------:R-:W2:Y:S03]  /*cee0*/  MUFU.EX2 R23, R23 ;  /* 0x0000001700177308 */ /* 0x000ea60000000800 */
[----:B------:R-:W3:Y:S04]  /*cef0*/  LDL R46, [R1+0x440] ;  /* 0x00044000012e7983 */ /* 0x000ee80000100800 */
[----:B------:R-:W3:Y:S01]  /*cf00*/  LDL R196, [R1+0x35c] ;  /* 0x00035c0001c47983 */ /* 0x000ee20000100800 */
[----:B------:R-:W2:Y:S01]  /*cf10*/  MUFU.EX2 R159, R159 ;  /* 0x0000009f009f7308 */ /* 0x000ea20000000800 */
[----:B------:R-:W-:Y:S01]  /*cf20*/  FADD.FTZ R121, R13, R168 ;  /* 0x000000a80d797221 */ /* 0x000fe20000010000 */
[----:B----4-:R-:W-:Y:S01]  /*cf30*/  FADD.FTZ R17, R21, R16 ;  /* 0x0000001015117221 */ /* 0x010fe20000010000 */
[----:B------:R-:W4:Y:S04]  /*cf40*/  LDL R208, [R1+0x344] ;  /* 0x0003440001d07983 */ /* 0x000f280000100800 */
[----:B------:R-:W4:Y:S01]  /*cf50*/  LDL R210, [R1+0x348] ;  /* 0x0003480001d27983 */ /* 0x000f220000100800 */
[----:B------:R-:W2:Y:S01]  /*cf60*/  MUFU.EX2 R162, R126 ;  /* 0x0000007e00a27308 */ /* 0x000ea20000000800 */
[----:B-1----:R-:W-:Y:S01]  /*cf70*/  FADD.FTZ R170, R156, R121 ;  /* 0x000000799caa7221 */ /* 0x002fe20000010000 */
[----:B0-----:R-:W-:Y:S01]  /*cf80*/  FADD.FTZ R16, R160, R17 ;  /* 0x00000011a0107221 */ /* 0x001fe20000010000 */
[----:B------:R-:W-:-:S05]  /*cf90*/  FFMA.FTZ R175, R213, R25, -R180 ;  /* 0x00000019d5af7223 */ /* 0x000fca00000108b4 */
[----:B------:R-:W-:Y:S01]  /*cfa0*/  MUFU.EX2 R173, R122 ;  /* 0x0000007a00ad7308 */ /* 0x000fe20000000800 */
[-C--:B------:R-:W-:Y:S01]  /*cfb0*/  FFMA.FTZ R166, R129, R25.reuse, -R31 ;  /* 0x0000001981a67223 */ /* 0x080fe2000001081f */
[----:B------:R-:W-:-:S06]  /*cfc0*/  FFMA.FTZ R177, R207, R25, -R180 ;  /* 0x00000019cfb17223 */ /* 0x000fcc00000108b4 */
[----:B------:R-:W-:Y:S01]  /*cfd0*/  MUFU.EX2 R172, R120 ;  /* 0x0000007800ac7308 */ /* 0x000fe20000000800 */
[-CC-:B------:R-:W-:Y:S01]  /*cfe0*/  FFMA.FTZ R167, R133, R25.reuse, -R31.reuse ;  /* 0x0000001985a77223 */ /* 0x180fe2000001081f */
[-C--:B------:R-:W-:Y:S01]  /*cff0*/  FFMA.FTZ R181, R215, R25.reuse, -R180 ;  /* 0x00000019d7b57223 */ /* 0x080fe200000108b4 */
[-C--:B------:R-:W-:Y:S01]  /*d000*/  FFMA.FTZ R169, R141, R25.reuse, -R31 ;  /* 0x000000198da97223 */ /* 0x080fe2000001081f */
[----:B------:R-:W-:Y:S04]  /*d010*/  STL.64 [R1+0x450], R202 ;  /* 0x000450ca01007387 */ /* 0x000fe80000100a00 */
[----:B------:R-:W0:Y:S01]  /*d020*/  MUFU.EX2 R157, R157 ;  /* 0x0000009d009d7308 */ /* 0x000e220000000800 */
[----:B------:R-:W-:Y:S04]  /*d030*/  STL.64 [R1+0x300], R146 ;  /* 0x0003009201007387 */ /* 0x000fe80000100a00 */
[----:B------:R-:W-:Y:S03]  /*d040*/  STL.64 [R1+0x310], R148 ;  /* 0x0003109401007387 */ /* 0x000fe60000100a00 */
[----:B------:R-:W1:Y:S01]  /*d050*/  MUFU.EX2 R161, R124 ;  /* 0x0000007c00a17308 */ /* 0x000e620000000800 */
[----:B--2---:R-:W-:Y:S01]  /*d060*/  FADD.FTZ R121, R23, R170 ;  /* 0x000000aa17797221 */ /* 0x004fe20000010000 */
[----:B------:R-:W-:Y:S01]  /*d070*/  FADD.FTZ R17, R159, R16 ;  /* 0x000000109f117221 */ /* 0x000fe20000010000 */
[----:B------:R-:W-:Y:S04]  /*d080*/  STL.64 [R1+0x320], R150 ;  /* 0x0003209601007387 */ /* 0x000fe80000100a00 */
[----:B------:R-:W2:Y:S01]  /*d090*/  LDL R72, [R1+0x414] ;  /* 0x0004140001487983 */ /* 0x000ea20000100800 */
[----:B------:R-:W3:Y:S01]  /*d0a0*/  MUFU.EX2 R164, R164 ;  /* 0x000000a400a47308 */ /* 0x000ee20000000800 */
[----:B------:R-:W-:Y:S01]  /*d0b0*/  FADD.FTZ R170, R158, R121 ;  /* 0x000000799eaa7221 */ /* 0x000fe20000010000 */
[----:B------:R-:W-:Y:S01]  /*d0c0*/  FADD.FTZ R16, R162, R17 ;  /* 0x00000011a2107221 */ /* 0x000fe20000010000 */
[----:B------:R-:W-:Y:S04]  /*d0d0*/  STL [R1+0x3360], R118 ;  /* 0x0033607601007387 */ /* 0x000fe80000100800 */
[----:B------:R-:W-:Y:S01]  /*d0e0*/  STL [R1+0x335c], R116 ;  /* 0x00335c7401007387 */ /* 0x000fe20000100800 */
[----:B------:R-:W3:Y:S01]  /*d0f0*/  MUFU.EX2 R163, R163 ;  /* 0x000000a300a37308 */ /* 0x000ee20000000800 */
[-C--:B------:R-:W-:Y:S01]  /*d100*/  FFMA.FTZ R168, R135, R25.reuse, -R31 ;  /* 0x0000001987a87223 */ /* 0x080fe2000001081f */
[----:B0-----:R-:W-:Y:S01]  /*d110*/  FADD.FTZ R17, R157, R170 ;  /* 0x000000aa9d117221 */ /* 0x001fe20000010000 */
[----:B-1----:R-:W-:Y:S01]  /*d120*/  FADD.FTZ R16, R161, R16 ;  /* 0x00000010a1107221 */ /* 0x002fe20000010000 */
[----:B---3--:R-:W-:Y:S04]  /*d130*/  STL [R1+0x3350], R110 ;  /* 0x0033506e01007387 */ /* 0x008fe80000100800 */
[----:B------:R-:W-:Y:S01]  /*d140*/  MUFU.EX2 R175, R175 ;  /* 0x000000af00af7308 */ /* 0x000fe20000000800 */
[----:B------:R-:W-:Y:S04]  /*d150*/  STL [R1+0x334c], R108 ;  /* 0x00334c6c01007387 */ /* 0x000fe80000100800 */
[----:B------:R-:W-:Y:S03]  /*d160*/  STL [R1+0x3340], R102 ;  /* 0x0033406601007387 */ /* 0x000fe60000100800 */
[----:B------:R-:W0:Y:S01]  /*d170*/  MUFU.EX2 R166, R166 ;  /* 0x000000a600a67308 */ /* 0x000e220000000800 */
[----:B------:R-:W-:Y:S01]  /*d180*/  FADD.FTZ R121, R164, R17 ;  /* 0x00000011a4797221 */ /* 0x000fe20000010000 */
[----:B------:R-:W-:Y:S01]  /*d190*/  FADD.FTZ R17, R173, R16 ;  /* 0x00000010ad117221 */ /* 0x000fe20000010000 */
[----:B------:R-:W-:Y:S04]  /*d1a0*/  STL [R1+0x333c], R100 ;  /* 0x00333c6401007387 */ /* 0x000fe80000100800 */
[----:B------:R-:W-:Y:S01]  /*d1b0*/  STL [R1+0x3338], R98 ;  /* 0x0033386201007387 */ /* 0x000fe20000100800 */
[----:B------:R-:W-:Y:S01]  /*d1c0*/  MUFU.EX2 R174, R174 ;  /* 0x000000ae00ae7308 */ /* 0x000fe20000000800 */
[----:B------:R-:W-:-:S02]  /*d1d0*/  FFMA.FTZ R170, R137, R25, -R31 ;  /* 0x0000001989aa7223 */ /* 0x000fc4000001081f */
[----:B------:R-:W-:Y:S04]  /*d1e0*/  STL [R1+0x3334], R96 ;  /* 0x0033346001007387 */ /* 0x000fe80000100800 */
[----:B------:R-:W-:Y:S01]  /*d1f0*/  STL [R1+0x3330], R94 ;  /* 0x0033305e01007387 */ /* 0x000fe20000100800 */
[----:B------:R-:W1:Y:S01]  /*d200*/  MUFU.EX2 R165, R165 ;  /* 0x000000a500a57308 */ /* 0x000e620000000800 */
        /* <DEDUP_REMOVED lines=8> */
[----:B------:R-:W3:Y:S01]  /*d290*/  MUFU.EX2 R168, R168 ;  /* 0x000000a800a87308 */ /* 0x000ee20000000800 */
[----:B0-----:R-:W-:Y:S01]  /*d2a0*/  FADD.FTZ R121, R166, R121 ;  /* 0x00000079a6797221 */ /* 0x001fe20000010000 */
[----:B------:R-:W-:Y:S01]  /*d2b0*/  FADD.FTZ R17, R175, R16 ;  /* 0x00000010af117221 */ /* 0x000fe20000010000 */
[----:B------:R-:W-:Y:S04]  /*d2c0*/  STL [R1+0x331c], R84 ;  /* 0x00331c5401007387 */ /* 0x000fe80000100800 */
[----:B------:R-:W-:Y:S01]  /*d2d0*/  STL [R1+0x3318], R82 ;  /* 0x0033185201007387 */ /* 0x000fe20000100800 */
[----:B------:R-:W-:Y:S03]  /*d2e0*/  MUFU.EX2 R176, R176 ;  /* 0x000000b000b07308 */ /* 0x000fe60000000800 */
[----:B------:R-:W-:Y:S04]  /*d2f0*/  STL.64 [R1+0x458], R200 ;  /* 0x000458c801007387 */ /* 0x000fe80000100a00 */
[----:B------:R-:W-:Y:S01]  /*d300*/  STL.64 [R1+0x390], R144 ;  /* 0x0003909001007387 */ /* 0x000fe20000100a00 */
[----:B------:R-:W0:Y:S01]  /*d310*/  MUFU.EX2 R167, R167 ;  /* 0x000000a700a77308 */ /* 0x000e220000000800 */
[----:B-1----:R-:W-:Y:S01]  /*d320*/  FADD.FTZ R121, R165, R121 ;  /* 0x00000079a5797221 */ /* 0x002fe20000010000 */
[----:B------:R-:W-:Y:S01]  /*d330*/  FADD.FTZ R16, R174, R17 ;  /* 0x00000011ae107221 */ /* 0x000fe20000010000 */
[----:B------:R1:W-:Y:S04]  /*d340*/  STL.64 [R1+0x398], R48 ;  /* 0x0003983001007387 */ /* 0x0003e80000100a00 */
[----:B------:R-:W-:Y:S01]  /*d350*/  STL [R1+0x3314], R80 ;  /* 0x0033145001007387 */ /* 0x000fe20000100800 */
[----:B------:R-:W-:Y:S03]  /*d360*/  MUFU.EX2 R181, R181 ;  /* 0x000000b500b57308 */ /* 0x000fe60000000800 */
[----:B------:R-:W4:Y:S04]  /*d370*/  LDL R39, [R1+0x304] ;  /* 0x0003040001277983 */ /* 0x000f280000100800 */
[----:B------:R-:W4:Y:S01]  /*d380*/  LDL R122, [R1+0x3a0] ;  /* 0x0003a000017a7983 */ /* 0x000f220000100800 */
[----:B------:R-:W0:Y:S01]  /*d390*/  MUFU.EX2 R170, R170 ;  /* 0x000000aa00aa7308 */ /* 0x000e220000000800 */
[----:B---3--:R-:W-:Y:S01]  /*d3a0*/  FADD.FTZ R121, R168, R121 ;  /* 0x00000079a8797221 */ /* 0x008fe20000010000 */
[----:B------:R-:W-:Y:S01]  /*d3b0*/  FADD.FTZ R17, R177, R16 ;  /* 0x00000010b1117221 */ /* 0x000fe20000010000 */
[----:B-1----:R-:W3:Y:S04]  /*d3c0*/  LDL R49, [R1+0x300] ;  /* 0x0003000001317983 */ /* 0x002ee80000100800 */
[----:B------:R-:W3:Y:S01]  /*d3d0*/  LDL R124, [R1+0x3a4] ;  /* 0x0003a400017c7983 */ /* 0x000ee20000100800 */
[----:B------:R-:W1:Y:S03]  /*d3e0*/  MUFU.EX2 R180, R180 ;  /* 0x000000b400b47308 */ /* 0x000e660000000800 */
[----:B------:R-:W3:Y:S04]  /*d3f0*/  LDL R126, [R1+0x3a8] ;  /* 0x0003a800017e7983 */ /* 0x000ee80000100800 */
[----:B------:R-:W3:Y:S01]  /*d400*/  LDL R120, [R1+0x3b4] ;  /* 0x0003b40001787983 */ /* 0x000ee20000100800 */
[----:B------:R-:W1:Y:S01]  /*d410*/  MUFU.EX2 R169, R169 ;  /* 0x000000a900a97308 */ /* 0x000e620000000800 */
[----:B0-----:R-:W-:Y:S01]  /*d420*/  FADD.FTZ R121, R167, R121 ;  /* 0x00000079a7797221 */ /* 0x001fe20000010000 */
[----:B------:R-:W-:Y:S01]  /*d430*/  FADD.FTZ R16, R176, R17 ;  /* 0x00000011b0107221 */ /* 0x000fe20000010000 */
[----:B------:R-:W3:Y:S02]  /*d440*/  LDL R128, [R1+0x394] ;  /* 0x0003940001807983 */ /* 0x000ee40000100800 */
[----:B------:R-:W-:Y:S01]  /*d450*/  FADD.FTZ R17, R170, R121 ;  /* 0x00000079aa117221 */ /* 0x000fe20000010000 */
[----:B------:R-:W-:Y:S01]  /*d460*/  FADD.FTZ R25, R181, R16 ;  /* 0x00000010b5197221 */ /* 0x000fe20000010000 */
[----:B------:R-:W3:Y:S03]  /*d470*/  LDL R130, [R1+0x398] ;  /* 0x0003980001827983 */ /* 0x000ee60000100800 */
[----:B-1----:R-:W-:Y:S01]  /*d480*/  FADD.FTZ R16, R180, R25 ;  /* 0x00000019b4107221 */ /* 0x002fe20000010000 */
[----:B------:R-:W-:Y:S04]  /*d490*/  STL [R1+0x3310], R78 ;  /* 0x0033104e01007387 */ /* 0x000fe80000100800 */
[----:B------:R-:W-:Y:S01]  /*d4a0*/  STL [R1+0x330c], R76 ;  /* 0x00330c4c01007387 */ /* 0x000fe20000100800 */
[----:B------:R-:W-:-:S03]  /*d4b0*/  FADD.FTZ R17, R169, R17 ;  /* 0x00000011a9117221 */ /* 0x000fc60000010000 */
[----:B------:R-:W3:Y:S04]  /*d4c0*/  LDL.LU R118, [R1+0x3360] ;  /* 0x0033600001767983 */ /* 0x000ee80000300800 */
[----:B------:R-:W-:Y:S04]  /*d4d0*/  STL.64 [R1+0x240], R16 ;  /* 0x0002401001007387 */ /* 0x000fe80000100a00 */
[----:B------:R-:W3:Y:S04]  /*d4e0*/  LD.E R31, desc[UR44][R2.64] ;  /* 0x0000002c021f7980 */ /* 0x000ee8000c101900 */
[----:B------:R-:W-:Y:S04]  /*d4f0*/  STL [R1+0x26c], R81 ;  /* 0x00026c5101007387 */ /* 0x000fe80000100800 */
[----:B------:R0:W-:Y:S04]  /*d500*/  STL [R1+0x270], R83 ;  /* 0x0002705301007387 */ /* 0x0001e80000100800 */
        /* <DEDUP_REMOVED lines=37> */
[----:B0-----:R-:W3:Y:S04]  /*d760*/  LDL.128 R80, [R1+0x2a0] ;  /* 0x0002a00001507983 */ /* 0x001ee80000100c00 */
[----:B-1----:R-:W3:Y:S04]  /*d770*/  LDL.128 R84, [R1+0x2b0] ;  /* 0x0002b00001547983 */ /* 0x002ee80000100c00 */
[----:B------:R-:W3:Y:S04]  /*d780*/  LDL.128 R88, [R1+0x2c0] ;  /* 0x0002c00001587983 */ /* 0x000ee80000100c00 */
[----:B------:R-:W3:Y:S04]  /*d790*/  LDL.128 R92, [R1+0x2d0] ;  /* 0x0002d000015c7983 */ /* 0x000ee80000100c00 */
[----:B------:R-:W3:Y:S04]  /*d7a0*/  LDL.128 R96, [R1+0x2e0] ;  /* 0x0002e00001607983 */ /* 0x000ee80000100c00 */
[----:B------:R-:W3:Y:S04]  /*d7b0*/  LDL.128 R100, [R1+0x2f0] ;  /* 0x0002f00001647983 */ /* 0x000ee80000100c00 */
[----:B------:R-:W3:Y:S04]  /*d7c0*/  LDL.LU R116, [R1+0x335c] ;  /* 0x00335c0001747983 */ /* 0x000ee80000300800 */
[----:B------:R-:W3:Y:S04]  /*d7d0*/  LDL.LU R110, [R1+0x3350] ;  /* 0x00335000016e7983 */ /* 0x000ee80000300800 */
[----:B------:R-:W3:Y:S04]  /*d7e0*/  LDL.LU R108, [R1+0x334c] ;  /* 0x00334c00016c7983 */ /* 0x000ee80000300800 */
[----:B--2---:R-:W2:Y:S04]  /*d7f0*/  LDL.128 R76, [R1+0x290] ;  /* 0x00029000014c7983 */ /* 0x004ea80000100c00 */
[----:B------:R-:W2:Y:S04]  /*d800*/  LDL R230, [R1+0x310] ;  /* 0x0003100001e67983 */ /* 0x000ea80000100800 */
[----:B------:R-:W-:Y:S04]  /*d810*/  STL [R1+0x3308], R74 ;  /* 0x0033084a01007387 */ /* 0x000fe80000100800 */
[----:B------:R0:W-:Y:S04]  /*d820*/  STL [R1+0x3304], R72 ;  /* 0x0033044801007387 */ /* 0x0001e80000100800 */
[----:B------:R-:W-:Y:S04]  /*d830*/  STL [R1+0x340], R206 ;  /* 0x000340ce01007387 */ /* 0x000fe80000100800 */
[----:B------:R-:W-:Y:S04]  /*d840*/  STL [R1+0x354], R204 ;  /* 0x000354cc01007387 */ /* 0x000fe80000100800 */
        /* <DEDUP_REMOVED lines=9> */
[----:B----4-:R-:W-:Y:S04]  /*d8e0*/  STL [R1+0x3368], R122 ;  /* 0x0033687a01007387 */ /* 0x010fe80000100800 */
[----:B------:R-:W-:Y:S04]  /*d8f0*/  STL [R1+0x3358], R114 ;  /* 0x0033587201007387 */ /* 0x000fe80000100800 */
[----:B---3--:R-:W-:Y:S04]  /*d900*/  STL [R1+0x336c], R124 ;  /* 0x00336c7c01007387 */ /* 0x008fe80000100800 */
[----:B------:R-:W-:Y:S04]  /*d910*/  STL [R1+0x3370], R126 ;  /* 0x0033707e01007387 */ /* 0x000fe80000100800 */
[----:B------:R-:W-:Y:S04]  /*d920*/  STL [R1+0x3364], R120 ;  /* 0x0033647801007387 */ /* 0x000fe80000100800 */
[----:B------:R-:W-:Y:S04]  /*d930*/  STL [R1+0x3374], R128 ;  /* 0x0033748001007387 */ /* 0x000fe80000100800 */
[----:B------:R1:W-:Y:S04]  /*d940*/  STL [R1+0x3378], R130 ;  /* 0x0033788201007387 */ /* 0x0003e80000100800 */
[----:B------:R3:W-:Y:S04]  /*d950*/  STL [R1+0x3354], R112 ;  /* 0x0033547001007387 */ /* 0x0007e80000100800 */
[----:B------:R4:W-:Y:S04]  /*d960*/  STL [R1+0x3348], R106 ;  /* 0x0033486a01007387 */ /* 0x0009e80000100800 */
[----:B------:R4:W-:Y:S04]  /*d970*/  STL [R1+0x3344], R104 ;  /* 0x0033446801007387 */ /* 0x0009e80000100800 */
[----:B------:R-:W-:Y:S04]  /*d980*/  STL [R1+0x300], R49 ;  /* 0x0003003101007387 */ /* 0x000fe80000100800 */
[----:B0-----:R-:W2:Y:S04]  /*d990*/  LDL.128 R72, [R1+0x280] ;  /* 0x0002800001487983 */ /* 0x001ea80000100c00 */
[----:B------:R-:W-:Y:S04]  /*d9a0*/  STL [R1+0x304], R39 ;  /* 0x0003042701007387 */ /* 0x000fe80000100800 */
[----:B------:R-:W-:Y:S04]  /*d9b0*/  STL [R1+0x308], R41 ;  /* 0x0003082901007387 */ /* 0x000fe80000100800 */
[----:B------:R-:W-:Y:S04]  /*d9c0*/  STL [R1+0x30c], R43 ;  /* 0x00030c2b01007387 */ /* 0x000fe80000100800 */
[----:B------:R0:W-:Y:S04]  /*d9d0*/  STL [R1+0x3210], R118 ;  /* 0x0032107601007387 */ /* 0x0001e80000100800 */
[----:B------:R-:W2:Y:S04]  /*d9e0*/  LDL R232, [R1+0x314] ;  /* 0x0003140001e87983 */ /* 0x000ea80000100800 */
[----:B-1----:R-:W2:Y:S04]  /*d9f0*/  LDL.LU R130, [R1+0x3378] ;  /* 0x0033780001827983 */ /* 0x002ea80000300800 */
[----:B------:R-:W2:Y:S04]  /*da00*/  LDL.LU R128, [R1+0x3374] ;  /* 0x0033740001807983 */ /* 0x000ea80000300800 */
[----:B------:R-:W2:Y:S04]  /*da10*/  LDL.LU R126, [R1+0x3370] ;  /* 0x00337000017e7983 */ /* 0x000ea80000300800 */
[----:B------:R-:W2:Y:S04]  /*da20*/  LDL.LU R124, [R1+0x336c] ;  /* 0x00336c00017c7983 */ /* 0x000ea80000300800 */
[----:B------:R-:W2:Y:S04]  /*da30*/  LDL.LU R122, [R1+0x3368] ;  /* 0x00336800017a7983 */ /* 0x000ea80000300800 */
[----:B------:R-:W2:Y:S04]  /*da40*/  LDL.LU R120, [R1+0x3364] ;  /* 0x0033640001787983 */ /* 0x000ea80000300800 */
[----:B------:R-:W2:Y:S04]  /*da50*/  LDL.LU R114, [R1+0x3358] ;  /* 0x0033580001727983 */ /* 0x000ea80000300800 */
[----:B---3--:R-:W3:Y:S04]  /*da60*/  LDL.LU R112, [R1+0x3354] ;  /* 0x0033540001707983 */ /* 0x008ee80000300800 */
[----:B----4-:R-:W4:Y:S04]  /*da70*/  LDL.LU R106, [R1+0x3348] ;  /* 0x00334800016a7983 */ /* 0x010f280000300800 */
[----:B------:R-:W4:Y:S04]  /*da80*/  LDL.LU R104, [R1+0x3344] ;  /* 0x0033440001687983 */ /* 0x000f280000300800 */
[----:B0-----:R-:W4:Y:S04]  /*da90*/  LDL.LU R118, [R1+0x3210] ;  /* 0x0032100001767983 */ /* 0x001f280000300800 */
[----:B------:R-:W4:Y:S04]  /*daa0*/  LDL R226, [R1+0x320] ;  /* 0x0003200001e27983 */ /* 0x000f280000100800 */
[----:B------:R-:W-:Y:S04]  /*dab0*/  STL.64 [R1+0x3420], R180 ;  /* 0x003420b401007387 */ /* 0x000fe80000100a00 */
[----:B------:R-:W-:Y:S04]  /*dac0*/  STL [R1+0x318], R37 ;  /* 0x0003182501007387 */ /* 0x000fe80000100800 */
[----:B------:R-:W-:Y:S04]  /*dad0*/  STL.128 [R1+0x3410], R176 ;  /* 0x003410b001007387 */ /* 0x000fe80000100c00 */
[----:B------:R-:W-:Y:S04]  /*dae0*/  STL.128 [R1+0x3400], R172 ;  /* 0x003400ac01007387 */ /* 0x000fe80000100c00 */
[----:B------:R-:W-:Y:S04]  /*daf0*/  STL [R1+0x33f8], R170 ;  /* 0x0033f8aa01007387 */ /* 0x000fe80000100800 */
[----:B------:R-:W-:Y:S04]  /*db00*/  STL.64 [R1+0x33f0], R168 ;  /* 0x0033f0a801007387 */ /* 0x000fe80000100a00 */
[----:B------:R-:W-:Y:S04]  /*db10*/  STL.128 [R1+0x33e0], R164 ;  /* 0x0033e0a401007387 */ /* 0x000fe80000100c00 */
[----:B------:R-:W-:Y:S04]  /*db20*/  STL.128 [R1+0x33d0], R160 ;  /* 0x0033d0a001007387 */ /* 0x000fe80000100c00 */
[----:B------:R-:W-:Y:S04]  /*db30*/  STL.128 [R1+0x33c0], R156 ;  /* 0x0033c09c01007387 */ /* 0x000fe80000100c00 */
[----:B------:R-:W-:Y:S04]  /*db40*/  STL.128 [R1+0x33b0], R152 ;  /* 0x0033b09801007387 */ /* 0x000fe80000100c00 */
[----:B------:R-:W-:Y:S04]  /*db50*/  STL [R1+0x3390], R142 ;  /* 0x0033908e01007387 */ /* 0x000fe80000100800 */
[----:B------:R-:W-:Y:S04]  /*db60*/  STL [R1+0x338c], R140 ;  /* 0x00338c8c01007387 */ /* 0x000fe80000100800 */
[----:B------:R-:W-:Y:S04]  /*db70*/  STL [R1+0x3300], R70 ;  /* 0x0033004601007387 */ /* 0x000fe80000100800 */
[----:B------:R0:W-:Y:S04]  /*db80*/  STL [R1+0x32fc], R68 ;  /* 0x0032fc4401007387 */ /* 0x0001e80000100800 */
[----:B------:R-:W4:Y:S04]  /*db90*/  LDL R200, [R1+0x34c] ;  /* 0x00034c0001c87983 */ /* 0x000f280000100800 */
[----:B------:R-:W-:Y:S04]  /*dba0*/  STL [R1+0x31c], R224 ;  /* 0x00031ce001007387 */ /* 0x000fe80000100800 */
[----:B0-----:R-:W4:Y:S04]  /*dbb0*/  LDL.128 R68, [R1+0x270] ;  /* 0x0002700001447983 */ /* 0x001f280000100c00 */
[----:B------:R-:W4:Y:S04]  /*dbc0*/  LDL.LU R182, [R1+0x3428] ;  /* 0x0034280001b67983 */ /* 0x000f280000300800 */
[----:B------:R-:W4:Y:S04]  /*dbd0*/  LDL.LU.64 R180, [R1+0x3420] ;  /* 0x0034200001b47983 */ /* 0x000f280000300a00 */
[----:B------:R-:W4:Y:S04]  /*dbe0*/  LDL.LU.128 R176, [R1+0x3410] ;  /* 0x0034100001b07983 */ /* 0x000f280000300c00 */
[----:B------:R-:W4:Y:S04]  /*dbf0*/  LDL.LU.128 R172, [R1+0x3400] ;  /* 0x0034000001ac7983 */ /* 0x000f280000300c00 */
[----:B------:R-:W4:Y:S01]  /*dc00*/  LDL.LU R170, [R1+0x33f8] ;  /* 0x0033f80001aa7983 */ /* 0x000f220000300800 */
[----:B------:R-:W-:-:S03]  /*dc10*/  IMAD.MOV.U32 R227, RZ, RZ, R80 ;  /* 0x000000ffffe37224 */ /* 0x000fc600078e0050 */
[----:B------:R-:W4:Y:S01]  /*dc20*/  LDL.LU.64 R168, [R1+0x33f0] ;  /* 0x0033f00001a87983 */ /* 0x000f220000300a00 */
[----:B------:R-:W-:Y:S02]  /*dc30*/  IMAD.MOV.U32 R219, RZ, RZ, R82 ;  /* 0x000000ffffdb7224 */ /* 0x000fe400078e0052 */
[----:B------:R-:W-:Y:S01]  /*dc40*/  IMAD.MOV.U32 R217, RZ, RZ, R84 ;  /* 0x000000ffffd97224 */ /* 0x000fe200078e0054 */
[----:B------:R-:W4:Y:S01]  /*dc50*/  LDL.LU R82, [R1+0x3318] ;  /* 0x0033180001527983 */ /* 0x000f220000300800 */
[----:B------:R-:W-:Y:S02]  /*dc60*/  IMAD.MOV.U32 R215, RZ, RZ, R86 ;  /* 0x000000ffffd77224 */ /* 0x000fe400078e0056 */
[----:B------:R-:W-:Y:S01]  /*dc70*/  IMAD.MOV.U32 R213, RZ, RZ, R88 ;  /* 0x000000ffffd57224 */ /* 0x000fe200078e0058 */
[----:B------:R-:W4:Y:S01]  /*dc80*/  LDL.LU R86, [R1+0x3320] ;  /* 0x0033200001567983 */ /* 0x000f220000300800 */
[----:B------:R-:W-:Y:S02]  /*dc90*/  IMAD.MOV.U32 R211, RZ, RZ, R90 ;  /* 0x000000ffffd37224 */ /* 0x000fe400078e005a */
[----:B------:R-:W-:Y:S01]  /*dca0*/  IMAD.MOV.U32 R209, RZ, RZ, R92 ;  /* 0x000000ffffd17224 */ /* 0x000fe200078e005c */
[----:B------:R-:W4:Y:S01]  /*dcb0*/  LDL.LU R90, [R1+0x3328] ;  /* 0x00332800015a7983 */ /* 0x000f220000300800 */
[----:B------:R-:W-:-:S02]  /*dcc0*/  IMAD.MOV.U32 R207, RZ, RZ, R94 ;  /* 0x000000ffffcf7224 */ /* 0x000fc400078e005e */
[----:B------:R-:W-:Y:S01]  /*dcd0*/  IMAD.MOV.U32 R206, RZ, RZ, R96 ;  /* 0x000000ffffce7224 */ /* 0x000fe200078e0060 */
[----:B------:R-:W4:Y:S01]  /*dce0*/  LDL.LU R94, [R1+0x3330] ;  /* 0x00333000015e7983 */ /* 0x000f220000300800 */
[----:B------:R-:W-:Y:S02]  /*dcf0*/  IMAD.MOV.U32 R205, RZ, RZ, R98 ;  /* 0x000000ffffcd7224 */ /* 0x000fe400078e0062 */
[----:B------:R-:W-:Y:S01]  /*dd00*/  IMAD.MOV.U32 R204, RZ, RZ, R100 ;  /* 0x000000ffffcc7224 */ /* 0x000fe200078e0064 */
[----:B------:R-:W4:Y:S01]  /*dd10*/  LDL.LU R98, [R1+0x3338] ;  /* 0x0033380001627983 */ /* 0x000f220000300800 */
[----:B------:R-:W-:-:S03]  /*dd20*/  IMAD.MOV.U32 R203, RZ, RZ, R102 ;  /* 0x000000ffffcb7224 */ /* 0x000fc600078e0066 */
[----:B------:R-:W-:Y:S04]  /*dd30*/  STL [R1+0x320c], R116 ;  /* 0x00320c7401007387 */ /* 0x000fe80000100800 */
[----:B------:R-:W-:Y:S04]  /*dd40*/  STL [R1+0x3200], R110 ;  /* 0x0032006e01007387 */ /* 0x000fe80000100800 */
[----:B------:R0:W-:Y:S01]  /*dd50*/  STL [R1+0x31fc], R108 ;  /* 0x0031fc6c01007387 */ /* 0x0001e20000100800 */
[----:B--2---:R-:W-:-:S03]  /*dd60*/  IMAD.MOV.U32 R229, RZ, RZ, R78 ;  /* 0x000000ffffe57224 */ /* 0x004fc600078e004e */
[----:B------:R-:W2:Y:S04]  /*dd70*/  LDL.LU R102, [R1+0x3340] ;  /* 0x0033400001667983 */ /* 0x000ea80000300800 */
[----:B------:R-:W2:Y:S04]  /*dd80*/  LDL.LU R100, [R1+0x333c] ;  /* 0x00333c0001647983 */ /* 0x000ea80000300800 */
[----:B------:R-:W2:Y:S04]  /*dd90*/  LDL.LU R96, [R1+0x3334] ;  /* 0x0033340001607983 */ /* 0x000ea80000300800 */
[----:B------:R-:W2:Y:S04]  /*dda0*/  LDL.LU R92, [R1+0x332c] ;  /* 0x00332c00015c7983 */ /* 0x000ea80000300800 */
[----:B------:R-:W2:Y:S04]  /*ddb0*/  LDL.LU R88, [R1+0x3324] ;  /* 0x0033240001587983 */ /* 0x000ea80000300800 */
[----:B------:R-:W2:Y:S04]  /*ddc0*/  LDL.LU R84, [R1+0x331c] ;  /* 0x00331c0001547983 */ /* 0x000ea80000300800 */
[----:B------:R-:W2:Y:S04]  /*ddd0*/  LDL.LU R80, [R1+0x3314] ;  /* 0x0033140001507983 */ /* 0x000ea80000300800 */
[----:B0-----:R-:W2:Y:S04]  /*dde0*/  LDL.128 R108, [R1+0x300] ;  /* 0x00030000016c7983 */ /* 0x001ea80000100c00 */
[----:B------:R-:W2:Y:S04]  /*ddf0*/  LDL.LU R116, [R1+0x320c] ;  /* 0x00320c0001747983 */ /* 0x000ea80000300800 */
[----:B------:R-:W2:Y:S01]  /*de00*/  LDL.LU R78, [R1+0x3310] ;  /* 0x00331000014e7983 */ /* 0x000ea20000300800 */
[----:B------:R-:W-:-:S03]  /*de10*/  IMAD.MOV.U32 R233, RZ, RZ, R76 ;  /* 0x000000ffffe97224 */ /* 0x000fc600078e004c */
        /* <DEDUP_REMOVED lines=9> */
[----:B------:R-:W-:Y:S04]  /*deb0*/  STL [R1+0x350], R202 ;  /* 0x000350ca01007387 */ /* 0x000fe80000100800 */
[----:B------:R-:W2:Y:S04]  /*dec0*/  LDL.LU.128 R164, [R1+0x33e0] ;  /* 0x0033e00001a47983 */ /* 0x000ea80000300c00 */
[----:B------:R-:W2:Y:S04]  /*ded0*/  LDL.LU.128 R160, [R1+0x33d0] ;  /* 0x0033d00001a07983 */ /* 0x000ea80000300c00 */
[----:B------:R-:W2:Y:S04]  /*dee0*/  LDL.LU.128 R156, [R1+0x33c0] ;  /* 0x0033c000019c7983 */ /* 0x000ea80000300c00 */
[----:B------:R-:W2:Y:S04]  /*def0*/  LDL.LU.128 R152, [R1+0x33b0] ;  /* 0x0033b00001987983 */ /* 0x000ea80000300c00 */
[----:B0-----:R-:W2:Y:S04]  /*df00*/  LDL.LU R150, [R1+0x33a0] ;  /* 0x0033a00001967983 */ /* 0x001ea80000300800 */
[----:B-1----:R-:W2:Y:S01]  /*df10*/  LDL.LU R148, [R1+0x339c] ;  /* 0x00339c0001947983 */ /* 0x002ea20000300800 */
[----:B------:R-:W-:-:S03]  /*df20*/  IMAD.MOV.U32 R230, RZ, RZ, R74 ;  /* 0x000000ffffe67224 */ /* 0x000fc600078e004a */
[----:B------:R-:W2:Y:S01]  /*df30*/  LDL.LU R146, [R1+0x3398] ;  /* 0x0033980001927983 */ /* 0x000ea20000300800 */
[----:B------:R-:W-:-:S03]  /*df40*/  IMAD.MOV.U32 R37, RZ, RZ, R72 ;  /* 0x000000ffff257224 */ /* 0x000fc600078e0048 */
[----:B------:R-:W2:Y:S04]  /*df50*/  LDL.LU R144, [R1+0x3394] ;  /* 0x0033940001907983 */ /* 0x000ea80000300800 */
[----:B------:R-:W2:Y:S04]  /*df60*/  LDL.LU R142, [R1+0x3390] ;  /* 0x00339000018e7983 */ /* 0x000ea80000300800 */
[----:B------:R-:W2:Y:S04]  /*df70*/  LDL.LU R140, [R1+0x338c] ;  /* 0x00338c00018c7983 */ /* 0x000ea80000300800 */
[----:B------:R-:W2:Y:S04]  /*df80*/  LDL.LU R138, [R1+0x3388] ;  /* 0x00338800018a7983 */ /* 0x000ea80000300800 */
[----:B------:R-:W-:Y:S04]  /*df90*/  STL [R1+0x314], R232 ;  /* 0x000314e801007387 */ /* 0x000fe80000100800 */
[----:B------:R-:W2:Y:S04]  /*dfa0*/  LDL.LU R136, [R1+0x3384] ;  /* 0x0033840001887983 */ /* 0x000ea80000300800 */
[----:B------:R-:W2:Y:S04]  /*dfb0*/  LDL.LU R134, [R1+0x3380] ;  /* 0x0033800001867983 */ /* 0x000ea80000300800 */
[----:B------:R-:W2:Y:S04]  /*dfc0*/  LDL.LU R132, [R1+0x337c] ;  /* 0x00337c0001847983 */ /* 0x000ea80000300800 */
[----:B------:R-:W2:Y:S04]  /*dfd0*/  LDL.LU R76, [R1+0x330c] ;  /* 0x00330c00014c7983 */ /* 0x000ea80000300800 */
[----:B------:R-:W2:Y:S04]  /*dfe0*/  LDL.LU R74, [R1+0x3308] ;  /* 0x00330800014a7983 */ /* 0x000ea80000300800 */
[----:B------:R-:W2:Y:S04]  /*dff0*/  LDL.LU R72, [R1+0x3304] ;  /* 0x0033040001487983 */ /* 0x000ea80000300800 */
[----:B------:R0:W-:Y:S04]  /*e000*/  STL [R1+0x3228], R130 ;  /* 0x0032288201007387 */ /* 0x0001e80000100800 */
[----:B------:R1:W-:Y:S04]  /*e010*/  STL [R1+0x3224], R128 ;  /* 0x0032248001007387 */ /* 0x0003e80000100800 */
[----:B------:R1:W-:Y:S04]  /*e020*/  STL [R1+0x3220], R126 ;  /* 0x0032207e01007387 */ /* 0x0003e80000100800 */
[----:B------:R1:W-:Y:S04]  /*e030*/  STL [R1+0x321c], R124 ;  /* 0x00321c7c01007387 */ /* 0x0003e80000100800 */
[----:B------:R1:W-:Y:S04]  /*e040*/  STL [R1+0x3218], R122 ;  /* 0x0032187a01007387 */ /* 0x0003e80000100800 */
[----:B------:R1:W-:Y:S04]  /*e050*/  STL [R1+0x3214], R120 ;  /* 0x0032147801007387 */ /* 0x0003e80000100800 */
[----:B------:R1:W-:Y:S04]  /*e060*/  STL [R1+0x3208], R114 ;  /* 0x0032087201007387 */ /* 0x0003e80000100800 */
[----:B---3--:R3:W-:Y:S04]  /*e070*/  STL [R1+0x3204], R112 ;  /* 0x0032047001007387 */ /* 0x0087e80000100800 */
[----:B----4-:R4:W-:Y:S04]  /*e080*/  STL [R1+0x31f8], R106 ;  /* 0x0031f86a01007387 */ /* 0x0109e80000100800 */
[----:B------:R4:W-:Y:S04]  /*e090*/  STL [R1+0x31f4], R104 ;  /* 0x0031f46801007387 */ /* 0x0009e80000100800 */
[----:B------:R-:W-:Y:S04]  /*e0a0*/  STL [R1+0x30d4], R118 ;  /* 0x0030d47601007387 */ /* 0x000fe80000100800 */
[----:B0-----:R-:W2:Y:S04]  /*e0b0*/  LDL.LU R130, [R1+0x3228] ;  /* 0x0032280001827983 */ /* 0x001ea80000300800 */
[----:B-1----:R-:W2:Y:S04]  /*e0c0*/  LDL.LU R128, [R1+0x3224] ;  /* 0x0032240001807983 */ /* 0x002ea80000300800 */
        /* <DEDUP_REMOVED lines=8> */
[----:B------:R-:W-:Y:S04]  /*e150*/  STL [R1+0x3434], R188 ;  /* 0x003434bc01007387 */ /* 0x000fe80000100800 */
[----:B------:R-:W-:Y:S04]  /*e160*/  STL [R1+0x320], R226 ;  /* 0x000320e201007387 */ /* 0x000fe80000100800 */
[----:B------:R-:W-:Y:S04]  /*e170*/  STL [R1+0x328], R218 ;  /* 0x000328da01007387 */ /* 0x000fe80000100800 */
[----:B------:R-:W-:Y:S04]  /*e180*/  STL [R1+0x3430], R186 ;  /* 0x003430ba01007387 */ /* 0x000fe80000100800 */
[----:B------:R-:W-:Y:S04]  /*e190*/  STL [R1+0x342c], R184 ;  /* 0x00342cb801007387 */ /* 0x000fe80000100800 */
[----:B------:R-:W4:Y:S04]  /*e1a0*/  LDL.LU R194, [R1+0x32f0] ;  /* 0x0032f00001c27983 */ /* 0x000f280000300800 */
[----:B------:R-:W4:Y:S04]  /*e1b0*/  LDL.LU.64 R192, [R1+0x32e8] ;  /* 0x0032e80001c07983 */ /* 0x000f280000300a00 */
[----:B------:R-:W-:Y:S04]  /*e1c0*/  STL [R1+0x32f8], R66 ;  /* 0x0032f84201007387 */ /* 0x000fe80000100800 */
[----:B------:R-:W-:Y:S04]  /*e1d0*/  STL [R1+0x31c8], R82 ;  /* 0x0031c85201007387 */ /* 0x000fe80000100800 */
[----:B------:R-:W-:Y:S04]  /*e1e0*/  STL [R1+0x31d0], R86 ;  /* 0x0031d05601007387 */ /* 0x000fe80000100800 */
[----:B------:R0:W-:Y:S04]  /*e1f0*/  STL [R1+0x31d8], R90 ;  /* 0x0031d85a01007387 */ /* 0x0001e80000100800 */
[----:B------:R1:W-:Y:S04]  /*e200*/  STL [R1+0x31e0], R94 ;  /* 0x0031e05e01007387 */ /* 0x0003e80000100800 */
[----:B------:R1:W-:Y:S04]  /*e210*/  STL [R1+0x31e8], R98 ;  /* 0x0031e86201007387 */ /* 0x0003e80000100800 */
[----:B0-----:R-:W4:Y:S04]  /*e220*/  LDL.LU R90, [R1+0x31d8] ;  /* 0x0031d800015a7983 */ /* 0x001f280000300800 */
[----:B-1----:R-:W4:Y:S04]  /*e230*/  LDL.LU R94, [R1+0x31e0] ;  /* 0x0031e000015e7983 */ /* 0x002f280000300800 */
[----:B------:R-:W4:Y:S04]  /*e240*/  LDL.LU R98, [R1+0x31e8] ;  /* 0x0031e80001627983 */ /* 0x000f280000300800 */
[----:B--2---:R0:W-:Y:S04]  /*e250*/  STL [R1+0x31f0], R102 ;  /* 0x0031f06601007387 */ /* 0x0041e80000100800 */
[----:B------:R1:W-:Y:S04]  /*e260*/  STL [R1+0x31ec], R100 ;  /* 0x0031ec6401007387 */ /* 0x0003e80000100800 */
[----:B------:R2:W-:Y:S04]  /*e270*/  STL [R1+0x31e4], R96 ;  /* 0x0031e46001007387 */ /* 0x0005e80000100800 */
[----:B------:R2:W-:Y:S04]  /*e280*/  STL [R1+0x31dc], R92 ;  /* 0x0031dc5c01007387 */ /* 0x0005e80000100800 */
[----:B------:R2:W-:Y:S04]  /*e290*/  STL [R1+0x31d4], R88 ;  /* 0x0031d45801007387 */ /* 0x0005e80000100800 */
[----:B------:R2:W-:Y:S04]  /*e2a0*/  STL [R1+0x31cc], R84 ;  /* 0x0031cc5401007387 */ /* 0x0005e80000100800 */
[----:B------:R2:W-:Y:S01]  /*e2b0*/  STL [R1+0x31c4], R80 ;  /* 0x0031c45001007387 */ /* 0x0005e20000100800 */
[----:B------:R-:W-:-:S03]  /*e2c0*/  IMAD.MOV.U32 R202, RZ, RZ, R108 ;  /* 0x000000ffffca7224 */ /* 0x000fc600078e006c */
[----:B0-----:R-:W4:Y:S01]  /*e2d0*/  LDL.LU R102, [R1+0x31f0] ;  /* 0x0031f00001667983 */ /* 0x001f220000300800 */
[----:B------:R-:W-:-:S03]  /*e2e0*/  IMAD.MOV.U32 R201, RZ, RZ, R110 ;  /* 0x000000ffffc97224 */ /* 0x000fc600078e006e */
[----:B------:R0:W-:Y:S04]  /*e2f0*/  STL [R1+0x30d0], R116 ;  /* 0x0030d07401007387 */ /* 0x0001e80000100800 */
[----:B------:R0:W-:Y:S04]  /*e300*/  STL [R1+0x31c0], R78 ;  /* 0x0031c04e01007387 */ /* 0x0001e80000100800 */
[----:B------:R-:W4:Y:S04]  /*e310*/  LDL.LU R110, [R1+0x3200] ;  /* 0x00320000016e7983 */ /* 0x000f280000300800 */
[----:B------:R-:W4:Y:S04]  /*e320*/  LDL.LU R108, [R1+0x31fc] ;  /* 0x0031fc00016c7983 */ /* 0x000f280000300800 */
[----:B-1----:R-:W4:Y:S04]  /*e330*/  LDL.LU R100, [R1+0x31ec] ;  /* 0x0031ec0001647983 */ /* 0x002f280000300800 */
[----:B--2---:R-:W2:Y:S04]  /*e340*/  LDL.LU R96, [R1+0x31e4] ;  /* 0x0031e40001607983 */ /* 0x004ea80000300800 */
[----:B------:R-:W2:Y:S04]  /*e350*/  LDL.LU R92, [R1+0x31dc] ;  /* 0x0031dc00015c7983 */ /* 0x000ea80000300800 */
[----:B------:R-:W2:Y:S04]  /*e360*/  LDL.LU R88, [R1+0x31d4] ;  /* 0x0031d40001587983 */ /* 0x000ea80000300800 */
[----:B------:R-:W2:Y:S04]  /*e370*/  LDL.LU R86, [R1+0x31d0] ;  /* 0x0031d00001567983 */ /* 0x000ea80000300800 */
[----:B------:R-:W2:Y:S04]  /*e380*/  LDL.LU R84, [R1+0x31cc] ;  /* 0x0031cc0001547983 */ /* 0x000ea80000300800 */
[----:B------:R-:W2:Y:S04]  /*e390*/  LDL.LU R82, [R1+0x31c8] ;  /* 0x0031c80001527983 */ /* 0x000ea80000300800 */
[----:B------:R-:W2:Y:S04]  /*e3a0*/  LDL.LU R80, [R1+0x31c4] ;  /* 0x0031c40001507983 */ /* 0x000ea80000300800 */
[----:B0-----:R-:W2:Y:S04]  /*e3b0*/  LDL.128 R116, [R1+0x310] ;  /* 0x0003100001747983 */ /* 0x001ea80000100c00 */
[----:B------:R-:W2:Y:S01]  /*e3c0*/  LDL.LU R78, [R1+0x31c0] ;  /* 0x0031c000014e7983 */ /* 0x000ea20000300800 */
[----:B------:R-:W-:-:S02]  /*e3d0*/  IMAD.MOV.U32 R226, RZ, RZ, R70 ;  /* 0x000000ffffe27224 */ /* 0x000fc400078e0046 */
[----:B------:R-:W-:Y:S01]  /*e3e0*/  IMAD.MOV.U32 R218, RZ, RZ, R68 ;  /* 0x000000ffffda7224 */ /* 0x000fe200078e0044 */
[----:B------:R-:W-:Y:S04]  /*e3f0*/  STL [R1+0x34c], R200 ;  /* 0x00034cc801007387 */ /* 0x000fe80000100800 */
[----:B------:R0:W-:Y:S04]  /*e400*/  STL [R1+0x32d8], R182 ;  /* 0x0032d8b601007387 */ /* 0x0001e80000100800 */
[----:B------:R1:W-:Y:S04]  /*e410*/  STL.64 [R1+0x32d0], R180 ;  /* 0x0032d0b401007387 */ /* 0x0003e80000100a00 */
[----:B------:R1:W-:Y:S04]  /*e420*/  STL.128 [R1+0x32c0], R176 ;  /* 0x0032c0b001007387 */ /* 0x0003e80000100c00 */
[----:B------:R1:W-:Y:S04]  /*e430*/  STL.128 [R1+0x32b0], R172 ;  /* 0x0032b0ac01007387 */ /* 0x0003e80000100c00 */
[----:B------:R1:W-:Y:S04]  /*e440*/  STL [R1+0x32a8], R170 ;  /* 0x0032a8aa01007387 */ /* 0x0003e80000100800 */
[----:B------:R1:W-:Y:S04]  /*e450*/  STL.64 [R1+0x32a0], R168 ;  /* 0x0032a0a801007387 */ /* 0x0003e80000100a00 */
[----:B------:R1:W-:Y:S04]  /*e460*/  STL.128 [R1+0x3290], R164 ;  /* 0x003290a401007387 */ /* 0x0003e80000100c00 */
[----:B------:R1:W-:Y:S04]  /*e470*/  STL.128 [R1+0x3280], R160 ;  /* 0x003280a001007387 */ /* 0x0003e80000100c00 */
[----:B------:R1:W-:Y:S04]  /*e480*/  STL.128 [R1+0x3270], R156 ;  /* 0x0032709c01007387 */ /* 0x0003e80000100c00 */
[----:B------:R1:W-:Y:S04]  /*e490*/  STL.128 [R1+0x3260], R152 ;  /* 0x0032609801007387 */ /* 0x0003e80000100c00 */
        /* <DEDUP_REMOVED lines=13> */
[----:B------:R-:W2:Y:S04]  /*e570*/  LDL.LU R188, [R1+0x3434] ;  /* 0x0034340001bc7983 */ /* 0x000ea80000300800 */
[----:B------:R-:W2:Y:S04]  /*e580*/  LDL.LU R186, [R1+0x3430] ;  /* 0x0034300001ba7983 */ /* 0x000ea80000300800 */
[----:B------:R-:W2:Y:S04]  /*e590*/  LDL.LU R184, [R1+0x342c] ;  /* 0x00342c0001b87983 */ /* 0x000ea80000300800 */
[----:B------:R-:W2:Y:S04]  /*e5a0*/  LDL.LU R70, [R1+0x3300] ;  /* 0x0033000001467983 */ /* 0x000ea80000300800 */
[----:B------:R-:W2:Y:S04]  /*e5b0*/  LDL.LU R68, [R1+0x32fc] ;  /* 0x0032fc0001447983 */ /* 0x000ea80000300800 */
[----:B0-----:R-:W2:Y:S04]  /*e5c0*/  LDL.LU R182, [R1+0x32d8] ;  /* 0x0032d80001b67983 */ /* 0x001ea80000300800 */
[----:B-1----:R-:W2:Y:S04]  /*e5d0*/  LDL.LU.64 R180, [R1+0x32d0] ;  /* 0x0032d00001b47983 */ /* 0x002ea80000300a00 */
[----:B------:R-:W2:Y:S04]  /*e5e0*/  LDL.LU.128 R176, [R1+0x32c0] ;  /* 0x0032c00001b07983 */ /* 0x000ea80000300c00 */
[----:B------:R-:W2:Y:S04]  /*e5f0*/  LDL.LU.128 R172, [R1+0x32b0] ;  /* 0x0032b00001ac7983 */ /* 0x000ea80000300c00 */
[----:B------:R-:W2:Y:S04]  /*e600*/  LDL.LU R170, [R1+0x32a8] ;  /* 0x0032a80001aa7983 */ /* 0x000ea80000300800 */
[----:B------:R-:W2:Y:S04]  /*e610*/  LDL.LU.64 R168, [R1+0x32a0] ;  /* 0x0032a00001a87983 */ /* 0x000ea80000300a00 */
[----:B------:R-:W2:Y:S04]  /*e620*/  LDL.LU.128 R164, [R1+0x3290] ;  /* 0x0032900001a47983 */ /* 0x000ea80000300c00 */
[----:B------:R-:W2:Y:S04]  /*e630*/  LDL.LU.128 R160, [R1+0x3280] ;  /* 0x0032800001a07983 */ /* 0x000ea80000300c00 */
[----:B------:R-:W2:Y:S04]  /*e640*/  LDL.LU.128 R156, [R1+0x3270] ;  /* 0x00327000019c7983 */ /* 0x000ea80000300c00 */
[----:B------:R-:W2:Y:S04]  /*e650*/  LDL.LU.128 R152, [R1+0x3260] ;  /* 0x0032600001987983 */ /* 0x000ea80000300c00 */
[----:B------:R-:W2:Y:S04]  /*e660*/  LDL.LU R150, [R1+0x3250] ;  /* 0x0032500001967983 */ /* 0x000ea80000300800 */
[----:B------:R-:W2:Y:S04]  /*e670*/  LDL.LU R148, [R1+0x324c] ;  /* 0x00324c0001947983 */ /* 0x000ea80000300800 */
[----:B------:R-:W2:Y:S04]  /*e680*/  LDL.LU R146, [R1+0x3248] ;  /* 0x0032480001927983 */ /* 0x000ea80000300800 */
[----:B------:R-:W2:Y:S04]  /*e690*/  LDL.LU R144, [R1+0x3244] ;  /* 0x0032440001907983 */ /* 0x000ea80000300800 */
[----:B------:R-:W2:Y:S04]  /*e6a0*/  LDL.LU R142, [R1+0x3240] ;  /* 0x00324000018e7983 */ /* 0x000ea80000300800 */
[----:B------:R-:W2:Y:S04]  /*e6b0*/  LDL.LU R140, [R1+0x323c] ;  /* 0x00323c00018c7983 */ /* 0x000ea80000300800 */
[----:B---3--:R-:W3:Y:S04]  /*e6c0*/  LDL.LU R138, [R1+0x3238] ;  /* 0x00323800018a7983 */ /* 0x008ee80000300800 */
[----:B------:R-:W3:Y:S04]  /*e6d0*/  LDL.LU R136, [R1+0x3234] ;  /* 0x0032340001887983 */ /* 0x000ee80000300800 */
[----:B------:R-:W3:Y:S04]  /*e6e0*/  LDL.LU R134, [R1+0x3230] ;  /* 0x0032300001867983 */ /* 0x000ee80000300800 */
[----:B------:R-:W3:Y:S04]  /*e6f0*/  LDL.LU R132, [R1+0x322c] ;  /* 0x00322c0001847983 */ /* 0x000ee80000300800 */
[----:B------:R-:W3:Y:S04]  /*e700*/  LDL.LU R76, [R1+0x31bc] ;  /* 0x0031bc00014c7983 */ /* 0x000ee80000300800 */
[----:B------:R-:W3:Y:S04]  /*e710*/  LDL.LU R74, [R1+0x31b8] ;  /* 0x0031b800014a7983 */ /* 0x000ee80000300800 */
[----:B------:R-:W3:Y:S04]  /*e720*/  LDL.LU R72, [R1+0x31b4] ;  /* 0x0031b40001487983 */ /* 0x000ee80000300800 */
        /* <DEDUP_REMOVED lines=8> */
[----:B----4-:R-:W-:Y:S04]  /*e7b0*/  STL [R1+0x30bc], R106 ;  /* 0x0030bc6a01007387 */ /* 0x010fe80000100800 */
[----:B------:R-:W-:Y:S04]  /*e7c0*/  STL [R1+0x30b8], R104 ;  /* 0x0030b86801007387 */ /* 0x000fe80000100800 */
[----:B------:R-:W-:Y:S04]  /*e7d0*/  STL [R1+0x30b4], R102 ;  /* 0x0030b46601007387 */ /* 0x000fe80000100800 */
        /* <DEDUP_REMOVED lines=8> */
[----:B------:R2:W-:Y:S04]  /*e860*/  STL [R1+0x3098], R88 ;  /* 0x0030985801007387 */ /* 0x0005e80000100800 */
[----:B------:R2:W-:Y:S04]  /*e870*/  STL [R1+0x3094], R86 ;  /* 0x0030945601007387 */ /* 0x0005e80000100800 */
[----:B------:R2:W-:Y:S01]  /*e880*/  STL [R1+0x3090], R84 ;  /* 0x0030905401007387 */ /* 0x0005e20000100800 */
[----:B------:R-:W-:-:S02]  /*e890*/  IMAD.MOV.U32 R200, RZ, RZ, R116 ;  /* 0x000000ffffc87224 */ /* 0x000fc400078e0074 */
[----:B------:R-:W-:Y:S01]  /*e8a0*/  IMAD.MOV.U32 R199, RZ, RZ, R118 ;  /* 0x000000ffffc77224 */ /* 0x000fe200078e0076 */
[----:B------:R2:W-:Y:S04]  /*e8b0*/  STL [R1+0x308c], R82 ;  /* 0x00308c5201007387 */ /* 0x0005e80000100800 */
[----:B------:R2:W-:Y:S04]  /*e8c0*/  STL [R1+0x3088], R80 ;  /* 0x0030885001007387 */ /* 0x0005e80000100800 */
[----:B------:R2:W-:Y:S04]  /*e8d0*/  STL [R1+0x3084], R78 ;  /* 0x0030844e01007387 */ /* 0x0005e80000100800 */
[----:B0-----:R-:W3:Y:S04]  /*e8e0*/  LDL.LU R130, [R1+0x30ec] ;  /* 0x0030ec0001827983 */ /* 0x001ee80000300800 */
[----:B-1----:R-:W3:Y:S04]  /*e8f0*/  LDL.LU R128, [R1+0x30e8] ;  /* 0x0030e80001807983 */ /* 0x002ee80000300800 */
[----:B------:R-:W3:Y:S04]  /*e900*/  LDL.LU R126, [R1+0x30e4] ;  /* 0x0030e400017e7983 */ /* 0x000ee80000300800 */
[----:B------:R-:W3:Y:S04]  /*e910*/  LDL.LU R124, [R1+0x30e0] ;  /* 0x0030e000017c7983 */ /* 0x000ee80000300800 */
[----:B------:R-:W3:Y:S04]  /*e920*/  LDL.LU R122, [R1+0x30dc] ;  /* 0x0030dc00017a7983 */ /* 0x000ee80000300800 */
[----:B------:R-:W3:Y:S04]  /*e930*/  LDL.LU R120, [R1+0x30d8] ;  /* 0x0030d80001787983 */ /* 0x000ee80000300800 */
[----:B------:R-:W3:Y:S04]  /*e940*/  LDL.LU R118, [R1+0x30d4] ;  /* 0x0030d40001767983 */ /* 0x000ee80000300800 */
[----:B------:R-:W3:Y:S04]  /*e950*/  LDL.LU R116, [R1+0x30d0] ;  /* 0x0030d00001747983 */ /* 0x000ee80000300800 */
[----:B------:R-:W3:Y:S04]  /*e960*/  LDL.LU R114, [R1+0x30cc] ;  /* 0x0030cc0001727983 */ /* 0x000ee80000300800 */
[----:B------:R-:W3:Y:S04]  /*e970*/  LDL.LU R112, [R1+0x30c8] ;  /* 0x0030c80001707983 */ /* 0x000ee80000300800 */
[----:B----4-:R-:W4:Y:S04]  /*e980*/  LDL.LU R110, [R1+0x30c4] ;  /* 0x0030c400016e7983 */ /* 0x010f280000300800 */
[----:B------:R-:W4:Y:S04]  /*e990*/  LDL.LU R108, [R1+0x30c0] ;  /* 0x0030c000016c7983 */ /* 0x000f280000300800 */
[----:B------:R-:W4:Y:S04]  /*e9a0*/  LDL.LU R106, [R1+0x30bc] ;  /* 0x0030bc00016a7983 */ /* 0x000f280000300800 */
[----:B------:R-:W4:Y:S04]  /*e9b0*/  LDL.LU R104, [R1+0x30b8] ;  /* 0x0030b80001687983 */ /* 0x000f280000300800 */
[----:B------:R-:W4:Y:S04]  /*e9c0*/  LDL.LU R102, [R1+0x30b4] ;  /* 0x0030b40001667983 */ /* 0x000f280000300800 */
[----:B------:R-:W4:Y:S04]  /*e9d0*/  LDL.LU R100, [R1+0x30b0] ;  /* 0x0030b00001647983 */ /* 0x000f280000300800 */
[----:B------:R-:W4:Y:S04]  /*e9e0*/  LDL.LU R98, [R1+0x30ac] ;  /* 0x0030ac0001627983 */ /* 0x000f280000300800 */
[----:B--2---:R-:W2:Y:S04]  /*e9f0*/  LDL.LU R96, [R1+0x30a8] ;  /* 0x0030a80001607983 */ /* 0x004ea80000300800 */
[----:B------:R-:W2:Y:S04]  /*ea00*/  LDL.LU R94, [R1+0x30a4] ;  /* 0x0030a400015e7983 */ /* 0x000ea80000300800 */
[----:B------:R-:W2:Y:S04]  /*ea10*/  LDL.LU R92, [R1+0x30a0] ;  /* 0x0030a000015c7983 */ /* 0x000ea80000300800 */
[----:B------:R-:W2:Y:S04]  /*ea20*/  LDL.LU R90, [R1+0x309c] ;  /* 0x00309c00015a7983 */ /* 0x000ea80000300800 */
[----:B------:R-:W2:Y:S04]  /*ea30*/  LDL.LU R88, [R1+0x3098] ;  /* 0x0030980001587983 */ /* 0x000ea80000300800 */
[----:B------:R-:W2:Y:S04]  /*ea40*/  LDL.LU R86, [R1+0x3094] ;  /* 0x0030940001567983 */ /* 0x000ea80000300800 */
[----:B------:R-:W2:Y:S04]  /*ea50*/  LDL.LU R84, [R1+0x3090] ;  /* 0x0030900001547983 */ /* 0x000ea80000300800 */
[----:B------:R-:W2:Y:S04]  /*ea60*/  LDL.LU R82, [R1+0x308c] ;  /* 0x00308c0001527983 */ /* 0x000ea80000300800 */
[----:B------:R-:W2:Y:S04]  /*ea70*/  LDL.LU R80, [R1+0x3088] ;  /* 0x0030880001507983 */ /* 0x000ea80000300800 */
[----:B------:R0:W-:Y:S04]  /*ea80*/  STL [R1+0x32f4], R64 ;  /* 0x0032f44001007387 */ /* 0x0001e80000100800 */
[----:B------:R-:W2:Y:S04]  /*ea90*/  LDL.LU R78, [R1+0x3084] ;  /* 0x00308400014e7983 */ /* 0x000ea80000300800 */
[----:B------:R-:W2:Y:S04]  /*eaa0*/  LDL R228, [R1+0x324] ;  /* 0x0003240001e47983 */ /* 0x000ea80000100800 */
[----:B------:R-:W2:Y:S04]  /*eab0*/  LDL R58, [R1+0x428] ;  /* 0x00042800013a7983 */ /* 0x000ea80000100800 */
[----:B------:R-:W2:Y:S04]  /*eac0*/  LDL R60, [R1+0x42c] ;  /* 0x00042c00013c7983 */ /* 0x000ea80000100800 */
[----:B------:R-:W2:Y:S04]  /*ead0*/  LDL R54, [R1+0x438] ;  /* 0x0004380001367983 */ /* 0x000ea80000100800 */
[----:B------:R-:W2:Y:S04]  /*eae0*/  LDL.LU R66, [R1+0x32f8] ;  /* 0x0032f80001427983 */ /* 0x000ea80000300800 */
[----:B0-----:R-:W2:Y:S01]  /*eaf0*/  LDL.LU R64, [R1+0x32f4] ;  /* 0x0032f40001407983 */ /* 0x001ea20000300800 */
[----:B------:R-:W-:-:S02]  /*eb00*/  IMAD.MOV.U32 R53, RZ, RZ, R93 ;  /* 0x000000ffff357224 */ /* 0x000fc400078e005d */
[----:B------:R-:W-:Y:S01]  /*eb10*/  IMAD.MOV.U32 R55, RZ, RZ, R95 ;  /* 0x000000ffff377224 */ /* 0x000fe200078e005f */
[----:B------:R0:W-:Y:S01]  /*eb20*/  STL [R1+0x3438], R190 ;  /* 0x003438be01007387 */ /* 0x0001e20000100800 */
[----:B------:R-:W-:Y:S02]  /*eb30*/  IMAD.MOV.U32 R57, RZ, RZ, R97 ;  /* 0x000000ffff397224 */ /* 0x000fe400078e0061 */
[----:B------:R-:W-:Y:S01]  /*eb40*/  IMAD.MOV.U32 R59, RZ, RZ, R99 ;  /* 0x000000ffff3b7224 */ /* 0x000fe200078e0063 */
[----:B------:R-:W2:Y:S01]  /*eb50*/  LDL R222, [R1+0x330] ;  /* 0x0003300001de7983 */ /* 0x000ea20000100800 */
[----:B------:R-:W-:Y:S02]  /*eb60*/  IMAD.MOV.U32 R61, RZ, RZ, R101 ;  /* 0x000000ffff3d7224 */ /* 0x000fe400078e0065 */
[----:B------:R-:W-:Y:S01]  /*eb70*/  IMAD.MOV.U32 R63, RZ, RZ, R103 ;  /* 0x000000ffff3f7224 */ /* 0x000fe200078e0067 */
[----:B------:R-:W2:Y:S01]  /*eb80*/  LDL R212, [R1+0x334] ;  /* 0x0003340001d47983 */ /* 0x000ea20000100800 */
[----:B------:R-:W-:-:S02]  /*eb90*/  IMAD.MOV.U32 R65, RZ, RZ, R109 ;  /* 0x000000ffff417224 */ /* 0x000fc400078e006d */
[----:B------:R-:W-:Y:S01]  /*eba0*/  IMAD.MOV.U32 R67, RZ, RZ, R111 ;  /* 0x000000ffff437224 */ /* 0x000fe200078e006f */
[----:B------:R1:W-:Y:S01]  /*ebb0*/  STL [R1+0x32e4], R188 ;  /* 0x0032e4bc01007387 */ /* 0x0003e20000100800 */
[----:B------:R-:W-:-:S03]  /*ebc0*/  IMAD.MOV.U32 R224, RZ, RZ, R71 ;  /* 0x000000ffffe07224 */ /* 0x000fc600078e0047 */
[----:B------:R1:W-:Y:S04]  /*ebd0*/  STL [R1+0x32e0], R186 ;  /* 0x0032e0ba01007387 */ /* 0x0003e80000100800 */
[----:B------:R1:W-:Y:S04]  /*ebe0*/  STL [R1+0x32dc], R184 ;  /* 0x0032dcb801007387 */ /* 0x0003e80000100800 */
[----:B------:R1:W-:Y:S04]  /*ebf0*/  STL [R1+0x31b0], R70 ;  /* 0x0031b04601007387 */ /* 0x0003e80000100800 */
[----:B------:R1:W-:Y:S04]  /*ec00*/  STL [R1+0x31ac], R68 ;  /* 0x0031ac4401007387 */ /* 0x0003e80000100800 */
[----:B------:R1:W-:Y:S04]  /*ec10*/  STL [R1+0x31a8], R194 ;  /* 0x0031a8c201007387 */ /* 0x0003e80000100800 */
[----:B------:R1:W-:Y:S04]  /*ec20*/  STL.64 [R1+0x31a0], R192 ;  /* 0x0031a0c001007387 */ /* 0x0003e80000100a00 */
        /* <DEDUP_REMOVED lines=16> */
[----:B---3--:R3:W-:Y:S04]  /*ed30*/  STL [R1+0x30fc], R138 ;  /* 0x0030fc8a01007387 */ /* 0x0087e80000100800 */
[----:B------:R3:W-:Y:S04]  /*ed40*/  STL [R1+0x30f8], R136 ;  /* 0x0030f88801007387 */ /* 0x0007e80000100800 */
[----:B------:R3:W-:Y:S04]  /*ed50*/  STL [R1+0x30f4], R134 ;  /* 0x0030f48601007387 */ /* 0x0007e80000100800 */
[----:B------:R3:W-:Y:S04]  /*ed60*/  STL [R1+0x30f0], R132 ;  /* 0x0030f08401007387 */ /* 0x0007e80000100800 */
[----:B------:R3:W-:Y:S04]  /*ed70*/  STL [R1+0x3080], R76 ;  /* 0x0030804c01007387 */ /* 0x0007e80000100800 */
[----:B------:R3:W-:Y:S04]  /*ed80*/  STL [R1+0x307c], R74 ;  /* 0x00307c4a01007387 */ /* 0x0007e80000100800 */
        /* <DEDUP_REMOVED lines=9> */
[----:B------:R-:W2:Y:S04]  /*ee20*/  LDL.LU.64 R192, [R1+0x31a0] ;  /* 0x0031a00001c07983 */ /* 0x000ea80000300a00 */
[----:B------:R-:W2:Y:S04]  /*ee30*/  LDL.LU R182, [R1+0x3198] ;  /* 0x0031980001b67983 */ /* 0x000ea80000300800 */
[----:B------:R-:W2:Y:S04]  /*ee40*/  LDL.LU.64 R180, [R1+0x3190] ;  /* 0x0031900001b47983 */ /* 0x000ea80000300a00 */
        /* <DEDUP_REMOVED lines=21> */
[----:B------:R-:W3:Y:S04]  /*efa0*/  LDL.LU R71, [R1+0x52c] ;  /* 0x00052c0001477983 */ /* 0x000ee80000300800 */
        /* <DEDUP_REMOVED lines=30> */
[----:B------:R-:W-:Y:S04]  /*f190*/  STL.128 [R1+0x2fe0], R64 ;  /* 0x002fe04001007387 */ /* 0x000fe80000100c00 */
[----:B------:R-:W-:Y:S04]  /*f1a0*/  STL.128 [R1+0x2fd0], R60 ;  /* 0x002fd03c01007387 */ /* 0x000fe80000100c00 */
[----:B------:R-:W-:Y:S04]  /*f1b0*/  STL.128 [R1+0x2fc0], R56 ;  /* 0x002fc03801007387 */ /* 0x000fe80000100c00 */
[----:B------:R1:W-:Y:S04]  /*f1c0*/  STL.128 [R1+0x2fb0], R52 ;  /* 0x002fb03401007387 */ /* 0x0003e80000100c00 */
[----:B------:R-:W2:Y:S04]  /*f1d0*/  LDL R44, [R1+0x43c] ;  /* 0x00043c00012c7983 */ /* 0x000ea80000100800 */
        /* <DEDUP_REMOVED lines=8> */
[----:B------:R-:W4:Y:S04]  /*f260*/  LDL.64 R16, [R1+0xa8] ;  /* 0x0000a80001107983 */ /* 0x000f280000100a00 */
[----:B------:R-:W4:Y:S04]  /*f270*/  LDL.128 R24, [R1+0x260] ;  /* 0x0002600001187983 */ /* 0x000f280000100c00 */
[----:B-1----:R-:W4:Y:S04]  /*f280*/  LDL.128 R52, [R1+0x320] ;  /* 0x0003200001347983 */ /* 0x002f280000100c00 */
[----:B------:R-:W4:Y:S04]  /*f290*/  LDL.LU.128 R64, [R1+0x2fe0] ;  /* 0x002fe00001407983 */ /* 0x000f280000300c00 */
[----:B------:R-:W4:Y:S04]  /*f2a0*/  LDL.LU.128 R60, [R1+0x2fd0] ;  /* 0x002fd000013c7983 */ /* 0x000f280000300c00 */
[----:B------:R-:W4:Y:S04]  /*f2b0*/  LDL.LU.128 R56, [R1+0x2fc0] ;  /* 0x002fc00001387983 */ /* 0x000f280000300c00 */
[----:B------:R-:W4:Y:S04]  /*f2c0*/  LDL.LU R120, [R1+0x3060] ;  /* 0x0030600001787983 */ /* 0x000f280000300800 */
        /* <DEDUP_REMOVED lines=8> */
[----:B------:R-:W4:Y:S01]  /*f350*/  LDL.LU R92, [R1+0x3028] ;  /* 0x00302800015c7983 */ /* 0x000f220000300800 */
[----:B------:R-:W-:-:S02]  /*f360*/  IMAD.MOV.U32 R228, RZ, RZ, R69 ;  /* 0x000000ffffe47224 */ /* 0x000fc400078e0045 */
[----:B------:R-:W-:Y:S02]  /*f370*/  IMAD.MOV.U32 R39, RZ, RZ, R79 ;  /* 0x000000ffff277224 */ /* 0x000fe400078e004f */
[----:B------:R-:W-:Y:S02]  /*f380*/  IMAD.MOV.U32 R41, RZ, RZ, R81 ;  /* 0x000000ffff297224 */ /* 0x000fe400078e0051 */
[----:B------:R-:W-:Y:S02]  /*f390*/  IMAD.MOV.U32 R43, RZ, RZ, R83 ;  /* 0x000000ffff2b7224 */ /* 0x000fe400078e0053 */
[----:B------:R-:W-:Y:S02]  /*f3a0*/  IMAD.MOV.U32 R45, RZ, RZ, R85 ;  /* 0x000000ffff2d7224 */ /* 0x000fe400078e0055 */
[----:B------:R-:W-:Y:S02]  /*f3b0*/  IMAD.MOV.U32 R47, RZ, RZ, R87 ;  /* 0x000000ffff2f7224 */ /* 0x000fe400078e0057 */
[----:B------:R-:W-:-:S02]  /*f3c0*/  IMAD.MOV.U32 R49, RZ, RZ, R89 ;  /* 0x000000ffff317224 */ /* 0x000fc400078e0059 */
[----:B------:R-:W-:Y:S01]  /*f3d0*/  IMAD.MOV.U32 R51, RZ, RZ, R91 ;  /* 0x000000ffff337224 */ /* 0x000fe200078e005b */
[----:B------:R-:W-:Y:S01]  /*f3e0*/  STL [R1+0x360], R198 ;  /* 0x000360c601007387 */ /* 0x000fe20000100800 */
[----:B------:R-:W-:Y:S02]  /*f3f0*/  IMAD.MOV.U32 R69, RZ, RZ, R117 ;  /* 0x000000ffff457224 */ /* 0x000fe400078e0075 */
[----:B------:R-:W-:Y:S01]  /*f400*/  IMAD.MOV.U32 R232, RZ, RZ, R73 ;  /* 0x000000ffffe87224 */ /* 0x000fe200078e0049 */
[----:B------:R-:W-:Y:S01]  /*f410*/  STL [R1+0x330], R222 ;  /* 0x000330de01007387 */ /* 0x000fe20000100800 */
[----:B------:R-:W-:-:S03]  /*f420*/  IMAD.MOV.U32 R235, RZ, RZ, R75 ;  /* 0x000000ffffeb7224 */ /* 0x000fc600078e004b */
[----:B------:R-:W-:Y:S04]  /*f430*/  STL [R1+0x334], R212 ;  /* 0x000334d401007387 */ /* 0x000fe80000100800 */
[----:B------:R-:W-:Y:S04]  /*f440*/  STL [R1+0x338], R214 ;  /* 0x000338d601007387 */ /* 0x000fe80000100800 */
[----:B------:R-:W-:Y:S04]  /*f450*/  STL [R1+0x33c], R216 ;  /* 0x00033cd801007387 */ /* 0x000fe80000100800 */
[----:B------:R-:W-:Y:S04]  /*f460*/  STL.128 [R1+0x2f50], R28 ;  /* 0x002f501c01007387 */ /* 0x000fe80000100c00 */
[----:B------:R-:W-:Y:S04]  /*f470*/  STL.128 [R1+0x2f30], R20 ;  /* 0x002f301401007387 */ /* 0x000fe80000100c00 */
[----:B------:R-:W-:Y:S04]  /*f480*/  STL.128 [R1+0x2f10], R12 ;  /* 0x002f100c01007387 */ /* 0x000fe80000100c00 */
[----:B------:R-:W-:Y:S04]  /*f490*/  STL.128 [R1+0x2f00], R8 ;  /* 0x002f000801007387 */ /* 0x000fe80000100c00 */
[----:B---3--:R0:W-:Y:S04]  /*f4a0*/  STL [R1+0x3008], R76 ;  /* 0x0030084c01007387 */ /* 0x0081e80000100800 */
[----:B------:R1:W-:Y:S04]  /*f4b0*/  STL [R1+0x3004], R74 ;  /* 0x0030044a01007387 */ /* 0x0003e80000100800 */
[----:B------:R3:W-:Y:S04]  /*f4c0*/  STL [R1+0x3000], R72 ;  /* 0x0030004801007387 */ /* 0x0007e80000100800 */
[----:B------:R3:W-:Y:S04]  /*f4d0*/  STL.128 [R1+0x2ff0], R68 ;  /* 0x002ff04401007387 */ /* 0x0007e80000100c00 */
[----:B------:R3:W-:Y:S04]  /*f4e0*/  STL.128 [R1+0x2ef0], R4 ;  /* 0x002ef00401007387 */ /* 0x0007e80000100c00 */
        /* <DEDUP_REMOVED lines=15> */
[----:B0-----:R-:W4:Y:S04]  /*f5e0*/  LDL.LU R76, [R1+0x3008] ;  /* 0x00300800014c7983 */ /* 0x001f280000300800 */
[----:B-1----:R-:W4:Y:S04]  /*f5f0*/  LDL.LU R74, [R1+0x3004] ;  /* 0x00300400014a7983 */ /* 0x002f280000300800 */
[----:B---3--:R-:W3:Y:S04]  /*f600*/  LDL.LU R72, [R1+0x3000] ;  /* 0x0030000001487983 */ /* 0x008ee80000300800 */
[----:B------:R-:W3:Y:S04]  /*f610*/  LDL.LU.128 R68, [R1+0x2ff0] ;  /* 0x002ff00001447983 */ /* 0x000ee80000300c00 */
[----:B------:R-:W3:Y:S04]  /*f620*/  LDL.LU.128 R28, [R1+0x2f50] ;  /* 0x002f5000011c7983 */ /* 0x000ee80000300c00 */
[----:B------:R-:W3:Y:S04]  /*f630*/  LDL.LU.128 R20, [R1+0x2f30] ;  /* 0x002f300001147983 */ /* 0x000ee80000300c00 */
[----:B------:R-:W3:Y:S04]  /*f640*/  LDL.LU.128 R12, [R1+0x2f10] ;  /* 0x002f1000010c7983 */ /* 0x000ee80000300c00 */
[----:B------:R-:W3:Y:S04]  /*f650*/  LDL.LU.128 R8, [R1+0x2f00] ;  /* 0x002f000001087983 */ /* 0x000ee80000300c00 */
[----:B------:R-:W3:Y:S01]  /*f660*/  LDL.LU.128 R4, [R1+0x2ef0] ;  /* 0x002ef00001047983 */ /* 0x000ee20000300c00 */
[----:B------:R-:W-:-:S03]  /*f670*/  IMAD.MOV.U32 R231, RZ, RZ, R77 ;  /* 0x000000ffffe77224 */ /* 0x000fc600078e004d */
[----:B------:R-:W-:Y:S04]  /*f680*/  STL [R1+0x35c], R196 ;  /* 0x00035cc401007387 */ /* 0x000fe80000100800 */
[----:B------:R-:W-:Y:S04]  /*f690*/  STL [R1+0x344], R208 ;  /* 0x000344d001007387 */ /* 0x000fe80000100800 */
[----:B------:R-:W-:Y:S04]  /*f6a0*/  STL [R1+0x348], R210 ;  /* 0x000348d201007387 */ /* 0x000fe80000100800 */
[----:B------:R-:W3:Y:S04]  /*f6b0*/  LDL.LU R130, [R1+0x3074] ;  /* 0x0030740001827983 */ /* 0x000ee80000300800 */
[----:B------:R-:W3:Y:S04]  /*f6c0*/  LDL.LU R128, [R1+0x3070] ;  /* 0x0030700001807983 */ /* 0x000ee80000300800 */
[----:B--2---:R-:W-:Y:S04]  /*f6d0*/  STL.128 [R1+0x2f90], R44 ;  /* 0x002f902c01007387 */ /* 0x004fe80000100c00 */
[----:B----4-:R0:W-:Y:S04]  /*f6e0*/  STL.128 [R1+0x2fa0], R48 ;  /* 0x002fa03001007387 */ /* 0x0101e80000100c00 */
[----:B------:R-:W-:Y:S04]  /*f6f0*/  STL.128 [R1+0x2f80], R40 ;  /* 0x002f802801007387 */ /* 0x000fe80000100c00 */
[----:B0-----:R-:W2:Y:S04]  /*f700*/  LDL.LU.128 R48, [R1+0x2fa0] ;  /* 0x002fa00001307983 */ /* 0x001ea80000300c00 */
[----:B------:R-:W4:Y:S04]  /*f710*/  LDL.LU.128 R44, [R1+0x2f90] ;  /* 0x002f9000012c7983 */ /* 0x000f280000300c00 */
[----:B------:R-:W-:Y:S04]  /*f720*/  STL.128 [R1+0x2f70], R36 ;  /* 0x002f702401007387 */ /* 0x000fe80000100c00 */
[----:B------:R-:W-:Y:S04]  /*f730*/  STL.128 [R1+0x2f60], R32 ;  /* 0x002f602001007387 */ /* 0x000fe80000100c00 */
[----:B------:R-:W-:Y:S04]  /*f740*/  STL.64 [R1+0x2f20], R16 ;  /* 0x002f201001007387 */ /* 0x000fe80000100a00 */
[----:B------:R-:W-:Y:S01]  /*f750*/  STL.128 [R1+0x2f40], R24 ;  /* 0x002f401801007387 */ /* 0x000fe20000100c00 */
[----:B------:R-:W-:-:S03]  /*f760*/  IMAD.MOV.U32 R198, RZ, RZ, R52 ;  /* 0x000000ffffc67224 */ /* 0x000fc600078e0034 */
[----:B------:R0:W-:Y:S01]  /*f770*/  STL.64 [R1+0x538], R54 ;  /* 0x0005383601007387 */ /* 0x0001e20000100a00 */
[----:B------:R-:W-:-:S03]  /*f780*/  IMAD.MOV.U32 R73, RZ, RZ, R53 ;  /* 0x000000ffff497224 */ /* 0x000fc600078e0035 */
[----:B------:R-:W-:Y:S04]  /*f790*/  STL.128 [R1+0x2e50], R64 ;  /* 0x002e504001007387 */ /* 0x000fe80000100c00 */
[----:B------:R-:W-:Y:S04]  /*f7a0*/  STL.128 [R1+0x2e40], R60 ;  /* 0x002e403c01007387 */ /* 0x000fe80000100c00 */
[----:B------:R1:W-:Y:S04]  /*f7b0*/  STL.128 [R1+0x2e30], R56 ;  /* 0x002e303801007387 */ /* 0x0003e80000100c00 */
[----:B0-----:R-:W4:Y:S04]  /*f7c0*/  LDL.LU.128 R52, [R1+0x2fb0] ;  /* 0x002fb00001347983 */ /* 0x001f280000300c00 */
[----:B------:R-:W4:Y:S04]  /*f7d0*/  LDL.LU.128 R40, [R1+0x2f80] ;  /* 0x002f800001287983 */ /* 0x000f280000300c00 */
[----:B------:R-:W4:Y:S04]  /*f7e0*/  LDL.LU.128 R36, [R1+0x2f70] ;  /* 0x002f700001247983 */ /* 0x000f280000300c00 */
[----:B------:R-:W4:Y:S04]  /*f7f0*/  LDL.LU.128 R32, [R1+0x2f60] ;  /* 0x002f600001207983 */ /* 0x000f280000300c00 */
[----:B------:R-:W4:Y:S04]  /*f800*/  LDL.LU.128 R24, [R1+0x2f40] ;  /* 0x002f400001187983 */ /* 0x000f280000300c00 */
[----:B------:R-:W4:Y:S04]  /*f810*/  LDL.LU.64 R16, [R1+0x2f20] ;  /* 0x002f200001107983 */ /* 0x000f280000300a00 */
[----:B------:R-:W4:Y:S04]  /*f820*/  LDL.LU R75, [R1+0x53c] ;  /* 0x00053c00014b7983 */ /* 0x000f280000300800 */
[----:B------:R0:W-:Y:S04]  /*f830*/  STL [R1+0x2ed8], R120 ;  /* 0x002ed87801007387 */ /* 0x0001e80000100800 */
[----:B------:R0:W-:Y:S04]  /*f840*/  STL [R1+0x2ed4], R118 ;  /* 0x002ed47601007387 */ /* 0x0001e80000100800 */
[----:B------:R0:W-:Y:S04]  /*f850*/  STL [R1+0x2ed0], R116 ;  /* 0x002ed07401007387 */ /* 0x0001e80000100800 */
[----:B------:R0:W-:Y:S04]  /*f860*/  STL [R1+0x2ecc], R114 ;  /* 0x002ecc7201007387 */ /* 0x0001e80000100800 */
[----:B------:R0:W-:Y:S04]  /*f870*/  STL [R1+0x2ec8], R112 ;  /* 0x002ec87001007387 */ /* 0x0001e80000100800 */
[----:B------:R0:W-:Y:S04]  /*f880*/  STL [R1+0x2ec4], R110 ;  /* 0x002ec46e01007387 */ /* 0x0001e80000100800 */
[----:B------:R0:W-:Y:S04]  /*f890*/  STL [R1+0x2ec0], R108 ;  /* 0x002ec06c01007387 */ /* 0x0001e80000100800 */
[----:B-1----:R-:W4:Y:S04]  /*f8a0*/  LDL.128 R56, [R1+0x330] ;  /* 0x0003300001387983 */ /* 0x002f280000100c00 */
[----:B------:R-:W4:Y:S04]  /*f8b0*/  LDL.LU.128 R64, [R1+0x2e50] ;  /* 0x002e500001407983 */ /* 0x000f280000300c00 */
[----:B------:R-:W4:Y:S04]  /*f8c0*/  LDL.LU.128 R60, [R1+0x2e40] ;  /* 0x002e4000013c7983 */ /* 0x000f280000300c00 */
[----:B------:R1:W-:Y:S04]  /*f8d0*/  STL [R1+0x2ebc], R106 ;  /* 0x002ebc6a01007387 */ /* 0x0003e80000100800 */
[----:B0-----:R-:W4:Y:S04]  /*f8e0*/  LDL.LU R120, [R1+0x2ed8] ;  /* 0x002ed80001787983 */ /* 0x001f280000300800 */
[----:B------:R-:W4:Y:S04]  /*f8f0*/  LDL.LU R118, [R1+0x2ed4] ;  /* 0x002ed40001767983 */ /* 0x000f280000300800 */
[----:B------:R-:W4:Y:S04]  /*f900*/  LDL.LU R116, [R1+0x2ed0] ;  /* 0x002ed00001747983 */ /* 0x000f280000300800 */
[----:B------:R-:W4:Y:S04]  /*f910*/  LDL.LU R114, [R1+0x2ecc] ;  /* 0x002ecc0001727983 */ /* 0x000f280000300800 */
[----:B------:R-:W4:Y:S04]  /*f920*/  LDL.LU R112, [R1+0x2ec8] ;  /* 0x002ec80001707983 */ /* 0x000f280000300800 */
[----:B------:R-:W4:Y:S04]  /*f930*/  LDL.LU R110, [R1+0x2ec4] ;  /* 0x002ec400016e7983 */ /* 0x000f280000300800 */
[----:B------:R-:W4:Y:S04]  /*f940*/  LDL.LU R108, [R1+0x2ec0] ;  /* 0x002ec000016c7983 */ /* 0x000f280000300800 */
[----:B------:R0:W-:Y:S04]  /*f950*/  STL [R1+0x2ea4], R94 ;  /* 0x002ea45e01007387 */ /* 0x0001e80000100800 */
[----:B------:R0:W-:Y:S04]  /*f960*/  STL [R1+0x2ea0], R92 ;  /* 0x002ea05c01007387 */ /* 0x0001e80000100800 */
[----:B-1----:R-:W4:Y:S04]  /*f970*/  LDL.LU R106, [R1+0x2ebc] ;  /* 0x002ebc00016a7983 */ /* 0x002f280000300800 */
[----:B0-----:R-:W4:Y:S04]  /*f980*/  LDL.LU R94, [R1+0x2ea4] ;  /* 0x002ea400015e7983 */ /* 0x001f280000300800 */
        /* <DEDUP_REMOVED lines=17> */
[----:B---3--:R3:W-:Y:S04]  /*faa0*/  STL.128 [R1+0x2e60], R68 ;  /* 0x002e604401007387 */ /* 0x0087e80000100c00 */
[----:B------:R-:W-:Y:S04]  /*fab0*/  STL.128 [R1+0x2dc0], R28 ;  /* 0x002dc01c01007387 */ /* 0x000fe80000100c00 */
[----:B------:R-:W-:Y:S04]  /*fac0*/  STL.128 [R1+0x2da0], R20 ;  /* 0x002da01401007387 */ /* 0x000fe80000100c00 */
[----:B------:R-:W-:Y:S04]  /*fad0*/  STL.128 [R1+0x2d80], R12 ;  /* 0x002d800c01007387 */ /* 0x000fe80000100c00 */
[----:B------:R-:W-:Y:S04]  /*fae0*/  STL.128 [R1+0x2d70], R8 ;  /* 0x002d700801007387 */ /* 0x000fe80000100c00 */
[----:B------:R-:W-:Y:S04]  /*faf0*/  STL.128 [R1+0x2d60], R4 ;  /* 0x002d600401007387 */ /* 0x000fe80000100c00 */
        /* <DEDUP_REMOVED lines=13> */
[----:B--2---:R0:W-:Y:S04]  /*fbd0*/  STL.128 [R1+0x2e10], R48 ;  /* 0x002e103001007387 */ /* 0x0041e80000100c00 */
[----:B----4-:R1:W-:Y:S04]  /*fbe0*/  STL.128 [R1+0x2e00], R44 ;  /* 0x002e002c01007387 */ /* 0x0103e80000100c00 */
[----:B------:R-:W2:Y:S04]  /*fbf0*/  LDL.LU R80, [R1+0x2e88] ;  /* 0x002e880001507983 */ /* 0x000ea80000300800 */
[----:B------:R-:W4:Y:S04]  /*fc00*/  LDL.LU R78, [R1+0x2e84] ;  /* 0x002e8400014e7983 */ /* 0x000f280000300800 */
[----:B------:R-:W4:Y:S04]  /*fc10*/  LDL.LU R76, [R1+0x2e80] ;  /* 0x002e8000014c7983 */ /* 0x000f280000300800 */
[----:B---3--:R-:W3:Y:S04]  /*fc20*/  LDL.LU.128 R68, [R1+0x2e60] ;  /* 0x002e600001447983 */ /* 0x008ee80000300c00 */
[----:B0-----:R-:W4:Y:S04]  /*fc30*/  LDL.LU.128 R48, [R1+0x2e10] ;  /* 0x002e100001307983 */ /* 0x001f280000300c00 */
[----:B-1----:R-:W4:Y:S04]  /*fc40*/  LDL.LU.128 R44, [R1+0x2e00] ;  /* 0x002e0000012c7983 */ /* 0x002f280000300c00 */
[----:B------:R-:W4:Y:S04]  /*fc50*/  LDL.LU.128 R28, [R1+0x2dc0] ;  /* 0x002dc000011c7983 */ /* 0x000f280000300c00 */
[----:B------:R-:W4:Y:S04]  /*fc60*/  LDL.LU.128 R20, [R1+0x2da0] ;  /* 0x002da00001147983 */ /* 0x000f280000300c00 */
[----:B------:R0:W-:Y:S04]  /*fc70*/  STL.128 [R1+0x2e20], R52 ;  /* 0x002e203401007387 */ /* 0x0001e80000100c00 */
[----:B------:R1:W-:Y:S04]  /*fc80*/  STL.128 [R1+0x2df0], R40 ;  /* 0x002df02801007387 */ /* 0x0003e80000100c00 */
[----:B------:R1:W-:Y:S04]  /*fc90*/  STL.128 [R1+0x2de0], R36 ;  /* 0x002de02401007387 */ /* 0x0003e80000100c00 */
[----:B------:R-:W-:Y:S04]  /*fca0*/  STL.128 [R1+0x2dd0], R32 ;  /* 0x002dd02001007387 */ /* 0x000fe80000100c00 */
[----:B------:R-:W-:Y:S04]  /*fcb0*/  STL.128 [R1+0x2db0], R24 ;  /* 0x002db01801007387 */ /* 0x000fe80000100c00 */
[----:B------:R-:W-:Y:S04]  /*fcc0*/  STL.64 [R1+0x2d90], R16 ;  /* 0x002d901001007387 */ /* 0x000fe80000100a00 */
[----:B------:R1:W-:Y:S04]  /*fcd0*/  STL.128 [R1+0x2e70], R72 ;  /* 0x002e704801007387 */ /* 0x0003e80000100c00 */
[----:B0-----:R-:W4:Y:S04]  /*fce0*/  LDL.LU.128 R52, [R1+0x2e20] ;  /* 0x002e200001347983 */ /* 0x001f280000300c00 */
[----:B-1----:R-:W4:Y:S04]  /*fcf0*/  LDL.LU.128 R40, [R1+0x2df0] ;  /* 0x002df00001287983 */ /* 0x002f280000300c00 */
[----:B------:R-:W4:Y:S04]  /*fd00*/  LDL.LU.128 R36, [R1+0x2de0] ;  /* 0x002de00001247983 */ /* 0x000f280000300c00 */
[----:B------:R-:W4:Y:S04]  /*fd10*/  LDL.LU.128 R72, [R1+0x2e70] ;  /* 0x002e700001487983 */ /* 0x000f280000300c00 */
[----:B------:R-:W4:Y:S04]  /*fd20*/  LDL.LU.128 R32, [R1+0x2dd0] ;  /* 0x002dd00001207983 */ /* 0x000f280000300c00 */
[----:B------:R-:W4:Y:S04]  /*fd30*/  LDL.LU.128 R24, [R1+0x2db0] ;  /* 0x002db00001187983 */ /* 0x000f280000300c00 */
[----:B------:R-:W4:Y:S01]  /*fd40*/  LDL.LU.64 R16, [R1+0x2d90] ;  /* 0x002d900001107983 */ /* 0x000f220000300a00 */
[----:B------:R-:W-:-:S03]  /*fd50*/  IMAD.MOV.U32 R196, RZ, RZ, R56 ;  /* 0x000000ffffc47224 */ /* 0x000fc600078e0038 */
[----:B------:R0:W-:Y:S01]  /*fd60*/  STL.64 [R1+0x548], R58 ;  /* 0x0005483a01007387 */ /* 0x0001e20000100a00 */
[----:B------:R-:W-:-:S03]  /*fd70*/  IMAD.MOV.U32 R77, RZ, RZ, R57 ;  /* 0x000000ffff4d7224 */ /* 0x000fc600078e0039 */
[----:B------:R-:W-:Y:S04]  /*fd80*/  STL.128 [R1+0x2cb0], R64 ;  /* 0x002cb04001007387 */ /* 0x000fe80000100c00 */
[----:B------:R1:W-:Y:S04]  /*fd90*/  STL.128 [R1+0x2ca0], R60 ;  /* 0x002ca03c01007387 */ /* 0x0003e80000100c00 */
[----:B0-----:R-:W4:Y:S04]  /*fda0*/  LDL.LU.128 R56, [R1+0x2e30] ;  /* 0x002e300001387983 */ /* 0x001f280000300c00 */
[----:B------:R-:W4:Y:S04]  /*fdb0*/  LDL.LU.128 R12, [R1+0x2d80] ;  /* 0x002d8000010c7983 */ /* 0x000f280000300c00 */
[----:B------:R-:W4:Y:S04]  /*fdc0*/  LDL.LU.128 R8, [R1+0x2d70] ;  /* 0x002d700001087983 */ /* 0x000f280000300c00 */
[----:B------:R-:W4:Y:S04]  /*fdd0*/  LDL.LU.128 R4, [R1+0x2d60] ;  /* 0x002d600001047983 */ /* 0x000f280000300c00 */
        /* <DEDUP_REMOVED lines=23> */
[----:B------:R-:W-:Y:S04]  /*ff50*/  STL [R1+0x358], R190 ;  /* 0x000358be01007387 */ /* 0x000fe80000100800 */
[----:B------:R0:W-:Y:S04]  /*ff60*/  STL [R1+0x2eec], R130 ;  /* 0x002eec8201007387 */ /* 0x0001e80000100800 */
[----:B------:R1:W-:Y:S04]  /*ff70*/  STL [R1+0x2ee8], R128 ;  /* 0x002ee88001007387 */ /* 0x0003e80000100800 */
[----:B------:R-:W-:Y:S04]  /*ff80*/  STL [R1+0x36c], R188 ;  /* 0x00036cbc01007387 */ /* 0x000fe80000100800 */
[----:B0-----:R-:W4:Y:S04]  /*ff90*/  LDL.LU R130, [R1+0x2eec] ;  /* 0x002eec0001827983 */ /* 0x001f280000300800 */
[----:B-1----:R-:W4:Y:S04]  /*ffa0*/  LDL.LU R128, [R1+0x2ee8] ;  /* 0x002ee80001807983 */ /* 0x002f280000300800 */
[----:B------:R-:W4:Y:S04]  /*ffb0*/  LDL.LU R197, [R1+0x538] ;  /* 0x0005380001c57983 */ /* 0x000f280000300800 */
        /* <DEDUP_REMOVED lines=14> */
[----:B0-----:R-:W4:Y:S04]  /*100a0*/  LDL.LU R126, [R1+0x2d4c] ;  /* 0x002d4c00017e7983 */ /* 0x001f280000300800 */
[----:B-1----:R-:W4:Y:S04]  /*100b0*/  LDL.LU R124, [R1+0x2d48] ;  /* 0x002d4800017c7983 */ /* 0x002f280000300800 */
[----:B--2---:R0:W-:Y:S04]  /*100c0*/  STL [R1+0x2cf0], R80 ;  /* 0x002cf05001007387 */ /* 0x0041e80000100800 */
[----:B------:R-:W2:Y:S04]  /*100d0*/  LDL.LU R122, [R1+0x2d44] ;  /* 0x002d4400017a7983 */ /* 0x000ea80000300800 */
[----:B------:R-:W2:Y:S04]  /*100e0*/  LDL.LU R104, [R1+0x2d20] ;  /* 0x002d200001687983 */ /* 0x000ea80000300800 */
[----:B---3--:R-:W-:Y:S04]  /*100f0*/  STL.128 [R1+0x2cc0], R68 ;  /* 0x002cc04401007387 */ /* 0x008fe80000100c00 */
[----:B----4-:R-:W-:Y:S04]  /*10100*/  STL.128 [R1+0x2c70], R48 ;  /* 0x002c703001007387 */ /* 0x010fe80000100c00 */
[----:B------:R-:W-:Y:S04]  /*10110*/  STL.128 [R1+0x2c60], R44 ;  /* 0x002c602c01007387 */ /* 0x000fe80000100c00 */
[----:B------:R-:W-:Y:S04]  /*10120*/  STL.128 [R1+0x2c20], R28 ;  /* 0x002c201c01007387 */ /* 0x000fe80000100c00 */
[----:B------:R-:W-:Y:S04]  /*10130*/  STL.128 [R1+0x2c00], R20 ;  /* 0x002c001401007387 */ /* 0x000fe80000100c00 */
[----:B------:R-:W3:Y:S04]  /*10140*/  LDL.LU R102, [R1+0x2d1c] ;  /* 0x002d1c0001667983 */ /* 0x000ee80000300800 */
[----:B------:R-:W4:Y:S04]  /*10150*/  LDL.LU R100, [R1+0x2d18] ;  /* 0x002d180001647983 */ /* 0x000f280000300800 */
[----:B------:R-:W4:Y:S04]  /*10160*/  LDL.LU R98, [R1+0x2d14] ;  /* 0x002d140001627983 */ /* 0x000f280000300800 */
[----:B------:R-:W4:Y:S04]  /*10170*/  LDL.LU R96, [R1+0x2d10] ;  /* 0x002d100001607983 */ /* 0x000f280000300800 */
[----:B------:R-:W4:Y:S04]  /*10180*/  LDL.LU R90, [R1+0x2d04] ;  /* 0x002d0400015a7983 */ /* 0x000f280000300800 */
[----:B------:R-:W4:Y:S04]  /*10190*/  LDL.LU R88, [R1+0x2d00] ;  /* 0x002d000001587983 */ /* 0x000f280000300800 */
[----:B------:R-:W4:Y:S04]  /*101a0*/  LDL.LU R86, [R1+0x2cfc] ;  /* 0x002cfc0001567983 */ /* 0x000f280000300800 */
[----:B------:R-:W-:Y:S04]  /*101b0*/  STL.128 [R1+0x2c80], R52 ;  /* 0x002c803401007387 */ /* 0x000fe80000100c00 */
[----:B------:R-:W-:Y:S04]  /*101c0*/  STL.128 [R1+0x2c50], R40 ;  /* 0x002c502801007387 */ /* 0x000fe80000100c00 */
[----:B------:R-:W-:Y:S04]  /*101d0*/  STL.128 [R1+0x2c40], R36 ;  /* 0x002c402401007387 */ /* 0x000fe80000100c00 */
[----:B------:R1:W-:Y:S04]  /*101e0*/  STL.128 [R1+0x2cd0], R72 ;  /* 0x002cd04801007387 */ /* 0x0003e80000100c00 */
[----:B------:R-:W-:Y:S04]  /*101f0*/  STL.128 [R1+0x2c30], R32 ;  /* 0x002c302001007387 */ /* 0x000fe80000100c00 */
[----:B------:R-:W-:Y:S04]  /*10200*/  STL.128 [R1+0x2c10], R24 ;  /* 0x002c101801007387 */ /* 0x000fe80000100c00 */
[----:B------:R-:W-:Y:S04]  /*10210*/  STL.64 [R1+0x2bf0], R16 ;  /* 0x002bf01001007387 */ /* 0x000fe80000100a00 */
[----:B------:R-:W4:Y:S04]  /*10220*/  LDL.LU R84, [R1+0x2cf8] ;  /* 0x002cf80001547983 */ /* 0x000f280000300800 */
[----:B------:R-:W4:Y:S04]  /*10230*/  LDL.LU R82, [R1+0x2cf4] ;  /* 0x002cf40001527983 */ /* 0x000f280000300800 */
[----:B0-----:R-:W4:Y:S04]  /*10240*/  LDL.LU R80, [R1+0x2cf0] ;  /* 0x002cf00001507983 */ /* 0x001f280000300800 */
[----:B------:R0:W-:Y:S04]  /*10250*/  STL.128 [R1+0x2c90], R56 ;  /* 0x002c903801007387 */ /* 0x0001e80000100c00 */
[----:B------:R-:W-:Y:S04]  /*10260*/  STL.128 [R1+0x2be0], R12 ;  /* 0x002be00c01007387 */ /* 0x000fe80000100c00 */
[----:B------:R-:W-:Y:S04]  /*10270*/  STL.128 [R1+0x2bd0], R8 ;  /* 0x002bd00801007387 */ /* 0x000fe80000100c00 */
[----:B------:R-:W-:Y:S04]  /*10280*/  STL.128 [R1+0x2bc0], R4 ;  /* 0x002bc00401007387 */ /* 0x000fe80000100c00 */
[----:B------:R0:W-:Y:S04]  /*10290*/  STL.128 [R1+0x2ce0], R76 ;  /* 0x002ce04c01007387 */ /* 0x0001e80000100c00 */
[----:B-1----:R-:W4:Y:S04]  /*102a0*/  LDL.LU.128 R72, [R1+0x2cd0] ;  /* 0x002cd00001487983 */ /* 0x002f280000300c00 */
[----:B------:R-:W4:Y:S04]  /*102b0*/  LDL.LU.128 R68, [R1+0x2cc0] ;  /* 0x002cc00001447983 */ /* 0x000f280000300c00 */
[----:B0-----:R-:W4:Y:S04]  /*102c0*/  LDL.LU.128 R56, [R1+0x2c90] ;  /* 0x002c900001387983 */ /* 0x001f280000300c00 */
[----:B------:R-:W4:Y:S04]  /*102d0*/  LDL.LU.128 R76, [R1+0x2ce0] ;  /* 0x002ce000014c7983 */ /* 0x000f280000300c00 */
[----:B------:R-:W4:Y:S04]  /*102e0*/  LDL.LU.128 R52, [R1+0x2c80] ;  /* 0x002c800001347983 */ /* 0x000f280000300c00 */
[----:B------:R-:W4:Y:S04]  /*102f0*/  LDL.LU.128 R48, [R1+0x2c70] ;  /* 0x002c700001307983 */ /* 0x000f280000300c00 */
[----:B------:R-:W4:Y:S01]  /*10300*/  LDL.LU.128 R44, [R1+0x2c60] ;  /* 0x002c6000012c7983 */ /* 0x000f220000300c00 */
[----:B------:R-:W-:-:S03]  /*10310*/  IMAD.MOV.U32 R191, RZ, RZ, R60 ;  /* 0x000000ffffbf7224 */ /* 0x000fc600078e003c */
[----:B------:R0:W-:Y:S01]  /*10320*/  STL.64 [R1+0x558], R62 ;  /* 0x0005583e01007387 */ /* 0x0001e20000100a00 */
[----:B------:R-:W-:-:S03]  /*10330*/  IMAD.MOV.U32 R81, RZ, RZ, R61 ;  /* 0x000000ffff517224 */ /* 0x000fc600078e003d */
[----:B------:R1:W-:Y:S04]  /*10340*/  STL.128 [R1+0x2b10], R64 ;  /* 0x002b104001007387 */ /* 0x0003e80000100c00 */
[----:B------:R-:W4:Y:S04]  /*10350*/  LDL.LU.128 R40, [R1+0x2c50] ;  /* 0x002c500001287983 */ /* 0x000f280000300c00 */
[----:B0-----:R-:W4:Y:S04]  /*10360*/  LDL.LU.128 R60, [R1+0x2ca0] ;  /* 0x002ca000013c7983 */ /* 0x001f280000300c00 */
[----:B------:R-:W4:Y:S04]  /*10370*/  LDL.LU.128 R36, [R1+0x2c40] ;  /* 0x002c400001247983 */ /* 0x000f280000300c00 */
[----:B------:R-:W4:Y:S04]  /*10380*/  LDL.LU.128 R32, [R1+0x2c30] ;  /* 0x002c300001207983 */ /* 0x000f280000300c00 */
[----:B------:R-:W4:Y:S04]  /*10390*/  LDL.LU.128 R28, [R1+0x2c20] ;  /* 0x002c2000011c7983 */ /* 0x000f280000300c00 */
[----:B------:R-:W4:Y:S04]  /*103a0*/  LDL.LU.128 R24, [R1+0x2c10] ;  /* 0x002c100001187983 */ /* 0x000f280000300c00 */
[----:B------:R-:W4:Y:S04]  /*103b0*/  LDL.LU.128 R20, [R1+0x2c00] ;  /* 0x002c000001147983 */ /* 0x000f280000300c00 */
[----:B------:R-:W4:Y:S04]  /*103c0*/  LDL.LU.64 R16, [R1+0x2bf0] ;  /* 0x002bf00001107983 */ /* 0x000f280000300a00 */
        /* <DEDUP_REMOVED lines=29> */
[----:B--2---:R2:W-:Y:S04]  /*105a0*/  STL [R1+0x2bac], R122 ;  /* 0x002bac7a01007387 */ /* 0x0045e80000100800 */
[----:B------:R2:W-:Y:S04]  /*105b0*/  STL [R1+0x2b88], R104 ;  /* 0x002b886801007387 */ /* 0x0005e80000100800 */
[----:B0-----:R-:W2:Y:S04]  /*105c0*/  LDL.LU R130, [R1+0x2d54] ;  /* 0x002d540001827983 */ /* 0x001ea80000300800 */
[----:B-1----:R-:W2:Y:S04]  /*105d0*/  LDL.LU R128, [R1+0x2d50] ;  /* 0x002d500001807983 */ /* 0x002ea80000300800 */
[----:B------:R-:W2:Y:S04]  /*105e0*/  LDL.LU R190, [R1+0x558] ;  /* 0x0005580001be7983 */ /* 0x000ea80000300800 */
[----:B------:R-:W2:Y:S04]  /*105f0*/  LDL.LU R126, [R1+0x2bb4] ;  /* 0x002bb400017e7983 */ /* 0x000ea80000300800 */
[----:B------:R-:W2:Y:S04]  /*10600*/  LDL.LU R124, [R1+0x2bb0] ;  /* 0x002bb000017c7983 */ /* 0x000ea80000300800 */
[----:B---3--:R0:W-:Y:S04]  /*10610*/  STL [R1+0x2b84], R102 ;  /* 0x002b846601007387 */ /* 0x0081e80000100800 */
[----:B----4-:R1:W-:Y:S04]  /*10620*/  STL [R1+0x2b80], R100 ;  /* 0x002b806401007387 */ /* 0x0103e80000100800 */
[----:B------:R3:W-:Y:S04]  /*10630*/  STL [R1+0x2b7c], R98 ;  /* 0x002b7c6201007387 */ /* 0x0007e80000100800 */
[----:B------:R4:W-:Y:S04]  /*10640*/  STL [R1+0x2b78], R96 ;  /* 0x002b786001007387 */ /* 0x0009e80000100800 */
[----:B------:R4:W-:Y:S04]  /*10650*/  STL [R1+0x2b6c], R90 ;  /* 0x002b6c5a01007387 */ /* 0x0009e80000100800 */
[----:B------:R4:W-:Y:S04]  /*10660*/  STL [R1+0x2b68], R88 ;  /* 0x002b685801007387 */ /* 0x0009e80000100800 */
[----:B------:R4:W-:Y:S04]  /*10670*/  STL [R1+0x2b64], R86 ;  /* 0x002b645601007387 */ /* 0x0009e80000100800 */
[----:B--2---:R-:W2:Y:S04]  /*10680*/  LDL.LU R122, [R1+0x2bac] ;  /* 0x002bac00017a7983 */ /* 0x004ea80000300800 */
[----:B------:R-:W2:Y:S04]  /*10690*/  LDL.LU R104, [R1+0x2b88] ;  /* 0x002b880001687983 */ /* 0x000ea80000300800 */
[----:B0-----:R-:W2:Y:S04]  /*106a0*/  LDL.LU R102, [R1+0x2b84] ;  /* 0x002b840001667983 */ /* 0x001ea80000300800 */
[----:B-1----:R-:W2:Y:S04]  /*106b0*/  LDL.LU R100, [R1+0x2b80] ;  /* 0x002b800001647983 */ /* 0x002ea80000300800 */
[----:B---3--:R-:W3:Y:S04]  /*106c0*/  LDL.LU R98, [R1+0x2b7c] ;  /* 0x002b7c0001627983 */ /* 0x008ee80000300800 */
[----:B----4-:R-:W4:Y:S04]  /*106d0*/  LDL.LU R96, [R1+0x2b78] ;  /* 0x002b780001607983 */ /* 0x010f280000300800 */
[----:B------:R-:W4:Y:S04]  /*106e0*/  LDL.LU R90, [R1+0x2b6c] ;  /* 0x002b6c00015a7983 */ /* 0x000f280000300800 */
[----:B------:R0:W-:Y:S04]  /*106f0*/  STL [R1+0x2b60], R84 ;  /* 0x002b605401007387 */ /* 0x0001e80000100800 */
[----:B------:R-:W4:Y:S04]  /*10700*/  LDL.LU R88, [R1+0x2b68] ;  /* 0x002b680001587983 */ /* 0x000f280000300800 */
[----:B------:R-:W4:Y:S04]  /*10710*/  LDL.LU R86, [R1+0x2b64] ;  /* 0x002b640001567983 */ /* 0x000f280000300800 */
[----:B0-----:R-:W4:Y:S04]  /*10720*/  LDL.LU R84, [R1+0x2b60] ;  /* 0x002b600001547983 */ /* 0x001f280000300800 */
[----:B------:R-:W-:Y:S04]  /*10730*/  STL.128 [R1+0x2b30], R72 ;  /* 0x002b304801007387 */ /* 0x000fe80000100c00 */
[----:B------:R-:W-:Y:S04]  /*10740*/  STL.128 [R1+0x2b20], R68 ;  /* 0x002b204401007387 */ /* 0x000fe80000100c00 */
[----:B------:R-:W-:Y:S04]  /*10750*/  STL.128 [R1+0x2af0], R56 ;  /* 0x002af03801007387 */ /* 0x000fe80000100c00 */
[----:B------:R0:W-:Y:S04]  /*10760*/  STL.128 [R1+0x2b40], R76 ;  /* 0x002b404c01007387 */ /* 0x0001e80000100c00 */
[----:B------:R-:W-:Y:S04]  /*10770*/  STL.128 [R1+0x2ae0], R52 ;  /* 0x002ae03401007387 */ /* 0x000fe80000100c00 */
[----:B------:R-:W-:Y:S04]  /*10780*/  STL.128 [R1+0x2ad0], R48 ;  /* 0x002ad03001007387 */ /* 0x000fe80000100c00 */
[----:B------:R-:W-:Y:S04]  /*10790*/  STL.128 [R1+0x2ac0], R44 ;  /* 0x002ac02c01007387 */ /* 0x000fe80000100c00 */
[----:B0-----:R-:W4:Y:S04]  /*107a0*/  LDL.LU.128 R76, [R1+0x2b40] ;  /* 0x002b4000014c7983 */ /* 0x001f280000300c00 */
[----:B------:R-:W4:Y:S04]  /*107b0*/  LDL.LU.128 R72, [R1+0x2b30] ;  /* 0x002b300001487983 */ /* 0x000f280000300c00 */
[----:B------:R-:W4:Y:S04]  /*107c0*/  LDL.LU.128 R68, [R1+0x2b20] ;  /* 0x002b200001447983 */ /* 0x000f280000300c00 */
[----:B------:R-:W-:Y:S04]  /*107d0*/  STL.128 [R1+0x2ab0], R40 ;  /* 0x002ab02801007387 */ /* 0x000fe80000100c00 */
[----:B------:R0:W-:Y:S04]  /*107e0*/  STL.128 [R1+0x2b00], R60 ;  /* 0x002b003c01007387 */ /* 0x0001e80000100c00 */
[----:B------:R-:W-:Y:S04]  /*107f0*/  STL.128 [R1+0x2aa0], R36 ;  /* 0x002aa02401007387 */ /* 0x000fe80000100c00 */
[----:B------:R-:W-:Y:S04]  /*10800*/  STL.128 [R1+0x2a90], R32 ;  /* 0x002a902001007387 */ /* 0x000fe80000100c00 */
[----:B------:R-:W-:Y:S04]  /*10810*/  STL.128 [R1+0x2a80], R28 ;  /* 0x002a801c01007387 */ /* 0x000fe80000100c00 */
[----:B------:R-:W-:Y:S04]  /*10820*/  STL.128 [R1+0x2a70], R24 ;  /* 0x002a701801007387 */ /* 0x000fe80000100c00 */
[----:B------:R-:W-:Y:S04]  /*10830*/  STL.128 [R1+0x2a60], R20 ;  /* 0x002a601401007387 */ /* 0x000fe80000100c00 */
[----:B------:R-:W-:Y:S04]  /*10840*/  STL.64 [R1+0x2a50], R16 ;  /* 0x002a501001007387 */ /* 0x000fe80000100a00 */
[----:B------:R-:W-:Y:S04]  /*10850*/  STL.128 [R1+0x2a40], R12 ;  /* 0x002a400c01007387 */ /* 0x000fe80000100c00 */
[----:B------:R-:W-:Y:S04]  /*10860*/  STL.128 [R1+0x2a30], R8 ;  /* 0x002a300801007387 */ /* 0x000fe80000100c00 */
[----:B------:R-:W-:Y:S04]  /*10870*/  STL.128 [R1+0x2a20], R4 ;  /* 0x002a200401007387 */ /* 0x000fe80000100c00 */
[----:B------:R1:W-:Y:S04]  /*10880*/  STL.128 [R1+0x2b50], R80 ;  /* 0x002b505001007387 */ /* 0x0003e80000100c00 */
[----:B0-----:R-:W4:Y:S04]  /*10890*/  LDL.LU.128 R60, [R1+0x2b00] ;  /* 0x002b0000013c7983 */ /* 0x001f280000300c00 */
[----:B------:R-:W4:Y:S04]  /*108a0*/  LDL.LU.128 R56, [R1+0x2af0] ;  /* 0x002af00001387983 */ /* 0x000f280000300c00 */
[----:B------:R-:W4:Y:S04]  /*108b0*/  LDL.LU.128 R52, [R1+0x2ae0] ;  /* 0x002ae00001347983 */ /* 0x000f280000300c00 */
[----:B-1----:R-:W4:Y:S04]  /*108c0*/  LDL.LU.128 R80, [R1+0x2b50] ;  /* 0x002b500001507983 */ /* 0x002f280000300c00 */
[----:B------:R-:W4:Y:S04]  /*108d0*/  LDL.LU.128 R48, [R1+0x2ad0] ;  /* 0x002ad00001307983 */ /* 0x000f280000300c00 */
[----:B------:R-:W4:Y:S04]  /*108e0*/  LDL.LU.128 R44, [R1+0x2ac0] ;  /* 0x002ac000012c7983 */ /* 0x000f280000300c00 */
[----:B------:R-:W4:Y:S01]  /*108f0*/  LDL.LU.128 R40, [R1+0x2ab0] ;  /* 0x002ab00001287983 */ /* 0x000f220000300c00 */
[----:B------:R-:W-:-:S02]  /*10900*/  IMAD.MOV.U32 R189, RZ, RZ, R64 ;  /* 0x000000ffffbd7224 */ /* 0x000fc400078e0040 */
[----:B------:R-:W-:Y:S01]  /*10910*/  IMAD.MOV.U32 R85, RZ, RZ, R65 ;  /* 0x000000ffff557224 */ /* 0x000fe200078e0041 */
[----:B------:R0:W-:Y:S04]  /*10920*/  STL.64 [R1+0x568], R66 ;  /* 0x0005684201007387 */ /* 0x0001e80000100a00 */
[----:B------:R-:W4:Y:S04]  /*10930*/  LDL.LU.128 R36, [R1+0x2aa0] ;  /* 0x002aa00001247983 */ /* 0x000f280000300c00 */
[----:B------:R-:W4:Y:S04]  /*10940*/  LDL.LU.128 R32, [R1+0x2a90] ;  /* 0x002a900001207983 */ /* 0x000f280000300c00 */
[----:B0-----:R-:W4:Y:S04]  /*10950*/  LDL.LU.128 R64, [R1+0x2b10] ;  /* 0x002b100001407983 */ /* 0x001f280000300c00 */
        /* <DEDUP_REMOVED lines=8> */
[----:B------:R-:W4:Y:S04]  /*109e0*/  LDL.LU R87, [R1+0x56c] ;  /* 0x00056c0001577983 */ /* 0x000f280000300800 */
        /* <DEDUP_REMOVED lines=11> */
[----:B0-----:R-:W3:Y:S04]  /*10aa0*/  LDL.LU R94, [R1+0x29dc] ;  /* 0x0029dc00015e7983 */ /* 0x001ee80000300800 */
[----:B-1----:R-:W4:Y:S04]  /*10ab0*/  LDL.LU R92, [R1+0x29d8] ;  /* 0x0029d800015c7983 */ /* 0x002f280000300800 */
        /* <DEDUP_REMOVED lines=9> */
[----:B------:R-:W4:Y:S04]  /*10b50*/  LDL.LU R108, [R1+0x29f8] ;  /* 0x0029f800016c7983 */ /* 0x000f280000300800 */
[----:B------:R-:W4:Y:S04]  /*10b60*/  LDL.LU R106, [R1+0x29f4] ;  /* 0x0029f400016a7983 */ /* 0x000f280000300800 */
[----:B------:R-:W4:Y:S04]  /*10b70*/  LDL.LU R112, [R1+0x2a00] ;  /* 0x002a000001707983 */ /* 0x000f280000300800 */
[----:B------:R-:W4:Y:S04]  /*10b80*/  LDL.LU R110, [R1+0x29fc] ;  /* 0x0029fc00016e7983 */ /* 0x000f280000300800 */
[----:B------:R-:W-:Y:S04]  /*10b90*/  STL [R1+0x390], R138 ;  /* 0x0003908a01007387 */ /* 0x000fe80000100800 */
[----:B------:R-:W-:Y:S04]  /*10ba0*/  STL [R1+0x394], R128 ;  /* 0x0003948001007387 */ /* 0x000fe80000100800 */
[----:B------:R-:W-:Y:S04]  /*10bb0*/  STL [R1+0x398], R130 ;  /* 0x0003988201007387 */ /* 0x000fe80000100800 */
[----:B------:R-:W-:Y:S04]  /*10bc0*/  STL [R1+0x39c], R132 ;  /* 0x00039c8401007387 */ /* 0x000fe80000100800 */
[----:B------:R-:W4:Y:S04]  /*10bd0*/  LDL.LU R120, [R1+0x2a10] ;  /* 0x002a100001787983 */ /* 0x000f280000300800 */
[----:B------:R-:W4:Y:S04]  /*10be0*/  LDL.LU R118, [R1+0x2a0c] ;  /* 0x002a0c0001767983 */ /* 0x000f280000300800 */
[----:B------:R-:W4:Y:S04]  /*10bf0*/  LDL.LU R116, [R1+0x2a08] ;  /* 0x002a080001747983 */ /* 0x000f280000300800 */
[----:B--2---:R-:W-:Y:S04]  /*10c00*/  STL [R1+0x3a0], R122 ;  /* 0x0003a07a01007387 */ /* 0x004fe80000100800 */
[----:B------:R-:W-:Y:S04]  /*10c10*/  STL [R1+0x3a4], R124 ;  /* 0x0003a47c01007387 */ /* 0x000fe80000100800 */
[----:B------:R-:W-:Y:S04]  /*10c20*/  STL [R1+0x3a8], R126 ;  /* 0x0003a87e01007387 */ /* 0x000fe80000100800 */
[----:B------:R-:W-:Y:S04]  /*10c30*/  STL.128 [R1+0x2340], R192 ;  /* 0x002340c001007387 */ /* 0x000fe80000100c00 */
[----:B------:R-:W2:Y:S04]  /*10c40*/  LDL.LU R114, [R1+0x2a04] ;  /* 0x002a040001727983 */ /* 0x000ea80000300800 */
[----:B---3--:R-:W-:Y:S04]  /*10c50*/  STL [R1+0x2854], R94 ;  /* 0x0028545e01007387 */ /* 0x008fe80000100800 */
[----:B----4-:R0:W-:Y:S04]  /*10c60*/  STL [R1+0x2850], R92 ;  /* 0x0028505c01007387 */ /* 0x0101e80000100800 */
[----:B0-----:R-:W3:Y:S04]  /*10c70*/  LDL.128 R92, [R1+0x370] ;  /* 0x00037000015c7983 */ /* 0x001ee80000100c00 */
[----:B------:R0:W-:Y:S04]  /*10c80*/  STL [R1+0x29e4], R98 ;  /* 0x0029e46201007387 */ /* 0x0001e80000100800 */
[----:B------:R1:W-:Y:S04]  /*10c90*/  STL [R1+0x29e0], R96 ;  /* 0x0029e06001007387 */ /* 0x0003e80000100800 */
[----:B0-----:R-:W4:Y:S04]  /*10ca0*/  LDL.LU R98, [R1+0x29e4] ;  /* 0x0029e40001627983 */ /* 0x001f280000300800 */
[----:B-1----:R-:W2:Y:S01]  /*10cb0*/  LDL.LU R96, [R1+0x29e0] ;  /* 0x0029e00001607983 */ /* 0x002ea20000300800 */
[----:B---3--:R-:W-:-:S03]  /*10cc0*/  IMAD.MOV.U32 R185, RZ, RZ, R92 ;  /* 0x000000ffffb97224 */ /* 0x008fc600078e005c */
[----:B------:R0:W-:Y:S04]  /*10cd0*/  STL.64 [R1+0x588], R94 ;  /* 0x0005885e01007387 */ /* 0x0001e80000100a00 */
[----:B------:R-:W3:Y:S04]  /*10ce0*/  LDL.LU R92, [R1+0x2850] ;  /* 0x00285000015c7983 */ /* 0x000ee80000300800 */
[----:B------:R-:W-:Y:S04]  /*10cf0*/  STL [R1+0x29f0], R104 ;  /* 0x0029f06801007387 */ /* 0x000fe80000100800 */
[----:B0-----:R-:W3:Y:S04]  /*10d00*/  LDL.LU R94, [R1+0x2854] ;  /* 0x00285400015e7983 */ /* 0x001ee80000300800 */
[----:B------:R-:W3:Y:S04]  /*10d10*/  LDL.LU R95, [R1+0x58c] ;  /* 0x00058c00015f7983 */ /* 0x000ee80000300800 */
[----:B----4-:R0:W-:Y:S04]  /*10d20*/  STL [R1+0x285c], R98 ;  /* 0x00285c6201007387 */ /* 0x0101e80000100800 */
[----:B--2---:R1:W-:Y:S04]  /*10d30*/  STL [R1+0x2858], R96 ;  /* 0x0028586001007387 */ /* 0x0043e80000100800 */
[----:B------:R-:W-:Y:S04]  /*10d40*/  STL [R1+0x29d4], R90 ;  /* 0x0029d45a01007387 */ /* 0x000fe80000100800 */
[----:B0-----:R-:W2:Y:S04]  /*10d50*/  LDL.LU R98, [R1+0x285c] ;  /* 0x00285c0001627983 */ /* 0x001ea80000300800 */
[----:B-1----:R-:W4:Y:S04]  /*10d60*/  LDL.LU R96, [R1+0x2858] ;  /* 0x0028580001607983 */ /* 0x002f280000300800 */
[----:B------:R0:W-:Y:S04]  /*10d70*/  STL [R1+0x29d0], R88 ;  /* 0x0029d05801007387 */ /* 0x0001e80000100800 */
[----:B------:R-:W4:Y:S04]  /*10d80*/  LDL.LU R104, [R1+0x29f0] ;  /* 0x0029f00001687983 */ /* 0x000f280000300800 */
[----:B------:R1:W-:Y:S04]  /*10d90*/  STL [R1+0x29ec], R102 ;  /* 0x0029ec6601007387 */ /* 0x0003e80000100800 */
[----:B0-----:R-:W4:Y:S04]  /*10da0*/  LDL.128 R88, [R1+0x360] ;  /* 0x0003600001587983 */ /* 0x001f280000100c00 */
[----:B------:R0:W-:Y:S04]  /*10db0*/  STL [R1+0x29e8], R100 ;  /* 0x0029e86401007387 */ /* 0x0001e80000100800 */
        /* <DEDUP_REMOVED lines=17> */
[----:B------:R0:W-:Y:S04]  /*10ed0*/  STL.64 [R1+0x28b0], R16 ;  /* 0x0028b01001007387 */ /* 0x0001e80000100a00 */
[----:B------:R0:W-:Y:S04]  /*10ee0*/  STL.128 [R1+0x28a0], R12 ;  /* 0x0028a00c01007387 */ /* 0x0001e80000100c00 */
[----:B------:R0:W-:Y:S04]  /*10ef0*/  STL.128 [R1+0x2890], R8 ;  /* 0x0028900801007387 */ /* 0x0001e80000100c00 */
[----:B------:R0:W-:Y:S04]  /*10f00*/  STL.128 [R1+0x2880], R4 ;  /* 0x0028800401007387 */ /* 0x0001e80000100c00 */
[----:B------:R0:W-:Y:S04]  /*10f10*/  STL [R1+0x2870], R108 ;  /* 0x0028706c01007387 */ /* 0x0001e80000100800 */
[----:B------:R0:W-:Y:S04]  /*10f20*/  STL [R1+0x286c], R106 ;  /* 0x00286c6a01007387 */ /* 0x0001e80000100800 */
[----:B-1----:R-:W4:Y:S04]  /*10f30*/  LDL.LU R102, [R1+0x29ec] ;  /* 0x0029ec0001667983 */ /* 0x002f280000300800 */
[----:B0-----:R-:W4:Y:S04]  /*10f40*/  LDL.LU R100, [R1+0x29e8] ;  /* 0x0029e80001647983 */ /* 0x001f280000300800 */
[----:B------:R-:W4:Y:S04]  /*10f50*/  LDL.LU.128 R84, [R1+0x29c0] ;  /* 0x0029c00001547983 */ /* 0x000f280000300c00 */
        /* <DEDUP_REMOVED lines=20> */
[----:B------:R0:W-:Y:S04]  /*110a0*/  STL [R1+0x2878], R112 ;  /* 0x0028787001007387 */ /* 0x0001e80000100800 */
[----:B------:R1:W-:Y:S04]  /*110b0*/  STL [R1+0x2874], R110 ;  /* 0x0028746e01007387 */ /* 0x0003e80000100800 */
[----:B------:R-:W4:Y:S04]  /*110c0*/  LDL.LU R108, [R1+0x2870] ;  /* 0x00287000016c7983 */ /* 0x000f280000300800 */
[----:B------:R-:W4:Y:S04]  /*110d0*/  LDL.LU R106, [R1+0x286c] ;  /* 0x00286c00016a7983 */ /* 0x000f280000300800 */
[----:B0-----:R-:W4:Y:S04]  /*110e0*/  LDL.LU R112, [R1+0x2878] ;  /* 0x0028780001707983 */ /* 0x001f280000300800 */
[----:B-1----:R-:W4:Y:S04]  /*110f0*/  LDL.LU R110, [R1+0x2874] ;  /* 0x00287400016e7983 */ /* 0x002f280000300800 */
[----:B------:R-:W-:Y:S04]  /*11100*/  STL [R1+0x3ac], R116 ;  /* 0x0003ac7401007387 */ /* 0x000fe80000100800 */
[----:B------:R-:W-:Y:S04]  /*11110*/  STL [R1+0x3b0], R118 ;  /* 0x0003b07601007387 */ /* 0x000fe80000100800 */
[----:B------:R-:W-:Y:S04]  /*11120*/  STL [R1+0x3b4], R120 ;  /* 0x0003b47801007387 */ /* 0x000fe80000100800 */
[----:B------:R0:W-:Y:S04]  /*11130*/  STL.128 [R1+0x2330], R188 ;  /* 0x002330bc01007387 */ /* 0x0001e80000100c00 */
[----:B------:R-:W4:Y:S04]  /*11140*/  LDL.LU R184, [R1+0x588] ;  /* 0x0005880001b87983 */ /* 0x000f280000300800 */
[----:B0-----:R-:W4:Y:S04]  /*11150*/  LDL.128 R188, [R1+0x3a0] ;  /* 0x0003a00001bc7983 */ /* 0x001f280000100c00 */
[----:B---3--:R0:W-:Y:S04]  /*11160*/  STL.128 [R1+0x26c0], R92 ;  /* 0x0026c05c01007387 */ /* 0x0081e80000100c00 */
[----:B0-----:R-:W3:Y:S04]  /*11170*/  LDL.128 R92, [R1+0x380] ;  /* 0x00038000015c7983 */ /* 0x001ee80000100c00 */
[----:B--2---:R0:W-:Y:S04]  /*11180*/  STL [R1+0x26d4], R98 ;  /* 0x0026d46201007387 */ /* 0x0041e80000100800 */
[----:B----4-:R1:W-:Y:S04]  /*11190*/  STL [R1+0x26d0], R96 ;  /* 0x0026d06001007387 */ /* 0x0103e80000100800 */
[----:B0-----:R-:W2:Y:S04]  /*111a0*/  LDL.LU R98, [R1+0x26d4] ;  /* 0x0026d40001627983 */ /* 0x001ea80000300800 */
[----:B-1----:R-:W2:Y:S04]  /*111b0*/  LDL.LU R96, [R1+0x26d0] ;  /* 0x0026d00001607983 */ /* 0x002ea80000300800 */
[----:B---3--:R-:W-:Y:S04]  /*111c0*/  STL.64 [R1+0x598], R94 ;  /* 0x0005985e01007387 */ /* 0x008fe80000100a00 */
[----:B------:R-:W2:Y:S01]  /*111d0*/  LDL.LU R99, [R1+0x59c] ;  /* 0x00059c0001637983 */ /* 0x000ea20000300800 */
[----:B------:R-:W-:-:S02]  /*111e0*/  IMAD.MOV.U32 R97, RZ, RZ, R93 ;  /* 0x000000ffff617224 */ /* 0x000fc400078e005d */
[----:B------:R-:W-:Y:S01]  /*111f0*/  IMAD.MOV.U32 R187, RZ, RZ, R88 ;  /* 0x000000ffffbb7224 */ /* 0x000fe200078e0058 */
[----:B------:R0:W-:Y:S04]  /*11200*/  STL.64 [R1+0x578], R90 ;  /* 0x0005785a01007387 */ /* 0x0001e80000100a00 */
[----:B------:R1:W-:Y:S04]  /*11210*/  STL [R1+0x2868], R104 ;  /* 0x0028686801007387 */ /* 0x0003e80000100800 */
[----:B------:R-:W3:Y:S04]  /*11220*/  LDL.LU R88, [R1+0x29d0] ;  /* 0x0029d00001587983 */ /* 0x000ee80000300800 */
[----:B0-----:R-:W3:Y:S04]  /*11230*/  LDL.LU R90, [R1+0x29d4] ;  /* 0x0029d400015a7983 */ /* 0x001ee80000300800 */
[----:B------:R-:W3:Y:S04]  /*11240*/  LDL.LU R91, [R1+0x57c] ;  /* 0x00057c00015b7983 */ /* 0x000ee80000300800 */
[----:B-1----:R-:W4:Y:S04]  /*11250*/  LDL.LU R104, [R1+0x2868] ;  /* 0x0028680001687983 */ /* 0x002f280000300800 */
[----:B------:R0:W-:Y:S04]  /*11260*/  STL [R1+0x2864], R102 ;  /* 0x0028646601007387 */ /* 0x0001e80000100800 */
        /* <DEDUP_REMOVED lines=24> */
[----:B0-----:R-:W4:Y:S04]  /*113f0*/  LDL.LU R102, [R1+0x2864] ;  /* 0x0028640001667983 */ /* 0x001f280000300800 */
[----:B-1----:R-:W4:Y:S04]  /*11400*/  LDL.LU R100, [R1+0x2860] ;  /* 0x0028600001647983 */ /* 0x002f280000300800 */
        /* <DEDUP_REMOVED lines=21> */
[----:B------:R-:W-:Y:S04]  /*11560*/  STL [R1+0x3b8], R110 ;  /* 0x0003b86e01007387 */ /* 0x000fe80000100800 */
[----:B------:R-:W-:Y:S04]  /*11570*/  STL [R1+0x3bc], R112 ;  /* 0x0003bc7001007387 */ /* 0x000fe80000100800 */
[----:B------:R-:W4:Y:S04]  /*11580*/  LDL.LU R108, [R1+0x26e8] ;  /* 0x0026e800016c7983 */ /* 0x000f280000300800 */
[----:B------:R-:W4:Y:S04]  /*11590*/  LDL.LU R106, [R1+0x26e4] ;  /* 0x0026e400016a7983 */ /* 0x000f280000300800 */
[----:B------:R-:W4:Y:S04]  /*115a0*/  LDL.LU R186, [R1+0x578] ;  /* 0x0005780001ba7983 */ /* 0x000f280000300800 */
[----:B------:R-:W4:Y:S04]  /*115b0*/  LDL.LU R150, [R1+0x598] ;  /* 0x0005980001967983 */ /* 0x000f280000300800 */
[----:B------:R-:W4:Y:S04]  /*115c0*/  LDL.128 R192, [R1+0x3b0] ;  /* 0x0003b00001c07983 */ /* 0x000f280000100c00 */
[----:B--2---:R0:W-:Y:S04]  /*115d0*/  STL.128 [R1+0x2540], R96 ;  /* 0x0025406001007387 */ /* 0x0041e80000100c00 */
[----:B0-----:R-:W2:Y:S04]  /*115e0*/  LDL.128 R96, [R1+0x390] ;  /* 0x0003900001607983 */ /* 0x001ea80000100c00 */
[----:B---3--:R-:W-:Y:S04]  /*115f0*/  STL.128 [R1+0x2840], R88 ;  /* 0x0028405801007387 */ /* 0x008fe80000100c00 */
[----:B----4-:R0:W-:Y:S04]  /*11600*/  STL [R1+0x26e0], R104 ;  /* 0x0026e06801007387 */ /* 0x0101e80000100800 */
[----:B0-----:R-:W3:Y:S04]  /*11610*/  LDL.LU R104, [R1+0x26e0] ;  /* 0x0026e00001687983 */ /* 0x001ee80000300800 */
[----:B------:R-:W4:Y:S04]  /*11620*/  LDL.LU.128 R88, [R1+0x2840] ;  /* 0x0028400001587983 */ /* 0x000f280000300c00 */
[----:B--2---:R-:W-:Y:S04]  /*11630*/  STL.64 [R1+0x5a8], R98 ;  /* 0x0005a86201007387 */ /* 0x004fe80000100a00 */
[----:B------:R-:W2:Y:S01]  /*11640*/  LDL.LU R148, [R1+0x5a8] ;  /* 0x0005a80001947983 */ /* 0x000ea20000300800 */
[----:B------:R-:W-:-:S02]  /*11650*/  IMAD.MOV.U32 R151, RZ, RZ, R92 ;  /* 0x000000ffff977224 */ /* 0x000fc400078e005c */
[----:B------:R-:W-:Y:S01]  /*11660*/  IMAD.MOV.U32 R149, RZ, RZ, R96 ;  /* 0x000000ffff957224 */ /* 0x000fe200078e0060 */
[----:B------:R-:W-:Y:S01]  /*11670*/  STL [R1+0x26dc], R102 ;  /* 0x0026dc6601007387 */ /* 0x000fe20000100800 */
[----:B------:R-:W-:Y:S02]  /*11680*/  IMAD.MOV.U32 R105, RZ, RZ, R189 ;  /* 0x000000ffff697224 */ /* 0x000fe400078e00bd */
[----:B------:R-:W-:Y:S01]  /*11690*/  IMAD.MOV.U32 R107, RZ, RZ, R191 ;  /* 0x000000ffff6b7224 */ /* 0x000fe200078e00bf */
[----:B------:R-:W-:Y:S01]  /*116a0*/  STL [R1+0x26d8], R100 ;  /* 0x0026d86401007387 */ /* 0x000fe20000100800 */
[----:B------:R-:W-:-:S03]  /*116b0*/  IMAD.MOV.U32 R101, RZ, RZ, R97 ;  /* 0x000000ffff657224 */ /* 0x000fc600078e0061 */
[----:B------:R-:W-:Y:S04]  /*116c0*/  STL.128 [R1+0x26a0], R84 ;  /* 0x0026a05401007387 */ /* 0x000fe80000100c00 */
[----:B------:R-:W-:Y:S04]  /*116d0*/  STL.128 [R1+0x2690], R80 ;  /* 0x0026905001007387 */ /* 0x000fe80000100c00 */
[----:B----4-:R-:W-:Y:S04]  /*116e0*/  STL.128 [R1+0x26b0], R88 ;  /* 0x0026b05801007387 */ /* 0x010fe80000100c00 */
        /* <DEDUP_REMOVED lines=19> */
[----:B---3--:R0:W-:Y:S04]  /*11820*/  STL [R1+0x3c4], R104 ;  /* 0x0003c46801007387 */ /* 0x0081e80000100800 */
[----:B------:R1:W-:Y:S04]  /*11830*/  STL [R1+0x3c8], R106 ;  /* 0x0003c86a01007387 */ /* 0x0003e80000100800 */
[----:B------:R3:W-:Y:S01]  /*11840*/  STL [R1+0x3cc], R108 ;  /* 0x0003cc6c01007387 */ /* 0x0007e20000100800 */
[----:B0-----:R-:W-:-:S03]  /*11850*/  IMAD.MOV.U32 R104, RZ, RZ, R188 ;  /* 0x000000ffff687224 */ /* 0x001fc600078e00bc */
[----:B------:R-:W4:Y:S01]  /*11860*/  LDL.LU R102, [R1+0x26dc] ;  /* 0x0026dc0001667983 */ /* 0x000f220000300800 */
[----:B-1----:R-:W-:-:S03]  /*11870*/  IMAD.MOV.U32 R106, RZ, RZ, R190 ;  /* 0x000000ffff6a7224 */ /* 0x002fc600078e00be */
[----:B------:R-:W4:Y:S01]  /*11880*/  LDL.LU R100, [R1+0x26d8] ;  /* 0x0026d80001647983 */ /* 0x000f220000300800 */
[----:B---3--:R-:W-:-:S03]  /*11890*/  IMAD.MOV.U32 R108, RZ, RZ, R192 ;  /* 0x000000ffff6c7224 */ /* 0x008fc600078e00c0 */
[----:B------:R-:W3:Y:S04]  /*118a0*/  LDL.LU.128 R92, [R1+0x26c0] ;  /* 0x0026c000015c7983 */ /* 0x000ee80000300c00 */
        /* <DEDUP_REMOVED lines=18> */
[----:B------:R-:W3:Y:S04]  /*119d0*/  LDL.LU.64 R16, [R1+0x2590] ;  /* 0x0025900001107983 */ /* 0x000ee80000300a00 */
[----:B------:R-:W3:Y:S04]  /*119e0*/  LDL.LU.128 R12, [R1+0x2580] ;  /* 0x00258000010c7983 */ /* 0x000ee80000300c00 */
[----:B------:R-:W3:Y:S04]  /*119f0*/  LDL.LU.128 R8, [R1+0x2570] ;  /* 0x0025700001087983 */ /* 0x000ee80000300c00 */
[----:B------:R-:W3:Y:S04]  /*11a00*/  LDL.LU.128 R4, [R1+0x2560] ;  /* 0x0025600001047983 */ /* 0x000ee80000300c00 */
[----:B------:R0:W-:Y:S04]  /*11a10*/  STL.64 [R1+0x2398], R218 ;  /* 0x002398da01007387 */ /* 0x0001e80000100a00 */
[----:B------:R1:W-:Y:S04]  /*11a20*/  STL [R1+0x2390], R217 ;  /* 0x002390d901007387 */ /* 0x0003e80000100800 */
[----:B------:R1:W-:Y:S04]  /*11a30*/  STL [R1+0x238c], R215 ;  /* 0x00238cd701007387 */ /* 0x0003e80000100800 */
[----:B------:R1:W-:Y:S04]  /*11a40*/  STL [R1+0x2388], R213 ;  /* 0x002388d501007387 */ /* 0x0003e80000100800 */
[----:B------:R1:W-:Y:S04]  /*11a50*/  STL [R1+0x2384], R211 ;  /* 0x002384d301007387 */ /* 0x0003e80000100800 */
[----:B------:R1:W-:Y:S04]  /*11a60*/  STL [R1+0x2380], R209 ;  /* 0x002380d101007387 */ /* 0x0003e80000100800 */
[----:B------:R1:W-:Y:S04]  /*11a70*/  STL.128 [R1+0x2370], R204 ;  /* 0x002370cc01007387 */ /* 0x0003e80000100c00 */
[----:B------:R1:W-:Y:S04]  /*11a80*/  STL.128 [R1+0x2360], R200 ;  /* 0x002360c801007387 */ /* 0x0003e80000100c00 */
[----:B------:R1:W-:Y:S04]  /*11a90*/  STL.128 [R1+0x2350], R196 ;  /* 0x002350c401007387 */ /* 0x0003e80000100c00 */
[----:B------:R-:W-:Y:S04]  /*11aa0*/  STL.128 [R1+0x2320], R184 ;  /* 0x002320b801007387 */ /* 0x000fe80000100c00 */
[----:B------:R-:W-:Y:S04]  /*11ab0*/  STL [R1+0x2318], R182 ;  /* 0x002318b601007387 */ /* 0x000fe80000100800 */
[----:B------:R-:W-:Y:S04]  /*11ac0*/  STL.64 [R1+0x2310], R180 ;  /* 0x002310b401007387 */ /* 0x000fe80000100a00 */
        /* <DEDUP_REMOVED lines=9> */
[----:B------:R1:W-:Y:S04]  /*11b60*/  STL.64 [R1+0x5c8], R194 ;  /* 0x0005c8c201007387 */ /* 0x0003e80000100a00 */
[----:B--2---:R2:W-:Y:S04]  /*11b70*/  STL.128 [R1+0x2290], R148 ;  /* 0x0022909401007387 */ /* 0x0045e80000100c00 */
[----:B------:R-:W3:Y:S04]  /*11b80*/  LDL.LU R103, [R1+0x5ac] ;  /* 0x0005ac0001677983 */ /* 0x000ee80000300800 */
[----:B0-----:R-:W3:Y:S04]  /*11b90*/  LDL.LU.64 R218, [R1+0x2398] ;  /* 0x0023980001da7983 */ /* 0x001ee80000300a00 */
[----:B-1----:R-:W3:Y:S04]  /*11ba0*/  LDL.LU R217, [R1+0x2390] ;  /* 0x0023900001d97983 */ /* 0x002ee80000300800 */
[----:B------:R-:W3:Y:S04]  /*11bb0*/  LDL.LU R215, [R1+0x238c] ;  /* 0x00238c0001d77983 */ /* 0x000ee80000300800 */
[----:B------:R-:W3:Y:S04]  /*11bc0*/  LDL.LU R213, [R1+0x2388] ;  /* 0x0023880001d57983 */ /* 0x000ee80000300800 */
[----:B------:R-:W3:Y:S04]  /*11bd0*/  LDL.LU R211, [R1+0x2384] ;  /* 0x0023840001d37983 */ /* 0x000ee80000300800 */
[----:B------:R-:W3:Y:S04]  /*11be0*/  LDL.LU R209, [R1+0x2380] ;  /* 0x0023800001d17983 */ /* 0x000ee80000300800 */
[----:B------:R-:W3:Y:S04]  /*11bf0*/  LDL.LU.128 R204, [R1+0x2370] ;  /* 0x0023700001cc7983 */ /* 0x000ee80000300c00 */
[----:B------:R-:W3:Y:S04]  /*11c00*/  LDL.LU.128 R200, [R1+0x2360] ;  /* 0x0023600001c87983 */ /* 0x000ee80000300c00 */
[----:B------:R-:W3:Y:S04]  /*11c10*/  LDL.LU.128 R196, [R1+0x2350] ;  /* 0x0023500001c47983 */ /* 0x000ee80000300c00 */
[----:B------:R-:W3:Y:S04]  /*11c20*/  LDL.LU.128 R192, [R1+0x2340] ;  /* 0x0023400001c07983 */ /* 0x000ee80000300c00 */
[----:B------:R-:W3:Y:S04]  /*11c30*/  LDL.LU.128 R188, [R1+0x2330] ;  /* 0x0023300001bc7983 */ /* 0x000ee80000300c00 */
[----:B------:R-:W3:Y:S04]  /*11c40*/  LDL.LU.128 R184, [R1+0x2320] ;  /* 0x0023200001b87983 */ /* 0x000ee80000300c00 */
[----:B------:R-:W3:Y:S04]  /*11c50*/  LDL.LU R182, [R1+0x2318] ;  /* 0x0023180001b67983 */ /* 0x000ee80000300800 */
[----:B------:R-:W3:Y:S04]  /*11c60*/  LDL.LU.64 R180, [R1+0x2310] ;  /* 0x0023100001b47983 */ /* 0x000ee80000300a00 */
[----:B------:R-:W3:Y:S04]  /*11c70*/  LDL.LU.128 R176, [R1+0x2300] ;  /* 0x0023000001b07983 */ /* 0x000ee80000300c00 */
[----:B------:R-:W3:Y:S04]  /*11c80*/  LDL.LU.128 R172, [R1+0x22f0] ;  /* 0x0022f00001ac7983 */ /* 0x000ee80000300c00 */
[----:B------:R-:W3:Y:S04]  /*11c90*/  LDL.LU R170, [R1+0x22e8] ;  /* 0x0022e80001aa7983 */ /* 0x000ee80000300800 */
[----:B------:R-:W3:Y:S04]  /*11ca0*/  LDL.LU.64 R168, [R1+0x22e0] ;  /* 0x0022e00001a87983 */ /* 0x000ee80000300a00 */
[----:B------:R-:W3:Y:S04]  /*11cb0*/  LDL.LU.128 R164, [R1+0x22d0] ;  /* 0x0022d00001a47983 */ /* 0x000ee80000300c00 */
[----:B------:R-:W3:Y:S04]  /*11cc0*/  LDL.LU.128 R160, [R1+0x22c0] ;  /* 0x0022c00001a07983 */ /* 0x000ee80000300c00 */
[----:B------:R-:W3:Y:S04]  /*11cd0*/  LDL.LU.128 R156, [R1+0x22b0] ;  /* 0x0022b000019c7983 */ /* 0x000ee80000300c00 */
[----:B------:R-:W3:Y:S04]  /*11ce0*/  LDL.LU.128 R152, [R1+0x22a0] ;  /* 0x0022a00001987983 */ /* 0x000ee80000300c00 */
[----:B--2---:R-:W2:Y:S04]  /*11cf0*/  LDL.LU.128 R148, [R1+0x2290] ;  /* 0x0022900001947983 */ /* 0x004ea80000300c00 */
[----:B------:R-:W2:Y:S04]  /*11d00*/  LDL.LU R109, [R1+0x5c4] ;  /* 0x0005c400016d7983 */ /* 0x000ea80000300800 */
[----:B------:R-:W2:Y:S04]  /*11d10*/  LDL.LU R110, [R1+0x5c8] ;  /* 0x0005c800016e7983 */ /* 0x000ea80000300800 */
[----:B------:R-:W2:Y:S04]  /*11d20*/  LDL.LU R111, [R1+0x5cc] ;  /* 0x0005cc00016f7983 */ /* 0x000ea80000300800 */
[----:B------:R-:W2:Y:S04]  /*11d30*/  LDL.LU.128 R96, [R1+0x2540] ;  /* 0x0025400001607983 */ /* 0x000ea80000300c00 */
[----:B------:R0:W-:Y:S04]  /*11d40*/  STL [R1+0x287c], R114 ;  /* 0x00287c7201007387 */ /* 0x0001e80000100800 */
[----:B----4-:R1:W-:Y:S04]  /*11d50*/  STL [R1+0x2554], R102 ;  /* 0x0025546601007387 */ /* 0x0103e80000100800 */
[----:B------:R4:W-:Y:S04]  /*11d60*/  STL [R1+0x2550], R100 ;  /* 0x0025506401007387 */ /* 0x0009e80000100800 */
[----:B---3--:R3:W-:Y:S04]  /*11d70*/  STL.128 [R1+0x2530], R92 ;  /* 0x0025305c01007387 */ /* 0x0087e80000100c00 */
        /* <DEDUP_REMOVED lines=23> */
[----:B------:R3:W-:Y:S04]  /*11ef0*/  STL.64 [R1+0x23c0], R232 ;  /* 0x0023c0e801007387 */ /* 0x0007e80000100a00 */
[----:B------:R3:W-:Y:S04]  /*11f00*/  STL.128 [R1+0x23b0], R228 ;  /* 0x0023b0e401007387 */ /* 0x0007e80000100c00 */
[----:B------:R3:W-:Y:S04]  /*11f10*/  STL.64 [R1+0x23a8], R226 ;  /* 0x0023a8e201007387 */ /* 0x0007e80000100a00 */
[----:B------:R3:W-:Y:S04]  /*11f20*/  STL [R1+0x23a0], R224 ;  /* 0x0023a0e001007387 */ /* 0x0007e80000100800 */
[----:B0-----:R-:W2:Y:S04]  /*11f30*/  LDL.LU R114, [R1+0x287c] ;  /* 0x00287c0001727983 */ /* 0x001ea80000300800 */
[----:B-1----:R-:W2:Y:S04]  /*11f40*/  LDL.LU R102, [R1+0x2554] ;  /* 0x0025540001667983 */ /* 0x002ea80000300800 */
[----:B----4-:R-:W4:Y:S04]  /*11f50*/  LDL.LU R100, [R1+0x2550] ;  /* 0x0025500001647983 */ /* 0x010f280000300800 */
[----:B---3--:R-:W3:Y:S04]  /*11f60*/  LDL.LU.128 R92, [R1+0x2530] ;  /* 0x00253000015c7983 */ /* 0x008ee80000300c00 */
        /* <DEDUP_REMOVED lines=22> */
[----:B------:R-:W3:Y:S04]  /*120d0*/  LDL.LU R235, [R1+0x23c8] ;  /* 0x0023c80001eb7983 */ /* 0x000ee80000300800 */
[----:B------:R-:W3:Y:S04]  /*120e0*/  LDL.LU.64 R232, [R1+0x23c0] ;  /* 0x0023c00001e87983 */ /* 0x000ee80000300a00 */
[----:B------:R-:W3:Y:S04]  /*120f0*/  LDL.LU.128 R228, [R1+0x23b0] ;  /* 0x0023b00001e47983 */ /* 0x000ee80000300c00 */
[----:B------:R-:W3:Y:S04]  /*12100*/  LDL.LU.64 R226, [R1+0x23a8] ;  /* 0x0023a80001e27983 */ /* 0x000ee80000300a00 */
[----:B------:R-:W3:Y:S04]  /*12110*/  LDL.LU R224, [R1+0x23a0] ;  /* 0x0023a00001e07983 */ /* 0x000ee80000300800 */
[----:B------:R-:W-:Y:S04]  /*12120*/  STL.64 [R1+0x2288], R218 ;  /* 0x002288da01007387 */ /* 0x000fe80000100a00 */
        /* <DEDUP_REMOVED lines=11> */
[----:B------:R-:W-:Y:S04]  /*121e0*/  STL [R1+0x2208], R182 ;  /* 0x002208b601007387 */ /* 0x000fe80000100800 */
[----:B------:R-:W-:Y:S04]  /*121f0*/  STL.64 [R1+0x2200], R180 ;  /* 0x002200b401007387 */ /* 0x000fe80000100a00 */
[----:B------:R0:W-:Y:S04]  /*12200*/  STL.128 [R1+0x21f0], R176 ;  /* 0x0021f0b001007387 */ /* 0x0001e80000100c00 */
[----:B------:R1:W-:Y:S04]  /*12210*/  STL.128 [R1+0x21e0], R172 ;  /* 0x0021e0ac01007387 */ /* 0x0003e80000100c00 */
[----:B------:R-:W-:Y:S04]  /*12220*/  STL [R1+0x21d8], R170 ;  /* 0x0021d8aa01007387 */ /* 0x000fe80000100800 */
[----:B------:R-:W-:Y:S04]  /*12230*/  STL.64 [R1+0x21d0], R168 ;  /* 0x0021d0a801007387 */ /* 0x000fe80000100a00 */
[----:B------:R-:W-:Y:S04]  /*12240*/  STL.128 [R1+0x21c0], R164 ;  /* 0x0021c0a401007387 */ /* 0x000fe80000100c00 */
[----:B------:R-:W-:Y:S04]  /*12250*/  STL.128 [R1+0x21b0], R160 ;  /* 0x0021b0a001007387 */ /* 0x000fe80000100c00 */
[----:B------:R-:W-:Y:S04]  /*12260*/  STL.128 [R1+0x21a0], R156 ;  /* 0x0021a09c01007387 */ /* 0x000fe80000100c00 */
[----:B------:R-:W-:Y:S04]  /*12270*/  STL.128 [R1+0x2190], R152 ;  /* 0x0021909801007387 */ /* 0x000fe80000100c00 */
[----:B--2---:R-:W-:Y:S04]  /*12280*/  STL.128 [R1+0x2180], R148 ;  /* 0x0021809401007387 */ /* 0x004fe80000100c00 */
[----:B------:R2:W-:Y:S04]  /*12290*/  STL.128 [R1+0x2170], R108 ;  /* 0x0021706c01007387 */ /* 0x0005e80000100c00 */
[----:B------:R2:W-:Y:S04]  /*122a0*/  STL.128 [R1+0x2160], R104 ;  /* 0x0021606801007387 */ /* 0x0005e80000100c00 */
[----:B------:R2:W-:Y:S04]  /*122b0*/  STL [R1+0x2154], R103 ;  /* 0x0021546701007387 */ /* 0x0005e80000100800 */
[----:B------:R2:W-:Y:S04]  /*122c0*/  STL [R1+0x2150], R101 ;  /* 0x0021506501007387 */ /* 0x0005e80000100800 */
[----:B------:R3:W-:Y:S04]  /*122d0*/  STL [R1+0x214c], R99 ;  /* 0x00214c6301007387 */ /* 0x0007e80000100800 */
[----:B0-----:R-:W3:Y:S04]  /*122e0*/  LDL.LU.128 R176, [R1+0x21f0] ;  /* 0x0021f00001b07983 */ /* 0x001ee80000300c00 */
[----:B------:R-:W3:Y:S04]  /*122f0*/  LDL.LU R182, [R1+0x2208] ;  /* 0x0022080001b67983 */ /* 0x000ee80000300800 */
[----:B------:R-:W3:Y:S04]  /*12300*/  LDL.LU.64 R180, [R1+0x2200] ;  /* 0x0022000001b47983 */ /* 0x000ee80000300a00 */
[----:B-1----:R-:W3:Y:S04]  /*12310*/  LDL.LU.128 R172, [R1+0x21e0] ;  /* 0x0021e00001ac7983 */ /* 0x002ee80000300c00 */
[----:B------:R-:W-:Y:S04]  /*12320*/  STL [R1+0x3d0], R98 ;  /* 0x0003d06201007387 */ /* 0x000fe80000100800 */
[----:B------:R-:W-:Y:S04]  /*12330*/  STL [R1+0x3e4], R96 ;  /* 0x0003e46001007387 */ /* 0x000fe80000100800 */
[----:B--2---:R-:W2:Y:S04]  /*12340*/  LDL.LU.128 R108, [R1+0x2170] ;  /* 0x00217000016c7983 */ /* 0x004ea80000300c00 */
[----:B------:R-:W2:Y:S04]  /*12350*/  LDL.LU.128 R104, [R1+0x2160] ;  /* 0x0021600001687983 */ /* 0x000ea80000300c00 */
[----:B------:R-:W2:Y:S04]  /*12360*/  LDL.LU R103, [R1+0x2154] ;  /* 0x0021540001677983 */ /* 0x000ea80000300800 */
[----:B------:R-:W2:Y:S04]  /*12370*/  LDL.LU R101, [R1+0x2150] ;  /* 0x0021500001657983 */ /* 0x000ea80000300800 */
[----:B------:R-:W2:Y:S04]  /*12380*/  LDL.LU.128 R192, [R1+0x2230] ;  /* 0x0022300001c07983 */ /* 0x000ea80000300c00 */
[----:B------:R-:W2:Y:S04]  /*12390*/  LDL.LU.128 R188, [R1+0x2220] ;  /* 0x0022200001bc7983 */ /* 0x000ea80000300c00 */
[----:B------:R-:W2:Y:S04]  /*123a0*/  LDL.LU R170, [R1+0x21d8] ;  /* 0x0021d80001aa7983 */ /* 0x000ea80000300800 */
[----:B------:R-:W2:Y:S04]  /*123b0*/  LDL.LU.64 R168, [R1+0x21d0] ;  /* 0x0021d00001a87983 */ /* 0x000ea80000300a00 */
[----:B------:R-:W2:Y:S04]  /*123c0*/  LDL.LU.128 R164, [R1+0x21c0] ;  /* 0x0021c00001a47983 */ /* 0x000ea80000300c00 */
[----:B------:R-:W2:Y:S04]  /*123d0*/  LDL.LU.128 R160, [R1+0x21b0] ;  /* 0x0021b00001a07983 */ /* 0x000ea80000300c00 */
[----:B------:R-:W-:Y:S04]  /*123e0*/  STL [R1+0x3c0], R114 ;  /* 0x0003c07201007387 */ /* 0x000fe80000100800 */
[----:B------:R-:W2:Y:S04]  /*123f0*/  LDL.128 R184, [R1+0x3c0] ;  /* 0x0003c00001b87983 */ /* 0x000ea80000100c00 */
[----:B----4-:R-:W-:Y:S04]  /*12400*/  STL [R1+0x3d4], R100 ;  /* 0x0003d46401007387 */ /* 0x010fe80000100800 */
[----:B------:R-:W-:Y:S04]  /*12410*/  STL [R1+0x3d8], R102 ;  /* 0x0003d86601007387 */ /* 0x000fe80000100800 */
[----:B---3--:R-:W-:Y:S04]  /*12420*/  STL [R1+0x3dc], R92 ;  /* 0x0003dc5c01007387 */ /* 0x008fe80000100800 */
[----:B------:R-:W-:Y:S04]  /*12430*/  STL [R1+0x3e0], R94 ;  /* 0x0003e05e01007387 */ /* 0x000fe80000100800 */
[----:B------:R-:W-:Y:S04]  /*12440*/  STL [R1+0x3e8], R86 ;  /* 0x0003e85601007387 */ /* 0x000fe80000100800 */
[----:B------:R-:W-:Y:S04]  /*12450*/  STL [R1+0x3ec], R88 ;  /* 0x0003ec5801007387 */ /* 0x000fe80000100800 */
[----:B------:R-:W3:Y:S04]  /*12460*/  LDL.LU.128 R156, [R1+0x21a0] ;  /* 0x0021a000019c7983 */ /* 0x000ee80000300c00 */
[----:B------:R-:W4:Y:S04]  /*12470*/  LDL.LU.128 R152, [R1+0x2190] ;  /* 0x0021900001987983 */ /* 0x000f280000300c00 */
[----:B------:R-:W4:Y:S04]  /*12480*/  LDL.LU.128 R148, [R1+0x2180] ;  /* 0x0021800001947983 */ /* 0x000f280000300c00 */
[----:B------:R-:W4:Y:S04]  /*12490*/  LDL.LU R99, [R1+0x214c] ;  /* 0x00214c0001637983 */ /* 0x000f280000300800 */
[----:B------:R-:W-:Y:S04]  /*124a0*/  STL [R1+0x1ff4], R91 ;  /* 0x001ff45b01007387 */ /* 0x000fe80000100800 */
[----:B------:R0:W-:Y:S04]  /*124b0*/  STL [R1+0x2148], R97 ;  /* 0x0021486101007387 */ /* 0x0001e80000100800 */
[----:B------:R1:W-:Y:S04]  /*124c0*/  STL [R1+0x2144], R95 ;  /* 0x0021445f01007387 */ /* 0x0003e80000100800 */
[----:B------:R1:W-:Y:S04]  /*124d0*/  STL [R1+0x2140], R93 ;  /* 0x0021405d01007387 */ /* 0x0003e80000100800 */
[----:B0-----:R-:W4:Y:S04]  /*124e0*/  LDL.LU R97, [R1+0x2148] ;  /* 0x0021480001617983 */ /* 0x001f280000300800 */
[----:B-1----:R-:W4:Y:S04]  /*124f0*/  LDL.LU R95, [R1+0x2144] ;  /* 0x00214400015f7983 */ /* 0x002f280000300800 */
[----:B------:R-:W4:Y:S04]  /*12500*/  LDL.LU R93, [R1+0x2140] ;  /* 0x00214000015d7983 */ /* 0x000f280000300800 */
[----:B------:R0:W-:Y:S04]  /*12510*/  STL [R1+0x1ff0], R89 ;  /* 0x001ff05901007387 */ /* 0x0001e80000100800 */
[----:B------:R-:W-:Y:S04]  /*12520*/  STL [R1+0x3f0], R90 ;  /* 0x0003f05a01007387 */ /* 0x000fe80000100800 */
[----:B------:R-:W4:Y:S04]  /*12530*/  LDL.LU.128 R200, [R1+0x2250] ;  /* 0x0022500001c87983 */ /* 0x000f280000300c00 */
[----:B------:R-:W4:Y:S04]  /*12540*/  LDL.LU.128 R196, [R1+0x2240] ;  /* 0x0022400001c47983 */ /* 0x000f280000300c00 */
[----:B------:R-:W-:Y:S04]  /*12550*/  STL [R1+0x3f4], R80 ;  /* 0x0003f45001007387 */ /* 0x000fe80000100800 */
[----:B------:R-:W-:Y:S04]  /*12560*/  STL [R1+0x3f8], R82 ;  /* 0x0003f85201007387 */ /* 0x000fe80000100800 */
[----:B------:R-:W-:Y:S04]  /*12570*/  STL [R1+0x3fc], R84 ;  /* 0x0003fc5401007387 */ /* 0x000fe80000100800 */
[----:B------:R-:W4:Y:S04]  /*12580*/  LDL.LU R91, [R1+0x1ff4] ;  /* 0x001ff400015b7983 */ /* 0x000f280000300800 */
[----:B0-----:R-:W4:Y:S04]  /*12590*/  LDL.LU R89, [R1+0x1ff0] ;  /* 0x001ff00001597983 */ /* 0x001f280000300800 */
[----:B------:R0:W-:Y:S04]  /*125a0*/  STL [R1+0x1e9c], R87 ;  /* 0x001e9c5701007387 */ /* 0x0001e80000100800 */
[----:B------:R1:W-:Y:S04]  /*125b0*/  STL [R1+0x1e98], R85 ;  /* 0x001e985501007387 */ /* 0x0003e80000100800 */
[----:B------:R1:W-:Y:S04]  /*125c0*/  STL [R1+0x1e94], R83 ;  /* 0x001e945301007387 */ /* 0x0003e80000100800 */
[----:B------:R1:W-:Y:S04]  /*125d0*/  STL [R1+0x1e90], R81 ;  /* 0x001e905101007387 */ /* 0x0003e80000100800 */
[----:B------:R-:W4:Y:S04]  /*125e0*/  LDL.LU.128 R204, [R1+0x2260] ;  /* 0x0022600001cc7983 */ /* 0x000f280000300c00 */
[----:B------:R-:W-:Y:S04]  /*125f0*/  STL [R1+0x400], R74 ;  /* 0x0004004a01007387 */ /* 0x000fe80000100800 */
[----:B------:R-:W-:Y:S04]  /*12600*/  STL [R1+0x404], R76 ;  /* 0x0004044c01007387 */ /* 0x000fe80000100800 */
[----:B------:R-:W-:Y:S04]  /*12610*/  STL [R1+0x408], R78 ;  /* 0x0004084e01007387 */ /* 0x000fe80000100800 */
[----:B0-----:R-:W4:Y:S04]  /*12620*/  LDL.LU R87, [R1+0x1e9c] ;  /* 0x001e9c0001577983 */ /* 0x001f280000300800 */
[----:B-1----:R-:W4:Y:S04]  /*12630*/  LDL.LU R85, [R1+0x1e98] ;  /* 0x001e980001557983 */ /* 0x002f280000300800 */
[----:B------:R-:W4:Y:S04]  /*12640*/  LDL.LU R83, [R1+0x1e94] ;  /* 0x001e940001537983 */ /* 0x000f280000300800 */
[----:B------:R-:W4:Y:S04]  /*12650*/  LDL.LU R81, [R1+0x1e90] ;  /* 0x001e900001517983 */ /* 0x000f280000300800 */
[----:B------:R-:W-:Y:S04]  /*12660*/  STL [R1+0x40c], R68 ;  /* 0x00040c4401007387 */ /* 0x000fe80000100800 */
[----:B------:R0:W-:Y:S04]  /*12670*/  STL [R1+0x1d24], R79 ;  /* 0x001d244f01007387 */ /* 0x0001e80000100800 */
[----:B------:R1:W-:Y:S04]  /*12680*/  STL [R1+0x1d20], R77 ;  /* 0x001d204d01007387 */ /* 0x0003e80000100800 */
[----:B------:R-:W4:Y:S04]  /*12690*/  LDL.LU R215, [R1+0x227c] ;  /* 0x00227c0001d77983 */ /* 0x000f280000300800 */
[----:B------:R-:W4:Y:S04]  /*126a0*/  LDL.LU R213, [R1+0x2278] ;  /* 0x0022780001d57983 */ /* 0x000f280000300800 */
[----:B------:R-:W4:Y:S04]  /*126b0*/  LDL.LU R211, [R1+0x2274] ;  /* 0x0022740001d37983 */ /* 0x000f280000300800 */
[----:B------:R-:W4:Y:S04]  /*126c0*/  LDL.LU R209, [R1+0x2270] ;  /* 0x0022700001d17983 */ /* 0x000f280000300800 */
[----:B0-----:R-:W4:Y:S04]  /*126d0*/  LDL.LU R79, [R1+0x1d24] ;  /* 0x001d2400014f7983 */ /* 0x001f280000300800 */
[----:B-1----:R-:W4:Y:S04]  /*126e0*/  LDL.LU R77, [R1+0x1d20] ;  /* 0x001d2000014d7983 */ /* 0x002f280000300800 */
[----:B------:R0:W-:Y:S04]  /*126f0*/  STL [R1+0x1bc4], R75 ;  /* 0x001bc44b01007387 */ /* 0x0001e80000100800 */
[----:B------:R1:W-:Y:S04]  /*12700*/  STL [R1+0x1bc0], R73 ;  /* 0x001bc04901007387 */ /* 0x0003e80000100800 */
[----:B------:R1:W-:Y:S04]  /*12710*/  STL [R1+0x1bbc], R71 ;  /* 0x001bbc4701007387 */ /* 0x0003e80000100800 */
[----:B------:R1:W-:Y:S04]  /*12720*/  STL [R1+0x1bb8], R69 ;  /* 0x001bb84501007387 */ /* 0x0003e80000100800 */
[----:B------:R-:W4:Y:S04]  /*12730*/  LDL.LU.64 R218, [R1+0x2288] ;  /* 0x0022880001da7983 */ /* 0x000f280000300a00 */
[----:B------:R-:W4:Y:S04]  /*12740*/  LDL.LU R217, [R1+0x2280] ;  /* 0x0022800001d97983 */ /* 0x000f280000300800 */
[----:B0-----:R-:W4:Y:S04]  /*12750*/  LDL.LU R75, [R1+0x1bc4] ;  /* 0x001bc400014b7983 */ /* 0x001f280000300800 */
[----:B-1----:R-:W4:Y:S04]  /*12760*/  LDL.LU R73, [R1+0x1bc0] ;  /* 0x001bc00001497983 */ /* 0x002f280000300800 */
[----:B------:R-:W4:Y:S04]  /*12770*/  LDL.LU R71, [R1+0x1bbc] ;  /* 0x001bbc0001477983 */ /* 0x000f280000300800 */
[----:B------:R-:W4:Y:S04]  /*12780*/  LDL.LU R69, [R1+0x1bb8] ;  /* 0x001bb80001457983 */ /* 0x000f280000300800 */
[----:B------:R0:W-:Y:S04]  /*12790*/  STL.128 [R1+0x20b0], R176 ;  /* 0x0020b0b001007387 */ /* 0x0001e80000100c00 */
[----:B------:R-:W4:Y:S04]  /*127a0*/  LDL.LU R171, [R1+0x1bb4] ;  /* 0x001bb40001ab7983 */ /* 0x000f280000300800 */
[----:B------:R-:W4:Y:S04]  /*127b0*/  LDL.LU R234, [R1+0x1bb0] ;  /* 0x001bb00001ea7983 */ /* 0x000f280000300800 */
[----:B0-----:R-:W3:Y:S04]  /*127c0*/  LDL.LU.128 R176, [R1+0x20b0] ;  /* 0x0020b00001b07983 */ /* 0x001ee80000300c00 */
[----:B------:R-:W-:Y:S04]  /*127d0*/  STL [R1+0x20c8], R182 ;  /* 0x0020c8b601007387 */ /* 0x000fe80000100800 */
[----:B------:R0:W-:Y:S04]  /*127e0*/  STL.64 [R1+0x20c0], R180 ;  /* 0x0020c0b401007387 */ /* 0x0001e80000100a00 */
[----:B------:R1:W-:Y:S04]  /*127f0*/  STL.128 [R1+0x20a0], R172 ;  /* 0x0020a0ac01007387 */ /* 0x0003e80000100c00 */
[----:B0-----:R-:W4:Y:S04]  /*12800*/  LDL.128 R180, [R1+0x3d0] ;  /* 0x0003d00001b47983 */ /* 0x001f280000100c00 */
[----:B-1----:R-:W4:Y:S04]  /*12810*/  LDL.LU.128 R172, [R1+0x20a0] ;  /* 0x0020a00001ac7983 */ /* 0x002f280000300c00 */
[----:B--2---:R-:W-:Y:S04]  /*12820*/  STL [R1+0x5d4], R185 ;  /* 0x0005d4b901007387 */ /* 0x004fe80000100800 */
[----:B------:R-:W-:Y:S04]  /*12830*/  STL.64 [R1+0x5d8], R186 ;  /* 0x0005d8ba01007387 */ /* 0x000fe80000100a00 */
[----:B------:R-:W2:Y:S04]  /*12840*/  LDL.LU R113, [R1+0x5d4] ;  /* 0x0005d40001717983 */ /* 0x000ea80000300800 */
[----:B------:R-:W2:Y:S04]  /*12850*/  LDL.LU R114, [R1+0x5d8] ;  /* 0x0005d80001727983 */ /* 0x000ea80000300800 */
[----:B------:R-:W2:Y:S04]  /*12860*/  LDL.LU R115, [R1+0x5dc] ;  /* 0x0005dc0001737983 */ /* 0x000ea80000300800 */
[----:B---3--:R0:W-:Y:S04]  /*12870*/  STL.128 [R1+0x1f70], R176 ;  /* 0x001f70b001007387 */ /* 0x0081e80000100c00 */
[----:B0-----:R-:W3:Y:S01]  /*12880*/  LDL.128 R176, [R1+0x3e0] ;  /* 0x0003e00001b07983 */ /* 0x001ee20000100c00 */
[----:B------:R-:W-:-:S03]  /*12890*/  IMAD.MOV.U32 R112, RZ, RZ, R184 ;  /* 0x000000ffff707224 */ /* 0x000fc600078e00b8 */
[----:B------:R-:W3:Y:S04]  /*128a0*/  LDL.LU.128 R184, [R1+0x2210] ;  /* 0x0022100001b87983 */ /* 0x000ee80000300c00 */
[----:B------:R0:W-:Y:S04]  /*128b0*/  STL.128 [R1+0x2020], R108 ;  /* 0x0020206c01007387 */ /* 0x0001e80000100c00 */
[----:B------:R1:W-:Y:S04]  /*128c0*/  STL.128 [R1+0x2010], R104 ;  /* 0x0020106801007387 */ /* 0x0003e80000100c00 */
[----:B------:R1:W-:Y:S04]  /*128d0*/  STL [R1+0x200c], R103 ;  /* 0x00200c6701007387 */ /* 0x0003e80000100800 */
[----:B----4-:R-:W-:Y:S04]  /*128e0*/  STL [R1+0x5e4], R181 ;  /* 0x0005e4b501007387 */ /* 0x010fe80000100800 */
[----:B------:R-:W-:Y:S04]  /*128f0*/  STL.64 [R1+0x5e8], R182 ;  /* 0x0005e8b601007387 */ /* 0x000fe80000100a00 */
[----:B------:R4:W-:Y:S04]  /*12900*/  STL.128 [R1+0x1f60], R172 ;  /* 0x001f60ac01007387 */ /* 0x0009e80000100c00 */
[----:B------:R-:W-:Y:S04]  /*12910*/  STL [R1+0x2008], R101 ;  /* 0x0020086501007387 */ /* 0x000fe80000100800 */
[----:B0-----:R-:W3:Y:S04]  /*12920*/  LDL.LU.128 R108, [R1+0x2020] ;  /* 0x00202000016c7983 */ /* 0x001ee80000300c00 */
[----:B-1----:R-:W3:Y:S04]  /*12930*/  LDL.LU.128 R104, [R1+0x2010] ;  /* 0x0020100001687983 */ /* 0x002ee80000300c00 */
[----:B------:R-:W3:Y:S04]  /*12940*/  LDL.LU R103, [R1+0x200c] ;  /* 0x00200c0001677983 */ /* 0x000ee80000300800 */
[----:B------:R-:W3:Y:S04]  /*12950*/  LDL.LU R117, [R1+0x5e4] ;  /* 0x0005e40001757983 */ /* 0x000ee80000300800 */
[----:B--2---:R0:W-:Y:S04]  /*12960*/  STL.128 [R1+0x2030], R112 ;  /* 0x0020307001007387 */ /* 0x0041e80000100c00 */
[----:B------:R-:W2:Y:S04]  /*12970*/  LDL.LU R118, [R1+0x5e8] ;  /* 0x0005e80001767983 */ /* 0x000ea80000300800 */
[----:B------:R-:W2:Y:S04]  /*12980*/  LDL.LU R119, [R1+0x5ec] ;  /* 0x0005ec0001777983 */ /* 0x000ea80000300800 */
[----:B----4-:R-:W4:Y:S04]  /*12990*/  LDL.LU.128 R172, [R1+0x1f60] ;  /* 0x001f600001ac7983 */ /* 0x010f280000300c00 */
[----:B0-----:R-:W4:Y:S04]  /*129a0*/  LDL.LU.128 R112, [R1+0x2030] ;  /* 0x0020300001707983 */ /* 0x001f280000300c00 */
[----:B------:R-:W4:Y:S01]  /*129b0*/  LDL.LU R101, [R1+0x2008] ;  /* 0x0020080001657983 */ /* 0x000f220000300800 */
[----:B------:R-:W-:-:S03]  /*129c0*/  IMAD.MOV.U32 R116, RZ, RZ, R180 ;  /* 0x000000ffff747224 */ /* 0x000fc600078e00b4 */
        /* <DEDUP_REMOVED lines=13> */
[----:B0-----:R-:W4:Y:S04]  /*12aa0*/  LDL.LU.128 R192, [R1+0x20f0] ;  /* 0x0020f00001c07983 */ /* 0x001f280000300c00 */
[----:B-1----:R-:W4:Y:S04]  /*12ab0*/  LDL.LU.128 R188, [R1+0x20e0] ;  /* 0x0020e00001bc7983 */ /* 0x002f280000300c00 */
[----:B------:R-:W4:Y:S04]  /*12ac0*/  LDL.LU R182, [R1+0x20c8] ;  /* 0x0020c80001b67983 */ /* 0x000f280000300800 */
[----:B------:R-:W4:Y:S04]  /*12ad0*/  LDL.LU.64 R180, [R1+0x20c0] ;  /* 0x0020c00001b47983 */ /* 0x000f280000300a00 */
[----:B------:R-:W4:Y:S04]  /*12ae0*/  LDL.LU R170, [R1+0x2098] ;  /* 0x0020980001aa7983 */ /* 0x000f280000300800 */
[----:B------:R-:W4:Y:S04]  /*12af0*/  LDL.LU.64 R168, [R1+0x2090] ;  /* 0x0020900001a87983 */ /* 0x000f280000300a00 */
[----:B------:R-:W4:Y:S04]  /*12b00*/  LDL.LU.128 R164, [R1+0x2080] ;  /* 0x0020800001a47983 */ /* 0x000f280000300c00 */
[----:B------:R-:W4:Y:S04]  /*12b10*/  LDL.LU.128 R160, [R1+0x2070] ;  /* 0x0020700001a07983 */ /* 0x000f280000300c00 */
[----:B------:R-:W4:Y:S04]  /*12b20*/  LDL.LU.128 R156, [R1+0x2060] ;  /* 0x00206000019c7983 */ /* 0x000f280000300c00 */
[----:B------:R-:W4:Y:S04]  /*12b30*/  LDL.LU.128 R152, [R1+0x2050] ;  /* 0x0020500001987983 */ /* 0x000f280000300c00 */
[----:B------:R-:W4:Y:S04]  /*12b40*/  LDL.LU.128 R148, [R1+0x2040] ;  /* 0x0020400001947983 */ /* 0x000f280000300c00 */
[----:B------:R-:W4:Y:S04]  /*12b50*/  LDL.LU R99, [R1+0x2004] ;  /* 0x0020040001637983 */ /* 0x000f280000300800 */
[----:B------:R-:W4:Y:S04]  /*12b60*/  LDL.LU R97, [R1+0x2000] ;  /* 0x0020000001617983 */ /* 0x000f280000300800 */
[----:B------:R-:W4:Y:S04]  /*12b70*/  LDL.LU R95, [R1+0x1ffc] ;  /* 0x001ffc00015f7983 */ /* 0x000f280000300800 */
[----:B------:R-:W4:Y:S04]  /*12b80*/  LDL.LU R93, [R1+0x1ff8] ;  /* 0x001ff800015d7983 */ /* 0x000f280000300800 */
[----:B---3--:R-:W-:Y:S01]  /*12b90*/  STL [R1+0x5f4], R177 ;  /* 0x0005f4b101007387 */ /* 0x008fe20000100800 */
[----:B------:R-:W-:-:S03]  /*12ba0*/  IMAD.MOV.U32 R120, RZ, RZ, R176 ;  /* 0x000000ffff787224 */ /* 0x000fc600078e00b0 */
[----:B------:R0:W-:Y:S04]  /*12bb0*/  STL.64 [R1+0x5f8], R178 ;  /* 0x0005f8b201007387 */ /* 0x0001e80000100a00 */
[----:B------:R1:W-:Y:S04]  /*12bc0*/  STL.128 [R1+0x20d0], R184 ;  /* 0x0020d0b801007387 */ /* 0x0003e80000100c00 */
[----:B------:R-:W3:Y:S04]  /*12bd0*/  LDL.LU R121, [R1+0x5f4] ;  /* 0x0005f40001797983 */ /* 0x000ee80000300800 */
[----:B0-----:R-:W3:Y:S04]  /*12be0*/  LDL.LU.128 R176, [R1+0x1f70] ;  /* 0x001f700001b07983 */ /* 0x001ee80000300c00 */
[----:B------:R-:W3:Y:S04]  /*12bf0*/  LDL.LU R122, [R1+0x5f8] ;  /* 0x0005f800017a7983 */ /* 0x000ee80000300800 */
[----:B-1----:R-:W3:Y:S04]  /*12c00*/  LDL.LU.128 R184, [R1+0x20d0] ;  /* 0x0020d00001b87983 */ /* 0x002ee80000300c00 */
[----:B------:R-:W3:Y:S04]  /*12c10*/  LDL.LU R123, [R1+0x5fc] ;  /* 0x0005fc00017b7983 */ /* 0x000ee80000300800 */
[----:B------:R0:W-:Y:S04]  /*12c20*/  STL.128 [R1+0x1ed0], R108 ;  /* 0x001ed06c01007387 */ /* 0x0001e80000100c00 */
[----:B------:R1:W-:Y:S04]  /*12c30*/  STL.128 [R1+0x1ec0], R104 ;  /* 0x001ec06801007387 */ /* 0x0003e80000100c00 */
[----:B------:R-:W-:Y:S04]  /*12c40*/  STL [R1+0x1ebc], R103 ;  /* 0x001ebc6701007387 */ /* 0x000fe80000100800 */
[----:B0-----:R-:W3:Y:S04]  /*12c50*/  LDL.LU.128 R108, [R1+0x1ed0] ;  /* 0x001ed000016c7983 */ /* 0x001ee80000300c00 */
[----:B-1----:R-:W3:Y:S04]  /*12c60*/  LDL.LU.128 R104, [R1+0x1ec0] ;  /* 0x001ec00001687983 */ /* 0x002ee80000300c00 */
[----:B--2---:R0:W-:Y:S04]  /*12c70*/  STL.128 [R1+0x1ef0], R116 ;  /* 0x001ef07401007387 */ /* 0x0041e80000100c00 */
[----:B----4-:R-:W-:Y:S04]  /*12c80*/  STL.128 [R1+0x1e10], R172 ;  /* 0x001e10ac01007387 */ /* 0x010fe80000100c00 */
[----:B------:R1:W-:Y:S04]  /*12c90*/  STL.128 [R1+0x1ee0], R112 ;  /* 0x001ee07001007387 */ /* 0x0003e80000100c00 */
[----:B------:R2:W-:Y:S04]  /*12ca0*/  STL [R1+0x1eb8], R101 ;  /* 0x001eb86501007387 */ /* 0x0005e80000100800 */
[----:B0-----:R-:W4:Y:S04]  /*12cb0*/  LDL.LU.128 R116, [R1+0x1ef0] ;  /* 0x001ef00001747983 */ /* 0x001f280000300c00 */
[----:B------:R-:W4:Y:S04]  /*12cc0*/  LDL.LU R103, [R1+0x1ebc] ;  /* 0x001ebc0001677983 */ /* 0x000f280000300800 */
[----:B-1----:R-:W4:Y:S04]  /*12cd0*/  LDL.LU.128 R112, [R1+0x1ee0] ;  /* 0x001ee00001707983 */ /* 0x002f280000300c00 */
[----:B------:R-:W4:Y:S04]  /*12ce0*/  LDL.LU.128 R172, [R1+0x1e10] ;  /* 0x001e100001ac7983 */ /* 0x000f280000300c00 */
[----:B--2---:R-:W2:Y:S04]  /*12cf0*/  LDL.LU R101, [R1+0x1eb8] ;  /* 0x001eb80001657983 */ /* 0x004ea80000300800 */
[----:B---3--:R0:W-:Y:S04]  /*12d00*/  STL.128 [R1+0x1e20], R176 ;  /* 0x001e20b001007387 */ /* 0x0081e80000100c00 */
[----:B0-----:R-:W3:Y:S04]  /*12d10*/  LDL.128 R176, [R1+0x3f0] ;  /* 0x0003f00001b07983 */ /* 0x001ee80000100c00 */
[----:B------:R0:W-:Y:S04]  /*12d20*/  STL.128 [R1+0x2110], R200 ;  /* 0x002110c801007387 */ /* 0x0001e80000100c00 */
[----:B------:R1:W-:Y:S04]  /*12d30*/  STL.128 [R1+0x2100], R196 ;  /* 0x002100c401007387 */ /* 0x0003e80000100c00 */
[----:B------:R1:W-:Y:S04]  /*12d40*/  STL.128 [R1+0x1fb0], R192 ;  /* 0x001fb0c001007387 */ /* 0x0003e80000100c00 */
[----:B------:R1:W-:Y:S04]  /*12d50*/  STL.128 [R1+0x1fa0], R188 ;  /* 0x001fa0bc01007387 */ /* 0x0003e80000100c00 */
[----:B------:R1:W-:Y:S04]  /*12d60*/  STL.128 [R1+0x1f90], R184 ;  /* 0x001f90b801007387 */ /* 0x0003e80000100c00 */
[----:B------:R1:W-:Y:S04]  /*12d70*/  STL [R1+0x1f88], R182 ;  /* 0x001f88b601007387 */ /* 0x0003e80000100800 */
[----:B------:R4:W-:Y:S04]  /*12d80*/  STL.64 [R1+0x1f80], R180 ;  /* 0x001f80b401007387 */ /* 0x0009e80000100a00 */
        /* <DEDUP_REMOVED lines=13> */
[----:B0-----:R-:W3:Y:S04]  /*12e60*/  LDL.LU.128 R200, [R1+0x2110] ;  /* 0x0021100001c87983 */ /* 0x001ee80000300c00 */
[----:B-1----:R-:W3:Y:S04]  /*12e70*/  LDL.LU.128 R196, [R1+0x2100] ;  /* 0x0021000001c47983 */ /* 0x002ee80000300c00 */
[----:B------:R-:W3:Y:S04]  /*12e80*/  LDL.LU.128 R192, [R1+0x1fb0] ;  /* 0x001fb00001c07983 */ /* 0x000ee80000300c00 */
[----:B------:R-:W3:Y:S04]  /*12e90*/  LDL.LU.128 R188, [R1+0x1fa0] ;  /* 0x001fa00001bc7983 */ /* 0x000ee80000300c00 */
[----:B------:R-:W3:Y:S04]  /*12ea0*/  LDL.LU.128 R184, [R1+0x1f90] ;  /* 0x001f900001b87983 */ /* 0x000ee80000300c00 */
[----:B------:R-:W3:Y:S04]  /*12eb0*/  LDL.LU R182, [R1+0x1f88] ;  /* 0x001f880001b67983 */ /* 0x000ee80000300800 */
[----:B----4-:R-:W4:Y:S04]  /*12ec0*/  LDL.LU.64 R180, [R1+0x1f80] ;  /* 0x001f800001b47983 */ /* 0x010f280000300a00 */
[----:B------:R-:W4:Y:S04]  /*12ed0*/  LDL.LU R170, [R1+0x1f58] ;  /* 0x001f580001aa7983 */ /* 0x000f280000300800 */
[----:B------:R-:W4:Y:S04]  /*12ee0*/  LDL.LU.64 R168, [R1+0x1f50] ;  /* 0x001f500001a87983 */ /* 0x000f280000300a00 */
[----:B--2---:R-:W2:Y:S04]  /*12ef0*/  LDL.LU.128 R164, [R1+0x1f40] ;  /* 0x001f400001a47983 */ /* 0x004ea80000300c00 */
        /* <DEDUP_REMOVED lines=10> */
[----:B------:R0:W-:Y:S04]  /*12fa0*/  STL.128 [R1+0x1da0], R120 ;  /* 0x001da07801007387 */ /* 0x0001e80000100c00 */
[----:B------:R1:W-:Y:S04]  /*12fb0*/  STL.128 [R1+0x1d90], R116 ;  /* 0x001d907401007387 */ /* 0x0003e80000100c00 */
[----:B------:R1:W-:Y:S04]  /*12fc0*/  STL.128 [R1+0x1d80], R112 ;  /* 0x001d807001007387 */ /* 0x0003e80000100c00 */
[----:B------:R1:W-:Y:S04]  /*12fd0*/  STL.128 [R1+0x1d70], R108 ;  /* 0x001d706c01007387 */ /* 0x0003e80000100c00 */
[----:B------:R1:W-:Y:S04]  /*12fe0*/  STL.128 [R1+0x1d60], R104 ;  /* 0x001d606801007387 */ /* 0x0003e80000100c00 */
[----:B------:R1:W-:Y:S04]  /*12ff0*/  STL [R1+0x1d54], R103 ;  /* 0x001d546701007387 */ /* 0x0003e80000100800 */
[----:B------:R1:W-:Y:S04]  /*13000*/  STL.128 [R1+0x1cc0], R172 ;  /* 0x001cc0ac01007387 */ /* 0x0003e80000100c00 */
[----:B------:R1:W-:Y:S04]  /*13010*/  STL [R1+0x1d50], R101 ;  /* 0x001d506501007387 */ /* 0x0003e80000100800 */
[----:B0-----:R-:W2:Y:S04]  /*13020*/  LDL.LU.128 R120, [R1+0x1da0] ;  /* 0x001da00001787983 */ /* 0x001ea80000300c00 */
[----:B-1----:R-:W2:Y:S04]  /*13030*/  LDL.LU.128 R116, [R1+0x1d90] ;  /* 0x001d900001747983 */ /* 0x002ea80000300c00 */
[----:B------:R-:W2:Y:S04]  /*13040*/  LDL.LU.128 R112, [R1+0x1d80] ;  /* 0x001d800001707983 */ /* 0x000ea80000300c00 */
[----:B------:R-:W2:Y:S04]  /*13050*/  LDL.LU.128 R108, [R1+0x1d70] ;  /* 0x001d7000016c7983 */ /* 0x000ea80000300c00 */
[----:B------:R-:W2:Y:S04]  /*13060*/  LDL.LU.128 R104, [R1+0x1d60] ;  /* 0x001d600001687983 */ /* 0x000ea80000300c00 */
[----:B------:R-:W2:Y:S04]  /*13070*/  LDL.LU R103, [R1+0x1d54] ;  /* 0x001d540001677983 */ /* 0x000ea80000300800 */
[----:B------:R-:W2:Y:S04]  /*13080*/  LDL.128 R172, [R1+0x400] ;  /* 0x0004000001ac7983 */ /* 0x000ea80000100c00 */
[----:B------:R-:W2:Y:S04]  /*13090*/  LDL.LU R101, [R1+0x1d50] ;  /* 0x001d500001657983 */ /* 0x000ea80000300800 */
[----:B---3--:R-:W-:Y:S04]  /*130a0*/  STL [R1+0x604], R177 ;  /* 0x000604b101007387 */ /* 0x008fe80000100800 */
[----:B------:R-:W-:Y:S04]  /*130b0*/  STL.64 [R1+0x608], R178 ;  /* 0x000608b201007387 */ /* 0x000fe80000100a00 */
[----:B------:R-:W3:Y:S04]  /*130c0*/  LDL.LU R125, [R1+0x604] ;  /* 0x00060400017d7983 */ /* 0x000ee80000300800 */
[----:B------:R-:W3:Y:S04]  /*130d0*/  LDL.LU R126, [R1+0x608] ;  /* 0x00060800017e7983 */ /* 0x000ee80000300800 */
[----:B------:R-:W3:Y:S01]  /*130e0*/  LDL.LU R127, [R1+0x60c] ;  /* 0x00060c00017f7983 */ /* 0x000ee20000300800 */
[----:B------:R-:W-:-:S03]  /*130f0*/  IMAD.MOV.U32 R124, RZ, RZ, R176 ;  /* 0x000000ffff7c7224 */ /* 0x000fc600078e00b0 */
[----:B------:R0:W-:Y:S04]  /*13100*/  STL.128 [R1+0x2120], R204 ;  /* 0x002120cc01007387 */ /* 0x0001e80000100c00 */
[----:B------:R1:W-:Y:S04]  /*13110*/  STL [R1+0x1d34], R87 ;  /* 0x001d345701007387 */ /* 0x0003e80000100800 */
[----:B------:R1:W-:Y:S04]  /*13120*/  STL [R1+0x1d30], R85 ;  /* 0x001d305501007387 */ /* 0x0003e80000100800 */
[----:B------:R1:W-:Y:S04]  /*13130*/  STL [R1+0x1d2c], R83 ;  /* 0x001d2c5301007387 */ /* 0x0003e80000100800 */
[----:B------:R1:W-:Y:S04]  /*13140*/  STL [R1+0x1d28], R81 ;  /* 0x001d285101007387 */ /* 0x0003e80000100800 */
[----:B0-----:R-:W3:Y:S04]  /*13150*/  LDL.LU.128 R204, [R1+0x2120] ;  /* 0x0021200001cc7983 */ /* 0x001ee80000300c00 */
[----:B------:R-:W3:Y:S04]  /*13160*/  LDL.LU.128 R176, [R1+0x1e20] ;  /* 0x001e200001b07983 */ /* 0x000ee80000300c00 */
[----:B-1----:R-:W3:Y:S04]  /*13170*/  LDL.LU R87, [R1+0x1d34] ;  /* 0x001d340001577983 */ /* 0x002ee80000300800 */
[----:B------:R-:W3:Y:S04]  /*13180*/  LDL.LU R85, [R1+0x1d30] ;  /* 0x001d300001557983 */ /* 0x000ee80000300800 */
[----:B------:R-:W3:Y:S04]  /*13190*/  LDL.LU R83, [R1+0x1d2c] ;  /* 0x001d2c0001537983 */ /* 0x000ee80000300800 */
[----:B------:R-:W3:Y:S04]  /*131a0*/  LDL.LU R81, [R1+0x1d28] ;  /* 0x001d280001517983 */ /* 0x000ee80000300800 */
[----:B------:R0:W-:Y:S04]  /*131b0*/  STL.128 [R1+0x1fd0], R200 ;  /* 0x001fd0c801007387 */ /* 0x0001e80000100c00 */
[----:B------:R1:W-:Y:S04]  /*131c0*/  STL.128 [R1+0x1fc0], R196 ;  /* 0x001fc0c401007387 */ /* 0x0003e80000100c00 */
[----:B------:R1:W-:Y:S04]  /*131d0*/  STL.128 [R1+0x1e60], R192 ;  /* 0x001e60c001007387 */ /* 0x0003e80000100c00 */
[----:B------:R1:W-:Y:S04]  /*131e0*/  STL.128 [R1+0x1e50], R188 ;  /* 0x001e50bc01007387 */ /* 0x0003e80000100c00 */
[----:B------:R1:W-:Y:S04]  /*131f0*/  STL.128 [R1+0x1e40], R184 ;  /* 0x001e40b801007387 */ /* 0x0003e80000100c00 */
[----:B------:R1:W-:Y:S04]  /*13200*/  STL [R1+0x1e38], R182 ;  /* 0x001e38b601007387 */ /* 0x0003e80000100800 */
[----:B----4-:R4:W-:Y:S04]  /*13210*/  STL.64 [R1+0x1e30], R180 ;  /* 0x001e30b401007387 */ /* 0x0109e80000100a00 */
[----:B------:R4:W-:Y:S04]  /*13220*/  STL [R1+0x1e08], R170 ;  /* 0x001e08aa01007387 */ /* 0x0009e80000100800 */
[----:B------:R4:W-:Y:S04]  /*13230*/  STL.64 [R1+0x1e00], R168 ;  /* 0x001e00a801007387 */ /* 0x0009e80000100a00 */
[----:B--2---:R2:W-:Y:S04]  /*13240*/  STL.128 [R1+0x1df0], R164 ;  /* 0x001df0a401007387 */ /* 0x0045e80000100c00 */
        /* <DEDUP_REMOVED lines=36> */
[----:B------:R-:W-:Y:S04]  /*13490*/  STL [R1+0x614], R173 ;  /* 0x000614ad01007387 */ /* 0x000fe80000100800 */
[----:B------:R-:W-:Y:S04]  /*134a0*/  STL.64 [R1+0x618], R174 ;  /* 0x000618ae01007387 */ /* 0x000fe80000100a00 */
[----:B------:R3:W-:Y:S04]  /*134b0*/  STL [R1+0x1bf8], R101 ;  /* 0x001bf86501007387 */ /* 0x0007e80000100800 */
[----:B0-----:R-:W2:Y:S04]  /*134c0*/  LDL.LU.128 R120, [R1+0x1c40] ;  /* 0x001c400001787983 */ /* 0x001ea80000300c00 */
[----:B-1----:R-:W2:Y:S04]  /*134d0*/  LDL.LU.128 R116, [R1+0x1c30] ;  /* 0x001c300001747983 */ /* 0x002ea80000300c00 */
[----:B------:R-:W2:Y:S04]  /*134e0*/  LDL.LU.128 R112, [R1+0x1c20] ;  /* 0x001c200001707983 */ /* 0x000ea80000300c00 */
[----:B------:R-:W2:Y:S04]  /*134f0*/  LDL.LU.128 R108, [R1+0x1c10] ;  /* 0x001c1000016c7983 */ /* 0x000ea80000300c00 */
[----:B------:R-:W2:Y:S04]  /*13500*/  LDL.LU.128 R104, [R1+0x1c00] ;  /* 0x001c000001687983 */ /* 0x000ea80000300c00 */
[----:B------:R-:W2:Y:S04]  /*13510*/  LDL.LU R103, [R1+0x1bfc] ;  /* 0x001bfc0001677983 */ /* 0x000ea80000300800 */
[----:B------:R-:W2:Y:S04]  /*13520*/  LDL.LU R129, [R1+0x614] ;  /* 0x0006140001817983 */ /* 0x000ea80000300800 */
[----:B------:R-:W2:Y:S04]  /*13530*/  LDL.LU R130, [R1+0x618] ;  /* 0x0006180001827983 */ /* 0x000ea80000300800 */
[----:B------:R-:W2:Y:S04]  /*13540*/  LDL.LU R131, [R1+0x61c] ;  /* 0x00061c0001837983 */ /* 0x000ea80000300800 */
[----:B---3--:R0:W-:Y:S04]  /*13550*/  STL.128 [R1+0x1c50], R124 ;  /* 0x001c507c01007387 */ /* 0x0081e80000100c00 */
[----:B------:R-:W3:Y:S04]  /*13560*/  LDL.LU R101, [R1+0x1bf8] ;  /* 0x001bf80001657983 */ /* 0x000ee80000300800 */
[----:B0-----:R-:W3:Y:S01]  /*13570*/  LDL.LU.128 R124, [R1+0x1c50] ;  /* 0x001c5000017c7983 */ /* 0x001ee20000300c00 */
[----:B------:R-:W-:-:S03]  /*13580*/  IMAD.MOV.U32 R128, RZ, RZ, R172 ;  /* 0x000000ffff807224 */ /* 0x000fc600078e00ac */
[----:B------:R0:W-:Y:S04]  /*13590*/  STL [R1+0x213c], R215 ;  /* 0x00213cd701007387 */ /* 0x0001e80000100800 */
[----:B------:R1:W-:Y:S04]  /*135a0*/  STL [R1+0x2138], R213 ;  /* 0x002138d501007387 */ /* 0x0003e80000100800 */
[----:B------:R1:W-:Y:S04]  /*135b0*/  STL [R1+0x2134], R211 ;  /* 0x002134d301007387 */ /* 0x0003e80000100800 */
[----:B------:R1:W-:Y:S04]  /*135c0*/  STL [R1+0x2130], R209 ;  /* 0x002130d101007387 */ /* 0x0003e80000100800 */
        /* <DEDUP_REMOVED lines=8> */
[----:B0-----:R-:W3:Y:S04]  /*13650*/  LDL.LU R215, [R1+0x213c] ;  /* 0x00213c0001d77983 */ /* 0x001ee80000300800 */
[----:B-1----:R-:W3:Y:S04]  /*13660*/  LDL.LU R213, [R1+0x2138] ;  /* 0x0021380001d57983 */ /* 0x002ee80000300800 */
[----:B------:R-:W3:Y:S04]  /*13670*/  LDL.LU R211, [R1+0x2134] ;  /* 0x0021340001d37983 */ /* 0x000ee80000300800 */
[----:B------:R-:W3:Y:S04]  /*13680*/  LDL.LU R209, [R1+0x2130] ;  /* 0x0021300001d17983 */ /* 0x000ee80000300800 */
[----:B------:R-:W3:Y:S04]  /*13690*/  LDL.LU.128 R204, [R1+0x1fe0] ;  /* 0x001fe00001cc7983 */ /* 0x000ee80000300c00 */
[----:B------:R-:W3:Y:S04]  /*136a0*/  LDL.LU.128 R176, [R1+0x1cd0] ;  /* 0x001cd00001b07983 */ /* 0x000ee80000300c00 */
[----:B------:R-:W3:Y:S04]  /*136b0*/  LDL.LU.128 R172, [R1+0x1cc0] ;  /* 0x001cc00001ac7983 */ /* 0x000ee80000300c00 */
        /* <DEDUP_REMOVED lines=40> */
[----:B------:R-:W4:Y:S04]  /*13940*/  LDL.LU.128 R160, [R1+0x1c90] ;  /* 0x001c900001a07983 */ /* 0x000f280000300c00 */
[----:B------:R-:W4:Y:S04]  /*13950*/  LDL.LU.128 R156, [R1+0x1c80] ;  /* 0x001c8000019c7983 */ /* 0x000f280000300c00 */
[----:B------:R-:W4:Y:S04]  /*13960*/  LDL.LU.128 R152, [R1+0x1c70] ;  /* 0x001c700001987983 */ /* 0x000f280000300c00 */
[----:B------:R-:W4:Y:S04]  /*13970*/  LDL.LU.128 R148, [R1+0x1c60] ;  /* 0x001c600001947983 */ /* 0x000f280000300c00 */
[----:B------:R-:W2:Y:S04]  /*13980*/  LDL.LU R99, [R1+0x1bf4] ;  /* 0x001bf40001637983 */ /* 0x000ea80000300800 */
[----:B------:R-:W4:Y:S04]  /*13990*/  LDL.LU R97, [R1+0x1bf0] ;  /* 0x001bf00001617983 */ /* 0x000f280000300800 */
[----:B------:R-:W4:Y:S04]  /*139a0*/  LDL.LU R95, [R1+0x1bec] ;  /* 0x001bec00015f7983 */ /* 0x000f280000300800 */
[----:B------:R-:W4:Y:S04]  /*139b0*/  LDL.LU R93, [R1+0x1be8] ;  /* 0x001be800015d7983 */ /* 0x000f280000300800 */
[----:B------:R-:W4:Y:S04]  /*139c0*/  LDL.LU R91, [R1+0x1be4] ;  /* 0x001be400015b7983 */ /* 0x000f280000300800 */
[----:B------:R-:W4:Y:S04]  /*139d0*/  LDL.LU R89, [R1+0x1be0] ;  /* 0x001be00001597983 */ /* 0x000f280000300800 */
[----:B------:R-:W-:Y:S04]  /*139e0*/  STL.128 [R1+0x1ba0], R128 ;  /* 0x001ba08001007387 */ /* 0x000fe80000100c00 */
[----:B------:R-:W-:Y:S04]  /*139f0*/  STL.128 [R1+0x1b80], R120 ;  /* 0x001b807801007387 */ /* 0x000fe80000100c00 */
[----:B---3--:R0:W-:Y:S04]  /*13a00*/  STL.128 [R1+0x1b90], R124 ;  /* 0x001b907c01007387 */ /* 0x0081e80000100c00 */
[----:B------:R1:W-:Y:S04]  /*13a10*/  STL.128 [R1+0x1b70], R116 ;  /* 0x001b707401007387 */ /* 0x0003e80000100c00 */
[----:B------:R-:W-:Y:S04]  /*13a20*/  STL.128 [R1+0x1b60], R112 ;  /* 0x001b607001007387 */ /* 0x000fe80000100c00 */
[----:B------:R-:W-:Y:S04]  /*13a30*/  STL.128 [R1+0x1b50], R108 ;  /* 0x001b506c01007387 */ /* 0x000fe80000100c00 */
[----:B------:R-:W-:Y:S04]  /*13a40*/  STL.128 [R1+0x1b40], R104 ;  /* 0x001b406801007387 */ /* 0x000fe80000100c00 */
[----:B------:R-:W-:Y:S04]  /*13a50*/  STL [R1+0x1b3c], R103 ;  /* 0x001b3c6701007387 */ /* 0x000fe80000100800 */
[----:B------:R-:W-:Y:S04]  /*13a60*/  STL [R1+0x1b38], R101 ;  /* 0x001b386501007387 */ /* 0x000fe80000100800 */
[----:B------:R3:W-:Y:S04]  /*13a70*/  STL.128 [R1+0x1ab0], R44 ;  /* 0x001ab02c01007387 */ /* 0x0007e80000100c00 */
[----:B------:R3:W-:Y:S04]  /*13a80*/  STL.128 [R1+0x1aa0], R40 ;  /* 0x001aa02801007387 */ /* 0x0007e80000100c00 */
[----:B------:R3:W-:Y:S04]  /*13a90*/  STL.128 [R1+0x1a90], R36 ;  /* 0x001a902401007387 */ /* 0x0007e80000100c00 */
[----:B0-----:R-:W4:Y:S04]  /*13aa0*/  LDL.LU.128 R124, [R1+0x1b90] ;  /* 0x001b9000017c7983 */ /* 0x001f280000300c00 */
[----:B------:R-:W4:Y:S04]  /*13ab0*/  LDL.LU.128 R120, [R1+0x1b80] ;  /* 0x001b800001787983 */ /* 0x000f280000300c00 */
[----:B-1----:R-:W4:Y:S04]  /*13ac0*/  LDL.LU.128 R116, [R1+0x1b70] ;  /* 0x001b700001747983 */ /* 0x002f280000300c00 */
[----:B---3--:R-:W3:Y:S04]  /*13ad0*/  LDL.LU.128 R44, [R1+0x1ab0] ;  /* 0x001ab000012c7983 */ /* 0x008ee80000300c00 */
[----:B------:R-:W3:Y:S04]  /*13ae0*/  LDL.LU.128 R40, [R1+0x1aa0] ;  /* 0x001aa00001287983 */ /* 0x000ee80000300c00 */
[----:B------:R-:W3:Y:S04]  /*13af0*/  LDL.LU.128 R36, [R1+0x1a90] ;  /* 0x001a900001247983 */ /* 0x000ee80000300c00 */
[----:B------:R-:W3:Y:S04]  /*13b00*/  LDL.128 R112, [R1+0x410] ;  /* 0x0004100001707983 */ /* 0x000ee80000100c00 */
[----:B------:R0:W-:Y:S04]  /*13b10*/  STL.128 [R1+0x1a80], R32 ;  /* 0x001a802001007387 */ /* 0x0001e80000100c00 */
[----:B------:R-:W-:Y:S04]  /*13b20*/  STL [R1+0x420], R66 ;  /* 0x0004204201007387 */ /* 0x000fe80000100800 */
[----:B------:R-:W-:Y:S04]  /*13b30*/  STL [R1+0x424], R56 ;  /* 0x0004243801007387 */ /* 0x000fe80000100800 */
[----:B------:R-:W-:Y:S04]  /*13b40*/  STL [R1+0x428], R58 ;  /* 0x0004283a01007387 */ /* 0x000fe80000100800 */
[----:B0-----:R-:W3:Y:S04]  /*13b50*/  LDL.LU.128 R32, [R1+0x1a80] ;  /* 0x001a800001207983 */ /* 0x001ee80000300c00 */
[----:B------:R-:W-:Y:S04]  /*13b60*/  STL [R1+0x42c], R60 ;  /* 0x00042c3c01007387 */ /* 0x000fe80000100800 */
[----:B------:R0:W-:Y:S04]  /*13b70*/  STL.128 [R1+0x1ad0], R52 ;  /* 0x001ad03401007387 */ /* 0x0001e80000100c00 */
[----:B------:R1:W-:Y:S04]  /*13b80*/  STL.128 [R1+0x1ac0], R48 ;  /* 0x001ac03001007387 */ /* 0x0003e80000100c00 */
[----:B------:R-:W3:Y:S04]  /*13b90*/  LDL.LU.128 R128, [R1+0x1ba0] ;  /* 0x001ba00001807983 */ /* 0x000ee80000300c00 */
[----:B------:R-:W3:Y:S04]  /*13ba0*/  LDL.LU.128 R108, [R1+0x1b50] ;  /* 0x001b5000016c7983 */ /* 0x000ee80000300c00 */
[----:B0-----:R-:W3:Y:S04]  /*13bb0*/  LDL.LU.128 R52, [R1+0x1ad0] ;  /* 0x001ad00001347983 */ /* 0x001ee80000300c00 */
[----:B-1----:R-:W3:Y:S04]  /*13bc0*/  LDL.LU.128 R48, [R1+0x1ac0] ;  /* 0x001ac00001307983 */ /* 0x002ee80000300c00 */
        /* <DEDUP_REMOVED lines=16> */
[----:B------:R-:W3:Y:S04]  /*13cd0*/  LDL.LU.128 R104, [R1+0x1b40] ;  /* 0x001b400001687983 */ /* 0x000ee80000300c00 */
[----:B------:R-:W3:Y:S04]  /*13ce0*/  LDL.LU R103, [R1+0x1b3c] ;  /* 0x001b3c0001677983 */ /* 0x000ee80000300800 */
[----:B------:R-:W3:Y:S04]  /*13cf0*/  LDL.LU R101, [R1+0x1b38] ;  /* 0x001b380001657983 */ /* 0x000ee80000300800 */
        /* <DEDUP_REMOVED lines=16> */
[----:B--2---:R0:W-:Y:S04]  /*13e00*/  STL [R1+0x1b34], R99 ;  /* 0x001b346301007387 */ /* 0x0041e80000100800 */
[----:B----4-:R1:W-:Y:S04]  /*13e10*/  STL [R1+0x1b30], R97 ;  /* 0x001b306101007387 */ /* 0x0103e80000100800 */
[----:B------:R2:W-:Y:S04]  /*13e20*/  STL [R1+0x1b2c], R95 ;  /* 0x001b2c5f01007387 */ /* 0x0005e80000100800 */
[----:B------:R4:W-:Y:S04]  /*13e30*/  STL [R1+0x1b28], R93 ;  /* 0x001b285d01007387 */ /* 0x0009e80000100800 */
[----:B------:R4:W-:Y:S04]  /*13e40*/  STL [R1+0x1b24], R91 ;  /* 0x001b245b01007387 */ /* 0x0009e80000100800 */
[----:B------:R4:W-:Y:S04]  /*13e50*/  STL [R1+0x1b20], R89 ;  /* 0x001b205901007387 */ /* 0x0009e80000100800 */
[----:B0-----:R-:W3:Y:S04]  /*13e60*/  LDL.LU R99, [R1+0x1b34] ;  /* 0x001b340001637983 */ /* 0x001ee80000300800 */
[----:B-1----:R-:W3:Y:S04]  /*13e70*/  LDL.LU R97, [R1+0x1b30] ;  /* 0x001b300001617983 */ /* 0x002ee80000300800 */
[----:B--2---:R-:W2:Y:S04]  /*13e80*/  LDL.LU R95, [R1+0x1b2c] ;  /* 0x001b2c00015f7983 */ /* 0x004ea80000300800 */
[----:B----4-:R-:W4:Y:S04]  /*13e90*/  LDL.LU R93, [R1+0x1b28] ;  /* 0x001b2800015d7983 */ /* 0x010f280000300800 */
[----:B------:R-:W4:Y:S04]  /*13ea0*/  LDL.LU R91, [R1+0x1b24] ;  /* 0x001b2400015b7983 */ /* 0x000f280000300800 */
[----:B------:R-:W4:Y:S04]  /*13eb0*/  LDL.LU R89, [R1+0x1b20] ;  /* 0x001b200001597983 */ /* 0x000f280000300800 */
[----:B------:R-:W-:Y:S04]  /*13ec0*/  STL.128 [R1+0x19f0], R124 ;  /* 0x0019f07c01007387 */ /* 0x000fe80000100c00 */
[----:B------:R-:W-:Y:S04]  /*13ed0*/  STL.128 [R1+0x19e0], R120 ;  /* 0x0019e07801007387 */ /* 0x000fe80000100c00 */
[----:B------:R0:W-:Y:S04]  /*13ee0*/  STL.128 [R1+0x19d0], R116 ;  /* 0x0019d07401007387 */ /* 0x0001e80000100c00 */
[----:B---3--:R1:W-:Y:S04]  /*13ef0*/  STL.128 [R1+0x1910], R44 ;  /* 0x0019102c01007387 */ /* 0x0083e80000100c00 */
[----:B------:R3:W-:Y:S04]  /*13f00*/  STL.128 [R1+0x1900], R40 ;  /* 0x0019002801007387 */ /* 0x0007e80000100c00 */
[----:B------:R3:W-:Y:S01]  /*13f10*/  STL.128 [R1+0x18f0], R36 ;  /* 0x0018f02401007387 */ /* 0x0007e20000100c00 */
[----:B------:R-:W-:-:S03]  /*13f20*/  IMAD.MOV.U32 R132, RZ, RZ, R112 ;  /* 0x000000ffff847224 */ /* 0x000fc600078e0070 */
[----:B0-----:R-:W4:Y:S01]  /*13f30*/  LDL.128 R116, [R1+0x420] ;  /* 0x0004200001747983 */ /* 0x001f220000100c00 */
[----:B------:R-:W-:Y:S02]  /*13f40*/  IMAD.MOV.U32 R133, RZ, RZ, R113 ;  /* 0x000000ffff857224 */ /* 0x000fe400078e0071 */
[----:B------:R-:W-:Y:S01]  /*13f50*/  IMAD.MOV.U32 R134, RZ, RZ, R114 ;  /* 0x000000ffff867224 */ /* 0x000fe200078e0072 */
[----:B------:R-:W4:Y:S01]  /*13f60*/  LDL.LU.128 R124, [R1+0x19f0] ;  /* 0x0019f000017c7983 */ /* 0x000f220000300c00 */
[----:B------:R-:W-:-:S03]  /*13f70*/  IMAD.MOV.U32 R135, RZ, RZ, R115 ;  /* 0x000000ffff877224 */ /* 0x000fc600078e0073 */
[----:B------:R-:W4:Y:S04]  /*13f80*/  LDL.LU.128 R120, [R1+0x19e0] ;  /* 0x0019e00001787983 */ /* 0x000f280000300c00 */
[----:B-1----:R-:W4:Y:S04]  /*13f90*/  LDL.LU.128 R44, [R1+0x1910] ;  /* 0x00191000012c7983 */ /* 0x002f280000300c00 */
[----:B---3--:R-:W3:Y:S04]  /*13fa0*/  LDL.LU.128 R40, [R1+0x1900] ;  /* 0x0019000001287983 */ /* 0x008ee80000300c00 */
[----:B------:R-:W3:Y:S04]  /*13fb0*/  LDL.LU.128 R36, [R1+0x18f0] ;  /* 0x0018f00001247983 */ /* 0x000ee80000300c00 */
[----:B------:R-:W3:Y:S04]  /*13fc0*/  LDL.LU.128 R112, [R1+0x1b60] ;  /* 0x001b600001707983 */ /* 0x000ee80000300c00 */
[----:B------:R0:W-:Y:S04]  /*13fd0*/  STL.128 [R1+0x1a70], R28 ;  /* 0x001a701c01007387 */ /* 0x0001e80000100c00 */
[----:B------:R1:W-:Y:S04]  /*13fe0*/  STL.64 [R1+0x1a40], R16 ;  /* 0x001a401001007387 */ /* 0x0003e80000100a00 */
[----:B------:R1:W-:Y:S04]  /*13ff0*/  STL.128 [R1+0x1a60], R24 ;  /* 0x001a601801007387 */ /* 0x0003e80000100c00 */
[----:B------:R1:W-:Y:S04]  /*14000*/  STL.128 [R1+0x18e0], R32 ;  /* 0x0018e02001007387 */ /* 0x0003e80000100c00 */
[----:B0-----:R-:W3:Y:S04]  /*14010*/  LDL.LU.128 R28, [R1+0x1a70] ;  /* 0x001a7000011c7983 */ /* 0x001ee80000300c00 */
[----:B-1----:R-:W3:Y:S04]  /*14020*/  LDL.LU.64 R16, [R1+0x1a40] ;  /* 0x001a400001107983 */ /* 0x002ee80000300a00 */
[----:B------:R0:W-:Y:S04]  /*14030*/  STL.128 [R1+0x1a50], R20 ;  /* 0x001a501401007387 */ /* 0x0001e80000100c00 */
[----:B------:R1:W-:Y:S04]  /*14040*/  STL.128 [R1+0x1a30], R12 ;  /* 0x001a300c01007387 */ /* 0x0003e80000100c00 */
[----:B------:R1:W-:Y:S04]  /*14050*/  STL.128 [R1+0x1a20], R8 ;  /* 0x001a200801007387 */ /* 0x0003e80000100c00 */
[----:B------:R1:W-:Y:S04]  /*14060*/  STL.128 [R1+0x1a10], R4 ;  /* 0x001a100401007387 */ /* 0x0003e80000100c00 */
[----:B------:R-:W3:Y:S04]  /*14070*/  LDL.LU.128 R24, [R1+0x1a60] ;  /* 0x001a600001187983 */ /* 0x000ee80000300c00 */
[----:B------:R-:W3:Y:S04]  /*14080*/  LDL.LU.128 R32, [R1+0x18e0] ;  /* 0x0018e00001207983 */ /* 0x000ee80000300c00 */
[----:B0-----:R-:W3:Y:S04]  /*14090*/  LDL.LU.128 R20, [R1+0x1a50] ;  /* 0x001a500001147983 */ /* 0x001ee80000300c00 */
[----:B-1----:R-:W3:Y:S04]  /*140a0*/  LDL.LU.128 R12, [R1+0x1a30] ;  /* 0x001a3000010c7983 */ /* 0x002ee80000300c00 */
[----:B------:R-:W3:Y:S04]  /*140b0*/  LDL.LU.128 R8, [R1+0x1a20] ;  /* 0x001a200001087983 */ /* 0x000ee80000300c00 */
[----:B------:R-:W3:Y:S04]  /*140c0*/  LDL.LU.128 R4, [R1+0x1a10] ;  /* 0x001a100001047983 */ /* 0x000ee80000300c00 */
[----:B------:R-:W-:Y:S04]  /*140d0*/  STL [R1+0x430], R50 ;  /* 0x0004303201007387 */ /* 0x000fe80000100800 */
[----:B------:R-:W-:Y:S04]  /*140e0*/  STL [R1+0x434], R52 ;  /* 0x0004343401007387 */ /* 0x000fe80000100800 */
[----:B------:R-:W-:Y:S04]  /*140f0*/  STL [R1+0x438], R54 ;  /* 0x0004383601007387 */ /* 0x000fe80000100800 */
[----:B------:R0:W-:Y:S04]  /*14100*/  STL.128 [R1+0x1a00], R128 ;  /* 0x001a008001007387 */ /* 0x0001e80000100c00 */
[----:B------:R1:W-:Y:S04]  /*14110*/  STL.64 [R1+0x1920], R48 ;  /* 0x0019203001007387 */ /* 0x0003e80000100a00 */
[----:B------:R1:W-:Y:S04]  /*14120*/  STL.128 [R1+0x19b0], R108 ;  /* 0x0019b06c01007387 */ /* 0x0003e80000100c00 */
[----:B0-----:R-:W3:Y:S04]  /*14130*/  LDL.LU.128 R128, [R1+0x1a00] ;  /* 0x001a000001807983 */ /* 0x001ee80000300c00 */
[----:B-1----:R-:W3:Y:S04]  /*14140*/  LDL.LU.64 R48, [R1+0x1920] ;  /* 0x0019200001307983 */ /* 0x002ee80000300a00 */
[----:B------:R0:W-:Y:S04]  /*14150*/  STL.128 [R1+0x19a0], R104 ;  /* 0x0019a06801007387 */ /* 0x0001e80000100c00 */
[----:B------:R1:W-:Y:S04]  /*14160*/  STL [R1+0x1990], R103 ;  /* 0x0019906701007387 */ /* 0x0003e80000100800 */
        /* <DEDUP_REMOVED lines=20> */
[----:B------:R-:W3:Y:S04]  /*142b0*/  LDL.LU.128 R108, [R1+0x19b0] ;  /* 0x0019b000016c7983 */ /* 0x000ee80000300c00 */
[----:B0-----:R-:W3:Y:S04]  /*142c0*/  LDL.LU.128 R104, [R1+0x19a0] ;  /* 0x0019a00001687983 */ /* 0x001ee80000300c00 */
[----:B-1----:R-:W3:Y:S04]  /*142d0*/  LDL.LU R103, [R1+0x1990] ;  /* 0x0019900001677983 */ /* 0x002ee80000300800 */
[----:B------:R0:W-:Y:S04]  /*142e0*/  STL [R1+0x1988], R99 ;  /* 0x0019886301007387 */ /* 0x0001e80000100800 */
[----:B------:R1:W-:Y:S04]  /*142f0*/  STL [R1+0x1984], R97 ;  /* 0x0019846101007387 */ /* 0x0003e80000100800 */
[----:B--2---:R2:W-:Y:S04]  /*14300*/  STL [R1+0x1980], R95 ;  /* 0x0019805f01007387 */ /* 0x0045e80000100800 */
[----:B----4-:R4:W-:Y:S04]  /*14310*/  STL [R1+0x197c], R93 ;  /* 0x00197c5d01007387 */ /* 0x0109e80000100800 */
[----:B------:R4:W-:Y:S04]  /*14320*/  STL [R1+0x1978], R91 ;  /* 0x0019785b01007387 */ /* 0x0009e80000100800 */
[----:B------:R4:W-:Y:S04]  /*14330*/  STL [R1+0x1974], R89 ;  /* 0x0019745901007387 */ /* 0x0009e80000100800 */
[----:B------:R-:W3:Y:S04]  /*14340*/  LDL.LU R101, [R1+0x198c] ;  /* 0x00198c0001657983 */ /* 0x000ee80000300800 */
[----:B0-----:R-:W3:Y:S04]  /*14350*/  LDL.LU R99, [R1+0x1988] ;  /* 0x0019880001637983 */ /* 0x001ee80000300800 */
[----:B-1----:R-:W3:Y:S04]  /*14360*/  LDL.LU R97, [R1+0x1984] ;  /* 0x0019840001617983 */ /* 0x002ee80000300800 */
[----:B--2---:R-:W2:Y:S04]  /*14370*/  LDL.LU R95, [R1+0x1980] ;  /* 0x00198000015f7983 */ /* 0x004ea80000300800 */
[----:B----4-:R-:W4:Y:S04]  /*14380*/  LDL.LU R93, [R1+0x197c] ;  /* 0x00197c00015d7983 */ /* 0x010f280000300800 */
[----:B------:R-:W4:Y:S04]  /*14390*/  LDL.LU R91, [R1+0x1978] ;  /* 0x00197800015b7983 */ /* 0x000f280000300800 */
[----:B------:R-:W4:Y:S04]  /*143a0*/  LDL.LU R89, [R1+0x1974] ;  /* 0x0019740001597983 */ /* 0x000f280000300800 */
[----:B------:R-:W4:Y:S04]  /*143b0*/  LDL.LU R87, [R1+0x1970] ;  /* 0x0019700001577983 */ /* 0x000f280000300800 */
[----:B------:R-:W4:Y:S04]  /*143c0*/  LDL.LU R85, [R1+0x196c] ;  /* 0x00196c0001557983 */ /* 0x000f280000300800 */
[----:B------:R-:W4:Y:S04]  /*143d0*/  LDL.LU R83, [R1+0x1968] ;  /* 0x0019680001537983 */ /* 0x000f280000300800 */
[----:B------:R-:W4:Y:S04]  /*143e0*/  LDL.LU R81, [R1+0x1964] ;  /* 0x0019640001517983 */ /* 0x000f280000300800 */
[----:B------:R-:W4:Y:S01]  /*143f0*/  LDL.LU R79, [R1+0x1960] ;  /* 0x00196000014f7983 */ /* 0x000f220000300800 */
[----:B------:R-:W-:-:S03]  /*14400*/  IMAD.MOV.U32 R136, RZ, RZ, R116 ;  /* 0x000000ffff887224 */ /* 0x000fc600078e0074 */
[----:B------:R-:W4:Y:S01]  /*14410*/  LDL.LU R77, [R1+0x195c] ;  /* 0x00195c00014d7983 */ /* 0x000f220000300800 */
[----:B------:R-:W-:Y:S02]  /*14420*/  IMAD.MOV.U32 R137, RZ, RZ, R117 ;  /* 0x000000ffff897224 */ /* 0x000fe400078e0075 */
[----:B------:R-:W-:Y:S01]  /*14430*/  IMAD.MOV.U32 R138, RZ, RZ, R118 ;  /* 0x000000ffff8a7224 */ /* 0x000fe200078e0076 */
[----:B------:R-:W-:Y:S01]  /*14440*/  STL.128 [R1+0x1850], R124 ;  /* 0x0018507c01007387 */ /* 0x000fe20000100c00 */
[----:B------:R-:W-:-:S03]  /*14450*/  IMAD.MOV.U32 R139, RZ, RZ, R119 ;  /* 0x000000ffff8b7224 */ /* 0x000fc600078e0077 */
[----:B------:R0:W-:Y:S04]  /*14460*/  STL.128 [R1+0x1840], R120 ;  /* 0x0018407801007387 */ /* 0x0001e80000100c00 */
[----:B------:R-:W-:Y:S04]  /*14470*/  STL [R1+0x43c], R44 ;  /* 0x00043c2c01007387 */ /* 0x000fe80000100800 */
[----:B---3--:R1:W-:Y:S04]  /*14480*/  STL.128 [R1+0x1770], R40 ;  /* 0x0017702801007387 */ /* 0x0083e80000100c00 */
[----:B------:R3:W-:Y:S04]  /*14490*/  STL.128 [R1+0x1760], R36 ;  /* 0x0017602401007387 */ /* 0x0007e80000100c00 */
[----:B------:R3:W-:Y:S04]  /*144a0*/  STL.128 [R1+0x19c0], R112 ;  /* 0x0019c07001007387 */ /* 0x0007e80000100c00 */
[----:B------:R-:W4:Y:S04]  /*144b0*/  LDL.LU.128 R116, [R1+0x19d0] ;  /* 0x0019d00001747983 */ /* 0x000f280000300c00 */
[----:B0-----:R-:W4:Y:S04]  /*144c0*/  LDL.128 R120, [R1+0x430] ;  /* 0x0004300001787983 */ /* 0x001f280000100c00 */
[----:B------:R-:W4:Y:S04]  /*144d0*/  LDL.LU.128 R124, [R1+0x1850] ;  /* 0x00185000017c7983 */ /* 0x000f280000300c00 */
[----:B-1----:R-:W4:Y:S04]  /*144e0*/  LDL.LU.128 R40, [R1+0x1770] ;  /* 0x0017700001287983 */ /* 0x002f280000300c00 */
[----:B---3--:R-:W3:Y:S04]  /*144f0*/  LDL.LU.128 R36, [R1+0x1760] ;  /* 0x0017600001247983 */ /* 0x008ee80000300c00 */
[----:B------:R-:W3:Y:S04]  /*14500*/  LDL.LU.128 R112, [R1+0x19c0] ;  /* 0x0019c00001707983 */ /* 0x000ee80000300c00 */
        /* <DEDUP_REMOVED lines=31> */
[----:B------:R0:W-:Y:S04]  /*14700*/  STL.128 [R1+0x1860], R128 ;  /* 0x0018608001007387 */ /* 0x0001e80000100c00 */
[----:B------:R1:W-:Y:S04]  /*14710*/  STL [R1+0x1788], R49 ;  /* 0x0017883101007387 */ /* 0x0003e80000100800 */
[----:B------:R1:W-:Y:S04]  /*14720*/  STL [R1+0x1784], R47 ;  /* 0x0017842f01007387 */ /* 0x0003e80000100800 */
[----:B------:R1:W-:Y:S04]  /*14730*/  STL [R1+0x1780], R45 ;  /* 0x0017802d01007387 */ /* 0x0003e80000100800 */
[----:B0-----:R-:W3:Y:S04]  /*14740*/  LDL.LU.128 R128, [R1+0x1860] ;  /* 0x0018600001807983 */ /* 0x001ee80000300c00 */
[----:B-1----:R-:W3:Y:S04]  /*14750*/  LDL.LU R49, [R1+0x1788] ;  /* 0x0017880001317983 */ /* 0x002ee80000300800 */
[----:B------:R-:W3:Y:S04]  /*14760*/  LDL.LU R47, [R1+0x1784] ;  /* 0x00178400012f7983 */ /* 0x000ee80000300800 */
[----:B------:R-:W3:Y:S04]  /*14770*/  LDL.LU R45, [R1+0x1780] ;  /* 0x00178000012d7983 */ /* 0x000ee80000300800 */
[----:B------:R0:W-:Y:S04]  /*14780*/  STL.128 [R1+0x1810], R108 ;  /* 0x0018106c01007387 */ /* 0x0001e80000100c00 */
[----:B------:R1:W-:Y:S04]  /*14790*/  STL.128 [R1+0x1800], R104 ;  /* 0x0018006801007387 */ /* 0x0003e80000100c00 */
[----:B------:R1:W-:Y:S04]  /*147a0*/  STL [R1+0x17f4], R103 ;  /* 0x0017f46701007387 */ /* 0x0003e80000100800 */
[----:B0-----:R-:W3:Y:S04]  /*147b0*/  LDL.LU.128 R108, [R1+0x1810] ;  /* 0x00181000016c7983 */ /* 0x001ee80000300c00 */
[----:B-1----:R-:W3:Y:S04]  /*147c0*/  LDL.LU.128 R104, [R1+0x1800] ;  /* 0x0018000001687983 */ /* 0x002ee80000300c00 */
[----:B------:R-:W3:Y:S04]  /*147d0*/  LDL.LU R103, [R1+0x17f4] ;  /* 0x0017f40001677983 */ /* 0x000ee80000300800 */
[----:B------:R0:W-:Y:S04]  /*147e0*/  STL [R1+0x17f0], R101 ;  /* 0x0017f06501007387 */ /* 0x0001e80000100800 */
[----:B------:R1:W-:Y:S04]  /*147f0*/  STL [R1+0x17ec], R99 ;  /* 0x0017ec6301007387 */ /* 0x0003e80000100800 */
[----:B------:R1:W-:Y:S04]  /*14800*/  STL [R1+0x17e8], R97 ;  /* 0x0017e86101007387 */ /* 0x0003e80000100800 */
[----:B--2---:R2:W-:Y:S04]  /*14810*/  STL [R1+0x17e4], R95 ;  /* 0x0017e45f01007387 */ /* 0x0045e80000100800 */
[----:B----4-:R4:W-:Y:S04]  /*14820*/  STL [R1+0x17e0], R93 ;  /* 0x0017e05d01007387 */ /* 0x0109e80000100800 */
[----:B------:R4:W-:Y:S04]  /*14830*/  STL [R1+0x17dc], R91 ;  /* 0x0017dc5b01007387 */ /* 0x0009e80000100800 */
[----:B------:R4:W-:Y:S04]  /*14840*/  STL [R1+0x17d8], R89 ;  /* 0x0017d85901007387 */ /* 0x0009e80000100800 */
[----:B------:R4:W-:Y:S04]  /*14850*/  STL [R1+0x17d4], R87 ;  /* 0x0017d45701007387 */ /* 0x0009e80000100800 */
[----:B------:R-:W-:Y:S04]  /*14860*/  STL [R1+0x17d0], R85 ;  /* 0x0017d05501007387 */ /* 0x000fe80000100800 */
[----:B------:R-:W-:Y:S04]  /*14870*/  STL [R1+0x17cc], R83 ;  /* 0x0017cc5301007387 */ /* 0x000fe80000100800 */
[----:B------:R-:W-:Y:S04]  /*14880*/  STL [R1+0x17c8], R81 ;  /* 0x0017c85101007387 */ /* 0x000fe80000100800 */
[----:B------:R-:W-:Y:S04]  /*14890*/  STL [R1+0x17c4], R79 ;  /* 0x0017c44f01007387 */ /* 0x000fe80000100800 */
[----:B0-----:R-:W3:Y:S04]  /*148a0*/  LDL.LU R101, [R1+0x17f0] ;  /* 0x0017f00001657983 */ /* 0x001ee80000300800 */
[----:B------:R-:W-:Y:S04]  /*148b0*/  STL [R1+0x17c0], R77 ;  /* 0x0017c04d01007387 */ /* 0x000fe80000100800 */
[----:B-1----:R-:W3:Y:S04]  /*148c0*/  LDL.LU R99, [R1+0x17ec] ;  /* 0x0017ec0001637983 */ /* 0x002ee80000300800 */
[----:B------:R-:W3:Y:S04]  /*148d0*/  LDL.LU R97, [R1+0x17e8] ;  /* 0x0017e80001617983 */ /* 0x000ee80000300800 */
[----:B--2---:R-:W2:Y:S04]  /*148e0*/  LDL.LU R95, [R1+0x17e4] ;  /* 0x0017e400015f7983 */ /* 0x004ea80000300800 */
[----:B----4-:R-:W4:Y:S04]  /*148f0*/  LDL.LU R93, [R1+0x17e0] ;  /* 0x0017e000015d7983 */ /* 0x010f280000300800 */
[----:B------:R-:W4:Y:S04]  /*14900*/  LDL.LU R91, [R1+0x17dc] ;  /* 0x0017dc00015b7983 */ /* 0x000f280000300800 */
[----:B------:R-:W4:Y:S04]  /*14910*/  LDL.LU R89, [R1+0x17d8] ;  /* 0x0017d80001597983 */ /* 0x000f280000300800 */
[----:B------:R0:W-:Y:S01]  /*14920*/  STL.128 [R1+0x1830], R116 ;  /* 0x0018307401007387 */ /* 0x0001e20000100c00 */
[----:B------:R-:W-:-:S02]  /*14930*/  IMAD.MOV.U32 R140, RZ, RZ, R120 ;  /* 0x000000ffff8c7224 */ /* 0x000fc400078e0078 */
[----:B------:R-:W-:Y:S01]  /*14940*/  IMAD.MOV.U32 R141, RZ, RZ, R121 ;  /* 0x000000ffff8d7224 */ /* 0x000fe200078e0079 */
[----:B------:R-:W4:Y:S01]  /*14950*/  LDL.LU R87, [R1+0x17d4] ;  /* 0x0017d40001577983 */ /* 0x000f220000300800 */
[----:B------:R-:W-:Y:S02]  /*14960*/  IMAD.MOV.U32 R142, RZ, RZ, R122 ;  /* 0x000000ffff8e7224 */ /* 0x000fe400078e007a */
[----:B------:R-:W-:Y:S01]  /*14970*/  IMAD.MOV.U32 R143, RZ, RZ, R123 ;  /* 0x000000ffff8f7224 */ /* 0x000fe200078e007b */
[----:B------:R1:W-:Y:S04]  /*14980*/  STL.128 [R1+0x16c0], R124 ;  /* 0x0016c07c01007387 */ /* 0x0003e80000100c00 */
[----:B------:R-:W-:Y:S04]  /*14990*/  STL [R1+0x44c], R40 ;  /* 0x00044c2801007387 */ /* 0x000fe80000100800 */
[----:B---3--:R-:W-:Y:S04]  /*149a0*/  STL [R1+0x448], R38 ;  /* 0x0004482601007387 */ /* 0x008fe80000100800 */
[----:B------:R3:W-:Y:S04]  /*149b0*/  STL.128 [R1+0x1820], R112 ;  /* 0x0018207001007387 */ /* 0x0007e80000100c00 */
[----:B------:R-:W4:Y:S04]  /*149c0*/  LDL.LU.128 R120, [R1+0x1840] ;  /* 0x0018400001787983 */ /* 0x000f280000300c00 */
[----:B0-----:R-:W4:Y:S04]  /*149d0*/  LDL.LU.128 R116, [R1+0x1830] ;  /* 0x0018300001747983 */ /* 0x001f280000300c00 */
[----:B-1----:R-:W4:Y:S04]  /*149e0*/  LDL.128 R124, [R1+0x440] ;  /* 0x00044000017c7983 */ /* 0x002f280000100c00 */
[----:B---3--:R-:W3:Y:S04]  /*149f0*/  LDL.LU.128 R112, [R1+0x1820] ;  /* 0x0018200001707983 */ /* 0x008ee80000300c00 */
        /* <DEDUP_REMOVED lines=13> */
[----:B------:R-:W3:Y:S04]  /*14ad0*/  LDL.LU R85, [R1+0x17d0] ;  /* 0x0017d00001557983 */ /* 0x000ee80000300800 */
[----:B------:R-:W3:Y:S04]  /*14ae0*/  LDL.LU R83, [R1+0x17cc] ;  /* 0x0017cc0001537983 */ /* 0x000ee80000300800 */
[----:B------:R-:W3:Y:S04]  /*14af0*/  LDL.LU R81, [R1+0x17c8] ;  /* 0x0017c80001517983 */ /* 0x000ee80000300800 */
        /* <DEDUP_REMOVED lines=18> */
[----:B------:R1:W-:Y:S04]  /*14c20*/  STL.64 [R1+0x15e0], R36 ;  /* 0x0015e02401007387 */ /* 0x0003e80000100a00 */
[----:B0-----:R-:W3:Y:S04]  /*14c30*/  LDL.LU.128 R28, [R1+0x1740] ;  /* 0x00174000011c7983 */ /* 0x001ee80000300c00 */
[----:B-1----:R-:W3:Y:S04]  /*14c40*/  LDL.LU.64 R16, [R1+0x1710] ;  /* 0x0017100001107983 */ /* 0x002ee80000300a00 */
[----:B------:R0:W-:Y:S04]  /*14c50*/  STL.128 [R1+0x15d0], R32 ;  /* 0x0015d02001007387 */ /* 0x0001e80000100c00 */
[----:B------:R1:W-:Y:S04]  /*14c60*/  STL.128 [R1+0x1720], R20 ;  /* 0x0017201401007387 */ /* 0x0003e80000100c00 */
[----:B------:R1:W-:Y:S04]  /*14c70*/  STL.128 [R1+0x1700], R12 ;  /* 0x0017000c01007387 */ /* 0x0003e80000100c00 */
[----:B------:R1:W-:Y:S04]  /*14c80*/  STL.128 [R1+0x16f0], R8 ;  /* 0x0016f00801007387 */ /* 0x0003e80000100c00 */
[----:B------:R1:W-:Y:S04]  /*14c90*/  STL.128 [R1+0x16e0], R4 ;  /* 0x0016e00401007387 */ /* 0x0003e80000100c00 */
[----:B------:R-:W3:Y:S04]  /*14ca0*/  LDL.LU.128 R24, [R1+0x1730] ;  /* 0x0017300001187983 */ /* 0x000ee80000300c00 */
[----:B------:R-:W3:Y:S04]  /*14cb0*/  LDL.LU.64 R36, [R1+0x15e0] ;  /* 0x0015e00001247983 */ /* 0x000ee80000300a00 */
[----:B0-----:R-:W3:Y:S04]  /*14cc0*/  LDL.LU.128 R32, [R1+0x15d0] ;  /* 0x0015d00001207983 */ /* 0x001ee80000300c00 */
[----:B-1----:R-:W3:Y:S04]  /*14cd0*/  LDL.LU.128 R20, [R1+0x1720] ;  /* 0x0017200001147983 */ /* 0x002ee80000300c00 */
[----:B------:R-:W3:Y:S04]  /*14ce0*/  LDL.LU.128 R12, [R1+0x1700] ;  /* 0x00170000010c7983 */ /* 0x000ee80000300c00 */
[----:B------:R-:W3:Y:S04]  /*14cf0*/  LDL.LU.128 R8, [R1+0x16f0] ;  /* 0x0016f00001087983 */ /* 0x000ee80000300c00 */
[----:B------:R-:W3:Y:S04]  /*14d00*/  LDL.LU.128 R4, [R1+0x16e0] ;  /* 0x0016e00001047983 */ /* 0x000ee80000300c00 */
[----:B------:R0:W-:Y:S04]  /*14d10*/  STL.128 [R1+0x16d0], R128 ;  /* 0x0016d08001007387 */ /* 0x0001e80000100c00 */
[----:B------:R1:W-:Y:S04]  /*14d20*/  STL.128 [R1+0x1680], R108 ;  /* 0x0016806c01007387 */ /* 0x0003e80000100c00 */
[----:B------:R1:W-:Y:S04]  /*14d30*/  STL.128 [R1+0x1670], R104 ;  /* 0x0016706801007387 */ /* 0x0003e80000100c00 */
[----:B0-----:R-:W3:Y:S04]  /*14d40*/  LDL.LU.128 R128, [R1+0x16d0] ;  /* 0x0016d00001807983 */ /* 0x001ee80000300c00 */
[----:B------:R0:W-:Y:S04]  /*14d50*/  STL [R1+0x1668], R103 ;  /* 0x0016686701007387 */ /* 0x0001e80000100800 */
[----:B------:R-:W-:Y:S04]  /*14d60*/  STL [R1+0x15fc], R49 ;  /* 0x0015fc3101007387 */ /* 0x000fe80000100800 */
[----:B------:R-:W-:Y:S04]  /*14d70*/  STL [R1+0x15f8], R47 ;  /* 0x0015f82f01007387 */ /* 0x000fe80000100800 */
[----:B------:R0:W-:Y:S04]  /*14d80*/  STL [R1+0x1664], R101 ;  /* 0x0016646501007387 */ /* 0x0001e80000100800 */
[----:B------:R-:W-:Y:S04]  /*14d90*/  STL [R1+0x15f4], R45 ;  /* 0x0015f42d01007387 */ /* 0x000fe80000100800 */
[----:B------:R-:W-:Y:S04]  /*14da0*/  STL [R1+0x1660], R99 ;  /* 0x0016606301007387 */ /* 0x000fe80000100800 */
[----:B------:R-:W-:Y:S04]  /*14db0*/  STL [R1+0x165c], R97 ;  /* 0x00165c6101007387 */ /* 0x000fe80000100800 */
[----:B--2---:R-:W-:Y:S04]  /*14dc0*/  STL [R1+0x1658], R95 ;  /* 0x0016585f01007387 */ /* 0x004fe80000100800 */
[----:B----4-:R-:W-:Y:S04]  /*14dd0*/  STL [R1+0x1654], R93 ;  /* 0x0016545d01007387 */ /* 0x010fe80000100800 */
[----:B------:R-:W-:Y:S04]  /*14de0*/  STL [R1+0x1650], R91 ;  /* 0x0016505b01007387 */ /* 0x000fe80000100800 */
[----:B------:R-:W-:Y:S04]  /*14df0*/  STL [R1+0x164c], R89 ;  /* 0x00164c5901007387 */ /* 0x000fe80000100800 */
[----:B------:R-:W-:Y:S04]  /*14e00*/  STL [R1+0x15f0], R43 ;  /* 0x0015f02b01007387 */ /* 0x000fe80000100800 */
[----:B------:R-:W-:Y:S04]  /*14e10*/  STL [R1+0x1648], R87 ;  /* 0x0016485701007387 */ /* 0x000fe80000100800 */
[----:B------:R-:W-:Y:S04]  /*14e20*/  STL [R1+0x15ec], R41 ;  /* 0x0015ec2901007387 */ /* 0x000fe80000100800 */
[----:B-1----:R-:W2:Y:S04]  /*14e30*/  LDL.LU.128 R108, [R1+0x1680] ;  /* 0x00168000016c7983 */ /* 0x002ea80000300c00 */
[----:B------:R-:W4:Y:S04]  /*14e40*/  LDL.LU.128 R104, [R1+0x1670] ;  /* 0x0016700001687983 */ /* 0x000f280000300c00 */
[----:B0-----:R-:W4:Y:S04]  /*14e50*/  LDL.LU R103, [R1+0x1668] ;  /* 0x0016680001677983 */ /* 0x001f280000300800 */
[----:B------:R0:W-:Y:S04]  /*14e60*/  STL.128 [R1+0x16b0], R120 ;  /* 0x0016b07801007387 */ /* 0x0001e80000100c00 */
[----:B------:R1:W-:Y:S01]  /*14e70*/  STL.128 [R1+0x16a0], R116 ;  /* 0x0016a07401007387 */ /* 0x0003e20000100c00 */
[----:B------:R-:W-:-:S03]  /*14e80*/  IMAD.MOV.U32 R144, RZ, RZ, R124 ;  /* 0x000000ffff907224 */ /* 0x000fc600078e007c */
[----:B------:R-:W4:Y:S01]  /*14e90*/  LDL.LU R101, [R1+0x1664] ;  /* 0x0016640001657983 */ /* 0x000f220000300800 */
[----:B------:R-:W-:Y:S02]  /*14ea0*/  IMAD.MOV.U32 R145, RZ, RZ, R125 ;  /* 0x000000ffff917224 */ /* 0x000fe400078e007d */
[----:B------:R-:W-:Y:S01]  /*14eb0*/  IMAD.MOV.U32 R146, RZ, RZ, R126 ;  /* 0x000000ffff927224 */ /* 0x000fe200078e007e */
[----:B---3--:R3:W-:Y:S01]  /*14ec0*/  STL.128 [R1+0x1690], R112 ;  /* 0x0016907001007387 */ /* 0x0087e20000100c00 */
[----:B------:R-:W-:-:S03]  /*14ed0*/  IMAD.MOV.U32 R147, RZ, RZ, R127 ;  /* 0x000000ffff937224 */ /* 0x000fc600078e007f */
[----:B------:R-:W2:Y:S04]  /*14ee0*/  LDL.LU.128 R124, [R1+0x16c0] ;  /* 0x0016c000017c7983 */ /* 0x000ea80000300c00 */
[----:B0-----:R-:W4:Y:S04]  /*14ef0*/  LDL.LU.128 R120, [R1+0x16b0] ;  /* 0x0016b00001787983 */ /* 0x001f280000300c00 */
[----:B-1----:R-:W4:Y:S04]  /*14f00*/  LDL.LU.128 R116, [R1+0x16a0] ;  /* 0x0016a00001747983 */ /* 0x002f280000300c00 */
[----:B---3--:R-:W3:Y:S04]  /*14f10*/  LDL.LU.128 R112, [R1+0x1690] ;  /* 0x0016900001707983 */ /* 0x008ee80000300c00 */
        /* <DEDUP_REMOVED lines=50> */
[----:B------:R-:W-:Y:S04]  /*15240*/  STL [R1+0x450], R42 ;  /* 0x0004502a01007387 */ /* 0x000fe80000100800 */
[----:B------:R1:W-:Y:S04]  /*15250*/  STL.128 [R1+0x15b0], R24 ;  /* 0x0015b01801007387 */ /* 0x0003e80000100c00 */
[----:B0-----:R-:W3:Y:S04]  /*15260*/  LDL.LU.128 R28, [R1+0x15c0] ;  /* 0x0015c000011c7983 */ /* 0x001ee80000300c00 */
[----:B-1----:R-:W3:Y:S04]  /*15270*/  LDL.LU.64 R16, [R1+0x1590] ;  /* 0x0015900001107983 */ /* 0x002ee80000300a00 */
[----:B------:R0:W-:Y:S04]  /*15280*/  STL.128 [R1+0x1550], R164 ;  /* 0x001550a401007387 */ /* 0x0001e80000100c00 */
[----:B------:R-:W-:Y:S04]  /*15290*/  STL [R1+0x454], R32 ;  /* 0x0004542001007387 */ /* 0x000fe80000100800 */
[----:B------:R-:W-:Y:S04]  /*152a0*/  STL [R1+0x458], R34 ;  /* 0x0004582201007387 */ /* 0x000fe80000100800 */
[----:B------:R-:W-:Y:S04]  /*152b0*/  STL [R1+0x45c], R36 ;  /* 0x00045c2401007387 */ /* 0x000fe80000100800 */
[----:B------:R1:W-:Y:S04]  /*152c0*/  STL [R1+0x15e8], R39 ;  /* 0x0015e82701007387 */ /* 0x0003e80000100800 */
[----:B------:R1:W-:Y:S04]  /*152d0*/  STL.128 [R1+0x15a0], R20 ;  /* 0x0015a01401007387 */ /* 0x0003e80000100c00 */
[----:B------:R1:W-:Y:S04]  /*152e0*/  STL.128 [R1+0x1580], R12 ;  /* 0x0015800c01007387 */ /* 0x0003e80000100c00 */
[----:B------:R1:W-:Y:S04]  /*152f0*/  STL.128 [R1+0x1570], R8 ;  /* 0x0015700801007387 */ /* 0x0003e80000100c00 */
[----:B------:R1:W-:Y:S04]  /*15300*/  STL.128 [R1+0x1560], R4 ;  /* 0x0015600401007387 */ /* 0x0003e80000100c00 */
[----:B------:R-:W3:Y:S04]  /*15310*/  LDL.LU.128 R24, [R1+0x15b0] ;  /* 0x0015b00001187983 */ /* 0x000ee80000300c00 */
[----:B0-----:R-:W3:Y:S04]  /*15320*/  LDL.128 R164, [R1+0x450] ;  /* 0x0004500001a47983 */ /* 0x001ee80000100c00 */
[----:B-1----:R-:W3:Y:S04]  /*15330*/  LDL.LU R39, [R1+0x15e8] ;  /* 0x0015e80001277983 */ /* 0x002ee80000300800 */
[----:B------:R-:W3:Y:S04]  /*15340*/  LDL.LU.128 R20, [R1+0x15a0] ;  /* 0x0015a00001147983 */ /* 0x000ee80000300c00 */
[----:B------:R-:W3:Y:S04]  /*15350*/  LDL.LU.128 R12, [R1+0x1580] ;  /* 0x00158000010c7983 */ /* 0x000ee80000300c00 */
[----:B------:R-:W3:Y:S04]  /*15360*/  LDL.LU.128 R8, [R1+0x1570] ;  /* 0x0015700001087983 */ /* 0x000ee80000300c00 */
[----:B------:R-:W3:Y:S04]  /*15370*/  LDL.LU.128 R4, [R1+0x1560] ;  /* 0x0015600001047983 */ /* 0x000ee80000300c00 */
        /* <DEDUP_REMOVED lines=9> */
[----:B--2---:R2:W-:Y:S04]  /*15410*/  STL.128 [R1+0x14b0], R124 ;  /* 0x0014b07c01007387 */ /* 0x0045e80000100c00 */
[----:B----4-:R4:W-:Y:S04]  /*15420*/  STL.128 [R1+0x14a0], R120 ;  /* 0x0014a07801007387 */ /* 0x0109e80000100c00 */
[----:B------:R4:W-:Y:S04]  /*15430*/  STL.128 [R1+0x1490], R116 ;  /* 0x0014907401007387 */ /* 0x0009e80000100c00 */
[----:B---3--:R3:W-:Y:S04]  /*15440*/  STL.128 [R1+0x1480], R112 ;  /* 0x0014807001007387 */ /* 0x0087e80000100c00 */
[----:B0-----:R-:W3:Y:S04]  /*15450*/  LDL.LU.128 R152, [R1+0x1520] ;  /* 0x0015200001987983 */ /* 0x001ee80000300c00 */
[----:B-1----:R-:W3:Y:S04]  /*15460*/  LDL.LU.128 R148, [R1+0x1510] ;  /* 0x0015100001947983 */ /* 0x002ee80000300c00 */
        /* <DEDUP_REMOVED lines=12> */
[----:B------:R-:W-:Y:S04]  /*15530*/  STL [R1+0x13ec], R47 ;  /* 0x0013ec2f01007387 */ /* 0x000fe80000100800 */
[----:B------:R-:W3:Y:S04]  /*15540*/  LDL.LU.128 R144, [R1+0x1500] ;  /* 0x0015000001907983 */ /* 0x000ee80000300c00 */
[----:B------:R-:W3:Y:S04]  /*15550*/  LDL.LU.128 R140, [R1+0x14f0] ;  /* 0x0014f000018c7983 */ /* 0x000ee80000300c00 */
[----:B------:R-:W3:Y:S04]  /*15560*/  LDL.LU.128 R136, [R1+0x14e0] ;  /* 0x0014e00001887983 */ /* 0x000ee80000300c00 */
[----:B------:R-:W3:Y:S04]  /*15570*/  LDL.LU.128 R132, [R1+0x14d0] ;  /* 0x0014d00001847983 */ /* 0x000ee80000300c00 */
        /* <DEDUP_REMOVED lines=22> */
[----:B--2---:R-:W2:Y:S04]  /*156e0*/  LDL.LU.128 R124, [R1+0x14b0] ;  /* 0x0014b000017c7983 */ /* 0x004ea80000300c00 */
[----:B----4-:R-:W2:Y:S04]  /*156f0*/  LDL.LU.128 R120, [R1+0x14a0] ;  /* 0x0014a00001787983 */ /* 0x010ea80000300c00 */
[----:B------:R-:W2:Y:S04]  /*15700*/  LDL.LU.128 R116, [R1+0x1490] ;  /* 0x0014900001747983 */ /* 0x000ea80000300c00 */
[----:B---3--:R-:W2:Y:S04]  /*15710*/  LDL.LU.128 R112, [R1+0x1480] ;  /* 0x0014800001707983 */ /* 0x008ea80000300c00 */
[----:B0-----:R-:W2:Y:S04]  /*15720*/  LDL.LU.128 R108, [R1+0x1470] ;  /* 0x00147000016c7983 */ /* 0x001ea80000300c00 */
[----:B-1----:R-:W2:Y:S04]  /*15730*/  LDL.LU.128 R104, [R1+0x1460] ;  /* 0x0014600001687983 */ /* 0x002ea80000300c00 */
        /* <DEDUP_REMOVED lines=31> */
[----:B------:R-:W2:Y:S01]  /*15930*/  LDL.LU R41, [R1+0x13e0] ;  /* 0x0013e00001297983 */ /* 0x000ea20000300800 */
[----:B------:R-:W-:Y:S01]  /*15940*/  ISETP.NE.U32.AND P2, PT, R33, RZ, PT ;  /* 0x000000ff2100720c */ /* 0x000fe20003f45070 */
[----:B------:R-:W-:-:S02]  /*15950*/  IMAD R16, R31, 0xc00, R16 ;  /* 0x00000c001f107824 */ /* 0x000fc400078e0210 */
[----:B------:R-:W-:Y:S02]  /*15960*/  IMAD.MOV.U32 R19, RZ, RZ, R164 ;  /* 0x000000ffff137224 */ /* 0x000fe400078e00a4 */
[----:B------:R-:W-:Y:S02]  /*15970*/  IMAD.MOV.U32 R18, RZ, RZ, R165 ;  /* 0x000000ffff127224 */ /* 0x000fe400078e00a5 */
[----:B------:R-:W-:Y:S02]  /*15980*/  IMAD.MOV.U32 R3, RZ, RZ, R166 ;  /* 0x000000ffff037224 */ /* 0x000fe400078e00a6 */
[----:B------:R-:W-:Y:S02]  /*15990*/  IMAD.MOV.U32 R2, RZ, RZ, R167 ;  /* 0x000000ffff027224 */ /* 0x000fe400078e00a7 */
[----:B------:R-:W-:Y:S02]  /*159a0*/  IMAD.MOV.U32 R225, RZ, RZ, R27 ;  /* 0x000000ffffe17224 */ /* 0x000fe400078e001b */
[----:B------:R-:W-:-:S02]  /*159b0*/  IMAD.MOV.U32 R223, RZ, RZ, R26 ;  /* 0x000000ffffdf7224 */ /* 0x000fc400078e001a */
[----:B------:R-:W-:Y:S01]  /*159c0*/  IMAD.MOV.U32 R221, RZ, RZ, R25 ;  /* 0x000000ffffdd7224 */ /* 0x000fe200078e0019 */
[----:B------:R-:W-:Y:S01]  /*159d0*/  R2UR UR6, R16 ;  /* 0x00000000100672ca */ /* 0x000fe200000e0000 */
[----:B------:R-:W-:Y:S01]  /*159e0*/  IMAD.MOV.U32 R32, RZ, RZ, R37 ;  /* 0x000000ffff207224 */ /* 0x000fe200078e0025 */
[----:B------:R-:W-:Y:S01]  /*159f0*/  R2UR UR7, R17 ;  /* 0x00000000110772ca */ /* 0x000fe200000e0000 */
[----:B------:R-:W-:Y:S01]  /*15a00*/  IMAD.MOV.U32 R96, RZ, RZ, R151 ;  /* 0x000000ffff607224 */ /* 0x000fe200078e0097 */
[----:B------:R-:W-:Y:S01]  /*15a10*/  F2FP.F16.F32.PACK_AB R152, R152, R29 ;  /* 0x0000001d9898723e */ /* 0x000fe200000000ff */
[----:B------:R-:W-:Y:S01]  /*15a20*/  IMAD.MOV.U32 R98, RZ, RZ, R150 ;  /* 0x000000ffff627224 */ /* 0x000fe200078e0096 */
[----:B------:R-:W-:Y:S01]  /*15a30*/  F2FP.F16.F32.PACK_AB R153, R153, R30 ;  /* 0x0000001e9999723e */ /* 0x000fe200000000ff */
[----:B------:R-:W-:Y:S01]  /*15a40*/  IMAD.MOV.U32 R100, RZ, RZ, R149 ;  /* 0x000000ffff647224 */ /* 0x000fe200078e0095 */
[----:B------:R-:W-:Y:S01]  /*15a50*/  F2FP.F16.F32.PACK_AB R154, R154, R35 ;  /* 0x000000239a9a723e */ /* 0x000fe200000000ff */
[----:B------:R-:W-:Y:S01]  /*15a60*/  IMAD.MOV.U32 R102, RZ, RZ, R148 ;  /* 0x000000ffff667224 */ /* 0x000fe200078e0094 */
[----:B------:R-:W-:Y:S01]  /*15a70*/  F2FP.F16.F32.PACK_AB R155, R28, R155 ;  /* 0x0000009b1c9b723e */ /* 0x000fe200000000ff */
[----:B------:R-:W-:Y:S01]  /*15a80*/  IMAD.MOV.U32 R28, RZ, RZ, R218 ;  /* 0x000000ffff1c7224 */ /* 0x000fe200078e00da */
[----:B------:R-:W3:Y:S01]  /*15a90*/  LDL.LU.128 R160, [R1+0x1540] ;  /* 0x0015400001a07983 */ /* 0x000ee20000300c00 */
[----:B------:R-:W-:-:S02]  /*15aa0*/  IMAD.MOV.U32 R29, RZ, RZ, R228 ;  /* 0x000000ffff1d7224 */ /* 0x000fc400078e00e4 */
[----:B------:R-:W-:Y:S01]  /*15ab0*/  IMAD.MOV.U32 R30, RZ, RZ, R226 ;  /* 0x000000ffff1e7224 */ /* 0x000fe200078e00e2 */
[----:B------:R-:W4:Y:S01]  /*15ac0*/  LDL.LU.128 R156, [R1+0x1530] ;  /* 0x00153000019c7983 */ /* 0x000f220000300c00 */
[----:B------:R-:W-:Y:S02]  /*15ad0*/  IMAD.MOV.U32 R31, RZ, RZ, R224 ;  /* 0x000000ffff1f7224 */ /* 0x000fe400078e00e0 */
[----:B------:R-:W-:Y:S02]  /*15ae0*/  IMAD.MOV.U32 R33, RZ, RZ, R232 ;  /* 0x000000ffff217224 */ /* 0x000fe400078e00e8 */
[----:B------:R-:W-:Y:S02]  /*15af0*/  IMAD.MOV.U32 R34, RZ, RZ, R230 ;  /* 0x000000ffff227224 */ /* 0x000fe400078e00e6 */
[----:B------:R-:W-:Y:S02]  /*15b00*/  IMAD.MOV.U32 R36, RZ, RZ, R233 ;  /* 0x000000ffff247224 */ /* 0x000fe400078e00e9 */
[----:B------:R-:W-:-:S02]  /*15b10*/  IMAD.MOV.U32 R38, RZ, RZ, R229 ;  /* 0x000000ffff267224 */ /* 0x000fc400078e00e5 */
[----:B------:R-:W-:Y:S02]  /*15b20*/  IMAD.MOV.U32 R40, RZ, RZ, R227 ;  /* 0x000000ffff287224 */ /* 0x000fe400078e00e3 */
        /* <DEDUP_REMOVED lines=26> */
[----:B------:R-:W-:Y:S01]  /*15cd0*/  IMAD.MOV.U32 R94, RZ, RZ, R184 ;  /* 0x000000ffff5e7224 */ /* 0x000fe200078e00b8 */
[----:B------:R-:W-:Y:S01]  /*15ce0*/  VOTEU.ANY UP0, P2 ;  /* 0x00000000003f7886 */ /* 0x000fe20001000100 */
[----:B------:R-:W-:Y:S01]  /*15cf0*/  IMAD.MOV.U32 R35, RZ, RZ, R235 ;  /* 0x000000ffff237224 */ /* 0x000fe200078e00eb */
[----:B------:R-:W3:Y:S01]  /*15d00*/  LDL.LU.128 R164, [R1+0x1550] ;  /* 0x0015500001a47983 */ /* 0x000ee20000300c00 */
[----:B------:R-:W-:-:S02]  /*15d10*/  IMAD.MOV.U32 R37, RZ, RZ, R231 ;  /* 0x000000ffff257224 */ /* 0x000fc400078e00e7 */
[----:B------:R-:W-:Y:S02]  /*15d20*/  IMAD.MOV.U32 R148, RZ, RZ, R19 ;  /* 0x000000ffff947224 */ /* 0x000fe400078e0013 */
[----:B------:R-:W-:Y:S02]  /*15d30*/  IMAD.MOV.U32 R149, RZ, RZ, R18 ;  /* 0x000000ffff957224 */ /* 0x000fe400078e0012 */
[----:B------:R-:W-:Y:S02]  /*15d40*/  IMAD.MOV.U32 R150, RZ, RZ, R3 ;  /* 0x000000ffff967224 */ /* 0x000fe400078e0003 */
[----:B------:R-:W-:Y:S02]  /*15d50*/  IMAD.MOV.U32 R151, RZ, RZ, R2 ;  /* 0x000000ffff977224 */ /* 0x000fe400078e0002 */
[----:B------:R-:W-:Y:S02]  /*15d60*/  IMAD.MOV.U32 R27, RZ, RZ, R225 ;  /* 0x000000ffff1b7224 */ /* 0x000fe400078e00e1 */
[----:B------:R-:W-:-:S02]  /*15d70*/  IMAD.MOV.U32 R26, RZ, RZ, R223 ;  /* 0x000000ffff1a7224 */ /* 0x000fc400078e00df */
[----:B------:R-:W-:-:S06]  /*15d80*/  IMAD.MOV.U32 R25, RZ, RZ, R221 ;  /* 0x000000ffff197224 */ /* 0x000fcc00078e00dd */
[----:B--2---:R-:W-:-:S06]  /*15d90*/  WARPGROUP.ARRIVE ;  /* 0x00000000000079c5 */ /* 0x004fcc0000000000 */
[----:B------:R-:W-:Y:S03]  /*15da0*/  HGMMA.64x256x16.F32 R24, R152, gdesc[UR4].tnspB, R24, UP0, gsb0 ;  /* 0x43e0000498187df0 */ /* 0x000fe6000b800818 */
[----:B------:R-:W-:Y:S02]  /*15db0*/  WARPGROUP.DEPBAR.LE gsb0, 0x0 ;  /* 0x00008000000079c5 */ /* 0x000fe40000010000 */
[----:B------:R-:W-:Y:S02]  /*15dc0*/  VIADD R154, R16, 0x80 ;  /* 0x00000080109a7836 */ /* 0x000fe40000000000 */
[----:B------:R-:W-:Y:S01]  /*15dd0*/  IMAD.MOV.U32 R155, RZ, RZ, R17 ;  /* 0x000000ffff9b7224 */ /* 0x000fe200078e0011 */
[----:B------:R-:W-:Y:S01]  /*15de0*/  F2FP.F16.F32.PACK_AB R152, R7, R8 ;  /* 0x000000080798723e */ /* 0x000fe200000000ff */
        /* <DEDUP_REMOVED lines=45> */
[----:B------:R-:W-:Y:S01]  /*160c0*/  IMAD.MOV.U32 R184, RZ, RZ, R100 ;  /* 0x000000ffffb87224 */ /* 0x000fe200078e0064 */
[----:B------:R0:W-:Y:S04]  /*160d0*/  STL.128 [R1+0x13d0], R224 ;  /* 0x0013d0e001007387 */ /* 0x0001e80000100c00 */
[----:B------:R1:W-:Y:S04]  /*160e0*/  STL.128 [R1+0x13c0], R220 ;  /* 0x0013c0dc01007387 */ /* 0x0003e80000100c00 */
        /* <DEDUP_REMOVED lines=10> */
[----:B------:R-:W-:-:S03]  /*16190*/  IMAD.MOV.U32 R232, RZ, RZ, R148 ;  /* 0x000000ffffe87224 */ /* 0x000fc600078e0094 */
[----:B0-----:R-:W3:Y:S01]  /*161a0*/  LDL.LU.128 R224, [R1+0x13d0] ;  /* 0x0013d00001e07983 */ /* 0x001ee20000300c00 */
[----:B------:R-:W-:-:S03]  /*161b0*/  IMAD.MOV.U32 R231, RZ, RZ, R147 ;  /* 0x000000ffffe77224 */ /* 0x000fc600078e0093 */
[----:B-1----:R-:W3:Y:S01]  /*161c0*/  LDL.LU.128 R220, [R1+0x13c0] ;  /* 0x0013c00001dc7983 */ /* 0x002ee20000300c00 */
[----:B------:R-:W-:-:S03]  /*161d0*/  IMAD.MOV.U32 R230, RZ, RZ, R146 ;  /* 0x000000ffffe67224 */ /* 0x000fc600078e0092 */
[----:B--2---:R-:W2:Y:S01]  /*161e0*/  LDL.LU.128 R216, [R1+0x13b0] ;  /* 0x0013b00001d87983 */ /* 0x004ea20000300c00 */
[----:B------:R-:W-:Y:S02]  /*161f0*/  IMAD.MOV.U32 R229, RZ, RZ, R145 ;  /* 0x000000ffffe57224 */ /* 0x000fe400078e0091 */
[----:B----4-:R-:W-:Y:S01]  /*16200*/  IMAD.MOV.U32 R155, RZ, RZ, R79 ;  /* 0x000000ffff9b7224 */ /* 0x010fe200078e004f */
[----:B------:R-:W4:Y:S01]  /*16210*/  LDL.LU.128 R212, [R1+0x13a0] ;  /* 0x0013a00001d47983 */ /* 0x000f220000300c00 */
[----:B------:R-:W-:Y:S02]  /*16220*/  IMAD.MOV.U32 R154, RZ, RZ, R78 ;  /* 0x000000ffff9a7224 */ /* 0x000fe400078e004e */
[----:B------:R-:W-:Y:S01]  /*16230*/  IMAD.MOV.U32 R153, RZ, RZ, R77 ;  /* 0x000000ffff997224 */ /* 0x000fe200078e004d */
[----:B------:R-:W2:Y:S01]  /*16240*/  LDL.LU.128 R208, [R1+0x1390] ;  /* 0x0013900001d07983 */ /* 0x000ea20000300c00 */
[----:B------:R-:W-:-:S03]  /*16250*/  IMAD.MOV.U32 R152, RZ, RZ, R76 ;  /* 0x000000ffff987224 */ /* 0x000fc600078e004c */
[----:B------:R-:W4:Y:S04]  /*16260*/  LDL.LU.128 R204, [R1+0x1380] ;  /* 0x0013800001cc7983 */ /* 0x000f280000300c00 */
[----:B------:R-:W2:Y:S04]  /*16270*/  LDL.LU.128 R200, [R1+0x1370] ;  /* 0x0013700001c87983 */ /* 0x000ea80000300c00 */
[----:B------:R-:W4:Y:S04]  /*16280*/  LDL.LU.128 R196, [R1+0x1360] ;  /* 0x0013600001c47983 */ /* 0x000f280000300c00 */
[----:B------:R-:W2:Y:S04]  /*16290*/  LDL.LU.128 R192, [R1+0x1350] ;  /* 0x0013500001c07983 */ /* 0x000ea80000300c00 */
[----:B------:R-:W4:Y:S04]  /*162a0*/  LDL.LU.128 R188, [R1+0x1340] ;  /* 0x0013400001bc7983 */ /* 0x000f280000300c00 */
[----:B------:R-:W2:Y:S01]  /*162b0*/  LDL.LU.128 R184, [R1+0x1330] ;  /* 0x0013300001b87983 */ /* 0x000ea20000300c00 */
[----:B------:R-:W-:-:S02]  /*162c0*/  IMAD.MOV.U32 R148, RZ, RZ, R72 ;  /* 0x000000ffff947224 */ /* 0x000fc400078e0048 */
[----:B------:R-:W-:Y:S01]  /*162d0*/  IMAD.MOV.U32 R147, RZ, RZ, R71 ;  /* 0x000000ffff937224 */ /* 0x000fe200078e0047 */
[----:B------:R0:W-:Y:S01]  /*162e0*/  STL.128 [R1+0x330], R152 ;  /* 0x0003309801007387 */ /* 0x0001e20000100c00 */
[----:B------:R-:W-:Y:S02]  /*162f0*/  IMAD.MOV.U32 R146, RZ, RZ, R70 ;  /* 0x000000ffff927224 */ /* 0x000fe400078e0046 */
[----:B------:R-:W-:Y:S02]  /*16300*/  IMAD.MOV.U32 R145, RZ, RZ, R69 ;  /* 0x000000ffff917224 */ /* 0x000fe400078e0045 */
[----:B------:R-:W-:Y:S02]  /*16310*/  IMAD.MOV.U32 R72, RZ, RZ, R155 ;  /* 0x000000ffff487224 */ /* 0x000fe400078e009b */
[----:B------:R-:W-:Y:S02]  /*16320*/  IMAD.MOV.U32 R71, RZ, RZ, R154 ;  /* 0x000000ffff477224 */ /* 0x000fe400078e009a */
[----:B------:R-:W-:-:S02]  /*16330*/  IMAD.MOV.U32 R70, RZ, RZ, R153 ;  /* 0x000000ffff467224 */ /* 0x000fc400078e0099 */
[----:B------:R-:W-:Y:S02]  /*16340*/  IMAD.MOV.U32 R69, RZ, RZ, R152 ;  /* 0x000000ffff457224 */ /* 0x000fe400078e0098 */
[----:B0-----:R-:W4:Y:S01]  /*16350*/  LDL.LU.128 R152, [R1+0x12b0] ;  /* 0x0012b00001987983 */ /* 0x001f220000300c00 */
[----:B------:R-:W-:-:S03]  /*16360*/  IMAD.MOV.U32 R235, RZ, RZ, R151 ;  /* 0x000000ffffeb7224 */ /* 0x000fc600078e0097 */
[----:B------:R0:W-:Y:S01]  /*16370*/  STL.128 [R1+0x1300], R172 ;  /* 0x001300ac01007387 */ /* 0x0001e20000100c00 */
[----:B------:R-:W-:-:S03]  /*16380*/  IMAD.MOV.U32 R7, RZ, RZ, R150 ;  /* 0x000000ffff077224 */ /* 0x000fc600078e0096 */
[----:B------:R1:W-:Y:S01]  /*16390*/  STL.128 [R1+0x12f0], R168 ;  /* 0x0012f0a801007387 */ /* 0x0003e20000100c00 */
[----:B------:R-:W-:-:S03]  /*163a0*/  IMAD.MOV.U32 R233, RZ, RZ, R149 ;  /* 0x000000ffffe97224 */ /* 0x000fc600078e0095 */
[----:B---3--:R3:W-:Y:S01]  /*163b0*/  STL.128 [R1+0x12e0], R164 ;  /* 0x0012e0a401007387 */ /* 0x0087e20000100c00 */
[----:B------:R-:W-:-:S03]  /*163c0*/  IMAD.MOV.U32 R228, RZ, RZ, R144 ;  /* 0x000000ffffe47224 */ /* 0x000fc600078e0090 */
[----:B------:R3:W-:Y:S01]  /*163d0*/  STL.128 [R1+0x12d0], R160 ;  /* 0x0012d0a001007387 */ /* 0x0007e20000100c00 */
[----:B------:R-:W-:Y:S02]  /*163e0*/  IMAD.MOV.U32 R151, RZ, RZ, R75 ;  /* 0x000000ffff977224 */ /* 0x000fe400078e004b */
[----:B0-----:R-:W-:Y:S01]  /*163f0*/  IMAD.MOV.U32 R175, RZ, RZ, R99 ;  /* 0x000000ffffaf7224 */ /* 0x001fe200078e0063 */
[----:B------:R0:W-:Y:S01]  /*16400*/  STL.128 [R1+0x12c0], R156 ;  /* 0x0012c09c01007387 */ /* 0x0001e20000100c00 */
[----:B------:R-:W-:Y:S02]  /*16410*/  IMAD.MOV.U32 R174, RZ, RZ, R98 ;  /* 0x000000ffffae7224 */ /* 0x000fe400078e0062 */
[----:B------:R-:W-:Y:S02]  /*16420*/  IMAD.MOV.U32 R173, RZ, RZ, R97 ;  /* 0x000000ffffad7224 */ /* 0x000fe400078e0061 */
[----:B------:R-:W-:Y:S02]  /*16430*/  IMAD.MOV.U32 R172, RZ, RZ, R96 ;  /* 0x000000ffffac7224 */ /* 0x000fe400078e0060 */
[----:B-1----:R-:W-:-:S02]  /*16440*/  IMAD.MOV.U32 R171, RZ, RZ, R95 ;  /* 0x000000ffffab7224 */ /* 0x002fc400078e005f */
[----:B------:R-:W-:Y:S02]  /*16450*/  IMAD.MOV.U32 R170, RZ, RZ, R94 ;  /* 0x000000ffffaa7224 */ /* 0x000fe400078e005e */
[----:B------:R-:W-:Y:S02]  /*16460*/  IMAD.MOV.U32 R169, RZ, RZ, R93 ;  /* 0x000000ffffa97224 */ /* 0x000fe400078e005d */
[----:B------:R-:W-:Y:S02]  /*16470*/  IMAD.MOV.U32 R168, RZ, RZ, R92 ;  /* 0x000000ffffa87224 */ /* 0x000fe400078e005c */
[----:B---3--:R-:W-:Y:S02]  /*16480*/  IMAD.MOV.U32 R167, RZ, RZ, R91 ;  /* 0x000000ffffa77224 */ /* 0x008fe400078e005b */
[----:B------:R-:W-:Y:S02]  /*16490*/  IMAD.MOV.U32 R166, RZ, RZ, R90 ;  /* 0x000000ffffa67224 */ /* 0x000fe400078e005a */
[----:B------:R-:W-:-:S02]  /*164a0*/  IMAD.MOV.U32 R165, RZ, RZ, R89 ;  /* 0x000000ffffa57224 */ /* 0x000fc400078e0059 */
[----:B------:R-:W-:Y:S02]  /*164b0*/  IMAD.MOV.U32 R164, RZ, RZ, R88 ;  /* 0x000000ffffa47224 */ /* 0x000fe400078e0058 */
[----:B------:R-:W-:Y:S02]  /*164c0*/  IMAD.MOV.U32 R163, RZ, RZ, R87 ;  /* 0x000000ffffa37224 */ /* 0x000fe400078e0057 */
[----:B------:R-:W-:Y:S02]  /*164d0*/  IMAD.MOV.U32 R162, RZ, RZ, R86 ;  /* 0x000000ffffa27224 */ /* 0x000fe400078e0056 */
[----:B------:R-:W-:Y:S02]  /*164e0*/  IMAD.MOV.U32 R161, RZ, RZ, R85 ;  /* 0x000000ffffa17224 */ /* 0x000fe400078e0055 */
[----:B------:R-:W-:Y:S02]  /*164f0*/  IMAD.MOV.U32 R160, RZ, RZ, R84 ;  /* 0x000000ffffa07224 */ /* 0x000fe400078e0054 */
[----:B0-----:R-:W-:-:S02]  /*16500*/  IMAD.MOV.U32 R159, RZ, RZ, R83 ;  /* 0x000000ffff9f7224 */ /* 0x001fc400078e0053 */
        /* <DEDUP_REMOVED lines=175> */
[----:B------:R-:W-:Y:S01]  /*17000*/  IMAD.MOV.U32 R45, RZ, RZ, R38 ;  /* 0x000000ffff2d7224 */ /* 0x000fe200078e0026 */
[----:B------:R4:W-:Y:S01]  /*17010*/  STL.128 [R1+0x270], R104 ;  /* 0x0002706801007387 */ /* 0x0009e20000100c00 */
[----:B------:R-:W-:Y:S02]  /*17020*/  IMAD.MOV.U32 R44, RZ, RZ, R37 ;  /* 0x000000ffff2c7224 */ /* 0x000fe400078e0025 */
[----:B------:R-:W-:Y:S01]  /*17030*/  IMAD.MOV.U32 R43, RZ, RZ, R36 ;  /* 0x000000ffff2b7224 */ /* 0x000fe200078e0024 */
[----:B------:R0:W-:Y:S01]  /*17040*/  STL.128 [R1+0x280], R108 ;  /* 0x0002806c01007387 */ /* 0x0001e20000100c00 */
[----:B------:R-:W-:Y:S02]  /*17050*/  IMAD.MOV.U32 R42, RZ, RZ, R35 ;  /* 0x000000ffff2a7224 */ /* 0x000fe400078e0023 */
[----:B------:R-:W-:Y:S01]  /*17060*/  IMAD.MOV.U32 R41, RZ, RZ, R34 ;  /* 0x000000ffff297224 */ /* 0x000fe200078e0022 */
[----:B------:R1:W-:Y:S01]  /*17070*/  STL.128 [R1+0x290], R112 ;  /* 0x0002907001007387 */ /* 0x0003e20000100c00 */
[----:B------:R-:W-:-:S02]  /*17080*/  IMAD.MOV.U32 R40, RZ, RZ, R33 ;  /* 0x000000ffff287224 */ /* 0x000fc400078e0021 */
        /* <DEDUP_REMOVED lines=18> */
[----:B--2---:R-:W-:Y:S01]  /*171b0*/  IMAD.MOV.U32 R100, RZ, RZ, R184 ;  /* 0x000000ffff647224 */ /* 0x004fe200078e00b8 */
[----:B------:R2:W-:Y:S01]  /*171c0*/  STL.128 [R1+0x300], R140 ;  /* 0x0003008c01007387 */ /* 0x0005e20000100c00 */
[----:B------:R-:W-:Y:S02]  /*171d0*/  IMAD.MOV.U32 R101, RZ, RZ, R185 ;  /* 0x000000ffff657224 */ /* 0x000fe400078e00b9 */
[----:B------:R-:W-:Y:S01]  /*171e0*/  IMAD.MOV.U32 R102, RZ, RZ, R186 ;  /* 0x000000ffff667224 */ /* 0x000fe200078e00ba */
[----:B------:R2:W-:Y:S01]  /*171f0*/  STL.128 [R1+0x310], R144 ;  /* 0x0003109001007387 */ /* 0x0005e20000100c00 */
[----:B------:R-:W-:Y:S02]  /*17200*/  IMAD.MOV.U32 R103, RZ, RZ, R187 ;  /* 0x000000ffff677224 */ /* 0x000fe400078e00bb */
[----:B----4-:R-:W-:Y:S01]  /*17210*/  IMAD.MOV.U32 R104, RZ, RZ, R188 ;  /* 0x000000ffff687224 */ /* 0x010fe200078e00bc */
[----:B------:R4:W-:Y:S01]  /*17220*/  STL.128 [R1+0x320], R148 ;  /* 0x0003209401007387 */ /* 0x0009e20000100c00 */
[----:B------:R-:W-:-:S02]  /*17230*/  IMAD.MOV.U32 R105, RZ, RZ, R189 ;  /* 0x000000ffff697224 */ /* 0x000fc400078e00bd */
[----:B------:R-:W-:Y:S02]  /*17240*/  IMAD.MOV.U32 R106, RZ, RZ, R190 ;  /* 0x000000ffff6a7224 */ /* 0x000fe400078e00be */
[----:B------:R-:W-:Y:S02]  /*17250*/  IMAD.MOV.U32 R107, RZ, RZ, R191 ;  /* 0x000000ffff6b7224 */ /* 0x000fe400078e00bf */
[----:B0-----:R-:W-:Y:S02]  /*17260*/  IMAD.MOV.U32 R108, RZ, RZ, R4 ;  /* 0x000000ffff6c7224 */ /* 0x001fe400078e0004 */
[----:B------:R-:W-:Y:S02]  /*17270*/  IMAD.MOV.U32 R109, RZ, RZ, R0 ;  /* 0x000000ffff6d7224 */ /* 0x000fe400078e0000 */
[----:B------:R-:W-:Y:S02]  /*17280*/  IMAD.MOV.U32 R110, RZ, RZ, R8 ;  /* 0x000000ffff6e7224 */ /* 0x000fe400078e0008 */
[----:B------:R-:W-:-:S02]  /*17290*/  IMAD.MOV.U32 R111, RZ, RZ, R195 ;  /* 0x000000ffff6f7224 */ /* 0x000fc400078e00c3 */
[----:B-1----:R-:W-:Y:S02]  /*172a0*/  IMAD.MOV.U32 R112, RZ, RZ, R196 ;  /* 0x000000ffff707224 */ /* 0x002fe400078e00c4 */
[----:B------:R-:W-:Y:S02]  /*172b0*/  IMAD.MOV.U32 R113, RZ, RZ, R197 ;  /* 0x000000ffff717224 */ /* 0x000fe400078e00c5 */
[----:B------:R-:W-:Y:S02]  /*172c0*/  IMAD.MOV.U32 R114, RZ, RZ, R198 ;  /* 0x000000ffff727224 */ /* 0x000fe400078e00c6 */
[----:B------:R-:W-:Y:S02]  /*172d0*/  IMAD.MOV.U32 R115, RZ, RZ, R199 ;  /* 0x000000ffff737224 */ /* 0x000fe400078e00c7 */
[----:B---3--:R-:W-:Y:S02]  /*172e0*/  IMAD.MOV.U32 R116, RZ, RZ, R200 ;  /* 0x000000ffff747224 */ /* 0x008fe400078e00c8 */
        /* <DEDUP_REMOVED lines=23> */
[----:B--2---:R-:W-:Y:S02]  /*17460*/  IMAD.MOV.U32 R140, RZ, RZ, R224 ;  /* 0x000000ffff8c7224 */ /* 0x004fe400078e00e0 */
[----:B------:R-:W-:-:S02]  /*17470*/  IMAD.MOV.U32 R141, RZ, RZ, R225 ;  /* 0x000000ffff8d7224 */ /* 0x000fc400078e00e1 */
[----:B------:R-:W-:Y:S02]  /*17480*/  IMAD.MOV.U32 R142, RZ, RZ, R226 ;  /* 0x000000ffff8e7224 */ /* 0x000fe400078e00e2 */
[----:B------:R-:W-:Y:S02]  /*17490*/  IMAD.MOV.U32 R143, RZ, RZ, R227 ;  /* 0x000000ffff8f7224 */ /* 0x000fe400078e00e3 */
[----:B------:R-:W-:Y:S02]  /*174a0*/  IMAD.MOV.U32 R144, RZ, RZ, R228 ;  /* 0x000000ffff907224 */ /* 0x000fe400078e00e4 */
[----:B------:R-:W-:Y:S02]  /*174b0*/  IMAD.MOV.U32 R145, RZ, RZ, R229 ;  /* 0x000000ffff917224 */ /* 0x000fe400078e00e5 */
[----:B------:R-:W-:Y:S02]  /*174c0*/  IMAD.MOV.U32 R146, RZ, RZ, R230 ;  /* 0x000000ffff927224 */ /* 0x000fe400078e00e6 */
[----:B------:R-:W-:-:S02]  /*174d0*/  IMAD.MOV.U32 R147, RZ, RZ, R231 ;  /* 0x000000ffff937224 */ /* 0x000fc400078e00e7 */
[----:B----4-:R-:W-:Y:S02]  /*174e0*/  IMAD.MOV.U32 R148, RZ, RZ, R232 ;  /* 0x000000ffff947224 */ /* 0x010fe400078e00e8 */
[----:B------:R-:W-:Y:S02]  /*174f0*/  IMAD.MOV.U32 R149, RZ, RZ, R233 ;  /* 0x000000ffff957224 */ /* 0x000fe400078e00e9 */
[----:B------:R-:W-:Y:S02]  /*17500*/  IMAD.MOV.U32 R150, RZ, RZ, R7 ;  /* 0x000000ffff967224 */ /* 0x000fe400078e0007 */
[----:B------:R-:W-:Y:S02]  /*17510*/  IMAD.MOV.U32 R151, RZ, RZ, R235 ;  /* 0x000000ffff977224 */ /* 0x000fe400078e00eb */
[----:B------:R-:W-:Y:S02]  /*17520*/  IMAD.MOV.U32 R24, RZ, RZ, R18 ;  /* 0x000000ffff187224 */ /* 0x000fe400078e0012 */
[----:B------:R-:W-:-:S02]  /*17530*/  IMAD.MOV.U32 R25, RZ, RZ, R2 ;  /* 0x000000ffff197224 */ /* 0x000fc400078e0002 */
[----:B------:R-:W-:Y:S02]  /*17540*/  IMAD.MOV.U32 R26, RZ, RZ, R3 ;  /* 0x000000ffff1a7224 */ /* 0x000fe400078e0003 */
[----:B------:R-:W-:-:S06]  /*17550*/  IMAD.MOV.U32 R27, RZ, RZ, R19 ;  /* 0x000000ffff1b7224 */ /* 0x000fcc00078e0013 */
[----:B------:R-:W-:-:S06]  /*17560*/  WARPGROUP.ARRIVE ;  /* 0x00000000000079c5 */ /* 0x000fcc0000000000 */
[----:B------:R-:W-:Y:S01]  /*17570*/  HGMMA.64x256x16.F32 R24, R152, gdesc[UR4].tnspB, R24, gsb0 ;  /* 0x43e0000498187df0 */ /* 0x000fe20008000818 */
[----:B------:R0:W-:Y:S04]  /*17580*/  STL.128 [R1+0x340], R156 ;  /* 0x0003409c01007387 */ /* 0x0001e80000100c00 */
[----:B------:R1:W-:Y:S04]  /*17590*/  STL.128 [R1+0x350], R160 ;  /* 0x000350a001007387 */ /* 0x0003e80000100c00 */
[----:B0-----:R-:W2:Y:S04]  /*175a0*/  LDL.LU.128 R156, [R1+0x12c0] ;  /* 0x0012c000019c7983 */ /* 0x001ea80000300c00 */
[----:B-1----:R-:W3:Y:S04]  /*175b0*/  LDL.LU.128 R160, [R1+0x12d0] ;  /* 0x0012d00001a07983 */ /* 0x002ee80000300c00 */
[----:B------:R0:W-:Y:S04]  /*175c0*/  STL.128 [R1+0x370], R168 ;  /* 0x000370a801007387 */ /* 0x0001e80000100c00 */
[----:B------:R1:W-:Y:S04]  /*175d0*/  STL.128 [R1+0x360], R164 ;  /* 0x000360a401007387 */ /* 0x0003e80000100c00 */
[----:B0-----:R-:W4:Y:S04]  /*175e0*/  LDL.LU.128 R168, [R1+0x12f0] ;  /* 0x0012f00001a87983 */ /* 0x001f280000300c00 */
[----:B-1----:R-:W4:Y:S04]  /*175f0*/  LDL.LU.128 R164, [R1+0x12e0] ;  /* 0x0012e00001a47983 */ /* 0x002f280000300c00 */
[----:B------:R0:W-:Y:S04]  /*17600*/  STL [R1+0x12a8], R194 ;  /* 0x0012a8c201007387 */ /* 0x0001e80000100800 */
[----:B------:R1:W-:Y:S01]  /*17610*/  STL.64 [R1+0x12a0], R192 ;  /* 0x0012a0c001007387 */ /* 0x0003e20000100a00 */
[----:B0-----:R-:W-:-:S02]  /*17620*/  IMAD.MOV.U32 R194, RZ, RZ, R8 ;  /* 0x000000ffffc27224 */ /* 0x001fc400078e0008 */
[----:B-1----:R-:W-:Y:S02]  /*17630*/  IMAD.MOV.U32 R192, RZ, RZ, R4 ;  /* 0x000000ffffc07224 */ /* 0x002fe400078e0004 */
[----:B------:R-:W-:-:S05]  /*17640*/  IMAD.MOV.U32 R193, RZ, RZ, R0 ;  /* 0x000000ffffc17224 */ /* 0x000fca00078e0000 */
[----:B------:R0:W-:Y:S04]  /*17650*/  STL.128 [R1+0x3b0], R192 ;  /* 0x0003b0c001007387 */ /* 0x0001e80000100c00 */
[----:B0-----:R-:W4:Y:S04]  /*17660*/  LDL.LU R194, [R1+0x12a8] ;  /* 0x0012a80001c27983 */ /* 0x001f280000300800 */
[----:B------:R-:W4:Y:S01]  /*17670*/  LDL.LU.64 R192, [R1+0x12a0] ;  /* 0x0012a00001c07983 */ /* 0x000f220000300a00 */
[----:B------:R-:W-:-:S05]  /*17680*/  IMAD.MOV.U32 R183, RZ, RZ, 0x1 ;  /* 0x00000001ffb77424 */ /* 0x000fca00078e00ff */
[----:B------:R0:W-:Y:S04]  /*17690*/  STL.128 [R1+0x1320], R180 ;  /* 0x001320b401007387 */ /* 0x0001e80000100c00 */
[----:B------:R1:W-:Y:S04]  /*176a0*/  STL.128 [R1+0x1310], R176 ;  /* 0x001310b001007387 */ /* 0x0003e80000100c00 */
[----:B------:R1:W-:Y:S04]  /*176b0*/  STL.128 [R1+0x380], R172 ;  /* 0x000380ac01007387 */ /* 0x0003e80000100c00 */
[----:B0-----:R-:W4:Y:S04]  /*176c0*/  LDL.LU.128 R180, [R1+0x1320] ;  /* 0x0013200001b47983 */ /* 0x001f280000300c00 */
[----:B-1----:R-:W4:Y:S04]  /*176d0*/  LDL.LU.128 R176, [R1+0x1310] ;  /* 0x0013100001b07983 */ /* 0x002f280000300c00 */
[----:B------:R-:W4:Y:S01]  /*176e0*/  LDL.LU.128 R172, [R1+0x1300] ;  /* 0x0013000001ac7983 */ /* 0x000f220000300c00 */
[----:B------:R-:W-:-:S03]  /*176f0*/  WARPGROUP.DEPBAR.LE gsb0, 0x0 ;  /* 0x00008000000079c5 */ /* 0x000fc60000010000 */
        /* <DEDUP_REMOVED lines=9> */
[----:B0-----:R-:W4:Y:S04]  /*17790*/  LDL.LU.128 R140, [R1+0x1200] ;  /* 0x00120000018c7983 */ /* 0x001f280000300c00 */
[----:B-1----:R-:W4:Y:S04]  /*177a0*/  LDL.LU.128 R136, [R1+0x11f0] ;  /* 0x0011f00001887983 */ /* 0x002f280000300c00 */
[----:B------:R-:W4:Y:S04]  /*177b0*/  LDL.LU.128 R132, [R1+0x11e0] ;  /* 0x0011e00001847983 */ /* 0x000f280000300c00 */
[----:B------:R-:W4:Y:S04]  /*177c0*/  LDL.LU.128 R128, [R1+0x11d0] ;  /* 0x0011d00001807983 */ /* 0x000f280000300c00 */
[----:B------:R-:W4:Y:S04]  /*177d0*/  LDL.LU.128 R124, [R1+0x11c0] ;  /* 0x0011c000017c7983 */ /* 0x000f280000300c00 */
[----:B------:R-:W4:Y:S04]  /*177e0*/  LDL.LU.128 R120, [R1+0x11b0] ;  /* 0x0011b00001787983 */ /* 0x000f280000300c00 */
[----:B------:R-:W4:Y:S04]  /*177f0*/  LDL.LU.128 R116, [R1+0x11a0] ;  /* 0x0011a00001747983 */ /* 0x000f280000300c00 */
[----:B------:R-:W4:Y:S04]  /*17800*/  LDL.LU.128 R112, [R1+0x1190] ;  /* 0x0011900001707983 */ /* 0x000f280000300c00 */
[----:B------:R-:W4:Y:S04]  /*17810*/  LDL.LU.128 R108, [R1+0x1180] ;  /* 0x00118000016c7983 */ /* 0x000f280000300c00 */
[----:B------:R0:W-:Y:S04]  /*17820*/  STL.128 [R1+0x1220], R148 ;  /* 0x0012209401007387 */ /* 0x0001e80000100c00 */
[----:B------:R1:W-:Y:S04]  /*17830*/  STL.128 [R1+0x1210], R144 ;  /* 0x0012109001007387 */ /* 0x0003e80000100c00 */
[----:B0-----:R-:W4:Y:S04]  /*17840*/  LDL.LU.128 R148, [R1+0x1220] ;  /* 0x0012200001947983 */ /* 0x001f280000300c00 */
[----:B-1----:R-:W4:Y:S04]  /*17850*/  LDL.LU.128 R144, [R1+0x1210] ;  /* 0x0012100001907983 */ /* 0x002f280000300c00 */
[----:B---3--:R0:W-:Y:S04]  /*17860*/  STL.128 [R1+0x1240], R160 ;  /* 0x001240a001007387 */ /* 0x0081e80000100c00 */
[----:B--2---:R1:W-:Y:S04]  /*17870*/  STL.128 [R1+0x1230], R156 ;  /* 0x0012309c01007387 */ /* 0x0043e80000100c00 */
[----:B0-----:R-:W2:Y:S04]  /*17880*/  LDL.LU.128 R160, [R1+0x1240] ;  /* 0x0012400001a07983 */ /* 0x001ea80000300c00 */
[----:B-1----:R-:W3:Y:S04]  /*17890*/  LDL.LU.128 R156, [R1+0x1230] ;  /* 0x00123000019c7983 */ /* 0x002ee80000300c00 */
[----:B----4-:R0:W-:Y:S04]  /*178a0*/  STL.128 [R1+0x1260], R168 ;  /* 0x001260a801007387 */ /* 0x0101e80000100c00 */
[----:B------:R1:W-:Y:S04]  /*178b0*/  STL.128 [R1+0x1250], R164 ;  /* 0x001250a401007387 */ /* 0x0003e80000100c00 */
[----:B0-----:R-:W4:Y:S04]  /*178c0*/  LDL.LU.128 R168, [R1+0x1260] ;  /* 0x0012600001a87983 */ /* 0x001f280000300c00 */
[----:B-1----:R-:W4:Y:S01]  /*178d0*/  LDL.LU.128 R164, [R1+0x1250] ;  /* 0x0012500001a47983 */ /* 0x002f220000300c00 */
[----:B------:R-:W-:-:S02]  /*178e0*/  F2FP.F16.F32.PACK_AB R152, R15, R20 ;  /* 0x000000140f98723e */ /* 0x000fc400000000ff */
[----:B------:R-:W-:Y:S01]  /*178f0*/  F2FP.F16.F32.PACK_AB R153, R11, R12 ;  /* 0x0000000c0b99723e */ /* 0x000fe200000000ff */
[----:B------:R0:W-:Y:S01]  /*17900*/  STL.128 [R1+0x390], R184 ;  /* 0x000390b801007387 */ /* 0x0001e20000100c00 */
[----:B------:R-:W-:Y:S02]  /*17910*/  F2FP.F16.F32.PACK_AB R154, R21, R22 ;  /* 0x00000016159a723e */ /* 0x000fe400000000ff */
[----:B------:R-:W-:Y:S01]  /*17920*/  F2FP.F16.F32.PACK_AB R155, R13, R14 ;  /* 0x0000000e0d9b723e */ /* 0x000fe200000000ff */
[----:B------:R1:W-:Y:S04]  /*17930*/  STL.128 [R1+0x3a0], R188 ;  /* 0x0003a0bc01007387 */ /* 0x0003e80000100c00 */
[----:B------:R-:W-:Y:S04]  /*17940*/  STL.128 [R1+0x3c0], R196 ;  /* 0x0003c0c401007387 */ /* 0x000fe80000100c00 */
[----:B------:R-:W-:Y:S04]  /*17950*/  STL.128 [R1+0x3d0], R200 ;  /* 0x0003d0c801007387 */ /* 0x000fe80000100c00 */
[----:B------:R-:W-:Y:S01]  /*17960*/  STL.128 [R1+0x3e0], R204 ;  /* 0x0003e0cc01007387 */ /* 0x000fe20000100c00 */
[----:B0-----:R-:W-:-:S02]  /*17970*/  IMAD.MOV.U32 R187, RZ, RZ, R103 ;  /* 0x000000ffffbb7224 */ /* 0x001fc400078e0067 */
[----:B------:R-:W-:Y:S01]  /*17980*/  IMAD.MOV.U32 R186, RZ, RZ, R102 ;  /* 0x000000ffffba7224 */ /* 0x000fe200078e0066 */
[----:B------:R-:W-:Y:S01]  /*17990*/  STL.128 [R1+0x3f0], R208 ;  /* 0x0003f0d001007387 */ /* 0x000fe20000100c00 */
[----:B-1----:R-:W-:Y:S02]  /*179a0*/  IMAD.MOV.U32 R191, RZ, RZ, R107 ;  /* 0x000000ffffbf7224 */ /* 0x002fe400078e006b */
[----:B------:R-:W-:Y:S01]  /*179b0*/  IMAD.MOV.U32 R190, RZ, RZ, R106 ;  /* 0x000000ffffbe7224 */ /* 0x000fe200078e006a */
[----:B------:R-:W-:Y:S01]  /*179c0*/  STL.128 [R1+0x400], R212 ;  /* 0x000400d401007387 */ /* 0x000fe20000100c00 */
[----:B------:R-:W-:Y:S02]  /*179d0*/  IMAD.MOV.U32 R189, RZ, RZ, R105 ;  /* 0x000000ffffbd7224 */ /* 0x000fe400078e0069 */
[----:B------:R-:W-:Y:S01]  /*179e0*/  IMAD.MOV.U32 R188, RZ, RZ, R104 ;  /* 0x000000ffffbc7224 */ /* 0x000fe200078e0068 */
[----:B------:R-:W-:Y:S01]  /*179f0*/  STL.128 [R1+0x410], R216 ;  /* 0x000410d801007387 */ /* 0x000fe20000100c00 */
[----:B------:R-:W-:-:S02]  /*17a00*/  IMAD.MOV.U32 R185, RZ, RZ, R101 ;  /* 0x000000ffffb97224 */ /* 0x000fc400078e0065 */
[----:B------:R-:W-:Y:S01]  /*17a10*/  IMAD.MOV.U32 R184, RZ, RZ, R100 ;  /* 0x000000ffffb87224 */ /* 0x000fe200078e0064 */
[----:B------:R-:W-:Y:S04]  /*17a20*/  STL.128 [R1+0x420], R220 ;  /* 0x000420dc01007387 */ /* 0x000fe80000100c00 */
[----:B------:R-:W-:Y:S01]  /*17a30*/  STL.128 [R1+0x430], R224 ;  /* 0x000430e001007387 */ /* 0x000fe20000100c00 */
[----:B------:R-:W-:-:S03]  /*17a40*/  IMAD.MOV.U32 R15, RZ, RZ, R19 ;  /* 0x000000ffff0f7224 */ /* 0x000fc600078e0013 */
[----:B------:R0:W-:Y:S04]  /*17a50*/  STL.128 [R1+0x10e0], R188 ;  /* 0x0010e0bc01007387 */ /* 0x0001e80000100c00 */
[----:B------:R1:W-:Y:S04]  /*17a60*/  STL.128 [R1+0x10d0], R184 ;  /* 0x0010d0b801007387 */ /* 0x0003e80000100c00 */
[----:B------:R1:W-:Y:S04]  /*17a70*/  STL.128 [R1+0x1050], R152 ;  /* 0x0010509801007387 */ /* 0x0003e80000100c00 */
[----:B------:R-:W-:Y:S04]  /*17a80*/  STL.128 [R1+0x440], R228 ;  /* 0x000440e401007387 */ /* 0x000fe80000100c00 */
[----:B0-----:R-:W4:Y:S04]  /*17a90*/  LDL.LU.128 R188, [R1+0x10e0] ;  /* 0x0010e00001bc7983 */ /* 0x001f280000300c00 */
[----:B-1----:R-:W4:Y:S01]  /*17aa0*/  LDL.LU.128 R184, [R1+0x10d0] ;  /* 0x0010d00001b87983 */ /* 0x002f220000300c00 */
[----:B------:R-:W-:-:S02]  /*17ab0*/  IMAD.MOV.U32 R155, RZ, RZ, R79 ;  /* 0x000000ffff9b7224 */ /* 0x000fc400078e004f */
[----:B------:R-:W-:Y:S02]  /*17ac0*/  IMAD.MOV.U32 R154, RZ, RZ, R78 ;  /* 0x000000ffff9a7224 */ /* 0x000fe400078e004e */
[----:B------:R-:W-:Y:S02]  /*17ad0*/  IMAD.MOV.U32 R153, RZ, RZ, R77 ;  /* 0x000000ffff997224 */ /* 0x000fe400078e004d */
[----:B------:R-:W-:-:S05]  /*17ae0*/  IMAD.MOV.U32 R152, RZ, RZ, R76 ;  /* 0x000000ffff987224 */ /* 0x000fca00078e004c */
[----:B------:R-:W-:Y:S04]  /*17af0*/  STL.128 [R1+0x330], R152 ;  /* 0x0003309801007387 */ /* 0x000fe80000100c00 */
[----:B------:R0:W-:Y:S04]  /*17b00*/  STL.128 [R1+0x1290], R180 ;  /* 0x001290b401007387 */ /* 0x0001e80000100c00 */
[----:B------:R1:W-:Y:S04]  /*17b10*/  STL.128 [R1+0x1280], R176 ;  /* 0x001280b001007387 */ /* 0x0003e80000100c00 */
[----:B------:R1:W-:Y:S04]  /*17b20*/  STL.128 [R1+0x1270], R172 ;  /* 0x001270ac01007387 */ /* 0x0003e80000100c00 */
[----:B0-----:R-:W4:Y:S04]  /*17b30*/  LDL.LU.128 R180, [R1+0x1290] ;  /* 0x0012900001b47983 */ /* 0x001f280000300c00 */
[----:B-1----:R-:W4:Y:S04]  /*17b40*/  LDL.LU.128 R176, [R1+0x1280] ;  /* 0x0012800001b07983 */ /* 0x002f280000300c00 */
[----:B------:R-:W4:Y:S01]  /*17b50*/  LDL.LU.128 R172, [R1+0x1270] ;  /* 0x0012700001ac7983 */ /* 0x000f220000300c00 */
        /* <DEDUP_REMOVED lines=41> */
[----:B------:R1:W-:Y:S01]  /*17df0*/  STL.128 [R1+0x10f0], R192 ;  /* 0x0010f0c001007387 */ /* 0x0003e20000100c00 */
[----:B------:R-:W-:-:S03]  /*17e00*/  IMAD.MOV.U32 R10, RZ, RZ, R148 ;  /* 0x000000ffff0a7224 */ /* 0x000fc600078e0094 */
[----:B0-----:R-:W4:Y:S01]  /*17e10*/  LDL.LU.128 R224, [R1+0x1170] ;  /* 0x0011700001e07983 */ /* 0x001f220000300c00 */
[----:B------:R-:W-:-:S03]  /*17e20*/  IMAD.MOV.U32 R19, RZ, RZ, R147 ;  /* 0x000000ffff137224 */ /* 0x000fc600078e0093 */
[----:B-1----:R-:W4:Y:S01]  /*17e30*/  LDL.LU.128 R220, [R1+0x1160] ;  /* 0x0011600001dc7983 */ /* 0x002f220000300c00 */
[----:B------:R-:W-:-:S03]  /*17e40*/  IMAD.MOV.U32 R230, RZ, RZ, R146 ;  /* 0x000000ffffe67224 */ /* 0x000fc600078e0092 */
[----:B------:R-:W4:Y:S01]  /*17e50*/  LDL.LU.128 R216, [R1+0x1150] ;  /* 0x0011500001d87983 */ /* 0x000f220000300c00 */
[----:B------:R-:W-:-:S03]  /*17e60*/  IMAD.MOV.U32 R229, RZ, RZ, R145 ;  /* 0x000000ffffe57224 */ /* 0x000fc600078e0091 */
[----:B------:R-:W4:Y:S04]  /*17e70*/  LDL.LU.128 R212, [R1+0x1140] ;  /* 0x0011400001d47983 */ /* 0x000f280000300c00 */
[----:B------:R-:W4:Y:S04]  /*17e80*/  LDL.LU.128 R208, [R1+0x1130] ;  /* 0x0011300001d07983 */ /* 0x000f280000300c00 */
[----:B------:R-:W4:Y:S04]  /*17e90*/  LDL.LU.128 R204, [R1+0x1120] ;  /* 0x0011200001cc7983 */ /* 0x000f280000300c00 */
[----:B------:R-:W4:Y:S04]  /*17ea0*/  LDL.LU.128 R200, [R1+0x1110] ;  /* 0x0011100001c87983 */ /* 0x000f280000300c00 */
[----:B------:R-:W4:Y:S04]  /*17eb0*/  LDL.LU.128 R196, [R1+0x1100] ;  /* 0x0011000001c47983 */ /* 0x000f280000300c00 */
        /* <DEDUP_REMOVED lines=9> */
[----:B------:R-:W4:Y:S04]  /*17f50*/  LDL.LU.128 R152, [R1+0x1050] ;  /* 0x0010500001987983 */ /* 0x000f280000300c00 */
[----:B--2---:R0:W-:Y:S04]  /*17f60*/  STL.128 [R1+0x1070], R160 ;  /* 0x001070a001007387 */ /* 0x0041e80000100c00 */
[----:B---3--:R1:W-:Y:S01]  /*17f70*/  STL.128 [R1+0x1060], R156 ;  /* 0x0010609c01007387 */ /* 0x0083e20000100c00 */
[----:B------:R-:W-:-:S03]  /*17f80*/  IMAD.MOV.U32 R6, RZ, RZ, R151 ;  /* 0x000000ffff067224 */ /* 0x000fc600078e0097 */
[----:B------:R2:W-:Y:S01]  /*17f90*/  STL [R1+0x12ac], R234 ;  /* 0x0012acea01007387 */ /* 0x0005e20000100800 */
        /* <DEDUP_REMOVED lines=10> */
[----:B--2---:R-:W-:Y:S02]  /*18040*/  IMAD.MOV.U32 R234, RZ, RZ, R7 ;  /* 0x000000ffffea7224 */ /* 0x004fe400078e0007 */
[----:B------:R-:W-:Y:S01]  /*18050*/  IMAD.MOV.U32 R7, RZ, RZ, R150 ;  /* 0x000000ffff077224 */ /* 0x000fe200078e0096 */
[----:B------:R0:W-:Y:S01]  /*18060*/  STL.128 [R1+0x340], R156 ;  /* 0x0003409c01007387 */ /* 0x0001e20000100c00 */
        /* <DEDUP_REMOVED lines=8> */
[----:B------:R-:W-:Y:S01]  /*180f0*/  IMAD.MOV.U32 R79, RZ, RZ, R162 ;  /* 0x000000ffff4f7224 */ /* 0x000fe200078e00a2 */
[----:B0-----:R-:W2:Y:S01]  /*18100*/  LDL.LU.128 R156, [R1+0x1060] ;  /* 0x00106000019c7983 */ /* 0x001ea20000300c00 */
[----:B------:R-:W-:Y:S02]  /*18110*/  IMAD.MOV.U32 R78, RZ, RZ, R161 ;  /* 0x000000ffff4e7224 */ /* 0x000fe400078e00a1 */
[----:B------:R-:W-:Y:S02]  /*18120*/  IMAD.MOV.U32 R77, RZ, RZ, R160 ;  /* 0x000000ffff4d7224 */ /* 0x000fe400078e00a0 */
[----:B-1----:R-:W3:Y:S04]  /*18130*/  LDL.LU.128 R160, [R1+0x1070] ;  /* 0x0010700001a07983 */ /* 0x002ee80000300c00 */
[----:B----4-:R0:W-:Y:S01]  /*18140*/  STL.128 [R1+0x1090], R168 ;  /* 0x001090a801007387 */ /* 0x0101e20000100c00 */
[----:B------:R-:W-:-:S03]  /*18150*/  IMAD.MOV.U32 R228, RZ, RZ, R144 ;  /* 0x000000ffffe47224 */ /* 0x000fc600078e0090 */
[----:B------:R1:W-:Y:S01]  /*18160*/  STL.128 [R1+0x1080], R164 ;  /* 0x001080a401007387 */ /* 0x0003e20000100c00 */
[----:B------:R-:W-:Y:S02]  /*18170*/  IMAD.MOV.U32 R144, RZ, RZ, R68 ;  /* 0x000000ffff907224 */ /* 0x000fe400078e0044 */
[----:B------:R-:W-:Y:S02]  /*18180*/  IMAD.MOV.U32 R143, RZ, RZ, R67 ;  /* 0x000000ffff8f7224 */ /* 0x000fe400078e0043 */
[----:B------:R-:W-:Y:S02]  /*18190*/  IMAD.MOV.U32 R142, RZ, RZ, R66 ;  /* 0x000000ffff8e7224 */ /* 0x000fe400078e0042 */
[----:B------:R-:W-:Y:S02]  /*181a0*/  IMAD.MOV.U32 R141, RZ, RZ, R65 ;  /* 0x000000ffff8d7224 */ /* 0x000fe400078e0041 */
[----:B0-----:R-:W-:Y:S02]  /*181b0*/  IMAD.MOV.U32 R171, RZ, RZ, R95 ;  /* 0x000000ffffab7224 */ /* 0x001fe400078e005f */
[----:B------:R-:W-:-:S02]  /*181c0*/  IMAD.MOV.U32 R170, RZ, RZ, R94 ;  /* 0x000000ffffaa7224 */ /* 0x000fc400078e005e */
[----:B------:R-:W-:Y:S02]  /*181d0*/  IMAD.MOV.U32 R169, RZ, RZ, R93 ;  /* 0x000000ffffa97224 */ /* 0x000fe400078e005d */
[----:B------:R-:W-:Y:S02]  /*181e0*/  IMAD.MOV.U32 R168, RZ, RZ, R92 ;  /* 0x000000ffffa87224 */ /* 0x000fe400078e005c */
[----:B-1----:R-:W-:Y:S02]  /*181f0*/  IMAD.MOV.U32 R167, RZ, RZ, R91 ;  /* 0x000000ffffa77224 */ /* 0x002fe400078e005b */
        /* <DEDUP_REMOVED lines=35> */
[----:B------:R-:W-:Y:S02]  /*18430*/  VIADD R4, R16, 0x100 ;  /* 0x0000010010047836 */ /* 0x000fe40000000000 */
        /* <DEDUP_REMOVED lines=30> */
[----:B------:R-:W-:Y:S01]  /*18620*/  STL.128 [R1+0x2f0], R136 ;  /* 0x0002f08801007387 */ /* 0x000fe20000100c00 */
[----:B0-----:R-:W-:Y:S02]  /*18630*/  IMAD.MOV.U32 R232, RZ, RZ, R109 ;  /* 0x000000ffffe87224 */ /* 0x001fe400078e006d */
[----:B------:R-:W-:Y:S01]  /*18640*/  IMAD.MOV.U32 R233, RZ, RZ, R108 ;  /* 0x000000ffffe97224 */ /* 0x000fe200078e006c */
[----:B------:R-:W-:Y:S01]  /*18650*/  STL.128 [R1+0x300], R140 ;  /* 0x0003008c01007387 */ /* 0x000fe20000100c00 */
[----:B------:R-:W-:Y:S02]  /*18660*/  IMAD.MOV.U32 R59, RZ, RZ, R142 ;  /* 0x000000ffff3b7224 */ /* 0x000fe400078e008e */
[----:B------:R-:W-:Y:S01]  /*18670*/  IMAD.MOV.U32 R110, RZ, RZ, R34 ;  /* 0x000000ffff6e7224 */ /* 0x000fe200078e0022 */
[----:B------:R-:W-:Y:S01]  /*18680*/  STL.128 [R1+0x310], R144 ;  /* 0x0003109001007387 */ /* 0x000fe20000100c00 */
[----:B------:R-:W-:-:S02]  /*18690*/  IMAD.MOV.U32 R109, RZ, RZ, R33 ;  /* 0x000000ffff6d7224 */ /* 0x000fc400078e0021 */
[----:B------:R-:W-:Y:S01]  /*186a0*/  IMAD.MOV.U32 R108, RZ, RZ, R32 ;  /* 0x000000ffff6c7224 */ /* 0x000fe200078e0020 */
[----:B------:R-:W-:Y:S01]  /*186b0*/  STL.128 [R1+0x320], R148 ;  /* 0x0003209401007387 */ /* 0x000fe20000100c00 */
[----:B------:R-:W-:Y:S02]  /*186c0*/  IMAD.MOV.U32 R52, RZ, RZ, R135 ;  /* 0x000000ffff347224 */ /* 0x000fe400078e0087 */
[----:B------:R-:W-:Y:S02]  /*186d0*/  IMAD.MOV.U32 R56, RZ, RZ, R139 ;  /* 0x000000ffff387224 */ /* 0x000fe400078e008b */
[----:B------:R-:W-:Y:S02]  /*186e0*/  IMAD.MOV.U32 R100, RZ, RZ, R184 ;  /* 0x000000ffff647224 */ /* 0x000fe400078e00b8 */
[----:B------:R-:W-:Y:S02]  /*186f0*/  IMAD.MOV.U32 R101, RZ, RZ, R185 ;  /* 0x000000ffff657224 */ /* 0x000fe400078e00b9 */
        /* <DEDUP_REMOVED lines=17> */
[----:B------:R-:W2:Y:S01]  /*18810*/  LDL.LU R234, [R1+0x12ac] ;  /* 0x0012ac0001ea7983 */ /* 0x000ea20000300800 */
        /* <DEDUP_REMOVED lines=15> */
[----:B------:R-:W-:Y:S01]  /*18910*/  IMAD.MOV.U32 R41, RZ, RZ, R124 ;  /* 0x000000ffff297224 */ /* 0x000fe200078e007c */
[----:B------:R-:W-:Y:S01]  /*18920*/  R2UR UR6, R4 ;  /* 0x00000000040672ca */ /* 0x000fe200000e0000 */
        /* <DEDUP_REMOVED lines=19> */
[----:B------:R-:W-:Y:S01]  /*18a60*/  R2UR UR7, R5 ;  /* 0x00000000050772ca */ /* 0x000fe200000e0000 */
        /* <DEDUP_REMOVED lines=25> */
[----:B0-----:R-:W2:Y:S01]  /*18c00*/  LDL.LU.128 R180, [R1+0x10c0] ;  /* 0x0010c00001b47983 */ /* 0x001ea20000300c00 */
[----:B------:R-:W-:Y:S02]  /*18c10*/  IMAD.MOV.U32 R68, RZ, RZ, R61 ;  /* 0x000000ffff447224 */ /* 0x000fe400078e003d */
[----:B------:R-:W-:Y:S01]  /*18c20*/  IMAD.MOV.U32 R67, RZ, RZ, R60 ;  /* 0x000000ffff437224 */ /* 0x000fe200078e003c */
[----:B-1----:R-:W2:Y:S01]  /*18c30*/  LDL.LU.128 R176, [R1+0x10b0] ;  /* 0x0010b00001b07983 */ /* 0x002ea20000300c00 */
[----:B------:R-:W-:-:S02]  /*18c40*/  IMAD.MOV.U32 R66, RZ, RZ, R59 ;  /* 0x000000ffff427224 */ /* 0x000fc400078e003b */
[----:B------:R-:W-:Y:S01]  /*18c50*/  IMAD.MOV.U32 R27, RZ, RZ, R110 ;  /* 0x000000ffff1b7224 */ /* 0x000fe200078e006e */
[----:B----4-:R-:W4:Y:S01]  /*18c60*/  LDL.LU.128 R172, [R1+0x10a0] ;  /* 0x0010a00001ac7983 */ /* 0x010f220000300c00 */
[----:B------:R-:W-:Y:S02]  /*18c70*/  IMAD.MOV.U32 R26, RZ, RZ, R109 ;  /* 0x000000ffff1a7224 */ /* 0x000fe400078e006d */
[----:B------:R-:W-:Y:S01]  /*18c80*/  IMAD.MOV.U32 R65, RZ, RZ, R58 ;  /* 0x000000ffff417224 */ /* 0x000fe200078e003a */
[----:B------:R-:W4:Y:S01]  /*18c90*/  LDL.LU.128 R164, [R1+0x1080] ;  /* 0x0010800001a47983 */ /* 0x000f220000300c00 */
[----:B------:R-:W-:Y:S02]  /*18ca0*/  IMAD.MOV.U32 R64, RZ, RZ, R57 ;  /* 0x000000ffff407224 */ /* 0x000fe400078e0039 */
[----:B------:R-:W-:Y:S01]  /*18cb0*/  IMAD.MOV.U32 R63, RZ, RZ, R56 ;  /* 0x000000ffff3f7224 */ /* 0x000fe200078e0038 */
        /* <DEDUP_REMOVED lines=45> */
[----:B---3--:R-:W-:Y:S02]  /*18f90*/  IMAD.MOV.U32 R104, RZ, RZ, R188 ;  /* 0x000000ffff687224 */ /* 0x008fe400078e00bc */
        /* <DEDUP_REMOVED lines=47> */
[----:B------:R-:W-:-:S06]  /*19290*/  WARPGROUP.ARRIVE ;  /* 0x00000000000079c5 */ /* 0x000fcc0000000000 */
[----:B------:R-:W-:Y:S01]  /*192a0*/  HGMMA.64x256x16.F32 R24, R152, gdesc[UR4].tnspB, R24, gsb0 ;  /* 0x43e0000498187df0 */ /* 0x000fe20008000818 */
[----:B------:R0:W-:Y:S04]  /*192b0*/  STL.128 [R1+0xfe0], R160 ;  /* 0x000fe0a001007387 */ /* 0x0001e80000100c00 */
[----:B--2---:R1:W-:Y:S04]  /*192c0*/  STL.128 [R1+0xfd0], R156 ;  /* 0x000fd09c01007387 */ /* 0x0043e80000100c00 */
[----:B------:R2:W-:Y:S04]  /*192d0*/  STL [R1+0x1048], R194 ;  /* 0x001048c201007387 */ /* 0x0005e80000100800 */
[----:B0-----:R-:W3:Y:S04]  /*192e0*/  LDL.LU.128 R160, [R1+0xfe0] ;  /* 0x000fe00001a07983 */ /* 0x001ee80000300c00 */
[----:B-1----:R-:W3:Y:S01]  /*192f0*/  LDL.LU.128 R156, [R1+0xfd0] ;  /* 0x000fd000019c7983 */ /* 0x002ee20000300c00 */
[----:B--2---:R-:W-:-:S03]  /*19300*/  IMAD.MOV.U32 R194, RZ, RZ, R231 ;  /* 0x000000ffffc27224 */ /* 0x004fc600078e00e7 */
[----:B------:R0:W-:Y:S02]  /*19310*/  STL.64 [R1+0x1040], R192 ;  /* 0x001040c001007387 */ /* 0x0001e40000100a00 */
[----:B0-----:R-:W-:Y:S02]  /*19320*/  IMAD.MOV.U32 R192, RZ, RZ, R233 ;  /* 0x000000ffffc07224 */ /* 0x001fe400078e00e9 */
[----:B------:R-:W-:-:S05]  /*19330*/  IMAD.MOV.U32 R193, RZ, RZ, R232 ;  /* 0x000000ffffc17224 */ /* 0x000fca00078e00e8 */
[----:B------:R0:W-:Y:S04]  /*19340*/  STL.128 [R1+0x3b0], R192 ;  /* 0x0003b0c001007387 */ /* 0x0001e80000100c00 */
[----:B0-----:R-:W2:Y:S04]  /*19350*/  LDL.LU R194, [R1+0x1048] ;  /* 0x0010480001c27983 */ /* 0x001ea80000300800 */
[----:B------:R-:W2:Y:S04]  /*19360*/  LDL.LU.64 R192, [R1+0x1040] ;  /* 0x0010400001c07983 */ /* 0x000ea80000300a00 */
[----:B------:R-:W-:Y:S01]  /*19370*/  STL.128 [R1+0x1030], R180 ;  /* 0x001030b401007387 */ /* 0x000fe20000100c00 */
        /* <DEDUP_REMOVED lines=8> */
[----:B0-----:R-:W2:Y:S04]  /*19400*/  LDL.LU.128 R132, [R1+0xf80] ;  /* 0x000f800001847983 */ /* 0x001ea80000300c00 */
[----:B-1----:R-:W2:Y:S04]  /*19410*/  LDL.LU.128 R128, [R1+0xf70] ;  /* 0x000f700001807983 */ /* 0x002ea80000300c00 */
[----:B----4-:R-:W4:Y:S04]  /*19420*/  LDL.LU.128 R124, [R1+0xf60] ;  /* 0x000f6000017c7983 */ /* 0x010f280000300c00 */
[----:B------:R-:W4:Y:S04]  /*19430*/  LDL.LU.128 R120, [R1+0xf50] ;  /* 0x000f500001787983 */ /* 0x000f280000300c00 */
[----:B------:R-:W4:Y:S04]  /*19440*/  LDL.LU.128 R116, [R1+0xf40] ;  /* 0x000f400001747983 */ /* 0x000f280000300c00 */
[----:B------:R-:W4:Y:S04]  /*19450*/  LDL.LU.128 R112, [R1+0xf30] ;  /* 0x000f300001707983 */ /* 0x000f280000300c00 */
[----:B------:R-:W4:Y:S04]  /*19460*/  LDL.LU.128 R108, [R1+0xf20] ;  /* 0x000f2000016c7983 */ /* 0x000f280000300c00 */
[----:B------:R0:W-:Y:S04]  /*19470*/  STL.128 [R1+0xfc0], R148 ;  /* 0x000fc09401007387 */ /* 0x0001e80000100c00 */
[----:B0-----:R-:W4:Y:S01]  /*19480*/  LDL.LU.128 R148, [R1+0xfc0] ;  /* 0x000fc00001947983 */ /* 0x001f220000300c00 */
[----:B------:R-:W-:-:S02]  /*19490*/  IMAD.MOV.U32 R180, RZ, RZ, R11 ;  /* 0x000000ffffb47224 */ /* 0x000fc400078e000b */
[----:B------:R-:W-:Y:S02]  /*194a0*/  IMAD.MOV.U32 R181, RZ, RZ, R20 ;  /* 0x000000ffffb57224 */ /* 0x000fe400078e0014 */
[----:B------:R-:W-:Y:S02]  /*194b0*/  IMAD.MOV.U32 R182, RZ, RZ, R4 ;  /* 0x000000ffffb67224 */ /* 0x000fe400078e0004 */
[----:B------:R-:W-:Y:S01]  /*194c0*/  IMAD.MOV.U32 R183, RZ, RZ, R235 ;  /* 0x000000ffffb77224 */ /* 0x000fe200078e00eb */
        /* <DEDUP_REMOVED lines=8> */
[----:B------:R0:W-:Y:S04]  /*19550*/  STL.128 [R1+0x1000], R168 ;  /* 0x001000a801007387 */ /* 0x0001e80000100c00 */
[----:B0-----:R-:W4:Y:S04]  /*19560*/  LDL.LU.128 R168, [R1+0x1000] ;  /* 0x0010000001a87983 */ /* 0x001f280000300c00 */
[----:B------:R0:W-:Y:S04]  /*19570*/  STL.128 [R1+0xfb0], R144 ;  /* 0x000fb09001007387 */ /* 0x0001e80000100c00 */
[----:B------:R1:W-:Y:S04]  /*19580*/  STL.128 [R1+0xfa0], R140 ;  /* 0x000fa08c01007387 */ /* 0x0003e80000100c00 */
[----:B------:R1:W-:Y:S04]  /*19590*/  STL.128 [R1+0xf90], R136 ;  /* 0x000f908801007387 */ /* 0x0003e80000100c00 */
[----:B0-----:R-:W4:Y:S04]  /*195a0*/  LDL.LU.128 R144, [R1+0xfb0] ;  /* 0x000fb00001907983 */ /* 0x001f280000300c00 */
[----:B-1----:R-:W4:Y:S04]  /*195b0*/  LDL.LU.128 R140, [R1+0xfa0] ;  /* 0x000fa000018c7983 */ /* 0x002f280000300c00 */
[----:B------:R-:W4:Y:S01]  /*195c0*/  LDL.LU.128 R136, [R1+0xf90] ;  /* 0x000f900001887983 */ /* 0x000f220000300c00 */
[----:B---3--:R-:W-:Y:S01]  /*195d0*/  F2FP.F16.F32.PACK_AB R152, R159, R160 ;  /* 0x000000a09f98723e */ /* 0x008fe200000000ff */
[----:B------:R-:W-:Y:S01]  /*195e0*/  IMAD.MOV.U32 R159, RZ, RZ, R96 ;  /* 0x000000ffff9f7224 */ /* 0x000fe200078e0060 */
[----:B------:R-:W-:Y:S01]  /*195f0*/  F2FP.F16.F32.PACK_AB R153, R23, R156 ;  /* 0x0000009c1799723e */ /* 0x000fe200000000ff */
[----:B------:R-:W-:Y:S01]  /*19600*/  IMAD.MOV.U32 R156, RZ, RZ, R93 ;  /* 0x000000ffff9c7224 */ /* 0x000fe200078e005d */
[----:B------:R-:W-:Y:S01]  /*19610*/  F2FP.F16.F32.PACK_AB R154, R161, R162 ;  /* 0x000000a2a19a723e */ /* 0x000fe200000000ff */
[----:B------:R0:W-:Y:S01]  /*19620*/  STL.128 [R1+0x390], R184 ;  /* 0x000390b801007387 */ /* 0x0001e20000100c00 */
[----:B------:R-:W-:Y:S01]  /*19630*/  F2FP.F16.F32.PACK_AB R155, R157, R158 ;  /* 0x0000009e9d9b723e */ /* 0x000fe200000000ff */
[----:B------:R-:W-:-:S02]  /*19640*/  IMAD.MOV.U32 R160, RZ, RZ, R95 ;  /* 0x000000ffffa07224 */ /* 0x000fc400078e005f */
[----:B------:R1:W-:Y:S01]  /*19650*/  STL.128 [R1+0x3a0], R188 ;  /* 0x0003a0bc01007387 */ /* 0x0003e20000100c00 */
[----:B------:R-:W-:Y:S02]  /*19660*/  IMAD.MOV.U32 R161, RZ, RZ, R92 ;  /* 0x000000ffffa17224 */ /* 0x000fe400078e005c */
[----:B------:R-:W-:Y:S01]  /*19670*/  IMAD.MOV.U32 R158, RZ, RZ, R90 ;  /* 0x000000ffff9e7224 */ /* 0x000fe200078e005a */
[----:B------:R-:W-:Y:S01]  /*19680*/  STL.128 [R1+0x3c0], R196 ;  /* 0x0003c0c401007387 */ /* 0x000fe20000100c00 */
[----:B------:R-:W-:-:S03]  /*19690*/  IMAD.MOV.U32 R157, RZ, RZ, R89 ;  /* 0x000000ffff9d7224 */ /* 0x000fc600078e0059 */
[----:B------:R-:W-:Y:S04]  /*196a0*/  STL.128 [R1+0x3d0], R200 ;  /* 0x0003d0c801007387 */ /* 0x000fe80000100c00 */
[----:B------:R-:W-:Y:S01]  /*196b0*/  STL.128 [R1+0x3e0], R204 ;  /* 0x0003e0cc01007387 */ /* 0x000fe20000100c00 */
[----:B0-----:R-:W-:Y:S02]  /*196c0*/  IMAD.MOV.U32 R187, RZ, RZ, R103 ;  /* 0x000000ffffbb7224 */ /* 0x001fe400078e0067 */
[----:B------:R-:W-:Y:S01]  /*196d0*/  IMAD.MOV.U32 R186, RZ, RZ, R102 ;  /* 0x000000ffffba7224 */ /* 0x000fe200078e0066 */
[----:B------:R-:W-:Y:S01]  /*196e0*/  STL.128 [R1+0x3f0], R208 ;  /* 0x0003f0d001007387 */ /* 0x000fe20000100c00 */
[----:B-1----:R-:W-:Y:S02]  /*196f0*/  IMAD.MOV.U32 R191, RZ, RZ, R107 ;  /* 0x000000ffffbf7224 */ /* 0x002fe400078e006b */
[----:B------:R-:W-:Y:S01]  /*19700*/  IMAD.MOV.U32 R190, RZ, RZ, R106 ;  /* 0x000000ffffbe7224 */ /* 0x000fe200078e006a */
[----:B------:R-:W-:Y:S01]  /*19710*/  STL.128 [R1+0x400], R212 ;  /* 0x000400d401007387 */ /* 0x000fe20000100c00 */
[----:B------:R-:W-:-:S02]  /*19720*/  IMAD.MOV.U32 R189, RZ, RZ, R105 ;  /* 0x000000ffffbd7224 */ /* 0x000fc400078e0069 */
[----:B------:R-:W-:Y:S01]  /*19730*/  IMAD.MOV.U32 R188, RZ, RZ, R104 ;  /* 0x000000ffffbc7224 */ /* 0x000fe200078e0068 */
[----:B------:R-:W-:Y:S01]  /*19740*/  STL.128 [R1+0x410], R216 ;  /* 0x000410d801007387 */ /* 0x000fe20000100c00 */
[----:B------:R-:W-:Y:S02]  /*19750*/  IMAD.MOV.U32 R185, RZ, RZ, R101 ;  /* 0x000000ffffb97224 */ /* 0x000fe400078e0065 */
[----:B------:R-:W-:Y:S01]  /*19760*/  IMAD.MOV.U32 R184, RZ, RZ, R100 ;  /* 0x000000ffffb87224 */ /* 0x000fe200078e0064 */
[----:B------:R0:W-:Y:S04]  /*19770*/  STL [R1+0xe24], R159 ;  /* 0x000e249f01007387 */ /* 0x0001e80000100800 */
[----:B------:R1:W-:Y:S01]  /*19780*/  STL [R1+0xe20], R156 ;  /* 0x000e209c01007387 */ /* 0x0003e20000100800 */
[----:B0-----:R-:W-:-:S03]  /*19790*/  IMAD.MOV.U32 R159, RZ, RZ, R91 ;  /* 0x000000ffff9f7224 */ /* 0x001fc600078e005b */
[----:B------:R0:W-:Y:S01]  /*197a0*/  STL.128 [R1+0xe10], R152 ;  /* 0x000e109801007387 */ /* 0x0001e20000100c00 */
[----:B-1----:R-:W-:-:S03]  /*197b0*/  IMAD.MOV.U32 R156, RZ, RZ, R88 ;  /* 0x000000ffff9c7224 */ /* 0x002fc600078e0058 */
[----:B------:R1:W-:Y:S01]  /*197c0*/  STL.128 [R1+0xea0], R188 ;  /* 0x000ea0bc01007387 */ /* 0x0003e20000100c00 */
[----:B------:R-:W-:-:S03]  /*197d0*/  IMAD.MOV.U32 R231, RZ, RZ, R19 ;  /* 0x000000ffffe77224 */ /* 0x000fc600078e0013 */
[----:B------:R3:W-:Y:S01]  /*197e0*/  STL.128 [R1+0xe90], R184 ;  /* 0x000e90b801007387 */ /* 0x0007e20000100c00 */
[----:B------:R-:W-:-:S03]  /*197f0*/  IMAD.MOV.U32 R235, RZ, RZ, R6 ;  /* 0x000000ffffeb7224 */ /* 0x000fc600078e0006 */
[----:B------:R3:W-:Y:S01]  /*19800*/  STL.64 [R1+0xe28], R160 ;  /* 0x000e28a001007387 */ /* 0x0007e20000100a00 */
[----:B0-----:R-:W-:-:S03]  /*19810*/  IMAD.MOV.U32 R155, RZ, RZ, R87 ;  /* 0x000000ffff9b7224 */ /* 0x001fc600078e0057 */
[----:B------:R0:W-:Y:S01]  /*19820*/  STL.128 [R1+0x360], R156 ;  /* 0x0003609c01007387 */ /* 0x0001e20000100c00 */
[----:B------:R-:W-:Y:S02]  /*19830*/  IMAD.MOV.U32 R152, RZ, RZ, R84 ;  /* 0x000000ffff987224 */ /* 0x000fe400078e0054 */
[----:B------:R-:W-:Y:S01]  /*19840*/  IMAD.MOV.U32 R87, RZ, RZ, R159 ;  /* 0x000000ffff577224 */ /* 0x000fe200078e009f */
[----:B-1----:R-:W4:Y:S01]  /*19850*/  LDL.LU.128 R188, [R1+0xea0] ;  /* 0x000ea00001bc7983 */ /* 0x002f220000300c00 */
[----:B------:R-:W-:Y:S02]  /*19860*/  IMAD.MOV.U32 R84, RZ, RZ, R156 ;  /* 0x000000ffff547224 */ /* 0x000fe400078e009c */
[----:B------:R-:W-:Y:S01]  /*19870*/  IMAD.MOV.U32 R154, RZ, RZ, R86 ;  /* 0x000000ffff9a7224 */ /* 0x000fe200078e0056 */
[----:B---3--:R-:W3:Y:S01]  /*19880*/  LDL.LU.128 R184, [R1+0xe90] ;  /* 0x000e900001b87983 */ /* 0x008ee20000300c00 */
[----:B------:R-:W-:-:S03]  /*19890*/  IMAD.MOV.U32 R153, RZ, RZ, R85 ;  /* 0x000000ffff997224 */ /* 0x000fc600078e0055 */
[----:B------:R-:W3:Y:S01]  /*198a0*/  LDL.LU.64 R160, [R1+0xe28] ;  /* 0x000e280001a07983 */ /* 0x000ee20000300a00 */
[----:B------:R-:W-:-:S03]  /*198b0*/  IMAD.MOV.U32 R12, RZ, RZ, R18 ;  /* 0x000000ffff0c7224 */ /* 0x000fc600078e0012 */
[----:B0-----:R-:W3:Y:S04]  /*198c0*/  LDL.LU R159, [R1+0xe24] ;  /* 0x000e2400019f7983 */ /* 0x001ee80000300800 */
[----:B------:R-:W3:Y:S04]  /*198d0*/  LDL.LU R156, [R1+0xe20] ;  /* 0x000e2000019c7983 */ /* 0x000ee80000300800 */
[----:B------:R0:W-:Y:S04]  /*198e0*/  STL [R1+0x104c], R234 ;  /* 0x00104cea01007387 */ /* 0x0001e80000100800 */
[----:B------:R-:W-:Y:S01]  /*198f0*/  STL.128 [R1+0x350], R152 ;  /* 0x0003509801007387 */ /* 0x000fe20000100c00 */
[----:B0-----:R-:W-:-:S02]  /*19900*/  IMAD.MOV.U32 R234, RZ, RZ, R7 ;  /* 0x000000ffffea7224 */ /* 0x001fc400078e0007 */
[----:B--2---:R-:W-:Y:S02]  /*19910*/  IMAD.MOV.U32 R219, RZ, RZ, R135 ;  /* 0x000000ffffdb7224 */ /* 0x004fe400078e0087 */
[----:B------:R-:W-:Y:S02]  /*19920*/  IMAD.MOV.U32 R218, RZ, RZ, R134 ;  /* 0x000000ffffda7224 */ /* 0x000fe400078e0086 */
[----:B------:R-:W-:Y:S02]  /*19930*/  IMAD.MOV.U32 R217, RZ, RZ, R133 ;  /* 0x000000ffffd97224 */ /* 0x000fe400078e0085 */
[----:B------:R-:W-:Y:S02]  /*19940*/  IMAD.MOV.U32 R216, RZ, RZ, R132 ;  /* 0x000000ffffd87224 */ /* 0x000fe400078e0084 */
[----:B------:R-:W-:Y:S02]  /*19950*/  IMAD.MOV.U32 R215, RZ, RZ, R131 ;  /* 0x000000ffffd77224 */ /* 0x000fe400078e0083 */
[----:B------:R-:W-:-:S02]  /*19960*/  IMAD.MOV.U32 R214, RZ, RZ, R130 ;  /* 0x000000ffffd67224 */ /* 0x000fc400078e0082 */
[----:B------:R-:W-:Y:S02]  /*19970*/  IMAD.MOV.U32 R213, RZ, RZ, R129 ;  /* 0x000000ffffd57224 */ /* 0x000fe400078e0081 */
[----:B------:R-:W-:Y:S02]  /*19980*/  IMAD.MOV.U32 R212, RZ, RZ, R128 ;  /* 0x000000ffffd47224 */ /* 0x000fe400078e0080 */
[----:B----4-:R-:W-:Y:S02]  /*19990*/  IMAD.MOV.U32 R211, RZ, RZ, R127 ;  /* 0x000000ffffd37224 */ /* 0x010fe400078e007f */
        /* <DEDUP_REMOVED lines=24> */
[----:B0-----:R-:W3:Y:S01]  /*19b20*/  LDL.LU.128 R216, [R1+0xf10] ;  /* 0x000f100001d87983 */ /* 0x001ee20000300c00 */
[----:B------:R-:W-:-:S03]  /*19b30*/  IMAD.MOV.U32 R7, RZ, RZ, R150 ;  /* 0x000000ffff077224 */ /* 0x000fc600078e0096 */
[----:B-1----:R-:W3:Y:S01]  /*19b40*/  LDL.LU.128 R212, [R1+0xf00] ;  /* 0x000f000001d47983 */ /* 0x002ee20000300c00 */
[----:B------:R-:W-:-:S03]  /*19b50*/  IMAD.MOV.U32 R18, RZ, RZ, R149 ;  /* 0x000000ffff127224 */ /* 0x000fc600078e0095 */
[----:B--2---:R-:W2:Y:S01]  /*19b60*/  LDL.LU.128 R208, [R1+0xef0] ;  /* 0x000ef00001d07983 */ /* 0x004ea20000300c00 */
[----:B------:R-:W-:-:S03]  /*19b70*/  IMAD.MOV.U32 R19, RZ, RZ, R148 ;  /* 0x000000ffff137224 */ /* 0x000fc600078e0094 */
[----:B----4-:R-:W4:Y:S04]  /*19b80*/  LDL.LU.128 R204, [R1+0xee0] ;  /* 0x000ee00001cc7983 */ /* 0x010f280000300c00 */
[----:B------:R-:W2:Y:S04]  /*19b90*/  LDL.LU.128 R200, [R1+0xed0] ;  /* 0x000ed00001c87983 */ /* 0x000ea80000300c00 */
[----:B------:R-:W4:Y:S04]  /*19ba0*/  LDL.LU.128 R196, [R1+0xec0] ;  /* 0x000ec00001c47983 */ /* 0x000f280000300c00 */
[----:B------:R-:W2:Y:S01]  /*19bb0*/  LDL.LU.128 R192, [R1+0xeb0] ;  /* 0x000eb00001c07983 */ /* 0x000ea20000300c00 */
        /* <DEDUP_REMOVED lines=8> */
[----:B------:R-:W4:Y:S01]  /*19c40*/  LDL.LU.128 R152, [R1+0xe10] ;  /* 0x000e100001987983 */ /* 0x000f220000300c00 */
[----:B------:R-:W-:Y:S02]  /*19c50*/  IMAD.MOV.U32 R232, RZ, RZ, R10 ;  /* 0x000000ffffe87224 */ /* 0x000fe400078e000a */
[----:B------:R-:W-:Y:S01]  /*19c60*/  IMAD.MOV.U32 R233, RZ, RZ, R9 ;  /* 0x000000ffffe97224 */ /* 0x000fe200078e0009 */
[----:B------:R0:W-:Y:S04]  /*19c70*/  STL.128 [R1+0xe80], R180 ;  /* 0x000e80b401007387 */ /* 0x0001e80000100c00 */
[----:B------:R1:W-:Y:S04]  /*19c80*/  STL.128 [R1+0x450], R232 ;  /* 0x000450e801007387 */ /* 0x0003e80000100c00 */
[----:B------:R1:W-:Y:S04]  /*19c90*/  STL.128 [R1+0xe70], R176 ;  /* 0x000e70b001007387 */ /* 0x0003e80000100c00 */
[----:B------:R1:W-:Y:S04]  /*19ca0*/  STL.128 [R1+0xe60], R172 ;  /* 0x000e60ac01007387 */ /* 0x0003e80000100c00 */
[----:B0-----:R-:W4:Y:S04]  /*19cb0*/  LDL.LU.128 R180, [R1+0xe80] ;  /* 0x000e800001b47983 */ /* 0x001f280000300c00 */
[----:B-1----:R-:W4:Y:S04]  /*19cc0*/  LDL.LU R234, [R1+0x104c] ;  /* 0x00104c0001ea7983 */ /* 0x002f280000300800 */
[----:B------:R0:W-:Y:S04]  /*19cd0*/  STL.128 [R1+0xe40], R164 ;  /* 0x000e40a401007387 */ /* 0x0001e80000100c00 */
[----:B------:R1:W-:Y:S04]  /*19ce0*/  STL [R1+0xe30], R163 ;  /* 0x000e30a301007387 */ /* 0x0003e80000100800 */
[----:B------:R-:W4:Y:S04]  /*19cf0*/  LDL.LU.128 R176, [R1+0xe70] ;  /* 0x000e700001b07983 */ /* 0x000f280000300c00 */
[----:B------:R-:W4:Y:S04]  /*19d00*/  LDL.LU.128 R172, [R1+0xe60] ;  /* 0x000e600001ac7983 */ /* 0x000f280000300c00 */
[----:B0-----:R-:W4:Y:S04]  /*19d10*/  LDL.LU.128 R164, [R1+0xe40] ;  /* 0x000e400001a47983 */ /* 0x001f280000300c00 */
[----:B-1----:R-:W4:Y:S04]  /*19d20*/  LDL.LU R163, [R1+0xe30] ;  /* 0x000e300001a37983 */ /* 0x002f280000300800 */
[----:B------:R0:W-:Y:S04]  /*19d30*/  STL.128 [R1+0xe50], R168 ;  /* 0x000e50a801007387 */ /* 0x0001e80000100c00 */
[----:B0-----:R-:W4:Y:S01]  /*19d40*/  LDL.LU.128 R168, [R1+0xe50] ;  /* 0x000e500001a87983 */ /* 0x001f220000300c00 */
        /* <DEDUP_REMOVED lines=10> */
[----:B------:R-:W-:Y:S02]  /*19df0*/  IMAD.MOV.U32 R134, RZ, RZ, R66 ;  /* 0x000000ffff867224 */ /* 0x000fe400078e0042 */
[----:B0-----:R-:W-:Y:S02]  /*19e00*/  IMAD.MOV.U32 R229, RZ, RZ, R145 ;  /* 0x000000ffffe57224 */ /* 0x001fe400078e0091 */
[----:B------:R-:W-:Y:S02]  /*19e10*/  IMAD.MOV.U32 R228, RZ, RZ, R144 ;  /* 0x000000ffffe47224 */ /* 0x000fe400078e0090 */
[----:B-1----:R-:W-:Y:S02]  /*19e20*/  IMAD.MOV.U32 R227, RZ, RZ, R143 ;  /* 0x000000ffffe37224 */ /* 0x002fe400078e008f */
        /* <DEDUP_REMOVED lines=31> */
[----:B------:R-:W-:-:S02]  /*1a020*/  VIADD R4, R16, 0x180 ;  /* 0x0000018010047836 */ /* 0x000fc40000000000 */
        /* <DEDUP_REMOVED lines=171> */
[----:B---3--:R-:W-:Y:S01]  /*1aae0*/  IMAD.MOV.U32 R92, RZ, RZ, R161 ;  /* 0x000000ffff5c7224 */ /* 0x008fe200078e00a1 */
[----:B------:R3:W-:Y:S01]  /*1aaf0*/  STL.128 [R1+0x2d0], R120 ;  /* 0x0002d07801007387 */ /* 0x0007e20000100c00 */
[----:B------:R-:W-:Y:S02]  /*1ab00*/  IMAD.MOV.U32 R93, RZ, RZ, R156 ;  /* 0x000000ffff5d7224 */ /* 0x000fe400078e009c */
[----:B------:R-:W-:Y:S01]  /*1ab10*/  IMAD.MOV.U32 R94, RZ, RZ, R23 ;  /* 0x000000ffff5e7224 */ /* 0x000fe200078e0017 */
[----:B------:R3:W-:Y:S01]  /*1ab20*/  STL.128 [R1+0x2e0], R124 ;  /* 0x0002e07c01007387 */ /* 0x0007e20000100c00 */
[----:B------:R-:W-:Y:S02]  /*1ab30*/  IMAD.MOV.U32 R95, RZ, RZ, R160 ;  /* 0x000000ffff5f7224 */ /* 0x000fe400078e00a0 */
[----:B0-----:R-:W-:Y:S01]  /*1ab40*/  IMAD.MOV.U32 R96, RZ, RZ, R159 ;  /* 0x000000ffff607224 */ /* 0x001fe200078e009f */
[----:B------:R0:W-:Y:S01]  /*1ab50*/  STL.128 [R1+0x2f0], R128 ;  /* 0x0002f08001007387 */ /* 0x0001e20000100c00 */
[----:B------:R-:W-:-:S02]  /*1ab60*/  IMAD.MOV.U32 R97, RZ, RZ, R4 ;  /* 0x000000ffff617224 */ /* 0x000fc400078e0004 */
[----:B------:R-:W-:Y:S01]  /*1ab70*/  IMAD.MOV.U32 R98, RZ, RZ, R235 ;  /* 0x000000ffff627224 */ /* 0x000fe200078e00eb */
[----:B------:R0:W-:Y:S01]  /*1ab80*/  STL.128 [R1+0x300], R132 ;  /* 0x0003008401007387 */ /* 0x0001e20000100c00 */
[----:B------:R-:W-:Y:S02]  /*1ab90*/  IMAD.MOV.U32 R99, RZ, RZ, R233 ;  /* 0x000000ffff637224 */ /* 0x000fe400078e00e9 */
[----:B-1----:R-:W-:Y:S01]  /*1aba0*/  IMAD.MOV.U32 R100, RZ, RZ, R184 ;  /* 0x000000ffff647224 */ /* 0x002fe200078e00b8 */
        /* <DEDUP_REMOVED lines=11> */
[----:B----4-:R-:W-:Y:S02]  /*1ac60*/  IMAD.MOV.U32 R108, RZ, RZ, R232 ;  /* 0x000000ffff6c7224 */ /* 0x010fe400078e00e8 */
        /* <DEDUP_REMOVED lines=19> */
[----:B0-----:R-:W-:Y:S02]  /*1ada0*/  IMAD.MOV.U32 R128, RZ, RZ, R212 ;  /* 0x000000ffff807224 */ /* 0x001fe400078e00d4 */
[----:B------:R-:W-:Y:S02]  /*1adb0*/  IMAD.MOV.U32 R129, RZ, RZ, R213 ;  /* 0x000000ffff817224 */ /* 0x000fe400078e00d5 */
[----:B------:R-:W-:Y:S02]  /*1adc0*/  IMAD.MOV.U32 R130, RZ, RZ, R214 ;  /* 0x000000ffff827224 */ /* 0x000fe400078e00d6 */
[----:B------:R-:W-:Y:S02]  /*1add0*/  IMAD.MOV.U32 R131, RZ, RZ, R215 ;  /* 0x000000ffff837224 */ /* 0x000fe400078e00d7 */
[----:B------:R-:W-:Y:S02]  /*1ade0*/  IMAD.MOV.U32 R132, RZ, RZ, R216 ;  /* 0x000000ffff847224 */ /* 0x000fe400078e00d8 */
        /* <DEDUP_REMOVED lines=18> */
[----:B------:R-:W-:-:S06]  /*1af10*/  IMAD.MOV.U32 R151, RZ, RZ, R6 ;  /* 0x000000ffff977224 */ /* 0x000fcc00078e0006 */
[----:B------:R-:W-:-:S06]  /*1af20*/  WARPGROUP.ARRIVE ;  /* 0x00000000000079c5 */ /* 0x000fcc0000000000 */
[----:B------:R-:W-:Y:S01]  /*1af30*/  HGMMA.64x256x16.F32 R24, R152, gdesc[UR4].tnspB, R24, gsb0 ;  /* 0x43e0000498187df0 */ /* 0x000fe20008000818 */
[----:B------:R0:W-:Y:S04]  /*1af40*/  STL.64 [R1+0xe00], R192 ;  /* 0x000e00c001007387 */ /* 0x0001e80000100a00 */
[----:B------:R-:W-:Y:S04]  /*1af50*/  STL.128 [R1+0xdf0], R180 ;  /* 0x000df0b401007387 */ /* 0x000fe80000100c00 */
[----:B------:R1:W-:Y:S01]  /*1af60*/  STL [R1+0xe0c], R234 ;  /* 0x000e0cea01007387 */ /* 0x0003e20000100800 */
[----:B0-----:R-:W-:-:S03]  /*1af70*/  IMAD.MOV.U32 R192, RZ, RZ, R232 ;  /* 0x000000ffffc07224 */ /* 0x001fc600078e00e8 */
[----:B------:R0:W-:Y:S01]  /*1af80*/  STL.128 [R1+0xde0], R176 ;  /* 0x000de0b001007387 */ /* 0x0001e20000100c00 */
[----:B------:R-:W-:-:S03]  /*1af90*/  IMAD.MOV.U32 R232, RZ, RZ, R19 ;  /* 0x000000ffffe87224 */ /* 0x000fc600078e0013 */
[----:B------:R2:W-:Y:S01]  /*1afa0*/  STL.128 [R1+0xdd0], R172 ;  /* 0x000dd0ac01007387 */ /* 0x0005e20000100c00 */
[----:B-1----:R-:W-:Y:S02]  /*1afb0*/  IMAD.MOV.U32 R234, RZ, RZ, R7 ;  /* 0x000000ffffea7224 */ /* 0x002fe400078e0007 */
[----:B------:R-:W-:Y:S02]  /*1afc0*/  IMAD.MOV.U32 R182, RZ, RZ, R235 ;  /* 0x000000ffffb67224 */ /* 0x000fe400078e00eb */
[----:B------:R-:W-:Y:S01]  /*1afd0*/  IMAD.MOV.U32 R183, RZ, RZ, R233 ;  /* 0x000000ffffb77224 */ /* 0x000fe200078e00e9 */
[----:B------:R-:W-:Y:S01]  /*1afe0*/  STL.128 [R1+0xdb0], R164 ;  /* 0x000db0a401007387 */ /* 0x000fe20000100c00 */
[----:B------:R-:W-:Y:S02]  /*1aff0*/  IMAD.MOV.U32 R233, RZ, RZ, R18 ;  /* 0x000000ffffe97224 */ /* 0x000fe400078e0012 */
[----:B------:R-:W-:Y:S01]  /*1b000*/  IMAD.MOV.U32 R235, RZ, RZ, R6 ;  /* 0x000000ffffeb7224 */ /* 0x000fe200078e0006 */
[----:B------:R1:W-:Y:S01]  /*1b010*/  STL [R1+0xda0], R163 ;  /* 0x000da0a301007387 */ /* 0x0003e20000100800 */
[----:B------:R-:W-:-:S02]  /*1b020*/  IMAD.MOV.U32 R180, RZ, RZ, R159 ;  /* 0x000000ffffb47224 */ /* 0x000fc400078e009f */
[----:B0-----:R-:W-:Y:S02]  /*1b030*/  IMAD.MOV.U32 R176, RZ, RZ, R161 ;  /* 0x000000ffffb07224 */ /* 0x001fe400078e00a1 */
[----:B------:R-:W-:Y:S01]  /*1b040*/  IMAD.MOV.U32 R177, RZ, RZ, R156 ;  /* 0x000000ffffb17224 */ /* 0x000fe200078e009c */
[----:B--2---:R-:W2:Y:S01]  /*1b050*/  LDL.LU.128 R172, [R1+0xdd0] ;  /* 0x000dd00001ac7983 */ /* 0x004ea20000300c00 */
[----:B------:R-:W-:Y:S02]  /*1b060*/  IMAD.MOV.U32 R178, RZ, RZ, R23 ;  /* 0x000000ffffb27224 */ /* 0x000fe400078e0017 */
[----:B------:R-:W-:Y:S01]  /*1b070*/  IMAD.MOV.U32 R179, RZ, RZ, R160 ;  /* 0x000000ffffb37224 */ /* 0x000fe200078e00a0 */
[----:B-1----:R-:W3:Y:S01]  /*1b080*/  LDL.LU R163, [R1+0xda0] ;  /* 0x000da00001a37983 */ /* 0x002ee20000300800 */
[----:B------:R-:W-:-:S03]  /*1b090*/  IMAD.MOV.U32 R181, RZ, RZ, R4 ;  /* 0x000000ffffb57224 */ /* 0x000fc600078e0004 */
[----:B------:R-:W3:Y:S01]  /*1b0a0*/  LDL.LU.128 R164, [R1+0xdb0] ;  /* 0x000db00001a47983 */ /* 0x000ee20000300c00 */
[----:B------:R-:W-:-:S03]  /*1b0b0*/  IMAD.MOV.U32 R193, RZ, RZ, R231 ;  /* 0x000000ffffc17224 */ /* 0x000fc600078e00e7 */
[----:B------:R0:W-:Y:S04]  /*1b0c0*/  STL [R1+0xe08], R194 ;  /* 0x000e08c201007387 */ /* 0x0001e80000100800 */
[----:B------:R1:W-:Y:S04]  /*1b0d0*/  STL.128 [R1+0x450], R232 ;  /* 0x000450e801007387 */ /* 0x0003e80000100c00 */
[----:B------:R4:W-:Y:S01]  /*1b0e0*/  STL.128 [R1+0xdc0], R168 ;  /* 0x000dc0a801007387 */ /* 0x0009e20000100c00 */
[----:B0-----:R-:W-:-:S03]  /*1b0f0*/  IMAD.MOV.U32 R194, RZ, RZ, R230 ;  /* 0x000000ffffc27224 */ /* 0x001fc600078e00e6 */
[----:B------:R0:W-:Y:S04]  /*1b100*/  STL.128 [R1+0x370], R176 ;  /* 0x000370b001007387 */ /* 0x0001e80000100c00 */
[----:B------:R0:W-:Y:S04]  /*1b110*/  STL.128 [R1+0x380], R180 ;  /* 0x000380b401007387 */ /* 0x0001e80000100c00 */
[----:B-1----:R-:W3:Y:S04]  /*1b120*/  LDL.LU R234, [R1+0xe0c] ;  /* 0x000e0c0001ea7983 */ /* 0x002ee80000300800 */
[----:B----4-:R-:W4:Y:S04]  /*1b130*/  LDL.LU.128 R168, [R1+0xdc0] ;  /* 0x000dc00001a87983 */ /* 0x010f280000300c00 */
[----:B0-----:R-:W4:Y:S04]  /*1b140*/  LDL.LU.128 R176, [R1+0xde0] ;  /* 0x000de00001b07983 */ /* 0x001f280000300c00 */
[----:B------:R-:W4:Y:S04]  /*1b150*/  LDL.LU.128 R180, [R1+0xdf0] ;  /* 0x000df00001b47983 */ /* 0x000f280000300c00 */
[----:B------:R0:W-:Y:S04]  /*1b160*/  STL.128 [R1+0x3b0], R192 ;  /* 0x0003b0c001007387 */ /* 0x0001e80000100c00 */
[----:B0-----:R-:W4:Y:S04]  /*1b170*/  LDL.LU R194, [R1+0xe08] ;  /* 0x000e080001c27983 */ /* 0x001f280000300800 */
[----:B------:R-:W4:Y:S01]  /*1b180*/  LDL.LU.64 R192, [R1+0xe00] ;  /* 0x000e000001c07983 */ /* 0x000f220000300a00 */
[----:B------:R-:W-:-:S03]  /*1b190*/  WARPGROUP.DEPBAR.LE gsb0, 0x0 ;  /* 0x00008000000079c5 */ /* 0x000fc60000010000 */
[----:B------:R0:W-:Y:S04]  /*1b1a0*/  STL.128 [R1+0xd90], R148 ;  /* 0x000d909401007387 */ /* 0x0001e80000100c00 */
[----:B------:R1:W-:Y:S04]  /*1b1b0*/  STL.128 [R1+0xd80], R144 ;  /* 0x000d809001007387 */ /* 0x0003e80000100c00 */
[----:B------:R1:W-:Y:S04]  /*1b1c0*/  STL.128 [R1+0xd70], R140 ;  /* 0x000d708c01007387 */ /* 0x0003e80000100c00 */
[----:B------:R1:W-:Y:S04]  /*1b1d0*/  STL.128 [R1+0xd60], R136 ;  /* 0x000d608801007387 */ /* 0x0003e80000100c00 */
[----:B0-----:R-:W4:Y:S04]  /*1b1e0*/  LDL.LU.128 R148, [R1+0xd90] ;  /* 0x000d900001947983 */ /* 0x001f280000300c00 */
[----:B-1----:R-:W4:Y:S04]  /*1b1f0*/  LDL.LU.128 R144, [R1+0xd80] ;  /* 0x000d800001907983 */ /* 0x002f280000300c00 */
[----:B------:R0:W-:Y:S04]  /*1b200*/  STL.128 [R1+0xd50], R132 ;  /* 0x000d508401007387 */ /* 0x0001e80000100c00 */
[----:B------:R1:W-:Y:S04]  /*1b210*/  STL.128 [R1+0xd40], R128 ;  /* 0x000d408001007387 */ /* 0x0003e80000100c00 */
[----:B------:R1:W-:Y:S04]  /*1b220*/  STL.128 [R1+0xd30], R124 ;  /* 0x000d307c01007387 */ /* 0x0003e80000100c00 */
[----:B------:R1:W-:Y:S04]  /*1b230*/  STL.128 [R1+0xd20], R120 ;  /* 0x000d207801007387 */ /* 0x0003e80000100c00 */
[----:B------:R1:W-:Y:S04]  /*1b240*/  STL.128 [R1+0xd10], R116 ;  /* 0x000d107401007387 */ /* 0x0003e80000100c00 */
[----:B------:R-:W4:Y:S04]  /*1b250*/  LDL.LU.128 R140, [R1+0xd70] ;  /* 0x000d7000018c7983 */ /* 0x000f280000300c00 */
[----:B------:R-:W4:Y:S04]  /*1b260*/  LDL.LU.128 R136, [R1+0xd60] ;  /* 0x000d600001887983 */ /* 0x000f280000300c00 */
[----:B0-----:R-:W4:Y:S04]  /*1b270*/  LDL.LU.128 R132, [R1+0xd50] ;  /* 0x000d500001847983 */ /* 0x001f280000300c00 */
[----:B-1----:R-:W4:Y:S04]  /*1b280*/  LDL.LU.128 R128, [R1+0xd40] ;  /* 0x000d400001807983 */ /* 0x002f280000300c00 */
[----:B------:R-:W4:Y:S04]  /*1b290*/  LDL.LU.128 R124, [R1+0xd30] ;  /* 0x000d3000017c7983 */ /* 0x000f280000300c00 */
[----:B------:R-:W4:Y:S04]  /*1b2a0*/  LDL.LU.128 R120, [R1+0xd20] ;  /* 0x000d200001787983 */ /* 0x000f280000300c00 */
[----:B------:R-:W4:Y:S04]  /*1b2b0*/  LDL.LU.128 R116, [R1+0xd10] ;  /* 0x000d100001747983 */ /* 0x000f280000300c00 */
[----:B------:R0:W-:Y:S04]  /*1b2c0*/  STL.128 [R1+0xd00], R112 ;  /* 0x000d007001007387 */ /* 0x0001e80000100c00 */
[----:B------:R1:W-:Y:S04]  /*1b2d0*/  STL.128 [R1+0xcf0], R108 ;  /* 0x000cf06c01007387 */ /* 0x0003e80000100c00 */
[----:B0-----:R-:W4:Y:S04]  /*1b2e0*/  LDL.LU.128 R112, [R1+0xd00] ;  /* 0x000d000001707983 */ /* 0x001f280000300c00 */
[----:B-1----:R-:W4:Y:S01]  /*1b2f0*/  LDL.LU.128 R108, [R1+0xcf0] ;  /* 0x000cf000016c7983 */ /* 0x002f220000300c00 */
[----:B------:R-:W-:-:S02]  /*1b300*/  IMAD.MOV.U32 R5, RZ, RZ, R17 ;  /* 0x000000ffff057224 */ /* 0x000fc400078e0011 */
[----:B------:R-:W-:Y:S02]  /*1b310*/  IMAD.MOV.U32 R230, RZ, RZ, R22 ;  /* 0x000000ffffe67224 */ /* 0x000fe400078e0016 */
[----:B------:R-:W-:Y:S01]  /*1b320*/  IMAD.MOV.U32 R231, RZ, RZ, R21 ;  /* 0x000000ffffe77224 */ /* 0x000fe200078e0015 */
[----:B------:R-:W-:Y:S01]  /*1b330*/  R2UR UR7, R5 ;  /* 0x00000000050772ca */ /* 0x000fe200000e0000 */
[----:B------:R-:W-:Y:S02]  /*1b340*/  IMAD.MOV.U32 R7, RZ, RZ, R3 ;  /* 0x000000ffff077224 */ /* 0x000fe400078e0003 */
[----:B------:R-:W-:Y:S02]  /*1b350*/  IMAD.MOV.U32 R6, RZ, RZ, R2 ;  /* 0x000000ffff067224 */ /* 0x000fe400078e0002 */
[----:B------:R-:W-:Y:S01]  /*1b360*/  IMAD.MOV.U32 R5, RZ, RZ, R0 ;  /* 0x000000ffff057224 */ /* 0x000fe200078e0000 */
[----:B--2---:R-:W-:Y:S01]  /*1b370*/  F2FP.F16.F32.PACK_AB R152, R172, R173 ;  /* 0x000000adac98723e */ /* 0x004fe200000000ff */
[----:B------:R-:W-:Y:S01]  /*1b380*/  VIADD R4, R16, 0x200 ;  /* 0x0000020010047836 */ /* 0x000fe20000000000 */
[----:B---3--:R-:W-:-:S02]  /*1b390*/  F2FP.F16.F32.PACK_AB R153, R163, R164 ;  /* 0x000000a4a399723e */ /* 0x008fc400000000ff */
[----:B------:R-:W-:Y:S02]  /*1b3a0*/  F2FP.F16.F32.PACK_AB R154, R174, R175 ;  /* 0x000000afae9a723e */ /* 0x000fe400000000ff */
[----:B------:R-:W-:Y:S01]  /*1b3b0*/  F2FP.F16.F32.PACK_AB R155, R165, R166 ;  /* 0x000000a6a59b723e */ /* 0x000fe200000000ff */
[----:B------:R-:W-:Y:S01]  /*1b3c0*/  STL.128 [R1+0x3c0], R196 ;  /* 0x0003c0c401007387 */ /* 0x000fe20000100c00 */
[----:B------:R-:W-:Y:S01]  /*1b3d0*/  R2UR UR6, R4 ;  /* 0x00000000040672ca */ /* 0x000fe200000e0000 */
[----:B------:R-:W-:Y:S02]  /*1b3e0*/  IMAD.MOV.U32 R175, RZ, RZ, R91 ;  /* 0x000000ffffaf7224 */ /* 0x000fe400078e005b */
[----:B------:R-:W-:Y:S01]  /*1b3f0*/  STL.128 [R1+0x3d0], R200 ;  /* 0x0003d0c801007387 */ /* 0x000fe20000100c00 */
[----:B------:R-:W-:-:S03]  /*1b400*/  IMAD.MOV.U32 R174, RZ, RZ, R90 ;  /* 0x000000ffffae7224 */ /* 0x000fc600078e005a */
        /* <DEDUP_REMOVED lines=11> */
[----:B------:R-:W-:Y:S02]  /*1b4c0*/  IMAD.MOV.U32 R163, RZ, RZ, R79 ;  /* 0x000000ffffa37224 */ /* 0x000fe400078e004f */
[----:B------:R-:W-:Y:S01]  /*1b4d0*/  IMAD.MOV.U32 R162, RZ, RZ, R78 ;  /* 0x000000ffffa27224 */ /* 0x000fe200078e004e */
[----:B------:R0:W-:Y:S01]  /*1b4e0*/  STL.128 [R1+0x390], R184 ;  /* 0x000390b801007387 */ /* 0x0001e20000100c00 */
[----:B------:R-:W-:Y:S02]  /*1b4f0*/  IMAD.MOV.U32 R161, RZ, RZ, R77 ;  /* 0x000000ffffa17224 */ /* 0x000fe400078e004d */
[----:B------:R-:W-:Y:S01]  /*1b500*/  IMAD.MOV.U32 R160, RZ, RZ, R76 ;  /* 0x000000ffffa07224 */ /* 0x000fe200078e004c */
[----:B------:R1:W-:Y:S01]  /*1b510*/  STL.128 [R1+0x3a0], R188 ;  /* 0x0003a0bc01007387 */ /* 0x0003e20000100c00 */
[----:B------:R-:W-:Y:S02]  /*1b520*/  IMAD.MOV.U32 R159, RZ, RZ, R75 ;  /* 0x000000ffff9f7224 */ /* 0x000fe400078e004b */
[----:B------:R-:W-:-:S02]  /*1b530*/  IMAD.MOV.U32 R158, RZ, RZ, R74 ;  /* 0x000000ffff9e7224 */ /* 0x000fc400078e004a */
[----:B------:R-:W-:Y:S02]  /*1b540*/  IMAD.MOV.U32 R157, RZ, RZ, R73 ;  /* 0x000000ffff9d7224 */ /* 0x000fe400078e0049 */
[----:B------:R-:W-:Y:S02]  /*1b550*/  IMAD.MOV.U32 R156, RZ, RZ, R72 ;  /* 0x000000ffff9c7224 */ /* 0x000fe400078e0048 */
[----:B0-----:R-:W-:Y:S02]  /*1b560*/  IMAD.MOV.U32 R187, RZ, RZ, R103 ;  /* 0x000000ffffbb7224 */ /* 0x001fe400078e0067 */
[----:B------:R-:W-:Y:S02]  /*1b570*/  IMAD.MOV.U32 R186, RZ, RZ, R102 ;  /* 0x000000ffffba7224 */ /* 0x000fe400078e0066 */
[----:B-1----:R-:W-:Y:S02]  /*1b580*/  IMAD.MOV.U32 R191, RZ, RZ, R107 ;  /* 0x000000ffffbf7224 */ /* 0x002fe400078e006b */
[----:B------:R-:W-:-:S02]  /*1b590*/  IMAD.MOV.U32 R190, RZ, RZ, R106 ;  /* 0x000000ffffbe7224 */ /* 0x000fc400078e006a */
[----:B------:R-:W-:Y:S02]  /*1b5a0*/  IMAD.MOV.U32 R189, RZ, RZ, R105 ;  /* 0x000000ffffbd7224 */ /* 0x000fe400078e0069 */
[----:B------:R-:W-:Y:S02]  /*1b5b0*/  IMAD.MOV.U32 R188, RZ, RZ, R104 ;  /* 0x000000ffffbc7224 */ /* 0x000fe400078e0068 */
[----:B------:R-:W-:Y:S02]  /*1b5c0*/  IMAD.MOV.U32 R185, RZ, RZ, R101 ;  /* 0x000000ffffb97224 */ /* 0x000fe400078e0065 */
        /* <DEDUP_REMOVED lines=8> */
[----:B------:R-:W-:Y:S01]  /*1b650*/  IMAD.MOV.U32 R23, RZ, RZ, R144 ;  /* 0x000000ffff177224 */ /* 0x000fe200078e0090 */
[----:B------:R-:W-:Y:S01]  /*1b660*/  STL [R1+0x66c], R0 ;  /* 0x00066c0001007387 */ /* 0x000fe20000100800 */
[----:B------:R-:W-:-:S03]  /*1b670*/  IMAD.MOV.U32 R233, RZ, RZ, R3 ;  /* 0x000000ffffe97224 */ /* 0x000fc600078e0003 */
[----:B------:R-:W-:Y:S01]  /*1b680*/  STL [R1+0x668], R2 ;  /* 0x0006680201007387 */ /* 0x000fe20000100800 */
[----:B------:R-:W-:-:S03]  /*1b690*/  IMAD.MOV.U32 R235, RZ, RZ, R0 ;  /* 0x000000ffffeb7224 */ /* 0x000fc600078e0000 */
[----:B------:R-:W-:Y:S04]  /*1b6a0*/  STL [R1+0x664], R3 ;  /* 0x0006640301007387 */ /* 0x000fe80000100800 */
[----:B------:R-:W-:Y:S01]  /*1b6b0*/  STL [R1+0x660], R18 ;  /* 0x0006601201007387 */ /* 0x000fe20000100800 */
[----:B------:R-:W-:-:S03]  /*1b6c0*/  IMAD.MOV.U32 R224, RZ, RZ, R140 ;  /* 0x000000ffffe07224 */ /* 0x000fc600078e008c */
        /* <DEDUP_REMOVED lines=57> */
[----:B------:R-:W-:Y:S02]  /*1ba60*/  IMAD.MOV.U32 R225, RZ, RZ, R141 ;  /* 0x000000ffffe17224 */ /* 0x000fe400078e008d */
[----:B------:R-:W-:Y:S01]  /*1ba70*/  IMAD.MOV.U32 R226, RZ, RZ, R142 ;  /* 0x000000ffffe27224 */ /* 0x000fe200078e008e */
[----:B------:R0:W-:Y:S01]  /*1ba80*/  STL [R1+0xcec], R234 ;  /* 0x000cecea01007387 */ /* 0x0001e20000100800 */
[----:B------:R-:W-:Y:S02]  /*1ba90*/  IMAD.MOV.U32 R227, RZ, RZ, R143 ;  /* 0x000000ffffe37224 */ /* 0x000fe400078e008f */
[----:B------:R-:W-:Y:S01]  /*1baa0*/  IMAD.MOV.U32 R4, RZ, RZ, R108 ;  /* 0x000000ffff047224 */ /* 0x000fe200078e006c */
[----:B------:R-:W-:Y:S01]  /*1bab0*/  STL [R1+0x5e8], R118 ;  /* 0x0005e87601007387 */ /* 0x000fe20000100800 */
[----:B------:R-:W-:Y:S02]  /*1bac0*/  IMAD.MOV.U32 R151, RZ, RZ, R67 ;  /* 0x000000ffff977224 */ /* 0x000fe400078e0043 */
[----:B------:R-:W-:Y:S01]  /*1bad0*/  IMAD.MOV.U32 R150, RZ, RZ, R66 ;  /* 0x000000ffff967224 */ /* 0x000fe200078e0042 */
[----:B------:R-:W-:Y:S01]  /*1bae0*/  STL [R1+0x5e4], R117 ;  /* 0x0005e47501007387 */ /* 0x000fe20000100800 */
[----:B------:R-:W-:-:S02]  /*1baf0*/  IMAD.MOV.U32 R149, RZ, RZ, R65 ;  /* 0x000000ffff957224 */ /* 0x000fc400078e0041 */
[----:B0-----:R-:W-:Y:S01]  /*1bb00*/  IMAD.MOV.U32 R234, RZ, RZ, R2 ;  /* 0x000000ffffea7224 */ /* 0x001fe200078e0002 */
[----:B------:R-:W-:Y:S01]  /*1bb10*/  STL [R1+0x5e0], R116 ;  /* 0x0005e07401007387 */ /* 0x000fe20000100800 */
[----:B------:R-:W-:Y:S02]  /*1bb20*/  IMAD.MOV.U32 R148, RZ, RZ, R64 ;  /* 0x000000ffff947224 */ /* 0x000fe400078e0040 */
[----:B------:R-:W-:Y:S01]  /*1bb30*/  IMAD.MOV.U32 R147, RZ, RZ, R63 ;  /* 0x000000ffff937224 */ /* 0x000fe200078e003f */
[----:B------:R-:W-:Y:S01]  /*1bb40*/  STL [R1+0x5dc], R115 ;  /* 0x0005dc7301007387 */ /* 0x000fe20000100800 */
[----:B------:R-:W-:Y:S02]  /*1bb50*/  IMAD.MOV.U32 R146, RZ, RZ, R62 ;  /* 0x000000ffff927224 */ /* 0x000fe400078e003e */
[----:B------:R-:W-:Y:S01]  /*1bb60*/  IMAD.MOV.U32 R145, RZ, RZ, R61 ;  /* 0x000000ffff917224 */ /* 0x000fe200078e003d */
[----:B------:R-:W-:Y:S01]  /*1bb70*/  STL [R1+0x5d8], R114 ;  /* 0x0005d87201007387 */ /* 0x000fe20000100800 */
[----:B------:R-:W-:-:S02]  /*1bb80*/  IMAD.MOV.U32 R144, RZ, RZ, R60 ;  /* 0x000000ffff907224 */ /* 0x000fc400078e003c */
[----:B------:R-:W-:Y:S01]  /*1bb90*/  IMAD.MOV.U32 R143, RZ, RZ, R59 ;  /* 0x000000ffff8f7224 */ /* 0x000fe200078e003b */
[----:B------:R-:W-:Y:S01]  /*1bba0*/  STL [R1+0x5d4], R113 ;  /* 0x0005d47101007387 */ /* 0x000fe20000100800 */
[----:B------:R-:W-:Y:S02]  /*1bbb0*/  IMAD.MOV.U32 R142, RZ, RZ, R58 ;  /* 0x000000ffff8e7224 */ /* 0x000fe400078e003a */
[----:B------:R-:W-:Y:S01]  /*1bbc0*/  IMAD.MOV.U32 R141, RZ, RZ, R57 ;  /* 0x000000ffff8d7224 */ /* 0x000fe200078e0039 */
[----:B------:R-:W-:Y:S01]  /*1bbd0*/  STL [R1+0x5d0], R112 ;  /* 0x0005d07001007387 */ /* 0x000fe20000100800 */
        /* <DEDUP_REMOVED lines=11> */
[----:B------:R3:W-:Y:S01]  /*1bc90*/  STL [R1+0xca0], R167 ;  /* 0x000ca0a701007387 */ /* 0x0007e20000100800 */
[----:B------:R-:W-:-:S02]  /*1bca0*/  IMAD.MOV.U32 R132, RZ, RZ, R48 ;  /* 0x000000ffff847224 */ /* 0x000fc400078e0030 */
[----:B------:R-:W-:Y:S01]  /*1bcb0*/  IMAD.MOV.U32 R131, RZ, RZ, R47 ;  /* 0x000000ffff837224 */ /* 0x000fe200078e002f */
[----:B------:R4:W-:Y:S01]  /*1bcc0*/  STL.128 [R1+0xc90], R152 ;  /* 0x000c909801007387 */ /* 0x0009e20000100c00 */
[----:B0-----:R-:W-:Y:S02]  /*1bcd0*/  IMAD.MOV.U32 R183, RZ, RZ, R99 ;  /* 0x000000ffffb77224 */ /* 0x001fe400078e0063 */
[----:B------:R-:W-:Y:S02]  /*1bce0*/  IMAD.MOV.U32 R182, RZ, RZ, R98 ;  /* 0x000000ffffb67224 */ /* 0x000fe400078e0062 */
[----:B------:R-:W-:Y:S02]  /*1bcf0*/  IMAD.MOV.U32 R181, RZ, RZ, R97 ;  /* 0x000000ffffb57224 */ /* 0x000fe400078e0061 */
[----:B------:R-:W-:Y:S02]  /*1bd00*/  IMAD.MOV.U32 R180, RZ, RZ, R96 ;  /* 0x000000ffffb47224 */ /* 0x000fe400078e0060 */
[----:B-1----:R-:W-:-:S02]  /*1bd10*/  IMAD.MOV.U32 R179, RZ, RZ, R95 ;  /* 0x000000ffffb37224 */ /* 0x002fc400078e005f */
[----:B------:R-:W-:Y:S02]  /*1bd20*/  IMAD.MOV.U32 R178, RZ, RZ, R94 ;  /* 0x000000ffffb27224 */ /* 0x000fe400078e005e */
[----:B------:R-:W-:Y:S02]  /*1bd30*/  IMAD.MOV.U32 R177, RZ, RZ, R93 ;  /* 0x000000ffffb17224 */ /* 0x000fe400078e005d */
[----:B------:R-:W-:Y:S02]  /*1bd40*/  IMAD.MOV.U32 R176, RZ, RZ, R92 ;  /* 0x000000ffffb07224 */ /* 0x000fe400078e005c */
[----:B--2---:R-:W-:Y:S02]  /*1bd50*/  IMAD.MOV.U32 R171, RZ, RZ, R87 ;  /* 0x000000ffffab7224 */ /* 0x004fe400078e0057 */
[----:B------:R-:W-:Y:S02]  /*1bd60*/  IMAD.MOV.U32 R170, RZ, RZ, R86 ;  /* 0x000000ffffaa7224 */ /* 0x000fe400078e0056 */
[----:B------:R-:W-:-:S02]  /*1bd70*/  IMAD.MOV.U32 R169, RZ, RZ, R85 ;  /* 0x000000ffffa97224 */ /* 0x000fc400078e0055 */
[----:B------:R-:W-:Y:S02]  /*1bd80*/  IMAD.MOV.U32 R168, RZ, RZ, R84 ;  /* 0x000000ffffa87224 */ /* 0x000fe400078e0054 */
[----:B---3--:R-:W-:Y:S02]  /*1bd90*/  IMAD.MOV.U32 R167, RZ, RZ, R83 ;  /* 0x000000ffffa77224 */ /* 0x008fe400078e0053 */
        /* <DEDUP_REMOVED lines=26> */
[----:B------:R0:W-:Y:S01]  /*1bf40*/  STL [R1+0xce8], R194 ;  /* 0x000ce8c201007387 */ /* 0x0001e20000100800 */
[----:B------:R-:W-:-:S03]  /*1bf50*/  IMAD.MOV.U32 R195, RZ, RZ, R111 ;  /* 0x000000ffffc37224 */ /* 0x000fc600078e006f */
[----:B------:R1:W-:Y:S04]  /*1bf60*/  STL.64 [R1+0xce0], R192 ;  /* 0x000ce0c001007387 */ /* 0x0003e80000100a00 */
[----:B------:R-:W-:Y:S01]  /*1bf70*/  STL [R1+0x5cc], R111 ;  /* 0x0005cc6f01007387 */ /* 0x000fe20000100800 */
[----:B0-----:R-:W-:-:S03]  /*1bf80*/  IMAD.MOV.U32 R194, RZ, RZ, R110 ;  /* 0x000000ffffc27224 */ /* 0x001fc600078e006e */
[----:B------:R-:W-:Y:S04]  /*1bf90*/  STL [R1+0x5c8], R110 ;  /* 0x0005c86e01007387 */ /* 0x000fe80000100800 */
[----:B------:R-:W-:Y:S01]  /*1bfa0*/  STL [R1+0x5c4], R109 ;  /* 0x0005c46d01007387 */ /* 0x000fe20000100800 */
[----:B-1----:R-:W-:-:S03]  /*1bfb0*/  IMAD.MOV.U32 R193, RZ, RZ, R109 ;  /* 0x000000ffffc17224 */ /* 0x002fc600078e006d */
        /* <DEDUP_REMOVED lines=95> */
[----:B------:R-:W-:Y:S04]  /*1c5b0*/  STL [R1+0x470], R24 ;  /* 0x0004701801007387 */ /* 0x000fe80000100800 */
[----:B------:R1:W-:Y:S04]  /*1c5c0*/  STL [R1+0xc80], R24 ;  /* 0x000c801801007387 */ /* 0x0003e80000100800 */
[----:B------:R-:W2:Y:S04]  /*1c5d0*/  LDL.LU.128 R28, [R1+0x480] ;  /* 0x00048000011c7983 */ /* 0x000ea80000300c00 */
[----:B0-----:R-:W2:Y:S04]  /*1c5e0*/  LDL.LU.128 R152, [R1+0xc90] ;  /* 0x000c900001987983 */ /* 0x001ea80000300c00 */
[----:B-1----:R-:W2:Y:S04]  /*1c5f0*/  LDL.LU.128 R24, [R1+0x470] ;  /* 0x0004700001187983 */ /* 0x002ea80000300c00 */
[----:B------:R-:W2:Y:S04]  /*1c600*/  LDL.LU.128 R32, [R1+0x490] ;  /* 0x0004900001207983 */ /* 0x000ea80000300c00 */
        /* <DEDUP_REMOVED lines=29> */
[----:B------:R0:W-:Y:S01]  /*1c7e0*/  STL.128 [R1+0x440], R228 ;  /* 0x000440e401007387 */ /* 0x0001e20000100c00 */
[----:B------:R-:W-:-:S02]  /*1c7f0*/  IMAD.MOV.U32 R192, RZ, RZ, R4 ;  /* 0x000000ffffc07224 */ /* 0x000fc400078e0004 */
[----:B0-----:R-:W-:Y:S02]  /*1c800*/  IMAD.MOV.U32 R228, RZ, RZ, R23 ;  /* 0x000000ffffe47224 */ /* 0x001fe400078e0017 */
[----:B------:R-:W-:Y:S02]  /*1c810*/  IMAD.MOV.U32 R229, RZ, RZ, R22 ;  /* 0x000000ffffe57224 */ /* 0x000fe400078e0016 */
[----:B------:R-:W-:Y:S02]  /*1c820*/  IMAD.MOV.U32 R230, RZ, RZ, R21 ;  /* 0x000000ffffe67224 */ /* 0x000fe400078e0015 */
[----:B------:R-:W-:Y:S02]  /*1c830*/  IMAD.MOV.U32 R21, RZ, RZ, R3 ;  /* 0x000000ffff157224 */ /* 0x000fe400078e0003 */
[----:B------:R-:W-:Y:S02]  /*1c840*/  IMAD.MOV.U32 R22, RZ, RZ, R2 ;  /* 0x000000ffff167224 */ /* 0x000fe400078e0002 */
[----:B------:R-:W-:-:S05]  /*1c850*/  IMAD.MOV.U32 R23, RZ, RZ, R0 ;  /* 0x000000ffff177224 */ /* 0x000fca00078e0000 */
[----:B------:R0:W-:Y:S04]  /*1c860*/  STL.128 [R1+0xc70], R20 ;  /* 0x000c701401007387 */ /* 0x0001e80000100c00 */
[----:B------:R1:W-:Y:S04]  /*1c870*/  STL.128 [R1+0x3b0], R192 ;  /* 0x0003b0c001007387 */ /* 0x0003e80000100c00 */
[----:B------:R-:W-:Y:S04]  /*1c880*/  STL.128 [R1+0x340], R164 ;  /* 0x000340a401007387 */ /* 0x000fe80000100c00 */
[----:B0-----:R-:W3:Y:S04]  /*1c890*/  LDL.LU.128 R20, [R1+0xc70] ;  /* 0x000c700001147983 */ /* 0x001ee80000300c00 */
[----:B------:R-:W-:Y:S04]  /*1c8a0*/  STL.128 [R1+0x350], R168 ;  /* 0x000350a801007387 */ /* 0x000fe80000100c00 */
[----:B------:R0:W-:Y:S04]  /*1c8b0*/  STL.128 [R1+0x370], R176 ;  /* 0x000370b001007387 */ /* 0x0001e80000100c00 */
[----:B------:R4:W-:Y:S04]  /*1c8c0*/  STL.128 [R1+0x380], R180 ;  /* 0x000380b401007387 */ /* 0x0009e80000100c00 */
[----:B-1----:R-:W3:Y:S04]  /*1c8d0*/  LDL.LU R194, [R1+0xce8] ;  /* 0x000ce80001c27983 */ /* 0x002ee80000300800 */
[----:B------:R-:W3:Y:S04]  /*1c8e0*/  LDL.LU.64 R192, [R1+0xce0] ;  /* 0x000ce00001c07983 */ /* 0x000ee80000300a00 */
[----:B0-----:R-:W3:Y:S04]  /*1c8f0*/  LDL.LU.128 R176, [R1+0xcc0] ;  /* 0x000cc00001b07983 */ /* 0x001ee80000300c00 */
[----:B----4-:R-:W4:Y:S04]  /*1c900*/  LDL.LU.128 R180, [R1+0xcd0] ;  /* 0x000cd00001b47983 */ /* 0x010f280000300c00 */
[----:B------:R-:W4:Y:S04]  /*1c910*/  LDL.LU.128 R168, [R1+0xcb0] ;  /* 0x000cb00001a87983 */ /* 0x000f280000300c00 */
[----:B------:R-:W4:Y:S01]  /*1c920*/  LDL.LU R167, [R1+0xca0] ;  /* 0x000ca00001a77983 */ /* 0x000f220000300800 */
[----:B--2---:R-:W-:-:S06]  /*1c930*/  WARPGROUP.ARRIVE ;  /* 0x00000000000079c5 */ /* 0x004fcc0000000000 */
[----:B------:R-:W-:Y:S03]  /*1c940*/  HGMMA.64x256x16.F32 R24, R152, gdesc[UR4].tnspB, R24, gsb0 ;  /* 0x43e0000498187df0 */ /* 0x000fe60008000818 */
[----:B------:R-:W-:Y:S02]  /*1c950*/  WARPGROUP.DEPBAR.LE gsb0, 0x0 ;  /* 0x00008000000079c5 */ /* 0x000fe40000010000 */
[----:B------:R0:W-:Y:S04]  /*1c960*/  STL.128 [R1+0x470], R24 ;  /* 0x0004701801007387 */ /* 0x0001e80000100c00 */
[----:B0-----:R-:W2:Y:S01]  /*1c970*/  LDL.LU R24, [R1+0xc80] ;  /* 0x000c800001187983 */ /* 0x001ea20000300800 */
[----:B---3--:R-:W-:-:S02]  /*1c980*/  IMAD.MOV.U32 R4, RZ, RZ, R20 ;  /* 0x000000ffff047224 */ /* 0x008fc400078e0014 */
        /* <DEDUP_REMOVED lines=9> */
[----:B------:R-:W-:Y:S01]  /*1ca20*/  VIADD R16, R16, 0x280 ;  /* 0x0000028010107836 */ /* 0x000fe20000000000 */
[----:B------:R4:W-:Y:S01]  /*1ca30*/  STL.128 [R1+0x390], R184 ;  /* 0x000390b801007387 */ /* 0x0009e20000100c00 */
[----:B------:R-:W-:-:S03]  /*1ca40*/  IMAD.MOV.U32 R3, RZ, RZ, R108 ;  /* 0x000000ffff037224 */ /* 0x000fc600078e006c */
[----:B------:R4:W-:Y:S01]  /*1ca50*/  STL.128 [R1+0x3a0], R188 ;  /* 0x0003a0bc01007387 */ /* 0x0009e20000100c00 */
[----:B0-----:R-:W-:Y:S02]  /*1ca60*/  IMAD.MOV.U32 R156, RZ, RZ, R72 ;  /* 0x000000ffff9c7224 */ /* 0x001fe400078e0048 */
[----:B------:R-:W-:Y:S01]  /*1ca70*/  IMAD.MOV.U32 R157, RZ, RZ, R73 ;  /* 0x000000ffff9d7224 */ /* 0x000fe200078e0049 */
[----:B------:R-:W-:Y:S01]  /*1ca80*/  STL.128 [R1+0x510], R64 ;  /* 0x0005104001007387 */ /* 0x000fe20000100c00 */
[----:B------:R-:W-:Y:S02]  /*1ca90*/  IMAD.MOV.U32 R158, RZ, RZ, R74 ;  /* 0x000000ffff9e7224 */ /* 0x000fe400078e004a */
[----:B------:R-:W-:Y:S02]  /*1caa0*/  IMAD.MOV.U32 R159, RZ, RZ, R75 ;  /* 0x000000ffff9f7224 */ /* 0x000fe400078e004b */
[----:B-1----:R-:W-:Y:S02]  /*1cab0*/  IMAD.MOV.U32 R160, RZ, RZ, R76 ;  /* 0x000000ffffa07224 */ /* 0x002fe400078e004c */
[----:B------:R-:W-:-:S02]  /*1cac0*/  IMAD.MOV.U32 R161, RZ, RZ, R77 ;  /* 0x000000ffffa17224 */ /* 0x000fc400078e004d */
[----:B------:R-:W-:Y:S02]  /*1cad0*/  IMAD.MOV.U32 R162, RZ, RZ, R78 ;  /* 0x000000ffffa27224 */ /* 0x000fe400078e004e */
[----:B------:R-:W-:Y:S02]  /*1cae0*/  IMAD.MOV.U32 R163, RZ, RZ, R79 ;  /* 0x000000ffffa37224 */ /* 0x000fe400078e004f */
[----:B---3--:R-:W-:Y:S02]  /*1caf0*/  IMAD.MOV.U32 R172, RZ, RZ, R88 ;  /* 0x000000ffffac7224 */ /* 0x008fe400078e0058 */
        /* <DEDUP_REMOVED lines=12> */
[----:B------:R-:W-:Y:S02]  /*1cbc0*/  IMAD.MOV.U32 R18, RZ, RZ, R109 ;  /* 0x000000ffff127224 */ /* 0x000fe400078e006d */
[----:B------:R-:W-:Y:S01]  /*1cbd0*/  IMAD.MOV.U32 R19, RZ, RZ, R110 ;  /* 0x000000ffff137224 */ /* 0x000fe200078e006e */
[----:B------:R-:W-:Y:S01]  /*1cbe0*/  STL.128 [R1+0x260], R8 ;  /* 0x0002600801007387 */ /* 0x000fe20000100c00 */
[----:B------:R-:W-:-:S03]  /*1cbf0*/  IMAD.MOV.U32 R2, RZ, RZ, R99 ;  /* 0x000000ffff027224 */ /* 0x000fc600078e0063 */
[----:B------:R-:W3:Y:S01]  /*1cc00*/  LDL.LU.128 R108, [R1+0x510] ;  /* 0x00051000016c7983 */ /* 0x000ee20000300c00 */
[----:B------:R-:W-:Y:S02]  /*1cc10*/  R2UR UR6, R16 ;  /* 0x00000000100672ca */ /* 0x000fe400000e0000 */
[----:B------:R-:W-:Y:S01]  /*1cc20*/  R2UR UR7, R17 ;  /* 0x00000000110772ca */ /* 0x000fe200000e0000 */
[----:B------:R-:W-:Y:S01]  /*1cc30*/  STL.128 [R1+0x480], R28 ;  /* 0x0004801c01007387 */ /* 0x000fe20000100c00 */
[----:B------:R-:W-:-:S03]  /*1cc40*/  F2FP.F16.F32.PACK_AB R152, R176, R177 ;  /* 0x000000b1b098723e */ /* 0x000fc600000000ff */
[----:B------:R-:W-:Y:S01]  /*1cc50*/  STL.128 [R1+0x490], R32 ;  /* 0x0004902001007387 */ /* 0x000fe20000100c00 */
[----:B------:R-:W-:-:S03]  /*1cc60*/  F2FP.F16.F32.PACK_AB R153, R167, R168 ;  /* 0x000000a8a799723e */ /* 0x000fc600000000ff */
[----:B------:R-:W-:Y:S01]  /*1cc70*/  STL.128 [R1+0x4a0], R36 ;  /* 0x0004a02401007387 */ /* 0x000fe20000100c00 */
[----:B------:R-:W-:-:S03]  /*1cc80*/  F2FP.F16.F32.PACK_AB R154, R180, R181 ;  /* 0x000000b5b49a723e */ /* 0x000fc600000000ff */
[----:B------:R-:W-:Y:S01]  /*1cc90*/  STL.128 [R1+0x4b0], R40 ;  /* 0x0004b02801007387 */ /* 0x000fe20000100c00 */
[----:B------:R-:W-:-:S03]  /*1cca0*/  F2FP.F16.F32.PACK_AB R155, R169, R170 ;  /* 0x000000aaa99b723e */ /* 0x000fc600000000ff */
[----:B------:R-:W-:Y:S04]  /*1ccb0*/  STL.128 [R1+0x4c0], R44 ;  /* 0x0004c02c01007387 */ /* 0x000fe80000100c00 */
[----:B------:R-:W-:Y:S04]  /*1ccc0*/  STL.128 [R1+0x4d0], R48 ;  /* 0x0004d03001007387 */ /* 0x000fe80000100c00 */
[----:B------:R-:W-:Y:S04]  /*1ccd0*/  STL.128 [R1+0x4e0], R52 ;  /* 0x0004e03401007387 */ /* 0x000fe80000100c00 */
[----:B------:R-:W-:Y:S04]  /*1cce0*/  STL.128 [R1+0x4f0], R56 ;  /* 0x0004f03801007387 */ /* 0x000fe80000100c00 */
[----:B------:R-:W-:Y:S04]  /*1ccf0*/  STL.128 [R1+0x500], R60 ;  /* 0x0005003c01007387 */ /* 0x000fe80000100c00 */
[----:B------:R0:W-:Y:S04]  /*1cd00*/  STL.128 [R1+0x520], R68 ;  /* 0x0005204401007387 */ /* 0x0001e80000100c00 */
[----:B------:R1:W-:Y:S04]  /*1cd10*/  STL [R1+0x55c], R83 ;  /* 0x00055c5301007387 */ /* 0x0003e80000100800 */
[----:B------:R4:W-:Y:S04]  /*1cd20*/  STL.128 [R1+0x560], R84 ;  /* 0x0005605401007387 */ /* 0x0009e80000100c00 */
[----:B------:R4:W-:Y:S04]  /*1cd30*/  STL.128 [R1+0x580], R92 ;  /* 0x0005805c01007387 */ /* 0x0009e80000100c00 */
[----:B------:R-:W-:Y:S04]  /*1cd40*/  STL.64 [R1+0x590], R96 ;  /* 0x0005906001007387 */ /* 0x000fe80000100a00 */
[----:B------:R4:W-:Y:S04]  /*1cd50*/  STL [R1+0x598], R98 ;  /* 0x0005986201007387 */ /* 0x0009e80000100800 */
[----:B------:R4:W-:Y:S04]  /*1cd60*/  STL.128 [R1+0x260], R4 ;  /* 0x0002600401007387 */ /* 0x0009e80000100c00 */
[----:B------:R4:W-:Y:S04]  /*1cd70*/  STL.128 [R1+0xc60], R192 ;  /* 0x000c60c001007387 */ /* 0x0009e80000100c00 */
[----:B------:R4:W-:Y:S04]  /*1cd80*/  STL.128 [R1+0xc50], R188 ;  /* 0x000c50bc01007387 */ /* 0x0009e80000100c00 */
[----:B------:R4:W-:Y:S04]  /*1cd90*/  STL.128 [R1+0xc40], R184 ;  /* 0x000c40b801007387 */ /* 0x0009e80000100c00 */
[----:B------:R4:W-:Y:S04]  /*1cda0*/  STL.128 [R1+0xc20], R172 ;  /* 0x000c20ac01007387 */ /* 0x0009e80000100c00 */
[----:B------:R4:W-:Y:S04]  /*1cdb0*/  STL [R1+0xc18], R166 ;  /* 0x000c18a601007387 */ /* 0x0009e80000100800 */
[----:B------:R4:W-:Y:S04]  /*1cdc0*/  STL.64 [R1+0xc10], R164 ;  /* 0x000c10a401007387 */ /* 0x0009e80000100a00 */
[----:B------:R2:W-:Y:S04]  /*1cdd0*/  STL.128 [R1+0xc00], R160 ;  /* 0x000c00a001007387 */ /* 0x0005e80000100c00 */
[----:B------:R2:W-:Y:S04]  /*1cde0*/  STL.128 [R1+0xbf0], R156 ;  /* 0x000bf09c01007387 */ /* 0x0005e80000100c00 */
[----:B0-----:R-:W3:Y:S04]  /*1cdf0*/  LDL.LU.128 R68, [R1+0x470] ;  /* 0x0004700001447983 */ /* 0x001ee80000300c00 */
[----:B------:R-:W3:Y:S04]  /*1ce00*/  LDL.LU.128 R72, [R1+0x480] ;  /* 0x0004800001487983 */ /* 0x000ee80000300c00 */
[----:B------:R-:W3:Y:S04]  /*1ce10*/  LDL.LU.128 R76, [R1+0x490] ;  /* 0x00049000014c7983 */ /* 0x000ee80000300c00 */
[----:B-1----:R-:W3:Y:S04]  /*1ce20*/  LDL.LU.128 R80, [R1+0x4a0] ;  /* 0x0004a00001507983 */ /* 0x002ee80000300c00 */
[----:B----4-:R-:W4:Y:S04]  /*1ce30*/  LDL.LU.128 R84, [R1+0x4b0] ;  /* 0x0004b00001547983 */ /* 0x010f280000300c00 */
        /* <DEDUP_REMOVED lines=19> */
[----:B------:R-:W4:Y:S04]  /*1cf70*/  LDL.LU.128 R192, [R1+0xc60] ;  /* 0x000c600001c07983 */ /* 0x000f280000300c00 */
[----:B------:R-:W4:Y:S04]  /*1cf80*/  LDL.LU.128 R188, [R1+0xc50] ;  /* 0x000c500001bc7983 */ /* 0x000f280000300c00 */
[----:B------:R-:W4:Y:S04]  /*1cf90*/  LDL.LU.128 R184, [R1+0xc40] ;  /* 0x000c400001b87983 */ /* 0x000f280000300c00 */
[----:B------:R-:W4:Y:S04]  /*1cfa0*/  LDL.LU.128 R172, [R1+0xc20] ;  /* 0x000c200001ac7983 */ /* 0x000f280000300c00 */
[----:B------:R-:W4:Y:S04]  /*1cfb0*/  LDL.LU R166, [R1+0xc18] ;  /* 0x000c180001a67983 */ /* 0x000f280000300800 */
[----:B------:R-:W4:Y:S04]  /*1cfc0*/  LDL.LU.64 R164, [R1+0xc10] ;  /* 0x000c100001a47983 */ /* 0x000f280000300a00 */
[----:B--2---:R-:W2:Y:S04]  /*1cfd0*/  LDL.LU.128 R160, [R1+0xc00] ;  /* 0x000c000001a07983 */ /* 0x004ea80000300c00 */
[----:B------:R-:W2:Y:S01]  /*1cfe0*/  LDL.LU.128 R156, [R1+0xbf0] ;  /* 0x000bf000019c7983 */ /* 0x000ea20000300c00 */
[----:B------:R-:W-:-:S05]  /*1cff0*/  IMAD.MOV.U32 R20, RZ, RZ, R24 ;  /* 0x000000ffff147224 */ /* 0x000fca00078e0018 */
[----:B------:R0:W-:Y:S04]  /*1d000*/  STL.128 [R1+0x260], R20 ;  /* 0x0002601401007387 */ /* 0x0001e80000100c00 */
[----:B------:R1:W-:Y:S04]  /*1d010*/  STL.128 [R1+0xbe0], R152 ;  /* 0x000be09801007387 */ /* 0x0003e80000100c00 */
[----:B0-----:R-:W2:Y:S04]  /*1d020*/  LDL.LU R22, [R1+0x520] ;  /* 0x0005200001167983 */ /* 0x001ea80000300800 */
[----:B------:R-:W2:Y:S04]  /*1d030*/  LDL.LU R23, [R1+0x524] ;  /* 0x0005240001177983 */ /* 0x000ea80000300800 */
[----:B-1----:R-:W2:Y:S01]  /*1d040*/  LDL.LU.128 R152, [R1+0xbe0] ;  /* 0x000be00001987983 */ /* 0x002ea20000300c00 */
[----:B------:R-:W-:-:S03]  /*1d050*/  IMAD.MOV.U32 R0, RZ, RZ, R151 ;  /* 0x000000ffff007224 */ /* 0x000fc600078e0097 */
[----:B------:R0:W-:Y:S04]  /*1d060*/  STL.128 [R1+0x3c0], R196 ;  /* 0x0003c0c401007387 */ /* 0x0001e80000100c00 */
[----:B------:R1:W-:Y:S04]  /*1d070*/  STL.128 [R1+0x3d0], R200 ;  /* 0x0003d0c801007387 */ /* 0x0003e80000100c00 */
[----:B------:R1:W-:Y:S04]  /*1d080*/  STL.128 [R1+0x3e0], R204 ;  /* 0x0003e0cc01007387 */ /* 0x0003e80000100c00 */
[----:B------:R1:W-:Y:S04]  /*1d090*/  STL.128 [R1+0x3f0], R208 ;  /* 0x0003f0d001007387 */ /* 0x0003e80000100c00 */
[----:B------:R3:W-:Y:S01]  /*1d0a0*/  STL.128 [R1+0x400], R212 ;  /* 0x000400d401007387 */ /* 0x0007e20000100c00 */
[----:B0-----:R-:W-:-:S02]  /*1d0b0*/  IMAD.MOV.U32 R196, RZ, RZ, R112 ;  /* 0x000000ffffc47224 */ /* 0x001fc400078e0070 */
[----:B------:R-:W-:Y:S01]  /*1d0c0*/  IMAD.MOV.U32 R197, RZ, RZ, R113 ;  /* 0x000000ffffc57224 */ /* 0x000fe200078e0071 */
[----:B------:R0:W-:Y:S01]  /*1d0d0*/  STL.128 [R1+0x410], R216 ;  /* 0x000410d801007387 */ /* 0x0001e20000100c00 */
[----:B------:R-:W-:Y:S02]  /*1d0e0*/  IMAD.MOV.U32 R198, RZ, RZ, R114 ;  /* 0x000000ffffc67224 */ /* 0x000fe400078e0072 */
        /* <DEDUP_REMOVED lines=10> */
[----:B------:R1:W-:Y:S01]  /*1d190*/  STL.128 [R1+0x450], R232 ;  /* 0x000450e801007387 */ /* 0x0003e20000100c00 */
[----:B------:R-:W-:Y:S02]  /*1d1a0*/  IMAD.MOV.U32 R206, RZ, RZ, R122 ;  /* 0x000000ffffce7224 */ /* 0x000fe400078e007a */
[----:B------:R-:W-:Y:S02]  /*1d1b0*/  IMAD.MOV.U32 R207, RZ, RZ, R123 ;  /* 0x000000ffffcf7224 */ /* 0x000fe400078e007b */
[----:B------:R-:W-:-:S02]  /*1d1c0*/  IMAD.MOV.U32 R208, RZ, RZ, R124 ;  /* 0x000000ffffd07224 */ /* 0x000fc400078e007c */
[----:B------:R-:W-:Y:S02]  /*1d1d0*/  IMAD.MOV.U32 R209, RZ, RZ, R125 ;  /* 0x000000ffffd17224 */ /* 0x000fe400078e007d */
[----:B------:R-:W-:Y:S02]  /*1d1e0*/  IMAD.MOV.U32 R210, RZ, RZ, R126 ;  /* 0x000000ffffd27224 */ /* 0x000fe400078e007e */
[----:B------:R-:W-:Y:S02]  /*1d1f0*/  IMAD.MOV.U32 R211, RZ, RZ, R127 ;  /* 0x000000ffffd37224 */ /* 0x000fe400078e007f */
[----:B---3--:R-:W-:Y:S02]  /*1d200*/  IMAD.MOV.U32 R212, RZ, RZ, R128 ;  /* 0x000000ffffd47224 */ /* 0x008fe400078e0080 */
[----:B------:R-:W-:Y:S01]  /*1d210*/  IMAD.MOV.U32 R213, RZ, RZ, R129 ;  /* 0x000000ffffd57224 */ /* 0x000fe200078e0081 */
[----:B------:R-:W-:Y:S01]  /*1d220*/  STL.128 [R1+0x300], R108 ;  /* 0x0003006c01007387 */ /* 0x000fe20000100c00 */
[----:B------:R-:W-:-:S02]  /*1d230*/  IMAD.MOV.U32 R214, RZ, RZ, R130 ;  /* 0x000000ffffd67224 */ /* 0x000fc400078e0082 */
[----:B------:R-:W-:Y:S01]  /*1d240*/  IMAD.MOV.U32 R215, RZ, RZ, R131 ;  /* 0x000000ffffd77224 */ /* 0x000fe200078e0083 */
[----:B------:R3:W-:Y:S01]  /*1d250*/  STL.64 [R1+0xc30], R178 ;  /* 0x000c30b201007387 */ /* 0x0007e20000100a00 */
[----:B0-----:R-:W-:Y:S02]  /*1d260*/  IMAD.MOV.U32 R216, RZ, RZ, R132 ;  /* 0x000000ffffd87224 */ /* 0x001fe400078e0084 */
[----:B------:R-:W-:Y:S01]  /*1d270*/  IMAD.MOV.U32 R217, RZ, RZ, R133 ;  /* 0x000000ffffd97224 */ /* 0x000fe200078e0085 */
[----:B------:R0:W-:Y:S01]  /*1d280*/  STL [R1+0xc1c], R171 ;  /* 0x000c1cab01007387 */ /* 0x0001e20000100800 */
[----:B------:R-:W-:Y:S02]  /*1d290*/  IMAD.MOV.U32 R218, RZ, RZ, R134 ;  /* 0x000000ffffda7224 */ /* 0x000fe400078e0086 */
[----:B------:R-:W-:Y:S01]  /*1d2a0*/  IMAD.MOV.U32 R219, RZ, RZ, R135 ;  /* 0x000000ffffdb7224 */ /* 0x000fe200078e0087 */
[----:B-1----:R-:W2:Y:S01]  /*1d2b0*/  LDL.LU R234, [R1+0xcec] ;  /* 0x000cec0001ea7983 */ /* 0x002ea20000300800 */
[----:B------:R-:W-:-:S02]  /*1d2c0*/  IMAD.MOV.U32 R220, RZ, RZ, R136 ;  /* 0x000000ffffdc7224 */ /* 0x000fc400078e0088 */
[----:B------:R-:W-:Y:S01]  /*1d2d0*/  IMAD.MOV.U32 R221, RZ, RZ, R137 ;  /* 0x000000ffffdd7224 */ /* 0x000fe200078e0089 */
[----:B---3--:R-:W3:Y:S01]  /*1d2e0*/  LDL.LU.64 R178, [R1+0xc30] ;  /* 0x000c300001b27983 */ /* 0x008ee20000300a00 */
[----:B------:R-:W-:Y:S02]  /*1d2f0*/  IMAD.MOV.U32 R222, RZ, RZ, R138 ;  /* 0x000000ffffde7224 */ /* 0x000fe400078e008a */
[----:B------:R-:W-:Y:S01]  /*1d300*/  IMAD.MOV.U32 R223, RZ, RZ, R139 ;  /* 0x000000ffffdf7224 */ /* 0x000fe200078e008b */
[----:B0-----:R-:W3:Y:S01]  /*1d310*/  LDL.LU R171, [R1+0xc1c] ;  /* 0x000c1c0001ab7983 */ /* 0x001ee20000300800 */
        /* <DEDUP_REMOVED lines=42> */
[----:B------:R-:W-:Y:S01]  /*1d5c0*/  IMAD.MOV.U32 R31, RZ, RZ, R75 ;  /* 0x000000ffff1f7224 */ /* 0x000fe200078e004b */
[----:B----4-:R1:W-:Y:S01]  /*1d5d0*/  STL.128 [R1+0x2a0], R84 ;  /* 0x0002a05401007387 */ /* 0x0103e20000100c00 */
        /* <DEDUP_REMOVED lines=37> */
[----:B0-----:R-:W-:Y:S02]  /*1d830*/  IMAD.MOV.U32 R83, RZ, RZ, R4 ;  /* 0x000000ffff537224 */ /* 0x001fe400078e0004 */
[----:B-1----:R-:W-:Y:S02]  /*1d840*/  IMAD.MOV.U32 R84, RZ, RZ, R5 ;  /* 0x000000ffff547224 */ /* 0x002fe400078e0005 */
        /* <DEDUP_REMOVED lines=18> */
[----:B--2---:R-:W-:Y:S02]  /*1d970*/  IMAD.MOV.U32 R76, RZ, RZ, R160 ;  /* 0x000000ffff4c7224 */ /* 0x004fe400078e00a0 */
        /* <DEDUP_REMOVED lines=48> */
[----:B------:R-:W-:-:S06]  /*1dc80*/  IMAD.MOV.U32 R151, RZ, RZ, R0 ;  /* 0x000000ffff977224 */ /* 0x000fcc00078e0000 */
[----:B------:R-:W-:-:S06]  /*1dc90*/  WARPGROUP.ARRIVE ;  /* 0x00000000000079c5 */ /* 0x000fcc0000000000 */
[----:B------:R-:W-:Y:S01]  /*1dca0*/  HGMMA.64x256x16.F32 R24, R152, gdesc[UR4].tnspB, R24, gsb0 ;  /* 0x43e0000498187df0 */ /* 0x000fe20008000818 */
[----:B------:R0:W-:Y:S04]  /*1dcb0*/  STL [R1+0xbc0], R194 ;  /* 0x000bc0c201007387 */ /* 0x0001e80000100800 */
[----:B------:R1:W-:Y:S01]  /*1dcc0*/  STL.64 [R1+0xbb8], R192 ;  /* 0x000bb8c001007387 */ /* 0x0003e20000100a00 */
[----:B0-----:R-:W-:-:S03]  /*1dcd0*/  IMAD.MOV.U32 R194, RZ, RZ, R19 ;  /* 0x000000ffffc27224 */ /* 0x001fc600078e0013 */
[----:B------:R-:W2:Y:S01]  /*1dce0*/  LDL.LU R19, [R1+0xbc8] ;  /* 0x000bc80001137983 */ /* 0x000ea20000300800 */
[----:B-1----:R-:W-:-:S03]  /*1dcf0*/  IMAD.MOV.U32 R193, RZ, RZ, R18 ;  /* 0x000000ffffc17224 */ /* 0x002fc600078e0012 */
[----:B------:R-:W2:Y:S01]  /*1dd00*/  LDL.LU R18, [R1+0xbcc] ;  /* 0x000bcc0001127983 */ /* 0x000ea20000300800 */
[----:B------:R-:W-:-:S03]  /*1dd10*/  WARPGROUP.DEPBAR.LE gsb0, 0x0 ;  /* 0x00008000000079c5 */ /* 0x000fc60000010000 */
[----:B------:R0:W-:Y:S04]  /*1dd20*/  STL.128 [R1+0xb40], R128 ;  /* 0x000b408001007387 */ /* 0x0001e80000100c00 */
[----:B------:R1:W-:Y:S04]  /*1dd30*/  STL.128 [R1+0xb30], R124 ;  /* 0x000b307c01007387 */ /* 0x0003e80000100c00 */
[----:B------:R4:W-:Y:S04]  /*1dd40*/  STL.128 [R1+0xb20], R120 ;  /* 0x000b207801007387 */ /* 0x0009e80000100c00 */
[----:B------:R3:W-:Y:S01]  /*1dd50*/  STL.128 [R1+0xb10], R116 ;  /* 0x000b107401007387 */ /* 0x0007e20000100c00 */
[----:B0-----:R-:W-:-:S02]  /*1dd60*/  IMAD.MOV.U32 R131, RZ, RZ, R47 ;  /* 0x000000ffff837224 */ /* 0x001fc400078e002f */
[----:B------:R-:W-:Y:S02]  /*1dd70*/  IMAD.MOV.U32 R130, RZ, RZ, R46 ;  /* 0x000000ffff827224 */ /* 0x000fe400078e002e */
[----:B------:R-:W-:Y:S02]  /*1dd80*/  IMAD.MOV.U32 R129, RZ, RZ, R45 ;  /* 0x000000ffff817224 */ /* 0x000fe400078e002d */
[----:B-1----:R-:W-:Y:S02]  /*1dd90*/  IMAD.MOV.U32 R127, RZ, RZ, R43 ;  /* 0x000000ffff7f7224 */ /* 0x002fe400078e002b */
[----:B------:R-:W-:Y:S02]  /*1dda0*/  IMAD.MOV.U32 R126, RZ, RZ, R42 ;  /* 0x000000ffff7e7224 */ /* 0x000fe400078e002a */
[----:B------:R-:W-:Y:S02]  /*1ddb0*/  IMAD.MOV.U32 R125, RZ, RZ, R41 ;  /* 0x000000ffff7d7224 */ /* 0x000fe400078e0029 */
[----:B----4-:R-:W-:-:S02]  /*1ddc0*/  IMAD.MOV.U32 R123, RZ, RZ, R39 ;  /* 0x000000ffff7b7224 */ /* 0x010fc400078e0027 */
[----:B------:R-:W-:Y:S02]  /*1ddd0*/  IMAD.MOV.U32 R122, RZ, RZ, R38 ;  /* 0x000000ffff7a7224 */ /* 0x000fe400078e0026 */
[----:B------:R-:W-:Y:S02]  /*1dde0*/  IMAD.MOV.U32 R121, RZ, RZ, R37 ;  /* 0x000000ffff797224 */ /* 0x000fe400078e0025 */
[----:B------:R-:W-:Y:S02]  /*1ddf0*/  IMAD.MOV.U32 R120, RZ, RZ, R36 ;  /* 0x000000ffff787224 */ /* 0x000fe400078e0024 */
[----:B------:R-:W-:Y:S02]  /*1de00*/  IMAD.MOV.U32 R124, RZ, RZ, R40 ;  /* 0x000000ffff7c7224 */ /* 0x000fe400078e0028 */
[----:B------:R-:W-:Y:S01]  /*1de10*/  IMAD.MOV.U32 R128, RZ, RZ, R44 ;  /* 0x000000ffff807224 */ /* 0x000fe200078e002c */
[----:B------:R0:W-:Y:S01]  /*1de20*/  STL.128 [R1+0x290], R120 ;  /* 0x0002907801007387 */ /* 0x0001e20000100c00 */
[----:B---3--:R-:W-:-:S02]  /*1de30*/  IMAD.MOV.U32 R119, RZ, RZ, R35 ;  /* 0x000000ffff777224 */ /* 0x008fc400078e0023 */
[----:B------:R-:W-:Y:S01]  /*1de40*/  IMAD.MOV.U32 R118, RZ, RZ, R34 ;  /* 0x000000ffff767224 */ /* 0x000fe200078e0022 */
[----:B------:R1:W-:Y:S01]  /*1de50*/  STL.128 [R1+0x2a0], R124 ;  /* 0x0002a07c01007387 */ /* 0x0003e20000100c00 */
[----:B------:R-:W-:Y:S02]  /*1de60*/  IMAD.MOV.U32 R117, RZ, RZ, R33 ;  /* 0x000000ffff757224 */ /* 0x000fe400078e0021 */
[----:B------:R-:W-:Y:S01]  /*1de70*/  IMAD.MOV.U32 R116, RZ, RZ, R32 ;  /* 0x000000ffff747224 */ /* 0x000fe200078e0020 */
[----:B------:R3:W-:Y:S04]  /*1de80*/  STL.128 [R1+0x2b0], R128 ;  /* 0x0002b08001007387 */ /* 0x0007e80000100c00 */
[----:B------:R4:W-:Y:S04]  /*1de90*/  STL.128 [R1+0x280], R116 ;  /* 0x0002807401007387 */ /* 0x0009e80000100c00 */
[----:B0-----:R-:W2:Y:S04]  /*1dea0*/  LDL.LU.128 R120, [R1+0xb20] ;  /* 0x000b200001787983 */ /* 0x001ea80000300c00 */
[----:B-1----:R-:W2:Y:S04]  /*1deb0*/  LDL.LU.128 R124, [R1+0xb30] ;  /* 0x000b3000017c7983 */ /* 0x002ea80000300c00 */
[----:B---3--:R-:W3:Y:S04]  /*1dec0*/  LDL.LU.128 R128, [R1+0xb40] ;  /* 0x000b400001807983 */ /* 0x008ee80000300c00 */
[----:B------:R0:W-:Y:S04]  /*1ded0*/  STL.128 [R1+0xaa0], R24 ;  /* 0x000aa01801007387 */ /* 0x0001e80000100c00 */
[----:B----4-:R-:W4:Y:S04]  /*1dee0*/  LDL.LU.128 R116, [R1+0xb10] ;  /* 0x000b100001747983 */ /* 0x010f280000300c00 */
[----:B0-----:R-:W4:Y:S04]  /*1def0*/  LDL.LU.128 R24, [R1+0xaa0] ;  /* 0x000aa00001187983 */ /* 0x001f280000300c00 */
[----:B------:R0:W-:Y:S04]  /*1df00*/  STL.128 [R1+0xb00], R112 ;  /* 0x000b007001007387 */ /* 0x0001e80000100c00 */
[----:B------:R1:W-:Y:S04]  /*1df10*/  STL.64 [R1+0xc38], R182 ;  /* 0x000c38b601007387 */ /* 0x0003e80000100a00 */
[----:B------:R1:W-:Y:S01]  /*1df20*/  STL.128 [R1+0xb50], R132 ;  /* 0x000b508401007387 */ /* 0x0003e20000100c00 */
[----:B0-----:R-:W-:-:S03]  /*1df30*/  IMAD.MOV.U32 R115, RZ, RZ, R31 ;  /* 0x000000ffff737224 */ /* 0x001fc600078e001f */
[----:B-1----:R-:W4:Y:S01]  /*1df40*/  LDL.LU.64 R182, [R1+0xc38] ;  /* 0x000c380001b67983 */ /* 0x002f220000300a00 */
[----:B------:R-:W-:Y:S02]  /*1df50*/  IMAD.MOV.U32 R114, RZ, RZ, R30 ;  /* 0x000000ffff727224 */ /* 0x000fe400078e001e */
        /* <DEDUP_REMOVED lines=8> */
[----:B------:R1:W-:Y:S04]  /*1dfe0*/  STL.128 [R1+0xb90], R148 ;  /* 0x000b909401007387 */ /* 0x0003e80000100c00 */
[----:B------:R1:W-:Y:S04]  /*1dff0*/  STL.128 [R1+0xb80], R144 ;  /* 0x000b809001007387 */ /* 0x0003e80000100c00 */
[----:B0-----:R-:W4:Y:S04]  /*1e000*/  LDL.LU.128 R108, [R1+0xaf0] ;  /* 0x000af000016c7983 */ /* 0x001f280000300c00 */
[----:B-1----:R-:W4:Y:S04]  /*1e010*/  LDL.LU.128 R112, [R1+0xb00] ;  /* 0x000b000001707983 */ /* 0x002f280000300c00 */
        /* <DEDUP_REMOVED lines=11> */
[----:B0-----:R-:W-:Y:S02]  /*1e0d0*/  IMAD.MOV.U32 R143, RZ, RZ, R59 ;  /* 0x000000ffff8f7224 */ /* 0x001fe400078e003b */
[----:B------:R-:W-:Y:S02]  /*1e0e0*/  IMAD.MOV.U32 R142, RZ, RZ, R58 ;  /* 0x000000ffff8e7224 */ /* 0x000fe400078e003a */
[----:B-1----:R-:W-:Y:S02]  /*1e0f0*/  IMAD.MOV.U32 R139, RZ, RZ, R55 ;  /* 0x000000ffff8b7224 */ /* 0x002fe400078e0037 */
[----:B------:R-:W-:Y:S01]  /*1e100*/  IMAD.MOV.U32 R138, RZ, RZ, R54 ;  /* 0x000000ffff8a7224 */ /* 0x000fe200078e0036 */
[----:B------:R-:W4:Y:S01]  /*1e110*/  LDL.LU.128 R132, [R1+0xb50] ;  /* 0x000b500001847983 */ /* 0x000f220000300c00 */
        /* <DEDUP_REMOVED lines=12> */
[----:B--2---:R0:W-:Y:S04]  /*1e1e0*/  STL.64 [R1+0xa90], R18 ;  /* 0x000a901201007387 */ /* 0x0041e80000100a00 */
[----:B0-----:R-:W2:Y:S04]  /*1e1f0*/  LDL.LU.64 R18, [R1+0xa90] ;  /* 0x000a900001127983 */ /* 0x001ea80000300a00 */
[----:B------:R0:W-:Y:S04]  /*1e200*/  STL.128 [R1+0xac0], R120 ;  /* 0x000ac07801007387 */ /* 0x0001e80000100c00 */
[----:B------:R1:W-:Y:S04]  /*1e210*/  STL.128 [R1+0xad0], R124 ;  /* 0x000ad07c01007387 */ /* 0x0003e80000100c00 */
[----:B---3--:R3:W-:Y:S04]  /*1e220*/  STL.128 [R1+0xae0], R128 ;  /* 0x000ae08001007387 */ /* 0x0087e80000100c00 */
[----:B0-----:R-:W2:Y:S04]  /*1e230*/  LDL.LU.128 R120, [R1+0xac0] ;  /* 0x000ac00001787983 */ /* 0x001ea80000300c00 */
[----:B-1----:R-:W2:Y:S04]  /*1e240*/  LDL.LU.128 R124, [R1+0xad0] ;  /* 0x000ad000017c7983 */ /* 0x002ea80000300c00 */
[----:B---3--:R-:W3:Y:S04]  /*1e250*/  LDL.LU.128 R128, [R1+0xae0] ;  /* 0x000ae00001807983 */ /* 0x008ee80000300c00 */
[----:B----4-:R0:W-:Y:S04]  /*1e260*/  STL.128 [R1+0xab0], R116 ;  /* 0x000ab07401007387 */ /* 0x0101e80000100c00 */
[----:B------:R1:W-:Y:S04]  /*1e270*/  STL.128 [R1+0xa80], R24 ;  /* 0x000a801801007387 */ /* 0x0003e80000100c00 */
[----:B0-----:R-:W4:Y:S04]  /*1e280*/  LDL.LU.128 R116, [R1+0xab0] ;  /* 0x000ab00001747983 */ /* 0x001f280000300c00 */
[----:B-1----:R-:W4:Y:S01]  /*1e290*/  LDL.LU.128 R24, [R1+0xa80] ;  /* 0x000a800001187983 */ /* 0x002f220000300c00 */
[----:B------:R-:W-:-:S02]  /*1e2a0*/  IMAD.MOV.U32 R167, RZ, RZ, R4 ;  /* 0x000000ffffa77224 */ /* 0x000fc400078e0004 */
[----:B------:R-:W-:Y:S01]  /*1e2b0*/  IMAD.MOV.U32 R168, RZ, RZ, R5 ;  /* 0x000000ffffa87224 */ /* 0x000fe200078e0005 */
[----:B------:R0:W-:Y:S01]  /*1e2c0*/  STL.64 [R1+0xba8], R178 ;  /* 0x000ba8b201007387 */ /* 0x0001e20000100a00 */
[----:B------:R-:W-:Y:S02]  /*1e2d0*/  IMAD.MOV.U32 R169, RZ, RZ, R6 ;  /* 0x000000ffffa97224 */ /* 0x000fe400078e0006 */
[----:B------:R-:W-:Y:S01]  /*1e2e0*/  IMAD.MOV.U32 R170, RZ, RZ, R7 ;  /* 0x000000ffffaa7224 */ /* 0x000fe200078e0007 */
[----:B------:R1:W-:Y:S01]  /*1e2f0*/  STL [R1+0xba0], R171 ;  /* 0x000ba0ab01007387 */ /* 0x0003e20000100800 */
[----:B------:R-:W-:Y:S02]  /*1e300*/  IMAD.MOV.U32 R176, RZ, RZ, R9 ;  /* 0x000000ffffb07224 */ /* 0x000fe400078e0009 */
[----:B------:R-:W-:Y:S01]  /*1e310*/  IMAD.MOV.U32 R177, RZ, RZ, R10 ;  /* 0x000000ffffb17224 */ /* 0x000fe200078e000a */
[----:B------:R1:W-:Y:S01]  /*1e320*/  STL [R1+0xbc4], R234 ;  /* 0x000bc4ea01007387 */ /* 0x0003e20000100800 */
[----:B------:R-:W-:-:S02]  /*1e330*/  IMAD.MOV.U32 R154, RZ, RZ, R16 ;  /* 0x000000ffff9a7224 */ /* 0x000fc400078e0010 */
[----:B0-----:R-:W-:Y:S01]  /*1e340*/  IMAD.MOV.U32 R178, RZ, RZ, R11 ;  /* 0x000000ffffb27224 */ /* 0x001fe200078e000b */
[----:B------:R0:W-:Y:S01]  /*1e350*/  STL.64 [R1+0xbb0], R182 ;  /* 0x000bb0b601007387 */ /* 0x0001e20000100a00 */
[----:B-1----:R-:W-:Y:S02]  /*1e360*/  IMAD.MOV.U32 R171, RZ, RZ, R8 ;  /* 0x000000ffffab7224 */ /* 0x002fe400078e0008 */
[----:B------:R-:W-:Y:S02]  /*1e370*/  IMAD.MOV.U32 R179, RZ, RZ, R12 ;  /* 0x000000ffffb37224 */ /* 0x000fe400078e000c */
[----:B------:R-:W-:Y:S02]  /*1e380*/  IMAD.MOV.U32 R234, RZ, RZ, R235 ;  /* 0x000000ffffea7224 */ /* 0x000fe400078e00eb */
[----:B------:R-:W-:Y:S02]  /*1e390*/  IMAD.MOV.U32 R155, RZ, RZ, R17 ;  /* 0x000000ffff9b7224 */ /* 0x000fe400078e0011 */
[----:B------:R-:W-:-:S02]  /*1e3a0*/  IMAD.MOV.U32 R180, RZ, RZ, R13 ;  /* 0x000000ffffb47224 */ /* 0x000fc400078e000d */
[----:B------:R-:W-:Y:S02]  /*1e3b0*/  IMAD.MOV.U32 R181, RZ, RZ, R14 ;  /* 0x000000ffffb57224 */ /* 0x000fe400078e000e */
[----:B0-----:R-:W-:Y:S02]  /*1e3c0*/  IMAD.MOV.U32 R182, RZ, RZ, R15 ;  /* 0x000000ffffb67224 */ /* 0x001fe400078e000f */
        /* <DEDUP_REMOVED lines=15> */
[----:B------:R-:W-:Y:S01]  /*1e4c0*/  IMAD.MOV.U32 R6, RZ, RZ, R112 ;  /* 0x000000ffff067224 */ /* 0x000fe200078e0070 */
[----:B------:R0:W-:Y:S01]  /*1e4d0*/  STL.128 [R1+0x340], R164 ;  /* 0x000340a401007387 */ /* 0x0001e20000100c00 */
[----:B------:R-:W-:-:S02]  /*1e4e0*/  IMAD.MOV.U32 R152, RZ, RZ, R22 ;  /* 0x000000ffff987224 */ /* 0x000fc400078e0016 */
[----:B------:R-:W-:Y:S01]  /*1e4f0*/  IMAD.MOV.U32 R153, RZ, RZ, R23 ;  /* 0x000000ffff997224 */ /* 0x000fe200078e0017 */
[----:B------:R1:W-:Y:S01]  /*1e500*/  STL.128 [R1+0x350], R168 ;  /* 0x000350a801007387 */ /* 0x0003e20000100c00 */
[----:B------:R-:W-:-:S03]  /*1e510*/  IMAD.MOV.U32 R21, RZ, RZ, R99 ;  /* 0x000000ffff157224 */ /* 0x000fc600078e0063 */
[----:B------:R1:W-:Y:S01]  /*1e520*/  STL.128 [R1+0x360], R172 ;  /* 0x000360ac01007387 */ /* 0x0003e20000100c00 */
[----:B------:R-:W-:-:S03]  /*1e530*/  IMAD.MOV.U32 R22, RZ, RZ, R98 ;  /* 0x000000ffff167224 */ /* 0x000fc600078e0062 */
[----:B------:R1:W-:Y:S01]  /*1e540*/  STL.128 [R1+0x370], R176 ;  /* 0x000370b001007387 */ /* 0x0003e20000100c00 */
        /* <DEDUP_REMOVED lines=35> */
[----:B------:R0:W-:Y:S01]  /*1e780*/  STL.128 [R1+0x310], R152 ;  /* 0x0003109801007387 */ /* 0x0001e20000100c00 */
[----:B------:R-:W-:-:S03]  /*1e790*/  IMAD.MOV.U32 R164, RZ, RZ, R80 ;  /* 0x000000ffffa47224 */ /* 0x000fc600078e0050 */
[----:B------:R1:W-:Y:S01]  /*1e7a0*/  STL.128 [R1+0x330], R160 ;  /* 0x000330a001007387 */ /* 0x0003e20000100c00 */
        /* <DEDUP_REMOVED lines=9> */
[----:B------:R-:W-:Y:S01]  /*1e840*/  IMAD.MOV.U32 R28, RZ, RZ, R96 ;  /* 0x000000ffff1c7224 */ /* 0x000fe200078e0060 */
[----:B------:R0:W-:Y:S01]  /*1e850*/  STL.128 [R1+0x320], R156 ;  /* 0x0003209c01007387 */ /* 0x0001e20000100c00 */
[----:B-1----:R-:W-:Y:S02]  /*1e860*/  IMAD.MOV.U32 R163, RZ, RZ, R79 ;  /* 0x000000ffffa37224 */ /* 0x002fe400078e004f */
[----:B------:R-:W-:-:S02]  /*1e870*/  IMAD.MOV.U32 R162, RZ, RZ, R78 ;  /* 0x000000ffffa27224 */ /* 0x000fc400078e004e */
[----:B------:R-:W-:Y:S02]  /*1e880*/  IMAD.MOV.U32 R192, RZ, RZ, R3 ;  /* 0x000000ffffc07224 */ /* 0x000fe400078e0003 */
[----:B------:R-:W-:Y:S01]  /*1e890*/  IMAD.MOV.U32 R112, RZ, RZ, R132 ;  /* 0x000000ffff707224 */ /* 0x000fe200078e0084 */
[----:B------:R-:W-:Y:S01]  /*1e8a0*/  STL.128 [R1+0x390], R184 ;  /* 0x000390b801007387 */ /* 0x000fe20000100c00 */
        /* <DEDUP_REMOVED lines=12> */
[----:B0-----:R-:W-:Y:S02]  /*1e970*/  IMAD.MOV.U32 R159, RZ, RZ, R75 ;  /* 0x000000ffff9f7224 */ /* 0x001fe400078e004b */
[----:B------:R-:W-:Y:S01]  /*1e980*/  IMAD.MOV.U32 R158, RZ, RZ, R74 ;  /* 0x000000ffff9e7224 */ /* 0x000fe200078e004a */
[----:B------:R0:W-:Y:S01]  /*1e990*/  STL.128 [R1+0x380], R180 ;  /* 0x000380b401007387 */ /* 0x0001e20000100c00 */
[----:B------:R-:W-:-:S02]  /*1e9a0*/  IMAD.MOV.U32 R157, RZ, RZ, R73 ;  /* 0x000000ffff9d7224 */ /* 0x000fc400078e0049 */
[----:B------:R-:W-:Y:S01]  /*1e9b0*/  IMAD.MOV.U32 R156, RZ, RZ, R72 ;  /* 0x000000ffff9c7224 */ /* 0x000fe200078e0048 */
[----:B------:R-:W-:Y:S01]  /*1e9c0*/  STL.128 [R1+0x3b0], R192 ;  /* 0x0003b0c001007387 */ /* 0x000fe20000100c00 */
[----:B------:R-:W-:-:S03]  /*1e9d0*/  IMAD.MOV.U32 R76, RZ, RZ, R28 ;  /* 0x000000ffff4c7224 */ /* 0x000fc600078e001c */
[----:B------:R-:W-:Y:S01]  /*1e9e0*/  STL.128 [R1+0x3e0], R204 ;  /* 0x0003e0cc01007387 */ /* 0x000fe20000100c00 */
[----:B-1----:R-:W-:-:S03]  /*1e9f0*/  IMAD.MOV.U32 R153, RZ, RZ, R5 ;  /* 0x000000ffff997224 */ /* 0x002fc600078e0005 */
[----:B------:R-:W-:Y:S01]  /*1ea00*/  STL.128 [R1+0x3f0], R208 ;  /* 0x0003f0d001007387 */ /* 0x000fe20000100c00 */
[----:B------:R-:W-:Y:S02]  /*1ea10*/  IMAD.MOV.U32 R154, RZ, RZ, R4 ;  /* 0x000000ffff9a7224 */ /* 0x000fe400078e0004 */
[----:B------:R-:W-:Y:S01]  /*1ea20*/  IMAD.MOV.U32 R155, RZ, RZ, R0 ;  /* 0x000000ffff9b7224 */ /* 0x000fe200078e0000 */
[----:B0-----:R-:W4:Y:S04]  /*1ea30*/  LDL.LU.64 R182, [R1+0xbb0] ;  /* 0x000bb00001b67983 */ /* 0x001f280000300a00 */
        /* <DEDUP_REMOVED lines=8> */
[----:B------:R-:W-:Y:S01]  /*1eac0*/  STL.128 [R1+0x340], R164 ;  /* 0x000340a401007387 */ /* 0x000fe20000100c00 */
[----:B--2---:R-:W-:-:S02]  /*1ead0*/  IMAD.MOV.U32 R14, RZ, RZ, R123 ;  /* 0x000000ffff0e7224 */ /* 0x004fc400078e007b */
        /* <DEDUP_REMOVED lines=12> */
[----:B------:R-:W-:-:S02]  /*1eba0*/  IMAD.MOV.U32 R100, RZ, RZ, R17 ;  /* 0x000000ffff647224 */ /* 0x000fc400078e0011 */
[----:B----4-:R-:W-:Y:S02]  /*1ebb0*/  IMAD.MOV.U32 R31, RZ, RZ, R27 ;  /* 0x000000ffff1f7224 */ /* 0x010fe400078e001b */
        /* <DEDUP_REMOVED lines=8> */
[----:B------:R-:W2:Y:S01]  /*1ec40*/  LDL R132, [R1+0x30c] ;  /* 0x00030c0001847983 */ /* 0x000ea20000100800 */
[----:B------:R-:W-:Y:S02]  /*1ec50*/  IMAD.MOV.U32 R105, RZ, RZ, R12 ;  /* 0x000000ffff697224 */ /* 0x000fe400078e000c */
[----:B------:R-:W-:Y:S01]  /*1ec60*/  IMAD.MOV.U32 R106, RZ, RZ, R11 ;  /* 0x000000ffff6a7224 */ /* 0x000fe200078e000b */
[----:B------:R-:W-:Y:S01]  /*1ec70*/  STL.64 [R1+0xa70], R18 ;  /* 0x000a701201007387 */ /* 0x000fe20000100a00 */
[----:B------:R-:W-:Y:S02]  /*1ec80*/  IMAD.MOV.U32 R107, RZ, RZ, R10 ;  /* 0x000000ffff6b7224 */ /* 0x000fe400078e000a */
[----:B------:R-:W-:Y:S01]  /*1ec90*/  IMAD.MOV.U32 R108, RZ, RZ, R9 ;  /* 0x000000ffff6c7224 */ /* 0x000fe200078e0009 */
[----:B------:R0:W5:Y:S01]  /*1eca0*/  LDL.LU R2, [R1+0xbd4] ;  /* 0x000bd40001027983 */ /* 0x0001620000300800 */
[----:B------:R-:W-:-:S02]  /*1ecb0*/  IMAD.MOV.U32 R109, RZ, RZ, R8 ;  /* 0x000000ffff6d7224 */ /* 0x000fc400078e0008 */
[----:B------:R-:W-:Y:S01]  /*1ecc0*/  IMAD.MOV.U32 R110, RZ, RZ, R7 ;  /* 0x000000ffff6e7224 */ /* 0x000fe200078e0007 */
[----:B------:R0:W5:Y:S01]  /*1ecd0*/  LDL.LU R3, [R1+0xbd0] ;  /* 0x000bd00001037983 */ /* 0x0001620000300800 */
        /* <DEDUP_REMOVED lines=20> */
[----:B------:R-:W-:Y:S01]  /*1ee20*/  STL.128 [R1+0x410], R112 ;  /* 0x0004107001007387 */ /* 0x000fe20000100c00 */
[----:B------:R-:W-:Y:S02]  /*1ee30*/  IMAD.MOV.U32 R16, RZ, RZ, R138 ;  /* 0x000000ffff107224 */ /* 0x000fe400078e008a */
[----:B------:R-:W-:Y:S01]  /*1ee40*/  IMAD.MOV.U32 R17, RZ, RZ, R137 ;  /* 0x000000ffff117224 */ /* 0x000fe200078e0089 */
[----:B------:R-:W2:Y:S01]  /*1ee50*/  LDL R4, [R1+0x270] ;  /* 0x0002700001047983 */ /* 0x000ea20000100800 */
[----:B------:R-:W-:-:S02]  /*1ee60*/  IMAD.MOV.U32 R96, RZ, RZ, R23 ;  /* 0x000000ffff607224 */ /* 0x000fc400078e0017 */
[----:B------:R-:W-:Y:S01]  /*1ee70*/  IMAD.MOV.U32 R97, RZ, RZ, R22 ;  /* 0x000000ffff617224 */ /* 0x000fe200078e0016 */
[----:B------:R-:W2:Y:S01]  /*1ee80*/  LDL R74, [R1+0x274] ;  /* 0x00027400014a7983 */ /* 0x000ea20000100800 */
        /* <DEDUP_REMOVED lines=26> */
[----:B------:R0:W-:Y:S04]  /*1f030*/  STL.128 [R1+0x3d0], R96 ;  /* 0x0003d06001007387 */ /* 0x0001e80000100c00 */
[----:B------:R0:W-:Y:S04]  /*1f040*/  STL.128 [R1+0x3e0], R100 ;  /* 0x0003e06401007387 */ /* 0x0001e80000100c00 */
[----:B------:R0:W-:Y:S04]  /*1f050*/  STL.128 [R1+0x3f0], R104 ;  /* 0x0003f06801007387 */ /* 0x0001e80000100c00 */
[----:B------:R0:W-:Y:S04]  /*1f060*/  STL.128 [R1+0x400], R108 ;  /* 0x0004006c01007387 */ /* 0x0001e80000100c00 */
[----:B------:R-:W-:Y:S04]  /*1f070*/  STL.128 [R1+0x420], R140 ;  /* 0x0004208c01007387 */ /* 0x000fe80000100c00 */
[----:B------:R-:W-:Y:S04]  /*1f080*/  STL.128 [R1+0x430], R144 ;  /* 0x0004309001007387 */ /* 0x000fe80000100c00 */
[----:B------:R-:W-:Y:S04]  /*1f090*/  STL.128 [R1+0x440], R148 ;  /* 0x0004409401007387 */ /* 0x000fe80000100c00 */
[----:B------:R-:W-:Y:S04]  /*1f0a0*/  STL.128 [R1+0x450], R152 ;  /* 0x0004509801007387 */ /* 0x000fe80000100c00 */
[----:B------:R0:W-:Y:S04]  /*1f0b0*/  STL.128 [R1+0x260], R24 ;  /* 0x0002601801007387 */ /* 0x0001e80000100c00 */
[----:B------:R-:W2:Y:S04]  /*1f0c0*/  LDL R0, [R1+0x260] ;  /* 0x0002600001007983 */ /* 0x000ea80000100800 */
[----:B------:R-:W2:Y:S04]  /*1f0d0*/  LDL R68, [R1+0x264] ;  /* 0x0002640001447983 */ /* 0x000ea80000100800 */
[----:B------:R-:W2:Y:S04]  /*1f0e0*/  LDL R70, [R1+0x268] ;  /* 0x0002680001467983 */ /* 0x000ea80000100800 */
[----:B------:R-:W2:Y:S04]  /*1f0f0*/  LDL R72, [R1+0x26c] ;  /* 0x00026c0001487983 */ /* 0x000ea80000100800 */
[----:B-1----:R-:W2:Y:S04]  /*1f100*/  LDL R76, [R1+0x278] ;  /* 0x00027800014c7983 */ /* 0x002ea80000100800 */
[----:B------:R-:W2:Y:S04]  /*1f110*/  LDL R78, [R1+0x27c] ;  /* 0x00027c00014e7983 */ /* 0x000ea80000100800 */
[----:B------:R-:W2:Y:S04]  /*1f120*/  LDL R6, [R1+0x280] ;  /* 0x0002800001067983 */ /* 0x000ea80000100800 */
[----:B---3--:R-:W3:Y:S04]  /*1f130*/  LDL R80, [R1+0x284] ;  /* 0x0002840001507983 */ /* 0x008ee80000100800 */
[----:B------:R-:W3:Y:S04]  /*1f140*/  LDL R82, [R1+0x288] ;  /* 0x0002880001527983 */ /* 0x000ee80000100800 */
[----:B----4-:R-:W4:Y:S04]  /*1f150*/  LDL R84, [R1+0x28c] ;  /* 0x00028c0001547983 */ /* 0x010f280000100800 */
[----:B------:R-:W4:Y:S04]  /*1f160*/  LDL R8, [R1+0x290] ;  /* 0x0002900001087983 */ /* 0x000f280000100800 */
[----:B------:R-:W4:Y:S04]  /*1f170*/  LDL R86, [R1+0x294] ;  /* 0x0002940001567983 */ /* 0x000f280000100800 */
[----:B0-----:R-:W4:Y:S04]  /*1f180*/  LDL R88, [R1+0x298] ;  /* 0x0002980001587983 */ /* 0x001f280000100800 */
        /* <DEDUP_REMOVED lines=104> */
[----:B------:R0:W5:Y:S04]  /*1f810*/  LDL.LU R234, [R1+0xbc4] ;  /* 0x000bc40001ea7983 */ /* 0x0001680000300800 */
[----:B------:R0:W5:Y:S04]  /*1f820*/  LDL.LU R194, [R1+0xbc0] ;  /* 0x000bc00001c27983 */ /* 0x0001680000300800 */
[----:B------:R0:W5:Y:S04]  /*1f830*/  LDL.LU.64 R192, [R1+0xbb8] ;  /* 0x000bb80001c07983 */ /* 0x0001680000300a00 */
[----:B------:R0:W5:Y:S04]  /*1f840*/  LDL.LU.64 R178, [R1+0xba8] ;  /* 0x000ba80001b27983 */ /* 0x0001680000300a00 */
[----:B------:R0:W5:Y:S04]  /*1f850*/  LDL.LU R171, [R1+0xba0] ;  /* 0x000ba00001ab7983 */ /* 0x0001680000300800 */
[----:B------:R0:W5:Y:S04]  /*1f860*/  LDL.LU.64 R18, [R1+0xa70] ;  /* 0x000a700001127983 */ /* 0x0001680000300a00 */
        /* <DEDUP_REMOVED lines=134> */
[----:B------:R-:W-:Y:S04]  /*200d0*/  BSSY B0, `(.L_x_11135) ;  /* 0x0000008000007945 */ /* 0x000fe80003800000 */
[----:B------:R-:W-:Y:S05]  /*200e0*/  @P0 BRA `(.L_x_11136) ;  /* 0x0000000000180947 */ /* 0x000fea0003800000 */
[----:B0-----:R-:W2:Y:S04]  /*200f0*/  LDL.64 R4, [R1+0x68] ;  /* 0x0000680001047983 */ /* 0x001ea80000100a00 */
[----:B-----5:R-:W3:Y:S01]  /*20100*/  LD.E R0, desc[UR44][R2.64] ;  /* 0x0000002c02007980 */ /* 0x020ee2000c101900 */
[----:B--2---:R-:W-:-:S05]  /*20110*/  MOV R5, R4 ;  /* 0x0000000400057202 */ /* 0x004fca0000000f00 */
[----:B---3--:R-:W-:-:S05]  /*20120*/  IMAD R0, R0, 0x8, R5 ;  /* 0x0000000800007824 */ /* 0x008fca00078e0205 */
[----:B------:R-:W-:-:S04]  /*20130*/  PRMT R0, RZ, 0x654, R0 ;  /* 0x00000654ff007816 */ /* 0x000fc80000000000 */
[----:B------:R1:W-:Y:S03]  /*20140*/  SYNCS.ARRIVE.TRANS64.RED.A1T0 RZ, [R0+URZ], RZ ;  /* 0x000000ff00ff79a7 */ /* 0x0003e6000810043f */
.L_x_11136:
[----:B------:R-:W-:Y:S05]  /*20150*/  BSYNC B0 ;  /* 0x0000000000007941 */ /* 0x000fea0003800000 */
.L_x_11135:
[----:B------:R-:W-:Y:S05]  /*20160*/  @P1 BRA `(.L_x_11137) ;  /* 0xfffffe9000dc1947 */ /* 0x000fea000383ffff */
[----:B0----5:R-:W-:-:S07]  /*20170*/  IMAD.MOV.U32 R20, RZ, RZ, R171 ;  /* 0x000000ffff147224 */ /* 0x021fce00078e00ab */
.L_x_11120:
[----:B------:R-:W-:-:S13]  /*20180*/  ISETP.GE.AND P1, PT, R20, R192, PT ;  /* 0x000000c01400720c */ /* 0x000fda0003f26270 */
[----:B------:R-:W-:Y:S05]  /*20190*/  @!P1 BRA `(.L_x_11138) ;  /* 0x000000b000609947 */ /* 0x000fea0003800000 */
[----:B------:R0:W5:Y:S02]  /*201a0*/  LDL.64 R4, [R1+0x178] ;  /* 0x0001780001047983 */ /* 0x0001640000100a00 */
.L_x_11165:
        /* <DEDUP_REMOVED lines=12> */
[----:B------:R-:W2:Y:S04]  /*20270*/  LDL.64 R72, [R1+0x190] ;  /* 0x0001900001487983 */ /* 0x000ea80000100a00 */
[----:B--2---:R-:W2:Y:S01]  /*20280*/  LD.E R0, desc[UR44][R72.64+0x1c] ;  /* 0x00001c2c48007980 */ /* 0x004ea2000c101900 */
[----:B------:R-:W-:Y:S05]  /*20290*/  YIELD ;  /* 0x0000000000007946 */ /* 0x000fea0003800000 */
[----:B------:R-:W-:Y:S01]  /*202a0*/  BSSY B0, `(.L_x_11139) ;  /* 0x0000006000007945 */ /* 0x000fe20003800000 */
[----:B---3--:R-:W-:Y:S01]  /*202b0*/  @!P1 IMAD.MOV.U32 R3, RZ, RZ, RZ ;  /* 0x000000ffff039224 */ /* 0x008fe200078e00ff */
[----:B--2---:R-:W-:-:S04]  /*202c0*/  LOP3.LUT R0, R0, 0x1, RZ, 0xfc, !PT ;  /* 0x0000000100007812 */ /* 0x004fc800078efcff */
[----:B------:R-:W-:-:S13]  /*202d0*/  ISETP.NE.AND P2, PT, R0, 0x3, PT ;  /* 0x000000030000780c */ /* 0x000fda0003f45270 */
[----:B-1----:R-:W-:Y:S05]  /*202e0*/  @!P2 BRA `(.L_x_11140) ;  /* 0x000000000004a947 */ /* 0x002fea0003800000 */
[----:B------:R-:W-:Y:S01]  /*202f0*/  BPT.TRAP 0x1 ;  /* 0x000000040000795c */ /* 0x000fe20000300000 */
.L_x_11140:
[----:B------:R-:W-:Y:S05]  /*20300*/  BSYNC B0 ;  /* 0x0000000000007941 */ /* 0x000fea0003800000 */
.L_x_11139:
        /* <DEDUP_REMOVED lines=13> */
.L_x_11142:
[----:B------:R-:W-:Y:S05]  /*203e0*/  BSYNC B0 ;  /* 0x0000000000007941 */ /* 0x000fea0003800000 */
.L_x_11141:
        /* <DEDUP_REMOVED lines=8> */
.L_x_11144:
[----:B------:R-:W-:Y:S05]  /*20470*/  BSYNC B0 ;  /* 0x0000000000007941 */ /* 0x000fea0003800000 */
.L_x_11143:
[----:B------:R-:W2:Y:S04]  /*20480*/  LD.E R3, desc[UR44][R4.64] ;  /* 0x0000002c04037980 */ /* 0x000ea8000c101900 */
[----:B------:R-:W2:Y:S01]  /*20490*/  LDL.64 R8, [R1+0xa0] ;  /* 0x0000a00001087983 */ /* 0x000ea20000100a00 */
[----:B------:R-:W-:Y:S05]  /*204a0*/  WARPSYNC.ALL ;  /* 0x0000000000007948 */ /* 0x000fea0003800000 */
[----:B------:R-:W3:Y:S04]  /*204b0*/  LDL.64 R14, [R1+0x98] ;  /* 0x00009800010e7983 */ /* 0x000ee80000100a00 */
[----:B-1---5:R-:W4:Y:S04]  /*204c0*/  LDL.64 R6, [R1+0x98] ;  /* 0x0000980001067983 */ /* 0x022f280000100a00 */
[----:B------:R-:W4:Y:S01]  /*204d0*/  LDL.64 R10, [R1+0x98] ;  /* 0x00009800010a7983 */ /* 0x000f220000100a00 */
[----:B--2---:R-:W-:-:S03]  /*204e0*/  IMAD R2, R3, 0x300, R8 ;  /* 0x0000030003027824 */ /* 0x004fc600078e0208 */
        /* <DEDUP_REMOVED lines=52> */
.L_x_11147:
[----:B------:R-:W-:Y:S05]  /*20830*/  BSYNC B0 ;  /* 0x0000000000007941 */ /* 0x000fea0003800000 */
.L_x_11146:
        /* <DEDUP_REMOVED lines=10> */
.L_x_11149:
[----:B------:R-:W-:Y:S05]  /*208e0*/  BSYNC B0 ;  /* 0x0000000000007941 */ /* 0x000fea0003800000 */
.L_x_11148:
[----:B------:R-:W-:Y:S04]  /*208f0*/  BSSY B0, `(.L_x_11150) ;  /* 0x0000006000007945 */ /* 0x000fe80003800000 */
[----:B--2---:R-:W-:Y:S05]  /*20900*/  @P1 BRA `(.L_x_11151) ;  /* 0x0000000000101947 */ /* 0x004fea0003800000 */
[----:B-----5:R-:W-:Y:S01]  /*20910*/  IMAD R2, R2, 0x8, R7 ;  /* 0x0000000802027824 */ /* 0x020fe200078e0207 */
[----:B------:R-:W-:-:S04]  /*20920*/  SHF.L.U32 R3, R3, 0x1f, RZ ;  /* 0x0000001f03037819 */ /* 0x000fc800000006ff */
[----:B------:R-:W2:Y:S02]  /*20930*/  SYNCS.PHASECHK.TRANS64.TRYWAIT P1, [R2+URZ], R3 ;  /* 0x00000003020075a7 */ /* 0x000ea4000802017f */
[----:B--2---:R-:W-:Y:S05]  /*20940*/  @!P1 BRA `(.L_x_11152) ;  /* 0x0000013400309947 */ /* 0x004fea0003800000 */
.L_x_11151:
[----:B------:R-:W-:Y:S05]  /*20950*/  BSYNC B0 ;  /* 0x0000000000007941 */ /* 0x000fea0003800000 */
.L_x_11150:
        /* <DEDUP_REMOVED lines=9> */
[----:B---3--:R-:W-:Y:S01]  /*209f0*/  IMAD R6, R15, 0xc00, R6 ;  /* 0x00000c000f067824 */ /* 0x008fe200078e0206 */
[----:B------:R-:W-:Y:S01]  /*20a00*/  R2UR UR7, R7 ;  /* 0x00000000070772ca */ /* 0x000fe200000e0000 */
[----:B------:R-:W3:Y:S01]  /*20a10*/  LDL.64 R14, [R1+0x110] ;  /* 0x00011000010e7983 */ /* 0x000ee20000100a00 */
[----:B----4-:R-:W-:-:S02]  /*20a20*/  ISETP.NE.U32.AND P1, PT, R0, RZ, PT ;  /* 0x000000ff0000720c */ /* 0x010fc40003f25070 */
[----:B------:R-:W-:Y:S02]  /*20a30*/  R2UR UR6, R6 ;  /* 0x00000000060672ca */ /* 0x000fe400000e0000 */
[----:B--2---:R-:W-:Y:S02]  /*20a40*/  R2UR UR4, R2 ;  /* 0x00000000020472ca */ /* 0x004fe400000e0000 */
[----:B------:R-:W-:-:S07]  /*20a50*/  R2UR UR5, R3 ;  /* 0x00000000030572ca */ /* 0x000fce00000e0000 */
[----:B------:R-:W-:-:S06]  /*20a60*/  VOTEU.ANY UP0, P1 ;  /* 0x00000000003f7886 */ /* 0x000fcc0000800100 */
        /* <DEDUP_REMOVED lines=180> */
[----:B------:R-:W2:Y:S04]  /*215b0*/  @!P0 LD.E.64 R2, desc[UR44][R72.64+0x30] ;  /* 0x0000302c48028980 */ /* 0x000ea8000c101b00 */
[----:B------:R-:W3:Y:S01]  /*215c0*/  @!P0 LD.E R0, desc[UR44][R4.64] ;  /* 0x0000002c04008980 */ /* 0x000ee2000c101900 */
[----:B--2---:R-:W-:-:S05]  /*215d0*/  @!P0 MOV R3, R2 ;  /* 0x0000000200038202 */ /* 0x004fca0000000f00 */
[----:B---3--:R-:W-:-:S05]  /*215e0*/  @!P0 IMAD R0, R0, 0x8, R3 ;  /* 0x0000000800008824 */ /* 0x008fca00078e0203 */
[----:B------:R-:W-:-:S04]  /*215f0*/  @!P0 PRMT R0, RZ, 0x654, R0 ;  /* 0x00000654ff008816 */ /* 0x000fc80000000000 */
[----:B------:R2:W-:Y:S01]  /*21600*/  @!P0 SYNCS.ARRIVE.TRANS64.RED.A1T0 RZ, [R0+URZ], RZ ;  /* 0x000000ff00ff89a7 */ /* 0x0005e2000810043f */
[----:B------:R-:W3:Y:S04]  /*21610*/  LDL.64 R16, [R1+0x170] ;  /* 0x0001700001107983 */ /* 0x000ee80000100a00 */
[----:B------:R-:W4:Y:S04]  /*21620*/  LDL R21, [R1+0x13c] ;  /* 0x00013c0001157983 */ /* 0x000f280000100800 */
[----:B------:R-:W4:Y:S04]  /*21630*/  LDL R22, [R1+0x70] ;  /* 0x0000700001167983 */ /* 0x000f280000100800 */
[----:B------:R-:W2:Y:S04]  /*21640*/  LDL.64 R2, [R1+0x160] ;  /* 0x0001600001027983 */ /* 0x000ea80000100a00 */
[----:B------:R-:W4:Y:S04]  /*21650*/  LDL R23, [R1+0x168] ;  /* 0x0001680001177983 */ /* 0x000f280000100800 */
[----:B------:R-:W4:Y:S04]  /*21660*/  LDL.128 R12, [R1+0x150] ;  /* 0x00015000010c7983 */ /* 0x000f280000100c00 */
[----:B------:R-:W4:Y:S04]  /*21670*/  LDL.128 R8, [R1+0x140] ;  /* 0x0001400001087983 */ /* 0x000f280000100c00 */
[----:B---3--:R-:W3:Y:S01]  /*21680*/  LD.E R16, desc[UR44][R16.64] ;  /* 0x0000002c10107980 */ /* 0x008ee2000c101900 */
[----:B--2---:R-:W-:-:S02]  /*21690*/  ISETP.NE.AND P1, PT, R2, 0x1, PT ;  /* 0x000000010200780c */ /* 0x004fc40003f25270 */
[----:B----4-:R-:W-:Y:S01]  /*216a0*/  ISETP.GE.AND P2, PT, R13, 0x1, PT ;  /* 0x000000010d00780c */ /* 0x010fe20003f46270 */
[----:B------:R-:W-:Y:S01]  /*216b0*/  BSSY B0, `(.L_x_11153) ;  /* 0x000009e000007945 */ /* 0x000fe20003800000 */
[-C--:B---3--:R-:W-:Y:S01]  /*216c0*/  FMUL.FTZ R36, R36, R16.reuse ;  /* 0x0000001024247220 */ /* 0x088fe20000410000 */
[----:B------:R-:W-:-:S03]  /*216d0*/  FMUL.FTZ R0, R26, R16 ;  /* 0x000000101a007220 */ /* 0x000fc60000410000 */
[----:B------:R2:W3:Y:S01]  /*216e0*/  MUFU.TANH R75, R36 ;  /* 0x00000024004b7308 */ /* 0x0004e20000002400 */
[-C--:B------:R-:W-:Y:S01]  /*216f0*/  FMUL.FTZ R17, R30, R16.reuse ;  /* 0x000000101e117220 */ /* 0x080fe20000410000 */
[-C--:B------:R-:W-:Y:S01]  /*21700*/  FMUL.FTZ R26, R29, R16.reuse ;  /* 0x000000101d1a7220 */ /* 0x080fe20000410000 */
[----:B------:R-:W-:Y:S01]  /*21710*/  FMUL.FTZ R30, R35, R16 ;  /* 0x00000010231e7220 */ /* 0x000fe20000410000 */
[----:B--2---:R-:W-:-:S04]  /*21720*/  SHF.R.S32.HI R36, RZ, 0x1f, R21 ;  /* 0x0000001fff247819 */ /* 0x004fc80000011415 */
[----:B------:R2:W4:Y:S01]  /*21730*/  MUFU.TANH R72, R26 ;  /* 0x0000001a00487308 */ /* 0x0005220000002400 */
[----:B------:R-:W-:Y:S01]  /*21740*/  LEA.HI R35, R36, R21, RZ, 0x7 ;  /* 0x0000001524237211 */ /* 0x000fe200078f38ff */
[----:B------:R-:W-:-:S03]  /*21750*/  FMUL.FTZ R37, R37, R16 ;  /* 0x0000001025257220 */ /* 0x000fc60000410000 */
[----:B--2---:R-:W-:-:S03]  /*21760*/  LOP3.LUT R26, R35, 0xffffff80, RZ, 0xc0, !PT ;  /* 0xffffff80231a7812 */ /* 0x004fc600078ec0ff */
[----:B------:R2:W0:Y:S01]  /*21770*/  MUFU.TANH R76, R37 ;  /* 0x00000025004c7308 */ /* 0x0004220000002400 */
[-C--:B------:R-:W-:Y:S01]  /*21780*/  FMUL.FTZ R7, R24, R16.reuse ;  /* 0x0000001018077220 */ /* 0x080fe20000410000 */
[-C--:B------:R-:W-:Y:S01]  /*21790*/  FMUL.FTZ R24, R31, R16.reuse ;  /* 0x000000101f187220 */ /* 0x080fe20000410000 */
[-C--:B------:R-:W-:Y:S01]  /*217a0*/  FMUL.FTZ R32, R32, R16.reuse ;  /* 0x0000001020207220 */ /* 0x080fe20000410000 */
[----:B------:R-:W-:Y:S01]  /*217b0*/  FMUL.FTZ R31, R38, R16 ;  /* 0x00000010261f7220 */ /* 0x000fe20000410000 */
[----:B--2---:R-:W-:-:S03]  /*217c0*/  IMAD.IADD R37, R21, 0x1, -R26 ;  /* 0x0000000115257824 */ /* 0x004fc600078e0a1a */
[----:B------:R2:W0:Y:S01]  /*217d0*/  MUFU.TANH R73, R32 ;  /* 0x0000002000497308 */ /* 0x0004220000002400 */
[----:B------:R-:W-:Y:S02]  /*217e0*/  LEA.HI R36, R36, R21, RZ, 0x2 ;  /* 0x0000001524247211 */ /* 0x000fe400078f10ff */
[----:B------:R-:W-:Y:S01]  /*217f0*/  SHF.R.S32.HI R38, RZ, 0x1f, R37 ;  /* 0x0000001fff267819 */ /* 0x000fe20000011425 */
[-C--:B------:R-:W-:Y:S01]  /*21800*/  FMUL.FTZ R40, R40, R16.reuse ;  /* 0x0000001028287220 */ /* 0x080fe20000410000 */
[-C--:B------:R-:W-:Y:S01]  /*21810*/  FMUL.FTZ R41, R41, R16.reuse ;  /* 0x0000001029297220 */ /* 0x080fe20000410000 */
[-C--:B------:R-:W-:Y:S01]  /*21820*/  FMUL.FTZ R33, R33, R16.reuse ;  /* 0x0000001021217220 */ /* 0x080fe20000410000 */
[----:B--2---:R-:W-:Y:S01]  /*21830*/  FMUL.FTZ R32, R39, R16 ;  /* 0x0000001027207220 */ /* 0x004fe20000410000 */
[----:B------:R-:W-:Y:S01]  /*21840*/  LEA.HI R39, R38, R37, RZ, 0x2 ;  /* 0x0000002526277211 */ /* 0x000fe200078f10ff */
[----:B------:R2:W0:Y:S01]  /*21850*/  MUFU.TANH R77, R40 ;  /* 0x00000028004d7308 */ /* 0x0004220000002400 */
[----:B------:R-:W-:-:S02]  /*21860*/  LOP3.LUT R36, R36, 0xfffffffc, RZ, 0xc0, !PT ;  /* 0xfffffffc24247812 */ /* 0x000fc400078ec0ff */
[----:B------:R-:W-:-:S05]  /*21870*/  LEA.HI R38, R38, R37, RZ, 0x5 ;  /* 0x0000002526267211 */ /* 0x000fca00078f28ff */
[----:B------:R1:W0:Y:S01]  /*21880*/  MUFU.TANH R78, R41 ;  /* 0x00000029004e7308 */ /* 0x0002220000002400 */
[----:B--2---:R-:W-:-:S07]  /*21890*/  SHF.R.S32.HI R40, RZ, 0x2, R39 ;  /* 0x00000002ff287819 */ /* 0x004fce0000011427 */
[----:B------:R2:W0:Y:S01]  /*218a0*/  MUFU.TANH R74, R33 ;  /* 0x00000021004a7308 */ /* 0x0004220000002400 */
[----:B-1----:R-:W-:-:S04]  /*218b0*/  SHF.R.S32.HI R41, RZ, 0x1f, R39 ;  /* 0x0000001fff297819 */ /* 0x002fc80000011427 */
[----:B------:R-:W-:Y:S01]  /*218c0*/  LEA.HI R41, R41, R40, RZ, 0x3 ;  /* 0x0000002829297211 */ /* 0x000fe200078f18ff */
[----:B--2---:R-:W-:Y:S01]  /*218d0*/  FMUL.FTZ R33, R42, R16 ;  /* 0x000000102a217220 */ /* 0x004fe20000410000 */
[----:B------:R-:W-:Y:S01]  /*218e0*/  IMAD.IADD R42, R21, 0x1, -R36 ;  /* 0x00000001152a7824 */ /* 0x000fe200078e0a24 */
[----:B------:R-:W-:Y:S02]  /*218f0*/  SHF.R.S32.HI R36, RZ, 0x7, R35 ;  /* 0x00000007ff247819 */ /* 0x000fe40000011423 */
[----:B------:R-:W-:Y:S02]  /*21900*/  LOP3.LUT R41, R41, 0xfffffff8, RZ, 0xc0, !PT ;  /* 0xfffffff829297812 */ /* 0x000fe400078ec0ff */
[----:B------:R-:W-:Y:S02]  /*21910*/  LEA.HI R35, R35, R36, RZ, 0x1 ;  /* 0x0000002423237211 */ /* 0x000fe400078f08ff */
[----:B------:R-:W-:Y:S01]  /*21920*/  SHF.R.S32.HI R21, RZ, 0x5, R38 ;  /* 0x00000005ff157819 */ /* 0x000fe20000011426 */
[----:B------:R-:W-:Y:S01]  /*21930*/  IMAD.IADD R41, R40, 0x1, -R41 ;  /* 0x0000000128297824 */ /* 0x000fe200078e0a29 */
[----:B------:R-:W-:-:S02]  /*21940*/  LOP3.LUT R35, R35, 0x3fffffe, RZ, 0xc0, !PT ;  /* 0x03fffffe23237812 */ /* 0x000fc400078ec0ff */
        /* <DEDUP_REMOVED lines=9> */
[----:B------:R-:W-:Y:S01]  /*219e0*/  @P1 SHF.R.U32.HI R2, RZ, R23, R22 ;  /* 0x00000017ff021219 */ /* 0x000fe20000011616 */
[----:B------:R-:W-:Y:S01]  /*219f0*/  IMAD.MOV.U32 R3, RZ, RZ, -0x60 ;  /* 0xffffffa0ff037424 */ /* 0x000fe200078e00ff */
        /* <DEDUP_REMOVED lines=33> */
[----:B------:R-:W-:Y:S02]  /*21c10*/  IMAD R3, R20, R3, 0x1 ;  /* 0x0000000114037424 */ /* 0x000fe400078e0203 */
[-C--:B------:R-:W-:Y:S01]  /*21c20*/  FMUL.FTZ R67, R67, R16.reuse ;  /* 0x0000001043437220 */ /* 0x080fe20000410000 */
[-C--:B------:R-:W-:Y:S01]  /*21c30*/  FMUL.FTZ R70, R70, R16.reuse ;  /* 0x0000001046467220 */ /* 0x080fe20000410000 */
[----:B------:R-:W-:Y:S01]  /*21c40*/  FMUL.FTZ R16, R71, R16 ;  /* 0x0000001047107220 */ /* 0x000fe20000410000 */
[----:B------:R-:W-:Y:S01]  /*21c50*/  IMAD R3, R22, -0x2, R3 ;  /* 0xfffffffe16037824 */ /* 0x000fe200078e0203 */
[----:B------:R-:W2:Y:S01]  /*21c60*/  MUFU.TANH R7, R7 ;  /* 0x0000000700077308 */ /* 0x000ea20000002400 */
[----:B------:R-:W-:-:S03]  /*21c70*/  LOP3.LUT R21, RZ, R10, RZ, 0x33, !PT ;  /* 0x0000000aff157212 */ /* 0x000fc600078e33ff */
[----:B------:R-:W-:-:S04]  /*21c80*/  IADD3 R22, -R8, R3, R9 ;  /* 0x0000000308167210 */ /* 0x000fc80007ffe109 */
        /* <DEDUP_REMOVED lines=38> */
[----:B------:R0:W0:Y:S08]  /*21ef0*/  MUFU.TANH R42, R70 ;  /* 0x00000046002a7308 */ /* 0x0000300000002400 */
[----:B------:R0:W0:Y:S01]  /*21f00*/  MUFU.TANH R43, R16 ;  /* 0x00000010002b7308 */ /* 0x0000220000002400 */
[----:B------:R-:W-:-:S02]  /*21f10*/  IMAD.IADD R35, R22, 0x1, R11 ;  /* 0x0000000116237824 */ /* 0x000fc400078e020b */
[----:B------:R-:W-:Y:S02]  /*21f20*/  IMAD.IADD R36, R22, 0x1, R21 ;  /* 0x0000000116247824 */ /* 0x000fe400078e0215 */
[----:B------:R-:W-:Y:S02]  /*21f30*/  VIADD R38, R3, 0xffffffff ;  /* 0xffffffff03267836 */ /* 0x000fe40000000000 */
[----:B------:R-:W-:Y:S02]  /*21f40*/  IMAD R22, R20, -0x60, R12 ;  /* 0xffffffa014167824 */ /* 0x000fe400078e020c */
[--C-:B-1----:R-:W-:Y:S02]  /*21f50*/  IMAD.IADD R10, R35, 0x1, R23.reuse ;  /* 0x00000001230a7824 */ /* 0x102fe400078e0217 */
        /* <DEDUP_REMOVED lines=12> */
.L_x_11156:
[----:B------:R-:W-:-:S13]  /*22020*/  ISETP.NE.AND P1, PT, R13, 0x1, PT ;  /* 0x000000010d00780c */ /* 0x000fda0003f25270 */
[----:B------:R-:W-:-:S05]  /*22030*/  @P1 IMAD.HI.U32 R12, R11, R14, RZ ;  /* 0x0000000e0b0c1227 */ /* 0x000fca00078e00ff */
[----:B------:R-:W-:-:S07]  /*22040*/  @P1 SHF.R.U32.HI R11, RZ, R15, R12 ;  /* 0x0000000fff0b1219 */ /* 0x000fce000001160c */
.L_x_11157:
[----:B------:R-:W-:Y:S05]  /*22050*/  BSYNC B1 ;  /* 0x0000000000017941 */ /* 0x000fea0003800000 */
.L_x_11155:
[----:B------:R-:W-:-:S05]  /*22060*/  IMAD R12, R11, R13, R38 ;  /* 0x0000000d0b0c7224 */ /* 0x000fca00078e0226 */
[----:B------:R-:W-:Y:S02]  /*22070*/  VIMNMX R3, R3, R12, !PT ;  /* 0x0000000c03037248 */ /* 0x000fe40007fe0100 */
[----:B------:R-:W-:-:S07]  /*22080*/  VIADDMNMX R10, R12, R13, R10, PT ;  /* 0x0000000d0c0a7246 */ /* 0x000fce000380010a */
.L_x_11154:
[----:B------:R-:W-:Y:S05]  /*22090*/  BSYNC B0 ;  /* 0x0000000000007941 */ /* 0x000fea0003800000 */
.L_x_11153:
[C---:B------:R-:W-:Y:S01]  /*220a0*/  ISETP.GE.AND P1, PT, R22.reuse, 0x2, PT ;  /* 0x000000021600780c */ /* 0x040fe20003f26270 */
[----:B------:R-:W1:Y:S01]  /*220b0*/  SHFL.IDX PT, R2, R2, 0x1, 0x1c1f ;  /* 0x003c1f0002027f89 */ /* 0x000e6200000e0000 */
[C---:B------:R-:W-:Y:S01]  /*220c0*/  ISETP.GE.AND P5, PT, R22.reuse, 0xa, PT ;  /* 0x0000000a1600780c */ /* 0x040fe20003fa6270 */
[----:B------:R-:W-:Y:S01]  /*220d0*/  BSSY B0, `(.L_x_11158) ;  /* 0x0000087000007945 */ /* 0x000fe20003800000 */
[C---:B------:R-:W-:Y:S02]  /*220e0*/  ISETP.GT.AND P3, PT, R3.reuse, 0x1, !P1 ;  /* 0x000000010300780c */ /* 0x040fe40004f64270 */
[----:B------:R-:W-:Y:S02]  /*220f0*/  ISETP.GE.AND P2, PT, R22, 0x9, PT ;  /* 0x000000091600780c */ /* 0x000fe40003f46270 */
[----:B------:R-:W-:Y:S02]  /*22100*/  ISETP.LT.OR P3, PT, R10, 0x2, P3 ;  /* 0x000000020a00780c */ /* 0x000fe40001f61670 */
[----:B------:R-:W-:-:S02]  /*22110*/  ISETP.GT.AND P4, PT, R3, 0x8, !P2 ;  /* 0x000000080300780c */ /* 0x000fc40005784270 */
[----:B0-----:R-:W-:Y:S02]  /*22120*/  FSEL R63, R25, -INF , !P3 ;  /* 0xff800000193f7808 */ /* 0x001fe40005800000 */
[----:B------:R-:W-:Y:S02]  /*22130*/  ISETP.GT.AND P3, PT, R3, 0x9, !P5 ;  /* 0x000000090300780c */ /* 0x000fe40006f64270 */
[----:B------:R-:W-:Y:S02]  /*22140*/  P2R R25, PR, RZ, 0x20 ;  /* 0x00000020ff197803 */ /* 0x000fe40000000000 */
[----:B------:R-:W-:Y:S02]  /*22150*/  ISETP.LT.OR P3, PT, R10, 0xa, P3 ;  /* 0x0000000a0a00780c */ /* 0x000fe40001f61670 */
[----:B------:R-:W-:Y:S02]  /*22160*/  ISETP.GE.AND P5, PT, R22, 0x11, PT ;  /* 0x000000111600780c */ /* 0x000fe40003fa6270 */
[----:B------:R-:W-:-:S02]  /*22170*/  FSEL R185, R72, -INF , !P3 ;  /* 0xff80000048b97808 */ /* 0x000fc40005800000 */
[----:B------:R-:W-:Y:S01]  /*22180*/  ISETP.LT.OR P4, PT, R10, 0x9, P4 ;  /* 0x000000090a00780c */ /* 0x000fe20002781670 */
[----:B-1----:R-:W-:Y:S01]  /*22190*/  IMAD.IADD R11, R36, 0x1, R2 ;  /* 0x00000001240b7824 */ /* 0x002fe200078e0202 */
        /* <DEDUP_REMOVED lines=115> */
.L_x_11161:
[----:B------:R-:W-:-:S13]  /*228d0*/  ISETP.NE.AND P6, PT, R13, 0x1, PT ;  /* 0x000000010d00780c */ /* 0x000fda0003fc5270 */
[----:B------:R-:W-:-:S05]  /*228e0*/  @P6 IMAD.HI.U32 R14, R8, R14, RZ ;  /* 0x0000000e080e6227 */ /* 0x000fca00078e00ff */
[----:B------:R-:W-:-:S07]  /*228f0*/  @P6 SHF.R.U32.HI R8, RZ, R15, R14 ;  /* 0x0000000fff086219 */ /* 0x000fce000001160e */
.L_x_11162:
[----:B------:R-:W-:Y:S05]  /*22900*/  BSYNC B1 ;  /* 0x0000000000017941 */ /* 0x000fea0003800000 */
.L_x_11160:
[----:B------:R-:W-:-:S05]  /*22910*/  IMAD R8, R8, R13, R38 ;  /* 0x0000000d08087224 */ /* 0x000fca00078e0226 */
[----:B------:R-:W-:Y:S02]  /*22920*/  VIADDMNMX R10, R8, R13, R10, PT ;  /* 0x0000000d080a7246 */ /* 0x000fe4000380010a */
[----:B------:R-:W-:-:S07]  /*22930*/  VIMNMX R11, R11, R8, !PT ;  /* 0x000000080b0b7248 */ /* 0x000fce0007fe0100 */
.L_x_11159:
[----:B------:R-:W-:Y:S05]  /*22940*/  BSYNC B0 ;  /* 0x0000000000007941 */ /* 0x000fea0003800000 */
.L_x_11158:
[----:B------:R-:W2:Y:S01]  /*22950*/  LD.E.64 R2, desc[UR44][R18.64+0x230] ;  /* 0x0002302c12027980 */ /* 0x000ea2000c101b00 */
        /* <DEDUP_REMOVED lines=69> */
[----:B--2---:R-:W-:Y:S02]  /*22db0*/  FMNMX.FTZ R12, R187, R2, !PT ;  /* 0x00000002bb0c7209 */ /* 0x004fe40007810000 */
[----:B------:R-:W-:Y:S02]  /*22dc0*/  ISETP.LT.OR P1, PT, R10, 0x1, P1 ;  /* 0x000000010a00780c */ /* 0x000fe40000f21670 */
[----:B------:R-:W-:Y:S02]  /*22dd0*/  FMNMX.FTZ R12, R63, R12, !PT ;  /* 0x0000000c3f0c7209 */ /* 0x000fe40007810000 */
[----:B------:R-:W-:-:S02]  /*22de0*/  FSEL R0, R0, -INF , !P1 ;  /* 0xff80000000007808 */ /* 0x000fc40004800000 */
[----:B------:R-:W-:Y:S02]  /*22df0*/  FMNMX.FTZ R12, R67, R12, !PT ;  /* 0x0000000c430c7209 */ /* 0x000fe40007810000 */
[----:B------:R-:W-:Y:S02]  /*22e00*/  ISETP.NE.AND P1, PT, R78, RZ, PT ;  /* 0x000000ff4e00720c */ /* 0x000fe40003f25270 */
[----:B------:R-:W-:Y:S02]  /*22e10*/  FMNMX.FTZ R12, R185, R12, !PT ;  /* 0x0000000cb90c7209 */ /* 0x000fe40007810000 */
[----:B------:R-:W-:Y:S02]  /*22e20*/  ISETP.GT.AND P2, PT, R11, 0x49, !P2 ;  /* 0x000000490b00780c */ /* 0x000fe40005744270 */
[----:B------:R-:W-:Y:S02]  /*22e30*/  FMNMX.FTZ R12, R73, R12, !PT ;  /* 0x0000000c490c7209 */ /* 0x000fe40007810000 */
[----:B------:R-:W-:-:S02]  /*22e40*/  ISETP.GT.AND P3, PT, R11, 0x50, !P3 ;  /* 0x000000500b00780c */ /* 0x000fc40005f64270 */
[----:B------:R-:W-:Y:S02]  /*22e50*/  FMNMX.FTZ R12, R71, R12, !PT ;  /* 0x0000000c470c7209 */ /* 0x000fe40007810000 */
[----:B------:R-:W-:Y:S02]  /*22e60*/  ISETP.GT.AND P4, PT, R11, 0x51, !P4 ;  /* 0x000000510b00780c */ /* 0x000fe40006784270 */
[----:B------:R-:W-:Y:S02]  /*22e70*/  FMNMX.FTZ R12, R75, R12, !PT ;  /* 0x0000000c4b0c7209 */ /* 0x000fe40007810000 */
[----:B------:R-:W-:Y:S02]  /*22e80*/  ISETP.NE.AND P6, PT, R64, RZ, PT ;  /* 0x000000ff4000720c */ /* 0x000fe40003fc5270 */
        /* <DEDUP_REMOVED lines=37> */
[----:B0-----:R-:W-:-:S02]  /*230e0*/  FMNMX.FTZ R14, R15, R14, !PT ;  /* 0x0000000e0f0e7209 */ /* 0x001fc40007810000 */
[----:B------:R-:W-:Y:S02]  /*230f0*/  ISETP.LT.OR P2, PT, R10, 0x4a, P2 ;  /* 0x0000004a0a00780c */ /* 0x000fe40001741670 */
[----:B------:R-:W-:Y:S01]  /*23100*/  FSEL R26, R26, -INF , !P1 ;  /* 0xff8000001a1a7808 */ /* 0x000fe20004800000 */
[----:B------:R-:W0:Y:S01]  /*23110*/  SHFL.BFLY PT, R33, R14, 0x1, 0x1f ;  /* 0x0c201f000e217f89 */ /* 0x000e2200000e0000 */
[----:B------:R-:W-:Y:S02]  /*23120*/  FMNMX.FTZ R13, R6, R13, !PT ;  /* 0x0000000d060d7209 */ /* 0x000fe40007810000 */
[----:B------:R-:W-:Y:S02]  /*23130*/  ISETP.LT.OR P3, PT, R10, 0x51, P3 ;  /* 0x000000510a00780c */ /* 0x000fe40001f61670 */
[----:B------:R-:W-:Y:S02]  /*23140*/  FSEL R27, R27, -INF , !P2 ;  /* 0xff8000001b1b7808 */ /* 0x000fe40005000000 */
[----:B------:R-:W-:-:S02]  /*23150*/  FMNMX.FTZ R12, R26, R13, !PT ;  /* 0x0000000d1a0c7209 */ /* 0x000fc40007810000 */
[----:B------:R-:W-:Y:S02]  /*23160*/  ISETP.GT.AND P5, PT, R11, 0x58, !P5 ;  /* 0x000000580b00780c */ /* 0x000fe40006fa4270 */
[----:B------:R-:W-:Y:S02]  /*23170*/  ISETP.LT.OR P4, PT, R10, 0x52, P4 ;  /* 0x000000520a00780c */ /* 0x000fe40002781670 */
[----:B------:R-:W-:Y:S02]  /*23180*/  FSEL R40, R40, -INF , !P3 ;  /* 0xff80000028287808 */ /* 0x000fe40005800000 */
[----:B------:R-:W-:Y:S02]  /*23190*/  FMNMX.FTZ R13, R27, R12, !PT ;  /* 0x0000000c1b0d7209 */ /* 0x000fe40007810000 */
[----:B------:R-:W-:Y:S02]  /*231a0*/  ISETP.GT.AND P1, PT, R11, 0x59, !P6 ;  /* 0x000000590b00780c */ /* 0x000fe40007724270 */
[----:B------:R-:W-:-:S02]  /*231b0*/  ISETP.LT.OR P5, PT, R10, 0x59, P5 ;  /* 0x000000590a00780c */ /* 0x000fc40002fa1670 */
[----:B------:R-:W-:Y:S02]  /*231c0*/  FSEL R41, R41, -INF , !P4 ;  /* 0xff80000029297808 */ /* 0x000fe40006000000 */
[----:B------:R-:W-:Y:S02]  /*231d0*/  FMNMX.FTZ R12, R40, R13, !PT ;  /* 0x0000000d280c7209 */ /* 0x000fe40007810000 */
[----:B------:R-:W-:Y:S02]  /*231e0*/  ISETP.LT.OR P1, PT, R10, 0x5a, P1 ;  /* 0x0000005a0a00780c */ /* 0x000fe40000f21670 */
[----:B------:R-:W-:Y:S02]  /*231f0*/  FSEL R42, R42, -INF , !P5 ;  /* 0xff8000002a2a7808 */ /* 0x000fe40006800000 */
[----:B------:R-:W-:Y:S02]  /*23200*/  FMNMX.FTZ R11, R41, R12, !PT ;  /* 0x0000000c290b7209 */ /* 0x000fe40007810000 */
[----:B------:R-:W-:-:S02]  /*23210*/  FSEL R43, R43, -INF , !P1 ;  /* 0xff8000002b2b7808 */ /* 0x000fc40004800000 */
[----:B------:R-:W-:Y:S02]  /*23220*/  FMNMX.FTZ R10, R42, R11, !PT ;  /* 0x0000000b2a0a7209 */ /* 0x000fe40007810000 */
[----:B------:R-:W-:Y:S02]  /*23230*/  LOP3.LUT R178, R193, 0x4, RZ, 0xfc, !PT ;  /* 0x00000004c1b27812 */ /* 0x000fe400078efcff */
        /* <DEDUP_REMOVED lines=14> */
[----:B------:R-:W5:Y:S01]  /*23320*/  LD.E R47, desc[UR44][R18.64+0x244] ;  /* 0x0002442c122f7980 */ /* 0x000f62000c101900 */
[----:B------:R-:W-:-:S04]  /*23330*/  FSETP.NEU.FTZ.AND P2, PT, R35, -INF , PT ;  /* 0xff8000002300780b */ /* 0x000fc80003f5d000 */
[----:B------:R-:W-:-:S05]  /*23340*/  FSEL R12, R35, RZ, P2 ;  /* 0x000000ff230c7208 */ /* 0x000fca0001000000 */
[----:B------:R-:W-:Y:S01]  /*23350*/  FADD.FTZ R12, R3, -R12 ;  /* 0x8000000c030c7221 */ /* 0x000fe20000010000 */
[C---:B--2---:R-:W-:Y:S01]  /*23360*/  FSETP.NEU.FTZ.AND P1, PT, R44.reuse, -INF , PT ;  /* 0xff8000002c00780b */ /* 0x044fe20003f3d000 */
[----:B---3--:R-:W-:-:S03]  /*23370*/  FMUL.FTZ R10, R44, R45 ;  /* 0x0000002d2c0a7220 */ /* 0x008fc60000410000 */
[----:B------:R-:W-:Y:S01]  /*23380*/  FSEL R3, R44, RZ, P1 ;  /* 0x000000ff2c037208 */ /* 0x000fe20000800000 */
[----:B0-----:R-:W-:Y:S01]  /*23390*/  FMUL.FTZ R35, R35, R45 ;  /* 0x0000002d23237220 */ /* 0x001fe20000410000 */
[----:B------:R-:W-:-:S03]  /*233a0*/  FSEL R14, R10, RZ, P1 ;  /* 0x000000ff0a0e7208 */ /* 0x000fc60000800000 */
[----:B------:R-:W-:Y:S02]  /*233b0*/  FADD.FTZ R3, R2, -R3 ;  /* 0x8000000302037221 */ /* 0x000fe40000010000 */
[-CC-:B------:R-:W-:Y:S01]  /*233c0*/  FFMA.FTZ R182, R22, R45.reuse, -R14.reuse ;  /* 0x0000002d16b67223 */ /* 0x180fe2000001080e */
[----:B------:R-:W-:Y:S01]  /*233d0*/  FSEL R22, R35, RZ, P2 ;  /* 0x000000ff23167208 */ /* 0x000fe20001000000 */
[-C--:B------:R-:W-:Y:S01]  /*233e0*/  FMUL.FTZ R3, R3, R45.reuse ;  /* 0x0000002d03037220 */ /* 0x080fe20000410000 */
[-C--:B------:R-:W-:Y:S01]  /*233f0*/  FFMA.FTZ R187, R187, R45.reuse, -R14 ;  /* 0x0000002dbbbb7223 */ /* 0x080fe2000001080e */
[----:B------:R-:W-:Y:S02]  /*23400*/  FMUL.FTZ R12, R45, R12 ;  /* 0x0000000c2d0c7220 */ /* 0x000fe40000410000 */
[-C--:B------:R-:W-:Y:S01]  /*23410*/  FFMA.FTZ R188, R0, R45.reuse, -R22 ;  /* 0x0000002d00bc7223 */ /* 0x080fe20000010816 */
[----:B------:R-:W4:Y:S01]  /*23420*/  MUFU.EX2 R35, R3 ;  /* 0x0000000300237308 */ /* 0x000f220000000800 */
[-C--:B------:R-:W-:Y:S01]  /*23430*/  FFMA.FTZ R152, R63, R45.reuse, -R14 ;  /* 0x0000002d3f987223 */ /* 0x080fe2000001080e */
[-C--:B------:R-:W-:Y:S01]  /*23440*/  FFMA.FTZ R153, R8, R45.reuse, -R22 ;  /* 0x0000002d08997223 */ /* 0x080fe20000010816 */
[-C--:B------:R-:W-:Y:S01]  /*23450*/  FFMA.FTZ R154, R67, R45.reuse, -R14 ;  /* 0x0000002d439a7223 */ /* 0x080fe2000001080e */
[----:B------:R-:W-:-:S04]  /*23460*/  FFMA.FTZ R186, R17, R45, -R22 ;  /* 0x0000002d11ba7223 */ /* 0x000fc80000010816 */
[----:B------:R0:W-:Y:S01]  /*23470*/  MUFU.EX2 R33, R12 ;  /* 0x0000000c00217308 */ /* 0x0001e20000000800 */
[-C--:B------:R-:W-:Y:S01]  /*23480*/  FFMA.FTZ R185, R185, R45.reuse, -R14 ;  /* 0x0000002db9b97223 */ /* 0x080fe2000001080e */
[----:B------:R-:W-:-:S06]  /*23490*/  FFMA.FTZ R155, R24, R45, -R22 ;  /* 0x0000002d189b7223 */ /* 0x000fcc0000010816 */
[----:B------:R-:W-:Y:S08]  /*234a0*/  MUFU.EX2 R187, R187 ;  /* 0x000000bb00bb7308 */ /* 0x000ff00000000800 */
[----:B------:R-:W5:Y:S01]  /*234b0*/  MUFU.EX2 R188, R188 ;  /* 0x000000bc00bc7308 */ /* 0x000f620000000800 */
[-C--:B------:R-:W-:Y:S01]  /*234c0*/  FFMA.FTZ R11, R73, R45.reuse, -R14 ;  /* 0x0000002d490b7223 */ /* 0x080fe2000001080e */
[----:B------:R-:W-:-:S06]  /*234d0*/  FFMA.FTZ R15, R29, R45, -R22 ;  /* 0x0000002d1d0f7223 */ /* 0x000fcc0000010816 */
[----:B------:R-:W-:Y:S08]  /*234e0*/  MUFU.EX2 R152, R152 ;  /* 0x0000009800987308 */ /* 0x000ff00000000800 */
[----:B------:R-:W1:Y:S01]  /*234f0*/  MUFU.EX2 R153, R153 ;  /* 0x0000009900997308 */ /* 0x000e620000000800 */
[-CC-:B------:R-:W-:Y:S01]  /*23500*/  FFMA.FTZ R10, R71, R45.reuse, -R14.reuse ;  /* 0x0000002d470a7223 */ /* 0x180fe2000001080e */
[-CC-:B------:R-:W-:Y:S01]  /*23510*/  FFMA.FTZ R13, R75, R45.reuse, -R14.reuse ;  /* 0x0000002d4b0d7223 */ /* 0x180fe2000001080e */
[----:B0-----:R-:W-:-:S05]  /*23520*/  FFMA.FTZ R12, R79, R45, -R14 ;  /* 0x0000002d4f0c7223 */ /* 0x001fca000001080e */
[----:B------:R-:W-:Y:S01]  /*23530*/  MUFU.EX2 R154, R154 ;  /* 0x0000009a009a7308 */ /* 0x000fe20000000800 */
[-CC-:B------:R-:W-:Y:S01]  /*23540*/  FFMA.FTZ R157, R77, R45.reuse, -R14.reuse ;  /* 0x0000002d4d9d7223 */ /* 0x180fe2000001080e */
[-CC-:B------:R-:W-:Y:S01]  /*23550*/  FFMA.FTZ R156, R81, R45.reuse, -R14.reuse ;  /* 0x0000002d519c7223 */ /* 0x180fe2000001080e */
[----:B------:R-:W-:-:S05]  /*23560*/  FFMA.FTZ R159, R159, R45, -R14 ;  /* 0x0000002d9f9f7223 */ /* 0x000fca000001080e */
        /* <DEDUP_REMOVED lines=13> */
[----:B------:R-:W-:Y:S01]  /*23640*/  FFMA.FTZ R183, R16, R45, -R14 ;  /* 0x0000002d10b77223 */ /* 0x000fe2000001080e */
[----:B----4-:R-:W-:-:S02]  /*23650*/  FMUL.FTZ R46, R35, R46 ;  /* 0x0000002e232e7220 */ /* 0x010fc40000410000 */
[----:B------:R-:W2:Y:S01]  /*23660*/  MUFU.EX2 R155, R155 ;  /* 0x0000009b009b7308 */ /* 0x000ea20000000800 */
[-CC-:B------:R-:W-:Y:S01]  /*23670*/  FFMA.FTZ R14, R30, R45.reuse, -R22.reuse ;  /* 0x0000002d1e0e7223 */ /* 0x180fe20000010816 */
[----:B------:R-:W-:Y:S01]  /*23680*/  FFMA.FTZ R161, R9, R45, -R22 ;  /* 0x0000002d09a17223 */ /* 0x000fe20000010816 */
[----:B-----5:R-:W-:Y:S01]  /*23690*/  FFMA.FTZ R2, R33, R47, R188 ;  /* 0x0000002f21027223 */ /* 0x020fe200000100bc */
[----:B------:R-:W-:Y:S01]  /*236a0*/  FADD.FTZ R9, R46, R187 ;  /* 0x000000bb2e097221 */ /* 0x000fe20000010000 */
[----:B------:R-:W-:-:S03]  /*236b0*/  FFMA.FTZ R16, R31, R45, -R22 ;  /* 0x0000002d1f107223 */ /* 0x000fc60000010816 */
[----:B------:R-:W-:Y:S01]  /*236c0*/  MUFU.EX2 R11, R11 ;  /* 0x0000000b000b7308 */ /* 0x000fe20000000800 */
[----:B-1----:R-:W-:Y:S01]  /*236d0*/  FADD.FTZ R3, R153, R2 ;  /* 0x0000000299037221 */ /* 0x002fe20000010000 */
[----:B------:R-:W-:-:S06]  /*236e0*/  FADD.FTZ R9, R152, R9 ;  /* 0x0000000998097221 */ /* 0x000fcc0000010000 */
[----:B------:R-:W1:Y:S01]  /*236f0*/  MUFU.EX2 R15, R15 ;  /* 0x0000000f000f7308 */ /* 0x000e620000000800 */
[----:B------:R-:W-:Y:S01]  /*23700*/  FFMA.FTZ R0, R32, R45, -R22 ;  /* 0x0000002d20007223 */ /* 0x000fe20000010816 */
[----:B0-----:R-:W-:Y:S01]  /*23710*/  FADD.FTZ R8, R186, R3 ;  /* 0x00000003ba087221 */ /* 0x001fe20000010000 */
[----:B------:R-:W-:-:S05]  /*23720*/  FADD.FTZ R2, R154, R9 ;  /* 0x000000099a027221 */ /* 0x000fca0000010000 */
[----:B------:R-:W-:Y:S08]  /*23730*/  MUFU.EX2 R10, R10 ;  /* 0x0000000a000a7308 */ /* 0x000ff00000000800 */
[----:B------:R-:W0:Y:S01]  /*23740*/  MUFU.EX2 R14, R14 ;  /* 0x0000000e000e7308 */ /* 0x000e220000000800 */
[----:B--2---:R-:W-:Y:S01]  /*23750*/  FADD.FTZ R8, R155, R8 ;  /* 0x000000089b087221 */ /* 0x004fe20000010000 */
[----:B------:R-:W-:-:S06]  /*23760*/  FADD.FTZ R2, R185, R2 ;  /* 0x00000002b9027221 */ /* 0x000fcc0000010000 */
[----:B------:R-:W-:Y:S01]  /*23770*/  MUFU.EX2 R13, R13 ;  /* 0x0000000d000d7308 */ /* 0x000fe20000000800 */
[----:B------:R-:W-:-:S07]  /*23780*/  FFMA.FTZ R160, R34, R45, -R22 ;  /* 0x0000002d22a07223 */ /* 0x000fce0000010816 */
[----:B------:R-:W2:Y:S01]  /*23790*/  MUFU.EX2 R16, R16 ;  /* 0x0000001000107308 */ /* 0x000ea20000000800 */
[----:B------:R-:W-:Y:S01]  /*237a0*/  FFMA.FTZ R175, R7, R45, -R22 ;  /* 0x0000002d07af7223 */ /* 0x000fe20000010816 */
[----:B-1----:R-:W-:Y:S01]  /*237b0*/  FADD.FTZ R7, R15, R8 ;  /* 0x000000080f077221 */ /* 0x002fe20000010000 */
[----:B------:R-:W-:-:S05]  /*237c0*/  FADD.FTZ R3, R11, R2 ;  /* 0x000000020b037221 */ /* 0x000fca0000010000 */
[----:B------:R-:W-:Y:S01]  /*237d0*/  MUFU.EX2 R12, R12 ;  /* 0x0000000c000c7308 */ /* 0x000fe20000000800 */
[----:B------:R-:W-:-:S07]  /*237e0*/  FFMA.FTZ R163, R25, R45, -R22 ;  /* 0x0000002d19a37223 */ /* 0x000fce0000010816 */
[----:B------:R-:W1:Y:S01]  /*237f0*/  MUFU.EX2 R0, R0 ;  /* 0x0000000000007308 */ /* 0x000e620000000800 */
[----:B0-----:R-:W-:Y:S01]  /*23800*/  FADD.FTZ R7, R14, R7 ;  /* 0x000000070e077221 */ /* 0x001fe20000010000 */
[----:B------:R-:W-:-:S06]  /*23810*/  FADD.FTZ R2, R10, R3 ;  /* 0x000000030a027221 */ /* 0x000fcc0000010000 */
[----:B------:R-:W-:Y:S01]  /*23820*/  MUFU.EX2 R157, R157 ;  /* 0x0000009d009d7308 */ /* 0x000fe20000000800 */
[----:B------:R-:W-:-:S07]  /*23830*/  FFMA.FTZ R162, R28, R45, -R22 ;  /* 0x0000002d1ca27223 */ /* 0x000fce0000010816 */
        /* <DEDUP_REMOVED lines=22> */
[----:B-1----:R-:W-:Y:S01]  /*239a0*/  FADD.FTZ R7, R163, R6 ;  /* 0x00000006a3077221 */ /* 0x002fe20000010000 */
[----:B------:R-:W-:-:S06]  /*239b0*/  FADD.FTZ R3, R159, R2 ;  /* 0x000000029f037221 */ /* 0x000fcc0000010000 */
[----:B------:R-:W-:Y:S08]  /*239c0*/  MUFU.EX2 R170, R170 ;  /* 0x000000aa00aa7308 */ /* 0x000ff00000000800 */
[----:B------:R-:W1:Y:S01]  /*239d0*/  MUFU.EX2 R166, R166 ;  /* 0x000000a600a67308 */ /* 0x000e620000000800 */
[----:B0-----:R-:W-:Y:S01]  /*239e0*/  FADD.FTZ R6, R162, R7 ;  /* 0x00000007a2067221 */ /* 0x001fe20000010000 */
[----:B------:R-:W-:-:S06]  /*239f0*/  FADD.FTZ R2, R158, R3 ;  /* 0x000000039e027221 */ /* 0x000fcc0000010000 */
[----:B------:R-:W-:Y:S08]  /*23a00*/  MUFU.EX2 R169, R169 ;  /* 0x000000a900a97308 */ /* 0x000ff00000000800 */
        /* <DEDUP_REMOVED lines=33> */
[----:B------:R-:W-:Y:S08]  /*23c20*/  MUFU.EX2 R180, R180 ;  /* 0x000000b400b47308 */ /* 0x000ff00000000800 */
[----:B------:R-:W2:Y:S01]  /*23c30*/  MUFU.EX2 R17, R17 ;  /* 0x0000001100117308 */ /* 0x000ea20000000800 */
[----:B-1----:R-:W-:Y:S01]  /*23c40*/  FADD.FTZ R6, R8, R7 ;  /* 0x0000000708067221 */ /* 0x002fe20000010000 */
[----:B------:R-:W-:-:S06]  /*23c50*/  FADD.FTZ R2, R176, R3 ;  /* 0x00000003b0027221 */ /* 0x000fcc0000010000 */
[----:B------:R-:W-:Y:S08]  /*23c60*/  MUFU.EX2 R183, R183 ;  /* 0x000000b700b77308 */ /* 0x000ff00000000800 */
[----:B------:R-:W1:Y:S01]  /*23c70*/  MUFU.EX2 R23, R23 ;  /* 0x0000001700177308 */ /* 0x000e620000000800 */
[----:B0-----:R-:W-:Y:S01]  /*23c80*/  FADD.FTZ R6, R21, R6 ;  /* 0x0000000615067221 */ /* 0x001fe20000010000 */
[----:B------:R-:W-:-:S06]  /*23c90*/  FADD.FTZ R3, R181, R2 ;  /* 0x00000002b5037221 */ /* 0x000fcc0000010000 */
[----:B------:R-:W0:Y:S08]  /*23ca0*/  MUFU.EX2 R182, R182 ;  /* 0x000000b600b67308 */ /* 0x000e300000000800 */
[----:B------:R-:W3:Y:S01]  /*23cb0*/  MUFU.EX2 R22, R22 ;  /* 0x0000001600167308 */ /* 0x000ee20000000800 */
[----:B--2---:R-:W-:Y:S01]  /*23cc0*/  FADD.FTZ R6, R17, R6 ;  /* 0x0000000611067221 */ /* 0x004fe20000010000 */
[----:B------:R-:W-:-:S03]  /*23cd0*/  FADD.FTZ R2, R180, R3 ;  /* 0x00000003b4027221 */ /* 0x000fc60000010000 */
[----:B-1----:R-:W-:Y:S01]  /*23ce0*/  FADD.FTZ R7, R23, R6 ;  /* 0x0000000617077221 */ /* 0x002fe20000010000 */
[----:B------:R-:W-:-:S04]  /*23cf0*/  FADD.FTZ R3, R183, R2 ;  /* 0x00000002b7037221 */ /* 0x000fc80000010000 */
[----:B0-----:R-:W-:Y:S01]  /*23d00*/  FADD.FTZ R36, R182, R3 ;  /* 0x00000003b6247221 */ /* 0x001fe20000010000 */
[----:B------:R-:W-:Y:S01]  /*23d10*/  ST.E desc[UR44][R18.64+0x240], R46 ;  /* 0x0002402e12007985 */ /* 0x000fe2000c10192c */
[----:B---3--:R-:W-:-:S05]  /*23d20*/  FADD.FTZ R37, R22, R7 ;  /* 0x0000000716257221 */ /* 0x008fca0000010000 */
[----:B------:R0:W-:Y:S04]  /*23d30*/  ST.E.64 desc[UR44][R18.64+0x240], R36 ;  /* 0x0002402412007985 */ /* 0x0001e8000c101b2c */
[----:B------:R-:W2:Y:S04]  /*23d40*/  LDL.64 R2, [R1+0x1f8] ;  /* 0x0001f80001027983 */ /* 0x000ea80000100a00 */
[----:B--2---:R-:W2:Y:S04]  /*23d50*/  LD.E R31, desc[UR44][R2.64+0x1fc] ;  /* 0x0001fc2c021f7980 */ /* 0x004ea8000c101900 */
[----:B------:R-:W3:Y:S04]  /*23d60*/  LD.E R6, desc[UR44][R2.64] ;  /* 0x0000002c02067980 */ /* 0x000ee8000c101900 */
        /* <DEDUP_REMOVED lines=126> */
[----:B--2---:R-:W-:Y:S01]  /*24550*/  FMUL.FTZ R119, R33, R31 ;  /* 0x0000001f21777220 */ /* 0x004fe20000410000 */
[C---:B---3--:R-:W-:Y:S01]  /*24560*/  FMUL.FTZ R31, R35.reuse, R6 ;  /* 0x00000006231f7220 */ /* 0x048fe20000410000 */
[C---:B----4-:R-:W-:Y:S01]  /*24570*/  FMUL.FTZ R7, R35.reuse, R7 ;  /* 0x0000000723077220 */ /* 0x050fe20000410000 */
[C---:B-----5:R-:W-:Y:S01]  /*24580*/  FMUL.FTZ R25, R35.reuse, R25 ;  /* 0x0000001923197220 */ /* 0x060fe20000410000 */
[C---:B------:R-:W-:Y:S01]  /*24590*/  FMUL.FTZ R27, R35.reuse, R27 ;  /* 0x0000001b231b7220 */ /* 0x040fe20000410000 */
[C---:B------:R-:W-:Y:S01]  /*245a0*/  FMUL.FTZ R29, R35.reuse, R29 ;  /* 0x0000001d231d7220 */ /* 0x040fe20000410000 */
[----:B------:R0:W-:Y:S01]  /*245b0*/  ST.E desc[UR44][R2.64], R31 ;  /* 0x0000001f02007985 */ /* 0x0001e2000c10192c */
[C---:B------:R-:W-:Y:S01]  /*245c0*/  FMUL.FTZ R37, R35.reuse, R37 ;  /* 0x0000002523257220 */ /* 0x040fe20000410000 */
[C---:B------:R-:W-:Y:S01]  /*245d0*/  FMUL.FTZ R41, R35.reuse, R41 ;  /* 0x0000002923297220 */ /* 0x040fe20000410000 */
[C---:B------:R-:W-:Y:S01]  /*245e0*/  FMUL.FTZ R39, R35.reuse, R39 ;  /* 0x0000002723277220 */ /* 0x040fe20000410000 */
[----:B------:R1:W-:Y:S01]  /*245f0*/  ST.E desc[UR44][R2.64+0x4], R7 ;  /* 0x0000040702007985 */ /* 0x0003e2000c10192c */
[C---:B------:R-:W-:Y:S01]  /*24600*/  FMUL.FTZ R45, R35.reuse, R24 ;  /* 0x00000018232d7220 */ /* 0x040fe20000410000 */
[C---:B------:R-:W-:Y:S01]  /*24610*/  FMUL.FTZ R43, R35.reuse, R43 ;  /* 0x0000002b232b7220 */ /* 0x040fe20000410000 */
[C---:B0-----:R-:W-:Y:S01]  /*24620*/  FMUL.FTZ R31, R35.reuse, R28 ;  /* 0x0000001c231f7220 */ /* 0x041fe20000410000 */
[----:B------:R0:W-:Y:S01]  /*24630*/  ST.E desc[UR44][R2.64+0x14], R25 ;  /* 0x0000141902007985 */ /* 0x0001e2000c10192c */
[----:B-1----:R-:W-:-:S03]  /*24640*/  FMUL.FTZ R7, R35, R232 ;  /* 0x000000e823077220 */ /* 0x002fc60000410000 */
        /* <DEDUP_REMOVED lines=9> */
[C---:B---3--:R-:W-:Y:S01]  /*246e0*/  FMUL.FTZ R29, R35.reuse, R228 ;  /* 0x000000e4231d7220 */ /* 0x048fe20000410000 */
[C---:B0-----:R-:W-:Y:S01]  /*246f0*/  FMUL.FTZ R37, R35.reuse, R222 ;  /* 0x000000de23257220 */ /* 0x041fe20000410000 */
[C---:B-1----:R-:W-:Y:S01]  /*24700*/  FMUL.FTZ R41, R35.reuse, R220 ;  /* 0x000000dc23297220 */ /* 0x042fe20000410000 */
[C---:B--2---:R-:W-:Y:S01]  /*24710*/  FMUL.FTZ R39, R35.reuse, R214 ;  /* 0x000000d623277220 */ /* 0x044fe20000410000 */
[----:B------:R-:W-:Y:S01]  /*24720*/  ST.E desc[UR44][R2.64+0x10], R45 ;  /* 0x0000102d02007985 */ /* 0x000fe2000c10192c */
[C---:B------:R-:W-:Y:S01]  /*24730*/  FMUL.FTZ R117, R35.reuse, R30 ;  /* 0x0000001e23757220 */ /* 0x040fe20000410000 */
        /* <DEDUP_REMOVED lines=44> */
[----:B------:R0:W-:Y:S01]  /*24a00*/  ST.E desc[UR44][R2.64+0x1a0], R39 ;  /* 0x0001a02702007985 */ /* 0x0001e2000c10192c */
[C---:B-1----:R-:W-:Y:S01]  /*24a10*/  FMUL.FTZ R7, R35.reuse, R212 ;  /* 0x000000d423077220 */ /* 0x042fe20000410000 */
[C---:B--2---:R-:W-:Y:S01]  /*24a20*/  FMUL.FTZ R25, R35.reuse, R204 ;  /* 0x000000cc23197220 */ /* 0x044fe20000410000 */
[C---:B---3--:R-:W-:Y:S01]  /*24a30*/  FMUL.FTZ R27, R35.reuse, R210 ;  /* 0x000000d2231b7220 */ /* 0x048fe20000410000 */
[----:B------:R1:W-:Y:S01]  /*24a40*/  ST.E desc[UR44][R2.64+0x1a4], R41 ;  /* 0x0001a42902007985 */ /* 0x0003e2000c10192c */
[C---:B----4-:R-:W-:Y:S01]  /*24a50*/  FMUL.FTZ R29, R35.reuse, R208 ;  /* 0x000000d0231d7220 */ /* 0x050fe20000410000 */
[C---:B-----5:R-:W-:Y:S01]  /*24a60*/  FMUL.FTZ R31, R35.reuse, R206 ;  /* 0x000000ce231f7220 */ /* 0x060fe20000410000 */
[C---:B------:R-:W-:Y:S01]  /*24a70*/  FMUL.FTZ R37, R35.reuse, R202 ;  /* 0x000000ca23257220 */ /* 0x040fe20000410000 */
[----:B------:R-:W-:Y:S01]  /*24a80*/  FMUL.FTZ R35, R35, R190 ;  /* 0x000000be23237220 */ /* 0x000fe20000410000 */
        /* <DEDUP_REMOVED lines=172> */
[----:B------:R2:W-:Y:S06]  /*25550*/  BAR.SYNC.DEFER_BLOCKING R237, 0x100 ;  /* 0x000400ed0000751d */ /* 0x0005ec0000010000 */
[----:B0-----:R-:W5:Y:S04]  /*25560*/  LD.E R25, desc[UR44][R2.64] ;  /* 0x0000002c02197980 */ /* 0x001f68000c101900 */
[----:B-1----:R-:W5:Y:S04]  /*25570*/  LD.E R27, desc[UR44][R2.64+0x4] ;  /* 0x0000042c021b7980 */ /* 0x002f68000c101900 */
[----:B--2---:R-:W2:Y:S04]  /*25580*/  LD.E R29, desc[UR44][R2.64+0x8] ;  /* 0x0000082c021d7980 */ /* 0x004ea8000c101900 */
[----:B---3--:R-:W3:Y:S04]  /*25590*/  LD.E R31, desc[UR44][R2.64+0xc] ;  /* 0x00000c2c021f7980 */ /* 0x008ee8000c101900 */
[----:B------:R-:W3:Y:S04]  /*255a0*/  LD.E R43, desc[UR44][R2.64+0x10] ;  /* 0x0000102c022b7980 */ /* 0x000ee8000c101900 */
[----:B----4-:R-:W4:Y:S04]  /*255b0*/  LD.E R35, desc[UR44][R2.64+0x14] ;  /* 0x0000142c02237980 */ /* 0x010f28000c101900 */
[----:B-----5:R-:W5:Y:S04]  /*255c0*/  LD.E R37, desc[UR44][R2.64+0x18] ;  /* 0x0000182c02257980 */ /* 0x020f68000c101900 */
        /* <DEDUP_REMOVED lines=122> */
[----:B------:R-:W5:Y:S04]  /*25d70*/  LD.E.64 R6, desc[UR44][R18.64+0xa8] ;  /* 0x0000a82c12067980 */ /* 0x000f68000c101b00 */
[----:B------:R0:W-:Y:S04]  /*25d80*/  ST.E desc[UR44][R2.64], R25 ;  /* 0x0000001902007985 */ /* 0x0001e8000c10192c */
[----:B------:R-:W-:Y:S04]  /*25d90*/  ST.E desc[UR44][R2.64+0x4], R27 ;  /* 0x0000041b02007985 */ /* 0x000fe8000c10192c */
[----:B--2---:R-:W-:Y:S04]  /*25da0*/  ST.E desc[UR44][R2.64+0x8], R29 ;  /* 0x0000081d02007985 */ /* 0x004fe8000c10192c */
[----:B---3--:R-:W-:Y:S04]  /*25db0*/  ST.E desc[UR44][R2.64+0xc], R31 ;  /* 0x00000c1f02007985 */ /* 0x008fe8000c10192c */
[----:B------:R-:W-:Y:S04]  /*25dc0*/  ST.E desc[UR44][R2.64+0x10], R43 ;  /* 0x0000102b02007985 */ /* 0x000fe8000c10192c */
[----:B----4-:R-:W-:Y:S04]  /*25dd0*/  ST.E desc[UR44][R2.64+0x14], R35 ;  /* 0x0000142302007985 */ /* 0x010fe8000c10192c */
[----:B-----5:R-:W-:Y:S04]  /*25de0*/  ST.E desc[UR44][R2.64+0x18], R37 ;  /* 0x0000182502007985 */ /* 0x020fe8000c10192c */
        /* <DEDUP_REMOVED lines=121> */
[----:B------:R-:W5:Y:S04]  /*26580*/  LD.E R190, desc[UR44][R18.64+0x88] ;  /* 0x0000882c12be7980 */ /* 0x000f68000c101900 */
        /* <DEDUP_REMOVED lines=129> */
[----:B------:R-:W-:-:S02]  /*26da0*/  ISETP.NE.U32.AND P1, PT, R190, RZ, PT ;  /* 0x000000ffbe00720c */ /* 0x000fc40003f25070 */
[----:B------:R-:W-:Y:S02]  /*26db0*/  R2UR UR7, R7 ;  /* 0x00000000070772ca */ /* 0x000fe400000e0000 */
[----:B------:R-:W-:Y:S02]  /*26dc0*/  R2UR UR6, R6 ;  /* 0x00000000060672ca */ /* 0x000fe400000e0000 */
[----:B------:R-:W-:Y:S02]  /*26dd0*/  F2FP.F16.F32.PACK_AB R152, R152, R187 ;  /* 0x000000bb9898723e */ /* 0x000fe400000000ff */
[----:B------:R-:W-:Y:S02]  /*26de0*/  F2FP.F16.F32.PACK_AB R154, R185, R154 ;  /* 0x0000009ab99a723e */ /* 0x000fe400000000ff */
[----:B------:R-:W-:Y:S02]  /*26df0*/  F2FP.F16.F32.PACK_AB R153, R153, R188 ;  /* 0x000000bc9999723e */ /* 0x000fe400000000ff */
[----:B------:R-:W-:Y:S01]  /*26e00*/  F2FP.F16.F32.PACK_AB R155, R155, R186 ;  /* 0x000000ba9b9b723e */ /* 0x000fe200000000ff */
[----:B------:R-:W-:-:S03]  /*26e10*/  VOTEU.ANY UP0, P1 ;  /* 0x00000000003f7886 */ /* 0x000fc60000800100 */
[----:B--2---:R-:W-:-:S06]  /*26e20*/  WARPGROUP.ARRIVE ;  /* 0x00000000000079c5 */ /* 0x004fcc0000000000 */
[----:B------:R-:W-:Y:S03]  /*26e30*/  HGMMA.64x256x16.F32 R24, R152, gdesc[UR4].tnspB, R24, UP0, gsb0 ;  /* 0x43e0000498187df0 */ /* 0x000fe6000b800818 */
[----:B------:R-:W-:Y:S02]  /*26e40*/  WARPGROUP.DEPBAR.LE gsb0, 0x0 ;  /* 0x00008000000079c5 */ /* 0x000fe40000010000 */
        /* <DEDUP_REMOVED lines=129> */
[----:B0-----:R-:W1:Y:S01]  /*27660*/  LD.E R24, desc[UR44][R2.64] ;  /* 0x0000002c02187980 */ /* 0x001e62000c101900 */
[----:B------:R-:W-:-:S02]  /*27670*/  VIADD R154, R6, 0x80 ;  /* 0x00000080069a7836 */ /* 0x000fc40000000000 */
[----:B------:R-:W-:-:S03]  /*27680*/  IMAD.MOV.U32 R155, RZ, RZ, R7 ;  /* 0x000000ffff9b7224 */ /* 0x000fc600078e0007 */
[----:B------:R-:W-:Y:S02]  /*27690*/  R2UR UR6, R154 ;  /* 0x000000009a0672ca */ /* 0x000fe400000e0000 */
[----:B------:R-:W-:Y:S02]  /*276a0*/  R2UR UR7, R155 ;  /* 0x000000009b0772ca */ /* 0x000fe400000e0000 */
[----:B------:R-:W-:Y:S02]  /*276b0*/  F2FP.F16.F32.PACK_AB R152, R10, R11 ;  /* 0x0000000b0a98723e */ /* 0x000fe400000000ff */
[----:B------:R-:W-:Y:S02]  /*276c0*/  F2FP.F16.F32.PACK_AB R154, R12, R13 ;  /* 0x0000000d0c9a723e */ /* 0x000fe400000000ff */
[----:B------:R-:W-:Y:S02]  /*276d0*/  F2FP.F16.F32.PACK_AB R153, R14, R15 ;  /* 0x0000000f0e99723e */ /* 0x000fe400000000ff */
[----:B------:R-:W-:-:S04]  /*276e0*/  F2FP.F16.F32.PACK_AB R155, R0, R16 ;  /* 0x00000010009b723e */ /* 0x000fc800000000ff */
[----:B-1----:R-:W-:-:S06]  /*276f0*/  WARPGROUP.ARRIVE ;  /* 0x00000000000079c5 */ /* 0x002fcc0000000000 */
[----:B------:R-:W-:Y:S03]  /*27700*/  HGMMA.64x256x16.F32 R24, R152, gdesc[UR4].tnspB, R24, gsb0 ;  /* 0x43e0000498187df0 */ /* 0x000fe60008000818 */
        /* <DEDUP_REMOVED lines=554> */
[----:B------:R-:W-:Y:S01]  /*299b0*/  VIADD R6, R6, 0x280 ;  /* 0x0000028006067836 */ /* 0x000fe20000000000 */
[----:B------:R-:W-:-:S04]  /*299c0*/  R2UR UR7, R7 ;  /* 0x00000000070772ca */ /* 0x000fc800000e0000 */
        /* <DEDUP_REMOVED lines=136> */
[----:B------:R1:W-:Y:S04]  /*2a250*/  ST.E desc[UR44][R18.64+0x88], R184 ;  /* 0x000088b812007985 */ /* 0x0003e8000c10192c */
        /* <DEDUP_REMOVED lines=17> */
[----:B--2---:R-:W2:Y:S04]  /*2a370*/  LD.E R41, desc[UR44][R2.64+0x40] ;  /* 0x0000402c02297980 */ /* 0x004ea8000c101900 */
[----:B---3--:R-:W3:Y:S04]  /*2a380*/  LD.E R43, desc[UR44][R2.64+0x44] ;  /* 0x0000442c022b7980 */ /* 0x008ee8000c101900 */
        /* <DEDUP_REMOVED lines=237> */
[----:B------:R-:W-:Y:S04]  /*2b260*/  BSSY B0, `(.L_x_11163) ;  /* 0x0000008000007945 */ /* 0x000fe80003800000 */
[----:B------:R-:W-:Y:S05]  /*2b270*/  @P0 BRA `(.L_x_11164) ;  /* 0x0000000000180947 */ /* 0x000fea0003800000 */
[----:B0-----:R-:W2:Y:S04]  /*2b280*/  LDL.64 R2, [R1+0x68] ;  /* 0x0000680001027983 */ /* 0x001ea80000100a00 */
[----:B------:R-:W3:Y:S01]  /*2b290*/  LD.E R0, desc[UR44][R4.64] ;  /* 0x0000002c04007980 */ /* 0x000ee2000c101900 */
[----:B--2---:R-:W-:-:S05]  /*2b2a0*/  MOV R3, R2 ;  /* 0x0000000200037202 */ /* 0x004fca0000000f00 */
[----:B---3--:R-:W-:-:S05]  /*2b2b0*/  IMAD R0, R0, 0x8, R3 ;  /* 0x0000000800007824 */ /* 0x008fca00078e0203 */
[----:B------:R-:W-:-:S04]  /*2b2c0*/  PRMT R0, RZ, 0x654, R0 ;  /* 0x00000654ff007816 */ /* 0x000fc80000000000 */
[----:B------:R1:W-:Y:S03]  /*2b2d0*/  SYNCS.ARRIVE.TRANS64.RED.A1T0 RZ, [R0+URZ], RZ ;  /* 0x000000ff00ff79a7 */ /* 0x0003e6000810043f */
.L_x_11164:
[----:B------:R-:W-:Y:S05]  /*2b2e0*/  BSYNC B0 ;  /* 0x0000000000007941 */ /* 0x000fea0003800000 */
.L_x_11163:
[C---:B------:R-:W-:Y:S01]  /*2b2f0*/  ISETP.GT.AND P1, PT, R20.reuse, R192, PT ;  /* 0x000000c01400720c */ /* 0x040fe20003f24270 */
[----:B------:R-:W-:-:S12]  /*2b300*/  VIADD R20, R20, 0xffffffff ;  /* 0xffffffff14147836 */ /* 0x000fd80000000000 */
[----:B------:R-:W-:Y:S05]  /*2b310*/  @P1 BRA `(.L_x_11165) ;  /* 0xffffff4c00a41947 */ /* 0x000fea000383ffff */
.L_x_11138:
[----:B------:R-:W-:Y:S05]  /*2b320*/  WARPSYNC.ALL ;  /* 0x0000000000007948 */ /* 0x000fea0003800000 */
[----:B------:R-:W1:Y:S04]  /*2b330*/  LDL R5, [R1+0x240] ;  /* 0x0002400001057983 */ /* 0x000e680000100800 */
[----:B0-----:R-:W2:Y:S04]  /*2b340*/  LDL R6, [R1+0x244] ;  /* 0x0002440001067983 */ /* 0x001ea80000100800 */
[----:B------:R-:W3:Y:S04]  /*2b350*/  LDL R62, [R1+0x218] ;  /* 0x00021800013e7983 */ /* 0x000ee80000100800 */
[----:B------:R-:W4:Y:S04]  /*2b360*/  LDL.64 R12, [R1+0x3c8] ;  /* 0x0003c800010c7983 */ /* 0x000f280000100a00 */
[----:B------:R-:W5:Y:S04]  /*2b370*/  LDL.64 R82, [R1+0x260] ;  /* 0x0002600001527983 */ /* 0x000f680000100a00 */
        /* <DEDUP_REMOVED lines=59> */
[----:B------:R-:W4:Y:S04]  /*2b730*/  LDL R61, [R1+0x220] ;  /* 0x00022000013d7983 */ /* 0x000f280000100800 */
[----:B-1----:R-:W0:Y:S02]  /*2b740*/  SHFL.BFLY PT, R0, R5, 0x2, 0x1f ;  /* 0x0c401f0005007f89 */ /* 0x002e2400000e0000 */
[----:B0-----:R-:W-:-:S05]  /*2b750*/  FADD.FTZ R0, R5, R0 ;  /* 0x0000000005007221 */ /* 0x001fca0000010000 */
[----:B------:R-:W0:Y:S02]  /*2b760*/  SHFL.BFLY PT, R3, R0, 0x1, 0x1f ;  /* 0x0c201f0000037f89 */ /* 0x000e2400000e0000 */
[----:B0-----:R-:W-:Y:S01]  /*2b770*/  FADD.FTZ R2, R0, R3 ;  /* 0x0000000300027221 */ /* 0x001fe20000010000 */
[----:B---3--:R-:W-:Y:S01]  /*2b780*/  VIADD R62, R62, 0x1 ;  /* 0x000000013e3e7836 */ /* 0x008fe20000000000 */
[----:B------:R-:W3:Y:S04]  /*2b790*/  LDL R0, [R1+0x224] ;  /* 0x0002240001007983 */ /* 0x000ee80000100800 */
[----:B------:R-:W-:Y:S04]  /*2b7a0*/  STL [R1+0x240], R2 ;  /* 0x0002400201007387 */ /* 0x000fe80000100800 */
[----:B------:R-:W5:Y:S04]  /*2b7b0*/  LDL R81, [R1+0x240] ;  /* 0x0002400001517983 */ /* 0x000f680000100800 */
[----:B--2---:R-:W0:Y:S02]  /*2b7c0*/  SHFL.BFLY PT, R3, R6, 0x2, 0x1f ;  /* 0x0c401f0006037f89 */ /* 0x004e2400000e0000 */
[----:B0-----:R-:W-:Y:S01]  /*2b7d0*/  FADD.FTZ R3, R3, R6 ;  /* 0x0000000603037221 */ /* 0x001fe20000010000 */
[----:B------:R-:W-:Y:S01]  /*2b7e0*/  ISETP.NE.AND P2, PT, R62, 0x2, PT ;  /* 0x000000023e00780c */ /* 0x000fe20003f45270 */
[----:B------:R-:W2:Y:S04]  /*2b7f0*/  LDL.64 R6, [R1+0x458] ;  /* 0x0004580001067983 */ /* 0x000ea80000100a00 */
[----:B------:R-:W0:Y:S08]  /*2b800*/  SHFL.BFLY PT, R4, R3, 0x1, 0x1f ;  /* 0x0c201f0003047f89 */ /* 0x000e3000000e0000 */
[----:B------:R-:W4:Y:S01]  /*2b810*/  @!P2 LDL R60, [R1+0x21c] ;  /* 0x00021c00013ca983 */ /* 0x000f220000100800 */
[----:B0-----:R-:W-:-:S03]  /*2b820*/  FADD.FTZ R72, R3, R4 ;  /* 0x0000000403487221 */ /* 0x001fc60000010000 */
[----:B------:R-:W2:Y:S02]  /*2b830*/  LDL.64 R4, [R1+0x428] ;  /* 0x0004280001047983 */ /* 0x000ea40000100a00 */
[----:B------:R-:W-:Y:S02]  /*2b840*/  FSETP.NE.FTZ.AND P1, PT, R72, RZ, PT ;  /* 0x000000ff4800720b */ /* 0x000fe40003f35000 */
[----:B------:R-:W2:Y:S11]  /*2b850*/  LDL.64 R2, [R1+0x448] ;  /* 0x0004480001027983 */ /* 0x000eb60000100a00 */
[----:B------:R-:W2:Y:S04]  /*2b860*/  @P1 LDL R77, [R1+0x250] ;  /* 0x00025000014d1983 */ /* 0x000ea80000100800 */
[----:B------:R-:W2:Y:S01]  /*2b870*/  @P1 LDL R79, [R1+0x234] ;  /* 0x00023400014f1983 */ /* 0x000ea20000100800 */
[----:B------:R-:W-:-:S02]  /*2b880*/  IMAD.MOV.U32 R74, RZ, RZ, -0x800000 ;  /* 0xff800000ff4a7424 */ /* 0x000fc400078e00ff */
[----:B------:R-:W-:Y:S01]  /*2b890*/  IMAD.MOV.U32 R73, RZ, RZ, RZ ;  /* 0x000000ffff497224 */ /* 0x000fe200078e00ff */
[----:B------:R0:W-:Y:S08]  /*2b8a0*/  BAR.ARV R236, 0x100 ;  /* 0x000400ec0000751d */ /* 0x0001f00000002000 */
[----:B------:R-:W-:Y:S06]  /*2b8b0*/  BAR.ARV 0x8, 0x180 ;  /* 0x0206000000007b1d */ /* 0x000fec0000002000 */
[----:B-----5:R-:W-:-:S13]  /*2b8c0*/  FSETP.NE.FTZ.AND P0, PT, R81, RZ, PT ;  /* 0x000000ff5100720b */ /* 0x020fda0003f15000 */
[----:B------:R-:W5:Y:S04]  /*2b8d0*/  @P0 LDL R63, [R1+0x250] ;  /* 0x00025000013f0983 */ /* 0x000f680000100800 */
[----:B------:R-:W2:Y:S01]  /*2b8e0*/  @P0 LDL R76, [R1+0x230] ;  /* 0x00023000014c0983 */ /* 0x000ea20000100800 */
[----:B------:R-:W1:Y:S02]  /*2b8f0*/  @P0 MUFU.LG2 R75, R81 ;  /* 0x00000051004b0308 */ /* 0x000e640000000c00 */
[----:B-1----:R-:W-:-:S06]  /*2b900*/  @P0 FMUL.FTZ R78, R75, 0.69314718246459960938 ;  /* 0x3f3172184b4e0820 */ /* 0x002fcc0000410000 */
[----:B------:R-:W1:Y:S08]  /*2b910*/  @P1 MUFU.LG2 R80, R72 ;  /* 0x0000004800501308 */ /* 0x000e700000000c00 */
[----:B------:R-:W0:Y:S01]  /*2b920*/  @P0 MUFU.RCP R73, R81 ;  /* 0x0000005100490308 */ /* 0x000e220000001000 */
[----:B----4-:R-:W-:Y:S01]  /*2b930*/  @!P2 LOP3.LUT R60, R60, 0x1, RZ, 0x3c, !PT ;  /* 0x000000013c3ca812 */ /* 0x010fe200078e3cff */
[----:B---3--:R-:W-:-:S02]  /*2b940*/  VIADD R0, R0, 0x1 ;  /* 0x0000000100007836 */ /* 0x008fc40000000000 */
[----:B-1----:R-:W-:Y:S01]  /*2b950*/  @P1 FMUL.FTZ R75, R80, 0.69314718246459960938 ;  /* 0x3f317218504b1820 */ /* 0x002fe20000410000 */
[----:B------:R-:W-:Y:S01]  /*2b960*/  STL [R1+0x244], R72 ;  /* 0x0002444801007387 */ /* 0x000fe20000100800 */
        /* <DEDUP_REMOVED lines=97> */
[----:B------:R-:W-:Y:S04]  /*2bf80*/  @!P2 STL [R1+0x21c], R60 ;  /* 0x00021c3c0100a387 */ /* 0x000fe80000100800 */
[----:B------:R-:W-:Y:S04]  /*2bf90*/  STL [R1+0x224], R0 ;  /* 0x0002240001007387 */ /* 0x000fe80000100800 */
[----:B------:R-:W-:Y:S01]  /*2bfa0*/  @!P2 STL [R1+0x218], RZ ;  /* 0x000218ff0100a387 */ /* 0x000fe20000100800 */
[----:B-----5:R-:W-:-:S04]  /*2bfb0*/  @P0 FMUL.FTZ R63, R63, 0.69314718246459960938 ;  /* 0x3f3172183f3f0820 */ /* 0x020fc80000410000 */
[----:B--2---:R-:W-:Y:S01]  /*2bfc0*/  @P0 FFMA.FTZ R74, R63, R76, R78 ;  /* 0x0000004c3f4a0223 */ /* 0x004fe2000001004e */
[----:B------:R-:W-:-:S06]  /*2bfd0*/  IMAD.MOV.U32 R63, RZ, RZ, RZ ;  /* 0x000000ffff3f7224 */ /* 0x000fcc00078e00ff */
[----:B------:R-:W0:Y:S01]  /*2bfe0*/  @P1 MUFU.RCP R63, R72 ;  /* 0x00000048003f1308 */ /* 0x000e220000001000 */
[----:B------:R-:W-:Y:S01]  /*2bff0*/  @P1 FMUL.FTZ R78, R77, 0.69314718246459960938 ;  /* 0x3f3172184d4e1820 */ /* 0x000fe20000410000 */
[----:B------:R-:W-:-:S03]  /*2c000*/  IMAD.MOV.U32 R76, RZ, RZ, -0x800000 ;  /* 0xff800000ff4c7424 */ /* 0x000fc600078e00ff */
[----:B------:R-:W-:Y:S01]  /*2c010*/  @P1 FFMA.FTZ R76, R78, R79, R75 ;  /* 0x0000004f4e4c1223 */ /* 0x000fe2000001004b */
[----:B------:R-:W-:Y:S01]  /*2c020*/  STL [R1+0x240], R74 ;  /* 0x0002404a01007387 */ /* 0x000fe20000100800 */
[-C--:B0-----:R-:W-:Y:S01]  /*2c030*/  FMUL.FTZ R13, R13, R63.reuse ;  /* 0x0000003f0d0d7220 */ /* 0x081fe20000410000 */
        /* <DEDUP_REMOVED lines=64> */
[----:B0-----:R-:W-:Y:S01]  /*2c440*/  VIADD R12, R61, 0x1 ;  /* 0x000000013d0c7836 */ /* 0x001fe20000000000 */
        /* <DEDUP_REMOVED lines=32> */
[----:B------:R0:W-:Y:S01]  /*2c650*/  STL [R1+0x220], R12 ;  /* 0x0002200c01007387 */ /* 0x0001e20000100800 */
[----:B------:R-:W-:-:S13]  /*2c660*/  PLOP3.LUT P0, PT, PT, PT, PT, 0x8, 0x0 ;  /* 0x000000000000781c */ /* 0x000fda0003f0e170 */
.L_x_11077:
[----:B------:R-:W-:Y:S05]  /*2c670*/  @P0 BRA `(.L_x_11166) ;  /* 0x0000002400340947 */ /* 0x000fea0003800000 */
[----:B------:R-:W1:Y:S01]  /*2c680*/  S2R R0, SR_TID.X ;  /* 0x0000000000007919 */ /* 0x000e620000002100 */
[----:B------:R-:W2:Y:S01]  /*2c690*/  S2UR UR5, SR_CgaCtaId ;  /* 0x00000000000579c3 */ /* 0x000ea20000008800 */
[----:B------:R-:W-:Y:S01]  /*2c6a0*/  UMOV UR4, 0x400 ;  /* 0x0000040000047882 */ /* 0x000fe20000000000 */
[----:B------:R-:W-:Y:S01]  /*2c6b0*/  ULDC UR6, c[0x0][0xb88] ;  /* 0x0002e20000067ab9 */ /* 0x000fe20000000800 */
[----:B0-----:R-:W0:Y:S05]  /*2c6c0*/  S2R R14, SR_CTAID.X ;  /* 0x00000000000e7919 */ /* 0x001e2a0000002500 */
[----:B------:R-:W3:Y:S01]  /*2c6d0*/  LDC R12, c[0x0][0xce8] ;  /* 0x00033a00ff0c7b82 */ /* 0x000ee20000000800 */
[----:B--2---:R-:W-:-:S04]  /*2c6e0*/  ULEA UR4, UR5, UR4, 0x18 ;  /* 0x0000000405047291 */ /* 0x004fc8000f8ec03f */
[----:B------:R-:W-:Y:S01]  /*2c6f0*/  UIADD3 UR4, UR4, 0x32420, URZ ;  /* 0x0003242004047890 */ /* 0x000fe2000fffe03f */
[----:B-1----:R-:W-:-:S03]  /*2c700*/  VIADD R3, R0, 0xffffff80 ;  /* 0xffffff8000037836 */ /* 0x002fc60000000000 */
[----:B------:R-:W-:Y:S01]  /*2c710*/  UPRMT UR4, URZ, 0x654, UR4 ;  /* 0x000006543f047896 */ /* 0x000fe20008000004 */
[----:B------:R-:W-:Y:S01]  /*2c720*/  BAR.SYNC.DEFER_BLOCKING 0x1, 0x100 ;  /* 0x0044000000007b1d */ /* 0x000fe20000010000 */
[----:B---3--:R-:W-:Y:S01]  /*2c730*/  IMAD R18, R12, UR6, RZ ;  /* 0x000000060c127c24 */ /* 0x008fe2000f8e02ff */
[----:B------:R-:W-:-:S04]  /*2c740*/  SHF.R.S32.HI R2, RZ, 0x1f, R3 ;  /* 0x0000001fff027819 */ /* 0x000fc80000011403 */
[----:B------:R-:W-:-:S04]  /*2c750*/  LEA.HI R0, R2, R3, RZ, 0x7 ;  /* 0x0000000302007211 */ /* 0x000fc800078f38ff */
[----:B------:R-:W-:-:S05]  /*2c760*/  LOP3.LUT R4, R0, 0xffffff80, RZ, 0xc0, !PT ;  /* 0xffffff8000047812 */ /* 0x000fca00078ec0ff */
[----:B------:R-:W-:-:S05]  /*2c770*/  IMAD.IADD R19, R3, 0x1, -R4 ;  /* 0x0000000103137824 */ /* 0x000fca00078e0a04 */
[----:B------:R-:W-:Y:S02]  /*2c780*/  SHF.R.S32.HI R4, RZ, 0x1f, R19 ;  /* 0x0000001fff047819 */ /* 0x000fe40000011413 */
[----:B------:R-:W-:Y:S01]  /*2c790*/  LOP3.LUT P0, RZ, R19, 0x3, RZ, 0xc0, !PT ;  /* 0x0000000313ff7812 */ /* 0x000fe2000780c0ff */
[----:B------:R-:W-:Y:S01]  /*2c7a0*/  SYNCS.ARRIVE.TRANS64.RED.A1T0 RZ, [UR4], RZ ;  /* 0x000000ffffff79a7 */ /* 0x000fe20008100404 */
[CC--:B------:R-:W-:Y:S01]  /*2c7b0*/  LEA.HI R27, R4.reuse, R19.reuse, RZ, 0x2 ;  /* 0x00000013041b7211 */ /* 0x0c0fe200078f10ff */
[----:B------:R-:W-:Y:S01]  /*2c7c0*/  ULDC.64 UR4, c[0x0][0xcd0] ;  /* 0x0003340000047ab9 */ /* 0x000fe20000000a00 */
[----:B------:R-:W-:Y:S02]  /*2c7d0*/  LEA.HI R4, R4, R19, RZ, 0x5 ;  /* 0x0000001304047211 */ /* 0x000fe400078f28ff */
[--C-:B------:R-:W-:Y:S02]  /*2c7e0*/  SHF.R.S32.HI R6, RZ, 0x2, R27.reuse ;  /* 0x00000002ff067819 */ /* 0x100fe4000001141b */
[----:B------:R-:W-:-:S02]  /*2c7f0*/  SHF.R.S32.HI R5, RZ, 0x1f, R27 ;  /* 0x0000001fff057819 */ /* 0x000fc4000001141b */
[----:B------:R-:W-:Y:S02]  /*2c800*/  SHF.R.S32.HI R4, RZ, 0x5, R4 ;  /* 0x00000005ff047819 */ /* 0x000fe40000011404 */
[----:B------:R-:W-:Y:S02]  /*2c810*/  LEA.HI R7, R5, R6, RZ, 0x3 ;  /* 0x0000000605077211 */ /* 0x000fe400078f18ff */
[----:B------:R-:W-:Y:S02]  /*2c820*/  SHF.R.S32.HI R5, RZ, 0x7, R0 ;  /* 0x00000007ff057819 */ /* 0x000fe40000011400 */
[----:B------:R-:W-:Y:S02]  /*2c830*/  LOP3.LUT R7, R7, 0xfffffff8, RZ, 0xc0, !PT ;  /* 0xfffffff807077812 */ /* 0x000fe400078ec0ff */
[----:B------:R-:W-:-:S03]  /*2c840*/  LEA.HI R0, R0, R5, RZ, 0x1 ;  /* 0x0000000500007211 */ /* 0x000fc600078f08ff */
[----:B------:R-:W-:Y:S01]  /*2c850*/  IMAD.IADD R7, R6, 0x1, -R7 ;  /* 0x0000000106077824 */ /* 0x000fe200078e0a07 */
[----:B------:R-:W-:-:S05]  /*2c860*/  LOP3.LUT R0, R0, 0x3fffffe, RZ, 0xc0, !PT ;  /* 0x03fffffe00007812 */ /* 0x000fca00078ec0ff */
[----:B------:R-:W-:Y:S02]  /*2c870*/  IMAD.IADD R0, R5, 0x1, -R0 ;  /* 0x0000000105007824 */ /* 0x000fe400078e0a00 */
[----:B------:R-:W-:Y:S01]  /*2c880*/  IMAD R5, R4, 0x10, R7 ;  /* 0x0000001004057824 */ /* 0x000fe200078e0207 */
[----:B------:R-:W-:Y:S01]  /*2c890*/  ISETP.NE.AND P2, PT, R12, 0x1, PT ;  /* 0x000000010c00780c */ /* 0x000fe20003f45270 */
[----:B------:R-:W1:Y:S02]  /*2c8a0*/  LDC.64 R6, c[0x0][0xcd8] ;  /* 0x00033600ff067b82 */ /* 0x000e640000000a00 */
[----:B------:R-:W-:-:S04]  /*2c8b0*/  IMAD R5, R0, 0x40, R5 ;  /* 0x0000004000057824 */ /* 0x000fc800078e0205 */
[----:B0-----:R-:W-:-:S05]  /*2c8c0*/  IMAD R13, R14, 0x80, R5 ;  /* 0x000000800e0d7824 */ /* 0x001fca00078e0205 */
[----:B------:R-:W-:Y:S01]  /*2c8d0*/  ISETP.GE.OR P1, PT, R13, R18, P0 ;  /* 0x000000120d00720c */ /* 0x000fe20000726670 */
[----:B------:R-:W0:-:S12]  /*2c8e0*/  @P2 LDC R4, c[0x0][0xcf0] ;  /* 0x00033c00ff042b82 */ /* 0x000e180000000800 */
[----:B------:R-:W2:Y:S01]  /*2c8f0*/  @!P1 LDL R15, [R1+0x240] ;  /* 0x00024000010f9983 */ /* 0x000ea20000100800 */
[----:B------:R-:W-:Y:S01]  /*2c900*/  LEA.HI R0, R2, R3, RZ, 0x2 ;  /* 0x0000000302007211 */ /* 0x000fe200078f10ff */
[----:B------:R-:W-:Y:S01]  /*2c910*/  IMAD.WIDE.U32 R10, R194, UR4, RZ ;  /* 0x00000004c20a7c25 */ /* 0x000fe2000f8e00ff */
[----:B------:R-:W-:Y:S02]  /*2c920*/  SHF.R.S32.HI R8, RZ, 0x1f, R194 ;  /* 0x0000001fff087819 */ /* 0x000fe400000114c2 */
[----:B------:R-:W-:Y:S01]  /*2c930*/  LOP3.LUT R0, R0, 0xfffffffc, RZ, 0xc0, !PT ;  /* 0xfffffffc00007812 */ /* 0x000fe200078ec0ff */
[----:B------:R-:W-:Y:S02]  /*2c940*/  VIADD R21, R13, 0x8 ;  /* 0x000000080d157836 */ /* 0x000fe40000000000 */
[----:B------:R-:W-:Y:S02]  /*2c950*/  IMAD R17, R8, UR4, RZ ;  /* 0x0000000408117c24 */ /* 0x000fe4000f8e02ff */
[----:B------:R-:W-:Y:S01]  /*2c960*/  IMAD.IADD R0, R3, 0x1, -R0 ;  /* 0x0000000103007824 */ /* 0x000fe200078e0a00 */
[----:B------:R-:W-:Y:S01]  /*2c970*/  ISETP.GE.OR P0, PT, R21, R18, P0 ;  /* 0x000000121500720c */ /* 0x000fe20000706670 */
[----:B------:R-:W3:Y:S01]  /*2c980*/  @P2 LDC R3, c[0x0][0xcec] ;  /* 0x00033b00ff032b82 */ /* 0x000ee20000000800 */
[----:B------:R-:W-:Y:S01]  /*2c990*/  IMAD R17, R194, UR5, R17 ;  /* 0x00000005c2117c24 */ /* 0x000fe2000f8e0211 */
[----:B------:R-:W-:Y:S01]  /*2c9a0*/  ULDC.64 UR4, c[0x0][0xce0] ;  /* 0x0003380000047ab9 */ /* 0x000fe20000000a00 */
[----:B------:R-:W-:-:S02]  /*2c9b0*/  LEA.HI R2, R0, R0, RZ, 0x1 ;  /* 0x0000000000027211 */ /* 0x000fc400078f08ff */
[----:B------:R-:W-:Y:S02]  /*2c9c0*/  IMAD.IADD R11, R11, 0x1, R17 ;  /* 0x000000010b0b7824 */ /* 0x000fe400078e0211 */
[----:B------:R-:W-:Y:S01]  /*2c9d0*/  LOP3.LUT R9, R2, 0x1ffffffe, RZ, 0xc0, !PT ;  /* 0x1ffffffe02097812 */ /* 0x000fe200078ec0ff */
[----:B-1----:R-:W-:-:S04]  /*2c9e0*/  IMAD R2, R6, UR37, RZ ;  /* 0x0000002506027c24 */ /* 0x002fc8000f8e02ff */
[----:B------:R-:W-:Y:S02]  /*2c9f0*/  IMAD.IADD R0, R0, 0x1, -R9 ;  /* 0x0000000100007824 */ /* 0x000fe400078e0a09 */
[----:B------:R-:W-:Y:S02]  /*2ca00*/  IMAD R17, R7, UR36, R2 ;  /* 0x0000002407117c24 */ /* 0x000fe4000f8e0202 */
[----:B------:R-:W-:Y:S02]  /*2ca10*/  IMAD R0, R0, 0x8, R5 ;  /* 0x0000000800007824 */ /* 0x000fe400078e0205 */
[----:B------:R-:W-:-:S04]  /*2ca20*/  IMAD.WIDE.U32 R6, R6, UR36, R10 ;  /* 0x0000002406067c25 */ /* 0x000fc8000f8e000a */
[----:B------:R-:W-:Y:S01]  /*2ca30*/  IMAD R9, R14, 0x80, R0 ;  /* 0x000000800e097824 */ /* 0x000fe200078e0200 */
[----:B------:R-:W-:Y:S01]  /*2ca40*/  SHF.R.S32.HI R14, RZ, 0x1f, R234 ;  /* 0x0000001fff0e7819 */ /* 0x000fe200000114ea */
[----:B------:R-:W-:Y:S02]  /*2ca50*/  IMAD.IADD R7, R7, 0x1, R17 ;  /* 0x0000000107077824 */ /* 0x000fe400078e0211 */
[----:B---3--:R-:W-:-:S04]  /*2ca60*/  @P2 IMAD.HI.U32 R3, R9, R3, RZ ;  /* 0x0000000309032227 */ /* 0x008fc800078e00ff */
[----:B------:R-:W-:Y:S01]  /*2ca70*/  IMAD.MOV.U32 R5, RZ, RZ, R9 ;  /* 0x000000ffff057224 */ /* 0x000fe200078e0009 */
[----:B0-----:R-:W-:Y:S01]  /*2ca80*/  @P2 SHF.R.U32.HI R5, RZ, R4, R3 ;  /* 0x00000004ff052219 */ /* 0x001fe20000011603 */
[----:B------:R-:W-:Y:S02]  /*2ca90*/  IMAD R11, R14, UR4, RZ ;  /* 0x000000040e0b7c24 */ /* 0x000fe4000f8e02ff */
[C---:B------:R-:W-:Y:S02]  /*2caa0*/  IMAD.WIDE.U32 R2, R234.reuse, UR4, R6 ;  /* 0x00000004ea027c25 */ /* 0x040fe4000f8e0006 */
[----:B------:R-:W0:Y:S02]  /*2cab0*/  @P2 LDC R6, c[0x0][0xcec] ;  /* 0x00033b00ff062b82 */ /* 0x000e240000000800 */
[----:B------:R-:W-:Y:S01]  /*2cac0*/  IMAD.MOV R0, RZ, RZ, -R5 ;  /* 0x000000ffff007224 */ /* 0x000fe200078e0a05 */
[----:B------:R-:W-:Y:S01]  /*2cad0*/  IADD3 R2, P3, R5, R2, RZ ;  /* 0x0000000205027210 */ /* 0x000fe20007f7e0ff */
[----:B------:R-:W-:Y:S01]  /*2cae0*/  IMAD R4, R234, UR5, R11 ;  /* 0x00000005ea047c24 */ /* 0x000fe2000f8e020b */
[----:B------:R-:W-:Y:S01]  /*2caf0*/  SHF.R.S32.HI R11, RZ, 0x1f, R5 ;  /* 0x0000001fff0b7819 */ /* 0x000fe20000011405 */
[----:B------:R-:W-:Y:S01]  /*2cb00*/  IMAD R7, R12, R0, R9 ;  /* 0x000000000c077224 */ /* 0x000fe200078e0209 */
[----:B------:R-:W-:-:S02]  /*2cb10*/  ULDC.64 UR4, c[0x0][0xcc8] ;  /* 0x0003320000047ab9 */ /* 0x000fc40000000a00 */
[----:B------:R-:W-:Y:S02]  /*2cb20*/  IADD3.X R3, R11, R3, R4, P3, !PT ;  /* 0x000000030b037210 */ /* 0x000fe40001ffe404 */
[----:B------:R-:W-:Y:S01]  /*2cb30*/  SHF.R.S32.HI R0, RZ, 0x1f, R7 ;  /* 0x0000001fff007819 */ /* 0x000fe20000011407 */
[----:B------:R-:W1:Y:S01]  /*2cb40*/  LDC.64 R4, c[0x0][0xc40] ;  /* 0x00031000ff047b82 */ /* 0x000e620000000a00 */
[----:B------:R-:W-:-:S04]  /*2cb50*/  IMAD.WIDE.U32 R2, R7, UR4, R2 ;  /* 0x0000000407027c25 */ /* 0x000fc8000f8e0002 */
[----:B------:R-:W-:-:S04]  /*2cb60*/  IMAD R0, R0, UR4, RZ ;  /* 0x0000000400007c24 */ /* 0x000fc8000f8e02ff */
[----:B------:R-:W-:Y:S01]  /*2cb70*/  IMAD R7, R7, UR5, R0 ;  /* 0x0000000507077c24 */ /* 0x000fe2000f8e0200 */
[----:B------:R-:W-:Y:S02]  /*2cb80*/  ULDC.64 UR4, c[0x0][0xca8] ;  /* 0x00032a0000047ab9 */ /* 0x000fe40000000a00 */
[C---:B------:R-:W-:Y:S01]  /*2cb90*/  LEA R24, P3, R2.reuse, UR4, 0x2 ;  /* 0x0000000402187c11 */ /* 0x040fe2000f8610ff */
[----:B------:R-:W-:Y:S02]  /*2cba0*/  IMAD.IADD R3, R3, 0x1, R7 ;  /* 0x0000000103037824 */ /* 0x000fe400078e0207 */
[----:B------:R-:W3:Y:S02]  /*2cbb0*/  @P2 LDC R7, c[0x0][0xcf0] ;  /* 0x00033c00ff072b82 */ /* 0x000ee40000000800 */
[----:B------:R-:W-:Y:S01]  /*2cbc0*/  SHFL.IDX PT, R10, R24, RZ, 0x1c1f ;  /* 0x001c1fff180a7589 */ /* 0x000fe200000e0000 */
[----:B------:R-:W-:Y:S01]  /*2cbd0*/  LEA.HI.X R26, R2, UR5, R3, 0x2, P3 ;  /* 0x00000005021a7c11 */ /* 0x000fe200098f1403 */
[----:B------:R-:W-:-:S04]  /*2cbe0*/  ULDC.64 UR4, c[0x0][0xc38] ;  /* 0x00030e0000047ab9 */ /* 0x000fc80000000a00 */
[----:B------:R-:W2:Y:S04]  /*2cbf0*/  SHFL.IDX PT, R11, R26, RZ, 0x1c1f ;  /* 0x001c1fff1a0b7589 */ /* 0x000ea800000e0000 */
[----:B--2---:R2:W-:Y:S04]  /*2cc00*/  @!P1 ST.E desc[UR44][R10.64], R15 ;  /* 0x0000000f0a009985 */ /* 0x0045e8000c10192c */
[----:B------:R-:W4:Y:S01]  /*2cc10*/  @!P0 LDL R25, [R1+0x244] ;  /* 0x0002440001198983 */ /* 0x000f220000100800 */
[----:B------:R-:W-:Y:S01]  /*2cc20*/  IMAD R3, R8, UR4, RZ ;  /* 0x0000000408037c24 */ /* 0x000fe2000f8e02ff */
[----:B------:R-:W-:Y:S01]  /*2cc30*/  BSSY B0, `(.L_x_11167) ;  /* 0x000010a000007945 */ /* 0x000fe20003800000 */
[----:B-1----:R-:W-:-:S02]  /*2cc40*/  IMAD R0, R4, UR37, RZ ;  /* 0x0000002504007c24 */ /* 0x002fc4000f8e02ff */
[C---:B------:R-:W-:Y:S02]  /*2cc50*/  IMAD R3, R194.reuse, UR5, R3 ;  /* 0x00000005c2037c24 */ /* 0x040fe4000f8e0203 */
[----:B------:R-:W-:Y:S01]  /*2cc60*/  IMAD.WIDE.U32 R194, R194, UR4, RZ ;  /* 0x00000004c2c27c25 */ /* 0x000fe2000f8e00ff */
[----:B------:R-:W-:-:S03]  /*2cc70*/  ULDC.64 UR4, c[0x0][0xc48] ;  /* 0x0003120000047ab9 */ /* 0x000fc60000000a00 */
[----:B------:R-:W-:Y:S02]  /*2cc80*/  IMAD.IADD R3, R195, 0x1, R3 ;  /* 0x00000001c3037824 */ /* 0x000fe400078e0203 */
[----:B------:R-:W-:Y:S02]  /*2cc90*/  IMAD.MOV.U32 R2, RZ, RZ, R194 ;  /* 0x000000ffff027224 */ /* 0x000fe400078e00c2 */
[----:B------:R-:W-:Y:S02]  /*2cca0*/  IMAD R5, R5, UR36, R0 ;  /* 0x0000002405057c24 */ /* 0x000fe4000f8e0200 */
[----:B------:R-:W-:-:S04]  /*2ccb0*/  IMAD.WIDE.U32 R2, R4, UR36, R2 ;  /* 0x0000002404027c25 */ /* 0x000fc8000f8e0002 */
[----:B0-----:R-:W-:-:S04]  /*2ccc0*/  @P2 IMAD.HI.U32 R6, R9, R6, RZ ;  /* 0x0000000609062227 */ /* 0x001fc800078e00ff */
[----:B------:R-:W-:Y:S02]  /*2ccd0*/  IMAD.IADD R3, R3, 0x1, R5 ;  /* 0x0000000103037824 */ /* 0x000fe400078e0205 */
[----:B------:R-:W-:Y:S01]  /*2cce0*/  IMAD.MOV.U32 R5, RZ, RZ, R9 ;  /* 0x000000ffff057224 */ /* 0x000fe200078e0009 */
[----:B---3--:R-:W-:Y:S01]  /*2ccf0*/  @P2 SHF.R.U32.HI R5, RZ, R7, R6 ;  /* 0x00000007ff052219 */ /* 0x008fe20000011606 */
[----:B--2---:R-:W-:-:S03]  /*2cd00*/  IMAD R11, R14, UR4, RZ ;  /* 0x000000040e0b7c24 */ /* 0x004fc6000f8e02ff */
[----:B------:R-:W-:Y:S01]  /*2cd10*/  SHF.R.S32.HI R0, RZ, 0x1f, R5 ;  /* 0x0000001fff007819 */ /* 0x000fe20000011405 */
[C---:B------:R-:W-:Y:S02]  /*2cd20*/  IMAD R11, R234.reuse, UR5, R11 ;  /* 0x00000005ea0b7c24 */ /* 0x040fe4000f8e020b */
[----:B------:R-:W-:Y:S02]  /*2cd30*/  IMAD.MOV R23, RZ, RZ, -R5 ;  /* 0x000000ffff177224 */ /* 0x000fe400078e0a05 */
        /* <DEDUP_REMOVED lines=9> */
[----:B------:R-:W-:Y:S02]  /*2cdd0*/  IMAD R0, R0, UR4, RZ ;  /* 0x0000000400007c24 */ /* 0x000fe4000f8e02ff */
[----:B------:R-:W-:Y:S02]  /*2cde0*/  IMAD.IADD R3, R3, 0x1, R7 ;  /* 0x0000000103037824 */ /* 0x000fe400078e0207 */
[----:B------:R-:W-:Y:S01]  /*2cdf0*/  IMAD R5, R23, UR5, R0 ;  /* 0x0000000517057c24 */ /* 0x000fe2000f8e0200 */
[----:B------:R-:W-:Y:S01]  /*2ce00*/  LOP3.LUT R0, R27, 0x7ffffffc, RZ, 0xc0, !PT ;  /* 0x7ffffffc1b007812 */ /* 0x000fe200078ec0ff */
[----:B------:R-:W-:Y:S01]  /*2ce10*/  IMAD.WIDE.U32 R22, R23, UR4, R2 ;  /* 0x0000000417167c25 */ /* 0x000fe2000f8e0002 */
[----:B------:R-:W-:Y:S01]  /*2ce20*/  ULDC.64 UR4, c[0x0][0xc00] ;  /* 0x0003000000047ab9 */ /* 0x000fe20000000a00 */
[----:B------:R-:W-:Y:S02]  /*2ce30*/  SHFL.IDX PT, R2, R24, 0x1, 0x1c1f ;  /* 0x003c1f0018027f89 */ /* 0x000fe400000e0000 */
[----:B------:R-:W-:Y:S01]  /*2ce40*/  IMAD.IADD R3, R23, 0x1, R5 ;  /* 0x0000000117037824 */ /* 0x000fe200078e0205 */
[----:B------:R-:W-:Y:S01]  /*2ce50*/  LEA R20, P1, R22, UR4, 0x2 ;  /* 0x0000000416147c11 */ /* 0x000fe2000f8210ff */
[----:B------:R-:W-:-:S03]  /*2ce60*/  IMAD.IADD R19, R19, 0x1, -R0 ;  /* 0x0000000113137824 */ /* 0x000fc600078e0a00 */
[----:B------:R-:W-:Y:S01]  /*2ce70*/  LEA.HI.X R22, R22, UR5, R3, 0x2, P1 ;  /* 0x0000000516167c11 */ /* 0x000fe200088f1403 */
[----:B------:R-:W-:Y:S01]  /*2ce80*/  SHFL.IDX PT, R16, R20, RZ, 0x1c1f ;  /* 0x001c1fff14107589 */ /* 0x000fe200000e0000 */
[----:B------:R-:W-:Y:S01]  /*2ce90*/  ISETP.GE.AND P1, PT, R13, R18, PT ;  /* 0x000000120d00720c */ /* 0x000fe20003f26270 */
[----:B------:R-:W-:Y:S02]  /*2cea0*/  IMAD.SHL.U32 R19, R19, 0x2, RZ ;  /* 0x0000000213137824 */ /* 0x000fe400078e00ff */
[----:B------:R-:W4:Y:S04]  /*2ceb0*/  SHFL.IDX PT, R3, R26, 0x1, 0x1c1f ;  /* 0x003c1f001a037f89 */ /* 0x000f2800000e0000 */
[----:B------:R0:W1:Y:S04]  /*2cec0*/  SHFL.IDX PT, R17, R22, RZ, 0x1c1f ;  /* 0x001c1fff16117589 */ /* 0x00006800000e0000 */
[----:B----4-:R0:W-:Y:S02]  /*2ced0*/  @!P0 ST.E desc[UR44][R2.64], R25 ;  /* 0x0000001902008985 */ /* 0x0101e4000c10192c */
[----:B-1----:R-:W-:Y:S05]  /*2cee0*/  @P1 BRA `(.L_x_11168) ;  /* 0x0000000c00781947 */ /* 0x002fea0003800000 */
[----:B------:R-:W-:Y:S02]  /*2cef0*/  ULDC UR4, c[0x0][0xbc8] ;  /* 0x0002f20000047ab9 */ /* 0x000fe40000000800 */
[----:B------:R-:W-:-:S13]  /*2cf00*/  ISETP.GE.AND P0, PT, R19, UR4, PT ;  /* 0x0000000413007c0c */ /* 0x000fda000bf06270 */
[----:B------:R-:W2:Y:S01]  /*2cf10*/  @!P0 LDL.64 R12, [R1+0x260] ;  /* 0x00026000010c8983 */ /* 0x000ea20000100a00 */
[C---:B------:R-:W-:Y:S02]  /*2cf20*/  VIADD R0, R19.reuse, 0x8 ;  /* 0x0000000813007836 */ /* 0x040fe40000000000 */
[----:B0-----:R-:W-:-:S03]  /*2cf30*/  @!P0 IMAD.WIDE R2, R19, 0x4, R16 ;  /* 0x0000000413028825 */ /* 0x001fc600078e0210 */
[C---:B------:R-:W-:Y:S01]  /*2cf40*/  ISETP.GE.AND P1, PT, R0.reuse, UR4, PT ;  /* 0x0000000400007c0c */ /* 0x040fe2000bf26270 */
[----:B------:R-:W-:Y:S01]  /*2cf50*/  VIADD R8, R19, 0x10 ;  /* 0x0000001013087836 */ /* 0x000fe20000000000 */
[----:B--2---:R0:W-:Y:S11]  /*2cf60*/  @!P0 ST.E.64 desc[UR44][R2.64], R12 ;  /* 0x0000000c02008985 */ /* 0x0041f6000c101b2c */
[----:B------:R-:W2:Y:S01]  /*2cf70*/  @!P1 LDL.64 R6, [R1+0x270] ;  /* 0x0002700001069983 */ /* 0x000ea20000100a00 */
[----:B------:R-:W-:-:S02]  /*2cf80*/  @!P1 LEA.HI R0, R0, R0, RZ, 0x1 ;  /* 0x0000000000009211 */ /* 0x000fc400078f08ff */
[----:B------:R-:W-:Y:S02]  /*2cf90*/  ISETP.GE.AND P0, PT, R8, UR4, PT ;  /* 0x0000000408007c0c */ /* 0x000fe4000bf06270 */
[----:B------:R-:W-:-:S05]  /*2cfa0*/  @!P1 LOP3.LUT R0, R0, 0xfffffffe, RZ, 0xc0, !PT ;  /* 0xfffffffe00009812 */ /* 0x000fca00078ec0ff */
[----:B------:R-:W-:-:S04]  /*2cfb0*/  @!P1 IMAD.WIDE R4, R0, 0x4, R16 ;  /* 0x0000000400049825 */ /* 0x000fc800078e0210 */
[----:B------:R-:W-:Y:S01]  /*2cfc0*/  VIADD R0, R19, 0x18 ;  /* 0x0000001813007836 */ /* 0x000fe20000000000 */
[----:B--2---:R1:W-:Y:S04]  /*2cfd0*/  @!P1 ST.E.64 desc[UR44][R4.64], R6 ;  /* 0x0000000604009985 */ /* 0x0043e8000c101b2c */
[----:B------:R-:W2:Y:S01]  /*2cfe0*/  @!P0 LDL.64 R10, [R1+0x280] ;  /* 0x00028000010a8983 */ /* 0x000ea20000100a00 */
[----:B------:R-:W-:Y:S02]  /*2cff0*/  @!P0 LEA.HI R8, R8, R8, RZ, 0x1 ;  /* 0x0000000808088211 */ /* 0x000fe400078f08ff */
[----:B------:R-:W-:Y:S02]  /*2d000*/  ISETP.GE.AND P1, PT, R0, UR4, PT ;  /* 0x0000000400007c0c */ /* 0x000fe4000bf26270 */
[----:B------:R-:W-:-:S05]  /*2d010*/  @!P0 LOP3.LUT R8, R8, 0xfffffffe, RZ, 0xc0, !PT ;  /* 0xfffffffe08088812 */ /* 0x000fca00078ec0ff */
[----:B------:R-:W-:-:S04]  /*2d020*/  @!P0 IMAD.WIDE R8, R8, 0x4, R16 ;  /* 0x0000000408088825 */ /* 0x000fc800078e0210 */
[----:B------:R-:W-:Y:S01]  /*2d030*/  VIADD R14, R19, 0x20 ;  /* 0x00000020130e7836 */ /* 0x000fe20000000000 */
[----:B--2---:R2:W-:Y:S04]  /*2d040*/  @!P0 ST.E.64 desc[UR44][R8.64], R10 ;  /* 0x0000000a08008985 */ /* 0x0045e8000c101b2c */
[----:B0-----:R-:W3:Y:S01]  /*2d050*/  @!P1 LDL.64 R12, [R1+0x290] ;  /* 0x00029000010c9983 */ /* 0x001ee20000100a00 */
[----:B------:R-:W-:Y:S02]  /*2d060*/  @!P1 LEA.HI R0, R0, R0, RZ, 0x1 ;  /* 0x0000000000009211 */ /* 0x000fe400078f08ff */
[----:B------:R-:W-:Y:S02]  /*2d070*/  ISETP.GE.AND P0, PT, R14, UR4, PT ;  /* 0x000000040e007c0c */ /* 0x000fe4000bf06270 */
[----:B------:R-:W-:-:S05]  /*2d080*/  @!P1 LOP3.LUT R0, R0, 0xfffffffe, RZ, 0xc0, !PT ;  /* 0xfffffffe00009812 */ /* 0x000fca00078ec0ff */
[----:B------:R-:W-:-:S04]  /*2d090*/  @!P1 IMAD.WIDE R2, R0, 0x4, R16 ;  /* 0x0000000400029825 */ /* 0x000fc800078e0210 */
[----:B------:R-:W-:Y:S01]  /*2d0a0*/  VIADD R0, R19, 0x28 ;  /* 0x0000002813007836 */ /* 0x000fe20000000000 */
[----:B---3--:R0:W-:Y:S04]  /*2d0b0*/  @!P1 ST.E.64 desc[UR44][R2.64], R12 ;  /* 0x0000000c02009985 */ /* 0x0081e8000c101b2c */
[----:B-1----:R-:W3:Y:S01]  /*2d0c0*/  @!P0 LDL.64 R4, [R1+0x2a0] ;  /* 0x0002a00001048983 */ /* 0x002ee20000100a00 */
[----:B------:R-:W-:Y:S02]  /*2d0d0*/  @!P0 LEA.HI R14, R14, R14, RZ, 0x1 ;  /* 0x0000000e0e0e8211 */ /* 0x000fe400078f08ff */
[----:B------:R-:W-:Y:S02]  /*2d0e0*/  ISETP.GE.AND P1, PT, R0, UR4, PT ;  /* 0x0000000400007c0c */ /* 0x000fe4000bf26270 */
[----:B------:R-:W-:-:S05]  /*2d0f0*/  @!P0 LOP3.LUT R14, R14, 0xfffffffe, RZ, 0xc0, !PT ;  /* 0xfffffffe0e0e8812 */ /* 0x000fca00078ec0ff */
[----:B------:R-:W-:-:S04]  /*2d100*/  @!P0 IMAD.WIDE R14, R14, 0x4, R16 ;  /* 0x000000040e0e8825 */ /* 0x000fc800078e0210 */
[----:B--2---:R-:W-:Y:S01]  /*2d110*/  VIADD R8, R19, 0x30 ;  /* 0x0000003013087836 */ /* 0x004fe20000000000 */
[----:B---3--:R1:W-:Y:S04]  /*2d120*/  @!P0 ST.E.64 desc[UR44][R14.64], R4 ;  /* 0x000000040e008985 */ /* 0x0083e8000c101b2c */
[----:B------:R-:W2:Y:S01]  /*2d130*/  @!P1 LDL.64 R6, [R1+0x2b0] ;  /* 0x0002b00001069983 */ /* 0x000ea20000100a00 */
[----:B------:R-:W-:Y:S02]  /*2d140*/  @!P1 LEA.HI R0, R0, R0, RZ, 0x1 ;  /* 0x0000000000009211 */ /* 0x000fe400078f08ff */
[----:B------:R-:W-:Y:S02]  /*2d150*/  ISETP.GE.AND P0, PT, R8, UR4, PT ;  /* 0x0000000408007c0c */ /* 0x000fe4000bf06270 */
[----:B------:R-:W-:-:S05]  /*2d160*/  @!P1 LOP3.LUT R0, R0, 0xfffffffe, RZ, 0xc0, !PT ;  /* 0xfffffffe00009812 */ /* 0x000fca00078ec0ff */
[----:B0-----:R-:W-:-:S04]  /*2d170*/  @!P1 IMAD.WIDE R2, R0, 0x4, R16 ;  /* 0x0000000400029825 */ /* 0x001fc800078e0210 */
        /* <DEDUP_REMOVED lines=9> */
[----:B-1----:R-:W3:Y:S01]  /*2d210*/  @!P1 LDL.64 R4, [R1+0x2d0] ;  /* 0x0002d00001049983 */ /* 0x002ee20000100a00 */
[----:B------:R-:W-:Y:S02]  /*2d220*/  @!P1 LEA.HI R0, R0, R0, RZ, 0x1 ;  /* 0x0000000000009211 */ /* 0x000fe400078f08ff */
[----:B------:R-:W-:Y:S02]  /*2d230*/  ISETP.GE.AND P0, PT, R12, UR4, PT ;  /* 0x000000040c007c0c */ /* 0x000fe4000bf06270 */
[----:B------:R-:W-:-:S05]  /*2d240*/  @!P1 LOP3.LUT R0, R0, 0xfffffffe, RZ, 0xc0, !PT ;  /* 0xfffffffe00009812 */ /* 0x000fca00078ec0ff */
[----:B0-----:R-:W-:-:S04]  /*2d250*/  @!P1 IMAD.WIDE R2, R0, 0x4, R16 ;  /* 0x0000000400029825 */ /* 0x001fc800078e0210 */
[----:B------:R-:W-:Y:S01]  /*2d260*/  VIADD R0, R19, 0x48 ;  /* 0x0000004813007836 */ /* 0x000fe20000000000 */
[----:B---3--:R0:W-:Y:S04]  /*2d270*/  @!P1 ST.E.64 desc[UR44][R2.64], R4 ;  /* 0x0000000402009985 */ /* 0x0081e8000c101b2c */
[----:B------:R-:W3:Y:S01]  /*2d280*/  @!P0 LDL.64 R6, [R1+0x2e0] ;  /* 0x0002e00001068983 */ /* 0x000ee20000100a00 */
        /* <DEDUP_REMOVED lines=18> */
[----:B-1----:R-:W-:Y:S01]  /*2d3b0*/  VIADD R12, R19, 0x60 ;  /* 0x00000060130c7836 */ /* 0x002fe20000000000 */
[----:B--2---:R1:W-:Y:S04]  /*2d3c0*/  @!P0 ST.E.64 desc[UR44][R10.64], R4 ;  /* 0x000000040a008985 */ /* 0x0043e8000c101b2c */
        /* <DEDUP_REMOVED lines=94> */
[----:B-1----:R-:W-:-:S05]  /*2d9b0*/  @!P0 LOP3.LUT R5, R12, 0xfffffffe, RZ, 0xc0, !PT ;  /* 0xfffffffe0c058812 */ /* 0x002fca00078ec0ff */
[----:B------:R-:W-:-:S04]  /*2d9c0*/  @!P0 IMAD.WIDE R4, R5, 0x4, R16 ;  /* 0x0000000405048825 */ /* 0x000fc800078e0210 */
[----:B------:R-:W-:Y:S01]  /*2d9d0*/  VIADD R12, R19, 0xd0 ;  /* 0x000000d0130c7836 */ /* 0x000fe20000000000 */
[----:B--2---:R1:W-:Y:S04]  /*2d9e0*/  @!P0 ST.E.64 desc[UR44][R4.64], R8 ;  /* 0x0000000804008985 */ /* 0x0043e8000c101b2c */
[----:B------:R-:W2:Y:S01]  /*2d9f0*/  @!P1 LDL.64 R10, [R1+0x3f0] ;  /* 0x0003f000010a9983 */ /* 0x000ea20000100a00 */
[----:B------:R-:W-:Y:S02]  /*2da00*/  @!P1 LEA.HI R0, R0, R0, RZ, 0x1 ;  /* 0x0000000000009211 */ /* 0x000fe400078f08ff */
[----:B------:R-:W-:Y:S02]  /*2da10*/  ISETP.GE.AND P0, PT, R12, UR4, PT ;  /* 0x000000040c007c0c */ /* 0x000fe4000bf06270 */
[----:B0-----:R-:W-:-:S05]  /*2da20*/  @!P1 LOP3.LUT R3, R0, 0xfffffffe, RZ, 0xc0, !PT ;  /* 0xfffffffe00039812 */ /* 0x001fca00078ec0ff */
[----:B------:R-:W-:-:S04]  /*2da30*/  @!P1 IMAD.WIDE R2, R3, 0x4, R16 ;  /* 0x0000000403029825 */ /* 0x000fc800078e0210 */
        /* <DEDUP_REMOVED lines=30> */
[----:B------:R-:W3:Y:S01]  /*2dc20*/  @!P0 LDL.64 R8, [R1+0x440] ;  /* 0x0004400001088983 */ /* 0x000ee20000100a00 */
[----:B------:R-:W-:Y:S02]  /*2dc30*/  @!P0 LEA.HI R12, R12, R12, RZ, 0x1 ;  /* 0x0000000c0c0c8211 */ /* 0x000fe400078f08ff */
[----:B------:R-:W-:Y:S02]  /*2dc40*/  ISETP.GE.AND P1, PT, R0, UR4, PT ;  /* 0x0000000400007c0c */ /* 0x000fe4000bf26270 */
[----:B-1----:R-:W-:-:S05]  /*2dc50*/  @!P0 LOP3.LUT R5, R12, 0xfffffffe, RZ, 0xc0, !PT ;  /* 0xfffffffe0c058812 */ /* 0x002fca00078ec0ff */
[----:B------:R-:W-:-:S05]  /*2dc60*/  @!P0 IMAD.WIDE R4, R5, 0x4, R16 ;  /* 0x0000000405048825 */ /* 0x000fca00078e0210 */
[----:B---3--:R2:W-:Y:S04]  /*2dc70*/  @!P0 ST.E.64 desc[UR44][R4.64], R8 ;  /* 0x0000000804008985 */ /* 0x0085e8000c101b2c */
[----:B------:R-:W3:Y:S01]  /*2dc80*/  @!P1 LDL.64 R12, [R1+0x450] ;  /* 0x00045000010c9983 */ /* 0x000ee20000100a00 */
[----:B------:R-:W-:-:S04]  /*2dc90*/  @!P1 LEA.HI R0, R0, R0, RZ, 0x1 ;  /* 0x0000000000009211 */ /* 0x000fc800078f08ff */
[----:B------:R-:W-:-:S05]  /*2dca0*/  @!P1 LOP3.LUT R11, R0, 0xfffffffe, RZ, 0xc0, !PT ;  /* 0xfffffffe000b9812 */ /* 0x000fca00078ec0ff */
[----:B------:R-:W-:-:S05]  /*2dcb0*/  @!P1 IMAD.WIDE R16, R11, 0x4, R16 ;  /* 0x000000040b109825 */ /* 0x000fca00078e0210 */
[----:B---3--:R2:W-:Y:S02]  /*2dcc0*/  @!P1 ST.E.64 desc[UR44][R16.64], R12 ;  /* 0x0000000c10009985 */ /* 0x0085e4000c101b2c */
.L_x_11168:
[----:B------:R-:W-:Y:S05]  /*2dcd0*/  BSYNC B0 ;  /* 0x0000000000007941 */ /* 0x000fea0003800000 */
.L_x_11167:
[----:B------:R-:W-:Y:S01]  /*2dce0*/  ISETP.GE.AND P0, PT, R21, R18, PT ;  /* 0x000000121500720c */ /* 0x000fe20003f06270 */
[----:B------:R1:W3:Y:S04]  /*2dcf0*/  SHFL.IDX PT, R15, R22, 0x1, 0x1c1f ;  /* 0x003c1f00160f7f89 */ /* 0x0002e800000e0000 */
[----:B------:R1:W4:Y:S08]  /*2dd00*/  SHFL.IDX PT, R14, R20, 0x1, 0x1c1f ;  /* 0x003c1f00140e7f89 */ /* 0x00033000000e0000 */
[----:B-1----:R-:W-:Y:S05]  /*2dd10*/  @P0 BRA `(.L_x_11069) ;  /* 0x0000005c00a80947 */ /* 0x002fea0003800000 */
[----:B--2---:R-:W1:Y:S02]  /*2dd20*/  LDC R17, c[0x0][0xbc8] ;  /* 0x0002f200ff117b82 */ /* 0x004e640000000800 */
[----:B-1----:R-:W-:-:S13]  /*2dd30*/  ISETP.GE.AND P0, PT, R19, R17, PT ;  /* 0x000000111300720c */ /* 0x002fda0003f06270 */
[----:B------:R-:W2:Y:S01]  /*2dd40*/  @!P0 LDL.64 R12, [R1+0x268] ;  /* 0x00026800010c8983 */ /* 0x000ea20000100a00 */
[C---:B------:R-:W-:Y:S02]  /*2dd50*/  VIADD R0, R19.reuse, 0x8 ;  /* 0x0000000813007836 */ /* 0x040fe40000000000 */
[----:B0--34-:R-:W-:-:S03]  /*2dd60*/  @!P0 IMAD.WIDE R2, R19, 0x4, R14 ;  /* 0x0000000413028825 */ /* 0x019fc600078e020e */
[C---:B------:R-:W-:Y:S01]  /*2dd70*/  ISETP.GE.AND P1, PT, R0.reuse, R17, PT ;  /* 0x000000110000720c */ /* 0x040fe20003f26270 */
[----:B------:R-:W-:Y:S01]  /*2dd80*/  VIADD R10, R19, 0x10 ;  /* 0x00000010130a7836 */ /* 0x000fe20000000000 */
[----:B--2---:R0:W-:Y:S11]  /*2dd90*/  @!P0 ST.E.64 desc[UR44][R2.64], R12 ;  /* 0x0000000c02008985 */ /* 0x0041f6000c101b2c */
[----:B------:R-:W2:Y:S01]  /*2dda0*/  @!P1 LDL.64 R6, [R1+0x278] ;  /* 0x0002780001069983 */ /* 0x000ea20000100a00 */
[----:B------:R-:W-:-:S02]  /*2ddb0*/  @!P1 LEA.HI R0, R0, R0, RZ, 0x1 ;  /* 0x0000000000009211 */ /* 0x000fc400078f08ff */
[----:B------:R-:W-:Y:S02]  /*2ddc0*/  ISETP.GE.AND P0, PT, R10, R17, PT ;  /* 0x000000110a00720c */ /* 0x000fe40003f06270 */
[----:B------:R-:W-:-:S05]  /*2ddd0*/  @!P1 LOP3.LUT R0, R0, 0xfffffffe, RZ, 0xc0, !PT ;  /* 0xfffffffe00009812 */ /* 0x000fca00078ec0ff */
[----:B------:R-:W-:-:S04]  /*2dde0*/  @!P1 IMAD.WIDE R4, R0, 0x4, R14 ;  /* 0x0000000400049825 */ /* 0x000fc800078e020e */
[----:B------:R-:W-:Y:S01]  /*2ddf0*/  VIADD R0, R19, 0x18 ;  /* 0x0000001813007836 */ /* 0x000fe20000000000 */
[----:B--2---:R1:W-:Y:S04]  /*2de00*/  @!P1 ST.E.64 desc[UR44][R4.64], R6 ;  /* 0x0000000604009985 */ /* 0x0043e8000c101b2c */
[----:B------:R-:W2:Y:S01]  /*2de10*/  @!P0 LDL.64 R8, [R1+0x288] ;  /* 0x0002880001088983 */ /* 0x000ea20000100a00 */
[----:B------:R-:W-:Y:S02]  /*2de20*/  @!P0 LEA.HI R10, R10, R10, RZ, 0x1 ;  /* 0x0000000a0a0a8211 */ /* 0x000fe400078f08ff */
[----:B------:R-:W-:Y:S02]  /*2de30*/  ISETP.GE.AND P1, PT, R0, R17, PT ;  /* 0x000000110000720c */ /* 0x000fe40003f26270 */
[----:B0-----:R-:W-:-:S05]  /*2de40*/  @!P0 LOP3.LUT R2, R10, 0xfffffffe, RZ, 0xc0, !PT ;  /* 0xfffffffe0a028812 */ /* 0x001fca00078ec0ff */
[----:B------:R-:W-:-:S04]  /*2de50*/  @!P0 IMAD.WIDE R2, R2, 0x4, R14 ;  /* 0x0000000402028825 */ /* 0x000fc800078e020e */
[----:B------:R-:W-:Y:S01]  /*2de60*/  VIADD R12, R19, 0x20 ;  /* 0x00000020130c7836 */ /* 0x000fe20000000000 */
[----:B--2---:R0:W-:Y:S04]  /*2de70*/  @!P0 ST.E.64 desc[UR44][R2.64], R8 ;  /* 0x0000000802008985 */ /* 0x0041e8000c101b2c */
[----:B------:R-:W2:Y:S01]  /*2de80*/  @!P1 LDL.64 R10, [R1+0x298] ;  /* 0x00029800010a9983 */ /* 0x000ea20000100a00 */
[----:B------:R-:W-:Y:S02]  /*2de90*/  @!P1 LEA.HI R0, R0, R0, RZ, 0x1 ;  /* 0x0000000000009211 */ /* 0x000fe400078f08ff */
[----:B------:R-:W-:Y:S02]  /*2dea0*/  ISETP.GE.AND P0, PT, R12, R17, PT ;  /* 0x000000110c00720c */ /* 0x000fe40003f06270 */
[----:B------:R-:W-:-:S05]  /*2deb0*/  @!P1 LOP3.LUT R0, R0, 0xfffffffe, RZ, 0xc0, !PT ;  /* 0xfffffffe00009812 */ /* 0x000fca00078ec0ff */
[----:B-1----:R-:W-:-:S04]  /*2dec0*/  @!P1 IMAD.WIDE R4, R0, 0x4, R14 ;  /* 0x0000000400049825 */ /* 0x002fc800078e020e */
        /* <DEDUP_REMOVED lines=110> */
[----:B-1----:R-:W-:-:S05]  /*2e5b0*/  @!P1 LOP3.LUT R5, R0, 0xfffffffe, RZ, 0xc0, !PT ;  /* 0xfffffffe00059812 */ /* 0x002fca00078ec0ff */
        /* <DEDUP_REMOVED lines=63> */
[----:B------:R-:W-:-:S06]  /*2e9b0*/  @!P0 IMAD.WIDE R2, R3, 0x4, R14 ;  /* 0x0000000403028825 */ /* 0x000fcc00078e020e */
[----:B------:R-:W-:Y:S01]  /*2e9c0*/  @!P1 LEA.HI R0, R0, R0, RZ, 0x1 ;  /* 0x0000000000009211 */ /* 0x000fe200078f08ff */
[----:B--2---:R0:W-:Y:S04]  /*2e9d0*/  @!P0 ST.E.64 desc[UR44][R2.64], R6 ;  /* 0x0000000602008985 */ /* 0x0041e8000c101b2c */
[----:B------:R-:W2:Y:S01]  /*2e9e0*/  @!P1 LDL.64 R8, [R1+0x438] ;  /* 0x0004380001089983 */ /* 0x000ea20000100a00 */
[----:B------:R-:W-:Y:S01]  /*2e9f0*/  @!P1 LOP3.LUT R13, R0, 0xfffffffe, RZ, 0xc0, !PT ;  /* 0xfffffffe000d9812 */ /* 0x000fe200078ec0ff */
[C---:B------:R-:W-:Y:S01]  /*2ea00*/  VIADD R0, R19.reuse, 0xf0 ;  /* 0x000000f013007836 */ /* 0x040fe20000000000 */
[----:B------:R-:W-:Y:S01]  /*2ea10*/  BSSY B0, `(.L_x_11169) ;  /* 0x000000c000007945 */ /* 0x000fe20003800000 */
[----:B------:R-:W-:Y:S02]  /*2ea20*/  VIADD R19, R19, 0xf8 ;  /* 0x000000f813137836 */ /* 0x000fe40000000000 */
[----:B-1----:R-:W-:Y:S01]  /*2ea30*/  @!P1 IMAD.WIDE R4, R13, 0x4, R14 ;  /* 0x000000040d049825 */ /* 0x002fe200078e020e */
[----:B------:R-:W-:-:S04]  /*2ea40*/  ISETP.GE.AND P0, PT, R0, R17, PT ;  /* 0x000000110000720c */ /* 0x000fc80003f06270 */
[----:B--2---:R0:W-:Y:S01]  /*2ea50*/  @!P1 ST.E.64 desc[UR44][R4.64], R8 ;  /* 0x0000000804009985 */ /* 0x0041e2000c101b2c */
[----:B------:R-:W-:-:S08]  /*2ea60*/  ISETP.GE.AND P1, PT, R19, R17, PT ;  /* 0x000000111300720c */ /* 0x000fd00003f26270 */
[----:B------:R-:W-:Y:S05]  /*2ea70*/  @P0 BRA `(.L_x_11170) ;  /* 0x0000000000140947 */ /* 0x000fea0003800000 */
[----:B0-----:R-:W2:Y:S01]  /*2ea80*/  LDL.64 R4, [R1+0x448] ;  /* 0x0004480001047983 */ /* 0x001ea20000100a00 */
[----:B------:R-:W-:-:S04]  /*2ea90*/  LEA.HI R0, R0, R0, RZ, 0x1 ;  /* 0x0000000000007211 */ /* 0x000fc800078f08ff */
[----:B------:R-:W-:-:S05]  /*2eaa0*/  LOP3.LUT R3, R0, 0xfffffffe, RZ, 0xc0, !PT ;  /* 0xfffffffe00037812 */ /* 0x000fca00078ec0ff */
[----:B------:R-:W-:-:S05]  /*2eab0*/  IMAD.WIDE R2, R3, 0x4, R14 ;  /* 0x0000000403027825 */ /* 0x000fca00078e020e */
[----:B--2---:R1:W-:Y:S02]  /*2eac0*/  ST.E.64 desc[UR44][R2.64], R4 ;  /* 0x0000000402007985 */ /* 0x0043e4000c101b2c */
.L_x_11170:
[----:B------:R-:W-:Y:S05]  /*2ead0*/  BSYNC B0 ;  /* 0x0000000000007941 */ /* 0x000fea0003800000 */
.L_x_11169:
[----:B------:R-:W-:Y:S05]  /*2eae0*/  @P1 BRA `(.L_x_11069) ;  /* 0x0000005000341947 */ /* 0x000fea0003800000 */
[----:B01----:R-:W2:Y:S01]  /*2eaf0*/  LDL.64 R4, [R1+0x458] ;  /* 0x0004580001047983 */ /* 0x003ea20000100a00 */
[----:B------:R-:W-:-:S04]  /*2eb00*/  LEA.HI R19, R19, R19, RZ, 0x1 ;  /* 0x0000001313137211 */ /* 0x000fc800078f08ff */
[----:B------:R-:W-:-:S05]  /*2eb10*/  LOP3.LUT R3, R19, 0xfffffffe, RZ, 0xc0, !PT ;  /* 0xfffffffe13037812 */ /* 0x000fca00078ec0ff */
[----:B------:R-:W-:-:S05]  /*2eb20*/  IMAD.WIDE R2, R3, 0x4, R14 ;  /* 0x0000000403027825 */ /* 0x000fca00078e020e */
[----:B--2---:R0:W-:Y:S01]  /*2eb30*/  ST.E.64 desc[UR44][R2.64], R4 ;  /* 0x0000000402007985 */ /* 0x0041e2000c101b2c */
[----:B------:R-:W-:Y:S05]  /*2eb40*/  BRA `(.L_x_11069) ;  /* 0x00000050001c7947 */ /* 0x000fea0003800000 */
.L_x_11166:
[----:B------:R-:W1:Y:S02]  /*2eb50*/  S2R R0, SR_TID.X ;  /* 0x0000000000007919 */ /* 0x000e640000002100 */
[----:B-1----:R-:W-:-:S05]  /*2eb60*/  VIADD R0, R0, 0xffffff80 ;  /* 0xffffff8000007836 */ /* 0x002fca0000000000 */
[----:B------:R-:W-:-:S13]  /*2eb70*/  ISETP.GT.AND P0, PT, R0, 0x7f, PT ;  /* 0x0000007f0000780c */ /* 0x000fda0003f04270 */
[----:B------:R-:W-:Y:S05]  /*2eb80*/  @P0 BRA `(.L_x_11069) ;  /* 0x00000050000c0947 */ /* 0x000fea0003800000 */
[----:B0-----:R-:W0:Y:S01]  /*2eb90*/  S2R R3, SR_CTAID.X ;  /* 0x0000000000037919 */ /* 0x001e220000002500 */
        /* <DEDUP_REMOVED lines=22> */
[----:B-1----:R-:W-:Y:S01]  /*2ed00*/  @P0 IMAD.HI.U32 R4, R0, R9, RZ ;  /* 0x0000000900040227 */ /* 0x002fe200078e00ff */
[----:B------:R-:W-:-:S03]  /*2ed10*/  SHF.R.S32.HI R9, RZ, 0x1f, R234 ;  /* 0x0000001fff097819 */ /* 0x000fc600000114ea */
[----:B------:R-:W-:Y:S01]  /*2ed20*/  IMAD.WIDE.U32 R2, R234, UR4, R2 ;  /* 0x00000004ea027c25 */ /* 0x000fe2000f8e0002 */
[----:B--2---:R-:W-:-:S03]  /*2ed30*/  @P0 SHF.R.U32.HI R5, RZ, R11, R4 ;  /* 0x0000000bff050219 */ /* 0x004fc60000011604 */
[----:B------:R-:W-:Y:S01]  /*2ed40*/  IMAD R9, R9, UR4, RZ ;  /* 0x0000000409097c24 */ /* 0x000fe2000f8e02ff */
[----:B------:R-:W-:Y:S01]  /*2ed50*/  IADD3 R2, P0, R5, R2, RZ ;  /* 0x0000000205027210 */ /* 0x000fe20007f1e0ff */
[----:B------:R-:W-:Y:S02]  /*2ed60*/  IMAD.MOV R7, RZ, RZ, -R5 ;  /* 0x000000ffff077224 */ /* 0x000fe400078e0a05 */
        /* <DEDUP_REMOVED lines=16> */
.L_x_11067:
        /* <DEDUP_REMOVED lines=18> */
.L_x_11171:
[----:B------:R-:W-:Y:S01]  /*2ef90*/  ULDC UR7, c[0x0][0xd50] ;  /* 0x0003540000077ab9 */ /* 0x000fe20000000800 */
[----:B------:R-:W-:Y:S01]  /*2efa0*/  UMOV UR36, UR6 ;  /* 0x0000000600247c82 */ /* 0x000fe20008000000 */
[----:B------:R-:W-:-:S11]  /*2efb0*/  UISETP.NE.AND UP0, UPT, UR7, 0x1, UPT ;  /* 0x000000010700788c */ /* 0x000fd6000bf05270 */
[----:B------:R-:W-:Y:S01]  /*2efc0*/  @UP0 ULDC UR4, c[0x0][0xd54] ;  /* 0x0003550000040ab9 */ /* 0x000fe20000000800 */
[----:B------:R-:W-:Y:S01]  /*2efd0*/  @UP0 ULDC UR8, c[0x0][0xd58] ;  /* 0x0003560000080ab9 */ /* 0x000fe20000000800 */
[----:B------:R-:W-:-:S04]  /*2efe0*/  UIMAD.WIDE.U32 UR4, UR6, UR4, URZ ;  /* 0x00000004060472a5 */ /* 0x000fc8000f8e003f */
[----:B------:R-:W-:-:S12]  /*2eff0*/  @UP0 USHF.R.U32.HI UR36, URZ, UR8, UR5 ;  /* 0x000000083f240299 */ /* 0x000fd80008011605 */
.L_x_11172:
        /* <DEDUP_REMOVED lines=45> */
.L_x_11175:
[----:B------:R-:W-:-:S11]  /*2f2d0*/  UISETP.NE.AND UP0, UPT, UR5, 0x1, UPT ;  /* 0x000000010500788c */ /* 0x000fd6000bf05270 */
[----:B------:R-:W-:Y:S02]  /*2f2e0*/  @UP0 ULDC.64 UR14, c[0x0][0xae0] ;  /* 0x0002b800000e0ab9 */ /* 0x000fe40000000a00 */
[----:B------:R-:W-:-:S04]  /*2f2f0*/  UIMAD.WIDE.U32 UR6, UR8, UR14, URZ ;  /* 0x0000000e080672a5 */ /* 0x000fc8000f8e003f */
[----:B------:R-:W-:-:S12]  /*2f300*/  @UP0 USHF.R.U32.HI UR8, URZ, UR15, UR7 ;  /* 0x0000000f3f080299 */ /* 0x000fd80008011607 */
.L_x_11176:
[----:B------:R-:W-:-:S04]  /*2f310*/  UIMAD UR8, UR8, UR5, UR5 ;  /* 0x00000005080872a4 */ /* 0x000fc8000f8e0205 */
[----:B------:R-:W-:-:S04]  /*2f320*/  UISETP.LT.AND UP0, UPT, UR4, UR8, UPT ;  /* 0x000000080400728c */ /* 0x000fc8000bf01270 */
[----:B------:R-:W-:-:S12]  /*2f330*/  USEL UR4, UR4, UR8, UP0 ;  /* 0x0000000804047287 */ /* 0x000fd80008000000 */
.L_x_11174:
        /* <DEDUP_REMOVED lines=27> */
.L_x_11178:
[----:B------:R-:W-:-:S11]  /*2f4f0*/  UISETP.NE.AND UP0, UPT, UR5, 0x1, UPT ;  /* 0x000000010500788c */ /* 0x000fd6000bf05270 */
[----:B------:R-:W-:Y:S02]  /*2f500*/  @UP0 ULDC.64 UR10, c[0x0][0xae0] ;  /* 0x0002b800000a0ab9 */ /* 0x000fe40000000a00 */
[----:B------:R-:W-:-:S04]  /*2f510*/  UIMAD.WIDE.U32 UR6, UR4, UR10, URZ ;  /* 0x0000000a040672a5 */ /* 0x000fc8000f8e003f */
[----:B------:R-:W-:-:S12]  /*2f520*/  @UP0 USHF.R.U32.HI UR4, URZ, UR11, UR7 ;  /* 0x0000000b3f040299 */ /* 0x000fd80008011607 */
.L_x_11179:
[----:B------:R-:W-:-:S04]  /*2f530*/  UIMAD UR4, UR4, UR5, URZ ;  /* 0x00000005040472a4 */ /* 0x000fc8000f8e023f */
[----:B------:R-:W-:-:S04]  /*2f540*/  UISETP.LT.AND UP0, UPT, UR8, UR4, UPT ;  /* 0x000000040800728c */ /* 0x000fc8000bf01270 */
[----:B------:R-:W-:-:S12]  /*2f550*/  USEL UR8, UR8, UR4, !UP0 ;  /* 0x0000000408087287 */ /* 0x000fd8000c000000 */
.L_x_11177:
[----:B------:R-:W-:Y:S01]  /*2f560*/  UIMAD.WIDE UR4, UR8, 0x2aaaaaab, URZ ;  /* 0x2aaaaaab080478a5 */ /* 0x000fe2000f8e023f */
[----:B------:R0:W-:Y:S03]  /*2f570*/  STL [R1+0x490], RZ ;  /* 0x000490ff01007387 */ /* 0x0001e60000100800 */
[----:B------:R-:W-:-:S04]  /*2f580*/  USHF.R.U32.HI UR4, URZ, 0x1f, UR5 ;  /* 0x0000001f3f047899 */ /* 0x000fc80008011605 */
[----:B------:R-:W-:Y:S02]  /*2f590*/  ULEA.HI.SX32 UR4, UR5, UR4, 0x1c ;  /* 0x0000000405047291 */ /* 0x000fe4000f8fe23f */
[----:B------:R-:W-:Y:S02]  /*2f5a0*/  USHF.R.U32.HI UR5, URZ, 0x10, UR40 ;  /* 0x000000103f057899 */ /* 0x000fe40008011628 */
[----:B------:R-:W-:Y:S02]  /*2f5b0*/  ULOP3.LUT UR40, UR40, 0xffff, URZ, 0xc0, !UPT ;  /* 0x0000ffff28287892 */ /* 0x000fe4000f8ec03f */
[----:B------:R-:W-:Y:S01]  /*2f5c0*/  VIMNMX R7, RZ, UR4, !PT ;  /* 0x00000004ff077c48 */ /* 0x000fe2000ffe0100 */
[----:B------:R-:W-:-:S03]  /*2f5d0*/  UISETP.NE.AND UP0, UPT, UR5, URZ, UPT ;  /* 0x0000003f0500728c */ /* 0x000fc6000bf05270 */
[----:B------:R-:W-:Y:S01]  /*2f5e0*/  ISETP.LT.AND P0, PT, R7, UR9, PT ;  /* 0x0000000907007c0c */ /* 0x000fe2000bf01270 */
[----:B------:R0:W-:Y:S07]  /*2f5f0*/  STL [R1+0x48c], R7 ;  /* 0x00048c0701007387 */ /* 0x0001ee0000100800 */
        /* <DEDUP_REMOVED lines=30> */
.L_x_11180:
        /* <DEDUP_REMOVED lines=33> */
.L_x_11181:
        /* <DEDUP_REMOVED lines=20> */
.L_x_11183:
        /* <DEDUP_REMOVED lines=15> */
.L_x_11182:
        /* <DEDUP_REMOVED lines=20> */
.L_x_11268:
        /* <DEDUP_REMOVED lines=9> */
.L_x_11271:
        /* <DEDUP_REMOVED lines=22> */
.L_x_11187:
[----:B------:R-:W-:Y:S01]  /*2ff50*/  IMAD.MOV.U32 R0, RZ, RZ, 0x1 ;  /* 0x00000001ff007424 */ /* 0x000fe200078e00ff */
[----:B------:R-:W2:Y:S04]  /*2ff60*/  S2R R8, SR_TID.X ;  /* 0x0000000000087919 */ /* 0x000ea80000002100 */
[----:B------:R-:W-:-:S04]  /*2ff70*/  SHF.L.U32 R0, R0, 0x1f, RZ ;  /* 0x0000001f00007819 */ /* 0x000fc800000006ff */
[----:B------:R-:W3:Y:S01]  /*2ff80*/  SYNCS.PHASECHK.TRANS64.TRYWAIT P0, [UR38+0x32440], R0 ;  /* 0x03244000ff0075a7 */ /* 0x000ee20008000166 */
[----:B--2---:R-:W-:-:S04]  /*2ff90*/  LOP3.LUT R2, R8, 0x7f, RZ, 0xc0, !PT ;  /* 0x0000007f08027812 */ /* 0x004fc800078ec0ff */
[----:B------:R-:W-:Y:S01]  /*2ffa0*/  ISETP.NE.AND P1, PT, R2, RZ, PT ;  /* 0x000000ff0200720c */ /* 0x000fe20003f25270 */
[----:B---3--:R-:W-:-:S12]  /*2ffb0*/  @!P0 BRA `(.L_x_11188) ;  /* 0x0000003c00e88947 */ /* 0x008fd80003800000 */
.L_x_11272:
[----:B------:R-:W-:Y:S05]  /*2ffc0*/  @P1 BRA `(.L_x_11189) ;  /* 0x0000000000181947 */ /* 0x000fea0003800000 */
[----:B------:R-:W3:Y:S01]  /*2ffd0*/  S2R R2, SR_TID.X ;  /* 0x0000000000027919 */ /* 0x000ee20000002100 */
[----:B--2---:R-:W-:-:S04]  /*2ffe0*/  IMAD.MOV.U32 R0, RZ, RZ, 0x3000 ;  /* 0x00003000ff007424 */ /* 0x004fc800078e00ff */
[----:B------:R4:W-:Y:S01]  /*2fff0*/  SYNCS.ARRIVE.TRANS64 RZ, [UR38+0x32430], R0 ;  /* 0x03243000ffff79a7 */ /* 0x0009e20008000026 */
[----:B---3--:R-:W-:-:S13]  /*30000*/  LOP3.LUT P0, RZ, R2, 0x1f, RZ, 0xc0, !PT ;  /* 0x0000001f02ff7812 */ /* 0x008fda000780c0ff */
[----:B----4-:R-:W-:Y:S05]  /*30010*/  @!P0 BRA `(.L_x_11189) ;  /* 0x0000000000048947 */ /* 0x010fea0003800000 */
[----:B------:R-:W-:Y:S01]  /*30020*/  BPT.TRAP 0x1 ;  /* 0x000000040000795c */ /* 0x000fe20000300000 */
.L_x_11189:
        /* <DEDUP_REMOVED lines=17> */
[----:B--2---:R-:W-:Y:S01]  /*30140*/  NOP ;  /* 0x0000000000007918 */ /* 0x004fe20000000000 */
.L_x_11185:
        /* <DEDUP_REMOVED lines=23> */
.L_x_11190:
        /* <DEDUP_REMOVED lines=59> */
[----:B------:R-:W2:Y:S02]  /*30670*/  SHFL.IDX PT, R6, R0, 0x1, 0x181f ;  /* 0x00381f0000067f89 */ /* 0x000ea400000e0000 */
[----:B------:R-:W-:-:S02]  /*30680*/  ISETP.GE.AND P1, PT, R11, R2, PT ;  /* 0x000000020b00720c */ /* 0x000fc40003f26270 */
[----:B------:R-:W3:Y:S01]  /*30690*/  SHFL.IDX PT, R8, R3, 0x1, 0x181f ;  /* 0x00381f0003087f89 */ /* 0x000ee200000e0000 */
[----:B------:R-:W-:-:S03]  /*306a0*/  ISETP.GE.AND P2, PT, R12, R2, PT ;  /* 0x000000020c00720c */ /* 0x000fc60003f46270 */
[----:B------:R4:W-:Y:S04]  /*306b0*/  STL [R1+0x494], R12 ;  /* 0x0004940c01007387 */ /* 0x0009e80000100800 */
[----:B------:R-:W-:Y:S03]  /*306c0*/  STL [R1+0x474], R11 ;  /* 0x0004740b01007387 */ /* 0x000fe60000100800 */
[----:B------:R-:W-:Y:S02]  /*306d0*/  @!P1 LEA R7, R9, UR38, 0x1 ;  /* 0x0000002609079c11 */ /* 0x000fe4000f8e08ff */
[----:B0-----:R-:W-:Y:S01]  /*306e0*/  @!P1 LEA R5, P3, R10, R5, 0x1 ;  /* 0x000000050a059211 */ /* 0x001fe200078608ff */
[----:B----4-:R-:W-:-:S04]  /*306f0*/  VIADD R12, R11, 0x20 ;  /* 0x000000200b0c7836 */ /* 0x010fc80000000000 */
[----:B-1----:R-:W-:Y:S01]  /*30700*/  @!P1 IMAD.X R4, RZ, RZ, R4, P3 ;  /* 0x000000ffff049224 */ /* 0x002fe200018e0604 */
[----:B------:R-:W-:Y:S04]  /*30710*/  STL [R1+0x4a0], R12 ;  /* 0x0004a00c01007387 */ /* 0x000fe80000100800 */
[----:B------:R-:W-:-:S04]  /*30720*/  @!P1 LOP3.LUT R5, R5, R4, RZ, 0x3c, !PT ;  /* 0x0000000405059212 */ /* 0x000fc800078e3cff */
[----:B------:R-:W-:-:S04]  /*30730*/  @!P1 LOP3.LUT R4, R5, R4, RZ, 0x3c, !PT ;  /* 0x0000000405049212 */ /* 0x000fc800078e3cff */
[----:B------:R-:W-:-:S05]  /*30740*/  @!P1 LOP3.LUT R5, R5, R4, RZ, 0x3c, !PT ;  /* 0x0000000405059212 */ /* 0x000fca00078e3cff */
[----:B------:R2:W-:Y:S02]  /*30750*/  @!P1 LDGSTS.E.BYPASS.LTC128B.128 [R7+0x18400], desc[UR44][R4.64], !P0 ;  /* 0x1840000004079fae */ /* 0x0005e4000c101d6c */
[----:B--2---:R-:W-:Y:S01]  /*30760*/  @!P2 LEA R4, P1, R10, R6, 0x1 ;  /* 0x000000060a04a211 */ /* 0x004fe200078208ff */
[----:B------:R-:W-:Y:S01]  /*30770*/  VIADD R7, R11, 0x30 ;  /* 0x000000300b077836 */ /* 0x000fe20000000000 */
[----:B------:R-:W-:-:S03]  /*30780*/  @!P2 LEA R6, R9, UR38, 0x1 ;  /* 0x000000260906ac11 */ /* 0x000fc6000f8e08ff */
[----:B---3--:R-:W-:Y:S01]  /*30790*/  @!P2 IMAD.X R5, RZ, RZ, R8, P1 ;  /* 0x000000ffff05a224 */ /* 0x008fe200008e0608 */
[----:B------:R-:W-:Y:S01]  /*307a0*/  ISETP.GE.AND P1, PT, R12, R2, PT ;  /* 0x000000020c00720c */ /* 0x000fe20003f26270 */
[----:B------:R-:W-:Y:S04]  /*307b0*/  STL [R1+0x4a4], R7 ;  /* 0x0004a40701007387 */ /* 0x000fe80000100800 */
[----:B------:R0:W-:Y:S04]  /*307c0*/  @!P2 LDGSTS.E.BYPASS.LTC128B.128 [R6+0x18c00], desc[UR44][R4.64], !P0 ;  /* 0x18c000000406afae */ /* 0x0001e8000c101d6c */
[----:B0-----:R-:W0:Y:S04]  /*307d0*/  SHFL.IDX PT, R5, R0, 0x2, 0x181f ;  /* 0x00581f0000057f89 */ /* 0x001e2800000e0000 */
        /* <DEDUP_REMOVED lines=23> */
[----:B0-----:R-:W0:Y:S04]  /*30950*/  SHFL.IDX PT, R4, R0, 0x4, 0x181f ;  /* 0x00981f0000047f89 */ /* 0x001e2800000e0000 */
[----:B------:R-:W1:Y:S01]  /*30960*/  SHFL.IDX PT, R6, R3, 0x4, 0x181f ;  /* 0x00981f0003067f89 */ /* 0x000e6200000e0000 */
[----:B0-----:R-:W-:-:S05]  /*30970*/  @!P1 LEA R5, P2, R10, R4, 0x1 ;  /* 0x000000040a059211 */ /* 0x001fca00078408ff */
[----:B-1----:R-:W-:Y:S01]  /*30980*/  @!P1 IMAD.X R4, RZ, RZ, R6, P2 ;  /* 0x000000ffff049224 */ /* 0x002fe200010e0606 */
[----:B------:R-:W-:-:S04]  /*30990*/  @!P1 LEA R6, R9, UR38, 0x1 ;  /* 0x0000002609069c11 */ /* 0x000fc8000f8e08ff */
        /* <DEDUP_REMOVED lines=16> */
[----:B------:R-:W-:-:S03]  /*30aa0*/  ISETP.GE.AND P1, PT, R7, R2, PT ;  /* 0x000000020700720c */ /* 0x000fc60003f26270 */
[----:B0-----:R-:W0:Y:S04]  /*30ab0*/  SHFL.IDX PT, R4, R0, 0x6, 0x181f ;  /* 0x00d81f0000047f89 */ /* 0x001e2800000e0000 */
[----:B------:R-:W1:Y:S04]  /*30ac0*/  SHFL.IDX PT, R6, R3, 0x6, 0x181f ;  /* 0x00d81f0003067f89 */ /* 0x000e6800000e0000 */
[----:B------:R-:W2:Y:S04]  /*30ad0*/  SHFL.IDX PT, R3, R3, 0x7, 0x181f ;  /* 0x00f81f0003037f89 */ /* 0x000ea800000e0000 */
[----:B------:R-:W3:Y:S01]  /*30ae0*/  SHFL.IDX PT, R0, R0, 0x7, 0x181f ;  /* 0x00f81f0000007f89 */ /* 0x000ee200000e0000 */
[----:B0-----:R-:W-:-:S05]  /*30af0*/  @!P1 LEA R5, P2, R10, R4, 0x1 ;  /* 0x000000040a059211 */ /* 0x001fca00078408ff */
[----:B-1----:R-:W-:Y:S01]  /*30b00*/  @!P1 IMAD.X R4, RZ, RZ, R6, P2 ;  /* 0x000000ffff049224 */ /* 0x002fe200010e0606 */
[----:B------:R-:W-:-:S04]  /*30b10*/  @!P1 LEA R6, R9, UR38, 0x1 ;  /* 0x0000002609069c11 */ /* 0x000fc8000f8e08ff */
[----:B------:R-:W-:-:S04]  /*30b20*/  @!P1 LOP3.LUT R5, R5, R4, RZ, 0x3c, !PT ;  /* 0x0000000405059212 */ /* 0x000fc800078e3cff */
[----:B------:R-:W-:-:S04]  /*30b30*/  @!P1 LOP3.LUT R4, R5, R4, RZ, 0x3c, !PT ;  /* 0x0000000405049212 */ /* 0x000fc800078e3cff */
[----:B------:R-:W-:-:S05]  /*30b40*/  @!P1 LOP3.LUT R5, R5, R4, RZ, 0x3c, !PT ;  /* 0x0000000405059212 */ /* 0x000fca00078e3cff */
[----:B--23--:R1:W-:Y:S02]  /*30b50*/  @!P1 LDGSTS.E.BYPASS.LTC128B.128 [R6+0x1b400], desc[UR44][R4.64], !P0 ;  /* 0x1b40000004069fae */ /* 0x00c3e4000c101d6c */
.L_x_11289:
        /* <DEDUP_REMOVED lines=43> */
.L_x_11192:
        /* <DEDUP_REMOVED lines=30> */
[----:B------:R-:W-:Y:S02]  /*30ff0*/  IMAD R5, R5, UR4, RZ ;  /* 0x0000000405057c24 */ /* 0x000fe4000f8e02ff */
[----:B------:R-:W-:-:S04]  /*31000*/  IMAD.WIDE.U32 R2, R4, UR4, R2 ;  /* 0x0000000404027c25 */ /* 0x000fc8000f8e0002 */
[----:B------:R-:W-:Y:S02]  /*31010*/  IMAD R0, R6, R0, R7 ;  /* 0x0000000006007224 */ /* 0x000fe400078e0207 */
        /* <DEDUP_REMOVED lines=14> */
[----:B------:R-:W-:-:S04]  /*31100*/  LOP3.LUT R0, R10, 0x80, RZ, 0xfc, !PT ;  /* 0x000000800a007812 */ /* 0x000fc800078efcff */
[----:B------:R-:W-:Y:S02]  /*31110*/  ISETP.GE.AND P1, PT, R0, UR4, PT ;  /* 0x0000000400007c0c */ /* 0x000fe4000bf26270 */
[C---:B------:R-:W-:Y:S02]  /*31120*/  LOP3.LUT R0, R10.reuse, 0xc0, RZ, 0xfc, !PT ;  /* 0x000000c00a007812 */ /* 0x040fe400078efcff */
[----:B------:R-:W-:Y:S02]  /*31130*/  ISETP.GE.AND P3, PT, R10, UR4, PT ;  /* 0x000000040a007c0c */ /* 0x000fe4000bf66270 */
[----:B------:R-:W-:Y:S01]  /*31140*/  ISETP.GE.AND P2, PT, R0, UR4, PT ;  /* 0x0000000400007c0c */ /* 0x000fe2000bf46270 */
[----:B------:R-:W-:-:S03]  /*31150*/  UMOV UR4, 0xffffffff ;  /* 0xffffffff00047882 */ /* 0x000fc60000000000 */
[----:B------:R-:W-:Y:S09]  /*31160*/  BRA.DIV UR4, `(.L_x_11193) ;  /* 0x0000003a04707947 */ /* 0x000ff2000b800000 */
[----:B------:R-:W2:Y:S01]  /*31170*/  LDL.LU R3, [R1+0x494] ;  /* 0x0004940001037983 */ /* 0x000ea20000300800 */
[----:B------:R-:W-:-:S03]  /*31180*/  ULDC UR4, c[0x0][0x288] ;  /* 0x0000a20000047ab9 */ /* 0x000fc60000000800 */
[----:B------:R-:W3:Y:S04]  /*31190*/  LDL.LU R7, [R1+0x474] ;  /* 0x0004740001077983 */ /* 0x000ee80000300800 */
[----:B------:R-:W4:Y:S04]  /*311a0*/  LDL.LU R15, [R1+0x4a0] ;  /* 0x0004a000010f7983 */ /* 0x000f280000300800 */
[----:B------:R-:W5:Y:S01]  /*311b0*/  LDL.LU R13, [R1+0x4a4] ;  /* 0x0004a400010d7983 */ /* 0x000f620000300800 */
[----:B------:R-:W0:Y:S01]  /*311c0*/  S2R R2, SR_TID.X ;  /* 0x0000000000027919 */ /* 0x000e220000002100 */
[----:B------:R-:W-:-:S02]  /*311d0*/  IMAD R0, R6, UR4, RZ ;  /* 0x0000000406007c24 */ /* 0x000fc4000f8e02ff */
[----:B------:R-:W5:Y:S01]  /*311e0*/  LDL.LU R14, [R1+0x4a8] ;  /* 0x0004a800010e7983 */ /* 0x000f620000300800 */
[----:B0-----:R-:W-:-:S05]  /*311f0*/  IMAD.SHL.U32 R11, R2, 0x8, RZ ;  /* 0x00000008020b7824 */ /* 0x001fca00078e00ff */
[----:B------:R-:W-:-:S04]  /*31200*/  LOP3.LUT R11, R11, 0x1f8, RZ, 0xc0, !PT ;  /* 0x000001f80b0b7812 */ /* 0x000fc800078ec0ff */
[----:B------:R-:W-:Y:S01]  /*31210*/  LOP3.LUT R11, R11, 0x38, R2, 0x78, !PT ;  /* 0x000000380b0b7812 */ /* 0x000fe200078e7802 */
[----:B------:R-:W-:Y:S01]  /*31220*/  SHFL.IDX PT, R6, R4, 0x1, 0x181f ;  /* 0x00381f0004067f89 */ /* 0x000fe200000e0000 */
[----:B--2---:R-:W-:-:S03]  /*31230*/  ISETP.GE.AND P4, PT, R3, R0, PT ;  /* 0x000000000300720c */ /* 0x004fc60003f86270 */
[----:B------:R-:W0:Y:S01]  /*31240*/  SHFL.IDX PT, R3, R5, RZ, 0x181f ;  /* 0x00181fff05037589 */ /* 0x000e2200000e0000 */
[----:B---3--:R-:W-:Y:S02]  /*31250*/  ISETP.GE.AND P5, PT, R7, R0, PT ;  /* 0x000000000700720c */ /* 0x008fe40003fa6270 */
[----:B------:R-:W-:Y:S02]  /*31260*/  LOP3.LUT R7, R2, 0x7f, RZ, 0xc0, !PT ;  /* 0x0000007f02077812 */ /* 0x000fe400078ec0ff */
[----:B------:R-:W1:Y:S03]  /*31270*/  SHFL.IDX PT, R2, R4, RZ, 0x181f ;  /* 0x00181fff04027589 */ /* 0x000e6600000e0000 */
[----:B------:R-:W-:-:S06]  /*31280*/  IMAD.SHL.U32 R12, R7, 0x8, RZ ;  /* 0x00000008070c7824 */ /* 0x000fcc00078e00ff */
[----:B0-----:R-:W-:-:S05]  /*31290*/  @!P5 LEA R3, P6, R10, R3, 0x1 ;  /* 0x000000030a03d211 */ /* 0x001fca00078c08ff */
[----:B-1----:R-:W-:Y:S01]  /*312a0*/  @!P5 IMAD.X R2, RZ, RZ, R2, P6 ;  /* 0x000000ffff02d224 */ /* 0x002fe200030e0602 */
[----:B------:R-:W-:-:S04]  /*312b0*/  LOP3.LUT R11, R11, 0x200, R12, 0xf8, !PT ;  /* 0x000002000b0b7812 */ /* 0x000fc800078ef80c */
[----:B------:R-:W-:-:S04]  /*312c0*/  @!P5 LOP3.LUT R3, R3, R2, RZ, 0x3c, !PT ;  /* 0x000000020303d212 */ /* 0x000fc800078e3cff */
[----:B------:R-:W-:Y:S02]  /*312d0*/  @!P5 LOP3.LUT R2, R3, R2, RZ, 0x3c, !PT ;  /* 0x000000020302d212 */ /* 0x000fe400078e3cff */
        /* <DEDUP_REMOVED lines=19> */
[----:B0-----:R-:W-:-:S05]  /*31410*/  @!P4 LEA R2, P6, R10, R2, 0x1 ;  /* 0x000000020a02c211 */ /* 0x001fca00078c08ff */
[----:B-1----:R-:W-:-:S05]  /*31420*/  @!P4 IMAD.X R3, RZ, RZ, R6, P6 ;  /* 0x000000ffff03c224 */ /* 0x002fca00030e0606 */
[----:B------:R-:W-:Y:S04]  /*31430*/  @!P4 LDGSTS.E.BYPASS.LTC128B.128 [R9+0x23400], desc[UR44][R2.64], !P3 ;  /* 0x234000000209cfae */ /* 0x000fe8000d901d6c */
[----:B------:R-:W-:Y:S04]  /*31440*/  @!P4 LDGSTS.E.BYPASS.LTC128B.128 [R9+0x27400], desc[UR44][R2.64+0x80], !P0 ;  /* 0x274000800209cfae */ /* 0x000fe8000c101d6c */
[----:B------:R-:W-:Y:S04]  /*31450*/  @!P4 LDGSTS.E.BYPASS.LTC128B.128 [R9+0x2b400], desc[UR44][R2.64+0x100], !P1 ;  /* 0x2b4001000209cfae */ /* 0x000fe8000c901d6c */
[----:B------:R0:W-:Y:S01]  /*31460*/  @!P4 LDGSTS.E.BYPASS.LTC128B.128 [R9+0x2f400], desc[UR44][R2.64+0x180], !P2 ;  /* 0x2f4001800209cfae */ /* 0x0001e2000d101d6c */
[----:B-----5:R-:W-:-:S03]  /*31470*/  ISETP.GE.AND P4, PT, R13, R0, PT ;  /* 0x000000000d00720c */ /* 0x020fc60003f86270 */
[----:B------:R-:W3:Y:S04]  /*31480*/  LDL.LU R13, [R1+0x4b0] ;  /* 0x0004b000010d7983 */ /* 0x000ee80000300800 */
        /* <DEDUP_REMOVED lines=11> */
[----:B------:R-:W-:-:S13]  /*31540*/  ISETP.GE.AND P4, PT, R14, R0, PT ;  /* 0x000000000e00720c */ /* 0x000fda0003f86270 */
[----:B------:R-:W-:Y:S02]  /*31550*/  @!P4 LEA R9, R11, UR38, 0x1 ;  /* 0x000000260b09cc11 */ /* 0x000fe4000f8e08ff */
        /* <DEDUP_REMOVED lines=8> */
[----:B------:R-:W-:Y:S01]  /*315e0*/  SHFL.IDX PT, R14, R5, 0x7, 0x181f ;  /* 0x00f81f00050e7f89 */ /* 0x000fe200000e0000 */
[----:B--2---:R-:W-:-:S13]  /*315f0*/  ISETP.GE.AND P4, PT, R15, R0, PT ;  /* 0x000000000f00720c */ /* 0x004fda0003f86270 */
[----:B0-----:R-:W-:Y:S02]  /*31600*/  @!P4 LEA R2, P6, R10, R2, 0x1 ;  /* 0x000000020a02c211 */ /* 0x001fe400078c08ff */
[----:B------:R-:W-:-:S03]  /*31610*/  @!P4 LEA R7, R11, UR38, 0x1 ;  /* 0x000000260b07cc11 */ /* 0x000fc6000f8e08ff */
[----:B------:R-:W-:-:S05]  /*31620*/  @!P4 IMAD.X R3, RZ, RZ, R6, P6 ;  /* 0x000000ffff03c224 */ /* 0x000fca00030e0606 */
[----:B------:R-:W-:Y:S04]  /*31630*/  @!P4 LDGSTS.E.BYPASS.LTC128B.128 [R7+0x24c00], desc[UR44][R2.64], !P3 ;  /* 0x24c000000207cfae */ /* 0x000fe8000d901d6c */
[----:B------:R-:W-:Y:S04]  /*31640*/  @!P4 LDGSTS.E.BYPASS.LTC128B.128 [R7+0x28c00], desc[UR44][R2.64+0x80], !P0 ;  /* 0x28c000800207cfae */ /* 0x000fe8000c101d6c */
[----:B------:R-:W-:Y:S04]  /*31650*/  @!P4 LDGSTS.E.BYPASS.LTC128B.128 [R7+0x2cc00], desc[UR44][R2.64+0x100], !P1 ;  /* 0x2cc001000207cfae */ /* 0x000fe8000c901d6c */
[----:B------:R0:W-:Y:S04]  /*31660*/  @!P4 LDGSTS.E.BYPASS.LTC128B.128 [R7+0x30c00], desc[UR44][R2.64+0x180], !P2 ;  /* 0x30c001800207cfae */ /* 0x0001e8000d101d6c */
[----:B------:R-:W-:Y:S04]  /*31670*/  SHFL.IDX PT, R6, R4, 0x6, 0x181f ;  /* 0x00d81f0004067f89 */ /* 0x000fe800000e0000 */
[----:B0-----:R-:W0:Y:S01]  /*31680*/  SHFL.IDX PT, R2, R5, 0x6, 0x181f ;  /* 0x00d81f0005027f89 */ /* 0x001e2200000e0000 */
[----:B---3--:R-:W-:-:S13]  /*31690*/  ISETP.GE.AND P4, PT, R13, R0, PT ;  /* 0x000000000d00720c */ /* 0x008fda0003f86270 */
[----:B0-----:R-:W-:Y:S02]  /*316a0*/  @!P4 LEA R2, P6, R10, R2, 0x1 ;  /* 0x000000020a02c211 */ /* 0x001fe400078c08ff */
[----:B------:R-:W-:-:S03]  /*316b0*/  @!P4 LEA R9, R11, UR38, 0x1 ;  /* 0x000000260b09cc11 */ /* 0x000fc6000f8e08ff */
[----:B------:R-:W-:Y:S02]  /*316c0*/  @!P4 IMAD.X R3, RZ, RZ, R6, P6 ;  /* 0x000000ffff03c224 */ /* 0x000fe400030e0606 */
[----:B------:R0:W1:Y:S04]  /*316d0*/  SHFL.IDX PT, R6, R4, 0x7, 0x181f ;  /* 0x00f81f0004067f89 */ /* 0x00006800000e0000 */
[----:B------:R0:W-:Y:S04]  /*316e0*/  @!P4 LDGSTS.E.BYPASS.LTC128B.128 [R9+0x25400], desc[UR44][R2.64], !P3 ;  /* 0x254000000209cfae */ /* 0x0001e8000d901d6c */
[----:B------:R0:W-:Y:S04]  /*316f0*/  @!P4 LDGSTS.E.BYPASS.LTC128B.128 [R9+0x29400], desc[UR44][R2.64+0x80], !P0 ;  /* 0x294000800209cfae */ /* 0x0001e8000c101d6c */
[----:B------:R0:W-:Y:S04]  /*31700*/  @!P4 LDGSTS.E.BYPASS.LTC128B.128 [R9+0x2d400], desc[UR44][R2.64+0x100], !P1 ;  /* 0x2d4001000209cfae */ /* 0x0001e8000c901d6c */
[----:B------:R0:W-:Y:S02]  /*31710*/  @!P4 LDGSTS.E.BYPASS.LTC128B.128 [R9+0x31400], desc[UR44][R2.64+0x180], !P2 ;  /* 0x314001800209cfae */ /* 0x0001e4000d101d6c */
.L_x_11307:
[----:B0-----:R-:W2:Y:S01]  /*31720*/  LDL.LU R2, [R1+0x4c0] ;  /* 0x0004c00001027983 */ /* 0x001ea20000300800 */
[----:B------:R-:W-:Y:S01]  /*31730*/  BSSY B0, `(.L_x_11194) ;  /* 0x0000014000007945 */ /* 0x000fe20003800000 */
[----:B--2---:R-:W-:-:S13]  /*31740*/  ISETP.GE.AND P4, PT, R2, R0, PT ;  /* 0x000000000200720c */ /* 0x004fda0003f86270 */
[----:B------:R-:W-:Y:S05]  /*31750*/  @P4 BRA `(.L_x_11195) ;  /* 0x0000000000444947 */ /* 0x000fea0003800000 */
[----:B------:R-:W0:Y:S01]  /*31760*/  S2R R2, SR_TID.X ;  /* 0x0000000000027919 */ /* 0x000e220000002100 */
[----:B------:R-:W-:-:S05]  /*31770*/  LOP3.LUT R8, R8, 0x7f, RZ, 0xc0, !PT ;  /* 0x0000007f08087812 */ /* 0x000fca00078ec0ff */
[----:B------:R-:W-:Y:S02]  /*31780*/  IMAD.SHL.U32 R4, R8, 0x8, RZ ;  /* 0x0000000808047824 */ /* 0x000fe400078e00ff */
[----:B0-----:R-:W-:-:S05]  /*31790*/  IMAD.SHL.U32 R8, R2, 0x8, RZ ;  /* 0x0000000802087824 */ /* 0x001fca00078e00ff */
[----:B------:R-:W-:-:S04]  /*317a0*/  LOP3.LUT R8, R8, 0x1f8, RZ, 0xc0, !PT ;  /* 0x000001f808087812 */ /* 0x000fc800078ec0ff */
[----:B------:R-:W-:Y:S02]  /*317b0*/  LOP3.LUT R8, R8, 0x38, R2, 0x78, !PT ;  /* 0x0000003808087812 */ /* 0x000fe400078e7802 */
[----:B------:R-:W-:Y:S02]  /*317c0*/  LEA R2, P4, R10, R14, 0x1 ;  /* 0x0000000e0a027211 */ /* 0x000fe400078808ff */
[----:B------:R-:W-:-:S03]  /*317d0*/  LOP3.LUT R8, R8, 0x200, R4, 0xf8, !PT ;  /* 0x0000020008087812 */ /* 0x000fc600078ef804 */
[----:B-1----:R-:W-:Y:S01]  /*317e0*/  IMAD.X R3, RZ, RZ, R6, P4 ;  /* 0x000000ffff037224 */ /* 0x002fe200020e0606 */
        /* <DEDUP_REMOVED lines=8> */
.L_x_11195:
[----:B------:R-:W-:Y:S05]  /*31870*/  BSYNC B0 ;  /* 0x0000000000007941 */ /* 0x000fea0003800000 */
.L_x_11194:
        /* <DEDUP_REMOVED lines=9> */
.L_x_11308:
[----:B------:R-:W-:Y:S01]  /*31910*/  LOP3.LUT P0, RZ, R17, 0x2, RZ, 0xc0, !PT ;  /* 0x0000000211ff7812 */ /* 0x000fe2000780c0ff */
[----:B------:R-:W-:Y:S01]  /*31920*/  BSSY B0, `(.L_x_11197) ;  /* 0x000004b000007945 */ /* 0x000fe20003800000 */
[----:B------:R-:W-:-:S11]  /*31930*/  IMAD.MOV.U32 R0, RZ, RZ, 0x1 ;  /* 0x00000001ff007424 */ /* 0x000fd600078e00ff */
[----:B------:R-:W-:Y:S05]  /*31940*/  @!P0 BRA `(.L_x_11198) ;  /* 0x0000000400208947 */ /* 0x000fea0003800000 */
[----:B------:R-:W2:Y:S01]  /*31950*/  SYNCS.PHASECHK.TRANS64.TRYWAIT P0, [UR38+0x32460], R2 ;  /* 0x03246002ff0075a7 */ /* 0x000ea20008000166 */
[----:B0-----:R-:W0:Y:S02]  /*31960*/  S2R R3, SR_TID.X ;  /* 0x0000000000037919 */ /* 0x001e240000002100 */
[----:B0-----:R-:W-:-:S04]  /*31970*/  LOP3.LUT R3, R3, 0x7f, RZ, 0xc0, !PT ;  /* 0x0000007f03037812 */ /* 0x001fc800078ec0ff */
[----:B------:R-:W-:Y:S01]  /*31980*/  ISETP.NE.AND P1, PT, R3, RZ, PT ;  /* 0x000000ff0300720c */ /* 0x000fe20003f25270 */
[----:B--2---:R-:W-:-:S12]  /*31990*/  @!P0 BRA `(.L_x_11199) ;  /* 0x0000003c00d88947 */ /* 0x004fd80003800000 */
.L_x_11309:
[----:B------:R-:W-:Y:S04]  /*319a0*/  BSSY B1, `(.L_x_11200) ;  /* 0x0000008000017945 */ /* 0x000fe80003800000 */
[----:B------:R-:W-:Y:S05]  /*319b0*/  @P1 BRA `(.L_x_11201) ;  /* 0x0000000000181947 */ /* 0x000fea0003800000 */
[----:B0-----:R-:W0:Y:S01]  /*319c0*/  S2R R3, SR_TID.X ;  /* 0x0000000000037919 */ /* 0x001e220000002100 */
[----:B------:R-:W-:-:S04]  /*319d0*/  IMAD.MOV.U32 R2, RZ, RZ, 0xc000 ;  /* 0x0000c000ff027424 */ /* 0x000fc800078e00ff */
[----:B------:R2:W-:Y:S01]  /*319e0*/  SYNCS.ARRIVE.TRANS64 RZ, [UR38+0x32450], R2 ;  /* 0x03245002ffff79a7 */ /* 0x0005e20008000026 */
[----:B0-----:R-:W-:-:S13]  /*319f0*/  LOP3.LUT P0, RZ, R3, 0x1f, RZ, 0xc0, !PT ;  /* 0x0000001f03ff7812 */ /* 0x001fda000780c0ff */
[----:B--2---:R-:W-:Y:S05]  /*31a00*/  @!P0 BRA `(.L_x_11201) ;  /* 0x0000000000048947 */ /* 0x004fea0003800000 */
[----:B------:R-:W-:Y:S01]  /*31a10*/  BPT.TRAP 0x1 ;  /* 0x000000040000795c */ /* 0x000fe20000300000 */
.L_x_11201:
[----:B------:R-:W-:Y:S05]  /*31a20*/  BSYNC B1 ;  /* 0x0000000000017941 */ /* 0x000fea0003800000 */
.L_x_11200:
[----:B0-----:R-:W2:Y:S01]  /*31a30*/  LDL.LU R2, [R1+0x480] ;  /* 0x0004800001027983 */ /* 0x001ea20000300800 */
        /* <DEDUP_REMOVED lines=10> */
.L_x_11202:
        /* <DEDUP_REMOVED lines=13> */
.L_x_11203:
        /* <DEDUP_REMOVED lines=13> */
.L_x_11204:
        /* <DEDUP_REMOVED lines=13> */
.L_x_11205:
        /* <DEDUP_REMOVED lines=8> */
.L_x_11198:
[----:B------:R-:W-:Y:S05]  /*31dd0*/  BSYNC B0 ;  /* 0x0000000000007941 */ /* 0x000fea0003800000 */
.L_x_11197:
[----:B------:R-:W2:Y:S04]  /*31de0*/  LDL.LU R4, [R1+0x4b4] ;  /* 0x0004b40001047983 */ /* 0x000ea80000300800 */
[----:B0-----:R-:W3:Y:S01]  /*31df0*/  LDL R3, [R1+0x488] ;  /* 0x0004880001037983 */ /* 0x001ee20000100800 */
[----:B------:R-:W-:Y:S02]  /*31e00*/  IMAD.MOV.U32 R7, RZ, RZ, RZ ;  /* 0x000000ffff077224 */ /* 0x000fe400078e00ff */
[----:B-1----:R-:W-:Y:S02]  /*31e10*/  IMAD.MOV.U32 R6, RZ, RZ, 0x1 ;  /* 0x00000001ff067424 */ /* 0x002fe400078e00ff */
[----:B--2---:R-:W-:-:S05]  /*31e20*/  VIADD R8, R4, 0xfffffffe ;  /* 0xfffffffe04087836 */ /* 0x004fca0000000000 */
[----:B---3--:R-:W-:-:S13]  /*31e30*/  ISETP.GE.AND P0, PT, R8, R3, PT ;  /* 0x000000030800720c */ /* 0x008fda0003f06270 */
[----:B------:R-:W-:Y:S05]  /*31e40*/  @!P0 BRA `(.L_x_11173) ;  /* 0x00000018009c8947 */ /* 0x000fea0003800000 */
[----:B------:R-:W2:Y:S04]  /*31e50*/  LDL.LU R5, [R1+0x490] ;  /* 0x0004900001057983 */ /* 0x000ea80000300800 */
[----:B------:R-:W3:Y:S01]  /*31e60*/  LDL.LU R4, [R1+0x48c] ;  /* 0x00048c0001047983 */ /* 0x000ee20000300800 */
[----:B------:R-:W-:Y:S01]  /*31e70*/  UIADD3 UR4, UR40, 0x1, URZ ;  /* 0x0000000128047890 */ /* 0x000fe2000fffe03f */
[----:B------:R-:W-:Y:S01]  /*31e80*/  LOP3.LUT R3, RZ, R3, RZ, 0x33, !PT ;  /* 0x00000003ff037212 */ /* 0x000fe200078e33ff */
[----:B------:R-:W-:-:S04]  /*31e90*/  IMAD.MOV.U32 R6, RZ, RZ, 0x1 ;  /* 0x00000001ff067424 */ /* 0x000fc800078e00ff */
[----:B--2---:R-:W-:Y:S01]  /*31ea0*/  IMAD R0, R5, UR4, RZ ;  /* 0x0000000405007c24 */ /* 0x004fe2000f8e02ff */
[----:B------:R-:W-:-:S04]  /*31eb0*/  ULOP3.LUT UR4, URZ, UR41, URZ, 0x33, !UPT ;  /* 0x000000293f047292 */ /* 0x000fc8000f8e333f */
[----:B------:R-:W-:-:S04]  /*31ec0*/  LOP3.LUT R0, RZ, R0, RZ, 0x33, !PT ;  /* 0x00000000ff007212 */ /* 0x000fc800078e33ff */
[----:B---3--:R-:W-:Y:S01]  /*31ed0*/  VIADDMNMX R0, R0, -R4, UR4, !PT ;  /* 0x0000000400007e46 */ /* 0x008fe2000f800904 */
        /* <DEDUP_REMOVED lines=15> */
.L_x_11239:
        /* <DEDUP_REMOVED lines=27> */
.L_x_11209:
[----:B------:R-:W1:Y:S01]  /*32180*/  S2R R2, SR_TID.X ;  /* 0x0000000000027919 */ /* 0x000e620000002100 */
[----:B------:R-:W-:Y:S01]  /*32190*/  BSSY B2, `(.L_x_11210) ;  /* 0x0000006000027945 */ /* 0x000fe20003800000 */
[----:B-1----:R-:W-:Y:S02]  /*321a0*/  LOP3.LUT R3, R2, 0x7f, RZ, 0xc0, !PT ;  /* 0x0000007f02037812 */ /* 0x002fe400078ec0ff */
[----:B------:R-:W-:Y:S02]  /*321b0*/  SHF.L.U32 R2, R0, 0x1f, RZ ;  /* 0x0000001f00027819 */ /* 0x000fe400000006ff */
[----:B------:R-:W-:Y:S02]  /*321c0*/  ISETP.NE.AND P2, PT, R3, RZ, PT ;  /* 0x000000ff0300720c */ /* 0x000fe40003f45270 */
[----:B------:R-:W1:Y:S02]  /*321d0*/  SYNCS.PHASECHK.TRANS64.TRYWAIT P0, [UR38+0x32448], R2 ;  /* 0x03244802ff0075a7 */ /* 0x000e640008000166 */
[----:B-1----:R-:W-:Y:S09]  /*321e0*/  @!P0 BRA `(.L_x_11211) ;  /* 0x0000003400dc8947 */ /* 0x002ff20003800000 */
.L_x_11310:
[----:B------:R-:W-:Y:S05]  /*321f0*/  BSYNC B2 ;  /* 0x0000000000027941 */ /* 0x000fea0003800000 */
.L_x_11210:
[----:B------:R-:W-:Y:S04]  /*32200*/  BSSY B2, `(.L_x_11212) ;  /* 0x0000007000027945 */ /* 0x000fe80003800000 */
[----:B------:R-:W-:Y:S05]  /*32210*/  @P2 BRA `(.L_x_11213) ;  /* 0x0000000000142947 */ /* 0x000fea0003800000 */
[----:B------:R-:W-:Y:S01]  /*32220*/  ISETP.NE.AND P0, PT, R10, RZ, PT ;  /* 0x000000ff0a00720c */ /* 0x000fe20003f05270 */
[----:B-1----:R-:W-:-:S04]  /*32230*/  IMAD.MOV.U32 R3, RZ, RZ, 0x3000 ;  /* 0x00003000ff037424 */ /* 0x002fc800078e00ff */
[----:B------:R2:W-:Y:S08]  /*32240*/  SYNCS.ARRIVE.TRANS64 RZ, [UR38+0x32438], R3 ;  /* 0x03243803ffff79a7 */ /* 0x0005f00008000026 */
[----:B--2---:R-:W-:Y:S05]  /*32250*/  @!P0 BRA `(.L_x_11213) ;  /* 0x0000000000048947 */ /* 0x004fea0003800000 */
[----:B------:R-:W-:Y:S01]  /*32260*/  BPT.TRAP 0x1 ;  /* 0x000000040000795c */ /* 0x000fe20000300000 */
.L_x_11213:
[----:B------:R-:W-:Y:S05]  /*32270*/  BSYNC B2 ;  /* 0x0000000000027941 */ /* 0x000fea0003800000 */
.L_x_11212:
        /* <DEDUP_REMOVED lines=11> */
.L_x_11214:
        /* <DEDUP_REMOVED lines=10> */
.L_x_11311:
[----:B------:R-:W-:Y:S05]  /*323d0*/  BSYNC B2 ;  /* 0x0000000000027941 */ /* 0x000fea0003800000 */
.L_x_11215:
        /* <DEDUP_REMOVED lines=9> */
.L_x_11218:
[----:B------:R-:W-:Y:S05]  /*32470*/  BSYNC B2 ;  /* 0x0000000000027941 */ /* 0x000fea0003800000 */
.L_x_11217:
        /* <DEDUP_REMOVED lines=9> */
.L_x_11219:
        /* <DEDUP_REMOVED lines=13> */
.L_x_11220:
        /* <DEDUP_REMOVED lines=13> */
.L_x_11221:
        /* <DEDUP_REMOVED lines=13> */
.L_x_11222:
        /* <DEDUP_REMOVED lines=8> */
.L_x_11208:
[----:B------:R-:W-:Y:S05]  /*32800*/  BSYNC B1 ;  /* 0x0000000000017941 */ /* 0x000fea0003800000 */
.L_x_11207:
        /* <DEDUP_REMOVED lines=25> */
.L_x_11225:
[----:B------:R-:W1:Y:S01]  /*329a0*/  S2R R2, SR_TID.X ;  /* 0x0000000000027919 */ /* 0x000e620000002100 */
[----:B------:R-:W-:Y:S01]  /*329b0*/  BSSY B2, `(.L_x_11226) ;  /* 0x0000006000027945 */ /* 0x000fe20003800000 */
[----:B-1----:R-:W-:Y:S02]  /*329c0*/  LOP3.LUT R3, R2, 0x7f, RZ, 0xc0, !PT ;  /* 0x0000007f02037812 */ /* 0x002fe400078ec0ff */
[----:B------:R-:W-:Y:S02]  /*329d0*/  SHF.L.U32 R2, R0, 0x1f, RZ ;  /* 0x0000001f00027819 */ /* 0x000fe400000006ff */
[----:B------:R-:W-:Y:S02]  /*329e0*/  ISETP.NE.AND P2, PT, R3, RZ, PT ;  /* 0x000000ff0300720c */ /* 0x000fe40003f45270 */
[----:B------:R-:W1:Y:S02]  /*329f0*/  SYNCS.PHASECHK.TRANS64.TRYWAIT P0, [UR38+0x32440], R2 ;  /* 0x03244002ff0075a7 */ /* 0x000e640008000166 */
[----:B-1----:R-:W-:Y:S09]  /*32a00*/  @!P0 BRA `(.L_x_11227) ;  /* 0x0000003000048947 */ /* 0x002ff20003800000 */
.L_x_11312:
[----:B------:R-:W-:Y:S05]  /*32a10*/  BSYNC B2 ;  /* 0x0000000000027941 */ /* 0x000fea0003800000 */
.L_x_11226:
[----:B------:R-:W-:Y:S04]  /*32a20*/  BSSY B2, `(.L_x_11228) ;  /* 0x0000007000027945 */ /* 0x000fe80003800000 */
[----:B------:R-:W-:Y:S05]  /*32a30*/  @P2 BRA `(.L_x_11229) ;  /* 0x0000000000142947 */ /* 0x000fea0003800000 */
[----:B------:R-:W-:Y:S01]  /*32a40*/  ISETP.NE.AND P0, PT, R10, RZ, PT ;  /* 0x000000ff0a00720c */ /* 0x000fe20003f05270 */
[----:B-1----:R-:W-:-:S04]  /*32a50*/  IMAD.MOV.U32 R3, RZ, RZ, 0x3000 ;  /* 0x00003000ff037424 */ /* 0x002fc800078e00ff */
[----:B------:R2:W-:Y:S08]  /*32a60*/  SYNCS.ARRIVE.TRANS64 RZ, [UR38+0x32430], R3 ;  /* 0x03243003ffff79a7 */ /* 0x0005f00008000026 */
[----:B--2---:R-:W-:Y:S05]  /*32a70*/  @!P0 BRA `(.L_x_11229) ;  /* 0x0000000000048947 */ /* 0x004fea0003800000 */
[----:B------:R-:W-:Y:S01]  /*32a80*/  BPT.TRAP 0x1 ;  /* 0x000000040000795c */ /* 0x000fe20000300000 */
.L_x_11229:
[----:B------:R-:W-:Y:S05]  /*32a90*/  BSYNC B2 ;  /* 0x0000000000027941 */ /* 0x000fea0003800000 */
.L_x_11228:
        /* <DEDUP_REMOVED lines=11> */
.L_x_11230:
        /* <DEDUP_REMOVED lines=11> */
.L_x_11313:
[----:B------:R-:W-:Y:S05]  /*32c00*/  BSYNC B2 ;  /* 0x0000000000027941 */ /* 0x000fea0003800000 */
.L_x_11231:
        /* <DEDUP_REMOVED lines=9> */
.L_x_11234:
[----:B------:R-:W-:Y:S05]  /*32ca0*/  BSYNC B2 ;  /* 0x0000000000027941 */ /* 0x000fea0003800000 */
.L_x_11233:
        /* <DEDUP_REMOVED lines=9> */
.L_x_11235:
        /* <DEDUP_REMOVED lines=13> */
.L_x_11236:
        /* <DEDUP_REMOVED lines=13> */
.L_x_11237:
        /* <DEDUP_REMOVED lines=13> */
.L_x_11238:
        /* <DEDUP_REMOVED lines=8> */
.L_x_11224:
[----:B------:R-:W-:Y:S05]  /*33030*/  BSYNC B1 ;  /* 0x0000000000017941 */ /* 0x000fea0003800000 */
.L_x_11223:
[----:B------:R-:W-:Y:S01]  /*33040*/  VIADD R8, R8, 0xfffffffe ;  /* 0xfffffffe08087836 */ /* 0x000fe20000000000 */
[----:B------:R-:W-:Y:S06]  /*33050*/  @P1 BRA `(.L_x_11239) ;  /* 0xffffffec00dc1947 */ /* 0x000fec000383ffff */
[----:B------:R-:W-:Y:S05]  /*33060*/  BSYNC B0 ;  /* 0x0000000000007941 */ /* 0x000fea0003800000 */
.L_x_11206:
        /* <DEDUP_REMOVED lines=25> */
.L_x_11242:
[----:B------:R-:W1:Y:S01]  /*33200*/  S2R R2, SR_TID.X ;  /* 0x0000000000027919 */ /* 0x000e620000002100 */
[----:B------:R-:W-:Y:S01]  /*33210*/  BSSY B1, `(.L_x_11243) ;  /* 0x0000006000017945 */ /* 0x000fe20003800000 */
[----:B-1----:R-:W-:Y:S02]  /*33220*/  LOP3.LUT R3, R2, 0x7f, RZ, 0xc0, !PT ;  /* 0x0000007f02037812 */ /* 0x002fe400078ec0ff */
[----:B------:R-:W-:Y:S02]  /*33230*/  SHF.L.U32 R2, R0, 0x1f, RZ ;  /* 0x0000001f00027819 */ /* 0x000fe400000006ff */
[----:B------:R-:W-:Y:S02]  /*33240*/  ISETP.NE.AND P1, PT, R3, RZ, PT ;  /* 0x000000ff0300720c */ /* 0x000fe40003f25270 */
[----:B------:R-:W1:Y:S02]  /*33250*/  SYNCS.PHASECHK.TRANS64.TRYWAIT P0, [UR38+0x32448], R2 ;  /* 0x03244802ff0075a7 */ /* 0x000e640008000166 */
[----:B-1----:R-:W-:Y:S09]  /*33260*/  @!P0 BRA `(.L_x_11244) ;  /* 0x00000028001c8947 */ /* 0x002ff20003800000 */
.L_x_11314:
[----:B------:R-:W-:Y:S05]  /*33270*/  BSYNC B1 ;  /* 0x0000000000017941 */ /* 0x000fea0003800000 */
.L_x_11243:
[----:B------:R-:W-:Y:S04]  /*33280*/  BSSY B1, `(.L_x_11245) ;  /* 0x0000007000017945 */ /* 0x000fe80003800000 */
[----:B------:R-:W-:Y:S05]  /*33290*/  @P1 BRA `(.L_x_11246) ;  /* 0x0000000000141947 */ /* 0x000fea0003800000 */
[----:B------:R-:W-:Y:S01]  /*332a0*/  ISETP.NE.AND P0, PT, R10, RZ, PT ;  /* 0x000000ff0a00720c */ /* 0x000fe20003f05270 */
[----:B-1----:R-:W-:-:S04]  /*332b0*/  IMAD.MOV.U32 R3, RZ, RZ, 0x3000 ;  /* 0x00003000ff037424 */ /* 0x002fc800078e00ff */
[----:B------:R2:W-:Y:S08]  /*332c0*/  SYNCS.ARRIVE.TRANS64 RZ, [UR38+0x32438], R3 ;  /* 0x03243803ffff79a7 */ /* 0x0005f00008000026 */
[----:B--2---:R-:W-:Y:S05]  /*332d0*/  @!P0 BRA `(.L_x_11246) ;  /* 0x0000000000048947 */ /* 0x004fea0003800000 */
[----:B------:R-:W-:Y:S01]  /*332e0*/  BPT.TRAP 0x1 ;  /* 0x000000040000795c */ /* 0x000fe20000300000 */
.L_x_11246:
[----:B------:R-:W-:Y:S05]  /*332f0*/  BSYNC B1 ;  /* 0x0000000000017941 */ /* 0x000fea0003800000 */
.L_x_11245:
        /* <DEDUP_REMOVED lines=11> */
.L_x_11247:
        /* <DEDUP_REMOVED lines=11> */
.L_x_11315:
[----:B------:R-:W-:Y:S05]  /*33460*/  BSYNC B1 ;  /* 0x0000000000017941 */ /* 0x000fea0003800000 */
.L_x_11248:
        /* <DEDUP_REMOVED lines=9> */
.L_x_11251:
[----:B------:R-:W-:Y:S05]  /*33500*/  BSYNC B1 ;  /* 0x0000000000017941 */ /* 0x000fea0003800000 */
.L_x_11250:
        /* <DEDUP_REMOVED lines=9> */
.L_x_11252:
        /* <DEDUP_REMOVED lines=13> */
.L_x_11253:
        /* <DEDUP_REMOVED lines=13> */
.L_x_11254:
        /* <DEDUP_REMOVED lines=13> */
.L_x_11255:
        /* <DEDUP_REMOVED lines=8> */
.L_x_11241:
[----:B------:R-:W-:Y:S05]  /*33890*/  BSYNC B0 ;  /* 0x0000000000007941 */ /* 0x000fea0003800000 */
.L_x_11240:
[----:B------:R-:W-:Y:S02]  /*338a0*/  LOP3.LUT R0, R0, 0x1, RZ, 0x3c, !PT ;  /* 0x0000000100007812 */ /* 0x000fe400078e3cff */
[----:B------:R-:W-:-:S07]  /*338b0*/  CS2R R6, SRZ ;  /* 0x0000000000067805 */ /* 0x000fce000001ff00 */
.L_x_11173:
[----:B------:R-:W1:Y:S01]  /*338c0*/  S2R R3, SR_CgaCtaId ;  /* 0x0000000000037919 */ /* 0x000e620000008800 */
[----:B------:R-:W-:Y:S02]  /*338d0*/  MOV R2, 0x400 ;  /* 0x0000040000027802 */ /* 0x000fe40000000f00 */
[----:B------:R-:W-:Y:S02]  /*338e0*/  SHF.L.U32 R7, R7, 0x1f, RZ ;  /* 0x0000001f07077819 */ /* 0x000fe400000006ff */
[----:B-1----:R-:W-:-:S04]  /*338f0*/  LEA R2, R3, R2, 0x18 ;  /* 0x0000000203027211 */ /* 0x002fc800078ec0ff */
[----:B------:R-:W1:Y:S02]  /*33900*/  SYNCS.PHASECHK.TRANS64.TRYWAIT P0, [R2+URZ+0x32420], R7 ;  /* 0x03242007020075a7 */ /* 0x000e64000800017f */
[----:B-1----:R-:W-:Y:S05]  /*33910*/  @!P0 BRA `(.L_x_11256) ;  /* 0x0000002000a08947 */ /* 0x002fea0003800000 */
.L_x_11316:
[----:B------:R-:W-:-:S03]  /*33920*/  UMOV UR4, 0xffffffff ;  /* 0xffffffff00047882 */ /* 0x000fc60000000000 */
[----:B------:R-:W-:Y:S05]  /*33930*/  BRA.DIV UR4, `(.L_x_11257) ;  /* 0x0000002204ac7947 */ /* 0x000fea000b800000 */
[----:B------:R-:W2:Y:S02]  /*33940*/  S2R R3, SR_TID.X ;  /* 0x0000000000037919 */ /* 0x000ea40000002100 */
[----:B--2---:R-:W-:-:S04]  /*33950*/  SHF.R.U32.HI R3, RZ, 0x5, R3 ;  /* 0x00000005ff037819 */ /* 0x004fc80000011603 */
[----:B------:R-:W-:-:S05]  /*33960*/  LOP3.LUT R3, R3, 0x3, RZ, 0xc0, !PT ;  /* 0x0000000303037812 */ /* 0x000fca00078ec0ff */
[----:B------:R2:W3:Y:S02]  /*33970*/  SHFL.IDX PT, R14, R3, RZ, 0x1f ;  /* 0x00001fff030e7589 */ /* 0x0004e400000e0000 */
.L_x_11319:
[----:B---3--:R-:W-:-:S13]  /*33980*/  ISETP.NE.AND P0, PT, R14, RZ, PT ;  /* 0x000000ff0e00720c */ /* 0x008fda0003f05270 */
[----:B------:R-:W-:Y:S05]  /*33990*/  @P0 BRA `(.L_x_11069) ;  /* 0x0000000000880947 */ /* 0x000fea0003800000 */
[----:B------:R-:W-:-:S03]  /*339a0*/  UMOV UR4, 0xffffffff ;  /* 0xffffffff00047882 */ /* 0x000fc60000000000 */
[----:B------:R-:W-:Y:S05]  /*339b0*/  BRA.DIV UR4, `(.L_x_11258) ;  /* 0x0000002204c07947 */ /* 0x000fea000b800000 */
[----:B------:R-:W-:-:S13]  /*339c0*/  ELECT P6, URZ, PT ;  /* 0x00000000003f782f */ /* 0x000fda00038c0000 */
.L_x_11322:
[----:B------:R-:W-:Y:S05]  /*339d0*/  @!P6 BRA `(.L_x_11069) ;  /* 0x000000000078e947 */ /* 0x000fea0003800000 */
[----:B--2---:R-:W2:Y:S02]  /*339e0*/  LDL.LU R3, [R1+0x484] ;  /* 0x0004840001037983 */ /* 0x004ea40000300800 */
[----:B--2---:R-:W-:-:S04]  /*339f0*/  LOP3.LUT R3, R3, 0x2, RZ, 0xfc, !PT ;  /* 0x0000000203037812 */ /* 0x004fc800078efcff */
[----:B------:R-:W-:-:S13]  /*33a00*/  ISETP.NE.AND P2, PT, R3, 0x3, PT ;  /* 0x000000030300780c */ /* 0x000fda0003f45270 */
[----:B------:R-:W-:Y:S05]  /*33a10*/  @!P2 BRA `(.L_x_11259) ;  /* 0x000000000004a947 */ /* 0x000fea0003800000 */
[----:B------:R-:W-:Y:S01]  /*33a20*/  BPT.TRAP 0x1 ;  /* 0x000000040000795c */ /* 0x000fe20000300000 */
.L_x_11259:
        /* <DEDUP_REMOVED lines=12> */
.L_x_11323:
[----:B------:R-:W1:Y:S02]  /*33af0*/  SYNCS.PHASECHK.TRANS64.TRYWAIT P0, [R3+URZ], R0 ;  /* 0x00000000030075a7 */ /* 0x000e64000800017f */
[----:B-1----:R-:W-:Y:S05]  /*33b00*/  @!P0 BRA `(.L_x_11261) ;  /* 0x0000002000a08947 */ /* 0x002fea0003800000 */
.L_x_11324:
[----:B------:R-:W-:Y:S05]  /*33b10*/  @!P2 BRA `(.L_x_11262) ;  /* 0x000000000004a947 */ /* 0x000fea0003800000 */
[----:B------:R-:W-:Y:S01]  /*33b20*/  BPT.TRAP 0x1 ;  /* 0x000000040000795c */ /* 0x000fe20000300000 */
.L_x_11262:
[----:B-1----:R-:W-:-:S04]  /*33b30*/  VIADD R3, R2, 0x32460 ;  /* 0x0003246002037836 */ /* 0x002fc80000000000 */
[----:B------:R-:W-:-:S04]  /*33b40*/  IMAD R6, R6, 0x8, R3 ;  /* 0x0000000806067824 */ /* 0x000fc800078e0203 */
[----:B------:R-:W1:Y:S02]  /*33b50*/  SYNCS.PHASECHK.TRANS64.TRYWAIT P0, [R6+URZ], R7 ;  /* 0x00000007060075a7 */ /* 0x000e64000800017f */
[----:B-1----:R-:W-:Y:S05]  /*33b60*/  @!P0 BRA `(.L_x_11263) ;  /* 0x00000020009c8947 */ /* 0x002fea0003800000 */
.L_x_11325:
[----:B------:R-:W-:-:S07]  /*33b70*/  IMAD R3, R4, 0x8, R3 ;  /* 0x0000000804037824 */ /* 0x000fce00078e0203 */
.L_x_11264:
[----:B--2---:R2:W3:Y:S02]  /*33b80*/  SYNCS.PHASECHK.TRANS64.TRYWAIT P0, [R3+URZ], R0 ;  /* 0x00000000030075a7 */ /* 0x0044e4000800017f */
[----:B---3--:R-:W-:Y:S05]  /*33b90*/  @!P0 NANOSLEEP.SYNCS 0x989680 ;  /* 0x009896800000895d */ /* 0x008fea0003900000 */
[----:B------:R-:W3:Y:S02]  /*33ba0*/  @!P0 SYNCS.PHASECHK.TRANS64 P0, [R3+URZ], R0 ;  /* 0x00000000030085a7 */ /* 0x000ee4000800007f */
[----:B---3--:R-:W-:Y:S05]  /*33bb0*/  @!P0 BRA `(.L_x_11264) ;  /* 0xfffffffc00f08947 */ /* 0x008fea000383ffff */
.L_x_11069:
[----:B------:R-:W-:Y:S05]  /*33bc0*/  BSYNC B6 ;  /* 0x0000000000067941 */ /* 0x000fea0003800000 */
.L_x_11066:
[----:B------:R-:W-:Y:S05]  /*33bd0*/  EXIT ;  /* 0x000000000000794d */ /* 0x000fea0003800000 */
.L_x_11080:
[----:B0-----:R0:W1:Y:S02]  /*33be0*/  SYNCS.PHASECHK.TRANS64.TRYWAIT P0, [R72+URZ+0x32400], R13 ;  /* 0x0324000d480075a7 */ /* 0x001064000800017f */
[----:B-1----:R-:W-:Y:S05]  /*33bf0*/  @!P0 NANOSLEEP.SYNCS 0x989680 ;  /* 0x009896800000895d */ /* 0x002fea0003900000 */
[----:B------:R-:W1:Y:S02]  /*33c00*/  @!P0 SYNCS.PHASECHK.TRANS64 P0, [R72+URZ+0x32400], R13 ;  /* 0x0324000d480085a7 */ /* 0x000e64000800007f */
[----:B-1----:R-:W-:Y:S05]  /*33c10*/  @!P0 BRA `(.L_x_11080) ;  /* 0xfffffffc00f08947 */ /* 0x002fea000383ffff */
[----:B------:R-:W-:Y:S05]  /*33c20*/  BRA `(.L_x_11265) ;  /* 0xfffffce400787947 */ /* 0x000fea000383ffff */
.L_x_11087:
[----:B-1----:R1:W2:Y:S02]  /*33c30*/  SYNCS.PHASECHK.TRANS64.TRYWAIT P0, [R10+URZ], R11 ;  /* 0x0000000b0a0075a7 */ /* 0x0022a4000800017f */
[----:B--2---:R-:W-:Y:S05]  /*33c40*/  @!P0 NANOSLEEP.SYNCS 0x989680 ;  /* 0x009896800000895d */ /* 0x004fea0003900000 */
[----:B------:R-:W2:Y:S02]  /*33c50*/  @!P0 SYNCS.PHASECHK.TRANS64 P0, [R10+URZ], R11 ;  /* 0x0000000b0a0085a7 */ /* 0x000ea4000800007f */
[----:B--2---:R-:W-:Y:S05]  /*33c60*/  @!P0 BRA `(.L_x_11087) ;  /* 0xfffffffc00f08947 */ /* 0x004fea000383ffff */
[----:B------:R-:W-:Y:S05]  /*33c70*/  BRA `(.L_x_11086) ;  /* 0xfffffce800747947 */ /* 0x000fea000383ffff */
.L_x_11089:
[----:B0-----:R0:W1:Y:S02]  /*33c80*/  SYNCS.PHASECHK.TRANS64.TRYWAIT P0, [R72+URZ+0x32410], R7 ;  /* 0x03241007480075a7 */ /* 0x001064000800017f */
[----:B-1----:R-:W-:Y:S05]  /*33c90*/  @!P0 NANOSLEEP.SYNCS 0x989680 ;  /* 0x009896800000895d */ /* 0x002fea0003900000 */
[----:B------:R-:W1:Y:S02]  /*33ca0*/  @!P0 SYNCS.PHASECHK.TRANS64 P0, [R72+URZ+0x32410], R7 ;  /* 0x03241007480085a7 */ /* 0x000e64000800007f */
[----:B-1----:R-:W-:Y:S05]  /*33cb0*/  @!P0 BRA `(.L_x_11089) ;  /* 0xfffffffc00f08947 */ /* 0x002fea000383ffff */
[----:B------:R-:W-:Y:S05]  /*33cc0*/  BRA `(.L_x_11266) ;  /* 0xfffffcec004c7947 */ /* 0x000fea000383ffff */
.L_x_11096:
[----:B-1----:R1:W2:Y:S02]  /*33cd0*/  SYNCS.PHASECHK.TRANS64.TRYWAIT P0, [R10+URZ], R11 ;  /* 0x0000000b0a0075a7 */ /* 0x0022a4000800017f */
[----:B--2---:R-:W-:Y:S05]  /*33ce0*/  @!P0 NANOSLEEP.SYNCS 0x989680 ;  /* 0x009896800000895d */ /* 0x004fea0003900000 */
[----:B------:R-:W2:Y:S02]  /*33cf0*/  @!P0 SYNCS.PHASECHK.TRANS64 P0, [R10+URZ], R11 ;  /* 0x0000000b0a0085a7 */ /* 0x000ea4000800007f */
[----:B--2---:R-:W-:Y:S05]  /*33d00*/  @!P0 BRA `(.L_x_11096) ;  /* 0xfffffffc00f08947 */ /* 0x004fea000383ffff */
[----:B------:R-:W-:Y:S05]  /*33d10*/  BRA `(.L_x_11095) ;  /* 0xfffffcec00907947 */ /* 0x000fea000383ffff */
.L_x_11127:
[----:B-1----:R1:W2:Y:S02]  /*33d20*/  SYNCS.PHASECHK.TRANS64.TRYWAIT P2, [R0+URZ], R5 ;  /* 0x00000005000075a7 */ /* 0x0022a4000804017f */
[----:B--2---:R-:W-:Y:S05]  /*33d30*/  @!P2 NANOSLEEP.SYNCS 0x989680 ;  /* 0x009896800000a95d */ /* 0x004fea0003900000 */
[----:B------:R-:W2:Y:S02]  /*33d40*/  @!P2 SYNCS.PHASECHK.TRANS64 P2, [R0+URZ], R5 ;  /* 0x000000050000a5a7 */ /* 0x000ea4000804007f */
[----:B--2---:R-:W-:Y:S05]  /*33d50*/  @!P2 BRA `(.L_x_11127) ;  /* 0xfffffffc00f0a947 */ /* 0x004fea000383ffff */
[----:B------:R-:W-:Y:S05]  /*33d60*/  BRA `(.L_x_11126) ;  /* 0xfffffd5800807947 */ /* 0x000fea000383ffff */
.L_x_11134:
[----:B--2---:R2:W3:Y:S02]  /*33d70*/  SYNCS.PHASECHK.TRANS64.TRYWAIT P2, [R4+URZ], R5 ;  /* 0x00000005040075a7 */ /* 0x0044e4000804017f */
[----:B---3--:R-:W-:Y:S05]  /*33d80*/  @!P2 NANOSLEEP.SYNCS 0x989680 ;  /* 0x009896800000a95d */ /* 0x008fea0003900000 */
[----:B------:R-:W3:Y:S02]  /*33d90*/  @!P2 SYNCS.PHASECHK.TRANS64 P2, [R4+URZ], R5 ;  /* 0x000000050400a5a7 */ /* 0x000ee4000804007f */
[----:B---3--:R-:W-:Y:S05]  /*33da0*/  @!P2 BRA `(.L_x_11134) ;  /* 0xfffffffc00f0a947 */ /* 0x008fea000383ffff */
[----:B------:R-:W-:Y:S05]  /*33db0*/  BRA `(.L_x_11133) ;  /* 0xfffffd5c00a47947 */ /* 0x000fea000383ffff */
.L_x_11145:
[----:B-1----:R1:W2:Y:S02]  /*33dc0*/  SYNCS.PHASECHK.TRANS64.TRYWAIT P1, [R0+URZ], R7 ;  /* 0x00000007000075a7 */ /* 0x0022a4000802017f */
[----:B--2---:R-:W-:Y:S05]  /*33dd0*/  @!P1 NANOSLEEP.SYNCS 0x989680 ;  /* 0x009896800000995d */ /* 0x004fea0003900000 */
[----:B------:R-:W2:Y:S02]  /*33de0*/  @!P1 SYNCS.PHASECHK.TRANS64 P1, [R0+URZ], R7 ;  /* 0x00000007000095a7 */ /* 0x000ea4000802007f */
[----:B--2---:R-:W-:Y:S05]  /*33df0*/  @!P1 BRA `(.L_x_11145) ;  /* 0xfffffffc00f09947 */ /* 0x004fea000383ffff */
[----:B------:R-:W-:Y:S05]  /*33e00*/  BRA `(.L_x_11144) ;  /* 0xfffffec400987947 */ /* 0x000fea000383ffff */
.L_x_11152:
[----:B--2---:R2:W3:Y:S02]  /*33e10*/  SYNCS.PHASECHK.TRANS64.TRYWAIT P1, [R2+URZ], R3 ;  /* 0x00000003020075a7 */ /* 0x0044e4000802017f */
[----:B---3--:R-:W-:Y:S05]  /*33e20*/  @!P1 NANOSLEEP.SYNCS 0x989680 ;  /* 0x009896800000995d */ /* 0x008fea0003900000 */
[----:B------:R-:W3:Y:S02]  /*33e30*/  @!P1 SYNCS.PHASECHK.TRANS64 P1, [R2+URZ], R3 ;  /* 0x00000003020095a7 */ /* 0x000ee4000802007f */
[----:B---3--:R-:W-:Y:S05]  /*33e40*/  @!P1 BRA `(.L_x_11152) ;  /* 0xfffffffc00f09947 */ /* 0x008fea000383ffff */
[----:B------:R-:W-:Y:S05]  /*33e50*/  BRA `(.L_x_11151) ;  /* 0xfffffec800bc7947 */ /* 0x000fea000383ffff */
.L_x_11184:
[----:B------:R-:W-:Y:S02]  /*33e60*/  IMAD.MOV.U32 R13, RZ, RZ, R4 ;  /* 0x000000ffff0d7224 */ /* 0x000fe400078e0004 */
[----:B------:R-:W-:Y:S02]  /*33e70*/  IMAD.MOV.U32 R12, RZ, RZ, RZ ;  /* 0x000000ffff0c7224 */ /* 0x000fe400078e00ff */
[----:B------:R-:W-:Y:S02]  /*33e80*/  IMAD.MOV.U32 R11, RZ, RZ, 0x1f ;  /* 0x0000001fff0b7424 */ /* 0x000fe400078e00ff */
[----:B------:R-:W-:-:S07]  /*33e90*/  IMAD.MOV.U32 R15, RZ, RZ, -0x1 ;  /* 0xffffffffff0f7424 */ /* 0x000fce00078e00ff */
[----:B0-----:R-:W-:Y:S05]  /*33ea0*/  WARPSYNC.COLLECTIVE R15, `(.L_x_11267) ;  /* 0x000000000f087348 */ /* 0x001fea0003c00000 */
[----:B------:R1:W2:Y:S02]  /*33eb0*/  SHFL.IDX P6, R14, R13, R12, R11 ;  /* 0x0000000c0d0e7389 */ /* 0x0002a400000c000b */
[----:B012---:R-:W-:Y:S01]  /*33ec0*/  ENDCOLLECTIVE ;  /* 0x000000000000791b */ /* 0x007fe20003800000 */
.L_x_11267:
[----:B------:R-:W-:Y:S05]  /*33ed0*/  BRA `(.L_x_11268) ;  /* 0xffffffbc00a07947 */ /* 0x000fea000383ffff */
.L_x_11186:
[----:B------:R-:W-:Y:S01]  /*33ee0*/  BSSY B0, `(.L_x_11269) ;  /* 0x0000006000007945 */ /* 0x000fe20003800000 */
[----:B------:R-:W-:-:S07]  /*33ef0*/  IMAD.MOV.U32 R15, RZ, RZ, -0x1 ;  /* 0xffffffffff0f7424 */ /* 0x000fce00078e00ff */
[----:B01----:R-:W-:Y:S05]  /*33f00*/  WARPSYNC.COLLECTIVE R15, `(.L_x_11270) ;  /* 0x000000000f0c7348 */ /* 0x003fea0003c00000 */
[----:B------:R-:W-:Y:S02]  /*33f10*/  ELECT P6, UR62, PT ;  /* 0x00000000003e782f */ /* 0x000fe400038c0000 */
[----:B------:R-:W-:Y:S01]  /*33f20*/  MOV R14, UR62 ;  /* 0x0000003e000e7c02 */ /* 0x000fe20008000f00 */
[----:B01----:R-:W-:Y:S10]  /*33f30*/  ENDCOLLECTIVE ;  /* 0x000000000000791b */ /* 0x003ff40003800000 */
.L_x_11270:
[----:B------:R-:W-:Y:S05]  /*33f40*/  BSYNC B0 ;  /* 0x0000000000007941 */ /* 0x000fea0003800000 */
.L_x_11269:
[----:B------:R-:W-:Y:S05]  /*33f50*/  BRA `(.L_x_11271) ;  /* 0xffffffbc00a47947 */ /* 0x000fea000383ffff */
.L_x_11188:
[----:B--2---:R-:W-:-:S04]  /*33f60*/  IMAD.U32 R3, RZ, RZ, UR38 ;  /* 0x00000026ff037e24 */ /* 0x004fc8000f8e00ff */
[----:B------:R2:W3:Y:S03]  /*33f70*/  SYNCS.PHASECHK.TRANS64.TRYWAIT P0, [R3+URZ+0x32440], R0 ;  /* 0x03244000030075a7 */ /* 0x0004e6000800017f */
[----:B---3--:R-:W-:Y:S05]  /*33f80*/  @!P0 NANOSLEEP.SYNCS 0x989680 ;  /* 0x009896800000895d */ /* 0x008fea0003900000 */
[----:B------:R-:W3:Y:S02]  /*33f90*/  @!P0 SYNCS.PHASECHK.TRANS64 P0, [R3+URZ+0x32440], R0 ;  /* 0x03244000030085a7 */ /* 0x000ee4000800007f */
[----:B---3--:R-:W-:Y:S05]  /*33fa0*/  @!P0 BRA `(.L_x_11188) ;  /* 0xfffffffc00ec8947 */ /* 0x008fea000383ffff */
[----:B------:R-:W-:Y:S05]  /*33fb0*/  BRA `(.L_x_11272) ;  /* 0xffffffc000007947 */ /* 0x000fea000383ffff */
.L_x_11191:
[----:B------:R-:W-:Y:S01]  /*33fc0*/  IMAD.MOV.U32 R13, RZ, RZ, R3 ;  /* 0x000000ffff0d7224 */ /* 0x000fe200078e0003 */
[----:B------:R0:W-:Y:S01]  /*33fd0*/  STL [R1+0xa70], R16 ;  /* 0x000a701001007387 */ /* 0x0001e20000100800 */
[----:B------:R-:W-:Y:S02]  /*33fe0*/  IMAD.MOV.U32 R12, RZ, RZ, RZ ;  /* 0x000000ffff0c7224 */ /* 0x000fe400078e00ff */
[----:B------:R-:W-:Y:S02]  /*33ff0*/  IMAD.MOV.U32 R11, RZ, RZ, 0x181f ;  /* 0x0000181fff0b7424 */ /* 0x000fe400078e00ff */
[----:B------:R-:W-:-:S07]  /*34000*/  IMAD.MOV.U32 R15, RZ, RZ, -0x1 ;  /* 0xffffffffff0f7424 */ /* 0x000fce00078e00ff */
[----:B0-----:R-:W-:Y:S05]  /*34010*/  WARPSYNC.COLLECTIVE R15, `(.L_x_11273) ;  /* 0x000000000f087348 */ /* 0x001fea0003c00000 */
[----:B------:R1:W2:Y:S02]  /*34020*/  SHFL.IDX P6, R14, R13, R12, R11 ;  /* 0x0000000c0d0e7389 */ /* 0x0002a400000c000b */
[----:B012---:R-:W-:Y:S01]  /*34030*/  ENDCOLLECTIVE ;  /* 0x000000000000791b */ /* 0x007fe20003800000 */
.L_x_11273:
[----:B------:R-:W-:-:S05]  /*34040*/  VIADD R16, R6, UR39 ;  /* 0x0000002706107c36 */ /* 0x000fca0008000000 */
[----:B------:R0:W-:Y:S01]  /*34050*/  STL [R1+0x474], R16 ;  /* 0x0004741001007387 */ /* 0x0001e20000100800 */
[----:B------:R-:W-:Y:S02]  /*34060*/  IMAD.MOV.U32 R13, RZ, RZ, R0 ;  /* 0x000000ffff0d7224 */ /* 0x000fe400078e0000 */
[----:B------:R-:W-:-:S07]  /*34070*/  IMAD.MOV.U32 R4, RZ, RZ, R14 ;  /* 0x000000ffff047224 */ /* 0x000fce00078e000e */
[----:B0-----:R-:W-:Y:S05]  /*34080*/  WARPSYNC.COLLECTIVE R15, `(.L_x_11274) ;  /* 0x000000000f087348 */ /* 0x001fea0003c00000 */
[----:B------:R1:W2:Y:S02]  /*34090*/  SHFL.IDX P6, R14, R13, R12, R11 ;  /* 0x0000000c0d0e7389 */ /* 0x0002a400000c000b */
[----:B012---:R-:W-:Y:S01]  /*340a0*/  ENDCOLLECTIVE ;  /* 0x000000000000791b */ /* 0x007fe20003800000 */
.L_x_11274:
        /* <DEDUP_REMOVED lines=10> */
.L_x_11275:
        /* <DEDUP_REMOVED lines=10> */
.L_x_11276:
[----:B------:R-:W-:Y:S01]  /*341f0*/  @!PT LDS RZ, [RZ] ;  /* 0x00000000fffff984 */ /* 0x000fe20000000800 */
[----:B------:R-:W-:Y:S01]  /*34200*/  @!PT LDS RZ, [RZ] ;  /* 0x00000000fffff984 */ /* 0x000fe20000000800 */
[----:B------:R-:W-:Y:S01]  /*34210*/  @!PT LDS RZ, [RZ] ;  /* 0x00000000fffff984 */ /* 0x000fe20000000800 */
[----:B------:R0:W-:Y:S01]  /*34220*/  @!P1 LDGSTS.E.BYPASS.LTC128B.128 [R7+0x18400], desc[UR44][R4.64], !P0 ;  /* 0x1840000004079fae */ /* 0x0001e2000c101d6c */
[----:B------:R-:W-:Y:S02]  /*34230*/  IMAD.MOV.U32 R13, RZ, RZ, R3 ;  /* 0x000000ffff0d7224 */ /* 0x000fe400078e0003 */
[C---:B0-----:R-:W-:Y:S02]  /*34240*/  VIADD R5, R16.reuse, 0x10 ;  /* 0x0000001010057836 */ /* 0x041fe40000000000 */
[----:B------:R-:W-:Y:S02]  /*34250*/  IMAD.MOV.U32 R12, RZ, RZ, 0x2 ;  /* 0x00000002ff0c7424 */ /* 0x000fe400078e00ff */
[----:B------:R-:W-:Y:S01]  /*34260*/  VIADD R7, R16, 0x20 ;  /* 0x0000002010077836 */ /* 0x000fe20000000000 */
[----:B------:R-:W-:Y:S01]  /*34270*/  ISETP.GE.AND P2, PT, R5, R2, PT ;  /* 0x000000020500720c */ /* 0x000fe20003f46270 */
[----:B------:R0:W-:Y:S01]  /*34280*/  STL [R1+0x494], R5 ;  /* 0x0004940501007387 */ /* 0x0001e20000100800 */
[----:B------:R-:W-:-:S11]  /*34290*/  IMAD.MOV.U32 R6, RZ, RZ, R14 ;  /* 0x000000ffff067224 */ /* 0x000fd600078e000e */
[----:B0-----:R-:W-:Y:S05]  /*342a0*/  WARPSYNC.COLLECTIVE R15, `(.L_x_11277) ;  /* 0x000000000f087348 */ /* 0x001fea0003c00000 */
[----:B------:R1:W2:Y:S02]  /*342b0*/  SHFL.IDX P6, R14, R13, R12, R11 ;  /* 0x0000000c0d0e7389 */ /* 0x0002a400000c000b */
[----:B012---:R-:W-:Y:S01]  /*342c0*/  ENDCOLLECTIVE ;  /* 0x000000000000791b */ /* 0x007fe20003800000 */
.L_x_11277:
[----:B------:R0:W-:Y:S01]  /*342d0*/  STL [R1+0x4a0], R7 ;  /* 0x0004a00701007387 */ /* 0x0001e20000100800 */
[----:B------:R-:W-:Y:S02]  /*342e0*/  @!P2 LEA R4, P1, R10, R6, 0x1 ;  /* 0x000000060a04a211 */ /* 0x000fe400078208ff */
[----:B------:R-:W-:-:S03]  /*342f0*/  @!P2 LEA R6, R9, UR38, 0x1 ;  /* 0x000000260906ac11 */ /* 0x000fc6000f8e08ff */
[----:B------:R-:W-:Y:S01]  /*34300*/  @!P2 IMAD.X R5, RZ, RZ, R8, P1 ;  /* 0x000000ffff05a224 */ /* 0x000fe200008e0608 */
[----:B------:R-:W-:Y:S01]  /*34310*/  ISETP.GE.AND P1, PT, R7, R2, PT ;  /* 0x000000020700720c */ /* 0x000fe20003f26270 */
[----:B------:R-:W-:Y:S02]  /*34320*/  IMAD.MOV.U32 R13, RZ, RZ, R0 ;  /* 0x000000ffff0d7224 */ /* 0x000fe400078e0000 */
[----:B0-----:R-:W-:Y:S01]  /*34330*/  VIADD R7, R16, 0x30 ;  /* 0x0000003010077836 */ /* 0x001fe20000000000 */
[----:B------:R-:W-:Y:S01]  /*34340*/  @!PT LDS RZ, [RZ] ;  /* 0x00000000fffff984 */ /* 0x000fe20000000800 */
[----:B------:R-:W-:Y:S01]  /*34350*/  @!PT LDS RZ, [RZ] ;  /* 0x00000000fffff984 */ /* 0x000fe20000000800 */
[----:B------:R-:W-:Y:S01]  /*34360*/  @!PT LDS RZ, [RZ] ;  /* 0x00000000fffff984 */ /* 0x000fe20000000800 */
[----:B------:R0:W-:Y:S04]  /*34370*/  @!P2 LDGSTS.E.BYPASS.LTC128B.128 [R6+0x18c00], desc[UR44][R4.64], !P0 ;  /* 0x18c000000406afae */ /* 0x0001e8000c101d6c */
[----:B------:R1:W-:Y:S01]  /*34380*/  STL [R1+0x4a4], R7 ;  /* 0x0004a40701007387 */ /* 0x0003e20000100800 */
[----:B0-----:R-:W-:-:S04]  /*34390*/  IMAD.MOV.U32 R4, RZ, RZ, R14 ;  /* 0x000000ffff047224 */ /* 0x001fc800078e000e */
[----:B------:R-:W-:-:S07]  /*343a0*/  @!P1 LEA R6, R9, UR38, 0x1 ;  /* 0x0000002609069c11 */ /* 0x000fce000f8e08ff */
[----:B-1----:R-:W-:Y:S05]  /*343b0*/  WARPSYNC.COLLECTIVE R15, `(.L_x_11278) ;  /* 0x000000000f087348 */ /* 0x002fea0003c00000 */
[----:B------:R0:W2:Y:S02]  /*343c0*/  SHFL.IDX P6, R14, R13, R12, R11 ;  /* 0x0000000c0d0e7389 */ /* 0x0000a400000c000b */
[----:B012---:R-:W-:Y:S01]  /*343d0*/  ENDCOLLECTIVE ;  /* 0x000000000000791b */ /* 0x007fe20003800000 */
.L_x_11278:
[----:B------:R-:W-:Y:S02]  /*343e0*/  IMAD.MOV.U32 R13, RZ, RZ, R3 ;  /* 0x000000ffff0d7224 */ /* 0x000fe400078e0003 */
[----:B------:R-:W-:Y:S02]  /*343f0*/  IMAD.MOV.U32 R12, RZ, RZ, 0x3 ;  /* 0x00000003ff0c7424 */ /* 0x000fe400078e00ff */
[----:B------:R-:W-:-:S07]  /*34400*/  IMAD.MOV.U32 R5, RZ, RZ, R14 ;  /* 0x000000ffff057224 */ /* 0x000fce00078e000e */
[----:B------:R-:W-:Y:S05]  /*34410*/  WARPSYNC.COLLECTIVE R15, `(.L_x_11279) ;  /* 0x000000000f087348 */ /* 0x000fea0003c00000 */
[----:B------:R0:W1:Y:S02]  /*34420*/  SHFL.IDX P6, R14, R13, R12, R11 ;  /* 0x0000000c0d0e7389 */ /* 0x00006400000c000b */
[----:B01----:R-:W-:Y:S01]  /*34430*/  ENDCOLLECTIVE ;  /* 0x000000000000791b */ /* 0x003fe20003800000 */
.L_x_11279:
        /* <DEDUP_REMOVED lines=17> */
.L_x_11280:
[----:B------:R-:W-:Y:S01]  /*34550*/  @!P1 LEA R6, R9, UR38, 0x1 ;  /* 0x0000002609069c11 */ /* 0x000fe2000f8e08ff */
[----:B------:R-:W-:Y:S02]  /*34560*/  IMAD.MOV.U32 R13, RZ, RZ, R3 ;  /* 0x000000ffff0d7224 */ /* 0x000fe400078e0003 */
[----:B------:R-:W-:Y:S02]  /*34570*/  IMAD.MOV.U32 R12, RZ, RZ, 0x4 ;  /* 0x00000004ff0c7424 */ /* 0x000fe400078e00ff */
[----:B------:R-:W-:-:S07]  /*34580*/  IMAD.MOV.U32 R5, RZ, RZ, R14 ;  /* 0x000000ffff057224 */ /* 0x000fce00078e000e */
[----:B------:R-:W-:Y:S05]  /*34590*/  WARPSYNC.COLLECTIVE R15, `(.L_x_11281) ;  /* 0x000000000f087348 */ /* 0x000fea0003c00000 */
[----:B------:R0:W1:Y:S02]  /*345a0*/  SHFL.IDX P6, R14, R13, R12, R11 ;  /* 0x0000000c0d0e7389 */ /* 0x00006400000c000b */
[----:B01----:R-:W-:Y:S01]  /*345b0*/  ENDCOLLECTIVE ;  /* 0x000000000000791b */ /* 0x003fe20003800000 */
.L_x_11281:
        /* <DEDUP_REMOVED lines=17> */
.L_x_11282:
[----:B------:R-:W-:Y:S02]  /*346d0*/  IMAD.MOV.U32 R13, RZ, RZ, R3 ;  /* 0x000000ffff0d7224 */ /* 0x000fe400078e0003 */
[----:B------:R-:W-:Y:S02]  /*346e0*/  IMAD.MOV.U32 R12, RZ, RZ, 0x5 ;  /* 0x00000005ff0c7424 */ /* 0x000fe400078e00ff */
[----:B------:R-:W-:-:S07]  /*346f0*/  IMAD.MOV.U32 R4, RZ, RZ, R14 ;  /* 0x000000ffff047224 */ /* 0x000fce00078e000e */
[----:B------:R-:W-:Y:S05]  /*34700*/  WARPSYNC.COLLECTIVE R15, `(.L_x_11283) ;  /* 0x000000000f087348 */ /* 0x000fea0003c00000 */
[----:B------:R0:W1:Y:S02]  /*34710*/  SHFL.IDX P6, R14, R13, R12, R11 ;  /* 0x0000000c0d0e7389 */ /* 0x00006400000c000b */
[----:B01----:R-:W-:Y:S01]  /*34720*/  ENDCOLLECTIVE ;  /* 0x000000000000791b */ /* 0x003fe20003800000 */
.L_x_11283:
[----:B------:R-:W-:-:S05]  /*34730*/  @!P1 LEA R5, P2, R10, R4, 0x1 ;  /* 0x000000040a059211 */ /* 0x000fca00078408ff */
[----:B------:R-:W-:Y:S01]  /*34740*/  @!P1 IMAD.X R4, RZ, RZ, R6, P2 ;  /* 0x000000ffff049224 */ /* 0x000fe200010e0606 */
[----:B------:R-:W-:-:S04]  /*34750*/  @!P1 LEA R6, R9, UR38, 0x1 ;  /* 0x0000002609069c11 */ /* 0x000fc8000f8e08ff */
        /* <DEDUP_REMOVED lines=10> */
[----:B------:R1:W5:Y:S02]  /*34800*/  LDL.LU R16, [R1+0xa70] ;  /* 0x000a700001107983 */ /* 0x0003640000300800 */
[----:B01----:R-:W-:-:S08]  /*34810*/  IMAD.MOV.U32 R6, RZ, RZ, R14 ;  /* 0x000000ffff067224 */ /* 0x003fd000078e000e */
[----:B-----5:R-:W-:Y:S05]  /*34820*/  WARPSYNC.COLLECTIVE R15, `(.L_x_11284) ;  /* 0x000000000f087348 */ /* 0x020fea0003c00000 */
[----:B------:R0:W1:Y:S02]  /*34830*/  SHFL.IDX P6, R14, R13, R12, R11 ;  /* 0x0000000c0d0e7389 */ /* 0x00006400000c000b */
[----:B01---5:R-:W-:Y:S01]  /*34840*/  ENDCOLLECTIVE ;  /* 0x000000000000791b */ /* 0x023fe20003800000 */
.L_x_11284:
[----:B------:R-:W-:Y:S02]  /*34850*/  IMAD.MOV.U32 R13, RZ, RZ, R3 ;  /* 0x000000ffff0d7224 */ /* 0x000fe400078e0003 */
[----:B------:R-:W-:Y:S02]  /*34860*/  IMAD.MOV.U32 R12, RZ, RZ, 0x6 ;  /* 0x00000006ff0c7424 */ /* 0x000fe400078e00ff */
[----:B------:R-:W-:-:S07]  /*34870*/  IMAD.MOV.U32 R4, RZ, RZ, R14 ;  /* 0x000000ffff047224 */ /* 0x000fce00078e000e */
[----:B------:R-:W-:Y:S05]  /*34880*/  WARPSYNC.COLLECTIVE R15, `(.L_x_11285) ;  /* 0x000000000f087348 */ /* 0x000fea0003c00000 */
[----:B------:R0:W1:Y:S02]  /*34890*/  SHFL.IDX P6, R14, R13, R12, R11 ;  /* 0x0000000c0d0e7389 */ /* 0x00006400000c000b */
[----:B01----:R-:W-:Y:S01]  /*348a0*/  ENDCOLLECTIVE ;  /* 0x000000000000791b */ /* 0x003fe20003800000 */
.L_x_11285:
        /* <DEDUP_REMOVED lines=15> */
.L_x_11286:
[----:B------:R-:W-:Y:S01]  /*349a0*/  ISETP.GE.AND P1, PT, R7, R2, PT ;  /* 0x000000020700720c */ /* 0x000fe20003f26270 */
[----:B------:R-:W-:Y:S02]  /*349b0*/  IMAD.MOV.U32 R13, RZ, RZ, R3 ;  /* 0x000000ffff0d7224 */ /* 0x000fe400078e0003 */
[----:B------:R-:W-:Y:S02]  /*349c0*/  IMAD.MOV.U32 R12, RZ, RZ, 0x7 ;  /* 0x00000007ff0c7424 */ /* 0x000fe400078e00ff */
[----:B------:R-:W-:-:S08]  /*349d0*/  IMAD.MOV.U32 R4, RZ, RZ, R14 ;  /* 0x000000ffff047224 */ /* 0x000fd000078e000e */
[----:B------:R-:W-:Y:S05]  /*349e0*/  WARPSYNC.COLLECTIVE R15, `(.L_x_11287) ;  /* 0x000000000f087348 */ /* 0x000fea0003c00000 */
[----:B------:R0:W1:Y:S02]  /*349f0*/  SHFL.IDX P6, R14, R13, R12, R11 ;  /* 0x0000000c0d0e7389 */ /* 0x00006400000c000b */
[----:B01----:R-:W-:Y:S01]  /*34a00*/  ENDCOLLECTIVE ;  /* 0x000000000000791b */ /* 0x003fe20003800000 */
.L_x_11287:
[----:B------:R-:W-:-:S05]  /*34a10*/  @!P1 LEA R5, P2, R10, R4, 0x1 ;  /* 0x000000040a059211 */ /* 0x000fca00078408ff */
[----:B------:R-:W-:-:S05]  /*34a20*/  @!P1 IMAD.X R4, RZ, RZ, R6, P2 ;  /* 0x000000ffff049224 */ /* 0x000fca00010e0606 */
[----:B------:R-:W-:Y:S01]  /*34a30*/  @!P1 LOP3.LUT R5, R5, R4, RZ, 0x3c, !PT ;  /* 0x0000000405059212 */ /* 0x000fe200078e3cff */
[----:B------:R-:W-:-:S03]  /*34a40*/  IMAD.MOV.U32 R13, RZ, RZ, R0 ;  /* 0x000000ffff0d7224 */ /* 0x000fc600078e0000 */
[----:B------:R-:W-:Y:S02]  /*34a50*/  @!P1 LOP3.LUT R4, R5, R4, RZ, 0x3c, !PT ;  /* 0x0000000405049212 */ /* 0x000fe400078e3cff */
[----:B------:R-:W-:Y:S02]  /*34a60*/  @!P1 LEA R6, R9, UR38, 0x1 ;  /* 0x0000002609069c11 */ /* 0x000fe4000f8e08ff */
[----:B------:R-:W-:Y:S01]  /*34a70*/  @!P1 LOP3.LUT R5, R5, R4, RZ, 0x3c, !PT ;  /* 0x0000000405059212 */ /* 0x000fe200078e3cff */
[----:B------:R-:W-:-:S07]  /*34a80*/  IMAD.MOV.U32 R3, RZ, RZ, R14 ;  /* 0x000000ffff037224 */ /* 0x000fce00078e000e */
[----:B------:R-:W-:Y:S05]  /*34a90*/  WARPSYNC.COLLECTIVE R15, `(.L_x_11288) ;  /* 0x000000000f087348 */ /* 0x000fea0003c00000 */
[----:B------:R0:W1:Y:S02]  /*34aa0*/  SHFL.IDX P6, R14, R13, R12, R11 ;  /* 0x0000000c0d0e7389 */ /* 0x00006400000c000b */
[----:B01----:R-:W-:Y:S01]  /*34ab0*/  ENDCOLLECTIVE ;  /* 0x000000000000791b */ /* 0x003fe20003800000 */
.L_x_11288:
[----:B------:R0:W-:Y:S04]  /*34ac0*/  STL [R1+0x4b0], R7 ;  /* 0x0004b00701007387 */ /* 0x0001e80000100800 */
[----:B------:R-:W-:Y:S01]  /*34ad0*/  @!PT LDS RZ, [RZ] ;  /* 0x00000000fffff984 */ /* 0x000fe20000000800 */
[----:B------:R-:W-:Y:S01]  /*34ae0*/  @!PT LDS RZ, [RZ] ;  /* 0x00000000fffff984 */ /* 0x000fe20000000800 */
[----:B------:R-:W-:Y:S01]  /*34af0*/  @!PT LDS RZ, [RZ] ;  /* 0x00000000fffff984 */ /* 0x000fe20000000800 */
[----:B------:R0:W-:Y:S01]  /*34b00*/  @!P1 LDGSTS.E.BYPASS.LTC128B.128 [R6+0x1b400], desc[UR44][R4.64], !P0 ;  /* 0x1b40000004069fae */ /* 0x0001e2000c101d6c */
[----:B------:R-:W-:Y:S01]  /*34b10*/  IMAD.MOV.U32 R0, RZ, RZ, R14 ;  /* 0x000000ffff007224 */ /* 0x000fe200078e000e */
[----:B------:R-:W-:Y:S06]  /*34b20*/  BRA `(.L_x_11289) ;  /* 0xffffffc0000c7947 */ /* 0x000fec000383ffff */
.L_x_11193:
        /* <DEDUP_REMOVED lines=8> */
.L_x_11291:
[----:B------:R-:W-:Y:S05]  /*34bb0*/  BSYNC B0 ;  /* 0x0000000000007941 */ /* 0x000fea0003800000 */
.L_x_11290:
[----:B------:R-:W0:Y:S01]  /*34bc0*/  S2R R7, SR_TID.X ;  /* 0x0000000000077919 */ /* 0x000e220000002100 */
[----:B------:R-:W1:Y:S01]  /*34bd0*/  S2R R3, SR_TID.X ;  /* 0x0000000000037919 */ /* 0x000e620000002100 */
[----:B------:R-:W-:Y:S02]  /*34be0*/  IMAD.MOV.U32 R13, RZ, RZ, R5 ;  /* 0x000000ffff0d7224 */ /* 0x000fe400078e0005 */
[----:B------:R-:W-:Y:S02]  /*34bf0*/  IMAD.MOV.U32 R12, RZ, RZ, RZ ;  /* 0x000000ffff0c7224 */ /* 0x000fe400078e00ff */
[----:B------:R-:W-:Y:S02]  /*34c00*/  IMAD.MOV.U32 R11, RZ, RZ, 0x181f ;  /* 0x0000181fff0b7424 */ /* 0x000fe400078e00ff */
[----:B------:R-:W-:Y:S02]  /*34c10*/  IMAD.MOV.U32 R15, RZ, RZ, -0x1 ;  /* 0xffffffffff0f7424 */ /* 0x000fe400078e00ff */
[----:B------:R-:W-:-:S07]  /*34c20*/  IMAD.MOV.U32 R2, RZ, RZ, R14 ;  /* 0x000000ffff027224 */ /* 0x000fce00078e000e */
[----:B01----:R-:W-:Y:S05]  /*34c30*/  WARPSYNC.COLLECTIVE R15, `(.L_x_11292) ;  /* 0x000000000f087348 */ /* 0x003fea0003c00000 */
[----:B------:R2:W3:Y:S02]  /*34c40*/  SHFL.IDX P6, R14, R13, R12, R11 ;  /* 0x0000000c0d0e7389 */ /* 0x0004e400000c000b */
[----:B0123--:R-:W-:Y:S01]  /*34c50*/  ENDCOLLECTIVE ;  /* 0x000000000000791b */ /* 0x00ffe20003800000 */
.L_x_11292:
[----:B------:R-:W-:Y:S01]  /*34c60*/  ULDC UR4, c[0x0][0x288] ;  /* 0x0000a20000047ab9 */ /* 0x000fe20000000800 */
[----:B------:R-:W2:Y:S01]  /*34c70*/  LDL.LU R13, [R1+0x4a0] ;  /* 0x0004a000010d7983 */ /* 0x000ea20000300800 */
[----:B------:R-:W-:-:S03]  /*34c80*/  LOP3.LUT R7, R7, 0x7f, RZ, 0xc0, !PT ;  /* 0x0000007f07077812 */ /* 0x000fc600078ec0ff */
[----:B------:R-:W3:Y:S02]  /*34c90*/  LDL.LU R12, [R1+0x4a4] ;  /* 0x0004a400010c7983 */ /* 0x000ee40000300800 */
[----:B------:R-:W-:Y:S02]  /*34ca0*/  IMAD.SHL.U32 R9, R7, 0x8, RZ ;  /* 0x0000000807097824 */ /* 0x000fe400078e00ff */
[----:B------:R-:W4:Y:S01]  /*34cb0*/  LDL.LU R11, [R1+0x4a8] ;  /* 0x0004a800010b7983 */ /* 0x000f220000300800 */
[----:B------:R-:W-:-:S03]  /*34cc0*/  IMAD.SHL.U32 R7, R3, 0x8, RZ ;  /* 0x0000000803077824 */ /* 0x000fc600078e00ff */
[----:B------:R-:W4:Y:S02]  /*34cd0*/  LDL.LU R15, [R1+0x4ac] ;  /* 0x0004ac00010f7983 */ /* 0x000f240000300800 */
[----:B------:R-:W-:-:S04]  /*34ce0*/  LOP3.LUT R7, R7, 0x1f8, RZ, 0xc0, !PT ;  /* 0x000001f807077812 */ /* 0x000fc800078ec0ff */
[----:B------:R-:W-:Y:S01]  /*34cf0*/  LOP3.LUT R7, R7, 0x38, R3, 0x78, !PT ;  /* 0x0000003807077812 */ /* 0x000fe200078e7803 */
[----:B------:R-:W-:Y:S02]  /*34d00*/  IMAD.MOV.U32 R3, RZ, RZ, R14 ;  /* 0x000000ffff037224 */ /* 0x000fe400078e000e */
[----:B------:R-:W3:Y:S01]  /*34d10*/  LDL.LU R14, [R1+0x494] ;  /* 0x00049400010e7983 */ /* 0x000ee20000300800 */
[----:B------:R-:W-:Y:S01]  /*34d20*/  IMAD R0, R6, UR4, RZ ;  /* 0x0000000406007c24 */ /* 0x000fe2000f8e02ff */
[----:B------:R-:W-:Y:S02]  /*34d30*/  LOP3.LUT R7, R7, 0x200, R9, 0xf8, !PT ;  /* 0x0000020007077812 */ /* 0x000fe400078ef809 */
[----:B------:R-:W4:Y:S04]  /*34d40*/  LDL.LU R6, [R1+0x474] ;  /* 0x0004740001067983 */ /* 0x000f280000300800 */
[----:B------:R0:W5:Y:S01]  /*34d50*/  LDL.LU R9, [R1+0x4b0] ;  /* 0x0004b00001097983 */ /* 0x0001620000300800 */
[----:B------:R-:W-:-:S02]  /*34d60*/  LOP3.LUT R17, R17, 0xffffffbf, RZ, 0xc0, !PT ;  /* 0xffffffbf11117812 */ /* 0x000fc400078ec0ff */
[-C--:B--2---:R-:W-:Y:S02]  /*34d70*/  ISETP.GE.AND P5, PT, R13, R0.reuse, PT ;  /* 0x000000000d00720c */ /* 0x084fe40003fa6270 */
[----:B---3--:R-:W-:-:S13]  /*34d80*/  ISETP.GE.AND P6, PT, R14, R0, PT ;  /* 0x000000000e00720c */ /* 0x008fda0003fc6270 */
[----:B------:R-:W-:Y:S02]  /*34d90*/  @P6 LOP3.LUT R17, R17, 0x40, RZ, 0xfc, !PT ;  /* 0x0000004011116812 */ /* 0x000fe400078efcff */
[----:B------:R-:W-:Y:S02]  /*34da0*/  ISETP.GE.AND P6, PT, R12, R0, PT ;  /* 0x000000000c00720c */ /* 0x000fe40003fc6270 */
[----:B------:R-:W-:-:S04]  /*34db0*/  LOP3.LUT R17, R17, 0xffffffdf, RZ, 0xc0, !PT ;  /* 0xffffffdf11117812 */ /* 0x000fc800078ec0ff */
[----:B------:R-:W-:Y:S02]  /*34dc0*/  @P5 LOP3.LUT R17, R17, 0x20, RZ, 0xfc, !PT ;  /* 0x0000002011115812 */ /* 0x000fe400078efcff */
[----:B----4-:R-:W-:Y:S02]  /*34dd0*/  ISETP.GE.AND P5, PT, R11, R0, PT ;  /* 0x000000000b00720c */ /* 0x010fe40003fa6270 */
[----:B------:R-:W-:-:S04]  /*34de0*/  LOP3.LUT R17, R17, 0xffffffef, RZ, 0xc0, !PT ;  /* 0xffffffef11117812 */ /* 0x000fc800078ec0ff */
[----:B------:R-:W-:-:S04]  /*34df0*/  @P6 LOP3.LUT R17, R17, 0x10, RZ, 0xfc, !PT ;  /* 0x0000001011116812 */ /* 0x000fc800078efcff */
[----:B------:R-:W-:Y:S02]  /*34e00*/  LOP3.LUT R17, R17, 0xfffffff7, RZ, 0xc0, !PT ;  /* 0xfffffff711117812 */ /* 0x000fe400078ec0ff */
[-C--:B------:R-:W-:Y:S02]  /*34e10*/  ISETP.GE.AND P6, PT, R15, R0.reuse, PT ;  /* 0x000000000f00720c */ /* 0x080fe40003fc6270 */
[----:B------:R-:W-:Y:S02]  /*34e20*/  ISETP.GE.AND P4, PT, R6, R0, PT ;  /* 0x000000000600720c */ /* 0x000fe40003f86270 */
[----:B------:R-:W-:-:S04]  /*34e30*/  @P5 LOP3.LUT R17, R17, 0x8, RZ, 0xfc, !PT ;  /* 0x0000000811115812 */ /* 0x000fc800078efcff */
[----:B------:R-:W-:-:S04]  /*34e40*/  LOP3.LUT R17, R17, 0xffdfffff, RZ, 0xc0, !PT ;  /* 0xffdfffff11117812 */ /* 0x000fc800078ec0ff */
[----:B------:R-:W-:-:S04]  /*34e50*/  LOP3.LUT R17, R17, 0xfffffffb, RZ, 0xc0, !PT ;  /* 0xfffffffb11117812 */ /* 0x000fc800078ec0ff */
[----:B------:R-:W-:Y:S02]  /*34e60*/  @P6 LOP3.LUT R17, R17, 0x4, RZ, 0xfc, !PT ;  /* 0x0000000411116812 */ /* 0x000fe400078efcff */
[----:B------:R-:W-:Y:S01]  /*34e70*/  @!P4 LEA R3, P6, R10, R3, 0x1 ;  /* 0x000000030a03c211 */ /* 0x000fe200078c08ff */
[----:B------:R-:W-:Y:S02]  /*34e80*/  IMAD.MOV.U32 R13, RZ, RZ, R4 ;  /* 0x000000ffff0d7224 */ /* 0x000fe400078e0004 */
[----:B------:R-:W-:Y:S02]  /*34e90*/  IMAD.MOV.U32 R12, RZ, RZ, 0x1 ;  /* 0x00000001ff0c7424 */ /* 0x000fe400078e00ff */
[----:B------:R-:W-:Y:S02]  /*34ea0*/  IMAD.MOV.U32 R11, RZ, RZ, 0x181f ;  /* 0x0000181fff0b7424 */ /* 0x000fe400078e00ff */
[----:B------:R-:W-:Y:S02]  /*34eb0*/  IMAD.MOV.U32 R15, RZ, RZ, -0x1 ;  /* 0xffffffffff0f7424 */ /* 0x000fe400078e00ff */
[----:B0-----:R-:W-:-:S07]  /*34ec0*/  @!P4 IMAD.X R2, RZ, RZ, R2, P6 ;  /* 0x000000ffff02c224 */ /* 0x001fce00030e0602 */
[----:B-----5:R-:W-:Y:S05]  /*34ed0*/  WARPSYNC.COLLECTIVE R15, `(.L_x_11293) ;  /* 0x000000000f087348 */ /* 0x020fea0003c00000 */
[----:B------:R0:W1:Y:S02]  /*34ee0*/  SHFL.IDX P6, R14, R13, R12, R11 ;  /* 0x0000000c0d0e7389 */ /* 0x00006400000c000b */
[----:B01---5:R-:W-:Y:S01]  /*34ef0*/  ENDCOLLECTIVE ;  /* 0x000000000000791b */ /* 0x023fe20003800000 */
.L_x_11293:
[----:B------:R-:W-:Y:S02]  /*34f00*/  ISETP.GE.AND P5, PT, R9, R0, PT ;  /* 0x000000000900720c */ /* 0x000fe40003fa6270 */
[----:B------:R-:W-:Y:S01]  /*34f10*/  @!P4 LOP3.LUT R3, R3, R2, RZ, 0x3c, !PT ;  /* 0x000000020303c212 */ /* 0x000fe200078e3cff */
[----:B------:R-:W-:-:S03]  /*34f20*/  IMAD.MOV.U32 R13, RZ, RZ, R5 ;  /* 0x000000ffff0d7224 */ /* 0x000fc600078e0005 */
[----:B------:R-:W-:Y:S01]  /*34f30*/  @!P4 LOP3.LUT R2, R3, R2, RZ, 0x3c, !PT ;  /* 0x000000020302c212 */ /* 0x000fe200078e3cff */
[----:B------:R-:W-:-:S07]  /*34f40*/  IMAD.MOV.U32 R6, RZ, RZ, R14 ;  /* 0x000000ffff067224 */ /* 0x000fce00078e000e */
[----:B------:R-:W-:Y:S05]  /*34f50*/  WARPSYNC.COLLECTIVE R15, `(.L_x_11294) ;  /* 0x000000000f087348 */ /* 0x000fea0003c00000 */
[----:B------:R0:W1:Y:S02]  /*34f60*/  SHFL.IDX P6, R14, R13, R12, R11 ;  /* 0x0000000c0d0e7389 */ /* 0x00006400000c000b */
[----:B01----:R-:W-:Y:S01]  /*34f70*/  ENDCOLLECTIVE ;  /* 0x000000000000791b */ /* 0x003fe20003800000 */
.L_x_11294:
[----:B------:R-:W-:Y:S02]  /*34f80*/  @!P4 LEA R9, R7, UR38, 0x1 ;  /* 0x000000260709cc11 */ /* 0x000fe4000f8e08ff */
[----:B------:R-:W-:Y:S02]  /*34f90*/  @!P4 LOP3.LUT R3, R3, R2, RZ, 0x3c, !PT ;  /* 0x000000020303c212 */ /* 0x000fe400078e3cff */
[----:B------:R-:W-:-:S03]  /*34fa0*/  @P5 LOP3.LUT R17, R17, 0x200000, RZ, 0xfc, !PT ;  /* 0x0020000011115812 */ /* 0x000fc600078efcff */
[----:B------:R-:W-:Y:S01]  /*34fb0*/  @!PT LDS RZ, [RZ] ;  /* 0x00000000fffff984 */ /* 0x000fe20000000800 */
[----:B------:R-:W-:Y:S01]  /*34fc0*/  @!PT LDS RZ, [RZ] ;  /* 0x00000000fffff984 */ /* 0x000fe20000000800 */
[----:B------:R-:W-:Y:S01]  /*34fd0*/  @!PT LDS RZ, [RZ] ;  /* 0x00000000fffff984 */ /* 0x000fe20000000800 */
[----:B------:R-:W-:Y:S04]  /*34fe0*/  @!P4 LDGSTS.E.BYPASS.LTC128B.128 [R9+0x22400], desc[UR44][R2.64], !P3 ;  /* 0x224000000209cfae */ /* 0x000fe8000d901d6c */
[----:B------:R-:W-:Y:S04]  /*34ff0*/  @!P4 LDGSTS.E.BYPASS.LTC128B.128 [R9+0x26400], desc[UR44][R2.64+0x80], !P0 ;  /* 0x264000800209cfae */ /* 0x000fe8000c101d6c */
[----:B------:R-:W-:Y:S04]  /*35000*/  @!P4 LDGSTS.E.BYPASS.LTC128B.128 [R9+0x2a400], desc[UR44][R2.64+0x100], !P1 ;  /* 0x2a4001000209cfae */ /* 0x000fe8000c901d6c */
[----:B------:R0:W-:Y:S01]  /*35010*/  @!P4 LDGSTS.E.BYPASS.LTC128B.128 [R9+0x2e400], desc[UR44][R2.64+0x180], !P2 ;  /* 0x2e4001800209cfae */ /* 0x0001e2000d101d6c */
[----:B------:R-:W-:Y:S01]  /*35020*/  LOP3.LUT P4, RZ, R17, 0x40, RZ, 0xc0, !PT ;  /* 0x0000004011ff7812 */ /* 0x000fe2000788c0ff */
[----:B0-----:R-:W-:-:S12]  /*35030*/  IMAD.MOV.U32 R2, RZ, RZ, R14 ;  /* 0x000000ffff027224 */ /* 0x001fd800078e000e */
[----:B------:R-:W-:Y:S01]  /*35040*/  @!P4 LEA R2, P6, R10, R2, 0x1 ;  /* 0x000000020a02c211 */ /* 0x000fe200078c08ff */
[----:B------:R-:W-:Y:S02]  /*35050*/  IMAD.MOV.U32 R13, RZ, RZ, R4 ;  /* 0x000000ffff0d7224 */ /* 0x000fe400078e0004 */
[----:B------:R-:W-:Y:S02]  /*35060*/  IMAD.MOV.U32 R12, RZ, RZ, 0x2 ;  /* 0x00000002ff0c7424 */ /* 0x000fe400078e00ff */
[----:B------:R-:W-:-:S08]  /*35070*/  @!P4 IMAD.X R3, RZ, RZ, R6, P6 ;  /* 0x000000ffff03c224 */ /* 0x000fd000030e0606 */
[----:B------:R-:W-:Y:S05]  /*35080*/  WARPSYNC.COLLECTIVE R15, `(.L_x_11295) ;  /* 0x000000000f087348 */ /* 0x000fea0003c00000 */
[----:B------:R0:W1:Y:S02]  /*35090*/  SHFL.IDX P6, R14, R13, R12, R11 ;  /* 0x0000000c0d0e7389 */ /* 0x00006400000c000b */
[----:B01----:R-:W-:Y:S01]  /*350a0*/  ENDCOLLECTIVE ;  /* 0x000000000000791b */ /* 0x003fe20003800000 */
.L_x_11295:
[----:B------:R-:W-:Y:S02]  /*350b0*/  IMAD.MOV.U32 R13, RZ, RZ, R5 ;  /* 0x000000ffff0d7224 */ /* 0x000fe400078e0005 */
[----:B------:R-:W-:-:S07]  /*350c0*/  IMAD.MOV.U32 R6, RZ, RZ, R14 ;  /* 0x000000ffff067224 */ /* 0x000fce00078e000e */
[----:B------:R-:W-:Y:S05]  /*350d0*/  WARPSYNC.COLLECTIVE R15, `(.L_x_11296) ;  /* 0x000000000f087348 */ /* 0x000fea0003c00000 */
[----:B------:R0:W1:Y:S02]  /*350e0*/  SHFL.IDX P6, R14, R13, R12, R11 ;  /* 0x0000000c0d0e7389 */ /* 0x00006400000c000b */
[----:B01----:R-:W-:Y:S01]  /*350f0*/  ENDCOLLECTIVE ;  /* 0x000000000000791b */ /* 0x003fe20003800000 */
.L_x_11296:
[----:B------:R-:W-:Y:S01]  /*35100*/  IMAD.MOV.U32 R9, RZ, RZ, R7 ;  /* 0x000000ffff097224 */ /* 0x000fe200078e0007 */
[----:B------:R-:W-:-:S04]  /*35110*/  LOP3.LUT P5, RZ, R17, 0x20, RZ, 0xc0, !PT ;  /* 0x0000002011ff7812 */ /* 0x000fc800078ac0ff */
[----:B------:R-:W-:-:S05]  /*35120*/  @!P4 LEA R7, R9, UR38, 0x1 ;  /* 0x000000260907cc11 */ /* 0x000fca000f8e08ff */
[----:B------:R-:W-:Y:S01]  /*35130*/  @!PT LDS RZ, [RZ] ;  /* 0x00000000fffff984 */ /* 0x000fe20000000800 */
[----:B------:R-:W-:Y:S01]  /*35140*/  @!PT LDS RZ, [RZ] ;  /* 0x00000000fffff984 */ /* 0x000fe20000000800 */
[----:B------:R-:W-:Y:S01]  /*35150*/  @!PT LDS RZ, [RZ] ;  /* 0x00000000fffff984 */ /* 0x000fe20000000800 */
[----:B------:R-:W-:Y:S04]  /*35160*/  @!P4 LDGSTS.E.BYPASS.LTC128B.128 [R7+0x22c00], desc[UR44][R2.64], !P3 ;  /* 0x22c000000207cfae */ /* 0x000fe8000d901d6c */
[----:B------:R-:W-:Y:S04]  /*35170*/  @!P4 LDGSTS.E.BYPASS.LTC128B.128 [R7+0x26c00], desc[UR44][R2.64+0x80], !P0 ;  /* 0x26c000800207cfae */ /* 0x000fe8000c101d6c */
[----:B------:R-:W-:Y:S04]  /*35180*/  @!P4 LDGSTS.E.BYPASS.LTC128B.128 [R7+0x2ac00], desc[UR44][R2.64+0x100], !P1 ;  /* 0x2ac001000207cfae */ /* 0x000fe8000c901d6c */
[----:B------:R0:W-:Y:S02]  /*35190*/  @!P4 LDGSTS.E.BYPASS.LTC128B.128 [R7+0x2ec00], desc[UR44][R2.64+0x180], !P2 ;  /* 0x2ec001800207cfae */ /* 0x0001e4000d101d6c */
[----:B0-----:R-:W-:-:S05]  /*351a0*/  IMAD.MOV.U32 R2, RZ, RZ, R14 ;  /* 0x000000ffff027224 */ /* 0x001fca00078e000e */
[----:B------:R-:W-:Y:S01]  /*351b0*/  @!P5 LEA R2, P6, R10, R2, 0x1 ;  /* 0x000000020a02d211 */ /* 0x000fe200078c08ff */
[----:B------:R-:W-:Y:S02]  /*351c0*/  IMAD.MOV.U32 R13, RZ, RZ, R4 ;  /* 0x000000ffff0d7224 */ /* 0x000fe400078e0004 */
[----:B------:R-:W-:Y:S02]  /*351d0*/  IMAD.MOV.U32 R12, RZ, RZ, 0x3 ;  /* 0x00000003ff0c7424 */ /* 0x000fe400078e00ff */
[----:B------:R-:W-:-:S08]  /*351e0*/  @!P5 IMAD.X R3, RZ, RZ, R6, P6 ;  /* 0x000000ffff03d224 */ /* 0x000fd000030e0606 */
[----:B------:R-:W-:Y:S05]  /*351f0*/  WARPSYNC.COLLECTIVE R15, `(.L_x_11297) ;  /* 0x000000000f087348 */ /* 0x000fea0003c00000 */
[----:B------:R0:W1:Y:S02]  /*35200*/  SHFL.IDX P6, R14, R13, R12, R11 ;  /* 0x0000000c0d0e7389 */ /* 0x00006400000c000b */
[----:B01----:R-:W-:Y:S01]  /*35210*/  ENDCOLLECTIVE ;  /* 0x000000000000791b */ /* 0x003fe20003800000 */
.L_x_11297:
[----:B------:R-:W-:Y:S02]  /*35220*/  IMAD.MOV.U32 R13, RZ, RZ, R5 ;  /* 0x000000ffff0d7224 */ /* 0x000fe400078e0005 */
[----:B------:R-:W-:-:S07]  /*35230*/  IMAD.MOV.U32 R6, RZ, RZ, R14 ;  /* 0x000000ffff067224 */ /* 0x000fce00078e000e */
[----:B------:R-:W-:Y:S05]  /*35240*/  WARPSYNC.COLLECTIVE R15, `(.L_x_11298) ;  /* 0x000000000f087348 */ /* 0x000fea0003c00000 */
[----:B------:R0:W1:Y:S02]  /*35250*/  SHFL.IDX P6, R14, R13, R12, R11 ;  /* 0x0000000c0d0e7389 */ /* 0x00006400000c000b */
[----:B01----:R-:W-:Y:S01]  /*35260*/  ENDCOLLECTIVE ;  /* 0x000000000000791b */ /* 0x003fe20003800000 */
.L_x_11298:
        /* <DEDUP_REMOVED lines=18> */
.L_x_11299:
[----:B------:R-:W-:Y:S02]  /*35390*/  IMAD.MOV.U32 R13, RZ, RZ, R5 ;  /* 0x000000ffff0d7224 */ /* 0x000fe400078e0005 */
[----:B------:R-:W-:-:S07]  /*353a0*/  IMAD.MOV.U32 R6, RZ, RZ, R14 ;  /* 0x000000ffff067224 */ /* 0x000fce00078e000e */
[----:B------:R-:W-:Y:S05]  /*353b0*/  WARPSYNC.COLLECTIVE R15, `(.L_x_11300) ;  /* 0x000000000f087348 */ /* 0x000fea0003c00000 */
[----:B------:R0:W1:Y:S02]  /*353c0*/  SHFL.IDX P6, R14, R13, R12, R11 ;  /* 0x0000000c0d0e7389 */ /* 0x00006400000c000b */
[----:B01----:R-:W-:Y:S01]  /*353d0*/  ENDCOLLECTIVE ;  /* 0x000000000000791b */ /* 0x003fe20003800000 */
.L_x_11300:
        /* <DEDUP_REMOVED lines=11> */
[----:B------:R-:W-:-:S05]  /*35490*/  @!P5 LEA R2, P6, R10, R2, 0x1 ;  /* 0x000000020a02d211 */ /* 0x000fca00078c08ff */
[----:B------:R-:W-:Y:S01]  /*354a0*/  @!P5 IMAD.X R3, RZ, RZ, R6, P6 ;  /* 0x000000ffff03d224 */ /* 0x000fe200030e0606 */
[----:B------:R-:W-:Y:S01]  /*354b0*/  LOP3.LUT P6, RZ, R17, 0x8, RZ, 0xc0, !PT ;  /* 0x0000000811ff7812 */ /* 0x000fe200078cc0ff */
[----:B------:R-:W-:Y:S02]  /*354c0*/  IMAD.MOV.U32 R7, RZ, RZ, R9 ;  /* 0x000000ffff077224 */ /* 0x000fe400078e0009 */
[----:B------:R-:W-:Y:S02]  /*354d0*/  IMAD.MOV.U32 R13, RZ, RZ, R4 ;  /* 0x000000ffff0d7224 */ /* 0x000fe400078e0004 */
[----:B------:R-:W-:-:S08]  /*354e0*/  IMAD.MOV.U32 R12, RZ, RZ, 0x5 ;  /* 0x00000005ff0c7424 */ /* 0x000fd000078e00ff */
[----:B------:R-:W-:-:S05]  /*354f0*/  @!P6 LEA R9, R7, UR38, 0x1 ;  /* 0x000000260709ec11 */ /* 0x000fca000f8e08ff */
[----:B------:R0:W-:Y:S04]  /*35500*/  @!P6 LDGSTS.E.BYPASS.LTC128B.128 [R9+0x24400], desc[UR44][R2.64], !P3 ;  /* 0x244000000209efae */ /* 0x0001e8000d901d6c */
[----:B------:R0:W-:Y:S04]  /*35510*/  @!P6 LDGSTS.E.BYPASS.LTC128B.128 [R9+0x28400], desc[UR44][R2.64+0x80], !P0 ;  /* 0x284000800209efae */ /* 0x0001e8000c101d6c */
[----:B------:R0:W-:Y:S04]  /*35520*/  @!P6 LDGSTS.E.BYPASS.LTC128B.128 [R9+0x2c400], desc[UR44][R2.64+0x100], !P1 ;  /* 0x2c4001000209efae */ /* 0x0001e8000c901d6c */
[----:B------:R0:W-:Y:S02]  /*35530*/  @!P6 LDGSTS.E.BYPASS.LTC128B.128 [R9+0x30400], desc[UR44][R2.64+0x180], !P2 ;  /* 0x304001800209efae */ /* 0x0001e4000d101d6c */
[----:B0-----:R-:W-:Y:S05]  /*35540*/  WARPSYNC.COLLECTIVE R15, `(.L_x_11301) ;  /* 0x000000000f087348 */ /* 0x001fea0003c00000 */
[----:B------:R1:W2:Y:S02]  /*35550*/  SHFL.IDX P6, R14, R13, R12, R11 ;  /* 0x0000000c0d0e7389 */ /* 0x0002a400000c000b */
[----:B012---:R-:W-:Y:S01]  /*35560*/  ENDCOLLECTIVE ;  /* 0x000000000000791b */ /* 0x007fe20003800000 */
.L_x_11301:
[----:B------:R-:W-:Y:S02]  /*35570*/  IMAD.MOV.U32 R13, RZ, RZ, R5 ;  /* 0x000000ffff0d7224 */ /* 0x000fe400078e0005 */
[----:B------:R-:W-:-:S07]  /*35580*/  IMAD.MOV.U32 R6, RZ, RZ, R14 ;  /* 0x000000ffff067224 */ /* 0x000fce00078e000e */
[----:B------:R-:W-:Y:S05]  /*35590*/  WARPSYNC.COLLECTIVE R15, `(.L_x_11302) ;  /* 0x000000000f087348 */ /* 0x000fea0003c00000 */
[----:B------:R0:W1:Y:S02]  /*355a0*/  SHFL.IDX P6, R14, R13, R12, R11 ;  /* 0x0000000c0d0e7389 */ /* 0x00006400000c000b */
[----:B01----:R-:W-:Y:S01]  /*355b0*/  ENDCOLLECTIVE ;  /* 0x000000000000791b */ /* 0x003fe20003800000 */
.L_x_11302:
[----:B------:R-:W-:Y:S01]  /*355c0*/  LOP3.LUT P4, RZ, R17, 0x4, RZ, 0xc0, !PT ;  /* 0x0000000411ff7812 */ /* 0x000fe2000788c0ff */
[----:B------:R-:W-:-:S12]  /*355d0*/  IMAD.MOV.U32 R2, RZ, RZ, R14 ;  /* 0x000000ffff027224 */ /* 0x000fd800078e000e */
[----:B------:R-:W-:Y:S01]  /*355e0*/  @!P4 LEA R2, P6, R10, R2, 0x1 ;  /* 0x000000020a02c211 */ /* 0x000fe200078c08ff */
[----:B------:R-:W-:Y:S02]  /*355f0*/  IMAD.MOV.U32 R13, RZ, RZ, R4 ;  /* 0x000000ffff0d7224 */ /* 0x000fe400078e0004 */
[----:B------:R-:W-:Y:S02]  /*35600*/  IMAD.MOV.U32 R12, RZ, RZ, 0x6 ;  /* 0x00000006ff0c7424 */ /* 0x000fe400078e00ff */
[----:B------:R-:W-:-:S08]  /*35610*/  @!P4 IMAD.X R3, RZ, RZ, R6, P6 ;  /* 0x000000ffff03c224 */ /* 0x000fd000030e0606 */
[----:B------:R-:W-:Y:S05]  /*35620*/  WARPSYNC.COLLECTIVE R15, `(.L_x_11303) ;  /* 0x000000000f087348 */ /* 0x000fea0003c00000 */
[----:B------:R0:W1:Y:S02]  /*35630*/  SHFL.IDX P6, R14, R13, R12, R11 ;  /* 0x0000000c0d0e7389 */ /* 0x00006400000c000b */
[----:B01----:R-:W-:Y:S01]  /*35640*/  ENDCOLLECTIVE ;  /* 0x000000000000791b */ /* 0x003fe20003800000 */
.L_x_11303:
[----:B------:R-:W-:Y:S02]  /*35650*/  IMAD.MOV.U32 R13, RZ, RZ, R5 ;  /* 0x000000ffff0d7224 */ /* 0x000fe400078e0005 */
[----:B------:R-:W-:-:S07]  /*35660*/  IMAD.MOV.U32 R6, RZ, RZ, R14 ;  /* 0x000000ffff067224 */ /* 0x000fce00078e000e */
[----:B------:R-:W-:Y:S05]  /*35670*/  WARPSYNC.COLLECTIVE R15, `(.L_x_11304) ;  /* 0x000000000f087348 */ /* 0x000fea0003c00000 */
[----:B------:R0:W1:Y:S02]  /*35680*/  SHFL.IDX P6, R14, R13, R12, R11 ;  /* 0x0000000c0d0e7389 */ /* 0x00006400000c000b */
[----:B01----:R-:W-:Y:S01]  /*35690*/  ENDCOLLECTIVE ;  /* 0x000000000000791b */ /* 0x003fe20003800000 */
.L_x_11304:
        /* <DEDUP_REMOVED lines=18> */
.L_x_11305:
[----:B------:R-:W-:-:S05]  /*357c0*/  @!P5 LEA R9, R9, UR38, 0x1 ;  /* 0x000000260909dc11 */ /* 0x000fca000f8e08ff */
[----:B------:R-:W-:Y:S01]  /*357d0*/  @!PT LDS RZ, [RZ] ;  /* 0x00000000fffff984 */ /* 0x000fe20000000800 */
[----:B------:R-:W-:Y:S01]  /*357e0*/  @!PT LDS RZ, [RZ] ;  /* 0x00000000fffff984 */ /* 0x000fe20000000800 */
[----:B------:R-:W-:Y:S01]  /*357f0*/  @!PT LDS RZ, [RZ] ;  /* 0x00000000fffff984 */ /* 0x000fe20000000800 */
[----:B------:R0:W-:Y:S04]  /*35800*/  @!P5 LDGSTS.E.BYPASS.LTC128B.128 [R9+0x25400], desc[UR44][R2.64], !P3 ;  /* 0x254000000209dfae */ /* 0x0001e8000d901d6c */
[----:B------:R0:W-:Y:S01]  /*35810*/  @!P5 LDGSTS.E.BYPASS.LTC128B.128 [R9+0x29400], desc[UR44][R2.64+0x80], !P0 ;  /* 0x294000800209dfae */ /* 0x0001e2000c101d6c */
[----:B------:R-:W-:-:S03]  /*35820*/  IMAD.MOV.U32 R13, RZ, RZ, R5 ;  /* 0x000000ffff0d7224 */ /* 0x000fc600078e0005 */
[----:B------:R0:W-:Y:S04]  /*35830*/  @!P5 LDGSTS.E.BYPASS.LTC128B.128 [R9+0x2d400], desc[UR44][R2.64+0x100], !P1 ;  /* 0x2d4001000209dfae */ /* 0x0001e8000c901d6c */
[----:B------:R0:W-:Y:S01]  /*35840*/  @!P5 LDGSTS.E.BYPASS.LTC128B.128 [R9+0x31400], desc[UR44][R2.64+0x180], !P2 ;  /* 0x314001800209dfae */ /* 0x0001e2000d101d6c */
[----:B------:R-:W-:-:S07]  /*35850*/  IMAD.MOV.U32 R6, RZ, RZ, R14 ;  /* 0x000000ffff067224 */ /* 0x000fce00078e000e */
[----:B0-----:R-:W-:Y:S05]  /*35860*/  WARPSYNC.COLLECTIVE R15, `(.L_x_11306) ;  /* 0x000000000f087348 */ /* 0x001fea0003c00000 */
[----:B------:R1:W2:Y:S02]  /*35870*/  SHFL.IDX P6, R14, R13, R12, R11 ;  /* 0x0000000c0d0e7389 */ /* 0x0002a400000c000b */
[----:B012---:R-:W-:Y:S01]  /*35880*/  ENDCOLLECTIVE ;  /* 0x000000000000791b */ /* 0x007fe20003800000 */
.L_x_11306:
[----:B------:R-:W-:Y:S05]  /*35890*/  BRA `(.L_x_11307) ;  /* 0xffffffbc00a07947 */ /* 0x000fea000383ffff */
.L_x_11196:
[----:B0-----:R-:W-:-:S04]  /*358a0*/  IMAD.U32 R3, RZ, RZ, UR38 ;  /* 0x00000026ff037e24 */ /* 0x001fc8000f8e00ff */
[----:B------:R0:W2:Y:S03]  /*358b0*/  SYNCS.PHASECHK.TRANS64.TRYWAIT P0, [R3+URZ+0x32420], R2 ;  /* 0x03242002030075a7 */ /* 0x0000a6000800017f */
[----:B--2---:R-:W-:Y:S05]  /*358c0*/  @!P0 NANOSLEEP.SYNCS 0x989680 ;  /* 0x009896800000895d */ /* 0x004fea0003900000 */
[----:B------:R-:W2:Y:S02]  /*358d0*/  @!P0 SYNCS.PHASECHK.TRANS64 P0, [R3+URZ+0x32420], R2 ;  /* 0x03242002030085a7 */ /* 0x000ea4000800007f */
[----:B--2---:R-:W-:Y:S05]  /*358e0*/  @!P0 BRA `(.L_x_11196) ;  /* 0xfffffffc00ec8947 */ /* 0x004fea000383ffff */
[----:B------:R-:W-:Y:S05]  /*358f0*/  BRA `(.L_x_11308) ;  /* 0xffffffc000047947 */ /* 0x000fea000383ffff */
.L_x_11199:
[----:B0-----:R-:W-:-:S04]  /*35900*/  IMAD.U32 R3, RZ, RZ, UR38 ;  /* 0x00000026ff037e24 */ /* 0x001fc8000f8e00ff */
[----:B------:R0:W2:Y:S03]  /*35910*/  SYNCS.PHASECHK.TRANS64.TRYWAIT P0, [R3+URZ+0x32460], R2 ;  /* 0x03246002030075a7 */ /* 0x0000a6000800017f */
[----:B--2---:R-:W-:Y:S05]  /*35920*/  @!P0 NANOSLEEP.SYNCS 0x989680 ;  /* 0x009896800000895d */ /* 0x004fea0003900000 */
[----:B------:R-:W2:Y:S02]  /*35930*/  @!P0 SYNCS.PHASECHK.TRANS64 P0, [R3+URZ+0x32460], R2 ;  /* 0x03246002030085a7 */ /* 0x000ea4000800007f */
[----:B--2---:R-:W-:Y:S05]  /*35940*/  @!P0 BRA `(.L_x_11199) ;  /* 0xfffffffc00ec8947 */ /* 0x004fea000383ffff */
[----:B------:R-:W-:Y:S05]  /*35950*/  BRA `(.L_x_11309) ;  /* 0xffffffc000107947 */ /* 0x000fea000383ffff */
.L_x_11211:
[----:B-1----:R-:W-:-:S04]  /*35960*/  IMAD.U32 R3, RZ, RZ, UR38 ;  /* 0x00000026ff037e24 */ /* 0x002fc8000f8e00ff */
[----:B------:R1:W2:Y:S03]  /*35970*/  SYNCS.PHASECHK.TRANS64.TRYWAIT P0, [R3+URZ+0x32448], R2 ;  /* 0x03244802030075a7 */ /* 0x0002a6000800017f */
[----:B--2---:R-:W-:Y:S05]  /*35980*/  @!P0 NANOSLEEP.SYNCS 0x989680 ;  /* 0x009896800000895d */ /* 0x004fea0003900000 */
[----:B------:R-:W2:Y:S02]  /*35990*/  @!P0 SYNCS.PHASECHK.TRANS64 P0, [R3+URZ+0x32448], R2 ;  /* 0x03244802030085a7 */ /* 0x000ea4000800007f */
[----:B--2---:R-:W-:Y:S05]  /*359a0*/  @!P0 BRA `(.L_x_11211) ;  /* 0xfffffffc00ec8947 */ /* 0x004fea000383ffff */
[----:B------:R-:W-:Y:S05]  /*359b0*/  BRA `(.L_x_11310) ;  /* 0xffffffc8000c7947 */ /* 0x000fea000383ffff */
.L_x_11216:
[----:B01----:R-:W-:-:S04]  /*359c0*/  IMAD.U32 R3, RZ, RZ, UR38 ;  /* 0x00000026ff037e24 */ /* 0x003fc8000f8e00ff */
[----:B------:R0:W1:Y:S03]  /*359d0*/  SYNCS.PHASECHK.TRANS64.TRYWAIT P0, [R3+URZ+0x32468], R2 ;  /* 0x03246802030075a7 */ /* 0x000066000800017f */
[----:B-1----:R-:W-:Y:S05]  /*359e0*/  @!P0 NANOSLEEP.SYNCS 0x989680 ;  /* 0x009896800000895d */ /* 0x002fea0003900000 */
[----:B------:R-:W1:Y:S02]  /*359f0*/  @!P0 SYNCS.PHASECHK.TRANS64 P0, [R3+URZ+0x32468], R2 ;  /* 0x03246802030085a7 */ /* 0x000e64000800007f */
[----:B-1----:R-:W-:Y:S05]  /*35a00*/  @!P0 BRA `(.L_x_11216) ;  /* 0xfffffffc00ec8947 */ /* 0x002fea000383ffff */
[----:B------:R-:W-:Y:S05]  /*35a10*/  BRA `(.L_x_11311) ;  /* 0xffffffc8006c7947 */ /* 0x000fea000383ffff */
.L_x_11227:
[----:B-1----:R-:W-:-:S04]  /*35a20*/  IMAD.U32 R3, RZ, RZ, UR38 ;  /* 0x00000026ff037e24 */ /* 0x002fc8000f8e00ff */
[----:B------:R1:W2:Y:S03]  /*35a30*/  SYNCS.PHASECHK.TRANS64.TRYWAIT P0, [R3+URZ+0x32440], R2 ;  /* 0x03244002030075a7 */ /* 0x0002a6000800017f */
[----:B--2---:R-:W-:Y:S05]  /*35a40*/  @!P0 NANOSLEEP.SYNCS 0x989680 ;  /* 0x009896800000895d */ /* 0x004fea0003900000 */
[----:B------:R-:W2:Y:S02]  /*35a50*/  @!P0 SYNCS.PHASECHK.TRANS64 P0, [R3+URZ+0x32440], R2 ;  /* 0x03244002030085a7 */ /* 0x000ea4000800007f */
[----:B--2---:R-:W-:Y:S05]  /*35a60*/  @!P0 BRA `(.L_x_11227) ;  /* 0xfffffffc00ec8947 */ /* 0x004fea000383ffff */
[----:B------:R-:W-:Y:S05]  /*35a70*/  BRA `(.L_x_11312) ;  /* 0xffffffcc00e47947 */ /* 0x000fea000383ffff */
.L_x_11232:
[----:B01----:R-:W-:-:S04]  /*35a80*/  IMAD.U32 R3, RZ, RZ, UR38 ;  /* 0x00000026ff037e24 */ /* 0x003fc8000f8e00ff */
[----:B------:R0:W1:Y:S03]  /*35a90*/  SYNCS.PHASECHK.TRANS64.TRYWAIT P0, [R3+URZ+0x32460], R2 ;  /* 0x03246002030075a7 */ /* 0x000066000800017f */
[----:B-1----:R-:W-:Y:S05]  /*35aa0*/  @!P0 NANOSLEEP.SYNCS 0x989680 ;  /* 0x009896800000895d */ /* 0x002fea0003900000 */
[----:B------:R-:W1:Y:S02]  /*35ab0*/  @!P0 SYNCS.PHASECHK.TRANS64 P0, [R3+URZ+0x32460], R2 ;  /* 0x03246002030085a7 */ /* 0x000e64000800007f */
[----:B-1----:R-:W-:Y:S05]  /*35ac0*/  @!P0 BRA `(.L_x_11232) ;  /* 0xfffffffc00ec8947 */ /* 0x002fea000383ffff */
[----:B------:R-:W-:Y:S05]  /*35ad0*/  BRA `(.L_x_11313) ;  /* 0xffffffd000487947 */ /* 0x000fea000383ffff */
.L_x_11244:
[----:B-1----:R-:W-:-:S04]  /*35ae0*/  IMAD.U32 R3, RZ, RZ, UR38 ;  /* 0x00000026ff037e24 */ /* 0x002fc8000f8e00ff */
[----:B------:R1:W2:Y:S03]  /*35af0*/  SYNCS.PHASECHK.TRANS64.TRYWAIT P0, [R3+URZ+0x32448], R2 ;  /* 0x03244802030075a7 */ /* 0x0002a6000800017f */
[----:B--2---:R-:W-:Y:S05]  /*35b00*/  @!P0 NANOSLEEP.SYNCS 0x989680 ;  /* 0x009896800000895d */ /* 0x004fea0003900000 */
[----:B------:R-:W2:Y:S02]  /*35b10*/  @!P0 SYNCS.PHASECHK.TRANS64 P0, [R3+URZ+0x32448], R2 ;  /* 0x03244802030085a7 */ /* 0x000ea4000800007f */
[----:B--2---:R-:W-:Y:S05]  /*35b20*/  @!P0 BRA `(.L_x_11244) ;  /* 0xfffffffc00ec8947 */ /* 0x004fea000383ffff */
[----:B------:R-:W-:Y:S05]  /*35b30*/  BRA `(.L_x_11314) ;  /* 0xffffffd400cc7947 */ /* 0x000fea000383ffff */
.L_x_11249:
[----:B-1----:R-:W-:-:S04]  /*35b40*/  IMAD.U32 R3, RZ, RZ, UR38 ;  /* 0x00000026ff037e24 */ /* 0x002fc8000f8e00ff */
[----:B------:R1:W2:Y:S03]  /*35b50*/  SYNCS.PHASECHK.TRANS64.TRYWAIT P0, [R3+URZ+0x32468], R2 ;  /* 0x03246802030075a7 */ /* 0x0002a6000800017f */
[----:B--2---:R-:W-:Y:S05]  /*35b60*/  @!P0 NANOSLEEP.SYNCS 0x989680 ;  /* 0x009896800000895d */ /* 0x004fea0003900000 */
[----:B------:R-:W2:Y:S02]  /*35b70*/  @!P0 SYNCS.PHASECHK.TRANS64 P0, [R3+URZ+0x32468], R2 ;  /* 0x03246802030085a7 */ /* 0x000ea4000800007f */
[----:B--2---:R-:W-:Y:S05]  /*35b80*/  @!P0 BRA `(.L_x_11249) ;  /* 0xfffffffc00ec8947 */ /* 0x004fea000383ffff */
[----:B------:R-:W-:Y:S05]  /*35b90*/  BRA `(.L_x_11315) ;  /* 0xffffffd800307947 */ /* 0x000fea000383ffff */
.L_x_11256:
[----:B-1----:R1:W2:Y:S02]  /*35ba0*/  SYNCS.PHASECHK.TRANS64.TRYWAIT P0, [R2+URZ+0x32420], R7 ;  /* 0x03242007020075a7 */ /* 0x0022a4000800017f */
[----:B--2---:R-:W-:Y:S05]  /*35bb0*/  @!P0 NANOSLEEP.SYNCS 0x989680 ;  /* 0x009896800000895d */ /* 0x004fea0003900000 */
[----:B------:R-:W2:Y:S02]  /*35bc0*/  @!P0 SYNCS.PHASECHK.TRANS64 P0, [R2+URZ+0x32420], R7 ;  /* 0x03242007020085a7 */ /* 0x000ea4000800007f */
[----:B--2---:R-:W-:Y:S05]  /*35bd0*/  @!P0 BRA `(.L_x_11256) ;  /* 0xfffffffc00f08947 */ /* 0x004fea000383ffff */
[----:B------:R-:W-:Y:S05]  /*35be0*/  BRA `(.L_x_11316) ;  /* 0xffffffdc004c7947 */ /* 0x000fea000383ffff */
.L_x_11257:
        /* <DEDUP_REMOVED lines=11> */
.L_x_11318:
[----:B------:R-:W-:Y:S05]  /*35ca0*/  BSYNC B0 ;  /* 0x0000000000007941 */ /* 0x000fea0003800000 */
.L_x_11317:
[----:B------:R-:W-:Y:S05]  /*35cb0*/  BRA `(.L_x_11319) ;  /* 0xffffffdc00307947 */ /* 0x000fea000383ffff */
.L_x_11258:
[----:B------:R-:W-:Y:S01]  /*35cc0*/  BSSY B0, `(.L_x_11320) ;  /* 0x0000006000007945 */ /* 0x000fe20003800000 */
[----:B------:R-:W-:-:S07]  /*35cd0*/  IMAD.MOV.U32 R15, RZ, RZ, -0x1 ;  /* 0xffffffffff0f7424 */ /* 0x000fce00078e00ff */
[----:B012---:R-:W-:Y:S05]  /*35ce0*/  WARPSYNC.COLLECTIVE R15, `(.L_x_11321) ;  /* 0x000000000f0c7348 */ /* 0x007fea0003c00000 */
[----:B------:R-:W-:Y:S02]  /*35cf0*/  ELECT P6, UR62, PT ;  /* 0x00000000003e782f */ /* 0x000fe400038c0000 */
[----:B------:R-:W-:Y:S01]  /*35d00*/  MOV R14, UR62 ;  /* 0x0000003e000e7c02 */ /* 0x000fe20008000f00 */
[----:B012---:R-:W-:Y:S10]  /*35d10*/  ENDCOLLECTIVE ;  /* 0x000000000000791b */ /* 0x007ff40003800000 */
.L_x_11321:
[----:B------:R-:W-:Y:S05]  /*35d20*/  BSYNC B0 ;  /* 0x0000000000007941 */ /* 0x000fea0003800000 */
.L_x_11320:
[----:B------:R-:W-:Y:S05]  /*35d30*/  BRA `(.L_x_11322) ;  /* 0xffffffdc00247947 */ /* 0x000fea000383ffff */
.L_x_11260:
[----:B0-----:R0:W1:Y:S02]  /*35d40*/  SYNCS.PHASECHK.TRANS64.TRYWAIT P0, [R8+URZ], R7 ;  /* 0x00000007080075a7 */ /* 0x001064000800017f */
[----:B-1----:R-:W-:Y:S05]  /*35d50*/  @!P0 NANOSLEEP.SYNCS 0x989680 ;  /* 0x009896800000895d */ /* 0x002fea0003900000 */
[----:B------:R-:W1:Y:S02]  /*35d60*/  @!P0 SYNCS.PHASECHK.TRANS64 P0, [R8+URZ], R7 ;  /* 0x00000007080085a7 */ /* 0x000e64000800007f */
[----:B-1----:R-:W-:Y:S05]  /*35d70*/  @!P0 BRA `(.L_x_11260) ;  /* 0xfffffffc00f08947 */ /* 0x002fea000383ffff */
[----:B------:R-:W-:Y:S05]  /*35d80*/  BRA `(.L_x_11323) ;  /* 0xffffffdc00587947 */ /* 0x000fea000383ffff */
.L_x_11261:
[----:B-1----:R1:W2:Y:S02]  /*35d90*/  SYNCS.PHASECHK.TRANS64.TRYWAIT P0, [R3+URZ], R0 ;  /* 0x00000000030075a7 */ /* 0x0022a4000800017f */
[----:B--2---:R-:W-:Y:S05]  /*35da0*/  @!P0 NANOSLEEP.SYNCS 0x989680 ;  /* 0x009896800000895d */ /* 0x004fea0003900000 */
[----:B------:R-:W2:Y:S02]  /*35db0*/  @!P0 SYNCS.PHASECHK.TRANS64 P0, [R3+URZ], R0 ;  /* 0x00000000030085a7 */ /* 0x000ea4000800007f */
[----:B--2---:R-:W-:Y:S05]  /*35dc0*/  @!P0 BRA `(.L_x_11261) ;  /* 0xfffffffc00f08947 */ /* 0x004fea000383ffff */
[----:B------:R-:W-:Y:S05]  /*35dd0*/  BRA `(.L_x_11324) ;  /* 0xffffffdc004c7947 */ /* 0x000fea000383ffff */
.L_x_11263:
[----:B-1----:R1:W2:Y:S02]  /*35de0*/  SYNCS.PHASECHK.TRANS64.TRYWAIT P0, [R6+URZ], R7 ;  /* 0x00000007060075a7 */ /* 0x0022a4000800017f */
[----:B--2---:R-:W-:Y:S05]  /*35df0*/  @!P0 NANOSLEEP.SYNCS 0x989680 ;  /* 0x009896800000895d */ /* 0x004fea0003900000 */
[----:B------:R-:W2:Y:S02]  /*35e00*/  @!P0 SYNCS.PHASECHK.TRANS64 P0, [R6+URZ], R7 ;  /* 0x00000007060085a7 */ /* 0x000ea4000800007f */
[----:B--2---:R-:W-:Y:S05]  /*35e10*/  @!P0 BRA `(.L_x_11263) ;  /* 0xfffffffc00f08947 */ /* 0x004fea000383ffff */
[----:B------:R-:W-:Y:S05]  /*35e20*/  BRA `(.L_x_11325) ;  /* 0xffffffdc00507947 */ /* 0x000fea000383ffff */
        .type           $_ZN7cutlass13device_kernelIN5flash11enable_sm90INS1_16FlashAttnFwdSm90INS1_25CollectiveMainloopFwdSm90ILi2EN4cute5tupleIJNS5_1CILi1EEES8_S8_EEENS6_IJNS7_ILi128EEENS7_ILi96EEENS7_ILi64EEEEEELi256ENS_6half_tEfNS_4arch4Sm90ELb0ELb1ELb1ELb0ELb0ELb0ELb1ELb1ELb0ELb1ELb1ELb0EEENS1_21CollectiveEpilogueFwdINS6_IJSA_NS7_ILi256EEESB_EEES9_SE_SG_Li256ELb0ELb1ELb1ELb0EEENS1_19SingleTileSchedulerILb0ELb1ELb1ELi128EEEEEEEEEvNT_6ParamsE$_ZZN5flash25CollectiveMainloopFwdSm90ILi2EN4cute5tupleIJNS1_1CILi1EEES4_S4_EEENS2_IJNS3_ILi128EEENS3_ILi96EEENS3_ILi64EEEEEELi256EN7cutlass6half_tEfNSA_4arch4Sm90ELb0ELb1ELb1ELb0ELb0ELb0ELb1ELb1ELb0ELb1ELb1ELb0EE3mmaINS_16FlashAttnFwdSm90ISE_NS_21CollectiveEpilogueFwdINS2_IJS6_NS3_ILi256EEES7_EEES5_SB_SD_Li256ELb0ELb1ELb1ELb0EEENS_19SingleTileSchedulerILb0ELb1ELb1ELi128EEEE13SharedStorageENS1_6TensorINS1_11ArrayEngineIfLm128EEENS1_6LayoutINS2_IJNS2_IJNS3_ILi2EEEST_NS3_ILi32EEEEEES4_S4_EEENS2_IJNS2_IJS4_ST_NS3_ILi4EEEEEENS3_ILi0EEESZ_EEEEEEENS_7SoftmaxILi2ELi0EEEEEbRKNSE_6ParamsENSA_25PipelineTmaAsyncNoClusterILi2ENSA_16PipelineTmaAsyncILi2EEEEES1B_RNSA_13PipelineStateILj2EEERT0_RT1_iRiRKNS_16SeqlenInfoQKNewKILb0ELb0EEENS2_IJiiiiEEERT_ENKUliT_T0_T1_E_clIZSF_ISO_S12_S14_EbS17_S1B_S1B_S1E_S1G_S1I_iS1J_S1N_S1O_S1Q_EUlRS1R_iE1_NS3_ILb0EEENS3_ILb1EEEEEDaiS1R_S1S_S1T_,@function
        .size           $_ZN7cutlass13device_kernelIN5flash11enable_sm90INS1_16FlashAttnFwdSm90INS1_25CollectiveMainloopFwdSm90ILi2EN4cute5tupleIJNS5_1CILi1EEES8_S8_EEENS6_IJNS7_ILi128EEENS7_ILi96EEENS7_ILi64EEEEEELi256ENS_6half_tEfNS_4arch4Sm90ELb0ELb1ELb1ELb0ELb0ELb0ELb1ELb1ELb0ELb1ELb1ELb0EEENS1_21CollectiveEpilogueFwdINS6_IJSA_NS7_ILi256EEESB_EEES9_SE_SG_Li256ELb0ELb1ELb1ELb0EEENS1_19SingleTileSchedulerILb0ELb1ELb1ELi128EEEEEEEEEvNT_6ParamsE$_ZZN5flash25CollectiveMainloopFwdSm90ILi2EN4cute5tupleIJNS1_1CILi1EEES4_S4_EEENS2_IJNS3_ILi128EEENS3_ILi96EEENS3_ILi64EEEEEELi256EN7cutlass6half_tEfNSA_4arch4Sm90ELb0ELb1ELb1ELb0ELb0ELb0ELb1ELb1ELb0ELb1ELb1ELb0EE3mmaINS_16FlashAttnFwdSm90ISE_NS_21CollectiveEpilogueFwdINS2_IJS6_NS3_ILi256EEES7_EEES5_SB_SD_Li256ELb0ELb1ELb1ELb0EEENS_19SingleTileSchedulerILb0ELb1ELb1ELi128EEEE13SharedStorageENS1_6TensorINS1_11ArrayEngineIfLm128EEENS1_6LayoutINS2_IJNS2_IJNS3_ILi2EEEST_NS3_ILi32EEEEEES4_S4_EEENS2_IJNS2_IJS4_ST_NS3_ILi4EEEEEENS3_ILi0EEESZ_EEEEEEENS_7SoftmaxILi2ELi0EEEEEbRKNSE_6ParamsENSA_25PipelineTmaAsyncNoClusterILi2ENSA_16PipelineTmaAsyncILi2EEEEES1B_RNSA_13PipelineStateILj2EEERT0_RT1_iRiRKNS_16SeqlenInfoQKNewKILb0ELb0EEENS2_IJiiiiEEERT_ENKUliT_T0_T1_E_clIZSF_ISO_S12_S14_EbS17_S1B_S1B_S1E_S1G_S1I_iS1J_S1N_S1O_S1Q_EUlRS1R_iE1_NS3_ILb0EEENS3_ILb1EEEEEDaiS1R_S1S_S1T_,(.L_x_15195 - $_ZN7cutlass13device_kernelIN5flash11enable_sm90INS1_16FlashAttnFwdSm90INS1_25CollectiveMainloopFwdSm90ILi2EN4cute5tupleIJNS5_1CILi1EEES8_S8_EEENS6_IJNS7_ILi128EEENS7_ILi96EEENS7_ILi64EEEEEELi256ENS_6half_tEfNS_4arch4Sm90ELb0ELb1ELb1ELb0ELb0ELb0ELb1ELb1ELb0ELb1ELb1ELb0EEENS1_21CollectiveEpilogueFwdINS6_IJSA_NS7_ILi256EEESB_EEES9_SE_SG_Li256ELb0ELb1ELb1ELb0EEENS1_19SingleTileSchedulerILb0ELb1ELb1ELi128EEEEEEEEEvNT_6ParamsE$_ZZN5flash25CollectiveMainloopFwdSm90ILi2EN4cute5tupleIJNS1_1CILi1EEES4_S4_EEENS2_IJNS3_ILi128EEENS3_ILi96EEENS3_ILi64EEEEEELi256EN7cutlass6half_tEfNSA_4arch4Sm90ELb0ELb1ELb1ELb0ELb0ELb0ELb1ELb1ELb0ELb1ELb1ELb0EE3mmaINS_16FlashAttnFwdSm90ISE_NS_21CollectiveEpilogueFwdINS2_IJS6_NS3_ILi256EEES7_EEES5_SB_SD_Li256ELb0ELb1ELb1ELb0EEENS_19SingleTileSchedulerILb0ELb1ELb1ELi128EEEE13SharedStorageENS1_6TensorINS1_11ArrayEngineIfLm128EEENS1_6LayoutINS2_IJNS2_IJNS3_ILi2EEEST_NS3_ILi32EEEEEES4_S4_EEENS2_IJNS2_IJS4_ST_NS3_ILi4EEEEEENS3_ILi0EEESZ_EEEEEEENS_7SoftmaxILi2ELi0EEEEEbRKNSE_6ParamsENSA_25PipelineTmaAsyncNoClusterILi2ENSA_16PipelineTmaAsyncILi2EEEEES1B_RNSA_13PipelineStateILj2EEERT0_RT1_iRiRKNS_16SeqlenInfoQKNewKILb0ELb0EEENS2_IJiiiiEEERT_ENKUliT_T0_T1_E_clIZSF_ISO_S12_S14_EbS17_S1B_S1B_S1E_S1G_S1I_iS1J_S1N_S1O_S1Q_EUlRS1R_iE1_NS3_ILb0EEENS3_ILb1EEEEEDaiS1R_S1S_S1T_)
$_ZN7cutlass13device_kernelIN5flash11enable_sm90INS1_16FlashAttnFwdSm90INS1_25CollectiveMainloopFwdSm90ILi2EN4cute5tupleIJNS5_1CILi1EEES8_S8_EEENS6_IJNS7_ILi128EEENS7_ILi96EEENS7_ILi64EEEEEELi256ENS_6half_tEfNS_4arch4Sm90ELb0ELb1ELb1ELb0ELb0ELb0ELb1ELb1ELb0ELb1ELb1ELb0EEENS1_21CollectiveEpilogueFwdINS6_IJSA_NS7_ILi256EEESB_EEES9_SE_SG_Li256ELb0ELb1ELb1ELb0EEENS1_19SingleTileSchedulerILb0ELb1ELb1ELi128EEEEEEEEEvNT_6ParamsE$_ZZN5flash25CollectiveMainloopFwdSm90ILi2EN4cute5tupleIJNS1_1CILi1EEES4_S4_EEENS2_IJNS3_ILi128EEENS3_ILi96EEENS3_ILi64EEEEEELi256EN7cutlass6half_tEfNSA_4arch4Sm90ELb0ELb1ELb1ELb0ELb0ELb0ELb1ELb1ELb0ELb1ELb1ELb0EE3mmaINS_16FlashAttnFwdSm90ISE_NS_21CollectiveEpilogueFwdINS2_IJS6_NS3_ILi256EEES7_EEES5_SB_SD_Li256ELb0ELb1ELb1ELb0EEENS_19SingleTileSchedulerILb0ELb1ELb1ELi128EEEE13SharedStorageENS1_6TensorINS1_11ArrayEngineIfLm128EEENS1_6LayoutINS2_IJNS2_IJNS3_ILi2EEEST_NS3_ILi32EEEEEES4_S4_EEENS2_IJNS2_IJS4_ST_NS3_ILi4EEEEEENS3_ILi0EEESZ_EEEEEEENS_7SoftmaxILi2ELi0EEEEEbRKNSE_6ParamsENSA_25PipelineTmaAsyncNoClusterILi2ENSA_16PipelineTmaAsyncILi2EEEEES1B_RNSA_13PipelineStateILj2EEERT0_RT1_iRiRKNS_16SeqlenInfoQKNewKILb0ELb0EEENS2_IJiiiiEEERT_ENKUliT_T0_T1_E_clIZSF_ISO_S12_S14_EbS17_S1B_S1B_S1E_S1G_S1I_iS1J_S1N_S1O_S1Q_EUlRS1R_iE1_NS3_ILb0EEENS3_ILb1EEEEEDaiS1R_S1S_S1T_:
        /* <DEDUP_REMOVED lines=9> */
[----:B------:R-:W-:Y:S01]  /*35ec0*/  R2UR UR5, R5 ;  /* 0x00000000050572ca */ /* 0x000fe200000e0000 */
[----:B--2---:R-:W-:-:S12]  /*35ed0*/  VIADD R11, R0, 0x1 ;  /* 0x00000001000b7836 */ /* 0x004fd80000000000 */
[----:B------:R-:W2:Y:S01]  /*35ee0*/  LD.E R0, desc[UR4][R2.64+0x8] ;  /* 0x0000080402007980 */ /* 0x000ea2000c101900 */
[----:B------:R-:W-:-:S13]  /*35ef0*/  ISETP.NE.AND P1, PT, R11, 0x2, PT ;  /* 0x000000020b00780c */ /* 0x000fda0003f25270 */
[----:B------:R-:W-:Y:S02]  /*35f00*/  @!P1 R2UR UR6, R4 ;  /* 0x00000000040692ca */ /* 0x000fe400000e0000 */
[----:B------:R-:W-:-:S13]  /*35f10*/  @!P1 R2UR UR7, R5 ;  /* 0x00000000050792ca */ /* 0x000fda00000e0000 */
[----:B------:R-:W3:Y:S01]  /*35f20*/  @!P1 LD.E R6, desc[UR6][R2.64+0x4] ;  /* 0x0000040602069980 */ /* 0x000ee2000c101900 */
        /* <DEDUP_REMOVED lines=8> */
[----:B------:R-:W-:Y:S08]  /*35fb0*/  ST.E desc[UR4][R2.64], R11 ;  /* 0x0000000b02007985 */ /* 0x000ff0000c101904 */
[----:B------:R-:W-:Y:S01]  /*35fc0*/  @!P1 ST.E desc[UR8][R2.64], RZ ;  /* 0x000000ff02009985 */ /* 0x000fe2000c101908 */
[----:B--2---:R-:W-:-:S05]  /*35fd0*/  VIADD R13, R0, 0x1 ;  /* 0x00000001000d7836 */ /* 0x004fca0000000000 */
[----:B------:R-:W-:Y:S01]  /*35fe0*/  ST.E desc[UR6][R2.64+0x8], R13 ;  /* 0x0000080d02007985 */ /* 0x000fe2000c101906 */
[----:B---3--:R-:W-:-:S05]  /*35ff0*/  @!P1 LOP3.LUT R15, R6, 0x1, RZ, 0x3c, !PT ;  /* 0x00000001060f9812 */ /* 0x008fca00078e3cff */
        /* <DEDUP_REMOVED lines=19> */
.L_x_11327:
[----:B------:R-:W-:Y:S05]  /*36130*/  BSYNC B3 ;  /* 0x0000000000037941 */ /* 0x000fea0003800000 */
.L_x_11326:
        /* <DEDUP_REMOVED lines=17> */
.L_x_11329:
[----:B------:R-:W-:Y:S05]  /*36250*/  BSYNC B3 ;  /* 0x0000000000037941 */ /* 0x000fea0003800000 */
.L_x_11328:
        /* <DEDUP_REMOVED lines=10> */
.L_x_11331:
[----:B------:R-:W-:Y:S05]  /*36300*/  BSYNC B3 ;  /* 0x0000000000037941 */ /* 0x000fea0003800000 */
.L_x_11330:
        /* <DEDUP_REMOVED lines=29> */
[----:B------:R-:W-:Y:S03]  /*364e0*/  HGMMA.64x96x16.F32 R24, gdesc[UR4], RZ, !UPT, gsb0 ;  /* 0x01600000041879f0 */ /* 0x000fe6000c0008ff */
        /* <DEDUP_REMOVED lines=14> */
[----:B------:R-:W-:Y:S03]  /*365d0*/  HGMMA.64x96x16.F32 R24, gdesc[UR4], R24, gsb0 ;  /* 0x01600000041879f0 */ /* 0x000fe60008000818 */
        /* <DEDUP_REMOVED lines=47> */
.L_x_11334:
[----:B------:R-:W-:Y:S05]  /*368d0*/  BSYNC B3 ;  /* 0x0000000000037941 */ /* 0x000fea0003800000 */
.L_x_11333:
        /* <DEDUP_REMOVED lines=17> */
.L_x_11336:
[----:B------:R-:W-:Y:S05]  /*369f0*/  BSYNC B3 ;  /* 0x0000000000037941 */ /* 0x000fea0003800000 */
.L_x_11335:
        /* <DEDUP_REMOVED lines=10> */
.L_x_11338:
[----:B------:R-:W-:Y:S05]  /*36aa0*/  BSYNC B3 ;  /* 0x0000000000037941 */ /* 0x000fea0003800000 */
.L_x_11337:
[----:B------:R-:W2:Y:S04]  /*36ab0*/  LDL.64 R12, [R158] ;  /* 0x000000009e0c7983 */ /* 0x000ea80000100a00 */
[----:B0----5:R-:W3:Y:S04]  /*36ac0*/  LDL.64 R10, [R158+0x58] ;  /* 0x000058009e0a7983 */ /* 0x021ee80000100a00 */
[----:B------:R-:W4:Y:S04]  /*36ad0*/  LDL.64 R6, [R158+0x48] ;  /* 0x000048009e067983 */ /* 0x000f280000100a00 */
[----:B------:R-:W4:Y:S01]  /*36ae0*/  LDL.64 R8, [R158+0x50] ;  /* 0x000050009e087983 */ /* 0x000f220000100a00 */
[----:B------:R-:W-:-:S02]  /*36af0*/  R2UR UR6, R4 ;  /* 0x00000000040672ca */ /* 0x000fc400000e0000 */
[C---:B------:R-:W-:Y:S01]  /*36b00*/  R2UR UR7, R5.reuse ;  /* 0x00000000050772ca */ /* 0x040fe200000e0000 */
[----:B------:R-:W4:Y:S01]  /*36b10*/  LDL R74, [R1+0x470] ;  /* 0x00047000014a7983 */ /* 0x000f220000100800 */
[C---:B------:R-:W-:Y:S02]  /*36b20*/  R2UR UR4, R4.reuse ;  /* 0x00000000040472ca */ /* 0x040fe400000e0000 */
[----:B------:R-:W-:Y:S01]  /*36b30*/  R2UR UR5, R5 ;  /* 0x00000000050572ca */ /* 0x000fe200000e0000 */
[----:B------:R-:W4:Y:S08]  /*36b40*/  LDL R21, [R1+0x474] ;  /* 0x0004740001157983 */ /* 0x000f300000100800 */
        /* <DEDUP_REMOVED lines=14> */
[----:B--2---:R-:W-:Y:S02]  /*36c30*/  IMAD R16, R17, 0xc00, R12 ;  /* 0x00000c0011107824 */ /* 0x004fe400078e020c */
[----:B------:R-:W-:-:S03]  /*36c40*/  IMAD.MOV.U32 R17, RZ, RZ, R13 ;  /* 0x000000ffff117224 */ /* 0x000fc600078e000d */
[----:B------:R-:W-:Y:S02]  /*36c50*/  R2UR UR6, R16 ;  /* 0x00000000100672ca */ /* 0x000fe400000e0000 */
[----:B------:R-:W-:Y:S02]  /*36c60*/  R2UR UR7, R17 ;  /* 0x00000000110772ca */ /* 0x000fe400000e0000 */
[----:B---3--:R-:W-:Y:S02]  /*36c70*/  ISETP.NE.U32.AND P1, PT, R0, RZ, PT ;  /* 0x000000ff0000720c */ /* 0x008fe40003f25070 */
[----:B----4-:R-:W-:Y:S02]  /*36c80*/  R2UR UR4, R14 ;  /* 0x000000000e0472ca */ /* 0x010fe400000e0000 */
[----:B------:R-:W-:-:S09]  /*36c90*/  R2UR UR5, R15 ;  /* 0x000000000f0572ca */ /* 0x000fd200000e0000 */
[----:B------:R-:W-:-:S05]  /*36ca0*/  VOTEU.ANY UP0, P1 ;  /* 0x00000000003f7886 */ /* 0x000fca0000800100 */
[----:B------:R-:W-:Y:S03]  /*36cb0*/  HGMMA.64x96x16.F32 R24, gdesc[UR4], R24, UP0, gsb0 ;  /* 0x01600000041879f0 */ /* 0x000fe6000b800818 */
[----:B------:R-:W-:Y:S02]  /*36cc0*/  WARPGROUP.DEPBAR.LE gsb0, 0x0 ;  /* 0x00008000000079c5 */ /* 0x000fe40000010000 */
[----:B------:R-:W-:Y:S04]  /*36cd0*/  ST.E desc[UR8][R6.64], R191 ;  /* 0x000000bf06007985 */ /* 0x000fe8000c101908 */
[----:B------:R-:W2:Y:S01]  /*36ce0*/  LD.E.64 R10, desc[UR10][R8.64] ;  /* 0x0000000a080a7980 */ /* 0x000ea2000c101b00 */
[----:B------:R-:W-:Y:S01]  /*36cf0*/  VIADD R12, R16, 0x2 ;  /* 0x00000002100c7836 */ /* 0x000fe20000000000 */
[----:B------:R-:W-:-:S04]  /*36d00*/  R2UR UR7, R13 ;  /* 0x000000000d0772ca */ /* 0x000fc800000e0000 */
[----:B------:R-:W-:Y:S01]  /*36d10*/  R2UR UR6, R12 ;  /* 0x000000000c0672ca */ /* 0x000fe200000e0000 */
[----:B------:R-:W-:Y:S01]  /*36d20*/  WARPGROUP.ARRIVE ;  /* 0x00000000000079c5 */ /* 0x000fe20000000000 */
[C---:B------:R-:W-:Y:S02]  /*36d30*/  R2UR UR8, R4.reuse ;  /* 0x00000000040872ca */ /* 0x040fe400000e0000 */
        /* <DEDUP_REMOVED lines=208> */
[----:B------:R-:W-:-:S06]  /*37a40*/  WARPGROUP.ARRIVE ;  /* 0x00000000000079c5 */ /* 0x000fcc0000000000 */
[----:B------:R-:W0:Y:S01]  /*37a50*/  S2R R195, SR_TID.X ;  /* 0x0000000000c37919 */ /* 0x000e220000002100 */
[----:B------:R-:W-:Y:S02]  /*37a60*/  R2UR UR8, R4 ;  /* 0x00000000040872ca */ /* 0x000fe400000e0000 */
[----:B------:R-:W-:Y:S02]  /*37a70*/  R2UR UR9, R5 ;  /* 0x00000000050972ca */ /* 0x000fe400000e0000 */
[----:B0-----:R-:W-:Y:S01]  /*37a80*/  LOP3.LUT P2, RZ, R195, 0x7f, RZ, 0xc0, !PT ;  /* 0x0000007fc3ff7812 */ /* 0x001fe2000784c0ff */
[----:B--2---:R-:W-:Y:S01]  /*37a90*/  VIADD R10, R10, 0xc06 ;  /* 0x00000c060a0a7836 */ /* 0x004fe20000000000 */
[----:B------:R-:W-:-:S04]  /*37aa0*/  R2UR UR5, R11 ;  /* 0x000000000b0572ca */ /* 0x000fc800000e0000 */
[----:B------:R-:W-:-:S13]  /*37ab0*/  R2UR UR4, R10 ;  /* 0x000000000a0472ca */ /* 0x000fda00000e0000 */
[----:B------:R-:W-:Y:S03]  /*37ac0*/  HGMMA.64x96x16.F32 R24, gdesc[UR4], R24, gsb0 ;  /* 0x01600000041879f0 */ /* 0x000fe60008000818 */
[----:B------:R-:W-:Y:S02]  /*37ad0*/  WARPGROUP.DEPBAR.LE gsb0, 0x0 ;  /* 0x00008000000079c5 */ /* 0x000fe40000010000 */
[----:B------:R0:W-:Y:S04]  /*37ae0*/  ST.E desc[UR8][R6.64], R191 ;  /* 0x000000bf06007985 */ /* 0x0001e8000c101908 */
[----:B------:R-:W2:Y:S04]  /*37af0*/  @!P2 LDL.64 R8, [R158+0x18] ;  /* 0x000018009e08a983 */ /* 0x000ea80000100a00 */
[----:B------:R-:W3:Y:S01]  /*37b00*/  @!P2 LDL.64 R10, [R158] ;  /* 0x000000009e0aa983 */ /* 0x000ee20000100a00 */
[----:B------:R-:W-:-:S02]  /*37b10*/  @!P2 R2UR UR4, R4 ;  /* 0x000000000404a2ca */ /* 0x000fc400000e0000 */
[C---:B------:R-:W-:Y:S02]  /*37b20*/  @!P2 R2UR UR5, R5.reuse ;  /* 0x000000000505a2ca */ /* 0x040fe400000e0000 */
[----:B------:R-:W-:Y:S02]  /*37b30*/  SHF.R.U32.HI R0, RZ, 0x7, R195 ;  /* 0x00000007ff007819 */ /* 0x000fe400000116c3 */
[----:B------:R-:W-:Y:S02]  /*37b40*/  @!P2 R2UR UR6, R4 ;  /* 0x000000000406a2ca */ /* 0x000fe400000e0000 */
[----:B------:R-:W-:Y:S02]  /*37b50*/  @!P2 R2UR UR7, R5 ;  /* 0x000000000507a2ca */ /* 0x000fe400000e0000 */
[----:B------:R-:W-:-:S05]  /*37b60*/  IADD3 R0, -R0, 0xb, RZ ;  /* 0x0000000b00007810 */ /* 0x000fca0007ffe1ff */
[----:B------:R1:W-:Y:S06]  /*37b70*/  BAR.ARV R0, 0x100 ;  /* 0x000400000000751d */ /* 0x0003ec0000002000 */
[----:B--2---:R-:W2:Y:S04]  /*37b80*/  @!P2 LD.E.64 R8, desc[UR4][R8.64+0x30] ;  /* 0x000030040808a980 */ /* 0x004ea8000c101b00 */
[----:B---3--:R-:W0:Y:S01]  /*37b90*/  @!P2 LD.E R10, desc[UR6][R10.64] ;  /* 0x000000060a0aa980 */ /* 0x008e22000c101900 */
[----:B--2---:R-:W-:-:S05]  /*37ba0*/  @!P2 MOV R13, R8 ;  /* 0x00000008000da202 */ /* 0x004fca0000000f00 */
[----:B0-----:R-:W-:-:S05]  /*37bb0*/  @!P2 IMAD R6, R10, 0x8, R13 ;  /* 0x000000080a06a824 */ /* 0x001fca00078e020d */
[----:B------:R-:W-:-:S04]  /*37bc0*/  @!P2 PRMT R6, RZ, 0x654, R6 ;  /* 0x00000654ff06a816 */ /* 0x000fc80000000006 */
[----:B------:R0:W-:Y:S02]  /*37bd0*/  @!P2 SYNCS.ARRIVE.TRANS64.RED.A1T0 RZ, [R6+URZ], RZ ;  /* 0x000000ff06ffa9a7 */ /* 0x0001e4000810043f */
        /* <DEDUP_REMOVED lines=17> */
[----:B------:R-:W4:Y:S04]  /*37cf0*/  LD.E R78, desc[UR10][R2.64+0xc] ;  /* 0x00000c0a024e7980 */ /* 0x000f28000c101900 */
[----:B------:R-:W4:Y:S04]  /*37d00*/  LD.E R76, desc[UR8][R2.64+0x10] ;  /* 0x00001008024c7980 */ /* 0x000f28000c101900 */
[----:B------:R-:W4:Y:S04]  /*37d10*/  LD.E R79, desc[UR12][R2.64+0x14] ;  /* 0x0000140c024f7980 */ /* 0x000f28000c101900 */
[----:B--2---:R0:W2:Y:S01]  /*37d20*/  LD.E R72, desc[UR4][R6.64] ;  /* 0x0000000406487980 */ /* 0x0040a2000c101900 */
[----:B------:R-:W-:-:S02]  /*37d30*/  R2UR UR4, R4 ;  /* 0x00000000040472ca */ /* 0x000fc400000e0000 */
[----:B------:R-:W-:-:S13]  /*37d40*/  R2UR UR5, R5 ;  /* 0x00000000050572ca */ /* 0x000fda00000e0000 */
[----:B------:R-:W2:Y:S01]  /*37d50*/  LD.E R73, desc[UR4][R2.64] ;  /* 0x0000000402497980 */ /* 0x000ea2000c101900 */
[----:B------:R-:W-:Y:S02]  /*37d60*/  R2UR UR4, R4 ;  /* 0x00000000040472ca */ /* 0x000fe400000e0000 */
[----:B------:R-:W-:Y:S02]  /*37d70*/  R2UR UR5, R5 ;  /* 0x00000000050572ca */ /* 0x000fe400000e0000 */
[----:B---3--:R-:W-:Y:S01]  /*37d80*/  ISETP.NE.AND P1, PT, R0, 0x1, PT ;  /* 0x000000010000780c */ /* 0x008fe20003f25270 */
[----:B0-----:R-:W-:Y:S02]  /*37d90*/  IMAD.MOV.U32 R6, RZ, RZ, R21 ;  /* 0x000000ffff067224 */ /* 0x001fe400078e0015 */
[----:B------:R-:W-:-:S08]  /*37da0*/  IMAD.MOV.U32 R7, RZ, RZ, R74 ;  /* 0x000000ffff077224 */ /* 0x000fd000078e004a */
[----:B------:R-:W3:Y:S02]  /*37db0*/  LD.E R75, desc[UR4][R6.64] ;  /* 0x00000004064b7980 */ /* 0x000ee4000c101900 */
[C---:B------:R-:W-:Y:S02]  /*37dc0*/  @P1 R2UR UR4, R4.reuse ;  /* 0x00000000040412ca */ /* 0x040fe400000e0000 */
[C---:B------:R-:W-:Y:S02]  /*37dd0*/  @P1 R2UR UR5, R5.reuse ;  /* 0x00000000050512ca */ /* 0x040fe400000e0000 */
[C---:B------:R-:W-:Y:S02]  /*37de0*/  @P1 R2UR UR6, R4.reuse ;  /* 0x00000000040612ca */ /* 0x040fe400000e0000 */
[----:B------:R-:W-:Y:S01]  /*37df0*/  @P1 R2UR UR7, R5 ;  /* 0x00000000050712ca */ /* 0x000fe200000e0000 */
[----:B------:R-:W3:Y:S08]  /*37e00*/  LD.E R6, desc[UR14][R2.64+0x18] ;  /* 0x0000180e02067980 */ /* 0x000ef0000c101900 */
[----:B------:R-:W3:Y:S04]  /*37e10*/  @P1 LD.E R74, desc[UR4][R2.64+0x28] ;  /* 0x00002804024a1980 */ /* 0x000ee8000c101900 */
[----:B------:R-:W3:Y:S01]  /*37e20*/  @P1 LD.E R77, desc[UR6][R2.64+0x2c] ;  /* 0x00002c06024d1980 */ /* 0x000ee2000c101900 */
[----:B------:R-:W-:-:S02]  /*37e30*/  R2UR UR4, R4 ;  /* 0x00000000040472ca */ /* 0x000fc400000e0000 */
[C---:B------:R-:W-:Y:S02]  /*37e40*/  R2UR UR5, R5.reuse ;  /* 0x00000000050572ca */ /* 0x040fe400000e0000 */
[----:B------:R-:W-:Y:S02]  /*37e50*/  R2UR UR6, R4 ;  /* 0x00000000040672ca */ /* 0x000fe400000e0000 */
[----:B------:R-:W-:-:S09]  /*37e60*/  R2UR UR7, R5 ;  /* 0x00000000050772ca */ /* 0x000fd200000e0000 */
[----:B------:R-:W3:Y:S04]  /*37e70*/  LD.E R8, desc[UR4][R2.64+0x8] ;  /* 0x0000080402087980 */ /* 0x000ee8000c101900 */
[----:B------:R-:W3:Y:S01]  /*37e80*/  LD.E R7, desc[UR6][R2.64+0x4] ;  /* 0x0000040602077980 */ /* 0x000ee2000c101900 */
[----:B----4-:R-:W-:Y:S01]  /*37e90*/  LOP3.LUT R78, RZ, R78, RZ, 0x33, !PT ;  /* 0x0000004eff4e7212 */ /* 0x010fe200078e33ff */
[----:B------:R-:W-:Y:S01]  /*37ea0*/  BSSY B3, `(.L_x_11340) ;  /* 0x00000ae000037945 */ /* 0x000fe20003800000 */
[----:B------:R-:W-:Y:S02]  /*37eb0*/  IMAD R79, R20, -0x60, R79 ;  /* 0xffffffa0144f7824 */ /* 0x000fe400078e024f */
[-C--:B--2---:R-:W-:Y:S01]  /*37ec0*/  FMUL.FTZ R28, R28, R72.reuse ;  /* 0x000000481c1c7220 */ /* 0x084fe20000410000 */
[-C--:B------:R-:W-:Y:S01]  /*37ed0*/  FMUL.FTZ R9, R27, R72.reuse ;  /* 0x000000481b097220 */ /* 0x080fe20000410000 */
[----:B------:R-:W-:-:S02]  /*37ee0*/  FMUL.FTZ R27, R53, R72 ;  /* 0x00000048351b7220 */ /* 0x000fc40000410000 */
[----:B------:R0:W1:Y:S01]  /*37ef0*/  MUFU.TANH R81, R28 ;  /* 0x0000001c00517308 */ /* 0x0000620000002400 */
[----:B------:R-:W-:-:S07]  /*37f00*/  FMUL.FTZ R11, R30, R72 ;  /* 0x000000481e0b7220 */ /* 0x000fce0000410000 */
[----:B------:R2:W4:Y:S01]  /*37f10*/  MUFU.TANH R87, R27 ;  /* 0x0000001b00577308 */ /* 0x0005220000002400 */
[----:B0-----:R-:W-:-:S04]  /*37f20*/  SHF.R.S32.HI R28, RZ, 0x1f, R73 ;  /* 0x0000001fff1c7819 */ /* 0x001fc80000011449 */
[----:B--2---:R-:W-:-:S04]  /*37f30*/  LEA.HI R27, R28, R73, RZ, 0x7 ;  /* 0x000000491c1b7211 */ /* 0x004fc800078f38ff */
[----:B------:R-:W-:Y:S01]  /*37f40*/  LOP3.LUT R30, R27, 0xffffff80, RZ, 0xc0, !PT ;  /* 0xffffff801b1e7812 */ /* 0x000fe200078ec0ff */
[----:B------:R-:W-:-:S04]  /*37f50*/  FMUL.FTZ R29, R29, R72 ;  /* 0x000000481d1d7220 */ /* 0x000fc80000410000 */
[----:B------:R-:W-:Y:S01]  /*37f60*/  IMAD.IADD R30, R73, 0x1, -R30 ;  /* 0x00000001491e7824 */ /* 0x000fe200078e0a1e */
[----:B------:R0:W2:Y:S01]  /*37f70*/  MUFU.TANH R82, R29 ;  /* 0x0000001d00527308 */ /* 0x0000a20000002400 */
[-C--:B------:R-:W-:Y:S01]  /*37f80*/  FMUL.FTZ R32, R32, R72.reuse ;  /* 0x0000004820207220 */ /* 0x080fe20000410000 */
[----:B------:R-:W-:Y:S01]  /*37f90*/  LEA.HI R28, R28, R73, RZ, 0x2 ;  /* 0x000000491c1c7211 */ /* 0x000fe200078f10ff */
[----:B------:R-:W-:Y:S01]  /*37fa0*/  FMUL.FTZ R12, R31, R72 ;  /* 0x000000481f0c7220 */ /* 0x000fe20000410000 */
[----:B0-----:R-:W-:-:S04]  /*37fb0*/  SHF.R.S32.HI R29, RZ, 0x1f, R30 ;  /* 0x0000001fff1d7819 */ /* 0x001fc8000001141e */
[----:B------:R0:W1:Y:S01]  /*37fc0*/  MUFU.TANH R83, R32 ;  /* 0x0000002000537308 */ /* 0x0000620000002400 */
[----:B------:R-:W-:Y:S02]  /*37fd0*/  LOP3.LUT R28, R28, 0xfffffffc, RZ, 0xc0, !PT ;  /* 0xfffffffc1c1c7812 */ /* 0x000fe400078ec0ff */
[----:B------:R-:W-:Y:S01]  /*37fe0*/  LEA.HI R31, R29, R30, RZ, 0x2 ;  /* 0x0000001e1d1f7211 */ /* 0x000fe200078f10ff */
[----:B------:R-:W-:-:S03]  /*37ff0*/  FMUL.FTZ R13, R34, R72 ;  /* 0x00000048220d7220 */ /* 0x000fc60000410000 */
[--C-:B------:R-:W-:Y:S02]  /*38000*/  SHF.R.S32.HI R34, RZ, 0x1f, R31.reuse ;  /* 0x0000001fff227819 */ /* 0x100fe4000001141f */
[----:B0-----:R-:W-:Y:S02]  /*38010*/  LEA.HI R32, R29, R30, RZ, 0x5 ;  /* 0x0000001e1d207211 */ /* 0x001fe400078f28ff */
[----:B------:R-:W-:Y:S01]  /*38020*/  SHF.R.S32.HI R29, RZ, 0x2, R31 ;  /* 0x00000002ff1d7819 */ /* 0x000fe2000001141f */
[----:B------:R-:W-:Y:S01]  /*38030*/  IMAD.IADD R73, R73, 0x1, -R28 ;  /* 0x0000000149497824 */ /* 0x000fe200078e0a1c */
[----:B------:R-:W-:Y:S02]  /*38040*/  SHF.R.S32.HI R28, RZ, 0x7, R27 ;  /* 0x00000007ff1c7819 */ /* 0x000fe4000001141b */
[----:B------:R-:W-:Y:S02]  /*38050*/  LEA.HI R34, R34, R29, RZ, 0x3 ;  /* 0x0000001d22227211 */ /* 0x000fe400078f18ff */
[----:B------:R-:W-:-:S02]  /*38060*/  SHF.R.S32.HI R32, RZ, 0x5, R32 ;  /* 0x00000005ff207819 */ /* 0x000fc40000011420 */
[----:B------:R-:W-:Y:S02]  /*38070*/  LEA.HI R27, R27, R28, RZ, 0x1 ;  /* 0x0000001c1b1b7211 */ /* 0x000fe400078f08ff */
[----:B------:R-:W-:Y:S01]  /*38080*/  LOP3.LUT R34, R34, 0xfffffff8, RZ, 0xc0, !PT ;  /* 0xfffffff822227812 */ /* 0x000fe200078ec0ff */
[----:B---3--:R-:W-:Y:S01]  /*38090*/  IMAD R75, R75, 0x8, R32 ;  /* 0x000000084b4b7824 */ /* 0x008fe200078e0220 */
[----:B------:R-:W-:Y:S02]  /*380a0*/  LOP3.LUT R27, R27, 0x3fffffe, RZ, 0xc0, !PT ;  /* 0x03fffffe1b1b7812 */ /* 0x000fe400078ec0ff */
[----:B------:R-:W-:Y:S01]  /*380b0*/  LEA.HI R32, R73, R73, RZ, 0x1 ;  /* 0x0000004949207211 */ /* 0x000fe200078f08ff */
[----:B------:R-:W-:Y:S02]  /*380c0*/  IMAD.IADD R34, R29, 0x1, -R34 ;  /* 0x000000011d227824 */ /* 0x000fe400078e0a22 */
[----:B------:R-:W-:Y:S01]  /*380d0*/  IMAD.IADD R27, R28, 0x1, -R27 ;  /* 0x000000011c1b7824 */ /* 0x000fe200078e0a1b */
[----:B------:R-:W-:Y:S01]  /*380e0*/  LOP3.LUT R32, R32, 0x1ffffffe, RZ, 0xc0, !PT ;  /* 0x1ffffffe20207812 */ /* 0x000fe200078ec0ff */
[----:B------:R-:W-:-:S02]  /*380f0*/  IMAD.U32 R34, R75, 0x10, R34 ;  /* 0x000000104b227824 */ /* 0x000fc400078e0022 */
[-C--:B------:R-:W-:Y:S02]  /*38100*/  FMUL.FTZ R53, R54, R72.reuse ;  /* 0x0000004836357220 */ /* 0x080fe40000410000 */
[----:B------:R-:W-:Y:S02]  /*38110*/  IMAD.IADD R32, R73, 0x1, -R32 ;  /* 0x0000000149207824 */ /* 0x000fe400078e0a20 */
[----:B------:R-:W-:Y:S02]  /*38120*/  IMAD R27, R27, 0x40, R34 ;  /* 0x000000401b1b7824 */ /* 0x000fe400078e0222 */
[----:B------:R-:W-:Y:S02]  /*38130*/  FMUL.FTZ R54, R55, R72 ;  /* 0x0000004837367220 */ /* 0x000fe40000410000 */
[----:B------:R-:W-:-:S04]  /*38140*/  IMAD R55, R32, 0x8, R27 ;  /* 0x0000000820377824 */ /* 0x000fc800078e021b */
[----:B------:R-:W-:-:S05]  /*38150*/  @P1 IMAD.HI.U32 R74, R55, R74, RZ ;  /* 0x0000004a374a1227 */ /* 0x000fca00078e00ff */
[----:B------:R-:W-:Y:S01]  /*38160*/  @P1 SHF.R.U32.HI R55, RZ, R77, R74 ;  /* 0x0000004dff371219 */ /* 0x000fe2000001164a */
[-C--:B------:R-:W-:Y:S01]  /*38170*/  FMUL.FTZ R25, R25, R72.reuse ;  /* 0x0000004819197220 */ /* 0x080fe20000410000 */
[-C--:B------:R-:W-:Y:S01]  /*38180*/  FMUL.FTZ R15, R49, R72.reuse ;  /* 0x00000048310f7220 */ /* 0x080fe20000410000 */
[-C--:B------:R-:W-:Y:S01]  /*38190*/  FMUL.FTZ R52, R52, R72.reuse ;  /* 0x0000004834347220 */ /* 0x080fe20000410000 */
[----:B------:R-:W-:Y:S01]  /*381a0*/  LOP3.LUT R31, R31, 0x7ffffffc, RZ, 0xc0, !PT ;  /* 0x7ffffffc1f1f7812 */ /* 0x000fe200078ec0ff */
[----:B------:R-:W0:Y:S01]  /*381b0*/  SHFL.IDX PT, R29, R55, RZ, 0x1c1f ;  /* 0x001c1fff371d7589 */ /* 0x000e2200000e0000 */
[----:B------:R-:W-:Y:S02]  /*381c0*/  IMAD.MOV.U32 R27, RZ, RZ, -0x60 ;  /* 0xffffffa0ff1b7424 */ /* 0x000fe400078e00ff */
[-C--:B------:R-:W-:Y:S01]  /*381d0*/  FMUL.FTZ R49, R50, R72.reuse ;  /* 0x0000004832317220 */ /* 0x080fe20000410000 */
[-C--:B------:R-:W-:Y:S01]  /*381e0*/  FMUL.FTZ R10, R24, R72.reuse ;  /* 0x00000048180a7220 */ /* 0x080fe20000410000 */
[----:B------:R3:W0:Y:S01]  /*381f0*/  MUFU.TANH R80, R25 ;  /* 0x0000001900507308 */ /* 0x0006220000002400 */
[-C--:B------:R-:W-:Y:S01]  /*38200*/  FMUL.FTZ R0, R26, R72.reuse ;  /* 0x000000481a007220 */ /* 0x080fe20000410000 */
[-C--:B------:R-:W-:Y:S01]  /*38210*/  FMUL.FTZ R50, R51, R72.reuse ;  /* 0x0000004833327220 */ /* 0x080fe20000410000 */
[-C--:B------:R-:W-:Y:S01]  /*38220*/  FMUL.FTZ R33, R33, R72.reuse ;  /* 0x0000004821217220 */ /* 0x080fe20000410000 */
[-C--:B------:R-:W-:Y:S01]  /*38230*/  FMUL.FTZ R14, R35, R72.reuse ;  /* 0x00000048230e7220 */ /* 0x080fe20000410000 */
[-C--:B------:R-:W-:Y:S01]  /*38240*/  FMUL.FTZ R36, R36, R72.reuse ;  /* 0x0000004824247220 */ /* 0x080fe20000410000 */
[-C--:B------:R-:W-:Y:S01]  /*38250*/  FMUL.FTZ R37, R37, R72.reuse ;  /* 0x0000004825257220 */ /* 0x080fe20000410000 */
[-C--:B------:R-:W-:Y:S01]  /*38260*/  FMUL.FTZ R16, R38, R72.reuse ;  /* 0x0000004826107220 */ /* 0x080fe20000410000 */
[----:B------:R4:W0:Y:S01]  /*38270*/  MUFU.TANH R85, R15 ;  /* 0x0000000f00557308 */ /* 0x0008220000002400 */
[-C--:B------:R-:W-:Y:S01]  /*38280*/  FMUL.FTZ R17, R39, R72.reuse ;  /* 0x0000004827117220 */ /* 0x080fe20000410000 */
[-C--:B------:R-:W-:Y:S01]  /*38290*/  FMUL.FTZ R40, R40, R72.reuse ;  /* 0x0000004828287220 */ /* 0x080fe20000410000 */
[-C--:B------:R-:W-:Y:S01]  /*382a0*/  FMUL.FTZ R21, R42, R72.reuse ;  /* 0x000000482a157220 */ /* 0x080fe20000410000 */
[-C--:B------:R-:W-:Y:S01]  /*382b0*/  FMUL.FTZ R24, R43, R72.reuse ;  /* 0x000000482b187220 */ /* 0x080fe20000410000 */
[-C--:B---3--:R-:W-:Y:S01]  /*382c0*/  FMUL.FTZ R25, R46, R72.reuse ;  /* 0x000000482e197220 */ /* 0x088fe20000410000 */
[-C--:B------:R-:W-:Y:S01]  /*382d0*/  FMUL.FTZ R26, R47, R72.reuse ;  /* 0x000000482f1a7220 */ /* 0x080fe20000410000 */
[-C--:B------:R-:W-:Y:S01]  /*382e0*/  FMUL.FTZ R58, R58, R72.reuse ;  /* 0x000000483a3a7220 */ /* 0x080fe20000410000 */
[----:B------:R3:W0:Y:S01]  /*382f0*/  MUFU.TANH R86, R52 ;  /* 0x0000003400567308 */ /* 0x0006220000002400 */
[-C--:B------:R-:W-:Y:S01]  /*38300*/  FMUL.FTZ R59, R59, R72.reuse ;  /* 0x000000483b3b7220 */ /* 0x080fe20000410000 */
[-C--:B------:R-:W-:Y:S01]  /*38310*/  FMUL.FTZ R60, R60, R72.reuse ;  /* 0x000000483c3c7220 */ /* 0x080fe20000410000 */
[-C--:B------:R-:W-:Y:S01]  /*38320*/  FMUL.FTZ R61, R61, R72.reuse ;  /* 0x000000483d3d7220 */ /* 0x080fe20000410000 */
[-C--:B------:R-:W-:Y:S01]  /*38330*/  FMUL.FTZ R62, R62, R72.reuse ;  /* 0x000000483e3e7220 */ /* 0x080fe20000410000 */
[-C--:B----4-:R-:W-:Y:S01]  /*38340*/  FMUL.FTZ R15, R63, R72.reuse ;  /* 0x000000483f0f7220 */ /* 0x090fe20000410000 */
[-C--:B------:R-:W-:Y:S01]  /*38350*/  FMUL.FTZ R64, R64, R72.reuse ;  /* 0x0000004840407220 */ /* 0x080fe20000410000 */
[-C--:B------:R-:W-:Y:S01]  /*38360*/  FMUL.FTZ R65, R65, R72.reuse ;  /* 0x0000004841417220 */ /* 0x080fe20000410000 */
[-C--:B------:R-:W-:Y:S01]  /*38370*/  FMUL.FTZ R51, R66, R72.reuse ;  /* 0x0000004842337220 */ /* 0x080fe20000410000 */
[-C--:B---3--:R-:W-:Y:S01]  /*38380*/  FMUL.FTZ R52, R67, R72.reuse ;  /* 0x0000004843347220 */ /* 0x088fe20000410000 */
        /* <DEDUP_REMOVED lines=8> */
[-C--:B------:R-:W-:Y:S01]  /*38410*/  FMUL.FTZ R45, R45, R72.reuse ;  /* 0x000000482d2d7220 */ /* 0x080fe20000410000 */
[----:B------:R-:W-:Y:S01]  /*38420*/  FMUL.FTZ R48, R48, R72 ;  /* 0x0000004830307220 */ /* 0x000fe20000410000 */
[----:B------:R-:W-:Y:S01]  /*38430*/  ISETP.GE.AND P2, PT, R6, 0x1, PT ;  /* 0x000000010600780c */ /* 0x000fe20003f46270 */
[----:B------:R-:W-:Y:S01]  /*38440*/  IMAD R28, R31, -0x2, R28 ;  /* 0xfffffffe1f1c7824 */ /* 0x000fe200078e021c */
[----:B------:R-:W3:Y:S04]  /*38450*/  MUFU.TANH R10, R10 ;  /* 0x0000000a000a7308 */ /* 0x000ee80000002400 */
[----:B------:R-:W-:-:S04]  /*38460*/  IADD3 R27, -R7, R28, R8 ;  /* 0x0000001c071b7210 */ /* 0x000fc80007ffe108 */
[----:B------:R-:W4:Y:S01]  /*38470*/  MUFU.TANH R0, R0 ;  /* 0x0000000000007308 */ /* 0x000f220000002400 */
[----:B------:R-:W-:-:S07]  /*38480*/  FMUL.FTZ R56, R56, R72 ;  /* 0x0000004838387220 */ /* 0x000fce0000410000 */
[----:B------:R-:W0:Y:S01]  /*38490*/  MUFU.TANH R9, R9 ;  /* 0x0000000900097308 */ /* 0x000e220000002400 */
        /* <DEDUP_REMOVED lines=38> */
[----:B------:R-:W-:Y:S02]  /*38700*/  IMAD.IADD R78, R27, 0x1, R78 ;  /* 0x000000011b4e7824 */ /* 0x000fe400078e024e */
[----:B------:R-:W-:-:S03]  /*38710*/  VIADD R63, R28, 0xffffffff ;  /* 0xffffffff1c3f7836 */ /* 0x000fc60000000000 */
[----:B------:R0:W1:Y:S08]  /*38720*/  MUFU.TANH R88, R56 ;  /* 0x0000003800587308 */ /* 0x0000700000002400 */
[----:B------:R2:W1:Y:S01]  /*38730*/  MUFU.TANH R89, R57 ;  /* 0x0000003900597308 */ /* 0x0004620000002400 */
[--C-:B0-----:R-:W-:Y:S02]  /*38740*/  IMAD.IADD R56, R78, 0x1, R29.reuse ;  /* 0x000000014e387824 */ /* 0x101fe400078e021d */
[----:B--2---:R-:W-:Y:S01]  /*38750*/  IMAD.IADD R57, R76, 0x1, R29 ;  /* 0x000000014c397824 */ /* 0x004fe200078e021d */
[----:B---34-:R-:W-:Y:S06]  /*38760*/  @!P2 BRA `(.L_x_11341) ;  /* 0x000000000084a947 */ /* 0x018fec0003800000 */
        /* <DEDUP_REMOVED lines=16> */
.L_x_11345:
[----:B------:R-:W-:Y:S05]  /*38870*/  BSYNC B5 ;  /* 0x0000000000057941 */ /* 0x000fea0003800000 */
.L_x_11344:
[----:B------:R-:W-:Y:S01]  /*38880*/  LOP3.LUT R27, RZ, R27, RZ, 0x33, !PT ;  /* 0x0000001bff1b7212 */ /* 0x000fe200078e33ff */
[----:B------:R-:W-:Y:S06]  /*38890*/  BRA `(.L_x_11346) ;  /* 0x0000000000287947 */ /* 0x000fec0003800000 */
.L_x_11343:
        /* <DEDUP_REMOVED lines=10> */
.L_x_11346:
[----:B------:R-:W-:Y:S05]  /*38940*/  BSYNC B4 ;  /* 0x0000000000047941 */ /* 0x000fea0003800000 */
.L_x_11342:
[----:B------:R-:W-:-:S05]  /*38950*/  IMAD R27, R6, R27, R63 ;  /* 0x0000001b061b7224 */ /* 0x000fca00078e023f */
[----:B------:R-:W-:Y:S02]  /*38960*/  VIMNMX R56, R56, R27, !PT ;  /* 0x0000001b38387248 */ /* 0x000fe40007fe0100 */
[----:B------:R-:W-:-:S07]  /*38970*/  VIADDMNMX R57, R27, R6, R57, PT ;  /* 0x000000061b397246 */ /* 0x000fce0003800139 */
.L_x_11341:
[----:B------:R-:W-:Y:S05]  /*38980*/  BSYNC B3 ;  /* 0x0000000000037941 */ /* 0x000fea0003800000 */
.L_x_11340:
[C---:B------:R-:W-:Y:S01]  /*38990*/  ISETP.GE.AND P2, PT, R79.reuse, 0x9, PT ;  /* 0x000000094f00780c */ /* 0x040fe20003f46270 */
[----:B------:R-:W0:Y:S01]  /*389a0*/  SHFL.IDX PT, R55, R55, 0x1, 0x1c1f ;  /* 0x003c1f0037377f89 */ /* 0x000e2200000e0000 */
[----:B------:R-:W-:Y:S01]  /*389b0*/  ISETP.GE.AND P1, PT, R79, 0x2, PT ;  /* 0x000000024f00780c */ /* 0x000fe20003f26270 */
[----:B------:R-:W-:Y:S01]  /*389c0*/  BSSY B3, `(.L_x_11347) ;  /* 0x0000097000037945 */ /* 0x000fe20003800000 */
[C---:B------:R-:W-:Y:S02]  /*389d0*/  ISETP.GT.AND P3, PT, R56.reuse, 0x8, !P2 ;  /* 0x000000083800780c */ /* 0x040fe40005764270 */
[----:B------:R-:W-:Y:S02]  /*389e0*/  ISETP.GT.AND P4, PT, R56, 0x1, !P1 ;  /* 0x000000013800780c */ /* 0x000fe40004f84270 */
[----:B------:R-:W-:Y:S02]  /*389f0*/  ISETP.LT.OR P3, PT, R57, 0x9, P3 ;  /* 0x000000093900780c */ /* 0x000fe40001f61670 */
[----:B------:R-:W-:-:S02]  /*38a00*/  ISETP.GE.AND P5, PT, R79, 0xa, PT ;  /* 0x0000000a4f00780c */ /* 0x000fc40003fa6270 */
[----:B-1----:R-:W-:Y:S02]  /*38a10*/  FSEL R47, R81, -INF , !P3 ;  /* 0xff800000512f7808 */ /* 0x002fe40005800000 */
        /* <DEDUP_REMOVED lines=128> */
.L_x_11352:
[----:B------:R-:W-:Y:S05]  /*39220*/  BSYNC B5 ;  /* 0x0000000000057941 */ /* 0x000fea0003800000 */
.L_x_11351:
[----:B------:R-:W-:Y:S01]  /*39230*/  LOP3.LUT R7, RZ, R7, RZ, 0x33, !PT ;  /* 0x00000007ff077212 */ /* 0x000fe200078e33ff */
[----:B------:R-:W-:Y:S06]  /*39240*/  BRA `(.L_x_11353) ;  /* 0x0000000000287947 */ /* 0x000fec0003800000 */
.L_x_11350:
        /* <DEDUP_REMOVED lines=10> */
.L_x_11353:
[----:B------:R-:W-:Y:S05]  /*392f0*/  BSYNC B4 ;  /* 0x0000000000047941 */ /* 0x000fea0003800000 */
.L_x_11349:
[----:B------:R-:W-:-:S05]  /*39300*/  IMAD R7, R6, R7, R63 ;  /* 0x0000000706077224 */ /* 0x000fca00078e023f */
[----:B------:R-:W-:Y:S02]  /*39310*/  VIADDMNMX R57, R7, R6, R57, PT ;  /* 0x0000000607397246 */ /* 0x000fe40003800139 */
[----:B------:R-:W-:-:S07]  /*39320*/  VIMNMX R56, R56, R7, !PT ;  /* 0x0000000738387248 */ /* 0x000fce0007fe0100 */
.L_x_11348:
[----:B------:R-:W-:Y:S05]  /*39330*/  BSYNC B3 ;  /* 0x0000000000037941 */ /* 0x000fea0003800000 */
.L_x_11347:
        /* <DEDUP_REMOVED lines=77> */
[----:B------:R-:W-:-:S04]  /*39810*/  ISETP.LT.OR P1, PT, R57, 0x1, P1 ;  /* 0x000000013900780c */ /* 0x000fc80000f21670 */
[----:B------:R-:W-:Y:S01]  /*39820*/  FSEL R0, R0, -INF , !P1 ;  /* 0xff80000000007808 */ /* 0x000fe20004800000 */
[----:B--2---:R-:W2:Y:S01]  /*39830*/  LD.E.64 R2, desc[UR4][R6.64] ;  /* 0x0000000406027980 */ /* 0x004ea2000c101b00 */
[C---:B------:R-:W-:Y:S02]  /*39840*/  ISETP.GT.AND P1, PT, R56.reuse, 0x49, !P2 ;  /* 0x000000493800780c */ /* 0x040fe40005724270 */
[C---:B------:R-:W-:Y:S01]  /*39850*/  ISETP.GT.AND P3, PT, R56.reuse, 0x50, !P3 ;  /* 0x000000503800780c */ /* 0x040fe20005f64270 */
[----:B------:R-:W3:Y:S01]  /*39860*/  LD.E R64, desc[UR4][R6.64+0x20] ;  /* 0x0000200406407980 */ /* 0x000ee2000c101900 */
[C---:B------:R-:W-:Y:S02]  /*39870*/  ISETP.GT.AND P4, PT, R56.reuse, 0x51, !P4 ;  /* 0x000000513800780c */ /* 0x040fe40006784270 */
[C---:B------:R-:W-:Y:S01]  /*39880*/  ISETP.GT.AND P5, PT, R56.reuse, 0x58, !P5 ;  /* 0x000000583800780c */ /* 0x040fe20006fa4270 */
[----:B------:R-:W4:Y:S01]  /*39890*/  LD.E R65, desc[UR4][R6.64+0x10] ;  /* 0x0000100406417980 */ /* 0x000f22000c101900 */
[----:B------:R-:W-:-:S02]  /*398a0*/  ISETP.GT.AND P2, PT, R56, 0x59, !P6 ;  /* 0x000000593800780c */ /* 0x000fc40007744270 */
[C---:B------:R-:W-:Y:S02]  /*398b0*/  ISETP.LT.OR P1, PT, R57.reuse, 0x4a, P1 ;  /* 0x0000004a3900780c */ /* 0x040fe40000f21670 */
[----:B------:R-:W-:Y:S02]  /*398c0*/  ISETP.LT.OR P3, PT, R57, 0x51, P3 ;  /* 0x000000513900780c */ /* 0x000fe40001f61670 */
[----:B------:R-:W-:Y:S02]  /*398d0*/  FSEL R15, R15, -INF , !P1 ;  /* 0xff8000000f0f7808 */ /* 0x000fe40004800000 */
[----:B------:R-:W-:Y:S02]  /*398e0*/  ISETP.LT.OR P4, PT, R57, 0x52, P4 ;  /* 0x000000523900780c */ /* 0x000fe40002781670 */
[----:B------:R-:W-:Y:S02]  /*398f0*/  FSEL R51, R51, -INF , !P3 ;  /* 0xff80000033337808 */ /* 0x000fe40005800000 */
[----:B------:R-:W-:-:S02]  /*39900*/  ISETP.LT.OR P5, PT, R57, 0x59, P5 ;  /* 0x000000593900780c */ /* 0x000fc40002fa1670 */
[----:B------:R-:W-:Y:S02]  /*39910*/  ISETP.LT.OR P2, PT, R57, 0x5a, P2 ;  /* 0x0000005a3900780c */ /* 0x000fe40001741670 */
[----:B------:R-:W-:Y:S02]  /*39920*/  FSEL R52, R52, -INF , !P4 ;  /* 0xff80000034347808 */ /* 0x000fe40006000000 */
[----:B------:R-:W-:Y:S02]  /*39930*/  R2UR UR6, R4 ;  /* 0x00000000040672ca */ /* 0x000fe400000e0000 */
[----:B------:R-:W-:Y:S02]  /*39940*/  R2UR UR7, R5 ;  /* 0x00000000050772ca */ /* 0x000fe400000e0000 */
[----:B--2---:R-:W-:Y:S02]  /*39950*/  FMNMX.FTZ R9, R73, R2, !PT ;  /* 0x0000000249097209 */ /* 0x004fe40007810000 */
        /* <DEDUP_REMOVED lines=42> */
[----:B------:R-:W-:-:S02]  /*39c00*/  FSEL R56, R70, -INF , !P5 ;  /* 0xff80000046387808 */ /* 0x000fc40006800000 */
[----:B------:R-:W-:Y:S02]  /*39c10*/  FMNMX.FTZ R9, R52, R57, !PT ;  /* 0x0000003934097209 */ /* 0x000fe40007810000 */
[----:B------:R-:W-:Y:S02]  /*39c20*/  FMNMX.FTZ R61, R27, R8, !PT ;  /* 0x000000081b3d7209 */ /* 0x000fe40007810000 */
[----:B------:R-:W-:Y:S02]  /*39c30*/  FSEL R57, R71, -INF , !P2 ;  /* 0xff80000047397808 */ /* 0x000fe40005000000 */
[----:B------:R-:W-:Y:S02]  /*39c40*/  FMNMX.FTZ R8, R56, R9, !PT ;  /* 0x0000000938087209 */ /* 0x000fe40007810000 */
[----:B------:R-:W-:Y:S02]  /*39c50*/  FMNMX.FTZ R62, R10, R61, !PT ;  /* 0x0000003d0a3e7209 */ /* 0x000fe40007810000 */
[----:B------:R-:W-:-:S03]  /*39c60*/  FMNMX.FTZ R63, R57, R8, !PT ;  /* 0x00000008393f7209 */ /* 0x000fc60007810000 */
[----:B------:R-:W0:Y:S04]  /*39c70*/  SHFL.BFLY PT, R9, R62, 0x2, 0x1f ;  /* 0x0c401f003e097f89 */ /* 0x000e2800000e0000 */
[----:B------:R1:W-:Y:S04]  /*39c80*/  ST.E.64 desc[UR4][R6.64], R62 ;  /* 0x0000003e06007985 */ /* 0x0003e8000c101b04 */
[----:B------:R-:W2:Y:S01]  /*39c90*/  LD.E R67, desc[UR6][R6.64+0x4] ;  /* 0x0000040606437980 */ /* 0x000ea2000c101900 */
[----:B0-----:R-:W-:-:S03]  /*39ca0*/  FMNMX.FTZ R9, R62, R9, !PT ;  /* 0x000000093e097209 */ /* 0x001fc60007810000 */
[----:B-1----:R-:W5:Y:S04]  /*39cb0*/  LD.E R62, desc[UR6][R6.64+0x14] ;  /* 0x00001406063e7980 */ /* 0x002f68000c101900 */
[----:B------:R-:W0:Y:S02]  /*39cc0*/  SHFL.BFLY PT, R8, R9, 0x1, 0x1f ;  /* 0x0c201f0009087f89 */ /* 0x000e2400000e0000 */
[----:B0-----:R-:W-:-:S05]  /*39cd0*/  FMNMX.FTZ R61, R9, R8, !PT ;  /* 0x00000008093d7209 */ /* 0x001fca0007810000 */
[----:B------:R-:W-:Y:S04]  /*39ce0*/  ST.E desc[UR4][R6.64], R61 ;  /* 0x0000003d06007985 */ /* 0x000fe8000c101904 */
[----:B------:R-:W3:Y:S01]  /*39cf0*/  LD.E R66, desc[UR6][R6.64] ;  /* 0x0000000606427980 */ /* 0x000ee2000c101900 */
[----:B------:R-:W-:Y:S02]  /*39d00*/  R2UR UR8, R4 ;  /* 0x00000000040872ca */ /* 0x000fe400000e0000 */
[----:B------:R-:W-:Y:S01]  /*39d10*/  R2UR UR9, R5 ;  /* 0x00000000050972ca */ /* 0x000fe200000e0000 */
[----:B--2---:R-:W0:Y:S02]  /*39d20*/  SHFL.BFLY PT, R8, R67, 0x2, 0x1f ;  /* 0x0c401f0043087f89 */ /* 0x004e2400000e0000 */
[----:B0-----:R-:W-:-:S05]  /*39d30*/  FMNMX.FTZ R9, R8, R67, !PT ;  /* 0x0000004308097209 */ /* 0x001fca0007810000 */
[----:B------:R-:W0:Y:S02]  /*39d40*/  SHFL.BFLY PT, R8, R9, 0x1, 0x1f ;  /* 0x0c201f0009087f89 */ /* 0x000e2400000e0000 */
[----:B0-----:R-:W-:Y:S02]  /*39d50*/  FMNMX.FTZ R61, R9, R8, !PT ;  /* 0x00000008093d7209 */ /* 0x001fe40007810000 */
[C---:B---3--:R-:W-:Y:S02]  /*39d60*/  FSETP.NEU.FTZ.AND P1, PT, R66.reuse, -INF , PT ;  /* 0xff8000004200780b */ /* 0x048fe40003f3d000 */
[C---:B------:R-:W-:Y:S02]  /*39d70*/  FSETP.NEU.FTZ.AND P2, PT, R61.reuse, -INF , PT ;  /* 0xff8000003d00780b */ /* 0x040fe40003f5d000 */
[----:B------:R-:W-:Y:S02]  /*39d80*/  FSEL R63, R66, RZ, P1 ;  /* 0x000000ff423f7208 */ /* 0x000fe40000800000 */
[----:B------:R-:W-:-:S03]  /*39d90*/  FSEL R8, R61, RZ, P2 ;  /* 0x000000ff3d087208 */ /* 0x000fc60001000000 */
[----:B------:R-:W-:Y:S02]  /*39da0*/  FADD.FTZ R63, R2, -R63 ;  /* 0x8000003f023f7221 */ /* 0x000fe40000010000 */
[----:B------:R-:W-:Y:S02]  /*39db0*/  FADD.FTZ R3, R3, -R8 ;  /* 0x8000000803037221 */ /* 0x000fe40000010000 */
[----:B------:R-:W-:Y:S02]  /*39dc0*/  FMUL.FTZ R8, R63, R64 ;  /* 0x000000403f087220 */ /* 0x000fe40000410000 */
[----:B------:R-:W-:-:S04]  /*39dd0*/  FMUL.FTZ R64, R64, R3 ;  /* 0x0000000340407220 */ /* 0x000fc80000410000 */
[----:B------:R-:W4:Y:S08]  /*39de0*/  MUFU.EX2 R8, R8 ;  /* 0x0000000800087308 */ /* 0x000f300000000800 */
[----:B------:R-:W5:Y:S01]  /*39df0*/  MUFU.EX2 R9, R64 ;  /* 0x0000004000097308 */ /* 0x000f620000000800 */
[----:B------:R0:W-:Y:S01]  /*39e00*/  ST.E desc[UR4][R6.64+0x4], R61 ;  /* 0x0000043d06007985 */ /* 0x0001e2000c101904 */
[----:B----4-:R-:W-:Y:S01]  /*39e10*/  FMUL.FTZ R65, R8, R65 ;  /* 0x0000004108417220 */ /* 0x010fe20000410000 */
[----:B-----5:R-:W-:-:S04]  /*39e20*/  FMUL.FTZ R63, R9, R62 ;  /* 0x0000003e093f7220 */ /* 0x020fc80000410000 */
[----:B------:R-:W-:Y:S04]  /*39e30*/  ST.E desc[UR6][R6.64+0x10], R65 ;  /* 0x0000104106007985 */ /* 0x000fe8000c101906 */
[----:B------:R1:W-:Y:S04]  /*39e40*/  ST.E desc[UR8][R6.64+0x14], R63 ;  /* 0x0000143f06007985 */ /* 0x0003e8000c101908 */
[----:B------:R-:W2:Y:S04]  /*39e50*/  LDL.64 R2, [R158+0x70] ;  /* 0x000070009e027983 */ /* 0x000ea80000100a00 */
[----:B--2---:R-:W1:Y:S04]  /*39e60*/  LD.E R67, desc[UR6][R2.64+0x20] ;  /* 0x0000200602437980 */ /* 0x004e68000c101900 */
[----:B------:R-:W1:Y:S04]  /*39e70*/  LD.E R62, desc[UR4][R2.64] ;  /* 0x00000004023e7980 */ /* 0x000e68000c101900 */
[----:B------:R-:W2:Y:S04]  /*39e80*/  LD.E R64, desc[UR8][R2.64+0x4] ;  /* 0x0000040802407980 */ /* 0x000ea8000c101900 */
[----:B0-----:R-:W3:Y:S04]  /*39e90*/  LD.E R61, desc[UR4][R2.64+0x10] ;  /* 0x00001004023d7980 */ /* 0x001ee8000c101900 */
[----:B------:R-:W4:Y:S01]  /*39ea0*/  LD.E R66, desc[UR6][R2.64+0x14] ;  /* 0x0000140602427980 */ /* 0x000f22000c101900 */
[C---:B-1----:R-:W-:Y:S01]  /*39eb0*/  FMUL.FTZ R6, R62.reuse, R67 ;  /* 0x000000433e067220 */ /* 0x042fe20000410000 */
[----:B------:R-:W-:-:S02]  /*39ec0*/  FSETP.NEU.FTZ.AND P1, PT, R62, -INF , PT ;  /* 0xff8000003e00780b */ /* 0x000fc40003f3d000 */
[----:B--2---:R-:W-:Y:S01]  /*39ed0*/  FSETP.NEU.FTZ.AND P2, PT, R64, -INF , PT ;  /* 0xff8000004000780b */ /* 0x004fe20003f5d000 */
[----:B------:R-:W-:Y:S01]  /*39ee0*/  FMUL.FTZ R64, R67, R64 ;  /* 0x0000004043407220 */ /* 0x000fe20000410000 */
[----:B------:R-:W-:-:S04]  /*39ef0*/  FSEL R6, R6, RZ, P1 ;  /* 0x000000ff06067208 */ /* 0x000fc80000800000 */
[----:B------:R-:W-:Y:S01]  /*39f00*/  FSEL R64, R64, RZ, P2 ;  /* 0x000000ff40407208 */ /* 0x000fe20001000000 */
[-CC-:B------:R-:W-:Y:S01]  /*39f10*/  FFMA.FTZ R152, R73, R67.reuse, -R6.reuse ;  /* 0x0000004349987223 */ /* 0x180fe20000010806 */
[----:B------:R-:W-:-:S03]  /*39f20*/  FFMA.FTZ R153, R48, R67, -R6 ;  /* 0x0000004330997223 */ /* 0x000fc60000010806 */
[-CC-:B------:R-:W-:Y:S01]  /*39f30*/  FFMA.FTZ R197, R0, R67.reuse, -R64.reuse ;  /* 0x0000004300c57223 */ /* 0x180fe20000010840 */
[-C--:B------:R-:W-:Y:S01]  /*39f40*/  FFMA.FTZ R198, R55, R67.reuse, -R64 ;  /* 0x0000004337c67223 */ /* 0x080fe20000010840 */
[----:B------:R-:W3:Y:S01]  /*39f50*/  MUFU.EX2 R152, R152 ;  /* 0x0000009800987308 */ /* 0x000ee20000000800 */
[-C--:B------:R-:W-:Y:S01]  /*39f60*/  FFMA.FTZ R154, R47, R67.reuse, -R6 ;  /* 0x000000432f9a7223 */ /* 0x080fe20000010806 */
[-C--:B------:R-:W-:Y:S01]  /*39f70*/  FFMA.FTZ R199, R11, R67.reuse, -R64 ;  /* 0x000000430bc77223 */ /* 0x080fe20000010840 */
[----:B------:R-:W-:-:S05]  /*39f80*/  FFMA.FTZ R155, R46, R67, -R6 ;  /* 0x000000432e9b7223 */ /* 0x000fca0000010806 */
[----:B------:R-:W4:Y:S01]  /*39f90*/  MUFU.EX2 R197, R197 ;  /* 0x000000c500c57308 */ /* 0x000f220000000800 */
[----:B------:R-:W-:-:S07]  /*39fa0*/  FFMA.FTZ R200, R12, R67, -R64 ;  /* 0x000000430cc87223 */ /* 0x000fce0000010840 */
[----:B------:R-:W0:Y:S01]  /*39fb0*/  MUFU.EX2 R153, R153 ;  /* 0x0000009900997308 */ /* 0x000e220000000800 */
[----:B------:R-:W-:-:S07]  /*39fc0*/  FFMA.FTZ R13, R13, R67, -R64 ;  /* 0x000000430d0d7223 */ /* 0x000fce0000010840 */
[----:B------:R-:W1:Y:S01]  /*39fd0*/  MUFU.EX2 R198, R198 ;  /* 0x000000c600c67308 */ /* 0x000e620000000800 */
[-CC-:B------:R-:W-:Y:S01]  /*39fe0*/  FFMA.FTZ R45, R45, R67.reuse, -R6.reuse ;  /* 0x000000432d2d7223 */ /* 0x180fe20000010806 */
[----:B------:R-:W-:-:S06]  /*39ff0*/  FFMA.FTZ R186, R10, R67, -R6 ;  /* 0x000000430aba7223 */ /* 0x000fcc0000010806 */
[----:B------:R-:W2:Y:S01]  /*3a000*/  MUFU.EX2 R154, R154 ;  /* 0x0000009a009a7308 */ /* 0x000ea20000000800 */
[-CC-:B------:R-:W-:Y:S01]  /*3a010*/  FFMA.FTZ R12, R14, R67.reuse, -R64.reuse ;  /* 0x000000430e0c7223 */ /* 0x180fe20000010840 */
[----:B------:R-:W-:-:S06]  /*3a020*/  FFMA.FTZ R10, R17, R67, -R64 ;  /* 0x00000043110a7223 */ /* 0x000fcc0000010840 */
[----:B------:R-:W5:Y:S01]  /*3a030*/  MUFU.EX2 R199, R199 ;  /* 0x000000c700c77308 */ /* 0x000f620000000800 */
[-CC-:B------:R-:W-:Y:S01]  /*3a040*/  FFMA.FTZ R44, R44, R67.reuse, -R6.reuse ;  /* 0x000000432c2c7223 */ /* 0x180fe20000010806 */
[-CC-:B------:R-:W-:Y:S01]  /*3a050*/  FFMA.FTZ R43, R43, R67.reuse, -R6.reuse ;  /* 0x000000432b2b7223 */ /* 0x180fe20000010806 */
[-CC-:B------:R-:W-:Y:S01]  /*3a060*/  FFMA.FTZ R42, R42, R67.reuse, -R6.reuse ;  /* 0x000000432a2a7223 */ /* 0x180fe20000010806 */
[----:B------:R-:W-:-:S04]  /*3a070*/  FFMA.FTZ R165, R41, R67, -R6 ;  /* 0x0000004329a57223 */ /* 0x000fc80000010806 */
[----:B------:R-:W5:Y:S01]  /*3a080*/  MUFU.EX2 R155, R155 ;  /* 0x0000009b009b7308 */ /* 0x000f620000000800 */
[-CC-:B------:R-:W-:Y:S01]  /*3a090*/  FFMA.FTZ R164, R40, R67.reuse, -R6.reuse ;  /* 0x0000004328a47223 */ /* 0x180fe20000010806 */
[-CC-:B------:R-:W-:Y:S01]  /*3a0a0*/  FFMA.FTZ R166, R39, R67.reuse, -R6.reuse ;  /* 0x0000004327a67223 */ /* 0x180fe20000010806 */
[-CC-:B------:R-:W-:Y:S01]  /*3a0b0*/  FFMA.FTZ R163, R38, R67.reuse, -R6.reuse ;  /* 0x0000004326a37223 */ /* 0x180fe20000010806 */
[-CC-:B------:R-:W-:Y:S01]  /*3a0c0*/  FFMA.FTZ R173, R37, R67.reuse, -R6.reuse ;  /* 0x0000004325ad7223 */ /* 0x180fe20000010806 */
[----:B------:R-:W-:-:S03]  /*3a0d0*/  FFMA.FTZ R172, R36, R67, -R6 ;  /* 0x0000004324ac7223 */ /* 0x000fc60000010806 */
        /* <DEDUP_REMOVED lines=10> */
[----:B------:R-:W5:Y:S01]  /*3a180*/  MUFU.EX2 R17, R45 ;  /* 0x0000002d00117308 */ /* 0x000f620000000800 */
[----:B---3--:R-:W-:Y:S01]  /*3a190*/  FADD.FTZ R6, R152, R61 ;  /* 0x0000003d98067221 */ /* 0x008fe20000010000 */
[----:B----4-:R-:W-:Y:S01]  /*3a1a0*/  FADD.FTZ R7, R197, R66 ;  /* 0x00000042c5077221 */ /* 0x010fe20000010000 */
[-CC-:B------:R-:W-:Y:S01]  /*3a1b0*/  FFMA.FTZ R11, R16, R67.reuse, -R64.reuse ;  /* 0x00000043100b7223 */ /* 0x180fe20000010840 */
[----:B------:R-:W-:-:S04]  /*3a1c0*/  FFMA.FTZ R169, R25, R67, -R64 ;  /* 0x0000004319a97223 */ /* 0x000fc80000010840 */
[----:B------:R-:W3:Y:S01]  /*3a1d0*/  MUFU.EX2 R13, R13 ;  /* 0x0000000d000d7308 */ /* 0x000ee20000000800 */
[----:B0-----:R-:W-:Y:S01]  /*3a1e0*/  FADD.FTZ R25, R153, R6 ;  /* 0x0000000699197221 */ /* 0x001fe20000010000 */
[-CC-:B------:R-:W-:Y:S01]  /*3a1f0*/  FFMA.FTZ R0, R21, R67.reuse, -R64.reuse ;  /* 0x0000004315007223 */ /* 0x180fe20000010840 */
[----:B-1----:R-:W-:Y:S01]  /*3a200*/  FADD.FTZ R6, R198, R7 ;  /* 0x00000007c6067221 */ /* 0x002fe20000010000 */
[----:B------:R-:W-:-:S04]  /*3a210*/  FFMA.FTZ R21, R15, R67, -R64 ;  /* 0x000000430f157223 */ /* 0x000fc80000010840 */
[----:B------:R-:W0:Y:S01]  /*3a220*/  MUFU.EX2 R16, R44 ;  /* 0x0000002c00107308 */ /* 0x000e220000000800 */
[----:B------:R-:W-:Y:S01]  /*3a230*/  FFMA.FTZ R167, R24, R67, -R64 ;  /* 0x0000004318a77223 */ /* 0x000fe20000010840 */
[----:B--2---:R-:W-:Y:S01]  /*3a240*/  FADD.FTZ R24, R154, R25 ;  /* 0x000000199a187221 */ /* 0x004fe20000010000 */
[----:B-----5:R-:W-:-:S05]  /*3a250*/  FADD.FTZ R7, R199, R6 ;  /* 0x00000006c7077221 */ /* 0x020fca0000010000 */
[----:B------:R-:W1:Y:S01]  /*3a260*/  MUFU.EX2 R12, R12 ;  /* 0x0000000c000c7308 */ /* 0x000e620000000800 */
[----:B------:R-:W-:Y:S01]  /*3a270*/  FADD.FTZ R24, R155, R24 ;  /* 0x000000189b187221 */ /* 0x000fe20000010000 */
[----:B------:R-:W-:-:S06]  /*3a280*/  FADD.FTZ R6, R200, R7 ;  /* 0x00000007c8067221 */ /* 0x000fcc0000010000 */
[----:B------:R-:W2:Y:S08]  /*3a290*/  MUFU.EX2 R15, R43 ;  /* 0x0000002b000f7308 */ /* 0x000eb00000000800 */
[----:B------:R-:W4:Y:S01]  /*3a2a0*/  MUFU.EX2 R11, R11 ;  /* 0x0000000b000b7308 */ /* 0x000f220000000800 */
[----:B------:R-:W-:Y:S01]  /*3a2b0*/  FADD.FTZ R7, R17, R24 ;  /* 0x0000001811077221 */ /* 0x000fe20000010000 */
[----:B---3--:R-:W-:-:S06]  /*3a2c0*/  FADD.FTZ R25, R13, R6 ;  /* 0x000000060d197221 */ /* 0x008fcc0000010000 */
[----:B------:R-:W3:Y:S08]  /*3a2d0*/  MUFU.EX2 R14, R42 ;  /* 0x0000002a000e7308 */ /* 0x000ef00000000800 */
[----:B------:R-:W5:Y:S01]  /*3a2e0*/  MUFU.EX2 R10, R10 ;  /* 0x0000000a000a7308 */ /* 0x000f620000000800 */
[----:B0-----:R-:W-:Y:S01]  /*3a2f0*/  FADD.FTZ R6, R16, R7 ;  /* 0x0000000710067221 */ /* 0x001fe20000010000 */
[----:B-1----:R-:W-:-:S06]  /*3a300*/  FADD.FTZ R24, R12, R25 ;  /* 0x000000190c187221 */ /* 0x002fcc0000010000 */
[----:B------:R-:W0:Y:S01]  /*3a310*/  MUFU.EX2 R165, R165 ;  /* 0x000000a500a57308 */ /* 0x000e220000000800 */
[----:B------:R-:W-:-:S07]  /*3a320*/  FFMA.FTZ R168, R26, R67, -R64 ;  /* 0x000000431aa87223 */ /* 0x000fce0000010840 */
[----:B------:R-:W1:Y:S01]  /*3a330*/  MUFU.EX2 R0, R0 ;  /* 0x0000000000007308 */ /* 0x000e620000000800 */
[----:B--2---:R-:W-:Y:S01]  /*3a340*/  FADD.FTZ R7, R15, R6 ;  /* 0x000000060f077221 */ /* 0x004fe20000010000 */
[----:B----4-:R-:W-:-:S06]  /*3a350*/  FADD.FTZ R25, R11, R24 ;  /* 0x000000180b197221 */ /* 0x010fcc0000010000 */
[----:B------:R-:W2:Y:S01]  /*3a360*/  MUFU.EX2 R164, R164 ;  /* 0x000000a400a47308 */ /* 0x000ea20000000800 */
[----:B------:R-:W-:-:S07]  /*3a370*/  FFMA.FTZ R175, R49, R67, -R64 ;  /* 0x0000004331af7223 */ /* 0x000fce0000010840 */
[----:B------:R-:W4:Y:S01]  /*3a380*/  MUFU.EX2 R167, R167 ;  /* 0x000000a700a77308 */ /* 0x000f220000000800 */
[----:B---3--:R-:W-:Y:S01]  /*3a390*/  FADD.FTZ R6, R14, R7 ;  /* 0x000000070e067221 */ /* 0x008fe20000010000 */
[----:B-----5:R-:W-:-:S06]  /*3a3a0*/  FADD.FTZ R25, R10, R25 ;  /* 0x000000190a197221 */ /* 0x020fcc0000010000 */
[----:B------:R-:W3:Y:S01]  /*3a3b0*/  MUFU.EX2 R166, R166 ;  /* 0x000000a600a67308 */ /* 0x000ee20000000800 */
[----:B------:R-:W-:-:S07]  /*3a3c0*/  FFMA.FTZ R174, R50, R67, -R64 ;  /* 0x0000004332ae7223 */ /* 0x000fce0000010840 */
        /* <DEDUP_REMOVED lines=52> */
[----:B------:R-:W2:Y:S08]  /*3a710*/  MUFU.EX2 R188, R188 ;  /* 0x000000bc00bc7308 */ /* 0x000eb00000000800 */
[----:B------:R-:W4:Y:S01]  /*3a720*/  MUFU.EX2 R161, R161 ;  /* 0x000000a100a17308 */ /* 0x000f220000000800 */
[----:B---3--:R-:W-:Y:S01]  /*3a730*/  FADD.FTZ R6, R180, R7 ;  /* 0x00000007b4067221 */ /* 0x008fe20000010000 */
[----:B-----5:R-:W-:-:S06]  /*3a740*/  FADD.FTZ R7, R21, R24 ;  /* 0x0000001815077221 */ /* 0x020fcc0000010000 */
[----:B------:R-:W3:Y:S08]  /*3a750*/  MUFU.EX2 R187, R187 ;  /* 0x000000bb00bb7308 */ /* 0x000ef00000000800 */
[----:B------:R-:W5:Y:S01]  /*3a760*/  MUFU.EX2 R160, R160 ;  /* 0x000000a000a07308 */ /* 0x000f620000000800 */
[----:B0-----:R-:W-:Y:S01]  /*3a770*/  FADD.FTZ R25, R189, R6 ;  /* 0x00000006bd197221 */ /* 0x001fe20000010000 */
[----:B-1----:R-:W-:-:S06]  /*3a780*/  FADD.FTZ R6, R162, R7 ;  /* 0x00000007a2067221 */ /* 0x002fcc0000010000 */
[----:B------:R-:W0:Y:S08]  /*3a790*/  MUFU.EX2 R186, R186 ;  /* 0x000000ba00ba7308 */ /* 0x000e300000000800 */
[----:B------:R-:W1:Y:S01]  /*3a7a0*/  MUFU.EX2 R159, R159 ;  /* 0x0000009f009f7308 */ /* 0x000e620000000800 */
[----:B--2---:R-:W-:Y:S01]  /*3a7b0*/  FADD.FTZ R24, R188, R25 ;  /* 0x00000019bc187221 */ /* 0x004fe20000010000 */
[----:B----4-:R-:W-:-:S03]  /*3a7c0*/  FADD.FTZ R7, R161, R6 ;  /* 0x00000006a1077221 */ /* 0x010fc60000010000 */
[----:B---3--:R-:W-:Y:S01]  /*3a7d0*/  FADD.FTZ R25, R187, R24 ;  /* 0x00000018bb197221 */ /* 0x008fe20000010000 */
[----:B-----5:R-:W-:-:S03]  /*3a7e0*/  FADD.FTZ R6, R160, R7 ;  /* 0x00000007a0067221 */ /* 0x020fc60000010000 */
[----:B0-----:R-:W-:Y:S01]  /*3a7f0*/  FADD.FTZ R25, R186, R25 ;  /* 0x00000019ba197221 */ /* 0x001fe20000010000 */
[----:B-1----:R-:W-:-:S04]  /*3a800*/  FADD.FTZ R27, R159, R6 ;  /* 0x000000069f1b7221 */ /* 0x002fc80000010000 */
[----:B------:R0:W-:Y:S04]  /*3a810*/  ST.E desc[UR4][R2.64+0x10], R25 ;  /* 0x0000101902007985 */ /* 0x0001e8000c101904 */
[----:B------:R1:W-:Y:S04]  /*3a820*/  ST.E desc[UR6][R2.64+0x14], R27 ;  /* 0x0000141b02007985 */ /* 0x0003e8000c101906 */
[----:B------:R-:W0:Y:S01]  /*3a830*/  LDL.64 R6, [R158+0x80] ;  /* 0x000080009e067983 */ /* 0x000e220000100a00 */
[----:B------:R-:W-:Y:S02]  /*3a840*/  R2UR UR10, R4 ;  /* 0x00000000040a72ca */ /* 0x000fe400000e0000 */
[----:B------:R-:W-:-:S02]  /*3a850*/  R2UR UR11, R5 ;  /* 0x00000000050b72ca */ /* 0x000fc400000e0000 */
[C---:B------:R-:W-:Y:S02]  /*3a860*/  R2UR UR12, R4.reuse ;  /* 0x00000000040c72ca */ /* 0x040fe400000e0000 */
[----:B------:R-:W-:Y:S01]  /*3a870*/  R2UR UR13, R5 ;  /* 0x00000000050d72ca */ /* 0x000fe200000e0000 */
[----:B0-----:R-:W2:Y:S08]  /*3a880*/  LD.E R25, desc[UR8][R6.64+0x10] ;  /* 0x0000100806197980 */ /* 0x001eb0000c101900 */
[----:B-1----:R-:W3:Y:S04]  /*3a890*/  LD.E R3, desc[UR10][R6.64+0x14] ;  /* 0x0000140a06037980 */ /* 0x002ee8000c101900 */
[----:B------:R-:W4:Y:S01]  /*3a8a0*/  LD.E R27, desc[UR12][R6.64+0x20] ;  /* 0x0000200c061b7980 */ /* 0x000f22000c101900 */
        /* <DEDUP_REMOVED lines=110> */
[----:B------:R5:W-:Y:S02]  /*3af90*/  ST.E desc[UR4][R6.64+0x1e4], R25 ;  /* 0x0001e41906007985 */ /* 0x000be4000c101904 */
[----:B-----5:R-:W-:Y:S02]  /*3afa0*/  FMUL.FTZ R25, R9, R2 ;  /* 0x0000000209197220 */ /* 0x020fe40000410000 */
[----:B------:R-:W2:Y:S01]  /*3afb0*/  LD.E R2, desc[UR6][R6.64+0xc] ;  /* 0x00000c0606027980 */ /* 0x000ea2000c101900 */
[C---:B---3--:R-:W-:Y:S01]  /*3afc0*/  FMUL.FTZ R3, R8.reuse, R3 ;  /* 0x0000000308037220 */ /* 0x048fe20000410000 */
[----:B----4-:R-:W-:-:S04]  /*3afd0*/  FMUL.FTZ R27, R8, R27 ;  /* 0x0000001b081b7220 */ /* 0x010fc80000410000 */
[----:B------:R0:W-:Y:S04]  /*3afe0*/  ST.E desc[UR4][R6.64+0x1e0], R3 ;  /* 0x0001e00306007985 */ /* 0x0001e8000c101904 */
[----:B------:R2:W-:Y:S04]  /*3aff0*/  ST.E desc[UR4][R6.64+0x1f0], R27 ;  /* 0x0001f01b06007985 */ /* 0x0005e8000c101904 */
[----:B0-----:R-:W3:Y:S01]  /*3b000*/  LD.E R3, desc[UR6][R6.64+0x1f4] ;  /* 0x0001f40606037980 */ /* 0x001ee2000c101900 */
[----:B--2---:R-:W-:-:S03]  /*3b010*/  FMUL.FTZ R27, R9, R2 ;  /* 0x00000002091b7220 */ /* 0x004fc60000410000 */
[----:B------:R-:W2:Y:S01]  /*3b020*/  LD.E R2, desc[UR6][R6.64+0x18] ;  /* 0x0000180606027980 */ /* 0x000ea2000c101900 */
[----:B---3--:R-:W-:-:S05]  /*3b030*/  FMUL.FTZ R3, R8, R3 ;  /* 0x0000000308037220 */ /* 0x008fca0000410000 */
        /* <DEDUP_REMOVED lines=50> */
[----:B------:R-:W2:Y:S01]  /*3b360*/  LD.E R2, desc[UR6][R6.64+0x9c] ;  /* 0x00009c0606027980 */ /* 0x000ea2000c101900 */
        /* <DEDUP_REMOVED lines=205> */
[----:B------:R-:W-:Y:S04]  /*3c040*/  ST.E desc[UR4][R6.64+0x1e8], R25 ;  /* 0x0001e81906007985 */ /* 0x000fe8000c101904 */
[----:B------:R-:W2:Y:S02]  /*3c050*/  LD.E R2, desc[UR6][R6.64+0x1ec] ;  /* 0x0001ec0606027980 */ /* 0x000ea4000c101900 */
[----:B--2---:R-:W-:-:S05]  /*3c060*/  FMUL.FTZ R27, R9, R2 ;  /* 0x00000002091b7220 */ /* 0x004fca0000410000 */
[----:B------:R1:W-:Y:S04]  /*3c070*/  ST.E desc[UR4][R6.64+0x1ec], R27 ;  /* 0x0001ec1b06007985 */ /* 0x0003e8000c101904 */
[----:B------:R-:W2:Y:S02]  /*3c080*/  LD.E R2, desc[UR6][R6.64+0x1f8] ;  /* 0x0001f80606027980 */ /* 0x000ea4000c101900 */
[----:B--2---:R-:W-:-:S05]  /*3c090*/  FMUL.FTZ R29, R9, R2 ;  /* 0x00000002091d7220 */ /* 0x004fca0000410000 */
[----:B------:R-:W-:Y:S04]  /*3c0a0*/  ST.E desc[UR4][R6.64+0x1f8], R29 ;  /* 0x0001f81d06007985 */ /* 0x000fe8000c101904 */
[----:B------:R-:W2:Y:S01]  /*3c0b0*/  LD.E R2, desc[UR6][R6.64+0x1fc] ;  /* 0x0001fc0606027980 */ /* 0x000ea2000c101900 */
[----:B------:R-:W-:Y:S01]  /*3c0c0*/  LEA.HI R28, R195, 0x8, RZ, 0x19 ;  /* 0x00000008c31c7811 */ /* 0x000fe200078fc8ff */
[----:B--2---:R-:W-:-:S05]  /*3c0d0*/  FMUL.FTZ R9, R9, R2 ;  /* 0x0000000209097220 */ /* 0x004fca0000410000 */
[----:B------:R2:W-:Y:S04]  /*3c0e0*/  ST.E desc[UR4][R6.64+0x1fc], R9 ;  /* 0x0001fc0906007985 */ /* 0x0005e8000c101904 */
[----:B0-----:R-:W3:Y:S01]  /*3c0f0*/  LDL.64 R2, [R158+0x80] ;  /* 0x000080009e027983 */ /* 0x001ee20000100a00 */
[----:B------:R0:W-:Y:S06]  /*3c100*/  BAR.SYNC.DEFER_BLOCKING R28, 0x100 ;  /* 0x0004001c0000751d */ /* 0x0001ec0000010000 */
[----:B-1----:R-:W4:Y:S04]  /*3c110*/  LDL.64 R26, [R158] ;  /* 0x000000009e1a7983 */ /* 0x002f280000100a00 */
[----:B------:R-:W5:Y:S04]  /*3c120*/  LDL.64 R24, [R158+0x98] ;  /* 0x000098009e187983 */ /* 0x000f680000100a00 */
[----:B--2---:R-:W2:Y:S04]  /*3c130*/  LDL.64 R8, [R158+0x88] ;  /* 0x000088009e087983 */ /* 0x004ea80000100a00 */
[----:B---3--:R-:W3:Y:S04]  /*3c140*/  LD.E R29, desc[UR4][R2.64] ;  /* 0x00000004021d7980 */ /* 0x008ee8000c101900 */
[----:B----4-:R-:W4:Y:S04]  /*3c150*/  LD.E R201, desc[UR6][R26.64] ;  /* 0x000000061ac97980 */ /* 0x010f28000c101900 */
[----:B-----5:R-:W4:Y:S04]  /*3c160*/  LD.E.64 R6, desc[UR4][R24.64] ;  /* 0x0000000418067980 */ /* 0x020f28000c101b00 */
[----:B---3--:R1:W-:Y:S04]  /*3c170*/  ST.E desc[UR8][R2.64], R29 ;  /* 0x0000001d02007985 */ /* 0x0083e8000c101908 */
[----:B------:R-:W3:Y:S04]  /*3c180*/  LD.E R31, desc[UR10][R2.64+0x4] ;  /* 0x0000040a021f7980 */ /* 0x000ee8000c101900 */
[----:B---3--:R3:W-:Y:S04]  /*3c190*/  ST.E desc[UR4][R2.64+0x4], R31 ;  /* 0x0000041f02007985 */ /* 0x0087e8000c101904 */
[----:B------:R-:W5:Y:S04]  /*3c1a0*/  LD.E R33, desc[UR6][R2.64+0x8] ;  /* 0x0000080602217980 */ /* 0x000f68000c101900 */
[----:B-----5:R-:W-:Y:S04]  /*3c1b0*/  ST.E desc[UR4][R2.64+0x8], R33 ;  /* 0x0000082102007985 */ /* 0x020fe8000c101904 */
[----:B------:R-:W5:Y:S04]  /*3c1c0*/  LD.E R27, desc[UR6][R2.64+0xc] ;  /* 0x00000c06021b7980 */ /* 0x000f68000c101900 */
[----:B-----5:R5:W-:Y:S04]  /*3c1d0*/  ST.E desc[UR4][R2.64+0xc], R27 ;  /* 0x00000c1b02007985 */ /* 0x020be8000c101904 */
[----:B------:R-:W2:Y:S04]  /*3c1e0*/  LD.E R25, desc[UR6][R2.64+0x10] ;  /* 0x0000100602197980 */ /* 0x000ea8000c101900 */
[----:B--2---:R2:W-:Y:S04]  /*3c1f0*/  ST.E desc[UR4][R2.64+0x10], R25 ;  /* 0x0000101902007985 */ /* 0x0045e8000c101904 */
[----:B-1----:R-:W4:Y:S04]  /*3c200*/  LD.E R29, desc[UR6][R2.64+0x14] ;  /* 0x00001406021d7980 */ /* 0x002f28000c101900 */
[----:B----4-:R1:W-:Y:S04]  /*3c210*/  ST.E desc[UR4][R2.64+0x14], R29 ;  /* 0x0000141d02007985 */ /* 0x0103e8000c101904 */
[----:B---3--:R-:W3:Y:S04]  /*3c220*/  LD.E R31, desc[UR6][R2.64+0x18] ;  /* 0x00001806021f7980 */ /* 0x008ee8000c101900 */
[----:B---3--:R3:W-:Y:S04]  /*3c230*/  ST.E desc[UR4][R2.64+0x18], R31 ;  /* 0x0000181f02007985 */ /* 0x0087e8000c101904 */
[----:B-----5:R-:W4:Y:S04]  /*3c240*/  LD.E R27, desc[UR6][R2.64+0x1c] ;  /* 0x00001c06021b7980 */ /* 0x020f28000c101900 */
[----:B----4-:R4:W-:Y:S04]  /*3c250*/  ST.E desc[UR4][R2.64+0x1c], R27 ;  /* 0x00001c1b02007985 */ /* 0x0109e8000c101904 */
[----:B--2---:R-:W2:Y:S04]  /*3c260*/  LD.E R25, desc[UR6][R2.64+0x20] ;  /* 0x0000200602197980 */ /* 0x004ea8000c101900 */
[----:B--2---:R2:W-:Y:S04]  /*3c270*/  ST.E desc[UR4][R2.64+0x20], R25 ;  /* 0x0000201902007985 */ /* 0x0045e8000c101904 */
[----:B-1----:R-:W5:Y:S04]  /*3c280*/  LD.E R29, desc[UR6][R2.64+0x24] ;  /* 0x00002406021d7980 */ /* 0x002f68000c101900 */
[----:B-----5:R1:W-:Y:S04]  /*3c290*/  ST.E desc[UR4][R2.64+0x24], R29 ;  /* 0x0000241d02007985 */ /* 0x0203e8000c101904 */
[----:B---3--:R-:W3:Y:S04]  /*3c2a0*/  LD.E R31, desc[UR6][R2.64+0x28] ;  /* 0x00002806021f7980 */ /* 0x008ee8000c101900 */
[----:B---3--:R3:W-:Y:S04]  /*3c2b0*/  ST.E desc[UR4][R2.64+0x28], R31 ;  /* 0x0000281f02007985 */ /* 0x0087e8000c101904 */
[----:B----4-:R-:W4:Y:S04]  /*3c2c0*/  LD.E R27, desc[UR6][R2.64+0x2c] ;  /* 0x00002c06021b7980 */ /* 0x010f28000c101900 */
        /* <DEDUP_REMOVED lines=228> */
[----:B-----5:R-:W-:Y:S04]  /*3d110*/  ST.E desc[UR4][R2.64+0x1f4], R29 ;  /* 0x0001f41d02007985 */ /* 0x020fe8000c101904 */
[----:B---3--:R-:W3:Y:S04]  /*3d120*/  LD.E R31, desc[UR6][R2.64+0x1f8] ;  /* 0x0001f806021f7980 */ /* 0x008ee8000c101900 */
[----:B---3--:R-:W-:Y:S04]  /*3d130*/  ST.E desc[UR4][R2.64+0x1f8], R31 ;  /* 0x0001f81f02007985 */ /* 0x008fe8000c101904 */
[----:B----4-:R-:W3:Y:S01]  /*3d140*/  LD.E R27, desc[UR6][R2.64+0x1fc] ;  /* 0x0001fc06021b7980 */ /* 0x010ee2000c101900 */
        /* <DEDUP_REMOVED lines=38> */
[----:B---3--:R1:W-:Y:S04]  /*3d3b0*/  ST.E desc[UR4][R2.64+0x1fc], R27 ;  /* 0x0001fc1b02007985 */ /* 0x0083e8000c101904 */
[----:B------:R-:W3:Y:S04]  /*3d3c0*/  LD.E R202, desc[UR14][R8.64] ;  /* 0x0000000e08ca7980 */ /* 0x000ee8000c101900 */
[----:B------:R-:W4:Y:S04]  /*3d3d0*/  LD.E R24, desc[UR16][R2.64] ;  /* 0x0000001002187980 */ /* 0x000f28000c101900 */
[----:B--2---:R-:W4:Y:S04]  /*3d3e0*/  LD.E R25, desc[UR18][R2.64+0x4] ;  /* 0x0000041202197980 */ /* 0x004f28000c101900 */
[----:B------:R-:W4:Y:S04]  /*3d3f0*/  LD.E R26, desc[UR20][R2.64+0x8] ;  /* 0x00000814021a7980 */ /* 0x000f28000c101900 */
[----:B-1----:R-:W4:Y:S04]  /*3d400*/  LD.E R27, desc[UR22][R2.64+0xc] ;  /* 0x00000c16021b7980 */ /* 0x002f28000c101900 */
[----:B0-----:R-:W4:Y:S04]  /*3d410*/  LD.E R28, desc[UR24][R2.64+0x10] ;  /* 0x00001018021c7980 */ /* 0x001f28000c101900 */
        /* <DEDUP_REMOVED lines=122> */
[----:B------:R-:W4:Y:S01]  /*3dbc0*/  LD.E R151, desc[UR58][R2.64+0x1fc] ;  /* 0x0001fc3a02977980 */ /* 0x000f22000c101900 */
[----:B------:R-:W-:Y:S01]  /*3dbd0*/  IMAD R6, R201, 0xc00, R6 ;  /* 0x00000c00c9067824 */ /* 0x000fe200078e0206 */
[----:B---3--:R-:W-:-:S02]  /*3dbe0*/  ISETP.NE.U32.AND P1, PT, R202, RZ, PT ;  /* 0x000000ffca00720c */ /* 0x008fc40003f25070 */
[----:B------:R-:W-:Y:S02]  /*3dbf0*/  R2UR UR7, R7 ;  /* 0x00000000070772ca */ /* 0x000fe400000e0000 */
[----:B------:R-:W-:Y:S02]  /*3dc00*/  R2UR UR6, R6 ;  /* 0x00000000060672ca */ /* 0x000fe400000e0000 */
[----:B------:R-:W-:Y:S02]  /*3dc10*/  F2FP.F16.F32.PACK_AB R152, R153, R152 ;  /* 0x000000989998723e */ /* 0x000fe400000000ff */
[----:B------:R-:W-:Y:S02]  /*3dc20*/  F2FP.F16.F32.PACK_AB R154, R155, R154 ;  /* 0x0000009a9b9a723e */ /* 0x000fe400000000ff */
[----:B------:R-:W-:Y:S02]  /*3dc30*/  F2FP.F16.F32.PACK_AB R153, R198, R197 ;  /* 0x000000c5c699723e */ /* 0x000fe400000000ff */
[----:B------:R-:W-:Y:S01]  /*3dc40*/  F2FP.F16.F32.PACK_AB R155, R200, R199 ;  /* 0x000000c7c89b723e */ /* 0x000fe200000000ff */
[----:B------:R-:W-:Y:S01]  /*3dc50*/  VOTEU.ANY UP0, P1 ;  /* 0x00000000003f7886 */ /* 0x000fe20000800100 */
        /* <DEDUP_REMOVED lines=20> */
[----:B----4-:R-:W-:-:S06]  /*3dda0*/  WARPGROUP.ARRIVE ;  /* 0x00000000000079c5 */ /* 0x010fcc0000000000 */
[----:B------:R-:W-:Y:S01]  /*3ddb0*/  HGMMA.64x256x16.F32 R24, R152, gdesc[UR4].tnspB, R24, UP0, gsb0 ;  /* 0x43e0000498187df0 */ /* 0x000fe2000b800818 */
        /* <DEDUP_REMOVED lines=19> */
[----:B------:R-:W-:Y:S02]  /*3def0*/  WARPGROUP.DEPBAR.LE gsb0, 0x0 ;  /* 0x00008000000079c5 */ /* 0x000fe40000010000 */
[----:B------:R0:W-:Y:S01]  /*3df00*/  ST.E desc[UR4][R2.64], R24 ;  /* 0x0000001802007985 */ /* 0x0001e2000c101904 */
[C---:B------:R-:W-:Y:S02]  /*3df10*/  R2UR UR4, R4.reuse ;  /* 0x00000000040472ca */ /* 0x040fe400000e0000 */
[C---:B------:R-:W-:Y:S01]  /*3df20*/  R2UR UR5, R5.reuse ;  /* 0x00000000050572ca */ /* 0x040fe200000e0000 */
[----:B------:R1:W-:Y:S01]  /*3df30*/  ST.E desc[UR6][R2.64+0x4], R25 ;  /* 0x0000041902007985 */ /* 0x0003e2000c101906 */
[C---:B------:R-:W-:Y:S02]  /*3df40*/  R2UR UR6, R4.reuse ;  /* 0x00000000040672ca */ /* 0x040fe400000e0000 */
[----:B------:R-:W-:Y:S01]  /*3df50*/  R2UR UR7, R5 ;  /* 0x00000000050772ca */ /* 0x000fe200000e0000 */
[----:B------:R2:W-:Y:S01]  /*3df60*/  ST.E desc[UR8][R2.64+0x8], R26 ;  /* 0x0000081a02007985 */ /* 0x0005e2000c101908 */
[----:B------:R-:W-:-:S02]  /*3df70*/  R2UR UR8, R4 ;  /* 0x00000000040872ca */ /* 0x000fc400000e0000 */
[C---:B------:R-:W-:Y:S01]  /*3df80*/  R2UR UR9, R5.reuse ;  /* 0x00000000050972ca */ /* 0x040fe200000e0000 */
        /* <DEDUP_REMOVED lines=29> */
[----:B------:R-:W-:Y:S01]  /*3e160*/  R2UR UR7, R5 ;  /* 0x00000000050772ca */ /* 0x000fe200000e0000 */
[----:B------:R5:W-:Y:S04]  /*3e170*/  ST.E desc[UR8][R2.64+0x34], R37 ;  /* 0x0000342502007985 */ /* 0x000be8000c101908 */
[----:B------:R5:W-:Y:S04]  /*3e180*/  ST.E desc[UR10][R2.64+0x38], R38 ;  /* 0x0000382602007985 */ /* 0x000be8000c10190a */
[----:B------:R5:W-:Y:S04]  /*3e190*/  ST.E desc[UR12][R2.64+0x3c], R39 ;  /* 0x00003c2702007985 */ /* 0x000be8000c10190c */
[----:B------:R5:W-:Y:S04]  /*3e1a0*/  ST.E desc[UR14][R2.64+0x40], R40 ;  /* 0x0000402802007985 */ /* 0x000be8000c10190e */
[----:B------:R5:W-:Y:S04]  /*3e1b0*/  ST.E desc[UR16][R2.64+0x44], R41 ;  /* 0x0000442902007985 */ /* 0x000be8000c101910 */
[----:B------:R5:W-:Y:S01]  /*3e1c0*/  ST.E desc[UR18][R2.64+0x48], R42 ;  /* 0x0000482a02007985 */ /* 0x000be2000c101912 */
[----:B------:R-:W-:-:S03]  /*3e1d0*/  R2UR UR8, R4 ;  /* 0x00000000040872ca */ /* 0x000fc600000e0000 */
[----:B------:R5:W-:Y:S01]  /*3e1e0*/  ST.E desc[UR20][R2.64+0x4c], R43 ;  /* 0x00004c2b02007985 */ /* 0x000be2000c101914 */
[----:B------:R-:W-:-:S03]  /*3e1f0*/  R2UR UR9, R5 ;  /* 0x00000000050972ca */ /* 0x000fc600000e0000 */
[----:B------:R5:W-:Y:S04]  /*3e200*/  ST.E desc[UR22][R2.64+0x50], R44 ;  /* 0x0000502c02007985 */ /* 0x000be8000c101916 */
[----:B------:R5:W-:Y:S04]  /*3e210*/  ST.E desc[UR24][R2.64+0x54], R45 ;  /* 0x0000542d02007985 */ /* 0x000be8000c101918 */
[----:B------:R5:W-:Y:S01]  /*3e220*/  ST.E desc[UR4][R2.64+0x58], R46 ;  /* 0x0000582e02007985 */ /* 0x000be2000c101904 */
[C---:B------:R-:W-:Y:S02]  /*3e230*/  R2UR UR4, R4.reuse ;  /* 0x00000000040472ca */ /* 0x040fe400000e0000 */
[----:B------:R-:W-:Y:S01]  /*3e240*/  R2UR UR5, R5 ;  /* 0x00000000050572ca */ /* 0x000fe200000e0000 */
[----:B------:R5:W-:Y:S01]  /*3e250*/  ST.E desc[UR6][R2.64+0x5c], R47 ;  /* 0x00005c2f02007985 */ /* 0x000be2000c101906 */
        /* <DEDUP_REMOVED lines=14> */
[----:B------:R5:W-:Y:S01]  /*3e340*/  ST.E desc[UR8][R2.64+0x60], R48 ;  /* 0x0000603002007985 */ /* 0x000be2000c101908 */
[C---:B------:R-:W-:Y:S02]  /*3e350*/  R2UR UR22, R4.reuse ;  /* 0x00000000041672ca */ /* 0x040fe400000e0000 */
[C---:B------:R-:W-:Y:S01]  /*3e360*/  R2UR UR23, R5.reuse ;  /* 0x00000000051772ca */ /* 0x040fe200000e0000 */
[----:B------:R5:W-:Y:S01]  /*3e370*/  ST.E desc[UR4][R2.64+0x64], R49 ;  /* 0x0000643102007985 */ /* 0x000be2000c101904 */
[C---:B------:R-:W-:Y:S02]  /*3e380*/  R2UR UR24, R4.reuse ;  /* 0x00000000041872ca */ /* 0x040fe400000e0000 */
[----:B------:R-:W-:Y:S02]  /*3e390*/  R2UR UR25, R5 ;  /* 0x00000000051972ca */ /* 0x000fe400000e0000 */
[----:B------:R-:W-:-:S02]  /*3e3a0*/  R2UR UR8, R4 ;  /* 0x00000000040872ca */ /* 0x000fc400000e0000 */
[C---:B------:R-:W-:Y:S02]  /*3e3b0*/  R2UR UR9, R5.reuse ;  /* 0x00000000050972ca */ /* 0x040fe400000e0000 */
[C---:B------:R-:W-:Y:S02]  /*3e3c0*/  R2UR UR4, R4.reuse ;  /* 0x00000000040472ca */ /* 0x040fe400000e0000 */
[----:B------:R-:W-:Y:S01]  /*3e3d0*/  R2UR UR5, R5 ;  /* 0x00000000050572ca */ /* 0x000fe200000e0000 */
        /* <DEDUP_REMOVED lines=8> */
[----:B------:R5:W-:Y:S04]  /*3e460*/  ST.E desc[UR20][R2.64+0x80], R56 ;  /* 0x0000803802007985 */ /* 0x000be8000c101914 */
[----:B------:R5:W-:Y:S04]  /*3e470*/  ST.E desc[UR22][R2.64+0x84], R57 ;  /* 0x0000843902007985 */ /* 0x000be8000c101916 */
[----:B------:R5:W-:Y:S01]  /*3e480*/  ST.E desc[UR24][R2.64+0x88], R58 ;  /* 0x0000883a02007985 */ /* 0x000be2000c101918 */
[----:B------:R-:W-:-:S03]  /*3e490*/  R2UR UR10, R4 ;  /* 0x00000000040a72ca */ /* 0x000fc600000e0000 */
[----:B------:R5:W-:Y:S01]  /*3e4a0*/  ST.E desc[UR8][R2.64+0x8c], R59 ;  /* 0x00008c3b02007985 */ /* 0x000be2000c101908 */
[C---:B------:R-:W-:Y:S02]  /*3e4b0*/  R2UR UR8, R4.reuse ;  /* 0x00000000040872ca */ /* 0x040fe400000e0000 */
[C---:B------:R-:W-:Y:S01]  /*3e4c0*/  R2UR UR9, R5.reuse ;  /* 0x00000000050972ca */ /* 0x040fe200000e0000 */
[----:B------:R5:W-:Y:S01]  /*3e4d0*/  ST.E desc[UR4][R2.64+0x90], R60 ;  /* 0x0000903c02007985 */ /* 0x000be2000c101904 */
        /* <DEDUP_REMOVED lines=259> */
[----:B------:R5:W-:Y:S01]  /*3f510*/  ST.E desc[UR16][R2.64+0x1e4], R145 ;  /* 0x0001e49102007985 */ /* 0x000be2000c101910 */
[----:B------:R-:W-:-:S03]  /*3f520*/  R2UR UR8, R4 ;  /* 0x00000000040872ca */ /* 0x000fc600000e0000 */
[----:B------:R5:W-:Y:S01]  /*3f530*/  ST.E desc[UR18][R2.64+0x1e8], R146 ;  /* 0x0001e89202007985 */ /* 0x000be2000c101912 */
[----:B------:R-:W-:-:S03]  /*3f540*/  R2UR UR9, R5 ;  /* 0x00000000050972ca */ /* 0x000fc600000e0000 */
[----:B------:R5:W-:Y:S01]  /*3f550*/  ST.E desc[UR20][R2.64+0x1ec], R147 ;  /* 0x0001ec9302007985 */ /* 0x000be2000c101914 */
[C---:B------:R-:W-:Y:S02]  /*3f560*/  R2UR UR14, R4.reuse ;  /* 0x00000000040e72ca */ /* 0x040fe400000e0000 */
[C---:B------:R-:W-:Y:S01]  /*3f570*/  R2UR UR15, R5.reuse ;  /* 0x00000000050f72ca */ /* 0x040fe200000e0000 */
[----:B------:R5:W-:Y:S01]  /*3f580*/  ST.E desc[UR22][R2.64+0x1f0], R148 ;  /* 0x0001f09402007985 */ /* 0x000be2000c101916 */
[C---:B------:R-:W-:Y:S02]  /*3f590*/  R2UR UR16, R4.reuse ;  /* 0x00000000041072ca */ /* 0x040fe400000e0000 */
[C---:B------:R-:W-:Y:S01]  /*3f5a0*/  R2UR UR17, R5.reuse ;  /* 0x00000000051172ca */ /* 0x040fe200000e0000 */
[----:B------:R5:W-:Y:S01]  /*3f5b0*/  ST.E desc[UR24][R2.64+0x1f4], R149 ;  /* 0x0001f49502007985 */ /* 0x000be2000c101918 */
        /* <DEDUP_REMOVED lines=21> */
[----:B------:R5:W-:Y:S01]  /*3f710*/  ST.E desc[UR6][R2.64+0x1f8], R150 ;  /* 0x0001f89602007985 */ /* 0x000be2000c101906 */
[----:B------:R-:W-:-:S03]  /*3f720*/  R2UR UR60, R4 ;  /* 0x00000000043c72ca */ /* 0x000fc600000e0000 */
[----:B------:R5:W-:Y:S01]  /*3f730*/  ST.E desc[UR8][R2.64+0x1fc], R151 ;  /* 0x0001fc9702007985 */ /* 0x000be2000c101908 */
[----:B------:R-:W-:-:S03]  /*3f740*/  R2UR UR61, R5 ;  /* 0x00000000053d72ca */ /* 0x000fc600000e0000 */
[----:B------:R-:W-:Y:S01]  /*3f750*/  ST.E desc[UR14][R8.64], R191 ;  /* 0x000000bf08007985 */ /* 0x000fe2000c10190e */
[C---:B------:R-:W-:Y:S02]  /*3f760*/  R2UR UR4, R4.reuse ;  /* 0x00000000040472ca */ /* 0x040fe400000e0000 */
[C---:B------:R-:W-:Y:S01]  /*3f770*/  R2UR UR5, R5.reuse ;  /* 0x00000000050572ca */ /* 0x040fe200000e0000 */
[----:B0-----:R-:W5:Y:S01]  /*3f780*/  LD.E R24, desc[UR16][R2.64] ;  /* 0x0000001002187980 */ /* 0x001f62000c101900 */
[C---:B------:R-:W-:Y:S02]  /*3f790*/  R2UR UR6, R4.reuse ;  /* 0x00000000040672ca */ /* 0x040fe400000e0000 */
[C---:B------:R-:W-:Y:S01]  /*3f7a0*/  R2UR UR7, R5.reuse ;  /* 0x00000000050772ca */ /* 0x040fe200000e0000 */
[----:B-1----:R-:W5:Y:S01]  /*3f7b0*/  LD.E R25, desc[UR18][R2.64+0x4] ;  /* 0x0000041202197980 */ /* 0x002f62000c101900 */
[C---:B------:R-:W-:Y:S02]  /*3f7c0*/  R2UR UR8, R4.reuse ;  /* 0x00000000040872ca */ /* 0x040fe400000e0000 */
[----:B------:R-:W-:Y:S01]  /*3f7d0*/  R2UR UR9, R5 ;  /* 0x00000000050972ca */ /* 0x000fe200000e0000 */
[----:B--2---:R-:W2:Y:S01]  /*3f7e0*/  LD.E R26, desc[UR20][R2.64+0x8] ;  /* 0x00000814021a7980 */ /* 0x004ea2000c101900 */
[----:B------:R-:W-:-:S02]  /*3f7f0*/  R2UR UR10, R4 ;  /* 0x00000000040a72ca */ /* 0x000fc400000e0000 */
[C---:B------:R-:W-:Y:S01]  /*3f800*/  R2UR UR11, R5.reuse ;  /* 0x00000000050b72ca */ /* 0x040fe200000e0000 */
[----:B---3--:R-:W2:Y:S01]  /*3f810*/  LD.E R27, desc[UR22][R2.64+0xc] ;  /* 0x00000c16021b7980 */ /* 0x008ea2000c101900 */
[C---:B------:R-:W-:Y:S02]  /*3f820*/  R2UR UR12, R4.reuse ;  /* 0x00000000040c72ca */ /* 0x040fe400000e0000 */
[C---:B------:R-:W-:Y:S01]  /*3f830*/  R2UR UR13, R5.reuse ;  /* 0x00000000050d72ca */ /* 0x040fe200000e0000 */
[----:B----4-:R-:W2:Y:S01]  /*3f840*/  LD.E R28, desc[UR24][R2.64+0x10] ;  /* 0x00001018021c7980 */ /* 0x010ea2000c101900 */
[C---:B------:R-:W-:Y:S02]  /*3f850*/  R2UR UR14, R4.reuse ;  /* 0x00000000040e72ca */ /* 0x040fe400000e0000 */
[----:B------:R-:W-:Y:S01]  /*3f860*/  R2UR UR15, R5 ;  /* 0x00000000050f72ca */ /* 0x000fe200000e0000 */
[----:B-----5:R-:W2:Y:S01]  /*3f870*/  LD.E R29, desc[UR26][R2.64+0x14] ;  /* 0x0000141a021d7980 */ /* 0x020ea2000c101900 */
[----:B------:R-:W-:-:S02]  /*3f880*/  R2UR UR16, R4 ;  /* 0x00000000041072ca */ /* 0x000fc400000e0000 */
[C---:B------:R-:W-:Y:S01]  /*3f890*/  R2UR UR17, R5.reuse ;  /* 0x00000000051172ca */ /* 0x040fe200000e0000 */
[----:B------:R-:W2:Y:S01]  /*3f8a0*/  LD.E R30, desc[UR28][R2.64+0x18] ;  /* 0x0000181c021e7980 */ /* 0x000ea2000c101900 */
[C---:B------:R-:W-:Y:S02]  /*3f8b0*/  R2UR UR18, R4.reuse ;  /* 0x00000000041272ca */ /* 0x040fe400000e0000 */
[C---:B------:R-:W-:Y:S01]  /*3f8c0*/  R2UR UR19, R5.reuse ;  /* 0x00000000051372ca */ /* 0x040fe200000e0000 */
[----:B------:R-:W2:Y:S01]  /*3f8d0*/  LD.E R31, desc[UR30][R2.64+0x1c] ;  /* 0x00001c1e021f7980 */ /* 0x000ea2000c101900 */
[C---:B------:R-:W-:Y:S02]  /*3f8e0*/  R2UR UR20, R4.reuse ;  /* 0x00000000041472ca */ /* 0x040fe400000e0000 */
[----:B------:R-:W-:Y:S01]  /*3f8f0*/  R2UR UR21, R5 ;  /* 0x00000000051572ca */ /* 0x000fe200000e0000 */
[----:B------:R-:W2:Y:S01]  /*3f900*/  LD.E R32, desc[UR32][R2.64+0x20] ;  /* 0x0000202002207980 */ /* 0x000ea2000c101900 */
        /* <DEDUP_REMOVED lines=291> */
[----:B------:R-:W-:Y:S02]  /*40b40*/  R2UR UR58, R4 ;  /* 0x00000000043a72ca */ /* 0x000fe400000e0000 */
[----:B------:R-:W-:Y:S01]  /*40b50*/  R2UR UR59, R5 ;  /* 0x00000000053b72ca */ /* 0x000fe200000e0000 */
        /* <DEDUP_REMOVED lines=22> */
[----:B------:R-:W-:-:S02]  /*40cc0*/  VIADD R152, R6, 0x80 ;  /* 0x0000008006987836 */ /* 0x000fc40000000000 */
[----:B------:R-:W-:-:S03]  /*40cd0*/  IMAD.MOV.U32 R153, RZ, RZ, R7 ;  /* 0x000000ffff997224 */ /* 0x000fc600078e0007 */
[----:B------:R-:W-:Y:S02]  /*40ce0*/  R2UR UR6, R152 ;  /* 0x00000000980672ca */ /* 0x000fe400000e0000 */
[----:B------:R-:W-:Y:S02]  /*40cf0*/  R2UR UR7, R153 ;  /* 0x00000000990772ca */ /* 0x000fe400000e0000 */
[----:B------:R-:W-:Y:S02]  /*40d00*/  F2FP.F16.F32.PACK_AB R152, R16, R17 ;  /* 0x000000111098723e */ /* 0x000fe400000000ff */
[----:B------:R-:W-:Y:S02]  /*40d10*/  F2FP.F16.F32.PACK_AB R154, R14, R15 ;  /* 0x0000000f0e9a723e */ /* 0x000fe400000000ff */
[----:B------:R-:W-:Y:S02]  /*40d20*/  F2FP.F16.F32.PACK_AB R153, R12, R13 ;  /* 0x0000000d0c99723e */ /* 0x000fe400000000ff */
[----:B------:R-:W-:-:S02]  /*40d30*/  F2FP.F16.F32.PACK_AB R155, R10, R11 ;  /* 0x0000000b0a9b723e */ /* 0x000fc400000000ff */
        /* <DEDUP_REMOVED lines=20> */
[----:B--2---:R-:W-:-:S06]  /*40e80*/  WARPGROUP.ARRIVE ;  /* 0x00000000000079c5 */ /* 0x004fcc0000000000 */
        /* <DEDUP_REMOVED lines=754> */
[----:B------:R-:W-:Y:S01]  /*43db0*/  IMAD.MOV.U32 R11, RZ, RZ, R7 ;  /* 0x000000ffff0b7224 */ /* 0x000fe200078e0007 */
[----:B------:R-:W-:Y:S02]  /*43dc0*/  F2FP.F16.F32.PACK_AB R164, R164, R165 ;  /* 0x000000a5a4a4723e */ /* 0x000fe400000000ff */
[----:B------:R-:W-:Y:S02]  /*43dd0*/  R2UR UR6, R10 ;  /* 0x000000000a0672ca */ /* 0x000fe400000e0000 */
[----:B------:R-:W-:Y:S02]  /*43de0*/  R2UR UR7, R11 ;  /* 0x000000000b0772ca */ /* 0x000fe400000e0000 */
        /* <DEDUP_REMOVED lines=1602> */
[C---:B------:R-:W-:Y:S01]  /*4a210*/  R2UR UR39, R5.reuse ;  /* 0x00000000052772ca */ /* 0x040fe200000e0000 */
[----:B------:R-:W-:Y:S02]  /*4a220*/  WARPGROUP.DEPBAR.LE gsb0, 0x0 ;  /* 0x00008000000079c5 */ /* 0x000fe40000010000 */
        /* <DEDUP_REMOVED lines=348> */
[----:B------:R5:W-:Y:S04]  /*4b7f0*/  ST.E desc[UR26][R2.64+0x1e0], R144 ;  /* 0x0001e09002007985 */ /* 0x000be8000c10191a */
[----:B------:R5:W-:Y:S04]  /*4b800*/  ST.E desc[UR28][R2.64+0x1e4], R145 ;  /* 0x0001e49102007985 */ /* 0x000be8000c10191c */
        /* <DEDUP_REMOVED lines=40> */
[----:B------:R-:W-:Y:S01]  /*4ba90*/  R2UR UR59, R5 ;  /* 0x00000000053b72ca */ /* 0x000fe200000e0000 */
        /* <DEDUP_REMOVED lines=322> */
[----:B------:R-:W-:Y:S01]  /*4cec0*/  R2UR UR58, R4 ;  /* 0x00000000043a72ca */ /* 0x000fe200000e0000 */
[----:B------:R-:W2:Y:S01]  /*4ced0*/  LD.E R130, desc[UR12][R2.64+0x1a8] ;  /* 0x0001a80c02827980 */ /* 0x000ea2000c101900 */
[----:B------:R-:W-:-:S03]  /*4cee0*/  R2UR UR59, R5 ;  /* 0x00000000053b72ca */ /* 0x000fc600000e0000 */
        /* <DEDUP_REMOVED lines=21> */
[----:B------:R-:W-:Y:S01]  /*4d040*/  VIADD R6, R6, 0x280 ;  /* 0x0000028006067836 */ /* 0x000fe20000000000 */
[----:B------:R-:W-:-:S02]  /*4d050*/  R2UR UR7, R7 ;  /* 0x00000000070772ca */ /* 0x000fc400000e0000 */
[----:B------:R-:W-:Y:S02]  /*4d060*/  F2FP.F16.F32.PACK_AB R186, R186, R187 ;  /* 0x000000bbbaba723e */ /* 0x000fe400000000ff */
[----:B------:R-:W-:Y:S02]  /*4d070*/  R2UR UR6, R6 ;  /* 0x00000000060672ca */ /* 0x000fe400000e0000 */
[----:B------:R-:W-:Y:S02]  /*4d080*/  F2FP.F16.F32.PACK_AB R184, R188, R189 ;  /* 0x000000bdbcb8723e */ /* 0x000fe400000000ff */
[----:B------:R-:W-:Y:S02]  /*4d090*/  F2FP.F16.F32.PACK_AB R185, R161, R162 ;  /* 0x000000a2a1b9723e */ /* 0x000fe400000000ff */
[----:B------:R-:W-:Y:S02]  /*4d0a0*/  F2FP.F16.F32.PACK_AB R187, R159, R160 ;  /* 0x000000a09fbb723e */ /* 0x000fe400000000ff */
        /* <DEDUP_REMOVED lines=27> */
[----:B------:R-:W-:Y:S01]  /*4d260*/  R2UR UR29, R5 ;  /* 0x00000000051d72ca */ /* 0x000fe200000e0000 */
[----:B------:R-:W-:-:S02]  /*4d270*/  WARPGROUP.DEPBAR.LE gsb0, 0x0 ;  /* 0x00008000000079c5 */ /* 0x000fc40000010000 */
[----:B------:R-:W-:Y:S01]  /*4d280*/  ST.E desc[UR4][R2.64], R24 ;  /* 0x0000001802007985 */ /* 0x000fe2000c101904 */
[C---:B------:R-:W-:Y:S02]  /*4d290*/  R2UR UR4, R4.reuse ;  /* 0x00000000040472ca */ /* 0x040fe400000e0000 */
[C---:B------:R-:W-:Y:S01]  /*4d2a0*/  R2UR UR5, R5.reuse ;  /* 0x00000000050572ca */ /* 0x040fe200000e0000 */
[----:B------:R-:W-:Y:S01]  /*4d2b0*/  ST.E desc[UR6][R2.64+0x4], R25 ;  /* 0x0000041902007985 */ /* 0x000fe2000c101906 */
        /* <DEDUP_REMOVED lines=1116> */
[C---:B------:R-:W-:Y:S02]  /*51880*/  R2UR UR4, R4.reuse ;  /* 0x00000000040472ca */ /* 0x040fe400000e0000 */
[C---:B------:R-:W-:Y:S02]  /*51890*/  R2UR UR5, R5.reuse ;  /* 0x00000000050572ca */ /* 0x040fe400000e0000 */
[----:B------:R-:W-:Y:S02]  /*518a0*/  R2UR UR6, R4 ;  /* 0x00000000040672ca */ /* 0x000fe400000e0000 */
[----:B------:R-:W-:-:S02]  /*518b0*/  R2UR UR7, R5 ;  /* 0x00000000050772ca */ /* 0x000fc400000e0000 */
[----:B------:R-:W-:-:S07]  /*518c0*/  LOP3.LUT P6, RZ, R195, 0x7f, RZ, 0xc0, !PT ;  /* 0x0000007fc3ff7812 */ /* 0x000fce00078cc0ff */
[----:B--2---:R1:W-:Y:S04]  /*518d0*/  ST.E desc[UR4][R2.64+0x1f8], R13 ;  /* 0x0001f80d02007985 */ /* 0x0043e8000c101904 */
[----:B0-----:R-:W2:Y:S01]  /*518e0*/  LD.E R9, desc[UR6][R2.64+0x1fc] ;  /* 0x0001fc0602097980 */ /* 0x001ea2000c101900 */
[----:B------:R-:W-:Y:S02]  /*518f0*/  R2UR UR4, R4 ;  /* 0x00000000040472ca */ /* 0x000fe400000e0000 */
[----:B------:R-:W-:-:S13]  /*51900*/  R2UR UR5, R5 ;  /* 0x00000000050572ca */ /* 0x000fda00000e0000 */
[----:B--2---:R1:W-:Y:S01]  /*51910*/  ST.E desc[UR4][R2.64+0x1fc], R9 ;  /* 0x0001fc0902007985 */ /* 0x0043e2000c101904 */
[----:B------:R-:W-:Y:S05]  /*51920*/  @P6 BRA `(.L_x_11354) ;  /* 0x0000000000306947 */ /* 0x000fea0003800000 */
[----:B-1----:R-:W2:Y:S04]  /*51930*/  LDL.64 R2, [R158+0x40] ;  /* 0x000040009e027983 */ /* 0x002ea80000100a00 */
        /* <DEDUP_REMOVED lines=11> */
.L_x_11354:
[----:B------:R-:W-:-:S04]  /*519f0*/  IMAD.MOV.U32 R197, RZ, RZ, 0x0 ;  /* 0x00000000ffc57424 */ /* 0x000fc800078e00ff */
[----:B01----:R-:W-:Y:S05]  /*51a00*/  RET.REL.NODEC R196 `(_ZN7cutlass13device_kernelIN5flash11enable_sm90INS1_16FlashAttnFwdSm90INS1_25CollectiveMainloopFwdSm90ILi2EN4cute5tupleIJNS5_1CILi1EEES8_S8_EEENS6_IJNS7_ILi128EEENS7_ILi96EEENS7_ILi64EEEEEELi256ENS_6half_tEfNS_4arch4Sm90ELb0ELb1ELb1ELb0ELb0ELb0ELb1ELb1ELb0ELb1ELb1ELb0EEENS1_21CollectiveEpilogueFwdINS6_IJSA_NS7_ILi256EEESB_EEES9_SE_SG_Li256ELb0ELb1ELb1ELb0EEENS1_19SingleTileSchedulerILb0ELb1ELb1ELi128EEEEEEEEEvNT_6ParamsE) ;  /* 0xfffffae4c47c7950 */ /* 0x003fea0003c3ffff */
.L_x_11332:
[----:B0-----:R0:W1:Y:S02]  /*51a10*/  SYNCS.PHASECHK.TRANS64.TRYWAIT P1, [R10+URZ], R11 ;  /* 0x0000000b0a0075a7 */ /* 0x001064000802017f */
[----:B-1----:R-:W-:Y:S05]  /*51a20*/  @!P1 NANOSLEEP.SYNCS 0x989680 ;  /* 0x009896800000995d */ /* 0x002fea0003900000 */
[----:B------:R-:W1:Y:S02]  /*51a30*/  @!P1 SYNCS.PHASECHK.TRANS64 P1, [R10+URZ], R11 ;  /* 0x0000000b0a0095a7 */ /* 0x000e64000802007f */
[----:B-1----:R-:W-:Y:S05]  /*51a40*/  @!P1 BRA `(.L_x_11332) ;  /* 0xfffffffc00f09947 */ /* 0x002fea000383ffff */
[----:B------:R-:W-:Y:S05]  /*51a50*/  BRA `(.L_x_11331) ;  /* 0xfffffe4800287947 */ /* 0x000fea000383ffff */
.L_x_11339:
[----:B0-----:R0:W1:Y:S02]  /*51a60*/  SYNCS.PHASECHK.TRANS64.TRYWAIT P1, [R10+URZ], R11 ;  /* 0x0000000b0a0075a7 */ /* 0x001064000802017f */
[----:B-1----:R-:W-:Y:S05]  /*51a70*/  @!P1 NANOSLEEP.SYNCS 0x989680 ;  /* 0x009896800000995d */ /* 0x002fea0003900000 */
[----:B------:R-:W1:Y:S02]  /*51a80*/  @!P1 SYNCS.PHASECHK.TRANS64 P1, [R10+URZ], R11 ;  /* 0x0000000b0a0095a7 */ /* 0x000e64000802007f */
[----:B-1----:R-:W-:Y:S05]  /*51a90*/  @!P1 BRA `(.L_x_11339) ;  /* 0xfffffffc00f09947 */ /* 0x002fea000383ffff */
[----:B------:R-:W-:Y:S05]  /*51aa0*/  BRA `(.L_x_11338) ;  /* 0xfffffe4c00fc7947 */ /* 0x000fea000383ffff */
.L_x_11355:
        /* <DEDUP_REMOVED lines=13> */
.L_x_15195:


//--------------------- .text._ZN7cutlass13device_kernelIN5flash11enable_sm90INS1_16FlashAttnFwdSm90INS1_25CollectiveMainloopFwdSm90ILi2EN4cute5tupleIJNS5_1CILi1EEES8_S8_EEENS6_IJNS7_ILi128EEENS7_ILi96EEENS7_ILi64EEEEEELi256ENS_6half_tEfNS_4arch4Sm90ELb0ELb1ELb1ELb1ELb0ELb0ELb0ELb1ELb0ELb1ELb1ELb0EEENS1_21CollectiveEpilogueFwdINS6_IJSA_NS7_ILi256EEESB_EEES9_SE_SG_Li256ELb1ELb1ELb1ELb0EEENS1_36VarlenDynamicPersistentTileSchedulerILi128ELi96ELi256ELi128ELb1ELb1ELb1ELb1ELb0ELb1EEEEEEEEEvNT_6ParamsE --------------------------
	.section	.text._ZN7cutlass13device_kernelIN5flash11enable_sm90INS1_16FlashAttnFwdSm90INS1_25CollectiveMainloopFwdSm90ILi2EN4cute5tupleIJNS5_1CILi1EEES8_S8_EEENS6_IJNS7_ILi128EEENS7_ILi96EEENS7_ILi64EEEEEELi256ENS_6half_tEfNS_4arch4Sm90ELb0ELb1ELb1ELb1ELb0ELb0ELb0ELb1ELb0ELb1ELb1ELb0EEENS1_21CollectiveEpilogueFwdINS6_IJSA_NS7_ILi256EEESB_EEES9_SE_SG_Li256ELb1ELb1ELb1ELb0EEENS1_36VarlenDynamicPersistentTileSchedulerILi128ELi96ELi256ELi128ELb1ELb1ELb1ELb1ELb0ELb1EEEEEEEEEvNT_6ParamsE,"ax",@progbits
	.align	128
.text._ZN7cutlass13device_kernelIN5flash11enable_sm90INS1_16FlashAttnFwdSm90INS1_25CollectiveMainloopFwdSm90ILi2EN4cute5tupleIJNS5_1CILi1EEES8_S8_EEENS6_IJNS7_ILi128EEENS7_ILi96EEENS7_ILi64EEEEEELi256ENS_6half_tEfNS_4arch4Sm90ELb0ELb1ELb1ELb1ELb0ELb0ELb0ELb1ELb0ELb1ELb1ELb0EEENS1_21CollectiveEpilogueFwdINS6_IJSA_NS7_ILi256EEESB_EEES9_SE_SG_Li256ELb1ELb1ELb1ELb0EEENS1_36VarlenDynamicPersistentTileSchedulerILi128ELi96ELi256ELi128ELb1ELb1ELb1ELb1ELb0ELb1EEEEEEEEEvNT_6ParamsE:
        .type           _ZN7cutlass13device_kernelIN5flash11enable_sm90INS1_16FlashAttnFwdSm90INS1_25CollectiveMainloopFwdSm90ILi2EN4cute5tupleIJNS5_1CILi1EEES8_S8_EEENS6_IJNS7_ILi128EEENS7_ILi96EEENS7_ILi64EEEEEELi256ENS_6half_tEfNS_4arch4Sm90ELb0ELb1ELb1ELb1ELb0ELb0ELb0ELb1ELb0ELb1ELb1ELb0EEENS1_21CollectiveEpilogueFwdINS6_IJSA_NS7_ILi256EEESB_EEES9_SE_SG_Li256ELb1ELb1ELb1ELb0EEENS1_36VarlenDynamicPersistentTileSchedulerILi128ELi96ELi256ELi128ELb1ELb1ELb1ELb1ELb0ELb1EEEEEEEEEvNT_6ParamsE,@function
        .size           _ZN7cutlass13device_kernelIN5flash11enable_sm90INS1_16FlashAttnFwdSm90INS1_25CollectiveMainloopFwdSm90ILi2EN4cute5tupleIJNS5_1CILi1EEES8_S8_EEENS6_IJNS7_ILi128EEENS7_ILi96EEENS7_ILi64EEEEEELi256ENS_6half_tEfNS_4arch4Sm90ELb0ELb1ELb1ELb1ELb0ELb0ELb0ELb1ELb0ELb1ELb1ELb0EEENS1_21CollectiveEpilogueFwdINS6_IJSA_NS7_ILi256EEESB_EEES9_SE_SG_Li256ELb1ELb1ELb1ELb0EEENS1_36VarlenDynamicPersistentTileSchedulerILi128ELi96ELi256ELi128ELb1ELb1ELb1ELb1ELb0ELb1EEEEEEEEEvNT_6ParamsE,(.L_x_15197 - _ZN7cutlass13device_kernelIN5flash11enable_sm90INS1_16FlashAttnFwdSm90INS1_25CollectiveMainloopFwdSm90ILi2EN4cute5tupleIJNS5_1CILi1EEES8_S8_EEENS6_IJNS7_ILi128EEENS7_ILi96EEENS7_ILi64EEEEEELi256ENS_6half_tEfNS_4arch4Sm90ELb0ELb1ELb1ELb1ELb0ELb0ELb0ELb1ELb0ELb1ELb1ELb0EEENS1_21CollectiveEpilogueFwdINS6_IJSA_NS7_ILi256EEESB_EEES9_SE_SG_Li256ELb1ELb1ELb1ELb0EEENS1_36VarlenDynamicPersistentTileSchedulerILi128ELi96ELi256ELi128ELb1ELb1ELb1ELb1ELb0ELb1EEEEEEEEEvNT_6ParamsE)
        .other          _ZN7cutlass13device_kernelIN5flash11enable_sm90INS1_16FlashAttnFwdSm90INS1_25CollectiveMainloopFwdSm90ILi2EN4cute5tupleIJNS5_1CILi1EEES8_S8_EEENS6_IJNS7_ILi128EEENS7_ILi96EEENS7_ILi64EEEEEELi256ENS_6half_tEfNS_4arch4Sm90ELb0ELb1ELb1ELb1ELb0ELb0ELb0ELb1ELb0ELb1ELb1ELb0EEENS1_21CollectiveEpilogueFwdINS6_IJSA_NS7_ILi256EEESB_EEES9_SE_SG_Li256ELb1ELb1ELb1ELb0EEENS1_36VarlenDynamicPersistentTileSchedulerILi128ELi96ELi256ELi128ELb1ELb1ELb1ELb1ELb0ELb1EEEEEEEEEvNT_6ParamsE,@"STO_CUDA_ENTRY STV_DEFAULT"
_ZN7cutlass13device_kernelIN5flash11enable_sm90INS1_16FlashAttnFwdSm90INS1_25CollectiveMainloopFwdSm90ILi2EN4cute5tupleIJNS5_1CILi1EEES8_S8_EEENS6_IJNS7_ILi128EEENS7_ILi96EEENS7_ILi64EEEEEELi256ENS_6half_tEfNS_4arch4Sm90ELb0ELb1ELb1ELb1ELb0ELb0ELb0ELb1ELb0ELb1ELb1ELb0EEENS1_21CollectiveEpilogueFwdINS6_IJSA_NS7_ILi256EEESB_EEES9_SE_SG_Li256ELb1ELb1ELb1ELb0EEENS1_36VarlenDynamicPersistentTileSchedulerILi128ELi96ELi256ELi128ELb1ELb1ELb1ELb1ELb0ELb1EEEEEEEEEvNT_6ParamsE:
        /* <DEDUP_REMOVED lines=18> */
.L_x_11357:
[----:B------:R-:W-:Y:S05]  /*0120*/  BSYNC B0 ;  /* 0x0000000000007941 */ /* 0x000fea0003800000 */
.L_x_11356:
        /* <DEDUP_REMOVED lines=41> */
.L_x_11358:
        /* <DEDUP_REMOVED lines=22> */
.L_x_11359:
        /* <DEDUP_REMOVED lines=18> */
.L_x_11360:
        /* <DEDUP_REMOVED lines=22> */
.L_x_11361:
        /* <DEDUP_REMOVED lines=22> */
.L_x_11362:
[----:B------:R-:W-:Y:S01]  /*0900*/  PLOP3.LUT P0, PT, PT, PT, UP0, 0x80, 0x0 ;  /* 0x000000000000781c */ /* 0x000fe20003f0f008 */
[----:B------:R-:W-:Y:S01]  /*0910*/  UMOV UR36, 0x1 ;  /* 0x0000000100247882 */ /* 0x000fe20000000000 */
[----:B------:R-:W-:Y:S01]  /*0920*/  NOP ;  /* 0x0000000000007918 */ /* 0x000fe20000000000 */
[----:B------:R-:W-:Y:S01]  /*0930*/  USEL UR36, UR36, 0x2, !UP0 ;  /* 0x0000000224247887 */ /* 0x000fe2000c000000 */
[----:B------:R-:W-:Y:S01]  /*0940*/  ULDC.64 UR40, c[0x0][0x208] ;  /* 0x0000820000287ab9 */ /* 0x000fe20000000a00 */
[----:B012-4-:R-:W-:Y:S08]  /*0950*/  BAR.SYNC.DEFER_BLOCKING 0x0 ;  /* 0x0000000000007b1d */ /* 0x017ff00000010000 */
[----:B------:R-:W-:Y:S05]  /*0960*/  @!P0 BRA `(.L_x_11363) ;  /* 0x0000012c00388947 */ /* 0x000fea0003800000 */
.L_x_11364:
        /* <DEDUP_REMOVED lines=24> */
[----:B------:R-:W-:Y:S02]  /*0af0*/  UMOV UR39, URZ ;  /* 0x0000003f00277c82 */ /* 0x000fe40008000000 */
[CC--:B------:R-:W-:Y:S02]  /*0b00*/  LEA.HI R0, R3.reuse, R6.reuse, RZ, 0x7 ;  /* 0x0000000603007211 */ /* 0x0c0fe400078f38ff */
[----:B------:R-:W-:-:S02]  /*0b10*/  LEA.HI R2, R3, R6, RZ, 0x4 ;  /* 0x0000000603027211 */ /* 0x000fc400078f20ff */
[----:B------:R-:W-:Y:S02]  /*0b20*/  LOP3.LUT R231, R0, 0xffffff80, RZ, 0xc0, !PT ;  /* 0xffffff8000e77812 */ /* 0x000fe400078ec0ff */
[CC--:B------:R-:W-:Y:S02]  /*0b30*/  LEA.HI R4, R3.reuse, R6.reuse, RZ, 0x5 ;  /* 0x0000000603047211 */ /* 0x0c0fe400078f28ff */
[----:B------:R-:W-:Y:S01]  /*0b40*/  LEA.HI R5, R3, R6, RZ, 0x2 ;  /* 0x0000000603057211 */ /* 0x000fe200078f10ff */
[----:B------:R-:W-:Y:S01]  /*0b50*/  IMAD.IADD R231, R6, 0x1, -R231 ;  /* 0x0000000106e77824 */ /* 0x000fe200078e0ae7 */
[----:B------:R-:W-:Y:S01]  /*0b60*/  LOP3.LUT R3, R2, 0x3fffff0, RZ, 0xc0, !PT ;  /* 0x03fffff002037812 */ /* 0x000fe200078ec0ff */
[----:B------:R-:W-:Y:S01]  /*0b70*/  IMAD.SHL.U32 R7, R4, 0x20, RZ ;  /* 0x0000002004077824 */ /* 0x000fe200078e00ff */
[----:B------:R-:W-:Y:S02]  /*0b80*/  LOP3.LUT R11, R5, 0xfffffffc, RZ, 0xc0, !PT ;  /* 0xfffffffc050b7812 */ /* 0x000fe400078ec0ff */
[----:B------:R-:W-:Y:S01]  /*0b90*/  SHF.R.S32.HI R8, RZ, 0x1f, R231 ;  /* 0x0000001fff087819 */ /* 0x000fe200000114e7 */
[C---:B------:R-:W-:Y:S01]  /*0ba0*/  IMAD.IADD R4, R6.reuse, 0x1, -R3 ;  /* 0x0000000106047824 */ /* 0x040fe200078e0a03 */
[----:B------:R-:W-:Y:S01]  /*0bb0*/  SHF.R.S32.HI R5, RZ, 0x4, R2 ;  /* 0x00000004ff057819 */ /* 0x000fe20000011402 */
[----:B------:R-:W-:Y:S01]  /*0bc0*/  IMAD.IADD R12, R6, 0x1, -R11 ;  /* 0x00000001060c7824 */ /* 0x000fe200078e0a0b */
[----:B------:R-:W-:-:S02]  /*0bd0*/  LEA.HI R9, R8, R231, RZ, 0x2 ;  /* 0x000000e708097211 */ /* 0x000fc400078f10ff */
[----:B------:R-:W-:Y:S02]  /*0be0*/  LEA.HI R2, R2, R5, RZ, 0x1 ;  /* 0x0000000502027211 */ /* 0x000fe400078f08ff */
[--C-:B------:R-:W-:Y:S02]  /*0bf0*/  SHF.R.S32.HI R10, RZ, 0x2, R9.reuse ;  /* 0x00000002ff0a7819 */ /* 0x100fe40000011409 */
[----:B------:R-:W-:Y:S02]  /*0c00*/  SHF.R.S32.HI R3, RZ, 0x1f, R9 ;  /* 0x0000001fff037819 */ /* 0x000fe40000011409 */
[----:B------:R-:W-:Y:S02]  /*0c10*/  LEA.HI R8, R8, R231, RZ, 0x5 ;  /* 0x000000e708087211 */ /* 0x000fe400078f28ff */
[----:B------:R-:W-:Y:S02]  /*0c20*/  LEA.HI R6, R3, R10, RZ, 0x3 ;  /* 0x0000000a03067211 */ /* 0x000fe400078f18ff */
[----:B------:R-:W-:-:S02]  /*0c30*/  SHF.R.S32.HI R3, RZ, 0x7, R0 ;  /* 0x00000007ff037819 */ /* 0x000fc40000011400 */
[----:B------:R-:W-:Y:S02]  /*0c40*/  LOP3.LUT R11, R6, 0xfffffff8, RZ, 0xc0, !PT ;  /* 0xfffffff8060b7812 */ /* 0x000fe400078ec0ff */
[----:B------:R-:W-:Y:S02]  /*0c50*/  LEA.HI R0, R0, R3, RZ, 0x1 ;  /* 0x0000000300007211 */ /* 0x000fe400078f08ff */
[----:B------:R-:W-:Y:S01]  /*0c60*/  LOP3.LUT R7, R7, 0xfffffc00, RZ, 0xc0, !PT ;  /* 0xfffffc0007077812 */ /* 0x000fe200078ec0ff */
[----:B------:R-:W-:Y:S01]  /*0c70*/  IMAD.IADD R11, R10, 0x1, -R11 ;  /* 0x000000010a0b7824 */ /* 0x000fe200078e0a0b */
[----:B------:R-:W-:Y:S02]  /*0c80*/  LOP3.LUT R2, R2, 0x1ffffffe, RZ, 0xc0, !PT ;  /* 0x1ffffffe02027812 */ /* 0x000fe400078ec0ff */
[----:B------:R-:W-:Y:S01]  /*0c90*/  LOP3.LUT R0, R0, 0x3fffffe, RZ, 0xc0, !PT ;  /* 0x03fffffe00007812 */ /* 0x000fe200078ec0ff */
[----:B------:R-:W-:Y:S01]  /*0ca0*/  IMAD R7, R4, 0x40, R7 ;  /* 0x0000004004077824 */ /* 0x000fe200078e0207 */
[----:B------:R-:W-:Y:S01]  /*0cb0*/  SHF.R.S32.HI R8, RZ, 0x5, R8 ;  /* 0x00000005ff087819 */ /* 0x000fe20000011408 */
[----:B------:R-:W-:Y:S01]  /*0cc0*/  IMAD.IADD R2, R5, 0x1, -R2 ;  /* 0x0000000105027824 */ /* 0x000fe200078e0a02 */
[----:B------:R-:W-:Y:S01]  /*0cd0*/  LOP3.LUT R6, R9, 0x7ffffffc, RZ, 0xc0, !PT ;  /* 0x7ffffffc09067812 */ /* 0x000fe200078ec0ff */
[----:B------:R-:W-:Y:S01]  /*0ce0*/  IMAD.IADD R0, R3, 0x1, -R0 ;  /* 0x0000000103007824 */ /* 0x000fe200078e0a00 */
[----:B------:R-:W-:Y:S01]  /*0cf0*/  LEA.HI R4, R12, R12, RZ, 0x1 ;  /* 0x0000000c0c047211 */ /* 0x000fe200078f08ff */
[----:B------:R-:W-:-:S02]  /*0d00*/  IMAD R11, R8, 0x10, R11 ;  /* 0x00000010080b7824 */ /* 0x000fc400078e020b */
[----:B------:R-:W-:Y:S01]  /*0d10*/  IMAD R2, R2, 0x8, R7 ;  /* 0x0000000802027824 */ /* 0x000fe200078e0207 */
[----:B------:R-:W-:Y:S01]  /*0d20*/  LOP3.LUT R3, R4, 0x1ffffffe, RZ, 0xc0, !PT ;  /* 0x1ffffffe04037812 */ /* 0x000fe200078ec0ff */
[----:B------:R-:W-:Y:S02]  /*0d30*/  IMAD R0, R0, 0x40, R11 ;  /* 0x0000004000007824 */ /* 0x000fe400078e020b */
[----:B------:R-:W-:Y:S01]  /*0d40*/  IMAD.IADD R6, R231, 0x1, -R6 ;  /* 0x00000001e7067824 */ /* 0x000fe200078e0a06 */
[----:B------:R0:W-:Y:S01]  /*0d50*/  STL [R1+0x60], R2 ;  /* 0x0000600201007387 */ /* 0x0001e20000100800 */
[----:B------:R-:W-:Y:S02]  /*0d60*/  IMAD.IADD R3, R12, 0x1, -R3 ;  /* 0x000000010c037824 */ /* 0x000fe400078e0a03 */
[----:B------:R-:W-:Y:S01]  /*0d70*/  IMAD.SHL.U32 R16, R6, 0x2, RZ ;  /* 0x0000000206107824 */ /* 0x000fe200078e00ff */
[----:B------:R1:W-:Y:S01]  /*0d80*/  STL [R1+0x5c], R0 ;  /* 0x00005c0001007387 */ /* 0x0003e20000100800 */
[----:B------:R-:W-:-:S02]  /*0d90*/  IMAD.MOV.U32 R6, RZ, RZ, R14 ;  /* 0x000000ffff067224 */ /* 0x000fc400078e000e */
[C---:B------:R-:W-:Y:S02]  /*0da0*/  VIADD R229, R16.reuse, 0x8 ;  /* 0x0000000810e57836 */ /* 0x040fe40000000000 */
        /* <DEDUP_REMOVED lines=53> */
[----:B------:R-:W-:Y:S01]  /*1100*/  IMAD R22, R3, 0x8, R0 ;  /* 0x0000000803167824 */ /* 0x000fe200078e0200 */
[----:B-1----:R-:W-:-:S07]  /*1110*/  SHF.R.S32.HI R232, RZ, 0x1f, R203 ;  /* 0x0000001fffe87819 */ /* 0x002fce00000114cb */
.L_x_11468:
[----:B------:R-:W-:Y:S01]  /*1120*/  ULDC.64 UR6, c[0x0][0xa28] ;  /* 0x00028a0000067ab9 */ /* 0x000fe20000000a00 */
[----:B0--3--:R-:W0:Y:S01]  /*1130*/  LDC R17, c[0x0][0x288] ;  /* 0x0000a200ff117b82 */ /* 0x009e220000000800 */
[----:B------:R-:W-:Y:S01]  /*1140*/  UISETP.NE.U32.AND UP0, UPT, UR6, URZ, UPT ;  /* 0x0000003f0600728c */ /* 0x000fe2000bf05070 */
[----:B----4-:R-:W-:-:S03]  /*1150*/  IMAD.MOV.U32 R8, RZ, RZ, RZ ;  /* 0x000000ffff087224 */ /* 0x010fc600078e00ff */
[----:B------:R-:W-:-:S03]  /*1160*/  UISETP.NE.AND.EX UP0, UPT, UR7, URZ, UPT, UP0 ;  /* 0x0000003f0700728c */ /* 0x000fc6000bf05300 */
[----:B------:R-:W-:Y:S01]  /*1170*/  ULDC.64 UR6, c[0x0][0xa18] ;  /* 0x0002860000067ab9 */ /* 0x000fe20000000a00 */
[----:B-1----:R-:W1:Y:S01]  /*1180*/  LDC.64 R10, c[0x0][0x418] ;  /* 0x00010600ff0a7b82 */ /* 0x002e620000000a00 */
[----:B------:R-:W-:Y:S01]  /*1190*/  UISETP.NE.U32.AND UP1, UPT, UR6, URZ, UPT ;  /* 0x0000003f0600728c */ /* 0x000fe2000bf25070 */
[----:B------:R-:W-:-:S03]  /*11a0*/  PLOP3.LUT P0, PT, PT, PT, UP0, 0x80, 0x0 ;  /* 0x000000000000781c */ /* 0x000fc60003f0f008 */
[----:B------:R-:W-:-:S03]  /*11b0*/  UISETP.NE.AND.EX UP1, UPT, UR7, URZ, UPT, UP1 ;  /* 0x0000003f0700728c */ /* 0x000fc6000bf25310 */
[----:B------:R-:W-:Y:S01]  /*11c0*/  @UP0 ULDC.64 UR6, c[0x0][0xa28] ;  /* 0x00028a0000060ab9 */ /* 0x000fe20000000a00 */
[----:B--2---:R-:W2:Y:S01]  /*11d0*/  LDC R9, c[0x0][0x424] ;  /* 0x00010900ff097b82 */ /* 0x004ea20000000800 */
[----:B------:R-:W-:Y:S01]  /*11e0*/  @UP0 UIMAD.WIDE UR6, UR5, 0x4, UR6 ;  /* 0x00000004050608a5 */ /* 0x000fe2000f8e0206 */
[----:B------:R-:W-:-:S05]  /*11f0*/  PLOP3.LUT P2, PT, PT, PT, UP1, 0x80, 0x0 ;  /* 0x000000000000781c */ /* 0x000fca0003f4f018 */
[----:B------:R-:W-:Y:S01]  /*1200*/  @UP1 ULDC.64 UR8, c[0x0][0xa18] ;  /* 0x0002860000081ab9 */ /* 0x000fe20000000a00 */
[----:B------:R-:W-:Y:S01]  /*1210*/  IMAD.U32 R2, RZ, RZ, UR6 ;  /* 0x00000006ff027e24 */ /* 0x000fe2000f8e00ff */
[----:B------:R-:W3:Y:S01]  /*1220*/  LDC R19, c[0x0][0x2f0] ;  /* 0x0000bc00ff137b82 */ /* 0x000ee20000000800 */
[----:B------:R-:W-:Y:S01]  /*1230*/  IMAD.U32 R3, RZ, RZ, UR7 ;  /* 0x00000007ff037e24 */ /* 0x000fe2000f8e00ff */
[----:B------:R-:W-:Y:S01]  /*1240*/  @UP1 UIMAD.WIDE UR6, UR5, 0x4, UR8 ;  /* 0x00000004050618a5 */ /* 0x000fe2000f8e0208 */
[----:B------:R-:W-:-:S03]  /*1250*/  LOP3.LUT R7, R6, 0xff000000, RZ, 0xc0, !PT ;  /* 0xff00000006077812 */ /* 0x000fc600078ec0ff */
[----:B------:R4:W5:Y:S02]  /*1260*/  @P0 LDG.E R8, desc[UR40][R2.64] ;  /* 0x0000002802080981 */ /* 0x000964000c1e1900 */
[----:B------:R-:W-:Y:S02]  /*1270*/  IMAD.U32 R4, RZ, RZ, UR6 ;  /* 0x00000006ff047e24 */ /* 0x000fe4000f8e00ff */
[----:B------:R-:W-:Y:S01]  /*1280*/  IMAD.U32 R5, RZ, RZ, UR7 ;  /* 0x00000007ff057e24 */ /* 0x000fe2000f8e00ff */
[----:B------:R-:W-:-:S04]  /*1290*/  ULDC.64 UR6, c[0x0][0xa20] ;  /* 0x0002880000067ab9 */ /* 0x000fc80000000a00 */
[----:B0-----:R4:W5:Y:S01]  /*12a0*/  @P2 LDG.E R17, desc[UR40][R4.64] ;  /* 0x0000002804112981 */ /* 0x001962000c1e1900 */
[----:B-1----:R-:W-:Y:S02]  /*12b0*/  ISETP.NE.U32.AND P0, PT, R10, RZ, PT ;  /* 0x000000ff0a00720c */ /* 0x002fe40003f05070 */
[----:B------:R-:W-:Y:S02]  /*12c0*/  ISETP.NE.U32.AND P1, PT, RZ, UR6, PT ;  /* 0x00000006ff007c0c */ /* 0x000fe4000bf25070 */
[----:B------:R-:W-:Y:S02]  /*12d0*/  LOP3.LUT R0, R6, 0xff0000, RZ, 0xc0, !PT ;  /* 0x00ff000006007812 */ /* 0x000fe400078ec0ff */
[----:B------:R-:W-:Y:S02]  /*12e0*/  SHF.R.U32.HI R7, RZ, 0x8, R7 ;  /* 0x00000008ff077819 */ /* 0x000fe40000011607 */
[----:B------:R-:W-:Y:S02]  /*12f0*/  ISETP.NE.AND.EX P0, PT, R11, RZ, PT, P0 ;  /* 0x000000ff0b00720c */ /* 0x000fe40003f05300 */
[----:B------:R-:W-:-:S02]  /*1300*/  ISETP.NE.AND.EX P1, PT, RZ, UR7, PT, P1 ;  /* 0x00000007ff007c0c */ /* 0x000fc4000bf25310 */
[----:B------:R-:W-:Y:S02]  /*1310*/  LEA.HI R200, R0, R7, RZ, 0x10 ;  /* 0x0000000700c87211 */ /* 0x000fe400078f80ff */
[----:B------:R-:W-:Y:S02]  /*1320*/  LOP3.LUT R23, R6, 0xffff, RZ, 0xc0, !PT ;  /* 0x0000ffff06177812 */ /* 0x000fe400078ec0ff */
[----:B--2---:R-:W-:Y:S01]  /*1330*/  SEL R0, R9, 0x1, P0 ;  /* 0x0000000109007807 */ /* 0x004fe20000000000 */
[----:B----4-:R-:W-:Y:S06]  /*1340*/  @P2 BRA `(.L_x_11365) ;  /* 0x00000000002c2947 */ /* 0x010fec0003800000 */
        /* <DEDUP_REMOVED lines=8> */
[----:B-----5:R-:W2:Y:S04]  /*13d0*/  LDG.E R17, desc[UR40][R2.64] ;  /* 0x0000002802117981 */ /* 0x020ea8000c1e1900 */
[----:B------:R-:W2:Y:S02]  /*13e0*/  LDG.E R4, desc[UR40][R2.64+0x4] ;  /* 0x0000042802047981 */ /* 0x000ea4000c1e1900 */
[----:B--2---:R-:W-:-:S07]  /*13f0*/  IMAD.IADD R17, R4, 0x1, -R17 ;  /* 0x0000000104117824 */ /* 0x004fce00078e0a11 */
.L_x_11365:
[----:B---3--:R-:W-:Y:S02]  /*1400*/  IMAD R19, R0, R19, RZ ;  /* 0x0000001300137224 */ /* 0x008fe400078e02ff */
[----:B------:R-:W-:Y:S01]  /*1410*/  IMAD.U32 R201, RZ, RZ, UR5 ;  /* 0x00000005ffc97e24 */ /* 0x000fe2000f8e00ff */
[----:B------:R-:W-:Y:S06]  /*1420*/  @!P1 BRA `(.L_x_11366) ;  /* 0x0000000000189947 */ /* 0x000fec0003800000 */
[----:B------:R-:W-:Y:S02]  /*1430*/  ULDC.64 UR6, c[0x0][0xa20] ;  /* 0x0002880000067ab9 */ /* 0x000fe40000000a00 */
[----:B------:R-:W-:-:S06]  /*1440*/  UIMAD.WIDE UR6, UR5, 0x4, UR6 ;  /* 0x00000004050678a5 */ /* 0x000fcc000f8e0206 */
[----:B------:R-:W-:Y:S02]  /*1450*/  IMAD.U32 R2, RZ, RZ, UR6 ;  /* 0x00000006ff027e24 */ /* 0x000fe4000f8e00ff */
[----:B------:R-:W-:-:S05]  /*1460*/  IMAD.U32 R3, RZ, RZ, UR7 ;  /* 0x00000007ff037e24 */ /* 0x000fca000f8e00ff */
[----:B------:R0:W5:Y:S01]  /*1470*/  LDG.E R19, desc[UR40][R2.64] ;  /* 0x0000002802137981 */ /* 0x000162000c1e1900 */
[----:B------:R-:W-:Y:S05]  /*1480*/  BRA `(.L_x_11367) ;  /* 0x00000000002c7947 */ /* 0x000fea0003800000 */
.L_x_11366:
        /* <DEDUP_REMOVED lines=9> */
[----:B------:R-:W2:Y:S02]  /*1520*/  LDG.E R0, desc[UR40][R2.64+0x4] ;  /* 0x0000042802007981 */ /* 0x000ea4000c1e1900 */
[----:B--2---:R-:W-:-:S07]  /*1530*/  IMAD.IADD R19, R0, 0x1, -R19 ;  /* 0x0000000100137824 */ /* 0x004fce00078e0a13 */
.L_x_11367:
[----:B------:R-:W1:Y:S01]  /*1540*/  LDC R0, c[0x0][0x448] ;  /* 0x00011200ff007b82 */ /* 0x000e620000000800 */
[----:B------:R-:W-:Y:S01]  /*1550*/  USHF.L.U32 UR43, UR4, 0x7, URZ ;  /* 0x00000007042b7899 */ /* 0x000fe2000800063f */
[----:B-----5:R-:W-:-:S03]  /*1560*/  IMAD.IADD R19, R19, 0x1, -R8 ;  /* 0x0000000113137824 */ /* 0x020fc600078e0a08 */
[----:B------:R-:W-:Y:S02]  /*1570*/  UIADD3 UR4, UR43, 0x7f, URZ ;  /* 0x0000007f2b047890 */ /* 0x000fe4000fffe03f */
[----:B0-----:R-:W-:Y:S01]  /*1580*/  IADD3 R3, R19, 0x1, -R17 ;  /* 0x0000000113037810 */ /* 0x001fe20007ffe811 */
[----:B------:R-:W0:Y:S01]  /*1590*/  LDC.64 R6, c[0x0][0x9e0] ;  /* 0x00027800ff067b82 */ /* 0x000e220000000a00 */
[----:B-1----:R-:W-:Y:S02]  /*15a0*/  ISETP.NE.AND P1, PT, R0, 0x1, PT ;  /* 0x000000010000780c */ /* 0x002fe40003f25270 */
[----:B------:R-:W-:Y:S01]  /*15b0*/  IMAD.U32 R0, RZ, RZ, UR4 ;  /* 0x00000004ff007e24 */ /* 0x000fe2000f8e00ff */
[----:B0-----:R-:W-:-:S10]  /*15c0*/  ISETP.GE.AND P2, PT, R7, 0x1, PT ;  /* 0x000000010700780c */ /* 0x001fd40003f46270 */
[----:B------:R-:W0:Y:S08]  /*15d0*/  @P1 LDC R2, c[0x0][0x44c] ;  /* 0x00011300ff021b82 */ /* 0x000e300000000800 */
[----:B------:R-:W1:Y:S01]  /*15e0*/  @P1 LDC R5, c[0x0][0x450] ;  /* 0x00011400ff051b82 */ /* 0x000e620000000800 */
[----:B0-----:R-:W-:-:S05]  /*15f0*/  @P1 IMAD.HI.U32 R2, R2, UR4, RZ ;  /* 0x0000000402021c27 */ /* 0x001fca000f8e00ff */
        /* <DEDUP_REMOVED lines=14> */
.L_x_11369:
[----:B------:R-:W-:-:S13]  /*16e0*/  ISETP.NE.AND P0, PT, R7, 0x1, PT ;  /* 0x000000010700780c */ /* 0x000fda0003f05270 */
[----:B------:R-:W0:Y:S02]  /*16f0*/  @P0 LDC.64 R4, c[0x0][0x9e8] ;  /* 0x00027a00ff040b82 */ /* 0x000e240000000a00 */
[----:B0-----:R-:W-:-:S05]  /*1700*/  @P0 IMAD.HI.U32 R4, R2, R4, RZ ;  /* 0x0000000402040227 */ /* 0x001fca00078e00ff */
[----:B------:R-:W-:-:S07]  /*1710*/  @P0 SHF.R.U32.HI R2, RZ, R5, R4 ;  /* 0x00000005ff020219 */ /* 0x000fce0000011604 */
.L_x_11370:
[----:B------:R-:W-:-:S05]  /*1720*/  IMAD R3, R2, R7, R7 ;  /* 0x0000000702037224 */ /* 0x000fca00078e0207 */
[----:B------:R-:W-:-:S07]  /*1730*/  VIMNMX R0, R0, R3, PT ;  /* 0x0000000300007248 */ /* 0x000fce0003fe0100 */
.L_x_11368:
[----:B------:R-:W0:Y:S01]  /*1740*/  @P1 LDC R3, c[0x0][0x44c] ;  /* 0x00011300ff031b82 */ /* 0x000e220000000800 */
[----:B------:R-:W-:Y:S01]  /*1750*/  IMAD.U32 R4, RZ, RZ, UR43 ;  /* 0x0000002bff047e24 */ /* 0x000fe2000f8e00ff */
[----:B------:R-:W-:Y:S01]  /*1760*/  ULDC UR4, c[0x0][0x9dc] ;  /* 0x0002770000047ab9 */ /* 0x000fe20000000800 */
[----:B------:R-:W-:Y:S02]  /*1770*/  VIADD R2, R0, 0x5f ;  /* 0x0000005f00027836 */ /* 0x000fe40000000000 */
[----:B------:R-:W-:Y:S02]  /*1780*/  VIADD R0, R19, 0x5f ;  /* 0x0000005f13007836 */ /* 0x000fe40000000000 */
[----:B------:R-:W-:Y:S01]  /*1790*/  IMAD.HI R2, R2, 0x2aaaaaab, RZ ;  /* 0x2aaaaaab02027827 */ /* 0x000fe200078e02ff */
[----:B------:R-:W1:Y:S03]  /*17a0*/  @P1 LDC R6, c[0x0][0x450] ;  /* 0x00011400ff061b82 */ /* 0x000e660000000800 */
[----:B------:R-:W-:Y:S01]  /*17b0*/  IMAD.HI R0, R0, 0x2aaaaaab, RZ ;  /* 0x2aaaaaab00007827 */ /* 0x000fe200078e02ff */
[----:B------:R-:W-:-:S04]  /*17c0*/  SHF.R.U32.HI R5, RZ, 0x1f, R2 ;  /* 0x0000001fff057819 */ /* 0x000fc80000011602 */
[----:B------:R-:W-:Y:S01]  /*17d0*/  LEA.HI.SX32 R2, R2, R5, 0x1c ;  /* 0x0000000502027211 */ /* 0x000fe200078fe2ff */
[----:B0-----:R-:W-:-:S05]  /*17e0*/  @P1 IMAD.HI.U32 R3, R3, UR43, RZ ;  /* 0x0000002b03031c27 */ /* 0x001fca000f8e00ff */
[----:B-1----:R-:W-:Y:S02]  /*17f0*/  @P1 SHF.R.U32.HI R4, RZ, R6, R3 ;  /* 0x00000006ff041219 */ /* 0x002fe40000011603 */
[----:B------:R-:W-:Y:S02]  /*1800*/  SHF.R.U32.HI R3, RZ, 0x1f, R0 ;  /* 0x0000001fff037819 */ /* 0x000fe40000011600 */
[----:B------:R-:W-:Y:S02]  /*1810*/  IADD3 R4, R4, R19, -R17 ;  /* 0x0000001304047210 */ /* 0x000fe40007ffe811 */
[----:B------:R-:W-:-:S03]  /*1820*/  LEA.HI.SX32 R3, R0, R3, 0x1c ;  /* 0x0000000300037211 */ /* 0x000fc600078fe2ff */
[----:B------:R-:W-:Y:S01]  /*1830*/  VIADD R6, R4, -UR4 ;  /* 0x8000000404067c36 */ /* 0x000fe20008000000 */
[----:B------:R-:W-:-:S04]  /*1840*/  VIMNMX R176, R3, R2, PT ;  /* 0x0000000203b07248 */ /* 0x000fc80003fe0100 */
[----:B------:R-:W-:Y:S01]  /*1850*/  R2UR UR4, R6 ;  /* 0x00000000060472ca */ /* 0x000fe200000e0000 */
[----:B------:R-:W-:-:S14]  /*1860*/  @!P2 BRA `(.L_x_11371) ;  /* 0x000000000044a947 */ /* 0x000fdc0003800000 */
        /* <DEDUP_REMOVED lines=9> */
.L_x_11372:
[----:B------:R-:W-:-:S13]  /*1900*/  ISETP.NE.AND P0, PT, R7, 0x1, PT ;  /* 0x000000010700780c */ /* 0x000fda0003f05270 */
[----:B------:R-:W0:Y:S02]  /*1910*/  @P0 LDC.64 R2, c[0x0][0x9e8] ;  /* 0x00027a00ff020b82 */ /* 0x000e240000000a00 */
[----:B0-----:R-:W-:-:S05]  /*1920*/  @P0 IMAD.HI.U32 R0, R4, R2, RZ ;  /* 0x0000000204000227 */ /* 0x001fca00078e00ff */
[----:B------:R-:W-:-:S07]  /*1930*/  @P0 SHF.R.U32.HI R4, RZ, R3, R0 ;  /* 0x00000003ff040219 */ /* 0x000fce0000011600 */
.L_x_11373:
[----:B------:R-:W-:-:S05]  /*1940*/  IMAD R4, R4, R7, RZ ;  /* 0x0000000704047224 */ /* 0x000fca00078e02ff */
[----:B------:R-:W-:-:S13]  /*1950*/  R2UR UR5, R4 ;  /* 0x00000000040572ca */ /* 0x000fda00000e0000 */
[----:B------:R-:W-:-:S04]  /*1960*/  UISETP.LT.AND UP0, UPT, UR4, UR5, UPT ;  /* 0x000000050400728c */ /* 0x000fc8000bf01270 */
[----:B------:R-:W-:-:S12]  /*1970*/  USEL UR4, UR4, UR5, !UP0 ;  /* 0x0000000504047287 */ /* 0x000fd8000c000000 */
.L_x_11371:
[----:B------:R-:W-:Y:S01]  /*1980*/  UIMAD.WIDE UR4, UR4, 0x2aaaaaab, URZ ;  /* 0x2aaaaaab040478a5 */ /* 0x000fe2000f8e023f */
[----:B------:R-:W-:Y:S02]  /*1990*/  LOP3.LUT R230, R200, 0xff, RZ, 0xc0, !PT ;  /* 0x000000ffc8e67812 */ /* 0x000fe400078ec0ff */
[----:B------:R-:W-:Y:S01]  /*19a0*/  SHF.R.U32.HI R200, RZ, 0x10, R200 ;  /* 0x00000010ffc87819 */ /* 0x000fe200000116c8 */
[----:B------:R-:W-:Y:S01]  /*19b0*/  USHF.R.U32.HI UR4, URZ, 0x1f, UR5 ;  /* 0x0000001f3f047899 */ /* 0x000fe20008011605 */
[----:B------:R-:W-:-:S03]  /*19c0*/  R2UR UR8, R230 ;  /* 0x00000000e60872ca */ /* 0x000fc600000e0000 */
[----:B------:R-:W-:-:S04]  /*19d0*/  ULEA.HI.SX32 UR4, UR5, UR4, 0x1c ;  /* 0x0000000405047291 */ /* 0x000fc8000f8fe23f */
[----:B------:R-:W-:-:S04]  /*19e0*/  UISETP.LT.AND UP0, UPT, URZ, UR4, UPT ;  /* 0x000000043f00728c */ /* 0x000fc8000bf01270 */
[----:B------:R-:W-:-:S03]  /*19f0*/  USEL UR44, URZ, UR4, !UP0 ;  /* 0x000000043f2c7287 */ /* 0x000fc6000c000000 */
[----:B------:R-:W-:-:S03]  /*1a00*/  UMOV UR4, URZ ;  /* 0x0000003f00047c82 */ /* 0x000fc60008000000 */
[----:B------:R-:W-:-:S13]  /*1a10*/  ISETP.GT.AND P0, PT, R176, UR44, PT ;  /* 0x0000002cb0007c0c */ /* 0x000fda000bf04270 */
[----:B------:R-:W-:Y:S05]  /*1a20*/  @!P0 BRA `(.L_x_11374) ;  /* 0x0000000000948947 */ /* 0x000fea0003800000 */
[----:B------:R-:W0:Y:S01]  /*1a30*/  LDC R3, c[0x0][0x9f0] ;  /* 0x00027c00ff037b82 */ /* 0x000e220000000800 */
[----:B------:R-:W-:Y:S01]  /*1a40*/  ISETP.NE.AND P0, PT, R200, RZ, PT ;  /* 0x000000ffc800720c */ /* 0x000fe20003f05270 */
[----:B------:R-:W-:-:S03]  /*1a50*/  UMOV UR4, URZ ;  /* 0x0000003f00047c82 */ /* 0x000fc60008000000 */
[----:B0-----:R-:W-:-:S04]  /*1a60*/  SEL R5, R200, R3, P0 ;  /* 0x00000003c8057207 */ /* 0x001fc80000000000 */
[-C--:B------:R-:W-:Y:S02]  /*1a70*/  IABS R0, R5.reuse ;  /* 0x0000000500007213 */ /* 0x080fe40000000000 */
[----:B------:R-:W-:Y:S02]  /*1a80*/  IABS R6, R5 ;  /* 0x0000000500067213 */ /* 0x000fe40000000000 */
[----:B------:R-:W-:Y:S02]  /*1a90*/  R2UR UR9, R0 ;  /* 0x00000000000972ca */ /* 0x000fe400000e0000 */
[----:B------:R-:W-:-:S05]  /*1aa0*/  IADD3 R0, R5, -0x1, R176 ;  /* 0xffffffff05007810 */ /* 0x000fca0007ffe0b0 */
[----:B------:R-:W-:-:S05]  /*1ab0*/  VIADD R0, R0, -UR44 ;  /* 0x8000002c00007c36 */ /* 0x000fca0008000000 */
[----:B------:R-:W-:Y:S01]  /*1ac0*/  IABS R4, R0 ;  /* 0x0000000000047213 */ /* 0x000fe20000000000 */
[----:B------:R-:W0:Y:S01]  /*1ad0*/  I2F.RP R2, UR9 ;  /* 0x0000000900027d06 */ /* 0x000e220008209400 */
[----:B------:R-:W-:Y:S02]  /*1ae0*/  LOP3.LUT R0, R0, R5, RZ, 0x3c, !PT ;  /* 0x0000000500007212 */ /* 0x000fe400078e3cff */
        /* <DEDUP_REMOVED lines=12> */
[----:B------:R-:W-:Y:S02]  /*1bb0*/  R2UR UR6, R0 ;  /* 0x00000000000672ca */ /* 0x000fe400000e0000 */
[----:B------:R-:W-:Y:S01]  /*1bc0*/  R2UR UR7, R5 ;  /* 0x00000000050772ca */ /* 0x000fe200000e0000 */
[----:B------:R-:W-:-:S11]  /*1bd0*/  UISETP.GT.U32.AND UP1, UPT, UR9, UR4, UPT ;  /* 0x000000040900728c */ /* 0x000fd6000bf24070 */
[----:B------:R-:W-:Y:S02]  /*1be0*/  @!UP1 UIADD3 UR4, UR4, -UR9, URZ ;  /* 0x8000000904049290 */ /* 0x000fe4000fffe03f */
[----:B------:R-:W-:Y:S02]  /*1bf0*/  @!UP1 UIADD3 UR5, UR5, 0x1, URZ ;  /* 0x0000000105059890 */ /* 0x000fe4000fffe03f */
[----:B------:R-:W-:Y:S02]  /*1c00*/  UISETP.GE.U32.AND UP0, UPT, UR4, UR9, UPT ;  /* 0x000000090400728c */ /* 0x000fe4000bf06070 */
[----:B------:R-:W-:Y:S01]  /*1c10*/  UISETP.GE.AND UP1, UPT, UR6, URZ, UPT ;  /* 0x0000003f0600728c */ /* 0x000fe2000bf26270 */
[----:B------:R-:W-:-:S08]  /*1c20*/  R2UR UR6, R5 ;  /* 0x00000000050672ca */ /* 0x000fd000000e0000 */
[----:B------:R-:W-:Y:S02]  /*1c30*/  @UP0 UIADD3 UR5, UR5, 0x1, URZ ;  /* 0x0000000105050890 */ /* 0x000fe4000fffe03f */
[----:B------:R-:W-:-:S05]  /*1c40*/  UISETP.NE.AND UP0, UPT, UR7, URZ, UPT ;  /* 0x0000003f0700728c */ /* 0x000fca000bf05270 */
[----:B------:R-:W-:Y:S02]  /*1c50*/  UMOV UR4, UR5 ;  /* 0x0000000500047c82 */ /* 0x000fe40008000000 */
[----:B------:R-:W-:-:S04]  /*1c60*/  @!UP1 UIADD3 UR4, -UR4, URZ, URZ ;  /* 0x0000003f04049290 */ /* 0x000fc8000fffe13f */
[----:B------:R-:W-:-:S12]  /*1c70*/  @!UP0 ULOP3.LUT UR4, URZ, UR6, URZ, 0x33, !UPT ;  /* 0x000000063f048292 */ /* 0x000fd8000f8e333f */
.L_x_11374:
        /* <DEDUP_REMOVED lines=107> */
.L_x_11376:
        /* <DEDUP_REMOVED lines=13> */
.L_x_11603:
[----:B0-----:R-:W-:Y:S01]  /*2400*/  IMAD.U32 R0, RZ, RZ, UR42 ;  /* 0x0000002aff007e24 */ /* 0x001fe2000f8e00ff */
[----:B------:R-:W-:Y:S05]  /*2410*/  WARPSYNC.ALL ;  /* 0x0000000000007948 */ /* 0x000fea0003800000 */
[----:B------:R0:W-:Y:S01]  /*2420*/  BAR.SYNC.DEFER_BLOCKING R7, 0x100 ;  /* 0x000400070000751d */ /* 0x0001e20000010000 */
[----:B------:R-:W-:-:S13]  /*2430*/  ISETP.NE.AND P0, PT, R0, 0x3, PT ;  /* 0x000000030000780c */ /* 0x000fda0003f05270 */
[----:B0-----:R-:W-:Y:S05]  /*2440*/  @!P0 BRA `(.L_x_11378) ;  /* 0x0000000000048947 */ /* 0x001fea0003800000 */
[----:B------:R-:W-:Y:S01]  /*2450*/  BPT.TRAP 0x1 ;  /* 0x000000040000795c */ /* 0x000fe20000300000 */
.L_x_11378:
[----:B------:R-:W-:Y:S01]  /*2460*/  R2UR UR5, R3 ;  /* 0x00000000030572ca */ /* 0x000fe200000e0000 */
[----:B------:R-:W-:-:S05]  /*2470*/  IMAD.U32 R8, RZ, RZ, UR38 ;  /* 0x00000026ff087e24 */ /* 0x000fca000f8e00ff */
[----:B------:R-:W-:-:S07]  /*2480*/  SHF.L.U32 R8, R8, 0x1f, RZ ;  /* 0x0000001f08087819 */ /* 0x000fce00000006ff */
[----:B------:R-:W-:-:S09]  /*2490*/  ULEA UR5, UR39, UR5, 0x3 ;  /* 0x0000000527057291 */ /* 0x000fd2000f8e183f */
[----:B------:R0:W1:Y:S01]  /*24a0*/  SYNCS.PHASECHK.TRANS64.TRYWAIT P1, [UR5+0x22830], R8 ;  /* 0x02283008ff0075a7 */ /* 0x0000620008020145 */
[----:B------:R-:W-:Y:S05]  /*24b0*/  @!P0 BRA `(.L_x_11379) ;  /* 0x0000000000048947 */ /* 0x000fea0003800000 */
[----:B------:R-:W-:Y:S01]  /*24c0*/  BPT.TRAP 0x1 ;  /* 0x000000040000795c */ /* 0x000fe20000300000 */
.L_x_11379:
[----:B-1----:R-:W-:Y:S05]  /*24d0*/  @P1 BRA `(.L_x_11380) ;  /* 0x0000000000081947 */ /* 0x002fea0003800000 */
[----:B------:R-:W1:Y:S02]  /*24e0*/  SYNCS.PHASECHK.TRANS64.TRYWAIT P1, [UR5+0x22830], R8 ;  /* 0x02283008ff0075a7 */ /* 0x000e640008020145 */
[----:B-1----:R-:W-:Y:S05]  /*24f0*/  @!P1 BRA `(.L_x_11381) ;  /* 0x0000018000e09947 */ /* 0x002fea0003800000 */
.L_x_11380:
[----:B------:R-:W-:Y:S01]  /*2500*/  R2UR UR4, R3 ;  /* 0x00000000030472ca */ /* 0x000fe200000e0000 */
[----:B------:R-:W-:Y:S01]  /*2510*/  ULOP3.LUT UR12, UR45, 0x10000, URZ, 0xfc, !UPT ;  /* 0x000100002d0c7892 */ /* 0x000fe2000f8efc3f */
[----:B------:R-:W-:Y:S01]  /*2520*/  WARPGROUP.ARRIVE ;  /* 0x00000000000079c5 */ /* 0x000fe20000000000 */
[----:B------:R-:W-:Y:S01]  /*2530*/  UMOV UR13, 0x40000040 ;  /* 0x40000040000d7882 */ /* 0x000fe20000000000 */
[----:B------:R-:W-:Y:S01]  /*2540*/  UMOV UR15, 0x40000040 ;  /* 0x40000040000f7882 */ /* 0x000fe20000000000 */
[----:B------:R-:W-:Y:S01]  /*2550*/  UIADD3 UR16, UR12, 0x2, URZ ;  /* 0x000000020c107890 */ /* 0x000fe2000fffe03f */
[----:B-1----:R-:W1:Y:S01]  /*2560*/  LDC R5, c[0x0][0x448] ;  /* 0x00011200ff057b82 */ /* 0x002e620000000800 */
[----:B------:R-:W-:Y:S01]  /*2570*/  UMOV UR17, 0x40000040 ;  /* 0x4000004000117882 */ /* 0x000fe20000000000 */
[----:B------:R-:W-:Y:S01]  /*2580*/  UMOV UR19, 0x40000040 ;  /* 0x4000004000137882 */ /* 0x000fe20000000000 */
[----:B------:R-:W-:Y:S01]  /*2590*/  UIADD3 UR20, UR12, 0x4, URZ ;  /* 0x000000040c147890 */ /* 0x000fe2000fffe03f */
[----:B------:R-:W2:Y:S01]  /*25a0*/  S2R R10, SR_TID.X ;  /* 0x00000000000a7919 */ /* 0x000ea20000002100 */
[----:B------:R-:W-:Y:S01]  /*25b0*/  UMOV UR21, 0x40000040 ;  /* 0x4000004000157882 */ /* 0x000fe20000000000 */
[----:B------:R-:W-:Y:S01]  /*25c0*/  UMOV UR23, 0x40000040 ;  /* 0x4000004000177882 */ /* 0x000fe20000000000 */
[----:B------:R-:W-:Y:S01]  /*25d0*/  UIADD3 UR4, UR4, 0x1c400, URZ ;  /* 0x0001c40004047890 */ /* 0x000fe2000fffe03f */
[----:B------:R-:W-:Y:S01]  /*25e0*/  LOP3.LUT R18, R18, 0xffefffff, RZ, 0xc0, !PT ;  /* 0xffefffff12127812 */ /* 0x000fe200078ec0ff */
[----:B------:R-:W-:-:S02]  /*25f0*/  UIADD3 UR8, UR12, 0x6, URZ ;  /* 0x000000060c087890 */ /* 0x000fc4000fffe03f */
[----:B------:R-:W-:Y:S01]  /*2600*/  USHF.R.U32.HI UR4, URZ, 0x4, UR4 ;  /* 0x000000043f047899 */ /* 0x000fe20008011604 */
[----:B------:R-:W-:Y:S01]  /*2610*/  UMOV UR9, 0x40000040 ;  /* 0x4000004000097882 */ /* 0x000fe20000000000 */
[----:B------:R-:W-:Y:S02]  /*2620*/  UMOV UR11, 0x40000040 ;  /* 0x40000040000b7882 */ /* 0x000fe40000000000 */
[----:B------:R-:W-:Y:S01]  /*2630*/  ULOP3.LUT UR4, UR4, 0x3fff, URZ, 0xc0, !UPT ;  /* 0x00003fff04047892 */ /* 0x000fe2000f8ec03f */
[----:B------:R-:W-:Y:S01]  /*2640*/  ULDC.64 UR6, c[0x0][0x9e0] ;  /* 0x0002780000067ab9 */ /* 0x000fe20000000a00 */
[----:B------:R-:W-:Y:S02]  /*2650*/  ULDC UR26, c[0x0][0x9dc] ;  /* 0x00027700001a7ab9 */ /* 0x000fe40000000800 */
[----:B------:R-:W-:Y:S02]  /*2660*/  ULOP3.LUT UR24, UR4, 0x10000, URZ, 0xfc, !UPT ;  /* 0x0001000004187892 */ /* 0x000fe4000f8efc3f */
[----:B------:R-:W-:-:S02]  /*2670*/  UISETP.GE.AND UP0, UPT, UR7, 0x1, UPT ;  /* 0x000000010700788c */ /* 0x000fc4000bf06270 */
[----:B------:R-:W-:Y:S01]  /*2680*/  UIMAD UR14, UR39, 0x300, UR24 ;  /* 0x00000300270e78a4 */ /* 0x000fe2000f8e0218 */
[----:B-1----:R-:W-:Y:S01]  /*2690*/  ISETP.NE.AND P2, PT, R5, 0x1, PT ;  /* 0x000000010500780c */ /* 0x002fe20003f45270 */
[----:B------:R-:W-:Y:S01]  /*26a0*/  ULDC UR4, c[0x0][0x9d8] ;  /* 0x0002760000047ab9 */ /* 0x000fe20000000800 */
[----:B------:R-:W1:Y:S01]  /*26b0*/  S2R R5, SR_TID.X ;  /* 0x0000000000057919 */ /* 0x000e620000002100 */
[----:B------:R-:W-:Y:S02]  /*26c0*/  UIADD3 UR18, UR14, 0x2, URZ ;  /* 0x000000020e127890 */ /* 0x000fe4000fffe03f */
[----:B------:R-:W-:Y:S02]  /*26d0*/  UIADD3 UR22, UR14, 0x4, URZ ;  /* 0x000000040e167890 */ /* 0x000fe4000fffe03f */
[----:B------:R-:W-:Y:S02]  /*26e0*/  UIADD3 UR10, UR14, 0x6, URZ ;  /* 0x000000060e0a7890 */ /* 0x000fe4000fffe03f */
[----:B------:R-:W-:Y:S01]  /*26f0*/  HGMMA.64x96x16.F32 R24, gdesc[UR12], RZ, !UPT, gsb0 ;  /* 0x016000000c1879f0 */ /* 0x000fe2000c0008ff */
[----:B------:R-:W-:Y:S01]  /*2700*/  ULOP3.LUT UR26, URZ, UR26, URZ, 0x33, !UPT ;  /* 0x0000001a3f1a7292 */ /* 0x000fe2000f8e333f */
[----:B--2---:R-:W-:-:S02]  /*2710*/  SHF.R.U32.HI R10, RZ, 0x7, R10 ;  /* 0x00000007ff0a7819 */ /* 0x004fc4000001160a */
[----:B------:R-:W2:Y:S01]  /*2720*/  @P2 LDC R6, c[0x0][0x44c] ;  /* 0x00011300ff062b82 */ /* 0x000ea20000000800 */
[----:B------:R-:W-:-:S07]  /*2730*/  @P2 LOP3.LUT R18, R18, 0x100000, RZ, 0xfc, !PT ;  /* 0x0010000012122812 */ /* 0x000fce00078efcff */
[----:B------:R-:W3:Y:S01]  /*2740*/  @P2 LDC R9, c[0x0][0x450] ;  /* 0x00011400ff092b82 */ /* 0x000ee20000000800 */
[----:B-1----:R-:W-:-:S04]  /*2750*/  LOP3.LUT R5, R5, 0x7f, RZ, 0xc0, !PT ;  /* 0x0000007f05057812 */ /* 0x002fc800078ec0ff */
[----:B------:R-:W-:Y:S01]  /*2760*/  ISETP.NE.AND P1, PT, R5, RZ, PT ;  /* 0x000000ff0500720c */ /* 0x000fe20003f25270 */
[----:B------:R-:W-:-:S04]  /*2770*/  VIADD R5, R22, UR43 ;  /* 0x0000002b16057c36 */ /* 0x000fc80008000000 */
[----:B--2---:R-:W-:Y:S01]  /*2780*/  @P2 IMAD.HI.U32 R6, R5, R6, RZ ;  /* 0x0000000605062227 */ /* 0x004fe200078e00ff */
        /* <DEDUP_REMOVED lines=12> */
[----:B------:R-:W-:Y:S02]  /*2850*/  IMAD.MOV.U32 R38, RZ, RZ, R5 ;  /* 0x000000ffff267224 */ /* 0x000fe400078e0005 */
[----:B------:R-:W-:Y:S01]  /*2860*/  FMUL.FTZ R32, R32, UR4 ;  /* 0x0000000420207c20 */ /* 0x000fe20008410000 */
[----:B------:R-:W-:-:S02]  /*2870*/  IMAD.U32 R5, RZ, RZ, UR5 ;  /* 0x00000005ff057e24 */ /* 0x000fc4000f8e00ff */
[----:B------:R-:W-:Y:S01]  /*2880*/  FMUL.FTZ R52, R52, UR4 ;  /* 0x0000000434347c20 */ /* 0x000fe20008410000 */
[----:B---3--:R-:W-:Y:S01]  /*2890*/  @P2 SHF.R.U32.HI R38, RZ, R9, R6 ;  /* 0x00000009ff262219 */ /* 0x008fe20000011606 */
[----:B------:R1:W2:Y:S01]  /*28a0*/  MUFU.TANH R14, R32 ;  /* 0x00000020000e7308 */ /* 0x0002a20000002400 */
[----:B------:R-:W-:Y:S01]  /*28b0*/  @!P1 VIADD R5, R5, 0x22840 ;  /* 0x0002284005059836 */ /* 0x000fe20000000000 */
[----:B------:R-:W-:Y:S01]  /*28c0*/  IADD3 R6, -R10, 0xb, RZ ;  /* 0x0000000b0a067810 */ /* 0x000fe20007ffe1ff */
[----:B------:R-:W-:Y:S01]  /*28d0*/  FMUL.FTZ R28, R28, UR4 ;  /* 0x000000041c1c7c20 */ /* 0x000fe20008410000 */
[----:B------:R-:W-:Y:S01]  /*28e0*/  FMUL.FTZ R29, R29, UR4 ;  /* 0x000000041d1d7c20 */ /* 0x000fe20008410000 */
[----:B------:R-:W-:Y:S01]  /*28f0*/  FMUL.FTZ R33, R33, UR4 ;  /* 0x0000000421217c20 */ /* 0x000fe20008410000 */
[----:B------:R-:W-:Y:S01]  /*2900*/  @!P1 PRMT R5, RZ, 0x654, R5 ;  /* 0x00000654ff059816 */ /* 0x000fe20000000005 */
[----:B------:R-:W-:Y:S01]  /*2910*/  FMUL.FTZ R36, R36, UR4 ;  /* 0x0000000424247c20 */ /* 0x000fe20008410000 */
[----:B------:R-:W-:Y:S01]  /*2920*/  FMUL.FTZ R37, R37, UR4 ;  /* 0x0000000425257c20 */ /* 0x000fe20008410000 */
[----:B-1----:R-:W-:Y:S01]  /*2930*/  FMUL.FTZ R32, R50, UR4 ;  /* 0x0000000432207c20 */ /* 0x002fe20008410000 */
[----:B------:R-:W-:Y:S01]  /*2940*/  FMUL.FTZ R40, R40, UR4 ;  /* 0x0000000428287c20 */ /* 0x000fe20008410000 */
[----:B------:R1:W3:Y:S01]  /*2950*/  MUFU.TANH R50, R52 ;  /* 0x0000003400327308 */ /* 0x0002e20000002400 */
[----:B------:R-:W-:Y:S01]  /*2960*/  FMUL.FTZ R44, R44, UR4 ;  /* 0x000000042c2c7c20 */ /* 0x000fe20008410000 */
[----:B------:R4:W-:Y:S06]  /*2970*/  BAR.ARV R6, 0x100 ;  /* 0x000400060000751d */ /* 0x0009ec0000002000 */
[----:B------:R-:W-:Y:S01]  /*2980*/  FMUL.FTZ R4, R24, UR4 ;  /* 0x0000000418047c20 */ /* 0x000fe20008410000 */
[----:B------:R-:W-:Y:S01]  /*2990*/  FMUL.FTZ R2, R25, UR4 ;  /* 0x0000000419027c20 */ /* 0x000fe20008410000 */
[----:B-1----:R-:W1:Y:S01]  /*29a0*/  SHFL.IDX PT, R52, R38, RZ, 0x1c1f ;  /* 0x001c1fff26347589 */ /* 0x002e6200000e0000 */
[----:B------:R-:W-:Y:S01]  /*29b0*/  FMUL.FTZ R15, R27, UR4 ;  /* 0x000000041b0f7c20 */ /* 0x000fe20008410000 */
[----:B------:R5:W0:Y:S01]  /*29c0*/  MUFU.TANH R11, R28 ;  /* 0x0000001c000b7308 */ /* 0x000a220000002400 */
[----:B------:R-:W-:Y:S01]  /*29d0*/  FMUL.FTZ R20, R30, UR4 ;  /* 0x000000041e147c20 */ /* 0x000fe20008410000 */
[----:B------:R2:W-:Y:S01]  /*29e0*/  @!P1 SYNCS.ARRIVE.TRANS64.RED.A1T0 RZ, [R5+URZ], RZ ;  /* 0x000000ff05ff99a7 */ /* 0x0005e2000810043f */
[----:B------:R-:W-:Y:S01]  /*29f0*/  FMUL.FTZ R21, R31, UR4 ;  /* 0x000000041f157c20 */ /* 0x000fe20008410000 */
[----:B------:R-:W-:Y:S01]  /*2a00*/  FMUL.FTZ R24, R34, UR4 ;  /* 0x0000000422187c20 */ /* 0x000fe20008410000 */
[----:B------:R-:W-:Y:S01]  /*2a10*/  FMUL.FTZ R25, R35, UR4 ;  /* 0x0000000423197c20 */ /* 0x000fe20008410000 */
[----:B------:R-:W-:Y:S01]  /*2a20*/  FMUL.FTZ R27, R39, UR4 ;  /* 0x00000004271b7c20 */ /* 0x000fe20008410000 */
[----:B------:R-:W-:Y:S01]  /*2a30*/  FMUL.FTZ R30, R46, UR4 ;  /* 0x000000042e1e7c20 */ /* 0x000fe20008410000 */
[----:B------:R4:W0:Y:S01]  /*2a40*/  MUFU.TANH R12, R29 ;  /* 0x0000001d000c7308 */ /* 0x0008220000002400 */
[----:B-----5:R-:W-:Y:S01]  /*2a50*/  FMUL.FTZ R28, R42, UR4 ;  /* 0x000000042a1c7c20 */ /* 0x020fe20008410000 */
[----:B--2---:R-:W-:-:S02]  /*2a60*/  IMAD R5, R176, -0x60, R19 ;  /* 0xffffffa0b0057824 */ /* 0x004fc400078e0213 */
[----:B------:R-:W-:Y:S01]  /*2a70*/  FMUL.FTZ R31, R47, UR4 ;  /* 0x000000042f1f7c20 */ /* 0x000fe20008410000 */
[----:B------:R-:W-:Y:S01]  /*2a80*/  FMUL.FTZ R48, R48, UR4 ;  /* 0x0000000430307c20 */ /* 0x000fe20008410000 */
[----:B------:R-:W-:Y:S01]  /*2a90*/  FMUL.FTZ R34, R54, UR4 ;  /* 0x0000000436227c20 */ /* 0x000fe20008410000 */
[----:B------:R-:W-:Y:S01]  /*2aa0*/  FMUL.FTZ R35, R55, UR4 ;  /* 0x0000000437237c20 */ /* 0x000fe20008410000 */
[----:B------:R-:W-:Y:S01]  /*2ab0*/  FMUL.FTZ R60, R60, UR4 ;  /* 0x000000043c3c7c20 */ /* 0x000fe20008410000 */
[----:B------:R2:W0:Y:S01]  /*2ac0*/  MUFU.TANH R72, R33 ;  /* 0x0000002100487308 */ /* 0x0004220000002400 */
[----:B----4-:R-:W-:Y:S01]  /*2ad0*/  FMUL.FTZ R29, R43, UR4 ;  /* 0x000000042b1d7c20 */ /* 0x010fe20008410000 */
[----:B------:R-:W-:Y:S01]  /*2ae0*/  FMUL.FTZ R61, R61, UR4 ;  /* 0x000000043d3d7c20 */ /* 0x000fe20008410000 */
[----:B------:R-:W-:Y:S01]  /*2af0*/  FMUL.FTZ R62, R62, UR4 ;  /* 0x000000043e3e7c20 */ /* 0x000fe20008410000 */
[----:B------:R-:W-:Y:S01]  /*2b00*/  FMUL.FTZ R39, R63, UR4 ;  /* 0x000000043f277c20 */ /* 0x000fe20008410000 */
[----:B------:R-:W-:Y:S01]  /*2b10*/  FMUL.FTZ R64, R64, UR4 ;  /* 0x0000000440407c20 */ /* 0x000fe20008410000 */
[----:B------:R-:W-:Y:S01]  /*2b20*/  FMUL.FTZ R65, R65, UR4 ;  /* 0x0000000441417c20 */ /* 0x000fe20008410000 */
[----:B------:R-:W-:Y:S01]  /*2b30*/  FMUL.FTZ R42, R66, UR4 ;  /* 0x00000004422a7c20 */ /* 0x000fe20008410000 */
[----:B------:R4:W0:Y:S01]  /*2b40*/  MUFU.TANH R73, R36 ;  /* 0x0000002400497308 */ /* 0x0008220000002400 */
[----:B--2---:R-:W-:Y:S01]  /*2b50*/  FMUL.FTZ R33, R51, UR4 ;  /* 0x0000000433217c20 */ /* 0x004fe20008410000 */
[----:B------:R-:W-:Y:S01]  /*2b60*/  FMUL.FTZ R68, R68, UR4 ;  /* 0x0000000444447c20 */ /* 0x000fe20008410000 */
        /* <DEDUP_REMOVED lines=9> */
[----:B------:R-:W-:Y:S01]  /*2c00*/  PLOP3.LUT P2, PT, PT, PT, UP0, 0x40, 0x0 ;  /* 0x000000000000781c */ /* 0x000fe20003f4e808 */
[----:B------:R-:W-:Y:S01]  /*2c10*/  IMAD.MOV.U32 R9, RZ, RZ, -0x60 ;  /* 0xffffffa0ff097424 */ /* 0x000fe200078e00ff */
[C-C-:B------:R-:W-:Y:S01]  /*2c20*/  IADD3 R10, -R16.reuse, 0x61, R5.reuse ;  /* 0x00000061100a7810 */ /* 0x140fe20007ffe105 */
[----:B------:R-:W-:Y:S01]  /*2c30*/  FMUL.FTZ R57, R57, UR4 ;  /* 0x0000000439397c20 */ /* 0x000fe20008410000 */
[----:B------:R4:W0:Y:S01]  /*2c40*/  MUFU.TANH R75, R40 ;  /* 0x00000028004b7308 */ /* 0x0008220000002400 */
[----:B--2---:R-:W-:Y:S01]  /*2c50*/  FMUL.FTZ R37, R59, UR4 ;  /* 0x000000043b257c20 */ /* 0x004fe20008410000 */
[----:B------:R-:W-:Y:S01]  /*2c60*/  IADD3 R58, -R16, 0x60, R5 ;  /* 0x00000060103a7810 */ /* 0x000fe20007ffe105 */
[----:B------:R-:W-:-:S04]  /*2c70*/  IMAD.IADD R10, R10, 0x1, -R17 ;  /* 0x000000010a0a7824 */ /* 0x000fc800078e0a11 */
[----:B------:R-:W-:Y:S01]  /*2c80*/  VIADD R63, R10, UR6 ;  /* 0x000000060a3f7c36 */ /* 0x000fe20008000000 */
[----:B------:R2:W0:Y:S01]  /*2c90*/  MUFU.TANH R77, R44 ;  /* 0x0000002c004d7308 */ /* 0x0004220000002400 */
[----:B----4-:R-:W-:Y:S01]  /*2ca0*/  FMUL.FTZ R40, R67, UR4 ;  /* 0x0000000443287c20 */ /* 0x010fe20008410000 */
[----:B------:R-:W-:Y:S02]  /*2cb0*/  IMAD R67, R176, R9, 0x60 ;  /* 0x00000060b0437424 */ /* 0x000fe400078e0209 */
[----:B------:R-:W-:Y:S01]  /*2cc0*/  VIADD R66, R10, UR26 ;  /* 0x0000001a0a427c36 */ /* 0x000fe20008000000 */
[----:B-1----:R-:W-:Y:S01]  /*2cd0*/  VIADDMNMX R13, R52, R63, R58, PT ;  /* 0x0000003f340d7246 */ /* 0x002fe2000380013a */
[----:B------:R-:W-:Y:S02]  /*2ce0*/  IMAD.IADD R70, R67, 0x1, -R16 ;  /* 0x0000000143467824 */ /* 0x000fe400078e0a10 */
[----:B------:R-:W1:Y:S01]  /*2cf0*/  MUFU.TANH R4, R4 ;  /* 0x0000000400047308 */ /* 0x000e620000002400 */
[----:B--2---:R-:W-:-:S07]  /*2d00*/  FMUL.FTZ R44, R71, UR4 ;  /* 0x00000004472c7c20 */ /* 0x004fce0008410000 */
        /* <DEDUP_REMOVED lines=52> */
.L_x_11384:
[----:B------:R-:W-:-:S06]  /*3050*/  UISETP.NE.AND UP1, UPT, UR7, 0x1, UPT ;  /* 0x000000010700788c */ /* 0x000fcc000bf25270 */
[----:B------:R-:W-:-:S05]  /*3060*/  PLOP3.LUT P2, PT, PT, PT, UP1, 0x80, 0x0 ;  /* 0x000000000000781c */ /* 0x000fca0003f4f018 */
[----:B------:R-:W-:-:S08]  /*3070*/  @UP1 ULDC.64 UR10, c[0x0][0x9e8] ;  /* 0x00027a00000a1ab9 */ /* 0x000fd00000000a00 */
[----:B------:R-:W-:-:S05]  /*3080*/  @P2 IMAD.HI.U32 R9, R5, UR10, RZ ;  /* 0x0000000a05092c27 */ /* 0x000fca000f8e00ff */
[----:B------:R-:W-:-:S07]  /*3090*/  @P2 SHF.R.U32.HI R5, RZ, UR11, R9 ;  /* 0x0000000bff052c19 */ /* 0x000fce0008011609 */
.L_x_11385:
[----:B------:R-:W-:Y:S05]  /*30a0*/  BSYNC B0 ;  /* 0x0000000000007941 */ /* 0x000fea0003800000 */
.L_x_11383:
[----:B------:R-:W-:-:S05]  /*30b0*/  IMAD R10, R5, UR7, R70 ;  /* 0x00000007050a7c24 */ /* 0x000fca000f8e0246 */
[----:B------:R-:W-:Y:S02]  /*30c0*/  VIMNMX R57, R57, R10, !PT ;  /* 0x0000000a39397248 */ /* 0x000fe40007fe0100 */
[----:B------:R-:W-:-:S07]  /*30d0*/  VIADDMNMX R13, R10, UR7, R13, PT ;  /* 0x000000070a0d7c46 */ /* 0x000fce000b80010d */
.L_x_11382:
[C---:B------:R-:W-:Y:S02]  /*30e0*/  ISETP.GE.AND P3, PT, R67.reuse, 0x9, PT ;  /* 0x000000094300780c */ /* 0x040fe40003f66270 */
[----:B------:R-:W-:Y:S02]  /*30f0*/  ISETP.GE.AND P2, PT, R67, 0x2, PT ;  /* 0x000000024300780c */ /* 0x000fe40003f46270 */
[----:B------:R-:W-:Y:S02]  /*3100*/  P2R R83, PR, RZ, 0x8 ;  /* 0x00000008ff537803 */ /* 0x000fe40000000000 */
[C---:B------:R-:W-:Y:S02]  /*3110*/  ISETP.GT.AND P3, PT, R57.reuse, 0x8, !P3 ;  /* 0x000000083900780c */ /* 0x040fe40005f64270 */
[----:B------:R-:W-:Y:S02]  /*3120*/  ISETP.GT.AND P4, PT, R57, 0x1, !P2 ;  /* 0x000000013900780c */ /* 0x000fe40005784270 */
[----:B------:R-:W-:-:S02]  /*3130*/  ISETP.LT.OR P3, PT, R13, 0x9, P3 ;  /* 0x000000090d00780c */ /* 0x000fc40001f61670 */
[----:B------:R-:W-:Y:S02]  /*3140*/  ISETP.GE.AND P5, PT, R67, 0xa, PT ;  /* 0x0000000a4300780c */ /* 0x000fe40003fa6270 */
[----:B0-----:R-:W-:Y:S02]  /*3150*/  FSEL R59, R11, -INF , !P3 ;  /* 0xff8000000b3b7808 */ /* 0x001fe40005800000 */
        /* <DEDUP_REMOVED lines=126> */
.L_x_11388:
[----:B------:R-:W-:-:S06]  /*3940*/  UISETP.NE.AND UP1, UPT, UR7, 0x1, UPT ;  /* 0x000000010700788c */ /* 0x000fcc000bf25270 */
[----:B------:R-:W-:-:S05]  /*3950*/  PLOP3.LUT P5, PT, PT, PT, UP1, 0x80, 0x0 ;  /* 0x000000000000781c */ /* 0x000fca0003faf018 */
[----:B------:R-:W-:-:S08]  /*3960*/  @UP1 ULDC.64 UR10, c[0x0][0x9e8] ;  /* 0x00027a00000a1ab9 */ /* 0x000fd00000000a00 */
[----:B------:R-:W-:Y:S01]  /*3970*/  @P5 IMAD.HI.U32 R38, R4, UR10, RZ ;  /* 0x0000000a04265c27 */ /* 0x000fe2000f8e00ff */
[----:B------:R-:W-:-:S13]  /*3980*/  PLOP3.LUT P5, PT, PT, PT, UP1, 0x80, 0x0 ;  /* 0x000000000000781c */ /* 0x000fda0003faf018 */
[----:B------:R-:W-:-:S07]  /*3990*/  @P5 SHF.R.U32.HI R4, RZ, UR11, R38 ;  /* 0x0000000bff045c19 */ /* 0x000fce0008011626 */
.L_x_11389:
[----:B------:R-:W-:Y:S05]  /*39a0*/  BSYNC B0 ;  /* 0x0000000000007941 */ /* 0x000fea0003800000 */
.L_x_11387:
[----:B------:R-:W-:-:S05]  /*39b0*/  IMAD R4, R4, UR7, R70 ;  /* 0x0000000704047c24 */ /* 0x000fca000f8e0246 */
[----:B------:R-:W-:Y:S02]  /*39c0*/  VIMNMX R60, R60, R4, !PT ;  /* 0x000000043c3c7248 */ /* 0x000fe40007fe0100 */
[----:B------:R-:W-:-:S07]  /*39d0*/  VIADDMNMX R57, R4, UR7, R57, PT ;  /* 0x0000000704397c46 */ /* 0x000fce000b800139 */
.L_x_11386:
[C---:B------:R-:W-:Y:S01]  /*39e0*/  ISETP.GT.AND P2, PT, R60.reuse, 0x1, !P2 ;  /* 0x000000013c00780c */ /* 0x040fe20005744270 */
[----:B------:R-:W-:Y:S01]  /*39f0*/  ULDC UR4, c[0x0][0x988] ;  /* 0x0002620000047ab9 */ /* 0x000fe20000000800 */
[----:B------:R-:W-:Y:S02]  /*3a00*/  ISETP.NE.AND P5, PT, R73, RZ, PT ;  /* 0x000000ff4900720c */ /* 0x000fe40003fa5270 */
[----:B------:R-:W-:Y:S02]  /*3a10*/  ISETP.LT.OR P2, PT, R57, 0x2, P2 ;  /* 0x000000023900780c */ /* 0x000fe40001741670 */
[----:B------:R-:W-:Y:S02]  /*3a20*/  ISETP.GT.AND P6, PT, R60, RZ, !P6 ;  /* 0x000000ff3c00720c */ /* 0x000fe400077c4270 */
[----:B------:R-:W-:Y:S02]  /*3a30*/  FSEL R15, R15, -INF , !P2 ;  /* 0xff8000000f0f7808 */ /* 0x000fe40005000000 */
[----:B------:R-:W-:-:S02]  /*3a40*/  ISETP.NE.AND P2, PT, R83, RZ, PT ;  /* 0x000000ff5300720c */ /* 0x000fc40003f45270 */
[C---:B------:R-:W-:Y:S02]  /*3a50*/  ISETP.LT.OR P6, PT, R57.reuse, 0x1, P6 ;  /* 0x000000013900780c */ /* 0x040fe400037c1670 */
[----:B------:R-:W-:Y:S02]  /*3a60*/  ISETP.GT.AND P2, PT, R60, 0x8, !P2 ;  /* 0x000000083c00780c */ /* 0x000fe40005744270 */
[----:B------:R-:W-:Y:S02]  /*3a70*/  FSEL R58, R0, -INF , !P6 ;  /* 0xff800000003a7808 */ /* 0x000fe40007000000 */
        /* <DEDUP_REMOVED lines=51> */
[----:B------:R-:W-:Y:S02]  /*3db0*/  FMNMX.FTZ R0, R2, R61, !PT ;  /* 0x0000003d02007209 */ /* 0x000fe40007810000 */
[----:B------:R-:W-:Y:S02]  /*3dc0*/  ISETP.GT.AND P2, PT, R60, 0x28, !P2 ;  /* 0x000000283c00780c */ /* 0x000fe40005744270 */
[----:B------:R-:W-:Y:S02]  /*3dd0*/  FMNMX.FTZ R61, R13, R0, !PT ;  /* 0x000000000d3d7209 */ /* 0x000fe40007810000 */
[----:B------:R-:W-:Y:S02]  /*3de0*/  ISETP.LT.OR P2, PT, R57, 0x29, P2 ;  /* 0x000000293900780c */ /* 0x000fe40001741670 */
[----:B------:R-:W-:Y:S01]  /*3df0*/  ISETP.NE.AND P5, PT, R82, RZ, PT ;  /* 0x000000ff5200720c */ /* 0x000fe20003fa5270 */
[----:B------:R-:W0:Y:S01]  /*3e00*/  SHFL.BFLY PT, R0, R61, 0x2, 0x1f ;  /* 0x0c401f003d007f89 */ /* 0x000e2200000e0000 */
[----:B------:R-:W-:-:S02]  /*3e10*/  FSEL R30, R30, -INF , !P2 ;  /* 0xff8000001e1e7808 */ /* 0x000fc40005000000 */
[----:B------:R-:W-:Y:S02]  /*3e20*/  ISETP.NE.AND P2, PT, R77, RZ, PT ;  /* 0x000000ff4d00720c */ /* 0x000fe40003f45270 */
[----:B------:R-:W-:Y:S02]  /*3e30*/  ISETP.NE.AND P6, PT, R90, RZ, PT ;  /* 0x000000ff5a00720c */ /* 0x000fe40003fc5270 */
[C---:B------:R-:W-:Y:S02]  /*3e40*/  ISETP.GT.AND P2, PT, R60.reuse, 0x29, !P2 ;  /* 0x000000293c00780c */ /* 0x040fe40005744270 */
[C---:B------:R-:W-:Y:S02]  /*3e50*/  ISETP.GT.AND P3, PT, R60.reuse, 0x51, !P3 ;  /* 0x000000513c00780c */ /* 0x040fe40005f64270 */
[----:B------:R-:W-:Y:S02]  /*3e60*/  ISETP.LT.OR P2, PT, R57, 0x2a, P2 ;  /* 0x0000002a3900780c */ /* 0x000fe40001741670 */
[----:B------:R-:W-:-:S02]  /*3e70*/  ISETP.GT.AND P4, PT, R60, 0x58, !P4 ;  /* 0x000000583c00780c */ /* 0x000fc40006784270 */
[----:B------:R-:W-:Y:S02]  /*3e80*/  FSEL R31, R31, -INF , !P2 ;  /* 0xff8000001f1f7808 */ /* 0x000fe40005000000 */
[----:B------:R-:W-:Y:S02]  /*3e90*/  ISETP.NE.AND P2, PT, R78, RZ, PT ;  /* 0x000000ff4e00720c */ /* 0x000fe40003f45270 */
[C---:B------:R-:W-:Y:S02]  /*3ea0*/  ISETP.LT.OR P3, PT, R57.reuse, 0x52, P3 ;  /* 0x000000523900780c */ /* 0x040fe40001f61670 */
[----:B------:R-:W-:Y:S02]  /*3eb0*/  ISETP.GT.AND P2, PT, R60, 0x30, !P2 ;  /* 0x000000303c00780c */ /* 0x000fe40005744270 */
[C---:B------:R-:W-:Y:S02]  /*3ec0*/  ISETP.LT.OR P4, PT, R57.reuse, 0x59, P4 ;  /* 0x000000593900780c */ /* 0x040fe40002781670 */
[----:B------:R-:W-:-:S02]  /*3ed0*/  ISETP.LT.OR P2, PT, R57, 0x31, P2 ;  /* 0x000000313900780c */ /* 0x000fc40001741670 */
[----:B------:R-:W-:Y:S02]  /*3ee0*/  FSEL R40, R40, -INF , !P3 ;  /* 0xff80000028287808 */ /* 0x000fe40005800000 */
[----:B------:R-:W-:Y:S02]  /*3ef0*/  FSEL R32, R32, -INF , !P2 ;  /* 0xff80000020207808 */ /* 0x000fe40005000000 */
[----:B------:R-:W-:Y:S02]  /*3f00*/  ISETP.NE.AND P2, PT, R87, RZ, PT ;  /* 0x000000ff5700720c */ /* 0x000fe40003f45270 */
[----:B------:R-:W-:Y:S02]  /*3f10*/  FSEL R46, R46, -INF , !P4 ;  /* 0xff8000002e2e7808 */ /* 0x000fe40006000000 */
        /* <DEDUP_REMOVED lines=23> */
[----:B0-----:R-:W-:-:S05]  /*4090*/  FMNMX.FTZ R62, R61, R0, !PT ;  /* 0x000000003d3e7209 */ /* 0x001fca0007810000 */
[----:B------:R-:W0:Y:S02]  /*40a0*/  SHFL.BFLY PT, R63, R62, 0x1, 0x1f ;  /* 0x0c201f003e3f7f89 */ /* 0x000e2400000e0000 */
[----:B0-----:R-:W-:-:S04]  /*40b0*/  FMNMX.FTZ R4, R62, R63, !PT ;  /* 0x0000003f3e047209 */ /* 0x001fc80007810000 */
[C---:B------:R-:W-:Y:S01]  /*40c0*/  FSETP.NEU.FTZ.AND P2, PT, R4.reuse, -INF , PT ;  /* 0xff8000000400780b */ /* 0x040fe20003f5d000 */
[----:B------:R-:W-:-:S05]  /*40d0*/  FMUL.FTZ R0, R4, UR4 ;  /* 0x0000000404007c20 */ /* 0x000fca0008410000 */
[----:B------:R-:W-:Y:S02]  /*40e0*/  FSEL R64, R0, RZ, P2 ;  /* 0x000000ff00407208 */ /* 0x000fe40001000000 */
[----:B------:R-:W-:Y:S02]  /*40f0*/  ISETP.GT.AND P2, PT, R60, 0x49, !P5 ;  /* 0x000000493c00780c */ /* 0x000fe40006f44270 */
[----:B------:R-:W-:Y:S01]  /*4100*/  ISETP.NE.AND P5, PT, R67, RZ, PT ;  /* 0x000000ff4300720c */ /* 0x000fe20003fa5270 */
[--C-:B------:R-:W-:Y:S01]  /*4110*/  FFMA.FTZ R154, R59, UR4, -R64.reuse ;  /* 0x000000043b9a7c23 */ /* 0x100fe20008010840 */
[----:B------:R-:W-:Y:S01]  /*4120*/  ISETP.LT.OR P2, PT, R57, 0x4a, P2 ;  /* 0x0000004a3900780c */ /* 0x000fe20001741670 */
[--C-:B------:R-:W-:Y:S01]  /*4130*/  FFMA.FTZ R156, R56, UR4, -R64.reuse ;  /* 0x00000004389c7c23 */ /* 0x100fe20008010840 */
[--C-:B------:R-:W-:Y:S01]  /*4140*/  FFMA.FTZ R158, R55, UR4, -R64.reuse ;  /* 0x00000004379e7c23 */ /* 0x100fe20008010840 */
[----:B------:R-:W-:Y:S01]  /*4150*/  ISETP.GT.AND P5, PT, R60, 0x59, !P5 ;  /* 0x000000593c00780c */ /* 0x000fe20006fa4270 */
[--C-:B------:R-:W-:Y:S01]  /*4160*/  FFMA.FTZ R160, R54, UR4, -R64.reuse ;  /* 0x0000000436a07c23 */ /* 0x100fe20008010840 */
[----:B------:R-:W-:Y:S01]  /*4170*/  FSEL R0, R39, -INF , !P2 ;  /* 0xff80000027007808 */ /* 0x000fe20005000000 */
[--C-:B------:R-:W-:Y:S01]  /*4180*/  FFMA.FTZ R162, R53, UR4, -R64.reuse ;  /* 0x0000000435a27c23 */ /* 0x100fe20008010840 */
[----:B------:R-:W-:Y:S01]  /*4190*/  FMNMX.FTZ R39, R58, R15, !PT ;  /* 0x0000000f3a277209 */ /* 0x000fe20007810000 */
[--C-:B------:R-:W-:Y:S01]  /*41a0*/  FFMA.FTZ R48, R48, UR4, -R64.reuse ;  /* 0x0000000430307c23 */ /* 0x100fe20008010840 */
[----:B------:R-:W-:Y:S01]  /*41b0*/  ISETP.GT.AND P2, PT, R60, 0x50, !P6 ;  /* 0x000000503c00780c */ /* 0x000fe20007744270 */
        /* <DEDUP_REMOVED lines=8> */
[----:B------:R-:W-:Y:S01]  /*4240*/  MUFU.EX2 R152, R152 ;  /* 0x0000009800987308 */ /* 0x000fe20000000800 */
[----:B------:R-:W-:Y:S01]  /*4250*/  FMNMX.FTZ R62, R24, R39, !PT ;  /* 0x00000027183e7209 */ /* 0x000fe20007810000 */
        /* <DEDUP_REMOVED lines=13> */
[--C-:B------:R-:W-:Y:S01]  /*4330*/  FFMA.FTZ R164, R52, UR4, -R64.reuse ;  /* 0x0000000434a47c23 */ /* 0x100fe20008010840 */
[----:B------:R-:W1:Y:S01]  /*4340*/  MUFU.EX2 R39, R63 ;  /* 0x0000003f00277308 */ /* 0x000e620000000800 */
[----:B------:R-:W-:Y:S01]  /*4350*/  FMNMX.FTZ R62, R28, R59, !PT ;  /* 0x0000003b1c3e7209 */ /* 0x000fe20007810000 */
[--C-:B0-----:R-:W-:Y:S01]  /*4360*/  FFMA.FTZ R48, R5, UR4, -R64.reuse ;  /* 0x0000000405307c23 */ /* 0x101fe20008010840 */
[--C-:B------:R-:W-:Y:S01]  /*4370*/  FFMA.FTZ R51, R51, UR4, -R64.reuse ;  /* 0x0000000433337c23 */ /* 0x100fe20008010840 */
[--C-:B------:R-:W-:Y:S01]  /*4380*/  FFMA.FTZ R166, R50, UR4, -R64.reuse ;  /* 0x0000000432a67c23 */ /* 0x100fe20008010840 */
[----:B------:R-:W-:Y:S01]  /*4390*/  FMNMX.FTZ R59, R29, R62, !PT ;  /* 0x0000003e1d3b7209 */ /* 0x000fe20007810000 */
[--C-:B------:R-:W-:Y:S01]  /*43a0*/  FFMA.FTZ R14, R14, UR4, -R64.reuse ;  /* 0x000000040e0e7c23 */ /* 0x100fe20008010840 */
[--C-:B------:R-:W-:Y:S01]  /*43b0*/  FFMA.FTZ R9, R9, UR4, -R64.reuse ;  /* 0x0000000409097c23 */ /* 0x100fe20008010840 */
[----:B------:R-:W-:Y:S01]  /*43c0*/  MUFU.EX2 R170, R11 ;  /* 0x0000000b00aa7308 */ /* 0x000fe20000000800 */
[----:B------:R-:W-:Y:S01]  /*43d0*/  FMNMX.FTZ R56, R30, R59, !PT ;  /* 0x0000003b1e387209 */ /* 0x000fe20007810000 */
[----:B------:R-:W-:-:S03]  /*43e0*/  FFMA.FTZ R13, R13, UR4, -R64 ;  /* 0x000000040d0d7c23 */ /* 0x000fc60008010840 */
[----:B------:R-:W-:-:S03]  /*43f0*/  FMNMX.FTZ R59, R31, R56, !PT ;  /* 0x000000381f3b7209 */ /* 0x000fc60007810000 */
[----:B------:R-:W0:Y:S01]  /*4400*/  MUFU.EX2 R154, R154 ;  /* 0x0000009a009a7308 */ /* 0x000e220000000800 */
        /* <DEDUP_REMOVED lines=11> */
[----:B------:R-:W-:Y:S01]  /*44c0*/  MUFU.EX2 R174, R2 ;  /* 0x0000000200ae7308 */ /* 0x000fe20000000800 */
[----:B------:R-:W-:-:S04]  /*44d0*/  FMNMX.FTZ R55, R42, R55, !PT ;  /* 0x000000372a377209 */ /* 0x000fc80007810000 */
[----:B------:R-:W-:-:S03]  /*44e0*/  FMNMX.FTZ R55, R40, R55, !PT ;  /* 0x0000003728377209 */ /* 0x000fc60007810000 */
[----:B------:R-:W5:Y:S01]  /*44f0*/  MUFU.EX2 R158, R158 ;  /* 0x0000009e009e7308 */ /* 0x000f620000000800 */
[----:B------:R-:W-:-:S04]  /*4500*/  FMNMX.FTZ R55, R46, R55, !PT ;  /* 0x000000372e377209 */ /* 0x000fc80007810000 */
[----:B------:R-:W-:-:S03]  /*4510*/  FMNMX.FTZ R55, R44, R55, !PT ;  /* 0x000000372c377209 */ /* 0x000fc60007810000 */
[----:B------:R-:W5:Y:S02]  /*4520*/  MUFU.EX2 R45, R45 ;  /* 0x0000002d002d7308 */ /* 0x000f640000000800 */
[----:B------:R-:W1:Y:S06]  /*4530*/  SHFL.BFLY PT, R54, R55, 0x2, 0x1f ;  /* 0x0c401f0037367f89 */ /* 0x000e6c00000e0000 */
[----:B------:R-:W5:Y:S08]  /*4540*/  MUFU.EX2 R160, R160 ;  /* 0x000000a000a07308 */ /* 0x000f700000000800 */
[----:B------:R-:W5:Y:S08]  /*4550*/  MUFU.EX2 R47, R47 ;  /* 0x0000002f002f7308 */ /* 0x000f700000000800 */
[----:B------:R-:W-:Y:S01]  /*4560*/  MUFU.EX2 R162, R162 ;  /* 0x000000a200a27308 */ /* 0x000fe20000000800 */
[----:B-1----:R-:W-:-:S05]  /*4570*/  FMNMX.FTZ R54, R55, R54, !PT ;  /* 0x0000003637367209 */ /* 0x002fca0007810000 */
[----:B------:R-:W1:Y:S02]  /*4580*/  SHFL.BFLY PT, R53, R54, 0x1, 0x1f ;  /* 0x0c201f0036357f89 */ /* 0x000e6400000e0000 */
[----:B------:R0:W-:Y:S08]  /*4590*/  MUFU.EX2 R55, R12 ;  /* 0x0000000c00377308 */ /* 0x0001f00000000800 */
[----:B------:R5:W-:Y:S08]  /*45a0*/  MUFU.EX2 R59, R10 ;  /* 0x0000000a003b7308 */ /* 0x000bf00000000800 */
[----:B------:R-:W-:Y:S01]  /*45b0*/  MUFU.EX2 R49, R49 ;  /* 0x0000003100317308 */ /* 0x000fe20000000800 */
[----:B-1----:R-:W-:Y:S01]  /*45c0*/  FMNMX.FTZ R5, R54, R53, !PT ;  /* 0x0000003536057209 */ /* 0x002fe20007810000 */
[----:B------:R-:W-:-:S06]  /*45d0*/  FADD.FTZ R53, R152, R39 ;  /* 0x0000002798357221 */ /* 0x000fcc0000010000 */
[----:B------:R-:W-:Y:S01]  /*45e0*/  MUFU.EX2 R164, R164 ;  /* 0x000000a400a47308 */ /* 0x000fe20000000800 */
[----:B------:R-:W-:Y:S01]  /*45f0*/  F2FP.F16.F32.PACK_AB R152, R39, R152 ;  /* 0x000000982798723e */ /* 0x000fe200000000ff */
[C---:B0-----:R-:W-:Y:S01]  /*4600*/  FMUL.FTZ R12, R5.reuse, UR4 ;  /* 0x00000004050c7c20 */ /* 0x041fe20008410000 */
[----:B------:R-:W-:Y:S01]  /*4610*/  FSETP.NEU.FTZ.AND P2, PT, R5, -INF , PT ;  /* 0xff8000000500780b */ /* 0x000fe20003f5d000 */
[----:B------:R-:W-:Y:S01]  /*4620*/  FADD.FTZ R2, R154, R53 ;  /* 0x000000359a027221 */ /* 0x000fe20000010000 */
[C---:B--2---:R-:W-:Y:S02]  /*4630*/  F2FP.F16.F32.PACK_AB R154, R41.reuse, R154 ;  /* 0x0000009a299a723e */ /* 0x044fe400000000ff */
[----:B------:R-:W-:Y:S01]  /*4640*/  FSEL R11, R12, RZ, P2 ;  /* 0x000000ff0c0b7208 */ /* 0x000fe20001000000 */
[----:B------:R-:W-:Y:S01]  /*4650*/  FADD.FTZ R53, R41, R2 ;  /* 0x0000000229357221 */ /* 0x000fe20000010000 */
[----:B------:R-:W-:Y:S03]  /*4660*/  MUFU.EX2 R51, R51 ;  /* 0x0000003300337308 */ /* 0x000fe60000000800 */
[--C-:B------:R-:W-:Y:S01]  /*4670*/  FFMA.FTZ R58, R58, UR4, -R11.reuse ;  /* 0x000000043a3a7c23 */ /* 0x100fe2000801080b */
[--C-:B------:R-:W-:Y:S01]  /*4680*/  FFMA.FTZ R15, R15, UR4, -R11.reuse ;  /* 0x000000040f0f7c23 */ /* 0x100fe2000801080b */
[--C-:B------:R-:W-:Y:S01]  /*4690*/  FFMA.FTZ R20, R20, UR4, -R11.reuse ;  /* 0x0000000414147c23 */ /* 0x100fe2000801080b */
[--C-:B------:R-:W-:Y:S01]  /*46a0*/  FFMA.FTZ R21, R21, UR4, -R11.reuse ;  /* 0x0000000415157c23 */ /* 0x100fe2000801080b */
[--C-:B------:R-:W-:Y:S01]  /*46b0*/  FFMA.FTZ R24, R24, UR4, -R11.reuse ;  /* 0x0000000418187c23 */ /* 0x100fe2000801080b */
[--C-:B------:R-:W-:Y:S01]  /*46c0*/  FFMA.FTZ R25, R25, UR4, -R11.reuse ;  /* 0x0000000419197c23 */ /* 0x100fe2000801080b */
[----:B------:R-:W-:Y:S01]  /*46d0*/  MUFU.EX2 R58, R58 ;  /* 0x0000003a003a7308 */ /* 0x000fe20000000800 */
[----:B------:R-:W-:Y:S01]  /*46e0*/  FFMA.FTZ R26, R26, UR4, -R11 ;  /* 0x000000041a1a7c23 */ /* 0x000fe2000801080b */
[----:B---3--:R-:W-:Y:S01]  /*46f0*/  FADD.FTZ R2, R156, R53 ;  /* 0x000000359c027221 */ /* 0x008fe20000010000 */
[--C-:B------:R-:W-:Y:S01]  /*4700*/  FFMA.FTZ R27, R27, UR4, -R11.reuse ;  /* 0x000000041b1b7c23 */ /* 0x100fe2000801080b */
[--C-:B------:R-:W-:Y:S01]  /*4710*/  FFMA.FTZ R28, R28, UR4, -R11.reuse ;  /* 0x000000041c1c7c23 */ /* 0x100fe2000801080b */
[--C-:B------:R-:W-:Y:S01]  /*4720*/  FFMA.FTZ R29, R29, UR4, -R11.reuse ;  /* 0x000000041d1d7c23 */ /* 0x100fe2000801080b */
[----:B----4-:R-:W-:Y:S01]  /*4730*/  FADD.FTZ R61, R43, R2 ;  /* 0x000000022b3d7221 */ /* 0x010fe20000010000 */
[--C-:B------:R-:W-:Y:S01]  /*4740*/  FFMA.FTZ R30, R30, UR4, -R11.reuse ;  /* 0x000000041e1e7c23 */ /* 0x100fe2000801080b */
[----:B------:R-:W0:Y:S01]  /*4750*/  MUFU.EX2 R15, R15 ;  /* 0x0000000f000f7308 */ /* 0x000e220000000800 */
[----:B------:R-:W-:Y:S01]  /*4760*/  FFMA.FTZ R31, R31, UR4, -R11 ;  /* 0x000000041f1f7c23 */ /* 0x000fe2000801080b */
[----:B-----5:R-:W-:Y:S01]  /*4770*/  FADD.FTZ R10, R158, R61 ;  /* 0x0000003d9e0a7221 */ /* 0x020fe20000010000 */
[--C-:B------:R-:W-:Y:S01]  /*4780*/  FFMA.FTZ R32, R32, UR4, -R11.reuse ;  /* 0x0000000420207c23 */ /* 0x100fe2000801080b */
[--C-:B------:R-:W-:Y:S01]  /*4790*/  FFMA.FTZ R33, R33, UR4, -R11.reuse ;  /* 0x0000000421217c23 */ /* 0x100fe2000801080b */
[--C-:B------:R-:W-:Y:S01]  /*47a0*/  FFMA.FTZ R34, R34, UR4, -R11.reuse ;  /* 0x0000000422227c23 */ /* 0x100fe2000801080b */
[----:B------:R-:W-:Y:S01]  /*47b0*/  FADD.FTZ R61, R45, R10 ;  /* 0x0000000a2d3d7221 */ /* 0x000fe20000010000 */
[--C-:B------:R-:W-:Y:S01]  /*47c0*/  FFMA.FTZ R35, R35, UR4, -R11.reuse ;  /* 0x0000000423237c23 */ /* 0x100fe2000801080b */
[----:B------:R-:W1:Y:S01]  /*47d0*/  MUFU.EX2 R20, R20 ;  /* 0x0000001400147308 */ /* 0x000e620000000800 */
[----:B------:R-:W-:Y:S01]  /*47e0*/  FFMA.FTZ R36, R36, UR4, -R11 ;  /* 0x0000000424247c23 */ /* 0x000fe2000801080b */
[----:B------:R-:W-:Y:S01]  /*47f0*/  FADD.FTZ R10, R160, R61 ;  /* 0x0000003da00a7221 */ /* 0x000fe20000010000 */
[--C-:B------:R-:W-:Y:S01]  /*4800*/  FFMA.FTZ R37, R37, UR4, -R11.reuse ;  /* 0x0000000425257c23 */ /* 0x100fe2000801080b */
[--C-:B------:R-:W-:Y:S01]  /*4810*/  FFMA.FTZ R38, R38, UR4, -R11.reuse ;  /* 0x0000000426267c23 */ /* 0x100fe2000801080b */
[--C-:B------:R-:W-:Y:S01]  /*4820*/  FFMA.FTZ R0, R0, UR4, -R11.reuse ;  /* 0x0000000400007c23 */ /* 0x100fe2000801080b */
[----:B------:R-:W-:Y:S01]  /*4830*/  FADD.FTZ R61, R47, R10 ;  /* 0x0000000a2f3d7221 */ /* 0x000fe20000010000 */
[----:B------:R-:W-:Y:S01]  /*4840*/  FFMA.FTZ R42, R42, UR4, -R11 ;  /* 0x000000042a2a7c23 */ /* 0x000fe2000801080b */
[----:B------:R-:W2:Y:S01]  /*4850*/  MUFU.EX2 R21, R21 ;  /* 0x0000001500157308 */ /* 0x000ea20000000800 */
[----:B0-----:R-:W-:Y:S01]  /*4860*/  FADD.FTZ R53, R58, R15 ;  /* 0x0000000f3a357221 */ /* 0x001fe20000010000 */
[----:B------:R-:W-:Y:S01]  /*4870*/  FADD.FTZ R10, R162, R61 ;  /* 0x0000003da20a7221 */ /* 0x000fe20000010000 */
[--C-:B------:R-:W-:Y:S01]  /*4880*/  FFMA.FTZ R40, R40, UR4, -R11.reuse ;  /* 0x0000000428287c23 */ /* 0x100fe2000801080b */
[--C-:B------:R-:W-:Y:S01]  /*4890*/  FFMA.FTZ R46, R46, UR4, -R11.reuse ;  /* 0x000000042e2e7c23 */ /* 0x100fe2000801080b */
[----:B------:R-:W-:Y:S01]  /*48a0*/  FFMA.FTZ R11, R44, UR4, -R11 ;  /* 0x000000042c0b7c23 */ /* 0x000fe2000801080b */
[----:B------:R-:W-:Y:S01]  /*48b0*/  FADD.FTZ R61, R49, R10 ;  /* 0x0000000a313d7221 */ /* 0x000fe20000010000 */
[----:B------:R-:W-:Y:S01]  /*48c0*/  F2FP.F16.F32.PACK_AB R156, R43, R156 ;  /* 0x0000009c2b9c723e */ /* 0x000fe200000000ff */
[----:B------:R-:W0:Y:S01]  /*48d0*/  MUFU.EX2 R24, R24 ;  /* 0x0000001800187308 */ /* 0x000e220000000800 */
[----:B-1----:R-:W-:Y:S01]  /*48e0*/  FADD.FTZ R2, R20, R53 ;  /* 0x0000003514027221 */ /* 0x002fe20000010000 */
[----:B------:R-:W-:Y:S01]  /*48f0*/  FADD.FTZ R10, R164, R61 ;  /* 0x0000003da40a7221 */ /* 0x000fe20000010000 */
[----:B------:R-:W-:-:S02]  /*4900*/  F2FP.F16.F32.PACK_AB R158, R45, R158 ;  /* 0x0000009e2d9e723e */ /* 0x000fc400000000ff */
[----:B------:R-:W-:Y:S01]  /*4910*/  F2FP.F16.F32.PACK_AB R160, R47, R160 ;  /* 0x000000a02fa0723e */ /* 0x000fe200000000ff */
[----:B------:R-:W-:Y:S01]  /*4920*/  FADD.FTZ R61, R51, R10 ;  /* 0x0000000a333d7221 */ /* 0x000fe20000010000 */
[----:B------:R-:W-:Y:S01]  /*4930*/  F2FP.F16.F32.PACK_AB R162, R49, R162 ;  /* 0x000000a231a2723e */ /* 0x000fe200000000ff */
[----:B------:R-:W1:Y:S01]  /*4940*/  MUFU.EX2 R25, R25 ;  /* 0x0000001900197308 */ /* 0x000e620000000800 */
[----:B--2---:R-:W-:Y:S01]  /*4950*/  FADD.FTZ R53, R21, R2 ;  /* 0x0000000215357221 */ /* 0x004fe20000010000 */
[----:B------:R-:W-:Y:S02]  /*4960*/  F2FP.F16.F32.PACK_AB R164, R51, R164 ;  /* 0x000000a433a4723e */ /* 0x000fe400000000ff */
[----:B------:R-:W-:Y:S02]  /*4970*/  F2FP.F16.F32.PACK_AB R153, R15, R58 ;  /* 0x0000003a0f99723e */ /* 0x000fe400000000ff */
[----:B------:R-:W-:Y:S02]  /*4980*/  F2FP.F16.F32.PACK_AB R155, R21, R20 ;  /* 0x00000014159b723e */ /* 0x000fe400000000ff */
        /* <DEDUP_REMOVED lines=22> */
[----:B------:R-:W-:Y:S01]  /*4af0*/  MUFU.EX2 R34, R34 ;  /* 0x0000002200227308 */ /* 0x000fe20000000800 */
[C---:B0-----:R-:W-:Y:S01]  /*4b00*/  FADD.FTZ R39, R33.reuse, R2 ;  /* 0x0000000221277221 */ /* 0x041fe20000010000 */
[----:B------:R-:W-:-:S06]  /*4b10*/  F2FP.F16.F32.PACK_AB R165, R33, R32 ;  /* 0x0000002021a5723e */ /* 0x000fcc00000000ff */
[----:B------:R-:W0:Y:S01]  /*4b20*/  MUFU.EX2 R35, R35 ;  /* 0x0000002300237308 */ /* 0x000e220000000800 */
[----:B-1----:R-:W-:Y:S01]  /*4b30*/  FADD.FTZ R10, R166, R61 ;  /* 0x0000003da60a7221 */ /* 0x002fe20000010000 */
[----:B------:R-:W-:-:S03]  /*4b40*/  F2FP.F16.F32.PACK_AB R166, R57, R166 ;  /* 0x000000a639a6723e */ /* 0x000fc600000000ff */
[----:B------:R-:W-:-:S03]  /*4b50*/  FADD.FTZ R61, R57, R10 ;  /* 0x0000000a393d7221 */ /* 0x000fc60000010000 */
[----:B------:R-:W1:Y:S08]  /*4b60*/  MUFU.EX2 R14, R14 ;  /* 0x0000000e000e7308 */ /* 0x000e700000000800 */
[----:B------:R-:W-:Y:S01]  /*4b70*/  MUFU.EX2 R36, R36 ;  /* 0x0000002400247308 */ /* 0x000fe20000000800 */
[----:B0-----:R-:W-:-:S07]  /*4b80*/  F2FP.F16.F32.PACK_AB R167, R35, R34 ;  /* 0x0000002223a7723e */ /* 0x001fce00000000ff */
[----:B------:R-:W0:Y:S01]  /*4b90*/  MUFU.EX2 R37, R37 ;  /* 0x0000002500257308 */ /* 0x000e220000000800 */
[----:B-1----:R-:W-:Y:S01]  /*4ba0*/  FADD.FTZ R10, R14, R61 ;  /* 0x0000003d0e0a7221 */ /* 0x002fe20000010000 */
[----:B------:R-:W-:-:S03]  /*4bb0*/  F2FP.F16.F32.PACK_AB R168, R55, R14 ;  /* 0x0000000e37a8723e */ /* 0x000fc600000000ff */
[----:B------:R-:W-:-:S03]  /*4bc0*/  FADD.FTZ R10, R55, R10 ;  /* 0x0000000a370a7221 */ /* 0x000fc60000010000 */
[----:B------:R-:W1:Y:S08]  /*4bd0*/  MUFU.EX2 R9, R9 ;  /* 0x0000000900097308 */ /* 0x000e700000000800 */
[----:B------:R-:W2:Y:S01]  /*4be0*/  MUFU.EX2 R38, R38 ;  /* 0x0000002600267308 */ /* 0x000ea20000000800 */
[----:B0-----:R-:W-:-:S07]  /*4bf0*/  F2FP.F16.F32.PACK_AB R169, R37, R36 ;  /* 0x0000002425a9723e */ /* 0x001fce00000000ff */
[----:B------:R0:W-:Y:S01]  /*4c00*/  MUFU.EX2 R171, R0 ;  /* 0x0000000000ab7308 */ /* 0x0001e20000000800 */
[----:B-1----:R-:W-:-:S04]  /*4c10*/  FADD.FTZ R41, R9, R10 ;  /* 0x0000000a09297221 */ /* 0x002fc80000010000 */
[C---:B------:R-:W-:Y:S01]  /*4c20*/  FADD.FTZ R41, R170.reuse, R41 ;  /* 0x00000029aa297221 */ /* 0x040fe20000010000 */
[----:B------:R-:W-:Y:S02]  /*4c30*/  F2FP.F16.F32.PACK_AB R170, R170, R9 ;  /* 0x00000009aaaa723e */ /* 0x000fe400000000ff */
[----:B------:R-:W1:Y:S01]  /*4c40*/  MUFU.EX2 R48, R48 ;  /* 0x0000003000307308 */ /* 0x000e620000000800 */
[----:B0-----:R-:W-:-:S04]  /*4c50*/  FADD.FTZ R0, R34, R39 ;  /* 0x0000002722007221 */ /* 0x001fc80000010000 */
[----:B------:R-:W-:-:S03]  /*4c60*/  FADD.FTZ R39, R35, R0 ;  /* 0x0000000023277221 */ /* 0x000fc60000010000 */
[----:B------:R-:W0:Y:S01]  /*4c70*/  MUFU.EX2 R42, R42 ;  /* 0x0000002a002a7308 */ /* 0x000e220000000800 */
[----:B------:R-:W-:-:S04]  /*4c80*/  FADD.FTZ R0, R36, R39 ;  /* 0x0000002724007221 */ /* 0x000fc80000010000 */
[----:B------:R-:W-:-:S03]  /*4c90*/  FADD.FTZ R39, R37, R0 ;  /* 0x0000000025277221 */ /* 0x000fc60000010000 */
[----:B------:R-:W3:Y:S01]  /*4ca0*/  MUFU.EX2 R173, R40 ;  /* 0x0000002800ad7308 */ /* 0x000ee20000000800 */
[----:B--2---:R-:W-:Y:S01]  /*4cb0*/  FADD.FTZ R0, R38, R39 ;  /* 0x0000002726007221 */ /* 0x004fe20000010000 */
[----:B-1----:R-:W-:Y:S01]  /*4cc0*/  FADD.FTZ R2, R48, R41 ;  /* 0x0000002930027221 */ /* 0x002fe20000010000 */
[----:B------:R-:W-:Y:S02]  /*4cd0*/  F2FP.F16.F32.PACK_AB R172, R59, R48 ;  /* 0x000000303bac723e */ /* 0x000fe400000000ff */
[----:B------:R-:W-:Y:S01]  /*4ce0*/  FADD.FTZ R9, R171, R0 ;  /* 0x00000000ab097221 */ /* 0x000fe20000010000 */
[----:B------:R-:W-:Y:S01]  /*4cf0*/  FADD.FTZ R41, R59, R2 ;  /* 0x000000023b297221 */ /* 0x000fe20000010000 */
[----:B------:R-:W-:Y:S01]  /*4d00*/  F2FP.F16.F32.PACK_AB R171, R171, R38 ;  /* 0x00000026abab723e */ /* 0x000fe200000000ff */
[----:B------:R-:W1:Y:S01]  /*4d10*/  MUFU.EX2 R46, R46 ;  /* 0x0000002e002e7308 */ /* 0x000e620000000800 */
[----:B0-----:R-:W-:Y:S01]  /*4d20*/  FADD.FTZ R0, R42, R9 ;  /* 0x000000092a007221 */ /* 0x001fe20000010000 */
[----:B------:R-:W-:-:S06]  /*4d30*/  FADD.FTZ R2, R174, R41 ;  /* 0x00000029ae027221 */ /* 0x000fcc0000010000 */
[----:B------:R-:W0:Y:S01]  /*4d40*/  MUFU.EX2 R13, R13 ;  /* 0x0000000d000d7308 */ /* 0x000e220000000800 */
[C---:B---3--:R-:W-:Y:S01]  /*4d50*/  FADD.FTZ R9, R173.reuse, R0 ;  /* 0x00000000ad097221 */ /* 0x048fe20000010000 */
[----:B------:R-:W-:-:S06]  /*4d60*/  F2FP.F16.F32.PACK_AB R173, R173, R42 ;  /* 0x0000002aadad723e */ /* 0x000fcc00000000ff */
[----:B------:R-:W2:Y:S01]  /*4d70*/  MUFU.EX2 R11, R11 ;  /* 0x0000000b000b7308 */ /* 0x000ea20000000800 */
[----:B-1----:R-:W-:Y:S01]  /*4d80*/  FADD.FTZ R0, R46, R9 ;  /* 0x000000092e007221 */ /* 0x002fe20000010000 */
[C---:B0-----:R-:W-:Y:S01]  /*4d90*/  FADD.FTZ R2, R13.reuse, R2 ;  /* 0x000000020d027221 */ /* 0x041fe20000010000 */
[----:B------:R-:W-:Y:S02]  /*4da0*/  F2FP.F16.F32.PACK_AB R174, R13, R174 ;  /* 0x000000ae0dae723e */ /* 0x000fe400000000ff */
[C---:B--2---:R-:W-:Y:S01]  /*4db0*/  FADD.FTZ R0, R11.reuse, R0 ;  /* 0x000000000b007221 */ /* 0x044fe20000010000 */
[----:B------:R-:W-:Y:S01]  /*4dc0*/  F2FP.F16.F32.PACK_AB R175, R11, R46 ;  /* 0x0000002e0baf723e */ /* 0x000fe200000000ff */
[----:B------:R-:W-:Y:S06]  /*4dd0*/  @!P0 BRA `(.L_x_11390) ;  /* 0x0000000000048947 */ /* 0x000fec0003800000 */
[----:B------:R-:W-:Y:S01]  /*4de0*/  BPT.TRAP 0x1 ;  /* 0x000000040000795c */ /* 0x000fe20000300000 */
.L_x_11390:
[----:B------:R0:W1:Y:S01]  /*4df0*/  SYNCS.PHASECHK.TRANS64.TRYWAIT P2, [UR5+0x22850], R8 ;  /* 0x02285008ff0075a7 */ /* 0x0000620008040145 */
[----:B------:R-:W-:Y:S05]  /*4e00*/  @!P0 BRA `(.L_x_11391) ;  /* 0x0000000000048947 */ /* 0x000fea0003800000 */
[----:B------:R-:W-:Y:S01]  /*4e10*/  BPT.TRAP 0x1 ;  /* 0x000000040000795c */ /* 0x000fe20000300000 */
.L_x_11391:
[----:B-1----:R-:W-:Y:S05]  /*4e20*/  @P2 BRA `(.L_x_11392) ;  /* 0x0000000000082947 */ /* 0x002fea0003800000 */
[----:B------:R-:W1:Y:S02]  /*4e30*/  SYNCS.PHASECHK.TRANS64.TRYWAIT P2, [UR5+0x22850], R8 ;  /* 0x02285008ff0075a7 */ /* 0x000e640008040145 */
[----:B-1----:R-:W-:Y:S05]  /*4e40*/  @!P2 BRA `(.L_x_11393) ;  /* 0x0000015800a4a947 */ /* 0x002fea0003800000 */
.L_x_11392:
[----:B------:R-:W-:Y:S01]  /*4e50*/  R2UR UR10, R3 ;  /* 0x00000000030a72ca */ /* 0x000fe200000e0000 */
[----:B------:R2:W-:Y:S01]  /*4e60*/  BAR.SYNC.DEFER_BLOCKING R7, 0x100 ;  /* 0x000400070000751d */ /* 0x0005e20000010000 */
[----:B01----:R-:W-:-:S05]  /*4e70*/  IMAD.U32 R8, RZ, RZ, UR43 ;  /* 0x0000002bff087e24 */ /* 0x003fca000f8e00ff */
[----:B------:R-:W-:Y:S02]  /*4e80*/  UMOV UR11, 0x40000040 ;  /* 0x40000040000b7882 */ /* 0x000fe40000000000 */
[----:B------:R-:W0:Y:S01]  /*4e90*/  LDC R9, c[0x0][0x448] ;  /* 0x00011200ff097b82 */ /* 0x000e220000000800 */
[----:B------:R-:W-:-:S03]  /*4ea0*/  VOTEU.ALL UP1, P1 ;  /* 0x00000000003f7886 */ /* 0x000fc60000820000 */
[----:B------:R-:W-:Y:S02]  /*4eb0*/  UIADD3 UR10, UR10, 0x400, URZ ;  /* 0x000004000a0a7890 */ /* 0x000fe4000fffe03f */
[----:B------:R-:W-:Y:S02]  /*4ec0*/  @!UP1 UIADD3 UR5, UR5, 0x22860, URZ ;  /* 0x0002286005059890 */ /* 0x000fe4000fffe03f */
[----:B------:R-:W-:Y:S02]  /*4ed0*/  USHF.R.U32.HI UR10, URZ, 0x4, UR10 ;  /* 0x000000043f0a7899 */ /* 0x000fe4000801160a */
[----:B------:R-:W-:Y:S02]  /*4ee0*/  @!UP1 UPRMT UR5, URZ, 0x654, UR5 ;  /* 0x000006543f059896 */ /* 0x000fe40008000005 */
[----:B------:R-:W-:-:S04]  /*4ef0*/  ULOP3.LUT UR10, UR10, 0x3fff, URZ, 0xc0, !UPT ;  /* 0x00003fff0a0a7892 */ /* 0x000fc8000f8ec03f */
[----:B------:R-:W-:Y:S01]  /*4f00*/  ULOP3.LUT UR25, UR10, 0x3000000, URZ, 0xfc, !UPT ;  /* 0x030000000a197892 */ /* 0x000fe2000f8efc3f */
[----:B------:R-:W-:-:S03]  /*4f10*/  WARPGROUP.ARRIVE ;  /* 0x00000000000079c5 */ /* 0x000fc60000000000 */
[----:B------:R-:W-:Y:S01]  /*4f20*/  UIMAD UR14, UR39, 0xc00, UR25 ;  /* 0x00000c00270e78a4 */ /* 0x000fe2000f8e0219 */
[----:B0-----:R-:W-:-:S06]  /*4f30*/  ISETP.NE.AND P2, PT, R9, 0x1, PT ;  /* 0x000000010900780c */ /* 0x001fcc0003f45270 */
[----:B------:R-:W-:Y:S02]  /*4f40*/  UMOV UR10, UR14 ;  /* 0x0000000e000a7c82 */ /* 0x000fe40008000000 */
[----:B------:R-:W-:Y:S01]  /*4f50*/  HGMMA.64x256x16.F32 R24, R152, gdesc[UR8].tnspB, RZ, !UPT, gsb0 ;  /* 0x43e0000898187df0 */ /* 0x000fe2000c0008ff */
[----:B------:R-:W-:Y:S01]  /*4f60*/  UIADD3 UR10, UR14, 0x80, URZ ;  /* 0x000000800e0a7890 */ /* 0x000fe2000fffe03f */
[----:B------:R-:W-:-:S03]  /*4f70*/  UMOV UR11, 0x40000040 ;  /* 0x40000040000b7882 */ /* 0x000fc60000000000 */
[----:B------:R-:W0:Y:S08]  /*4f80*/  @P2 LDC R3, c[0x0][0x44c] ;  /* 0x00011300ff032b82 */ /* 0x000e300000000800 */
[----:B------:R-:W1:Y:S01]  /*4f90*/  @P2 LDC R10, c[0x0][0x450] ;  /* 0x00011400ff0a2b82 */ /* 0x000e620000000800 */
[----:B0-----:R-:W-:-:S05]  /*4fa0*/  @P2 IMAD.HI.U32 R3, R3, UR43, RZ ;  /* 0x0000002b03032c27 */ /* 0x001fca000f8e00ff */
[----:B-1----:R-:W-:Y:S01]  /*4fb0*/  @P2 SHF.R.U32.HI R8, RZ, R10, R3 ;  /* 0x0000000aff082219 */ /* 0x002fe20000011603 */
[----:B------:R-:W-:Y:S01]  /*4fc0*/  VIADD R3, R176, 0xfffffffe ;  /* 0xfffffffeb0037836 */ /* 0x000fe20000000000 */
[----:B------:R-:W-:Y:S02]  /*4fd0*/  PLOP3.LUT P2, PT, PT, PT, UP0, 0x40, 0x0 ;  /* 0x000000000000781c */ /* 0x000fe40003f4e808 */
[----:B------:R-:W-:Y:S01]  /*4fe0*/  IADD3 R8, R8, R19, -R17 ;  /* 0x0000001308087210 */ /* 0x000fe20007ffe811 */
[----:B------:R-:W-:Y:S02]  /*4ff0*/  WARPGROUP.DEPBAR.LE gsb0, 0x0 ;  /* 0x00008000000079c5 */ /* 0x000fe40000010000 */
        /* <DEDUP_REMOVED lines=29> */
[----:B------:R-:W-:Y:S01]  /*51d0*/  @!P1 SYNCS.ARRIVE.TRANS64.RED.A1T0 RZ, [UR5], RZ ;  /* 0x000000ffffff99a7 */ /* 0x000fe20008100405 */
[----:B--2---:R-:W-:Y:S08]  /*51e0*/  @P2 BRA `(.L_x_11394) ;  /* 0x0000000000482947 */ /* 0x004ff00003800000 */
        /* <DEDUP_REMOVED lines=11> */
.L_x_11395:
[----:B------:R-:W-:-:S11]  /*52a0*/  UISETP.NE.AND UP1, UPT, UR7, 0x1, UPT ;  /* 0x000000010700788c */ /* 0x000fd6000bf25270 */
[----:B------:R-:W-:Y:S02]  /*52b0*/  @UP1 ULDC.64 UR14, c[0x0][0x9e8] ;  /* 0x00027a00000e1ab9 */ /* 0x000fe40000000a00 */
[----:B------:R-:W-:-:S04]  /*52c0*/  UIMAD.WIDE.U32 UR10, UR5, UR14, URZ ;  /* 0x0000000e050a72a5 */ /* 0x000fc8000f8e003f */
[----:B------:R-:W-:-:S12]  /*52d0*/  @UP1 USHF.R.U32.HI UR5, URZ, UR15, UR11 ;  /* 0x0000000f3f051299 */ /* 0x000fd8000801160b */
.L_x_11396:
[----:B------:R-:W-:-:S04]  /*52e0*/  UIMAD UR5, UR5, UR7, UR7 ;  /* 0x00000007050572a4 */ /* 0x000fc8000f8e0207 */
[----:B------:R-:W-:-:S04]  /*52f0*/  UISETP.LT.AND UP1, UPT, UR6, UR5, UPT ;  /* 0x000000050600728c */ /* 0x000fc8000bf21270 */
[----:B------:R-:W-:-:S12]  /*5300*/  USEL UR6, UR6, UR5, UP1 ;  /* 0x0000000506067287 */ /* 0x000fd80008800000 */
.L_x_11394:
[----:B------:R-:W-:Y:S01]  /*5310*/  UIMAD.WIDE UR6, UR6, 0x2aaaaaab, URZ ;  /* 0x2aaaaaab060678a5 */ /* 0x000fe2000f8e023f */
[----:B------:R-:W-:Y:S01]  /*5320*/  ULDC UR22, c[0x0][0x9e4] ;  /* 0x0002790000167ab9 */ /* 0x000fe20000000800 */
[----:B------:R-:W-:Y:S02]  /*5330*/  ULDC UR19, c[0x0][0x9d8] ;  /* 0x0002760000137ab9 */ /* 0x000fe40000000800 */
[----:B------:R-:W-:Y:S01]  /*5340*/  USHF.R.U32.HI UR5, URZ, 0x1f, UR7 ;  /* 0x0000001f3f057899 */ /* 0x000fe20008011607 */
[----:B------:R-:W-:Y:S01]  /*5350*/  ULDC UR14, c[0x0][0x988] ;  /* 0x00026200000e7ab9 */ /* 0x000fe20000000800 */
[----:B------:R-:W-:Y:S02]  /*5360*/  ULDC UR18, c[0x0][0x9e0] ;  /* 0x0002780000127ab9 */ /* 0x000fe40000000800 */
[----:B------:R-:W-:-:S04]  /*5370*/  ULEA.HI.SX32 UR5, UR7, UR5, 0x1c ;  /* 0x0000000507057291 */ /* 0x000fc8000f8fe23f */
[----:B------:R-:W-:-:S04]  /*5380*/  UISETP.LT.AND UP1, UPT, UR44, UR5, UPT ;  /* 0x000000052c00728c */ /* 0x000fc8000bf21270 */
[----:B------:R-:W-:-:S06]  /*5390*/  USEL UR15, UR44, UR5, !UP1 ;  /* 0x000000052c0f7287 */ /* 0x000fcc000c800000 */
[----:B------:R-:W-:-:S13]  /*53a0*/  ISETP.GE.AND P2, PT, R3, UR15, PT ;  /* 0x0000000f03007c0c */ /* 0x000fda000bf46270 */
[----:B------:R-:W-:Y:S05]  /*53b0*/  @!P2 BRA `(.L_x_11397) ;  /* 0x000000340094a947 */ /* 0x000fea0003800000 */
.L_x_11414:
[----:B------:R-:W-:-:S04]  /*53c0*/  UIADD3 UR39, UR39, 0x1, URZ ;  /* 0x0000000127277890 */ /* 0x000fc8000fffe03f */
[----:B------:R-:W-:-:S04]  /*53d0*/  UISETP.NE.AND UP1, UPT, UR39, 0x2, UPT ;  /* 0x000000022700788c */ /* 0x000fc8000bf25270 */
[----:B------:R-:W-:Y:S02]  /*53e0*/  USEL UR4, URZ, 0x1, UP1 ;  /* 0x000000013f047887 */ /* 0x000fe40008800000 */
[----:B------:R-:W-:Y:S02]  /*53f0*/  USEL UR39, UR39, URZ, UP1 ;  /* 0x0000003f27277287 */ /* 0x000fe40008800000 */
[----:B------:R-:W-:Y:S01]  /*5400*/  ULOP3.LUT UR38, UR38, UR4, URZ, 0x3c, !UPT ;  /* 0x0000000426267292 */ /* 0x000fe2000f8e3c3f */
[----:B01----:R-:W-:Y:S11]  /*5410*/  @!P0 BRA `(.L_x_11398) ;  /* 0x0000000000048947 */ /* 0x003ff60003800000 */
[----:B------:R-:W-:Y:S01]  /*5420*/  BPT.TRAP 0x1 ;  /* 0x000000040000795c */ /* 0x000fe20000300000 */
.L_x_11398:
        /* <DEDUP_REMOVED lines=9> */
.L_x_11399:
[----:B-1----:R-:W-:Y:S05]  /*54c0*/  @P2 BRA `(.L_x_11400) ;  /* 0x0000000000082947 */ /* 0x002fea0003800000 */
[----:B------:R-:W1:Y:S02]  /*54d0*/  SYNCS.PHASECHK.TRANS64.TRYWAIT P2, [UR23+0x22830], R7 ;  /* 0x02283007ff0075a7 */ /* 0x000e640008040157 */
[----:B-1----:R-:W-:Y:S05]  /*54e0*/  @!P2 BRA `(.L_x_11401) ;  /* 0x000001540014a947 */ /* 0x002fea0003800000 */
.L_x_11400:
[----:B------:R-:W-:Y:S01]  /*54f0*/  UIMAD UR10, UR39, 0x300, UR24 ;  /* 0x00000300270a78a4 */ /* 0x000fe2000f8e0218 */
[----:B------:R-:W-:Y:S01]  /*5500*/  WARPGROUP.ARRIVE ;  /* 0x00000000000079c5 */ /* 0x000fe20000000000 */
[----:B------:R-:W-:Y:S01]  /*5510*/  UMOV UR4, UR12 ;  /* 0x0000000c00047c82 */ /* 0x000fe20008000000 */
[----:B------:R-:W-:Y:S01]  /*5520*/  UMOV UR5, UR13 ;  /* 0x0000000d00057c82 */ /* 0x000fe20008000000 */
[----:B------:R-:W-:Y:S01]  /*5530*/  UMOV UR7, 0x40000040 ;  /* 0x4000004000077882 */ /* 0x000fe20000000000 */
[----:B------:R-:W-:Y:S01]  /*5540*/  UMOV UR11, 0x40000040 ;  /* 0x40000040000b7882 */ /* 0x000fe20000000000 */
[----:B-1----:R-:W1:Y:S01]  /*5550*/  LDC R6, c[0x0][0x448] ;  /* 0x00011200ff067b82 */ /* 0x002e620000000800 */
[----:B------:R-:W-:Y:S01]  /*5560*/  UMOV UR6, UR10 ;  /* 0x0000000a00067c82 */ /* 0x000fe20008000000 */
[----:B------:R-:W2:Y:S01]  /*5570*/  S2R R20, SR_TID.X ;  /* 0x0000000000147919 */ /* 0x000ea20000002100 */
[----:B------:R-:W-:Y:S01]  /*5580*/  HGMMA.64x96x16.F32 R152, gdesc[UR4], RZ, !UPT, gsb0 ;  /* 0x01600000049879f0 */ /* 0x000fe2000c0008ff */
[----:B------:R-:W-:Y:S01]  /*5590*/  UIADD3 UR6, UR10, 0x2, URZ ;  /* 0x000000020a067890 */ /* 0x000fe2000fffe03f */
[----:B------:R-:W-:Y:S01]  /*55a0*/  VIADD R8, R22, UR43 ;  /* 0x0000002b16087c36 */ /* 0x000fe20008000000 */
[----:B------:R-:W-:Y:S01]  /*55b0*/  UMOV UR4, UR16 ;  /* 0x0000001000047c82 */ /* 0x000fe20008000000 */
[----:B------:R-:W-:Y:S01]  /*55c0*/  UMOV UR5, UR17 ;  /* 0x0000001100057c82 */ /* 0x000fe20008000000 */
[----:B------:R-:W-:Y:S01]  /*55d0*/  UMOV UR7, 0x40000040 ;  /* 0x4000004000077882 */ /* 0x000fe20000000000 */
[----:B-1----:R-:W-:-:S02]  /*55e0*/  ISETP.NE.AND P2, PT, R6, 0x1, PT ;  /* 0x000000010600780c */ /* 0x002fc40003f45270 */
[----:B--2---:R-:W-:-:S11]  /*55f0*/  SHF.R.U32.HI R20, RZ, 0x7, R20 ;  /* 0x00000007ff147819 */ /* 0x004fd60000011614 */
[----:B------:R-:W1:Y:S08]  /*5600*/  @P2 LDC R9, c[0x0][0x44c] ;  /* 0x00011300ff092b82 */ /* 0x000e700000000800 */
[----:B------:R-:W2:Y:S01]  /*5610*/  @P2 LDC R6, c[0x0][0x450] ;  /* 0x00011400ff062b82 */ /* 0x000ea20000000800 */
[----:B-1----:R-:W-:-:S05]  /*5620*/  @P2 IMAD.HI.U32 R9, R8, R9, RZ ;  /* 0x0000000908092227 */ /* 0x002fca00078e00ff */
[----:B--2---:R-:W-:Y:S02]  /*5630*/  @P2 SHF.R.U32.HI R8, RZ, R6, R9 ;  /* 0x00000006ff082219 */ /* 0x004fe40000011609 */
[----:B------:R-:W-:Y:S02]  /*5640*/  IADD3 R6, -R20, 0xb, RZ ;  /* 0x0000000b14067810 */ /* 0x000fe40007ffe1ff */
[----:B------:R-:W-:Y:S01]  /*5650*/  PLOP3.LUT P2, PT, PT, PT, UP0, 0x40, 0x0 ;  /* 0x000000000000781c */ /* 0x000fe20003f4e808 */
[----:B------:R-:W1:Y:S01]  /*5660*/  SHFL.IDX PT, R20, R8, RZ, 0x1c1f ;  /* 0x001c1fff08147589 */ /* 0x000e6200000e0000 */
[----:B------:R-:W-:Y:S02]  /*5670*/  WARPGROUP.DEPBAR.LE gsb0, 0x0 ;  /* 0x00008000000079c5 */ /* 0x000fe40000010000 */
[----:B------:R-:W-:-:S06]  /*5680*/  WARPGROUP.ARRIVE ;  /* 0x00000000000079c5 */ /* 0x000fcc0000000000 */
[----:B------:R-:W-:Y:S01]  /*5690*/  HGMMA.64x96x16.F32 R152, gdesc[UR4], R152, gsb0 ;  /* 0x01600000049879f0 */ /* 0x000fe20008000898 */
[----:B------:R-:W-:Y:S01]  /*56a0*/  UIADD3 UR6, UR10, 0x4, URZ ;  /* 0x000000040a067890 */ /* 0x000fe2000fffe03f */
[----:B------:R-:W-:Y:S01]  /*56b0*/  UMOV UR4, UR20 ;  /* 0x0000001400047c82 */ /* 0x000fe20008000000 */
[----:B------:R-:W-:Y:S01]  /*56c0*/  UMOV UR5, UR21 ;  /* 0x0000001500057c82 */ /* 0x000fe20008000000 */
[----:B------:R-:W-:Y:S01]  /*56d0*/  UMOV UR7, 0x40000040 ;  /* 0x4000004000077882 */ /* 0x000fe20000000000 */
[----:B------:R-:W-:Y:S01]  /*56e0*/  UIADD3 UR10, UR10, 0x6, URZ ;  /* 0x000000060a0a7890 */ /* 0x000fe2000fffe03f */
        /* <DEDUP_REMOVED lines=51> */
[----:B------:R-:W-:Y:S01]  /*5a20*/  FMUL.FTZ R187, R195, UR19 ;  /* 0x00000013c3bb7c20 */ /* 0x000fe20008410000 */
[----:B------:R-:W-:Y:S01]  /*5a30*/  FMUL.FTZ R193, R196, UR19 ;  /* 0x00000013c4c17c20 */ /* 0x000fe20008410000 */
[----:B------:R-:W-:Y:S01]  /*5a40*/  FMUL.FTZ R194, R197, UR19 ;  /* 0x00000013c5c27c20 */ /* 0x000fe20008410000 */
[----:B------:R-:W-:Y:S01]  /*5a50*/  FMUL.FTZ R189, R198, UR19 ;  /* 0x00000013c6bd7c20 */ /* 0x000fe20008410000 */
[----:B------:R-:W-:Y:S01]  /*5a60*/  FMUL.FTZ R191, R199, UR19 ;  /* 0x00000013c7bf7c20 */ /* 0x000fe20008410000 */
[----:B------:R-:W-:Y:S01]  /*5a70*/  IMAD.U32 R176, RZ, RZ, UR23 ;  /* 0x00000017ffb07e24 */ /* 0x000fe2000f8e00ff */
[----:B------:R-:W-:Y:S01]  /*5a80*/  IADD3 R197, -R16, 0x1, R192 ;  /* 0x0000000110c57810 */ /* 0x000fe20007ffe1c0 */
[----:B------:R-:W2:Y:S02]  /*5a90*/  MUFU.TANH R9, R9 ;  /* 0x0000000900097308 */ /* 0x000ea40000002400 */
[----:B------:R-:W-:Y:S01]  /*5aa0*/  @!P1 VIADD R21, R176, 0x22840 ;  /* 0x00022840b0159836 */ /* 0x000fe20000000000 */
[----:B------:R-:W-:-:S04]  /*5ab0*/  IADD3 R197, -R17, R197, R19 ;  /* 0x000000c511c57210 */ /* 0x000fc80007ffe113 */
[----:B------:R-:W-:Y:S01]  /*5ac0*/  @!P1 PRMT R21, RZ, 0x654, R21 ;  /* 0x00000654ff159816 */ /* 0x000fe20000000015 */
[----:B------:R-:W3:Y:S01]  /*5ad0*/  MUFU.TANH R10, R10 ;  /* 0x0000000a000a7308 */ /* 0x000ee20000002400 */
[C---:B------:R-:W-:Y:S01]  /*5ae0*/  VIADD R198, R197.reuse, UR18 ;  /* 0x00000012c5c67c36 */ /* 0x040fe20008000000 */
[----:B------:R4:W-:Y:S06]  /*5af0*/  BAR.ARV R6, 0x100 ;  /* 0x000400060000751d */ /* 0x0009ec0000002000 */
[----:B------:R-:W0:Y:S01]  /*5b00*/  MUFU.TANH R11, R11 ;  /* 0x0000000b000b7308 */ /* 0x000e220000002400 */
[----:B------:R-:W-:Y:S01]  /*5b10*/  VIADD R197, R197, UR26 ;  /* 0x0000001ac5c57c36 */ /* 0x000fe20008000000 */
[----:B------:R4:W-:Y:S01]  /*5b20*/  @!P1 SYNCS.ARRIVE.TRANS64.RED.A1T0 RZ, [R21+URZ], RZ ;  /* 0x000000ff15ff99a7 */ /* 0x0009e2000810043f */
[----:B-1----:R-:W-:-:S02]  /*5b30*/  IMAD.IADD R196, R20, 0x1, R198 ;  /* 0x0000000114c47824 */ /* 0x002fc400078e02c6 */
[----:B------:R-:W-:-:S03]  /*5b40*/  IMAD.IADD R195, R20, 0x1, R197 ;  /* 0x0000000114c37824 */ /* 0x000fc600078e02c5 */
        /* <DEDUP_REMOVED lines=46> */
[----:B------:R-:W-:Y:S01]  /*5e30*/  IADD3 R199, -R17, R19, R20 ;  /* 0x0000001311c77210 */ /* 0x000fe20007ffe114 */
[----:B------:R-:W-:Y:S03]  /*5e40*/  BSSY B0, `(.L_x_11403) ;  /* 0x0000010000007945 */ /* 0x000fe60003800000 */
        /* <DEDUP_REMOVED lines=10> */
.L_x_11404:
[----:B------:R-:W-:-:S05]  /*5ef0*/  IMAD.U32 R234, RZ, RZ, UR22 ;  /* 0x00000016ffea7e24 */ /* 0x000fca000f8e00ff */
[----:B------:R-:W-:-:S13]  /*5f00*/  ISETP.NE.AND P2, PT, R234, 0x1, PT ;  /* 0x00000001ea00780c */ /* 0x000fda0003f45270 */
[----:B------:R-:W1:Y:S02]  /*5f10*/  @P2 LDC.64 R20, c[0x0][0x9e8] ;  /* 0x00027a00ff142b82 */ /* 0x000e640000000a00 */
[----:B-1----:R-:W-:-:S05]  /*5f20*/  @P2 IMAD.HI.U32 R20, R199, R20, RZ ;  /* 0x00000014c7142227 */ /* 0x002fca00078e00ff */
[----:B------:R-:W-:-:S07]  /*5f30*/  @P2 SHF.R.U32.HI R199, RZ, R21, R20 ;  /* 0x00000015ffc72219 */ /* 0x000fce0000011614 */
.L_x_11405:
[----:B------:R-:W-:Y:S05]  /*5f40*/  BSYNC B0 ;  /* 0x0000000000007941 */ /* 0x000fea0003800000 */
.L_x_11403:
[----:B------:R-:W-:-:S04]  /*5f50*/  IMAD.IADD R20, R192, 0x1, -R16 ;  /* 0x00000001c0147824 */ /* 0x000fc800078e0a10 */
[----:B------:R-:W-:-:S05]  /*5f60*/  IMAD R20, R199, R234, R20 ;  /* 0x000000eac7147224 */ /* 0x000fca00078e0214 */
[----:B------:R-:W-:Y:S02]  /*5f70*/  VIMNMX R195, R195, R20, !PT ;  /* 0x00000014c3c37248 */ /* 0x000fe40007fe0100 */
[----:B------:R-:W-:-:S07]  /*5f80*/  VIADDMNMX R196, R20, R234, R196, PT ;  /* 0x000000ea14c47246 */ /* 0x000fce00038001c4 */
.L_x_11402:
[----:B------:R-:W-:Y:S01]  /*5f90*/  ISETP.GE.AND P3, PT, R192, 0x1, PT ;  /* 0x00000001c000780c */ /* 0x000fe20003f66270 */
[----:B------:R-:W1:Y:S01]  /*5fa0*/  SHFL.IDX PT, R8, R8, 0x1, 0x1c1f ;  /* 0x003c1f0008087f89 */ /* 0x000e6200000e0000 */
[----:B------:R-:W-:Y:S02]  /*5fb0*/  LOP3.LUT R18, R18, 0xfff7ffff, RZ, 0xc0, !PT ;  /* 0xfff7ffff12127812 */ /* 0x000fe400078ec0ff */
[C---:B------:R-:W-:Y:S02]  /*5fc0*/  ISETP.GE.AND P2, PT, R192.reuse, 0x2, PT ;  /* 0x00000002c000780c */ /* 0x040fe40003f46270 */
[----:B------:R-:W-:Y:S02]  /*5fd0*/  ISETP.GT.AND P4, PT, R195, RZ, !P3 ;  /* 0x000000ffc300720c */ /* 0x000fe40005f84270 */
[----:B------:R-:W-:Y:S02]  /*5fe0*/  ISETP.GE.AND P5, PT, R192, 0x9, PT ;  /* 0x00000009c000780c */ /* 0x000fe40003fa6270 */
[----:B------:R-:W-:-:S03]  /*5ff0*/  ISETP.LT.OR P4, PT, R196, 0x1, P4 ;  /* 0x00000001c400780c */ /* 0x000fc60002781670 */
[----:B------:R-:W-:Y:S02]  /*6000*/  @P3 LOP3.LUT R18, R18, 0x80000, RZ, 0xfc, !PT ;  /* 0x0008000012123812 */ /* 0x000fe400078efcff */
[----:B------:R-:W-:Y:S02]  /*6010*/  ISETP.GT.AND P3, PT, R195, 0x1, !P2 ;  /* 0x00000001c300780c */ /* 0x000fe40005764270 */
[----:B------:R-:W-:Y:S02]  /*6020*/  FSEL R20, R9, -INF , !P4 ;  /* 0xff80000009147808 */ /* 0x000fe40006000000 */
[----:B------:R-:W-:Y:S02]  /*6030*/  ISETP.LT.OR P3, PT, R196, 0x2, P3 ;  /* 0x00000002c400780c */ /* 0x000fe40001f61670 */
[----:B------:R-:W-:Y:S02]  /*6040*/  ISETP.GE.AND P4, PT, R192, 0xa, PT ;  /* 0x0000000ac000780c */ /* 0x000fe40003f86270 */
[----:B------:R-:W-:-:S02]  /*6050*/  LOP3.LUT R18, R18, 0xfffffffd, RZ, 0xc0, !PT ;  /* 0xfffffffd12127812 */ /* 0x000fc400078ec0ff */
[----:B------:R-:W-:Y:S01]  /*6060*/  FSEL R10, R10, -INF , !P3 ;  /* 0xff8000000a0a7808 */ /* 0x000fe20005800000 */
[--C-:B-1----:R-:W-:Y:S01]  /*6070*/  IMAD.IADD R198, R198, 0x1, R8.reuse ;  /* 0x00000001c6c67824 */ /* 0x102fe200078e0208 */
[----:B------:R-:W-:Y:S01]  /*6080*/  ISETP.GT.AND P3, PT, R195, 0x8, !P5 ;  /* 0x00000008c300780c */ /* 0x000fe20006f64270 */
[----:B------:R-:W-:Y:S01]  /*6090*/  IMAD.IADD R197, R197, 0x1, R8 ;  /* 0x00000001c5c57824 */ /* 0x000fe200078e0208 */
[----:B------:R-:W-:Y:S02]  /*60a0*/  @P5 LOP3.LUT R18, R18, 0x2, RZ, 0xfc, !PT ;  /* 0x0000000212125812 */ /* 0x000fe400078efcff */
[----:B------:R-:W-:Y:S02]  /*60b0*/  ISETP.LT.OR P3, PT, R196, 0x9, P3 ;  /* 0x00000009c400780c */ /* 0x000fe40001f61670 */
[----:B------:R-:W-:Y:S02]  /*60c0*/  LOP3.LUT R18, R18, 0xfffffffb, RZ, 0xc0, !PT ;  /* 0xfffffffb12127812 */ /* 0x000fe400078ec0ff */
[----:B0-----:R-:W-:-:S02]  /*60d0*/  FSEL R13, R13, -INF , !P3 ;  /* 0xff8000000d0d7808 */ /* 0x001fc40005800000 */
[----:B------:R-:W-:Y:S02]  /*60e0*/  @P4 LOP3.LUT R18, R18, 0x4, RZ, 0xfc, !PT ;  /* 0x0000000412124812 */ /* 0x000fe400078efcff */
[----:B------:R-:W-:Y:S02]  /*60f0*/  ISETP.GT.AND P3, PT, R195, 0x9, !P4 ;  /* 0x00000009c300780c */ /* 0x000fe40006764270 */
[----:B------:R-:W-:Y:S02]  /*6100*/  ISETP.GE.AND P4, PT, R192, 0x11, PT ;  /* 0x00000011c000780c */ /* 0x000fe40003f86270 */
[----:B------:R-:W-:Y:S02]  /*6110*/  ISETP.LT.OR P3, PT, R196, 0xa, P3 ;  /* 0x0000000ac400780c */ /* 0x000fe40001f61670 */
[----:B------:R-:W-:Y:S02]  /*6120*/  LOP3.LUT R18, R18, 0xfffffff7, RZ, 0xc0, !PT ;  /* 0xfffffff712127812 */ /* 0x000fe400078ec0ff */
[----:B------:R-:W-:-:S02]  /*6130*/  FSEL R14, R14, -INF , !P3 ;  /* 0xff8000000e0e7808 */ /* 0x000fc40005800000 */
        /* <DEDUP_REMOVED lines=126> */
.L_x_11408:
[----:B------:R-:W-:-:S05]  /*6920*/  IMAD.U32 R195, RZ, RZ, UR22 ;  /* 0x00000016ffc37e24 */ /* 0x000fca000f8e00ff */
[----:B------:R-:W-:-:S13]  /*6930*/  ISETP.NE.AND P6, PT, R195, 0x1, PT ;  /* 0x00000001c300780c */ /* 0x000fda0003fc5270 */
[----:B------:R-:W0:Y:S02]  /*6940*/  @P6 LDC.64 R8, c[0x0][0x9e8] ;  /* 0x00027a00ff086b82 */ /* 0x000e240000000a00 */
[----:B0-----:R-:W-:-:S05]  /*6950*/  @P6 IMAD.HI.U32 R8, R21, R8, RZ ;  /* 0x0000000815086227 */ /* 0x001fca00078e00ff */
[----:B------:R-:W-:-:S07]  /*6960*/  @P6 SHF.R.U32.HI R21, RZ, R9, R8 ;  /* 0x00000009ff156219 */ /* 0x000fce0000011608 */
.L_x_11409:
[----:B------:R-:W-:Y:S05]  /*6970*/  BSYNC B0 ;  /* 0x0000000000007941 */ /* 0x000fea0003800000 */
.L_x_11407:
[----:B------:R-:W-:-:S04]  /*6980*/  IMAD.IADD R192, R192, 0x1, -R16 ;  /* 0x00000001c0c07824 */ /* 0x000fc800078e0a10 */
[----:B------:R-:W-:-:S05]  /*6990*/  IMAD R192, R21, R195, R192 ;  /* 0x000000c315c07224 */ /* 0x000fca00078e02c0 */
[----:B------:R-:W-:Y:S02]  /*69a0*/  VIMNMX R197, R197, R192, !PT ;  /* 0x000000c0c5c57248 */ /* 0x000fe40007fe0100 */
[----:B------:R-:W-:-:S07]  /*69b0*/  VIADDMNMX R198, R192, R195, R198, PT ;  /* 0x000000c3c0c67246 */ /* 0x000fce00038001c6 */
.L_x_11406:
[----:B------:R-:W-:Y:S01]  /*69c0*/  ISETP.GT.AND P2, PT, R197, 0x1, !P2 ;  /* 0x00000001c500780c */ /* 0x000fe20005744270 */
[----:B------:R-:W-:Y:S01]  /*69d0*/  UMOV UR4, UR14 ;  /* 0x0000000e00047c82 */ /* 0x000fe20008000000 */
[----:B------:R-:W-:Y:S02]  /*69e0*/  FMNMX.FTZ R8, R20, R4, !PT ;  /* 0x0000000414087209 */ /* 0x000fe40007810000 */
[----:B------:R-:W-:Y:S02]  /*69f0*/  ISETP.LT.OR P2, PT, R198, 0x2, P2 ;  /* 0x00000002c600780c */ /* 0x000fe40001741670 */
[----:B------:R-:W-:Y:S02]  /*6a00*/  LOP3.LUT P6, RZ, R18, 0x8000, RZ, 0xc0, !PT ;  /* 0x0000800012ff7812 */ /* 0x000fe400078cc0ff */
        /* <DEDUP_REMOVED lines=59> */
[C---:B------:R-:W-:Y:S02]  /*6dc0*/  ISETP.GT.AND P3, PT, R197.reuse, 0x50, !P3 ;  /* 0x00000050c500780c */ /* 0x040fe40005f64270 */
[----:B------:R-:W-:Y:S02]  /*6dd0*/  ISETP.LT.OR P2, PT, R198, 0x29, P2 ;  /* 0x00000029c600780c */ /* 0x000fe40001741670 */
[----:B------:R-:W-:Y:S02]  /*6de0*/  ISETP.GT.AND P4, PT, R197, 0x51, !P4 ;  /* 0x00000051c500780c */ /* 0x000fe40006784270 */
[----:B------:R-:W-:Y:S02]  /*6df0*/  FSEL R165, R165, -INF , !P2 ;  /* 0xff800000a5a57808 */ /* 0x000fe40005000000 */
[----:B------:R-:W-:-:S02]  /*6e00*/  LOP3.LUT P2, RZ, R18, 0x800, RZ, 0xc0, !PT ;  /* 0x0000080012ff7812 */ /* 0x000fc4000784c0ff */
[C---:B------:R-:W-:Y:S02]  /*6e10*/  ISETP.LT.OR P3, PT, R198.reuse, 0x51, P3 ;  /* 0x00000051c600780c */ /* 0x040fe40001f61670 */
[C---:B------:R-:W-:Y:S02]  /*6e20*/  ISETP.GT.AND P2, PT, R197.reuse, 0x29, !P2 ;  /* 0x00000029c500780c */ /* 0x040fe40005744270 */
[----:B------:R-:W-:Y:S02]  /*6e30*/  ISETP.GT.AND P5, PT, R197, 0x58, !P5 ;  /* 0x00000058c500780c */ /* 0x000fe40006fa4270 */
[C---:B------:R-:W-:Y:S02]  /*6e40*/  ISETP.LT.OR P2, PT, R198.reuse, 0x2a, P2 ;  /* 0x0000002ac600780c */ /* 0x040fe40001741670 */
[----:B------:R-:W-:Y:S02]  /*6e50*/  ISETP.LT.OR P4, PT, R198, 0x52, P4 ;  /* 0x00000052c600780c */ /* 0x000fe40002781670 */
[----:B------:R-:W-:-:S02]  /*6e60*/  FSEL R166, R166, -INF , !P2 ;  /* 0xff800000a6a67808 */ /* 0x000fc40005000000 */
[----:B------:R-:W-:Y:S02]  /*6e70*/  LOP3.LUT P2, RZ, R18, 0x400, RZ, 0xc0, !PT ;  /* 0x0000040012ff7812 */ /* 0x000fe4000784c0ff */
[----:B0-----:R-:W-:Y:S02]  /*6e80*/  FMNMX.FTZ R8, R8, R21, !PT ;  /* 0x0000001508087209 */ /* 0x001fe40007810000 */
[----:B------:R-:W-:Y:S02]  /*6e90*/  ISETP.GT.AND P2, PT, R197, 0x30, !P2 ;  /* 0x00000030c500780c */ /* 0x000fe40005744270 */
[----:B------:R-:W-:Y:S01]  /*6ea0*/  FSEL R185, R185, -INF , !P3 ;  /* 0xff800000b9b97808 */ /* 0x000fe20005800000 */
[----:B------:R-:W0:Y:S01]  /*6eb0*/  SHFL.BFLY PT, R21, R8, 0x1, 0x1f ;  /* 0x0c201f0008157f89 */ /* 0x000e2200000e0000 */
[C---:B------:R-:W-:Y:S02]  /*6ec0*/  ISETP.LT.OR P2, PT, R198.reuse, 0x31, P2 ;  /* 0x00000031c600780c */ /* 0x040fe40001741670 */
[----:B------:R-:W-:-:S02]  /*6ed0*/  ISETP.LT.OR P5, PT, R198, 0x59, P5 ;  /* 0x00000059c600780c */ /* 0x000fc40002fa1670 */
[----:B------:R-:W-:Y:S02]  /*6ee0*/  FSEL R169, R169, -INF , !P2 ;  /* 0xff800000a9a97808 */ /* 0x000fe40005000000 */
[----:B------:R-:W-:Y:S02]  /*6ef0*/  LOP3.LUT P2, RZ, R18, 0x200, RZ, 0xc0, !PT ;  /* 0x0000020012ff7812 */ /* 0x000fe4000784c0ff */
[----:B------:R-:W-:Y:S02]  /*6f00*/  FSEL R187, R187, -INF , !P4 ;  /* 0xff800000bbbb7808 */ /* 0x000fe40006000000 */
[----:B------:R-:W-:Y:S02]  /*6f10*/  ISETP.GT.AND P2, PT, R197, 0x31, !P2 ;  /* 0x00000031c500780c */ /* 0x000fe40005744270 */
[----:B------:R-:W-:Y:S02]  /*6f20*/  FSEL R189, R189, -INF , !P5 ;  /* 0xff800000bdbd7808 */ /* 0x000fe40006800000 */
[----:B------:R-:W-:-:S04]  /*6f30*/  ISETP.LT.OR P2, PT, R198, 0x32, P2 ;  /* 0x00000032c600780c */ /* 0x000fc80001741670 */
[----:B------:R-:W-:Y:S02]  /*6f40*/  FSEL R170, R170, -INF , !P2 ;  /* 0xff800000aaaa7808 */ /* 0x000fe40005000000 */
[----:B------:R-:W-:Y:S02]  /*6f50*/  LOP3.LUT P2, RZ, R18, 0x100, RZ, 0xc0, !PT ;  /* 0x0000010012ff7812 */ /* 0x000fe4000784c0ff */
[----:B0-----:R-:W-:Y:S02]  /*6f60*/  FMNMX.FTZ R8, R8, R21, !PT ;  /* 0x0000001508087209 */ /* 0x001fe40007810000 */
        /* <DEDUP_REMOVED lines=19> */
[----:B------:R-:W-:-:S04]  /*70a0*/  FSETP.NEU.FTZ.AND P2, PT, R8, -INF , PT ;  /* 0xff8000000800780b */ /* 0x000fc80003f5d000 */
[----:B------:R-:W-:-:S05]  /*70b0*/  FSEL R21, R8, RZ, P2 ;  /* 0x000000ff08157208 */ /* 0x000fca0001000000 */
[----:B------:R-:W-:Y:S01]  /*70c0*/  FADD.FTZ R21, -R21, R4 ;  /* 0x0000000415157221 */ /* 0x000fe20000010100 */
[----:B------:R-:W-:-:S05]  /*70d0*/  FMUL.FTZ R4, R8, UR4 ;  /* 0x0000000408047c20 */ /* 0x000fca0008410000 */
[----:B------:R-:W-:Y:S02]  /*70e0*/  FSEL R4, R4, RZ, P2 ;  /* 0x000000ff04047208 */ /* 0x000fe40001000000 */
[----:B------:R-:W-:Y:S02]  /*70f0*/  ISETP.GT.AND P2, PT, R197, 0x49, !P6 ;  /* 0x00000049c500780c */ /* 0x000fe40007744270 */
[----:B------:R-:W-:Y:S01]  /*7100*/  LOP3.LUT P6, RZ, R18, 0x1, RZ, 0xc0, !PT ;  /* 0x0000000112ff7812 */ /* 0x000fe200078cc0ff */
        /* <DEDUP_REMOVED lines=28> */
[----:B------:R-:W-:Y:S01]  /*72d0*/  LOP3.LUT P2, RZ, R18, 0x80000, RZ, 0xc0, !PT ;  /* 0x0008000012ff7812 */ /* 0x000fe2000784c0ff */
[----:B------:R-:W0:Y:S03]  /*72e0*/  MUFU.EX2 R4, R4 ;  /* 0x0000000400047308 */ /* 0x000e260000000800 */
[----:B------:R-:W-:-:S04]  /*72f0*/  ISETP.GT.AND P2, PT, R197, RZ, !P2 ;  /* 0x000000ffc500720c */ /* 0x000fc80005744270 */
[----:B------:R-:W-:Y:S01]  /*7300*/  ISETP.LT.OR P2, PT, R198, 0x1, P2 ;  /* 0x00000001c600780c */ /* 0x000fe20001741670 */
[----:B------:R-:W1:Y:S03]  /*7310*/  MUFU.EX2 R10, R10 ;  /* 0x0000000a000a7308 */ /* 0x000e660000000800 */
[----:B------:R-:W-:Y:S02]  /*7320*/  FSEL R11, R11, -INF , !P2 ;  /* 0xff8000000b0b7808 */ /* 0x000fe40005000000 */
[----:B------:R-:W-:-:S03]  /*7330*/  ISETP.GT.AND P2, PT, R197, 0x59, !P6 ;  /* 0x00000059c500780c */ /* 0x000fc60007744270 */
[----:B------:R-:W2:Y:S01]  /*7340*/  MUFU.EX2 R13, R13 ;  /* 0x0000000d000d7308 */ /* 0x000ea20000000800 */
[----:B0-----:R-:W-:Y:S01]  /*7350*/  FFMA.FTZ R2, R4, R2, R20 ;  /* 0x0000000204027223 */ /* 0x001fe20000010014 */
[----:B------:R-:W-:Y:S01]  /*7360*/  ISETP.LT.OR P2, PT, R198, 0x5a, P2 ;  /* 0x0000005ac600780c */ /* 0x000fe20001741670 */
[-C--:B------:R-:W-:Y:S01]  /*7370*/  FMUL.FTZ R24, R24, R4.reuse ;  /* 0x0000000418187220 */ /* 0x080fe20000410000 */
[-C--:B------:R-:W-:Y:S01]  /*7380*/  FMUL.FTZ R25, R25, R4.reuse ;  /* 0x0000000419197220 */ /* 0x080fe20000410000 */
[-C--:B------:R-:W-:Y:S01]  /*7390*/  FMUL.FTZ R28, R28, R4.reuse ;  /* 0x000000041c1c7220 */ /* 0x080fe20000410000 */
[----:B------:R-:W-:Y:S01]  /*73a0*/  FSEL R191, R191, -INF , !P2 ;  /* 0xff800000bfbf7808 */ /* 0x000fe20005000000 */
[----:B------:R-:W-:Y:S01]  /*73b0*/  FMUL.FTZ R29, R29, R4 ;  /* 0x000000041d1d7220 */ /* 0x000fe20000410000 */
[----:B------:R-:W0:Y:S01]  /*73c0*/  MUFU.EX2 R14, R14 ;  /* 0x0000000e000e7308 */ /* 0x000e220000000800 */
[C---:B-1----:R-:W-:Y:S01]  /*73d0*/  FADD.FTZ R2, R10.reuse, R2 ;  /* 0x000000020a027221 */ /* 0x042fe20000010000 */
[----:B------:R-:W-:Y:S01]  /*73e0*/  F2FP.F16.F32.PACK_AB R152, R10, R20 ;  /* 0x000000140a98723e */ /* 0x000fe200000000ff */
[-C--:B------:R-:W-:Y:S01]  /*73f0*/  FMUL.FTZ R32, R32, R4.reuse ;  /* 0x0000000420207220 */ /* 0x080fe20000410000 */
[----:B------:R-:W-:Y:S01]  /*7400*/  FMNMX.FTZ R10, R11, R5, !PT ;  /* 0x000000050b0a7209 */ /* 0x000fe20007810000 */
[-C--:B------:R-:W-:Y:S01]  /*7410*/  FMUL.FTZ R33, R33, R4.reuse ;  /* 0x0000000421217220 */ /* 0x080fe20000410000 */
[-C--:B------:R-:W-:Y:S01]  /*7420*/  FMUL.FTZ R36, R36, R4.reuse ;  /* 0x0000000424247220 */ /* 0x080fe20000410000 */
[----:B------:R-:W-:Y:S01]  /*7430*/  FMUL.FTZ R37, R37, R4 ;  /* 0x0000000425257220 */ /* 0x000fe20000410000 */
[----:B------:R-:W-:Y:S01]  /*7440*/  FMNMX.FTZ R10, R12, R10, !PT ;  /* 0x0000000a0c0a7209 */ /* 0x000fe20007810000 */
[----:B--2---:R-:W-:Y:S01]  /*7450*/  FADD.FTZ R2, R13, R2 ;  /* 0x000000020d027221 */ /* 0x004fe20000010000 */
[----:B------:R-:W1:Y:S01]  /*7460*/  MUFU.EX2 R153, R153 ;  /* 0x0000009900997308 */ /* 0x000e620000000800 */
[----:B------:R-:W-:Y:S01]  /*7470*/  FMUL.FTZ R40, R40, R4 ;  /* 0x0000000428287220 */ /* 0x000fe20000410000 */
[----:B------:R-:W-:Y:S01]  /*7480*/  FMNMX.FTZ R10, R15, R10, !PT ;  /* 0x0000000a0f0a7209 */ /* 0x000fe20007810000 */
[-C--:B------:R-:W-:Y:S01]  /*7490*/  FMUL.FTZ R41, R41, R4.reuse ;  /* 0x0000000429297220 */ /* 0x080fe20000410000 */
[-C--:B------:R-:W-:Y:S01]  /*74a0*/  FMUL.FTZ R44, R44, R4.reuse ;  /* 0x000000042c2c7220 */ /* 0x080fe20000410000 */
[----:B------:R-:W-:Y:S01]  /*74b0*/  FMUL.FTZ R45, R45, R4 ;  /* 0x000000042d2d7220 */ /* 0x000fe20000410000 */
[----:B------:R-:W-:Y:S01]  /*74c0*/  FMNMX.FTZ R10, R9, R10, !PT ;  /* 0x0000000a090a7209 */ /* 0x000fe20007810000 */
[----:B0-----:R-:W-:Y:S01]  /*74d0*/  FADD.FTZ R2, R14, R2 ;  /* 0x000000020e027221 */ /* 0x001fe20000010000 */
[----:B------:R-:W-:Y:S01]  /*74e0*/  MUFU.EX2 R157, R157 ;  /* 0x0000009d009d7308 */ /* 0x000fe20000000800 */
[----:B------:R-:W-:Y:S01]  /*74f0*/  FMUL.FTZ R48, R48, R4 ;  /* 0x0000000430307220 */ /* 0x000fe20000410000 */
[----:B------:R-:W-:Y:S01]  /*7500*/  FMNMX.FTZ R10, R155, R10, !PT ;  /* 0x0000000a9b0a7209 */ /* 0x000fe20007810000 */
[-C--:B------:R-:W-:Y:S01]  /*7510*/  FMUL.FTZ R49, R49, R4.reuse ;  /* 0x0000000431317220 */ /* 0x080fe20000410000 */
[-C--:B------:R-:W-:Y:S01]  /*7520*/  FMUL.FTZ R52, R52, R4.reuse ;  /* 0x0000000434347220 */ /* 0x080fe20000410000 */
[----:B------:R-:W-:Y:S01]  /*7530*/  FMUL.FTZ R53, R53, R4 ;  /* 0x0000000435357220 */ /* 0x000fe20000410000 */
[----:B------:R-:W-:Y:S01]  /*7540*/  FMNMX.FTZ R10, R156, R10, !PT ;  /* 0x0000000a9c0a7209 */ /* 0x000fe20007810000 */
[----:B------:R-:W-:Y:S01]  /*7550*/  FMUL.FTZ R56, R56, R4 ;  /* 0x0000000438387220 */ /* 0x000fe20000410000 */
[----:B------:R-:W-:Y:S01]  /*7560*/  MUFU.EX2 R158, R158 ;  /* 0x0000009e009e7308 */ /* 0x000fe20000000800 */
[----:B-1----:R-:W-:Y:S01]  /*7570*/  FADD.FTZ R2, R153, R2 ;  /* 0x0000000299027221 */ /* 0x002fe20000010000 */
[----:B------:R-:W-:Y:S01]  /*7580*/  FMNMX.FTZ R10, R159, R10, !PT ;  /* 0x0000000a9f0a7209 */ /* 0x000fe20007810000 */
[-C--:B------:R-:W-:Y:S01]  /*7590*/  FMUL.FTZ R57, R57, R4.reuse ;  /* 0x0000000439397220 */ /* 0x080fe20000410000 */
[-C--:B------:R-:W-:Y:S01]  /*75a0*/  FMUL.FTZ R60, R60, R4.reuse ;  /* 0x000000043c3c7220 */ /* 0x080fe20000410000 */
[----:B------:R-:W-:Y:S01]  /*75b0*/  FMUL.FTZ R61, R61, R4 ;  /* 0x000000043d3d7220 */ /* 0x000fe20000410000 */
[----:B------:R-:W-:Y:S01]  /*75c0*/  FMNMX.FTZ R10, R160, R10, !PT ;  /* 0x0000000aa00a7209 */ /* 0x000fe20007810000 */
[-C--:B------:R-:W-:Y:S01]  /*75d0*/  FMUL.FTZ R64, R64, R4.reuse ;  /* 0x0000000440407220 */ /* 0x080fe20000410000 */
[----:B------:R-:W-:Y:S01]  /*75e0*/  MUFU.EX2 R163, R163 ;  /* 0x000000a300a37308 */ /* 0x000fe20000000800 */
[----:B------:R-:W-:Y:S01]  /*75f0*/  FMUL.FTZ R65, R65, R4 ;  /* 0x0000000441417220 */ /* 0x000fe20000410000 */
        /* <DEDUP_REMOVED lines=63> */
[-C--:B------:R-:W-:Y:S01]  /*79f0*/  FMUL.FTZ R145, R145, R4.reuse ;  /* 0x0000000491917220 */ /* 0x080fe20000410000 */
[-C--:B------:R-:W-:Y:S01]  /*7a00*/  FMUL.FTZ R148, R148, R4.reuse ;  /* 0x0000000494947220 */ /* 0x080fe20000410000 */
[----:B------:R-:W0:Y:S01]  /*7a10*/  SHFL.BFLY PT, R20, R10, 0x2, 0x1f ;  /* 0x0c401f000a147f89 */ /* 0x000e2200000e0000 */
[----:B------:R-:W-:-:S04]  /*7a20*/  FMUL.FTZ R149, R149, R4 ;  /* 0x0000000495957220 */ /* 0x000fc80000410000 */
[----:B------:R-:W-:Y:S08]  /*7a30*/  MUFU.EX2 R181, R181 ;  /* 0x000000b500b57308 */ /* 0x000ff00000000800 */
[----:B------:R-:W-:Y:S08]  /*7a40*/  MUFU.EX2 R184, R184 ;  /* 0x000000b800b87308 */ /* 0x000ff00000000800 */
[----:B------:R-:W-:Y:S01]  /*7a50*/  MUFU.EX2 R186, R186 ;  /* 0x000000ba00ba7308 */ /* 0x000fe20000000800 */
[----:B0-----:R-:W-:-:S05]  /*7a60*/  FMNMX.FTZ R10, R10, R20, !PT ;  /* 0x000000140a0a7209 */ /* 0x001fca0007810000 */
[----:B------:R-:W0:Y:S02]  /*7a70*/  SHFL.BFLY PT, R21, R10, 0x1, 0x1f ;  /* 0x0c201f000a157f89 */ /* 0x000e2400000e0000 */
[----:B------:R1:W2:Y:S08]  /*7a80*/  MUFU.EX2 R20, R154 ;  /* 0x0000009a00147308 */ /* 0x0002b00000000800 */
[----:B------:R-:W-:Y:S01]  /*7a90*/  MUFU.EX2 R188, R188 ;  /* 0x000000bc00bc7308 */ /* 0x000fe20000000800 */
[----:B-1----:R-:W-:-:S07]  /*7aa0*/  F2FP.F16.F32.PACK_AB R154, R14, R13 ;  /* 0x0000000d0e9a723e */ /* 0x002fce00000000ff */
[----:B------:R-:W-:Y:S01]  /*7ab0*/  MUFU.EX2 R190, R190 ;  /* 0x000000be00be7308 */ /* 0x000fe20000000800 */
[----:B--2---:R-:W-:-:S04]  /*7ac0*/  FADD.FTZ R2, R20, R2 ;  /* 0x0000000214027221 */ /* 0x004fc80000010000 */
[----:B------:R-:W-:Y:S01]  /*7ad0*/  FADD.FTZ R2, R157, R2 ;  /* 0x000000029d027221 */ /* 0x000fe20000010000 */
[----:B0-----:R-:W-:Y:S02]  /*7ae0*/  FMNMX.FTZ R10, R10, R21, !PT ;  /* 0x000000150a0a7209 */ /* 0x001fe40007810000 */
[----:B------:R-:W-:Y:S01]  /*7af0*/  MUFU.EX2 R193, R193 ;  /* 0x000000c100c17308 */ /* 0x000fe20000000800 */
[C---:B------:R-:W-:Y:S01]  /*7b00*/  FADD.FTZ R2, R158.reuse, R2 ;  /* 0x000000029e027221 */ /* 0x040fe20000010000 */
[----:B------:R-:W-:Y:S02]  /*7b10*/  F2FP.F16.F32.PACK_AB R158, R158, R157 ;  /* 0x0000009d9e9e723e */ /* 0x000fe400000000ff */
[C---:B------:R-:W-:Y:S01]  /*7b20*/  FSETP.NEU.FTZ.AND P2, PT, R10.reuse, -INF , PT ;  /* 0xff8000000a00780b */ /* 0x040fe20003f5d000 */
[C---:B------:R-:W-:Y:S01]  /*7b30*/  FMUL.FTZ R21, R10.reuse, UR4 ;  /* 0x000000040a157c20 */ /* 0x040fe20008410000 */
[----:B------:R-:W-:Y:S02]  /*7b40*/  FADD.FTZ R2, R163, R2 ;  /* 0x00000002a3027221 */ /* 0x000fe40000010000 */
[----:B------:R-:W-:-:S02]  /*7b50*/  FSEL R14, R10, RZ, P2 ;  /* 0x000000ff0a0e7208 */ /* 0x000fc40001000000 */
[----:B------:R-:W-:Y:S01]  /*7b60*/  FSEL R21, R21, RZ, P2 ;  /* 0x000000ff15157208 */ /* 0x000fe20001000000 */
[----:B------:R-:W-:Y:S02]  /*7b70*/  FADD.FTZ R2, R164, R2 ;  /* 0x00000002a4027221 */ /* 0x000fe40000010000 */
[----:B------:R-:W-:Y:S02]  /*7b80*/  FADD.FTZ R5, -R14, R5 ;  /* 0x000000050e057221 */ /* 0x000fe40000010100 */
[--C-:B------:R-:W-:Y:S01]  /*7b90*/  FFMA.FTZ R197, R11, UR4, -R21.reuse ;  /* 0x000000040bc57c23 */ /* 0x100fe20008010815 */
[--C-:B------:R-:W-:Y:S01]  /*7ba0*/  FFMA.FTZ R12, R12, UR4, -R21.reuse ;  /* 0x000000040c0c7c23 */ /* 0x100fe20008010815 */
[----:B------:R-:W-:Y:S01]  /*7bb0*/  FMUL.FTZ R5, R5, UR4 ;  /* 0x0000000405057c20 */ /* 0x000fe20008410000 */
        /* <DEDUP_REMOVED lines=17> */
[----:B------:R-:W-:Y:S01]  /*7cd0*/  FADD.FTZ R2, R167, R2 ;  /* 0x00000002a7027221 */ /* 0x000fe20000010000 */
[----:B------:R-:W-:Y:S01]  /*7ce0*/  F2FP.F16.F32.PACK_AB R162, R168, R167 ;  /* 0x000000a7a8a2723e */ /* 0x000fe200000000ff */
[----:B------:R-:W1:Y:S01]  /*7cf0*/  MUFU.EX2 R12, R12 ;  /* 0x0000000c000c7308 */ /* 0x000e620000000800 */
[--C-:B------:R-:W-:Y:S01]  /*7d00*/  FFMA.FTZ R178, R178, UR4, -R21.reuse ;  /* 0x00000004b2b27c23 */ /* 0x100fe20008010815 */
[----:B------:R-:W-:Y:S01]  /*7d10*/  FADD.FTZ R2, R168, R2 ;  /* 0x00000002a8027221 */ /* 0x000fe20000010000 */
[--C-:B------:R-:W-:Y:S01]  /*7d20*/  FFMA.FTZ R179, R179, UR4, -R21.reuse ;  /* 0x00000004b3b37c23 */ /* 0x100fe20008010815 */
[--C-:B------:R-:W-:Y:S01]  /*7d30*/  FFMA.FTZ R182, R182, UR4, -R21.reuse ;  /* 0x00000004b6b67c23 */ /* 0x100fe20008010815 */
[----:B------:R-:W-:Y:S01]  /*7d40*/  FFMA.FTZ R183, R183, UR4, -R21 ;  /* 0x00000004b7b77c23 */ /* 0x000fe20008010815 */
[----:B------:R-:W-:Y:S01]  /*7d50*/  FADD.FTZ R2, R171, R2 ;  /* 0x00000002ab027221 */ /* 0x000fe20000010000 */
[C---:B------:R-:W-:Y:S01]  /*7d60*/  F2FP.F16.F32.PACK_AB R164, R172.reuse, R171 ;  /* 0x000000abaca4723e */ /* 0x040fe200000000ff */
[----:B------:R-:W2:Y:S01]  /*7d70*/  MUFU.EX2 R196, R196 ;  /* 0x000000c400c47308 */ /* 0x000ea20000000800 */
[----:B0-----:R-:W-:Y:S01]  /*7d80*/  FFMA.FTZ R0, R5, R0, R197 ;  /* 0x0000000005007223 */ /* 0x001fe200000100c5 */
[----:B------:R-:W-:Y:S01]  /*7d90*/  FADD.FTZ R2, R172, R2 ;  /* 0x00000002ac027221 */ /* 0x000fe20000010000 */
[--C-:B------:R-:W-:Y:S01]  /*7da0*/  FFMA.FTZ R185, R185, UR4, -R21.reuse ;  /* 0x00000004b9b97c23 */ /* 0x100fe20008010815 */
[--C-:B------:R-:W-:Y:S01]  /*7db0*/  FFMA.FTZ R187, R187, UR4, -R21.reuse ;  /* 0x00000004bbbb7c23 */ /* 0x100fe20008010815 */
[--C-:B------:R-:W-:Y:S01]  /*7dc0*/  FFMA.FTZ R189, R189, UR4, -R21.reuse ;  /* 0x00000004bdbd7c23 */ /* 0x100fe20008010815 */
[----:B------:R-:W-:Y:S01]  /*7dd0*/  FADD.FTZ R2, R175, R2 ;  /* 0x00000002af027221 */ /* 0x000fe20000010000 */
[----:B------:R-:W-:Y:S01]  /*7de0*/  FFMA.FTZ R21, R191, UR4, -R21 ;  /* 0x00000004bf157c23 */ /* 0x000fe20008010815 */
[----:B------:R-:W0:Y:S01]  /*7df0*/  MUFU.EX2 R15, R15 ;  /* 0x0000000f000f7308 */ /* 0x000e220000000800 */
[----:B-1----:R-:W-:Y:S01]  /*7e00*/  FADD.FTZ R0, R12, R0 ;  /* 0x000000000c007221 */ /* 0x002fe20000010000 */
[C---:B------:R-:W-:Y:S01]  /*7e10*/  FADD.FTZ R2, R177.reuse, R2 ;  /* 0x00000002b1027221 */ /* 0x040fe20000010000 */
[----:B------:R-:W-:Y:S01]  /*7e20*/  F2FP.F16.F32.PACK_AB R166, R177, R175 ;  /* 0x000000afb1a6723e */ /* 0x000fe200000000ff */
[----:B------:R-:W-:Y:S01]  /*7e30*/  FMUL.FTZ R26, R26, R5 ;  /* 0x000000051a1a7220 */ /* 0x000fe20000410000 */
[----:B------:R-:W-:Y:S01]  /*7e40*/  F2FP.F16.F32.PACK_AB R156, R20, R153 ;  /* 0x00000099149c723e */ /* 0x000fe200000000ff */
[----:B------:R-:W-:Y:S01]  /*7e50*/  FADD.FTZ R2, R180, R2 ;  /* 0x00000002b4027221 */ /* 0x000fe20000010000 */
[C---:B------:R-:W-:Y:S01]  /*7e60*/  F2FP.F16.F32.PACK_AB R168, R181.reuse, R180 ;  /* 0x000000b4b5a8723e */ /* 0x040fe200000000ff */
[----:B------:R-:W1:Y:S01]  /*7e70*/  MUFU.EX2 R157, R195 ;  /* 0x000000c3009d7308 */ /* 0x000e620000000800 */
[----:B--2---:R-:W-:Y:S01]  /*7e80*/  FADD.FTZ R0, R196, R0 ;  /* 0x00000000c4007221 */ /* 0x004fe20000010000 */
[----:B------:R-:W-:Y:S01]  /*7e90*/  FADD.FTZ R2, R181, R2 ;  /* 0x00000002b5027221 */ /* 0x000fe20000010000 */
[----:B------:R-:W-:Y:S01]  /*7ea0*/  F2FP.F16.F32.PACK_AB R170, R186, R184 ;  /* 0x000000b8baaa723e */ /* 0x000fe200000000ff */
[----:B------:R-:W-:Y:S01]  /*7eb0*/  FMUL.FTZ R27, R27, R5 ;  /* 0x000000051b1b7220 */ /* 0x000fe20000410000 */
[----:B------:R-:W-:Y:S01]  /*7ec0*/  F2FP.F16.F32.PACK_AB R172, R190, R188 ;  /* 0x000000bcbeac723e */ /* 0x000fe200000000ff */
[----:B------:R-:W-:Y:S01]  /*7ed0*/  FADD.FTZ R2, R184, R2 ;  /* 0x00000002b8027221 */ /* 0x000fe20000010000 */
[----:B------:R-:W-:Y:S01]  /*7ee0*/  F2FP.F16.F32.PACK_AB R153, R12, R197 ;  /* 0x000000c50c99723e */ /* 0x000fe200000000ff */
[----:B------:R2:W3:Y:S01]  /*7ef0*/  MUFU.EX2 R13, R155 ;  /* 0x0000009b000d7308 */ /* 0x0004e20000000800 */
[----:B0-----:R-:W-:Y:S01]  /*7f00*/  FADD.FTZ R0, R15, R0 ;  /* 0x000000000f007221 */ /* 0x001fe20000010000 */
[----:B------:R-:W-:Y:S01]  /*7f10*/  FADD.FTZ R2, R186, R2 ;  /* 0x00000002ba027221 */ /* 0x000fe20000010000 */
[-C--:B------:R-:W-:Y:S01]  /*7f20*/  FMUL.FTZ R30, R30, R5.reuse ;  /* 0x000000051e1e7220 */ /* 0x080fe20000410000 */
[-C--:B------:R-:W-:Y:S01]  /*7f30*/  FMUL.FTZ R31, R31, R5.reuse ;  /* 0x000000051f1f7220 */ /* 0x080fe20000410000 */
[-C--:B------:R-:W-:Y:S01]  /*7f40*/  FMUL.FTZ R34, R34, R5.reuse ;  /* 0x0000000522227220 */ /* 0x080fe20000410000 */
[----:B------:R-:W-:Y:S01]  /*7f50*/  FADD.FTZ R2, R188, R2 ;  /* 0x00000002bc027221 */ /* 0x000fe20000010000 */
[-C--:B------:R-:W-:Y:S01]  /*7f60*/  FMUL.FTZ R35, R35, R5.reuse ;  /* 0x0000000523237220 */ /* 0x080fe20000410000 */
[----:B------:R-:W0:Y:S01]  /*7f70*/  MUFU.EX2 R192, R192 ;  /* 0x000000c000c07308 */ /* 0x000e220000000800 */
[----:B-1----:R-:W-:Y:S01]  /*7f80*/  FADD.FTZ R0, R157, R0 ;  /* 0x000000009d007221 */ /* 0x002fe20000010000 */
[----:B------:R-:W-:Y:S01]  /*7f90*/  FADD.FTZ R2, R190, R2 ;  /* 0x00000002be027221 */ /* 0x000fe20000010000 */
[----:B--2---:R-:W-:Y:S01]  /*7fa0*/  F2FP.F16.F32.PACK_AB R155, R15, R196 ;  /* 0x000000c40f9b723e */ /* 0x004fe200000000ff */
[-C--:B------:R-:W-:Y:S01]  /*7fb0*/  FMUL.FTZ R38, R38, R5.reuse ;  /* 0x0000000526267220 */ /* 0x080fe20000410000 */
[-C--:B------:R-:W-:Y:S01]  /*7fc0*/  FMUL.FTZ R39, R39, R5.reuse ;  /* 0x0000000527277220 */ /* 0x080fe20000410000 */
[----:B------:R-:W-:Y:S01]  /*7fd0*/  FADD.FTZ R2, R193, R2 ;  /* 0x00000002c1027221 */ /* 0x000fe20000010000 */
        /* <DEDUP_REMOVED lines=105> */
[----:B------:R-:W-:Y:S06]  /*8670*/  @!P0 BRA `(.L_x_11410) ;  /* 0x0000000000048947 */ /* 0x000fec0003800000 */
[----:B------:R-:W-:Y:S01]  /*8680*/  BPT.TRAP 0x1 ;  /* 0x000000040000795c */ /* 0x000fe20000300000 */
.L_x_11410:
[----:B------:R0:W1:Y:S01]  /*8690*/  SYNCS.PHASECHK.TRANS64.TRYWAIT P2, [UR23+0x22850], R7 ;  /* 0x02285007ff0075a7 */ /* 0x0000620008040157 */
[----:B------:R-:W-:Y:S05]  /*86a0*/  @!P0 BRA `(.L_x_11411) ;  /* 0x0000000000048947 */ /* 0x000fea0003800000 */
[----:B------:R-:W-:Y:S01]  /*86b0*/  BPT.TRAP 0x1 ;  /* 0x000000040000795c */ /* 0x000fe20000300000 */
.L_x_11411:
[----:B-1----:R-:W-:Y:S05]  /*86c0*/  @P2 BRA `(.L_x_11412) ;  /* 0x0000000000082947 */ /* 0x002fea0003800000 */
[----:B------:R-:W1:Y:S02]  /*86d0*/  SYNCS.PHASECHK.TRANS64.TRYWAIT P2, [UR23+0x22850], R7 ;  /* 0x02285007ff0075a7 */ /* 0x000e640008040157 */
[----:B-1----:R-:W-:Y:S05]  /*86e0*/  @!P2 BRA `(.L_x_11413) ;  /* 0x0000012000aca947 */ /* 0x002fea0003800000 */
.L_x_11412:
[----:B------:R-:W2:Y:S01]  /*86f0*/  S2R R4, SR_TID.X ;  /* 0x0000000000047919 */ /* 0x000ea20000002100 */
[----:B------:R-:W-:Y:S01]  /*8700*/  UIMAD UR5, UR39, 0xc00, UR25 ;  /* 0x00000c00270578a4 */ /* 0x000fe2000f8e0219 */
[C---:B------:R-:W-:Y:S01]  /*8710*/  ISETP.GT.AND P2, PT, R3.reuse, UR15, PT ;  /* 0x0000000f03007c0c */ /* 0x040fe2000bf44270 */
[----:B------:R-:W-:Y:S01]  /*8720*/  UMOV UR7, 0x40000040 ;  /* 0x4000004000077882 */ /* 0x000fe20000000000 */
[----:B-1----:R-:W-:Y:S02]  /*8730*/  @!P1 VIADD R176, R176, 0x22860 ;  /* 0x00022860b0b09836 */ /* 0x002fe40000000000 */
[----:B------:R-:W-:Y:S02]  /*8740*/  VIADD R3, R3, 0xffffffff ;  /* 0xffffffff03037836 */ /* 0x000fe40000000000 */
[----:B------:R-:W-:Y:S01]  /*8750*/  UMOV UR6, UR5 ;  /* 0x0000000500067c82 */ /* 0x000fe20008000000 */
[----:B------:R-:W-:Y:S01]  /*8760*/  @!P1 PRMT R176, RZ, 0x654, R176 ;  /* 0x00000654ffb09816 */ /* 0x000fe200000000b0 */
[----:B------:R-:W-:Y:S01]  /*8770*/  IMAD.MOV.U32 R5, RZ, RZ, R10 ;  /* 0x000000ffff057224 */ /* 0x000fe200078e000a */
[----:B--2---:R-:W-:-:S05]  /*8780*/  SHF.R.U32.HI R4, RZ, 0x7, R4 ;  /* 0x00000007ff047819 */ /* 0x004fca0000011604 */
[----:B------:R-:W-:-:S05]  /*8790*/  VIADD R4, R4, 0x8 ;  /* 0x0000000804047836 */ /* 0x000fca0000000000 */
[----:B------:R1:W-:Y:S02]  /*87a0*/  BAR.SYNC.DEFER_BLOCKING R4, 0x100 ;  /* 0x000400040000751d */ /* 0x0003e40000010000 */
[----:B-1----:R-:W-:-:S04]  /*87b0*/  IMAD.MOV.U32 R4, RZ, RZ, R8 ;  /* 0x000000ffff047224 */ /* 0x002fc800078e0008 */
        /* <DEDUP_REMOVED lines=37> */
.L_x_11397:
[----:B------:R-:W-:Y:S01]  /*8a10*/  ULDC UR5, c[0x0][0x448] ;  /* 0x0001120000057ab9 */ /* 0x000fe20000000800 */
[----:B0-----:R-:W-:Y:S01]  /*8a20*/  IADD3 R7, R19, 0x1, -R17 ;  /* 0x0000000113077810 */ /* 0x001fe20007ffe811 */
[----:B------:R-:W-:Y:S01]  /*8a30*/  UISETP.NE.AND UP0, UPT, UR5, 0x1, UPT ;  /* 0x000000010500788c */ /* 0x000fe2000bf05270 */
[----:B------:R-:W-:Y:S02]  /*8a40*/  ULDC UR11, c[0x0][0x9e4] ;  /* 0x00027900000b7ab9 */ /* 0x000fe40000000800 */
[----:B------:R-:W-:Y:S01]  /*8a50*/  R2UR UR10, R7 ;  /* 0x00000000070a72ca */ /* 0x000fe200000e0000 */
[----:B------:R-:W-:Y:S02]  /*8a60*/  UISETP.GE.AND UP1, UPT, UR11, 0x1, UPT ;  /* 0x000000010b00788c */ /* 0x000fe4000bf26270 */
[----:B------:R-:W-:-:S04]  /*8a70*/  UIADD3 UR5, UR43, 0x7f, URZ ;  /* 0x0000007f2b057890 */ /* 0x000fc8000fffe03f */
[----:B------:R-:W-:Y:S01]  /*8a80*/  PLOP3.LUT P2, PT, PT, PT, UP1, 0x40, 0x0 ;  /* 0x000000000000781c */ /* 0x000fe20003f4e818 */
[----:B------:R-:W-:Y:S01]  /*8a90*/  @UP0 ULDC UR6, c[0x0][0x44c] ;  /* 0x0001130000060ab9 */ /* 0x000fe20000000800 */
[----:B------:R-:W-:Y:S01]  /*8aa0*/  @UP0 ULDC UR14, c[0x0][0x450] ;  /* 0x00011400000e0ab9 */ /* 0x000fe20000000800 */
[----:B------:R-:W-:-:S04]  /*8ab0*/  UIMAD.WIDE.U32 UR6, UR5, UR6, URZ ;  /* 0x00000006050672a5 */ /* 0x000fc8000f8e003f */
[----:B------:R-:W-:-:S04]  /*8ac0*/  @UP0 USHF.R.U32.HI UR5, URZ, UR14, UR7 ;  /* 0x0000000e3f050299 */ /* 0x000fc80008011607 */
[----:B------:R-:W-:-:S03]  /*8ad0*/  UIADD3 UR5, UR10, UR5, URZ ;  /* 0x000000050a057290 */ /* 0x000fc6000fffe03f */
[----:B------:R-:W-:Y:S02]  /*8ae0*/  ULDC UR10, c[0x0][0x9dc] ;  /* 0x00027700000a7ab9 */ /* 0x000fe40000000800 */
        /* <DEDUP_REMOVED lines=12> */
.L_x_11416:
[----:B------:R-:W-:-:S11]  /*8bb0*/  UISETP.NE.AND UP2, UPT, UR11, 0x1, UPT ;  /* 0x000000010b00788c */ /* 0x000fd6000bf45270 */
[----:B------:R-:W-:Y:S02]  /*8bc0*/  @UP2 ULDC.64 UR14, c[0x0][0x9e8] ;  /* 0x00027a00000e2ab9 */ /* 0x000fe40000000a00 */
[----:B------:R-:W-:-:S04]  /*8bd0*/  UIMAD.WIDE.U32 UR6, UR5, UR14, URZ ;  /* 0x0000000e050672a5 */ /* 0x000fc8000f8e003f */
[----:B------:R-:W-:-:S12]  /*8be0*/  @UP2 USHF.R.U32.HI UR5, URZ, UR15, UR7 ;  /* 0x0000000f3f052299 */ /* 0x000fd80008011607 */
.L_x_11417:
[----:B------:R-:W-:-:S04]  /*8bf0*/  UIMAD UR5, UR5, UR11, URZ ;  /* 0x0000000b050572a4 */ /* 0x000fc8000f8e023f */
[----:B------:R-:W-:-:S04]  /*8c00*/  UISETP.LT.AND UP2, UPT, UR10, UR5, UPT ;  /* 0x000000050a00728c */ /* 0x000fc8000bf41270 */
[----:B------:R-:W-:-:S12]  /*8c10*/  USEL UR10, UR10, UR5, !UP2 ;  /* 0x000000050a0a7287 */ /* 0x000fd8000d000000 */
.L_x_11415:
        /* <DEDUP_REMOVED lines=13> */
.L_x_11427:
[----:B------:R-:W-:Y:S01]  /*8cf0*/  UIADD3 UR39, UR39, 0x1, URZ ;  /* 0x0000000127277890 */ /* 0x000fe2000fffe03f */
[C---:B------:R-:W-:Y:S01]  /*8d00*/  ISETP.GT.AND P2, PT, R7.reuse, UR5, PT ;  /* 0x0000000507007c0c */ /* 0x040fe2000bf44270 */
[----:B------:R-:W-:Y:S02]  /*8d10*/  VIADD R7, R7, 0xffffffff ;  /* 0xffffffff07077836 */ /* 0x000fe40000000000 */
[----:B------:R-:W-:-:S04]  /*8d20*/  UISETP.NE.AND UP2, UPT, UR39, 0x2, UPT ;  /* 0x000000022700788c */ /* 0x000fc8000bf45270 */
[----:B------:R-:W-:Y:S02]  /*8d30*/  USEL UR6, URZ, 0x1, UP2 ;  /* 0x000000013f067887 */ /* 0x000fe40009000000 */
[----:B------:R-:W-:Y:S02]  /*8d40*/  USEL UR39, UR39, URZ, UP2 ;  /* 0x0000003f27277287 */ /* 0x000fe40009000000 */
[----:B------:R-:W-:Y:S01]  /*8d50*/  ULOP3.LUT UR38, UR38, UR6, URZ, 0x3c, !UPT ;  /* 0x0000000626267292 */ /* 0x000fe2000f8e3c3f */
[----:B0-----:R-:W-:Y:S11]  /*8d60*/  @!P0 BRA `(.L_x_11419) ;  /* 0x0000000000048947 */ /* 0x001ff60003800000 */
[----:B------:R-:W-:Y:S01]  /*8d70*/  BPT.TRAP 0x1 ;  /* 0x000000040000795c */ /* 0x000fe20000300000 */
.L_x_11419:
[----:B------:R-:W0:Y:S01]  /*8d80*/  S2UR UR7, SR_CgaCtaId ;  /* 0x00000000000779c3 */ /* 0x000e220000008800 */
[----:B------:R-:W-:Y:S01]  /*8d90*/  UMOV UR6, 0x400 ;  /* 0x0000040000067882 */ /* 0x000fe20000000000 */
[----:B------:R-:W-:-:S05]  /*8da0*/  IMAD.U32 R3, RZ, RZ, UR38 ;  /* 0x00000026ff037e24 */ /* 0x000fca000f8e00ff */
[----:B------:R-:W-:Y:S01]  /*8db0*/  SHF.L.U32 R3, R3, 0x1f, RZ ;  /* 0x0000001f03037819 */ /* 0x000fe200000006ff */
[----:B0-----:R-:W-:-:S04]  /*8dc0*/  ULEA UR6, UR7, UR6, 0x18 ;  /* 0x0000000607067291 */ /* 0x001fc8000f8ec03f */
[----:B------:R-:W-:-:S09]  /*8dd0*/  ULEA UR6, UR39, UR6, 0x3 ;  /* 0x0000000627067291 */ /* 0x000fd2000f8e183f */
[----:B------:R0:W2:Y:S01]  /*8de0*/  SYNCS.PHASECHK.TRANS64.TRYWAIT P3, [UR6+0x22830], R3 ;  /* 0x02283003ff0075a7 */ /* 0x0000a20008060146 */
[----:B------:R-:W-:Y:S05]  /*8df0*/  @!P0 BRA `(.L_x_11420) ;  /* 0x0000000000048947 */ /* 0x000fea0003800000 */
[----:B------:R-:W-:Y:S01]  /*8e00*/  BPT.TRAP 0x1 ;  /* 0x000000040000795c */ /* 0x000fe20000300000 */
.L_x_11420:
[----:B--2---:R-:W-:Y:S05]  /*8e10*/  @P3 BRA `(.L_x_11421) ;  /* 0x0000000000083947 */ /* 0x004fea0003800000 */
[----:B------:R-:W2:Y:S02]  /*8e20*/  SYNCS.PHASECHK.TRANS64.TRYWAIT P3, [UR6+0x22830], R3 ;  /* 0x02283003ff0075a7 */ /* 0x000ea40008060146 */
[----:B--2---:R-:W-:Y:S05]  /*8e30*/  @!P3 BRA `(.L_x_11422) ;  /* 0x0000011800ecb947 */ /* 0x004fea0003800000 */
.L_x_11421:
[----:B------:R-:W-:Y:S01]  /*8e40*/  UIMAD UR14, UR39, 0x300, UR24 ;  /* 0x00000300270e78a4 */ /* 0x000fe2000f8e0218 */
[----:B-1----:R-:W-:Y:S01]  /*8e50*/  WARPGROUP.ARRIVE ;  /* 0x00000000000079c5 */ /* 0x002fe20000000000 */
[----:B------:R-:W-:Y:S01]  /*8e60*/  UMOV UR15, 0x40000040 ;  /* 0x40000040000f7882 */ /* 0x000fe20000000000 */
[----:B------:R-:W-:Y:S01]  /*8e70*/  UMOV UR19, 0x40000040 ;  /* 0x4000004000137882 */ /* 0x000fe20000000000 */
[----:B------:R-:W-:-:S03]  /*8e80*/  UIADD3 UR18, UR14, 0x2, URZ ;  /* 0x000000020e127890 */ /* 0x000fc6000fffe03f */
[----:B------:R-:W1:Y:S01]  /*8e90*/  S2R R234, SR_TID.X ;  /* 0x0000000000ea7919 */ /* 0x000e620000002100 */
[----:B------:R-:W-:Y:S01]  /*8ea0*/  UIADD3 UR22, UR14, 0x4, URZ ;  /* 0x000000040e167890 */ /* 0x000fe2000fffe03f */
[----:B------:R-:W-:Y:S01]  /*8eb0*/  UMOV UR23, 0x40000040 ;  /* 0x4000004000177882 */ /* 0x000fe20000000000 */
[----:B------:R-:W-:Y:S01]  /*8ec0*/  HGMMA.64x96x16.F32 R152, gdesc[UR12], RZ, !UPT, gsb0 ;  /* 0x016000000c9879f0 */ /* 0x000fe2000c0008ff */
[----:B------:R-:W-:Y:S01]  /*8ed0*/  UIADD3 UR10, UR14, 0x6, URZ ;  /* 0x000000060e0a7890 */ /* 0x000fe2000fffe03f */
[----:B------:R-:W-:Y:S01]  /*8ee0*/  UMOV UR11, 0x40000040 ;  /* 0x40000040000b7882 */ /* 0x000fe20000000000 */
[----:B-1----:R-:W-:Y:S01]  /*8ef0*/  SHF.R.U32.HI R234, RZ, 0x7, R234 ;  /* 0x00000007ffea7819 */ /* 0x002fe200000116ea */
        /* <DEDUP_REMOVED lines=49> */
[----:B---3--:R-:W-:Y:S01]  /*9210*/  FMNMX.FTZ R4, R10, R4, !PT ;  /* 0x000000040a047209 */ /* 0x008fe20007810000 */
[----:B------:R-:W-:Y:S01]  /*9220*/  FMUL.FTZ R184, R194, UR27 ;  /* 0x0000001bc2b87c20 */ /* 0x000fe20008410000 */
[----:B------:R-:W-:-:S05]  /*9230*/  FMUL.FTZ R185, R195, UR27 ;  /* 0x0000001bc3b97c20 */ /* 0x000fca0008410000 */
        /* <DEDUP_REMOVED lines=38> */
[----:B------:R-:W-:Y:S01]  /*94a0*/  MUFU.TANH R176, R176 ;  /* 0x000000b000b07308 */ /* 0x000fe20000002400 */
[----:B-1----:R-:W-:-:S07]  /*94b0*/  FMNMX.FTZ R4, R177, R4, !PT ;  /* 0x00000004b1047209 */ /* 0x002fce0007810000 */
        /* <DEDUP_REMOVED lines=168> */
[----:B------:R-:W-:Y:S01]  /*9f40*/  MUFU.EX2 R13, R13 ;  /* 0x0000000d000d7308 */ /* 0x000fe20000000800 */
[----:B--2---:R-:W-:-:S05]  /*9f50*/  FMNMX.FTZ R5, R187, R5, !PT ;  /* 0x00000005bb057209 */ /* 0x004fca0007810000 */
[----:B------:R-:W1:Y:S02]  /*9f60*/  SHFL.BFLY PT, R188, R5, 0x2, 0x1f ;  /* 0x0c401f0005bc7f89 */ /* 0x000e6400000e0000 */
[----:B------:R-:W-:Y:S08]  /*9f70*/  MUFU.EX2 R14, R14 ;  /* 0x0000000e000e7308 */ /* 0x000ff00000000800 */
[----:B------:R-:W-:Y:S08]  /*9f80*/  MUFU.EX2 R189, R160 ;  /* 0x000000a000bd7308 */ /* 0x000ff00000000800 */
[----:B------:R-:W-:Y:S01]  /*9f90*/  MUFU.EX2 R15, R15 ;  /* 0x0000000f000f7308 */ /* 0x000fe20000000800 */
[----:B-1----:R-:W-:-:S07]  /*9fa0*/  FMNMX.FTZ R5, R5, R188, !PT ;  /* 0x000000bc05057209 */ /* 0x002fce0007810000 */
[----:B------:R1:W-:Y:S01]  /*9fb0*/  MUFU.EX2 R188, R156 ;  /* 0x0000009c00bc7308 */ /* 0x0003e20000000800 */
[----:B------:R-:W2:Y:S07]  /*9fc0*/  SHFL.BFLY PT, R192, R5, 0x1, 0x1f ;  /* 0x0c201f0005c07f89 */ /* 0x000eae00000e0000 */
[----:B------:R-:W-:Y:S08]  /*9fd0*/  MUFU.EX2 R20, R20 ;  /* 0x0000001400147308 */ /* 0x000ff00000000800 */
[----:B------:R-:W-:Y:S08]  /*9fe0*/  MUFU.EX2 R21, R21 ;  /* 0x0000001500157308 */ /* 0x000ff00000000800 */
[----:B------:R-:W-:Y:S01]  /*9ff0*/  MUFU.EX2 R167, R167 ;  /* 0x000000a700a77308 */ /* 0x000fe20000000800 */
[----:B--2---:R-:W-:-:S05]  /*a000*/  FMNMX.FTZ R5, R5, R192, !PT ;  /* 0x000000c005057209 */ /* 0x004fca0007810000 */
[C---:B-1----:R-:W-:Y:S01]  /*a010*/  FADD.FTZ R156, -R5.reuse, R8 ;  /* 0x00000008059c7221 */ /* 0x042fe20000010100 */
        /* <DEDUP_REMOVED lines=8> */
[----:B------:R0:W1:Y:S01]  /*a0a0*/  MUFU.EX2 R9, R156 ;  /* 0x0000009c00097308 */ /* 0x0000620000000800 */
        /* <DEDUP_REMOVED lines=16> */
[--C-:B------:R-:W-:Y:S01]  /*a1b0*/  FFMA.FTZ R183, R183, UR4, -R8.reuse ;  /* 0x00000004b7b77c23 */ /* 0x100fe20008010808 */
[--C-:B------:R-:W-:Y:S01]  /*a1c0*/  FFMA.FTZ R184, R184, UR4, -R8.reuse ;  /* 0x00000004b8b87c23 */ /* 0x100fe20008010808 */
[--C-:B------:R-:W-:Y:S01]  /*a1d0*/  FFMA.FTZ R185, R185, UR4, -R8.reuse ;  /* 0x00000004b9b97c23 */ /* 0x100fe20008010808 */
[--C-:B------:R-:W-:Y:S01]  /*a1e0*/  FFMA.FTZ R186, R186, UR4, -R8.reuse ;  /* 0x00000004baba7c23 */ /* 0x100fe20008010808 */
[----:B------:R-:W-:Y:S01]  /*a1f0*/  FFMA.FTZ R8, R187, UR4, -R8 ;  /* 0x00000004bb087c23 */ /* 0x000fe20008010808 */
[----:B0-----:R-:W-:Y:S01]  /*a200*/  FADD.FTZ R156, R12, R171 ;  /* 0x000000ab0c9c7221 */ /* 0x001fe20000010000 */
[-C--:B-1----:R-:W-:Y:S01]  /*a210*/  FMUL.FTZ R26, R26, R9.reuse ;  /* 0x000000091a1a7220 */ /* 0x082fe20000410000 */
[----:B------:R0:W1:Y:S01]  /*a220*/  MUFU.EX2 R187, R158 ;  /* 0x0000009e00bb7308 */ /* 0x0000620000000800 */
[----:B--2---:R-:W-:Y:S01]  /*a230*/  FFMA.FTZ R0, R9, R0, R176 ;  /* 0x0000000009007223 */ /* 0x004fe200000100b0 */
[----:B------:R-:W-:Y:S01]  /*a240*/  FADD.FTZ R156, R13, R156 ;  /* 0x0000009c0d9c7221 */ /* 0x000fe20000010000 */
        /* <DEDUP_REMOVED lines=13> */
[----:B------:R0:W-:Y:S01]  /*a320*/  MUFU.EX2 R171, R2 ;  /* 0x0000000200ab7308 */ /* 0x0001e20000000800 */
[----:B-1----:R-:W-:Y:S01]  /*a330*/  FADD.FTZ R0, R187, R0 ;  /* 0x00000000bb007221 */ /* 0x002fe20000010000 */
[-C--:B------:R-:W-:Y:S01]  /*a340*/  FMUL.FTZ R47, R47, R9.reuse ;  /* 0x000000092f2f7220 */ /* 0x080fe20000410000 */
[-C--:B------:R-:W-:Y:S01]  /*a350*/  FMUL.FTZ R50, R50, R9.reuse ;  /* 0x0000000932327220 */ /* 0x080fe20000410000 */
[-C--:B------:R-:W-:Y:S01]  /*a360*/  FMUL.FTZ R51, R51, R9.reuse ;  /* 0x0000000933337220 */ /* 0x080fe20000410000 */
[-C--:B------:R-:W-:Y:S01]  /*a370*/  FMUL.FTZ R54, R54, R9.reuse ;  /* 0x0000000936367220 */ /* 0x080fe20000410000 */
[-C--:B------:R-:W-:Y:S01]  /*a380*/  FMUL.FTZ R55, R55, R9.reuse ;  /* 0x0000000937377220 */ /* 0x080fe20000410000 */
[----:B------:R-:W-:Y:S01]  /*a390*/  FMUL.FTZ R58, R58, R9 ;  /* 0x000000093a3a7220 */ /* 0x000fe20000410000 */
[----:B------:R1:W3:Y:S01]  /*a3a0*/  MUFU.EX2 R192, R162 ;  /* 0x000000a200c07308 */ /* 0x0002e20000000800 */
[----:B0-----:R-:W-:Y:S01]  /*a3b0*/  FADD.FTZ R2, R14, R156 ;  /* 0x0000009c0e027221 */ /* 0x001fe20000010000 */
[----:B--2---:R-:W-:Y:S01]  /*a3c0*/  FADD.FTZ R0, R159, R0 ;  /* 0x000000009f007221 */ /* 0x004fe20000010000 */
[----:B------:R-:W-:Y:S01]  /*a3d0*/  F2FP.F16.F32.PACK_AB R156, R13, R12 ;  /* 0x0000000c0d9c723e */ /* 0x000fe200000000ff */
[----:B------:R-:W-:-:S02]  /*a3e0*/  IMAD.U32 R12, RZ, RZ, UR6 ;  /* 0x00000006ff0c7e24 */ /* 0x000fc4000f8e00ff */
[----:B------:R-:W-:Y:S01]  /*a3f0*/  FADD.FTZ R2, R15, R2 ;  /* 0x000000020f027221 */ /* 0x000fe20000010000 */
[-C--:B------:R-:W-:Y:S01]  /*a400*/  FMUL.FTZ R59, R59, R9.reuse ;  /* 0x000000093b3b7220 */ /* 0x080fe20000410000 */
[----:B------:R-:W-:Y:S01]  /*a410*/  FMUL.FTZ R62, R62, R9 ;  /* 0x000000093e3e7220 */ /* 0x000fe20000410000 */
[----:B------:R-:W0:Y:S01]  /*a420*/  MUFU.EX2 R163, R163 ;  /* 0x000000a300a37308 */ /* 0x000e220000000800 */
[----:B------:R-:W-:Y:S01]  /*a430*/  FADD.FTZ R2, R20, R2 ;  /* 0x0000000214027221 */ /* 0x000fe20000010000 */
[----:B------:R-:W-:Y:S01]  /*a440*/  @!P1 VIADD R15, R12, 0x22840 ;  /* 0x000228400c0f9836 */ /* 0x000fe20000000000 */
[----:B-1----:R-:W-:Y:S01]  /*a450*/  F2FP.F16.F32.PACK_AB R162, R153, R167 ;  /* 0x000000a799a2723e */ /* 0x002fe200000000ff */
[-C--:B------:R-:W-:Y:S01]  /*a460*/  FMUL.FTZ R63, R63, R9.reuse ;  /* 0x000000093f3f7220 */ /* 0x080fe20000410000 */
[----:B------:R-:W-:Y:S01]  /*a470*/  FADD.FTZ R2, R21, R2 ;  /* 0x0000000215027221 */ /* 0x000fe20000010000 */
[-C--:B------:R-:W-:Y:S01]  /*a480*/  FMUL.FTZ R66, R66, R9.reuse ;  /* 0x0000000942427220 */ /* 0x080fe20000410000 */
[----:B------:R-:W-:Y:S01]  /*a490*/  @!P1 PRMT R15, RZ, 0x654, R15 ;  /* 0x00000654ff0f9816 */ /* 0x000fe2000000000f */
[----:B------:R-:W1:Y:S01]  /*a4a0*/  MUFU.EX2 R193, R166 ;  /* 0x000000a600c17308 */ /* 0x000e620000000800 */
[----:B------:R-:W-:Y:S01]  /*a4b0*/  FADD.FTZ R2, R167, R2 ;  /* 0x00000002a7027221 */ /* 0x000fe20000010000 */
[----:B---3--:R-:W-:Y:S01]  /*a4c0*/  FADD.FTZ R0, R192, R0 ;  /* 0x00000000c0007221 */ /* 0x008fe20000010000 */
[-C--:B------:R-:W-:Y:S01]  /*a4d0*/  FMUL.FTZ R67, R67, R9.reuse ;  /* 0x0000000943437220 */ /* 0x080fe20000410000 */
[-C--:B------:R-:W-:Y:S01]  /*a4e0*/  FMUL.FTZ R70, R70, R9.reuse ;  /* 0x0000000946467220 */ /* 0x080fe20000410000 */
[----:B------:R-:W-:Y:S01]  /*a4f0*/  FADD.FTZ R2, R153, R2 ;  /* 0x0000000299027221 */ /* 0x000fe20000010000 */
[-C--:B------:R-:W-:Y:S01]  /*a500*/  FMUL.FTZ R71, R71, R9.reuse ;  /* 0x0000000947477220 */ /* 0x080fe20000410000 */
[-C--:B------:R-:W-:Y:S01]  /*a510*/  FMUL.FTZ R74, R74, R9.reuse ;  /* 0x000000094a4a7220 */ /* 0x080fe20000410000 */
[----:B------:R-:W2:Y:S01]  /*a520*/  MUFU.EX2 R157, R157 ;  /* 0x0000009d009d7308 */ /* 0x000ea20000000800 */
[----:B0-----:R-:W-:Y:S01]  /*a530*/  FADD.FTZ R0, R163, R0 ;  /* 0x00000000a3007221 */ /* 0x001fe20000010000 */
[----:B------:R-:W-:Y:S01]  /*a540*/  FADD.FTZ R2, R188, R2 ;  /* 0x00000002bc027221 */ /* 0x000fe20000010000 */
        /* <DEDUP_REMOVED lines=18> */
[----:B------:R-:W-:Y:S01]  /*a670*/  FADD.FTZ R2, R189, R2 ;  /* 0x00000002bd027221 */ /* 0x000fe20000010000 */
[-C--:B------:R-:W-:Y:S01]  /*a680*/  FMUL.FTZ R103, R103, R9.reuse ;  /* 0x0000000967677220 */ /* 0x080fe20000410000 */
[-C--:B------:R-:W-:Y:S01]  /*a690*/  FMUL.FTZ R106, R106, R9.reuse ;  /* 0x000000096a6a7220 */ /* 0x080fe20000410000 */
[----:B------:R2:W3:Y:S01]  /*a6a0*/  MUFU.EX2 R13, R6 ;  /* 0x00000006000d7308 */ /* 0x0004e20000000800 */
[----:B0-----:R-:W-:Y:S01]  /*a6b0*/  FADD.FTZ R0, R194, R0 ;  /* 0x00000000c2007221 */ /* 0x001fe20000010000 */
[-C--:B------:R-:W-:Y:S01]  /*a6c0*/  FMUL.FTZ R107, R107, R9.reuse ;  /* 0x000000096b6b7220 */ /* 0x080fe20000410000 */
[-C--:B------:R-:W-:Y:S01]  /*a6d0*/  FMUL.FTZ R110, R110, R9.reuse ;  /* 0x000000096e6e7220 */ /* 0x080fe20000410000 */
[-C--:B------:R-:W-:Y:S01]  /*a6e0*/  FMUL.FTZ R111, R111, R9.reuse ;  /* 0x000000096f6f7220 */ /* 0x080fe20000410000 */
[----:B------:R-:W-:Y:S01]  /*a6f0*/  FADD.FTZ R0, R171, R0 ;  /* 0x00000000ab007221 */ /* 0x000fe20000010000 */
[-C--:B------:R-:W-:Y:S01]  /*a700*/  FMUL.FTZ R114, R114, R9.reuse ;  /* 0x0000000972727220 */ /* 0x080fe20000410000 */
[-C--:B------:R-:W-:Y:S01]  /*a710*/  FMUL.FTZ R115, R115, R9.reuse ;  /* 0x0000000973737220 */ /* 0x080fe20000410000 */
[----:B------:R-:W0:Y:S01]  /*a720*/  MUFU.EX2 R190, R164 ;  /* 0x000000a400be7308 */ /* 0x000e220000000800 */
[----:B--2---:R-:W-:Y:S01]  /*a730*/  IADD3 R6, -R234, 0xb, RZ ;  /* 0x0000000bea067810 */ /* 0x004fe20007ffe1ff */
[----:B-1----:R-:W-:Y:S01]  /*a740*/  FADD.FTZ R2, R161, R2 ;  /* 0x00000002a1027221 */ /* 0x002fe20000010000 */
[-C--:B------:R-:W-:Y:S01]  /*a750*/  FMUL.FTZ R118, R118, R9.reuse ;  /* 0x0000000976767220 */ /* 0x080fe20000410000 */
[-C--:B------:R-:W-:Y:S01]  /*a760*/  FMUL.FTZ R119, R119, R9.reuse ;  /* 0x0000000977777220 */ /* 0x080fe20000410000 */
[-C--:B------:R-:W-:Y:S01]  /*a770*/  FMUL.FTZ R122, R122, R9.reuse ;  /* 0x000000097a7a7220 */ /* 0x080fe20000410000 */
[----:B------:R1:W-:Y:S06]  /*a780*/  BAR.ARV R6, 0x100 ;  /* 0x000400060000751d */ /* 0x0003ec0000002000 */
[----:B------:R-:W2:Y:S01]  /*a790*/  MUFU.EX2 R14, R170 ;  /* 0x000000aa000e7308 */ /* 0x000ea20000000800 */
[----:B------:R4:W-:Y:S01]  /*a7a0*/  @!P1 SYNCS.ARRIVE.TRANS64.RED.A1T0 RZ, [R15+URZ], RZ ;  /* 0x000000ff0fff99a7 */ /* 0x0009e2000810043f */
[----:B---3--:R-:W-:Y:S01]  /*a7b0*/  FADD.FTZ R0, R13, R0 ;  /* 0x000000000d007221 */ /* 0x008fe20000010000 */
[-C--:B------:R-:W-:Y:S01]  /*a7c0*/  FMUL.FTZ R123, R123, R9.reuse ;  /* 0x000000097b7b7220 */ /* 0x080fe20000410000 */
[-C--:B------:R-:W-:Y:S01]  /*a7d0*/  FMUL.FTZ R126, R126, R9.reuse ;  /* 0x000000097e7e7220 */ /* 0x080fe20000410000 */
[----:B0-----:R-:W-:Y:S01]  /*a7e0*/  FADD.FTZ R2, R190, R2 ;  /* 0x00000002be027221 */ /* 0x001fe20000010000 */
        /* <DEDUP_REMOVED lines=15> */
[----:B------:R-:W-:Y:S01]  /*a8e0*/  FMUL.FTZ R151, R151, R9 ;  /* 0x0000000997977220 */ /* 0x000fe20000410000 */
[----:B------:R-:W-:-:S02]  /*a8f0*/  F2FP.F16.F32.PACK_AB R164, R157, R188 ;  /* 0x000000bc9da4723e */ /* 0x000fc400000000ff */
[----:B------:R2:W5:Y:S01]  /*a900*/  MUFU.EX2 R191, R168 ;  /* 0x000000a800bf7308 */ /* 0x0005620000000800 */
[----:B0-----:R-:W-:Y:S01]  /*a910*/  FADD.FTZ R2, R165, R2 ;  /* 0x00000002a5027221 */ /* 0x001fe20000010000 */
[----:B------:R-:W-:Y:S02]  /*a920*/  F2FP.F16.F32.PACK_AB R166, R161, R189 ;  /* 0x000000bda1a6723e */ /* 0x000fe400000000ff */
[----:B------:R-:W-:Y:S02]  /*a930*/  F2FP.F16.F32.PACK_AB R153, R155, R176 ;  /* 0x000000b09b99723e */ /* 0x000fe400000000ff */
[----:B------:R-:W-:Y:S02]  /*a940*/  F2FP.F16.F32.PACK_AB R155, R159, R187 ;  /* 0x000000bb9f9b723e */ /* 0x000fe400000000ff */
[----:B------:R-:W0:Y:S01]  /*a950*/  MUFU.EX2 R11, R11 ;  /* 0x0000000b000b7308 */ /* 0x000e220000000800 */
[----:B---3--:R-:W-:Y:S01]  /*a960*/  FADD.FTZ R0, R10, R0 ;  /* 0x000000000a007221 */ /* 0x008fe20000010000 */
[----:B--2---:R-:W-:-:S02]  /*a970*/  F2FP.F16.F32.PACK_AB R168, R165, R190 ;  /* 0x000000bea5a8723e */ /* 0x004fc400000000ff */
[----:B------:R-:W-:Y:S02]  /*a980*/  F2FP.F16.F32.PACK_AB R157, R163, R192 ;  /* 0x000000c0a39d723e */ /* 0x000fe400000000ff */
[----:B------:R-:W-:Y:S02]  /*a990*/  F2FP.F16.F32.PACK_AB R161, R13, R171 ;  /* 0x000000ab0da1723e */ /* 0x000fe400000000ff */
[----:B------:R-:W2:Y:S01]  /*a9a0*/  MUFU.EX2 R169, R169 ;  /* 0x000000a900a97308 */ /* 0x000ea20000000800 */
[----:B-----5:R-:W-:Y:S01]  /*a9b0*/  FADD.FTZ R2, R191, R2 ;  /* 0x00000002bf027221 */ /* 0x020fe20000010000 */
[----:B------:R-:W-:Y:S02]  /*a9c0*/  F2FP.F16.F32.PACK_AB R160, R21, R20 ;  /* 0x0000001415a0723e */ /* 0x000fe400000000ff */
[----:B------:R-:W-:Y:S02]  /*a9d0*/  F2FP.F16.F32.PACK_AB R159, R194, R193 ;  /* 0x000000c1c29f723e */ /* 0x000fe400000000ff */
[----:B------:R-:W-:-:S02]  /*a9e0*/  F2FP.F16.F32.PACK_AB R163, R10, R14 ;  /* 0x0000000e0aa3723e */ /* 0x000fc400000000ff */
[----:B----4-:R-:W3:Y:S01]  /*a9f0*/  MUFU.EX2 R15, R174 ;  /* 0x000000ae000f7308 */ /* 0x010ee20000000800 */
        /* <DEDUP_REMOVED lines=35> */
[----:B---3--:R-:W-:Y:S01]  /*ac30*/  FADD.FTZ R9, R175, R0 ;  /* 0x00000000af097221 */ /* 0x008fe20000010000 */
[C---:B0-----:R-:W-:Y:S01]  /*ac40*/  FADD.FTZ R2, R180.reuse, R2 ;  /* 0x00000002b4027221 */ /* 0x041fe20000010000 */
[----:B------:R-:W-:Y:S02]  /*ac50*/  F2FP.F16.F32.PACK_AB R174, R180, R177 ;  /* 0x000000b1b4ae723e */ /* 0x000fe400000000ff */
[C---:B--2---:R-:W-:Y:S01]  /*ac60*/  FADD.FTZ R0, R8.reuse, R9 ;  /* 0x0000000908007221 */ /* 0x044fe20000010000 */
[----:B------:R-:W-:Y:S01]  /*ac70*/  F2FP.F16.F32.PACK_AB R175, R8, R175 ;  /* 0x000000af08af723e */ /* 0x000fe200000000ff */
[----:B-1----:R-:W-:Y:S06]  /*ac80*/  @!P0 BRA `(.L_x_11423) ;  /* 0x0000000000048947 */ /* 0x002fec0003800000 */
[----:B------:R-:W-:Y:S01]  /*ac90*/  BPT.TRAP 0x1 ;  /* 0x000000040000795c */ /* 0x000fe20000300000 */
.L_x_11423:
[----:B------:R0:W1:Y:S01]  /*aca0*/  SYNCS.PHASECHK.TRANS64.TRYWAIT P3, [UR6+0x22850], R3 ;  /* 0x02285003ff0075a7 */ /* 0x0000620008060146 */
[----:B------:R-:W-:Y:S05]  /*acb0*/  @!P0 BRA `(.L_x_11424) ;  /* 0x0000000000048947 */ /* 0x000fea0003800000 */
[----:B------:R-:W-:Y:S01]  /*acc0*/  BPT.TRAP 0x1 ;  /* 0x000000040000795c */ /* 0x000fe20000300000 */
.L_x_11424:
[----:B-1----:R-:W-:Y:S05]  /*acd0*/  @P3 BRA `(.L_x_11425) ;  /* 0x0000000000083947 */ /* 0x002fea0003800000 */
[----:B------:R-:W1:Y:S02]  /*ace0*/  SYNCS.PHASECHK.TRANS64.TRYWAIT P3, [UR6+0x22850], R3 ;  /* 0x02285003ff0075a7 */ /* 0x000e640008060146 */
[----:B-1----:R-:W-:Y:S05]  /*acf0*/  @!P3 BRA `(.L_x_11426) ;  /* 0x000000fc0054b947 */ /* 0x002fea0003800000 */
.L_x_11425:
[----:B------:R-:W2:Y:S01]  /*ad00*/  S2R R8, SR_TID.X ;  /* 0x0000000000087919 */ /* 0x000ea20000002100 */
[----:B------:R-:W-:Y:S01]  /*ad10*/  UIMAD UR10, UR39, 0xc00, UR25 ;  /* 0x00000c00270a78a4 */ /* 0x000fe2000f8e0219 */
[----:B-1----:R-:W-:Y:S01]  /*ad20*/  @!P1 VIADD R12, R12, 0x22860 ;  /* 0x000228600c0c9836 */ /* 0x002fe20000000000 */
[----:B------:R-:W-:Y:S01]  /*ad30*/  UMOV UR7, 0x40000040 ;  /* 0x4000004000077882 */ /* 0x000fe20000000000 */
[----:B------:R-:W-:-:S03]  /*ad40*/  IMAD.MOV.U32 R9, RZ, RZ, R4 ;  /* 0x000000ffff097224 */ /* 0x000fc600078e0004 */
[----:B------:R-:W-:Y:S01]  /*ad50*/  @!P1 PRMT R12, RZ, 0x654, R12 ;  /* 0x00000654ff0c9816 */ /* 0x000fe2000000000c */
[----:B------:R-:W-:Y:S01]  /*ad60*/  UMOV UR6, UR10 ;  /* 0x0000000a00067c82 */ /* 0x000fe20008000000 */
        /* <DEDUP_REMOVED lines=39> */
[----:B0-----:R-:W-:-:S07]  /*afe0*/  IMAD.MOV.U32 R3, RZ, RZ, R7 ;  /* 0x000000ffff037224 */ /* 0x001fce00078e0007 */
.L_x_11418:
[----:B------:R-:W-:-:S13]  /*aff0*/  ISETP.GE.AND P2, PT, R3, UR44, PT ;  /* 0x0000002c03007c0c */ /* 0x000fda000bf46270 */
[----:B------:R-:W-:Y:S05]  /*b000*/  @!P2 BRA `(.L_x_11428) ;  /* 0x000000340084a947 */ /* 0x000fea0003800000 */
[----:B------:R-:W-:Y:S01]  /*b010*/  IMAD.MOV.U32 R8, RZ, RZ, R5 ;  /* 0x000000ffff087224 */ /* 0x000fe200078e0005 */
[----:B------:R-:W-:Y:S01]  /*b020*/  ULDC UR27, c[0x0][0x9e4] ;  /* 0x00027900001b7ab9 */ /* 0x000fe20000000800 */
[----:B------:R-:W-:Y:S01]  /*b030*/  IMAD.MOV.U32 R9, RZ, RZ, R4 ;  /* 0x000000ffff097224 */ /* 0x000fe200078e0004 */
[----:B------:R-:W-:Y:S01]  /*b040*/  ULDC UR28, c[0x0][0x9d8] ;  /* 0x00027600001c7ab9 */ /* 0x000fe20000000800 */
[----:B------:R-:W-:Y:S01]  /*b050*/  ULDC UR4, c[0x0][0x988] ;  /* 0x0002620000047ab9 */ /* 0x000fe20000000800 */
[----:B------:R-:W-:-:S05]  /*b060*/  ULDC UR29, c[0x0][0x9e0] ;  /* 0x00027800001d7ab9 */ /* 0x000fca0000000800 */
.L_x_11445:
[----:B------:R-:W-:-:S04]  /*b070*/  UIADD3 UR39, UR39, 0x1, URZ ;  /* 0x0000000127277890 */ /* 0x000fc8000fffe03f */
[----:B------:R-:W-:-:S04]  /*b080*/  UISETP.NE.AND UP2, UPT, UR39, 0x2, UPT ;  /* 0x000000022700788c */ /* 0x000fc8000bf45270 */
[----:B------:R-:W-:Y:S02]  /*b090*/  USEL UR5, URZ, 0x1, UP2 ;  /* 0x000000013f057887 */ /* 0x000fe40009000000 */
[----:B------:R-:W-:Y:S02]  /*b0a0*/  USEL UR39, UR39, URZ, UP2 ;  /* 0x0000003f27277287 */ /* 0x000fe40009000000 */
[----:B------:R-:W-:Y:S01]  /*b0b0*/  ULOP3.LUT UR38, UR38, UR5, URZ, 0x3c, !UPT ;  /* 0x0000000526267292 */ /* 0x000fe2000f8e3c3f */
[----:B0-----:R-:W-:Y:S11]  /*b0c0*/  @!P0 BRA `(.L_x_11429) ;  /* 0x0000000000048947 */ /* 0x001ff60003800000 */
[----:B------:R-:W-:Y:S01]  /*b0d0*/  BPT.TRAP 0x1 ;  /* 0x000000040000795c */ /* 0x000fe20000300000 */
.L_x_11429:
        /* <DEDUP_REMOVED lines=9> */
.L_x_11430:
[----:B--2---:R-:W-:Y:S05]  /*b170*/  @P2 BRA `(.L_x_11431) ;  /* 0x0000000000082947 */ /* 0x004fea0003800000 */
[----:B------:R-:W2:Y:S02]  /*b180*/  SYNCS.PHASECHK.TRANS64.TRYWAIT P2, [UR5+0x22830], R7 ;  /* 0x02283007ff0075a7 */ /* 0x000ea40008040145 */
[----:B--2---:R-:W-:Y:S05]  /*b190*/  @!P2 BRA `(.L_x_11432) ;  /* 0x000000f80040a947 */ /* 0x004fea0003800000 */
.L_x_11431:
[----:B------:R-:W-:Y:S01]  /*b1a0*/  UIMAD UR14, UR39, 0x300, UR24 ;  /* 0x00000300270e78a4 */ /* 0x000fe2000f8e0218 */
[----:B-1----:R-:W-:Y:S01]  /*b1b0*/  WARPGROUP.ARRIVE ;  /* 0x00000000000079c5 */ /* 0x002fe20000000000 */
[----:B------:R-:W-:Y:S01]  /*b1c0*/  UMOV UR15, 0x40000040 ;  /* 0x40000040000f7882 */ /* 0x000fe20000000000 */
[----:B------:R-:W-:Y:S01]  /*b1d0*/  UMOV UR19, 0x40000040 ;  /* 0x4000004000137882 */ /* 0x000fe20000000000 */
[----:B------:R-:W-:-:S03]  /*b1e0*/  UIADD3 UR18, UR14, 0x2, URZ ;  /* 0x000000020e127890 */ /* 0x000fc6000fffe03f */
[----:B------:R-:W1:Y:S01]  /*b1f0*/  S2R R20, SR_TID.X ;  /* 0x0000000000147919 */ /* 0x000e620000002100 */
[----:B------:R-:W-:Y:S01]  /*b200*/  UIADD3 UR22, UR14, 0x4, URZ ;  /* 0x000000040e167890 */ /* 0x000fe2000fffe03f */
[----:B------:R-:W-:Y:S01]  /*b210*/  PLOP3.LUT P2, PT, PT, PT, UP0, 0x80, 0x0 ;  /* 0x000000000000781c */ /* 0x000fe20003f4f008 */
[----:B------:R-:W-:Y:S01]  /*b220*/  UMOV UR23, 0x40000040 ;  /* 0x4000004000177882 */ /* 0x000fe20000000000 */
[----:B------:R-:W-:Y:S01]  /*b230*/  HGMMA.64x96x16.F32 R152, gdesc[UR12], RZ, !UPT, gsb0 ;  /* 0x016000000c9879f0 */ /* 0x000fe2000c0008ff */
[----:B------:R-:W-:Y:S01]  /*b240*/  UIADD3 UR10, UR14, 0x6, URZ ;  /* 0x000000060e0a7890 */ /* 0x000fe2000fffe03f */
[----:B------:R-:W-:Y:S01]  /*b250*/  PLOP3.LUT P3, PT, PT, PT, UP0, 0x80, 0x0 ;  /* 0x000000000000781c */ /* 0x000fe20003f6f008 */
[----:B------:R-:W-:Y:S01]  /*b260*/  UMOV UR11, 0x40000040 ;  /* 0x40000040000b7882 */ /* 0x000fe20000000000 */
[----:B------:R-:W-:Y:S01]  /*b270*/  @UP0 ULDC UR6, c[0x0][0x44c] ;  /* 0x0001130000060ab9 */ /* 0x000fe20000000800 */
[----:B-1----:R-:W-:Y:S01]  /*b280*/  SHF.R.U32.HI R20, RZ, 0x7, R20 ;  /* 0x00000007ff147819 */ /* 0x002fe20000011614 */
        /* <DEDUP_REMOVED lines=17> */
[----:B------:R-:W-:-:S02]  /*b3a0*/  VIADD R192, R22, UR43 ;  /* 0x0000002b16c07c36 */ /* 0x000fc40008000000 */
        /* <DEDUP_REMOVED lines=10> */
[----:B------:R-:W-:Y:S01]  /*b450*/  IADD3 R6, -R20, 0xb, RZ ;  /* 0x0000000b14067810 */ /* 0x000fe20007ffe1ff */
[----:B------:R-:W-:Y:S01]  /*b460*/  FMUL.FTZ R156, R164, UR28 ;  /* 0x0000001ca49c7c20 */ /* 0x000fe20008410000 */
[----:B------:R-:W-:Y:S01]  /*b470*/  FMUL.FTZ R157, R165, UR28 ;  /* 0x0000001ca59d7c20 */ /* 0x000fe20008410000 */
[----:B------:R-:W1:Y:S01]  /*b480*/  SHFL.IDX PT, R20, R192, RZ, 0x1c1f ;  /* 0x001c1fffc0147589 */ /* 0x000e6200000e0000 */
        /* <DEDUP_REMOVED lines=35> */
[----:B------:R-:W2:Y:S01]  /*b6c0*/  MUFU.TANH R4, R4 ;  /* 0x0000000400047308 */ /* 0x000ea20000002400 */
[----:B------:R-:W-:Y:S01]  /*b6d0*/  IADD3 R197, -R16, 0x1, R191 ;  /* 0x0000000110c57810 */ /* 0x000fe20007ffe1bf */
[----:B------:R-:W-:-:S03]  /*b6e0*/  @!P1 VIADD R21, R176, 0x22840 ;  /* 0x00022840b0159836 */ /* 0x000fc60000000000 */
[----:B------:R-:W-:Y:S02]  /*b6f0*/  IADD3 R197, -R17, R197, R19 ;  /* 0x000000c511c57210 */ /* 0x000fe40007ffe113 */
[----:B------:R-:W-:Y:S01]  /*b700*/  @!P1 PRMT R21, RZ, 0x654, R21 ;  /* 0x00000654ff159816 */ /* 0x000fe20000000015 */
[----:B------:R-:W3:Y:S01]  /*b710*/  MUFU.TANH R10, R10 ;  /* 0x0000000a000a7308 */ /* 0x000ee20000002400 */
[----:B------:R4:W-:Y:S06]  /*b720*/  BAR.ARV R6, 0x100 ;  /* 0x000400060000751d */ /* 0x0009ec0000002000 */
[C---:B------:R-:W-:Y:S01]  /*b730*/  VIADD R198, R197.reuse, UR29 ;  /* 0x0000001dc5c67c36 */ /* 0x040fe20008000000 */
        /* <DEDUP_REMOVED lines=63> */
.L_x_11435:
[----:B------:R-:W-:-:S05]  /*bb30*/  IMAD.U32 R234, RZ, RZ, UR27 ;  /* 0x0000001bffea7e24 */ /* 0x000fca000f8e00ff */
[----:B------:R-:W-:-:S13]  /*bb40*/  ISETP.NE.AND P2, PT, R234, 0x1, PT ;  /* 0x00000001ea00780c */ /* 0x000fda0003f45270 */
[----:B------:R-:W1:Y:S02]  /*bb50*/  @P2 LDC.64 R20, c[0x0][0x9e8] ;  /* 0x00027a00ff142b82 */ /* 0x000e640000000a00 */
[----:B-1----:R-:W-:-:S05]  /*bb60*/  @P2 IMAD.HI.U32 R20, R199, R20, RZ ;  /* 0x00000014c7142227 */ /* 0x002fca00078e00ff */
[----:B------:R-:W-:-:S07]  /*bb70*/  @P2 SHF.R.U32.HI R199, RZ, R21, R20 ;  /* 0x00000015ffc72219 */ /* 0x000fce0000011614 */
.L_x_11436:
[----:B------:R-:W-:Y:S05]  /*bb80*/  BSYNC B0 ;  /* 0x0000000000007941 */ /* 0x000fea0003800000 */
.L_x_11434:
[----:B------:R-:W-:-:S04]  /*bb90*/  IMAD.IADD R20, R191, 0x1, -R16 ;  /* 0x00000001bf147824 */ /* 0x000fc800078e0a10 */
[----:B------:R-:W-:-:S05]  /*bba0*/  IMAD R20, R199, R234, R20 ;  /* 0x000000eac7147224 */ /* 0x000fca00078e0214 */
[----:B------:R-:W-:Y:S02]  /*bbb0*/  VIMNMX R195, R195, R20, !PT ;  /* 0x00000014c3c37248 */ /* 0x000fe40007fe0100 */
[----:B------:R-:W-:-:S07]  /*bbc0*/  VIADDMNMX R196, R20, R234, R196, PT ;  /* 0x000000ea14c47246 */ /* 0x000fce00038001c4 */
.L_x_11433:
[C---:B------:R-:W-:Y:S02]  /*bbd0*/  ISETP.GE.AND P2, PT, R191.reuse, 0x1, PT ;  /* 0x00000001bf00780c */ /* 0x040fe40003f46270 */
        /* <DEDUP_REMOVED lines=8> */
[----:B------:R-:W-:Y:S01]  /*bc60*/  ISETP.GT.AND P4, PT, R195, 0x1, !P2 ;  /* 0x00000001c300780c */ /* 0x000fe20005784270 */
[----:B------:R-:W1:Y:S01]  /*bc70*/  SHFL.IDX PT, R4, R192, 0x1, 0x1c1f ;  /* 0x003c1f00c0047f89 */ /* 0x000e6200000e0000 */
[----:B------:R-:W-:-:S02]  /*bc80*/  @P5 LOP3.LUT R18, R18, 0x2, RZ, 0xfc, !PT ;  /* 0x0000000212125812 */ /* 0x000fc400078efcff */
[----:B------:R-:W-:Y:S02]  /*bc90*/  ISETP.GT.AND P3, PT, R195, 0x8, !P5 ;  /* 0x00000008c300780c */ /* 0x000fe40006f64270 */
[C---:B------:R-:W-:Y:S02]  /*bca0*/  ISETP.GE.AND P5, PT, R191.reuse, 0xa, PT ;  /* 0x0000000abf00780c */ /* 0x040fe40003fa6270 */
        /* <DEDUP_REMOVED lines=8> */
[----:B------:R-:W-:Y:S01]  /*bd30*/  ISETP.LT.OR P3, PT, R196, 0xa, P3 ;  /* 0x0000000ac400780c */ /* 0x000fe20001f61670 */
[--C-:B-1----:R-:W-:Y:S01]  /*bd40*/  IMAD.IADD R198, R198, 0x1, R4.reuse ;  /* 0x00000001c6c67824 */ /* 0x102fe200078e0204 */
[----:B------:R-:W-:Y:S01]  /*bd50*/  LOP3.LUT R18, R18, 0xfffffff7, RZ, 0xc0, !PT ;  /* 0xfffffff712127812 */ /* 0x000fe200078ec0ff */
[----:B------:R-:W-:Y:S01]  /*bd60*/  IMAD.IADD R197, R197, 0x1, R4 ;  /* 0x00000001c5c57824 */ /* 0x000fe200078e0204 */
[----:B------:R-:W-:-:S02]  /*bd70*/  FSEL R199, R13, -INF , !P3 ;  /* 0xff8000000dc77808 */ /* 0x000fc40005800000 */
        /* <DEDUP_REMOVED lines=126> */
.L_x_11439:
[----:B------:R-:W-:-:S05]  /*c560*/  IMAD.U32 R192, RZ, RZ, UR27 ;  /* 0x0000001bffc07e24 */ /* 0x000fca000f8e00ff */
[----:B------:R-:W-:-:S13]  /*c570*/  ISETP.NE.AND P6, PT, R192, 0x1, PT ;  /* 0x00000001c000780c */ /* 0x000fda0003fc5270 */
[----:B------:R-:W0:Y:S02]  /*c580*/  @P6 LDC.64 R12, c[0x0][0x9e8] ;  /* 0x00027a00ff0c6b82 */ /* 0x000e240000000a00 */
[----:B0-----:R-:W-:-:S05]  /*c590*/  @P6 IMAD.HI.U32 R12, R4, R12, RZ ;  /* 0x0000000c040c6227 */ /* 0x001fca00078e00ff */
[----:B------:R-:W-:-:S07]  /*c5a0*/  @P6 SHF.R.U32.HI R4, RZ, R13, R12 ;  /* 0x0000000dff046219 */ /* 0x000fce000001160c */
.L_x_11440:
[----:B------:R-:W-:Y:S05]  /*c5b0*/  BSYNC B0 ;  /* 0x0000000000007941 */ /* 0x000fea0003800000 */
.L_x_11438:
[----:B------:R-:W-:-:S04]  /*c5c0*/  IMAD.IADD R191, R191, 0x1, -R16 ;  /* 0x00000001bfbf7824 */ /* 0x000fc800078e0a10 */
[----:B------:R-:W-:-:S05]  /*c5d0*/  IMAD R191, R4, R192, R191 ;  /* 0x000000c004bf7224 */ /* 0x000fca00078e02bf */
[----:B------:R-:W-:Y:S02]  /*c5e0*/  VIMNMX R197, R197, R191, !PT ;  /* 0x000000bfc5c57248 */ /* 0x000fe40007fe0100 */
[----:B------:R-:W-:-:S07]  /*c5f0*/  VIADDMNMX R198, R191, R192, R198, PT ;  /* 0x000000c0bfc67246 */ /* 0x000fce00038001c6 */
.L_x_11437:
[----:B------:R-:W-:Y:S02]  /*c600*/  ISETP.GT.AND P2, PT, R197, 0x1, !P2 ;  /* 0x00000001c500780c */ /* 0x000fe40005744270 */
[----:B------:R-:W-:Y:S02]  /*c610*/  FMNMX.FTZ R4, R20, R9, !PT ;  /* 0x0000000914047209 */ /* 0x000fe40007810000 */
[----:B------:R-:W-:Y:S02]  /*c620*/  ISETP.LT.OR P2, PT, R198, 0x2, P2 ;  /* 0x00000002c600780c */ /* 0x000fe40001741670 */
[C---:B------:R-:W-:Y:S02]  /*c630*/  LOP3.LUT P6, RZ, R18.reuse, 0x8000, RZ, 0xc0, !PT ;  /* 0x0000800012ff7812 */ /* 0x040fe400078cc0ff */
        /* <DEDUP_REMOVED lines=109> */
[----:B------:R-:W-:Y:S01]  /*cd10*/  ISETP.LT.OR P2, PT, R198, 0x49, P2 ;  /* 0x00000049c600780c */ /* 0x000fe20001741670 */
[--C-:B------:R-:W-:Y:S01]  /*cd20*/  FFMA.FTZ R10, R10, UR4, -R9.reuse ;  /* 0x000000040a0a7c23 */ /* 0x100fe20008010809 */
[--C-:B------:R-:W-:Y:S01]  /*cd30*/  FFMA.FTZ R21, R21, UR4, -R9.reuse ;  /* 0x0000000415157c23 */ /* 0x100fe20008010809 */
[--C-:B------:R-:W-:Y:S01]  /*cd40*/  FFMA.FTZ R199, R199, UR4, -R9.reuse ;  /* 0x00000004c7c77c23 */ /* 0x100fe20008010809 */
[----:B------:R-:W-:Y:S01]  /*cd50*/  FSEL R181, R181, -INF , !P2 ;  /* 0xff800000b5b57808 */ /* 0x000fe20005000000 */
[--C-:B------:R-:W-:Y:S01]  /*cd60*/  FFMA.FTZ R13, R152, UR4, -R9.reuse ;  /* 0x00000004980d7c23 */ /* 0x100fe20008010809 */
[----:B------:R-:W-:Y:S01]  /*cd70*/  LOP3.LUT P2, RZ, R18, 0x80000, RZ, 0xc0, !PT ;  /* 0x0008000012ff7812 */ /* 0x000fe2000784c0ff */
[--C-:B------:R-:W-:Y:S01]  /*cd80*/  FFMA.FTZ R153, R153, UR4, -R9.reuse ;  /* 0x0000000499997c23 */ /* 0x100fe20008010809 */
[--C-:B------:R-:W-:Y:S01]  /*cd90*/  FFMA.FTZ R156, R156, UR4, -R9.reuse ;  /* 0x000000049c9c7c23 */ /* 0x100fe20008010809 */
[--C-:B------:R-:W-:Y:S01]  /*cda0*/  FFMA.FTZ R157, R157, UR4, -R9.reuse ;  /* 0x000000049d9d7c23 */ /* 0x100fe20008010809 */
[----:B------:R-:W-:Y:S01]  /*cdb0*/  ISETP.GT.AND P2, PT, R197, RZ, !P2 ;  /* 0x000000ffc500720c */ /* 0x000fe20005744270 */
[--C-:B------:R-:W-:Y:S01]  /*cdc0*/  FFMA.FTZ R162, R162, UR4, -R9.reuse ;  /* 0x00000004a2a27c23 */ /* 0x100fe20008010809 */
[--C-:B------:R-:W-:Y:S01]  /*cdd0*/  FFMA.FTZ R163, R163, UR4, -R9.reuse ;  /* 0x00000004a3a37c23 */ /* 0x100fe20008010809 */
        /* <DEDUP_REMOVED lines=9> */
[----:B------:R-:W-:Y:S01]  /*ce70*/  FMNMX.FTZ R5, R191, R8, !PT ;  /* 0x00000008bf057209 */ /* 0x000fe20007810000 */
[--C-:B------:R-:W-:Y:S01]  /*ce80*/  FFMA.FTZ R179, R179, UR4, -R9.reuse ;  /* 0x00000004b3b37c23 */ /* 0x100fe20008010809 */
[----:B------:R-:W-:Y:S01]  /*ce90*/  ISETP.GT.AND P2, PT, R197, 0x49, !P2 ;  /* 0x00000049c500780c */ /* 0x000fe20005744270 */
        /* <DEDUP_REMOVED lines=9> */
[----:B------:R-:W-:Y:S01]  /*cf30*/  FMNMX.FTZ R5, R15, R5, !PT ;  /* 0x000000050f057209 */ /* 0x000fe20007810000 */
[----:B------:R-:W-:Y:S01]  /*cf40*/  FMUL.FTZ R9, R12, UR4 ;  /* 0x000000040c097c20 */ /* 0x000fe20008410000 */
[----:B------:R-:W-:Y:S01]  /*cf50*/  ISETP.LT.OR P2, PT, R198, 0x4a, P2 ;  /* 0x0000004ac600780c */ /* 0x000fe20001741670 */
[----:B------:R-:W-:Y:S01]  /*cf60*/  MUFU.EX2 R20, R20 ;  /* 0x0000001400147308 */ /* 0x000fe20000000800 */
[----:B------:R-:W-:-:S02]  /*cf70*/  FMNMX.FTZ R5, R154, R5, !PT ;  /* 0x000000059a057209 */ /* 0x000fc40007810000 */
[----:B------:R-:W-:Y:S02]  /*cf80*/  FSEL R180, R180, -INF , !P2 ;  /* 0xff800000b4b47808 */ /* 0x000fe40005000000 */
[----:B------:R-:W-:Y:S02]  /*cf90*/  FMNMX.FTZ R5, R155, R5, !PT ;  /* 0x000000059b057209 */ /* 0x000fe40007810000 */
[----:B------:R-:W-:Y:S01]  /*cfa0*/  ISETP.GT.AND P6, PT, R197, 0x59, !P6 ;  /* 0x00000059c500780c */ /* 0x000fe200077c4270 */
[----:B------:R-:W0:Y:S01]  /*cfb0*/  MUFU.EX2 R9, R9 ;  /* 0x0000000900097308 */ /* 0x000e220000000800 */
[----:B------:R-:W-:Y:S02]  /*cfc0*/  FMNMX.FTZ R5, R158, R5, !PT ;  /* 0x000000059e057209 */ /* 0x000fe40007810000 */
[----:B------:R-:W-:Y:S02]  /*cfd0*/  ISETP.LT.OR P6, PT, R198, 0x5a, P6 ;  /* 0x0000005ac600780c */ /* 0x000fe400037c1670 */
[----:B------:R-:W-:-:S02]  /*cfe0*/  FMNMX.FTZ R5, R159, R5, !PT ;  /* 0x000000059f057209 */ /* 0x000fc40007810000 */
[----:B------:R-:W-:Y:S01]  /*cff0*/  FSEL R189, R189, -INF , !P6 ;  /* 0xff800000bdbd7808 */ /* 0x000fe20007000000 */
[----:B------:R-:W1:Y:S01]  /*d000*/  MUFU.EX2 R10, R10 ;  /* 0x0000000a000a7308 */ /* 0x000e620000000800 */
[----:B------:R-:W-:-:S04]  /*d010*/  FMNMX.FTZ R5, R160, R5, !PT ;  /* 0x00000005a0057209 */ /* 0x000fc80007810000 */
[----:B------:R-:W-:-:S03]  /*d020*/  FMNMX.FTZ R5, R161, R5, !PT ;  /* 0x00000005a1057209 */ /* 0x000fc60007810000 */
[----:B------:R-:W2:Y:S01]  /*d030*/  MUFU.EX2 R21, R21 ;  /* 0x0000001500157308 */ /* 0x000ea20000000800 */
[----:B------:R-:W-:Y:S01]  /*d040*/  FMNMX.FTZ R5, R164, R5, !PT ;  /* 0x00000005a4057209 */ /* 0x000fe20007810000 */
[----:B0-----:R-:W-:Y:S01]  /*d050*/  FFMA.FTZ R2, R9, R2, R20 ;  /* 0x0000000209027223 */ /* 0x001fe20000010014 */
[-C--:B------:R-:W-:Y:S01]  /*d060*/  FMUL.FTZ R24, R24, R9.reuse ;  /* 0x0000000918187220 */ /* 0x080fe20000410000 */
[----:B------:R-:W-:Y:S01]  /*d070*/  FMUL.FTZ R25, R25, R9 ;  /* 0x0000000919197220 */ /* 0x000fe20000410000 */
[----:B------:R-:W-:Y:S01]  /*d080*/  FMNMX.FTZ R5, R165, R5, !PT ;  /* 0x00000005a5057209 */ /* 0x000fe20007810000 */
[-C--:B------:R-:W-:Y:S01]  /*d090*/  FMUL.FTZ R28, R28, R9.reuse ;  /* 0x000000091c1c7220 */ /* 0x080fe20000410000 */
[----:B------:R-:W-:Y:S01]  /*d0a0*/  FMUL.FTZ R29, R29, R9 ;  /* 0x000000091d1d7220 */ /* 0x000fe20000410000 */
[----:B------:R-:W0:Y:S01]  /*d0b0*/  MUFU.EX2 R199, R199 ;  /* 0x000000c700c77308 */ /* 0x000e220000000800 */
[----:B------:R-:W-:Y:S01]  /*d0c0*/  FMNMX.FTZ R5, R168, R5, !PT ;  /* 0x00000005a8057209 */ /* 0x000fe20007810000 */
[C---:B-1----:R-:W-:Y:S01]  /*d0d0*/  FADD.FTZ R2, R10.reuse, R2 ;  /* 0x000000020a027221 */ /* 0x042fe20000010000 */
[----:B------:R-:W-:Y:S01]  /*d0e0*/  F2FP.F16.F32.PACK_AB R152, R10, R20 ;  /* 0x000000140a98723e */ /* 0x000fe200000000ff */
        /* <DEDUP_REMOVED lines=16> */
[----:B------:R-:W-:Y:S01]  /*d1f0*/  FMUL.FTZ R48, R48, R9 ;  /* 0x0000000930307220 */ /* 0x000fe20000410000 */
[----:B------:R-:W-:Y:S01]  /*d200*/  FMNMX.FTZ R5, R178, R5, !PT ;  /* 0x00000005b2057209 */ /* 0x000fe20007810000 */
[-C--:B------:R-:W-:Y:S01]  /*d210*/  FMUL.FTZ R49, R49, R9.reuse ;  /* 0x0000000931317220 */ /* 0x080fe20000410000 */
[----:B------:R-:W-:Y:S01]  /*d220*/  FMUL.FTZ R52, R52, R9 ;  /* 0x0000000934347220 */ /* 0x000fe20000410000 */
[----:B------:R-:W-:Y:S01]  /*d230*/  MUFU.EX2 R157, R157 ;  /* 0x0000009d009d7308 */ /* 0x000fe20000000800 */
[----:B------:R-:W-:Y:S01]  /*d240*/  FMNMX.FTZ R5, R181, R5, !PT ;  /* 0x00000005b5057209 */ /* 0x000fe20007810000 */
[----:B-1----:R-:W-:Y:S01]  /*d250*/  FADD.FTZ R2, R13, R2 ;  /* 0x000000020d027221 */ /* 0x002fe20000010000 */
[-C--:B------:R-:W-:Y:S01]  /*d260*/  FMUL.FTZ R53, R53, R9.reuse ;  /* 0x0000000935357220 */ /* 0x080fe20000410000 */
[----:B------:R-:W-:Y:S01]  /*d270*/  FMUL.FTZ R56, R56, R9 ;  /* 0x0000000938387220 */ /* 0x000fe20000410000 */
[----:B------:R-:W-:Y:S01]  /*d280*/  FMNMX.FTZ R5, R180, R5, !PT ;  /* 0x00000005b4057209 */ /* 0x000fe20007810000 */
[-C--:B------:R-:W-:Y:S01]  /*d290*/  FMUL.FTZ R57, R57, R9.reuse ;  /* 0x0000000939397220 */ /* 0x080fe20000410000 */
[----:B------:R-:W-:Y:S01]  /*d2a0*/  FMUL.FTZ R60, R60, R9 ;  /* 0x000000093c3c7220 */ /* 0x000fe20000410000 */
[----:B------:R-:W-:Y:S01]  /*d2b0*/  MUFU.EX2 R162, R162 ;  /* 0x000000a200a27308 */ /* 0x000fe20000000800 */
[----:B------:R-:W-:Y:S01]  /*d2c0*/  FMNMX.FTZ R5, R183, R5, !PT ;  /* 0x00000005b7057209 */ /* 0x000fe20007810000 */
[----:B--2---:R-:W-:Y:S01]  /*d2d0*/  FADD.FTZ R2, R153, R2 ;  /* 0x0000000299027221 */ /* 0x004fe20000010000 */
[-C--:B------:R-:W-:Y:S01]  /*d2e0*/  FMUL.FTZ R61, R61, R9.reuse ;  /* 0x000000093d3d7220 */ /* 0x080fe20000410000 */
[----:B------:R-:W-:Y:S01]  /*d2f0*/  FMUL.FTZ R64, R64, R9 ;  /* 0x0000000940407220 */ /* 0x000fe20000410000 */
[----:B------:R-:W-:Y:S01]  /*d300*/  FMNMX.FTZ R5, R185, R5, !PT ;  /* 0x00000005b9057209 */ /* 0x000fe20007810000 */
[-C--:B------:R-:W-:Y:S01]  /*d310*/  FMUL.FTZ R65, R65, R9.reuse ;  /* 0x0000000941417220 */ /* 0x080fe20000410000 */
[----:B------:R-:W-:Y:S01]  /*d320*/  FMUL.FTZ R68, R68, R9 ;  /* 0x0000000944447220 */ /* 0x000fe20000410000 */
[----:B------:R-:W-:Y:S01]  /*d330*/  MUFU.EX2 R163, R163 ;  /* 0x000000a300a37308 */ /* 0x000fe20000000800 */
[----:B------:R-:W-:Y:S01]  /*d340*/  FMNMX.FTZ R5, R187, R5, !PT ;  /* 0x00000005bb057209 */ /* 0x000fe20007810000 */
[-C--:B------:R-:W-:Y:S01]  /*d350*/  FMUL.FTZ R69, R69, R9.reuse ;  /* 0x0000000945457220 */ /* 0x080fe20000410000 */
[-C--:B------:R-:W-:Y:S01]  /*d360*/  FMUL.FTZ R72, R72, R9.reuse ;  /* 0x0000000948487220 */ /* 0x080fe20000410000 */
[----:B------:R-:W-:Y:S01]  /*d370*/  FMUL.FTZ R73, R73, R9 ;  /* 0x0000000949497220 */ /* 0x000fe20000410000 */
[----:B------:R-:W-:Y:S01]  /*d380*/  FMNMX.FTZ R5, R189, R5, !PT ;  /* 0x00000005bd057209 */ /* 0x000fe20007810000 */
[-C--:B------:R-:W-:Y:S01]  /*d390*/  FMUL.FTZ R76, R76, R9.reuse ;  /* 0x000000094c4c7220 */ /* 0x080fe20000410000 */
[-C--:B------:R-:W-:Y:S01]  /*d3a0*/  FMUL.FTZ R77, R77, R9.reuse ;  /* 0x000000094d4d7220 */ /* 0x080fe20000410000 */
[----:B------:R-:W-:Y:S01]  /*d3b0*/  MUFU.EX2 R166, R166 ;  /* 0x000000a600a67308 */ /* 0x000fe20000000800 */
[-C--:B------:R-:W-:Y:S01]  /*d3c0*/  FMUL.FTZ R80, R80, R9.reuse ;  /* 0x0000000950507220 */ /* 0x080fe20000410000 */
[----:B------:R-:W0:Y:S01]  /*d3d0*/  SHFL.BFLY PT, R10, R5, 0x2, 0x1f ;  /* 0x0c401f00050a7f89 */ /* 0x000e2200000e0000 */
        /* <DEDUP_REMOVED lines=23> */
[----:B0-----:R-:W-:Y:S01]  /*d550*/  FMNMX.FTZ R5, R5, R10, !PT ;  /* 0x0000000a05057209 */ /* 0x001fe20007810000 */
[-C--:B------:R-:W-:Y:S01]  /*d560*/  FMUL.FTZ R121, R121, R9.reuse ;  /* 0x0000000979797220 */ /* 0x080fe20000410000 */
[-C--:B------:R-:W-:Y:S01]  /*d570*/  FMUL.FTZ R124, R124, R9.reuse ;  /* 0x000000097c7c7220 */ /* 0x080fe20000410000 */
[-C--:B------:R-:W-:Y:S01]  /*d580*/  FMUL.FTZ R125, R125, R9.reuse ;  /* 0x000000097d7d7220 */ /* 0x080fe20000410000 */
[-C--:B------:R-:W-:Y:S01]  /*d590*/  FMUL.FTZ R128, R128, R9.reuse ;  /* 0x0000000980807220 */ /* 0x080fe20000410000 */
[----:B------:R-:W0:Y:S01]  /*d5a0*/  SHFL.BFLY PT, R12, R5, 0x1, 0x1f ;  /* 0x0c201f00050c7f89 */ /* 0x000e2200000e0000 */
        /* <DEDUP_REMOVED lines=12> */
[----:B------:R-:W-:-:S04]  /*d670*/  FMUL.FTZ R149, R149, R9 ;  /* 0x0000000995957220 */ /* 0x000fc80000410000 */
[----:B------:R-:W3:Y:S01]  /*d680*/  MUFU.EX2 R175, R175 ;  /* 0x000000af00af7308 */ /* 0x000ee20000000800 */
[----:B-1----:R-:W-:-:S04]  /*d690*/  FADD.FTZ R2, R10, R2 ;  /* 0x000000020a027221 */ /* 0x002fc80000010000 */
[----:B------:R-:W-:Y:S01]  /*d6a0*/  FADD.FTZ R2, R157, R2 ;  /* 0x000000029d027221 */ /* 0x000fe20000010000 */
[----:B0-----:R-:W-:Y:S02]  /*d6b0*/  FMNMX.FTZ R5, R5, R12, !PT ;  /* 0x0000000c05057209 */ /* 0x001fe40007810000 */
[----:B------:R-:W-:Y:S01]  /*d6c0*/  MUFU.EX2 R179, R179 ;  /* 0x000000b300b37308 */ /* 0x000fe20000000800 */
[----:B------:R-:W-:Y:S01]  /*d6d0*/  FADD.FTZ R2, R162, R2 ;  /* 0x00000002a2027221 */ /* 0x000fe20000010000 */
[C---:B------:R-:W-:Y:S01]  /*d6e0*/  FSETP.NEU.FTZ.AND P2, PT, R5.reuse, -INF , PT ;  /* 0xff8000000500780b */ /* 0x040fe20003f5d000 */
[----:B------:R-:W-:Y:S02]  /*d6f0*/  FMUL.FTZ R12, R5, UR4 ;  /* 0x00000004050c7c20 */ /* 0x000fe40008410000 */
[----:B------:R-:W-:-:S03]  /*d700*/  FADD.FTZ R2, R163, R2 ;  /* 0x00000002a3027221 */ /* 0x000fc60000010000 */
[----:B------:R-:W0:Y:S01]  /*d710*/  MUFU.EX2 R182, R182 ;  /* 0x000000b600b67308 */ /* 0x000e220000000800 */
[----:B------:R-:W-:Y:S01]  /*d720*/  FSEL R12, R12, RZ, P2 ;  /* 0x000000ff0c0c7208 */ /* 0x000fe20001000000 */
[----:B------:R-:W-:-:S04]  /*d730*/  FADD.FTZ R2, R166, R2 ;  /* 0x00000002a6027221 */ /* 0x000fc80000010000 */
[--C-:B------:R-:W-:Y:S01]  /*d740*/  FFMA.FTZ R156, R191, UR4, -R12.reuse ;  /* 0x00000004bf9c7c23 */ /* 0x100fe2000801080c */
[--C-:B------:R-:W-:Y:S01]  /*d750*/  FFMA.FTZ R192, R154, UR4, -R12.reuse ;  /* 0x000000049ac07c23 */ /* 0x100fe2000801080c */
[----:B------:R-:W-:Y:S01]  /*d760*/  F2FP.F16.F32.PACK_AB R154, R199, R21 ;  /* 0x00000015c79a723e */ /* 0x000fe200000000ff */
[--C-:B------:R-:W-:Y:S01]  /*d770*/  FFMA.FTZ R20, R11, UR4, -R12.reuse ;  /* 0x000000040b147c23 */ /* 0x100fe2000801080c */
[----:B------:R1:W-:Y:S01]  /*d780*/  MUFU.EX2 R21, R156 ;  /* 0x0000009c00157308 */ /* 0x0003e20000000800 */
[--C-:B------:R-:W-:Y:S01]  /*d790*/  FFMA.FTZ R195, R14, UR4, -R12.reuse ;  /* 0x000000040ec37c23 */ /* 0x100fe2000801080c */
[--C-:B------:R-:W-:Y:S01]  /*d7a0*/  FFMA.FTZ R15, R15, UR4, -R12.reuse ;  /* 0x000000040f0f7c23 */ /* 0x100fe2000801080c */
[--C-:B------:R-:W-:Y:S01]  /*d7b0*/  FFMA.FTZ R191, R158, UR4, -R12.reuse ;  /* 0x000000049ebf7c23 */ /* 0x100fe2000801080c */
[----:B------:R-:W-:Y:S01]  /*d7c0*/  F2FP.F16.F32.PACK_AB R158, R157, R10 ;  /* 0x0000000a9d9e723e */ /* 0x000fe200000000ff */
[--C-:B------:R-:W-:Y:S01]  /*d7d0*/  FFMA.FTZ R155, R155, UR4, -R12.reuse ;  /* 0x000000049b9b7c23 */ /* 0x100fe2000801080c */
[--C-:B------:R-:W-:Y:S01]  /*d7e0*/  FFMA.FTZ R159, R159, UR4, -R12.reuse ;  /* 0x000000049f9f7c23 */ /* 0x100fe2000801080c */
[--C-:B------:R-:W-:Y:S01]  /*d7f0*/  FFMA.FTZ R14, R160, UR4, -R12.reuse ;  /* 0x00000004a00e7c23 */ /* 0x100fe2000801080c */
[----:B------:R-:W4:Y:S01]  /*d800*/  MUFU.EX2 R20, R20 ;  /* 0x0000001400147308 */ /* 0x000f220000000800 */
[----:B-1----:R-:W-:Y:S01]  /*d810*/  F2FP.F16.F32.PACK_AB R156, R153, R13 ;  /* 0x0000000d999c723e */ /* 0x002fe200000000ff */
[--C-:B------:R-:W-:Y:S01]  /*d820*/  FFMA.FTZ R161, R161, UR4, -R12.reuse ;  /* 0x00000004a1a17c23 */ /* 0x100fe2000801080c */
[----:B------:R-:W-:Y:S01]  /*d830*/  FSEL R13, R5, RZ, P2 ;  /* 0x000000ff050d7208 */ /* 0x000fe20001000000 */
[--C-:B------:R-:W-:Y:S01]  /*d840*/  FFMA.FTZ R11, R164, UR4, -R12.reuse ;  /* 0x00000004a40b7c23 */ /* 0x100fe2000801080c */
[--C-:B------:R-:W-:Y:S01]  /*d850*/  FFMA.FTZ R165, R165, UR4, -R12.reuse ;  /* 0x00000004a5a57c23 */ /* 0x100fe2000801080c */
[----:B------:R-:W-:Y:S01]  /*d860*/  F2FP.F16.F32.PACK_AB R160, R163, R162 ;  /* 0x000000a2a3a0723e */ /* 0x000fe200000000ff */
[----:B------:R-:W-:Y:S01]  /*d870*/  FFMA.FTZ R196, R168, UR4, -R12 ;  /* 0x00000004a8c47c23 */ /* 0x000fe2000801080c */
[----:B------:R-:W-:Y:S01]  /*d880*/  FADD.FTZ R8, -R13, R8 ;  /* 0x000000080d087221 */ /* 0x000fe20000010100 */
[----:B------:R-:W-:Y:S01]  /*d890*/  MUFU.EX2 R195, R195 ;  /* 0x000000c300c37308 */ /* 0x000fe20000000800 */
[--C-:B------:R-:W-:Y:S01]  /*d8a0*/  FFMA.FTZ R169, R169, UR4, -R12.reuse ;  /* 0x00000004a9a97c23 */ /* 0x100fe2000801080c */
[--C-:B------:R-:W-:Y:S01]  /*d8b0*/  FFMA.FTZ R197, R172, UR4, -R12.reuse ;  /* 0x00000004acc57c23 */ /* 0x100fe2000801080c */
[----:B------:R-:W-:Y:S01]  /*d8c0*/  FMUL.FTZ R8, R8, UR4 ;  /* 0x0000000408087c20 */ /* 0x000fe20008410000 */
[----:B------:R-:W-:Y:S01]  /*d8d0*/  FFMA.FTZ R173, R173, UR4, -R12 ;  /* 0x00000004adad7c23 */ /* 0x000fe2000801080c */
[C---:B------:R-:W-:Y:S01]  /*d8e0*/  FADD.FTZ R2, R167.reuse, R2 ;  /* 0x00000002a7027221 */ /* 0x040fe20000010000 */
[----:B------:R-:W-:Y:S01]  /*d8f0*/  F2FP.F16.F32.PACK_AB R162, R167, R166 ;  /* 0x000000a6a7a2723e */ /* 0x000fe200000000ff */
[--C-:B------:R-:W-:Y:S01]  /*d900*/  FFMA.FTZ R177, R177, UR4, -R12.reuse ;  /* 0x00000004b1b17c23 */ /* 0x100fe2000801080c */
[----:B------:R-:W-:Y:S01]  /*d910*/  MUFU.EX2 R15, R15 ;  /* 0x0000000f000f7308 */ /* 0x000fe20000000800 */
[----:B------:R-:W-:Y:S01]  /*d920*/  FFMA.FTZ R178, R178, UR4, -R12 ;  /* 0x00000004b2b27c23 */ /* 0x000fe2000801080c */
[----:B------:R-:W-:Y:S01]  /*d930*/  FADD.FTZ R2, R170, R2 ;  /* 0x00000002aa027221 */ /* 0x000fe20000010000 */
[--C-:B------:R-:W-:Y:S01]  /*d940*/  FFMA.FTZ R181, R181, UR4, -R12.reuse ;  /* 0x00000004b5b57c23 */ /* 0x100fe2000801080c */
[----:B------:R-:W-:Y:S01]  /*d950*/  FFMA.FTZ R180, R180, UR4, -R12 ;  /* 0x00000004b4b47c23 */ /* 0x000fe2000801080c */
[C---:B------:R-:W-:Y:S01]  /*d960*/  F2FP.F16.F32.PACK_AB R164, R171.reuse, R170 ;  /* 0x000000aaaba4723e */ /* 0x040fe200000000ff */
[----:B------:R-:W-:Y:S01]  /*d970*/  FADD.FTZ R2, R171, R2 ;  /* 0x00000002ab027221 */ /* 0x000fe20000010000 */
[--C-:B------:R-:W-:Y:S01]  /*d980*/  FFMA.FTZ R183, R183, UR4, -R12.reuse ;  /* 0x00000004b7b77c23 */ /* 0x100fe2000801080c */
[----:B------:R-:W1:Y:S01]  /*d990*/  MUFU.EX2 R8, R8 ;  /* 0x0000000800087308 */ /* 0x000e620000000800 */
[----:B------:R-:W-:Y:S01]  /*d9a0*/  FFMA.FTZ R185, R185, UR4, -R12 ;  /* 0x00000004b9b97c23 */ /* 0x000fe2000801080c */
[----:B--2---:R-:W-:Y:S01]  /*d9b0*/  FADD.FTZ R2, R174, R2 ;  /* 0x00000002ae027221 */ /* 0x004fe20000010000 */
[--C-:B------:R-:W-:Y:S01]  /*d9c0*/  FFMA.FTZ R187, R187, UR4, -R12.reuse ;  /* 0x00000004bbbb7c23 */ /* 0x100fe2000801080c */
[----:B------:R-:W-:Y:S01]  /*d9d0*/  FFMA.FTZ R12, R189, UR4, -R12 ;  /* 0x00000004bd0c7c23 */ /* 0x000fe2000801080c */
[C---:B---3--:R-:W-:Y:S01]  /*d9e0*/  F2FP.F16.F32.PACK_AB R166, R175.reuse, R174 ;  /* 0x000000aeafa6723e */ /* 0x048fe200000000ff */
[----:B------:R-:W-:Y:S01]  /*d9f0*/  FADD.FTZ R2, R175, R2 ;  /* 0x00000002af027221 */ /* 0x000fe20000010000 */
[----:B0-----:R-:W-:Y:S01]  /*da00*/  F2FP.F16.F32.PACK_AB R168, R182, R179 ;  /* 0x000000b3b6a8723e */ /* 0x001fe200000000ff */
[----:B------:R-:W0:Y:S01]  /*da10*/  MUFU.EX2 R157, R192 ;  /* 0x000000c0009d7308 */ /* 0x000e220000000800 */
[----:B----4-:R-:W-:Y:S01]  /*da20*/  F2FP.F16.F32.PACK_AB R153, R20, R21 ;  /* 0x000000151499723e */ /* 0x010fe200000000ff */
[----:B------:R-:W-:-:S04]  /*da30*/  FADD.FTZ R2, R179, R2 ;  /* 0x00000002b3027221 */ /* 0x000fc80000010000 */
[----:B------:R-:W-:Y:S02]  /*da40*/  FADD.FTZ R2, R182, R2 ;  /* 0x00000002b6027221 */ /* 0x000fe40000010000 */
[----:B------:R2:W3:Y:S01]  /*da50*/  MUFU.EX2 R10, R155 ;  /* 0x0000009b000a7308 */ /* 0x0004e20000000800 */
[----:B-1----:R-:W-:Y:S01]  /*da60*/  FFMA.FTZ R0, R8, R0, R21 ;  /* 0x0000000008007223 */ /* 0x002fe20000010015 */
        /* <DEDUP_REMOVED lines=14> */
[----:B------:R-:W2:Y:S01]  /*db50*/  MUFU.EX2 R159, R159 ;  /* 0x0000009f009f7308 */ /* 0x000ea20000000800 */
[----:B0-----:R-:W-:Y:S01]  /*db60*/  FADD.FTZ R0, R157, R0 ;  /* 0x000000009d007221 */ /* 0x001fe20000010000 */
[----:B---3--:R-:W-:Y:S01]  /*db70*/  F2FP.F16.F32.PACK_AB R157, R10, R157 ;  /* 0x0000009d0a9d723e */ /* 0x008fe200000000ff */
[-C--:B------:R-:W-:Y:S01]  /*db80*/  FMUL.FTZ R43, R43, R8.reuse ;  /* 0x000000082b2b7220 */ /* 0x080fe20000410000 */
[-C--:B------:R-:W-:Y:S01]  /*db90*/  FMUL.FTZ R46, R46, R8.reuse ;  /* 0x000000082e2e7220 */ /* 0x080fe20000410000 */
[----:B------:R-:W-:Y:S01]  /*dba0*/  FADD.FTZ R0, R10, R0 ;  /* 0x000000000a007221 */ /* 0x000fe20000010000 */
        /* <DEDUP_REMOVED lines=77> */
[----:B------:R-:W-:-:S05]  /*e080*/  FMUL.FTZ R151, R151, R8 ;  /* 0x0000000897977220 */ /* 0x000fca0000410000 */
        /* <DEDUP_REMOVED lines=35> */
.L_x_11441:
[----:B------:R0:W1:Y:S01]  /*e2c0*/  SYNCS.PHASECHK.TRANS64.TRYWAIT P2, [UR5+0x22850], R7 ;  /* 0x02285007ff0075a7 */ /* 0x0000620008040145 */
[----:B------:R-:W-:Y:S05]  /*e2d0*/  @!P0 BRA `(.L_x_11442) ;  /* 0x0000000000048947 */ /* 0x000fea0003800000 */
[----:B------:R-:W-:Y:S01]  /*e2e0*/  BPT.TRAP 0x1 ;  /* 0x000000040000795c */ /* 0x000fe20000300000 */
.L_x_11442:
[----:B-1----:R-:W-:Y:S05]  /*e2f0*/  @P2 BRA `(.L_x_11443) ;  /* 0x0000000000082947 */ /* 0x002fea0003800000 */
[----:B------:R-:W1:Y:S02]  /*e300*/  SYNCS.PHASECHK.TRANS64.TRYWAIT P2, [UR5+0x22850], R7 ;  /* 0x02285007ff0075a7 */ /* 0x000e640008040145 */
[----:B-1----:R-:W-:Y:S05]  /*e310*/  @!P2 BRA `(.L_x_11444) ;  /* 0x000000c400f8a947 */ /* 0x002fea0003800000 */
.L_x_11443:
        /* <DEDUP_REMOVED lines=48> */
.L_x_11428:
[----:B------:R-:W2:Y:S01]  /*e620*/  SHFL.BFLY PT, R3, R2, 0x2, 0x1f ;  /* 0x0c401f0002037f89 */ /* 0x000ea200000e0000 */
[----:B------:R-:W-:Y:S01]  /*e630*/  UIADD3 UR39, UR39, 0x1, URZ ;  /* 0x0000000127277890 */ /* 0x000fe2000fffe03f */
[----:B------:R3:W-:Y:S06]  /*e640*/  BAR.ARV R6, 0x100 ;  /* 0x000400060000751d */ /* 0x0007ec0000002000 */
[----:B------:R-:W-:Y:S02]  /*e650*/  UISETP.NE.AND UP0, UPT, UR39, 0x2, UPT ;  /* 0x000000022700788c */ /* 0x000fe4000bf05270 */
[----:B------:R-:W-:Y:S06]  /*e660*/  BAR.ARV 0x8, 0x180 ;  /* 0x0206000000007b1d */ /* 0x000fec0000002000 */
[----:B---3--:R-:W-:Y:S01]  /*e670*/  IMAD.U32 R6, RZ, RZ, UR4 ;  /* 0x00000004ff067e24 */ /* 0x008fe2000f8e00ff */
[----:B------:R-:W-:Y:S01]  /*e680*/  PLOP3.LUT P0, PT, PT, PT, PT, 0x8, 0x0 ;  /* 0x000000000000781c */ /* 0x000fe20003f0e170 */
[----:B0-----:R-:W0:Y:S01]  /*e690*/  SHFL.BFLY PT, R7, R0, 0x2, 0x1f ;  /* 0x0c401f0000077f89 */ /* 0x001e2200000e0000 */
[----:B------:R-:W-:-:S02]  /*e6a0*/  UIADD3 UR37, UR37, 0x1, URZ ;  /* 0x0000000125257890 */ /* 0x000fc4000fffe03f */
[----:B------:R-:W-:Y:S01]  /*e6b0*/  USEL UR39, UR39, URZ, UP0 ;  /* 0x0000003f27277287 */ /* 0x000fe20008000000 */
[----:B--2---:R-:W-:-:S05]  /*e6c0*/  FADD.FTZ R8, R3, R2 ;  /* 0x0000000203087221 */ /* 0x004fca0000010000 */
[----:B------:R-:W2:Y:S01]  /*e6d0*/  SHFL.BFLY PT, R3, R8, 0x1, 0x1f ;  /* 0x0c201f0008037f89 */ /* 0x000ea200000e0000 */
[----:B0-----:R-:W-:Y:S01]  /*e6e0*/  FADD.FTZ R9, R7, R0 ;  /* 0x0000000007097221 */ /* 0x001fe20000010000 */
[----:B------:R-:W-:-:S04]  /*e6f0*/  IMAD.MOV.U32 R0, RZ, RZ, RZ ;  /* 0x000000ffff007224 */ /* 0x000fc800078e00ff */
[----:B------:R-:W0:Y:S01]  /*e700*/  SHFL.BFLY PT, R10, R9, 0x1, 0x1f ;  /* 0x0c201f00090a7f89 */ /* 0x000e2200000e0000 */
[----:B--2---:R-:W-:Y:S01]  /*e710*/  FADD.FTZ R11, R8, R3 ;  /* 0x00000003080b7221 */ /* 0x004fe20000010000 */
[----:B------:R-:W-:Y:S02]  /*e720*/  IMAD.MOV.U32 R3, RZ, RZ, RZ ;  /* 0x000000ffff037224 */ /* 0x000fe400078e00ff */
[----:B------:R-:W-:Y:S01]  /*e730*/  IMAD.U32 R8, RZ, RZ, UR4 ;  /* 0x00000004ff087e24 */ /* 0x000fe2000f8e00ff */
[----:B------:R-:W-:Y:S01]  /*e740*/  USEL UR4, URZ, 0x1, UP0 ;  /* 0x000000013f047887 */ /* 0x000fe20008000000 */
[----:B------:R-:W-:-:S03]  /*e750*/  FSETP.NE.FTZ.AND P1, PT, R11, RZ, PT ;  /* 0x000000ff0b00720b */ /* 0x000fc60003f35000 */
[----:B------:R-:W-:-:S10]  /*e760*/  ULOP3.LUT UR38, UR38, UR4, URZ, 0x3c, !UPT ;  /* 0x0000000426267292 */ /* 0x000fd4000f8e3c3f */
[----:B------:R-:W2:Y:S01]  /*e770*/  @P1 MUFU.LG2 R7, R11 ;  /* 0x0000000b00071308 */ /* 0x000ea20000000c00 */
[----:B------:R-:W-:Y:S01]  /*e780*/  @P1 FMUL.FTZ R8, R8, 0.69314718246459960938 ;  /* 0x3f31721808081820 */ /* 0x000fe20000410000 */
[----:B0-----:R-:W-:-:S05]  /*e790*/  FADD.FTZ R2, R9, R10 ;  /* 0x0000000a09027221 */ /* 0x001fca0000010000 */
[----:B------:R-:W-:Y:S01]  /*e7a0*/  FSETP.NE.FTZ.AND P2, PT, R2, RZ, PT ;  /* 0x000000ff0200720b */ /* 0x000fe20003f55000 */
[----:B------:R-:W0:Y:S01]  /*e7b0*/  @P1 MUFU.RCP R3, R11 ;  /* 0x0000000b00031308 */ /* 0x000e220000001000 */
[----:B--2---:R-:W-:-:S11]  /*e7c0*/  @P1 FMUL.FTZ R7, R7, 0.69314718246459960938 ;  /* 0x3f31721807071820 */ /* 0x004fd60000410000 */
[----:B------:R-:W2:Y:S01]  /*e7d0*/  @P2 MUFU.LG2 R9, R2 ;  /* 0x0000000200092308 */ /* 0x000ea20000000c00 */
[----:B------:R-:W-:Y:S01]  /*e7e0*/  @P2 FMUL.FTZ R6, R6, 0.69314718246459960938 ;  /* 0x3f31721806062820 */ /* 0x000fe20000410000 */
[-C--:B0-----:R-:W-:Y:S01]  /*e7f0*/  FMUL.FTZ R24, R24, R3.reuse ;  /* 0x0000000318187220 */ /* 0x081fe20000410000 */
[-C--:B------:R-:W-:Y:S01]  /*e800*/  FMUL.FTZ R25, R25, R3.reuse ;  /* 0x0000000319197220 */ /* 0x080fe20000410000 */
[----:B------:R-:W-:-:S04]  /*e810*/  FMUL.FTZ R28, R28, R3 ;  /* 0x000000031c1c7220 */ /* 0x000fc80000410000 */
        /* <DEDUP_REMOVED lines=9> */
[----:B--2---:R-:W-:Y:S01]  /*e8b0*/  @P2 FMUL.FTZ R9, R9, 0.69314718246459960938 ;  /* 0x3f31721809092820 */ /* 0x004fe20000410000 */
        /* <DEDUP_REMOVED lines=54> */
[-C--:B---3--:R-:W-:Y:S01]  /*ec20*/  FMUL.FTZ R26, R26, R0.reuse ;  /* 0x000000001a1a7220 */ /* 0x088fe20000410000 */
        /* <DEDUP_REMOVED lines=66> */
.L_x_11375:
        /* <DEDUP_REMOVED lines=12> */
[----:B------:R-:W-:Y:S01]  /*f110*/  IMAD.MOV.U32 R156, RZ, RZ, 0x2 ;  /* 0x00000002ff9c7424 */ /* 0x000fe200078e00ff */
[----:B------:R-:W-:Y:S01]  /*f120*/  F2FP.F16.F32.PACK_AB R152, R25, R24 ;  /* 0x000000181998723e */ /* 0x000fe200000000ff */
[----:B------:R-:W-:Y:S01]  /*f130*/  ULDC UR11, c[0x0][0xbe8] ;  /* 0x0002fa00000b7ab9 */ /* 0x000fe20000000800 */
[----:B------:R-:W-:Y:S02]  /*f140*/  F2FP.F16.F32.PACK_AB R153, R27, R26 ;  /* 0x0000001a1b99723e */ /* 0x000fe400000000ff */
[----:B------:R-:W-:Y:S02]  /*f150*/  F2FP.F16.F32.PACK_AB R154, R29, R28 ;  /* 0x0000001c1d9a723e */ /* 0x000fe400000000ff */
[----:B------:R-:W-:Y:S02]  /*f160*/  F2FP.F16.F32.PACK_AB R155, R31, R30 ;  /* 0x0000001e1f9b723e */ /* 0x000fe400000000ff */
[----:B------:R-:W-:-:S02]  /*f170*/  F2FP.F16.F32.PACK_AB R12, R41, R40 ;  /* 0x00000028290c723e */ /* 0x000fc400000000ff */
[----:B------:R-:W-:Y:S02]  /*f180*/  F2FP.F16.F32.PACK_AB R13, R43, R42 ;  /* 0x0000002a2b0d723e */ /* 0x000fe400000000ff */
[----:B------:R-:W-:Y:S02]  /*f190*/  F2FP.F16.F32.PACK_AB R14, R45, R44 ;  /* 0x0000002c2d0e723e */ /* 0x000fe400000000ff */
[----:B------:R-:W-:Y:S01]  /*f1a0*/  F2FP.F16.F32.PACK_AB R15, R47, R46 ;  /* 0x0000002e2f0f723e */ /* 0x000fe200000000ff */
[----:B------:R-:W-:Y:S01]  /*f1b0*/  UMOV UR6, UR9 ;  /* 0x0000000900067c82 */ /* 0x000fe20008000000 */
[----:B0-----:R-:W-:Y:S01]  /*f1c0*/  UMOV UR7, UR8 ;  /* 0x0000000800077c82 */ /* 0x001fe20008000000 */
[----:B------:R-:W-:Y:S01]  /*f1d0*/  BAR.SYNC.DEFER_BLOCKING 0x1, 0x100 ;  /* 0x0044000000007b1d */ /* 0x000fe20000010000 */
[----:B--2---:R-:W-:-:S03]  /*f1e0*/  IMAD.WIDE R156, R0, R156, UR6 ;  /* 0x00000006009c7e25 */ /* 0x004fc6000f8e029c */
[C---:B------:R-:W-:Y:S02]  /*f1f0*/  IADD3 R5, P0, R156.reuse, 0xc020, RZ ;  /* 0x0000c0209c057810 */ /* 0x040fe40007f1e0ff */
[C---:B------:R-:W-:Y:S02]  /*f200*/  LOP3.LUT R11, R156.reuse, 0x380, RZ, 0xc0, !PT ;  /* 0x000003809c0b7812 */ /* 0x040fe400078ec0ff */
[----:B------:R-:W-:Y:S02]  /*f210*/  LOP3.LUT R4, R5, 0x380, RZ, 0xc0, !PT ;  /* 0x0000038005047812 */ /* 0x000fe400078ec0ff */
[----:B------:R-:W-:Y:S02]  /*f220*/  SHF.R.U64 R11, R11, 0x3, RZ ;  /* 0x000000030b0b7819 */ /* 0x000fe400000012ff */
[----:B------:R-:W-:Y:S02]  /*f230*/  IADD3 R9, P2, R156, 0x20, RZ ;  /* 0x000000209c097810 */ /* 0x000fe40007f5e0ff */
[----:B------:R-:W-:-:S02]  /*f240*/  SHF.R.U64 R4, R4, 0x3, RZ ;  /* 0x0000000304047819 */ /* 0x000fc400000012ff */
[C---:B------:R-:W-:Y:S02]  /*f250*/  IADD3 R7, P1, R156.reuse, 0x40, RZ ;  /* 0x000000409c077810 */ /* 0x040fe40007f3e0ff */
[----:B------:R-:W-:Y:S01]  /*f260*/  LOP3.LUT R10, R11, R156, RZ, 0x3c, !PT ;  /* 0x0000009c0b0a7212 */ /* 0x000fe200078e3cff */
[----:B------:R-:W-:Y:S01]  /*f270*/  IMAD.MOV.U32 R11, RZ, RZ, R157 ;  /* 0x000000ffff0b7224 */ /* 0x000fe200078e009d */
[----:B------:R-:W-:Y:S02]  /*f280*/  LOP3.LUT R8, R9, 0x380, RZ, 0xc0, !PT ;  /* 0x0000038009087812 */ /* 0x000fe400078ec0ff */
[----:B------:R-:W-:Y:S02]  /*f290*/  IADD3 R159, P5, R156, 0xc040, RZ ;  /* 0x0000c0409c9f7810 */ /* 0x000fe40007fbe0ff */
[----:B------:R-:W-:Y:S02]  /*f2a0*/  LOP3.LUT R4, R4, R5, RZ, 0x3c, !PT ;  /* 0x0000000504047212 */ /* 0x000fe400078e3cff */
[----:B------:R-:W-:-:S02]  /*f2b0*/  LOP3.LUT R5, R7, 0x380, RZ, 0xc0, !PT ;  /* 0x0000038007057812 */ /* 0x000fc400078ec0ff */
[----:B------:R-:W-:Y:S02]  /*f2c0*/  SHF.R.U64 R8, R8, 0x3, RZ ;  /* 0x0000000308087819 */ /* 0x000fe400000012ff */
[----:B------:R-:W-:Y:S02]  /*f2d0*/  LOP3.LUT R158, R159, 0x380, RZ, 0xc0, !PT ;  /* 0x000003809f9e7812 */ /* 0x000fe400078ec0ff */
[----:B------:R-:W-:Y:S01]  /*f2e0*/  MOV R0, R10 ;  /* 0x0000000a00007202 */ /* 0x000fe20000000f00 */
[--C-:B------:R-:W-:Y:S01]  /*f2f0*/  IMAD.X R11, RZ, RZ, R157.reuse, P1 ;  /* 0x000000ffff0b7224 */ /* 0x100fe200008e069d */
[----:B------:R-:W-:Y:S02]  /*f300*/  SHF.R.U64 R10, R5, 0x3, RZ ;  /* 0x00000003050a7819 */ /* 0x000fe400000012ff */
[----:B------:R-:W-:Y:S01]  /*f310*/  LOP3.LUT R8, R8, R9, RZ, 0x3c, !PT ;  /* 0x0000000908087212 */ /* 0x000fe200078e3cff */
[----:B------:R-:W-:Y:S01]  /*f320*/  IMAD.X R9, RZ, RZ, R157, P2 ;  /* 0x000000ffff097224 */ /* 0x000fe200010e069d */
[----:B------:R-:W-:Y:S01]  /*f330*/  SHF.R.U64 R158, R158, 0x3, RZ ;  /* 0x000000039e9e7819 */ /* 0x000fe200000012ff */
[----:B------:R0:W-:Y:S01]  /*f340*/  STSM.16.M88.4 [R0], R152 ;  /* 0x0000009800007844 */ /* 0x0001e20000000200 */
[----:B------:R-:W-:-:S02]  /*f350*/  LOP3.LUT R10, R10, R7, RZ, 0x3c, !PT ;  /* 0x000000070a0a7212 */ /* 0x000fc400078e3cff */
[----:B------:R-:W-:Y:S01]  /*f360*/  LOP3.LUT R158, R158, R159, RZ, 0x3c, !PT ;  /* 0x0000009f9e9e7212 */ /* 0x000fe200078e3cff */
[----:B------:R-:W-:Y:S01]  /*f370*/  IMAD.X R159, RZ, RZ, R157, P5 ;  /* 0x000000ffff9f7224 */ /* 0x000fe200028e069d */
[----:B------:R-:W-:Y:S02]  /*f380*/  MOV R7, R8 ;  /* 0x0000000800077202 */ /* 0x000fe40000000f00 */
[----:B------:R-:W-:Y:S02]  /*f390*/  MOV R19, R10 ;  /* 0x0000000a00137202 */ /* 0x000fe40000000f00 */
[----:B------:R-:W-:Y:S02]  /*f3a0*/  F2FP.F16.F32.PACK_AB R8, R33, R32 ;  /* 0x000000202108723e */ /* 0x000fe400000000ff */
[----:B------:R-:W-:Y:S02]  /*f3b0*/  F2FP.F16.F32.PACK_AB R9, R35, R34 ;  /* 0x000000222309723e */ /* 0x000fe400000000ff */
[----:B------:R-:W-:-:S02]  /*f3c0*/  F2FP.F16.F32.PACK_AB R10, R37, R36 ;  /* 0x00000024250a723e */ /* 0x000fc400000000ff */
[----:B------:R-:W-:Y:S02]  /*f3d0*/  F2FP.F16.F32.PACK_AB R11, R39, R38 ;  /* 0x00000026270b723e */ /* 0x000fe400000000ff */
[C---:B0-----:R-:W-:Y:S02]  /*f3e0*/  IADD3 R0, P5, R156.reuse, 0x4020, RZ ;  /* 0x000040209c007810 */ /* 0x041fe40007fbe0ff */
[C---:B------:R-:W-:Y:S01]  /*f3f0*/  IADD3 R17, P6, R156.reuse, 0x4040, RZ ;  /* 0x000040409c117810 */ /* 0x040fe20007fde0ff */
[----:B------:R0:W-:Y:S01]  /*f400*/  STSM.16.M88.4 [R7], R8 ;  /* 0x0000000807007844 */ /* 0x0001e20000000200 */
[C---:B------:R-:W-:Y:S01]  /*f410*/  IADD3 R171, P4, R156.reuse, 0xc060, RZ ;  /* 0x0000c0609cab7810 */ /* 0x040fe20007f9e0ff */
[--C-:B------:R-:W-:Y:S01]  /*f420*/  IMAD.X R155, RZ, RZ, R157.reuse, P5 ;  /* 0x000000ffff9b7224 */ /* 0x100fe200028e069d */
[C---:B------:R-:W-:Y:S01]  /*f430*/  IADD3 R21, P3, R156.reuse, 0xc000, RZ ;  /* 0x0000c0009c157810 */ /* 0x040fe20007f7e0ff */
[----:B------:R-:W-:Y:S01]  /*f440*/  IMAD.X R153, RZ, RZ, R157, P6 ;  /* 0x000000ffff997224 */ /* 0x000fe200030e069d */
[----:B------:R-:W-:Y:S01]  /*f450*/  LOP3.LUT R170, R171, 0x380, RZ, 0xc0, !PT ;  /* 0x00000380abaa7812 */ /* 0x000fe200078ec0ff */
[----:B------:R2:W-:Y:S01]  /*f460*/  STSM.16.M88.4 [R19], R12 ;  /* 0x0000000c13007844 */ /* 0x0005e20000000200 */
[----:B------:R-:W-:-:S02]  /*f470*/  IADD3 R5, P6, R156, 0x4000, RZ ;  /* 0x000040009c057810 */ /* 0x000fc40007fde0ff */
[----:B------:R-:W-:Y:S02]  /*f480*/  SHF.R.U64 R170, R170, 0x3, RZ ;  /* 0x00000003aaaa7819 */ /* 0x000fe400000012ff */
[----:B------:R-:W-:Y:S02]  /*f490*/  IADD3 R161, P2, R156, 0x8060, RZ ;  /* 0x000080609ca17810 */ /* 0x000fe40007f5e0ff */
[----:B------:R-:W-:Y:S01]  /*f4a0*/  LOP3.LUT R170, R170, R171, RZ, 0x3c, !PT ;  /* 0x000000abaaaa7212 */ /* 0x000fe200078e3cff */
[----:B------:R-:W-:Y:S01]  /*f4b0*/  IMAD.X R171, RZ, RZ, R157, P4 ;  /* 0x000000ffffab7224 */ /* 0x000fe200020e069d */
[C---:B------:R-:W-:Y:S02]  /*f4c0*/  IADD3 R163, P1, R156.reuse, 0x8040, RZ ;  /* 0x000080409ca37810 */ /* 0x040fe40007f3e0ff */
[----:B0-----:R-:W-:Y:S02]  /*f4d0*/  IADD3 R7, P5, R156, 0x60, RZ ;  /* 0x000000609c077810 */ /* 0x001fe40007fbe0ff */
[----:B------:R-:W-:-:S02]  /*f4e0*/  LOP3.LUT R10, R17, 0x380, RZ, 0xc0, !PT ;  /* 0x00000380110a7812 */ /* 0x000fc400078ec0ff */
[----:B------:R-:W-:Y:S01]  /*f4f0*/  LOP3.LUT R8, R7, 0x380, RZ, 0xc0, !PT ;  /* 0x0000038007087812 */ /* 0x000fe200078ec0ff */
[--C-:B------:R-:W-:Y:S01]  /*f500*/  IMAD.X R9, RZ, RZ, R157.reuse, P5 ;  /* 0x000000ffff097224 */ /* 0x100fe200028e069d */
[----:B------:R-:W-:Y:S01]  /*f510*/  SHF.R.U64 R10, R10, 0x3, RZ ;  /* 0x000000030a0a7819 */ /* 0x000fe200000012ff */
[----:B--2---:R-:W-:Y:S01]  /*f520*/  IMAD.X R13, RZ, RZ, R157, P6 ;  /* 0x000000ffff0d7224 */ /* 0x004fe200030e069d */
[----:B------:R-:W-:Y:S02]  /*f530*/  SHF.R.U64 R8, R8, 0x3, RZ ;  /* 0x0000000308087819 */ /* 0x000fe400000012ff */
[----:B------:R-:W-:Y:S02]  /*f540*/  LOP3.LUT R152, R10, R17, RZ, 0x3c, !PT ;  /* 0x000000110a987212 */ /* 0x000fe400078e3cff */
[----:B------:R-:W-:Y:S02]  /*f550*/  LOP3.LUT R10, R5, 0x380, RZ, 0xc0, !PT ;  /* 0x00000380050a7812 */ /* 0x000fe400078ec0ff */
[----:B------:R-:W-:-:S02]  /*f560*/  IADD3 R169, P5, R156, 0x4060, RZ ;  /* 0x000040609ca97810 */ /* 0x000fc40007fbe0ff */
[----:B------:R-:W-:Y:S02]  /*f570*/  LOP3.LUT R8, R8, R7, RZ, 0x3c, !PT ;  /* 0x0000000708087212 */ /* 0x000fe400078e3cff */
[----:B------:R-:W-:Y:S02]  /*f580*/  LOP3.LUT R7, R0, 0x380, RZ, 0xc0, !PT ;  /* 0x0000038000077812 */ /* 0x000fe400078ec0ff */
[C---:B------:R-:W-:Y:S02]  /*f590*/  IADD3 R165, P4, R156.reuse, 0x8020, RZ ;  /* 0x000080209ca57810 */ /* 0x040fe40007f9e0ff */
[----:B------:R-:W-:Y:S02]  /*f5a0*/  IADD3 R167, P6, R156, 0x8000, RZ ;  /* 0x000080009ca77810 */ /* 0x000fe40007fde0ff */
[----:B------:R-:W-:Y:S02]  /*f5b0*/  SHF.R.U64 R10, R10, 0x3, RZ ;  /* 0x000000030a0a7819 */ /* 0x000fe400000012ff */
[----:B------:R-:W-:-:S02]  /*f5c0*/  LOP3.LUT R168, R169, 0x380, RZ, 0xc0, !PT ;  /* 0x00000380a9a87812 */ /* 0x000fc400078ec0ff */
[----:B------:R-:W-:Y:S02]  /*f5d0*/  SHF.R.U64 R7, R7, 0x3, RZ ;  /* 0x0000000307077819 */ /* 0x000fe400000012ff */
[----:B------:R-:W-:Y:S02]  /*f5e0*/  LOP3.LUT R20, R21, 0x380, RZ, 0xc0, !PT ;  /* 0x0000038015147812 */ /* 0x000fe400078ec0ff */
[----:B------:R-:W-:Y:S02]  /*f5f0*/  LOP3.LUT R160, R161, 0x380, RZ, 0xc0, !PT ;  /* 0x00000380a1a07812 */ /* 0x000fe400078ec0ff */
[----:B------:R-:W-:Y:S02]  /*f600*/  LOP3.LUT R162, R163, 0x380, RZ, 0xc0, !PT ;  /* 0x00000380a3a27812 */ /* 0x000fe400078ec0ff */
[----:B------:R-:W-:Y:S02]  /*f610*/  LOP3.LUT R164, R165, 0x380, RZ, 0xc0, !PT ;  /* 0x00000380a5a47812 */ /* 0x000fe400078ec0ff */
[----:B------:R-:W-:-:S02]  /*f620*/  LOP3.LUT R166, R167, 0x380, RZ, 0xc0, !PT ;  /* 0x00000380a7a67812 */ /* 0x000fc400078ec0ff */
[----:B------:R-:W-:Y:S02]  /*f630*/  LOP3.LUT R12, R10, R5, RZ, 0x3c, !PT ;  /* 0x000000050a0c7212 */ /* 0x000fe400078e3cff */
[----:B------:R-:W-:Y:S02]  /*f640*/  SHF.R.U64 R168, R168, 0x3, RZ ;  /* 0x00000003a8a87819 */ /* 0x000fe400000012ff */
[----:B------:R-:W-:Y:S02]  /*f650*/  MOV R5, R8 ;  /* 0x0000000800057202 */ /* 0x000fe40000000f00 */
[----:B------:R-:W-:Y:S02]  /*f660*/  LOP3.LUT R154, R7, R0, RZ, 0x3c, !PT ;  /* 0x00000000079a7212 */ /* 0x000fe400078e3cff */
[----:B------:R-:W-:Y:S02]  /*f670*/  F2FP.F16.F32.PACK_AB R8, R49, R48 ;  /* 0x000000303108723e */ /* 0x000fe400000000ff */
[----:B------:R-:W-:-:S02]  /*f680*/  F2FP.F16.F32.PACK_AB R9, R51, R50 ;  /* 0x000000323309723e */ /* 0x000fc400000000ff */
[----:B------:R-:W-:Y:S02]  /*f690*/  F2FP.F16.F32.PACK_AB R10, R53, R52 ;  /* 0x00000034350a723e */ /* 0x000fe400000000ff */
[----:B------:R-:W-:Y:S02]  /*f6a0*/  F2FP.F16.F32.PACK_AB R11, R55, R54 ;  /* 0x00000036370b723e */ /* 0x000fe400000000ff */
[----:B------:R-:W-:Y:S02]  /*f6b0*/  SHF.R.U64 R20, R20, 0x3, RZ ;  /* 0x0000000314147819 */ /* 0x000fe400000012ff */
[----:B------:R-:W-:Y:S01]  /*f6c0*/  SHF.R.U64 R160, R160, 0x3, RZ ;  /* 0x00000003a0a07819 */ /* 0x000fe200000012ff */
[----:B------:R0:W-:Y:S01]  /*f6d0*/  STSM.16.M88.4 [R5], R8 ;  /* 0x0000000805007844 */ /* 0x0001e20000000200 */
[----:B------:R-:W-:Y:S02]  /*f6e0*/  SHF.R.U64 R162, R162, 0x3, RZ ;  /* 0x00000003a2a27819 */ /* 0x000fe400000012ff */
[----:B------:R-:W-:-:S02]  /*f6f0*/  SHF.R.U64 R164, R164, 0x3, RZ ;  /* 0x00000003a4a47819 */ /* 0x000fc400000012ff */
[----:B------:R-:W-:Y:S02]  /*f700*/  SHF.R.U64 R166, R166, 0x3, RZ ;  /* 0x00000003a6a67819 */ /* 0x000fe400000012ff */
[----:B------:R-:W-:Y:S02]  /*f710*/  MOV R7, R12 ;  /* 0x0000000c00077202 */ /* 0x000fe40000000f00 */
[----:B------:R-:W-:Y:S01]  /*f720*/  LOP3.LUT R168, R168, R169, RZ, 0x3c, !PT ;  /* 0x000000a9a8a87212 */ /* 0x000fe200078e3cff */
[--C-:B------:R-:W-:Y:S01]  /*f730*/  IMAD.X R169, RZ, RZ, R157.reuse, P5 ;  /* 0x000000ffffa97224 */ /* 0x100fe200028e069d */
[----:B------:R-:W-:Y:S02]  /*f740*/  F2FP.F16.F32.PACK_AB R12, R57, R56 ;  /* 0x00000038390c723e */ /* 0x000fe400000000ff */
[----:B------:R-:W-:Y:S02]  /*f750*/  F2FP.F16.F32.PACK_AB R13, R59, R58 ;  /* 0x0000003a3b0d723e */ /* 0x000fe400000000ff */
[----:B------:R-:W-:Y:S01]  /*f760*/  F2FP.F16.F32.PACK_AB R14, R61, R60 ;  /* 0x0000003c3d0e723e */ /* 0x000fe200000000ff */
[----:B0-----:R-:W-:Y:S01]  /*f770*/  IMAD.X R5, RZ, RZ, R157, P0 ;  /* 0x000000ffff057224 */ /* 0x001fe200000e069d */
[----:B------:R-:W-:-:S02]  /*f780*/  F2FP.F16.F32.PACK_AB R15, R63, R62 ;  /* 0x0000003e3f0f723e */ /* 0x000fc400000000ff */
[----:B------:R-:W-:Y:S02]  /*f790*/  MOV R170, R170 ;  /* 0x000000aa00aa7202 */ /* 0x000fe40000000f00 */
        /* <DEDUP_REMOVED lines=10> */
[----:B------:R-:W-:Y:S01]  /*f840*/  MOV R171, R152 ;  /* 0x0000009800ab7202 */ /* 0x000fe20000000f00 */
[----:B------:R0:W-:Y:S01]  /*f850*/  STSM.16.M88.4 [R7], R12 ;  /* 0x0000000c07007844 */ /* 0x0001e20000000200 */
[----:B------:R-:W-:-:S02]  /*f860*/  MOV R17, R154 ;  /* 0x0000009a00117202 */ /* 0x000fc40000000f00 */
[----:B------:R-:W-:Y:S02]  /*f870*/  MOV R0, R158 ;  /* 0x0000009e00007202 */ /* 0x000fe40000000f00 */
[----:B------:R-:W-:Y:S02]  /*f880*/  F2FP.F16.F32.PACK_AB R152, R65, R64 ;  /* 0x000000404198723e */ /* 0x000fe400000000ff */
[----:B------:R-:W-:Y:S02]  /*f890*/  F2FP.F16.F32.PACK_AB R153, R67, R66 ;  /* 0x000000424399723e */ /* 0x000fe400000000ff */
[----:B------:R-:W-:Y:S02]  /*f8a0*/  F2FP.F16.F32.PACK_AB R154, R69, R68 ;  /* 0x00000044459a723e */ /* 0x000fe400000000ff */
[----:B------:R-:W-:Y:S02]  /*f8b0*/  F2FP.F16.F32.PACK_AB R155, R71, R70 ;  /* 0x00000046479b723e */ /* 0x000fe400000000ff */
[----:B------:R-:W-:-:S02]  /*f8c0*/  F2FP.F16.F32.PACK_AB R156, R73, R72 ;  /* 0x00000048499c723e */ /* 0x000fc400000000ff */
[----:B------:R-:W-:Y:S01]  /*f8d0*/  F2FP.F16.F32.PACK_AB R157, R75, R74 ;  /* 0x0000004a4b9d723e */ /* 0x000fe200000000ff */
[----:B------:R2:W-:Y:S01]  /*f8e0*/  STSM.16.M88.4 [R17], R152 ;  /* 0x0000009811007844 */ /* 0x0005e20000000200 */
[----:B------:R-:W-:Y:S02]  /*f8f0*/  F2FP.F16.F32.PACK_AB R158, R77, R76 ;  /* 0x0000004c4d9e723e */ /* 0x000fe400000000ff */
[----:B------:R-:W-:Y:S02]  /*f900*/  F2FP.F16.F32.PACK_AB R159, R79, R78 ;  /* 0x0000004e4f9f723e */ /* 0x000fe400000000ff */
[----:B0-----:R-:W-:Y:S02]  /*f910*/  MOV R7, R168 ;  /* 0x000000a800077202 */ /* 0x001fe40000000f00 */
[----:B------:R-:W-:Y:S01]  /*f920*/  F2FP.F16.F32.PACK_AB R8, R81, R80 ;  /* 0x000000505108723e */ /* 0x000fe200000000ff */
[----:B------:R-:W-:Y:S01]  /*f930*/  STSM.16.M88.4 [R171], R156 ;  /* 0x0000009cab007844 */ /* 0x000fe20000000200 */
[----:B------:R-:W-:Y:S01]  /*f940*/  F2FP.F16.F32.PACK_AB R9, R83, R82 ;  /* 0x000000525309723e */ /* 0x000fe200000000ff */
[----:B------:R-:W0:Y:S01]  /*f950*/  LDC.64 R168, c[0x0][0xc00] ;  /* 0x00030000ffa87b82 */ /* 0x000e220000000a00 */
[----:B------:R-:W-:-:S02]  /*f960*/  F2FP.F16.F32.PACK_AB R10, R85, R84 ;  /* 0x00000054550a723e */ /* 0x000fc400000000ff */
[----:B------:R-:W-:Y:S02]  /*f970*/  F2FP.F16.F32.PACK_AB R11, R87, R86 ;  /* 0x00000056570b723e */ /* 0x000fe400000000ff */
[----:B------:R-:W-:Y:S02]  /*f980*/  MOV R166, R166 ;  /* 0x000000a600a67202 */ /* 0x000fe40000000f00 */
[----:B------:R-:W-:Y:S01]  /*f990*/  F2FP.F16.F32.PACK_AB R12, R89, R88 ;  /* 0x00000058590c723e */ /* 0x000fe200000000ff */
[----:B------:R3:W-:Y:S01]  /*f9a0*/  STSM.16.M88.4 [R7], R8 ;  /* 0x0000000807007844 */ /* 0x0007e20000000200 */
[----:B------:R-:W-:Y:S02]  /*f9b0*/  F2FP.F16.F32.PACK_AB R13, R91, R90 ;  /* 0x0000005a5b0d723e */ /* 0x000fe400000000ff */
[----:B------:R-:W-:Y:S02]  /*f9c0*/  F2FP.F16.F32.PACK_AB R14, R93, R92 ;  /* 0x0000005c5d0e723e */ /* 0x000fe400000000ff */
[----:B------:R-:W-:-:S02]  /*f9d0*/  F2FP.F16.F32.PACK_AB R15, R95, R94 ;  /* 0x0000005e5f0f723e */ /* 0x000fc400000000ff */
[----:B------:R-:W-:Y:S02]  /*f9e0*/  MOV R19, R164 ;  /* 0x000000a400137202 */ /* 0x000fe40000000f00 */
[----:B--2---:R-:W-:Y:S01]  /*f9f0*/  F2FP.F16.F32.PACK_AB R152, R97, R96 ;  /* 0x000000606198723e */ /* 0x004fe200000000ff */
[----:B------:R2:W-:Y:S01]  /*fa00*/  STSM.16.M88.4 [R166], R12 ;  /* 0x0000000ca6007844 */ /* 0x0005e20000000200 */
[----:B------:R-:W-:Y:S02]  /*fa10*/  F2FP.F16.F32.PACK_AB R153, R99, R98 ;  /* 0x000000626399723e */ /* 0x000fe400000000ff */
[----:B------:R-:W-:Y:S02]  /*fa20*/  F2FP.F16.F32.PACK_AB R154, R101, R100 ;  /* 0x00000064659a723e */ /* 0x000fe400000000ff */
[----:B------:R-:W-:Y:S01]  /*fa30*/  F2FP.F16.F32.PACK_AB R155, R103, R102 ;  /* 0x00000066679b723e */ /* 0x000fe200000000ff */
[----:B---3--:R-:W3:Y:S01]  /*fa40*/  LDC.64 R8, c[0x0][0xc08] ;  /* 0x00030200ff087b82 */ /* 0x008ee20000000a00 */
[----:B------:R-:W-:-:S02]  /*fa50*/  MOV R17, R162 ;  /* 0x000000a200117202 */ /* 0x000fc40000000f00 */
[----:B------:R-:W-:Y:S01]  /*fa60*/  F2FP.F16.F32.PACK_AB R156, R105, R104 ;  /* 0x00000068699c723e */ /* 0x000fe200000000ff */
[----:B------:R-:W-:Y:S01]  /*fa70*/  STSM.16.M88.4 [R19], R152 ;  /* 0x0000009813007844 */ /* 0x000fe20000000200 */
[----:B------:R-:W-:Y:S02]  /*fa80*/  F2FP.F16.F32.PACK_AB R157, R107, R106 ;  /* 0x0000006a6b9d723e */ /* 0x000fe400000000ff */
[----:B------:R-:W-:Y:S02]  /*fa90*/  F2FP.F16.F32.PACK_AB R158, R109, R108 ;  /* 0x0000006c6d9e723e */ /* 0x000fe400000000ff */
[----:B------:R-:W-:Y:S02]  /*faa0*/  F2FP.F16.F32.PACK_AB R159, R111, R110 ;  /* 0x0000006e6f9f723e */ /* 0x000fe400000000ff */
[----:B--2---:R-:W-:Y:S02]  /*fab0*/  MOV R14, R160 ;  /* 0x000000a0000e7202 */ /* 0x004fe40000000f00 */
[----:B------:R-:W-:Y:S01]  /*fac0*/  F2FP.F16.F32.PACK_AB R160, R113, R112 ;  /* 0x0000007071a0723e */ /* 0x000fe200000000ff */
[----:B------:R2:W-:Y:S01]  /*fad0*/  STSM.16.M88.4 [R17], R156 ;  /* 0x0000009c11007844 */ /* 0x0005e20000000200 */
[----:B------:R-:W-:-:S02]  /*fae0*/  F2FP.F16.F32.PACK_AB R161, R115, R114 ;  /* 0x0000007273a1723e */ /* 0x000fc400000000ff */
[----:B------:R-:W-:Y:S02]  /*faf0*/  F2FP.F16.F32.PACK_AB R162, R117, R116 ;  /* 0x0000007475a2723e */ /* 0x000fe400000000ff */
[----:B------:R-:W-:Y:S02]  /*fb00*/  F2FP.F16.F32.PACK_AB R163, R119, R118 ;  /* 0x0000007677a3723e */ /* 0x000fe400000000ff */
[----:B------:R-:W-:Y:S02]  /*fb10*/  MOV R7, R20 ;  /* 0x0000001400077202 */ /* 0x000fe40000000f00 */
[----:B------:R-:W-:Y:S01]  /*fb20*/  F2FP.F16.F32.PACK_AB R164, R121, R120 ;  /* 0x0000007879a4723e */ /* 0x000fe200000000ff */
[----:B------:R4:W-:Y:S01]  /*fb30*/  STSM.16.M88.4 [R14], R160 ;  /* 0x000000a00e007844 */ /* 0x0009e20000000200 */
[----:B---3--:R-:W-:Y:S01]  /*fb40*/  ISETP.NE.U32.AND P0, PT, R8, RZ, PT ;  /* 0x000000ff0800720c */ /* 0x008fe20003f05070 */
[----:B------:R-:W3:Y:S01]  /*fb50*/  LDC.64 R20, c[0x0][0xc00] ;  /* 0x00030000ff147b82 */ /* 0x000ee20000000a00 */
[----:B------:R-:W-:-:S02]  /*fb60*/  F2FP.F16.F32.PACK_AB R165, R123, R122 ;  /* 0x0000007a7ba5723e */ /* 0x000fc400000000ff */
[----:B------:R-:W-:Y:S02]  /*fb70*/  F2FP.F16.F32.PACK_AB R166, R125, R124 ;  /* 0x0000007c7da6723e */ /* 0x000fe400000000ff */
[----:B------:R-:W-:Y:S02]  /*fb80*/  F2FP.F16.F32.PACK_AB R167, R127, R126 ;  /* 0x0000007e7fa7723e */ /* 0x000fe400000000ff */
[----:B------:R-:W-:Y:S02]  /*fb90*/  ISETP.NE.AND.EX P0, PT, R9, RZ, PT, P0 ;  /* 0x000000ff0900720c */ /* 0x000fe40003f05300 */
[----:B--2---:R-:W-:Y:S01]  /*fba0*/  MOV R17, R4 ;  /* 0x0000000400117202 */ /* 0x004fe20000000f00 */
[----:B------:R2:W-:Y:S01]  /*fbb0*/  STSM.16.M88.4 [R7], R164 ;  /* 0x000000a407007844 */ /* 0x0005e20000000200 */
[----:B------:R-:W-:Y:S02]  /*fbc0*/  F2FP.F16.F32.PACK_AB R8, R129, R128 ;  /* 0x000000808108723e */ /* 0x000fe400000000ff */
[----:B------:R-:W-:-:S02]  /*fbd0*/  F2FP.F16.F32.PACK_AB R9, R131, R130 ;  /* 0x000000828309723e */ /* 0x000fc400000000ff */
[----:B------:R-:W-:Y:S02]  /*fbe0*/  F2FP.F16.F32.PACK_AB R10, R133, R132 ;  /* 0x00000084850a723e */ /* 0x000fe400000000ff */
[----:B------:R-:W-:Y:S02]  /*fbf0*/  F2FP.F16.F32.PACK_AB R11, R135, R134 ;  /* 0x00000086870b723e */ /* 0x000fe400000000ff */
[----:B------:R-:W-:Y:S02]  /*fc00*/  F2FP.F16.F32.PACK_AB R12, R137, R136 ;  /* 0x00000088890c723e */ /* 0x000fe400000000ff */
[----:B------:R-:W-:Y:S01]  /*fc10*/  F2FP.F16.F32.PACK_AB R13, R139, R138 ;  /* 0x0000008a8b0d723e */ /* 0x000fe200000000ff */
[----:B------:R5:W-:Y:S01]  /*fc20*/  STSM.16.M88.4 [R17], R8 ;  /* 0x0000000811007844 */ /* 0x000be20000000200 */
[----:B----4-:R-:W-:Y:S01]  /*fc30*/  F2FP.F16.F32.PACK_AB R14, R141, R140 ;  /* 0x0000008c8d0e723e */ /* 0x010fe200000000ff */
[----:B---3--:R-:W-:Y:S01]  /*fc40*/  IMAD.WIDE R4, R201, 0x4, R20 ;  /* 0x00000004c9047825 */ /* 0x008fe200078e0214 */
[----:B------:R-:W-:Y:S01]  /*fc50*/  F2FP.F16.F32.PACK_AB R15, R143, R142 ;  /* 0x0000008e8f0f723e */ /* 0x000fe200000000ff */
[----:B------:R-:W3:Y:S01]  /*fc60*/  LDC R21, c[0x0][0xad4] ;  /* 0x0002b500ff157b82 */ /* 0x000ee20000000800 */
[----:B------:R-:W-:Y:S01]  /*fc70*/  F2FP.F16.F32.PACK_AB R152, R145, R144 ;  /* 0x000000909198723e */ /* 0x000fe200000000ff */
[----:B--2---:R-:W-:Y:S01]  /*fc80*/  IMAD.MOV.U32 R7, RZ, RZ, RZ ;  /* 0x000000ffff077224 */ /* 0x004fe200078e00ff */
[----:B------:R-:W-:Y:S01]  /*fc90*/  F2FP.F16.F32.PACK_AB R153, R147, R146 ;  /* 0x000000929399723e */ /* 0x000fe200000000ff */
[----:B------:R2:W-:Y:S01]  /*fca0*/  STSM.16.M88.4 [R0], R12 ;  /* 0x0000000c00007844 */ /* 0x0005e20000000200 */
[----:B------:R-:W-:-:S02]  /*fcb0*/  F2FP.F16.F32.PACK_AB R154, R149, R148 ;  /* 0x00000094959a723e */ /* 0x000fc400000000ff */
[----:B------:R-:W-:Y:S02]  /*fcc0*/  F2FP.F16.F32.PACK_AB R155, R151, R150 ;  /* 0x00000096979b723e */ /* 0x000fe400000000ff */
[----:B0-----:R-:W-:-:S03]  /*fcd0*/  ISETP.NE.U32.AND P1, PT, R168, RZ, PT ;  /* 0x000000ffa800720c */ /* 0x001fc60003f25070 */
[----:B------:R0:W-:Y:S01]  /*fce0*/  STSM.16.M88.4 [R170], R152 ;  /* 0x00000098aa007844 */ /* 0x0001e20000000200 */
[----:B------:R-:W-:Y:S01]  /*fcf0*/  BAR.SYNC.DEFER_BLOCKING 0x1, 0x100 ;  /* 0x0044000000007b1d */ /* 0x000fe20000010000 */
[----:B------:R-:W-:-:S07]  /*fd00*/  ISETP.NE.AND.EX P1, PT, R169, RZ, PT, P1 ;  /* 0x000000ffa900720c */ /* 0x000fce0003f25310 */
[----:B-----5:R-:W4:Y:S01]  /*fd10*/  @P0 LDC.64 R8, c[0x0][0xc08] ;  /* 0x00030200ff080b82 */ /* 0x020f220000000a00 */
[----:B------:R-:W-:Y:S01]  /*fd20*/  ISETP.NE.AND P2, PT, R200, RZ, PT ;  /* 0x000000ffc800720c */ /* 0x000fe20003f45270 */
[----:B------:R-:W-:-:S06]  /*fd30*/  UISETP.NE.AND UP0, UPT, UR11, 0x1, UPT ;  /* 0x000000010b00788c */ /* 0x000fcc000bf05270 */
[----:B--2---:R-:W2:Y:S01]  /*fd40*/  LDC.64 R14, c[0x0][0xba8] ;  /* 0x0002ea00ff0e7b82 */ /* 0x004ea20000000a00 */
[----:B------:R-:W5:Y:S01]  /*fd50*/  @P1 LDG.E R7, desc[UR40][R4.64] ;  /* 0x0000002804071981 */ /* 0x000f62000c1e1900 */
[----:B----4-:R-:W-:Y:S01]  /*fd60*/  @P0 IMAD.WIDE R8, R201, 0x4, R8 ;  /* 0x00000004c9080825 */ /* 0x010fe200078e0208 */
[----:B---3--:R-:W-:Y:S02]  /*fd70*/  SEL R21, R200, R21, P2 ;  /* 0x00000015c8157207 */ /* 0x008fe40001000000 */
[----:B------:R-:W-:Y:S01]  /*fd80*/  @UP0 ULDC UR8, c[0x0][0xbec] ;  /* 0x0002fb0000080ab9 */ /* 0x000fe20000000800 */
[----:B------:R-:W-:Y:S01]  /*fd90*/  @UP0 ULDC UR10, c[0x0][0xbf0] ;  /* 0x0002fc00000a0ab9 */ /* 0x000fe20000000800 */
[----:B------:R3:W4:Y:S01]  /*fda0*/  @P0 LDG.E R19, desc[UR40][R8.64] ;  /* 0x0000002808130981 */ /* 0x000722000c1e1900 */
[----:B------:R-:W-:Y:S01]  /*fdb0*/  IMAD.MOV.U32 R0, RZ, RZ, 0x9b8 ;  /* 0x000009b8ff007424 */ /* 0x000fe200078e00ff */
[----:B------:R-:W-:Y:S01]  /*fdc0*/  ISETP.GT.AND P3, PT, R21, 0x1, PT ;  /* 0x000000011500780c */ /* 0x000fe20003f64270 */
[----:B------:R-:W-:Y:S01]  /*fdd0*/  VIADD R17, R22, UR43 ;  /* 0x0000002b16117c36 */ /* 0x000fe20008000000 */
[----:B------:R-:W-:-:S02]  /*fde0*/  ISETP.NE.U32.AND P2, PT, R168, RZ, PT ;  /* 0x000000ffa800720c */ /* 0x000fc40003f45070 */
[----:B0-----:R-:W-:Y:S01]  /*fdf0*/  SEL R152, R0, 0x978, P3 ;  /* 0x0000097800987807 */ /* 0x001fe20001800000 */
[----:B------:R-:W-:Y:S01]  /*fe00*/  IMAD.MOV.U32 R155, RZ, RZ, R17 ;  /* 0x000000ffff9b7224 */ /* 0x000fe200078e0011 */
[----:B------:R-:W-:Y:S02]  /*fe10*/  ISETP.NE.AND.EX P2, PT, R169, RZ, PT, P2 ;  /* 0x000000ffa900720c */ /* 0x000fe40003f45320 */
[----:B------:R-:W0:Y:S01]  /*fe20*/  LDC.64 R10, c[0x0][R152+0x220] ;  /* 0x00008800980a7b82 */ /* 0x000e220000000a00 */
[----:B------:R-:W-:Y:S02]  /*fe30*/  SHF.R.S32.HI R0, RZ, 0x1f, R201 ;  /* 0x0000001fff007819 */ /* 0x000fe400000114c9 */
[----:B------:R-:W-:Y:S02]  /*fe40*/  SEL R201, R201, RZ, !P2 ;  /* 0x000000ffc9c97207 */ /* 0x000fe40005000000 */
[----:B------:R-:W-:Y:S02]  /*fe50*/  PLOP3.LUT P4, PT, PT, PT, UP0, 0x80, 0x0 ;  /* 0x000000000000781c */ /* 0x000fe40003f8f008 */
[----:B------:R-:W-:Y:S01]  /*fe60*/  SEL R21, R0, RZ, !P2 ;  /* 0x000000ff00157207 */ /* 0x000fe20005000000 */
[----:B---3--:R-:W3:Y:S01]  /*fe70*/  LDC.64 R8, c[0x0][R152+0x218] ;  /* 0x0000860098087b82 */ /* 0x008ee20000000a00 */
[----:B------:R-:W-:-:S07]  /*fe80*/  SEL R153, R230, RZ, P3 ;  /* 0x000000ffe6997207 */ /* 0x000fce0001800000 */
[----:B------:R-:W1:Y:S01]  /*fe90*/  LDC.64 R12, c[0x0][R152+0x228] ;  /* 0x00008a00980c7b82 */ /* 0x000e620000000a00 */
[----:B0-----:R-:W-:-:S07]  /*fea0*/  IMAD R0, R11, R201, RZ ;  /* 0x000000c90b007224 */ /* 0x001fce00078e02ff */
[----:B--2---:R-:W0:Y:S01]  /*feb0*/  @!P3 LDC R14, c[0x0][0xb50] ;  /* 0x0002d400ff0ebb82 */ /* 0x004e220000000800 */
[----:B------:R-:W-:Y:S02]  /*fec0*/  IMAD R159, R10, R21, R0 ;  /* 0x000000150a9f7224 */ /* 0x000fe400078e0200 */
[----:B------:R-:W-:Y:S01]  /*fed0*/  @P4 IMAD.HI.U32 R0, R17, UR8, RZ ;  /* 0x0000000811004c27 */ /* 0x000fe2000f8e00ff */
[----:B------:R-:W-:-:S04]  /*fee0*/  ULDC UR8, c[0x0][0xa88] ;  /* 0x0002a20000087ab9 */ /* 0x000fc80000000800 */
[----:B------:R-:W2:Y:S01]  /*fef0*/  LDC.64 R20, c[0x0][R152+0x210] ;  /* 0x0000840098147b82 */ /* 0x000ea20000000a00 */
[-C--:B---3--:R-:W-:Y:S01]  /*ff00*/  IMAD R157, R9, R23.reuse, RZ ;  /* 0x00000017099d7224 */ /* 0x088fe200078e02ff */
[----:B------:R-:W-:Y:S01]  /*ff10*/  @P4 SHF.R.U32.HI R155, RZ, UR10, R0 ;  /* 0x0000000aff9b4c19 */ /* 0x000fe20008011600 */
[----:B------:R-:W-:-:S04]  /*ff20*/  IMAD.WIDE.U32 R8, R8, R23, RZ ;  /* 0x0000001708087225 */ /* 0x000fc800078e00ff */
[----:B------:R-:W-:Y:S01]  /*ff30*/  IMAD.WIDE.U32 R10, R10, R201, RZ ;  /* 0x000000c90a0a7225 */ /* 0x000fe200078e00ff */
[----:B------:R-:W3:Y:S03]  /*ff40*/  @!P3 LDC R15, c[0x0][0xb54] ;  /* 0x0002d500ff0fbb82 */ /* 0x000ee60000000800 */
[----:B------:R-:W-:Y:S02]  /*ff50*/  IMAD.IADD R157, R9, 0x1, R157 ;  /* 0x00000001099d7824 */ /* 0x000fe400078e029d */
[----:B------:R-:W-:Y:S02]  /*ff60*/  IMAD.IADD R11, R11, 0x1, R159 ;  /* 0x000000010b0b7824 */ /* 0x000fe400078e029f */
[-C--:B-1----:R-:W-:Y:S02]  /*ff70*/  IMAD R9, R13, R153.reuse, RZ ;  /* 0x000000990d097224 */ /* 0x082fe400078e02ff */
[----:B------:R-:W-:-:S04]  /*ff80*/  IMAD.WIDE.U32 R12, R12, R153, RZ ;  /* 0x000000990c0c7225 */ /* 0x000fc800078e00ff */
[----:B------:R-:W-:Y:S01]  /*ff90*/  IMAD.IADD R13, R13, 0x1, R9 ;  /* 0x000000010d0d7824 */ /* 0x000fe200078e0209 */
[----:B-----5:R-:W-:Y:S01]  /*ffa0*/  IADD3 R8, P2, P5, R10, R8, R7 ;  /* 0x000000080a087210 */ /* 0x020fe20007d5e007 */
[----:B------:R-:W-:Y:S01]  /*ffb0*/  IMAD.MOV R10, RZ, RZ, -R155 ;  /* 0x000000ffff0a7224 */ /* 0x000fe200078e0a9b */
[----:B------:R-:W-:-:S03]  /*ffc0*/  SHF.R.S32.HI R0, RZ, 0x1f, R7 ;  /* 0x0000001fff007819 */ /* 0x000fc60000011407 */
[----:B------:R-:W-:Y:S01]  /*ffd0*/  IMAD R9, R10, UR11, R17 ;  /* 0x0000000b0a097c24 */ /* 0x000fe2000f8e0211 */
[----:B------:R-:W-:Y:S02]  /*ffe0*/  IADD3.X R11, R11, R157, R0, P2, P5 ;  /* 0x0000009d0b0b7210 */ /* 0x000fe400017ea400 */
[----:B------:R-:W-:Y:S02]  /*fff0*/  IADD3 R12, P2, P5, R155, R8, R12 ;  /* 0x000000089b0c7210 */ /* 0x000fe40007d5e00c */
[----:B------:R-:W-:Y:S02]  /*10000*/  SHF.R.S32.HI R8, RZ, 0x1f, R155 ;  /* 0x0000001fff087819 */ /* 0x000fe4000001149b */
[----:B----4-:R-:W-:Y:S02]  /*10010*/  @P0 R2UR UR8, R19 ;  /* 0x00000000130802ca */ /* 0x010fe400000e0000 */
[----:B------:R-:W-:Y:S01]  /*10020*/  IADD3.X R13, R8, R11, R13, P2, P5 ;  /* 0x0000000b080d7210 */ /* 0x000fe200017ea40d */
[-C--:B--2---:R-:W-:Y:S01]  /*10030*/  IMAD R8, R21, R9.reuse, RZ ;  /* 0x0000000915087224 */ /* 0x084fe200078e02ff */
        /* <DEDUP_REMOVED lines=9> */
[----:B------:R-:W3:Y:S01]  /*100d0*/  LDG.E R8, desc[UR40][R4.64+0x4] ;  /* 0x0000042804087981 */ /* 0x000ee2000c1e1900 */
[----:B--2---:R-:W-:Y:S02]  /*100e0*/  R2UR UR10, R9 ;  /* 0x00000000090a72ca */ /* 0x004fe400000e0000 */
[----:B---3--:R-:W-:-:S13]  /*100f0*/  R2UR UR8, R8 ;  /* 0x00000000080872ca */ /* 0x008fda00000e0000 */
[----:B------:R-:W-:-:S12]  /*10100*/  UIADD3 UR8, -UR10, UR8, URZ ;  /* 0x000000080a087290 */ /* 0x000fd8000fffe13f */
.L_x_11448:
[----:B------:R-:W2:Y:S01]  /*10110*/  LDL R10, [R1+0x5c] ;  /* 0x00005c00010a7983 */ /* 0x000ea20000100800 */
[----:B------:R-:W-:Y:S01]  /*10120*/  UIMAD UR8, UR8, UR11, URZ ;  /* 0x0000000b080872a4 */ /* 0x000fe2000f8e023f */
[----:B------:R-:W-:Y:S02]  /*10130*/  LOP3.LUT P0, RZ, R231, 0x3, RZ, 0xc0, !PT ;  /* 0x00000003e7ff7812 */ /* 0x000fe4000780c0ff */
[----:B------:R-:W-:Y:S04]  /*10140*/  SHFL.IDX PT, R4, R14, RZ, 0x1c1f ;  /* 0x001c1fff0e047589 */ /* 0x000fe800000e0000 */
[----:B------:R-:W0:Y:S04]  /*10150*/  SHFL.IDX PT, R5, R15, RZ, 0x1c1f ;  /* 0x001c1fff0f057589 */ /* 0x000e2800000e0000 */
[----:B------:R-:W-:Y:S04]  /*10160*/  SHFL.IDX PT, R8, R14, 0x1, 0x1c1f ;  /* 0x003c1f000e087f89 */ /* 0x000fe800000e0000 */
[----:B------:R-:W1:Y:S01]  /*10170*/  SHFL.IDX PT, R9, R15, 0x1, 0x1c1f ;  /* 0x003c1f000f097f89 */ /* 0x000e6200000e0000 */
[----:B--2---:R-:W-:-:S04]  /*10180*/  VIADD R10, R10, UR43 ;  /* 0x0000002b0a0a7c36 */ /* 0x004fc80008000000 */
[C---:B------:R-:W-:Y:S01]  /*10190*/  VIADD R12, R10.reuse, 0x8 ;  /* 0x000000080a0c7836 */ /* 0x040fe20000000000 */
[----:B------:R-:W-:-:S04]  /*101a0*/  ISETP.GE.OR P1, PT, R10, UR8, P0 ;  /* 0x000000080a007c0c */ /* 0x000fc80008726670 */
[----:B------:R-:W-:-:S09]  /*101b0*/  ISETP.GE.OR P0, PT, R12, UR8, P0 ;  /* 0x000000080c007c0c */ /* 0x000fd20008706670 */
[----:B0-----:R0:W-:Y:S04]  /*101c0*/  @!P1 ST.E desc[UR40][R4.64], R2 ;  /* 0x0000000204009985 */ /* 0x0011e8000c101928 */
[----:B-1----:R0:W-:Y:S01]  /*101d0*/  @!P0 ST.E desc[UR40][R8.64], R3 ;  /* 0x0000000308008985 */ /* 0x0021e2000c101928 */
[----:B------:R-:W-:Y:S05]  /*101e0*/  @P3 BRA `(.L_x_11449) ;  /* 0x0000000c00fc3947 */ /* 0x000fea0003800000 */
[----:B0-----:R-:W0:Y:S01]  /*101f0*/  S2R R2, SR_TID.X ;  /* 0x0000000000027919 */ /* 0x001e220000002100 */
[----:B------:R-:W-:Y:S01]  /*10200*/  @UP0 ULDC UR10, c[0x0][0xbec] ;  /* 0x0002fb00000a0ab9 */ /* 0x000fe20000000800 */
        /* <DEDUP_REMOVED lines=9> */
[----:B------:R-:W-:Y:S01]  /*102a0*/  IMAD.WIDE R4, R4, R5, UR6 ;  /* 0x0000000604047e25 */ /* 0x000fe2000f8e0205 */
[----:B------:R-:W-:Y:S02]  /*102b0*/  ULDC.64 UR6, c[0x0][0xaa0] ;  /* 0x0002a80000067ab9 */ /* 0x000fe40000000a00 */
[C---:B------:R-:W-:Y:S02]  /*102c0*/  IADD3 R29, P1, R4.reuse, 0x3000, RZ ;  /* 0x00003000041d7810 */ /* 0x040fe40007f3e0ff */
[C---:B------:R-:W-:Y:S02]  /*102d0*/  IADD3 R13, P3, R4.reuse, 0x1000, RZ ;  /* 0x00001000040d7810 */ /* 0x040fe40007f7e0ff */
[----:B------:R-:W-:Y:S02]  /*102e0*/  IADD3 R25, P2, R4, 0x2000, RZ ;  /* 0x0000200004197810 */ /* 0x000fe40007f5e0ff */
[----:B------:R-:W-:Y:S02]  /*102f0*/  LOP3.LUT R28, R29, 0x380, RZ, 0xc0, !PT ;  /* 0x000003801d1c7812 */ /* 0x000fe400078ec0ff */
[----:B------:R-:W-:-:S02]  /*10300*/  LOP3.LUT R12, R13, 0x380, RZ, 0xc0, !PT ;  /* 0x000003800d0c7812 */ /* 0x000fc400078ec0ff */
[----:B------:R-:W-:Y:S02]  /*10310*/  LOP3.LUT R24, R25, 0x380, RZ, 0xc0, !PT ;  /* 0x0000038019187812 */ /* 0x000fe400078ec0ff */
[----:B------:R-:W-:Y:S02]  /*10320*/  SHF.R.U64 R28, R28, 0x3, RZ ;  /* 0x000000031c1c7819 */ /* 0x000fe400000012ff */
[----:B------:R-:W-:Y:S02]  /*10330*/  SHF.R.U64 R12, R12, 0x3, RZ ;  /* 0x000000030c0c7819 */ /* 0x000fe400000012ff */
[----:B------:R-:W-:Y:S02]  /*10340*/  SHF.R.U64 R24, R24, 0x3, RZ ;  /* 0x0000000318187819 */ /* 0x000fe400000012ff */
[----:B------:R-:W-:Y:S01]  /*10350*/  LOP3.LUT R28, R28, R29, RZ, 0x3c, !PT ;  /* 0x0000001d1c1c7212 */ /* 0x000fe200078e3cff */
[--C-:B------:R-:W-:Y:S01]  /*10360*/  IMAD.X R29, RZ, RZ, R5.reuse, P1 ;  /* 0x000000ffff1d7224 */ /* 0x100fe200008e0605 */
[----:B------:R-:W-:Y:S01]  /*10370*/  LOP3.LUT R12, R12, R13, RZ, 0x3c, !PT ;  /* 0x0000000d0c0c7212 */ /* 0x000fe200078e3cff */
[--C-:B------:R-:W-:Y:S01]  /*10380*/  IMAD.X R13, RZ, RZ, R5.reuse, P3 ;  /* 0x000000ffff0d7224 */ /* 0x100fe200018e0605 */
[----:B------:R-:W-:Y:S01]  /*10390*/  LOP3.LUT R24, R24, R25, RZ, 0x3c, !PT ;  /* 0x0000001918187212 */ /* 0x000fe200078e3cff */
[----:B------:R-:W-:Y:S01]  /*103a0*/  IMAD.X R25, RZ, RZ, R5, P2 ;  /* 0x000000ffff197224 */ /* 0x000fe200010e0605 */
[----:B------:R-:W-:-:S02]  /*103b0*/  IADD3 R53, P1, R4, 0x9000, RZ ;  /* 0x0000900004357810 */ /* 0x000fc40007f3e0ff */
[C---:B------:R-:W-:Y:S02]  /*103c0*/  IADD3 R33, P0, R4.reuse, 0x4000, RZ ;  /* 0x0000400004217810 */ /* 0x040fe40007f1e0ff */
[C---:B------:R-:W-:Y:S02]  /*103d0*/  IADD3 R37, P6, R4.reuse, 0x5000, RZ ;  /* 0x0000500004257810 */ /* 0x040fe40007fde0ff */
[C---:B------:R-:W-:Y:S02]  /*103e0*/  IADD3 R41, P5, R4.reuse, 0x6000, RZ ;  /* 0x0000600004297810 */ /* 0x040fe40007fbe0ff */
[----:B------:R-:W-:Y:S01]  /*103f0*/  LOP3.LUT R11, R4, 0x380, RZ, 0xc0, !PT ;  /* 0x00000380040b7812 */ /* 0x000fe200078ec0ff */
[----:B------:R-:W-:Y:S01]  /*10400*/  IMAD R0, R0, UR6, RZ ;  /* 0x0000000600007c24 */ /* 0x000fe2000f8e02ff */
[C---:B------:R-:W-:Y:S01]  /*10410*/  IADD3 R45, P3, R4.reuse, 0x7000, RZ ;  /* 0x00007000042d7810 */ /* 0x040fe20007f7e0ff */
[----:B------:R-:W5:Y:S01]  /*10420*/  LD.E.128 R12, desc[UR40][R12.64] ;  /* 0x000000280c0c7980 */ /* 0x000f62000c101d00 */
[----:B------:R-:W-:-:S02]  /*10430*/  IADD3 R49, P2, R4, 0x8000, RZ ;  /* 0x0000800004317810 */ /* 0x000fc40007f5e0ff */
[----:B------:R-:W-:Y:S01]  /*10440*/  LOP3.LUT R52, R53, 0x380, RZ, 0xc0, !PT ;  /* 0x0000038035347812 */ /* 0x000fe200078ec0ff */
[----:B------:R-:W5:Y:S01]  /*10450*/  LD.E.128 R24, desc[UR40][R24.64] ;  /* 0x0000002818187980 */ /* 0x000f62000c101d00 */
[----:B------:R-:W-:Y:S02]  /*10460*/  LOP3.LUT R32, R33, 0x380, RZ, 0xc0, !PT ;  /* 0x0000038021207812 */ /* 0x000fe400078ec0ff */
[----:B------:R-:W-:Y:S01]  /*10470*/  LOP3.LUT R36, R37, 0x380, RZ, 0xc0, !PT ;  /* 0x0000038025247812 */ /* 0x000fe200078ec0ff */
[----:B------:R-:W5:Y:S01]  /*10480*/  LD.E.128 R28, desc[UR40][R28.64] ;  /* 0x000000281c1c7980 */ /* 0x000f62000c101d00 */
        /* <DEDUP_REMOVED lines=21> */
[----:B------:R-:W-:-:S02]  /*105e0*/  IADD3 R9, P1, R4, 0xf000, RZ ;  /* 0x0000f00004097810 */ /* 0x000fc40007f3e0ff */
[----:B------:R-:W-:Y:S01]  /*105f0*/  SHF.R.U64 R11, R11, 0x3, RZ ;  /* 0x000000030b0b7819 */ /* 0x000fe200000012ff */
[----:B------:R-:W-:Y:S01]  /*10600*/  IMAD R17, R7, UR7, R0 ;  /* 0x0000000707117c24 */ /* 0x000fe2000f8e0200 */
[C---:B------:R-:W-:Y:S01]  /*10610*/  IADD3 R57, P0, R4.reuse, 0xa000, RZ ;  /* 0x0000a00004397810 */ /* 0x040fe20007f1e0ff */
[----:B------:R-:W-:Y:S01]  /*10620*/  IMAD.X R77, RZ, RZ, R5, P1 ;  /* 0x000000ffff4d7224 */ /* 0x000fe200008e0605 */
[C---:B------:R-:W-:Y:S01]  /*10630*/  IADD3 R61, P6, R4.reuse, 0xb000, RZ ;  /* 0x0000b000043d7810 */ /* 0x040fe20007fde0ff */
[----:B------:R-:W5:Y:S01]  /*10640*/  LD.E.128 R32, desc[UR40][R32.64] ;  /* 0x0000002820207980 */ /* 0x000f62000c101d00 */
[C---:B------:R-:W-:Y:S02]  /*10650*/  IADD3 R65, P5, R4.reuse, 0xc000, RZ ;  /* 0x0000c00004417810 */ /* 0x040fe40007fbe0ff */
        /* <DEDUP_REMOVED lines=14> */
[----:B------:R-:W-:Y:S02]  /*10740*/  SHF.R.U64 R56, R56, 0x3, RZ ;  /* 0x0000000338387819 */ /* 0x000fe400000012ff */
[----:B------:R-:W-:Y:S02]  /*10750*/  SHF.R.U64 R60, R60, 0x3, RZ ;  /* 0x000000033c3c7819 */ /* 0x000fe400000012ff */
[----:B------:R-:W-:Y:S02]  /*10760*/  SHF.R.U64 R64, R64, 0x3, RZ ;  /* 0x0000000340407819 */ /* 0x000fe400000012ff */
[----:B------:R-:W-:Y:S02]  /*10770*/  SHF.R.U64 R68, R68, 0x3, RZ ;  /* 0x0000000344447819 */ /* 0x000fe400000012ff */
[----:B------:R-:W-:-:S02]  /*10780*/  SHF.R.U64 R72, R72, 0x3, RZ ;  /* 0x0000000348487819 */ /* 0x000fc400000012ff */
[----:B------:R-:W-:Y:S02]  /*10790*/  LOP3.LUT R4, R11, R4, RZ, 0x3c, !PT ;  /* 0x000000040b047212 */ /* 0x000fe400078e3cff */
        /* <DEDUP_REMOVED lines=11> */
[----:B------:R-:W-:Y:S01]  /*10850*/  IMAD R0, R20, 0x20, R3 ;  /* 0x0000002014007824 */ /* 0x000fe200078e0203 */
[----:B------:R0:W5:Y:S04]  /*10860*/  LD.E.128 R8, desc[UR40][R4.64] ;  /* 0x0000002804087980 */ /* 0x000168000c101d00 */
[----:B------:R-:W5:Y:S04]  /*10870*/  LD.E.128 R56, desc[UR40][R56.64] ;  /* 0x0000002838387980 */ /* 0x000f68000c101d00 */
[----:B------:R-:W5:Y:S01]  /*10880*/  LD.E.128 R60, desc[UR40][R60.64] ;  /* 0x000000283c3c7980 */ /* 0x000f62000c101d00 */
[----:B0-----:R-:W-:Y:S01]  /*10890*/  IMAD.WIDE.U32 R4, R7, UR6, RZ ;  /* 0x0000000607047c25 */ /* 0x001fe2000f8e00ff */
[----:B------:R-:W-:-:S02]  /*108a0*/  ULDC.64 UR6, c[0x0][0xae8] ;  /* 0x0002ba0000067ab9 */ /* 0x000fc40000000a00 */
[----:B------:R-:W5:Y:S01]  /*108b0*/  LD.E.128 R64, desc[UR40][R64.64] ;  /* 0x0000002840407980 */ /* 0x000f62000c101d00 */
[----:B------:R-:W-:Y:S01]  /*108c0*/  IMAD.IADD R5, R5, 0x1, R17 ;  /* 0x0000000105057824 */ /* 0x000fe200078e0211 */
[----:B------:R-:W-:Y:S01]  /*108d0*/  SHF.R.S32.HI R7, RZ, 0x1f, R201 ;  /* 0x0000001fff077819 */ /* 0x000fe200000114c9 */
[----:B------:R-:W-:Y:S01]  /*108e0*/  VIADD R20, R0, UR43 ;  /* 0x0000002b00147c36 */ /* 0x000fe20008000000 */
[----:B------:R-:W5:Y:S01]  /*108f0*/  LD.E.128 R68, desc[UR40][R68.64] ;  /* 0x0000002844447980 */ /* 0x000f62000c101d00 */
[----:B------:R-:W-:-:S03]  /*10900*/  IMAD.WIDE.U32 R4, R23, UR6, R4 ;  /* 0x0000000617047c25 */ /* 0x000fc6000f8e0004 */
[----:B------:R-:W5:Y:S01]  /*10910*/  LD.E.128 R72, desc[UR40][R72.64] ;  /* 0x0000002848487980 */ /* 0x000f62000c101d00 */
[----:B------:R-:W-:Y:S01]  /*10920*/  IMAD R5, R23, UR7, R5 ;  /* 0x0000000717057c24 */ /* 0x000fe2000f8e0205 */
[----:B------:R-:W-:Y:S01]  /*10930*/  ULDC.64 UR6, c[0x0][0xaf0] ;  /* 0x0002bc0000067ab9 */ /* 0x000fe20000000a00 */
[----:B------:R-:W-:Y:S01]  /*10940*/  @P4 IMAD.HI.U32 R19, R20, UR10, RZ ;  /* 0x0000000a14134c27 */ /* 0x000fe2000f8e00ff */
[----:B------:R-:W-:Y:S01]  /*10950*/  @UP0 ULDC UR10, c[0x0][0xbf0] ;  /* 0x0002fc00000a0ab9 */ /* 0x000fe20000000800 */
[----:B------:R-:W5:Y:S02]  /*10960*/  LD.E.128 R76, desc[UR40][R76.64] ;  /* 0x000000284c4c7980 */ /* 0x000f64000c101d00 */
[----:B------:R-:W-:Y:S02]  /*10970*/  IMAD R0, R7, UR6, RZ ;  /* 0x0000000607007c24 */ /* 0x000fe4000f8e02ff */
[----:B------:R-:W-:Y:S01]  /*10980*/  IMAD.MOV.U32 R7, RZ, RZ, R20 ;  /* 0x000000ffff077224 */ /* 0x000fe200078e0014 */
[----:B------:R-:W-:Y:S01]  /*10990*/  @P4 SHF.R.U32.HI R7, RZ, UR10, R19 ;  /* 0x0000000aff074c19 */ /* 0x000fe20008011613 */
[C---:B------:R-:W-:Y:S01]  /*109a0*/  IMAD R17, R201.reuse, UR7, R0 ;  /* 0x00000007c9117c24 */ /* 0x040fe2000f8e0200 */
[----:B------:R-:W-:Y:S01]  /*109b0*/  @!PT LDS RZ, [RZ] ;  /* 0x00000000fffff984 */ /* 0x000fe20000000800 */
[----:B------:R-:W-:Y:S01]  /*109c0*/  @!PT LDS RZ, [RZ] ;  /* 0x00000000fffff984 */ /* 0x000fe20000000800 */
[----:B------:R-:W-:Y:S01]  /*109d0*/  @!PT LDS RZ, [RZ] ;  /* 0x00000000fffff984 */ /* 0x000fe20000000800 */
[----:B------:R-:W-:Y:S01]  /*109e0*/  @!PT LDS RZ, [RZ] ;  /* 0x00000000fffff984 */ /* 0x000fe20000000800 */
[----:B------:R0:W-:Y:S06]  /*109f0*/  MEMBAR.ALL.CTA ;  /* 0x0000000000007992 */ /* 0x0001ec0000008000 */
[----:B0-----:R-:W0:Y:S01]  /*10a00*/  FENCE.VIEW.ASYNC.S ;  /* 0x00000000000073c6 */ /* 0x001e220000000000 */
[----:B------:R-:W-:Y:S01]  /*10a10*/  IMAD.WIDE.U32 R4, R201, UR6, R4 ;  /* 0x00000006c9047c25 */ /* 0x000fe2000f8e0004 */
[----:B------:R-:W-:Y:S01]  /*10a20*/  SHF.R.S32.HI R0, RZ, 0x1f, R7 ;  /* 0x0000001fff007819 */ /* 0x000fe20000011407 */
[----:B------:R-:W-:-:S02]  /*10a30*/  ULDC.64 UR6, c[0x0][0xae0] ;  /* 0x0002b80000067ab9 */ /* 0x000fc40000000a00 */
[----:B------:R-:W-:Y:S02]  /*10a40*/  IMAD.IADD R5, R5, 0x1, R17 ;  /* 0x0000000105057824 */ /* 0x000fe400078e0211 */
[----:B------:R-:W-:Y:S02]  /*10a50*/  IMAD.MOV R17, RZ, RZ, -R7 ;  /* 0x000000ffff117224 */ /* 0x000fe400078e0a07 */
[----:B------:R-:W-:Y:S02]  /*10a60*/  IMAD R0, R0, UR6, RZ ;  /* 0x0000000600007c24 */ /* 0x000fe4000f8e02ff */
[----:B------:R-:W-:Y:S02]  /*10a70*/  IMAD R17, R17, UR11, R20 ;  /* 0x0000000b11117c24 */ /* 0x000fe4000f8e0214 */
[----:B------:R-:W-:-:S04]  /*10a80*/  IMAD.WIDE.U32 R4, R7, UR6, R4 ;  /* 0x0000000607047c25 */ /* 0x000fc8000f8e0004 */
[----:B------:R-:W-:Y:S01]  /*10a90*/  IMAD R7, R7, UR7, R0 ;  /* 0x0000000707077c24 */ /* 0x000fe2000f8e0200 */
[----:B------:R-:W-:Y:S01]  /*10aa0*/  SHF.R.S32.HI R0, RZ, 0x1f, R17 ;  /* 0x0000001fff007819 */ /* 0x000fe20000011411 */
[----:B------:R-:W-:Y:S02]  /*10ab0*/  ULDC.64 UR6, c[0x0][0xad8] ;  /* 0x0002b60000067ab9 */ /* 0x000fe40000000a00 */
[----:B------:R-:W-:Y:S02]  /*10ac0*/  IMAD.IADD R5, R5, 0x1, R7 ;  /* 0x0000000105057824 */ /* 0x000fe400078e0207 */
[----:B------:R-:W-:Y:S02]  /*10ad0*/  IMAD R0, R0, UR6, RZ ;  /* 0x0000000600007c24 */ /* 0x000fe4000f8e02ff */
[----:B------:R-:W-:Y:S02]  /*10ae0*/  VIADD R19, R3, UR43 ;  /* 0x0000002b03137c36 */ /* 0x000fe40008000000 */
[----:B------:R-:W-:-:S02]  /*10af0*/  IMAD R3, R17, UR7, R0 ;  /* 0x0000000711037c24 */ /* 0x000fc4000f8e0200 */
[----:B------:R-:W-:Y:S01]  /*10b00*/  IMAD.WIDE.U32 R4, R17, UR6, R4 ;  /* 0x0000000611047c25 */ /* 0x000fe2000f8e0004 */
[----:B------:R-:W-:-:S03]  /*10b10*/  ULDC.64 UR6, c[0x0][0xa80] ;  /* 0x0002a00000067ab9 */ /* 0x000fc60000000a00 */
[----:B------:R-:W-:Y:S01]  /*10b20*/  IMAD.IADD R3, R5, 0x1, R3 ;  /* 0x0000000105037824 */ /* 0x000fe200078e0203 */
[----:B------:R-:W-:Y:S01]  /*10b30*/  LEA R7, P2, R4, UR6, 0x1 ;  /* 0x0000000604077c11 */ /* 0x000fe2000f8408ff */
[----:B------:R-:W-:-:S03]  /*10b40*/  UIADD3 UR6, UR9, 0x22820, URZ ;  /* 0x0002282009067890 */ /* 0x000fc6000fffe03f */
[----:B------:R-:W-:Y:S02]  /*10b50*/  LEA.HI.X R3, R4, UR7, R3, 0x1, P2 ;  /* 0x0000000704037c11 */ /* 0x000fe400090f0c03 */
[C---:B------:R-:W-:Y:S01]  /*10b60*/  ISETP.GE.AND P2, PT, R19.reuse, UR8, PT ;  /* 0x0000000813007c0c */ /* 0x040fe2000bf46270 */
[----:B------:R-:W-:Y:S01]  /*10b70*/  UPRMT UR6, URZ, 0x654, UR6 ;  /* 0x000006543f067896 */ /* 0x000fe20008000006 */
[C---:B------:R-:W-:Y:S02]  /*10b80*/  VIADD R17, R19.reuse, 0x40 ;  /* 0x0000004013117836 */ /* 0x040fe40000000000 */
[----:B------:R-:W-:Y:S02]  /*10b90*/  VIADD R0, R19, 0x20 ;  /* 0x0000002013007836 */ /* 0x000fe40000000000 */
[C---:B------:R-:W-:Y:S01]  /*10ba0*/  VIADD R86, R2.reuse, 0x80 ;  /* 0x0000008002567836 */ /* 0x040fe20000000000 */
[----:B------:R-:W-:Y:S01]  /*10bb0*/  ISETP.GE.AND P0, PT, R17, UR8, PT ;  /* 0x0000000811007c0c */ /* 0x000fe2000bf06270 */
[----:B------:R-:W-:-:S02]  /*10bc0*/  VIADD R88, R2, 0xc0 ;  /* 0x000000c002587836 */ /* 0x000fc40000000000 */
[----:B------:R-:W-:Y:S01]  /*10bd0*/  VIADD R84, R2, 0x40 ;  /* 0x0000004002547836 */ /* 0x000fe20000000000 */
[----:B0-----:R-:W-:Y:S01]  /*10be0*/  SYNCS.ARRIVE.TRANS64.RED.A1T0 RZ, [UR6], RZ ;  /* 0x000000ffffff79a7 */ /* 0x001fe20008100406 */
[----:B------:R0:W1:Y:S01]  /*10bf0*/  SHFL.IDX PT, R83, R7, RZ, 0x181f ;  /* 0x00181fff07537589 */ /* 0x00006200000e0000 */
[----:B------:R-:W-:Y:S03]  /*10c00*/  BSSY B1, `(.L_x_11450) ;  /* 0x0000019000017945 */ /* 0x000fe60003800000 */
[----:B------:R0:W2:Y:S01]  /*10c10*/  SHFL.IDX PT, R17, R3, RZ, 0x181f ;  /* 0x00181fff03117589 */ /* 0x0000a200000e0000 */
[----:B------:R-:W-:Y:S02]  /*10c20*/  ISETP.GE.AND P1, PT, R0, UR8, PT ;  /* 0x0000000800007c0c */ /* 0x000fe4000bf26270 */
[----:B------:R-:W-:Y:S02]  /*10c30*/  SHF.R.S32.HI R89, RZ, 0x1f, R2 ;  /* 0x0000001fff597819 */ /* 0x000fe40000011402 */
[----:B------:R-:W-:-:S02]  /*10c40*/  SHF.R.S32.HI R23, RZ, 0x1f, R86 ;  /* 0x0000001fff177819 */ /* 0x000fc40000011456 */
        /* <DEDUP_REMOVED lines=20> */
.L_x_11451:
[----:B------:R-:W-:Y:S05]  /*10d90*/  BSYNC B1 ;  /* 0x0000000000017941 */ /* 0x000fea0003800000 */
.L_x_11450:
[----:B--2---:R2:W3:Y:S01]  /*10da0*/  SHFL.IDX PT, R17, R3, 0x1, 0x181f ;  /* 0x00381f0003117f89 */ /* 0x0044e200000e0000 */
        /* <DEDUP_REMOVED lines=20> */
.L_x_11453:
[----:B------:R-:W-:Y:S05]  /*10ef0*/  BSYNC B1 ;  /* 0x0000000000017941 */ /* 0x000fea0003800000 */
.L_x_11452:
[----:B----45:R4:W0:Y:S01]  /*10f00*/  SHFL.IDX PT, R13, R3, 0x2, 0x181f ;  /* 0x00581f00030d7f89 */ /* 0x03082200000e0000 */
[----:B------:R-:W-:Y:S03]  /*10f10*/  BSSY B1, `(.L_x_11454) ;  /* 0x0000014000017945 */ /* 0x000fe60003800000 */
[----:B------:R4:W0:Y:S01]  /*10f20*/  SHFL.IDX PT, R9, R7, 0x2, 0x181f ;  /* 0x00581f0007097f89 */ /* 0x00082200000e0000 */
[----:B------:R-:W-:Y:S05]  /*10f30*/  @P0 BRA `(.L_x_11455) ;  /* 0x0000000000440947 */ /* 0x000fea0003800000 */
[----:B------:R-:W-:Y:S02]  /*10f40*/  ULDC UR6, c[0x0][0xac8] ;  /* 0x0002b20000067ab9 */ /* 0x000fe40000000800 */
[----:B------:R-:W-:Y:S02]  /*10f50*/  ISETP.GE.AND P3, PT, R2, UR6, PT ;  /* 0x0000000602007c0c */ /* 0x000fe4000bf66270 */
[----:B------:R-:W-:Y:S02]  /*10f60*/  ISETP.GE.AND P2, PT, R84, UR6, PT ;  /* 0x0000000654007c0c */ /* 0x000fe4000bf46270 */
[----:B------:R-:W-:Y:S02]  /*10f70*/  ISETP.GE.AND P1, PT, R86, UR6, PT ;  /* 0x0000000656007c0c */ /* 0x000fe4000bf26270 */
[----:B------:R-:W-:-:S07]  /*10f80*/  ISETP.GE.AND P0, PT, R88, UR6, PT ;  /* 0x0000000658007c0c */ /* 0x000fce000bf06270 */
[-C--:B0-----:R-:W-:Y:S02]  /*10f90*/  @!P3 LEA R4, P6, R2, R9.reuse, 0x1 ;  /* 0x000000090204b211 */ /* 0x081fe400078c08ff */
[-C--:B------:R-:W-:Y:S02]  /*10fa0*/  @!P2 LEA R8, P5, R84, R9.reuse, 0x1 ;  /* 0x000000095408a211 */ /* 0x080fe400078a08ff */
[----:B------:R-:W-:Y:S02]  /*10fb0*/  @!P1 LEA R10, P4, R86, R9, 0x1 ;  /* 0x00000009560a9211 */ /* 0x000fe400078808ff */
[----:B------:R-:W-:Y:S02]  /*10fc0*/  @!P3 LEA.HI.X R5, R2, R13, R89, 0x1, P6 ;  /* 0x0000000d0205b211 */ /* 0x000fe400030f0c59 */
        /* <DEDUP_REMOVED lines=8> */
.L_x_11455:
[----:B------:R-:W-:Y:S05]  /*11050*/  BSYNC B1 ;  /* 0x0000000000017941 */ /* 0x000fea0003800000 */
.L_x_11454:
[----:B------:R-:W-:Y:S01]  /*11060*/  VIADD R0, R19, 0x60 ;  /* 0x0000006013007836 */ /* 0x000fe20000000000 */
[----:B--2-4-:R-:W2:Y:S04]  /*11070*/  SHFL.IDX PT, R3, R3, 0x3, 0x181f ;  /* 0x00781f0003037f89 */ /* 0x014ea800000e0000 */
[----:B------:R-:W-:Y:S01]  /*11080*/  ISETP.GE.AND P0, PT, R0, UR8, PT ;  /* 0x0000000800007c0c */ /* 0x000fe2000bf06270 */
[----:B------:R-:W4:-:S12]  /*11090*/  SHFL.IDX PT, R7, R7, 0x3, 0x181f ;  /* 0x00781f0007077f89 */ /* 0x000f1800000e0000 */
[----:B------:R-:W-:Y:S05]  /*110a0*/  @P0 BRA `(.L_x_11456) ;  /* 0x0000002400500947 */ /* 0x000fea0003800000 */
[----:B------:R-:W-:Y:S02]  /*110b0*/  ULDC UR6, c[0x0][0xac8] ;  /* 0x0002b20000067ab9 */ /* 0x000fe40000000800 */
[----:B------:R-:W-:Y:S02]  /*110c0*/  ISETP.GE.AND P3, PT, R2, UR6, PT ;  /* 0x0000000602007c0c */ /* 0x000fe4000bf66270 */
[----:B------:R-:W-:Y:S02]  /*110d0*/  ISETP.GE.AND P4, PT, R84, UR6, PT ;  /* 0x0000000654007c0c */ /* 0x000fe4000bf86270 */
[----:B------:R-:W-:-:S09]  /*110e0*/  ISETP.GE.AND P5, PT, R86, UR6, PT ;  /* 0x0000000656007c0c */ /* 0x000fd2000bfa6270 */
[-C--:B0---4-:R-:W-:Y:S02]  /*110f0*/  @!P3 LEA R4, P0, R2, R7.reuse, 0x1 ;  /* 0x000000070204b211 */ /* 0x091fe400078008ff */
[-C--:B------:R-:W-:Y:S02]  /*11100*/  @!P4 LEA R8, P1, R84, R7.reuse, 0x1 ;  /* 0x000000075408c211 */ /* 0x080fe400078208ff */
[----:B------:R-:W-:Y:S02]  /*11110*/  @!P5 LEA R10, P2, R86, R7, 0x1 ;  /* 0x00000007560ad211 */ /* 0x000fe400078408ff */
[-C--:B--2---:R-:W-:Y:S02]  /*11120*/  @!P3 LEA.HI.X R5, R2, R3.reuse, R89, 0x1, P0 ;  /* 0x000000030205b211 */ /* 0x084fe400000f0c59 */
        /* <DEDUP_REMOVED lines=11> */
.L_x_11449:
[----:B------:R-:W-:Y:S01]  /*111e0*/  ULDC.64 UR6, c[0x0][0xb08] ;  /* 0x0002c20000067ab9 */ /* 0x000fe20000000a00 */
[----:B------:R-:W-:Y:S01]  /*111f0*/  ULDC.64 UR12, c[0x0][0xb40] ;  /* 0x0002d000000c7ab9 */ /* 0x000fe20000000a00 */
[----:B------:R-:W-:Y:S01]  /*11200*/  IMAD R0, R0, UR6, RZ ;  /* 0x0000000600007c24 */ /* 0x000fe2000f8e02ff */
[----:B------:R-:W-:Y:S01]  /*11210*/  UIADD3 UR9, UR9, 0x22820, URZ ;  /* 0x0002282009097890 */ /* 0x000fe2000fffe03f */
[C---:B0-----:R-:W-:Y:S01]  /*11220*/  IMAD.WIDE.U32 R2, R7.reuse, UR6, RZ ;  /* 0x0000000607027c25 */ /* 0x041fe2000f8e00ff */
[----:B------:R-:W-:Y:S01]  /*11230*/  ISETP.GE.AND P0, PT, R10, UR8, PT ;  /* 0x000000080a007c0c */ /* 0x000fe2000bf06270 */
[----:B------:R-:W-:Y:S01]  /*11240*/  BSSY B1, `(.L_x_11457) ;  /* 0x00000c6000017945 */ /* 0x000fe20003800000 */
[----:B------:R-:W-:Y:S01]  /*11250*/  UPRMT UR9, URZ, 0x654, UR9 ;  /* 0x000006543f097896 */ /* 0x000fe20008000009 */
[----:B------:R-:W-:Y:S01]  /*11260*/  IMAD R7, R7, UR7, R0 ;  /* 0x0000000707077c24 */ /* 0x000fe2000f8e0200 */
[----:B------:R-:W-:Y:S01]  /*11270*/  ULDC.64 UR6, c[0x0][0xb38] ;  /* 0x0002ce0000067ab9 */ /* 0x000fe20000000a00 */
[----:B------:R-:W-:Y:S01]  /*11280*/  SHF.R.S32.HI R0, RZ, 0x1f, R201 ;  /* 0x0000001fff007819 */ /* 0x000fe200000114c9 */
[----:B------:R-:W-:Y:S01]  /*11290*/  IMAD.MOV.U32 R5, RZ, RZ, R17 ;  /* 0x000000ffff057224 */ /* 0x000fe200078e0011 */
[----:B------:R-:W-:Y:S01]  /*112a0*/  SHF.R.S32.HI R152, RZ, 0x1f, R208 ;  /* 0x0000001fff987819 */ /* 0x000fe200000114d0 */
[----:B------:R-:W-:Y:S01]  /*112b0*/  IMAD.IADD R3, R3, 0x1, R7 ;  /* 0x0000000103037824 */ /* 0x000fe200078e0207 */
[----:B------:R-:W-:Y:S01]  /*112c0*/  SHF.R.S32.HI R153, RZ, 0x1f, R209 ;  /* 0x0000001fff997819 */ /* 0x000fe200000114d1 */
[----:B------:R-:W-:Y:S01]  /*112d0*/  IMAD R0, R0, UR12, RZ ;  /* 0x0000000c00007c24 */ /* 0x000fe2000f8e02ff */
[----:B------:R-:W-:Y:S01]  /*112e0*/  SYNCS.ARRIVE.TRANS64.RED.A1T0 RZ, [UR9], RZ ;  /* 0x000000ffffff79a7 */ /* 0x000fe20008100409 */
[----:B------:R-:W-:Y:S01]  /*112f0*/  IMAD.WIDE.U32 R2, R23, UR6, R2 ;  /* 0x0000000617027c25 */ /* 0x000fe2000f8e0002 */
[----:B------:R-:W-:Y:S01]  /*11300*/  @UP0 ULDC UR6, c[0x0][0xbec] ;  /* 0x0002fb0000060ab9 */ /* 0x000fe20000000800 */
[----:B------:R-:W-:-:S02]  /*11310*/  SHF.R.S32.HI R154, RZ, 0x1f, R210 ;  /* 0x0000001fff9a7819 */ /* 0x000fc400000114d2 */
[----:B------:R-:W-:Y:S01]  /*11320*/  IMAD R3, R23, UR7, R3 ;  /* 0x0000000717037c24 */ /* 0x000fe2000f8e0203 */
[----:B------:R-:W-:Y:S01]  /*11330*/  SHF.R.S32.HI R155, RZ, 0x1f, R211 ;  /* 0x0000001fff9b7819 */ /* 0x000fe200000114d3 */
[----:B------:R-:W-:Y:S01]  /*11340*/  @P4 IMAD.HI.U32 R4, R17, UR6, RZ ;  /* 0x0000000611044c27 */ /* 0x000fe2000f8e00ff */
[----:B------:R-:W-:Y:S01]  /*11350*/  @UP0 ULDC UR6, c[0x0][0xbf0] ;  /* 0x0002fc0000060ab9 */ /* 0x000fe20000000800 */
[----:B------:R-:W-:Y:S02]  /*11360*/  SHF.R.S32.HI R156, RZ, 0x1f, R212 ;  /* 0x0000001fff9c7819 */ /* 0x000fe400000114d4 */
[C---:B------:R-:W-:Y:S01]  /*11370*/  IMAD R7, R201.reuse, UR13, R0 ;  /* 0x0000000dc9077c24 */ /* 0x040fe2000f8e0200 */
        /* <DEDUP_REMOVED lines=9> */
[----:B------:R-:W-:Y:S01]  /*11410*/  IMAD.WIDE.U32 R2, R230, UR6, R2 ;  /* 0x00000006e6027c25 */ /* 0x000fe2000f8e0002 */
[----:B------:R-:W-:-:S02]  /*11420*/  SHF.R.S32.HI R159, RZ, 0x1f, R215 ;  /* 0x0000001fff9f7819 */ /* 0x000fc400000114d7 */
[----:B------:R-:W-:Y:S01]  /*11430*/  SHF.R.S32.HI R160, RZ, 0x1f, R216 ;  /* 0x0000001fffa07819 */ /* 0x000fe200000114d8 */
[----:B------:R-:W-:Y:S01]  /*11440*/  IMAD R7, R4, UR11, R17 ;  /* 0x0000000b04077c24 */ /* 0x000fe2000f8e0211 */
        /* <DEDUP_REMOVED lines=19> */
[----:B------:R-:W-:Y:S01]  /*11580*/  IMAD.IADD R7, R3, 0x1, R5 ;  /* 0x0000000103077824 */ /* 0x000fe200078e0205 */
[----:B------:R-:W-:-:S02]  /*11590*/  LEA R0, P1, R2, UR6, 0x2 ;  /* 0x0000000602007c11 */ /* 0x000fc4000f8210ff */
[----:B------:R-:W-:Y:S02]  /*115a0*/  SHF.R.S32.HI R169, RZ, 0x1f, R225 ;  /* 0x0000001fffa97819 */ /* 0x000fe400000114e1 */
[----:B------:R-:W-:Y:S02]  /*115b0*/  LEA.HI.X R7, R2, UR7, R7, 0x2, P1 ;  /* 0x0000000702077c11 */ /* 0x000fe400088f1407 */
[----:B------:R0:W1:Y:S01]  /*115c0*/  SHFL.IDX PT, R2, R0, RZ, 0x1c1f ;  /* 0x001c1fff00027589 */ /* 0x00006200000e0000 */
[----:B------:R-:W-:Y:S02]  /*115d0*/  SHF.R.S32.HI R170, RZ, 0x1f, R226 ;  /* 0x0000001fffaa7819 */ /* 0x000fe400000114e2 */
[----:B------:R-:W-:Y:S01]  /*115e0*/  SHF.R.S32.HI R171, RZ, 0x1f, R227 ;  /* 0x0000001fffab7819 */ /* 0x000fe200000114e3 */
[----:B------:R0:W2:Y:S01]  /*115f0*/  SHFL.IDX PT, R3, R7, RZ, 0x1c1f ;  /* 0x001c1fff07037589 */ /* 0x0000a200000e0000 */
[----:B------:R-:W-:Y:S02]  /*11600*/  SHF.R.S32.HI R172, RZ, 0x1f, R228 ;  /* 0x0000001fffac7819 */ /* 0x000fe400000114e4 */
[----:B------:R-:W-:Y:S01]  /*11610*/  SHF.R.S32.HI R173, RZ, 0x1f, R229 ;  /* 0x0000001fffad7819 */ /* 0x000fe200000114e5 */
[----:B------:R-:W-:Y:S06]  /*11620*/  @P0 BRA `(.L_x_11458) ;  /* 0x00000008001c0947 */ /* 0x000fec0003800000 */
[----:B------:R-:W-:Y:S01]  /*11630*/  ULDC UR6, c[0x0][0xac8] ;  /* 0x0002b20000067ab9 */ /* 0x000fe20000000800 */
[C---:B------:R-:W-:Y:S01]  /*11640*/  VIADD R13, R16.reuse, 0xe8 ;  /* 0x000000e8100d7836 */ /* 0x040fe20000000000 */
[----:B------:R-:W-:Y:S01]  /*11650*/  ISETP.GE.AND P4, PT, R229, UR6, PT ;  /* 0x00000006e5007c0c */ /* 0x000fe2000bf86270 */
[----:B------:R-:W-:Y:S01]  /*11660*/  VIADD R19, R16, 0xf0 ;  /* 0x000000f010137836 */ /* 0x000fe20000000000 */
[----:B------:R-:W-:Y:S01]  /*11670*/  ISETP.GE.AND P3, PT, R228, UR6, PT ;  /* 0x00000006e4007c0c */ /* 0x000fe2000bf66270 */
[C---:B------:R-:W-:Y:S01]  /*11680*/  VIADD R17, R16.reuse, 0xf8 ;  /* 0x000000f810117836 */ /* 0x040fe20000000000 */
        /* <DEDUP_REMOVED lines=82> */
[----:B------:R-:W-:Y:S01]  /*11bb0*/  @!P4 ST.E.64 desc[UR40][R8.64], R100 ;  /* 0x000000640800c985 */ /* 0x000fe2000c101b28 */
        /* <DEDUP_REMOVED lines=8> */
[----:B------:R1:W-:Y:S01]  /*11c40*/  @!P2 ST.E.64 desc[UR40][R14.64], R108 ;  /* 0x0000006c0e00a985 */ /* 0x0003e2000c101b28 */
[-C--:B------:R-:W-:Y:S02]  /*11c50*/  @!P4 LEA R32, P5, R205, R2.reuse, 0x2 ;  /* 0x00000002cd20c211 */ /* 0x080fe400078a10ff */
[----:B------:R-:W-:Y:S01]  /*11c60*/  @!P0 LEA.HI.X R25, R207, R3, R237, 0x2, P6 ;  /* 0x00000003cf198211 */ /* 0x000fe200030f14ed */
[----:B------:R2:W-:Y:S01]  /*11c70*/  @!P1 ST.E.64 desc[UR40][R20.64], R112 ;  /* 0x0000007014009985 */ /* 0x0005e2000c101b28 */
[----:B------:R-:W-:-:S02]  /*11c80*/  @!P3 LEA R28, P1, R206, R2, 0x2 ;  /* 0x00000002ce1cb211 */ /* 0x000fc400078210ff */
[----:B------:R-:W-:Y:S01]  /*11c90*/  ISETP.GE.AND P2, PT, R204, UR6, PT ;  /* 0x00000006cc007c0c */ /* 0x000fe2000bf46270 */
[----:B------:R4:W-:Y:S01]  /*11ca0*/  @!P0 ST.E.64 desc[UR40][R24.64], R116 ;  /* 0x0000007418008985 */ /* 0x0009e2000c101b28 */
[-C--:B------:R-:W-:Y:S02]  /*11cb0*/  @!P3 LEA.HI.X R29, R206, R3.reuse, R236, 0x2, P1 ;  /* 0x00000003ce1db211 */ /* 0x080fe400008f14ec */
[----:B------:R-:W-:Y:S02]  /*11cc0*/  ISETP.GE.AND P1, PT, R203, UR6, PT ;  /* 0x00000006cb007c0c */ /* 0x000fe4000bf26270 */
[----:B------:R-:W-:Y:S01]  /*11cd0*/  @!P4 LEA.HI.X R33, R205, R3, R235, 0x2, P5 ;  /* 0x00000003cd21c211 */ /* 0x000fe200028f14eb */
[----:B------:R4:W-:Y:S01]  /*11ce0*/  @!P3 ST.E.64 desc[UR40][R28.64], R120 ;  /* 0x000000781c00b985 */ /* 0x0009e2000c101b28 */
[----:B------:R-:W-:Y:S02]  /*11cf0*/  ISETP.GE.AND P0, PT, R202, UR6, PT ;  /* 0x00000006ca007c0c */ /* 0x000fe4000bf06270 */
[----:B------:R-:W-:Y:S01]  /*11d00*/  ISETP.GE.AND P3, PT, R19, UR6, PT ;  /* 0x0000000613007c0c */ /* 0x000fe2000bf66270 */
[----:B------:R4:W-:Y:S01]  /*11d10*/  @!P4 ST.E.64 desc[UR40][R32.64], R124 ;  /* 0x0000007c2000c985 */ /* 0x0009e2000c101b28 */
[----:B------:R-:W-:-:S02]  /*11d20*/  ISETP.GE.AND P4, PT, R13, UR6, PT ;  /* 0x000000060d007c0c */ /* 0x000fc4000bf86270 */
[CC--:B---3--:R-:W-:Y:S02]  /*11d30*/  @!P2 LEA R10, P5, R204.reuse, R2.reuse, 0x2 ;  /* 0x00000002cc0aa211 */ /* 0x0c8fe400078a10ff */
[----:B------:R-:W-:Y:S02]  /*11d40*/  SHF.R.S32.HI R5, RZ, 0x1f, R202 ;  /* 0x0000001fff057819 */ /* 0x000fe400000114ca */
[CC--:B------:R-:W-:Y:S02]  /*11d50*/  @!P1 LEA R8, P6, R203.reuse, R2.reuse, 0x2 ;  /* 0x00000002cb089211 */ /* 0x0c0fe400078c10ff */
[-C--:B------:R-:W-:Y:S02]  /*11d60*/  @!P2 LEA.HI.X R11, R204, R3.reuse, R233, 0x2, P5 ;  /* 0x00000003cc0ba211 */ /* 0x080fe400028f14e9 */
[----:B------:R-:W-:Y:S02]  /*11d70*/  @!P0 LEA R4, P5, R202, R2, 0x2 ;  /* 0x00000002ca048211 */ /* 0x000fe400078a10ff */
[----:B------:R-:W-:Y:S01]  /*11d80*/  @!P1 LEA.HI.X R9, R203, R3, R232, 0x2, P6 ;  /* 0x00000003cb099211 */ /* 0x000fe200030f14e8 */
[----:B------:R4:W-:Y:S01]  /*11d90*/  @!P2 ST.E.64 desc[UR40][R10.64], R128 ;  /* 0x000000800a00a985 */ /* 0x0009e2000c101b28 */
[----:B------:R-:W-:-:S02]  /*11da0*/  ISETP.GE.AND P6, PT, R17, UR6, PT ;  /* 0x0000000611007c0c */ /* 0x000fc4000bfc6270 */
[-C--:B------:R-:W-:Y:S01]  /*11db0*/  @!P0 LEA.HI.X R5, R202, R3.reuse, R5, 0x2, P5 ;  /* 0x00000003ca058211 */ /* 0x080fe200028f1405 */
[----:B------:R4:W-:Y:S01]  /*11dc0*/  @!P1 ST.E.64 desc[UR40][R8.64], R132 ;  /* 0x0000008408009985 */ /* 0x0009e2000c101b28 */
[----:B-1----:R-:W-:Y:S02]  /*11dd0*/  SHF.R.S32.HI R15, RZ, 0x1f, R13 ;  /* 0x0000001fff0f7819 */ /* 0x002fe4000001140d */
[C---:B------:R-:W-:Y:S01]  /*11de0*/  @!P4 LEA R14, P5, R13.reuse, R2, 0x2 ;  /* 0x000000020d0ec211 */ /* 0x040fe200078a10ff */
[----:B------:R4:W-:Y:S03]  /*11df0*/  @!P0 ST.E.64 desc[UR40][R4.64], R136 ;  /* 0x0000008804008985 */ /* 0x0009e6000c101b28 */
[----:B------:R-:W-:Y:S02]  /*11e00*/  @!P4 LEA.HI.X R15, R13, R3, R15, 0x2, P5 ;  /* 0x000000030d0fc211 */ /* 0x000fe400028f140f */
[----:B------:R-:W-:-:S02]  /*11e10*/  SHF.R.S32.HI R13, RZ, 0x1f, R19 ;  /* 0x0000001fff0d7819 */ /* 0x000fc40000011413 */
[CC--:B--2---:R-:W-:Y:S01]  /*11e20*/  @!P3 LEA R20, P5, R19.reuse, R2.reuse, 0x2 ;  /* 0x000000021314b211 */ /* 0x0c4fe200078a10ff */
[----:B------:R4:W-:Y:S03]  /*11e30*/  @!P4 ST.E.64 desc[UR40][R14.64], R140 ;  /* 0x0000008c0e00c985 */ /* 0x0009e6000c101b28 */
[-C--:B------:R-:W-:Y:S02]  /*11e40*/  @!P3 LEA.HI.X R21, R19, R3.reuse, R13, 0x2, P5 ;  /* 0x000000031315b211 */ /* 0x080fe400028f140d */
[----:B------:R-:W-:Y:S02]  /*11e50*/  SHF.R.S32.HI R13, RZ, 0x1f, R17 ;  /* 0x0000001fff0d7819 */ /* 0x000fe40000011411 */
[C---:B------:R-:W-:Y:S01]  /*11e60*/  @!P6 LEA R2, P5, R17.reuse, R2, 0x2 ;  /* 0x000000021102e211 */ /* 0x040fe200078a10ff */
[----:B------:R4:W-:Y:S03]  /*11e70*/  @!P3 ST.E.64 desc[UR40][R20.64], R144 ;  /* 0x000000901400b985 */ /* 0x0009e6000c101b28 */
[----:B------:R-:W-:-:S05]  /*11e80*/  @!P6 LEA.HI.X R3, R17, R3, R13, 0x2, P5 ;  /* 0x000000031103e211 */ /* 0x000fca00028f140d */
[----:B------:R4:W-:Y:S04]  /*11e90*/  @!P6 ST.E.64 desc[UR40][R2.64], R148 ;  /* 0x000000940200e985 */ /* 0x0009e8000c101b28 */
.L_x_11458:
[----:B------:R-:W-:Y:S05]  /*11ea0*/  BSYNC B1 ;  /* 0x0000000000017941 */ /* 0x000fea0003800000 */
.L_x_11457:
[----:B------:R-:W-:Y:S01]  /*11eb0*/  ISETP.GE.AND P0, PT, R12, UR8, PT ;  /* 0x000000080c007c0c */ /* 0x000fe2000bf06270 */
[----:B--2-4-:R2:W3:Y:S04]  /*11ec0*/  SHFL.IDX PT, R3, R7, 0x1, 0x1c1f ;  /* 0x003c1f0007037f89 */ /* 0x0144e800000e0000 */
        /* <DEDUP_REMOVED lines=139> */
.L_x_11447:
[----:B------:R-:W0:Y:S01]  /*12780*/  LDC.64 R8, c[0x0][0xc08] ;  /* 0x00030200ff087b82 */ /* 0x000e220000000a00 */
[----:B------:R-:W-:-:S07]  /*12790*/  IMAD.MOV.U32 R7, RZ, RZ, RZ ;  /* 0x000000ffff077224 */ /* 0x000fce00078e00ff */
[----:B------:R-:W2:Y:S08]  /*127a0*/  LDC.64 R4, c[0x0][0xc00] ;  /* 0x00030000ff047b82 */ /* 0x000eb00000000a00 */
[----:B------:R-:W3:Y:S01]  /*127b0*/  LDC.64 R2, c[0x0][0xc00] ;  /* 0x00030000ff027b82 */ /* 0x000ee20000000a00 */
[----:B0-----:R-:W-:-:S04]  /*127c0*/  ISETP.NE.U32.AND P0, PT, R8, RZ, PT ;  /* 0x000000ff0800720c */ /* 0x001fc80003f05070 */
[----:B------:R-:W-:Y:S02]  /*127d0*/  ISETP.NE.AND.EX P1, PT, R9, RZ, PT, P0 ;  /* 0x000000ff0900720c */ /* 0x000fe40003f25300 */
[----:B--2---:R-:W-:-:S04]  /*127e0*/  ISETP.NE.U32.AND P0, PT, R4, RZ, PT ;  /* 0x000000ff0400720c */ /* 0x004fc80003f05070 */
[----:B------:R-:W-:Y:S01]  /*127f0*/  ISETP.NE.AND.EX P0, PT, R5, RZ, PT, P0 ;  /* 0x000000ff0500720c */ /* 0x000fe20003f05300 */
[----:B------:R-:W-:Y:S01]  /*12800*/  ULDC UR6, c[0x0][0xa88] ;  /* 0x0002a20000067ab9 */ /* 0x000fe20000000800 */
[----:B---3--:R-:W-:-:S05]  /*12810*/  IMAD.WIDE R2, R201, 0x4, R2 ;  /* 0x00000004c9027825 */ /* 0x008fca00078e0202 */
[----:B------:R-:W0:Y:S01]  /*12820*/  @P1 LDC.64 R4, c[0x0][0xc08] ;  /* 0x00030200ff041b82 */ /* 0x000e220000000a00 */
[----:B------:R-:W-:-:S05]  /*12830*/  IMAD.U32 R0, RZ, RZ, UR6 ;  /* 0x00000006ff007e24 */ /* 0x000fca000f8e00ff */
[----:B------:R2:W5:Y:S01]  /*12840*/  @P0 LDG.E R7, desc[UR40][R2.64] ;  /* 0x0000002802070981 */ /* 0x000562000c1e1900 */
[----:B0-----:R-:W-:-:S05]  /*12850*/  @P1 IMAD.WIDE R4, R201, 0x4, R4 ;  /* 0x00000004c9041825 */ /* 0x001fca00078e0204 */
[----:B------:R2:W5:Y:S01]  /*12860*/  @P1 LDG.E R0, desc[UR40][R4.64] ;  /* 0x0000002804001981 */ /* 0x000562000c1e1900 */
[----:B------:R-:W-:Y:S02]  /*12870*/  ISETP.NE.AND P2, PT, R200, RZ, PT ;  /* 0x000000ffc800720c */ /* 0x000fe40003f45270 */
[----:B------:R-:W-:Y:S01]  /*12880*/  SHF.R.S32.HI R24, RZ, 0x1f, R201 ;  /* 0x0000001fff187819 */ /* 0x000fe200000114c9 */
[----:B------:R-:W0:Y:S10]  /*12890*/  S2R R8, SR_TID.X ;  /* 0x0000000000087919 */ /* 0x000e340000002100 */
[----:B------:R-:W3:Y:S01]  /*128a0*/  @!P2 LDC R200, c[0x0][0xad4] ;  /* 0x0002b500ffc8ab82 */ /* 0x000ee20000000800 */
[----:B0-----:R-:W-:Y:S01]  /*128b0*/  VIADD R28, R8, 0xffffff80 ;  /* 0xffffff80081c7836 */ /* 0x001fe20000000000 */
[----:B---3--:R-:W-:-:S04]  /*128c0*/  ISETP.GT.AND P2, PT, R200, 0x1, PT ;  /* 0x00000001c800780c */ /* 0x008fc80003f44270 */
[----:B------:R-:W-:Y:S01]  /*128d0*/  ISETP.GT.AND P3, PT, R28, 0x7f, PT ;  /* 0x0000007f1c00780c */ /* 0x000fe20003f64270 */
[----:B--2---:R-:W-:-:S12]  /*128e0*/  @P1 BRA `(.L_x_11459) ;  /* 0x0000000000101947 */ /* 0x004fd80003800000 */
[----:B------:R-:W-:Y:S05]  /*128f0*/  @!P0 BRA `(.L_x_11459) ;  /* 0x00000000000c8947 */ /* 0x000fea0003800000 */
[----:B------:R-:W2:Y:S04]  /*12900*/  LDG.E R5, desc[UR40][R2.64] ;  /* 0x0000002802057981 */ /* 0x000ea8000c1e1900 */
[----:B-----5:R-:W2:Y:S02]  /*12910*/  LDG.E R0, desc[UR40][R2.64+0x4] ;  /* 0x0000042802007981 */ /* 0x020ea4000c1e1900 */
[----:B--2---:R-:W-:-:S07]  /*12920*/  IMAD.IADD R0, R0, 0x1, -R5 ;  /* 0x0000000100007824 */ /* 0x004fce00078e0a05 */
.L_x_11459:
[----:B------:R-:W-:Y:S01]  /*12930*/  BSSY B1, `(.L_x_11460) ;  /* 0x0000037000017945 */ /* 0x000fe20003800000 */
[----:B------:R-:W-:Y:S02]  /*12940*/  SEL R201, R201, RZ, !P0 ;  /* 0x000000ffc9c97207 */ /* 0x000fe40004000000 */
[----:B------:R-:W-:Y:S02]  /*12950*/  SEL R24, R24, RZ, !P0 ;  /* 0x000000ff18187207 */ /* 0x000fe40004000000 */
[----:B-----5:R-:W-:Y:S01]  /*12960*/  SHF.R.S32.HI R20, RZ, 0x1f, R7 ;  /* 0x0000001fff147819 */ /* 0x020fe20000011407 */
[----:B------:R-:W-:Y:S06]  /*12970*/  @P3 BRA `(.L_x_11461) ;  /* 0x0000000000c83947 */ /* 0x000fec0003800000 */
[----:B------:R-:W0:Y:S01]  /*12980*/  S2R R25, SR_TID.X ;  /* 0x0000000000197919 */ /* 0x000e220000002100 */
[----:B------:R-:W2:Y:S01]  /*12990*/  LDC R29, c[0x0][0xbe8] ;  /* 0x0002fa00ff1d7b82 */ /* 0x000ea20000000800 */
[----:B------:R-:W-:Y:S02]  /*129a0*/  IMAD.U32 R4, RZ, RZ, UR43 ;  /* 0x0000002bff047e24 */ /* 0x000fe4000f8e00ff */
[----:B--2---:R-:W-:-:S03]  /*129b0*/  IMAD R2, R0, R29, RZ ;  /* 0x0000001d00027224 */ /* 0x004fc600078e02ff */
[----:B0-----:R-:W-:-:S04]  /*129c0*/  IADD3 R25, R4, -0x80, R25 ;  /* 0xffffff8004197810 */ /* 0x001fc80007ffe019 */
        /* <DEDUP_REMOVED lines=8> */
[----:B------:R-:W2:Y:S08]  /*12a50*/  LDC.64 R4, c[0x0][R17+0x220] ;  /* 0x0000880011047b82 */ /* 0x000eb00000000a00 */
[----:B------:R-:W3:Y:S08]  /*12a60*/  @P1 LDC R14, c[0x0][0xbec] ;  /* 0x0002fb00ff0e1b82 */ /* 0x000ef00000000800 */
[----:B------:R-:W4:Y:S08]  /*12a70*/  LDC.64 R2, c[0x0][R17+0x218] ;  /* 0x0000860011027b82 */ /* 0x000f300000000a00 */
[----:B------:R-:W5:Y:S01]  /*12a80*/  @P1 LDC R21, c[0x0][0xbf0] ;  /* 0x0002fc00ff151b82 */ /* 0x000f620000000800 */
[----:B--2---:R-:W-:-:S02]  /*12a90*/  IMAD R5, R5, R201, RZ ;  /* 0x000000c905057224 */ /* 0x004fc400078e02ff */
[----:B------:R-:W-:-:S05]  /*12aa0*/  IMAD.WIDE.U32 R12, R4, R201, RZ ;  /* 0x000000c9040c7225 */ /* 0x000fca00078e00ff */
[----:B------:R-:W2:Y:S01]  /*12ab0*/  LDC.64 R8, c[0x0][R17+0x228] ;  /* 0x00008a0011087b82 */ /* 0x000ea20000000a00 */
[----:B---3--:R-:W-:-:S07]  /*12ac0*/  @P1 IMAD.HI.U32 R14, R25, R14, RZ ;  /* 0x0000000e190e1227 */ /* 0x008fce00078e00ff */
[----:B------:R-:W3:Y:S01]  /*12ad0*/  LDC.64 R10, c[0x0][R17+0x210] ;  /* 0x00008400110a7b82 */ /* 0x000ee20000000a00 */
[-C--:B----4-:R-:W-:Y:S02]  /*12ae0*/  IMAD R19, R3, R23.reuse, RZ ;  /* 0x0000001703137224 */ /* 0x090fe400078e02ff */
[----:B------:R-:W-:-:S04]  /*12af0*/  IMAD.WIDE.U32 R2, R2, R23, RZ ;  /* 0x0000001702027225 */ /* 0x000fc800078e00ff */
[----:B------:R-:W-:Y:S01]  /*12b00*/  IMAD.IADD R19, R3, 0x1, R19 ;  /* 0x0000000103137824 */ /* 0x000fe200078e0213 */
[----:B-----5:R-:W-:Y:S01]  /*12b10*/  @P1 SHF.R.U32.HI R15, RZ, R21, R14 ;  /* 0x00000015ff0f1219 */ /* 0x020fe2000001160e */
[----:B------:R-:W-:Y:S01]  /*12b20*/  IMAD R21, R4, R24, R5 ;  /* 0x0000001804157224 */ /* 0x000fe200078e0205 */
[----:B------:R-:W-:Y:S01]  /*12b30*/  SEL R5, R230, RZ, P0 ;  /* 0x000000ffe6057207 */ /* 0x000fe20000000000 */
[----:B0-----:R-:W0:Y:S01]  /*12b40*/  @!P0 LDC R26, c[0x0][0xb50] ;  /* 0x0002d400ff1a8b82 */ /* 0x001e220000000800 */
[----:B------:R-:W-:Y:S01]  /*12b50*/  IADD3 R4, P1, P3, R12, R2, R7 ;  /* 0x000000020c047210 */ /* 0x000fe20007b3e007 */
[----:B------:R-:W-:Y:S02]  /*12b60*/  IMAD.IADD R21, R13, 0x1, R21 ;  /* 0x000000010d157824 */ /* 0x000fe400078e0215 */
[----:B------:R-:W-:Y:S02]  /*12b70*/  IMAD.MOV R12, RZ, RZ, -R15 ;  /* 0x000000ffff0c7224 */ /* 0x000fe400078e0a0f */
[----:B--2---:R-:W-:Y:S01]  /*12b80*/  IMAD.WIDE.U32 R2, R8, R5, RZ ;  /* 0x0000000508027225 */ /* 0x004fe200078e00ff */
[----:B------:R-:W-:Y:S01]  /*12b90*/  IADD3.X R8, R21, R19, R20, P1, P3 ;  /* 0x0000001315087210 */ /* 0x000fe20000fe6414 */
[----:B------:R-:W2:Y:S02]  /*12ba0*/  @!P0 LDC R27, c[0x0][0xb54] ;  /* 0x0002d500ff1b8b82 */ /* 0x000ea40000000800 */
[----:B------:R-:W-:Y:S01]  /*12bb0*/  IMAD R9, R9, R5, RZ ;  /* 0x0000000509097224 */ /* 0x000fe200078e02ff */
[----:B------:R-:W-:Y:S01]  /*12bc0*/  IADD3 R2, P0, P1, R15, R4, R2 ;  /* 0x000000040f027210 */ /* 0x000fe2000791e002 */
[----:B------:R-:W-:Y:S01]  /*12bd0*/  IMAD R5, R29, R12, R25 ;  /* 0x0000000c1d057224 */ /* 0x000fe200078e0219 */
[----:B------:R-:W-:Y:S01]  /*12be0*/  SHF.R.S32.HI R15, RZ, 0x1f, R15 ;  /* 0x0000001fff0f7819 */ /* 0x000fe2000001140f */
[----:B------:R-:W-:-:S02]  /*12bf0*/  IMAD.IADD R9, R3, 0x1, R9 ;  /* 0x0000000103097824 */ /* 0x000fc400078e0209 */
[----:B---3--:R-:W-:-:S03]  /*12c00*/  IMAD R4, R11, R5, RZ ;  /* 0x000000050b047224 */ /* 0x008fc600078e02ff */
        /* <DEDUP_REMOVED lines=9> */
.L_x_11461:
[----:B------:R-:W-:Y:S05]  /*12ca0*/  BSYNC B1 ;  /* 0x0000000000017941 */ /* 0x000fea0003800000 */
.L_x_11460:
        /* <DEDUP_REMOVED lines=17> */
[----:B------:R-:W-:Y:S02]  /*12dc0*/  VIADD R9, R4, UR43 ;  /* 0x0000002b04097c36 */ /* 0x000fe40008000000 */
[----:B------:R-:W-:Y:S01]  /*12dd0*/  IMAD R3, R23, UR7, R3 ;  /* 0x0000000717037c24 */ /* 0x000fe2000f8e0203 */
[----:B------:R-:W-:Y:S01]  /*12de0*/  ULDC.64 UR6, c[0x0][0xaf0] ;  /* 0x0002bc0000067ab9 */ /* 0x000fe20000000a00 */
[----:B------:R-:W-:Y:S02]  /*12df0*/  IMAD.MOV.U32 R5, RZ, RZ, R9 ;  /* 0x000000ffff057224 */ /* 0x000fe400078e0009 */
[----:B------:R-:W-:Y:S02]  /*12e00*/  IMAD R7, R24, UR6, RZ ;  /* 0x0000000618077c24 */ /* 0x000fe4000f8e02ff */
[C---:B------:R-:W-:Y:S02]  /*12e10*/  IMAD.WIDE.U32 R2, R201.reuse, UR6, R2 ;  /* 0x00000006c9027c25 */ /* 0x040fe4000f8e0002 */
[----:B------:R-:W0:Y:S02]  /*12e20*/  @P0 LDC R8, c[0x0][0xbec] ;  /* 0x0002fb00ff080b82 */ /* 0x000e240000000800 */
[----:B------:R-:W-:Y:S01]  /*12e30*/  IMAD R7, R201, UR7, R7 ;  /* 0x00000007c9077c24 */ /* 0x000fe2000f8e0207 */
[----:B------:R-:W-:-:S03]  /*12e40*/  ULDC.64 UR6, c[0x0][0xae0] ;  /* 0x0002b80000067ab9 */ /* 0x000fc60000000a00 */
[----:B------:R-:W-:Y:S02]  /*12e50*/  IMAD.IADD R3, R3, 0x1, R7 ;  /* 0x0000000103037824 */ /* 0x000fe400078e0207 */
[----:B------:R-:W2:Y:S01]  /*12e60*/  @P0 LDC R13, c[0x0][0xbf0] ;  /* 0x0002fc00ff0d0b82 */ /* 0x000ea20000000800 */
[----:B0-----:R-:W-:-:S05]  /*12e70*/  @P0 IMAD.HI.U32 R4, R9, R8, RZ ;  /* 0x0000000809040227 */ /* 0x001fca00078e00ff */
[----:B--2---:R-:W-:-:S04]  /*12e80*/  @P0 SHF.R.U32.HI R5, RZ, R13, R4 ;  /* 0x0000000dff050219 */ /* 0x004fc80000011604 */
[--C-:B------:R-:W-:Y:S01]  /*12e90*/  SHF.R.S32.HI R4, RZ, 0x1f, R5.reuse ;  /* 0x0000001fff047819 */ /* 0x100fe20000011405 */
[----:B------:R-:W-:Y:S02]  /*12ea0*/  IMAD.MOV R8, RZ, RZ, -R5 ;  /* 0x000000ffff087224 */ /* 0x000fe400078e0a05 */
[----:B------:R-:W-:-:S04]  /*12eb0*/  IMAD.WIDE.U32 R2, R5, UR6, R2 ;  /* 0x0000000605027c25 */ /* 0x000fc8000f8e0002 */
[----:B------:R-:W-:Y:S02]  /*12ec0*/  IMAD R7, R11, R8, R9 ;  /* 0x000000080b077224 */ /* 0x000fe400078e0209 */
[----:B------:R-:W-:Y:S02]  /*12ed0*/  IMAD R4, R4, UR6, RZ ;  /* 0x0000000604047c24 */ /* 0x000fe4000f8e02ff */
[----:B------:R-:W-:Y:S02]  /*12ee0*/  VIADD R8, R15, UR43 ;  /* 0x0000002b0f087c36 */ /* 0x000fe40008000000 */
[----:B------:R-:W-:Y:S01]  /*12ef0*/  IMAD R9, R5, UR7, R4 ;  /* 0x0000000705097c24 */ /* 0x000fe2000f8e0204 */
[----:B------:R-:W-:Y:S01]  /*12f00*/  SHF.R.S32.HI R4, RZ, 0x1f, R7 ;  /* 0x0000001fff047819 */ /* 0x000fe20000011407 */
[----:B------:R-:W-:Y:S01]  /*12f10*/  ULDC.64 UR6, c[0x0][0xad8] ;  /* 0x0002b60000067ab9 */ /* 0x000fe20000000a00 */
[----:B------:R-:W-:Y:S02]  /*12f20*/  IMAD R11, R0, R11, RZ ;  /* 0x0000000b000b7224 */ /* 0x000fe400078e02ff */
[----:B------:R-:W-:-:S02]  /*12f30*/  IMAD.IADD R3, R3, 0x1, R9 ;  /* 0x0000000103037824 */ /* 0x000fc400078e0209 */
[----:B------:R-:W-:Y:S02]  /*12f40*/  IMAD R4, R4, UR6, RZ ;  /* 0x0000000604047c24 */ /* 0x000fe4000f8e02ff */
[----:B------:R-:W-:-:S04]  /*12f50*/  IMAD.WIDE.U32 R2, R7, UR6, R2 ;  /* 0x0000000607027c25 */ /* 0x000fc8000f8e0002 */
[----:B------:R-:W-:Y:S01]  /*12f60*/  IMAD R5, R7, UR7, R4 ;  /* 0x0000000707057c24 */ /* 0x000fe2000f8e0204 */
[----:B------:R-:W-:Y:S01]  /*12f70*/  ULDC.64 UR6, c[0x0][0xa80] ;  /* 0x0002a00000067ab9 */ /* 0x000fe20000000a00 */
[----:B------:R-:W-:Y:S02]  /*12f80*/  VIADD R4, R8, 0x40 ;  /* 0x0000004008047836 */ /* 0x000fe40000000000 */
[----:B------:R-:W-:Y:S01]  /*12f90*/  IMAD.IADD R3, R3, 0x1, R5 ;  /* 0x0000000103037824 */ /* 0x000fe200078e0205 */
[----:B------:R-:W-:Y:S01]  /*12fa0*/  LEA R5, P2, R2, UR6, 0x1 ;  /* 0x0000000602057c11 */ /* 0x000fe2000f8408ff */
        /* <DEDUP_REMOVED lines=33> */
.L_x_11463:
[----:B------:R-:W-:Y:S05]  /*131c0*/  BSYNC B1 ;  /* 0x0000000000017941 */ /* 0x000fea0003800000 */
.L_x_11462:
        /* <DEDUP_REMOVED lines=21> */
.L_x_11465:
[----:B------:R-:W-:Y:S05]  /*13320*/  BSYNC B1 ;  /* 0x0000000000017941 */ /* 0x000fea0003800000 */
.L_x_11464:
        /* <DEDUP_REMOVED lines=21> */
.L_x_11467:
[----:B------:R-:W-:Y:S05]  /*13480*/  BSYNC B1 ;  /* 0x0000000000017941 */ /* 0x000fea0003800000 */
.L_x_11466:
[----:B0-----:R-:W-:Y:S01]  /*13490*/  VIADD R0, R8, 0x60 ;  /* 0x0000006008007836 */ /* 0x001fe20000000000 */
[----:B---3--:R-:W3:Y:S04]  /*134a0*/  SHFL.IDX PT, R4, R4, 0x3, 0x181f ;  /* 0x00781f0004047f89 */ /* 0x008ee800000e0000 */
[----:B------:R-:W-:Y:S01]  /*134b0*/  ISETP.GE.AND P0, PT, R0, R11, PT ;  /* 0x0000000b0000720c */ /* 0x000fe20003f06270 */
[----:B----4-:R4:W0:-:S12]  /*134c0*/  SHFL.IDX PT, R2, R5, 0x3, 0x181f ;  /* 0x00781f0005027f89 */ /* 0x01081800000e0000 */
[----:B----4-:R-:W-:Y:S05]  /*134d0*/  @P0 BRA `(.L_x_11456) ;  /* 0x0000000000440947 */ /* 0x010fea0003800000 */
[----:B------:R-:W-:Y:S02]  /*134e0*/  ULDC UR6, c[0x0][0xac8] ;  /* 0x0002b20000067ab9 */ /* 0x000fe40000000800 */
[----:B------:R-:W-:Y:S02]  /*134f0*/  ISETP.GE.AND P3, PT, R7, UR6, PT ;  /* 0x0000000607007c0c */ /* 0x000fe4000bf66270 */
[----:B------:R-:W-:Y:S02]  /*13500*/  ISETP.GE.AND P2, PT, R9, UR6, PT ;  /* 0x0000000609007c0c */ /* 0x000fe4000bf46270 */
[----:B------:R-:W-:Y:S02]  /*13510*/  ISETP.GE.AND P1, PT, R15, UR6, PT ;  /* 0x000000060f007c0c */ /* 0x000fe4000bf26270 */
[----:B------:R-:W-:-:S07]  /*13520*/  ISETP.GE.AND P0, PT, R13, UR6, PT ;  /* 0x000000060d007c0c */ /* 0x000fce000bf06270 */
[----:B0-----:R-:W-:-:S04]  /*13530*/  @!P3 LEA R20, P4, R7, R2, 0x1 ;  /* 0x000000020714b211 */ /* 0x001fc800078808ff */
[----:B---3--:R-:W-:Y:S02]  /*13540*/  @!P3 LEA.HI.X R21, R7, R4, R17, 0x1, P4 ;  /* 0x000000040715b211 */ /* 0x008fe400020f0c11 */
        /* <DEDUP_REMOVED lines=10> */
.L_x_11456:
[----:B------:R-:W-:Y:S05]  /*135f0*/  BSYNC B0 ;  /* 0x0000000000007941 */ /* 0x000fea0003800000 */
.L_x_11446:
[----:B------:R-:W-:Y:S02]  /*13600*/  ULDC UR6, c[0x0][0xc3c] ;  /* 0x00030f0000067ab9 */ /* 0x000fe40000000800 */
[----:B------:R-:W-:-:S06]  /*13610*/  UISETP.GE.AND UP0, UPT, UR5, UR6, UPT ;  /* 0x000000060500728c */ /* 0x000fcc000bf06270 */
[----:B------:R-:W-:-:S13]  /*13620*/  PLOP3.LUT P0, PT, PT, PT, UP0, 0x80, 0x0 ;  /* 0x000000000000781c */ /* 0x000fda0003f0f008 */
[----:B------:R-:W-:Y:S05]  /*13630*/  @!P0 BRA `(.L_x_11468) ;  /* 0xfffffed800b88947 */ /* 0x000fea000383ffff */
[----:B------:R-:W-:Y:S05]  /*13640*/  EXIT ;  /* 0x000000000000794d */ /* 0x000fea0003800000 */
.L_x_11363:
        /* <DEDUP_REMOVED lines=18> */
.L_x_11469:
        /* <DEDUP_REMOVED lines=43> */
.L_x_11473:
        /* <DEDUP_REMOVED lines=39> */
.L_x_11471:
        /* <DEDUP_REMOVED lines=12> */
.L_x_11474:
        /* <DEDUP_REMOVED lines=63> */
.L_x_11475:
        /* <DEDUP_REMOVED lines=61> */
.L_x_11476:
[----:B01----:R-:W-:-:S05]  /*14510*/  LOP3.LUT R3, RZ, R2, RZ, 0x33, !PT ;  /* 0x00000002ff037212 */ /* 0x003fca00078e33ff */
[----:B------:R-:W-:-:S05]  /*14520*/  IMAD.IADD R2, R4, 0x1, R3 ;  /* 0x0000000104027824 */ /* 0x000fca00078e0203 */
[----:B------:R1:W-:Y:S01]  /*14530*/  STL [R1+0x4], R2 ;  /* 0x0000040201007387 */ /* 0x0003e20000100800 */
[----:B------:R-:W-:Y:S05]  /*14540*/  BRA `(.L_x_11477) ;  /* 0x0000000000107947 */ /* 0x000fea0003800000 */
.L_x_11472:
[----:B------:R-:W-:Y:S01]  /*14550*/  IMAD.U32 R2, RZ, RZ, UR6 ;  /* 0x00000006ff027e24 */ /* 0x000fe2000f8e00ff */
[----:B------:R0:W-:Y:S04]  /*14560*/  STL [R1+0x4], RZ ;  /* 0x000004ff01007387 */ /* 0x0001e80000100800 */
[----:B------:R0:W-:Y:S04]  /*14570*/  STL [R1+0x8], RZ ;  /* 0x000008ff01007387 */ /* 0x0001e80000100800 */
[----:B------:R0:W-:Y:S02]  /*14580*/  STL [R1], R2 ;  /* 0x0000000201007387 */ /* 0x0001e40000100800 */
.L_x_11477:
        /* <DEDUP_REMOVED lines=10> */
.L_x_11470:
        /* <DEDUP_REMOVED lines=9> */
[C---:B----4-:R-:W-:Y:S01]  /*146c0*/  IMAD.SHL.U32 R0, R6.reuse, 0x8, RZ ;  /* 0x0000000806007824 */ /* 0x050fe200078e00ff */
        /* <DEDUP_REMOVED lines=20> */
.L_x_11590:
[----:B--23--:R-:W2:Y:S01]  /*14810*/  LDL R9, [R1+0xc] ;  /* 0x00000c0001097983 */ /* 0x00cea20000100800 */
        /* <DEDUP_REMOVED lines=46> */
.L_x_11479:
        /* <DEDUP_REMOVED lines=16> */
.L_x_11480:
[----:B------:R-:W-:Y:S05]  /*14c00*/  @!P1 BRA `(.L_x_11481) ;  /* 0x00000000000c9947 */ /* 0x000fea0003800000 */
[----:B------:R-:W3:Y:S04]  /*14c10*/  LDG.E R6, desc[UR40][R2.64] ;  /* 0x0000002802067981 */ /* 0x000ee8000c1e1900 */
[----:B------:R-:W3:Y:S02]  /*14c20*/  LDG.E R2, desc[UR40][R2.64+0x4] ;  /* 0x0000042802027981 */ /* 0x000ee4000c1e1900 */
[----:B---3--:R-:W-:-:S07]  /*14c30*/  IMAD.IADD R6, R2, 0x1, -R6 ;  /* 0x0000000102067824 */ /* 0x008fce00078e0a06 */
.L_x_11481:
        /* <DEDUP_REMOVED lines=34> */
.L_x_11484:
[----:B------:R-:W-:-:S13]  /*14e60*/  ISETP.NE.AND P0, PT, R3, 0x1, PT ;  /* 0x000000010300780c */ /* 0x000fda0003f05270 */
[----:B------:R-:W2:Y:S02]  /*14e70*/  @P0 LDC.64 R4, c[0x0][0x9e8] ;  /* 0x00027a00ff040b82 */ /* 0x000ea40000000a00 */
[----:B--2---:R-:W-:-:S05]  /*14e80*/  @P0 IMAD.HI.U32 R4, R8, R4, RZ ;  /* 0x0000000408040227 */ /* 0x004fca00078e00ff */
[----:B------:R-:W-:-:S07]  /*14e90*/  @P0 SHF.R.U32.HI R8, RZ, R5, R4 ;  /* 0x00000005ff080219 */ /* 0x000fce0000011604 */
.L_x_11485:
[----:B------:R-:W-:Y:S05]  /*14ea0*/  BSYNC B0 ;  /* 0x0000000000007941 */ /* 0x000fea0003800000 */
.L_x_11483:
[----:B------:R-:W-:-:S05]  /*14eb0*/  IMAD R8, R8, R3, R3 ;  /* 0x0000000308087224 */ /* 0x000fca00078e0203 */
[----:B------:R-:W-:-:S07]  /*14ec0*/  VIMNMX R2, R2, R8, PT ;  /* 0x0000000802027248 */ /* 0x000fce0003fe0100 */
.L_x_11482:
        /* <DEDUP_REMOVED lines=25> */
.L_x_11488:
[----:B------:R-:W-:-:S13]  /*15060*/  ISETP.NE.AND P0, PT, R3, 0x1, PT ;  /* 0x000000010300780c */ /* 0x000fda0003f05270 */
[----:B--2---:R-:W2:Y:S02]  /*15070*/  @P0 LDC.64 R4, c[0x0][0x9e8] ;  /* 0x00027a00ff040b82 */ /* 0x004ea40000000a00 */
[----:B--2---:R-:W-:-:S05]  /*15080*/  @P0 IMAD.HI.U32 R4, R6, R4, RZ ;  /* 0x0000000406040227 */ /* 0x004fca00078e00ff */
[----:B------:R-:W-:-:S07]  /*15090*/  @P0 SHF.R.U32.HI R6, RZ, R5, R4 ;  /* 0x00000005ff060219 */ /* 0x000fce0000011604 */
.L_x_11489:
[----:B------:R-:W-:Y:S05]  /*150a0*/  BSYNC B0 ;  /* 0x0000000000007941 */ /* 0x000fea0003800000 */
.L_x_11487:
[----:B------:R-:W-:-:S05]  /*150b0*/  IMAD R3, R6, R3, RZ ;  /* 0x0000000306037224 */ /* 0x000fca00078e02ff */
[----:B------:R-:W-:-:S07]  /*150c0*/  VIMNMX R2, R2, R3, !PT ;  /* 0x0000000302027248 */ /* 0x000fce0007fe0100 */
.L_x_11486:
        /* <DEDUP_REMOVED lines=44> */
.L_x_11491:
[----:B------:R-:W-:Y:S05]  /*15390*/  BSYNC B0 ;  /* 0x0000000000007941 */ /* 0x000fea0003800000 */
.L_x_11490:
        /* <DEDUP_REMOVED lines=26> */
.L_x_11493:
        /* <DEDUP_REMOVED lines=20> */
.L_x_11496:
[----:B------:R-:W-:Y:S05]  /*15680*/  BSYNC B6 ;  /* 0x0000000000067941 */ /* 0x000fea0003800000 */
.L_x_11495:
        /* <DEDUP_REMOVED lines=20> */
.L_x_11499:
        /* <DEDUP_REMOVED lines=15> */
.L_x_11498:
[----:B------:R-:W-:Y:S05]  /*158c0*/  BSYNC B6 ;  /* 0x0000000000067941 */ /* 0x000fea0003800000 */
.L_x_11497:
        /* <DEDUP_REMOVED lines=24> */
.L_x_11606:
        /* <DEDUP_REMOVED lines=9> */
.L_x_11609:
        /* <DEDUP_REMOVED lines=24> */
.L_x_11503:
[----:B------:R-:W4:Y:S04]  /*15c60*/  LDL R0, [R1+0x10] ;  /* 0x0000100001007983 */ /* 0x000f280000100800 */
[----:B---3--:R-:W3:Y:S01]  /*15c70*/  LDL R2, [R1+0x14] ;  /* 0x0000140001027983 */ /* 0x008ee20000100800 */
[----:B----4-:R-:W-:Y:S01]  /*15c80*/  IMAD R0, R0, 0x8, R19 ;  /* 0x0000000800007824 */ /* 0x010fe200078e0213 */
[----:B---3--:R-:W-:-:S04]  /*15c90*/  SHF.L.U32 R2, R2, 0x1f, RZ ;  /* 0x0000001f02027819 */ /* 0x008fc800000006ff */
[----:B------:R-:W3:Y:S02]  /*15ca0*/  SYNCS.PHASECHK.TRANS64.TRYWAIT P0, [R0+URZ+0x22840], R2 ;  /* 0x02284002000075a7 */ /* 0x000ee4000800017f */
[----:B---3--:R-:W-:Y:S05]  /*15cb0*/  @!P0 BRA `(.L_x_11504) ;  /* 0x0000004c00f88947 */ /* 0x008fea0003800000 */
.L_x_11610:
        /* <DEDUP_REMOVED lines=11> */
.L_x_11505:
[----:B-1----:R-:W4:Y:S04]  /*15d70*/  LDL R4, [R1+0x10] ;  /* 0x0000100001047983 */ /* 0x002f280000100800 */
[----:B------:R-:W2:Y:S04]  /*15d80*/  LDL R3, [R1+0x20] ;  /* 0x0000200001037983 */ /* 0x000ea80000100800 */
[----:B---3--:R-:W3:Y:S01]  /*15d90*/  LDL R2, [R1+0x18] ;  /* 0x0000180001027983 */ /* 0x008ee20000100800 */
[----:B------:R-:W-:Y:S01]  /*15da0*/  R2UR UR9, R0 ;  /* 0x00000000000972ca */ /* 0x000fe200000e0000 */
[----:B------:R-:W-:Y:S01]  /*15db0*/  UIADD3 UR6, UP0, UR38, 0x370, URZ ;  /* 0x0000037026067890 */ /* 0x000fe2000ff1e03f */
[----:B------:R-:W-:Y:S01]  /*15dc0*/  R2UR UR12, R17 ;  /* 0x00000000110c72ca */ /* 0x000fe200000e0000 */
[----:B------:R-:W-:Y:S01]  /*15dd0*/  UMOV UR5, 0x14f00000 ;  /* 0x14f0000000057882 */ /* 0x000fe20000000000 */
[----:B-----5:R-:W-:Y:S01]  /*15de0*/  R2UR UR13, R16 ;  /* 0x00000000100d72ca */ /* 0x020fe200000e0000 */
[----:B------:R-:W-:Y:S01]  /*15df0*/  UIADD3.X UR7, URZ, UR39, URZ, UP0, !UPT ;  /* 0x000000273f077290 */ /* 0x000fe200087fe43f */
[----:B------:R-:W-:Y:S01]  /*15e00*/  PLOP3.LUT P0, PT, PT, PT, PT, 0x80, 0x0 ;  /* 0x000000000000781c */ /* 0x000fe20003f0f070 */
[----:B------:R-:W-:Y:S01]  /*15e10*/  UMOV UR10, URZ ;  /* 0x0000003f000a7c82 */ /* 0x000fe20008000000 */
[----:B------:R-:W-:-:S05]  /*15e20*/  LOP3.LUT R18, R18, 0xfffffffe, RZ, 0xc0, !PT ;  /* 0xfffffffe12127812 */ /* 0x000fca00078ec0ff */
[----:B------:R-:W-:-:S06]  /*15e30*/  UIADD3 UR9, UR9, 0x22830, URZ ;  /* 0x0002283009097890 */ /* 0x000fcc000fffe03f */
[----:B------:R-:W-:Y:S01]  /*15e40*/  @P0 LOP3.LUT R18, R18, 0x1, RZ, 0xfc, !PT ;  /* 0x0000000112120812 */ /* 0x000fe200078efcff */
[----:B----4-:R-:W-:Y:S01]  /*15e50*/  IMAD R0, R4, 0x3000, R19 ;  /* 0x0000300004007824 */ /* 0x010fe200078e0213 */
[----:B--2---:R-:W-:-:S04]  /*15e60*/  R2UR UR11, R3 ;  /* 0x00000000030b72ca */ /* 0x004fc800000e0000 */
[----:B------:R-:W-:Y:S02]  /*15e70*/  R2UR UR8, R0 ;  /* 0x00000000000872ca */ /* 0x000fe400000e0000 */
[----:B---3--:R-:W-:-:S11]  /*15e80*/  R2UR UR4, R2 ;  /* 0x00000000020472ca */ /* 0x008fd600000e0000 */
[----:B------:R-:W-:Y:S02]  /*15e90*/  UIADD3 UR8, UR8, 0x1c400, URZ ;  /* 0x0001c40008087890 */ /* 0x000fe4000fffe03f */
[----:B------:R-:W-:-:S03]  /*15ea0*/  UIMAD UR11, UR11, 0x60, UR4 ;  /* 0x000000600b0b78a4 */ /* 0x000fc6000f8e0204 */
[----:B------:R-:W-:-:S06]  /*15eb0*/  UMOV UR4, 0x0 ;  /* 0x0000000000047882 */ /* 0x000fcc0000000000 */
[----:B------:R3:W-:Y:S02]  /*15ec0*/  UTMALDG.4D [UR8], [UR6], desc[UR4] ;  /* 0x00000408060075b4 */ /* 0x0007e40008019000 */
[----:B---3--:R-:W-:Y:S01]  /*15ed0*/  NOP ;  /* 0x0000000000007918 */ /* 0x008fe20000000000 */
.L_x_11501:
        /* <DEDUP_REMOVED lines=31> */
.L_x_11507:
[----:B------:R-:W-:Y:S05]  /*160d0*/  BSYNC B6 ;  /* 0x0000000000067941 */ /* 0x000fea0003800000 */
.L_x_11506:
        /* <DEDUP_REMOVED lines=124> */
[----:B0-----:R-:W0:Y:S03]  /*168a0*/  SHFL.IDX PT, R6, R2, 0x6, 0x181f ;  /* 0x00d81f0002067f89 */ /* 0x001e2600000e0000 */
[----:B-1----:R-:W-:-:S05]  /*168b0*/  @!P1 LEA R5, P2, R9, R5, 0x1 ;  /* 0x0000000509059211 */ /* 0x002fca00078408ff */
[----:B0-----:R-:W-:-:S04]  /*168c0*/  @!P1 IMAD.X R6, RZ, RZ, R6, P2 ;  /* 0x000000ffff069224 */ /* 0x001fc800010e0606 */
[----:B------:R-:W-:Y:S02]  /*168d0*/  @!P1 IMAD.MOV.U32 R7, RZ, RZ, R6 ;  /* 0x000000ffff079224 */ /* 0x000fe400078e0006 */
[----:B------:R-:W-:Y:S02]  /*168e0*/  @!P1 IMAD.MOV.U32 R6, RZ, RZ, R5 ;  /* 0x000000ffff069224 */ /* 0x000fe400078e0005 */
[----:B------:R0:W1:Y:S04]  /*168f0*/  SHFL.IDX PT, R5, R2, 0x7, 0x181f ;  /* 0x00f81f0002057f89 */ /* 0x00006800000e0000 */
[----:B------:R0:W-:Y:S02]  /*16900*/  @!P1 LDGSTS.E.BYPASS.LTC128B.128 [R8+0x1b400], desc[UR40][R6.64], !P0 ;  /* 0x1b40000006089fae */ /* 0x0001e4000c101d68 */
.L_x_11627:
[----:B------:R-:W-:-:S05]  /*16910*/  VIADD R3, R3, 0x70 ;  /* 0x0000007003037836 */ /* 0x000fca0000000000 */
[----:B------:R-:W-:-:S13]  /*16920*/  ISETP.GE.AND P1, PT, R3, R4, PT ;  /* 0x000000040300720c */ /* 0x000fda0003f26270 */
[----:B0-----:R-:W-:-:S05]  /*16930*/  @!P1 LEA R2, P2, R9, R0, 0x1 ;  /* 0x0000000009029211 */ /* 0x001fca00078408ff */
[----:B-1----:R-:W-:-:S05]  /*16940*/  @!P1 IMAD.X R3, RZ, RZ, R5, P2 ;  /* 0x000000ffff039224 */ /* 0x002fca00010e0605 */
[----:B------:R-:W-:Y:S01]  /*16950*/  @!PT LDS RZ, [RZ] ;  /* 0x00000000fffff984 */ /* 0x000fe20000000800 */
[----:B------:R-:W-:Y:S01]  /*16960*/  @!PT LDS RZ, [RZ] ;  /* 0x00000000fffff984 */ /* 0x000fe20000000800 */
[----:B------:R-:W-:Y:S01]  /*16970*/  @!PT LDS RZ, [RZ] ;  /* 0x00000000fffff984 */ /* 0x000fe20000000800 */
[----:B------:R0:W-:Y:S01]  /*16980*/  @!P1 LDGSTS.E.BYPASS.LTC128B.128 [R8+0x1bc00], desc[UR40][R2.64], !P0 ;  /* 0x1bc0000002089fae */ /* 0x0001e2000c101d68 */
[----:B------:R-:W-:Y:S01]  /*16990*/  PLOP3.LUT P0, PT, PT, PT, PT, 0x80, 0x0 ;  /* 0x000000000000781c */ /* 0x000fe20003f0f070 */
[----:B------:R-:W-:-:S12]  /*169a0*/  NOP ;  /* 0x0000000000007918 */ /* 0x000fd80000000000 */
.L_x_11509:
        /* <DEDUP_REMOVED lines=18> */
.L_x_11628:
[----:B------:R-:W-:Y:S05]  /*16ad0*/  BSYNC B0 ;  /* 0x0000000000007941 */ /* 0x000fea0003800000 */
.L_x_11510:
[----:B------:R-:W-:Y:S01]  /*16ae0*/  LOP3.LUT P0, RZ, R18, 0x1, RZ, 0xc0, !PT ;  /* 0x0000000112ff7812 */ /* 0x000fe2000780c0ff */
[----:B------:R-:W-:-:S12]  /*16af0*/  BSSY B0, `(.L_x_11512) ;  /* 0x000005b000007945 */ /* 0x000fd80003800000 */
[----:B------:R-:W-:Y:S05]  /*16b00*/  @!P0 BRA `(.L_x_11513) ;  /* 0x0000000400648947 */ /* 0x000fea0003800000 */
[----:B------:R-:W2:Y:S04]  /*16b10*/  LDL R2, [R1+0x10] ;  /* 0x0000100001027983 */ /* 0x000ea80000100800 */
[----:B------:R-:W0:Y:S01]  /*16b20*/  LDL R4, [R1+0x14] ;  /* 0x0000140001047983 */ /* 0x000e220000100800 */
[----:B------:R-:W-:Y:S01]  /*16b30*/  BSSY B1, `(.L_x_11514) ;  /* 0x0000008000017945 */ /* 0x000fe20003800000 */
[----:B------:R-:W1:Y:S02]  /*16b40*/  S2R R3, SR_TID.X ;  /* 0x0000000000037919 */ /* 0x000e640000002100 */
[----:B-1----:R-:W-:-:S04]  /*16b50*/  LOP3.LUT R3, R3, 0x7f, RZ, 0xc0, !PT ;  /* 0x0000007f03037812 */ /* 0x002fc800078ec0ff */
[----:B------:R-:W-:Y:S01]  /*16b60*/  ISETP.NE.AND P1, PT, R3, RZ, PT ;  /* 0x000000ff0300720c */ /* 0x000fe20003f25270 */
[----:B--2---:R-:W-:Y:S01]  /*16b70*/  IMAD R2, R2, 0x8, R19 ;  /* 0x0000000802027824 */ /* 0x004fe200078e0213 */
[----:B0-----:R-:W-:-:S04]  /*16b80*/  SHF.L.U32 R0, R4, 0x1f, RZ ;  /* 0x0000001f04007819 */ /* 0x001fc800000006ff */
[----:B------:R-:W0:Y:S02]  /*16b90*/  SYNCS.PHASECHK.TRANS64.TRYWAIT P0, [R2+URZ+0x22860], R0 ;  /* 0x02286000020075a7 */ /* 0x000e24000800017f */
[----:B0-----:R-:W-:Y:S05]  /*16ba0*/  @!P0 BRA `(.L_x_11515) ;  /* 0x0000004800f88947 */ /* 0x001fea0003800000 */
.L_x_11629:
[----:B------:R-:W-:Y:S05]  /*16bb0*/  BSYNC B1 ;  /* 0x0000000000017941 */ /* 0x000fea0003800000 */
.L_x_11514:
        /* <DEDUP_REMOVED lines=9> */
.L_x_11517:
[----:B------:R-:W-:Y:S05]  /*16c50*/  BSYNC B1 ;  /* 0x0000000000017941 */ /* 0x000fea0003800000 */
.L_x_11516:
        /* <DEDUP_REMOVED lines=13> */
.L_x_11518:
        /* <DEDUP_REMOVED lines=15> */
.L_x_11519:
        /* <DEDUP_REMOVED lines=15> */
.L_x_11520:
        /* <DEDUP_REMOVED lines=15> */
.L_x_11521:
        /* <DEDUP_REMOVED lines=10> */
.L_x_11513:
[----:B------:R-:W-:Y:S05]  /*170a0*/  BSYNC B0 ;  /* 0x0000000000007941 */ /* 0x000fea0003800000 */
.L_x_11512:
        /* <DEDUP_REMOVED lines=61> */
.L_x_11528:
        /* <DEDUP_REMOVED lines=8> */
.L_x_11630:
[----:B------:R-:W-:Y:S05]  /*17500*/  BSYNC B3 ;  /* 0x0000000000037941 */ /* 0x000fea0003800000 */
.L_x_11529:
        /* <DEDUP_REMOVED lines=9> */
.L_x_11532:
[----:B------:R-:W-:Y:S05]  /*175a0*/  BSYNC B3 ;  /* 0x0000000000037941 */ /* 0x000fea0003800000 */
.L_x_11531:
        /* <DEDUP_REMOVED lines=13> */
.L_x_11533:
        /* <DEDUP_REMOVED lines=13> */
.L_x_11631:
[----:B------:R-:W-:Y:S05]  /*17750*/  BSYNC B3 ;  /* 0x0000000000037941 */ /* 0x000fea0003800000 */
.L_x_11534:
        /* <DEDUP_REMOVED lines=11> */
.L_x_11537:
[----:B------:R-:W-:Y:S05]  /*17810*/  BSYNC B3 ;  /* 0x0000000000037941 */ /* 0x000fea0003800000 */
.L_x_11536:
        /* <DEDUP_REMOVED lines=10> */
.L_x_11538:
        /* <DEDUP_REMOVED lines=15> */
.L_x_11539:
        /* <DEDUP_REMOVED lines=15> */
.L_x_11540:
        /* <DEDUP_REMOVED lines=15> */
.L_x_11541:
        /* <DEDUP_REMOVED lines=10> */
.L_x_11527:
[----:B------:R-:W-:Y:S05]  /*17c30*/  BSYNC B1 ;  /* 0x0000000000017941 */ /* 0x000fea0003800000 */
.L_x_11526:
[----:B------:R-:W2:Y:S02]  /*17c40*/  LDL.LU R5, [R1+0x30] ;  /* 0x0000300001057983 */ /* 0x000ea40000300800 */
[----:B--2---:R-:W-:-:S07]  /*17c50*/  VIADD R0, R5, 0xfffffffd ;  /* 0xfffffffd05007836 */ /* 0x004fce0000000000 */
.L_x_11525:
[----:B------:R-:W-:Y:S05]  /*17c60*/  BSYNC B2 ;  /* 0x0000000000027941 */ /* 0x000fea0003800000 */
.L_x_11524:
[----:B------:R-:W-:-:S05]  /*17c70*/  VIADD R8, R8, 0xfffffffe ;  /* 0xfffffffe08087836 */ /* 0x000fca0000000000 */
[----:B------:R-:W-:-:S13]  /*17c80*/  ISETP.NE.AND P0, PT, R8, R4, PT ;  /* 0x000000040800720c */ /* 0x000fda0003f05270 */
[----:B------:R-:W-:Y:S05]  /*17c90*/  @!P0 BRA `(.L_x_11523) ;  /* 0x0000001400008947 */ /* 0x000fea0003800000 */
.L_x_11574:
        /* <DEDUP_REMOVED lines=35> */
.L_x_11544:
        /* <DEDUP_REMOVED lines=8> */
.L_x_11632:
[----:B------:R-:W-:Y:S05]  /*17f50*/  BSYNC B2 ;  /* 0x0000000000027941 */ /* 0x000fea0003800000 */
.L_x_11545:
        /* <DEDUP_REMOVED lines=9> */
.L_x_11548:
[----:B------:R-:W-:Y:S05]  /*17ff0*/  BSYNC B2 ;  /* 0x0000000000027941 */ /* 0x000fea0003800000 */
.L_x_11547:
        /* <DEDUP_REMOVED lines=12> */
.L_x_11549:
        /* <DEDUP_REMOVED lines=13> */
.L_x_11633:
[----:B------:R-:W-:Y:S05]  /*18190*/  BSYNC B2 ;  /* 0x0000000000027941 */ /* 0x000fea0003800000 */
.L_x_11550:
        /* <DEDUP_REMOVED lines=11> */
.L_x_11553:
[----:B------:R-:W-:Y:S05]  /*18250*/  BSYNC B2 ;  /* 0x0000000000027941 */ /* 0x000fea0003800000 */
.L_x_11552:
        /* <DEDUP_REMOVED lines=9> */
.L_x_11554:
        /* <DEDUP_REMOVED lines=15> */
.L_x_11555:
        /* <DEDUP_REMOVED lines=15> */
.L_x_11556:
        /* <DEDUP_REMOVED lines=15> */
.L_x_11557:
        /* <DEDUP_REMOVED lines=10> */
.L_x_11543:
[----:B------:R-:W-:Y:S05]  /*18660*/  BSYNC B1 ;  /* 0x0000000000017941 */ /* 0x000fea0003800000 */
.L_x_11542:
        /* <DEDUP_REMOVED lines=35> */
.L_x_11560:
        /* <DEDUP_REMOVED lines=8> */
.L_x_11634:
[----:B------:R-:W-:Y:S05]  /*18920*/  BSYNC B2 ;  /* 0x0000000000027941 */ /* 0x000fea0003800000 */
.L_x_11561:
        /* <DEDUP_REMOVED lines=9> */
.L_x_11564:
[----:B------:R-:W-:Y:S05]  /*189c0*/  BSYNC B2 ;  /* 0x0000000000027941 */ /* 0x000fea0003800000 */
.L_x_11563:
        /* <DEDUP_REMOVED lines=13> */
.L_x_11565:
        /* <DEDUP_REMOVED lines=13> */
.L_x_11635:
[----:B------:R-:W-:Y:S05]  /*18b70*/  BSYNC B2 ;  /* 0x0000000000027941 */ /* 0x000fea0003800000 */
.L_x_11566:
        /* <DEDUP_REMOVED lines=11> */
.L_x_11569:
[----:B------:R-:W-:Y:S05]  /*18c30*/  BSYNC B2 ;  /* 0x0000000000027941 */ /* 0x000fea0003800000 */
.L_x_11568:
        /* <DEDUP_REMOVED lines=10> */
.L_x_11570:
        /* <DEDUP_REMOVED lines=15> */
.L_x_11571:
        /* <DEDUP_REMOVED lines=15> */
.L_x_11572:
        /* <DEDUP_REMOVED lines=15> */
.L_x_11573:
        /* <DEDUP_REMOVED lines=10> */
.L_x_11559:
[----:B------:R-:W-:Y:S05]  /*19050*/  BSYNC B1 ;  /* 0x0000000000017941 */ /* 0x000fea0003800000 */
.L_x_11558:
[----:B------:R-:W2:Y:S01]  /*19060*/  LDL R5, [R1+0x1c] ;  /* 0x00001c0001057983 */ /* 0x000ea20000100800 */
[----:B------:R-:W-:Y:S01]  /*19070*/  VIADD R0, R0, 0xfffffffe ;  /* 0xfffffffe00007836 */ /* 0x000fe20000000000 */
[----:B--2---:R-:W-:-:S13]  /*19080*/  ISETP.GT.AND P0, PT, R6, R5, PT ;  /* 0x000000050600720c */ /* 0x004fda0003f04270 */
[----:B------:R-:W-:Y:S05]  /*19090*/  @P0 BRA `(.L_x_11574) ;  /* 0xffffffec00000947 */ /* 0x000fea000383ffff */
.L_x_11523:
[----:B------:R-:W-:Y:S05]  /*190a0*/  BSYNC B0 ;  /* 0x0000000000007941 */ /* 0x000fea0003800000 */
.L_x_11522:
        /* <DEDUP_REMOVED lines=25> */
.L_x_11576:
[----:B------:R-:W-:Y:S05]  /*19240*/  BSYNC B0 ;  /* 0x0000000000007941 */ /* 0x000fea0003800000 */
.L_x_11575:
[----:B------:R-:W-:-:S05]  /*19250*/  SEL R0, R0, RZ, P0 ;  /* 0x000000ff00007207 */ /* 0x000fca0000000000 */
[----:B------:R3:W-:Y:S02]  /*19260*/  STL [R1+0x10], R0 ;  /* 0x0000100001007387 */ /* 0x0007e40000100800 */
.L_x_11494:
[----:B------:R-:W-:Y:S05]  /*19270*/  BSYNC B7 ;  /* 0x0000000000077941 */ /* 0x000fea0003800000 */
.L_x_11492:
        /* <DEDUP_REMOVED lines=13> */
.L_x_11577:
[----:B------:R-:W5:Y:S01]  /*19350*/  S2R R16, SR_TID.X ;  /* 0x0000000000107919 */ /* 0x000f620000002100 */
[----:B------:R-:W-:Y:S01]  /*19360*/  UMOV UR4, 0xffffffff ;  /* 0xffffffff00047882 */ /* 0x000fe20000000000 */
[----:B-----5:R-:W-:-:S04]  /*19370*/  LOP3.LUT R16, R16, 0x1f, RZ, 0xc0, !PT ;  /* 0x0000001f10107812 */ /* 0x020fc800078ec0ff */
[----:B------:R-:W-:Y:S01]  /*19380*/  ISETP.NE.AND P0, PT, R16, 0x1f, PT ;  /* 0x0000001f1000780c */ /* 0x000fe20003f05270 */
[----:B------:R-:W-:-:S12]  /*19390*/  BRA.DIV UR4, `(.L_x_11579) ;  /* 0x0000002604887947 */ /* 0x000fd8000b800000 */
[----:B-1----:R-:W0:Y:S01]  /*193a0*/  LDL.LU R3, [R1] ;  /* 0x0000000001037983 */ /* 0x002e220000300800 */
[----:B------:R-:W-:-:S03]  /*193b0*/  ULDC UR4, c[0x0][0xc3c] ;  /* 0x00030f0000047ab9 */ /* 0x000fc60000000800 */
[----:B------:R-:W3:Y:S01]  /*193c0*/  LDL R4, [R1+0xc] ;  /* 0x00000c0001047983 */ /* 0x000ee20000100800 */
[----:B0-2---:R-:W-:Y:S02]  /*193d0*/  IMAD.MOV.U32 R10, RZ, RZ, R3 ;  /* 0x000000ffff0a7224 */ /* 0x005fe400078e0003 */
        /* <DEDUP_REMOVED lines=37> */
.L_x_11645:
[----:B------:R-:W-:Y:S02]  /*19630*/  ULDC UR4, c[0x0][0xc38] ;  /* 0x00030e0000047ab9 */ /* 0x000fe40000000800 */
[----:B------:R-:W-:-:S04]  /*19640*/  IMAD.U32 R7, RZ, RZ, UR4 ;  /* 0x00000004ff077e24 */ /* 0x000fc8000f8e00ff */
[----:B-1----:R-:W-:-:S04]  /*19650*/  IMAD R10, R14, R7, RZ ;  /* 0x000000070e0a7224 */ /* 0x002fc800078e02ff */
[----:B------:R-:W-:-:S05]  /*19660*/  IMAD.IADD R4, R9, 0x1, R10 ;  /* 0x0000000109047824 */ /* 0x000fca00078e020a */
[----:B------:R-:W-:-:S13]  /*19670*/  ISETP.GT.AND P6, PT, R4, R0, PT ;  /* 0x000000000400720c */ /* 0x000fda0003fc4270 */
[----:B------:R-:W-:Y:S05]  /*19680*/  @P6 BRA `(.L_x_11580) ;  /* 0x0000000000ac6947 */ /* 0x000fea0003800000 */
.L_x_11583:
        /* <DEDUP_REMOVED lines=37> */
.L_x_11653:
[----:B------:R-:W-:Y:S02]  /*198e0*/  ULDC UR4, c[0x0][0xc38] ;  /* 0x00030e0000047ab9 */ /* 0x000fe40000000800 */
[----:B------:R-:W-:-:S04]  /*198f0*/  IMAD.U32 R7, RZ, RZ, UR4 ;  /* 0x00000004ff077e24 */ /* 0x000fc8000f8e00ff */
[----:B-1----:R-:W-:-:S04]  /*19900*/  IMAD R10, R14, R7, RZ ;  /* 0x000000070e0a7224 */ /* 0x002fc800078e02ff */
[----:B------:R-:W-:-:S05]  /*19910*/  IMAD.IADD R4, R10, 0x1, R4 ;  /* 0x000000010a047824 */ /* 0x000fca00078e0204 */
[----:B------:R-:W-:-:S13]  /*19920*/  ISETP.GT.AND P6, PT, R4, R0, PT ;  /* 0x000000000400720c */ /* 0x000fda0003fc4270 */
[----:B------:R-:W-:Y:S05]  /*19930*/  @!P6 BRA `(.L_x_11583) ;  /* 0xfffffffc0054e947 */ /* 0x000fea000383ffff */
.L_x_11580:
        /* <DEDUP_REMOVED lines=12> */
.L_x_11658:
[----:B------:R-:W-:-:S13]  /*19a00*/  ISETP.NE.AND P0, PT, R3, RZ, PT ;  /* 0x000000ff0300720c */ /* 0x000fda0003f05270 */
[----:B------:R-:W-:Y:S05]  /*19a10*/  @!P0 BRA `(.L_x_11585) ;  /* 0x0000000000108947 */ /* 0x000fea0003800000 */
[----:B------:R-:W-:Y:S01]  /*19a20*/  UMOV UR4, 0xffffffff ;  /* 0xffffffff00047882 */ /* 0x000fe20000000000 */
[----:B------:R-:W-:Y:S02]  /*19a30*/  VIADD R12, R9, 0xffffffff ;  /* 0xffffffff090c7836 */ /* 0x000fe40000000000 */
[----:B------:R-:W-:Y:S05]  /*19a40*/  BRA.DIV UR4, `(.L_x_11586) ;  /* 0x0000002a044c7947 */ /* 0x000fea000b800000 */
[----:B------:R1:W2:Y:S02]  /*19a50*/  SHFL.IDX PT, R8, R2, R12, 0x1f ;  /* 0x00001f0c02087589 */ /* 0x0002a400000e0000 */
.L_x_11585:
        /* <DEDUP_REMOVED lines=62> */
.L_x_11587:
        /* <DEDUP_REMOVED lines=50> */
[----:B------:R-:W-:Y:S02]  /*1a160*/  ISETP.GE.AND P2, PT, R3, RZ, PT ;  /* 0x000000ff0300720c */ /* 0x000fe40003f46270 */
[----:B------:R-:W-:-:S09]  /*1a170*/  IADD3 R3, R8, 0x1000000, R0 ;  /* 0x0100000008037810 */ /* 0x000fd20007ffe000 */
        /* <DEDUP_REMOVED lines=8> */
[----:B------:R-:W-:Y:S02]  /*1a200*/  IMAD R3, R2, R6, R3 ;  /* 0x0000000602037224 */ /* 0x000fe400078e0203 */
[----:B------:R-:W-:-:S03]  /*1a210*/  IMAD.MOV.U32 R0, RZ, RZ, R2 ;  /* 0x000000ffff007224 */ /* 0x000fc600078e0002 */
[----:B------:R0:W-:Y:S04]  /*1a220*/  STL [R1+0x8], R3 ;  /* 0x0000080301007387 */ /* 0x0001e80000100800 */
.L_x_11588:
[----:B0-----:R-:W-:-:S05]  /*1a230*/  LOP3.LUT R3, RZ, R0, RZ, 0x33, !PT ;  /* 0x00000000ff037212 */ /* 0x001fca00078e33ff */
[----:B------:R-:W-:-:S05]  /*1a240*/  IMAD.IADD R0, R4, 0x1, R3 ;  /* 0x0000000104007824 */ /* 0x000fca00078e0203 */
[----:B------:R0:W-:Y:S01]  /*1a250*/  STL [R1+0x4], R0 ;  /* 0x0000040001007387 */ /* 0x0001e20000100800 */
[----:B------:R-:W-:Y:S05]  /*1a260*/  BRA `(.L_x_11589) ;  /* 0x0000000000287947 */ /* 0x000fea0003800000 */
.L_x_11581:
        /* <DEDUP_REMOVED lines=10> */
.L_x_11589:
[----:B--2---:R-:W2:Y:S04]  /*1a310*/  LDL R3, [R1+0x8] ;  /* 0x0000080001037983 */ /* 0x004ea80000100800 */
[----:B-1----:R-:W3:Y:S04]  /*1a320*/  LDL R2, [R1+0xc] ;  /* 0x00000c0001027983 */ /* 0x002ee80000100800 */
[----:B------:R-:W4:Y:S04]  /*1a330*/  LDL R5, [R1+0x4] ;  /* 0x0000040001057983 */ /* 0x000f280000100800 */
[----:B------:R-:W4:Y:S01]  /*1a340*/  LDL R4, [R1] ;  /* 0x0000000001047983 */ /* 0x000f220000100800 */
[----:B0-----:R-:W0:Y:S01]  /*1a350*/  S2R R0, SR_TID.X ;  /* 0x0000000000007919 */ /* 0x001e220000002100 */
        /* <DEDUP_REMOVED lines=11> */
.L_x_11578:
[----:B---34-:R-:W3:Y:S01]  /*1a410*/  LDL R0, [R1+0xc] ;  /* 0x00000c0001007983 */ /* 0x018ee20000100800 */
[----:B------:R-:W-:Y:S02]  /*1a420*/  ULDC UR4, c[0x0][0xc3c] ;  /* 0x00030f0000047ab9 */ /* 0x000fe40000000800 */
[----:B---3--:R-:W-:-:S13]  /*1a430*/  ISETP.GE.AND P0, PT, R0, UR4, PT ;  /* 0x0000000400007c0c */ /* 0x008fda000bf06270 */
[----:B------:R-:W-:Y:S05]  /*1a440*/  @!P0 BRA `(.L_x_11590) ;  /* 0xffffffa000f08947 */ /* 0x000fea000383ffff */
[----:B------:R-:W-:Y:S05]  /*1a450*/  BSYNC B8 ;  /* 0x0000000000087941 */ /* 0x000fea0003800000 */
.L_x_11478:
[----:B----4-:R-:W4:Y:S01]  /*1a460*/  LDL.LU R0, [R1+0x48] ;  /* 0x0000480001007983 */ /* 0x010f220000300800 */
[----:B------:R-:W-:Y:S01]  /*1a470*/  BSSY B0, `(.L_x_11591) ;  /* 0x000000b000007945 */ /* 0x000fe20003800000 */
[----:B01----:R-:W0:Y:S01]  /*1a480*/  S2R R5, SR_CgaCtaId ;  /* 0x0000000000057919 */ /* 0x003e220000008800 */
[----:B----4-:R-:W-:-:S05]  /*1a490*/  VIADD R0, R0, 0x1 ;  /* 0x0000000100007836 */ /* 0x010fca0000000000 */
        /* <DEDUP_REMOVED lines=8> */
.L_x_11661:
[----:B------:R-:W-:Y:S05]  /*1a520*/  BSYNC B0 ;  /* 0x0000000000007941 */ /* 0x000fea0003800000 */
.L_x_11591:
[----:B------:R-:W-:-:S03]  /*1a530*/  UMOV UR4, 0xffffffff ;  /* 0xffffffff00047882 */ /* 0x000fc60000000000 */
[----:B------:R-:W-:Y:S05]  /*1a540*/  BRA.DIV UR4, `(.L_x_11593) ;  /* 0x0000001e04c87947 */ /* 0x000fea000b800000 */
[----:B------:R-:W1:Y:S02]  /*1a550*/  S2R R2, SR_TID.X ;  /* 0x0000000000027919 */ /* 0x000e640000002100 */
[----:B-1----:R-:W-:-:S04]  /*1a560*/  SHF.R.U32.HI R2, RZ, 0x5, R2 ;  /* 0x00000005ff027819 */ /* 0x002fc80000011602 */
[----:B------:R-:W-:-:S05]  /*1a570*/  LOP3.LUT R2, R2, 0x3, RZ, 0xc0, !PT ;  /* 0x0000000302027812 */ /* 0x000fca00078ec0ff */
[----:B------:R1:W2:Y:S02]  /*1a580*/  SHFL.IDX PT, R14, R2, RZ, 0x1f ;  /* 0x00001fff020e7589 */ /* 0x0002a400000e0000 */
.L_x_11664:
[----:B--2---:R-:W-:Y:S01]  /*1a590*/  ISETP.NE.AND P0, PT, R14, RZ, PT ;  /* 0x000000ff0e00720c */ /* 0x004fe20003f05270 */
[----:B------:R-:W-:-:S12]  /*1a5a0*/  BSSY B0, `(.L_x_11594) ;  /* 0x0000027000007945 */ /* 0x000fd80003800000 */
[----:B------:R-:W-:Y:S05]  /*1a5b0*/  @P0 BRA `(.L_x_11595) ;  /* 0x0000000000940947 */ /* 0x000fea0003800000 */
[----:B------:R-:W-:-:S03]  /*1a5c0*/  UMOV UR4, 0xffffffff ;  /* 0xffffffff00047882 */ /* 0x000fc60000000000 */
[----:B------:R-:W-:Y:S05]  /*1a5d0*/  BRA.DIV UR4, `(.L_x_11596) ;  /* 0x0000001e04d87947 */ /* 0x000fea000b800000 */
[----:B------:R-:W-:-:S13]  /*1a5e0*/  ELECT P6, URZ, PT ;  /* 0x00000000003f782f */ /* 0x000fda00038c0000 */
.L_x_11667:
[----:B------:R-:W-:Y:S05]  /*1a5f0*/  @!P6 BRA `(.L_x_11595) ;  /* 0x000000000084e947 */ /* 0x000fea0003800000 */
[----:B------:R-:W-:-:S06]  /*1a600*/  ULOP3.LUT UR4, UR36, 0x2, URZ, 0xfc, !UPT ;  /* 0x0000000224047892 */ /* 0x000fcc000f8efc3f */
[----:B-1----:R-:W-:-:S05]  /*1a610*/  IMAD.U32 R2, RZ, RZ, UR4 ;  /* 0x00000004ff027e24 */ /* 0x002fca000f8e00ff */
[----:B------:R-:W-:-:S13]  /*1a620*/  ISETP.NE.AND P2, PT, R2, 0x3, PT ;  /* 0x000000030200780c */ /* 0x000fda0003f45270 */
[----:B------:R-:W-:Y:S05]  /*1a630*/  @!P2 BRA `(.L_x_11597) ;  /* 0x000000000004a947 */ /* 0x000fea0003800000 */
[----:B------:R-:W-:Y:S01]  /*1a640*/  BPT.TRAP 0x1 ;  /* 0x000000040000795c */ /* 0x000fe20000300000 */
.L_x_11597:
[----:B0-----:R-:W2:Y:S04]  /*1a650*/  LDL R3, [R1+0x10] ;  /* 0x0000100001037983 */ /* 0x001ea80000100800 */
[----:B------:R-:W4:Y:S01]  /*1a660*/  LDL.LU R7, [R1+0x14] ;  /* 0x0000140001077983 */ /* 0x000f220000300800 */
[----:B------:R-:W-:-:S04]  /*1a670*/  VIADD R2, R0, 0x22840 ;  /* 0x0002284000027836 */ /* 0x000fc80000000000 */
[C---:B--2---:R-:W-:Y:S02]  /*1a680*/  IMAD R6, R3.reuse, 0x8, R2 ;  /* 0x0000000803067824 */ /* 0x044fe400078e0202 */
[----:B------:R-:W-:Y:S01]  /*1a690*/  VIADD R3, R3, 0x1 ;  /* 0x0000000103037836 */ /* 0x000fe20000000000 */
[----:B----4-:R-:W-:-:S04]  /*1a6a0*/  SHF.L.U32 R5, R7, 0x1f, RZ ;  /* 0x0000001f07057819 */ /* 0x010fc800000006ff */
        /* <DEDUP_REMOVED lines=8> */
.L_x_11668:
[----:B------:R-:W1:Y:S02]  /*1a730*/  SYNCS.PHASECHK.TRANS64.TRYWAIT P0, [R7+URZ], R2 ;  /* 0x00000002070075a7 */ /* 0x000e64000800017f */
[----:B-1----:R-:W-:Y:S05]  /*1a740*/  @!P0 BRA `(.L_x_11599) ;  /* 0x0000001c00b08947 */ /* 0x002fea0003800000 */
.L_x_11669:
[----:B------:R-:W-:Y:S05]  /*1a750*/  @!P2 BRA `(.L_x_11600) ;  /* 0x000000000004a947 */ /* 0x000fea0003800000 */
[----:B------:R-:W-:Y:S01]  /*1a760*/  BPT.TRAP 0x1 ;  /* 0x000000040000795c */ /* 0x000fe20000300000 */
.L_x_11600:
[----:B------:R-:W2:Y:S01]  /*1a770*/  LDL.LU R4, [R1+0x10] ;  /* 0x0000100001047983 */ /* 0x000ea20000300800 */
[----:B------:R-:W-:-:S04]  /*1a780*/  VIADD R0, R0, 0x22860 ;  /* 0x0002286000007836 */ /* 0x000fc80000000000 */
[----:B--2---:R-:W-:-:S04]  /*1a790*/  IMAD R4, R4, 0x8, R0 ;  /* 0x0000000804047824 */ /* 0x004fc800078e0200 */
[----:B------:R-:W2:Y:S02]  /*1a7a0*/  SYNCS.PHASECHK.TRANS64.TRYWAIT P0, [R4+URZ], R5 ;  /* 0x00000005040075a7 */ /* 0x000ea4000800017f */
[----:B--2---:R-:W-:Y:S05]  /*1a7b0*/  @!P0 BRA `(.L_x_11601) ;  /* 0x0000001c00a88947 */ /* 0x004fea0003800000 */
.L_x_11670:
[----:B------:R-:W-:-:S07]  /*1a7c0*/  IMAD R3, R3, 0x8, R0 ;  /* 0x0000000803037824 */ /* 0x000fce00078e0200 */
.L_x_11602:
[----:B----4-:R4:W0:Y:S02]  /*1a7d0*/  SYNCS.PHASECHK.TRANS64.TRYWAIT P0, [R3+URZ], R2 ;  /* 0x00000002030075a7 */ /* 0x010824000800017f */
[----:B0-----:R-:W-:Y:S05]  /*1a7e0*/  @!P0 NANOSLEEP.SYNCS 0x989680 ;  /* 0x009896800000895d */ /* 0x001fea0003900000 */
[----:B------:R-:W0:Y:S02]  /*1a7f0*/  @!P0 SYNCS.PHASECHK.TRANS64 P0, [R3+URZ], R2 ;  /* 0x00000002030085a7 */ /* 0x000e24000800007f */
[----:B0-----:R-:W-:Y:S05]  /*1a800*/  @!P0 BRA `(.L_x_11602) ;  /* 0xfffffffc00f08947 */ /* 0x001fea000383ffff */
.L_x_11595:
[----:B------:R-:W-:Y:S05]  /*1a810*/  BSYNC B0 ;  /* 0x0000000000007941 */ /* 0x000fea0003800000 */
.L_x_11594:
[----:B------:R-:W-:Y:S05]  /*1a820*/  EXIT ;  /* 0x000000000000794d */ /* 0x000fea0003800000 */
.L_x_11377:
[----:B0-----:R0:W1:Y:S02]  /*1a830*/  SYNCS.PHASECHK.TRANS64.TRYWAIT P0, [R3+URZ+0x22800], R0 ;  /* 0x02280000030075a7 */ /* 0x001064000800017f */
[----:B-1----:R-:W-:Y:S05]  /*1a840*/  @!P0 NANOSLEEP.SYNCS 0x989680 ;  /* 0x009896800000895d */ /* 0x002fea0003900000 */
[----:B------:R-:W1:Y:S02]  /*1a850*/  @!P0 SYNCS.PHASECHK.TRANS64 P0, [R3+URZ+0x22800], R0 ;  /* 0x02280000030085a7 */ /* 0x000e64000800007f */
[----:B-1----:R-:W-:Y:S05]  /*1a860*/  @!P0 BRA `(.L_x_11377) ;  /* 0xfffffffc00f08947 */ /* 0x002fea000383ffff */
[----:B------:R-:W-:Y:S05]  /*1a870*/  BRA `(.L_x_11603) ;  /* 0xfffffe7800e07947 */ /* 0x000fea000383ffff */
.L_x_11381:
[----:B-1----:R-:W-:-:S04]  /*1a880*/  IMAD.U32 R5, RZ, RZ, UR5 ;  /* 0x00000005ff057e24 */ /* 0x002fc8000f8e00ff */
[----:B------:R1:W2:Y:S03]  /*1a890*/  SYNCS.PHASECHK.TRANS64.TRYWAIT P1, [R5+URZ+0x22830], R8 ;  /* 0x02283008050075a7 */ /* 0x0002a6000802017f */
[----:B--2---:R-:W-:Y:S05]  /*1a8a0*/  @!P1 NANOSLEEP.SYNCS 0x989680 ;  /* 0x009896800000995d */ /* 0x004fea0003900000 */
[----:B------:R-:W2:Y:S02]  /*1a8b0*/  @!P1 SYNCS.PHASECHK.TRANS64 P1, [R5+URZ+0x22830], R8 ;  /* 0x02283008050095a7 */ /* 0x000ea4000802007f */
[----:B--2---:R-:W-:Y:S05]  /*1a8c0*/  @!P1 BRA `(.L_x_11381) ;  /* 0xfffffffc00ec9947 */ /* 0x004fea000383ffff */
[----:B------:R-:W-:Y:S05]  /*1a8d0*/  BRA `(.L_x_11380) ;  /* 0xfffffe7c00087947 */ /* 0x000fea000383ffff */
.L_x_11393:
[----:B-1----:R-:W-:-:S04]  /*1a8e0*/  IMAD.U32 R9, RZ, RZ, UR5 ;  /* 0x00000005ff097e24 */ /* 0x002fc8000f8e00ff */
[----:B------:R1:W2:Y:S03]  /*1a8f0*/  SYNCS.PHASECHK.TRANS64.TRYWAIT P2, [R9+URZ+0x22850], R8 ;  /* 0x02285008090075a7 */ /* 0x0002a6000804017f */
[----:B--2---:R-:W-:Y:S05]  /*1a900*/  @!P2 NANOSLEEP.SYNCS 0x989680 ;  /* 0x009896800000a95d */ /* 0x004fea0003900000 */
[----:B------:R-:W2:Y:S02]  /*1a910*/  @!P2 SYNCS.PHASECHK.TRANS64 P2, [R9+URZ+0x22850], R8 ;  /* 0x022850080900a5a7 */ /* 0x000ea4000804007f */
[----:B--2---:R-:W-:Y:S05]  /*1a920*/  @!P2 BRA `(.L_x_11393) ;  /* 0xfffffffc00eca947 */ /* 0x004fea000383ffff */
[----:B------:R-:W-:Y:S05]  /*1a930*/  BRA `(.L_x_11392) ;  /* 0xfffffea400447947 */ /* 0x000fea000383ffff */
.L_x_11401:
[----:B-1----:R-:W-:-:S04]  /*1a940*/  IMAD.U32 R6, RZ, RZ, UR23 ;  /* 0x00000017ff067e24 */ /* 0x002fc8000f8e00ff */
[----:B------:R1:W2:Y:S03]  /*1a950*/  SYNCS.PHASECHK.TRANS64.TRYWAIT P2, [R6+URZ+0x22830], R7 ;  /* 0x02283007060075a7 */ /* 0x0002a6000804017f */
[----:B--2---:R-:W-:Y:S05]  /*1a960*/  @!P2 NANOSLEEP.SYNCS 0x989680 ;  /* 0x009896800000a95d */ /* 0x004fea0003900000 */
[----:B------:R-:W2:Y:S02]  /*1a970*/  @!P2 SYNCS.PHASECHK.TRANS64 P2, [R6+URZ+0x22830], R7 ;  /* 0x022830070600a5a7 */ /* 0x000ea4000804007f */
[----:B--2---:R-:W-:Y:S05]  /*1a980*/  @!P2 BRA `(.L_x_11401) ;  /* 0xfffffffc00eca947 */ /* 0x004fea000383ffff */
[----:B------:R-:W-:Y:S05]  /*1a990*/  BRA `(.L_x_11400) ;  /* 0xfffffea800d47947 */ /* 0x000fea000383ffff */
.L_x_11413:
[----:B-1----:R1:W2:Y:S02]  /*1a9a0*/  SYNCS.PHASECHK.TRANS64.TRYWAIT P2, [R176+URZ+0x22850], R7 ;  /* 0x02285007b00075a7 */ /* 0x0022a4000804017f */
[----:B--2---:R-:W-:Y:S05]  /*1a9b0*/  @!P2 NANOSLEEP.SYNCS 0x989680 ;  /* 0x009896800000a95d */ /* 0x004fea0003900000 */
[----:B------:R-:W2:Y:S02]  /*1a9c0*/  @!P2 SYNCS.PHASECHK.TRANS64 P2, [R176+URZ+0x22850], R7 ;  /* 0x02285007b000a5a7 */ /* 0x000ea4000804007f */
[----:B--2---:R-:W-:Y:S05]  /*1a9d0*/  @!P2 BRA `(.L_x_11413) ;  /* 0xfffffffc00f0a947 */ /* 0x004fea000383ffff */
[----:B------:R-:W-:Y:S05]  /*1a9e0*/  BRA `(.L_x_11412) ;  /* 0xfffffedc00407947 */ /* 0x000fea000383ffff */
.L_x_11422:
[----:B--2---:R-:W-:-:S04]  /*1a9f0*/  IMAD.U32 R4, RZ, RZ, UR6 ;  /* 0x00000006ff047e24 */ /* 0x004fc8000f8e00ff */
[----:B------:R2:W3:Y:S03]  /*1aa00*/  SYNCS.PHASECHK.TRANS64.TRYWAIT P3, [R4+URZ+0x22830], R3 ;  /* 0x02283003040075a7 */ /* 0x0004e6000806017f */
[----:B---3--:R-:W-:Y:S05]  /*1aa10*/  @!P3 NANOSLEEP.SYNCS 0x989680 ;  /* 0x009896800000b95d */ /* 0x008fea0003900000 */
[----:B------:R-:W3:Y:S02]  /*1aa20*/  @!P3 SYNCS.PHASECHK.TRANS64 P3, [R4+URZ+0x22830], R3 ;  /* 0x022830030400b5a7 */ /* 0x000ee4000806007f */
[----:B---3--:R-:W-:Y:S05]  /*1aa30*/  @!P3 BRA `(.L_x_11422) ;  /* 0xfffffffc00ecb947 */ /* 0x008fea000383ffff */
[----:B------:R-:W-:Y:S05]  /*1aa40*/  BRA `(.L_x_11421) ;  /* 0xfffffee000fc7947 */ /* 0x000fea000383ffff */
.L_x_11426:
[----:B-1----:R1:W2:Y:S02]  /*1aa50*/  SYNCS.PHASECHK.TRANS64.TRYWAIT P3, [R12+URZ+0x22850], R3 ;  /* 0x022850030c0075a7 */ /* 0x0022a4000806017f */
[----:B--2---:R-:W-:Y:S05]  /*1aa60*/  @!P3 NANOSLEEP.SYNCS 0x989680 ;  /* 0x009896800000b95d */ /* 0x004fea0003900000 */
[----:B------:R-:W2:Y:S02]  /*1aa70*/  @!P3 SYNCS.PHASECHK.TRANS64 P3, [R12+URZ+0x22850], R3 ;  /* 0x022850030c00b5a7 */ /* 0x000ea4000806007f */
[----:B--2---:R-:W-:Y:S05]  /*1aa80*/  @!P3 BRA `(.L_x_11426) ;  /* 0xfffffffc00f0b947 */ /* 0x004fea000383ffff */
[----:B------:R-:W-:Y:S05]  /*1aa90*/  BRA `(.L_x_11425) ;  /* 0xffffff0000987947 */ /* 0x000fea000383ffff */
.L_x_11432:
[----:B--2---:R-:W-:-:S04]  /*1aaa0*/  IMAD.U32 R4, RZ, RZ, UR5 ;  /* 0x00000005ff047e24 */ /* 0x004fc8000f8e00ff */
[----:B------:R2:W3:Y:S03]  /*1aab0*/  SYNCS.PHASECHK.TRANS64.TRYWAIT P2, [R4+URZ+0x22830], R7 ;  /* 0x02283007040075a7 */ /* 0x0004e6000804017f */
[----:B---3--:R-:W-:Y:S05]  /*1aac0*/  @!P2 NANOSLEEP.SYNCS 0x989680 ;  /* 0x009896800000a95d */ /* 0x008fea0003900000 */
[----:B------:R-:W3:Y:S02]  /*1aad0*/  @!P2 SYNCS.PHASECHK.TRANS64 P2, [R4+URZ+0x22830], R7 ;  /* 0x022830070400a5a7 */ /* 0x000ee4000804007f */
[----:B---3--:R-:W-:Y:S05]  /*1aae0*/  @!P2 BRA `(.L_x_11432) ;  /* 0xfffffffc00eca947 */ /* 0x008fea000383ffff */
[----:B------:R-:W-:Y:S05]  /*1aaf0*/  BRA `(.L_x_11431) ;  /* 0xffffff0400a87947 */ /* 0x000fea000383ffff */
.L_x_11444:
[----:B-1----:R1:W2:Y:S02]  /*1ab00*/  SYNCS.PHASECHK.TRANS64.TRYWAIT P2, [R176+URZ+0x22850], R7 ;  /* 0x02285007b00075a7 */ /* 0x0022a4000804017f */
[----:B--2---:R-:W-:Y:S05]  /*1ab10*/  @!P2 NANOSLEEP.SYNCS 0x989680 ;  /* 0x009896800000a95d */ /* 0x004fea0003900000 */
[----:B------:R-:W2:Y:S02]  /*1ab20*/  @!P2 SYNCS.PHASECHK.TRANS64 P2, [R176+URZ+0x22850], R7 ;  /* 0x02285007b000a5a7 */ /* 0x000ea4000804007f */
[----:B--2---:R-:W-:Y:S05]  /*1ab30*/  @!P2 BRA `(.L_x_11444) ;  /* 0xfffffffc00f0a947 */ /* 0x004fea000383ffff */
[----:B------:R-:W-:Y:S05]  /*1ab40*/  BRA `(.L_x_11443) ;  /* 0xffffff3400f47947 */ /* 0x000fea000383ffff */
.L_x_11500:
        /* <DEDUP_REMOVED lines=11> */
.L_x_11605:
[----:B------:R-:W-:Y:S05]  /*1ac00*/  BSYNC B0 ;  /* 0x0000000000007941 */ /* 0x000fea0003800000 */
.L_x_11604:
[----:B------:R-:W-:Y:S05]  /*1ac10*/  BRA `(.L_x_11606) ;  /* 0xffffffac008c7947 */ /* 0x000fea000383ffff */
.L_x_11502:
[----:B------:R-:W-:Y:S01]  /*1ac20*/  BSSY B0, `(.L_x_11607) ;  /* 0x0000006000007945 */ /* 0x000fe20003800000 */
[----:B------:R-:W-:-:S07]  /*1ac30*/  IMAD.MOV.U32 R15, RZ, RZ, -0x1 ;  /* 0xffffffffff0f7424 */ /* 0x000fce00078e00ff */
[----:B012---:R-:W-:Y:S05]  /*1ac40*/  WARPSYNC.COLLECTIVE R15, `(.L_x_11608) ;  /* 0x000000000f0c7348 */ /* 0x007fea0003c00000 */
[----:B------:R-:W-:Y:S02]  /*1ac50*/  ELECT P6, UR62, PT ;  /* 0x00000000003e782f */ /* 0x000fe400038c0000 */
[----:B------:R-:W-:Y:S01]  /*1ac60*/  MOV R14, UR62 ;  /* 0x0000003e000e7c02 */ /* 0x000fe20008000f00 */
[----:B012---:R-:W-:Y:S10]  /*1ac70*/  ENDCOLLECTIVE ;  /* 0x000000000000791b */ /* 0x007ff40003800000 */
.L_x_11608:
[----:B------:R-:W-:Y:S05]  /*1ac80*/  BSYNC B0 ;  /* 0x0000000000007941 */ /* 0x000fea0003800000 */
.L_x_11607:
[----:B------:R-:W-:Y:S05]  /*1ac90*/  BRA `(.L_x_11609) ;  /* 0xffffffac00907947 */ /* 0x000fea000383ffff */
.L_x_11504:
[----:B---3--:R3:W4:Y:S02]  /*1aca0*/  SYNCS.PHASECHK.TRANS64.TRYWAIT P0, [R0+URZ+0x22840], R2 ;  /* 0x02284002000075a7 */ /* 0x008724000800017f */
[----:B----4-:R-:W-:Y:S05]  /*1acb0*/  @!P0 NANOSLEEP.SYNCS 0x989680 ;  /* 0x009896800000895d */ /* 0x010fea0003900000 */
[----:B------:R-:W4:Y:S02]  /*1acc0*/  @!P0 SYNCS.PHASECHK.TRANS64 P0, [R0+URZ+0x22840], R2 ;  /* 0x02284002000085a7 */ /* 0x000f24000800007f */
[----:B----4-:R-:W-:Y:S05]  /*1acd0*/  @!P0 BRA `(.L_x_11504) ;  /* 0xfffffffc00f08947 */ /* 0x010fea000383ffff */
[----:B------:R-:W-:Y:S05]  /*1ace0*/  BRA `(.L_x_11610) ;  /* 0xffffffac00f47947 */ /* 0x000fea000383ffff */
.L_x_11508:
        /* <DEDUP_REMOVED lines=13> */
.L_x_11611:
[----:B------:R-:W-:Y:S02]  /*1adc0*/  IMAD.MOV.U32 R13, RZ, RZ, R0 ;  /* 0x000000ffff0d7224 */ /* 0x000fe400078e0000 */
[----:B------:R-:W-:-:S07]  /*1add0*/  IMAD.MOV.U32 R6, RZ, RZ, R14 ;  /* 0x000000ffff067224 */ /* 0x000fce00078e000e */
[----:B------:R-:W-:Y:S05]  /*1ade0*/  WARPSYNC.COLLECTIVE R15, `(.L_x_11612) ;  /* 0x000000000f087348 */ /* 0x000fea0003c00000 */
[----:B------:R0:W1:Y:S02]  /*1adf0*/  SHFL.IDX P6, R14, R13, R12, R11 ;  /* 0x0000000c0d0e7389 */ /* 0x00006400000c000b */
[----:B01----:R-:W-:Y:S01]  /*1ae00*/  ENDCOLLECTIVE ;  /* 0x000000000000791b */ /* 0x003fe20003800000 */
.L_x_11612:
[----:B------:R-:W-:Y:S02]  /*1ae10*/  IMAD.MOV.U32 R13, RZ, RZ, R2 ;  /* 0x000000ffff0d7224 */ /* 0x000fe400078e0002 */
[----:B------:R-:W-:Y:S02]  /*1ae20*/  IMAD.MOV.U32 R12, RZ, RZ, 0x1 ;  /* 0x00000001ff0c7424 */ /* 0x000fe400078e00ff */
[----:B------:R-:W-:-:S07]  /*1ae30*/  IMAD.MOV.U32 R7, RZ, RZ, R14 ;  /* 0x000000ffff077224 */ /* 0x000fce00078e000e */
[----:B------:R-:W-:Y:S05]  /*1ae40*/  WARPSYNC.COLLECTIVE R15, `(.L_x_11613) ;  /* 0x000000000f087348 */ /* 0x000fea0003c00000 */
[----:B------:R0:W1:Y:S02]  /*1ae50*/  SHFL.IDX P6, R14, R13, R12, R11 ;  /* 0x0000000c0d0e7389 */ /* 0x00006400000c000b */
[----:B01----:R-:W-:Y:S01]  /*1ae60*/  ENDCOLLECTIVE ;  /* 0x000000000000791b */ /* 0x003fe20003800000 */
.L_x_11613:
        /* <DEDUP_REMOVED lines=15> */
.L_x_11614:
[----:B------:R-:W-:Y:S02]  /*1af60*/  IMAD.MOV.U32 R13, RZ, RZ, R2 ;  /* 0x000000ffff0d7224 */ /* 0x000fe400078e0002 */
[----:B------:R-:W-:Y:S02]  /*1af70*/  IMAD.MOV.U32 R12, RZ, RZ, 0x2 ;  /* 0x00000002ff0c7424 */ /* 0x000fe400078e00ff */
[----:B------:R-:W-:-:S07]  /*1af80*/  IMAD.MOV.U32 R5, RZ, RZ, R14 ;  /* 0x000000ffff057224 */ /* 0x000fce00078e000e */
[----:B------:R-:W-:Y:S05]  /*1af90*/  WARPSYNC.COLLECTIVE R15, `(.L_x_11615) ;  /* 0x000000000f087348 */ /* 0x000fea0003c00000 */
[----:B------:R0:W1:Y:S02]  /*1afa0*/  SHFL.IDX P6, R14, R13, R12, R11 ;  /* 0x0000000c0d0e7389 */ /* 0x00006400000c000b */
[----:B01----:R-:W-:Y:S01]  /*1afb0*/  ENDCOLLECTIVE ;  /* 0x000000000000791b */ /* 0x003fe20003800000 */
.L_x_11615:
        /* <DEDUP_REMOVED lines=15> */
.L_x_11616:
[----:B------:R-:W-:Y:S02]  /*1b0b0*/  IMAD.MOV.U32 R13, RZ, RZ, R2 ;  /* 0x000000ffff0d7224 */ /* 0x000fe400078e0002 */
[----:B------:R-:W-:Y:S02]  /*1b0c0*/  IMAD.MOV.U32 R12, RZ, RZ, 0x3 ;  /* 0x00000003ff0c7424 */ /* 0x000fe400078e00ff */
[----:B------:R-:W-:-:S07]  /*1b0d0*/  IMAD.MOV.U32 R5, RZ, RZ, R14 ;  /* 0x000000ffff057224 */ /* 0x000fce00078e000e */
[----:B------:R-:W-:Y:S05]  /*1b0e0*/  WARPSYNC.COLLECTIVE R15, `(.L_x_11617) ;  /* 0x000000000f087348 */ /* 0x000fea0003c00000 */
[----:B------:R0:W1:Y:S02]  /*1b0f0*/  SHFL.IDX P6, R14, R13, R12, R11 ;  /* 0x0000000c0d0e7389 */ /* 0x00006400000c000b */
[----:B01----:R-:W-:Y:S01]  /*1b100*/  ENDCOLLECTIVE ;  /* 0x000000000000791b */ /* 0x003fe20003800000 */
.L_x_11617:
        /* <DEDUP_REMOVED lines=15> */
.L_x_11618:
[----:B------:R-:W-:Y:S02]  /*1b200*/  IMAD.MOV.U32 R13, RZ, RZ, R2 ;  /* 0x000000ffff0d7224 */ /* 0x000fe400078e0002 */
[----:B------:R-:W-:Y:S02]  /*1b210*/  IMAD.MOV.U32 R12, RZ, RZ, 0x4 ;  /* 0x00000004ff0c7424 */ /* 0x000fe400078e00ff */
[----:B------:R-:W-:-:S07]  /*1b220*/  IMAD.MOV.U32 R5, RZ, RZ, R14 ;  /* 0x000000ffff057224 */ /* 0x000fce00078e000e */
[----:B------:R-:W-:Y:S05]  /*1b230*/  WARPSYNC.COLLECTIVE R15, `(.L_x_11619) ;  /* 0x000000000f087348 */ /* 0x000fea0003c00000 */
[----:B------:R0:W1:Y:S02]  /*1b240*/  SHFL.IDX P6, R14, R13, R12, R11 ;  /* 0x0000000c0d0e7389 */ /* 0x00006400000c000b */
[----:B01----:R-:W-:Y:S01]  /*1b250*/  ENDCOLLECTIVE ;  /* 0x000000000000791b */ /* 0x003fe20003800000 */
.L_x_11619:
        /* <DEDUP_REMOVED lines=15> */
.L_x_11620:
[----:B------:R-:W-:Y:S02]  /*1b350*/  IMAD.MOV.U32 R13, RZ, RZ, R2 ;  /* 0x000000ffff0d7224 */ /* 0x000fe400078e0002 */
[----:B------:R-:W-:Y:S02]  /*1b360*/  IMAD.MOV.U32 R12, RZ, RZ, 0x5 ;  /* 0x00000005ff0c7424 */ /* 0x000fe400078e00ff */
[----:B------:R-:W-:-:S07]  /*1b370*/  IMAD.MOV.U32 R5, RZ, RZ, R14 ;  /* 0x000000ffff057224 */ /* 0x000fce00078e000e */
[----:B------:R-:W-:Y:S05]  /*1b380*/  WARPSYNC.COLLECTIVE R15, `(.L_x_11621) ;  /* 0x000000000f087348 */ /* 0x000fea0003c00000 */
[----:B------:R0:W1:Y:S02]  /*1b390*/  SHFL.IDX P6, R14, R13, R12, R11 ;  /* 0x0000000c0d0e7389 */ /* 0x00006400000c000b */
[----:B01----:R-:W-:Y:S01]  /*1b3a0*/  ENDCOLLECTIVE ;  /* 0x000000000000791b */ /* 0x003fe20003800000 */
.L_x_11621:
        /* <DEDUP_REMOVED lines=15> */
.L_x_11622:
[----:B------:R-:W-:Y:S02]  /*1b4a0*/  IMAD.MOV.U32 R13, RZ, RZ, R2 ;  /* 0x000000ffff0d7224 */ /* 0x000fe400078e0002 */
[----:B------:R-:W-:Y:S02]  /*1b4b0*/  IMAD.MOV.U32 R12, RZ, RZ, 0x6 ;  /* 0x00000006ff0c7424 */ /* 0x000fe400078e00ff */
[----:B------:R-:W-:-:S07]  /*1b4c0*/  IMAD.MOV.U32 R5, RZ, RZ, R14 ;  /* 0x000000ffff057224 */ /* 0x000fce00078e000e */
[----:B------:R-:W-:Y:S05]  /*1b4d0*/  WARPSYNC.COLLECTIVE R15, `(.L_x_11623) ;  /* 0x000000000f087348 */ /* 0x000fea0003c00000 */
[----:B------:R0:W1:Y:S02]  /*1b4e0*/  SHFL.IDX P6, R14, R13, R12, R11 ;  /* 0x0000000c0d0e7389 */ /* 0x00006400000c000b */
[----:B01----:R-:W-:Y:S01]  /*1b4f0*/  ENDCOLLECTIVE ;  /* 0x000000000000791b */ /* 0x003fe20003800000 */
.L_x_11623:
        /* <DEDUP_REMOVED lines=13> */
.L_x_11624:
        /* <DEDUP_REMOVED lines=8> */
.L_x_11625:
        /* <DEDUP_REMOVED lines=13> */
.L_x_11626:
[----:B------:R-:W-:Y:S01]  /*1b720*/  IMAD.MOV.U32 R0, RZ, RZ, R14 ;  /* 0x000000ffff007224 */ /* 0x000fe200078e000e */
[----:B------:R-:W-:Y:S06]  /*1b730*/  BRA `(.L_x_11627) ;  /* 0xffffffb000747947 */ /* 0x000fec000383ffff */
.L_x_11511:
[----:B0-----:R0:W1:Y:S02]  /*1b740*/  SYNCS.PHASECHK.TRANS64.TRYWAIT P0, [R19+URZ+0x22820], R0 ;  /* 0x02282000130075a7 */ /* 0x001064000800017f */
[----:B-1----:R-:W-:Y:S05]  /*1b750*/  @!P0 NANOSLEEP.SYNCS 0x989680 ;  /* 0x009896800000895d */ /* 0x002fea0003900000 */
[----:B------:R-:W1:Y:S02]  /*1b760*/  @!P0 SYNCS.PHASECHK.TRANS64 P0, [R19+URZ+0x22820], R0 ;  /* 0x02282000130085a7 */ /* 0x000e64000800007f */
[----:B-1----:R-:W-:Y:S05]  /*1b770*/  @!P0 BRA `(.L_x_11511) ;  /* 0xfffffffc00f08947 */ /* 0x002fea000383ffff */
[----:B------:R-:W-:Y:S05]  /*1b780*/  BRA `(.L_x_11628) ;  /* 0xffffffb000d07947 */ /* 0x000fea000383ffff */
.L_x_11515:
[----:B0-----:R0:W1:Y:S02]  /*1b790*/  SYNCS.PHASECHK.TRANS64.TRYWAIT P0, [R2+URZ+0x22860], R0 ;  /* 0x02286000020075a7 */ /* 0x001064000800017f */
[----:B-1----:R-:W-:Y:S05]  /*1b7a0*/  @!P0 NANOSLEEP.SYNCS 0x989680 ;  /* 0x009896800000895d */ /* 0x002fea0003900000 */
[----:B------:R-:W1:Y:S02]  /*1b7b0*/  @!P0 SYNCS.PHASECHK.TRANS64 P0, [R2+URZ+0x22860], R0 ;  /* 0x02286000020085a7 */ /* 0x000e64000800007f */
[----:B-1----:R-:W-:Y:S05]  /*1b7c0*/  @!P0 BRA `(.L_x_11515) ;  /* 0xfffffffc00f08947 */ /* 0x002fea000383ffff */
[----:B------:R-:W-:Y:S05]  /*1b7d0*/  BRA `(.L_x_11629) ;  /* 0xffffffb000f47947 */ /* 0x000fea000383ffff */
.L_x_11530:
[----:B--2---:R2:W3:Y:S02]  /*1b7e0*/  SYNCS.PHASECHK.TRANS64.TRYWAIT P0, [R3+URZ+0x22840], R2 ;  /* 0x02284002030075a7 */ /* 0x0044e4000800017f */
[----:B---3--:R-:W-:Y:S05]  /*1b7f0*/  @!P0 NANOSLEEP.SYNCS 0x989680 ;  /* 0x009896800000895d */ /* 0x008fea0003900000 */
[----:B------:R-:W3:Y:S02]  /*1b800*/  @!P0 SYNCS.PHASECHK.TRANS64 P0, [R3+URZ+0x22840], R2 ;  /* 0x02284002030085a7 */ /* 0x000ee4000800007f */
[----:B---3--:R-:W-:Y:S05]  /*1b810*/  @!P0 BRA `(.L_x_11530) ;  /* 0xfffffffc00f08947 */ /* 0x008fea000383ffff */
[----:B------:R-:W-:Y:S05]  /*1b820*/  BRA `(.L_x_11630) ;  /* 0xffffffbc00347947 */ /* 0x000fea000383ffff */
.L_x_11535:
[----:B0-----:R0:W1:Y:S02]  /*1b830*/  SYNCS.PHASECHK.TRANS64.TRYWAIT P0, [R3+URZ+0x22860], R2 ;  /* 0x02286002030075a7 */ /* 0x001064000800017f */
[----:B-1----:R-:W-:Y:S05]  /*1b840*/  @!P0 NANOSLEEP.SYNCS 0x989680 ;  /* 0x009896800000895d */ /* 0x002fea0003900000 */
[----:B------:R-:W1:Y:S02]  /*1b850*/  @!P0 SYNCS.PHASECHK.TRANS64 P0, [R3+URZ+0x22860], R2 ;  /* 0x02286002030085a7 */ /* 0x000e64000800007f */
[----:B-1----:R-:W-:Y:S05]  /*1b860*/  @!P0 BRA `(.L_x_11535) ;  /* 0xfffffffc00f08947 */ /* 0x002fea000383ffff */
[----:B------:R-:W-:Y:S05]  /*1b870*/  BRA `(.L_x_11631) ;  /* 0xffffffbc00b47947 */ /* 0x000fea000383ffff */
.L_x_11546:
[----:B-1----:R1:W2:Y:S02]  /*1b880*/  SYNCS.PHASECHK.TRANS64.TRYWAIT P0, [R4+URZ+0x22840], R2 ;  /* 0x02284002040075a7 */ /* 0x0022a4000800017f */
[----:B--2---:R-:W-:Y:S05]  /*1b890*/  @!P0 NANOSLEEP.SYNCS 0x989680 ;  /* 0x009896800000895d */ /* 0x004fea0003900000 */
[----:B------:R-:W2:Y:S02]  /*1b8a0*/  @!P0 SYNCS.PHASECHK.TRANS64 P0, [R4+URZ+0x22840], R2 ;  /* 0x02284002040085a7 */ /* 0x000ea4000800007f */
[----:B--2---:R-:W-:Y:S05]  /*1b8b0*/  @!P0 BRA `(.L_x_11546) ;  /* 0xfffffffc00f08947 */ /* 0x004fea000383ffff */
[----:B------:R-:W-:Y:S05]  /*1b8c0*/  BRA `(.L_x_11632) ;  /* 0xffffffc400a07947 */ /* 0x000fea000383ffff */
.L_x_11551:
[----:B0-----:R0:W2:Y:S02]  /*1b8d0*/  SYNCS.PHASECHK.TRANS64.TRYWAIT P0, [R4+URZ+0x22860], R2 ;  /* 0x02286002040075a7 */ /* 0x0010a4000800017f */
[----:B--2---:R-:W-:Y:S05]  /*1b8e0*/  @!P0 NANOSLEEP.SYNCS 0x989680 ;  /* 0x009896800000895d */ /* 0x004fea0003900000 */
[----:B------:R-:W2:Y:S02]  /*1b8f0*/  @!P0 SYNCS.PHASECHK.TRANS64 P0, [R4+URZ+0x22860], R2 ;  /* 0x02286002040085a7 */ /* 0x000ea4000800007f */
[----:B--2---:R-:W-:Y:S05]  /*1b900*/  @!P0 BRA `(.L_x_11551) ;  /* 0xfffffffc00f08947 */ /* 0x004fea000383ffff */
[----:B------:R-:W-:Y:S05]  /*1b910*/  BRA `(.L_x_11633) ;  /* 0xffffffc8001c7947 */ /* 0x000fea000383ffff */
.L_x_11562:
[----:B-1----:R1:W2:Y:S02]  /*1b920*/  SYNCS.PHASECHK.TRANS64.TRYWAIT P0, [R2+URZ+0x22840], R3 ;  /* 0x02284003020075a7 */ /* 0x0022a4000800017f */
[----:B--2---:R-:W-:Y:S05]  /*1b930*/  @!P0 NANOSLEEP.SYNCS 0x989680 ;  /* 0x009896800000895d */ /* 0x004fea0003900000 */
[----:B------:R-:W2:Y:S02]  /*1b940*/  @!P0 SYNCS.PHASECHK.TRANS64 P0, [R2+URZ+0x22840], R3 ;  /* 0x02284003020085a7 */ /* 0x000ea4000800007f */
[----:B--2---:R-:W-:Y:S05]  /*1b950*/  @!P0 BRA `(.L_x_11562) ;  /* 0xfffffffc00f08947 */ /* 0x004fea000383ffff */
[----:B------:R-:W-:Y:S05]  /*1b960*/  BRA `(.L_x_11634) ;  /* 0xffffffcc00ec7947 */ /* 0x000fea000383ffff */
.L_x_11567:
[----:B--2---:R2:W3:Y:S02]  /*1b970*/  SYNCS.PHASECHK.TRANS64.TRYWAIT P0, [R2+URZ+0x22860], R3 ;  /* 0x02286003020075a7 */ /* 0x0044e4000800017f */
[----:B---3--:R-:W-:Y:S05]  /*1b980*/  @!P0 NANOSLEEP.SYNCS 0x989680 ;  /* 0x009896800000895d */ /* 0x008fea0003900000 */
[----:B------:R-:W3:Y:S02]  /*1b990*/  @!P0 SYNCS.PHASECHK.TRANS64 P0, [R2+URZ+0x22860], R3 ;  /* 0x02286003020085a7 */ /* 0x000ee4000800007f */
[----:B---3--:R-:W-:Y:S05]  /*1b9a0*/  @!P0 BRA `(.L_x_11567) ;  /* 0xfffffffc00f08947 */ /* 0x008fea000383ffff */
[----:B------:R-:W-:Y:S05]  /*1b9b0*/  BRA `(.L_x_11635) ;  /* 0xffffffd0006c7947 */ /* 0x000fea000383ffff */
.L_x_11579:
[----:B-1----:R-:W5:Y:S01]  /*1b9c0*/  LDL R3, [R1] ;  /* 0x0000000001037983 */ /* 0x002f620000100800 */
[----:B------:R-:W-:Y:S01]  /*1b9d0*/  BSSY B0, `(.L_x_11636) ;  /* 0x0000008000007945 */ /* 0x000fe20003800000 */
[----:B------:R-:W-:Y:S02]  /*1b9e0*/  IMAD.MOV.U32 R12, RZ, RZ, RZ ;  /* 0x000000ffff0c7224 */ /* 0x000fe400078e00ff */
[----:B------:R-:W-:Y:S02]  /*1b9f0*/  IMAD.MOV.U32 R11, RZ, RZ, 0x1f ;  /* 0x0000001fff0b7424 */ /* 0x000fe400078e00ff */
[----:B------:R-:W-:Y:S02]  /*1ba00*/  IMAD.MOV.U32 R15, RZ, RZ, -0x1 ;  /* 0xffffffffff0f7424 */ /* 0x000fe400078e00ff */
[----:B-----5:R-:W-:-:S07]  /*1ba10*/  IMAD.MOV.U32 R13, RZ, RZ, R3 ;  /* 0x000000ffff0d7224 */ /* 0x020fce00078e0003 */
[----:B0-234-:R-:W-:Y:S05]  /*1ba20*/  WARPSYNC.COLLECTIVE R15, `(.L_x_11637) ;  /* 0x000000000f087348 */ /* 0x01dfea0003c00000 */
[----:B------:R1:W0:Y:S02]  /*1ba30*/  SHFL.IDX P6, R14, R13, R12, R11 ;  /* 0x0000000c0d0e7389 */ /* 0x00022400000c000b */
[----:B01234-:R-:W-:Y:S01]  /*1ba40*/  ENDCOLLECTIVE ;  /* 0x000000000000791b */ /* 0x01ffe20003800000 */
.L_x_11637:
[----:B------:R-:W-:Y:S05]  /*1ba50*/  BSYNC B0 ;  /* 0x0000000000007941 */ /* 0x000fea0003800000 */
.L_x_11636:
        /* <DEDUP_REMOVED lines=9> */
.L_x_11638:
        /* <DEDUP_REMOVED lines=26> */
.L_x_11639:
[----:B------:R-:W-:Y:S01]  /*1bc90*/  IMAD.MOV.U32 R12, RZ, RZ, 0x2 ;  /* 0x00000002ff0c7424 */ /* 0x000fe200078e00ff */
[----:B------:R-:W-:-:S05]  /*1bca0*/  SEL R3, R14, RZ, P1 ;  /* 0x000000ff0e037207 */ /* 0x000fca0000800000 */
[----:B------:R-:W-:-:S04]  /*1bcb0*/  IMAD.IADD R2, R2, 0x1, R3 ;  /* 0x0000000102027824 */ /* 0x000fc800078e0203 */
[----:B------:R-:W-:-:S07]  /*1bcc0*/  IMAD.MOV.U32 R13, RZ, RZ, R2 ;  /* 0x000000ffff0d7224 */ /* 0x000fce00078e0002 */
[----:B------:R-:W-:Y:S05]  /*1bcd0*/  WARPSYNC.COLLECTIVE R15, `(.L_x_11640) ;  /* 0x000000000f087348 */ /* 0x000fea0003c00000 */
[----:B------:R0:W1:Y:S02]  /*1bce0*/  SHFL.UP P6, R14, R13, R12, R11 ;  /* 0x0400000c0d0e7389 */ /* 0x00006400000c000b */
[----:B01----:R-:W-:Y:S01]  /*1bcf0*/  ENDCOLLECTIVE ;  /* 0x000000000000791b */ /* 0x003fe20003800000 */
.L_x_11640:
[----:B------:R-:W-:Y:S01]  /*1bd00*/  IMAD.MOV.U32 R12, RZ, RZ, 0x4 ;  /* 0x00000004ff0c7424 */ /* 0x000fe200078e00ff */
[----:B------:R-:W-:-:S05]  /*1bd10*/  SEL R3, R14, RZ, P2 ;  /* 0x000000ff0e037207 */ /* 0x000fca0001000000 */
[----:B------:R-:W-:-:S04]  /*1bd20*/  IMAD.IADD R2, R2, 0x1, R3 ;  /* 0x0000000102027824 */ /* 0x000fc800078e0203 */
[----:B------:R-:W-:-:S07]  /*1bd30*/  IMAD.MOV.U32 R13, RZ, RZ, R2 ;  /* 0x000000ffff0d7224 */ /* 0x000fce00078e0002 */
[----:B------:R-:W-:Y:S05]  /*1bd40*/  WARPSYNC.COLLECTIVE R15, `(.L_x_11641) ;  /* 0x000000000f087348 */ /* 0x000fea0003c00000 */
[----:B------:R0:W1:Y:S02]  /*1bd50*/  SHFL.UP P6, R14, R13, R12, R11 ;  /* 0x0400000c0d0e7389 */ /* 0x00006400000c000b */
[----:B01----:R-:W-:Y:S01]  /*1bd60*/  ENDCOLLECTIVE ;  /* 0x000000000000791b */ /* 0x003fe20003800000 */
.L_x_11641:
[----:B------:R-:W-:Y:S01]  /*1bd70*/  IMAD.MOV.U32 R12, RZ, RZ, 0x8 ;  /* 0x00000008ff0c7424 */ /* 0x000fe200078e00ff */
[----:B------:R-:W-:-:S05]  /*1bd80*/  SEL R3, R14, RZ, P3 ;  /* 0x000000ff0e037207 */ /* 0x000fca0001800000 */
[----:B------:R-:W-:-:S04]  /*1bd90*/  IMAD.IADD R2, R2, 0x1, R3 ;  /* 0x0000000102027824 */ /* 0x000fc800078e0203 */
[----:B------:R-:W-:-:S07]  /*1bda0*/  IMAD.MOV.U32 R13, RZ, RZ, R2 ;  /* 0x000000ffff0d7224 */ /* 0x000fce00078e0002 */
[----:B------:R-:W-:Y:S05]  /*1bdb0*/  WARPSYNC.COLLECTIVE R15, `(.L_x_11642) ;  /* 0x000000000f087348 */ /* 0x000fea0003c00000 */
[----:B------:R0:W1:Y:S02]  /*1bdc0*/  SHFL.UP P6, R14, R13, R12, R11 ;  /* 0x0400000c0d0e7389 */ /* 0x00006400000c000b */
[----:B01----:R-:W-:Y:S01]  /*1bdd0*/  ENDCOLLECTIVE ;  /* 0x000000000000791b */ /* 0x003fe20003800000 */
.L_x_11642:
[----:B------:R-:W-:Y:S01]  /*1bde0*/  IMAD.MOV.U32 R12, RZ, RZ, 0x10 ;  /* 0x00000010ff0c7424 */ /* 0x000fe200078e00ff */
[----:B------:R-:W-:-:S05]  /*1bdf0*/  SEL R3, R14, RZ, P4 ;  /* 0x000000ff0e037207 */ /* 0x000fca0002000000 */
[----:B------:R-:W-:-:S04]  /*1be00*/  IMAD.IADD R2, R2, 0x1, R3 ;  /* 0x0000000102027824 */ /* 0x000fc800078e0203 */
[----:B------:R-:W-:-:S07]  /*1be10*/  IMAD.MOV.U32 R13, RZ, RZ, R2 ;  /* 0x000000ffff0d7224 */ /* 0x000fce00078e0002 */
[----:B------:R-:W-:Y:S05]  /*1be20*/  WARPSYNC.COLLECTIVE R15, `(.L_x_11643) ;  /* 0x000000000f087348 */ /* 0x000fea0003c00000 */
[----:B------:R0:W1:Y:S02]  /*1be30*/  SHFL.UP P6, R14, R13, R12, R11 ;  /* 0x0400000c0d0e7389 */ /* 0x00006400000c000b */
[----:B01----:R-:W-:Y:S01]  /*1be40*/  ENDCOLLECTIVE ;  /* 0x000000000000791b */ /* 0x003fe20003800000 */
.L_x_11643:
        /* <DEDUP_REMOVED lines=8> */
.L_x_11644:
[----:B------:R-:W-:Y:S05]  /*1bed0*/  BRA `(.L_x_11645) ;  /* 0xffffffd400d47947 */ /* 0x000fea000383ffff */
.L_x_11582:
        /* <DEDUP_REMOVED lines=8> */
.L_x_11647:
[----:B------:R-:W-:Y:S05]  /*1bf60*/  BSYNC B0 ;  /* 0x0000000000007941 */ /* 0x000fea0003800000 */
.L_x_11646:
        /* <DEDUP_REMOVED lines=9> */
.L_x_11648:
[----:B------:R-:W-:Y:S01]  /*1c000*/  IMAD.MOV.U32 R12, RZ, RZ, 0x4 ;  /* 0x00000004ff0c7424 */ /* 0x000fe200078e00ff */
[----:B------:R-:W-:-:S05]  /*1c010*/  SEL R3, R14, RZ, P2 ;  /* 0x000000ff0e037207 */ /* 0x000fca0001000000 */
[----:B------:R-:W-:-:S04]  /*1c020*/  IMAD.IADD R2, R2, 0x1, R3 ;  /* 0x0000000102027824 */ /* 0x000fc800078e0203 */
[----:B------:R-:W-:-:S07]  /*1c030*/  IMAD.MOV.U32 R13, RZ, RZ, R2 ;  /* 0x000000ffff0d7224 */ /* 0x000fce00078e0002 */
[----:B------:R-:W-:Y:S05]  /*1c040*/  WARPSYNC.COLLECTIVE R15, `(.L_x_11649) ;  /* 0x000000000f087348 */ /* 0x000fea0003c00000 */
[----:B------:R0:W1:Y:S02]  /*1c050*/  SHFL.UP P6, R14, R13, R12, R11 ;  /* 0x0400000c0d0e7389 */ /* 0x00006400000c000b */
[----:B01----:R-:W-:Y:S01]  /*1c060*/  ENDCOLLECTIVE ;  /* 0x000000000000791b */ /* 0x003fe20003800000 */
.L_x_11649:
[----:B------:R-:W-:Y:S01]  /*1c070*/  IMAD.MOV.U32 R12, RZ, RZ, 0x8 ;  /* 0x00000008ff0c7424 */ /* 0x000fe200078e00ff */
[----:B------:R-:W-:-:S05]  /*1c080*/  SEL R3, R14, RZ, P3 ;  /* 0x000000ff0e037207 */ /* 0x000fca0001800000 */
[----:B------:R-:W-:-:S04]  /*1c090*/  IMAD.IADD R2, R2, 0x1, R3 ;  /* 0x0000000102027824 */ /* 0x000fc800078e0203 */
[----:B------:R-:W-:-:S07]  /*1c0a0*/  IMAD.MOV.U32 R13, RZ, RZ, R2 ;  /* 0x000000ffff0d7224 */ /* 0x000fce00078e0002 */
[----:B------:R-:W-:Y:S05]  /*1c0b0*/  WARPSYNC.COLLECTIVE R15, `(.L_x_11650) ;  /* 0x000000000f087348 */ /* 0x000fea0003c00000 */
[----:B------:R0:W1:Y:S02]  /*1c0c0*/  SHFL.UP P6, R14, R13, R12, R11 ;  /* 0x0400000c0d0e7389 */ /* 0x00006400000c000b */
[----:B01----:R-:W-:Y:S01]  /*1c0d0*/  ENDCOLLECTIVE ;  /* 0x000000000000791b */ /* 0x003fe20003800000 */
.L_x_11650:
[----:B------:R-:W-:Y:S01]  /*1c0e0*/  IMAD.MOV.U32 R12, RZ, RZ, 0x10 ;  /* 0x00000010ff0c7424 */ /* 0x000fe200078e00ff */
[----:B------:R-:W-:-:S05]  /*1c0f0*/  SEL R3, R14, RZ, P4 ;  /* 0x000000ff0e037207 */ /* 0x000fca0002000000 */
[----:B------:R-:W-:-:S04]  /*1c100*/  IMAD.IADD R2, R2, 0x1, R3 ;  /* 0x0000000102027824 */ /* 0x000fc800078e0203 */
[----:B------:R-:W-:-:S07]  /*1c110*/  IMAD.MOV.U32 R13, RZ, RZ, R2 ;  /* 0x000000ffff0d7224 */ /* 0x000fce00078e0002 */
[----:B------:R-:W-:Y:S05]  /*1c120*/  WARPSYNC.COLLECTIVE R15, `(.L_x_11651) ;  /* 0x000000000f087348 */ /* 0x000fea0003c00000 */
[----:B------:R0:W1:Y:S02]  /*1c130*/  SHFL.UP P6, R14, R13, R12, R11 ;  /* 0x0400000c0d0e7389 */ /* 0x00006400000c000b */
[----:B01----:R-:W-:Y:S01]  /*1c140*/  ENDCOLLECTIVE ;  /* 0x000000000000791b */ /* 0x003fe20003800000 */
.L_x_11651:
        /* <DEDUP_REMOVED lines=8> */
.L_x_11652:
[----:B------:R-:W-:Y:S05]  /*1c1d0*/  BRA `(.L_x_11653) ;  /* 0xffffffd400c07947 */ /* 0x000fea000383ffff */
.L_x_11584:
[----:B------:R-:W-:Y:S01]  /*1c1e0*/  BSSY B0, `(.L_x_11654) ;  /* 0x0000006000007945 */ /* 0x000fe20003800000 */
[----:B------:R-:W-:Y:S01]  /*1c1f0*/  PLOP3.LUT P6, PT, P6, PT, PT, 0x8, 0x0 ;  /* 0x000000000000781c */ /* 0x000fe200037ce170 */
[----:B------:R-:W-:-:S12]  /*1c200*/  IMAD.MOV.U32 R15, RZ, RZ, -0x1 ;  /* 0xffffffffff0f7424 */ /* 0x000fd800078e00ff */
[----:B0-----:R-:W-:Y:S05]  /*1c210*/  WARPSYNC.COLLECTIVE R15, `(.L_x_11655) ;  /* 0x000000000f087348 */ /* 0x001fea0003c00000 */
[----:B------:R-:W-:Y:S01]  /*1c220*/  VOTE.ANY R14, PT, P6 ;  /* 0x00000000000e7806 */ /* 0x000fe200030e0100 */
[----:B0-----:R-:W-:Y:S06]  /*1c230*/  ENDCOLLECTIVE ;  /* 0x000000000000791b */ /* 0x001fec0003800000 */
.L_x_11655:
[----:B------:R-:W-:Y:S05]  /*1c240*/  BSYNC B0 ;  /* 0x0000000000007941 */ /* 0x000fea0003800000 */
.L_x_11654:
        /* <DEDUP_REMOVED lines=10> */
.L_x_11656:
[----:B------:R-:W-:Y:S02]  /*1c2f0*/  IMAD.MOV.U32 R13, RZ, RZ, R6 ;  /* 0x000000ffff0d7224 */ /* 0x000fe400078e0006 */
[----:B------:R-:W-:-:S07]  /*1c300*/  IMAD.MOV.U32 R4, RZ, RZ, R14 ;  /* 0x000000ffff047224 */ /* 0x000fce00078e000e */
[----:B------:R-:W-:Y:S05]  /*1c310*/  WARPSYNC.COLLECTIVE R15, `(.L_x_11657) ;  /* 0x000000000f087348 */ /* 0x000fea0003c00000 */
[----:B------:R0:W1:Y:S02]  /*1c320*/  SHFL.IDX P6, R14, R13, R12, R11 ;  /* 0x0000000c0d0e7389 */ /* 0x00006400000c000b */
[----:B01----:R-:W-:Y:S01]  /*1c330*/  ENDCOLLECTIVE ;  /* 0x000000000000791b */ /* 0x003fe20003800000 */
.L_x_11657:
[----:B------:R-:W-:Y:S02]  /*1c340*/  IMAD.MOV.U32 R6, RZ, RZ, R14 ;  /* 0x000000ffff067224 */ /* 0x000fe400078e000e */
[----:B------:R-:W-:-:S05]  /*1c350*/  IMAD.IADD R5, R9, 0x1, R16 ;  /* 0x0000000109057824 */ /* 0x000fca00078e0210 */
[----:B------:R0:W-:Y:S01]  /*1c360*/  STL [R1+0xc], R5 ;  /* 0x00000c0501007387 */ /* 0x0001e20000100800 */
[----:B------:R-:W-:Y:S05]  /*1c370*/  BRA `(.L_x_11658) ;  /* 0xffffffd400a07947 */ /* 0x000fea000383ffff */
.L_x_11586:
[----:B------:R-:W-:Y:S01]  /*1c380*/  BSSY B0, `(.L_x_11659) ;  /* 0x0000007000007945 */ /* 0x000fe20003800000 */
[----:B------:R-:W-:Y:S02]  /*1c390*/  IMAD.MOV.U32 R13, RZ, RZ, R2 ;  /* 0x000000ffff0d7224 */ /* 0x000fe400078e0002 */
[----:B------:R-:W-:Y:S02]  /*1c3a0*/  IMAD.MOV.U32 R11, RZ, RZ, 0x1f ;  /* 0x0000001fff0b7424 */ /* 0x000fe400078e00ff */
[----:B------:R-:W-:-:S07]  /*1c3b0*/  IMAD.MOV.U32 R15, RZ, RZ, -0x1 ;  /* 0xffffffffff0f7424 */ /* 0x000fce00078e00ff */
[----:B0--3--:R-:W-:Y:S05]  /*1c3c0*/  WARPSYNC.COLLECTIVE R15, `(.L_x_11660) ;  /* 0x000000000f087348 */ /* 0x009fea0003c00000 */
[----:B------:R1:W2:Y:S02]  /*1c3d0*/  SHFL.IDX P6, R14, R13, R12, R11 ;  /* 0x0000000c0d0e7389 */ /* 0x0002a400000c000b */
[----:B0123--:R-:W-:Y:S01]  /*1c3e0*/  ENDCOLLECTIVE ;  /* 0x000000000000791b */ /* 0x00ffe20003800000 */
.L_x_11660:
[----:B------:R-:W-:Y:S05]  /*1c3f0*/  BSYNC B0 ;  /* 0x0000000000007941 */ /* 0x000fea0003800000 */
.L_x_11659:
[----:B------:R-:W-:Y:S01]  /*1c400*/  IMAD.MOV.U32 R8, RZ, RZ, R14 ;  /* 0x000000ffff087224 */ /* 0x000fe200078e000e */
[----:B------:R-:W-:Y:S06]  /*1c410*/  BRA `(.L_x_11585) ;  /* 0xffffffd400907947 */ /* 0x000fec000383ffff */
.L_x_11592:
[----:B0-----:R0:W1:Y:S02]  /*1c420*/  SYNCS.PHASECHK.TRANS64.TRYWAIT P0, [R0+URZ+0x22820], R3 ;  /* 0x02282003000075a7 */ /* 0x001064000800017f */
[----:B-1----:R-:W-:Y:S05]  /*1c430*/  @!P0 NANOSLEEP.SYNCS 0x989680 ;  /* 0x009896800000895d */ /* 0x002fea0003900000 */
[----:B------:R-:W1:Y:S02]  /*1c440*/  @!P0 SYNCS.PHASECHK.TRANS64 P0, [R0+URZ+0x22820], R3 ;  /* 0x02282003000085a7 */ /* 0x000e64000800007f */
[----:B-1----:R-:W-:Y:S05]  /*1c450*/  @!P0 BRA `(.L_x_11592) ;  /* 0xfffffffc00f08947 */ /* 0x002fea000383ffff */
[----:B------:R-:W-:Y:S05]  /*1c460*/  BRA `(.L_x_11661) ;  /* 0xffffffe0002c7947 */ /* 0x000fea000383ffff */
.L_x_11593:
        /* <DEDUP_REMOVED lines=11> */
.L_x_11663:
[----:B------:R-:W-:Y:S05]  /*1c520*/  BSYNC B0 ;  /* 0x0000000000007941 */ /* 0x000fea0003800000 */
.L_x_11662:
[----:B------:R-:W-:Y:S05]  /*1c530*/  BRA `(.L_x_11664) ;  /* 0xffffffe000147947 */ /* 0x000fea000383ffff */
.L_x_11596:
[----:B------:R-:W-:Y:S01]  /*1c540*/  BSSY B1, `(.L_x_11665) ;  /* 0x0000006000017945 */ /* 0x000fe20003800000 */
[----:B------:R-:W-:-:S07]  /*1c550*/  IMAD.MOV.U32 R15, RZ, RZ, -0x1 ;  /* 0xffffffffff0f7424 */ /* 0x000fce00078e00ff */
[----:B01-3--:R-:W-:Y:S05]  /*1c560*/  WARPSYNC.COLLECTIVE R15, `(.L_x_11666) ;  /* 0x000000000f0c7348 */ /* 0x00bfea0003c00000 */
[----:B------:R-:W-:Y:S02]  /*1c570*/  ELECT P6, UR62, PT ;  /* 0x00000000003e782f */ /* 0x000fe400038c0000 */
[----:B------:R-:W-:Y:S01]  /*1c580*/  MOV R14, UR62 ;  /* 0x0000003e000e7c02 */ /* 0x000fe20008000f00 */
[----:B01-3--:R-:W-:Y:S10]  /*1c590*/  ENDCOLLECTIVE ;  /* 0x000000000000791b */ /* 0x00bff40003800000 */
.L_x_11666:
[----:B------:R-:W-:Y:S05]  /*1c5a0*/  BSYNC B1 ;  /* 0x0000000000017941 */ /* 0x000fea0003800000 */
.L_x_11665:
[----:B------:R-:W-:Y:S05]  /*1c5b0*/  BRA `(.L_x_11667) ;  /* 0xffffffe0000c7947 */ /* 0x000fea000383ffff */
.L_x_11598:
[----:B0-----:R0:W1:Y:S02]  /*1c5c0*/  SYNCS.PHASECHK.TRANS64.TRYWAIT P0, [R6+URZ], R5 ;  /* 0x00000005060075a7 */ /* 0x001064000800017f */
[----:B-1----:R-:W-:Y:S05]  /*1c5d0*/  @!P0 NANOSLEEP.SYNCS 0x989680 ;  /* 0x009896800000895d */ /* 0x002fea0003900000 */
[----:B------:R-:W1:Y:S02]  /*1c5e0*/  @!P0 SYNCS.PHASECHK.TRANS64 P0, [R6+URZ], R5 ;  /* 0x00000005060085a7 */ /* 0x000e64000800007f */
[----:B-1----:R-:W-:Y:S05]  /*1c5f0*/  @!P0 BRA `(.L_x_11598) ;  /* 0xfffffffc00f08947 */ /* 0x002fea000383ffff */
[----:B------:R-:W-:Y:S05]  /*1c600*/  BRA `(.L_x_11668) ;  /* 0xffffffe000487947 */ /* 0x000fea000383ffff */
.L_x_11599:
[----:B-1----:R1:W2:Y:S02]  /*1c610*/  SYNCS.PHASECHK.TRANS64.TRYWAIT P0, [R7+URZ], R2 ;  /* 0x00000002070075a7 */ /* 0x0022a4000800017f */
[----:B--2---:R-:W-:Y:S05]  /*1c620*/  @!P0 NANOSLEEP.SYNCS 0x989680 ;  /* 0x009896800000895d */ /* 0x004fea0003900000 */
[----:B------:R-:W2:Y:S02]  /*1c630*/  @!P0 SYNCS.PHASECHK.TRANS64 P0, [R7+URZ], R2 ;  /* 0x00000002070085a7 */ /* 0x000ea4000800007f */
[----:B--2---:R-:W-:Y:S05]  /*1c640*/  @!P0 BRA `(.L_x_11599) ;  /* 0xfffffffc00f08947 */ /* 0x004fea000383ffff */
[----:B------:R-:W-:Y:S05]  /*1c650*/  BRA `(.L_x_11669) ;  /* 0xffffffe0003c7947 */ /* 0x000fea000383ffff */
.L_x_11601:
[----:B--2---:R2:W4:Y:S02]  /*1c660*/  SYNCS.PHASECHK.TRANS64.TRYWAIT P0, [R4+URZ], R5 ;  /* 0x00000005040075a7 */ /* 0x004524000800017f */
[----:B----4-:R-:W-:Y:S05]  /*1c670*/  @!P0 NANOSLEEP.SYNCS 0x989680 ;  /* 0x009896800000895d */ /* 0x010fea0003900000 */
[----:B------:R-:W4:Y:S02]  /*1c680*/  @!P0 SYNCS.PHASECHK.TRANS64 P0, [R4+URZ], R5 ;  /* 0x00000005040085a7 */ /* 0x000f24000800007f */
[----:B----4-:R-:W-:Y:S05]  /*1c690*/  @!P0 BRA `(.L_x_11601) ;  /* 0xfffffffc00f08947 */ /* 0x010fea000383ffff */
[----:B------:R-:W-:Y:S05]  /*1c6a0*/  BRA `(.L_x_11670) ;  /* 0xffffffe000447947 */ /* 0x000fea000383ffff */
.L_x_11671:
        /* <DEDUP_REMOVED lines=13> */
.L_x_15197:


//--------------------- .text._ZN7cutlass13device_kernelIN5flash11enable_sm90INS1_16FlashAttnFwdSm90INS1_25CollectiveMainloopFwdSm90ILi2EN4cute5tupleIJNS5_1CILi1EEES8_S8_EEENS6_IJNS7_ILi128EEENS7_ILi96EEENS7_ILi64EEEEEELi256ENS_6half_tEfNS_4arch4Sm90ELb0ELb1ELb1ELb1ELb0ELb1ELb0ELb1ELb0ELb1ELb1ELb0EEENS1_21CollectiveEpilogueFwdINS6_IJSA_NS7_ILi256EEESB_EEES9_SE_SG_Li256ELb1ELb1ELb1ELb0EEENS1_36VarlenDynamicPersistentTileSchedulerILi128ELi96ELi256ELi128ELb1ELb1ELb1ELb1ELb0ELb1EEEEEEEEEvNT_6ParamsE --------------------------
	.section	.text._ZN7cutlass13device_kernelIN5flash11enable_sm90INS1_16FlashAttnFwdSm90INS1_25CollectiveMainloopFwdSm90ILi2EN4cute5tupleIJNS5_1CILi1EEES8_S8_EEENS6_IJNS7_ILi128EEENS7_ILi96EEENS7_ILi64EEEEEELi256ENS_6half_tEfNS_4arch4Sm90ELb0ELb1ELb1ELb1ELb0ELb1ELb0ELb1ELb0ELb1ELb1ELb0EEENS1_21CollectiveEpilogueFwdINS6_IJSA_NS7_ILi256EEESB_EEES9_SE_SG_Li256ELb1ELb1ELb1ELb0EEENS1_36VarlenDynamicPersistentTileSchedulerILi128ELi96ELi256ELi128ELb1ELb1ELb1ELb1ELb0ELb1EEEEEEEEEvNT_6ParamsE,"ax",@progbits
	.align	128
.text._ZN7cutlass13device_kernelIN5flash11enable_sm90INS1_16FlashAttnFwdSm90INS1_25CollectiveMainloopFwdSm90ILi2EN4cute5tupleIJNS5_1CILi1EEES8_S8_EEENS6_IJNS7_ILi128EEENS7_ILi96EEENS7_ILi64EEEEEELi256ENS_6half_tEfNS_4arch4Sm90ELb0ELb1ELb1ELb1ELb0ELb1ELb0ELb1ELb0ELb1ELb1ELb0EEENS1_21CollectiveEpilogueFwdINS6_IJSA_NS7_ILi256EEESB_EEES9_SE_SG_Li256ELb1ELb1ELb1ELb0EEENS1_36VarlenDynamicPersistentTileSchedulerILi128ELi96ELi256ELi128ELb1ELb1ELb1ELb1ELb0ELb1EEEEEEEEEvNT_6ParamsE:
        .type           _ZN7cutlass13device_kernelIN5flash11enable_sm90INS1_16FlashAttnFwdSm90INS1_25CollectiveMainloopFwdSm90ILi2EN4cute5tupleIJNS5_1CILi1EEES8_S8_EEENS6_IJNS7_ILi128EEENS7_ILi96EEENS7_ILi64EEEEEELi256ENS_6half_tEfNS_4arch4Sm90ELb0ELb1ELb1ELb1ELb0ELb1ELb0ELb1ELb0ELb1ELb1ELb0EEENS1_21CollectiveEpilogueFwdINS6_IJSA_NS7_ILi256EEESB_EEES9_SE_SG_Li256ELb1ELb1ELb1ELb0EEENS1_36VarlenDynamicPersistentTileSchedulerILi128ELi96ELi256ELi128ELb1ELb1ELb1ELb1ELb0ELb1EEEEEEEEEvNT_6ParamsE,@function
        .size           _ZN7cutlass13device_kernelIN5flash11enable_sm90INS1_16FlashAttnFwdSm90INS1_25CollectiveMainloopFwdSm90ILi2EN4cute5tupleIJNS5_1CILi1EEES8_S8_EEENS6_IJNS7_ILi128EEENS7_ILi96EEENS7_ILi64EEEEEELi256ENS_6half_tEfNS_4arch4Sm90ELb0ELb1ELb1ELb1ELb0ELb1ELb0ELb1ELb0ELb1ELb1ELb0EEENS1_21CollectiveEpilogueFwdINS6_IJSA_NS7_ILi256EEESB_EEES9_SE_SG_Li256ELb1ELb1ELb1ELb0EEENS1_36VarlenDynamicPersistentTileSchedulerILi128ELi96ELi256ELi128ELb1ELb1ELb1ELb1ELb0ELb1EEEEEEEEEvNT_6ParamsE,(.L_x_15198 - _ZN7cutlass13device_kernelIN5flash11enable_sm90INS1_16FlashAttnFwdSm90INS1_25CollectiveMainloopFwdSm90ILi2EN4cute5tupleIJNS5_1CILi1EEES8_S8_EEENS6_IJNS7_ILi128EEENS7_ILi96EEENS7_ILi64EEEEEELi256ENS_6half_tEfNS_4arch4Sm90ELb0ELb1ELb1ELb1ELb0ELb1ELb0ELb1ELb0ELb1ELb1ELb0EEENS1_21CollectiveEpilogueFwdINS6_IJSA_NS7_ILi256EEESB_EEES9_SE_SG_Li256ELb1ELb1ELb1ELb0EEENS1_36VarlenDynamicPersistentTileSchedulerILi128ELi96ELi256ELi128ELb1ELb1ELb1ELb1ELb0ELb1EEEEEEEEEvNT_6ParamsE)
        .other          _ZN7cutlass13device_kernelIN5flash11enable_sm90INS1_16FlashAttnFwdSm90INS1_25CollectiveMainloopFwdSm90ILi2EN4cute5tupleIJNS5_1CILi1EEES8_S8_EEENS6_IJNS7_ILi128EEENS7_ILi96EEENS7_ILi64EEEEEELi256ENS_6half_tEfNS_4arch4Sm90ELb0ELb1ELb1ELb1ELb0ELb1ELb0ELb1ELb0ELb1ELb1ELb0EEENS1_21CollectiveEpilogueFwdINS6_IJSA_NS7_ILi256EEESB_EEES9_SE_SG_Li256ELb1ELb1ELb1ELb0EEENS1_36VarlenDynamicPersistentTileSchedulerILi128ELi96ELi256ELi128ELb1ELb1ELb1ELb1ELb0ELb1EEEEEEEEEvNT_6ParamsE,@"STO_CUDA_ENTRY STV_DEFAULT"
_ZN7cutlass13device_kernelIN5flash11enable_sm90INS1_16FlashAttnFwdSm90INS1_25CollectiveMainloopFwdSm90ILi2EN4cute5tupleIJNS5_1CILi1EEES8_S8_EEENS6_IJNS7_ILi128EEENS7_ILi96EEENS7_ILi64EEEEEELi256ENS_6half_tEfNS_4arch4Sm90ELb0ELb1ELb1ELb1ELb0ELb1ELb0ELb1ELb0ELb1ELb1ELb0EEENS1_21CollectiveEpilogueFwdINS6_IJSA_NS7_ILi256EEESB_EEES9_SE_SG_Li256ELb1ELb1ELb1ELb0EEENS1_36VarlenDynamicPersistentTileSchedulerILi128ELi96ELi256ELi128ELb1ELb1ELb1ELb1ELb0ELb1EEEEEEEEEvNT_6ParamsE:
        /* <DEDUP_REMOVED lines=24> */
.L_x_11673:
[----:B------:R-:W-:Y:S05]  /*0180*/  BSYNC B0 ;  /* 0x0000000000007941 */ /* 0x000fea0003800000 */
.L_x_11672:
        /* <DEDUP_REMOVED lines=41> */
.L_x_11674:
        /* <DEDUP_REMOVED lines=22> */
.L_x_11675:
        /* <DEDUP_REMOVED lines=18> */
.L_x_11676:
        /* <DEDUP_REMOVED lines=22> */
.L_x_11677:
        /* <DEDUP_REMOVED lines=22> */
.L_x_11678:
        /* <DEDUP_REMOVED lines=8> */
.L_x_11681:
        /* <DEDUP_REMOVED lines=8> */
[----:B------:R-:W-:Y:S01]  /*0a60*/  UMOV UR4, 0x400 ;  /* 0x0000040000047882 */ /* 0x000fe20000000000 */
[----:B------:R-:W-:-:S11]  /*0a70*/  LOP3.LUT R18, R18, 0xffbfffff, RZ, 0xc0, !PT ;  /* 0xffbfffff12127812 */ /* 0x000fd600078ec0ff */
[----:B------:R-:W-:Y:S06]  /*0a80*/  @!P0 BAR.ARV 0x9, 0x100 ;  /* 0x0244000000008b1d */ /* 0x000fec0000002000 */
[----:B0-----:R-:W-:Y:S01]  /*0a90*/  ULEA UR4, UR5, UR4, 0x18 ;  /* 0x0000000405047291 */ /* 0x001fe2000f8ec03f */
[----:B------:R-:W-:Y:S01]  /*0aa0*/  @P0 LOP3.LUT R18, R18, 0x400000, RZ, 0xfc, !PT ;  /* 0x0040000012120812 */ /* 0x000fe200078efcff */
        /* <DEDUP_REMOVED lines=8> */
[----:B------:R-:W-:Y:S01]  /*0b30*/  ULOP3.LUT UR37, UR36, 0x1, URZ, 0xfc, !UPT ;  /* 0x0000000124257892 */ /* 0x000fe2000f8efc3f */
[----:B------:R-:W-:Y:S02]  /*0b40*/  IMAD.MOV.U32 R232, RZ, RZ, RZ ;  /* 0x000000ffffe87224 */ /* 0x000fe400078e00ff */
[----:B------:R-:W-:Y:S01]  /*0b50*/  IMAD.MOV.U32 R22, RZ, RZ, RZ ;  /* 0x000000ffff167224 */ /* 0x000fe200078e00ff */
[----:B------:R-:W-:Y:S01]  /*0b60*/  SHF.R.S32.HI R3, RZ, 0x1f, R6 ;  /* 0x0000001fff037819 */ /* 0x000fe20000011406 */
[----:B------:R-:W-:Y:S02]  /*0b70*/  IMAD.MOV.U32 R206, RZ, RZ, RZ ;  /* 0x000000ffffce7224 */ /* 0x000fe400078e00ff */
[----:B------:R-:W-:Y:S01]  /*0b80*/  IMAD.MOV.U32 R202, RZ, RZ, RZ ;  /* 0x000000ffffca7224 */ /* 0x000fe200078e00ff */
[CC--:B------:R-:W-:Y:S02]  /*0b90*/  LEA.HI R0, R3.reuse, R6.reuse, RZ, 0x7 ;  /* 0x0000000603007211 */ /* 0x0c0fe400078f38ff */
[----:B------:R-:W-:-:S02]  /*0ba0*/  LEA.HI R2, R3, R6, RZ, 0x4 ;  /* 0x0000000603027211 */ /* 0x000fc400078f20ff */
[----:B------:R-:W-:Y:S02]  /*0bb0*/  LOP3.LUT R5, R0, 0xffffff80, RZ, 0xc0, !PT ;  /* 0xffffff8000057812 */ /* 0x000fe400078ec0ff */
[----:B------:R-:W-:Y:S02]  /*0bc0*/  SHF.R.S32.HI R7, RZ, 0x4, R2 ;  /* 0x00000004ff077819 */ /* 0x000fe40000011402 */
[----:B------:R-:W-:Y:S01]  /*0bd0*/  LEA.HI R220, R3, R6, RZ, 0x5 ;  /* 0x0000000603dc7211 */ /* 0x000fe200078f28ff */
[----:B------:R-:W-:Y:S01]  /*0be0*/  IMAD.IADD R13, R6, 0x1, -R5 ;  /* 0x00000001060d7824 */ /* 0x000fe200078e0a05 */
[----:B------:R-:W-:Y:S02]  /*0bf0*/  SHF.R.S32.HI R5, RZ, 0x7, R0 ;  /* 0x00000007ff057819 */ /* 0x000fe40000011400 */
[----:B------:R-:W-:Y:S02]  /*0c00*/  LEA.HI R4, R2, R7, RZ, 0x1 ;  /* 0x0000000702047211 */ /* 0x000fe400078f08ff */
[----:B------:R-:W-:Y:S01]  /*0c10*/  SHF.R.S32.HI R8, RZ, 0x1f, R13 ;  /* 0x0000001fff087819 */ /* 0x000fe2000001140d */
[----:B------:R-:W-:Y:S01]  /*0c20*/  STL [R1+0x64], R13 ;  /* 0x0000640d01007387 */ /* 0x000fe20000100800 */
[----:B------:R-:W-:-:S02]  /*0c30*/  LEA.HI R0, R0, R5, RZ, 0x1 ;  /* 0x0000000500007211 */ /* 0x000fc400078f08ff */
[----:B------:R-:W-:Y:S02]  /*0c40*/  LEA.HI R9, R8, R13, RZ, 0x2 ;  /* 0x0000000d08097211 */ /* 0x000fe400078f10ff */
[----:B------:R-:W-:Y:S02]  /*0c50*/  LOP3.LUT R0, R0, 0x3fffffe, RZ, 0xc0, !PT ;  /* 0x03fffffe00007812 */ /* 0x000fe400078ec0ff */
[--C-:B------:R-:W-:Y:S02]  /*0c60*/  SHF.R.S32.HI R10, RZ, 0x2, R9.reuse ;  /* 0x00000002ff0a7819 */ /* 0x100fe40000011409 */
[----:B------:R-:W-:Y:S01]  /*0c70*/  SHF.R.S32.HI R11, RZ, 0x1f, R9 ;  /* 0x0000001fff0b7819 */ /* 0x000fe20000011409 */
[----:B------:R-:W-:Y:S01]  /*0c80*/  IMAD.IADD R0, R5, 0x1, -R0 ;  /* 0x0000000105007824 */ /* 0x000fe200078e0a00 */
[----:B------:R-:W-:Y:S02]  /*0c90*/  LOP3.LUT R4, R4, 0x1ffffffe, RZ, 0xc0, !PT ;  /* 0x1ffffffe04047812 */ /* 0x000fe400078ec0ff */
[----:B------:R-:W-:-:S02]  /*0ca0*/  LEA.HI R23, R3, R6, RZ, 0x2 ;  /* 0x0000000603177211 */ /* 0x000fc400078f10ff */
[----:B------:R-:W-:Y:S01]  /*0cb0*/  LEA.HI R3, R3, R6, RZ, 0x3 ;  /* 0x0000000603037211 */ /* 0x000fe200078f18ff */
[----:B------:R-:W-:Y:S01]  /*0cc0*/  IMAD.IADD R4, R7, 0x1, -R4 ;  /* 0x0000000107047824 */ /* 0x000fe200078e0a04 */
[----:B------:R-:W-:Y:S02]  /*0cd0*/  LEA.HI R11, R11, R10, RZ, 0x3 ;  /* 0x0000000a0b0b7211 */ /* 0x000fe400078f18ff */
[----:B------:R-:W-:Y:S01]  /*0ce0*/  LOP3.LUT R5, R2, 0x3fffff0, RZ, 0xc0, !PT ;  /* 0x03fffff002057812 */ /* 0x000fe200078ec0ff */
[----:B------:R-:W-:Y:S01]  /*0cf0*/  IMAD.MOV.U32 R2, RZ, RZ, RZ ;  /* 0x000000ffff027224 */ /* 0x000fe200078e00ff */
[----:B------:R-:W-:Y:S02]  /*0d00*/  LOP3.LUT R7, R3, 0xfffffff8, RZ, 0xc0, !PT ;  /* 0xfffffff803077812 */ /* 0x000fe400078ec0ff */
        /* <DEDUP_REMOVED lines=12> */
[----:B------:R-:W-:Y:S01]  /*0dd0*/  LOP3.LUT R9, R9, 0x7ffffffc, RZ, 0xc0, !PT ;  /* 0x7ffffffc09097812 */ /* 0x000fe200078ec0ff */
[----:B------:R-:W-:Y:S01]  /*0de0*/  VIADD R231, R23, 0x40 ;  /* 0x0000004017e77836 */ /* 0x000fe20000000000 */
[----:B------:R-:W-:Y:S01]  /*0df0*/  SHF.R.S32.HI R234, RZ, 0x1f, R23 ;  /* 0x0000001fffea7819 */ /* 0x000fe20000011417 */
[----:B------:R-:W-:-:S02]  /*0e00*/  IMAD R11, R8, 0x10, R11 ;  /* 0x00000010080b7824 */ /* 0x000fc400078e020b */
[----:B------:R-:W-:Y:S01]  /*0e10*/  IMAD R5, R5, 0x8, R4 ;  /* 0x0000000805057824 */ /* 0x000fe200078e0204 */
[----:B------:R-:W-:Y:S01]  /*0e20*/  SHF.R.S32.HI R4, RZ, 0x1f, R231 ;  /* 0x0000001fff047819 */ /* 0x000fe200000114e7 */
[----:B------:R-:W-:Y:S01]  /*0e30*/  IMAD R12, R0, 0x40, R11 ;  /* 0x00000040000c7824 */ /* 0x000fe200078e020b */
[----:B------:R-:W-:Y:S01]  /*0e40*/  LEA.HI R0, R3, R3, RZ, 0x1 ;  /* 0x0000000303007211 */ /* 0x000fe200078f08ff */
[----:B------:R-:W-:Y:S01]  /*0e50*/  IMAD.SHL.U32 R218, R231, 0x40, RZ ;  /* 0x00000040e7da7824 */ /* 0x000fe200078e00ff */
[----:B------:R-:W-:Y:S01]  /*0e60*/  LEA.HI R4, R4, R231, RZ, 0x3 ;  /* 0x000000e704047211 */ /* 0x000fe200078f18ff */
[----:B------:R-:W-:Y:S01]  /*0e70*/  IMAD.SHL.U32 R16, R3, 0x8, RZ ;  /* 0x0000000803107824 */ /* 0x000fe200078e00ff */
[----:B------:R-:W-:Y:S01]  /*0e80*/  LOP3.LUT R0, R0, 0x1ffffffe, RZ, 0xc0, !PT ;  /* 0x1ffffffe00007812 */ /* 0x000fe200078ec0ff */
[----:B------:R-:W-:Y:S01]  /*0e90*/  IMAD.IADD R9, R13, 0x1, -R9 ;  /* 0x000000010d097824 */ /* 0x000fe200078e0a09 */
[----:B------:R-:W-:Y:S01]  /*0ea0*/  LOP3.LUT R218, R218, 0x1c0, RZ, 0xc0, !PT ;  /* 0x000001c0dada7812 */ /* 0x000fe200078ec0ff */
[----:B------:R-:W-:Y:S01]  /*0eb0*/  IMAD.SHL.U32 R4, R4, 0x40, RZ ;  /* 0x0000004004047824 */ /* 0x000fe200078e00ff */
[----:B------:R-:W-:Y:S01]  /*0ec0*/  STL [R1+0x6c], R12 ;  /* 0x00006c0c01007387 */ /* 0x000fe20000100800 */
[C---:B------:R-:W-:Y:S01]  /*0ed0*/  IMAD.SHL.U32 R200, R3.reuse, 0x4, RZ ;  /* 0x0000000403c87824 */ /* 0x040fe200078e00ff */
[----:B------:R-:W-:Y:S01]  /*0ee0*/  LOP3.LUT R6, R218, 0x38, R16, 0xf8, !PT ;  /* 0x00000038da067812 */ /* 0x000fe200078ef810 */
[----:B------:R-:W-:Y:S01]  /*0ef0*/  IMAD.IADD R0, R3, 0x1, -R0 ;  /* 0x0000000103007824 */ /* 0x000fe200078e0a00 */
[----:B------:R-:W-:Y:S01]  /*0f00*/  SHF.R.S32.HI R3, RZ, 0x1f, R208 ;  /* 0x0000001fff037819 */ /* 0x000fe200000114d0 */
[----:B------:R-:W-:Y:S01]  /*0f10*/  IMAD.SHL.U32 R205, R9, 0x2, RZ ;  /* 0x0000000209cd7824 */ /* 0x000fe200078e00ff */
[----:B------:R-:W-:Y:S01]  /*0f20*/  SHF.R.U32.HI R3, RZ, 0x3, R218 ;  /* 0x00000003ff037819 */ /* 0x000fe200000116da */
[----:B------:R-:W-:Y:S01]  /*0f30*/  VIADD R223, R208, 0x40 ;  /* 0x00000040d0df7836 */ /* 0x000fe20000000000 */
[----:B------:R-:W-:Y:S01]  /*0f40*/  LOP3.LUT R221, R4, 0xfffffe00, RZ, 0xc0, !PT ;  /* 0xfffffe0004dd7812 */ /* 0x000fe200078ec0ff */
[----:B------:R-:W-:-:S02]  /*0f50*/  VIADD R39, R205, 0x8 ;  /* 0x00000008cd277836 */ /* 0x000fc40000000000 */
[----:B------:R-:W-:Y:S01]  /*0f60*/  VIADD R36, R205, 0x20 ;  /* 0x00000020cd247836 */ /* 0x000fe20000000000 */
[----:B------:R-:W-:Y:S01]  /*0f70*/  LOP3.LUT R6, R221, R6, R3, 0xf6, !PT ;  /* 0x00000006dd067212 */ /* 0x000fe200078ef603 */
[C---:B------:R-:W-:Y:S01]  /*0f80*/  VIADD R33, R205.reuse, 0x38 ;  /* 0x00000038cd217836 */ /* 0x040fe20000000000 */
[----:B------:R-:W-:Y:S01]  /*0f90*/  SHF.R.S32.HI R4, RZ, 0x1f, R223 ;  /* 0x0000001fff047819 */ /* 0x000fe200000114df */
[----:B------:R-:W-:Y:S02]  /*0fa0*/  VIADD R222, R208, 0x80 ;  /* 0x00000080d0de7836 */ /* 0x000fe40000000000 */
[----:B------:R-:W-:Y:S02]  /*0fb0*/  VIADD R30, R205, 0x50 ;  /* 0x00000050cd1e7836 */ /* 0x000fe40000000000 */
[----:B------:R-:W-:Y:S01]  /*0fc0*/  IMAD.SHL.U32 R4, R5, 0x8, RZ ;  /* 0x0000000805047824 */ /* 0x000fe200078e00ff */
        /* <DEDUP_REMOVED lines=25> */
[C---:B-1----:R-:W-:Y:S01]  /*1160*/  VIADD R3, R205.reuse, 0xe8 ;  /* 0x000000e8cd037836 */ /* 0x042fe20000000000 */
        /* <DEDUP_REMOVED lines=33> */
[----:B------:R-:W-:Y:S01]  /*1380*/  IMAD R210, R0, 0x8, R12 ;  /* 0x0000000800d27824 */ /* 0x000fe200078e020c */
[----:B------:R-:W-:-:S02]  /*1390*/  SHF.R.S32.HI R10, RZ, 0x1f, R10 ;  /* 0x0000001fff0a7819 */ /* 0x000fc4000001140a */
[----:B------:R-:W-:Y:S02]  /*13a0*/  SHF.R.S32.HI R9, RZ, 0x1f, R9 ;  /* 0x0000001fff097819 */ /* 0x000fe40000011409 */
[----:B------:R-:W-:Y:S02]  /*13b0*/  SHF.R.S32.HI R4, RZ, 0x1f, R237 ;  /* 0x0000001fff047819 */ /* 0x000fe400000114ed */
[----:B------:R-:W-:-:S07]  /*13c0*/  SHF.R.S32.HI R3, RZ, 0x1f, R236 ;  /* 0x0000001fff037819 */ /* 0x000fce00000114ec */
.L_x_11901:
[----:B------:R-:W-:Y:S05]  /*13d0*/  YIELD ;  /* 0x0000000000007946 */ /* 0x000fea0003800000 */
[----:B------:R-:W-:Y:S01]  /*13e0*/  ULDC.64 UR4, c[0x0][0xa28] ;  /* 0x00028a0000047ab9 */ /* 0x000fe20000000a00 */
[----:B01----:R-:W0:Y:S01]  /*13f0*/  LDC.64 R6, c[0x0][0xa08] ;  /* 0x00028200ff067b82 */ /* 0x003e220000000a00 */
[----:B------:R-:W-:Y:S01]  /*1400*/  ISETP.NE.U32.AND P1, PT, RZ, UR4, PT ;  /* 0x00000004ff007c0c */ /* 0x000fe2000bf25070 */
[----:B------:R-:W-:Y:S02]  /*1410*/  IMAD.MOV.U32 R12, RZ, RZ, RZ ;  /* 0x000000ffff0c7224 */ /* 0x000fe400078e00ff */
[----:B------:R-:W-:Y:S01]  /*1420*/  IMAD.MOV.U32 R30, RZ, RZ, RZ ;  /* 0x000000ffff1e7224 */ /* 0x000fe200078e00ff */
[----:B------:R-:W-:Y:S01]  /*1430*/  ISETP.NE.AND.EX P1, PT, RZ, UR5, PT, P1 ;  /* 0x00000005ff007c0c */ /* 0x000fe2000bf25310 */
[----:B------:R-:W-:-:S02]  /*1440*/  ULDC.64 UR4, c[0x0][0xa18] ;  /* 0x0002860000047ab9 */ /* 0x000fc40000000a00 */
[----:B------:R-:W-:-:S04]  /*1450*/  ISETP.NE.U32.AND P2, PT, RZ, UR4, PT ;  /* 0x00000004ff007c0c */ /* 0x000fc8000bf45070 */
[----:B------:R-:W-:Y:S01]  /*1460*/  ISETP.NE.AND.EX P2, PT, RZ, UR5, PT, P2 ;  /* 0x00000005ff007c0c */ /* 0x000fe2000bf45320 */
[----:B------:R-:W-:Y:S02]  /*1470*/  ULDC.64 UR4, c[0x0][0xa08] ;  /* 0x0002820000047ab9 */ /* 0x000fe40000000a00 */
[----:B------:R-:W-:-:S03]  /*1480*/  ISETP.NE.U32.AND P0, PT, RZ, UR4, PT ;  /* 0x00000004ff007c0c */ /* 0x000fc6000bf05070 */
[----:B------:R-:W1:Y:S01]  /*1490*/  @P1 LDC.64 R4, c[0x0][0xa28] ;  /* 0x00028a00ff041b82 */ /* 0x000e620000000a00 */
[----:B------:R-:W-:Y:S01]  /*14a0*/  ISETP.NE.AND.EX P0, PT, RZ, UR5, PT, P0 ;  /* 0x00000005ff007c0c */ /* 0x000fe2000bf05300 */
[----:B0-2-4-:R-:W-:-:S06]  /*14b0*/  IMAD.WIDE R10, R155, 0x4, R6 ;  /* 0x000000049b0a7825 */ /* 0x015fcc00078e0206 */
        /* <DEDUP_REMOVED lines=28> */
.L_x_11683:
        /* <DEDUP_REMOVED lines=10> */
[----:B------:R-:W0:Y:S02]  /*1720*/  LDC.64 R4, c[0x0][0xa20] ;  /* 0x00028800ff047b82 */ /* 0x000e240000000a00 */
[----:B0-----:R-:W-:-:S05]  /*1730*/  IMAD.WIDE R4, R155, 0x4, R4 ;  /* 0x000000049b047825 */ /* 0x001fca00078e0204 */
[----:B------:R0:W5:Y:S01]  /*1740*/  LDG.E R31, desc[UR38][R4.64] ;  /* 0x00000026041f7981 */ /* 0x000162000c1e1900 */
[----:B------:R-:W-:Y:S05]  /*1750*/  BRA `(.L_x_11685) ;  /* 0x0000000000107947 */ /* 0x000fea0003800000 */
.L_x_11684:
[----:B------:R-:W-:Y:S05]  /*1760*/  @!P0 BRA `(.L_x_11685) ;  /* 0x00000000000c8947 */ /* 0x000fea0003800000 */
[----:B------:R-:W2:Y:S04]  /*1770*/  LDG.E R0, desc[UR38][R10.64] ;  /* 0x000000260a007981 */ /* 0x000ea8000c1e1900 */
[----:B------:R-:W2:Y:S02]  /*1780*/  LDG.E R31, desc[UR38][R10.64+0x4] ;  /* 0x000004260a1f7981 */ /* 0x000ea4000c1e1900 */
[----:B--2---:R-:W-:-:S07]  /*1790*/  IMAD.IADD R31, R31, 0x1, -R0 ;  /* 0x000000011f1f7824 */ /* 0x004fce00078e0a00 */
.L_x_11685:
        /* <DEDUP_REMOVED lines=46> */
.L_x_11688:
[----:B------:R-:W-:-:S13]  /*1a80*/  ISETP.NE.AND P0, PT, R5, 0x1, PT ;  /* 0x000000010500780c */ /* 0x000fda0003f05270 */
[----:B------:R-:W0:Y:S02]  /*1a90*/  @P0 LDC.64 R6, c[0x0][0x9e8] ;  /* 0x00027a00ff060b82 */ /* 0x000e240000000a00 */
[----:B0-----:R-:W-:-:S05]  /*1aa0*/  @P0 IMAD.HI.U32 R6, R0, R6, RZ ;  /* 0x0000000600060227 */ /* 0x001fca00078e00ff */
[----:B------:R-:W-:-:S07]  /*1ab0*/  @P0 SHF.R.U32.HI R0, RZ, R7, R6 ;  /* 0x00000007ff000219 */ /* 0x000fce0000011606 */
.L_x_11689:
[----:B------:R-:W-:Y:S05]  /*1ac0*/  BSYNC B0 ;  /* 0x0000000000007941 */ /* 0x000fea0003800000 */
.L_x_11687:
[----:B------:R-:W-:-:S05]  /*1ad0*/  IMAD R3, R0, R5, R5 ;  /* 0x0000000500037224 */ /* 0x000fca00078e0205 */
[----:B------:R-:W-:-:S07]  /*1ae0*/  VIMNMX R4, R4, R3, PT ;  /* 0x0000000304047248 */ /* 0x000fce0003fe0100 */
.L_x_11686:
[----:B------:R-:W0:Y:S01]  /*1af0*/  @P1 LDC R6, c[0x0][0x44c] ;  /* 0x00011300ff061b82 */ /* 0x000e220000000800 */
[----:B------:R-:W-:Y:S01]  /*1b00*/  VIADD R4, R4, 0x5f ;  /* 0x0000005f04047836 */ /* 0x000fe20000000000 */
[----:B------:R-:W-:Y:S01]  /*1b10*/  ULDC UR4, c[0x0][0x9dc] ;  /* 0x0002770000047ab9 */ /* 0x000fe20000000800 */
[----:B------:R-:W-:Y:S02]  /*1b20*/  IMAD.MOV.U32 R0, RZ, RZ, R209 ;  /* 0x000000ffff007224 */ /* 0x000fe400078e00d1 */
[----:B------:R-:W-:-:S03]  /*1b30*/  IMAD.HI R4, R4, 0x2aaaaaab, RZ ;  /* 0x2aaaaaab04047827 */ /* 0x000fc600078e02ff */
[----:B------:R-:W1:Y:S02]  /*1b40*/  @P1 LDC R7, c[0x0][0x450] ;  /* 0x00011400ff071b82 */ /* 0x000e640000000800 */
[----:B------:R-:W-:-:S04]  /*1b50*/  SHF.R.U32.HI R3, RZ, 0x1f, R4 ;  /* 0x0000001fff037819 */ /* 0x000fc80000011604 */
[----:B------:R-:W-:-:S04]  /*1b60*/  LEA.HI.SX32 R4, R4, R3, 0x1c ;  /* 0x0000000304047211 */ /* 0x000fc800078fe2ff */
[----:B------:R-:W-:Y:S01]  /*1b70*/  VIMNMX R8, R29, R4, PT ;  /* 0x000000041d087248 */ /* 0x000fe20003fe0100 */
[----:B0-----:R-:W-:-:S05]  /*1b80*/  @P1 IMAD.HI.U32 R6, R209, R6, RZ ;  /* 0x00000006d1061227 */ /* 0x001fca00078e00ff */
[----:B-1----:R-:W-:-:S04]  /*1b90*/  @P1 SHF.R.U32.HI R0, RZ, R7, R6 ;  /* 0x00000007ff001219 */ /* 0x002fc80000011606 */
[----:B------:R-:W-:-:S05]  /*1ba0*/  IADD3 R0, R0, R204, -R203 ;  /* 0x000000cc00007210 */ /* 0x000fca0007ffe8cb */
        /* <DEDUP_REMOVED lines=12> */
.L_x_11692:
[----:B------:R-:W-:-:S13]  /*1c70*/  ISETP.NE.AND P0, PT, R5, 0x1, PT ;  /* 0x000000010500780c */ /* 0x000fda0003f05270 */
[----:B------:R-:W0:Y:S02]  /*1c80*/  @P0 LDC.64 R6, c[0x0][0x9e8] ;  /* 0x00027a00ff060b82 */ /* 0x000e240000000a00 */
[----:B0-----:R-:W-:-:S05]  /*1c90*/  @P0 IMAD.HI.U32 R4, R0, R6, RZ ;  /* 0x0000000600040227 */ /* 0x001fca00078e00ff */
[----:B------:R-:W-:-:S07]  /*1ca0*/  @P0 SHF.R.U32.HI R0, RZ, R7, R4 ;  /* 0x00000007ff000219 */ /* 0x000fce0000011604 */
.L_x_11693:
[----:B------:R-:W-:Y:S05]  /*1cb0*/  BSYNC B0 ;  /* 0x0000000000007941 */ /* 0x000fea0003800000 */
.L_x_11691:
[----:B------:R-:W-:-:S05]  /*1cc0*/  IMAD R0, R0, R5, RZ ;  /* 0x0000000500007224 */ /* 0x000fca00078e02ff */
[----:B------:R-:W-:-:S07]  /*1cd0*/  VIMNMX R3, R3, R0, !PT ;  /* 0x0000000003037248 */ /* 0x000fce0007fe0100 */
.L_x_11690:
[----:B------:R-:W-:Y:S01]  /*1ce0*/  IMAD.HI R3, R3, 0x2aaaaaab, RZ ;  /* 0x2aaaaaab03037827 */ /* 0x000fe200078e02ff */
[----:B------:R-:W-:Y:S01]  /*1cf0*/  BSSY B0, `(.L_x_11694) ;  /* 0x0000028000007945 */ /* 0x000fe20003800000 */
[----:B------:R-:W-:Y:S02]  /*1d00*/  LOP3.LUT R233, R225, 0xff, RZ, 0xc0, !PT ;  /* 0x000000ffe1e97812 */ /* 0x000fe400078ec0ff */
[----:B------:R-:W-:Y:S02]  /*1d10*/  SHF.R.U32.HI R225, RZ, 0x10, R225 ;  /* 0x00000010ffe17819 */ /* 0x000fe400000116e1 */
[----:B------:R-:W-:-:S04]  /*1d20*/  SHF.R.U32.HI R0, RZ, 0x1f, R3 ;  /* 0x0000001fff007819 */ /* 0x000fc80000011603 */
[----:B------:R-:W-:-:S04]  /*1d30*/  LEA.HI.SX32 R0, R3, R0, 0x1c ;  /* 0x0000000003007211 */ /* 0x000fc800078fe2ff */
        /* <DEDUP_REMOVED lines=35> */
.L_x_11695:
[----:B------:R-:W-:Y:S05]  /*1f70*/  BSYNC B0 ;  /* 0x0000000000007941 */ /* 0x000fea0003800000 */
.L_x_11694:
[----:B------:R-:W-:-:S05]  /*1f80*/  IMAD R3, R233, R0, R9 ;  /* 0x00000000e9037224 */ /* 0x000fca00078e0209 */
        /* <DEDUP_REMOVED lines=36> */
.L_x_11698:
[----:B------:R-:W-:Y:S05]  /*21d0*/  BSYNC B6 ;  /* 0x0000000000067941 */ /* 0x000fea0003800000 */
.L_x_11697:
        /* <DEDUP_REMOVED lines=20> */
.L_x_11700:
[----:B------:R-:W-:Y:S05]  /*2320*/  BSYNC B6 ;  /* 0x0000000000067941 */ /* 0x000fea0003800000 */
.L_x_11699:
[----:B------:R-:W-:Y:S01]  /*2330*/  ULDC.64 UR4, c[0x0][0x9f8] ;  /* 0x00027e0000047ab9 */ /* 0x000fe20000000a00 */
[----:B------:R-:W0:Y:S01]  /*2340*/  LDC.64 R8, c[0x0][0x300] ;  /* 0x0000c000ff087b82 */ /* 0x000e220000000a00 */
[----:B------:R-:W-:-:S04]  /*2350*/  ISETP.NE.U32.AND P0, PT, RZ, UR4, PT ;  /* 0x00000004ff007c0c */ /* 0x000fc8000bf05070 */
[----:B------:R-:W-:Y:S01]  /*2360*/  ISETP.NE.AND.EX P0, PT, RZ, UR5, PT, P0 ;  /* 0x00000005ff007c0c */ /* 0x000fe2000bf05300 */
[----:B------:R-:W1:Y:S01]  /*2370*/  S2R R36, SR_TID.X ;  /* 0x0000000000247919 */ /* 0x000e620000002100 */
[----:B------:R-:W2:Y:S01]  /*2380*/  S2R R10, SR_TID.X ;  /* 0x00000000000a7919 */ /* 0x000ea20000002100 */
[----:B------:R-:W-:Y:S01]  /*2390*/  IMAD.IADD R58, R30, 0x1, R31 ;  /* 0x000000011e3a7824 */ /* 0x000fe200078e021f */
[----:B------:R-:W-:Y:S01]  /*23a0*/  ULDC.64 UR4, c[0x0][0xa08] ;  /* 0x0002820000047ab9 */ /* 0x000fe20000000a00 */
[----:B------:R-:W-:Y:S01]  /*23b0*/  SHF.R.S32.HI R17, RZ, 0x1f, R16 ;  /* 0x0000001fff117819 */ /* 0x000fe20000011410 */
[C---:B------:R-:W-:Y:S01]  /*23c0*/  VIADD R14, R16.reuse, 0xe0 ;  /* 0x000000e0100e7836 */ /* 0x040fe20000000000 */
[----:B------:R-:W3:Y:S08]  /*23d0*/  LDC R41, c[0x0][0x3f4] ;  /* 0x0000fd00ff297b82 */ /* 0x000ef00000000800 */
[----:B------:R-:W4:Y:S01]  /*23e0*/  @P0 LDC.64 R4, c[0x0][0x9f8] ;  /* 0x00027e00ff040b82 */ /* 0x000f220000000a00 */
[----:B------:R-:W-:-:S02]  /*23f0*/  VIADD R62, R16, 0x40 ;  /* 0x00000040103e7836 */ /* 0x000fc40000000000 */
[C---:B------:R-:W-:Y:S02]  /*2400*/  VIADD R63, R16.reuse, 0x60 ;  /* 0x00000060103f7836 */ /* 0x040fe40000000000 */
[C---:B------:R-:W-:Y:S02]  /*2410*/  VIADD R12, R16.reuse, 0xc0 ;  /* 0x000000c0100c7836 */ /* 0x040fe40000000000 */
[----:B------:R-:W-:Y:S01]  /*2420*/  VIADD R64, R16, 0x80 ;  /* 0x0000008010407836 */ /* 0x000fe20000000000 */
[----:B------:R-:W3:Y:S01]  /*2430*/  LDC.64 R56, c[0x0][0x408] ;  /* 0x00010200ff387b82 */ /* 0x000ee20000000a00 */
[----:B----4-:R-:W-:-:S05]  /*2440*/  @P0 IMAD.WIDE R4, R155, 0x4, R4 ;  /* 0x000000049b040825 */ /* 0x010fca00078e0204 */
[----:B------:R4:W3:Y:S01]  /*2450*/  @P0 LDG.E R155, desc[UR38][R4.64] ;  /* 0x00000026049b0981 */ /* 0x0008e2000c1e1900 */
[----:B------:R-:W-:Y:S01]  /*2460*/  SHF.R.S32.HI R43, RZ, 0x1f, R58 ;  /* 0x0000001fff2b7819 */ /* 0x000fe2000001143a */
[-C--:B0-----:R-:W-:Y:S01]  /*2470*/  IMAD.WIDE.U32 R6, R58, R8.reuse, RZ ;  /* 0x000000083a067225 */ /* 0x081fe200078e00ff */
[----:B------:R-:W-:Y:S02]  /*2480*/  ISETP.NE.U32.AND P0, PT, RZ, UR4, PT ;  /* 0x00000004ff007c0c */ /* 0x000fe4000bf05070 */
[----:B-1----:R-:W-:Y:S01]  /*2490*/  SHF.R.U32.HI R36, RZ, 0x7, R36 ;  /* 0x00000007ff247819 */ /* 0x002fe20000011624 */
[----:B------:R-:W-:Y:S01]  /*24a0*/  IMAD R0, R43, R8, RZ ;  /* 0x000000082b007224 */ /* 0x000fe200078e02ff */
[----:B------:R-:W-:Y:S01]  /*24b0*/  ISETP.NE.AND.EX P0, PT, RZ, UR5, PT, P0 ;  /* 0x00000005ff007c0c */ /* 0x000fe2000bf05300 */
[----:B------:R-:W-:Y:S01]  /*24c0*/  ULDC.64 UR4, c[0x0][0x308] ;  /* 0x0000c20000047ab9 */ /* 0x000fe20000000a00 */
[----:B--2---:R-:W-:Y:S01]  /*24d0*/  VIADD R10, R10, 0xffffff80 ;  /* 0xffffff800a0a7836 */ /* 0x004fe20000000000 */
[----:B------:R-:W-:Y:S01]  /*24e0*/  ISETP.NE.AND P6, PT, R36, 0x1, PT ;  /* 0x000000012400780c */ /* 0x000fe20003fc5270 */
[----:B------:R-:W-:Y:S01]  /*24f0*/  IMAD R3, R58, R9, R0 ;  /* 0x000000093a037224 */ /* 0x000fe200078e0200 */
[----:B------:R-:W-:Y:S01]  /*2500*/  SHF.R.S32.HI R201, RZ, 0x1f, R200 ;  /* 0x0000001fffc97819 */ /* 0x000fe200000114c8 */
[----:B------:R-:W-:Y:S01]  /*2510*/  VIADD R65, R16, 0xa0 ;  /* 0x000000a010417836 */ /* 0x000fe20000000000 */
[----:B------:R-:W-:Y:S01]  /*2520*/  SHF.L.U64.HI R66, R8, 0x6, R9 ;  /* 0x0000000608427819 */ /* 0x000fe20000010209 */
[----:B------:R-:W-:Y:S01]  /*2530*/  IMAD.IADD R7, R7, 0x1, R3 ;  /* 0x0000000107077824 */ /* 0x000fe200078e0203 */
[----:B------:R-:W-:Y:S01]  /*2540*/  SHF.R.S32.HI R3, RZ, 0x1f, R10 ;  /* 0x0000001fff037819 */ /* 0x000fe2000001140a */
[----:B------:R-:W-:Y:S01]  /*2550*/  VIADD R73, R36, 0x8 ;  /* 0x0000000824497836 */ /* 0x000fe20000000000 */
[----:B------:R-:W-:Y:S01]  /*2560*/  SHF.R.U32.HI R36, RZ, 0x3, R218 ;  /* 0x00000003ff247819 */ /* 0x000fe200000116da */
[----:B----4-:R-:W-:Y:S01]  /*2570*/  IMAD.WIDE.U32 R4, R224, UR4, R6 ;  /* 0x00000004e0047c25 */ /* 0x010fe2000f8e0006 */
[----:B------:R-:W-:-:S02]  /*2580*/  LEA.HI R34, R3, R10, RZ, 0x2 ;  /* 0x0000000a03227211 */ /* 0x000fc400078f10ff */
[----:B---3--:R-:W-:Y:S01]  /*2590*/  SHF.L.U64.HI R70, R56, 0x6, R57 ;  /* 0x0000000638467819 */ /* 0x008fe20000010239 */
[----:B------:R-:W-:Y:S01]  /*25a0*/  IMAD R5, R224, UR5, R5 ;  /* 0x00000005e0057c24 */ /* 0x000fe2000f8e0205 */
[----:B------:R-:W-:Y:S01]  /*25b0*/  ULDC.64 UR4, c[0x0][0x310] ;  /* 0x0000c40000047ab9 */ /* 0x000fe20000000a00 */
[-C--:B------:R-:W-:Y:S01]  /*25c0*/  IMAD R10, R234, R8.reuse, RZ ;  /* 0x00000008ea0a7224 */ /* 0x080fe200078e02ff */
[----:B------:R-:W-:Y:S01]  /*25d0*/  SHF.R.S32.HI R34, RZ, 0x1f, R34 ;  /* 0x0000001fff227819 */ /* 0x000fe20000011422 */
[C---:B------:R-:W-:Y:S01]  /*25e0*/  IMAD.WIDE.U32 R6, R23.reuse, R8, R16 ;  /* 0x0000000817067225 */ /* 0x040fe200078e0010 */
[----:B------:R-:W-:Y:S02]  /*25f0*/  SHF.R.S32.HI R72, RZ, 0x1f, R231 ;  /* 0x0000001fff487819 */ /* 0x000fe400000114e7 */
[----:B------:R-:W-:Y:S01]  /*2600*/  LEA.HI R34, R34, R23, RZ, 0x3 ;  /* 0x0000001722227211 */ /* 0x000fe200078f18ff */
[C---:B------:R-:W-:Y:S02]  /*2610*/  IMAD R61, R23.reuse, R9, R10 ;  /* 0x00000009173d7224 */ /* 0x040fe400078e020a */
[-C--:B------:R-:W-:Y:S01]  /*2620*/  IMAD R30, R234, R56.reuse, RZ ;  /* 0x00000038ea1e7224 */ /* 0x080fe200078e02ff */
[----:B------:R-:W-:Y:S01]  /*2630*/  LOP3.LUT R34, R34, 0xfffffff8, RZ, 0xc0, !PT ;  /* 0xfffffff822227812 */ /* 0x000fe200078ec0ff */
[----:B------:R-:W-:-:S04]  /*2640*/  IMAD.WIDE.U32 R20, R23, R56, R200 ;  /* 0x0000003817147225 */ /* 0x000fc800078e00c8 */
[C---:B------:R-:W-:Y:S02]  /*2650*/  IMAD.IADD R34, R23.reuse, 0x1, -R34 ;  /* 0x0000000117227824 */ /* 0x040fe400078e0a22 */
[C---:B------:R-:W-:Y:S02]  /*2660*/  IMAD R37, R23.reuse, R57, R30 ;  /* 0x0000003917257224 */ /* 0x040fe400078e021e */
[----:B------:R-:W-:Y:S02]  /*2670*/  IMAD.SHL.U32 R82, R34, 0x40, RZ ;  /* 0x0000004022527824 */ /* 0x000fe400078e00ff */
[----:B------:R-:W-:-:S03]  /*2680*/  IMAD.WIDE.U32 R30, R23, R56, R16 ;  /* 0x00000038171e7225 */ /* 0x000fc600078e0010 */
[----:B------:R-:W-:Y:S01]  /*2690*/  LOP3.LUT R82, R82, 0x1c0, RZ, 0xc0, !PT ;  /* 0x000001c052527812 */ /* 0x000fe200078ec0ff */
[----:B------:R-:W-:Y:S02]  /*26a0*/  IMAD.MOV.U32 R88, RZ, RZ, 0x20 ;  /* 0x00000020ff587424 */ /* 0x000fe400078e00ff */
[----:B------:R-:W-:Y:S01]  /*26b0*/  IMAD.IADD R21, R21, 0x1, R37 ;  /* 0x0000000115157824 */ /* 0x000fe200078e0225 */
[----:B------:R-:W-:Y:S01]  /*26c0*/  SHF.R.U32.HI R85, RZ, 0x3, R82 ;  /* 0x00000003ff557819 */ /* 0x000fe20000011652 */
[----:B------:R-:W-:Y:S02]  /*26d0*/  IMAD.IADD R31, R37, 0x1, R31 ;  /* 0x00000001251f7824 */ /* 0x000fe400078e021f */
[----:B------:R-:W-:Y:S02]  /*26e0*/  IMAD R75, R9, 0x60, RZ ;  /* 0x00000060094b7824 */ /* 0x000fe400078e02ff */
[----:B------:R-:W-:Y:S02]  /*26f0*/  IMAD.SHL.U32 R67, R8, 0x40, RZ ;  /* 0x0000004008437824 */ /* 0x000fe400078e00ff */
[----:B------:R-:W-:-:S02]  /*2700*/  IMAD R77, R57, 0x60, RZ ;  /* 0x00000060394d7824 */ /* 0x000fc400078e02ff */
[----:B------:R-:W-:Y:S02]  /*2710*/  IMAD.SHL.U32 R71, R56, 0x40, RZ ;  /* 0x0000004038477824 */ /* 0x000fe400078e00ff */
[----:B-----5:R-:W-:-:S04]  /*2720*/  IMAD.WIDE.U32 R20, R152, R56, R20 ;  /* 0x0000003898147225 */ /* 0x020fc800078e0014 */
[----:B------:R-:W-:-:S04]  /*2730*/  IMAD.WIDE.U32 R30, R152, R56, R30 ;  /* 0x00000038981e7225 */ /* 0x000fc800078e001e */
[----:B------:R-:W-:-:S04]  /*2740*/  IMAD.WIDE.U32 R8, R8, 0x60, RZ ;  /* 0x0000006008087825 */ /* 0x000fc800078e00ff */
[----:B------:R-:W-:Y:S02]  /*2750*/  IMAD.SHL.U32 R74, R41, 0x2, RZ ;  /* 0x00000002294a7824 */ /* 0x000fe400078e00ff */
[----:B------:R-:W-:Y:S01]  /*2760*/  IMAD.IADD R75, R9, 0x1, R75 ;  /* 0x00000001094b7824 */ /* 0x000fe200078e024b */
[----:B------:R-:W-:Y:S02]  /*2770*/  SHF.R.S32.HI R0, RZ, 0x1f, R155 ;  /* 0x0000001fff007819 */ /* 0x000fe4000001149b */
[----:B------:R-:W-:Y:S02]  /*2780*/  SEL R155, R155, RZ, !P0 ;  /* 0x000000ff9b9b7207 */ /* 0x000fe40004000000 */
[----:B------:R-:W-:-:S03]  /*2790*/  SEL R13, R0, RZ, !P0 ;  /* 0x000000ff000d7207 */ /* 0x000fc60004000000 */
[----:B------:R-:W-:-:S04]  /*27a0*/  IMAD.WIDE.U32 R4, R155, UR4, R4 ;  /* 0x000000049b047c25 */ /* 0x000fc8000f8e0004 */
[----:B------:R-:W-:-:S04]  /*27b0*/  IMAD R0, R13, UR4, RZ ;  /* 0x000000040d007c24 */ /* 0x000fc8000f8e02ff */
[----:B------:R-:W-:Y:S01]  /*27c0*/  IMAD R3, R155, UR5, R0 ;  /* 0x000000059b037c24 */ /* 0x000fe2000f8e0200 */
[----:B------:R-:W-:Y:S05]  /*27d0*/  @!P6 WARPSYNC.ALL ;  /* 0x000000000000e948 */ /* 0x000fea0003800000 */
[----:B------:R-:W-:Y:S01]  /*27e0*/  VIADD R0, R16, 0x20 ;  /* 0x0000002010007836 */ /* 0x000fe20000000000 */
[----:B------:R-:W-:Y:S01]  /*27f0*/  ULDC UR4, c[0x0][0x320] ;  /* 0x0000c80000047ab9 */ /* 0x000fe20000000800 */
[----:B------:R-:W-:Y:S01]  /*2800*/  IMAD.IADD R3, R5, 0x1, R3 ;  /* 0x0000000105037824 */ /* 0x000fe200078e0203 */
[----:B------:R-:W-:Y:S01]  /*2810*/  @!P6 BAR.SYNC.DEFER_BLOCKING 0x9, 0x100 ;  /* 0x024400000000eb1d */ /* 0x000fe20000010000 */
[----:B------:R-:W-:-:S02]  /*2820*/  ISETP.GE.AND P3, PT, R14, UR4, PT ;  /* 0x000000040e007c0c */ /* 0x000fc4000bf66270 */
[----:B------:R-:W-:Y:S02]  /*2830*/  ISETP.GE.AND P1, PT, R0, UR4, PT ;  /* 0x0000000400007c0c */ /* 0x000fe4000bf26270 */
[----:B------:R-:W-:-:S03]  /*2840*/  ISETP.GE.AND P0, PT, R16, UR4, PT ;  /* 0x0000000410007c0c */ /* 0x000fc6000bf06270 */
[----:B------:R-:W0:Y:S01]  /*2850*/  LDC.64 R14, c[0x0][0x3f8] ;  /* 0x0000fe00ff0e7b82 */ /* 0x000e220000000a00 */
[----:B------:R-:W-:Y:S01]  /*2860*/  SEL R10, RZ, 0xffffffff, P1 ;  /* 0xffffffffff0a7807 */ /* 0x000fe20000800000 */
[----:B------:R-:W-:Y:S01]  /*2870*/  ULDC.64 UR6, c[0x0][0x330] ;  /* 0x0000cc0000067ab9 */ /* 0x000fe20000000a00 */
[----:B------:R-:W-:Y:S02]  /*2880*/  IADD3 R60, P1, R4, R6, RZ ;  /* 0x00000006043c7210 */ /* 0x000fe40007f3e0ff */
[----:B------:R-:W-:Y:S01]  /*2890*/  SEL R6, RZ, 0x1, P0 ;  /* 0x00000001ff067807 */ /* 0x000fe20000000000 */
[----:B------:R-:W-:Y:S01]  /*28a0*/  IMAD.SHL.U32 R11, R10, 0x2, RZ ;  /* 0x000000020a0b7824 */ /* 0x000fe200078e00ff */
[----:B------:R-:W-:Y:S02]  /*28b0*/  IADD3.X R61, R3, R7, R61, P1, !PT ;  /* 0x00000007033d7210 */ /* 0x000fe40000ffe43d */
[----:B------:R-:W-:Y:S02]  /*28c0*/  ISETP.GE.AND P0, PT, R62, UR4, PT ;  /* 0x000000043e007c0c */ /* 0x000fe4000bf06270 */
[----:B------:R-:W-:-:S02]  /*28d0*/  ISETP.GE.AND P1, PT, R63, UR4, PT ;  /* 0x000000043f007c0c */ /* 0x000fc4000bf26270 */
[----:B------:R-:W-:Y:S02]  /*28e0*/  ISETP.GE.AND P2, PT, R12, UR4, PT ;  /* 0x000000040c007c0c */ /* 0x000fe4000bf46270 */
[----:B------:R-:W-:Y:S01]  /*28f0*/  LOP3.LUT R10, R11, 0x2, R6, 0xe2, !PT ;  /* 0x000000020b0a7812 */ /* 0x000fe200078ee206 */
[C---:B------:R-:W-:Y:S01]  /*2900*/  IMAD.WIDE.U32 R6, R224.reuse, UR6, R16 ;  /* 0x00000006e0067c25 */ /* 0x040fe2000f8e0010 */
[----:B------:R-:W-:Y:S02]  /*2910*/  SEL R11, RZ, 0x4, P0 ;  /* 0x00000004ff0b7807 */ /* 0x000fe40000000000 */
        /* <DEDUP_REMOVED lines=8> */
[----:B0-----:R-:W-:Y:S01]  /*29a0*/  IMAD R37, R15, 0x60, RZ ;  /* 0x000000600f257824 */ /* 0x001fe200078e02ff */
[----:B------:R-:W-:Y:S01]  /*29b0*/  SEL R12, RZ, 0x20, P1 ;  /* 0x00000020ff0c7807 */ /* 0x000fe20000800000 */
[----:B------:R-:W-:Y:S01]  /*29c0*/  IMAD R39, R155, UR5, R13 ;  /* 0x000000059b277c24 */ /* 0x000fe2000f8e020d */
[----:B------:R-:W-:Y:S01]  /*29d0*/  ISETP.GE.AND P0, PT, R16, R41, PT ;  /* 0x000000291000720c */ /* 0x000fe20003f06270 */
[----:B------:R-:W-:Y:S01]  /*29e0*/  IMAD.SHL.U32 R69, R14, 0x40, RZ ;  /* 0x000000400e457824 */ /* 0x000fe200078e00ff */
[----:B------:R-:W-:Y:S01]  /*29f0*/  LOP3.LUT R11, R12, R10, R11, 0xfe, !PT ;  /* 0x0000000a0c0b7212 */ /* 0x000fe200078efe0b */
[----:B------:R-:W-:Y:S01]  /*2a00*/  IMAD.WIDE.U32 R12, R23, R14, R16 ;  /* 0x0000000e170c7225 */ /* 0x000fe200078e0010 */
[----:B------:R-:W-:-:S02]  /*2a10*/  SEL R10, RZ, 0x40, P2 ;  /* 0x00000040ff0a7807 */ /* 0x000fc40001000000 */
[----:B------:R-:W-:Y:S01]  /*2a20*/  SEL R33, R41, RZ, P0 ;  /* 0x000000ff29217207 */ /* 0x000fe20000000000 */
[----:B------:R-:W-:Y:S01]  /*2a30*/  IMAD.WIDE.U32 R6, R155, UR4, R6 ;  /* 0x000000049b067c25 */ /* 0x000fe2000f8e0006 */
[----:B------:R-:W-:Y:S01]  /*2a40*/  LOP3.LUT R94, R11, R10, RZ, 0xfc, !PT ;  /* 0x0000000a0b5e7212 */ /* 0x000fe200078efcff */
[----:B------:R-:W-:Y:S01]  /*2a50*/  ULDC UR4, c[0x0][0x2f4] ;  /* 0x0000bd0000047ab9 */ /* 0x000fe20000000800 */
[C---:B------:R-:W-:Y:S01]  /*2a60*/  IADD3 R58, P1, R23.reuse, R58, RZ ;  /* 0x0000003a173a7210 */ /* 0x040fe20007f3e0ff */
[-C--:B------:R-:W-:Y:S01]  /*2a70*/  IMAD R10, R234, R14.reuse, RZ ;  /* 0x0000000eea0a7224 */ /* 0x080fe200078e02ff */
[----:B------:R-:W-:Y:S01]  /*2a80*/  SHF.L.U64.HI R68, R14, 0x6, R15 ;  /* 0x000000060e447819 */ /* 0x000fe2000001020f */
[----:B------:R-:W-:Y:S01]  /*2a90*/  IMAD.IADD R33, R16, 0x1, R33 ;  /* 0x0000000110217824 */ /* 0x000fe200078e0221 */
[----:B------:R-:W-:Y:S01]  /*2aa0*/  SEL R93, RZ, 0xffffff80, P3 ;  /* 0xffffff80ff5d7807 */ /* 0x000fe20001800000 */
[C---:B------:R-:W-:Y:S01]  /*2ab0*/  IMAD R35, R23.reuse, R15, R10 ;  /* 0x0000000f17237224 */ /* 0x040fe200078e020a */
[----:B------:R-:W-:Y:S01]  /*2ac0*/  ISETP.GE.AND P2, PT, R0, UR4, PT ;  /* 0x0000000400007c0c */ /* 0x000fe2000bf46270 */
[----:B------:R-:W-:Y:S01]  /*2ad0*/  IMAD.WIDE.U32 R10, R23, R14, R200 ;  /* 0x0000000e170a7225 */ /* 0x000fe200078e00c8 */
[----:B------:R-:W-:-:S02]  /*2ae0*/  SHF.R.S32.HI R32, RZ, 0x1f, R33 ;  /* 0x0000001fff207819 */ /* 0x000fc40000011421 */
[----:B------:R-:W-:Y:S01]  /*2af0*/  LOP3.LUT R93, R94, 0x80, R93, 0xc8, !PT ;  /* 0x000000805e5d7812 */ /* 0x000fe200078ec85d */
[----:B------:R-:W-:Y:S01]  /*2b00*/  IMAD.IADD R11, R11, 0x1, R35 ;  /* 0x000000010b0b7824 */ /* 0x000fe200078e0223 */
[----:B------:R-:W-:Y:S01]  /*2b10*/  LEA.HI R33, R32, R33, RZ, 0x3 ;  /* 0x0000002120217211 */ /* 0x000fe200078f18ff */
[----:B------:R-:W-:Y:S01]  /*2b20*/  IMAD.IADD R13, R35, 0x1, R13 ;  /* 0x00000001230d7824 */ /* 0x000fe200078e020d */
[----:B------:R-:W-:Y:S01]  /*2b30*/  SHF.R.S32.HI R35, RZ, 0x1f, R152 ;  /* 0x0000001fff237819 */ /* 0x000fe20000011498 */
[----:B------:R-:W-:Y:S01]  /*2b40*/  IMAD.X R59, R234, 0x1, R43, P1 ;  /* 0x00000001ea3b7824 */ /* 0x000fe200008e062b */
[----:B------:R-:W-:Y:S01]  /*2b50*/  LOP3.LUT P1, RZ, R34, 0x4, RZ, 0xc0, !PT ;  /* 0x0000000422ff7812 */ /* 0x000fe2000782c0ff */
[-C--:B------:R-:W-:Y:S01]  /*2b60*/  IMAD.WIDE.U32 R10, R152, R14.reuse, R10 ;  /* 0x0000000e980a7225 */ /* 0x080fe200078e000a */
[----:B------:R-:W-:Y:S02]  /*2b70*/  LOP3.LUT R34, R82, 0x18, R16, 0xf8, !PT ;  /* 0x0000001852227812 */ /* 0x000fe400078ef810 */
[--C-:B------:R-:W-:Y:S01]  /*2b80*/  SHF.R.S32.HI R83, RZ, 0x3, R33.reuse ;  /* 0x00000003ff537819 */ /* 0x100fe20000011421 */
[C---:B------:R-:W-:Y:S01]  /*2b90*/  IMAD R32, R35.reuse, R14, RZ ;  /* 0x0000000e23207224 */ /* 0x040fe200078e02ff */
[----:B------:R-:W-:Y:S01]  /*2ba0*/  LOP3.LUT R89, R34, R85, RZ, 0x3c, !PT ;  /* 0x0000005522597212 */ /* 0x000fe200078e3cff */
[----:B------:R-:W-:Y:S01]  /*2bb0*/  IMAD R35, R35, R56, RZ ;  /* 0x0000003823237224 */ /* 0x000fe200078e02ff */
[----:B------:R-:W-:Y:S01]  /*2bc0*/  LOP3.LUT R84, R33, 0xfffffff8, RZ, 0xc0, !PT ;  /* 0xfffffff821547812 */ /* 0x000fe200078ec0ff */
[----:B------:R-:W-:Y:S01]  /*2bd0*/  IMAD R79, R152, R15, R32 ;  /* 0x0000000f984f7224 */ /* 0x000fe200078e0220 */
[----:B------:R-:W-:Y:S01]  /*2be0*/  LOP3.LUT R32, R218, 0x38, R33, 0xf8, !PT ;  /* 0x00000038da207812 */ /* 0x000fe200078ef821 */
[----:B------:R-:W-:Y:S01]  /*2bf0*/  IMAD.WIDE.U32 R12, R152, R14, R12 ;  /* 0x0000000e980c7225 */ /* 0x000fe200078e000c */
[----:B------:R-:W-:-:S02]  /*2c00*/  SEL R88, R88, 0xffffffe0, !P1 ;  /* 0xffffffe058587807 */ /* 0x000fc40004800000 */
[----:B------:R-:W-:Y:S01]  /*2c10*/  LOP3.LUT R32, R32, R36, RZ, 0x3c, !PT ;  /* 0x0000002420207212 */ /* 0x000fe200078e3cff */
[----:B------:R-:W-:Y:S01]  /*2c20*/  IMAD R35, R152, R57, R35 ;  /* 0x0000003998237224 */ /* 0x000fe200078e0223 */
[----:B------:R-:W-:Y:S01]  /*2c30*/  SHF.R.S32.HI R86, RZ, 0x1f, R84 ;  /* 0x0000001fff567819 */ /* 0x000fe20000011454 */
[----:B------:R-:W-:Y:S01]  /*2c40*/  IMAD.WIDE.U32 R14, R14, 0x60, RZ ;  /* 0x000000600e0e7825 */ /* 0x000fe200078e00ff */
[----:B------:R-:W-:Y:S02]  /*2c50*/  ISETP.GE.AND P1, PT, R16, UR4, PT ;  /* 0x0000000410007c0c */ /* 0x000fe4000bf26270 */
[----:B------:R-:W-:Y:S01]  /*2c60*/  LOP3.LUT R94, R94, 0x40, RZ, 0xc0, !PT ;  /* 0x000000405e5e7812 */ /* 0x000fe200078ec0ff */
[----:B------:R-:W-:Y:S01]  /*2c70*/  IMAD.IADD R87, R221, 0x1, R32 ;  /* 0x00000001dd577824 */ /* 0x000fe200078e0220 */
[----:B------:R-:W-:Y:S01]  /*2c80*/  LOP3.LUT R32, R82, 0x38, R33, 0xf8, !PT ;  /* 0x0000003852207812 */ /* 0x000fe200078ef821 */
[----:B------:R-:W-:-:S03]  /*2c90*/  IMAD.WIDE.U32 R56, R56, 0x60, RZ ;  /* 0x0000006038387825 */ /* 0x000fc600078e00ff */
[----:B------:R-:W-:Y:S01]  /*2ca0*/  LOP3.LUT R33, R32, R85, RZ, 0x3c, !PT ;  /* 0x0000005520217212 */ /* 0x000fe200078e3cff */
[----:B------:R-:W-:Y:S02]  /*2cb0*/  IMAD R89, R220, 0x200, R89 ;  /* 0x00000200dc597824 */ /* 0x000fe400078e0259 */
[----:B------:R-:W-:Y:S02]  /*2cc0*/  IMAD.IADD R78, R11, 0x1, R79 ;  /* 0x000000010b4e7824 */ /* 0x000fe400078e024f */
[----:B------:R-:W-:Y:S02]  /*2cd0*/  IMAD.IADD R76, R15, 0x1, R37 ;  /* 0x000000010f4c7824 */ /* 0x000fe400078e0225 */
[----:B------:R-:W-:Y:S02]  /*2ce0*/  IMAD.IADD R77, R57, 0x1, R77 ;  /* 0x00000001394d7824 */ /* 0x000fe400078e024d */
[----:B------:R-:W-:Y:S02]  /*2cf0*/  IMAD.IADD R79, R79, 0x1, R13 ;  /* 0x000000014f4f7824 */ /* 0x000fe400078e020d */
[----:B------:R-:W-:-:S02]  /*2d00*/  IMAD.IADD R80, R21, 0x1, R35 ;  /* 0x0000000115507824 */ /* 0x000fc400078e0223 */
[----:B------:R-:W-:Y:S02]  /*2d10*/  IMAD.IADD R81, R35, 0x1, R31 ;  /* 0x0000000123517824 */ /* 0x000fe400078e021f */
[----:B------:R-:W-:Y:S02]  /*2d20*/  IMAD R90, R220, 0x200, R33 ;  /* 0x00000200dc5a7824 */ /* 0x000fe400078e0221 */
[----:B------:R-:W-:Y:S02]  /*2d30*/  IMAD.IADD R91, R88, 0x1, R89 ;  /* 0x00000001585b7824 */ /* 0x000fe400078e0259 */
[----:B------:R-:W-:-:S07]  /*2d40*/  IMAD.IADD R92, R7, 0x1, R39 ;  /* 0x00000001075c7824 */ /* 0x000fce00078e0227 */
.L_x_11748:
[----:B------:R-:W0:Y:S01]  /*2d50*/  LDC.64 R98, c[0x0][0x2e8] ;  /* 0x0000ba00ff627b82 */ /* 0x000e220000000a00 */
[----:B------:R-:W-:Y:S01]  /*2d60*/  VIADD R45, R27, 0xffffffff ;  /* 0xffffffff1b2d7836 */ /* 0x000fe20000000000 */
[----:B------:R-:W-:Y:S05]  /*2d70*/  YIELD ;  /* 0x0000000000007946 */ /* 0x000fea0003800000 */
[----:B------:R-:W-:Y:S01]  /*2d80*/  SHF.R.S32.HI R39, RZ, 0x1f, R45 ;  /* 0x0000001fff277819 */ /* 0x000fe2000001142d */
[----:B-1----:R-:W1:Y:S01]  /*2d90*/  LDC R102, c[0x0][0x3f4] ;  /* 0x0000fd00ff667b82 */ /* 0x002e620000000800 */
[-C--:B------:R-:W-:Y:S01]  /*2da0*/  IMAD R27, R75, R45.reuse, RZ ;  /* 0x0000002d4b1b7224 */ /* 0x080fe200078e02ff */
[----:B------:R-:W-:Y:S01]  /*2db0*/  BSSY B0, `(.L_x_11701) ;  /* 0x00002a7000007945 */ /* 0x000fe20003800000 */
[----:B------:R-:W-:-:S04]  /*2dc0*/  IMAD.WIDE.U32 R100, R8, R45, RZ ;  /* 0x0000002d08647225 */ /* 0x000fc800078e00ff */
[----:B------:R-:W-:Y:S01]  /*2dd0*/  IMAD R27, R39, R8, R27 ;  /* 0x00000008271b7224 */ /* 0x000fe200078e021b */
[-C--:B------:R-:W-:Y:S01]  /*2de0*/  IADD3 R33, P5, R60, R100.reuse, RZ ;  /* 0x000000643c217210 */ /* 0x080fe20007fbe0ff */
[----:B------:R-:W-:Y:S02]  /*2df0*/  IMAD R103, R22, 0x1800, R91 ;  /* 0x0000180016677824 */ /* 0x000fe400078e025b */
[----:B------:R-:W-:Y:S01]  /*2e00*/  IMAD.IADD R50, R101, 0x1, R27 ;  /* 0x0000000165327824 */ /* 0x000fe200078e021b */
[----:B------:R-:W-:Y:S01]  /*2e10*/  IADD3 R27, P3, P4, R60, R100, R67 ;  /* 0x000000643c1b7210 */ /* 0x000fe20007c7e043 */
[----:B------:R-:W-:Y:S02]  /*2e20*/  IMAD R103, R103, 0x2, R26 ;  /* 0x0000000267677824 */ /* 0x000fe400078e021a */
[----:B------:R-:W-:Y:S01]  /*2e30*/  IMAD.X R34, R50, 0x1, R61, P5 ;  /* 0x0000000132227824 */ /* 0x000fe200028e063d */
[----:B------:R-:W-:Y:S02]  /*2e40*/  IADD3.X R32, R61, R50, R66, P3, P4 ;  /* 0x000000323d207210 */ /* 0x000fe40001fe8442 */
[----:B0-----:R-:W-:-:S02]  /*2e50*/  LEA R40, P3, R27, R98, 0x1 ;  /* 0x000000621b287211 */ /* 0x001fc400078608ff */
[----:B------:R-:W-:Y:S02]  /*2e60*/  LEA R42, P5, R33, R98, 0x1 ;  /* 0x00000062212a7211 */ /* 0x000fe400078a08ff */
[-C--:B------:R-:W-:Y:S01]  /*2e70*/  LEA.HI.X R41, R27, R99.reuse, R32, 0x1, P3 ;  /* 0x000000631b297211 */ /* 0x080fe200018f0c20 */
[----:B------:R-:W-:Y:S01]  /*2e80*/  IMAD R27, R22, 0x1800, R89 ;  /* 0x00001800161b7824 */ /* 0x000fe200078e0259 */
[----:B-1----:R-:W-:Y:S02]  /*2e90*/  ISETP.GE.AND P3, PT, R102, 0x1, PT ;  /* 0x000000016600780c */ /* 0x002fe40003f66270 */
[----:B------:R-:W-:Y:S01]  /*2ea0*/  ISETP.GT.AND P4, PT, R45, R28, PT ;  /* 0x0000001c2d00720c */ /* 0x000fe20003f84270 */
[----:B------:R-:W-:Y:S01]  /*2eb0*/  IMAD R104, R27, 0x2, R26 ;  /* 0x000000021b687824 */ /* 0x000fe200078e021a */
[----:B------:R-:W-:Y:S01]  /*2ec0*/  LEA.HI.X R43, R33, R99, R34, 0x1, P5 ;  /* 0x00000063212b7211 */ /* 0x000fe200028f0c22 */
[----:B------:R-:W-:Y:S01]  /*2ed0*/  IMAD.MOV.U32 R27, RZ, RZ, R45 ;  /* 0x000000ffff1b7224 */ /* 0x000fe200078e002d */
[----:B------:R-:W-:-:S07]  /*2ee0*/  P2R R96, PR, RZ, 0x10 ;  /* 0x00000010ff607803 */ /* 0x000fce0000000000 */
        /* <DEDUP_REMOVED lines=20> */
[----:B------:R-:W-:-:S03]  /*3030*/  CS2R R54, SRZ ;  /* 0x0000000000367805 */ /* 0x000fc6000001ff00 */
[----:B------:R-:W-:Y:S05]  /*3040*/  @P4 BRA `(.L_x_11705) ;  /* 0x0000000000504947 */ /* 0x000fea0003800000 */
        /* <DEDUP_REMOVED lines=20> */
.L_x_11705:
[----:B------:R-:W-:Y:S05]  /*3190*/  BSYNC B1 ;  /* 0x0000000000017941 */ /* 0x000fea0003800000 */
.L_x_11704:
[----:B------:R-:W-:Y:S01]  /*31a0*/  ISETP.GE.AND P5, PT, R231, R97, PT ;  /* 0x00000061e700720c */ /* 0x000fe20003fa6270 */
[----:B------:R-:W-:Y:S01]  /*31b0*/  BSSY B1, `(.L_x_11706) ;  /* 0x000001b000017945 */ /* 0x000fe20003800000 */
[----:B0-----:R-:W-:Y:S02]  /*31c0*/  CS2R R44, SRZ ;  /* 0x00000000002c7805 */ /* 0x001fe4000001ff00 */
[----:B------:R-:W-:Y:S01]  /*31d0*/  CS2R R36, SRZ ;  /* 0x0000000000247805 */ /* 0x000fe2000001ff00 */
[----:B-----5:R-:W-:Y:S01]  /*31e0*/  IMAD.MOV.U32 R98, RZ, RZ, R50 ;  /* 0x000000ffff627224 */ /* 0x020fe200078e0032 */
[----:B------:R-:W-:Y:S01]  /*31f0*/  CS2R R46, SRZ ;  /* 0x00000000002e7805 */ /* 0x000fe2000001ff00 */
[----:B------:R-:W-:-:S06]  /*3200*/  IMAD.MOV.U32 R99, RZ, RZ, R51 ;  /* 0x000000ffff637224 */ /* 0x000fcc00078e0033 */
        /* <DEDUP_REMOVED lines=21> */
.L_x_11707:
[----:B------:R-:W-:Y:S05]  /*3360*/  BSYNC B1 ;  /* 0x0000000000017941 */ /* 0x000fea0003800000 */
.L_x_11706:
        /* <DEDUP_REMOVED lines=11> */
[----:B-----5:R-:W-:-:S02]  /*3420*/  IMAD.MOV.U32 R34, RZ, RZ, R44 ;  /* 0x000000ffff227224 */ /* 0x020fc400078e002c */
[----:B------:R-:W-:Y:S01]  /*3430*/  IMAD.MOV.U32 R35, RZ, RZ, R45 ;  /* 0x000000ffff237224 */ /* 0x000fe200078e002d */
        /* <DEDUP_REMOVED lines=11> */
[----:B------:R-:W-:-:S04]  /*34f0*/  PRMT R100, R100, 0x5410, R35 ;  /* 0x0000541064647816 */ /* 0x000fc80000000023 */
[----:B------:R-:W-:Y:S01]  /*3500*/  PRMT R99, R32, 0x5410, R33 ;  /* 0x0000541020637816 */ /* 0x000fe20000000021 */
[----:B------:R-:W-:Y:S06]  /*3510*/  @!P3 BRA `(.L_x_11708) ;  /* 0x000000000004b947 */ /* 0x000fec0003800000 */
[----:B------:R-:W-:Y:S01]  /*3520*/  BPT.TRAP 0x1 ;  /* 0x000000040000795c */ /* 0x000fe20000300000 */
.L_x_11708:
[----:B------:R-:W-:Y:S01]  /*3530*/  IMAD R95, R22, 0x8, R19 ;  /* 0x00000008165f7824 */ /* 0x000fe200078e0213 */
[----:B------:R-:W-:Y:S01]  /*3540*/  SHF.L.U32 R106, R206, 0x1f, RZ ;  /* 0x0000001fce6a7819 */ /* 0x000fe200000006ff */
[----:B------:R-:W-:Y:S03]  /*3550*/  BSSY B1, `(.L_x_11709) ;  /* 0x0000003000017945 */ /* 0x000fe60003800000 */
[----:B------:R-:W0:Y:S02]  /*3560*/  SYNCS.PHASECHK.TRANS64.TRYWAIT P6, [R95+URZ+0x22890], R106 ;  /* 0x0228906a5f0075a7 */ /* 0x000e2400080c017f */
[----:B0-----:R-:W-:Y:S05]  /*3570*/  @!P6 BRA `(.L_x_11710) ;  /* 0x0000021400c4e947 */ /* 0x001fea0003800000 */
.L_x_12082:
[----:B------:R-:W-:Y:S05]  /*3580*/  BSYNC B1 ;  /* 0x0000000000017941 */ /* 0x000fea0003800000 */
.L_x_11709:
        /* <DEDUP_REMOVED lines=49> */
.L_x_11716:
[----:B------:R-:W-:Y:S05]  /*38a0*/  BSYNC B3 ;  /* 0x0000000000037941 */ /* 0x000fea0003800000 */
.L_x_11715:
[----:B--2---:R1:W-:Y:S02]  /*38b0*/  STG.E.128 desc[UR38][R42.64], R32 ;  /* 0x000000202a007986 */ /* 0x0043e4000c101d26 */
.L_x_11714:
[----:B------:R-:W-:Y:S05]  /*38c0*/  BSYNC B2 ;  /* 0x0000000000027941 */ /* 0x000fea0003800000 */
.L_x_11713:
        /* <DEDUP_REMOVED lines=46> */
.L_x_11718:
[----:B------:R-:W-:Y:S05]  /*3bb0*/  BSYNC B2 ;  /* 0x0000000000027941 */ /* 0x000fea0003800000 */
.L_x_11717:
[----:B--2---:R2:W-:Y:S02]  /*3bc0*/  STG.E.128 desc[UR38][R42.64+0x40], R32 ;  /* 0x000040202a007986 */ /* 0x0045e4000c101d26 */
.L_x_11712:
[----:B------:R-:W-:Y:S05]  /*3bd0*/  BSYNC B1 ;  /* 0x0000000000017941 */ /* 0x000fea0003800000 */
.L_x_11711:
        /* <DEDUP_REMOVED lines=14> */
[----:B------:R-:W-:Y:S02]  /*3cc0*/  HADD2.F32 R43, -RZ, R35.H1_H1 ;  /* 0x30000023ff2b7230 */ /* 0x000fe40000004100 */
[----:B------:R-:W-:Y:S02]  /*3cd0*/  HADD2.F32 R45, -RZ, R45.H0_H0 ;  /* 0x2000002dff2d7230 */ /* 0x000fe40000004100 */
[----:B------:R-:W-:-:S02]  /*3ce0*/  HADD2.F32 R48, -RZ, R48.H0_H0 ;  /* 0x20000030ff307230 */ /* 0x000fc40000004100 */
[----:B------:R-:W-:Y:S02]  /*3cf0*/  HADD2.F32 R44, -RZ, R44.H0_H0 ;  /* 0x2000002cff2c7230 */ /* 0x000fe40000004100 */
[CC--:B------:R-:W-:Y:S01]  /*3d00*/  FMUL.FTZ R50, R34.reuse, R45.reuse ;  /* 0x0000002d22327220 */ /* 0x0c0fe20000410000 */
[----:B------:R-:W-:Y:S02]  /*3d10*/  HADD2.F32 R35, -RZ, R35.H0_H0 ;  /* 0x20000023ff237230 */ /* 0x000fe40000004100 */
[----:B------:R-:W-:Y:S01]  /*3d20*/  FMUL.FTZ R45, R33, R45 ;  /* 0x0000002d212d7220 */ /* 0x000fe20000410000 */
[----:B------:R-:W-:Y:S02]  /*3d30*/  HADD2.F32 R46, -RZ, R49.H0_H0 ;  /* 0x20000031ff2e7230 */ /* 0x000fe40000004100 */
[----:B------:R-:W-:Y:S01]  /*3d40*/  FMUL.FTZ R52, R43, R48 ;  /* 0x000000302b347220 */ /* 0x000fe20000410000 */
[----:B------:R-:W-:Y:S01]  /*3d50*/  FFMA.FTZ R50, R33, R44, -R50 ;  /* 0x0000002c21327223 */ /* 0x000fe20000010832 */
[C---:B------:R-:W-:Y:S01]  /*3d60*/  FMUL.FTZ R48, R35.reuse, R48 ;  /* 0x0000003023307220 */ /* 0x040fe20000410000 */
[----:B------:R-:W-:Y:S01]  /*3d70*/  FFMA.FTZ R49, R34, R44, R45 ;  /* 0x0000002c22317223 */ /* 0x000fe2000001002d */
[----:B------:R-:W-:Y:S01]  /*3d80*/  FFMA.FTZ R52, R35, R46, -R52 ;  /* 0x0000002e23347223 */ /* 0x000fe20000010834 */
[----:B------:R-:W-:-:S02]  /*3d90*/  HADD2.F32 R35, -RZ, R101.H1_H1 ;  /* 0x30000065ff237230 */ /* 0x000fc40000004100 */
[----:B------:R-:W-:Y:S01]  /*3da0*/  FFMA.FTZ R53, R43, R46, R48 ;  /* 0x0000002e2b357223 */ /* 0x000fe20000010030 */
[----:B------:R-:W-:Y:S02]  /*3db0*/  HADD2.F32 R45, -RZ, R100.H1_H1 ;  /* 0x30000064ff2d7230 */ /* 0x000fe40000004100 */
[----:B------:R-:W-:Y:S02]  /*3dc0*/  HADD2.F32 R33, -RZ, R32.H1_H1 ;  /* 0x30000020ff217230 */ /* 0x000fe40000004100 */
[----:B------:R-:W-:Y:S02]  /*3dd0*/  HADD2.F32 R34, -RZ, R42.H1_H1 ;  /* 0x3000002aff227230 */ /* 0x000fe40000004100 */
[----:B------:R-:W-:Y:S02]  /*3de0*/  HADD2.F32 R101, -RZ, R101.H0_H0 ;  /* 0x20000065ff657230 */ /* 0x000fe40000004100 */
[----:B------:R-:W-:Y:S02]  /*3df0*/  HADD2.F32 R32, -RZ, R32.H0_H0 ;  /* 0x20000020ff207230 */ /* 0x000fe40000004100 */
[----:B------:R-:W-:Y:S01]  /*3e00*/  FMUL.FTZ R51, R34, R45 ;  /* 0x0000002d22337220 */ /* 0x000fe20000410000 */
[----:B------:R-:W-:-:S02]  /*3e10*/  HADD2.F32 R42, -RZ, R42.H0_H0 ;  /* 0x2000002aff2a7230 */ /* 0x000fc40000004100 */
[CC--:B------:R-:W-:Y:S01]  /*3e20*/  FMUL.FTZ R47, R33.reuse, R101.reuse ;  /* 0x00000065212f7220 */ /* 0x0c0fe20000410000 */
[----:B------:R-:W-:Y:S02]  /*3e30*/  HADD2.F32 R43, -RZ, R100.H0_H0 ;  /* 0x20000064ff2b7230 */ /* 0x000fe40000004100 */
[----:B------:R-:W-:Y:S01]  /*3e40*/  FMUL.FTZ R44, R32, R101 ;  /* 0x00000065202c7220 */ /* 0x000fe20000410000 */
[----:B------:R-:W-:Y:S01]  /*3e50*/  FMUL.FTZ R45, R42, R45 ;  /* 0x0000002d2a2d7220 */ /* 0x000fe20000410000 */
[-C--:B------:R-:W-:Y:S02]  /*3e60*/  FFMA.FTZ R47, R32, R35.reuse, -R47 ;  /* 0x00000023202f7223 */ /* 0x080fe4000001082f */
[----:B------:R-:W-:Y:S01]  /*3e70*/  FFMA.FTZ R44, R33, R35, R44 ;  /* 0x00000023212c7223 */ /* 0x000fe2000001002c */
[-C--:B------:R-:W-:Y:S01]  /*3e80*/  FFMA.FTZ R51, R42, R43.reuse, -R51 ;  /* 0x0000002b2a337223 */ /* 0x080fe20000010833 */
[----:B------:R-:W-:Y:S01]  /*3e90*/  FFMA.FTZ R34, R34, R43, R45 ;  /* 0x0000002b22227223 */ /* 0x000fe2000001002d */
[----:B------:R-:W-:-:S02]  /*3ea0*/  F2FP.F16.F32.PACK_AB R33, R49, R50 ;  /* 0x000000323121723e */ /* 0x000fc400000000ff */
[----:B------:R-:W-:Y:S02]  /*3eb0*/  F2FP.F16.F32.PACK_AB R35, R53, R52 ;  /* 0x000000343523723e */ /* 0x000fe400000000ff */
[----:B------:R-:W-:Y:S02]  /*3ec0*/  F2FP.F16.F32.PACK_AB R32, R44, R47 ;  /* 0x0000002f2c20723e */ /* 0x000fe400000000ff */
[----:B------:R-:W-:-:S07]  /*3ed0*/  F2FP.F16.F32.PACK_AB R34, R34, R51 ;  /* 0x000000332222723e */ /* 0x000fce00000000ff */
.L_x_11723:
[----:B------:R-:W-:Y:S05]  /*3ee0*/  BSYNC B2 ;  /* 0x0000000000027941 */ /* 0x000fea0003800000 */
.L_x_11722:
[----:B--2---:R3:W-:Y:S02]  /*3ef0*/  STG.E.128 desc[UR38][R40.64], R32 ;  /* 0x0000002028007986 */ /* 0x0047e4000c101d26 */
.L_x_11721:
[----:B------:R-:W-:Y:S05]  /*3f00*/  BSYNC B1 ;  /* 0x0000000000017941 */ /* 0x000fea0003800000 */
.L_x_11720:
        /* <DEDUP_REMOVED lines=46> */
.L_x_11725:
[----:B------:R-:W-:Y:S05]  /*41f0*/  BSYNC B1 ;  /* 0x0000000000017941 */ /* 0x000fea0003800000 */
.L_x_11724:
[----:B--2---:R1:W-:Y:S01]  /*4200*/  STG.E.128 desc[UR38][R40.64+0x40], R32 ;  /* 0x0000402028007986 */ /* 0x0043e2000c101d26 */
[----:B------:R-:W-:Y:S05]  /*4210*/  BRA `(.L_x_11719) ;  /* 0x0000001400807947 */ /* 0x000fea0003800000 */
.L_x_11703:
[----:B------:R-:W-:-:S04]  /*4220*/  ISETP.GE.AND P3, PT, R231, R97, PT ;  /* 0x00000061e700720c */ /* 0x000fc80003f66270 */
        /* <DEDUP_REMOVED lines=20> */
[----:B------:R-:W-:Y:S02]  /*4370*/  CS2R R32, SRZ ;  /* 0x0000000000207805 */ /* 0x000fe4000001ff00 */
[----:B------:R-:W-:-:S04]  /*4380*/  CS2R R38, SRZ ;  /* 0x0000000000267805 */ /* 0x000fc8000001ff00 */
[----:B------:R2:W3:Y:S02]  /*4390*/  @!P4 LDG.E.128 R32, desc[UR38][R36.64] ;  /* 0x000000262420c981 */ /* 0x0004e4000c1e1d00 */
[----:B--2---:R-:W-:-:S06]  /*43a0*/  CS2R R36, SRZ ;  /* 0x0000000000247805 */ /* 0x004fcc000001ff00 */
[----:B------:R2:W4:Y:S01]  /*43b0*/  @!P4 LDG.E.128 R36, desc[UR38][R40.64] ;  /* 0x000000262824c981 */ /* 0x000522000c1e1d00 */
[----:B0-----:R-:W-:-:S04]  /*43c0*/  @!P3 LEA R44, P4, R42, R44, 0x1 ;  /* 0x0000002c2a2cb211 */ /* 0x001fc800078808ff */
[----:B------:R-:W-:Y:S02]  /*43d0*/  @!P3 LEA.HI.X R45, R42, R45, R43, 0x1, P4 ;  /* 0x0000002d2a2db211 */ /* 0x000fe400020f0c2b */
[----:B------:R-:W-:Y:S02]  /*43e0*/  CS2R R42, SRZ ;  /* 0x00000000002a7805 */ /* 0x000fe4000001ff00 */
[C---:B-1----:R-:W-:Y:S02]  /*43f0*/  @!P3 LEA R48, P4, R46.reuse, R48, 0x1 ;  /* 0x000000302e30b211 */ /* 0x042fe400078808ff */
[----:B--2---:R-:W-:Y:S02]  /*4400*/  CS2R R40, SRZ ;  /* 0x0000000000287805 */ /* 0x004fe4000001ff00 */
[----:B------:R-:W-:Y:S02]  /*4410*/  @!P3 LEA.HI.X R49, R46, R49, R47, 0x1, P4 ;  /* 0x000000312e31b211 */ /* 0x000fe400020f0c2f */
[----:B------:R-:W-:-:S02]  /*4420*/  CS2R R46, SRZ ;  /* 0x00000000002e7805 */ /* 0x000fc4000001ff00 */
[----:B------:R0:W2:Y:S02]  /*4430*/  @!P3 LDG.E.128 R40, desc[UR38][R44.64] ;  /* 0x000000262c28b981 */ /* 0x0000a4000c1e1d00 */
[----:B0-----:R-:W-:-:S06]  /*4440*/  CS2R R44, SRZ ;  /* 0x00000000002c7805 */ /* 0x001fcc000001ff00 */
[----:B------:R0:W5:Y:S01]  /*4450*/  @!P3 LDG.E.128 R44, desc[UR38][R48.64] ;  /* 0x00000026302cb981 */ /* 0x000162000c1e1d00 */
[----:B------:R-:W-:Y:S01]  /*4460*/  UISETP.NE.AND UP0, UPT, UR37, 0x3, UPT ;  /* 0x000000032500788c */ /* 0x000fe2000bf05270 */
[----:B------:R-:W-:-:S05]  /*4470*/  ISETP.GE.AND P4, PT, R16, R102, PT ;  /* 0x000000661000720c */ /* 0x000fca0003f86270 */
[----:B------:R-:W-:Y:S01]  /*4480*/  PLOP3.LUT P3, PT, PT, PT, UP0, 0x80, 0x0 ;  /* 0x000000000000781c */ /* 0x000fe20003f6f008 */
[----:B---3--:R-:W-:Y:S02]  /*4490*/  IMAD.MOV.U32 R51, RZ, RZ, R34 ;  /* 0x000000ffff337224 */ /* 0x008fe400078e0022 */
[----:B------:R-:W-:Y:S02]  /*44a0*/  IMAD.MOV.U32 R52, RZ, RZ, R35 ;  /* 0x000000ffff347224 */ /* 0x000fe400078e0023 */
[----:B------:R-:W-:Y:S01]  /*44b0*/  IMAD.MOV.U32 R53, RZ, RZ, R32 ;  /* 0x000000ffff357224 */ /* 0x000fe200078e0020 */
[----:B------:R-:W-:Y:S01]  /*44c0*/  PRMT R121, R51, 0x7610, R121 ;  /* 0x0000761033797816 */ /* 0x000fe20000000079 */
[----:B------:R-:W-:-:S03]  /*44d0*/  IMAD.MOV.U32 R54, RZ, RZ, R33 ;  /* 0x000000ffff367224 */ /* 0x000fc600078e0021 */
[----:B------:R-:W-:Y:S02]  /*44e0*/  PRMT R123, R52, 0x5410, R53 ;  /* 0x00005410347b7816 */ /* 0x000fe40000000035 */
[----:B------:R-:W-:Y:S01]  /*44f0*/  PRMT R118, R54, 0x7610, R118 ;  /* 0x0000761036767816 */ /* 0x000fe20000000076 */
[----:B----4-:R-:W-:Y:S02]  /*4500*/  IMAD.MOV.U32 R51, RZ, RZ, R38 ;  /* 0x000000ffff337224 */ /* 0x010fe400078e0026 */
[----:B0-----:R-:W-:Y:S02]  /*4510*/  IMAD.MOV.U32 R48, RZ, RZ, R39 ;  /* 0x000000ffff307224 */ /* 0x001fe400078e0027 */
[----:B------:R-:W-:Y:S01]  /*4520*/  IMAD.MOV.U32 R49, RZ, RZ, R36 ;  /* 0x000000ffff317224 */ /* 0x000fe200078e0024 */
[----:B------:R-:W-:Y:S01]  /*4530*/  PRMT R121, R121, 0x5410, R51 ;  /* 0x0000541079797816 */ /* 0x000fe20000000033 */
[----:B------:R-:W-:-:S03]  /*4540*/  IMAD.MOV.U32 R52, RZ, RZ, R37 ;  /* 0x000000ffff347224 */ /* 0x000fc600078e0025 */
[----:B------:R-:W-:Y:S02]  /*4550*/  PRMT R125, R48, 0x5410, R49 ;  /* 0x00005410307d7816 */ /* 0x000fe40000000031 */
[----:B------:R-:W-:Y:S01]  /*4560*/  PRMT R122, R52, 0x7610, R122 ;  /* 0x00007610347a7816 */ /* 0x000fe2000000007a */
[----:B--2---:R-:W-:Y:S02]  /*4570*/  IMAD.MOV.U32 R48, RZ, RZ, R42 ;  /* 0x000000ffff307224 */ /* 0x004fe400078e002a */
[----:B------:R-:W-:Y:S02]  /*4580*/  IMAD.MOV.U32 R49, RZ, RZ, R43 ;  /* 0x000000ffff317224 */ /* 0x000fe400078e002b */
[----:B------:R-:W-:Y:S02]  /*4590*/  IMAD.MOV.U32 R51, RZ, RZ, R40 ;  /* 0x000000ffff337224 */ /* 0x000fe400078e0028 */
[----:B------:R-:W-:Y:S01]  /*45a0*/  IMAD.MOV.U32 R52, RZ, RZ, R41 ;  /* 0x000000ffff347224 */ /* 0x000fe200078e0029 */
[----:B------:R-:W-:-:S02]  /*45b0*/  PRMT R117, R49, 0x7610, R117 ;  /* 0x0000761031757816 */ /* 0x000fc40000000075 */
[----:B------:R-:W-:Y:S02]  /*45c0*/  PRMT R115, R48, 0x5410, R51 ;  /* 0x0000541030737816 */ /* 0x000fe40000000033 */
[----:B------:R-:W-:Y:S01]  /*45d0*/  PRMT R119, R52, 0x7610, R119 ;  /* 0x0000761034777816 */ /* 0x000fe20000000077 */
[----:B-----5:R-:W-:Y:S02]  /*45e0*/  IMAD.MOV.U32 R48, RZ, RZ, R46 ;  /* 0x000000ffff307224 */ /* 0x020fe400078e002e */
        /* <DEDUP_REMOVED lines=8> */
.L_x_11726:
        /* <DEDUP_REMOVED lines=9> */
.L_x_12083:
[----:B------:R-:W-:Y:S05]  /*4700*/  BSYNC B1 ;  /* 0x0000000000017941 */ /* 0x000fea0003800000 */
.L_x_11727:
        /* <DEDUP_REMOVED lines=29> */
[--C-:B------:R-:W-:Y:S02]  /*48e0*/  SHF.R.U64 R32, R32, 0x10, R33.reuse ;  /* 0x0000001020207819 */ /* 0x100fe40000001221 */
[----:B------:R-:W-:Y:S01]  /*48f0*/  SHF.R.U32.HI R114, RZ, 0x10, R33 ;  /* 0x00000010ff727819 */ /* 0x000fe20000011621 */
[----:B------:R-:W-:Y:S01]  /*4900*/  HADD2.F32 R124, -RZ, R37.H0_H0 ;  /* 0x20000025ff7c7230 */ /* 0x000fe20000004100 */
[----:B------:R-:W-:Y:S02]  /*4910*/  SHF.R.U64 R33, R34, 0x10, R35 ;  /* 0x0000001022217819 */ /* 0x000fe40000001223 */
[--C-:B------:R-:W-:Y:S01]  /*4920*/  SHF.R.U64 R34, R38, 0x10, R39.reuse ;  /* 0x0000001026227819 */ /* 0x100fe20000001227 */
[----:B-1----:R-:W-:Y:S01]  /*4930*/  HADD2.F32 R38, -RZ, R49.H0_H0 ;  /* 0x20000031ff267230 */ /* 0x002fe20000004100 */
[----:B------:R-:W-:Y:S01]  /*4940*/  SHF.R.U32.HI R113, RZ, 0x10, R39 ;  /* 0x00000010ff717819 */ /* 0x000fe20000011627 */
[--C-:B--2---:R-:W-:Y:S01]  /*4950*/  HADD2.F32 R39, -RZ, R53.reuse.H0_H0 ;  /* 0x20000035ff277230 */ /* 0x104fe20000004100 */
[----:B------:R-:W-:Y:S01]  /*4960*/  SHF.R.U32.HI R35, RZ, 0x10, R35 ;  /* 0x00000010ff237819 */ /* 0x000fe20000011623 */
[----:B------:R-:W-:-:S02]  /*4970*/  HADD2.F32 R53, -RZ, R53.H1_H1 ;  /* 0x30000035ff357230 */ /* 0x000fc40000004100 */
[----:B------:R-:W-:Y:S02]  /*4980*/  HADD2.F32 R49, -RZ, R49.H1_H1 ;  /* 0x30000031ff317230 */ /* 0x000fe40000004100 */
[-C--:B------:R-:W-:Y:S01]  /*4990*/  FMUL.FTZ R37, R39, R122.reuse ;  /* 0x0000007a27257220 */ /* 0x080fe20000410000 */
[----:B------:R-:W-:Y:S02]  /*49a0*/  HADD2.F32 R120, -RZ, R114.H0_H0 ;  /* 0x20000072ff787230 */ /* 0x000fe40000004100 */
[C---:B------:R-:W-:Y:S01]  /*49b0*/  FMUL.FTZ R122, R38.reuse, R122 ;  /* 0x0000007a267a7220 */ /* 0x040fe20000410000 */
        /* <DEDUP_REMOVED lines=11> */
[----:B------:R-:W-:Y:S02]  /*4a70*/  HADD2.F32 R55, -RZ, R55.H1_H1 ;  /* 0x30000037ff377230 */ /* 0x000fe40000004100 */
[-C--:B------:R-:W-:Y:S01]  /*4a80*/  FMUL.FTZ R126, R53, R122.reuse ;  /* 0x0000007a357e7220 */ /* 0x080fe20000410000 */
[----:B------:R-:W-:Y:S02]  /*4a90*/  HADD2.F32 R124, -RZ, R113.H0_H0 ;  /* 0x20000071ff7c7230 */ /* 0x000fe40000004100 */
[----:B------:R-:W-:Y:S01]  /*4aa0*/  FMUL.FTZ R122, R49, R122 ;  /* 0x0000007a317a7220 */ /* 0x000fe20000410000 */
[----:B------:R-:W-:-:S02]  /*4ab0*/  HADD2.F32 R118, -RZ, R123.H0_H0 ;  /* 0x2000007bff767230 */ /* 0x000fc40000004100 */
[----:B------:R-:W-:Y:S02]  /*4ac0*/  HADD2.F32 R51, -RZ, R51.H1_H1 ;  /* 0x30000033ff337230 */ /* 0x000fe40000004100 */
[----:B------:R-:W-:Y:S01]  /*4ad0*/  FMUL.FTZ R128, R55, R124 ;  /* 0x0000007c37807220 */ /* 0x000fe20000410000 */
[----:B------:R-:W-:Y:S02]  /*4ae0*/  HADD2.F32 R120, -RZ, R35.H0_H0 ;  /* 0x20000023ff787230 */ /* 0x000fe40000004100 */
[-C--:B------:R-:W-:Y:S01]  /*4af0*/  FFMA.FTZ R35, R49, R118.reuse, -R126 ;  /* 0x0000007631237223 */ /* 0x080fe2000001087e */
[----:B------:R-:W-:Y:S01]  /*4b00*/  FFMA.FTZ R49, R53, R118, R122 ;  /* 0x0000007635317223 */ /* 0x000fe2000001007a */
[----:B------:R-:W-:Y:S02]  /*4b10*/  HADD2.F32 R53, -RZ, R123.H1_H1 ;  /* 0x3000007bff357230 */ /* 0x000fe40000004100 */
[C---:B------:R-:W-:Y:S01]  /*4b20*/  FMUL.FTZ R124, R51.reuse, R124 ;  /* 0x0000007c337c7220 */ /* 0x040fe20000410000 */
[----:B------:R-:W-:Y:S01]  /*4b30*/  FFMA.FTZ R118, R51, R120, -R128 ;  /* 0x0000007833767223 */ /* 0x000fe20000010880 */
[----:B------:R-:W-:-:S02]  /*4b40*/  HADD2.F32 R123, -RZ, R36.H0_H0 ;  /* 0x20000024ff7b7230 */ /* 0x000fc40000004100 */
[----:B------:R-:W-:Y:S02]  /*4b50*/  HADD2.F32 R113, -RZ, R125.H1_H1 ;  /* 0x3000007dff717230 */ /* 0x000fe40000004100 */
[----:B------:R-:W-:Y:S01]  /*4b60*/  FFMA.FTZ R120, R55, R120, R124 ;  /* 0x0000007837787223 */ /* 0x000fe2000001007c */
[----:B------:R-:W-:Y:S01]  /*4b70*/  HADD2.F32 R51, -RZ, R52.H0_H0 ;  /* 0x20000034ff337230 */ /* 0x000fe20000004100 */
[----:B------:R-:W-:Y:S01]  /*4b80*/  F2FP.F16.F32.PACK_AB R35, R118, R35 ;  /* 0x000000237623723e */ /* 0x000fe200000000ff */
[----:B------:R-:W-:Y:S02]  /*4b90*/  HADD2.F32 R36, -RZ, R48.H0_H0 ;  /* 0x20000030ff247230 */ /* 0x000fe40000004100 */
[----:B------:R-:W-:Y:S02]  /*4ba0*/  HADD2.F32 R52, -RZ, R52.H1_H1 ;  /* 0x30000034ff347230 */ /* 0x000fe40000004100 */
[----:B------:R-:W-:Y:S01]  /*4bb0*/  FMUL.FTZ R125, R51, R113 ;  /* 0x00000071337d7220 */ /* 0x000fe20000410000 */
[----:B------:R-:W-:-:S02]  /*4bc0*/  HADD2.F32 R48, -RZ, R48.H1_H1 ;  /* 0x30000030ff307230 */ /* 0x000fc40000004100 */
[----:B------:R-:W-:Y:S01]  /*4bd0*/  FMUL.FTZ R122, R36, R113 ;  /* 0x00000071247a7220 */ /* 0x000fe20000410000 */
[----:B------:R-:W-:Y:S02]  /*4be0*/  HADD2.F32 R55, -RZ, R32.H0_H0 ;  /* 0x20000020ff377230 */ /* 0x000fe40000004100 */
[----:B------:R-:W-:Y:S01]  /*4bf0*/  FMUL.FTZ R113, R52, R123 ;  /* 0x0000007b34717220 */ /* 0x000fe20000410000 */
[----:B------:R-:W-:Y:S01]  /*4c00*/  FFMA.FTZ R32, R36, R53, -R125 ;  /* 0x0000003524207223 */ /* 0x000fe2000001087d */
[C---:B------:R-:W-:Y:S01]  /*4c10*/  FMUL.FTZ R123, R48.reuse, R123 ;  /* 0x0000007b307b7220 */ /* 0x040fe20000410000 */
[----:B------:R-:W-:Y:S01]  /*4c20*/  FFMA.FTZ R36, R51, R53, R122 ;  /* 0x0000003533247223 */ /* 0x000fe2000001007a */
[-C--:B------:R-:W-:Y:S01]  /*4c30*/  FFMA.FTZ R51, R48, R55.reuse, -R113 ;  /* 0x0000003730337223 */ /* 0x080fe20000010871 */
[----:B------:R-:W-:Y:S02]  /*4c40*/  HADD2.F32 R113, -RZ, R34.H0_H0 ;  /* 0x20000022ff717230 */ /* 0x000fe40000004100 */
[----:B------:R-:W-:Y:S01]  /*4c50*/  FFMA.FTZ R53, R52, R55, R123 ;  /* 0x0000003734357223 */ /* 0x000fe2000001007b */
[----:B------:R-:W-:-:S02]  /*4c60*/  HADD2.F32 R55, -RZ, R121.H0_H0 ;  /* 0x20000079ff377230 */ /* 0x000fc40000004100 */
[----:B------:R-:W-:Y:S02]  /*4c70*/  HADD2.F32 R48, -RZ, R54.H0_H0 ;  /* 0x20000036ff307230 */ /* 0x000fe40000004100 */
[----:B------:R-:W-:Y:S01]  /*4c80*/  HADD2.F32 R121, -RZ, R121.H1_H1 ;  /* 0x30000079ff797230 */ /* 0x000fe20000004100 */
[----:B------:R-:W-:Y:S01]  /*4c90*/  F2FP.F16.F32.PACK_AB R52, R53, R36 ;  /* 0x000000243534723e */ /* 0x000fe200000000ff */
[----:B------:R-:W-:Y:S02]  /*4ca0*/  HADD2.F32 R34, -RZ, R50.H0_H0 ;  /* 0x20000032ff227230 */ /* 0x000fe40000004100 */
[----:B------:R-:W-:Y:S02]  /*4cb0*/  HADD2.F32 R54, -RZ, R54.H1_H1 ;  /* 0x30000036ff367230 */ /* 0x000fe40000004100 */
[-C--:B------:R-:W-:Y:S01]  /*4cc0*/  FMUL.FTZ R123, R48, R121.reuse ;  /* 0x00000079307b7220 */ /* 0x080fe20000410000 */
[----:B------:R-:W-:Y:S02]  /*4cd0*/  HADD2.F32 R50, -RZ, R50.H1_H1 ;  /* 0x30000032ff327230 */ /* 0x000fe40000004100 */
[----:B------:R-:W-:Y:S01]  /*4ce0*/  FMUL.FTZ R121, R34, R121 ;  /* 0x0000007922797220 */ /* 0x000fe20000410000 */
[----:B------:R-:W-:-:S02]  /*4cf0*/  HADD2.F32 R33, -RZ, R33.H0_H0 ;  /* 0x20000021ff217230 */ /* 0x000fc40000004100 */
[----:B------:R-:W-:Y:S01]  /*4d00*/  FMUL.FTZ R125, R54, R113 ;  /* 0x00000071367d7220 */ /* 0x000fe20000410000 */
[----:B------:R-:W-:Y:S01]  /*4d10*/  FFMA.FTZ R123, R34, R55, -R123 ;  /* 0x00000037227b7223 */ /* 0x000fe2000001087b */
[----:B------:R-:W-:Y:S01]  /*4d20*/  FMUL.FTZ R113, R50, R113 ;  /* 0x0000007132717220 */ /* 0x000fe20000410000 */
[----:B------:R-:W-:Y:S01]  /*4d30*/  FFMA.FTZ R121, R48, R55, R121 ;  /* 0x0000003730797223 */ /* 0x000fe20000010079 */
[----:B------:R-:W-:Y:S01]  /*4d40*/  FFMA.FTZ R50, R50, R33, -R125 ;  /* 0x0000002132327223 */ /* 0x000fe2000001087d */
[----:B------:R-:W-:Y:S01]  /*4d50*/  F2FP.F16.F32.PACK_AB R55, R120, R49 ;  /* 0x000000317837723e */ /* 0x000fe200000000ff */
[----:B------:R-:W-:Y:S01]  /*4d60*/  FFMA.FTZ R54, R54, R33, R113 ;  /* 0x0000002136367223 */ /* 0x000fe20000010071 */
[----:B------:R-:W-:Y:S01]  /*4d70*/  F2FP.F16.F32.PACK_AB R48, R51, R32 ;  /* 0x000000203330723e */ /* 0x000fe200000000ff */
[----:B------:R-:W-:Y:S01]  /*4d80*/  IMAD.MOV.U32 R49, RZ, RZ, R37 ;  /* 0x000000ffff317224 */ /* 0x000fe200078e0025 */
[----:B------:R-:W-:Y:S01]  /*4d90*/  F2FP.F16.F32.PACK_AB R50, R50, R123 ;  /* 0x0000007b3232723e */ /* 0x000fe200000000ff */
[----:B------:R-:W-:Y:S01]  /*4da0*/  IMAD.MOV.U32 R53, RZ, RZ, R38 ;  /* 0x000000ffff357224 */ /* 0x000fe200078e0026 */
[----:B------:R-:W-:Y:S01]  /*4db0*/  F2FP.F16.F32.PACK_AB R54, R54, R121 ;  /* 0x000000793636723e */ /* 0x000fe200000000ff */
[----:B------:R-:W-:-:S07]  /*4dc0*/  IMAD.MOV.U32 R51, RZ, RZ, R35 ;  /* 0x000000ffff337224 */ /* 0x000fce00078e0023 */
.L_x_11732:
[----:B------:R-:W-:Y:S05]  /*4dd0*/  BSYNC B2 ;  /* 0x0000000000027941 */ /* 0x000fea0003800000 */
.L_x_11731:
        /* <DEDUP_REMOVED lines=12> */
.L_x_11730:
[----:B------:R-:W-:Y:S05]  /*4ea0*/  BSYNC B1 ;  /* 0x0000000000017941 */ /* 0x000fea0003800000 */
.L_x_11729:
        /* <DEDUP_REMOVED lines=18> */
[----:B------:R-:W-:-:S05]  /*4fd0*/  LOP3.LUT R32, R32, R34, RZ, 0x3c, !PT ;  /* 0x0000002220207212 */ /* 0x000fca00078e3cff */
[----:B------:R-:W-:Y:S02]  /*4fe0*/  IMAD.IADD R33, R221, 0x1, R32 ;  /* 0x00000001dd217824 */ /* 0x000fe400078e0220 */
[C---:B------:R-:W-:Y:S02]  /*4ff0*/  IMAD R32, R22.reuse, 0x1800, R87 ;  /* 0x0000180016207824 */ /* 0x040fe400078e0257 */
[----:B------:R-:W-:Y:S02]  /*5000*/  IMAD R34, R22, 0x1800, R33 ;  /* 0x0000180016227824 */ /* 0x000fe400078e0221 */
[--C-:B------:R-:W-:Y:S02]  /*5010*/  IMAD R32, R32, 0x2, R19.reuse ;  /* 0x0000000220207824 */ /* 0x100fe400078e0213 */
[----:B------:R-:W-:-:S04]  /*5020*/  IMAD R36, R34, 0x2, R19 ;  /* 0x0000000222247824 */ /* 0x000fc800078e0213 */
[----:B------:R-:W1:Y:S04]  /*5030*/  LDS.128 R32, [R32+0x1c400] ;  /* 0x01c4000020207984 */ /* 0x000e680000000c00 */
[----:B------:R-:W2:Y:S01]  /*5040*/  LDS.128 R36, [R36+0x1c400] ;  /* 0x01c4000024247984 */ /* 0x000ea20000000c00 */
[----:B------:R-:W-:Y:S05]  /*5050*/  @P4 BRA `(.L_x_11734) ;  /* 0x00000004005c4947 */ /* 0x000fea0003800000 */
[----:B------:R-:W-:Y:S02]  /*5060*/  SHF.R.U64 R52, R40, 0x10, R41 ;  /* 0x0000001028347819 */ /* 0x000fe40000001229 */
[----:B------:R-:W-:Y:S01]  /*5070*/  SHF.R.U64 R40, R42, 0x10, R43 ;  /* 0x000000102a287819 */ /* 0x000fe2000000122b */
[----:B-1----:R-:W-:Y:S01]  /*5080*/  IMAD.MOV.U32 R42, RZ, RZ, R32 ;  /* 0x000000ffff2a7224 */ /* 0x002fe200078e0020 */
[----:B------:R-:W-:Y:S01]  /*5090*/  SHF.R.U32.HI R54, RZ, 0x10, R45 ;  /* 0x00000010ff367819 */ /* 0x000fe2000001162d */
[----:B--2---:R-:W-:Y:S01]  /*50a0*/  IMAD.MOV.U32 R32, RZ, RZ, R37 ;  /* 0x000000ffff207224 */ /* 0x004fe200078e0025 */
[----:B------:R-:W-:Y:S01]  /*50b0*/  SHF.R.U32.HI R53, RZ, 0x10, R41 ;  /* 0x00000010ff357819 */ /* 0x000fe20000011629 */
[----:B------:R-:W-:Y:S01]  /*50c0*/  IMAD.MOV.U32 R37, RZ, RZ, R35 ;  /* 0x000000ffff257224 */ /* 0x000fe200078e0023 */
[----:B------:R-:W-:Y:S01]  /*50d0*/  SHF.R.U64 R44, R44, 0x10, R45 ;  /* 0x000000102c2c7819 */ /* 0x000fe2000000122d */
[----:B------:R-:W-:Y:S01]  /*50e0*/  IMAD.MOV.U32 R45, RZ, RZ, R39 ;  /* 0x000000ffff2d7224 */ /* 0x000fe200078e0027 */
[----:B------:R-:W-:Y:S01]  /*50f0*/  SHF.R.U32.HI R103, RZ, 0x10, R43 ;  /* 0x00000010ff677819 */ /* 0x000fe2000001162b */
[----:B------:R-:W-:Y:S01]  /*5100*/  IMAD.MOV.U32 R43, RZ, RZ, R36 ;  /* 0x000000ffff2b7224 */ /* 0x000fe200078e0024 */
[--C-:B------:R-:W-:Y:S01]  /*5110*/  SHF.R.U64 R41, R46, 0x10, R47.reuse ;  /* 0x000000102e297819 */ /* 0x100fe2000000122f */
[----:B------:R-:W-:Y:S01]  /*5120*/  HADD2.F32 R36, -RZ, R32.H0_H0 ;  /* 0x20000020ff247230 */ /* 0x000fe20000004100 */
[----:B------:R-:W-:Y:S01]  /*5130*/  SHF.R.U32.HI R55, RZ, 0x10, R47 ;  /* 0x00000010ff377819 */ /* 0x000fe2000001162f */
[----:B------:R-:W-:-:S02]  /*5140*/  HADD2.F32 R47, -RZ, R119.H0_H0 ;  /* 0x20000077ff2f7230 */ /* 0x000fc40000004100 */
[----:B------:R-:W-:Y:S02]  /*5150*/  HADD2.F32 R119, -RZ, R119.H1_H1 ;  /* 0x30000077ff777230 */ /* 0x000fe40000004100 */
[----:B------:R-:W-:Y:S02]  /*5160*/  HADD2.F32 R39, -RZ, R32.H1_H1 ;  /* 0x30000020ff277230 */ /* 0x000fe40000004100 */
[--C-:B------:R-:W-:Y:S02]  /*5170*/  HADD2.F32 R32, -RZ, R33.reuse.H0_H0 ;  /* 0x20000021ff207230 */ /* 0x100fe40000004100 */
[----:B------:R-:W-:Y:S02]  /*5180*/  HADD2.F32 R54, -RZ, R54.H0_H0 ;  /* 0x20000036ff367230 */ /* 0x000fe40000004100 */
[----:B------:R-:W-:Y:S02]  /*5190*/  HADD2.F32 R35, -RZ, R33.H1_H1 ;  /* 0x30000021ff237230 */ /* 0x000fe40000004100 */
[----:B------:R-:W-:Y:S01]  /*51a0*/  FMUL.FTZ R33, R36, R119 ;  /* 0x0000007724217220 */ /* 0x000fe20000410000 */
[----:B------:R-:W-:-:S02]  /*51b0*/  HADD2.F32 R46, -RZ, R53.H0_H0 ;  /* 0x20000035ff2e7230 */ /* 0x000fc40000004100 */
[C---:B------:R-:W-:Y:S01]  /*51c0*/  FMUL.FTZ R119, R32.reuse, R119 ;  /* 0x0000007720777220 */ /* 0x040fe20000410000 */
[-C--:B------:R-:W-:Y:S01]  /*51d0*/  FMUL.FTZ R102, R39, R54.reuse ;  /* 0x0000003627667220 */ /* 0x080fe20000410000 */
[C---:B------:R-:W-:Y:S01]  /*51e0*/  FMUL.FTZ R54, R35.reuse, R54 ;  /* 0x0000003623367220 */ /* 0x040fe20000410000 */
[-C--:B------:R-:W-:Y:S01]  /*51f0*/  FFMA.FTZ R32, R32, R47.reuse, -R33 ;  /* 0x0000002f20207223 */ /* 0x080fe20000010821 */
[----:B------:R-:W-:Y:S01]  /*5200*/  FFMA.FTZ R33, R36, R47, R119 ;  /* 0x0000002f24217223 */ /* 0x000fe20000010077 */
[-C--:B------:R-:W-:Y:S01]  /*5210*/  FFMA.FTZ R35, R35, R46.reuse, -R102 ;  /* 0x0000002e23237223 */ /* 0x080fe20000010866 */
[----:B------:R-:W-:Y:S01]  /*5220*/  FFMA.FTZ R36, R39, R46, R54 ;  /* 0x0000002e27247223 */ /* 0x000fe20000010036 */
[--C-:B------:R-:W-:Y:S02]  /*5230*/  HADD2.F32 R53, -RZ, R117.reuse.H0_H0 ;  /* 0x20000075ff357230 */ /* 0x100fe40000004100 */
[----:B------:R-:W-:Y:S01]  /*5240*/  HADD2.F32 R117, -RZ, R117.H1_H1 ;  /* 0x30000075ff757230 */ /* 0x000fe20000004100 */
[----:B------:R-:W-:Y:S01]  /*5250*/  F2FP.F16.F32.PACK_AB R35, R35, R32 ;  /* 0x000000202323723e */ /* 0x000fe200000000ff */
[----:B------:R-:W-:-:S02]  /*5260*/  HADD2.F32 R46, -RZ, R45.H0_H0 ;  /* 0x2000002dff2e7230 */ /* 0x000fc40000004100 */
[----:B------:R-:W-:Y:S02]  /*5270*/  HADD2.F32 R47, -RZ, R45.H1_H1 ;  /* 0x3000002dff2f7230 */ /* 0x000fe40000004100 */
[----:B------:R-:W-:Y:S02]  /*5280*/  HADD2.F32 R39, -RZ, R37.H0_H0 ;  /* 0x20000025ff277230 */ /* 0x000fe40000004100 */
[-C--:B------:R-:W-:Y:S01]  /*5290*/  FMUL.FTZ R104, R46, R117.reuse ;  /* 0x000000752e687220 */ /* 0x080fe20000410000 */
[----:B------:R-:W-:Y:S02]  /*52a0*/  HADD2.F32 R102, -RZ, R55.H0_H0 ;  /* 0x20000037ff667230 */ /* 0x000fe40000004100 */
[----:B------:R-:W-:Y:S02]  /*52b0*/  HADD2.F32 R45, -RZ, R37.H1_H1 ;  /* 0x30000025ff2d7230 */ /* 0x000fe40000004100 */
[----:B------:R-:W-:Y:S01]  /*52c0*/  FMUL.FTZ R117, R39, R117 ;  /* 0x0000007527757220 */ /* 0x000fe20000410000 */
[----:B------:R-:W-:-:S02]  /*52d0*/  HADD2.F32 R54, -RZ, R103.H0_H0 ;  /* 0x20000067ff367230 */ /* 0x000fc40000004100 */
[-C--:B------:R-:W-:Y:S01]  /*52e0*/  FMUL.FTZ R108, R47, R102.reuse ;  /* 0x000000662f6c7220 */ /* 0x080fe20000410000 */
[-C--:B------:R-:W-:Y:S01]  /*52f0*/  FFMA.FTZ R37, R39, R53.reuse, -R104 ;  /* 0x0000003527257223 */ /* 0x080fe20000010868 */
[C---:B------:R-:W-:Y:S01]  /*5300*/  FMUL.FTZ R102, R45.reuse, R102 ;  /* 0x000000662d667220 */ /* 0x040fe20000410000 */
[----:B------:R-:W-:Y:S01]  /*5310*/  FFMA.FTZ R39, R46, R53, R117 ;  /* 0x000000352e277223 */ /* 0x000fe20000010075 */
[-C--:B------:R-:W-:Y:S01]  /*5320*/  FFMA.FTZ R108, R45, R54.reuse, -R108 ;  /* 0x000000362d6c7223 */ /* 0x080fe2000001086c */
[----:B------:R-:W-:Y:S02]  /*5330*/  HADD2.F32 R53, -RZ, R44.H0_H0 ;  /* 0x2000002cff357230 */ /* 0x000fe40000004100 */
[----:B------:R-:W-:Y:S01]  /*5340*/  FFMA.FTZ R104, R47, R54, R102 ;  /* 0x000000362f687223 */ /* 0x000fe20000010066 */
[----:B------:R-:W-:Y:S02]  /*5350*/  HADD2.F32 R47, -RZ, R116.H1_H1 ;  /* 0x30000074ff2f7230 */ /* 0x000fe40000004100 */
[--C-:B------:R-:W-:Y:S01]  /*5360*/  HADD2.F32 R45, -RZ, R43.reuse.H0_H0 ;  /* 0x2000002bff2d7230 */ /* 0x100fe20000004100 */
[----:B------:R-:W-:Y:S01]  /*5370*/  F2FP.F16.F32.PACK_AB R108, R108, R37 ;  /* 0x000000256c6c723e */ /* 0x000fe200000000ff */
[----:B------:R-:W-:Y:S01]  /*5380*/  HADD2.F32 R44, -RZ, R42.H0_H0 ;  /* 0x2000002aff2c7230 */ /* 0x000fe20000004100 */
[----:B------:R-:W-:Y:S01]  /*5390*/  F2FP.F16.F32.PACK_AB R37, R36, R33 ;  /* 0x000000212425723e */ /* 0x000fe200000000ff */
[----:B------:R-:W-:-:S02]  /*53a0*/  HADD2.F32 R43, -RZ, R43.H1_H1 ;  /* 0x3000002bff2b7230 */ /* 0x000fc40000004100 */
[-C--:B------:R-:W-:Y:S01]  /*53b0*/  FMUL.FTZ R55, R45, R47.reuse ;  /* 0x0000002f2d377220 */ /* 0x080fe20000410000 */
[----:B------:R-:W-:Y:S02]  /*53c0*/  HADD2.F32 R46, -RZ, R115.H1_H1 ;  /* 0x30000073ff2e7230 */ /* 0x000fe40000004100 */
[C---:B------:R-:W-:Y:S01]  /*53d0*/  FMUL.FTZ R54, R44.reuse, R47 ;  /* 0x0000002f2c367220 */ /* 0x040fe20000410000 */
[----:B------:R-:W-:Y:S02]  /*53e0*/  HADD2.F32 R42, -RZ, R42.H1_H1 ;  /* 0x3000002aff2a7230 */ /* 0x000fe40000004100 */
[-C--:B------:R-:W-:Y:S01]  /*53f0*/  FMUL.FTZ R47, R43, R53.reuse ;  /* 0x000000352b2f7220 */ /* 0x080fe20000410000 */
[----:B------:R-:W-:Y:S02]  /*5400*/  HADD2.F32 R52, -RZ, R52.H0_H0 ;  /* 0x20000034ff347230 */ /* 0x000fe40000004100 */
[-C--:B------:R-:W-:Y:S01]  /*5410*/  FFMA.FTZ R55, R44, R46.reuse, -R55 ;  /* 0x0000002e2c377223 */ /* 0x080fe20000010837 */
[----:B------:R-:W-:Y:S01]  /*5420*/  FFMA.FTZ R54, R45, R46, R54 ;  /* 0x0000002e2d367223 */ /* 0x000fe20000010036 */
[----:B------:R-:W-:Y:S01]  /*5430*/  FMUL.FTZ R102, R42, R53 ;  /* 0x000000352a667220 */ /* 0x000fe20000410000 */
[----:B------:R-:W-:-:S02]  /*5440*/  HADD2.F32 R45, -RZ, R41.H0_H0 ;  /* 0x20000029ff2d7230 */ /* 0x000fc40000004100 */
[-C--:B------:R-:W-:Y:S01]  /*5450*/  FFMA.FTZ R44, R42, R52.reuse, -R47 ;  /* 0x000000342a2c7223 */ /* 0x080fe2000001082f */
[----:B------:R-:W-:Y:S02]  /*5460*/  HADD2.F32 R42, -RZ, R38.H0_H0 ;  /* 0x20000026ff2a7230 */ /* 0x000fe40000004100 */
[----:B------:R-:W-:Y:S01]  /*5470*/  FFMA.FTZ R47, R43, R52, R102 ;  /* 0x000000342b2f7223 */ /* 0x000fe20000010066 */
[----:B------:R-:W-:Y:S01]  /*5480*/  HADD2.F32 R41, -RZ, R34.H0_H0 ;  /* 0x20000022ff297230 */ /* 0x000fe20000004100 */
[----:B------:R-:W-:Y:S01]  /*5490*/  F2FP.F16.F32.PACK_AB R39, R104, R39 ;  /* 0x000000276827723e */ /* 0x000fe200000000ff */
[----:B------:R-:W-:Y:S01]  /*54a0*/  HADD2.F32 R38, -RZ, R38.H1_H1 ;  /* 0x30000026ff267230 */ /* 0x000fe20000004100 */
[----:B------:R-:W-:Y:S01]  /*54b0*/  F2FP.F16.F32.PACK_AB R32, R44, R55 ;  /* 0x000000372c20723e */ /* 0x000fe200000000ff */
[----:B------:R-:W-:Y:S01]  /*54c0*/  HADD2.F32 R116, -RZ, R116.H0_H0 ;  /* 0x20000074ff747230 */ /* 0x000fe20000004100 */
[----:B------:R-:W-:Y:S01]  /*54d0*/  F2FP.F16.F32.PACK_AB R36, R47, R54 ;  /* 0x000000362f24723e */ /* 0x000fe200000000ff */
[----:B------:R-:W-:-:S02]  /*54e0*/  HADD2.F32 R34, -RZ, R34.H1_H1 ;  /* 0x30000022ff227230 */ /* 0x000fc40000004100 */
[-C--:B------:R-:W-:Y:S01]  /*54f0*/  FMUL.FTZ R103, R38, R45.reuse ;  /* 0x0000002d26677220 */ /* 0x080fe20000410000 */
[----:B------:R-:W-:Y:S02]  /*5500*/  HADD2.F32 R115, -RZ, R115.H0_H0 ;  /* 0x20000073ff737230 */ /* 0x000fe40000004100 */
[CC--:B------:R-:W-:Y:S01]  /*5510*/  FMUL.FTZ R53, R41.reuse, R116.reuse ;  /* 0x0000007429357220 */ /* 0x0c0fe20000410000 */
[----:B------:R-:W-:Y:S02]  /*5520*/  HADD2.F32 R43, -RZ, R40.H0_H0 ;  /* 0x20000028ff2b7230 */ /* 0x000fe40000004100 */
        /* <DEDUP_REMOVED lines=8> */
[----:B------:R-:W-:Y:S02]  /*55b0*/  F2FP.F16.F32.PACK_AB R34, R103, R40 ;  /* 0x000000286722723e */ /* 0x000fe400000000ff */
[----:B------:R-:W-:-:S07]  /*55c0*/  F2FP.F16.F32.PACK_AB R38, R38, R53 ;  /* 0x000000352626723e */ /* 0x000fce00000000ff */
.L_x_11734:
[----:B------:R-:W-:Y:S05]  /*55d0*/  BSYNC B1 ;  /* 0x0000000000017941 */ /* 0x000fea0003800000 */
.L_x_11733:
[----:B-1----:R4:W-:Y:S01]  /*55e0*/  STG.E.128 desc[UR38][R48.64], R32 ;  /* 0x0000002030007986 */ /* 0x0029e2000c101d26 */
[----:B------:R-:W-:-:S13]  /*55f0*/  ISETP.GE.AND P4, PT, R51, R107, PT ;  /* 0x0000006b3300720c */ /* 0x000fda0003f86270 */
[----:B------:R-:W-:Y:S05]  /*5600*/  @P4 BRA `(.L_x_11719) ;  /* 0x0000000000844947 */ /* 0x000fea0003800000 */
[--C-:B----4-:R-:W-:Y:S02]  /*5610*/  SHF.R.S32.HI R32, RZ, 0x1f, R51.reuse ;  /* 0x0000001fff207819 */ /* 0x110fe40000011433 */
[----:B------:R-:W-:-:S04]  /*5620*/  IADD3 R51, P4, P5, R4, R100, R51 ;  /* 0x0000006404337210 */ /* 0x000fc80007d9e033 */
[----:B------:R-:W-:Y:S02]  /*5630*/  IADD3.X R50, R3, R50, R32, P4, P5 ;  /* 0x0000003203327210 */ /* 0x000fe400027ea420 */
[----:B------:R-:W-:-:S04]  /*5640*/  LEA R98, P4, R51, R98, 0x1 ;  /* 0x0000006233627211 */ /* 0x000fc800078808ff */
[----:B------:R-:W-:-:S05]  /*5650*/  LEA.HI.X R99, R51, R99, R50, 0x1, P4 ;  /* 0x0000006333637211 */ /* 0x000fca00020f0c32 */
[----:B--2---:R1:W-:Y:S01]  /*5660*/  STG.E.128 desc[UR38][R98.64], R36 ;  /* 0x0000002462007986 */ /* 0x0043e2000c101d26 */
[----:B------:R-:W-:Y:S05]  /*5670*/  BRA `(.L_x_11719) ;  /* 0x0000000000687947 */ /* 0x000fea0003800000 */
.L_x_11702:
[----:B------:R-:W-:-:S06]  /*5680*/  UISETP.NE.AND UP0, UPT, UR37, 0x3, UPT ;  /* 0x000000032500788c */ /* 0x000fcc000bf05270 */
[----:B------:R-:W-:-:S13]  /*5690*/  PLOP3.LUT P3, PT, PT, PT, UP0, 0x80, 0x0 ;  /* 0x000000000000781c */ /* 0x000fda0003f6f008 */
[----:B------:R-:W-:Y:S05]  /*56a0*/  @!P3 BRA `(.L_x_11735) ;  /* 0x000000000004b947 */ /* 0x000fea0003800000 */
[----:B------:R-:W-:Y:S01]  /*56b0*/  BPT.TRAP 0x1 ;  /* 0x000000040000795c */ /* 0x000fe20000300000 */
.L_x_11735:
[----:B------:R-:W-:Y:S01]  /*56c0*/  IMAD R95, R22, 0x8, R19 ;  /* 0x00000008165f7824 */ /* 0x000fe200078e0213 */
[----:B------:R-:W-:Y:S01]  /*56d0*/  SHF.L.U32 R106, R206, 0x1f, RZ ;  /* 0x0000001fce6a7819 */ /* 0x000fe200000006ff */
[----:B------:R-:W-:Y:S01]  /*56e0*/  IMAD R97, R27, -0x60, R24 ;  /* 0xffffffa01b617824 */ /* 0x000fe200078e0218 */
[----:B------:R-:W-:Y:S02]  /*56f0*/  BSSY B1, `(.L_x_11736) ;  /* 0x0000004000017945 */ /* 0x000fe40003800000 */
[----:B------:R-:W0:Y:S02]  /*5700*/  SYNCS.PHASECHK.TRANS64.TRYWAIT P4, [R95+URZ+0x22890], R106 ;  /* 0x0228906a5f0075a7 */ /* 0x000e24000808017f */
[----:B------:R-:W-:Y:S01]  /*5710*/  VIMNMX R97, R97, 0x60, PT ;  /* 0x0000006061617848 */ /* 0x000fe20003fe0100 */
[----:B0-----:R-:W-:Y:S06]  /*5720*/  @!P4 BRA `(.L_x_11737) ;  /* 0x000001f40080c947 */ /* 0x001fec0003800000 */
.L_x_12084:
[----:B------:R-:W-:Y:S05]  /*5730*/  BSYNC B1 ;  /* 0x0000000000017941 */ /* 0x000fea0003800000 */
.L_x_11736:
[-C--:B------:R-:W-:Y:S01]  /*5740*/  ISETP.GE.AND P5, PT, R23, R97.reuse, PT ;  /* 0x000000611700720c */ /* 0x080fe20003fa6270 */
[----:B------:R-:W-:Y:S01]  /*5750*/  BSSY B1, `(.L_x_11738) ;  /* 0x0000007000017945 */ /* 0x000fe20003800000 */
[----:B------:R-:W-:-:S11]  /*5760*/  ISETP.GE.AND P4, PT, R231, R97, PT ;  /* 0x00000061e700720c */ /* 0x000fd60003f86270 */
[----:B------:R-:W-:Y:S05]  /*5770*/  @P5 BRA `(.L_x_11739) ;  /* 0x0000000000105947 */ /* 0x000fea0003800000 */
[----:B------:R-:W1:Y:S04]  /*5780*/  @!P1 LDS.128 R32, [R104] ;  /* 0x0000000068209984 */ /* 0x000e680000000c00 */
[----:B------:R-:W2:Y:S04]  /*5790*/  @!P2 LDS.128 R36, [R103] ;  /* 0x000000006724a984 */ /* 0x000ea80000000c00 */
[----:B-1----:R1:W-:Y:S04]  /*57a0*/  @!P1 STG.E.128 desc[UR38][R42.64], R32 ;  /* 0x000000202a009986 */ /* 0x0023e8000c101d26 */
[----:B--2---:R1:W-:Y:S02]  /*57b0*/  @!P2 STG.E.128 desc[UR38][R42.64+0x40], R36 ;  /* 0x000040242a00a986 */ /* 0x0043e4000c101d26 */
.L_x_11739:
[----:B------:R-:W-:Y:S05]  /*57c0*/  BSYNC B1 ;  /* 0x0000000000017941 */ /* 0x000fea0003800000 */
.L_x_11738:
[----:B------:R-:W-:Y:S05]  /*57d0*/  @P4 BRA `(.L_x_11719) ;  /* 0x0000000000104947 */ /* 0x000fea0003800000 */
[----:B-1----:R-:W1:Y:S04]  /*57e0*/  @!P1 LDS.128 R32, [R104+0x2000] ;  /* 0x0020000068209984 */ /* 0x002e680000000c00 */
[----:B------:R-:W2:Y:S04]  /*57f0*/  @!P2 LDS.128 R36, [R103+0x2000] ;  /* 0x002000006724a984 */ /* 0x000ea80000000c00 */
[----:B-1----:R3:W-:Y:S04]  /*5800*/  @!P1 STG.E.128 desc[UR38][R40.64], R32 ;  /* 0x0000002028009986 */ /* 0x0027e8000c101d26 */
[----:B--2---:R3:W-:Y:S02]  /*5810*/  @!P2 STG.E.128 desc[UR38][R40.64+0x40], R36 ;  /* 0x000040242800a986 */ /* 0x0047e4000c101d26 */
.L_x_11719:
[----:B------:R-:W-:Y:S05]  /*5820*/  BSYNC B0 ;  /* 0x0000000000007941 */ /* 0x000fea0003800000 */
.L_x_11701:
        /* <DEDUP_REMOVED lines=17> */
.L_x_11741:
[----:B------:R-:W-:Y:S05]  /*5940*/  BSYNC B0 ;  /* 0x0000000000007941 */ /* 0x000fea0003800000 */
.L_x_11740:
[----:B------:R-:W2:Y:S01]  /*5950*/  SYNCS.PHASECHK.TRANS64.TRYWAIT P3, [R95+URZ+0x228b0], R106 ;  /* 0x0228b06a5f0075a7 */ /* 0x000ea2000806017f */
[----:B------:R-:W-:Y:S01]  /*5960*/  ULDC UR41, c[0x0][0x320] ;  /* 0x0000c80000297ab9 */ /* 0x000fe20000000800 */
[----:B------:R-:W-:Y:S01]  /*5970*/  ULDC.64 UR46, c[0x0][0x328] ;  /* 0x0000ca00002e7ab9 */ /* 0x000fe20000000a00 */
[----:B------:R-:W-:Y:S01]  /*5980*/  ULDC.64 UR44, c[0x0][0x318] ;  /* 0x0000c600002c7ab9 */ /* 0x000fe20000000a00 */
[----:B------:R-:W-:Y:S01]  /*5990*/  BSSY B0, `(.L_x_11742) ;  /* 0x0000003000007945 */ /* 0x000fe20003800000 */
[----:B------:R-:W-:-:S03]  /*59a0*/  IMAD R41, R22, 0x6000, R89 ;  /* 0x0000600016297824 */ /* 0x000fc600078e0259 */
[----:B--2---:R-:W-:Y:S05]  /*59b0*/  @!P3 BRA `(.L_x_11743) ;  /* 0x000001f000f0b947 */ /* 0x004fea0003800000 */
.L_x_12085:
[----:B------:R-:W-:Y:S05]  /*59c0*/  BSYNC B0 ;  /* 0x0000000000007941 */ /* 0x000fea0003800000 */
.L_x_11742:
[----:B------:R-:W-:Y:S01]  /*59d0*/  ISETP.GE.AND P3, PT, R23, R97, PT ;  /* 0x000000611700720c */ /* 0x000fe20003f66270 */
[----:B------:R-:W-:Y:S01]  /*59e0*/  IMAD.IADD R40, R88, 0x1, R41 ;  /* 0x0000000158287824 */ /* 0x000fe200078e0229 */
[----:B------:R-:W-:Y:S01]  /*59f0*/  BSSY B0, `(.L_x_11744) ;  /* 0x0000025000007945 */ /* 0x000fe20003800000 */
[----:B------:R-:W-:Y:S02]  /*5a00*/  IMAD R41, R41, 0x2, R25 ;  /* 0x0000000229297824 */ /* 0x000fe400078e0219 */
[----:B------:R-:W-:-:S04]  /*5a10*/  IMAD.WIDE R36, R27, 0x60, R58 ;  /* 0x000000601b247825 */ /* 0x000fc800078e023a */
[----:B------:R-:W-:-:S04]  /*5a20*/  IMAD R40, R40, 0x2, R25 ;  /* 0x0000000228287824 */ /* 0x000fc800078e0219 */
        /* <DEDUP_REMOVED lines=33> */
.L_x_11745:
[----:B------:R-:W-:Y:S05]  /*5c40*/  BSYNC B0 ;  /* 0x0000000000007941 */ /* 0x000fea0003800000 */
.L_x_11744:
        /* <DEDUP_REMOVED lines=37> */
.L_x_11747:
[----:B------:R-:W-:Y:S05]  /*5ea0*/  BSYNC B0 ;  /* 0x0000000000007941 */ /* 0x000fea0003800000 */
.L_x_11746:
        /* <DEDUP_REMOVED lines=12> */
[----:B---34-:R-:W-:Y:S02]  /*5f70*/  SEL R33, RZ, 0x1, P3 ;  /* 0x00000001ff217807 */ /* 0x018fe40001800000 */
[----:B------:R-:W-:Y:S02]  /*5f80*/  SEL R22, R22, RZ, P3 ;  /* 0x000000ff16167207 */ /* 0x000fe40001800000 */
[----:B------:R-:W-:Y:S01]  /*5f90*/  LOP3.LUT R206, R206, R33, RZ, 0x3c, !PT ;  /* 0x00000021cece7212 */ /* 0x000fe200078e3cff */
[----:B------:R1:W-:Y:S01]  /*5fa0*/  @!P4 SYNCS.ARRIVE.TRANS64.RED.A1T0 RZ, [R95+URZ], RZ ;  /* 0x000000ff5fffc9a7 */ /* 0x0003e2000810043f */
[----:B------:R-:W-:Y:S05]  /*5fb0*/  @P5 BRA `(.L_x_11748) ;  /* 0xffffffcc00645947 */ /* 0x000fea000383ffff */
[----:B-1----:R-:W0:Y:S01]  /*5fc0*/  S2R R32, SR_TID.X ;  /* 0x0000000000207919 */ /* 0x002e220000002100 */
[----:B------:R-:W-:Y:S02]  /*5fd0*/  PLOP3.LUT P0, PT, PT, PT, PT, 0x8, 0x0 ;  /* 0x000000000000781c */ /* 0x000fe40003f0e170 */
[----:B0-----:R-:W-:-:S04]  /*5fe0*/  SHF.R.U32.HI R32, RZ, 0x7, R32 ;  /* 0x00000007ff207819 */ /* 0x001fc80000011620 */
[----:B------:R-:W-:-:S13]  /*5ff0*/  ISETP.NE.AND P5, PT, R32, 0x1, PT ;  /* 0x000000012000780c */ /* 0x000fda0003fa5270 */
[----:B------:R-:W-:Y:S06]  /*6000*/  @!P5 BAR.ARV 0x9, 0x100 ;  /* 0x024400000000db1d */ /* 0x000fec0000002000 */
.L_x_11696:
[----:B------:R-:W0:Y:S01]  /*6010*/  LDC R0, c[0x0][0x448] ;  /* 0x00011200ff007b82 */ /* 0x000e220000000800 */
[----:B------:R-:W-:-:S07]  /*6020*/  IADD3 R7, R204, 0x1, -R203 ;  /* 0x00000001cc077810 */ /* 0x000fce0007ffe8cb */
        /* <DEDUP_REMOVED lines=8> */
[----:B------:R-:W-:Y:S01]  /*60b0*/  IMAD.IADD R3, R7, 0x1, R0 ;  /* 0x0000000107037824 */ /* 0x000fe200078e0200 */
[----:B------:R-:W-:Y:S06]  /*60c0*/  @P0 BRA `(.L_x_11749) ;  /* 0x00000000000c0947 */ /* 0x000fec0003800000 */
[----:B------:R-:W0:Y:S01]  /*60d0*/  FENCE.VIEW.ASYNC.G ;  /* 0x00000000000073c6 */ /* 0x000e220000000100 */
[----:B------:R-:W-:Y:S05]  /*60e0*/  WARPSYNC.ALL ;  /* 0x0000000000007948 */ /* 0x000fea0003800000 */
[----:B0-----:R-:W-:Y:S06]  /*60f0*/  BAR.ARV 0xc, 0x180 ;  /* 0x0306000000007b1d */ /* 0x001fec0000002000 */
.L_x_11749:
        /* <DEDUP_REMOVED lines=13> */
.L_x_11752:
[----:B------:R-:W-:-:S13]  /*61d0*/  ISETP.NE.AND P0, PT, R5, 0x1, PT ;  /* 0x000000010500780c */ /* 0x000fda0003f05270 */
[----:B------:R-:W0:Y:S02]  /*61e0*/  @P0 LDC.64 R6, c[0x0][0x9e8] ;  /* 0x00027a00ff060b82 */ /* 0x000e240000000a00 */
[----:B0-----:R-:W-:-:S05]  /*61f0*/  @P0 IMAD.HI.U32 R6, R0, R6, RZ ;  /* 0x0000000600060227 */ /* 0x001fca00078e00ff */
[----:B------:R-:W-:-:S07]  /*6200*/  @P0 SHF.R.U32.HI R0, RZ, R7, R6 ;  /* 0x00000007ff000219 */ /* 0x000fce0000011606 */
.L_x_11753:
[----:B------:R-:W-:Y:S05]  /*6210*/  BSYNC B0 ;  /* 0x0000000000007941 */ /* 0x000fea0003800000 */
.L_x_11751:
[----:B------:R-:W-:-:S05]  /*6220*/  IMAD R3, R0, R5, R5 ;  /* 0x0000000500037224 */ /* 0x000fca00078e0205 */
[----:B------:R-:W-:-:S07]  /*6230*/  VIMNMX R4, R4, R3, PT ;  /* 0x0000000304047248 */ /* 0x000fce0003fe0100 */
.L_x_11750:
[----:B------:R-:W0:Y:S01]  /*6240*/  @P1 LDC R0, c[0x0][0x44c] ;  /* 0x00011300ff001b82 */ /* 0x000e220000000800 */
[----:B------:R-:W-:Y:S01]  /*6250*/  VIADD R4, R4, 0x5f ;  /* 0x0000005f04047836 */ /* 0x000fe20000000000 */
[----:B------:R-:W-:-:S03]  /*6260*/  ULDC UR4, c[0x0][0x9dc] ;  /* 0x0002770000047ab9 */ /* 0x000fc60000000800 */
[----:B------:R-:W-:-:S03]  /*6270*/  IMAD.HI R4, R4, 0x2aaaaaab, RZ ;  /* 0x2aaaaaab04047827 */ /* 0x000fc600078e02ff */
[----:B------:R-:W1:Y:S02]  /*6280*/  @P1 LDC R7, c[0x0][0x450] ;  /* 0x00011400ff071b82 */ /* 0x000e640000000800 */
[----:B------:R-:W-:-:S04]  /*6290*/  SHF.R.U32.HI R3, RZ, 0x1f, R4 ;  /* 0x0000001fff037819 */ /* 0x000fc80000011604 */
[----:B------:R-:W-:-:S04]  /*62a0*/  LEA.HI.SX32 R4, R4, R3, 0x1c ;  /* 0x0000000304047211 */ /* 0x000fc800078fe2ff */
[----:B------:R-:W-:Y:S01]  /*62b0*/  VIMNMX R29, R29, R4, PT ;  /* 0x000000041d1d7248 */ /* 0x000fe20003fe0100 */
[----:B0-----:R-:W-:-:S04]  /*62c0*/  @P1 IMAD.HI.U32 R6, R209, R0, RZ ;  /* 0x00000000d1061227 */ /* 0x001fc800078e00ff */
[----:B------:R-:W-:Y:S01]  /*62d0*/  IMAD.MOV.U32 R0, RZ, RZ, R209 ;  /* 0x000000ffff007224 */ /* 0x000fe200078e00d1 */
        /* <DEDUP_REMOVED lines=14> */
.L_x_11756:
[----:B------:R-:W-:-:S13]  /*63c0*/  ISETP.NE.AND P0, PT, R5, 0x1, PT ;  /* 0x000000010500780c */ /* 0x000fda0003f05270 */
[----:B------:R-:W0:Y:S02]  /*63d0*/  @P0 LDC.64 R6, c[0x0][0x9e8] ;  /* 0x00027a00ff060b82 */ /* 0x000e240000000a00 */
[----:B0-----:R-:W-:-:S05]  /*63e0*/  @P0 IMAD.HI.U32 R4, R0, R6, RZ ;  /* 0x0000000600040227 */ /* 0x001fca00078e00ff */
[----:B------:R-:W-:-:S07]  /*63f0*/  @P0 SHF.R.U32.HI R0, RZ, R7, R4 ;  /* 0x00000007ff000219 */ /* 0x000fce0000011604 */
.L_x_11757:
[----:B------:R-:W-:Y:S05]  /*6400*/  BSYNC B0 ;  /* 0x0000000000007941 */ /* 0x000fea0003800000 */
.L_x_11755:
[----:B------:R-:W-:-:S05]  /*6410*/  IMAD R0, R0, R5, RZ ;  /* 0x0000000500007224 */ /* 0x000fca00078e02ff */
[----:B------:R-:W-:-:S07]  /*6420*/  VIMNMX R3, R3, R0, !PT ;  /* 0x0000000003037248 */ /* 0x000fce0007fe0100 */
.L_x_11754:
        /* <DEDUP_REMOVED lines=39> */
.L_x_11759:
[----:B------:R-:W-:Y:S05]  /*66a0*/  BSYNC B0 ;  /* 0x0000000000007941 */ /* 0x000fea0003800000 */
.L_x_11758:
        /* <DEDUP_REMOVED lines=79> */
.L_x_12088:
        /* <DEDUP_REMOVED lines=26> */
.L_x_11763:
[----:B------:R-:W-:Y:S05]  /*6d40*/  BSYNC B6 ;  /* 0x0000000000067941 */ /* 0x000fea0003800000 */
.L_x_11762:
        /* <DEDUP_REMOVED lines=12> */
.L_x_11767:
[----:B--2---:R2:W3:Y:S02]  /*6e10*/  SYNCS.PHASECHK.TRANS64.TRYWAIT P0, [R19+URZ+0x22800], R0 ;  /* 0x02280000130075a7 */ /* 0x0044e4000800017f */
[----:B---3--:R-:W-:Y:S05]  /*6e20*/  @!P0 NANOSLEEP.SYNCS 0x989680 ;  /* 0x009896800000895d */ /* 0x008fea0003900000 */
[----:B------:R-:W3:Y:S02]  /*6e30*/  @!P0 SYNCS.PHASECHK.TRANS64 P0, [R19+URZ+0x22800], R0 ;  /* 0x02280000130085a7 */ /* 0x000ee4000800007f */
[----:B---3--:R-:W-:Y:S05]  /*6e40*/  @!P0 BRA `(.L_x_11767) ;  /* 0xfffffffc00f08947 */ /* 0x008fea000383ffff */
.L_x_11766:
[----:B------:R-:W-:Y:S05]  /*6e50*/  BSYNC B0 ;  /* 0x0000000000007941 */ /* 0x000fea0003800000 */
.L_x_11765:
[----:B------:R-:W-:Y:S05]  /*6e60*/  BRA `(.L_x_11768) ;  /* 0x0000002800f87947 */ /* 0x000fea0003800000 */
.L_x_11764:
[----:B------:R-:W-:Y:S01]  /*6e70*/  LOP3.LUT P0, RZ, R24, 0x3ff, RZ, 0xc0, !PT ;  /* 0x000003ff18ff7812 */ /* 0x000fe2000780c0ff */
[----:B------:R-:W-:Y:S01]  /*6e80*/  ULDC.64 UR4, c[0x0][0x3f8] ;  /* 0x0000fe0000047ab9 */ /* 0x000fe20000000a00 */
[----:B-----5:R-:W-:Y:S01]  /*6e90*/  SHF.R.S32.HI R0, RZ, 0x1f, R152 ;  /* 0x0000001fff007819 */ /* 0x020fe20000011498 */
[----:B------:R-:W-:Y:S01]  /*6ea0*/  ULDC.64 UR6, c[0x0][0x408] ;  /* 0x0001020000067ab9 */ /* 0x000fe20000000a00 */
[----:B------:R-:W-:Y:S01]  /*6eb0*/  IMAD.WIDE.U32 R24, R152, UR4, RZ ;  /* 0x0000000498187c25 */ /* 0x000fe2000f8e00ff */
        /* <DEDUP_REMOVED lines=25> */
.L_x_11770:
[----:B------:R-:W-:Y:S05]  /*7050*/  BSYNC B6 ;  /* 0x0000000000067941 */ /* 0x000fea0003800000 */
.L_x_11769:
[----:B------:R-:W-:Y:S01]  /*7060*/  LEA.HI R31, R31, R26, RZ, 0x2 ;  /* 0x0000001a1f1f7211 */ /* 0x000fe200078f10ff */
[----:B------:R-:W-:Y:S01]  /*7070*/  ULDC.U8 UR4, c[0x0][0x410] ;  /* 0x0001040000047ab9 */ /* 0x000fe20000000000 */
[----:B------:R-:W-:Y:S01]  /*7080*/  BSSY B0, `(.L_x_11771) ;  /* 0x0000294000007945 */ /* 0x000fe20003800000 */
[----:B------:R-:W-:Y:S01]  /*7090*/  ISETP.NE.AND P0, PT, RZ, UR4, PT ;  /* 0x00000004ff007c0c */ /* 0x000fe2000bf05270 */
[----:B------:R-:W-:Y:S01]  /*70a0*/  IMAD.IADD R39, R23, 0x1, R209 ;  /* 0x0000000117277824 */ /* 0x000fe200078e02d1 */
[----:B------:R-:W-:Y:S02]  /*70b0*/  SHF.R.S32.HI R0, RZ, 0x1f, R31 ;  /* 0x0000001fff007819 */ /* 0x000fe4000001141f */
[----:B------:R-:W-:Y:S02]  /*70c0*/  LOP3.LUT R31, R31, 0xfffffffc, RZ, 0xc0, !PT ;  /* 0xfffffffc1f1f7812 */ /* 0x000fe400078ec0ff */
[----:B------:R-:W-:-:S03]  /*70d0*/  LEA.HI R0, R0, R23, RZ, 0x3 ;  /* 0x0000001700007211 */ /* 0x000fc600078f18ff */
[----:B------:R-:W-:Y:S01]  /*70e0*/  IMAD.IADD R26, R26, 0x1, -R31 ;  /* 0x000000011a1a7824 */ /* 0x000fe200078e0a1f */
[----:B------:R-:W-:-:S05]  /*70f0*/  LOP3.LUT R0, R0, 0xfffffff8, RZ, 0xc0, !PT ;  /* 0xfffffff800007812 */ /* 0x000fca00078ec0ff */
[----:B------:R-:W-:Y:S01]  /*7100*/  IMAD.IADD R37, R23, 0x1, -R0 ;  /* 0x0000000117257824 */ /* 0x000fe200078e0a00 */
[----:B------:R-:W-:Y:S06]  /*7110*/  @!P0 BRA `(.L_x_11772) ;  /* 0x0000001400508947 */ /* 0x000fec0003800000 */
[----:B------:R-:W1:Y:S01]  /*7120*/  LDC R40, c[0x0][0x448] ;  /* 0x00011200ff287b82 */ /* 0x000e620000000800 */
        /* <DEDUP_REMOVED lines=8> */
[----:B-1----:R-:W-:-:S13]  /*71b0*/  ISETP.NE.AND P0, PT, R40, 0x1, PT ;  /* 0x000000012800780c */ /* 0x002fda0003f05270 */
[----:B------:R-:W1:Y:S08]  /*71c0*/  @P0 LDC R0, c[0x0][0x44c] ;  /* 0x00011300ff000b82 */ /* 0x000e700000000800 */
[----:B------:R-:W2:Y:S01]  /*71d0*/  @P0 LDC R5, c[0x0][0x450] ;  /* 0x00011400ff050b82 */ /* 0x000ea20000000800 */
[----:B-1----:R-:W-:-:S05]  /*71e0*/  @P0 IMAD.HI.U32 R0, R3, R0, RZ ;  /* 0x0000000003000227 */ /* 0x002fca00078e00ff */
[----:B--2---:R-:W-:-:S04]  /*71f0*/  @P0 SHF.R.U32.HI R3, RZ, R5, R0 ;  /* 0x00000005ff030219 */ /* 0x004fc80000011600 */
        /* <DEDUP_REMOVED lines=17> */
[----:B------:R1:W2:Y:S04]  /*7310*/  SHFL.IDX PT, R3, R7, RZ, 0x1c1f ;  /* 0x001c1fff07037589 */ /* 0x0002a800000e0000 */
[----:B------:R1:W3:Y:S04]  /*7320*/  SHFL.IDX PT, R0, R6, RZ, 0x1c1f ;  /* 0x001c1fff06007589 */ /* 0x0002e800000e0000 */
[----:B------:R1:W4:Y:S04]  /*7330*/  SHFL.IDX PT, R5, R10, RZ, 0x1c1f ;  /* 0x001c1fff0a057589 */ /* 0x00032800000e0000 */
[----:B------:R1:W0:Y:S02]  /*7340*/  SHFL.IDX PT, R14, R4, RZ, 0x1c1f ;  /* 0x001c1fff040e7589 */ /* 0x00022400000e0000 */
.L_x_12094:
        /* <DEDUP_REMOVED lines=9> */
[----:B---3--:R-:W-:Y:S01]  /*73e0*/  IMAD.MOV.U32 R8, RZ, RZ, R0 ;  /* 0x000000ffff087224 */ /* 0x008fe200078e0000 */
[----:B------:R-:W-:Y:S01]  /*73f0*/  ISETP.GE.AND P3, PT, R207, UR4, PT ;  /* 0x00000004cf007c0c */ /* 0x000fe2000bf66270 */
[----:B--2---:R-:W-:Y:S01]  /*7400*/  IMAD.MOV.U32 R9, RZ, RZ, R3 ;  /* 0x000000ffff097224 */ /* 0x004fe200078e0003 */
[----:B------:R-:W-:Y:S01]  /*7410*/  ISETP.GE.AND P2, PT, R200, UR4, PT ;  /* 0x00000004c8007c0c */ /* 0x000fe2000bf46270 */
[----:B----4-:R-:W-:Y:S01]  /*7420*/  IMAD.MOV.U32 R15, RZ, RZ, R5 ;  /* 0x000000ffff0f7224 */ /* 0x010fe200078e0005 */
[----:B------:R-:W-:-:S09]  /*7430*/  CS2R R28, SRZ ;  /* 0x00000000001c7805 */ /* 0x000fd2000001ff00 */
[C---:B0-----:R-:W-:Y:S01]  /*7440*/  @!P3 IMAD.SHL.U32 R13, R207.reuse, 0x2, RZ ;  /* 0x00000002cf0db824 */ /* 0x041fe200078e00ff */
[----:B------:R-:W-:Y:S01]  /*7450*/  @!P3 SHF.L.U64.HI R24, R207, 0x1, R32 ;  /* 0x00000001cf18b819 */ /* 0x000fe20000010220 */
[----:B------:R-:W-:-:S03]  /*7460*/  @!P2 IMAD.WIDE R30, R200, 0x2, R8 ;  /* 0x00000002c81ea825 */ /* 0x000fc600078e0208 */
        /* <DEDUP_REMOVED lines=12> */
.L_x_11775:
[----:B------:R-:W-:Y:S05]  /*7530*/  BSYNC B1 ;  /* 0x0000000000017941 */ /* 0x000fea0003800000 */
.L_x_11774:
[----:B----45:R-:W-:Y:S01]  /*7540*/  IMAD.MOV.U32 R5, RZ, RZ, R26 ;  /* 0x000000ffff057224 */ /* 0x030fe200078e001a */
[----:B------:R-:W-:Y:S01]  /*7550*/  UMOV UR4, 0xffffffff ;  /* 0xffffffff00047882 */ /* 0x000fe20000000000 */
[----:B0-----:R-:W-:Y:S02]  /*7560*/  IMAD.MOV.U32 R8, RZ, RZ, R27 ;  /* 0x000000ffff087224 */ /* 0x001fe400078e001b */
[----:B---3--:R-:W-:Y:S01]  /*7570*/  IMAD.MOV.U32 R0, RZ, RZ, R24 ;  /* 0x000000ffff007224 */ /* 0x008fe200078e0018 */
[----:B------:R-:W-:Y:S01]  /*7580*/  PRMT R35, R5, 0x7610, R35 ;  /* 0x0000761005237816 */ /* 0x000fe20000000023 */
[----:B--2---:R-:W-:Y:S01]  /*7590*/  IMAD.MOV.U32 R3, RZ, RZ, R25 ;  /* 0x000000ffff037224 */ /* 0x004fe200078e0019 */
[----:B------:R-:W-:Y:S01]  /*75a0*/  PRMT R43, R8, 0x7610, R43 ;  /* 0x00007610082b7816 */ /* 0x000fe2000000002b */
[----:B------:R-:W-:Y:S02]  /*75b0*/  IMAD.MOV.U32 R5, RZ, RZ, R20 ;  /* 0x000000ffff057224 */ /* 0x000fe400078e0014 */
        /* <DEDUP_REMOVED lines=10> */
[----:B------:R0:W3:Y:S04]  /*7660*/  SHFL.IDX PT, R0, R6, 0x1, 0x1c1f ;  /* 0x003c1f0006007f89 */ /* 0x0000e800000e0000 */
[----:B------:R0:W4:Y:S04]  /*7670*/  SHFL.IDX PT, R5, R10, 0x1, 0x1c1f ;  /* 0x003c1f000a057f89 */ /* 0x00012800000e0000 */
[----:B-1----:R-:W1:Y:S02]  /*7680*/  SHFL.IDX PT, R4, R4, 0x1, 0x1c1f ;  /* 0x003c1f0004047f89 */ /* 0x002e6400000e0000 */
.L_x_12100:
[----:B------:R-:W-:Y:S01]  /*7690*/  VIADD R39, R39, 0x40 ;  /* 0x0000004027277836 */ /* 0x000fe20000000000 */
[----:B0-----:R-:W-:Y:S01]  /*76a0*/  LEA.HI R6, R232, R232, RZ, 0x1 ;  /* 0x000000e8e8067211 */ /* 0x001fe200078f08ff */
[----:B------:R-:W-:Y:S01]  /*76b0*/  BSSY B1, `(.L_x_11777) ;  /* 0x000001e000017945 */ /* 0x000fe20003800000 */
[----:B------:R-:W-:Y:S02]  /*76c0*/  CS2R R10, SRZ ;  /* 0x00000000000a7805 */ /* 0x000fe4000001ff00 */
[----:B------:R-:W-:Y:S02]  /*76d0*/  CS2R R14, SRZ ;  /* 0x00000000000e7805 */ /* 0x000fe4000001ff00 */
[----:B------:R-:W-:Y:S02]  /*76e0*/  ISETP.GE.AND P0, PT, R39, R40, PT ;  /* 0x000000282700720c */ /* 0x000fe40003f06270 */
[----:B------:R-:W-:Y:S02]  /*76f0*/  CS2R R12, SRZ ;  /* 0x00000000000c7805 */ /* 0x000fe4000001ff00 */
[----:B------:R-:W-:-:S05]  /*7700*/  LOP3.LUT R7, R6, 0xfffffffe, RZ, 0xc0, !PT ;  /* 0xfffffffe06077812 */ /* 0x000fca00078ec0ff */
        /* <DEDUP_REMOVED lines=8> */
[----:B------:R-:W-:-:S09]  /*7790*/  CS2R R14, SRZ ;  /* 0x00000000000e7805 */ /* 0x000fd2000001ff00 */
[C---:B------:R-:W-:Y:S02]  /*77a0*/  @!P2 IMAD.WIDE R38, R200.reuse, 0x2, R6 ;  /* 0x00000002c826a825 */ /* 0x040fe400078e0206 */
[C---:B------:R-:W-:Y:S02]  /*77b0*/  @!P3 SHF.L.U64.HI R10, R207.reuse, 0x1, R32 ;  /* 0x00000001cf0ab819 */ /* 0x040fe40000010220 */
[----:B------:R-:W-:Y:S01]  /*77c0*/  @!P3 IMAD.SHL.U32 R7, R207, 0x2, RZ ;  /* 0x00000002cf07b824 */ /* 0x000fe200078e00ff */
[----:B------:R-:W-:Y:S02]  /*77d0*/  CS2R R8, SRZ ;  /* 0x0000000000087805 */ /* 0x000fe4000001ff00 */
[----:B------:R-:W-:Y:S01]  /*77e0*/  CS2R R12, SRZ ;  /* 0x00000000000c7805 */ /* 0x000fe2000001ff00 */
[----:B------:R0:W5:Y:S01]  /*77f0*/  @!P2 LD.E.64 R14, desc[UR38][R38.64] ;  /* 0x00000026260ea980 */ /* 0x000162000c101b00 */
[----:B-1--4-:R-:W-:Y:S01]  /*7800*/  @!P2 IMAD.WIDE R32, R200, 0x2, R4 ;  /* 0x00000002c820a825 */ /* 0x012fe200078e0204 */
[----:B------:R-:W-:-:S02]  /*7810*/  @!P3 IADD3 R30, P0, R0, R7, RZ ;  /* 0x00000007001eb210 */ /* 0x000fc40007f1e0ff */
[----:B------:R-:W-:Y:S02]  /*7820*/  @!P3 IADD3 R6, P1, R4, R7, RZ ;  /* 0x000000070406b210 */ /* 0x000fe40007f3e0ff */
[----:B------:R0:W5:Y:S01]  /*7830*/  @!P2 LD.E.64 R8, desc[UR38][R32.64] ;  /* 0x000000262008a980 */ /* 0x000162000c101b00 */
[--C-:B------:R-:W-:Y:S02]  /*7840*/  @!P3 IMAD.X R31, R3, 0x1, R10.reuse, P0 ;  /* 0x00000001031fb824 */ /* 0x100fe400000e060a */
[----:B------:R-:W-:Y:S01]  /*7850*/  @!P3 IMAD.X R7, R5, 0x1, R10, P1 ;  /* 0x000000010507b824 */ /* 0x000fe200008e060a */
[----:B------:R-:W-:Y:S02]  /*7860*/  CS2R R10, SRZ ;  /* 0x00000000000a7805 */ /* 0x000fe4000001ff00 */
[----:B------:R0:W5:Y:S04]  /*7870*/  @!P3 LD.E.64 R12, desc[UR38][R30.64] ;  /* 0x000000261e0cb980 */ /* 0x000168000c101b00 */
[----:B------:R0:W5:Y:S02]  /*7880*/  @!P3 LD.E.64 R10, desc[UR38][R6.64] ;  /* 0x00000026060ab980 */ /* 0x000164000c101b00 */
.L_x_11778:
[----:B------:R-:W-:Y:S05]  /*7890*/  BSYNC B1 ;  /* 0x0000000000017941 */ /* 0x000fea0003800000 */
.L_x_11777:
[----:B------:R-:W0:Y:S01]  /*78a0*/  SYNCS.PHASECHK.TRANS64.TRYWAIT P0, [R19+URZ+0x22800], R36 ;  /* 0x02280024130075a7 */ /* 0x000e22000800017f */
[----:B---3--:R-:W-:Y:S01]  /*78b0*/  IMAD.SHL.U32 R0, R37, 0x40, RZ ;  /* 0x0000004025007824 */ /* 0x008fe200078e00ff */
[----:B------:R-:W-:Y:S01]  /*78c0*/  VIADDMNMX R42, R40, -R209, 0x80, PT ;  /* 0x00000080282a7446 */ /* 0x000fe200038009d1 */
[----:B-1---5:R-:W-:Y:S01]  /*78d0*/  IMAD.MOV.U32 R4, RZ, RZ, R8 ;  /* 0x000000ffff047224 */ /* 0x022fe200078e0008 */
[----:B------:R-:W-:Y:S01]  /*78e0*/  BSSY B1, `(.L_x_11779) ;  /* 0x0000019000017945 */ /* 0x000fe20003800000 */
[----:B----4-:R-:W-:Y:S01]  /*78f0*/  IMAD.MOV.U32 R5, RZ, RZ, R11 ;  /* 0x000000ffff057224 */ /* 0x010fe200078e000b */
[----:B--2---:R-:W-:Y:S01]  /*7900*/  LOP3.LUT R3, R0, 0x1c0, RZ, 0xc0, !PT ;  /* 0x000001c000037812 */ /* 0x004fe200078ec0ff */
[----:B0-----:R-:W-:Y:S01]  /*7910*/  IMAD.MOV.U32 R6, RZ, RZ, R14 ;  /* 0x000000ffff067224 */ /* 0x001fe200078e000e */
[----:B------:R-:W-:Y:S01]  /*7920*/  PRMT R45, R4, 0x7610, R45 ;  /* 0x00007610042d7816 */ /* 0x000fe2000000002d */
[----:B------:R-:W-:Y:S01]  /*7930*/  IMAD.MOV.U32 R4, RZ, RZ, R10 ;  /* 0x000000ffff047224 */ /* 0x000fe200078e000a */
[----:B------:R-:W-:-:S02]  /*7940*/  LOP3.LUT R0, R3, 0x18, R16, 0xf8, !PT ;  /* 0x0000001803007812 */ /* 0x000fc400078ef810 */
[----:B------:R-:W-:Y:S02]  /*7950*/  SHF.R.U32.HI R3, RZ, 0x3, R3 ;  /* 0x00000003ff037819 */ /* 0x000fe40000011603 */
[----:B------:R-:W-:Y:S01]  /*7960*/  PRMT R46, R4, 0x5410, R5 ;  /* 0x00005410042e7816 */ /* 0x000fe20000000005 */
[----:B------:R-:W-:Y:S01]  /*7970*/  IMAD.MOV.U32 R4, RZ, RZ, R15 ;  /* 0x000000ffff047224 */ /* 0x000fe200078e000f */
[----:B------:R-:W-:Y:S01]  /*7980*/  LOP3.LUT R3, R0, R3, RZ, 0x3c, !PT ;  /* 0x0000000300037212 */ /* 0x000fe200078e3cff */
[----:B------:R-:W-:Y:S01]  /*7990*/  IMAD.MOV.U32 R0, RZ, RZ, R9 ;  /* 0x000000ffff007224 */ /* 0x000fe200078e0009 */
[----:B------:R-:W-:Y:S01]  /*79a0*/  PRMT R47, R6, 0x7610, R47 ;  /* 0x00007610062f7816 */ /* 0x000fe2000000002f */
[----:B------:R-:W-:Y:S01]  /*79b0*/  IMAD.MOV.U32 R5, RZ, RZ, R12 ;  /* 0x000000ffff057224 */ /* 0x000fe200078e000c */
[----:B------:R-:W-:Y:S02]  /*79c0*/  LOP3.LUT P2, RZ, R37, 0x4, RZ, 0xc0, !PT ;  /* 0x0000000425ff7812 */ /* 0x000fe4000784c0ff */
[----:B------:R-:W-:Y:S01]  /*79d0*/  PRMT R45, R45, 0x5410, R0 ;  /* 0x000054102d2d7816 */ /* 0x000fe20000000000 */
[----:B------:R-:W-:Y:S01]  /*79e0*/  IMAD R0, R220, 0x200, R3 ;  /* 0x00000200dc007824 */ /* 0x000fe200078e0203 */
[----:B------:R-:W-:-:S02]  /*79f0*/  PRMT R47, R47, 0x5410, R4 ;  /* 0x000054102f2f7816 */ /* 0x000fc40000000004 */
[----:B------:R-:W-:Y:S01]  /*7a00*/  PRMT R48, R5, 0x7610, R48 ;  /* 0x0000761005307816 */ /* 0x000fe20000000030 */
[----:B------:R-:W-:Y:S01]  /*7a10*/  IMAD R3, R0, 0x2, R19 ;  /* 0x0000000200037824 */ /* 0x000fe200078e0213 */
[----:B------:R-:W-:Y:S01]  /*7a20*/  ISETP.GE.AND P1, PT, R23, R42, PT ;  /* 0x0000002a1700720c */ /* 0x000fe20003f26270 */
[----:B------:R-:W-:Y:S02]  /*7a30*/  IMAD.MOV.U32 R5, RZ, RZ, R13 ;  /* 0x000000ffff057224 */ /* 0x000fe400078e000d */
[C---:B------:R-:W-:Y:S02]  /*7a40*/  VIADD R4, R3.reuse, 0x18400 ;  /* 0x0001840003047836 */ /* 0x040fe40000000000 */
[----:B------:R-:W-:Y:S01]  /*7a50*/  VIADD R0, R3, 0x18440 ;  /* 0x0001844003007836 */ /* 0x000fe20000000000 */
[----:B------:R-:W-:Y:S07]  /*7a60*/  @!P0 BRA `(.L_x_11780) ;  /* 0x000001d400e08947 */ /* 0x000fee0003800000 */
.L_x_12101:
[----:B------:R-:W-:Y:S05]  /*7a70*/  BSYNC B1 ;  /* 0x0000000000017941 */ /* 0x000fea0003800000 */
.L_x_11779:
        /* <DEDUP_REMOVED lines=25> */
[----:B0-----:R-:W-:Y:S01]  /*7c10*/  FMUL.FTZ R36, R4, R32 ;  /* 0x0000002004247220 */ /* 0x001fe20000410000 */
        /* <DEDUP_REMOVED lines=25> */
.L_x_11784:
[----:B------:R-:W-:Y:S05]  /*7db0*/  BSYNC B2 ;  /* 0x0000000000027941 */ /* 0x000fea0003800000 */
.L_x_11783:
[----:B------:R-:W-:Y:S05]  /*7dc0*/  @P1 BRA `(.L_x_11782) ;  /* 0x0000000000a81947 */ /* 0x000fea0003800000 */
[----:B-1----:R-:W1:Y:S01]  /*7dd0*/  LDS.128 R4, [R0] ;  /* 0x0000000000047984 */ /* 0x002e620000000c00 */
        /* <DEDUP_REMOVED lines=16> */
[----:B0-----:R-:W-:Y:S01]  /*7ee0*/  FFMA.FTZ R36, R24, R29, R32 ;  /* 0x0000001d18247223 */ /* 0x001fe20000010020 */
[----:B------:R-:W-:-:S02]  /*7ef0*/  HADD2.F32 R21, -RZ, R6.H1_H1 ;  /* 0x30000006ff157230 */ /* 0x000fc40000004100 */
[-C--:B------:R-:W-:Y:S01]  /*7f00*/  FMUL.FTZ R32, R4, R26.reuse ;  /* 0x0000001a04207220 */ /* 0x080fe20000410000 */
[C---:B------:R-:W-:Y:S01]  /*7f10*/  FFMA.FTZ R30, R7.reuse, R26, -R30 ;  /* 0x0000001a071e7223 */ /* 0x040fe2000001081e */
[----:B------:R-:W-:Y:S02]  /*7f20*/  HADD2.F32 R6, -RZ, R5.H0_H0 ;  /* 0x20000005ff067230 */ /* 0x000fe40000004100 */
[----:B------:R-:W-:Y:S01]  /*7f30*/  FFMA.FTZ R31, R24, R27, -R31 ;  /* 0x0000001b181f7223 */ /* 0x000fe2000001081f */
[----:B------:R-:W-:Y:S02]  /*7f40*/  HADD2.F32 R26, -RZ, R41.H1_H1 ;  /* 0x30000029ff1a7230 */ /* 0x000fe40000004100 */
        /* <DEDUP_REMOVED lines=18> */
.L_x_11782:
[----:B------:R-:W-:Y:S05]  /*8070*/  BSYNC B1 ;  /* 0x0000000000017941 */ /* 0x000fea0003800000 */
.L_x_11781:
[----:B------:R-:W-:-:S13]  /*8080*/  ISETP.GE.AND P0, PT, R231, R42, PT ;  /* 0x0000002ae700720c */ /* 0x000fda0003f06270 */
[----:B------:R-:W-:Y:S05]  /*8090*/  @P0 BRA `(.L_x_11785) ;  /* 0x0000001800480947 */ /* 0x000fea0003800000 */
[----:B-12---:R-:W1:Y:S01]  /*80a0*/  LDC R4, c[0x0][0x3f4] ;  /* 0x0000fd00ff047b82 */ /* 0x006e620000000800 */
[----:B------:R-:W-:Y:S01]  /*80b0*/  BSSY B1, `(.L_x_11786) ;  /* 0x000002e000017945 */ /* 0x000fe20003800000 */
[-C--:B-1----:R-:W-:Y:S02]  /*80c0*/  ISETP.GE.AND P0, PT, R200, R4.reuse, PT ;  /* 0x00000004c800720c */ /* 0x082fe40003f06270 */
[----:B------:R-:W-:-:S11]  /*80d0*/  ISETP.GE.AND P1, PT, R207, R4, PT ;  /* 0x00000004cf00720c */ /* 0x000fd60003f26270 */
[----:B------:R-:W-:Y:S05]  /*80e0*/  @P0 BRA `(.L_x_11787) ;  /* 0x0000000000a80947 */ /* 0x000fea0003800000 */
[----:B------:R-:W1:Y:S01]  /*80f0*/  LDS.128 R4, [R3+0x1a400] ;  /* 0x01a4000003047984 */ /* 0x000e620000000c00 */
        /* <DEDUP_REMOVED lines=41> */
.L_x_11787:
[----:B------:R-:W-:Y:S05]  /*8390*/  BSYNC B1 ;  /* 0x0000000000017941 */ /* 0x000fea0003800000 */
.L_x_11786:
[----:B------:R-:W-:Y:S05]  /*83a0*/  @P1 BRA `(.L_x_11785) ;  /* 0x0000001400841947 */ /* 0x000fea0003800000 */
[----:B-1----:R-:W1:Y:S01]  /*83b0*/  LDS.128 R4, [R0+0x2000] ;  /* 0x0020000000047984 */ /* 0x002e620000000c00 */
[--C-:B------:R-:W-:Y:S02]  /*83c0*/  SHF.R.U64 R25, R12, 0x10, R13.reuse ;  /* 0x000000100c197819 */ /* 0x100fe4000000120d */
[----:B------:R-:W-:Y:S01]  /*83d0*/  SHF.R.U32.HI R12, RZ, 0x10, R13 ;  /* 0x00000010ff0c7819 */ /* 0x000fe2000001160d */
[----:B------:R-:W-:Y:S01]  /*83e0*/  HADD2.F32 R13, -RZ, R46.H0_H0 ;  /* 0x2000002eff0d7230 */ /* 0x000fe20000004100 */
[--C-:B------:R-:W-:Y:S02]  /*83f0*/  SHF.R.U32.HI R14, RZ, 0x10, R11.reuse ;  /* 0x00000010ff0e7819 */ /* 0x100fe4000001160b */
[----:B------:R-:W-:Y:S01]  /*8400*/  SHF.R.U64 R24, R10, 0x10, R11 ;  /* 0x000000100a187819 */ /* 0x000fe2000000120b */
[----:B------:R-:W-:Y:S02]  /*8410*/  HADD2.F32 R12, -RZ, R12.H0_H0 ;  /* 0x2000000cff0c7230 */ /* 0x000fe40000004100 */
[----:B------:R-:W-:-:S02]  /*8420*/  HADD2.F32 R14, -RZ, R14.H0_H0 ;  /* 0x2000000eff0e7230 */ /* 0x000fc40000004100 */
[----:B------:R-:W-:Y:S02]  /*8430*/  HADD2.F32 R11, -RZ, R48.H0_H0 ;  /* 0x20000030ff0b7230 */ /* 0x000fe40000004100 */
        /* <DEDUP_REMOVED lines=9> */
[C---:B------:R-:W-:Y:S01]  /*84d0*/  FFMA.FTZ R20, R9.reuse, R12, -R20 ;  /* 0x0000000c09147223 */ /* 0x040fe20000010814 */
[----:B------:R-:W-:Y:S01]  /*84e0*/  FFMA.FTZ R21, R9, R14, R15 ;  /* 0x0000000e09157223 */ /* 0x000fe2000001000f */
[-C--:B------:R-:W-:Y:S01]  /*84f0*/  FMUL.FTZ R14, R4, R11.reuse ;  /* 0x0000000b040e7220 */ /* 0x080fe20000410000 */
[C---:B------:R-:W-:Y:S01]  /*8500*/  FFMA.FTZ R12, R3.reuse, R11, -R10 ;  /* 0x0000000b030c7223 */ /* 0x040fe2000001080a */
[--C-:B------:R-:W-:Y:S02]  /*8510*/  HADD2.F32 R6, -RZ, R5.reuse.H0_H0 ;  /* 0x20000005ff067230 */ /* 0x100fe40000004100 */
[----:B------:R-:W-:Y:S02]  /*8520*/  HADD2.F32 R11, -RZ, R46.H1_H1 ;  /* 0x3000002eff0b7230 */ /* 0x000fe40000004100 */
[----:B------:R-:W-:Y:S01]  /*8530*/  FFMA.FTZ R3, R3, R13, R14 ;  /* 0x0000000d03037223 */ /* 0x000fe2000001000e */
[----:B------:R-:W-:-:S02]  /*8540*/  HADD2.F32 R5, -RZ, R5.H1_H1 ;  /* 0x30000005ff057230 */ /* 0x000fc40000004100 */
[----:B------:R-:W-:Y:S02]  /*8550*/  HADD2.F32 R9, -RZ, R48.H1_H1 ;  /* 0x30000030ff097230 */ /* 0x000fe40000004100 */
[C---:B------:R-:W-:Y:S01]  /*8560*/  FMUL.FTZ R14, R8.reuse, R11 ;  /* 0x0000000b080e7220 */ /* 0x040fe20000410000 */
[----:B------:R-:W-:Y:S02]  /*8570*/  HADD2.F32 R10, -RZ, R24.H0_H0 ;  /* 0x20000018ff0a7230 */ /* 0x000fe40000004100 */
[----:B------:R-:W-:Y:S02]  /*8580*/  HADD2.F32 R4, -RZ, R25.H0_H0 ;  /* 0x20000019ff047230 */ /* 0x000fe40000004100 */
[-C--:B------:R-:W-:Y:S01]  /*8590*/  FMUL.FTZ R8, R8, R9.reuse ;  /* 0x0000000908087220 */ /* 0x080fe20000410000 */
[----:B------:R-:W-:Y:S01]  /*85a0*/  FFMA.FTZ R14, R7, R9, -R14 ;  /* 0x00000009070e7223 */ /* 0x000fe2000001080e */
[C---:B------:R-:W-:Y:S01]  /*85b0*/  FMUL.FTZ R13, R5.reuse, R10 ;  /* 0x0000000a050d7220 */ /* 0x040fe20000410000 */
[----:B------:R-:W-:Y:S01]  /*85c0*/  FMUL.FTZ R15, R5, R4 ;  /* 0x00000004050f7220 */ /* 0x000fe20000410000 */
[----:B------:R-:W-:-:S02]  /*85d0*/  FFMA.FTZ R11, R7, R11, R8 ;  /* 0x0000000b070b7223 */ /* 0x000fc40000010008 */
[C---:B------:R-:W-:Y:S01]  /*85e0*/  FFMA.FTZ R5, R6.reuse, R4, -R13 ;  /* 0x0000000406057223 */ /* 0x040fe2000001080d */
[----:B------:R-:W-:Y:S01]  /*85f0*/  F2FP.F16.F32.PACK_AB R7, R21, R20 ;  /* 0x000000141507723e */ /* 0x000fe200000000ff */
[----:B------:R-:W-:Y:S01]  /*8600*/  FFMA.FTZ R10, R6, R10, R15 ;  /* 0x0000000a060a7223 */ /* 0x000fe2000001000f */
[----:B------:R-:W-:Y:S02]  /*8610*/  F2FP.F16.F32.PACK_AB R4, R3, R12 ;  /* 0x0000000c0304723e */ /* 0x000fe400000000ff */
[----:B------:R-:W-:Y:S02]  /*8620*/  F2FP.F16.F32.PACK_AB R6, R11, R14 ;  /* 0x0000000e0b06723e */ /* 0x000fe400000000ff */
[----:B------:R-:W-:-:S05]  /*8630*/  F2FP.F16.F32.PACK_AB R5, R10, R5 ;  /* 0x000000050a05723e */ /* 0x000fca00000000ff */
[----:B------:R3:W-:Y:S01]  /*8640*/  STS.128 [R0+0x2000], R4 ;  /* 0x0020000400007388 */ /* 0x0007e20000000c00 */
[----:B------:R-:W-:Y:S05]  /*8650*/  BRA `(.L_x_11785) ;  /* 0x0000001000d87947 */ /* 0x000fea0003800000 */
.L_x_11772:
[----:B------:R-:W1:Y:S01]  /*8660*/  LDC R36, c[0x0][0x448] ;  /* 0x00011200ff247b82 */ /* 0x000e620000000800 */
[----:B------:R-:W-:Y:S01]  /*8670*/  IMAD R3, R26, 0x40, R39 ;  /* 0x000000401a037824 */ /* 0x000fe200078e0227 */
[----:B------:R-:W-:Y:S01]  /*8680*/  ULDC.64 UR4, c[0x0][0x3f8] ;  /* 0x0000fe0000047ab9 */ /* 0x000fe20000000a00 */
[----:B------:R-:W-:Y:S01]  /*8690*/  ULDC.64 UR6, c[0x0][0x408] ;  /* 0x0001020000067ab9 */ /* 0x000fe20000000a00 */
[----:B------:R-:W-:Y:S01]  /*86a0*/  IMAD.MOV.U32 R26, RZ, RZ, R24 ;  /* 0x000000ffff1a7224 */ /* 0x000fe200078e0018 */
[----:B------:R-:W-:Y:S01]  /*86b0*/  SHF.R.S32.HI R43, RZ, 0x1f, R16 ;  /* 0x0000001fff2b7819 */ /* 0x000fe20000011410 */
[----:B------:R-:W-:Y:S01]  /*86c0*/  IMAD.MOV.U32 R4, RZ, RZ, R152 ;  /* 0x000000ffff047224 */ /* 0x000fe200078e0098 */
[----:B-1----:R-:W-:-:S13]  /*86d0*/  ISETP.NE.AND P0, PT, R36, 0x1, PT ;  /* 0x000000012400780c */ /* 0x002fda0003f05270 */
[----:B------:R-:W1:Y:S08]  /*86e0*/  @P0 LDC R0, c[0x0][0x44c] ;  /* 0x00011300ff000b82 */ /* 0x000e700000000800 */
[----:B------:R-:W2:Y:S01]  /*86f0*/  @P0 LDC R5, c[0x0][0x450] ;  /* 0x00011400ff050b82 */ /* 0x000ea20000000800 */
[----:B-1----:R-:W-:-:S05]  /*8700*/  @P0 IMAD.HI.U32 R0, R3, R0, RZ ;  /* 0x0000000003000227 */ /* 0x002fca00078e00ff */
[----:B--2---:R-:W-:Y:S01]  /*8710*/  @P0 SHF.R.U32.HI R3, RZ, R5, R0 ;  /* 0x00000005ff030219 */ /* 0x004fe20000011600 */
        /* <DEDUP_REMOVED lines=18> */
[----:B------:R-:W1:Y:S01]  /*8840*/  LDC R41, c[0x0][0x3f4] ;  /* 0x0000fd00ff297b82 */ /* 0x000e620000000800 */
[----:B------:R-:W2:Y:S01]  /*8850*/  SHFL.IDX PT, R3, R25, RZ, 0x1c1f ;  /* 0x001c1fff19037589 */ /* 0x000ea200000e0000 */
[----:B------:R-:W-:-:S03]  /*8860*/  IMAD R36, R203, R36, RZ ;  /* 0x00000024cb247224 */ /* 0x000fc600078e02ff */
[----:B------:R-:W3:Y:S04]  /*8870*/  SHFL.IDX PT, R0, R26, RZ, 0x1c1f ;  /* 0x001c1fff1a007589 */ /* 0x000ee800000e0000 */
[----:B------:R-:W4:Y:S04]  /*8880*/  SHFL.IDX PT, R14, R27, RZ, 0x1c1f ;  /* 0x001c1fff1b0e7589 */ /* 0x000f2800000e0000 */
[----:B------:R-:W5:Y:S01]  /*8890*/  SHFL.IDX PT, R4, R24, RZ, 0x1c1f ;  /* 0x001c1fff18047589 */ /* 0x000f6200000e0000 */
[----:B-1----:R-:W-:-:S04]  /*88a0*/  ISETP.GE.AND P0, PT, R16, R41, PT ;  /* 0x000000291000720c */ /* 0x002fc80003f06270 */
[----:B------:R-:W-:-:S13]  /*88b0*/  ISETP.GE.OR P1, PT, R39, R36, P0 ;  /* 0x000000242700720c */ /* 0x000fda0000726670 */
[C---:B------:R-:W-:Y:S01]  /*88c0*/  @!P1 IMAD.SHL.U32 R5, R16.reuse, 0x2, RZ ;  /* 0x0000000210059824 */ /* 0x040fe200078e00ff */
[----:B------:R-:W-:-:S04]  /*88d0*/  @!P1 SHF.L.U64.HI R21, R16, 0x1, R43 ;  /* 0x0000000110159819 */ /* 0x000fc8000001022b */
[----:B--2---:R-:W-:-:S05]  /*88e0*/  @!P1 IADD3 R6, P2, R3, R5, RZ ;  /* 0x0000000503069210 */ /* 0x004fca0007f5e0ff */
[----:B---3--:R-:W-:-:S05]  /*88f0*/  @!P1 IMAD.X R7, R0, 0x1, R21, P2 ;  /* 0x0000000100079824 */ /* 0x008fca00010e0615 */
[----:B------:R-:W2:Y:S01]  /*8900*/  @!P1 LD.E.128 R8, desc[UR38][R6.64] ;  /* 0x0000002606089980 */ /* 0x000ea2000c101d00 */
[----:B----4-:R-:W-:-:S05]  /*8910*/  @!P1 IADD3 R14, P2, R14, R5, RZ ;  /* 0x000000050e0e9210 */ /* 0x010fca0007f5e0ff */
[----:B-----5:R-:W-:-:S04]  /*8920*/  @!P1 IMAD.X R3, R4, 0x1, R21, P2 ;  /* 0x0000000104039824 */ /* 0x020fc800010e0615 */
[----:B------:R-:W-:-:S05]  /*8930*/  @!P1 IMAD.MOV.U32 R15, RZ, RZ, R3 ;  /* 0x000000ffff0f9224 */ /* 0x000fca00078e0003 */
[----:B------:R1:W3:Y:S01]  /*8940*/  @!P1 LD.E.128 R4, desc[UR38][R14.64] ;  /* 0x000000260e049980 */ /* 0x0002e2000c101d00 */
[----:B------:R-:W-:Y:S02]  /*8950*/  CS2R R20, SRZ ;  /* 0x0000000000147805 */ /* 0x000fe4000001ff00 */
[----:B------:R-:W-:Y:S02]  /*8960*/  CS2R R30, SRZ ;  /* 0x00000000001e7805 */ /* 0x000fe4000001ff00 */
[----:B------:R-:W-:Y:S01]  /*8970*/  CS2R R32, SRZ ;  /* 0x0000000000207805 */ /* 0x000fe2000001ff00 */
[----:B------:R-:W4:Y:S01]  /*8980*/  SHFL.IDX PT, R24, R24, 0x1, 0x1c1f ;  /* 0x003c1f0018187f89 */ /* 0x000f2200000e0000 */
[----:B------:R-:W-:-:S03]  /*8990*/  CS2R R28, SRZ ;  /* 0x00000000001c7805 */ /* 0x000fc6000001ff00 */
[----:B-1----:R1:W0:Y:S01]  /*89a0*/  SHFL.IDX PT, R14, R27, 0x1, 0x1c1f ;  /* 0x003c1f001b0e7f89 */ /* 0x00222200000e0000 */
[----:B--2---:R-:W-:Y:S02]  /*89b0*/  @!P1 IMAD.MOV.U32 R20, RZ, RZ, R8 ;  /* 0x000000ffff149224 */ /* 0x004fe400078e0008 */
[----:B------:R-:W-:Y:S02]  /*89c0*/  @!P1 IMAD.MOV.U32 R21, RZ, RZ, R9 ;  /* 0x000000ffff159224 */ /* 0x000fe400078e0009 */
[----:B------:R-:W-:Y:S02]  /*89d0*/  IMAD.MOV.U32 R0, RZ, RZ, R20 ;  /* 0x000000ffff007224 */ /* 0x000fe400078e0014 */
[----:B------:R-:W-:Y:S02]  /*89e0*/  IMAD.MOV.U32 R3, RZ, RZ, R21 ;  /* 0x000000ffff037224 */ /* 0x000fe400078e0015 */
[----:B------:R-:W-:Y:S01]  /*89f0*/  @!P1 IMAD.MOV.U32 R28, RZ, RZ, R10 ;  /* 0x000000ffff1c9224 */ /* 0x000fe200078e000a */
[----:B------:R-:W-:Y:S01]  /*8a00*/  PRMT R53, R53, 0x5410, R0 ;  /* 0x0000541035357816 */ /* 0x000fe20000000000 */
[----:B------:R-:W-:Y:S01]  /*8a10*/  @!P1 IMAD.MOV.U32 R29, RZ, RZ, R11 ;  /* 0x000000ffff1d9224 */ /* 0x000fe200078e000b */
[----:B------:R-:W-:Y:S01]  /*8a20*/  PRMT R40, R40, 0x5410, R3 ;  /* 0x0000541028287816 */ /* 0x000fe20000000003 */
[----:B------:R1:W2:Y:S01]  /*8a30*/  SHFL.IDX PT, R0, R26, 0x1, 0x1c1f ;  /* 0x003c1f001a007f89 */ /* 0x0002a200000e0000 */
[----:B------:R-:W-:-:S02]  /*8a40*/  IMAD.MOV.U32 R8, RZ, RZ, R28 ;  /* 0x000000ffff087224 */ /* 0x000fc400078e001c */
[----:B---3--:R-:W-:Y:S01]  /*8a50*/  @!P1 IMAD.MOV.U32 R30, RZ, RZ, R4 ;  /* 0x000000ffff1e9224 */ /* 0x008fe200078e0004 */
[----:B------:R1:W3:Y:S01]  /*8a60*/  SHFL.IDX PT, R3, R25, 0x1, 0x1c1f ;  /* 0x003c1f0019037f89 */ /* 0x0002e200000e0000 */
[----:B------:R-:W-:Y:S02]  /*8a70*/  @!P1 IMAD.MOV.U32 R31, RZ, RZ, R5 ;  /* 0x000000ffff1f9224 */ /* 0x000fe400078e0005 */
[----:B------:R-:W-:Y:S02]  /*8a80*/  @!P1 IMAD.MOV.U32 R33, RZ, RZ, R7 ;  /* 0x000000ffff219224 */ /* 0x000fe400078e0007 */
[----:B------:R-:W-:Y:S02]  /*8a90*/  @!P1 IMAD.MOV.U32 R32, RZ, RZ, R6 ;  /* 0x000000ffff209224 */ /* 0x000fe400078e0006 */
[----:B------:R-:W-:Y:S02]  /*8aa0*/  IMAD.MOV.U32 R4, RZ, RZ, R30 ;  /* 0x000000ffff047224 */ /* 0x000fe400078e001e */
[----:B------:R-:W-:-:S02]  /*8ab0*/  IMAD.MOV.U32 R5, RZ, RZ, R31 ;  /* 0x000000ffff057224 */ /* 0x000fc400078e001f */
[----:B------:R-:W-:Y:S02]  /*8ac0*/  IMAD.MOV.U32 R7, RZ, RZ, R33 ;  /* 0x000000ffff077224 */ /* 0x000fe400078e0021 */
[----:B------:R-:W-:Y:S01]  /*8ad0*/  IMAD.MOV.U32 R9, RZ, RZ, R29 ;  /* 0x000000ffff097224 */ /* 0x000fe200078e001d */
[----:B------:R-:W-:Y:S01]  /*8ae0*/  PRMT R40, R5, 0x7610, R40 ;  /* 0x0000761005287816 */ /* 0x000fe20000000028 */
[----:B------:R-:W-:Y:S01]  /*8af0*/  IMAD.MOV.U32 R6, RZ, RZ, R32 ;  /* 0x000000ffff067224 */ /* 0x000fe200078e0020 */
[----:B------:R-:W-:Y:S02]  /*8b00*/  PRMT R46, R4, 0x5410, R7 ;  /* 0x00005410042e7816 */ /* 0x000fe40000000007 */
[----:B------:R-:W-:Y:S02]  /*8b10*/  CS2R R4, SRZ ;  /* 0x0000000000047805 */ /* 0x000fe4000001ff00 */
[----:B------:R-:W-:Y:S02]  /*8b20*/  PRMT R35, R8, 0x5410, R9 ;  /* 0x0000541008237816 */ /* 0x000fe40000000009 */
[----:B012-4-:R-:W-:-:S07]  /*8b30*/  PRMT R53, R6, 0x7610, R53 ;  /* 0x0000761006357816 */ /* 0x017fce0000000035 */
.L_x_12111:
[----:B------:R-:W-:Y:S01]  /*8b40*/  VIADD R39, R39, 0x40 ;  /* 0x0000004027277836 */ /* 0x000fe20000000000 */
[----:B------:R-:W-:Y:S01]  /*8b50*/  LEA.HI R6, R232, R232, RZ, 0x1 ;  /* 0x000000e8e8067211 */ /* 0x000fe200078f08ff */
[----:B------:R-:W-:Y:S01]  /*8b60*/  BSSY B1, `(.L_x_11789) ;  /* 0x0000015000017945 */ /* 0x000fe20003800000 */
[----:B------:R-:W-:Y:S02]  /*8b70*/  CS2R R8, SRZ ;  /* 0x0000000000087805 */ /* 0x000fe4000001ff00 */
[----:B------:R-:W-:Y:S02]  /*8b80*/  CS2R R10, SRZ ;  /* 0x00000000000a7805 */ /* 0x000fe4000001ff00 */
[----:B------:R-:W-:Y:S02]  /*8b90*/  ISETP.GE.AND P1, PT, R39, R36, PT ;  /* 0x000000242700720c */ /* 0x000fe40003f26270 */
[----:B------:R-:W-:-:S05]  /*8ba0*/  LOP3.LUT R7, R6, 0xfffffffe, RZ, 0xc0, !PT ;  /* 0xfffffffe06077812 */ /* 0x000fca00078ec0ff */
[----:B------:R-:W-:Y:S01]  /*8bb0*/  IMAD.IADD R12, R232, 0x1, -R7 ;  /* 0x00000001e80c7824 */ /* 0x000fe200078e0a07 */
[----:B------:R-:W-:-:S04]  /*8bc0*/  CS2R R6, SRZ ;  /* 0x0000000000067805 */ /* 0x000fc8000001ff00 */
[----:B------:R-:W-:Y:S01]  /*8bd0*/  SHF.L.U32 R12, R12, 0x1f, RZ ;  /* 0x0000001f0c0c7819 */ /* 0x000fe200000006ff */
[----:B------:R-:W-:Y:S06]  /*8be0*/  @P1 BRA `(.L_x_11790) ;  /* 0x0000000000301947 */ /* 0x000fec0003800000 */
[----:B------:R-:W-:Y:S02]  /*8bf0*/  CS2R R6, SRZ ;  /* 0x0000000000067805 */ /* 0x000fe4000001ff00 */
[----:B------:R-:W-:Y:S02]  /*8c00*/  CS2R R8, SRZ ;  /* 0x0000000000087805 */ /* 0x000fe4000001ff00 */
[----:B------:R-:W-:Y:S01]  /*8c10*/  CS2R R10, SRZ ;  /* 0x00000000000a7805 */ /* 0x000fe2000001ff00 */
[----:B------:R-:W-:Y:S06]  /*8c20*/  @P0 BRA `(.L_x_11790) ;  /* 0x0000000000200947 */ /* 0x000fec0003800000 */
[C---:B------:R-:W-:Y:S01]  /*8c30*/  IMAD.SHL.U32 R4, R16.reuse, 0x2, RZ ;  /* 0x0000000210047824 */ /* 0x040fe200078e00ff */
[----:B------:R-:W-:-:S04]  /*8c40*/  SHF.L.U64.HI R5, R16, 0x1, R43 ;  /* 0x0000000110057819 */ /* 0x000fc8000001022b */
[-C--:B---3--:R-:W-:Y:S02]  /*8c50*/  IADD3 R8, P1, R3, R4.reuse, RZ ;  /* 0x0000000403087210 */ /* 0x088fe40007f3e0ff */
[----:B------:R-:W-:-:S03]  /*8c60*/  IADD3 R4, P2, R14, R4, RZ ;  /* 0x000000040e047210 */ /* 0x000fc60007f5e0ff */
[--C-:B------:R-:W-:Y:S02]  /*8c70*/  IMAD.X R9, R0, 0x1, R5.reuse, P1 ;  /* 0x0000000100097824 */ /* 0x100fe400008e0605 */
[----:B------:R-:W-:-:S04]  /*8c80*/  IMAD.X R5, R24, 0x1, R5, P2 ;  /* 0x0000000118057824 */ /* 0x000fc800010e0605 */
[----:B------:R-:W5:Y:S04]  /*8c90*/  LD.E.128 R8, desc[UR38][R8.64] ;  /* 0x0000002608087980 */ /* 0x000f68000c101d00 */
[----:B------:R-:W5:Y:S02]  /*8ca0*/  LD.E.128 R4, desc[UR38][R4.64] ;  /* 0x0000002604047980 */ /* 0x000f64000c101d00 */
.L_x_11790:
[----:B------:R-:W-:Y:S05]  /*8cb0*/  BSYNC B1 ;  /* 0x0000000000017941 */ /* 0x000fea0003800000 */
.L_x_11789:
[----:B------:R-:W0:Y:S01]  /*8cc0*/  SYNCS.PHASECHK.TRANS64.TRYWAIT P1, [R19+URZ+0x22800], R12 ;  /* 0x0228000c130075a7 */ /* 0x000e22000802017f */
[----:B-----5:R-:W-:Y:S01]  /*8cd0*/  IMAD.MOV.U32 R0, RZ, RZ, R4 ;  /* 0x000000ffff007224 */ /* 0x020fe200078e0004 */
[----:B------:R-:W-:Y:S01]  /*8ce0*/  VIADDMNMX R36, R36, -R209, 0x80, PT ;  /* 0x0000008024247446 */ /* 0x000fe200038009d1 */
[----:B---3--:R-:W-:Y:S01]  /*8cf0*/  IMAD.MOV.U32 R3, RZ, RZ, R5 ;  /* 0x000000ffff037224 */ /* 0x008fe200078e0005 */
[----:B------:R-:W-:Y:S01]  /*8d00*/  BSSY B1, `(.L_x_11791) ;  /* 0x000000c000017945 */ /* 0x000fe20003800000 */
[----:B------:R-:W-:Y:S01]  /*8d10*/  IMAD.MOV.U32 R13, RZ, RZ, R8 ;  /* 0x000000ffff0d7224 */ /* 0x000fe200078e0008 */
[-C--:B------:R-:W-:Y:S01]  /*8d20*/  ISETP.GE.OR P2, PT, R23, R36.reuse, P0 ;  /* 0x000000241700720c */ /* 0x080fe20000746670 */
[----:B------:R-:W-:Y:S01]  /*8d30*/  IMAD.MOV.U32 R14, RZ, RZ, R9 ;  /* 0x000000ffff0e7224 */ /* 0x000fe200078e0009 */
[----:B------:R-:W-:Y:S01]  /*8d40*/  PRMT R54, R0, 0x5410, R3 ;  /* 0x0000541000367816 */ /* 0x000fe20000000003 */
[----:B------:R-:W-:Y:S01]  /*8d50*/  IMAD.MOV.U32 R0, RZ, RZ, R6 ;  /* 0x000000ffff007224 */ /* 0x000fe200078e0006 */
[----:B------:R-:W-:Y:S01]  /*8d60*/  ISETP.GE.OR P0, PT, R231, R36, P0 ;  /* 0x00000024e700720c */ /* 0x000fe20000706670 */
[----:B------:R-:W-:Y:S01]  /*8d70*/  IMAD.MOV.U32 R3, RZ, RZ, R7 ;  /* 0x000000ffff037224 */ /* 0x000fe200078e0007 */
[----:B------:R-:W-:Y:S01]  /*8d80*/  PRMT R56, R13, 0x5410, R14 ;  /* 0x000054100d387816 */ /* 0x000fe2000000000e */
[----:B------:R-:W-:-:S03]  /*8d90*/  IMAD.IADD R39, R16, 0x1, R41 ;  /* 0x0000000110277824 */ /* 0x000fc600078e0229 */
[----:B------:R-:W-:Y:S01]  /*8da0*/  PRMT R55, R0, 0x5410, R3 ;  /* 0x0000541000377816 */ /* 0x000fe20000000003 */
[----:B0-----:R-:W-:Y:S06]  /*8db0*/  @!P1 BRA `(.L_x_11792) ;  /* 0x000001c800889947 */ /* 0x001fec0003800000 */
.L_x_12112:
[----:B------:R-:W-:Y:S05]  /*8dc0*/  BSYNC B1 ;  /* 0x0000000000017941 */ /* 0x000fea0003800000 */
.L_x_11791:
[----:B------:R-:W-:Y:S01]  /*8dd0*/  BSSY B1, `(.L_x_11793) ;  /* 0x0000063000017945 */ /* 0x000fe20003800000 */
[----:B------:R-:W-:Y:S01]  /*8de0*/  IMAD.MOV.U32 R0, RZ, RZ, R10 ;  /* 0x000000ffff007224 */ /* 0x000fe200078e000a */
[----:B------:R-:W-:Y:S01]  /*8df0*/  LOP3.LUT R39, R39, 0x38, RZ, 0xc0, !PT ;  /* 0x0000003827277812 */ /* 0x000fe200078ec0ff */
[----:B------:R-:W-:Y:S01]  /*8e00*/  IMAD.MOV.U32 R3, RZ, RZ, R11 ;  /* 0x000000ffff037224 */ /* 0x000fe200078e000b */
[----:B------:R-:W-:Y:S06]  /*8e10*/  @P2 BRA `(.L_x_11794) ;  /* 0x0000000400782947 */ /* 0x000fec0003800000 */
[----:B------:R-:W-:Y:S01]  /*8e20*/  IMAD.SHL.U32 R37, R37, 0x40, RZ ;  /* 0x0000004025257824 */ /* 0x000fe200078e00ff */
[--C-:B------:R-:W-:Y:S01]  /*8e30*/  SHF.R.U64 R50, R30, 0x10, R31.reuse ;  /* 0x000000101e327819 */ /* 0x100fe2000000121f */
[----:B------:R-:W-:Y:S01]  /*8e40*/  HADD2.F32 R41, -RZ, R40.H0_H0 ;  /* 0x20000028ff297230 */ /* 0x000fe20000004100 */
[----:B------:R-:W-:Y:S02]  /*8e50*/  SHF.R.U32.HI R36, RZ, 0x10, R31 ;  /* 0x00000010ff247819 */ /* 0x000fe4000001161f */
[----:B------:R-:W-:Y:S02]  /*8e60*/  LOP3.LUT R37, R37, 0x1c0, RZ, 0xc0, !PT ;  /* 0x000001c025257812 */ /* 0x000fe400078ec0ff */
[----:B------:R-:W-:Y:S01]  /*8e70*/  SHF.R.U64 R52, R20, 0x10, R21 ;  /* 0x0000001014347819 */ /* 0x000fe20000001215 */
[----:B------:R-:W-:Y:S01]  /*8e80*/  HADD2.F32 R36, -RZ, R36.H0_H0 ;  /* 0x20000024ff247230 */ /* 0x000fe20000004100 */
[----:B------:R-:W-:Y:S02]  /*8e90*/  SHF.R.U32.HI R14, RZ, 0x3, R37 ;  /* 0x00000003ff0e7819 */ /* 0x000fe40000011625 */
[----:B0-----:R-:W-:-:S02]  /*8ea0*/  LOP3.LUT R12, R37, 0x38, R16, 0xf8, !PT ;  /* 0x00000038250c7812 */ /* 0x001fc400078ef810 */
[----:B------:R-:W-:Y:S01]  /*8eb0*/  LOP3.LUT R25, R14, R39, R37, 0x1e, !PT ;  /* 0x000000270e197212 */ /* 0x000fe200078e1e25 */
[----:B------:R-:W-:Y:S01]  /*8ec0*/  HADD2.F32 R37, -RZ, R40.H1_H1 ;  /* 0x30000028ff257230 */ /* 0x000fe20000004100 */
[----:B------:R-:W-:Y:S02]  /*8ed0*/  LOP3.LUT R13, R12, R14, RZ, 0x3c, !PT ;  /* 0x0000000e0c0d7212 */ /* 0x000fe400078e3cff */
[----:B------:R-:W-:Y:S01]  /*8ee0*/  SHF.R.U32.HI R38, RZ, 0x10, R21 ;  /* 0x00000010ff267819 */ /* 0x000fe20000011615 */
[----:B------:R-:W-:Y:S01]  /*8ef0*/  IMAD R24, R220, 0x200, R25 ;  /* 0x00000200dc187824 */ /* 0x000fe200078e0219 */
[----:B------:R-:W-:Y:S01]  /*8f00*/  SHF.R.U64 R49, R32, 0x10, R33 ;  /* 0x0000001020317819 */ /* 0x000fe20000001221 */
[----:B------:R-:W-:Y:S01]  /*8f10*/  IMAD R12, R220, 0x200, R13 ;  /* 0x00000200dc0c7824 */ /* 0x000fe200078e020d */
[----:B------:R-:W-:Y:S01]  /*8f20*/  SHF.R.U32.HI R42, RZ, 0x10, R33 ;  /* 0x00000010ff2a7819 */ /* 0x000fe20000011621 */
[----:B------:R-:W-:Y:S01]  /*8f30*/  IMAD R48, R24, 0x2, R19 ;  /* 0x0000000218307824 */ /* 0x000fe200078e0213 */
[----:B------:R-:W-:Y:S01]  /*8f40*/  SHF.R.U64 R51, R28, 0x10, R29 ;  /* 0x000000101c337819 */ /* 0x000fe2000000121d */
[----:B------:R-:W-:Y:S01]  /*8f50*/  IMAD R47, R12, 0x2, R19 ;  /* 0x000000020c2f7824 */ /* 0x000fe200078e0213 */
[----:B------:R-:W-:-:S02]  /*8f60*/  SHF.R.U32.HI R44, RZ, 0x10, R29 ;  /* 0x00000010ff2c7819 */ /* 0x000fc4000001161d */
        /* <DEDUP_REMOVED lines=8> */
[C---:B------:R-:W-:Y:S01]  /*8ff0*/  FMUL.FTZ R38, R31.reuse, R36 ;  /* 0x000000241f267220 */ /* 0x040fe20000410000 */
        /* <DEDUP_REMOVED lines=8> */
[----:B------:R-:W-:Y:S02]  /*9080*/  HADD2.F32 R28, -RZ, R15.H0_H0 ;  /* 0x2000000fff1c7230 */ /* 0x000fe40000004100 */
[C---:B------:R-:W-:Y:S01]  /*9090*/  FMUL.FTZ R31, R32.reuse, R43 ;  /* 0x0000002b201f7220 */ /* 0x040fe20000410000 */
[----:B------:R-:W-:Y:S02]  /*90a0*/  HADD2.F32 R33, -RZ, R27.H1_H1 ;  /* 0x3000001bff217230 */ /* 0x000fe40000004100 */
[-C--:B------:R-:W-:Y:S01]  /*90b0*/  FMUL.FTZ R32, R32, R37.reuse ;  /* 0x0000002520207220 */ /* 0x080fe20000410000 */
[----:B------:R-:W-:Y:S02]  /*90c0*/  HADD2.F32 R38, -RZ, R42.H0_H0 ;  /* 0x2000002aff267230 */ /* 0x000fe40000004100 */
[C---:B------:R-:W-:Y:S01]  /*90d0*/  FFMA.FTZ R37, R28.reuse, R37, -R31 ;  /* 0x000000251c257223 */ /* 0x040fe2000001081f */
[----:B------:R-:W-:Y:S02]  /*90e0*/  HADD2.F32 R29, -RZ, R15.H1_H1 ;  /* 0x3000000fff1d7230 */ /* 0x000fe40000004100 */
[----:B------:R-:W-:Y:S01]  /*90f0*/  FFMA.FTZ R43, R28, R43, R32 ;  /* 0x0000002b1c2b7223 */ /* 0x000fe20000010020 */
[----:B------:R-:W-:-:S02]  /*9100*/  HADD2.F32 R30, -RZ, R44.H0_H0 ;  /* 0x2000002cff1e7230 */ /* 0x000fc40000004100 */
[----:B------:R-:W-:Y:S01]  /*9110*/  FFMA.FTZ R42, R21, R36, R20 ;  /* 0x00000024152a7223 */ /* 0x000fe20000010014 */
[----:B------:R-:W-:Y:S02]  /*9120*/  HADD2.F32 R25, -RZ, R24.H0_H0 ;  /* 0x20000018ff197230 */ /* 0x000fe40000004100 */
[C---:B------:R-:W-:Y:S01]  /*9130*/  FMUL.FTZ R28, R33.reuse, R38 ;  /* 0x00000026211c7220 */ /* 0x040fe20000410000 */
[----:B------:R-:W-:Y:S02]  /*9140*/  HADD2.F32 R32, -RZ, R46.H0_H0 ;  /* 0x2000002eff207230 */ /* 0x000fe40000004100 */
[-C--:B------:R-:W-:Y:S01]  /*9150*/  FMUL.FTZ R46, R33, R30.reuse ;  /* 0x0000001e212e7220 */ /* 0x080fe20000410000 */
[----:B------:R-:W-:Y:S02]  /*9160*/  HADD2.F32 R20, -RZ, R53.H1_H1 ;  /* 0x30000035ff147230 */ /* 0x000fe40000004100 */
[----:B------:R-:W-:Y:S01]  /*9170*/  FFMA.FTZ R44, R29, R30, -R28 ;  /* 0x0000001e1d2c7223 */ /* 0x000fe2000001081c */
[----:B------:R-:W-:-:S02]  /*9180*/  HADD2.F32 R13, -RZ, R12.H0_H0 ;  /* 0x2000000cff0d7230 */ /* 0x000fc40000004100 */
[C---:B------:R-:W-:Y:S01]  /*9190*/  FMUL.FTZ R36, R25.reuse, R32 ;  /* 0x0000002019247220 */ /* 0x040fe20000410000 */
[----:B------:R-:W-:Y:S02]  /*91a0*/  HADD2.F32 R27, -RZ, R26.H0_H0 ;  /* 0x2000001aff1b7230 */ /* 0x000fe40000004100 */
[----:B------:R-:W-:Y:S01]  /*91b0*/  FMUL.FTZ R25, R25, R20 ;  /* 0x0000001419197220 */ /* 0x000fe20000410000 */
[----:B------:R-:W-:Y:S02]  /*91c0*/  HADD2.F32 R30, -RZ, R53.H0_H0 ;  /* 0x20000035ff1e7230 */ /* 0x000fe40000004100 */
[----:B------:R-:W-:Y:S01]  /*91d0*/  FFMA.FTZ R46, R29, R38, R46 ;  /* 0x000000261d2e7223 */ /* 0x000fe2000001002e */
[----:B------:R-:W-:Y:S02]  /*91e0*/  HADD2.F32 R28, -RZ, R35.H0_H0 ;  /* 0x20000023ff1c7230 */ /* 0x000fe40000004100 */
[----:B------:R-:W-:Y:S01]  /*91f0*/  FFMA.FTZ R36, R13, R20, -R36 ;  /* 0x000000140d247223 */ /* 0x000fe20000010824 */
[----:B------:R-:W-:-:S02]  /*9200*/  HADD2.F32 R15, -RZ, R14.H0_H0 ;  /* 0x2000000eff0f7230 */ /* 0x000fc40000004100 */
[----:B------:R-:W-:Y:S01]  /*9210*/  FMUL.FTZ R38, R27, R30 ;  /* 0x0000001e1b267220 */ /* 0x000fe20000410000 */
[----:B------:R-:W-:Y:S01]  /*9220*/  FFMA.FTZ R32, R13, R32, R25 ;  /* 0x000000200d207223 */ /* 0x000fe20000010019 */
[-C--:B------:R-:W-:Y:S01]  /*9230*/  FMUL.FTZ R20, R27, R28.reuse ;  /* 0x0000001c1b147220 */ /* 0x080fe20000410000 */
[----:B------:R-:W-:Y:S02]  /*9240*/  HADD2.F32 R24, -RZ, R24.H1_H1 ;  /* 0x30000018ff187230 */ /* 0x000fe40000004100 */
[C---:B------:R-:W-:Y:S01]  /*9250*/  FFMA.FTZ R38, R15.reuse, R28, -R38 ;  /* 0x0000001c0f267223 */ /* 0x040fe20000010826 */
[----:B------:R-:W-:Y:S02]  /*9260*/  HADD2.F32 R26, -RZ, R26.H1_H1 ;  /* 0x3000001aff1a7230 */ /* 0x000fe40000004100 */
[----:B------:R-:W-:Y:S01]  /*9270*/  FFMA.FTZ R20, R15, R30, R20 ;  /* 0x0000001e0f147223 */ /* 0x000fe20000010014 */
[----:B------:R-:W-:Y:S02]  /*9280*/  HADD2.F32 R25, -RZ, R50.H0_H0 ;  /* 0x20000032ff197230 */ /* 0x000fe40000004100 */
[----:B------:R-:W-:-:S02]  /*9290*/  HADD2.F32 R27, -RZ, R49.H0_H0 ;  /* 0x20000031ff1b7230 */ /* 0x000fc40000004100 */
[----:B------:R-:W-:Y:S02]  /*92a0*/  HADD2.F32 R13, -RZ, R52.H0_H0 ;  /* 0x20000034ff0d7230 */ /* 0x000fe40000004100 */
        /* <DEDUP_REMOVED lines=21> */
.L_x_11794:
[----:B------:R-:W-:Y:S05]  /*9400*/  BSYNC B1 ;  /* 0x0000000000017941 */ /* 0x000fea0003800000 */
.L_x_11793:
[----:B------:R-:W-:Y:S01]  /*9410*/  PRMT R41, R0, 0x5410, R3 ;  /* 0x0000541000297816 */ /* 0x000fe20000000003 */
[----:B------:R-:W-:Y:S06]  /*9420*/  @P0 BRA `(.L_x_11785) ;  /* 0x0000000400640947 */ /* 0x000fec0003800000 */
[----:B------:R-:W2:Y:S01]  /*9430*/  LDL R42, [R1+0x68] ;  /* 0x00006800012a7983 */ /* 0x000ea20000100800 */
[----:B01----:R-:W-:-:S04]  /*9440*/  SHF.R.U32.HI R12, RZ, 0x3, R218 ;  /* 0x00000003ff0c7819 */ /* 0x003fc800000116da */
[----:B------:R-:W-:-:S05]  /*9450*/  LOP3.LUT R0, R12, R39, R218, 0x1e, !PT ;  /* 0x000000270c007212 */ /* 0x000fca00078e1eda */
[----:B------:R-:W-:-:S04]  /*9460*/  IMAD.IADD R0, R221, 0x1, R0 ;  /* 0x00000001dd007824 */ /* 0x000fc800078e0200 */
[----:B------:R-:W-:-:S05]  /*9470*/  IMAD R0, R0, 0x2, R19 ;  /* 0x0000000200007824 */ /* 0x000fca00078e0213 */
[----:B------:R-:W0:Y:S01]  /*9480*/  LDS.128 R24, [R0+0x18400] ;  /* 0x0184000000187984 */ /* 0x000e220000000c00 */
[----:B------:R-:W-:Y:S01]  /*9490*/  SHF.R.U64 R40, R8, 0x10, R9 ;  /* 0x0000001008287819 */ /* 0x000fe20000001209 */
[----:B------:R-:W-:Y:S01]  /*94a0*/  HADD2.F32 R21, -RZ, R54.H1_H1 ;  /* 0x30000036ff157230 */ /* 0x000fe20000004100 */
[----:B------:R-:W-:Y:S02]  /*94b0*/  SHF.R.U32.HI R28, RZ, 0x10, R5 ;  /* 0x00000010ff1c7819 */ /* 0x000fe40000011605 */
[--C-:B------:R-:W-:Y:S02]  /*94c0*/  SHF.R.U64 R39, R10, 0x10, R11.reuse ;  /* 0x000000100a277819 */ /* 0x100fe4000000120b */
[----:B------:R-:W-:Y:S01]  /*94d0*/  SHF.R.U32.HI R38, RZ, 0x10, R11 ;  /* 0x00000010ff267819 */ /* 0x000fe2000001160b */
[----:B------:R-:W-:Y:S01]  /*94e0*/  HADD2.F32 R11, -RZ, R56.H1_H1 ;  /* 0x30000038ff0b7230 */ /* 0x000fe20000004100 */
[----:B------:R-:W-:Y:S01]  /*94f0*/  SHF.R.U32.HI R20, RZ, 0x10, R9 ;  /* 0x00000010ff147819 */ /* 0x000fe20000011609 */
[----:B------:R-:W-:Y:S01]  /*9500*/  HADD2.F32 R28, -RZ, R28.H0_H0 ;  /* 0x2000001cff1c7230 */ /* 0x000fe20000004100 */
[----:B------:R-:W-:-:S02]  /*9510*/  SHF.R.U64 R37, R4, 0x10, R5 ;  /* 0x0000001004257819 */ /* 0x000fc40000001205 */
[--C-:B------:R-:W-:Y:S02]  /*9520*/  SHF.R.U64 R35, R6, 0x10, R7.reuse ;  /* 0x0000001006237819 */ /* 0x100fe40000001207 */
[----:B------:R-:W-:Y:S01]  /*9530*/  SHF.R.U32.HI R33, RZ, 0x10, R7 ;  /* 0x00000010ff217819 */ /* 0x000fe20000011607 */
[--C-:B0-----:R-:W-:Y:S02]  /*9540*/  HADD2.F32 R8, -RZ, R25.reuse.H0_H0 ;  /* 0x20000019ff087230 */ /* 0x101fe40000004100 */
[----:B------:R-:W-:-:S03]  /*9550*/  HADD2.F32 R25, -RZ, R25.H1_H1 ;  /* 0x30000019ff197230 */ /* 0x000fc60000004100 */
[C---:B------:R-:W-:Y:S01]  /*9560*/  FMUL.FTZ R29, R8.reuse, R21 ;  /* 0x00000015081d7220 */ /* 0x040fe20000410000 */
[----:B------:R-:W-:Y:S01]  /*9570*/  FMUL.FTZ R31, R8, R11 ;  /* 0x0000000b081f7220 */ /* 0x000fe20000410000 */
[----:B------:R-:W-:Y:S02]  /*9580*/  HADD2.F32 R8, -RZ, R20.H0_H0 ;  /* 0x20000014ff087230 */ /* 0x000fe40000004100 */
[C---:B------:R-:W-:Y:S01]  /*9590*/  FMUL.FTZ R30, R25.reuse, R28 ;  /* 0x0000001c191e7220 */ /* 0x040fe20000410000 */
[----:B------:R-:W-:Y:S02]  /*95a0*/  HADD2.F32 R7, -RZ, R24.H0_H0 ;  /* 0x20000018ff077230 */ /* 0x000fe40000004100 */
[----:B------:R-:W-:Y:S02]  /*95b0*/  HADD2.F32 R20, -RZ, R54.H0_H0 ;  /* 0x20000036ff147230 */ /* 0x000fe40000004100 */
[----:B------:R-:W-:Y:S01]  /*95c0*/  FMUL.FTZ R36, R25, R8 ;  /* 0x0000000819247220 */ /* 0x000fe20000410000 */
[----:B------:R-:W-:-:S02]  /*95d0*/  HADD2.F32 R9, -RZ, R26.H0_H0 ;  /* 0x2000001aff097230 */ /* 0x000fc40000004100 */
[--C-:B------:R-:W-:Y:S02]  /*95e0*/  HADD2.F32 R10, -RZ, R27.reuse.H0_H0 ;  /* 0x2000001bff0a7230 */ /* 0x100fe40000004100 */
[----:B------:R-:W-:Y:S02]  /*95f0*/  HADD2.F32 R27, -RZ, R27.H1_H1 ;  /* 0x3000001bff1b7230 */ /* 0x000fe40000004100 */
[----:B------:R-:W-:Y:S02]  /*9600*/  HADD2.F32 R24, -RZ, R24.H1_H1 ;  /* 0x30000018ff187230 */ /* 0x000fe40000004100 */
[----:B------:R-:W-:Y:S01]  /*9610*/  HADD2.F32 R26, -RZ, R26.H1_H1 ;  /* 0x3000001aff1a7230 */ /* 0x000fe20000004100 */
[----:B--2---:R-:W0:Y:S02]  /*9620*/  LDS.128 R12, [R42+0x18400] ;  /* 0x018400002a0c7984 */ /* 0x004e240000000c00 */
[--C-:B0-----:R-:W-:Y:S02]  /*9630*/  HADD2.F32 R4, -RZ, R13.reuse.H0_H0 ;  /* 0x2000000dff047230 */ /* 0x101fe40000004100 */
[----:B------:R-:W-:-:S03]  /*9640*/  HADD2.F32 R13, -RZ, R13.H1_H1 ;  /* 0x3000000dff0d7230 */ /* 0x000fc60000004100 */
[C---:B------:R-:W-:Y:S01]  /*9650*/  FFMA.FTZ R29, R4.reuse, R11, -R29 ;  /* 0x0000000b041d7223 */ /* 0x040fe2000001081d */
[----:B------:R-:W-:Y:S01]  /*9660*/  FFMA.FTZ R31, R4, R21, R31 ;  /* 0x00000015041f7223 */ /* 0x000fe2000001001f */
[----:B------:R-:W-:Y:S02]  /*9670*/  HADD2.F32 R4, -RZ, R56.H0_H0 ;  /* 0x20000038ff047230 */ /* 0x000fe40000004100 */
[----:B------:R-:W-:Y:S01]  /*9680*/  FFMA.FTZ R32, R13, R8, -R30 ;  /* 0x000000080d207223 */ /* 0x000fe2000001081e */
[----:B------:R-:W-:Y:S02]  /*9690*/  HADD2.F32 R3, -RZ, R12.H0_H0 ;  /* 0x2000000cff037230 */ /* 0x000fe40000004100 */
[C---:B------:R-:W-:Y:S01]  /*96a0*/  FMUL.FTZ R30, R7.reuse, R20 ;  /* 0x00000014071e7220 */ /* 0x040fe20000410000 */
[----:B------:R-:W-:Y:S02]  /*96b0*/  HADD2.F32 R8, -RZ, R55.H0_H0 ;  /* 0x20000037ff087230 */ /* 0x000fe40000004100 */
[----:B------:R-:W-:Y:S01]  /*96c0*/  FMUL.FTZ R7, R7, R4 ;  /* 0x0000000407077220 */ /* 0x000fe20000410000 */
        /* <DEDUP_REMOVED lines=11> */
[----:B------:R-:W-:Y:S02]  /*9780*/  HADD2.F32 R4, -RZ, R38.H0_H0 ;  /* 0x20000026ff047230 */ /* 0x000fe40000004100 */
[C---:B------:R-:W-:Y:S01]  /*9790*/  FMUL.FTZ R9, R10.reuse, R7 ;  /* 0x000000070a097220 */ /* 0x040fe20000410000 */
[----:B------:R-:W-:Y:S02]  /*97a0*/  HADD2.F32 R20, -RZ, R33.H0_H0 ;  /* 0x20000021ff147230 */ /* 0x000fe40000004100 */
[-C--:B------:R-:W-:Y:S01]  /*97b0*/  FMUL.FTZ R38, R10, R3.reuse ;  /* 0x000000030a267220 */ /* 0x080fe20000410000 */
        /* <DEDUP_REMOVED lines=8> */
[----:B------:R-:W-:Y:S02]  /*9840*/  HADD2.F32 R3, -RZ, R40.H0_H0 ;  /* 0x20000028ff037230 */ /* 0x000fe40000004100 */
        /* <DEDUP_REMOVED lines=23> */
.L_x_11785:
[----:B------:R-:W-:Y:S05]  /*99c0*/  BSYNC B0 ;  /* 0x0000000000007941 */ /* 0x000fea0003800000 */
.L_x_11771:
        /* <DEDUP_REMOVED lines=8> */
.L_x_11768:
[----:B-1----:R-:W1:Y:S01]  /*9a50*/  S2R R3, SR_TID.X ;  /* 0x0000000000037919 */ /* 0x002e620000002100 */
[----:B--23--:R-:W-:Y:S01]  /*9a60*/  IMAD.U32 R0, RZ, RZ, UR37 ;  /* 0x00000025ff007e24 */ /* 0x00cfe2000f8e00ff */
[----:B------:R-:W-:Y:S05]  /*9a70*/  WARPSYNC.ALL ;  /* 0x0000000000007948 */ /* 0x000fea0003800000 */
[----:B------:R-:W-:Y:S02]  /*9a80*/  ISETP.NE.AND P0, PT, R0, 0x3, PT ;  /* 0x000000030000780c */ /* 0x000fe40003f05270 */
[----:B------:R-:W-:-:S11]  /*9a90*/  LOP3.LUT R18, R18, 0xfff7ffff, RZ, 0xc0, !PT ;  /* 0xfff7ffff12127812 */ /* 0x000fd600078ec0ff */
[----:B------:R-:W-:Y:S02]  /*9aa0*/  @P0 LOP3.LUT R18, R18, 0x80000, RZ, 0xfc, !PT ;  /* 0x0008000012120812 */ /* 0x000fe400078efcff */
[----:B-1----:R-:W-:-:S05]  /*9ab0*/  SHF.R.U32.HI R3, RZ, 0x7, R3 ;  /* 0x00000007ff037819 */ /* 0x002fca0000011603 */
[----:B------:R-:W-:-:S05]  /*9ac0*/  VIADD R72, R3, 0x8 ;  /* 0x0000000803487836 */ /* 0x000fca0000000000 */
[----:B------:R1:W-:Y:S06]  /*9ad0*/  BAR.SYNC.DEFER_BLOCKING R72, 0x100 ;  /* 0x000400480000751d */ /* 0x0003ec0000010000 */
[----:B------:R-:W-:Y:S05]  /*9ae0*/  @!P0 BRA `(.L_x_11795) ;  /* 0x0000000000048947 */ /* 0x000fea0003800000 */
[----:B------:R-:W-:Y:S01]  /*9af0*/  BPT.TRAP 0x1 ;  /* 0x000000040000795c */ /* 0x000fe20000300000 */
.L_x_11795:
[----:B------:R-:W-:Y:S01]  /*9b00*/  IMAD R4, R2, 0x8, R19 ;  /* 0x0000000802047824 */ /* 0x000fe200078e0213 */
[----:B------:R-:W-:-:S04]  /*9b10*/  SHF.L.U32 R73, R202, 0x1f, RZ ;  /* 0x0000001fca497819 */ /* 0x000fc800000006ff */
[----:B------:R2:W3:Y:S01]  /*9b20*/  SYNCS.PHASECHK.TRANS64.TRYWAIT P1, [R4+URZ+0x22830], R73 ;  /* 0x02283049040075a7 */ /* 0x0004e2000802017f */
[----:B------:R-:W-:Y:S05]  /*9b30*/  @!P0 BRA `(.L_x_11796) ;  /* 0x0000000000048947 */ /* 0x000fea0003800000 */
[----:B------:R-:W-:Y:S01]  /*9b40*/  BPT.TRAP 0x1 ;  /* 0x000000040000795c */ /* 0x000fe20000300000 */
.L_x_11796:
[----:B------:R-:W4:Y:S01]  /*9b50*/  S2R R3, SR_TID.X ;  /* 0x0000000000037919 */ /* 0x000f220000002100 */
[----:B------:R-:W-:-:S05]  /*9b60*/  VIADD R0, R19, 0x1c400 ;  /* 0x0001c40013007836 */ /* 0x000fca0000000000 */
[----:B------:R-:W-:-:S04]  /*9b70*/  SHF.R.U32.HI R0, RZ, 0x4, R0 ;  /* 0x00000004ff007819 */ /* 0x000fc80000011600 */
[----:B------:R-:W-:Y:S02]  /*9b80*/  LOP3.LUT R0, R0, 0x3fff, RZ, 0xc0, !PT ;  /* 0x00003fff00007812 */ /* 0x000fe400078ec0ff */
[----:B----4-:R-:W-:-:S04]  /*9b90*/  LOP3.LUT R3, R3, 0x7f, RZ, 0xc0, !PT ;  /* 0x0000007f03037812 */ /* 0x010fc800078ec0ff */
[----:B------:R-:W-:Y:S01]  /*9ba0*/  ISETP.NE.AND P0, PT, R3, RZ, PT ;  /* 0x000000ff0300720c */ /* 0x000fe20003f05270 */
[----:B---3--:R-:W-:-:S12]  /*9bb0*/  @P1 BRA `(.L_x_11797) ;  /* 0x0000000000081947 */ /* 0x008fd80003800000 */
[----:B------:R-:W3:Y:S02]  /*9bc0*/  SYNCS.PHASECHK.TRANS64.TRYWAIT P1, [R4+URZ+0x22830], R73 ;  /* 0x02283049040075a7 */ /* 0x000ee4000802017f */
[----:B---3--:R-:W-:Y:S05]  /*9bd0*/  @!P1 BRA `(.L_x_11798) ;  /* 0x000001bc00149947 */ /* 0x008fea0003800000 */
.L_x_11797:
[----:B------:R-:W-:Y:S05]  /*9be0*/  WARPSYNC.ALL ;  /* 0x0000000000007948 */ /* 0x000fea0003800000 */
[----:B------:R-:W-:-:S05]  /*9bf0*/  LOP3.LUT R21, R0, 0x10000, RZ, 0xfc, !PT ;  /* 0x0001000000157812 */ /* 0x000fca00078efcff */
[----:B------:R-:W-:Y:S01]  /*9c00*/  IMAD R8, R2, 0x300, R21 ;  /* 0x0000030002087824 */ /* 0x000fe200078e0215 */
[----:B------:R-:W-:Y:S01]  /*9c10*/  LOP3.LUT R6, R34, 0x10000, RZ, 0xfc, !PT ;  /* 0x0001000022067812 */ /* 0x000fe200078efcff */
[----:B------:R-:W-:Y:S01]  /*9c20*/  IMAD.MOV.U32 R9, RZ, RZ, 0x40000040 ;  /* 0x40000040ff097424 */ /* 0x000fe200078e00ff */
[----:B0-----:R-:W-:Y:S01]  /*9c30*/  WARPGROUP.ARRIVE ;  /* 0x00000000000079c5 */ /* 0x001fe20000000000 */
[----:B------:R-:W-:Y:S01]  /*9c40*/  IMAD.MOV.U32 R7, RZ, RZ, 0x40000040 ;  /* 0x40000040ff077424 */ /* 0x000fe200078e00ff */
[C---:B------:R-:W-:Y:S01]  /*9c50*/  R2UR UR6, R8.reuse ;  /* 0x00000000080672ca */ /* 0x040fe200000e0000 */
[----:B------:R-:W-:Y:S01]  /*9c60*/  VIADD R10, R8, 0x2 ;  /* 0x00000002080a7836 */ /* 0x000fe20000000000 */
[----:B------:R-:W-:Y:S01]  /*9c70*/  R2UR UR7, R9 ;  /* 0x00000000090772ca */ /* 0x000fe200000e0000 */
[C---:B------:R-:W-:Y:S01]  /*9c80*/  VIADD R14, R6.reuse, 0x2 ;  /* 0x00000002060e7836 */ /* 0x040fe20000000000 */
[C---:B------:R-:W-:Y:S01]  /*9c90*/  R2UR UR4, R6.reuse ;  /* 0x00000000060472ca */ /* 0x040fe200000e0000 */
[----:B------:R-:W-:Y:S01]  /*9ca0*/  IMAD.MOV.U32 R11, RZ, RZ, 0x40000040 ;  /* 0x40000040ff0b7424 */ /* 0x000fe200078e00ff */
[----:B------:R-:W-:Y:S01]  /*9cb0*/  R2UR UR5, R7 ;  /* 0x00000000070572ca */ /* 0x000fe200000e0000 */
[----:B------:R-:W-:Y:S01]  /*9cc0*/  IMAD.MOV.U32 R15, RZ, RZ, 0x40000040 ;  /* 0x40000040ff0f7424 */ /* 0x000fe200078e00ff */
[----:B------:R-:W0:Y:S01]  /*9cd0*/  LDC R20, c[0x0][0x448] ;  /* 0x00011200ff147b82 */ /* 0x000e220000000800 */
[----:B------:R-:W-:Y:S01]  /*9ce0*/  VIADD R12, R6, 0x4 ;  /* 0x00000004060c7836 */ /* 0x000fe20000000000 */
[----:B------:R-:W4:Y:S01]  /*9cf0*/  S2R R80, SR_TID.X ;  /* 0x0000000000507919 */ /* 0x000f220000002100 */
[----:B------:R-:W-:Y:S01]  /*9d00*/  IMAD.MOV.U32 R13, RZ, RZ, 0x40000040 ;  /* 0x40000040ff0d7424 */ /* 0x000fe200078e00ff */
[----:B------:R-:W-:Y:S01]  /*9d10*/  ULDC.64 UR8, c[0x0][0x9e0] ;  /* 0x0002780000087ab9 */ /* 0x000fe20000000a00 */
[----:B------:R-:W-:Y:S01]  /*9d20*/  IMAD.MOV.U32 R9, RZ, RZ, 0x40000040 ;  /* 0x40000040ff097424 */ /* 0x000fe200078e00ff */
[----:B------:R-:W-:Y:S01]  /*9d30*/  UISETP.GE.AND UP0, UPT, UR9, 0x1, UPT ;  /* 0x000000010900788c */ /* 0x000fe2000bf06270 */
[----:B------:R-:W-:Y:S01]  /*9d40*/  LOP3.LUT R18, R18, 0xffefffff, RZ, 0xc0, !PT ;  /* 0xffefffff12127812 */ /* 0x000fe200078ec0ff */
[----:B------:R-:W-:-:S02]  /*9d50*/  ULDC UR43, c[0x0][0x9dc] ;  /* 0x00027700002b7ab9 */ /* 0x000fc40000000800 */
[----:B------:R-:W-:Y:S01]  /*9d60*/  ULOP3.LUT UR43, URZ, UR43, URZ, 0x33, !UPT ;  /* 0x0000002b3f2b7292 */ /* 0x000fe2000f8e333f */
[----:B------:R-:W-:Y:S01]  /*9d70*/  HGMMA.64x96x16.F32 R24, gdesc[UR4], RZ, !UPT, gsb0 ;  /* 0x01600000041879f0 */ /* 0x000fe2000c0008ff */
[----:B------:R-:W-:Y:S01]  /*9d80*/  R2UR UR6, R10 ;  /* 0x000000000a0672ca */ /* 0x000fe200000e0000 */
[----:B------:R-:W-:Y:S01]  /*9d90*/  VIADD R10, R8, 0x4 ;  /* 0x00000004080a7836 */ /* 0x000fe20000000000 */
[----:B------:R-:W-:Y:S01]  /*9da0*/  R2UR UR7, R11 ;  /* 0x000000000b0772ca */ /* 0x000fe200000e0000 */
[----:B------:R-:W-:Y:S01]  /*9db0*/  IMAD.MOV.U32 R11, RZ, RZ, 0x40000040 ;  /* 0x40000040ff0b7424 */ /* 0x000fe200078e00ff */
[----:B------:R-:W-:Y:S01]  /*9dc0*/  R2UR UR4, R14 ;  /* 0x000000000e0472ca */ /* 0x000fe200000e0000 */
[----:B------:R-:W-:Y:S01]  /*9dd0*/  UP2UR UR40, UPR, URZ, 0x1 ;  /* 0x000000013f287883 */ /* 0x000fe20008000000 */
[----:B------:R-:W-:Y:S02]  /*9de0*/  R2UR UR5, R15 ;  /* 0x000000000f0572ca */ /* 0x000fe400000e0000 */
[----:B0-----:R-:W-:-:S02]  /*9df0*/  ISETP.NE.AND P1, PT, R20, 0x1, PT ;  /* 0x000000011400780c */ /* 0x001fc40003f25270 */
[----:B----4-:R-:W-:-:S11]  /*9e00*/  SHF.R.U32.HI R80, RZ, 0x7, R80 ;  /* 0x00000007ff507819 */ /* 0x010fd60000011650 */
[----:B------:R-:W0:Y:S01]  /*9e10*/  @P1 LDC R20, c[0x0][0x44c] ;  /* 0x00011300ff141b82 */ /* 0x000e220000000800 */
[----:B------:R-:W-:Y:S01]  /*9e20*/  @P1 LOP3.LUT R18, R18, 0x100000, RZ, 0xfc, !PT ;  /* 0x0010000012121812 */ /* 0x000fe200078efcff */
[----:B------:R-:W-:Y:S02]  /*9e30*/  WARPGROUP.DEPBAR.LE gsb0, 0x0 ;  /* 0x00008000000079c5 */ /* 0x000fe40000010000 */
[----:B------:R-:W-:-:S06]  /*9e40*/  WARPGROUP.ARRIVE ;  /* 0x00000000000079c5 */ /* 0x000fcc0000000000 */
[----:B------:R-:W-:Y:S01]  /*9e50*/  HGMMA.64x96x16.F32 R24, gdesc[UR4], R24, gsb0 ;  /* 0x01600000041879f0 */ /* 0x000fe20008000818 */
        /* <DEDUP_REMOVED lines=17> */
[----:B------:R-:W-:Y:S02]  /*9f70*/  ULDC UR4, c[0x0][0x9d8] ;  /* 0x0002760000047ab9 */ /* 0x000fe40000000800 */
[----:B------:R-:W-:Y:S02]  /*9f80*/  WARPGROUP.DEPBAR.LE gsb0, 0x0 ;  /* 0x00008000000079c5 */ /* 0x000fe40000010000 */
[----:B------:R-:W-:Y:S01]  /*9f90*/  FMUL.FTZ R79, R49, UR4 ;  /* 0x00000004314f7c20 */ /* 0x000fe20008410000 */
[----:B------:R-:W-:Y:S01]  /*9fa0*/  FMUL.FTZ R3, R27, UR4 ;  /* 0x000000041b037c20 */ /* 0x000fe20008410000 */
[----:B------:R-:W4:Y:S01]  /*9fb0*/  @P1 LDC R49, c[0x0][0x450] ;  /* 0x00011400ff311b82 */ /* 0x000f220000000800 */
[----:B------:R-:W-:Y:S01]  /*9fc0*/  FMUL.FTZ R27, R39, UR4 ;  /* 0x00000004271b7c20 */ /* 0x000fe20008410000 */
[----:B------:R-:W-:Y:S01]  /*9fd0*/  FMUL.FTZ R39, R55, UR4 ;  /* 0x0000000437277c20 */ /* 0x000fe20008410000 */
[----:B------:R-:W-:Y:S01]  /*9fe0*/  FMUL.FTZ R55, R57, UR4 ;  /* 0x0000000439377c20 */ /* 0x000fe20008410000 */
[----:B------:R-:W-:Y:S01]  /*9ff0*/  FMUL.FTZ R57, R61, UR4 ;  /* 0x000000043d397c20 */ /* 0x000fe20008410000 */
[----:B------:R-:W-:-:S02]  /*a000*/  IMAD.IADD R61, R210, 0x1, R209 ;  /* 0x00000001d23d7824 */ /* 0x000fc400078e02d1 */
[----:B------:R-:W-:Y:S01]  /*a010*/  FMUL.FTZ R74, R25, UR4 ;  /* 0x00000004194a7c20 */ /* 0x000fe20008410000 */
[----:B------:R-:W-:Y:S01]  /*a020*/  FMUL.FTZ R25, R35, UR4 ;  /* 0x0000000423197c20 */ /* 0x000fe20008410000 */
[----:B------:R-:W-:Y:S01]  /*a030*/  FMUL.FTZ R35, R51, UR4 ;  /* 0x0000000433237c20 */ /* 0x000fe20008410000 */
[----:B0-----:R-:W-:-:S04]  /*a040*/  @P1 IMAD.HI.U32 R20, R61, R20, RZ ;  /* 0x000000143d141227 */ /* 0x001fc800078e00ff */
        /* <DEDUP_REMOVED lines=14> */
[----:B----4-:R-:W-:Y:S01]  /*a130*/  @P1 SHF.R.U32.HI R61, RZ, R49, R20 ;  /* 0x00000031ff3d1219 */ /* 0x010fe20000011614 */
[----:B------:R-:W-:-:S02]  /*a140*/  @!P0 VIADD R49, R4, 0x22840 ;  /* 0x0002284004318836 */ /* 0x000fc40000000000 */
[----:B------:R-:W-:Y:S01]  /*a150*/  FMUL.FTZ R44, R59, UR4 ;  /* 0x000000043b2c7c20 */ /* 0x000fe20008410000 */
        /* <DEDUP_REMOVED lines=8> */
[----:B------:R-:W-:Y:S01]  /*a1e0*/  IADD3 R20, -R80, 0xb, RZ ;  /* 0x0000000b50147810 */ /* 0x000fe20007ffe1ff */
        /* <DEDUP_REMOVED lines=15> */
[----:B------:R-:W-:Y:S01]  /*a2e0*/  @!P0 PRMT R49, RZ, 0x654, R49 ;  /* 0x00000654ff318816 */ /* 0x000fe20000000031 */
[----:B------:R-:W-:Y:S01]  /*a2f0*/  FMUL.FTZ R50, R71, UR4 ;  /* 0x0000000447327c20 */ /* 0x000fe20008410000 */
[----:B------:R-:W-:Y:S01]  /*a300*/  FMUL.FTZ R68, R68, UR4 ;  /* 0x0000000444447c20 */ /* 0x000fe20008410000 */
[----:B------:R-:W-:Y:S01]  /*a310*/  FMUL.FTZ R70, R70, UR4 ;  /* 0x0000000446467c20 */ /* 0x000fe20008410000 */
[----:B------:R-:W-:Y:S01]  /*a320*/  PLOP3.LUT P1, PT, PT, PT, UP0, 0x40, 0x0 ;  /* 0x000000000000781c */ /* 0x000fe20003f2e808 */
[----:B------:R4:W-:Y:S06]  /*a330*/  BAR.ARV R20, 0x100 ;  /* 0x000400140000751d */ /* 0x0009ec0000002000 */
[C-C-:B------:R-:W-:Y:S01]  /*a340*/  IADD3 R58, -R205.reuse, 0x61, R54.reuse ;  /* 0x00000061cd3a7810 */ /* 0x140fe20007ffe136 */
[----:B------:R1:W-:Y:S01]  /*a350*/  @!P0 SYNCS.ARRIVE.TRANS64.RED.A1T0 RZ, [R49+URZ], RZ ;  /* 0x000000ff31ff89a7 */ /* 0x0003e2000810043f */
[----:B------:R-:W1:Y:S01]  /*a360*/  MUFU.TANH R5, R5 ;  /* 0x0000000500057308 */ /* 0x000e620000002400 */
[----:B------:R-:W-:Y:S01]  /*a370*/  IMAD.MOV.U32 R63, RZ, RZ, -0x60 ;  /* 0xffffffa0ff3f7424 */ /* 0x000fe200078e00ff */
[----:B------:R-:W-:Y:S01]  /*a380*/  IADD3 R67, -R205, 0x60, R54 ;  /* 0x00000060cd437810 */ /* 0x000fe20007ffe136 */
[----:B------:R-:W-:-:S02]  /*a390*/  IMAD.IADD R58, R58, 0x1, -R203 ;  /* 0x000000013a3a7824 */ /* 0x000fc400078e0acb */
[----:B------:R-:W-:Y:S02]  /*a3a0*/  IMAD R82, R176, R63, 0x60 ;  /* 0x00000060b0527424 */ /* 0x000fe400078e023f */
[C---:B------:R-:W-:Y:S01]  /*a3b0*/  VIADD R80, R58.reuse, UR8 ;  /* 0x000000083a507c36 */ /* 0x040fe20008000000 */
[----:B------:R-:W1:Y:S01]  /*a3c0*/  MUFU.TANH R74, R74 ;  /* 0x0000004a004a7308 */ /* 0x000e620000002400 */
[----:B------:R-:W-:Y:S02]  /*a3d0*/  VIADD R71, R58, UR43 ;  /* 0x0000002b3a477c36 */ /* 0x000fe40008000000 */
[----:B------:R-:W-:Y:S01]  /*a3e0*/  IMAD.IADD R81, R82, 0x1, -R205 ;  /* 0x0000000152517824 */ /* 0x000fe200078e0acd */
[----:B0-----:R-:W-:Y:S01]  /*a3f0*/  VIADDMNMX R62, R60, R80, R67, PT ;  /* 0x000000503c3e7246 */ /* 0x001fe20003800143 */
[----:B------:R-:W-:-:S03]  /*a400*/  IMAD.IADD R63, R71, 0x1, R60 ;  /* 0x00000001473f7824 */ /* 0x000fc600078e023c */
        /* <DEDUP_REMOVED lines=44> */
[----:B-1----:R4:W1:Y:S08]  /*a6d0*/  MUFU.TANH R49, R70 ;  /* 0x0000004600317308 */ /* 0x0028700000002400 */
[----:B------:R-:W0:Y:S01]  /*a6e0*/  MUFU.TANH R50, R50 ;  /* 0x0000003200327308 */ /* 0x000e220000002400 */
[----:B----4-:R-:W-:Y:S05]  /*a6f0*/  @P1 BRA `(.L_x_11799) ;  /* 0x0000000000541947 */ /* 0x010fea0003800000 */
        /* <DEDUP_REMOVED lines=12> */
.L_x_11801:
[----:B------:R-:W-:-:S06]  /*a7c0*/  UISETP.NE.AND UP0, UPT, UR9, 0x1, UPT ;  /* 0x000000010900788c */ /* 0x000fcc000bf05270 */
[----:B------:R-:W-:-:S05]  /*a7d0*/  PLOP3.LUT P1, PT, PT, PT, UP0, 0x80, 0x0 ;  /* 0x000000000000781c */ /* 0x000fca0003f2f008 */
[----:B------:R-:W-:-:S08]  /*a7e0*/  @UP0 ULDC.64 UR4, c[0x0][0x9e8] ;  /* 0x00027a0000040ab9 */ /* 0x000fd00000000a00 */
[----:B------:R-:W-:-:S05]  /*a7f0*/  @P1 IMAD.HI.U32 R58, R54, UR4, RZ ;  /* 0x00000004363a1c27 */ /* 0x000fca000f8e00ff */
[----:B------:R-:W-:-:S07]  /*a800*/  @P1 SHF.R.U32.HI R54, RZ, UR5, R58 ;  /* 0x00000005ff361c19 */ /* 0x000fce000801163a */
.L_x_11802:
[----:B------:R-:W-:Y:S05]  /*a810*/  BSYNC B0 ;  /* 0x0000000000007941 */ /* 0x000fea0003800000 */
.L_x_11800:
[----:B------:R-:W-:-:S05]  /*a820*/  IMAD R54, R54, UR9, R81 ;  /* 0x0000000936367c24 */ /* 0x000fca000f8e0251 */
[----:B------:R-:W-:Y:S02]  /*a830*/  VIMNMX R63, R63, R54, !PT ;  /* 0x000000363f3f7248 */ /* 0x000fe40007fe0100 */
[----:B------:R-:W-:-:S07]  /*a840*/  VIADDMNMX R62, R54, UR9, R62, PT ;  /* 0x00000009363e7c46 */ /* 0x000fce000b80013e */
.L_x_11799:
[C---:B------:R-:W-:Y:S01]  /*a850*/  ISETP.GE.AND P1, PT, R82.reuse, 0x2, PT ;  /* 0x000000025200780c */ /* 0x040fe20003f26270 */
[----:B------:R-:W-:Y:S01]  /*a860*/  UISETP.NE.AND UP0, UPT, UR40, URZ, UPT ;  /* 0x0000003f2800728c */ /* 0x000fe2000bf05270 */
[C---:B------:R-:W-:Y:S02]  /*a870*/  ISETP.GE.AND P6, PT, R82.reuse, 0x9, PT ;  /* 0x000000095200780c */ /* 0x040fe40003fc6270 */
[----:B------:R-:W-:Y:S02]  /*a880*/  ISETP.GT.AND P2, PT, R63, 0x1, !P1 ;  /* 0x000000013f00780c */ /* 0x000fe40004f44270 */
[----:B------:R-:W-:Y:S02]  /*a890*/  ISETP.GE.AND P3, PT, R82, 0xa, PT ;  /* 0x0000000a5200780c */ /* 0x000fe40003f66270 */
[----:B------:R-:W-:Y:S02]  /*a8a0*/  ISETP.LT.OR P2, PT, R62, 0x2, P2 ;  /* 0x000000023e00780c */ /* 0x000fe40001741670 */
[----:B------:R-:W-:-:S02]  /*a8b0*/  ISETP.GE.AND P5, PT, R82, 0x1, PT ;  /* 0x000000015200780c */ /* 0x000fc40003fa6270 */
[----:B------:R-:W-:Y:S02]  /*a8c0*/  FSEL R112, R74, -INF , !P2 ;  /* 0xff8000004a707808 */ /* 0x000fe40005000000 */
[----:B------:R-:W-:-:S04]  /*a8d0*/  ISETP.GT.AND P2, PT, R63, 0x8, !P6 ;  /* 0x000000083f00780c */ /* 0x000fc80007744270 */
[----:B------:R-:W-:-:S04]  /*a8e0*/  ISETP.LT.OR P2, PT, R62, 0x9, P2 ;  /* 0x000000093e00780c */ /* 0x000fc80001741670 */
[----:B0-----:R-:W-:Y:S02]  /*a8f0*/  FSEL R110, R75, -INF , !P2 ;  /* 0xff8000004b6e7808 */ /* 0x001fe40005000000 */
        /* <DEDUP_REMOVED lines=50> */
[----:B------:R-:W-:Y:S01]  /*ac20*/  ISETP.GT.AND P2, PT, R63, 0x31, !P3 ;  /* 0x000000313f00780c */ /* 0x000fe20005f44270 */
[----:B------:R-:W0:Y:S01]  /*ac30*/  SHFL.IDX PT, R78, R61, 0x1, 0x1c1f ;  /* 0x003c1f003d4e7f89 */ /* 0x000e2200000e0000 */
        /* <DEDUP_REMOVED lines=11> */
[----:B------:R-:W-:Y:S01]  /*acf0*/  ISETP.LT.OR P2, PT, R62, 0x3a, P2 ;  /* 0x0000003a3e00780c */ /* 0x000fe20001741670 */
[----:B0-----:R-:W-:Y:S01]  /*ad00*/  IMAD.IADD R37, R71, 0x1, R78 ;  /* 0x0000000147257824 */ /* 0x001fe200078e024e */
        /* <DEDUP_REMOVED lines=25> */
[----:B------:R-:W-:-:S02]  /*aea0*/  VIADDMNMX R33, R78, R80, R67, PT ;  /* 0x000000504e217246 */ /* 0x000fc40003800143 */
        /* <DEDUP_REMOVED lines=32> */
.L_x_11805:
[----:B------:R-:W-:-:S06]  /*b0b0*/  UISETP.NE.AND UP0, UPT, UR9, 0x1, UPT ;  /* 0x000000010900788c */ /* 0x000fcc000bf05270 */
[----:B------:R-:W-:-:S05]  /*b0c0*/  PLOP3.LUT P4, PT, PT, PT, UP0, 0x80, 0x0 ;  /* 0x000000000000781c */ /* 0x000fca0003f8f008 */
[----:B------:R-:W-:-:S08]  /*b0d0*/  @UP0 ULDC.64 UR4, c[0x0][0x9e8] ;  /* 0x00027a0000040ab9 */ /* 0x000fd00000000a00 */
[----:B------:R-:W-:Y:S01]  /*b0e0*/  @P4 IMAD.HI.U32 R59, R5, UR4, RZ ;  /* 0x00000004053b4c27 */ /* 0x000fe2000f8e00ff */
[----:B------:R-:W-:-:S13]  /*b0f0*/  PLOP3.LUT P4, PT, PT, PT, UP0, 0x80, 0x0 ;  /* 0x000000000000781c */ /* 0x000fda0003f8f008 */
[----:B------:R-:W-:-:S07]  /*b100*/  @P4 SHF.R.U32.HI R5, RZ, UR5, R59 ;  /* 0x00000005ff054c19 */ /* 0x000fce000801163b */
.L_x_11806:
[----:B------:R-:W-:Y:S05]  /*b110*/  BSYNC B0 ;  /* 0x0000000000007941 */ /* 0x000fea0003800000 */
.L_x_11804:
[----:B------:R-:W-:-:S05]  /*b120*/  IMAD R78, R5, UR9, R81 ;  /* 0x00000009054e7c24 */ /* 0x000fca000f8e0251 */
[----:B------:R-:W-:Y:S02]  /*b130*/  VIMNMX R37, R37, R78, !PT ;  /* 0x0000004e25257248 */ /* 0x000fe40007fe0100 */
[----:B------:R-:W-:-:S07]  /*b140*/  VIADDMNMX R33, R78, UR9, R33, PT ;  /* 0x000000094e217c46 */ /* 0x000fce000b800121 */
.L_x_11803:
[C---:B------:R-:W-:Y:S01]  /*b150*/  ISETP.GT.AND P1, PT, R37.reuse, 0x1, !P1 ;  /* 0x000000012500780c */ /* 0x040fe20004f24270 */
[----:B------:R-:W-:Y:S01]  /*b160*/  ULDC UR4, c[0x0][0x988] ;  /* 0x0002620000047ab9 */ /* 0x000fe20000000800 */
[----:B------:R-:W-:Y:S01]  /*b170*/  ISETP.GT.AND P6, PT, R37, 0x8, !P6 ;  /* 0x000000082500780c */ /* 0x000fe200077c4270 */
[----:B------:R-:W-:Y:S01]  /*b180*/  IMAD.U32 R59, RZ, RZ, UR37 ;  /* 0x00000025ff3b7e24 */ /* 0x000fe2000f8e00ff */
        /* <DEDUP_REMOVED lines=8> */
[----:B------:R-:W-:Y:S02]  /*b210*/  FMNMX.FTZ R3, R108, R3, !PT ;  /* 0x000000036c037209 */ /* 0x000fe40007810000 */
[----:B------:R-:W-:Y:S01]  /*b220*/  FSEL R92, R11, -INF , !P1 ;  /* 0xff8000000b5c7808 */ /* 0x000fe20004800000 */
[----:B------:R-:W-:Y:S01]  /*b230*/  IMAD.U32 R11, RZ, RZ, UR4 ;  /* 0x00000004ff0b7e24 */ /* 0x000fe2000f8e00ff */
        /* <DEDUP_REMOVED lines=55> */
[----:B------:R-:W-:Y:S01]  /*b5b0*/  ISETP.GT.AND P5, PT, R37, RZ, !P5 ;  /* 0x000000ff2500720c */ /* 0x000fe20006fa4270 */
[----:B------:R-:W0:Y:S01]  /*b5c0*/  SHFL.BFLY PT, R10, R3, 0x2, 0x1f ;  /* 0x0c401f00030a7f89 */ /* 0x000e2200000e0000 */
[C---:B------:R-:W-:Y:S02]  /*b5d0*/  ISETP.LT.OR P1, PT, R33.reuse, 0x31, P1 ;  /* 0x000000312100780c */ /* 0x040fe40000f21670 */
[----:B------:R-:W-:Y:S02]  /*b5e0*/  ISETP.LT.OR P5, PT, R33, 0x1, P5 ;  /* 0x000000012100780c */ /* 0x000fe40002fa1670 */
[----:B------:R-:W-:Y:S02]  /*b5f0*/  FSEL R82, R34, -INF , !P1 ;  /* 0xff80000022527808 */ /* 0x000fe40004800000 */
[----:B------:R-:W-:Y:S02]  /*b600*/  ISETP.NE.AND P1, PT, R93, RZ, PT ;  /* 0x000000ff5d00720c */ /* 0x000fe40003f25270 */
[----:B------:R-:W-:-:S02]  /*b610*/  FSEL R0, R0, -INF , !P5 ;  /* 0xff80000000007808 */ /* 0x000fc40006800000 */
[----:B------:R-:W-:Y:S02]  /*b620*/  ISETP.GT.AND P1, PT, R37, 0x31, !P1 ;  /* 0x000000312500780c */ /* 0x000fe40004f24270 */
[----:B------:R-:W-:Y:S02]  /*b630*/  ISETP.NE.AND P6, PT, R55, RZ, PT ;  /* 0x000000ff3700720c */ /* 0x000fe40003fc5270 */
[----:B------:R-:W-:Y:S02]  /*b640*/  ISETP.LT.OR P1, PT, R33, 0x32, P1 ;  /* 0x000000322100780c */ /* 0x000fe40000f21670 */
[----:B------:R-:W-:Y:S02]  /*b650*/  ISETP.NE.AND P4, PT, R97, RZ, PT ;  /* 0x000000ff6100720c */ /* 0x000fe40003f85270 */
[----:B------:R-:W-:Y:S02]  /*b660*/  FSEL R34, R35, -INF , !P1 ;  /* 0xff80000023227808 */ /* 0x000fe40004800000 */
[----:B------:R-:W-:-:S02]  /*b670*/  ISETP.NE.AND P1, PT, R79, RZ, PT ;  /* 0x000000ff4f00720c */ /* 0x000fc40003f25270 */
        /* <DEDUP_REMOVED lines=36> */
[----:B0-----:R-:W-:-:S02]  /*b8c0*/  FMNMX.FTZ R5, R10, R5, !PT ;  /* 0x000000050a057209 */ /* 0x001fc40007810000 */
[----:B------:R-:W-:Y:S02]  /*b8d0*/  ISETP.LT.OR P1, PT, R33, 0x4a, P1 ;  /* 0x0000004a2100780c */ /* 0x000fe40000f21670 */
[----:B------:R-:W-:Y:S01]  /*b8e0*/  FMNMX.FTZ R31, R80, R31, !PT ;  /* 0x0000001f501f7209 */ /* 0x000fe20007810000 */
[----:B------:R-:W-:Y:S01]  /*b8f0*/  FMUL.FTZ R27, R5, R11 ;  /* 0x0000000b051b7220 */ /* 0x000fe20000410000 */
[----:B------:R-:W-:Y:S02]  /*b900*/  FSEL R106, R47, -INF , !P1 ;  /* 0xff8000002f6a7808 */ /* 0x000fe40004800000 */
[----:B------:R-:W-:Y:S02]  /*b910*/  FSETP.NEU.FTZ.AND P1, PT, R5, -INF , PT ;  /* 0xff8000000500780b */ /* 0x000fe40003f3d000 */
[----:B------:R-:W-:Y:S02]  /*b920*/  ISETP.NE.AND P4, PT, R57, RZ, PT ;  /* 0x000000ff3900720c */ /* 0x000fe40003f85270 */
[----:B------:R-:W-:-:S02]  /*b930*/  FMNMX.FTZ R35, R42, R31, !PT ;  /* 0x0000001f2a237209 */ /* 0x000fc40007810000 */
[----:B------:R-:W-:Y:S02]  /*b940*/  FSEL R27, R27, RZ, P1 ;  /* 0x000000ff1b1b7208 */ /* 0x000fe40000800000 */
[----:B------:R-:W-:Y:S02]  /*b950*/  ISETP.GT.AND P1, PT, R37, 0x50, !P4 ;  /* 0x000000502500780c */ /* 0x000fe40006724270 */
[----:B------:R-:W-:Y:S01]  /*b960*/  FMNMX.FTZ R35, R44, R35, !PT ;  /* 0x000000232c237209 */ /* 0x000fe20007810000 */
[-CC-:B------:R-:W-:Y:S01]  /*b970*/  FFMA.FTZ R96, R96, R11.reuse, -R27.reuse ;  /* 0x0000000b60607223 */ /* 0x180fe2000001081b */
[----:B------:R-:W-:Y:S01]  /*b980*/  ISETP.LT.OR P1, PT, R33, 0x51, P1 ;  /* 0x000000512100780c */ /* 0x000fe20000f21670 */
[--C-:B------:R-:W-:Y:S01]  /*b990*/  FFMA.FTZ R166, R36, R11, -R27.reuse ;  /* 0x0000000b24a67223 */ /* 0x100fe2000001081b */
[----:B------:R-:W-:Y:S01]  /*b9a0*/  FMNMX.FTZ R35, R46, R35, !PT ;  /* 0x000000232e237209 */ /* 0x000fe20007810000 */
[----:B------:R0:W-:Y:S01]  /*b9b0*/  MUFU.EX2 R31, R96 ;  /* 0x00000060001f7308 */ /* 0x0001e20000000800 */
[----:B------:R-:W-:Y:S01]  /*b9c0*/  ISETP.NE.AND P4, PT, R41, RZ, PT ;  /* 0x000000ff2900720c */ /* 0x000fe20003f85270 */
[-CC-:B-----5:R-:W-:Y:S01]  /*b9d0*/  FFMA.FTZ R152, R114, R11.reuse, -R27.reuse ;  /* 0x0000000b72987223 */ /* 0x1a0fe2000001081b */
[----:B------:R-:W-:Y:S01]  /*b9e0*/  FSEL R48, R48, -INF , !P1 ;  /* 0xff80000030307808 */ /* 0x000fe20004800000 */
[-CC-:B------:R-:W-:Y:S01]  /*b9f0*/  FFMA.FTZ R112, R112, R11.reuse, -R27.reuse ;  /* 0x0000000b70707223 */ /* 0x180fe2000001081b */
[----:B------:R-:W-:Y:S01]  /*ba00*/  ISETP.GT.AND P3, PT, R37, 0x58, !P3 ;  /* 0x000000582500780c */ /* 0x000fe20005f64270 */
[--C-:B------:R-:W-:Y:S01]  /*ba10*/  FFMA.FTZ R154, R110, R11, -R27.reuse ;  /* 0x0000000b6e9a7223 */ /* 0x100fe2000001081b */
[----:B------:R-:W-:Y:S01]  /*ba20*/  ISETP.LT.OR P2, PT, R33, 0x52, P2 ;  /* 0x000000522100780c */ /* 0x000fe20001741670 */
[----:B------:R-:W-:Y:S01]  /*ba30*/  MUFU.EX2 R152, R152 ;  /* 0x0000009800987308 */ /* 0x000fe20000000800 */
[----:B------:R-:W-:Y:S01]  /*ba40*/  FMNMX.FTZ R35, R106, R35, !PT ;  /* 0x000000236a237209 */ /* 0x000fe20007810000 */
[-CC-:B------:R-:W-:Y:S01]  /*ba50*/  FFMA.FTZ R108, R108, R11.reuse, -R27.reuse ;  /* 0x0000000b6c6c7223 */ /* 0x180fe2000001081b */
[----:B------:R-:W-:Y:S01]  /*ba60*/  ISETP.GT.AND P1, PT, R37, 0x59, !P4 ;  /* 0x000000592500780c */ /* 0x000fe20006724270 */
[-CC-:B------:R-:W-:Y:S01]  /*ba70*/  FFMA.FTZ R37, R76, R11.reuse, -R27.reuse ;  /* 0x0000000b4c257223 */ /* 0x180fe2000001081b */
[----:B------:R-:W-:Y:S01]  /*ba80*/  ISETP.LT.OR P3, PT, R33, 0x59, P3 ;  /* 0x000000592100780c */ /* 0x000fe20001f61670 */
[--C-:B------:R-:W-:Y:S01]  /*ba90*/  FFMA.FTZ R156, R104, R11, -R27.reuse ;  /* 0x0000000b689c7223 */ /* 0x100fe2000001081b */
[----:B0-----:R-:W-:Y:S01]  /*baa0*/  FSEL R96, R43, -INF , !P2 ;  /* 0xff8000002b607808 */ /* 0x001fe20005000000 */
[----:B------:R-:W0:Y:S01]  /*bab0*/  MUFU.EX2 R3, R112 ;  /* 0x0000007000037308 */ /* 0x000e220000000800 */
[----:B------:R-:W-:Y:S01]  /*bac0*/  FMNMX.FTZ R35, R48, R35, !PT ;  /* 0x0000002330237209 */ /* 0x000fe20007810000 */
[-CC-:B------:R-:W-:Y:S01]  /*bad0*/  FFMA.FTZ R100, R100, R11.reuse, -R27.reuse ;  /* 0x0000000b64647223 */ /* 0x180fe2000001081b */
[----:B------:R-:W-:Y:S01]  /*bae0*/  ISETP.LT.OR P1, PT, R33, 0x5a, P1 ;  /* 0x0000005a2100780c */ /* 0x000fe20000f21670 */
[-CC-:B------:R-:W-:Y:S01]  /*baf0*/  FFMA.FTZ R158, R102, R11.reuse, -R27.reuse ;  /* 0x0000000b669e7223 */ /* 0x180fe2000001081b */
[----:B-1----:R-:W-:Y:S01]  /*bb00*/  FSEL R76, R49, -INF , !P3 ;  /* 0xff800000314c7808 */ /* 0x002fe20005800000 */
[--C-:B------:R-:W-:Y:S01]  /*bb10*/  FFMA.FTZ R174, R32, R11, -R27.reuse ;  /* 0x0000000b20ae7223 */ /* 0x100fe2000001081b */
[----:B------:R-:W-:Y:S01]  /*bb20*/  FMNMX.FTZ R35, R96, R35, !PT ;  /* 0x0000002360237209 */ /* 0x000fe20007810000 */
[----:B------:R-:W1:Y:S01]  /*bb30*/  MUFU.EX2 R154, R154 ;  /* 0x0000009a009a7308 */ /* 0x000e620000000800 */
[----:B------:R-:W-:Y:S01]  /*bb40*/  FSEL R50, R50, -INF , !P1 ;  /* 0xff80000032327808 */ /* 0x000fe20004800000 */
[--C-:B------:R-:W-:Y:S01]  /*bb50*/  FFMA.FTZ R160, R98, R11, -R27.reuse ;  /* 0x0000000b62a07223 */ /* 0x100fe2000001081b */
[----:B------:R-:W-:Y:S01]  /*bb60*/  FMNMX.FTZ R35, R76, R35, !PT ;  /* 0x000000234c237209 */ /* 0x000fe20007810000 */
[-CC-:B------:R-:W-:Y:S01]  /*bb70*/  FFMA.FTZ R162, R60, R11.reuse, -R27.reuse ;  /* 0x0000000b3ca27223 */ /* 0x180fe2000001081b */
[-CC-:B------:R-:W-:Y:S01]  /*bb80*/  FFMA.FTZ R172, R40, R11.reuse, -R27.reuse ;  /* 0x0000000b28ac7223 */ /* 0x180fe2000001081b */
[----:B------:R-:W-:Y:S01]  /*bb90*/  FFMA.FTZ R164, R54, R11, -R27 ;  /* 0x0000000b36a47223 */ /* 0x000fe2000001081b */
[----:B------:R-:W-:Y:S01]  /*bba0*/  FMNMX.FTZ R10, R50, R35, !PT ;  /* 0x00000023320a7209 */ /* 0x000fe20007810000 */
[----:B------:R-:W4:Y:S01]  /*bbb0*/  MUFU.EX2 R25, R108 ;  /* 0x0000006c00197308 */ /* 0x000f220000000800 */
[----:B0-----:R-:W-:Y:S01]  /*bbc0*/  FADD.FTZ R49, R152, R3 ;  /* 0x0000000398317221 */ /* 0x001fe20000010000 */
[-CC-:B------:R-:W-:Y:S01]  /*bbd0*/  FFMA.FTZ R35, R58, R11.reuse, -R27.reuse ;  /* 0x0000000b3a237223 */ /* 0x180fe2000001081b */
[-CC-:B------:R-:W-:Y:S01]  /*bbe0*/  FFMA.FTZ R39, R70, R11.reuse, -R27.reuse ;  /* 0x0000000b46277223 */ /* 0x180fe2000001081b */
[----:B------:R-:W0:Y:S01]  /*bbf0*/  SHFL.BFLY PT, R41, R10, 0x2, 0x1f ;  /* 0x0c401f000a297f89 */ /* 0x000e2200000e0000 */
[-CC-:B------:R-:W-:Y:S01]  /*bc00*/  FFMA.FTZ R168, R52, R11.reuse, -R27.reuse ;  /* 0x0000000b34a87223 */ /* 0x180fe2000001081b */
[-CC-:B------:R-:W-:Y:S01]  /*bc10*/  FFMA.FTZ R170, R56, R11.reuse, -R27.reuse ;  /* 0x0000000b38aa7223 */ /* 0x180fe2000001081b */
[-CC-:B------:R-:W-:Y:S01]  /*bc20*/  FFMA.FTZ R43, R66, R11.reuse, -R27.reuse ;  /* 0x0000000b422b7223 */ /* 0x180fe2000001081b */
[----:B------:R-:W2:Y:S01]  /*bc30*/  MUFU.EX2 R156, R156 ;  /* 0x0000009c009c7308 */ /* 0x000ea20000000800 */
[----:B------:R-:W-:Y:S01]  /*bc40*/  F2FP.F16.F32.PACK_AB R152, R3, R152 ;  /* 0x000000980398723e */ /* 0x000fe200000000ff */
[----:B------:R-:W-:Y:S01]  /*bc50*/  FFMA.FTZ R45, R64, R11, -R27 ;  /* 0x0000000b402d7223 */ /* 0x000fe2000001081b */
[----:B------:R-:W-:-:S05]  /*bc60*/  ISETP.NE.AND P4, PT, R59, 0x3, PT ;  /* 0x000000033b00780c */ /* 0x000fca0003f85270 */
[----:B------:R-:W3:Y:S08]  /*bc70*/  MUFU.EX2 R29, R100 ;  /* 0x00000064001d7308 */ /* 0x000ef00000000800 */
[----:B------:R-:W3:Y:S01]  /*bc80*/  MUFU.EX2 R158, R158 ;  /* 0x0000009e009e7308 */ /* 0x000ee20000000800 */
[----:B0-----:R-:W-:Y:S01]  /*bc90*/  FMNMX.FTZ R36, R10, R41, !PT ;  /* 0x000000290a247209 */ /* 0x001fe20007810000 */
[----:B------:R-:W-:-:S06]  /*bca0*/  FFMA.FTZ R41, R68, R11, -R27 ;  /* 0x0000000b44297223 */ /* 0x000fcc000001081b */
[----:B------:R-:W0:Y:S01]  /*bcb0*/  MUFU.EX2 R160, R160 ;  /* 0x000000a000a07308 */ /* 0x000e220000000800 */
[----:B------:R-:W1:Y:S07]  /*bcc0*/  SHFL.BFLY PT, R47, R36, 0x1, 0x1f ;  /* 0x0c201f00242f7f89 */ /* 0x000e6e00000e0000 */
[----:B------:R4:W0:Y:S08]  /*bcd0*/  MUFU.EX2 R33, R37 ;  /* 0x0000002500217308 */ /* 0x0008300000000800 */
[----:B------:R-:W-:Y:S01]  /*bce0*/  MUFU.EX2 R162, R162 ;  /* 0x000000a200a27308 */ /* 0x000fe20000000800 */
[-CC-:B----4-:R-:W-:Y:S01]  /*bcf0*/  FFMA.FTZ R37, R74, R11.reuse, -R27.reuse ;  /* 0x0000000b4a257223 */ /* 0x190fe2000001081b */
[----:B------:R-:W-:-:S06]  /*bd00*/  FFMA.FTZ R27, R62, R11, -R27 ;  /* 0x0000000b3e1b7223 */ /* 0x000fcc000001081b */
[----:B------:R-:W-:Y:S01]  /*bd10*/  MUFU.EX2 R35, R35 ;  /* 0x0000002300237308 */ /* 0x000fe20000000800 */
[----:B-1----:R-:W-:Y:S01]  /*bd20*/  FMNMX.FTZ R10, R36, R47, !PT ;  /* 0x0000002f240a7209 */ /* 0x002fe20007810000 */
[----:B------:R-:W-:Y:S01]  /*bd30*/  FADD.FTZ R36, R154, R49 ;  /* 0x000000319a247221 */ /* 0x000fe20000010000 */
[C---:B------:R-:W-:Y:S02]  /*bd40*/  F2FP.F16.F32.PACK_AB R154, R25.reuse, R154 ;  /* 0x0000009a199a723e */ /* 0x040fe400000000ff */
[C---:B------:R-:W-:Y:S01]  /*bd50*/  FSETP.NEU.FTZ.AND P1, PT, R10.reuse, -INF , PT ;  /* 0xff8000000a00780b */ /* 0x040fe20003f3d000 */
[----:B------:R-:W-:Y:S01]  /*bd60*/  FMUL.FTZ R47, R10, R11 ;  /* 0x0000000b0a2f7220 */ /* 0x000fe20000410000 */
[----:B------:R-:W-:Y:S01]  /*bd70*/  FADD.FTZ R49, R25, R36 ;  /* 0x0000002419317221 */ /* 0x000fe20000010000 */
[----:B------:R-:W-:Y:S03]  /*bd80*/  MUFU.EX2 R164, R164 ;  /* 0x000000a400a47308 */ /* 0x000fe60000000800 */
[----:B------:R-:W-:Y:S01]  /*bd90*/  FSEL R47, R47, RZ, P1 ;  /* 0x000000ff2f2f7208 */ /* 0x000fe20000800000 */
[----:B--2---:R-:W-:Y:S01]  /*bda0*/  FADD.FTZ R36, R156, R49 ;  /* 0x000000319c247221 */ /* 0x004fe20000010000 */
[----:B---3--:R-:W-:-:S03]  /*bdb0*/  F2FP.F16.F32.PACK_AB R156, R29, R156 ;  /* 0x0000009c1d9c723e */ /* 0x008fc600000000ff */
        /* <DEDUP_REMOVED lines=10> */
[----:B------:R-:W-:Y:S01]  /*be60*/  FADD.FTZ R51, R29, R36 ;  /* 0x000000241d337221 */ /* 0x000fe20000010000 */
[-CC-:B------:R-:W-:Y:S01]  /*be70*/  FFMA.FTZ R161, R28, R11.reuse, -R47.reuse ;  /* 0x0000000b1ca17223 */ /* 0x180fe2000001082f */
[-CC-:B------:R-:W-:Y:S01]  /*be80*/  FFMA.FTZ R28, R86, R11.reuse, -R47.reuse ;  /* 0x0000000b561c7223 */ /* 0x180fe2000001082f */
[-C--:B------:R-:W-:Y:S01]  /*be90*/  FFMA.FTZ R163, R30, R11.reuse, -R47 ;  /* 0x0000000b1ea37223 */ /* 0x080fe2000001082f */
[----:B------:R-:W1:Y:S01]  /*bea0*/  MUFU.EX2 R0, R0 ;  /* 0x0000000000007308 */ /* 0x000e620000000800 */
[----:B------:R-:W-:Y:S01]  /*beb0*/  FADD.FTZ R40, R158, R51 ;  /* 0x000000339e287221 */ /* 0x000fe20000010000 */
[-CC-:B------:R-:W-:Y:S01]  /*bec0*/  FFMA.FTZ R30, R84, R11.reuse, -R47.reuse ;  /* 0x0000000b541e7223 */ /* 0x180fe2000001082f */
[-CC-:B------:R-:W-:Y:S01]  /*bed0*/  FFMA.FTZ R165, R82, R11.reuse, -R47.reuse ;  /* 0x0000000b52a57223 */ /* 0x180fe2000001082f */
[-CC-:B------:R-:W-:Y:S01]  /*bee0*/  FFMA.FTZ R34, R34, R11.reuse, -R47.reuse ;  /* 0x0000000b22227223 */ /* 0x180fe2000001082f */
[----:B------:R-:W-:Y:S01]  /*bef0*/  FADD.FTZ R51, R31, R40 ;  /* 0x000000281f337221 */ /* 0x000fe20000010000 */
[-CC-:B------:R-:W-:Y:S01]  /*bf00*/  FFMA.FTZ R36, R80, R11.reuse, -R47.reuse ;  /* 0x0000000b50247223 */ /* 0x180fe2000001082f */
[-C--:B------:R-:W-:Y:S01]  /*bf10*/  FFMA.FTZ R169, R42, R11.reuse, -R47 ;  /* 0x0000000b2aa97223 */ /* 0x080fe2000001082f */
[----:B------:R-:W2:Y:S01]  /*bf20*/  MUFU.EX2 R155, R155 ;  /* 0x0000009b009b7308 */ /* 0x000ea20000000800 */
[----:B0-----:R-:W-:Y:S01]  /*bf30*/  FADD.FTZ R40, R160, R51 ;  /* 0x00000033a0287221 */ /* 0x001fe20000010000 */
[-CC-:B------:R-:W-:Y:S01]  /*bf40*/  FFMA.FTZ R44, R44, R11.reuse, -R47.reuse ;  /* 0x0000000b2c2c7223 */ /* 0x180fe2000001082f */
[-CC-:B------:R-:W-:Y:S01]  /*bf50*/  FFMA.FTZ R46, R46, R11.reuse, -R47.reuse ;  /* 0x0000000b2e2e7223 */ /* 0x180fe2000001082f */
[-CC-:B------:R-:W-:Y:S01]  /*bf60*/  FFMA.FTZ R106, R106, R11.reuse, -R47.reuse ;  /* 0x0000000b6a6a7223 */ /* 0x180fe2000001082f */
[----:B------:R-:W-:Y:S01]  /*bf70*/  FADD.FTZ R51, R33, R40 ;  /* 0x0000002821337221 */ /* 0x000fe20000010000 */
[-CC-:B------:R-:W-:Y:S01]  /*bf80*/  FFMA.FTZ R48, R48, R11.reuse, -R47.reuse ;  /* 0x0000000b30307223 */ /* 0x180fe2000001082f */
[-C--:B------:R-:W-:Y:S01]  /*bf90*/  FFMA.FTZ R96, R96, R11.reuse, -R47 ;  /* 0x0000000b60607223 */ /* 0x080fe2000001082f */
[----:B------:R-:W0:Y:S01]  /*bfa0*/  MUFU.EX2 R32, R32 ;  /* 0x0000002000207308 */ /* 0x000e220000000800 */
[----:B-1----:R-:W-:Y:S01]  /*bfb0*/  FADD.FTZ R38, R153, R0 ;  /* 0x0000000099267221 */ /* 0x002fe20000010000 */
[----:B------:R-:W-:Y:S01]  /*bfc0*/  FADD.FTZ R40, R162, R51 ;  /* 0x00000033a2287221 */ /* 0x000fe20000010000 */
[-CC-:B------:R-:W-:Y:S01]  /*bfd0*/  FFMA.FTZ R76, R76, R11.reuse, -R47.reuse ;  /* 0x0000000b4c4c7223 */ /* 0x180fe2000001082f */
[----:B------:R-:W-:Y:S01]  /*bfe0*/  FFMA.FTZ R47, R50, R11, -R47 ;  /* 0x0000000b322f7223 */ /* 0x000fe2000001082f */
[----:B------:R-:W-:Y:S01]  /*bff0*/  F2FP.F16.F32.PACK_AB R153, R0, R153 ;  /* 0x000000990099723e */ /* 0x000fe200000000ff */
[----:B------:R-:W-:Y:S01]  /*c000*/  FADD.FTZ R51, R35, R40 ;  /* 0x0000002823337221 */ /* 0x000fe20000010000 */
[----:B------:R-:W-:Y:S01]  /*c010*/  F2FP.F16.F32.PACK_AB R158, R31, R158 ;  /* 0x0000009e1f9e723e */ /* 0x000fe200000000ff */
[----:B------:R-:W1:Y:S01]  /*c020*/  MUFU.EX2 R157, R157 ;  /* 0x0000009d009d7308 */ /* 0x000e620000000800 */
[----:B--2---:R-:W-:Y:S01]  /*c030*/  FADD.FTZ R49, R155, R38 ;  /* 0x000000269b317221 */ /* 0x004fe20000010000 */
[----:B------:R-:W-:Y:S01]  /*c040*/  FADD.FTZ R40, R164, R51 ;  /* 0x00000033a4287221 */ /* 0x000fe20000010000 */
[----:B------:R-:W-:-:S02]  /*c050*/  F2FP.F16.F32.PACK_AB R160, R33, R160 ;  /* 0x000000a021a0723e */ /* 0x000fc400000000ff */
[----:B------:R-:W-:-:S03]  /*c060*/  F2FP.F16.F32.PACK_AB R162, R35, R162 ;  /* 0x000000a223a2723e */ /* 0x000fc600000000ff */
        /* <DEDUP_REMOVED lines=80> */
[----:B------:R-:W-:Y:S01]  /*c570*/  BPT.TRAP 0x1 ;  /* 0x000000040000795c */ /* 0x000fe20000300000 */
.L_x_11807:
[----:B------:R0:W1:Y:S01]  /*c580*/  SYNCS.PHASECHK.TRANS64.TRYWAIT P1, [R4+URZ+0x22850], R73 ;  /* 0x02285049040075a7 */ /* 0x000062000802017f */
[----:B------:R-:W-:Y:S05]  /*c590*/  @!P4 BRA `(.L_x_11808) ;  /* 0x000000000004c947 */ /* 0x000fea0003800000 */
[----:B------:R-:W-:Y:S01]  /*c5a0*/  BPT.TRAP 0x1 ;  /* 0x000000040000795c */ /* 0x000fe20000300000 */
.L_x_11808:
[----:B------:R-:W-:Y:S04]  /*c5b0*/  BSSY B0, `(.L_x_11809) ;  /* 0x0000004000007945 */ /* 0x000fe80003800000 */
[----:B-1----:R-:W-:Y:S05]  /*c5c0*/  @P1 BRA `(.L_x_11810) ;  /* 0x0000000000081947 */ /* 0x002fea0003800000 */
[----:B------:R-:W1:Y:S02]  /*c5d0*/  SYNCS.PHASECHK.TRANS64.TRYWAIT P1, [R4+URZ+0x22850], R73 ;  /* 0x02285049040075a7 */ /* 0x000e64000802017f */
[----:B-1----:R-:W-:Y:S05]  /*c5e0*/  @!P1 BRA `(.L_x_11811) ;  /* 0x0000019000a49947 */ /* 0x002fea0003800000 */
.L_x_11810:
[----:B------:R-:W-:Y:S05]  /*c5f0*/  BSYNC B0 ;  /* 0x0000000000007941 */ /* 0x000fea0003800000 */
.L_x_11809:
[----:B------:R-:W-:Y:S05]  /*c600*/  WARPSYNC.ALL ;  /* 0x0000000000007948 */ /* 0x000fea0003800000 */
[----:B------:R-:W2:Y:S01]  /*c610*/  LDC R24, c[0x0][0x448] ;  /* 0x00011200ff187b82 */ /* 0x000ea20000000800 */
[----:B------:R-:W-:Y:S01]  /*c620*/  R2UR UR4, R19 ;  /* 0x00000000130472ca */ /* 0x000fe200000e0000 */
[----:B------:R-:W-:Y:S01]  /*c630*/  IMAD.MOV.U32 R27, RZ, RZ, 0xc00 ;  /* 0x00000c00ff1b7424 */ /* 0x000fe200078e00ff */
[----:B------:R-:W-:Y:S01]  /*c640*/  UISETP.NE.AND UP0, UPT, UR40, URZ, UPT ;  /* 0x0000003f2800728c */ /* 0x000fe2000bf05270 */
[----:B------:R-:W-:Y:S02]  /*c650*/  IMAD.MOV.U32 R177, RZ, RZ, R209 ;  /* 0x000000ffffb17224 */ /* 0x000fe400078e00d1 */
[----:B------:R-:W-:-:S02]  /*c660*/  IMAD.MOV.U32 R29, RZ, RZ, 0x40000040 ;  /* 0x40000040ff1d7424 */ /* 0x000fc400078e00ff */
[----:B------:R-:W-:Y:S02]  /*c670*/  IMAD.MOV.U32 R31, RZ, RZ, 0x40000040 ;  /* 0x40000040ff1f7424 */ /* 0x000fe400078e00ff */
[----:B01----:R-:W-:Y:S01]  /*c680*/  @!P0 VIADD R4, R4, 0x22860 ;  /* 0x0002286004048836 */ /* 0x003fe20000000000 */
[C---:B------:R-:W-:Y:S02]  /*c690*/  R2UR UR11, R29.reuse ;  /* 0x000000001d0b72ca */ /* 0x040fe400000e0000 */
[----:B------:R-:W-:Y:S01]  /*c6a0*/  R2UR UR19, R29 ;  /* 0x000000001d1372ca */ /* 0x000fe200000e0000 */
[----:B------:R-:W-:Y:S01]  /*c6b0*/  UIADD3 UR4, UR4, 0x400, URZ ;  /* 0x0000040004047890 */ /* 0x000fe2000fffe03f */
[----:B------:R-:W-:Y:S02]  /*c6c0*/  R2UR UR23, R31 ;  /* 0x000000001f1772ca */ /* 0x000fe400000e0000 */
[----:B------:R-:W-:Y:S01]  /*c6d0*/  @!P0 PRMT R4, RZ, 0x654, R4 ;  /* 0x00000654ff048816 */ /* 0x000fe20000000004 */
[----:B------:R-:W-:-:S04]  /*c6e0*/  USHF.R.U32.HI UR4, URZ, 0x4, UR4 ;  /* 0x000000043f047899 */ /* 0x000fc80008011604 */
[----:B------:R-:W-:Y:S01]  /*c6f0*/  ULOP3.LUT UR4, UR4, 0x3fff, URZ, 0xc0, !UPT ;  /* 0x00003fff04047892 */ /* 0x000fe2000f8ec03f */
[----:B------:R0:W-:Y:S01]  /*c700*/  BAR.SYNC.DEFER_BLOCKING R72, 0x100 ;  /* 0x000400480000751d */ /* 0x0001e20000010000 */
[----:B--2---:R-:W-:Y:S02]  /*c710*/  ISETP.NE.AND P1, PT, R24, 0x1, PT ;  /* 0x000000011800780c */ /* 0x004fe40003f25270 */
[----:B------:R-:W-:-:S06]  /*c720*/  ULOP3.LUT UR42, UR4, 0x3000000, URZ, 0xfc, !UPT ;  /* 0x03000000042a7892 */ /* 0x000fcc000f8efc3f */
[----:B------:R-:W-:Y:S02]  /*c730*/  IMAD R24, R2, R27, UR42 ;  /* 0x0000002a02187e24 */ /* 0x000fe4000f8e021b */
[----:B------:R-:W-:Y:S02]  /*c740*/  IMAD.MOV.U32 R27, RZ, RZ, 0x40000040 ;  /* 0x40000040ff1b7424 */ /* 0x000fe400078e00ff */
[C---:B------:R-:W-:Y:S01]  /*c750*/  VIADD R28, R24.reuse, 0x80 ;  /* 0x00000080181c7836 */ /* 0x040fe20000000000 */
[----:B------:R-:W1:Y:S01]  /*c760*/  @P1 LDC R26, c[0x0][0x44c] ;  /* 0x00011300ff1a1b82 */ /* 0x000e620000000800 */
[C---:B------:R-:W-:Y:S01]  /*c770*/  R2UR UR6, R24.reuse ;  /* 0x00000000180672ca */ /* 0x040fe200000e0000 */
[----:B------:R-:W-:Y:S01]  /*c780*/  VIADD R30, R24, 0x200 ;  /* 0x00000200181e7836 */ /* 0x000fe20000000000 */
[----:B------:R-:W-:Y:S02]  /*c790*/  R2UR UR15, R27 ;  /* 0x000000001b0f72ca */ /* 0x000fe400000e0000 */
[----:B------:R-:W-:Y:S01]  /*c7a0*/  R2UR UR10, R28 ;  /* 0x000000001c0a72ca */ /* 0x000fe200000e0000 */
[----:B------:R-:W-:Y:S01]  /*c7b0*/  VIADD R28, R24, 0x180 ;  /* 0x00000180181c7836 */ /* 0x000fe20000000000 */
[----:B------:R-:W-:Y:S01]  /*c7c0*/  R2UR UR22, R30 ;  /* 0x000000001e1672ca */ /* 0x000fe200000e0000 */
[----:B------:R-:W2:Y:S03]  /*c7d0*/  @P1 LDC R25, c[0x0][0x450] ;  /* 0x00011400ff191b82 */ /* 0x000ea60000000800 */
[----:B------:R-:W-:Y:S01]  /*c7e0*/  R2UR UR18, R28 ;  /* 0x000000001c1272ca */ /* 0x000fe200000e0000 */
[----:B-1----:R-:W-:-:S05]  /*c7f0*/  @P1 IMAD.HI.U32 R26, R209, R26, RZ ;  /* 0x0000001ad11a1227 */ /* 0x002fca00078e00ff */
[----:B--2---:R-:W-:Y:S01]  /*c800*/  @P1 SHF.R.U32.HI R177, RZ, R25, R26 ;  /* 0x00000019ffb11219 */ /* 0x004fe2000001161a */
[----:B------:R-:W-:Y:S01]  /*c810*/  IMAD.MOV.U32 R25, RZ, RZ, 0x40000040 ;  /* 0x40000040ff197424 */ /* 0x000fe200078e00ff */
[----:B------:R-:W-:Y:S01]  /*c820*/  PLOP3.LUT P1, PT, PT, PT, UP0, 0x40, 0x0 ;  /* 0x000000000000781c */ /* 0x000fe20003f2e808 */
[C---:B------:R-:W-:Y:S02]  /*c830*/  VIADD R26, R24.reuse, 0x100 ;  /* 0x00000100181a7836 */ /* 0x040fe40000000000 */
[----:B------:R-:W-:Y:S01]  /*c840*/  VIADD R24, R24, 0x280 ;  /* 0x0000028018187836 */ /* 0x000fe20000000000 */
[----:B------:R-:W-:Y:S02]  /*c850*/  R2UR UR7, R25 ;  /* 0x00000000190772ca */ /* 0x000fe400000e0000 */
[----:B------:R-:W-:Y:S02]  /*c860*/  R2UR UR14, R26 ;  /* 0x000000001a0e72ca */ /* 0x000fe400000e0000 */
[----:B------:R-:W-:-:S02]  /*c870*/  R2UR UR26, R24 ;  /* 0x00000000181a72ca */ /* 0x000fc400000e0000 */
[----:B------:R-:W-:Y:S02]  /*c880*/  R2UR UR27, R25 ;  /* 0x00000000191b72ca */ /* 0x000fe400000e0000 */
[----:B0-----:R-:W-:-:S06]  /*c890*/  WARPGROUP.ARRIVE ;  /* 0x00000000000079c5 */ /* 0x001fcc0000000000 */
[----:B------:R-:W-:Y:S03]  /*c8a0*/  HGMMA.64x256x16.F32 R24, R152, gdesc[UR4].tnspB, RZ, !UPT, gsb0 ;  /* 0x43e0000498187df0 */ /* 0x000fe6000c0008ff */
[----:B------:R-:W-:Y:S02]  /*c8b0*/  WARPGROUP.DEPBAR.LE gsb0, 0x0 ;  /* 0x00008000000079c5 */ /* 0x000fe40000010000 */
[----:B------:R-:W-:Y:S01]  /*c8c0*/  WARPGROUP.ARRIVE ;  /* 0x00000000000079c5 */ /* 0x000fe20000000000 */
[----:B------:R-:W-:-:S15]  /*c8d0*/  IADD3 R152, R177, R204, -R203 ;  /* 0x000000ccb1987210 */ /* 0x000fde0007ffe8cb */
[----:B------:R-:W-:-:S07]  /*c8e0*/  NOP ;  /* 0x0000000000007918 */ /* 0x000fce0000000000 */
[----:B------:R-:W-:Y:S01]  /*c8f0*/  HGMMA.64x256x16.F32 R24, R156, gdesc[UR8].tnspB, R24, gsb0 ;  /* 0x43e000089c187df0 */ /* 0x000fe20008000818 */
[----:B------:R-:W-:Y:S02]  /*c900*/  VIADD R153, R152, UR8 ;  /* 0x0000000898997c36 */ /* 0x000fe40008000000 */
        /* <DEDUP_REMOVED lines=32> */
.L_x_11814:
[----:B------:R-:W-:-:S06]  /*cb10*/  UISETP.NE.AND UP0, UPT, UR9, 0x1, UPT ;  /* 0x000000010900788c */ /* 0x000fcc000bf05270 */
[----:B------:R-:W-:-:S05]  /*cb20*/  PLOP3.LUT P1, PT, PT, PT, UP0, 0x80, 0x0 ;  /* 0x000000000000781c */ /* 0x000fca0003f2f008 */
[----:B------:R-:W-:-:S08]  /*cb30*/  @UP0 ULDC.64 UR4, c[0x0][0x9e8] ;  /* 0x00027a0000040ab9 */ /* 0x000fd00000000a00 */
[----:B------:R-:W-:-:S05]  /*cb40*/  @P1 IMAD.HI.U32 R152, R154, UR4, RZ ;  /* 0x000000049a981c27 */ /* 0x000fca000f8e00ff */
[----:B------:R-:W-:-:S07]  /*cb50*/  @P1 SHF.R.U32.HI R154, RZ, UR5, R152 ;  /* 0x00000005ff9a1c19 */ /* 0x000fce0008011698 */
.L_x_11815:
[----:B------:R-:W-:Y:S05]  /*cb60*/  BSYNC B0 ;  /* 0x0000000000007941 */ /* 0x000fea0003800000 */
.L_x_11813:
[----:B------:R-:W-:-:S04]  /*cb70*/  IMAD.U32 R152, RZ, RZ, UR9 ;  /* 0x00000009ff987e24 */ /* 0x000fc8000f8e00ff */
[----:B------:R-:W-:-:S05]  /*cb80*/  IMAD R152, R154, R152, UR9 ;  /* 0x000000099a987e24 */ /* 0x000fca000f8e0298 */
[----:B------:R-:W-:-:S07]  /*cb90*/  VIMNMX R153, R153, R152, PT ;  /* 0x0000009899997248 */ /* 0x000fce0003fe0100 */
.L_x_11812:
[----:B------:R-:W-:Y:S01]  /*cba0*/  IMAD.HI R153, R153, 0x2aaaaaab, RZ ;  /* 0x2aaaaaab99997827 */ /* 0x000fe200078e02ff */
[----:B------:R-:W-:Y:S01]  /*cbb0*/  ULDC UR52, c[0x0][0x9e4] ;  /* 0x0002790000347ab9 */ /* 0x000fe20000000800 */
[----:B------:R-:W-:Y:S01]  /*cbc0*/  ULDC UR49, c[0x0][0x9e4] ;  /* 0x0002790000317ab9 */ /* 0x000fe20000000800 */
[----:B------:R-:W-:Y:S01]  /*cbd0*/  ULDC UR54, c[0x0][0x9d8] ;  /* 0x0002760000367ab9 */ /* 0x000fe20000000800 */
[----:B------:R-:W-:Y:S01]  /*cbe0*/  ULDC UR57, c[0x0][0x9d8] ;  /* 0x0002760000397ab9 */ /* 0x000fe20000000800 */
[----:B------:R-:W-:Y:S01]  /*cbf0*/  SHF.R.U32.HI R152, RZ, 0x1f, R153 ;  /* 0x0000001fff987819 */ /* 0x000fe20000011699 */
[----:B------:R-:W-:Y:S01]  /*cc00*/  ULDC UR55, c[0x0][0x9d8] ;  /* 0x0002760000377ab9 */ /* 0x000fe20000000800 */
[----:B------:R-:W-:Y:S01]  /*cc10*/  ULDC UR48, c[0x0][0x988] ;  /* 0x0002620000307ab9 */ /* 0x000fe20000000800 */
[----:B------:R-:W-:Y:S01]  /*cc20*/  ULDC UR51, c[0x0][0x988] ;  /* 0x0002620000337ab9 */ /* 0x000fe20000000800 */
[----:B------:R-:W-:Y:S01]  /*cc30*/  LEA.HI.SX32 R152, R153, R152, 0x1c ;  /* 0x0000009899987211 */ /* 0x000fe200078fe2ff */
[----:B------:R-:W-:Y:S01]  /*cc40*/  ULDC UR50, c[0x0][0x988] ;  /* 0x0002620000327ab9 */ /* 0x000fe20000000800 */
[----:B------:R-:W-:Y:S01]  /*cc50*/  ULDC UR56, c[0x0][0x9e0] ;  /* 0x0002780000387ab9 */ /* 0x000fe20000000800 */
[----:B------:R-:W-:Y:S01]  /*cc60*/  ULDC UR53, c[0x0][0x9e0] ;  /* 0x0002780000357ab9 */ /* 0x000fe20000000800 */
[----:B------:R-:W-:-:S04]  /*cc70*/  VIMNMX R213, R219, R152, !PT ;  /* 0x00000098dbd57248 */ /* 0x000fc80007fe0100 */
[----:B------:R-:W-:-:S13]  /*cc80*/  ISETP.GE.AND P1, PT, R4, R213, PT ;  /* 0x000000d50400720c */ /* 0x000fda0003f26270 */
[----:B------:R-:W-:Y:S05]  /*cc90*/  @!P1 BRA `(.L_x_11816) ;  /* 0x0000003400f09947 */ /* 0x000fea0003800000 */
.L_x_11834:
[----:B------:R-:W-:Y:S01]  /*cca0*/  IMAD.U32 R20, RZ, RZ, UR37 ;  /* 0x00000025ff147e24 */ /* 0x000fe2000f8e00ff */
[----:B------:R-:W-:Y:S05]  /*ccb0*/  YIELD ;  /* 0x0000000000007946 */ /* 0x000fea0003800000 */
[----:B------:R-:W-:Y:S01]  /*ccc0*/  ISETP.NE.AND P2, PT, R20, 0x3, PT ;  /* 0x000000031400780c */ /* 0x000fe20003f45270 */
[----:B------:R-:W-:-:S05]  /*ccd0*/  VIADD R2, R2, 0x1 ;  /* 0x0000000102027836 */ /* 0x000fca0000000000 */
[----:B------:R-:W-:-:S04]  /*cce0*/  ISETP.NE.AND P1, PT, R2, 0x2, PT ;  /* 0x000000020200780c */ /* 0x000fc80003f25270 */
[----:B------:R-:W-:Y:S02]  /*ccf0*/  SEL R11, RZ, 0x1, P1 ;  /* 0x00000001ff0b7807 */ /* 0x000fe40000800000 */
[----:B------:R-:W-:Y:S02]  /*cd00*/  SEL R2, R2, RZ, P1 ;  /* 0x000000ff02027207 */ /* 0x000fe40000800000 */
[----:B------:R-:W-:Y:S01]  /*cd10*/  LOP3.LUT R202, R202, R11, RZ, 0x3c, !PT ;  /* 0x0000000bcaca7212 */ /* 0x000fe200078e3cff */
[----:B0-----:R-:W-:Y:S06]  /*cd20*/  @!P2 BRA `(.L_x_11817) ;  /* 0x000000000004a947 */ /* 0x001fec0003800000 */
[----:B------:R-:W-:Y:S01]  /*cd30*/  BPT.TRAP 0x1 ;  /* 0x000000040000795c */ /* 0x000fe20000300000 */
.L_x_11817:
[----:B------:R-:W-:Y:S01]  /*cd40*/  IMAD R212, R2, 0x8, R19 ;  /* 0x0000000802d47824 */ /* 0x000fe200078e0213 */
[----:B------:R-:W-:-:S04]  /*cd50*/  SHF.L.U32 R211, R202, 0x1f, RZ ;  /* 0x0000001fcad37819 */ /* 0x000fc800000006ff */
[----:B------:R0:W1:Y:S01]  /*cd60*/  SYNCS.PHASECHK.TRANS64.TRYWAIT P1, [R212+URZ+0x22830], R211 ;  /* 0x022830d3d40075a7 */ /* 0x000062000802017f */
[----:B------:R-:W-:Y:S05]  /*cd70*/  @!P2 BRA `(.L_x_11818) ;  /* 0x000000000004a947 */ /* 0x000fea0003800000 */
[----:B------:R-:W-:Y:S01]  /*cd80*/  BPT.TRAP 0x1 ;  /* 0x000000040000795c */ /* 0x000fe20000300000 */
.L_x_11818:
[----:B------:R-:W-:Y:S02]  /*cd90*/  IMAD R214, R2, 0x300, R21 ;  /* 0x0000030002d67824 */ /* 0x000fe400078e0215 */
[----:B------:R-:W-:Y:S01]  /*cda0*/  IMAD.MOV.U32 R215, RZ, RZ, 0x40000040 ;  /* 0x40000040ffd77424 */ /* 0x000fe200078e00ff */
[----:B-1----:R-:W-:Y:S06]  /*cdb0*/  @P1 BRA `(.L_x_11819) ;  /* 0x0000000000081947 */ /* 0x002fec0003800000 */
[----:B------:R-:W1:Y:S02]  /*cdc0*/  SYNCS.PHASECHK.TRANS64.TRYWAIT P1, [R212+URZ+0x22830], R211 ;  /* 0x022830d3d40075a7 */ /* 0x000e64000802017f */
[----:B-1----:R-:W-:Y:S05]  /*cdd0*/  @!P1 BRA `(.L_x_11820) ;  /* 0x0000018800bc9947 */ /* 0x002fea0003800000 */
.L_x_11819:
[----:B------:R-:W-:Y:S05]  /*cde0*/  WARPSYNC.ALL ;  /* 0x0000000000007948 */ /* 0x000fea0003800000 */
        /* <DEDUP_REMOVED lines=8> */
[----:B------:R-:W2:Y:S01]  /*ce70*/  LDC R11, c[0x0][0x448] ;  /* 0x00011200ff0b7b82 */ /* 0x000ea20000000800 */
[----:B------:R-:W3:Y:S01]  /*ce80*/  S2R R228, SR_TID.X ;  /* 0x0000000000e47919 */ /* 0x000ee20000002100 */
[----:B------:R-:W-:-:S09]  /*ce90*/  UISETP.NE.AND UP0, UPT, UR40, URZ, UPT ;  /* 0x0000003f2800728c */ /* 0x000fd2000bf05270 */
[----:B------:R-:W-:Y:S01]  /*cea0*/  HGMMA.64x96x16.F32 R152, gdesc[UR4], RZ, !UPT, gsb0 ;  /* 0x01600000049879f0 */ /* 0x000fe2000c0008ff */
[----:B------:R-:W-:Y:S01]  /*ceb0*/  R2UR UR6, R216 ;  /* 0x00000000d80672ca */ /* 0x000fe200000e0000 */
[----:B------:R-:W-:Y:S01]  /*cec0*/  VIADD R216, R214, 0x4 ;  /* 0x00000004d6d87836 */ /* 0x000fe20000000000 */
[----:B------:R-:W-:Y:S01]  /*ced0*/  R2UR UR7, R217 ;  /* 0x00000000d90772ca */ /* 0x000fe200000e0000 */
[----:B------:R-:W-:Y:S01]  /*cee0*/  IMAD.MOV.U32 R217, RZ, RZ, 0x40000040 ;  /* 0x40000040ffd97424 */ /* 0x000fe200078e00ff */
[----:B------:R-:W-:Y:S01]  /*cef0*/  R2UR UR4, R14 ;  /* 0x000000000e0472ca */ /* 0x000fe200000e0000 */
[----:B------:R-:W-:Y:S01]  /*cf00*/  VIADD R214, R214, 0x6 ;  /* 0x00000006d6d67836 */ /* 0x000fe20000000000 */
[----:B------:R-:W-:Y:S02]  /*cf10*/  R2UR UR5, R15 ;  /* 0x000000000f0572ca */ /* 0x000fe400000e0000 */
[----:B--2---:R-:W-:Y:S01]  /*cf20*/  ISETP.NE.AND P1, PT, R11, 0x1, PT ;  /* 0x000000010b00780c */ /* 0x004fe20003f25270 */
[----:B------:R-:W-:Y:S01]  /*cf30*/  IMAD.IADD R11, R210, 0x1, R209 ;  /* 0x00000001d20b7824 */ /* 0x000fe200078e02d1 */
[----:B---3--:R-:W-:-:S11]  /*cf40*/  SHF.R.U32.HI R228, RZ, 0x7, R228 ;  /* 0x00000007ffe47819 */ /* 0x008fd600000116e4 */
[----:B------:R-:W2:Y:S01]  /*cf50*/  @P1 LDC R20, c[0x0][0x450] ;  /* 0x00011400ff141b82 */ /* 0x000ea20000000800 */
        /* <DEDUP_REMOVED lines=11> */
[----:B------:R-:W-:Y:S01]  /*d010*/  R2UR UR7, R215 ;  /* 0x00000000d70772ca */ /* 0x000fe200000e0000 */
[----:B------:R-:W3:Y:S01]  /*d020*/  @P1 LDC R214, c[0x0][0x44c] ;  /* 0x00011300ffd61b82 */ /* 0x000ee20000000800 */
[----:B------:R-:W-:Y:S02]  /*d030*/  R2UR UR4, R8 ;  /* 0x00000000080472ca */ /* 0x000fe400000e0000 */
[----:B------:R-:W-:Y:S01]  /*d040*/  R2UR UR5, R9 ;  /* 0x00000000090572ca */ /* 0x000fe200000e0000 */
[----:B---3--:R-:W-:-:S05]  /*d050*/  @P1 IMAD.HI.U32 R214, R11, R214, RZ ;  /* 0x000000d60bd61227 */ /* 0x008fca00078e00ff */
[----:B--2---:R-:W-:Y:S02]  /*d060*/  @P1 SHF.R.U32.HI R11, RZ, R20, R214 ;  /* 0x00000014ff0b1219 */ /* 0x004fe400000116d6 */
[----:B------:R-:W-:Y:S02]  /*d070*/  PLOP3.LUT P1, PT, PT, PT, UP0, 0x40, 0x0 ;  /* 0x000000000000781c */ /* 0x000fe40003f2e808 */
[----:B------:R-:W-:Y:S01]  /*d080*/  IADD3 R20, -R228, 0xb, RZ ;  /* 0x0000000be4147810 */ /* 0x000fe20007ffe1ff */
[----:B------:R-:W2:Y:S01]  /*d090*/  SHFL.IDX PT, R229, R11, RZ, 0x1c1f ;  /* 0x001c1fff0be57589 */ /* 0x000ea200000e0000 */
        /* <DEDUP_REMOVED lines=53> */
[----:B------:R-:W-:Y:S01]  /*d3f0*/  IADD3 R199, -R205, 0x1, R194 ;  /* 0x00000001cdc77810 */ /* 0x000fe20007ffe1c2 */
[----:B------:R-:W3:Y:S01]  /*d400*/  MUFU.TANH R152, R152 ;  /* 0x0000009800987308 */ /* 0x000ee20000002400 */
[----:B------:R-:W-:-:S02]  /*d410*/  @!P0 VIADD R166, R212, 0x22840 ;  /* 0x00022840d4a68836 */ /* 0x000fc40000000000 */
[----:B------:R-:W-:-:S03]  /*d420*/  IADD3 R199, -R203, R199, R204 ;  /* 0x000000c7cbc77210 */ /* 0x000fc60007ffe1cc */
        /* <DEDUP_REMOVED lines=67> */
.L_x_11823:
[----:B------:R-:W-:-:S05]  /*d860*/  IMAD.U32 R235, RZ, RZ, UR52 ;  /* 0x00000034ffeb7e24 */ /* 0x000fca000f8e00ff */
[----:B------:R-:W-:-:S13]  /*d870*/  ISETP.NE.AND P1, PT, R235, 0x1, PT ;  /* 0x00000001eb00780c */ /* 0x000fda0003f25270 */
[----:B------:R-:W2:Y:S02]  /*d880*/  @P1 LDC.64 R166, c[0x0][0x9e8] ;  /* 0x00027a00ffa61b82 */ /* 0x000ea40000000a00 */
[----:B--2---:R-:W-:-:S05]  /*d890*/  @P1 IMAD.HI.U32 R166, R229, R166, RZ ;  /* 0x000000a6e5a61227 */ /* 0x004fca00078e00ff */
[----:B------:R-:W-:-:S07]  /*d8a0*/  @P1 SHF.R.U32.HI R229, RZ, R167, R166 ;  /* 0x000000a7ffe51219 */ /* 0x000fce00000116a6 */
.L_x_11824:
[----:B------:R-:W-:Y:S05]  /*d8b0*/  BSYNC B0 ;  /* 0x0000000000007941 */ /* 0x000fea0003800000 */
.L_x_11822:
[----:B------:R-:W-:-:S04]  /*d8c0*/  IMAD.IADD R166, R194, 0x1, -R205 ;  /* 0x00000001c2a67824 */ /* 0x000fc800078e0acd */
[----:B------:R-:W-:-:S05]  /*d8d0*/  IMAD R166, R229, R235, R166 ;  /* 0x000000ebe5a67224 */ /* 0x000fca00078e02a6 */
[----:B------:R-:W-:Y:S02]  /*d8e0*/  VIADDMNMX R198, R166, R235, R198, PT ;  /* 0x000000eba6c67246 */ /* 0x000fe400038001c6 */
[----:B------:R-:W-:-:S07]  /*d8f0*/  VIMNMX R197, R197, R166, !PT ;  /* 0x000000a6c5c57248 */ /* 0x000fce0007fe0100 */
.L_x_11821:
[----:B------:R-:W-:Y:S01]  /*d900*/  ISETP.GE.AND P1, PT, R194, 0x1, PT ;  /* 0x00000001c200780c */ /* 0x000fe20003f26270 */
[----:B------:R-:W2:Y:S01]  /*d910*/  SHFL.IDX PT, R11, R11, 0x1, 0x1c1f ;  /* 0x003c1f000b0b7f89 */ /* 0x000ea200000e0000 */
[----:B------:R-:W-:Y:S01]  /*d920*/  LOP3.LUT R18, R18, 0xfffbffff, RZ, 0xc0, !PT ;  /* 0xfffbffff12127812 */ /* 0x000fe200078ec0ff */
[----:B------:R-:W-:Y:S01]  /*d930*/  UISETP.NE.AND UP0, UPT, UR40, URZ, UPT ;  /* 0x0000003f2800728c */ /* 0x000fe2000bf05270 */
[----:B------:R-:W-:-:S09]  /*d940*/  ISETP.GE.AND P3, PT, R194, 0x9, PT ;  /* 0x00000009c200780c */ /* 0x000fd20003f66270 */
[----:B------:R-:W-:Y:S02]  /*d950*/  @P1 LOP3.LUT R18, R18, 0x40000, RZ, 0xfc, !PT ;  /* 0x0004000012121812 */ /* 0x000fe400078efcff */
[----:B------:R-:W-:Y:S02]  /*d960*/  ISETP.GT.AND P1, PT, R197, RZ, !P1 ;  /* 0x000000ffc500720c */ /* 0x000fe40004f24270 */
[----:B------:R-:W-:Y:S02]  /*d970*/  LOP3.LUT R18, R18, 0xfffffffd, RZ, 0xc0, !PT ;  /* 0xfffffffd12127812 */ /* 0x000fe400078ec0ff */
[----:B------:R-:W-:Y:S02]  /*d980*/  ISETP.LT.OR P2, PT, R198, 0x1, P1 ;  /* 0x00000001c600780c */ /* 0x000fe40000f41670 */
[----:B------:R-:W-:Y:S02]  /*d990*/  ISETP.GE.AND P1, PT, R194, 0x2, PT ;  /* 0x00000002c200780c */ /* 0x000fe40003f26270 */
[----:B------:R-:W-:-:S02]  /*d9a0*/  FSEL R152, R152, -INF , !P2 ;  /* 0xff80000098987808 */ /* 0x000fc40005000000 */
[----:B------:R-:W-:Y:S01]  /*d9b0*/  ISETP.GT.AND P2, PT, R197, 0x1, !P1 ;  /* 0x00000001c500780c */ /* 0x000fe20004f44270 */
[--C-:B--2---:R-:W-:Y:S01]  /*d9c0*/  IMAD.IADD R228, R228, 0x1, R11.reuse ;  /* 0x00000001e4e47824 */ /* 0x104fe200078e020b */
[----:B------:R-:W-:Y:S01]  /*d9d0*/  @P3 LOP3.LUT R18, R18, 0x2, RZ, 0xfc, !PT ;  /* 0x0000000212123812 */ /* 0x000fe200078efcff */
[----:B------:R-:W-:Y:S01]  /*d9e0*/  IMAD.IADD R199, R199, 0x1, R11 ;  /* 0x00000001c7c77824 */ /* 0x000fe200078e020b */
[----:B------:R-:W-:Y:S02]  /*d9f0*/  ISETP.LT.OR P2, PT, R198, 0x2, P2 ;  /* 0x00000002c600780c */ /* 0x000fe40001741670 */
[----:B------:R-:W-:Y:S02]  /*da00*/  LOP3.LUT R18, R18, 0xfffffffb, RZ, 0xc0, !PT ;  /* 0xfffffffb12127812 */ /* 0x000fe400078ec0ff */
[----:B0-----:R-:W-:Y:S02]  /*da10*/  FSEL R214, R214, -INF , !P2 ;  /* 0xff800000d6d67808 */ /* 0x001fe40005000000 */
[----:B------:R-:W-:-:S02]  /*da20*/  ISETP.GT.AND P2, PT, R197, 0x8, !P3 ;  /* 0x00000008c500780c */ /* 0x000fc40005f44270 */
[----:B------:R-:W-:Y:S02]  /*da30*/  ISETP.GE.AND P3, PT, R194, 0xa, PT ;  /* 0x0000000ac200780c */ /* 0x000fe40003f66270 */
        /* <DEDUP_REMOVED lines=132> */
.L_x_11827:
[----:B------:R-:W-:-:S05]  /*e280*/  IMAD.U32 R197, RZ, RZ, UR52 ;  /* 0x00000034ffc57e24 */ /* 0x000fca000f8e00ff */
[----:B------:R-:W-:-:S13]  /*e290*/  ISETP.NE.AND P6, PT, R197, 0x1, PT ;  /* 0x00000001c500780c */ /* 0x000fda0003fc5270 */
[----:B------:R-:W0:Y:S02]  /*e2a0*/  @P6 LDC.64 R166, c[0x0][0x9e8] ;  /* 0x00027a00ffa66b82 */ /* 0x000e240000000a00 */
[----:B0-----:R-:W-:-:S05]  /*e2b0*/  @P6 IMAD.HI.U32 R166, R11, R166, RZ ;  /* 0x000000a60ba66227 */ /* 0x001fca00078e00ff */
[----:B------:R-:W-:-:S07]  /*e2c0*/  @P6 SHF.R.U32.HI R11, RZ, R167, R166 ;  /* 0x000000a7ff0b6219 */ /* 0x000fce00000116a6 */
.L_x_11828:
[----:B------:R-:W-:Y:S05]  /*e2d0*/  BSYNC B0 ;  /* 0x0000000000007941 */ /* 0x000fea0003800000 */
.L_x_11826:
[----:B------:R-:W-:-:S04]  /*e2e0*/  IMAD.IADD R194, R194, 0x1, -R205 ;  /* 0x00000001c2c27824 */ /* 0x000fc800078e0acd */
[----:B------:R-:W-:-:S05]  /*e2f0*/  IMAD R194, R11, R197, R194 ;  /* 0x000000c50bc27224 */ /* 0x000fca00078e02c2 */
[----:B------:R-:W-:Y:S02]  /*e300*/  VIMNMX R199, R199, R194, !PT ;  /* 0x000000c2c7c77248 */ /* 0x000fe40007fe0100 */
[----:B------:R-:W-:-:S07]  /*e310*/  VIADDMNMX R228, R194, R197, R228, PT ;  /* 0x000000c5c2e47246 */ /* 0x000fce00038001e4 */
.L_x_11825:
[----:B------:R-:W-:Y:S01]  /*e320*/  ISETP.GT.AND P1, PT, R199, 0x1, !P1 ;  /* 0x00000001c700780c */ /* 0x000fe20004f24270 */
[----:B------:R-:W-:Y:S01]  /*e330*/  IMAD.U32 R235, RZ, RZ, UR37 ;  /* 0x00000025ffeb7e24 */ /* 0x000fe2000f8e00ff */
        /* <DEDUP_REMOVED lines=67> */
[----:B------:R-:W-:Y:S02]  /*e770*/  FSEL R187, R187, -INF , !P2 ;  /* 0xff800000bbbb7808 */ /* 0x000fe40005000000 */
[C---:B------:R-:W-:Y:S02]  /*e780*/  ISETP.GT.AND P1, PT, R199.reuse, 0x29, !P1 ;  /* 0x00000029c700780c */ /* 0x040fe40004f24270 */
[----:B------:R-:W-:Y:S02]  /*e790*/  LOP3.LUT P2, RZ, R18, 0x40000, RZ, 0xc0, !PT ;  /* 0x0004000012ff7812 */ /* 0x000fe4000784c0ff */
[----:B------:R-:W-:Y:S02]  /*e7a0*/  ISETP.LT.OR P1, PT, R228, 0x2a, P1 ;  /* 0x0000002ae400780c */ /* 0x000fe40000f21670 */
[----:B------:R-:W-:Y:S02]  /*e7b0*/  ISETP.GT.AND P3, PT, R199, 0x50, !P3 ;  /* 0x00000050c700780c */ /* 0x000fe40005f64270 */
[----:B------:R-:W-:-:S02]  /*e7c0*/  FSEL R175, R175, -INF , !P1 ;  /* 0xff800000afaf7808 */ /* 0x000fc40004800000 */
[----:B------:R-:W-:Y:S02]  /*e7d0*/  LOP3.LUT P1, RZ, R18, 0x800, RZ, 0xc0, !PT ;  /* 0x0000080012ff7812 */ /* 0x000fe4000782c0ff */
[----:B0-----:R-:W-:Y:S02]  /*e7e0*/  FMNMX.FTZ R167, R11, R167, !PT ;  /* 0x000000a70ba77209 */ /* 0x001fe40007810000 */
[C---:B------:R-:W-:Y:S02]  /*e7f0*/  ISETP.GT.AND P1, PT, R199.reuse, 0x30, !P1 ;  /* 0x00000030c700780c */ /* 0x040fe40004f24270 */
[C---:B------:R-:W-:Y:S02]  /*e800*/  ISETP.LT.OR P3, PT, R228.reuse, 0x51, P3 ;  /* 0x00000051e400780c */ /* 0x040fe40001f61670 */
[----:B------:R-:W-:Y:S02]  /*e810*/  ISETP.LT.OR P1, PT, R228, 0x31, P1 ;  /* 0x00000031e400780c */ /* 0x000fe40000f21670 */
[----:B------:R-:W-:-:S02]  /*e820*/  ISETP.GT.AND P4, PT, R199, 0x51, !P4 ;  /* 0x00000051c700780c */ /* 0x000fc40006784270 */
[----:B------:R-:W-:Y:S02]  /*e830*/  FSEL R166, R178, -INF , !P1 ;  /* 0xff800000b2a67808 */ /* 0x000fe40004800000 */
[----:B------:R-:W-:Y:S01]  /*e840*/  LOP3.LUT P1, RZ, R18, 0x400, RZ, 0xc0, !PT ;  /* 0x0000040012ff7812 */ /* 0x000fe2000782c0ff */
[----:B------:R-:W0:Y:S01]  /*e850*/  SHFL.BFLY PT, R178, R167, 0x1, 0x1f ;  /* 0x0c201f00a7b27f89 */ /* 0x000e2200000e0000 */
[----:B------:R-:W-:Y:S02]  /*e860*/  FSEL R190, R190, -INF , !P3 ;  /* 0xff800000bebe7808 */ /* 0x000fe40005800000 */
[C---:B------:R-:W-:Y:S02]  /*e870*/  ISETP.GT.AND P1, PT, R199.reuse, 0x31, !P1 ;  /* 0x00000031c700780c */ /* 0x040fe40004f24270 */
[----:B------:R-:W-:Y:S02]  /*e880*/  ISETP.GT.AND P5, PT, R199, 0x58, !P5 ;  /* 0x00000058c700780c */ /* 0x000fe40006fa4270 */
[----:B------:R-:W-:-:S02]  /*e890*/  ISETP.LT.OR P1, PT, R228, 0x32, P1 ;  /* 0x00000032e400780c */ /* 0x000fc40000f21670 */
[----:B------:R-:W-:Y:S02]  /*e8a0*/  ISETP.LT.OR P4, PT, R228, 0x52, P4 ;  /* 0x00000052e400780c */ /* 0x000fe40002781670 */
[----:B------:R-:W-:Y:S02]  /*e8b0*/  FSEL R179, R179, -INF , !P1 ;  /* 0xff800000b3b37808 */ /* 0x000fe40004800000 */
[----:B------:R-:W-:Y:S02]  /*e8c0*/  LOP3.LUT P1, RZ, R18, 0x200, RZ, 0xc0, !PT ;  /* 0x0000020012ff7812 */ /* 0x000fe4000782c0ff */
[----:B------:R-:W-:Y:S02]  /*e8d0*/  ISETP.LT.OR P5, PT, R228, 0x59, P5 ;  /* 0x00000059e400780c */ /* 0x000fe40002fa1670 */
[----:B------:R-:W-:Y:S02]  /*e8e0*/  ISETP.GT.AND P1, PT, R199, 0x38, !P1 ;  /* 0x00000038c700780c */ /* 0x000fe40004f24270 */
[----:B------:R-:W-:-:S02]  /*e8f0*/  FSEL R189, R189, -INF , !P4 ;  /* 0xff800000bdbd7808 */ /* 0x000fc40006000000 */
[----:B------:R-:W-:Y:S02]  /*e900*/  ISETP.LT.OR P1, PT, R228, 0x39, P1 ;  /* 0x00000039e400780c */ /* 0x000fe40000f21670 */
[----:B------:R-:W-:Y:S02]  /*e910*/  FSEL R191, R191, -INF , !P5 ;  /* 0xff800000bfbf7808 */ /* 0x000fe40006800000 */
        /* <DEDUP_REMOVED lines=21> */
[----:B------:R-:W-:-:S04]  /*ea70*/  IMAD.U32 R11, RZ, RZ, UR51 ;  /* 0x00000033ff0b7e24 */ /* 0x000fc8000f8e00ff */
[-C--:B------:R-:W-:Y:S01]  /*ea80*/  FMUL.FTZ R194, R178, R11.reuse ;  /* 0x0000000bb2c27220 */ /* 0x080fe20000410000 */
[----:B------:R-:W-:-:S04]  /*ea90*/  FMUL.FTZ R5, R5, R11 ;  /* 0x0000000b05057220 */ /* 0x000fc80000410000 */
[----:B------:R-:W-:Y:S02]  /*eaa0*/  FSEL R194, R194, RZ, P1 ;  /* 0x000000ffc2c27208 */ /* 0x000fe40000800000 */
[----:B------:R-:W-:Y:S01]  /*eab0*/  ISETP.GT.AND P1, PT, R199, RZ, !P2 ;  /* 0x000000ffc700720c */ /* 0x000fe20005724270 */
[----:B------:R-:W0:Y:S01]  /*eac0*/  MUFU.EX2 R5, R5 ;  /* 0x0000000500057308 */ /* 0x000e220000000800 */
[----:B------:R-:W-:Y:S01]  /*ead0*/  ISETP.NE.AND P2, PT, R235, 0x3, PT ;  /* 0x00000003eb00780c */ /* 0x000fe20003f45270 */
[-CC-:B------:R-:W-:Y:S01]  /*eae0*/  FFMA.FTZ R152, R152, R11.reuse, -R194.reuse ;  /* 0x0000000b98987223 */ /* 0x180fe200000108c2 */
[----:B------:R-:W-:Y:S01]  /*eaf0*/  ISETP.LT.OR P1, PT, R228, 0x1, P1 ;  /* 0x00000001e400780c */ /* 0x000fe20000f21670 */
[-CC-:B------:R-:W-:Y:S01]  /*eb00*/  FFMA.FTZ R214, R214, R11.reuse, -R194.reuse ;  /* 0x0000000bd6d67223 */ /* 0x180fe200000108c2 */
[-CC-:B------:R-:W-:Y:S01]  /*eb10*/  FFMA.FTZ R155, R155, R11.reuse, -R194.reuse ;  /* 0x0000000b9b9b7223 */ /* 0x180fe200000108c2 */
[-CC-:B------:R-:W-:Y:S01]  /*eb20*/  FFMA.FTZ R156, R156, R11.reuse, -R194.reuse ;  /* 0x0000000b9c9c7223 */ /* 0x180fe200000108c2 */
[----:B------:R-:W-:Y:S01]  /*eb30*/  FSEL R153, R153, -INF , !P1 ;  /* 0xff80000099997808 */ /* 0x000fe20004800000 */
[-CC-:B------:R-:W-:Y:S01]  /*eb40*/  FFMA.FTZ R159, R159, R11.reuse, -R194.reuse ;  /* 0x0000000b9f9f7223 */ /* 0x180fe200000108c2 */
[----:B------:R-:W-:Y:S01]  /*eb50*/  ISETP.GT.AND P1, PT, R199, 0x59, !P6 ;  /* 0x00000059c700780c */ /* 0x000fe20007724270 */
[-CC-:B------:R-:W-:Y:S01]  /*eb60*/  FFMA.FTZ R160, R160, R11.reuse, -R194.reuse ;  /* 0x0000000ba0a07223 */ /* 0x180fe200000108c2 */
[----:B------:R-:W-:Y:S01]  /*eb70*/  FMNMX.FTZ R167, R153, R10, !PT ;  /* 0x0000000a99a77209 */ /* 0x000fe20007810000 */
[-CC-:B------:R-:W-:Y:S01]  /*eb80*/  FFMA.FTZ R163, R163, R11.reuse, -R194.reuse ;  /* 0x0000000ba3a37223 */ /* 0x180fe200000108c2 */
        /* <DEDUP_REMOVED lines=25> */
[----:B------:R-:W2:Y:S01]  /*ed20*/  MUFU.EX2 R152, R152 ;  /* 0x0000009800987308 */ /* 0x000ea20000000800 */
[----:B------:R-:W-:Y:S01]  /*ed30*/  FMNMX.FTZ R167, R215, R167, !PT ;  /* 0x000000a7d7a77209 */ /* 0x000fe20007810000 */
[-C--:B0-----:R-:W-:Y:S01]  /*ed40*/  FMUL.FTZ R24, R24, R5.reuse ;  /* 0x0000000518187220 */ /* 0x081fe20000410000 */
[-C--:B------:R-:W-:Y:S01]  /*ed50*/  FMUL.FTZ R25, R25, R5.reuse ;  /* 0x0000000519197220 */ /* 0x080fe20000410000 */
[----:B------:R-:W-:Y:S01]  /*ed60*/  FMUL.FTZ R28, R28, R5 ;  /* 0x000000051c1c7220 */ /* 0x000fe20000410000 */
[----:B------:R-:W-:Y:S01]  /*ed70*/  FMNMX.FTZ R167, R170, R167, !PT ;  /* 0x000000a7aaa77209 */ /* 0x000fe20007810000 */
[-C--:B------:R-:W-:Y:S01]  /*ed80*/  FMUL.FTZ R29, R29, R5.reuse ;  /* 0x000000051d1d7220 */ /* 0x080fe20000410000 */
[----:B------:R-:W-:Y:S01]  /*ed90*/  FMUL.FTZ R32, R32, R5 ;  /* 0x0000000520207220 */ /* 0x000fe20000410000 */
[----:B------:R-:W0:Y:S01]  /*eda0*/  MUFU.EX2 R214, R214 ;  /* 0x000000d600d67308 */ /* 0x000e220000000800 */
[----:B------:R-:W-:Y:S01]  /*edb0*/  FMNMX.FTZ R167, R171, R167, !PT ;  /* 0x000000a7aba77209 */ /* 0x000fe20007810000 */
[-C--:B------:R-:W-:Y:S01]  /*edc0*/  FMUL.FTZ R33, R33, R5.reuse ;  /* 0x0000000521217220 */ /* 0x080fe20000410000 */
[-C--:B------:R-:W-:Y:S01]  /*edd0*/  FMUL.FTZ R36, R36, R5.reuse ;  /* 0x0000000524247220 */ /* 0x080fe20000410000 */
[----:B------:R-:W-:Y:S01]  /*ede0*/  FMUL.FTZ R37, R37, R5 ;  /* 0x0000000525257220 */ /* 0x000fe20000410000 */
[----:B------:R-:W-:Y:S01]  /*edf0*/  FMNMX.FTZ R167, R174, R167, !PT ;  /* 0x000000a7aea77209 */ /* 0x000fe20007810000 */
[-C--:B------:R-:W-:Y:S01]  /*ee00*/  FMUL.FTZ R40, R40, R5.reuse ;  /* 0x0000000528287220 */ /* 0x080fe20000410000 */
[----:B------:R-:W-:Y:S01]  /*ee10*/  FMUL.FTZ R41, R41, R5 ;  /* 0x0000000529297220 */ /* 0x000fe20000410000 */
[----:B------:R-:W3:Y:S01]  /*ee20*/  MUFU.EX2 R155, R155 ;  /* 0x0000009b009b7308 */ /* 0x000ee20000000800 */
[----:B------:R-:W-:Y:S01]  /*ee30*/  FMNMX.FTZ R167, R175, R167, !PT ;  /* 0x000000a7afa77209 */ /* 0x000fe20007810000 */
[----:B--2---:R-:W-:Y:S01]  /*ee40*/  FFMA.FTZ R3, R5, R3, R152 ;  /* 0x0000000305037223 */ /* 0x004fe20000010098 */
[-C--:B------:R-:W-:Y:S01]  /*ee50*/  FMUL.FTZ R44, R44, R5.reuse ;  /* 0x000000052c2c7220 */ /* 0x080fe20000410000 */
[----:B------:R-:W-:Y:S01]  /*ee60*/  FMUL.FTZ R45, R45, R5 ;  /* 0x000000052d2d7220 */ /* 0x000fe20000410000 */
[----:B------:R-:W-:Y:S01]  /*ee70*/  FMNMX.FTZ R167, R166, R167, !PT ;  /* 0x000000a7a6a77209 */ /* 0x000fe20007810000 */
[-C--:B------:R-:W-:Y:S01]  /*ee80*/  FMUL.FTZ R48, R48, R5.reuse ;  /* 0x0000000530307220 */ /* 0x080fe20000410000 */
[----:B------:R-:W-:Y:S01]  /*ee90*/  FMUL.FTZ R49, R49, R5 ;  /* 0x0000000531317220 */ /* 0x000fe20000410000 */
[----:B------:R-:W2:Y:S01]  /*eea0*/  MUFU.EX2 R156, R156 ;  /* 0x0000009c009c7308 */ /* 0x000ea20000000800 */
[----:B------:R-:W-:Y:S01]  /*eeb0*/  FMNMX.FTZ R167, R179, R167, !PT ;  /* 0x000000a7b3a77209 */ /* 0x000fe20007810000 */
[C---:B0-----:R-:W-:Y:S01]  /*eec0*/  FADD.FTZ R3, R214.reuse, R3 ;  /* 0x00000003d6037221 */ /* 0x041fe20000010000 */
[----:B------:R-:W-:Y:S01]  /*eed0*/  F2FP.F16.F32.PACK_AB R152, R214, R152 ;  /* 0x00000098d698723e */ /* 0x000fe200000000ff */
[----:B------:R-:W-:Y:S01]  /*eee0*/  FMUL.FTZ R52, R52, R5 ;  /* 0x0000000534347220 */ /* 0x000fe20000410000 */
[----:B------:R-:W-:Y:S01]  /*eef0*/  FMNMX.FTZ R167, R180, R167, !PT ;  /* 0x000000a7b4a77209 */ /* 0x000fe20007810000 */
[-C--:B------:R-:W-:Y:S01]  /*ef00*/  FMUL.FTZ R53, R53, R5.reuse ;  /* 0x0000000535357220 */ /* 0x080fe20000410000 */
[----:B------:R-:W-:Y:S01]  /*ef10*/  FMUL.FTZ R56, R56, R5 ;  /* 0x0000000538387220 */ /* 0x000fe20000410000 */
[----:B------:R-:W0:Y:S01]  /*ef20*/  MUFU.EX2 R159, R159 ;  /* 0x0000009f009f7308 */ /* 0x000e220000000800 */
[----:B------:R-:W-:Y:S01]  /*ef30*/  FMNMX.FTZ R167, R181, R167, !PT ;  /* 0x000000a7b5a77209 */ /* 0x000fe20007810000 */
[----:B---3--:R-:W-:Y:S01]  /*ef40*/  FADD.FTZ R3, R155, R3 ;  /* 0x000000039b037221 */ /* 0x008fe20000010000 */
[-C--:B------:R-:W-:Y:S01]  /*ef50*/  FMUL.FTZ R57, R57, R5.reuse ;  /* 0x0000000539397220 */ /* 0x080fe20000410000 */
[----:B------:R-:W-:Y:S01]  /*ef60*/  FMUL.FTZ R60, R60, R5 ;  /* 0x000000053c3c7220 */ /* 0x000fe20000410000 */
[----:B------:R-:W-:Y:S01]  /*ef70*/  FMNMX.FTZ R167, R182, R167, !PT ;  /* 0x000000a7b6a77209 */ /* 0x000fe20007810000 */
[-C--:B------:R-:W-:Y:S01]  /*ef80*/  FMUL.FTZ R61, R61, R5.reuse ;  /* 0x000000053d3d7220 */ /* 0x080fe20000410000 */
[----:B------:R-:W-:Y:S01]  /*ef90*/  FMUL.FTZ R64, R64, R5 ;  /* 0x0000000540407220 */ /* 0x000fe20000410000 */
[----:B------:R-:W3:Y:S01]  /*efa0*/  MUFU.EX2 R160, R160 ;  /* 0x000000a000a07308 */ /* 0x000ee20000000800 */
        /* <DEDUP_REMOVED lines=9> */
[----:B0-----:R-:W-:Y:S01]  /*f040*/  FADD.FTZ R3, R159, R3 ;  /* 0x000000039f037221 */ /* 0x001fe20000010000 */
[-C--:B------:R-:W-:Y:S01]  /*f050*/  FMUL.FTZ R73, R73, R5.reuse ;  /* 0x0000000549497220 */ /* 0x080fe20000410000 */
        /* <DEDUP_REMOVED lines=12> */
[----:B------:R-:W2:Y:S01]  /*f120*/  MUFU.EX2 R164, R164 ;  /* 0x000000a400a47308 */ /* 0x000ea20000000800 */
[----:B------:R-:W-:Y:S01]  /*f130*/  FMNMX.FTZ R167, R193, R167, !PT ;  /* 0x000000a7c1a77209 */ /* 0x000fe20007810000 */
[-C--:B------:R-:W-:Y:S01]  /*f140*/  FMUL.FTZ R89, R89, R5.reuse ;  /* 0x0000000559597220 */ /* 0x080fe20000410000 */
[-C--:B------:R-:W-:Y:S01]  /*f150*/  FMUL.FTZ R92, R92, R5.reuse ;  /* 0x000000055c5c7220 */ /* 0x080fe20000410000 */
[-C--:B------:R-:W-:Y:S01]  /*f160*/  FMUL.FTZ R93, R93, R5.reuse ;  /* 0x000000055d5d7220 */ /* 0x080fe20000410000 */
[-C--:B------:R-:W-:Y:S01]  /*f170*/  FMUL.FTZ R96, R96, R5.reuse ;  /* 0x0000000560607220 */ /* 0x080fe20000410000 */
[----:B------:R-:W3:Y:S01]  /*f180*/  SHFL.BFLY PT, R196, R167, 0x2, 0x1f ;  /* 0x0c401f00a7c47f89 */ /* 0x000ee200000e0000 */
[-C--:B------:R-:W-:Y:S01]  /*f190*/  FMUL.FTZ R97, R97, R5.reuse ;  /* 0x0000000561617220 */ /* 0x080fe20000410000 */
[----:B------:R-:W4:Y:S01]  /*f1a0*/  MUFU.EX2 R168, R168 ;  /* 0x000000a800a87308 */ /* 0x000f220000000800 */
        /* <DEDUP_REMOVED lines=21> */
[----:B---3--:R-:W-:Y:S01]  /*f300*/  FMNMX.FTZ R167, R167, R196, !PT ;  /* 0x000000c4a7a77209 */ /* 0x008fe20007810000 */
[-C--:B------:R-:W-:Y:S01]  /*f310*/  FMUL.FTZ R132, R132, R5.reuse ;  /* 0x0000000584847220 */ /* 0x080fe20000410000 */
[----:B------:R-:W3:Y:S01]  /*f320*/  MUFU.EX2 R173, R173 ;  /* 0x000000ad00ad7308 */ /* 0x000ee20000000800 */
[----:B0-----:R-:W-:Y:S01]  /*f330*/  FADD.FTZ R3, R169, R3 ;  /* 0x00000003a9037221 */ /* 0x001fe20000010000 */
[-C--:B------:R-:W-:Y:S01]  /*f340*/  FMUL.FTZ R133, R133, R5.reuse ;  /* 0x0000000585857220 */ /* 0x080fe20000410000 */
[----:B------:R-:W0:Y:S01]  /*f350*/  SHFL.BFLY PT, R196, R167, 0x1, 0x1f ;  /* 0x0c201f00a7c47f89 */ /* 0x000e2200000e0000 */
        /* <DEDUP_REMOVED lines=9> */
[----:B------:R-:W-:-:S03]  /*f3f0*/  FMUL.FTZ R149, R149, R5 ;  /* 0x0000000595957220 */ /* 0x000fc60000410000 */
[----:B------:R-:W2:Y:S01]  /*f400*/  MUFU.EX2 R216, R216 ;  /* 0x000000d800d87308 */ /* 0x000ea20000000800 */
[----:B---3--:R-:W-:-:S04]  /*f410*/  FADD.FTZ R3, R173, R3 ;  /* 0x00000003ad037221 */ /* 0x008fc80000010000 */
[----:B------:R-:W-:-:S03]  /*f420*/  FADD.FTZ R3, R197, R3 ;  /* 0x00000003c5037221 */ /* 0x000fc60000010000 */
[----:B------:R-:W3:Y:S01]  /*f430*/  MUFU.EX2 R217, R217 ;  /* 0x000000d900d97308 */ /* 0x000ee20000000800 */
[----:B----4-:R-:W-:Y:S01]  /*f440*/  FADD.FTZ R3, R177, R3 ;  /* 0x00000003b1037221 */ /* 0x010fe20000010000 */
[----:B0-----:R-:W-:-:S04]  /*f450*/  FMNMX.FTZ R176, R167, R196, !PT ;  /* 0x000000c4a7b07209 */ /* 0x001fc80007810000 */
[C---:B------:R-:W-:Y:S01]  /*f460*/  FSETP.NEU.FTZ.AND P1, PT, R176.reuse, -INF , PT ;  /* 0xff800000b000780b */ /* 0x040fe20003f3d000 */
[----:B------:R-:W-:Y:S01]  /*f470*/  FMUL.FTZ R198, R176, R11 ;  /* 0x0000000bb0c67220 */ /* 0x000fe20000410000 */
[----:B------:R-:W0:Y:S01]  /*f480*/  MUFU.EX2 R184, R184 ;  /* 0x000000b800b87308 */ /* 0x000e220000000800 */
[----:B--2---:R-:W-:-:S03]  /*f490*/  FADD.FTZ R3, R216, R3 ;  /* 0x00000003d8037221 */ /* 0x004fc60000010000 */
[----:B------:R-:W-:-:S04]  /*f4a0*/  FSEL R198, R198, RZ, P1 ;  /* 0x000000ffc6c67208 */ /* 0x000fc80000800000 */
[----:B------:R-:W2:Y:S01]  /*f4b0*/  MUFU.EX2 R185, R185 ;  /* 0x000000b900b97308 */ /* 0x000ea20000000800 */
[-CC-:B------:R-:W-:Y:S01]  /*f4c0*/  FFMA.FTZ R228, R153, R11.reuse, -R198.reuse ;  /* 0x0000000b99e47223 */ /* 0x180fe200000108c6 */
[-CC-:B------:R-:W-:Y:S01]  /*f4d0*/  FFMA.FTZ R153, R170, R11.reuse, -R198.reuse ;  /* 0x0000000baa997223 */ /* 0x180fe200000108c6 */
[--C-:B------:R-:W-:Y:S01]  /*f4e0*/  FFMA.FTZ R196, R158, R11, -R198.reuse ;  /* 0x0000000b9ec47223 */ /* 0x100fe200000108c6 */
[----:B------:R-:W-:Y:S01]  /*f4f0*/  F2FP.F16.F32.PACK_AB R158, R164, R163 ;  /* 0x000000a3a49e723e */ /* 0x000fe200000000ff */
[-CC-:B------:R-:W-:Y:S01]  /*f500*/  FFMA.FTZ R167, R154, R11.reuse, -R198.reuse ;  /* 0x0000000b9aa77223 */ /* 0x180fe200000108c6 */
[--C-:B------:R-:W-:Y:S01]  /*f510*/  FFMA.FTZ R214, R157, R11, -R198.reuse ;  /* 0x0000000b9dd67223 */ /* 0x100fe200000108c6 */
[----:B------:R-:W-:Y:S01]  /*f520*/  F2FP.F16.F32.PACK_AB R154, R156, R155 ;  /* 0x0000009b9c9a723e */ /* 0x000fe200000000ff */
[----:B------:R4:W-:Y:S01]  /*f530*/  MUFU.EX2 R163, R153 ;  /* 0x0000009900a37308 */ /* 0x0009e20000000800 */
[-CC-:B------:R-:W-:Y:S01]  /*f540*/  FFMA.FTZ R199, R161, R11.reuse, -R198.reuse ;  /* 0x0000000ba1c77223 */ /* 0x180fe200000108c6 */
[-CC-:B------:R-:W-:Y:S01]  /*f550*/  FFMA.FTZ R161, R162, R11.reuse, -R198.reuse ;  /* 0x0000000ba2a17223 */ /* 0x180fe200000108c6 */
[-CC-:B------:R-:W-:Y:S01]  /*f560*/  FFMA.FTZ R165, R165, R11.reuse, -R198.reuse ;  /* 0x0000000ba5a57223 */ /* 0x180fe200000108c6 */
[--C-:B------:R-:W-:Y:S01]  /*f570*/  FFMA.FTZ R215, R215, R11, -R198.reuse ;  /* 0x0000000bd7d77223 */ /* 0x100fe200000108c6 */
[----:B------:R-:W-:Y:S01]  /*f580*/  F2FP.F16.F32.PACK_AB R156, R160, R159 ;  /* 0x0000009fa09c723e */ /* 0x000fe200000000ff */
[-CC-:B------:R-:W-:Y:S01]  /*f590*/  FFMA.FTZ R171, R171, R11.reuse, -R198.reuse ;  /* 0x0000000babab7223 */ /* 0x180fe200000108c6 */
[-CC-:B------:R-:W-:Y:S01]  /*f5a0*/  FFMA.FTZ R157, R174, R11.reuse, -R198.reuse ;  /* 0x0000000bae9d7223 */ /* 0x180fe200000108c6 */
[----:B------:R-:W-:Y:S01]  /*f5b0*/  MUFU.EX2 R228, R228 ;  /* 0x000000e400e47308 */ /* 0x000fe20000000800 */
[----:B----4-:R-:W-:Y:S01]  /*f5c0*/  FSEL R153, R176, RZ, P1 ;  /* 0x000000ffb0997208 */ /* 0x010fe20000800000 */
[-CC-:B------:R-:W-:Y:S01]  /*f5d0*/  FFMA.FTZ R175, R175, R11.reuse, -R198.reuse ;  /* 0x0000000bafaf7223 */ /* 0x180fe200000108c6 */
[-CC-:B------:R-:W-:Y:S01]  /*f5e0*/  FFMA.FTZ R229, R166, R11.reuse, -R198.reuse ;  /* 0x0000000ba6e57223 */ /* 0x180fe200000108c6 */
[-CC-:B------:R-:W-:Y:S01]  /*f5f0*/  FFMA.FTZ R179, R179, R11.reuse, -R198.reuse ;  /* 0x0000000bb3b37223 */ /* 0x180fe200000108c6 */
[-C--:B------:R-:W-:Y:S01]  /*f600*/  FFMA.FTZ R180, R180, R11.reuse, -R198 ;  /* 0x0000000bb4b47223 */ /* 0x080fe200000108c6 */
[----:B------:R-:W-:Y:S01]  /*f610*/  FADD.FTZ R10, -R153, R10 ;  /* 0x0000000a990a7221 */ /* 0x000fe20000010100 */
[-CC-:B------:R-:W-:Y:S01]  /*f620*/  FFMA.FTZ R181, R181, R11.reuse, -R198.reuse ;  /* 0x0000000bb5b57223 */ /* 0x180fe200000108c6 */
[----:B------:R-:W4:Y:S01]  /*f630*/  MUFU.EX2 R167, R167 ;  /* 0x000000a700a77308 */ /* 0x000f220000000800 */
[-CC-:B------:R-:W-:Y:S01]  /*f640*/  FFMA.FTZ R182, R182, R11.reuse, -R198.reuse ;  /* 0x0000000bb6b67223 */ /* 0x180fe200000108c6 */
[-C--:B------:R-:W-:Y:S01]  /*f650*/  FMUL.FTZ R10, R10, R11.reuse ;  /* 0x0000000b0a0a7220 */ /* 0x080fe20000410000 */
[-CC-:B------:R-:W-:Y:S01]  /*f660*/  FFMA.FTZ R183, R183, R11.reuse, -R198.reuse ;  /* 0x0000000bb7b77223 */ /* 0x180fe200000108c6 */
[----:B------:R-:W-:Y:S01]  /*f670*/  F2FP.F16.F32.PACK_AB R160, R169, R168 ;  /* 0x000000a8a9a0723e */ /* 0x000fe200000000ff */
[-CC-:B------:R-:W-:Y:S01]  /*f680*/  FFMA.FTZ R186, R186, R11.reuse, -R198.reuse ;  /* 0x0000000bbaba7223 */ /* 0x180fe200000108c6 */
[-CC-:B------:R-:W-:Y:S01]  /*f690*/  FFMA.FTZ R187, R187, R11.reuse, -R198.reuse ;  /* 0x0000000bbbbb7223 */ /* 0x180fe200000108c6 */
[-CC-:B------:R-:W-:Y:S01]  /*f6a0*/  FFMA.FTZ R190, R190, R11.reuse, -R198.reuse ;  /* 0x0000000bbebe7223 */ /* 0x180fe200000108c6 */
[----:B------:R-:W5:Y:S01]  /*f6b0*/  MUFU.EX2 R10, R10 ;  /* 0x0000000a000a7308 */ /* 0x000f620000000800 */
[----:B---3--:R-:W-:Y:S01]  /*f6c0*/  FADD.FTZ R3, R217, R3 ;  /* 0x00000003d9037221 */ /* 0x008fe20000010000 */
[-CC-:B------:R-:W-:Y:S01]  /*f6d0*/  FFMA.FTZ R189, R189, R11.reuse, -R198.reuse ;  /* 0x0000000bbdbd7223 */ /* 0x180fe200000108c6 */
[----:B------:R-:W-:Y:S01]  /*f6e0*/  F2FP.F16.F32.PACK_AB R162, R173, R172 ;  /* 0x000000acada2723e */ /* 0x000fe200000000ff */
[-CC-:B------:R-:W-:Y:S01]  /*f6f0*/  FFMA.FTZ R191, R191, R11.reuse, -R198.reuse ;  /* 0x0000000bbfbf7223 */ /* 0x180fe200000108c6 */
[----:B0-----:R-:W-:Y:S01]  /*f700*/  FADD.FTZ R3, R184, R3 ;  /* 0x00000003b8037221 */ /* 0x001fe20000010000 */
[----:B------:R-:W-:Y:S01]  /*f710*/  FFMA.FTZ R193, R193, R11, -R198 ;  /* 0x0000000bc1c17223 */ /* 0x000fe200000108c6 */
[----:B------:R-:W-:Y:S01]  /*f720*/  F2FP.F16.F32.PACK_AB R164, R177, R197 ;  /* 0x000000c5b1a4723e */ /* 0x000fe200000000ff */
[----:B------:R-:W0:Y:S01]  /*f730*/  MUFU.EX2 R155, R214 ;  /* 0x000000d6009b7308 */ /* 0x000e220000000800 */
[----:B--2---:R-:W-:Y:S01]  /*f740*/  FADD.FTZ R3, R185, R3 ;  /* 0x00000003b9037221 */ /* 0x004fe20000010000 */
[----:B----4-:R-:W-:-:S02]  /*f750*/  F2FP.F16.F32.PACK_AB R153, R167, R228 ;  /* 0x000000e4a799723e */ /* 0x010fc400000000ff */
[----:B------:R-:W-:Y:S02]  /*f760*/  F2FP.F16.F32.PACK_AB R166, R217, R216 ;  /* 0x000000d8d9a6723e */ /* 0x000fe400000000ff */
[----:B------:R-:W-:Y:S02]  /*f770*/  F2FP.F16.F32.PACK_AB R168, R185, R184 ;  /* 0x000000b8b9a8723e */ /* 0x000fe400000000ff */
[----:B------:R-:W2:Y:S01]  /*f780*/  MUFU.EX2 R196, R196 ;  /* 0x000000c400c47308 */ /* 0x000ea20000000800 */
[----:B-----5:R-:W-:Y:S01]  /*f790*/  FFMA.FTZ R0, R10, R0, R228 ;  /* 0x000000000a007223 */ /* 0x020fe200000100e4 */
[-C--:B------:R-:W-:Y:S01]  /*f7a0*/  FMUL.FTZ R26, R26, R10.reuse ;  /* 0x0000000a1a1a7220 */ /* 0x080fe20000410000 */
[-C--:B------:R-:W-:Y:S01]  /*f7b0*/  FMUL.FTZ R27, R27, R10.reuse ;  /* 0x0000000a1b1b7220 */ /* 0x080fe20000410000 */
[-C--:B------:R-:W-:Y:S01]  /*f7c0*/  FMUL.FTZ R30, R30, R10.reuse ;  /* 0x0000000a1e1e7220 */ /* 0x080fe20000410000 */
[----:B------:R-:W-:Y:S01]  /*f7d0*/  FADD.FTZ R0, R167, R0 ;  /* 0x00000000a7007221 */ /* 0x000fe20000010000 */
        /* <DEDUP_REMOVED lines=42> */
[----:B------:R2:W4:Y:S01]  /*fa80*/  MUFU.EX2 R165, R157 ;  /* 0x0000009d00a57308 */ /* 0x0005220000000800 */
[C---:B---3--:R-:W-:Y:S01]  /*fa90*/  FADD.FTZ R0, R215.reuse, R0 ;  /* 0x00000000d7007221 */ /* 0x048fe20000010000 */
[----:B------:R-:W-:Y:S01]  /*faa0*/  F2FP.F16.F32.PACK_AB R159, R215, R159 ;  /* 0x0000009fd79f723e */ /* 0x000fe200000000ff */
[-C--:B------:R-:W-:Y:S01]  /*fab0*/  FMUL.FTZ R94, R94, R10.reuse ;  /* 0x0000000a5e5e7220 */ /* 0x080fe20000410000 */
[-C--:B------:R-:W-:Y:S01]  /*fac0*/  FMUL.FTZ R95, R95, R10.reuse ;  /* 0x0000000a5f5f7220 */ /* 0x080fe20000410000 */
[----:B------:R-:W-:Y:S01]  /*fad0*/  FADD.FTZ R0, R163, R0 ;  /* 0x00000000a3007221 */ /* 0x000fe20000010000 */
[-C--:B------:R-:W-:Y:S01]  /*fae0*/  FMUL.FTZ R98, R98, R10.reuse ;  /* 0x0000000a62627220 */ /* 0x080fe20000410000 */
[-C--:B------:R-:W-:Y:S01]  /*faf0*/  FMUL.FTZ R99, R99, R10.reuse ;  /* 0x0000000a63637220 */ /* 0x080fe20000410000 */
[----:B------:R-:W3:Y:S01]  /*fb00*/  MUFU.EX2 R175, R175 ;  /* 0x000000af00af7308 */ /* 0x000ee20000000800 */
[----:B0-----:R-:W-:Y:S01]  /*fb10*/  FADD.FTZ R0, R171, R0 ;  /* 0x00000000ab007221 */ /* 0x001fe20000010000 */
[----:B--2---:R-:W-:Y:S01]  /*fb20*/  F2FP.F16.F32.PACK_AB R157, R161, R199 ;  /* 0x000000c7a19d723e */ /* 0x004fe200000000ff */
[-C--:B------:R-:W-:Y:S01]  /*fb30*/  FMUL.FTZ R102, R102, R10.reuse ;  /* 0x0000000a66667220 */ /* 0x080fe20000410000 */
[----:B------:R-:W-:Y:S01]  /*fb40*/  F2FP.F16.F32.PACK_AB R161, R171, R163 ;  /* 0x000000a3aba1723e */ /* 0x000fe200000000ff */
[-C--:B------:R-:W-:Y:S01]  /*fb50*/  FMUL.FTZ R103, R103, R10.reuse ;  /* 0x0000000a67677220 */ /* 0x080fe20000410000 */
[-C--:B------:R-:W-:Y:S01]  /*fb60*/  FMUL.FTZ R106, R106, R10.reuse ;  /* 0x0000000a6a6a7220 */ /* 0x080fe20000410000 */
[-C--:B------:R-:W-:Y:S01]  /*fb70*/  FMUL.FTZ R107, R107, R10.reuse ;  /* 0x0000000a6b6b7220 */ /* 0x080fe20000410000 */
[----:B------:R-:W0:Y:S01]  /*fb80*/  MUFU.EX2 R229, R229 ;  /* 0x000000e500e57308 */ /* 0x000e220000000800 */
[----:B----4-:R-:W-:Y:S01]  /*fb90*/  FADD.FTZ R0, R165, R0 ;  /* 0x00000000a5007221 */ /* 0x010fe20000010000 */
        /* <DEDUP_REMOVED lines=68> */
[----:B------:R-:W-:Y:S06]  /*ffe0*/  @!P2 BRA `(.L_x_11829) ;  /* 0x000000000004a947 */ /* 0x000fec0003800000 */
[----:B------:R-:W-:Y:S01]  /*fff0*/  BPT.TRAP 0x1 ;  /* 0x000000040000795c */ /* 0x000fe20000300000 */
.L_x_11829:
[----:B------:R0:W2:Y:S01]  /*10000*/  SYNCS.PHASECHK.TRANS64.TRYWAIT P1, [R212+URZ+0x22850], R211 ;  /* 0x022850d3d40075a7 */ /* 0x0000a2000802017f */
[----:B------:R-:W-:Y:S05]  /*10010*/  @!P2 BRA `(.L_x_11830) ;  /* 0x000000000004a947 */ /* 0x000fea0003800000 */
[----:B------:R-:W-:Y:S01]  /*10020*/  BPT.TRAP 0x1 ;  /* 0x000000040000795c */ /* 0x000fe20000300000 */
.L_x_11830:
[----:B------:R-:W-:Y:S04]  /*10030*/  BSSY B0, `(.L_x_11831) ;  /* 0x0000004000007945 */ /* 0x000fe80003800000 */
[----:B--2---:R-:W-:Y:S05]  /*10040*/  @P1 BRA `(.L_x_11832) ;  /* 0x0000000000081947 */ /* 0x004fea0003800000 */
[----:B------:R-:W2:Y:S02]  /*10050*/  SYNCS.PHASECHK.TRANS64.TRYWAIT P1, [R212+URZ+0x22850], R211 ;  /* 0x022850d3d40075a7 */ /* 0x000ea4000802017f */
[----:B--2---:R-:W-:Y:S05]  /*10060*/  @!P1 BRA `(.L_x_11833) ;  /* 0x00000158002c9947 */ /* 0x004fea0003800000 */
.L_x_11832:
[----:B------:R-:W-:Y:S05]  /*10070*/  BSYNC B0 ;  /* 0x0000000000007941 */ /* 0x000fea0003800000 */
.L_x_11831:
[----:B------:R-:W3:Y:S01]  /*10080*/  S2R R5, SR_TID.X ;  /* 0x0000000000057919 */ /* 0x000ee20000002100 */
[----:B------:R-:W-:Y:S05]  /*10090*/  WARPSYNC.ALL ;  /* 0x0000000000007948 */ /* 0x000fea0003800000 */
[----:B------:R-:W-:Y:S01]  /*100a0*/  IMAD.MOV.U32 R180, RZ, RZ, 0xc00 ;  /* 0x00000c00ffb47424 */ /* 0x000fe200078e00ff */
[----:B------:R-:W-:Y:S01]  /*100b0*/  ISETP.GT.AND P1, PT, R4, R213, PT ;  /* 0x000000d50400720c */ /* 0x000fe20003f24270 */
[----:B------:R-:W-:Y:S02]  /*100c0*/  IMAD.MOV.U32 R181, RZ, RZ, 0x40000040 ;  /* 0x40000040ffb57424 */ /* 0x000fe400078e00ff */
[----:B------:R-:W-:-:S02]  /*100d0*/  IMAD R180, R2, R180, UR42 ;  /* 0x0000002a02b47e24 */ /* 0x000fc4000f8e02b4 */
[----:B012---:R-:W-:Y:S01]  /*100e0*/  @!P0 VIADD R212, R212, 0x22860 ;  /* 0x00022860d4d48836 */ /* 0x007fe20000000000 */
[----:B------:R-:W-:Y:S01]  /*100f0*/  R2UR UR7, R181 ;  /* 0x00000000b50772ca */ /* 0x000fe200000e0000 */
[----:B------:R-:W-:Y:S01]  /*10100*/  IMAD.MOV.U32 R181, RZ, RZ, 0x40000040 ;  /* 0x40000040ffb57424 */ /* 0x000fe200078e00ff */
[----:B------:R-:W-:Y:S01]  /*10110*/  R2UR UR6, R180 ;  /* 0x00000000b40672ca */ /* 0x000fe200000e0000 */
[----:B------:R-:W-:Y:S01]  /*10120*/  VIADD R4, R4, 0xffffffff ;  /* 0xffffffff04047836 */ /* 0x000fe20000000000 */
[----:B------:R-:W-:Y:S01]  /*10130*/  @!P0 PRMT R212, RZ, 0x654, R212 ;  /* 0x00000654ffd48816 */ /* 0x000fe200000000d4 */
[----:B------:R-:W-:Y:S01]  /*10140*/  IMAD.MOV.U32 R10, RZ, RZ, R176 ;  /* 0x000000ffff0a7224 */ /* 0x000fe200078e00b0 */
[----:B---3--:R-:W-:-:S05]  /*10150*/  SHF.R.U32.HI R5, RZ, 0x7, R5 ;  /* 0x00000007ff057819 */ /* 0x008fca0000011605 */
[----:B------:R-:W-:-:S05]  /*10160*/  VIADD R5, R5, 0x8 ;  /* 0x0000000805057836 */ /* 0x000fca0000000000 */
[----:B------:R0:W-:Y:S02]  /*10170*/  BAR.SYNC.DEFER_BLOCKING R5, 0x100 ;  /* 0x000400050000751d */ /* 0x0001e40000010000 */
[----:B0-----:R-:W-:-:S04]  /*10180*/  IMAD.MOV.U32 R5, RZ, RZ, R178 ;  /* 0x000000ffff057224 */ /* 0x001fc800078e00b2 */
        /* <DEDUP_REMOVED lines=43> */
[----:B------:R-:W-:Y:S02]  /*10440*/  IMAD.MOV.U32 R10, RZ, RZ, R176 ;  /* 0x000000ffff0a7224 */ /* 0x000fe400078e00b0 */
[----:B------:R-:W-:-:S07]  /*10450*/  IMAD.MOV.U32 R5, RZ, RZ, R178 ;  /* 0x000000ffff057224 */ /* 0x000fce00078e00b2 */
.L_x_11816:
[----:B------:R-:W1:Y:S01]  /*10460*/  LDC R152, c[0x0][0x448] ;  /* 0x00011200ff987b82 */ /* 0x000e620000000800 */
[----:B------:R-:W-:Y:S01]  /*10470*/  VIADD R153, R209, 0x7f ;  /* 0x0000007fd1997836 */ /* 0x000fe20000000000 */
[----:B------:R-:W-:Y:S01]  /*10480*/  LOP3.LUT R18, R18, 0xffefffff, RZ, 0xc0, !PT ;  /* 0xffefffff12127812 */ /* 0x000fe200078ec0ff */
[----:B------:R-:W-:Y:S02]  /*10490*/  ULDC UR4, c[0x0][0x9dc] ;  /* 0x0002770000047ab9 */ /* 0x000fe40000000800 */
[----:B------:R-:W-:-:S03]  /*104a0*/  IMAD.MOV.U32 R155, RZ, RZ, R153 ;  /* 0x000000ffff9b7224 */ /* 0x000fc600078e0099 */
[----:B------:R-:W2:Y:S01]  /*104b0*/  LDC R235, c[0x0][0x9e4] ;  /* 0x00027900ffeb7b82 */ /* 0x000ea20000000800 */
[----:B-1----:R-:W-:-:S13]  /*104c0*/  ISETP.NE.AND P1, PT, R152, 0x1, PT ;  /* 0x000000019800780c */ /* 0x002fda0003f25270 */
[----:B------:R-:W1:Y:S01]  /*104d0*/  @P1 LDC R154, c[0x0][0x44c] ;  /* 0x00011300ff9a1b82 */ /* 0x000e620000000800 */
[----:B------:R-:W-:-:S04]  /*104e0*/  @P1 LOP3.LUT R18, R18, 0x100000, RZ, 0xfc, !PT ;  /* 0x0010000012121812 */ /* 0x000fc800078efcff */
[----:B------:R-:W-:-:S03]  /*104f0*/  LOP3.LUT R18, R18, 0xffdfffff, RZ, 0xc0, !PT ;  /* 0xffdfffff12127812 */ /* 0x000fc600078ec0ff */
[----:B------:R-:W3:Y:S01]  /*10500*/  @P1 LDC R152, c[0x0][0x450] ;  /* 0x00011400ff981b82 */ /* 0x000ee20000000800 */
[----:B-1----:R-:W-:-:S05]  /*10510*/  @P1 IMAD.HI.U32 R154, R153, R154, RZ ;  /* 0x0000009a999a1227 */ /* 0x002fca00078e00ff */
[----:B---3--:R-:W-:Y:S02]  /*10520*/  @P1 SHF.R.U32.HI R155, RZ, R152, R154 ;  /* 0x00000098ff9b1219 */ /* 0x008fe4000001169a */
[----:B--2---:R-:W-:Y:S02]  /*10530*/  ISETP.GE.AND P1, PT, R235, 0x1, PT ;  /* 0x00000001eb00780c */ /* 0x004fe40003f26270 */
[----:B------:R-:W-:-:S05]  /*10540*/  IADD3 R152, R204, 0x1, -R203 ;  /* 0x00000001cc987810 */ /* 0x000fca0007ffe8cb */
[----:B------:R-:W-:-:S04]  /*10550*/  IMAD.IADD R155, R152, 0x1, R155 ;  /* 0x00000001989b7824 */ /* 0x000fc800078e029b */
[----:B------:R-:W-:Y:S02]  /*10560*/  VIADD R154, R155, -UR4 ;  /* 0x800000049b9a7c36 */ /* 0x000fe40008000000 */
[----:B------:R-:W-:Y:S01]  /*10570*/  @P1 LOP3.LUT R18, R18, 0x200000, RZ, 0xfc, !PT ;  /* 0x0020000012121812 */ /* 0x000fe200078efcff */
        /* <DEDUP_REMOVED lines=11> */
.L_x_11837:
[----:B------:R-:W-:-:S13]  /*10630*/  ISETP.NE.AND P1, PT, R235, 0x1, PT ;  /* 0x00000001eb00780c */ /* 0x000fda0003f25270 */
[----:B------:R-:W1:Y:S02]  /*10640*/  @P1 LDC.64 R152, c[0x0][0x9e8] ;  /* 0x00027a00ff981b82 */ /* 0x000e640000000a00 */
[----:B-1----:R-:W-:-:S05]  /*10650*/  @P1 IMAD.HI.U32 R152, R155, R152, RZ ;  /* 0x000000989b981227 */ /* 0x002fca00078e00ff */
[----:B------:R-:W-:-:S07]  /*10660*/  @P1 SHF.R.U32.HI R155, RZ, R153, R152 ;  /* 0x00000099ff9b1219 */ /* 0x000fce0000011698 */
.L_x_11838:
[----:B------:R-:W-:Y:S05]  /*10670*/  BSYNC B0 ;  /* 0x0000000000007941 */ /* 0x000fea0003800000 */
.L_x_11836:
[----:B------:R-:W-:-:S05]  /*10680*/  IMAD R155, R155, R235, RZ ;  /* 0x000000eb9b9b7224 */ /* 0x000fca00078e02ff */
[----:B------:R-:W-:-:S07]  /*10690*/  VIMNMX R154, R154, R155, !PT ;  /* 0x0000009b9a9a7248 */ /* 0x000fce0007fe0100 */
.L_x_11835:
[----:B------:R-:W-:-:S04]  /*106a0*/  VIADD R152, R154, 0x5f ;  /* 0x0000005f9a987836 */ /* 0x000fc80000000000 */
[----:B------:R-:W-:-:S05]  /*106b0*/  IMAD.HI R152, R152, 0x2aaaaaab, RZ ;  /* 0x2aaaaaab98987827 */ /* 0x000fca00078e02ff */
[----:B------:R-:W-:-:S04]  /*106c0*/  SHF.R.U32.HI R153, RZ, 0x1f, R152 ;  /* 0x0000001fff997819 */ /* 0x000fc80000011698 */
[----:B------:R-:W-:-:S04]  /*106d0*/  LEA.HI.SX32 R153, R152, R153, 0x1c ;  /* 0x0000009998997211 */ /* 0x000fc800078fe2ff */
[----:B------:R-:W-:-:S04]  /*106e0*/  VIMNMX R211, R219, R153, !PT ;  /* 0x00000099dbd37248 */ /* 0x000fc80007fe0100 */
[----:B------:R-:W-:-:S13]  /*106f0*/  ISETP.GE.AND P1, PT, R4, R211, PT ;  /* 0x000000d30400720c */ /* 0x000fda0003f26270 */
[----:B------:R-:W-:Y:S05]  /*10700*/  @!P1 BRA `(.L_x_11839) ;  /* 0x0000002400509947 */ /* 0x000fea0003800000 */
[----:B------:R-:W-:Y:S02]  /*10710*/  IMAD.MOV.U32 R214, RZ, RZ, R10 ;  /* 0x000000ffffd67224 */ /* 0x000fe400078e000a */
[----:B------:R-:W-:Y:S02]  /*10720*/  IMAD.MOV.U32 R215, RZ, RZ, R5 ;  /* 0x000000ffffd77224 */ /* 0x000fe400078e0005 */
[----:B------:R-:W-:-:S07]  /*10730*/  IMAD.MOV.U32 R213, RZ, RZ, R4 ;  /* 0x000000ffffd57224 */ /* 0x000fce00078e0004 */
.L_x_11849:
[----:B------:R-:W-:Y:S01]  /*10740*/  IMAD.U32 R5, RZ, RZ, UR37 ;  /* 0x00000025ff057e24 */ /* 0x000fe2000f8e00ff */
[----:B------:R-:W-:Y:S05]  /*10750*/  YIELD ;  /* 0x0000000000007946 */ /* 0x000fea0003800000 */
[----:B------:R-:W-:Y:S01]  /*10760*/  ISETP.NE.AND P3, PT, R5, 0x3, PT ;  /* 0x000000030500780c */ /* 0x000fe20003f65270 */
[----:B------:R-:W-:Y:S02]  /*10770*/  VIADD R2, R2, 0x1 ;  /* 0x0000000102027836 */ /* 0x000fe40000000000 */
[----:B-1----:R-:W-:Y:S02]  /*10780*/  IMAD.MOV.U32 R4, RZ, RZ, R213 ;  /* 0x000000ffff047224 */ /* 0x002fe400078e00d5 */
[----:B------:R-:W-:Y:S01]  /*10790*/  VIADD R213, R213, 0xffffffff ;  /* 0xffffffffd5d57836 */ /* 0x000fe20000000000 */
[----:B------:R-:W-:-:S02]  /*107a0*/  ISETP.NE.AND P2, PT, R2, 0x2, PT ;  /* 0x000000020200780c */ /* 0x000fc40003f45270 */
[----:B------:R-:W-:Y:S02]  /*107b0*/  ISETP.GT.AND P1, PT, R4, R211, PT ;  /* 0x000000d30400720c */ /* 0x000fe40003f24270 */
[----:B------:R-:W-:Y:S02]  /*107c0*/  SEL R4, RZ, 0x1, P2 ;  /* 0x00000001ff047807 */ /* 0x000fe40001000000 */
[----:B------:R-:W-:Y:S02]  /*107d0*/  SEL R2, R2, RZ, P2 ;  /* 0x000000ff02027207 */ /* 0x000fe40001000000 */
[----:B------:R-:W-:Y:S01]  /*107e0*/  LOP3.LUT R202, R202, R4, RZ, 0x3c, !PT ;  /* 0x00000004caca7212 */ /* 0x000fe200078e3cff */
[----:B------:R-:W-:Y:S06]  /*107f0*/  @!P3 BRA `(.L_x_11840) ;  /* 0x000000000004b947 */ /* 0x000fec0003800000 */
[----:B------:R-:W-:Y:S01]  /*10800*/  BPT.TRAP 0x1 ;  /* 0x000000040000795c */ /* 0x000fe20000300000 */
.L_x_11840:
[----:B------:R-:W-:Y:S01]  /*10810*/  IMAD R4, R2, 0x8, R19 ;  /* 0x0000000802047824 */ /* 0x000fe200078e0213 */
[----:B0-----:R-:W-:-:S04]  /*10820*/  SHF.L.U32 R212, R202, 0x1f, RZ ;  /* 0x0000001fcad47819 */ /* 0x001fc800000006ff */
[----:B------:R0:W1:Y:S01]  /*10830*/  SYNCS.PHASECHK.TRANS64.TRYWAIT P2, [R4+URZ+0x22830], R212 ;  /* 0x022830d4040075a7 */ /* 0x000062000804017f */
[----:B------:R-:W-:Y:S05]  /*10840*/  @!P3 BRA `(.L_x_11841) ;  /* 0x000000000004b947 */ /* 0x000fea0003800000 */
[----:B------:R-:W-:Y:S01]  /*10850*/  BPT.TRAP 0x1 ;  /* 0x000000040000795c */ /* 0x000fe20000300000 */
.L_x_11841:
[----:B------:R-:W-:Y:S02]  /*10860*/  IMAD R154, R2, 0x300, R21 ;  /* 0x00000300029a7824 */ /* 0x000fe400078e0215 */
[----:B------:R-:W-:Y:S01]  /*10870*/  IMAD.MOV.U32 R155, RZ, RZ, 0x40000040 ;  /* 0x40000040ff9b7424 */ /* 0x000fe200078e00ff */
[----:B-1----:R-:W-:Y:S06]  /*10880*/  @P2 BRA `(.L_x_11842) ;  /* 0x0000000000082947 */ /* 0x002fec0003800000 */
[----:B------:R-:W1:Y:S02]  /*10890*/  SYNCS.PHASECHK.TRANS64.TRYWAIT P2, [R4+URZ+0x22830], R212 ;  /* 0x022830d4040075a7 */ /* 0x000e64000804017f */
[----:B-1----:R-:W-:Y:S05]  /*108a0*/  @!P2 BRA `(.L_x_11843) ;  /* 0x000001500030a947 */ /* 0x002fea0003800000 */
.L_x_11842:
        /* <DEDUP_REMOVED lines=14> */
[----:B------:R-:W2:Y:S01]  /*10990*/  S2R R216, SR_TID.X ;  /* 0x0000000000d87919 */ /* 0x000ea20000002100 */
[----:B------:R-:W-:-:S02]  /*109a0*/  R2UR UR19, R155 ;  /* 0x000000009b1372ca */ /* 0x000fc400000e0000 */
[----:B------:R-:W-:Y:S01]  /*109b0*/  WARPGROUP.ARRIVE ;  /* 0x00000000000079c5 */ /* 0x000fe20000000000 */
[----:B------:R-:W-:Y:S02]  /*109c0*/  R2UR UR8, R14 ;  /* 0x000000000e0872ca */ /* 0x000fe400000e0000 */
[----:B------:R-:W-:Y:S02]  /*109d0*/  R2UR UR9, R15 ;  /* 0x000000000f0972ca */ /* 0x000fe400000e0000 */
[----:B------:R-:W-:Y:S01]  /*109e0*/  R2UR UR14, R10 ;  /* 0x000000000a0e72ca */ /* 0x000fe200000e0000 */
[----:B------:R-:W-:Y:S01]  /*109f0*/  HGMMA.64x96x16.F32 R152, gdesc[UR4], RZ, !UPT, gsb0 ;  /* 0x01600000049879f0 */ /* 0x000fe2000c0008ff */
[----:B------:R-:W-:Y:S02]  /*10a00*/  R2UR UR15, R11 ;  /* 0x000000000b0f72ca */ /* 0x000fe400000e0000 */
[----:B------:R-:W-:Y:S02]  /*10a10*/  R2UR UR12, R12 ;  /* 0x000000000c0c72ca */ /* 0x000fe400000e0000 */
[----:B------:R-:W-:-:S02]  /*10a20*/  R2UR UR13, R13 ;  /* 0x000000000d0d72ca */ /* 0x000fc400000e0000 */
[----:B------:R-:W-:Y:S02]  /*10a30*/  R2UR UR16, R8 ;  /* 0x00000000081072ca */ /* 0x000fe400000e0000 */
[----:B------:R-:W-:Y:S02]  /*10a40*/  R2UR UR17, R9 ;  /* 0x00000000091172ca */ /* 0x000fe400000e0000 */
[----:B--2---:R-:W-:Y:S01]  /*10a50*/  SHF.R.U32.HI R216, RZ, 0x7, R216 ;  /* 0x00000007ffd87819 */ /* 0x004fe200000116d8 */
        /* <DEDUP_REMOVED lines=103> */
[C---:B------:R-:W-:Y:S01]  /*110d0*/  FMUL.FTZ R154, R5.reuse, R11 ;  /* 0x0000000b059a7220 */ /* 0x040fe20000410000 */
[----:B------:R-:W-:-:S03]  /*110e0*/  FADD.FTZ R215, -R5, R215 ;  /* 0x000000d705d77221 */ /* 0x000fc60000010100 */
[-CC-:B------:R-:W-:Y:S01]  /*110f0*/  FFMA.FTZ R10, R10, R11.reuse, -R154.reuse ;  /* 0x0000000b0a0a7223 */ /* 0x180fe2000001089a */
[-C--:B------:R-:W-:Y:S01]  /*11100*/  FMUL.FTZ R215, R215, R11.reuse ;  /* 0x0000000bd7d77220 */ /* 0x080fe20000410000 */
        /* <DEDUP_REMOVED lines=25> */
[-C--:B--2---:R-:W-:Y:S01]  /*112a0*/  FMUL.FTZ R24, R24, R152.reuse ;  /* 0x0000009818187220 */ /* 0x084fe20000410000 */
        /* <DEDUP_REMOVED lines=65> */
[----:B------:R-:W-:Y:S01]  /*116c0*/  FMUL.FTZ R3, R170, UR55 ;  /* 0x00000037aa037c20 */ /* 0x000fe20008410000 */
[----:B------:R-:W-:Y:S01]  /*116d0*/  FMUL.FTZ R170, R174, UR55 ;  /* 0x00000037aeaa7c20 */ /* 0x000fe20008410000 */
[----:B--2---:R-:W-:Y:S01]  /*116e0*/  FMUL.FTZ R20, R171, UR55 ;  /* 0x00000037ab147c20 */ /* 0x004fe20008410000 */
[C---:B----4-:R-:W-:Y:S01]  /*116f0*/  FADD.FTZ R174, R154.reuse, R152 ;  /* 0x000000989aae7221 */ /* 0x050fe20000010000 */
[----:B------:R-:W-:Y:S01]  /*11700*/  F2FP.F16.F32.PACK_AB R152, R154, R10 ;  /* 0x0000000a9a98723e */ /* 0x000fe200000000ff */
[----:B------:R-:W-:Y:S01]  /*11710*/  FMUL.FTZ R171, R178, UR55 ;  /* 0x00000037b2ab7c20 */ /* 0x000fe20008410000 */
[----:B------:R-:W2:Y:S01]  /*11720*/  MUFU.EX2 R154, R197 ;  /* 0x000000c5009a7308 */ /* 0x000ea20000000800 */
[----:B------:R-:W-:Y:S01]  /*11730*/  FMUL.FTZ R178, R182, UR55 ;  /* 0x00000037b6b27c20 */ /* 0x000fe20008410000 */
[----:B------:R-:W-:Y:S01]  /*11740*/  FMUL.FTZ R182, R186, UR55 ;  /* 0x00000037bab67c20 */ /* 0x000fe20008410000 */
[----:B------:R-:W-:Y:S01]  /*11750*/  FMUL.FTZ R186, R190, UR55 ;  /* 0x00000037beba7c20 */ /* 0x000fe20008410000 */
[----:B------:R-:W-:Y:S01]  /*11760*/  FMUL.FTZ R190, R194, UR55 ;  /* 0x00000037c2be7c20 */ /* 0x000fe20008410000 */
[----:B------:R-:W-:-:S03]  /*11770*/  FMUL.FTZ R194, R198, UR55 ;  /* 0x00000037c6c27c20 */ /* 0x000fc60008410000 */
[----:B------:R3:W4:Y:S08]  /*11780*/  MUFU.EX2 R10, R153 ;  /* 0x00000099000a7308 */ /* 0x0007300000000800 */
[----:B------:R-:W5:Y:S01]  /*11790*/  MUFU.TANH R3, R3 ;  /* 0x0000000300037308 */ /* 0x000f620000002400 */
[----:B--2---:R-:W-:Y:S01]  /*117a0*/  FADD.FTZ R174, R154, R174 ;  /* 0x000000ae9aae7221 */ /* 0x004fe20000010000 */
[----:B---3--:R-:W-:Y:S01]  /*117b0*/  FMUL.FTZ R153, R175, UR55 ;  /* 0x00000037af997c20 */ /* 0x008fe20008410000 */
[----:B------:R-:W-:Y:S01]  /*117c0*/  FMUL.FTZ R175, R179, UR55 ;  /* 0x00000037b3af7c20 */ /* 0x000fe20008410000 */
[----:B------:R-:W-:Y:S01]  /*117d0*/  FMUL.FTZ R179, R183, UR55 ;  /* 0x00000037b7b37c20 */ /* 0x000fe20008410000 */
[----:B------:R-:W-:Y:S01]  /*117e0*/  FMUL.FTZ R183, R187, UR55 ;  /* 0x00000037bbb77c20 */ /* 0x000fe20008410000 */
[----:B------:R-:W-:Y:S01]  /*117f0*/  FMUL.FTZ R187, R191, UR55 ;  /* 0x00000037bfbb7c20 */ /* 0x000fe20008410000 */
[----:B------:R-:W-:Y:S01]  /*11800*/  FMUL.FTZ R191, R195, UR55 ;  /* 0x00000037c3bf7c20 */ /* 0x000fe20008410000 */
[----:B------:R-:W2:Y:S01]  /*11810*/  MUFU.TANH R20, R20 ;  /* 0x0000001400147308 */ /* 0x000ea20000002400 */
[C---:B----4-:R-:W-:Y:S01]  /*11820*/  FADD.FTZ R174, R10.reuse, R174 ;  /* 0x000000ae0aae7221 */ /* 0x050fe20000010000 */
[----:B------:R-:W-:Y:S01]  /*11830*/  F2FP.F16.F32.PACK_AB R154, R10, R154 ;  /* 0x0000009a0a9a723e */ /* 0x000fe200000000ff */
[----:B------:R-:W-:Y:S01]  /*11840*/  FMUL.FTZ R195, R199, UR55 ;  /* 0x00000037c7c37c20 */ /* 0x000fe20008410000 */
        /* <DEDUP_REMOVED lines=8> */
[----:B------:R-:W0:Y:S03]  /*118d0*/  MUFU.TANH R171, R171 ;  /* 0x000000ab00ab7308 */ /* 0x000e260000002400 */
[----:B------:R-:W-:-:S04]  /*118e0*/  FMNMX.FTZ R10, R166, R10, !PT ;  /* 0x0000000aa60a7209 */ /* 0x000fc80007810000 */
[----:B------:R-:W-:Y:S01]  /*118f0*/  FMNMX.FTZ R10, R167, R10, !PT ;  /* 0x0000000aa70a7209 */ /* 0x000fe20007810000 */
[----:B------:R-:W1:Y:S03]  /*11900*/  MUFU.TANH R175, R175 ;  /* 0x000000af00af7308 */ /* 0x000e660000002400 */
[----:B-----5:R-:W-:-:S04]  /*11910*/  FMNMX.FTZ R10, R3, R10, !PT ;  /* 0x0000000a030a7209 */ /* 0x020fc80007810000 */
[----:B--2---:R-:W-:Y:S01]  /*11920*/  FMNMX.FTZ R10, R20, R10, !PT ;  /* 0x0000000a140a7209 */ /* 0x004fe20007810000 */
[----:B------:R-:W2:Y:S03]  /*11930*/  MUFU.TANH R178, R178 ;  /* 0x000000b200b27308 */ /* 0x000ea60000002400 */
[----:B---3--:R-:W-:-:S04]  /*11940*/  FMNMX.FTZ R10, R170, R10, !PT ;  /* 0x0000000aaa0a7209 */ /* 0x008fc80007810000 */
[----:B----4-:R-:W-:Y:S01]  /*11950*/  FMNMX.FTZ R10, R153, R10, !PT ;  /* 0x0000000a990a7209 */ /* 0x010fe20007810000 */
[----:B------:R-:W3:Y:S03]  /*11960*/  MUFU.TANH R179, R179 ;  /* 0x000000b300b37308 */ /* 0x000ee60000002400 */
[----:B0-----:R-:W-:-:S04]  /*11970*/  FMNMX.FTZ R10, R171, R10, !PT ;  /* 0x0000000aab0a7209 */ /* 0x001fc80007810000 */
[----:B-1----:R-:W-:Y:S01]  /*11980*/  FMNMX.FTZ R10, R175, R10, !PT ;  /* 0x0000000aaf0a7209 */ /* 0x002fe20007810000 */
[----:B------:R-:W0:Y:S03]  /*11990*/  MUFU.TANH R182, R182 ;  /* 0x000000b600b67308 */ /* 0x000e260000002400 */
[----:B--2---:R-:W-:-:S05]  /*119a0*/  FMNMX.FTZ R10, R178, R10, !PT ;  /* 0x0000000ab20a7209 */ /* 0x004fca0007810000 */
[----:B------:R-:W1:Y:S01]  /*119b0*/  MUFU.TANH R183, R183 ;  /* 0x000000b700b77308 */ /* 0x000e620000002400 */
[----:B---3--:R-:W-:-:S07]  /*119c0*/  FMNMX.FTZ R10, R179, R10, !PT ;  /* 0x0000000ab30a7209 */ /* 0x008fce0007810000 */
        /* <DEDUP_REMOVED lines=12> */
[----:B------:R-:W2:Y:S01]  /*11a90*/  MUFU.EX2 R156, R156 ;  /* 0x0000009c009c7308 */ /* 0x000ea20000000800 */
[----:B0-----:R-:W-:-:S07]  /*11aa0*/  FMNMX.FTZ R10, R194, R10, !PT ;  /* 0x0000000ac20a7209 */ /* 0x001fce0007810000 */
[----:B------:R-:W0:Y:S01]  /*11ab0*/  MUFU.EX2 R157, R157 ;  /* 0x0000009d009d7308 */ /* 0x000e220000000800 */
[----:B-1----:R-:W-:-:S05]  /*11ac0*/  FMNMX.FTZ R10, R195, R10, !PT ;  /* 0x0000000ac30a7209 */ /* 0x002fca0007810000 */
[----:B------:R-:W1:Y:S02]  /*11ad0*/  SHFL.BFLY PT, R197, R10, 0x2, 0x1f ;  /* 0x0c401f000ac57f89 */ /* 0x000e6400000e0000 */
[----:B------:R-:W-:Y:S08]  /*11ae0*/  MUFU.EX2 R160, R160 ;  /* 0x000000a000a07308 */ /* 0x000ff00000000800 */
[----:B------:R-:W-:Y:S08]  /*11af0*/  MUFU.EX2 R161, R161 ;  /* 0x000000a100a17308 */ /* 0x000ff00000000800 */
[----:B------:R-:W-:Y:S01]  /*11b00*/  MUFU.EX2 R164, R164 ;  /* 0x000000a400a47308 */ /* 0x000fe20000000800 */
[----:B-1----:R-:W-:-:S07]  /*11b10*/  FMNMX.FTZ R10, R10, R197, !PT ;  /* 0x000000c50a0a7209 */ /* 0x002fce0007810000 */
[----:B------:R-:W-:Y:S01]  /*11b20*/  MUFU.EX2 R165, R165 ;  /* 0x000000a500a57308 */ /* 0x000fe20000000800 */
[----:B------:R-:W1:Y:S07]  /*11b30*/  SHFL.BFLY PT, R197, R10, 0x1, 0x1f ;  /* 0x0c201f000ac57f89 */ /* 0x000e6e00000e0000 */
[----:B------:R-:W-:Y:S08]  /*11b40*/  MUFU.EX2 R168, R168 ;  /* 0x000000a800a87308 */ /* 0x000ff00000000800 */
[----:B------:R-:W-:Y:S08]  /*11b50*/  MUFU.EX2 R169, R169 ;  /* 0x000000a900a97308 */ /* 0x000ff00000000800 */
[----:B------:R-:W-:Y:S01]  /*11b60*/  MUFU.EX2 R172, R172 ;  /* 0x000000ac00ac7308 */ /* 0x000fe20000000800 */
[----:B-1----:R-:W-:-:S05]  /*11b70*/  FMNMX.FTZ R10, R10, R197, !PT ;  /* 0x000000c50a0a7209 */ /* 0x002fca0007810000 */
        /* <DEDUP_REMOVED lines=30> */
[----:B------:R-:W-:Y:S01]  /*11d60*/  FFMA.FTZ R195, R195, R11, -R198 ;  /* 0x0000000bc3c37223 */ /* 0x000fe200000108c6 */
[----:B--2---:R-:W-:Y:S01]  /*11d70*/  FADD.FTZ R20, R156, R174 ;  /* 0x000000ae9c147221 */ /* 0x004fe20000010000 */
[----:B0-----:R-:W-:Y:S01]  /*11d80*/  F2FP.F16.F32.PACK_AB R156, R157, R156 ;  /* 0x0000009c9d9c723e */ /* 0x001fe200000000ff */
[----:B------:R0:W2:Y:S01]  /*11d90*/  MUFU.EX2 R198, R158 ;  /* 0x0000009e00c67308 */ /* 0x0000a20000000800 */
[----:B-1----:R-:W-:Y:S01]  /*11da0*/  FFMA.FTZ R0, R197, R0, R192 ;  /* 0x00000000c5007223 */ /* 0x002fe200000100c0 */
[----:B------:R-:W-:Y:S01]  /*11db0*/  FADD.FTZ R20, R157, R20 ;  /* 0x000000149d147221 */ /* 0x000fe20000010000 */
[----:B------:R-:W-:-:S02]  /*11dc0*/  @!P0 VIADD R157, R4, 0x22840 ;  /* 0x00022840049d8836 */ /* 0x000fc40000000000 */
[-C--:B------:R-:W-:Y:S01]  /*11dd0*/  FMUL.FTZ R26, R26, R197.reuse ;  /* 0x000000c51a1a7220 */ /* 0x080fe20000410000 */
[-C--:B------:R-:W-:Y:S01]  /*11de0*/  FMUL.FTZ R27, R27, R197.reuse ;  /* 0x000000c51b1b7220 */ /* 0x080fe20000410000 */
[-C--:B------:R-:W-:Y:S01]  /*11df0*/  FMUL.FTZ R30, R30, R197.reuse ;  /* 0x000000c51e1e7220 */ /* 0x080fe20000410000 */
[-C--:B------:R-:W-:Y:S01]  /*11e00*/  FMUL.FTZ R31, R31, R197.reuse ;  /* 0x000000c51f1f7220 */ /* 0x080fe20000410000 */
[----:B------:R-:W1:Y:S01]  /*11e10*/  MUFU.EX2 R159, R159 ;  /* 0x0000009f009f7308 */ /* 0x000e620000000800 */
[----:B---3--:R-:W-:Y:S01]  /*11e20*/  FADD.FTZ R0, R155, R0 ;  /* 0x000000009b007221 */ /* 0x008fe20000010000 */
[----:B0-----:R-:W-:Y:S01]  /*11e30*/  FADD.FTZ R158, R160, R20 ;  /* 0x00000014a09e7221 */ /* 0x001fe20000010000 */
[----:B------:R-:W-:Y:S01]  /*11e40*/  IADD3 R20, -R216, 0xb, RZ ;  /* 0x0000000bd8147810 */ /* 0x000fe20007ffe1ff */
[----:B------:R-:W-:Y:S01]  /*11e50*/  IMAD.U32 R216, RZ, RZ, UR37 ;  /* 0x00000025ffd87e24 */ /* 0x000fe2000f8e00ff */
[----:B------:R-:W-:Y:S01]  /*11e60*/  @!P0 PRMT R157, RZ, 0x654, R157 ;  /* 0x00000654ff9d8816 */ /* 0x000fe2000000009d */
[----:B------:R-:W-:Y:S01]  /*11e70*/  FADD.FTZ R158, R161, R158 ;  /* 0x0000009ea19e7221 */ /* 0x000fe20000010000 */
[-C--:B------:R-:W-:Y:S01]  /*11e80*/  FMUL.FTZ R34, R34, R197.reuse ;  /* 0x000000c522227220 */ /* 0x080fe20000410000 */
[----:B------:R0:W3:Y:S01]  /*11e90*/  MUFU.EX2 R214, R162 ;  /* 0x000000a200d67308 */ /* 0x0000e20000000800 */
[----:B--2---:R-:W-:Y:S01]  /*11ea0*/  FADD.FTZ R0, R198, R0 ;  /* 0x00000000c6007221 */ /* 0x004fe20000010000 */
[----:B------:R2:W-:Y:S06]  /*11eb0*/  BAR.ARV R20, 0x100 ;  /* 0x000400140000751d */ /* 0x0005ec0000002000 */
[----:B------:R-:W4:Y:S01]  /*11ec0*/  MUFU.EX2 R163, R163 ;  /* 0x000000a300a37308 */ /* 0x000f220000000800 */
[----:B-1----:R-:W-:Y:S01]  /*11ed0*/  FADD.FTZ R0, R159, R0 ;  /* 0x000000009f007221 */ /* 0x002fe20000010000 */
[----:B------:R1:W-:Y:S01]  /*11ee0*/  @!P0 SYNCS.ARRIVE.TRANS64.RED.A1T0 RZ, [R157+URZ], RZ ;  /* 0x000000ff9dff89a7 */ /* 0x0003e2000810043f */
[----:B0-----:R-:W-:Y:S01]  /*11ef0*/  F2FP.F16.F32.PACK_AB R162, R169, R168 ;  /* 0x000000a8a9a2723e */ /* 0x001fe200000000ff */
[-C--:B------:R-:W-:Y:S01]  /*11f00*/  FMUL.FTZ R35, R35, R197.reuse ;  /* 0x000000c523237220 */ /* 0x080fe20000410000 */
[----:B------:R-:W-:Y:S01]  /*11f10*/  ISETP.NE.AND P3, PT, R216, 0x3, PT ;  /* 0x00000003d800780c */ /* 0x000fe20003f65270 */
[-C--:B------:R-:W-:Y:S01]  /*11f20*/  FMUL.FTZ R38, R38, R197.reuse ;  /* 0x000000c526267220 */ /* 0x080fe20000410000 */
[-C--:B------:R-:W-:Y:S01]  /*11f30*/  FMUL.FTZ R39, R39, R197.reuse ;  /* 0x000000c527277220 */ /* 0x080fe20000410000 */
[----:B------:R-:W0:Y:S01]  /*11f40*/  MUFU.EX2 R215, R166 ;  /* 0x000000a600d77308 */ /* 0x000e220000000800 */
[----:B---3--:R-:W-:Y:S01]  /*11f50*/  FADD.FTZ R0, R214, R0 ;  /* 0x00000000d6007221 */ /* 0x008fe20000010000 */
[----:B-1----:R-:W-:Y:S01]  /*11f60*/  FADD.FTZ R157, R164, R158 ;  /* 0x0000009ea49d7221 */ /* 0x002fe20000010000 */
[----:B------:R-:W-:Y:S01]  /*11f70*/  F2FP.F16.F32.PACK_AB R158, R161, R160 ;  /* 0x000000a0a19e723e */ /* 0x000fe200000000ff */
[-C--:B------:R-:W-:Y:S01]  /*11f80*/  FMUL.FTZ R42, R42, R197.reuse ;  /* 0x000000c52a2a7220 */ /* 0x080fe20000410000 */
[C---:B------:R-:W-:Y:S01]  /*11f90*/  F2FP.F16.F32.PACK_AB R160, R165.reuse, R164 ;  /* 0x000000a4a5a0723e */ /* 0x040fe200000000ff */
[----:B------:R-:W-:Y:S01]  /*11fa0*/  FADD.FTZ R157, R165, R157 ;  /* 0x0000009da59d7221 */ /* 0x000fe20000010000 */
[----:B------:R-:W-:Y:S01]  /*11fb0*/  F2FP.F16.F32.PACK_AB R164, R173, R172 ;  /* 0x000000acada4723e */ /* 0x000fe200000000ff */
[----:B------:R-:W1:Y:S01]  /*11fc0*/  MUFU.EX2 R167, R167 ;  /* 0x000000a700a77308 */ /* 0x000e620000000800 */
[----:B----4-:R-:W-:Y:S01]  /*11fd0*/  FADD.FTZ R0, R163, R0 ;  /* 0x00000000a3007221 */ /* 0x010fe20000010000 */
[----:B------:R-:W-:Y:S01]  /*11fe0*/  FADD.FTZ R157, R168, R157 ;  /* 0x0000009da89d7221 */ /* 0x000fe20000010000 */
[-C--:B------:R-:W-:Y:S01]  /*11ff0*/  FMUL.FTZ R43, R43, R197.reuse ;  /* 0x000000c52b2b7220 */ /* 0x080fe20000410000 */
[-C--:B------:R-:W-:Y:S01]  /*12000*/  FMUL.FTZ R46, R46, R197.reuse ;  /* 0x000000c52e2e7220 */ /* 0x080fe20000410000 */
[-C--:B------:R-:W-:Y:S01]  /*12010*/  FMUL.FTZ R47, R47, R197.reuse ;  /* 0x000000c52f2f7220 */ /* 0x080fe20000410000 */
[----:B------:R-:W-:Y:S01]  /*12020*/  FADD.FTZ R157, R169, R157 ;  /* 0x0000009da99d7221 */ /* 0x000fe20000010000 */
[-C--:B------:R-:W-:Y:S01]  /*12030*/  FMUL.FTZ R50, R50, R197.reuse ;  /* 0x000000c532327220 */ /* 0x080fe20000410000 */
[----:B------:R-:W3:Y:S01]  /*12040*/  MUFU.EX2 R199, R199 ;  /* 0x000000c700c77308 */ /* 0x000ee20000000800 */
        /* <DEDUP_REMOVED lines=33> */
[----:B---3--:R-:W-:Y:S01]  /*12260*/  F2FP.F16.F32.PACK_AB R153, R155, R192 ;  /* 0x000000c09b99723e */ /* 0x008fe200000000ff */
[-C--:B------:R-:W-:Y:S01]  /*12270*/  FMUL.FTZ R95, R95, R197.reuse ;  /* 0x000000c55f5f7220 */ /* 0x080fe20000410000 */
[----:B------:R-:W-:Y:S01]  /*12280*/  F2FP.F16.F32.PACK_AB R155, R159, R198 ;  /* 0x000000c69f9b723e */ /* 0x000fe200000000ff */
[----:B------:R-:W-:Y:S01]  /*12290*/  FMUL.FTZ R98, R98, R197 ;  /* 0x000000c562627220 */ /* 0x000fe20000410000 */
[----:B------:R-:W-:Y:S01]  /*122a0*/  F2FP.F16.F32.PACK_AB R159, R167, R215 ;  /* 0x000000d7a79f723e */ /* 0x000fe200000000ff */
[-C--:B------:R-:W-:Y:S01]  /*122b0*/  FMUL.FTZ R99, R99, R197.reuse ;  /* 0x000000c563637220 */ /* 0x080fe20000410000 */
[----:B------:R-:W1:Y:S01]  /*122c0*/  MUFU.EX2 R176, R176 ;  /* 0x000000b000b07308 */ /* 0x000e620000000800 */
        /* <DEDUP_REMOVED lines=35> */
[----:B------:R-:W-:Y:S01]  /*12500*/  FMUL.FTZ R151, R151, R197 ;  /* 0x000000c597977220 */ /* 0x000fe20000410000 */
[----:B------:R-:W-:-:S03]  /*12510*/  F2FP.F16.F32.PACK_AB R161, R161, R199 ;  /* 0x000000c7a1a1723e */ /* 0x000fc600000000ff */
[----:B------:R-:W0:Y:S01]  /*12520*/  MUFU.EX2 R179, R179 ;  /* 0x000000b300b37308 */ /* 0x000e220000000800 */
[----:B-1----:R-:W-:-:S07]  /*12530*/  FADD.FTZ R0, R178, R0 ;  /* 0x00000000b2007221 */ /* 0x002fce0000010000 */
[----:B------:R-:W1:Y:S01]  /*12540*/  MUFU.EX2 R181, R181 ;  /* 0x000000b500b57308 */ /* 0x000e620000000800 */
[----:B---3--:R-:W-:-:S07]  /*12550*/  FADD.FTZ R157, R180, R157 ;  /* 0x0000009db49d7221 */ /* 0x008fce0000010000 */
[----:B------:R-:W3:Y:S01]  /*12560*/  MUFU.EX2 R182, R182 ;  /* 0x000000b600b67308 */ /* 0x000ee20000000800 */
[C---:B0-----:R-:W-:Y:S01]  /*12570*/  FADD.FTZ R0, R179.reuse, R0 ;  /* 0x00000000b3007221 */ /* 0x041fe20000010000 */
[----:B------:R-:W-:-:S06]  /*12580*/  F2FP.F16.F32.PACK_AB R167, R179, R178 ;  /* 0x000000b2b3a7723e */ /* 0x000fcc00000000ff */
[----:B------:R-:W0:Y:S01]  /*12590*/  MUFU.EX2 R184, R184 ;  /* 0x000000b800b87308 */ /* 0x000e220000000800 */
[C---:B-1----:R-:W-:Y:S01]  /*125a0*/  FADD.FTZ R157, R181.reuse, R157 ;  /* 0x0000009db59d7221 */ /* 0x042fe20000010000 */
[----:B------:R-:W-:-:S06]  /*125b0*/  F2FP.F16.F32.PACK_AB R168, R181, R180 ;  /* 0x000000b4b5a8723e */ /* 0x000fcc00000000ff */
[----:B------:R-:W1:Y:S01]  /*125c0*/  MUFU.EX2 R183, R183 ;  /* 0x000000b700b77308 */ /* 0x000e620000000800 */
[----:B---3--:R-:W-:-:S07]  /*125d0*/  FADD.FTZ R0, R182, R0 ;  /* 0x00000000b6007221 */ /* 0x008fce0000010000 */
[----:B------:R-:W3:Y:S01]  /*125e0*/  MUFU.EX2 R185, R185 ;  /* 0x000000b900b97308 */ /* 0x000ee20000000800 */
[----:B0-----:R-:W-:-:S07]  /*125f0*/  FADD.FTZ R157, R184, R157 ;  /* 0x0000009db89d7221 */ /* 0x001fce0000010000 */
        /* <DEDUP_REMOVED lines=23> */
[----:B------:R-:W-:Y:S02]  /*12770*/  F2FP.F16.F32.PACK_AB R157, R163, R214 ;  /* 0x000000d6a39d723e */ /* 0x000fe400000000ff */
[----:B------:R-:W-:Y:S02]  /*12780*/  F2FP.F16.F32.PACK_AB R163, R169, R165 ;  /* 0x000000a5a9a3723e */ /* 0x000fe400000000ff */
[----:B------:R-:W-:Y:S02]  /*12790*/  F2FP.F16.F32.PACK_AB R165, R175, R171 ;  /* 0x000000abafa5723e */ /* 0x000fe400000000ff */
[----:B------:R-:W-:Y:S01]  /*127a0*/  F2FP.F16.F32.PACK_AB R174, R196, R193 ;  /* 0x000000c1c4ae723e */ /* 0x000fe200000000ff */
[----:B---3--:R-:W-:Y:S01]  /*127b0*/  FADD.FTZ R0, R194, R0 ;  /* 0x00000000c2007221 */ /* 0x008fe20000010000 */
[----:B------:R-:W-:-:S02]  /*127c0*/  F2FP.F16.F32.PACK_AB R169, R183, R182 ;  /* 0x000000b6b7a9723e */ /* 0x000fc400000000ff */
[----:B------:R-:W-:Y:S01]  /*127d0*/  F2FP.F16.F32.PACK_AB R171, R187, R186 ;  /* 0x000000babbab723e */ /* 0x000fe200000000ff */
[C---:B0-----:R-:W-:Y:S01]  /*127e0*/  FADD.FTZ R0, R195.reuse, R0 ;  /* 0x00000000c3007221 */ /* 0x041fe20000010000 */
[----:B------:R-:W-:Y:S01]  /*127f0*/  F2FP.F16.F32.PACK_AB R175, R195, R194 ;  /* 0x000000c2c3af723e */ /* 0x000fe200000000ff */
[----:B--2---:R-:W-:Y:S06]  /*12800*/  @!P3 BRA `(.L_x_11844) ;  /* 0x000000000004b947 */ /* 0x004fec0003800000 */
[----:B------:R-:W-:Y:S01]  /*12810*/  BPT.TRAP 0x1 ;  /* 0x000000040000795c */ /* 0x000fe20000300000 */
.L_x_11844:
[----:B------:R0:W1:Y:S01]  /*12820*/  SYNCS.PHASECHK.TRANS64.TRYWAIT P2, [R4+URZ+0x22850], R212 ;  /* 0x022850d4040075a7 */ /* 0x000062000804017f */
[----:B------:R-:W-:Y:S05]  /*12830*/  @!P3 BRA `(.L_x_11845) ;  /* 0x000000000004b947 */ /* 0x000fea0003800000 */
[----:B------:R-:W-:Y:S01]  /*12840*/  BPT.TRAP 0x1 ;  /* 0x000000040000795c */ /* 0x000fe20000300000 */
.L_x_11845:
[----:B------:R-:W-:Y:S04]  /*12850*/  BSSY B0, `(.L_x_11846) ;  /* 0x0000004000007945 */ /* 0x000fe80003800000 */
[----:B-1----:R-:W-:Y:S05]  /*12860*/  @P2 BRA `(.L_x_11847) ;  /* 0x0000000000082947 */ /* 0x002fea0003800000 */
[----:B------:R-:W1:Y:S02]  /*12870*/  SYNCS.PHASECHK.TRANS64.TRYWAIT P2, [R4+URZ+0x22850], R212 ;  /* 0x022850d4040075a7 */ /* 0x000e64000804017f */
[----:B-1----:R-:W-:Y:S05]  /*12880*/  @!P2 BRA `(.L_x_11848) ;  /* 0x00000130004ca947 */ /* 0x002fea0003800000 */
.L_x_11847:
[----:B------:R-:W-:Y:S05]  /*12890*/  BSYNC B0 ;  /* 0x0000000000007941 */ /* 0x000fea0003800000 */
.L_x_11846:
[----:B------:R-:W2:Y:S01]  /*128a0*/  S2R R178, SR_TID.X ;  /* 0x0000000000b27919 */ /* 0x000ea20000002100 */
[----:B------:R-:W-:Y:S01]  /*128b0*/  IMAD.MOV.U32 R177, RZ, RZ, 0x40000040 ;  /* 0x40000040ffb17424 */ /* 0x000fe200078e00ff */
[----:B------:R-:W-:Y:S05]  /*128c0*/  WARPSYNC.ALL ;  /* 0x0000000000007948 */ /* 0x000fea0003800000 */
[----:B------:R-:W-:Y:S01]  /*128d0*/  R2UR UR7, R177 ;  /* 0x00000000b10772ca */ /* 0x000fe200000e0000 */
[----:B------:R-:W-:Y:S02]  /*128e0*/  IMAD.MOV.U32 R176, RZ, RZ, 0xc00 ;  /* 0x00000c00ffb07424 */ /* 0x000fe400078e00ff */
[----:B01----:R-:W-:-:S02]  /*128f0*/  @!P0 VIADD R4, R4, 0x22860 ;  /* 0x0002286004048836 */ /* 0x003fc40000000000 */
[----:B------:R-:W-:Y:S02]  /*12900*/  IMAD R176, R2, R176, UR42 ;  /* 0x0000002a02b07e24 */ /* 0x000fe4000f8e02b0 */
[----:B------:R-:W-:Y:S01]  /*12910*/  IMAD.MOV.U32 R214, RZ, RZ, R10 ;  /* 0x000000ffffd67224 */ /* 0x000fe200078e000a */
[----:B------:R-:W-:Y:S01]  /*12920*/  @!P0 PRMT R4, RZ, 0x654, R4 ;  /* 0x00000654ff048816 */ /* 0x000fe20000000004 */
[----:B------:R-:W-:Y:S01]  /*12930*/  IMAD.MOV.U32 R215, RZ, RZ, R5 ;  /* 0x000000ffffd77224 */ /* 0x000fe200078e0005 */
[----:B------:R-:W-:Y:S02]  /*12940*/  R2UR UR6, R176 ;  /* 0x00000000b00672ca */ /* 0x000fe400000e0000 */
[----:B--2---:R-:W-:-:S05]  /*12950*/  SHF.R.U32.HI R178, RZ, 0x7, R178 ;  /* 0x00000007ffb27819 */ /* 0x004fca00000116b2 */
[----:B------:R-:W-:-:S05]  /*12960*/  VIADD R177, R178, 0x8 ;  /* 0x00000008b2b17836 */ /* 0x000fca0000000000 */
[----:B------:R0:W-:Y:S02]  /*12970*/  BAR.SYNC.DEFER_BLOCKING R177, 0x100 ;  /* 0x000400b10000751d */ /* 0x0001e40000010000 */
[----:B0-----:R-:W-:-:S04]  /*12980*/  IMAD.MOV.U32 R177, RZ, RZ, 0x40000040 ;  /* 0x40000040ffb17424 */ /* 0x001fc800078e00ff */
        /* <DEDUP_REMOVED lines=43> */
[----:B-1----:R-:W-:-:S07]  /*12c40*/  IMAD.MOV.U32 R4, RZ, RZ, R213 ;  /* 0x000000ffff047224 */ /* 0x002fce00078e00d5 */
.L_x_11839:
[----:B------:R-:W-:-:S13]  /*12c50*/  ISETP.GE.AND P1, PT, R4, R219, PT ;  /* 0x000000db0400720c */ /* 0x000fda0003f26270 */
[----:B------:R-:W-:Y:S05]  /*12c60*/  @!P1 BRA `(.L_x_11850) ;  /* 0x0000003400e89947 */ /* 0x000fea0003800000 */
[----:B------:R-:W-:Y:S02]  /*12c70*/  IMAD.MOV.U32 R213, RZ, RZ, R10 ;  /* 0x000000ffffd57224 */ /* 0x000fe400078e000a */
[----:B------:R-:W-:-:S07]  /*12c80*/  IMAD.MOV.U32 R216, RZ, RZ, R5 ;  /* 0x000000ffffd87224 */ /* 0x000fce00078e0005 */
.L_x_11868:
        /* <DEDUP_REMOVED lines=8> */
[----:B-1----:R-:W-:Y:S06]  /*12d10*/  @!P2 BRA `(.L_x_11851) ;  /* 0x000000000004a947 */ /* 0x002fec0003800000 */
[----:B------:R-:W-:Y:S01]  /*12d20*/  BPT.TRAP 0x1 ;  /* 0x000000040000795c */ /* 0x000fe20000300000 */
.L_x_11851:
[----:B------:R-:W-:Y:S01]  /*12d30*/  IMAD R211, R2, 0x8, R19 ;  /* 0x0000000802d37824 */ /* 0x000fe200078e0213 */
[----:B0-----:R-:W-:-:S04]  /*12d40*/  SHF.L.U32 R212, R202, 0x1f, RZ ;  /* 0x0000001fcad47819 */ /* 0x001fc800000006ff */
[----:B------:R0:W1:Y:S01]  /*12d50*/  SYNCS.PHASECHK.TRANS64.TRYWAIT P1, [R211+URZ+0x22830], R212 ;  /* 0x022830d4d30075a7 */ /* 0x000062000802017f */
[----:B------:R-:W-:Y:S05]  /*12d60*/  @!P2 BRA `(.L_x_11852) ;  /* 0x000000000004a947 */ /* 0x000fea0003800000 */
[----:B------:R-:W-:Y:S01]  /*12d70*/  BPT.TRAP 0x1 ;  /* 0x000000040000795c */ /* 0x000fe20000300000 */
.L_x_11852:
[----:B------:R-:W-:Y:S02]  /*12d80*/  IMAD R10, R2, 0x300, R21 ;  /* 0x00000300020a7824 */ /* 0x000fe400078e0215 */
[----:B------:R-:W-:Y:S01]  /*12d90*/  IMAD.MOV.U32 R11, RZ, RZ, 0x40000040 ;  /* 0x40000040ff0b7424 */ /* 0x000fe200078e00ff */
[----:B-1----:R-:W-:Y:S06]  /*12da0*/  @P1 BRA `(.L_x_11853) ;  /* 0x0000000000081947 */ /* 0x002fec0003800000 */
[----:B------:R-:W1:Y:S02]  /*12db0*/  SYNCS.PHASECHK.TRANS64.TRYWAIT P1, [R211+URZ+0x22830], R212 ;  /* 0x022830d4d30075a7 */ /* 0x000e64000802017f */
[----:B-1----:R-:W-:Y:S05]  /*12dc0*/  @!P1 BRA `(.L_x_11854) ;  /* 0x0000012c00109947 */ /* 0x002fea0003800000 */
.L_x_11853:
        /* <DEDUP_REMOVED lines=10> */
[----:B------:R-:W3:Y:S10]  /*12e70*/  S2R R20, SR_TID.X ;  /* 0x0000000000147919 */ /* 0x000ef40000002100 */
[----:B------:R-:W-:Y:S01]  /*12e80*/  HGMMA.64x96x16.F32 R152, gdesc[UR4], RZ, !UPT, gsb0 ;  /* 0x01600000049879f0 */ /* 0x000fe2000c0008ff */
[----:B------:R-:W-:Y:S01]  /*12e90*/  R2UR UR6, R214 ;  /* 0x00000000d60672ca */ /* 0x000fe200000e0000 */
[----:B------:R-:W-:Y:S01]  /*12ea0*/  VIADD R214, R10, 0x4 ;  /* 0x000000040ad67836 */ /* 0x000fe20000000000 */
[----:B------:R-:W-:Y:S01]  /*12eb0*/  R2UR UR7, R215 ;  /* 0x00000000d70772ca */ /* 0x000fe200000e0000 */
[----:B------:R-:W-:Y:S01]  /*12ec0*/  IMAD.MOV.U32 R215, RZ, RZ, 0x40000040 ;  /* 0x40000040ffd77424 */ /* 0x000fe200078e00ff */
[----:B------:R-:W-:Y:S01]  /*12ed0*/  R2UR UR4, R14 ;  /* 0x000000000e0472ca */ /* 0x000fe200000e0000 */
[----:B------:R-:W-:Y:S01]  /*12ee0*/  VIADD R10, R10, 0x6 ;  /* 0x000000060a0a7836 */ /* 0x000fe20000000000 */
[----:B------:R-:W-:-:S02]  /*12ef0*/  R2UR UR5, R15 ;  /* 0x000000000f0572ca */ /* 0x000fc400000e0000 */
[----:B--2---:R-:W-:Y:S01]  /*12f00*/  ISETP.NE.AND P1, PT, R5, 0x1, PT ;  /* 0x000000010500780c */ /* 0x004fe20003f25270 */
[----:B------:R-:W-:Y:S01]  /*12f10*/  IMAD.IADD R5, R210, 0x1, R209 ;  /* 0x00000001d2057824 */ /* 0x000fe200078e02d1 */
[----:B---3--:R-:W-:-:S04]  /*12f20*/  SHF.R.U32.HI R20, RZ, 0x7, R20 ;  /* 0x00000007ff147819 */ /* 0x008fc80000011614 */
[----:B------:R-:W-:Y:S01]  /*12f30*/  IADD3 R20, -R20, 0xb, RZ ;  /* 0x0000000b14147810 */ /* 0x000fe20007ffe1ff */
        /* <DEDUP_REMOVED lines=12> */
[----:B------:R-:W2:Y:S01]  /*13000*/  @P1 LDC R10, c[0x0][0x450] ;  /* 0x00011400ff0a1b82 */ /* 0x000ea20000000800 */
[----:B------:R-:W-:Y:S02]  /*13010*/  R2UR UR4, R8 ;  /* 0x00000000080472ca */ /* 0x000fe400000e0000 */
[----:B------:R-:W-:-:S05]  /*13020*/  R2UR UR5, R9 ;  /* 0x00000000090572ca */ /* 0x000fca00000e0000 */
[----:B------:R-:W3:Y:S02]  /*13030*/  @P1 LDC R11, c[0x0][0x44c] ;  /* 0x00011300ff0b1b82 */ /* 0x000ee40000000800 */
[----:B---3--:R-:W-:-:S05]  /*13040*/  @P1 IMAD.HI.U32 R11, R5, R11, RZ ;  /* 0x0000000b050b1227 */ /* 0x008fca00078e00ff */
[----:B--2---:R-:W-:Y:S02]  /*13050*/  @P1 SHF.R.U32.HI R5, RZ, R10, R11 ;  /* 0x0000000aff051219 */ /* 0x004fe4000001160b */
[----:B------:R-:W-:-:S03]  /*13060*/  ISETP.GE.AND P1, PT, R235, 0x1, PT ;  /* 0x00000001eb00780c */ /* 0x000fc60003f26270 */
        /* <DEDUP_REMOVED lines=53> */
[----:B------:R-:W-:-:S02]  /*133c0*/  IMAD R194, R4, -0x60, RZ ;  /* 0xffffffa004c27824 */ /* 0x000fc400078e02ff */
[----:B------:R-:W-:Y:S01]  /*133d0*/  FMUL.FTZ R191, R198, UR54 ;  /* 0x00000036c6bf7c20 */ /* 0x000fe20008410000 */
[----:B------:R-:W-:Y:S01]  /*133e0*/  FMUL.FTZ R193, R199, UR54 ;  /* 0x00000036c7c17c20 */ /* 0x000fe20008410000 */
[----:B------:R3:W-:Y:S06]  /*133f0*/  BAR.ARV R20, 0x100 ;  /* 0x000400140000751d */ /* 0x0007ec0000002000 */
[----:B------:R4:W-:Y:S01]  /*13400*/  @!P0 SYNCS.ARRIVE.TRANS64.RED.A1T0 RZ, [R164+URZ], RZ ;  /* 0x000000ffa4ff89a7 */ /* 0x0009e2000810043f */
[----:B------:R-:W0:Y:S01]  /*13410*/  MUFU.TANH R10, R10 ;  /* 0x0000000a000a7308 */ /* 0x000e220000002400 */
[----:B----4-:R-:W-:-:S07]  /*13420*/  IADD3 R164, -R205, 0x1, R194 ;  /* 0x00000001cda47810 */ /* 0x010fce0007ffe1c2 */
[----:B------:R-:W4:Y:S01]  /*13430*/  MUFU.TANH R11, R11 ;  /* 0x0000000b000b7308 */ /* 0x000f220000002400 */
[----:B------:R-:W-:-:S07]  /*13440*/  IADD3 R164, -R203, R164, R204 ;  /* 0x000000a4cba47210 */ /* 0x000fce0007ffe1cc */
        /* <DEDUP_REMOVED lines=63> */
.L_x_11857:
[----:B------:R-:W-:-:S05]  /*13840*/  IMAD.U32 R229, RZ, RZ, UR49 ;  /* 0x00000031ffe57e24 */ /* 0x000fca000f8e00ff */
[----:B------:R-:W-:-:S13]  /*13850*/  ISETP.NE.AND P1, PT, R229, 0x1, PT ;  /* 0x00000001e500780c */ /* 0x000fda0003f25270 */
[----:B------:R-:W2:Y:S02]  /*13860*/  @P1 LDC.64 R164, c[0x0][0x9e8] ;  /* 0x00027a00ffa41b82 */ /* 0x000ea40000000a00 */
[----:B--2---:R-:W-:-:S05]  /*13870*/  @P1 IMAD.HI.U32 R164, R228, R164, RZ ;  /* 0x000000a4e4a41227 */ /* 0x004fca00078e00ff */
[----:B------:R-:W-:-:S07]  /*13880*/  @P1 SHF.R.U32.HI R228, RZ, R165, R164 ;  /* 0x000000a5ffe41219 */ /* 0x000fce00000116a4 */
.L_x_11858:
[----:B------:R-:W-:Y:S05]  /*13890*/  BSYNC B0 ;  /* 0x0000000000007941 */ /* 0x000fea0003800000 */
.L_x_11856:
[----:B------:R-:W-:-:S04]  /*138a0*/  IMAD.IADD R164, R194, 0x1, -R205 ;  /* 0x00000001c2a47824 */ /* 0x000fc800078e0acd */
[----:B------:R-:W-:-:S05]  /*138b0*/  IMAD R164, R228, R229, R164 ;  /* 0x000000e5e4a47224 */ /* 0x000fca00078e02a4 */
[----:B------:R-:W-:Y:S02]  /*138c0*/  VIADDMNMX R198, R164, R229, R198, PT ;  /* 0x000000e5a4c67246 */ /* 0x000fe400038001c6 */
[----:B------:R-:W-:-:S07]  /*138d0*/  VIMNMX R197, R197, R164, !PT ;  /* 0x000000a4c5c57248 */ /* 0x000fce0007fe0100 */
.L_x_11855:
[----:B------:R-:W-:Y:S01]  /*138e0*/  ISETP.GE.AND P1, PT, R194, 0x1, PT ;  /* 0x00000001c200780c */ /* 0x000fe20003f26270 */
[----:B------:R-:W2:Y:S01]  /*138f0*/  SHFL.IDX PT, R5, R5, 0x1, 0x1c1f ;  /* 0x003c1f0005057f89 */ /* 0x000ea200000e0000 */
[----:B------:R-:W-:Y:S02]  /*13900*/  LOP3.LUT R18, R18, 0xfffbffff, RZ, 0xc0, !PT ;  /* 0xfffbffff12127812 */ /* 0x000fe400078ec0ff */
[----:B------:R-:W-:-:S09]  /*13910*/  ISETP.GE.AND P3, PT, R194, 0x9, PT ;  /* 0x00000009c200780c */ /* 0x000fd20003f66270 */
[----:B------:R-:W-:Y:S02]  /*13920*/  @P1 LOP3.LUT R18, R18, 0x40000, RZ, 0xfc, !PT ;  /* 0x0004000012121812 */ /* 0x000fe400078efcff */
[----:B------:R-:W-:Y:S02]  /*13930*/  ISETP.GT.AND P1, PT, R197, RZ, !P1 ;  /* 0x000000ffc500720c */ /* 0x000fe40004f24270 */
[----:B------:R-:W-:Y:S02]  /*13940*/  LOP3.LUT R18, R18, 0xfffffffd, RZ, 0xc0, !PT ;  /* 0xfffffffd12127812 */ /* 0x000fe400078ec0ff */
[----:B------:R-:W-:Y:S02]  /*13950*/  ISETP.LT.OR P1, PT, R198, 0x1, P1 ;  /* 0x00000001c600780c */ /* 0x000fe40000f21670 */
[----:B------:R-:W-:Y:S02]  /*13960*/  @P3 LOP3.LUT R18, R18, 0x2, RZ, 0xfc, !PT ;  /* 0x0000000212123812 */ /* 0x000fe400078efcff */
[----:B0-----:R-:W-:-:S02]  /*13970*/  FSEL R164, R10, -INF , !P1 ;  /* 0xff8000000aa47808 */ /* 0x001fc40004800000 */
[----:B------:R-:W-:Y:S01]  /*13980*/  ISETP.GE.AND P1, PT, R194, 0x2, PT ;  /* 0x00000002c200780c */ /* 0x000fe20003f26270 */
[--C-:B--2---:R-:W-:Y:S01]  /*13990*/  IMAD.IADD R227, R227, 0x1, R5.reuse ;  /* 0x00000001e3e37824 */ /* 0x104fe200078e0205 */
[----:B------:R-:W-:Y:S01]  /*139a0*/  LOP3.LUT R18, R18, 0xfffffffb, RZ, 0xc0, !PT ;  /* 0xfffffffb12127812 */ /* 0x000fe200078ec0ff */
[----:B------:R-:W-:Y:S01]  /*139b0*/  IMAD.IADD R199, R199, 0x1, R5 ;  /* 0x00000001c7c77824 */ /* 0x000fe200078e0205 */
[----:B------:R-:W-:-:S04]  /*139c0*/  ISETP.GT.AND P2, PT, R197, 0x1, !P1 ;  /* 0x00000001c500780c */ /* 0x000fc80004f44270 */
[----:B------:R-:W-:-:S04]  /*139d0*/  ISETP.LT.OR P2, PT, R198, 0x2, P2 ;  /* 0x00000002c600780c */ /* 0x000fc80001741670 */
[----:B------:R-:W-:Y:S02]  /*139e0*/  FSEL R165, R11, -INF , !P2 ;  /* 0xff8000000ba57808 */ /* 0x000fe40005000000 */
[----:B------:R-:W-:Y:S02]  /*139f0*/  ISETP.GT.AND P2, PT, R197, 0x8, !P3 ;  /* 0x00000008c500780c */ /* 0x000fe40005f44270 */
        /* <DEDUP_REMOVED lines=133> */
.L_x_11861:
[----:B------:R-:W-:-:S05]  /*14250*/  IMAD.U32 R197, RZ, RZ, UR49 ;  /* 0x00000031ffc57e24 */ /* 0x000fca000f8e00ff */
[----:B------:R-:W-:-:S13]  /*14260*/  ISETP.NE.AND P6, PT, R197, 0x1, PT ;  /* 0x00000001c500780c */ /* 0x000fda0003fc5270 */
[----:B------:R-:W0:Y:S02]  /*14270*/  @P6 LDC.64 R10, c[0x0][0x9e8] ;  /* 0x00027a00ff0a6b82 */ /* 0x000e240000000a00 */
[----:B0-----:R-:W-:-:S05]  /*14280*/  @P6 IMAD.HI.U32 R10, R5, R10, RZ ;  /* 0x0000000a050a6227 */ /* 0x001fca00078e00ff */
[----:B------:R-:W-:-:S07]  /*14290*/  @P6 SHF.R.U32.HI R5, RZ, R11, R10 ;  /* 0x0000000bff056219 */ /* 0x000fce000001160a */
.L_x_11862:
[----:B------:R-:W-:Y:S05]  /*142a0*/  BSYNC B0 ;  /* 0x0000000000007941 */ /* 0x000fea0003800000 */
.L_x_11860:
[----:B------:R-:W-:-:S04]  /*142b0*/  IMAD.IADD R194, R194, 0x1, -R205 ;  /* 0x00000001c2c27824 */ /* 0x000fc800078e0acd */
[----:B------:R-:W-:-:S05]  /*142c0*/  IMAD R194, R5, R197, R194 ;  /* 0x000000c505c27224 */ /* 0x000fca00078e02c2 */
[----:B------:R-:W-:Y:S02]  /*142d0*/  VIMNMX R199, R199, R194, !PT ;  /* 0x000000c2c7c77248 */ /* 0x000fe40007fe0100 */
[----:B------:R-:W-:-:S07]  /*142e0*/  VIADDMNMX R227, R194, R197, R227, PT ;  /* 0x000000c5c2e37246 */ /* 0x000fce00038001e3 */
.L_x_11859:
[----:B------:R-:W-:Y:S01]  /*142f0*/  ISETP.GT.AND P1, PT, R199, 0x1, !P1 ;  /* 0x00000001c700780c */ /* 0x000fe20004f24270 */
[----:B------:R-:W-:Y:S01]  /*14300*/  IMAD.U32 R11, RZ, RZ, UR48 ;  /* 0x00000030ff0b7e24 */ /* 0x000fe2000f8e00ff */
[----:B------:R-:W-:Y:S01]  /*14310*/  FMNMX.FTZ R5, R164, R216, !PT ;  /* 0x000000d8a4057209 */ /* 0x000fe20007810000 */
[----:B------:R-:W-:Y:S01]  /*14320*/  IMAD.U32 R228, RZ, RZ, UR37 ;  /* 0x00000025ffe47e24 */ /* 0x000fe2000f8e00ff */
        /* <DEDUP_REMOVED lines=67> */
[----:B------:R-:W-:Y:S02]  /*14760*/  ISETP.GT.AND P1, PT, R199, 0x29, !P1 ;  /* 0x00000029c700780c */ /* 0x000fe40004f24270 */
[----:B------:R-:W-:Y:S02]  /*14770*/  LOP3.LUT P2, RZ, R18, 0x40000, RZ, 0xc0, !PT ;  /* 0x0004000012ff7812 */ /* 0x000fe4000784c0ff */
        /* <DEDUP_REMOVED lines=12> */
[----:B------:R-:W-:Y:S02]  /*14840*/  FSEL R190, R190, -INF , !P3 ;  /* 0xff800000bebe7808 */ /* 0x000fe40005800000 */
[----:B------:R-:W-:Y:S02]  /*14850*/  ISETP.GT.AND P1, PT, R199, 0x31, !P1 ;  /* 0x00000031c700780c */ /* 0x000fe40004f24270 */
[C---:B------:R-:W-:Y:S02]  /*14860*/  ISETP.LT.OR P4, PT, R227.reuse, 0x52, P4 ;  /* 0x00000052e300780c */ /* 0x040fe40002781670 */
[----:B------:R-:W-:-:S02]  /*14870*/  ISETP.LT.OR P1, PT, R227, 0x32, P1 ;  /* 0x00000032e300780c */ /* 0x000fc40000f21670 */
[----:B------:R-:W-:Y:S02]  /*14880*/  ISETP.GT.AND P5, PT, R199, 0x58, !P5 ;  /* 0x00000058c700780c */ /* 0x000fe40006fa4270 */
[----:B------:R-:W-:Y:S02]  /*14890*/  FSEL R179, R179, -INF , !P1 ;  /* 0xff800000b3b37808 */ /* 0x000fe40004800000 */
[----:B------:R-:W-:Y:S02]  /*148a0*/  LOP3.LUT P1, RZ, R18, 0x200, RZ, 0xc0, !PT ;  /* 0x0000020012ff7812 */ /* 0x000fe4000782c0ff */
[----:B------:R-:W-:Y:S02]  /*148b0*/  FSEL R189, R189, -INF , !P4 ;  /* 0xff800000bdbd7808 */ /* 0x000fe40006000000 */
[----:B------:R-:W-:Y:S02]  /*148c0*/  ISETP.GT.AND P1, PT, R199, 0x38, !P1 ;  /* 0x00000038c700780c */ /* 0x000fe40004f24270 */
[----:B0-----:R-:W-:-:S02]  /*148d0*/  FMNMX.FTZ R5, R5, R10, !PT ;  /* 0x0000000a05057209 */ /* 0x001fc40007810000 */
[C---:B------:R-:W-:Y:S02]  /*148e0*/  ISETP.LT.OR P1, PT, R227.reuse, 0x39, P1 ;  /* 0x00000039e300780c */ /* 0x040fe40000f21670 */
[----:B------:R-:W-:Y:S01]  /*148f0*/  ISETP.LT.OR P5, PT, R227, 0x59, P5 ;  /* 0x00000059e300780c */ /* 0x000fe20002fa1670 */
[----:B------:R-:W-:Y:S01]  /*14900*/  FMUL.FTZ R10, R5, R11 ;  /* 0x0000000b050a7220 */ /* 0x000fe20000410000 */
[----:B------:R-:W-:Y:S02]  /*14910*/  FSEL R180, R180, -INF , !P1 ;  /* 0xff800000b4b47808 */ /* 0x000fe40004800000 */
[----:B------:R-:W-:Y:S02]  /*14920*/  LOP3.LUT P1, RZ, R18, 0x100, RZ, 0xc0, !PT ;  /* 0x0000010012ff7812 */ /* 0x000fe4000782c0ff */
[----:B------:R-:W-:Y:S02]  /*14930*/  FSEL R191, R191, -INF , !P5 ;  /* 0xff800000bfbf7808 */ /* 0x000fe40006800000 */
        /* <DEDUP_REMOVED lines=16> */
[----:B------:R-:W-:Y:S02]  /*14a40*/  FSEL R194, R5, RZ, P1 ;  /* 0x000000ff05c27208 */ /* 0x000fe40000800000 */
[----:B------:R-:W-:Y:S02]  /*14a50*/  FSEL R10, R10, RZ, P1 ;  /* 0x000000ff0a0a7208 */ /* 0x000fe40000800000 */
[----:B------:R-:W-:Y:S01]  /*14a60*/  ISETP.GT.AND P1, PT, R199, RZ, !P2 ;  /* 0x000000ffc700720c */ /* 0x000fe20005724270 */
[----:B------:R-:W-:Y:S01]  /*14a70*/  FADD.FTZ R194, -R194, R216 ;  /* 0x000000d8c2c27221 */ /* 0x000fe20000010100 */
        /* <DEDUP_REMOVED lines=27> */
[----:B------:R-:W-:Y:S01]  /*14c30*/  FMNMX.FTZ R10, R198, R213, !PT ;  /* 0x000000d5c60a7209 */ /* 0x000fe20007810000 */
[----:B------:R-:W-:Y:S01]  /*14c40*/  MUFU.EX2 R152, R164 ;  /* 0x000000a400987308 */ /* 0x000fe20000000800 */
[----:B------:R-:W-:Y:S01]  /*14c50*/  ISETP.GT.AND P1, PT, R199, 0x59, !P6 ;  /* 0x00000059c700780c */ /* 0x000fe20007724270 */
[----:B------:R-:W-:Y:S01]  /*14c60*/  FMUL.FTZ R184, R194, R11 ;  /* 0x0000000bc2b87220 */ /* 0x000fe20000410000 */
[----:B------:R-:W-:-:S02]  /*14c70*/  FMNMX.FTZ R10, R153, R10, !PT ;  /* 0x0000000a990a7209 */ /* 0x000fc40007810000 */
[----:B------:R-:W-:Y:S02]  /*14c80*/  ISETP.LT.OR P1, PT, R227, 0x5a, P1 ;  /* 0x0000005ae300780c */ /* 0x000fe40000f21670 */
[----:B------:R-:W-:Y:S01]  /*14c90*/  FMNMX.FTZ R10, R156, R10, !PT ;  /* 0x0000000a9c0a7209 */ /* 0x000fe20007810000 */
[----:B------:R-:W0:Y:S01]  /*14ca0*/  MUFU.EX2 R184, R184 ;  /* 0x000000b800b87308 */ /* 0x000e220000000800 */
[----:B------:R-:W-:Y:S02]  /*14cb0*/  FSEL R193, R193, -INF , !P1 ;  /* 0xff800000c1c17808 */ /* 0x000fe40004800000 */
[----:B------:R-:W-:-:S04]  /*14cc0*/  FMNMX.FTZ R10, R157, R10, !PT ;  /* 0x0000000a9d0a7209 */ /* 0x000fc80007810000 */
[----:B------:R-:W-:Y:S01]  /*14cd0*/  FMNMX.FTZ R10, R160, R10, !PT ;  /* 0x0000000aa00a7209 */ /* 0x000fe20007810000 */
[----:B------:R-:W2:Y:S03]  /*14ce0*/  MUFU.EX2 R165, R165 ;  /* 0x000000a500a57308 */ /* 0x000ea60000000800 */
[----:B------:R-:W-:-:S04]  /*14cf0*/  FMNMX.FTZ R10, R161, R10, !PT ;  /* 0x0000000aa10a7209 */ /* 0x000fc80007810000 */
[----:B------:R-:W-:Y:S01]  /*14d00*/  FMNMX.FTZ R10, R166, R10, !PT ;  /* 0x0000000aa60a7209 */ /* 0x000fe20007810000 */
[----:B------:R-:W3:Y:S01]  /*14d10*/  MUFU.EX2 R154, R154 ;  /* 0x0000009a009a7308 */ /* 0x000ee20000000800 */
[----:B0-----:R-:W-:Y:S01]  /*14d20*/  FFMA.FTZ R3, R184, R3, R152 ;  /* 0x00000003b8037223 */ /* 0x001fe20000010098 */
[----:B------:R-:W-:Y:S01]  /*14d30*/  FMUL.FTZ R24, R24, R184 ;  /* 0x000000b818187220 */ /* 0x000fe20000410000 */
[----:B------:R-:W-:Y:S01]  /*14d40*/  FMNMX.FTZ R10, R167, R10, !PT ;  /* 0x0000000aa70a7209 */ /* 0x000fe20007810000 */
[-C--:B------:R-:W-:Y:S01]  /*14d50*/  FMUL.FTZ R25, R25, R184.reuse ;  /* 0x000000b819197220 */ /* 0x080fe20000410000 */
[-C--:B------:R-:W-:Y:S01]  /*14d60*/  FMUL.FTZ R28, R28, R184.reuse ;  /* 0x000000b81c1c7220 */ /* 0x080fe20000410000 */
[----:B------:R-:W-:Y:S01]  /*14d70*/  FMUL.FTZ R29, R29, R184 ;  /* 0x000000b81d1d7220 */ /* 0x000fe20000410000 */
[----:B------:R-:W-:Y:S01]  /*14d80*/  FMNMX.FTZ R10, R170, R10, !PT ;  /* 0x0000000aaa0a7209 */ /* 0x000fe20007810000 */
[----:B------:R-:W0:Y:S01]  /*14d90*/  MUFU.EX2 R155, R155 ;  /* 0x0000009b009b7308 */ /* 0x000e220000000800 */
[C---:B--2---:R-:W-:Y:S01]  /*14da0*/  FADD.FTZ R3, R165.reuse, R3 ;  /* 0x00000003a5037221 */ /* 0x044fe20000010000 */
[----:B------:R-:W-:Y:S01]  /*14db0*/  F2FP.F16.F32.PACK_AB R152, R165, R152 ;  /* 0x00000098a598723e */ /* 0x000fe200000000ff */
[----:B------:R-:W-:Y:S01]  /*14dc0*/  FMUL.FTZ R32, R32, R184 ;  /* 0x000000b820207220 */ /* 0x000fe20000410000 */
[----:B------:R-:W-:Y:S01]  /*14dd0*/  FMNMX.FTZ R10, R171, R10, !PT ;  /* 0x0000000aab0a7209 */ /* 0x000fe20007810000 */
[-C--:B------:R-:W-:Y:S01]  /*14de0*/  FMUL.FTZ R33, R33, R184.reuse ;  /* 0x000000b821217220 */ /* 0x080fe20000410000 */
        /* <DEDUP_REMOVED lines=12> */
[C---:B0-----:R-:W-:Y:S01]  /*14eb0*/  FADD.FTZ R3, R155.reuse, R3 ;  /* 0x000000039b037221 */ /* 0x041fe20000010000 */
[----:B------:R-:W-:Y:S01]  /*14ec0*/  F2FP.F16.F32.PACK_AB R154, R155, R154 ;  /* 0x0000009a9b9a723e */ /* 0x000fe200000000ff */
        /* <DEDUP_REMOVED lines=44> */
[-C--:B------:R-:W-:Y:S01]  /*15190*/  FMUL.FTZ R93, R93, R184.reuse ;  /* 0x000000b85d5d7220 */ /* 0x080fe20000410000 */
[-C--:B------:R-:W-:Y:S01]  /*151a0*/  FMUL.FTZ R96, R96, R184.reuse ;  /* 0x000000b860607220 */ /* 0x080fe20000410000 */
[----:B------:R-:W3:Y:S01]  /*151b0*/  SHFL.BFLY PT, R164, R10, 0x2, 0x1f ;  /* 0x0c401f000aa47f89 */ /* 0x000ee200000e0000 */
        /* <DEDUP_REMOVED lines=23> */
[----:B---3--:R-:W-:Y:S01]  /*15330*/  FMNMX.FTZ R10, R10, R164, !PT ;  /* 0x000000a40a0a7209 */ /* 0x008fe20007810000 */
        /* <DEDUP_REMOVED lines=14> */
[----:B------:R-:W-:-:S02]  /*15420*/  FMUL.FTZ R149, R149, R184 ;  /* 0x000000b895957220 */ /* 0x000fc40000410000 */
[----:B------:R-:W2:Y:S01]  /*15430*/  MUFU.EX2 R197, R197 ;  /* 0x000000c500c57308 */ /* 0x000ea20000000800 */
[----:B---3--:R-:W-:-:S07]  /*15440*/  FADD.FTZ R3, R214, R3 ;  /* 0x00000003d6037221 */ /* 0x008fce0000010000 */
[----:B------:R-:W3:Y:S01]  /*15450*/  MUFU.EX2 R185, R185 ;  /* 0x000000b900b97308 */ /* 0x000ee20000000800 */
[----:B----4-:R-:W-:Y:S01]  /*15460*/  FADD.FTZ R3, R215, R3 ;  /* 0x00000003d7037221 */ /* 0x010fe20000010000 */
[----:B0-----:R-:W-:-:S04]  /*15470*/  FMNMX.FTZ R10, R10, R164, !PT ;  /* 0x000000a40a0a7209 */ /* 0x001fc80007810000 */
[C---:B------:R-:W-:Y:S01]  /*15480*/  FSETP.NEU.FTZ.AND P1, PT, R10.reuse, -INF , PT ;  /* 0xff8000000a00780b */ /* 0x040fe20003f3d000 */
[----:B------:R-:W-:Y:S01]  /*15490*/  FMUL.FTZ R194, R10, R11 ;  /* 0x0000000b0ac27220 */ /* 0x000fe20000410000 */
[----:B------:R-:W0:Y:S01]  /*154a0*/  MUFU.EX2 R188, R188 ;  /* 0x000000bc00bc7308 */ /* 0x000e220000000800 */
[----:B--2---:R-:W-:-:S03]  /*154b0*/  FADD.FTZ R3, R197, R3 ;  /* 0x00000003c5037221 */ /* 0x004fc60000010000 */
[----:B------:R-:W-:Y:S01]  /*154c0*/  FSEL R194, R194, RZ, P1 ;  /* 0x000000ffc2c27208 */ /* 0x000fe20000800000 */
[----:B---3--:R-:W-:-:S03]  /*154d0*/  FADD.FTZ R3, R185, R3 ;  /* 0x00000003b9037221 */ /* 0x008fc60000010000 */
[----:B------:R-:W2:Y:S01]  /*154e0*/  MUFU.EX2 R217, R217 ;  /* 0x000000d900d97308 */ /* 0x000ea20000000800 */
[-CC-:B------:R-:W-:Y:S01]  /*154f0*/  FFMA.FTZ R164, R153, R11.reuse, -R194.reuse ;  /* 0x0000000b99a47223 */ /* 0x180fe200000108c2 */
[-CC-:B------:R-:W-:Y:S01]  /*15500*/  FFMA.FTZ R153, R170, R11.reuse, -R194.reuse ;  /* 0x0000000baa997223 */ /* 0x180fe200000108c2 */
[-CC-:B------:R-:W-:Y:S01]  /*15510*/  FFMA.FTZ R216, R156, R11.reuse, -R194.reuse ;  /* 0x0000000b9cd87223 */ /* 0x180fe200000108c2 */
[----:B------:R-:W-:Y:S01]  /*15520*/  F2FP.F16.F32.PACK_AB R156, R159, R158 ;  /* 0x0000009e9f9c723e */ /* 0x000fe200000000ff */
[-CC-:B------:R-:W-:Y:S01]  /*15530*/  FFMA.FTZ R227, R198, R11.reuse, -R194.reuse ;  /* 0x0000000bc6e37223 */ /* 0x180fe200000108c2 */
[----:B------:R-:W-:Y:S01]  /*15540*/  F2FP.F16.F32.PACK_AB R158, R163, R162 ;  /* 0x000000a2a39e723e */ /* 0x000fe200000000ff */
        /* <DEDUP_REMOVED lines=10> */
[----:B---3--:R-:W-:Y:S01]  /*155f0*/  FSEL R153, R10, RZ, P1 ;  /* 0x000000ff0a997208 */ /* 0x008fe20000800000 */
[-CC-:B------:R-:W-:Y:S01]  /*15600*/  FFMA.FTZ R178, R178, R11.reuse, -R194.reuse ;  /* 0x0000000bb2b27223 */ /* 0x180fe200000108c2 */
[-CC-:B------:R-:W-:Y:S01]  /*15610*/  FFMA.FTZ R179, R179, R11.reuse, -R194.reuse ;  /* 0x0000000bb3b37223 */ /* 0x180fe200000108c2 */
[-CC-:B------:R-:W-:Y:S01]  /*15620*/  FFMA.FTZ R180, R180, R11.reuse, -R194.reuse ;  /* 0x0000000bb4b47223 */ /* 0x180fe200000108c2 */
[-CC-:B------:R-:W-:Y:S01]  /*15630*/  FFMA.FTZ R181, R181, R11.reuse, -R194.reuse ;  /* 0x0000000bb5b57223 */ /* 0x180fe200000108c2 */
[----:B------:R-:W-:Y:S01]  /*15640*/  FADD.FTZ R153, -R153, R213 ;  /* 0x000000d599997221 */ /* 0x000fe20000010100 */
[-CC-:B------:R-:W-:Y:S01]  /*15650*/  FFMA.FTZ R182, R182, R11.reuse, -R194.reuse ;  /* 0x0000000bb6b67223 */ /* 0x180fe200000108c2 */
[----:B------:R-:W3:Y:S01]  /*15660*/  MUFU.EX2 R227, R227 ;  /* 0x000000e300e37308 */ /* 0x000ee20000000800 */
[----:B----4-:R-:W-:Y:S01]  /*15670*/  F2FP.F16.F32.PACK_AB R164, R177, R176 ;  /* 0x000000b0b1a4723e */ /* 0x010fe200000000ff */
[-C--:B------:R-:W-:Y:S01]  /*15680*/  FMUL.FTZ R153, R153, R11.reuse ;  /* 0x0000000b99997220 */ /* 0x080fe20000410000 */
[-CC-:B------:R-:W-:Y:S01]  /*15690*/  FFMA.FTZ R183, R183, R11.reuse, -R194.reuse ;  /* 0x0000000bb7b77223 */ /* 0x180fe200000108c2 */
[----:B------:R-:W-:Y:S01]  /*156a0*/  F2FP.F16.F32.PACK_AB R160, R169, R168 ;  /* 0x000000a8a9a0723e */ /* 0x000fe200000000ff */
[-CC-:B------:R-:W-:Y:S01]  /*156b0*/  FFMA.FTZ R186, R186, R11.reuse, -R194.reuse ;  /* 0x0000000bbaba7223 */ /* 0x180fe200000108c2 */
[-CC-:B------:R-:W-:Y:S01]  /*156c0*/  FFMA.FTZ R187, R187, R11.reuse, -R194.reuse ;  /* 0x0000000bbbbb7223 */ /* 0x180fe200000108c2 */
[-CC-:B------:R-:W-:Y:S01]  /*156d0*/  FFMA.FTZ R190, R190, R11.reuse, -R194.reuse ;  /* 0x0000000bbebe7223 */ /* 0x180fe200000108c2 */
[----:B------:R3:W4:Y:S01]  /*156e0*/  MUFU.EX2 R176, R153 ;  /* 0x0000009900b07308 */ /* 0x0007220000000800 */
[-CC-:B------:R-:W-:Y:S01]  /*156f0*/  FFMA.FTZ R189, R189, R11.reuse, -R194.reuse ;  /* 0x0000000bbdbd7223 */ /* 0x180fe200000108c2 */
[----:B------:R-:W-:Y:S01]  /*15700*/  F2FP.F16.F32.PACK_AB R162, R173, R172 ;  /* 0x000000acada2723e */ /* 0x000fe200000000ff */
[-CC-:B------:R-:W-:Y:S01]  /*15710*/  FFMA.FTZ R191, R191, R11.reuse, -R194.reuse ;  /* 0x0000000bbfbf7223 */ /* 0x180fe200000108c2 */
[----:B------:R-:W-:Y:S01]  /*15720*/  FFMA.FTZ R193, R193, R11, -R194 ;  /* 0x0000000bc1c17223 */ /* 0x000fe200000108c2 */
[----:B0-----:R-:W-:Y:S01]  /*15730*/  FADD.FTZ R3, R188, R3 ;  /* 0x00000003bc037221 */ /* 0x001fe20000010000 */
[----:B------:R-:W-:-:S02]  /*15740*/  F2FP.F16.F32.PACK_AB R166, R215, R214 ;  /* 0x000000d6d7a6723e */ /* 0x000fc400000000ff */
[----:B------:R-:W0:Y:S01]  /*15750*/  MUFU.EX2 R216, R216 ;  /* 0x000000d800d87308 */ /* 0x000e220000000800 */
[----:B--2---:R-:W-:Y:S01]  /*15760*/  FADD.FTZ R3, R217, R3 ;  /* 0x00000003d9037221 */ /* 0x004fe20000010000 */
[----:B---3--:R-:W-:Y:S02]  /*15770*/  F2FP.F16.F32.PACK_AB R153, R155, R227 ;  /* 0x000000e39b99723e */ /* 0x008fe400000000ff */
[----:B------:R-:W-:Y:S02]  /*15780*/  F2FP.F16.F32.PACK_AB R168, R185, R197 ;  /* 0x000000c5b9a8723e */ /* 0x000fe400000000ff */
[----:B------:R-:W-:Y:S02]  /*15790*/  F2FP.F16.F32.PACK_AB R170, R217, R188 ;  /* 0x000000bcd9aa723e */ /* 0x000fe400000000ff */
[----:B------:R-:W2:Y:S01]  /*157a0*/  MUFU.EX2 R157, R157 ;  /* 0x0000009d009d7308 */ /* 0x000ea20000000800 */
[----:B----4-:R-:W-:Y:S01]  /*157b0*/  FFMA.FTZ R0, R176, R0, R227 ;  /* 0x00000000b0007223 */ /* 0x010fe200000100e3 */
        /* <DEDUP_REMOVED lines=127> */
[----:B------:R-:W-:Y:S06]  /*15fb0*/  @!P2 BRA `(.L_x_11863) ;  /* 0x000000000004a947 */ /* 0x000fec0003800000 */
[----:B------:R-:W-:Y:S01]  /*15fc0*/  BPT.TRAP 0x1 ;  /* 0x000000040000795c */ /* 0x000fe20000300000 */
.L_x_11863:
[----:B------:R0:W2:Y:S01]  /*15fd0*/  SYNCS.PHASECHK.TRANS64.TRYWAIT P1, [R211+URZ+0x22850], R212 ;  /* 0x022850d4d30075a7 */ /* 0x0000a2000802017f */
[----:B------:R-:W-:Y:S05]  /*15fe0*/  @!P2 BRA `(.L_x_11864) ;  /* 0x000000000004a947 */ /* 0x000fea0003800000 */
[----:B------:R-:W-:Y:S01]  /*15ff0*/  BPT.TRAP 0x1 ;  /* 0x000000040000795c */ /* 0x000fe20000300000 */
.L_x_11864:
[----:B------:R-:W-:Y:S04]  /*16000*/  BSSY B0, `(.L_x_11865) ;  /* 0x0000004000007945 */ /* 0x000fe80003800000 */
[----:B--2---:R-:W-:Y:S05]  /*16010*/  @P1 BRA `(.L_x_11866) ;  /* 0x0000000000081947 */ /* 0x004fea0003800000 */
[----:B------:R-:W2:Y:S02]  /*16020*/  SYNCS.PHASECHK.TRANS64.TRYWAIT P1, [R211+URZ+0x22850], R212 ;  /* 0x022850d4d30075a7 */ /* 0x000ea4000802017f */
[----:B--2---:R-:W-:Y:S05]  /*16030*/  @!P1 BRA `(.L_x_11867) ;  /* 0x000000f800889947 */ /* 0x004fea0003800000 */
.L_x_11866:
[----:B------:R-:W-:Y:S05]  /*16040*/  BSYNC B0 ;  /* 0x0000000000007941 */ /* 0x000fea0003800000 */
.L_x_11865:
[----:B------:R-:W3:Y:S01]  /*16050*/  S2R R178, SR_TID.X ;  /* 0x0000000000b27919 */ /* 0x000ee20000002100 */
[----:B------:R-:W-:Y:S01]  /*16060*/  IMAD.MOV.U32 R177, RZ, RZ, 0x40000040 ;  /* 0x40000040ffb17424 */ /* 0x000fe200078e00ff */
[----:B------:R-:W-:Y:S05]  /*16070*/  WARPSYNC.ALL ;  /* 0x0000000000007948 */ /* 0x000fea0003800000 */
[----:B------:R-:W-:Y:S01]  /*16080*/  R2UR UR7, R177 ;  /* 0x00000000b10772ca */ /* 0x000fe200000e0000 */
[----:B------:R-:W-:Y:S01]  /*16090*/  IMAD.MOV.U32 R176, RZ, RZ, 0xc00 ;  /* 0x00000c00ffb07424 */ /* 0x000fe200078e00ff */
[----:B------:R-:W-:Y:S01]  /*160a0*/  ISETP.GT.AND P1, PT, R4, R219, PT ;  /* 0x000000db0400720c */ /* 0x000fe20003f24270 */
[----:B012---:R-:W-:-:S02]  /*160b0*/  @!P0 VIADD R211, R211, 0x22860 ;  /* 0x00022860d3d38836 */ /* 0x007fc40000000000 */
[----:B------:R-:W-:Y:S02]  /*160c0*/  IMAD R176, R2, R176, UR42 ;  /* 0x0000002a02b07e24 */ /* 0x000fe4000f8e02b0 */
[----:B------:R-:W-:Y:S01]  /*160d0*/  VIADD R4, R4, 0xffffffff ;  /* 0xffffffff04047836 */ /* 0x000fe20000000000 */
[----:B------:R-:W-:Y:S01]  /*160e0*/  @!P0 PRMT R211, RZ, 0x654, R211 ;  /* 0x00000654ffd38816 */ /* 0x000fe200000000d3 */
[----:B------:R-:W-:Y:S01]  /*160f0*/  IMAD.MOV.U32 R213, RZ, RZ, R10 ;  /* 0x000000ffffd57224 */ /* 0x000fe200078e000a */
[----:B------:R-:W-:Y:S01]  /*16100*/  R2UR UR6, R176 ;  /* 0x00000000b00672ca */ /* 0x000fe200000e0000 */
[----:B------:R-:W-:Y:S01]  /*16110*/  IMAD.MOV.U32 R216, RZ, RZ, R5 ;  /* 0x000000ffffd87224 */ /* 0x000fe200078e0005 */
[----:B---3--:R-:W-:-:S05]  /*16120*/  SHF.R.U32.HI R178, RZ, 0x7, R178 ;  /* 0x00000007ffb27819 */ /* 0x008fca00000116b2 */
        /* <DEDUP_REMOVED lines=46> */
.L_x_11850:
[----:B------:R-:W-:Y:S05]  /*16410*/  WARPSYNC.ALL ;  /* 0x0000000000007948 */ /* 0x000fea0003800000 */
[----:B------:R-:W2:Y:S01]  /*16420*/  SHFL.BFLY PT, R4, R3, 0x2, 0x1f ;  /* 0x0c401f0003047f89 */ /* 0x000ea200000e0000 */
[----:B------:R-:W-:Y:S02]  /*16430*/  IMAD.MOV.U32 R21, RZ, RZ, -0x800000 ;  /* 0xff800000ff157424 */ /* 0x000fe400078e00ff */
[----:B------:R-:W-:Y:S01]  /*16440*/  VIADD R2, R2, 0x1 ;  /* 0x0000000102027836 */ /* 0x000fe20000000000 */
[----:B------:R-:W3:Y:S01]  /*16450*/  SHFL.BFLY PT, R9, R0, 0x2, 0x1f ;  /* 0x0c401f0000097f89 */ /* 0x000ee200000e0000 */
[----:B------:R-:W-:Y:S01]  /*16460*/  VIADD R232, R232, 0x1 ;  /* 0x00000001e8e87836 */ /* 0x000fe20000000000 */
[----:B------:R4:W-:Y:S08]  /*16470*/  BAR.ARV R20, 0x100 ;  /* 0x000400140000751d */ /* 0x0009f00000002000 */
[----:B------:R-:W-:Y:S06]  /*16480*/  BAR.ARV 0x8, 0x180 ;  /* 0x0206000000007b1d */ /* 0x000fec0000002000 */
[----:B--2---:R-:W-:Y:S01]  /*16490*/  FADD.FTZ R4, R4, R3 ;  /* 0x0000000304047221 */ /* 0x004fe20000010000 */
[----:B---3--:R-:W-:-:S04]  /*164a0*/  FADD.FTZ R9, R9, R0 ;  /* 0x0000000009097221 */ /* 0x008fc80000010000 */
[----:B------:R-:W2:Y:S04]  /*164b0*/  SHFL.BFLY PT, R7, R4, 0x1, 0x1f ;  /* 0x0c201f0004077f89 */ /* 0x000ea800000e0000 */
[----:B------:R-:W3:Y:S01]  /*164c0*/  SHFL.BFLY PT, R6, R9, 0x1, 0x1f ;  /* 0x0c201f0009067f89 */ /* 0x000ee200000e0000 */
[----:B--2---:R-:W-:Y:S01]  /*164d0*/  FADD.FTZ R7, R4, R7 ;  /* 0x0000000704077221 */ /* 0x004fe20000010000 */
[----:B------:R-:W-:Y:S02]  /*164e0*/  IMAD.MOV.U32 R4, RZ, RZ, RZ ;  /* 0x000000ffff047224 */ /* 0x000fe400078e00ff */
[----:B---3--:R-:W-:Y:S02]  /*164f0*/  FADD.FTZ R6, R9, R6 ;  /* 0x0000000609067221 */ /* 0x008fe40000010000 */
[----:B------:R-:W-:-:S03]  /*16500*/  FSETP.NE.FTZ.AND P0, PT, R7, RZ, PT ;  /* 0x000000ff0700720b */ /* 0x000fc60003f15000 */
[----:B------:R-:W-:-:S10]  /*16510*/  FSETP.NE.FTZ.AND P1, PT, R6, RZ, PT ;  /* 0x000000ff0600720b */ /* 0x000fd40003f35000 */
[----:B------:R-:W2:Y:S01]  /*16520*/  @P0 MUFU.LG2 R8, R7 ;  /* 0x0000000700080308 */ /* 0x000ea20000000c00 */
[----:B------:R-:W-:-:S07]  /*16530*/  @P0 FMUL.FTZ R0, R11, 0.69314718246459960938 ;  /* 0x3f3172180b000820 */ /* 0x000fce0000410000 */
[----:B------:R-:W3:Y:S08]  /*16540*/  @P1 MUFU.LG2 R3, R6 ;  /* 0x0000000600031308 */ /* 0x000ef00000000c00 */
[----:B------:R-:W5:Y:S01]  /*16550*/  @P0 MUFU.RCP R4, R7 ;  /* 0x0000000700040308 */ /* 0x000f620000001000 */
[----:B--2---:R-:W-:-:S04]  /*16560*/  @P0 FMUL.FTZ R13, R8, 0.69314718246459960938 ;  /* 0x3f317218080d0820 */ /* 0x004fc80000410000 */
[----:B------:R-:W-:Y:S01]  /*16570*/  @P0 FFMA.FTZ R21, R0, R5, R13 ;  /* 0x0000000500150223 */ /* 0x000fe2000001000d */
[----:B------:R-:W-:Y:S01]  /*16580*/  @P1 FMUL.FTZ R0, R11, 0.69314718246459960938 ;  /* 0x3f3172180b001820 */ /* 0x000fe20000410000 */
[----:B------:R-:W-:Y:S01]  /*16590*/  PLOP3.LUT P0, PT, PT, PT, PT, 0x8, 0x0 ;  /* 0x000000000000781c */ /* 0x000fe20003f0e170 */
[----:B---3--:R-:W-:Y:S01]  /*165a0*/  @P1 FMUL.FTZ R5, R3, 0.69314718246459960938 ;  /* 0x3f31721803051820 */ /* 0x008fe20000410000 */
[----:B------:R-:W-:-:S03]  /*165b0*/  IMAD.MOV.U32 R3, RZ, RZ, -0x800000 ;  /* 0xff800000ff037424 */ /* 0x000fc600078e00ff */
[----:B------:R-:W-:Y:S01]  /*165c0*/  @P1 FFMA.FTZ R3, R0, R10, R5 ;  /* 0x0000000a00031223 */ /* 0x000fe20000010005 */
[----:B------:R-:W-:Y:S02]  /*165d0*/  IMAD.MOV.U32 R0, RZ, RZ, RZ ;  /* 0x000000ffff007224 */ /* 0x000fe400078e00ff */
[-C--:B-----5:R-:W-:Y:S01]  /*165e0*/  FMUL.FTZ R24, R24, R4.reuse ;  /* 0x0000000418187220 */ /* 0x0a0fe20000410000 */
[-C--:B------:R-:W-:Y:S01]  /*165f0*/  FMUL.FTZ R25, R25, R4.reuse ;  /* 0x0000000419197220 */ /* 0x080fe20000410000 */
[-C--:B------:R-:W-:Y:S02]  /*16600*/  FMUL.FTZ R28, R28, R4.reuse ;  /* 0x000000041c1c7220 */ /* 0x080fe40000410000 */
[----:B------:R-:W2:Y:S01]  /*16610*/  @P1 MUFU.RCP R0, R6 ;  /* 0x0000000600001308 */ /* 0x000ea20000001000 */
[----:B------:R-:W-:Y:S01]  /*16620*/  ISETP.NE.AND P1, PT, R2, 0x2, PT ;  /* 0x000000020200780c */ /* 0x000fe20003f25270 */
[-C--:B------:R-:W-:Y:S01]  /*16630*/  FMUL.FTZ R29, R29, R4.reuse ;  /* 0x000000041d1d7220 */ /* 0x080fe20000410000 */
[-C--:B------:R-:W-:Y:S01]  /*16640*/  FMUL.FTZ R32, R32, R4.reuse ;  /* 0x0000000420207220 */ /* 0x080fe20000410000 */
        /* <DEDUP_REMOVED lines=124> */
[----:B------:R-:W-:-:S02]  /*16e10*/  LOP3.LUT R202, R202, R5, RZ, 0x3c, !PT ;  /* 0x00000005caca7212 */ /* 0x000fc400078e3cff */
[----:B----4-:R-:W-:-:S07]  /*16e20*/  SEL R2, R2, RZ, P1 ;  /* 0x000000ff02027207 */ /* 0x010fce0000800000 */
.L_x_11760:
[----:B------:R-:W-:Y:S05]  /*16e30*/  WARPSYNC.ALL ;  /* 0x0000000000007948 */ /* 0x000fea0003800000 */
        /* <DEDUP_REMOVED lines=10> */
[----:B------:R-:W-:Y:S01]  /*16ee0*/  ISETP.NE.AND P0, PT, R225, RZ, PT ;  /* 0x000000ffe100720c */ /* 0x000fe20003f05270 */
[----:B------:R-:W-:Y:S01]  /*16ef0*/  ULDC UR4, c[0x0][0xad4] ;  /* 0x0002b50000047ab9 */ /* 0x000fe20000000800 */
[----:B------:R-:W-:Y:S01]  /*16f00*/  F2FP.F16.F32.PACK_AB R6, R29, R28 ;  /* 0x0000001c1d06723e */ /* 0x000fe200000000ff */
[----:B------:R-:W0:Y:S01]  /*16f10*/  S2R R0, SR_SWINHI ;  /* 0x0000000000007919 */ /* 0x000e220000002f00 */
        /* <DEDUP_REMOVED lines=13> */
[----:B0-----:R-:W-:-:S03]  /*16ff0*/  MOV R13, R0 ;  /* 0x00000000000d7202 */ /* 0x001fc60000000f00 */
[----:B----4-:R-:W-:-:S04]  /*17000*/  IMAD.WIDE R14, R4, 0x2, R12 ;  /* 0x00000002040e7825 */ /* 0x010fc800078e020c */
        /* <DEDUP_REMOVED lines=162> */
[----:B0-----:R-:W-:Y:S01]  /*17a30*/  IADD3 R0, P0, R14, 0xc060, RZ ;  /* 0x0000c0600e007810 */ /* 0x001fe20007f1e0ff */
[----:B------:R-:W0:Y:S03]  /*17a40*/  LDC.64 R6, c[0x0][0xc00] ;  /* 0x00030000ff067b82 */ /* 0x000e260000000a00 */
[----:B------:R-:W-:Y:S01]  /*17a50*/  LOP3.LUT R4, R0, 0x380, RZ, 0xc0, !PT ;  /* 0x0000038000047812 */ /* 0x000fe200078ec0ff */
[----:B------:R-:W-:-:S03]  /*17a60*/  IMAD.X R15, RZ, RZ, R15, P0 ;  /* 0x000000ffff0f7224 */ /* 0x000fc600000e060f */
[----:B------:R-:W-:-:S04]  /*17a70*/  SHF.R.U64 R4, R4, 0x3, RZ ;  /* 0x0000000304047819 */ /* 0x000fc800000012ff */
[----:B------:R-:W-:Y:S01]  /*17a80*/  LOP3.LUT R14, R4, R0, RZ, 0x3c, !PT ;  /* 0x00000000040e7212 */ /* 0x000fe200078e3cff */
[----:B------:R-:W-:-:S03]  /*17a90*/  IMAD.MOV.U32 R4, RZ, RZ, RZ ;  /* 0x000000ffff047224 */ /* 0x000fc600078e00ff */
[----:B------:R-:W-:-:S05]  /*17aa0*/  MOV R14, R14 ;  /* 0x0000000e000e7202 */ /* 0x000fca0000000f00 */
[----:B------:R4:W-:Y:S01]  /*17ab0*/  STSM.16.M88.4 [R14], R8 ;  /* 0x000000080e007844 */ /* 0x0009e20000000200 */
[----:B0-----:R-:W-:Y:S01]  /*17ac0*/  IMAD.WIDE R6, R230, 0x4, R6 ;  /* 0x00000004e6067825 */ /* 0x001fe200078e0206 */
[----:B------:R-:W-:Y:S06]  /*17ad0*/  BAR.SYNC.DEFER_BLOCKING 0x1, 0x100 ;  /* 0x0044000000007b1d */ /* 0x000fec0000010000 */
[----:B------:R-:W5:Y:S01]  /*17ae0*/  @P1 LDG.E R4, desc[UR38][R6.64] ;  /* 0x0000002606041981 */ /* 0x000f62000c1e1900 */
[----:B------:R-:W-:Y:S01]  /*17af0*/  ISETP.NE.U32.AND P0, PT, RZ, UR6, PT ;  /* 0x00000006ff007c0c */ /* 0x000fe2000bf05070 */
[----:B------:R-:W-:Y:S01]  /*17b00*/  ULDC UR6, c[0x0][0xa88] ;  /* 0x0002a20000067ab9 */ /* 0x000fe20000000800 */
[----:B------:R-:W-:-:S02]  /*17b10*/  IMAD.MOV.U32 R20, RZ, RZ, 0x9b8 ;  /* 0x000009b8ff147424 */ /* 0x000fc400078e00ff */
[----:B------:R-:W-:Y:S01]  /*17b20*/  ISETP.NE.AND.EX P0, PT, RZ, UR7, PT, P0 ;  /* 0x00000007ff007c0c */ /* 0x000fe2000bf05300 */
[----:B------:R-:W-:-:S12]  /*17b30*/  IMAD.U32 R0, RZ, RZ, UR6 ;  /* 0x00000006ff007e24 */ /* 0x000fd8000f8e00ff */
[----:B----4-:R-:W0:Y:S01]  /*17b40*/  @P0 LDC.64 R8, c[0x0][0xc08] ;  /* 0x00030200ff080b82 */ /* 0x010e220000000a00 */
[----:B------:R-:W-:-:S04]  /*17b50*/  ISETP.GT.AND P2, PT, R225, 0x1, PT ;  /* 0x00000001e100780c */ /* 0x000fc80003f44270 */
[----:B------:R-:W-:-:S04]  /*17b60*/  SEL R20, R20, 0x978, P2 ;  /* 0x0000097814147807 */ /* 0x000fc80001000000 */
[----:B------:R4:W1:Y:S01]  /*17b70*/  LDC.64 R10, c[0x0][R20+0x220] ;  /* 0x00008800140a7b82 */ /* 0x0008620000000a00 */
[----:B0-----:R-:W-:-:S05]  /*17b80*/  @P0 IMAD.WIDE R8, R230, 0x4, R8 ;  /* 0x00000004e6080825 */ /* 0x001fca00078e0208 */
[----:B------:R0:W5:Y:S02]  /*17b90*/  @P0 LDG.E R0, desc[UR38][R8.64] ;  /* 0x0000002608000981 */ /* 0x000164000c1e1900 */
[----:B0-----:R4:W0:Y:S01]  /*17ba0*/  LDC.64 R8, c[0x0][R20+0x218] ;  /* 0x0000860014087b82 */ /* 0x0018220000000a00 */
[----:B-1----:R-:W-:Y:S05]  /*17bb0*/  @P0 BRA `(.L_x_11871) ;  /* 0x0000000000100947 */ /* 0x002fea0003800000 */
[----:B------:R-:W-:Y:S05]  /*17bc0*/  @!P1 BRA `(.L_x_11871) ;  /* 0x00000000000c9947 */ /* 0x000fea0003800000 */
[----:B-----5:R-:W2:Y:S04]  /*17bd0*/  LDG.E R0, desc[UR38][R6.64] ;  /* 0x0000002606007981 */ /* 0x020ea8000c1e1900 */
[----:B------:R-:W2:Y:S02]  /*17be0*/  LDG.E R6, desc[UR38][R6.64+0x4] ;  /* 0x0000042606067981 */ /* 0x000ea4000c1e1900 */
[----:B--2---:R-:W-:-:S07]  /*17bf0*/  IMAD.IADD R0, R6, 0x1, -R0 ;  /* 0x0000000106007824 */ /* 0x004fce00078e0a00 */
.L_x_11871:
[----:B------:R-:W2:Y:S01]  /*17c00*/  LDL R159, [R1+0x6c] ;  /* 0x00006c00019f7983 */ /* 0x000ea20000100800 */
[----:B------:R-:W1:Y:S03]  /*17c10*/  LDC R157, c[0x0][0xbe8] ;  /* 0x0002fa00ff9d7b82 */ /* 0x000e660000000800 */
[----:B------:R-:W2:Y:S01]  /*17c20*/  LDL R158, [R1+0x64] ;  /* 0x00006400019e7983 */ /* 0x000ea20000100800 */
[----:B------:R-:W-:Y:S02]  /*17c30*/  ISETP.NE.U32.AND P0, PT, RZ, UR4, PT ;  /* 0x00000004ff007c0c */ /* 0x000fe4000bf05070 */
[----:B------:R-:W-:Y:S02]  /*17c40*/  SHF.R.S32.HI R5, RZ, 0x1f, R230 ;  /* 0x0000001fff057819 */ /* 0x000fe400000114e6 */
[----:B------:R-:W4:Y:S01]  /*17c50*/  LDC.64 R14, c[0x0][R20+0x228] ;  /* 0x00008a00140e7b82 */ /* 0x000f220000000a00 */
[----:B------:R-:W-:-:S04]  /*17c60*/  ISETP.NE.AND.EX P0, PT, RZ, UR5, PT, P0 ;  /* 0x00000005ff007c0c */ /* 0x000fc8000bf05300 */
[----:B------:R-:W-:Y:S02]  /*17c70*/  SEL R6, R230, RZ, !P0 ;  /* 0x000000ffe6067207 */ /* 0x000fe40004000000 */
[----:B------:R-:W-:-:S03]  /*17c80*/  SEL R5, R5, RZ, !P0 ;  /* 0x000000ff05057207 */ /* 0x000fc60004000000 */
[----:B---3--:R-:W-:-:S04]  /*17c90*/  IMAD R152, R11, R6, RZ ;  /* 0x000000060b987224 */ /* 0x008fc800078e02ff */
[----:B------:R-:W-:Y:S01]  /*17ca0*/  IMAD R152, R10, R5, R152 ;  /* 0x000000050a987224 */ /* 0x000fe200078e0298 */
[----:B-1----:R-:W-:Y:S01]  /*17cb0*/  ISETP.NE.AND P1, PT, R157, 0x1, PT ;  /* 0x000000019d00780c */ /* 0x002fe20003f25270 */
[-C--:B0-----:R-:W-:Y:S02]  /*17cc0*/  IMAD R5, R9, R224.reuse, RZ ;  /* 0x000000e009057224 */ /* 0x081fe400078e02ff */
[----:B------:R-:W-:-:S04]  /*17cd0*/  IMAD.WIDE.U32 R8, R8, R224, RZ ;  /* 0x000000e008087225 */ /* 0x000fc800078e00ff */
[----:B------:R-:W-:-:S04]  /*17ce0*/  IMAD.WIDE.U32 R10, R10, R6, RZ ;  /* 0x000000060a0a7225 */ /* 0x000fc800078e00ff */
[----:B------:R-:W-:Y:S01]  /*17cf0*/  IMAD.IADD R156, R9, 0x1, R5 ;  /* 0x00000001099c7824 */ /* 0x000fe200078e0205 */
[----:B-----5:R-:W-:Y:S01]  /*17d00*/  IADD3 R7, P0, P3, R10, R8, R4 ;  /* 0x000000080a077210 */ /* 0x020fe20007b1e004 */
[----:B------:R-:W0:Y:S01]  /*17d10*/  @P1 LDC R9, c[0x0][0xbec] ;  /* 0x0002fb00ff091b82 */ /* 0x000e220000000800 */
[----:B------:R-:W-:Y:S01]  /*17d20*/  SEL R10, R233, RZ, P2 ;  /* 0x000000ffe90a7207 */ /* 0x000fe20001000000 */
[----:B------:R-:W-:Y:S01]  /*17d30*/  IMAD.IADD R152, R11, 0x1, R152 ;  /* 0x000000010b987824 */ /* 0x000fe200078e0298 */
[----:B------:R-:W-:Y:S01]  /*17d40*/  SHF.R.S32.HI R5, RZ, 0x1f, R4 ;  /* 0x0000001fff057819 */ /* 0x000fe20000011404 */
[----:B------:R-:W-:-:S04]  /*17d50*/  IMAD R0, R0, R157, RZ ;  /* 0x0000009d00007224 */ /* 0x000fc800078e02ff */
[----:B------:R-:W1:Y:S01]  /*17d60*/  @P1 LDC R8, c[0x0][0xbf0] ;  /* 0x0002fc00ff081b82 */ /* 0x000e620000000800 */
[-C--:B----4-:R-:W-:Y:S02]  /*17d70*/  IMAD R15, R15, R10.reuse, RZ ;  /* 0x0000000a0f0f7224 */ /* 0x090fe400078e02ff */
[----:B------:R-:W-:Y:S01]  /*17d80*/  IMAD.WIDE.U32 R10, R14, R10, RZ ;  /* 0x0000000a0e0a7225 */ /* 0x000fe200078e00ff */
[----:B------:R-:W-:-:S03]  /*17d90*/  IADD3.X R14, R152, R156, R5, P0, P3 ;  /* 0x0000009c980e7210 */ /* 0x000fc600007e6405 */
[----:B------:R-:W-:Y:S02]  /*17da0*/  IMAD.IADD R152, R210, 0x1, R209 ;  /* 0x00000001d2987824 */ /* 0x000fe400078e02d1 */
[----:B------:R-:W-:Y:S02]  /*17db0*/  IMAD.IADD R15, R11, 0x1, R15 ;  /* 0x000000010b0f7824 */ /* 0x000fe400078e020f */
[----:B0-----:R-:W-:-:S04]  /*17dc0*/  @P1 IMAD.HI.U32 R9, R152, R9, RZ ;  /* 0x0000000998091227 */ /* 0x001fc800078e00ff */
[----:B------:R-:W-:Y:S01]  /*17dd0*/  IMAD.MOV.U32 R156, RZ, RZ, R152 ;  /* 0x000000ffff9c7224 */ /* 0x000fe200078e0098 */
[----:B-1----:R-:W-:Y:S02]  /*17de0*/  @P1 SHF.R.U32.HI R156, RZ, R8, R9 ;  /* 0x00000008ff9c1219 */ /* 0x002fe40000011609 */
[----:B------:R0:W1:Y:S02]  /*17df0*/  LDC.64 R8, c[0x0][R20+0x210] ;  /* 0x0000840014087b82 */ /* 0x0000640000000a00 */
[----:B------:R-:W-:Y:S02]  /*17e00*/  IADD3 R10, P0, P3, R156, R7, R10 ;  /* 0x000000079c0a7210 */ /* 0x000fe40007b1e00a */
[----:B------:R-:W-:-:S04]  /*17e10*/  SHF.R.S32.HI R7, RZ, 0x1f, R156 ;  /* 0x0000001fff077819 */ /* 0x000fc8000001149c */
[----:B------:R-:W-:Y:S01]  /*17e20*/  IADD3.X R11, R7, R14, R15, P0, P3 ;  /* 0x0000000e070b7210 */ /* 0x000fe200007e640f */
[----:B0-----:R-:W-:Y:S01]  /*17e30*/  IMAD.MOV R20, RZ, RZ, -R156 ;  /* 0x000000ffff147224 */ /* 0x001fe200078e0a9c */
[----:B------:R-:W0:Y:S03]  /*17e40*/  LDC.64 R14, c[0x0][0xba8] ;  /* 0x0002ea00ff0e7b82 */ /* 0x000e260000000a00 */
[----:B------:R-:W-:-:S05]  /*17e50*/  IMAD R20, R157, R20, R152 ;  /* 0x000000149d147224 */ /* 0x000fca00078e0298 */
[----:B------:R-:W-:Y:S01]  /*17e60*/  SHF.R.S32.HI R7, RZ, 0x1f, R20 ;  /* 0x0000001fff077819 */ /* 0x000fe20000011414 */
[----:B0-----:R-:W0:Y:S08]  /*17e70*/  @!P2 LDC R14, c[0x0][0xb50] ;  /* 0x0002d400ff0eab82 */ /* 0x001e300000000800 */
[----:B------:R-:W3:Y:S01]  /*17e80*/  @!P2 LDC R15, c[0x0][0xb54] ;  /* 0x0002d500ff0fab82 */ /* 0x000ee20000000800 */
[----:B-1----:R-:W-:-:S02]  /*17e90*/  IMAD R9, R9, R20, RZ ;  /* 0x0000001409097224 */ /* 0x002fc400078e02ff */
[----:B------:R-:W-:-:S04]  /*17ea0*/  IMAD.WIDE.U32 R10, R8, R20, R10 ;  /* 0x00000014080a7225 */ /* 0x000fc800078e000a */
[----:B------:R-:W-:-:S04]  /*17eb0*/  IMAD R7, R8, R7, R9 ;  /* 0x0000000708077224 */ /* 0x000fc800078e0209 */
[----:B------:R-:W-:Y:S01]  /*17ec0*/  IMAD.IADD R7, R11, 0x1, R7 ;  /* 0x000000010b077824 */ /* 0x000fe200078e0207 */
[----:B0-----:R-:W-:-:S05]  /*17ed0*/  LEA R14, P0, R10, R14, 0x2 ;  /* 0x0000000e0a0e7211 */ /* 0x001fca00078010ff */
[----:B------:R-:W-:Y:S01]  /*17ee0*/  SHFL.IDX PT, R8, R14, RZ, 0x1c1f ;  /* 0x001c1fff0e087589 */ /* 0x000fe200000e0000 */
[----:B---3--:R-:W-:-:S03]  /*17ef0*/  LEA.HI.X R7, R10, R15, R7, 0x2, P0 ;  /* 0x0000000f0a077211 */ /* 0x008fc600000f1407 */
[----:B------:R-:W-:Y:S04]  /*17f00*/  SHFL.IDX PT, R10, R14, 0x1, 0x1c1f ;  /* 0x003c1f000e0a7f89 */ /* 0x000fe800000e0000 */
[----:B------:R-:W0:Y:S04]  /*17f10*/  SHFL.IDX PT, R9, R7, RZ, 0x1c1f ;  /* 0x001c1fff07097589 */ /* 0x000e2800000e0000 */
[----:B------:R1:W3:Y:S01]  /*17f20*/  SHFL.IDX PT, R11, R7, 0x1, 0x1c1f ;  /* 0x003c1f00070b7f89 */ /* 0x0002e200000e0000 */
[----:B--2---:R-:W-:Y:S01]  /*17f30*/  IMAD.IADD R20, R159, 0x1, R209 ;  /* 0x000000019f147824 */ /* 0x004fe200078e02d1 */
[----:B------:R-:W-:-:S03]  /*17f40*/  LOP3.LUT P0, RZ, R158, 0x3, RZ, 0xc0, !PT ;  /* 0x000000039eff7812 */ /* 0x000fc6000780c0ff */
[C---:B-1----:R-:W-:Y:S01]  /*17f50*/  VIADD R7, R20.reuse, 0x8 ;  /* 0x0000000814077836 */ /* 0x042fe20000000000 */
[----:B------:R-:W-:-:S04]  /*17f60*/  ISETP.GE.OR P3, PT, R20, R0, P0 ;  /* 0x000000001400720c */ /* 0x000fc80000766670 */
[----:B------:R-:W-:-:S09]  /*17f70*/  ISETP.GE.OR P0, PT, R7, R0, P0 ;  /* 0x000000000700720c */ /* 0x000fd20000706670 */
[----:B0-----:R0:W-:Y:S04]  /*17f80*/  @!P3 ST.E desc[UR38][R8.64], R21 ;  /* 0x000000150800b985 */ /* 0x0011e8000c101926 */
[----:B---3--:R0:W-:Y:S01]  /*17f90*/  @!P0 ST.E desc[UR38][R10.64], R3 ;  /* 0x000000030a008985 */ /* 0x0081e2000c101926 */
[----:B------:R-:W-:Y:S05]  /*17fa0*/  @P2 BRA `(.L_x_11872) ;  /* 0x0000001000382947 */ /* 0x000fea0003800000 */
[----:B0-----:R-:W0:Y:S01]  /*17fb0*/  S2R R3, SR_TID.X ;  /* 0x0000000000037919 */ /* 0x001e220000002100 */
        /* <DEDUP_REMOVED lines=10> */
[----:B------:R-:W-:Y:S02]  /*18060*/  IADD3 R41, P4, R12, 0x4000, RZ ;  /* 0x000040000c297810 */ /* 0x000fe40007f9e0ff */
[----:B------:R-:W-:Y:S02]  /*18070*/  LOP3.LUT R28, R29, 0x380, RZ, 0xc0, !PT ;  /* 0x000003801d1c7812 */ /* 0x000fe400078ec0ff */
[----:B------:R-:W-:-:S02]  /*18080*/  LOP3.LUT R32, R33, 0x380, RZ, 0xc0, !PT ;  /* 0x0000038021207812 */ /* 0x000fc400078ec0ff */
[----:B------:R-:W-:Y:S02]  /*18090*/  LOP3.LUT R36, R37, 0x380, RZ, 0xc0, !PT ;  /* 0x0000038025247812 */ /* 0x000fe400078ec0ff */
[----:B------:R-:W-:Y:S02]  /*180a0*/  LOP3.LUT R40, R41, 0x380, RZ, 0xc0, !PT ;  /* 0x0000038029287812 */ /* 0x000fe400078ec0ff */
[----:B------:R-:W-:Y:S02]  /*180b0*/  IADD3 R45, P5, R12, 0x5000, RZ ;  /* 0x000050000c2d7810 */ /* 0x000fe40007fbe0ff */
[----:B------:R-:W-:Y:S02]  /*180c0*/  SHF.R.U64 R28, R28, 0x3, RZ ;  /* 0x000000031c1c7819 */ /* 0x000fe400000012ff */
[----:B------:R-:W-:Y:S02]  /*180d0*/  SHF.R.U64 R32, R32, 0x3, RZ ;  /* 0x0000000320207819 */ /* 0x000fe400000012ff */
[----:B------:R-:W-:-:S02]  /*180e0*/  SHF.R.U64 R36, R36, 0x3, RZ ;  /* 0x0000000324247819 */ /* 0x000fc400000012ff */
        /* <DEDUP_REMOVED lines=17> */
[----:B------:R-:W-:Y:S02]  /*18200*/  SHF.R.U64 R44, R44, 0x3, RZ ;  /* 0x000000032c2c7819 */ /* 0x000fe400000012ff */
[----:B------:R-:W-:Y:S01]  /*18210*/  LOP3.LUT R48, R49, 0x380, RZ, 0xc0, !PT ;  /* 0x0000038031307812 */ /* 0x000fe200078ec0ff */
[----:B------:R-:W5:Y:S01]  /*18220*/  LD.E.128 R36, desc[UR38][R36.64] ;  /* 0x0000002624247980 */ /* 0x000f62000c101d00 */
[----:B------:R-:W-:Y:S02]  /*18230*/  LOP3.LUT R52, R53, 0x380, RZ, 0xc0, !PT ;  /* 0x0000038035347812 */ /* 0x000fe400078ec0ff */
[----:B------:R-:W-:Y:S01]  /*18240*/  LOP3.LUT R56, R57, 0x380, RZ, 0xc0, !PT ;  /* 0x0000038039387812 */ /* 0x000fe200078ec0ff */
[----:B------:R-:W5:Y:S01]  /*18250*/  LD.E.128 R40, desc[UR38][R40.64] ;  /* 0x0000002628287980 */ /* 0x000f62000c101d00 */
[----:B------:R-:W-:-:S02]  /*18260*/  LOP3.LUT R60, R61, 0x380, RZ, 0xc0, !PT ;  /* 0x000003803d3c7812 */ /* 0x000fc400078ec0ff */
[----:B------:R-:W-:Y:S01]  /*18270*/  LOP3.LUT R44, R44, R45, RZ, 0x3c, !PT ;  /* 0x0000002d2c2c7212 */ /* 0x000fe200078e3cff */
[----:B------:R-:W-:Y:S01]  /*18280*/  IMAD.X R45, RZ, RZ, R13, P5 ;  /* 0x000000ffff2d7224 */ /* 0x000fe200028e060d */
[----:B------:R-:W-:Y:S02]  /*18290*/  IADD3 R65, P5, R12, 0xa000, RZ ;  /* 0x0000a0000c417810 */ /* 0x000fe40007fbe0ff */
[----:B------:R-:W-:Y:S02]  /*182a0*/  SHF.R.U64 R48, R48, 0x3, RZ ;  /* 0x0000000330307819 */ /* 0x000fe400000012ff */
[----:B------:R-:W-:Y:S01]  /*182b0*/  SHF.R.U64 R52, R52, 0x3, RZ ;  /* 0x0000000334347819 */ /* 0x000fe200000012ff */
[----:B------:R-:W5:Y:S01]  /*182c0*/  LD.E.128 R44, desc[UR38][R44.64] ;  /* 0x000000262c2c7980 */ /* 0x000f62000c101d00 */
[----:B------:R-:W-:Y:S02]  /*182d0*/  SHF.R.U64 R56, R56, 0x3, RZ ;  /* 0x0000000338387819 */ /* 0x000fe400000012ff */
[----:B------:R-:W-:-:S02]  /*182e0*/  SHF.R.U64 R60, R60, 0x3, RZ ;  /* 0x000000033c3c7819 */ /* 0x000fc400000012ff */
        /* <DEDUP_REMOVED lines=14> */
[C---:B------:R-:W-:Y:S02]  /*183d0*/  IADD3 R81, P4, R12.reuse, 0xe000, RZ ;  /* 0x0000e0000c517810 */ /* 0x040fe40007f9e0ff */
[----:B------:R-:W-:Y:S01]  /*183e0*/  LOP3.LUT R11, R12, 0x380, RZ, 0xc0, !PT ;  /* 0x000003800c0b7812 */ /* 0x000fe200078ec0ff */
[----:B------:R-:W5:Y:S01]  /*183f0*/  LD.E.128 R56, desc[UR38][R56.64] ;  /* 0x0000002638387980 */ /* 0x000f62000c101d00 */
[----:B------:R-:W-:Y:S02]  /*18400*/  SHF.R.U64 R64, R64, 0x3, RZ ;  /* 0x0000000340407819 */ /* 0x000fe400000012ff */
[----:B------:R-:W-:Y:S01]  /*18410*/  LOP3.LUT R68, R69, 0x380, RZ, 0xc0, !PT ;  /* 0x0000038045447812 */ /* 0x000fe200078ec0ff */
[----:B------:R-:W5:Y:S01]  /*18420*/  LD.E.128 R60, desc[UR38][R60.64] ;  /* 0x000000263c3c7980 */ /* 0x000f62000c101d00 */
[----:B------:R-:W-:-:S02]  /*18430*/  LOP3.LUT R72, R73, 0x380, RZ, 0xc0, !PT ;  /* 0x0000038049487812 */ /* 0x000fc400078ec0ff */
[----:B------:R-:W-:Y:S02]  /*18440*/  LOP3.LUT R76, R77, 0x380, RZ, 0xc0, !PT ;  /* 0x000003804d4c7812 */ /* 0x000fe400078ec0ff */
[----:B------:R-:W-:Y:S02]  /*18450*/  LOP3.LUT R80, R81, 0x380, RZ, 0xc0, !PT ;  /* 0x0000038051507812 */ /* 0x000fe400078ec0ff */
[----:B------:R-:W-:Y:S02]  /*18460*/  SHF.R.U64 R11, R11, 0x3, RZ ;  /* 0x000000030b0b7819 */ /* 0x000fe400000012ff */
[----:B------:R-:W-:Y:S01]  /*18470*/  LOP3.LUT R64, R64, R65, RZ, 0x3c, !PT ;  /* 0x0000004140407212 */ /* 0x000fe200078e3cff */
[----:B------:R-:W-:Y:S01]  /*18480*/  IMAD.X R65, RZ, RZ, R13, P5 ;  /* 0x000000ffff417224 */ /* 0x000fe200028e060d */
[----:B------:R-:W-:Y:S02]  /*18490*/  IADD3 R10, P5, R12, 0xf000, RZ ;  /* 0x0000f0000c0a7810 */ /* 0x000fe40007fbe0ff */
[----:B------:R-:W-:-:S02]  /*184a0*/  SHF.R.U64 R68, R68, 0x3, RZ ;  /* 0x0000000344447819 */ /* 0x000fc400000012ff */
[----:B------:R-:W-:Y:S01]  /*184b0*/  SHF.R.U64 R72, R72, 0x3, RZ ;  /* 0x0000000348487819 */ /* 0x000fe200000012ff */
[--C-:B------:R-:W-:Y:S01]  /*184c0*/  IMAD.X R85, RZ, RZ, R13.reuse, P5 ;  /* 0x000000ffff557224 */ /* 0x100fe200028e060d */
[----:B------:R-:W-:Y:S01]  /*184d0*/  SHF.R.U64 R76, R76, 0x3, RZ ;  /* 0x000000034c4c7819 */ /* 0x000fe200000012ff */
[----:B------:R-:W5:Y:S01]  /*184e0*/  LD.E.128 R64, desc[UR38][R64.64] ;  /* 0x0000002640407980 */ /* 0x000f62000c101d00 */
[----:B------:R-:W-:Y:S02]  /*184f0*/  SHF.R.U64 R80, R80, 0x3, RZ ;  /* 0x0000000350507819 */ /* 0x000fe400000012ff */
        /* <DEDUP_REMOVED lines=10> */
[----:B------:R-:W-:-:S02]  /*185a0*/  LOP3.LUT R9, R10, 0x380, RZ, 0xc0, !PT ;  /* 0x000003800a097812 */ /* 0x000fc400078ec0ff */
[----:B------:R-:W-:Y:S01]  /*185b0*/  LOP3.LUT R8, R8, 0xfffffff8, RZ, 0xc0, !PT ;  /* 0xfffffff808087812 */ /* 0x000fe200078ec0ff */
[----:B------:R-:W5:Y:S01]  /*185c0*/  LD.E.128 R68, desc[UR38][R68.64] ;  /* 0x0000002644447980 */ /* 0x000f62000c101d00 */
[----:B------:R-:W-:Y:S02]  /*185d0*/  SHF.R.U64 R9, R9, 0x3, RZ ;  /* 0x0000000309097819 */ /* 0x000fe400000012ff */
[----:B------:R-:W-:Y:S01]  /*185e0*/  SHF.R.S32.HI R11, RZ, 0x1f, R6 ;  /* 0x0000001fff0b7819 */ /* 0x000fe20000011406 */
[----:B------:R-:W5:Y:S01]  /*185f0*/  LD.E.128 R72, desc[UR38][R72.64] ;  /* 0x0000002648487980 */ /* 0x000f62000c101d00 */
[----:B------:R-:W-:Y:S01]  /*18600*/  LOP3.LUT R84, R9, R10, RZ, 0x3c, !PT ;  /* 0x0000000a09547212 */ /* 0x000fe200078e3cff */
[----:B0-----:R-:W0:Y:S01]  /*18610*/  @P1 LDC R13, c[0x0][0xbec] ;  /* 0x0002fb00ff0d1b82 */ /* 0x001e220000000800 */
[----:B------:R-:W-:Y:S01]  /*18620*/  IMAD.IADD R8, R3, 0x1, -R8 ;  /* 0x0000000103087824 */ /* 0x000fe200078e0a08 */
[----:B------:R-:W5:Y:S04]  /*18630*/  LD.E.128 R76, desc[UR38][R76.64] ;  /* 0x000000264c4c7980 */ /* 0x000f68000c101d00 */
[----:B------:R-:W5:Y:S02]  /*18640*/  LD.E.128 R80, desc[UR38][R80.64] ;  /* 0x0000002650507980 */ /* 0x000f64000c101d00 */
[----:B------:R-:W1:Y:S01]  /*18650*/  @P1 LDC R12, c[0x0][0xbf0] ;  /* 0x0002fc00ff0c1b82 */ /* 0x000e620000000800 */
[C---:B------:R-:W-:Y:S01]  /*18660*/  IMAD R9, R4.reuse, UR5, R5 ;  /* 0x0000000504097c24 */ /* 0x040fe2000f8e0205 */
[----:B------:R-:W5:Y:S01]  /*18670*/  LD.E.128 R84, desc[UR38][R84.64] ;  /* 0x0000002654547980 */ /* 0x000f62000c101d00 */
[----:B------:R-:W-:Y:S01]  /*18680*/  IMAD.WIDE.U32 R4, R4, UR4, RZ ;  /* 0x0000000404047c25 */ /* 0x000fe2000f8e00ff */
[----:B------:R-:W-:Y:S01]  /*18690*/  ULDC.64 UR4, c[0x0][0xae8] ;  /* 0x0002ba0000047ab9 */ /* 0x000fe20000000a00 */
[----:B------:R-:W-:Y:S01]  /*186a0*/  @!PT LDS RZ, [RZ] ;  /* 0x00000000fffff984 */ /* 0x000fe20000000800 */
[----:B------:R-:W-:Y:S01]  /*186b0*/  @!PT LDS RZ, [RZ] ;  /* 0x00000000fffff984 */ /* 0x000fe20000000800 */
[----:B------:R-:W-:Y:S01]  /*186c0*/  @!PT LDS RZ, [RZ] ;  /* 0x00000000fffff984 */ /* 0x000fe20000000800 */
[----:B------:R-:W-:Y:S01]  /*186d0*/  @!PT LDS RZ, [RZ] ;  /* 0x00000000fffff984 */ /* 0x000fe20000000800 */
[----:B------:R2:W-:Y:S06]  /*186e0*/  MEMBAR.ALL.CTA ;  /* 0x0000000000007992 */ /* 0x0005ec0000008000 */
[----:B--2---:R-:W2:Y:S01]  /*186f0*/  FENCE.VIEW.ASYNC.S ;  /* 0x00000000000073c6 */ /* 0x004ea20000000000 */
[----:B------:R-:W-:-:S02]  /*18700*/  IMAD R8, R8, 0x20, R7 ;  /* 0x0000002008087824 */ /* 0x000fc400078e0207 */
[----:B------:R-:W-:Y:S02]  /*18710*/  IMAD.IADD R5, R5, 0x1, R9 ;  /* 0x0000000105057824 */ /* 0x000fe400078e0209 */
[----:B------:R-:W-:Y:S02]  /*18720*/  IMAD.IADD R10, R209, 0x1, R8 ;  /* 0x00000001d10a7824 */ /* 0x000fe400078e0208 */
[----:B------:R-:W-:-:S04]  /*18730*/  IMAD.WIDE.U32 R4, R224, UR4, R4 ;  /* 0x00000004e0047c25 */ /* 0x000fc8000f8e0004 */
[----:B0-----:R-:W-:-:S04]  /*18740*/  @P1 IMAD.HI.U32 R3, R10, R13, RZ ;  /* 0x0000000d0a031227 */ /* 0x001fc800078e00ff */
[----:B------:R-:W-:Y:S01]  /*18750*/  IMAD R5, R224, UR5, R5 ;  /* 0x00000005e0057c24 */ /* 0x000fe2000f8e0205 */
[----:B------:R-:W-:Y:S01]  /*18760*/  ULDC.64 UR4, c[0x0][0xaf0] ;  /* 0x0002bc0000047ab9 */ /* 0x000fe20000000a00 */
[----:B------:R-:W-:Y:S01]  /*18770*/  IMAD.MOV.U32 R9, RZ, RZ, R10 ;  /* 0x000000ffff097224 */ /* 0x000fe200078e000a */
[----:B-1----:R-:W-:Y:S01]  /*18780*/  @P1 SHF.R.U32.HI R9, RZ, R12, R3 ;  /* 0x0000000cff091219 */ /* 0x002fe20000011603 */
[----:B------:R-:W-:Y:S02]  /*18790*/  IMAD R11, R11, UR4, RZ ;  /* 0x000000040b0b7c24 */ /* 0x000fe4000f8e02ff */
[----:B------:R-:W-:Y:S01]  /*187a0*/  IMAD.WIDE.U32 R4, R6, UR4, R4 ;  /* 0x0000000406047c25 */ /* 0x000fe2000f8e0004 */
[----:B------:R-:W-:-:S03]  /*187b0*/  SHF.R.S32.HI R3, RZ, 0x1f, R9 ;  /* 0x0000001fff037819 */ /* 0x000fc60000011409 */
[----:B------:R-:W-:Y:S01]  /*187c0*/  IMAD R11, R6, UR5, R11 ;  /* 0x00000005060b7c24 */ /* 0x000fe2000f8e020b */
[----:B------:R-:W-:Y:S01]  /*187d0*/  ULDC.64 UR4, c[0x0][0xae0] ;  /* 0x0002b80000047ab9 */ /* 0x000fe20000000a00 */
[----:B------:R-:W-:Y:S02]  /*187e0*/  IMAD.MOV R8, RZ, RZ, -R9 ;  /* 0x000000ffff087224 */ /* 0x000fe400078e0a09 */
[----:B------:R-:W-:Y:S02]  /*187f0*/  IMAD.IADD R5, R5, 0x1, R11 ;  /* 0x0000000105057824 */ /* 0x000fe400078e020b */
[----:B------:R-:W-:Y:S02]  /*18800*/  IMAD R6, R3, UR4, RZ ;  /* 0x0000000403067c24 */ /* 0x000fe4000f8e02ff */
[----:B------:R-:W-:Y:S02]  /*18810*/  IMAD R157, R157, R8, R10 ;  /* 0x000000089d9d7224 */ /* 0x000fe400078e020a */
[----:B------:R-:W-:-:S04]  /*18820*/  IMAD.WIDE.U32 R4, R9, UR4, R4 ;  /* 0x0000000409047c25 */ /* 0x000fc8000f8e0004 */
[----:B------:R-:W-:Y:S01]  /*18830*/  IMAD R9, R9, UR5, R6 ;  /* 0x0000000509097c24 */ /* 0x000fe2000f8e0206 */
[----:B------:R-:W-:Y:S01]  /*18840*/  SHF.R.S32.HI R6, RZ, 0x1f, R157 ;  /* 0x0000001fff067819 */ /* 0x000fe2000001149d */
[----:B------:R-:W-:Y:S02]  /*18850*/  ULDC.64 UR4, c[0x0][0xad8] ;  /* 0x0002b60000047ab9 */ /* 0x000fe40000000a00 */
[----:B------:R-:W-:Y:S02]  /*18860*/  IMAD.IADD R5, R5, 0x1, R9 ;  /* 0x0000000105057824 */ /* 0x000fe400078e0209 */
[----:B------:R-:W-:Y:S02]  /*18870*/  IMAD R6, R6, UR4, RZ ;  /* 0x0000000406067c24 */ /* 0x000fe4000f8e02ff */
[----:B------:R-:W-:Y:S02]  /*18880*/  VIADD R3, R19, 0x22820 ;  /* 0x0002282013037836 */ /* 0x000fe40000000000 */
[----:B------:R-:W-:-:S04]  /*18890*/  IMAD.WIDE.U32 R4, R157, UR4, R4 ;  /* 0x000000049d047c25 */ /* 0x000fc8000f8e0004 */
[----:B------:R-:W-:Y:S01]  /*188a0*/  IMAD R21, R157, UR5, R6 ;  /* 0x000000059d157c24 */ /* 0x000fe2000f8e0206 */
[----:B------:R-:W-:Y:S01]  /*188b0*/  ULDC.64 UR4, c[0x0][0xa80] ;  /* 0x0002a00000047ab9 */ /* 0x000fe20000000a00 */
[----:B------:R-:W-:Y:S02]  /*188c0*/  PRMT R3, RZ, 0x654, R3 ;  /* 0x00000654ff037816 */ /* 0x000fe40000000003 */
[----:B------:R-:W-:Y:S01]  /*188d0*/  IMAD.IADD R21, R5, 0x1, R21 ;  /* 0x0000000105157824 */ /* 0x000fe200078e0215 */
[C---:B------:R-:W-:Y:S01]  /*188e0*/  LEA R20, P0, R4.reuse, UR4, 0x1 ;  /* 0x0000000404147c11 */ /* 0x040fe2000f8008ff */
[----:B------:R-:W-:Y:S01]  /*188f0*/  UMOV UR4, 0xffffffff ;  /* 0xffffffff00047882 */ /* 0x000fe20000000000 */
[----:B--2---:R0:W-:Y:S02]  /*18900*/  SYNCS.ARRIVE.TRANS64.RED.A1T0 RZ, [R3+URZ], RZ ;  /* 0x000000ff03ff79a7 */ /* 0x0041e4000810043f */
[----:B------:R-:W-:Y:S01]  /*18910*/  LEA.HI.X R21, R4, UR5, R21, 0x1, P0 ;  /* 0x0000000504157c11 */ /* 0x000fe200080f0c15 */
[----:B------:R-:W-:Y:S08]  /*18920*/  BRA.DIV UR4, `(.L_x_11873) ;  /* 0x000000d204607947 */ /* 0x000ff0000b800000 */
[----:B0-----:R0:W1:Y:S04]  /*18930*/  SHFL.IDX PT, R3, R21, RZ, 0x181f ;  /* 0x00181fff15037589 */ /* 0x00106800000e0000 */
[----:B------:R0:W2:Y:S02]  /*18940*/  SHFL.IDX PT, R14, R20, RZ, 0x181f ;  /* 0x00181fff140e7589 */ /* 0x0000a400000e0000 */
.L_x_12115:
[----:B------:R-:W-:Y:S01]  /*18950*/  IMAD.IADD R209, R7, 0x1, R209 ;  /* 0x0000000107d17824 */ /* 0x000fe200078e02d1 */
        /* <DEDUP_REMOVED lines=14> */
[-C--:B------:R-:W-:Y:S02]  /*18a40*/  @!P2 LEA R6, P4, R223, R14.reuse, 0x1 ;  /* 0x0000000edf06a211 */ /* 0x080fe400078808ff */
[----:B-1----:R-:W-:Y:S02]  /*18a50*/  @!P3 LEA.HI.X R5, R208, R3, R8, 0x1, P5 ;  /* 0x00000003d005b211 */ /* 0x002fe400028f0c08 */
[----:B------:R-:W-:-:S02]  /*18a60*/  @!P1 LEA R8, P5, R222, R14, 0x1 ;  /* 0x0000000ede089211 */ /* 0x000fc400078a08ff */
[-C--:B------:R-:W-:Y:S01]  /*18a70*/  @!P2 LEA.HI.X R7, R223, R3.reuse, R10, 0x1, P4 ;  /* 0x00000003df07a211 */ /* 0x080fe200020f0c0a */
        /* <DEDUP_REMOVED lines=8> */
.L_x_11875:
[----:B------:R-:W-:Y:S05]  /*18b00*/  BSYNC B1 ;  /* 0x0000000000017941 */ /* 0x000fea0003800000 */
.L_x_11874:
[----:B------:R-:W-:Y:S01]  /*18b10*/  UMOV UR4, 0xffffffff ;  /* 0xffffffff00047882 */ /* 0x000fe20000000000 */
[----:B---3-5:R-:W-:Y:S02]  /*18b20*/  SHF.R.S32.HI R24, RZ, 0x1f, R88 ;  /* 0x0000001fff187819 */ /* 0x028fe40000011458 */
[----:B------:R-:W-:Y:S05]  /*18b30*/  BRA.DIV UR4, `(.L_x_11876) ;  /* 0x000000d204107947 */ /* 0x000fea000b800000 */
[----:B-1----:R1:W3:Y:S04]  /*18b40*/  SHFL.IDX PT, R3, R21, 0x1, 0x181f ;  /* 0x00381f0015037f89 */ /* 0x0022e800000e0000 */
[----:B--2---:R1:W2:Y:S02]  /*18b50*/  SHFL.IDX PT, R14, R20, 0x1, 0x181f ;  /* 0x00381f00140e7f89 */ /* 0x0042a400000e0000 */
.L_x_12119:
        /* <DEDUP_REMOVED lines=13> */
[CC--:B------:R-:W-:Y:S02]  /*18c30*/  @!P2 LEA R6, P4, R223.reuse, R14.reuse, 0x1 ;  /* 0x0000000edf06a211 */ /* 0x0c0fe400078808ff */
[-C--:B---3--:R-:W-:Y:S02]  /*18c40*/  @!P3 LEA.HI.X R5, R208, R3.reuse, R8, 0x1, P5 ;  /* 0x00000003d005b211 */ /* 0x088fe400028f0c08 */
[-C--:B------:R-:W-:Y:S02]  /*18c50*/  @!P1 LEA R8, P5, R222, R14.reuse, 0x1 ;  /* 0x0000000ede089211 */ /* 0x080fe400078a08ff */
        /* <DEDUP_REMOVED lines=8> */
.L_x_11878:
[----:B------:R-:W-:Y:S05]  /*18ce0*/  BSYNC B1 ;  /* 0x0000000000017941 */ /* 0x000fea0003800000 */
.L_x_11877:
[----:B------:R-:W-:-:S03]  /*18cf0*/  UMOV UR4, 0xffffffff ;  /* 0xffffffff00047882 */ /* 0x000fc60000000000 */
[----:B------:R-:W-:Y:S05]  /*18d00*/  BRA.DIV UR4, `(.L_x_11879) ;  /* 0x000000ce04e47947 */ /* 0x000fea000b800000 */
[----:B---3--:R3:W0:Y:S04]  /*18d10*/  SHFL.IDX PT, R3, R21, 0x2, 0x181f ;  /* 0x00581f0015037f89 */ /* 0x00862800000e0000 */
[----:B--2---:R3:W2:Y:S02]  /*18d20*/  SHFL.IDX PT, R14, R20, 0x2, 0x181f ;  /* 0x00581f00140e7f89 */ /* 0x0046a400000e0000 */
.L_x_12123:
        /* <DEDUP_REMOVED lines=14> */
[-C--:B0-----:R-:W-:Y:S02]  /*18e10*/  @!P3 LEA.HI.X R9, R208, R3.reuse, R4, 0x1, P5 ;  /* 0x00000003d009b211 */ /* 0x081fe400028f0c04 */
        /* <DEDUP_REMOVED lines=9> */
.L_x_11881:
[----:B------:R-:W-:Y:S05]  /*18eb0*/  BSYNC B1 ;  /* 0x0000000000017941 */ /* 0x000fea0003800000 */
.L_x_11880:
[----:B------:R-:W-:-:S03]  /*18ec0*/  UMOV UR4, 0xffffffff ;  /* 0xffffffff00047882 */ /* 0x000fc60000000000 */
[----:B------:R-:W-:Y:S05]  /*18ed0*/  BRA.DIV UR4, `(.L_x_11882) ;  /* 0x000000ce04b87947 */ /* 0x000fea000b800000 */
[----:B0-----:R0:W0:Y:S04]  /*18ee0*/  SHFL.IDX PT, R3, R21, 0x3, 0x181f ;  /* 0x00781f0015037f89 */ /* 0x00102800000e0000 */
[----:B--2-4-:R2:W4:Y:S02]  /*18ef0*/  SHFL.IDX PT, R14, R20, 0x3, 0x181f ;  /* 0x00781f00140e7f89 */ /* 0x01452400000e0000 */
.L_x_12127:
[----:B------:R-:W-:-:S05]  /*18f00*/  VIADD R5, R209, 0x60 ;  /* 0x00000060d1057836 */ /* 0x000fca0000000000 */
        /* <DEDUP_REMOVED lines=9> */
[-C--:B----4-:R-:W-:Y:S02]  /*18fa0*/  @!P3 LEA R4, P0, R208, R14.reuse, 0x1 ;  /* 0x0000000ed004b211 */ /* 0x090fe400078008ff */
[CC--:B------:R-:W-:Y:S02]  /*18fb0*/  @!P4 LEA R6, P1, R223.reuse, R14.reuse, 0x1 ;  /* 0x0000000edf06c211 */ /* 0x0c0fe400078208ff */
        /* <DEDUP_REMOVED lines=13> */
.L_x_11872:
[----:B0-----:R-:W0:Y:S01]  /*19090*/  @P1 LDC R9, c[0x0][0xbec] ;  /* 0x0002fb00ff091b82 */ /* 0x001e220000000800 */
[----:B------:R-:W-:Y:S01]  /*190a0*/  ULDC.64 UR4, c[0x0][0xb08] ;  /* 0x0002c20000047ab9 */ /* 0x000fe20000000a00 */
[----:B------:R-:W-:Y:S02]  /*190b0*/  IMAD.MOV.U32 R3, RZ, RZ, R152 ;  /* 0x000000ffff037224 */ /* 0x000fe400078e0098 */
[----:B------:R-:W-:-:S04]  /*190c0*/  IMAD R5, R5, UR4, RZ ;  /* 0x0000000405057c24 */ /* 0x000fc8000f8e02ff */
[----:B------:R-:W1:Y:S01]  /*190d0*/  @P1 LDC R8, c[0x0][0xbf0] ;  /* 0x0002fc00ff081b82 */ /* 0x000e620000000800 */
[----:B0-----:R-:W-:-:S05]  /*190e0*/  @P1 IMAD.HI.U32 R9, R152, R9, RZ ;  /* 0x0000000998091227 */ /* 0x001fca00078e00ff */
[----:B-1----:R-:W-:Y:S01]  /*190f0*/  @P1 SHF.R.U32.HI R3, RZ, R8, R9 ;  /* 0x00000008ff031219 */ /* 0x002fe20000011609 */
[C---:B------:R-:W-:Y:S01]  /*19100*/  IMAD R8, R4.reuse, UR5, R5 ;  /* 0x0000000504087c24 */ /* 0x040fe2000f8e0205 */
[----:B------:R-:W-:Y:S01]  /*19110*/  SHF.R.S32.HI R9, RZ, 0x1f, R6 ;  /* 0x0000001fff097819 */ /* 0x000fe20000011406 */
[----:B------:R-:W-:Y:S01]  /*19120*/  IMAD.WIDE.U32 R4, R4, UR4, RZ ;  /* 0x0000000404047c25 */ /* 0x000fe2000f8e00ff */
[----:B------:R-:W-:-:S03]  /*19130*/  ULDC.64 UR4, c[0x0][0xb38] ;  /* 0x0002ce0000047ab9 */ /* 0x000fc60000000a00 */
        /* <DEDUP_REMOVED lines=8> */
[--C-:B------:R-:W-:Y:S02]  /*191c0*/  IMAD.MOV R6, RZ, RZ, -R3.reuse ;  /* 0x000000ffff067224 */ /* 0x100fe400078e0a03 */
        /* <DEDUP_REMOVED lines=26> */
.L_x_12130:
        /* <DEDUP_REMOVED lines=22> */
[----:B-1----:R-:W-:Y:S01]  /*194d0*/  @!P1 LEA R4, P2, R12, R11, 0x2 ;  /* 0x0000000b0c049211 */ /* 0x002fe200078410ff */
[----:B------:R-:W-:-:S03]  /*194e0*/  VIADD R24, R205, 0xa0 ;  /* 0x000000a0cd187836 */ /* 0x000fc60000000000 */
[----:B------:R-:W-:Y:S01]  /*194f0*/  @!P1 LEA.HI.X R5, R12, R10, R13, 0x2, P2 ;  /* 0x0000000a0c059211 */ /* 0x000fe200010f140d */
[C---:B------:R-:W-:Y:S01]  /*19500*/  VIADD R13, R205.reuse, 0x10 ;  /* 0x00000010cd0d7836 */ /* 0x040fe20000000000 */
[----:B------:R-:W-:Y:S01]  /*19510*/  SHF.R.S32.HI R24, RZ, 0x1f, R24 ;  /* 0x0000001fff187819 */ /* 0x000fe20000011418 */
        /* <DEDUP_REMOVED lines=13> */
[----:B------:R-:W-:Y:S01]  /*195f0*/  VIADD R13, R205, 0x20 ;  /* 0x00000020cd0d7836 */ /* 0x000fe20000000000 */
        /* <DEDUP_REMOVED lines=104> */
[C---:B------:R-:W-:Y:S01]  /*19c80*/  VIADD R15, R205.reuse, 0xa8 ;  /* 0x000000a8cd0f7836 */ /* 0x040fe20000000000 */
        /* <DEDUP_REMOVED lines=9> */
[----:B-1----:R-:W-:-:S04]  /*19d20*/  @!P0 LEA R4, P3, R21, R11, 0x2 ;  /* 0x0000000b15048211 */ /* 0x002fc800078610ff */
[-C--:B------:R-:W-:Y:S01]  /*19d30*/  @!P0 LEA.HI.X R5, R21, R10.reuse, R24, 0x2, P3 ;  /* 0x0000000a15058211 */ /* 0x080fe200018f1418 */
[C---:B------:R-:W-:Y:S02]  /*19d40*/  VIADD R24, R205.reuse, 0xb0 ;  /* 0x000000b0cd187836 */ /* 0x040fe40000000000 */
[C---:B------:R-:W-:Y:S01]  /*19d50*/  VIADD R21, R205.reuse, 0xd0 ;  /* 0x000000d0cd157836 */ /* 0x040fe20000000000 */
[C---:B--2---:R-:W-:Y:S01]  /*19d60*/  @!P2 LEA R8, P5, R14.reuse, R11, 0x2 ;  /* 0x0000000b0e08a211 */ /* 0x044fe200078a10ff */
[----:B------:R1:W-:Y:S01]  /*19d70*/  @!P0 ST.E.64 desc[UR38][R4.64], R104 ;  /* 0x0000006804008985 */ /* 0x0003e2000c101b26 */
[----:B------:R-:W-:Y:S02]  /*19d80*/  SHF.R.S32.HI R24, RZ, 0x1f, R24 ;  /* 0x0000001fff187819 */ /* 0x000fe40000011418 */
[----:B------:R-:W-:Y:S01]  /*19d90*/  @!P2 LEA.HI.X R9, R14, R10, R15, 0x2, P5 ;  /* 0x0000000a0e09a211 */ /* 0x000fe200028f140f */
[C---:B------:R-:W-:Y:S01]  /*19da0*/  VIADD R14, R205.reuse, 0xc8 ;  /* 0x000000c8cd0e7836 */ /* 0x040fe20000000000 */
[----:B------:R-:W-:Y:S01]  /*19db0*/  ISETP.GE.AND P0, PT, R12, UR4, PT ;  /* 0x000000040c007c0c */ /* 0x000fe2000bf06270 */
[----:B------:R-:W-:-:S02]  /*19dc0*/  VIADD R15, R205, 0xb8 ;  /* 0x000000b8cd0f7836 */ /* 0x000fc40000000000 */
[----:B------:R2:W-:Y:S01]  /*19dd0*/  @!P2 ST.E.64 desc[UR38][R8.64], R108 ;  /* 0x0000006c0800a985 */ /* 0x0005e2000c101b26 */
[----:B------:R-:W-:Y:S02]  /*19de0*/  ISETP.GE.AND P2, PT, R14, UR4, PT ;  /* 0x000000040e007c0c */ /* 0x000fe4000bf46270 */
[----:B------:R-:W-:Y:S02]  /*19df0*/  SHF.R.S32.HI R15, RZ, 0x1f, R15 ;  /* 0x0000001fff0f7819 */ /* 0x000fe4000001140f */
[----:B-1----:R-:W-:-:S04]  /*19e00*/  @!P4 LEA R4, P3, R20, R11, 0x2 ;  /* 0x0000000b1404c211 */ /* 0x002fc800078610ff */
[-C--:B------:R-:W-:Y:S01]  /*19e10*/  @!P4 LEA.HI.X R5, R20, R10.reuse, R24, 0x2, P3 ;  /* 0x0000000a1405c211 */ /* 0x080fe200018f1418 */
[----:B------:R-:W-:Y:S01]  /*19e20*/  VIADD R24, R205, 0xc8 ;  /* 0x000000c8cd187836 */ /* 0x000fe20000000000 */
[----:B------:R-:W-:Y:S01]  /*19e30*/  ISETP.GE.AND P3, PT, R21, UR4, PT ;  /* 0x0000000415007c0c */ /* 0x000fe2000bf66270 */
[----:B------:R-:W-:Y:S01]  /*19e40*/  VIADD R20, R205, 0xd8 ;  /* 0x000000d8cd147836 */ /* 0x000fe20000000000 */
[C---:B--2---:R-:W-:Y:S01]  /*19e50*/  @!P1 LEA R8, P5, R13.reuse, R11, 0x2 ;  /* 0x0000000b0d089211 */ /* 0x044fe200078a10ff */
[----:B------:R1:W-:Y:S01]  /*19e60*/  @!P4 ST.E.64 desc[UR38][R4.64], R112 ;  /* 0x000000700400c985 */ /* 0x0003e2000c101b26 */
[----:B------:R-:W-:Y:S02]  /*19e70*/  SHF.R.S32.HI R24, RZ, 0x1f, R24 ;  /* 0x0000001fff187819 */ /* 0x000fe40000011418 */
[----:B------:R-:W-:Y:S01]  /*19e80*/  @!P1 LEA.HI.X R9, R13, R10, R15, 0x2, P5 ;  /* 0x0000000a0d099211 */ /* 0x000fe200028f140f */
[C---:B------:R-:W-:Y:S02]  /*19e90*/  VIADD R13, R205.reuse, 0xc0 ;  /* 0x000000c0cd0d7836 */ /* 0x040fe40000000000 */
[----:B------:R-:W-:-:S02]  /*19ea0*/  VIADD R15, R205, 0xe0 ;  /* 0x000000e0cd0f7836 */ /* 0x000fc40000000000 */
        /* <DEDUP_REMOVED lines=8> */
[----:B------:R-:W-:Y:S02]  /*19f30*/  ISETP.GE.AND P0, PT, R15, UR4, PT ;  /* 0x000000040f007c0c */ /* 0x000fe4000bf06270 */
[----:B------:R-:W-:Y:S01]  /*19f40*/  @!P2 LEA.HI.X R9, R14, R10, R24, 0x2, P5 ;  /* 0x0000000a0e09a211 */ /* 0x000fe200028f1418 */
[C---:B------:R-:W-:Y:S02]  /*19f50*/  VIADD R24, R205.reuse, 0xd0 ;  /* 0x000000d0cd187836 */ /* 0x040fe40000000000 */
[----:B------:R-:W-:-:S02]  /*19f60*/  VIADD R14, R205, 0xe8 ;  /* 0x000000e8cd0e7836 */ /* 0x000fc40000000000 */
[----:B------:R2:W-:Y:S01]  /*19f70*/  @!P2 ST.E.64 desc[UR38][R8.64], R124 ;  /* 0x0000007c0800a985 */ /* 0x0005e2000c101b26 */
[----:B------:R-:W-:Y:S02]  /*19f80*/  SHF.R.S32.HI R24, RZ, 0x1f, R24 ;  /* 0x0000001fff187819 */ /* 0x000fe40000011418 */
[----:B------:R-:W-:Y:S02]  /*19f90*/  ISETP.GE.AND P2, PT, R237, UR4, PT ;  /* 0x00000004ed007c0c */ /* 0x000fe4000bf46270 */
[----:B------:R-:W-:Y:S01]  /*19fa0*/  @!P3 LEA.HI.X R13, R21, R10, R24, 0x2, P4 ;  /* 0x0000000a150db211 */ /* 0x000fe200020f1418 */
[----:B------:R-:W-:Y:S01]  /*19fb0*/  VIADD R21, R205, 0xd8 ;  /* 0x000000d8cd157836 */ /* 0x000fe20000000000 */
[----:B-1----:R-:W-:Y:S02]  /*19fc0*/  @!P1 LEA R4, P5, R20, R11, 0x2 ;  /* 0x0000000b14049211 */ /* 0x002fe400078a10ff */
[----:B------:R-:W-:Y:S01]  /*19fd0*/  ISETP.GE.AND P4, PT, R14, UR4, PT ;  /* 0x000000040e007c0c */ /* 0x000fe2000bf86270 */
[----:B------:R1:W-:Y:S01]  /*19fe0*/  @!P3 ST.E.64 desc[UR38][R12.64], R128 ;  /* 0x000000800c00b985 */ /* 0x0003e2000c101b26 */
[----:B------:R-:W-:-:S02]  /*19ff0*/  SHF.R.S32.HI R21, RZ, 0x1f, R21 ;  /* 0x0000001fff157819 */ /* 0x000fc40000011415 */
[----:B------:R-:W-:Y:S02]  /*1a000*/  ISETP.GE.AND P3, PT, R236, UR4, PT ;  /* 0x00000004ec007c0c */ /* 0x000fe4000bf66270 */
[----:B------:R-:W-:Y:S01]  /*1a010*/  @!P1 LEA.HI.X R5, R20, R10, R21, 0x2, P5 ;  /* 0x0000000a14059211 */ /* 0x000fe200028f1415 */
[----:B------:R-:W-:Y:S01]  /*1a020*/  VIADD R20, R205, 0xe0 ;  /* 0x000000e0cd147836 */ /* 0x000fe20000000000 */
[-C--:B--2---:R-:W-:Y:S02]  /*1a030*/  @!P0 LEA R8, P5, R15, R11.reuse, 0x2 ;  /* 0x0000000b0f088211 */ /* 0x084fe400078a10ff */
[----:B------:R-:W-:Y:S01]  /*1a040*/  SHF.R.S32.HI R21, RZ, 0x1f, R237 ;  /* 0x0000001fff157819 */ /* 0x000fe200000114ed */
[----:B------:R2:W-:Y:S01]  /*1a050*/  @!P1 ST.E.64 desc[UR38][R4.64], R132 ;  /* 0x0000008404009985 */ /* 0x0005e2000c101b26 */
[----:B------:R-:W-:Y:S02]  /*1a060*/  SHF.R.S32.HI R20, RZ, 0x1f, R20 ;  /* 0x0000001fff147819 */ /* 0x000fe40000011414 */
[----:B-1----:R-:W-:-:S02]  /*1a070*/  @!P4 LEA R12, P1, R14, R11, 0x2 ;  /* 0x0000000b0e0cc211 */ /* 0x002fc400078210ff */
[----:B------:R-:W-:Y:S01]  /*1a080*/  @!P0 LEA.HI.X R9, R15, R10, R20, 0x2, P5 ;  /* 0x0000000a0f098211 */ /* 0x000fe200028f1414 */
[----:B------:R-:W-:Y:S01]  /*1a090*/  VIADD R15, R205, 0xe8 ;  /* 0x000000e8cd0f7836 */ /* 0x000fe20000000000 */
[----:B------:R-:W-:-:S03]  /*1a0a0*/  SHF.R.S32.HI R20, RZ, 0x1f, R236 ;  /* 0x0000001fff147819 */ /* 0x000fc600000114ec */
[----:B------:R3:W-:Y:S01]  /*1a0b0*/  @!P0 ST.E.64 desc[UR38][R8.64], R136 ;  /* 0x0000008808008985 */ /* 0x0007e2000c101b26 */
[----:B------:R-:W-:Y:S02]  /*1a0c0*/  SHF.R.S32.HI R15, RZ, 0x1f, R15 ;  /* 0x0000001fff0f7819 */ /* 0x000fe4000001140f */
[CC--:B--2---:R-:W-:Y:S02]  /*1a0d0*/  @!P2 LEA R4, P5, R237.reuse, R11.reuse, 0x2 ;  /* 0x0000000bed04a211 */ /* 0x0c4fe400078a10ff */
[-C--:B------:R-:W-:Y:S02]  /*1a0e0*/  @!P4 LEA.HI.X R13, R14, R10.reuse, R15, 0x2, P1 ;  /* 0x0000000a0e0dc211 */ /* 0x080fe400008f140f */
[C---:B------:R-:W-:Y:S02]  /*1a0f0*/  @!P3 LEA R14, P1, R236.reuse, R11, 0x2 ;  /* 0x0000000bec0eb211 */ /* 0x040fe400078210ff */
[-C--:B------:R-:W-:Y:S01]  /*1a100*/  @!P2 LEA.HI.X R5, R237, R10.reuse, R21, 0x2, P5 ;  /* 0x0000000aed05a211 */ /* 0x080fe200028f1415 */
[----:B------:R3:W-:Y:S01]  /*1a110*/  @!P4 ST.E.64 desc[UR38][R12.64], R140 ;  /* 0x0000008c0c00c985 */ /* 0x0007e2000c101b26 */
[----:B------:R-:W-:-:S03]  /*1a120*/  @!P3 LEA.HI.X R15, R236, R10, R20, 0x2, P1 ;  /* 0x0000000aec0fb211 */ /* 0x000fc600008f1414 */
[----:B------:R3:W-:Y:S04]  /*1a130*/  @!P2 ST.E.64 desc[UR38][R4.64], R144 ;  /* 0x000000900400a985 */ /* 0x0007e8000c101b26 */
[----:B------:R3:W-:Y:S02]  /*1a140*/  @!P3 ST.E.64 desc[UR38][R14.64], R148 ;  /* 0x000000940e00b985 */ /* 0x0007e4000c101b26 */
.L_x_11886:
[----:B------:R-:W-:Y:S05]  /*1a150*/  BSYNC B1 ;  /* 0x0000000000017941 */ /* 0x000fea0003800000 */
.L_x_11885:
[----:B------:R-:W-:-:S03]  /*1a160*/  UMOV UR4, 0xffffffff ;  /* 0xffffffff00047882 */ /* 0x000fc60000000000 */
[----:B------:R-:W-:Y:S05]  /*1a170*/  BRA.DIV UR4, `(.L_x_11887) ;  /* 0x000000be04907947 */ /* 0x000fea000b800000 */
[----:B-1----:R1:W4:Y:S04]  /*1a180*/  SHFL.IDX PT, R10, R6, 0x1, 0x1c1f ;  /* 0x003c1f00060a7f89 */ /* 0x00232800000e0000 */
[----:B---3--:R1:W3:Y:S02]  /*1a190*/  SHFL.IDX PT, R14, R3, 0x1, 0x1c1f ;  /* 0x003c1f00030e7f89 */ /* 0x0082e400000e0000 */
.L_x_12134:
[----:B------:R-:W-:-:S13]  /*1a1a0*/  ISETP.GE.AND P0, PT, R7, R0, PT ;  /* 0x000000000700720c */ /* 0x000fda0003f06270 */
[----:B------:R-:W-:Y:S05]  /*1a1b0*/  @P0 BRA `(.L_x_11883) ;  /* 0x0000001c00480947 */ /* 0x000fea0003800000 */
[----:B------:R-:W-:Y:S01]  /*1a1c0*/  ULDC UR4, c[0x0][0xac8] ;  /* 0x0002b20000047ab9 */ /* 0x000fe20000000800 */
[C---:B------:R-:W-:Y:S01]  /*1a1d0*/  VIADD R9, R205.reuse, 0x8 ;  /* 0x00000008cd097836 */ /* 0x040fe20000000000 */
[C---:B------:R-:W-:Y:S01]  /*1a1e0*/  ISETP.GE.AND P2, PT, R205.reuse, UR4, PT ;  /* 0x00000004cd007c0c */ /* 0x040fe2000bf46270 */
[C---:B01----:R-:W-:Y:S02]  /*1a1f0*/  VIADD R3, R205.reuse, 0x10 ;  /* 0x00000010cd037836 */ /* 0x043fe40000000000 */
[----:B------:R-:W-:Y:S01]  /*1a200*/  VIADD R12, R205, 0x18 ;  /* 0x00000018cd0c7836 */ /* 0x000fe20000000000 */
[----:B------:R-:W-:Y:S01]  /*1a210*/  ISETP.GE.AND P3, PT, R9, UR4, PT ;  /* 0x0000000409007c0c */ /* 0x000fe2000bf66270 */
[----:B------:R-:W-:Y:S01]  /*1a220*/  VIADD R13, R205, 0x8 ;  /* 0x00000008cd0d7836 */ /* 0x000fe20000000000 */
[----:B------:R-:W-:Y:S01]  /*1a230*/  ISETP.GE.AND P1, PT, R3, UR4, PT ;  /* 0x0000000403007c0c */ /* 0x000fe2000bf26270 */
[C---:B------:R-:W-:Y:S01]  /*1a240*/  VIADD R8, R205.reuse, 0x20 ;  /* 0x00000020cd087836 */ /* 0x040fe20000000000 */
[----:B------:R-:W-:Y:S01]  /*1a250*/  ISETP.GE.AND P0, PT, R12, UR4, PT ;  /* 0x000000040c007c0c */ /* 0x000fe2000bf06270 */
[C---:B--2---:R-:W-:Y:S01]  /*1a260*/  VIADD R11, R205.reuse, 0x10 ;  /* 0x00000010cd0b7836 */ /* 0x044fe20000000000 */
[----:B------:R-:W-:Y:S01]  /*1a270*/  SHF.R.S32.HI R13, RZ, 0x1f, R13 ;  /* 0x0000001fff0d7819 */ /* 0x000fe2000001140d */
[----:B------:R-:W-:-:S02]  /*1a280*/  VIADD R24, R205, 0x68 ;  /* 0x00000068cd187836 */ /* 0x000fc40000000000 */
[----:B---3--:R-:W-:Y:S01]  /*1a290*/  @!P2 IMAD.MOV.U32 R4, RZ, RZ, R14 ;  /* 0x000000ffff04a224 */ /* 0x008fe200078e000e */
[----:B------:R-:W-:Y:S01]  /*1a2a0*/  SHF.R.S32.HI R11, RZ, 0x1f, R11 ;  /* 0x0000001fff0b7819 */ /* 0x000fe2000001140b */
[----:B----4-:R-:W-:Y:S02]  /*1a2b0*/  @!P2 IMAD.MOV.U32 R5, RZ, RZ, R10 ;  /* 0x000000ffff05a224 */ /* 0x010fe400078e000a */
[----:B------:R-:W-:Y:S01]  /*1a2c0*/  @!P3 LEA R6, P4, R9, R14, 0x2 ;  /* 0x0000000e0906b211 */ /* 0x000fe200078810ff */
[C---:B------:R-:W-:Y:S02]  /*1a2d0*/  VIADD R15, R205.reuse, 0x58 ;  /* 0x00000058cd0f7836 */ /* 0x040fe40000000000 */
[----:B------:R-:W-:Y:S01]  /*1a2e0*/  @!P2 IMAD.WIDE R4, R205, 0x4, R4 ;  /* 0x00000004cd04a825 */ /* 0x000fe200078e0204 */
[----:B------:R-:W-:Y:S02]  /*1a2f0*/  @!P3 LEA.HI.X R7, R9, R10, R13, 0x2, P4 ;  /* 0x0000000a0907b211 */ /* 0x000fe400020f140d */
[----:B------:R-:W-:Y:S01]  /*1a300*/  SHF.R.S32.HI R15, RZ, 0x1f, R15 ;  /* 0x0000001fff0f7819 */ /* 0x000fe2000001140f */
[C---:B------:R-:W-:Y:S01]  /*1a310*/  VIADD R9, R205.reuse, 0x28 ;  /* 0x00000028cd097836 */ /* 0x040fe20000000000 */
[----:B------:R0:W-:Y:S01]  /*1a320*/  @!P2 ST.E.64 desc[UR38][R4.64], R26 ;  /* 0x0000001a0400a985 */ /* 0x0001e2000c101b26 */
[----:B------:R-:W-:Y:S01]  /*1a330*/  ISETP.GE.AND P2, PT, R8, UR4, PT ;  /* 0x0000000408007c0c */ /* 0x000fe2000bf46270 */
[----:B------:R-:W-:-:S02]  /*1a340*/  VIADD R13, R205, 0x18 ;  /* 0x00000018cd0d7836 */ /* 0x000fc40000000000 */
[----:B------:R1:W-:Y:S01]  /*1a350*/  @!P3 ST.E.64 desc[UR38][R6.64], R30 ;  /* 0x0000001e0600b985 */ /* 0x0003e2000c101b26 */
[----:B------:R-:W-:Y:S01]  /*1a360*/  ISETP.GE.AND P3, PT, R9, UR4, PT ;  /* 0x0000000409007c0c */ /* 0x000fe2000bf66270 */
[C---:B------:R-:W-:Y:S01]  /*1a370*/  VIADD R25, R205.reuse, 0x78 ;  /* 0x00000078cd197836 */ /* 0x040fe20000000000 */
[----:B------:R-:W-:Y:S01]  /*1a380*/  SHF.R.S32.HI R13, RZ, 0x1f, R13 ;  /* 0x0000001fff0d7819 */ /* 0x000fe2000001140d */
[C---:B------:R-:W-:Y:S02]  /*1a390*/  VIADD R28, R205.reuse, 0x68 ;  /* 0x00000068cd1c7836 */ /* 0x040fe40000000000 */
[----:B------:R-:W-:-:S03]  /*1a3a0*/  VIADD R29, R205, 0x98 ;  /* 0x00000098cd1d7836 */ /* 0x000fc60000000000 */
[----:B------:R-:W-:Y:S02]  /*1a3b0*/  SHF.R.S32.HI R28, RZ, 0x1f, R28 ;  /* 0x0000001fff1c7819 */ /* 0x000fe4000001141c */
[C---:B0-----:R-:W-:Y:S02]  /*1a3c0*/  @!P1 LEA R4, P5, R3.reuse, R14, 0x2 ;  /* 0x0000000e03049211 */ /* 0x041fe400078a10ff */
[----:B------:R-:W-:Y:S02]  /*1a3d0*/  SHF.R.S32.HI R29, RZ, 0x1f, R29 ;  /* 0x0000001fff1d7819 */ /* 0x000fe4000001141d */
[----:B------:R-:W-:Y:S01]  /*1a3e0*/  @!P1 LEA.HI.X R5, R3, R10, R11, 0x2, P5 ;  /* 0x0000000a03059211 */ /* 0x000fe200028f140b */
[C---:B------:R-:W-:Y:S01]  /*1a3f0*/  VIADD R3, R205.reuse, 0x30 ;  /* 0x00000030cd037836 */ /* 0x040fe20000000000 */
[----:B-1----:R-:W-:Y:S01]  /*1a400*/  @!P0 LEA R6, P4, R12, R14, 0x2 ;  /* 0x0000000e0c068211 */ /* 0x002fe200078810ff */
[----:B------:R-:W-:Y:S02]  /*1a410*/  VIADD R11, R205, 0x20 ;  /* 0x00000020cd0b7836 */ /* 0x000fe40000000000 */
[----:B------:R0:W-:Y:S01]  /*1a420*/  @!P1 ST.E.64 desc[UR38][R4.64], R34 ;  /* 0x0000002204009985 */ /* 0x0001e2000c101b26 */
[----:B------:R-:W-:-:S02]  /*1a430*/  ISETP.GE.AND P1, PT, R3, UR4, PT ;  /* 0x0000000403007c0c */ /* 0x000fc4000bf26270 */
[----:B------:R-:W-:Y:S02]  /*1a440*/  SHF.R.S32.HI R11, RZ, 0x1f, R11 ;  /* 0x0000001fff0b7819 */ /* 0x000fe4000001140b */
[----:B------:R-:W-:Y:S01]  /*1a450*/  @!P0 LEA.HI.X R7, R12, R10, R13, 0x2, P4 ;  /* 0x0000000a0c078211 */ /* 0x000fe200020f140d */
[C---:B------:R-:W-:Y:S02]  /*1a460*/  VIADD R12, R205.reuse, 0x38 ;  /* 0x00000038cd0c7836 */ /* 0x040fe40000000000 */
[----:B------:R-:W-:Y:S02]  /*1a470*/  VIADD R13, R205, 0x28 ;  /* 0x00000028cd0d7836 */ /* 0x000fe40000000000 */
[----:B------:R1:W-:Y:S01]  /*1a480*/  @!P0 ST.E.64 desc[UR38][R6.64], R38 ;  /* 0x0000002606008985 */ /* 0x0003e2000c101b26 */
[----:B------:R-:W-:Y:S02]  /*1a490*/  ISETP.GE.AND P0, PT, R12, UR4, PT ;  /* 0x000000040c007c0c */ /* 0x000fe4000bf06270 */
[----:B------:R-:W-:-:S02]  /*1a4a0*/  SHF.R.S32.HI R13, RZ, 0x1f, R13 ;  /* 0x0000001fff0d7819 */ /* 0x000fc4000001140d */
[----:B0-----:R-:W-:-:S04]  /*1a4b0*/  @!P2 LEA R4, P5, R8, R14, 0x2 ;  /* 0x0000000e0804a211 */ /* 0x001fc800078a10ff */
[----:B------:R-:W-:Y:S01]  /*1a4c0*/  @!P2 LEA.HI.X R5, R8, R10, R11, 0x2, P5 ;  /* 0x0000000a0805a211 */ /* 0x000fe200028f140b */
[C---:B------:R-:W-:Y:S02]  /*1a4d0*/  VIADD R8, R205.reuse, 0x40 ;  /* 0x00000040cd087836 */ /* 0x040fe40000000000 */
[----:B------:R-:W-:Y:S01]  /*1a4e0*/  VIADD R11, R205, 0x30 ;  /* 0x00000030cd0b7836 */ /* 0x000fe20000000000 */
[C---:B-1----:R-:W-:Y:S01]  /*1a4f0*/  @!P3 LEA R6, P4, R9.reuse, R14, 0x2 ;  /* 0x0000000e0906b211 */ /* 0x042fe200078810ff */
        /* <DEDUP_REMOVED lines=9> */
[----:B0-----:R-:W-:-:S04]  /*1a590*/  @!P1 LEA R4, P5, R3, R14, 0x2 ;  /* 0x0000000e03049211 */ /* 0x001fc800078a10ff */
[----:B------:R-:W-:Y:S01]  /*1a5a0*/  @!P1 LEA.HI.X R5, R3, R10, R11, 0x2, P5 ;  /* 0x0000000a03059211 */ /* 0x000fe200028f140b */
[C---:B------:R-:W-:Y:S02]  /*1a5b0*/  VIADD R3, R205.reuse, 0x50 ;  /* 0x00000050cd037836 */ /* 0x040fe40000000000 */
[----:B------:R-:W-:Y:S01]  /*1a5c0*/  VIADD R11, R205, 0x40 ;  /* 0x00000040cd0b7836 */ /* 0x000fe20000000000 */
[C---:B-1----:R-:W-:Y:S01]  /*1a5d0*/  @!P0 LEA R6, P4, R12.reuse, R14, 0x2 ;  /* 0x0000000e0c068211 */ /* 0x042fe200078810ff */
        /* <DEDUP_REMOVED lines=12> */
[----:B------:R-:W-:Y:S01]  /*1a6a0*/  VIADD R8, R205, 0x50 ;  /* 0x00000050cd087836 */ /* 0x000fe20000000000 */
[----:B-1----:R-:W-:Y:S01]  /*1a6b0*/  @!P3 LEA R6, P4, R9, R14, 0x2 ;  /* 0x0000000e0906b211 */ /* 0x002fe200078810ff */
[----:B------:R0:W-:Y:S01]  /*1a6c0*/  @!P2 ST.E.64 desc[UR38][R4.64], R58 ;  /* 0x0000003a0400a985 */ /* 0x0001e2000c101b26 */
[----:B------:R-:W-:Y:S02]  /*1a6d0*/  ISETP.GE.AND P2, PT, R11, UR4, PT ;  /* 0x000000040b007c0c */ /* 0x000fe4000bf46270 */
[----:B------:R-:W-:Y:S01]  /*1a6e0*/  @!P3 LEA.HI.X R7, R9, R10, R12, 0x2, P4 ;  /* 0x0000000a0907b211 */ /* 0x000fe200020f140c */
[----:B------:R-:W-:Y:S01]  /*1a6f0*/  VIADD R12, R205, 0x60 ;  /* 0x00000060cd0c7836 */ /* 0x000fe20000000000 */
[----:B------:R-:W-:-:S03]  /*1a700*/  SHF.R.S32.HI R8, RZ, 0x1f, R8 ;  /* 0x0000001fff087819 */ /* 0x000fc60000011408 */
[----:B------:R1:W-:Y:S01]  /*1a710*/  @!P3 ST.E.64 desc[UR38][R6.64], R62 ;  /* 0x0000003e0600b985 */ /* 0x0003e2000c101b26 */
[----:B------:R-:W-:Y:S02]  /*1a720*/  ISETP.GE.AND P3, PT, R24, UR4, PT ;  /* 0x0000000418007c0c */ /* 0x000fe4000bf66270 */
[----:B------:R-:W-:Y:S02]  /*1a730*/  SHF.R.S32.HI R12, RZ, 0x1f, R12 ;  /* 0x0000001fff0c7819 */ /* 0x000fe4000001140c */
[----:B0-----:R-:W-:-:S04]  /*1a740*/  @!P1 LEA R4, P5, R3, R14, 0x2 ;  /* 0x0000000e03049211 */ /* 0x001fc800078a10ff */
[----:B------:R-:W-:Y:S01]  /*1a750*/  @!P1 LEA.HI.X R5, R3, R10, R8, 0x2, P5 ;  /* 0x0000000a03059211 */ /* 0x000fe200028f1408 */
[----:B------:R-:W-:Y:S01]  /*1a760*/  VIADD R3, R205, 0x70 ;  /* 0x00000070cd037836 */ /* 0x000fe20000000000 */
[-C--:B------:R-:W-:Y:S02]  /*1a770*/  @!P2 LEA R8, P5, R11, R14.reuse, 0x2 ;  /* 0x0000000e0b08a211 */ /* 0x080fe400078a10ff */
[----:B-1----:R-:W-:Y:S01]  /*1a780*/  @!P0 LEA R6, P4, R13, R14, 0x2 ;  /* 0x0000000e0d068211 */ /* 0x002fe200078810ff */
        /* <DEDUP_REMOVED lines=9> */
[----:B------:R-:W-:Y:S01]  /*1a820*/  @!P3 LEA.HI.X R13, R24, R10, R28, 0x2, P4 ;  /* 0x0000000a180db211 */ /* 0x000fe200020f141c */
[----:B------:R2:W-:Y:S01]  /*1a830*/  @!P2 ST.E.64 desc[UR38][R8.64], R74 ;  /* 0x0000004a0800a985 */ /* 0x0005e2000c101b26 */
[----:B------:R-:W-:Y:S01]  /*1a840*/  ISETP.GE.AND P2, PT, R11, UR4, PT ;  /* 0x000000040b007c0c */ /* 0x000fe2000bf46270 */
[C---:B------:R-:W-:Y:S01]  /*1a850*/  VIADD R24, R205.reuse, 0x88 ;  /* 0x00000088cd187836 */ /* 0x040fe20000000000 */
[----:B------:R-:W-:Y:S01]  /*1a860*/  SHF.R.S32.HI R15, RZ, 0x1f, R15 ;  /* 0x0000001fff0f7819 */ /* 0x000fe2000001140f */
[----:B------:R-:W-:Y:S01]  /*1a870*/  VIADD R28, R205, 0x78 ;  /* 0x00000078cd1c7836 */ /* 0x000fe20000000000 */
[C---:B------:R-:W-:Y:S01]  /*1a880*/  @!P1 LEA R20, P5, R3.reuse, R14, 0x2 ;  /* 0x0000000e03149211 */ /* 0x040fe200078a10ff */
[----:B------:R3:W-:Y:S01]  /*1a890*/  @!P3 ST.E.64 desc[UR38][R12.64], R78 ;  /* 0x0000004e0c00b985 */ /* 0x0007e2000c101b26 */
[----:B------:R-:W-:Y:S02]  /*1a8a0*/  ISETP.GE.AND P3, PT, R24, UR4, PT ;  /* 0x0000000418007c0c */ /* 0x000fe4000bf66270 */
[----:B------:R-:W-:Y:S01]  /*1a8b0*/  @!P1 LEA.HI.X R21, R3, R10, R15, 0x2, P5 ;  /* 0x0000000a03159211 */ /* 0x000fe200028f140f */
[----:B------:R-:W-:Y:S01]  /*1a8c0*/  VIADD R3, R205, 0x90 ;  /* 0x00000090cd037836 */ /* 0x000fe20000000000 */
[----:B0-----:R-:W-:Y:S01]  /*1a8d0*/  @!P0 LEA R4, P4, R25, R14, 0x2 ;  /* 0x0000000e19048211 */ /* 0x001fe200078810ff */
[----:B------:R-:W-:Y:S01]  /*1a8e0*/  VIADD R15, R205, 0x80 ;  /* 0x00000080cd0f7836 */ /* 0x000fe20000000000 */
[----:B------:R-:W-:Y:S01]  /*1a8f0*/  SHF.R.S32.HI R28, RZ, 0x1f, R28 ;  /* 0x0000001fff1c7819 */ /* 0x000fe2000001141c */
[----:B------:R0:W-:Y:S01]  /*1a900*/  @!P1 ST.E.64 desc[UR38][R20.64], R82 ;  /* 0x0000005214009985 */ /* 0x0001e2000c101b26 */
[----:B------:R-:W-:-:S02]  /*1a910*/  ISETP.GE.AND P1, PT, R3, UR4, PT ;  /* 0x0000000403007c0c */ /* 0x000fc4000bf26270 */
[----:B------:R-:W-:Y:S02]  /*1a920*/  SHF.R.S32.HI R15, RZ, 0x1f, R15 ;  /* 0x0000001fff0f7819 */ /* 0x000fe4000001140f */
[----:B-1----:R-:W-:Y:S02]  /*1a930*/  @!P2 LEA R6, P5, R11, R14, 0x2 ;  /* 0x0000000e0b06a211 */ /* 0x002fe400078a10ff */
[-C--:B------:R-:W-:Y:S01]  /*1a940*/  @!P0 LEA.HI.X R5, R25, R10.reuse, R28, 0x2, P4 ;  /* 0x0000000a19058211 */ /* 0x080fe200020f141c */
[----:B------:R-:W-:Y:S01]  /*1a950*/  VIADD R25, R205, 0x98 ;  /* 0x00000098cd197836 */ /* 0x000fe20000000000 */
[----:B------:R-:W-:Y:S01]  /*1a960*/  @!P2 LEA.HI.X R7, R11, R10, R15, 0x2, P5 ;  /* 0x0000000a0b07a211 */ /* 0x000fe200028f140f */
[C---:B------:R-:W-:Y:S01]  /*1a970*/  VIADD R28, R205.reuse, 0x88 ;  /* 0x00000088cd1c7836 */ /* 0x040fe20000000000 */
[----:B--2---:R-:W-:Y:S01]  /*1a980*/  @!P3 LEA R8, P4, R24, R14, 0x2 ;  /* 0x0000000e1808b211 */ /* 0x004fe200078810ff */
[----:B------:R-:W-:Y:S01]  /*1a990*/  VIADD R11, R205, 0xa0 ;  /* 0x000000a0cd0b7836 */ /* 0x000fe20000000000 */
[----:B------:R1:W-:Y:S01]  /*1a9a0*/  @!P0 ST.E.64 desc[UR38][R4.64], R86 ;  /* 0x0000005604008985 */ /* 0x0003e2000c101b26 */
[----:B------:R-:W-:Y:S01]  /*1a9b0*/  ISETP.GE.AND P0, PT, R25, UR4, PT ;  /* 0x0000000419007c0c */ /* 0x000fe2000bf06270 */
[----:B------:R-:W-:Y:S01]  /*1a9c0*/  VIADD R15, R205, 0x90 ;  /* 0x00000090cd0f7836 */ /* 0x000fe20000000000 */
[----:B------:R-:W-:Y:S01]  /*1a9d0*/  SHF.R.S32.HI R28, RZ, 0x1f, R28 ;  /* 0x0000001fff1c7819 */ /* 0x000fe2000001141c */
[----:B------:R2:W-:Y:S01]  /*1a9e0*/  @!P2 ST.E.64 desc[UR38][R6.64], R90 ;  /* 0x0000005a0600a985 */ /* 0x0005e2000c101b26 */
[----:B------:R-:W-:-:S02]  /*1a9f0*/  ISETP.GE.AND P2, PT, R11, UR4, PT ;  /* 0x000000040b007c0c */ /* 0x000fc4000bf46270 */
[----:B------:R-:W-:Y:S01]  /*1aa00*/  @!P3 LEA.HI.X R9, R24, R10, R28, 0x2, P4 ;  /* 0x0000000a1809b211 */ /* 0x000fe200020f141c */
[C---:B------:R-:W-:Y:S01]  /*1aa10*/  VIADD R28, R205.reuse, 0xa8 ;  /* 0x000000a8cd1c7836 */ /* 0x040fe20000000000 */
[----:B------:R-:W-:Y:S01]  /*1aa20*/  SHF.R.S32.HI R15, RZ, 0x1f, R15 ;  /* 0x0000001fff0f7819 */ /* 0x000fe2000001140f */
[----:B------:R-:W-:Y:S01]  /*1aa30*/  VIADD R24, R205, 0xa0 ;  /* 0x000000a0cd187836 */ /* 0x000fe20000000000 */
[C---:B---3--:R-:W-:Y:S01]  /*1aa40*/  @!P1 LEA R12, P5, R3.reuse, R14, 0x2 ;  /* 0x0000000e030c9211 */ /* 0x048fe200078a10ff */
[----:B------:R3:W-:Y:S01]  /*1aa50*/  @!P3 ST.E.64 desc[UR38][R8.64], R94 ;  /* 0x0000005e0800b985 */ /* 0x0007e2000c101b26 */
[----:B------:R-:W-:Y:S02]  /*1aa60*/  ISETP.GE.AND P4, PT, R28, UR4, PT ;  /* 0x000000041c007c0c */ /* 0x000fe4000bf86270 */
[----:B------:R-:W-:Y:S01]  /*1aa70*/  @!P1 LEA.HI.X R13, R3, R10, R15, 0x2, P5 ;  /* 0x0000000a030d9211 */ /* 0x000fe200028f140f */
[----:B------:R-:W-:Y:S01]  /*1aa80*/  VIADD R15, R205, 0xb0 ;  /* 0x000000b0cd0f7836 */ /* 0x000fe20000000000 */
[-C--:B0-----:R-:W-:Y:S01]  /*1aa90*/  @!P0 LEA R20, P5, R25, R14.reuse, 0x2 ;  /* 0x0000000e19148211 */ /* 0x081fe200078a10ff */
[----:B------:R-:W-:Y:S01]  /*1aaa0*/  VIADD R3, R205, 0xb8 ;  /* 0x000000b8cd037836 */ /* 0x000fe20000000000 */
[----:B------:R-:W-:Y:S01]  /*1aab0*/  SHF.R.S32.HI R24, RZ, 0x1f, R24 ;  /* 0x0000001fff187819 */ /* 0x000fe20000011418 */
[----:B------:R0:W-:Y:S01]  /*1aac0*/  @!P1 ST.E.64 desc[UR38][R12.64], R98 ;  /* 0x000000620c009985 */ /* 0x0001e2000c101b26 */
[----:B-1----:R-:W-:-:S02]  /*1aad0*/  @!P2 LEA R4, P1, R11, R14, 0x2 ;  /* 0x0000000e0b04a211 */ /* 0x002fc400078210ff */
[----:B------:R-:W-:Y:S02]  /*1aae0*/  ISETP.GE.AND P3, PT, R15, UR4, PT ;  /* 0x000000040f007c0c */ /* 0x000fe4000bf66270 */
[-C--:B------:R-:W-:Y:S01]  /*1aaf0*/  @!P0 LEA.HI.X R21, R25, R10.reuse, R29, 0x2, P5 ;  /* 0x0000000a19158211 */ /* 0x080fe200028f141d */
[----:B------:R-:W-:Y:S01]  /*1ab00*/  VIADD R29, R205, 0xa8 ;  /* 0x000000a8cd1d7836 */ /* 0x000fe20000000000 */
[----:B------:R-:W-:Y:S01]  /*1ab10*/  @!P2 LEA.HI.X R5, R11, R10, R24, 0x2, P1 ;  /* 0x0000000a0b05a211 */ /* 0x000fe200008f1418 */
[----:B------:R-:W-:Y:S01]  /*1ab20*/  VIADD R25, R205, 0xc8 ;  /* 0x000000c8cd197836 */ /* 0x000fe20000000000 */
[----:B------:R-:W-:Y:S01]  /*1ab30*/  ISETP.GE.AND P1, PT, R3, UR4, PT ;  /* 0x0000000403007c0c */ /* 0x000fe2000bf26270 */
[----:B------:R-:W-:Y:S01]  /*1ab40*/  @!P0 ST.E.64 desc[UR38][R20.64], R102 ;  /* 0x0000006614008985 */ /* 0x000fe2000c101b26 */
[-C--:B--2---:R-:W-:Y:S01]  /*1ab50*/  @!P4 LEA R6, P0, R28, R14.reuse, 0x2 ;  /* 0x0000000e1c06c211 */ /* 0x084fe200078010ff */
[C---:B------:R-:W-:Y:S01]  /*1ab60*/  VIADD R24, R205.reuse, 0xb0 ;  /* 0x000000b0cd187836 */ /* 0x040fe20000000000 */
[----:B------:R-:W-:Y:S01]  /*1ab70*/  SHF.R.S32.HI R29, RZ, 0x1f, R29 ;  /* 0x0000001fff1d7819 */ /* 0x000fe2000001141d */
[----:B------:R-:W-:Y:S01]  /*1ab80*/  VIADD R11, R205, 0xc0 ;  /* 0x000000c0cd0b7836 */ /* 0x000fe20000000000 */
[----:B------:R1:W-:Y:S01]  /*1ab90*/  @!P2 ST.E.64 desc[UR38][R4.64], R106 ;  /* 0x0000006a0400a985 */ /* 0x0003e2000c101b26 */
[----:B---3--:R-:W-:-:S02]  /*1aba0*/  @!P3 LEA R8, P5, R15, R14, 0x2 ;  /* 0x0000000e0f08b211 */ /* 0x008fc400078a10ff */
[----:B------:R-:W-:Y:S01]  /*1abb0*/  @!P4 LEA.HI.X R7, R28, R10, R29, 0x2, P0 ;  /* 0x0000000a1c07c211 */ /* 0x000fe200000f141d */
[----:B------:R-:W-:Y:S01]  /*1abc0*/  VIADD R28, R205, 0xb8 ;  /* 0x000000b8cd1c7836 */ /* 0x000fe20000000000 */
[----:B------:R-:W-:Y:S02]  /*1abd0*/  SHF.R.S32.HI R24, RZ, 0x1f, R24 ;  /* 0x0000001fff187819 */ /* 0x000fe40000011418 */
[----:B------:R-:W-:Y:S01]  /*1abe0*/  ISETP.GE.AND P0, PT, R25, UR4, PT ;  /* 0x0000000419007c0c */ /* 0x000fe2000bf06270 */
[----:B------:R2:W-:Y:S01]  /*1abf0*/  @!P4 ST.E.64 desc[UR38][R6.64], R110 ;  /* 0x0000006e0600c985 */ /* 0x0005e2000c101b26 */
[----:B------:R-:W-:Y:S02]  /*1ac00*/  ISETP.GE.AND P2, PT, R11, UR4, PT ;  /* 0x000000040b007c0c */ /* 0x000fe4000bf46270 */
[----:B0-----:R-:W-:Y:S02]  /*1ac10*/  @!P1 LEA R12, P4, R3, R14, 0x2 ;  /* 0x0000000e030c9211 */ /* 0x001fe400078810ff */
[----:B------:R-:W-:-:S02]  /*1ac20*/  SHF.R.S32.HI R28, RZ, 0x1f, R28 ;  /* 0x0000001fff1c7819 */ /* 0x000fc4000001141c */
[-C--:B------:R-:W-:Y:S01]  /*1ac30*/  @!P3 LEA.HI.X R9, R15, R10.reuse, R24, 0x2, P5 ;  /* 0x0000000a0f09b211 */ /* 0x080fe200028f1418 */
[----:B------:R-:W-:Y:S01]  /*1ac40*/  VIADD R15, R205, 0xd0 ;  /* 0x000000d0cd0f7836 */ /* 0x000fe20000000000 */
[----:B------:R-:W-:Y:S01]  /*1ac50*/  @!P1 LEA.HI.X R13, R3, R10, R28, 0x2, P4 ;  /* 0x0000000a030d9211 */ /* 0x000fe200020f141c */
[----:B------:R-:W-:Y:S02]  /*1ac60*/  VIADD R28, R205, 0xc8 ;  /* 0x000000c8cd1c7836 */ /* 0x000fe40000000000 */
[----:B------:R0:W-:Y:S01]  /*1ac70*/  @!P3 ST.E.64 desc[UR38][R8.64], R114 ;  /* 0x000000720800b985 */ /* 0x0001e2000c101b26 */
[----:B------:R-:W-:Y:S01]  /*1ac80*/  ISETP.GE.AND P3, PT, R15, UR4, PT ;  /* 0x000000040f007c0c */ /* 0x000fe2000bf66270 */
[----:B------:R-:W-:Y:S01]  /*1ac90*/  VIADD R24, R205, 0xc0 ;  /* 0x000000c0cd187836 */ /* 0x000fe20000000000 */
[-C--:B-1----:R-:W-:Y:S01]  /*1aca0*/  @!P0 LEA R4, P4, R25, R14.reuse, 0x2 ;  /* 0x0000000e19048211 */ /* 0x082fe200078810ff */
[----:B------:R-:W-:Y:S01]  /*1acb0*/  VIADD R3, R205, 0xd8 ;  /* 0x000000d8cd037836 */ /* 0x000fe20000000000 */
[----:B------:R-:W-:Y:S01]  /*1acc0*/  SHF.R.S32.HI R28, RZ, 0x1f, R28 ;  /* 0x0000001fff1c7819 */ /* 0x000fe2000001141c */
[----:B------:R1:W-:Y:S01]  /*1acd0*/  @!P1 ST.E.64 desc[UR38][R12.64], R118 ;  /* 0x000000760c009985 */ /* 0x0003e2000c101b26 */
[----:B------:R-:W-:-:S02]  /*1ace0*/  @!P2 LEA R20, P5, R11, R14, 0x2 ;  /* 0x0000000e0b14a211 */ /* 0x000fc400078a10ff */
[----:B------:R-:W-:Y:S02]  /*1acf0*/  SHF.R.S32.HI R24, RZ, 0x1f, R24 ;  /* 0x0000001fff187819 */ /* 0x000fe40000011418 */
[-C--:B------:R-:W-:Y:S01]  /*1ad00*/  @!P0 LEA.HI.X R5, R25, R10.reuse, R28, 0x2, P4 ;  /* 0x0000000a19058211 */ /* 0x080fe200020f141c */
[----:B------:R-:W-:Y:S01]  /*1ad10*/  VIADD R25, R205, 0xd0 ;  /* 0x000000d0cd197836 */ /* 0x000fe20000000000 */
[----:B------:R-:W-:Y:S01]  /*1ad20*/  @!P2 LEA.HI.X R21, R11, R10, R24, 0x2, P5 ;  /* 0x0000000a0b15a211 */ /* 0x000fe200028f1418 */
[----:B------:R-:W-:Y:S01]  /*1ad30*/  VIADD R24, R205, 0xe0 ;  /* 0x000000e0cd187836 */ /* 0x000fe20000000000 */
[----:B------:R-:W-:Y:S01]  /*1ad40*/  ISETP.GE.AND P1, PT, R3, UR4, PT ;  /* 0x0000000403007c0c */ /* 0x000fe2000bf26270 */
[----:B------:R-:W-:Y:S01]  /*1ad50*/  VIADD R11, R205, 0xe8 ;  /* 0x000000e8cd0b7836 */ /* 0x000fe20000000000 */
[----:B------:R-:W-:Y:S01]  /*1ad60*/  SHF.R.S32.HI R25, RZ, 0x1f, R25 ;  /* 0x0000001fff197819 */ /* 0x000fe20000011419 */
[----:B------:R3:W-:Y:S01]  /*1ad70*/  @!P2 ST.E.64 desc[UR38][R20.64], R122 ;  /* 0x0000007a1400a985 */ /* 0x0007e2000c101b26 */
[----:B--2---:R-:W-:-:S02]  /*1ad80*/  @!P3 LEA R6, P5, R15, R14, 0x2 ;  /* 0x0000000e0f06b211 */ /* 0x004fc400078a10ff */
[----:B------:R-:W-:Y:S01]  /*1ad90*/  ISETP.GE.AND P4, PT, R24, UR4, PT ;  /* 0x0000000418007c0c */ /* 0x000fe2000bf86270 */
[----:B------:R2:W-:Y:S01]  /*1ada0*/  @!P0 ST.E.64 desc[UR38][R4.64], R126 ;  /* 0x0000007e04008985 */ /* 0x0005e2000c101b26 */
[----:B------:R-:W-:Y:S01]  /*1adb0*/  @!P3 LEA.HI.X R7, R15, R10, R25, 0x2, P5 ;  /* 0x0000000a0f07b211 */ /* 0x000fe200028f1419 */
[----:B------:R-:W-:Y:S01]  /*1adc0*/  VIADD R15, R205, 0xd8 ;  /* 0x000000d8cd0f7836 */ /* 0x000fe20000000000 */
[----:B------:R-:W-:Y:S01]  /*1add0*/  ISETP.GE.AND P2, PT, R11, UR4, PT ;  /* 0x000000040b007c0c */ /* 0x000fe2000bf46270 */
[----:B------:R-:W-:Y:S01]  /*1ade0*/  VIADD R25, R205, 0xe0 ;  /* 0x000000e0cd197836 */ /* 0x000fe20000000000 */
[----:B------:R-:W-:Y:S01]  /*1adf0*/  ISETP.GE.AND P0, PT, R237, UR4, PT ;  /* 0x00000004ed007c0c */ /* 0x000fe2000bf06270 */
[----:B------:R2:W-:Y:S01]  /*1ae00*/  @!P3 ST.E.64 desc[UR38][R6.64], R130 ;  /* 0x000000820600b985 */ /* 0x0005e2000c101b26 */
[----:B------:R-:W-:Y:S02]  /*1ae10*/  SHF.R.S32.HI R15, RZ, 0x1f, R15 ;  /* 0x0000001fff0f7819 */ /* 0x000fe4000001140f */
[----:B0-----:R-:W-:-:S02]  /*1ae20*/  @!P1 LEA R8, P5, R3, R14, 0x2 ;  /* 0x0000000e03089211 */ /* 0x001fc400078a10ff */
[----:B------:R-:W-:Y:S02]  /*1ae30*/  SHF.R.S32.HI R25, RZ, 0x1f, R25 ;  /* 0x0000001fff197819 */ /* 0x000fe40000011419 */
[----:B------:R-:W-:Y:S01]  /*1ae40*/  @!P1 LEA.HI.X R9, R3, R10, R15, 0x2, P5 ;  /* 0x0000000a03099211 */ /* 0x000fe200028f140f */
[----:B------:R-:W-:Y:S01]  /*1ae50*/  VIADD R15, R205, 0xe8 ;  /* 0x000000e8cd0f7836 */ /* 0x000fe20000000000 */
[CC--:B-1----:R-:W-:Y:S02]  /*1ae60*/  @!P4 LEA R12, P3, R24.reuse, R14.reuse, 0x2 ;  /* 0x0000000e180cc211 */ /* 0x0c2fe400078610ff */
[----:B---3--:R-:W-:Y:S01]  /*1ae70*/  @!P2 LEA R20, P5, R11, R14, 0x2 ;  /* 0x0000000e0b14a211 */ /* 0x008fe200078a10ff */
[----:B------:R2:W-:Y:S01]  /*1ae80*/  @!P1 ST.E.64 desc[UR38][R8.64], R134 ;  /* 0x0000008608009985 */ /* 0x0005e2000c101b26 */
[----:B------:R-:W-:Y:S02]  /*1ae90*/  SHF.R.S32.HI R15, RZ, 0x1f, R15 ;  /* 0x0000001fff0f7819 */ /* 0x000fe4000001140f */
[----:B------:R-:W-:-:S02]  /*1aea0*/  @!P4 LEA.HI.X R13, R24, R10, R25, 0x2, P3 ;  /* 0x0000000a180dc211 */ /* 0x000fc400018f1419 */
[----:B------:R-:W-:Y:S02]  /*1aeb0*/  SHF.R.S32.HI R3, RZ, 0x1f, R237 ;  /* 0x0000001fff037819 */ /* 0x000fe400000114ed */
[----:B------:R-:W-:Y:S01]  /*1aec0*/  @!P0 LEA R24, P3, R237, R14, 0x2 ;  /* 0x0000000eed188211 */ /* 0x000fe200078610ff */
[----:B------:R2:W-:Y:S01]  /*1aed0*/  @!P4 ST.E.64 desc[UR38][R12.64], R138 ;  /* 0x0000008a0c00c985 */ /* 0x0005e2000c101b26 */
[-C--:B------:R-:W-:Y:S02]  /*1aee0*/  @!P2 LEA.HI.X R21, R11, R10.reuse, R15, 0x2, P5 ;  /* 0x0000000a0b15a211 */ /* 0x080fe400028f140f */
        /* <DEDUP_REMOVED lines=10> */
.L_x_11870:
        /* <DEDUP_REMOVED lines=27> */
.L_x_11888:
        /* <DEDUP_REMOVED lines=26> */
[----:B------:R-:W-:Y:S02]  /*1b2e0*/  IMAD R13, R12, R28, R13 ;  /* 0x0000001c0c0d7224 */ /* 0x000fe400078e020d */
[----:B---3--:R-:W-:Y:S01]  /*1b2f0*/  @P1 IMAD.HI.U32 R0, R29, R0, RZ ;  /* 0x000000001d001227 */ /* 0x008fe200078e00ff */
[----:B------:R-:W1:Y:S03]  /*1b300*/  @!P0 LDC R5, c[0x0][0xb54] ;  /* 0x0002d500ff058b82 */ /* 0x000e660000000800 */
        /* <DEDUP_REMOVED lines=15> */
[----:B--2---:R-:W-:Y:S01]  /*1b400*/  IMAD R0, R7, R11, RZ ;  /* 0x0000000b07007224 */ /* 0x004fe200078e02ff */
        /* <DEDUP_REMOVED lines=8> */
.L_x_11890:
[----:B------:R-:W-:Y:S05]  /*1b490*/  BSYNC B1 ;  /* 0x0000000000017941 */ /* 0x000fea0003800000 */
.L_x_11889:
[----:B------:R-:W-:Y:S05]  /*1b4a0*/  @P2 BRA `(.L_x_11883) ;  /* 0x00000008008c2947 */ /* 0x000fea0003800000 */
[----:B------:R-:W1:Y:S01]  /*1b4b0*/  S2R R0, SR_TID.X ;  /* 0x0000000000007919 */ /* 0x000e620000002100 */
[----:B------:R-:W4:Y:S01]  /*1b4c0*/  LDC R21, c[0x0][0xbe8] ;  /* 0x0002fa00ff157b82 */ /* 0x000f220000000800 */
[----:B------:R-:W-:Y:S01]  /*1b4d0*/  ULDC.64 UR4, c[0x0][0xaa0] ;  /* 0x0002a80000047ab9 */ /* 0x000fe20000000a00 */
[----:B------:R-:W-:Y:S01]  /*1b4e0*/  ULDC.64 UR6, c[0x0][0xaf0] ;  /* 0x0002bc0000067ab9 */ /* 0x000fe20000000a00 */
[----:B----4-:R-:W-:Y:S01]  /*1b4f0*/  ISETP.NE.AND P0, PT, R21, 0x1, PT ;  /* 0x000000011500780c */ /* 0x010fe20003f05270 */
[----:B-1----:R-:W-:Y:S02]  /*1b500*/  VIADD R6, R0, 0xffffff80 ;  /* 0xffffff8000067836 */ /* 0x002fe40000000000 */
[----:B------:R-:W-:-:S03]  /*1b510*/  IMAD R0, R26, UR4, RZ ;  /* 0x000000041a007c24 */ /* 0x000fc6000f8e02ff */
[----:B0-----:R-:W-:-:S07]  /*1b520*/  SHF.R.S32.HI R5, RZ, 0x1f, R6 ;  /* 0x0000001fff057819 */ /* 0x001fce0000011406 */
[----:B------:R-:W0:Y:S01]  /*1b530*/  @P0 LDC R8, c[0x0][0xbec] ;  /* 0x0002fb00ff080b82 */ /* 0x000e220000000800 */
[----:B------:R-:W-:Y:S01]  /*1b540*/  IMAD R7, R3, UR5, R0 ;  /* 0x0000000503077c24 */ /* 0x000fe2000f8e0200 */
[----:B------:R-:W-:Y:S01]  /*1b550*/  LEA.HI R9, R5, R6, RZ, 0x3 ;  /* 0x0000000605097211 */ /* 0x000fe200078f18ff */
[----:B------:R-:W-:Y:S01]  /*1b560*/  IMAD.WIDE.U32 R4, R3, UR4, RZ ;  /* 0x0000000403047c25 */ /* 0x000fe2000f8e00ff */
[----:B------:R-:W-:Y:S02]  /*1b570*/  ULDC.64 UR4, c[0x0][0xae8] ;  /* 0x0002ba0000047ab9 */ /* 0x000fe40000000a00 */
[----:B------:R-:W-:Y:S02]  /*1b580*/  LOP3.LUT R13, R9, 0xfffffff8, RZ, 0xc0, !PT ;  /* 0xfffffff8090d7812 */ /* 0x000fe400078ec0ff */
[----:B------:R-:W1:Y:S01]  /*1b590*/  @P0 LDC R11, c[0x0][0xbf0] ;  /* 0x0002fc00ff0b0b82 */ /* 0x000e620000000800 */
[----:B------:R-:W-:Y:S01]  /*1b5a0*/  SHF.R.S32.HI R10, RZ, 0x3, R9 ;  /* 0x00000003ff0a7819 */ /* 0x000fe20000011409 */
[----:B------:R-:W-:-:S02]  /*1b5b0*/  IMAD.IADD R5, R5, 0x1, R7 ;  /* 0x0000000105057824 */ /* 0x000fc400078e0207 */
[----:B------:R-:W-:Y:S02]  /*1b5c0*/  IMAD.IADD R0, R6, 0x1, -R13 ;  /* 0x0000000106007824 */ /* 0x000fe400078e0a0d */
[----:B------:R-:W-:-:S04]  /*1b5d0*/  IMAD.WIDE.U32 R4, R224, UR4, R4 ;  /* 0x00000004e0047c25 */ /* 0x000fc8000f8e0004 */
[----:B------:R-:W-:Y:S02]  /*1b5e0*/  IMAD R0, R0, 0x20, R10 ;  /* 0x0000002000007824 */ /* 0x000fe400078e020a */
[----:B------:R-:W-:Y:S01]  /*1b5f0*/  IMAD R5, R224, UR5, R5 ;  /* 0x00000005e0057c24 */ /* 0x000fe2000f8e0205 */
[----:B------:R-:W-:Y:S01]  /*1b600*/  ULDC.64 UR4, c[0x0][0xae0] ;  /* 0x0002b80000047ab9 */ /* 0x000fe20000000a00 */
[----:B------:R-:W-:Y:S02]  /*1b610*/  IMAD.IADD R9, R209, 0x1, R0 ;  /* 0x00000001d1097824 */ /* 0x000fe400078e0200 */
[----:B------:R-:W-:Y:S02]  /*1b620*/  IMAD R6, R28, UR6, RZ ;  /* 0x000000061c067c24 */ /* 0x000fe4000f8e02ff */
[----:B0-----:R-:W-:-:S04]  /*1b630*/  @P0 IMAD.HI.U32 R0, R9, R8, RZ ;  /* 0x0000000809000227 */ /* 0x001fc800078e00ff */
[----:B------:R-:W-:Y:S01]  /*1b640*/  IMAD.MOV.U32 R3, RZ, RZ, R9 ;  /* 0x000000ffff037224 */ /* 0x000fe200078e0009 */
[----:B-1----:R-:W-:Y:S01]  /*1b650*/  @P0 SHF.R.U32.HI R3, RZ, R11, R0 ;  /* 0x0000000bff030219 */ /* 0x002fe20000011600 */
[C---:B------:R-:W-:Y:S02]  /*1b660*/  IMAD R7, R27.reuse, UR7, R6 ;  /* 0x000000071b077c24 */ /* 0x040fe4000f8e0206 */
[----:B------:R-:W-:Y:S01]  /*1b670*/  IMAD.WIDE.U32 R4, R27, UR6, R4 ;  /* 0x000000061b047c25 */ /* 0x000fe2000f8e0004 */
[----:B------:R-:W-:-:S03]  /*1b680*/  SHF.R.S32.HI R0, RZ, 0x1f, R3 ;  /* 0x0000001fff007819 */ /* 0x000fc60000011403 */
[----:B------:R-:W-:Y:S02]  /*1b690*/  IMAD.MOV R6, RZ, RZ, -R3 ;  /* 0x000000ffff067224 */ /* 0x000fe400078e0a03 */
[----:B------:R-:W-:Y:S02]  /*1b6a0*/  IMAD.IADD R5, R5, 0x1, R7 ;  /* 0x0000000105057824 */ /* 0x000fe400078e0207 */
[----:B------:R-:W-:Y:S02]  /*1b6b0*/  IMAD R0, R0, UR4, RZ ;  /* 0x0000000400007c24 */ /* 0x000fe4000f8e02ff */
[----:B------:R-:W-:Y:S02]  /*1b6c0*/  IMAD R7, R21, R6, R9 ;  /* 0x0000000615077224 */ /* 0x000fe400078e0209 */
[----:B------:R-:W-:-:S04]  /*1b6d0*/  IMAD.WIDE.U32 R4, R3, UR4, R4 ;  /* 0x0000000403047c25 */ /* 0x000fc8000f8e0004 */
        /* <DEDUP_REMOVED lines=9> */
[----:B------:R-:W-:Y:S02]  /*1b770*/  SHF.R.S32.HI R7, RZ, 0x1f, R6 ;  /* 0x0000001fff077819 */ /* 0x000fe40000011406 */
[----:B------:R-:W-:Y:S01]  /*1b780*/  IMAD.IADD R3, R5, 0x1, R3 ;  /* 0x0000000105037824 */ /* 0x000fe200078e0203 */
[----:B------:R-:W-:Y:S01]  /*1b790*/  LEA R0, P0, R4, UR4, 0x1 ;  /* 0x0000000404007c11 */ /* 0x000fe2000f8008ff */
[----:B------:R-:W-:-:S03]  /*1b7a0*/  UMOV UR4, 0xffffffff ;  /* 0xffffffff00047882 */ /* 0x000fc60000000000 */
[----:B------:R-:W-:Y:S01]  /*1b7b0*/  LEA.HI.X R4, R4, UR5, R3, 0x1, P0 ;  /* 0x0000000504047c11 */ /* 0x000fe200080f0c03 */
[----:B------:R-:W-:Y:S08]  /*1b7c0*/  BRA.DIV UR4, `(.L_x_11891) ;  /* 0x000000aa04447947 */ /* 0x000ff0000b800000 */
[----:B------:R0:W1:Y:S04]  /*1b7d0*/  SHFL.IDX PT, R3, R4, RZ, 0x181f ;  /* 0x00181fff04037589 */ /* 0x00006800000e0000 */
[----:B------:R0:W4:Y:S02]  /*1b7e0*/  SHFL.IDX PT, R14, R0, RZ, 0x181f ;  /* 0x00181fff000e7589 */ /* 0x00012400000e0000 */
.L_x_12137:
[----:B------:R-:W-:Y:S01]  /*1b7f0*/  IMAD R20, R20, R21, RZ ;  /* 0x0000001514147224 */ /* 0x000fe200078e02ff */
[----:B------:R-:W-:Y:S01]  /*1b800*/  BSSY B1, `(.L_x_11892) ;  /* 0x0000018000017945 */ /* 0x000fe20003800000 */
[----:B------:R-:W-:-:S05]  /*1b810*/  IMAD.IADD R209, R10, 0x1, R209 ;  /* 0x000000010ad17824 */ /* 0x000fca00078e02d1 */
        /* <DEDUP_REMOVED lines=10> */
[CC--:B------:R-:W-:Y:S02]  /*1b8c0*/  @!P2 LEA R10, P4, R223.reuse, R14.reuse, 0x1 ;  /* 0x0000000edf0aa211 */ /* 0x0c0fe400078808ff */
[-C--:B-1----:R-:W-:Y:S02]  /*1b8d0*/  @!P3 LEA.HI.X R9, R208, R3.reuse, R5, 0x1, P5 ;  /* 0x00000003d009b211 */ /* 0x082fe400028f0c05 */
        /* <DEDUP_REMOVED lines=10> */
.L_x_11893:
[----:B------:R-:W-:Y:S05]  /*1b980*/  BSYNC B1 ;  /* 0x0000000000017941 */ /* 0x000fea0003800000 */
.L_x_11892:
[----:B------:R-:W-:-:S03]  /*1b990*/  UMOV UR4, 0xffffffff ;  /* 0xffffffff00047882 */ /* 0x000fc60000000000 */
[----:B------:R-:W-:Y:S05]  /*1b9a0*/  BRA.DIV UR4, `(.L_x_11894) ;  /* 0x000000aa04007947 */ /* 0x000fea000b800000 */
[----:B-1----:R1:W0:Y:S04]  /*1b9b0*/  SHFL.IDX PT, R3, R4, 0x1, 0x181f ;  /* 0x00381f0004037f89 */ /* 0x00222800000e0000 */
[----:B----4-:R1:W4:Y:S02]  /*1b9c0*/  SHFL.IDX PT, R14, R0, 0x1, 0x181f ;  /* 0x00381f00000e7f89 */ /* 0x01032400000e0000 */
.L_x_12141:
        /* <DEDUP_REMOVED lines=12> */
[CC--:B----4-:R-:W-:Y:S02]  /*1ba90*/  @!P3 LEA R8, P5, R208.reuse, R14.reuse, 0x1 ;  /* 0x0000000ed008b211 */ /* 0x0d0fe400078a08ff */
[CC--:B------:R-:W-:Y:S02]  /*1baa0*/  @!P2 LEA R10, P4, R223.reuse, R14.reuse, 0x1 ;  /* 0x0000000edf0aa211 */ /* 0x0c0fe400078808ff */
[-C--:B0-----:R-:W-:Y:S02]  /*1bab0*/  @!P3 LEA.HI.X R9, R208, R3.reuse, R12, 0x1, P5 ;  /* 0x00000003d009b211 */ /* 0x081fe400028f0c0c */
[-C--:B------:R-:W-:Y:S02]  /*1bac0*/  @!P1 LEA R12, P5, R222, R14.reuse, 0x1 ;  /* 0x0000000ede0c9211 */ /* 0x080fe400078a08ff */
        /* <DEDUP_REMOVED lines=8> */
.L_x_11896:
[----:B------:R-:W-:Y:S05]  /*1bb50*/  BSYNC B1 ;  /* 0x0000000000017941 */ /* 0x000fea0003800000 */
.L_x_11895:
[----:B------:R-:W-:-:S03]  /*1bb60*/  UMOV UR4, 0xffffffff ;  /* 0xffffffff00047882 */ /* 0x000fc60000000000 */
[----:B------:R-:W-:Y:S05]  /*1bb70*/  BRA.DIV UR4, `(.L_x_11897) ;  /* 0x000000a604d47947 */ /* 0x000fea000b800000 */
[----:B0-----:R0:W0:Y:S04]  /*1bb80*/  SHFL.IDX PT, R3, R4, 0x2, 0x181f ;  /* 0x00581f0004037f89 */ /* 0x00102800000e0000 */
[----:B----4-:R4:W0:Y:S02]  /*1bb90*/  SHFL.IDX PT, R14, R0, 0x2, 0x181f ;  /* 0x00581f00000e7f89 */ /* 0x01082400000e0000 */
.L_x_12145:
        /* <DEDUP_REMOVED lines=12> */
[CC--:B0-----:R-:W-:Y:S02]  /*1bc60*/  @!P3 LEA R8, P5, R208.reuse, R14.reuse, 0x1 ;  /* 0x0000000ed008b211 */ /* 0x0c1fe400078a08ff */
[CC--:B------:R-:W-:Y:S02]  /*1bc70*/  @!P2 LEA R10, P4, R223.reuse, R14.reuse, 0x1 ;  /* 0x0000000edf0aa211 */ /* 0x0c0fe400078808ff */
[-C--:B------:R-:W-:Y:S02]  /*1bc80*/  @!P3 LEA.HI.X R9, R208, R3.reuse, R12, 0x1, P5 ;  /* 0x00000003d009b211 */ /* 0x080fe400028f0c0c */
        /* <DEDUP_REMOVED lines=9> */
.L_x_11899:
[----:B------:R-:W-:Y:S05]  /*1bd20*/  BSYNC B1 ;  /* 0x0000000000017941 */ /* 0x000fea0003800000 */
.L_x_11898:
[----:B------:R-:W-:-:S03]  /*1bd30*/  UMOV UR4, 0xffffffff ;  /* 0xffffffff00047882 */ /* 0x000fc60000000000 */
[----:B------:R-:W-:Y:S05]  /*1bd40*/  BRA.DIV UR4, `(.L_x_11900) ;  /* 0x000000a604a87947 */ /* 0x000fea000b800000 */
[----:B0-----:R0:W0:Y:S04]  /*1bd50*/  SHFL.IDX PT, R3, R4, 0x3, 0x181f ;  /* 0x00781f0004037f89 */ /* 0x00102800000e0000 */
[----:B------:R0:W0:Y:S02]  /*1bd60*/  SHFL.IDX PT, R14, R0, 0x3, 0x181f ;  /* 0x00781f00000e7f89 */ /* 0x00002400000e0000 */
.L_x_12149:
        /* <DEDUP_REMOVED lines=11> */
[CC--:B------:R-:W-:Y:S02]  /*1be20*/  @!P3 LEA R4, P5, R208.reuse, R14.reuse, 0x1 ;  /* 0x0000000ed004b211 */ /* 0x0c0fe400078a08ff */
        /* <DEDUP_REMOVED lines=11> */
.L_x_11883:
[----:B------:R-:W-:Y:S05]  /*1bee0*/  BSYNC B0 ;  /* 0x0000000000007941 */ /* 0x000fea0003800000 */
.L_x_11869:
[----:B------:R-:W-:Y:S02]  /*1bef0*/  ULDC UR4, c[0x0][0xc3c] ;  /* 0x00030f0000047ab9 */ /* 0x000fe40000000800 */
[----:B---3--:R-:W-:-:S13]  /*1bf00*/  ISETP.GE.AND P0, PT, R155, UR4, PT ;  /* 0x000000049b007c0c */ /* 0x008fda000bf06270 */
[----:B------:R-:W-:Y:S05]  /*1bf10*/  @!P0 BRA `(.L_x_11901) ;  /* 0xfffffe54002c8947 */ /* 0x000fea000383ffff */
[----:B------:R-:W-:Y:S05]  /*1bf20*/  BRA `(.L_x_11682) ;  /* 0x0000008c00507947 */ /* 0x000fea0003800000 */
.L_x_11680:
        /* <DEDUP_REMOVED lines=18> */
.L_x_11902:
        /* <DEDUP_REMOVED lines=43> */
.L_x_11906:
        /* <DEDUP_REMOVED lines=39> */
.L_x_11904:
        /* <DEDUP_REMOVED lines=12> */
.L_x_11907:
        /* <DEDUP_REMOVED lines=63> */
.L_x_11908:
        /* <DEDUP_REMOVED lines=61> */
.L_x_11909:
[----:B01----:R-:W-:-:S05]  /*1cdf0*/  LOP3.LUT R3, RZ, R2, RZ, 0x33, !PT ;  /* 0x00000002ff037212 */ /* 0x003fca00078e33ff */
[----:B------:R-:W-:-:S05]  /*1ce00*/  IMAD.IADD R2, R4, 0x1, R3 ;  /* 0x0000000104027824 */ /* 0x000fca00078e0203 */
[----:B------:R1:W-:Y:S01]  /*1ce10*/  STL [R1+0x4], R2 ;  /* 0x0000040201007387 */ /* 0x0003e20000100800 */
[----:B------:R-:W-:Y:S05]  /*1ce20*/  BRA `(.L_x_11910) ;  /* 0x0000000000107947 */ /* 0x000fea0003800000 */
.L_x_11905:
[----:B------:R-:W-:Y:S01]  /*1ce30*/  IMAD.U32 R2, RZ, RZ, UR6 ;  /* 0x00000006ff027e24 */ /* 0x000fe2000f8e00ff */
[----:B------:R0:W-:Y:S04]  /*1ce40*/  STL [R1+0x4], RZ ;  /* 0x000004ff01007387 */ /* 0x0001e80000100800 */
[----:B------:R0:W-:Y:S04]  /*1ce50*/  STL [R1+0x8], RZ ;  /* 0x000008ff01007387 */ /* 0x0001e80000100800 */
[----:B------:R0:W-:Y:S02]  /*1ce60*/  STL [R1], R2 ;  /* 0x0000000201007387 */ /* 0x0001e40000100800 */
.L_x_11910:
        /* <DEDUP_REMOVED lines=10> */
.L_x_11903:
        /* <DEDUP_REMOVED lines=32> */
.L_x_12071:
[----:B--2---:R-:W2:Y:S01]  /*1d110*/  LDL R14, [R1+0xc] ;  /* 0x00000c00010e7983 */ /* 0x004ea20000100800 */
        /* <DEDUP_REMOVED lines=55> */
.L_x_11912:
        /* <DEDUP_REMOVED lines=16> */
.L_x_11913:
[----:B------:R-:W-:Y:S05]  /*1d590*/  @!P1 BRA `(.L_x_11914) ;  /* 0x00000000000c9947 */ /* 0x000fea0003800000 */
[----:B------:R-:W2:Y:S04]  /*1d5a0*/  LDG.E R7, desc[UR38][R4.64] ;  /* 0x0000002604077981 */ /* 0x000ea8000c1e1900 */
[----:B------:R-:W2:Y:S02]  /*1d5b0*/  LDG.E R4, desc[UR38][R4.64+0x4] ;  /* 0x0000042604047981 */ /* 0x000ea4000c1e1900 */
[----:B--2---:R-:W-:-:S07]  /*1d5c0*/  IMAD.IADD R7, R4, 0x1, -R7 ;  /* 0x0000000104077824 */ /* 0x004fce00078e0a07 */
.L_x_11914:
        /* <DEDUP_REMOVED lines=37> */
.L_x_11917:
[----:B------:R-:W-:-:S13]  /*1d820*/  ISETP.NE.AND P0, PT, R3, 0x1, PT ;  /* 0x000000010300780c */ /* 0x000fda0003f05270 */
[----:B------:R-:W1:Y:S02]  /*1d830*/  @P0 LDC.64 R4, c[0x0][0x9e8] ;  /* 0x00027a00ff040b82 */ /* 0x000e640000000a00 */
[----:B-1----:R-:W-:-:S05]  /*1d840*/  @P0 IMAD.HI.U32 R4, R2, R4, RZ ;  /* 0x0000000402040227 */ /* 0x002fca00078e00ff */
[----:B------:R-:W-:-:S07]  /*1d850*/  @P0 SHF.R.U32.HI R2, RZ, R5, R4 ;  /* 0x00000005ff020219 */ /* 0x000fce0000011604 */
.L_x_11918:
[----:B------:R-:W-:Y:S05]  /*1d860*/  BSYNC B0 ;  /* 0x0000000000007941 */ /* 0x000fea0003800000 */
.L_x_11916:
[----:B------:R-:W-:-:S05]  /*1d870*/  IMAD R2, R2, R3, R3 ;  /* 0x0000000302027224 */ /* 0x000fca00078e0203 */
[----:B------:R-:W-:-:S07]  /*1d880*/  VIMNMX R8, R8, R2, PT ;  /* 0x0000000208087248 */ /* 0x000fce0003fe0100 */
.L_x_11915:
[----:B------:R-:W1:Y:S01]  /*1d890*/  @P1 LDC R4, c[0x0][0x44c] ;  /* 0x00011300ff041b82 */ /* 0x000e620000000800 */
[----:B------:R-:W-:Y:S01]  /*1d8a0*/  VIADD R8, R8, 0x5f ;  /* 0x0000005f08087836 */ /* 0x000fe20000000000 */
[----:B------:R-:W-:Y:S01]  /*1d8b0*/  ULDC UR4, c[0x0][0x9dc] ;  /* 0x0002770000047ab9 */ /* 0x000fe20000000800 */
[----:B------:R-:W-:Y:S02]  /*1d8c0*/  IMAD.MOV.U32 R2, RZ, RZ, R13 ;  /* 0x000000ffff027224 */ /* 0x000fe400078e000d */
[----:B------:R-:W-:-:S03]  /*1d8d0*/  IMAD.HI R8, R8, 0x2aaaaaab, RZ ;  /* 0x2aaaaaab08087827 */ /* 0x000fc600078e02ff */
[----:B------:R-:W2:Y:S01]  /*1d8e0*/  @P1 LDC R5, c[0x0][0x450] ;  /* 0x00011400ff051b82 */ /* 0x000ea20000000800 */
[----:B------:R-:W-:Y:S02]  /*1d8f0*/  IMAD.IADD R17, R6, 0x1, -R15 ;  /* 0x0000000106117824 */ /* 0x000fe400078e0a0f */
[----:B-1----:R-:W-:-:S05]  /*1d900*/  @P1 IMAD.HI.U32 R4, R13, R4, RZ ;  /* 0x000000040d041227 */ /* 0x002fca00078e00ff */
[----:B--2---:R-:W-:Y:S02]  /*1d910*/  @P1 SHF.R.U32.HI R2, RZ, R5, R4 ;  /* 0x00000005ff021219 */ /* 0x004fe40000011604 */
[----:B------:R-:W-:-:S03]  /*1d920*/  SHF.R.U32.HI R4, RZ, 0x1f, R8 ;  /* 0x0000001fff047819 */ /* 0x000fc60000011608 */
[----:B------:R-:W-:Y:S01]  /*1d930*/  IMAD.IADD R2, R17, 0x1, R2 ;  /* 0x0000000111027824 */ /* 0x000fe200078e0202 */
[----:B------:R-:W-:-:S03]  /*1d940*/  LEA.HI.SX32 R8, R8, R4, 0x1c ;  /* 0x0000000408087211 */ /* 0x000fc600078fe2ff */
[----:B------:R-:W-:Y:S01]  /*1d950*/  VIADD R6, R2, -UR4 ;  /* 0x8000000402067c36 */ /* 0x000fe20008000000 */
        /* <DEDUP_REMOVED lines=12> */
.L_x_11921:
[----:B------:R-:W-:-:S13]  /*1da20*/  ISETP.NE.AND P0, PT, R3, 0x1, PT ;  /* 0x000000010300780c */ /* 0x000fda0003f05270 */
[----:B------:R-:W1:Y:S02]  /*1da30*/  @P0 LDC.64 R4, c[0x0][0x9e8] ;  /* 0x00027a00ff040b82 */ /* 0x000e640000000a00 */
[----:B-1----:R-:W-:-:S05]  /*1da40*/  @P0 IMAD.HI.U32 R4, R2, R4, RZ ;  /* 0x0000000402040227 */ /* 0x002fca00078e00ff */
[----:B------:R-:W-:-:S07]  /*1da50*/  @P0 SHF.R.U32.HI R2, RZ, R5, R4 ;  /* 0x00000005ff020219 */ /* 0x000fce0000011604 */
.L_x_11922:
[----:B------:R-:W-:Y:S05]  /*1da60*/  BSYNC B0 ;  /* 0x0000000000007941 */ /* 0x000fea0003800000 */
.L_x_11920:
[----:B------:R-:W-:-:S05]  /*1da70*/  IMAD R2, R2, R3, RZ ;  /* 0x0000000302027224 */ /* 0x000fca00078e02ff */
[----:B------:R-:W-:-:S07]  /*1da80*/  VIMNMX R6, R6, R2, !PT ;  /* 0x0000000206067248 */ /* 0x000fce0007fe0100 */
.L_x_11919:
        /* <DEDUP_REMOVED lines=41> */
.L_x_11924:
[----:B------:R-:W-:Y:S05]  /*1dd20*/  BSYNC B0 ;  /* 0x0000000000007941 */ /* 0x000fea0003800000 */
.L_x_11923:
[-C--:B------:R-:W-:Y:S01]  /*1dd30*/  IMAD R5, R13, R2.reuse, R5 ;  /* 0x000000020d057224 */ /* 0x080fe200078e0205 */
        /* <DEDUP_REMOVED lines=24> */
.L_x_12152:
[----:B--2---:R-:W-:Y:S02]  /*1dec0*/  ISETP.NE.AND P0, PT, R14, RZ, PT ;  /* 0x000000ff0e00720c */ /* 0x004fe40003f05270 */
[----:B------:R-:W-:-:S11]  /*1ded0*/  PLOP3.LUT P6, PT, PT, PT, PT, 0x8, 0x0 ;  /* 0x000000000000781c */ /* 0x000fd60003fce170 */
[----:B------:R-:W-:Y:S05]  /*1dee0*/  @P0 BRA `(.L_x_11928) ;  /* 0x00000000000c0947 */ /* 0x000fea0003800000 */
[----:B------:R-:W-:-:S03]  /*1def0*/  UMOV UR4, 0xffffffff ;  /* 0xffffffff00047882 */ /* 0x000fc60000000000 */
[----:B------:R-:W-:Y:S05]  /*1df00*/  BRA.DIV UR4, `(.L_x_11929) ;  /* 0x0000008604b47947 */ /* 0x000fea000b800000 */
[----:B------:R-:W-:-:S13]  /*1df10*/  ELECT P6, URZ, PT ;  /* 0x00000000003f782f */ /* 0x000fda00038c0000 */
.L_x_11928:
        /* <DEDUP_REMOVED lines=9> */
.L_x_12155:
[----:B------:R-:W-:Y:S05]  /*1dfb0*/  BSYNC B1 ;  /* 0x0000000000017941 */ /* 0x000fea0003800000 */
.L_x_11930:
        /* <DEDUP_REMOVED lines=12> */
.L_x_12156:
[----:B------:R-:W-:Y:S05]  /*1e080*/  BSYNC B2 ;  /* 0x0000000000027941 */ /* 0x000fea0003800000 */
.L_x_11934:
        /* <DEDUP_REMOVED lines=9> */
.L_x_11937:
[----:B------:R-:W-:Y:S05]  /*1e120*/  BSYNC B2 ;  /* 0x0000000000027941 */ /* 0x000fea0003800000 */
.L_x_11936:
        /* <DEDUP_REMOVED lines=13> */
.L_x_11938:
        /* <DEDUP_REMOVED lines=13> */
.L_x_12157:
[----:B------:R-:W-:Y:S05]  /*1e2d0*/  BSYNC B2 ;  /* 0x0000000000027941 */ /* 0x000fea0003800000 */
.L_x_11939:
        /* <DEDUP_REMOVED lines=11> */
.L_x_11942:
[----:B------:R-:W-:Y:S05]  /*1e390*/  BSYNC B2 ;  /* 0x0000000000027941 */ /* 0x000fea0003800000 */
.L_x_11941:
        /* <DEDUP_REMOVED lines=10> */
.L_x_11943:
        /* <DEDUP_REMOVED lines=15> */
.L_x_11944:
        /* <DEDUP_REMOVED lines=15> */
.L_x_11945:
        /* <DEDUP_REMOVED lines=15> */
.L_x_11946:
        /* <DEDUP_REMOVED lines=10> */
.L_x_11933:
[----:B------:R-:W-:Y:S05]  /*1e7b0*/  BSYNC B1 ;  /* 0x0000000000017941 */ /* 0x000fea0003800000 */
.L_x_11932:
        /* <DEDUP_REMOVED lines=13> */
.L_x_11962:
        /* <DEDUP_REMOVED lines=13> */
.L_x_12158:
[----:B------:R-:W-:Y:S05]  /*1e960*/  BSYNC B2 ;  /* 0x0000000000027941 */ /* 0x000fea0003800000 */
.L_x_11949:
        /* <DEDUP_REMOVED lines=9> */
.L_x_11952:
[----:B------:R-:W-:Y:S05]  /*1ea00*/  BSYNC B2 ;  /* 0x0000000000027941 */ /* 0x000fea0003800000 */
.L_x_11951:
        /* <DEDUP_REMOVED lines=12> */
.L_x_11953:
        /* <DEDUP_REMOVED lines=13> */
.L_x_12159:
[----:B------:R-:W-:Y:S05]  /*1eba0*/  BSYNC B2 ;  /* 0x0000000000027941 */ /* 0x000fea0003800000 */
.L_x_11954:
        /* <DEDUP_REMOVED lines=11> */
.L_x_11957:
[----:B------:R-:W-:Y:S05]  /*1ec60*/  BSYNC B2 ;  /* 0x0000000000027941 */ /* 0x000fea0003800000 */
.L_x_11956:
        /* <DEDUP_REMOVED lines=10> */
.L_x_11958:
        /* <DEDUP_REMOVED lines=15> */
.L_x_11959:
        /* <DEDUP_REMOVED lines=15> */
.L_x_11960:
        /* <DEDUP_REMOVED lines=15> */
.L_x_11961:
        /* <DEDUP_REMOVED lines=10> */
.L_x_11948:
[----:B------:R-:W-:Y:S05]  /*1f080*/  BSYNC B1 ;  /* 0x0000000000017941 */ /* 0x000fea0003800000 */
.L_x_11947:
        /* <DEDUP_REMOVED lines=12> */
.L_x_11926:
[----:B------:R-:W-:Y:S05]  /*1f150*/  BSYNC B0 ;  /* 0x0000000000007941 */ /* 0x000fea0003800000 */
.L_x_11925:
        /* <DEDUP_REMOVED lines=26> */
.L_x_11965:
[----:B------:R-:W-:-:S13]  /*1f300*/  ISETP.NE.AND P0, PT, R3, 0x1, PT ;  /* 0x000000010300780c */ /* 0x000fda0003f05270 */
[----:B-1----:R-:W1:Y:S02]  /*1f310*/  @P0 LDC.64 R6, c[0x0][0x9e8] ;  /* 0x00027a00ff060b82 */ /* 0x002e640000000a00 */
[----:B-1----:R-:W-:-:S05]  /*1f320*/  @P0 IMAD.HI.U32 R6, R5, R6, RZ ;  /* 0x0000000605060227 */ /* 0x002fca00078e00ff */
[----:B------:R-:W-:-:S07]  /*1f330*/  @P0 SHF.R.U32.HI R5, RZ, R7, R6 ;  /* 0x00000007ff050219 */ /* 0x000fce0000011606 */
.L_x_11966:
[----:B------:R-:W-:Y:S05]  /*1f340*/  BSYNC B0 ;  /* 0x0000000000007941 */ /* 0x000fea0003800000 */
.L_x_11964:
[----:B------:R-:W-:-:S05]  /*1f350*/  IMAD R5, R5, R3, R3 ;  /* 0x0000000305057224 */ /* 0x000fca00078e0203 */
[----:B------:R-:W-:-:S07]  /*1f360*/  VIMNMX R2, R2, R5, PT ;  /* 0x0000000502027248 */ /* 0x000fce0003fe0100 */
.L_x_11963:
[----:B------:R-:W2:Y:S01]  /*1f370*/  LDL R7, [R1+0x5c] ;  /* 0x00005c0001077983 */ /* 0x000ea20000100800 */
[----:B------:R-:W3:Y:S01]  /*1f380*/  @P1 LDC R0, c[0x0][0x44c] ;  /* 0x00011300ff001b82 */ /* 0x000ee20000000800 */
[----:B------:R-:W-:Y:S01]  /*1f390*/  VIADD R2, R2, 0x5f ;  /* 0x0000005f02027836 */ /* 0x000fe20000000000 */
[----:B------:R-:W-:Y:S01]  /*1f3a0*/  ULDC UR4, c[0x0][0x9dc] ;  /* 0x0002770000047ab9 */ /* 0x000fe20000000800 */
[----:B------:R-:W-:Y:S02]  /*1f3b0*/  IMAD.MOV.U32 R5, RZ, RZ, R8 ;  /* 0x000000ffff057224 */ /* 0x000fe400078e0008 */
[----:B------:R-:W-:-:S03]  /*1f3c0*/  IMAD.HI R2, R2, 0x2aaaaaab, RZ ;  /* 0x2aaaaaab02027827 */ /* 0x000fc600078e02ff */
[----:B-1----:R-:W1:Y:S01]  /*1f3d0*/  @P1 LDC R6, c[0x0][0x450] ;  /* 0x00011400ff061b82 */ /* 0x002e620000000800 */
[----:B---3--:R-:W-:-:S05]  /*1f3e0*/  @P1 IMAD.HI.U32 R0, R8, R0, RZ ;  /* 0x0000000008001227 */ /* 0x008fca00078e00ff */
[----:B-1----:R-:W-:-:S05]  /*1f3f0*/  @P1 SHF.R.U32.HI R5, RZ, R6, R0 ;  /* 0x00000006ff051219 */ /* 0x002fca0000011600 */
        /* <DEDUP_REMOVED lines=17> */
.L_x_11969:
[----:B------:R-:W-:-:S13]  /*1f510*/  ISETP.NE.AND P0, PT, R3, 0x1, PT ;  /* 0x000000010300780c */ /* 0x000fda0003f05270 */
[----:B------:R-:W1:Y:S02]  /*1f520*/  @P0 LDC.64 R6, c[0x0][0x9e8] ;  /* 0x00027a00ff060b82 */ /* 0x000e640000000a00 */
[----:B-1----:R-:W-:-:S05]  /*1f530*/  @P0 IMAD.HI.U32 R6, R0, R6, RZ ;  /* 0x0000000600060227 */ /* 0x002fca00078e00ff */
[----:B------:R-:W-:-:S07]  /*1f540*/  @P0 SHF.R.U32.HI R0, RZ, R7, R6 ;  /* 0x00000007ff000219 */ /* 0x000fce0000011606 */
.L_x_11970:
[----:B------:R-:W-:Y:S05]  /*1f550*/  BSYNC B0 ;  /* 0x0000000000007941 */ /* 0x000fea0003800000 */
.L_x_11968:
[----:B------:R-:W-:-:S05]  /*1f560*/  IMAD R0, R0, R3, RZ ;  /* 0x0000000300007224 */ /* 0x000fca00078e02ff */
[----:B------:R-:W-:-:S07]  /*1f570*/  VIMNMX R2, R2, R0, !PT ;  /* 0x0000000002027248 */ /* 0x000fce0007fe0100 */
.L_x_11967:
        /* <DEDUP_REMOVED lines=39> */
.L_x_11972:
[----:B------:R-:W-:Y:S05]  /*1f7f0*/  BSYNC B0 ;  /* 0x0000000000007941 */ /* 0x000fea0003800000 */
.L_x_11971:
        /* <DEDUP_REMOVED lines=27> */
.L_x_11974:
        /* <DEDUP_REMOVED lines=20> */
.L_x_11977:
[----:B------:R-:W-:Y:S05]  /*1faf0*/  BSYNC B6 ;  /* 0x0000000000067941 */ /* 0x000fea0003800000 */
.L_x_11976:
        /* <DEDUP_REMOVED lines=20> */
.L_x_11980:
        /* <DEDUP_REMOVED lines=15> */
.L_x_11979:
[----:B------:R-:W-:Y:S05]  /*1fd30*/  BSYNC B6 ;  /* 0x0000000000067941 */ /* 0x000fea0003800000 */
.L_x_11978:
        /* <DEDUP_REMOVED lines=24> */
.L_x_12162:
        /* <DEDUP_REMOVED lines=9> */
.L_x_12165:
        /* <DEDUP_REMOVED lines=24> */
.L_x_11984:
[----:B------:R-:W4:Y:S04]  /*200d0*/  LDL R0, [R1+0x10] ;  /* 0x0000100001007983 */ /* 0x000f280000100800 */
[----:B---3--:R-:W3:Y:S01]  /*200e0*/  LDL R2, [R1+0x18] ;  /* 0x0000180001027983 */ /* 0x008ee20000100800 */
[----:B----4-:R-:W-:Y:S01]  /*200f0*/  IMAD R0, R0, 0x8, R19 ;  /* 0x0000000800007824 */ /* 0x010fe200078e0213 */
[----:B---3--:R-:W-:-:S04]  /*20100*/  SHF.L.U32 R2, R2, 0x1f, RZ ;  /* 0x0000001f02027819 */ /* 0x008fc800000006ff */
[----:B------:R-:W3:Y:S02]  /*20110*/  SYNCS.PHASECHK.TRANS64.TRYWAIT P0, [R0+URZ+0x22840], R2 ;  /* 0x02284002000075a7 */ /* 0x000ee4000800017f */
[----:B---3--:R-:W-:Y:S05]  /*20120*/  @!P0 BRA `(.L_x_11985) ;  /* 0x0000006800048947 */ /* 0x008fea0003800000 */
.L_x_12166:
        /* <DEDUP_REMOVED lines=11> */
.L_x_11986:
        /* <DEDUP_REMOVED lines=23> */
.L_x_11982:
        /* <DEDUP_REMOVED lines=31> */
.L_x_11988:
[----:B------:R-:W-:Y:S05]  /*20540*/  BSYNC B6 ;  /* 0x0000000000067941 */ /* 0x000fea0003800000 */
.L_x_11987:
        /* <DEDUP_REMOVED lines=131> */
.L_x_12183:
        /* <DEDUP_REMOVED lines=10> */
.L_x_11990:
        /* <DEDUP_REMOVED lines=18> */
.L_x_12184:
[----:B------:R-:W-:Y:S05]  /*20f40*/  BSYNC B0 ;  /* 0x0000000000007941 */ /* 0x000fea0003800000 */
.L_x_11991:
        /* <DEDUP_REMOVED lines=13> */
.L_x_12185:
[----:B------:R-:W-:Y:S05]  /*21020*/  BSYNC B1 ;  /* 0x0000000000017941 */ /* 0x000fea0003800000 */
.L_x_11995:
        /* <DEDUP_REMOVED lines=9> */
.L_x_11998:
[----:B------:R-:W-:Y:S05]  /*210c0*/  BSYNC B1 ;  /* 0x0000000000017941 */ /* 0x000fea0003800000 */
.L_x_11997:
        /* <DEDUP_REMOVED lines=13> */
.L_x_11999:
        /* <DEDUP_REMOVED lines=15> */
.L_x_12000:
        /* <DEDUP_REMOVED lines=15> */
.L_x_12001:
        /* <DEDUP_REMOVED lines=15> */
.L_x_12002:
        /* <DEDUP_REMOVED lines=10> */
.L_x_11994:
[----:B------:R-:W-:Y:S05]  /*21510*/  BSYNC B0 ;  /* 0x0000000000007941 */ /* 0x000fea0003800000 */
.L_x_11993:
        /* <DEDUP_REMOVED lines=61> */
.L_x_12009:
        /* <DEDUP_REMOVED lines=8> */
.L_x_12186:
[----:B------:R-:W-:Y:S05]  /*21970*/  BSYNC B3 ;  /* 0x0000000000037941 */ /* 0x000fea0003800000 */
.L_x_12010:
        /* <DEDUP_REMOVED lines=9> */
.L_x_12013:
[----:B------:R-:W-:Y:S05]  /*21a10*/  BSYNC B3 ;  /* 0x0000000000037941 */ /* 0x000fea0003800000 */
.L_x_12012:
        /* <DEDUP_REMOVED lines=13> */
.L_x_12014:
        /* <DEDUP_REMOVED lines=13> */
.L_x_12187:
[----:B------:R-:W-:Y:S05]  /*21bc0*/  BSYNC B3 ;  /* 0x0000000000037941 */ /* 0x000fea0003800000 */
.L_x_12015:
        /* <DEDUP_REMOVED lines=11> */
.L_x_12018:
[----:B------:R-:W-:Y:S05]  /*21c80*/  BSYNC B3 ;  /* 0x0000000000037941 */ /* 0x000fea0003800000 */
.L_x_12017:
        /* <DEDUP_REMOVED lines=10> */
.L_x_12019:
        /* <DEDUP_REMOVED lines=15> */
.L_x_12020:
        /* <DEDUP_REMOVED lines=15> */
.L_x_12021:
        /* <DEDUP_REMOVED lines=15> */
.L_x_12022:
        /* <DEDUP_REMOVED lines=10> */
.L_x_12008:
[----:B------:R-:W-:Y:S05]  /*220a0*/  BSYNC B1 ;  /* 0x0000000000017941 */ /* 0x000fea0003800000 */
.L_x_12007:
[----:B------:R-:W2:Y:S02]  /*220b0*/  LDL.LU R4, [R1+0x34] ;  /* 0x0000340001047983 */ /* 0x000ea40000300800 */
[----:B--2---:R-:W-:-:S07]  /*220c0*/  VIADD R0, R4, 0xfffffffd ;  /* 0xfffffffd04007836 */ /* 0x004fce0000000000 */
.L_x_12006:
[----:B------:R-:W-:Y:S05]  /*220d0*/  BSYNC B2 ;  /* 0x0000000000027941 */ /* 0x000fea0003800000 */
.L_x_12005:
[----:B------:R-:W-:-:S05]  /*220e0*/  VIADD R8, R8, 0xfffffffe ;  /* 0xfffffffe08087836 */ /* 0x000fca0000000000 */
[----:B------:R-:W-:-:S13]  /*220f0*/  ISETP.NE.AND P0, PT, R8, R5, PT ;  /* 0x000000050800720c */ /* 0x000fda0003f05270 */
[----:B------:R-:W-:Y:S05]  /*22100*/  @!P0 BRA `(.L_x_12004) ;  /* 0x0000001400008947 */ /* 0x000fea0003800000 */
.L_x_12055:
        /* <DEDUP_REMOVED lines=35> */
.L_x_12025:
        /* <DEDUP_REMOVED lines=8> */
.L_x_12188:
[----:B------:R-:W-:Y:S05]  /*223c0*/  BSYNC B2 ;  /* 0x0000000000027941 */ /* 0x000fea0003800000 */
.L_x_12026:
        /* <DEDUP_REMOVED lines=9> */
.L_x_12029:
[----:B------:R-:W-:Y:S05]  /*22460*/  BSYNC B2 ;  /* 0x0000000000027941 */ /* 0x000fea0003800000 */
.L_x_12028:
        /* <DEDUP_REMOVED lines=12> */
.L_x_12030:
        /* <DEDUP_REMOVED lines=13> */
.L_x_12189:
[----:B------:R-:W-:Y:S05]  /*22600*/  BSYNC B2 ;  /* 0x0000000000027941 */ /* 0x000fea0003800000 */
.L_x_12031:
        /* <DEDUP_REMOVED lines=11> */
.L_x_12034:
[----:B------:R-:W-:Y:S05]  /*226c0*/  BSYNC B2 ;  /* 0x0000000000027941 */ /* 0x000fea0003800000 */
.L_x_12033:
        /* <DEDUP_REMOVED lines=9> */
.L_x_12035:
        /* <DEDUP_REMOVED lines=15> */
.L_x_12036:
        /* <DEDUP_REMOVED lines=15> */
.L_x_12037:
        /* <DEDUP_REMOVED lines=15> */
.L_x_12038:
        /* <DEDUP_REMOVED lines=10> */
.L_x_12024:
[----:B------:R-:W-:Y:S05]  /*22ad0*/  BSYNC B1 ;  /* 0x0000000000017941 */ /* 0x000fea0003800000 */
.L_x_12023:
        /* <DEDUP_REMOVED lines=35> */
.L_x_12041:
        /* <DEDUP_REMOVED lines=8> */
.L_x_12190:
[----:B------:R-:W-:Y:S05]  /*22d90*/  BSYNC B2 ;  /* 0x0000000000027941 */ /* 0x000fea0003800000 */
.L_x_12042:
        /* <DEDUP_REMOVED lines=9> */
.L_x_12045:
[----:B------:R-:W-:Y:S05]  /*22e30*/  BSYNC B2 ;  /* 0x0000000000027941 */ /* 0x000fea0003800000 */
.L_x_12044:
        /* <DEDUP_REMOVED lines=13> */
.L_x_12046:
        /* <DEDUP_REMOVED lines=13> */
.L_x_12191:
[----:B------:R-:W-:Y:S05]  /*22fe0*/  BSYNC B2 ;  /* 0x0000000000027941 */ /* 0x000fea0003800000 */
.L_x_12047:
        /* <DEDUP_REMOVED lines=11> */
.L_x_12050:
[----:B------:R-:W-:Y:S05]  /*230a0*/  BSYNC B2 ;  /* 0x0000000000027941 */ /* 0x000fea0003800000 */
.L_x_12049:
        /* <DEDUP_REMOVED lines=10> */
.L_x_12051:
        /* <DEDUP_REMOVED lines=15> */
.L_x_12052:
        /* <DEDUP_REMOVED lines=15> */
.L_x_12053:
        /* <DEDUP_REMOVED lines=15> */
.L_x_12054:
        /* <DEDUP_REMOVED lines=10> */
.L_x_12040:
[----:B------:R-:W-:Y:S05]  /*234c0*/  BSYNC B1 ;  /* 0x0000000000017941 */ /* 0x000fea0003800000 */
.L_x_12039:
[----:B------:R-:W2:Y:S01]  /*234d0*/  LDL R5, [R1+0x24] ;  /* 0x0000240001057983 */ /* 0x000ea20000100800 */
[----:B------:R-:W-:Y:S01]  /*234e0*/  VIADD R0, R0, 0xfffffffe ;  /* 0xfffffffe00007836 */ /* 0x000fe20000000000 */
[----:B--2---:R-:W-:-:S13]  /*234f0*/  ISETP.GT.AND P0, PT, R6, R5, PT ;  /* 0x000000050600720c */ /* 0x004fda0003f04270 */
[----:B------:R-:W-:Y:S05]  /*23500*/  @P0 BRA `(.L_x_12055) ;  /* 0xffffffec00000947 */ /* 0x000fea000383ffff */
.L_x_12004:
[----:B------:R-:W-:Y:S05]  /*23510*/  BSYNC B0 ;  /* 0x0000000000007941 */ /* 0x000fea0003800000 */
.L_x_12003:
        /* <DEDUP_REMOVED lines=25> */
.L_x_12057:
[----:B------:R-:W-:Y:S05]  /*236b0*/  BSYNC B0 ;  /* 0x0000000000007941 */ /* 0x000fea0003800000 */
.L_x_12056:
[----:B------:R-:W-:-:S05]  /*236c0*/  SEL R0, R0, RZ, P0 ;  /* 0x000000ff00007207 */ /* 0x000fca0000000000 */
[----:B------:R3:W-:Y:S02]  /*236d0*/  STL [R1+0x10], R0 ;  /* 0x0000100001007387 */ /* 0x0007e40000100800 */
.L_x_11975:
[----:B------:R-:W-:Y:S05]  /*236e0*/  BSYNC B7 ;  /* 0x0000000000077941 */ /* 0x000fea0003800000 */
.L_x_11973:
        /* <DEDUP_REMOVED lines=8> */
[----:B-1----:R-:W1:Y:S04]  /*23770*/  LDS.128 R4, [R19+0x228d0] ;  /* 0x0228d00013047984 */ /* 0x002e680000000c00 */
[----:B-1----:R1:W-:Y:S04]  /*23780*/  STL.64 [R1], R4 ;  /* 0x0000000401007387 */ /* 0x0023e80000100a00 */
[----:B------:R1:W-:Y:S01]  /*23790*/  STL.64 [R1+0x8], R6 ;  /* 0x0000080601007387 */ /* 0x0003e20000100a00 */
[----:B------:R-:W-:Y:S06]  /*237a0*/  BAR.ARV 0x4, 0x180 ;  /* 0x0106000000007b1d */ /* 0x000fec0000002000 */
[----:B------:R-:W-:Y:S05]  /*237b0*/  BRA `(.L_x_12059) ;  /* 0x0000001000307947 */ /* 0x000fea0003800000 */
.L_x_12058:
        /* <DEDUP_REMOVED lines=46> */
.L_x_12201:
[----:B------:R-:W-:Y:S02]  /*23aa0*/  ULDC UR4, c[0x0][0xc38] ;  /* 0x00030e0000047ab9 */ /* 0x000fe40000000800 */
[----:B------:R-:W-:-:S04]  /*23ab0*/  IMAD.U32 R2, RZ, RZ, UR4 ;  /* 0x00000004ff027e24 */ /* 0x000fc8000f8e00ff */
[----:B-1----:R-:W-:-:S04]  /*23ac0*/  IMAD R9, R9, R2, RZ ;  /* 0x0000000209097224 */ /* 0x002fc800078e02ff */
[----:B------:R-:W-:-:S05]  /*23ad0*/  IMAD.IADD R0, R0, 0x1, R9 ;  /* 0x0000000100007824 */ /* 0x000fca00078e0209 */
[----:B------:R-:W-:-:S13]  /*23ae0*/  ISETP.GT.AND P6, PT, R0, R5, PT ;  /* 0x000000050000720c */ /* 0x000fda0003fc4270 */
[----:B------:R-:W-:Y:S05]  /*23af0*/  @P6 BRA `(.L_x_12061) ;  /* 0x0000000000ac6947 */ /* 0x000fea0003800000 */
.L_x_12064:
        /* <DEDUP_REMOVED lines=37> */
.L_x_12209:
[----:B------:R-:W-:Y:S02]  /*23d50*/  ULDC UR4, c[0x0][0xc38] ;  /* 0x00030e0000047ab9 */ /* 0x000fe40000000800 */
[----:B------:R-:W-:-:S04]  /*23d60*/  IMAD.U32 R2, RZ, RZ, UR4 ;  /* 0x00000004ff027e24 */ /* 0x000fc8000f8e00ff */
[----:B-1----:R-:W-:-:S04]  /*23d70*/  IMAD R9, R9, R2, RZ ;  /* 0x0000000209097224 */ /* 0x002fc800078e02ff */
[----:B------:R-:W-:-:S05]  /*23d80*/  IMAD.IADD R0, R9, 0x1, R0 ;  /* 0x0000000109007824 */ /* 0x000fca00078e0200 */
[----:B------:R-:W-:-:S13]  /*23d90*/  ISETP.GT.AND P6, PT, R0, R5, PT ;  /* 0x000000050000720c */ /* 0x000fda0003fc4270 */
[----:B------:R-:W-:Y:S05]  /*23da0*/  @!P6 BRA `(.L_x_12064) ;  /* 0xfffffffc0054e947 */ /* 0x000fea000383ffff */
.L_x_12061:
        /* <DEDUP_REMOVED lines=12> */
.L_x_12214:
[----:B------:R-:W-:-:S13]  /*23e70*/  ISETP.NE.AND P0, PT, R0, RZ, PT ;  /* 0x000000ff0000720c */ /* 0x000fda0003f05270 */
[----:B------:R-:W-:Y:S05]  /*23e80*/  @!P0 BRA `(.L_x_12066) ;  /* 0x0000000000108947 */ /* 0x000fea0003800000 */
[----:B------:R-:W-:Y:S01]  /*23e90*/  UMOV UR4, 0xffffffff ;  /* 0xffffffff00047882 */ /* 0x000fe20000000000 */
[----:B-1----:R-:W-:Y:S02]  /*23ea0*/  VIADD R3, R3, 0xffffffff ;  /* 0xffffffff03037836 */ /* 0x002fe40000000000 */
[----:B------:R-:W-:Y:S05]  /*23eb0*/  BRA.DIV UR4, `(.L_x_12067) ;  /* 0x0000004204887947 */ /* 0x000fea000b800000 */
[----:B------:R3:W4:Y:S02]  /*23ec0*/  SHFL.IDX PT, R8, R7, R3, 0x1f ;  /* 0x00001f0307087589 */ /* 0x00072400000e0000 */
.L_x_12066:
[----:B------:R-:W-:Y:S01]  /*23ed0*/  ISETP.NE.AND P0, PT, R6, 0x1, PT ;  /* 0x000000010600780c */ /* 0x000fe20003f05270 */
[----:B----4-:R-:W-:-:S05]  /*23ee0*/  IMAD R0, R8, R2, R9 ;  /* 0x0000000208007224 */ /* 0x010fca00078e0209 */
[----:B------:R4:W-:Y:S02]  /*23ef0*/  STL [R1], R0 ;  /* 0x0000000001007387 */ /* 0x0009e40000100800 */
[----:B----4-:R-:W-:-:S05]  /*23f00*/  IMAD.IADD R0, R5, 0x1, -R0 ;  /* 0x0000000105007824 */ /* 0x010fca00078e0a00 */
[----:B------:R-:W-:Y:S05]  /*23f10*/  @!P0 BRA `(.L_x_12068) ;  /* 0x0000000000e48947 */ /* 0x000fea0003800000 */
[----:B------:R-:W-:-:S04]  /*23f20*/  IABS R5, R4 ;  /* 0x0000000400057213 */ /* 0x000fc80000000000 */
[----:B0--3--:R-:W0:Y:S08]  /*23f30*/  I2F.RP R7, R5 ;  /* 0x0000000500077306 */ /* 0x009e300000209400 */
[----:B0-----:R-:W0:Y:S02]  /*23f40*/  MUFU.RCP R7, R7 ;  /* 0x0000000700077308 */ /* 0x001e240000001000 */
[----:B0-----:R-:W-:-:S06]  /*23f50*/  VIADD R9, R7, 0xffffffe ;  /* 0x0ffffffe07097836 */ /* 0x001fcc0000000000 */
[----:B-1----:R-:W0:Y:S02]  /*23f60*/  F2I.FTZ.U32.TRUNC.NTZ R3, R9 ;  /* 0x0000000900037305 */ /* 0x002e24000021f000 */
        /* <DEDUP_REMOVED lines=52> */
.L_x_12068:
[----:B-1-3--:R-:W3:Y:S01]  /*242b0*/  LDL R3, [R1+0xc] ;  /* 0x00000c0001037983 */ /* 0x00aee20000100800 */
[----:B0-----:R-:W3:Y:S02]  /*242c0*/  LDC.64 R6, c[0x0][0xc90] ;  /* 0x00032400ff067b82 */ /* 0x001ee40000000a00 */
        /* <DEDUP_REMOVED lines=61> */
.L_x_12069:
[----:B------:R-:W-:-:S05]  /*246a0*/  LOP3.LUT R3, RZ, R0, RZ, 0x33, !PT ;  /* 0x00000000ff037212 */ /* 0x000fca00078e33ff */
[----:B------:R-:W-:-:S05]  /*246b0*/  IMAD.IADD R0, R4, 0x1, R3 ;  /* 0x0000000104007824 */ /* 0x000fca00078e0203 */
[----:B------:R3:W-:Y:S01]  /*246c0*/  STL [R1+0x4], R0 ;  /* 0x0000040001007387 */ /* 0x0007e20000100800 */
[----:B------:R-:W-:Y:S05]  /*246d0*/  BRA `(.L_x_12070) ;  /* 0x0000000000287947 */ /* 0x000fea0003800000 */
.L_x_12062:
        /* <DEDUP_REMOVED lines=10> */
.L_x_12070:
[----:B-1----:R-:W4:Y:S04]  /*24780*/  LDL R3, [R1+0x8] ;  /* 0x0000080001037983 */ /* 0x002f280000100800 */
[----:B0-----:R-:W5:Y:S04]  /*24790*/  LDL R2, [R1+0xc] ;  /* 0x00000c0001027983 */ /* 0x001f680000100800 */
        /* <DEDUP_REMOVED lines=14> */
.L_x_12059:
[----:B---34-:R-:W3:Y:S01]  /*24880*/  LDL R0, [R1+0xc] ;  /* 0x00000c0001007983 */ /* 0x018ee20000100800 */
[----:B------:R-:W-:Y:S02]  /*24890*/  ULDC UR4, c[0x0][0xc3c] ;  /* 0x00030f0000047ab9 */ /* 0x000fe40000000800 */
[----:B---3--:R-:W-:-:S13]  /*248a0*/  ISETP.GE.AND P0, PT, R0, UR4, PT ;  /* 0x0000000400007c0c */ /* 0x008fda000bf06270 */
[----:B------:R-:W-:Y:S05]  /*248b0*/  @!P0 BRA `(.L_x_12071) ;  /* 0xffffff8800148947 */ /* 0x000fea000383ffff */
[----:B------:R-:W-:Y:S05]  /*248c0*/  BSYNC B8 ;  /* 0x0000000000087941 */ /* 0x000fea0003800000 */
.L_x_11911:
        /* <DEDUP_REMOVED lines=12> */
.L_x_12217:
[----:B------:R-:W-:Y:S05]  /*24990*/  BSYNC B0 ;  /* 0x0000000000007941 */ /* 0x000fea0003800000 */
.L_x_12072:
[----:B------:R-:W-:-:S03]  /*249a0*/  UMOV UR4, 0xffffffff ;  /* 0xffffffff00047882 */ /* 0x000fc60000000000 */
[----:B------:R-:W-:Y:S05]  /*249b0*/  BRA.DIV UR4, `(.L_x_12074) ;  /* 0x0000003a04087947 */ /* 0x000fea000b800000 */
[----:B------:R-:W1:Y:S02]  /*249c0*/  S2R R2, SR_TID.X ;  /* 0x0000000000027919 */ /* 0x000e640000002100 */
[----:B-1----:R-:W-:-:S04]  /*249d0*/  SHF.R.U32.HI R2, RZ, 0x5, R2 ;  /* 0x00000005ff027819 */ /* 0x002fc80000011602 */
[----:B------:R-:W-:-:S05]  /*249e0*/  LOP3.LUT R2, R2, 0x3, RZ, 0xc0, !PT ;  /* 0x0000000302027812 */ /* 0x000fca00078ec0ff */
[----:B------:R1:W2:Y:S02]  /*249f0*/  SHFL.IDX PT, R14, R2, RZ, 0x1f ;  /* 0x00001fff020e7589 */ /* 0x0002a400000e0000 */
.L_x_12220:
[----:B--2---:R-:W-:-:S13]  /*24a00*/  ISETP.NE.AND P0, PT, R14, RZ, PT ;  /* 0x000000ff0e00720c */ /* 0x004fda0003f05270 */
[----:B------:R-:W-:Y:S05]  /*24a10*/  @P0 BRA `(.L_x_11682) ;  /* 0x0000000000940947 */ /* 0x000fea0003800000 */
[----:B------:R-:W-:-:S03]  /*24a20*/  UMOV UR4, 0xffffffff ;  /* 0xffffffff00047882 */ /* 0x000fc60000000000 */
[----:B------:R-:W-:Y:S05]  /*24a30*/  BRA.DIV UR4, `(.L_x_12075) ;  /* 0x0000003a041c7947 */ /* 0x000fea000b800000 */
[----:B------:R-:W-:-:S13]  /*24a40*/  ELECT P6, URZ, PT ;  /* 0x00000000003f782f */ /* 0x000fda00038c0000 */
.L_x_12223:
[----:B------:R-:W-:Y:S05]  /*24a50*/  @!P6 BRA `(.L_x_11682) ;  /* 0x000000000084e947 */ /* 0x000fea0003800000 */
[----:B------:R-:W-:-:S06]  /*24a60*/  ULOP3.LUT UR4, UR36, 0x2, URZ, 0xfc, !UPT ;  /* 0x0000000224047892 */ /* 0x000fcc000f8efc3f */
[----:B-1----:R-:W-:-:S05]  /*24a70*/  IMAD.U32 R2, RZ, RZ, UR4 ;  /* 0x00000004ff027e24 */ /* 0x002fca000f8e00ff */
[----:B------:R-:W-:-:S13]  /*24a80*/  ISETP.NE.AND P2, PT, R2, 0x3, PT ;  /* 0x000000030200780c */ /* 0x000fda0003f45270 */
[----:B------:R-:W-:Y:S05]  /*24a90*/  @!P2 BRA `(.L_x_12076) ;  /* 0x000000000004a947 */ /* 0x000fea0003800000 */
[----:B------:R-:W-:Y:S01]  /*24aa0*/  BPT.TRAP 0x1 ;  /* 0x000000040000795c */ /* 0x000fe20000300000 */
.L_x_12076:
        /* <DEDUP_REMOVED lines=14> */
.L_x_12224:
[----:B------:R-:W1:Y:S02]  /*24b90*/  SYNCS.PHASECHK.TRANS64.TRYWAIT P0, [R7+URZ], R2 ;  /* 0x00000002070075a7 */ /* 0x000e64000800017f */
[----:B-1----:R-:W-:Y:S05]  /*24ba0*/  @!P0 BRA `(.L_x_12078) ;  /* 0x0000003400f48947 */ /* 0x002fea0003800000 */
.L_x_12225:
[----:B------:R-:W-:Y:S05]  /*24bb0*/  @!P2 BRA `(.L_x_12079) ;  /* 0x000000000004a947 */ /* 0x000fea0003800000 */
[----:B------:R-:W-:Y:S01]  /*24bc0*/  BPT.TRAP 0x1 ;  /* 0x000000040000795c */ /* 0x000fe20000300000 */
.L_x_12079:
[----:B------:R-:W2:Y:S01]  /*24bd0*/  LDL.LU R4, [R1+0x10] ;  /* 0x0000100001047983 */ /* 0x000ea20000300800 */
[----:B------:R-:W-:-:S04]  /*24be0*/  VIADD R0, R0, 0x22860 ;  /* 0x0002286000007836 */ /* 0x000fc80000000000 */
[----:B--2---:R-:W-:-:S04]  /*24bf0*/  IMAD R4, R4, 0x8, R0 ;  /* 0x0000000804047824 */ /* 0x004fc800078e0200 */
[----:B------:R-:W2:Y:S02]  /*24c00*/  SYNCS.PHASECHK.TRANS64.TRYWAIT P0, [R4+URZ], R5 ;  /* 0x00000005040075a7 */ /* 0x000ea4000800017f */
[----:B--2---:R-:W-:Y:S05]  /*24c10*/  @!P0 BRA `(.L_x_12080) ;  /* 0x0000003400ec8947 */ /* 0x004fea0003800000 */
.L_x_12226:
[----:B------:R-:W-:-:S07]  /*24c20*/  IMAD R3, R3, 0x8, R0 ;  /* 0x0000000803037824 */ /* 0x000fce00078e0200 */
.L_x_12081:
[----:B----4-:R4:W0:Y:S02]  /*24c30*/  SYNCS.PHASECHK.TRANS64.TRYWAIT P0, [R3+URZ], R2 ;  /* 0x00000002030075a7 */ /* 0x010824000800017f */
[----:B0-----:R-:W-:Y:S05]  /*24c40*/  @!P0 NANOSLEEP.SYNCS 0x989680 ;  /* 0x009896800000895d */ /* 0x001fea0003900000 */
[----:B------:R-:W0:Y:S02]  /*24c50*/  @!P0 SYNCS.PHASECHK.TRANS64 P0, [R3+URZ], R2 ;  /* 0x00000002030085a7 */ /* 0x000e24000800007f */
[----:B0-----:R-:W-:Y:S05]  /*24c60*/  @!P0 BRA `(.L_x_12081) ;  /* 0xfffffffc00f08947 */ /* 0x001fea000383ffff */
.L_x_11682:
[----:B------:R-:W-:Y:S05]  /*24c70*/  BSYNC B9 ;  /* 0x0000000000097941 */ /* 0x000fea0003800000 */
.L_x_11679:
[----:B------:R-:W-:Y:S05]  /*24c80*/  EXIT ;  /* 0x000000000000794d */ /* 0x000fea0003800000 */
.L_x_11710:
[----:B0-----:R0:W1:Y:S02]  /*24c90*/  SYNCS.PHASECHK.TRANS64.TRYWAIT P6, [R95+URZ+0x22890], R106 ;  /* 0x0228906a5f0075a7 */ /* 0x00106400080c017f */
[----:B-1----:R-:W-:Y:S05]  /*24ca0*/  @!P6 NANOSLEEP.SYNCS 0x989680 ;  /* 0x009896800000e95d */ /* 0x002fea0003900000 */
[----:B------:R-:W1:Y:S02]  /*24cb0*/  @!P6 SYNCS.PHASECHK.TRANS64 P6, [R95+URZ+0x22890], R106 ;  /* 0x0228906a5f00e5a7 */ /* 0x000e6400080c007f */
[----:B-1----:R-:W-:Y:S05]  /*24cc0*/  @!P6 BRA `(.L_x_11710) ;  /* 0xfffffffc00f0e947 */ /* 0x002fea000383ffff */
[----:B------:R-:W-:Y:S05]  /*24cd0*/  BRA `(.L_x_12082) ;  /* 0xfffffde800287947 */ /* 0x000fea000383ffff */
.L_x_11728:
[----:B0-----:R0:W1:Y:S02]  /*24ce0*/  SYNCS.PHASECHK.TRANS64.TRYWAIT P5, [R95+URZ+0x22890], R106 ;  /* 0x0228906a5f0075a7 */ /* 0x00106400080a017f */
[----:B-1----:R-:W-:Y:S05]  /*24cf0*/  @!P5 NANOSLEEP.SYNCS 0x989680 ;  /* 0x009896800000d95d */ /* 0x002fea0003900000 */
[----:B------:R-:W1:Y:S02]  /*24d00*/  @!P5 SYNCS.PHASECHK.TRANS64 P5, [R95+URZ+0x22890], R106 ;  /* 0x0228906a5f00d5a7 */ /* 0x000e6400080a007f */
[----:B-1----:R-:W-:Y:S05]  /*24d10*/  @!P5 BRA `(.L_x_11728) ;  /* 0xfffffffc00f0d947 */ /* 0x002fea000383ffff */
[----:B------:R-:W-:Y:S05]  /*24d20*/  BRA `(.L_x_12083) ;  /* 0xfffffdf800747947 */ /* 0x000fea000383ffff */
.L_x_11737:
[----:B0-----:R0:W1:Y:S02]  /*24d30*/  SYNCS.PHASECHK.TRANS64.TRYWAIT P4, [R95+URZ+0x22890], R106 ;  /* 0x0228906a5f0075a7 */ /* 0x001064000808017f */
[----:B-1----:R-:W-:Y:S05]  /*24d40*/  @!P4 NANOSLEEP.SYNCS 0x989680 ;  /* 0x009896800000c95d */ /* 0x002fea0003900000 */
[----:B------:R-:W1:Y:S02]  /*24d50*/  @!P4 SYNCS.PHASECHK.TRANS64 P4, [R95+URZ+0x22890], R106 ;  /* 0x0228906a5f00c5a7 */ /* 0x000e64000808007f */
[----:B-1----:R-:W-:Y:S05]  /*24d60*/  @!P4 BRA `(.L_x_11737) ;  /* 0xfffffffc00f0c947 */ /* 0x002fea000383ffff */
[----:B------:R-:W-:Y:S05]  /*24d70*/  BRA `(.L_x_12084) ;  /* 0xfffffe08006c7947 */ /* 0x000fea000383ffff */
.L_x_11743:
[----:B--2---:R2:W3:Y:S02]  /*24d80*/  SYNCS.PHASECHK.TRANS64.TRYWAIT P3, [R95+URZ+0x228b0], R106 ;  /* 0x0228b06a5f0075a7 */ /* 0x0044e4000806017f */
[----:B---3--:R-:W-:Y:S05]  /*24d90*/  @!P3 NANOSLEEP.SYNCS 0x989680 ;  /* 0x009896800000b95d */ /* 0x008fea0003900000 */
[----:B------:R-:W3:Y:S02]  /*24da0*/  @!P3 SYNCS.PHASECHK.TRANS64 P3, [R95+URZ+0x228b0], R106 ;  /* 0x0228b06a5f00b5a7 */ /* 0x000ee4000806007f */
[----:B---3--:R-:W-:Y:S05]  /*24db0*/  @!P3 BRA `(.L_x_11743) ;  /* 0xfffffffc00f0b947 */ /* 0x008fea000383ffff */
[----:B------:R-:W-:Y:S05]  /*24dc0*/  BRA `(.L_x_12085) ;  /* 0xfffffe0800fc7947 */ /* 0x000fea000383ffff */
.L_x_11761:
[----:B------:R-:W-:Y:S01]  /*24dd0*/  BSSY B0, `(.L_x_12086) ;  /* 0x0000007000007945 */ /* 0x000fe20003800000 */
[----:B------:R-:W-:Y:S02]  /*24de0*/  IMAD.MOV.U32 R12, RZ, RZ, RZ ;  /* 0x000000ffff0c7224 */ /* 0x000fe400078e00ff */
[----:B------:R-:W-:Y:S02]  /*24df0*/  IMAD.MOV.U32 R11, RZ, RZ, 0x1f ;  /* 0x0000001fff0b7424 */ /* 0x000fe400078e00ff */
[----:B------:R-:W-:-:S07]  /*24e00*/  IMAD.MOV.U32 R15, RZ, RZ, -0x1 ;  /* 0xffffffffff0f7424 */ /* 0x000fce00078e00ff */
[----:B-----5:R-:W-:Y:S05]  /*24e10*/  WARPSYNC.COLLECTIVE R15, `(.L_x_12087) ;  /* 0x000000000f087348 */ /* 0x020fea0003c00000 */
[----:B------:R0:W1:Y:S02]  /*24e20*/  SHFL.IDX P6, R14, R13, R12, R11 ;  /* 0x0000000c0d0e7389 */ /* 0x00006400000c000b */
[----:B01---5:R-:W-:Y:S01]  /*24e30*/  ENDCOLLECTIVE ;  /* 0x000000000000791b */ /* 0x023fe20003800000 */
.L_x_12087:
[----:B------:R-:W-:Y:S05]  /*24e40*/  BSYNC B0 ;  /* 0x0000000000007941 */ /* 0x000fea0003800000 */
.L_x_12086:
[----:B------:R-:W-:Y:S05]  /*24e50*/  BRA `(.L_x_12088) ;  /* 0xfffffe1c00507947 */ /* 0x000fea000383ffff */
.L_x_11773:
        /* <DEDUP_REMOVED lines=8> */
.L_x_12090:
[----:B------:R-:W-:Y:S05]  /*24ee0*/  BSYNC B1 ;  /* 0x0000000000017941 */ /* 0x000fea0003800000 */
.L_x_12089:
        /* <DEDUP_REMOVED lines=8> */
.L_x_12091:
[----:B------:R-:W-:Y:S02]  /*24f70*/  IMAD.MOV.U32 R13, RZ, RZ, R10 ;  /* 0x000000ffff0d7224 */ /* 0x000fe400078e000a */
[----:B------:R-:W-:-:S07]  /*24f80*/  IMAD.MOV.U32 R0, RZ, RZ, R14 ;  /* 0x000000ffff007224 */ /* 0x000fce00078e000e */
[----:B------:R-:W-:Y:S05]  /*24f90*/  WARPSYNC.COLLECTIVE R15, `(.L_x_12092) ;  /* 0x000000000f087348 */ /* 0x000fea0003c00000 */
[----:B------:R0:W1:Y:S02]  /*24fa0*/  SHFL.IDX P6, R14, R13, R12, R11 ;  /* 0x0000000c0d0e7389 */ /* 0x00006400000c000b */
[----:B01----:R-:W-:Y:S01]  /*24fb0*/  ENDCOLLECTIVE ;  /* 0x000000000000791b */ /* 0x003fe20003800000 */
.L_x_12092:
[----:B------:R-:W-:Y:S02]  /*24fc0*/  IMAD.MOV.U32 R13, RZ, RZ, R4 ;  /* 0x000000ffff0d7224 */ /* 0x000fe400078e0004 */
[----:B------:R-:W-:-:S07]  /*24fd0*/  IMAD.MOV.U32 R5, RZ, RZ, R14 ;  /* 0x000000ffff057224 */ /* 0x000fce00078e000e */
[----:B------:R-:W-:Y:S05]  /*24fe0*/  WARPSYNC.COLLECTIVE R15, `(.L_x_12093) ;  /* 0x000000000f087348 */ /* 0x000fea0003c00000 */
[----:B------:R0:W1:Y:S02]  /*24ff0*/  SHFL.IDX P6, R14, R13, R12, R11 ;  /* 0x0000000c0d0e7389 */ /* 0x00006400000c000b */
[----:B01----:R-:W-:Y:S01]  /*25000*/  ENDCOLLECTIVE ;  /* 0x000000000000791b */ /* 0x003fe20003800000 */
.L_x_12093:
[----:B------:R-:W-:Y:S05]  /*25010*/  BRA `(.L_x_12094) ;  /* 0xfffffe2000cc7947 */ /* 0x000fea000383ffff */
.L_x_11776:
[----:B------:R-:W-:Y:S01]  /*25020*/  BSSY B1, `(.L_x_12095) ;  /* 0x0000008000017945 */ /* 0x000fe20003800000 */
[----:B------:R-:W-:Y:S02]  /*25030*/  IMAD.MOV.U32 R13, RZ, RZ, R7 ;  /* 0x000000ffff0d7224 */ /* 0x000fe400078e0007 */
[----:B------:R-:W-:Y:S02]  /*25040*/  IMAD.MOV.U32 R12, RZ, RZ, 0x1 ;  /* 0x00000001ff0c7424 */ /* 0x000fe400078e00ff */
[----:B------:R-:W-:Y:S02]  /*25050*/  IMAD.MOV.U32 R11, RZ, RZ, 0x1c1f ;  /* 0x00001c1fff0b7424 */ /* 0x000fe400078e00ff */
[----:B------:R-:W-:-:S07]  /*25060*/  IMAD.MOV.U32 R15, RZ, RZ, -0x1 ;  /* 0xffffffffff0f7424 */ /* 0x000fce00078e00ff */
[----:B-1----:R-:W-:Y:S05]  /*25070*/  WARPSYNC.COLLECTIVE R15, `(.L_x_12096) ;  /* 0x000000000f087348 */ /* 0x002fea0003c00000 */
[----:B------:R0:W2:Y:S02]  /*25080*/  SHFL.IDX P6, R14, R13, R12, R11 ;  /* 0x0000000c0d0e7389 */ /* 0x0000a400000c000b */
[----:B012---:R-:W-:Y:S01]  /*25090*/  ENDCOLLECTIVE ;  /* 0x000000000000791b */ /* 0x007fe20003800000 */
.L_x_12096:
[----:B------:R-:W-:Y:S05]  /*250a0*/  BSYNC B1 ;  /* 0x0000000000017941 */ /* 0x000fea0003800000 */
.L_x_12095:
        /* <DEDUP_REMOVED lines=8> */
.L_x_12097:
[----:B------:R-:W-:Y:S02]  /*25130*/  IMAD.MOV.U32 R13, RZ, RZ, R10 ;  /* 0x000000ffff0d7224 */ /* 0x000fe400078e000a */
[----:B------:R-:W-:-:S07]  /*25140*/  IMAD.MOV.U32 R0, RZ, RZ, R14 ;  /* 0x000000ffff007224 */ /* 0x000fce00078e000e */
[----:B------:R-:W-:Y:S05]  /*25150*/  WARPSYNC.COLLECTIVE R15, `(.L_x_12098) ;  /* 0x000000000f087348 */ /* 0x000fea0003c00000 */
[----:B------:R0:W1:Y:S02]  /*25160*/  SHFL.IDX P6, R14, R13, R12, R11 ;  /* 0x0000000c0d0e7389 */ /* 0x00006400000c000b */
[----:B01----:R-:W-:Y:S01]  /*25170*/  ENDCOLLECTIVE ;  /* 0x000000000000791b */ /* 0x003fe20003800000 */
.L_x_12098:
[----:B------:R-:W-:Y:S02]  /*25180*/  IMAD.MOV.U32 R13, RZ, RZ, R4 ;  /* 0x000000ffff0d7224 */ /* 0x000fe400078e0004 */
[----:B------:R-:W-:-:S07]  /*25190*/  IMAD.MOV.U32 R5, RZ, RZ, R14 ;  /* 0x000000ffff057224 */ /* 0x000fce00078e000e */
[----:B------:R-:W-:Y:S05]  /*251a0*/  WARPSYNC.COLLECTIVE R15, `(.L_x_12099) ;  /* 0x000000000f087348 */ /* 0x000fea0003c00000 */
[----:B------:R0:W1:Y:S02]  /*251b0*/  SHFL.IDX P6, R14, R13, R12, R11 ;  /* 0x0000000c0d0e7389 */ /* 0x00006400000c000b */
[----:B01----:R-:W-:Y:S01]  /*251c0*/  ENDCOLLECTIVE ;  /* 0x000000000000791b */ /* 0x003fe20003800000 */
.L_x_12099:
[----:B------:R-:W-:Y:S01]  /*251d0*/  IMAD.MOV.U32 R4, RZ, RZ, R14 ;  /* 0x000000ffff047224 */ /* 0x000fe200078e000e */
[----:B------:R-:W-:Y:S06]  /*251e0*/  BRA `(.L_x_12100) ;  /* 0xfffffe2400287947 */ /* 0x000fec000383ffff */
.L_x_11780:
[----:B0-----:R0:W1:Y:S02]  /*251f0*/  SYNCS.PHASECHK.TRANS64.TRYWAIT P0, [R19+URZ+0x22800], R36 ;  /* 0x02280024130075a7 */ /* 0x001064000800017f */
[----:B-1----:R-:W-:Y:S05]  /*25200*/  @!P0 NANOSLEEP.SYNCS 0x989680 ;  /* 0x009896800000895d */ /* 0x002fea0003900000 */
[----:B------:R-:W1:Y:S02]  /*25210*/  @!P0 SYNCS.PHASECHK.TRANS64 P0, [R19+URZ+0x22800], R36 ;  /* 0x02280024130085a7 */ /* 0x000e64000800007f */
[----:B-1----:R-:W-:Y:S05]  /*25220*/  @!P0 BRA `(.L_x_11780) ;  /* 0xfffffffc00f08947 */ /* 0x002fea000383ffff */
[----:B------:R-:W-:Y:S05]  /*25230*/  BRA `(.L_x_12101) ;  /* 0xfffffe28000c7947 */ /* 0x000fea000383ffff */
.L_x_11788:
[----:B------:R-:W1:Y:S01]  /*25240*/  LDC R41, c[0x0][0x3f4] ;  /* 0x0000fd00ff297b82 */ /* 0x000e620000000800 */
[----:B------:R-:W-:Y:S01]  /*25250*/  BSSY B1, `(.L_x_12102) ;  /* 0x0000008000017945 */ /* 0x000fe20003800000 */
[----:B0-----:R-:W-:Y:S02]  /*25260*/  IMAD.MOV.U32 R13, RZ, RZ, R26 ;  /* 0x000000ffff0d7224 */ /* 0x001fe400078e001a */
[----:B------:R-:W-:Y:S02]  /*25270*/  IMAD.MOV.U32 R12, RZ, RZ, RZ ;  /* 0x000000ffff0c7224 */ /* 0x000fe400078e00ff */
[----:B------:R-:W-:Y:S02]  /*25280*/  IMAD.MOV.U32 R11, RZ, RZ, 0x1c1f ;  /* 0x00001c1fff0b7424 */ /* 0x000fe400078e00ff */
[----:B------:R-:W-:-:S07]  /*25290*/  IMAD.MOV.U32 R15, RZ, RZ, -0x1 ;  /* 0xffffffffff0f7424 */ /* 0x000fce00078e00ff */
[----:B-1----:R-:W-:Y:S05]  /*252a0*/  WARPSYNC.COLLECTIVE R15, `(.L_x_12103) ;  /* 0x000000000f087348 */ /* 0x002fea0003c00000 */
[----:B------:R0:W2:Y:S02]  /*252b0*/  SHFL.IDX P6, R14, R13, R12, R11 ;  /* 0x0000000c0d0e7389 */ /* 0x0000a400000c000b */
[----:B012---:R-:W-:Y:S01]  /*252c0*/  ENDCOLLECTIVE ;  /* 0x000000000000791b */ /* 0x007fe20003800000 */
.L_x_12103:
[----:B------:R-:W-:Y:S05]  /*252d0*/  BSYNC B1 ;  /* 0x0000000000017941 */ /* 0x000fea0003800000 */
.L_x_12102:
[----:B------:R-:W-:Y:S01]  /*252e0*/  IMAD.MOV.U32 R13, RZ, RZ, R25 ;  /* 0x000000ffff0d7224 */ /* 0x000fe200078e0019 */
[----:B------:R-:W-:Y:S01]  /*252f0*/  ISETP.GE.AND P0, PT, R16, R41, PT ;  /* 0x000000291000720c */ /* 0x000fe20003f06270 */
[----:B------:R-:W-:Y:S02]  /*25300*/  IMAD.MOV.U32 R12, RZ, RZ, RZ ;  /* 0x000000ffff0c7224 */ /* 0x000fe400078e00ff */
[----:B------:R-:W-:Y:S02]  /*25310*/  IMAD.MOV.U32 R11, RZ, RZ, 0x1c1f ;  /* 0x00001c1fff0b7424 */ /* 0x000fe400078e00ff */
[----:B------:R-:W-:Y:S02]  /*25320*/  IMAD.MOV.U32 R15, RZ, RZ, -0x1 ;  /* 0xffffffffff0f7424 */ /* 0x000fe400078e00ff */
[----:B------:R-:W-:Y:S02]  /*25330*/  IMAD.MOV.U32 R0, RZ, RZ, R14 ;  /* 0x000000ffff007224 */ /* 0x000fe400078e000e */
[----:B------:R-:W-:-:S07]  /*25340*/  IMAD R36, R203, R36, RZ ;  /* 0x00000024cb247224 */ /* 0x000fce00078e02ff */
[----:B------:R-:W-:Y:S05]  /*25350*/  WARPSYNC.COLLECTIVE R15, `(.L_x_12104) ;  /* 0x000000000f087348 */ /* 0x000fea0003c00000 */
[----:B------:R0:W1:Y:S02]  /*25360*/  SHFL.IDX P6, R14, R13, R12, R11 ;  /* 0x0000000c0d0e7389 */ /* 0x00006400000c000b */
[----:B01----:R-:W-:Y:S01]  /*25370*/  ENDCOLLECTIVE ;  /* 0x000000000000791b */ /* 0x003fe20003800000 */
.L_x_12104:
[----:B------:R-:W-:Y:S01]  /*25380*/  ISETP.GE.OR P1, PT, R39, R36, P0 ;  /* 0x000000242700720c */ /* 0x000fe20000726670 */
[----:B------:R-:W-:-:S12]  /*25390*/  IMAD.MOV.U32 R13, RZ, RZ, R24 ;  /* 0x000000ffff0d7224 */ /* 0x000fd800078e0018 */
[C---:B------:R-:W-:Y:S01]  /*253a0*/  @!P1 IMAD.SHL.U32 R5, R16.reuse, 0x2, RZ ;  /* 0x0000000210059824 */ /* 0x040fe200078e00ff */
[----:B------:R-:W-:Y:S01]  /*253b0*/  @!P1 SHF.L.U64.HI R21, R16, 0x1, R43 ;  /* 0x0000000110159819 */ /* 0x000fe2000001022b */
[----:B------:R-:W-:-:S07]  /*253c0*/  IMAD.MOV.U32 R3, RZ, RZ, R14 ;  /* 0x000000ffff037224 */ /* 0x000fce00078e000e */
[----:B------:R-:W-:Y:S05]  /*253d0*/  WARPSYNC.COLLECTIVE R15, `(.L_x_12105) ;  /* 0x000000000f087348 */ /* 0x000fea0003c00000 */
[----:B------:R0:W1:Y:S02]  /*253e0*/  SHFL.IDX P6, R14, R13, R12, R11 ;  /* 0x0000000c0d0e7389 */ /* 0x00006400000c000b */
[----:B01----:R-:W-:Y:S01]  /*253f0*/  ENDCOLLECTIVE ;  /* 0x000000000000791b */ /* 0x003fe20003800000 */
.L_x_12105:
[----:B------:R-:W-:-:S05]  /*25400*/  @!P1 IADD3 R6, P2, R3, R5, RZ ;  /* 0x0000000503069210 */ /* 0x000fca0007f5e0ff */
[----:B------:R-:W-:Y:S02]  /*25410*/  @!P1 IMAD.X R7, R0, 0x1, R21, P2 ;  /* 0x0000000100079824 */ /* 0x000fe400010e0615 */
[----:B------:R-:W-:Y:S02]  /*25420*/  IMAD.MOV.U32 R13, RZ, RZ, R27 ;  /* 0x000000ffff0d7224 */ /* 0x000fe400078e001b */
[----:B------:R-:W-:-:S07]  /*25430*/  IMAD.MOV.U32 R4, RZ, RZ, R14 ;  /* 0x000000ffff047224 */ /* 0x000fce00078e000e */
[----:B------:R-:W-:Y:S05]  /*25440*/  WARPSYNC.COLLECTIVE R15, `(.L_x_12106) ;  /* 0x000000000f087348 */ /* 0x000fea0003c00000 */
[----:B------:R0:W1:Y:S02]  /*25450*/  SHFL.IDX P6, R14, R13, R12, R11 ;  /* 0x0000000c0d0e7389 */ /* 0x00006400000c000b */
[----:B01----:R-:W-:Y:S01]  /*25460*/  ENDCOLLECTIVE ;  /* 0x000000000000791b */ /* 0x003fe20003800000 */
.L_x_12106:
[----:B------:R-:W2:Y:S01]  /*25470*/  @!P1 LD.E.128 R8, desc[UR38][R6.64] ;  /* 0x0000002606089980 */ /* 0x000ea2000c101d00 */
[----:B------:R-:W-:-:S05]  /*25480*/  @!P1 IADD3 R14, P2, R14, R5, RZ ;  /* 0x000000050e0e9210 */ /* 0x000fca0007f5e0ff */
[----:B------:R-:W-:-:S04]  /*25490*/  @!P1 IMAD.X R3, R4, 0x1, R21, P2 ;  /* 0x0000000104039824 */ /* 0x000fc800010e0615 */
[----:B------:R-:W-:-:S05]  /*254a0*/  @!P1 IMAD.MOV.U32 R15, RZ, RZ, R3 ;  /* 0x000000ffff0f9224 */ /* 0x000fca00078e0003 */
[----:B------:R0:W5:Y:S01]  /*254b0*/  @!P1 LD.E.128 R4, desc[UR38][R14.64] ;  /* 0x000000260e049980 */ /* 0x000162000c101d00 */
[----:B------:R-:W-:Y:S01]  /*254c0*/  CS2R R28, SRZ ;  /* 0x00000000001c7805 */ /* 0x000fe2000001ff00 */
[----:B------:R-:W-:Y:S01]  /*254d0*/  IMAD.MOV.U32 R13, RZ, RZ, R26 ;  /* 0x000000ffff0d7224 */ /* 0x000fe200078e001a */
[----:B------:R-:W-:Y:S01]  /*254e0*/  CS2R R20, SRZ ;  /* 0x0000000000147805 */ /* 0x000fe2000001ff00 */
[----:B------:R-:W-:Y:S01]  /*254f0*/  IMAD.MOV.U32 R12, RZ, RZ, 0x1 ;  /* 0x00000001ff0c7424 */ /* 0x000fe200078e00ff */
[----:B------:R-:W-:Y:S02]  /*25500*/  CS2R R30, SRZ ;  /* 0x00000000001e7805 */ /* 0x000fe4000001ff00 */
[----:B------:R-:W-:Y:S01]  /*25510*/  CS2R R32, SRZ ;  /* 0x0000000000207805 */ /* 0x000fe2000001ff00 */
[----:B0-----:R-:W-:Y:S02]  /*25520*/  IMAD.MOV.U32 R15, RZ, RZ, -0x1 ;  /* 0xffffffffff0f7424 */ /* 0x001fe400078e00ff */
[----:B--2---:R-:W-:-:S02]  /*25530*/  @!P1 IMAD.MOV.U32 R29, RZ, RZ, R11 ;  /* 0x000000ffff1d9224 */ /* 0x004fc400078e000b */
[----:B------:R-:W-:Y:S02]  /*25540*/  IMAD.MOV.U32 R11, RZ, RZ, 0x1c1f ;  /* 0x00001c1fff0b7424 */ /* 0x000fe400078e00ff */
[----:B------:R-:W-:Y:S02]  /*25550*/  @!P1 IMAD.MOV.U32 R20, RZ, RZ, R8 ;  /* 0x000000ffff149224 */ /* 0x000fe400078e0008 */
[----:B------:R-:W-:-:S07]  /*25560*/  @!P1 IMAD.MOV.U32 R21, RZ, RZ, R9 ;  /* 0x000000ffff159224 */ /* 0x000fce00078e0009 */
[----:B-----5:R-:W-:Y:S05]  /*25570*/  WARPSYNC.COLLECTIVE R15, `(.L_x_12107) ;  /* 0x000000000f087348 */ /* 0x020fea0003c00000 */
[----:B------:R0:W1:Y:S02]  /*25580*/  SHFL.IDX P6, R14, R13, R12, R11 ;  /* 0x0000000c0d0e7389 */ /* 0x00006400000c000b */
[----:B01---5:R-:W-:Y:S01]  /*25590*/  ENDCOLLECTIVE ;  /* 0x000000000000791b */ /* 0x023fe20003800000 */
.L_x_12107:
[----:B------:R-:W-:Y:S02]  /*255a0*/  IMAD.MOV.U32 R0, RZ, RZ, R20 ;  /* 0x000000ffff007224 */ /* 0x000fe400078e0014 */
[----:B------:R-:W-:Y:S02]  /*255b0*/  IMAD.MOV.U32 R3, RZ, RZ, R21 ;  /* 0x000000ffff037224 */ /* 0x000fe400078e0015 */
[----:B------:R-:W-:Y:S01]  /*255c0*/  @!P1 IMAD.MOV.U32 R28, RZ, RZ, R10 ;  /* 0x000000ffff1c9224 */ /* 0x000fe200078e000a */
[----:B------:R-:W-:Y:S01]  /*255d0*/  PRMT R53, R53, 0x5410, R0 ;  /* 0x0000541035357816 */ /* 0x000fe20000000000 */
[----:B------:R-:W-:Y:S01]  /*255e0*/  IMAD.MOV.U32 R9, RZ, RZ, R29 ;  /* 0x000000ffff097224 */ /* 0x000fe200078e001d */
[----:B------:R-:W-:Y:S01]  /*255f0*/  PRMT R40, R40, 0x5410, R3 ;  /* 0x0000541028287816 */ /* 0x000fe20000000003 */
[----:B------:R-:W-:Y:S02]  /*25600*/  IMAD.MOV.U32 R8, RZ, RZ, R28 ;  /* 0x000000ffff087224 */ /* 0x000fe400078e001c */
[----:B------:R-:W-:-:S03]  /*25610*/  IMAD.MOV.U32 R13, RZ, RZ, R25 ;  /* 0x000000ffff0d7224 */ /* 0x000fc600078e0019 */
[----:B------:R-:W-:Y:S01]  /*25620*/  PRMT R35, R8, 0x5410, R9 ;  /* 0x0000541008237816 */ /* 0x000fe20000000009 */
[----:B------:R-:W-:Y:S02]  /*25630*/  @!P1 IMAD.MOV.U32 R30, RZ, RZ, R4 ;  /* 0x000000ffff1e9224 */ /* 0x000fe400078e0004 */
[----:B------:R-:W-:Y:S02]  /*25640*/  @!P1 IMAD.MOV.U32 R31, RZ, RZ, R5 ;  /* 0x000000ffff1f9224 */ /* 0x000fe400078e0005 */
[----:B------:R-:W-:Y:S02]  /*25650*/  @!P1 IMAD.MOV.U32 R33, RZ, RZ, R7 ;  /* 0x000000ffff219224 */ /* 0x000fe400078e0007 */
[----:B------:R-:W-:Y:S02]  /*25660*/  @!P1 IMAD.MOV.U32 R32, RZ, RZ, R6 ;  /* 0x000000ffff209224 */ /* 0x000fe400078e0006 */
[----:B------:R-:W-:-:S07]  /*25670*/  IMAD.MOV.U32 R0, RZ, RZ, R14 ;  /* 0x000000ffff007224 */ /* 0x000fce00078e000e */
[----:B------:R-:W-:Y:S05]  /*25680*/  WARPSYNC.COLLECTIVE R15, `(.L_x_12108) ;  /* 0x000000000f087348 */ /* 0x000fea0003c00000 */
[----:B------:R0:W1:Y:S02]  /*25690*/  SHFL.IDX P6, R14, R13, R12, R11 ;  /* 0x0000000c0d0e7389 */ /* 0x00006400000c000b */
[----:B01----:R-:W-:Y:S01]  /*256a0*/  ENDCOLLECTIVE ;  /* 0x000000000000791b */ /* 0x003fe20003800000 */
.L_x_12108:
[----:B------:R-:W-:Y:S02]  /*256b0*/  IMAD.MOV.U32 R4, RZ, RZ, R30 ;  /* 0x000000ffff047224 */ /* 0x000fe400078e001e */
[----:B------:R-:W-:Y:S02]  /*256c0*/  IMAD.MOV.U32 R5, RZ, RZ, R31 ;  /* 0x000000ffff057224 */ /* 0x000fe400078e001f */
[----:B------:R-:W-:Y:S02]  /*256d0*/  IMAD.MOV.U32 R7, RZ, RZ, R33 ;  /* 0x000000ffff077224 */ /* 0x000fe400078e0021 */
[----:B------:R-:W-:Y:S01]  /*256e0*/  IMAD.MOV.U32 R6, RZ, RZ, R32 ;  /* 0x000000ffff067224 */ /* 0x000fe200078e0020 */
[----:B------:R-:W-:Y:S02]  /*256f0*/  PRMT R40, R5, 0x7610, R40 ;  /* 0x0000761005287816 */ /* 0x000fe40000000028 */
[----:B------:R-:W-:Y:S02]  /*25700*/  PRMT R46, R4, 0x5410, R7 ;  /* 0x00005410042e7816 */ /* 0x000fe40000000007 */
[----:B------:R-:W-:-:S02]  /*25710*/  CS2R R4, SRZ ;  /* 0x0000000000047805 */ /* 0x000fc4000001ff00 */
[----:B------:R-:W-:Y:S01]  /*25720*/  PRMT R53, R6, 0x7610, R53 ;  /* 0x0000761006357816 */ /* 0x000fe20000000035 */
[----:B------:R-:W-:Y:S02]  /*25730*/  IMAD.MOV.U32 R13, RZ, RZ, R24 ;  /* 0x000000ffff0d7224 */ /* 0x000fe400078e0018 */
[----:B------:R-:W-:-:S07]  /*25740*/  IMAD.MOV.U32 R3, RZ, RZ, R14 ;  /* 0x000000ffff037224 */ /* 0x000fce00078e000e */
[----:B------:R-:W-:Y:S05]  /*25750*/  WARPSYNC.COLLECTIVE R15, `(.L_x_12109) ;  /* 0x000000000f087348 */ /* 0x000fea0003c00000 */
[----:B------:R0:W1:Y:S02]  /*25760*/  SHFL.IDX P6, R14, R13, R12, R11 ;  /* 0x0000000c0d0e7389 */ /* 0x00006400000c000b */
[----:B01----:R-:W-:Y:S01]  /*25770*/  ENDCOLLECTIVE ;  /* 0x000000000000791b */ /* 0x003fe20003800000 */
.L_x_12109:
[----:B------:R-:W-:Y:S02]  /*25780*/  IMAD.MOV.U32 R13, RZ, RZ, R27 ;  /* 0x000000ffff0d7224 */ /* 0x000fe400078e001b */
[----:B------:R-:W-:-:S07]  /*25790*/  IMAD.MOV.U32 R24, RZ, RZ, R14 ;  /* 0x000000ffff187224 */ /* 0x000fce00078e000e */
[----:B------:R-:W-:Y:S05]  /*257a0*/  WARPSYNC.COLLECTIVE R15, `(.L_x_12110) ;  /* 0x000000000f087348 */ /* 0x000fea0003c00000 */
[----:B------:R0:W1:Y:S02]  /*257b0*/  SHFL.IDX P6, R14, R13, R12, R11 ;  /* 0x0000000c0d0e7389 */ /* 0x00006400000c000b */
[----:B01----:R-:W-:Y:S01]  /*257c0*/  ENDCOLLECTIVE ;  /* 0x000000000000791b */ /* 0x003fe20003800000 */
.L_x_12110:
[----:B------:R-:W-:Y:S05]  /*257d0*/  BRA `(.L_x_12111) ;  /* 0xfffffe3000d87947 */ /* 0x000fea000383ffff */
.L_x_11792:
[----:B0-----:R0:W1:Y:S02]  /*257e0*/  SYNCS.PHASECHK.TRANS64.TRYWAIT P1, [R19+URZ+0x22800], R12 ;  /* 0x0228000c130075a7 */ /* 0x001064000802017f */
[----:B-1----:R-:W-:Y:S05]  /*257f0*/  @!P1 NANOSLEEP.SYNCS 0x989680 ;  /* 0x009896800000995d */ /* 0x002fea0003900000 */
[----:B------:R-:W1:Y:S02]  /*25800*/  @!P1 SYNCS.PHASECHK.TRANS64 P1, [R19+URZ+0x22800], R12 ;  /* 0x0228000c130095a7 */ /* 0x000e64000802007f */
[----:B-1----:R-:W-:Y:S05]  /*25810*/  @!P1 BRA `(.L_x_11792) ;  /* 0xfffffffc00f09947 */ /* 0x002fea000383ffff */
[----:B------:R-:W-:Y:S05]  /*25820*/  BRA `(.L_x_12112) ;  /* 0xfffffe3400647947 */ /* 0x000fea000383ffff */
.L_x_11798:
[----:B---3--:R3:W4:Y:S02]  /*25830*/  SYNCS.PHASECHK.TRANS64.TRYWAIT P1, [R4+URZ+0x22830], R73 ;  /* 0x02283049040075a7 */ /* 0x008724000802017f */
[----:B----4-:R-:W-:Y:S05]  /*25840*/  @!P1 NANOSLEEP.SYNCS 0x989680 ;  /* 0x009896800000995d */ /* 0x010fea0003900000 */
[----:B------:R-:W4:Y:S02]  /*25850*/  @!P1 SYNCS.PHASECHK.TRANS64 P1, [R4+URZ+0x22830], R73 ;  /* 0x02283049040095a7 */ /* 0x000f24000802007f */
[----:B----4-:R-:W-:Y:S05]  /*25860*/  @!P1 BRA `(.L_x_11798) ;  /* 0xfffffffc00f09947 */ /* 0x010fea000383ffff */
[----:B------:R-:W-:Y:S05]  /*25870*/  BRA `(.L_x_11797) ;  /* 0xfffffe4000d87947 */ /* 0x000fea000383ffff */
.L_x_11811:
[----:B-1----:R1:W2:Y:S02]  /*25880*/  SYNCS.PHASECHK.TRANS64.TRYWAIT P1, [R4+URZ+0x22850], R73 ;  /* 0x02285049040075a7 */ /* 0x0022a4000802017f */
[----:B--2---:R-:W-:Y:S05]  /*25890*/  @!P1 NANOSLEEP.SYNCS 0x989680 ;  /* 0x009896800000995d */ /* 0x004fea0003900000 */
[----:B------:R-:W2:Y:S02]  /*258a0*/  @!P1 SYNCS.PHASECHK.TRANS64 P1, [R4+URZ+0x22850], R73 ;  /* 0x02285049040095a7 */ /* 0x000ea4000802007f */
[----:B--2---:R-:W-:Y:S05]  /*258b0*/  @!P1 BRA `(.L_x_11811) ;  /* 0xfffffffc00f09947 */ /* 0x004fea000383ffff */
[----:B------:R-:W-:Y:S05]  /*258c0*/  BRA `(.L_x_11810) ;  /* 0xfffffe6c00487947 */ /* 0x000fea000383ffff */
.L_x_11820:
[----:B-1----:R1:W2:Y:S02]  /*258d0*/  SYNCS.PHASECHK.TRANS64.TRYWAIT P1, [R212+URZ+0x22830], R211 ;  /* 0x022830d3d40075a7 */ /* 0x0022a4000802017f */
[----:B--2---:R-:W-:Y:S05]  /*258e0*/  @!P1 NANOSLEEP.SYNCS 0x989680 ;  /* 0x009896800000995d */ /* 0x004fea0003900000 */
[----:B------:R-:W2:Y:S02]  /*258f0*/  @!P1 SYNCS.PHASECHK.TRANS64 P1, [R212+URZ+0x22830], R211 ;  /* 0x022830d3d40095a7 */ /* 0x000ea4000802007f */
[----:B--2---:R-:W-:Y:S05]  /*25900*/  @!P1 BRA `(.L_x_11820) ;  /* 0xfffffffc00f09947 */ /* 0x004fea000383ffff */
[----:B------:R-:W-:Y:S05]  /*25910*/  BRA `(.L_x_11819) ;  /* 0xfffffe7400307947 */ /* 0x000fea000383ffff */
.L_x_11833:
[----:B--2---:R2:W3:Y:S02]  /*25920*/  SYNCS.PHASECHK.TRANS64.TRYWAIT P1, [R212+URZ+0x22850], R211 ;  /* 0x022850d3d40075a7 */ /* 0x0044e4000802017f */
[----:B---3--:R-:W-:Y:S05]  /*25930*/  @!P1 NANOSLEEP.SYNCS 0x989680 ;  /* 0x009896800000995d */ /* 0x008fea0003900000 */
[----:B------:R-:W3:Y:S02]  /*25940*/  @!P1 SYNCS.PHASECHK.TRANS64 P1, [R212+URZ+0x22850], R211 ;  /* 0x022850d3d40095a7 */ /* 0x000ee4000802007f */
[----:B---3--:R-:W-:Y:S05]  /*25950*/  @!P1 BRA `(.L_x_11833) ;  /* 0xfffffffc00f09947 */ /* 0x008fea000383ffff */
[----:B------:R-:W-:Y:S05]  /*25960*/  BRA `(.L_x_11832) ;  /* 0xfffffea400c07947 */ /* 0x000fea000383ffff */
.L_x_11843:
[----:B-1----:R1:W2:Y:S02]  /*25970*/  SYNCS.PHASECHK.TRANS64.TRYWAIT P2, [R4+URZ+0x22830], R212 ;  /* 0x022830d4040075a7 */ /* 0x0022a4000804017f */
[----:B--2---:R-:W-:Y:S05]  /*25980*/  @!P2 NANOSLEEP.SYNCS 0x989680 ;  /* 0x009896800000a95d */ /* 0x004fea0003900000 */
[----:B------:R-:W2:Y:S02]  /*25990*/  @!P2 SYNCS.PHASECHK.TRANS64 P2, [R4+URZ+0x22830], R212 ;  /* 0x022830d40400a5a7 */ /* 0x000ea4000804007f */
[----:B--2---:R-:W-:Y:S05]  /*259a0*/  @!P2 BRA `(.L_x_11843) ;  /* 0xfffffffc00f0a947 */ /* 0x004fea000383ffff */
[----:B------:R-:W-:Y:S05]  /*259b0*/  BRA `(.L_x_11842) ;  /* 0xfffffeac00bc7947 */ /* 0x000fea000383ffff */
.L_x_11848:
[----:B-1----:R1:W2:Y:S02]  /*259c0*/  SYNCS.PHASECHK.TRANS64.TRYWAIT P2, [R4+URZ+0x22850], R212 ;  /* 0x022850d4040075a7 */ /* 0x0022a4000804017f */
[----:B--2---:R-:W-:Y:S05]  /*259d0*/  @!P2 NANOSLEEP.SYNCS 0x989680 ;  /* 0x009896800000a95d */ /* 0x004fea0003900000 */
[----:B------:R-:W2:Y:S02]  /*259e0*/  @!P2 SYNCS.PHASECHK.TRANS64 P2, [R4+URZ+0x22850], R212 ;  /* 0x022850d40400a5a7 */ /* 0x000ea4000804007f */
[----:B--2---:R-:W-:Y:S05]  /*259f0*/  @!P2 BRA `(.L_x_11848) ;  /* 0xfffffffc00f0a947 */ /* 0x004fea000383ffff */
[----:B------:R-:W-:Y:S05]  /*25a00*/  BRA `(.L_x_11847) ;  /* 0xfffffecc00a07947 */ /* 0x000fea000383ffff */
.L_x_11854:
[----:B-1----:R1:W2:Y:S02]  /*25a10*/  SYNCS.PHASECHK.TRANS64.TRYWAIT P1, [R211+URZ+0x22830], R212 ;  /* 0x022830d4d30075a7 */ /* 0x0022a4000802017f */
[----:B--2---:R-:W-:Y:S05]  /*25a20*/  @!P1 NANOSLEEP.SYNCS 0x989680 ;  /* 0x009896800000995d */ /* 0x004fea0003900000 */
[----:B------:R-:W2:Y:S02]  /*25a30*/  @!P1 SYNCS.PHASECHK.TRANS64 P1, [R211+URZ+0x22830], R212 ;  /* 0x022830d4d30095a7 */ /* 0x000ea4000802007f */
[----:B--2---:R-:W-:Y:S05]  /*25a40*/  @!P1 BRA `(.L_x_11854) ;  /* 0xfffffffc00f09947 */ /* 0x004fea000383ffff */
[----:B------:R-:W-:Y:S05]  /*25a50*/  BRA `(.L_x_11853) ;  /* 0xfffffed000dc7947 */ /* 0x000fea000383ffff */
.L_x_11867:
[----:B--2---:R2:W3:Y:S02]  /*25a60*/  SYNCS.PHASECHK.TRANS64.TRYWAIT P1, [R211+URZ+0x22850], R212 ;  /* 0x022850d4d30075a7 */ /* 0x0044e4000802017f */
[----:B---3--:R-:W-:Y:S05]  /*25a70*/  @!P1 NANOSLEEP.SYNCS 0x989680 ;  /* 0x009896800000995d */ /* 0x008fea0003900000 */
[----:B------:R-:W3:Y:S02]  /*25a80*/  @!P1 SYNCS.PHASECHK.TRANS64 P1, [R211+URZ+0x22850], R212 ;  /* 0x022850d4d30095a7 */ /* 0x000ee4000802007f */
[----:B---3--:R-:W-:Y:S05]  /*25a90*/  @!P1 BRA `(.L_x_11867) ;  /* 0xfffffffc00f09947 */ /* 0x008fea000383ffff */
[----:B------:R-:W-:Y:S05]  /*25aa0*/  BRA `(.L_x_11866) ;  /* 0xffffff0400647947 */ /* 0x000fea000383ffff */
.L_x_11873:
[----:B------:R-:W-:Y:S02]  /*25ab0*/  IMAD.MOV.U32 R13, RZ, RZ, R21 ;  /* 0x000000ffff0d7224 */ /* 0x000fe400078e0015 */
[----:B------:R-:W-:Y:S02]  /*25ac0*/  IMAD.MOV.U32 R12, RZ, RZ, RZ ;  /* 0x000000ffff0c7224 */ /* 0x000fe400078e00ff */
[----:B------:R-:W-:Y:S02]  /*25ad0*/  IMAD.MOV.U32 R11, RZ, RZ, 0x181f ;  /* 0x0000181fff0b7424 */ /* 0x000fe400078e00ff */
[----:B------:R-:W-:-:S07]  /*25ae0*/  IMAD.MOV.U32 R15, RZ, RZ, -0x1 ;  /* 0xffffffffff0f7424 */ /* 0x000fce00078e00ff */
[----:B0----5:R-:W-:Y:S05]  /*25af0*/  WARPSYNC.COLLECTIVE R15, `(.L_x_12113) ;  /* 0x000000000f087348 */ /* 0x021fea0003c00000 */
[----:B------:R1:W2:Y:S02]  /*25b00*/  SHFL.IDX P6, R14, R13, R12, R11 ;  /* 0x0000000c0d0e7389 */ /* 0x0002a400000c000b */
[----:B012--5:R-:W-:Y:S01]  /*25b10*/  ENDCOLLECTIVE ;  /* 0x000000000000791b */ /* 0x027fe20003800000 */
.L_x_12113:
[----:B------:R-:W-:Y:S02]  /*25b20*/  IMAD.MOV.U32 R13, RZ, RZ, R20 ;  /* 0x000000ffff0d7224 */ /* 0x000fe400078e0014 */
[----:B------:R-:W-:-:S07]  /*25b30*/  IMAD.MOV.U32 R3, RZ, RZ, R14 ;  /* 0x000000ffff037224 */ /* 0x000fce00078e000e */
[----:B------:R-:W-:Y:S05]  /*25b40*/  WARPSYNC.COLLECTIVE R15, `(.L_x_12114) ;  /* 0x000000000f087348 */ /* 0x000fea0003c00000 */
[----:B------:R0:W1:Y:S02]  /*25b50*/  SHFL.IDX P6, R14, R13, R12, R11 ;  /* 0x0000000c0d0e7389 */ /* 0x00006400000c000b */
[----:B01----:R-:W-:Y:S01]  /*25b60*/  ENDCOLLECTIVE ;  /* 0x000000000000791b */ /* 0x003fe20003800000 */
.L_x_12114:
[----:B------:R-:W-:Y:S05]  /*25b70*/  BRA `(.L_x_12115) ;  /* 0xffffff2c00747947 */ /* 0x000fea000383ffff */
.L_x_11876:
        /* <DEDUP_REMOVED lines=8> */
.L_x_12117:
[----:B------:R-:W-:Y:S05]  /*25c00*/  BSYNC B1 ;  /* 0x0000000000017941 */ /* 0x000fea0003800000 */
.L_x_12116:
        /* <DEDUP_REMOVED lines=8> */
.L_x_12118:
[----:B------:R-:W-:Y:S05]  /*25c90*/  BRA `(.L_x_12119) ;  /* 0xffffff2c00b07947 */ /* 0x000fea000383ffff */
.L_x_11879:
        /* <DEDUP_REMOVED lines=8> */
.L_x_12121:
[----:B------:R-:W-:Y:S05]  /*25d20*/  BSYNC B1 ;  /* 0x0000000000017941 */ /* 0x000fea0003800000 */
.L_x_12120:
        /* <DEDUP_REMOVED lines=8> */
.L_x_12122:
[----:B------:R-:W-:Y:S05]  /*25db0*/  BRA `(.L_x_12123) ;  /* 0xffffff2c00dc7947 */ /* 0x000fea000383ffff */
.L_x_11882:
[----:B------:R-:W-:Y:S01]  /*25dc0*/  BSSY B1, `(.L_x_12124) ;  /* 0x0000008000017945 */ /* 0x000fe20003800000 */
[----:B------:R-:W-:Y:S02]  /*25dd0*/  IMAD.MOV.U32 R13, RZ, RZ, R21 ;  /* 0x000000ffff0d7224 */ /* 0x000fe400078e0015 */
[----:B------:R-:W-:Y:S02]  /*25de0*/  IMAD.MOV.U32 R12, RZ, RZ, 0x3 ;  /* 0x00000003ff0c7424 */ /* 0x000fe400078e00ff */
[----:B------:R-:W-:Y:S02]  /*25df0*/  IMAD.MOV.U32 R11, RZ, RZ, 0x181f ;  /* 0x0000181fff0b7424 */ /* 0x000fe400078e00ff */
[----:B----4-:R-:W-:-:S07]  /*25e00*/  IMAD.MOV.U32 R15, RZ, RZ, -0x1 ;  /* 0xffffffffff0f7424 */ /* 0x010fce00078e00ff */
[----:B0123--:R-:W-:Y:S05]  /*25e10*/  WARPSYNC.COLLECTIVE R15, `(.L_x_12125) ;  /* 0x000000000f087348 */ /* 0x00ffea0003c00000 */
[----:B--2---:R2:W4:Y:S02]  /*25e20*/  SHFL.IDX P6, R14, R13, R12, R11 ;  /* 0x0000000c0d0e7389 */ /* 0x00452400000c000b */
[----:B01234-:R-:W-:Y:S01]  /*25e30*/  ENDCOLLECTIVE ;  /* 0x000000000000791b */ /* 0x01ffe20003800000 */
.L_x_12125:
[----:B------:R-:W-:Y:S05]  /*25e40*/  BSYNC B1 ;  /* 0x0000000000017941 */ /* 0x000fea0003800000 */
.L_x_12124:
        /* <DEDUP_REMOVED lines=8> */
.L_x_12126:
[----:B------:R-:W-:Y:S05]  /*25ed0*/  BRA `(.L_x_12127) ;  /* 0xffffff3000087947 */ /* 0x000fea000383ffff */
.L_x_11884:
[----:B------:R-:W-:Y:S02]  /*25ee0*/  IMAD.MOV.U32 R13, RZ, RZ, R6 ;  /* 0x000000ffff0d7224 */ /* 0x000fe400078e0006 */
[----:B------:R-:W-:Y:S02]  /*25ef0*/  IMAD.MOV.U32 R12, RZ, RZ, RZ ;  /* 0x000000ffff0c7224 */ /* 0x000fe400078e00ff */
[----:B------:R-:W-:Y:S02]  /*25f00*/  IMAD.MOV.U32 R11, RZ, RZ, 0x1c1f ;  /* 0x00001c1fff0b7424 */ /* 0x000fe400078e00ff */
[----:B------:R-:W-:-:S07]  /*25f10*/  IMAD.MOV.U32 R15, RZ, RZ, -0x1 ;  /* 0xffffffffff0f7424 */ /* 0x000fce00078e00ff */
[----:B------:R-:W-:Y:S05]  /*25f20*/  WARPSYNC.COLLECTIVE R15, `(.L_x_12128) ;  /* 0x000000000f087348 */ /* 0x000fea0003c00000 */
[----:B------:R0:W1:Y:S02]  /*25f30*/  SHFL.IDX P6, R14, R13, R12, R11 ;  /* 0x0000000c0d0e7389 */ /* 0x00006400000c000b */
[----:B01----:R-:W-:Y:S01]  /*25f40*/  ENDCOLLECTIVE ;  /* 0x000000000000791b */ /* 0x003fe20003800000 */
.L_x_12128:
[----:B------:R-:W-:Y:S02]  /*25f50*/  IMAD.MOV.U32 R13, RZ, RZ, R3 ;  /* 0x000000ffff0d7224 */ /* 0x000fe400078e0003 */
[----:B------:R-:W-:-:S07]  /*25f60*/  IMAD.MOV.U32 R10, RZ, RZ, R14 ;  /* 0x000000ffff0a7224 */ /* 0x000fce00078e000e */
[----:B------:R-:W-:Y:S05]  /*25f70*/  WARPSYNC.COLLECTIVE R15, `(.L_x_12129) ;  /* 0x000000000f087348 */ /* 0x000fea0003c00000 */
[----:B------:R0:W1:Y:S02]  /*25f80*/  SHFL.IDX P6, R14, R13, R12, R11 ;  /* 0x0000000c0d0e7389 */ /* 0x00006400000c000b */
[----:B01----:R-:W-:Y:S01]  /*25f90*/  ENDCOLLECTIVE ;  /* 0x000000000000791b */ /* 0x003fe20003800000 */
.L_x_12129:
[----:B------:R-:W-:Y:S01]  /*25fa0*/  IMAD.MOV.U32 R11, RZ, RZ, R14 ;  /* 0x000000ffff0b7224 */ /* 0x000fe200078e000e */
[----:B------:R-:W-:Y:S06]  /*25fb0*/  BRA `(.L_x_12130) ;  /* 0xffffff3000ec7947 */ /* 0x000fec000383ffff */
.L_x_11887:
        /* <DEDUP_REMOVED lines=8> */
.L_x_12132:
[----:B------:R-:W-:Y:S05]  /*26040*/  BSYNC B1 ;  /* 0x0000000000017941 */ /* 0x000fea0003800000 */
.L_x_12131:
        /* <DEDUP_REMOVED lines=8> */
.L_x_12133:
[----:B------:R-:W-:Y:S05]  /*260d0*/  BRA `(.L_x_12134) ;  /* 0xffffff4000307947 */ /* 0x000fea000383ffff */
.L_x_11891:
[----:B------:R-:W-:Y:S02]  /*260e0*/  IMAD.MOV.U32 R13, RZ, RZ, R4 ;  /* 0x000000ffff0d7224 */ /* 0x000fe400078e0004 */
[----:B------:R-:W-:Y:S02]  /*260f0*/  IMAD.MOV.U32 R12, RZ, RZ, RZ ;  /* 0x000000ffff0c7224 */ /* 0x000fe400078e00ff */
[----:B------:R-:W-:Y:S02]  /*26100*/  IMAD.MOV.U32 R11, RZ, RZ, 0x181f ;  /* 0x0000181fff0b7424 */ /* 0x000fe400078e00ff */
[----:B------:R-:W-:-:S07]  /*26110*/  IMAD.MOV.U32 R15, RZ, RZ, -0x1 ;  /* 0xffffffffff0f7424 */ /* 0x000fce00078e00ff */
[----:B--23--:R-:W-:Y:S05]  /*26120*/  WARPSYNC.COLLECTIVE R15, `(.L_x_12135) ;  /* 0x000000000f087348 */ /* 0x00cfea0003c00000 */
[----:B------:R0:W1:Y:S02]  /*26130*/  SHFL.IDX P6, R14, R13, R12, R11 ;  /* 0x0000000c0d0e7389 */ /* 0x00006400000c000b */
[----:B0123--:R-:W-:Y:S01]  /*26140*/  ENDCOLLECTIVE ;  /* 0x000000000000791b */ /* 0x00ffe20003800000 */
.L_x_12135:
[----:B------:R-:W-:Y:S02]  /*26150*/  IMAD.MOV.U32 R13, RZ, RZ, R0 ;  /* 0x000000ffff0d7224 */ /* 0x000fe400078e0000 */
[----:B------:R-:W-:-:S07]  /*26160*/  IMAD.MOV.U32 R3, RZ, RZ, R14 ;  /* 0x000000ffff037224 */ /* 0x000fce00078e000e */
[----:B------:R-:W-:Y:S05]  /*26170*/  WARPSYNC.COLLECTIVE R15, `(.L_x_12136) ;  /* 0x000000000f087348 */ /* 0x000fea0003c00000 */
[----:B------:R0:W1:Y:S02]  /*26180*/  SHFL.IDX P6, R14, R13, R12, R11 ;  /* 0x0000000c0d0e7389 */ /* 0x00006400000c000b */
[----:B01----:R-:W-:Y:S01]  /*26190*/  ENDCOLLECTIVE ;  /* 0x000000000000791b */ /* 0x003fe20003800000 */
.L_x_12136:
[----:B------:R-:W-:Y:S05]  /*261a0*/  BRA `(.L_x_12137) ;  /* 0xffffff5400907947 */ /* 0x000fea000383ffff */
.L_x_11894:
[----:B------:R-:W-:Y:S01]  /*261b0*/  BSSY B1, `(.L_x_12138) ;  /* 0x0000008000017945 */ /* 0x000fe20003800000 */
[----:B-1----:R-:W-:Y:S02]  /*261c0*/  IMAD.MOV.U32 R13, RZ, RZ, R4 ;  /* 0x000000ffff0d7224 */ /* 0x002fe400078e0004 */
[----:B------:R-:W-:Y:S02]  /*261d0*/  IMAD.MOV.U32 R12, RZ, RZ, 0x1 ;  /* 0x00000001ff0c7424 */ /* 0x000fe400078e00ff */
[----:B------:R-:W-:Y:S02]  /*261e0*/  IMAD.MOV.U32 R11, RZ, RZ, 0x181f ;  /* 0x0000181fff0b7424 */ /* 0x000fe400078e00ff */
[----:B------:R-:W-:-:S07]  /*261f0*/  IMAD.MOV.U32 R15, RZ, RZ, -0x1 ;  /* 0xffffffffff0f7424 */ /* 0x000fce00078e00ff */
[----:B0-234-:R-:W-:Y:S05]  /*26200*/  WARPSYNC.COLLECTIVE R15, `(.L_x_12139) ;  /* 0x000000000f087348 */ /* 0x01dfea0003c00000 */
[----:B----4-:R1:W4:Y:S02]  /*26210*/  SHFL.IDX P6, R14, R13, R12, R11 ;  /* 0x0000000c0d0e7389 */ /* 0x01032400000c000b */
[----:B01234-:R-:W-:Y:S01]  /*26220*/  ENDCOLLECTIVE ;  /* 0x000000000000791b */ /* 0x01ffe20003800000 */
.L_x_12139:
[----:B------:R-:W-:Y:S05]  /*26230*/  BSYNC B1 ;  /* 0x0000000000017941 */ /* 0x000fea0003800000 */
.L_x_12138:
        /* <DEDUP_REMOVED lines=8> */
.L_x_12140:
[----:B------:R-:W-:Y:S05]  /*262c0*/  BRA `(.L_x_12141) ;  /* 0xffffff5400c07947 */ /* 0x000fea000383ffff */
.L_x_11897:
        /* <DEDUP_REMOVED lines=8> */
.L_x_12143:
[----:B------:R-:W-:Y:S05]  /*26350*/  BSYNC B1 ;  /* 0x0000000000017941 */ /* 0x000fea0003800000 */
.L_x_12142:
        /* <DEDUP_REMOVED lines=8> */
.L_x_12144:
[----:B------:R-:W-:Y:S05]  /*263e0*/  BRA `(.L_x_12145) ;  /* 0xffffff5400ec7947 */ /* 0x000fea000383ffff */
.L_x_11900:
        /* <DEDUP_REMOVED lines=8> */
.L_x_12147:
[----:B------:R-:W-:Y:S05]  /*26470*/  BSYNC B1 ;  /* 0x0000000000017941 */ /* 0x000fea0003800000 */
.L_x_12146:
        /* <DEDUP_REMOVED lines=8> */
.L_x_12148:
[----:B------:R-:W-:Y:S05]  /*26500*/  BRA `(.L_x_12149) ;  /* 0xffffff5800187947 */ /* 0x000fea000383ffff */
.L_x_11927:
[----:B------:R-:W1:Y:S01]  /*26510*/  S2R R11, SR_TID.X ;  /* 0x00000000000b7919 */ /* 0x000e620000002100 */
[----:B------:R-:W-:Y:S01]  /*26520*/  BSSY B1, `(.L_x_12150) ;  /* 0x000000a000017945 */ /* 0x000fe20003800000 */
[----:B------:R-:W-:Y:S02]  /*26530*/  IMAD.MOV.U32 R12, RZ, RZ, RZ ;  /* 0x000000ffff0c7224 */ /* 0x000fe400078e00ff */
[----:B0-----:R-:W-:Y:S01]  /*26540*/  IMAD.MOV.U32 R15, RZ, RZ, -0x1 ;  /* 0xffffffffff0f7424 */ /* 0x001fe200078e00ff */
[----:B-1----:R-:W-:-:S04]  /*26550*/  SHF.R.U32.HI R11, RZ, 0x5, R11 ;  /* 0x00000005ff0b7819 */ /* 0x002fc8000001160b */
[----:B------:R-:W-:-:S05]  /*26560*/  LOP3.LUT R11, R11, 0x3, RZ, 0xc0, !PT ;  /* 0x000000030b0b7812 */ /* 0x000fca00078ec0ff */
[----:B------:R-:W-:Y:S02]  /*26570*/  IMAD.MOV.U32 R13, RZ, RZ, R11 ;  /* 0x000000ffff0d7224 */ /* 0x000fe400078e000b */
[----:B------:R-:W-:-:S07]  /*26580*/  IMAD.MOV.U32 R11, RZ, RZ, 0x1f ;  /* 0x0000001fff0b7424 */ /* 0x000fce00078e00ff */
[----:B------:R-:W-:Y:S05]  /*26590*/  WARPSYNC.COLLECTIVE R15, `(.L_x_12151) ;  /* 0x000000000f087348 */ /* 0x000fea0003c00000 */
[----:B------:R0:W1:Y:S02]  /*265a0*/  SHFL.IDX P6, R14, R13, R12, R11 ;  /* 0x0000000c0d0e7389 */ /* 0x00006400000c000b */
[----:B01----:R-:W-:Y:S01]  /*265b0*/  ENDCOLLECTIVE ;  /* 0x000000000000791b */ /* 0x003fe20003800000 */
.L_x_12151:
[----:B------:R-:W-:Y:S05]  /*265c0*/  BSYNC B1 ;  /* 0x0000000000017941 */ /* 0x000fea0003800000 */
.L_x_12150:
[----:B------:R-:W-:Y:S05]  /*265d0*/  BRA `(.L_x_12152) ;  /* 0xffffff7800387947 */ /* 0x000fea000383ffff */
.L_x_11929:
[----:B------:R-:W-:Y:S01]  /*265e0*/  BSSY B1, `(.L_x_12153) ;  /* 0x0000006000017945 */ /* 0x000fe20003800000 */
[----:B0-----:R-:W-:-:S07]  /*265f0*/  IMAD.MOV.U32 R15, RZ, RZ, -0x1 ;  /* 0xffffffffff0f7424 */ /* 0x001fce00078e00ff */
[----:B-1----:R-:W-:Y:S05]  /*26600*/  WARPSYNC.COLLECTIVE R15, `(.L_x_12154) ;  /* 0x000000000f0c7348 */ /* 0x002fea0003c00000 */
[----:B------:R-:W-:Y:S02]  /*26610*/  ELECT P6, UR62, PT ;  /* 0x00000000003e782f */ /* 0x000fe400038c0000 */
[----:B------:R-:W-:Y:S01]  /*26620*/  MOV R14, UR62 ;  /* 0x0000003e000e7c02 */ /* 0x000fe20008000f00 */
[----:B-1----:R-:W-:Y:S10]  /*26630*/  ENDCOLLECTIVE ;  /* 0x000000000000791b */ /* 0x002ff40003800000 */
.L_x_12154:
[----:B------:R-:W-:Y:S05]  /*26640*/  BSYNC B1 ;  /* 0x0000000000017941 */ /* 0x000fea0003800000 */
.L_x_12153:
[----:B------:R-:W-:Y:S05]  /*26650*/  BRA `(.L_x_11928) ;  /* 0xffffff7800307947 */ /* 0x000fea000383ffff */
.L_x_11931:
[----:B-1----:R1:W2:Y:S02]  /*26660*/  SYNCS.PHASECHK.TRANS64.TRYWAIT P0, [R19+URZ+0x22820], R6 ;  /* 0x02282006130075a7 */ /* 0x0022a4000800017f */
[----:B--2---:R-:W-:Y:S05]  /*26670*/  @!P0 NANOSLEEP.SYNCS 0x989680 ;  /* 0x009896800000895d */ /* 0x004fea0003900000 */
[----:B------:R-:W2:Y:S02]  /*26680*/  @!P0 SYNCS.PHASECHK.TRANS64 P0, [R19+URZ+0x22820], R6 ;  /* 0x02282006130085a7 */ /* 0x000ea4000800007f */
[----:B--2---:R-:W-:Y:S05]  /*26690*/  @!P0 BRA `(.L_x_11931) ;  /* 0xfffffffc00f08947 */ /* 0x004fea000383ffff */
[----:B------:R-:W-:Y:S05]  /*266a0*/  BRA `(.L_x_12155) ;  /* 0xffffff7800407947 */ /* 0x000fea000383ffff */
.L_x_11935:
[----:B--2---:R2:W3:Y:S02]  /*266b0*/  SYNCS.PHASECHK.TRANS64.TRYWAIT P0, [R7+URZ+0x228a0], R10 ;  /* 0x0228a00a070075a7 */ /* 0x0044e4000800017f */
[----:B---3--:R-:W-:Y:S05]  /*266c0*/  @!P0 NANOSLEEP.SYNCS 0x989680 ;  /* 0x009896800000895d */ /* 0x008fea0003900000 */
[----:B------:R-:W3:Y:S02]  /*266d0*/  @!P0 SYNCS.PHASECHK.TRANS64 P0, [R7+URZ+0x228a0], R10 ;  /* 0x0228a00a070085a7 */ /* 0x000ee4000800007f */
[----:B---3--:R-:W-:Y:S05]  /*266e0*/  @!P0 BRA `(.L_x_11935) ;  /* 0xfffffffc00f08947 */ /* 0x008fea000383ffff */
[----:B------:R-:W-:Y:S05]  /*266f0*/  BRA `(.L_x_12156) ;  /* 0xffffff7800607947 */ /* 0x000fea000383ffff */
.L_x_11940:
[----:B-1----:R1:W3:Y:S02]  /*26700*/  SYNCS.PHASECHK.TRANS64.TRYWAIT P0, [R7+URZ+0x228c0], R10 ;  /* 0x0228c00a070075a7 */ /* 0x0022e4000800017f */
[----:B---3--:R-:W-:Y:S05]  /*26710*/  @!P0 NANOSLEEP.SYNCS 0x989680 ;  /* 0x009896800000895d */ /* 0x008fea0003900000 */
[----:B------:R-:W3:Y:S02]  /*26720*/  @!P0 SYNCS.PHASECHK.TRANS64 P0, [R7+URZ+0x228c0], R10 ;  /* 0x0228c00a070085a7 */ /* 0x000ee4000800007f */
[----:B---3--:R-:W-:Y:S05]  /*26730*/  @!P0 BRA `(.L_x_11940) ;  /* 0xfffffffc00f08947 */ /* 0x008fea000383ffff */
[----:B------:R-:W-:Y:S05]  /*26740*/  BRA `(.L_x_12157) ;  /* 0xffffff7800e07947 */ /* 0x000fea000383ffff */
.L_x_11950:
[----:B-1----:R1:W2:Y:S02]  /*26750*/  SYNCS.PHASECHK.TRANS64.TRYWAIT P1, [R6+URZ+0x228a0], R7 ;  /* 0x0228a007060075a7 */ /* 0x0022a4000802017f */
[----:B--2---:R-:W-:Y:S05]  /*26760*/  @!P1 NANOSLEEP.SYNCS 0x989680 ;  /* 0x009896800000995d */ /* 0x004fea0003900000 */
[----:B------:R-:W2:Y:S02]  /*26770*/  @!P1 SYNCS.PHASECHK.TRANS64 P1, [R6+URZ+0x228a0], R7 ;  /* 0x0228a007060095a7 */ /* 0x000ea4000802007f */
[----:B--2---:R-:W-:Y:S05]  /*26780*/  @!P1 BRA `(.L_x_11950) ;  /* 0xfffffffc00f09947 */ /* 0x004fea000383ffff */
[----:B------:R-:W-:Y:S05]  /*26790*/  BRA `(.L_x_12158) ;  /* 0xffffff8000707947 */ /* 0x000fea000383ffff */
.L_x_11955:
[----:B--2---:R2:W3:Y:S02]  /*267a0*/  SYNCS.PHASECHK.TRANS64.TRYWAIT P1, [R6+URZ+0x228c0], R7 ;  /* 0x0228c007060075a7 */ /* 0x0044e4000802017f */
[----:B---3--:R-:W-:Y:S05]  /*267b0*/  @!P1 NANOSLEEP.SYNCS 0x989680 ;  /* 0x009896800000995d */ /* 0x008fea0003900000 */
[----:B------:R-:W3:Y:S02]  /*267c0*/  @!P1 SYNCS.PHASECHK.TRANS64 P1, [R6+URZ+0x228c0], R7 ;  /* 0x0228c007060095a7 */ /* 0x000ee4000802007f */
[----:B---3--:R-:W-:Y:S05]  /*267d0*/  @!P1 BRA `(.L_x_11955) ;  /* 0xfffffffc00f09947 */ /* 0x008fea000383ffff */
[----:B------:R-:W-:Y:S05]  /*267e0*/  BRA `(.L_x_12159) ;  /* 0xffffff8000ec7947 */ /* 0x000fea000383ffff */
.L_x_11981:
        /* <DEDUP_REMOVED lines=11> */
.L_x_12161:
[----:B------:R-:W-:Y:S05]  /*268a0*/  BSYNC B0 ;  /* 0x0000000000007941 */ /* 0x000fea0003800000 */
.L_x_12160:
[----:B------:R-:W-:Y:S05]  /*268b0*/  BRA `(.L_x_12162) ;  /* 0xffffff9400807947 */ /* 0x000fea000383ffff */
.L_x_11983:
[----:B------:R-:W-:Y:S01]  /*268c0*/  BSSY B0, `(.L_x_12163) ;  /* 0x0000006000007945 */ /* 0x000fe20003800000 */
[----:B0-----:R-:W-:-:S07]  /*268d0*/  IMAD.MOV.U32 R15, RZ, RZ, -0x1 ;  /* 0xffffffffff0f7424 */ /* 0x001fce00078e00ff */
[----:B-12---:R-:W-:Y:S05]  /*268e0*/  WARPSYNC.COLLECTIVE R15, `(.L_x_12164) ;  /* 0x000000000f0c7348 */ /* 0x006fea0003c00000 */
[----:B------:R-:W-:Y:S02]  /*268f0*/  ELECT P6, UR62, PT ;  /* 0x00000000003e782f */ /* 0x000fe400038c0000 */
[----:B------:R-:W-:Y:S01]  /*26900*/  MOV R14, UR62 ;  /* 0x0000003e000e7c02 */ /* 0x000fe20008000f00 */
[----:B-12---:R-:W-:Y:S10]  /*26910*/  ENDCOLLECTIVE ;  /* 0x000000000000791b */ /* 0x006ff40003800000 */
.L_x_12164:
[----:B------:R-:W-:Y:S05]  /*26920*/  BSYNC B0 ;  /* 0x0000000000007941 */ /* 0x000fea0003800000 */
.L_x_12163:
[----:B------:R-:W-:Y:S05]  /*26930*/  BRA `(.L_x_12165) ;  /* 0xffffff9400847947 */ /* 0x000fea000383ffff */
.L_x_11985:
[----:B---3--:R3:W4:Y:S02]  /*26940*/  SYNCS.PHASECHK.TRANS64.TRYWAIT P0, [R0+URZ+0x22840], R2 ;  /* 0x02284002000075a7 */ /* 0x008724000800017f */
[----:B----4-:R-:W-:Y:S05]  /*26950*/  @!P0 NANOSLEEP.SYNCS 0x989680 ;  /* 0x009896800000895d */ /* 0x010fea0003900000 */
[----:B------:R-:W4:Y:S02]  /*26960*/  @!P0 SYNCS.PHASECHK.TRANS64 P0, [R0+URZ+0x22840], R2 ;  /* 0x02284002000085a7 */ /* 0x000f24000800007f */
[----:B----4-:R-:W-:Y:S05]  /*26970*/  @!P0 BRA `(.L_x_11985) ;  /* 0xfffffffc00f08947 */ /* 0x010fea000383ffff */
[----:B------:R-:W-:Y:S05]  /*26980*/  BRA `(.L_x_12166) ;  /* 0xffffff9400e87947 */ /* 0x000fea000383ffff */
.L_x_11989:
        /* <DEDUP_REMOVED lines=13> */
.L_x_12167:
[----:B------:R-:W-:Y:S02]  /*26a60*/  IMAD.MOV.U32 R13, RZ, RZ, R4 ;  /* 0x000000ffff0d7224 */ /* 0x000fe400078e0004 */
[----:B------:R-:W-:-:S07]  /*26a70*/  IMAD.MOV.U32 R6, RZ, RZ, R14 ;  /* 0x000000ffff067224 */ /* 0x000fce00078e000e */
[----:B------:R-:W-:Y:S05]  /*26a80*/  WARPSYNC.COLLECTIVE R15, `(.L_x_12168) ;  /* 0x000000000f087348 */ /* 0x000fea0003c00000 */
[----:B------:R0:W1:Y:S02]  /*26a90*/  SHFL.IDX P6, R14, R13, R12, R11 ;  /* 0x0000000c0d0e7389 */ /* 0x00006400000c000b */
[----:B01----:R-:W-:Y:S01]  /*26aa0*/  ENDCOLLECTIVE ;  /* 0x000000000000791b */ /* 0x003fe20003800000 */
.L_x_12168:
[----:B------:R-:W-:Y:S02]  /*26ab0*/  IMAD.MOV.U32 R13, RZ, RZ, R3 ;  /* 0x000000ffff0d7224 */ /* 0x000fe400078e0003 */
[----:B------:R-:W-:Y:S02]  /*26ac0*/  IMAD.MOV.U32 R12, RZ, RZ, 0x1 ;  /* 0x00000001ff0c7424 */ /* 0x000fe400078e00ff */
[----:B------:R-:W-:-:S07]  /*26ad0*/  IMAD.MOV.U32 R7, RZ, RZ, R14 ;  /* 0x000000ffff077224 */ /* 0x000fce00078e000e */
[----:B------:R-:W-:Y:S05]  /*26ae0*/  WARPSYNC.COLLECTIVE R15, `(.L_x_12169) ;  /* 0x000000000f087348 */ /* 0x000fea0003c00000 */
[----:B------:R0:W1:Y:S02]  /*26af0*/  SHFL.IDX P6, R14, R13, R12, R11 ;  /* 0x0000000c0d0e7389 */ /* 0x00006400000c000b */
[----:B01----:R-:W-:Y:S01]  /*26b00*/  ENDCOLLECTIVE ;  /* 0x000000000000791b */ /* 0x003fe20003800000 */
.L_x_12169:
        /* <DEDUP_REMOVED lines=15> */
.L_x_12170:
[----:B------:R-:W-:Y:S02]  /*26c00*/  IMAD.MOV.U32 R13, RZ, RZ, R3 ;  /* 0x000000ffff0d7224 */ /* 0x000fe400078e0003 */
[----:B------:R-:W-:Y:S02]  /*26c10*/  IMAD.MOV.U32 R12, RZ, RZ, 0x2 ;  /* 0x00000002ff0c7424 */ /* 0x000fe400078e00ff */
[----:B------:R-:W-:-:S07]  /*26c20*/  IMAD.MOV.U32 R5, RZ, RZ, R14 ;  /* 0x000000ffff057224 */ /* 0x000fce00078e000e */
[----:B------:R-:W-:Y:S05]  /*26c30*/  WARPSYNC.COLLECTIVE R15, `(.L_x_12171) ;  /* 0x000000000f087348 */ /* 0x000fea0003c00000 */
[----:B------:R0:W1:Y:S02]  /*26c40*/  SHFL.IDX P6, R14, R13, R12, R11 ;  /* 0x0000000c0d0e7389 */ /* 0x00006400000c000b */
[----:B01----:R-:W-:Y:S01]  /*26c50*/  ENDCOLLECTIVE ;  /* 0x000000000000791b */ /* 0x003fe20003800000 */
.L_x_12171:
        /* <DEDUP_REMOVED lines=15> */
.L_x_12172:
[----:B------:R-:W-:Y:S02]  /*26d50*/  IMAD.MOV.U32 R13, RZ, RZ, R3 ;  /* 0x000000ffff0d7224 */ /* 0x000fe400078e0003 */
[----:B------:R-:W-:Y:S02]  /*26d60*/  IMAD.MOV.U32 R12, RZ, RZ, 0x3 ;  /* 0x00000003ff0c7424 */ /* 0x000fe400078e00ff */
[----:B------:R-:W-:-:S07]  /*26d70*/  IMAD.MOV.U32 R5, RZ, RZ, R14 ;  /* 0x000000ffff057224 */ /* 0x000fce00078e000e */
[----:B------:R-:W-:Y:S05]  /*26d80*/  WARPSYNC.COLLECTIVE R15, `(.L_x_12173) ;  /* 0x000000000f087348 */ /* 0x000fea0003c00000 */
[----:B------:R0:W1:Y:S02]  /*26d90*/  SHFL.IDX P6, R14, R13, R12, R11 ;  /* 0x0000000c0d0e7389 */ /* 0x00006400000c000b */
[----:B01----:R-:W-:Y:S01]  /*26da0*/  ENDCOLLECTIVE ;  /* 0x000000000000791b */ /* 0x003fe20003800000 */
.L_x_12173:
        /* <DEDUP_REMOVED lines=15> */
.L_x_12174:
[----:B------:R-:W-:Y:S02]  /*26ea0*/  IMAD.MOV.U32 R13, RZ, RZ, R3 ;  /* 0x000000ffff0d7224 */ /* 0x000fe400078e0003 */
[----:B------:R-:W-:Y:S02]  /*26eb0*/  IMAD.MOV.U32 R12, RZ, RZ, 0x4 ;  /* 0x00000004ff0c7424 */ /* 0x000fe400078e00ff */
[----:B------:R-:W-:-:S07]  /*26ec0*/  IMAD.MOV.U32 R5, RZ, RZ, R14 ;  /* 0x000000ffff057224 */ /* 0x000fce00078e000e */
[----:B------:R-:W-:Y:S05]  /*26ed0*/  WARPSYNC.COLLECTIVE R15, `(.L_x_12175) ;  /* 0x000000000f087348 */ /* 0x000fea0003c00000 */
[----:B------:R0:W1:Y:S02]  /*26ee0*/  SHFL.IDX P6, R14, R13, R12, R11 ;  /* 0x0000000c0d0e7389 */ /* 0x00006400000c000b */
[----:B01----:R-:W-:Y:S01]  /*26ef0*/  ENDCOLLECTIVE ;  /* 0x000000000000791b */ /* 0x003fe20003800000 */
.L_x_12175:
        /* <DEDUP_REMOVED lines=15> */
.L_x_12176:
[----:B------:R-:W-:Y:S02]  /*26ff0*/  IMAD.MOV.U32 R13, RZ, RZ, R3 ;  /* 0x000000ffff0d7224 */ /* 0x000fe400078e0003 */
[----:B------:R-:W-:Y:S02]  /*27000*/  IMAD.MOV.U32 R12, RZ, RZ, 0x5 ;  /* 0x00000005ff0c7424 */ /* 0x000fe400078e00ff */
[----:B------:R-:W-:-:S07]  /*27010*/  IMAD.MOV.U32 R5, RZ, RZ, R14 ;  /* 0x000000ffff057224 */ /* 0x000fce00078e000e */
[----:B------:R-:W-:Y:S05]  /*27020*/  WARPSYNC.COLLECTIVE R15, `(.L_x_12177) ;  /* 0x000000000f087348 */ /* 0x000fea0003c00000 */
[----:B------:R0:W1:Y:S02]  /*27030*/  SHFL.IDX P6, R14, R13, R12, R11 ;  /* 0x0000000c0d0e7389 */ /* 0x00006400000c000b */
[----:B01----:R-:W-:Y:S01]  /*27040*/  ENDCOLLECTIVE ;  /* 0x000000000000791b */ /* 0x003fe20003800000 */
.L_x_12177:
        /* <DEDUP_REMOVED lines=15> */
.L_x_12178:
[----:B------:R-:W-:Y:S02]  /*27140*/  IMAD.MOV.U32 R13, RZ, RZ, R3 ;  /* 0x000000ffff0d7224 */ /* 0x000fe400078e0003 */
[----:B------:R-:W-:Y:S02]  /*27150*/  IMAD.MOV.U32 R12, RZ, RZ, 0x6 ;  /* 0x00000006ff0c7424 */ /* 0x000fe400078e00ff */
[----:B------:R-:W-:-:S07]  /*27160*/  IMAD.MOV.U32 R5, RZ, RZ, R14 ;  /* 0x000000ffff057224 */ /* 0x000fce00078e000e */
[----:B------:R-:W-:Y:S05]  /*27170*/  WARPSYNC.COLLECTIVE R15, `(.L_x_12179) ;  /* 0x000000000f087348 */ /* 0x000fea0003c00000 */
[----:B------:R0:W1:Y:S02]  /*27180*/  SHFL.IDX P6, R14, R13, R12, R11 ;  /* 0x0000000c0d0e7389 */ /* 0x00006400000c000b */
[----:B01----:R-:W-:Y:S01]  /*27190*/  ENDCOLLECTIVE ;  /* 0x000000000000791b */ /* 0x003fe20003800000 */
.L_x_12179:
        /* <DEDUP_REMOVED lines=13> */
.L_x_12180:
        /* <DEDUP_REMOVED lines=8> */
.L_x_12181:
        /* <DEDUP_REMOVED lines=13> */
.L_x_12182:
[----:B------:R-:W-:Y:S01]  /*273c0*/  IMAD.MOV.U32 R3, RZ, RZ, R14 ;  /* 0x000000ffff037224 */ /* 0x000fe200078e000e */
[----:B------:R-:W-:Y:S06]  /*273d0*/  BRA `(.L_x_12183) ;  /* 0xffffff9800687947 */ /* 0x000fec000383ffff */
.L_x_11992:
[----:B0-----:R0:W1:Y:S02]  /*273e0*/  SYNCS.PHASECHK.TRANS64.TRYWAIT P0, [R19+URZ+0x22820], R0 ;  /* 0x02282000130075a7 */ /* 0x001064000800017f */
[----:B-1----:R-:W-:Y:S05]  /*273f0*/  @!P0 NANOSLEEP.SYNCS 0x989680 ;  /* 0x009896800000895d */ /* 0x002fea0003900000 */
[----:B------:R-:W1:Y:S02]  /*27400*/  @!P0 SYNCS.PHASECHK.TRANS64 P0, [R19+URZ+0x22820], R0 ;  /* 0x02282000130085a7 */ /* 0x000e64000800007f */
[----:B-1----:R-:W-:Y:S05]  /*27410*/  @!P0 BRA `(.L_x_11992) ;  /* 0xfffffffc00f08947 */ /* 0x002fea000383ffff */
[----:B------:R-:W-:Y:S05]  /*27420*/  BRA `(.L_x_12184) ;  /* 0xffffff9800c47947 */ /* 0x000fea000383ffff */
.L_x_11996:
[----:B0-----:R0:W1:Y:S02]  /*27430*/  SYNCS.PHASECHK.TRANS64.TRYWAIT P0, [R2+URZ+0x22860], R0 ;  /* 0x02286000020075a7 */ /* 0x001064000800017f */
[----:B-1----:R-:W-:Y:S05]  /*27440*/  @!P0 NANOSLEEP.SYNCS 0x989680 ;  /* 0x009896800000895d */ /* 0x002fea0003900000 */
[----:B------:R-:W1:Y:S02]  /*27450*/  @!P0 SYNCS.PHASECHK.TRANS64 P0, [R2+URZ+0x22860], R0 ;  /* 0x02286000020085a7 */ /* 0x000e64000800007f */
[----:B-1----:R-:W-:Y:S05]  /*27460*/  @!P0 BRA `(.L_x_11996) ;  /* 0xfffffffc00f08947 */ /* 0x002fea000383ffff */
[----:B------:R-:W-:Y:S05]  /*27470*/  BRA `(.L_x_12185) ;  /* 0xffffff9800e87947 */ /* 0x000fea000383ffff */
.L_x_12011:
[----:B-1----:R1:W2:Y:S02]  /*27480*/  SYNCS.PHASECHK.TRANS64.TRYWAIT P0, [R2+URZ+0x22840], R6 ;  /* 0x02284006020075a7 */ /* 0x0022a4000800017f */
[----:B--2---:R-:W-:Y:S05]  /*27490*/  @!P0 NANOSLEEP.SYNCS 0x989680 ;  /* 0x009896800000895d */ /* 0x004fea0003900000 */
[----:B------:R-:W2:Y:S02]  /*274a0*/  @!P0 SYNCS.PHASECHK.TRANS64 P0, [R2+URZ+0x22840], R6 ;  /* 0x02284006020085a7 */ /* 0x000ea4000800007f */
[----:B--2---:R-:W-:Y:S05]  /*274b0*/  @!P0 BRA `(.L_x_12011) ;  /* 0xfffffffc00f08947 */ /* 0x004fea000383ffff */
[----:B------:R-:W-:Y:S05]  /*274c0*/  BRA `(.L_x_12186) ;  /* 0xffffffa400287947 */ /* 0x000fea000383ffff */
.L_x_12016:
[----:B0-----:R0:W2:Y:S02]  /*274d0*/  SYNCS.PHASECHK.TRANS64.TRYWAIT P0, [R2+URZ+0x22860], R6 ;  /* 0x02286006020075a7 */ /* 0x0010a4000800017f */
[----:B--2---:R-:W-:Y:S05]  /*274e0*/  @!P0 NANOSLEEP.SYNCS 0x989680 ;  /* 0x009896800000895d */ /* 0x004fea0003900000 */
[----:B------:R-:W2:Y:S02]  /*274f0*/  @!P0 SYNCS.PHASECHK.TRANS64 P0, [R2+URZ+0x22860], R6 ;  /* 0x02286006020085a7 */ /* 0x000ea4000800007f */
[----:B--2---:R-:W-:Y:S05]  /*27500*/  @!P0 BRA `(.L_x_12016) ;  /* 0xfffffffc00f08947 */ /* 0x004fea000383ffff */
[----:B------:R-:W-:Y:S05]  /*27510*/  BRA `(.L_x_12187) ;  /* 0xffffffa400a87947 */ /* 0x000fea000383ffff */
.L_x_12027:
[----:B-1----:R1:W2:Y:S02]  /*27520*/  SYNCS.PHASECHK.TRANS64.TRYWAIT P0, [R3+URZ+0x22840], R2 ;  /* 0x02284002030075a7 */ /* 0x0022a4000800017f */
[----:B--2---:R-:W-:Y:S05]  /*27530*/  @!P0 NANOSLEEP.SYNCS 0x989680 ;  /* 0x009896800000895d */ /* 0x004fea0003900000 */
[----:B------:R-:W2:Y:S02]  /*27540*/  @!P0 SYNCS.PHASECHK.TRANS64 P0, [R3+URZ+0x22840], R2 ;  /* 0x02284002030085a7 */ /* 0x000ea4000800007f */
[----:B--2---:R-:W-:Y:S05]  /*27550*/  @!P0 BRA `(.L_x_12027) ;  /* 0xfffffffc00f08947 */ /* 0x004fea000383ffff */
[----:B------:R-:W-:Y:S05]  /*27560*/  BRA `(.L_x_12188) ;  /* 0xffffffac00947947 */ /* 0x000fea000383ffff */
.L_x_12032:
[----:B0-----:R0:W2:Y:S02]  /*27570*/  SYNCS.PHASECHK.TRANS64.TRYWAIT P0, [R3+URZ+0x22860], R2 ;  /* 0x02286002030075a7 */ /* 0x0010a4000800017f */
[----:B--2---:R-:W-:Y:S05]  /*27580*/  @!P0 NANOSLEEP.SYNCS 0x989680 ;  /* 0x009896800000895d */ /* 0x004fea0003900000 */
[----:B------:R-:W2:Y:S02]  /*27590*/  @!P0 SYNCS.PHASECHK.TRANS64 P0, [R3+URZ+0x22860], R2 ;  /* 0x02286002030085a7 */ /* 0x000ea4000800007f */
[----:B--2---:R-:W-:Y:S05]  /*275a0*/  @!P0 BRA `(.L_x_12032) ;  /* 0xfffffffc00f08947 */ /* 0x004fea000383ffff */
[----:B------:R-:W-:Y:S05]  /*275b0*/  BRA `(.L_x_12189) ;  /* 0xffffffb000107947 */ /* 0x000fea000383ffff */
.L_x_12043:
[----:B-1----:R1:W2:Y:S02]  /*275c0*/  SYNCS.PHASECHK.TRANS64.TRYWAIT P0, [R3+URZ+0x22840], R2 ;  /* 0x02284002030075a7 */ /* 0x0022a4000800017f */
[----:B--2---:R-:W-:Y:S05]  /*275d0*/  @!P0 NANOSLEEP.SYNCS 0x989680 ;  /* 0x009896800000895d */ /* 0x004fea0003900000 */
[----:B------:R-:W2:Y:S02]  /*275e0*/  @!P0 SYNCS.PHASECHK.TRANS64 P0, [R3+URZ+0x22840], R2 ;  /* 0x02284002030085a7 */ /* 0x000ea4000800007f */
[----:B--2---:R-:W-:Y:S05]  /*275f0*/  @!P0 BRA `(.L_x_12043) ;  /* 0xfffffffc00f08947 */ /* 0x004fea000383ffff */
[----:B------:R-:W-:Y:S05]  /*27600*/  BRA `(.L_x_12190) ;  /* 0xffffffb400e07947 */ /* 0x000fea000383ffff */
.L_x_12048:
[----:B--2---:R2:W3:Y:S02]  /*27610*/  SYNCS.PHASECHK.TRANS64.TRYWAIT P0, [R3+URZ+0x22860], R2 ;  /* 0x02286002030075a7 */ /* 0x0044e4000800017f */
[----:B---3--:R-:W-:Y:S05]  /*27620*/  @!P0 NANOSLEEP.SYNCS 0x989680 ;  /* 0x009896800000895d */ /* 0x008fea0003900000 */
[----:B------:R-:W3:Y:S02]  /*27630*/  @!P0 SYNCS.PHASECHK.TRANS64 P0, [R3+URZ+0x22860], R2 ;  /* 0x02286002030085a7 */ /* 0x000ee4000800007f */
[----:B---3--:R-:W-:Y:S05]  /*27640*/  @!P0 BRA `(.L_x_12048) ;  /* 0xfffffffc00f08947 */ /* 0x008fea000383ffff */
[----:B------:R-:W-:Y:S05]  /*27650*/  BRA `(.L_x_12191) ;  /* 0xffffffb800607947 */ /* 0x000fea000383ffff */
.L_x_12060:
[----:B---34-:R-:W3:Y:S01]  /*27660*/  LDL R0, [R1] ;  /* 0x0000000001007983 */ /* 0x018ee20000100800 */
[----:B------:R-:W-:Y:S01]  /*27670*/  BSSY B0, `(.L_x_12192) ;  /* 0x0000008000007945 */ /* 0x000fe20003800000 */
[----:B------:R-:W-:Y:S02]  /*27680*/  IMAD.MOV.U32 R12, RZ, RZ, RZ ;  /* 0x000000ffff0c7224 */ /* 0x000fe400078e00ff */
[----:B------:R-:W-:Y:S02]  /*27690*/  IMAD.MOV.U32 R11, RZ, RZ, 0x1f ;  /* 0x0000001fff0b7424 */ /* 0x000fe400078e00ff */
[----:B0-----:R-:W-:Y:S02]  /*276a0*/  IMAD.MOV.U32 R15, RZ, RZ, -0x1 ;  /* 0xffffffffff0f7424 */ /* 0x001fe400078e00ff */
[----:B---3--:R-:W-:-:S07]  /*276b0*/  IMAD.MOV.U32 R13, RZ, RZ, R0 ;  /* 0x000000ffff0d7224 */ /* 0x008fce00078e0000 */
[----:B-12---:R-:W-:Y:S05]  /*276c0*/  WARPSYNC.COLLECTIVE R15, `(.L_x_12193) ;  /* 0x000000000f087348 */ /* 0x006fea0003c00000 */
[----:B------:R0:W3:Y:S02]  /*276d0*/  SHFL.IDX P6, R14, R13, R12, R11 ;  /* 0x0000000c0d0e7389 */ /* 0x0000e400000c000b */
[----:B0123--:R-:W-:Y:S01]  /*276e0*/  ENDCOLLECTIVE ;  /* 0x000000000000791b */ /* 0x00ffe20003800000 */
.L_x_12193:
[----:B------:R-:W-:Y:S05]  /*276f0*/  BSYNC B0 ;  /* 0x0000000000007941 */ /* 0x000fea0003800000 */
.L_x_12192:
        /* <DEDUP_REMOVED lines=9> */
.L_x_12194:
        /* <DEDUP_REMOVED lines=26> */
.L_x_12195:
        /* <DEDUP_REMOVED lines=8> */
.L_x_12196:
        /* <DEDUP_REMOVED lines=8> */
.L_x_12197:
        /* <DEDUP_REMOVED lines=8> */
.L_x_12198:
        /* <DEDUP_REMOVED lines=8> */
.L_x_12199:
        /* <DEDUP_REMOVED lines=9> */
.L_x_12200:
[----:B------:R-:W-:Y:S01]  /*27bc0*/  IMAD.MOV.U32 R9, RZ, RZ, R14 ;  /* 0x000000ffff097224 */ /* 0x000fe200078e000e */
[----:B------:R-:W-:Y:S06]  /*27bd0*/  BRA `(.L_x_12201) ;  /* 0xffffffbc00b07947 */ /* 0x000fec000383ffff */
.L_x_12063:
        /* <DEDUP_REMOVED lines=8> */
.L_x_12203:
[----:B------:R-:W-:Y:S05]  /*27c60*/  BSYNC B0 ;  /* 0x0000000000007941 */ /* 0x000fea0003800000 */
.L_x_12202:
        /* <DEDUP_REMOVED lines=10> */
.L_x_12204:
        /* <DEDUP_REMOVED lines=8> */
.L_x_12205:
        /* <DEDUP_REMOVED lines=8> */
.L_x_12206:
        /* <DEDUP_REMOVED lines=8> */
.L_x_12207:
        /* <DEDUP_REMOVED lines=9> */
.L_x_12208:
[----:B------:R-:W-:Y:S01]  /*27f20*/  IMAD.MOV.U32 R9, RZ, RZ, R14 ;  /* 0x000000ffff097224 */ /* 0x000fe200078e000e */
[----:B------:R-:W-:Y:S06]  /*27f30*/  BRA `(.L_x_12209) ;  /* 0xffffffbc00847947 */ /* 0x000fec000383ffff */
.L_x_12065:
[----:B------:R-:W-:Y:S01]  /*27f40*/  BSSY B0, `(.L_x_12210) ;  /* 0x0000006000007945 */ /* 0x000fe20003800000 */
[----:B------:R-:W-:Y:S01]  /*27f50*/  PLOP3.LUT P6, PT, P6, PT, PT, 0x8, 0x0 ;  /* 0x000000000000781c */ /* 0x000fe200037ce170 */
[----:B------:R-:W-:-:S12]  /*27f60*/  IMAD.MOV.U32 R15, RZ, RZ, -0x1 ;  /* 0xffffffffff0f7424 */ /* 0x000fd800078e00ff */
[----:B0-----:R-:W-:Y:S05]  /*27f70*/  WARPSYNC.COLLECTIVE R15, `(.L_x_12211) ;  /* 0x000000000f087348 */ /* 0x001fea0003c00000 */
[----:B------:R-:W-:Y:S01]  /*27f80*/  VOTE.ANY R14, PT, P6 ;  /* 0x00000000000e7806 */ /* 0x000fe200030e0100 */
[----:B0-----:R-:W-:Y:S06]  /*27f90*/  ENDCOLLECTIVE ;  /* 0x000000000000791b */ /* 0x001fec0003800000 */
.L_x_12211:
[----:B------:R-:W-:Y:S05]  /*27fa0*/  BSYNC B0 ;  /* 0x0000000000007941 */ /* 0x000fea0003800000 */
.L_x_12210:
        /* <DEDUP_REMOVED lines=10> */
.L_x_12212:
[----:B------:R-:W-:Y:S02]  /*28050*/  IMAD.MOV.U32 R13, RZ, RZ, R6 ;  /* 0x000000ffff0d7224 */ /* 0x000fe400078e0006 */
[----:B------:R-:W-:-:S07]  /*28060*/  IMAD.MOV.U32 R4, RZ, RZ, R14 ;  /* 0x000000ffff047224 */ /* 0x000fce00078e000e */
[----:B------:R-:W-:Y:S05]  /*28070*/  WARPSYNC.COLLECTIVE R15, `(.L_x_12213) ;  /* 0x000000000f087348 */ /* 0x000fea0003c00000 */
[----:B------:R0:W1:Y:S02]  /*28080*/  SHFL.IDX P6, R14, R13, R12, R11 ;  /* 0x0000000c0d0e7389 */ /* 0x00006400000c000b */
[----:B01----:R-:W-:Y:S01]  /*28090*/  ENDCOLLECTIVE ;  /* 0x000000000000791b */ /* 0x003fe20003800000 */
.L_x_12213:
[----:B------:R-:W-:Y:S02]  /*280a0*/  IMAD.MOV.U32 R6, RZ, RZ, R14 ;  /* 0x000000ffff067224 */ /* 0x000fe400078e000e */
[----:B------:R-:W-:-:S05]  /*280b0*/  IMAD.IADD R10, R3, 0x1, R10 ;  /* 0x00000001030a7824 */ /* 0x000fca00078e020a */
[----:B------:R2:W-:Y:S01]  /*280c0*/  STL [R1+0xc], R10 ;  /* 0x00000c0a01007387 */ /* 0x0005e20000100800 */
[----:B------:R-:W-:Y:S05]  /*280d0*/  BRA `(.L_x_12214) ;  /* 0xffffffbc00647947 */ /* 0x000fea000383ffff */
.L_x_12067:
        /* <DEDUP_REMOVED lines=8> */
.L_x_12216:
[----:B------:R-:W-:Y:S05]  /*28160*/  BSYNC B0 ;  /* 0x0000000000007941 */ /* 0x000fea0003800000 */
.L_x_12215:
[----:B------:R-:W-:Y:S01]  /*28170*/  IMAD.MOV.U32 R8, RZ, RZ, R14 ;  /* 0x000000ffff087224 */ /* 0x000fe200078e000e */
[----:B------:R-:W-:Y:S06]  /*28180*/  BRA `(.L_x_12066) ;  /* 0xffffffbc00507947 */ /* 0x000fec000383ffff */
.L_x_12073:
[----:B0-----:R0:W1:Y:S02]  /*28190*/  SYNCS.PHASECHK.TRANS64.TRYWAIT P0, [R0+URZ+0x22820], R3 ;  /* 0x02282003000075a7 */ /* 0x001064000800017f */
[----:B-1----:R-:W-:Y:S05]  /*281a0*/  @!P0 NANOSLEEP.SYNCS 0x989680 ;  /* 0x009896800000895d */ /* 0x002fea0003900000 */
[----:B------:R-:W1:Y:S02]  /*281b0*/  @!P0 SYNCS.PHASECHK.TRANS64 P0, [R0+URZ+0x22820], R3 ;  /* 0x02282003000085a7 */ /* 0x000e64000800007f */
[----:B-1----:R-:W-:Y:S05]  /*281c0*/  @!P0 BRA `(.L_x_12073) ;  /* 0xfffffffc00f08947 */ /* 0x002fea000383ffff */
[----:B------:R-:W-:Y:S05]  /*281d0*/  BRA `(.L_x_12217) ;  /* 0xffffffc400ec7947 */ /* 0x000fea000383ffff */
.L_x_12074:
        /* <DEDUP_REMOVED lines=11> */
.L_x_12219:
[----:B------:R-:W-:Y:S05]  /*28290*/  BSYNC B0 ;  /* 0x0000000000007941 */ /* 0x000fea0003800000 */
.L_x_12218:
[----:B------:R-:W-:Y:S05]  /*282a0*/  BRA `(.L_x_12220) ;  /* 0xffffffc400d47947 */ /* 0x000fea000383ffff */
.L_x_12075:
[----:B------:R-:W-:Y:S01]  /*282b0*/  BSSY B0, `(.L_x_12221) ;  /* 0x0000006000007945 */ /* 0x000fe20003800000 */
[----:B------:R-:W-:-:S07]  /*282c0*/  IMAD.MOV.U32 R15, RZ, RZ, -0x1 ;  /* 0xffffffffff0f7424 */ /* 0x000fce00078e00ff */
[----:B01-3--:R-:W-:Y:S05]  /*282d0*/  WARPSYNC.COLLECTIVE R15, `(.L_x_12222) ;  /* 0x000000000f0c7348 */ /* 0x00bfea0003c00000 */
[----:B------:R-:W-:Y:S02]  /*282e0*/  ELECT P6, UR62, PT ;  /* 0x00000000003e782f */ /* 0x000fe400038c0000 */
[----:B------:R-:W-:Y:S01]  /*282f0*/  MOV R14, UR62 ;  /* 0x0000003e000e7c02 */ /* 0x000fe20008000f00 */
[----:B01-3--:R-:W-:Y:S10]  /*28300*/  ENDCOLLECTIVE ;  /* 0x000000000000791b */ /* 0x00bff40003800000 */
.L_x_12222:
[----:B------:R-:W-:Y:S05]  /*28310*/  BSYNC B0 ;  /* 0x0000000000007941 */ /* 0x000fea0003800000 */
.L_x_12221:
[----:B------:R-:W-:Y:S05]  /*28320*/  BRA `(.L_x_12223) ;  /* 0xffffffc400c87947 */ /* 0x000fea000383ffff */
.L_x_12077:
[----:B0-----:R0:W1:Y:S02]  /*28330*/  SYNCS.PHASECHK.TRANS64.TRYWAIT P0, [R6+URZ], R5 ;  /* 0x00000005060075a7 */ /* 0x001064000800017f */
[----:B-1----:R-:W-:Y:S05]  /*28340*/  @!P0 NANOSLEEP.SYNCS 0x989680 ;  /* 0x009896800000895d */ /* 0x002fea0003900000 */
[----:B------:R-:W1:Y:S02]  /*28350*/  @!P0 SYNCS.PHASECHK.TRANS64 P0, [R6+URZ], R5 ;  /* 0x00000005060085a7 */ /* 0x000e64000800007f */
[----:B-1----:R-:W-:Y:S05]  /*28360*/  @!P0 BRA `(.L_x_12077) ;  /* 0xfffffffc00f08947 */ /* 0x002fea000383ffff */
[----:B------:R-:W-:Y:S05]  /*28370*/  BRA `(.L_x_12224) ;  /* 0xffffffc800047947 */ /* 0x000fea000383ffff */
.L_x_12078:
[----:B-1----:R1:W2:Y:S02]  /*28380*/  SYNCS.PHASECHK.TRANS64.TRYWAIT P0, [R7+URZ], R2 ;  /* 0x00000002070075a7 */ /* 0x0022a4000800017f */
[----:B--2---:R-:W-:Y:S05]  /*28390*/  @!P0 NANOSLEEP.SYNCS 0x989680 ;  /* 0x009896800000895d */ /* 0x004fea0003900000 */
[----:B------:R-:W2:Y:S02]  /*283a0*/  @!P0 SYNCS.PHASECHK.TRANS64 P0, [R7+URZ], R2 ;  /* 0x00000002070085a7 */ /* 0x000ea4000800007f */
[----:B--2---:R-:W-:Y:S05]  /*283b0*/  @!P0 BRA `(.L_x_12078) ;  /* 0xfffffffc00f08947 */ /* 0x004fea000383ffff */
[----:B------:R-:W-:Y:S05]  /*283c0*/  BRA `(.L_x_12225) ;  /* 0xffffffc400f87947 */ /* 0x000fea000383ffff */
.L_x_12080:
[----:B--2---:R2:W4:Y:S02]  /*283d0*/  SYNCS.PHASECHK.TRANS64.TRYWAIT P0, [R4+URZ], R5 ;  /* 0x00000005040075a7 */ /* 0x004524000800017f */
[----:B----4-:R-:W-:Y:S05]  /*283e0*/  @!P0 NANOSLEEP.SYNCS 0x989680 ;  /* 0x009896800000895d */ /* 0x010fea0003900000 */
[----:B------:R-:W4:Y:S02]  /*283f0*/  @!P0 SYNCS.PHASECHK.TRANS64 P0, [R4+URZ], R5 ;  /* 0x00000005040085a7 */ /* 0x000f24000800007f */
[----:B----4-:R-:W-:Y:S05]  /*28400*/  @!P0 BRA `(.L_x_12080) ;  /* 0xfffffffc00f08947 */ /* 0x010fea000383ffff */
[----:B------:R-:W-:Y:S05]  /*28410*/  BRA `(.L_x_12226) ;  /* 0xffffffc800007947 */ /* 0x000fea000383ffff */
.L_x_12227:
        /* <DEDUP_REMOVED lines=14> */
.L_x_15198:


//--------------------- .text._ZN7cutlass13device_kernelIN5flash11enable_sm90INS1_16FlashAttnFwdSm90INS1_25CollectiveMainloopFwdSm90ILi2EN4cute5tupleIJNS5_1CILi1EEES8_S8_EEENS6_IJNS7_ILi128EEENS7_ILi96EEENS7_ILi64EEEEEELi256ENS_6half_tEfNS_4arch4Sm90ELb0ELb1ELb1ELb1ELb0ELb0ELb1ELb1ELb0ELb1ELb1ELb0EEENS1_21CollectiveEpilogueFwdINS6_IJSA_NS7_ILi256EEESB_EEES9_SE_SG_Li256ELb1ELb1ELb1ELb0EEENS1_36VarlenDynamicPersistentTileSchedulerILi128ELi96ELi256ELi128ELb1ELb1ELb1ELb1ELb0ELb1EEEEEEEEEvNT_6ParamsE --------------------------
	.section	.text._ZN7cutlass13device_kernelIN5flash11enable_sm90INS1_16FlashAttnFwdSm90INS1_25CollectiveMainloopFwdSm90ILi2EN4cute5tupleIJNS5_1CILi1EEES8_S8_EEENS6_IJNS7_ILi128EEENS7_ILi96EEENS7_ILi64EEEEEELi256ENS_6half_tEfNS_4arch4Sm90ELb0ELb1ELb1ELb1ELb0ELb0ELb1ELb1ELb0ELb1ELb1ELb0EEENS1_21CollectiveEpilogueFwdINS6_IJSA_NS7_ILi256EEESB_EEES9_SE_SG_Li256ELb1ELb1ELb1ELb0EEENS1_36VarlenDynamicPersistentTileSchedulerILi128ELi96ELi256ELi128ELb1ELb1ELb1ELb1ELb0ELb1EEEEEEEEEvNT_6ParamsE,"ax",@progbits
	.align	128
.text._ZN7cutlass13device_kernelIN5flash11enable_sm90INS1_16FlashAttnFwdSm90INS1_25CollectiveMainloopFwdSm90ILi2EN4cute5tupleIJNS5_1CILi1EEES8_S8_EEENS6_IJNS7_ILi128EEENS7_ILi96EEENS7_ILi64EEEEEELi256ENS_6half_tEfNS_4arch4Sm90ELb0ELb1ELb1ELb1ELb0ELb0ELb1ELb1ELb0ELb1ELb1ELb0EEENS1_21CollectiveEpilogueFwdINS6_IJSA_NS7_ILi256EEESB_EEES9_SE_SG_Li256ELb1ELb1ELb1ELb0EEENS1_36VarlenDynamicPersistentTileSchedulerILi128ELi96ELi256ELi128ELb1ELb1ELb1ELb1ELb0ELb1EEEEEEEEEvNT_6ParamsE:
        .type           _ZN7cutlass13device_kernelIN5flash11enable_sm90INS1_16FlashAttnFwdSm90INS1_25CollectiveMainloopFwdSm90ILi2EN4cute5tupleIJNS5_1CILi1EEES8_S8_EEENS6_IJNS7_ILi128EEENS7_ILi96EEENS7_ILi64EEEEEELi256ENS_6half_tEfNS_4arch4Sm90ELb0ELb1ELb1ELb1ELb0ELb0ELb1ELb1ELb0ELb1ELb1ELb0EEENS1_21CollectiveEpilogueFwdINS6_IJSA_NS7_ILi256EEESB_EEES9_SE_SG_Li256ELb1ELb1ELb1ELb0EEENS1_36VarlenDynamicPersistentTileSchedulerILi128ELi96ELi256ELi128ELb1ELb1ELb1ELb1ELb0ELb1EEEEEEEEEvNT_6ParamsE,@function
        .size           _ZN7cutlass13device_kernelIN5flash11enable_sm90INS1_16FlashAttnFwdSm90INS1_25CollectiveMainloopFwdSm90ILi2EN4cute5tupleIJNS5_1CILi1EEES8_S8_EEENS6_IJNS7_ILi128EEENS7_ILi96EEENS7_ILi64EEEEEELi256ENS_6half_tEfNS_4arch4Sm90ELb0ELb1ELb1ELb1ELb0ELb0ELb1ELb1ELb0ELb1ELb1ELb0EEENS1_21CollectiveEpilogueFwdINS6_IJSA_NS7_ILi256EEESB_EEES9_SE_SG_Li256ELb1ELb1ELb1ELb0EEENS1_36VarlenDynamicPersistentTileSchedulerILi128ELi96ELi256ELi128ELb1ELb1ELb1ELb1ELb0ELb1EEEEEEEEEvNT_6ParamsE,(.L_x_15199 - _ZN7cutlass13device_kernelIN5flash11enable_sm90INS1_16FlashAttnFwdSm90INS1_25CollectiveMainloopFwdSm90ILi2EN4cute5tupleIJNS5_1CILi1EEES8_S8_EEENS6_IJNS7_ILi128EEENS7_ILi96EEENS7_ILi64EEEEEELi256ENS_6half_tEfNS_4arch4Sm90ELb0ELb1ELb1ELb1ELb0ELb0ELb1ELb1ELb0ELb1ELb1ELb0EEENS1_21CollectiveEpilogueFwdINS6_IJSA_NS7_ILi256EEESB_EEES9_SE_SG_Li256ELb1ELb1ELb1ELb0EEENS1_36VarlenDynamicPersistentTileSchedulerILi128ELi96ELi256ELi128ELb1ELb1ELb1ELb1ELb0ELb1EEEEEEEEEvNT_6ParamsE)
        .other          _ZN7cutlass13device_kernelIN5flash11enable_sm90INS1_16FlashAttnFwdSm90INS1_25CollectiveMainloopFwdSm90ILi2EN4cute5tupleIJNS5_1CILi1EEES8_S8_EEENS6_IJNS7_ILi128EEENS7_ILi96EEENS7_ILi64EEEEEELi256ENS_6half_tEfNS_4arch4Sm90ELb0ELb1ELb1ELb1ELb0ELb0ELb1ELb1ELb0ELb1ELb1ELb0EEENS1_21CollectiveEpilogueFwdINS6_IJSA_NS7_ILi256EEESB_EEES9_SE_SG_Li256ELb1ELb1ELb1ELb0EEENS1_36VarlenDynamicPersistentTileSchedulerILi128ELi96ELi256ELi128ELb1ELb1ELb1ELb1ELb0ELb1EEEEEEEEEvNT_6ParamsE,@"STO_CUDA_ENTRY STV_DEFAULT"
_ZN7cutlass13device_kernelIN5flash11enable_sm90INS1_16FlashAttnFwdSm90INS1_25CollectiveMainloopFwdSm90ILi2EN4cute5tupleIJNS5_1CILi1EEES8_S8_EEENS6_IJNS7_ILi128EEENS7_ILi96EEENS7_ILi64EEEEEELi256ENS_6half_tEfNS_4arch4Sm90ELb0ELb1ELb1ELb1ELb0ELb0ELb1ELb1ELb0ELb1ELb1ELb0EEENS1_21CollectiveEpilogueFwdINS6_IJSA_NS7_ILi256EEESB_EEES9_SE_SG_Li256ELb1ELb1ELb1ELb0EEENS1_36VarlenDynamicPersistentTileSchedulerILi128ELi96ELi256ELi128ELb1ELb1ELb1ELb1ELb0ELb1EEEEEEEEEvNT_6ParamsE:
        /* <DEDUP_REMOVED lines=22> */
.L_x_12229:
[----:B------:R-:W-:Y:S05]  /*0160*/  BSYNC B0 ;  /* 0x0000000000007941 */ /* 0x000fea0003800000 */
.L_x_12228:
        /* <DEDUP_REMOVED lines=43> */
.L_x_12230:
        /* <DEDUP_REMOVED lines=22> */
.L_x_12231:
        /* <DEDUP_REMOVED lines=18> */
.L_x_12232:
        /* <DEDUP_REMOVED lines=22> */
.L_x_12233:
        /* <DEDUP_REMOVED lines=22> */
.L_x_12234:
[----:B------:R-:W-:Y:S01]  /*0960*/  PLOP3.LUT P0, PT, PT, PT, UP0, 0x80, 0x0 ;  /* 0x000000000000781c */ /* 0x000fe20003f0f008 */
[----:B------:R-:W-:Y:S01]  /*0970*/  UMOV UR36, 0x1 ;  /* 0x0000000100247882 */ /* 0x000fe20000000000 */
[----:B------:R-:W-:Y:S01]  /*0980*/  NOP ;  /* 0x0000000000007918 */ /* 0x000fe20000000000 */
[----:B------:R-:W-:Y:S01]  /*0990*/  USEL UR36, UR36, 0x2, !UP0 ;  /* 0x0000000224247887 */ /* 0x000fe2000c000000 */
[----:B------:R-:W-:Y:S01]  /*09a0*/  ULDC.64 UR40, c[0x0][0x208] ;  /* 0x0000820000287ab9 */ /* 0x000fe20000000a00 */
[----:B0123--:R-:W-:Y:S08]  /*09b0*/  BAR.SYNC.DEFER_BLOCKING 0x0 ;  /* 0x0000000000007b1d */ /* 0x00fff00000010000 */
[----:B------:R-:W-:Y:S05]  /*09c0*/  @!P0 BRA `(.L_x_12235) ;  /* 0x0000024400d48947 */ /* 0x000fea0003800000 */
.L_x_12236:
        /* <DEDUP_REMOVED lines=8> */
[----:B------:R-:W-:Y:S01]  /*0a50*/  IADD3 R2, P1, R16, 0x218, RZ ;  /* 0x0000021810027810 */ /* 0x000fe20007f3e0ff */
[----:B------:R-:W-:Y:S04]  /*0a60*/  STL.64 [R1+0x218], RZ ;  /* 0x000218ff01007387 */ /* 0x000fe80000100a00 */
[----:B------:R-:W-:Y:S01]  /*0a70*/  IMAD.X R3, RZ, RZ, R17, P1 ;  /* 0x000000ffff037224 */ /* 0x000fe200008e0611 */
[----:B------:R-:W-:Y:S04]  /*0a80*/  STL [R1+0x220], RZ ;  /* 0x000220ff01007387 */ /* 0x000fe80000100800 */
[----:B------:R-:W-:Y:S04]  /*0a90*/  STL.64 [R1+0x4c0], R2 ;  /* 0x0004c00201007387 */ /* 0x000fe80000100a00 */
[----:B------:R-:W-:Y:S01]  /*0aa0*/  STL [R1+0x224], RZ ;  /* 0x000224ff01007387 */ /* 0x000fe20000100800 */
[----:B-1----:R-:W-:Y:S01]  /*0ab0*/  ULEA UR4, UR5, UR4, 0x18 ;  /* 0x0000000405047291 */ /* 0x002fe2000f8ec03f */
[----:B0-----:R-:W-:-:S04]  /*0ac0*/  SHF.R.U32.HI R0, RZ, 0x7, R0 ;  /* 0x00000007ff007819 */ /* 0x001fc80000011600 */
[----:B------:R-:W-:-:S13]  /*0ad0*/  ISETP.NE.AND P0, PT, R0, 0x1, PT ;  /* 0x000000010000780c */ /* 0x000fda0003f05270 */
[----:B------:R-:W-:Y:S08]  /*0ae0*/  @!P0 BAR.ARV 0x9, 0x100 ;  /* 0x0244000000008b1d */ /* 0x000ff00000002000 */
[----:B------:R-:W-:Y:S01]  /*0af0*/  BAR.SYNC.DEFER_BLOCKING 0x5, 0x180 ;  /* 0x0146000000007b1d */ /* 0x000fe20000010000 */
[----:B------:R-:W-:-:S05]  /*0b00*/  IADD3 R0, P2, R16, 0x224, RZ ;  /* 0x0000022410007810 */ /* 0x000fca0007f5e0ff */
[----:B------:R0:W-:Y:S02]  /*0b10*/  STL [R1+0x4d0], R0 ;  /* 0x0004d00001007387 */ /* 0x0001e40000100800 */
[----:B0-----:R-:W-:-:S05]  /*0b20*/  IMAD.X R0, RZ, RZ, R17, P2 ;  /* 0x000000ffff007224 */ /* 0x001fca00010e0611 */
[----:B------:R-:W-:Y:S04]  /*0b30*/  STL [R1+0x4cc], R0 ;  /* 0x0004cc0001007387 */ /* 0x000fe80000100800 */
[----:B------:R-:W0:Y:S01]  /*0b40*/  LDS.128 R12, [UR4+0x324d0] ;  /* 0x0324d004ff0c7984 */ /* 0x000e220008000c00 */
[----:B------:R-:W-:Y:S01]  /*0b50*/  ULDC UR4, c[0x0][0xd3c] ;  /* 0x00034f0000047ab9 */ /* 0x000fe20000000800 */
[----:B------:R-:W-:Y:S06]  /*0b60*/  BAR.ARV 0x4, 0x180 ;  /* 0x0106000000007b1d */ /* 0x000fec0000002000 */
[----:B0-----:R-:W-:-:S13]  /*0b70*/  ISETP.GE.AND P0, PT, R15, UR4, PT ;  /* 0x000000040f007c0c */ /* 0x001fda000bf06270 */
[----:B------:R-:W-:Y:S05]  /*0b80*/  @P0 EXIT ;  /* 0x000000000000094d */ /* 0x000fea0003800000 */
[----:B------:R-:W0:Y:S01]  /*0b90*/  S2R R0, SR_TID.X ;  /* 0x0000000000007919 */ /* 0x000e220000002100 */
[----:B------:R-:W-:Y:S02]  /*0ba0*/  R2UR UR5, R13 ;  /* 0x000000000d0572ca */ /* 0x000fe400000e0000 */
[----:B------:R-:W-:Y:S02]  /*0bb0*/  R2UR UR7, R14 ;  /* 0x000000000e0772ca */ /* 0x000fe400000e0000 */
[----:B------:R-:W-:Y:S01]  /*0bc0*/  R2UR UR6, R15 ;  /* 0x000000000f0672ca */ /* 0x000fe200000e0000 */
[----:B0-----:R-:W-:-:S05]  /*0bd0*/  VIADD R216, R0, 0xffffff80 ;  /* 0xffffff8000d87836 */ /* 0x001fca0000000000 */
[----:B------:R-:W-:-:S04]  /*0be0*/  SHF.R.S32.HI R3, RZ, 0x1f, R216 ;  /* 0x0000001fff037819 */ /* 0x000fc800000114d8 */
[CC--:B------:R-:W-:Y:S02]  /*0bf0*/  LEA.HI R0, R3.reuse, R216.reuse, RZ, 0x7 ;  /* 0x000000d803007211 */ /* 0x0c0fe400078f38ff */
[----:B------:R-:W-:Y:S02]  /*0c00*/  LEA.HI R4, R3, R216, RZ, 0x5 ;  /* 0x000000d803047211 */ /* 0x000fe400078f28ff */
[----:B------:R-:W-:-:S03]  /*0c10*/  LOP3.LUT R5, R0, 0xffffff80, RZ, 0xc0, !PT ;  /* 0xffffff8000057812 */ /* 0x000fc600078ec0ff */
[----:B------:R-:W-:Y:S02]  /*0c20*/  IMAD.SHL.U32 R6, R4, 0x20, RZ ;  /* 0x0000002004067824 */ /* 0x000fe400078e00ff */
[----:B------:R-:W-:Y:S01]  /*0c30*/  IMAD.IADD R11, R216, 0x1, -R5 ;  /* 0x00000001d80b7824 */ /* 0x000fe200078e0a05 */
[----:B------:R-:W-:Y:S02]  /*0c40*/  LEA.HI R5, R3, R216, RZ, 0x4 ;  /* 0x000000d803057211 */ /* 0x000fe400078f20ff */
[----:B------:R-:W-:Y:S02]  /*0c50*/  LOP3.LUT R10, R6, 0xfffffc00, RZ, 0xc0, !PT ;  /* 0xfffffc00060a7812 */ /* 0x000fe400078ec0ff */
[----:B------:R-:W-:Y:S01]  /*0c60*/  SHF.R.S32.HI R8, RZ, 0x4, R5 ;  /* 0x00000004ff087819 */ /* 0x000fe20000011405 */
[----:B------:R-:W-:Y:S01]  /*0c70*/  STL [R1+0x4c8], R11 ;  /* 0x0004c80b01007387 */ /* 0x000fe20000100800 */
[----:B------:R-:W-:Y:S02]  /*0c80*/  SHF.R.S32.HI R2, RZ, 0x1f, R11 ;  /* 0x0000001fff027819 */ /* 0x000fe4000001140b */
[----:B------:R-:W-:-:S02]  /*0c90*/  LEA.HI R9, R5, R8, RZ, 0x1 ;  /* 0x0000000805097211 */ /* 0x000fc400078f08ff */
[----:B------:R-:W-:Y:S02]  /*0ca0*/  LEA.HI R4, R2, R11, RZ, 0x2 ;  /* 0x0000000b02047211 */ /* 0x000fe400078f10ff */
[----:B------:R-:W-:Y:S02]  /*0cb0*/  LOP3.LUT R9, R9, 0x1ffffffe, RZ, 0xc0, !PT ;  /* 0x1ffffffe09097812 */ /* 0x000fe400078ec0ff */
[----:B------:R-:W-:Y:S02]  /*0cc0*/  LOP3.LUT R7, R5, 0x3fffff0, RZ, 0xc0, !PT ;  /* 0x03fffff005077812 */ /* 0x000fe400078ec0ff */
[--C-:B------:R-:W-:Y:S01]  /*0cd0*/  SHF.R.S32.HI R5, RZ, 0x2, R4.reuse ;  /* 0x00000002ff057819 */ /* 0x100fe20000011404 */
[----:B------:R-:W-:Y:S01]  /*0ce0*/  IMAD.IADD R9, R8, 0x1, -R9 ;  /* 0x0000000108097824 */ /* 0x000fe200078e0a09 */
[----:B------:R-:W-:Y:S01]  /*0cf0*/  SHF.R.S32.HI R6, RZ, 0x1f, R4 ;  /* 0x0000001fff067819 */ /* 0x000fe20000011404 */
[----:B------:R-:W-:Y:S01]  /*0d00*/  IMAD.IADD R7, R216, 0x1, -R7 ;  /* 0x00000001d8077824 */ /* 0x000fe200078e0a07 */
[----:B------:R-:W-:-:S02]  /*0d10*/  SHF.R.S32.HI R8, RZ, 0x7, R0 ;  /* 0x00000007ff087819 */ /* 0x000fc40000011400 */
[----:B------:R-:W-:Y:S01]  /*0d20*/  LEA.HI R6, R6, R5, RZ, 0x3 ;  /* 0x0000000506067211 */ /* 0x000fe200078f18ff */
[----:B------:R-:W-:Y:S01]  /*0d30*/  IMAD R10, R7, 0x40, R10 ;  /* 0x00000040070a7824 */ /* 0x000fe200078e020a */
[----:B------:R-:W-:Y:S01]  /*0d40*/  LOP3.LUT R4, R4, 0x7ffffffc, RZ, 0xc0, !PT ;  /* 0x7ffffffc04047812 */ /* 0x000fe200078ec0ff */
[----:B------:R-:W-:Y:S01]  /*0d50*/  STL [R1+0x4d4], R8 ;  /* 0x0004d40801007387 */ /* 0x000fe20000100800 */
[----:B------:R-:W-:Y:S01]  /*0d60*/  LOP3.LUT R6, R6, 0xfffffff8, RZ, 0xc0, !PT ;  /* 0xfffffff806067812 */ /* 0x000fe200078ec0ff */
[----:B------:R-:W-:Y:S01]  /*0d70*/  IMAD R9, R9, 0x8, R10 ;  /* 0x0000000809097824 */ /* 0x000fe200078e020a */
[----:B------:R-:W-:Y:S01]  /*0d80*/  LEA.HI R2, R2, R11, RZ, 0x5 ;  /* 0x0000000b02027211 */ /* 0x000fe200078f28ff */
[----:B------:R-:W-:Y:S01]  /*0d90*/  IMAD.IADD R4, R11, 0x1, -R4 ;  /* 0x000000010b047824 */ /* 0x000fe200078e0a04 */
[----:B------:R-:W-:Y:S01]  /*0da0*/  LEA.HI R0, R0, R8, RZ, 0x1 ;  /* 0x0000000800007211 */ /* 0x000fe200078f08ff */
[----:B------:R-:W-:Y:S01]  /*0db0*/  IMAD.IADD R5, R5, 0x1, -R6 ;  /* 0x0000000105057824 */ /* 0x000fe200078e0a06 */
[----:B------:R-:W-:Y:S01]  /*0dc0*/  SHF.R.S32.HI R2, RZ, 0x5, R2 ;  /* 0x00000005ff027819 */ /* 0x000fe20000011402 */
[----:B------:R-:W-:Y:S01]  /*0dd0*/  IMAD.SHL.U32 R179, R4, 0x2, RZ ;  /* 0x0000000204b37824 */ /* 0x000fe200078e00ff */
[----:B------:R-:W-:Y:S01]  /*0de0*/  LOP3.LUT R0, R0, 0x3fffffe, RZ, 0xc0, !PT ;  /* 0x03fffffe00007812 */ /* 0x000fe200078ec0ff */
[----:B------:R-:W-:Y:S01]  /*0df0*/  STL [R1+0x4dc], R9 ;  /* 0x0004dc0901007387 */ /* 0x000fe20000100800 */
[CC--:B------:R-:W-:Y:S01]  /*0e00*/  LEA.HI R7, R3.reuse, R216.reuse, RZ, 0x2 ;  /* 0x000000d803077211 */ /* 0x0c0fe200078f10ff */
[----:B------:R-:W-:Y:S01]  /*0e10*/  IMAD R5, R2, 0x10, R5 ;  /* 0x0000001002057824 */ /* 0x000fe200078e0205 */
[----:B------:R-:W-:Y:S01]  /*0e20*/  LEA.HI R3, R3, R216, RZ, 0x3 ;  /* 0x000000d803037211 */ /* 0x000fe200078f18ff */
[----:B------:R-:W-:Y:S01]  /*0e30*/  IMAD.IADD R0, R8, 0x1, -R0 ;  /* 0x0000000108007824 */ /* 0x000fe200078e0a00 */
[----:B------:R-:W-:Y:S01]  /*0e40*/  LOP3.LUT R7, R7, 0xfffffffc, RZ, 0xc0, !PT ;  /* 0xfffffffc07077812 */ /* 0x000fe200078ec0ff */
[----:B------:R-:W-:Y:S01]  /*0e50*/  VIADD R210, R179, 0x18 ;  /* 0x00000018b3d27836 */ /* 0x000fe20000000000 */
[----:B------:R-:W-:Y:S01]  /*0e60*/  LOP3.LUT R217, R3, 0xfffffff8, RZ, 0xc0, !PT ;  /* 0xfffffff803d97812 */ /* 0x000fe200078ec0ff */
[----:B------:R-:W-:Y:S01]  /*0e70*/  IMAD R178, R0, 0x40, R5 ;  /* 0x0000004000b27824 */ /* 0x000fe200078e0205 */
[----:B------:R-:W-:Y:S01]  /*0e80*/  SHF.R.S32.HI R215, RZ, 0x3, R3 ;  /* 0x00000003ffd77819 */ /* 0x000fe20000011403 */
[C---:B------:R-:W-:Y:S01]  /*0e90*/  VIADD R212, R179.reuse, 0x8 ;  /* 0x00000008b3d47836 */ /* 0x040fe20000000000 */
[----:B------:R-:W-:Y:S01]  /*0ea0*/  SHF.R.S32.HI R0, RZ, 0x1f, R210 ;  /* 0x0000001fff007819 */ /* 0x000fe200000114d2 */
[----:B------:R-:W-:-:S02]  /*0eb0*/  VIADD R211, R179, 0x10 ;  /* 0x00000010b3d37836 */ /* 0x000fc40000000000 */
[C---:B------:R-:W-:Y:S01]  /*0ec0*/  VIADD R207, R179.reuse, 0x30 ;  /* 0x00000030b3cf7836 */ /* 0x040fe20000000000 */
[----:B------:R-:W-:Y:S01]  /*0ed0*/  SHF.R.S32.HI R3, RZ, 0x1f, R212 ;  /* 0x0000001fff037819 */ /* 0x000fe200000114d4 */
[----:B------:R0:W-:Y:S01]  /*0ee0*/  STL [R1+0x4b4], R0 ;  /* 0x0004b40001007387 */ /* 0x0001e20000100800 */
[----:B------:R-:W-:Y:S01]  /*0ef0*/  SHF.R.S32.HI R2, RZ, 0x1f, R211 ;  /* 0x0000001fff027819 */ /* 0x000fe200000114d3 */
[C---:B------:R-:W-:Y:S02]  /*0f00*/  VIADD R209, R179.reuse, 0x20 ;  /* 0x00000020b3d17836 */ /* 0x040fe40000000000 */
[C---:B------:R-:W-:Y:S01]  /*0f10*/  VIADD R208, R179.reuse, 0x28 ;  /* 0x00000028b3d07836 */ /* 0x040fe20000000000 */
[----:B------:R1:W-:Y:S01]  /*0f20*/  STL [R1+0x4bc], R3 ;  /* 0x0004bc0301007387 */ /* 0x0003e20000100800 */
[C---:B------:R-:W-:Y:S02]  /*0f30*/  VIADD R204, R179.reuse, 0x48 ;  /* 0x00000048b3cc7836 */ /* 0x040fe40000000000 */
[C---:B------:R-:W-:Y:S01]  /*0f40*/  VIADD R206, R179.reuse, 0x38 ;  /* 0x00000038b3ce7836 */ /* 0x040fe20000000000 */
[----:B------:R2:W-:Y:S01]  /*0f50*/  STL [R1+0x4b8], R2 ;  /* 0x0004b80201007387 */ /* 0x0005e20000100800 */
[----:B0-----:R-:W-:Y:S01]  /*0f60*/  SHF.R.S32.HI R0, RZ, 0x1f, R207 ;  /* 0x0000001fff007819 */ /* 0x001fe200000114cf */
[----:B------:R-:W-:-:S02]  /*0f70*/  VIADD R205, R179, 0x40 ;  /* 0x00000040b3cd7836 */ /* 0x000fc40000000000 */
[C---:B------:R-:W-:Y:S02]  /*0f80*/  VIADD R201, R179.reuse, 0x60 ;  /* 0x00000060b3c97836 */ /* 0x040fe40000000000 */
[----:B------:R0:W-:Y:S01]  /*0f90*/  STL [R1+0x4a8], R0 ;  /* 0x0004a80001007387 */ /* 0x0001e20000100800 */
[----:B-1----:R-:W-:Y:S01]  /*0fa0*/  SHF.R.S32.HI R3, RZ, 0x1f, R209 ;  /* 0x0000001fff037819 */ /* 0x002fe200000114d1 */
[----:B------:R-:W-:Y:S01]  /*0fb0*/  IMAD.IADD R7, R216, 0x1, -R7 ;  /* 0x00000001d8077824 */ /* 0x000fe200078e0a07 */
[----:B--2---:R-:W-:Y:S01]  /*0fc0*/  SHF.R.S32.HI R2, RZ, 0x1f, R208 ;  /* 0x0000001fff027819 */ /* 0x004fe200000114d0 */
[C---:B------:R-:W-:Y:S02]  /*0fd0*/  VIADD R203, R179.reuse, 0x50 ;  /* 0x00000050b3cb7836 */ /* 0x040fe40000000000 */
[----:B------:R1:W-:Y:S01]  /*0fe0*/  STL [R1+0x4b0], R3 ;  /* 0x0004b00301007387 */ /* 0x0003e20000100800 */
[----:B------:R-:W-:Y:S01]  /*0ff0*/  VIADD R202, R179, 0x58 ;  /* 0x00000058b3ca7836 */ /* 0x000fe20000000000 */
[----:B------:R-:W-:Y:S01]  /*1000*/  LEA.HI R6, R7, R7, RZ, 0x1 ;  /* 0x0000000707067211 */ /* 0x000fe200078f08ff */
[C---:B------:R-:W-:Y:S01]  /*1010*/  VIADD R198, R179.reuse, 0x78 ;  /* 0x00000078b3c67836 */ /* 0x040fe20000000000 */
[----:B0-----:R-:W-:Y:S01]  /*1020*/  SHF.R.S32.HI R0, RZ, 0x1f, R204 ;  /* 0x0000001fff007819 */ /* 0x001fe200000114cc */
[----:B------:R0:W-:Y:S01]  /*1030*/  STL [R1+0x4ac], R2 ;  /* 0x0004ac0201007387 */ /* 0x0001e20000100800 */
[C---:B------:R-:W-:Y:S01]  /*1040*/  VIADD R200, R179.reuse, 0x68 ;  /* 0x00000068b3c87836 */ /* 0x040fe20000000000 */
[----:B------:R-:W-:Y:S01]  /*1050*/  LOP3.LUT R6, R6, 0x1ffffffe, RZ, 0xc0, !PT ;  /* 0x1ffffffe06067812 */ /* 0x000fe200078ec0ff */
[C---:B------:R-:W-:Y:S01]  /*1060*/  VIADD R199, R179.reuse, 0x70 ;  /* 0x00000070b3c77836 */ /* 0x040fe20000000000 */
[----:B------:R2:W-:Y:S01]  /*1070*/  STL [R1+0x49c], R0 ;  /* 0x00049c0001007387 */ /* 0x0005e20000100800 */
[----:B-1----:R-:W-:Y:S01]  /*1080*/  SHF.R.S32.HI R3, RZ, 0x1f, R206 ;  /* 0x0000001fff037819 */ /* 0x002fe200000114ce */
[----:B------:R-:W-:-:S02]  /*1090*/  VIADD R195, R179, 0x90 ;  /* 0x00000090b3c37836 */ /* 0x000fc40000000000 */
[C---:B------:R-:W-:Y:S01]  /*10a0*/  VIADD R197, R179.reuse, 0x80 ;  /* 0x00000080b3c57836 */ /* 0x040fe20000000000 */
[----:B0-----:R-:W-:Y:S01]  /*10b0*/  SHF.R.S32.HI R2, RZ, 0x1f, R205 ;  /* 0x0000001fff027819 */ /* 0x001fe200000114cd */
[----:B------:R0:W-:Y:S01]  /*10c0*/  STL [R1+0x4a4], R3 ;  /* 0x0004a40301007387 */ /* 0x0001e20000100800 */
[----:B------:R-:W-:Y:S01]  /*10d0*/  VIADD R196, R179, 0x88 ;  /* 0x00000088b3c47836 */ /* 0x000fe20000000000 */
[----:B--2---:R-:W-:Y:S02]  /*10e0*/  SHF.R.S32.HI R0, RZ, 0x1f, R201 ;  /* 0x0000001fff007819 */ /* 0x004fe400000114c9 */
[----:B------:R1:W-:Y:S01]  /*10f0*/  STL [R1+0x4a0], R2 ;  /* 0x0004a00201007387 */ /* 0x0003e20000100800 */
[----:B------:R-:W-:Y:S02]  /*1100*/  IMAD.IADD R7, R7, 0x1, -R6 ;  /* 0x0000000107077824 */ /* 0x000fe400078e0a06 */
[----:B------:R-:W-:Y:S01]  /*1110*/  IMAD.IADD R217, R216, 0x1, -R217 ;  /* 0x00000001d8d97824 */ /* 0x000fe200078e0ad9 */
[----:B------:R2:W-:Y:S01]  /*1120*/  STL [R1+0x48c], R0 ;  /* 0x00048c0001007387 */ /* 0x0005e20000100800 */
[----:B------:R-:W-:Y:S01]  /*1130*/  VIADD R194, R179, 0x98 ;  /* 0x00000098b3c27836 */ /* 0x000fe20000000000 */
[----:B0-----:R-:W-:Y:S01]  /*1140*/  SHF.R.S32.HI R3, RZ, 0x1f, R203 ;  /* 0x0000001fff037819 */ /* 0x001fe200000114cb */
[----:B------:R-:W-:-:S02]  /*1150*/  IMAD.SHL.U32 R22, R217, 0x8, RZ ;  /* 0x00000008d9167824 */ /* 0x000fc400078e00ff */
[C---:B------:R-:W-:Y:S01]  /*1160*/  VIADD R193, R179.reuse, 0xa0 ;  /* 0x000000a0b3c17836 */ /* 0x040fe20000000000 */
[----:B-1----:R-:W-:Y:S01]  /*1170*/  SHF.R.S32.HI R2, RZ, 0x1f, R202 ;  /* 0x0000001fff027819 */ /* 0x002fe200000114ca */
[----:B------:R0:W-:Y:S01]  /*1180*/  STL [R1+0x498], R3 ;  /* 0x0004980301007387 */ /* 0x0001e20000100800 */
[C---:B------:R-:W-:Y:S01]  /*1190*/  VIADD R176, R22.reuse, 0x40 ;  /* 0x0000004016b07836 */ /* 0x040fe20000000000 */
[----:B------:R-:W-:Y:S01]  /*11a0*/  SHF.R.S32.HI R183, RZ, 0x1f, R22 ;  /* 0x0000001fffb77819 */ /* 0x000fe20000011416 */
[C---:B------:R-:W-:Y:S01]  /*11b0*/  VIADD R23, R22.reuse, 0x80 ;  /* 0x0000008016177836 */ /* 0x040fe20000000000 */
[----:B--2---:R-:W-:Y:S01]  /*11c0*/  SHF.R.S32.HI R0, RZ, 0x1f, R198 ;  /* 0x0000001fff007819 */ /* 0x004fe200000114c6 */
[----:B------:R1:W-:Y:S01]  /*11d0*/  STL [R1+0x494], R2 ;  /* 0x0004940201007387 */ /* 0x0003e20000100800 */
[----:B------:R-:W-:Y:S01]  /*11e0*/  VIADD R177, R22, 0xc0 ;  /* 0x000000c016b17836 */ /* 0x000fe20000000000 */
        /* <DEDUP_REMOVED lines=26> */
[----:B------:R-:W-:Y:S01]  /*1390*/  VIADD R214, R179, 0xf0 ;  /* 0x000000f0b3d67836 */ /* 0x000fe20000000000 */
[----:B------:R-:W-:Y:S01]  /*13a0*/  SHF.R.S32.HI R233, RZ, 0x1f, R190 ;  /* 0x0000001fffe97819 */ /* 0x000fe200000114be */
[----:B--2---:R-:W-:Y:S01]  /*13b0*/  IMAD R0, R7, 0x8, R178 ;  /* 0x0000000807007824 */ /* 0x004fe200078e02b2 */
[----:B------:R-:W-:Y:S01]  /*13c0*/  SHF.R.S32.HI R232, RZ, 0x1f, R189 ;  /* 0x0000001fffe87819 */ /* 0x000fe200000114bd */
[----:B------:R0:W-:Y:S01]  /*13d0*/  STL [R1+0x478], R2 ;  /* 0x0004780201007387 */ /* 0x0001e20000100800 */
[----:B------:R-:W-:Y:S01]  /*13e0*/  VIADD R213, R179, 0xf8 ;  /* 0x000000f8b3d57836 */ /* 0x000fe20000000000 */
[----:B------:R-:W-:-:S02]  /*13f0*/  SHF.R.S32.HI R224, RZ, 0x1f, R188 ;  /* 0x0000001fffe07819 */ /* 0x000fc400000114bc */
[----:B------:R0:W-:Y:S01]  /*1400*/  STL [R1+0x4d8], R0 ;  /* 0x0004d80001007387 */ /* 0x0001e20000100800 */
[----:B------:R-:W-:Y:S02]  /*1410*/  SHF.R.S32.HI R223, RZ, 0x1f, R187 ;  /* 0x0000001fffdf7819 */ /* 0x000fe400000114bb */
[----:B------:R-:W-:Y:S02]  /*1420*/  SHF.R.S32.HI R222, RZ, 0x1f, R186 ;  /* 0x0000001fffde7819 */ /* 0x000fe400000114ba */
[----:B------:R-:W-:Y:S02]  /*1430*/  SHF.R.S32.HI R221, RZ, 0x1f, R185 ;  /* 0x0000001fffdd7819 */ /* 0x000fe400000114b9 */
[----:B------:R-:W-:Y:S02]  /*1440*/  SHF.R.S32.HI R220, RZ, 0x1f, R184 ;  /* 0x0000001fffdc7819 */ /* 0x000fe400000114b8 */
[----:B------:R-:W-:Y:S02]  /*1450*/  SHF.R.S32.HI R219, RZ, 0x1f, R214 ;  /* 0x0000001fffdb7819 */ /* 0x000fe400000114d6 */
[----:B0-----:R-:W-:-:S07]  /*1460*/  SHF.R.S32.HI R218, RZ, 0x1f, R213 ;  /* 0x0000001fffda7819 */ /* 0x001fce00000114d5 */
.L_x_12360:
        /* <DEDUP_REMOVED lines=13> */
[----:B01-34-:R-:W-:Y:S02]  /*1540*/  IMAD.U32 R2, RZ, RZ, UR8 ;  /* 0x00000008ff027e24 */ /* 0x01bfe4000f8e00ff */
[----:B------:R-:W-:Y:S01]  /*1550*/  IMAD.U32 R3, RZ, RZ, UR9 ;  /* 0x00000009ff037e24 */ /* 0x000fe2000f8e00ff */
[----:B------:R-:W-:-:S03]  /*1560*/  @UP1 UIMAD.WIDE UR8, UR6, 0x4, UR10 ;  /* 0x00000004060818a5 */ /* 0x000fc6000f8e020a */
[----:B------:R-:W-:Y:S01]  /*1570*/  ULDC.64 UR10, c[0x0][0xb18] ;  /* 0x0002c600000a7ab9 */ /* 0x000fe20000000a00 */
[----:B--2---:R-:W2:Y:S02]  /*1580*/  @P0 LDG.E R2, desc[UR40][R2.64] ;  /* 0x0000002802020981 */ /* 0x004ea4000c1e1900 */
        /* <DEDUP_REMOVED lines=15> */
[----:B------:R-:W-:Y:S02]  /*1680*/  UIMAD UR48, UR9, UR48, URZ ;  /* 0x00000030093072a4 */ /* 0x000fe4000f8e023f */
        /* <DEDUP_REMOVED lines=17> */
.L_x_12237:
        /* <DEDUP_REMOVED lines=9> */
.L_x_12238:
        /* <DEDUP_REMOVED lines=13> */
.L_x_12239:
[----:B------:R-:W0:Y:S01]  /*1900*/  S2R R0, SR_TID.X ;  /* 0x0000000000007919 */ /* 0x000e220000002100 */
[----:B------:R-:W-:Y:S01]  /*1910*/  MOV R72, 0x400 ;  /* 0x0000040000487802 */ /* 0x000fe20000000f00 */
[----:B------:R-:W1:Y:S01]  /*1920*/  LDC R18, c[0x0][0xa80] ;  /* 0x0002a000ff127b82 */ /* 0x000e620000000800 */
[----:B------:R-:W-:Y:S01]  /*1930*/  IMAD.MOV.U32 R2, RZ, RZ, 0x3000 ;  /* 0x00003000ff027424 */ /* 0x000fe200078e00ff */
[----:B------:R-:W2:Y:S01]  /*1940*/  S2R R7, SR_CgaCtaId ;  /* 0x0000000000077919 */ /* 0x000ea20000008800 */
[----:B------:R-:W-:Y:S01]  /*1950*/  IMAD.U32 R3, RZ, RZ, UR36 ;  /* 0x00000024ff037e24 */ /* 0x000fe2000f8e00ff */
[----:B------:R-:W-:Y:S01]  /*1960*/  UIADD3 UR48, -UR4, UR48, URZ ;  /* 0x0000003004307290 */ /* 0x000fe2000fffe13f */
[----:B------:R-:W-:Y:S01]  /*1970*/  IMAD.MOV.U32 R12, RZ, RZ, 0x1 ;  /* 0x00000001ff0c7424 */ /* 0x000fe200078e00ff */
[----:B------:R-:W3:Y:S01]  /*1980*/  S2R R5, SR_SWINHI ;  /* 0x0000000000057919 */ /* 0x000ee20000002f00 */
[----:B------:R-:W-:Y:S01]  /*1990*/  IMAD.MOV.U32 R13, RZ, RZ, RZ ;  /* 0x000000ffff0d7224 */ /* 0x000fe200078e00ff */
[----:B------:R-:W-:Y:S01]  /*19a0*/  ULDC UR4, c[0x0][0x448] ;  /* 0x0001120000047ab9 */ /* 0x000fe20000000800 */
[----:B------:R-:W-:Y:S01]  /*19b0*/  IMAD.MOV.U32 R9, RZ, RZ, 0x100 ;  /* 0x00000100ff097424 */ /* 0x000fe200078e00ff */
[----:B------:R-:W-:Y:S01]  /*19c0*/  STL.64 [R1+0x18], R2 ;  /* 0x0000180201007387 */ /* 0x000fe20000100a00 */
[----:B------:R-:W-:Y:S01]  /*19d0*/  IMAD.MOV.U32 R10, RZ, RZ, 0x1 ;  /* 0x00000001ff0a7424 */ /* 0x000fe200078e00ff */
[----:B------:R-:W-:Y:S01]  /*19e0*/  UISETP.NE.AND UP0, UPT, UR4, 0x1, UPT ;  /* 0x000000010400788c */ /* 0x000fe2000bf05270 */
[----:B------:R-:W-:Y:S01]  /*19f0*/  IMAD.MOV.U32 R11, RZ, RZ, RZ ;  /* 0x000000ffff0b7224 */ /* 0x000fe200078e00ff */
[----:B------:R4:W-:Y:S01]  /*1a00*/  STL.64 [R1+0x60], R12 ;  /* 0x0000600c01007387 */ /* 0x0009e20000100a00 */
[----:B------:R-:W-:Y:S01]  /*1a10*/  IMAD.MOV.U32 R4, RZ, RZ, 0xc000 ;  /* 0x0000c000ff047424 */ /* 0x000fe200078e00ff */
[----:B------:R-:W-:-:S02]  /*1a20*/  USHF.L.U32 UR39, UR5, 0x7, URZ ;  /* 0x0000000705277899 */ /* 0x000fc4000800063f */
[----:B------:R-:W-:Y:S01]  /*1a30*/  IMAD.U32 R20, RZ, RZ, UR5 ;  /* 0x00000005ff147e24 */ /* 0x000fe2000f8e00ff */
[----:B------:R-:W-:Y:S01]  /*1a40*/  STL.128 [R1+0x230], RZ ;  /* 0x000230ff01007387 */ /* 0x000fe20000100c00 */
[----:B------:R-:W-:Y:S01]  /*1a50*/  ULDC.64 UR4, c[0x0][0xad8] ;  /* 0x0002b60000047ab9 */ /* 0x000fe20000000a00 */
[----:B------:R-:W-:Y:S02]  /*1a60*/  UIADD3 UR8, UR39, 0x7f, URZ ;  /* 0x0000007f27087890 */ /* 0x000fe4000fffe03f */
[----:B------:R-:W-:Y:S01]  /*1a70*/  UISETP.GE.AND UP1, UPT, UR5, 0x1, UPT ;  /* 0x000000010500788c */ /* 0x000fe2000bf26270 */
[----:B------:R-:W-:Y:S01]  /*1a80*/  STL [R1+0x70], R20 ;  /* 0x0000701401007387 */ /* 0x000fe20000100800 */
[----:B------:R-:W-:Y:S01]  /*1a90*/  @UP0 ULDC UR6, c[0x0][0x44c] ;  /* 0x0001130000060ab9 */ /* 0x000fe20000000800 */
[----:B------:R-:W-:Y:S01]  /*1aa0*/  @UP0 ULDC UR9, c[0x0][0x450] ;  /* 0x0001140000090ab9 */ /* 0x000fe20000000800 */
[----:B------:R-:W-:Y:S01]  /*1ab0*/  UIMAD.WIDE.U32 UR6, UR8, UR6, URZ ;  /* 0x00000006080672a5 */ /* 0x000fe2000f8e003f */
[----:B-1----:R-:W-:Y:S01]  /*1ac0*/  STL [R1+0x250], R18 ;  /* 0x0002501201007387 */ /* 0x002fe20000100800 */
[----:B------:R-:W-:Y:S01]  /*1ad0*/  UIADD3 UR42, UR48, 0x1, -UR47 ;  /* 0x00000001302a7890 */ /* 0x000fe2000fffe82f */
[----:B0-----:R-:W-:-:S02]  /*1ae0*/  LOP3.LUT R0, R0, 0x7f, RZ, 0xc0, !PT ;  /* 0x0000007f00007812 */ /* 0x001fc400078ec0ff */
[----:B------:R-:W-:Y:S01]  /*1af0*/  STL.128 [R1+0x240], RZ ;  /* 0x000240ff01007387 */ /* 0x000fe20000100c00 */
[----:B------:R-:W-:Y:S01]  /*1b00*/  @UP0 USHF.R.U32.HI UR8, URZ, UR9, UR7 ;  /* 0x000000093f080299 */ /* 0x000fe20008011607 */
[----:B--2---:R-:W-:Y:S01]  /*1b10*/  LEA R72, R7, R72, 0x18 ;  /* 0x0000004807487211 */ /* 0x004fe200078ec0ff */
[----:B------:R-:W-:Y:S01]  /*1b20*/  IMAD.MOV.U32 R7, RZ, RZ, 0x100 ;  /* 0x00000100ff077424 */ /* 0x000fe200078e00ff */
[----:B------:R-:W-:Y:S01]  /*1b30*/  ISETP.NE.AND P0, PT, R0, RZ, PT ;  /* 0x000000ff0000720c */ /* 0x000fe20003f05270 */
[----:B------:R-:W-:Y:S01]  /*1b40*/  STL.128 [R1+0x270], RZ ;  /* 0x000270ff01007387 */ /* 0x000fe20000100c00 */
[----:B------:R-:W-:Y:S02]  /*1b50*/  MOV R26, R72 ;  /* 0x00000048001a7202 */ /* 0x000fe40000000f00 */
[----:B---3--:R-:W-:Y:S01]  /*1b60*/  MOV R27, R5 ;  /* 0x00000005001b7202 */ /* 0x008fe20000000f00 */
[----:B------:R-:W-:Y:S01]  /*1b70*/  IMAD.U32 R5, RZ, RZ, UR36 ;  /* 0x00000024ff057e24 */ /* 0x000fe2000f8e00ff */
[----:B------:R-:W-:Y:S01]  /*1b80*/  SEL R8, RZ, 0x1, P0 ;  /* 0x00000001ff087807 */ /* 0x000fe20000000000 */
[----:B------:R-:W-:Y:S01]  /*1b90*/  STL.128 [R1+0x280], RZ ;  /* 0x000280ff01007387 */ /* 0x000fe20000100c00 */
[C---:B------:R-:W-:Y:S01]  /*1ba0*/  IADD3 R0, P2, R26.reuse, 0x32450, RZ ;  /* 0x000324501a007810 */ /* 0x040fe20007f5e0ff */
[----:B------:R-:W-:Y:S01]  /*1bb0*/  UIADD3 UR6, UR42, UR8, URZ ;  /* 0x000000082a067290 */ /* 0x000fe2000fffe03f */
[C---:B------:R-:W-:Y:S01]  /*1bc0*/  IADD3 R14, P3, R26.reuse, 0x32460, RZ ;  /* 0x000324601a0e7810 */ /* 0x040fe20007f7e0ff */
[----:B------:R-:W-:Y:S01]  /*1bd0*/  IMAD.MOV.U32 R6, RZ, RZ, R8 ;  /* 0x000000ffff067224 */ /* 0x000fe200078e0008 */
[----:B------:R0:W-:Y:S01]  /*1be0*/  STL.128 [R1+0x20], R8 ;  /* 0x0000200801007387 */ /* 0x0001e20000100c00 */
[C---:B----4-:R-:W-:Y:S01]  /*1bf0*/  IADD3 R12, P0, R26.reuse, 0x32430, RZ ;  /* 0x000324301a0c7810 */ /* 0x050fe20007f1e0ff */
[----:B------:R-:W-:Y:S01]  /*1c00*/  UIADD3 UR4, UR6, UR4, URZ ;  /* 0x0000000406047290 */ /* 0x000fe2000fffe03f */
[----:B------:R-:W-:Y:S01]  /*1c10*/  IADD3 R2, P1, R26, 0x32440, RZ ;  /* 0x000324401a027810 */ /* 0x000fe20007f3e0ff */
[--C-:B------:R-:W-:Y:S01]  /*1c20*/  IMAD.X R15, RZ, RZ, R27.reuse, P3 ;  /* 0x000000ffff0f7224 */ /* 0x100fe200018e061b */
[----:B------:R1:W-:Y:S01]  /*1c30*/  STL.128 [R1+0x50], R4 ;  /* 0x0000500401007387 */ /* 0x0003e20000100c00 */
[--C-:B------:R-:W-:Y:S01]  /*1c40*/  IMAD.X R13, RZ, RZ, R27.reuse, P0 ;  /* 0x000000ffff0d7224 */ /* 0x100fe200000e061b */
[----:B------:R-:W-:Y:S01]  /*1c50*/  PLOP3.LUT P3, PT, PT, PT, UP1, 0x80, 0x0 ;  /* 0x000000000000781c */ /* 0x000fe20003f6f018 */
[----:B------:R-:W-:Y:S01]  /*1c60*/  IMAD.X R3, RZ, RZ, R27, P1 ;  /* 0x000000ffff037224 */ /* 0x000fe200008e061b */
[----:B------:R2:W-:Y:S01]  /*1c70*/  STL.128 [R1+0x290], RZ ;  /* 0x000290ff01007387 */ /* 0x0005e20000100c00 */
[----:B------:R-:W-:-:S02]  /*1c80*/  IADD3 R35, P0, R16, 0x230, RZ ;  /* 0x0000023010237810 */ /* 0x000fc40007f1e0ff */
[C---:B------:R-:W-:Y:S01]  /*1c90*/  IADD3 R34, P1, R16.reuse, 0x270, RZ ;  /* 0x0000027010227810 */ /* 0x040fe20007f3e0ff */
[----:B------:R2:W-:Y:S02]  /*1ca0*/  STL.64 [R1+0x8], R12 ;  /* 0x0000080c01007387 */ /* 0x0005e40000100a00 */
[----:B------:R-:W-:Y:S02]  /*1cb0*/  IMAD.X R44, RZ, RZ, R17, P0 ;  /* 0x000000ffff2c7224 */ /* 0x000fe400000e0611 */
[----:B0-----:R-:W-:Y:S01]  /*1cc0*/  IMAD.X R9, RZ, RZ, R27, P2 ;  /* 0x000000ffff097224 */ /* 0x001fe200010e061b */
[----:B------:R2:W-:Y:S01]  /*1cd0*/  STL.64 [R1+0x10], R2 ;  /* 0x0000100201007387 */ /* 0x0005e20000100a00 */
[----:B------:R-:W-:Y:S01]  /*1ce0*/  IADD3 R42, P2, R16, 0x38, RZ ;  /* 0x00000038102a7810 */ /* 0x000fe20007f5e0ff */
[----:B------:R-:W-:Y:S02]  /*1cf0*/  IMAD.X R43, RZ, RZ, R17, P1 ;  /* 0x000000ffff2b7224 */ /* 0x000fe400008e0611 */
[----:B-1----:R-:W-:Y:S01]  /*1d00*/  IMAD.MOV.U32 R4, RZ, RZ, R0 ;  /* 0x000000ffff047224 */ /* 0x002fe200078e0000 */
[----:B------:R2:W-:Y:S01]  /*1d10*/  STL.64 [R1+0x30], R2 ;  /* 0x0000300201007387 */ /* 0x0005e20000100a00 */
[----:B------:R-:W-:-:S02]  /*1d20*/  IMAD.MOV.U32 R5, RZ, RZ, R9 ;  /* 0x000000ffff057224 */ /* 0x000fc400078e0009 */
[----:B------:R-:W-:Y:S01]  /*1d30*/  IMAD.MOV.U32 R6, RZ, RZ, R14 ;  /* 0x000000ffff067224 */ /* 0x000fe200078e000e */
[----:B------:R2:W-:Y:S01]  /*1d40*/  STL.128 [R1+0x2a0], RZ ;  /* 0x0002a0ff01007387 */ /* 0x0005e20000100c00 */
[----:B------:R-:W-:Y:S02]  /*1d50*/  IMAD.MOV.U32 R7, RZ, RZ, R15 ;  /* 0x000000ffff077224 */ /* 0x000fe400078e000f */
[----:B------:R-:W-:Y:S01]  /*1d60*/  IMAD.X R57, RZ, RZ, R17, P2 ;  /* 0x000000ffff397224 */ /* 0x000fe200010e0611 */
[----:B------:R2:W-:Y:S04]  /*1d70*/  STL.128 [R1+0x2b0], RZ ;  /* 0x0002b0ff01007387 */ /* 0x0005e80000100c00 */
[----:B------:R2:W-:Y:S04]  /*1d80*/  STL.128 [R1+0x40], R4 ;  /* 0x0000400401007387 */ /* 0x0005e80000100c00 */
[----:B------:R2:W-:Y:S04]  /*1d90*/  STL.64 [R1+0x68], R6 ;  /* 0x0000680601007387 */ /* 0x0005e80000100a00 */
        /* <DEDUP_REMOVED lines=27> */
[----:B------:R2:W-:Y:S04]  /*1f50*/  STL.64 [R1], RZ ;  /* 0x000000ff01007387 */ /* 0x0005e80000100a00 */
[----:B------:R2:W-:Y:S01]  /*1f60*/  STL.64 [R1+0x38], RZ ;  /* 0x000038ff01007387 */ /* 0x0005e20000100a00 */
        /* <DEDUP_REMOVED lines=11> */
.L_x_12241:
[----:B------:R-:W-:-:S11]  /*2020*/  UISETP.NE.AND UP1, UPT, UR5, 0x1, UPT ;  /* 0x000000010500788c */ /* 0x000fd6000bf25270 */
[----:B------:R-:W-:Y:S02]  /*2030*/  @UP1 ULDC.64 UR10, c[0x0][0xae0] ;  /* 0x0002b800000a1ab9 */ /* 0x000fe40000000a00 */
[----:B------:R-:W-:-:S04]  /*2040*/  UIMAD.WIDE.U32 UR6, UR8, UR10, URZ ;  /* 0x0000000a080672a5 */ /* 0x000fc8000f8e003f */
[----:B------:R-:W-:-:S12]  /*2050*/  @UP1 USHF.R.U32.HI UR8, URZ, UR11, UR7 ;  /* 0x0000000b3f081299 */ /* 0x000fd80008011607 */
.L_x_12242:
[----:B------:R-:W-:-:S04]  /*2060*/  UIMAD UR8, UR8, UR5, UR5 ;  /* 0x00000005080872a4 */ /* 0x000fc8000f8e0205 */
[----:B------:R-:W-:-:S04]  /*2070*/  UISETP.LT.AND UP1, UPT, UR4, UR8, UPT ;  /* 0x000000080400728c */ /* 0x000fc8000bf21270 */
[----:B------:R-:W-:-:S12]  /*2080*/  USEL UR4, UR4, UR8, UP1 ;  /* 0x0000000804047287 */ /* 0x000fd80008800000 */
.L_x_12240:
[----:B------:R-:W-:Y:S02]  /*2090*/  UIADD3 UR6, UR48, 0x5f, URZ ;  /* 0x0000005f30067890 */ /* 0x000fe4000fffe03f */
[----:B------:R-:W-:Y:S02]  /*20a0*/  UIADD3 UR8, UR4, 0x5f, URZ ;  /* 0x0000005f04087890 */ /* 0x000fe4000fffe03f */
[----:B------:R-:W-:Y:S02]  /*20b0*/  UIMAD.WIDE UR6, UR6, 0x2aaaaaab, URZ ;  /* 0x2aaaaaab060678a5 */ /* 0x000fe4000f8e023f */
[----:B------:R-:W-:Y:S01]  /*20c0*/  UIMAD.WIDE UR8, UR8, 0x2aaaaaab, URZ ;  /* 0x2aaaaaab080878a5 */ /* 0x000fe2000f8e023f */
[----:B------:R-:W-:Y:S01]  /*20d0*/  @UP0 ULDC UR10, c[0x0][0x44c] ;  /* 0x00011300000a0ab9 */ /* 0x000fe20000000800 */
[----:B------:R-:W-:Y:S02]  /*20e0*/  USHF.R.U32.HI UR4, URZ, 0x1f, UR7 ;  /* 0x0000001f3f047899 */ /* 0x000fe40008011607 */
[----:B------:R-:W-:-:S02]  /*20f0*/  UIMAD.WIDE.U32 UR10, UR39, UR10, URZ ;  /* 0x0000000a270a72a5 */ /* 0x000fc4000f8e003f */
[----:B------:R-:W-:Y:S01]  /*2100*/  USHF.R.U32.HI UR6, URZ, 0x1f, UR9 ;  /* 0x0000001f3f067899 */ /* 0x000fe20008011609 */
[----:B------:R-:W-:Y:S01]  /*2110*/  @UP0 ULDC UR13, c[0x0][0x450] ;  /* 0x00011400000d0ab9 */ /* 0x000fe20000000800 */
[----:B------:R-:W-:Y:S01]  /*2120*/  UMOV UR12, UR39 ;  /* 0x00000027000c7c82 */ /* 0x000fe20008000000 */
[----:B------:R-:W-:Y:S02]  /*2130*/  UIADD3 UR46, UR48, -UR47, URZ ;  /* 0x8000002f302e7290 */ /* 0x000fe4000fffe03f */
[----:B------:R-:W-:Y:S02]  /*2140*/  @UP0 USHF.R.U32.HI UR12, URZ, UR13, UR11 ;  /* 0x0000000d3f0c0299 */ /* 0x000fe4000801160b */
[----:B------:R-:W-:Y:S02]  /*2150*/  ULEA.HI.SX32 UR4, UR7, UR4, 0x1c ;  /* 0x0000000407047291 */ /* 0x000fe4000f8fe23f */
[----:B------:R-:W-:Y:S02]  /*2160*/  ULEA.HI.SX32 UR6, UR9, UR6, 0x1c ;  /* 0x0000000609067291 */ /* 0x000fe4000f8fe23f */
[----:B------:R-:W-:-:S02]  /*2170*/  UIADD3 UR7, UR46, UR12, URZ ;  /* 0x0000000c2e077290 */ /* 0x000fc4000fffe03f */
        /* <DEDUP_REMOVED lines=15> */
.L_x_12244:
[----:B------:R-:W-:-:S11]  /*2270*/  UISETP.NE.AND UP0, UPT, UR5, 0x1, UPT ;  /* 0x000000010500788c */ /* 0x000fd6000bf05270 */
[----:B------:R-:W-:Y:S02]  /*2280*/  @UP0 ULDC.64 UR12, c[0x0][0xae0] ;  /* 0x0002b800000c0ab9 */ /* 0x000fe40000000a00 */
[----:B------:R-:W-:-:S04]  /*2290*/  UIMAD.WIDE.U32 UR8, UR7, UR12, URZ ;  /* 0x0000000c070872a5 */ /* 0x000fc8000f8e003f */
[----:B------:R-:W-:-:S12]  /*22a0*/  @UP0 USHF.R.U32.HI UR7, URZ, UR13, UR9 ;  /* 0x0000000d3f070299 */ /* 0x000fd80008011609 */
.L_x_12245:
[----:B------:R-:W-:-:S04]  /*22b0*/  UIMAD UR5, UR7, UR5, URZ ;  /* 0x00000005070572a4 */ /* 0x000fc8000f8e023f */
[----:B------:R-:W-:-:S04]  /*22c0*/  UISETP.LT.AND UP0, UPT, UR10, UR5, UPT ;  /* 0x000000050a00728c */ /* 0x000fc8000bf01270 */
[----:B------:R-:W-:-:S12]  /*22d0*/  USEL UR10, UR10, UR5, !UP0 ;  /* 0x000000050a0a7287 */ /* 0x000fd8000c000000 */
.L_x_12243:
[----:B------:R-:W-:Y:S02]  /*22e0*/  UIMAD.WIDE UR4, UR10, 0x2aaaaaab, URZ ;  /* 0x2aaaaaab0a0478a5 */ /* 0x000fe4000f8e023f */
[----:B------:R-:W-:Y:S02]  /*22f0*/  ULOP3.LUT UR43, UR44, 0xff, URZ, 0xc0, !UPT ;  /* 0x000000ff2c2b7892 */ /* 0x000fe4000f8ec03f */
[----:B------:R-:W-:Y:S02]  /*2300*/  USHF.R.U32.HI UR4, URZ, 0x1f, UR5 ;  /* 0x0000001f3f047899 */ /* 0x000fe40008011605 */
[----:B------:R-:W-:Y:S02]  /*2310*/  USHF.R.U32.HI UR44, URZ, 0x10, UR44 ;  /* 0x000000103f2c7899 */ /* 0x000fe4000801162c */
[----:B------:R-:W-:-:S04]  /*2320*/  ULEA.HI.SX32 UR4, UR5, UR4, 0x1c ;  /* 0x0000000405047291 */ /* 0x000fc8000f8fe23f */
[----:B------:R-:W-:-:S04]  /*2330*/  UISETP.LT.AND UP0, UPT, URZ, UR4, UPT ;  /* 0x000000043f00728c */ /* 0x000fc8000bf01270 */
[----:B------:R-:W-:-:S03]  /*2340*/  USEL UR45, URZ, UR4, !UP0 ;  /* 0x000000043f2d7287 */ /* 0x000fc6000c000000 */
[----:B------:R-:W-:Y:S01]  /*2350*/  UMOV UR4, URZ ;  /* 0x0000003f00047c82 */ /* 0x000fe20008000000 */
[----:B------:R-:W-:-:S06]  /*2360*/  UISETP.GT.AND UP0, UPT, UR6, UR45, UPT ;  /* 0x0000002d0600728c */ /* 0x000fcc000bf04270 */
[----:B------:R-:W-:-:S13]  /*2370*/  PLOP3.LUT P0, PT, PT, PT, UP0, 0x80, 0x0 ;  /* 0x000000000000781c */ /* 0x000fda0003f0f008 */
[----:B------:R-:W-:Y:S05]  /*2380*/  @!P0 BRA `(.L_x_12246) ;  /* 0x0000000000948947 */ /* 0x000fea0003800000 */
[----:B------:R-:W-:Y:S01]  /*2390*/  UISETP.NE.AND UP0, UPT, UR44, URZ, UPT ;  /* 0x0000003f2c00728c */ /* 0x000fe2000bf05270 */
[----:B------:R-:W-:-:S03]  /*23a0*/  ULDC UR4, c[0x0][0xae8] ;  /* 0x0002ba0000047ab9 */ /* 0x000fc60000000800 */
[----:B------:R-:W-:-:S04]  /*23b0*/  USEL UR10, UR44, UR4, UP0 ;  /* 0x000000042c0a7287 */ /* 0x000fc80008000000 */
[----:B------:R-:W-:Y:S02]  /*23c0*/  UIADD3 UR4, UR10, -0x1, UR6 ;  /* 0xffffffff0a047890 */ /* 0x000fe4000fffe006 */
[----:B--2---:R-:W-:Y:S02]  /*23d0*/  IMAD.U32 R3, RZ, RZ, UR10 ;  /* 0x0000000aff037e24 */ /* 0x004fe4000f8e00ff */
[----:B------:R-:W-:-:S03]  /*23e0*/  UIADD3 UR7, -UR45, UR4, URZ ;  /* 0x000000042d077290 */ /* 0x000fc6000fffe13f */
[-C--:B------:R-:W-:Y:S01]  /*23f0*/  IABS R0, R3.reuse ;  /* 0x0000000300007213 */ /* 0x080fe20000000000 */
[----:B------:R-:W-:Y:S01]  /*2400*/  UMOV UR4, URZ ;  /* 0x0000003f00047c82 */ /* 0x000fe20008000000 */
[----:B------:R-:W-:Y:S01]  /*2410*/  IABS R5, R3 ;  /* 0x0000000300057213 */ /* 0x000fe20000000000 */
[----:B------:R-:W-:Y:S01]  /*2420*/  IMAD.U32 R4, RZ, RZ, UR7 ;  /* 0x00000007ff047e24 */ /* 0x000fe2000f8e00ff */
[----:B------:R-:W-:Y:S01]  /*2430*/  R2UR UR11, R0 ;  /* 0x00000000000b72ca */ /* 0x000fe200000e0000 */
[----:B------:R-:W-:-:S03]  /*2440*/  ULOP3.LUT UR7, UR7, UR10, URZ, 0x3c, !UPT ;  /* 0x0000000a07077292 */ /* 0x000fc6000f8e3c3f */
[----:B------:R-:W-:-:S05]  /*2450*/  IABS R4, R4 ;  /* 0x0000000400047213 */ /* 0x000fca0000000000 */
[----:B------:R-:W-:-:S04]  /*2460*/  IMAD.MOV.U32 R3, RZ, RZ, R4 ;  /* 0x000000ffff037224 */ /* 0x000fc800078e0004 */
[----:B------:R-:W0:Y:S01]  /*2470*/  I2F.RP R0, UR11 ;  /* 0x0000000b00007d06 */ /* 0x000e220008209400 */
[----:B------:R-:W-:-:S07]  /*2480*/  R2UR UR9, R3 ;  /* 0x00000000030972ca */ /* 0x000fce00000e0000 */
        /* <DEDUP_REMOVED lines=21> */
.L_x_12246:
[----:B------:R-:W-:Y:S01]  /*25e0*/  UIMAD UR45, UR43, UR4, UR45 ;  /* 0x000000042b2d72a4 */ /* 0x000fe2000f8e022d */
[----:B------:R-:W-:Y:S01]  /*25f0*/  IMAD.U32 R0, RZ, RZ, UR6 ;  /* 0x00000006ff007e24 */ /* 0x000fe2000f8e00ff */
[----:B------:R-:W-:Y:S01]  /*2600*/  PLOP3.LUT P0, PT, PT, PT, PT, 0x80, 0x0 ;  /* 0x000000000000781c */ /* 0x000fe20003f0f070 */
[----:B--2---:R-:W-:-:S05]  /*2610*/  IMAD.U32 R3, RZ, RZ, UR4 ;  /* 0x00000004ff037e24 */ /* 0x004fca000f8e00ff */
[----:B------:R-:W-:-:S04]  /*2620*/  VIADDMNMX R0, R3, UR45, R0, PT ;  /* 0x0000002d03007c46 */ /* 0x000fc8000b800100 */
[----:B------:R-:W-:-:S13]  /*2630*/  R2UR UR49, R0 ;  /* 0x00000000003172ca */ /* 0x000fda00000e0000 */
[----:B------:R-:W-:-:S06]  /*2640*/  UISETP.GT.AND UP0, UPT, UR49, UR45, UPT ;  /* 0x0000002d3100728c */ /* 0x000fcc000bf04270 */
[----:B------:R-:W-:-:S13]  /*2650*/  PLOP3.LUT P1, PT, PT, PT, UP0, 0x80, 0x0 ;  /* 0x000000000000781c */ /* 0x000fda0003f2f008 */
[----:B------:R-:W-:Y:S05]  /*2660*/  @!P1 BRA `(.L_x_12247) ;  /* 0x000001dc00ec9947 */ /* 0x000fea0003800000 */
[----:B------:R-:W2:Y:S01]  /*2670*/  LDL R2, [R1+0x4d4] ;  /* 0x0004d40001027983 */ /* 0x000ea20000100800 */
[----:B------:R-:W-:Y:S01]  /*2680*/  VIADD R8, R72, 0x400 ;  /* 0x0000040048087836 */ /* 0x000fe20000000000 */
[----:B------:R-:W-:Y:S01]  /*2690*/  IADD3 R32, P5, R16, 0xa8, RZ ;  /* 0x000000a810207810 */ /* 0x000fe20007fbe0ff */
[----:B------:R-:W-:Y:S01]  /*26a0*/  IMAD.MOV.U32 R4, RZ, RZ, 0x1 ;  /* 0x00000001ff047424 */ /* 0x000fe200078e00ff */
[----:B------:R-:W-:Y:S01]  /*26b0*/  STL.64 [R1+0x78], RZ ;  /* 0x000078ff01007387 */ /* 0x000fe20000100a00 */
[----:B------:R-:W-:Y:S01]  /*26c0*/  IMAD.MOV.U32 R5, RZ, RZ, RZ ;  /* 0x000000ffff057224 */ /* 0x000fe200078e00ff */
[----:B------:R-:W-:Y:S01]  /*26d0*/  SHF.R.U32.HI R8, RZ, 0x4, R8 ;  /* 0x00000004ff087819 */ /* 0x000fe20000011608 */
[----:B------:R-:W-:Y:S01]  /*26e0*/  IMAD.MOV.U32 R6, RZ, RZ, 0x1 ;  /* 0x00000001ff067424 */ /* 0x000fe200078e00ff */
[----:B------:R-:W-:Y:S01]  /*26f0*/  STL.128 [R1+0xb0], RZ ;  /* 0x0000b0ff01007387 */ /* 0x000fe20000100c00 */
[----:B------:R-:W-:Y:S01]  /*2700*/  IMAD.MOV.U32 R7, RZ, RZ, RZ ;  /* 0x000000ffff077224 */ /* 0x000fe200078e00ff */
[----:B------:R-:W-:Y:S01]  /*2710*/  LOP3.LUT R8, R8, 0x3fff, RZ, 0xc0, !PT ;  /* 0x00003fff08087812 */ /* 0x000fe200078ec0ff */
[----:B------:R-:W-:Y:S01]  /*2720*/  IMAD.MOV.U32 R10, RZ, RZ, 0x1 ;  /* 0x00000001ff0a7424 */ /* 0x000fe200078e00ff */
[----:B------:R-:W-:Y:S01]  /*2730*/  STL.128 [R1+0xc0], RZ ;  /* 0x0000c0ff01007387 */ /* 0x000fe20000100c00 */
[----:B------:R-:W-:Y:S01]  /*2740*/  IMAD.MOV.U32 R11, RZ, RZ, RZ ;  /* 0x000000ffff0b7224 */ /* 0x000fe200078e00ff */
[C---:B------:R-:W-:Y:S01]  /*2750*/  IADD3 R18, P6, R16.reuse, 0x78, RZ ;  /* 0x0000007810127810 */ /* 0x040fe20007fde0ff */
[----:B------:R-:W-:Y:S01]  /*2760*/  IMAD.X R33, RZ, RZ, R17, P5 ;  /* 0x000000ffff217224 */ /* 0x000fe200028e0611 */
[----:B------:R0:W-:Y:S01]  /*2770*/  STL.128 [R1+0x80], R4 ;  /* 0x0000800401007387 */ /* 0x0001e20000100c00 */
[----:B------:R-:W-:-:S02]  /*2780*/  IADD3 R41, P1, R16, 0x80, RZ ;  /* 0x0000008010297810 */ /* 0x000fc40007f3e0ff */
[C---:B------:R-:W-:Y:S01]  /*2790*/  IADD3 R40, P2, R16.reuse, 0x88, RZ ;  /* 0x0000008810287810 */ /* 0x040fe20007f5e0ff */
[----:B------:R-:W-:Y:S01]  /*27a0*/  STL.64 [R1+0x90], R10 ;  /* 0x0000900a01007387 */ /* 0x000fe20000100a00 */
[--C-:B------:R-:W-:Y:S01]  /*27b0*/  IMAD.X R19, RZ, RZ, R17.reuse, P6 ;  /* 0x000000ffff137224 */ /* 0x100fe200030e0611 */
[C---:B------:R-:W-:Y:S01]  /*27c0*/  IADD3 R39, P3, R16.reuse, 0x90, RZ ;  /* 0x0000009010277810 */ /* 0x040fe20007f7e0ff */
[--C-:B------:R-:W-:Y:S01]  /*27d0*/  IMAD.X R54, RZ, RZ, R17.reuse, P1 ;  /* 0x000000ffff367224 */ /* 0x100fe200008e0611 */
[----:B------:R-:W-:Y:S01]  /*27e0*/  STL.128 [R1+0xd0], RZ ;  /* 0x0000d0ff01007387 */ /* 0x000fe20000100c00 */
[--C-:B------:R-:W-:Y:S01]  /*27f0*/  IMAD.X R55, RZ, RZ, R17.reuse, P2 ;  /* 0x000000ffff377224 */ /* 0x100fe200010e0611 */
[C---:B------:R-:W-:Y:S01]  /*2800*/  IADD3 R38, P4, R16.reuse, 0x98, RZ ;  /* 0x0000009810267810 */ /* 0x040fe20007f9e0ff */
[----:B------:R-:W-:Y:S01]  /*2810*/  IMAD.X R52, RZ, RZ, R17, P3 ;  /* 0x000000ffff347224 */ /* 0x000fe200018e0611 */
[----:B------:R-:W-:Y:S01]  /*2820*/  STL.128 [R1+0xe0], RZ ;  /* 0x0000e0ff01007387 */ /* 0x000fe20000100c00 */
[----:B------:R-:W-:-:S02]  /*2830*/  IADD3 R37, P5, R16, 0xa0, RZ ;  /* 0x000000a010257810 */ /* 0x000fc40007fbe0ff */
[----:B------:R-:W-:Y:S01]  /*2840*/  IADD3 R36, P6, R16, 0xb0, RZ ;  /* 0x000000b010247810 */ /* 0x000fe20007fde0ff */
[----:B0-----:R-:W-:Y:S01]  /*2850*/  IMAD.MOV.U32 R5, RZ, RZ, 0x40000040 ;  /* 0x40000040ff057424 */ /* 0x001fe200078e00ff */
[C---:B------:R-:W-:Y:S01]  /*2860*/  LOP3.LUT R6, R8.reuse, 0x3000000, RZ, 0xfc, !PT ;  /* 0x0300000008067812 */ /* 0x040fe200078efcff */
[----:B------:R-:W-:Y:S01]  /*2870*/  IMAD.MOV.U32 R7, RZ, RZ, 0x40000040 ;  /* 0x40000040ff077424 */ /* 0x000fe200078e00ff */
[----:B------:R-:W-:Y:S01]  /*2880*/  LOP3.LUT R8, R8, 0x10000, RZ, 0xfc, !PT ;  /* 0x0001000008087812 */ /* 0x000fe200078efcff */
[----:B------:R-:W-:Y:S01]  /*2890*/  STL.128 [R1+0xf0], RZ ;  /* 0x0000f0ff01007387 */ /* 0x000fe20000100c00 */
[C---:B------:R-:W-:Y:S01]  /*28a0*/  IADD3 R48, P1, R16.reuse, 0x110, RZ ;  /* 0x0000011010307810 */ /* 0x040fe20007f3e0ff */
[--C-:B------:R-:W-:Y:S01]  /*28b0*/  IMAD.X R53, RZ, RZ, R17.reuse, P4 ;  /* 0x000000ffff357224 */ /* 0x100fe200020e0611 */
[----:B------:R-:W-:Y:S01]  /*28c0*/  IADD3 R46, P2, R16, 0x118, RZ ;  /* 0x00000118102e7810 */ /* 0x000fe20007f5e0ff */
[----:B------:R-:W-:Y:S01]  /*28d0*/  STL.128 [R1+0x100], RZ ;  /* 0x000100ff01007387 */ /* 0x000fe20000100c00 */
[----:B------:R-:W-:-:S02]  /*28e0*/  IMAD.X R50, RZ, RZ, R17, P5 ;  /* 0x000000ffff327224 */ /* 0x000fc400028e0611 */
[--C-:B------:R-:W-:Y:S02]  /*28f0*/  IMAD.X R51, RZ, RZ, R17.reuse, P6 ;  /* 0x000000ffff337224 */ /* 0x100fe400030e0611 */
[--C-:B------:R-:W-:Y:S02]  /*2900*/  IMAD.X R49, RZ, RZ, R17.reuse, P1 ;  /* 0x000000ffff317224 */ /* 0x100fe400008e0611 */
[----:B------:R-:W-:Y:S01]  /*2910*/  IMAD.X R47, RZ, RZ, R17, P2 ;  /* 0x000000ffff2f7224 */ /* 0x000fe200010e0611 */
[----:B--2---:R-:W0:Y:S02]  /*2920*/  SHFL.IDX PT, R0, R2, RZ, 0x1f ;  /* 0x00001fff02007589 */ /* 0x004e2400000e0000 */
[----:B0-----:R-:W-:-:S04]  /*2930*/  LEA.HI R2, R0, R0, RZ, 0x1 ;  /* 0x0000000000027211 */ /* 0x001fc800078f08ff */
[----:B------:R-:W-:Y:S01]  /*2940*/  LOP3.LUT R3, R2, 0x7fffe, RZ, 0xc0, !PT ;  /* 0x0007fffe02037812 */ /* 0x000fe200078ec0ff */
[----:B------:R-:W-:-:S04]  /*2950*/  VIADD R2, R72, 0x1c400 ;  /* 0x0001c40048027836 */ /* 0x000fc80000000000 */
[----:B------:R-:W-:Y:S01]  /*2960*/  IMAD.IADD R0, R0, 0x1, -R3 ;  /* 0x0000000100007824 */ /* 0x000fe200078e0a03 */
[----:B------:R-:W-:Y:S01]  /*2970*/  SHF.R.U32.HI R2, RZ, 0x4, R2 ;  /* 0x00000004ff027819 */ /* 0x000fe20000011602 */
[----:B------:R-:W-:-:S03]  /*2980*/  VIADD R3, R72, 0x18400 ;  /* 0x0001840048037836 */ /* 0x000fc60000000000 */
[----:B------:R-:W-:Y:S01]  /*2990*/  LOP3.LUT R2, R2, 0x3fff, RZ, 0xc0, !PT ;  /* 0x00003fff02027812 */ /* 0x000fe200078ec0ff */
[----:B------:R-:W-:Y:S01]  /*29a0*/  IMAD R0, R0, 0x2000, R3 ;  /* 0x0000200000007824 */ /* 0x000fe200078e0203 */
[----:B------:R-:W-:Y:S02]  /*29b0*/  LOP3.LUT P0, RZ, R3, 0x1bf, RZ, 0xc0, !PT ;  /* 0x000001bf03ff7812 */ /* 0x000fe4000780c0ff */
[----:B------:R-:W-:Y:S01]  /*29c0*/  LOP3.LUT R4, R2, 0x10000, RZ, 0xfc, !PT ;  /* 0x0001000002047812 */ /* 0x000fe200078efcff */
[----:B------:R-:W-:Y:S01]  /*29d0*/  VIADD R3, R0, 0xa000 ;  /* 0x0000a00000037836 */ /* 0x000fe20000000000 */
[----:B------:R-:W-:-:S03]  /*29e0*/  SHF.R.U32.HI R0, RZ, 0x4, R0 ;  /* 0x00000004ff007819 */ /* 0x000fc60000011600 */
[----:B------:R0:W-:Y:S01]  /*29f0*/  STL.128 [R1+0xa0], R4 ;  /* 0x0000a00401007387 */ /* 0x0001e20000100c00 */
[----:B------:R-:W-:Y:S02]  /*2a00*/  SHF.R.U32.HI R3, RZ, 0x4, R3 ;  /* 0x00000004ff037819 */ /* 0x000fe40000011603 */
[----:B------:R-:W-:Y:S02]  /*2a10*/  LOP3.LUT R0, R0, 0x3fff, RZ, 0xc0, !PT ;  /* 0x00003fff00007812 */ /* 0x000fe400078ec0ff */
[----:B------:R-:W-:Y:S02]  /*2a20*/  LOP3.LUT R3, R3, 0x3fff, RZ, 0xc0, !PT ;  /* 0x00003fff03037812 */ /* 0x000fe400078ec0ff */
[----:B------:R-:W-:Y:S02]  /*2a30*/  LOP3.LUT R2, R0, 0x10000, RZ, 0xfc, !PT ;  /* 0x0001000000027812 */ /* 0x000fe400078efcff */
[----:B------:R-:W-:Y:S01]  /*2a40*/  LOP3.LUT R0, R3, 0x10000, RZ, 0xfc, !PT ;  /* 0x0001000003007812 */ /* 0x000fe200078efcff */
[----:B------:R-:W-:-:S05]  /*2a50*/  IMAD.MOV.U32 R3, RZ, RZ, 0x40000040 ;  /* 0x40000040ff037424 */ /* 0x000fca00078e00ff */
[----:B------:R1:W-:Y:S01]  /*2a60*/  STL.64 [R1+0x98], R2 ;  /* 0x0000980201007387 */ /* 0x0003e20000100a00 */
[----:B0-----:R-:W-:Y:S02]  /*2a70*/  IMAD.MOV.U32 R6, RZ, RZ, R8 ;  /* 0x000000ffff067224 */ /* 0x001fe400078e0008 */
[----:B------:R-:W-:-:S05]  /*2a80*/  IMAD.MOV.U32 R4, RZ, RZ, R0 ;  /* 0x000000ffff047224 */ /* 0x000fca00078e0000 */
[----:B------:R1:W-:Y:S01]  /*2a90*/  STL.128 [R1+0x110], R4 ;  /* 0x0001100401007387 */ /* 0x0003e20000100c00 */
[----:B------:R-:W-:Y:S05]  /*2aa0*/  @!P0 BRA `(.L_x_12248) ;  /* 0x0000000000408947 */ /* 0x000fea0003800000 */
[----:B-1----:R-:W-:Y:S01]  /*2ab0*/  MOV R2, 0x0 ;  /* 0x0000000000027802 */ /* 0x002fe20000000f00 */
        /* <DEDUP_REMOVED lines=15> */
.L_x_12248:
[----:B------:R-:W2:Y:S01]  /*2bb0*/  LDL R45, [R1+0x224] ;  /* 0x00022400012d7983 */ /* 0x000ea20000100800 */
[----:B------:R-:W0:Y:S01]  /*2bc0*/  LDC.64 R10, c[0x0][0xad0] ;  /* 0x0002b400ff0a7b82 */ /* 0x000e220000000a00 */
[C---:B------:R-:W-:Y:S01]  /*2bd0*/  IADD3 R24, P0, R16.reuse, 0x120, RZ ;  /* 0x0000012010187810 */ /* 0x040fe20007f1e0ff */
[----:B------:R-:W-:Y:S01]  /*2be0*/  IMAD.U32 R13, RZ, RZ, UR48 ;  /* 0x00000030ff0d7e24 */ /* 0x000fe2000f8e00ff */
[----:B------:R-:W3:Y:S01]  /*2bf0*/  S2R R56, SR_TID.X ;  /* 0x0000000000387919 */ /* 0x000ee20000002100 */
[----:B------:R-:W-:Y:S01]  /*2c00*/  IMAD.U32 R12, RZ, RZ, UR47 ;  /* 0x0000002fff0c7e24 */ /* 0x000fe2000f8e00ff */
[----:B------:R-:W-:Y:S01]  /*2c10*/  BSSY B0, `(.L_x_12249) ;  /* 0x000001f000007945 */ /* 0x000fe20003800000 */
[--C-:B------:R-:W-:Y:S01]  /*2c20*/  IMAD.X R25, RZ, RZ, R17.reuse, P0 ;  /* 0x000000ffff197224 */ /* 0x100fe200000e0611 */
[----:B------:R-:W-:Y:S01]  /*2c30*/  IADD3 R20, P0, R16, 0x16c, RZ ;  /* 0x0000016c10147810 */ /* 0x000fe20007f1e0ff */
[----:B------:R-:W4:Y:S01]  /*2c40*/  LDC.64 R8, c[0x0][0xad8] ;  /* 0x0002b600ff087b82 */ /* 0x000f220000000a00 */
[----:B------:R-:W-:Y:S01]  /*2c50*/  IMAD.MOV.U32 R28, RZ, RZ, RZ ;  /* 0x000000ffff1c7224 */ /* 0x000fe200078e00ff */
[----:B------:R0:W-:Y:S02]  /*2c60*/  STL.64 [R1+0x130], R18 ;  /* 0x0001301201007387 */ /* 0x0001e40000100a00 */
[----:B------:R-:W-:-:S02]  /*2c70*/  IMAD.X R21, RZ, RZ, R17, P0 ;  /* 0x000000ffff157224 */ /* 0x000fc400000e0611 */
[----:B------:R0:W-:Y:S02]  /*2c80*/  STL.64 [R1+0x128], R24 ;  /* 0x0001281801007387 */ /* 0x0001e40000100a00 */
[----:B-1----:R-:W1:Y:S02]  /*2c90*/  LDC.64 R2, c[0x0][0xae0] ;  /* 0x0002b800ff027b82 */ /* 0x002e640000000a00 */
[----:B------:R0:W-:Y:S04]  /*2ca0*/  STL.64 [R1+0x170], R20 ;  /* 0x0001701401007387 */ /* 0x0001e80000100a00 */
[----:B------:R0:W-:Y:S02]  /*2cb0*/  STL.64 [R1+0x120], R178 ;  /* 0x000120b201007387 */ /* 0x0001e40000100a00 */
[----:B------:R-:W5:Y:S01]  /*2cc0*/  LDC R6, c[0x0][0x450] ;  /* 0x00011400ff067b82 */ /* 0x000f620000000800 */
[----:B0-----:R-:W-:Y:S01]  /*2cd0*/  IMAD.MOV.U32 R14, RZ, RZ, R11 ;  /* 0x000000ffff0e7224 */ /* 0x001fe200078e000b */
[----:B------:R0:W-:Y:S01]  /*2ce0*/  STL.U8 [R1+0x138], RZ ;  /* 0x000138ff01007387 */ /* 0x0001e20000100000 */
[----:B------:R-:W-:-:S05]  /*2cf0*/  IMAD.MOV.U32 R7, RZ, RZ, R10 ;  /* 0x000000ffff077224 */ /* 0x000fca00078e000a */
[----:B------:R-:W5:Y:S01]  /*2d00*/  LDC.64 R4, c[0x0][0x448] ;  /* 0x00011200ff047b82 */ /* 0x000f620000000a00 */
[----:B----4-:R-:W-:Y:S02]  /*2d10*/  IMAD.MOV.U32 R15, RZ, RZ, R8 ;  /* 0x000000ffff0f7224 */ /* 0x010fe400078e0008 */
[----:B------:R-:W-:Y:S02]  /*2d20*/  IMAD.MOV.U32 R29, RZ, RZ, R9 ;  /* 0x000000ffff1d7224 */ /* 0x000fe400078e0009 */
[----:B---3--:R-:W-:Y:S01]  /*2d30*/  VIADD R216, R56, 0xffffff80 ;  /* 0xffffff8038d87836 */ /* 0x008fe20000000000 */
[----:B------:R0:W-:Y:S01]  /*2d40*/  STL.128 [R1+0x140], R12 ;  /* 0x0001400c01007387 */ /* 0x0001e20000100c00 */
[----:B-1----:R-:W-:Y:S02]  /*2d50*/  IMAD.MOV.U32 R30, RZ, RZ, R2 ;  /* 0x000000ffff1e7224 */ /* 0x002fe400078e0002 */
[----:B------:R-:W-:Y:S01]  /*2d60*/  IMAD.MOV.U32 R31, RZ, RZ, R3 ;  /* 0x000000ffff1f7224 */ /* 0x000fe200078e0003 */
[----:B------:R0:W-:Y:S04]  /*2d70*/  STL [R1+0x13c], R216 ;  /* 0x00013cd801007387 */ /* 0x0001e80000100800 */
[----:B------:R0:W-:Y:S04]  /*2d80*/  STL.128 [R1+0x150], R28 ;  /* 0x0001501c01007387 */ /* 0x0001e80000100c00 */
[----:B-----5:R0:W-:Y:S01]  /*2d90*/  STL.128 [R1+0x160], R4 ;  /* 0x0001600401007387 */ /* 0x0201e20000100c00 */
[----:B--2---:R-:W-:-:S04]  /*2da0*/  LEA.HI R0, R45, R45, RZ, 0x1 ;  /* 0x0000002d2d007211 */ /* 0x004fc800078f08ff */
[----:B------:R-:W-:-:S05]  /*2db0*/  LOP3.LUT R0, R0, 0xfffffffe, RZ, 0xc0, !PT ;  /* 0xfffffffe00007812 */ /* 0x000fca00078ec0ff */
[----:B------:R-:W-:-:S05]  /*2dc0*/  IMAD.IADD R0, R45, 0x1, -R0 ;  /* 0x000000012d007824 */ /* 0x000fca00078e0a00 */
[----:B------:R-:W-:-:S04]  /*2dd0*/  SHF.L.U32 R11, R0, 0x1f, RZ ;  /* 0x0000001f000b7819 */ /* 0x000fc800000006ff */
[----:B------:R-:W1:Y:S02]  /*2de0*/  SYNCS.PHASECHK.TRANS64.TRYWAIT P0, [R72+URZ+0x32400], R11 ;  /* 0x0324000b480075a7 */ /* 0x000e64000800017f */
[----:B01----:R-:W-:Y:S05]  /*2df0*/  @!P0 BRA `(.L_x_12250) ;  /* 0x000002a000688947 */ /* 0x003fea0003800000 */
.L_x_12501:
[----:B------:R-:W-:Y:S05]  /*2e00*/  BSYNC B0 ;  /* 0x0000000000007941 */ /* 0x000fea0003800000 */
.L_x_12249:
[----:B------:R-:W2:Y:S04]  /*2e10*/  LDL R7, [R1+0x4cc] ;  /* 0x0004cc0001077983 */ /* 0x000ea80000100800 */
[----:B------:R-:W3:Y:S04]  /*2e20*/  LDL R0, [R1+0x4d0] ;  /* 0x0004d00001007983 */ /* 0x000ee80000100800 */
[----:B------:R-:W4:Y:S04]  /*2e30*/  LDL.64 R30, [R1+0x4c0] ;  /* 0x0004c000011e7983 */ /* 0x000f280000100a00 */
[----:B------:R-:W4:Y:S04]  /*2e40*/  LDL R28, [R1+0x1c] ;  /* 0x00001c00011c7983 */ /* 0x000f280000100800 */
[----:B0-----:R0:W5:Y:S01]  /*2e50*/  LDL.64 R10, [R1+0x218] ;  /* 0x00021800010a7983 */ /* 0x0011620000100a00 */
[C---:B------:R-:W-:Y:S01]  /*2e60*/  IADD3 R14, P0, R16.reuse, 0x138, RZ ;  /* 0x00000138100e7810 */ /* 0x040fe20007f1e0ff */
[----:B------:R-:W-:Y:S01]  /*2e70*/  IMAD.MOV.U32 R12, RZ, RZ, R41 ;  /* 0x000000ffff0c7224 */ /* 0x000fe200078e0029 */
[----:B------:R-:W-:Y:S01]  /*2e80*/  IADD3 R18, P1, R16, 0x170, RZ ;  /* 0x0000017010127810 */ /* 0x000fe20007f3e0ff */
[----:B------:R-:W-:Y:S01]  /*2e90*/  IMAD.MOV.U32 R13, RZ, RZ, R54 ;  /* 0x000000ffff0d7224 */ /* 0x000fe200078e0036 */
[----:B------:R-:W1:Y:S01]  /*2ea0*/  S2R R29, SR_TID.X ;  /* 0x00000000001d7919 */ /* 0x000e620000002100 */
[--C-:B------:R-:W-:Y:S01]  /*2eb0*/  IMAD.X R15, RZ, RZ, R17.reuse, P0 ;  /* 0x000000ffff0f7224 */ /* 0x100fe200000e0611 */
[----:B------:R-:W-:Y:S05]  /*2ec0*/  WARPSYNC.ALL ;  /* 0x0000000000007948 */ /* 0x000fea0003800000 */
[----:B------:R0:W-:Y:S01]  /*2ed0*/  STL.128 [R1+0x180], R12 ;  /* 0x0001800c01007387 */ /* 0x0001e20000100c00 */
[----:B------:R-:W-:Y:S01]  /*2ee0*/  IMAD.X R19, RZ, RZ, R17, P1 ;  /* 0x000000ffff137224 */ /* 0x000fe200008e0611 */
[----:B------:R-:W-:Y:S01]  /*2ef0*/  BSSY B0, `(.L_x_12251) ;  /* 0x0000032000007945 */ /* 0x000fe20003800000 */
[----:B------:R-:W-:Y:S01]  /*2f00*/  IMAD.MOV.U32 R24, RZ, RZ, R37 ;  /* 0x000000ffff187224 */ /* 0x000fe200078e0025 */
[----:B------:R-:W-:Y:S01]  /*2f10*/  STL.64 [R1+0x210], R32 ;  /* 0x0002102001007387 */ /* 0x000fe20000100a00 */
[----:B------:R-:W-:-:S05]  /*2f20*/  IMAD.MOV.U32 R25, RZ, RZ, R50 ;  /* 0x000000ffff197224 */ /* 0x000fca00078e0032 */
[----:B------:R-:W-:Y:S01]  /*2f30*/  STL.128 [R1+0x1a0], R24 ;  /* 0x0001a01801007387 */ /* 0x000fe20000100c00 */
[----:B0-----:R-:W-:Y:S02]  /*2f40*/  IMAD.MOV.U32 R14, RZ, RZ, R42 ;  /* 0x000000ffff0e7224 */ /* 0x001fe400078e002a */
[----:B------:R-:W-:Y:S01]  /*2f50*/  IMAD.MOV.U32 R15, RZ, RZ, R57 ;  /* 0x000000ffff0f7224 */ /* 0x000fe200078e0039 */
[----:B-1----:R-:W-:Y:S01]  /*2f60*/  SHF.R.U32.HI R29, RZ, 0x7, R29 ;  /* 0x00000007ff1d7819 */ /* 0x002fe2000001161d */
[----:B--2---:R-:W-:Y:S02]  /*2f70*/  IMAD.MOV.U32 R13, RZ, RZ, R7 ;  /* 0x000000ffff0d7224 */ /* 0x004fe400078e0007 */
[----:B---3--:R-:W-:Y:S01]  /*2f80*/  IMAD.MOV.U32 R12, RZ, RZ, R0 ;  /* 0x000000ffff0c7224 */ /* 0x008fe200078e0000 */
[C---:B------:R-:W-:Y:S01]  /*2f90*/  IADD3 R0, P0, R16.reuse, 0x260, RZ ;  /* 0x0000026010007810 */ /* 0x040fe20007f1e0ff */
[----:B----4-:R-:W-:Y:S04]  /*2fa0*/  STL.64 [R1+0x178], R30 ;  /* 0x0001781e01007387 */ /* 0x010fe80000100a00 */
[--C-:B------:R-:W-:Y:S01]  /*2fb0*/  IMAD.X R7, RZ, RZ, R17.reuse, P0 ;  /* 0x000000ffff077224 */ /* 0x100fe200000e0611 */
[----:B------:R-:W-:Y:S01]  /*2fc0*/  IADD3 R20, P0, R16, 0x128, RZ ;  /* 0x0000012810147810 */ /* 0x000fe20007f1e0ff */
[----:B------:R0:W-:Y:S04]  /*2fd0*/  STL.128 [R1+0x1b0], R12 ;  /* 0x0001b00c01007387 */ /* 0x0001e80000100c00 */
[----:B------:R-:W-:-:S02]  /*2fe0*/  IMAD.X R21, RZ, RZ, R17, P0 ;  /* 0x000000ffff157224 */ /* 0x000fc400000e0611 */
[----:B0-----:R-:W-:Y:S02]  /*2ff0*/  IMAD.MOV.U32 R12, RZ, RZ, R39 ;  /* 0x000000ffff0c7224 */ /* 0x001fe400078e0027 */
[----:B------:R-:W-:Y:S02]  /*3000*/  IMAD.MOV.U32 R13, RZ, RZ, R52 ;  /* 0x000000ffff0d7224 */ /* 0x000fe400078e0034 */
[----:B------:R-:W-:Y:S02]  /*3010*/  IMAD.MOV.U32 R14, RZ, RZ, R48 ;  /* 0x000000ffff0e7224 */ /* 0x000fe400078e0030 */
[----:B------:R-:W-:-:S05]  /*3020*/  IMAD.MOV.U32 R15, RZ, RZ, R49 ;  /* 0x000000ffff0f7224 */ /* 0x000fca00078e0031 */
[----:B------:R0:W-:Y:S02]  /*3030*/  STL.128 [R1+0x1c0], R12 ;  /* 0x0001c00c01007387 */ /* 0x0001e40000100c00 */
[----:B0-----:R-:W-:Y:S02]  /*3040*/  IMAD.MOV.U32 R12, RZ, RZ, R46 ;  /* 0x000000ffff0c7224 */ /* 0x001fe400078e002e */
[----:B------:R-:W-:Y:S02]  /*3050*/  IMAD.MOV.U32 R13, RZ, RZ, R47 ;  /* 0x000000ffff0d7224 */ /* 0x000fe400078e002f */
[----:B------:R-:W-:Y:S01]  /*3060*/  IMAD.MOV.U32 R14, RZ, RZ, R0 ;  /* 0x000000ffff0e7224 */ /* 0x000fe200078e0000 */
[----:B------:R-:W-:Y:S01]  /*3070*/  LOP3.LUT R0, R28, 0x1, RZ, 0xfc, !PT ;  /* 0x000000011c007812 */ /* 0x000fe200078efcff */
[----:B------:R-:W-:Y:S02]  /*3080*/  IMAD.MOV.U32 R15, RZ, RZ, R7 ;  /* 0x000000ffff0f7224 */ /* 0x000fe400078e0007 */
[----:B------:R-:W-:-:S05]  /*3090*/  VIADD R7, R29, 0x8 ;  /* 0x000000081d077836 */ /* 0x000fca0000000000 */
[----:B------:R0:W-:Y:S01]  /*30a0*/  BAR.SYNC.DEFER_BLOCKING R7, 0x100 ;  /* 0x000400070000751d */ /* 0x0001e20000010000 */
[----:B------:R-:W-:-:S05]  /*30b0*/  ISETP.NE.AND P1, PT, R0, 0x3, PT ;  /* 0x000000030000780c */ /* 0x000fca0003f25270 */
[----:B------:R1:W-:Y:S02]  /*30c0*/  STL.128 [R1+0x1d0], R12 ;  /* 0x0001d00c01007387 */ /* 0x0003e40000100c00 */
[----:B-1----:R-:W-:Y:S02]  /*30d0*/  IMAD.MOV.U32 R14, RZ, RZ, R35 ;  /* 0x000000ffff0e7224 */ /* 0x002fe400078e0023 */
[----:B------:R-:W-:Y:S02]  /*30e0*/  IMAD.MOV.U32 R15, RZ, RZ, R44 ;  /* 0x000000ffff0f7224 */ /* 0x000fe400078e002c */
[----:B------:R-:W-:Y:S02]  /*30f0*/  IMAD.MOV.U32 R12, RZ, RZ, R18 ;  /* 0x000000ffff0c7224 */ /* 0x000fe400078e0012 */
[----:B------:R-:W-:Y:S02]  /*3100*/  IMAD.MOV.U32 R13, RZ, RZ, R19 ;  /* 0x000000ffff0d7224 */ /* 0x000fe400078e0013 */
[----:B------:R-:W-:-:S02]  /*3110*/  IMAD.MOV.U32 R18, RZ, RZ, R38 ;  /* 0x000000ffff127224 */ /* 0x000fc400078e0026 */
[----:B------:R-:W-:Y:S01]  /*3120*/  IMAD.MOV.U32 R19, RZ, RZ, R53 ;  /* 0x000000ffff137224 */ /* 0x000fe200078e0035 */
[----:B------:R1:W-:Y:S04]  /*3130*/  STL.128 [R1+0x1e0], R12 ;  /* 0x0001e00c01007387 */ /* 0x0003e80000100c00 */
[----:B------:R-:W-:Y:S01]  /*3140*/  STL.128 [R1+0x190], R16 ;  /* 0x0001901001007387 */ /* 0x000fe20000100c00 */
[----:B-1----:R-:W-:Y:S02]  /*3150*/  IMAD.MOV.U32 R14, RZ, RZ, R34 ;  /* 0x000000ffff0e7224 */ /* 0x002fe400078e0022 */
[----:B------:R-:W-:Y:S02]  /*3160*/  IMAD.MOV.U32 R15, RZ, RZ, R43 ;  /* 0x000000ffff0f7224 */ /* 0x000fe400078e002b */
[----:B------:R-:W-:-:S02]  /*3170*/  IMAD.MOV.U32 R12, RZ, RZ, R20 ;  /* 0x000000ffff0c7224 */ /* 0x000fc400078e0014 */
[----:B------:R-:W-:-:S05]  /*3180*/  IMAD.MOV.U32 R13, RZ, RZ, R21 ;  /* 0x000000ffff0d7224 */ /* 0x000fca00078e0015 */
[----:B------:R1:W-:Y:S02]  /*3190*/  STL.128 [R1+0x1f0], R12 ;  /* 0x0001f00c01007387 */ /* 0x0003e40000100c00 */
[----:B-1----:R-:W-:Y:S02]  /*31a0*/  IMAD.MOV.U32 R12, RZ, RZ, R40 ;  /* 0x000000ffff0c7224 */ /* 0x002fe400078e0028 */
[----:B------:R-:W-:Y:S02]  /*31b0*/  IMAD.MOV.U32 R13, RZ, RZ, R55 ;  /* 0x000000ffff0d7224 */ /* 0x000fe400078e0037 */
[----:B------:R-:W-:Y:S02]  /*31c0*/  IMAD.MOV.U32 R14, RZ, RZ, R36 ;  /* 0x000000ffff0e7224 */ /* 0x000fe400078e0024 */
[----:B------:R-:W-:-:S05]  /*31d0*/  IMAD.MOV.U32 R15, RZ, RZ, R51 ;  /* 0x000000ffff0f7224 */ /* 0x000fca00078e0033 */
[----:B------:R0:W-:Y:S01]  /*31e0*/  STL.128 [R1+0x200], R12 ;  /* 0x0002000c01007387 */ /* 0x0001e20000100c00 */
[----:B------:R-:W-:Y:S05]  /*31f0*/  @!P1 BRA `(.L_x_12252) ;  /* 0x0000000000049947 */ /* 0x000fea0003800000 */
[----:B------:R-:W-:Y:S01]  /*3200*/  BPT.TRAP 0x1 ;  /* 0x000000040000795c */ /* 0x000fe20000300000 */
.L_x_12252:
[----:B------:R-:W-:Y:S05]  /*3210*/  BSYNC B0 ;  /* 0x0000000000007941 */ /* 0x000fea0003800000 */
.L_x_12251:
[----:B0-----:R-:W2:Y:S01]  /*3220*/  LDL.64 R12, [R1+0x8] ;  /* 0x00000800010c7983 */ /* 0x001ea20000100a00 */
[----:B-----5:R-:W-:Y:S01]  /*3230*/  SHF.L.U32 R11, R11, 0x1f, RZ ;  /* 0x0000001f0b0b7819 */ /* 0x020fe200000006ff */
[----:B------:R-:W-:Y:S01]  /*3240*/  BSSY B0, `(.L_x_12253) ;  /* 0x0000006000007945 */ /* 0x000fe20003800000 */
[----:B--2---:R-:W-:-:S05]  /*3250*/  MOV R13, R12 ;  /* 0x0000000c000d7202 */ /* 0x004fca0000000f00 */
[----:B------:R-:W-:-:S04]  /*3260*/  IMAD R10, R10, 0x8, R13 ;  /* 0x000000080a0a7824 */ /* 0x000fc800078e020d */
[----:B------:R0:W1:Y:S01]  /*3270*/  SYNCS.PHASECHK.TRANS64.TRYWAIT P0, [R10+URZ], R11 ;  /* 0x0000000b0a0075a7 */ /* 0x000062000800017f */
[----:B------:R-:W-:Y:S05]  /*3280*/  @!P1 BRA `(.L_x_12254) ;  /* 0x0000000000049947 */ /* 0x000fea0003800000 */
[----:B------:R-:W-:Y:S01]  /*3290*/  BPT.TRAP 0x1 ;  /* 0x000000040000795c */ /* 0x000fe20000300000 */
.L_x_12254:
[----:B------:R-:W-:Y:S05]  /*32a0*/  BSYNC B0 ;  /* 0x0000000000007941 */ /* 0x000fea0003800000 */
.L_x_12253:
[----:B------:R-:W-:Y:S04]  /*32b0*/  BSSY B0, `(.L_x_12255) ;  /* 0x0000004000007945 */ /* 0x000fe80003800000 */
[----:B-1----:R-:W-:Y:S05]  /*32c0*/  @P0 BRA `(.L_x_12256) ;  /* 0x0000000000080947 */ /* 0x002fea0003800000 */
[----:B------:R-:W1:Y:S02]  /*32d0*/  SYNCS.PHASECHK.TRANS64.TRYWAIT P0, [R10+URZ], R11 ;  /* 0x0000000b0a0075a7 */ /* 0x000e64000800017f */
[----:B-1----:R-:W-:Y:S05]  /*32e0*/  @!P0 BRA `(.L_x_12257) ;  /* 0x0000029c00408947 */ /* 0x002fea0003800000 */
.L_x_12256:
[----:B------:R-:W-:Y:S05]  /*32f0*/  BSYNC B0 ;  /* 0x0000000000007941 */ /* 0x000fea0003800000 */
.L_x_12255:
        /* <DEDUP_REMOVED lines=58> */
.L_x_12502:
[----:B------:R-:W-:Y:S05]  /*36a0*/  BSYNC B0 ;  /* 0x0000000000007941 */ /* 0x000fea0003800000 */
.L_x_12258:
[----:B------:R-:W2:Y:S04]  /*36b0*/  LDL R12, [R1+0x54] ;  /* 0x00005400010c7983 */ /* 0x000ea80000100800 */
[----:B0-----:R0:W5:Y:S01]  /*36c0*/  LDL.64 R10, [R1+0x218] ;  /* 0x00021800010a7983 */ /* 0x0011620000100a00 */
[----:B------:R-:W-:Y:S01]  /*36d0*/  BSSY B0, `(.L_x_12260) ;  /* 0x0000005000007945 */ /* 0x000fe20003800000 */
[----:B--2---:R-:W-:-:S04]  /*36e0*/  LOP3.LUT R12, R12, 0x1, RZ, 0xfc, !PT ;  /* 0x000000010c0c7812 */ /* 0x004fc800078efcff */
[----:B------:R-:W-:-:S13]  /*36f0*/  ISETP.NE.AND P1, PT, R12, 0x3, PT ;  /* 0x000000030c00780c */ /* 0x000fda0003f25270 */
[----:B0-----:R-:W-:Y:S05]  /*3700*/  @!P1 BRA `(.L_x_12261) ;  /* 0x0000000000049947 */ /* 0x001fea0003800000 */
[----:B------:R-:W-:Y:S01]  /*3710*/  BPT.TRAP 0x1 ;  /* 0x000000040000795c */ /* 0x000fe20000300000 */
.L_x_12261:
[----:B------:R-:W-:Y:S05]  /*3720*/  BSYNC B0 ;  /* 0x0000000000007941 */ /* 0x000fea0003800000 */
.L_x_12260:
        /* <DEDUP_REMOVED lines=8> */
.L_x_12263:
[----:B------:R-:W-:Y:S05]  /*37b0*/  BSYNC B0 ;  /* 0x0000000000007941 */ /* 0x000fea0003800000 */
.L_x_12262:
[----:B------:R-:W-:Y:S04]  /*37c0*/  BSSY B0, `(.L_x_12264) ;  /* 0x0000004000007945 */ /* 0x000fe80003800000 */
[----:B-1----:R-:W-:Y:S05]  /*37d0*/  @P0 BRA `(.L_x_12265) ;  /* 0x0000000000080947 */ /* 0x002fea0003800000 */
[----:B------:R-:W1:Y:S02]  /*37e0*/  SYNCS.PHASECHK.TRANS64.TRYWAIT P0, [R10+URZ], R11 ;  /* 0x0000000b0a0075a7 */ /* 0x000e64000800017f */
[----:B-1----:R-:W-:Y:S05]  /*37f0*/  @!P0 BRA `(.L_x_12266) ;  /* 0x0000029800248947 */ /* 0x002fea0003800000 */
.L_x_12265:
[----:B------:R-:W-:Y:S05]  /*3800*/  BSYNC B0 ;  /* 0x0000000000007941 */ /* 0x000fea0003800000 */
.L_x_12264:
        /* <DEDUP_REMOVED lines=9> */
[----:B------:R-:W5:Y:S04]  /*38a0*/  LDL.64 R74, [R1+0x110] ;  /* 0x00011000014a7983 */ /* 0x000f680000100a00 */
[----:B------:R-:W5:Y:S01]  /*38b0*/  LDL.64 R76, [R1+0x110] ;  /* 0x00011000014c7983 */ /* 0x000f620000100a00 */
[----:B--2---:R-:W-:Y:S01]  /*38c0*/  IMAD R10, R73, 0xc00, R10 ;  /* 0x00000c00490a7824 */ /* 0x004fe200078e020a */
[----:B------:R-:W-:-:S02]  /*38d0*/  R2UR UR7, R11 ;  /* 0x000000000b0772ca */ /* 0x000fc400000e0000 */
[----:B---3--:R-:W-:Y:S02]  /*38e0*/  ISETP.NE.U32.AND P0, PT, R72, RZ, PT ;  /* 0x000000ff4800720c */ /* 0x008fe40003f05070 */
[----:B------:R-:W-:Y:S02]  /*38f0*/  R2UR UR6, R10 ;  /* 0x000000000a0672ca */ /* 0x000fe400000e0000 */
[----:B----4-:R-:W-:Y:S02]  /*3900*/  R2UR UR4, R20 ;  /* 0x00000000140472ca */ /* 0x010fe400000e0000 */
[----:B------:R-:W-:Y:S02]  /*3910*/  R2UR UR5, R21 ;  /* 0x00000000150572ca */ /* 0x000fe400000e0000 */
[----:B------:R-:W2:Y:S05]  /*3920*/  LDL.64 R20, [R1+0x110] ;  /* 0x0001100001147983 */ /* 0x000eaa0000100a00 */
        /* <DEDUP_REMOVED lines=53> */
[----:B------:R-:W3:Y:S01]  /*3c80*/  LDL.64 R72, [R1+0x110] ;  /* 0x0001100001487983 */ /* 0x000ee20000100a00 */
[----:B----4-:R-:W-:Y:S01]  /*3c90*/  VIADD R14, R14, 0x404 ;  /* 0x000004040e0e7836 */ /* 0x010fe20000000000 */
[----:B------:R-:W-:Y:S02]  /*3ca0*/  WARPGROUP.DEPBAR.LE gsb0, 0x0 ;  /* 0x00008000000079c5 */ /* 0x000fe40000010000 */
[----:B------:R-:W-:-:S08]  /*3cb0*/  WARPGROUP.ARRIVE ;  /* 0x00000000000079c5 */ /* 0x000fd00000000000 */
[----:B------:R-:W-:Y:S01]  /*3cc0*/  HGMMA.64x96x16.F32 R24, gdesc[UR4], R24, gsb0 ;  /* 0x01600000041879f0 */ /* 0x000fe20008000818 */
[----:B------:R-:W-:Y:S02]  /*3cd0*/  VIADD R12, R10, 0x304 ;  /* 0x000003040a0c7836 */ /* 0x000fe40000000000 */
[----:B------:R-:W-:Y:S01]  /*3ce0*/  IMAD.MOV.U32 R13, RZ, RZ, R11 ;  /* 0x000000ffff0d7224 */ /* 0x000fe200078e000b */
[----:B------:R-:W-:Y:S02]  /*3cf0*/  R2UR UR4, R14 ;  /* 0x000000000e0472ca */ /* 0x000fe400000e0000 */
[----:B------:R-:W-:Y:S02]  /*3d00*/  R2UR UR6, R12 ;  /* 0x000000000c0672ca */ /* 0x000fe400000e0000 */
[----:B------:R-:W-:Y:S02]  /*3d10*/  R2UR UR7, R13 ;  /* 0x000000000d0772ca */ /* 0x000fe400000e0000 */
[----:B------:R-:W-:Y:S01]  /*3d20*/  R2UR UR5, R15 ;  /* 0x000000000f0572ca */ /* 0x000fe200000e0000 */
[----:B-----5:R-:W-:-:S02]  /*3d30*/  VIADD R18, R18, 0x406 ;  /* 0x0000040612127836 */ /* 0x020fc40000000000 */
        /* <DEDUP_REMOVED lines=9> */
[----:B--2---:R-:W-:Y:S02]  /*3dd0*/  VIADD R20, R20, 0x800 ;  /* 0x0000080014147836 */ /* 0x004fe40000000000 */
[----:B------:R-:W-:-:S02]  /*3de0*/  VIADD R12, R10, 0x600 ;  /* 0x000006000a0c7836 */ /* 0x000fc40000000000 */
[----:B------:R-:W-:Y:S01]  /*3df0*/  IMAD.MOV.U32 R13, RZ, RZ, R11 ;  /* 0x000000ffff0d7224 */ /* 0x000fe200078e000b */
[----:B------:R-:W-:Y:S02]  /*3e00*/  WARPGROUP.DEPBAR.LE gsb0, 0x0 ;  /* 0x00008000000079c5 */ /* 0x000fe40000010000 */
[----:B------:R-:W-:-:S06]  /*3e10*/  WARPGROUP.ARRIVE ;  /* 0x00000000000079c5 */ /* 0x000fcc0000000000 */
[----:B------:R-:W-:Y:S01]  /*3e20*/  HGMMA.64x96x16.F32 R24, gdesc[UR4], R24, gsb0 ;  /* 0x01600000041879f0 */ /* 0x000fe20008000818 */
[----:B------:R-:W-:Y:S02]  /*3e30*/  R2UR UR6, R12 ;  /* 0x000000000c0672ca */ /* 0x000fe400000e0000 */
[----:B------:R-:W-:Y:S02]  /*3e40*/  R2UR UR7, R13 ;  /* 0x000000000d0772ca */ /* 0x000fe400000e0000 */
[----:B------:R-:W-:Y:S01]  /*3e50*/  R2UR UR4, R20 ;  /* 0x00000000140472ca */ /* 0x000fe200000e0000 */
[----:B------:R-:W2:Y:S01]  /*3e60*/  LDL.64 R12, [R1+0x110] ;  /* 0x00011000010c7983 */ /* 0x000ea20000100a00 */
[----:B------:R-:W-:Y:S01]  /*3e70*/  R2UR UR5, R21 ;  /* 0x00000000150572ca */ /* 0x000fe200000e0000 */
[----:B---3--:R-:W-:Y:S02]  /*3e80*/  VIADD R72, R72, 0x802 ;  /* 0x0000080248487836 */ /* 0x008fe40000000000 */
        /* <DEDUP_REMOVED lines=8> */
[----:B------:R-:W3:Y:S01]  /*3f10*/  LDL.64 R14, [R1+0x110] ;  /* 0x00011000010e7983 */ /* 0x000ee20000100a00 */
[----:B------:R-:W-:Y:S01]  /*3f20*/  R2UR UR5, R73 ;  /* 0x00000000490572ca */ /* 0x000fe200000e0000 */
[----:B------:R-:W-:Y:S02]  /*3f30*/  VIADD R74, R74, 0x804 ;  /* 0x000008044a4a7836 */ /* 0x000fe40000000000 */
[----:B------:R-:W-:Y:S01]  /*3f40*/  VIADD R18, R10, 0x604 ;  /* 0x000006040a127836 */ /* 0x000fe20000000000 */
[----:B------:R-:W4:Y:S01]  /*3f50*/  LDL.64 R72, [R1+0x110] ;  /* 0x0001100001487983 */ /* 0x000f220000100a00 */
[----:B------:R-:W-:Y:S01]  /*3f60*/  IMAD.MOV.U32 R19, RZ, RZ, R11 ;  /* 0x000000ffff137224 */ /* 0x000fe200078e000b */
[----:B------:R-:W-:-:S02]  /*3f70*/  WARPGROUP.DEPBAR.LE gsb0, 0x0 ;  /* 0x00008000000079c5 */ /* 0x000fc40000010000 */
[----:B------:R-:W-:-:S06]  /*3f80*/  WARPGROUP.ARRIVE ;  /* 0x00000000000079c5 */ /* 0x000fcc0000000000 */
[----:B------:R-:W-:Y:S01]  /*3f90*/  HGMMA.64x96x16.F32 R24, gdesc[UR4], R24, gsb0 ;  /* 0x01600000041879f0 */ /* 0x000fe20008000818 */
[----:B------:R-:W-:Y:S02]  /*3fa0*/  R2UR UR6, R18 ;  /* 0x00000000120672ca */ /* 0x000fe400000e0000 */
[----:B------:R-:W-:Y:S02]  /*3fb0*/  R2UR UR7, R19 ;  /* 0x00000000130772ca */ /* 0x000fe400000e0000 */
[----:B------:R-:W-:Y:S01]  /*3fc0*/  R2UR UR4, R74 ;  /* 0x000000004a0472ca */ /* 0x000fe200000e0000 */
[----:B------:R-:W5:Y:S01]  /*3fd0*/  LDL.64 R18, [R1+0x110] ;  /* 0x0001100001127983 */ /* 0x000f620000100a00 */
        /* <DEDUP_REMOVED lines=21> */
[----:B------:R-:W0:Y:S01]  /*4130*/  S2R R78, SR_TID.X ;  /* 0x00000000004e7919 */ /* 0x000e220000002100 */
[----:B---3--:R-:W-:Y:S02]  /*4140*/  VIADD R14, R14, 0xc02 ;  /* 0x00000c020e0e7836 */ /* 0x008fe40000000000 */
[----:B------:R-:W-:-:S02]  /*4150*/  VIADD R12, R10, 0x902 ;  /* 0x000009020a0c7836 */ /* 0x000fc40000000000 */
[----:B------:R-:W-:Y:S01]  /*4160*/  IMAD.MOV.U32 R13, RZ, RZ, R11 ;  /* 0x000000ffff0d7224 */ /* 0x000fe200078e000b */
[----:B------:R-:W-:Y:S02]  /*4170*/  WARPGROUP.DEPBAR.LE gsb0, 0x0 ;  /* 0x00008000000079c5 */ /* 0x000fe40000010000 */
[----:B------:R-:W-:-:S06]  /*4180*/  WARPGROUP.ARRIVE ;  /* 0x00000000000079c5 */ /* 0x000fcc0000000000 */
[----:B------:R-:W-:Y:S01]  /*4190*/  HGMMA.64x96x16.F32 R24, gdesc[UR4], R24, gsb0 ;  /* 0x01600000041879f0 */ /* 0x000fe20008000818 */
[----:B0-----:R-:W-:-:S04]  /*41a0*/  LOP3.LUT R78, R78, 0x7f, RZ, 0xc0, !PT ;  /* 0x0000007f4e4e7812 */ /* 0x001fc800078ec0ff */
[----:B------:R-:W-:Y:S02]  /*41b0*/  ISETP.NE.AND P0, PT, R78, RZ, PT ;  /* 0x000000ff4e00720c */ /* 0x000fe40003f05270 */
[----:B------:R-:W-:-:S11]  /*41c0*/  R2UR UR6, R12 ;  /* 0x000000000c0672ca */ /* 0x000fd600000e0000 */
        /* <DEDUP_REMOVED lines=8> */
[----:B-----5:R-:W-:Y:S02]  /*4250*/  VIADD R18, R18, 0xc04 ;  /* 0x00000c0412127836 */ /* 0x020fe40000000000 */
        /* <DEDUP_REMOVED lines=10> */
[----:B----4-:R-:W-:Y:S01]  /*4300*/  VIADD R72, R72, 0xc06 ;  /* 0x00000c0648487836 */ /* 0x010fe20000000000 */
[----:B------:R-:W-:Y:S02]  /*4310*/  R2UR UR6, R10 ;  /* 0x000000000a0672ca */ /* 0x000fe400000e0000 */
[----:B------:R-:W-:Y:S02]  /*4320*/  R2UR UR7, R11 ;  /* 0x000000000b0772ca */ /* 0x000fe400000e0000 */
[----:B------:R-:W-:Y:S02]  /*4330*/  R2UR UR4, R72 ;  /* 0x00000000480472ca */ /* 0x000fe400000e0000 */
[----:B------:R-:W-:Y:S01]  /*4340*/  R2UR UR5, R73 ;  /* 0x00000000490572ca */ /* 0x000fe200000e0000 */
[----:B------:R-:W0:Y:S01]  /*4350*/  S2R R78, SR_TID.X ;  /* 0x00000000004e7919 */ /* 0x000e220000002100 */
[----:B------:R-:W-:Y:S01]  /*4360*/  STL [R1+0x90], R0 ;  /* 0x0000900001007387 */ /* 0x000fe20000100800 */
[----:B------:R-:W-:-:S02]  /*4370*/  WARPGROUP.DEPBAR.LE gsb0, 0x0 ;  /* 0x00008000000079c5 */ /* 0x000fc40000010000 */
[----:B------:R-:W-:-:S08]  /*4380*/  WARPGROUP.ARRIVE ;  /* 0x00000000000079c5 */ /* 0x000fd00000000000 */
[----:B------:R-:W-:Y:S01]  /*4390*/  HGMMA.64x96x16.F32 R24, gdesc[UR4], R24, gsb0 ;  /* 0x01600000041879f0 */ /* 0x000fe20008000818 */
[----:B--2---:R-:W-:Y:S01]  /*43a0*/  @!P0 MOV R21, R20 ;  /* 0x0000001400158202 */ /* 0x004fe20000000f00 */
[----:B------:R-:W-:Y:S04]  /*43b0*/  STL [R1+0x90], R0 ;  /* 0x0000900001007387 */ /* 0x000fe80000100800 */
[----:B------:R-:W-:Y:S01]  /*43c0*/  STL [R1+0x90], R0 ;  /* 0x0000900001007387 */ /* 0x000fe20000100800 */
[----:B---3--:R-:W-:-:S03]  /*43d0*/  @!P0 IMAD R76, R76, 0x8, R21 ;  /* 0x000000084c4c8824 */ /* 0x008fc600078e0215 */
[----:B------:R-:W-:Y:S01]  /*43e0*/  STL [R1+0x90], R0 ;  /* 0x0000900001007387 */ /* 0x000fe20000100800 */
[----:B0-----:R-:W-:-:S03]  /*43f0*/  SHF.R.U32.HI R77, RZ, 0x7, R78 ;  /* 0x00000007ff4d7819 */ /* 0x001fc6000001164e */
[----:B------:R-:W-:Y:S04]  /*4400*/  STL [R1+0x90], R0 ;  /* 0x0000900001007387 */ /* 0x000fe80000100800 */
[----:B------:R-:W-:Y:S04]  /*4410*/  STL [R1+0x90], R0 ;  /* 0x0000900001007387 */ /* 0x000fe80000100800 */
[----:B------:R-:W-:Y:S01]  /*4420*/  STL [R1+0x90], R0 ;  /* 0x0000900001007387 */ /* 0x000fe20000100800 */
[----:B------:R-:W-:-:S03]  /*4430*/  IADD3 R18, -R77, 0xb, RZ ;  /* 0x0000000b4d127810 */ /* 0x000fc60007ffe1ff */
        /* <DEDUP_REMOVED lines=13> */
[----:B------:R-:W2:Y:S04]  /*4510*/  LDL R78, [R1+0x13c] ;  /* 0x00013c00014e7983 */ /* 0x000ea80000100800 */
[----:B------:R-:W3:Y:S04]  /*4520*/  LDL R77, [R1+0x70] ;  /* 0x00007000014d7983 */ /* 0x000ee80000100800 */
[----:B-1----:R-:W4:Y:S04]  /*4530*/  LDL.64 R10, [R1+0x170] ;  /* 0x00017000010a7983 */ /* 0x002f280000100a00 */
[----:B------:R-:W5:Y:S04]  /*4540*/  LDL R76, [R1+0x168] ;  /* 0x00016800014c7983 */ /* 0x000f680000100800 */
[----:B------:R-:W5:Y:S04]  /*4550*/  LDL.128 R12, [R1+0x140] ;  /* 0x00014000010c7983 */ /* 0x000f680000100c00 */
[----:B------:R-:W2:Y:S04]  /*4560*/  LDL.128 R72, [R1+0x150] ;  /* 0x0001500001487983 */ /* 0x000ea80000100c00 */
[----:B----4-:R-:W4:Y:S04]  /*4570*/  LD.E R21, desc[UR40][R10.64] ;  /* 0x000000280a157980 */ /* 0x010f28000c101900 */
[----:B------:R-:W5:Y:S01]  /*4580*/  LDL.64 R10, [R1+0x160] ;  /* 0x00016000010a7983 */ /* 0x000f620000100a00 */
[----:B--2---:R-:W-:Y:S01]  /*4590*/  ISETP.GE.AND P2, PT, R73, 0x1, PT ;  /* 0x000000014900780c */ /* 0x004fe20003f46270 */
[----:B------:R-:W-:-:S02]  /*45a0*/  UMOV UR4, 0xffffffa0 ;  /* 0xffffffa000047882 */ /* 0x000fc40000000000 */
[----:B------:R-:W-:Y:S01]  /*45b0*/  UIMAD UR4, UR49, UR4, 0x60 ;  /* 0x00000060310474a4 */ /* 0x000fe2000f8e0204 */
[----:B------:R-:W-:Y:S05]  /*45c0*/  BSSY B0, `(.L_x_12267) ;  /* 0x00000a3000007945 */ /* 0x000fea0003800000 */
[----:B------:R-:W-:Y:S02]  /*45d0*/  VIADD R72, R72, UR4 ;  /* 0x0000000448487c36 */ /* 0x000fe40008000000 */
[-C--:B----4-:R-:W-:Y:S01]  /*45e0*/  FMUL.FTZ R20, R27, R21.reuse ;  /* 0x000000151b147220 */ /* 0x090fe20000410000 */
[----:B------:R-:W-:Y:S01]  /*45f0*/  SHF.R.S32.HI R27, RZ, 0x1f, R78 ;  /* 0x0000001fff1b7819 */ /* 0x000fe2000001144e */
[-C--:B------:R-:W-:Y:S01]  /*4600*/  FMUL.FTZ R19, R24, R21.reuse ;  /* 0x0000001518137220 */ /* 0x080fe20000410000 */
[-C--:B------:R-:W-:Y:S01]  /*4610*/  FMUL.FTZ R24, R25, R21.reuse ;  /* 0x0000001519187220 */ /* 0x080fe20000410000 */
[-C--:B------:R-:W-:Y:S01]  /*4620*/  FMUL.FTZ R25, R28, R21.reuse ;  /* 0x000000151c197220 */ /* 0x080fe20000410000 */
[----:B------:R-:W-:Y:S01]  /*4630*/  LEA.HI R28, R27, R78, RZ, 0x7 ;  /* 0x0000004e1b1c7211 */ /* 0x000fe200078f38ff */
[----:B------:R-:W-:-:S03]  /*4640*/  FMUL.FTZ R92, R29, R21 ;  /* 0x000000151d5c7220 */ /* 0x000fc60000410000 */
[----:B------:R-:W-:Y:S01]  /*4650*/  LOP3.LUT R29, R28, 0xffffff80, RZ, 0xc0, !PT ;  /* 0xffffff801c1d7812 */ /* 0x000fe200078ec0ff */
[----:B------:R-:W-:-:S04]  /*4660*/  FMUL.FTZ R141, R30, R21 ;  /* 0x000000151e8d7220 */ /* 0x000fc80000410000 */
[----:B------:R-:W-:Y:S02]  /*4670*/  IMAD.IADD R29, R78, 0x1, -R29 ;  /* 0x000000014e1d7824 */ /* 0x000fe400078e0a1d */
[----:B------:R-:W-:-:S03]  /*4680*/  FMUL.FTZ R98, R32, R21 ;  /* 0x0000001520627220 */ /* 0x000fc60000410000 */
[----:B------:R-:W-:Y:S01]  /*4690*/  SHF.R.S32.HI R30, RZ, 0x1f, R29 ;  /* 0x0000001fff1e7819 */ /* 0x000fe2000001141d */
[----:B------:R-:W-:-:S03]  /*46a0*/  FMUL.FTZ R96, R36, R21 ;  /* 0x0000001524607220 */ /* 0x000fc60000410000 */
[----:B------:R-:W-:Y:S01]  /*46b0*/  LEA.HI R32, R30, R29, RZ, 0x2 ;  /* 0x0000001d1e207211 */ /* 0x000fe200078f10ff */
[-C--:B------:R-:W-:Y:S01]  /*46c0*/  FMUL.FTZ R139, R34, R21.reuse ;  /* 0x00000015228b7220 */ /* 0x080fe20000410000 */
[-C--:B------:R-:W-:Y:S01]  /*46d0*/  FMUL.FTZ R133, R43, R21.reuse ;  /* 0x000000152b857220 */ /* 0x080fe20000410000 */
[----:B------:R-:W-:Y:S02]  /*46e0*/  LEA.HI R36, R27, R78, RZ, 0x2 ;  /* 0x0000004e1b247211 */ /* 0x000fe400078f10ff */
[--C-:B------:R-:W-:Y:S02]  /*46f0*/  SHF.R.S32.HI R34, RZ, 0x2, R32.reuse ;  /* 0x00000002ff227819 */ /* 0x100fe40000011420 */
[----:B------:R-:W-:Y:S01]  /*4700*/  SHF.R.S32.HI R43, RZ, 0x1f, R32 ;  /* 0x0000001fff2b7819 */ /* 0x000fe20000011420 */
[----:B------:R-:W-:Y:S01]  /*4710*/  FMUL.FTZ R88, R49, R21 ;  /* 0x0000001531587220 */ /* 0x000fe20000410000 */
[----:B------:R-:W-:Y:S02]  /*4720*/  LOP3.LUT R49, R36, 0xfffffffc, RZ, 0xc0, !PT ;  /* 0xfffffffc24317812 */ /* 0x000fe400078ec0ff */
[----:B------:R-:W-:-:S02]  /*4730*/  LEA.HI R36, R43, R34, RZ, 0x3 ;  /* 0x000000222b247211 */ /* 0x000fc400078f18ff */
[----:B------:R-:W-:Y:S01]  /*4740*/  SHF.R.S32.HI R43, RZ, 0x7, R28 ;  /* 0x00000007ff2b7819 */ /* 0x000fe2000001141c */
[----:B------:R-:W-:Y:S01]  /*4750*/  FMUL.FTZ R137, R38, R21 ;  /* 0x0000001526897220 */ /* 0x000fe20000410000 */
[----:B------:R-:W-:Y:S01]  /*4760*/  LEA.HI R30, R30, R29, RZ, 0x5 ;  /* 0x0000001d1e1e7211 */ /* 0x000fe200078f28ff */
[----:B------:R-:W-:Y:S01]  /*4770*/  IMAD.IADD R38, R78, 0x1, -R49 ;  /* 0x000000014e267824 */ /* 0x000fe200078e0a31 */
[----:B------:R-:W-:Y:S02]  /*4780*/  LOP3.LUT R49, R36, 0xfffffff8, RZ, 0xc0, !PT ;  /* 0xfffffff824317812 */ /* 0x000fe400078ec0ff */
[----:B------:R-:W-:Y:S02]  /*4790*/  LEA.HI R28, R28, R43, RZ, 0x1 ;  /* 0x0000002b1c1c7211 */ /* 0x000fe400078f08ff */
[----:B------:R-:W-:Y:S01]  /*47a0*/  SHF.R.S32.HI R30, RZ, 0x5, R30 ;  /* 0x00000005ff1e7819 */ /* 0x000fe2000001141e */
[----:B------:R-:W-:Y:S01]  /*47b0*/  IMAD.IADD R49, R34, 0x1, -R49 ;  /* 0x0000000122317824 */ /* 0x000fe200078e0a31 */
[----:B------:R-:W-:-:S02]  /*47c0*/  LOP3.LUT R28, R28, 0x3fffffe, RZ, 0xc0, !PT ;  /* 0x03fffffe1c1c7812 */ /* 0x000fc400078ec0ff */
[----:B------:R-:W-:Y:S01]  /*47d0*/  LEA.HI R34, R38, R38, RZ, 0x1 ;  /* 0x0000002626227211 */ /* 0x000fe200078f08ff */
[----:B---3--:R-:W-:Y:S01]  /*47e0*/  IMAD R30, R77, 0x8, R30 ;  /* 0x000000084d1e7824 */ /* 0x008fe200078e021e */
[----:B-----5:R-:W-:Y:S01]  /*47f0*/  ISETP.NE.AND P1, PT, R10, 0x1, PT ;  /* 0x000000010a00780c */ /* 0x020fe20003f25270 */
        /* <DEDUP_REMOVED lines=8> */
[----:B------:R-:W-:Y:S01]  /*4880*/  IMAD.U32 R34, RZ, RZ, UR49 ;  /* 0x00000031ff227e24 */ /* 0x000fe2000f8e00ff */
[----:B------:R-:W-:Y:S01]  /*4890*/  LOP3.LUT R32, R32, 0x7ffffffc, RZ, 0xc0, !PT ;  /* 0x7ffffffc20207812 */ /* 0x000fe200078ec0ff */
[-C--:B------:R-:W-:Y:S02]  /*48a0*/  FMUL.FTZ R150, R33, R21.reuse ;  /* 0x0000001521967220 */ /* 0x080fe40000410000 */
[----:B------:R-:W1:Y:S01]  /*48b0*/  SHFL.IDX PT, R38, R30, RZ, 0x1c1f ;  /* 0x001c1fff1e267589 */ /* 0x000e6200000e0000 */
[----:B------:R-:W-:Y:S02]  /*48c0*/  IMAD R34, R34, -0x60, R13 ;  /* 0xffffffa022227824 */ /* 0x000fe400078e020d */
[-C--:B------:R-:W-:Y:S01]  /*48d0*/  FMUL.FTZ R33, R35, R21.reuse ;  /* 0x0000001523217220 */ /* 0x080fe20000410000 */
        /* <DEDUP_REMOVED lines=34> */
[----:B------:R-:W-:Y:S02]  /*4b00*/  VIADD R29, R34, 0x61 ;  /* 0x00000061221d7836 */ /* 0x000fe40000000000 */
[----:B------:R-:W-:Y:S01]  /*4b10*/  FMUL.FTZ R21, R71, R21 ;  /* 0x0000001547157220 */ /* 0x000fe20000410000 */
[----:B------:R-:W0:Y:S01]  /*4b20*/  MUFU.TANH R19, R19 ;  /* 0x0000001300137308 */ /* 0x000e220000002400 */
[----:B------:R-:W-:Y:S02]  /*4b30*/  IMAD R43, R32, -0x2, R29 ;  /* 0xfffffffe202b7824 */ /* 0x000fe400078e021d */
[----:B------:R-:W-:Y:S02]  /*4b40*/  VIADD R29, R34, 0x60 ;  /* 0x00000060221d7836 */ /* 0x000fe40000000000 */
[----:B------:R-:W-:-:S03]  /*4b50*/  IMAD.IADD R34, R43, 0x1, -R12 ;  /* 0x000000012b227824 */ /* 0x000fc600078e0a0c */
[----:B------:R-:W2:Y:S01]  /*4b60*/  MUFU.TANH R24, R24 ;  /* 0x0000001800187308 */ /* 0x000ea20000002400 */
[----:B------:R-:W-:-:S07]  /*4b70*/  LOP3.LUT R43, RZ, R14, RZ, 0x33, !PT ;  /* 0x0000000eff2b7212 */ /* 0x000fce00078e33ff */
        /* <DEDUP_REMOVED lines=47> */
[----:B------:R-:W0:Y:S01]  /*4e70*/  MUFU.TANH R21, R21 ;  /* 0x0000001500157308 */ /* 0x000e220000002400 */
[----:B------:R-:W-:-:S02]  /*4e80*/  IMAD.U32 R51, RZ, RZ, UR4 ;  /* 0x00000004ff337e24 */ /* 0x000fc4000f8e00ff */
[----:B------:R-:W-:Y:S01]  /*4e90*/  IMAD.IADD R43, R34, 0x1, R43 ;  /* 0x00000001222b7824 */ /* 0x000fe200078e022b */
[----:B-1----:R-:W-:Y:S01]  /*4ea0*/  VIADDMNMX R14, R38, R49, R36, PT ;  /* 0x00000031260e7246 */ /* 0x002fe20003800124 */
[----:B------:R-:W-:Y:S02]  /*4eb0*/  IMAD R34, R32, -0x2, R51 ;  /* 0xfffffffe20227824 */ /* 0x000fe400078e0233 */
        /* <DEDUP_REMOVED lines=12> */
.L_x_12270:
[----:B------:R-:W-:-:S13]  /*4f80*/  ISETP.NE.AND P1, PT, R73, 0x1, PT ;  /* 0x000000014900780c */ /* 0x000fda0003f25270 */
[----:B------:R-:W-:-:S05]  /*4f90*/  @P1 IMAD.HI.U32 R32, R29, R74, RZ ;  /* 0x0000004a1d201227 */ /* 0x000fca00078e00ff */
[----:B------:R-:W-:-:S07]  /*4fa0*/  @P1 SHF.R.U32.HI R29, RZ, R75, R32 ;  /* 0x0000004bff1d1219 */ /* 0x000fce0000011620 */
.L_x_12271:
[----:B------:R-:W-:Y:S05]  /*4fb0*/  BSYNC B1 ;  /* 0x0000000000017941 */ /* 0x000fea0003800000 */
.L_x_12269:
[----:B------:R-:W-:-:S05]  /*4fc0*/  IMAD R32, R29, R73, R34 ;  /* 0x000000491d207224 */ /* 0x000fca00078e0222 */
[----:B------:R-:W-:Y:S02]  /*4fd0*/  VIMNMX R15, R15, R32, !PT ;  /* 0x000000200f0f7248 */ /* 0x000fe40007fe0100 */
[----:B------:R-:W-:-:S07]  /*4fe0*/  VIADDMNMX R14, R32, R73, R14, PT ;  /* 0x00000049200e7246 */ /* 0x000fce000380010e */
.L_x_12268:
[----:B------:R-:W-:Y:S05]  /*4ff0*/  BSYNC B0 ;  /* 0x0000000000007941 */ /* 0x000fea0003800000 */
.L_x_12267:
        /* <DEDUP_REMOVED lines=14> */
[C---:B------:R-:W-:Y:S02]  /*50e0*/  ISETP.LT.OR P4, PT, R14.reuse, 0x9, P4 ;  /* 0x000000090e00780c */ /* 0x040fe40002781670 */
        /* <DEDUP_REMOVED lines=116> */
.L_x_12275:
[----:B------:R-:W-:-:S13]  /*5830*/  ISETP.NE.AND P6, PT, R73, 0x1, PT ;  /* 0x000000014900780c */ /* 0x000fda0003fc5270 */
[----:B------:R-:W-:-:S05]  /*5840*/  @P6 IMAD.HI.U32 R74, R12, R74, RZ ;  /* 0x0000004a0c4a6227 */ /* 0x000fca00078e00ff */
[----:B------:R-:W-:-:S07]  /*5850*/  @P6 SHF.R.U32.HI R12, RZ, R75, R74 ;  /* 0x0000004bff0c6219 */ /* 0x000fce000001164a */
.L_x_12276:
[----:B------:R-:W-:Y:S05]  /*5860*/  BSYNC B1 ;  /* 0x0000000000017941 */ /* 0x000fea0003800000 */
.L_x_12274:
[----:B------:R-:W-:-:S05]  /*5870*/  IMAD R12, R12, R73, R34 ;  /* 0x000000490c0c7224 */ /* 0x000fca00078e0222 */
[----:B------:R-:W-:Y:S02]  /*5880*/  VIADDMNMX R14, R12, R73, R14, PT ;  /* 0x000000490c0e7246 */ /* 0x000fe4000380010e */
[----:B------:R-:W-:-:S07]  /*5890*/  VIMNMX R15, R15, R12, !PT ;  /* 0x0000000c0f0f7248 */ /* 0x000fce0007fe0100 */
.L_x_12273:
[----:B------:R-:W-:Y:S05]  /*58a0*/  BSYNC B0 ;  /* 0x0000000000007941 */ /* 0x000fea0003800000 */
.L_x_12272:
[----:B------:R-:W-:Y:S01]  /*58b0*/  ISETP.GT.AND P1, PT, R15, 0x1, !P1 ;  /* 0x000000010f00780c */ /* 0x000fe20004f24270 */
[----:B------:R-:W2:Y:S01]  /*58c0*/  LDL R34, [R1+0x2c4] ;  /* 0x0002c40001227983 */ /* 0x000ea20000100800 */
[----:B------:R-:W-:Y:S02]  /*58d0*/  ISETP.NE.AND P6, PT, R29, RZ, PT ;  /* 0x000000ff1d00720c */ /* 0x000fe40003fc5270 */
[----:B------:R-:W-:Y:S01]  /*58e0*/  ISETP.LT.OR P1, PT, R14, 0x2, P1 ;  /* 0x000000020e00780c */ /* 0x000fe20000f21670 */
[----:B------:R-:W3:Y:S01]  /*58f0*/  LDL R36, [R1+0x2b4] ;  /* 0x0002b40001247983 */ /* 0x000ee20000100800 */
[----:B------:R-:W-:Y:S02]  /*5900*/  ISETP.GT.AND P2, PT, R15, 0x8, !P2 ;  /* 0x000000080f00780c */ /* 0x000fe40005744270 */
[----:B------:R-:W-:Y:S01]  /*5910*/  FSEL R29, R20, -INF , !P1 ;  /* 0xff800000141d7808 */ /* 0x000fe20004800000 */
[----:B------:R-:W4:Y:S01]  /*5920*/  LDL R43, [R1+0x218] ;  /* 0x00021800012b7983 */ /* 0x000f220000100800 */
[----:B------:R-:W-:-:S02]  /*5930*/  ISETP.NE.AND P1, PT, R32, RZ, PT ;  /* 0x000000ff2000720c */ /* 0x000fc40003f25270 */
[C---:B------:R-:W-:Y:S01]  /*5940*/  ISETP.LT.OR P2, PT, R14.reuse, 0x9, P2 ;  /* 0x000000090e00780c */ /* 0x040fe20001741670 */
[----:B------:R-:W5:Y:S01]  /*5950*/  LDL R32, [R1+0x270] ;  /* 0x0002700001207983 */ /* 0x000f620000100800 */
[----:B------:R-:W-:Y:S02]  /*5960*/  ISETP.GT.AND P1, PT, R15, 0x9, !P1 ;  /* 0x000000090f00780c */ /* 0x000fe40004f24270 */
[----:B------:R-:W-:Y:S01]  /*5970*/  FSEL R141, R141, -INF , !P2 ;  /* 0xff8000008d8d7808 */ /* 0x000fe20005000000 */
[----:B------:R-:W4:Y:S01]  /*5980*/  LDL R30, [R1+0x2a8] ;  /* 0x0002a800011e7983 */ /* 0x000f220000100800 */
[----:B------:R-:W-:Y:S02]  /*5990*/  ISETP.LT.OR P1, PT, R14, 0xa, P1 ;  /* 0x0000000a0e00780c */ /* 0x000fe40000f21670 */
[----:B------:R-:W-:Y:S01]  /*59a0*/  ISETP.NE.AND P2, PT, R40, RZ, PT ;  /* 0x000000ff2800720c */ /* 0x000fe20003f45270 */
[----:B------:R-:W4:Y:S01]  /*59b0*/  LDL R60, [R1+0x274] ;  /* 0x00027400013c7983 */ /* 0x000f220000100800 */
[----:B------:R-:W-:-:S02]  /*59c0*/  FSEL R31, R31, -INF , !P1 ;  /* 0xff8000001f1f7808 */ /* 0x000fc40004800000 */
[----:B------:R-:W-:Y:S01]  /*59d0*/  ISETP.NE.AND P1, PT, R25, RZ, PT ;  /* 0x000000ff1900720c */ /* 0x000fe20003f25270 */
[----:B------:R-:W4:Y:S01]  /*59e0*/  LDL R62, [R1+0x278] ;  /* 0x00027800013e7983 */ /* 0x000f220000100800 */
[----:B------:R-:W-:Y:S02]  /*59f0*/  FMNMX.FTZ R13, R152, R130, !PT ;  /* 0x00000082980d7209 */ /* 0x000fe40007810000 */
[----:B------:R-:W-:Y:S01]  /*5a00*/  ISETP.GT.AND P1, PT, R15, 0x10, !P1 ;  /* 0x000000100f00780c */ /* 0x000fe20004f24270 */
[----:B------:R-:W4:Y:S01]  /*5a10*/  LDL R64, [R1+0x27c] ;  /* 0x00027c0001407983 */ /* 0x000f220000100800 */
[----:B------:R-:W-:Y:S02]  /*5a20*/  FMNMX.FTZ R13, R100, R13, !PT ;  /* 0x0000000d640d7209 */ /* 0x000fe40007810000 */
[----:B------:R-:W-:Y:S01]  /*5a30*/  ISETP.LT.OR P1, PT, R14, 0x11, P1 ;  /* 0x000000110e00780c */ /* 0x000fe20000f21670 */
[----:B------:R-:W4:Y:S01]  /*5a40*/  LDL R40, [R1+0x280] ;  /* 0x0002800001287983 */ /* 0x000f220000100800 */
[----:B------:R-:W-:-:S02]  /*5a50*/  FMNMX.FTZ R13, R92, R13, !PT ;  /* 0x0000000d5c0d7209 */ /* 0x000fc40007810000 */
[----:B------:R-:W-:Y:S01]  /*5a60*/  FSEL R139, R139, -INF , !P1 ;  /* 0xff8000008b8b7808 */ /* 0x000fe20004800000 */
[----:B------:R-:W4:Y:S01]  /*5a70*/  LDL R66, [R1+0x284] ;  /* 0x0002840001427983 */ /* 0x000f220000100800 */
[----:B------:R-:W-:Y:S02]  /*5a80*/  ISETP.NE.AND P1, PT, R38, RZ, PT ;  /* 0x000000ff2600720c */ /* 0x000fe40003f25270 */
[----:B------:R-:W-:Y:S01]  /*5a90*/  FMNMX.FTZ R13, R98, R13, !PT ;  /* 0x0000000d620d7209 */ /* 0x000fe20007810000 */
[----:B------:R-:W4:Y:S01]  /*5aa0*/  LDL R68, [R1+0x288] ;  /* 0x0002880001447983 */ /* 0x000f220000100800 */
[----:B------:R-:W-:Y:S02]  /*5ab0*/  ISETP.GT.AND P1, PT, R15, 0x11, !P1 ;  /* 0x000000110f00780c */ /* 0x000fe40004f24270 */
[----:B------:R-:W-:Y:S01]  /*5ac0*/  FMNMX.FTZ R13, R150, R13, !PT ;  /* 0x0000000d960d7209 */ /* 0x000fe20007810000 */
[----:B------:R-:W4:Y:S01]  /*5ad0*/  LDL R70, [R1+0x28c] ;  /* 0x00028c0001467983 */ /* 0x000f220000100800 */
[----:B------:R-:W-:-:S02]  /*5ae0*/  ISETP.LT.OR P1, PT, R14, 0x12, P1 ;  /* 0x000000120e00780c */ /* 0x000fc40000f21670 */
[----:B------:R-:W-:Y:S01]  /*5af0*/  FMNMX.FTZ R13, R96, R13, !PT ;  /* 0x0000000d600d7209 */ /* 0x000fe20007810000 */
[----:B------:R-:W4:Y:S01]  /*5b00*/  LDL R72, [R1+0x294] ;  /* 0x0002940001487983 */ /* 0x000f220000100800 */
[----:B------:R-:W-:Y:S02]  /*5b10*/  FSEL R33, R33, -INF , !P1 ;  /* 0xff80000021217808 */ /* 0x000fe40004800000 */
[----:B------:R-:W-:Y:S01]  /*5b20*/  ISETP.GT.AND P1, PT, R15, 0x18, !P2 ;  /* 0x000000180f00780c */ /* 0x000fe20005724270 */
[----:B------:R-:W4:Y:S01]  /*5b30*/  LDL R74, [R1+0x298] ;  /* 0x00029800014a7983 */ /* 0x000f220000100800 */
[----:B------:R-:W-:Y:S02]  /*5b40*/  ISETP.NE.AND P2, PT, R56, RZ, PT ;  /* 0x000000ff3800720c */ /* 0x000fe40003f45270 */
[----:B------:R-:W-:Y:S01]  /*5b50*/  ISETP.LT.OR P1, PT, R14, 0x19, P1 ;  /* 0x000000190e00780c */ /* 0x000fe20000f21670 */
[----:B------:R-:W4:Y:S01]  /*5b60*/  LDL R56, [R1+0x29c] ;  /* 0x00029c0001387983 */ /* 0x000f220000100800 */
[----:B------:R-:W-:-:S02]  /*5b70*/  FMNMX.FTZ R13, R148, R13, !PT ;  /* 0x0000000d940d7209 */ /* 0x000fc40007810000 */
[----:B------:R-:W-:Y:S01]  /*5b80*/  FSEL R137, R137, -INF , !P1 ;  /* 0xff80000089897808 */ /* 0x000fe20004800000 */
[----:B------:R-:W4:Y:S01]  /*5b90*/  LDL R38, [R1+0x2a4] ;  /* 0x0002a40001267983 */ /* 0x000f220000100800 */
[----:B------:R-:W-:Y:S02]  /*5ba0*/  ISETP.GT.AND P1, PT, R15, 0x19, !P6 ;  /* 0x000000190f00780c */ /* 0x000fe40007724270 */
[----:B------:R-:W-:Y:S01]  /*5bb0*/  ISETP.NE.AND P6, PT, R24, RZ, PT ;  /* 0x000000ff1800720c */ /* 0x000fe20003fc5270 */
[----:B------:R-:W4:Y:S01]  /*5bc0*/  LDL R129, [R1+0x2d4] ;  /* 0x0002d40001817983 */ /* 0x000f220000100800 */
[----:B------:R-:W-:Y:S02]  /*5bd0*/  ISETP.LT.OR P1, PT, R14, 0x1a, P1 ;  /* 0x0000001a0e00780c */ /* 0x000fe40000f21670 */
[----:B------:R-:W-:Y:S01]  /*5be0*/  FMNMX.FTZ R13, R94, R13, !PT ;  /* 0x0000000d5e0d7209 */ /* 0x000fe20007810000 */
[----:B------:R-:W4:Y:S01]  /*5bf0*/  LDL.64 R24, [R1+0xa8] ;  /* 0x0000a80001187983 */ /* 0x000f220000100a00 */
        /* <DEDUP_REMOVED lines=22> */
[----:B------:R-:W-:Y:S01]  /*5d60*/  ISETP.NE.AND P1, PT, R48, RZ, PT ;  /* 0x000000ff3000720c */ /* 0x000fe20003f25270 */
[----:B------:R-:W4:Y:S01]  /*5d70*/  LDL R123, [R1+0x2f0] ;  /* 0x0002f000017b7983 */ /* 0x000f220000100800 */
[----:B------:R-:W-:Y:S02]  /*5d80*/  FMNMX.FTZ R13, R86, R13, !PT ;  /* 0x0000000d560d7209 */ /* 0x000fe40007810000 */
[----:B------:R-:W-:Y:S01]  /*5d90*/  ISETP.GT.AND P1, PT, R15, 0x28, !P1 ;  /* 0x000000280f00780c */ /* 0x000fe20004f24270 */
[----:B------:R-:W4:Y:S01]  /*5da0*/  LDL R48, [R1+0x2bc] ;  /* 0x0002bc0001307983 */ /* 0x000f220000100800 */
[----:B------:R-:W-:-:S02]  /*5db0*/  FMNMX.FTZ R13, R166, R13, !PT ;  /* 0x0000000da60d7209 */ /* 0x000fc40007810000 */
[----:B------:R-:W-:Y:S01]  /*5dc0*/  ISETP.LT.OR P1, PT, R14, 0x29, P1 ;  /* 0x000000290e00780c */ /* 0x000fe20000f21670 */
[----:B------:R-:W4:Y:S01]  /*5dd0*/  LDL R122, [R1+0x2f4] ;  /* 0x0002f400017a7983 */ /* 0x000f220000100800 */
[----:B------:R-:W-:Y:S02]  /*5de0*/  FMNMX.FTZ R13, R82, R13, !PT ;  /* 0x0000000d520d7209 */ /* 0x000fe40007810000 */
[----:B------:R-:W-:Y:S01]  /*5df0*/  FSEL R39, R39, -INF , !P1 ;  /* 0xff80000027277808 */ /* 0x000fe20004800000 */
[----:B------:R-:W4:Y:S01]  /*5e00*/  LDL R121, [R1+0x2f8] ;  /* 0x0002f80001797983 */ /* 0x000f220000100800 */
[----:B------:R-:W-:Y:S02]  /*5e10*/  ISETP.NE.AND P1, PT, R50, RZ, PT ;  /* 0x000000ff3200720c */ /* 0x000fe40003f25270 */
[----:B------:R-:W-:Y:S01]  /*5e20*/  FMNMX.FTZ R13, R164, R13, !PT ;  /* 0x0000000da40d7209 */ /* 0x000fe20007810000 */
[----:B------:R-:W4:Y:S01]  /*5e30*/  LDL R50, [R1+0x2b0] ;  /* 0x0002b00001327983 */ /* 0x000f220000100800 */
[----:B------:R-:W-:-:S02]  /*5e40*/  ISETP.GT.AND P1, PT, R15, 0x29, !P1 ;  /* 0x000000290f00780c */ /* 0x000fc40004f24270 */
[----:B------:R-:W-:Y:S01]  /*5e50*/  ISETP.GT.AND P3, PT, R15, 0x50, !P3 ;  /* 0x000000500f00780c */ /* 0x000fe20005f64270 */
[----:B------:R-:W4:Y:S01]  /*5e60*/  LDL R120, [R1+0x300] ;  /* 0x0003000001787983 */ /* 0x000f220000100800 */
[----:B------:R-:W-:Y:S02]  /*5e70*/  ISETP.LT.OR P1, PT, R14, 0x2a, P1 ;  /* 0x0000002a0e00780c */ /* 0x000fe40000f21670 */
[----:B------:R-:W-:Y:S01]  /*5e80*/  FMNMX.FTZ R13, R84, R13, !PT ;  /* 0x0000000d540d7209 */ /* 0x000fe20007810000 */
[----:B------:R-:W4:Y:S01]  /*5e90*/  LDL R119, [R1+0x304] ;  /* 0x0003040001777983 */ /* 0x000f220000100800 */
[----:B------:R-:W-:Y:S02]  /*5ea0*/  FSEL R131, R131, -INF , !P1 ;  /* 0xff80000083837808 */ /* 0x000fe40004800000 */
[----:B------:R-:W-:Y:S01]  /*5eb0*/  ISETP.NE.AND P1, PT, R51, RZ, PT ;  /* 0x000000ff3300720c */ /* 0x000fe20003f25270 */
[----:B------:R-:W4:Y:S01]  /*5ec0*/  LDL R118, [R1+0x308] ;  /* 0x0003080001767983 */ /* 0x000f220000100800 */
[----:B------:R-:W-:-:S02]  /*5ed0*/  ISETP.GT.AND P4, PT, R15, 0x51, !P4 ;  /* 0x000000510f00780c */ /* 0x000fc40006784270 */
[----:B------:R-:W-:Y:S01]  /*5ee0*/  ISETP.GT.AND P1, PT, R15, 0x30, !P1 ;  /* 0x000000300f00780c */ /* 0x000fe20004f24270 */
[----:B------:R-:W4:Y:S01]  /*5ef0*/  LDL R117, [R1+0x30c] ;  /* 0x00030c0001757983 */ /* 0x000f220000100800 */
[C---:B------:R-:W-:Y:S02]  /*5f00*/  ISETP.LT.OR P3, PT, R14.reuse, 0x51, P3 ;  /* 0x000000510e00780c */ /* 0x040fe40001f61670 */
[----:B------:R-:W-:Y:S01]  /*5f10*/  ISETP.LT.OR P1, PT, R14, 0x31, P1 ;  /* 0x000000310e00780c */ /* 0x000fe20000f21670 */
[----:B------:R-:W4:Y:S01]  /*5f20*/  LDL R116, [R1+0x310] ;  /* 0x0003100001747983 */ /* 0x000f220000100800 */
[----:B------:R-:W-:Y:S02]  /*5f30*/  FMNMX.FTZ R13, R80, R13, !PT ;  /* 0x0000000d500d7209 */ /* 0x000fe40007810000 */
[----:B------:R-:W-:Y:S01]  /*5f40*/  FSEL R225, R225, -INF , !P1 ;  /* 0xff800000e1e17808 */ /* 0x000fe20004800000 */
[----:B------:R-:W4:Y:S01]  /*5f50*/  LDL R115, [R1+0x318] ;  /* 0x0003180001737983 */ /* 0x000f220000100800 */
[----:B------:R-:W-:-:S02]  /*5f60*/  ISETP.NE.AND P1, PT, R52, RZ, PT ;  /* 0x000000ff3400720c */ /* 0x000fc40003f25270 */
[C---:B------:R-:W-:Y:S01]  /*5f70*/  ISETP.GT.AND P5, PT, R15.reuse, 0x58, !P5 ;  /* 0x000000580f00780c */ /* 0x040fe20006fa4270 */
[----:B------:R-:W4:Y:S01]  /*5f80*/  LDL R52, [R1+0x2ac] ;  /* 0x0002ac0001347983 */ /* 0x000f220000100800 */
[----:B------:R-:W-:Y:S02]  /*5f90*/  ISETP.GT.AND P1, PT, R15, 0x31, !P1 ;  /* 0x000000310f00780c */ /* 0x000fe40004f24270 */
[C---:B------:R-:W-:Y:S01]  /*5fa0*/  ISETP.LT.OR P4, PT, R14.reuse, 0x52, P4 ;  /* 0x000000520e00780c */ /* 0x040fe20002781670 */
[----:B------:R-:W4:Y:S01]  /*5fb0*/  LDL R114, [R1+0x31c] ;  /* 0x00031c0001727983 */ /* 0x000f220000100800 */
[----:B------:R-:W-:Y:S02]  /*5fc0*/  ISETP.LT.OR P1, PT, R14, 0x32, P1 ;  /* 0x000000320e00780c */ /* 0x000fe40000f21670 */
[----:B------:R-:W-:Y:S01]  /*5fd0*/  FSEL R51, R10, -INF , !P3 ;  /* 0xff8000000a337808 */ /* 0x000fe20005800000 */
[----:B------:R-:W4:Y:S01]  /*5fe0*/  LDL R113, [R1+0x320] ;  /* 0x0003200001717983 */ /* 0x000f220000100800 */
[----:B------:R-:W-:-:S02]  /*5ff0*/  FSEL R41, R41, -INF , !P1 ;  /* 0xff80000029297808 */ /* 0x000fc40004800000 */
[----:B------:R-:W-:Y:S01]  /*6000*/  ISETP.NE.AND P1, PT, R53, RZ, PT ;  /* 0x000000ff3500720c */ /* 0x000fe20003f25270 */
[----:B------:R-:W4:Y:S01]  /*6010*/  LDL R112, [R1+0x324] ;  /* 0x0003240001707983 */ /* 0x000f220000100800 */
[----:B------:R-:W-:Y:S02]  /*6020*/  FMNMX.FTZ R13, R78, R13, !PT ;  /* 0x0000000d4e0d7209 */ /* 0x000fe40007810000 */
[----:B------:R-:W-:Y:S01]  /*6030*/  ISETP.GT.AND P1, PT, R15, 0x38, !P1 ;  /* 0x000000380f00780c */ /* 0x000fe20004f24270 */
[----:B------:R-:W4:Y:S01]  /*6040*/  LDL R111, [R1+0x328] ;  /* 0x00032800016f7983 */ /* 0x000f220000100800 */
[C---:B------:R-:W-:Y:S02]  /*6050*/  ISETP.LT.OR P5, PT, R14.reuse, 0x59, P5 ;  /* 0x000000590e00780c */ /* 0x040fe40002fa1670 */
[----:B------:R-:W-:Y:S01]  /*6060*/  ISETP.LT.OR P1, PT, R14, 0x39, P1 ;  /* 0x000000390e00780c */ /* 0x000fe20000f21670 */
[----:B------:R-:W4:Y:S01]  /*6070*/  LDL R110, [R1+0x32c] ;  /* 0x00032c00016e7983 */ /* 0x000f220000100800 */
[----:B------:R-:W-:-:S02]  /*6080*/  FSEL R53, R28, -INF , !P4 ;  /* 0xff8000001c357808 */ /* 0x000fc40006000000 */
        /* <DEDUP_REMOVED lines=8> */
[----:B------:R-:W-:-:S03]  /*6110*/  ISETP.LT.OR P1, PT, R14, 0x3a, P1 ;  /* 0x0000003a0e00780c */ /* 0x000fc60000f21670 */
[----:B------:R-:W0:Y:S01]  /*6120*/  SHFL.BFLY PT, R13, R10, 0x2, 0x1f ;  /* 0x0c401f000a0d7f89 */ /* 0x000e2200000e0000 */
[----:B------:R-:W-:Y:S02]  /*6130*/  FSEL R45, R45, -INF , !P1 ;  /* 0xff8000002d2d7808 */ /* 0x000fe40004800000 */
[----:B------:R-:W-:Y:S01]  /*6140*/  ISETP.NE.AND P1, PT, R55, RZ, PT ;  /* 0x000000ff3700720c */ /* 0x000fe20003f25270 */
[----:B------:R-:W4:Y:S01]  /*6150*/  LDL R108, [R1+0x338] ;  /* 0x00033800016c7983 */ /* 0x000f220000100800 */
[----:B------:R-:W-:Y:S02]  /*6160*/  FSEL R55, R11, -INF , !P5 ;  /* 0xff8000000b377808 */ /* 0x000fe40006800000 */
[----:B------:R-:W-:Y:S01]  /*6170*/  ISETP.GT.AND P1, PT, R15, 0x40, !P1 ;  /* 0x000000400f00780c */ /* 0x000fe20004f24270 */
[----:B------:R-:W4:Y:S03]  /*6180*/  LDL R107, [R1+0x33c] ;  /* 0x00033c00016b7983 */ /* 0x000f260000100800 */
[----:B------:R-:W-:Y:S01]  /*6190*/  ISETP.LT.OR P1, PT, R14, 0x41, P1 ;  /* 0x000000410e00780c */ /* 0x000fe20000f21670 */
[----:B------:R-:W4:Y:S03]  /*61a0*/  LDL R106, [R1+0x340] ;  /* 0x00034000016a7983 */ /* 0x000f260000100800 */
[----:B------:R-:W-:Y:S01]  /*61b0*/  FSEL R167, R167, -INF , !P1 ;  /* 0xff800000a7a77808 */ /* 0x000fe20004800000 */
[----:B------:R-:W4:Y:S01]  /*61c0*/  LDL R105, [R1+0x344] ;  /* 0x0003440001697983 */ /* 0x000f220000100800 */
[----:B------:R-:W-:-:S02]  /*61d0*/  ISETP.GT.AND P1, PT, R15, 0x41, !P2 ;  /* 0x000000410f00780c */ /* 0x000fc40005724270 */
[----:B------:R-:W-:Y:S01]  /*61e0*/  ISETP.NE.AND P2, PT, R58, RZ, PT ;  /* 0x000000ff3a00720c */ /* 0x000fe20003f45270 */
[----:B------:R-:W4:Y:S01]  /*61f0*/  LDL R104, [R1+0x348] ;  /* 0x0003480001687983 */ /* 0x000f220000100800 */
[C---:B------:R-:W-:Y:S02]  /*6200*/  ISETP.LT.OR P1, PT, R14.reuse, 0x42, P1 ;  /* 0x000000420e00780c */ /* 0x040fe40000f21670 */
[----:B------:R-:W-:Y:S01]  /*6210*/  ISETP.GT.AND P2, PT, R15, 0x49, !P2 ;  /* 0x000000490f00780c */ /* 0x000fe20005744270 */
[----:B------:R-:W4:Y:S01]  /*6220*/  LDL R58, [R1+0x290] ;  /* 0x00029000013a7983 */ /* 0x000f220000100800 */
[----:B------:R-:W-:Y:S02]  /*6230*/  FSEL R47, R47, -INF , !P1 ;  /* 0xff8000002f2f7808 */ /* 0x000fe40004800000 */
[----:B------:R-:W-:Y:S01]  /*6240*/  ISETP.GT.AND P1, PT, R15, RZ, !P6 ;  /* 0x000000ff0f00720c */ /* 0x000fe20007724270 */
[----:B------:R-:W4:Y:S01]  /*6250*/  LDL R103, [R1+0x350] ;  /* 0x0003500001677983 */ /* 0x000f220000100800 */
[----:B------:R-:W-:-:S02]  /*6260*/  ISETP.LT.OR P2, PT, R14, 0x4a, P2 ;  /* 0x0000004a0e00780c */ /* 0x000fc40001741670 */
[----:B------:R-:W-:Y:S01]  /*6270*/  ISETP.LT.OR P1, PT, R14, 0x1, P1 ;  /* 0x000000010e00780c */ /* 0x000fe20000f21670 */
[----:B------:R-:W4:Y:S01]  /*6280*/  LDL R102, [R1+0x354] ;  /* 0x0003540001667983 */ /* 0x000f220000100800 */
[----:B------:R-:W-:Y:S02]  /*6290*/  FSEL R49, R27, -INF , !P2 ;  /* 0xff8000001b317808 */ /* 0x000fe40005000000 */
[----:B------:R-:W-:Y:S01]  /*62a0*/  FSEL R18, R18, -INF , !P1 ;  /* 0xff80000012127808 */ /* 0x000fe20004800000 */
[----:B------:R-:W4:Y:S01]  /*62b0*/  LDL R27, [R1+0x2cc] ;  /* 0x0002cc00011b7983 */ /* 0x000f220000100800 */
[----:B------:R-:W-:Y:S02]  /*62c0*/  ISETP.NE.AND P1, PT, R57, RZ, PT ;  /* 0x000000ff3900720c */ /* 0x000fe40003f25270 */
[----:B------:R-:W-:Y:S01]  /*62d0*/  FMNMX.FTZ R12, R18, R29, !PT ;  /* 0x0000001d120c7209 */ /* 0x000fe20007810000 */
[----:B------:R-:W4:Y:S01]  /*62e0*/  LDL R101, [R1+0x358] ;  /* 0x0003580001657983 */ /* 0x000f220000100800 */
[----:B------:R-:W-:-:S02]  /*62f0*/  ISETP.GT.AND P1, PT, R15, 0x48, !P1 ;  /* 0x000000480f00780c */ /* 0x000fc40004f24270 */
[----:B------:R-:W-:Y:S01]  /*6300*/  FMNMX.FTZ R12, R141, R12, !PT ;  /* 0x0000000c8d0c7209 */ /* 0x000fe20007810000 */
[----:B------:R-:W4:Y:S01]  /*6310*/  LDL R99, [R1+0x360] ;  /* 0x0003600001637983 */ /* 0x000f220000100800 */
[----:B------:R-:W-:Y:S02]  /*6320*/  ISETP.LT.OR P1, PT, R14, 0x49, P1 ;  /* 0x000000490e00780c */ /* 0x000fe40000f21670 */
[----:B------:R-:W-:Y:S01]  /*6330*/  FMNMX.FTZ R12, R31, R12, !PT ;  /* 0x0000000c1f0c7209 */ /* 0x000fe20007810000 */
[----:B------:R-:W4:Y:S01]  /*6340*/  LDL R97, [R1+0x36c] ;  /* 0x00036c0001617983 */ /* 0x000f220000100800 */
[----:B------:R-:W-:Y:S02]  /*6350*/  FSEL R169, R26, -INF , !P1 ;  /* 0xff8000001aa97808 */ /* 0x000fe40004800000 */
[----:B------:R-:W-:Y:S01]  /*6360*/  FMNMX.FTZ R12, R139, R12, !PT ;  /* 0x0000000c8b0c7209 */ /* 0x000fe20007810000 */
[----:B------:R-:W4:Y:S01]  /*6370*/  LDL R26, [R1+0x250] ;  /* 0x00025000011a7983 */ /* 0x000f220000100800 */
[----:B------:R-:W-:-:S02]  /*6380*/  ISETP.NE.AND P6, PT, R19, RZ, PT ;  /* 0x000000ff1300720c */ /* 0x000fc40003fc5270 */
[----:B------:R-:W-:Y:S01]  /*6390*/  FMNMX.FTZ R12, R33, R12, !PT ;  /* 0x0000000c210c7209 */ /* 0x000fe20007810000 */
[----:B------:R-:W4:Y:S01]  /*63a0*/  LDL R95, [R1+0x374] ;  /* 0x00037400015f7983 */ /* 0x000f220000100800 */
[----:B------:R-:W-:Y:S02]  /*63b0*/  ISETP.GT.AND P6, PT, R15, 0x59, !P6 ;  /* 0x000000590f00780c */ /* 0x000fe400077c4270 */
[----:B------:R-:W-:Y:S01]  /*63c0*/  FMNMX.FTZ R12, R137, R12, !PT ;  /* 0x0000000c890c7209 */ /* 0x000fe20007810000 */
[----:B------:R-:W4:Y:S01]  /*63d0*/  LDL R93, [R1+0x37c] ;  /* 0x00037c00015d7983 */ /* 0x000f220000100800 */
[----:B------:R-:W-:Y:S02]  /*63e0*/  ISETP.LT.OR P6, PT, R14, 0x5a, P6 ;  /* 0x0000005a0e00780c */ /* 0x000fe400037c1670 */
[----:B------:R-:W-:Y:S01]  /*63f0*/  FMNMX.FTZ R12, R35, R12, !PT ;  /* 0x0000000c230c7209 */ /* 0x000fe20007810000 */
[----:B------:R-:W4:Y:S01]  /*6400*/  LDL R91, [R1+0x388] ;  /* 0x00038800015b7983 */ /* 0x000f220000100800 */
[----:B------:R-:W-:-:S02]  /*6410*/  FSEL R57, R21, -INF , !P6 ;  /* 0xff80000015397808 */ /* 0x000fc40007000000 */
[----:B------:R-:W-:Y:S01]  /*6420*/  FMNMX.FTZ R12, R37, R12, !PT ;  /* 0x0000000c250c7209 */ /* 0x000fe20007810000 */
[----:B------:R-:W4:Y:S03]  /*6430*/  LDL R89, [R1+0x390] ;  /* 0x0003900001597983 */ /* 0x000f260000100800 */
        /* <DEDUP_REMOVED lines=29> */
[----:B------:R-:W4:Y:S04]  /*6610*/  LDL R59, [R1+0x41c] ;  /* 0x00041c00013b7983 */ /* 0x000f280000100800 */
[----:B------:R-:W-:Y:S04]  /*6620*/  STL.64 [R1+0x230], R10 ;  /* 0x0002300a01007387 */ /* 0x000fe80000100a00 */
[----:B------:R-:W4:Y:S01]  /*6630*/  LDL R19, [R1+0x234] ;  /* 0x0002340001137983 */ /* 0x000f220000100800 */
[----:B0-----:R-:W-:-:S05]  /*6640*/  FMNMX.FTZ R12, R10, R13, !PT ;  /* 0x0000000d0a0c7209 */ /* 0x001fca0007810000 */
[----:B------:R-:W0:Y:S02]  /*6650*/  SHFL.BFLY PT, R13, R12, 0x1, 0x1f ;  /* 0x0c201f000c0d7f89 */ /* 0x000e2400000e0000 */
[----:B0-----:R-:W-:-:S05]  /*6660*/  FMNMX.FTZ R14, R12, R13, !PT ;  /* 0x0000000d0c0e7209 */ /* 0x001fca0007810000 */
[----:B------:R-:W-:Y:S04]  /*6670*/  STL [R1+0x230], R14 ;  /* 0x0002300e01007387 */ /* 0x000fe80000100800 */
[----:B------:R-:W4:Y:S04]  /*6680*/  LDL R13, [R1+0x230] ;  /* 0x00023000010d7983 */ /* 0x000f280000100800 */
[----:B--2---:R0:W-:Y:S04]  /*6690*/  STL [R1+0x2c4], R34 ;  /* 0x0002c42201007387 */ /* 0x0041e80000100800 */
[----:B0-----:R-:W2:Y:S04]  /*66a0*/  LDL R34, [R1+0x42c] ;  /* 0x00042c0001227983 */ /* 0x001ea80000100800 */
[----:B---3--:R0:W-:Y:S04]  /*66b0*/  STL [R1+0x2b4], R36 ;  /* 0x0002b42401007387 */ /* 0x0081e80000100800 */
[----:B0-----:R-:W3:Y:S04]  /*66c0*/  LDL R36, [R1+0x3bc] ;  /* 0x0003bc0001247983 */ /* 0x001ee80000100800 */
[----:B-----5:R0:W-:Y:S04]  /*66d0*/  STL [R1+0x270], R32 ;  /* 0x0002702001007387 */ /* 0x0201e80000100800 */
[----:B----4-:R1:W-:Y:S04]  /*66e0*/  STL [R1+0x2a8], R30 ;  /* 0x0002a81e01007387 */ /* 0x0103e80000100800 */
[----:B0-----:R-:W4:Y:S04]  /*66f0*/  LDL R32, [R1+0x2fc] ;  /* 0x0002fc0001207983 */ /* 0x001f280000100800 */
[----:B-1----:R-:W5:Y:S04]  /*6700*/  LDL R30, [R1+0x368] ;  /* 0x00036800011e7983 */ /* 0x002f680000100800 */
        /* <DEDUP_REMOVED lines=18> */
[----:B0-----:R-:W5:Y:S04]  /*6830*/  LDL R40, [R1+0x2e4] ;  /* 0x0002e40001287983 */ /* 0x001f680000100800 */
[----:B-1----:R-:W4:Y:S04]  /*6840*/  LDL R28, [R1+0x3d8] ;  /* 0x0003d800011c7983 */ /* 0x002f280000100800 */
[----:B------:R-:W5:Y:S04]  /*6850*/  LDL R38, [R1+0x34c] ;  /* 0x00034c0001267983 */ /* 0x000f680000100800 */
[----:B------:R-:W5:Y:S04]  /*6860*/  LDL R74, [R1+0x3d4] ;  /* 0x0003d400014a7983 */ /* 0x000f680000100800 */
[----:B------:R-:W5:Y:S04]  /*6870*/  LDL R72, [R1+0x3e0] ;  /* 0x0003e00001487983 */ /* 0x000f680000100800 */
[----:B------:R-:W5:Y:S04]  /*6880*/  LDL R70, [R1+0x3e8] ;  /* 0x0003e80001467983 */ /* 0x000f680000100800 */
[----:B------:R-:W5:Y:S04]  /*6890*/  LDL R68, [R1+0x3f0] ;  /* 0x0003f00001447983 */ /* 0x000f680000100800 */
[----:B------:R-:W-:Y:S04]  /*68a0*/  STL [R1+0x290], R58 ;  /* 0x0002903a01007387 */ /* 0x000fe80000100800 */
[----:B------:R-:W5:Y:S04]  /*68b0*/  LDL R66, [R1+0x3fc] ;  /* 0x0003fc0001427983 */ /* 0x000f680000100800 */
[----:B------:R-:W5:Y:S04]  /*68c0*/  LDL R64, [R1+0x404] ;  /* 0x0004040001407983 */ /* 0x000f680000100800 */
[----:B------:R0:W-:Y:S04]  /*68d0*/  STL [R1+0x2cc], R27 ;  /* 0x0002cc1b01007387 */ /* 0x0001e80000100800 */
[----:B------:R-:W5:Y:S04]  /*68e0*/  LDL R62, [R1+0x40c] ;  /* 0x00040c00013e7983 */ /* 0x000f680000100800 */
[----:B------:R-:W5:Y:S04]  /*68f0*/  LDL R60, [R1+0x418] ;  /* 0x00041800013c7983 */ /* 0x000f680000100800 */
[----:B0-----:R-:W4:Y:S04]  /*6900*/  LDL R27, [R1+0x448] ;  /* 0x00044800011b7983 */ /* 0x001f280000100800 */
        /* <DEDUP_REMOVED lines=8> */
[----:B------:R-:W0:Y:S02]  /*6990*/  SHFL.BFLY PT, R10, R19, 0x2, 0x1f ;  /* 0x0c401f00130a7f89 */ /* 0x000e2400000e0000 */
[----:B0-----:R-:W-:-:S05]  /*69a0*/  FMNMX.FTZ R10, R10, R19, !PT ;  /* 0x000000130a0a7209 */ /* 0x001fca0007810000 */
[----:B------:R-:W0:Y:S01]  /*69b0*/  SHFL.BFLY PT, R11, R10, 0x1, 0x1f ;  /* 0x0c201f000a0b7f89 */ /* 0x000e2200000e0000 */
[----:B------:R0:W-:Y:S01]  /*69c0*/  BAR.SYNC.DEFER_BLOCKING R7, 0x100 ;  /* 0x000400070000751d */ /* 0x0001e20000010000 */
[----:B------:R-:W-:Y:S01]  /*69d0*/  FMUL.FTZ R12, R26, R13 ;  /* 0x0000000d1a0c7220 */ /* 0x000fe20000410000 */
[----:B------:R-:W-:-:S04]  /*69e0*/  FSETP.NEU.FTZ.AND P1, PT, R13, -INF , PT ;  /* 0xff8000000d00780b */ /* 0x000fc80003f3d000 */
[----:B------:R-:W-:Y:S02]  /*69f0*/  FSEL R15, R12, RZ, P1 ;  /* 0x000000ff0c0f7208 */ /* 0x000fe40000800000 */
[----:B0-----:R-:W-:-:S04]  /*6a00*/  FMNMX.FTZ R7, R10, R11, !PT ;  /* 0x0000000b0a077209 */ /* 0x001fc80007810000 */
[C---:B------:R-:W-:Y:S01]  /*6a10*/  FSETP.NEU.FTZ.AND P1, PT, R7.reuse, -INF , PT ;  /* 0xff8000000700780b */ /* 0x040fe20003f3d000 */
[----:B------:R-:W-:-:S05]  /*6a20*/  FMUL.FTZ R10, R7, R26 ;  /* 0x0000001a070a7220 */ /* 0x000fca0000410000 */
[----:B------:R-:W-:-:S05]  /*6a30*/  FSEL R10, R10, RZ, P1 ;  /* 0x000000ff0a0a7208 */ /* 0x000fca0000800000 */
[-CC-:B------:R-:W-:Y:S01]  /*6a40*/  FFMA.FTZ R136, R37, R26.reuse, -R10.reuse ;  /* 0x0000001a25887223 */ /* 0x180fe2000001080a */
[-CC-:B------:R-:W-:Y:S01]  /*6a50*/  FFMA.FTZ R132, R35, R26.reuse, -R10.reuse ;  /* 0x0000001a23847223 */ /* 0x180fe2000001080a */
[----:B------:R-:W5:Y:S01]  /*6a60*/  LDL R37, [R1+0x384] ;  /* 0x0003840001257983 */ /* 0x000f620000100800 */
[----:B------:R-:W-:-:S03]  /*6a70*/  FFMA.FTZ R140, R31, R26, -R10 ;  /* 0x0000001a1f8c7223 */ /* 0x000fc6000001080a */
[----:B------:R-:W5:Y:S01]  /*6a80*/  LDL R35, [R1+0x3f4] ;  /* 0x0003f40001237983 */ /* 0x000f620000100800 */
[-CC-:B------:R-:W-:Y:S01]  /*6a90*/  FFMA.FTZ R152, R152, R26.reuse, -R15.reuse ;  /* 0x0000001a98987223 */ /* 0x180fe2000001080f */
[-CC-:B------:R-:W-:Y:S02]  /*6aa0*/  FFMA.FTZ R130, R130, R26.reuse, -R15.reuse ;  /* 0x0000001a82827223 */ /* 0x180fe4000001080f */
[----:B------:R-:W5:Y:S01]  /*6ab0*/  LDL R31, [R1+0x410] ;  /* 0x00041000011f7983 */ /* 0x000f620000100800 */
        /* <DEDUP_REMOVED lines=43> */
[----:B------:R-:W-:Y:S01]  /*6d70*/  IMAD R42, R43, 0xc00, R24 ;  /* 0x00000c002b2a7824 */ /* 0x000fe200078e0218 */
        /* <DEDUP_REMOVED lines=27> */
[----:B------:R-:W-:Y:S08]  /*6f30*/  MUFU.EX2 R152, R152 ;  /* 0x0000009800987308 */ /* 0x000ff00000000800 */
[----:B------:R-:W0:Y:S08]  /*6f40*/  MUFU.EX2 R130, R130 ;  /* 0x0000008200827308 */ /* 0x000e300000000800 */
[----:B------:R-:W1:Y:S08]  /*6f50*/  MUFU.EX2 R153, R153 ;  /* 0x0000009900997308 */ /* 0x000e700000000800 */
[----:B------:R-:W4:Y:S01]  /*6f60*/  MUFU.EX2 R135, R135 ;  /* 0x0000008700877308 */ /* 0x000f220000000800 */
[----:B--2---:R0:W-:Y:S07]  /*6f70*/  STL [R1+0x42c], R34 ;  /* 0x00042c2201007387 */ /* 0x0041ee0000100800 */
[----:B------:R-:W-:Y:S08]  /*6f80*/  MUFU.EX2 R143, R143 ;  /* 0x0000008f008f7308 */ /* 0x000ff00000000800 */
[----:B------:R-:W2:Y:S01]  /*6f90*/  MUFU.EX2 R142, R142 ;  /* 0x0000008e008e7308 */ /* 0x000ea20000000800 */
[----:B0-----:R-:W-:-:S07]  /*6fa0*/  FADD.FTZ R34, R152, R130 ;  /* 0x0000008298227221 */ /* 0x001fce0000010000 */
[----:B------:R-:W0:Y:S08]  /*6fb0*/  MUFU.EX2 R151, R151 ;  /* 0x0000009700977308 */ /* 0x000e300000000800 */
[----:B------:R-:W0:Y:S01]  /*6fc0*/  MUFU.EX2 R141, R141 ;  /* 0x0000008d008d7308 */ /* 0x000e220000000800 */
[----:B-1----:R-:W-:-:S07]  /*6fd0*/  FADD.FTZ R34, R153, R34 ;  /* 0x0000002299227221 */ /* 0x002fce0000010000 */
[----:B------:R-:W1:Y:S01]  /*6fe0*/  MUFU.EX2 R150, R150 ;  /* 0x0000009600967308 */ /* 0x000e620000000800 */
[----:B---3--:R4:W-:Y:S07]  /*6ff0*/  STL [R1+0x3bc], R36 ;  /* 0x0003bc2401007387 */ /* 0x0089ee0000100800 */
[----:B------:R-:W3:Y:S01]  /*7000*/  MUFU.EX2 R140, R140 ;  /* 0x0000008c008c7308 */ /* 0x000ee20000000800 */
[----:B----4-:R-:W-:-:S07]  /*7010*/  FADD.FTZ R36, R135, R34 ;  /* 0x0000002287247221 */ /* 0x010fce0000010000 */
[----:B------:R-:W4:Y:S01]  /*7020*/  MUFU.EX2 R149, R149 ;  /* 0x0000009500957308 */ /* 0x000f220000000800 */
[----:B--2---:R-:W-:-:S07]  /*7030*/  FADD.FTZ R34, R143, R142 ;  /* 0x0000008e8f227221 */ /* 0x004fce0000010000 */
[----:B------:R-:W2:Y:S01]  /*7040*/  MUFU.EX2 R139, R139 ;  /* 0x0000008b008b7308 */ /* 0x000ea20000000800 */
[----:B------:R0:W-:Y:S07]  /*7050*/  STL [R1+0x448], R27 ;  /* 0x0004481b01007387 */ /* 0x0001ee0000100800 */
[----:B------:R-:W2:Y:S08]  /*7060*/  MUFU.EX2 R148, R148 ;  /* 0x0000009400947308 */ /* 0x000eb00000000800 */
[----:B------:R-:W2:Y:S01]  /*7070*/  MUFU.EX2 R138, R138 ;  /* 0x0000008a008a7308 */ /* 0x000ea20000000800 */
[----:B0-----:R-:W-:Y:S01]  /*7080*/  IMAD.MOV.U32 R27, RZ, RZ, R25 ;  /* 0x000000ffff1b7224 */ /* 0x001fe200078e0019 */
[----:B------:R0:W-:Y:S06]  /*7090*/  STL [R1+0x3d8], R28 ;  /* 0x0003d81c01007387 */ /* 0x0001ec0000100800 */
[----:B------:R-:W2:Y:S08]  /*70a0*/  MUFU.EX2 R147, R147 ;  /* 0x0000009300937308 */ /* 0x000eb00000000800 */
[----:B------:R-:W-:Y:S01]  /*70b0*/  MUFU.EX2 R137, R137 ;  /* 0x0000008900897308 */ /* 0x000fe20000000800 */
[----:B0-----:R-:W-:Y:S01]  /*70c0*/  VIADD R28, R42, 0x180 ;  /* 0x000001802a1c7836 */ /* 0x001fe20000000000 */
[----:B------:R-:W-:-:S06]  /*70d0*/  R2UR UR11, R27 ;  /* 0x000000001b0b72ca */ /* 0x000fcc00000e0000 */
[----:B------:R-:W0:Y:S01]  /*70e0*/  MUFU.EX2 R146, R146 ;  /* 0x0000009200927308 */ /* 0x000e220000000800 */
[----:B------:R-:W-:-:S07]  /*70f0*/  R2UR UR18, R28 ;  /* 0x000000001c1272ca */ /* 0x000fce00000e0000 */
[----:B------:R-:W0:Y:S01]  /*7100*/  MUFU.EX2 R132, R132 ;  /* 0x0000008400847308 */ /* 0x000e220000000800 */
[----:B-----5:R5:W-:Y:S04]  /*7110*/  STL [R1+0x384], R37 ;  /* 0x0003842501007387 */ /* 0x020be80000100800 */
[----:B------:R1:W-:Y:S04]  /*7120*/  STL [R1+0x3f4], R35 ;  /* 0x0003f42301007387 */ /* 0x0003e80000100800 */
[----:B------:R3:W-:Y:S01]  /*7130*/  STL [R1+0x410], R31 ;  /* 0x0004101f01007387 */ /* 0x0007e20000100800 */
[----:B-----5:R-:W-:Y:S01]  /*7140*/  FADD.FTZ R37, R151, R36 ;  /* 0x0000002497257221 */ /* 0x020fe20000010000 */
[----:B-1----:R-:W-:-:S03]  /*7150*/  FADD.FTZ R35, R141, R34 ;  /* 0x000000228d237221 */ /* 0x002fc60000010000 */
[----:B------:R-:W-:Y:S01]  /*7160*/  FADD.FTZ R36, R150, R37 ;  /* 0x0000002596247221 */ /* 0x000fe20000010000 */
[----:B---3--:R-:W-:Y:S02]  /*7170*/  IMAD.MOV.U32 R31, RZ, RZ, R25 ;  /* 0x000000ffff1f7224 */ /* 0x008fe400078e0019 */
[----:B------:R-:W-:Y:S01]  /*7180*/  FADD.FTZ R34, R140, R35 ;  /* 0x000000238c227221 */ /* 0x000fe20000010000 */
[----:B------:R-:W1:Y:S02]  /*7190*/  MUFU.EX2 R145, R145 ;  /* 0x0000009100917308 */ /* 0x000e640000000800 */
[----:B------:R-:W-:Y:S01]  /*71a0*/  R2UR UR15, R31 ;  /* 0x000000001f0f72ca */ /* 0x000fe200000e0000 */
[----:B----4-:R-:W-:Y:S01]  /*71b0*/  FADD.FTZ R31, R149, R36 ;  /* 0x00000024951f7221 */ /* 0x010fe20000010000 */
[----:B--2---:R-:W-:-:S04]  /*71c0*/  FADD.FTZ R27, R139, R34 ;  /* 0x000000228b1b7221 */ /* 0x004fc80000010000 */
[----:B------:R-:W2:Y:S01]  /*71d0*/  MUFU.EX2 R136, R136 ;  /* 0x0000008800887308 */ /* 0x000ea20000000800 */
[----:B------:R-:W-:Y:S01]  /*71e0*/  FADD.FTZ R28, R148, R31 ;  /* 0x0000001f941c7221 */ /* 0x000fe20000010000 */
[----:B------:R-:W-:-:S06]  /*71f0*/  R2UR UR23, R25 ;  /* 0x00000000191772ca */ /* 0x000fcc00000e0000 */
[----:B------:R-:W3:Y:S01]  /*7200*/  MUFU.EX2 R133, R133 ;  /* 0x0000008500857308 */ /* 0x000ee20000000800 */
[----:B------:R4:W-:Y:S07]  /*7210*/  STL [R1+0x2d0], R26 ;  /* 0x0002d01a01007387 */ /* 0x0009ee0000100800 */
[----:B------:R-:W5:Y:S01]  /*7220*/  MUFU.EX2 R134, R134 ;  /* 0x0000008600867308 */ /* 0x000f620000000800 */
[----:B------:R0:W-:Y:S01]  /*7230*/  STL [R1+0x330], R24 ;  /* 0x0003301801007387 */ /* 0x0001e20000100800 */
[----:B----4-:R-:W-:-:S03]  /*7240*/  VIADD R26, R42, 0x80 ;  /* 0x000000802a1a7836 */ /* 0x010fc60000000000 */
[----:B------:R4:W-:Y:S02]  /*7250*/  STL [R1+0x3a0], R29 ;  /* 0x0003a01d01007387 */ /* 0x0009e40000100800 */
[----:B------:R-:W-:Y:S01]  /*7260*/  R2UR UR10, R26 ;  /* 0x000000001a0a72ca */ /* 0x000fe200000e0000 */
[----:B------:R-:W-:Y:S01]  /*7270*/  FADD.FTZ R26, R138, R27 ;  /* 0x0000001b8a1a7221 */ /* 0x000fe20000010000 */
[----:B0-----:R-:W-:Y:S01]  /*7280*/  VIADD R24, R42, 0x200 ;  /* 0x000002002a187836 */ /* 0x001fe20000000000 */
[----:B------:R0:W-:Y:S01]  /*7290*/  STL [R1+0x464], R33 ;  /* 0x0004642101007387 */ /* 0x0001e20000100800 */
[----:B------:R-:W-:Y:S01]  /*72a0*/  FADD.FTZ R27, R147, R28 ;  /* 0x0000001c931b7221 */ /* 0x000fe20000010000 */
[----:B----4-:R-:W-:Y:S02]  /*72b0*/  IMAD.MOV.U32 R29, RZ, RZ, R25 ;  /* 0x000000ffff1d7224 */ /* 0x010fe400078e0019 */
[----:B------:R4:W-:Y:S01]  /*72c0*/  STL [R1+0x468], R43 ;  /* 0x0004682b01007387 */ /* 0x0009e20000100800 */
[----:B------:R-:W-:Y:S01]  /*72d0*/  R2UR UR22, R24 ;  /* 0x00000000181672ca */ /* 0x000fe200000e0000 */
[----:B------:R-:W-:Y:S01]  /*72e0*/  FADD.FTZ R24, R146, R27 ;  /* 0x0000001b92187221 */ /* 0x000fe20000010000 */
[----:B0-----:R-:W-:-:S02]  /*72f0*/  IMAD.MOV.U32 R33, RZ, RZ, R25 ;  /* 0x000000ffff217224 */ /* 0x001fc400078e0019 */
[----:B----4-:R-:W-:Y:S02]  /*7300*/  IMAD.MOV.U32 R43, RZ, RZ, R25 ;  /* 0x000000ffff2b7224 */ /* 0x010fe400078e0019 */
[----:B------:R-:W-:Y:S01]  /*7310*/  FADD.FTZ R25, R137, R26 ;  /* 0x0000001a89197221 */ /* 0x000fe20000010000 */
[----:B------:R-:W0:Y:S03]  /*7320*/  MUFU.EX2 R144, R144 ;  /* 0x0000009000907308 */ /* 0x000e260000000800 */
[----:B------:R-:W-:Y:S01]  /*7330*/  FADD.FTZ R25, R132, R25 ;  /* 0x0000001984197221 */ /* 0x000fe20000010000 */
[----:B-1----:R-:W-:-:S04]  /*7340*/  FADD.FTZ R27, R145, R24 ;  /* 0x00000018911b7221 */ /* 0x002fc80000010000 */
[----:B------:R-:W1:Y:S01]  /*7350*/  MUFU.EX2 R131, R131 ;  /* 0x0000008300837308 */ /* 0x000e620000000800 */
[----:B--2---:R-:W-:Y:S01]  /*7360*/  FADD.FTZ R24, R136, R25 ;  /* 0x0000001988187221 */ /* 0x004fe20000010000 */
[----:B------:R2:W-:Y:S03]  /*7370*/  STL [R1+0x2fc], R32 ;  /* 0x0002fc2001007387 */ /* 0x0005e60000100800 */
[----:B---3--:R-:W-:Y:S01]  /*7380*/  FADD.FTZ R25, R133, R24 ;  /* 0x0000001885197221 */ /* 0x008fe20000010000 */
[----:B------:R3:W-:Y:S01]  /*7390*/  STL [R1+0x368], R30 ;  /* 0x0003681e01007387 */ /* 0x0007e20000100800 */
[----:B------:R-:W-:Y:S02]  /*73a0*/  R2UR UR6, R42 ;  /* 0x000000002a0672ca */ /* 0x000fe400000e0000 */
[----:B------:R-:W-:Y:S01]  /*73b0*/  R2UR UR7, R43 ;  /* 0x000000002b0772ca */ /* 0x000fe200000e0000 */
[----:B-----5:R-:W-:Y:S01]  /*73c0*/  FADD.FTZ R24, R134, R25 ;  /* 0x0000001986187221 */ /* 0x020fe20000010000 */
[----:B------:R-:W-:Y:S01]  /*73d0*/  F2FP.F16.F32.PACK_AB R154, R135, R153 ;  /* 0x00000099879a723e */ /* 0x000fe200000000ff */
[----:B--2---:R-:W-:Y:S01]  /*73e0*/  VIADD R32, R42, 0x280 ;  /* 0x000002802a207836 */ /* 0x004fe20000000000 */
[----:B------:R-:W-:Y:S01]  /*73f0*/  F2FP.F16.F32.PACK_AB R152, R130, R152 ;  /* 0x000000988298723e */ /* 0x000fe200000000ff */
[----:B---3--:R-:W-:Y:S01]  /*7400*/  VIADD R30, R42, 0x100 ;  /* 0x000001002a1e7836 */ /* 0x008fe20000000000 */
[----:B------:R-:W-:-:S02]  /*7410*/  F2FP.F16.F32.PACK_AB R153, R142, R143 ;  /* 0x0000008f8e99723e */ /* 0x000fc400000000ff */
[----:B------:R-:W-:Y:S01]  /*7420*/  F2FP.F16.F32.PACK_AB R155, R140, R141 ;  /* 0x0000008d8c9b723e */ /* 0x000fe200000000ff */
[----:B------:R-:W-:Y:S01]  /*7430*/  STL [R1+0x2d4], R129 ;  /* 0x0002d48101007387 */ /* 0x000fe20000100800 */
[----:B------:R-:W-:Y:S01]  /*7440*/  R2UR UR14, R30 ;  /* 0x000000001e0e72ca */ /* 0x000fe200000e0000 */
[----:B0-----:R-:W-:Y:S01]  /*7450*/  FADD.FTZ R228, R144, R27 ;  /* 0x0000001b90e47221 */ /* 0x001fe20000010000 */
[----:B------:R-:W-:Y:S01]  /*7460*/  R2UR UR19, R29 ;  /* 0x000000001d1372ca */ /* 0x000fe200000e0000 */
[----:B------:R-:W-:Y:S01]  /*7470*/  STL [R1+0x2d8], R128 ;  /* 0x0002d88001007387 */ /* 0x000fe20000100800 */
[----:B------:R-:W-:Y:S01]  /*7480*/  R2UR UR26, R32 ;  /* 0x00000000201a72ca */ /* 0x000fe200000e0000 */
[----:B-1----:R-:W-:Y:S01]  /*7490*/  FADD.FTZ R171, R131, R24 ;  /* 0x0000001883ab7221 */ /* 0x002fe20000010000 */
[----:B------:R-:W-:Y:S01]  /*74a0*/  R2UR UR27, R33 ;  /* 0x00000000211b72ca */ /* 0x000fe200000e0000 */
[----:B------:R-:W-:Y:S01]  /*74b0*/  STL [R1+0x2dc], R127 ;  /* 0x0002dc7f01007387 */ /* 0x000fe20000100800 */
[----:B------:R-:W-:-:S02]  /*74c0*/  F2FP.F16.F32.PACK_AB R156, R150, R151 ;  /* 0x00000097969c723e */ /* 0x000fc400000000ff */
[----:B------:R-:W-:Y:S01]  /*74d0*/  F2FP.F16.F32.PACK_AB R158, R148, R149 ;  /* 0x00000095949e723e */ /* 0x000fe200000000ff */
[----:B------:R-:W-:Y:S01]  /*74e0*/  STL [R1+0x2e0], R126 ;  /* 0x0002e07e01007387 */ /* 0x000fe20000100800 */
[----:B------:R-:W-:Y:S02]  /*74f0*/  F2FP.F16.F32.PACK_AB R160, R146, R147 ;  /* 0x0000009392a0723e */ /* 0x000fe400000000ff */
[----:B------:R-:W-:Y:S01]  /*7500*/  F2FP.F16.F32.PACK_AB R162, R144, R145 ;  /* 0x0000009190a2723e */ /* 0x000fe200000000ff */
[----:B------:R-:W-:Y:S01]  /*7510*/  STL [R1+0x2e4], R40 ;  /* 0x0002e42801007387 */ /* 0x000fe20000100800 */
[----:B------:R-:W-:Y:S02]  /*7520*/  F2FP.F16.F32.PACK_AB R157, R138, R139 ;  /* 0x0000008b8a9d723e */ /* 0x000fe400000000ff */
[----:B------:R-:W-:Y:S01]  /*7530*/  F2FP.F16.F32.PACK_AB R159, R132, R137 ;  /* 0x00000089849f723e */ /* 0x000fe200000000ff */
[----:B------:R-:W-:Y:S01]  /*7540*/  STL [R1+0x2e8], R125 ;  /* 0x0002e87d01007387 */ /* 0x000fe20000100800 */
[----:B------:R-:W-:-:S02]  /*7550*/  F2FP.F16.F32.PACK_AB R161, R133, R136 ;  /* 0x0000008885a1723e */ /* 0x000fc400000000ff */
[----:B------:R-:W-:Y:S01]  /*7560*/  F2FP.F16.F32.PACK_AB R163, R131, R134 ;  /* 0x0000008683a3723e */ /* 0x000fe200000000ff */
        /* <DEDUP_REMOVED lines=85> */
[----:B------:R-:W-:Y:S03]  /*7ac0*/  HGMMA.64x256x16.F32 R24, R152, gdesc[UR4].tnspB, RZ, !UPT, gsb0 ;  /* 0x43e0000498187df0 */ /* 0x000fe6000c0008ff */
        /* <DEDUP_REMOVED lines=35> */
[----:B------:R-:W0:Y:S08]  /*7d00*/  MUFU.EX2 R152, R172 ;  /* 0x000000ac00987308 */ /* 0x000e300000000800 */
[----:B------:R-:W-:Y:S08]  /*7d10*/  MUFU.EX2 R173, R173 ;  /* 0x000000ad00ad7308 */ /* 0x000ff00000000800 */
[----:B------:R-:W-:Y:S08]  /*7d20*/  MUFU.EX2 R154, R174 ;  /* 0x000000ae009a7308 */ /* 0x000ff00000000800 */
[----:B------:R-:W1:Y:S08]  /*7d30*/  MUFU.EX2 R153, R225 ;  /* 0x000000e100997308 */ /* 0x000e700000000800 */
[----:B------:R-:W-:Y:S08]  /*7d40*/  MUFU.EX2 R175, R175 ;  /* 0x000000af00af7308 */ /* 0x000ff00000000800 */
[----:B------:R-:W2:Y:S08]  /*7d50*/  MUFU.EX2 R226, R226 ;  /* 0x000000e200e27308 */ /* 0x000eb00000000800 */
[----:B------:R-:W-:Y:S08]  /*7d60*/  MUFU.EX2 R227, R227 ;  /* 0x000000e300e37308 */ /* 0x000ff00000000800 */
[----:B------:R-:W3:Y:S01]  /*7d70*/  MUFU.EX2 R170, R170 ;  /* 0x000000aa00aa7308 */ /* 0x000ee20000000800 */
[----:B0-----:R-:W-:Y:S01]  /*7d80*/  FADD.FTZ R228, R152, R228 ;  /* 0x000000e498e47221 */ /* 0x001fe20000010000 */
[----:B-1----:R-:W-:Y:S01]  /*7d90*/  FADD.FTZ R171, R153, R171 ;  /* 0x000000ab99ab7221 */ /* 0x002fe20000010000 */
[----:B------:R-:W-:-:S02]  /*7da0*/  F2FP.F16.F32.PACK_AB R152, R173, R152 ;  /* 0x00000098ad98723e */ /* 0x000fc400000000ff */
[----:B--2---:R-:W-:Y:S02]  /*7db0*/  F2FP.F16.F32.PACK_AB R153, R226, R153 ;  /* 0x00000099e299723e */ /* 0x004fe400000000ff */
[----:B---3--:R-:W-:Y:S01]  /*7dc0*/  F2FP.F16.F32.PACK_AB R155, R170, R227 ;  /* 0x000000e3aa9b723e */ /* 0x008fe200000000ff */
        /* <DEDUP_REMOVED lines=35> */
[----:B------:R-:W-:-:S04]  /*8000*/  FADD.FTZ R156, R173, R228 ;  /* 0x000000e4ad9c7221 */ /* 0x000fc80000010000 */
[----:B------:R-:W-:Y:S01]  /*8010*/  FADD.FTZ R156, R154, R156 ;  /* 0x0000009c9a9c7221 */ /* 0x000fe20000010000 */
[C---:B------:R-:W-:Y:S01]  /*8020*/  F2FP.F16.F32.PACK_AB R154, R175.reuse, R154 ;  /* 0x0000009aaf9a723e */ /* 0x040fe200000000ff */
[----:B------:R-:W-:Y:S01]  /*8030*/  MUFU.EX2 R165, R165 ;  /* 0x000000a500a57308 */ /* 0x000fe20000000800 */
[----:B------:R-:W-:Y:S01]  /*8040*/  FADD.FTZ R171, R226, R171 ;  /* 0x000000abe2ab7221 */ /* 0x000fe20000010000 */
[----:B------:R-:W-:-:S06]  /*8050*/  FADD.FTZ R156, R175, R156 ;  /* 0x0000009caf9c7221 */ /* 0x000fcc0000010000 */
[----:B------:R-:W-:Y:S08]  /*8060*/  MUFU.EX2 R21, R21 ;  /* 0x0000001500157308 */ /* 0x000ff00000000800 */
[----:B------:R-:W-:Y:S08]  /*8070*/  MUFU.EX2 R168, R168 ;  /* 0x000000a800a87308 */ /* 0x000ff00000000800 */
[----:B------:R-:W-:Y:S08]  /*8080*/  MUFU.EX2 R169, R169 ;  /* 0x000000a900a97308 */ /* 0x000ff00000000800 */
[----:B------:R-:W-:Y:S01]  /*8090*/  MUFU.EX2 R20, R20 ;  /* 0x0000001400147308 */ /* 0x000fe20000000800 */
[----:B------:R-:W-:-:S04]  /*80a0*/  FADD.FTZ R171, R227, R171 ;  /* 0x000000abe3ab7221 */ /* 0x000fc80000010000 */
[----:B------:R-:W-:Y:S01]  /*80b0*/  FADD.FTZ R170, R170, R171 ;  /* 0x000000abaaaa7221 */ /* 0x000fe20000010000 */
        /* <DEDUP_REMOVED lines=43> */
[----:B------:R-:W-:-:S07]  /*8370*/  WARPGROUP.DEPBAR.LE gsb0, 0x0 ;  /* 0x00008000000079c5 */ /* 0x000fce0000010000 */
[----:B------:R-:W0:Y:S08]  /*8380*/  MUFU.EX2 R152, R166 ;  /* 0x000000a600987308 */ /* 0x000e300000000800 */
[----:B------:R-:W1:Y:S08]  /*8390*/  MUFU.EX2 R154, R164 ;  /* 0x000000a4009a7308 */ /* 0x000e700000000800 */
[----:B------:R-:W2:Y:S01]  /*83a0*/  MUFU.EX2 R153, R167 ;  /* 0x000000a700997308 */ /* 0x000ea20000000800 */
[----:B0-----:R-:W-:-:S04]  /*83b0*/  FADD.FTZ R156, R152, R156 ;  /* 0x0000009c989c7221 */ /* 0x001fc80000010000 */
[C---:B------:R-:W-:Y:S01]  /*83c0*/  FADD.FTZ R156, R165.reuse, R156 ;  /* 0x0000009ca59c7221 */ /* 0x040fe20000010000 */
[----:B------:R-:W-:Y:S02]  /*83d0*/  F2FP.F16.F32.PACK_AB R152, R165, R152 ;  /* 0x00000098a598723e */ /* 0x000fe400000000ff */
[----:B------:R-:W-:Y:S01]  /*83e0*/  F2FP.F16.F32.PACK_AB R155, R20, R169 ;  /* 0x000000a9149b723e */ /* 0x000fe200000000ff */
[----:B-1----:R-:W-:Y:S01]  /*83f0*/  FADD.FTZ R156, R154, R156 ;  /* 0x0000009c9a9c7221 */ /* 0x002fe20000010000 */
[----:B------:R-:W-:Y:S01]  /*8400*/  F2FP.F16.F32.PACK_AB R154, R21, R154 ;  /* 0x0000009a159a723e */ /* 0x000fe200000000ff */
[----:B------:R-:W-:Y:S01]  /*8410*/  STL.128 [R1+0x270], R24 ;  /* 0x0002701801007387 */ /* 0x000fe20000100c00 */
[----:B--2---:R-:W-:Y:S01]  /*8420*/  FADD.FTZ R170, R153, R170 ;  /* 0x000000aa99aa7221 */ /* 0x004fe20000010000 */
[----:B------:R-:W-:Y:S02]  /*8430*/  F2FP.F16.F32.PACK_AB R153, R168, R153 ;  /* 0x00000099a899723e */ /* 0x000fe400000000ff */
        /* <DEDUP_REMOVED lines=35> */
[----:B------:R-:W-:-:S03]  /*8670*/  FADD.FTZ R156, R21, R156 ;  /* 0x0000009c159c7221 */ /* 0x000fc60000010000 */
[----:B------:R-:W-:Y:S01]  /*8680*/  FADD.FTZ R170, R20, R170 ;  /* 0x000000aa14aa7221 */ /* 0x000fe20000010000 */
[----:B------:R-:W-:-:S03]  /*8690*/  FADD.FTZ R20, R11, R156 ;  /* 0x0000009c0b147221 */ /* 0x000fc60000010000 */
[----:B------:R-:W-:Y:S01]  /*86a0*/  FADD.FTZ R170, R15, R170 ;  /* 0x000000aa0faa7221 */ /* 0x000fe20000010000 */
[----:B------:R-:W-:-:S03]  /*86b0*/  FADD.FTZ R20, R12, R20 ;  /* 0x000000140c147221 */ /* 0x000fc60000010000 */
[----:B------:R-:W-:Y:S01]  /*86c0*/  FADD.FTZ R170, R18, R170 ;  /* 0x000000aa12aa7221 */ /* 0x000fe20000010000 */
[----:B------:R-:W-:Y:S02]  /*86d0*/  WARPGROUP.DEPBAR.LE gsb0, 0x0 ;  /* 0x00008000000079c5 */ /* 0x000fe40000010000 */
[----:B------:R-:W-:Y:S02]  /*86e0*/  F2FP.F16.F32.PACK_AB R152, R12, R11 ;  /* 0x0000000b0c98723e */ /* 0x000fe400000000ff */
[----:B------:R-:W-:Y:S02]  /*86f0*/  F2FP.F16.F32.PACK_AB R153, R18, R15 ;  /* 0x0000000f1299723e */ /* 0x000fe400000000ff */
        /* <DEDUP_REMOVED lines=41> */
[----:B0-----:R-:W4:Y:S04]  /*8990*/  @!P0 LDL.64 R24, [R1+0x68] ;  /* 0x0000680001188983 */ /* 0x001f280000100a00 */
[----:B-1----:R-:W5:Y:S04]  /*89a0*/  @!P0 LDL R144, [R1+0x218] ;  /* 0x0002180001908983 */ /* 0x002f680000100800 */
        /* <DEDUP_REMOVED lines=42> */
[----:B0-----:R-:W3:Y:S04]  /*8c50*/  LDL R36, [R1+0x2a8] ;  /* 0x0002a80001247983 */ /* 0x001ee80000100800 */
[----:B------:R-:W3:Y:S04]  /*8c60*/  LDL R37, [R1+0x2ac] ;  /* 0x0002ac0001257983 */ /* 0x000ee80000100800 */
[----:B------:R-:W3:Y:S04]  /*8c70*/  LDL R38, [R1+0x2b0] ;  /* 0x0002b00001267983 */ /* 0x000ee80000100800 */
[----:B------:R-:W3:Y:S04]  /*8c80*/  LDL R39, [R1+0x2b4] ;  /* 0x0002b40001277983 */ /* 0x000ee80000100800 */
[----:B-1----:R-:W3:Y:S04]  /*8c90*/  LDL R40, [R1+0x2b8] ;  /* 0x0002b80001287983 */ /* 0x002ee80000100800 */
        /* <DEDUP_REMOVED lines=106> */
[----:B-----5:R-:W5:Y:S04]  /*9340*/  LDL R148, [R1+0x464] ;  /* 0x0004640001947983 */ /* 0x020f680000100800 */
[----:B------:R-:W5:Y:S04]  /*9350*/  LDL R149, [R1+0x468] ;  /* 0x0004680001957983 */ /* 0x000f680000100800 */
[----:B------:R-:W5:Y:S01]  /*9360*/  LDL R150, [R1+0x46c] ;  /* 0x00046c0001967983 */ /* 0x000f620000100800 */
[----:B------:R-:W-:Y:S01]  /*9370*/  @!P0 MOV R25, R24 ;  /* 0x0000001800198202 */ /* 0x000fe20000000f00 */
[----:B------:R-:W-:Y:S01]  /*9380*/  FADD.FTZ R13, R13, R20 ;  /* 0x000000140d0d7221 */ /* 0x000fe20000010000 */
[----:B------:R-:W-:Y:S01]  /*9390*/  FADD.FTZ R15, R19, R170 ;  /* 0x000000aa130f7221 */ /* 0x000fe20000010000 */
[----:B------:R-:W-:Y:S02]  /*93a0*/  STL [R1+0x88], RZ ;  /* 0x000088ff01007387 */ /* 0x000fe40000100800 */
[----:B------:R-:W-:-:S02]  /*93b0*/  @!P0 IMAD R144, R144, 0x8, R25 ;  /* 0x0000000890908824 */ /* 0x000fc400078e0219 */
        /* <DEDUP_REMOVED lines=136> */
[----:B-----5:R1:W-:Y:S04]  /*9c40*/  STL [R1+0x464], R148 ;  /* 0x0004649401007387 */ /* 0x0203e80000100800 */
[----:B------:R1:W-:Y:S04]  /*9c50*/  STL [R1+0x468], R149 ;  /* 0x0004689501007387 */ /* 0x0003e80000100800 */
[----:B------:R1:W-:Y:S01]  /*9c60*/  STL [R1+0x46c], R150 ;  /* 0x00046c9601007387 */ /* 0x0003e20000100800 */
[----:B------:R1:W-:Y:S03]  /*9c70*/  @!P0 SYNCS.ARRIVE.TRANS64.RED.A1T0 RZ, [R144+URZ], RZ ;  /* 0x000000ff90ff89a7 */ /* 0x0003e6000810043f */
[----:B0-----:R-:W2:Y:S01]  /*9c80*/  LDL R0, [R1+0x70] ;  /* 0x0000700001007983 */ /* 0x001ea20000100800 */
[----:B------:R-:W-:Y:S01]  /*9c90*/  ISETP.NE.AND P1, PT, R4, 0x1, PT ;  /* 0x000000010400780c */ /* 0x000fe20003f25270 */
[----:B------:R-:W-:-:S06]  /*9ca0*/  UIADD3 UR49, UR49, -0x2, URZ ;  /* 0xfffffffe31317890 */ /* 0x000fcc000fffe03f */
[----:B------:R-:W-:Y:S02]  /*9cb0*/  IMAD.U32 R10, RZ, RZ, UR49 ;  /* 0x00000031ff0a7e24 */ /* 0x000fe4000f8e00ff */
[----:B--2---:R-:W-:-:S04]  /*9cc0*/  IMAD.SHL.U32 R0, R0, 0x80, RZ ;  /* 0x0000008000007824 */ /* 0x004fc800078e00ff */
[----:B------:R-:W-:-:S04]  /*9cd0*/  @P1 IMAD.HI.U32 R5, R0, R5, RZ ;  /* 0x0000000500051227 */ /* 0x000fc800078e00ff */
[----:B------:R-:W-:Y:S01]  /*9ce0*/  IMAD.MOV.U32 R4, RZ, RZ, R0 ;  /* 0x000000ffff047224 */ /* 0x000fe200078e0000 */
[----:B------:R-:W-:Y:S02]  /*9cf0*/  @P1 SHF.R.U32.HI R4, RZ, R6, R5 ;  /* 0x00000006ff041219 */ /* 0x000fe40000011605 */
[----:B------:R-:W-:-:S03]  /*9d00*/  ISETP.GE.AND P1, PT, R9, 0x1, PT ;  /* 0x000000010900780c */ /* 0x000fc60003f26270 */
[----:B------:R-:W-:-:S04]  /*9d10*/  VIADD R5, R4, UR46 ;  /* 0x0000002e04057c36 */ /* 0x000fc80008000000 */
        /* <DEDUP_REMOVED lines=12> */
.L_x_12279:
[----:B------:R-:W-:-:S13]  /*9de0*/  ISETP.NE.AND P1, PT, R9, 0x1, PT ;  /* 0x000000010900780c */ /* 0x000fda0003f25270 */
[----:B------:R-:W-:-:S05]  /*9df0*/  @P1 IMAD.HI.U32 R2, R4, R2, RZ ;  /* 0x0000000204021227 */ /* 0x000fca00078e00ff */
[----:B------:R-:W-:-:S07]  /*9e00*/  @P1 SHF.R.U32.HI R4, RZ, R3, R2 ;  /* 0x00000003ff041219 */ /* 0x000fce0000011602 */
.L_x_12280:
[----:B------:R-:W-:Y:S05]  /*9e10*/  BSYNC B0 ;  /* 0x0000000000007941 */ /* 0x000fea0003800000 */
.L_x_12278:
[----:B------:R-:W-:-:S05]  /*9e20*/  IMAD R9, R4, R9, R9 ;  /* 0x0000000904097224 */ /* 0x000fca00078e0209 */
[----:B------:R-:W-:-:S07]  /*9e30*/  VIMNMX R8, R8, R9, PT ;  /* 0x0000000908087248 */ /* 0x000fce0003fe0100 */
.L_x_12277:
[----:B------:R-:W-:Y:S01]  /*9e40*/  IMAD.HI R8, R8, 0x2aaaaaab, RZ ;  /* 0x2aaaaaab08087827 */ /* 0x000fe200078e02ff */
[----:B------:R-:W-:Y:S04]  /*9e50*/  BSSY B2, `(.L_x_12281) ;  /* 0x0000016000027945 */ /* 0x000fe80003800000 */
[----:B------:R-:W-:-:S04]  /*9e60*/  SHF.R.U32.HI R3, RZ, 0x1f, R8 ;  /* 0x0000001fff037819 */ /* 0x000fc80000011608 */
[----:B------:R-:W-:-:S04]  /*9e70*/  LEA.HI.SX32 R3, R8, R3, 0x1c ;  /* 0x0000000308037211 */ /* 0x000fc800078fe2ff */
[----:B------:R-:W-:-:S04]  /*9e80*/  VIMNMX R11, R3, UR45, !PT ;  /* 0x0000002d030b7c48 */ /* 0x000fc8000ffe0100 */
[----:B------:R-:W-:-:S13]  /*9e90*/  ISETP.GE.AND P1, PT, R10, R11, PT ;  /* 0x0000000b0a00720c */ /* 0x000fda0003f26270 */
[----:B------:R-:W-:Y:S05]  /*9ea0*/  @!P1 BRA `(.L_x_12282) ;  /* 0x0000000000409947 */ /* 0x000fea0003800000 */
[----:B------:R-:W-:Y:S01]  /*9eb0*/  BSSY B1, `(.L_x_12283) ;  /* 0x000000d000017945 */ /* 0x000fe20003800000 */
.L_x_12285:
[C---:B------:R-:W-:Y:S01]  /*9ec0*/  IADD3 R2, P1, R16.reuse, 0x70, RZ ;  /* 0x0000007010027810 */ /* 0x040fe20007f3e0ff */
[----:B------:R-:W-:Y:S01]  /*9ed0*/  BSSY B0, `(.L_x_12284) ;  /* 0x0000007000007945 */ /* 0x000fe20003800000 */
[C---:B------:R-:W-:Y:S01]  /*9ee0*/  IADD3 R24, P2, R16.reuse, 0x13c, RZ ;  /* 0x0000013c10187810 */ /* 0x040fe20007f5e0ff */
[----:B------:R-:W-:Y:S01]  /*9ef0*/  VIADD R0, R16, 0x178 ;  /* 0x0000017810007836 */ /* 0x000fe20000000000 */
[----:B------:R-:W-:Y:S01]  /*9f00*/  MOV R225, 0x9f40 ;  /* 0x00009f4000e17802 */ /* 0x000fe20000000f00 */
[--C-:B------:R-:W-:Y:S02]  /*9f10*/  IMAD.X R3, RZ, RZ, R17.reuse, P1 ;  /* 0x000000ffff037224 */ /* 0x100fe400008e0611 */
[----:B------:R-:W-:-:S08]  /*9f20*/  IMAD.X R25, RZ, RZ, R17, P2 ;  /* 0x000000ffff197224 */ /* 0x000fd000010e0611 */
[----:B------:R-:W-:Y:S05]  /*9f30*/  CALL.REL.NOINC `($_ZN7cutlass13device_kernelIN5flash11enable_sm90INS1_16FlashAttnFwdSm90INS1_25CollectiveMainloopFwdSm90ILi2EN4cute5tupleIJNS5_1CILi1EEES8_S8_EEENS6_IJNS7_ILi128EEENS7_ILi96EEENS7_ILi64EEEEEELi256ENS_6half_tEfNS_4arch4Sm90ELb0ELb1ELb1ELb1ELb0ELb0ELb1ELb1ELb0ELb1ELb1ELb0EEENS1_21CollectiveEpilogueFwdINS6_IJSA_NS7_ILi256EEESB_EEES9_SE_SG_Li256ELb1ELb1ELb1ELb0EEENS1_36VarlenDynamicPersistentTileSchedulerILi128ELi96ELi256ELi128ELb1ELb1ELb1ELb1ELb0ELb1EEEEEEEEEvNT_6ParamsE$_ZZN5flash25CollectiveMainloopFwdSm90ILi2EN4cute5tupleIJNS1_1CILi1EEES4_S4_EEENS2_IJNS3_ILi128EEENS3_ILi96EEENS3_ILi64EEEEEELi256EN7cutlass6half_tEfNSA_4arch4Sm90ELb0ELb1ELb1ELb1ELb0ELb0ELb1ELb1ELb0ELb1ELb1ELb0EE3mmaINS_16FlashAttnFwdSm90ISE_NS_21CollectiveEpilogueFwdINS2_IJS6_NS3_ILi256EEES7_EEES5_SB_SD_Li256ELb1ELb1ELb1ELb0EEENS_36VarlenDynamicPersistentTileSchedulerILi128ELi96ELi256ELi128ELb1ELb1ELb1ELb1ELb0ELb1EEEE13SharedStorageENS1_6TensorINS1_11ArrayEngineIfLm128EEENS1_6LayoutINS2_IJNS2_IJNS3_ILi2EEEST_NS3_ILi32EEEEEES4_S4_EEENS2_IJNS2_IJS4_ST_NS3_ILi4EEEEEENS3_ILi0EEESZ_EEEEEEENS_7SoftmaxILi2ELi0EEEEEbRKNSE_6ParamsENSA_25PipelineTmaAsyncNoClusterILi2ENSA_16PipelineTmaAsyncILi2EEEEES1B_RNSA_13PipelineStateILj2EEERT0_RT1_iRiRKNS_16SeqlenInfoQKNewKILb1ELb0EEENS2_IJiiiiEEERT_ENKUliT_T0_T1_E_clIZSF_ISO_S12_S14_EbS17_S1B_S1B_S1E_S1G_S1I_iS1J_S1N_S1O_S1Q_EUlRS1R_iE1_NS3_ILb0EEENS3_ILb1EEEEEDaiS1R_S1S_S1T_) ;  /* 0x0000025c00587944 */ /* 0x000fea0003c00000 */
[----:B------:R-:W-:Y:S05]  /*9f40*/  BSYNC B0 ;  /* 0x0000000000007941 */ /* 0x000fea0003800000 */
.L_x_12284:
[C---:B------:R-:W-:Y:S01]  /*9f50*/  ISETP.GT.AND P1, PT, R10.reuse, R11, PT ;  /* 0x0000000b0a00720c */ /* 0x040fe20003f24270 */
[----:B------:R-:W-:-:S12]  /*9f60*/  VIADD R10, R10, 0xffffffff ;  /* 0xffffffff0a0a7836 */ /* 0x000fd80000000000 */
[----:B------:R-:W-:Y:S05]  /*9f70*/  @P1 BRA `(.L_x_12285) ;  /* 0xfffffffc00d01947 */ /* 0x000fea000383ffff */
[----:B------:R-:W-:Y:S05]  /*9f80*/  BSYNC B1 ;  /* 0x0000000000017941 */ /* 0x000fea0003800000 */
.L_x_12283:
[----:B------:R-:W2:Y:S02]  /*9f90*/  LDL R0, [R1+0x70] ;  /* 0x0000700001007983 */ /* 0x000ea40000100800 */
[----:B--2---:R-:W-:-:S07]  /*9fa0*/  IMAD.SHL.U32 R0, R0, 0x80, RZ ;  /* 0x0000008000007824 */ /* 0x004fce00078e00ff */
.L_x_12282:
[----:B------:R-:W-:Y:S05]  /*9fb0*/  BSYNC B2 ;  /* 0x0000000000027941 */ /* 0x000fea0003800000 */
.L_x_12281:
        /* <DEDUP_REMOVED lines=23> */
.L_x_12288:
[----:B------:R-:W-:-:S13]  /*a130*/  ISETP.NE.AND P1, PT, R7, 0x1, PT ;  /* 0x000000010700780c */ /* 0x000fda0003f25270 */
[----:B------:R-:W0:Y:S02]  /*a140*/  @P1 LDC.64 R4, c[0x0][0xae0] ;  /* 0x0002b800ff041b82 */ /* 0x000e240000000a00 */
[----:B0-----:R-:W-:-:S05]  /*a150*/  @P1 IMAD.HI.U32 R4, R0, R4, RZ ;  /* 0x0000000400041227 */ /* 0x001fca00078e00ff */
[----:B------:R-:W-:-:S07]  /*a160*/  @P1 SHF.R.U32.HI R0, RZ, R5, R4 ;  /* 0x00000005ff001219 */ /* 0x000fce0000011604 */
.L_x_12289:
[----:B------:R-:W-:Y:S05]  /*a170*/  BSYNC B0 ;  /* 0x0000000000007941 */ /* 0x000fea0003800000 */
.L_x_12287:
[----:B------:R-:W-:-:S05]  /*a180*/  IMAD R3, R0, R7, RZ ;  /* 0x0000000700037224 */ /* 0x000fca00078e02ff */
[----:B------:R-:W-:-:S07]  /*a190*/  VIMNMX R2, R2, R3, !PT ;  /* 0x0000000302027248 */ /* 0x000fce0007fe0100 */
.L_x_12286:
[----:B------:R-:W-:-:S04]  /*a1a0*/  VIADD R2, R2, 0x5f ;  /* 0x0000005f02027836 */ /* 0x000fc80000000000 */
[----:B------:R-:W-:-:S05]  /*a1b0*/  IMAD.HI R2, R2, 0x2aaaaaab, RZ ;  /* 0x2aaaaaab02027827 */ /* 0x000fca00078e02ff */
[----:B------:R-:W-:-:S04]  /*a1c0*/  SHF.R.U32.HI R3, RZ, 0x1f, R2 ;  /* 0x0000001fff037819 */ /* 0x000fc80000011602 */
[----:B------:R-:W-:-:S04]  /*a1d0*/  LEA.HI.SX32 R2, R2, R3, 0x1c ;  /* 0x0000000302027211 */ /* 0x000fc800078fe2ff */
[----:B------:R-:W-:-:S04]  /*a1e0*/  VIMNMX R2, R2, UR45, !PT ;  /* 0x0000002d02027c48 */ /* 0x000fc8000ffe0100 */
[----:B------:R-:W-:-:S13]  /*a1f0*/  ISETP.GE.AND P1, PT, R10, R2, PT ;  /* 0x000000020a00720c */ /* 0x000fda0003f26270 */
[----:B------:R-:W-:Y:S05]  /*a200*/  @!P1 BRA `(.L_x_12290) ;  /* 0x0000009c00a89947 */ /* 0x000fea0003800000 */
.L_x_12307:
[----:B0-----:R-:W2:Y:S04]  /*a210*/  LD.E R3, desc[UR40][R16.64+0x218] ;  /* 0x0002182810037980 */ /* 0x001ea8000c101900 */
        /* <DEDUP_REMOVED lines=13> */
[----:B------:R-:W-:Y:S01]  /*a2f0*/  IMAD.MOV.U32 R5, RZ, RZ, R10 ;  /* 0x000000ffff057224 */ /* 0x000fe200078e000a */
[----:B------:R-:W-:Y:S05]  /*a300*/  YIELD ;  /* 0x0000000000007946 */ /* 0x000fea0003800000 */
[----:B------:R-:W-:Y:S01]  /*a310*/  BSSY B0, `(.L_x_12291) ;  /* 0x0000008000007945 */ /* 0x000fe20003800000 */
[----:B------:R-:W-:Y:S01]  /*a320*/  VIADD R10, R10, 0xffffffff ;  /* 0xffffffff0a0a7836 */ /* 0x000fe20000000000 */
[----:B------:R-:W-:Y:S01]  /*a330*/  ISETP.GT.AND P1, PT, R5, R2, PT ;  /* 0x000000020500720c */ /* 0x000fe20003f24270 */
[----:B-1----:R-:W-:Y:S01]  /*a340*/  @!P2 IMAD.MOV.U32 R3, RZ, RZ, RZ ;  /* 0x000000ffff03a224 */ /* 0x002fe200078e00ff */
[----:B--2---:R-:W-:-:S04]  /*a350*/  LOP3.LUT R0, R0, 0x1, RZ, 0xfc, !PT ;  /* 0x0000000100007812 */ /* 0x004fc800078efcff */
[----:B------:R-:W-:-:S13]  /*a360*/  ISETP.NE.AND P3, PT, R0, 0x3, PT ;  /* 0x000000030000780c */ /* 0x000fda0003f65270 */
[----:B0-----:R-:W-:Y:S05]  /*a370*/  @!P3 BRA `(.L_x_12292) ;  /* 0x000000000004b947 */ /* 0x001fea0003800000 */
[----:B------:R-:W-:Y:S01]  /*a380*/  BPT.TRAP 0x1 ;  /* 0x000000040000795c */ /* 0x000fe20000300000 */
.L_x_12292:
[----:B------:R-:W-:Y:S05]  /*a390*/  BSYNC B0 ;  /* 0x0000000000007941 */ /* 0x000fea0003800000 */
.L_x_12291:
[----:B------:R-:W2:Y:S01]  /*a3a0*/  LD.E.64 R4, desc[UR40][R18.64+0x8] ;  /* 0x0000082812047980 */ /* 0x000ea2000c101b00 */
        /* <DEDUP_REMOVED lines=12> */
.L_x_12294:
[----:B------:R-:W-:Y:S05]  /*a470*/  BSYNC B0 ;  /* 0x0000000000007941 */ /* 0x000fea0003800000 */
.L_x_12293:
        /* <DEDUP_REMOVED lines=8> */
.L_x_12296:
[----:B------:R-:W-:Y:S05]  /*a500*/  BSYNC B0 ;  /* 0x0000000000007941 */ /* 0x000fea0003800000 */
.L_x_12295:
[----:B0-----:R-:W2:Y:S04]  /*a510*/  LD.E R3, desc[UR40][R16.64+0x218] ;  /* 0x0002182810037980 */ /* 0x001ea8000c101900 */
[----:B------:R-:W2:Y:S01]  /*a520*/  LDL.64 R12, [R1+0xa0] ;  /* 0x0000a000010c7983 */ /* 0x000ea20000100a00 */
[----:B------:R-:W-:Y:S05]  /*a530*/  WARPSYNC.ALL ;  /* 0x0000000000007948 */ /* 0x000fea0003800000 */
[----:B------:R-:W3:Y:S04]  /*a540*/  LDL.64 R14, [R1+0x98] ;  /* 0x00009800010e7983 */ /* 0x000ee80000100a00 */
[----:B------:R-:W4:Y:S04]  /*a550*/  LDL.64 R4, [R1+0x98] ;  /* 0x0000980001047983 */ /* 0x000f280000100a00 */
[----:B-----5:R-:W4:Y:S01]  /*a560*/  LDL.64 R6, [R1+0x98] ;  /* 0x0000980001067983 */ /* 0x020f220000100a00 */
[----:B--2---:R-:W-:-:S03]  /*a570*/  IMAD R12, R3, 0x300, R12 ;  /* 0x00000300030c7824 */ /* 0x004fc600078e020c */
[----:B------:R-:W2:Y:S01]  /*a580*/  LDL.64 R8, [R1+0x98] ;  /* 0x0000980001087983 */ /* 0x000ea20000100a00 */
[----:B------:R-:W-:Y:S01]  /*a590*/  R2UR UR7, R13 ;  /* 0x000000000d0772ca */ /* 0x000fe200000e0000 */
[----:B------:R-:W-:Y:S01]  /*a5a0*/  WARPGROUP.ARRIVE ;  /* 0x00000000000079c5 */ /* 0x000fe20000000000 */
[----:B------:R-:W-:Y:S01]  /*a5b0*/  R2UR UR6, R12 ;  /* 0x000000000c0672ca */ /* 0x000fe200000e0000 */
[----:B------:R-:W2:Y:S01]  /*a5c0*/  LDL R20, [R1+0x54] ;  /* 0x0000540001147983 */ /* 0x000ea20000100800 */
[----:B------:R-:W-:-:S03]  /*a5d0*/  IMAD.MOV.U32 R0, RZ, RZ, 0x1 ;  /* 0x00000001ff007424 */ /* 0x000fc600078e00ff */
[----:B------:R0:W-:Y:S04]  /*a5e0*/  STL [R1+0x80], RZ ;  /* 0x000080ff01007387 */ /* 0x0001e80000100800 */
[----:B------:R0:W-:Y:S04]  /*a5f0*/  STL [R1+0x80], R0 ;  /* 0x0000800001007387 */ /* 0x0001e80000100800 */
[----:B------:R0:W-:Y:S04]  /*a600*/  STL [R1+0x80], R0 ;  /* 0x0000800001007387 */ /* 0x0001e80000100800 */
[----:B------:R0:W-:Y:S04]  /*a610*/  STL [R1+0x80], R0 ;  /* 0x0000800001007387 */ /* 0x0001e80000100800 */
[----:B------:R0:W-:Y:S01]  /*a620*/  STL [R1+0x80], R0 ;  /* 0x0000800001007387 */ /* 0x0001e20000100800 */
[----:B---3--:R-:W-:-:S02]  /*a630*/  R2UR UR4, R14 ;  /* 0x000000000e0472ca */ /* 0x008fc400000e0000 */
[----:B------:R-:W-:-:S13]  /*a640*/  R2UR UR5, R15 ;  /* 0x000000000f0572ca */ /* 0x000fda00000e0000 */
[----:B------:R-:W-:Y:S01]  /*a650*/  HGMMA.64x96x16.F32 R24, gdesc[UR4], RZ, !UPT, gsb0 ;  /* 0x01600000041879f0 */ /* 0x000fe2000c0008ff */
        /* <DEDUP_REMOVED lines=9> */
[----:B------:R0:W5:Y:S04]  /*a6f0*/  LD.E R3, desc[UR40][R16.64+0x218] ;  /* 0x0002182810037980 */ /* 0x000168000c101900 */
[----:B------:R0:W5:Y:S01]  /*a700*/  LD.E R11, desc[UR40][R16.64+0x21c] ;  /* 0x00021c28100b7980 */ /* 0x000162000c101900 */
[----:B------:R-:W-:-:S06]  /*a710*/  WARPGROUP.ARRIVE ;  /* 0x00000000000079c5 */ /* 0x000fcc0000000000 */
[----:B------:R-:W-:Y:S01]  /*a720*/  HGMMA.64x96x16.F32 R24, gdesc[UR4], R24, gsb0 ;  /* 0x01600000041879f0 */ /* 0x000fe20008000818 */
[----:B------:R-:W-:Y:S02]  /*a730*/  VIADD R4, R12, 0x4 ;  /* 0x000000040c047836 */ /* 0x000fe40000000000 */
[----:B------:R-:W-:Y:S01]  /*a740*/  IMAD.MOV.U32 R5, RZ, RZ, R13 ;  /* 0x000000ffff057224 */ /* 0x000fe200078e000d */
[----:B------:R-:W-:Y:S02]  /*a750*/  R2UR UR4, R6 ;  /* 0x00000000060472ca */ /* 0x000fe400000e0000 */
[----:B------:R-:W-:Y:S02]  /*a760*/  R2UR UR6, R4 ;  /* 0x00000000040672ca */ /* 0x000fe400000e0000 */
[----:B------:R-:W-:Y:S02]  /*a770*/  R2UR UR7, R5 ;  /* 0x00000000050772ca */ /* 0x000fe400000e0000 */
[----:B------:R-:W-:Y:S01]  /*a780*/  R2UR UR5, R7 ;  /* 0x00000000070572ca */ /* 0x000fe200000e0000 */
[----:B------:R-:W-:-:S02]  /*a790*/  VIADD R4, R12, 0x6 ;  /* 0x000000060c047836 */ /* 0x000fc40000000000 */
[----:B--2---:R-:W-:Y:S01]  /*a7a0*/  VIADD R8, R8, 0x6 ;  /* 0x0000000608087836 */ /* 0x004fe20000000000 */
[----:B------:R-:W-:Y:S02]  /*a7b0*/  WARPGROUP.DEPBAR.LE gsb0, 0x0 ;  /* 0x00008000000079c5 */ /* 0x000fe40000010000 */
[----:B------:R-:W-:-:S07]  /*a7c0*/  WARPGROUP.ARRIVE ;  /* 0x00000000000079c5 */ /* 0x000fce0000000000 */
[----:B------:R-:W-:Y:S01]  /*a7d0*/  HGMMA.64x96x16.F32 R24, gdesc[UR4], R24, gsb0 ;  /* 0x01600000041879f0 */ /* 0x000fe20008000818 */
[----:B------:R-:W-:Y:S01]  /*a7e0*/  IMAD.MOV.U32 R5, RZ, RZ, R13 ;  /* 0x000000ffff057224 */ /* 0x000fe200078e000d */
[----:B------:R-:W-:Y:S02]  /*a7f0*/  R2UR UR6, R4 ;  /* 0x00000000040672ca */ /* 0x000fe400000e0000 */
[----:B------:R-:W-:Y:S02]  /*a800*/  R2UR UR4, R8 ;  /* 0x00000000080472ca */ /* 0x000fe400000e0000 */
[----:B------:R-:W-:Y:S02]  /*a810*/  R2UR UR7, R5 ;  /* 0x00000000050772ca */ /* 0x000fe400000e0000 */
[----:B------:R-:W-:Y:S02]  /*a820*/  R2UR UR5, R9 ;  /* 0x00000000090572ca */ /* 0x000fe400000e0000 */
[----:B------:R-:W-:-:S04]  /*a830*/  LOP3.LUT R20, R20, 0x1, RZ, 0xfc, !PT ;  /* 0x0000000114147812 */ /* 0x000fc800078efcff */
[----:B------:R-:W-:Y:S01]  /*a840*/  ISETP.NE.AND P3, PT, R20, 0x3, PT ;  /* 0x000000031400780c */ /* 0x000fe20003f65270 */
[----:B------:R-:W-:Y:S02]  /*a850*/  WARPGROUP.DEPBAR.LE gsb0, 0x0 ;  /* 0x00008000000079c5 */ /* 0x000fe40000010000 */
[----:B------:R-:W-:-:S06]  /*a860*/  WARPGROUP.ARRIVE ;  /* 0x00000000000079c5 */ /* 0x000fcc0000000000 */
[----:B------:R-:W-:Y:S01]  /*a870*/  HGMMA.64x96x16.F32 R24, gdesc[UR4], R24, gsb0 ;  /* 0x01600000041879f0 */ /* 0x000fe20008000818 */
[----:B------:R-:W-:Y:S02]  /*a880*/  BSSY B0, `(.L_x_12298) ;  /* 0x0000004000007945 */ /* 0x000fe40003800000 */
[----:B------:R-:W-:Y:S02]  /*a890*/  WARPGROUP.DEPBAR.LE gsb0, 0x0 ;  /* 0x00008000000079c5 */ /* 0x000fe40000010000 */
[----:B0-----:R-:W-:Y:S05]  /*a8a0*/  @!P3 BRA `(.L_x_12299) ;  /* 0x000000000004b947 */ /* 0x001fea0003800000 */
[----:B------:R-:W-:Y:S01]  /*a8b0*/  BPT.TRAP 0x1 ;  /* 0x000000040000795c */ /* 0x000fe20000300000 */
.L_x_12299:
[----:B------:R-:W-:Y:S05]  /*a8c0*/  BSYNC B0 ;  /* 0x0000000000007941 */ /* 0x000fea0003800000 */
.L_x_12298:
[----:B------:R-:W2:Y:S01]  /*a8d0*/  LDL.64 R4, [R1+0x40] ;  /* 0x0000400001047983 */ /* 0x000ea20000100a00 */
[----:B-----5:R-:W-:Y:S02]  /*a8e0*/  SHF.L.U32 R8, R11, 0x1f, RZ ;  /* 0x0000001f0b087819 */ /* 0x020fe400000006ff */
[----:B--2---:R-:W-:-:S05]  /*a8f0*/  MOV R6, R4 ;  /* 0x0000000400067202 */ /* 0x004fca0000000f00 */
[----:B------:R-:W-:-:S04]  /*a900*/  IMAD R3, R3, 0x8, R6 ;  /* 0x0000000803037824 */ /* 0x000fc800078e0206 */
[----:B------:R0:W1:Y:S01]  /*a910*/  SYNCS.PHASECHK.TRANS64.TRYWAIT P2, [R3+URZ], R8 ;  /* 0x00000008030075a7 */ /* 0x000062000804017f */
[----:B------:R0:W5:Y:S04]  /*a920*/  LD.E R4, desc[UR40][R16.64+0x218] ;  /* 0x0002182810047980 */ /* 0x000168000c101900 */
[----:B------:R0:W5:Y:S01]  /*a930*/  LD.E R5, desc[UR40][R16.64+0x21c] ;  /* 0x00021c2810057980 */ /* 0x000162000c101900 */
[----:B------:R-:W-:Y:S04]  /*a940*/  BSSY B0, `(.L_x_12300) ;  /* 0x0000003000007945 */ /* 0x000fe80003800000 */
[----:B------:R-:W-:Y:S05]  /*a950*/  @!P3 BRA `(.L_x_12301) ;  /* 0x000000000004b947 */ /* 0x000fea0003800000 */
[----:B------:R-:W-:Y:S01]  /*a960*/  BPT.TRAP 0x1 ;  /* 0x000000040000795c */ /* 0x000fe20000300000 */
.L_x_12301:
[----:B------:R-:W-:Y:S05]  /*a970*/  BSYNC B0 ;  /* 0x0000000000007941 */ /* 0x000fea0003800000 */
.L_x_12300:
[----:B------:R-:W-:Y:S04]  /*a980*/  BSSY B0, `(.L_x_12302) ;  /* 0x0000006000007945 */ /* 0x000fe80003800000 */
[----:B-1----:R-:W-:Y:S05]  /*a990*/  @P2 BRA `(.L_x_12303) ;  /* 0x0000000000102947 */ /* 0x002fea0003800000 */
[----:B-----5:R-:W-:Y:S01]  /*a9a0*/  IMAD R4, R4, 0x8, R6 ;  /* 0x0000000804047824 */ /* 0x020fe200078e0206 */
[----:B------:R-:W-:-:S04]  /*a9b0*/  SHF.L.U32 R5, R5, 0x1f, RZ ;  /* 0x0000001f05057819 */ /* 0x000fc800000006ff */
[----:B------:R-:W1:Y:S02]  /*a9c0*/  SYNCS.PHASECHK.TRANS64.TRYWAIT P2, [R4+URZ], R5 ;  /* 0x00000005040075a7 */ /* 0x000e64000804017f */
[----:B-1----:R-:W-:Y:S05]  /*a9d0*/  @!P2 BRA `(.L_x_12304) ;  /* 0x0000022400d4a947 */ /* 0x002fea0003800000 */
.L_x_12303:
[----:B------:R-:W-:Y:S05]  /*a9e0*/  BSYNC B0 ;  /* 0x0000000000007941 */ /* 0x000fea0003800000 */
.L_x_12302:
[----:B------:R-:W2:Y:S04]  /*a9f0*/  LD.E R11, desc[UR40][R16.64+0x218] ;  /* 0x00021828100b7980 */ /* 0x000ea8000c101900 */
[----:B-1---5:R-:W2:Y:S04]  /*aa00*/  LDL.64 R4, [R1+0x118] ;  /* 0x0001180001047983 */ /* 0x022ea80000100a00 */
[----:B0-----:R-:W3:Y:S04]  /*aa10*/  LDL R3, [R1+0x90] ;  /* 0x0000900001037983 */ /* 0x001ee80000100800 */
[----:B------:R-:W4:Y:S04]  /*aa20*/  LDL.64 R6, [R1+0x110] ;  /* 0x0001100001067983 */ /* 0x000f280000100a00 */
[----:B------:R-:W4:Y:S04]  /*aa30*/  LDL.64 R14, [R1+0x110] ;  /* 0x00011000010e7983 */ /* 0x000f280000100a00 */
[----:B------:R-:W4:Y:S04]  /*aa40*/  LDL.64 R12, [R1+0x110] ;  /* 0x00011000010c7983 */ /* 0x000f280000100a00 */
[----:B------:R-:W4:Y:S01]  /*aa50*/  LDL.64 R8, [R1+0x110] ;  /* 0x0001100001087983 */ /* 0x000f220000100a00 */
[----:B------:R-:W-:Y:S05]  /*aa60*/  WARPSYNC.ALL ;  /* 0x0000000000007948 */ /* 0x000fea0003800000 */
[----:B------:R-:W-:Y:S01]  /*aa70*/  WARPGROUP.ARRIVE ;  /* 0x00000000000079c5 */ /* 0x000fe20000000000 */
        /* <DEDUP_REMOVED lines=137> */
[----:B---3--:R-:W-:Y:S01]  /*b310*/  VIADD R14, R14, 0xc02 ;  /* 0x00000c020e0e7836 */ /* 0x008fe20000000000 */
        /* <DEDUP_REMOVED lines=28> */
[----:B------:R-:W0:Y:S01]  /*b4e0*/  S2R R72, SR_TID.X ;  /* 0x0000000000487919 */ /* 0x000e220000002100 */
[----:B------:R-:W-:Y:S04]  /*b4f0*/  STL [R1+0x90], R0 ;  /* 0x0000900001007387 */ /* 0x000fe80000100800 */
[----:B------:R-:W-:Y:S01]  /*b500*/  STL [R1+0x90], R0 ;  /* 0x0000900001007387 */ /* 0x000fe20000100800 */
[----:B------:R-:W-:-:S02]  /*b510*/  WARPGROUP.DEPBAR.LE gsb0, 0x0 ;  /* 0x00008000000079c5 */ /* 0x000fc40000010000 */
[----:B------:R-:W-:-:S06]  /*b520*/  WARPGROUP.ARRIVE ;  /* 0x00000000000079c5 */ /* 0x000fcc0000000000 */
[----:B------:R-:W-:Y:S01]  /*b530*/  HGMMA.64x96x16.F32 R24, gdesc[UR4], R24, gsb0 ;  /* 0x01600000041879f0 */ /* 0x000fe20008000818 */
[----:B------:R-:W-:Y:S01]  /*b540*/  STL [R1+0x90], R0 ;  /* 0x0000900001007387 */ /* 0x000fe20000100800 */
[----:B0-----:R-:W-:-:S03]  /*b550*/  SHF.R.U32.HI R73, RZ, 0x7, R72 ;  /* 0x00000007ff497819 */ /* 0x001fc60000011648 */
[----:B------:R-:W-:Y:S04]  /*b560*/  STL [R1+0x90], R0 ;  /* 0x0000900001007387 */ /* 0x000fe80000100800 */
[----:B------:R-:W-:Y:S04]  /*b570*/  STL [R1+0x90], R0 ;  /* 0x0000900001007387 */ /* 0x000fe80000100800 */
[----:B------:R-:W-:Y:S04]  /*b580*/  STL [R1+0x90], R0 ;  /* 0x0000900001007387 */ /* 0x000fe80000100800 */
[----:B------:R-:W-:Y:S01]  /*b590*/  STL [R1+0x90], R0 ;  /* 0x0000900001007387 */ /* 0x000fe20000100800 */
[----:B------:R-:W-:-:S03]  /*b5a0*/  IADD3 R6, -R73, 0xb, RZ ;  /* 0x0000000b49067810 */ /* 0x000fc60007ffe1ff */
        /* <DEDUP_REMOVED lines=17> */
[----:B------:R-:W2:Y:S04]  /*b6c0*/  LDL.64 R12, [R1+0x170] ;  /* 0x00017000010c7983 */ /* 0x000ea80000100a00 */
[----:B------:R-:W3:Y:S04]  /*b6d0*/  LD.E.64 R4, desc[UR40][R16.64+0x230] ;  /* 0x0002302810047980 */ /* 0x000ee8000c101b00 */
[----:B--2---:R-:W2:Y:S02]  /*b6e0*/  LD.E R9, desc[UR40][R12.64] ;  /* 0x000000280c097980 */ /* 0x004ea4000c101900 */
[-C--:B--2---:R-:W-:Y:S01]  /*b6f0*/  FMUL.FTZ R7, R24, R9.reuse ;  /* 0x0000000918077220 */ /* 0x084fe20000410000 */
[-C--:B------:R-:W-:Y:S01]  /*b700*/  FMUL.FTZ R8, R25, R9.reuse ;  /* 0x0000000919087220 */ /* 0x080fe20000410000 */
[----:B------:R-:W-:-:S04]  /*b710*/  FMUL.FTZ R15, R28, R9 ;  /* 0x000000091c0f7220 */ /* 0x000fc80000410000 */
[----:B------:R-:W3:Y:S01]  /*b720*/  MUFU.TANH R7, R7 ;  /* 0x0000000700077308 */ /* 0x000ee20000002400 */
[-C--:B------:R-:W-:Y:S01]  /*b730*/  FMUL.FTZ R18, R29, R9.reuse ;  /* 0x000000091d127220 */ /* 0x080fe20000410000 */
[----:B------:R-:W-:-:S06]  /*b740*/  FMUL.FTZ R19, R32, R9 ;  /* 0x0000000920137220 */ /* 0x000fcc0000410000 */
[----:B------:R-:W2:Y:S01]  /*b750*/  MUFU.TANH R8, R8 ;  /* 0x0000000800087308 */ /* 0x000ea20000002400 */
[----:B------:R-:W-:-:S07]  /*b760*/  FMUL.FTZ R28, R33, R9 ;  /* 0x00000009211c7220 */ /* 0x000fce0000410000 */
[----:B------:R-:W4:Y:S01]  /*b770*/  MUFU.TANH R15, R15 ;  /* 0x0000000f000f7308 */ /* 0x000f220000002400 */
[----:B---3--:R-:W-:Y:S01]  /*b780*/  FMNMX.FTZ R13, R7, R4, !PT ;  /* 0x00000004070d7209 */ /* 0x008fe20007810000 */
[----:B------:R-:W-:-:S06]  /*b790*/  FMUL.FTZ R29, R36, R9 ;  /* 0x00000009241d7220 */ /* 0x000fcc0000410000 */
[----:B------:R-:W3:Y:S01]  /*b7a0*/  MUFU.TANH R18, R18 ;  /* 0x0000001200127308 */ /* 0x000ee20000002400 */
[----:B------:R-:W-:Y:S01]  /*b7b0*/  FMUL.FTZ R11, R30, R9 ;  /* 0x000000091e0b7220 */ /* 0x000fe20000410000 */
[----:B--2---:R-:W-:-:S06]  /*b7c0*/  FMNMX.FTZ R12, R8, R13, !PT ;  /* 0x0000000d080c7209 */ /* 0x004fcc0007810000 */
[----:B------:R-:W2:Y:S01]  /*b7d0*/  MUFU.TANH R19, R19 ;  /* 0x0000001300137308 */ /* 0x000ea20000002400 */
[----:B------:R-:W-:Y:S01]  /*b7e0*/  FMUL.FTZ R30, R37, R9 ;  /* 0x00000009251e7220 */ /* 0x000fe20000410000 */
[----:B----4-:R-:W-:-:S06]  /*b7f0*/  FMNMX.FTZ R13, R15, R12, !PT ;  /* 0x0000000c0f0d7209 */ /* 0x010fcc0007810000 */
[----:B------:R-:W4:Y:S01]  /*b800*/  MUFU.TANH R28, R28 ;  /* 0x0000001c001c7308 */ /* 0x000f220000002400 */
[-C--:B------:R-:W-:Y:S01]  /*b810*/  FMUL.FTZ R32, R40, R9.reuse ;  /* 0x0000000928207220 */ /* 0x080fe20000410000 */
[----:B------:R-:W-:Y:S01]  /*b820*/  FMUL.FTZ R20, R34, R9 ;  /* 0x0000000922147220 */ /* 0x000fe20000410000 */
[----:B---3--:R-:W-:-:S05]  /*b830*/  FMNMX.FTZ R12, R18, R13, !PT ;  /* 0x0000000d120c7209 */ /* 0x008fca0007810000 */
        /* <DEDUP_REMOVED lines=14> */
[-C--:B------:R-:W-:Y:S01]  /*b920*/  FMUL.FTZ R48, R49, R9.reuse ;  /* 0x0000000931307220 */ /* 0x080fe20000410000 */
[----:B0-----:R-:W-:Y:S01]  /*b930*/  FMUL.FTZ R6, R26, R9 ;  /* 0x000000091a067220 */ /* 0x001fe20000410000 */
[----:B----4-:R-:W-:-:S05]  /*b940*/  FMNMX.FTZ R13, R32, R13, !PT ;  /* 0x0000000d200d7209 */ /* 0x010fca0007810000 */
[----:B------:R-:W0:Y:S01]  /*b950*/  MUFU.TANH R45, R45 ;  /* 0x0000002d002d7308 */ /* 0x000e220000002400 */
[-C--:B------:R-:W-:Y:S01]  /*b960*/  FMUL.FTZ R49, R52, R9.reuse ;  /* 0x0000000934317220 */ /* 0x080fe20000410000 */
[-C--:B-1----:R-:W-:Y:S01]  /*b970*/  FMUL.FTZ R3, R27, R9.reuse ;  /* 0x000000091b037220 */ /* 0x082fe20000410000 */
[----:B------:R-:W-:-:S05]  /*b980*/  FMUL.FTZ R41, R50, R9 ;  /* 0x0000000932297220 */ /* 0x000fca0000410000 */
[----:B------:R-:W1:Y:S01]  /*b990*/  MUFU.TANH R47, R47 ;  /* 0x0000002f002f7308 */ /* 0x000e620000002400 */
[----:B---3--:R-:W-:Y:S01]  /*b9a0*/  FMNMX.FTZ R13, R34, R13, !PT ;  /* 0x0000000d220d7209 */ /* 0x008fe20007810000 */
[-C--:B------:R-:W-:Y:S01]  /*b9b0*/  FMUL.FTZ R50, R53, R9.reuse ;  /* 0x0000000935327220 */ /* 0x080fe20000410000 */
[----:B------:R-:W-:-:S05]  /*b9c0*/  FMUL.FTZ R27, R42, R9 ;  /* 0x000000092a1b7220 */ /* 0x000fca0000410000 */
[----:B------:R-:W3:Y:S01]  /*b9d0*/  MUFU.TANH R48, R48 ;  /* 0x0000003000307308 */ /* 0x000ee20000002400 */
[----:B------:R-:W-:Y:S01]  /*b9e0*/  FMUL.FTZ R42, R51, R9 ;  /* 0x00000009332a7220 */ /* 0x000fe20000410000 */
[----:B--2---:R-:W-:Y:S01]  /*b9f0*/  FMNMX.FTZ R12, R36, R13, !PT ;  /* 0x0000000d240c7209 */ /* 0x004fe20007810000 */
[----:B------:R-:W-:-:S05]  /*ba00*/  FMUL.FTZ R51, R56, R9 ;  /* 0x0000000938337220 */ /* 0x000fca0000410000 */
[----:B------:R-:W2:Y:S01]  /*ba10*/  MUFU.TANH R6, R6 ;  /* 0x0000000600067308 */ /* 0x000ea20000002400 */
[----:B------:R-:W-:Y:S01]  /*ba20*/  FMUL.FTZ R14, R31, R9 ;  /* 0x000000091f0e7220 */ /* 0x000fe20000410000 */
[----:B0-----:R-:W-:-:S06]  /*ba30*/  FMNMX.FTZ R12, R45, R12, !PT ;  /* 0x0000000c2d0c7209 */ /* 0x001fcc0007810000 */
[----:B------:R-:W0:Y:S01]  /*ba40*/  MUFU.TANH R49, R49 ;  /* 0x0000003100317308 */ /* 0x000e220000002400 */
[----:B------:R-:W-:Y:S01]  /*ba50*/  FMUL.FTZ R52, R57, R9 ;  /* 0x0000000939347220 */ /* 0x000fe20000410000 */
[----:B-1----:R-:W-:-:S06]  /*ba60*/  FMNMX.FTZ R13, R47, R12, !PT ;  /* 0x0000000c2f0d7209 */ /* 0x002fcc0007810000 */
[----:B------:R-:W1:Y:S01]  /*ba70*/  MUFU.TANH R3, R3 ;  /* 0x0000000300037308 */ /* 0x000e620000002400 */
[----:B------:R-:W-:-:S07]  /*ba80*/  FMUL.FTZ R53, R60, R9 ;  /* 0x000000093c357220 */ /* 0x000fce0000410000 */
[----:B------:R-:W4:Y:S01]  /*ba90*/  MUFU.TANH R50, R50 ;  /* 0x0000003200327308 */ /* 0x000f220000002400 */
[-C--:B------:R-:W-:Y:S01]  /*baa0*/  FMUL.FTZ R24, R38, R9.reuse ;  /* 0x0000000926187220 */ /* 0x080fe20000410000 */
[----:B------:R-:W-:-:S06]  /*bab0*/  FMUL.FTZ R38, R43, R9 ;  /* 0x000000092b267220 */ /* 0x000fcc0000410000 */
        /* <DEDUP_REMOVED lines=9> */
[----:B0-----:R-:W-:-:S06]  /*bb50*/  FMNMX.FTZ R13, R49, R56, !PT ;  /* 0x00000038310d7209 */ /* 0x001fcc0007810000 */
[----:B------:R-:W0:Y:S01]  /*bb60*/  MUFU.TANH R52, R52 ;  /* 0x0000003400347308 */ /* 0x000e220000002400 */
[----:B------:R-:W-:Y:S01]  /*bb70*/  FMUL.FTZ R55, R64, R9 ;  /* 0x0000000940377220 */ /* 0x000fe20000410000 */
[----:B-1----:R-:W-:-:S06]  /*bb80*/  FMNMX.FTZ R12, R3, R12, !PT ;  /* 0x0000000c030c7209 */ /* 0x002fcc0007810000 */
[----:B------:R-:W1:Y:S01]  /*bb90*/  MUFU.TANH R20, R20 ;  /* 0x0000001400147308 */ /* 0x000e620000002400 */
[----:B----4-:R-:W-:Y:S01]  /*bba0*/  FMNMX.FTZ R56, R50, R13, !PT ;  /* 0x0000000d32387209 */ /* 0x010fe20007810000 */
[----:B------:R-:W-:-:S06]  /*bbb0*/  FMUL.FTZ R57, R65, R9 ;  /* 0x0000000941397220 */ /* 0x000fcc0000410000 */
[----:B------:R-:W4:Y:S01]  /*bbc0*/  MUFU.TANH R53, R53 ;  /* 0x0000003500357308 */ /* 0x000f220000002400 */
[----:B------:R-:W-:Y:S01]  /*bbd0*/  FMUL.FTZ R26, R39, R9 ;  /* 0x00000009271a7220 */ /* 0x000fe20000410000 */
[----:B------:R-:W-:-:S06]  /*bbe0*/  FMNMX.FTZ R13, R11, R12, !PT ;  /* 0x0000000c0b0d7209 */ /* 0x000fcc0007810000 */
[----:B------:R-:W4:Y:S01]  /*bbf0*/  MUFU.TANH R21, R21 ;  /* 0x0000001500157308 */ /* 0x000f220000002400 */
[----:B---3--:R-:W-:Y:S01]  /*bc00*/  FMNMX.FTZ R25, R51, R56, !PT ;  /* 0x0000003833197209 */ /* 0x008fe20007810000 */
[----:B------:R-:W-:-:S06]  /*bc10*/  FMUL.FTZ R60, R68, R9 ;  /* 0x00000009443c7220 */ /* 0x000fcc0000410000 */
[----:B------:R-:W3:Y:S01]  /*bc20*/  MUFU.TANH R54, R54 ;  /* 0x0000003600367308 */ /* 0x000ee20000002400 */
[----:B--2---:R-:W-:Y:S01]  /*bc30*/  FMNMX.FTZ R13, R14, R13, !PT ;  /* 0x0000000d0e0d7209 */ /* 0x004fe20007810000 */
[----:B------:R-:W-:Y:S01]  /*bc40*/  FMUL.FTZ R64, R69, R9 ;  /* 0x0000000945407220 */ /* 0x000fe20000410000 */
[----:B0-----:R-:W-:-:S05]  /*bc50*/  FMNMX.FTZ R56, R52, R25, !PT ;  /* 0x0000001934387209 */ /* 0x001fca0007810000 */
[----:B------:R-:W0:Y:S01]  /*bc60*/  MUFU.TANH R55, R55 ;  /* 0x0000003700377308 */ /* 0x000e220000002400 */
[----:B-1----:R-:W-:-:S07]  /*bc70*/  FMNMX.FTZ R12, R20, R13, !PT ;  /* 0x0000000d140c7209 */ /* 0x002fce0007810000 */
[----:B------:R-:W1:Y:S01]  /*bc80*/  MUFU.TANH R24, R24 ;  /* 0x0000001800187308 */ /* 0x000e620000002400 */
[----:B----4-:R-:W-:-:S07]  /*bc90*/  FMNMX.FTZ R25, R53, R56, !PT ;  /* 0x0000003835197209 */ /* 0x010fce0007810000 */
[----:B------:R-:W2:Y:S01]  /*bca0*/  MUFU.TANH R57, R57 ;  /* 0x0000003900397308 */ /* 0x000ea20000002400 */
[----:B------:R-:W-:-:S07]  /*bcb0*/  FMUL.FTZ R39, R46, R9 ;  /* 0x000000092e277220 */ /* 0x000fce0000410000 */
[----:B------:R-:W4:Y:S01]  /*bcc0*/  MUFU.TANH R26, R26 ;  /* 0x0000001a001a7308 */ /* 0x000f220000002400 */
[----:B------:R-:W-:Y:S02]  /*bcd0*/  FMNMX.FTZ R13, R21, R12, !PT ;  /* 0x0000000c150d7209 */ /* 0x000fe40007810000 */
[----:B---3--:R-:W-:-:S05]  /*bce0*/  FMNMX.FTZ R12, R54, R25, !PT ;  /* 0x00000019360c7209 */ /* 0x008fca0007810000 */
[----:B------:R-:W3:Y:S01]  /*bcf0*/  MUFU.TANH R60, R60 ;  /* 0x0000003c003c7308 */ /* 0x000ee20000002400 */
[----:B------:R-:W-:-:S07]  /*bd00*/  FMUL.FTZ R46, R58, R9 ;  /* 0x000000093a2e7220 */ /* 0x000fce0000410000 */
[----:B------:R-:W3:Y:S01]  /*bd10*/  MUFU.TANH R27, R27 ;  /* 0x0000001b001b7308 */ /* 0x000ee20000002400 */
[----:B0-----:R-:W-:-:S07]  /*bd20*/  FMNMX.FTZ R58, R55, R12, !PT ;  /* 0x0000000c373a7209 */ /* 0x001fce0007810000 */
[----:B------:R-:W0:Y:S01]  /*bd30*/  MUFU.TANH R64, R64 ;  /* 0x0000004000407308 */ /* 0x000e220000002400 */
[----:B-1----:R-:W-:-:S07]  /*bd40*/  FMNMX.FTZ R13, R24, R13, !PT ;  /* 0x0000000d180d7209 */ /* 0x002fce0007810000 */
[----:B------:R-:W1:Y:S01]  /*bd50*/  MUFU.TANH R38, R38 ;  /* 0x0000002600267308 */ /* 0x000e620000002400 */
[----:B--2---:R-:W-:Y:S02]  /*bd60*/  FMNMX.FTZ R25, R57, R58, !PT ;  /* 0x0000003a39197209 */ /* 0x004fe40007810000 */
[----:B----4-:R-:W-:-:S05]  /*bd70*/  FMNMX.FTZ R12, R26, R13, !PT ;  /* 0x0000000d1a0c7209 */ /* 0x010fca0007810000 */
[----:B------:R-:W2:Y:S01]  /*bd80*/  MUFU.TANH R39, R39 ;  /* 0x0000002700277308 */ /* 0x000ea20000002400 */
[----:B---3--:R-:W-:Y:S02]  /*bd90*/  FMNMX.FTZ R25, R60, R25, !PT ;  /* 0x000000193c197209 */ /* 0x008fe40007810000 */
[----:B------:R-:W-:-:S05]  /*bda0*/  FMNMX.FTZ R13, R27, R12, !PT ;  /* 0x0000000c1b0d7209 */ /* 0x000fca0007810000 */
[----:B------:R-:W3:Y:S01]  /*bdb0*/  MUFU.TANH R40, R40 ;  /* 0x0000002800287308 */ /* 0x000ee20000002400 */
[----:B0-----:R-:W-:Y:S02]  /*bdc0*/  FMNMX.FTZ R25, R64, R25, !PT ;  /* 0x0000001940197209 */ /* 0x001fe40007810000 */
[----:B-1----:R-:W-:-:S05]  /*bdd0*/  FMNMX.FTZ R12, R38, R13, !PT ;  /* 0x0000000d260c7209 */ /* 0x002fca0007810000 */
[----:B------:R-:W0:Y:S01]  /*bde0*/  MUFU.TANH R41, R41 ;  /* 0x0000002900297308 */ /* 0x000e220000002400 */
[----:B--2---:R-:W-:Y:S01]  /*bdf0*/  FMNMX.FTZ R13, R39, R12, !PT ;  /* 0x0000000c270d7209 */ /* 0x004fe20007810000 */
[----:B------:R-:W1:Y:S06]  /*be00*/  SHFL.BFLY PT, R68, R25, 0x2, 0x1f ;  /* 0x0c401f0019447f89 */ /* 0x000e6c00000e0000 */
[----:B------:R-:W2:Y:S01]  /*be10*/  MUFU.TANH R42, R42 ;  /* 0x0000002a002a7308 */ /* 0x000ea20000002400 */
[----:B---3--:R-:W-:Y:S01]  /*be20*/  FMNMX.FTZ R12, R40, R13, !PT ;  /* 0x0000000d280c7209 */ /* 0x008fe20007810000 */
[----:B------:R-:W-:-:S06]  /*be30*/  FMUL.FTZ R56, R59, R9 ;  /* 0x000000093b387220 */ /* 0x000fcc0000410000 */
[----:B------:R-:W3:Y:S01]  /*be40*/  MUFU.TANH R43, R43 ;  /* 0x0000002b002b7308 */ /* 0x000ee20000002400 */
[----:B0-----:R-:W-:Y:S01]  /*be50*/  FMNMX.FTZ R13, R41, R12, !PT ;  /* 0x0000000c290d7209 */ /* 0x001fe20007810000 */
[----:B------:R-:W-:-:S06]  /*be60*/  FMUL.FTZ R58, R62, R9 ;  /* 0x000000093e3a7220 */ /* 0x000fcc0000410000 */
[----:B------:R-:W0:Y:S01]  /*be70*/  MUFU.TANH R44, R44 ;  /* 0x0000002c002c7308 */ /* 0x000e220000002400 */
[----:B--2---:R-:W-:Y:S01]  /*be80*/  FMNMX.FTZ R12, R42, R13, !PT ;  /* 0x0000000d2a0c7209 */ /* 0x004fe20007810000 */
[----:B------:R-:W-:-:S06]  /*be90*/  FMUL.FTZ R59, R63, R9 ;  /* 0x000000093f3b7220 */ /* 0x000fcc0000410000 */
        /* <DEDUP_REMOVED lines=8> */
[----:B------:R-:W-:Y:S01]  /*bf20*/  FMUL.FTZ R63, R70, R9 ;  /* 0x00000009463f7220 */ /* 0x000fe20000410000 */
[----:B-1----:R-:W-:-:S05]  /*bf30*/  FMNMX.FTZ R68, R25, R68, !PT ;  /* 0x0000004419447209 */ /* 0x002fca0007810000 */
[----:B------:R-:W1:Y:S01]  /*bf40*/  MUFU.TANH R59, R59 ;  /* 0x0000003b003b7308 */ /* 0x000e620000002400 */
[----:B---3--:R-:W-:Y:S01]  /*bf50*/  FMNMX.FTZ R13, R56, R13, !PT ;  /* 0x0000000d380d7209 */ /* 0x008fe20007810000 */
[----:B------:R-:W2:Y:S06]  /*bf60*/  SHFL.BFLY PT, R33, R68, 0x1, 0x1f ;  /* 0x0c201f0044217f89 */ /* 0x000eac00000e0000 */
[----:B------:R-:W3:Y:S01]  /*bf70*/  MUFU.TANH R61, R61 ;  /* 0x0000003d003d7308 */ /* 0x000ee20000002400 */
[----:B------:R-:W-:Y:S01]  /*bf80*/  FMUL.FTZ R9, R71, R9 ;  /* 0x0000000947097220 */ /* 0x000fe20000410000 */
[----:B0-----:R-:W-:-:S06]  /*bf90*/  FMNMX.FTZ R12, R58, R13, !PT ;  /* 0x0000000d3a0c7209 */ /* 0x001fcc0007810000 */
[----:B------:R-:W0:Y:S01]  /*bfa0*/  MUFU.TANH R62, R62 ;  /* 0x0000003e003e7308 */ /* 0x000e220000002400 */
[----:B-1----:R-:W-:-:S07]  /*bfb0*/  FMNMX.FTZ R12, R59, R12, !PT ;  /* 0x0000000c3b0c7209 */ /* 0x002fce0007810000 */
[----:B------:R-:W1:Y:S01]  /*bfc0*/  MUFU.TANH R63, R63 ;  /* 0x0000003f003f7308 */ /* 0x000e620000002400 */
[----:B---3--:R-:W-:-:S07]  /*bfd0*/  FMNMX.FTZ R13, R61, R12, !PT ;  /* 0x0000000c3d0d7209 */ /* 0x008fce0007810000 */
[----:B------:R-:W3:Y:S01]  /*bfe0*/  MUFU.TANH R9, R9 ;  /* 0x0000000900097308 */ /* 0x000ee20000002400 */
[----:B0-----:R-:W-:Y:S02]  /*bff0*/  FMNMX.FTZ R12, R62, R13, !PT ;  /* 0x0000000d3e0c7209 */ /* 0x001fe40007810000 */
[----:B------:R-:W-:Y:S02]  /*c000*/  IADD3 R13, P2, R16, 0x230, RZ ;  /* 0x00000230100d7810 */ /* 0x000fe40007f5e0ff */
[----:B-1----:R-:W-:Y:S02]  /*c010*/  FMNMX.FTZ R66, R63, R12, !PT ;  /* 0x0000000c3f427209 */ /* 0x002fe40007810000 */
[----:B------:R-:W-:Y:S01]  /*c020*/  LOP3.LUT R12, R13, 0x4, RZ, 0xfc, !PT ;  /* 0x000000040d0c7812 */ /* 0x000fe200078efcff */
[----:B------:R-:W-:Y:S01]  /*c030*/  IMAD.X R13, RZ, RZ, R17, P2 ;  /* 0x000000ffff0d7224 */ /* 0x000fe200010e0611 */
[----:B--2---:R-:W-:Y:S02]  /*c040*/  FMNMX.FTZ R33, R68, R33, !PT ;  /* 0x0000002144217209 */ /* 0x004fe40007810000 */
[----:B---3--:R-:W-:Y:S01]  /*c050*/  FMNMX.FTZ R31, R9, R66, !PT ;  /* 0x00000042091f7209 */ /* 0x008fe20007810000 */
        /* <DEDUP_REMOVED lines=9> */
[----:B------:R-:W0:Y:S04]  /*c0f0*/  LD.E R65, desc[UR40][R16.64+0x250] ;  /* 0x0002502810417980 */ /* 0x000e28000c101900 */
[----:B------:R-:W2:Y:S04]  /*c100*/  LD.E R67, desc[UR40][R16.64+0x230] ;  /* 0x0002302810437980 */ /* 0x000ea8000c101900 */
[----:B------:R-:W3:Y:S04]  /*c110*/  LD.E R69, desc[UR40][R16.64+0x240] ;  /* 0x0002402810457980 */ /* 0x000ee8000c101900 */
[----:B------:R-:W4:Y:S04]  /*c120*/  LD.E R71, desc[UR40][R16.64+0x244] ;  /* 0x0002442810477980 */ /* 0x000f28000c101900 */
[----:B------:R-:W4:Y:S01]  /*c130*/  LD.E R66, desc[UR40][R16.64+0x270] ;  /* 0x0002702810427980 */ /* 0x000f22000c101900 */
[----:B------:R-:W-:Y:S01]  /*c140*/  FADD.FTZ R70, R5, -R68 ;  /* 0x8000004405467221 */ /* 0x000fe20000010000 */
[-C--:B0-----:R-:W-:Y:S01]  /*c150*/  FMUL.FTZ R68, R68, R65.reuse ;  /* 0x0000004144447220 */ /* 0x081fe20000410000 */
[----:B--2---:R-:W-:Y:S01]  /*c160*/  FMUL.FTZ R12, R67, R65 ;  /* 0x00000041430c7220 */ /* 0x004fe20000410000 */
[----:B------:R-:W-:Y:S01]  /*c170*/  FADD.FTZ R4, R4, -R67 ;  /* 0x8000004304047221 */ /* 0x000fe20000010000 */
[----:B------:R-:W-:-:S02]  /*c180*/  FMUL.FTZ R25, R65, R70 ;  /* 0x0000004641197220 */ /* 0x000fc40000410000 */
[-CC-:B------:R-:W-:Y:S01]  /*c190*/  FFMA.FTZ R35, R15, R65.reuse, -R12.reuse ;  /* 0x000000410f237223 */ /* 0x180fe2000001080c */
[-CC-:B------:R-:W-:Y:S01]  /*c1a0*/  FFMA.FTZ R152, R7, R65.reuse, -R12.reuse ;  /* 0x0000004107987223 */ /* 0x180fe2000001080c */
[-C--:B------:R-:W-:Y:S01]  /*c1b0*/  FFMA.FTZ R15, R36, R65.reuse, -R12 ;  /* 0x00000041240f7223 */ /* 0x080fe2000001080c */
[-C--:B------:R-:W-:Y:S01]  /*c1c0*/  FFMA.FTZ R36, R6, R65.reuse, -R68 ;  /* 0x0000004106247223 */ /* 0x080fe20000010844 */
[-C--:B------:R-:W-:Y:S01]  /*c1d0*/  FMUL.FTZ R4, R4, R65.reuse ;  /* 0x0000004104047220 */ /* 0x080fe20000410000 */
[-C--:B------:R-:W-:Y:S01]  /*c1e0*/  FFMA.FTZ R37, R8, R65.reuse, -R12 ;  /* 0x0000004108257223 */ /* 0x080fe2000001080c */
[-C--:B------:R-:W-:Y:S01]  /*c1f0*/  FFMA.FTZ R153, R3, R65.reuse, -R68 ;  /* 0x0000004103997223 */ /* 0x080fe20000010844 */
[----:B------:R-:W-:Y:S01]  /*c200*/  MUFU.EX2 R152, R152 ;  /* 0x0000009800987308 */ /* 0x000fe20000000800 */
[-C--:B------:R-:W-:Y:S01]  /*c210*/  FFMA.FTZ R160, R34, R65.reuse, -R12 ;  /* 0x0000004122a07223 */ /* 0x080fe2000001080c */
[----:B------:R-:W-:-:S06]  /*c220*/  FFMA.FTZ R34, R11, R65, -R68 ;  /* 0x000000410b227223 */ /* 0x000fcc0000010844 */
[----:B------:R-:W3:Y:S01]  /*c230*/  MUFU.EX2 R5, R4 ;  /* 0x0000000400057308 */ /* 0x000ee20000000800 */
[-C--:B------:R-:W-:Y:S01]  /*c240*/  FFMA.FTZ R154, R18, R65.reuse, -R12 ;  /* 0x00000041129a7223 */ /* 0x080fe2000001080c */
[----:B------:R-:W-:-:S06]  /*c250*/  FFMA.FTZ R155, R14, R65, -R68 ;  /* 0x000000410e9b7223 */ /* 0x000fcc0000010844 */
[----:B------:R-:W-:Y:S08]  /*c260*/  MUFU.EX2 R25, R25 ;  /* 0x0000001900197308 */ /* 0x000ff00000000800 */
[----:B------:R-:W4:Y:S01]  /*c270*/  MUFU.EX2 R36, R36 ;  /* 0x0000002400247308 */ /* 0x000f220000000800 */
[-CC-:B------:R-:W-:Y:S01]  /*c280*/  FFMA.FTZ R31, R29, R65.reuse, -R12.reuse ;  /* 0x000000411d1f7223 */ /* 0x180fe2000001080c */
[----:B------:R-:W-:-:S06]  /*c290*/  FFMA.FTZ R33, R19, R65, -R12 ;  /* 0x0000004113217223 */ /* 0x000fcc000001080c */
[----:B------:R-:W0:Y:S01]  /*c2a0*/  MUFU.EX2 R37, R37 ;  /* 0x0000002500257308 */ /* 0x000e220000000800 */
[-C--:B------:R-:W-:Y:S01]  /*c2b0*/  FFMA.FTZ R29, R32, R65.reuse, -R12 ;  /* 0x00000041201d7223 */ /* 0x080fe2000001080c */
[----:B------:R-:W-:-:S06]  /*c2c0*/  FFMA.FTZ R32, R20, R65, -R68 ;  /* 0x0000004114207223 */ /* 0x000fcc0000010844 */
[----:B------:R-:W1:Y:S01]  /*c2d0*/  MUFU.EX2 R153, R153 ;  /* 0x0000009900997308 */ /* 0x000e620000000800 */
[----:B------:R-:W-:-:S07]  /*c2e0*/  FFMA.FTZ R156, R28, R65, -R12 ;  /* 0x000000411c9c7223 */ /* 0x000fce000001080c */
[----:B------:R-:W2:Y:S01]  /*c2f0*/  MUFU.EX2 R35, R35 ;  /* 0x0000002300237308 */ /* 0x000ea20000000800 */
[----:B------:R-:W-:-:S07]  /*c300*/  FFMA.FTZ R157, R21, R65, -R68 ;  /* 0x00000041159d7223 */ /* 0x000fce0000010844 */
[----:B------:R-:W2:Y:S01]  /*c310*/  MUFU.EX2 R34, R34 ;  /* 0x0000002200227308 */ /* 0x000ea20000000800 */
[----:B---3--:R-:W-:Y:S01]  /*c320*/  FFMA.FTZ R4, R5, R69, R152 ;  /* 0x0000004505047223 */ /* 0x008fe20000010098 */
[----:B------:R-:W-:-:S06]  /*c330*/  FFMA.FTZ R158, R30, R65, -R12 ;  /* 0x000000411e9e7223 */ /* 0x000fcc000001080c */
[----:B------:R-:W3:Y:S01]  /*c340*/  MUFU.EX2 R154, R154 ;  /* 0x0000009a009a7308 */ /* 0x000ee20000000800 */
[----:B----4-:R-:W-:Y:S01]  /*c350*/  FFMA.FTZ R6, R25, R71, R36 ;  /* 0x0000004719067223 */ /* 0x010fe20000010024 */
        /* <DEDUP_REMOVED lines=8> */
[----:B------:R-:W-:-:S06]  /*c3e0*/  FADD.FTZ R4, R34, R3 ;  /* 0x0000000322047221 */ /* 0x000fcc0000010000 */
[----:B------:R-:W2:Y:S01]  /*c3f0*/  MUFU.EX2 R156, R156 ;  /* 0x0000009c009c7308 */ /* 0x000ea20000000800 */
[----:B------:R-:W-:-:S07]  /*c400*/  FFMA.FTZ R28, R27, R65, -R68 ;  /* 0x000000411b1c7223 */ /* 0x000fce0000010844 */
[----:B------:R-:W2:Y:S01]  /*c410*/  MUFU.EX2 R157, R157 ;  /* 0x0000009d009d7308 */ /* 0x000ea20000000800 */
[----:B---3--:R-:W-:Y:S01]  /*c420*/  FADD.FTZ R6, R154, R7 ;  /* 0x000000079a067221 */ /* 0x008fe20000010000 */
[----:B----4-:R-:W-:-:S06]  /*c430*/  FADD.FTZ R3, R155, R4 ;  /* 0x000000049b037221 */ /* 0x010fcc0000010000 */
[----:B------:R-:W3:Y:S01]  /*c440*/  MUFU.EX2 R31, R31 ;  /* 0x0000001f001f7308 */ /* 0x000ee20000000800 */
[----:B------:R-:W-:-:S07]  /*c450*/  FFMA.FTZ R161, R38, R65, -R68 ;  /* 0x0000004126a17223 */ /* 0x000fce0000010844 */
[----:B------:R-:W4:Y:S01]  /*c460*/  MUFU.EX2 R30, R30 ;  /* 0x0000001e001e7308 */ /* 0x000f220000000800 */
[----:B0-----:R-:W-:Y:S01]  /*c470*/  FADD.FTZ R7, R33, R6 ;  /* 0x0000000621077221 */ /* 0x001fe20000010000 */
[----:B-1----:R-:W-:-:S06]  /*c480*/  FADD.FTZ R4, R32, R3 ;  /* 0x0000000320047221 */ /* 0x002fcc0000010000 */
[----:B------:R-:W0:Y:S01]  /*c490*/  MUFU.EX2 R158, R158 ;  /* 0x0000009e009e7308 */ /* 0x000e220000000800 */
[----:B------:R-:W-:-:S07]  /*c4a0*/  FFMA.FTZ R163, R39, R65, -R68 ;  /* 0x0000004127a37223 */ /* 0x000fce0000010844 */
[----:B------:R-:W1:Y:S01]  /*c4b0*/  MUFU.EX2 R159, R159 ;  /* 0x0000009f009f7308 */ /* 0x000e620000000800 */
[----:B--2---:R-:W-:Y:S01]  /*c4c0*/  FADD.FTZ R6, R156, R7 ;  /* 0x000000079c067221 */ /* 0x004fe20000010000 */
[----:B------:R-:W-:-:S06]  /*c4d0*/  FFMA.FTZ R162, R45, R65, -R12 ;  /* 0x000000412da27223 */ /* 0x000fcc000001080c */
[----:B------:R-:W2:Y:S01]  /*c4e0*/  MUFU.EX2 R29, R29 ;  /* 0x0000001d001d7308 */ /* 0x000ea20000000800 */
[----:B------:R-:W-:Y:S01]  /*c4f0*/  FADD.FTZ R3, R157, R4 ;  /* 0x000000049d037221 */ /* 0x000fe20000010000 */
[----:B------:R-:W-:-:S06]  /*c500*/  FFMA.FTZ R14, R40, R65, -R68 ;  /* 0x00000041280e7223 */ /* 0x000fcc0000010844 */
[----:B------:R-:W2:Y:S01]  /*c510*/  MUFU.EX2 R28, R28 ;  /* 0x0000001c001c7308 */ /* 0x000ea20000000800 */
[----:B---3--:R-:W-:Y:S01]  /*c520*/  FADD.FTZ R7, R31, R6 ;  /* 0x000000061f077221 */ /* 0x008fe20000010000 */
[----:B------:R-:W-:-:S06]  /*c530*/  FFMA.FTZ R229, R47, R65, -R12 ;  /* 0x000000412fe57223 */ /* 0x000fcc000001080c */
[----:B------:R-:W3:Y:S01]  /*c540*/  MUFU.EX2 R160, R160 ;  /* 0x000000a000a07308 */ /* 0x000ee20000000800 */
[----:B----4-:R-:W-:Y:S01]  /*c550*/  FADD.FTZ R4, R30, R3 ;  /* 0x000000031e047221 */ /* 0x010fe20000010000 */
[----:B------:R-:W-:-:S06]  /*c560*/  FFMA.FTZ R227, R41, R65, -R68 ;  /* 0x0000004129e37223 */ /* 0x000fcc0000010844 */
[----:B------:R-:W4:Y:S01]  /*c570*/  MUFU.EX2 R161, R161 ;  /* 0x000000a100a17308 */ /* 0x000f220000000800 */
[----:B0-----:R-:W-:Y:S01]  /*c580*/  FADD.FTZ R6, R158, R7 ;  /* 0x000000079e067221 */ /* 0x001fe20000010000 */
[----:B------:R-:W-:-:S06]  /*c590*/  FFMA.FTZ R230, R48, R65, -R12 ;  /* 0x0000004130e67223 */ /* 0x000fcc000001080c */
[----:B------:R-:W0:Y:S01]  /*c5a0*/  MUFU.EX2 R15, R15 ;  /* 0x0000000f000f7308 */ /* 0x000e220000000800 */
[----:B-1----:R-:W-:Y:S01]  /*c5b0*/  FADD.FTZ R3, R159, R4 ;  /* 0x000000049f037221 */ /* 0x002fe20000010000 */
[----:B------:R-:W-:-:S06]  /*c5c0*/  FFMA.FTZ R228, R42, R65, -R68 ;  /* 0x000000412ae47223 */ /* 0x000fcc0000010844 */
        /* <DEDUP_REMOVED lines=32> */
[----:B-1----:R-:W-:-:S06]  /*c7d0*/  FADD.FTZ R7, R228, R7 ;  /* 0x00000007e4077221 */ /* 0x002fcc0000010000 */
[----:B------:R-:W0:Y:S01]  /*c7e0*/  MUFU.EX2 R172, R172 ;  /* 0x000000ac00ac7308 */ /* 0x000e220000000800 */
[-C--:B------:R-:W-:Y:S01]  /*c7f0*/  FFMA.FTZ R168, R54, R65.reuse, -R12 ;  /* 0x0000004136a87223 */ /* 0x080fe2000001080c */
[----:B------:R-:W-:-:S06]  /*c800*/  FFMA.FTZ R167, R59, R65, -R68 ;  /* 0x000000413ba77223 */ /* 0x000fcc0000010844 */
[----:B------:R-:W1:Y:S01]  /*c810*/  MUFU.EX2 R170, R170 ;  /* 0x000000aa00aa7308 */ /* 0x000e620000000800 */
[----:B--2---:R-:W-:Y:S01]  /*c820*/  FADD.FTZ R3, R225, R4 ;  /* 0x00000004e1037221 */ /* 0x004fe20000010000 */
[----:B------:R-:W-:-:S06]  /*c830*/  FADD.FTZ R4, R174, R7 ;  /* 0x00000007ae047221 */ /* 0x000fcc0000010000 */
[----:B------:R-:W2:Y:S01]  /*c840*/  MUFU.EX2 R173, R173 ;  /* 0x000000ad00ad7308 */ /* 0x000ea20000000800 */
[-C--:B------:R-:W-:Y:S01]  /*c850*/  FFMA.FTZ R164, R55, R65.reuse, -R12 ;  /* 0x0000004137a47223 */ /* 0x080fe2000001080c */
[----:B------:R-:W-:-:S06]  /*c860*/  FFMA.FTZ R20, R61, R65, -R68 ;  /* 0x000000413d147223 */ /* 0x000fcc0000010844 */
[----:B------:R-:W2:Y:S01]  /*c870*/  MUFU.EX2 R171, R171 ;  /* 0x000000ab00ab7308 */ /* 0x000ea20000000800 */
[----:B---3--:R-:W-:Y:S01]  /*c880*/  FADD.FTZ R7, R226, R3 ;  /* 0x00000003e2077221 */ /* 0x008fe20000010000 */
[----:B----4-:R-:W-:-:S06]  /*c890*/  FADD.FTZ R11, R175, R4 ;  /* 0x00000004af0b7221 */ /* 0x010fcc0000010000 */
[----:B------:R-:W3:Y:S01]  /*c8a0*/  MUFU.EX2 R169, R169 ;  /* 0x000000a900a97308 */ /* 0x000ee20000000800 */
[-C--:B------:R-:W-:Y:S01]  /*c8b0*/  FFMA.FTZ R165, R57, R65.reuse, -R12 ;  /* 0x0000004139a57223 */ /* 0x080fe2000001080c */
        /* <DEDUP_REMOVED lines=16> */
[----:B------:R-:W3:Y:S08]  /*c9c0*/  MUFU.EX2 R165, R165 ;  /* 0x000000a500a57308 */ /* 0x000ef00000000800 */
[----:B------:R-:W4:Y:S01]  /*c9d0*/  MUFU.EX2 R21, R21 ;  /* 0x0000001500157308 */ /* 0x000f220000000800 */
[----:B0-----:R-:W-:Y:S01]  /*c9e0*/  FADD.FTZ R9, R168, R9 ;  /* 0x00000009a8097221 */ /* 0x001fe20000010000 */
[----:B-1----:R-:W-:-:S06]  /*c9f0*/  FADD.FTZ R7, R167, R4 ;  /* 0x00000004a7077221 */ /* 0x002fcc0000010000 */
[----:B------:R-:W0:Y:S08]  /*ca00*/  MUFU.EX2 R18, R18 ;  /* 0x0000001200127308 */ /* 0x000e300000000800 */
[----:B------:R-:W1:Y:S01]  /*ca10*/  MUFU.EX2 R3, R3 ;  /* 0x0000000300037308 */ /* 0x000e620000000800 */
[----:B--2---:R-:W-:Y:S01]  /*ca20*/  FADD.FTZ R4, R164, R9 ;  /* 0x00000009a4047221 */ /* 0x004fe20000010000 */
[----:B------:R-:W-:-:S06]  /*ca30*/  FADD.FTZ R6, R20, R7 ;  /* 0x0000000714067221 */ /* 0x000fcc0000010000 */
[----:B------:R-:W2:Y:S08]  /*ca40*/  MUFU.EX2 R19, R19 ;  /* 0x0000001300137308 */ /* 0x000eb00000000800 */
[----:B------:R-:W2:Y:S01]  /*ca50*/  MUFU.EX2 R11, R11 ;  /* 0x0000000b000b7308 */ /* 0x000ea20000000800 */
[----:B---3--:R-:W-:Y:S01]  /*ca60*/  FADD.FTZ R7, R165, R4 ;  /* 0x00000004a5077221 */ /* 0x008fe20000010000 */
[----:B----4-:R-:W-:Y:S01]  /*ca70*/  FADD.FTZ R6, R21, R6 ;  /* 0x0000000615067221 */ /* 0x010fe20000010000 */
[----:B------:R-:W-:-:S02]  /*ca80*/  IADD3 R4, P2, R16, 0x270, RZ ;  /* 0x0000027010047810 */ /* 0x000fc40007f5e0ff */
[----:B0-----:R-:W-:Y:S01]  /*ca90*/  FADD.FTZ R8, R18, R7 ;  /* 0x0000000712087221 */ /* 0x001fe20000010000 */
[----:B-1----:R-:W-:Y:S01]  /*caa0*/  FADD.FTZ R6, R3, R6 ;  /* 0x0000000603067221 */ /* 0x002fe20000010000 */
[----:B------:R-:W-:Y:S01]  /*cab0*/  FMUL.FTZ R27, R5, R66 ;  /* 0x00000042051b7220 */ /* 0x000fe20000410000 */
[----:B------:R-:W-:Y:S02]  /*cac0*/  IMAD.X R9, RZ, RZ, R17, P2 ;  /* 0x000000ffff097224 */ /* 0x000fe400010e0611 */
[----:B--2---:R-:W-:Y:S01]  /*cad0*/  FADD.FTZ R7, R19, R8 ;  /* 0x0000000813077221 */ /* 0x004fe20000010000 */
[----:B------:R-:W-:Y:S01]  /*cae0*/  LOP3.LUT R8, R4, 0x4, RZ, 0xfc, !PT ;  /* 0x0000000404087812 */ /* 0x000fe200078efcff */
[----:B------:R-:W-:Y:S01]  /*caf0*/  ST.E desc[UR40][R16.64+0x270], R27 ;  /* 0x0002701b10007985 */ /* 0x000fe2000c101928 */
[----:B------:R-:W-:-:S03]  /*cb00*/  FADD.FTZ R13, R11, R6 ;  /* 0x000000060b0d7221 */ /* 0x000fc60000010000 */
[----:B------:R0:W-:Y:S04]  /*cb10*/  ST.E desc[UR40][R16.64+0x240], R7 ;  /* 0x0002400710007985 */ /* 0x0001e8000c101928 */
[----:B------:R1:W-:Y:S04]  /*cb20*/  ST.E desc[UR40][R16.64+0x244], R13 ;  /* 0x0002440d10007985 */ /* 0x0003e8000c101928 */
[----:B------:R-:W2:Y:S02]  /*cb30*/  LD.E R6, desc[UR40][R8.64] ;  /* 0x0000002808067980 */ /* 0x000ea4000c101900 */
[----:B--2---:R-:W-:-:S05]  /*cb40*/  FMUL.FTZ R39, R5, R6 ;  /* 0x0000000605277220 */ /* 0x004fca0000410000 */
[----:B------:R-:W-:Y:S04]  /*cb50*/  ST.E desc[UR40][R8.64], R39 ;  /* 0x0000002708007985 */ /* 0x000fe8000c101928 */
[----:B------:R-:W0:Y:S04]  /*cb60*/  LD.E R98, desc[UR40][R16.64+0x280] ;  /* 0x0002802810627980 */ /* 0x000e28000c101900 */
[----:B------:R-:W2:Y:S04]  /*cb70*/  LD.E R41, desc[UR40][R16.64+0x464] ;  /* 0x0004642810297980 */ /* 0x000ea8000c101900 */
[----:B------:R-:W1:Y:S04]  /*cb80*/  LD.E R100, desc[UR40][R16.64+0x284] ;  /* 0x0002842810647980 */ /* 0x000e68000c101900 */
[----:B------:R-:W3:Y:S04]  /*cb90*/  LD.E R112, desc[UR40][R16.64+0x2b4] ;  /* 0x0002b42810707980 */ /* 0x000ee8000c101900 */
        /* <DEDUP_REMOVED lines=58> */
[C---:B0-----:R-:W-:Y:S01]  /*cf40*/  FMUL.FTZ R7, R5.reuse, R98 ;  /* 0x0000006205077220 */ /* 0x041fe20000410000 */
[----:B--2---:R-:W-:-:S04]  /*cf50*/  FMUL.FTZ R47, R5, R41 ;  /* 0x00000029052f7220 */ /* 0x004fc80000410000 */
[----:B------:R3:W-:Y:S01]  /*cf60*/  ST.E desc[UR40][R16.64+0x280], R7 ;  /* 0x0002800710007985 */ /* 0x0007e2000c101928 */
[----:B-1----:R-:W-:-:S03]  /*cf70*/  FMUL.FTZ R13, R5, R100 ;  /* 0x00000064050d7220 */ /* 0x002fc60000410000 */
[----:B------:R-:W-:Y:S04]  /*cf80*/  ST.E desc[UR40][R16.64+0x464], R47 ;  /* 0x0004642f10007985 */ /* 0x000fe8000c101928 */
[----:B------:R0:W-:Y:S01]  /*cf90*/  ST.E desc[UR40][R16.64+0x284], R13 ;  /* 0x0002840d10007985 */ /* 0x0001e2000c101928 */
[C---:B---3--:R-:W-:Y:S01]  /*cfa0*/  FMUL.FTZ R7, R5.reuse, R112 ;  /* 0x0000007005077220 */ /* 0x048fe20000410000 */
[C---:B----4-:R-:W-:Y:S01]  /*cfb0*/  FMUL.FTZ R27, R5.reuse, R102 ;  /* 0x00000066051b7220 */ /* 0x050fe20000410000 */
[----:B------:R-:W-:-:S03]  /*cfc0*/  FMUL.FTZ R39, R5, R104 ;  /* 0x0000006805277220 */ /* 0x000fc60000410000 */
[----:B------:R1:W-:Y:S01]  /*cfd0*/  ST.E desc[UR40][R16.64+0x2b4], R7 ;  /* 0x0002b40710007985 */ /* 0x0003e2000c101928 */
[C---:B------:R-:W-:Y:S01]  /*cfe0*/  FMUL.FTZ R41, R5.reuse, R106 ;  /* 0x0000006a05297220 */ /* 0x040fe20000410000 */
[C---:B------:R-:W-:Y:S01]  /*cff0*/  FMUL.FTZ R43, R5.reuse, R108 ;  /* 0x0000006c052b7220 */ /* 0x040fe20000410000 */
[C---:B------:R-:W-:Y:S01]  /*d000*/  FMUL.FTZ R45, R5.reuse, R110 ;  /* 0x0000006e052d7220 */ /* 0x040fe20000410000 */
[C---:B0-----:R-:W-:Y:S01]  /*d010*/  FMUL.FTZ R13, R5.reuse, R114 ;  /* 0x00000072050d7220 */ /* 0x041fe20000410000 */
[C---:B------:R-:W-:Y:S01]  /*d020*/  FMUL.FTZ R47, R5.reuse, R116 ;  /* 0x00000074052f7220 */ /* 0x040fe20000410000 */
[C---:B------:R-:W-:Y:S01]  /*d030*/  FMUL.FTZ R49, R5.reuse, R118 ;  /* 0x0000007605317220 */ /* 0x040fe20000410000 */
[C---:B-1----:R-:W-:Y:S01]  /*d040*/  FMUL.FTZ R7, R5.reuse, R132 ;  /* 0x0000008405077220 */ /* 0x042fe20000410000 */
[----:B------:R0:W-:Y:S01]  /*d050*/  ST.E desc[UR40][R16.64+0x290], R27 ;  /* 0x0002901b10007985 */ /* 0x0001e2000c101928 */
[----:B------:R-:W-:-:S03]  /*d060*/  FMUL.FTZ R51, R5, R120 ;  /* 0x0000007805337220 */ /* 0x000fc60000410000 */
        /* <DEDUP_REMOVED lines=94> */
[----:B------:R-:W-:Y:S01]  /*d650*/  LOP3.LUT R6, R4, 0x8, RZ, 0xfc, !PT ;  /* 0x0000000804067812 */ /* 0x000fe200078efcff */
[C---:B-1----:R-:W-:Y:S01]  /*d660*/  FMUL.FTZ R47, R5.reuse, R12 ;  /* 0x0000000c052f7220 */ /* 0x042fe20000410000 */
[----:B---3--:R-:W-:Y:S01]  /*d670*/  FMUL.FTZ R49, R5, R24 ;  /* 0x0000001805317220 */ /* 0x008fe20000410000 */
[----:B------:R-:W-:Y:S01]  /*d680*/  ST.E desc[UR40][R16.64+0x414], R51 ;  /* 0x0004143310007985 */ /* 0x000fe2000c101928 */
[----:B0-----:R-:W-:-:S03]  /*d690*/  IMAD.MOV.U32 R7, RZ, RZ, R9 ;  /* 0x000000ffff077224 */ /* 0x001fc600078e0009 */
[----:B------:R0:W-:Y:S04]  /*d6a0*/  ST.E desc[UR40][R16.64+0x420], R27 ;  /* 0x0004201b10007985 */ /* 0x0001e8000c101928 */
[----:B------:R1:W-:Y:S04]  /*d6b0*/  ST.E desc[UR40][R16.64+0x424], R39 ;  /* 0x0004242710007985 */ /* 0x0003e8000c101928 */
[----:B------:R-:W-:Y:S04]  /*d6c0*/  ST.E desc[UR40][R16.64+0x430], R41 ;  /* 0x0004302910007985 */ /* 0x000fe8000c101928 */
[----:B------:R-:W-:Y:S04]  /*d6d0*/  ST.E desc[UR40][R16.64+0x434], R43 ;  /* 0x0004342b10007985 */ /* 0x000fe8000c101928 */
[----:B------:R-:W-:Y:S04]  /*d6e0*/  ST.E desc[UR40][R16.64+0x440], R45 ;  /* 0x0004402d10007985 */ /* 0x000fe8000c101928 */
[----:B------:R2:W-:Y:S04]  /*d6f0*/  ST.E desc[UR40][R16.64+0x450], R13 ;  /* 0x0004500d10007985 */ /* 0x0005e8000c101928 */
[----:B------:R-:W-:Y:S04]  /*d700*/  ST.E desc[UR40][R16.64+0x454], R47 ;  /* 0x0004542f10007985 */ /* 0x000fe8000c101928 */
[----:B------:R3:W-:Y:S04]  /*d710*/  ST.E desc[UR40][R16.64+0x460], R49 ;  /* 0x0004603110007985 */ /* 0x0007e8000c101928 */
[----:B------:R-:W0:Y:S01]  /*d720*/  LD.E R12, desc[UR40][R6.64] ;  /* 0x00000028060c7980 */ /* 0x000e22000c101900 */
[----:B------:R-:W-:Y:S01]  /*d730*/  LOP3.LUT R4, R4, 0xc, RZ, 0xfc, !PT ;  /* 0x0000000c04047812 */ /* 0x000fe200078efcff */
[----:B------:R-:W-:-:S02]  /*d740*/  IMAD.MOV.U32 R5, RZ, RZ, R9 ;  /* 0x000000ffff057224 */ /* 0x000fc400078e0009 */
[----:B0-----:R-:W-:-:S05]  /*d750*/  FMUL.FTZ R27, R25, R12 ;  /* 0x0000000c191b7220 */ /* 0x001fca0000410000 */
[----:B------:R0:W-:Y:S04]  /*d760*/  ST.E desc[UR40][R6.64], R27 ;  /* 0x0000001b06007985 */ /* 0x0001e8000c101928 */
[----:B------:R-:W1:Y:S02]  /*d770*/  LD.E R12, desc[UR40][R4.64] ;  /* 0x00000028040c7980 */ /* 0x000e64000c101900 */
[----:B-1----:R-:W-:-:S05]  /*d780*/  FMUL.FTZ R39, R25, R12 ;  /* 0x0000000c19277220 */ /* 0x002fca0000410000 */
[----:B------:R1:W-:Y:S04]  /*d790*/  ST.E desc[UR40][R4.64], R39 ;  /* 0x0000002704007985 */ /* 0x0003e8000c101928 */
[----:B--2---:R-:W3:Y:S04]  /*d7a0*/  LD.E R13, desc[UR40][R16.64+0x46c] ;  /* 0x00046c28100d7980 */ /* 0x004ee8000c101900 */
[----:B------:R-:W0:Y:S04]  /*d7b0*/  LD.E R106, desc[UR40][R16.64+0x28c] ;  /* 0x00028c28106a7980 */ /* 0x000e28000c101900 */
[----:B------:R-:W2:Y:S04]  /*d7c0*/  LD.E R104, desc[UR40][R16.64+0x288] ;  /* 0x0002882810687980 */ /* 0x000ea8000c101900 */
[----:B------:R-:W1:Y:S04]  /*d7d0*/  LD.E R108, desc[UR40][R16.64+0x298] ;  /* 0x00029828106c7980 */ /* 0x000e68000c101900 */
        /* <DEDUP_REMOVED lines=58> */
[C---:B---3--:R-:W-:Y:S01]  /*db80*/  FMUL.FTZ R49, R25.reuse, R13 ;  /* 0x0000000d19317220 */ /* 0x048fe20000410000 */
[----:B0-----:R-:W-:-:S04]  /*db90*/  FMUL.FTZ R27, R25, R106 ;  /* 0x0000006a191b7220 */ /* 0x001fc80000410000 */
[----:B------:R-:W-:Y:S01]  /*dba0*/  ST.E desc[UR40][R16.64+0x46c], R49 ;  /* 0x00046c3110007985 */ /* 0x000fe2000c101928 */
[----:B--2---:R-:W-:-:S03]  /*dbb0*/  FMUL.FTZ R13, R25, R104 ;  /* 0x00000068190d7220 */ /* 0x004fc60000410000 */
[----:B------:R0:W-:Y:S01]  /*dbc0*/  ST.E desc[UR40][R16.64+0x28c], R27 ;  /* 0x00028c1b10007985 */ /* 0x0001e2000c101928 */
[C---:B-1----:R-:W-:Y:S01]  /*dbd0*/  FMUL.FTZ R39, R25.reuse, R108 ;  /* 0x0000006c19277220 */ /* 0x042fe20000410000 */
[C---:B----4-:R-:W-:Y:S01]  /*dbe0*/  FMUL.FTZ R41, R25.reuse, R110 ;  /* 0x0000006e19297220 */ /* 0x050fe20000410000 */
[C---:B------:R-:W-:Y:S01]  /*dbf0*/  FMUL.FTZ R43, R25.reuse, R112 ;  /* 0x00000070192b7220 */ /* 0x040fe20000410000 */
[C---:B------:R-:W-:Y:S01]  /*dc00*/  FMUL.FTZ R45, R25.reuse, R114 ;  /* 0x00000072192d7220 */ /* 0x040fe20000410000 */
[C---:B------:R-:W-:Y:S01]  /*dc10*/  FMUL.FTZ R47, R25.reuse, R116 ;  /* 0x00000074192f7220 */ /* 0x040fe20000410000 */
[C---:B0-----:R-:W-:Y:S01]  /*dc20*/  FMUL.FTZ R27, R25.reuse, R120 ;  /* 0x00000078191b7220 */ /* 0x041fe20000410000 */
[C---:B------:R-:W-:Y:S01]  /*dc30*/  FMUL.FTZ R49, R25.reuse, R122 ;  /* 0x0000007a19317220 */ /* 0x040fe20000410000 */
[----:B------:R0:W-:Y:S04]  /*dc40*/  ST.E desc[UR40][R16.64+0x288], R13 ;  /* 0x0002880d10007985 */ /* 0x0001e8000c101928 */
        /* <DEDUP_REMOVED lines=16> */
[C---:B---3--:R-:W-:Y:S01]  /*dd50*/  FMUL.FTZ R49, R25.reuse, R142 ;  /* 0x0000008e19317220 */ /* 0x048fe20000410000 */
        /* <DEDUP_REMOVED lines=82> */
[----:B------:R-:W-:Y:S01]  /*e280*/  VIADD R26, R73, 0x8 ;  /* 0x00000008491a7836 */ /* 0x000fe20000000000 */
        /* <DEDUP_REMOVED lines=11> */
[----:B------:R3:W-:Y:S01]  /*e340*/  ST.E desc[UR40][R16.64+0x468], R25 ;  /* 0x0004681910007985 */ /* 0x0007e2000c101928 */
[----:B------:R4:W-:Y:S06]  /*e350*/  BAR.SYNC.DEFER_BLOCKING R26, 0x100 ;  /* 0x0004001a0000751d */ /* 0x0009ec0000010000 */
[----:B0-----:R-:W2:Y:S04]  /*e360*/  LD.E R39, desc[UR40][R16.64+0x270] ;  /* 0x0002702810277980 */ /* 0x001ea8000c101900 */
[----:B------:R-:W4:Y:S04]  /*e370*/  LD.E R24, desc[UR40][R16.64+0x218] ;  /* 0x0002182810187980 */ /* 0x000f28000c101900 */
[----:B------:R-:W4:Y:S04]  /*e380*/  LD.E.64 R12, desc[UR40][R16.64+0xa8] ;  /* 0x0000a828100c7980 */ /* 0x000f28000c101b00 */
[----:B--2---:R0:W-:Y:S04]  /*e390*/  ST.E desc[UR40][R16.64+0x270], R39 ;  /* 0x0002702710007985 */ /* 0x0041e8000c101928 */
[----:B-1----:R-:W2:Y:S04]  /*e3a0*/  LD.E R41, desc[UR40][R8.64] ;  /* 0x0000002808297980 */ /* 0x002ea8000c101900 */
[----:B--2---:R1:W-:Y:S04]  /*e3b0*/  ST.E desc[UR40][R8.64], R41 ;  /* 0x0000002908007985 */ /* 0x0043e8000c101928 */
[----:B------:R-:W2:Y:S04]  /*e3c0*/  LD.E R27, desc[UR40][R6.64] ;  /* 0x00000028061b7980 */ /* 0x000ea8000c101900 */
[----:B--2---:R-:W-:Y:S04]  /*e3d0*/  ST.E desc[UR40][R6.64], R27 ;  /* 0x0000001b06007985 */ /* 0x004fe8000c101928 */
[----:B------:R-:W2:Y:S04]  /*e3e0*/  LD.E R43, desc[UR40][R4.64] ;  /* 0x00000028042b7980 */ /* 0x000ea8000c101900 */
[----:B--2---:R2:W-:Y:S04]  /*e3f0*/  ST.E desc[UR40][R4.64], R43 ;  /* 0x0000002b04007985 */ /* 0x0045e8000c101928 */
[----:B---3--:R-:W3:Y:S04]  /*e400*/  LD.E R25, desc[UR40][R16.64+0x280] ;  /* 0x0002802810197980 */ /* 0x008ee8000c101900 */
[----:B------:R-:W3:Y:S04]  /*e410*/  LD.E R45, desc[UR40][R16.64+0x284] ;  /* 0x00028428102d7980 */ /* 0x000ee8000c101900 */
[----:B0-----:R-:W3:Y:S04]  /*e420*/  LD.E R39, desc[UR40][R16.64+0x288] ;  /* 0x0002882810277980 */ /* 0x001ee8000c101900 */
[----:B------:R-:W3:Y:S04]  /*e430*/  LD.E R47, desc[UR40][R16.64+0x28c] ;  /* 0x00028c28102f7980 */ /* 0x000ee8000c101900 */
[----:B------:R-:W3:Y:S04]  /*e440*/  LD.E R49, desc[UR40][R16.64+0x290] ;  /* 0x0002902810317980 */ /* 0x000ee8000c101900 */
[----:B------:R-:W3:Y:S04]  /*e450*/  LD.E R51, desc[UR40][R16.64+0x294] ;  /* 0x0002942810337980 */ /* 0x000ee8000c101900 */
[----:B-1----:R-:W3:Y:S04]  /*e460*/  LD.E R41, desc[UR40][R16.64+0x298] ;  /* 0x0002982810297980 */ /* 0x002ee8000c101900 */
[----:B------:R-:W3:Y:S04]  /*e470*/  LD.E R53, desc[UR40][R16.64+0x29c] ;  /* 0x00029c2810357980 */ /* 0x000ee8000c101900 */
[----:B------:R-:W3:Y:S04]  /*e480*/  LD.E R55, desc[UR40][R16.64+0x2a0] ;  /* 0x0002a02810377980 */ /* 0x000ee8000c101900 */
[----:B------:R-:W3:Y:S04]  /*e490*/  LD.E R57, desc[UR40][R16.64+0x2a4] ;  /* 0x0002a42810397980 */ /* 0x000ee8000c101900 */
[----:B--2---:R-:W2:Y:S04]  /*e4a0*/  LD.E R43, desc[UR40][R16.64+0x2a8] ;  /* 0x0002a828102b7980 */ /* 0x004ea8000c101900 */
[----:B------:R-:W2:Y:S04]  /*e4b0*/  LD.E R59, desc[UR40][R16.64+0x2ac] ;  /* 0x0002ac28103b7980 */ /* 0x000ea8000c101900 */
[----:B------:R-:W2:Y:S04]  /*e4c0*/  LD.E R61, desc[UR40][R16.64+0x2b0] ;  /* 0x0002b028103d7980 */ /* 0x000ea8000c101900 */
[----:B------:R-:W2:Y:S04]  /*e4d0*/  LD.E R63, desc[UR40][R16.64+0x2b4] ;  /* 0x0002b428103f7980 */ /* 0x000ea8000c101900 */
[----:B------:R-:W2:Y:S04]  /*e4e0*/  LD.E R65, desc[UR40][R16.64+0x2b8] ;  /* 0x0002b82810417980 */ /* 0x000ea8000c101900 */
        /* <DEDUP_REMOVED lines=60> */
[----:B---3--:R0:W-:Y:S04]  /*e8b0*/  ST.E desc[UR40][R16.64+0x280], R25 ;  /* 0x0002801910007985 */ /* 0x0081e8000c101928 */
[----:B------:R-:W-:Y:S04]  /*e8c0*/  ST.E desc[UR40][R16.64+0x284], R45 ;  /* 0x0002842d10007985 */ /* 0x000fe8000c101928 */
[----:B------:R1:W-:Y:S04]  /*e8d0*/  ST.E desc[UR40][R16.64+0x288], R39 ;  /* 0x0002882710007985 */ /* 0x0003e8000c101928 */
[----:B------:R-:W-:Y:S04]  /*e8e0*/  ST.E desc[UR40][R16.64+0x28c], R47 ;  /* 0x00028c2f10007985 */ /* 0x000fe8000c101928 */
[----:B------:R-:W-:Y:S04]  /*e8f0*/  ST.E desc[UR40][R16.64+0x290], R49 ;  /* 0x0002903110007985 */ /* 0x000fe8000c101928 */
[----:B------:R-:W-:Y:S04]  /*e900*/  ST.E desc[UR40][R16.64+0x294], R51 ;  /* 0x0002943310007985 */ /* 0x000fe8000c101928 */
[----:B------:R3:W-:Y:S04]  /*e910*/  ST.E desc[UR40][R16.64+0x298], R41 ;  /* 0x0002982910007985 */ /* 0x0007e8000c101928 */
[----:B------:R-:W-:Y:S04]  /*e920*/  ST.E desc[UR40][R16.64+0x29c], R53 ;  /* 0x00029c3510007985 */ /* 0x000fe8000c101928 */
[----:B------:R-:W-:Y:S04]  /*e930*/  ST.E desc[UR40][R16.64+0x2a0], R55 ;  /* 0x0002a03710007985 */ /* 0x000fe8000c101928 */
[----:B------:R-:W-:Y:S04]  /*e940*/  ST.E desc[UR40][R16.64+0x2a4], R57 ;  /* 0x0002a43910007985 */ /* 0x000fe8000c101928 */
[----:B--2---:R2:W-:Y:S04]  /*e950*/  ST.E desc[UR40][R16.64+0x2a8], R43 ;  /* 0x0002a82b10007985 */ /* 0x0045e8000c101928 */
[----:B------:R2:W-:Y:S04]  /*e960*/  ST.E desc[UR40][R16.64+0x2ac], R59 ;  /* 0x0002ac3b10007985 */ /* 0x0005e8000c101928 */
[----:B------:R2:W-:Y:S04]  /*e970*/  ST.E desc[UR40][R16.64+0x2b0], R61 ;  /* 0x0002b03d10007985 */ /* 0x0005e8000c101928 */
[----:B------:R2:W-:Y:S04]  /*e980*/  ST.E desc[UR40][R16.64+0x2b4], R63 ;  /* 0x0002b43f10007985 */ /* 0x0005e8000c101928 */
[----:B------:R2:W-:Y:S04]  /*e990*/  ST.E desc[UR40][R16.64+0x2b8], R65 ;  /* 0x0002b84110007985 */ /* 0x0005e8000c101928 */
[----:B------:R2:W-:Y:S04]  /*e9a0*/  ST.E desc[UR40][R16.64+0x2bc], R67 ;  /* 0x0002bc4310007985 */ /* 0x0005e8000c101928 */
[----:B0-----:R-:W4:Y:S04]  /*e9b0*/  LD.E R25, desc[UR40][R16.64+0x2c0] ;  /* 0x0002c02810197980 */ /* 0x001f28000c101900 */
[----:B-1----:R-:W4:Y:S04]  /*e9c0*/  LD.E R39, desc[UR40][R16.64+0x2d0] ;  /* 0x0002d02810277980 */ /* 0x002f28000c101900 */
[----:B---3--:R-:W3:Y:S04]  /*e9d0*/  LD.E R41, desc[UR40][R16.64+0x2d8] ;  /* 0x0002d82810297980 */ /* 0x008ee8000c101900 */
        /* <DEDUP_REMOVED lines=74> */
[----:B---3--:R3:W-:Y:S04]  /*ee80*/  ST.E desc[UR40][R16.64+0x2d8], R41 ;  /* 0x0002d82910007985 */ /* 0x0087e8000c101928 */
        /* <DEDUP_REMOVED lines=79> */
[----:B0-----:R-:W4:Y:S01]  /*f380*/  LDL R25, [R1+0x88] ;  /* 0x0000880001197983 */ /* 0x001f220000100800 */
[----:B------:R-:W-:-:S02]  /*f390*/  IMAD R12, R24, 0xc00, R12 ;  /* 0x00000c00180c7824 */ /* 0x000fc400078e020c */
[----:B------:R-:W-:Y:S01]  /*f3a0*/  IMAD.MOV.U32 R27, RZ, RZ, R13 ;  /* 0x000000ffff1b7224 */ /* 0x000fe200078e000d */
[----:B------:R-:W-:Y:S01]  /*f3b0*/  F2FP.F16.F32.PACK_AB R152, R37, R152 ;  /* 0x000000982598723e */ /* 0x000fe200000000ff */
[C---:B------:R-:W-:Y:S01]  /*f3c0*/  VIADD R24, R12.reuse, 0x80 ;  /* 0x000000800c187836 */ /* 0x040fe20000000000 */
[----:B------:R-:W-:Y:S01]  /*f3d0*/  F2FP.F16.F32.PACK_AB R153, R153, R36 ;  /* 0x000000249999723e */ /* 0x000fe200000000ff */
[----:B------:R-:W-:Y:S01]  /*f3e0*/  VIADD R26, R12, 0x100 ;  /* 0x000001000c1a7836 */ /* 0x000fe20000000000 */
[----:B------:R-:W-:Y:S01]  /*f3f0*/  R2UR UR15, R27 ;  /* 0x000000001b0f72ca */ /* 0x000fe200000e0000 */
[----:B------:R-:W4:Y:S01]  /*f400*/  LD.E R36, desc[UR40][R16.64+0x2a0] ;  /* 0x0002a02810247980 */ /* 0x000f22000c101900 */
[----:B------:R-:W-:Y:S02]  /*f410*/  R2UR UR10, R24 ;  /* 0x00000000180a72ca */ /* 0x000fe400000e0000 */
[----:B------:R-:W-:Y:S01]  /*f420*/  R2UR UR14, R26 ;  /* 0x000000001a0e72ca */ /* 0x000fe200000e0000 */
[----:B------:R-:W4:Y:S01]  /*f430*/  LD.E R24, desc[UR40][R16.64+0x270] ;  /* 0x0002702810187980 */ /* 0x000f22000c101900 */
[----:B------:R-:W-:-:S02]  /*f440*/  F2FP.F16.F32.PACK_AB R154, R154, R35 ;  /* 0x000000239a9a723e */ /* 0x000fc400000000ff */
[----:B------:R-:W-:Y:S01]  /*f450*/  F2FP.F16.F32.PACK_AB R155, R155, R34 ;  /* 0x000000229b9b723e */ /* 0x000fe200000000ff */
[----:B------:R-:W4:Y:S01]  /*f460*/  LD.E R35, desc[UR40][R16.64+0x29c] ;  /* 0x00029c2810237980 */ /* 0x000f22000c101900 */
[----:B------:R-:W-:Y:S02]  /*f470*/  F2FP.F16.F32.PACK_AB R156, R156, R33 ;  /* 0x000000219c9c723e */ /* 0x000fe400000000ff */
[----:B------:R-:W-:Y:S01]  /*f480*/  F2FP.F16.F32.PACK_AB R157, R157, R32 ;  /* 0x000000209d9d723e */ /* 0x000fe200000000ff */
[----:B------:R-:W4:Y:S01]  /*f490*/  LD.E R33, desc[UR40][R16.64+0x294] ;  /* 0x0002942810217980 */ /* 0x000f22000c101900 */
[----:B------:R-:W-:Y:S02]  /*f4a0*/  F2FP.F16.F32.PACK_AB R158, R158, R31 ;  /* 0x0000001f9e9e723e */ /* 0x000fe400000000ff */
[----:B------:R-:W-:Y:S01]  /*f4b0*/  F2FP.F16.F32.PACK_AB R159, R159, R30 ;  /* 0x0000001e9f9f723e */ /* 0x000fe200000000ff */
[----:B------:R-:W4:Y:S01]  /*f4c0*/  LD.E R31, desc[UR40][R16.64+0x28c] ;  /* 0x00028c28101f7980 */ /* 0x000f22000c101900 */
[----:B------:R-:W-:-:S02]  /*f4d0*/  F2FP.F16.F32.PACK_AB R160, R160, R29 ;  /* 0x0000001da0a0723e */ /* 0x000fc400000000ff */
[----:B------:R-:W-:Y:S01]  /*f4e0*/  F2FP.F16.F32.PACK_AB R161, R161, R28 ;  /* 0x0000001ca1a1723e */ /* 0x000fe200000000ff */
[----:B------:R-:W4:Y:S04]  /*f4f0*/  LD.E R29, desc[UR40][R16.64+0x284] ;  /* 0x00028428101d7980 */ /* 0x000f28000c101900 */
[----:B------:R-:W4:Y:S04]  /*f500*/  LD.E R28, desc[UR40][R16.64+0x280] ;  /* 0x00028028101c7980 */ /* 0x000f28000c101900 */
[----:B------:R-:W4:Y:S04]  /*f510*/  LD.E R30, desc[UR40][R16.64+0x288] ;  /* 0x00028828101e7980 */ /* 0x000f28000c101900 */
[----:B------:R-:W4:Y:S04]  /*f520*/  LD.E R32, desc[UR40][R16.64+0x290] ;  /* 0x0002902810207980 */ /* 0x000f28000c101900 */
[----:B------:R-:W4:Y:S04]  /*f530*/  LD.E R34, desc[UR40][R16.64+0x298] ;  /* 0x0002982810227980 */ /* 0x000f28000c101900 */
[----:B------:R-:W4:Y:S04]  /*f540*/  LD.E R37, desc[UR40][R16.64+0x2a4] ;  /* 0x0002a42810257980 */ /* 0x000f28000c101900 */
[----:B------:R-:W4:Y:S04]  /*f550*/  LD.E R38, desc[UR40][R16.64+0x2a8] ;  /* 0x0002a82810267980 */ /* 0x000f28000c101900 */
[----:B-1----:R-:W4:Y:S04]  /*f560*/  LD.E R39, desc[UR40][R16.64+0x2ac] ;  /* 0x0002ac2810277980 */ /* 0x002f28000c101900 */
[----:B------:R-:W4:Y:S04]  /*f570*/  LD.E R40, desc[UR40][R16.64+0x2b0] ;  /* 0x0002b02810287980 */ /* 0x000f28000c101900 */
[----:B---3--:R-:W3:Y:S04]  /*f580*/  LD.E R41, desc[UR40][R16.64+0x2b4] ;  /* 0x0002b42810297980 */ /* 0x008ee8000c101900 */
[----:B------:R-:W3:Y:S04]  /*f590*/  LD.E R42, desc[UR40][R16.64+0x2b8] ;  /* 0x0002b828102a7980 */ /* 0x000ee8000c101900 */
[----:B--2---:R-:W3:Y:S04]  /*f5a0*/  LD.E R43, desc[UR40][R16.64+0x2bc] ;  /* 0x0002bc28102b7980 */ /* 0x004ee8000c101900 */
[----:B------:R-:W3:Y:S04]  /*f5b0*/  LD.E R44, desc[UR40][R16.64+0x2c0] ;  /* 0x0002c028102c7980 */ /* 0x000ee8000c101900 */
[----:B----4-:R-:W3:Y:S04]  /*f5c0*/  LD.E R45, desc[UR40][R16.64+0x2c4] ;  /* 0x0002c428102d7980 */ /* 0x010ee8000c101900 */
        /* <DEDUP_REMOVED lines=53> */
[----:B------:R-:W3:Y:S01]  /*f920*/  LD.E R99, desc[UR40][R16.64+0x39c] ;  /* 0x00039c2810637980 */ /* 0x000ee2000c101900 */
[----:B------:R-:W-:Y:S01]  /*f930*/  ISETP.NE.U32.AND P2, PT, R25, RZ, PT ;  /* 0x000000ff1900720c */ /* 0x000fe20003f45070 */
[----:B------:R-:W-:-:S02]  /*f940*/  IMAD.MOV.U32 R25, RZ, RZ, R13 ;  /* 0x000000ffff197224 */ /* 0x000fc400078e000d */
[----:B------:R-:W3:Y:S03]  /*f950*/  LD.E R100, desc[UR40][R16.64+0x3a0] ;  /* 0x0003a02810647980 */ /* 0x000ee6000c101900 */
[----:B------:R-:W-:Y:S01]  /*f960*/  R2UR UR11, R25 ;  /* 0x00000000190b72ca */ /* 0x000fe200000e0000 */
        /* <DEDUP_REMOVED lines=54> */
[----:B------:R-:W-:-:S02]  /*fcd0*/  R2UR UR6, R12 ;  /* 0x000000000c0672ca */ /* 0x000fc400000e0000 */
[----:B------:R-:W-:Y:S01]  /*fce0*/  R2UR UR7, R13 ;  /* 0x000000000d0772ca */ /* 0x000fe200000e0000 */
[----:B------:R-:W-:Y:S01]  /*fcf0*/  VOTEU.ANY UP0, P2 ;  /* 0x00000000003f7886 */ /* 0x000fe20001000100 */
[----:B---3--:R-:W-:-:S11]  /*fd00*/  WARPGROUP.ARRIVE ;  /* 0x00000000000079c5 */ /* 0x008fd60000000000 */
[----:B------:R-:W-:Y:S01]  /*fd10*/  HGMMA.64x256x16.F32 R24, R152, gdesc[UR4].tnspB, R24, UP0, gsb0 ;  /* 0x43e0000498187df0 */ /* 0x000fe2000b800818 */
[----:B------:R-:W-:Y:S02]  /*fd20*/  F2FP.F16.F32.PACK_AB R162, R162, R15 ;  /* 0x0000000fa2a2723e */ /* 0x000fe400000000ff */
[----:B------:R-:W-:Y:S01]  /*fd30*/  F2FP.F16.F32.PACK_AB R163, R14, R163 ;  /* 0x000000a30ea3723e */ /* 0x000fe200000000ff */
        /* <DEDUP_REMOVED lines=131> */
[----:B------:R-:W-:Y:S01]  /*10570*/  STL [R1+0x88], R0 ;  /* 0x0000880001007387 */ /* 0x000fe20000100800 */
[----:B------:R-:W-:Y:S02]  /*10580*/  VIADD R14, R12, 0x180 ;  /* 0x000001800c0e7836 */ /* 0x000fe40000000000 */
[----:B------:R-:W-:-:S03]  /*10590*/  IMAD.MOV.U32 R15, RZ, RZ, R13 ;  /* 0x000000ffff0f7224 */ /* 0x000fc600078e000d */
[----:B------:R-:W-:Y:S02]  /*105a0*/  R2UR UR6, R14 ;  /* 0x000000000e0672ca */ /* 0x000fe400000e0000 */
[----:B------:R-:W-:Y:S02]  /*105b0*/  R2UR UR7, R15 ;  /* 0x000000000f0772ca */ /* 0x000fe400000e0000 */
[----:B------:R-:W-:Y:S02]  /*105c0*/  F2FP.F16.F32.PACK_AB R152, R230, R229 ;  /* 0x000000e5e698723e */ /* 0x000fe400000000ff */
[----:B------:R-:W-:Y:S02]  /*105d0*/  F2FP.F16.F32.PACK_AB R153, R228, R227 ;  /* 0x000000e3e499723e */ /* 0x000fe400000000ff */
[----:B------:R-:W-:Y:S02]  /*105e0*/  F2FP.F16.F32.PACK_AB R154, R226, R225 ;  /* 0x000000e1e29a723e */ /* 0x000fe400000000ff */
[----:B------:R-:W-:Y:S01]  /*105f0*/  F2FP.F16.F32.PACK_AB R155, R175, R174 ;  /* 0x000000aeaf9b723e */ /* 0x000fe200000000ff */
[----:B------:R-:W-:-:S02]  /*10600*/  WARPGROUP.DEPBAR.LE gsb0, 0x0 ;  /* 0x00008000000079c5 */ /* 0x000fc40000010000 */
        /* <DEDUP_REMOVED lines=265> */
[----:B------:R-:W-:Y:S01]  /*116a0*/  STL [R1+0x88], R0 ;  /* 0x0000880001007387 */ /* 0x000fe20000100800 */
[----:B------:R-:W-:Y:S01]  /*116b0*/  R2UR UR7, R15 ;  /* 0x000000000f0772ca */ /* 0x000fe200000e0000 */
[----:B------:R-:W-:Y:S01]  /*116c0*/  VIADD R12, R12, 0x280 ;  /* 0x000002800c0c7836 */ /* 0x000fe20000000000 */
[----:B------:R-:W-:Y:S02]  /*116d0*/  WARPGROUP.DEPBAR.LE gsb0, 0x0 ;  /* 0x00008000000079c5 */ /* 0x000fe40000010000 */
[----:B------:R-:W-:Y:S01]  /*116e0*/  ST.E desc[UR40][R16.64+0x270], R24 ;  /* 0x0002701810007985 */ /* 0x000fe2000c101928 */
[----:B------:R-:W-:Y:S02]  /*116f0*/  F2FP.F16.F32.PACK_AB R152, R173, R172 ;  /* 0x000000acad98723e */ /* 0x000fe400000000ff */
[----:B------:R-:W-:Y:S01]  /*11700*/  F2FP.F16.F32.PACK_AB R153, R171, R170 ;  /* 0x000000aaab99723e */ /* 0x000fe200000000ff */
[----:B------:R-:W-:Y:S01]  /*11710*/  ST.E desc[UR40][R8.64], R25 ;  /* 0x0000001908007985 */ /* 0x000fe2000c101928 */
[----:B------:R-:W-:-:S02]  /*11720*/  F2FP.F16.F32.PACK_AB R154, R168, R169 ;  /* 0x000000a9a89a723e */ /* 0x000fc400000000ff */
[----:B------:R-:W-:Y:S01]  /*11730*/  F2FP.F16.F32.PACK_AB R155, R167, R166 ;  /* 0x000000a6a79b723e */ /* 0x000fe200000000ff */
        /* <DEDUP_REMOVED lines=266> */
[----:B------:R-:W-:Y:S02]  /*127e0*/  STL [R1+0x88], R0 ;  /* 0x0000880001007387 */ /* 0x000fe40000100800 */
[----:B------:R-:W-:Y:S02]  /*127f0*/  WARPGROUP.DEPBAR.LE gsb0, 0x0 ;  /* 0x00008000000079c5 */ /* 0x000fe40000010000 */
        /* <DEDUP_REMOVED lines=128> */
[----:B------:R-:W-:Y:S04]  /*13000*/  STL [R1+0x88], R0 ;  /* 0x0000880001007387 */ /* 0x000fe80000100800 */
[----:B------:R-:W2:Y:S04]  /*13010*/  LD.E R3, desc[UR40][R16.64+0x270] ;  /* 0x0002702810037980 */ /* 0x000ea8000c101900 */
[----:B--2---:R2:W-:Y:S04]  /*13020*/  ST.E desc[UR40][R16.64+0x270], R3 ;  /* 0x0002700310007985 */ /* 0x0045e8000c101928 */
[----:B------:R-:W3:Y:S04]  /*13030*/  LD.E R11, desc[UR40][R8.64] ;  /* 0x00000028080b7980 */ /* 0x000ee8000c101900 */
[----:B---3--:R3:W-:Y:S04]  /*13040*/  ST.E desc[UR40][R8.64], R11 ;  /* 0x0000000b08007985 */ /* 0x0087e8000c101928 */
[----:B------:R-:W4:Y:S04]  /*13050*/  LD.E R13, desc[UR40][R6.64] ;  /* 0x00000028060d7980 */ /* 0x000f28000c101900 */
[----:B----4-:R4:W-:Y:S04]  /*13060*/  ST.E desc[UR40][R6.64], R13 ;  /* 0x0000000d06007985 */ /* 0x0109e8000c101928 */
[----:B------:R-:W2:Y:S04]  /*13070*/  LD.E R15, desc[UR40][R4.64] ;  /* 0x00000028040f7980 */ /* 0x000ea8000c101900 */
[----:B--2---:R2:W-:Y:S04]  /*13080*/  ST.E desc[UR40][R4.64], R15 ;  /* 0x0000000f04007985 */ /* 0x0045e8000c101928 */
[----:B------:R-:W2:Y:S04]  /*13090*/  LD.E R19, desc[UR40][R16.64+0x280] ;  /* 0x0002802810137980 */ /* 0x000ea8000c101900 */
[----:B------:R-:W2:Y:S04]  /*130a0*/  LD.E R21, desc[UR40][R16.64+0x284] ;  /* 0x0002842810157980 */ /* 0x000ea8000c101900 */
[----:B0-----:R-:W2:Y:S04]  /*130b0*/  LD.E R25, desc[UR40][R16.64+0x288] ;  /* 0x0002882810197980 */ /* 0x001ea8000c101900 */
[----:B-1----:R-:W2:Y:S04]  /*130c0*/  LD.E R27, desc[UR40][R16.64+0x28c] ;  /* 0x00028c28101b7980 */ /* 0x002ea8000c101900 */
[----:B------:R-:W2:Y:S04]  /*130d0*/  LD.E R3, desc[UR40][R16.64+0x290] ;  /* 0x0002902810037980 */ /* 0x000ea8000c101900 */
[----:B------:R-:W2:Y:S04]  /*130e0*/  LD.E R29, desc[UR40][R16.64+0x294] ;  /* 0x00029428101d7980 */ /* 0x000ea8000c101900 */
[----:B---3--:R-:W3:Y:S04]  /*130f0*/  LD.E R9, desc[UR40][R16.64+0x298] ;  /* 0x0002982810097980 */ /* 0x008ee8000c101900 */
[----:B------:R-:W3:Y:S04]  /*13100*/  LD.E R11, desc[UR40][R16.64+0x29c] ;  /* 0x00029c28100b7980 */ /* 0x000ee8000c101900 */
[----:B----4-:R-:W4:Y:S04]  /*13110*/  LD.E R7, desc[UR40][R16.64+0x2a0] ;  /* 0x0002a02810077980 */ /* 0x010f28000c101900 */
        /* <DEDUP_REMOVED lines=115> */
[----:B------:R0:W-:Y:S04]  /*13850*/  ST.E desc[UR40][R16.64+0x280], R19 ;  /* 0x0002801310007985 */ /* 0x0001e8000c101928 */
[----:B------:R0:W-:Y:S04]  /*13860*/  ST.E desc[UR40][R16.64+0x284], R21 ;  /* 0x0002841510007985 */ /* 0x0001e8000c101928 */
[----:B------:R0:W-:Y:S04]  /*13870*/  ST.E desc[UR40][R16.64+0x288], R25 ;  /* 0x0002881910007985 */ /* 0x0001e8000c101928 */
[----:B------:R0:W-:Y:S04]  /*13880*/  ST.E desc[UR40][R16.64+0x28c], R27 ;  /* 0x00028c1b10007985 */ /* 0x0001e8000c101928 */
[----:B------:R0:W-:Y:S04]  /*13890*/  ST.E desc[UR40][R16.64+0x290], R3 ;  /* 0x0002900310007985 */ /* 0x0001e8000c101928 */
[----:B------:R0:W-:Y:S04]  /*138a0*/  ST.E desc[UR40][R16.64+0x294], R29 ;  /* 0x0002941d10007985 */ /* 0x0001e8000c101928 */
[----:B---3--:R0:W-:Y:S04]  /*138b0*/  ST.E desc[UR40][R16.64+0x298], R9 ;  /* 0x0002980910007985 */ /* 0x0081e8000c101928 */
[----:B------:R0:W-:Y:S04]  /*138c0*/  ST.E desc[UR40][R16.64+0x29c], R11 ;  /* 0x00029c0b10007985 */ /* 0x0001e8000c101928 */
[----:B----4-:R0:W-:Y:S04]  /*138d0*/  ST.E desc[UR40][R16.64+0x2a0], R7 ;  /* 0x0002a00710007985 */ /* 0x0101e8000c101928 */
        /* <DEDUP_REMOVED lines=123> */
.L_x_12306:
[----:B------:R-:W-:Y:S05]  /*14090*/  BSYNC B0 ;  /* 0x0000000000007941 */ /* 0x000fea0003800000 */
.L_x_12305:
[----:B------:R-:W-:Y:S05]  /*140a0*/  @P1 BRA `(.L_x_12307) ;  /* 0xffffff6000581947 */ /* 0x000fea000383ffff */
.L_x_12290:
[----:B------:R-:W-:-:S13]  /*140b0*/  ISETP.GE.AND P1, PT, R10, UR45, PT ;  /* 0x0000002d0a007c0c */ /* 0x000fda000bf26270 */
[----:B------:R-:W-:Y:S05]  /*140c0*/  @!P1 BRA `(.L_x_12308) ;  /* 0x000000b000749947 */ /* 0x000fea0003800000 */
[----:B0-----:R0:W5:Y:S02]  /*140d0*/  LDL.64 R2, [R1+0x178] ;  /* 0x0001780001027983 */ /* 0x0011640000100a00 */
.L_x_12335:
        /* <DEDUP_REMOVED lines=21> */
.L_x_12310:
[----:B------:R-:W-:Y:S05]  /*14230*/  BSYNC B0 ;  /* 0x0000000000007941 */ /* 0x000fea0003800000 */
.L_x_12309:
        /* <DEDUP_REMOVED lines=13> */
.L_x_12312:
[----:B------:R-:W-:Y:S05]  /*14310*/  BSYNC B0 ;  /* 0x0000000000007941 */ /* 0x000fea0003800000 */
.L_x_12311:
        /* <DEDUP_REMOVED lines=8> */
.L_x_12314:
[----:B------:R-:W-:Y:S05]  /*143a0*/  BSYNC B0 ;  /* 0x0000000000007941 */ /* 0x000fea0003800000 */
.L_x_12313:
[----:B------:R-:W2:Y:S04]  /*143b0*/  LD.E R11, desc[UR40][R2.64] ;  /* 0x00000028020b7980 */ /* 0x000ea8000c101900 */
[----:B------:R-:W2:Y:S01]  /*143c0*/  LDL.64 R12, [R1+0xa0] ;  /* 0x0000a000010c7983 */ /* 0x000ea20000100a00 */
[----:B------:R-:W-:Y:S05]  /*143d0*/  WARPSYNC.ALL ;  /* 0x0000000000007948 */ /* 0x000fea0003800000 */
[----:B------:R-:W3:Y:S04]  /*143e0*/  LDL.64 R14, [R1+0x98] ;  /* 0x00009800010e7983 */ /* 0x000ee80000100a00 */
[----:B------:R-:W4:Y:S04]  /*143f0*/  LDL.64 R4, [R1+0x98] ;  /* 0x0000980001047983 */ /* 0x000f280000100a00 */
[----:B-1---5:R-:W4:Y:S01]  /*14400*/  LDL.64 R6, [R1+0x98] ;  /* 0x0000980001067983 */ /* 0x022f220000100a00 */
        /* <DEDUP_REMOVED lines=51> */
[----:B-1----:R-:W-:Y:S05]  /*14740*/  @!P2 BRA `(.L_x_12317) ;  /* 0x000000000004a947 */ /* 0x002fea0003800000 */
[----:B------:R-:W-:Y:S01]  /*14750*/  BPT.TRAP 0x1 ;  /* 0x000000040000795c */ /* 0x000fe20000300000 */
.L_x_12317:
[----:B------:R-:W-:Y:S05]  /*14760*/  BSYNC B0 ;  /* 0x0000000000007941 */ /* 0x000fea0003800000 */
.L_x_12316:
        /* <DEDUP_REMOVED lines=10> */
.L_x_12319:
[----:B------:R-:W-:Y:S05]  /*14810*/  BSYNC B0 ;  /* 0x0000000000007941 */ /* 0x000fea0003800000 */
.L_x_12318:
[----:B------:R-:W-:Y:S04]  /*14820*/  BSSY B0, `(.L_x_12320) ;  /* 0x0000006000007945 */ /* 0x000fe80003800000 */
[----:B--2---:R-:W-:Y:S05]  /*14830*/  @P1 BRA `(.L_x_12321) ;  /* 0x0000000000101947 */ /* 0x004fea0003800000 */
[----:B-----5:R-:W-:Y:S01]  /*14840*/  IMAD R4, R4, 0x8, R6 ;  /* 0x0000000804047824 */ /* 0x020fe200078e0206 */
[----:B------:R-:W-:-:S04]  /*14850*/  SHF.L.U32 R5, R5, 0x1f, RZ ;  /* 0x0000001f05057819 */ /* 0x000fc800000006ff */
[----:B------:R-:W2:Y:S02]  /*14860*/  SYNCS.PHASECHK.TRANS64.TRYWAIT P1, [R4+URZ], R5 ;  /* 0x00000005040075a7 */ /* 0x000ea4000802017f */
[----:B--2---:R-:W-:Y:S05]  /*14870*/  @!P1 BRA `(.L_x_12322) ;  /* 0x0000018800549947 */ /* 0x004fea0003800000 */
.L_x_12321:
[----:B------:R-:W-:Y:S05]  /*14880*/  BSYNC B0 ;  /* 0x0000000000007941 */ /* 0x000fea0003800000 */
.L_x_12320:
[----:B------:R-:W3:Y:S04]  /*14890*/  LD.E R21, desc[UR40][R2.64] ;  /* 0x0000002802157980 */ /* 0x000ee8000c101900 */
[----:B--2--5:R-:W3:Y:S04]  /*148a0*/  LDL.64 R4, [R1+0x118] ;  /* 0x0001180001047983 */ /* 0x024ee80000100a00 */
[----:B-1----:R-:W2:Y:S04]  /*148b0*/  LDL R11, [R1+0x90] ;  /* 0x00009000010b7983 */ /* 0x002ea80000100800 */
[----:B------:R-:W4:Y:S04]  /*148c0*/  LDL.64 R6, [R1+0x110] ;  /* 0x0001100001067983 */ /* 0x000f280000100a00 */
[----:B------:R-:W4:Y:S04]  /*148d0*/  LDL.64 R14, [R1+0x110] ;  /* 0x00011000010e7983 */ /* 0x000f280000100a00 */
[----:B------:R-:W4:Y:S04]  /*148e0*/  LDL.64 R12, [R1+0x110] ;  /* 0x00011000010c7983 */ /* 0x000f280000100a00 */
[----:B------:R-:W4:Y:S01]  /*148f0*/  LDL.64 R8, [R1+0x110] ;  /* 0x0001100001087983 */ /* 0x000f220000100a00 */
[----:B------:R-:W-:Y:S05]  /*14900*/  WARPSYNC.ALL ;  /* 0x0000000000007948 */ /* 0x000fea0003800000 */
[----:B------:R-:W-:Y:S01]  /*14910*/  WARPGROUP.ARRIVE ;  /* 0x00000000000079c5 */ /* 0x000fe20000000000 */
[----:B---3--:R-:W-:Y:S01]  /*14920*/  IMAD R4, R21, 0xc00, R4 ;  /* 0x00000c0015047824 */ /* 0x008fe200078e0204 */
[----:B------:R-:W-:-:S02]  /*14930*/  R2UR UR7, R5 ;  /* 0x00000000050772ca */ /* 0x000fc400000e0000 */
[----:B--2---:R-:W-:Y:S02]  /*14940*/  ISETP.NE.U32.AND P1, PT, R11, RZ, PT ;  /* 0x000000ff0b00720c */ /* 0x004fe40003f25070 */
        /* <DEDUP_REMOVED lines=163> */
[----:B------:R-:W1:Y:S01]  /*15380*/  S2R R72, SR_TID.X ;  /* 0x0000000000487919 */ /* 0x000e620000002100 */
[----:B------:R-:W-:Y:S04]  /*15390*/  STL [R1+0x90], R0 ;  /* 0x0000900001007387 */ /* 0x000fe80000100800 */
[----:B------:R-:W-:Y:S01]  /*153a0*/  STL [R1+0x90], R0 ;  /* 0x0000900001007387 */ /* 0x000fe20000100800 */
[----:B------:R-:W-:-:S02]  /*153b0*/  WARPGROUP.DEPBAR.LE gsb0, 0x0 ;  /* 0x00008000000079c5 */ /* 0x000fc40000010000 */
[----:B------:R-:W-:-:S06]  /*153c0*/  WARPGROUP.ARRIVE ;  /* 0x00000000000079c5 */ /* 0x000fcc0000000000 */
[----:B------:R-:W-:Y:S01]  /*153d0*/  HGMMA.64x96x16.F32 R24, gdesc[UR4], R24, gsb0 ;  /* 0x01600000041879f0 */ /* 0x000fe20008000818 */
[----:B------:R-:W-:Y:S01]  /*153e0*/  STL [R1+0x90], R0 ;  /* 0x0000900001007387 */ /* 0x000fe20000100800 */
[----:B-1----:R-:W-:-:S03]  /*153f0*/  SHF.R.U32.HI R93, RZ, 0x7, R72 ;  /* 0x00000007ff5d7819 */ /* 0x002fc60000011648 */
        /* <DEDUP_REMOVED lines=23> */
[----:B------:R-:W3:Y:S04]  /*15570*/  LDL R73, [R1+0x13c] ;  /* 0x00013c0001497983 */ /* 0x000ee80000100800 */
[----:B------:R-:W4:Y:S04]  /*15580*/  LDL R72, [R1+0x70] ;  /* 0x0000700001487983 */ /* 0x000f280000100800 */
[----:B------:R-:W3:Y:S04]  /*15590*/  LDL.64 R8, [R1+0x160] ;  /* 0x0001600001087983 */ /* 0x000ee80000100a00 */
[----:B------:R-:W4:Y:S04]  /*155a0*/  LDL R21, [R1+0x168] ;  /* 0x0001680001157983 */ /* 0x000f280000100800 */
[----:B------:R-:W4:Y:S04]  /*155b0*/  LDL.128 R12, [R1+0x150] ;  /* 0x00015000010c7983 */ /* 0x000f280000100c00 */
[----:B-1----:R-:W4:Y:S04]  /*155c0*/  LDL.128 R4, [R1+0x140] ;  /* 0x0001400001047983 */ /* 0x002f280000100c00 */
[----:B--2---:R-:W2:Y:S01]  /*155d0*/  LD.E R20, desc[UR40][R74.64] ;  /* 0x000000284a147980 */ /* 0x004ea2000c101900 */
[----:B---3--:R-:W-:-:S02]  /*155e0*/  ISETP.NE.AND P1, PT, R8, 0x1, PT ;  /* 0x000000010800780c */ /* 0x008fc40003f25270 */
[----:B----4-:R-:W-:Y:S01]  /*155f0*/  ISETP.GE.AND P2, PT, R13, 0x1, PT ;  /* 0x000000010d00780c */ /* 0x010fe20003f46270 */
[----:B------:R-:W-:Y:S01]  /*15600*/  BSSY B0, `(.L_x_12323) ;  /* 0x000009e000007945 */ /* 0x000fe20003800000 */
[-C--:B--2---:R-:W-:Y:S01]  /*15610*/  FMUL.FTZ R11, R24, R20.reuse ;  /* 0x00000014180b7220 */ /* 0x084fe20000410000 */
        /* <DEDUP_REMOVED lines=17> */
[----:B------:R-:W-:Y:S02]  /*15730*/  IMAD.IADD R54, R73, 0x1, -R54 ;  /* 0x0000000149367824 */ /* 0x000fe400078e0a36 */
        /* <DEDUP_REMOVED lines=21> */
[----:B------:R-:W-:Y:S01]  /*15890*/  LEA.HI R59, R46, R73, RZ, 0x2 ;  /* 0x000000492e3b7211 */ /* 0x000fe200078f10ff */
[----:B------:R-:W-:Y:S01]  /*158a0*/  FMUL.FTZ R79, R45, R20 ;  /* 0x000000142d4f7220 */ /* 0x000fe20000410000 */
[----:B------:R-:W-:-:S02]  /*158b0*/  SHF.R.S32.HI R61, RZ, 0x2, R60 ;  /* 0x00000002ff3d7819 */ /* 0x000fc4000001143c */
[----:B------:R-:W-:Y:S01]  /*158c0*/  SHF.R.S32.HI R56, RZ, 0x1f, R60 ;  /* 0x0000001fff387819 */ /* 0x000fe2000001143c */
[----:B------:R-:W-:Y:S01]  /*158d0*/  FMUL.FTZ R45, R62, R20 ;  /* 0x000000143e2d7220 */ /* 0x000fe20000410000 */
[----:B------:R-:W-:Y:S02]  /*158e0*/  LOP3.LUT R62, R59, 0xfffffffc, RZ, 0xc0, !PT ;  /* 0xfffffffc3b3e7812 */ /* 0x000fe400078ec0ff */
[----:B------:R-:W-:Y:S02]  /*158f0*/  LEA.HI R59, R56, R61, RZ, 0x3 ;  /* 0x0000003d383b7211 */ /* 0x000fe400078f18ff */
[----:B------:R-:W-:Y:S01]  /*15900*/  SHF.R.S32.HI R56, RZ, 0x7, R53 ;  /* 0x00000007ff387819 */ /* 0x000fe20000011435 */
[----:B------:R-:W-:Y:S01]  /*15910*/  IMAD.IADD R73, R73, 0x1, -R62 ;  /* 0x0000000149497824 */ /* 0x000fe200078e0a3e */
        /* <DEDUP_REMOVED lines=14> */
[----:B------:R-:W-:Y:S01]  /*15a00*/  @P1 IMAD.HI.U32 R56, R62, R9, RZ ;  /* 0x000000093e381227 */ /* 0x000fe200078e00ff */
[----:B------:R-:W-:-:S04]  /*15a10*/  LOP3.LUT R9, R60, 0x7ffffffc, RZ, 0xc0, !PT ;  /* 0x7ffffffc3c097812 */ /* 0x000fc800078ec0ff */
[----:B------:R-:W-:Y:S01]  /*15a20*/  @P1 SHF.R.U32.HI R62, RZ, R21, R56 ;  /* 0x00000015ff3e1219 */ /* 0x000fe20000011638 */
[----:B------:R-:W-:-:S04]  /*15a30*/  IMAD.MOV.U32 R21, RZ, RZ, -0x60 ;  /* 0xffffffa0ff157424 */ /* 0x000fc800078e00ff */
[----:B------:R-:W1:Y:S01]  /*15a40*/  SHFL.IDX PT, R56, R62, RZ, 0x1c1f ;  /* 0x001c1fff3e387589 */ /* 0x000e6200000e0000 */
[----:B------:R-:W-:Y:S02]  /*15a50*/  IMAD.IADD R54, R54, 0x1, -R9 ;  /* 0x0000000136367824 */ /* 0x000fe400078e0a09 */
        /* <DEDUP_REMOVED lines=11> */
[----:B------:R-:W-:-:S02]  /*15b10*/  IMAD R21, R10, R21, 0x1 ;  /* 0x000000010a157424 */ /* 0x000fc400078e0215 */
[----:B------:R-:W-:Y:S01]  /*15b20*/  FMUL.FTZ R20, R71, R20 ;  /* 0x0000001447147220 */ /* 0x000fe20000410000 */
[----:B------:R-:W2:Y:S01]  /*15b30*/  MUFU.TANH R11, R11 ;  /* 0x0000000b000b7308 */ /* 0x000ea20000002400 */
[----:B------:R-:W-:Y:S01]  /*15b40*/  IMAD R21, R54, -0x2, R21 ;  /* 0xfffffffe36157824 */ /* 0x000fe200078e0215 */
[----:B------:R-:W-:-:S06]  /*15b50*/  LOP3.LUT R55, RZ, R6, RZ, 0x33, !PT ;  /* 0x00000006ff377212 */ /* 0x000fcc00078e33ff */
[----:B------:R-:W3:Y:S01]  /*15b60*/  MUFU.TANH R24, R24 ;  /* 0x0000001800187308 */ /* 0x000ee20000002400 */
[----:B------:R-:W-:-:S07]  /*15b70*/  IADD3 R54, -R4, R21, R5 ;  /* 0x0000001504367210 */ /* 0x000fce0007ffe105 */
        /* <DEDUP_REMOVED lines=48> */
[----:B------:R-:W-:Y:S02]  /*15e80*/  IMAD R63, R10, -0x60, R12 ;  /* 0xffffffa00a3f7824 */ /* 0x000fe400078e020c */
[----:B------:R-:W-:Y:S02]  /*15e90*/  VIADD R64, R21, 0xffffffff ;  /* 0xffffffff15407836 */ /* 0x000fe40000000000 */
        /* <DEDUP_REMOVED lines=13> */
.L_x_12326:
[----:B------:R-:W-:-:S13]  /*15f70*/  ISETP.NE.AND P1, PT, R13, 0x1, PT ;  /* 0x000000010d00780c */ /* 0x000fda0003f25270 */
[----:B------:R-:W-:-:S05]  /*15f80*/  @P1 IMAD.HI.U32 R54, R12, R14, RZ ;  /* 0x0000000e0c361227 */ /* 0x000fca00078e00ff */
[----:B------:R-:W-:-:S07]  /*15f90*/  @P1 SHF.R.U32.HI R12, RZ, R15, R54 ;  /* 0x0000000fff0c1219 */ /* 0x000fce0000011636 */
.L_x_12327:
[----:B------:R-:W-:Y:S05]  /*15fa0*/  BSYNC B1 ;  /* 0x0000000000017941 */ /* 0x000fea0003800000 */
.L_x_12325:
[----:B------:R-:W-:-:S05]  /*15fb0*/  IMAD R12, R12, R13, R64 ;  /* 0x0000000d0c0c7224 */ /* 0x000fca00078e0240 */
[----:B------:R-:W-:Y:S02]  /*15fc0*/  VIMNMX R7, R7, R12, !PT ;  /* 0x0000000c07077248 */ /* 0x000fe40007fe0100 */
[----:B------:R-:W-:-:S07]  /*15fd0*/  VIADDMNMX R6, R12, R13, R6, PT ;  /* 0x0000000d0c067246 */ /* 0x000fce0003800106 */
.L_x_12324:
[----:B------:R-:W-:Y:S05]  /*15fe0*/  BSYNC B0 ;  /* 0x0000000000007941 */ /* 0x000fea0003800000 */
.L_x_12323:
[C---:B------:R-:W-:Y:S01]  /*15ff0*/  ISETP.GE.AND P1, PT, R63.reuse, 0x2, PT ;  /* 0x000000023f00780c */ /* 0x040fe20003f26270 */
[----:B------:R-:W1:Y:S01]  /*16000*/  SHFL.IDX PT, R62, R62, 0x1, 0x1c1f ;  /* 0x003c1f003e3e7f89 */ /* 0x000e6200000e0000 */
        /* <DEDUP_REMOVED lines=13> */
[----:B0-----:R-:W-:Y:S02]  /*160e0*/  FSEL R74, R74, -INF , !P1 ;  /* 0xff8000004a4a7808 */ /* 0x001fe40004800000 */
        /* <DEDUP_REMOVED lines=74> */
[----:B------:R-:W-:Y:S02]  /*16590*/  P2R R71, PR, RZ, 0x8 ;  /* 0x00000008ff477803 */ /* 0x000fe40000000000 */
[----:B------:R-:W-:-:S02]  /*165a0*/  FSEL R41, R57, -INF , !P1 ;  /* 0xff80000039297808 */ /* 0x000fc40004800000 */
        /* <DEDUP_REMOVED lines=39> */
.L_x_12331:
[----:B------:R-:W-:-:S13]  /*16820*/  ISETP.NE.AND P6, PT, R13, 0x1, PT ;  /* 0x000000010d00780c */ /* 0x000fda0003fc5270 */
[----:B------:R-:W-:-:S05]  /*16830*/  @P6 IMAD.HI.U32 R14, R4, R14, RZ ;  /* 0x0000000e040e6227 */ /* 0x000fca00078e00ff */
[----:B------:R-:W-:-:S07]  /*16840*/  @P6 SHF.R.U32.HI R4, RZ, R15, R14 ;  /* 0x0000000fff046219 */ /* 0x000fce000001160e */
.L_x_12332:
[----:B------:R-:W-:Y:S05]  /*16850*/  BSYNC B1 ;  /* 0x0000000000017941 */ /* 0x000fea0003800000 */
.L_x_12330:
[----:B------:R-:W-:-:S05]  /*16860*/  IMAD R4, R4, R13, R64 ;  /* 0x0000000d04047224 */ /* 0x000fca00078e0240 */
[----:B------:R-:W-:Y:S02]  /*16870*/  VIADDMNMX R6, R4, R13, R6, PT ;  /* 0x0000000d04067246 */ /* 0x000fe40003800106 */
[----:B------:R-:W-:-:S07]  /*16880*/  VIMNMX R7, R7, R4, !PT ;  /* 0x0000000407077248 */ /* 0x000fce0007fe0100 */
.L_x_12329:
[----:B------:R-:W-:Y:S05]  /*16890*/  BSYNC B0 ;  /* 0x0000000000007941 */ /* 0x000fea0003800000 */
.L_x_12328:
        /* <DEDUP_REMOVED lines=75> */
[----:B------:R-:W-:Y:S02]  /*16d50*/  ISETP.GT.AND P3, PT, R7, 0x51, !P3 ;  /* 0x000000510700780c */ /* 0x000fe40005f64270 */
[----:B--2---:R-:W-:Y:S02]  /*16d60*/  FMNMX.FTZ R13, R65, R4, !PT ;  /* 0x00000004410d7209 */ /* 0x004fe40007810000 */
[----:B------:R-:W-:Y:S02]  /*16d70*/  ISETP.NE.AND P6, PT, R68, RZ, PT ;  /* 0x000000ff4400720c */ /* 0x000fe40003fc5270 */
        /* <DEDUP_REMOVED lines=44> */
[C---:B------:R-:W-:Y:S02]  /*17040*/  ISETP.LT.OR P1, PT, R6.reuse, 0x4a, P1 ;  /* 0x0000004a0600780c */ /* 0x040fe40000f21670 */
[----:B------:R-:W-:Y:S01]  /*17050*/  FSEL R45, R45, -INF , !P5 ;  /* 0xff8000002d2d7808 */ /* 0x000fe20006800000 */
[----:B------:R-:W0:Y:S01]  /*17060*/  SHFL.BFLY PT, R19, R34, 0x1, 0x1f ;  /* 0x0c201f0022137f89 */ /* 0x000e2200000e0000 */
[----:B------:R-:W-:Y:S02]  /*17070*/  FMNMX.FTZ R32, R43, R32, !PT ;  /* 0x000000202b207209 */ /* 0x000fe40007810000 */
[----:B------:R-:W-:Y:S02]  /*17080*/  ISETP.LT.OR P2, PT, R6, 0x51, P2 ;  /* 0x000000510600780c */ /* 0x000fe40001741670 */
[----:B------:R-:W-:Y:S02]  /*17090*/  FSEL R46, R46, -INF , !P1 ;  /* 0xff8000002e2e7808 */ /* 0x000fe40004800000 */
[----:B------:R-:W-:-:S02]  /*170a0*/  FMNMX.FTZ R13, R45, R32, !PT ;  /* 0x000000202d0d7209 */ /* 0x000fc40007810000 */
[C---:B------:R-:W-:Y:S02]  /*170b0*/  ISETP.GT.AND P4, PT, R7.reuse, 0x58, !P4 ;  /* 0x000000580700780c */ /* 0x040fe40006784270 */
        /* <DEDUP_REMOVED lines=10> */
[----:B------:R-:W-:-:S02]  /*17160*/  IADD3 R6, P2, R16, 0x230, RZ ;  /* 0x0000023010067810 */ /* 0x000fc40007f5e0ff */
[----:B------:R-:W-:Y:S02]  /*17170*/  FSEL R66, R20, -INF , !P1 ;  /* 0xff80000014427808 */ /* 0x000fe40004800000 */
[----:B------:R-:W-:Y:S01]  /*17180*/  FMNMX.FTZ R13, R9, R32, !PT ;  /* 0x00000020090d7209 */ /* 0x000fe20007810000 */
[----:B------:R-:W-:Y:S01]  /*17190*/  IMAD.X R7, RZ, RZ, R17, P2 ;  /* 0x000000ffff077224 */ /* 0x000fe200010e0611 */
        /* <DEDUP_REMOVED lines=18> */
[----:B------:R-:W-:Y:S02]  /*172c0*/  FADD.FTZ R34, R5, -R34 ;  /* 0x8000002205227221 */ /* 0x000fe40000010000 */
[----:B------:R-:W5:Y:S01]  /*172d0*/  LD.E R5, desc[UR40][R16.64+0x270] ;  /* 0x0002702810057980 */ /* 0x000f62000c101900 */
[C---:B--2---:R-:W-:Y:S01]  /*172e0*/  FSETP.NEU.FTZ.AND P1, PT, R70.reuse, -INF , PT ;  /* 0xff8000004600780b */ /* 0x044fe20003f3d000 */
[-C--:B---3--:R-:W-:Y:S01]  /*172f0*/  FMUL.FTZ R13, R70, R67.reuse ;  /* 0x00000043460d7220 */ /* 0x088fe20000410000 */
[----:B0-----:R-:W-:Y:S02]  /*17300*/  FMUL.FTZ R32, R32, R67 ;  /* 0x0000004320207220 */ /* 0x001fe40000410000 */
[----:B------:R-:W-:Y:S02]  /*17310*/  FSEL R7, R70, RZ, P1 ;  /* 0x000000ff46077208 */ /* 0x000fe40000800000 */
[----:B------:R-:W-:-:S03]  /*17320*/  FSEL R6, R13, RZ, P1 ;  /* 0x000000ff0d067208 */ /* 0x000fc60000800000 */
[----:B------:R-:W-:Y:S02]  /*17330*/  FADD.FTZ R4, R4, -R7 ;  /* 0x8000000704047221 */ /* 0x000fe40000010000 */
        /* <DEDUP_REMOVED lines=24> */
[----:B------:R-:W-:Y:S01]  /*174c0*/  FSEL R6, R32, RZ, P2 ;  /* 0x000000ff20067208 */ /* 0x000fe20001000000 */
[----:B------:R-:W-:Y:S01]  /*174d0*/  FMUL.FTZ R13, R67, R34 ;  /* 0x00000022430d7220 */ /* 0x000fe20000410000 */
[----:B------:R-:W-:-:S03]  /*174e0*/  FMUL.FTZ R4, R4, R67 ;  /* 0x0000004304047220 */ /* 0x000fc60000410000 */
[-CC-:B------:R-:W-:Y:S01]  /*174f0*/  FFMA.FTZ R36, R58, R67.reuse, -R6.reuse ;  /* 0x000000433a247223 */ /* 0x180fe20000010806 */
[-CC-:B------:R-:W-:Y:S01]  /*17500*/  FFMA.FTZ R153, R64, R67.reuse, -R6.reuse ;  /* 0x0000004340997223 */ /* 0x180fe20000010806 */
[----:B------:R-:W-:Y:S01]  /*17510*/  MUFU.EX2 R152, R152 ;  /* 0x0000009800987308 */ /* 0x000fe20000000800 */
[----:B------:R-:W-:-:S07]  /*17520*/  FFMA.FTZ R34, R57, R67, -R6 ;  /* 0x0000004339227223 */ /* 0x000fce0000010806 */
[----:B------:R-:W4:Y:S01]  /*17530*/  MUFU.EX2 R7, R4 ;  /* 0x0000000400077308 */ /* 0x000f220000000800 */
[----:B------:R-:W-:-:S07]  /*17540*/  FFMA.FTZ R155, R63, R67, -R6 ;  /* 0x000000433f9b7223 */ /* 0x000fce0000010806 */
[----:B------:R-:W-:Y:S08]  /*17550*/  MUFU.EX2 R13, R13 ;  /* 0x0000000d000d7308 */ /* 0x000ff00000000800 */
[----:B------:R-:W5:Y:S01]  /*17560*/  MUFU.EX2 R36, R36 ;  /* 0x0000002400247308 */ /* 0x000f620000000800 */
[----:B------:R-:W-:-:S07]  /*17570*/  FFMA.FTZ R32, R59, R67, -R6 ;  /* 0x000000433b207223 */ /* 0x000fce0000010806 */
[----:B------:R-:W0:Y:S08]  /*17580*/  MUFU.EX2 R37, R37 ;  /* 0x0000002500257308 */ /* 0x000e300000000800 */
[----:B------:R-:W1:Y:S01]  /*17590*/  MUFU.EX2 R153, R153 ;  /* 0x0000009900997308 */ /* 0x000e620000000800 */
[----:B------:R-:W-:-:S07]  /*175a0*/  FFMA.FTZ R157, R62, R67, -R6 ;  /* 0x000000433e9d7223 */ /* 0x000fce0000010806 */
[----:B------:R-:W2:Y:S08]  /*175b0*/  MUFU.EX2 R35, R35 ;  /* 0x0000002300237308 */ /* 0x000eb00000000800 */
[----:B------:R-:W3:Y:S01]  /*175c0*/  MUFU.EX2 R34, R34 ;  /* 0x0000002200227308 */ /* 0x000ee20000000800 */
[----:B----4-:R-:W-:Y:S01]  /*175d0*/  FFMA.FTZ R12, R7, R69, R152 ;  /* 0x00000045070c7223 */ /* 0x010fe20000010098 */
[----:B-----5:R-:W-:-:S06]  /*175e0*/  FFMA.FTZ R68, R13, R68, R36 ;  /* 0x000000440d447223 */ /* 0x020fcc0000010024 */
[----:B------:R-:W4:Y:S01]  /*175f0*/  MUFU.EX2 R154, R154 ;  /* 0x0000009a009a7308 */ /* 0x000f220000000800 */
        /* <DEDUP_REMOVED lines=8> */
[----:B---3--:R-:W-:-:S06]  /*17680*/  FADD.FTZ R4, R34, R11 ;  /* 0x0000000b22047221 */ /* 0x008fcc0000010000 */
[----:B------:R-:W2:Y:S01]  /*17690*/  MUFU.EX2 R156, R156 ;  /* 0x0000009c009c7308 */ /* 0x000ea20000000800 */
[----:B------:R-:W-:-:S07]  /*176a0*/  FFMA.FTZ R28, R28, R67, -R6 ;  /* 0x000000431c1c7223 */ /* 0x000fce0000010806 */
[----:B------:R-:W3:Y:S01]  /*176b0*/  MUFU.EX2 R157, R157 ;  /* 0x0000009d009d7308 */ /* 0x000ee20000000800 */
[----:B----4-:R-:W-:Y:S01]  /*176c0*/  FADD.FTZ R12, R154, R21 ;  /* 0x000000159a0c7221 */ /* 0x010fe20000010000 */
[----:B-----5:R-:W-:-:S06]  /*176d0*/  FADD.FTZ R11, R155, R4 ;  /* 0x000000049b0b7221 */ /* 0x020fcc0000010000 */
        /* <DEDUP_REMOVED lines=43> */
[----:B------:R-:W-:Y:S01]  /*17990*/  FFMA.FTZ R21, R8, R67, -R6 ;  /* 0x0000004308157223 */ /* 0x000fe20000010806 */
[----:B----4-:R-:W-:-:S06]  /*179a0*/  FADD.FTZ R4, R230, R11 ;  /* 0x0000000be6047221 */ /* 0x010fcc0000010000 */
[----:B------:R-:W4:Y:S01]  /*179b0*/  MUFU.EX2 R227, R227 ;  /* 0x000000e300e37308 */ /* 0x000f220000000800 */
[----:B-----5:R-:W-:Y:S01]  /*179c0*/  FADD.FTZ R8, R228, R25 ;  /* 0x00000019e4087221 */ /* 0x020fe20000010000 */
[----:B------:R-:W-:-:S06]  /*179d0*/  FFMA.FTZ R167, R45, R67, -R6 ;  /* 0x000000432da77223 */ /* 0x000fcc0000010806 */
        /* <DEDUP_REMOVED lines=10> */
[----:B----4-:R-:W-:Y:S01]  /*17a80*/  FADD.FTZ R4, R227, R4 ;  /* 0x00000004e3047221 */ /* 0x010fe20000010000 */
[----:B-----5:R-:W-:-:S06]  /*17a90*/  FADD.FTZ R8, R225, R8 ;  /* 0x00000008e1087221 */ /* 0x020fcc0000010000 */
[----:B------:R-:W4:Y:S01]  /*17aa0*/  MUFU.EX2 R170, R170 ;  /* 0x000000aa00aa7308 */ /* 0x000f220000000800 */
[----:B------:R-:W-:-:S07]  /*17ab0*/  FFMA.FTZ R164, R53, R67, -R6 ;  /* 0x0000004335a47223 */ /* 0x000fce0000010806 */
[----:B------:R-:W5:Y:S01]  /*17ac0*/  MUFU.EX2 R167, R167 ;  /* 0x000000a700a77308 */ /* 0x000f620000000800 */
[----:B------:R-:W-:Y:S01]  /*17ad0*/  FFMA.FTZ R11, R9, R67, -R6 ;  /* 0x00000043090b7223 */ /* 0x000fe20000010806 */
[----:B0-----:R-:W-:Y:S01]  /*17ae0*/  FADD.FTZ R9, R173, R4 ;  /* 0x00000004ad097221 */ /* 0x001fe20000010000 */
[----:B-1----:R-:W-:-:S05]  /*17af0*/  FADD.FTZ R25, R171, R8 ;  /* 0x00000008ab197221 */ /* 0x002fca0000010000 */
[----:B------:R-:W0:Y:S08]  /*17b00*/  MUFU.EX2 R169, R169 ;  /* 0x000000a900a97308 */ /* 0x000e300000000800 */
        /* <DEDUP_REMOVED lines=8> */
[----:B------:R-:W4:Y:S08]  /*17b90*/  MUFU.EX2 R166, R166 ;  /* 0x000000a600a67308 */ /* 0x000f300000000800 */
[----:B------:R-:W5:Y:S01]  /*17ba0*/  MUFU.EX2 R164, R164 ;  /* 0x000000a400a47308 */ /* 0x000f620000000800 */
[----:B0-----:R-:W-:Y:S01]  /*17bb0*/  FADD.FTZ R6, R169, R6 ;  /* 0x00000006a9067221 */ /* 0x001fe20000010000 */
[----:B-1----:R-:W-:-:S06]  /*17bc0*/  FADD.FTZ R4, R168, R9 ;  /* 0x00000009a8047221 */ /* 0x002fcc0000010000 */
[----:B------:R-:W0:Y:S08]  /*17bd0*/  MUFU.EX2 R19, R19 ;  /* 0x0000001300137308 */ /* 0x000e300000000800 */
[----:B------:R-:W1:Y:S01]  /*17be0*/  MUFU.EX2 R11, R11 ;  /* 0x0000000b000b7308 */ /* 0x000e620000000800 */
[----:B--2---:R-:W-:Y:S01]  /*17bf0*/  FADD.FTZ R9, R165, R6 ;  /* 0x00000006a5097221 */ /* 0x004fe20000010000 */
[----:B---3--:R-:W-:-:S06]  /*17c00*/  FADD.FTZ R25, R21, R4 ;  /* 0x0000000415197221 */ /* 0x008fcc0000010000 */
[----:B------:R-:W2:Y:S08]  /*17c10*/  MUFU.EX2 R20, R20 ;  /* 0x0000001400147308 */ /* 0x000eb00000000800 */
[----:B------:R-:W3:Y:S01]  /*17c20*/  MUFU.EX2 R18, R18 ;  /* 0x0000001200127308 */ /* 0x000ee20000000800 */
[----:B----4-:R-:W-:Y:S01]  /*17c30*/  FADD.FTZ R6, R166, R9 ;  /* 0x00000009a6067221 */ /* 0x010fe20000010000 */
[----:B-----5:R-:W-:Y:S01]  /*17c40*/  FADD.FTZ R8, R164, R25 ;  /* 0x00000019a4087221 */ /* 0x020fe20000010000 */
        /* <DEDUP_REMOVED lines=8> */
[----:B---3--:R-:W-:-:S03]  /*17cd0*/  FADD.FTZ R27, R18, R27 ;  /* 0x0000001b121b7221 */ /* 0x008fc60000010000 */
[----:B------:R0:W-:Y:S04]  /*17ce0*/  ST.E desc[UR40][R16.64+0x240], R25 ;  /* 0x0002401910007985 */ /* 0x0001e8000c101928 */
[----:B------:R1:W-:Y:S04]  /*17cf0*/  ST.E desc[UR40][R16.64+0x244], R27 ;  /* 0x0002441b10007985 */ /* 0x0003e8000c101928 */
[----:B------:R-:W2:Y:S02]  /*17d00*/  LD.E R6, desc[UR40][R8.64] ;  /* 0x0000002808067980 */ /* 0x000ea4000c101900 */
[----:B--2---:R-:W-:-:S05]  /*17d10*/  FMUL.FTZ R39, R7, R6 ;  /* 0x0000000607277220 */ /* 0x004fca0000410000 */
[----:B------:R2:W-:Y:S04]  /*17d20*/  ST.E desc[UR40][R8.64], R39 ;  /* 0x0000002708007985 */ /* 0x0005e8000c101928 */
[----:B------:R-:W3:Y:S04]  /*17d30*/  LD.E R41, desc[UR40][R16.64+0x464] ;  /* 0x0004642810297980 */ /* 0x000ee8000c101900 */
[----:B------:R-:W0:Y:S04]  /*17d40*/  LD.E R100, desc[UR40][R16.64+0x284] ;  /* 0x0002842810647980 */ /* 0x000e28000c101900 */
[----:B------:R-:W4:Y:S04]  /*17d50*/  LD.E R98, desc[UR40][R16.64+0x280] ;  /* 0x0002802810627980 */ /* 0x000f28000c101900 */
[----:B------:R-:W1:Y:S04]  /*17d60*/  LD.E R102, desc[UR40][R16.64+0x290] ;  /* 0x0002902810667980 */ /* 0x000e68000c101900 */
        /* <DEDUP_REMOVED lines=58> */
[C---:B---3--:R-:W-:Y:S01]  /*18110*/  FMUL.FTZ R47, R7.reuse, R41 ;  /* 0x00000029072f7220 */ /* 0x048fe20000410000 */
[----:B0-----:R-:W-:-:S04]  /*18120*/  FMUL.FTZ R25, R7, R100 ;  /* 0x0000006407197220 */ /* 0x001fc80000410000 */
[----:B------:R-:W-:Y:S01]  /*18130*/  ST.E desc[UR40][R16.64+0x464], R47 ;  /* 0x0004642f10007985 */ /* 0x000fe2000c101928 */
[----:B----4-:R-:W-:-:S03]  /*18140*/  FMUL.FTZ R5, R7, R98 ;  /* 0x0000006207057220 */ /* 0x010fc60000410000 */
[----:B------:R0:W-:Y:S01]  /*18150*/  ST.E desc[UR40][R16.64+0x284], R25 ;  /* 0x0002841910007985 */ /* 0x0001e2000c101928 */
[C---:B-1----:R-:W-:Y:S01]  /*18160*/  FMUL.FTZ R27, R7.reuse, R102 ;  /* 0x00000066071b7220 */ /* 0x042fe20000410000 */
[C---:B--2---:R-:W-:Y:S01]  /*18170*/  FMUL.FTZ R39, R7.reuse, R104 ;  /* 0x0000006807277220 */ /* 0x044fe20000410000 */
[C---:B-----5:R-:W-:Y:S01]  /*18180*/  FMUL.FTZ R41, R7.reuse, R106 ;  /* 0x0000006a07297220 */ /* 0x060fe20000410000 */
[C---:B------:R-:W-:Y:S01]  /*18190*/  FMUL.FTZ R43, R7.reuse, R108 ;  /* 0x0000006c072b7220 */ /* 0x040fe20000410000 */
[C---:B------:R-:W-:Y:S01]  /*181a0*/  FMUL.FTZ R45, R7.reuse, R110 ;  /* 0x0000006e072d7220 */ /* 0x040fe20000410000 */
[C---:B0-----:R-:W-:Y:S01]  /*181b0*/  FMUL.FTZ R25, R7.reuse, R114 ;  /* 0x0000007207197220 */ /* 0x041fe20000410000 */
[C---:B------:R-:W-:Y:S01]  /*181c0*/  FMUL.FTZ R47, R7.reuse, R116 ;  /* 0x00000074072f7220 */ /* 0x040fe20000410000 */
[C---:B------:R-:W-:Y:S01]  /*181d0*/  FMUL.FTZ R49, R7.reuse, R118 ;  /* 0x0000007607317220 */ /* 0x040fe20000410000 */
        /* <DEDUP_REMOVED lines=16> */
[C---:B--2---:R-:W-:Y:S01]  /*182e0*/  FMUL.FTZ R25, R7.reuse, R134 ;  /* 0x0000008607197220 */ /* 0x044fe20000410000 */
[C---:B---3--:R-:W-:Y:S01]  /*182f0*/  FMUL.FTZ R47, R7.reuse, R136 ;  /* 0x00000088072f7220 */ /* 0x048fe20000410000 */
[C---:B0-----:R-:W-:Y:S01]  /*18300*/  FMUL.FTZ R49, R7.reuse, R138 ;  /* 0x0000008a07317220 */ /* 0x041fe20000410000 */
        /* <DEDUP_REMOVED lines=81> */
[----:B------:R-:W-:-:S04]  /*18820*/  LOP3.LUT R6, R4, 0x8, RZ, 0xfc, !PT ;  /* 0x0000000804067812 */ /* 0x000fc800078efcff */
[----:B------:R0:W-:Y:S04]  /*18830*/  ST.E desc[UR40][R16.64+0x460], R7 ;  /* 0x0004600710007985 */ /* 0x0001e8000c101928 */
[----:B------:R1:W-:Y:S04]  /*18840*/  ST.E desc[UR40][R16.64+0x3f4], R5 ;  /* 0x0003f40510007985 */ /* 0x0003e8000c101928 */
[----:B------:R-:W-:Y:S01]  /*18850*/  ST.E desc[UR40][R16.64+0x414], R51 ;  /* 0x0004143310007985 */ /* 0x000fe2000c101928 */
[----:B0-----:R-:W-:-:S03]  /*18860*/  IMAD.MOV.U32 R7, RZ, RZ, R9 ;  /* 0x000000ffff077224 */ /* 0x001fc600078e0009 */
[----:B------:R0:W-:Y:S04]  /*18870*/  ST.E desc[UR40][R16.64+0x420], R27 ;  /* 0x0004201b10007985 */ /* 0x0001e8000c101928 */
[----:B------:R-:W-:Y:S04]  /*18880*/  ST.E desc[UR40][R16.64+0x424], R39 ;  /* 0x0004242710007985 */ /* 0x000fe8000c101928 */
        /* <DEDUP_REMOVED lines=8> */
[----:B-1----:R-:W-:-:S02]  /*18910*/  IMAD.MOV.U32 R5, RZ, RZ, R9 ;  /* 0x000000ffff057224 */ /* 0x002fc400078e0009 */
[----:B0-----:R-:W-:-:S05]  /*18920*/  FMUL.FTZ R27, R13, R12 ;  /* 0x0000000c0d1b7220 */ /* 0x001fca0000410000 */
[----:B------:R-:W-:Y:S04]  /*18930*/  ST.E desc[UR40][R6.64], R27 ;  /* 0x0000001b06007985 */ /* 0x000fe8000c101928 */
[----:B------:R-:W2:Y:S02]  /*18940*/  LD.E R12, desc[UR40][R4.64] ;  /* 0x00000028040c7980 */ /* 0x000ea4000c101900 */
[----:B--2---:R-:W-:-:S05]  /*18950*/  FMUL.FTZ R25, R13, R12 ;  /* 0x0000000c0d197220 */ /* 0x004fca0000410000 */
[----:B------:R0:W-:Y:S04]  /*18960*/  ST.E desc[UR40][R4.64], R25 ;  /* 0x0000001904007985 */ /* 0x0001e8000c101928 */
[----:B------:R-:W3:Y:S04]  /*18970*/  LD.E R39, desc[UR40][R16.64+0x46c] ;  /* 0x00046c2810277980 */ /* 0x000ee8000c101900 */
[----:B------:R-:W0:Y:S04]  /*18980*/  LD.E R104, desc[UR40][R16.64+0x288] ;  /* 0x0002882810687980 */ /* 0x000e28000c101900 */
[----:B------:R-:W2:Y:S04]  /*18990*/  LD.E R106, desc[UR40][R16.64+0x28c] ;  /* 0x00028c28106a7980 */ /* 0x000ea8000c101900 */
        /* <DEDUP_REMOVED lines=60> */
[C---:B0-----:R-:W-:Y:S01]  /*18d60*/  FMUL.FTZ R25, R13.reuse, R104 ;  /* 0x000000680d197220 */ /* 0x041fe20000410000 */
[----:B--2---:R-:W-:-:S03]  /*18d70*/  FMUL.FTZ R27, R13, R106 ;  /* 0x0000006a0d1b7220 */ /* 0x004fc60000410000 */
[----:B------:R-:W-:Y:S01]  /*18d80*/  ST.E desc[UR40][R16.64+0x46c], R49 ;  /* 0x00046c3110007985 */ /* 0x000fe2000c101928 */
[----:B----4-:R-:W-:-:S03]  /*18d90*/  FMUL.FTZ R39, R13, R108 ;  /* 0x0000006c0d277220 */ /* 0x010fc60000410000 */
[----:B------:R0:W-:Y:S01]  /*18da0*/  ST.E desc[UR40][R16.64+0x288], R25 ;  /* 0x0002881910007985 */ /* 0x0001e2000c101928 */
[----:B-----5:R-:W-:-:S03]  /*18db0*/  FMUL.FTZ R41, R13, R110 ;  /* 0x0000006e0d297220 */ /* 0x020fc60000410000 */
[----:B------:R1:W-:Y:S01]  /*18dc0*/  ST.E desc[UR40][R16.64+0x28c], R27 ;  /* 0x00028c1b10007985 */ /* 0x0003e2000c101928 */
[C---:B------:R-:W-:Y:S01]  /*18dd0*/  FMUL.FTZ R43, R13.reuse, R112 ;  /* 0x000000700d2b7220 */ /* 0x040fe20000410000 */
[C---:B------:R-:W-:Y:S01]  /*18de0*/  FMUL.FTZ R45, R13.reuse, R114 ;  /* 0x000000720d2d7220 */ /* 0x040fe20000410000 */
[C---:B------:R-:W-:Y:S01]  /*18df0*/  FMUL.FTZ R47, R13.reuse, R116 ;  /* 0x000000740d2f7220 */ /* 0x040fe20000410000 */
[C---:B0-----:R-:W-:Y:S01]  /*18e00*/  FMUL.FTZ R25, R13.reuse, R118 ;  /* 0x000000760d197220 */ /* 0x041fe20000410000 */
[C---:B-1----:R-:W-:Y:S01]  /*18e10*/  FMUL.FTZ R27, R13.reuse, R120 ;  /* 0x000000780d1b7220 */ /* 0x042fe20000410000 */
[C---:B------:R-:W-:Y:S01]  /*18e20*/  FMUL.FTZ R49, R13.reuse, R122 ;  /* 0x0000007a0d317220 */ /* 0x040fe20000410000 */
[----:B------:R0:W-:Y:S01]  /*18e30*/  ST.E desc[UR40][R16.64+0x298], R39 ;  /* 0x0002982710007985 */ /* 0x0001e2000c101928 */
[----:B------:R-:W-:-:S03]  /*18e40*/  FMUL.FTZ R51, R13, R124 ;  /* 0x0000007c0d337220 */ /* 0x000fc60000410000 */
        /* <DEDUP_REMOVED lines=97> */
[----:B------:R-:W-:Y:S01]  /*19460*/  VIADD R26, R93, 0x8 ;  /* 0x000000085d1a7836 */ /* 0x000fe20000000000 */
        /* <DEDUP_REMOVED lines=8> */
[----:B------:R3:W-:Y:S04]  /*194f0*/  ST.E desc[UR40][R16.64+0x458], R27 ;  /* 0x0004581b10007985 */ /* 0x0007e8000c101928 */
[----:B------:R4:W-:Y:S04]  /*19500*/  ST.E desc[UR40][R16.64+0x45c], R47 ;  /* 0x00045c2f10007985 */ /* 0x0009e8000c101928 */
[----:B------:R-:W-:Y:S01]  /*19510*/  ST.E desc[UR40][R16.64+0x468], R49 ;  /* 0x0004683110007985 */ /* 0x000fe2000c101928 */
[----:B------:R5:W-:Y:S06]  /*19520*/  BAR.SYNC.DEFER_BLOCKING R26, 0x100 ;  /* 0x0004001a0000751d */ /* 0x000bec0000010000 */
[----:B0-----:R-:W2:Y:S04]  /*19530*/  LD.E R39, desc[UR40][R16.64+0x270] ;  /* 0x0002702810277980 */ /* 0x001ea8000c101900 */
[----:B------:R-:W5:Y:S04]  /*19540*/  LD.E R24, desc[UR40][R2.64] ;  /* 0x0000002802187980 */ /* 0x000f68000c101900 */
[----:B------:R-:W5:Y:S04]  /*19550*/  LD.E.64 R12, desc[UR40][R16.64+0xa8] ;  /* 0x0000a828100c7980 */ /* 0x000f68000c101b00 */
[----:B--2---:R0:W-:Y:S04]  /*19560*/  ST.E desc[UR40][R16.64+0x270], R39 ;  /* 0x0002702710007985 */ /* 0x0041e8000c101928 */
[----:B-1----:R-:W2:Y:S04]  /*19570*/  LD.E R41, desc[UR40][R8.64] ;  /* 0x0000002808297980 */ /* 0x002ea8000c101900 */
[----:B--2---:R1:W-:Y:S04]  /*19580*/  ST.E desc[UR40][R8.64], R41 ;  /* 0x0000002908007985 */ /* 0x0043e8000c101928 */
[----:B------:R-:W2:Y:S04]  /*19590*/  LD.E R25, desc[UR40][R6.64] ;  /* 0x0000002806197980 */ /* 0x000ea8000c101900 */
[----:B--2---:R2:W-:Y:S04]  /*195a0*/  ST.E desc[UR40][R6.64], R25 ;  /* 0x0000001906007985 */ /* 0x0045e8000c101928 */
[----:B---3--:R-:W3:Y:S04]  /*195b0*/  LD.E R27, desc[UR40][R4.64] ;  /* 0x00000028041b7980 */ /* 0x008ee8000c101900 */
[----:B---3--:R3:W-:Y:S04]  /*195c0*/  ST.E desc[UR40][R4.64], R27 ;  /* 0x0000001b04007985 */ /* 0x0087e8000c101928 */
[----:B------:R-:W3:Y:S04]  /*195d0*/  LD.E R43, desc[UR40][R16.64+0x280] ;  /* 0x00028028102b7980 */ /* 0x000ee8000c101900 */
[----:B------:R-:W3:Y:S04]  /*195e0*/  LD.E R45, desc[UR40][R16.64+0x284] ;  /* 0x00028428102d7980 */ /* 0x000ee8000c101900 */
[----:B----4-:R-:W4:Y:S04]  /*195f0*/  LD.E R47, desc[UR40][R16.64+0x288] ;  /* 0x00028828102f7980 */ /* 0x010f28000c101900 */
[----:B0-----:R-:W4:Y:S04]  /*19600*/  LD.E R39, desc[UR40][R16.64+0x28c] ;  /* 0x00028c2810277980 */ /* 0x001f28000c101900 */
[----:B------:R-:W4:Y:S04]  /*19610*/  LD.E R49, desc[UR40][R16.64+0x290] ;  /* 0x0002902810317980 */ /* 0x000f28000c101900 */
[----:B------:R-:W4:Y:S04]  /*19620*/  LD.E R51, desc[UR40][R16.64+0x294] ;  /* 0x0002942810337980 */ /* 0x000f28000c101900 */
[----:B-1----:R-:W4:Y:S04]  /*19630*/  LD.E R41, desc[UR40][R16.64+0x298] ;  /* 0x0002982810297980 */ /* 0x002f28000c101900 */
        /* <DEDUP_REMOVED lines=9> */
[----:B--2---:R-:W2:Y:S04]  /*196d0*/  LD.E R25, desc[UR40][R16.64+0x2c0] ;  /* 0x0002c02810197980 */ /* 0x004ea8000c101900 */
[----:B-----5:R-:W5:Y:S04]  /*196e0*/  LD.E R26, desc[UR40][R16.64+0x2c4] ;  /* 0x0002c428101a7980 */ /* 0x020f68000c101900 */
        /* <DEDUP_REMOVED lines=57> */
[----:B------:R-:W-:Y:S04]  /*19a80*/  ST.E desc[UR40][R16.64+0x280], R43 ;  /* 0x0002802b10007985 */ /* 0x000fe8000c101928 */
[----:B------:R-:W-:Y:S04]  /*19a90*/  ST.E desc[UR40][R16.64+0x284], R45 ;  /* 0x0002842d10007985 */ /* 0x000fe8000c101928 */
[----:B----4-:R-:W-:Y:S04]  /*19aa0*/  ST.E desc[UR40][R16.64+0x288], R47 ;  /* 0x0002882f10007985 */ /* 0x010fe8000c101928 */
        /* <DEDUP_REMOVED lines=13> */
[----:B0-----:R-:W3:Y:S04]  /*19b80*/  LD.E R39, desc[UR40][R16.64+0x2d0] ;  /* 0x0002d02810277980 */ /* 0x001ee8000c101900 */
[----:B-1----:R-:W3:Y:S04]  /*19b90*/  LD.E R41, desc[UR40][R16.64+0x2d8] ;  /* 0x0002d82810297980 */ /* 0x002ee8000c101900 */
[----:B------:R-:W3:Y:S04]  /*19ba0*/  LD.E R43, desc[UR40][R16.64+0x2e0] ;  /* 0x0002e028102b7980 */ /* 0x000ee8000c101900 */
[----:B------:R-:W3:Y:S04]  /*19bb0*/  LD.E R45, desc[UR40][R16.64+0x2e8] ;  /* 0x0002e828102d7980 */ /* 0x000ee8000c101900 */
[----:B------:R-:W3:Y:S04]  /*19bc0*/  LD.E R47, desc[UR40][R16.64+0x2f0] ;  /* 0x0002f028102f7980 */ /* 0x000ee8000c101900 */
[----:B------:R-:W3:Y:S04]  /*19bd0*/  LD.E R49, desc[UR40][R16.64+0x2f8] ;  /* 0x0002f82810317980 */ /* 0x000ee8000c101900 */
[----:B------:R-:W3:Y:S04]  /*19be0*/  LD.E R51, desc[UR40][R16.64+0x300] ;  /* 0x0003002810337980 */ /* 0x000ee8000c101900 */
[----:B----4-:R-:W4:Y:S04]  /*19bf0*/  LD.E R53, desc[UR40][R16.64+0x308] ;  /* 0x0003082810357980 */ /* 0x010f28000c101900 */
[----:B------:R-:W4:Y:S04]  /*19c00*/  LD.E R55, desc[UR40][R16.64+0x310] ;  /* 0x0003102810377980 */ /* 0x000f28000c101900 */
[----:B------:R-:W4:Y:S04]  /*19c10*/  LD.E R57, desc[UR40][R16.64+0x318] ;  /* 0x0003182810397980 */ /* 0x000f28000c101900 */
[----:B--2---:R-:W2:Y:S04]  /*19c20*/  LD.E R59, desc[UR40][R16.64+0x320] ;  /* 0x00032028103b7980 */ /* 0x004ea8000c101900 */
[----:B------:R-:W2:Y:S04]  /*19c30*/  LD.E R61, desc[UR40][R16.64+0x328] ;  /* 0x00032828103d7980 */ /* 0x000ea8000c101900 */
[----:B------:R-:W2:Y:S04]  /*19c40*/  LD.E R63, desc[UR40][R16.64+0x330] ;  /* 0x00033028103f7980 */ /* 0x000ea8000c101900 */
        /* <DEDUP_REMOVED lines=37> */
[----:B------:R-:W-:Y:S04]  /*19ea0*/  ST.E desc[UR40][R16.64+0x2c4], R26 ;  /* 0x0002c41a10007985 */ /* 0x000fe8000c101928 */
[----:B---3--:R1:W-:Y:S04]  /*19eb0*/  ST.E desc[UR40][R16.64+0x2c8], R27 ;  /* 0x0002c81b10007985 */ /* 0x0083e8000c101928 */
        /* <DEDUP_REMOVED lines=30> */
[----:B----4-:R4:W-:Y:S04]  /*1a0a0*/  ST.E desc[UR40][R16.64+0x308], R53 ;  /* 0x0003083510007985 */ /* 0x0109e8000c101928 */
[----:B------:R4:W-:Y:S04]  /*1a0b0*/  ST.E desc[UR40][R16.64+0x310], R55 ;  /* 0x0003103710007985 */ /* 0x0009e8000c101928 */
[----:B------:R4:W-:Y:S04]  /*1a0c0*/  ST.E desc[UR40][R16.64+0x318], R57 ;  /* 0x0003183910007985 */ /* 0x0009e8000c101928 */
[----:B--2---:R2:W-:Y:S04]  /*1a0d0*/  ST.E desc[UR40][R16.64+0x320], R59 ;  /* 0x0003203b10007985 */ /* 0x0045e8000c101928 */
[----:B------:R2:W-:Y:S04]  /*1a0e0*/  ST.E desc[UR40][R16.64+0x328], R61 ;  /* 0x0003283d10007985 */ /* 0x0005e8000c101928 */
[----:B------:R2:W-:Y:S04]  /*1a0f0*/  ST.E desc[UR40][R16.64+0x330], R63 ;  /* 0x0003303f10007985 */ /* 0x0005e8000c101928 */
        /* <DEDUP_REMOVED lines=69> */
[----:B0-----:R-:W5:Y:S01]  /*1a550*/  LDL R25, [R1+0x88] ;  /* 0x0000880001197983 */ /* 0x001f620000100800 */
[----:B------:R-:W-:-:S02]  /*1a560*/  IMAD R12, R24, 0xc00, R12 ;  /* 0x00000c00180c7824 */ /* 0x000fc400078e020c */
[----:B-1----:R-:W-:Y:S01]  /*1a570*/  IMAD.MOV.U32 R27, RZ, RZ, R13 ;  /* 0x000000ffff1b7224 */ /* 0x002fe200078e000d */
[----:B------:R-:W-:Y:S01]  /*1a580*/  F2FP.F16.F32.PACK_AB R152, R37, R152 ;  /* 0x000000982598723e */ /* 0x000fe200000000ff */
[C---:B------:R-:W-:Y:S01]  /*1a590*/  VIADD R24, R12.reuse, 0x80 ;  /* 0x000000800c187836 */ /* 0x040fe20000000000 */
[----:B------:R-:W-:Y:S01]  /*1a5a0*/  F2FP.F16.F32.PACK_AB R153, R153, R36 ;  /* 0x000000249999723e */ /* 0x000fe200000000ff */
[----:B------:R-:W-:Y:S01]  /*1a5b0*/  VIADD R26, R12, 0x100 ;  /* 0x000001000c1a7836 */ /* 0x000fe20000000000 */
[----:B------:R-:W-:Y:S01]  /*1a5c0*/  R2UR UR15, R27 ;  /* 0x000000001b0f72ca */ /* 0x000fe200000e0000 */
[----:B------:R-:W5:Y:S01]  /*1a5d0*/  LD.E R36, desc[UR40][R16.64+0x2a0] ;  /* 0x0002a02810247980 */ /* 0x000f62000c101900 */
[----:B------:R-:W-:Y:S02]  /*1a5e0*/  R2UR UR10, R24 ;  /* 0x00000000180a72ca */ /* 0x000fe400000e0000 */
[----:B------:R-:W-:Y:S01]  /*1a5f0*/  R2UR UR14, R26 ;  /* 0x000000001a0e72ca */ /* 0x000fe200000e0000 */
[----:B------:R-:W5:Y:S01]  /*1a600*/  LD.E R24, desc[UR40][R16.64+0x270] ;  /* 0x0002702810187980 */ /* 0x000f62000c101900 */
[----:B------:R-:W-:-:S02]  /*1a610*/  F2FP.F16.F32.PACK_AB R154, R154, R35 ;  /* 0x000000239a9a723e */ /* 0x000fc400000000ff */
[----:B------:R-:W-:Y:S01]  /*1a620*/  F2FP.F16.F32.PACK_AB R155, R155, R34 ;  /* 0x000000229b9b723e */ /* 0x000fe200000000ff */
[----:B------:R-:W5:Y:S01]  /*1a630*/  LD.E R35, desc[UR40][R16.64+0x29c] ;  /* 0x00029c2810237980 */ /* 0x000f62000c101900 */
[----:B------:R-:W-:Y:S02]  /*1a640*/  F2FP.F16.F32.PACK_AB R156, R156, R33 ;  /* 0x000000219c9c723e */ /* 0x000fe400000000ff */
[----:B------:R-:W-:Y:S01]  /*1a650*/  F2FP.F16.F32.PACK_AB R157, R157, R32 ;  /* 0x000000209d9d723e */ /* 0x000fe200000000ff */
[----:B------:R-:W5:Y:S01]  /*1a660*/  LD.E R33, desc[UR40][R16.64+0x294] ;  /* 0x0002942810217980 */ /* 0x000f62000c101900 */
[----:B------:R-:W-:Y:S02]  /*1a670*/  F2FP.F16.F32.PACK_AB R158, R158, R31 ;  /* 0x0000001f9e9e723e */ /* 0x000fe400000000ff */
[----:B------:R-:W-:Y:S01]  /*1a680*/  F2FP.F16.F32.PACK_AB R159, R159, R30 ;  /* 0x0000001e9f9f723e */ /* 0x000fe200000000ff */
[----:B------:R-:W5:Y:S01]  /*1a690*/  LD.E R31, desc[UR40][R16.64+0x28c] ;  /* 0x00028c28101f7980 */ /* 0x000f62000c101900 */
[----:B------:R-:W-:-:S02]  /*1a6a0*/  F2FP.F16.F32.PACK_AB R160, R160, R29 ;  /* 0x0000001da0a0723e */ /* 0x000fc400000000ff */
[----:B------:R-:W-:Y:S01]  /*1a6b0*/  F2FP.F16.F32.PACK_AB R161, R161, R28 ;  /* 0x0000001ca1a1723e */ /* 0x000fe200000000ff */
[----:B------:R-:W5:Y:S04]  /*1a6c0*/  LD.E R29, desc[UR40][R16.64+0x284] ;  /* 0x00028428101d7980 */ /* 0x000f68000c101900 */
[----:B------:R-:W5:Y:S04]  /*1a6d0*/  LD.E R28, desc[UR40][R16.64+0x280] ;  /* 0x00028028101c7980 */ /* 0x000f68000c101900 */
[----:B------:R-:W5:Y:S04]  /*1a6e0*/  LD.E R30, desc[UR40][R16.64+0x288] ;  /* 0x00028828101e7980 */ /* 0x000f68000c101900 */
[----:B------:R-:W5:Y:S04]  /*1a6f0*/  LD.E R32, desc[UR40][R16.64+0x290] ;  /* 0x0002902810207980 */ /* 0x000f68000c101900 */
[----:B------:R-:W5:Y:S04]  /*1a700*/  LD.E R34, desc[UR40][R16.64+0x298] ;  /* 0x0002982810227980 */ /* 0x000f68000c101900 */
        /* <DEDUP_REMOVED lines=16> */
[----:B----4-:R-:W3:Y:S04]  /*1a810*/  LD.E R53, desc[UR40][R16.64+0x2e4] ;  /* 0x0002e42810357980 */ /* 0x010ee8000c101900 */
[----:B------:R-:W3:Y:S04]  /*1a820*/  LD.E R54, desc[UR40][R16.64+0x2e8] ;  /* 0x0002e82810367980 */ /* 0x000ee8000c101900 */
[----:B------:R-:W3:Y:S04]  /*1a830*/  LD.E R55, desc[UR40][R16.64+0x2ec] ;  /* 0x0002ec2810377980 */ /* 0x000ee8000c101900 */
[----:B------:R-:W3:Y:S04]  /*1a840*/  LD.E R56, desc[UR40][R16.64+0x2f0] ;  /* 0x0002f02810387980 */ /* 0x000ee8000c101900 */
[----:B------:R-:W3:Y:S04]  /*1a850*/  LD.E R57, desc[UR40][R16.64+0x2f4] ;  /* 0x0002f42810397980 */ /* 0x000ee8000c101900 */
[----:B------:R-:W3:Y:S04]  /*1a860*/  LD.E R58, desc[UR40][R16.64+0x2f8] ;  /* 0x0002f828103a7980 */ /* 0x000ee8000c101900 */
[----:B--2---:R-:W3:Y:S04]  /*1a870*/  LD.E R59, desc[UR40][R16.64+0x2fc] ;  /* 0x0002fc28103b7980 */ /* 0x004ee8000c101900 */
[----:B------:R-:W3:Y:S04]  /*1a880*/  LD.E R60, desc[UR40][R16.64+0x300] ;  /* 0x00030028103c7980 */ /* 0x000ee8000c101900 */
[----:B------:R-:W3:Y:S04]  /*1a890*/  LD.E R61, desc[UR40][R16.64+0x304] ;  /* 0x00030428103d7980 */ /* 0x000ee8000c101900 */
[----:B------:R-:W3:Y:S04]  /*1a8a0*/  LD.E R62, desc[UR40][R16.64+0x308] ;  /* 0x00030828103e7980 */ /* 0x000ee8000c101900 */
[----:B------:R-:W3:Y:S04]  /*1a8b0*/  LD.E R63, desc[UR40][R16.64+0x30c] ;  /* 0x00030c28103f7980 */ /* 0x000ee8000c101900 */
[----:B------:R-:W3:Y:S04]  /*1a8c0*/  LD.E R64, desc[UR40][R16.64+0x310] ;  /* 0x0003102810407980 */ /* 0x000ee8000c101900 */
[----:B-----5:R-:W3:Y:S04]  /*1a8d0*/  LD.E R65, desc[UR40][R16.64+0x314] ;  /* 0x0003142810417980 */ /* 0x020ee8000c101900 */
        /* <DEDUP_REMOVED lines=912> */
[----:B------:R-:W3:Y:S04]  /*1e1e0*/  LD.E R11, desc[UR40][R16.64+0x270] ;  /* 0x00027028100b7980 */ /* 0x000ee8000c101900 */
[----:B---3--:R3:W-:Y:S04]  /*1e1f0*/  ST.E desc[UR40][R16.64+0x270], R11 ;  /* 0x0002700b10007985 */ /* 0x0087e8000c101928 */
[----:B------:R-:W4:Y:S04]  /*1e200*/  LD.E R13, desc[UR40][R8.64] ;  /* 0x00000028080d7980 */ /* 0x000f28000c101900 */
[----:B----4-:R4:W-:Y:S04]  /*1e210*/  ST.E desc[UR40][R8.64], R13 ;  /* 0x0000000d08007985 */ /* 0x0109e8000c101928 */
[----:B------:R-:W5:Y:S04]  /*1e220*/  LD.E R15, desc[UR40][R6.64] ;  /* 0x00000028060f7980 */ /* 0x000f68000c101900 */
[----:B-----5:R5:W-:Y:S04]  /*1e230*/  ST.E desc[UR40][R6.64], R15 ;  /* 0x0000000f06007985 */ /* 0x020be8000c101928 */
[----:B------:R-:W2:Y:S04]  /*1e240*/  LD.E R19, desc[UR40][R4.64] ;  /* 0x0000002804137980 */ /* 0x000ea8000c101900 */
[----:B--2---:R2:W-:Y:S04]  /*1e250*/  ST.E desc[UR40][R4.64], R19 ;  /* 0x0000001304007985 */ /* 0x0045e8000c101928 */
[----:B------:R-:W2:Y:S04]  /*1e260*/  LD.E R21, desc[UR40][R16.64+0x280] ;  /* 0x0002802810157980 */ /* 0x000ea8000c101900 */
[----:B0-----:R-:W2:Y:S04]  /*1e270*/  LD.E R25, desc[UR40][R16.64+0x284] ;  /* 0x0002842810197980 */ /* 0x001ea8000c101900 */
[----:B-1----:R-:W2:Y:S04]  /*1e280*/  LD.E R27, desc[UR40][R16.64+0x288] ;  /* 0x00028828101b7980 */ /* 0x002ea8000c101900 */
[----:B------:R-:W2:Y:S04]  /*1e290*/  LD.E R29, desc[UR40][R16.64+0x28c] ;  /* 0x00028c28101d7980 */ /* 0x000ea8000c101900 */
[----:B---3--:R-:W3:Y:S04]  /*1e2a0*/  LD.E R11, desc[UR40][R16.64+0x290] ;  /* 0x00029028100b7980 */ /* 0x008ee8000c101900 */
[----:B------:R-:W3:Y:S04]  /*1e2b0*/  LD.E R31, desc[UR40][R16.64+0x294] ;  /* 0x00029428101f7980 */ /* 0x000ee8000c101900 */
[----:B----4-:R-:W4:Y:S04]  /*1e2c0*/  LD.E R9, desc[UR40][R16.64+0x298] ;  /* 0x0002982810097980 */ /* 0x010f28000c101900 */
[----:B------:R-:W4:Y:S04]  /*1e2d0*/  LD.E R13, desc[UR40][R16.64+0x29c] ;  /* 0x00029c28100d7980 */ /* 0x000f28000c101900 */
[----:B-----5:R-:W5:Y:S04]  /*1e2e0*/  LD.E R7, desc[UR40][R16.64+0x2a0] ;  /* 0x0002a02810077980 */ /* 0x020f68000c101900 */
        /* <DEDUP_REMOVED lines=247> */
.L_x_12334:
[----:B------:R-:W-:Y:S05]  /*1f260*/  BSYNC B0 ;  /* 0x0000000000007941 */ /* 0x000fea0003800000 */
.L_x_12333:
[C---:B------:R-:W-:Y:S01]  /*1f270*/  ISETP.GT.AND P1, PT, R10.reuse, UR45, PT ;  /* 0x0000002d0a007c0c */ /* 0x040fe2000bf24270 */
[----:B------:R-:W-:-:S12]  /*1f280*/  VIADD R10, R10, 0xffffffff ;  /* 0xffffffff0a0a7836 */ /* 0x000fd80000000000 */
[----:B------:R-:W-:Y:S05]  /*1f290*/  @P1 BRA `(.L_x_12335) ;  /* 0xffffff4c00901947 */ /* 0x000fea000383ffff */
.L_x_12308:
[----:B01----:R-:W0:Y:S01]  /*1f2a0*/  S2R R0, SR_TID.X ;  /* 0x0000000000007919 */ /* 0x003e220000002100 */
[----:B------:R-:W-:Y:S05]  /*1f2b0*/  WARPSYNC.ALL ;  /* 0x0000000000007948 */ /* 0x000fea0003800000 */
[----:B0-----:R-:W-:-:S04]  /*1f2c0*/  SHF.R.U32.HI R0, RZ, 0x7, R0 ;  /* 0x00000007ff007819 */ /* 0x001fc80000011600 */
[----:B------:R-:W-:Y:S01]  /*1f2d0*/  IADD3 R143, -R0, 0xb, RZ ;  /* 0x0000000b008f7810 */ /* 0x000fe20007ffe1ff */
[----:B------:R-:W2:Y:S04]  /*1f2e0*/  LDL R5, [R1+0x240] ;  /* 0x0002400001057983 */ /* 0x000ea80000100800 */
[----:B------:R-:W3:Y:S04]  /*1f2f0*/  LDL R6, [R1+0x244] ;  /* 0x0002440001067983 */ /* 0x000ee80000100800 */
[----:B------:R-:W4:Y:S04]  /*1f300*/  LDL R4, [R1+0x218] ;  /* 0x0002180001047983 */ /* 0x000f280000100800 */
        /* <DEDUP_REMOVED lines=62> */
[----:B------:R-:W5:Y:S04]  /*1f6f0*/  LDL R136, [R1+0x224] ;  /* 0x0002240001887983 */ /* 0x000f680000100800 */
[----:B--2---:R-:W0:Y:S02]  /*1f700*/  SHFL.BFLY PT, R0, R5, 0x2, 0x1f ;  /* 0x0c401f0005007f89 */ /* 0x004e2400000e0000 */
[----:B0-----:R-:W-:-:S05]  /*1f710*/  FADD.FTZ R0, R5, R0 ;  /* 0x0000000005007221 */ /* 0x001fca0000010000 */
[----:B------:R-:W0:Y:S02]  /*1f720*/  SHFL.BFLY PT, R3, R0, 0x1, 0x1f ;  /* 0x0c201f0000037f89 */ /* 0x000e2400000e0000 */
[----:B0-----:R-:W-:-:S05]  /*1f730*/  FADD.FTZ R2, R0, R3 ;  /* 0x0000000300027221 */ /* 0x001fca0000010000 */
[----:B------:R-:W-:Y:S04]  /*1f740*/  STL [R1+0x240], R2 ;  /* 0x0002400201007387 */ /* 0x000fe80000100800 */
[----:B------:R-:W2:Y:S04]  /*1f750*/  LDL R141, [R1+0x240] ;  /* 0x00024000018d7983 */ /* 0x000ea80000100800 */
[----:B---3--:R-:W0:Y:S02]  /*1f760*/  SHFL.BFLY PT, R3, R6, 0x2, 0x1f ;  /* 0x0c401f0006037f89 */ /* 0x008e2400000e0000 */
[----:B0-----:R-:W-:Y:S01]  /*1f770*/  FADD.FTZ R3, R3, R6 ;  /* 0x0000000603037221 */ /* 0x001fe20000010000 */
[----:B----4-:R-:W-:Y:S01]  /*1f780*/  VIADD R0, R4, 0x1 ;  /* 0x0000000104007836 */ /* 0x010fe20000000000 */
[----:B------:R-:W3:Y:S04]  /*1f790*/  LDL.64 R6, [R1+0x438] ;  /* 0x0004380001067983 */ /* 0x000ee80000100a00 */
[----:B------:R-:W0:Y:S01]  /*1f7a0*/  SHFL.BFLY PT, R138, R3, 0x1, 0x1f ;  /* 0x0c201f00038a7f89 */ /* 0x000e2200000e0000 */
[----:B------:R-:W-:-:S03]  /*1f7b0*/  ISETP.NE.AND P2, PT, R0, 0x2, PT ;  /* 0x000000020000780c */ /* 0x000fc60003f45270 */
[----:B------:R-:W4:Y:S10]  /*1f7c0*/  LDL.64 R4, [R1+0x458] ;  /* 0x0004580001047983 */ /* 0x000f340000100a00 */
[----:B------:R-:W4:Y:S01]  /*1f7d0*/  @!P2 LDL R135, [R1+0x21c] ;  /* 0x00021c000187a983 */ /* 0x000f220000100800 */
[----:B0-----:R-:W-:-:S03]  /*1f7e0*/  FADD.FTZ R138, R3, R138 ;  /* 0x0000008a038a7221 */ /* 0x001fc60000010000 */
[----:B------:R-:W3:Y:S01]  /*1f7f0*/  LDL.64 R2, [R1+0x2a0] ;  /* 0x0002a00001027983 */ /* 0x000ee20000100a00 */
[----:B------:R0:W-:Y:S08]  /*1f800*/  BAR.ARV R143, 0x100 ;  /* 0x0004008f0000751d */ /* 0x0001f00000002000 */
[----:B------:R-:W-:Y:S06]  /*1f810*/  BAR.ARV 0x8, 0x180 ;  /* 0x0206000000007b1d */ /* 0x000fec0000002000 */
[----:B------:R-:W-:-:S13]  /*1f820*/  FSETP.NE.FTZ.AND P1, PT, R138, RZ, PT ;  /* 0x000000ff8a00720b */ /* 0x000fda0003f35000 */
[----:B------:R-:W4:Y:S04]  /*1f830*/  @P1 LDL R140, [R1+0x250] ;  /* 0x00025000018c1983 */ /* 0x000f280000100800 */
[----:B------:R-:W4:Y:S01]  /*1f840*/  @P1 LDL R139, [R1+0x234] ;  /* 0x00023400018b1983 */ /* 0x000f220000100800 */
[----:B--2---:R-:W-:-:S13]  /*1f850*/  FSETP.NE.FTZ.AND P0, PT, R141, RZ, PT ;  /* 0x000000ff8d00720b */ /* 0x004fda0003f15000 */
[----:B------:R-:W2:Y:S04]  /*1f860*/  @P0 LDL R142, [R1+0x250] ;  /* 0x00025000018e0983 */ /* 0x000ea80000100800 */
[----:B------:R-:W2:Y:S01]  /*1f870*/  @P0 LDL R145, [R1+0x230] ;  /* 0x0002300001910983 */ /* 0x000ea20000100800 */
[----:B------:R-:W-:-:S06]  /*1f880*/  IMAD.MOV.U32 R137, RZ, RZ, RZ ;  /* 0x000000ffff897224 */ /* 0x000fcc00078e00ff */
[----:B------:R-:W5:Y:S08]  /*1f890*/  @P0 MUFU.RCP R137, R141 ;  /* 0x0000008d00890308 */ /* 0x000f700000001000 */
[----:B------:R-:W1:Y:S01]  /*1f8a0*/  @P0 MUFU.LG2 R144, R141 ;  /* 0x0000008d00900308 */ /* 0x000e620000000c00 */
[-C--:B-----5:R-:W-:Y:S01]  /*1f8b0*/  FMUL.FTZ R129, R129, R137.reuse ;  /* 0x0000008981817220 */ /* 0x0a0fe20000410000 */
[----:B------:R-:W-:-:S06]  /*1f8c0*/  FMUL.FTZ R128, R128, R137 ;  /* 0x0000008980807220 */ /* 0x000fcc0000410000 */
[----:B------:R-:W-:Y:S01]  /*1f8d0*/  @P1 MUFU.LG2 R146, R138 ;  /* 0x0000008a00921308 */ /* 0x000fe20000000c00 */
[----:B------:R5:W-:Y:S02]  /*1f8e0*/  STL.64 [R1+0x290], R128 ;  /* 0x0002908001007387 */ /* 0x000be40000100a00 */
[----:B-----5:R-:W-:-:S06]  /*1f8f0*/  IMAD.MOV.U32 R128, RZ, RZ, RZ ;  /* 0x000000ffff807224 */ /* 0x020fcc00078e00ff */
[----:B------:R-:W5:Y:S01]  /*1f900*/  @P1 MUFU.RCP R128, R138 ;  /* 0x0000008a00801308 */ /* 0x000f620000001000 */
[----:B-1----:R-:W-:Y:S01]  /*1f910*/  @P0 FMUL.FTZ R147, R144, 0.69314718246459960938 ;  /* 0x3f31721890930820 */ /* 0x002fe20000410000 */
[-C--:B---3--:R-:W-:Y:S01]  /*1f920*/  FMUL.FTZ R3, R3, R137.reuse ;  /* 0x0000008903037220 */ /* 0x088fe20000410000 */
        /* <DEDUP_REMOVED lines=122> */
[-C--:B----4-:R-:W-:Y:S01]  /*200d0*/  FMUL.FTZ R5, R5, R128.reuse ;  /* 0x0000008005057220 */ /* 0x090fe20000410000 */
[-C--:B------:R-:W-:Y:S01]  /*200e0*/  FMUL.FTZ R4, R4, R128.reuse ;  /* 0x0000008004047220 */ /* 0x080fe20000410000 */
[-C--:B------:R-:W-:Y:S01]  /*200f0*/  FMUL.FTZ R9, R9, R128.reuse ;  /* 0x0000008009097220 */ /* 0x080fe20000410000 */
[----:B------:R-:W-:Y:S01]  /*20100*/  FMUL.FTZ R8, R8, R128 ;  /* 0x0000008008087220 */ /* 0x000fe20000410000 */
[----:B------:R-:W-:Y:S01]  /*20110*/  VIADD R134, R134, 0x1 ;  /* 0x0000000186867836 */ /* 0x000fe20000000000 */
[----:B-1----:R-:W-:Y:S01]  /*20120*/  @!P2 LOP3.LUT R2, R135, 0x1, RZ, 0x3c, !PT ;  /* 0x000000018702a812 */ /* 0x002fe200078e3cff */
[----:B------:R-:W-:Y:S01]  /*20130*/  VIADD R136, R136, 0x1 ;  /* 0x0000000188887836 */ /* 0x000fe20000000000 */
[----:B------:R0:W-:Y:S04]  /*20140*/  STL [R1+0x244], R138 ;  /* 0x0002448a01007387 */ /* 0x0001e80000100800 */
        /* <DEDUP_REMOVED lines=25> */
[----:B--2---:R-:W-:Y:S01]  /*202e0*/  @P0 FMUL.FTZ R144, R142, 0.69314718246459960938 ;  /* 0x3f3172188e900820 */ /* 0x004fe20000410000 */
[----:B------:R-:W-:-:S03]  /*202f0*/  IMAD.MOV.U32 R142, RZ, RZ, -0x800000 ;  /* 0xff800000ff8e7424 */ /* 0x000fc600078e00ff */
[----:B------:R-:W-:Y:S01]  /*20300*/  @P0 FFMA.FTZ R142, R144, R145, R147 ;  /* 0x00000091908e0223 */ /* 0x000fe20000010093 */
[----:B------:R-:W-:Y:S01]  /*20310*/  @P1 FMUL.FTZ R145, R146, 0.69314718246459960938 ;  /* 0x3f31721892911820 */ /* 0x000fe20000410000 */
[----:B------:R-:W-:Y:S01]  /*20320*/  @P1 FMUL.FTZ R144, R140, 0.69314718246459960938 ;  /* 0x3f3172188c901820 */ /* 0x000fe20000410000 */
[----:B------:R-:W-:-:S03]  /*20330*/  IMAD.MOV.U32 R140, RZ, RZ, -0x800000 ;  /* 0xff800000ff8c7424 */ /* 0x000fc600078e00ff */
[----:B------:R-:W-:Y:S01]  /*20340*/  @P1 FFMA.FTZ R140, R144, R139, R145 ;  /* 0x0000008b908c1223 */ /* 0x000fe20000010091 */
        /* <DEDUP_REMOVED lines=44> */
[----:B------:R-:W-:-:S13]  /*20610*/  PLOP3.LUT P0, PT, PT, PT, PT, 0x8, 0x0 ;  /* 0x000000000000781c */ /* 0x000fda0003f0e170 */
.L_x_12247:
[----:B------:R-:W1:Y:S01]  /*20620*/  S2R R3, SR_CgaCtaId ;  /* 0x0000000000037919 */ /* 0x000e620000008800 */
[----:B0-----:R-:W-:Y:S01]  /*20630*/  MOV R0, 0x400 ;  /* 0x0000040000007802 */ /* 0x001fe20000000f00 */
[----:B------:R-:W-:Y:S01]  /*20640*/  BSSY B0, `(.L_x_12336) ;  /* 0x00004a8000007945 */ /* 0x000fe20003800000 */
[----:B------:R-:W-:Y:S02]  /*20650*/  BAR.SYNC.DEFER_BLOCKING 0x5, 0x180 ;  /* 0x0146000000007b1d */ /* 0x000fe40000010000 */
[----:B-1----:R-:W-:-:S05]  /*20660*/  LEA R0, R3, R0, 0x18 ;  /* 0x0000000003007211 */ /* 0x002fca00078ec0ff */
[----:B------:R-:W0:Y:S02]  /*20670*/  LDS.128 R4, [R0+0x324d0] ;  /* 0x0324d00000047984 */ /* 0x000e240000000c00 */
[----:B0-----:R-:W-:Y:S02]  /*20680*/  R2UR UR5, R5 ;  /* 0x00000000050572ca */ /* 0x001fe400000e0000 */
[----:B------:R-:W-:Y:S02]  /*20690*/  R2UR UR7, R6 ;  /* 0x00000000060772ca */ /* 0x000fe400000e0000 */
[----:B------:R-:W-:Y:S01]  /*206a0*/  R2UR UR6, R7 ;  /* 0x00000000070672ca */ /* 0x000fe200000e0000 */
[----:B------:R-:W-:Y:S06]  /*206b0*/  BAR.ARV 0x4, 0x180 ;  /* 0x0106000000007b1d */ /* 0x000fec0000002000 */
[----:B------:R-:W-:Y:S08]  /*206c0*/  @P0 BRA `(.L_x_12337) ;  /* 0x0000003800e40947 */ /* 0x000ff00003800000 */
[----:B------:R-:W2:Y:S01]  /*206d0*/  LDL R18, [R1+0x4dc] ;  /* 0x0004dc0001127983 */ /* 0x000ea20000100800 */
[----:B------:R-:W-:Y:S01]  /*206e0*/  ULDC.64 UR8, c[0x0][0xd00] ;  /* 0x0003400000087ab9 */ /* 0x000fe20000000a00 */
[----:B------:R-:W-:Y:S02]  /*206f0*/  ULDC.64 UR10, c[0x0][0xd00] ;  /* 0x00034000000a7ab9 */ /* 0x000fe40000000a00 */
[----:B------:R-:W3:Y:S04]  /*20700*/  LDL.128 R136, [R1+0x270] ;  /* 0x0002700001887983 */ /* 0x000ee80000100c00 */
[----:B------:R-:W4:Y:S04]  /*20710*/  LDL.128 R4, [R1+0x280] ;  /* 0x0002800001047983 */ /* 0x000f280000100c00 */
        /* <DEDUP_REMOVED lines=29> */
[----:B------:R-:W4:Y:S01]  /*208f0*/  LDL.128 R132, [R1+0x460] ;  /* 0x0004600001847983 */ /* 0x000f220000100c00 */
[----:B------:R-:W0:Y:S01]  /*20900*/  S2R R19, SR_SWINHI ;  /* 0x0000000000137919 */ /* 0x000e220000002f00 */
[----:B------:R-:W-:-:S02]  /*20910*/  MOV R2, R0 ;  /* 0x0000000000027202 */ /* 0x000fc40000000f00 */
[----:B0-----:R-:W-:Y:S01]  /*20920*/  MOV R3, R19 ;  /* 0x0000001300037202 */ /* 0x001fe20000000f00 */
[----:B------:R-:W-:Y:S01]  /*20930*/  UIMAD.WIDE UR8, UR38, 0x4, UR8 ;  /* 0x00000004260878a5 */ /* 0x000fe2000f8e0208 */
[----:B------:R-:W-:Y:S01]  /*20940*/  ULDC UR4, c[0x0][0xb88] ;  /* 0x0002e20000047ab9 */ /* 0x000fe20000000800 */
[----:B--2---:R-:W-:-:S03]  /*20950*/  IMAD.WIDE R18, R18, 0x2, R2 ;  /* 0x0000000212127825 */ /* 0x004fc600078e0202 */
[----:B------:R-:W-:-:S04]  /*20960*/  LOP3.LUT R21, R18, 0x380, RZ, 0xc0, !PT ;  /* 0x0000038012157812 */ /* 0x000fc800078ec0ff */
[----:B------:R-:W-:-:S04]  /*20970*/  SHF.R.U64 R21, R21, 0x3, RZ ;  /* 0x0000000315157819 */ /* 0x000fc800000012ff */
[----:B------:R-:W-:Y:S01]  /*20980*/  LOP3.LUT R20, R21, R18, RZ, 0x3c, !PT ;  /* 0x0000001215147212 */ /* 0x000fe200078e3cff */
[----:B------:R-:W-:Y:S01]  /*20990*/  IMAD.MOV.U32 R21, RZ, RZ, R19 ;  /* 0x000000ffff157224 */ /* 0x000fe200078e0013 */
[----:B---3--:R-:W-:Y:S02]  /*209a0*/  F2FP.F16.F32.PACK_AB R136, R137, R136 ;  /* 0x000000888988723e */ /* 0x008fe400000000ff */
[----:B------:R-:W-:Y:S02]  /*209b0*/  F2FP.F16.F32.PACK_AB R137, R139, R138 ;  /* 0x0000008a8b89723e */ /* 0x000fe400000000ff */
[----:B----4-:R-:W-:Y:S02]  /*209c0*/  F2FP.F16.F32.PACK_AB R139, R7, R6 ;  /* 0x00000006078b723e */ /* 0x010fe400000000ff */
[----:B------:R-:W-:Y:S02]  /*209d0*/  MOV R6, R20 ;  /* 0x0000001400067202 */ /* 0x000fe40000000f00 */
[----:B------:R-:W-:-:S04]  /*209e0*/  IADD3 R21, P1, R18, 0x20, RZ ;  /* 0x0000002012157810 */ /* 0x000fc80007f3e0ff */
[----:B------:R-:W-:-:S04]  /*209f0*/  LOP3.LUT R20, R21, 0x380, RZ, 0xc0, !PT ;  /* 0x0000038015147812 */ /* 0x000fc800078ec0ff */
[----:B------:R-:W-:Y:S02]  /*20a00*/  SHF.R.U64 R20, R20, 0x3, RZ ;  /* 0x0000000314147819 */ /* 0x000fe400000012ff */
[----:B------:R-:W-:Y:S01]  /*20a10*/  F2FP.F16.F32.PACK_AB R138, R5, R4 ;  /* 0x00000004058a723e */ /* 0x000fe200000000ff */
[----:B------:R-:W-:Y:S01]  /*20a20*/  BAR.SYNC.DEFER_BLOCKING 0x1, 0x100 ;  /* 0x0044000000007b1d */ /* 0x000fe20000010000 */
[----:B------:R-:W-:Y:S01]  /*20a30*/  LOP3.LUT R20, R20, R21, RZ, 0x3c, !PT ;  /* 0x0000001514147212 */ /* 0x000fe200078e3cff */
[----:B------:R-:W-:Y:S01]  /*20a40*/  IMAD.X R21, RZ, RZ, R19, P1 ;  /* 0x000000ffff157224 */ /* 0x000fe200008e0613 */
[C---:B------:R-:W-:Y:S02]  /*20a50*/  IADD3 R5, P0, R18.reuse, 0x40, RZ ;  /* 0x0000004012057810 */ /* 0x040fe40007f1e0ff */
[----:B------:R-:W-:Y:S02]  /*20a60*/  IADD3 R141, P4, R18, 0x60, RZ ;  /* 0x00000060128d7810 */ /* 0x000fe40007f9e0ff */
[----:B------:R-:W-:-:S02]  /*20a70*/  LOP3.LUT R4, R5, 0x380, RZ, 0xc0, !PT ;  /* 0x0000038005047812 */ /* 0x000fc400078ec0ff */
[----:B------:R-:W-:Y:S02]  /*20a80*/  LOP3.LUT R7, R141, 0x380, RZ, 0xc0, !PT ;  /* 0x000003808d077812 */ /* 0x000fe400078ec0ff */
[----:B------:R-:W-:Y:S02]  /*20a90*/  MOV R20, R20 ;  /* 0x0000001400147202 */ /* 0x000fe40000000f00 */
[----:B------:R-:W-:Y:S02]  /*20aa0*/  IADD3 R21, P6, R18, 0x4020, RZ ;  /* 0x0000402012157810 */ /* 0x000fe40007fde0ff */
[----:B------:R-:W-:Y:S02]  /*20ab0*/  F2FP.F16.F32.PACK_AB R8, R9, R8 ;  /* 0x000000080908723e */ /* 0x000fe400000000ff */
[----:B------:R-:W-:Y:S02]  /*20ac0*/  F2FP.F16.F32.PACK_AB R9, R11, R10 ;  /* 0x0000000a0b09723e */ /* 0x000fe400000000ff */
[----:B------:R-:W-:-:S02]  /*20ad0*/  SHF.R.U64 R4, R4, 0x3, RZ ;  /* 0x0000000304047819 */ /* 0x000fc400000012ff */
[----:B------:R-:W-:Y:S02]  /*20ae0*/  F2FP.F16.F32.PACK_AB R10, R13, R12 ;  /* 0x0000000c0d0a723e */ /* 0x000fe400000000ff */
[----:B------:R-:W-:Y:S01]  /*20af0*/  IADD3 R147, P5, R18, 0x4040, RZ ;  /* 0x0000404012937810 */ /* 0x000fe20007fbe0ff */
[----:B------:R0:W-:Y:S01]  /*20b00*/  STSM.16.M88.4 [R6], R136 ;  /* 0x0000008806007844 */ /* 0x0001e20000000200 */
[----:B------:R-:W-:Y:S02]  /*20b10*/  LOP3.LUT R12, R21, 0x380, RZ, 0xc0, !PT ;  /* 0x00000380150c7812 */ /* 0x000fe400078ec0ff */
[----:B------:R-:W-:Y:S02]  /*20b20*/  LOP3.LUT R4, R4, R5, RZ, 0x3c, !PT ;  /* 0x0000000504047212 */ /* 0x000fe400078e3cff */
[----:B------:R-:W-:Y:S02]  /*20b30*/  LOP3.LUT R146, R147, 0x380, RZ, 0xc0, !PT ;  /* 0x0000038093927812 */ /* 0x000fe400078ec0ff */
[----:B------:R-:W-:-:S02]  /*20b40*/  SHF.R.U64 R12, R12, 0x3, RZ ;  /* 0x000000030c0c7819 */ /* 0x000fc400000012ff */
[----:B0-----:R-:W-:Y:S02]  /*20b50*/  SHF.R.U64 R6, R7, 0x3, RZ ;  /* 0x0000000307067819 */ /* 0x001fe400000012ff */
[----:B------:R-:W-:-:S04]  /*20b60*/  IADD3 R7, P3, R18, 0x4000, RZ ;  /* 0x0000400012077810 */ /* 0x000fc80007f7e0ff */
[----:B------:R-:W-:Y:S02]  /*20b70*/  LOP3.LUT R5, R7, 0x380, RZ, 0xc0, !PT ;  /* 0x0000038007057812 */ /* 0x000fe400078ec0ff */
[----:B------:R-:W-:Y:S02]  /*20b80*/  F2FP.F16.F32.PACK_AB R11, R15, R14 ;  /* 0x0000000e0f0b723e */ /* 0x000fe400000000ff */
[----:B------:R-:W-:Y:S02]  /*20b90*/  SHF.R.U64 R146, R146, 0x3, RZ ;  /* 0x0000000392927819 */ /* 0x000fe400000012ff */
[----:B------:R-:W-:Y:S02]  /*20ba0*/  SHF.R.U64 R14, R5, 0x3, RZ ;  /* 0x00000003050e7819 */ /* 0x000fe400000012ff */
[----:B------:R-:W-:Y:S02]  /*20bb0*/  LOP3.LUT R12, R12, R21, RZ, 0x3c, !PT ;  /* 0x000000150c0c7212 */ /* 0x000fe400078e3cff */
[----:B------:R-:W-:-:S02]  /*20bc0*/  IADD3 R145, P2, R18, 0x4060, RZ ;  /* 0x0000406012917810 */ /* 0x000fc40007f5e0ff */
[----:B------:R-:W-:Y:S01]  /*20bd0*/  IADD3 R21, P1, R18, 0x8000, RZ ;  /* 0x0000800012157810 */ /* 0x000fe20007f3e0ff */
[----:B------:R0:W-:Y:S01]  /*20be0*/  STSM.16.M88.4 [R20], R8 ;  /* 0x0000000814007844 */ /* 0x0001e20000000200 */
[----:B------:R-:W-:Y:S01]  /*20bf0*/  LOP3.LUT R146, R146, R147, RZ, 0x3c, !PT ;  /* 0x0000009392927212 */ /* 0x000fe200078e3cff */
[--C-:B------:R-:W-:Y:S01]  /*20c00*/  IMAD.X R147, RZ, RZ, R19.reuse, P5 ;  /* 0x000000ffff937224 */ /* 0x100fe200028e0613 */
[----:B------:R-:W-:Y:S02]  /*20c10*/  LOP3.LUT R14, R14, R7, RZ, 0x3c, !PT ;  /* 0x000000070e0e7212 */ /* 0x000fe400078e3cff */
[----:B------:R-:W-:Y:S02]  /*20c20*/  LOP3.LUT R144, R145, 0x380, RZ, 0xc0, !PT ;  /* 0x0000038091907812 */ /* 0x000fe400078ec0ff */
[----:B------:R-:W-:Y:S01]  /*20c30*/  LOP3.LUT R7, R21, 0x380, RZ, 0xc0, !PT ;  /* 0x0000038015077812 */ /* 0x000fe200078ec0ff */
[--C-:B------:R-:W-:Y:S01]  /*20c40*/  IMAD.X R5, RZ, RZ, R19.reuse, P0 ;  /* 0x000000ffff057224 */ /* 0x100fe200000e0613 */
[----:B------:R-:W-:Y:S01]  /*20c50*/  SHF.R.U64 R144, R144, 0x3, RZ ;  /* 0x0000000390907819 */ /* 0x000fe200000012ff */
[----:B------:R-:W-:Y:S01]  /*20c60*/  IMAD.X R15, RZ, RZ, R19, P3 ;  /* 0x000000ffff0f7224 */ /* 0x000fe200018e0613 */
[----:B------:R-:W-:-:S02]  /*20c70*/  LOP3.LUT R6, R6, R141, RZ, 0x3c, !PT ;  /* 0x0000008d06067212 */ /* 0x000fc400078e3cff */
[C---:B0-----:R-:W-:Y:S02]  /*20c80*/  IADD3 R11, P5, R18.reuse, 0xc020, RZ ;  /* 0x0000c020120b7810 */ /* 0x041fe40007fbe0ff */
[----:B------:R-:W-:Y:S01]  /*20c90*/  SHF.R.U64 R20, R7, 0x3, RZ ;  /* 0x0000000307147819 */ /* 0x000fe200000012ff */
[--C-:B------:R-:W-:Y:S01]  /*20ca0*/  IMAD.X R7, RZ, RZ, R19.reuse, P4 ;  /* 0x000000ffff077224 */ /* 0x100fe200020e0613 */
[----:B------:R-:W-:Y:S02]  /*20cb0*/  LOP3.LUT R10, R11, 0x380, RZ, 0xc0, !PT ;  /* 0x000003800b0a7812 */ /* 0x000fe400078ec0ff */
[C---:B------:R-:W-:Y:S01]  /*20cc0*/  IADD3 R143, P0, R18.reuse, 0x8020, RZ ;  /* 0x00008020128f7810 */ /* 0x040fe20007f1e0ff */
[--C-:B------:R-:W-:Y:S01]  /*20cd0*/  IMAD.X R13, RZ, RZ, R19.reuse, P6 ;  /* 0x000000ffff0d7224 */ /* 0x100fe200030e0613 */
[----:B------:R-:W-:Y:S02]  /*20ce0*/  IADD3 R141, P4, R18, 0x8040, RZ ;  /* 0x00008040128d7810 */ /* 0x000fe40007f9e0ff */
[----:B------:R-:W-:Y:S01]  /*20cf0*/  LOP3.LUT R144, R144, R145, RZ, 0x3c, !PT ;  /* 0x0000009190907212 */ /* 0x000fe200078e3cff */
[----:B------:R-:W-:Y:S01]  /*20d00*/  IMAD.X R145, RZ, RZ, R19, P2 ;  /* 0x000000ffff917224 */ /* 0x000fe200010e0613 */
[----:B------:R-:W-:-:S02]  /*20d10*/  IADD3 R139, P3, R18, 0x8060, RZ ;  /* 0x00008060128b7810 */ /* 0x000fc40007f7e0ff */
[----:B------:R-:W-:Y:S01]  /*20d20*/  LOP3.LUT R20, R20, R21, RZ, 0x3c, !PT ;  /* 0x0000001514147212 */ /* 0x000fe200078e3cff */
[----:B------:R-:W-:Y:S01]  /*20d30*/  IMAD.X R21, RZ, RZ, R19, P1 ;  /* 0x000000ffff157224 */ /* 0x000fe200008e0613 */
[----:B------:R-:W-:Y:S02]  /*20d40*/  IADD3 R137, P6, R18, 0xc000, RZ ;  /* 0x0000c00012897810 */ /* 0x000fe40007fde0ff */
[----:B------:R-:W-:Y:S02]  /*20d50*/  SHF.R.U64 R10, R10, 0x3, RZ ;  /* 0x000000030a0a7819 */ /* 0x000fe400000012ff */
[----:B------:R-:W-:Y:S02]  /*20d60*/  LOP3.LUT R142, R143, 0x380, RZ, 0xc0, !PT ;  /* 0x000003808f8e7812 */ /* 0x000fe400078ec0ff */
[----:B------:R-:W-:Y:S02]  /*20d70*/  IADD3 R8, P2, R18, 0xc040, RZ ;  /* 0x0000c04012087810 */ /* 0x000fe40007f5e0ff */
[----:B------:R-:W-:-:S02]  /*20d80*/  LOP3.LUT R140, R141, 0x380, RZ, 0xc0, !PT ;  /* 0x000003808d8c7812 */ /* 0x000fc400078ec0ff */
[----:B------:R-:W-:Y:S02]  /*20d90*/  IADD3 R18, P1, R18, 0xc060, RZ ;  /* 0x0000c06012127810 */ /* 0x000fe40007f3e0ff */
[----:B------:R-:W-:Y:S02]  /*20da0*/  LOP3.LUT R138, R139, 0x380, RZ, 0xc0, !PT ;  /* 0x000003808b8a7812 */ /* 0x000fe400078ec0ff */
[----:B------:R-:W-:Y:S02]  /*20db0*/  LOP3.LUT R136, R137, 0x380, RZ, 0xc0, !PT ;  /* 0x0000038089887812 */ /* 0x000fe400078ec0ff */
[----:B------:R-:W-:Y:S02]  /*20dc0*/  LOP3.LUT R10, R10, R11, RZ, 0x3c, !PT ;  /* 0x0000000b0a0a7212 */ /* 0x000fe400078e3cff */
[----:B------:R-:W-:Y:S02]  /*20dd0*/  SHF.R.U64 R142, R142, 0x3, RZ ;  /* 0x000000038e8e7819 */ /* 0x000fe400000012ff */
[----:B------:R-:W-:-:S02]  /*20de0*/  LOP3.LUT R11, R8, 0x380, RZ, 0xc0, !PT ;  /* 0x00000380080b7812 */ /* 0x000fc400078ec0ff */
[----:B------:R-:W-:Y:S02]  /*20df0*/  SHF.R.U64 R140, R140, 0x3, RZ ;  /* 0x000000038c8c7819 */ /* 0x000fe400000012ff */
[----:B------:R-:W-:Y:S02]  /*20e00*/  LOP3.LUT R9, R18, 0x380, RZ, 0xc0, !PT ;  /* 0x0000038012097812 */ /* 0x000fe400078ec0ff */
[----:B------:R-:W-:Y:S02]  /*20e10*/  F2FP.F16.F32.PACK_AB R24, R25, R24 ;  /* 0x000000181918723e */ /* 0x000fe400000000ff */
[----:B------:R-:W-:Y:S02]  /*20e20*/  SHF.R.U64 R138, R138, 0x3, RZ ;  /* 0x000000038a8a7819 */ /* 0x000fe400000012ff */
[----:B------:R-:W-:Y:S02]  /*20e30*/  F2FP.F16.F32.PACK_AB R25, R27, R26 ;  /* 0x0000001a1b19723e */ /* 0x000fe400000000ff */
[----:B------:R-:W-:-:S02]  /*20e40*/  F2FP.F16.F32.PACK_AB R32, R33, R32 ;  /* 0x000000202120723e */ /* 0x000fc400000000ff */
[----:B------:R-:W-:Y:S02]  /*20e50*/  SHF.R.U64 R136, R136, 0x3, RZ ;  /* 0x0000000388887819 */ /* 0x000fe400000012ff */
[----:B------:R-:W-:Y:S02]  /*20e60*/  MOV R4, R4 ;  /* 0x0000000400047202 */ /* 0x000fe40000000f00 */
        /* <DEDUP_REMOVED lines=11> */
[----:B------:R-:W-:Y:S02]  /*20f20*/  F2FP.F16.F32.PACK_AB R48, R49, R48 ;  /* 0x000000303130723e */ /* 0x000fe400000000ff */
[----:B------:R-:W-:Y:S01]  /*20f30*/  LOP3.LUT R140, R140, R141, RZ, 0x3c, !PT ;  /* 0x0000008d8c8c7212 */ /* 0x000fe200078e3cff */
[----:B------:R-:W-:Y:S01]  /*20f40*/  IMAD.X R141, RZ, RZ, R19, P4 ;  /* 0x000000ffff8d7224 */ /* 0x000fe200020e0613 */
[----:B------:R-:W-:Y:S02]  /*20f50*/  SHF.R.U64 R9, R9, 0x3, RZ ;  /* 0x0000000309097819 */ /* 0x000fe400000012ff */
[----:B------:R-:W-:Y:S02]  /*20f60*/  MOV R14, R14 ;  /* 0x0000000e000e7202 */ /* 0x000fe40000000f00 */
[----:B------:R-:W-:Y:S02]  /*20f70*/  F2FP.F16.F32.PACK_AB R42, R45, R44 ;  /* 0x0000002c2d2a723e */ /* 0x000fe400000000ff */
[----:B------:R-:W-:-:S02]  /*20f80*/  F2FP.F16.F32.PACK_AB R43, R47, R46 ;  /* 0x0000002e2f2b723e */ /* 0x000fc400000000ff */
[----:B------:R-:W-:Y:S02]  /*20f90*/  F2FP.F16.F32.PACK_AB R49, R51, R50 ;  /* 0x000000323331723e */ /* 0x000fe400000000ff */
[----:B------:R-:W-:Y:S02]  /*20fa0*/  F2FP.F16.F32.PACK_AB R56, R57, R56 ;  /* 0x000000383938723e */ /* 0x000fe400000000ff */
[----:B------:R-:W-:Y:S01]  /*20fb0*/  LOP3.LUT R138, R138, R139, RZ, 0x3c, !PT ;  /* 0x0000008b8a8a7212 */ /* 0x000fe200078e3cff */
[----:B------:R-:W-:Y:S01]  /*20fc0*/  IMAD.X R139, RZ, RZ, R19, P3 ;  /* 0x000000ffff8b7224 */ /* 0x000fe200018e0613 */
        /* <DEDUP_REMOVED lines=9> */
[----:B------:R-:W-:Y:S02]  /*21060*/  F2FP.F16.F32.PACK_AB R58, R61, R60 ;  /* 0x0000003c3d3a723e */ /* 0x000fe400000000ff */
[----:B------:R-:W-:-:S02]  /*21070*/  F2FP.F16.F32.PACK_AB R59, R63, R62 ;  /* 0x0000003e3f3b723e */ /* 0x000fc400000000ff */
[----:B------:R-:W-:Y:S02]  /*21080*/  F2FP.F16.F32.PACK_AB R65, R67, R66 ;  /* 0x000000424341723e */ /* 0x000fe400000000ff */
[----:B------:R-:W-:Y:S01]  /*21090*/  F2FP.F16.F32.PACK_AB R72, R73, R72 ;  /* 0x000000484948723e */ /* 0x000fe200000000ff */
[----:B------:R-:W-:Y:S01]  /*210a0*/  STSM.16.M88.4 [R6], R32 ;  /* 0x0000002006007844 */ /* 0x000fe20000000200 */
        /* <DEDUP_REMOVED lines=15> */
[----:B------:R-:W-:Y:S01]  /*211a0*/  IMAD.X R19, RZ, RZ, R19, P1 ;  /* 0x000000ffff137224 */ /* 0x000fe200008e0613 */
[----:B------:R-:W-:Y:S01]  /*211b0*/  MOV R142, R142 ;  /* 0x0000008e008e7202 */ /* 0x000fe20000000f00 */
[----:B------:R-:W-:Y:S01]  /*211c0*/  STSM.16.M88.4 [R12], R48 ;  /* 0x000000300c007844 */ /* 0x000fe20000000200 */
[----:B------:R-:W-:Y:S02]  /*211d0*/  F2FP.F16.F32.PACK_AB R82, R85, R84 ;  /* 0x000000545552723e */ /* 0x000fe400000000ff */
[----:B------:R-:W-:Y:S02]  /*211e0*/  F2FP.F16.F32.PACK_AB R83, R87, R86 ;  /* 0x000000565753723e */ /* 0x000fe400000000ff */
[----:B------:R-:W-:-:S02]  /*211f0*/  F2FP.F16.F32.PACK_AB R89, R91, R90 ;  /* 0x0000005a5b59723e */ /* 0x000fc400000000ff */
[----:B------:R-:W-:Y:S01]  /*21200*/  F2FP.F16.F32.PACK_AB R96, R97, R96 ;  /* 0x000000606160723e */ /* 0x000fe200000000ff */
[----:B------:R-:W-:Y:S01]  /*21210*/  STSM.16.M88.4 [R146], R56 ;  /* 0x0000003892007844 */ /* 0x000fe20000000200 */
[----:B------:R-:W-:Y:S02]  /*21220*/  MOV R140, R140 ;  /* 0x0000008c008c7202 */ /* 0x000fe40000000f00 */
[----:B------:R-:W-:Y:S02]  /*21230*/  F2FP.F16.F32.PACK_AB R90, R93, R92 ;  /* 0x0000005c5d5a723e */ /* 0x000fe400000000ff */
[----:B------:R-:W-:Y:S02]  /*21240*/  F2FP.F16.F32.PACK_AB R91, R95, R94 ;  /* 0x0000005e5f5b723e */ /* 0x000fe400000000ff */
[----:B------:R-:W-:Y:S02]  /*21250*/  F2FP.F16.F32.PACK_AB R97, R99, R98 ;  /* 0x000000626361723e */ /* 0x000fe400000000ff */
[----:B------:R-:W-:Y:S01]  /*21260*/  F2FP.F16.F32.PACK_AB R104, R105, R104 ;  /* 0x000000686968723e */ /* 0x000fe200000000ff */
[----:B------:R-:W-:Y:S01]  /*21270*/  STSM.16.M88.4 [R144], R64 ;  /* 0x0000004090007844 */ /* 0x000fe20000000200 */
[----:B------:R-:W-:-:S02]  /*21280*/  MOV R138, R138 ;  /* 0x0000008a008a7202 */ /* 0x000fc40000000f00 */
[----:B------:R-:W-:Y:S02]  /*21290*/  F2FP.F16.F32.PACK_AB R98, R101, R100 ;  /* 0x000000646562723e */ /* 0x000fe400000000ff */
[----:B------:R-:W-:Y:S02]  /*212a0*/  F2FP.F16.F32.PACK_AB R99, R103, R102 ;  /* 0x000000666763723e */ /* 0x000fe400000000ff */
[----:B------:R-:W-:Y:S02]  /*212b0*/  F2FP.F16.F32.PACK_AB R105, R107, R106 ;  /* 0x0000006a6b69723e */ /* 0x000fe400000000ff */
[----:B------:R-:W-:Y:S01]  /*212c0*/  F2FP.F16.F32.PACK_AB R112, R113, R112 ;  /* 0x000000707170723e */ /* 0x000fe200000000ff */
[----:B------:R1:W-:Y:S01]  /*212d0*/  STSM.16.M88.4 [R20], R72 ;  /* 0x0000004814007844 */ /* 0x0003e20000000200 */
[----:B------:R-:W-:Y:S02]  /*212e0*/  MOV R136, R136 ;  /* 0x0000008800887202 */ /* 0x000fe40000000f00 */
[----:B------:R-:W-:-:S02]  /*212f0*/  F2FP.F16.F32.PACK_AB R106, R109, R108 ;  /* 0x0000006c6d6a723e */ /* 0x000fc400000000ff */
[----:B------:R-:W-:Y:S02]  /*21300*/  F2FP.F16.F32.PACK_AB R107, R111, R110 ;  /* 0x0000006e6f6b723e */ /* 0x000fe400000000ff */
[----:B------:R-:W-:Y:S02]  /*21310*/  F2FP.F16.F32.PACK_AB R113, R115, R114 ;  /* 0x000000727371723e */ /* 0x000fe400000000ff */
[----:B------:R-:W-:Y:S01]  /*21320*/  F2FP.F16.F32.PACK_AB R120, R121, R120 ;  /* 0x000000787978723e */ /* 0x000fe200000000ff */
[----:B------:R2:W-:Y:S01]  /*21330*/  STSM.16.M88.4 [R142], R80 ;  /* 0x000000508e007844 */ /* 0x0005e20000000200 */
[----:B------:R-:W-:Y:S01]  /*21340*/  MOV R10, R10 ;  /* 0x0000000a000a7202 */ /* 0x000fe20000000f00 */
[----:B0-----:R-:W-:Y:S01]  /*21350*/  IMAD.U32 R4, RZ, RZ, UR8 ;  /* 0x00000008ff047e24 */ /* 0x001fe2000f8e00ff */
[----:B------:R-:W-:Y:S01]  /*21360*/  F2FP.F16.F32.PACK_AB R114, R117, R116 ;  /* 0x000000747572723e */ /* 0x000fe200000000ff */
[----:B------:R-:W-:Y:S01]  /*21370*/  IMAD.U32 R5, RZ, RZ, UR9 ;  /* 0x00000009ff057e24 */ /* 0x000fe2000f8e00ff */
[----:B------:R-:W-:Y:S01]  /*21380*/  F2FP.F16.F32.PACK_AB R115, R119, R118 ;  /* 0x000000767773723e */ /* 0x000fe200000000ff */
[----:B-1----:R-:W0:Y:S01]  /*21390*/  LDC R20, c[0x0][0xce8] ;  /* 0x00033a00ff147b82 */ /* 0x002e220000000800 */
[----:B------:R-:W-:-:S02]  /*213a0*/  F2FP.F16.F32.PACK_AB R121, R123, R122 ;  /* 0x0000007a7b79723e */ /* 0x000fc400000000ff */
[----:B------:R-:W-:Y:S01]  /*213b0*/  F2FP.F16.F32.PACK_AB R128, R129, R128 ;  /* 0x000000808180723e */ /* 0x000fe200000000ff */
[----:B------:R2:W-:Y:S01]  /*213c0*/  STSM.16.M88.4 [R140], R88 ;  /* 0x000000588c007844 */ /* 0x0005e20000000200 */
[----:B------:R-:W-:Y:S01]  /*213d0*/  MOV R8, R8 ;  /* 0x0000000800087202 */ /* 0x000fe20000000f00 */
[----:B------:R-:W-:Y:S01]  /*213e0*/  ULDC.64 UR8, c[0x0][0xd08] ;  /* 0x0003420000087ab9 */ /* 0x000fe20000000a00 */
[----:B------:R-:W-:Y:S02]  /*213f0*/  F2FP.F16.F32.PACK_AB R122, R125, R124 ;  /* 0x0000007c7d7a723e */ /* 0x000fe400000000ff */
[----:B------:R-:W-:Y:S02]  /*21400*/  F2FP.F16.F32.PACK_AB R123, R127, R126 ;  /* 0x0000007e7f7b723e */ /* 0x000fe400000000ff */
[----:B------:R-:W-:Y:S01]  /*21410*/  F2FP.F16.F32.PACK_AB R129, R131, R130 ;  /* 0x000000828381723e */ /* 0x000fe200000000ff */
[----:B------:R2:W-:Y:S01]  /*21420*/  STSM.16.M88.4 [R138], R96 ;  /* 0x000000608a007844 */ /* 0x0005e20000000200 */
[----:B------:R-:W-:-:S02]  /*21430*/  MOV R18, R18 ;  /* 0x0000001200127202 */ /* 0x000fc40000000f00 */
[----:B------:R-:W-:Y:S02]  /*21440*/  F2FP.F16.F32.PACK_AB R130, R133, R132 ;  /* 0x000000848582723e */ /* 0x000fe400000000ff */
        /* <DEDUP_REMOVED lines=8> */
[----:B------:R-:W-:Y:S02]  /*214d0*/  ISETP.NE.U32.AND P1, PT, RZ, UR10, PT ;  /* 0x0000000aff007c0c */ /* 0x000fe4000bf25070 */
[----:B------:R-:W-:Y:S02]  /*214e0*/  PLOP3.LUT P0, PT, PT, PT, UP0, 0x80, 0x0 ;  /* 0x000000000000781c */ /* 0x000fe40003f0f008 */
[----:B------:R-:W-:Y:S01]  /*214f0*/  ISETP.NE.AND.EX P1, PT, RZ, UR11, PT, P1 ;  /* 0x0000000bff007c0c */ /* 0x000fe2000bf25310 */
[----:B------:R-:W-:-:S02]  /*21500*/  @UP0 ULDC.64 UR8, c[0x0][0xd08] ;  /* 0x0003420000080ab9 */ /* 0x000fc40000000a00 */
[----:B------:R-:W-:Y:S01]  /*21510*/  @UP0 UIMAD.WIDE UR8, UR38, 0x4, UR8 ;  /* 0x00000004260808a5 */ /* 0x000fe2000f8e0208 */
[----:B------:R-:W-:-:S09]  /*21520*/  IMAD.U32 R9, RZ, RZ, UR4 ;  /* 0x00000004ff097e24 */ /* 0x000fd2000f8e00ff */
[----:B------:R2:W5:Y:S01]  /*21530*/  @P1 LDG.E R11, desc[UR40][R4.64] ;  /* 0x00000028040b1981 */ /* 0x000562000c1e1900 */
[----:B------:R-:W-:Y:S01]  /*21540*/  IMAD.U32 R6, RZ, RZ, UR8 ;  /* 0x00000008ff067e24 */ /* 0x000fe2000f8e00ff */
[----:B------:R-:W-:Y:S01]  /*21550*/  UISETP.NE.AND UP0, UPT, UR44, URZ, UPT ;  /* 0x0000003f2c00728c */ /* 0x000fe2000bf05270 */
[----:B------:R-:W-:Y:S01]  /*21560*/  IMAD.U32 R7, RZ, RZ, UR9 ;  /* 0x00000009ff077e24 */ /* 0x000fe2000f8e00ff */
[----:B------:R-:W-:-:S04]  /*21570*/  ULDC UR4, c[0x0][0xbd4] ;  /* 0x0002f50000047ab9 */ /* 0x000fc80000000800 */
[----:B------:R2:W5:Y:S01]  /*21580*/  @P0 LDG.E R9, desc[UR40][R6.64] ;  /* 0x0000002806090981 */ /* 0x000562000c1e1900 */
[----:B------:R-:W-:Y:S01]  /*21590*/  USEL UR4, UR44, UR4, UP0 ;  /* 0x000000042c047287 */ /* 0x000fe20008000000 */
[----:B0-----:R-:W-:Y:S11]  /*215a0*/  @P0 BRA `(.L_x_12338) ;  /* 0x0000000000100947 */ /* 0x001ff60003800000 */
[----:B------:R-:W-:Y:S05]  /*215b0*/  @!P1 BRA `(.L_x_12338) ;  /* 0x00000000000c9947 */ /* 0x000fea0003800000 */
[----:B--2---:R-:W2:Y:S04]  /*215c0*/  LDG.E R6, desc[UR40][R4.64] ;  /* 0x0000002804067981 */ /* 0x004ea8000c1e1900 */
[----:B-----5:R-:W2:Y:S02]  /*215d0*/  LDG.E R9, desc[UR40][R4.64+0x4] ;  /* 0x0000042804097981 */ /* 0x020ea4000c1e1900 */
[----:B--2---:R-:W-:-:S07]  /*215e0*/  IMAD.IADD R9, R9, 0x1, -R6 ;  /* 0x0000000109097824 */ /* 0x004fce00078e0a06 */
.L_x_12338:
[----:B--2---:R-:W2:Y:S04]  /*215f0*/  LDL R4, [R1+0x4c8] ;  /* 0x0004c80001047983 */ /* 0x004ea80000100800 */
[----:B------:R-:W3:Y:S01]  /*21600*/  LDL R6, [R1+0x4d8] ;  /* 0x0004d80001067983 */ /* 0x000ee20000100800 */
[----:B-----5:R-:W-:Y:S02]  /*21610*/  IMAD R78, R9, R20, RZ ;  /* 0x00000014094e7224 */ /* 0x020fe400078e02ff */
[----:B------:R-:W-:Y:S01]  /*21620*/  VIADD R15, R178, UR39 ;  /* 0x00000027b20f7c36 */ /* 0x000fe20008000000 */
[----:B------:R-:W-:Y:S01]  /*21630*/  ISETP.NE.AND P2, PT, R20, 0x1, PT ;  /* 0x000000011400780c */ /* 0x000fe20003f45270 */
[----:B------:R-:W-:Y:S01]  /*21640*/  UISETP.GT.AND UP1, UPT, UR4, 0x1, UPT ;  /* 0x000000010400788c */ /* 0x000fe2000bf24270 */
[----:B------:R-:W-:-:S03]  /*21650*/  UMOV UR19, 0xab8 ;  /* 0x00000ab800137882 */ /* 0x000fc60000000000 */
[----:B------:R-:W-:-:S08]  /*21660*/  USEL UR19, UR19, 0xa78, UP1 ;  /* 0x00000a7813137887 */ /* 0x000fd00008800000 */
[----:B------:R-:W0:Y:S01]  /*21670*/  @P2 LDC R5, c[0x0][0xcf0] ;  /* 0x00033c00ff052b82 */ /* 0x000e220000000800 */
[----:B------:R-:W-:Y:S01]  /*21680*/  UISETP.NE.U32.AND UP0, UPT, UR10, URZ, UPT ;  /* 0x0000003f0a00728c */ /* 0x000fe2000bf05070 */
[----:B------:R-:W-:Y:S01]  /*21690*/  UMOV UR4, URZ ;  /* 0x0000003f00047c82 */ /* 0x000fe20008000000 */
[----:B------:R-:W-:Y:S01]  /*216a0*/  USHF.R.S32.HI UR10, URZ, 0x1f, UR38 ;  /* 0x0000001f3f0a7899 */ /* 0x000fe20008011426 */
[----:B------:R-:W-:Y:S01]  /*216b0*/  @P1 R2UR UR4, R11 ;  /* 0x000000000b0412ca */ /* 0x000fe200000e0000 */
[----:B------:R-:W-:Y:S02]  /*216c0*/  UISETP.NE.AND.EX UP0, UPT, UR11, URZ, UPT, UP0 ;  /* 0x0000003f0b00728c */ /* 0x000fe4000bf05300 */
[----:B------:R-:W-:Y:S02]  /*216d0*/  USEL UR9, UR43, URZ, UP1 ;  /* 0x0000003f2b097287 */ /* 0x000fe40008800000 */
[----:B------:R-:W-:Y:S02]  /*216e0*/  USEL UR8, UR38, URZ, !UP0 ;  /* 0x0000003f26087287 */ /* 0x000fe4000c000000 */
[----:B------:R-:W-:Y:S01]  /*216f0*/  USEL UR18, UR10, URZ, !UP0 ;  /* 0x0000003f0a127287 */ /* 0x000fe2000c000000 */
[----:B------:R-:W-:-:S02]  /*21700*/  ULDC.64 UR12, c[0x0][UR19+0x220] ;  /* 0x00008800130c7abb */ /* 0x000fc40008000a00 */
[----:B------:R-:W-:Y:S01]  /*21710*/  ULDC.64 UR10, c[0x0][UR19+0x218] ;  /* 0x00008600130a7abb */ /* 0x000fe20008000a00 */
[----:B------:R-:W-:Y:S01]  /*21720*/  ULDC.64 UR14, c[0x0][UR19+0x228] ;  /* 0x00008a00130e7abb */ /* 0x000fe20008000a00 */
[----:B------:R-:W-:Y:S02]  /*21730*/  UIMAD UR13, UR13, UR8, URZ ;  /* 0x000000080d0d72a4 */ /* 0x000fe4000f8e023f */
[----:B------:R-:W-:Y:S02]  /*21740*/  UIMAD.WIDE.U32 UR16, UR10, UR37, URZ ;  /* 0x000000250a1072a5 */ /* 0x000fe4000f8e003f */
[----:B------:R-:W-:Y:S01]  /*21750*/  UIMAD UR20, UR11, UR37, URZ ;  /* 0x000000250b1472a4 */ /* 0x000fe2000f8e023f */
[----:B--2---:R-:W-:Y:S02]  /*21760*/  LOP3.LUT P0, RZ, R4, 0x3, RZ, 0xc0, !PT ;  /* 0x0000000304ff7812 */ /* 0x004fe4000780c0ff */
[----:B------:R-:W1:Y:S02]  /*21770*/  @P2 LDC R4, c[0x0][0xcec] ;  /* 0x00033b00ff042b82 */ /* 0x000e640000000800 */
[----:B------:R-:W-:-:S13]  /*21780*/  ISETP.GE.OR P3, PT, R15, R78, P0 ;  /* 0x0000004e0f00720c */ /* 0x000fda0000766670 */
[----:B------:R-:W2:Y:S01]  /*21790*/  @!P3 LDL R13, [R1+0x240] ;  /* 0x00024000010db983 */ /* 0x000ea20000100800 */
[----:B---3--:R-:W-:Y:S01]  /*217a0*/  VIADD R11, R6, UR39 ;  /* 0x00000027060b7c36 */ /* 0x008fe20008000000 */
[----:B------:R-:W-:Y:S01]  /*217b0*/  UIMAD.WIDE.U32 UR10, UR12, UR8, URZ ;  /* 0x000000080c0a72a5 */ /* 0x000fe2000f8e003f */
[----:B------:R-:W-:Y:S01]  /*217c0*/  VIADD R19, R15, 0x8 ;  /* 0x000000080f137836 */ /* 0x000fe20000000000 */
[----:B------:R-:W-:Y:S01]  /*217d0*/  UIMAD.WIDE.U32 UR22, UR14, UR9, URZ ;  /* 0x000000090e1672a5 */ /* 0x000fe2000f8e003f */
[----:B------:R-:W-:Y:S01]  /*217e0*/  IMAD.MOV.U32 R7, RZ, RZ, R11 ;  /* 0x000000ffff077224 */ /* 0x000fe200078e000b */
[----:B------:R-:W-:Y:S02]  /*217f0*/  UIMAD UR9, UR15, UR9, URZ ;  /* 0x000000090f0972a4 */ /* 0x000fe4000f8e023f */
[----:B------:R-:W-:Y:S01]  /*21800*/  UIMAD UR13, UR12, UR18, UR13 ;  /* 0x000000120c0d72a4 */ /* 0x000fe2000f8e020d */
[----:B-1----:R-:W-:Y:S01]  /*21810*/  @P2 IMAD.HI.U32 R4, R11, R4, RZ ;  /* 0x000000040b042227 */ /* 0x002fe200078e00ff */
[----:B------:R-:W-:Y:S01]  /*21820*/  UIADD3 UR16, UP0, UP2, UR10, UR16, UR4 ;  /* 0x000000100a107290 */ /* 0x000fe2000fa1e004 */
[----:B------:R-:W-:Y:S01]  /*21830*/  ISETP.GE.OR P0, PT, R19, R78, P0 ;  /* 0x0000004e1300720c */ /* 0x000fe20000706670 */
[----:B------:R-:W-:-:S02]  /*21840*/  UIADD3 UR10, UR23, UR9, URZ ;  /* 0x00000009170a7290 */ /* 0x000fc4000fffe03f */
[----:B0-----:R-:W-:Y:S01]  /*21850*/  @P2 SHF.R.U32.HI R7, RZ, R5, R4 ;  /* 0x00000005ff072219 */ /* 0x001fe20000011604 */
[----:B------:R-:W-:Y:S01]  /*21860*/  UIADD3 UR20, UR17, UR20, URZ ;  /* 0x0000001411147290 */ /* 0x000fe2000fffe03f */
[----:B------:R-:W-:Y:S01]  /*21870*/  IMAD.U32 R4, RZ, RZ, UR22 ;  /* 0x00000016ff047e24 */ /* 0x000fe2000f8e00ff */
[----:B------:R-:W-:Y:S01]  /*21880*/  UIADD3 UR9, UR11, UR13, URZ ;  /* 0x0000000d0b097290 */ /* 0x000fe2000fffe03f */
[----:B------:R-:W-:Y:S01]  /*21890*/  IMAD.U32 R5, RZ, RZ, UR23 ;  /* 0x00000017ff057e24 */ /* 0x000fe2000f8e00ff */
[----:B------:R-:W-:Y:S01]  /*218a0*/  USHF.R.S32.HI UR14, URZ, 0x1f, UR4 ;  /* 0x0000001f3f0e7899 */ /* 0x000fe20008011404 */
[----:B------:R-:W-:Y:S01]  /*218b0*/  IMAD.MOV R9, RZ, RZ, -R7 ;  /* 0x000000ffff097224 */ /* 0x000fe200078e0a07 */
[----:B------:R-:W-:Y:S01]  /*218c0*/  IADD3 R4, P1, P4, R7, UR16, R4 ;  /* 0x0000001007047c10 */ /* 0x000fe2000fc3e004 */
[----:B------:R-:W-:Y:S01]  /*218d0*/  IMAD.U32 R8, RZ, RZ, UR10 ;  /* 0x0000000aff087e24 */ /* 0x000fe2000f8e00ff */
[----:B------:R-:W-:Y:S01]  /*218e0*/  UIADD3.X UR9, UR9, UR20, UR14, UP0, UP2 ;  /* 0x0000001409097290 */ /* 0x000fe200087e440e */
[----:B------:R-:W-:Y:S01]  /*218f0*/  IMAD R9, R20, R9, R11 ;  /* 0x0000000914097224 */ /* 0x000fe200078e020b */
[----:B------:R-:W-:Y:S01]  /*21900*/  SHF.R.S32.HI R5, RZ, 0x1f, R7 ;  /* 0x0000001fff057819 */ /* 0x000fe20000011407 */
[----:B------:R-:W-:Y:S01]  /*21910*/  ULDC.64 UR10, c[0x0][UR19+0x210] ;  /* 0x00008400130a7abb */ /* 0x000fe20008000a00 */
[----:B------:R-:W-:Y:S01]  /*21920*/  ULDC.64 UR12, c[0x0][0xca8] ;  /* 0x00032a00000c7ab9 */ /* 0x000fe20000000a00 */
[----:B------:R-:W-:Y:S01]  /*21930*/  IMAD R7, R9, UR11, RZ ;  /* 0x0000000b09077c24 */ /* 0x000fe2000f8e02ff */
[----:B------:R-:W-:Y:S01]  /*21940*/  SHF.R.S32.HI R6, RZ, 0x1f, R9 ;  /* 0x0000001fff067819 */ /* 0x000fe20000011409 */
[----:B------:R-:W-:Y:S01]  /*21950*/  @!UP1 ULDC UR12, c[0x0][0xc50] ;  /* 0x00031400000c9ab9 */ /* 0x000fe20000000800 */
[----:B------:R-:W-:Y:S01]  /*21960*/  IADD3.X R5, R5, UR9, R8, P1, P4 ;  /* 0x0000000905057c10 */ /* 0x000fe20008fe8408 */
[----:B------:R-:W-:-:S02]  /*21970*/  @!UP1 ULDC UR13, c[0x0][0xc54] ;  /* 0x00031500000d9ab9 */ /* 0x000fc40000000800 */
[----:B------:R-:W-:Y:S02]  /*21980*/  IMAD R7, R6, UR10, R7 ;  /* 0x0000000a06077c24 */ /* 0x000fe4000f8e0207 */
[----:B------:R-:W-:-:S04]  /*21990*/  IMAD.WIDE.U32 R4, R9, UR10, R4 ;  /* 0x0000000a09047c25 */ /* 0x000fc8000f8e0004 */
[----:B------:R-:W-:Y:S01]  /*219a0*/  IMAD.IADD R5, R5, 0x1, R7 ;  /* 0x0000000105057824 */ /* 0x000fe200078e0207 */
[----:B------:R-:W-:-:S04]  /*219b0*/  LEA R8, P1, R4, UR12, 0x2 ;  /* 0x0000000c04087c11 */ /* 0x000fc8000f8210ff */
[----:B------:R-:W-:Y:S01]  /*219c0*/  LEA.HI.X R10, R4, UR13, R5, 0x2, P1 ;  /* 0x0000000d040a7c11 */ /* 0x000fe200088f1405 */
[----:B------:R-:W-:Y:S04]  /*219d0*/  SHFL.IDX PT, R6, R8, RZ, 0x1c1f ;  /* 0x001c1fff08067589 */ /* 0x000fe800000e0000 */
[----:B------:R-:W2:Y:S04]  /*219e0*/  SHFL.IDX PT, R7, R10, RZ, 0x1c1f ;  /* 0x001c1fff0a077589 */ /* 0x000ea800000e0000 */
[----:B--2---:R-:W-:Y:S04]  /*219f0*/  @!P3 ST.E desc[UR40][R6.64], R13 ;  /* 0x0000000d0600b985 */ /* 0x004fe8000c101928 */
[----:B------:R-:W2:Y:S04]  /*21a00*/  @!P0 LDL R9, [R1+0x244] ;  /* 0x0002440001098983 */ /* 0x000ea80000100800 */
[----:B------:R-:W-:Y:S04]  /*21a10*/  SHFL.IDX PT, R4, R8, 0x1, 0x1c1f ;  /* 0x003c1f0008047f89 */ /* 0x000fe800000e0000 */
[----:B------:R-:W2:Y:S04]  /*21a20*/  SHFL.IDX PT, R5, R10, 0x1, 0x1c1f ;  /* 0x003c1f000a057f89 */ /* 0x000ea800000e0000 */
[----:B--2---:R0:W-:Y:S01]  /*21a30*/  @!P0 ST.E desc[UR40][R4.64], R9 ;  /* 0x0000000904008985 */ /* 0x0041e2000c101928 */
[----:B------:R-:W-:-:S13]  /*21a40*/  PLOP3.LUT P0, PT, PT, PT, UP1, 0x80, 0x0 ;  /* 0x000000000000781c */ /* 0x000fda0003f0f018 */
[----:B0-----:R-:W-:Y:S05]  /*21a50*/  @P0 BRA `(.L_x_12339) ;  /* 0x0000000c00c80947 */ /* 0x001fea0003800000 */
[----:B------:R-:W-:Y:S01]  /*21a60*/  IMAD R5, R215, 0x40, R22 ;  /* 0x00000040d7057824 */ /* 0x000fe200078e0216 */
[----:B------:R-:W-:Y:S01]  /*21a70*/  ULDC.64 UR12, c[0x0][0xba0] ;  /* 0x0002e800000c7ab9 */ /* 0x000fe20000000a00 */
[----:B------:R-:W0:Y:S02]  /*21a80*/  @P2 LDC R21, c[0x0][0xcf0] ;  /* 0x00033c00ff152b82 */ /* 0x000e240000000800 */
[----:B------:R-:W-:-:S03]  /*21a90*/  IMAD.WIDE R2, R5, 0x2, R2 ;  /* 0x0000000205027825 */ /* 0x000fc600078e0202 */
[C---:B------:R-:W-:Y:S02]  /*21aa0*/  IADD3 R25, P1, R2.reuse, 0x3000, RZ ;  /* 0x0000300002197810 */ /* 0x040fe40007f3e0ff */
[C---:B------:R-:W-:Y:S02]  /*21ab0*/  IADD3 R9, P4, R2.reuse, 0x1000, RZ ;  /* 0x0000100002097810 */ /* 0x040fe40007f9e0ff */
[----:B------:R-:W-:Y:S02]  /*21ac0*/  IADD3 R13, P3, R2, 0x2000, RZ ;  /* 0x00002000020d7810 */ /* 0x000fe40007f7e0ff */
[----:B------:R-:W-:Y:S02]  /*21ad0*/  LOP3.LUT R24, R25, 0x380, RZ, 0xc0, !PT ;  /* 0x0000038019187812 */ /* 0x000fe400078ec0ff */
[----:B------:R-:W-:Y:S02]  /*21ae0*/  LOP3.LUT R8, R9, 0x380, RZ, 0xc0, !PT ;  /* 0x0000038009087812 */ /* 0x000fe400078ec0ff */
[----:B------:R-:W-:-:S02]  /*21af0*/  LOP3.LUT R12, R13, 0x380, RZ, 0xc0, !PT ;  /* 0x000003800d0c7812 */ /* 0x000fc400078ec0ff */
        /* <DEDUP_REMOVED lines=9> */
[C---:B------:R-:W-:Y:S01]  /*21b90*/  IADD3 R49, P1, R2.reuse, 0x9000, RZ ;  /* 0x0000900002317810 */ /* 0x040fe20007f3e0ff */
[----:B------:R-:W-:Y:S01]  /*21ba0*/  UIMAD UR9, UR14, UR12, URZ ;  /* 0x0000000c0e0972a4 */ /* 0x000fe2000f8e023f */
[C---:B------:R-:W-:Y:S01]  /*21bb0*/  IADD3 R29, P0, R2.reuse, 0x4000, RZ ;  /* 0x00004000021d7810 */ /* 0x040fe20007f1e0ff */
[----:B------:R-:W-:Y:S01]  /*21bc0*/  UIMAD.WIDE.U32 UR10, UR4, UR12, URZ ;  /* 0x0000000c040a72a5 */ /* 0x000fe2000f8e003f */
[C---:B------:R-:W-:Y:S01]  /*21bd0*/  IADD3 R33, P6, R2.reuse, 0x5000, RZ ;  /* 0x0000500002217810 */ /* 0x040fe20007fde0ff */
[----:B------:R-:W5:Y:S01]  /*21be0*/  LD.E.128 R8, desc[UR40][R8.64] ;  /* 0x0000002808087980 */ /* 0x000f62000c101d00 */
[----:B------:R-:W-:-:S02]  /*21bf0*/  IADD3 R37, P5, R2, 0x6000, RZ ;  /* 0x0000600002257810 */ /* 0x000fc40007fbe0ff */
[C---:B------:R-:W-:Y:S01]  /*21c00*/  IADD3 R41, P4, R2.reuse, 0x7000, RZ ;  /* 0x0000700002297810 */ /* 0x040fe20007f9e0ff */
[----:B------:R-:W5:Y:S01]  /*21c10*/  LD.E.128 R12, desc[UR40][R12.64] ;  /* 0x000000280c0c7980 */ /* 0x000f62000c101d00 */
[----:B------:R-:W-:Y:S02]  /*21c20*/  IADD3 R45, P3, R2, 0x8000, RZ ;  /* 0x00008000022d7810 */ /* 0x000fe40007f7e0ff */
[----:B------:R-:W-:Y:S01]  /*21c30*/  LOP3.LUT R48, R49, 0x380, RZ, 0xc0, !PT ;  /* 0x0000038031307812 */ /* 0x000fe200078ec0ff */
[----:B------:R-:W5:Y:S01]  /*21c40*/  LD.E.128 R24, desc[UR40][R24.64] ;  /* 0x0000002818187980 */ /* 0x000f62000c101d00 */
[----:B------:R-:W-:Y:S02]  /*21c50*/  LOP3.LUT R28, R29, 0x380, RZ, 0xc0, !PT ;  /* 0x000003801d1c7812 */ /* 0x000fe400078ec0ff */
[----:B------:R-:W-:Y:S02]  /*21c60*/  LOP3.LUT R32, R33, 0x380, RZ, 0xc0, !PT ;  /* 0x0000038021207812 */ /* 0x000fe400078ec0ff */
[----:B------:R-:W-:-:S02]  /*21c70*/  LOP3.LUT R36, R37, 0x380, RZ, 0xc0, !PT ;  /* 0x0000038025247812 */ /* 0x000fc400078ec0ff */
[----:B------:R-:W-:Y:S02]  /*21c80*/  LOP3.LUT R40, R41, 0x380, RZ, 0xc0, !PT ;  /* 0x0000038029287812 */ /* 0x000fe400078ec0ff */
[----:B------:R-:W-:Y:S02]  /*21c90*/  LOP3.LUT R44, R45, 0x380, RZ, 0xc0, !PT ;  /* 0x000003802d2c7812 */ /* 0x000fe400078ec0ff */
[----:B------:R-:W-:Y:S02]  /*21ca0*/  SHF.R.U64 R48, R48, 0x3, RZ ;  /* 0x0000000330307819 */ /* 0x000fe400000012ff */
[----:B------:R-:W-:Y:S02]  /*21cb0*/  SHF.R.U64 R28, R28, 0x3, RZ ;  /* 0x000000031c1c7819 */ /* 0x000fe400000012ff */
[----:B------:R-:W-:Y:S02]  /*21cc0*/  SHF.R.U64 R32, R32, 0x3, RZ ;  /* 0x0000000320207819 */ /* 0x000fe400000012ff */
[----:B------:R-:W-:-:S02]  /*21cd0*/  SHF.R.U64 R36, R36, 0x3, RZ ;  /* 0x0000000324247819 */ /* 0x000fc400000012ff */
[----:B------:R-:W-:Y:S02]  /*21ce0*/  SHF.R.U64 R40, R40, 0x3, RZ ;  /* 0x0000000328287819 */ /* 0x000fe400000012ff */
        /* <DEDUP_REMOVED lines=14> */
[C---:B------:R-:W-:Y:S01]  /*21dd0*/  LOP3.LUT R7, R2.reuse, 0x380, RZ, 0xc0, !PT ;  /* 0x0000038002077812 */ /* 0x040fe200078ec0ff */
[----:B------:R-:W-:Y:S01]  /*21de0*/  UIMAD UR9, UR4, UR13, UR9 ;  /* 0x0000000d040972a4 */ /* 0x000fe2000f8e0209 */
[C---:B------:R-:W-:Y:S01]  /*21df0*/  IADD3 R53, P0, R2.reuse, 0xa000, RZ ;  /* 0x0000a00002357810 */ /* 0x040fe20007f1e0ff */
[----:B------:R-:W-:Y:S01]  /*21e00*/  IMAD.X R73, RZ, RZ, R3, P1 ;  /* 0x000000ffff497224 */ /* 0x000fe200008e0603 */
[C---:B------:R-:W-:Y:S01]  /*21e10*/  IADD3 R57, P6, R2.reuse, 0xb000, RZ ;  /* 0x0000b00002397810 */ /* 0x040fe20007fde0ff */
[----:B------:R-:W-:Y:S01]  /*21e20*/  ULDC.64 UR12, c[0x0][0xbe8] ;  /* 0x0002fa00000c7ab9 */ /* 0x000fe20000000a00 */
[C---:B------:R-:W-:Y:S01]  /*21e30*/  IADD3 R61, P5, R2.reuse, 0xc000, RZ ;  /* 0x0000c000023d7810 */ /* 0x040fe20007fbe0ff */
[----:B------:R-:W5:Y:S01]  /*21e40*/  LD.E.128 R28, desc[UR40][R28.64] ;  /* 0x000000281c1c7980 */ /* 0x000f62000c101d00 */
[C---:B------:R-:W-:Y:S02]  /*21e50*/  IADD3 R65, P4, R2.reuse, 0xd000, RZ ;  /* 0x0000d00002417810 */ /* 0x040fe40007f9e0ff */
[----:B------:R-:W-:Y:S01]  /*21e60*/  IADD3 R69, P3, R2, 0xe000, RZ ;  /* 0x0000e00002457810 */ /* 0x000fe20007f7e0ff */
        /* <DEDUP_REMOVED lines=30> */
[----:B------:R-:W-:Y:S01]  /*22050*/  UIADD3 UR11, UR11, UR9, URZ ;  /* 0x000000090b0b7290 */ /* 0x000fe2000fffe03f */
[----:B------:R1:W5:Y:S01]  /*22060*/  LD.E.128 R4, desc[UR40][R2.64] ;  /* 0x0000002802047980 */ /* 0x000362000c101d00 */
[----:B------:R-:W-:-:S03]  /*22070*/  USHF.R.S32.HI UR4, URZ, 0x1f, UR8 ;  /* 0x0000001f3f047899 */ /* 0x000fc60008011408 */
[----:B------:R-:W5:Y:S04]  /*22080*/  LD.E.128 R52, desc[UR40][R52.64] ;  /* 0x0000002834347980 */ /* 0x000f68000c101d00 */
[----:B------:R-:W5:Y:S01]  /*22090*/  LD.E.128 R56, desc[UR40][R56.64] ;  /* 0x0000002838387980 */ /* 0x000f62000c101d00 */
[----:B-1----:R-:W1:Y:S01]  /*220a0*/  @P2 LDC R3, c[0x0][0xcec] ;  /* 0x00033b00ff032b82 */ /* 0x002e620000000800 */
[----:B------:R-:W-:Y:S01]  /*220b0*/  IMAD R2, R217, 0x20, R215 ;  /* 0x00000020d9027824 */ /* 0x000fe200078e02d7 */
[----:B------:R-:W-:Y:S01]  /*220c0*/  UIMAD.WIDE.U32 UR10, UR37, UR12, UR10 ;  /* 0x0000000c250a72a5 */ /* 0x000fe2000f8e000a */
[----:B------:R-:W5:Y:S02]  /*220d0*/  LD.E.128 R60, desc[UR40][R60.64] ;  /* 0x000000283c3c7980 */ /* 0x000f64000c101d00 */
[----:B------:R-:W-:Y:S01]  /*220e0*/  VIADD R76, R2, UR39 ;  /* 0x00000027024c7c36 */ /* 0x000fe20008000000 */
[----:B------:R-:W-:Y:S01]  /*220f0*/  UIMAD UR11, UR37, UR13, UR11 ;  /* 0x0000000d250b72a4 */ /* 0x000fe2000f8e020b */
[----:B------:R-:W5:Y:S02]  /*22100*/  LD.E.128 R64, desc[UR40][R64.64] ;  /* 0x0000002840407980 */ /* 0x000f64000c101d00 */
[----:B------:R-:W-:-:S02]  /*22110*/  ULDC.64 UR12, c[0x0][0xbf0] ;  /* 0x0002fc00000c7ab9 */ /* 0x000fc40000000a00 */
[----:B------:R-:W-:Y:S01]  /*22120*/  UIMAD UR4, UR4, UR12, URZ ;  /* 0x0000000c040472a4 */ /* 0x000fe2000f8e023f */
[----:B------:R-:W-:Y:S01]  /*22130*/  IMAD.MOV.U32 R19, RZ, RZ, R76 ;  /* 0x000000ffff137224 */ /* 0x000fe200078e004c */
[----:B------:R-:W5:Y:S02]  /*22140*/  LD.E.128 R68, desc[UR40][R68.64] ;  /* 0x0000002844447980 */ /* 0x000f64000c101d00 */
[----:B------:R-:W-:Y:S02]  /*22150*/  UIMAD UR4, UR8, UR13, UR4 ;  /* 0x0000000d080472a4 */ /* 0x000fe4000f8e0204 */
[----:B------:R-:W-:Y:S01]  /*22160*/  UIMAD.WIDE.U32 UR8, UR8, UR12, UR10 ;  /* 0x0000000c080872a5 */ /* 0x000fe2000f8e000a */
[----:B------:R-:W5:Y:S02]  /*22170*/  LD.E.128 R72, desc[UR40][R72.64] ;  /* 0x0000002848487980 */ /* 0x000f64000c101d00 */
[----:B------:R-:W-:Y:S01]  /*22180*/  ULDC.64 UR10, c[0x0][0xbe0] ;  /* 0x0002f800000a7ab9 */ /* 0x000fe20000000a00 */
[----:B-1----:R-:W-:Y:S01]  /*22190*/  @P2 IMAD.HI.U32 R2, R76, R3, RZ ;  /* 0x000000034c022227 */ /* 0x002fe200078e00ff */
[----:B------:R-:W-:Y:S01]  /*221a0*/  UIADD3 UR4, UR9, UR4, URZ ;  /* 0x0000000409047290 */ /* 0x000fe2000fffe03f */
[----:B------:R-:W-:Y:S01]  /*221b0*/  @!PT LDS RZ, [RZ] ;  /* 0x00000000fffff984 */ /* 0x000fe20000000800 */
[----:B------:R-:W-:Y:S01]  /*221c0*/  @!PT LDS RZ, [RZ] ;  /* 0x00000000fffff984 */ /* 0x000fe20000000800 */
[----:B------:R-:W-:Y:S01]  /*221d0*/  @!PT LDS RZ, [RZ] ;  /* 0x00000000fffff984 */ /* 0x000fe20000000800 */
[----:B------:R-:W-:Y:S01]  /*221e0*/  @!PT LDS RZ, [RZ] ;  /* 0x00000000fffff984 */ /* 0x000fe20000000800 */
[----:B------:R1:W-:Y:S06]  /*221f0*/  MEMBAR.ALL.CTA ;  /* 0x0000000000007992 */ /* 0x0003ec0000008000 */
[----:B-1----:R-:W1:Y:S01]  /*22200*/  FENCE.VIEW.ASYNC.S ;  /* 0x00000000000073c6 */ /* 0x002e620000000000 */
[----:B0-----:R-:W-:-:S04]  /*22210*/  @P2 SHF.R.U32.HI R19, RZ, R21, R2 ;  /* 0x00000015ff132219 */ /* 0x001fc80000011602 */
[--C-:B------:R-:W-:Y:S01]  /*22220*/  SHF.R.S32.HI R18, RZ, 0x1f, R19.reuse ;  /* 0x0000001fff127819 */ /* 0x100fe20000011413 */
[----:B------:R-:W-:Y:S02]  /*22230*/  IMAD.MOV R21, RZ, RZ, -R19 ;  /* 0x000000ffff157224 */ /* 0x000fe400078e0a13 */
[----:B------:R-:W-:Y:S02]  /*22240*/  IMAD.U32 R3, RZ, RZ, UR9 ;  /* 0x00000009ff037e24 */ /* 0x000fe4000f8e00ff */
[----:B------:R-:W-:Y:S02]  /*22250*/  IMAD R18, R18, UR10, RZ ;  /* 0x0000000a12127c24 */ /* 0x000fe4000f8e02ff */
[----:B------:R-:W-:Y:S02]  /*22260*/  IMAD R21, R20, R21, R76 ;  /* 0x0000001514157224 */ /* 0x000fe400078e024c */
[----:B------:R-:W-:Y:S01]  /*22270*/  IMAD.U32 R2, RZ, RZ, UR8 ;  /* 0x00000008ff027e24 */ /* 0x000fe2000f8e00ff */
[----:B------:R-:W-:Y:S01]  /*22280*/  ULDC.64 UR8, c[0x0][0xbd8] ;  /* 0x0002f60000087ab9 */ /* 0x000fe20000000a00 */
[----:B------:R-:W-:-:S02]  /*22290*/  IMAD.U32 R3, RZ, RZ, UR4 ;  /* 0x00000004ff037e24 */ /* 0x000fc4000f8e00ff */
        /* <DEDUP_REMOVED lines=10> */
[----:B------:R-:W-:Y:S01]  /*22340*/  VIADD R0, R0, 0x32420 ;  /* 0x0003242000007836 */ /* 0x000fe20000000000 */
[C---:B------:R-:W-:Y:S01]  /*22350*/  LEA R79, P3, R2.reuse, UR8, 0x1 ;  /* 0x00000008024f7c11 */ /* 0x040fe2000f8608ff */
[----:B------:R-:W-:Y:S02]  /*22360*/  IMAD.IADD R3, R3, 0x1, R77 ;  /* 0x0000000103037824 */ /* 0x000fe400078e024d */
[----:B------:R-:W-:Y:S01]  /*22370*/  VIADD R19, R81, 0x20 ;  /* 0x0000002051137836 */ /* 0x000fe20000000000 */
[----:B------:R-:W-:Y:S02]  /*22380*/  PRMT R0, RZ, 0x654, R0 ;  /* 0x00000654ff007816 */ /* 0x000fe40000000000 */
[----:B------:R-:W-:Y:S02]  /*22390*/  LEA.HI.X R80, R2, UR9, R3, 0x1, P3 ;  /* 0x0000000902507c11 */ /* 0x000fe400098f0c03 */
[-C--:B------:R-:W-:Y:S01]  /*223a0*/  ISETP.GE.AND P1, PT, R19, R78.reuse, PT ;  /* 0x0000004e1300720c */ /* 0x080fe20003f26270 */
[----:B------:R-:W-:Y:S01]  /*223b0*/  VIADD R19, R81, 0x40 ;  /* 0x0000004051137836 */ /* 0x000fe20000000000 */
[----:B-1----:R0:W-:Y:S01]  /*223c0*/  SYNCS.ARRIVE.TRANS64.RED.A1T0 RZ, [R0+URZ], RZ ;  /* 0x000000ff00ff79a7 */ /* 0x0021e2000810043f */
[----:B------:R1:W2:Y:S01]  /*223d0*/  SHFL.IDX PT, R76, R79, RZ, 0x181f ;  /* 0x00181fff4f4c7589 */ /* 0x0002a200000e0000 */
[----:B------:R-:W-:Y:S02]  /*223e0*/  BSSY B1, `(.L_x_12340) ;  /* 0x0000015000017945 */ /* 0x000fe40003800000 */
[----:B------:R-:W-:Y:S01]  /*223f0*/  ISETP.GE.AND P0, PT, R19, R78, PT ;  /* 0x0000004e1300720c */ /* 0x000fe20003f06270 */
[----:B0-----:R1:W0:Y:S01]  /*22400*/  SHFL.IDX PT, R0, R80, RZ, 0x181f ;  /* 0x00181fff50007589 */ /* 0x00122200000e0000 */
[----:B------:R-:W-:Y:S11]  /*22410*/  @P2 BRA `(.L_x_12341) ;  /* 0x0000000000442947 */ /* 0x000ff60003800000 */
[----:B------:R-:W-:Y:S02]  /*22420*/  ULDC UR4, c[0x0][0xbc8] ;  /* 0x0002f20000047ab9 */ /* 0x000fe40000000800 */
[----:B------:R-:W-:Y:S02]  /*22430*/  ISETP.GE.AND P5, PT, R22, UR4, PT ;  /* 0x0000000416007c0c */ /* 0x000fe4000bfa6270 */
[----:B------:R-:W-:Y:S02]  /*22440*/  ISETP.GE.AND P4, PT, R176, UR4, PT ;  /* 0x00000004b0007c0c */ /* 0x000fe4000bf86270 */
[----:B------:R-:W-:Y:S02]  /*22450*/  ISETP.GE.AND P3, PT, R23, UR4, PT ;  /* 0x0000000417007c0c */ /* 0x000fe4000bf66270 */
[----:B------:R-:W-:-:S07]  /*22460*/  ISETP.GE.AND P2, PT, R177, UR4, PT ;  /* 0x00000004b1007c0c */ /* 0x000fce000bf46270 */
[----:B--2---:R-:W-:-:S04]  /*22470*/  @!P5 LEA R2, P6, R22, R76, 0x1 ;  /* 0x0000004c1602d211 */ /* 0x004fc800078c08ff */
[----:B0-----:R-:W-:Y:S02]  /*22480*/  @!P5 LEA.HI.X R3, R22, R0, R183, 0x1, P6 ;  /* 0x000000001603d211 */ /* 0x001fe400030f0cb7 */
        /* <DEDUP_REMOVED lines=10> */
.L_x_12341:
[----:B------:R-:W-:Y:S05]  /*22530*/  BSYNC B1 ;  /* 0x0000000000017941 */ /* 0x000fea0003800000 */
.L_x_12340:
[----:B0-----:R0:W4:Y:S01]  /*22540*/  SHFL.IDX PT, R0, R80, 0x1, 0x181f ;  /* 0x00381f0050007f89 */ /* 0x00112200000e0000 */
[----:B------:R-:W-:Y:S03]  /*22550*/  BSSY B1, `(.L_x_12342) ;  /* 0x0000014000017945 */ /* 0x000fe60003800000 */
[----:B---3--:R0:W3:Y:S01]  /*22560*/  SHFL.IDX PT, R18, R79, 0x1, 0x181f ;  /* 0x00381f004f127f89 */ /* 0x0080e200000e0000 */
[----:B------:R-:W-:Y:S05]  /*22570*/  @P1 BRA `(.L_x_12343) ;  /* 0x0000000000441947 */ /* 0x000fea0003800000 */
[----:B------:R-:W-:Y:S02]  /*22580*/  ULDC UR4, c[0x0][0xbc8] ;  /* 0x0002f20000047ab9 */ /* 0x000fe40000000800 */
[----:B------:R-:W-:Y:S02]  /*22590*/  ISETP.GE.AND P4, PT, R22, UR4, PT ;  /* 0x0000000416007c0c */ /* 0x000fe4000bf86270 */
[----:B------:R-:W-:Y:S02]  /*225a0*/  ISETP.GE.AND P3, PT, R176, UR4, PT ;  /* 0x00000004b0007c0c */ /* 0x000fe4000bf66270 */
[----:B------:R-:W-:Y:S02]  /*225b0*/  ISETP.GE.AND P2, PT, R23, UR4, PT ;  /* 0x0000000417007c0c */ /* 0x000fe4000bf46270 */
[----:B------:R-:W-:-:S07]  /*225c0*/  ISETP.GE.AND P1, PT, R177, UR4, PT ;  /* 0x00000004b1007c0c */ /* 0x000fce000bf26270 */
[-C--:B---3--:R-:W-:Y:S02]  /*225d0*/  @!P4 LEA R2, P6, R22, R18.reuse, 0x1 ;  /* 0x000000121602c211 */ /* 0x088fe400078c08ff */
[----:B-----5:R-:W-:Y:S02]  /*225e0*/  @!P3 LEA R4, P5, R176, R18, 0x1 ;  /* 0x00000012b004b211 */ /* 0x020fe400078a08ff */
[----:B----4-:R-:W-:Y:S02]  /*225f0*/  @!P4 LEA.HI.X R3, R22, R0, R183, 0x1, P6 ;  /* 0x000000001603c211 */ /* 0x010fe400030f0cb7 */
        /* <DEDUP_REMOVED lines=9> */
.L_x_12343:
[----:B------:R-:W-:Y:S05]  /*22690*/  BSYNC B1 ;  /* 0x0000000000017941 */ /* 0x000fea0003800000 */
.L_x_12342:
[----:B----4-:R4:W0:Y:S01]  /*226a0*/  SHFL.IDX PT, R0, R80, 0x2, 0x181f ;  /* 0x00581f0050007f89 */ /* 0x01082200000e0000 */
[----:B------:R-:W-:Y:S03]  /*226b0*/  BSSY B1, `(.L_x_12344) ;  /* 0x0000014000017945 */ /* 0x000fe60003800000 */
[----:B---3-5:R4:W3:Y:S01]  /*226c0*/  SHFL.IDX PT, R8, R79, 0x2, 0x181f ;  /* 0x00581f004f087f89 */ /* 0x0288e200000e0000 */
[----:B------:R-:W-:Y:S05]  /*226d0*/  @P0 BRA `(.L_x_12345) ;  /* 0x0000000000440947 */ /* 0x000fea0003800000 */
[----:B------:R-:W-:Y:S02]  /*226e0*/  ULDC UR4, c[0x0][0xbc8] ;  /* 0x0002f20000047ab9 */ /* 0x000fe40000000800 */
[----:B------:R-:W-:Y:S02]  /*226f0*/  ISETP.GE.AND P3, PT, R22, UR4, PT ;  /* 0x0000000416007c0c */ /* 0x000fe4000bf66270 */
[----:B------:R-:W-:Y:S02]  /*22700*/  ISETP.GE.AND P2, PT, R176, UR4, PT ;  /* 0x00000004b0007c0c */ /* 0x000fe4000bf46270 */
[----:B------:R-:W-:Y:S02]  /*22710*/  ISETP.GE.AND P1, PT, R23, UR4, PT ;  /* 0x0000000417007c0c */ /* 0x000fe4000bf26270 */
[----:B------:R-:W-:-:S07]  /*22720*/  ISETP.GE.AND P0, PT, R177, UR4, PT ;  /* 0x00000004b1007c0c */ /* 0x000fce000bf06270 */
[-C--:B---3--:R-:W-:Y:S02]  /*22730*/  @!P3 LEA R2, P6, R22, R8.reuse, 0x1 ;  /* 0x000000081602b211 */ /* 0x088fe400078c08ff */
        /* <DEDUP_REMOVED lines=11> */
.L_x_12345:
[----:B------:R-:W-:Y:S05]  /*227f0*/  BSYNC B1 ;  /* 0x0000000000017941 */ /* 0x000fea0003800000 */
.L_x_12344:
[----:B0-----:R-:W-:Y:S01]  /*22800*/  VIADD R3, R81, 0x60 ;  /* 0x0000006051037836 */ /* 0x001fe20000000000 */
[----:B-1--4-:R-:W0:Y:S04]  /*22810*/  SHFL.IDX PT, R80, R80, 0x3, 0x181f ;  /* 0x00781f0050507f89 */ /* 0x012e2800000e0000 */
[----:B------:R-:W-:Y:S01]  /*22820*/  ISETP.GE.AND P0, PT, R3, R78, PT ;  /* 0x0000004e0300720c */ /* 0x000fe20003f06270 */
[----:B------:R-:W1:-:S12]  /*22830*/  SHFL.IDX PT, R79, R79, 0x3, 0x181f ;  /* 0x00781f004f4f7f89 */ /* 0x000e5800000e0000 */
[----:B------:R-:W-:Y:S05]  /*22840*/  @P0 BRA `(.L_x_12346) ;  /* 0x00000028001c0947 */ /* 0x000fea0003800000 */
[----:B------:R-:W-:Y:S02]  /*22850*/  ULDC UR4, c[0x0][0xbc8] ;  /* 0x0002f20000047ab9 */ /* 0x000fe40000000800 */
[----:B------:R-:W-:Y:S02]  /*22860*/  ISETP.GE.AND P3, PT, R22, UR4, PT ;  /* 0x0000000416007c0c */ /* 0x000fe4000bf66270 */
[----:B------:R-:W-:Y:S02]  /*22870*/  ISETP.GE.AND P4, PT, R176, UR4, PT ;  /* 0x00000004b0007c0c */ /* 0x000fe4000bf86270 */
[----:B------:R-:W-:-:S09]  /*22880*/  ISETP.GE.AND P5, PT, R23, UR4, PT ;  /* 0x0000000417007c0c */ /* 0x000fd2000bfa6270 */
[-C--:B-1----:R-:W-:Y:S02]  /*22890*/  @!P3 LEA R2, P0, R22, R79.reuse, 0x1 ;  /* 0x0000004f1602b211 */ /* 0x082fe400078008ff */
[-C--:B------:R-:W-:Y:S02]  /*228a0*/  @!P4 LEA R4, P1, R176, R79.reuse, 0x1 ;  /* 0x0000004fb004c211 */ /* 0x080fe400078208ff */
[C---:B------:R-:W-:Y:S02]  /*228b0*/  @!P5 LEA R6, P2, R23.reuse, R79, 0x1 ;  /* 0x0000004f1706d211 */ /* 0x040fe400078408ff */
        /* <DEDUP_REMOVED lines=12> */
.L_x_12339:
[----:B------:R0:W5:Y:S01]  /*22980*/  LDL R40, [R1+0x4bc] ;  /* 0x0004bc0001287983 */ /* 0x0001620000100800 */
[----:B------:R-:W-:Y:S01]  /*22990*/  ULDC.64 UR12, c[0x0][0xc08] ;  /* 0x00030200000c7ab9 */ /* 0x000fe20000000a00 */
[----:B------:R-:W1:Y:S02]  /*229a0*/  @P2 LDC R2, c[0x0][0xcec] ;  /* 0x00033b00ff022b82 */ /* 0x000e640000000800 */
        /* <DEDUP_REMOVED lines=17> */
[----:B------:R-:W-:Y:S01]  /*22ac0*/  UIMAD UR9, UR14, UR12, URZ ;  /* 0x0000000c0e0972a4 */ /* 0x000fe2000f8e023f */
[----:B------:R-:W2:Y:S01]  /*22ad0*/  @P2 LDC R3, c[0x0][0xcf0] ;  /* 0x00033c00ff032b82 */ /* 0x000ea20000000800 */
[----:B------:R-:W-:Y:S01]  /*22ae0*/  UIMAD.WIDE.U32 UR10, UR4, UR12, URZ ;  /* 0x0000000c040a72a5 */ /* 0x000fe2000f8e003f */
[----:B-1----:R-:W-:Y:S01]  /*22af0*/  @P2 IMAD.HI.U32 R2, R11, R2, RZ ;  /* 0x000000020b022227 */ /* 0x002fe200078e00ff */
[----:B------:R-:W-:Y:S01]  /*22b00*/  UIMAD UR9, UR4, UR13, UR9 ;  /* 0x0000000d040972a4 */ /* 0x000fe2000f8e0209 */
[----:B------:R-:W-:Y:S01]  /*22b10*/  ISETP.GE.AND P0, PT, R15, R78, PT ;  /* 0x0000004e0f00720c */ /* 0x000fe20003f06270 */
[----:B------:R-:W-:Y:S01]  /*22b20*/  USHF.R.S32.HI UR4, URZ, 0x1f, UR8 ;  /* 0x0000001f3f047899 */ /* 0x000fe20008011408 */
[----:B------:R-:W-:Y:S01]  /*22b30*/  IMAD.MOV.U32 R5, RZ, RZ, R11 ;  /* 0x000000ffff057224 */ /* 0x000fe200078e000b */
[----:B------:R-:W-:Y:S01]  /*22b40*/  UIADD3 UR11, UR11, UR9, URZ ;  /* 0x000000090b0b7290 */ /* 0x000fe2000fffe03f */
[----:B------:R-:W-:Y:S01]  /*22b50*/  BSSY B1, `(.L_x_12347) ;  /* 0x00000c7000017945 */ /* 0x000fe20003800000 */
[----:B------:R-:W-:-:S02]  /*22b60*/  ULDC.64 UR12, c[0x0][0xc38] ;  /* 0x00030e00000c7ab9 */ /* 0x000fc40000000a00 */
[----:B------:R-:W-:-:S04]  /*22b70*/  UIMAD.WIDE.U32 UR10, UR37, UR12, UR10 ;  /* 0x0000000c250a72a5 */ /* 0x000fc8000f8e000a */
[----:B------:R-:W-:-:S03]  /*22b80*/  UIMAD UR11, UR37, UR13, UR11 ;  /* 0x0000000d250b72a4 */ /* 0x000fc6000f8e020b */
[----:B------:R-:W-:Y:S02]  /*22b90*/  ULDC.64 UR12, c[0x0][0xc40] ;  /* 0x00031000000c7ab9 */ /* 0x000fe40000000a00 */
[----:B------:R-:W-:-:S04]  /*22ba0*/  UIMAD UR4, UR4, UR12, URZ ;  /* 0x0000000c040472a4 */ /* 0x000fc8000f8e023f */
[----:B------:R-:W-:Y:S01]  /*22bb0*/  UIMAD UR4, UR8, UR13, UR4 ;  /* 0x0000000d080472a4 */ /* 0x000fe2000f8e0204 */
[----:B--2---:R-:W-:Y:S01]  /*22bc0*/  @P2 SHF.R.U32.HI R5, RZ, R3, R2 ;  /* 0x00000003ff052219 */ /* 0x004fe20000011602 */
[----:B------:R-:W-:-:S03]  /*22bd0*/  UIMAD.WIDE.U32 UR8, UR8, UR12, UR10 ;  /* 0x0000000c080872a5 */ /* 0x000fc6000f8e000a */
[----:B------:R-:W-:Y:S01]  /*22be0*/  ULDC.64 UR10, c[0x0][0xc48] ;  /* 0x00031200000a7ab9 */ /* 0x000fe20000000a00 */
[----:B------:R-:W-:Y:S01]  /*22bf0*/  UIADD3 UR9, UR9, UR4, URZ ;  /* 0x0000000409097290 */ /* 0x000fe2000fffe03f */
[--C-:B------:R-:W-:Y:S01]  /*22c00*/  SHF.R.S32.HI R2, RZ, 0x1f, R5.reuse ;  /* 0x0000001fff027819 */ /* 0x100fe20000011405 */
[----:B------:R-:W-:Y:S02]  /*22c10*/  IMAD.MOV R7, RZ, RZ, -R5 ;  /* 0x000000ffff077224 */ /* 0x000fe400078e0a05 */
[----:B------:R-:W-:Y:S02]  /*22c20*/  UIMAD.WIDE.U32 UR8, UR43, UR10, UR8 ;  /* 0x0000000a2b0872a5 */ /* 0x000fe4000f8e0008 */
[----:B------:R-:W-:Y:S02]  /*22c30*/  IMAD R7, R20, R7, R11 ;  /* 0x0000000714077224 */ /* 0x000fe400078e020b */
[----:B------:R-:W-:Y:S02]  /*22c40*/  UIMAD UR43, UR43, UR11, UR9 ;  /* 0x0000000b2b2b72a4 */ /* 0x000fe4000f8e0209 */
[----:B------:R-:W-:Y:S01]  /*22c50*/  IMAD.U32 R3, RZ, RZ, UR9 ;  /* 0x00000009ff037e24 */ /* 0x000fe2000f8e00ff */
[----:B------:R-:W-:-:S02]  /*22c60*/  ULDC.64 UR10, c[0x0][0xc30] ;  /* 0x00030c00000a7ab9 */ /* 0x000fc40000000a00 */
[----:B------:R-:W-:Y:S02]  /*22c70*/  IMAD R4, R2, UR10, RZ ;  /* 0x0000000a02047c24 */ /* 0x000fe4000f8e02ff */
        /* <DEDUP_REMOVED lines=11> */
[----:B------:R-:W-:Y:S01]  /*22d30*/  VIADD R4, R0, 0x32420 ;  /* 0x0003242000047836 */ /* 0x000fe20000000000 */
[----:B------:R-:W-:Y:S01]  /*22d40*/  LEA R0, P1, R2, UR8, 0x2 ;  /* 0x0000000802007c11 */ /* 0x000fe2000f8210ff */
[----:B------:R-:W-:-:S03]  /*22d50*/  IMAD.IADD R3, R3, 0x1, R5 ;  /* 0x0000000103037824 */ /* 0x000fc600078e0205 */
[----:B------:R-:W-:Y:S01]  /*22d60*/  PRMT R4, RZ, 0x654, R4 ;  /* 0x00000654ff047816 */ /* 0x000fe20000000004 */
[----:B------:R0:W1:Y:S01]  /*22d70*/  SHFL.IDX PT, R8, R0, RZ, 0x1c1f ;  /* 0x001c1fff00087589 */ /* 0x00006200000e0000 */
[----:B------:R-:W-:Y:S02]  /*22d80*/  LEA.HI.X R18, R2, UR9, R3, 0x2, P1 ;  /* 0x0000000902127c11 */ /* 0x000fe400088f1403 */
[----:B------:R0:W-:Y:S03]  /*22d90*/  SYNCS.ARRIVE.TRANS64.RED.A1T0 RZ, [R4+URZ], RZ ;  /* 0x000000ff04ff79a7 */ /* 0x0001e6000810043f */
[----:B------:R0:W2:Y:S01]  /*22da0*/  SHFL.IDX PT, R9, R18, RZ, 0x1c1f ;  /* 0x001c1fff12097589 */ /* 0x0000a200000e0000 */
[----:B------:R-:W-:Y:S05]  /*22db0*/  @P0 BRA `(.L_x_12348) ;  /* 0x0000000800800947 */ /* 0x000fea0003800000 */
[----:B------:R-:W-:Y:S02]  /*22dc0*/  ULDC UR4, c[0x0][0xbc8] ;  /* 0x0002f20000047ab9 */ /* 0x000fe40000000800 */
[----:B------:R-:W-:-:S13]  /*22dd0*/  ISETP.GE.AND P0, PT, R179, UR4, PT ;  /* 0x00000004b3007c0c */ /* 0x000fda000bf06270 */
[----:B------:R-:W3:Y:S01]  /*22de0*/  @!P0 LDL.64 R14, [R1+0x270] ;  /* 0x00027000010e8983 */ /* 0x000ee20000100a00 */
[----:B------:R-:W-:Y:S01]  /*22df0*/  ISETP.GE.AND P1, PT, R212, UR4, PT ;  /* 0x00000004d4007c0c */ /* 0x000fe2000bf26270 */
[----:B-12---:R-:W-:-:S05]  /*22e00*/  @!P0 IMAD.WIDE R2, R179, 0x4, R8 ;  /* 0x00000004b3028825 */ /* 0x006fca00078e0208 */
[----:B---3--:R1:W-:Y:S07]  /*22e10*/  @!P0 ST.E.64 desc[UR40][R2.64], R14 ;  /* 0x0000000e02008985 */ /* 0x0083ee000c101b28 */
[----:B0-----:R-:W2:Y:S01]  /*22e20*/  @!P1 LDL.64 R4, [R1+0x280] ;  /* 0x0002800001049983 */ /* 0x001ea20000100a00 */
[----:B------:R-:W-:Y:S02]  /*22e30*/  ISETP.GE.AND P0, PT, R211, UR4, PT ;  /* 0x00000004d3007c0c */ /* 0x000fe4000bf06270 */
[----:B------:R-:W-:-:S04]  /*22e40*/  @!P1 LEA R10, P2, R212, R8, 0x2 ;  /* 0x00000008d40a9211 */ /* 0x000fc800078410ff */
[----:B-----5:R-:W-:-:S05]  /*22e50*/  @!P1 LEA.HI.X R11, R212, R9, R40, 0x2, P2 ;  /* 0x00000009d40b9211 */ /* 0x020fca00010f1428 */
[----:B--2---:R0:W-:Y:S04]  /*22e60*/  @!P1 ST.E.64 desc[UR40][R10.64], R4 ;  /* 0x000000040a009985 */ /* 0x0041e8000c101b28 */
[----:B------:R-:W2:Y:S01]  /*22e70*/  @!P0 LDL.64 R6, [R1+0x290] ;  /* 0x0002900001068983 */ /* 0x000ea20000100a00 */
[----:B------:R-:W-:Y:S02]  /*22e80*/  ISETP.GE.AND P1, PT, R210, UR4, PT ;  /* 0x00000004d2007c0c */ /* 0x000fe4000bf26270 */
[----:B------:R-:W-:-:S04]  /*22e90*/  @!P0 LEA R12, P2, R211, R8, 0x2 ;  /* 0x00000008d30c8211 */ /* 0x000fc800078410ff */
[----:B------:R-:W-:-:S05]  /*22ea0*/  @!P0 LEA.HI.X R13, R211, R9, R39, 0x2, P2 ;  /* 0x00000009d30d8211 */ /* 0x000fca00010f1427 */
[----:B--2---:R2:W-:Y:S04]  /*22eb0*/  @!P0 ST.E.64 desc[UR40][R12.64], R6 ;  /* 0x000000060c008985 */ /* 0x0045e8000c101b28 */
[----:B-1----:R-:W3:Y:S01]  /*22ec0*/  @!P1 LDL.64 R2, [R1+0x2a0] ;  /* 0x0002a00001029983 */ /* 0x002ee20000100a00 */
[----:B------:R-:W-:Y:S02]  /*22ed0*/  ISETP.GE.AND P0, PT, R209, UR4, PT ;  /* 0x00000004d1007c0c */ /* 0x000fe4000bf06270 */
[----:B------:R-:W-:-:S04]  /*22ee0*/  @!P1 LEA R14, P2, R210, R8, 0x2 ;  /* 0x00000008d20e9211 */ /* 0x000fc800078410ff */
[----:B------:R-:W-:-:S05]  /*22ef0*/  @!P1 LEA.HI.X R15, R210, R9, R38, 0x2, P2 ;  /* 0x00000009d20f9211 */ /* 0x000fca00010f1426 */
[----:B---3--:R1:W-:Y:S04]  /*22f00*/  @!P1 ST.E.64 desc[UR40][R14.64], R2 ;  /* 0x000000020e009985 */ /* 0x0083e8000c101b28 */
[----:B0-----:R-:W3:Y:S01]  /*22f10*/  @!P0 LDL.64 R4, [R1+0x2b0] ;  /* 0x0002b00001048983 */ /* 0x001ee20000100a00 */
[----:B------:R-:W-:Y:S02]  /*22f20*/  ISETP.GE.AND P1, PT, R208, UR4, PT ;  /* 0x00000004d0007c0c */ /* 0x000fe4000bf26270 */
[----:B------:R-:W-:-:S04]  /*22f30*/  @!P0 LEA R10, P2, R209, R8, 0x2 ;  /* 0x00000008d10a8211 */ /* 0x000fc800078410ff */
[----:B------:R-:W-:-:S05]  /*22f40*/  @!P0 LEA.HI.X R11, R209, R9, R37, 0x2, P2 ;  /* 0x00000009d10b8211 */ /* 0x000fca00010f1425 */
[----:B---3--:R0:W-:Y:S04]  /*22f50*/  @!P0 ST.E.64 desc[UR40][R10.64], R4 ;  /* 0x000000040a008985 */ /* 0x0081e8000c101b28 */
[----:B--2---:R-:W2:Y:S01]  /*22f60*/  @!P1 LDL.64 R6, [R1+0x2c0] ;  /* 0x0002c00001069983 */ /* 0x004ea20000100a00 */
        /* <DEDUP_REMOVED lines=124> */
[----:B-1----:R-:W2:Y:S01]  /*23730*/  @!P0 LDL.64 R2, [R1+0x450] ;  /* 0x0004500001028983 */ /* 0x002ea20000100a00 */
[----:B------:R-:W-:Y:S02]  /*23740*/  ISETP.GE.AND P1, PT, R213, UR4, PT ;  /* 0x00000004d5007c0c */ /* 0x000fe4000bf26270 */
[----:B------:R-:W-:-:S04]  /*23750*/  @!P0 LEA R14, P2, R214, R8, 0x2 ;  /* 0x00000008d60e8211 */ /* 0x000fc800078410ff */
[----:B------:R-:W-:-:S05]  /*23760*/  @!P0 LEA.HI.X R15, R214, R9, R219, 0x2, P2 ;  /* 0x00000009d60f8211 */ /* 0x000fca00010f14db */
[----:B--2---:R3:W-:Y:S04]  /*23770*/  @!P0 ST.E.64 desc[UR40][R14.64], R2 ;  /* 0x000000020e008985 */ /* 0x0047e8000c101b28 */
[----:B0-----:R-:W2:Y:S01]  /*23780*/  @!P1 LDL.64 R4, [R1+0x460] ;  /* 0x0004600001049983 */ /* 0x001ea20000100a00 */
[----:B------:R-:W-:-:S04]  /*23790*/  @!P1 LEA R8, P0, R213, R8, 0x2 ;  /* 0x00000008d5089211 */ /* 0x000fc800078010ff */
[----:B------:R-:W-:-:S05]  /*237a0*/  @!P1 LEA.HI.X R9, R213, R9, R218, 0x2, P0 ;  /* 0x00000009d5099211 */ /* 0x000fca00000f14da */
[----:B--2---:R3:W-:Y:S04]  /*237b0*/  @!P1 ST.E.64 desc[UR40][R8.64], R4 ;  /* 0x0000000408009985 */ /* 0x0047e8000c101b28 */
.L_x_12348:
[----:B------:R-:W-:Y:S05]  /*237c0*/  BSYNC B1 ;  /* 0x0000000000017941 */ /* 0x000fea0003800000 */
.L_x_12347:
[----:B------:R-:W-:Y:S01]  /*237d0*/  ISETP.GE.AND P0, PT, R19, R78, PT ;  /* 0x0000004e1300720c */ /* 0x000fe20003f06270 */
[----:B--23--:R4:W2:Y:S04]  /*237e0*/  SHFL.IDX PT, R9, R18, 0x1, 0x1c1f ;  /* 0x003c1f0012097f89 */ /* 0x00c8a800000e0000 */
[----:B-1----:R4:W1:Y:S08]  /*237f0*/  SHFL.IDX PT, R8, R0, 0x1, 0x1c1f ;  /* 0x003c1f0000087f89 */ /* 0x00287000000e0000 */
[----:B----4-:R-:W-:Y:S05]  /*23800*/  @P0 BRA `(.L_x_12346) ;  /* 0x00000018002c0947 */ /* 0x010fea0003800000 */
[----:B0-----:R-:W0:Y:S02]  /*23810*/  LDC R0, c[0x0][0xbc8] ;  /* 0x0002f200ff007b82 */ /* 0x001e240000000800 */
[----:B0-----:R-:W-:-:S13]  /*23820*/  ISETP.GE.AND P0, PT, R179, R0, PT ;  /* 0x00000000b300720c */ /* 0x001fda0003f06270 */
[----:B------:R-:W3:Y:S01]  /*23830*/  @!P0 LDL.64 R14, [R1+0x278] ;  /* 0x00027800010e8983 */ /* 0x000ee20000100a00 */
[-C--:B------:R-:W-:Y:S01]  /*23840*/  ISETP.GE.AND P1, PT, R212, R0.reuse, PT ;  /* 0x00000000d400720c */ /* 0x080fe20003f26270 */
[----:B-12---:R-:W-:Y:S01]  /*23850*/  @!P0 IMAD.WIDE R2, R179, 0x4, R8 ;  /* 0x00000004b3028825 */ /* 0x006fe200078e0208 */
[----:B------:R-:W-:-:S04]  /*23860*/  ISETP.GE.AND P2, PT, R211, R0, PT ;  /* 0x00000000d300720c */ /* 0x000fc80003f46270 */
[----:B---3--:R0:W-:Y:S07]  /*23870*/  @!P0 ST.E.64 desc[UR40][R2.64], R14 ;  /* 0x0000000e02008985 */ /* 0x0081ee000c101b28 */
[----:B------:R-:W2:Y:S01]  /*23880*/  @!P1 LDL.64 R4, [R1+0x288] ;  /* 0x0002880001049983 */ /* 0x000ea20000100a00 */
[----:B------:R-:W-:-:S04]  /*23890*/  @!P1 LEA R10, P0, R212, R8, 0x2 ;  /* 0x00000008d40a9211 */ /* 0x000fc800078010ff */
[----:B-----5:R-:W-:Y:S02]  /*238a0*/  @!P1 LEA.HI.X R11, R212, R9, R40, 0x2, P0 ;  /* 0x00000009d40b9211 */ /* 0x020fe400000f1428 */
[----:B------:R-:W-:-:S03]  /*238b0*/  @!P2 LEA R12, P0, R211, R8, 0x2 ;  /* 0x00000008d30ca211 */ /* 0x000fc600078010ff */
[----:B--2---:R1:W-:Y:S04]  /*238c0*/  @!P1 ST.E.64 desc[UR40][R10.64], R4 ;  /* 0x000000040a009985 */ /* 0x0043e8000c101b28 */
[----:B------:R-:W2:Y:S01]  /*238d0*/  @!P2 LDL.64 R6, [R1+0x298] ;  /* 0x000298000106a983 */ /* 0x000ea20000100a00 */
[----:B------:R-:W-:Y:S02]  /*238e0*/  ISETP.GE.AND P1, PT, R210, R0, PT ;  /* 0x00000000d200720c */ /* 0x000fe40003f26270 */
[----:B------:R-:W-:-:S05]  /*238f0*/  @!P2 LEA.HI.X R13, R211, R9, R39, 0x2, P0 ;  /* 0x00000009d30da211 */ /* 0x000fca00000f1427 */
[----:B--2---:R2:W-:Y:S06]  /*23900*/  @!P2 ST.E.64 desc[UR40][R12.64], R6 ;  /* 0x000000060c00a985 */ /* 0x0045ec000c101b28 */
        /* <DEDUP_REMOVED lines=128> */
[----:B------:R-:W-:-:S07]  /*24110*/  @!P2 LEA.HI.X R11, R185, R9, R221, 0x2, P0 ;  /* 0x00000009b90ba211 */ /* 0x000fce00000f14dd */
[C---:B--2---:R-:W-:Y:S01]  /*24120*/  @!P1 LEA R12, P0, R184.reuse, R8, 0x2 ;  /* 0x00000008b80c9211 */ /* 0x044fe200078010ff */
[----:B---3--:R0:W-:Y:S04]  /*24130*/  @!P2 ST.E.64 desc[UR40][R10.64], R4 ;  /* 0x000000040a00a985 */ /* 0x0081e8000c101b28 */
[----:B------:R-:W2:Y:S01]  /*24140*/  @!P1 LDL.64 R6, [R1+0x448] ;  /* 0x0004480001069983 */ /* 0x000ea20000100a00 */
[----:B------:R-:W-:Y:S01]  /*24150*/  @!P1 LEA.HI.X R13, R184, R9, R220, 0x2, P0 ;  /* 0x00000009b80d9211 */ /* 0x000fe200000f14dc */
[----:B------:R-:W-:Y:S01]  /*24160*/  BSSY B1, `(.L_x_12349) ;  /* 0x0000009000017945 */ /* 0x000fe20003800000 */
[----:B------:R-:W-:-:S03]  /*24170*/  ISETP.GE.AND P0, PT, R214, R0, PT ;  /* 0x00000000d600720c */ /* 0x000fc60003f06270 */
[----:B--2---:R0:W-:Y:S01]  /*24180*/  @!P1 ST.E.64 desc[UR40][R12.64], R6 ;  /* 0x000000060c009985 */ /* 0x0041e2000c101b28 */
[----:B------:R-:W-:-:S09]  /*24190*/  ISETP.GE.AND P1, PT, R213, R0, PT ;  /* 0x00000000d500720c */ /* 0x000fd20003f26270 */
[----:B------:R-:W-:Y:S05]  /*241a0*/  @P0 BRA `(.L_x_12350) ;  /* 0x0000000000100947 */ /* 0x000fea0003800000 */
[----:B0-----:R-:W2:Y:S01]  /*241b0*/  LDL.64 R4, [R1+0x458] ;  /* 0x0004580001047983 */ /* 0x001ea20000100a00 */
[----:B------:R-:W-:-:S04]  /*241c0*/  LEA R2, P0, R214, R8, 0x2 ;  /* 0x00000008d6027211 */ /* 0x000fc800078010ff */
[----:B------:R-:W-:-:S05]  /*241d0*/  LEA.HI.X R3, R214, R9, R219, 0x2, P0 ;  /* 0x00000009d6037211 */ /* 0x000fca00000f14db */
[----:B--2---:R1:W-:Y:S04]  /*241e0*/  ST.E.64 desc[UR40][R2.64], R4 ;  /* 0x0000000402007985 */ /* 0x0043e8000c101b28 */
.L_x_12350:
[----:B------:R-:W-:Y:S05]  /*241f0*/  BSYNC B1 ;  /* 0x0000000000017941 */ /* 0x000fea0003800000 */
.L_x_12349:
[----:B------:R-:W-:Y:S05]  /*24200*/  @P1 BRA `(.L_x_12346) ;  /* 0x0000000c00ac1947 */ /* 0x000fea0003800000 */
[----:B01----:R-:W2:Y:S01]  /*24210*/  LDL.64 R4, [R1+0x468] ;  /* 0x0004680001047983 */ /* 0x003ea20000100a00 */
[----:B------:R-:W-:-:S04]  /*24220*/  LEA R2, P0, R213, R8, 0x2 ;  /* 0x00000008d5027211 */ /* 0x000fc800078010ff */
[----:B------:R-:W-:-:S05]  /*24230*/  LEA.HI.X R3, R213, R9, R218, 0x2, P0 ;  /* 0x00000009d5037211 */ /* 0x000fca00000f14da */
[----:B--2---:R4:W-:Y:S01]  /*24240*/  ST.E.64 desc[UR40][R2.64], R4 ;  /* 0x0000000402007985 */ /* 0x0049e2000c101b28 */
[----:B------:R-:W-:Y:S05]  /*24250*/  BRA `(.L_x_12346) ;  /* 0x0000000c00987947 */ /* 0x000fea0003800000 */
.L_x_12337:
        /* <DEDUP_REMOVED lines=22> */
[----:B------:R-:W-:-:S09]  /*243c0*/  UMOV UR4, URZ ;  /* 0x0000003f00047c82 */ /* 0x000fd20008000000 */
[----:B------:R-:W-:Y:S01]  /*243d0*/  @!UP1 ULDC UR44, c[0x0][0xbd4] ;  /* 0x0002f500002c9ab9 */ /* 0x000fe20000000800 */
[----:B--2---:R-:W-:Y:S01]  /*243e0*/  @P1 R2UR UR4, R6 ;  /* 0x00000000060412ca */ /* 0x004fe200000e0000 */
[----:B0-----:R-:W-:-:S14]  /*243f0*/  @P2 BRA `(.L_x_12351) ;  /* 0x0000000000102947 */ /* 0x001fdc0003800000 */
[----:B------:R-:W-:Y:S05]  /*24400*/  @!P1 BRA `(.L_x_12351) ;  /* 0x00000000000c9947 */ /* 0x000fea0003800000 */
[----:B------:R-:W2:Y:S04]  /*24410*/  LDG.E R5, desc[UR40][R2.64] ;  /* 0x0000002802057981 */ /* 0x000ea8000c1e1900 */
[----:B-----5:R-:W2:Y:S02]  /*24420*/  LDG.E R0, desc[UR40][R2.64+0x4] ;  /* 0x0000042802007981 */ /* 0x020ea4000c1e1900 */
[----:B--2---:R-:W-:-:S07]  /*24430*/  IMAD.IADD R0, R0, 0x1, -R5 ;  /* 0x0000000100007824 */ /* 0x004fce00078e0a05 */
.L_x_12351:
        /* <DEDUP_REMOVED lines=15> */
[----:B------:R-:W-:Y:S01]  /*24530*/  IMAD.MOV.U32 R5, RZ, RZ, R4 ;  /* 0x000000ffff057224 */ /* 0x000fe200078e0004 */
[----:B------:R-:W-:Y:S02]  /*24540*/  UMOV UR18, 0xab8 ;  /* 0x00000ab800127882 */ /* 0x000fe40000000000 */
[----:B------:R-:W-:Y:S02]  /*24550*/  USEL UR18, UR18, 0xa78, UP0 ;  /* 0x00000a7812127887 */ /* 0x000fe40008000000 */
[----:B------:R-:W-:-:S06]  /*24560*/  USEL UR9, UR43, URZ, UP0 ;  /* 0x0000003f2b097287 */ /* 0x000fcc0008000000 */
[----:B------:R-:W0:Y:S04]  /*24570*/  @P0 LDC R3, c[0x0][0xcec] ;  /* 0x00033b00ff030b82 */ /* 0x000e280000000800 */
[----:B------:R-:W-:Y:S01]  /*24580*/  ULDC.64 UR12, c[0x0][UR18+0x220] ;  /* 0x00008800120c7abb */ /* 0x000fe20008000a00 */
[----:B------:R-:W-:Y:S01]  /*24590*/  ULDC.64 UR10, c[0x0][UR18+0x218] ;  /* 0x00008600120a7abb */ /* 0x000fe20008000a00 */
[----:B------:R-:W-:Y:S01]  /*245a0*/  ULDC.64 UR14, c[0x0][UR18+0x228] ;  /* 0x00008a00120e7abb */ /* 0x000fe20008000a00 */
[----:B------:R-:W-:Y:S01]  /*245b0*/  UIMAD UR13, UR13, UR8, URZ ;  /* 0x000000080d0d72a4 */ /* 0x000fe2000f8e023f */
[----:B------:R-:W1:Y:S01]  /*245c0*/  @P0 LDC R7, c[0x0][0xcf0] ;  /* 0x00033c00ff070b82 */ /* 0x000e620000000800 */
[----:B------:R-:W-:Y:S02]  /*245d0*/  UIMAD.WIDE.U32 UR16, UR10, UR37, URZ ;  /* 0x000000250a1072a5 */ /* 0x000fe4000f8e003f */
        /* <DEDUP_REMOVED lines=10> */
[----:B------:R-:W-:Y:S02]  /*24680*/  IMAD.U32 R3, RZ, RZ, UR23 ;  /* 0x00000017ff037e24 */ /* 0x000fe4000f8e00ff */
[----:B------:R-:W-:Y:S01]  /*24690*/  IMAD.U32 R6, RZ, RZ, UR10 ;  /* 0x0000000aff067e24 */ /* 0x000fe2000f8e00ff */
[----:B------:R-:W-:Y:S01]  /*246a0*/  UIADD3.X UR9, UR9, UR19, UR20, UP1, UP2 ;  /* 0x0000001309097290 */ /* 0x000fe20008fe4414 */
[----:B-1----:R-:W-:Y:S01]  /*246b0*/  @P0 SHF.R.U32.HI R5, RZ, R7, R2 ;  /* 0x00000007ff050219 */ /* 0x002fe20000011602 */
[----:B------:R-:W-:Y:S01]  /*246c0*/  IMAD.U32 R2, RZ, RZ, UR22 ;  /* 0x00000016ff027e24 */ /* 0x000fe2000f8e00ff */
[----:B------:R-:W-:Y:S01]  /*246d0*/  ULDC.64 UR10, c[0x0][UR18+0x210] ;  /* 0x00008400120a7abb */ /* 0x000fe20008000a00 */
[----:B------:R-:W-:Y:S01]  /*246e0*/  ULDC.64 UR12, c[0x0][0xca8] ;  /* 0x00032a00000c7ab9 */ /* 0x000fe20000000a00 */
[----:B------:R-:W-:Y:S01]  /*246f0*/  @!UP0 ULDC UR12, c[0x0][0xc50] ;  /* 0x00031400000c8ab9 */ /* 0x000fe20000000800 */
[--C-:B------:R-:W-:Y:S01]  /*24700*/  IMAD.MOV R7, RZ, RZ, -R5.reuse ;  /* 0x000000ffff077224 */ /* 0x100fe200078e0a05 */
[----:B------:R-:W-:Y:S01]  /*24710*/  IADD3 R2, P0, P1, R5, UR16, R2 ;  /* 0x0000001005027c10 */ /* 0x000fe2000f91e002 */
[----:B------:R-:W-:Y:S01]  /*24720*/  @!UP0 ULDC UR13, c[0x0][0xc54] ;  /* 0x00031500000d8ab9 */ /* 0x000fe20000000800 */
[----:B------:R-:W-:Y:S01]  /*24730*/  SHF.R.S32.HI R5, RZ, 0x1f, R5 ;  /* 0x0000001fff057819 */ /* 0x000fe20000011405 */
[----:B------:R-:W-:-:S03]  /*24740*/  IMAD R7, R9, R7, R4 ;  /* 0x0000000709077224 */ /* 0x000fc600078e0204 */
[----:B------:R-:W-:Y:S01]  /*24750*/  IADD3.X R3, R5, UR9, R6, P0, P1 ;  /* 0x0000000905037c10 */ /* 0x000fe200087e2406 */
        /* <DEDUP_REMOVED lines=9> */
.L_x_12353:
[----:B------:R-:W-:Y:S05]  /*247f0*/  BSYNC B1 ;  /* 0x0000000000017941 */ /* 0x000fea0003800000 */
.L_x_12352:
[----:B------:R-:W-:-:S06]  /*24800*/  UISETP.GT.AND UP0, UPT, UR44, 0x1, UPT ;  /* 0x000000012c00788c */ /* 0x000fcc000bf04270 */
[----:B------:R-:W-:-:S13]  /*24810*/  PLOP3.LUT P0, PT, PT, PT, UP0, 0x80, 0x0 ;  /* 0x000000000000781c */ /* 0x000fda0003f0f008 */
[----:B------:R-:W-:Y:S05]  /*24820*/  @P0 BRA `(.L_x_12346) ;  /* 0x0000000800240947 */ /* 0x000fea0003800000 */
[----:B------:R-:W1:Y:S01]  /*24830*/  LDC R11, c[0x0][0xce8] ;  /* 0x00033a00ff0b7b82 */ /* 0x000e620000000800 */
[----:B------:R-:W-:Y:S01]  /*24840*/  ULDC.64 UR12, c[0x0][0xba0] ;  /* 0x0002e800000c7ab9 */ /* 0x000fe20000000a00 */
[----:B------:R-:W-:Y:S01]  /*24850*/  IMAD R2, R217, 0x20, R215 ;  /* 0x00000020d9027824 */ /* 0x000fe200078e02d7 */
[----:B------:R-:W-:Y:S01]  /*24860*/  UIMAD UR9, UR20, UR12, URZ ;  /* 0x0000000c140972a4 */ /* 0x000fe2000f8e023f */
[----:B------:R-:W-:Y:S01]  /*24870*/  BSSY B1, `(.L_x_12354) ;  /* 0x0000042000017945 */ /* 0x000fe20003800000 */
[----:B------:R-:W-:Y:S01]  /*24880*/  UIMAD.WIDE.U32 UR10, UR4, UR12, URZ ;  /* 0x0000000c040a72a5 */ /* 0x000fe2000f8e003f */
[----:B------:R-:W-:Y:S01]  /*24890*/  VIADD R6, R2, UR39 ;  /* 0x0000002702067c36 */ /* 0x000fe20008000000 */
[----:B------:R-:W-:-:S03]  /*248a0*/  UIMAD UR9, UR4, UR13, UR9 ;  /* 0x0000000d040972a4 */ /* 0x000fc6000f8e0209 */
[----:B------:R-:W-:Y:S01]  /*248b0*/  ULDC.64 UR12, c[0x0][0xbe8] ;  /* 0x0002fa00000c7ab9 */ /* 0x000fe20000000a00 */
[----:B------:R-:W-:Y:S01]  /*248c0*/  UIADD3 UR11, UR11, UR9, URZ ;  /* 0x000000090b0b7290 */ /* 0x000fe2000fffe03f */
[----:B0-----:R-:W-:-:S03]  /*248d0*/  IMAD.MOV.U32 R5, RZ, RZ, R6 ;  /* 0x000000ffff057224 */ /* 0x001fc600078e0006 */
[----:B------:R-:W-:-:S04]  /*248e0*/  UIMAD.WIDE.U32 UR10, UR37, UR12, UR10 ;  /* 0x0000000c250a72a5 */ /* 0x000fc8000f8e000a */
[----:B------:R-:W-:-:S03]  /*248f0*/  UIMAD UR11, UR37, UR13, UR11 ;  /* 0x0000000d250b72a4 */ /* 0x000fc6000f8e020b */
[----:B------:R-:W-:Y:S01]  /*24900*/  ULDC.64 UR12, c[0x0][0xbf0] ;  /* 0x0002fc00000c7ab9 */ /* 0x000fe20000000a00 */
[----:B-1----:R-:W-:Y:S01]  /*24910*/  ISETP.NE.AND P0, PT, R11, 0x1, PT ;  /* 0x000000010b00780c */ /* 0x002fe20003f05270 */
[----:B------:R-:W-:-:S04]  /*24920*/  UIMAD UR4, UR21, UR12, URZ ;  /* 0x0000000c150472a4 */ /* 0x000fc8000f8e023f */
[----:B------:R-:W-:Y:S02]  /*24930*/  UIMAD UR4, UR8, UR13, UR4 ;  /* 0x0000000d080472a4 */ /* 0x000fe4000f8e0204 */
[----:B------:R-:W-:-:S03]  /*24940*/  UIMAD.WIDE.U32 UR8, UR8, UR12, UR10 ;  /* 0x0000000c080872a5 */ /* 0x000fc6000f8e000a */
[----:B------:R-:W-:Y:S01]  /*24950*/  ULDC.64 UR10, c[0x0][0xbe0] ;  /* 0x0002f800000a7ab9 */ /* 0x000fe20000000a00 */
[----:B------:R-:W-:Y:S02]  /*24960*/  UIADD3 UR4, UR9, UR4, URZ ;  /* 0x0000000409047290 */ /* 0x000fe4000fffe03f */
[----:B------:R-:W0:Y:S08]  /*24970*/  @P0 LDC R3, c[0x0][0xcec] ;  /* 0x00033b00ff030b82 */ /* 0x000e300000000800 */
[----:B------:R-:W1:Y:S01]  /*24980*/  @P0 LDC R7, c[0x0][0xcf0] ;  /* 0x00033c00ff070b82 */ /* 0x000e620000000800 */
        /* <DEDUP_REMOVED lines=16> */
[----:B-----5:R-:W-:Y:S02]  /*24a90*/  IMAD R11, R0, R11, RZ ;  /* 0x0000000b000b7224 */ /* 0x020fe400078e02ff */
[C---:B------:R-:W-:Y:S02]  /*24aa0*/  IMAD R5, R7.reuse, UR9, R4 ;  /* 0x0000000907057c24 */ /* 0x040fe4000f8e0204 */
[----:B------:R-:W-:Y:S01]  /*24ab0*/  IMAD.WIDE.U32 R2, R7, UR8, R2 ;  /* 0x0000000807027c25 */ /* 0x000fe2000f8e0002 */
[----:B------:R-:W-:Y:S01]  /*24ac0*/  ISETP.GE.AND P2, PT, R6, R11, PT ;  /* 0x0000000b0600720c */ /* 0x000fe20003f46270 */
[----:B------:R-:W-:-:S02]  /*24ad0*/  ULDC.64 UR8, c[0x0][0xb80] ;  /* 0x0002e00000087ab9 */ /* 0x000fc40000000a00 */
[----:B------:R-:W-:Y:S01]  /*24ae0*/  VIADD R0, R6, 0x20 ;  /* 0x0000002006007836 */ /* 0x000fe20000000000 */
[----:B------:R-:W-:Y:S01]  /*24af0*/  LEA R4, P3, R2, UR8, 0x1 ;  /* 0x0000000802047c11 */ /* 0x000fe2000f8608ff */
[----:B------:R-:W-:-:S03]  /*24b00*/  IMAD.IADD R3, R3, 0x1, R5 ;  /* 0x0000000103037824 */ /* 0x000fc600078e0205 */
[-C--:B------:R-:W-:Y:S01]  /*24b10*/  ISETP.GE.AND P1, PT, R0, R11.reuse, PT ;  /* 0x0000000b0000720c */ /* 0x080fe20003f26270 */
[----:B------:R-:W-:Y:S01]  /*24b20*/  VIADD R0, R6, 0x40 ;  /* 0x0000004006007836 */ /* 0x000fe20000000000 */
[----:B------:R-:W-:Y:S02]  /*24b30*/  LEA.HI.X R5, R2, UR9, R3, 0x1, P3 ;  /* 0x0000000902057c11 */ /* 0x000fe400098f0c03 */
[----:B------:R0:W1:Y:S02]  /*24b40*/  SHFL.IDX PT, R2, R4, RZ, 0x181f ;  /* 0x00181fff04027589 */ /* 0x00006400000e0000 */
[----:B------:R-:W-:Y:S02]  /*24b50*/  ISETP.GE.AND P0, PT, R0, R11, PT ;  /* 0x0000000b0000720c */ /* 0x000fe40003f06270 */
[----:B------:R0:W2:Y:S01]  /*24b60*/  SHFL.IDX PT, R0, R5, RZ, 0x181f ;  /* 0x00181fff05007589 */ /* 0x0000a200000e0000 */
[----:B------:R-:W-:Y:S10]  /*24b70*/  @P2 BRA `(.L_x_12355) ;  /* 0x0000000000442947 */ /* 0x000ff40003800000 */
        /* <DEDUP_REMOVED lines=17> */
.L_x_12355:
[----:B------:R-:W-:Y:S05]  /*24c90*/  BSYNC B1 ;  /* 0x0000000000017941 */ /* 0x000fea0003800000 */
.L_x_12354:
        /* <DEDUP_REMOVED lines=21> */
.L_x_12357:
[----:B------:R-:W-:Y:S05]  /*24df0*/  BSYNC B1 ;  /* 0x0000000000017941 */ /* 0x000fea0003800000 */
.L_x_12356:
        /* <DEDUP_REMOVED lines=21> */
.L_x_12359:
[----:B------:R-:W-:Y:S05]  /*24f50*/  BSYNC B1 ;  /* 0x0000000000017941 */ /* 0x000fea0003800000 */
.L_x_12358:
[----:B0-----:R-:W-:Y:S01]  /*24f60*/  VIADD R0, R6, 0x60 ;  /* 0x0000006006007836 */ /* 0x001fe20000000000 */
[----:B--2-4-:R-:W2:Y:S04]  /*24f70*/  SHFL.IDX PT, R5, R5, 0x3, 0x181f ;  /* 0x00781f0005057f89 */ /* 0x014ea800000e0000 */
[----:B------:R-:W-:Y:S01]  /*24f80*/  ISETP.GE.AND P0, PT, R0, R11, PT ;  /* 0x0000000b0000720c */ /* 0x000fe20003f06270 */
[----:B-1-3--:R1:W3:-:S12]  /*24f90*/  SHFL.IDX PT, R2, R4, 0x3, 0x181f ;  /* 0x00781f0004027f89 */ /* 0x00a2d800000e0000 */
[----:B-1----:R-:W-:Y:S05]  /*24fa0*/  @P0 BRA `(.L_x_12346) ;  /* 0x0000000000440947 */ /* 0x002fea0003800000 */
[----:B------:R-:W-:Y:S02]  /*24fb0*/  ULDC UR4, c[0x0][0xbc8] ;  /* 0x0002f20000047ab9 */ /* 0x000fe40000000800 */
[----:B------:R-:W-:Y:S02]  /*24fc0*/  ISETP.GE.AND P3, PT, R22, UR4, PT ;  /* 0x0000000416007c0c */ /* 0x000fe4000bf66270 */
[----:B------:R-:W-:Y:S02]  /*24fd0*/  ISETP.GE.AND P2, PT, R176, UR4, PT ;  /* 0x00000004b0007c0c */ /* 0x000fe4000bf46270 */
[----:B------:R-:W-:Y:S02]  /*24fe0*/  ISETP.GE.AND P1, PT, R23, UR4, PT ;  /* 0x0000000417007c0c */ /* 0x000fe4000bf26270 */
[----:B------:R-:W-:-:S07]  /*24ff0*/  ISETP.GE.AND P0, PT, R177, UR4, PT ;  /* 0x00000004b1007c0c */ /* 0x000fce000bf06270 */
[-C--:B---3--:R-:W-:Y:S02]  /*25000*/  @!P3 LEA R6, P6, R22, R2.reuse, 0x1 ;  /* 0x000000021606b211 */ /* 0x088fe400078c08ff */
[-C--:B------:R-:W-:Y:S02]  /*25010*/  @!P2 LEA R8, P5, R176, R2.reuse, 0x1 ;  /* 0x00000002b008a211 */ /* 0x080fe400078a08ff */
[-C--:B------:R-:W-:Y:S02]  /*25020*/  @!P1 LEA R10, P4, R23, R2.reuse, 0x1 ;  /* 0x00000002170a9211 */ /* 0x080fe400078808ff */
[-C--:B--2---:R-:W-:Y:S02]  /*25030*/  @!P3 LEA.HI.X R7, R22, R5.reuse, R183, 0x1, P6 ;  /* 0x000000051607b211 */ /* 0x084fe400030f0cb7 */
        /* <DEDUP_REMOVED lines=8> */
.L_x_12346:
[----:B------:R-:W-:Y:S05]  /*250c0*/  BSYNC B0 ;  /* 0x0000000000007941 */ /* 0x000fea0003800000 */
.L_x_12336:
[----:B------:R-:W-:Y:S02]  /*250d0*/  ULDC UR4, c[0x0][0xd3c] ;  /* 0x00034f0000047ab9 */ /* 0x000fe40000000800 */
[----:B------:R-:W-:-:S06]  /*250e0*/  UISETP.GE.AND UP0, UPT, UR6, UR4, UPT ;  /* 0x000000040600728c */ /* 0x000fcc000bf06270 */
[----:B------:R-:W-:-:S13]  /*250f0*/  PLOP3.LUT P0, PT, PT, PT, UP0, 0x80, 0x0 ;  /* 0x000000000000781c */ /* 0x000fda0003f0f008 */
[----:B------:R-:W-:Y:S05]  /*25100*/  @!P0 BRA `(.L_x_12360) ;  /* 0xfffffdc000d88947 */ /* 0x000fea000383ffff */
[----:B------:R-:W-:Y:S05]  /*25110*/  EXIT ;  /* 0x000000000000794d */ /* 0x000fea0003800000 */
.L_x_12235:
        /* <DEDUP_REMOVED lines=16> */
[----:B-1----:R3:W-:Y:S01]  /*25220*/  STL.128 [R1+0x470], R4 ;  /* 0x0004700401007387 */ /* 0x0027e20000100c00 */
[----:B------:R-:W-:Y:S06]  /*25230*/  BAR.ARV 0x4, 0x180 ;  /* 0x0106000000007b1d */ /* 0x000fec0000002000 */
[----:B------:R-:W-:Y:S05]  /*25240*/  BRA `(.L_x_12362) ;  /* 0x0000000c00b47947 */ /* 0x000fea0003800000 */
.L_x_12361:
[----:B------:R-:W1:Y:S01]  /*25250*/  S2R R0, SR_TID.X ;  /* 0x0000000000007919 */ /* 0x000e620000002100 */
[----:B------:R-:W-:Y:S01]  /*25260*/  ULDC UR4, c[0x0][0xd3c] ;  /* 0x00034f0000047ab9 */ /* 0x000fe20000000800 */
        /* <DEDUP_REMOVED lines=9> */
[----:B-1----:R-:W-:-:S04]  /*25300*/  @!P1 IMAD.WIDE.U32 R2, R0, 0x4, R4 ;  /* 0x0000000400029825 */ /* 0x002fc800078e0004 */
        /* <DEDUP_REMOVED lines=32> */
.L_x_12365:
        /* <DEDUP_REMOVED lines=39> */
.L_x_12363:
        /* <DEDUP_REMOVED lines=12> */
.L_x_12366:
        /* <DEDUP_REMOVED lines=63> */
.L_x_12367:
        /* <DEDUP_REMOVED lines=61> */
.L_x_12368:
[----:B01----:R-:W-:-:S05]  /*26000*/  LOP3.LUT R3, RZ, R2, RZ, 0x33, !PT ;  /* 0x00000002ff037212 */ /* 0x003fca00078e33ff */
[----:B------:R-:W-:-:S05]  /*26010*/  IMAD.IADD R2, R4, 0x1, R3 ;  /* 0x0000000104027824 */ /* 0x000fca00078e0203 */
[----:B------:R1:W-:Y:S01]  /*26020*/  STL [R1+0x474], R2 ;  /* 0x0004740201007387 */ /* 0x0003e20000100800 */
[----:B------:R-:W-:Y:S05]  /*26030*/  BRA `(.L_x_12369) ;  /* 0x0000000000107947 */ /* 0x000fea0003800000 */
.L_x_12364:
[----:B------:R-:W-:Y:S01]  /*26040*/  IMAD.U32 R2, RZ, RZ, UR6 ;  /* 0x00000006ff027e24 */ /* 0x000fe2000f8e00ff */
[----:B------:R0:W-:Y:S04]  /*26050*/  STL [R1+0x474], RZ ;  /* 0x000474ff01007387 */ /* 0x0001e80000100800 */
[----:B------:R0:W-:Y:S04]  /*26060*/  STL [R1+0x478], RZ ;  /* 0x000478ff01007387 */ /* 0x0001e80000100800 */
[----:B------:R0:W-:Y:S02]  /*26070*/  STL [R1+0x470], R2 ;  /* 0x0004700201007387 */ /* 0x0001e40000100800 */
.L_x_12369:
        /* <DEDUP_REMOVED lines=10> */
.L_x_12362:
[----:B--2---:R-:W2:Y:S01]  /*26120*/  LDL R0, [R1+0x47c] ;  /* 0x00047c0001007983 */ /* 0x004ea20000100800 */
[----:B------:R-:W-:Y:S01]  /*26130*/  ULDC UR4, c[0x0][0xd3c] ;  /* 0x00034f0000047ab9 */ /* 0x000fe20000000800 */
[----:B------:R-:W-:Y:S02]  /*26140*/  IMAD.MOV.U32 R19, RZ, RZ, RZ ;  /* 0x000000ffff137224 */ /* 0x000fe400078e00ff */
[----:B------:R4:W-:Y:S01]  /*26150*/  STL [R1+0x4e8], RZ ;  /* 0x0004e8ff01007387 */ /* 0x0009e20000100800 */
[----:B--2---:R-:W-:Y:S01]  /*26160*/  ISETP.GE.AND P0, PT, R0, UR4, PT ;  /* 0x0000000400007c0c */ /* 0x004fe2000bf06270 */
[----:B------:R-:W-:-:S05]  /*26170*/  IMAD.MOV.U32 R0, RZ, RZ, 0x1 ;  /* 0x00000001ff007424 */ /* 0x000fca00078e00ff */
[----:B------:R4:W-:Y:S07]  /*26180*/  STL [R1+0x484], R0 ;  /* 0x0004840001007387 */ /* 0x0009ee0000100800 */
[----:B------:R-:W-:Y:S05]  /*26190*/  @P0 BRA `(.L_x_12370) ;  /* 0x0000006800940947 */ /* 0x000fea0003800000 */
[----:B---3--:R-:W2:Y:S01]  /*261a0*/  S2R R5, SR_TID.X ;  /* 0x0000000000057919 */ /* 0x008ea20000002100 */
[----:B------:R-:W3:Y:S01]  /*261b0*/  S2UR UR5, SR_CgaCtaId ;  /* 0x00000000000579c3 */ /* 0x000ee20000008800 */
[----:B------:R-:W-:Y:S01]  /*261c0*/  UMOV UR4, 0x400 ;  /* 0x0000040000047882 */ /* 0x000fe20000000000 */
[----:B------:R-:W-:Y:S01]  /*261d0*/  BSSY B8, `(.L_x_12370) ;  /* 0x00006a1000087945 */ /* 0x000fe20003800000 */
[----:B------:R-:W-:Y:S01]  /*261e0*/  STL [R1+0x4e8], RZ ;  /* 0x0004e8ff01007387 */ /* 0x000fe20000100800 */
[----:B------:R-:W-:Y:S01]  /*261f0*/  IMAD.MOV.U32 R19, RZ, RZ, RZ ;  /* 0x000000ffff137224 */ /* 0x000fe200078e00ff */
[----:B------:R-:W-:Y:S01]  /*26200*/  ULDC UR37, c[0x0][0xc] ;  /* 0x0000030000257ab9 */ /* 0x000fe20000000800 */
[----:B------:R-:W-:Y:S01]  /*26210*/  ULDC.64 UR38, c[0x0][0x198] ;  /* 0x0000660000267ab9 */ /* 0x000fe20000000a00 */
[----:B---3--:R-:W-:-:S06]  /*26220*/  ULEA UR4, UR5, UR4, 0x18 ;  /* 0x0000000405047291 */ /* 0x008fcc000f8ec03f */
[----:B------:R-:W-:Y:S01]  /*26230*/  IMAD.U32 R18, RZ, RZ, UR4 ;  /* 0x00000004ff127e24 */ /* 0x000fe2000f8e00ff */
[C---:B--2---:R-:W-:Y:S01]  /*26240*/  LOP3.LUT R4, R5.reuse, 0x7f, RZ, 0xc0, !PT ;  /* 0x0000007f05047812 */ /* 0x044fe200078ec0ff */
[----:B----4-:R-:W-:-:S05]  /*26250*/  IMAD.SHL.U32 R0, R5, 0x8, RZ ;  /* 0x0000000805007824 */ /* 0x010fca00078e00ff */
[C---:B01----:R-:W-:Y:S02]  /*26260*/  LOP3.LUT R2, R0.reuse, 0x1f8, RZ, 0xc0, !PT ;  /* 0x000001f800027812 */ /* 0x043fe400078ec0ff */
        /* <DEDUP_REMOVED lines=10> */
[----:B------:R1:W-:Y:S01]  /*26310*/  STL [R1+0x484], R2 ;  /* 0x0004840201007387 */ /* 0x0003e20000100800 */
[C---:B0-----:R-:W-:Y:S02]  /*26320*/  LOP3.LUT R3, R0.reuse, 0x40, RZ, 0xfc, !PT ;  /* 0x0000004000037812 */ /* 0x041fe400078efcff */
[C---:B-1----:R-:W-:Y:S02]  /*26330*/  LOP3.LUT R2, R0.reuse, 0x80, RZ, 0xfc, !PT ;  /* 0x0000008000027812 */ /* 0x042fe400078efcff */
[----:B------:R-:W-:-:S07]  /*26340*/  LOP3.LUT R0, R0, 0xc0, RZ, 0xfc, !PT ;  /* 0x000000c000007812 */ /* 0x000fce00078efcff */
.L_x_12488:
[----:B------:R-:W2:Y:S01]  /*26350*/  LDL R11, [R1+0x47c] ;  /* 0x00047c00010b7983 */ /* 0x000ea20000100800 */
[----:B------:R-:W-:Y:S05]  /*26360*/  YIELD ;  /* 0x0000000000007946 */ /* 0x000fea0003800000 */
[----:B------:R-:W-:Y:S01]  /*26370*/  ULDC.64 UR4, c[0x0][0xb20] ;  /* 0x0002c80000047ab9 */ /* 0x000fe20000000a00 */
[----:B------:R-:W-:Y:S01]  /*26380*/  IMAD.MOV.U32 R0, RZ, RZ, RZ ;  /* 0x000000ffff007224 */ /* 0x000fe200078e00ff */
[----:B------:R-:W-:Y:S01]  /*26390*/  ISETP.NE.U32.AND P0, PT, RZ, UR4, PT ;  /* 0x00000004ff007c0c */ /* 0x000fe2000bf05070 */
[----:B01----:R-:W0:Y:S01]  /*263a0*/  LDC.64 R4, c[0x0][0xaf8] ;  /* 0x0002be00ff047b82 */ /* 0x003e220000000a00 */
[----:B------:R-:W-:Y:S01]  /*263b0*/  CS2R R6, SRZ ;  /* 0x0000000000067805 */ /* 0x000fe2000001ff00 */
        /* <DEDUP_REMOVED lines=11> */
[----:B------:R-:W-:Y:S02]  /*26470*/  ISETP.NE.AND.EX P1, PT, RZ, UR7, PT, P1 ;  /* 0x00000007ff007c0c */ /* 0x000fe4000bf25310 */
[----:B------:R-:W-:Y:S01]  /*26480*/  ISETP.NE.U32.AND P0, PT, RZ, UR4, PT ;  /* 0x00000004ff007c0c */ /* 0x000fe2000bf05070 */
[----:B-1----:R-:W0:Y:S03]  /*26490*/  LDC.64 R2, c[0x0][0xb00] ;  /* 0x0002c000ff027b82 */ /* 0x002e260000000a00 */
[----:B------:R-:W-:-:S05]  /*264a0*/  ISETP.NE.AND.EX P0, PT, RZ, UR5, PT, P0 ;  /* 0x00000005ff007c0c */ /* 0x000fca000bf05300 */
[----:B------:R-:W1:Y:S08]  /*264b0*/  @P2 LDC.64 R8, c[0x0][0xb10] ;  /* 0x0002c400ff082b82 */ /* 0x000e700000000a00 */
[----:B------:R-:W2:Y:S01]  /*264c0*/  @P0 LDG.E R6, desc[UR40][R4.64] ;  /* 0x0000002804060981 */ /* 0x000ea2000c1e1900 */
[----:B------:R-:W-:Y:S01]  /*264d0*/  ULDC UR4, c[0x0][0x288] ;  /* 0x0000a20000047ab9 */ /* 0x000fe20000000800 */
[----:B0-----:R-:W-:-:S05]  /*264e0*/  IMAD.WIDE R2, R11, 0x4, R2 ;  /* 0x000000040b027825 */ /* 0x001fca00078e0202 */
[----:B------:R0:W5:Y:S01]  /*264f0*/  @P1 LDG.E R7, desc[UR40][R2.64] ;  /* 0x0000002802071981 */ /* 0x000162000c1e1900 */
[----:B-1----:R-:W-:-:S03]  /*26500*/  @P2 IMAD.WIDE R8, R11, 0x4, R8 ;  /* 0x000000040b082825 */ /* 0x002fc600078e0208 */
        /* <DEDUP_REMOVED lines=8> */
[----:B------:R-:W-:-:S04]  /*26590*/  USEL UR4, UR4, 0x1, UP0 ;  /* 0x0000000104047887 */ /* 0x000fc80008000000 */
[----:B------:R-:W-:Y:S01]  /*265a0*/  UIMAD UR4, UR4, UR5, URZ ;  /* 0x00000005040472a4 */ /* 0x000fe2000f8e023f */
[----:B--2---:R1:W-:Y:S01]  /*265b0*/  STL [R1+0x4a0], R6 ;  /* 0x0004a00601007387 */ /* 0x0043e20000100800 */
[----:B------:R-:W-:-:S04]  /*265c0*/  IMAD.MOV.U32 R10, RZ, RZ, R6 ;  /* 0x000000ffff0a7224 */ /* 0x000fc800078e0006 */
[----:B-1----:R-:W-:Y:S01]  /*265d0*/  IMAD.U32 R6, RZ, RZ, UR4 ;  /* 0x00000004ff067e24 */ /* 0x002fe2000f8e00ff */
[----:B0-----:R-:W-:Y:S06]  /*265e0*/  @P2 BRA `(.L_x_12371) ;  /* 0x0000000000142947 */ /* 0x001fec0003800000 */
[----:B------:R-:W-:Y:S05]  /*265f0*/  @!P0 BRA `(.L_x_12371) ;  /* 0x0000000000108947 */ /* 0x000fea0003800000 */
[----:B------:R-:W2:Y:S04]  /*26600*/  LDG.E R8, desc[UR40][R4.64] ;  /* 0x0000002804087981 */ /* 0x000ea8000c1e1900 */
[----:B------:R-:W2:Y:S02]  /*26610*/  LDG.E R4, desc[UR40][R4.64+0x4] ;  /* 0x0000042804047981 */ /* 0x000ea4000c1e1900 */
[----:B--2---:R-:W-:-:S05]  /*26620*/  IMAD.IADD R10, R4, 0x1, -R8 ;  /* 0x00000001040a7824 */ /* 0x004fca00078e0a08 */
[----:B------:R0:W-:Y:S02]  /*26630*/  STL [R1+0x4a0], R10 ;  /* 0x0004a00a01007387 */ /* 0x0001e40000100800 */
.L_x_12371:
        /* <DEDUP_REMOVED lines=12> */
[----:B------:R-:W2:Y:S02]  /*26700*/  LDC.64 R6, c[0x0][0xb18] ;  /* 0x0002c600ff067b82 */ /* 0x000ea40000000a00 */
[----:B--2---:R-:W-:-:S06]  /*26710*/  IMAD.WIDE R6, R11, 0x4, R6 ;  /* 0x000000040b067825 */ /* 0x004fcc00078e0206 */
[----:B------:R2:W5:Y:S01]  /*26720*/  LDG.E R6, desc[UR40][R6.64] ;  /* 0x0000002806067981 */ /* 0x000562000c1e1900 */
[----:B------:R-:W-:Y:S05]  /*26730*/  BRA `(.L_x_12373) ;  /* 0x0000000000107947 */ /* 0x000fea0003800000 */
.L_x_12372:
[----:B------:R-:W-:Y:S05]  /*26740*/  @!P1 BRA `(.L_x_12373) ;  /* 0x00000000000c9947 */ /* 0x000fea0003800000 */
[----:B------:R-:W2:Y:S04]  /*26750*/  LDG.E R6, desc[UR40][R2.64] ;  /* 0x0000002802067981 */ /* 0x000ea8000c1e1900 */
[----:B------:R-:W2:Y:S02]  /*26760*/  LDG.E R2, desc[UR40][R2.64+0x4] ;  /* 0x0000042802027981 */ /* 0x000ea4000c1e1900 */
[----:B--2---:R-:W-:-:S07]  /*26770*/  IMAD.IADD R6, R2, 0x1, -R6 ;  /* 0x0000000102067824 */ /* 0x004fce00078e0a06 */
.L_x_12373:
[----:B------:R-:W3:Y:S01]  /*26780*/  LDL.LU R3, [R1+0x474] ;  /* 0x0004740001037983 */ /* 0x000ee20000300800 */
[----:B------:R-:W4:Y:S01]  /*26790*/  LDC R2, c[0x0][0x448] ;  /* 0x00011200ff027b82 */ /* 0x000f220000000800 */
[----:B-----5:R-:W-:Y:S01]  /*267a0*/  IMAD.IADD R0, R6, 0x1, -R0 ;  /* 0x0000000106007824 */ /* 0x020fe200078e0a00 */
[----:B----4-:R-:W-:-:S13]  /*267b0*/  ISETP.NE.AND P1, PT, R2, 0x1, PT ;  /* 0x000000010200780c */ /* 0x010fda0003f25270 */
[----:B------:R-:W4:Y:S08]  /*267c0*/  @P1 LDC R2, c[0x0][0x44c] ;  /* 0x00011300ff021b82 */ /* 0x000f300000000800 */
[----:B-1----:R-:W1:Y:S01]  /*267d0*/  @P1 LDC R4, c[0x0][0x450] ;  /* 0x00011400ff041b82 */ /* 0x002e620000000800 */
[----:B---3--:R-:W-:-:S04]  /*267e0*/  IMAD.SHL.U32 R11, R3, 0x80, RZ ;  /* 0x00000080030b7824 */ /* 0x008fc800078e00ff */
[----:B------:R-:W-:Y:S01]  /*267f0*/  VIADD R3, R11, 0x7f ;  /* 0x0000007f0b037836 */ /* 0x000fe20000000000 */
[----:B------:R3:W-:Y:S03]  /*26800*/  STL [R1+0x494], R11 ;  /* 0x0004940b01007387 */ /* 0x0007e60000100800 */
[----:B----4-:R-:W-:-:S04]  /*26810*/  @P1 IMAD.HI.U32 R2, R3, R2, RZ ;  /* 0x0000000203021227 */ /* 0x010fc800078e00ff */
[----:B------:R-:W-:Y:S01]  /*26820*/  IMAD.MOV.U32 R6, RZ, RZ, R3 ;  /* 0x000000ffff067224 */ /* 0x000fe200078e0003 */
[----:B-1----:R-:W-:Y:S01]  /*26830*/  @P1 SHF.R.U32.HI R6, RZ, R4, R2 ;  /* 0x00000004ff061219 */ /* 0x002fe20000011602 */
[----:B------:R-:W-:-:S04]  /*26840*/  VIADD R2, R0, 0x5f ;  /* 0x0000005f00027836 */ /* 0x000fc80000000000 */
[----:B------:R-:W-:-:S05]  /*26850*/  IMAD.HI R2, R2, 0x2aaaaaab, RZ ;  /* 0x2aaaaaab02027827 */ /* 0x000fca00078e02ff */
[----:B------:R-:W-:-:S04]  /*26860*/  SHF.R.U32.HI R3, RZ, 0x1f, R2 ;  /* 0x0000001fff037819 */ /* 0x000fc80000011602 */
[----:B------:R-:W-:Y:S02]  /*26870*/  LEA.HI.SX32 R9, R2, R3, 0x1c ;  /* 0x0000000302097211 */ /* 0x000fe400078fe2ff */
[----:B------:R-:W-:-:S03]  /*26880*/  IADD3 R2, R0, 0x1, -R10 ;  /* 0x0000000100027810 */ /* 0x000fc60007ffe80a */
[----:B------:R3:W-:Y:S02]  /*26890*/  STL [R1+0x4f4], R9 ;  /* 0x0004f40901007387 */ /* 0x0007e40000100800 */
[----:B------:R-:W-:Y:S02]  /*268a0*/  IMAD.IADD R6, R2, 0x1, R6 ;  /* 0x0000000102067824 */ /* 0x000fe400078e0206 */
[----:B------:R-:W1:Y:S02]  /*268b0*/  LDC.64 R2, c[0x0][0xad8] ;  /* 0x0002b600ff027b82 */ /* 0x000e640000000a00 */
[----:B-1----:R-:W-:Y:S01]  /*268c0*/  ISETP.GE.AND P2, PT, R3, 0x1, PT ;  /* 0x000000010300780c */ /* 0x002fe20003f46270 */
[----:B------:R-:W-:-:S12]  /*268d0*/  IMAD.IADD R2, R6, 0x1, R2 ;  /* 0x0000000106027824 */ /* 0x000fd800078e0202 */
[----:B---3--:R-:W-:Y:S05]  /*268e0*/  @!P2 BRA `(.L_x_12374) ;  /* 0x000000000048a947 */ /* 0x008fea0003800000 */
[C---:B------:R-:W-:Y:S01]  /*268f0*/  ISETP.GT.AND P0, PT, R6.reuse, RZ, PT ;  /* 0x000000ff0600720c */ /* 0x040fe20003f04270 */
[----:B------:R-:W-:Y:S01]  /*26900*/  BSSY B0, `(.L_x_12375) ;  /* 0x000000e000007945 */ /* 0x000fe20003800000 */
[----:B--2---:R-:W-:-:S11]  /*26910*/  VIADD R7, R6, 0xffffffff ;  /* 0xffffffff06077836 */ /* 0x004fd60000000000 */
        /* <DEDUP_REMOVED lines=8> */
.L_x_12376:
[----:B------:R-:W-:-:S13]  /*269a0*/  ISETP.NE.AND P0, PT, R3, 0x1, PT ;  /* 0x000000010300780c */ /* 0x000fda0003f05270 */
[----:B------:R-:W1:Y:S02]  /*269b0*/  @P0 LDC.64 R4, c[0x0][0xae0] ;  /* 0x0002b800ff040b82 */ /* 0x000e640000000a00 */
[----:B-1----:R-:W-:-:S05]  /*269c0*/  @P0 IMAD.HI.U32 R4, R7, R4, RZ ;  /* 0x0000000407040227 */ /* 0x002fca00078e00ff */
[----:B------:R-:W-:-:S07]  /*269d0*/  @P0 SHF.R.U32.HI R7, RZ, R5, R4 ;  /* 0x00000005ff070219 */ /* 0x000fce0000011604 */
.L_x_12377:
[----:B------:R-:W-:Y:S05]  /*269e0*/  BSYNC B0 ;  /* 0x0000000000007941 */ /* 0x000fea0003800000 */
.L_x_12375:
[----:B------:R-:W-:-:S05]  /*269f0*/  IMAD R7, R7, R3, R3 ;  /* 0x0000000307077224 */ /* 0x000fca00078e0203 */
[----:B------:R-:W-:-:S07]  /*26a00*/  VIMNMX R2, R2, R7, PT ;  /* 0x0000000702027248 */ /* 0x000fce0003fe0100 */
.L_x_12374:
[----:B------:R-:W1:Y:S01]  /*26a10*/  @P1 LDC R4, c[0x0][0x44c] ;  /* 0x00011300ff041b82 */ /* 0x000e620000000800 */
[----:B------:R-:W-:Y:S01]  /*26a20*/  VIADD R2, R2, 0x5f ;  /* 0x0000005f02027836 */ /* 0x000fe20000000000 */
[----:B------:R-:W-:Y:S01]  /*26a30*/  ULDC UR4, c[0x0][0xad4] ;  /* 0x0002b50000047ab9 */ /* 0x000fe20000000800 */
[----:B------:R-:W-:Y:S02]  /*26a40*/  IMAD.MOV.U32 R5, RZ, RZ, R11 ;  /* 0x000000ffff057224 */ /* 0x000fe400078e000b */
[----:B------:R-:W-:-:S03]  /*26a50*/  IMAD.HI R2, R2, 0x2aaaaaab, RZ ;  /* 0x2aaaaaab02027827 */ /* 0x000fc600078e02ff */
[----:B------:R-:W3:Y:S01]  /*26a60*/  @P1 LDC R6, c[0x0][0x450] ;  /* 0x00011400ff061b82 */ /* 0x000ee20000000800 */
[----:B-1----:R-:W-:-:S05]  /*26a70*/  @P1 IMAD.HI.U32 R4, R11, R4, RZ ;  /* 0x000000040b041227 */ /* 0x002fca00078e00ff */
        /* <DEDUP_REMOVED lines=13> */
[----:B-1----:R-:W1:Y:S02]  /*26b50*/  @P0 LDC.64 R4, c[0x0][0xae0] ;  /* 0x0002b800ff040b82 */ /* 0x002e640000000a00 */
[----:B-1----:R-:W-:-:S05]  /*26b60*/  @P0 IMAD.HI.U32 R4, R6, R4, RZ ;  /* 0x0000000406040227 */ /* 0x002fca00078e00ff */
[----:B------:R-:W-:-:S04]  /*26b70*/  @P0 SHF.R.U32.HI R6, RZ, R5, R4 ;  /* 0x00000005ff060219 */ /* 0x000fc80000011604 */
[----:B------:R-:W-:Y:S01]  /*26b80*/  LOP3.LUT R6, RZ, R6, RZ, 0x33, !PT ;  /* 0x00000006ff067212 */ /* 0x000fe200078e33ff */
[----:B------:R-:W-:Y:S06]  /*26b90*/  BRA `(.L_x_12381) ;  /* 0x0000000000107947 */ /* 0x000fec0003800000 */
.L_x_12380:
[----:B------:R-:W-:-:S13]  /*26ba0*/  ISETP.NE.AND P0, PT, R3, 0x1, PT ;  /* 0x000000010300780c */ /* 0x000fda0003f05270 */
[----:B-1----:R-:W1:Y:S02]  /*26bb0*/  @P0 LDC.64 R4, c[0x0][0xae0] ;  /* 0x0002b800ff040b82 */ /* 0x002e640000000a00 */
[----:B-1----:R-:W-:-:S05]  /*26bc0*/  @P0 IMAD.HI.U32 R4, R6, R4, RZ ;  /* 0x0000000406040227 */ /* 0x002fca00078e00ff */
[----:B------:R-:W-:-:S07]  /*26bd0*/  @P0 SHF.R.U32.HI R6, RZ, R5, R4 ;  /* 0x00000005ff060219 */ /* 0x000fce0000011604 */
.L_x_12381:
[----:B------:R-:W-:Y:S05]  /*26be0*/  BSYNC B0 ;  /* 0x0000000000007941 */ /* 0x000fea0003800000 */
.L_x_12379:
[----:B------:R-:W-:-:S05]  /*26bf0*/  IMAD R3, R6, R3, RZ ;  /* 0x0000000306037224 */ /* 0x000fca00078e02ff */
[----:B------:R-:W-:-:S07]  /*26c00*/  VIMNMX R2, R2, R3, !PT ;  /* 0x0000000302027248 */ /* 0x000fce0007fe0100 */
.L_x_12378:
[----:B------:R-:W-:Y:S01]  /*26c10*/  IMAD.HI R2, R2, 0x2aaaaaab, RZ ;  /* 0x2aaaaaab02027827 */ /* 0x000fe200078e02ff */
[----:B-1----:R-:W-:Y:S01]  /*26c20*/  SHF.R.U32.HI R4, RZ, 0x10, R8 ;  /* 0x00000010ff047819 */ /* 0x002fe20000011608 */
[----:B------:R-:W-:Y:S01]  /*26c30*/  BSSY B0, `(.L_x_12382) ;  /* 0x000002a000007945 */ /* 0x000fe20003800000 */
[----:B------:R-:W-:Y:S01]  /*26c40*/  LOP3.LUT R9, R8, 0xff, RZ, 0xc0, !PT ;  /* 0x000000ff08097812 */ /* 0x000fe200078ec0ff */
[----:B------:R-:W-:Y:S01]  /*26c50*/  IMAD.MOV.U32 R5, RZ, RZ, RZ ;  /* 0x000000ffff057224 */ /* 0x000fe200078e00ff */
[----:B------:R-:W-:Y:S02]  /*26c60*/  SHF.R.U32.HI R3, RZ, 0x1f, R2 ;  /* 0x0000001fff037819 */ /* 0x000fe40000011602 */
[----:B------:R-:W-:Y:S01]  /*26c70*/  ISETP.NE.AND P0, PT, R4, RZ, PT ;  /* 0x000000ff0400720c */ /* 0x000fe20003f05270 */
[----:B------:R1:W-:Y:S01]  /*26c80*/  STL [R1+0x4ec], R9 ;  /* 0x0004ec0901007387 */ /* 0x0003e20000100800 */
[----:B------:R-:W-:Y:S01]  /*26c90*/  LEA.HI.SX32 R3, R2, R3, 0x1c ;  /* 0x0000000302037211 */ /* 0x000fe200078fe2ff */
[----:B------:R-:W-:-:S02]  /*26ca0*/  IMAD.MOV.U32 R8, RZ, RZ, R5 ;  /* 0x000000ffff087224 */ /* 0x000fc400078e0005 */
[----:B------:R1:W-:Y:S01]  /*26cb0*/  STL [R1+0x4bc], R5 ;  /* 0x0004bc0501007387 */ /* 0x0003e20000100800 */
[----:B0-----:R-:W-:-:S04]  /*26cc0*/  VIMNMX R10, RZ, R3, !PT ;  /* 0x00000003ff0a7248 */ /* 0x001fc80007fe0100 */
[----:B------:R-:W-:Y:S01]  /*26cd0*/  ISETP.GT.AND P1, PT, R0, R10, PT ;  /* 0x0000000a0000720c */ /* 0x000fe20003f24270 */
[----:B------:R1:W-:Y:S02]  /*26ce0*/  STL [R1+0x4b8], R10 ;  /* 0x0004b80a01007387 */ /* 0x0003e40000100800 */
[----:B------:R-:W0:Y:S10]  /*26cf0*/  @!P0 LDC R4, c[0x0][0xae8] ;  /* 0x0002ba00ff048b82 */ /* 0x000e340000000800 */
[----:B-1----:R-:W-:Y:S05]  /*26d00*/  @!P1 BRA `(.L_x_12383) ;  /* 0x0000000000709947 */ /* 0x002fea0003800000 */
[-C--:B0-----:R-:W-:Y:S02]  /*26d10*/  IABS R5, R4.reuse ;  /* 0x0000000400057213 */ /* 0x081fe40000000000 */
[----:B--2---:R-:W-:Y:S02]  /*26d20*/  IABS R7, R4 ;  /* 0x0000000400077213 */ /* 0x004fe40000000000 */
        /* <DEDUP_REMOVED lines=26> */
.L_x_12383:
[----:B------:R-:W-:Y:S05]  /*26ed0*/  BSYNC B0 ;  /* 0x0000000000007941 */ /* 0x000fea0003800000 */
.L_x_12382:
        /* <DEDUP_REMOVED lines=13> */
[----:B------:R-:W-:Y:S02]  /*26fb0*/  VOTEU.ANY UR4, UPT, PT ;  /* 0x0000000000047886 */ /* 0x000fe400038e0100 */
[----:B------:R-:W3:Y:S08]  /*26fc0*/  FLO.U32 R0, UR4 ;  /* 0x0000000400007d00 */ /* 0x000ef000080e0000 */
[----:B------:R-:W4:Y:S01]  /*26fd0*/  POPC R5, UR4 ;  /* 0x0000000400057d09 */ /* 0x000f220008000000 */
[----:B---3--:R-:W-:-:S02]  /*26fe0*/  ISETP.EQ.U32.AND P0, PT, R0, R3, PT ;  /* 0x000000030000720c */ /* 0x008fc40003f02070 */
[----:B------:R-:W4:Y:S11]  /*26ff0*/  LDC.64 R2, c[0x0][0xd60] ;  /* 0x00035800ff027b82 */ /* 0x000f360000000a00 */
[----:B----4-:R-:W3:Y:S01]  /*27000*/  @P0 ATOMG.E.ADD.STRONG.GPU PT, R3, desc[UR40][R2.64], R5 ;  /* 0x00000005020309a8 */ /* 0x010ee200081ee1e8 */
[----:B0-----:R-:W0:Y:S02]  /*27010*/  S2R R4, SR_LTMASK ;  /* 0x0000000000047919 */ /* 0x001e240000003900 */
[----:B0-----:R-:W-:-:S04]  /*27020*/  LOP3.LUT R4, R4, UR4, RZ, 0xc0, !PT ;  /* 0x0000000404047c12 */ /* 0x001fc8000f8ec0ff */
[----:B--2---:R-:W0:Y:S01]  /*27030*/  POPC R7, R4 ;  /* 0x0000000400077309 */ /* 0x004e220000000000 */
[----:B---3--:R-:W0:Y:S02]  /*27040*/  SHFL.IDX PT, R0, R3, R0, 0x1f ;  /* 0x00001f0003007589 */ /* 0x008e2400000e0000 */
[----:B0-----:R-:W-:-:S05]  /*27050*/  IADD3 R0, R0, UR37, R7 ;  /* 0x0000002500007c10 */ /* 0x001fca000fffe007 */
[----:B------:R3:W-:Y:S01]  /*27060*/  STL [R1+0x470], R0 ;  /* 0x0004700001007387 */ /* 0x0007e20000100800 */
[----:B------:R-:W-:Y:S05]  /*27070*/  BRA `(.L_x_12386) ;  /* 0x00000048005c7947 */ /* 0x000fea0003800000 */
.L_x_12385:
        /* <DEDUP_REMOVED lines=12> */
[----:B--2---:R-:W-:-:S02]  /*27140*/  IMAD.U32 R7, RZ, RZ, UR9 ;  /* 0x00000009ff077e24 */ /* 0x004fc4000f8e00ff */
[----:B------:R-:W-:Y:S02]  /*27150*/  IMAD.U32 R10, RZ, RZ, UR4 ;  /* 0x00000004ff0a7e24 */ /* 0x000fe4000f8e00ff */
[----:B------:R-:W-:Y:S02]  /*27160*/  IMAD.U32 R11, RZ, RZ, UR5 ;  /* 0x00000005ff0b7e24 */ /* 0x000fe4000f8e00ff */
[----:B-1----:R-:W-:Y:S02]  /*27170*/  IMAD.MOV.U32 R8, RZ, RZ, 0x70 ;  /* 0x00000070ff087424 */ /* 0x002fe400078e00ff */
[----:B------:R-:W-:Y:S02]  /*27180*/  IMAD.MOV.U32 R12, RZ, RZ, 0x1 ;  /* 0x00000001ff0c7424 */ /* 0x000fe400078e00ff */
[----:B------:R-:W-:-:S07]  /*27190*/  IMAD.MOV.U32 R13, RZ, RZ, RZ ;  /* 0x000000ffff0d7224 */ /* 0x000fce00078e00ff */
[----:B------:R-:W-:-:S07]  /*271a0*/  LEPC R20, `(.L_x_12388) ;  /* 0x000000001014794e */ /* 0x000fce0000000000 */
[----:B0-----:R-:W-:Y:S05]  /*271b0*/  CALL.ABS.NOINC R2 ;  /* 0x0000000002007343 */ /* 0x001fea0003c00000 */
.L_x_12388:
[----:B------:R-:W-:Y:S05]  /*271c0*/  BSYNC B6 ;  /* 0x0000000000067941 */ /* 0x000fea0003800000 */
.L_x_12387:
        /* <DEDUP_REMOVED lines=9> */
[----:B0-----:R-:W-:Y:S02]  /*27260*/  IMAD.U32 R4, RZ, RZ, UR6 ;  /* 0x00000006ff047e24 */ /* 0x001fe4000f8e00ff */
[----:B------:R-:W-:Y:S02]  /*27270*/  IMAD.U32 R5, RZ, RZ, UR7 ;  /* 0x00000007ff057e24 */ /* 0x000fe4000f8e00ff */
[----:B------:R-:W-:Y:S02]  /*27280*/  IMAD.U32 R6, RZ, RZ, UR8 ;  /* 0x00000008ff067e24 */ /* 0x000fe4000f8e00ff */
[----:B--2---:R-:W-:-:S02]  /*27290*/  IMAD.U32 R7, RZ, RZ, UR9 ;  /* 0x00000009ff077e24 */ /* 0x004fc4000f8e00ff */
[----:B------:R-:W-:Y:S02]  /*272a0*/  IMAD.U32 R10, RZ, RZ, UR4 ;  /* 0x00000004ff0a7e24 */ /* 0x000fe4000f8e00ff */
[----:B------:R-:W-:Y:S02]  /*272b0*/  IMAD.U32 R11, RZ, RZ, UR5 ;  /* 0x00000005ff0b7e24 */ /* 0x000fe4000f8e00ff */
[----:B-1----:R-:W-:Y:S02]  /*272c0*/  IMAD.MOV.U32 R8, RZ, RZ, 0x70 ;  /* 0x00000070ff087424 */ /* 0x002fe400078e00ff */
[----:B------:R-:W-:Y:S02]  /*272d0*/  IMAD.MOV.U32 R12, RZ, RZ, 0x1 ;  /* 0x00000001ff0c7424 */ /* 0x000fe400078e00ff */
[----:B---3--:R-:W-:-:S07]  /*272e0*/  IMAD.MOV.U32 R13, RZ, RZ, RZ ;  /* 0x000000ffff0d7224 */ /* 0x008fce00078e00ff */
[----:B------:R-:W-:-:S07]  /*272f0*/  LEPC R20, `(.L_x_12391) ;  /* 0x000000001014794e */ /* 0x000fce0000000000 */
[----:B----4-:R-:W-:Y:S05]  /*27300*/  CALL.ABS.NOINC R2 ;  /* 0x0000000002007343 */ /* 0x010fea0003c00000 */
.L_x_12391:
        /* <DEDUP_REMOVED lines=15> */
.L_x_12390:
[----:B------:R-:W-:Y:S05]  /*27400*/  BSYNC B6 ;  /* 0x0000000000067941 */ /* 0x000fea0003800000 */
.L_x_12389:
        /* <DEDUP_REMOVED lines=9> */
[----:B------:R2:W1:Y:S01]  /*274a0*/  @P0 LDG.E R7, desc[UR40][R2.64] ;  /* 0x0000002802070981 */ /* 0x000462000c1e1900 */
[----:B---3--:R-:W-:Y:S01]  /*274b0*/  VIADD R0, R16, 0xffffffff ;  /* 0xffffffff10007836 */ /* 0x008fe20000000000 */
[----:B--2---:R-:W2:Y:S02]  /*274c0*/  LDC.64 R2, c[0x0][0x418] ;  /* 0x00010600ff027b82 */ /* 0x004ea40000000a00 */
[----:B--2---:R-:W-:Y:S01]  /*274d0*/  LOP3.LUT P0, RZ, R2, UR4, RZ, 0xfc, !PT ;  /* 0x0000000402ff7c12 */ /* 0x004fe2000f80fcff */
[----:B------:R-:W-:-:S03]  /*274e0*/  UMOV UR4, 0xffffffff ;  /* 0xffffffff00047882 */ /* 0x000fc60000000000 */
[----:B------:R-:W-:Y:S02]  /*274f0*/  LOP3.LUT P0, RZ, R3, UR5, RZ, 0xfc, P0 ;  /* 0x0000000503ff7c12 */ /* 0x000fe4000800fcff */
[----:B-1----:R-:W-:Y:S01]  /*27500*/  SHF.R.S32.HI R8, RZ, 0x1f, R7 ;  /* 0x0000001fff087819 */ /* 0x002fe20000011407 */
[----:B------:R1:W-:Y:S01]  /*27510*/  STL [R1+0x474], R7 ;  /* 0x0004740701007387 */ /* 0x0003e20000100800 */
[----:B------:R-:W-:-:S03]  /*27520*/  SEL R16, R7, RZ, !P0 ;  /* 0x000000ff07107207 */ /* 0x000fc60004000000 */
[----:B------:R1:W-:Y:S01]  /*27530*/  STL [R1+0x478], R8 ;  /* 0x0004780801007387 */ /* 0x0003e20000100800 */
[----:B------:R-:W-:Y:S05]  /*27540*/  BRA.DIV UR4, `(.L_x_12392) ;  /* 0x0000005e04347947 */ /* 0x000fea000b800000 */
[----:B0-----:R-:W0:Y:S02]  /*27550*/  S2R R4, SR_TID.X ;  /* 0x0000000000047919 */ /* 0x001e240000002100 */
[----:B0-----:R-:W-:-:S04]  /*27560*/  SHF.R.U32.HI R4, RZ, 0x5, R4 ;  /* 0x00000005ff047819 */ /* 0x001fc80000011604 */
[----:B------:R-:W-:-:S05]  /*27570*/  LOP3.LUT R4, R4, 0x3, RZ, 0xc0, !PT ;  /* 0x0000000304047812 */ /* 0x000fca00078ec0ff */
[----:B------:R0:W2:Y:S02]  /*27580*/  SHFL.IDX PT, R14, R4, RZ, 0x1f ;  /* 0x00001fff040e7589 */ /* 0x0000a400000e0000 */
.L_x_12505:
[----:B0-----:R-:W3:Y:S01]  /*27590*/  LDL.LU R4, [R1+0x490] ;  /* 0x0004900001047983 */ /* 0x001ee20000300800 */
[----:B------:R-:W-:Y:S02]  /*275a0*/  PLOP3.LUT P1, PT, PT, PT, PT, 0x8, 0x0 ;  /* 0x000000000000781c */ /* 0x000fe40003f2e170 */
[----:B--2---:R-:W-:Y:S01]  /*275b0*/  ISETP.NE.AND P0, PT, R14, RZ, PT ;  /* 0x000000ff0e00720c */ /* 0x004fe20003f05270 */
[----:B------:R0:W-:Y:S01]  /*275c0*/  STL [R1+0x4a4], R0 ;  /* 0x0004a40001007387 */ /* 0x0001e20000100800 */
[----:B---3--:R-:W-:-:S09]  /*275d0*/  LOP3.LUT R4, R4, 0xfffffffe, RZ, 0xc0, !PT ;  /* 0xfffffffe04047812 */ /* 0x008fd200078ec0ff */
[----:B------:R-:W-:-:S05]  /*275e0*/  @P1 LOP3.LUT R4, R4, 0x1, RZ, 0xfc, !PT ;  /* 0x0000000104041812 */ /* 0x000fca00078efcff */
[----:B------:R0:W-:Y:S01]  /*275f0*/  STL [R1+0x490], R4 ;  /* 0x0004900401007387 */ /* 0x0001e20000100800 */
[----:B------:R-:W-:Y:S05]  /*27600*/  @P0 BRA `(.L_x_12393) ;  /* 0x00000004000c0947 */ /* 0x000fea0003800000 */
[----:B------:R-:W-:-:S03]  /*27610*/  UMOV UR4, 0xffffffff ;  /* 0xffffffff00047882 */ /* 0x000fc60000000000 */
[----:B------:R-:W-:Y:S05]  /*27620*/  BRA.DIV UR4, `(.L_x_12394) ;  /* 0x0000005e04307947 */ /* 0x000fea000b800000 */
[----:B------:R-:W-:-:S13]  /*27630*/  ELECT P6, URZ, PT ;  /* 0x00000000003f782f */ /* 0x000fda00038c0000 */
.L_x_12508:
[----:B------:R-:W-:Y:S05]  /*27640*/  @!P6 BRA `(.L_x_12393) ;  /* 0x0000000000fce947 */ /* 0x000fea0003800000 */
[----:B------:R-:W-:-:S04]  /*27650*/  ISETP.NE.U32.AND P0, PT, R2, RZ, PT ;  /* 0x000000ff0200720c */ /* 0x000fc80003f05070 */
[----:B------:R-:W-:-:S13]  /*27660*/  ISETP.NE.AND.EX P0, PT, R3, RZ, PT, P0 ;  /* 0x000000ff0300720c */ /* 0x000fda0003f05300 */
[----:B------:R-:W-:Y:S05]  /*27670*/  @!P0 BRA `(.L_x_12395) ;  /* 0x0000000000508947 */ /* 0x000fea0003800000 */
[----:B------:R-:W2:Y:S01]  /*27680*/  LDC R6, c[0x0][0x43c] ;  /* 0x00010f00ff067b82 */ /* 0x000ea20000000800 */
[----:B------:R-:W-:Y:S01]  /*27690*/  IMAD.MOV.U32 R9, RZ, RZ, R0 ;  /* 0x000000ffff097224 */ /* 0x000fe200078e0000 */
[----:B------:R-:W-:-:S03]  /*276a0*/  ULDC.64 UR4, c[0x0][0x428] ;  /* 0x00010a0000047ab9 */ /* 0x000fc60000000a00 */
[----:B0-----:R-:W-:Y:S01]  /*276b0*/  IMAD.MOV.U32 R0, RZ, RZ, R9 ;  /* 0x000000ffff007224 */ /* 0x001fe200078e0009 */
[----:B--2---:R-:W-:-:S13]  /*276c0*/  ISETP.NE.AND P0, PT, R6, 0x1, PT ;  /* 0x000000010600780c */ /* 0x004fda0003f05270 */
        /* <DEDUP_REMOVED lines=15> */
.L_x_12395:
[----:B--2---:R-:W2:Y:S01]  /*277c0*/  LDL R2, [R1+0x484] ;  /* 0x0004840001027983 */ /* 0x004ea20000100800 */
[----:B0-----:R-:W-:Y:S01]  /*277d0*/  IMAD R0, R19, 0x8, R18 ;  /* 0x0000000813007824 */ /* 0x001fe200078e0212 */
[----:B--2---:R-:W-:-:S04]  /*277e0*/  SHF.L.U32 R2, R2, 0x1f, RZ ;  /* 0x0000001f02027819 */ /* 0x004fc800000006ff */
[----:B------:R-:W0:Y:S02]  /*277f0*/  SYNCS.PHASECHK.TRANS64.TRYWAIT P0, [R0+URZ+0x32440], R2 ;  /* 0x03244002000075a7 */ /* 0x000e24000800017f */
[----:B0-----:R-:W-:Y:S05]  /*27800*/  @!P0 BRA `(.L_x_12396) ;  /* 0x0000005800d88947 */ /* 0x001fea0003800000 */
.L_x_12509:
[----:B------:R-:W2:Y:S02]  /*27810*/  S2R R3, SR_TID.X ;  /* 0x0000000000037919 */ /* 0x000ea40000002100 */
[----:B--2---:R-:W-:-:S04]  /*27820*/  LOP3.LUT R3, R3, 0x7f, RZ, 0xc0, !PT ;  /* 0x0000007f03037812 */ /* 0x004fc800078ec0ff */
[----:B------:R-:W-:-:S13]  /*27830*/  ISETP.NE.AND P0, PT, R3, RZ, PT ;  /* 0x000000ff0300720c */ /* 0x000fda0003f05270 */
        /* <DEDUP_REMOVED lines=8> */
.L_x_12397:
        /* <DEDUP_REMOVED lines=24> */
.L_x_12393:
[----:B--2---:R-:W2:Y:S04]  /*27a40*/  LDL R2, [R1+0x47c] ;  /* 0x00047c0001027983 */ /* 0x004ea80000100800 */
[----:B------:R-:W3:Y:S01]  /*27a50*/  LDL R3, [R1+0x49c] ;  /* 0x00049c0001037983 */ /* 0x000ee20000100800 */
[----:B------:R-:W-:Y:S05]  /*27a60*/  WARPSYNC.ALL ;  /* 0x0000000000007948 */ /* 0x000fea0003800000 */
[----:B------:R-:W-:Y:S01]  /*27a70*/  ULDC.64 UR4, c[0x0][0xaf8] ;  /* 0x0002be0000047ab9 */ /* 0x000fe20000000a00 */
[----:B0-----:R-:W-:Y:S01]  /*27a80*/  VIADD R0, R18, 0x18400 ;  /* 0x0001840012007836 */ /* 0x001fe20000000000 */
[----:B------:R-:W-:Y:S01]  /*27a90*/  BAR.SYNC.DEFER_BLOCKING 0x8, 0x180 ;  /* 0x0206000000007b1d */ /* 0x000fe20000010000 */
[----:B------:R-:W-:-:S03]  /*27aa0*/  ISETP.NE.U32.AND P0, PT, RZ, UR4, PT ;  /* 0x00000004ff007c0c */ /* 0x000fc6000bf05070 */
[----:B------:R-:W-:Y:S02]  /*27ab0*/  LOP3.LUT P1, RZ, R0, 0x3ff, RZ, 0xc0, !PT ;  /* 0x000003ff00ff7812 */ /* 0x000fe4000782c0ff */
[----:B------:R-:W-:Y:S01]  /*27ac0*/  ISETP.NE.AND.EX P0, PT, RZ, UR5, PT, P0 ;  /* 0x00000005ff007c0c */ /* 0x000fe2000bf05300 */
[----:B------:R-:W-:Y:S01]  /*27ad0*/  BSSY B6, `(.L_x_12398) ;  /* 0x0000019000067945 */ /* 0x000fe20003800000 */
[----:B--2---:R-:W-:-:S04]  /*27ae0*/  SHF.R.S32.HI R0, RZ, 0x1f, R2 ;  /* 0x0000001fff007819 */ /* 0x004fc80000011402 */
[----:B------:R-:W-:Y:S02]  /*27af0*/  SEL R4, R0, RZ, !P0 ;  /* 0x000000ff00047207 */ /* 0x000fe40004000000 */
[----:B---3--:R-:W-:Y:S02]  /*27b00*/  SHF.R.S32.HI R3, RZ, 0x1f, R3 ;  /* 0x0000001fff037819 */ /* 0x008fe40000011403 */
        /* <DEDUP_REMOVED lines=20> */
[----:B0-----:R-:W-:Y:S05]  /*27c50*/  CALL.ABS.NOINC R2 ;  /* 0x0000000002007343 */ /* 0x001fea0003c00000 */
.L_x_12399:
[----:B------:R-:W-:Y:S05]  /*27c60*/  BSYNC B6 ;  /* 0x0000000000067941 */ /* 0x000fea0003800000 */
.L_x_12398:
[----:B------:R-:W2:Y:S01]  /*27c70*/  LDL R11, [R1+0x494] ;  /* 0x00049400010b7983 */ /* 0x000ea20000100800 */
[----:B-1----:R-:W1:Y:S01]  /*27c80*/  LDC R7, c[0x0][0x448] ;  /* 0x00011200ff077b82 */ /* 0x002e620000000800 */
        /* <DEDUP_REMOVED lines=15> */
[----:B--2---:R-:W-:-:S04]  /*27d80*/  IMAD.IADD R5, R0, 0x1, R11 ;  /* 0x0000000100057824 */ /* 0x004fc800078e020b */
        /* <DEDUP_REMOVED lines=44> */
[----:B------:R-:W0:Y:S01]  /*28050*/  SHFL.IDX PT, R5, R3, RZ, 0x181f ;  /* 0x00181fff03057589 */ /* 0x000e2200000e0000 */
[----:B--2---:R-:W-:-:S03]  /*28060*/  IMAD R2, R4, R7, RZ ;  /* 0x0000000704027224 */ /* 0x004fc600078e02ff */
[----:B------:R-:W1:Y:S01]  /*28070*/  SHFL.IDX PT, R4, R0, RZ, 0x181f ;  /* 0x00181fff00047589 */ /* 0x000e6200000e0000 */
[----:B---3--:R-:W-:-:S03]  /*28080*/  IMAD.IADD R10, R10, 0x1, R6 ;  /* 0x000000010a0a7824 */ /* 0x008fc600078e0206 */
[----:B------:R-:W2:Y:S01]  /*28090*/  SHFL.IDX PT, R6, R3, 0x1, 0x181f ;  /* 0x00381f0003067f89 */ /* 0x000ea200000e0000 */
[C---:B------:R-:W-:Y:S01]  /*280a0*/  VIADD R11, R10.reuse, 0x10 ;  /* 0x000000100a0b7836 */ /* 0x040fe20000000000 */
[CC--:B------:R-:W-:Y:S02]  /*280b0*/  ISETP.GE.AND P1, PT, R10.reuse, R2.reuse, PT ;  /* 0x000000020a00720c */ /* 0x0c0fe40003f26270 */
[----:B------:R-:W3:Y:S02]  /*280c0*/  SHFL.IDX PT, R7, R0, 0x1, 0x181f ;  /* 0x00381f0000077f89 */ /* 0x000ee400000e0000 */
[----:B------:R-:W-:Y:S02]  /*280d0*/  ISETP.GE.AND P2, PT, R11, R2, PT ;  /* 0x000000020b00720c */ /* 0x000fe40003f46270 */
[----:B------:R4:W-:Y:S04]  /*280e0*/  STL [R1+0x4c8], R11 ;  /* 0x0004c80b01007387 */ /* 0x0009e80000100800 */
[----:B------:R-:W-:Y:S03]  /*280f0*/  STL [R1+0x494], R10 ;  /* 0x0004940a01007387 */ /* 0x000fe60000100800 */
[----:B0-----:R-:W-:Y:S01]  /*28100*/  @!P1 LEA R5, P3, R9, R5, 0x1 ;  /* 0x0000000509059211 */ /* 0x001fe200078608ff */
[----:B----4-:R-:W-:-:S04]  /*28110*/  VIADD R11, R10, 0x20 ;  /* 0x000000200a0b7836 */ /* 0x010fc80000000000 */
[----:B-1----:R-:W-:Y:S01]  /*28120*/  @!P1 IMAD.X R4, RZ, RZ, R4, P3 ;  /* 0x000000ffff049224 */ /* 0x002fe200018e0604 */
[----:B------:R-:W-:Y:S04]  /*28130*/  STL [R1+0x4cc], R11 ;  /* 0x0004cc0b01007387 */ /* 0x000fe80000100800 */
[----:B------:R-:W-:-:S04]  /*28140*/  @!P1 LOP3.LUT R5, R5, R4, RZ, 0x3c, !PT ;  /* 0x0000000405059212 */ /* 0x000fc800078e3cff */
[----:B------:R-:W-:-:S04]  /*28150*/  @!P1 LOP3.LUT R4, R5, R4, RZ, 0x3c, !PT ;  /* 0x0000000405049212 */ /* 0x000fc800078e3cff */
[----:B------:R-:W-:-:S05]  /*28160*/  @!P1 LOP3.LUT R5, R5, R4, RZ, 0x3c, !PT ;  /* 0x0000000405059212 */ /* 0x000fca00078e3cff */
[----:B-----5:R2:W-:Y:S02]  /*28170*/  @!P1 LDGSTS.E.BYPASS.LTC128B.128 [R8+0x18400], desc[UR40][R4.64], !P0 ;  /* 0x1840000004089fae */ /* 0x0205e4000c101d68 */
[----:B--2---:R-:W-:Y:S02]  /*28180*/  @!P2 LEA R5, P1, R9, R6, 0x1 ;  /* 0x000000060905a211 */ /* 0x004fe400078208ff */
[----:B------:R-:W-:Y:S03]  /*28190*/  SHFL.IDX PT, R6, R0, 0x2, 0x181f ;  /* 0x00581f0000067f89 */ /* 0x000fe600000e0000 */
[----:B---3--:R-:W-:Y:S01]  /*281a0*/  @!P2 IMAD.X R4, RZ, RZ, R7, P1 ;  /* 0x000000ffff04a224 */ /* 0x008fe200008e0607 */
        /* <DEDUP_REMOVED lines=58> */
.L_x_12526:
        /* <DEDUP_REMOVED lines=12> */
.L_x_12401:
        /* <DEDUP_REMOVED lines=8> */
[----:B------:R-:W-:-:S03]  /*28690*/  ULDC.64 UR4, c[0x0][0x398] ;  /* 0x0000e60000047ab9 */ /* 0x000fc60000000a00 */
[----:B0-----:R-:W3:Y:S01]  /*286a0*/  LDL.LU R3, [R1+0x49c] ;  /* 0x00049c0001037983 */ /* 0x001ee20000300800 */
[----:B------:R-:W-:Y:S01]  /*286b0*/  VIADD R2, R18, 0x22400 ;  /* 0x0002240012027836 */ /* 0x000fe20000000000 */
[----:B------:R0:W-:Y:S01]  /*286c0*/  SYNCS.ARRIVE.TRANS64.A1T0 RZ, [R18+URZ+0x32400], RZ ;  /* 0x032400ff12ff79a7 */ /* 0x0001e2000810003f */
[----:B------:R-:W-:Y:S03]  /*286d0*/  BSSY B6, `(.L_x_12402) ;  /* 0x0000019000067945 */ /* 0x000fe60003800000 */
        /* <DEDUP_REMOVED lines=24> */
.L_x_12403:
[----:B------:R-:W-:Y:S05]  /*28860*/  BSYNC B6 ;  /* 0x0000000000067941 */ /* 0x000fea0003800000 */
.L_x_12402:
[----:B------:R-:W2:Y:S01]  /*28870*/  LDL.LU R5, [R1+0x49c] ;  /* 0x00049c0001057983 */ /* 0x000ea20000300800 */
[----:B------:R-:W1:Y:S01]  /*28880*/  LDC R7, c[0x0][0x448] ;  /* 0x00011200ff077b82 */ /* 0x000e620000000800 */
[----:B------:R-:W-:Y:S01]  /*28890*/  ULDC.64 UR4, c[0x0][0x3d8] ;  /* 0x0000f60000047ab9 */ /* 0x000fe20000000a00 */
[----:B------:R-:W-:Y:S01]  /*288a0*/  ULDC.64 UR6, c[0x0][0x390] ;  /* 0x0000e40000067ab9 */ /* 0x000fe20000000a00 */
[----:B0-----:R-:W2:Y:S04]  /*288b0*/  LDL.LU.64 R2, [R1+0x4c0] ;  /* 0x0004c00001027983 */ /* 0x001ea80000300a00 */
[----:B------:R-:W3:Y:S04]  /*288c0*/  LDL.LU R0, [R1+0x4d0] ;  /* 0x0004d00001007983 */ /* 0x000ee80000300800 */
[----:B------:R-:W4:Y:S04]  /*288d0*/  LDL.LU R4, [R1+0x4ac] ;  /* 0x0004ac0001047983 */ /* 0x000f280000300800 */
[----:B------:R-:W5:Y:S01]  /*288e0*/  LDL.LU R8, [R1+0x498] ;  /* 0x0004980001087983 */ /* 0x000f620000300800 */
[----:B------:R-:W0:Y:S01]  /*288f0*/  S2R R9, SR_TID.X ;  /* 0x0000000000097919 */ /* 0x000e220000002100 */
[----:B-1----:R-:W-:Y:S01]  /*28900*/  ISETP.NE.AND P0, PT, R7, 0x1, PT ;  /* 0x000000010700780c */ /* 0x002fe20003f05270 */
[----:B--2---:R-:W-:-:S12]  /*28910*/  IMAD.MOV.U32 R3, RZ, RZ, R5 ;  /* 0x000000ffff037224 */ /* 0x004fd800078e0005 */
[----:B------:R-:W1:Y:S01]  /*28920*/  @P0 LDC R5, c[0x0][0x450] ;  /* 0x00011400ff050b82 */ /* 0x000e620000000800 */
[----:B------:R-:W-:-:S04]  /*28930*/  IMAD.WIDE.U32 R2, R17, UR4, R2 ;  /* 0x0000000411027c25 */ /* 0x000fc8000f8e0002 */
[----:B------:R-:W-:Y:S01]  /*28940*/  IMAD R3, R17, UR5, R3 ;  /* 0x0000000511037c24 */ /* 0x000fe2000f8e0203 */
[----:B------:R-:W-:Y:S02]  /*28950*/  ULDC.64 UR4, c[0x0][0x3e0] ;  /* 0x0000f80000047ab9 */ /* 0x000fe40000000a00 */
[----:B---3--:R-:W-:Y:S02]  /*28960*/  IMAD R0, R0, UR4, RZ ;  /* 0x0000000400007c24 */ /* 0x008fe4000f8e02ff */
[----:B----4-:R-:W-:-:S04]  /*28970*/  IMAD.WIDE.U32 R2, R4, UR4, R2 ;  /* 0x0000000404027c25 */ /* 0x010fc8000f8e0002 */
[----:B------:R-:W-:Y:S01]  /*28980*/  IMAD R0, R4, UR5, R0 ;  /* 0x0000000504007c24 */ /* 0x000fe2000f8e0200 */
[----:B------:R-:W-:Y:S01]  /*28990*/  ULDC.64 UR4, c[0x0][0x3d0] ;  /* 0x0000f40000047ab9 */ /* 0x000fe20000000a00 */
[----:B------:R-:W2:Y:S02]  /*289a0*/  @P0 LDC R4, c[0x0][0x44c] ;  /* 0x00011300ff040b82 */ /* 0x000ea40000000800 */
[----:B------:R-:W-:Y:S02]  /*289b0*/  IMAD.IADD R3, R3, 0x1, R0 ;  /* 0x0000000103037824 */ /* 0x000fe400078e0200 */
[----:B-----5:R-:W-:Y:S02]  /*289c0*/  IMAD.MOV.U32 R0, RZ, RZ, R8 ;  /* 0x000000ffff007224 */ /* 0x020fe400078e0008 */
[----:B--2---:R-:W-:-:S05]  /*289d0*/  @P0 IMAD.HI.U32 R4, R8, R4, RZ ;  /* 0x0000000408040227 */ /* 0x004fca00078e00ff */
[----:B-1----:R-:W-:-:S04]  /*289e0*/  @P0 SHF.R.U32.HI R0, RZ, R5, R4 ;  /* 0x00000005ff000219 */ /* 0x002fc80000011604 */
[--C-:B------:R-:W-:Y:S01]  /*289f0*/  SHF.R.S32.HI R4, RZ, 0x1f, R0.reuse ;  /* 0x0000001fff047819 */ /* 0x100fe20000011400 */
[----:B------:R-:W-:Y:S02]  /*28a00*/  IMAD.MOV R6, RZ, RZ, -R0 ;  /* 0x000000ffff067224 */ /* 0x000fe400078e0a00 */
[----:B------:R-:W-:-:S04]  /*28a10*/  IMAD.WIDE.U32 R2, R0, UR4, R2 ;  /* 0x0000000400027c25 */ /* 0x000fc8000f8e0002 */
[----:B------:R-:W-:Y:S02]  /*28a20*/  IMAD R4, R4, UR4, RZ ;  /* 0x0000000404047c24 */ /* 0x000fe4000f8e02ff */
[----:B------:R-:W-:Y:S02]  /*28a30*/  IMAD R6, R7, R6, R8 ;  /* 0x0000000607067224 */ /* 0x000fe400078e0208 */
[----:B------:R-:W-:Y:S01]  /*28a40*/  IMAD R0, R0, UR5, R4 ;  /* 0x0000000500007c24 */ /* 0x000fe2000f8e0204 */
[----:B------:R-:W-:Y:S01]  /*28a50*/  ULDC.64 UR4, c[0x0][0x3c8] ;  /* 0x0000f20000047ab9 */ /* 0x000fe20000000a00 */
[----:B0-----:R-:W-:Y:S02]  /*28a60*/  IMAD.SHL.U32 R8, R9, 0x8, RZ ;  /* 0x0000000809087824 */ /* 0x001fe400078e00ff */
[----:B------:R-:W-:Y:S01]  /*28a70*/  IMAD.IADD R3, R3, 0x1, R0 ;  /* 0x0000000103037824 */ /* 0x000fe200078e0200 */
[----:B------:R-:W-:Y:S01]  /*28a80*/  SHF.R.S32.HI R0, RZ, 0x1f, R6 ;  /* 0x0000001fff007819 */ /* 0x000fe20000011406 */
[----:B------:R-:W-:Y:S01]  /*28a90*/  IMAD.SHL.U32 R9, R9, 0x8, RZ ;  /* 0x0000000809097824 */ /* 0x000fe200078e00ff */
[----:B------:R-:W-:Y:S01]  /*28aa0*/  LOP3.LUT R8, R8, 0x38, RZ, 0xc0, !PT ;  /* 0x0000003808087812 */ /* 0x000fe200078ec0ff */
[----:B------:R-:W-:-:S03]  /*28ab0*/  IMAD.WIDE.U32 R4, R6, UR4, R2 ;  /* 0x0000000406047c25 */ /* 0x000fc6000f8e0002 */
[----:B------:R-:W-:Y:S01]  /*28ac0*/  LOP3.LUT R9, R9, 0x38, RZ, 0xc0, !PT ;  /* 0x0000003809097812 */ /* 0x000fe200078ec0ff */
[----:B------:R-:W-:Y:S01]  /*28ad0*/  IMAD R0, R0, UR4, RZ ;  /* 0x0000000400007c24 */ /* 0x000fe2000f8e02ff */
[----:B------:R-:W-:Y:S01]  /*28ae0*/  ULDC UR4, c[0x0][0x3b8] ;  /* 0x0000ee0000047ab9 */ /* 0x000fe20000000800 */
[----:B------:R-:W-:Y:S02]  /*28af0*/  LEA R2, P4, R4, UR6, 0x1 ;  /* 0x0000000604027c11 */ /* 0x000fe4000f8808ff */
[----:B------:R-:W-:Y:S01]  /*28b00*/  IMAD R6, R6, UR5, R0 ;  /* 0x0000000506067c24 */ /* 0x000fe2000f8e0200 */
[C---:B------:R-:W-:Y:S02]  /*28b10*/  LOP3.LUT R11, R9.reuse, 0x40, RZ, 0xfc, !PT ;  /* 0x00000040090b7812 */ /* 0x040fe400078efcff */
[----:B------:R-:W-:Y:S01]  /*28b20*/  LOP3.LUT R10, R9, 0x80, RZ, 0xfc, !PT ;  /* 0x00000080090a7812 */ /* 0x000fe200078efcff */
[----:B------:R-:W-:Y:S01]  /*28b30*/  IMAD.IADD R0, R5, 0x1, R6 ;  /* 0x0000000105007824 */ /* 0x000fe200078e0206 */
[----:B------:R-:W-:-:S02]  /*28b40*/  LOP3.LUT R9, R9, 0xc0, RZ, 0xfc, !PT ;  /* 0x000000c009097812 */ /* 0x000fc400078efcff */
[----:B------:R-:W-:Y:S02]  /*28b50*/  ISETP.GE.AND P3, PT, R8, UR4, PT ;  /* 0x0000000408007c0c */ /* 0x000fe4000bf66270 */
[----:B------:R-:W-:Y:S02]  /*28b60*/  ISETP.GE.AND P2, PT, R11, UR4, PT ;  /* 0x000000040b007c0c */ /* 0x000fe4000bf46270 */
[----:B------:R-:W-:Y:S02]  /*28b70*/  ISETP.GE.AND P1, PT, R10, UR4, PT ;  /* 0x000000040a007c0c */ /* 0x000fe4000bf26270 */
[----:B------:R-:W-:Y:S01]  /*28b80*/  ISETP.GE.AND P0, PT, R9, UR4, PT ;  /* 0x0000000409007c0c */ /* 0x000fe2000bf06270 */
[----:B------:R-:W-:Y:S01]  /*28b90*/  UMOV UR4, 0xffffffff ;  /* 0xffffffff00047882 */ /* 0x000fe20000000000 */
[----:B------:R-:W-:Y:S02]  /*28ba0*/  LEA.HI.X R0, R4, UR7, R0, 0x1, P4 ;  /* 0x0000000704007c11 */ /* 0x000fe4000a0f0c00 */
[----:B------:R-:W-:Y:S09]  /*28bb0*/  BRA.DIV UR4, `(.L_x_12404) ;  /* 0x0000005204c87947 */ /* 0x000ff2000b800000 */
[----:B------:R-:W2:Y:S04]  /*28bc0*/  LDL.LU R10, [R1+0x4a0] ;  /* 0x0004a000010a7983 */ /* 0x000ea80000300800 */
[----:B------:R-:W3:Y:S04]  /*28bd0*/  LDL.LU R5, [R1+0x494] ;  /* 0x0004940001057983 */ /* 0x000ee80000300800 */
[----:B------:R-:W4:Y:S04]  /*28be0*/  LDL.LU R4, [R1+0x4c8] ;  /* 0x0004c80001047983 */ /* 0x000f280000300800 */
[----:B------:R-:W5:Y:S04]  /*28bf0*/  LDL R9, [R1+0x480] ;  /* 0x0004800001097983 */ /* 0x000f680000100800 */
[----:B------:R-:W5:Y:S04]  /*28c00*/  LDL.LU R11, [R1+0x4cc] ;  /* 0x0004cc00010b7983 */ /* 0x000f680000300800 */
[----:B------:R-:W5:Y:S04]  /*28c10*/  LDL.LU R12, [R1+0x4d8] ;  /* 0x0004d800010c7983 */ /* 0x000f680000300800 */
[----:B------:R-:W-:Y:S01]  /*28c20*/  SHFL.IDX PT, R6, R0, 0x1, 0x181f ;  /* 0x00381f0000067f89 */ /* 0x000fe200000e0000 */
[----:B--2---:R-:W-:-:S03]  /*28c30*/  IMAD R3, R10, R7, RZ ;  /* 0x000000070a037224 */ /* 0x004fc600078e02ff */
[----:B------:R-:W2:Y:S02]  /*28c40*/  LDL.LU R10, [R1+0x4d4] ;  /* 0x0004d400010a7983 */ /* 0x000ea40000300800 */
[-C--:B---3--:R-:W-:Y:S02]  /*28c50*/  ISETP.GE.AND P5, PT, R5, R3.reuse, PT ;  /* 0x000000030500720c */ /* 0x088fe40003fa6270 */
[----:B------:R-:W0:Y:S01]  /*28c60*/  SHFL.IDX PT, R5, R2, RZ, 0x181f ;  /* 0x00181fff02057589 */ /* 0x000e2200000e0000 */
[----:B----4-:R-:W-:-:S03]  /*28c70*/  ISETP.GE.AND P4, PT, R4, R3, PT ;  /* 0x000000030400720c */ /* 0x010fc60003f86270 */
[----:B------:R-:W1:Y:S07]  /*28c80*/  SHFL.IDX PT, R4, R0, RZ, 0x181f ;  /* 0x00181fff00047589 */ /* 0x000e6e00000e0000 */
        /* <DEDUP_REMOVED lines=17> */
[----:B------:R-:W3:Y:S04]  /*28da0*/  LDL.LU R11, [R1+0x4dc] ;  /* 0x0004dc00010b7983 */ /* 0x000ee80000300800 */
        /* <DEDUP_REMOVED lines=47> */
.L_x_12544:
        /* <DEDUP_REMOVED lines=14> */
.L_x_12406:
[----:B------:R-:W-:Y:S05]  /*29180*/  BSYNC B0 ;  /* 0x0000000000007941 */ /* 0x000fea0003800000 */
.L_x_12405:
[----:B------:R-:W-:Y:S01]  /*29190*/  NOP ;  /* 0x0000000000007918 */ /* 0x000fe20000000000 */
[----:B------:R-:W-:-:S13]  /*291a0*/  PLOP3.LUT P0, PT, PT, PT, PT, 0x80, 0x0 ;  /* 0x000000000000781c */ /* 0x000fda0003f0f070 */
.L_x_12407:
        /* <DEDUP_REMOVED lines=18> */
.L_x_12545:
[----:B------:R-:W-:Y:S05]  /*292d0*/  BSYNC B0 ;  /* 0x0000000000007941 */ /* 0x000fea0003800000 */
.L_x_12408:
        /* <DEDUP_REMOVED lines=13> */
.L_x_12546:
[----:B------:R-:W-:Y:S05]  /*293b0*/  BSYNC B1 ;  /* 0x0000000000017941 */ /* 0x000fea0003800000 */
.L_x_12412:
        /* <DEDUP_REMOVED lines=9> */
.L_x_12415:
[----:B------:R-:W-:Y:S05]  /*29450*/  BSYNC B1 ;  /* 0x0000000000017941 */ /* 0x000fea0003800000 */
.L_x_12414:
        /* <DEDUP_REMOVED lines=12> */
.L_x_12416:
        /* <DEDUP_REMOVED lines=15> */
.L_x_12417:
        /* <DEDUP_REMOVED lines=15> */
.L_x_12418:
        /* <DEDUP_REMOVED lines=15> */
.L_x_12419:
        /* <DEDUP_REMOVED lines=10> */
.L_x_12411:
[----:B------:R-:W-:Y:S05]  /*29890*/  BSYNC B0 ;  /* 0x0000000000007941 */ /* 0x000fea0003800000 */
.L_x_12410:
        /* <DEDUP_REMOVED lines=8> */
[----:B------:R-:W5:Y:S04]  /*29920*/  LDL.LU R7, [R1+0x4f0] ;  /* 0x0004f00001077983 */ /* 0x000f680000300800 */
[----:B--2---:R-:W2:Y:S04]  /*29930*/  LDL.LU R6, [R1+0x4b8] ;  /* 0x0004b80001067983 */ /* 0x004ea80000300800 */
[----:B------:R-:W2:Y:S01]  /*29940*/  LDL.LU R4, [R1+0x4f4] ;  /* 0x0004f40001047983 */ /* 0x000ea20000300800 */
[----:B------:R-:W-:Y:S01]  /*29950*/  BSSY B2, `(.L_x_12422) ;  /* 0x00000ad000027945 */ /* 0x000fe20003800000 */
[----:B---3--:R-:W-:-:S04]  /*29960*/  VIADD R2, R9, 0x1 ;  /* 0x0000000109027836 */ /* 0x008fc80000000000 */
[----:B----4-:R-:W-:Y:S01]  /*29970*/  IMAD R2, R2, R8, RZ ;  /* 0x0000000802027224 */ /* 0x010fe200078e02ff */
[----:B------:R-:W-:Y:S02]  /*29980*/  LOP3.LUT R8, RZ, R5, RZ, 0x33, !PT ;  /* 0x00000005ff087212 */ /* 0x000fe400078e33ff */
[----:B-----5:R-:W-:Y:S02]  /*29990*/  LOP3.LUT R3, RZ, R7, RZ, 0x33, !PT ;  /* 0x00000007ff037212 */ /* 0x020fe400078e33ff */
[----:B------:R-:W-:-:S04]  /*299a0*/  LOP3.LUT R2, RZ, R2, RZ, 0x33, !PT ;  /* 0x00000002ff027212 */ /* 0x000fc800078e33ff */
[----:B--2---:R-:W-:Y:S02]  /*299b0*/  VIADDMNMX R2, R2, -R6, R3, !PT ;  /* 0x8000000602027246 */ /* 0x004fe40007800103 */
        /* <DEDUP_REMOVED lines=9> */
[----:B------:R-:W3:Y:S01]  /*29a50*/  LDL R5, [R1+0x490] ;  /* 0x0004900001057983 */ /* 0x000ee20000100800 */
[----:B------:R-:W-:-:S05]  /*29a60*/  VIADD R19, R19, 0x1 ;  /* 0x0000000113137836 */ /* 0x000fca0000000000 */
[----:B------:R-:W-:-:S04]  /*29a70*/  ISETP.NE.AND P0, PT, R19, 0x2, PT ;  /* 0x000000021300780c */ /* 0x000fc80003f05270 */
[----:B------:R-:W-:Y:S01]  /*29a80*/  SEL R2, RZ, 0x1, P0 ;  /* 0x00000001ff027807 */ /* 0x000fe20000000000 */
[----:B------:R-:W-:Y:S01]  /*29a90*/  BSSY B1, `(.L_x_12424) ;  /* 0x0000096000017945 */ /* 0x000fe20003800000 */
[----:B------:R-:W-:Y:S02]  /*29aa0*/  SEL R19, R19, RZ, P0 ;  /* 0x000000ff13137207 */ /* 0x000fe40000000000 */
[----:B--2---:R-:W-:-:S05]  /*29ab0*/  LOP3.LUT R9, R9, R2, RZ, 0x3c, !PT ;  /* 0x0000000209097212 */ /* 0x004fca00078e3cff */
[----:B------:R0:W-:Y:S01]  /*29ac0*/  STL [R1+0x484], R9 ;  /* 0x0004840901007387 */ /* 0x0001e20000100800 */
[----:B---3--:R-:W-:-:S13]  /*29ad0*/  LOP3.LUT P2, RZ, R5, 0x1, RZ, 0xc0, !PT ;  /* 0x0000000105ff7812 */ /* 0x008fda000784c0ff */
[----:B0-----:R-:W-:Y:S05]  /*29ae0*/  @!P2 BRA `(.L_x_12425) ;  /* 0x000000080040a947 */ /* 0x001fea0003800000 */
[----:B------:R-:W-:Y:S02]  /*29af0*/  ULDC.64 UR4, c[0x0][0x418] ;  /* 0x0001060000047ab9 */ /* 0x000fe40000000a00 */
        /* <DEDUP_REMOVED lines=22> */
.L_x_12426:
[----:B------:R-:W1:Y:S01]  /*29c60*/  S2R R2, SR_TID.X ;  /* 0x0000000000027919 */ /* 0x000e620000002100 */
[----:B0-----:R-:W-:Y:S01]  /*29c70*/  SHF.L.U32 R6, R9, 0x1f, RZ ;  /* 0x0000001f09067819 */ /* 0x001fe200000006ff */
[----:B------:R-:W-:Y:S01]  /*29c80*/  BSSY B3, `(.L_x_12427) ;  /* 0x0000006000037945 */ /* 0x000fe20003800000 */
[----:B-1----:R-:W-:Y:S01]  /*29c90*/  LOP3.LUT R3, R2, 0x7f, RZ, 0xc0, !PT ;  /* 0x0000007f02037812 */ /* 0x002fe200078ec0ff */
[----:B------:R-:W-:-:S03]  /*29ca0*/  IMAD R2, R19, 0x8, R18 ;  /* 0x0000000813027824 */ /* 0x000fc600078e0212 */
[----:B------:R-:W-:Y:S01]  /*29cb0*/  ISETP.NE.AND P1, PT, R3, RZ, PT ;  /* 0x000000ff0300720c */ /* 0x000fe20003f25270 */
[----:B------:R-:W0:Y:S02]  /*29cc0*/  SYNCS.PHASECHK.TRANS64.TRYWAIT P0, [R2+URZ+0x32440], R6 ;  /* 0x03244006020075a7 */ /* 0x000e24000800017f */
[----:B0-----:R-:W-:Y:S10]  /*29cd0*/  @!P0 BRA `(.L_x_12428) ;  /* 0x0000005000088947 */ /* 0x001ff40003800000 */
.L_x_12547:
[----:B------:R-:W-:Y:S05]  /*29ce0*/  BSYNC B3 ;  /* 0x0000000000037941 */ /* 0x000fea0003800000 */
.L_x_12427:
[----:B------:R-:W-:Y:S04]  /*29cf0*/  BSSY B3, `(.L_x_12429) ;  /* 0x0000009000037945 */ /* 0x000fe80003800000 */
[----:B------:R-:W-:Y:S05]  /*29d00*/  @P1 BRA `(.L_x_12430) ;  /* 0x00000000001c1947 */ /* 0x000fea0003800000 */
[----:B------:R-:W1:Y:S02]  /*29d10*/  S2R R3, SR_TID.X ;  /* 0x0000000000037919 */ /* 0x000e640000002100 */
[----:B-1----:R-:W-:Y:S01]  /*29d20*/  LOP3.LUT R5, R3, 0x1f, RZ, 0xc0, !PT ;  /* 0x0000001f03057812 */ /* 0x002fe200078ec0ff */
[----:B------:R-:W-:-:S03]  /*29d30*/  IMAD.MOV.U32 R3, RZ, RZ, 0x3000 ;  /* 0x00003000ff037424 */ /* 0x000fc600078e00ff */
[----:B------:R-:W-:Y:S01]  /*29d40*/  ISETP.NE.AND P0, PT, R5, RZ, PT ;  /* 0x000000ff0500720c */ /* 0x000fe20003f05270 */
[----:B------:R1:W-:-:S12]  /*29d50*/  SYNCS.ARRIVE.TRANS64 RZ, [R2+URZ+0x32430], R3 ;  /* 0x0324300302ff79a7 */ /* 0x0003d8000800003f */
[----:B-1----:R-:W-:Y:S05]  /*29d60*/  @!P0 BRA `(.L_x_12430) ;  /* 0x0000000000048947 */ /* 0x002fea0003800000 */
[----:B------:R-:W-:Y:S01]  /*29d70*/  BPT.TRAP 0x1 ;  /* 0x000000040000795c */ /* 0x000fe20000300000 */
.L_x_12430:
[----:B------:R-:W-:Y:S05]  /*29d80*/  BSYNC B3 ;  /* 0x0000000000037941 */ /* 0x000fea0003800000 */
.L_x_12429:
        /* <DEDUP_REMOVED lines=12> */
.L_x_12431:
        /* <DEDUP_REMOVED lines=13> */
.L_x_12548:
[----:B------:R-:W-:Y:S05]  /*29f20*/  BSYNC B3 ;  /* 0x0000000000037941 */ /* 0x000fea0003800000 */
.L_x_12432:
        /* <DEDUP_REMOVED lines=11> */
.L_x_12435:
[----:B------:R-:W-:Y:S05]  /*29fe0*/  BSYNC B3 ;  /* 0x0000000000037941 */ /* 0x000fea0003800000 */
.L_x_12434:
        /* <DEDUP_REMOVED lines=9> */
.L_x_12436:
        /* <DEDUP_REMOVED lines=15> */
.L_x_12437:
        /* <DEDUP_REMOVED lines=15> */
.L_x_12438:
        /* <DEDUP_REMOVED lines=15> */
.L_x_12439:
        /* <DEDUP_REMOVED lines=10> */
.L_x_12425:
[----:B------:R-:W-:Y:S05]  /*2a3f0*/  BSYNC B1 ;  /* 0x0000000000017941 */ /* 0x000fea0003800000 */
.L_x_12424:
[----:B------:R-:W2:Y:S02]  /*2a400*/  LDL.LU R5, [R1+0x4b4] ;  /* 0x0004b40001057983 */ /* 0x000ea40000300800 */
[----:B--2---:R-:W-:-:S07]  /*2a410*/  VIADD R0, R5, 0xfffffffd ;  /* 0xfffffffd05007836 */ /* 0x004fce0000000000 */
.L_x_12423:
[----:B------:R-:W-:Y:S05]  /*2a420*/  BSYNC B2 ;  /* 0x0000000000027941 */ /* 0x000fea0003800000 */
.L_x_12422:
[----:B------:R-:W-:-:S05]  /*2a430*/  VIADD R8, R8, 0xfffffffe ;  /* 0xfffffffe08087836 */ /* 0x000fca0000000000 */
[----:B------:R-:W-:-:S13]  /*2a440*/  ISETP.NE.AND P0, PT, R8, R4, PT ;  /* 0x000000040800720c */ /* 0x000fda0003f05270 */
[----:B------:R-:W-:Y:S05]  /*2a450*/  @!P0 BRA `(.L_x_12421) ;  /* 0x0000001000f88947 */ /* 0x000fea0003800000 */
.L_x_12472:
        /* <DEDUP_REMOVED lines=35> */
.L_x_12442:
[----:B------:R-:W0:Y:S01]  /*2a690*/  S2R R2, SR_TID.X ;  /* 0x0000000000027919 */ /* 0x000e220000002100 */
[----:B------:R-:W-:Y:S01]  /*2a6a0*/  SHF.L.U32 R3, R6, 0x1f, RZ ;  /* 0x0000001f06037819 */ /* 0x000fe200000006ff */
[----:B------:R-:W-:Y:S01]  /*2a6b0*/  BSSY B2, `(.L_x_12443) ;  /* 0x0000006000027945 */ /* 0x000fe20003800000 */
[----:B0-----:R-:W-:Y:S01]  /*2a6c0*/  LOP3.LUT R4, R2, 0x7f, RZ, 0xc0, !PT ;  /* 0x0000007f02047812 */ /* 0x001fe200078ec0ff */
[----:B------:R-:W-:-:S03]  /*2a6d0*/  IMAD R2, R7, 0x8, R18 ;  /* 0x0000000807027824 */ /* 0x000fc600078e0212 */
[----:B------:R-:W-:Y:S01]  /*2a6e0*/  ISETP.NE.AND P1, PT, R4, RZ, PT ;  /* 0x000000ff0400720c */ /* 0x000fe20003f25270 */
[----:B------:R-:W0:Y:S02]  /*2a6f0*/  SYNCS.PHASECHK.TRANS64.TRYWAIT P0, [R2+URZ+0x32440], R3 ;  /* 0x03244003020075a7 */ /* 0x000e24000800017f */
[----:B0-----:R-:W-:Y:S10]  /*2a700*/  @!P0 BRA `(.L_x_12444) ;  /* 0x0000004400a48947 */ /* 0x001ff40003800000 */
.L_x_12549:
[----:B------:R-:W-:Y:S05]  /*2a710*/  BSYNC B2 ;  /* 0x0000000000027941 */ /* 0x000fea0003800000 */
.L_x_12443:
        /* <DEDUP_REMOVED lines=9> */
.L_x_12446:
[----:B------:R-:W-:Y:S05]  /*2a7b0*/  BSYNC B2 ;  /* 0x0000000000027941 */ /* 0x000fea0003800000 */
.L_x_12445:
        /* <DEDUP_REMOVED lines=12> */
.L_x_12447:
        /* <DEDUP_REMOVED lines=13> */
.L_x_12550:
[----:B------:R-:W-:Y:S05]  /*2a950*/  BSYNC B2 ;  /* 0x0000000000027941 */ /* 0x000fea0003800000 */
.L_x_12448:
        /* <DEDUP_REMOVED lines=11> */
.L_x_12451:
[----:B------:R-:W-:Y:S05]  /*2aa10*/  BSYNC B2 ;  /* 0x0000000000027941 */ /* 0x000fea0003800000 */
.L_x_12450:
        /* <DEDUP_REMOVED lines=9> */
.L_x_12452:
        /* <DEDUP_REMOVED lines=15> */
.L_x_12453:
        /* <DEDUP_REMOVED lines=15> */
.L_x_12454:
        /* <DEDUP_REMOVED lines=15> */
.L_x_12455:
        /* <DEDUP_REMOVED lines=10> */
.L_x_12441:
[----:B------:R-:W-:Y:S05]  /*2ae20*/  BSYNC B1 ;  /* 0x0000000000017941 */ /* 0x000fea0003800000 */
.L_x_12440:
        /* <DEDUP_REMOVED lines=10> */
[----:B0-----:R-:W-:Y:S05]  /*2aed0*/  @!P2 BRA `(.L_x_12457) ;  /* 0x000000080044a947 */ /* 0x001fea0003800000 */
        /* <DEDUP_REMOVED lines=24> */
.L_x_12458:
[----:B------:R-:W0:Y:S01]  /*2b060*/  S2R R2, SR_TID.X ;  /* 0x0000000000027919 */ /* 0x000e220000002100 */
[----:B------:R-:W-:Y:S01]  /*2b070*/  IMAD R3, R19, 0x8, R18 ;  /* 0x0000000813037824 */ /* 0x000fe200078e0212 */
[----:B------:R-:W-:Y:S01]  /*2b080*/  BSSY B2, `(.L_x_12459) ;  /* 0x0000006000027945 */ /* 0x000fe20003800000 */
[----:B0-----:R-:W-:Y:S02]  /*2b090*/  LOP3.LUT R4, R2, 0x7f, RZ, 0xc0, !PT ;  /* 0x0000007f02047812 */ /* 0x001fe400078ec0ff */
[----:B------:R-:W-:Y:S02]  /*2b0a0*/  SHF.L.U32 R2, R8, 0x1f, RZ ;  /* 0x0000001f08027819 */ /* 0x000fe400000006ff */
[----:B------:R-:W-:Y:S02]  /*2b0b0*/  ISETP.NE.AND P1, PT, R4, RZ, PT ;  /* 0x000000ff0400720c */ /* 0x000fe40003f25270 */
[----:B------:R-:W0:Y:S02]  /*2b0c0*/  SYNCS.PHASECHK.TRANS64.TRYWAIT P0, [R3+URZ+0x32440], R2 ;  /* 0x03244002030075a7 */ /* 0x000e24000800017f */
[----:B0-----:R-:W-:Y:S09]  /*2b0d0*/  @!P0 BRA `(.L_x_12460) ;  /* 0x0000003c00588947 */ /* 0x001ff20003800000 */
.L_x_12551:
[----:B------:R-:W-:Y:S05]  /*2b0e0*/  BSYNC B2 ;  /* 0x0000000000027941 */ /* 0x000fea0003800000 */
.L_x_12459:
        /* <DEDUP_REMOVED lines=9> */
.L_x_12462:
[----:B------:R-:W-:Y:S05]  /*2b180*/  BSYNC B2 ;  /* 0x0000000000027941 */ /* 0x000fea0003800000 */
.L_x_12461:
        /* <DEDUP_REMOVED lines=12> */
.L_x_12463:
        /* <DEDUP_REMOVED lines=13> */
.L_x_12552:
[----:B------:R-:W-:Y:S05]  /*2b320*/  BSYNC B2 ;  /* 0x0000000000027941 */ /* 0x000fea0003800000 */
.L_x_12464:
        /* <DEDUP_REMOVED lines=11> */
.L_x_12467:
[----:B------:R-:W-:Y:S05]  /*2b3e0*/  BSYNC B2 ;  /* 0x0000000000027941 */ /* 0x000fea0003800000 */
.L_x_12466:
        /* <DEDUP_REMOVED lines=9> */
.L_x_12468:
        /* <DEDUP_REMOVED lines=15> */
.L_x_12469:
        /* <DEDUP_REMOVED lines=15> */
.L_x_12470:
        /* <DEDUP_REMOVED lines=15> */
.L_x_12471:
        /* <DEDUP_REMOVED lines=10> */
.L_x_12457:
[----:B------:R-:W-:Y:S05]  /*2b7f0*/  BSYNC B1 ;  /* 0x0000000000017941 */ /* 0x000fea0003800000 */
.L_x_12456:
[----:B------:R-:W2:Y:S01]  /*2b800*/  LDL R5, [R1+0x48c] ;  /* 0x00048c0001057983 */ /* 0x000ea20000100800 */
[----:B------:R-:W-:Y:S01]  /*2b810*/  VIADD R0, R0, 0xfffffffe ;  /* 0xfffffffe00007836 */ /* 0x000fe20000000000 */
[----:B--2---:R-:W-:-:S13]  /*2b820*/  ISETP.GT.AND P0, PT, R6, R5, PT ;  /* 0x000000050600720c */ /* 0x004fda0003f04270 */
[----:B------:R-:W-:Y:S05]  /*2b830*/  @P0 BRA `(.L_x_12472) ;  /* 0xffffffec00080947 */ /* 0x000fea000383ffff */
.L_x_12421:
[----:B------:R-:W-:Y:S05]  /*2b840*/  BSYNC B0 ;  /* 0x0000000000007941 */ /* 0x000fea0003800000 */
.L_x_12420:
[----:B------:R-:W0:Y:S02]  /*2b850*/  S2R R2, SR_TID.X ;  /* 0x0000000000027919 */ /* 0x000e240000002100 */
[----:B0-----:R-:W-:Y:S02]  /*2b860*/  LOP3.LUT R3, R2, 0x7f, RZ, 0xc0, !PT ;  /* 0x0000007f02037812 */ /* 0x001fe400078ec0ff */
        /* <DEDUP_REMOVED lines=9> */
[----:B------:R-:W1:Y:S01]  /*2b900*/  S2R R3, SR_LANEID ;  /* 0x0000000000037919 */ /* 0x000e620000000000 */
[----:B------:R-:W-:Y:S02]  /*2b910*/  VOTEU.ANY UR4, UPT, PT ;  /* 0x0000000000047886 */ /* 0x000fe400038e0100 */
[----:B------:R-:W1:Y:S08]  /*2b920*/  FLO.U32 R0, UR4 ;  /* 0x0000000400007d00 */ /* 0x000e7000080e0000 */
[----:B------:R-:W3:Y:S01]  /*2b930*/  POPC R5, UR4 ;  /* 0x0000000400057d09 */ /* 0x000ee20008000000 */
[----:B-1----:R-:W-:-:S02]  /*2b940*/  ISETP.EQ.U32.AND P1, PT, R0, R3, PT ;  /* 0x000000030000720c */ /* 0x002fc40003f22070 */
[----:B0-----:R-:W3:Y:S11]  /*2b950*/  LDC.64 R2, c[0x0][0xd60] ;  /* 0x00035800ff027b82 */ /* 0x001ef60000000a00 */
[----:B---3--:R-:W3:Y:S01]  /*2b960*/  @P1 ATOMG.E.ADD.STRONG.GPU PT, R3, desc[UR40][R2.64], R5 ;  /* 0x00000005020319a8 */ /* 0x008ee200081ee1e8 */
[----:B------:R-:W0:Y:S02]  /*2b970*/  S2R R4, SR_LTMASK ;  /* 0x0000000000047919 */ /* 0x000e240000003900 */
[----:B0-----:R-:W-:-:S04]  /*2b980*/  LOP3.LUT R4, R4, UR4, RZ, 0xc0, !PT ;  /* 0x0000000404047c12 */ /* 0x001fc8000f8ec0ff */
[----:B------:R-:W0:Y:S01]  /*2b990*/  POPC R7, R4 ;  /* 0x0000000400077309 */ /* 0x000e220000000000 */
[----:B---3--:R-:W0:Y:S02]  /*2b9a0*/  SHFL.IDX PT, R0, R3, R0, 0x1f ;  /* 0x00001f0003007589 */ /* 0x008e2400000e0000 */
[----:B0-----:R-:W-:-:S05]  /*2b9b0*/  IADD3 R0, R0, UR37, R7 ;  /* 0x0000002500007c10 */ /* 0x001fca000fffe007 */
[----:B------:R1:W-:Y:S02]  /*2b9c0*/  STL [R1+0x470], R0 ;  /* 0x0004700001007387 */ /* 0x0003e40000100800 */
.L_x_12474:
[----:B------:R-:W-:Y:S05]  /*2b9d0*/  BSYNC B0 ;  /* 0x0000000000007941 */ /* 0x000fea0003800000 */
.L_x_12473:
[----:B------:R-:W-:-:S07]  /*2b9e0*/  SEL R19, R19, RZ, P0 ;  /* 0x000000ff13137207 */ /* 0x000fce0000000000 */
.L_x_12386:
[----:B------:R-:W-:Y:S05]  /*2b9f0*/  BSYNC B7 ;  /* 0x0000000000077941 */ /* 0x000fea0003800000 */
.L_x_12384:
[----:B-1-3--:R-:W3:Y:S02]  /*2ba00*/  LDL R0, [R1+0x490] ;  /* 0x0004900001007983 */ /* 0x00aee40000100800 */
[----:B---3--:R-:W-:-:S13]  /*2ba10*/  LOP3.LUT P0, RZ, R0, 0x40, RZ, 0xc0, !PT ;  /* 0x0000004000ff7812 */ /* 0x008fda000780c0ff */
[----:B------:R-:W-:Y:S05]  /*2ba20*/  @!P0 BRA `(.L_x_12475) ;  /* 0x0000000000288947 */ /* 0x000fea0003800000 */
[----:B------:R-:W-:Y:S05]  /*2ba30*/  WARPSYNC.ALL ;  /* 0x0000000000007948 */ /* 0x000fea0003800000 */
[----:B------:R-:W1:Y:S08]  /*2ba40*/  S2UR UR5, SR_CgaCtaId ;  /* 0x00000000000579c3 */ /* 0x000e700000008800 */
[----:B------:R-:W-:Y:S06]  /*2ba50*/  BAR.SYNC.DEFER_BLOCKING 0x5, 0x180 ;  /* 0x0146000000007b1d */ /* 0x000fec0000010000 */
[----:B------:R-:W-:-:S02]  /*2ba60*/  UMOV UR4, 0x400 ;  /* 0x0000040000047882 */ /* 0x000fc40000000000 */
[----:B-1----:R-:W-:-:S06]  /*2ba70*/  ULEA UR4, UR5, UR4, 0x18 ;  /* 0x0000000405047291 */ /* 0x002fcc000f8ec03f */
[----:B------:R-:W-:-:S05]  /*2ba80*/  IMAD.U32 R18, RZ, RZ, UR4 ;  /* 0x00000004ff127e24 */ /* 0x000fca000f8e00ff */
[----:B0-2---:R-:W0:Y:S04]  /*2ba90*/  LDS.128 R4, [R18+0x324d0] ;  /* 0x0324d00012047984 */ /* 0x005e280000000c00 */
[----:B0-----:R1:W-:Y:S01]  /*2baa0*/  STL.128 [R1+0x470], R4 ;  /* 0x0004700401007387 */ /* 0x0013e20000100c00 */
[----:B------:R-:W-:Y:S06]  /*2bab0*/  BAR.ARV 0x4, 0x180 ;  /* 0x0106000000007b1d */ /* 0x000fec0000002000 */
[----:B------:R-:W-:Y:S05]  /*2bac0*/  BRA `(.L_x_12476) ;  /* 0x0000001000347947 */ /* 0x000fea0003800000 */
.L_x_12475:
[----:B------:R-:W1:Y:S01]  /*2bad0*/  S2R R0, SR_TID.X ;  /* 0x0000000000007919 */ /* 0x000e620000002100 */
[----:B------:R-:W-:Y:S01]  /*2bae0*/  UMOV UR4, 0xffffffff ;  /* 0xffffffff00047882 */ /* 0x000fe20000000000 */
[----:B-1----:R-:W-:-:S04]  /*2baf0*/  LOP3.LUT R16, R0, 0x1f, RZ, 0xc0, !PT ;  /* 0x0000001f00107812 */ /* 0x002fc800078ec0ff */
[----:B------:R-:W-:Y:S01]  /*2bb00*/  ISETP.NE.AND P0, PT, R16, 0x1f, PT ;  /* 0x0000001f1000780c */ /* 0x000fe20003f05270 */
[----:B------:R-:W-:-:S12]  /*2bb10*/  BRA.DIV UR4, `(.L_x_12477) ;  /* 0x0000003204f07947 */ /* 0x000fd8000b800000 */
[----:B0-----:R-:W3:Y:S01]  /*2bb20*/  LDL R4, [R1+0x47c] ;  /* 0x00047c0001047983 */ /* 0x001ee20000100800 */
[----:B------:R-:W-:-:S03]  /*2bb30*/  ULDC UR4, c[0x0][0xd3c] ;  /* 0x00034f0000047ab9 */ /* 0x000fc60000000800 */
[----:B------:R-:W4:Y:S01]  /*2bb40*/  LDL.LU R3, [R1+0x470] ;  /* 0x0004700001037983 */ /* 0x000f220000300800 */
[----:B---3--:R-:W-:-:S05]  /*2bb50*/  IMAD.IADD R0, R4, 0x1, R16 ;  /* 0x0000000104007824 */ /* 0x008fca00078e0210 */
[----:B------:R-:W-:Y:S01]  /*2bb60*/  ISETP.GE.OR P1, PT, R0, UR4, !P0 ;  /* 0x0000000400007c0c */ /* 0x000fe2000c726670 */
[----:B----4-:R-:W-:-:S12]  /*2bb70*/  IMAD.MOV.U32 R11, RZ, RZ, R3 ;  /* 0x000000ffff0b7224 */ /* 0x010fd800078e0003 */
[----:B------:R-:W0:Y:S08]  /*2bb80*/  @!P1 LDC.64 R2, c[0x0][0xd80] ;  /* 0x00036000ff029b82 */ /* 0x000e300000000a00 */
[----:B------:R-:W1:Y:S01]  /*2bb90*/  @!P1 LDC.64 R4, c[0x0][0xd78] ;  /* 0x00035e00ff049b82 */ /* 0x000e620000000a00 */
[----:B0-----:R-:W-:-:S05]  /*2bba0*/  @!P1 IMAD.WIDE R2, R0, 0x4, R2 ;  /* 0x0000000400029825 */ /* 0x001fca00078e0202 */
[----:B--2---:R1:W2:Y:S02]  /*2bbb0*/  @!P1 LDG.E R6, desc[UR40][R2.64] ;  /* 0x0000002802069981 */ /* 0x0042a4000c1e1900 */
        /* <DEDUP_REMOVED lines=9> */
[----:B------:R-:W-:-:S02]  /*2bc50*/  IMAD.MOV.U32 R8, RZ, RZ, RZ ;  /* 0x000000ffff087224 */ /* 0x000fc400078e00ff */
[----:B--2---:R-:W-:Y:S02]  /*2bc60*/  @!P1 IMAD.MOV.U32 R5, RZ, RZ, R6 ;  /* 0x000000ffff059224 */ /* 0x004fe400078e0006 */
[----:B------:R-:W-:Y:S02]  /*2bc70*/  IMAD.MOV.U32 R6, RZ, RZ, RZ ;  /* 0x000000ffff067224 */ /* 0x000fe400078e00ff */
        /* <DEDUP_REMOVED lines=19> */
.L_x_12562:
[----:B------:R-:W-:Y:S02]  /*2bdb0*/  ULDC UR4, c[0x0][0xd38] ;  /* 0x00034e0000047ab9 */ /* 0x000fe40000000800 */
[----:B------:R-:W-:-:S04]  /*2bdc0*/  IMAD.U32 R7, RZ, RZ, UR4 ;  /* 0x00000004ff077e24 */ /* 0x000fc8000f8e00ff */
[----:B-1----:R-:W-:-:S04]  /*2bdd0*/  IMAD R10, R10, R7, RZ ;  /* 0x000000070a0a7224 */ /* 0x002fc800078e02ff */
[----:B------:R-:W-:-:S05]  /*2bde0*/  IMAD.IADD R4, R9, 0x1, R10 ;  /* 0x0000000109047824 */ /* 0x000fca00078e020a */
[----:B------:R-:W-:-:S13]  /*2bdf0*/  ISETP.GT.AND P6, PT, R4, R0, PT ;  /* 0x000000000400720c */ /* 0x000fda0003fc4270 */
[----:B------:R-:W-:Y:S05]  /*2be00*/  @P6 BRA `(.L_x_12478) ;  /* 0x0000000000ac6947 */ /* 0x000fea0003800000 */
.L_x_12481:
        /* <DEDUP_REMOVED lines=37> */
.L_x_12570:
[----:B------:R-:W-:Y:S02]  /*2c060*/  ULDC UR4, c[0x0][0xd38] ;  /* 0x00034e0000047ab9 */ /* 0x000fe40000000800 */
[----:B------:R-:W-:-:S04]  /*2c070*/  IMAD.U32 R7, RZ, RZ, UR4 ;  /* 0x00000004ff077e24 */ /* 0x000fc8000f8e00ff */
[----:B-1----:R-:W-:-:S04]  /*2c080*/  IMAD R10, R10, R7, RZ ;  /* 0x000000070a0a7224 */ /* 0x002fc800078e02ff */
[----:B------:R-:W-:-:S05]  /*2c090*/  IMAD.IADD R4, R10, 0x1, R4 ;  /* 0x000000010a047824 */ /* 0x000fca00078e0204 */
[----:B------:R-:W-:-:S13]  /*2c0a0*/  ISETP.GT.AND P6, PT, R4, R0, PT ;  /* 0x000000000400720c */ /* 0x000fda0003fc4270 */
[----:B------:R-:W-:Y:S05]  /*2c0b0*/  @!P6 BRA `(.L_x_12481) ;  /* 0xfffffffc0054e947 */ /* 0x000fea000383ffff */
.L_x_12478:
        /* <DEDUP_REMOVED lines=12> */
.L_x_12575:
[----:B------:R-:W-:-:S13]  /*2c180*/  ISETP.NE.AND P0, PT, R3, RZ, PT ;  /* 0x000000ff0300720c */ /* 0x000fda0003f05270 */
[----:B------:R-:W-:Y:S05]  /*2c190*/  @!P0 BRA `(.L_x_12483) ;  /* 0x0000000000148947 */ /* 0x000fea0003800000 */
[----:B------:R-:W-:Y:S01]  /*2c1a0*/  UMOV UR4, 0xffffffff ;  /* 0xffffffff00047882 */ /* 0x000fe20000000000 */
[----:B---3--:R-:W-:Y:S02]  /*2c1b0*/  VIADD R9, R9, 0xffffffff ;  /* 0xffffffff09097836 */ /* 0x008fe40000000000 */
[----:B------:R-:W-:Y:S05]  /*2c1c0*/  BRA.DIV UR4, `(.L_x_12484) ;  /* 0x0000003604e47947 */ /* 0x000fea000b800000 */
[----:B0-----:R0:W2:Y:S02]  /*2c1d0*/  SHFL.IDX PT, R2, R2, R9, 0x1f ;  /* 0x00001f0902027589 */ /* 0x0010a400000e0000 */
.L_x_12578:
[----:B--2---:R-:W-:-:S07]  /*2c1e0*/  IMAD.MOV.U32 R8, RZ, RZ, R2 ;  /* 0x000000ffff087224 */ /* 0x004fce00078e0002 */
.L_x_12483:
        /* <DEDUP_REMOVED lines=62> */
.L_x_12485:
        /* <DEDUP_REMOVED lines=54> */
[----:B------:R-:W-:Y:S02]  /*2c930*/  ISETP.GE.AND P2, PT, R3, RZ, PT ;  /* 0x000000ff0300720c */ /* 0x000fe40003f46270 */
[----:B------:R-:W-:-:S05]  /*2c940*/  IADD3 R3, R8, 0x1000000, R0 ;  /* 0x0100000008037810 */ /* 0x000fca0007ffe000 */
[----:B------:R-:W-:-:S06]  /*2c950*/  @P0 VIADD R2, R2, 0x1 ;  /* 0x0000000102020836 */ /* 0x000fcc0000000000 */
[----:B------:R-:W-:Y:S01]  /*2c960*/  @!P2 IMAD.MOV R2, RZ, RZ, -R2 ;  /* 0x000000ffff02a224 */ /* 0x000fe200078e0a02 */
[----:B------:R-:W-:Y:S01]  /*2c970*/  @!P1 LOP3.LUT R2, RZ, R6, RZ, 0x33, !PT ;  /* 0x00000006ff029212 */ /* 0x000fe200078e33ff */
[----:B------:R-:W-:-:S04]  /*2c980*/  IMAD.MOV R6, RZ, RZ, -R6 ;  /* 0x000000ffff067224 */ /* 0x000fc800078e0a06 */
[----:B------:R-:W-:Y:S02]  /*2c990*/  IMAD R3, R2, R6, R3 ;  /* 0x0000000602037224 */ /* 0x000fe400078e0203 */
[----:B------:R-:W-:-:S03]  /*2c9a0*/  IMAD.MOV.U32 R0, RZ, RZ, R2 ;  /* 0x000000ffff007224 */ /* 0x000fc600078e0002 */
[----:B------:R1:W-:Y:S04]  /*2c9b0*/  STL [R1+0x478], R3 ;  /* 0x0004780301007387 */ /* 0x0003e80000100800 */
.L_x_12486:
[----:B-1----:R-:W-:-:S05]  /*2c9c0*/  LOP3.LUT R3, RZ, R0, RZ, 0x33, !PT ;  /* 0x00000000ff037212 */ /* 0x002fca00078e33ff */
[----:B------:R-:W-:-:S05]  /*2c9d0*/  IMAD.IADD R0, R4, 0x1, R3 ;  /* 0x0000000104007824 */ /* 0x000fca00078e0203 */
[----:B------:R2:W-:Y:S01]  /*2c9e0*/  STL [R1+0x474], R0 ;  /* 0x0004740001007387 */ /* 0x0005e20000100800 */
[----:B------:R-:W-:Y:S05]  /*2c9f0*/  BRA `(.L_x_12487) ;  /* 0x0000000000287947 */ /* 0x000fea0003800000 */
.L_x_12479:
        /* <DEDUP_REMOVED lines=10> */
.L_x_12487:
[----:B-1----:R-:W3:Y:S04]  /*2caa0*/  LDL R3, [R1+0x478] ;  /* 0x0004780001037983 */ /* 0x002ee80000100800 */
[----:B0-----:R-:W4:Y:S04]  /*2cab0*/  LDL R2, [R1+0x47c] ;  /* 0x00047c0001027983 */ /* 0x001f280000100800 */
[----:B------:R-:W5:Y:S04]  /*2cac0*/  LDL R4, [R1+0x470] ;  /* 0x0004700001047983 */ /* 0x000f680000100800 */
        /* <DEDUP_REMOVED lines=13> */
.L_x_12476:
[----:B------:R-:W2:Y:S01]  /*2cba0*/  LDL R0, [R1+0x47c] ;  /* 0x00047c0001007983 */ /* 0x000ea20000100800 */
[----:B------:R-:W-:Y:S02]  /*2cbb0*/  ULDC UR4, c[0x0][0xd3c] ;  /* 0x00034f0000047ab9 */ /* 0x000fe40000000800 */
[----:B--2---:R-:W-:-:S13]  /*2cbc0*/  ISETP.GE.AND P0, PT, R0, UR4, PT ;  /* 0x0000000400007c0c */ /* 0x004fda000bf06270 */
[----:B------:R-:W-:Y:S05]  /*2cbd0*/  @!P0 BRA `(.L_x_12488) ;  /* 0xffffff9400dc8947 */ /* 0x000fea000383ffff */
[----:B------:R-:W-:Y:S05]  /*2cbe0*/  BSYNC B8 ;  /* 0x0000000000087941 */ /* 0x000fea0003800000 */
.L_x_12370:
[----:B----4-:R-:W2:Y:S01]  /*2cbf0*/  LDL.LU R0, [R1+0x4e8] ;  /* 0x0004e80001007983 */ /* 0x010ea20000300800 */
[----:B------:R-:W-:Y:S01]  /*2cc00*/  BSSY B0, `(.L_x_12489) ;  /* 0x000000b000007945 */ /* 0x000fe20003800000 */
[----:B01-3--:R-:W0:Y:S01]  /*2cc10*/  S2R R5, SR_CgaCtaId ;  /* 0x0000000000057919 */ /* 0x00be220000008800 */
        /* <DEDUP_REMOVED lines=9> */
.L_x_12579:
[----:B------:R-:W-:Y:S05]  /*2ccb0*/  BSYNC B0 ;  /* 0x0000000000007941 */ /* 0x000fea0003800000 */
.L_x_12489:
[----:B------:R-:W-:-:S03]  /*2ccc0*/  UMOV UR4, 0xffffffff ;  /* 0xffffffff00047882 */ /* 0x000fc60000000000 */
[----:B------:R-:W-:Y:S05]  /*2ccd0*/  BRA.DIV UR4, `(.L_x_12491) ;  /* 0x0000002e04607947 */ /* 0x000fea000b800000 */
[----:B------:R-:W1:Y:S02]  /*2cce0*/  S2R R2, SR_TID.X ;  /* 0x0000000000027919 */ /* 0x000e640000002100 */
[----:B-1----:R-:W-:-:S04]  /*2ccf0*/  SHF.R.U32.HI R2, RZ, 0x5, R2 ;  /* 0x00000005ff027819 */ /* 0x002fc80000011602 */
[----:B------:R-:W-:-:S05]  /*2cd00*/  LOP3.LUT R2, R2, 0x3, RZ, 0xc0, !PT ;  /* 0x0000000302027812 */ /* 0x000fca00078ec0ff */
[----:B------:R1:W2:Y:S02]  /*2cd10*/  SHFL.IDX PT, R14, R2, RZ, 0x1f ;  /* 0x00001fff020e7589 */ /* 0x0002a400000e0000 */
.L_x_12582:
[----:B--2---:R-:W-:Y:S01]  /*2cd20*/  ISETP.NE.AND P0, PT, R14, RZ, PT ;  /* 0x000000ff0e00720c */ /* 0x004fe20003f05270 */
[----:B------:R-:W-:-:S12]  /*2cd30*/  BSSY B0, `(.L_x_12492) ;  /* 0x0000025000007945 */ /* 0x000fd80003800000 */
[----:B------:R-:W-:Y:S05]  /*2cd40*/  @P0 BRA `(.L_x_12493) ;  /* 0x00000000008c0947 */ /* 0x000fea0003800000 */
[----:B------:R-:W-:-:S03]  /*2cd50*/  UMOV UR4, 0xffffffff ;  /* 0xffffffff00047882 */ /* 0x000fc60000000000 */
[----:B------:R-:W-:Y:S05]  /*2cd60*/  BRA.DIV UR4, `(.L_x_12494) ;  /* 0x0000002e04707947 */ /* 0x000fea000b800000 */
[----:B------:R-:W-:-:S13]  /*2cd70*/  ELECT P6, URZ, PT ;  /* 0x00000000003f782f */ /* 0x000fda00038c0000 */
.L_x_12585:
[----:B------:R-:W-:Y:S05]  /*2cd80*/  @!P6 BRA `(.L_x_12493) ;  /* 0x00000000007ce947 */ /* 0x000fea0003800000 */
[----:B------:R-:W-:-:S06]  /*2cd90*/  ULOP3.LUT UR4, UR36, 0x2, URZ, 0xfc, !UPT ;  /* 0x0000000224047892 */ /* 0x000fcc000f8efc3f */
[----:B-1----:R-:W-:-:S05]  /*2cda0*/  IMAD.U32 R2, RZ, RZ, UR4 ;  /* 0x00000004ff027e24 */ /* 0x002fca000f8e00ff */
[----:B------:R-:W-:-:S13]  /*2cdb0*/  ISETP.NE.AND P2, PT, R2, 0x3, PT ;  /* 0x000000030200780c */ /* 0x000fda0003f45270 */
[----:B------:R-:W-:Y:S05]  /*2cdc0*/  @!P2 BRA `(.L_x_12495) ;  /* 0x000000000004a947 */ /* 0x000fea0003800000 */
[----:B------:R-:W-:Y:S01]  /*2cdd0*/  BPT.TRAP 0x1 ;  /* 0x000000040000795c */ /* 0x000fe20000300000 */
.L_x_12495:
        /* <DEDUP_REMOVED lines=13> */
.L_x_12586:
[----:B------:R-:W1:Y:S02]  /*2ceb0*/  SYNCS.PHASECHK.TRANS64.TRYWAIT P0, [R7+URZ], R2 ;  /* 0x00000002070075a7 */ /* 0x000e64000800017f */
[----:B-1----:R-:W-:Y:S05]  /*2cec0*/  @!P0 BRA `(.L_x_12497) ;  /* 0x0000002c004c8947 */ /* 0x002fea0003800000 */
.L_x_12587:
[----:B------:R-:W-:Y:S05]  /*2ced0*/  @!P2 BRA `(.L_x_12498) ;  /* 0x000000000004a947 */ /* 0x000fea0003800000 */
[----:B------:R-:W-:Y:S01]  /*2cee0*/  BPT.TRAP 0x1 ;  /* 0x000000040000795c */ /* 0x000fe20000300000 */
.L_x_12498:
[----:B------:R-:W-:-:S04]  /*2cef0*/  VIADD R0, R0, 0x32460 ;  /* 0x0003246000007836 */ /* 0x000fc80000000000 */
[----:B------:R-:W-:-:S04]  /*2cf00*/  IMAD R4, R19, 0x8, R0 ;  /* 0x0000000813047824 */ /* 0x000fc800078e0200 */
[----:B------:R-:W2:Y:S02]  /*2cf10*/  SYNCS.PHASECHK.TRANS64.TRYWAIT P0, [R4+URZ], R5 ;  /* 0x00000005040075a7 */ /* 0x000ea4000800017f */
[----:B--2---:R-:W-:Y:S05]  /*2cf20*/  @!P0 BRA `(.L_x_12499) ;  /* 0x0000002c00488947 */ /* 0x004fea0003800000 */
.L_x_12588:
[----:B------:R-:W-:-:S07]  /*2cf30*/  IMAD R3, R3, 0x8, R0 ;  /* 0x0000000803037824 */ /* 0x000fce00078e0200 */
.L_x_12500:
[----:B---3--:R3:W4:Y:S02]  /*2cf40*/  SYNCS.PHASECHK.TRANS64.TRYWAIT P0, [R3+URZ], R2 ;  /* 0x00000002030075a7 */ /* 0x008724000800017f */
[----:B----4-:R-:W-:Y:S05]  /*2cf50*/  @!P0 NANOSLEEP.SYNCS 0x989680 ;  /* 0x009896800000895d */ /* 0x010fea0003900000 */
[----:B------:R-:W4:Y:S02]  /*2cf60*/  @!P0 SYNCS.PHASECHK.TRANS64 P0, [R3+URZ], R2 ;  /* 0x00000002030085a7 */ /* 0x000f24000800007f */
[----:B----4-:R-:W-:Y:S05]  /*2cf70*/  @!P0 BRA `(.L_x_12500) ;  /* 0xfffffffc00f08947 */ /* 0x010fea000383ffff */
.L_x_12493:
[----:B------:R-:W-:Y:S05]  /*2cf80*/  BSYNC B0 ;  /* 0x0000000000007941 */ /* 0x000fea0003800000 */
.L_x_12492:
[----:B------:R-:W-:Y:S05]  /*2cf90*/  EXIT ;  /* 0x000000000000794d */ /* 0x000fea0003800000 */
.L_x_12250:
[----:B0-----:R0:W1:Y:S02]  /*2cfa0*/  SYNCS.PHASECHK.TRANS64.TRYWAIT P0, [R72+URZ+0x32400], R11 ;  /* 0x0324000b480075a7 */ /* 0x001064000800017f */
[----:B-1----:R-:W-:Y:S05]  /*2cfb0*/  @!P0 NANOSLEEP.SYNCS 0x989680 ;  /* 0x009896800000895d */ /* 0x002fea0003900000 */
[----:B------:R-:W1:Y:S02]  /*2cfc0*/  @!P0 SYNCS.PHASECHK.TRANS64 P0, [R72+URZ+0x32400], R11 ;  /* 0x0324000b480085a7 */ /* 0x000e64000800007f */
[----:B-1----:R-:W-:Y:S05]  /*2cfd0*/  @!P0 BRA `(.L_x_12250) ;  /* 0xfffffffc00f08947 */ /* 0x002fea000383ffff */
[----:B------:R-:W-:Y:S05]  /*2cfe0*/  BRA `(.L_x_12501) ;  /* 0xfffffd5c00847947 */ /* 0x000fea000383ffff */
.L_x_12257:
[----:B-1----:R1:W2:Y:S02]  /*2cff0*/  SYNCS.PHASECHK.TRANS64.TRYWAIT P0, [R10+URZ], R11 ;  /* 0x0000000b0a0075a7 */ /* 0x0022a4000800017f */
[----:B--2---:R-:W-:Y:S05]  /*2d000*/  @!P0 NANOSLEEP.SYNCS 0x989680 ;  /* 0x009896800000895d */ /* 0x004fea0003900000 */
[----:B------:R-:W2:Y:S02]  /*2d010*/  @!P0 SYNCS.PHASECHK.TRANS64 P0, [R10+URZ], R11 ;  /* 0x0000000b0a0085a7 */ /* 0x000ea4000800007f */
[----:B--2---:R-:W-:Y:S05]  /*2d020*/  @!P0 BRA `(.L_x_12257) ;  /* 0xfffffffc00f08947 */ /* 0x004fea000383ffff */
[----:B------:R-:W-:Y:S05]  /*2d030*/  BRA `(.L_x_12256) ;  /* 0xfffffd6000ac7947 */ /* 0x000fea000383ffff */
.L_x_12259:
[----:B0-----:R0:W1:Y:S02]  /*2d040*/  SYNCS.PHASECHK.TRANS64.TRYWAIT P0, [R72+URZ+0x32410], R11 ;  /* 0x0324100b480075a7 */ /* 0x001064000800017f */
[----:B-1----:R-:W-:Y:S05]  /*2d050*/  @!P0 NANOSLEEP.SYNCS 0x989680 ;  /* 0x009896800000895d */ /* 0x002fea0003900000 */
[----:B------:R-:W1:Y:S02]  /*2d060*/  @!P0 SYNCS.PHASECHK.TRANS64 P0, [R72+URZ+0x32410], R11 ;  /* 0x0324100b480085a7 */ /* 0x000e64000800007f */
[----:B-1----:R-:W-:Y:S05]  /*2d070*/  @!P0 BRA `(.L_x_12259) ;  /* 0xfffffffc00f08947 */ /* 0x002fea000383ffff */
[----:B------:R-:W-:Y:S05]  /*2d080*/  BRA `(.L_x_12502) ;  /* 0xfffffd6400847947 */ /* 0x000fea000383ffff */
.L_x_12266:
[----:B-1----:R1:W2:Y:S02]  /*2d090*/  SYNCS.PHASECHK.TRANS64.TRYWAIT P0, [R10+URZ], R11 ;  /* 0x0000000b0a0075a7 */ /* 0x0022a4000800017f */
[----:B--2---:R-:W-:Y:S05]  /*2d0a0*/  @!P0 NANOSLEEP.SYNCS 0x989680 ;  /* 0x009896800000895d */ /* 0x004fea0003900000 */
[----:B------:R-:W2:Y:S02]  /*2d0b0*/  @!P0 SYNCS.PHASECHK.TRANS64 P0, [R10+URZ], R11 ;  /* 0x0000000b0a0085a7 */ /* 0x000ea4000800007f */
[----:B--2---:R-:W-:Y:S05]  /*2d0c0*/  @!P0 BRA `(.L_x_12266) ;  /* 0xfffffffc00f08947 */ /* 0x004fea000383ffff */
[----:B------:R-:W-:Y:S05]  /*2d0d0*/  BRA `(.L_x_12265) ;  /* 0xfffffd6400c87947 */ /* 0x000fea000383ffff */
.L_x_12297:
[----:B0-----:R0:W1:Y:S02]  /*2d0e0*/  SYNCS.PHASECHK.TRANS64.TRYWAIT P2, [R0+URZ], R3 ;  /* 0x00000003000075a7 */ /* 0x001064000804017f */
[----:B-1----:R-:W-:Y:S05]  /*2d0f0*/  @!P2 NANOSLEEP.SYNCS 0x989680 ;  /* 0x009896800000a95d */ /* 0x002fea0003900000 */
[----:B------:R-:W1:Y:S02]  /*2d100*/  @!P2 SYNCS.PHASECHK.TRANS64 P2, [R0+URZ], R3 ;  /* 0x000000030000a5a7 */ /* 0x000e64000804007f */
[----:B-1----:R-:W-:Y:S05]  /*2d110*/  @!P2 BRA `(.L_x_12297) ;  /* 0xfffffffc00f0a947 */ /* 0x002fea000383ffff */
[----:B------:R-:W-:Y:S05]  /*2d120*/  BRA `(.L_x_12296) ;  /* 0xfffffdd000f47947 */ /* 0x000fea000383ffff */
.L_x_12304:
[----:B-1----:R1:W2:Y:S02]  /*2d130*/  SYNCS.PHASECHK.TRANS64.TRYWAIT P2, [R4+URZ], R5 ;  /* 0x00000005040075a7 */ /* 0x0022a4000804017f */
[----:B--2---:R-:W-:Y:S05]  /*2d140*/  @!P2 NANOSLEEP.SYNCS 0x989680 ;  /* 0x009896800000a95d */ /* 0x004fea0003900000 */
[----:B------:R-:W2:Y:S02]  /*2d150*/  @!P2 SYNCS.PHASECHK.TRANS64 P2, [R4+URZ], R5 ;  /* 0x000000050400a5a7 */ /* 0x000ea4000804007f */
[----:B--2---:R-:W-:Y:S05]  /*2d160*/  @!P2 BRA `(.L_x_12304) ;  /* 0xfffffffc00f0a947 */ /* 0x004fea000383ffff */
[----:B------:R-:W-:Y:S05]  /*2d170*/  BRA `(.L_x_12303) ;  /* 0xfffffdd800187947 */ /* 0x000fea000383ffff */
.L_x_12315:
[----:B-1----:R1:W2:Y:S02]  /*2d180*/  SYNCS.PHASECHK.TRANS64.TRYWAIT P1, [R0+URZ], R7 ;  /* 0x00000007000075a7 */ /* 0x0022a4000802017f */
[----:B--2---:R-:W-:Y:S05]  /*2d190*/  @!P1 NANOSLEEP.SYNCS 0x989680 ;  /* 0x009896800000995d */ /* 0x004fea0003900000 */
[----:B------:R-:W2:Y:S02]  /*2d1a0*/  @!P1 SYNCS.PHASECHK.TRANS64 P1, [R0+URZ], R7 ;  /* 0x00000007000095a7 */ /* 0x000ea4000802007f */
[----:B--2---:R-:W-:Y:S05]  /*2d1b0*/  @!P1 BRA `(.L_x_12315) ;  /* 0xfffffffc00f09947 */ /* 0x004fea000383ffff */
[----:B------:R-:W-:Y:S05]  /*2d1c0*/  BRA `(.L_x_12314) ;  /* 0xfffffe7000747947 */ /* 0x000fea000383ffff */
.L_x_12322:
[----:B--2---:R2:W3:Y:S02]  /*2d1d0*/  SYNCS.PHASECHK.TRANS64.TRYWAIT P1, [R4+URZ], R5 ;  /* 0x00000005040075a7 */ /* 0x0044e4000802017f */
[----:B---3--:R-:W-:Y:S05]  /*2d1e0*/  @!P1 NANOSLEEP.SYNCS 0x989680 ;  /* 0x009896800000995d */ /* 0x008fea0003900000 */
[----:B------:R-:W3:Y:S02]  /*2d1f0*/  @!P1 SYNCS.PHASECHK.TRANS64 P1, [R4+URZ], R5 ;  /* 0x00000005040095a7 */ /* 0x000ee4000802007f */
[----:B---3--:R-:W-:Y:S05]  /*2d200*/  @!P1 BRA `(.L_x_12322) ;  /* 0xfffffffc00f09947 */ /* 0x008fea000383ffff */
[----:B------:R-:W-:Y:S05]  /*2d210*/  BRA `(.L_x_12321) ;  /* 0xfffffe7400987947 */ /* 0x000fea000383ffff */
.L_x_12392:
[----:B0-----:R-:W0:Y:S01]  /*2d220*/  S2R R4, SR_TID.X ;  /* 0x0000000000047919 */ /* 0x001e220000002100 */
[----:B------:R-:W-:Y:S01]  /*2d230*/  BSSY B0, `(.L_x_12503) ;  /* 0x000000a000007945 */ /* 0x000fe20003800000 */
[----:B------:R-:W-:Y:S02]  /*2d240*/  IMAD.MOV.U32 R12, RZ, RZ, RZ ;  /* 0x000000ffff0c7224 */ /* 0x000fe400078e00ff */
[----:B------:R-:W-:Y:S02]  /*2d250*/  IMAD.MOV.U32 R11, RZ, RZ, 0x1f ;  /* 0x0000001fff0b7424 */ /* 0x000fe400078e00ff */
[----:B------:R-:W-:Y:S01]  /*2d260*/  IMAD.MOV.U32 R15, RZ, RZ, -0x1 ;  /* 0xffffffffff0f7424 */ /* 0x000fe200078e00ff */
[----:B0-----:R-:W-:-:S04]  /*2d270*/  SHF.R.U32.HI R4, RZ, 0x5, R4 ;  /* 0x00000005ff047819 */ /* 0x001fc80000011604 */
[----:B------:R-:W-:-:S05]  /*2d280*/  LOP3.LUT R4, R4, 0x3, RZ, 0xc0, !PT ;  /* 0x0000000304047812 */ /* 0x000fca00078ec0ff */
[----:B------:R-:W-:-:S07]  /*2d290*/  IMAD.MOV.U32 R13, RZ, RZ, R4 ;  /* 0x000000ffff0d7224 */ /* 0x000fce00078e0004 */
[----:B-1----:R-:W-:Y:S05]  /*2d2a0*/  WARPSYNC.COLLECTIVE R15, `(.L_x_12504) ;  /* 0x000000000f087348 */ /* 0x002fea0003c00000 */
[----:B------:R0:W2:Y:S02]  /*2d2b0*/  SHFL.IDX P6, R14, R13, R12, R11 ;  /* 0x0000000c0d0e7389 */ /* 0x0000a400000c000b */
[----:B012---:R-:W-:Y:S01]  /*2d2c0*/  ENDCOLLECTIVE ;  /* 0x000000000000791b */ /* 0x007fe20003800000 */
.L_x_12504:
[----:B------:R-:W-:Y:S05]  /*2d2d0*/  BSYNC B0 ;  /* 0x0000000000007941 */ /* 0x000fea0003800000 */
.L_x_12503:
[----:B------:R-:W-:Y:S05]  /*2d2e0*/  BRA `(.L_x_12505) ;  /* 0xffffffa000a87947 */ /* 0x000fea000383ffff */
.L_x_12394:
[----:B------:R-:W-:Y:S01]  /*2d2f0*/  BSSY B0, `(.L_x_12506) ;  /* 0x0000006000007945 */ /* 0x000fe20003800000 */
[----:B------:R-:W-:-:S07]  /*2d300*/  IMAD.MOV.U32 R15, RZ, RZ, -0x1 ;  /* 0xffffffffff0f7424 */ /* 0x000fce00078e00ff */
[----:B01----:R-:W-:Y:S05]  /*2d310*/  WARPSYNC.COLLECTIVE R15, `(.L_x_12507) ;  /* 0x000000000f0c7348 */ /* 0x003fea0003c00000 */
[----:B------:R-:W-:Y:S02]  /*2d320*/  ELECT P6, UR62, PT ;  /* 0x00000000003e782f */ /* 0x000fe400038c0000 */
[----:B------:R-:W-:Y:S01]  /*2d330*/  MOV R14, UR62 ;  /* 0x0000003e000e7c02 */ /* 0x000fe20008000f00 */
[----:B01----:R-:W-:Y:S10]  /*2d340*/  ENDCOLLECTIVE ;  /* 0x000000000000791b */ /* 0x003ff40003800000 */
.L_x_12507:
[----:B------:R-:W-:Y:S05]  /*2d350*/  BSYNC B0 ;  /* 0x0000000000007941 */ /* 0x000fea0003800000 */
.L_x_12506:
[----:B------:R-:W-:Y:S05]  /*2d360*/  BRA `(.L_x_12508) ;  /* 0xffffffa000b47947 */ /* 0x000fea000383ffff */
.L_x_12396:
[----:B0-----:R0:W2:Y:S02]  /*2d370*/  SYNCS.PHASECHK.TRANS64.TRYWAIT P0, [R0+URZ+0x32440], R2 ;  /* 0x03244002000075a7 */ /* 0x0010a4000800017f */
[----:B--2---:R-:W-:Y:S05]  /*2d380*/  @!P0 NANOSLEEP.SYNCS 0x989680 ;  /* 0x009896800000895d */ /* 0x004fea0003900000 */
[----:B------:R-:W2:Y:S02]  /*2d390*/  @!P0 SYNCS.PHASECHK.TRANS64 P0, [R0+URZ+0x32440], R2 ;  /* 0x03244002000085a7 */ /* 0x000ea4000800007f */
[----:B--2---:R-:W-:Y:S05]  /*2d3a0*/  @!P0 BRA `(.L_x_12396) ;  /* 0xfffffffc00f08947 */ /* 0x004fea000383ffff */
[----:B------:R-:W-:Y:S05]  /*2d3b0*/  BRA `(.L_x_12509) ;  /* 0xffffffa400147947 */ /* 0x000fea000383ffff */
.L_x_12400:
        /* <DEDUP_REMOVED lines=10> */
.L_x_12510:
[----:B------:R0:W-:Y:S01]  /*2d460*/  STL [R1+0x494], R10 ;  /* 0x0004940a01007387 */ /* 0x0001e20000100800 */
[----:B------:R-:W-:Y:S02]  /*2d470*/  IMAD.MOV.U32 R13, RZ, RZ, R3 ;  /* 0x000000ffff0d7224 */ /* 0x000fe400078e0003 */
[----:B------:R-:W-:-:S07]  /*2d480*/  IMAD.MOV.U32 R4, RZ, RZ, R14 ;  /* 0x000000ffff047224 */ /* 0x000fce00078e000e */
[----:B0-----:R-:W-:Y:S05]  /*2d490*/  WARPSYNC.COLLECTIVE R15, `(.L_x_12511) ;  /* 0x000000000f087348 */ /* 0x001fea0003c00000 */
[----:B------:R1:W2:Y:S02]  /*2d4a0*/  SHFL.IDX P6, R14, R13, R12, R11 ;  /* 0x0000000c0d0e7389 */ /* 0x0002a400000c000b */
[----:B012---:R-:W-:Y:S01]  /*2d4b0*/  ENDCOLLECTIVE ;  /* 0x000000000000791b */ /* 0x007fe20003800000 */
.L_x_12511:
[----:B------:R-:W-:Y:S02]  /*2d4c0*/  IMAD.MOV.U32 R13, RZ, RZ, R0 ;  /* 0x000000ffff0d7224 */ /* 0x000fe400078e0000 */
[----:B------:R-:W-:Y:S02]  /*2d4d0*/  IMAD.MOV.U32 R12, RZ, RZ, 0x1 ;  /* 0x00000001ff0c7424 */ /* 0x000fe400078e00ff */
[----:B------:R-:W-:-:S07]  /*2d4e0*/  IMAD.MOV.U32 R5, RZ, RZ, R14 ;  /* 0x000000ffff057224 */ /* 0x000fce00078e000e */
[----:B------:R-:W-:Y:S05]  /*2d4f0*/  WARPSYNC.COLLECTIVE R15, `(.L_x_12512) ;  /* 0x000000000f087348 */ /* 0x000fea0003c00000 */
[----:B------:R0:W1:Y:S02]  /*2d500*/  SHFL.IDX P6, R14, R13, R12, R11 ;  /* 0x0000000c0d0e7389 */ /* 0x00006400000c000b */
[----:B01----:R-:W-:Y:S01]  /*2d510*/  ENDCOLLECTIVE ;  /* 0x000000000000791b */ /* 0x003fe20003800000 */
.L_x_12512:
[----:B------:R-:W-:Y:S02]  /*2d520*/  IMAD.MOV.U32 R13, RZ, RZ, R3 ;  /* 0x000000ffff0d7224 */ /* 0x000fe400078e0003 */
[----:B------:R-:W-:Y:S02]  /*2d530*/  IMAD R2, R2, R7, RZ ;  /* 0x0000000702027224 */ /* 0x000fe400078e02ff */
[----:B------:R-:W-:-:S07]  /*2d540*/  IMAD.MOV.U32 R7, RZ, RZ, R14 ;  /* 0x000000ffff077224 */ /* 0x000fce00078e000e */
[----:B------:R-:W-:Y:S05]  /*2d550*/  WARPSYNC.COLLECTIVE R15, `(.L_x_12513) ;  /* 0x000000000f087348 */ /* 0x000fea0003c00000 */
[----:B------:R0:W1:Y:S02]  /*2d560*/  SHFL.IDX P6, R14, R13, R12, R11 ;  /* 0x0000000c0d0e7389 */ /* 0x00006400000c000b */
[----:B01----:R-:W-:Y:S01]  /*2d570*/  ENDCOLLECTIVE ;  /* 0x000000000000791b */ /* 0x003fe20003800000 */
.L_x_12513:
[----:B------:R-:W-:-:S13]  /*2d580*/  ISETP.GE.AND P1, PT, R10, R2, PT ;  /* 0x000000020a00720c */ /* 0x000fda0003f26270 */
[----:B------:R-:W-:Y:S01]  /*2d590*/  @!P1 LEA R5, P3, R9, R5, 0x1 ;  /* 0x0000000509059211 */ /* 0x000fe200078608ff */
[----:B------:R-:W-:Y:S02]  /*2d5a0*/  IMAD.MOV.U32 R13, RZ, RZ, R0 ;  /* 0x000000ffff0d7224 */ /* 0x000fe400078e0000 */
[----:B------:R-:W-:Y:S02]  /*2d5b0*/  IMAD.MOV.U32 R12, RZ, RZ, 0x2 ;  /* 0x00000002ff0c7424 */ /* 0x000fe400078e00ff */
[----:B------:R-:W-:-:S05]  /*2d5c0*/  @!P1 IMAD.X R4, RZ, RZ, R4, P3 ;  /* 0x000000ffff049224 */ /* 0x000fca00018e0604 */
[----:B------:R-:W-:Y:S01]  /*2d5d0*/  @!P1 LOP3.LUT R5, R5, R4, RZ, 0x3c, !PT ;  /* 0x0000000405059212 */ /* 0x000fe200078e3cff */
[----:B------:R-:W-:-:S07]  /*2d5e0*/  IMAD.MOV.U32 R6, RZ, RZ, R14 ;  /* 0x000000ffff067224 */ /* 0x000fce00078e000e */
[----:B------:R-:W-:Y:S05]  /*2d5f0*/  WARPSYNC.COLLECTIVE R15, `(.L_x_12514) ;  /* 0x000000000f087348 */ /* 0x000fea0003c00000 */
[----:B------:R0:W1:Y:S02]  /*2d600*/  SHFL.IDX P6, R14, R13, R12, R11 ;  /* 0x0000000c0d0e7389 */ /* 0x00006400000c000b */
[----:B01----:R-:W-:Y:S01]  /*2d610*/  ENDCOLLECTIVE ;  /* 0x000000000000791b */ /* 0x003fe20003800000 */
.L_x_12514:
        /* <DEDUP_REMOVED lines=15> */
.L_x_12515:
        /* <DEDUP_REMOVED lines=19> */
.L_x_12516:
        /* <DEDUP_REMOVED lines=10> */
.L_x_12517:
        /* <DEDUP_REMOVED lines=13> */
.L_x_12518:
        /* <DEDUP_REMOVED lines=10> */
.L_x_12519:
        /* <DEDUP_REMOVED lines=13> */
.L_x_12520:
        /* <DEDUP_REMOVED lines=10> */
.L_x_12521:
        /* <DEDUP_REMOVED lines=13> */
.L_x_12522:
        /* <DEDUP_REMOVED lines=10> */
.L_x_12523:
        /* <DEDUP_REMOVED lines=11> */
.L_x_12524:
        /* <DEDUP_REMOVED lines=10> */
.L_x_12525:
[----:B------:R-:W-:Y:S01]  /*2de80*/  @!PT LDS RZ, [RZ] ;  /* 0x00000000fffff984 */ /* 0x000fe20000000800 */
[----:B------:R-:W-:Y:S01]  /*2de90*/  @!PT LDS RZ, [RZ] ;  /* 0x00000000fffff984 */ /* 0x000fe20000000800 */
[----:B------:R-:W-:Y:S01]  /*2dea0*/  @!PT LDS RZ, [RZ] ;  /* 0x00000000fffff984 */ /* 0x000fe20000000800 */
[----:B------:R1:W-:Y:S01]  /*2deb0*/  @!P1 LDGSTS.E.BYPASS.LTC128B.128 [R8+0x1b400], desc[UR40][R4.64], !P0 ;  /* 0x1b40000004089fae */ /* 0x0003e2000c101d68 */
[----:B------:R-:W-:Y:S01]  /*2dec0*/  IMAD.MOV.U32 R3, RZ, RZ, R14 ;  /* 0x000000ffff037224 */ /* 0x000fe200078e000e */
[----:B------:R-:W-:Y:S06]  /*2ded0*/  BRA `(.L_x_12526) ;  /* 0xffffffa4009c7947 */ /* 0x000fec000383ffff */
.L_x_12404:
        /* <DEDUP_REMOVED lines=11> */
[-C--:B---3--:R-:W-:Y:S02]  /*2df90*/  ISETP.GE.AND P4, PT, R6, R3.reuse, PT ;  /* 0x000000030600720c */ /* 0x088fe40003f86270 */
[----:B----4-:R-:W-:Y:S02]  /*2dfa0*/  ISETP.GE.AND P5, PT, R15, R3, PT ;  /* 0x000000030f00720c */ /* 0x010fe40003fa6270 */
[----:B-----5:R-:W-:-:S09]  /*2dfb0*/  LOP3.LUT R9, R9, 0xffffffef, RZ, 0xc0, !PT ;  /* 0xffffffef09097812 */ /* 0x020fd200078ec0ff */
        /* <DEDUP_REMOVED lines=9> */
[----:B------:R-:W-:-:S04]  /*2e050*/  @P4 LOP3.LUT R9, R9, 0x2, RZ, 0xfc, !PT ;  /* 0x0000000209094812 */ /* 0x000fc800078efcff */
[----:B------:R-:W-:-:S04]  /*2e060*/  LOP3.LUT R9, R9, 0xffffffdf, RZ, 0xc0, !PT ;  /* 0xffffffdf09097812 */ /* 0x000fc800078ec0ff */
[----:B------:R-:W-:-:S05]  /*2e070*/  @P6 LOP3.LUT R9, R9, 0x20, RZ, 0xfc, !PT ;  /* 0x0000002009096812 */ /* 0x000fca00078efcff */
[----:B------:R0:W-:Y:S01]  /*2e080*/  STL [R1+0x490], R9 ;  /* 0x0004900901007387 */ /* 0x0001e20000100800 */
[-C--:B------:R-:W-:Y:S01]  /*2e090*/  ISETP.GE.AND P5, PT, R12, R3.reuse, PT ;  /* 0x000000030c00720c */ /* 0x080fe20003fa6270 */
[----:B------:R-:W-:Y:S01]  /*2e0a0*/  IMAD.MOV.U32 R13, RZ, RZ, R0 ;  /* 0x000000ffff0d7224 */ /* 0x000fe200078e0000 */
[----:B------:R-:W-:Y:S01]  /*2e0b0*/  ISETP.GE.AND P4, PT, R10, R3, PT ;  /* 0x000000030a00720c */ /* 0x000fe20003f86270 */
[----:B------:R-:W-:Y:S02]  /*2e0c0*/  IMAD.MOV.U32 R12, RZ, RZ, RZ ;  /* 0x000000ffff0c7224 */ /* 0x000fe400078e00ff */
[----:B------:R-:W-:Y:S02]  /*2e0d0*/  IMAD.MOV.U32 R11, RZ, RZ, 0x181f ;  /* 0x0000181fff0b7424 */ /* 0x000fe400078e00ff */
[----:B------:R-:W-:-:S08]  /*2e0e0*/  IMAD.MOV.U32 R15, RZ, RZ, -0x1 ;  /* 0xffffffffff0f7424 */ /* 0x000fd000078e00ff */
[----:B0-----:R-:W-:Y:S05]  /*2e0f0*/  WARPSYNC.COLLECTIVE R15, `(.L_x_12528) ;  /* 0x000000000f087348 */ /* 0x001fea0003c00000 */
[----:B------:R1:W2:Y:S02]  /*2e100*/  SHFL.IDX P6, R14, R13, R12, R11 ;  /* 0x0000000c0d0e7389 */ /* 0x0002a400000c000b */
[----:B012---:R-:W-:Y:S01]  /*2e110*/  ENDCOLLECTIVE ;  /* 0x000000000000791b */ /* 0x007fe20003800000 */
.L_x_12528:
[----:B------:R-:W-:Y:S05]  /*2e120*/  BSYNC B0 ;  /* 0x0000000000007941 */ /* 0x000fea0003800000 */
.L_x_12527:
        /* <DEDUP_REMOVED lines=10> */
.L_x_12529:
        /* <DEDUP_REMOVED lines=16> */
.L_x_12530:
        /* <DEDUP_REMOVED lines=15> */
.L_x_12531:
        /* <DEDUP_REMOVED lines=12> */
.L_x_12532:
        /* <DEDUP_REMOVED lines=12> */
.L_x_12533:
        /* <DEDUP_REMOVED lines=12> */
.L_x_12534:
        /* <DEDUP_REMOVED lines=12> */
.L_x_12535:
        /* <DEDUP_REMOVED lines=12> */
.L_x_12536:
        /* <DEDUP_REMOVED lines=12> */
.L_x_12537:
        /* <DEDUP_REMOVED lines=12> */
.L_x_12538:
        /* <DEDUP_REMOVED lines=11> */
.L_x_12539:
        /* <DEDUP_REMOVED lines=16> */
.L_x_12540:
[----:B------:R-:W-:Y:S02]  /*2eab0*/  IMAD.MOV.U32 R13, RZ, RZ, R2 ;  /* 0x000000ffff0d7224 */ /* 0x000fe400078e0002 */
[----:B------:R-:W-:-:S07]  /*2eac0*/  IMAD.MOV.U32 R6, RZ, RZ, R14 ;  /* 0x000000ffff067224 */ /* 0x000fce00078e000e */
[----:B------:R-:W-:Y:S05]  /*2ead0*/  WARPSYNC.COLLECTIVE R15, `(.L_x_12541) ;  /* 0x000000000f087348 */ /* 0x000fea0003c00000 */
[----:B------:R0:W1:Y:S02]  /*2eae0*/  SHFL.IDX P6, R14, R13, R12, R11 ;  /* 0x0000000c0d0e7389 */ /* 0x00006400000c000b */
[----:B01----:R-:W-:Y:S01]  /*2eaf0*/  ENDCOLLECTIVE ;  /* 0x000000000000791b */ /* 0x003fe20003800000 */
.L_x_12541:
[----:B------:R-:W-:Y:S02]  /*2eb00*/  IMAD.MOV.U32 R13, RZ, RZ, R0 ;  /* 0x000000ffff0d7224 */ /* 0x000fe400078e0000 */
[----:B------:R-:W-:Y:S02]  /*2eb10*/  IMAD.MOV.U32 R12, RZ, RZ, 0x7 ;  /* 0x00000007ff0c7424 */ /* 0x000fe400078e00ff */
[----:B------:R-:W-:-:S07]  /*2eb20*/  IMAD.MOV.U32 R4, RZ, RZ, R14 ;  /* 0x000000ffff047224 */ /* 0x000fce00078e000e */
[----:B------:R-:W-:Y:S05]  /*2eb30*/  WARPSYNC.COLLECTIVE R15, `(.L_x_12542) ;  /* 0x000000000f087348 */ /* 0x000fea0003c00000 */
[----:B------:R0:W1:Y:S02]  /*2eb40*/  SHFL.IDX P6, R14, R13, R12, R11 ;  /* 0x0000000c0d0e7389 */ /* 0x00006400000c000b */
[----:B01----:R-:W-:Y:S01]  /*2eb50*/  ENDCOLLECTIVE ;  /* 0x000000000000791b */ /* 0x003fe20003800000 */
.L_x_12542:
        /* <DEDUP_REMOVED lines=14> */
.L_x_12543:
[----:B------:R-:W-:Y:S01]  /*2ec40*/  IMAD.MOV.U32 R2, RZ, RZ, R14 ;  /* 0x000000ffff027224 */ /* 0x000fe200078e000e */
[----:B------:R-:W-:Y:S06]  /*2ec50*/  BRA `(.L_x_12544) ;  /* 0xffffffa400107947 */ /* 0x000fec000383ffff */
.L_x_12409:
[----:B0-----:R0:W1:Y:S02]  /*2ec60*/  SYNCS.PHASECHK.TRANS64.TRYWAIT P0, [R18+URZ+0x32420], R0 ;  /* 0x03242000120075a7 */ /* 0x001064000800017f */
[----:B-1----:R-:W-:Y:S05]  /*2ec70*/  @!P0 NANOSLEEP.SYNCS 0x989680 ;  /* 0x009896800000895d */ /* 0x002fea0003900000 */
[----:B------:R-:W1:Y:S02]  /*2ec80*/  @!P0 SYNCS.PHASECHK.TRANS64 P0, [R18+URZ+0x32420], R0 ;  /* 0x03242000120085a7 */ /* 0x000e64000800007f */
[----:B-1----:R-:W-:Y:S05]  /*2ec90*/  @!P0 BRA `(.L_x_12409) ;  /* 0xfffffffc00f08947 */ /* 0x002fea000383ffff */
[----:B------:R-:W-:Y:S05]  /*2eca0*/  BRA `(.L_x_12545) ;  /* 0xffffffa400887947 */ /* 0x000fea000383ffff */
.L_x_12413:
[----:B0-----:R0:W1:Y:S02]  /*2ecb0*/  SYNCS.PHASECHK.TRANS64.TRYWAIT P0, [R2+URZ+0x32460], R0 ;  /* 0x03246000020075a7 */ /* 0x001064000800017f */
[----:B-1----:R-:W-:Y:S05]  /*2ecc0*/  @!P0 NANOSLEEP.SYNCS 0x989680 ;  /* 0x009896800000895d */ /* 0x002fea0003900000 */
[----:B------:R-:W1:Y:S02]  /*2ecd0*/  @!P0 SYNCS.PHASECHK.TRANS64 P0, [R2+URZ+0x32460], R0 ;  /* 0x03246000020085a7 */ /* 0x000e64000800007f */
[----:B-1----:R-:W-:Y:S05]  /*2ece0*/  @!P0 BRA `(.L_x_12413) ;  /* 0xfffffffc00f08947 */ /* 0x002fea000383ffff */
[----:B------:R-:W-:Y:S05]  /*2ecf0*/  BRA `(.L_x_12546) ;  /* 0xffffffa400ac7947 */ /* 0x000fea000383ffff */
.L_x_12428:
[----:B0-----:R0:W1:Y:S02]  /*2ed00*/  SYNCS.PHASECHK.TRANS64.TRYWAIT P0, [R2+URZ+0x32440], R6 ;  /* 0x03244006020075a7 */ /* 0x001064000800017f */
[----:B-1----:R-:W-:Y:S05]  /*2ed10*/  @!P0 NANOSLEEP.SYNCS 0x989680 ;  /* 0x009896800000895d */ /* 0x002fea0003900000 */
[----:B------:R-:W1:Y:S02]  /*2ed20*/  @!P0 SYNCS.PHASECHK.TRANS64 P0, [R2+URZ+0x32440], R6 ;  /* 0x03244006020085a7 */ /* 0x000e64000800007f */
[----:B-1----:R-:W-:Y:S05]  /*2ed30*/  @!P0 BRA `(.L_x_12428) ;  /* 0xfffffffc00f08947 */ /* 0x002fea000383ffff */
[----:B------:R-:W-:Y:S05]  /*2ed40*/  BRA `(.L_x_12547) ;  /* 0xffffffac00e47947 */ /* 0x000fea000383ffff */
.L_x_12433:
[----:B-1----:R1:W2:Y:S02]  /*2ed50*/  SYNCS.PHASECHK.TRANS64.TRYWAIT P0, [R2+URZ+0x32460], R6 ;  /* 0x03246006020075a7 */ /* 0x0022a4000800017f */
[----:B--2---:R-:W-:Y:S05]  /*2ed60*/  @!P0 NANOSLEEP.SYNCS 0x989680 ;  /* 0x009896800000895d */ /* 0x004fea0003900000 */
[----:B------:R-:W2:Y:S02]  /*2ed70*/  @!P0 SYNCS.PHASECHK.TRANS64 P0, [R2+URZ+0x32460], R6 ;  /* 0x03246006020085a7 */ /* 0x000ea4000800007f */
[----:B--2---:R-:W-:Y:S05]  /*2ed80*/  @!P0 BRA `(.L_x_12433) ;  /* 0xfffffffc00f08947 */ /* 0x004fea000383ffff */
[----:B------:R-:W-:Y:S05]  /*2ed90*/  BRA `(.L_x_12548) ;  /* 0xffffffb000607947 */ /* 0x000fea000383ffff */
.L_x_12444:
[----:B0-----:R0:W1:Y:S02]  /*2eda0*/  SYNCS.PHASECHK.TRANS64.TRYWAIT P0, [R2+URZ+0x32440], R3 ;  /* 0x03244003020075a7 */ /* 0x001064000800017f */
[----:B-1----:R-:W-:Y:S05]  /*2edb0*/  @!P0 NANOSLEEP.SYNCS 0x989680 ;  /* 0x009896800000895d */ /* 0x002fea0003900000 */
[----:B------:R-:W1:Y:S02]  /*2edc0*/  @!P0 SYNCS.PHASECHK.TRANS64 P0, [R2+URZ+0x32440], R3 ;  /* 0x03244003020085a7 */ /* 0x000e64000800007f */
[----:B-1----:R-:W-:Y:S05]  /*2edd0*/  @!P0 BRA `(.L_x_12444) ;  /* 0xfffffffc00f08947 */ /* 0x002fea000383ffff */
[----:B------:R-:W-:Y:S05]  /*2ede0*/  BRA `(.L_x_12549) ;  /* 0xffffffb800487947 */ /* 0x000fea000383ffff */
.L_x_12449:
[----:B-1----:R1:W2:Y:S02]  /*2edf0*/  SYNCS.PHASECHK.TRANS64.TRYWAIT P0, [R2+URZ+0x32460], R3 ;  /* 0x03246003020075a7 */ /* 0x0022a4000800017f */
[----:B--2---:R-:W-:Y:S05]  /*2ee00*/  @!P0 NANOSLEEP.SYNCS 0x989680 ;  /* 0x009896800000895d */ /* 0x004fea0003900000 */
[----:B------:R-:W2:Y:S02]  /*2ee10*/  @!P0 SYNCS.PHASECHK.TRANS64 P0, [R2+URZ+0x32460], R3 ;  /* 0x03246003020085a7 */ /* 0x000ea4000800007f */
[----:B--2---:R-:W-:Y:S05]  /*2ee20*/  @!P0 BRA `(.L_x_12449) ;  /* 0xfffffffc00f08947 */ /* 0x004fea000383ffff */
[----:B------:R-:W-:Y:S05]  /*2ee30*/  BRA `(.L_x_12550) ;  /* 0xffffffb800c47947 */ /* 0x000fea000383ffff */
.L_x_12460:
[----:B0-----:R0:W1:Y:S02]  /*2ee40*/  SYNCS.PHASECHK.TRANS64.TRYWAIT P0, [R3+URZ+0x32440], R2 ;  /* 0x03244002030075a7 */ /* 0x001064000800017f */
[----:B-1----:R-:W-:Y:S05]  /*2ee50*/  @!P0 NANOSLEEP.SYNCS 0x989680 ;  /* 0x009896800000895d */ /* 0x002fea0003900000 */
[----:B------:R-:W1:Y:S02]  /*2ee60*/  @!P0 SYNCS.PHASECHK.TRANS64 P0, [R3+URZ+0x32440], R2 ;  /* 0x03244002030085a7 */ /* 0x000e64000800007f */
[----:B-1----:R-:W-:Y:S05]  /*2ee70*/  @!P0 BRA `(.L_x_12460) ;  /* 0xfffffffc00f08947 */ /* 0x002fea000383ffff */
[----:B------:R-:W-:Y:S05]  /*2ee80*/  BRA `(.L_x_12551) ;  /* 0xffffffc000947947 */ /* 0x000fea000383ffff */
.L_x_12465:
[----:B-1----:R1:W2:Y:S02]  /*2ee90*/  SYNCS.PHASECHK.TRANS64.TRYWAIT P0, [R3+URZ+0x32460], R2 ;  /* 0x03246002030075a7 */ /* 0x0022a4000800017f */
[----:B--2---:R-:W-:Y:S05]  /*2eea0*/  @!P0 NANOSLEEP.SYNCS 0x989680 ;  /* 0x009896800000895d */ /* 0x004fea0003900000 */
[----:B------:R-:W2:Y:S02]  /*2eeb0*/  @!P0 SYNCS.PHASECHK.TRANS64 P0, [R3+URZ+0x32460], R2 ;  /* 0x03246002030085a7 */ /* 0x000ea4000800007f */
[----:B--2---:R-:W-:Y:S05]  /*2eec0*/  @!P0 BRA `(.L_x_12465) ;  /* 0xfffffffc00f08947 */ /* 0x004fea000383ffff */
[----:B------:R-:W-:Y:S05]  /*2eed0*/  BRA `(.L_x_12552) ;  /* 0xffffffc400107947 */ /* 0x000fea000383ffff */
.L_x_12477:
[----:B------:R-:W3:Y:S01]  /*2eee0*/  LDL R3, [R1+0x470] ;  /* 0x0004700001037983 */ /* 0x000ee20000100800 */
[----:B------:R-:W-:Y:S01]  /*2eef0*/  BSSY B0, `(.L_x_12553) ;  /* 0x0000008000007945 */ /* 0x000fe20003800000 */
[----:B------:R-:W-:Y:S02]  /*2ef00*/  IMAD.MOV.U32 R12, RZ, RZ, RZ ;  /* 0x000000ffff0c7224 */ /* 0x000fe400078e00ff */
[----:B------:R-:W-:Y:S02]  /*2ef10*/  IMAD.MOV.U32 R11, RZ, RZ, 0x1f ;  /* 0x0000001fff0b7424 */ /* 0x000fe400078e00ff */
[----:B------:R-:W-:Y:S02]  /*2ef20*/  IMAD.MOV.U32 R15, RZ, RZ, -0x1 ;  /* 0xffffffffff0f7424 */ /* 0x000fe400078e00ff */
[----:B---3--:R-:W-:-:S07]  /*2ef30*/  IMAD.MOV.U32 R13, RZ, RZ, R3 ;  /* 0x000000ffff0d7224 */ /* 0x008fce00078e0003 */
[----:B0-2---:R-:W-:Y:S05]  /*2ef40*/  WARPSYNC.COLLECTIVE R15, `(.L_x_12554) ;  /* 0x000000000f087348 */ /* 0x005fea0003c00000 */
[----:B------:R1:W3:Y:S02]  /*2ef50*/  SHFL.IDX P6, R14, R13, R12, R11 ;  /* 0x0000000c0d0e7389 */ /* 0x0002e400000c000b */
[----:B0123--:R-:W-:Y:S01]  /*2ef60*/  ENDCOLLECTIVE ;  /* 0x000000000000791b */ /* 0x00ffe20003800000 */
.L_x_12554:
[----:B------:R-:W-:Y:S05]  /*2ef70*/  BSYNC B0 ;  /* 0x0000000000007941 */ /* 0x000fea0003800000 */
.L_x_12553:
        /* <DEDUP_REMOVED lines=9> */
.L_x_12555:
        /* <DEDUP_REMOVED lines=26> */
.L_x_12556:
        /* <DEDUP_REMOVED lines=8> */
.L_x_12557:
        /* <DEDUP_REMOVED lines=8> */
.L_x_12558:
        /* <DEDUP_REMOVED lines=8> */
.L_x_12559:
        /* <DEDUP_REMOVED lines=8> */
.L_x_12560:
        /* <DEDUP_REMOVED lines=9> */
.L_x_12561:
[----:B------:R-:W-:Y:S01]  /*2f440*/  IMAD.MOV.U32 R10, RZ, RZ, R14 ;  /* 0x000000ffff0a7224 */ /* 0x000fe200078e000e */
[----:B------:R-:W-:Y:S06]  /*2f450*/  BRA `(.L_x_12562) ;  /* 0xffffffc800547947 */ /* 0x000fec000383ffff */
.L_x_12480:
        /* <DEDUP_REMOVED lines=8> */
.L_x_12564:
[----:B------:R-:W-:Y:S05]  /*2f4e0*/  BSYNC B0 ;  /* 0x0000000000007941 */ /* 0x000fea0003800000 */
.L_x_12563:
        /* <DEDUP_REMOVED lines=10> */
.L_x_12565:
        /* <DEDUP_REMOVED lines=8> */
.L_x_12566:
        /* <DEDUP_REMOVED lines=8> */
.L_x_12567:
        /* <DEDUP_REMOVED lines=8> */
.L_x_12568:
        /* <DEDUP_REMOVED lines=9> */
.L_x_12569:
[----:B------:R-:W-:Y:S01]  /*2f7a0*/  IMAD.MOV.U32 R10, RZ, RZ, R14 ;  /* 0x000000ffff0a7224 */ /* 0x000fe200078e000e */
[----:B------:R-:W-:Y:S06]  /*2f7b0*/  BRA `(.L_x_12570) ;  /* 0xffffffc800287947 */ /* 0x000fec000383ffff */
.L_x_12482:
[----:B------:R-:W-:Y:S01]  /*2f7c0*/  BSSY B0, `(.L_x_12571) ;  /* 0x0000006000007945 */ /* 0x000fe20003800000 */
[----:B------:R-:W-:Y:S01]  /*2f7d0*/  PLOP3.LUT P6, PT, P6, PT, PT, 0x8, 0x0 ;  /* 0x000000000000781c */ /* 0x000fe200037ce170 */
[----:B------:R-:W-:-:S12]  /*2f7e0*/  IMAD.MOV.U32 R15, RZ, RZ, -0x1 ;  /* 0xffffffffff0f7424 */ /* 0x000fd800078e00ff */
[----:B0-----:R-:W-:Y:S05]  /*2f7f0*/  WARPSYNC.COLLECTIVE R15, `(.L_x_12572) ;  /* 0x000000000f087348 */ /* 0x001fea0003c00000 */
[----:B------:R-:W-:Y:S01]  /*2f800*/  VOTE.ANY R14, PT, P6 ;  /* 0x00000000000e7806 */ /* 0x000fe200030e0100 */
[----:B0-----:R-:W-:Y:S06]  /*2f810*/  ENDCOLLECTIVE ;  /* 0x000000000000791b */ /* 0x001fec0003800000 */
.L_x_12572:
[----:B------:R-:W-:Y:S05]  /*2f820*/  BSYNC B0 ;  /* 0x0000000000007941 */ /* 0x000fea0003800000 */
.L_x_12571:
        /* <DEDUP_REMOVED lines=10> */
.L_x_12573:
[----:B------:R-:W-:Y:S02]  /*2f8d0*/  IMAD.MOV.U32 R13, RZ, RZ, R6 ;  /* 0x000000ffff0d7224 */ /* 0x000fe400078e0006 */
[----:B------:R-:W-:-:S07]  /*2f8e0*/  IMAD.MOV.U32 R4, RZ, RZ, R14 ;  /* 0x000000ffff047224 */ /* 0x000fce00078e000e */
[----:B------:R-:W-:Y:S05]  /*2f8f0*/  WARPSYNC.COLLECTIVE R15, `(.L_x_12574) ;  /* 0x000000000f087348 */ /* 0x000fea0003c00000 */
[----:B------:R0:W1:Y:S02]  /*2f900*/  SHFL.IDX P6, R14, R13, R12, R11 ;  /* 0x0000000c0d0e7389 */ /* 0x00006400000c000b */
[----:B01----:R-:W-:Y:S01]  /*2f910*/  ENDCOLLECTIVE ;  /* 0x000000000000791b */ /* 0x003fe20003800000 */
.L_x_12574:
[----:B------:R-:W-:Y:S02]  /*2f920*/  IMAD.MOV.U32 R6, RZ, RZ, R14 ;  /* 0x000000ffff067224 */ /* 0x000fe400078e000e */
[----:B------:R-:W-:-:S05]  /*2f930*/  IMAD.IADD R5, R9, 0x1, R16 ;  /* 0x0000000109057824 */ /* 0x000fca00078e0210 */
[----:B------:R1:W-:Y:S01]  /*2f940*/  STL [R1+0x47c], R5 ;  /* 0x00047c0501007387 */ /* 0x0003e20000100800 */
[----:B------:R-:W-:Y:S05]  /*2f950*/  BRA `(.L_x_12575) ;  /* 0xffffffc800087947 */ /* 0x000fea000383ffff */
.L_x_12484:
        /* <DEDUP_REMOVED lines=8> */
.L_x_12577:
[----:B------:R-:W-:Y:S05]  /*2f9e0*/  BSYNC B0 ;  /* 0x0000000000007941 */ /* 0x000fea0003800000 */
.L_x_12576:
[----:B------:R-:W-:Y:S01]  /*2f9f0*/  IMAD.MOV.U32 R2, RZ, RZ, R14 ;  /* 0x000000ffff027224 */ /* 0x000fe200078e000e */
[----:B------:R-:W-:Y:S06]  /*2fa00*/  BRA `(.L_x_12578) ;  /* 0xffffffc400f47947 */ /* 0x000fec000383ffff */
.L_x_12490:
[----:B0-----:R0:W1:Y:S02]  /*2fa10*/  SYNCS.PHASECHK.TRANS64.TRYWAIT P0, [R0+URZ+0x32420], R3 ;  /* 0x03242003000075a7 */ /* 0x001064000800017f */
[----:B-1----:R-:W-:Y:S05]  /*2fa20*/  @!P0 NANOSLEEP.SYNCS 0x989680 ;  /* 0x009896800000895d */ /* 0x002fea0003900000 */
[----:B------:R-:W1:Y:S02]  /*2fa30*/  @!P0 SYNCS.PHASECHK.TRANS64 P0, [R0+URZ+0x32420], R3 ;  /* 0x03242003000085a7 */ /* 0x000e64000800007f */
[----:B-1----:R-:W-:Y:S05]  /*2fa40*/  @!P0 BRA `(.L_x_12490) ;  /* 0xfffffffc00f08947 */ /* 0x002fea000383ffff */
[----:B------:R-:W-:Y:S05]  /*2fa50*/  BRA `(.L_x_12579) ;  /* 0xffffffd000947947 */ /* 0x000fea000383ffff */
.L_x_12491:
        /* <DEDUP_REMOVED lines=11> */
.L_x_12581:
[----:B------:R-:W-:Y:S05]  /*2fb10*/  BSYNC B0 ;  /* 0x0000000000007941 */ /* 0x000fea0003800000 */
.L_x_12580:
[----:B------:R-:W-:Y:S05]  /*2fb20*/  BRA `(.L_x_12582) ;  /* 0xffffffd0007c7947 */ /* 0x000fea000383ffff */
.L_x_12494:
[----:B------:R-:W-:Y:S01]  /*2fb30*/  BSSY B1, `(.L_x_12583) ;  /* 0x0000006000017945 */ /* 0x000fe20003800000 */
[----:B------:R-:W-:-:S07]  /*2fb40*/  IMAD.MOV.U32 R15, RZ, RZ, -0x1 ;  /* 0xffffffffff0f7424 */ /* 0x000fce00078e00ff */
[----:B01----:R-:W-:Y:S05]  /*2fb50*/  WARPSYNC.COLLECTIVE R15, `(.L_x_12584) ;  /* 0x000000000f0c7348 */ /* 0x003fea0003c00000 */
[----:B------:R-:W-:Y:S02]  /*2fb60*/  ELECT P6, UR62, PT ;  /* 0x00000000003e782f */ /* 0x000fe400038c0000 */
[----:B------:R-:W-:Y:S01]  /*2fb70*/  MOV R14, UR62 ;  /* 0x0000003e000e7c02 */ /* 0x000fe20008000f00 */
[----:B01----:R-:W-:Y:S10]  /*2fb80*/  ENDCOLLECTIVE ;  /* 0x000000000000791b */ /* 0x003ff40003800000 */
.L_x_12584:
[----:B------:R-:W-:Y:S05]  /*2fb90*/  BSYNC B1 ;  /* 0x0000000000017941 */ /* 0x000fea0003800000 */
.L_x_12583:
[----:B------:R-:W-:Y:S05]  /*2fba0*/  BRA `(.L_x_12585) ;  /* 0xffffffd000747947 */ /* 0x000fea000383ffff */
.L_x_12496:
[----:B0-----:R0:W1:Y:S02]  /*2fbb0*/  SYNCS.PHASECHK.TRANS64.TRYWAIT P0, [R6+URZ], R5 ;  /* 0x00000005060075a7 */ /* 0x001064000800017f */
[----:B-1----:R-:W-:Y:S05]  /*2fbc0*/  @!P0 NANOSLEEP.SYNCS 0x989680 ;  /* 0x009896800000895d */ /* 0x002fea0003900000 */
[----:B------:R-:W1:Y:S02]  /*2fbd0*/  @!P0 SYNCS.PHASECHK.TRANS64 P0, [R6+URZ], R5 ;  /* 0x00000005060085a7 */ /* 0x000e64000800007f */
[----:B-1----:R-:W-:Y:S05]  /*2fbe0*/  @!P0 BRA `(.L_x_12496) ;  /* 0xfffffffc00f08947 */ /* 0x002fea000383ffff */
[----:B------:R-:W-:Y:S05]  /*2fbf0*/  BRA `(.L_x_12586) ;  /* 0xffffffd000ac7947 */ /* 0x000fea000383ffff */
.L_x_12497:
[----:B-1----:R1:W2:Y:S02]  /*2fc00*/  SYNCS.PHASECHK.TRANS64.TRYWAIT P0, [R7+URZ], R2 ;  /* 0x00000002070075a7 */ /* 0x0022a4000800017f */
[----:B--2---:R-:W-:Y:S05]  /*2fc10*/  @!P0 NANOSLEEP.SYNCS 0x989680 ;  /* 0x009896800000895d */ /* 0x004fea0003900000 */
[----:B------:R-:W2:Y:S02]  /*2fc20*/  @!P0 SYNCS.PHASECHK.TRANS64 P0, [R7+URZ], R2 ;  /* 0x00000002070085a7 */ /* 0x000ea4000800007f */
[----:B--2---:R-:W-:Y:S05]  /*2fc30*/  @!P0 BRA `(.L_x_12497) ;  /* 0xfffffffc00f08947 */ /* 0x004fea000383ffff */
[----:B------:R-:W-:Y:S05]  /*2fc40*/  BRA `(.L_x_12587) ;  /* 0xffffffd000a07947 */ /* 0x000fea000383ffff */
.L_x_12499:
[----:B--2---:R2:W3:Y:S02]  /*2fc50*/  SYNCS.PHASECHK.TRANS64.TRYWAIT P0, [R4+URZ], R5 ;  /* 0x00000005040075a7 */ /* 0x0044e4000800017f */
[----:B---3--:R-:W-:Y:S05]  /*2fc60*/  @!P0 NANOSLEEP.SYNCS 0x989680 ;  /* 0x009896800000895d */ /* 0x008fea0003900000 */
[----:B------:R-:W3:Y:S02]  /*2fc70*/  @!P0 SYNCS.PHASECHK.TRANS64 P0, [R4+URZ], R5 ;  /* 0x00000005040085a7 */ /* 0x000ee4000800007f */
[----:B---3--:R-:W-:Y:S05]  /*2fc80*/  @!P0 BRA `(.L_x_12499) ;  /* 0xfffffffc00f08947 */ /* 0x008fea000383ffff */
[----:B------:R-:W-:Y:S05]  /*2fc90*/  BRA `(.L_x_12588) ;  /* 0xffffffd000a47947 */ /* 0x000fea000383ffff */
        .type           $_ZN7cutlass13device_kernelIN5flash11enable_sm90INS1_16FlashAttnFwdSm90INS1_25CollectiveMainloopFwdSm90ILi2EN4cute5tupleIJNS5_1CILi1EEES8_S8_EEENS6_IJNS7_ILi128EEENS7_ILi96EEENS7_ILi64EEEEEELi256ENS_6half_tEfNS_4arch4Sm90ELb0ELb1ELb1ELb1ELb0ELb0ELb1ELb1ELb0ELb1ELb1ELb0EEENS1_21CollectiveEpilogueFwdINS6_IJSA_NS7_ILi256EEESB_EEES9_SE_SG_Li256ELb1ELb1ELb1ELb0EEENS1_36VarlenDynamicPersistentTileSchedulerILi128ELi96ELi256ELi128ELb1ELb1ELb1ELb1ELb0ELb1EEEEEEEEEvNT_6ParamsE$_ZZN5flash25CollectiveMainloopFwdSm90ILi2EN4cute5tupleIJNS1_1CILi1EEES4_S4_EEENS2_IJNS3_ILi128EEENS3_ILi96EEENS3_ILi64EEEEEELi256EN7cutlass6half_tEfNSA_4arch4Sm90ELb0ELb1ELb1ELb1ELb0ELb0ELb1ELb1ELb0ELb1ELb1ELb0EE3mmaINS_16FlashAttnFwdSm90ISE_NS_21CollectiveEpilogueFwdINS2_IJS6_NS3_ILi256EEES7_EEES5_SB_SD_Li256ELb1ELb1ELb1ELb0EEENS_36VarlenDynamicPersistentTileSchedulerILi128ELi96ELi256ELi128ELb1ELb1ELb1ELb1ELb0ELb1EEEE13SharedStorageENS1_6TensorINS1_11ArrayEngineIfLm128EEENS1_6LayoutINS2_IJNS2_IJNS3_ILi2EEEST_NS3_ILi32EEEEEES4_S4_EEENS2_IJNS2_IJS4_ST_NS3_ILi4EEEEEENS3_ILi0EEESZ_EEEEEEENS_7SoftmaxILi2ELi0EEEEEbRKNSE_6ParamsENSA_25PipelineTmaAsyncNoClusterILi2ENSA_16PipelineTmaAsyncILi2EEEEES1B_RNSA_13PipelineStateILj2EEERT0_RT1_iRiRKNS_16SeqlenInfoQKNewKILb1ELb0EEENS2_IJiiiiEEERT_ENKUliT_T0_T1_E_clIZSF_ISO_S12_S14_EbS17_S1B_S1B_S1E_S1G_S1I_iS1J_S1N_S1O_S1Q_EUlRS1R_iE1_NS3_ILb0EEENS3_ILb1EEEEEDaiS1R_S1S_S1T_,@function
        .size           $_ZN7cutlass13device_kernelIN5flash11enable_sm90INS1_16FlashAttnFwdSm90INS1_25CollectiveMainloopFwdSm90ILi2EN4cute5tupleIJNS5_1CILi1EEES8_S8_EEENS6_IJNS7_ILi128EEENS7_ILi96EEENS7_ILi64EEEEEELi256ENS_6half_tEfNS_4arch4Sm90ELb0ELb1ELb1ELb1ELb0ELb0ELb1ELb1ELb0ELb1ELb1ELb0EEENS1_21CollectiveEpilogueFwdINS6_IJSA_NS7_ILi256EEESB_EEES9_SE_SG_Li256ELb1ELb1ELb1ELb0EEENS1_36VarlenDynamicPersistentTileSchedulerILi128ELi96ELi256ELi128ELb1ELb1ELb1ELb1ELb0ELb1EEEEEEEEEvNT_6ParamsE$_ZZN5flash25CollectiveMainloopFwdSm90ILi2EN4cute5tupleIJNS1_1CILi1EEES4_S4_EEENS2_IJNS3_ILi128EEENS3_ILi96EEENS3_ILi64EEEEEELi256EN7cutlass6half_tEfNSA_4arch4Sm90ELb0ELb1ELb1ELb1ELb0ELb0ELb1ELb1ELb0ELb1ELb1ELb0EE3mmaINS_16FlashAttnFwdSm90ISE_NS_21CollectiveEpilogueFwdINS2_IJS6_NS3_ILi256EEES7_EEES5_SB_SD_Li256ELb1ELb1ELb1ELb0EEENS_36VarlenDynamicPersistentTileSchedulerILi128ELi96ELi256ELi128ELb1ELb1ELb1ELb1ELb0ELb1EEEE13SharedStorageENS1_6TensorINS1_11ArrayEngineIfLm128EEENS1_6LayoutINS2_IJNS2_IJNS3_ILi2EEEST_NS3_ILi32EEEEEES4_S4_EEENS2_IJNS2_IJS4_ST_NS3_ILi4EEEEEENS3_ILi0EEESZ_EEEEEEENS_7SoftmaxILi2ELi0EEEEEbRKNSE_6ParamsENSA_25PipelineTmaAsyncNoClusterILi2ENSA_16PipelineTmaAsyncILi2EEEEES1B_RNSA_13PipelineStateILj2EEERT0_RT1_iRiRKNS_16SeqlenInfoQKNewKILb1ELb0EEENS2_IJiiiiEEERT_ENKUliT_T0_T1_E_clIZSF_ISO_S12_S14_EbS17_S1B_S1B_S1E_S1G_S1I_iS1J_S1N_S1O_S1Q_EUlRS1R_iE1_NS3_ILb0EEENS3_ILb1EEEEEDaiS1R_S1S_S1T_,(.L_x_15199 - $_ZN7cutlass13device_kernelIN5flash11enable_sm90INS1_16FlashAttnFwdSm90INS1_25CollectiveMainloopFwdSm90ILi2EN4cute5tupleIJNS5_1CILi1EEES8_S8_EEENS6_IJNS7_ILi128EEENS7_ILi96EEENS7_ILi64EEEEEELi256ENS_6half_tEfNS_4arch4Sm90ELb0ELb1ELb1ELb1ELb0ELb0ELb1ELb1ELb0ELb1ELb1ELb0EEENS1_21CollectiveEpilogueFwdINS6_IJSA_NS7_ILi256EEESB_EEES9_SE_SG_Li256ELb1ELb1ELb1ELb0EEENS1_36VarlenDynamicPersistentTileSchedulerILi128ELi96ELi256ELi128ELb1ELb1ELb1ELb1ELb0ELb1EEEEEEEEEvNT_6ParamsE$_ZZN5flash25CollectiveMainloopFwdSm90ILi2EN4cute5tupleIJNS1_1CILi1EEES4_S4_EEENS2_IJNS3_ILi128EEENS3_ILi96EEENS3_ILi64EEEEEELi256EN7cutlass6half_tEfNSA_4arch4Sm90ELb0ELb1ELb1ELb1ELb0ELb0ELb1ELb1ELb0ELb1ELb1ELb0EE3mmaINS_16FlashAttnFwdSm90ISE_NS_21CollectiveEpilogueFwdINS2_IJS6_NS3_ILi256EEES7_EEES5_SB_SD_Li256ELb1ELb1ELb1ELb0EEENS_36VarlenDynamicPersistentTileSchedulerILi128ELi96ELi256ELi128ELb1ELb1ELb1ELb1ELb0ELb1EEEE13SharedStorageENS1_6TensorINS1_11ArrayEngineIfLm128EEENS1_6LayoutINS2_IJNS2_IJNS3_ILi2EEEST_NS3_ILi32EEEEEES4_S4_EEENS2_IJNS2_IJS4_ST_NS3_ILi4EEEEEENS3_ILi0EEESZ_EEEEEEENS_7SoftmaxILi2ELi0EEEEEbRKNSE_6ParamsENSA_25PipelineTmaAsyncNoClusterILi2ENSA_16PipelineTmaAsyncILi2EEEEES1B_RNSA_13PipelineStateILj2EEERT0_RT1_iRiRKNS_16SeqlenInfoQKNewKILb1ELb0EEENS2_IJiiiiEEERT_ENKUliT_T0_T1_E_clIZSF_ISO_S12_S14_EbS17_S1B_S1B_S1E_S1G_S1I_iS1J_S1N_S1O_S1Q_EUlRS1R_iE1_NS3_ILb0EEENS3_ILb1EEEEEDaiS1R_S1S_S1T_)
$_ZN7cutlass13device_kernelIN5flash11enable_sm90INS1_16FlashAttnFwdSm90INS1_25CollectiveMainloopFwdSm90ILi2EN4cute5tupleIJNS5_1CILi1EEES8_S8_EEENS6_IJNS7_ILi128EEENS7_ILi96EEENS7_ILi64EEEEEELi256ENS_6half_tEfNS_4arch4Sm90ELb0ELb1ELb1ELb1ELb0ELb0ELb1ELb1ELb0ELb1ELb1ELb0EEENS1_21CollectiveEpilogueFwdINS6_IJSA_NS7_ILi256EEESB_EEES9_SE_SG_Li256ELb1ELb1ELb1ELb0EEENS1_36VarlenDynamicPersistentTileSchedulerILi128ELi96ELi256ELi128ELb1ELb1ELb1ELb1ELb0ELb1EEEEEEEEEvNT_6ParamsE$_ZZN5flash25CollectiveMainloopFwdSm90ILi2EN4cute5tupleIJNS1_1CILi1EEES4_S4_EEENS2_IJNS3_ILi128EEENS3_ILi96EEENS3_ILi64EEEEEELi256EN7cutlass6half_tEfNSA_4arch4Sm90ELb0ELb1ELb1ELb1ELb0ELb0ELb1ELb1ELb0ELb1ELb1ELb0EE3mmaINS_16FlashAttnFwdSm90ISE_NS_21CollectiveEpilogueFwdINS2_IJS6_NS3_ILi256EEES7_EEES5_SB_SD_Li256ELb1ELb1ELb1ELb0EEENS_36VarlenDynamicPersistentTileSchedulerILi128ELi96ELi256ELi128ELb1ELb1ELb1ELb1ELb0ELb1EEEE13SharedStorageENS1_6TensorINS1_11ArrayEngineIfLm128EEENS1_6LayoutINS2_IJNS2_IJNS3_ILi2EEEST_NS3_ILi32EEEEEES4_S4_EEENS2_IJNS2_IJS4_ST_NS3_ILi4EEEEEENS3_ILi0EEESZ_EEEEEEENS_7SoftmaxILi2ELi0EEEEEbRKNSE_6ParamsENSA_25PipelineTmaAsyncNoClusterILi2ENSA_16PipelineTmaAsyncILi2EEEEES1B_RNSA_13PipelineStateILj2EEERT0_RT1_iRiRKNS_16SeqlenInfoQKNewKILb1ELb0EEENS2_IJiiiiEEERT_ENKUliT_T0_T1_E_clIZSF_ISO_S12_S14_EbS17_S1B_S1B_S1E_S1G_S1I_iS1J_S1N_S1O_S1Q_EUlRS1R_iE1_NS3_ILb0EEENS3_ILb1EEEEEDaiS1R_S1S_S1T_:
        /* <DEDUP_REMOVED lines=48> */
.L_x_12590:
[----:B------:R-:W-:Y:S05]  /*2ffa0*/  BSYNC B3 ;  /* 0x0000000000037941 */ /* 0x000fea0003800000 */
.L_x_12589:
        /* <DEDUP_REMOVED lines=17> */
.L_x_12592:
[----:B------:R-:W-:Y:S05]  /*300c0*/  BSYNC B3 ;  /* 0x0000000000037941 */ /* 0x000fea0003800000 */
.L_x_12591:
        /* <DEDUP_REMOVED lines=10> */
.L_x_12594:
[----:B------:R-:W-:Y:S05]  /*30170*/  BSYNC B3 ;  /* 0x0000000000037941 */ /* 0x000fea0003800000 */
.L_x_12593:
[----:B------:R-:W2:Y:S04]  /*30180*/  LDL.64 R12, [R0] ;  /* 0x00000000000c7983 */ /* 0x000ea80000100a00 */
[----:B------:R-:W3:Y:S01]  /*30190*/  LDL.64 R8, [R0+0x28] ;  /* 0x0000280000087983 */ /* 0x000ee20000100a00 */
[C---:B------:R-:W-:Y:S02]  /*301a0*/  R2UR UR6, R4.reuse ;  /* 0x00000000040672ca */ /* 0x040fe400000e0000 */
[C---:B------:R-:W-:Y:S01]  /*301b0*/  R2UR UR7, R5.reuse ;  /* 0x00000000050772ca */ /* 0x040fe200000e0000 */
[----:B------:R-:W4:Y:S01]  /*301c0*/  LDL.64 R18, [R0+0x20] ;  /* 0x0000200000127983 */ /* 0x000f220000100a00 */
[C---:B------:R-:W-:Y:S02]  /*301d0*/  R2UR UR4, R4.reuse ;  /* 0x00000000040472ca */ /* 0x040fe400000e0000 */
[----:B------:R-:W-:Y:S01]  /*301e0*/  R2UR UR5, R5 ;  /* 0x00000000050572ca */ /* 0x000fe200000e0000 */
[----:B0----5:R-:W4:Y:S08]  /*301f0*/  LDL.64 R14, [R0+0x8] ;  /* 0x00000800000e7983 */ /* 0x021f300000100a00 */
        /* <DEDUP_REMOVED lines=11> */
[----:B------:R-:W-:Y:S01]  /*302b0*/  WARPGROUP.ARRIVE ;  /* 0x00000000000079c5 */ /* 0x000fe20000000000 */
[----:B------:R-:W-:Y:S02]  /*302c0*/  R2UR UR8, R4 ;  /* 0x00000000040872ca */ /* 0x000fe400000e0000 */
[----:B------:R-:W-:-:S02]  /*302d0*/  R2UR UR6, R8 ;  /* 0x00000000080672ca */ /* 0x000fc400000e0000 */
[C---:B------:R-:W-:Y:S02]  /*302e0*/  R2UR UR9, R5.reuse ;  /* 0x00000000050972ca */ /* 0x040fe400000e0000 */
[----:B------:R-:W-:Y:S02]  /*302f0*/  R2UR UR10, R4 ;  /* 0x00000000040a72ca */ /* 0x000fe400000e0000 */
[----:B------:R-:W-:Y:S02]  /*30300*/  R2UR UR11, R5 ;  /* 0x00000000050b72ca */ /* 0x000fe400000e0000 */
[----:B---3--:R-:W-:Y:S01]  /*30310*/  R2UR UR4, R12 ;  /* 0x000000000c0472ca */ /* 0x008fe200000e0000 */
[----:B------:R-:W-:Y:S01]  /*30320*/  IMAD.MOV.U32 R12, RZ, RZ, 0x1 ;  /* 0x00000001ff0c7424 */ /* 0x000fe200078e00ff */
[----:B------:R-:W-:-:S13]  /*30330*/  R2UR UR5, R13 ;  /* 0x000000000d0572ca */ /* 0x000fda00000e0000 */
[----:B------:R-:W-:Y:S03]  /*30340*/  HGMMA.64x96x16.F32 R24, gdesc[UR4], RZ, !UPT, gsb0 ;  /* 0x01600000041879f0 */ /* 0x000fe6000c0008ff */
        /* <DEDUP_REMOVED lines=63> */
.L_x_12597:
[----:B------:R-:W-:Y:S05]  /*30740*/  BSYNC B3 ;  /* 0x0000000000037941 */ /* 0x000fea0003800000 */
.L_x_12596:
        /* <DEDUP_REMOVED lines=17> */
.L_x_12599:
[----:B------:R-:W-:Y:S05]  /*30860*/  BSYNC B3 ;  /* 0x0000000000037941 */ /* 0x000fea0003800000 */
.L_x_12598:
        /* <DEDUP_REMOVED lines=10> */
.L_x_12601:
[----:B------:R-:W-:Y:S05]  /*30910*/  BSYNC B3 ;  /* 0x0000000000037941 */ /* 0x000fea0003800000 */
.L_x_12600:
[----:B------:R-:W2:Y:S04]  /*30920*/  LDL.64 R8, [R0] ;  /* 0x0000000000087983 */ /* 0x000ea80000100a00 */
[----:B------:R-:W3:Y:S04]  /*30930*/  LDL.64 R20, [R0+0x58] ;  /* 0x0000580000147983 */ /* 0x000ee80000100a00 */
[----:B------:R-:W4:Y:S04]  /*30940*/  LDL.64 R14, [R0+0x48] ;  /* 0x00004800000e7983 */ /* 0x000f280000100a00 */
[----:B0----5:R-:W4:Y:S01]  /*30950*/  LDL.64 R18, [R0+0x50] ;  /* 0x0000500000127983 */ /* 0x021f220000100a00 */
[----:B------:R-:W-:-:S02]  /*30960*/  R2UR UR6, R4 ;  /* 0x00000000040672ca */ /* 0x000fc400000e0000 */
[C---:B------:R-:W-:Y:S01]  /*30970*/  R2UR UR7, R5.reuse ;  /* 0x00000000050772ca */ /* 0x040fe200000e0000 */
[----:B------:R-:W4:Y:S01]  /*30980*/  LDL.LU R74, [R1+0x490] ;  /* 0x00049000014a7983 */ /* 0x000f220000300800 */
        /* <DEDUP_REMOVED lines=27> */
[----:B------:R-:W-:-:S02]  /*30b40*/  VIADD R72, R8, 0x2 ;  /* 0x0000000208487836 */ /* 0x000fc40000000000 */
[----:B------:R-:W-:-:S03]  /*30b50*/  IMAD.MOV.U32 R73, RZ, RZ, R9 ;  /* 0x000000ffff497224 */ /* 0x000fc600078e0009 */
[----:B------:R-:W-:Y:S02]  /*30b60*/  R2UR UR6, R72 ;  /* 0x00000000480672ca */ /* 0x000fe400000e0000 */
        /* <DEDUP_REMOVED lines=235> */
[----:B------:R-:W2:Y:S04]  /*31a20*/  @!P2 LDL.64 R8, [R0] ;  /* 0x000000000008a983 */ /* 0x000ea80000100a00 */
[----:B0-----:R-:W3:Y:S01]  /*31a30*/  @!P2 LDL.64 R14, [R0+0x18] ;  /* 0x00001800000ea983 */ /* 0x001ee20000100a00 */
[----:B------:R-:W-:-:S02]  /*31a40*/  @!P2 R2UR UR4, R4 ;  /* 0x000000000404a2ca */ /* 0x000fc400000e0000 */
[C---:B------:R-:W-:Y:S02]  /*31a50*/  @!P2 R2UR UR5, R5.reuse ;  /* 0x000000000505a2ca */ /* 0x040fe400000e0000 */
[----:B------:R-:W-:Y:S02]  /*31a60*/  SHF.R.U32.HI R18, RZ, 0x7, R13 ;  /* 0x00000007ff127819 */ /* 0x000fe4000001160d */
[----:B------:R-:W-:Y:S02]  /*31a70*/  @!P2 R2UR UR6, R4 ;  /* 0x000000000406a2ca */ /* 0x000fe400000e0000 */
[----:B------:R-:W-:Y:S02]  /*31a80*/  @!P2 R2UR UR7, R5 ;  /* 0x000000000507a2ca */ /* 0x000fe400000e0000 */
[----:B------:R-:W-:-:S05]  /*31a90*/  IADD3 R18, -R18, 0xb, RZ ;  /* 0x0000000b12127810 */ /* 0x000fca0007ffe1ff */
[----:B------:R0:W-:Y:S06]  /*31aa0*/  BAR.ARV R18, 0x100 ;  /* 0x000400120000751d */ /* 0x0001ec0000002000 */
        /* <DEDUP_REMOVED lines=12> */
[----:B0-----:R-:W3:Y:S01]  /*31b70*/  LD.E R18, desc[UR4][R6.64+0x24] ;  /* 0x0000240406127980 */ /* 0x001ee2000c101900 */
[C---:B------:R-:W-:Y:S02]  /*31b80*/  R2UR UR4, R4.reuse ;  /* 0x00000000040472ca */ /* 0x040fe400000e0000 */
[C---:B------:R-:W-:Y:S02]  /*31b90*/  R2UR UR5, R5.reuse ;  /* 0x00000000050572ca */ /* 0x040fe400000e0000 */
[C---:B------:R-:W-:Y:S02]  /*31ba0*/  R2UR UR14, R4.reuse ;  /* 0x00000000040e72ca */ /* 0x040fe400000e0000 */
[C---:B------:R-:W-:Y:S02]  /*31bb0*/  R2UR UR15, R5.reuse ;  /* 0x00000000050f72ca */ /* 0x040fe400000e0000 */
[----:B------:R-:W-:Y:S02]  /*31bc0*/  R2UR UR10, R4 ;  /* 0x00000000040a72ca */ /* 0x000fe400000e0000 */
[----:B------:R-:W-:-:S02]  /*31bd0*/  R2UR UR11, R5 ;  /* 0x00000000050b72ca */ /* 0x000fc400000e0000 */
[----:B------:R-:W-:Y:S02]  /*31be0*/  R2UR UR8, R4 ;  /* 0x00000000040872ca */ /* 0x000fe400000e0000 */
[C---:B------:R-:W-:Y:S02]  /*31bf0*/  R2UR UR9, R5.reuse ;  /* 0x00000000050972ca */ /* 0x040fe400000e0000 */
[----:B------:R-:W-:Y:S02]  /*31c00*/  LOP3.LUT R74, R74, 0xfff7ffff, RZ, 0xc0, !PT ;  /* 0xfff7ffff4a4a7812 */ /* 0x000fe400078ec0ff */
[----:B------:R-:W-:Y:S02]  /*31c10*/  R2UR UR12, R4 ;  /* 0x00000000040c72ca */ /* 0x000fe400000e0000 */
[----:B------:R-:W-:Y:S02]  /*31c20*/  R2UR UR13, R5 ;  /* 0x00000000050d72ca */ /* 0x000fe400000e0000 */
[----:B------:R-:W-:Y:S01]  /*31c30*/  @P2 LOP3.LUT R74, R74, 0x80000, RZ, 0xfc, !PT ;  /* 0x000800004a4a2812 */ /* 0x000fe200078efcff */
[----:B------:R-:W4:Y:S04]  /*31c40*/  LD.E R73, desc[UR10][R6.64+0xc] ;  /* 0x00000c0a06497980 */ /* 0x000f28000c101900 */
[----:B------:R0:W-:Y:S06]  /*31c50*/  STL [R1+0x490], R74 ;  /* 0x0004904a01007387 */ /* 0x0001ec0000100800 */
[----:B------:R-:W4:Y:S04]  /*31c60*/  LD.E R75, desc[UR12][R6.64+0x14] ;  /* 0x0000140c064b7980 */ /* 0x000f28000c101900 */
[----:B0-----:R-:W4:Y:S04]  /*31c70*/  LD.E R74, desc[UR8][R6.64+0x10] ;  /* 0x00001008064a7980 */ /* 0x001f28000c101900 */
[----:B--2---:R-:W2:Y:S01]  /*31c80*/  LD.E R72, desc[UR4][R8.64] ;  /* 0x0000000408487980 */ /* 0x004ea2000c101900 */
[----:B------:R-:W-:-:S02]  /*31c90*/  R2UR UR4, R4 ;  /* 0x00000000040472ca */ /* 0x000fc400000e0000 */
[----:B------:R-:W-:Y:S01]  /*31ca0*/  R2UR UR5, R5 ;  /* 0x00000000050572ca */ /* 0x000fe200000e0000 */
[----:B------:R-:W2:-:S12]  /*31cb0*/  LD.E R9, desc[UR14][R6.64+0x18] ;  /* 0x0000180e06097980 */ /* 0x000e98000c101900 */
        /* <DEDUP_REMOVED lines=17> */
[----:B------:R-:W-:Y:S01]  /*31dd0*/  BSSY B3, `(.L_x_12603) ;  /* 0x00000af000037945 */ /* 0x000fe20003800000 */
[----:B----4-:R-:W-:Y:S02]  /*31de0*/  IMAD R75, R10, -0x60, R75 ;  /* 0xffffffa00a4b7824 */ /* 0x010fe400078e024b */
[-C--:B--2---:R-:W-:Y:S01]  /*31df0*/  FMUL.FTZ R81, R45, R72.reuse ;  /* 0x000000482d517220 */ /* 0x084fe20000410000 */
        /* <DEDUP_REMOVED lines=8> */
[----:B------:R-:W-:Y:S01]  /*31e80*/  FMUL.FTZ R52, R57, R72 ;  /* 0x0000004839347220 */ /* 0x000fe20000410000 */
[----:B------:R-:W-:-:S04]  /*31e90*/  SHF.R.S32.HI R45, RZ, 0x1f, R78 ;  /* 0x0000001fff2d7819 */ /* 0x000fc8000001144e */
[----:B------:R-:W-:Y:S01]  /*31ea0*/  LEA.HI R54, R45, R78, RZ, 0x7 ;  /* 0x0000004e2d367211 */ /* 0x000fe200078f38ff */
[----:B0-----:R-:W-:-:S03]  /*31eb0*/  FMUL.FTZ R2, R26, R72 ;  /* 0x000000481a027220 */ /* 0x001fc60000410000 */
[----:B------:R-:W-:Y:S01]  /*31ec0*/  LOP3.LUT R57, R54, 0xffffff80, RZ, 0xc0, !PT ;  /* 0xffffff8036397812 */ /* 0x000fe200078ec0ff */
[-C--:B------:R-:W-:Y:S01]  /*31ed0*/  FMUL.FTZ R26, R42, R72.reuse ;  /* 0x000000482a1a7220 */ /* 0x080fe20000410000 */
[----:B------:R-:W-:-:S03]  /*31ee0*/  FMUL.FTZ R42, R58, R72 ;  /* 0x000000483a2a7220 */ /* 0x000fc60000410000 */
[----:B------:R-:W-:Y:S02]  /*31ef0*/  IMAD.IADD R58, R78, 0x1, -R57 ;  /* 0x000000014e3a7824 */ /* 0x000fe400078e0a39 */
[-C--:B------:R-:W-:Y:S01]  /*31f00*/  FMUL.FTZ R79, R25, R72.reuse ;  /* 0x00000048194f7220 */ /* 0x080fe20000410000 */
        /* <DEDUP_REMOVED lines=8> */
[----:B------:R-:W-:Y:S01]  /*31f90*/  FMUL.FTZ R15, R27, R72 ;  /* 0x000000481b0f7220 */ /* 0x000fe20000410000 */
[----:B------:R-:W-:Y:S01]  /*31fa0*/  LEA.HI R61, R57, R58, RZ, 0x2 ;  /* 0x0000003a393d7211 */ /* 0x000fe200078f10ff */
[-C--:B------:R-:W-:Y:S01]  /*31fb0*/  FMUL.FTZ R27, R43, R72.reuse ;  /* 0x000000482b1b7220 */ /* 0x080fe20000410000 */
[-C--:B------:R-:W-:Y:S01]  /*31fc0*/  FMUL.FTZ R43, R59, R72.reuse ;  /* 0x000000483b2b7220 */ /* 0x080fe20000410000 */
[-C--:B------:R-:W-:Y:S01]  /*31fd0*/  FMUL.FTZ R20, R34, R72.reuse ;  /* 0x0000004822147220 */ /* 0x080fe20000410000 */
[----:B------:R-:W-:Y:S01]  /*31fe0*/  LOP3.LUT R59, R56, 0xfffffffc, RZ, 0xc0, !PT ;  /* 0xfffffffc383b7812 */ /* 0x000fe200078ec0ff */
[-C--:B------:R-:W-:Y:S01]  /*31ff0*/  FMUL.FTZ R34, R50, R72.reuse ;  /* 0x0000004832227220 */ /* 0x080fe20000410000 */
[--C-:B------:R-:W-:Y:S01]  /*32000*/  SHF.R.S32.HI R56, RZ, 0x2, R61.reuse ;  /* 0x00000002ff387819 */ /* 0x100fe2000001143d */
[-C--:B------:R-:W-:Y:S01]  /*32010*/  FMUL.FTZ R50, R53, R72.reuse ;  /* 0x0000004835327220 */ /* 0x080fe20000410000 */
[----:B------:R-:W-:Y:S01]  /*32020*/  SHF.R.S32.HI R83, RZ, 0x1f, R61 ;  /* 0x0000001fff537819 */ /* 0x000fe2000001143d */
[----:B------:R-:W-:Y:S01]  /*32030*/  FMUL.FTZ R53, R60, R72 ;  /* 0x000000483c357220 */ /* 0x000fe20000410000 */
[----:B------:R-:W-:-:S02]  /*32040*/  LEA.HI R60, R57, R58, RZ, 0x5 ;  /* 0x0000003a393c7211 */ /* 0x000fc400078f28ff */
[----:B------:R-:W-:Y:S02]  /*32050*/  SHF.R.S32.HI R57, RZ, 0x7, R54 ;  /* 0x00000007ff397819 */ /* 0x000fe40000011436 */
[----:B------:R-:W-:Y:S01]  /*32060*/  LEA.HI R83, R83, R56, RZ, 0x3 ;  /* 0x0000003853537211 */ /* 0x000fe200078f18ff */
[-C--:B------:R-:W-:Y:S01]  /*32070*/  FMUL.FTZ R45, R63, R72.reuse ;  /* 0x000000483f2d7220 */ /* 0x080fe20000410000 */
[----:B------:R-:W-:Y:S01]  /*32080*/  IMAD.IADD R78, R78, 0x1, -R59 ;  /* 0x000000014e4e7824 */ /* 0x000fe200078e0a3b */
[----:B------:R-:W-:Y:S01]  /*32090*/  SHF.R.S32.HI R63, RZ, 0x5, R60 ;  /* 0x00000005ff3f7819 */ /* 0x000fe2000001143c */
[-C--:B------:R-:W-:Y:S01]  /*320a0*/  FMUL.FTZ R18, R30, R72.reuse ;  /* 0x000000481e127220 */ /* 0x080fe20000410000 */
[----:B------:R-:W-:Y:S02]  /*320b0*/  LEA.HI R54, R54, R57, RZ, 0x1 ;  /* 0x0000003936367211 */ /* 0x000fe400078f08ff */
[----:B------:R-:W-:Y:S01]  /*320c0*/  LOP3.LUT R83, R83, 0xfffffff8, RZ, 0xc0, !PT ;  /* 0xfffffff853537812 */ /* 0x000fe200078ec0ff */
[-C--:B------:R-:W-:Y:S01]  /*320d0*/  FMUL.FTZ R30, R46, R72.reuse ;  /* 0x000000482e1e7220 */ /* 0x080fe20000410000 */
[----:B------:R-:W-:Y:S01]  /*320e0*/  FMUL.FTZ R46, R62, R72 ;  /* 0x000000483e2e7220 */ /* 0x000fe20000410000 */
[----:B------:R-:W-:Y:S01]  /*320f0*/  LOP3.LUT R54, R54, 0x3fffffe, RZ, 0xc0, !PT ;  /* 0x03fffffe36367812 */ /* 0x000fe200078ec0ff */
[----:B---3--:R-:W-:Y:S01]  /*32100*/  IMAD R80, R80, 0x8, R63 ;  /* 0x0000000850507824 */ /* 0x008fe200078e023f */
[----:B------:R-:W-:Y:S01]  /*32110*/  LEA.HI R62, R78, R78, RZ, 0x1 ;  /* 0x0000004e4e3e7211 */ /* 0x000fe200078f08ff */
[----:B------:R-:W-:-:S02]  /*32120*/  IMAD.IADD R83, R56, 0x1, -R83 ;  /* 0x0000000138537824 */ /* 0x000fc400078e0a53 */
        /* <DEDUP_REMOVED lines=8> */
[----:B------:R-:W-:Y:S01]  /*321b0*/  LOP3.LUT R61, R61, 0x7ffffffc, RZ, 0xc0, !PT ;  /* 0x7ffffffc3d3d7812 */ /* 0x000fe200078ec0ff */
[----:B------:R-:W-:Y:S02]  /*321c0*/  IMAD.MOV.U32 R63, RZ, RZ, -0x60 ;  /* 0xffffffa0ff3f7424 */ /* 0x000fe400078e00ff */
        /* <DEDUP_REMOVED lines=18> */
[-C--:B------:R-:W-:Y:S01]  /*322f0*/  FMUL.FTZ R58, R71, R72.reuse ;  /* 0x00000048473a7220 */ /* 0x080fe20000410000 */
[----:B------:R-:W-:Y:S01]  /*32300*/  FMUL.FTZ R68, R68, R72 ;  /* 0x0000004844447220 */ /* 0x000fe20000410000 */
[----:B------:R-:W-:Y:S01]  /*32310*/  ISETP.GE.AND P2, PT, R9, 0x1, PT ;  /* 0x000000010900780c */ /* 0x000fe20003f46270 */
[----:B------:R-:W-:Y:S01]  /*32320*/  IMAD R61, R61, -0x2, R64 ;  /* 0xfffffffe3d3d7824 */ /* 0x000fe200078e0240 */
[----:B------:R-:W1:Y:S01]  /*32330*/  MUFU.TANH R14, R14 ;  /* 0x0000000e000e7308 */ /* 0x000e620000002400 */
[----:B------:R-:W-:-:S03]  /*32340*/  LOP3.LUT R64, RZ, R73, RZ, 0x33, !PT ;  /* 0x00000049ff407212 */ /* 0x000fc600078e33ff */
[----:B------:R-:W-:-:S04]  /*32350*/  IADD3 R63, -R8, R61, R3 ;  /* 0x0000003d083f7210 */ /* 0x000fc80007ffe103 */
        /* <DEDUP_REMOVED lines=45> */
[----:B------:R-:W1:Y:S08]  /*32630*/  MUFU.TANH R57, R57 ;  /* 0x0000003900397308 */ /* 0x000e700000002400 */
[----:B------:R-:W1:Y:S01]  /*32640*/  MUFU.TANH R58, R58 ;  /* 0x0000003a003a7308 */ /* 0x000e620000002400 */
[----:B------:R-:W-:-:S02]  /*32650*/  IMAD.IADD R74, R63, 0x1, R74 ;  /* 0x000000013f4a7824 */ /* 0x000fc400078e024a */
[----:B------:R-:W-:Y:S02]  /*32660*/  IMAD.IADD R70, R63, 0x1, R64 ;  /* 0x000000013f467824 */ /* 0x000fe400078e0240 */
[----:B------:R-:W-:Y:S02]  /*32670*/  VIADD R71, R61, 0xffffffff ;  /* 0xffffffff3d477836 */ /* 0x000fe40000000000 */
[--C-:B0-----:R-:W-:Y:S02]  /*32680*/  IMAD.IADD R64, R74, 0x1, R77.reuse ;  /* 0x000000014a407824 */ /* 0x101fe400078e024d */
        /* <DEDUP_REMOVED lines=18> */
.L_x_12608:
[----:B------:R-:W-:Y:S05]  /*327b0*/  BSYNC B5 ;  /* 0x0000000000057941 */ /* 0x000fea0003800000 */
.L_x_12607:
[----:B------:R-:W-:Y:S01]  /*327c0*/  LOP3.LUT R66, RZ, R66, RZ, 0x33, !PT ;  /* 0x00000042ff427212 */ /* 0x000fe200078e33ff */
[----:B------:R-:W-:Y:S06]  /*327d0*/  BRA `(.L_x_12609) ;  /* 0x0000000000287947 */ /* 0x000fec0003800000 */
.L_x_12606:
        /* <DEDUP_REMOVED lines=10> */
.L_x_12609:
[----:B------:R-:W-:Y:S05]  /*32880*/  BSYNC B4 ;  /* 0x0000000000047941 */ /* 0x000fea0003800000 */
.L_x_12605:
[----:B------:R-:W-:-:S05]  /*32890*/  IMAD R66, R9, R66, R71 ;  /* 0x0000004209427224 */ /* 0x000fca00078e0247 */
[----:B------:R-:W-:Y:S02]  /*328a0*/  VIMNMX R65, R65, R66, !PT ;  /* 0x0000004241417248 */ /* 0x000fe40007fe0100 */
[----:B------:R-:W-:-:S07]  /*328b0*/  VIADDMNMX R64, R66, R9, R64, PT ;  /* 0x0000000942407246 */ /* 0x000fce0003800140 */
.L_x_12604:
[----:B------:R-:W-:Y:S05]  /*328c0*/  BSYNC B3 ;  /* 0x0000000000037941 */ /* 0x000fea0003800000 */
.L_x_12603:
        /* <DEDUP_REMOVED lines=137> */
.L_x_12615:
[----:B------:R-:W-:Y:S05]  /*33160*/  BSYNC B5 ;  /* 0x0000000000057941 */ /* 0x000fea0003800000 */
.L_x_12614:
[----:B------:R-:W-:Y:S01]  /*33170*/  LOP3.LUT R8, RZ, R8, RZ, 0x33, !PT ;  /* 0x00000008ff087212 */ /* 0x000fe200078e33ff */
[----:B------:R-:W-:Y:S06]  /*33180*/  BRA `(.L_x_12616) ;  /* 0x0000000000287947 */ /* 0x000fec0003800000 */
.L_x_12613:
        /* <DEDUP_REMOVED lines=10> */
.L_x_12616:
[----:B------:R-:W-:Y:S05]  /*33230*/  BSYNC B4 ;  /* 0x0000000000047941 */ /* 0x000fea0003800000 */
.L_x_12612:
[----:B------:R-:W-:-:S05]  /*33240*/  IMAD R3, R9, R8, R71 ;  /* 0x0000000809037224 */ /* 0x000fca00078e0247 */
[----:B------:R-:W-:Y:S02]  /*33250*/  VIADDMNMX R66, R3, R9, R66, PT ;  /* 0x0000000903427246 */ /* 0x000fe40003800142 */
[----:B------:R-:W-:-:S07]  /*33260*/  VIMNMX R64, R64, R3, !PT ;  /* 0x0000000340407248 */ /* 0x000fce0007fe0100 */
.L_x_12611:
[----:B------:R-:W-:Y:S05]  /*33270*/  BSYNC B3 ;  /* 0x0000000000037941 */ /* 0x000fea0003800000 */
.L_x_12610:
        /* <DEDUP_REMOVED lines=69> */
[----:B------:R-:W-:Y:S02]  /*336d0*/  R2UR UR4, R4 ;  /* 0x00000000040472ca */ /* 0x000fe400000e0000 */
[----:B------:R-:W-:Y:S02]  /*336e0*/  ISETP.LT.OR P1, PT, R66, 0x49, P1 ;  /* 0x000000494200780c */ /* 0x000fe40000f21670 */
[----:B------:R-:W-:Y:S02]  /*336f0*/  R2UR UR5, R5 ;  /* 0x00000000050572ca */ /* 0x000fe400000e0000 */
[----:B------:R-:W-:-:S02]  /*33700*/  FSEL R46, R46, -INF , !P1 ;  /* 0xff8000002e2e7808 */ /* 0x000fc40004800000 */
[----:B------:R-:W-:Y:S02]  /*33710*/  ISETP.GT.AND P1, PT, R64, RZ, !P6 ;  /* 0x000000ff4000720c */ /* 0x000fe40007724270 */
[----:B------:R-:W-:Y:S02]  /*33720*/  ISETP.NE.AND P2, PT, R91, RZ, PT ;  /* 0x000000ff5b00720c */ /* 0x000fe40003f45270 */
[----:B------:R-:W-:Y:S02]  /*33730*/  ISETP.LT.OR P1, PT, R66, 0x1, P1 ;  /* 0x000000014200780c */ /* 0x000fe40000f21670 */
[----:B------:R-:W-:Y:S02]  /*33740*/  ISETP.NE.AND P6, PT, R75, RZ, PT ;  /* 0x000000ff4b00720c */ /* 0x000fe40003fc5270 */
[----:B------:R-:W-:Y:S02]  /*33750*/  FSEL R62, R2, -INF , !P1 ;  /* 0xff800000023e7808 */ /* 0x000fe40004800000 */
[----:B------:R-:W2:Y:S04]  /*33760*/  LDL.64 R2, [R0+0x70] ;  /* 0x0000700000027983 */ /* 0x000ea80000100a00 */
[----:B--2---:R-:W2:Y:S01]  /*33770*/  LD.E.64 R6, desc[UR4][R2.64] ;  /* 0x0000000402067980 */ /* 0x004ea2000c101b00 */
[----:B------:R-:W-:-:S02]  /*33780*/  ISETP.GT.AND P1, PT, R64, 0x49, !P2 ;  /* 0x000000494000780c */ /* 0x000fc40005724270 */
[C---:B------:R-:W-:Y:S02]  /*33790*/  ISETP.GT.AND P3, PT, R64.reuse, 0x50, !P3 ;  /* 0x000000504000780c */ /* 0x040fe40005f64270 */
[C---:B------:R-:W-:Y:S02]  /*337a0*/  ISETP.GT.AND P4, PT, R64.reuse, 0x51, !P4 ;  /* 0x000000514000780c */ /* 0x040fe40006784270 */
[C---:B------:R-:W-:Y:S02]  /*337b0*/  ISETP.GT.AND P5, PT, R64.reuse, 0x58, !P5 ;  /* 0x000000584000780c */ /* 0x040fe40006fa4270 */
[----:B------:R-:W-:Y:S02]  /*337c0*/  ISETP.GT.AND P2, PT, R64, 0x59, !P6 ;  /* 0x000000594000780c */ /* 0x000fe40007744270 */
[C---:B------:R-:W-:Y:S02]  /*337d0*/  ISETP.LT.OR P1, PT, R66.reuse, 0x4a, P1 ;  /* 0x0000004a4200780c */ /* 0x040fe40000f21670 */
[----:B------:R-:W-:-:S02]  /*337e0*/  ISETP.LT.OR P3, PT, R66, 0x51, P3 ;  /* 0x000000514200780c */ /* 0x000fc40001f61670 */
[C---:B------:R-:W-:Y:S02]  /*337f0*/  ISETP.LT.OR P4, PT, R66.reuse, 0x52, P4 ;  /* 0x000000524200780c */ /* 0x040fe40002781670 */
[----:B------:R-:W-:Y:S02]  /*33800*/  ISETP.LT.OR P5, PT, R66, 0x59, P5 ;  /* 0x000000594200780c */ /* 0x000fe40002fa1670 */
[----:B------:R-:W-:Y:S02]  /*33810*/  FSEL R56, R56, -INF , !P4 ;  /* 0xff80000038387808 */ /* 0x000fe40006000000 */
[----:B------:R-:W-:Y:S02]  /*33820*/  ISETP.LT.OR P2, PT, R66, 0x5a, P2 ;  /* 0x0000005a4200780c */ /* 0x000fe40001741670 */
[----:B------:R-:W-:Y:S01]  /*33830*/  FSEL R57, R57, -INF , !P5 ;  /* 0xff80000039397808 */ /* 0x000fe20006800000 */
[----:B------:R-:W3:Y:S01]  /*33840*/  LD.E R66, desc[UR4][R2.64+0x10] ;  /* 0x0000100402427980 */ /* 0x000ee2000c101900 */
[----:B------:R-:W-:-:S02]  /*33850*/  R2UR UR6, R4 ;  /* 0x00000000040672ca */ /* 0x000fc400000e0000 */
        /* <DEDUP_REMOVED lines=40> */
[----:B------:R-:W-:Y:S02]  /*33ae0*/  FSEL R64, R45, -INF , !P1 ;  /* 0xff8000002d407808 */ /* 0x000fe40004800000 */
[----:B------:R-:W-:Y:S02]  /*33af0*/  FMNMX.FTZ R9, R46, R9, !PT ;  /* 0x000000092e097209 */ /* 0x000fe40007810000 */
[----:B------:R-:W-:Y:S02]  /*33b00*/  FMNMX.FTZ R8, R55, R8, !PT ;  /* 0x0000000837087209 */ /* 0x000fe40007810000 */
[----:B------:R-:W-:Y:S02]  /*33b10*/  FSEL R65, R54, -INF , !P3 ;  /* 0xff80000036417808 */ /* 0x000fe40005800000 */
        /* <DEDUP_REMOVED lines=34> */
[----:B------:R-:W-:Y:S01]  /*33d40*/  ST.E desc[UR4][R2.64+0x4], R9 ;  /* 0x0000040902007985 */ /* 0x000fe2000c101904 */
[----:B0-----:R-:W-:Y:S01]  /*33d50*/  FMUL.FTZ R67, R45, R66 ;  /* 0x000000422d437220 */ /* 0x001fe20000410000 */
[----:B----4-:R-:W-:-:S04]  /*33d60*/  FMUL.FTZ R69, R54, R71 ;  /* 0x0000004736457220 */ /* 0x010fc80000410000 */
[----:B------:R0:W-:Y:S04]  /*33d70*/  ST.E desc[UR6][R2.64+0x10], R67 ;  /* 0x0000104302007985 */ /* 0x0001e8000c101906 */
        /* <DEDUP_REMOVED lines=13> */
[----:B------:R-:W-:-:S04]  /*33e50*/  FFMA.FTZ R172, R63, R66, -R3 ;  /* 0x000000423fac7223 */ /* 0x000fc80000010803 */
[-C--:B------:R-:W-:Y:S01]  /*33e60*/  FFMA.FTZ R173, R62, R66.reuse, -R71 ;  /* 0x000000423ead7223 */ /* 0x080fe20000010847 */
[-C--:B------:R-:W-:Y:S01]  /*33e70*/  FFMA.FTZ R79, R79, R66.reuse, -R3 ;  /* 0x000000424f4f7223 */ /* 0x080fe20000010803 */
[----:B------:R-:W3:Y:S01]  /*33e80*/  MUFU.EX2 R172, R172 ;  /* 0x000000ac00ac7308 */ /* 0x000ee20000000800 */
[-C--:B------:R-:W-:Y:S01]  /*33e90*/  FFMA.FTZ R15, R15, R66.reuse, -R71 ;  /* 0x000000420f0f7223 */ /* 0x080fe20000010847 */
[-CC-:B------:R-:W-:Y:S01]  /*33ea0*/  FFMA.FTZ R154, R36, R66.reuse, -R3.reuse ;  /* 0x00000042249a7223 */ /* 0x180fe20000010803 */
[-C--:B------:R-:W-:Y:S01]  /*33eb0*/  FFMA.FTZ R174, R28, R66.reuse, -R3 ;  /* 0x000000421cae7223 */ /* 0x080fe20000010803 */
[-CC-:B------:R-:W-:Y:S01]  /*33ec0*/  FFMA.FTZ R175, R18, R66.reuse, -R71.reuse ;  /* 0x0000004212af7223 */ /* 0x180fe20000010847 */
[----:B------:R-:W-:-:S03]  /*33ed0*/  FFMA.FTZ R36, R21, R66, -R71 ;  /* 0x0000004215247223 */ /* 0x000fc60000010847 */
[----:B------:R-:W-:Y:S01]  /*33ee0*/  MUFU.EX2 R173, R173 ;  /* 0x000000ad00ad7308 */ /* 0x000fe20000000800 */
[-CC-:B------:R-:W-:Y:S01]  /*33ef0*/  FFMA.FTZ R152, R32, R66.reuse, -R3.reuse ;  /* 0x0000004220987223 */ /* 0x180fe20000010803 */
[-C--:B------:R-:W-:Y:S01]  /*33f00*/  FFMA.FTZ R8, R29, R66.reuse, -R3 ;  /* 0x000000421d087223 */ /* 0x080fe20000010803 */
[----:B------:R-:W-:-:S05]  /*33f10*/  FFMA.FTZ R32, R19, R66, -R71 ;  /* 0x0000004213207223 */ /* 0x000fca0000010847 */
[----:B------:R-:W0:Y:S01]  /*33f20*/  MUFU.EX2 R21, R79 ;  /* 0x0000004f00157308 */ /* 0x000e220000000800 */
[----:B------:R-:W-:-:S07]  /*33f30*/  FFMA.FTZ R153, R20, R66, -R71 ;  /* 0x0000004214997223 */ /* 0x000fce0000010847 */
[----:B------:R-:W1:Y:S01]  /*33f40*/  MUFU.EX2 R18, R15 ;  /* 0x0000000f00127308 */ /* 0x000e620000000800 */
[-CC-:B------:R-:W-:Y:S01]  /*33f50*/  FFMA.FTZ R9, R33, R66.reuse, -R3.reuse ;  /* 0x0000004221097223 */ /* 0x180fe20000010803 */
[----:B------:R-:W-:-:S06]  /*33f60*/  FFMA.FTZ R156, R40, R66, -R3 ;  /* 0x00000042289c7223 */ /* 0x000fcc0000010803 */
[----:B------:R-:W-:Y:S01]  /*33f70*/  MUFU.EX2 R174, R174 ;  /* 0x000000ae00ae7308 */ /* 0x000fe20000000800 */
[----:B------:R-:W-:-:S07]  /*33f80*/  FFMA.FTZ R40, R25, R66, -R71 ;  /* 0x0000004219287223 */ /* 0x000fce0000010847 */
[----:B------:R-:W2:Y:S01]  /*33f90*/  MUFU.EX2 R175, R175 ;  /* 0x000000af00af7308 */ /* 0x000ea20000000800 */
[----:B------:R-:W-:-:S07]  /*33fa0*/  FFMA.FTZ R155, R24, R66, -R71 ;  /* 0x00000042189b7223 */ /* 0x000fce0000010847 */
[----:B------:R3:W-:Y:S01]  /*33fb0*/  MUFU.EX2 R19, R8 ;  /* 0x0000000800137308 */ /* 0x0007e20000000800 */
[----:B------:R-:W-:-:S07]  /*33fc0*/  FFMA.FTZ R162, R49, R66, -R3 ;  /* 0x0000004231a27223 */ /* 0x000fce0000010803 */
[----:B------:R-:W5:Y:S01]  /*33fd0*/  MUFU.EX2 R20, R32 ;  /* 0x0000002000147308 */ /* 0x000f620000000800 */
[----:B---3--:R-:W-:Y:S01]  /*33fe0*/  FADD.FTZ R8, R172, R67 ;  /* 0x00000043ac087221 */ /* 0x008fe20000010000 */
[----:B------:R-:W-:-:S06]  /*33ff0*/  FFMA.FTZ R14, R14, R66, -R3 ;  /* 0x000000420e0e7223 */ /* 0x000fcc0000010803 */
[----:B------:R-:W3:Y:S01]  /*34000*/  MUFU.EX2 R152, R152 ;  /* 0x0000009800987308 */ /* 0x000ee20000000800 */
[----:B0-----:R-:W-:Y:S01]  /*34010*/  FADD.FTZ R49, R21, R8 ;  /* 0x0000000815317221 */ /* 0x001fe20000010000 */
[----:B------:R-:W-:-:S06]  /*34020*/  FFMA.FTZ R165, R42, R66, -R71 ;  /* 0x000000422aa57223 */ /* 0x000fcc0000010847 */
[----:B------:R4:W-:Y:S01]  /*34030*/  MUFU.EX2 R25, R9 ;  /* 0x0000000900197308 */ /* 0x0009e20000000800 */
[----:B------:R-:W-:-:S07]  /*34040*/  FFMA.FTZ R42, R43, R66, -R71 ;  /* 0x000000422b2a7223 */ /* 0x000fce0000010847 */
[----:B------:R-:W0:Y:S01]  /*34050*/  MUFU.EX2 R153, R153 ;  /* 0x0000009900997308 */ /* 0x000e220000000800 */
[----:B----4-:R-:W-:Y:S01]  /*34060*/  FADD.FTZ R9, R173, R68 ;  /* 0x00000044ad097221 */ /* 0x010fe20000010000 */
[----:B------:R-:W-:-:S03]  /*34070*/  FFMA.FTZ R28, R37, R66, -R3 ;  /* 0x00000042251c7223 */ /* 0x000fc60000010803 */
[----:B-1----:R-:W-:-:S03]  /*34080*/  FADD.FTZ R8, R18, R9 ;  /* 0x0000000912087221 */ /* 0x002fc60000010000 */
[----:B------:R-:W1:Y:S01]  /*34090*/  MUFU.EX2 R24, R36 ;  /* 0x0000002400187308 */ /* 0x000e620000000800 */
[----:B--2---:R-:W-:Y:S01]  /*340a0*/  FADD.FTZ R9, R175, R8 ;  /* 0x00000008af097221 */ /* 0x004fe20000010000 */
[-C--:B------:R-:W-:Y:S01]  /*340b0*/  FFMA.FTZ R158, R44, R66.reuse, -R3 ;  /* 0x000000422c9e7223 */ /* 0x080fe20000010803 */
[-CC-:B------:R-:W-:Y:S01]  /*340c0*/  FFMA.FTZ R157, R26, R66.reuse, -R71.reuse ;  /* 0x000000421a9d7223 */ /* 0x180fe20000010847 */
[----:B------:R-:W-:-:S04]  /*340d0*/  FFMA.FTZ R44, R27, R66, -R71 ;  /* 0x000000421b2c7223 */ /* 0x000fc80000010847 */
[----:B------:R-:W2:Y:S01]  /*340e0*/  MUFU.EX2 R154, R154 ;  /* 0x0000009a009a7308 */ /* 0x000ea20000000800 */
[----:B-----5:R-:W-:Y:S01]  /*340f0*/  FADD.FTZ R8, R20, R9 ;  /* 0x0000000914087221 */ /* 0x020fe20000010000 */
[----:B------:R-:W-:-:S06]  /*34100*/  FFMA.FTZ R29, R41, R66, -R3 ;  /* 0x00000042291d7223 */ /* 0x000fcc0000010803 */
[----:B------:R4:W-:Y:S08]  /*34110*/  MUFU.EX2 R43, R14 ;  /* 0x0000000e002b7308 */ /* 0x0009f00000000800 */
[----:B------:R-:W5:Y:S01]  /*34120*/  MUFU.EX2 R155, R155 ;  /* 0x0000009b009b7308 */ /* 0x000f620000000800 */
[----:B----4-:R-:W-:-:S04]  /*34130*/  FADD.FTZ R14, R174, R49 ;  /* 0x00000031ae0e7221 */ /* 0x010fc80000010000 */
[----:B------:R-:W-:-:S03]  /*34140*/  FADD.FTZ R15, R19, R14 ;  /* 0x0000000e130f7221 */ /* 0x000fc60000010000 */
[----:B------:R-:W4:Y:S01]  /*34150*/  MUFU.EX2 R27, R28 ;  /* 0x0000001c001b7308 */ /* 0x000f220000000800 */
[----:B---3--:R-:W-:Y:S01]  /*34160*/  FADD.FTZ R14, R152, R15 ;  /* 0x0000000f980e7221 */ /* 0x008fe20000010000 */
[----:B0-----:R-:W-:-:S06]  /*34170*/  FADD.FTZ R9, R153, R8 ;  /* 0x0000000899097221 */ /* 0x001fcc0000010000 */
[----:B------:R-:W0:Y:S01]  /*34180*/  MUFU.EX2 R26, R40 ;  /* 0x00000028001a7308 */ /* 0x000e220000000800 */
[----:B------:R-:W-:Y:S01]  /*34190*/  FFMA.FTZ R159, R30, R66, -R71 ;  /* 0x000000421e9f7223 */ /* 0x000fe20000010847 */
[----:B------:R-:W-:Y:S01]  /*341a0*/  FADD.FTZ R15, R25, R14 ;  /* 0x0000000e190f7221 */ /* 0x000fe20000010000 */
[----:B-1----:R-:W-:-:S05]  /*341b0*/  FADD.FTZ R8, R24, R9 ;  /* 0x0000000918087221 */ /* 0x002fca0000010000 */
[----:B------:R-:W1:Y:S01]  /*341c0*/  MUFU.EX2 R156, R156 ;  /* 0x0000009c009c7308 */ /* 0x000e620000000800 */
[----:B------:R-:W-:-:S07]  /*341d0*/  FFMA.FTZ R30, R31, R66, -R71 ;  /* 0x000000421f1e7223 */ /* 0x000fce0000010847 */
[----:B------:R-:W3:Y:S01]  /*341e0*/  MUFU.EX2 R157, R157 ;  /* 0x0000009d009d7308 */ /* 0x000ee20000000800 */
[----:B------:R-:W-:Y:S01]  /*341f0*/  FFMA.FTZ R81, R81, R66, -R3 ;  /* 0x0000004251517223 */ /* 0x000fe20000010803 */
[----:B--2---:R-:W-:Y:S01]  /*34200*/  FADD.FTZ R14, R154, R15 ;  /* 0x0000000f9a0e7221 */ /* 0x004fe20000010000 */
[----:B-----5:R-:W-:-:S05]  /*34210*/  FADD.FTZ R9, R155, R8 ;  /* 0x000000089b097221 */ /* 0x020fca0000010000 */
[----:B------:R-:W2:Y:S01]  /*34220*/  MUFU.EX2 R29, R29 ;  /* 0x0000001d001d7308 */ /* 0x000ea20000000800 */
[-C--:B------:R-:W-:Y:S01]  /*34230*/  FFMA.FTZ R160, R47, R66.reuse, -R3 ;  /* 0x000000422fa07223 */ /* 0x080fe20000010803 */
[----:B------:R-:W-:-:S06]  /*34240*/  FFMA.FTZ R161, R34, R66, -R71 ;  /* 0x0000004222a17223 */ /* 0x000fcc0000010847 */
[----:B------:R-:W5:Y:S01]  /*34250*/  MUFU.EX2 R28, R44 ;  /* 0x0000002c001c7308 */ /* 0x000f620000000800 */
[----:B----4-:R-:W-:Y:S01]  /*34260*/  FADD.FTZ R15, R27, R14 ;  /* 0x0000000e1b0f7221 */ /* 0x010fe20000010000 */
[----:B0-----:R-:W-:-:S06]  /*34270*/  FADD.FTZ R8, R26, R9 ;  /* 0x000000091a087221 */ /* 0x001fcc0000010000 */
[----:B------:R-:W0:Y:S01]  /*34280*/  MUFU.EX2 R158, R158 ;  /* 0x0000009e009e7308 */ /* 0x000e220000000800 */
[----:B------:R-:W-:-:S07]  /*34290*/  FFMA.FTZ R33, R48, R66, -R3 ;  /* 0x0000004230217223 */ /* 0x000fce0000010803 */
[----:B------:R-:W4:Y:S01]  /*342a0*/  MUFU.EX2 R159, R159 ;  /* 0x0000009f009f7308 */ /* 0x000f220000000800 */
[----:B------:R-:W-:Y:S01]  /*342b0*/  FFMA.FTZ R47, R35, R66, -R71 ;  /* 0x00000042232f7223 */ /* 0x000fe20000010847 */
[----:B-1----:R-:W-:Y:S01]  /*342c0*/  FADD.FTZ R14, R156, R15 ;  /* 0x0000000f9c0e7221 */ /* 0x002fe20000010000 */
[----:B---3--:R-:W-:-:S05]  /*342d0*/  FADD.FTZ R9, R157, R8 ;  /* 0x000000089d097221 */ /* 0x008fca0000010000 */
[----:B------:R-:W1:Y:S01]  /*342e0*/  MUFU.EX2 R31, R81 ;  /* 0x00000051001f7308 */ /* 0x000e620000000800 */
[----:B------:R-:W-:-:S07]  /*342f0*/  FFMA.FTZ R163, R38, R66, -R71 ;  /* 0x0000004226a37223 */ /* 0x000fce0000010847 */
[----:B------:R-:W3:Y:S01]  /*34300*/  MUFU.EX2 R30, R30 ;  /* 0x0000001e001e7308 */ /* 0x000ee20000000800 */
[----:B--2---:R-:W-:Y:S01]  /*34310*/  FADD.FTZ R15, R29, R14 ;  /* 0x0000000e1d0f7221 */ /* 0x004fe20000010000 */
[----:B-----5:R-:W-:-:S06]  /*34320*/  FADD.FTZ R8, R28, R9 ;  /* 0x000000091c087221 */ /* 0x020fcc0000010000 */
[----:B------:R-:W2:Y:S01]  /*34330*/  MUFU.EX2 R160, R160 ;  /* 0x000000a000a07308 */ /* 0x000ea20000000800 */
[----:B------:R-:W-:-:S07]  /*34340*/  FFMA.FTZ R34, R39, R66, -R71 ;  /* 0x0000004227227223 */ /* 0x000fce0000010847 */
[----:B------:R-:W5:Y:S01]  /*34350*/  MUFU.EX2 R161, R161 ;  /* 0x000000a100a17308 */ /* 0x000f620000000800 */
[----:B------:R-:W-:Y:S01]  /*34360*/  FFMA.FTZ R50, R50, R66, -R3 ;  /* 0x0000004232327223 */ /* 0x000fe20000010803 */
[----:B0-----:R-:W-:Y:S01]  /*34370*/  FADD.FTZ R14, R158, R15 ;  /* 0x0000000f9e0e7221 */ /* 0x001fe20000010000 */
[----:B----4-:R-:W-:-:S05]  /*34380*/  FADD.FTZ R9, R159, R8 ;  /* 0x000000089f097221 */ /* 0x010fca0000010000 */
[----:B------:R-:W0:Y:S01]  /*34390*/  MUFU.EX2 R33, R33 ;  /* 0x0000002100217308 */ /* 0x000e220000000800 */
[----:B------:R-:W-:-:S07]  /*343a0*/  FFMA.FTZ R164, R51, R66, -R3 ;  /* 0x0000004233a47223 */ /* 0x000fce0000010803 */
[----:B------:R-:W4:Y:S01]  /*343b0*/  MUFU.EX2 R32, R47 ;  /* 0x0000002f00207308 */ /* 0x000f220000000800 */
[----:B-1----:R-:W-:Y:S01]  /*343c0*/  FADD.FTZ R15, R31, R14 ;  /* 0x0000000e1f0f7221 */ /* 0x002fe20000010000 */
[----:B---3--:R-:W-:-:S06]  /*343d0*/  FADD.FTZ R8, R30, R9 ;  /* 0x000000091e087221 */ /* 0x008fcc0000010000 */
[----:B------:R-:W1:Y:S01]  /*343e0*/  MUFU.EX2 R162, R162 ;  /* 0x000000a200a27308 */ /* 0x000e620000000800 */
[----:B------:R-:W-:-:S07]  /*343f0*/  FFMA.FTZ R37, R52, R66, -R3 ;  /* 0x0000004234257223 */ /* 0x000fce0000010803 */
[----:B------:R-:W3:Y:S01]  /*34400*/  MUFU.EX2 R163, R163 ;  /* 0x000000a300a37308 */ /* 0x000ee20000000800 */
[----:B--2---:R-:W-:Y:S01]  /*34410*/  FADD.FTZ R14, R160, R15 ;  /* 0x0000000fa00e7221 */ /* 0x004fe20000010000 */
[----:B-----5:R-:W-:-:S06]  /*34420*/  FADD.FTZ R9, R161, R8 ;  /* 0x00000008a1097221 */ /* 0x020fcc0000010000 */
[----:B------:R-:W2:Y:S01]  /*34430*/  MUFU.EX2 R35, R50 ;  /* 0x0000003200237308 */ /* 0x000ea20000000800 */
[-C--:B------:R-:W-:Y:S01]  /*34440*/  FFMA.FTZ R166, R53, R66.reuse, -R3 ;  /* 0x0000004235a67223 */ /* 0x080fe20000010803 */
[----:B------:R-:W-:-:S06]  /*34450*/  FFMA.FTZ R167, R46, R66, -R71 ;  /* 0x000000422ea77223 */ /* 0x000fcc0000010847 */
[----:B------:R-:W5:Y:S01]  /*34460*/  MUFU.EX2 R34, R34 ;  /* 0x0000002200227308 */ /* 0x000f620000000800 */
[----:B0-----:R-:W-:Y:S01]  /*34470*/  FADD.FTZ R15, R33, R14 ;  /* 0x0000000e210f7221 */ /* 0x001fe20000010000 */
[----:B----4-:R-:W-:-:S06]  /*34480*/  FADD.FTZ R8, R32, R9 ;  /* 0x0000000920087221 */ /* 0x010fcc0000010000 */
[----:B------:R-:W0:Y:S01]  /*34490*/  MUFU.EX2 R164, R164 ;  /* 0x000000a400a47308 */ /* 0x000e220000000800 */
[----:B------:R-:W-:-:S07]  /*344a0*/  FFMA.FTZ R38, R64, R66, -R71 ;  /* 0x0000004240267223 */ /* 0x000fce0000010847 */
[----:B------:R-:W4:Y:S01]  /*344b0*/  MUFU.EX2 R165, R165 ;  /* 0x000000a500a57308 */ /* 0x000f220000000800 */
[----:B------:R-:W-:Y:S01]  /*344c0*/  FFMA.FTZ R55, R55, R66, -R3 ;  /* 0x0000004237377223 */ /* 0x000fe20000010803 */
[----:B-1----:R-:W-:Y:S01]  /*344d0*/  FADD.FTZ R14, R162, R15 ;  /* 0x0000000fa20e7221 */ /* 0x002fe20000010000 */
[----:B---3--:R-:W-:-:S05]  /*344e0*/  FADD.FTZ R9, R163, R8 ;  /* 0x00000008a3097221 */ /* 0x008fca0000010000 */
[----:B------:R-:W1:Y:S01]  /*344f0*/  MUFU.EX2 R37, R37 ;  /* 0x0000002500257308 */ /* 0x000e620000000800 */
[-C--:B------:R-:W-:Y:S01]  /*34500*/  FFMA.FTZ R168, R59, R66.reuse, -R3 ;  /* 0x000000423ba87223 */ /* 0x080fe20000010803 */
[----:B------:R-:W-:-:S06]  /*34510*/  FFMA.FTZ R169, R65, R66, -R71 ;  /* 0x0000004241a97223 */ /* 0x000fcc0000010847 */
        /* <DEDUP_REMOVED lines=15> */
[----:B------:R-:W1:Y:S08]  /*34610*/  MUFU.EX2 R168, R168 ;  /* 0x000000a800a87308 */ /* 0x000e700000000800 */
[----:B------:R-:W3:Y:S01]  /*34620*/  MUFU.EX2 R169, R169 ;  /* 0x000000a900a97308 */ /* 0x000ee20000000800 */
[----:B------:R-:W-:Y:S01]  /*34630*/  FFMA.FTZ R3, R58, R66, -R71 ;  /* 0x000000423a037223 */ /* 0x000fe20000010847 */
[----:B--2---:R-:W-:Y:S01]  /*34640*/  FADD.FTZ R14, R166, R15 ;  /* 0x0000000fa60e7221 */ /* 0x004fe20000010000 */
[----:B-----5:R-:W-:-:S05]  /*34650*/  FADD.FTZ R9, R167, R8 ;  /* 0x00000008a7097221 */ /* 0x020fca0000010000 */
[----:B------:R-:W2:Y:S08]  /*34660*/  MUFU.EX2 R41, R41 ;  /* 0x0000002900297308 */ /* 0x000eb00000000800 */
[----:B------:R-:W5:Y:S01]  /*34670*/  MUFU.EX2 R56, R56 ;  /* 0x0000003800387308 */ /* 0x000f620000000800 */
[----:B0-----:R-:W-:Y:S01]  /*34680*/  FADD.FTZ R15, R39, R14 ;  /* 0x0000000e270f7221 */ /* 0x001fe20000010000 */
[----:B----4-:R-:W-:-:S06]  /*34690*/  FADD.FTZ R8, R38, R9 ;  /* 0x0000000926087221 */ /* 0x010fcc0000010000 */
[----:B------:R-:W0:Y:S08]  /*346a0*/  MUFU.EX2 R170, R170 ;  /* 0x000000aa00aa7308 */ /* 0x000e300000000800 */
[----:B------:R-:W4:Y:S01]  /*346b0*/  MUFU.EX2 R171, R2 ;  /* 0x0000000200ab7308 */ /* 0x000f220000000800 */
[----:B-1----:R-:W-:Y:S01]  /*346c0*/  FADD.FTZ R14, R168, R15 ;  /* 0x0000000fa80e7221 */ /* 0x002fe20000010000 */
[----:B---3--:R-:W-:-:S06]  /*346d0*/  FADD.FTZ R9, R169, R8 ;  /* 0x00000008a9097221 */ /* 0x008fcc0000010000 */
[----:B------:R1:W3:Y:S01]  /*346e0*/  MUFU.EX2 R40, R3 ;  /* 0x0000000300287308 */ /* 0x0002e20000000800 */
[----:B--2---:R-:W-:Y:S01]  /*346f0*/  FADD.FTZ R15, R41, R14 ;  /* 0x0000000e290f7221 */ /* 0x004fe20000010000 */
[----:B-----5:R-:W-:-:S03]  /*34700*/  FADD.FTZ R8, R56, R9 ;  /* 0x0000000938087221 */ /* 0x020fc60000010000 */
[----:B0-----:R-:W-:Y:S01]  /*34710*/  FADD.FTZ R14, R170, R15 ;  /* 0x0000000faa0e7221 */ /* 0x001fe20000010000 */
[----:B----4-:R-:W-:-:S03]  /*34720*/  FADD.FTZ R9, R171, R8 ;  /* 0x00000008ab097221 */ /* 0x010fc60000010000 */
[----:B-1----:R-:W-:Y:S01]  /*34730*/  FADD.FTZ R3, R43, R14 ;  /* 0x0000000e2b037221 */ /* 0x002fe20000010000 */
[----:B---3--:R-:W-:-:S04]  /*34740*/  FADD.FTZ R15, R40, R9 ;  /* 0x00000009280f7221 */ /* 0x008fc80000010000 */
[----:B------:R-:W-:Y:S04]  /*34750*/  ST.E desc[UR4][R6.64+0x10], R3 ;  /* 0x0000100306007985 */ /* 0x000fe8000c101904 */
[----:B------:R0:W-:Y:S04]  /*34760*/  ST.E desc[UR6][R6.64+0x14], R15 ;  /* 0x0000140f06007985 */ /* 0x0001e8000c101906 */
[----:B------:R-:W2:Y:S01]  /*34770*/  LDL.64 R8, [R0+0x80] ;  /* 0x0000800000087983 */ /* 0x000ea20000100a00 */
[C---:B------:R-:W-:Y:S02]  /*34780*/  R2UR UR18, R4.reuse ;  /* 0x00000000041272ca */ /* 0x040fe400000e0000 */
[----:B------:R-:W-:Y:S01]  /*34790*/  R2UR UR19, R5 ;  /* 0x00000000051372ca */ /* 0x000fe200000e0000 */
[----:B--2---:R-:W2:Y:S04]  /*347a0*/  LD.E R2, desc[UR4][R8.64] ;  /* 0x0000000408027980 */ /* 0x004ea8000c101900 */
        /* <DEDUP_REMOVED lines=49> */
[----:B--2---:R-:W-:-:S03]  /*34ac0*/  FMUL.FTZ R3, R45, R2 ;  /* 0x000000022d037220 */ /* 0x004fc60000410000 */
[----:B------:R-:W2:Y:S04]  /*34ad0*/  LD.E R2, desc[UR18][R8.64+0x150] ;  /* 0x0001501208027980 */ /* 0x000ea8000c101900 */
[----:B------:R3:W-:Y:S02]  /*34ae0*/  ST.E desc[UR4][R8.64], R3 ;  /* 0x0000000308007985 */ /* 0x0007e4000c101904 */
[----:B---3--:R-:W-:-:S05]  /*34af0*/  FMUL.FTZ R3, R45, R48 ;  /* 0x000000302d037220 */ /* 0x008fca0000410000 */
        /* <DEDUP_REMOVED lines=87> */
[----:B------:R-:W-:Y:S04]  /*35070*/  ST.E desc[UR4][R8.64+0x1d0], R7 ;  /* 0x0001d00708007985 */ /* 0x000fe8000c101904 */
[----:B------:R0:W-:Y:S04]  /*35080*/  ST.E desc[UR4][R8.64+0x1e0], R3 ;  /* 0x0001e00308007985 */ /* 0x0001e8000c101904 */
[----:B0-----:R-:W3:Y:S01]  /*35090*/  LD.E R3, desc[UR6][R8.64+0x8] ;  /* 0x0000080608037980 */ /* 0x001ee2000c101900 */
[----:B--2---:R-:W-:-:S03]  /*350a0*/  FMUL.FTZ R7, R45, R2 ;  /* 0x000000022d077220 */ /* 0x004fc60000410000 */
[----:B------:R-:W2:Y:S04]  /*350b0*/  LD.E R2, desc[UR6][R8.64+0x1f0] ;  /* 0x0001f00608027980 */ /* 0x000ea8000c101900 */
[----:B------:R0:W-:Y:S04]  /*350c0*/  ST.E desc[UR4][R8.64+0x1e4], R7 ;  /* 0x0001e40708007985 */ /* 0x0001e8000c101904 */
[----:B0-----:R-:W4:Y:S01]  /*350d0*/  LD.E R7, desc[UR6][R8.64+0xc] ;  /* 0x00000c0608077980 */ /* 0x001f22000c101900 */
[----:B---3--:R-:W-:-:S03]  /*350e0*/  FMUL.FTZ R3, R54, R3 ;  /* 0x0000000336037220 */ /* 0x008fc60000410000 */
[----:B------:R-:W-:Y:S04]  /*350f0*/  ST.E desc[UR4][R8.64+0x1d4], R15 ;  /* 0x0001d40f08007985 */ /* 0x000fe8000c101904 */
[----:B------:R0:W-:Y:S04]  /*35100*/  ST.E desc[UR4][R8.64+0x8], R3 ;  /* 0x0000080308007985 */ /* 0x0001e8000c101904 */
[----:B0-----:R-:W3:Y:S01]  /*35110*/  LD.E R3, desc[UR6][R8.64+0x1c] ;  /* 0x00001c0608037980 */ /* 0x001ee2000c101900 */
[----:B--2---:R-:W-:-:S03]  /*35120*/  FMUL.FTZ R15, R45, R2 ;  /* 0x000000022d0f7220 */ /* 0x004fc60000410000 */
[----:B------:R-:W2:Y:S04]  /*35130*/  LD.E R2, desc[UR6][R8.64+0x1f4] ;  /* 0x0001f40608027980 */ /* 0x000ea8000c101900 */
[----:B------:R0:W-:Y:S01]  /*35140*/  ST.E desc[UR4][R8.64+0x1f0], R15 ;  /* 0x0001f00f08007985 */ /* 0x0001e2000c101904 */
[----:B----4-:R-:W-:-:S03]  /*35150*/  FMUL.FTZ R7, R54, R7 ;  /* 0x0000000736077220 */ /* 0x010fc60000410000 */
[----:B0-----:R-:W4:Y:S04]  /*35160*/  LD.E R15, desc[UR6][R8.64+0x18] ;  /* 0x00001806080f7980 */ /* 0x001f28000c101900 */
[----:B------:R0:W-:Y:S04]  /*35170*/  ST.E desc[UR4][R8.64+0xc], R7 ;  /* 0x00000c0708007985 */ /* 0x0001e8000c101904 */
[----:B0-----:R-:W5:Y:S01]  /*35180*/  LD.E R7, desc[UR6][R8.64+0x28] ;  /* 0x0000280608077980 */ /* 0x001f62000c101900 */
[----:B---3--:R-:W-:-:S05]  /*35190*/  FMUL.FTZ R3, R54, R3 ;  /* 0x0000000336037220 */ /* 0x008fca0000410000 */
[----:B------:R0:W-:Y:S04]  /*351a0*/  ST.E desc[UR4][R8.64+0x1c], R3 ;  /* 0x00001c0308007985 */ /* 0x0001e8000c101904 */
[----:B0-----:R-:W3:Y:S01]  /*351b0*/  LD.E R3, desc[UR6][R8.64+0x38] ;  /* 0x0000380608037980 */ /* 0x001ee2000c101900 */
[----:B----4-:R-:W-:-:S05]  /*351c0*/  FMUL.FTZ R15, R54, R15 ;  /* 0x0000000f360f7220 */ /* 0x010fca0000410000 */
[----:B------:R0:W-:Y:S01]  /*351d0*/  ST.E desc[UR4][R8.64+0x18], R15 ;  /* 0x0000180f08007985 */ /* 0x0001e2000c101904 */
[----:B-----5:R-:W-:-:S03]  /*351e0*/  FMUL.FTZ R7, R54, R7 ;  /* 0x0000000736077220 */ /* 0x020fc60000410000 */
        /* <DEDUP_REMOVED lines=39> */
[C---:B------:R-:W-:Y:S01]  /*35460*/  FMUL.FTZ R47, R45.reuse, R6 ;  /* 0x000000062d2f7220 */ /* 0x040fe20000410000 */
[C---:B------:R-:W-:Y:S01]  /*35470*/  FMUL.FTZ R49, R45.reuse, R44 ;  /* 0x0000002c2d317220 */ /* 0x040fe20000410000 */
[C---:B------:R-:W-:Y:S01]  /*35480*/  FMUL.FTZ R51, R45.reuse, R46 ;  /* 0x0000002e2d337220 */ /* 0x040fe20000410000 */
[----:B------:R-:W-:-:S02]  /*35490*/  FMUL.FTZ R53, R45, R60 ;  /* 0x0000003c2d357220 */ /* 0x000fc40000410000 */
[----:B------:R0:W-:Y:S04]  /*354a0*/  ST.E desc[UR10][R8.64+0x14], R47 ;  /* 0x0000142f08007985 */ /* 0x0001e8000c10190a */
[----:B------:R1:W-:Y:S01]  /*354b0*/  ST.E desc[UR12][R8.64+0x20], R49 ;  /* 0x0000203108007985 */ /* 0x0003e2000c10190c */
[C---:B0-----:R-:W-:Y:S01]  /*354c0*/  FMUL.FTZ R47, R45.reuse, R58 ;  /* 0x0000003a2d2f7220 */ /* 0x041fe20000410000 */
[C---:B-1----:R-:W-:Y:S02]  /*354d0*/  FMUL.FTZ R49, R45.reuse, R62 ;  /* 0x0000003e2d317220 */ /* 0x042fe40000410000 */
[----:B------:R0:W-:Y:S04]  /*354e0*/  ST.E desc[UR14][R8.64+0x24], R51 ;  /* 0x0000243308007985 */ /* 0x0001e8000c10190e */
[----:B------:R1:W-:Y:S04]  /*354f0*/  ST.E desc[UR10][R8.64+0x44], R47 ;  /* 0x0000442f08007985 */ /* 0x0003e8000c10190a */
[----:B------:R2:W-:Y:S04]  /*35500*/  ST.E desc[UR16][R8.64+0x50], R53 ;  /* 0x0000503508007985 */ /* 0x0005e8000c101910 */
[----:B------:R3:W-:Y:S01]  /*35510*/  ST.E desc[UR12][R8.64+0x54], R49 ;  /* 0x0000543108007985 */ /* 0x0007e2000c10190c */
[C---:B0-----:R-:W-:Y:S01]  /*35520*/  FMUL.FTZ R51, R45.reuse, R72 ;  /* 0x000000482d337220 */ /* 0x041fe20000410000 */
[C---:B-1----:R-:W-:Y:S01]  /*35530*/  FMUL.FTZ R47, R45.reuse, R70 ;  /* 0x000000462d2f7220 */ /* 0x042fe20000410000 */
[C---:B--2---:R-:W-:Y:S01]  /*35540*/  FMUL.FTZ R53, R45.reuse, R76 ;  /* 0x0000004c2d357220 */ /* 0x044fe20000410000 */
[----:B---3--:R-:W-:-:S03]  /*35550*/  FMUL.FTZ R49, R45, R74 ;  /* 0x0000004a2d317220 */ /* 0x008fc60000410000 */
[----:B------:R0:W-:Y:S04]  /*35560*/  ST.E desc[UR10][R8.64+0x74], R47 ;  /* 0x0000742f08007985 */ /* 0x0001e8000c10190a */
[----:B------:R1:W-:Y:S04]  /*35570*/  ST.E desc[UR14][R8.64+0x80], R51 ;  /* 0x0000803308007985 */ /* 0x0003e8000c10190e */
[----:B------:R2:W-:Y:S04]  /*35580*/  ST.E desc[UR12][R8.64+0x84], R49 ;  /* 0x0000843108007985 */ /* 0x0005e8000c10190c */
[----:B------:R3:W-:Y:S01]  /*35590*/  ST.E desc[UR16][R8.64+0x90], R53 ;  /* 0x0000903508007985 */ /* 0x0007e2000c101910 */
[C---:B0-----:R-:W-:Y:S01]  /*355a0*/  FMUL.FTZ R47, R45.reuse, R84 ;  /* 0x000000542d2f7220 */ /* 0x041fe20000410000 */
[C---:B-1----:R-:W-:Y:S01]  /*355b0*/  FMUL.FTZ R51, R45.reuse, R88 ;  /* 0x000000582d337220 */ /* 0x042fe20000410000 */
[C---:B--2---:R-:W-:Y:S01]  /*355c0*/  FMUL.FTZ R49, R45.reuse, R86 ;  /* 0x000000562d317220 */ /* 0x044fe20000410000 */
[----:B---3--:R-:W-:-:S02]  /*355d0*/  FMUL.FTZ R53, R45, R90 ;  /* 0x0000005a2d357220 */ /* 0x008fc40000410000 */
[----:B------:R0:W-:Y:S01]  /*355e0*/  ST.E desc[UR10][R8.64+0xb0], R47 ;  /* 0x0000b02f08007985 */ /* 0x0001e2000c10190a */
[----:B------:R-:W-:-:S03]  /*355f0*/  FMUL.FTZ R55, R45, R92 ;  /* 0x0000005c2d377220 */ /* 0x000fc60000410000 */
[----:B------:R1:W-:Y:S04]  /*35600*/  ST.E desc[UR12][R8.64+0xb4], R49 ;  /* 0x0000b43108007985 */ /* 0x0003e8000c10190c */
[----:B------:R2:W-:Y:S04]  /*35610*/  ST.E desc[UR14][R8.64+0xc0], R51 ;  /* 0x0000c03308007985 */ /* 0x0005e8000c10190e */
[----:B------:R3:W-:Y:S01]  /*35620*/  ST.E desc[UR16][R8.64+0xc4], R53 ;  /* 0x0000c43508007985 */ /* 0x0007e2000c101910 */
[C---:B0-----:R-:W-:Y:S01]  /*35630*/  FMUL.FTZ R47, R45.reuse, R100 ;  /* 0x000000642d2f7220 */ /* 0x041fe20000410000 */
[C---:B-1----:R-:W-:Y:S01]  /*35640*/  FMUL.FTZ R49, R45.reuse, R102 ;  /* 0x000000662d317220 */ /* 0x042fe20000410000 */
[C---:B--2---:R-:W-:Y:S01]  /*35650*/  FMUL.FTZ R51, R45.reuse, R104 ;  /* 0x000000682d337220 */ /* 0x044fe20000410000 */
[----:B---3--:R-:W-:Y:S01]  /*35660*/  FMUL.FTZ R53, R45, R106 ;  /* 0x0000006a2d357220 */ /* 0x008fe20000410000 */
[----:B------:R0:W-:Y:S01]  /*35670*/  ST.E desc[UR18][R8.64+0xd0], R55 ;  /* 0x0000d03708007985 */ /* 0x0001e2000c101912 */
[----:B------:R-:W-:-:S03]  /*35680*/  FMUL.FTZ R3, R54, R3 ;  /* 0x0000000336037220 */ /* 0x000fc60000410000 */
[----:B------:R1:W-:Y:S04]  /*35690*/  ST.E desc[UR10][R8.64+0xf0], R47 ;  /* 0x0000f02f08007985 */ /* 0x0003e8000c10190a */
[----:B------:R2:W-:Y:S04]  /*356a0*/  ST.E desc[UR12][R8.64+0xf4], R49 ;  /* 0x0000f43108007985 */ /* 0x0005e8000c10190c */
[----:B------:R3:W-:Y:S01]  /*356b0*/  ST.E desc[UR14][R8.64+0x100], R51 ;  /* 0x0001003308007985 */ /* 0x0007e2000c10190e */
[----:B0-----:R-:W-:-:S03]  /*356c0*/  FMUL.FTZ R55, R45, R108 ;  /* 0x0000006c2d377220 */ /* 0x001fc60000410000 */
[----:B------:R0:W-:Y:S01]  /*356d0*/  ST.E desc[UR16][R8.64+0x104], R53 ;  /* 0x0001043508007985 */ /* 0x0001e2000c101910 */
[C---:B-1----:R-:W-:Y:S01]  /*356e0*/  FMUL.FTZ R47, R45.reuse, R116 ;  /* 0x000000742d2f7220 */ /* 0x042fe20000410000 */
[C---:B--2---:R-:W-:Y:S01]  /*356f0*/  FMUL.FTZ R49, R45.reuse, R118 ;  /* 0x000000762d317220 */ /* 0x044fe20000410000 */
[C---:B---3--:R-:W-:Y:S01]  /*35700*/  FMUL.FTZ R51, R45.reuse, R120 ;  /* 0x000000782d337220 */ /* 0x048fe20000410000 */
[C---:B0-----:R-:W-:Y:S01]  /*35710*/  FMUL.FTZ R53, R45.reuse, R122 ;  /* 0x0000007a2d357220 */ /* 0x041fe20000410000 */
[----:B------:R-:W-:Y:S01]  /*35720*/  FMUL.FTZ R45, R45, R2 ;  /* 0x000000022d2d7220 */ /* 0x000fe20000410000 */
[----:B------:R-:W-:Y:S04]  /*35730*/  ST.E desc[UR18][R8.64+0x110], R55 ;  /* 0x0001103708007985 */ /* 0x000fe8000c101912 */
[----:B------:R-:W-:Y:S04]  /*35740*/  ST.E desc[UR10][R8.64+0x130], R47 ;  /* 0x0001302f08007985 */ /* 0x000fe8000c10190a */
[----:B------:R-:W-:Y:S04]  /*35750*/  ST.E desc[UR12][R8.64+0x134], R49 ;  /* 0x0001343108007985 */ /* 0x000fe8000c10190c */
[----:B------:R-:W-:Y:S04]  /*35760*/  ST.E desc[UR14][R8.64+0x140], R51 ;  /* 0x0001403308007985 */ /* 0x000fe8000c10190e */
[----:B------:R-:W-:Y:S04]  /*35770*/  ST.E desc[UR16][R8.64+0x144], R53 ;  /* 0x0001443508007985 */ /* 0x000fe8000c101910 */
[----:B------:R-:W-:Y:S04]  /*35780*/  ST.E desc[UR4][R8.64+0x1f4], R45 ;  /* 0x0001f42d08007985 */ /* 0x000fe8000c101904 */
[----:B------:R-:W-:Y:S01]  /*35790*/  ST.E desc[UR4][R8.64+0x98], R3 ;  /* 0x0000980308007985 */ /* 0x000fe2000c101904 */
[----:B----4-:R-:W-:-:S05]  /*357a0*/  FMUL.FTZ R15, R54, R15 ;  /* 0x0000000f360f7220 */ /* 0x010fca0000410000 */
[----:B------:R0:W-:Y:S01]  /*357b0*/  ST.E desc[UR4][R8.64+0x8c], R15 ;  /* 0x00008c0f08007985 */ /* 0x0001e2000c101904 */
[----:B-----5:R-:W-:-:S05]  /*357c0*/  FMUL.FTZ R7, R54, R7 ;  /* 0x0000000736077220 */ /* 0x020fca0000410000 */
[----:B------:R1:W-:Y:S04]  /*357d0*/  ST.E desc[UR4][R8.64+0x9c], R7 ;  /* 0x00009c0708007985 */ /* 0x0003e8000c101904 */
[----:B0-----:R-:W2:Y:S02]  /*357e0*/  LD.E R15, desc[UR6][R8.64+0xa8] ;  /* 0x0000a806080f7980 */ /* 0x001ea4000c101900 */
[----:B--2---:R-:W-:-:S05]  /*357f0*/  FMUL.FTZ R15, R54, R15 ;  /* 0x0000000f360f7220 */ /* 0x004fca0000410000 */
[----:B------:R0:W-:Y:S04]  /*35800*/  ST.E desc[UR4][R8.64+0xa8], R15 ;  /* 0x0000a80f08007985 */ /* 0x0001e8000c101904 */
[----:B------:R-:W2:Y:S02]  /*35810*/  LD.E R3, desc[UR6][R8.64+0xac] ;  /* 0x0000ac0608037980 */ /* 0x000ea4000c101900 */
[----:B--2---:R-:W-:-:S05]  /*35820*/  FMUL.FTZ R3, R54, R3 ;  /* 0x0000000336037220 */ /* 0x004fca0000410000 */
[----:B------:R2:W-:Y:S04]  /*35830*/  ST.E desc[UR4][R8.64+0xac], R3 ;  /* 0x0000ac0308007985 */ /* 0x0005e8000c101904 */
[----:B-1----:R-:W3:Y:S02]  /*35840*/  LD.E R7, desc[UR6][R8.64+0xb8] ;  /* 0x0000b80608077980 */ /* 0x002ee4000c101900 */
[----:B---3--:R-:W-:-:S05]  /*35850*/  FMUL.FTZ R7, R54, R7 ;  /* 0x0000000736077220 */ /* 0x008fca0000410000 */
[----:B------:R1:W-:Y:S04]  /*35860*/  ST.E desc[UR4][R8.64+0xb8], R7 ;  /* 0x0000b80708007985 */ /* 0x0003e8000c101904 */
[----:B0-----:R-:W3:Y:S02]  /*35870*/  LD.E R15, desc[UR6][R8.64+0xbc] ;  /* 0x0000bc06080f7980 */ /* 0x001ee4000c101900 */
[----:B---3--:R-:W-:-:S05]  /*35880*/  FMUL.FTZ R15, R54, R15 ;  /* 0x0000000f360f7220 */ /* 0x008fca0000410000 */
[----:B------:R0:W-:Y:S04]  /*35890*/  ST.E desc[UR4][R8.64+0xbc], R15 ;  /* 0x0000bc0f08007985 */ /* 0x0001e8000c101904 */
[----:B--2---:R-:W2:Y:S02]  /*358a0*/  LD.E R3, desc[UR6][R8.64+0xc8] ;  /* 0x0000c80608037980 */ /* 0x004ea4000c101900 */
        /* <DEDUP_REMOVED lines=115> */
[----:B------:R-:W-:Y:S04]  /*35fe0*/  ST.E desc[UR4][R8.64+0x1f8], R45 ;  /* 0x0001f82d08007985 */ /* 0x000fe8000c101904 */
[----:B--2---:R-:W2:Y:S01]  /*35ff0*/  LD.E R3, desc[UR6][R8.64+0x1fc] ;  /* 0x0001fc0608037980 */ /* 0x004ea2000c101900 */
[----:B------:R-:W-:Y:S01]  /*36000*/  LEA.HI R42, R13, 0x8, RZ, 0x19 ;  /* 0x000000080d2a7811 */ /* 0x000fe200078fc8ff */
[----:B--2---:R-:W-:-:S05]  /*36010*/  FMUL.FTZ R47, R54, R3 ;  /* 0x00000003362f7220 */ /* 0x004fca0000410000 */
[----:B------:R0:W-:Y:S04]  /*36020*/  ST.E desc[UR4][R8.64+0x1fc], R47 ;  /* 0x0001fc2f08007985 */ /* 0x0001e8000c101904 */
[----:B------:R-:W2:Y:S01]  /*36030*/  LDL.64 R2, [R0+0x80] ;  /* 0x0000800000027983 */ /* 0x000ea20000100a00 */
[----:B------:R3:W-:Y:S06]  /*36040*/  BAR.SYNC.DEFER_BLOCKING R42, 0x100 ;  /* 0x0004002a0000751d */ /* 0x0007ec0000010000 */
[----:B------:R-:W4:Y:S04]  /*36050*/  LDL.64 R14, [R0] ;  /* 0x00000000000e7983 */ /* 0x000f280000100a00 */
[----:B-1----:R-:W5:Y:S04]  /*36060*/  LDL.64 R6, [R0+0x98] ;  /* 0x0000980000067983 */ /* 0x002f680000100a00 */
[----:B0-----:R-:W3:Y:S04]  /*36070*/  LDL.64 R8, [R0+0x88] ;  /* 0x0000880000087983 */ /* 0x001ee80000100a00 */
[----:B--2---:R-:W2:Y:S04]  /*36080*/  LD.E R45, desc[UR4][R2.64] ;  /* 0x00000004022d7980 */ /* 0x004ea8000c101900 */
[----:B----4-:R-:W4:Y:S04]  /*36090*/  LD.E R15, desc[UR6][R14.64] ;  /* 0x000000060e0f7980 */ /* 0x010f28000c101900 */
[----:B-----5:R-:W4:Y:S04]  /*360a0*/  LD.E.64 R6, desc[UR4][R6.64] ;  /* 0x0000000406067980 */ /* 0x020f28000c101b00 */
[----:B--2---:R0:W-:Y:S04]  /*360b0*/  ST.E desc[UR8][R2.64], R45 ;  /* 0x0000002d02007985 */ /* 0x0041e8000c101908 */
[----:B------:R-:W2:Y:S04]  /*360c0*/  LD.E R47, desc[UR10][R2.64+0x4] ;  /* 0x0000040a022f7980 */ /* 0x000ea8000c101900 */
[----:B--2---:R1:W-:Y:S04]  /*360d0*/  ST.E desc[UR4][R2.64+0x4], R47 ;  /* 0x0000042f02007985 */ /* 0x0043e8000c101904 */
[----:B------:R-:W2:Y:S04]  /*360e0*/  LD.E R49, desc[UR6][R2.64+0x8] ;  /* 0x0000080602317980 */ /* 0x000ea8000c101900 */
[----:B--2---:R2:W-:Y:S04]  /*360f0*/  ST.E desc[UR4][R2.64+0x8], R49 ;  /* 0x0000083102007985 */ /* 0x0045e8000c101904 */
[----:B------:R-:W5:Y:S04]  /*36100*/  LD.E R51, desc[UR6][R2.64+0xc] ;  /* 0x00000c0602337980 */ /* 0x000f68000c101900 */
[----:B-----5:R5:W-:Y:S04]  /*36110*/  ST.E desc[UR4][R2.64+0xc], R51 ;  /* 0x00000c3302007985 */ /* 0x020be8000c101904 */
[----:B0-----:R-:W3:Y:S04]  /*36120*/  LD.E R45, desc[UR6][R2.64+0x10] ;  /* 0x00001006022d7980 */ /* 0x001ee8000c101900 */
[----:B---3--:R0:W-:Y:S04]  /*36130*/  ST.E desc[UR4][R2.64+0x10], R45 ;  /* 0x0000102d02007985 */ /* 0x0081e8000c101904 */
[----:B-1----:R-:W3:Y:S04]  /*36140*/  LD.E R47, desc[UR6][R2.64+0x14] ;  /* 0x00001406022f7980 */ /* 0x002ee8000c101900 */
[----:B---3--:R1:W-:Y:S04]  /*36150*/  ST.E desc[UR4][R2.64+0x14], R47 ;  /* 0x0000142f02007985 */ /* 0x0083e8000c101904 */
[----:B--2---:R-:W2:Y:S04]  /*36160*/  LD.E R49, desc[UR6][R2.64+0x18] ;  /* 0x0000180602317980 */ /* 0x004ea8000c101900 */
[----:B--2---:R2:W-:Y:S04]  /*36170*/  ST.E desc[UR4][R2.64+0x18], R49 ;  /* 0x0000183102007985 */ /* 0x0045e8000c101904 */
[----:B-----5:R-:W3:Y:S04]  /*36180*/  LD.E R51, desc[UR6][R2.64+0x1c] ;  /* 0x00001c0602337980 */ /* 0x020ee8000c101900 */
[----:B---3--:R3:W-:Y:S04]  /*36190*/  ST.E desc[UR4][R2.64+0x1c], R51 ;  /* 0x00001c3302007985 */ /* 0x0087e8000c101904 */
[----:B0-----:R-:W5:Y:S04]  /*361a0*/  LD.E R45, desc[UR6][R2.64+0x20] ;  /* 0x00002006022d7980 */ /* 0x001f68000c101900 */
[----:B-----5:R0:W-:Y:S04]  /*361b0*/  ST.E desc[UR4][R2.64+0x20], R45 ;  /* 0x0000202d02007985 */ /* 0x0201e8000c101904 */
[----:B-1----:R-:W5:Y:S04]  /*361c0*/  LD.E R47, desc[UR6][R2.64+0x24] ;  /* 0x00002406022f7980 */ /* 0x002f68000c101900 */
[----:B-----5:R1:W-:Y:S04]  /*361d0*/  ST.E desc[UR4][R2.64+0x24], R47 ;  /* 0x0000242f02007985 */ /* 0x0203e8000c101904 */
[----:B--2---:R-:W2:Y:S04]  /*361e0*/  LD.E R49, desc[UR6][R2.64+0x28] ;  /* 0x0000280602317980 */ /* 0x004ea8000c101900 */
[----:B--2---:R2:W-:Y:S04]  /*361f0*/  ST.E desc[UR4][R2.64+0x28], R49 ;  /* 0x0000283102007985 */ /* 0x0045e8000c101904 */
[----:B---3--:R-:W3:Y:S04]  /*36200*/  LD.E R51, desc[UR6][R2.64+0x2c] ;  /* 0x00002c0602337980 */ /* 0x008ee8000c101900 */
        /* <DEDUP_REMOVED lines=231> */
[----:B---3--:R-:W3:Y:S01]  /*37080*/  LD.E R51, desc[UR6][R2.64+0x1fc] ;  /* 0x0001fc0602337980 */ /* 0x008ee2000c101900 */
        /* <DEDUP_REMOVED lines=52> */
[----:B---3--:R3:W-:Y:S04]  /*373d0*/  ST.E desc[UR4][R2.64+0x1fc], R51 ;  /* 0x0001fc3302007985 */ /* 0x0087e8000c101904 */
        /* <DEDUP_REMOVED lines=24> */
[----:B-1----:R-:W5:Y:S04]  /*37560*/  LD.E R47, desc[UR26][R2.64+0x5c] ;  /* 0x00005c1a022f7980 */ /* 0x002f68000c101900 */
[----:B------:R-:W5:Y:S04]  /*37570*/  LD.E R48, desc[UR28][R2.64+0x60] ;  /* 0x0000601c02307980 */ /* 0x000f68000c101900 */
[----:B--2---:R-:W2:Y:S04]  /*37580*/  LD.E R49, desc[UR30][R2.64+0x64] ;  /* 0x0000641e02317980 */ /* 0x004ea8000c101900 */
[----:B------:R-:W2:Y:S04]  /*37590*/  LD.E R50, desc[UR32][R2.64+0x68] ;  /* 0x0000682002327980 */ /* 0x000ea8000c101900 */
[----:B---3--:R-:W2:Y:S04]  /*375a0*/  LD.E R51, desc[UR34][R2.64+0x6c] ;  /* 0x00006c2202337980 */ /* 0x008ea8000c101900 */
        /* <DEDUP_REMOVED lines=101> */
[----:B-----5:R-:W-:-:S02]  /*37c00*/  ISETP.NE.U32.AND P1, PT, R14, RZ, PT ;  /* 0x000000ff0e00720c */ /* 0x020fc40003f25070 */
        /* <DEDUP_REMOVED lines=31> */
[----:B--2---:R-:W-:-:S06]  /*37e00*/  WARPGROUP.ARRIVE ;  /* 0x00000000000079c5 */ /* 0x004fcc0000000000 */
        /* <DEDUP_REMOVED lines=24> */
[----:B------:R-:W-:Y:S01]  /*37f90*/  R2UR UR55, R5 ;  /* 0x00000000053772ca */ /* 0x000fe200000e0000 */
[----:B------:R-:W-:-:S02]  /*37fa0*/  WARPGROUP.DEPBAR.LE gsb0, 0x0 ;  /* 0x00008000000079c5 */ /* 0x000fc40000010000 */
[----:B------:R0:W-:Y:S01]  /*37fb0*/  ST.E desc[UR4][R2.64], R24 ;  /* 0x0000001802007985 */ /* 0x0001e2000c101904 */
[C---:B------:R-:W-:Y:S02]  /*37fc0*/  R2UR UR4, R4.reuse ;  /* 0x00000000040472ca */ /* 0x040fe400000e0000 */
[C---:B------:R-:W-:Y:S01]  /*37fd0*/  R2UR UR5, R5.reuse ;  /* 0x00000000050572ca */ /* 0x040fe200000e0000 */
[----:B------:R1:W-:Y:S01]  /*37fe0*/  ST.E desc[UR6][R2.64+0x4], R25 ;  /* 0x0000041902007985 */ /* 0x0003e2000c101906 */
[----:B------:R-:W-:Y:S02]  /*37ff0*/  R2UR UR6, R4 ;  /* 0x00000000040672ca */ /* 0x000fe400000e0000 */
[----:B------:R-:W-:-:S09]  /*38000*/  R2UR UR7, R5 ;  /* 0x00000000050772ca */ /* 0x000fd200000e0000 */
[----:B------:R2:W-:Y:S01]  /*38010*/  ST.E desc[UR4][R2.64+0x8], R26 ;  /* 0x0000081a02007985 */ /* 0x0005e2000c101904 */
[C---:B------:R-:W-:Y:S02]  /*38020*/  R2UR UR4, R4.reuse ;  /* 0x00000000040472ca */ /* 0x040fe400000e0000 */
        /* <DEDUP_REMOVED lines=349> */
[----:B------:R-:W-:-:S02]  /*39600*/  R2UR UR26, R4 ;  /* 0x00000000041a72ca */ /* 0x000fc400000e0000 */
[C---:B------:R-:W-:Y:S01]  /*39610*/  R2UR UR27, R5.reuse ;  /* 0x00000000051b72ca */ /* 0x040fe200000e0000 */
[----:B------:R5:W-:Y:S01]  /*39620*/  ST.E desc[UR28][R2.64+0x1fc], R151 ;  /* 0x0001fc9702007985 */ /* 0x000be2000c10191c */
[C---:B------:R-:W-:Y:S02]  /*39630*/  R2UR UR28, R4.reuse ;  /* 0x00000000041c72ca */ /* 0x040fe400000e0000 */
[C---:B------:R-:W-:Y:S02]  /*39640*/  R2UR UR29, R5.reuse ;  /* 0x00000000051d72ca */ /* 0x040fe400000e0000 */
[C---:B------:R-:W-:Y:S02]  /*39650*/  R2UR UR4, R4.reuse ;  /* 0x00000000040472ca */ /* 0x040fe400000e0000 */
[----:B------:R-:W-:Y:S02]  /*39660*/  R2UR UR5, R5 ;  /* 0x00000000050572ca */ /* 0x000fe400000e0000 */
        /* <DEDUP_REMOVED lines=3097> */
[----:B------:R5:W-:Y:S04]  /*45800*/  ST.E desc[UR24][R2.64+0x1dc], R143 ;  /* 0x0001dc8f02007985 */ /* 0x000be8000c101918 */
[----:B------:R5:W-:Y:S01]  /*45810*/  ST.E desc[UR26][R2.64+0x1e0], R144 ;  /* 0x0001e09002007985 */ /* 0x000be2000c10191a */
[C---:B------:R-:W-:Y:S02]  /*45820*/  R2UR UR26, R4.reuse ;  /* 0x00000000041a72ca */ /* 0x040fe400000e0000 */
[----:B------:R-:W-:Y:S01]  /*45830*/  R2UR UR27, R5 ;  /* 0x00000000051b72ca */ /* 0x000fe200000e0000 */
[----:B------:R5:W-:Y:S01]  /*45840*/  ST.E desc[UR28][R2.64+0x1e4], R145 ;  /* 0x0001e49102007985 */ /* 0x000be2000c10191c */
[----:B------:R-:W-:-:S02]  /*45850*/  R2UR UR28, R4 ;  /* 0x00000000041c72ca */ /* 0x000fc400000e0000 */
[----:B------:R-:W-:Y:S01]  /*45860*/  R2UR UR29, R5 ;  /* 0x00000000051d72ca */ /* 0x000fe200000e0000 */
[----:B------:R-:W-:Y:S04]  /*45870*/  ST.E desc[UR6][R2.64+0x1ec], R147 ;  /* 0x0001ec9302007985 */ /* 0x000fe8000c101906 */
[----:B------:R-:W-:Y:S04]  /*45880*/  ST.E desc[UR8][R2.64+0x1f0], R148 ;  /* 0x0001f09402007985 */ /* 0x000fe8000c101908 */
[----:B------:R-:W-:Y:S04]  /*45890*/  ST.E desc[UR10][R2.64+0x1f4], R149 ;  /* 0x0001f49502007985 */ /* 0x000fe8000c10190a */
[----:B------:R-:W-:Y:S04]  /*458a0*/  ST.E desc[UR12][R2.64+0x1f8], R150 ;  /* 0x0001f89602007985 */ /* 0x000fe8000c10190c */
[----:B------:R-:W-:Y:S01]  /*458b0*/  ST.E desc[UR14][R2.64+0x1fc], R151 ;  /* 0x0001fc9702007985 */ /* 0x000fe2000c10190e */
        /* <DEDUP_REMOVED lines=1537> */
.L_x_12617:
[----:B-1----:R-:W-:Y:S02]  /*4b8d0*/  IMAD.MOV.U32 R2, RZ, RZ, R225 ;  /* 0x000000ffff027224 */ /* 0x002fe400078e00e1 */
[----:B------:R-:W-:-:S04]  /*4b8e0*/  IMAD.MOV.U32 R3, RZ, RZ, 0x0 ;  /* 0x00000000ff037424 */ /* 0x000fc800078e00ff */
[----:B0-----:R-:W-:Y:S05]  /*4b8f0*/  RET.REL.NODEC R2 `(_ZN7cutlass13device_kernelIN5flash11enable_sm90INS1_16FlashAttnFwdSm90INS1_25CollectiveMainloopFwdSm90ILi2EN4cute5tupleIJNS5_1CILi1EEES8_S8_EEENS6_IJNS7_ILi128EEENS7_ILi96EEENS7_ILi64EEEEEELi256ENS_6half_tEfNS_4arch4Sm90ELb0ELb1ELb1ELb1ELb0ELb0ELb1ELb1ELb0ELb1ELb1ELb0EEENS1_21CollectiveEpilogueFwdINS6_IJSA_NS7_ILi256EEESB_EEES9_SE_SG_Li256ELb1ELb1ELb1ELb0EEENS1_36VarlenDynamicPersistentTileSchedulerILi128ELi96ELi256ELi128ELb1ELb1ELb1ELb1ELb0ELb1EEEEEEEEEvNT_6ParamsE) ;  /* 0xfffffb4402c07950 */ /* 0x001fea0003c3ffff */
.L_x_12595:
[----:B0-----:R0:W1:Y:S02]  /*4b900*/  SYNCS.PHASECHK.TRANS64.TRYWAIT P1, [R14+URZ], R15 ;  /* 0x0000000f0e0075a7 */ /* 0x001064000802017f */
[----:B-1----:R-:W-:Y:S05]  /*4b910*/  @!P1 NANOSLEEP.SYNCS 0x989680 ;  /* 0x009896800000995d */ /* 0x002fea0003900000 */
[----:B------:R-:W1:Y:S02]  /*4b920*/  @!P1 SYNCS.PHASECHK.TRANS64 P1, [R14+URZ], R15 ;  /* 0x0000000f0e0095a7 */ /* 0x000e64000802007f */
[----:B-1----:R-:W-:Y:S05]  /*4b930*/  @!P1 BRA `(.L_x_12595) ;  /* 0xfffffffc00f09947 */ /* 0x002fea000383ffff */
[----:B------:R-:W-:Y:S05]  /*4b940*/  BRA `(.L_x_12594) ;  /* 0xfffffe4800087947 */ /* 0x000fea000383ffff */
.L_x_12602:
[----:B0-----:R0:W1:Y:S02]  /*4b950*/  SYNCS.PHASECHK.TRANS64.TRYWAIT P1, [R18+URZ], R19 ;  /* 0x00000013120075a7 */ /* 0x001064000802017f */
[----:B-1----:R-:W-:Y:S05]  /*4b960*/  @!P1 NANOSLEEP.SYNCS 0x989680 ;  /* 0x009896800000995d */ /* 0x002fea0003900000 */
[----:B------:R-:W1:Y:S02]  /*4b970*/  @!P1 SYNCS.PHASECHK.TRANS64 P1, [R18+URZ], R19 ;  /* 0x00000013120095a7 */ /* 0x000e64000802007f */
[----:B-1----:R-:W-:Y:S05]  /*4b980*/  @!P1 BRA `(.L_x_12602) ;  /* 0xfffffffc00f09947 */ /* 0x002fea000383ffff */
[----:B------:R-:W-:Y:S05]  /*4b990*/  BRA `(.L_x_12601) ;  /* 0xfffffe4c00dc7947 */ /* 0x000fea000383ffff */
.L_x_12618:
        /* <DEDUP_REMOVED lines=14> */
.L_x_15199:


//--------------------- .text._ZN7cutlass13device_kernelIN5flash11enable_sm90INS1_16FlashAttnFwdSm90INS1_25CollectiveMainloopFwdSm90ILi2EN4cute5tupleIJNS5_1CILi1EEES8_S8_EEENS6_IJNS7_ILi128EEENS7_ILi96EEENS7_ILi64EEEEEELi256ENS_6half_tEfNS_4arch4Sm90ELb0ELb1ELb1ELb1ELb0ELb1ELb1ELb1ELb0ELb1ELb1ELb0EEENS1_21CollectiveEpilogueFwdINS6_IJSA_NS7_ILi256EEESB_EEES9_SE_SG_Li256ELb1ELb1ELb1ELb0EEENS1_36VarlenDynamicPersistentTileSchedulerILi128ELi96ELi256ELi128ELb1ELb1ELb1ELb1ELb0ELb1EEEEEEEEEvNT_6ParamsE --------------------------
	.section	.text._ZN7cutlass13device_kernelIN5flash11enable_sm90INS1_16FlashAttnFwdSm90INS1_25CollectiveMainloopFwdSm90ILi2EN4cute5tupleIJNS5_1CILi1EEES8_S8_EEENS6_IJNS7_ILi128EEENS7_ILi96EEENS7_ILi64EEEEEELi256ENS_6half_tEfNS_4arch4Sm90ELb0ELb1ELb1ELb1ELb0ELb1ELb1ELb1ELb0ELb1ELb1ELb0EEENS1_21CollectiveEpilogueFwdINS6_IJSA_NS7_ILi256EEESB_EEES9_SE_SG_Li256ELb1ELb1ELb1ELb0EEENS1_36VarlenDynamicPersistentTileSchedulerILi128ELi96ELi256ELi128ELb1ELb1ELb1ELb1ELb0ELb1EEEEEEEEEvNT_6ParamsE,"ax",@progbits
	.align	128
.text._ZN7cutlass13device_kernelIN5flash11enable_sm90INS1_16FlashAttnFwdSm90INS1_25CollectiveMainloopFwdSm90ILi2EN4cute5tupleIJNS5_1CILi1EEES8_S8_EEENS6_IJNS7_ILi128EEENS7_ILi96EEENS7_ILi64EEEEEELi256ENS_6half_tEfNS_4arch4Sm90ELb0ELb1ELb1ELb1ELb0ELb1ELb1ELb1ELb0ELb1ELb1ELb0EEENS1_21CollectiveEpilogueFwdINS6_IJSA_NS7_ILi256EEESB_EEES9_SE_SG_Li256ELb1ELb1ELb1ELb0EEENS1_36VarlenDynamicPersistentTileSchedulerILi128ELi96ELi256ELi128ELb1ELb1ELb1ELb1ELb0ELb1EEEEEEEEEvNT_6ParamsE:
        .type           _ZN7cutlass13device_kernelIN5flash11enable_sm90INS1_16FlashAttnFwdSm90INS1_25CollectiveMainloopFwdSm90ILi2EN4cute5tupleIJNS5_1CILi1EEES8_S8_EEENS6_IJNS7_ILi128EEENS7_ILi96EEENS7_ILi64EEEEEELi256ENS_6half_tEfNS_4arch4Sm90ELb0ELb1ELb1ELb1ELb0ELb1ELb1ELb1ELb0ELb1ELb1ELb0EEENS1_21CollectiveEpilogueFwdINS6_IJSA_NS7_ILi256EEESB_EEES9_SE_SG_Li256ELb1ELb1ELb1ELb0EEENS1_36VarlenDynamicPersistentTileSchedulerILi128ELi96ELi256ELi128ELb1ELb1ELb1ELb1ELb0ELb1EEEEEEEEEvNT_6ParamsE,@function
        .size           _ZN7cutlass13device_kernelIN5flash11enable_sm90INS1_16FlashAttnFwdSm90INS1_25CollectiveMainloopFwdSm90ILi2EN4cute5tupleIJNS5_1CILi1EEES8_S8_EEENS6_IJNS7_ILi128EEENS7_ILi96EEENS7_ILi64EEEEEELi256ENS_6half_tEfNS_4arch4Sm90ELb0ELb1ELb1ELb1ELb0ELb1ELb1ELb1ELb0ELb1ELb1ELb0EEENS1_21CollectiveEpilogueFwdINS6_IJSA_NS7_ILi256EEESB_EEES9_SE_SG_Li256ELb1ELb1ELb1ELb0EEENS1_36VarlenDynamicPersistentTileSchedulerILi128ELi96ELi256ELi128ELb1ELb1ELb1ELb1ELb0ELb1EEEEEEEEEvNT_6ParamsE,(.L_x_15201 - _ZN7cutlass13device_kernelIN5flash11enable_sm90INS1_16FlashAttnFwdSm90INS1_25CollectiveMainloopFwdSm90ILi2EN4cute5tupleIJNS5_1CILi1EEES8_S8_EEENS6_IJNS7_ILi128EEENS7_ILi96EEENS7_ILi64EEEEEELi256ENS_6half_tEfNS_4arch4Sm90ELb0ELb1ELb1ELb1ELb0ELb1ELb1ELb1ELb0ELb1ELb1ELb0EEENS1_21CollectiveEpilogueFwdINS6_IJSA_NS7_ILi256EEESB_EEES9_SE_SG_Li256ELb1ELb1ELb1ELb0EEENS1_36VarlenDynamicPersistentTileSchedulerILi128ELi96ELi256ELi128ELb1ELb1ELb1ELb1ELb0ELb1EEEEEEEEEvNT_6ParamsE)
        .other          _ZN7cutlass13device_kernelIN5flash11enable_sm90INS1_16FlashAttnFwdSm90INS1_25CollectiveMainloopFwdSm90ILi2EN4cute5tupleIJNS5_1CILi1EEES8_S8_EEENS6_IJNS7_ILi128EEENS7_ILi96EEENS7_ILi64EEEEEELi256ENS_6half_tEfNS_4arch4Sm90ELb0ELb1ELb1ELb1ELb0ELb1ELb1ELb1ELb0ELb1ELb1ELb0EEENS1_21CollectiveEpilogueFwdINS6_IJSA_NS7_ILi256EEESB_EEES9_SE_SG_Li256ELb1ELb1ELb1ELb0EEENS1_36VarlenDynamicPersistentTileSchedulerILi128ELi96ELi256ELi128ELb1ELb1ELb1ELb1ELb0ELb1EEEEEEEEEvNT_6ParamsE,@"STO_CUDA_ENTRY STV_DEFAULT"
_ZN7cutlass13device_kernelIN5flash11enable_sm90INS1_16FlashAttnFwdSm90INS1_25CollectiveMainloopFwdSm90ILi2EN4cute5tupleIJNS5_1CILi1EEES8_S8_EEENS6_IJNS7_ILi128EEENS7_ILi96EEENS7_ILi64EEEEEELi256ENS_6half_tEfNS_4arch4Sm90ELb0ELb1ELb1ELb1ELb0ELb1ELb1ELb1ELb0ELb1ELb1ELb0EEENS1_21CollectiveEpilogueFwdINS6_IJSA_NS7_ILi256EEESB_EEES9_SE_SG_Li256ELb1ELb1ELb1ELb0EEENS1_36VarlenDynamicPersistentTileSchedulerILi128ELi96ELi256ELi128ELb1ELb1ELb1ELb1ELb0ELb1EEEEEEEEEvNT_6ParamsE:
        /* <DEDUP_REMOVED lines=29> */
.L_x_12620:
[----:B------:R-:W-:Y:S05]  /*01d0*/  BSYNC B0 ;  /* 0x0000000000007941 */ /* 0x000fea0003800000 */
.L_x_12619:
        /* <DEDUP_REMOVED lines=43> */
.L_x_12621:
        /* <DEDUP_REMOVED lines=22> */
.L_x_12622:
        /* <DEDUP_REMOVED lines=18> */
.L_x_12623:
        /* <DEDUP_REMOVED lines=22> */
.L_x_12624:
        /* <DEDUP_REMOVED lines=22> */
.L_x_12625:
[----:B------:R-:W-:Y:S01]  /*09d0*/  PLOP3.LUT P0, PT, PT, PT, UP0, 0x80, 0x0 ;  /* 0x000000000000781c */ /* 0x000fe20003f0f008 */
[----:B------:R-:W-:Y:S01]  /*09e0*/  UMOV UR38, 0x1 ;  /* 0x0000000100267882 */ /* 0x000fe20000000000 */
[----:B------:R-:W-:Y:S01]  /*09f0*/  NOP ;  /* 0x0000000000007918 */ /* 0x000fe20000000000 */
[----:B------:R-:W-:Y:S01]  /*0a00*/  USEL UR38, UR38, 0x2, !UP0 ;  /* 0x0000000226267887 */ /* 0x000fe2000c000000 */
[----:B------:R-:W-:Y:S01]  /*0a10*/  BSSY B9, `(.L_x_12626) ;  /* 0x0003a94000097945 */ /* 0x000fe20003800000 */
[----:B------:R-:W-:Y:S01]  /*0a20*/  ULDC.64 UR42, c[0x0][0x208] ;  /* 0x00008200002a7ab9 */ /* 0x000fe20000000a00 */
[----:B------:R-:W-:Y:S02]  /*0a30*/  IMAD.U32 R16, RZ, RZ, UR37 ;  /* 0x00000025ff107e24 */ /* 0x000fe4000f8e00ff */
[----:B------:R-:W-:Y:S01]  /*0a40*/  IMAD.U32 R17, RZ, RZ, UR36 ;  /* 0x00000024ff117e24 */ /* 0x000fe2000f8e00ff */
[----:B0123--:R-:W-:Y:S06]  /*0a50*/  BAR.SYNC.DEFER_BLOCKING 0x0 ;  /* 0x0000000000007b1d */ /* 0x00ffec0000010000 */
[----:B------:R-:W-:Y:S05]  /*0a60*/  @!P0 BRA `(.L_x_12627) ;  /* 0x0000030c00748947 */ /* 0x000fea0003800000 */
.L_x_12628:
[----:B------:R-:W-:-:S08]  /*0a70*/  NOP ;  /* 0x0000000000007918 */ /* 0x000fd00000000000 */
[----:B------:R-:W0:Y:S02]  /*0a80*/  USETMAXREG.TRY_ALLOC.CTAPOOL UP0, 0xf0 ;  /* 0x000000f0000079c8 */ /* 0x000e240008000600 */
[----:B0-----:R-:W-:-:S13]  /*0a90*/  PLOP3.LUT P0, PT, PT, PT, UP0, 0x80, 0x0 ;  /* 0x000000000000781c */ /* 0x001fda0003f0f008 */
[----:B------:R-:W-:Y:S05]  /*0aa0*/  @!P0 BRA `(.L_x_12628) ;  /* 0xfffffffc00f08947 */ /* 0x000fea000383ffff */
[----:B------:R-:W2:Y:S01]  /*0ab0*/  LDL.LU R0, [R1+0x48c] ;  /* 0x00048c0001007983 */ /* 0x000ea20000300800 */
[----:B------:R-:W0:Y:S01]  /*0ac0*/  S2R R2, SR_TID.X ;  /* 0x0000000000027919 */ /* 0x000e220000002100 */
[----:B------:R-:W1:Y:S01]  /*0ad0*/  S2UR UR5, SR_CgaCtaId ;  /* 0x00000000000579c3 */ /* 0x000e620000008800 */
[----:B------:R-:W-:Y:S01]  /*0ae0*/  UMOV UR4, 0x400 ;  /* 0x0000040000047882 */ /* 0x000fe20000000000 */
[----:B0-----:R-:W-:-:S04]  /*0af0*/  SHF.R.U32.HI R2, RZ, 0x7, R2 ;  /* 0x00000007ff027819 */ /* 0x001fc80000011602 */
[----:B------:R-:W-:Y:S01]  /*0b00*/  ISETP.NE.AND P0, PT, R2, 0x1, PT ;  /* 0x000000010200780c */ /* 0x000fe20003f05270 */
[----:B-1----:R-:W-:-:S06]  /*0b10*/  ULEA UR4, UR5, UR4, 0x18 ;  /* 0x0000000405047291 */ /* 0x002fcc000f8ec03f */
[----:B------:R-:W-:Y:S01]  /*0b20*/  IMAD.U32 R2, RZ, RZ, UR4 ;  /* 0x00000004ff027e24 */ /* 0x000fe2000f8e00ff */
[----:B------:R-:W-:Y:S06]  /*0b30*/  BAR.ARV 0x8, 0x180 ;  /* 0x0206000000007b1d */ /* 0x000fec0000002000 */
[----:B------:R-:W-:Y:S01]  /*0b40*/  ULDC UR4, c[0x0][0xd3c] ;  /* 0x00034f0000047ab9 */ /* 0x000fe20000000800 */
[----:B------:R-:W-:Y:S04]  /*0b50*/  STL.64 [R1+0x218], RZ ;  /* 0x000218ff01007387 */ /* 0x000fe80000100a00 */
[----:B------:R-:W-:Y:S04]  /*0b60*/  STL [R1+0x220], RZ ;  /* 0x000220ff01007387 */ /* 0x000fe80000100800 */
[----:B------:R-:W-:Y:S01]  /*0b70*/  STL [R1+0x224], RZ ;  /* 0x000224ff01007387 */ /* 0x000fe20000100800 */
[----:B------:R-:W-:-:S02]  /*0b80*/  UIADD3 UR39, UP0, UR37, 0x218, URZ ;  /* 0x0000021825277890 */ /* 0x000fc4000ff1e03f */
[----:B------:R-:W-:Y:S02]  /*0b90*/  UIADD3 UR46, UP1, UR37, 0x224, URZ ;  /* 0x00000224252e7890 */ /* 0x000fe4000ff3e03f */
[----:B------:R-:W-:Y:S02]  /*0ba0*/  UIADD3.X UR47, URZ, UR36, URZ, UP0, !UPT ;  /* 0x000000243f2f7290 */ /* 0x000fe400087fe43f */
[----:B------:R-:W-:Y:S01]  /*0bb0*/  UIADD3.X UR48, URZ, UR36, URZ, UP1, !UPT ;  /* 0x000000243f307290 */ /* 0x000fe20008ffe43f */
[----:B------:R-:W-:Y:S08]  /*0bc0*/  @!P0 BAR.ARV 0x9, 0x100 ;  /* 0x0244000000008b1d */ /* 0x000ff00000002000 */
[----:B------:R-:W-:Y:S06]  /*0bd0*/  BAR.SYNC.DEFER_BLOCKING 0x5, 0x180 ;  /* 0x0146000000007b1d */ /* 0x000fec0000010000 */
[----:B------:R-:W0:Y:S02]  /*0be0*/  LDS.128 R88, [R2+0x324d0] ;  /* 0x0324d00002587984 */ /* 0x000e240000000c00 */
[----:B------:R-:W-:Y:S06]  /*0bf0*/  BAR.ARV 0x4, 0x180 ;  /* 0x0106000000007b1d */ /* 0x000fec0000002000 */
[----:B--2---:R-:W-:-:S04]  /*0c00*/  LOP3.LUT R0, R0, 0xffefffff, RZ, 0xc0, !PT ;  /* 0xffefffff00007812 */ /* 0x004fc800078ec0ff */
[----:B------:R-:W-:-:S05]  /*0c10*/  @P0 LOP3.LUT R0, R0, 0x100000, RZ, 0xfc, !PT ;  /* 0x0010000000000812 */ /* 0x000fca00078efcff */
[----:B------:R4:W-:Y:S01]  /*0c20*/  STL [R1+0x48c], R0 ;  /* 0x00048c0001007387 */ /* 0x0009e20000100800 */
[----:B0-----:R-:W-:-:S13]  /*0c30*/  ISETP.GE.AND P0, PT, R91, UR4, PT ;  /* 0x000000045b007c0c */ /* 0x001fda000bf06270 */
[----:B----4-:R-:W-:Y:S05]  /*0c40*/  @P0 BRA `(.L_x_12629) ;  /* 0x000003a400c00947 */ /* 0x010fea0003800000 */
[----:B------:R-:W0:Y:S01]  /*0c50*/  S2R R0, SR_TID.X ;  /* 0x0000000000007919 */ /* 0x000e220000002100 */
[----:B------:R-:W-:Y:S02]  /*0c60*/  IMAD.MOV.U32 R23, RZ, RZ, RZ ;  /* 0x000000ffff177224 */ /* 0x000fe400078e00ff */
[----:B------:R-:W-:Y:S02]  /*0c70*/  IMAD.MOV.U32 R158, RZ, RZ, RZ ;  /* 0x000000ffff9e7224 */ /* 0x000fe400078e00ff */
[----:B0-----:R-:W-:-:S05]  /*0c80*/  VIADD R12, R0, 0xffffff80 ;  /* 0xffffff80000c7836 */ /* 0x001fca0000000000 */
[----:B------:R-:W-:Y:S01]  /*0c90*/  SHF.R.S32.HI R0, RZ, 0x1f, R12 ;  /* 0x0000001fff007819 */ /* 0x000fe2000001140c */
[----:B------:R-:W-:Y:S03]  /*0ca0*/  STL [R1+0x480], R12 ;  /* 0x0004800c01007387 */ /* 0x000fe60000100800 */
[CC--:B------:R-:W-:Y:S02]  /*0cb0*/  LEA.HI R3, R0.reuse, R12.reuse, RZ, 0x7 ;  /* 0x0000000c00037211 */ /* 0x0c0fe400078f38ff */
[----:B------:R-:W-:Y:S02]  /*0cc0*/  LEA.HI R8, R0, R12, RZ, 0x4 ;  /* 0x0000000c00087211 */ /* 0x000fe400078f20ff */
[----:B------:R-:W-:Y:S02]  /*0cd0*/  LOP3.LUT R4, R3, 0xffffff80, RZ, 0xc0, !PT ;  /* 0xffffff8003047812 */ /* 0x000fe400078ec0ff */
[----:B------:R-:W-:-:S02]  /*0ce0*/  SHF.R.S32.HI R13, RZ, 0x7, R3 ;  /* 0x00000007ff0d7819 */ /* 0x000fc40000011403 */
[----:B------:R-:W-:Y:S01]  /*0cf0*/  SHF.R.S32.HI R11, RZ, 0x4, R8 ;  /* 0x00000004ff0b7819 */ /* 0x000fe20000011408 */
[----:B------:R-:W-:Y:S01]  /*0d00*/  IMAD.IADD R10, R12, 0x1, -R4 ;  /* 0x000000010c0a7824 */ /* 0x000fe200078e0a04 */
[----:B------:R-:W-:Y:S01]  /*0d10*/  LEA.HI R3, R3, R13, RZ, 0x1 ;  /* 0x0000000d03037211 */ /* 0x000fe200078f08ff */
[----:B------:R-:W-:Y:S01]  /*0d20*/  STL [R1+0x518], R13 ;  /* 0x0005180d01007387 */ /* 0x000fe20000100800 */
[----:B------:R-:W-:Y:S02]  /*0d30*/  LEA.HI R180, R0, R12, RZ, 0x5 ;  /* 0x0000000c00b47211 */ /* 0x000fe400078f28ff */
[----:B------:R-:W-:Y:S01]  /*0d40*/  SHF.R.S32.HI R4, RZ, 0x1f, R10 ;  /* 0x0000001fff047819 */ /* 0x000fe2000001140a */
[----:B------:R-:W-:Y:S01]  /*0d50*/  STL [R1+0x514], R10 ;  /* 0x0005140a01007387 */ /* 0x000fe20000100800 */
[----:B------:R-:W-:Y:S02]  /*0d60*/  LOP3.LUT R3, R3, 0x3fffffe, RZ, 0xc0, !PT ;  /* 0x03fffffe03037812 */ /* 0x000fe400078ec0ff */
[----:B------:R-:W-:-:S02]  /*0d70*/  LEA.HI R5, R4, R10, RZ, 0x2 ;  /* 0x0000000a04057211 */ /* 0x000fc400078f10ff */
[----:B------:R-:W-:Y:S01]  /*0d80*/  LEA.HI R4, R4, R10, RZ, 0x5 ;  /* 0x0000000a04047211 */ /* 0x000fe200078f28ff */
[----:B------:R-:W-:Y:S01]  /*0d90*/  IMAD.IADD R3, R13, 0x1, -R3 ;  /* 0x000000010d037824 */ /* 0x000fe200078e0a03 */
[--C-:B------:R-:W-:Y:S02]  /*0da0*/  SHF.R.S32.HI R6, RZ, 0x2, R5.reuse ;  /* 0x00000002ff067819 */ /* 0x100fe40000011405 */
[----:B------:R-:W-:Y:S02]  /*0db0*/  SHF.R.S32.HI R7, RZ, 0x1f, R5 ;  /* 0x0000001fff077819 */ /* 0x000fe40000011405 */
[----:B------:R-:W-:Y:S02]  /*0dc0*/  SHF.R.S32.HI R4, RZ, 0x5, R4 ;  /* 0x00000005ff047819 */ /* 0x000fe40000011404 */
[----:B------:R-:W-:Y:S02]  /*0dd0*/  LEA.HI R7, R7, R6, RZ, 0x3 ;  /* 0x0000000607077211 */ /* 0x000fe400078f18ff */
[----:B------:R-:W-:-:S02]  /*0de0*/  SHF.R.S32.HI R180, RZ, 0x5, R180 ;  /* 0x00000005ffb47819 */ /* 0x000fc400000114b4 */
[----:B------:R-:W-:Y:S02]  /*0df0*/  LOP3.LUT R7, R7, 0xfffffff8, RZ, 0xc0, !PT ;  /* 0xfffffff807077812 */ /* 0x000fe400078ec0ff */
[----:B------:R-:W-:-:S03]  /*0e00*/  LOP3.LUT R5, R5, 0x7ffffffc, RZ, 0xc0, !PT ;  /* 0x7ffffffc05057812 */ /* 0x000fc600078ec0ff */
[----:B------:R-:W-:Y:S01]  /*0e10*/  IMAD.IADD R7, R6, 0x1, -R7 ;  /* 0x0000000106077824 */ /* 0x000fe200078e0a07 */
[----:B------:R-:W-:Y:S01]  /*0e20*/  LOP3.LUT R6, R8, 0x3fffff0, RZ, 0xc0, !PT ;  /* 0x03fffff008067812 */ /* 0x000fe200078ec0ff */
[----:B------:R-:W-:Y:S01]  /*0e30*/  IMAD.IADD R5, R10, 0x1, -R5 ;  /* 0x000000010a057824 */ /* 0x000fe200078e0a05 */
[----:B------:R-:W-:Y:S01]  /*0e40*/  LEA.HI R8, R8, R11, RZ, 0x1 ;  /* 0x0000000b08087211 */ /* 0x000fe200078f08ff */
[----:B------:R-:W-:Y:S02]  /*0e50*/  IMAD R4, R4, 0x10, R7 ;  /* 0x0000001004047824 */ /* 0x000fe400078e0207 */
[----:B------:R-:W-:Y:S01]  /*0e60*/  IMAD.IADD R9, R12, 0x1, -R6 ;  /* 0x000000010c097824 */ /* 0x000fe200078e0a06 */
[----:B------:R-:W-:Y:S01]  /*0e70*/  LOP3.LUT R8, R8, 0x1ffffffe, RZ, 0xc0, !PT ;  /* 0x1ffffffe08087812 */ /* 0x000fe200078ec0ff */
[----:B------:R-:W-:Y:S01]  /*0e80*/  IMAD R196, R3, 0x40, R4 ;  /* 0x0000004003c47824 */ /* 0x000fe200078e0204 */
[-C--:B------:R-:W-:Y:S01]  /*0e90*/  LEA.HI R3, R0, R12.reuse, RZ, 0x2 ;  /* 0x0000000c00037211 */ /* 0x080fe200078f10ff */
[----:B------:R-:W-:Y:S01]  /*0ea0*/  IMAD R9, R180, 0x10, R9 ;  /* 0x00000010b4097824 */ /* 0x000fe200078e0209 */
[----:B------:R-:W-:Y:S01]  /*0eb0*/  LEA.HI R4, R0, R12, RZ, 0x3 ;  /* 0x0000000c00047211 */ /* 0x000fe200078f18ff */
[----:B------:R-:W-:Y:S01]  /*0ec0*/  IMAD.IADD R8, R11, 0x1, -R8 ;  /* 0x000000010b087824 */ /* 0x000fe200078e0a08 */
[--C-:B------:R-:W-:Y:S01]  /*0ed0*/  SHF.R.S32.HI R22, RZ, 0x2, R3.reuse ;  /* 0x00000002ff167819 */ /* 0x100fe20000011403 */
[----:B------:R-:W-:Y:S01]  /*0ee0*/  IMAD.SHL.U32 R197, R5, 0x2, RZ ;  /* 0x0000000205c57824 */ /* 0x000fe200078e00ff */
[----:B------:R-:W-:Y:S01]  /*0ef0*/  LOP3.LUT R0, R3, 0xfffffffc, RZ, 0xc0, !PT ;  /* 0xfffffffc03007812 */ /* 0x000fe200078ec0ff */
[----:B------:R-:W-:Y:S01]  /*0f00*/  IMAD R8, R9, 0x8, R8 ;  /* 0x0000000809087824 */ /* 0x000fe200078e0208 */
[----:B------:R-:W-:Y:S01]  /*0f10*/  SHF.R.S32.HI R3, RZ, 0x1f, R3 ;  /* 0x0000001fff037819 */ /* 0x000fe20000011403 */
[----:B------:R-:W-:Y:S01]  /*0f20*/  VIADD R156, R22, 0x40 ;  /* 0x00000040169c7836 */ /* 0x000fe20000000000 */
[----:B------:R-:W-:Y:S01]  /*0f30*/  LOP3.LUT R6, R4, 0xfffffff8, RZ, 0xc0, !PT ;  /* 0xfffffff804067812 */ /* 0x000fe200078ec0ff */
[----:B------:R-:W-:Y:S01]  /*0f40*/  IMAD.IADD R9, R12, 0x1, -R0 ;  /* 0x000000010c097824 */ /* 0x000fe200078e0a00 */
[----:B------:R-:W-:Y:S01]  /*0f50*/  LEA.HI R3, R3, R22, RZ, 0x3 ;  /* 0x0000001603037211 */ /* 0x000fe200078f18ff */
[----:B------:R-:W-:Y:S01]  /*0f60*/  IMAD.SHL.U32 R190, R156, 0x40, RZ ;  /* 0x000000409cbe7824 */ /* 0x000fe200078e00ff */
[----:B------:R-:W-:Y:S01]  /*0f70*/  SHF.R.S32.HI R4, RZ, 0x3, R4 ;  /* 0x00000003ff047819 */ /* 0x000fe20000011404 */
[C---:B------:R-:W-:Y:S01]  /*0f80*/  IMAD.SHL.U32 R154, R9.reuse, 0x4, RZ ;  /* 0x00000004099a7824 */ /* 0x040fe200078e00ff */
[----:B------:R-:W-:Y:S01]  /*0f90*/  SHF.R.S32.HI R7, RZ, 0x1f, R156 ;  /* 0x0000001fff077819 */ /* 0x000fe2000001149c */
[----:B------:R-:W-:Y:S01]  /*0fa0*/  IMAD.SHL.U32 R152, R9, 0x8, RZ ;  /* 0x0000000809987824 */ /* 0x000fe200078e00ff */
[----:B------:R-:W-:Y:S01]  /*0fb0*/  LOP3.LUT R3, R3, 0xfffffff8, RZ, 0xc0, !PT ;  /* 0xfffffff803037812 */ /* 0x000fe200078ec0ff */
[----:B------:R0:W-:Y:S01]  /*0fc0*/  STL [R1+0x47c], R4 ;  /* 0x00047c0401007387 */ /* 0x0001e20000100800 */
[----:B------:R-:W-:Y:S01]  /*0fd0*/  LEA.HI R0, R9, R9, RZ, 0x1 ;  /* 0x0000000909007211 */ /* 0x000fe200078f08ff */
[----:B------:R-:W-:Y:S01]  /*0fe0*/  VIADD R159, R154, 0x10 ;  /* 0x000000109a9f7836 */ /* 0x000fe20000000000 */
[----:B------:R-:W-:Y:S01]  /*0ff0*/  LEA.HI R7, R7, R156, RZ, 0x3 ;  /* 0x0000009c07077211 */ /* 0x000fe200078f18ff */
[----:B------:R-:W-:Y:S01]  /*1000*/  IMAD.IADD R3, R22, 0x1, -R3 ;  /* 0x0000000116037824 */ /* 0x000fe200078e0a03 */
[----:B------:R-:W-:Y:S01]  /*1010*/  LOP3.LUT R0, R0, 0x1ffffffe, RZ, 0xc0, !PT ;  /* 0x1ffffffe00007812 */ /* 0x000fe200078ec0ff */
[----:B------:R-:W-:Y:S01]  /*1020*/  VIADD R5, R197, 0x18 ;  /* 0x00000018c5057836 */ /* 0x000fe20000000000 */
[----:B------:R-:W-:Y:S01]  /*1030*/  LOP3.LUT R190, R190, 0x1c0, RZ, 0xc0, !PT ;  /* 0x000001c0bebe7812 */ /* 0x000fe200078ec0ff */
[----:B------:R-:W-:Y:S01]  /*1040*/  IMAD.SHL.U32 R7, R7, 0x40, RZ ;  /* 0x0000004007077824 */ /* 0x000fe200078e00ff */
[----:B------:R1:W-:Y:S01]  /*1050*/  STL [R1+0x478], R3 ;  /* 0x0004780301007387 */ /* 0x0003e20000100800 */
[----:B0-----:R-:W-:Y:S01]  /*1060*/  IMAD.IADD R4, R12, 0x1, -R6 ;  /* 0x000000010c047824 */ /* 0x001fe200078e0a06 */
[----:B------:R-:W-:Y:S01]  /*1070*/  SHF.R.U32.HI R191, RZ, 0x3, R190 ;  /* 0x00000003ffbf7819 */ /* 0x000fe200000116be */
[----:B------:R-:W-:Y:S01]  /*1080*/  VIADD R6, R197, 0x10 ;  /* 0x00000010c5067836 */ /* 0x000fe20000000000 */
[----:B------:R-:W-:Y:S01]  /*1090*/  LOP3.LUT R192, R7, 0xfffffe00, RZ, 0xc0, !PT ;  /* 0xfffffe0007c07812 */ /* 0x000fe200078ec0ff */
[----:B------:R-:W-:Y:S01]  /*10a0*/  IMAD.SHL.U32 R181, R4, 0x8, RZ ;  /* 0x0000000804b57824 */ /* 0x000fe200078e00ff */
[----:B------:R0:W-:Y:S01]  /*10b0*/  STL [R1+0x490], R4 ;  /* 0x0004900401007387 */ /* 0x0001e20000100800 */
[C---:B------:R-:W-:Y:S01]  /*10c0*/  VIADD R235, R197.reuse, 0x30 ;  /* 0x00000030c5eb7836 */ /* 0x040fe20000000000 */
[----:B------:R-:W-:Y:S01]  /*10d0*/  SHF.R.S32.HI R157, RZ, 0x1f, R22 ;  /* 0x0000001fff9d7819 */ /* 0x000fe20000011416 */
[----:B------:R-:W-:Y:S01]  /*10e0*/  VIADD R237, R197, 0x20 ;  /* 0x00000020c5ed7836 */ /* 0x000fe20000000000 */
[----:B------:R2:W-:Y:S01]  /*10f0*/  STL [R1+0x464], R5 ;  /* 0x0004640501007387 */ /* 0x0005e20000100800 */
[----:B-1----:R-:W-:Y:S01]  /*1100*/  IMAD.IADD R3, R9, 0x1, -R0 ;  /* 0x0000000109037824 */ /* 0x002fe200078e0a00 */
[--C-:B------:R-:W-:Y:S01]  /*1110*/  LOP3.LUT R0, R190, 0x38, R152.reuse, 0xf8, !PT ;  /* 0x00000038be007812 */ /* 0x100fe200078ef898 */
[C---:B------:R-:W-:Y:S01]  /*1120*/  VIADD R236, R197.reuse, 0x28 ;  /* 0x00000028c5ec7836 */ /* 0x040fe20000000000 */
[----:B------:R1:W-:Y:S01]  /*1130*/  STL [R1+0x468], R6 ;  /* 0x0004680601007387 */ /* 0x0003e20000100800 */
[C---:B------:R-:W-:Y:S01]  /*1140*/  VIADD R226, R197.reuse, 0x48 ;  /* 0x00000048c5e27836 */ /* 0x040fe20000000000 */
[----:B0-----:R-:W-:Y:S01]  /*1150*/  SHF.R.S32.HI R4, RZ, 0x1f, R159 ;  /* 0x0000001fff047819 */ /* 0x001fe2000001149f */
[C---:B------:R-:W-:Y:S01]  /*1160*/  VIADD R234, R197.reuse, 0x38 ;  /* 0x00000038c5ea7836 */ /* 0x040fe20000000000 */
[----:B------:R-:W-:Y:S01]  /*1170*/  LOP3.LUT R7, R192, R0, R191, 0xf6, !PT ;  /* 0x00000000c0077212 */ /* 0x000fe200078ef6bf */
[C---:B------:R-:W-:Y:S01]  /*1180*/  VIADD R233, R197.reuse, 0x40 ;  /* 0x00000040c5e97836 */ /* 0x040fe20000000000 */
[----:B--2---:R-:W-:Y:S01]  /*1190*/  SHF.R.S32.HI R5, RZ, 0x1f, R5 ;  /* 0x0000001fff057819 */ /* 0x004fe20000011405 */
[----:B------:R0:W-:Y:S01]  /*11a0*/  STL [R1+0x488], R4 ;  /* 0x0004880401007387 */ /* 0x0001e20000100800 */
[----:B------:R-:W-:Y:S01]  /*11b0*/  VIADD R223, R197, 0x60 ;  /* 0x00000060c5df7836 */ /* 0x000fe20000000000 */
[----:B------:R-:W-:Y:S01]  /*11c0*/  SHF.R.S32.HI R153, RZ, 0x1f, R152 ;  /* 0x0000001fff997819 */ /* 0x000fe20000011498 */
[----:B------:R-:W-:Y:S01]  /*11d0*/  IMAD R0, R7, 0x2, R2 ;  /* 0x0000000207007824 */ /* 0x000fe200078e0202 */
[----:B-1----:R-:W-:Y:S01]  /*11e0*/  SHF.R.S32.HI R6, RZ, 0x1f, R6 ;  /* 0x0000001fff067819 */ /* 0x002fe20000011406 */
[----:B------:R1:W-:Y:S01]  /*11f0*/  STL [R1+0x504], R5 ;  /* 0x0005040501007387 */ /* 0x0003e20000100800 */
[C---:B------:R-:W-:Y:S01]  /*1200*/  VIADD R225, R197.reuse, 0x50 ;  /* 0x00000050c5e17836 */ /* 0x040fe20000000000 */
[----:B------:R-:W-:Y:S01]  /*1210*/  SHF.R.S32.HI R202, RZ, 0x1f, R181 ;  /* 0x0000001fffca7819 */ /* 0x000fe200000114b5 */
[----:B------:R-:W-:Y:S01]  /*1220*/  VIADD R224, R197, 0x58 ;  /* 0x00000058c5e07836 */ /* 0x000fe20000000000 */
[----:B------:R2:W-:Y:S01]  /*1230*/  STL [R1+0x508], R6 ;  /* 0x0005080601007387 */ /* 0x0005e20000100800 */
[----:B0-----:R-:W-:-:S02]  /*1240*/  IMAD.SHL.U32 R4, R8, 0x8, RZ ;  /* 0x0000000808047824 */ /* 0x001fc400078e00ff */
[C---:B------:R-:W-:Y:S01]  /*1250*/  VIADD R8, R197.reuse, 0x8 ;  /* 0x00000008c5087836 */ /* 0x040fe20000000000 */
[----:B------:R-:W-:Y:S01]  /*1260*/  STL [R1+0x510], R0 ;  /* 0x0005100001007387 */ /* 0x000fe20000100800 */
[C---:B------:R-:W-:Y:S01]  /*1270*/  VIADD R220, R197.reuse, 0x78 ;  /* 0x00000078c5dc7836 */ /* 0x040fe20000000000 */
[----:B-1----:R-:W-:Y:S01]  /*1280*/  SHF.R.S32.HI R5, RZ, 0x1f, R235 ;  /* 0x0000001fff057819 */ /* 0x002fe200000114eb */
[C---:B------:R-:W-:Y:S01]  /*1290*/  VIADD R222, R197.reuse, 0x68 ;  /* 0x00000068c5de7836 */ /* 0x040fe20000000000 */
[----:B------:R-:W-:Y:S01]  /*12a0*/  SHF.R.S32.HI R7, RZ, 0x1f, R8 ;  /* 0x0000001fff077819 */ /* 0x000fe20000011408 */
[C---:B------:R-:W-:Y:S01]  /*12b0*/  VIADD R221, R197.reuse, 0x70 ;  /* 0x00000070c5dd7836 */ /* 0x040fe20000000000 */
[----:B--2---:R-:W-:Y:S01]  /*12c0*/  SHF.R.S32.HI R6, RZ, 0x1f, R236 ;  /* 0x0000001fff067819 */ /* 0x004fe200000114ec */
[----:B------:R0:W-:Y:S01]  /*12d0*/  STL [R1+0x4f8], R5 ;  /* 0x0004f80501007387 */ /* 0x0001e20000100800 */
[C---:B------:R-:W-:Y:S02]  /*12e0*/  VIADD R217, R197.reuse, 0x90 ;  /* 0x00000090c5d97836 */ /* 0x040fe40000000000 */
        /* <DEDUP_REMOVED lines=8> */
[----:B------:R0:W-:Y:S01]  /*1370*/  STL [R1+0x520], R4 ;  /* 0x0005200401007387 */ /* 0x0001e20000100800 */
        /* <DEDUP_REMOVED lines=11> */
[C---:B0-----:R-:W-:Y:S01]  /*1430*/  VIADD R4, R197.reuse, 0xf0 ;  /* 0x000000f0c5047836 */ /* 0x041fe20000000000 */
[----:B-1----:R-:W-:Y:S01]  /*1440*/  SHF.R.S32.HI R5, RZ, 0x1f, R223 ;  /* 0x0000001fff057819 */ /* 0x002fe200000114df */
[C---:B------:R-:W-:Y:S01]  /*1450*/  VIADD R0, R197.reuse, 0xf8 ;  /* 0x000000f8c5007836 */ /* 0x040fe20000000000 */
[----:B------:R-:W-:Y:S01]  /*1460*/  STL [R1+0x484], R9 ;  /* 0x0004840901007387 */ /* 0x000fe20000100800 */
[C---:B------:R-:W-:Y:S01]  /*1470*/  VIADD R207, R197.reuse, 0xe0 ;  /* 0x000000e0c5cf7836 */ /* 0x040fe20000000000 */
[----:B--2---:R-:W-:Y:S01]  /*1480*/  SHF.R.S32.HI R7, RZ, 0x1f, R234 ;  /* 0x0000001fff077819 */ /* 0x004fe200000114ea */
[----:B------:R-:W-:Y:S01]  /*1490*/  VIADD R206, R197, 0xe8 ;  /* 0x000000e8c5ce7836 */ /* 0x000fe20000000000 */
[----:B------:R0:W-:Y:S01]  /*14a0*/  STL [R1+0x4e0], R5 ;  /* 0x0004e00501007387 */ /* 0x0001e20000100800 */
[C---:B------:R-:W-:Y:S01]  /*14b0*/  VIADD R183, R181.reuse, 0x40 ;  /* 0x00000040b5b77836 */ /* 0x040fe20000000000 */
[----:B---3--:R-:W-:Y:S01]  /*14c0*/  SHF.R.S32.HI R6, RZ, 0x1f, R224 ;  /* 0x0000001fff067819 */ /* 0x008fe200000114e0 */
[C---:B------:R-:W-:Y:S01]  /*14d0*/  VIADD R182, R181.reuse, 0x80 ;  /* 0x00000080b5b67836 */ /* 0x040fe20000000000 */
[----:B------:R1:W-:Y:S01]  /*14e0*/  STL [R1+0x4f4], R7 ;  /* 0x0004f40701007387 */ /* 0x0003e20000100800 */
[----:B------:R-:W-:Y:S01]  /*14f0*/  VIADD R188, R181, 0xc0 ;  /* 0x000000c0b5bc7836 */ /* 0x000fe20000000000 */
[----:B------:R-:W-:-:S02]  /*1500*/  SHF.R.S32.HI R201, RZ, 0x1f, R183 ;  /* 0x0000001fffc97819 */ /* 0x000fc400000114b7 */
[----:B------:R2:W-:Y:S01]  /*1510*/  STL [R1+0x4e4], R6 ;  /* 0x0004e40601007387 */ /* 0x0005e20000100800 */
[----:B------:R-:W-:Y:S02]  /*1520*/  SHF.R.S32.HI R200, RZ, 0x1f, R182 ;  /* 0x0000001fffc87819 */ /* 0x000fe400000114b6 */
[----:B0-----:R-:W-:Y:S01]  /*1530*/  SHF.R.S32.HI R5, RZ, 0x1f, R220 ;  /* 0x0000001fff057819 */ /* 0x001fe200000114dc */
[----:B------:R-:W-:Y:S01]  /*1540*/  STL [R1+0x474], R4 ;  /* 0x0004740401007387 */ /* 0x000fe20000100800 */
[----:B------:R-:W-:Y:S02]  /*1550*/  SHF.R.S32.HI R199, RZ, 0x1f, R188 ;  /* 0x0000001fffc77819 */ /* 0x000fe400000114bc */
[----:B-1----:R-:W-:Y:S01]  /*1560*/  SHF.R.S32.HI R7, RZ, 0x1f, R225 ;  /* 0x0000001fff077819 */ /* 0x002fe200000114e1 */
[----:B------:R0:W-:Y:S01]  /*1570*/  STL [R1+0x4d4], R5 ;  /* 0x0004d40501007387 */ /* 0x0001e20000100800 */
[----:B--2---:R-:W-:-:S03]  /*1580*/  SHF.R.S32.HI R6, RZ, 0x1f, R221 ;  /* 0x0000001fff067819 */ /* 0x004fc600000114dd */
[----:B------:R1:W-:Y:S04]  /*1590*/  STL [R1+0x4e8], R7 ;  /* 0x0004e80701007387 */ /* 0x0003e80000100800 */
[----:B------:R2:W-:Y:S01]  /*15a0*/  STL [R1+0x4d8], R6 ;  /* 0x0004d80601007387 */ /* 0x0005e20000100800 */
[----:B0-----:R-:W-:-:S03]  /*15b0*/  SHF.R.S32.HI R5, RZ, 0x1f, R217 ;  /* 0x0000001fff057819 */ /* 0x001fc600000114d9 */
[----:B------:R-:W-:Y:S01]  /*15c0*/  STL [R1+0x470], R0 ;  /* 0x0004700001007387 */ /* 0x000fe20000100800 */
[----:B-1----:R-:W-:-:S03]  /*15d0*/  SHF.R.S32.HI R7, RZ, 0x1f, R222 ;  /* 0x0000001fff077819 */ /* 0x002fc600000114de */
        /* <DEDUP_REMOVED lines=24> */
[----:B------:R-:W-:Y:S01]  /*1760*/  SHF.R.S32.HI R4, RZ, 0x1f, R0 ;  /* 0x0000001fff047819 */ /* 0x000fe20000011400 */
[----:B------:R-:W-:Y:S01]  /*1770*/  IMAD R0, R3, 0x8, R196 ;  /* 0x0000000803007824 */ /* 0x000fe200078e02c4 */
[----:B-1----:R-:W-:Y:S01]  /*1780*/  SHF.R.S32.HI R7, RZ, 0x1f, R210 ;  /* 0x0000001fff077819 */ /* 0x002fe200000114d2 */
[----:B------:R-:W-:Y:S01]  /*1790*/  STL [R1+0x498], R5 ;  /* 0x0004980501007387 */ /* 0x000fe20000100800 */
[----:B--2---:R-:W-:-:S03]  /*17a0*/  SHF.R.S32.HI R6, RZ, 0x1f, R206 ;  /* 0x0000001fff067819 */ /* 0x004fc600000114ce */
[----:B------:R0:W-:Y:S04]  /*17b0*/  STL [R1+0x4ac], R7 ;  /* 0x0004ac0701007387 */ /* 0x0001e80000100800 */
[----:B------:R1:W-:Y:S04]  /*17c0*/  STL [R1+0x49c], R6 ;  /* 0x00049c0601007387 */ /* 0x0003e80000100800 */
[----:B------:R1:W-:Y:S01]  /*17d0*/  STL [R1+0x51c], R0 ;  /* 0x00051c0001007387 */ /* 0x0003e20000100800 */
[----:B0-----:R-:W-:-:S03]  /*17e0*/  SHF.R.S32.HI R7, RZ, 0x1f, R207 ;  /* 0x0000001fff077819 */ /* 0x001fc600000114cf */
[----:B------:R1:W-:Y:S04]  /*17f0*/  STL [R1+0x494], R4 ;  /* 0x0004940401007387 */ /* 0x0003e80000100800 */
[----:B------:R1:W-:Y:S02]  /*1800*/  STL [R1+0x4a0], R7 ;  /* 0x0004a00701007387 */ /* 0x0003e40000100800 */
.L_x_12863:
[----:B------:R-:W-:Y:S05]  /*1810*/  YIELD ;  /* 0x0000000000007946 */ /* 0x000fea0003800000 */
[----:B------:R-:W-:Y:S01]  /*1820*/  ULDC.64 UR4, c[0x0][0xb20] ;  /* 0x0002c80000047ab9 */ /* 0x000fe20000000a00 */
[----:B012-4-:R-:W0:Y:S01]  /*1830*/  LDC.64 R4, c[0x0][0xb00] ;  /* 0x0002c000ff047b82 */ /* 0x017e220000000a00 */
        /* <DEDUP_REMOVED lines=9> */
[----:B---3--:R-:W1:Y:S01]  /*18d0*/  @P1 LDC.64 R6, c[0x0][0xb20] ;  /* 0x0002c800ff061b82 */ /* 0x008e620000000a00 */
        /* <DEDUP_REMOVED lines=30> */
.L_x_12630:
        /* <DEDUP_REMOVED lines=14> */
.L_x_12631:
[----:B------:R-:W-:Y:S05]  /*1ba0*/  @!P0 BRA `(.L_x_12632) ;  /* 0x00000000000c8947 */ /* 0x000fea0003800000 */
[----:B------:R-:W2:Y:S04]  /*1bb0*/  LDG.E R0, desc[UR42][R4.64] ;  /* 0x0000002a04007981 */ /* 0x000ea8000c1e1900 */
[----:B------:R-:W2:Y:S02]  /*1bc0*/  LDG.E R19, desc[UR42][R4.64+0x4] ;  /* 0x0000042a04137981 */ /* 0x000ea4000c1e1900 */
[----:B--2---:R-:W-:-:S07]  /*1bd0*/  IMAD.IADD R19, R19, 0x1, -R0 ;  /* 0x0000000113137824 */ /* 0x004fce00078e0a00 */
.L_x_12632:
        /* <DEDUP_REMOVED lines=27> */
[----:B------:R-:W-:Y:S01]  /*1d90*/  VIADD R0, R29, 0x5f ;  /* 0x0000005f1d007836 */ /* 0x000fe20000000000 */
[----:B----4-:R-:W-:-:S03]  /*1da0*/  @P1 SHF.R.U32.HI R3, RZ, R11, R6 ;  /* 0x0000000bff031219 */ /* 0x010fc60000011606 */
        /* <DEDUP_REMOVED lines=17> */
.L_x_12635:
[----:B------:R-:W-:-:S13]  /*1ec0*/  ISETP.NE.AND P0, PT, R5, 0x1, PT ;  /* 0x000000010500780c */ /* 0x000fda0003f05270 */
[----:B------:R-:W0:Y:S02]  /*1ed0*/  @P0 LDC.64 R6, c[0x0][0xae0] ;  /* 0x0002b800ff060b82 */ /* 0x000e240000000a00 */
[----:B0-----:R-:W-:-:S05]  /*1ee0*/  @P0 IMAD.HI.U32 R6, R0, R6, RZ ;  /* 0x0000000600060227 */ /* 0x001fca00078e00ff */
[----:B------:R-:W-:-:S07]  /*1ef0*/  @P0 SHF.R.U32.HI R0, RZ, R7, R6 ;  /* 0x00000007ff000219 */ /* 0x000fce0000011606 */
.L_x_12636:
[----:B------:R-:W-:Y:S05]  /*1f00*/  BSYNC B0 ;  /* 0x0000000000007941 */ /* 0x000fea0003800000 */
.L_x_12634:
[----:B------:R-:W-:-:S05]  /*1f10*/  IMAD R3, R0, R5, R5 ;  /* 0x0000000500037224 */ /* 0x000fca00078e0205 */
[----:B------:R-:W-:-:S07]  /*1f20*/  VIMNMX R4, R4, R3, PT ;  /* 0x0000000304047248 */ /* 0x000fce0003fe0100 */
.L_x_12633:
        /* <DEDUP_REMOVED lines=25> */
.L_x_12639:
[----:B------:R-:W-:-:S13]  /*20c0*/  ISETP.NE.AND P0, PT, R5, 0x1, PT ;  /* 0x000000010500780c */ /* 0x000fda0003f05270 */
[----:B------:R-:W0:Y:S02]  /*20d0*/  @P0 LDC.64 R6, c[0x0][0xae0] ;  /* 0x0002b800ff060b82 */ /* 0x000e240000000a00 */
[----:B0-----:R-:W-:-:S05]  /*20e0*/  @P0 IMAD.HI.U32 R6, R0, R6, RZ ;  /* 0x0000000600060227 */ /* 0x001fca00078e00ff */
[----:B------:R-:W-:-:S07]  /*20f0*/  @P0 SHF.R.U32.HI R0, RZ, R7, R6 ;  /* 0x00000007ff000219 */ /* 0x000fce0000011606 */
.L_x_12640:
[----:B------:R-:W-:Y:S05]  /*2100*/  BSYNC B0 ;  /* 0x0000000000007941 */ /* 0x000fea0003800000 */
.L_x_12638:
[----:B------:R-:W-:-:S05]  /*2110*/  IMAD R0, R0, R5, RZ ;  /* 0x0000000500007224 */ /* 0x000fca00078e02ff */
[----:B------:R-:W-:-:S07]  /*2120*/  VIMNMX R3, R3, R0, !PT ;  /* 0x0000000003037248 */ /* 0x000fce0007fe0100 */
.L_x_12637:
        /* <DEDUP_REMOVED lines=41> */
.L_x_12642:
[----:B------:R-:W-:Y:S05]  /*23c0*/  BSYNC B0 ;  /* 0x0000000000007941 */ /* 0x000fea0003800000 */
.L_x_12641:
        /* <DEDUP_REMOVED lines=37> */
.L_x_12645:
[----:B------:R-:W-:Y:S05]  /*2620*/  BSYNC B6 ;  /* 0x0000000000067941 */ /* 0x000fea0003800000 */
.L_x_12644:
        /* <DEDUP_REMOVED lines=20> */
.L_x_12647:
[----:B------:R-:W-:Y:S05]  /*2770*/  BSYNC B6 ;  /* 0x0000000000067941 */ /* 0x000fea0003800000 */
.L_x_12646:
[----:B------:R-:W-:Y:S01]  /*2780*/  ULDC.64 UR4, c[0x0][0xaf0] ;  /* 0x0002bc0000047ab9 */ /* 0x000fe20000000a00 */
[----:B------:R-:W2:Y:S01]  /*2790*/  LDL R12, [R1+0x478] ;  /* 0x00047800010c7983 */ /* 0x000ea20000100800 */
[----:B------:R-:W-:Y:S01]  /*27a0*/  ISETP.NE.U32.AND P0, PT, RZ, UR4, PT ;  /* 0x00000004ff007c0c */ /* 0x000fe2000bf05070 */
[----:B------:R-:W-:Y:S01]  /*27b0*/  IMAD.IADD R43, R18, 0x1, R19 ;  /* 0x00000001122b7824 */ /* 0x000fe200078e0213 */
[----:B------:R-:W-:Y:S01]  /*27c0*/  ULDC.64 UR8, c[0x0][0x408] ;  /* 0x0001020000087ab9 */ /* 0x000fe20000000a00 */
[----:B------:R-:W-:Y:S01]  /*27d0*/  SHF.R.S32.HI R155, RZ, 0x1f, R154 ;  /* 0x0000001fff9b7819 */ /* 0x000fe2000001149a */
[----:B------:R-:W-:Y:S01]  /*27e0*/  ULDC.64 UR10, c[0x0][0xb00] ;  /* 0x0002c000000a7ab9 */ /* 0x000fe20000000a00 */
[----:B------:R-:W-:Y:S01]  /*27f0*/  ISETP.NE.AND.EX P0, PT, RZ, UR5, PT, P0 ;  /* 0x00000005ff007c0c */ /* 0x000fe2000bf05300 */
[----:B------:R-:W0:Y:S01]  /*2800*/  S2R R24, SR_TID.X ;  /* 0x0000000000187919 */ /* 0x000e220000002100 */
[----:B------:R-:W-:Y:S01]  /*2810*/  SHF.R.S32.HI R10, RZ, 0x1f, R43 ;  /* 0x0000001fff0a7819 */ /* 0x000fe2000001142b */
[----:B------:R-:W-:Y:S01]  /*2820*/  ULDC.64 UR4, c[0x0][0x300] ;  /* 0x0000c00000047ab9 */ /* 0x000fe20000000a00 */
[----:B------:R-:W-:-:S09]  /*2830*/  ULDC.64 UR6, c[0x0][0x3f8] ;  /* 0x0000fe0000067ab9 */ /* 0x000fd20000000a00 */
[----:B------:R-:W1:Y:S02]  /*2840*/  @P0 LDC.64 R4, c[0x0][0xaf0] ;  /* 0x0002bc00ff040b82 */ /* 0x000e640000000a00 */
[----:B-1----:R-:W-:-:S05]  /*2850*/  @P0 IMAD.WIDE R4, R91, 0x4, R4 ;  /* 0x000000045b040825 */ /* 0x002fca00078e0204 */
[----:B------:R1:W3:Y:S01]  /*2860*/  @P0 LDG.E R91, desc[UR42][R4.64] ;  /* 0x0000002a045b0981 */ /* 0x0002e2000c1e1900 */
[----:B------:R-:W-:Y:S01]  /*2870*/  IMAD R0, R10, UR4, RZ ;  /* 0x000000040a007c24 */ /* 0x000fe2000f8e02ff */
[----:B------:R-:W-:Y:S01]  /*2880*/  ISETP.NE.U32.AND P0, PT, RZ, UR10, PT ;  /* 0x0000000aff007c0c */ /* 0x000fe2000bf05070 */
[C---:B------:R-:W-:Y:S01]  /*2890*/  IMAD.WIDE.U32 R30, R43.reuse, UR4, RZ ;  /* 0x000000042b1e7c25 */ /* 0x040fe2000f8e00ff */
[----:B0-----:R-:W-:Y:S02]  /*28a0*/  SHF.R.U32.HI R24, RZ, 0x7, R24 ;  /* 0x00000007ff187819 */ /* 0x001fe40000011618 */
[----:B------:R-:W-:Y:S01]  /*28b0*/  ISETP.NE.AND.EX P0, PT, RZ, UR11, PT, P0 ;  /* 0x0000000bff007c0c */ /* 0x000fe2000bf05300 */
[----:B------:R-:W-:Y:S01]  /*28c0*/  IMAD R3, R43, UR5, R0 ;  /* 0x000000052b037c24 */ /* 0x000fe2000f8e0200 */
[----:B------:R-:W-:Y:S01]  /*28d0*/  ULDC.64 UR4, c[0x0][0x308] ;  /* 0x0000c20000047ab9 */ /* 0x000fe20000000a00 */
[----:B------:R-:W-:Y:S01]  /*28e0*/  IMAD.WIDE.U32 R20, R22, UR8, R154 ;  /* 0x0000000816147c25 */ /* 0x000fe2000f8e009a */
[----:B------:R-:W-:-:S02]  /*28f0*/  ISETP.NE.AND P6, PT, R24, 0x1, PT ;  /* 0x000000011800780c */ /* 0x000fc40003fc5270 */
[----:B-----5:R-:W-:Y:S01]  /*2900*/  SHF.R.S32.HI R0, RZ, 0x1f, R44 ;  /* 0x0000001fff007819 */ /* 0x020fe2000001142c */
[----:B------:R-:W-:Y:S02]  /*2910*/  IMAD.IADD R31, R31, 0x1, R3 ;  /* 0x000000011f1f7824 */ /* 0x000fe400078e0203 */
[C---:B------:R-:W-:Y:S02]  /*2920*/  IMAD R3, R157.reuse, UR8, RZ ;  /* 0x000000089d037c24 */ /* 0x040fe4000f8e02ff */
[----:B------:R-:W-:Y:S02]  /*2930*/  IMAD R7, R157, UR6, RZ ;  /* 0x000000069d077c24 */ /* 0x000fe4000f8e02ff */
[----:B------:R-:W-:Y:S02]  /*2940*/  IMAD R3, R22, UR9, R3 ;  /* 0x0000000916037c24 */ /* 0x000fe4000f8e0203 */
[----:B------:R-:W-:-:S04]  /*2950*/  IMAD.WIDE.U32 R30, R193, UR4, R30 ;  /* 0x00000004c11e7c25 */ /* 0x000fc8000f8e001e */
[----:B------:R-:W-:Y:S02]  /*2960*/  IMAD.IADD R21, R21, 0x1, R3 ;  /* 0x0000000115157824 */ /* 0x000fe400078e0203 */
[C---:B------:R-:W-:Y:S02]  /*2970*/  IMAD R7, R22.reuse, UR7, R7 ;  /* 0x0000000716077c24 */ /* 0x040fe4000f8e0207 */
[----:B------:R-:W-:-:S04]  /*2980*/  IMAD.WIDE.U32 R18, R22, UR6, R154 ;  /* 0x0000000616127c25 */ /* 0x000fc8000f8e009a */
[----:B------:R-:W-:Y:S01]  /*2990*/  IMAD R31, R193, UR5, R31 ;  /* 0x00000005c11f7c24 */ /* 0x000fe2000f8e021f */
[----:B------:R-:W-:Y:S01]  /*29a0*/  ULDC.64 UR4, c[0x0][0x310] ;  /* 0x0000c40000047ab9 */ /* 0x000fe20000000a00 */
[----:B------:R-:W-:Y:S02]  /*29b0*/  IMAD.IADD R19, R19, 0x1, R7 ;  /* 0x0000000113137824 */ /* 0x000fe400078e0207 */
[C---:B-1----:R-:W-:Y:S02]  /*29c0*/  IMAD R5, R0.reuse, UR6, RZ ;  /* 0x0000000600057c24 */ /* 0x042fe4000f8e02ff */
[----:B------:R-:W-:Y:S02]  /*29d0*/  IMAD R7, R0, UR8, RZ ;  /* 0x0000000800077c24 */ /* 0x000fe4000f8e02ff */
[C---:B------:R-:W-:Y:S02]  /*29e0*/  IMAD R13, R44.reuse, UR7, R5 ;  /* 0x000000072c0d7c24 */ /* 0x040fe4000f8e0205 */
[----:B------:R-:W-:-:S04]  /*29f0*/  IMAD.WIDE.U32 R18, R44, UR6, R18 ;  /* 0x000000062c127c25 */ /* 0x000fc8000f8e0012 */
[C---:B------:R-:W-:Y:S02]  /*2a00*/  IMAD R61, R44.reuse, UR9, R7 ;  /* 0x000000092c3d7c24 */ /* 0x040fe4000f8e0207 */
[----:B------:R-:W-:Y:S01]  /*2a10*/  IMAD.WIDE.U32 R20, R44, UR8, R20 ;  /* 0x000000082c147c25 */ /* 0x000fe2000f8e0014 */
[----:B------:R-:W0:Y:S03]  /*2a20*/  LDC R7, c[0x0][0x3f4] ;  /* 0x0000fd00ff077b82 */ /* 0x000e260000000800 */
[C---:B------:R-:W-:Y:S02]  /*2a30*/  VIADD R4, R152.reuse, 0xc0 ;  /* 0x000000c098047836 */ /* 0x040fe40000000000 */
[C---:B------:R-:W-:Y:S02]  /*2a40*/  VIADD R51, R152.reuse, 0x40 ;  /* 0x0000004098337836 */ /* 0x040fe40000000000 */
[----:B------:R-:W-:-:S02]  /*2a50*/  VIADD R52, R152, 0x60 ;  /* 0x0000006098347836 */ /* 0x000fc40000000000 */
[C---:B------:R-:W-:Y:S02]  /*2a60*/  VIADD R53, R152.reuse, 0x80 ;  /* 0x0000008098357836 */ /* 0x040fe40000000000 */
[C---:B------:R-:W-:Y:S02]  /*2a70*/  VIADD R54, R152.reuse, 0xa0 ;  /* 0x000000a098367836 */ /* 0x040fe40000000000 */
[----:B------:R-:W-:Y:S02]  /*2a80*/  VIADD R9, R152, 0xe0 ;  /* 0x000000e098097836 */ /* 0x000fe40000000000 */
[----:B------:R-:W-:Y:S02]  /*2a90*/  IMAD.MOV.U32 R57, RZ, RZ, 0x20 ;  /* 0x00000020ff397424 */ /* 0x000fe400078e00ff */
[----:B------:R-:W-:Y:S02]  /*2aa0*/  IMAD.IADD R60, R19, 0x1, R13 ;  /* 0x00000001133c7824 */ /* 0x000fe400078e020d */
[----:B------:R-:W-:Y:S01]  /*2ab0*/  IMAD.IADD R61, R21, 0x1, R61 ;  /* 0x00000001153d7824 */ /* 0x000fe200078e023d */
[----:B---3--:R-:W-:-:S02]  /*2ac0*/  SHF.R.S32.HI R3, RZ, 0x1f, R91 ;  /* 0x0000001fff037819 */ /* 0x008fc4000001145b */
[----:B------:R-:W-:Y:S02]  /*2ad0*/  SEL R91, R91, RZ, !P0 ;  /* 0x000000ff5b5b7207 */ /* 0x000fe40004000000 */
[----:B------:R-:W-:-:S05]  /*2ae0*/  SEL R8, R3, RZ, !P0 ;  /* 0x000000ff03087207 */ /* 0x000fca0004000000 */
[----:B------:R-:W-:Y:S02]  /*2af0*/  IMAD R3, R8, UR4, RZ ;  /* 0x0000000408037c24 */ /* 0x000fe4000f8e02ff */
[----:B------:R-:W-:-:S04]  /*2b00*/  IMAD.WIDE.U32 R30, R91, UR4, R30 ;  /* 0x000000045b1e7c25 */ /* 0x000fc8000f8e001e */
[----:B------:R-:W-:Y:S02]  /*2b10*/  IMAD R11, R91, UR5, R3 ;  /* 0x000000055b0b7c24 */ /* 0x000fe4000f8e0203 */
[----:B------:R-:W-:Y:S01]  /*2b20*/  VIADD R3, R152, 0x20 ;  /* 0x0000002098037836 */ /* 0x000fe20000000000 */
[----:B------:R-:W-:Y:S05]  /*2b30*/  @!P6 WARPSYNC.ALL ;  /* 0x000000000000e948 */ /* 0x000fea0003800000 */
[----:B------:R-:W-:Y:S01]  /*2b40*/  ULDC UR4, c[0x0][0x320] ;  /* 0x0000c80000047ab9 */ /* 0x000fe20000000800 */
[----:B--2---:R-:W-:Y:S01]  /*2b50*/  IMAD.SHL.U32 R55, R12, 0x40, RZ ;  /* 0x000000400c377824 */ /* 0x004fe200078e00ff */
[----:B------:R-:W-:Y:S01]  /*2b60*/  @!P6 BAR.SYNC.DEFER_BLOCKING 0x9, 0x100 ;  /* 0x024400000000eb1d */ /* 0x000fe20000010000 */
[----:B------:R-:W-:-:S02]  /*2b70*/  ISETP.GE.AND P0, PT, R3, UR4, PT ;  /* 0x0000000403007c0c */ /* 0x000fc4000bf06270 */
[----:B------:R-:W-:Y:S02]  /*2b80*/  ISETP.GE.AND P1, PT, R152, UR4, PT ;  /* 0x0000000498007c0c */ /* 0x000fe4000bf26270 */
[----:B------:R-:W-:Y:S01]  /*2b90*/  SEL R5, RZ, 0xffffffff, P0 ;  /* 0xffffffffff057807 */ /* 0x000fe20000000000 */
[----:B------:R-:W-:Y:S01]  /*2ba0*/  ULDC.64 UR6, c[0x0][0x330] ;  /* 0x0000cc0000067ab9 */ /* 0x000fe20000000a00 */
[----:B------:R-:W-:Y:S02]  /*2bb0*/  ISETP.GE.AND P0, PT, R4, UR4, PT ;  /* 0x0000000404007c0c */ /* 0x000fe4000bf06270 */
[----:B------:R-:W-:Y:S01]  /*2bc0*/  SEL R4, RZ, 0x1, P1 ;  /* 0x00000001ff047807 */ /* 0x000fe20000800000 */
[----:B------:R-:W-:Y:S01]  /*2bd0*/  IMAD.SHL.U32 R5, R5, 0x2, RZ ;  /* 0x0000000205057824 */ /* 0x000fe200078e00ff */
[----:B------:R-:W-:Y:S02]  /*2be0*/  ISETP.GE.AND P1, PT, R51, UR4, PT ;  /* 0x0000000433007c0c */ /* 0x000fe4000bf26270 */
[----:B------:R-:W-:-:S02]  /*2bf0*/  ISETP.GE.AND P2, PT, R52, UR4, PT ;  /* 0x0000000434007c0c */ /* 0x000fc4000bf46270 */
[----:B------:R-:W-:Y:S02]  /*2c00*/  LOP3.LUT R4, R5, 0x2, R4, 0xe2, !PT ;  /* 0x0000000205047812 */ /* 0x000fe400078ee204 */
[----:B------:R-:W-:Y:S02]  /*2c10*/  SEL R5, RZ, 0x4, P1 ;  /* 0x00000004ff057807 */ /* 0x000fe40000800000 */
[----:B------:R-:W-:Y:S02]  /*2c20*/  SEL R6, RZ, 0x8, P2 ;  /* 0x00000008ff067807 */ /* 0x000fe40001000000 */
[----:B------:R-:W-:Y:S02]  /*2c30*/  ISETP.GE.AND P1, PT, R53, UR4, PT ;  /* 0x0000000435007c0c */ /* 0x000fe4000bf26270 */
[----:B------:R-:W-:Y:S02]  /*2c40*/  ISETP.GE.AND P2, PT, R54, UR4, PT ;  /* 0x0000000436007c0c */ /* 0x000fe4000bf46270 */
[----:B------:R-:W-:-:S02]  /*2c50*/  LOP3.LUT R4, R6, R4, R5, 0xfe, !PT ;  /* 0x0000000406047212 */ /* 0x000fc400078efe05 */
[----:B------:R-:W-:Y:S02]  /*2c60*/  SEL R5, RZ, 0x10, P1 ;  /* 0x00000010ff057807 */ /* 0x000fe40000800000 */
[----:B------:R-:W-:-:S04]  /*2c70*/  SEL R6, RZ, 0x20, P2 ;  /* 0x00000020ff067807 */ /* 0x000fc80001000000 */
[----:B------:R-:W-:Y:S02]  /*2c80*/  LOP3.LUT R5, R6, R4, R5, 0xfe, !PT ;  /* 0x0000000406057212 */ /* 0x000fe400078efe05 */
[----:B------:R-:W-:Y:S02]  /*2c90*/  SEL R4, RZ, 0x40, P0 ;  /* 0x00000040ff047807 */ /* 0x000fe40000000000 */
[----:B0-----:R-:W-:-:S04]  /*2ca0*/  ISETP.GE.AND P0, PT, R152, R7, PT ;  /* 0x000000079800720c */ /* 0x001fc80003f06270 */
[----:B------:R-:W-:-:S05]  /*2cb0*/  SEL R7, R7, RZ, P0 ;  /* 0x000000ff07077207 */ /* 0x000fca0000000000 */
[----:B------:R-:W-:Y:S01]  /*2cc0*/  IMAD.IADD R7, R152, 0x1, R7 ;  /* 0x0000000198077824 */ /* 0x000fe200078e0207 */
[----:B------:R-:W-:Y:S02]  /*2cd0*/  LOP3.LUT R5, R5, R4, RZ, 0xfc, !PT ;  /* 0x0000000405057212 */ /* 0x000fe400078efcff */
[----:B------:R-:W-:Y:S02]  /*2ce0*/  LOP3.LUT R55, R55, 0x1c0, RZ, 0xc0, !PT ;  /* 0x000001c037377812 */ /* 0x000fe400078ec0ff */
[----:B------:R-:W-:Y:S02]  /*2cf0*/  SHF.R.S32.HI R4, RZ, 0x1f, R7 ;  /* 0x0000001fff047819 */ /* 0x000fe40000011407 */
[----:B------:R-:W-:Y:S01]  /*2d00*/  ISETP.GE.AND P3, PT, R9, UR4, PT ;  /* 0x0000000409007c0c */ /* 0x000fe2000bf66270 */
[----:B------:R-:W-:Y:S01]  /*2d10*/  IMAD.WIDE.U32 R40, R193, UR6, R152 ;  /* 0x00000006c1287c25 */ /* 0x000fe2000f8e0098 */
[----:B------:R-:W-:Y:S01]  /*2d20*/  LOP3.LUT R9, R55, 0x18, R152, 0xf8, !PT ;  /* 0x0000001837097812 */ /* 0x000fe200078ef898 */
[----:B------:R-:W-:Y:S01]  /*2d30*/  ULDC.64 UR4, c[0x0][0x338] ;  /* 0x0000ce0000047ab9 */ /* 0x000fe20000000a00 */
[----:B------:R-:W-:-:S02]  /*2d40*/  SHF.R.U32.HI R56, RZ, 0x3, R55 ;  /* 0x00000003ff387819 */ /* 0x000fc40000011637 */
[----:B------:R-:W-:Y:S01]  /*2d50*/  LEA.HI R7, R4, R7, RZ, 0x3 ;  /* 0x0000000704077211 */ /* 0x000fe200078f18ff */
[----:B------:R-:W-:Y:S01]  /*2d60*/  IMAD R41, R193, UR7, R41 ;  /* 0x00000007c1297c24 */ /* 0x000fe2000f8e0229 */
[----:B------:R-:W-:Y:S01]  /*2d70*/  LOP3.LUT P1, RZ, R12, 0x4, RZ, 0xc0, !PT ;  /* 0x000000040cff7812 */ /* 0x000fe2000782c0ff */
[----:B------:R-:W-:Y:S01]  /*2d80*/  IMAD R6, R8, UR4, RZ ;  /* 0x0000000408067c24 */ /* 0x000fe2000f8e02ff */
[----:B------:R-:W-:Y:S02]  /*2d90*/  LOP3.LUT R9, R9, R56, RZ, 0x3c, !PT ;  /* 0x0000003809097212 */ /* 0x000fe400078e3cff */
[----:B------:R-:W-:Y:S02]  /*2da0*/  LOP3.LUT R4, R190, 0x38, R7, 0xf8, !PT ;  /* 0x00000038be047812 */ /* 0x000fe400078ef807 */
[----:B------:R-:W-:Y:S01]  /*2db0*/  IADD3 R42, P2, R22, R43, RZ ;  /* 0x0000002b162a7210 */ /* 0x000fe20007f5e0ff */
[----:B------:R-:W-:Y:S01]  /*2dc0*/  IMAD R65, R91, UR5, R6 ;  /* 0x000000055b417c24 */ /* 0x000fe2000f8e0206 */
[----:B------:R-:W-:Y:S01]  /*2dd0*/  SEL R57, R57, 0xffffffe0, !P1 ;  /* 0xffffffe039397807 */ /* 0x000fe20004800000 */
[----:B------:R-:W-:Y:S01]  /*2de0*/  IMAD.WIDE.U32 R40, R91, UR4, R40 ;  /* 0x000000045b287c25 */ /* 0x000fe2000f8e0028 */
[----:B------:R-:W-:Y:S01]  /*2df0*/  LOP3.LUT R63, R4, R191, RZ, 0x3c, !PT ;  /* 0x000000bf043f7212 */ /* 0x000fe200078e3cff */
[----:B------:R-:W-:Y:S01]  /*2e00*/  ULDC UR4, c[0x0][0x2f4] ;  /* 0x0000bd0000047ab9 */ /* 0x000fe20000000800 */
[----:B------:R-:W-:Y:S01]  /*2e10*/  SEL R66, RZ, 0xffffff80, P3 ;  /* 0xffffff80ff427807 */ /* 0x000fe20001800000 */
[----:B------:R-:W-:Y:S01]  /*2e20*/  IMAD R58, R180, 0x200, R9 ;  /* 0x00000200b43a7824 */ /* 0x000fe200078e0209 */
[----:B------:R-:W-:Y:S01]  /*2e30*/  SHF.R.S32.HI R62, RZ, 0x3, R7 ;  /* 0x00000003ff3e7819 */ /* 0x000fe20000011407 */
[----:B------:R-:W-:Y:S01]  /*2e40*/  IMAD.X R43, R157, 0x1, R10, P2 ;  /* 0x000000019d2b7824 */ /* 0x000fe200010e060a */
[----:B------:R-:W-:Y:S01]  /*2e50*/  ISETP.GE.AND P1, PT, R152, UR4, PT ;  /* 0x0000000498007c0c */ /* 0x000fe2000bf26270 */
[----:B------:R-:W-:Y:S01]  /*2e60*/  IMAD.IADD R59, R57, 0x1, R58 ;  /* 0x00000001393b7824 */ /* 0x000fe200078e023a */
[----:B------:R-:W-:Y:S01]  /*2e70*/  ISETP.GE.AND P2, PT, R3, UR4, PT ;  /* 0x0000000403007c0c */ /* 0x000fe2000bf46270 */
[----:B------:R-:W-:Y:S01]  /*2e80*/  IMAD.IADD R63, R192, 0x1, R63 ;  /* 0x00000001c03f7824 */ /* 0x000fe200078e023f */
[----:B------:R-:W-:Y:S01]  /*2e90*/  LOP3.LUT R66, R5, 0x80, R66, 0xc8, !PT ;  /* 0x0000008005427812 */ /* 0x000fe200078ec842 */
[----:B------:R-:W-:Y:S01]  /*2ea0*/  IMAD.IADD R64, R31, 0x1, R11 ;  /* 0x000000011f407824 */ /* 0x000fe200078e020b */
[----:B------:R-:W-:Y:S01]  /*2eb0*/  LOP3.LUT R67, R5, 0x40, RZ, 0xc0, !PT ;  /* 0x0000004005437812 */ /* 0x000fe200078ec0ff */
[----:B------:R-:W-:-:S08]  /*2ec0*/  IMAD.IADD R65, R41, 0x1, R65 ;  /* 0x0000000129417824 */ /* 0x000fd000078e0241 */
.L_x_12699:
[----:B------:R-:W0:Y:S01]  /*2ed0*/  LDC.64 R76, c[0x0][0x300] ;  /* 0x0000c000ff4c7b82 */ /* 0x000e220000000a00 */
[----:B------:R-:W-:Y:S01]  /*2ee0*/  VIADD R49, R49, 0xffffffff ;  /* 0xffffffff31317836 */ /* 0x000fe20000000000 */
[----:B------:R-:W-:Y:S05]  /*2ef0*/  YIELD ;  /* 0x0000000000007946 */ /* 0x000fea0003800000 */
[----:B------:R-:W-:Y:S01]  /*2f00*/  SHF.R.S32.HI R9, RZ, 0x1f, R49 ;  /* 0x0000001fff097819 */ /* 0x000fe20000011431 */
[----:B------:R-:W1:Y:S01]  /*2f10*/  LDC.64 R70, c[0x0][0x2e8] ;  /* 0x0000ba00ff467b82 */ /* 0x000e620000000a00 */
[----:B------:R-:W-:Y:S01]  /*2f20*/  IMAD.MOV.U32 R78, RZ, RZ, R152 ;  /* 0x000000ffff4e7224 */ /* 0x000fe200078e0098 */
[----:B------:R-:W-:Y:S01]  /*2f30*/  BSSY B0, `(.L_x_12648) ;  /* 0x00002fe000007945 */ /* 0x000fe20003800000 */
[----:B------:R-:W-:-:S02]  /*2f40*/  IMAD.MOV.U32 R79, RZ, RZ, R153 ;  /* 0x000000ffff4f7224 */ /* 0x000fc400078e0099 */
[----:B------:R-:W-:-:S03]  /*2f50*/  IMAD R83, R23, 0x1800, R59 ;  /* 0x0000180017537824 */ /* 0x000fc600078e023b */
[----:B------:R-:W2:Y:S01]  /*2f60*/  LDC R73, c[0x0][0x3f4] ;  /* 0x0000fd00ff497b82 */ /* 0x000ea20000000800 */
[----:B------:R-:W-:Y:S02]  /*2f70*/  IMAD R83, R83, 0x2, R48 ;  /* 0x0000000253537824 */ /* 0x000fe400078e0230 */
[-C--:B0-----:R-:W-:Y:S02]  /*2f80*/  IMAD R4, R9, R76.reuse, RZ ;  /* 0x0000004c09047224 */ /* 0x081fe400078e02ff */
[----:B------:R-:W-:-:S04]  /*2f90*/  IMAD.WIDE.U32 R74, R49, R76, RZ ;  /* 0x0000004c314a7225 */ /* 0x000fc800078e00ff */
[----:B------:R-:W-:Y:S02]  /*2fa0*/  IMAD R5, R49, R77, R4 ;  /* 0x0000004d31057224 */ /* 0x000fe400078e0204 */
[-C--:B------:R-:W-:Y:S02]  /*2fb0*/  IMAD R82, R157, R76.reuse, RZ ;  /* 0x0000004c9d527224 */ /* 0x080fe400078e02ff */
[----:B------:R-:W-:Y:S02]  /*2fc0*/  IMAD.IADD R6, R75, 0x1, R5 ;  /* 0x000000014b067824 */ /* 0x000fe400078e0205 */
[----:B------:R-:W-:-:S04]  /*2fd0*/  IMAD.WIDE.U32 R4, R22, R76, R78 ;  /* 0x0000004c16047225 */ /* 0x000fc800078e004e */
[----:B------:R-:W-:Y:S01]  /*2fe0*/  IMAD.WIDE.U32 R74, R74, 0x60, RZ ;  /* 0x000000604a4a7825 */ /* 0x000fe200078e00ff */
[----:B------:R-:W-:-:S03]  /*2ff0*/  IADD3 R7, P3, R30, R4, RZ ;  /* 0x000000041e077210 */ /* 0x000fc60007f7e0ff */
[----:B------:R-:W-:Y:S01]  /*3000*/  IMAD R81, R6, 0x60, RZ ;  /* 0x0000006006517824 */ /* 0x000fe200078e02ff */
[-C--:B------:R-:W-:Y:S01]  /*3010*/  LEA R4, P5, R76, R74.reuse, 0x6 ;  /* 0x0000004a4c047211 */ /* 0x080fe200078a30ff */
[----:B------:R-:W-:Y:S02]  /*3020*/  IMAD R82, R22, R77, R82 ;  /* 0x0000004d16527224 */ /* 0x000fe400078e0252 */
[----:B------:R-:W-:Y:S01]  /*3030*/  IMAD.IADD R81, R75, 0x1, R81 ;  /* 0x000000014b517824 */ /* 0x000fe200078e0251 */
[----:B------:R-:W-:Y:S02]  /*3040*/  IADD3 R4, P4, R4, R7, RZ ;  /* 0x0000000704047210 */ /* 0x000fe40007f9e0ff */
[----:B------:R-:W-:Y:S02]  /*3050*/  IADD3.X R8, R64, R5, R82, P3, !PT ;  /* 0x0000000540087210 */ /* 0x000fe40001ffe452 */
[----:B------:R-:W-:Y:S02]  /*3060*/  IADD3 R6, P3, R7, R74, RZ ;  /* 0x0000004a07067210 */ /* 0x000fe40007f7e0ff */
[----:B------:R-:W-:-:S02]  /*3070*/  LEA.HI.X R5, R76, R81, R77, 0x6, P5 ;  /* 0x000000514c057211 */ /* 0x000fc400028f344d */
[-C--:B-1----:R-:W-:Y:S01]  /*3080*/  LEA R14, P5, R6, R70.reuse, 0x1 ;  /* 0x00000046060e7211 */ /* 0x082fe200078a08ff */
[----:B------:R-:W-:Y:S01]  /*3090*/  IMAD.X R7, R8, 0x1, R81, P3 ;  /* 0x0000000108077824 */ /* 0x000fe200018e0651 */
[----:B----4-:R-:W-:Y:S01]  /*30a0*/  LEA R12, P3, R4, R70, 0x1 ;  /* 0x00000046040c7211 */ /* 0x010fe200078608ff */
[----:B------:R-:W-:Y:S01]  /*30b0*/  IMAD.X R5, R5, 0x1, R8, P4 ;  /* 0x0000000105057824 */ /* 0x000fe200020e0608 */
[----:B------:R-:W-:Y:S02]  /*30c0*/  ISETP.GT.AND P4, PT, R49, R50, PT ;  /* 0x000000323100720c */ /* 0x000fe40003f84270 */
[-C--:B------:R-:W-:Y:S02]  /*30d0*/  LEA.HI.X R15, R6, R71.reuse, R7, 0x1, P5 ;  /* 0x00000047060f7211 */ /* 0x080fe400028f0c07 */
[----:B------:R-:W-:Y:S01]  /*30e0*/  LEA.HI.X R13, R4, R71, R5, 0x1, P3 ;  /* 0x00000047040d7211 */ /* 0x000fe200018f0c05 */
[----:B------:R-:W-:Y:S01]  /*30f0*/  IMAD R5, R23, 0x1800, R58 ;  /* 0x0000180017057824 */ /* 0x000fe200078e023a */
[----:B--2---:R-:W-:-:S02]  /*3100*/  ISETP.GE.AND P3, PT, R73, 0x1, PT ;  /* 0x000000014900780c */ /* 0x004fc40003f66270 */
[----:B------:R-:W-:Y:S01]  /*3110*/  P2R R69, PR, RZ, 0x10 ;  /* 0x00000010ff457803 */ /* 0x000fe20000000000 */
[----:B------:R-:W-:-:S10]  /*3120*/  IMAD R84, R5, 0x2, R48 ;  /* 0x0000000205547824 */ /* 0x000fd400078e0230 */
[----:B------:R-:W-:Y:S05]  /*3130*/  @!P3 BRA `(.L_x_12649) ;  /* 0x0000002c0008b947 */ /* 0x000fea0003800000 */
[----:B------:R-:W0:Y:S01]  /*3140*/  LDC.64 R38, c[0x0][0x3f8] ;  /* 0x0000fe00ff267b82 */ /* 0x000e220000000a00 */
[----:B------:R-:W-:Y:S01]  /*3150*/  ULDC.U8 UR4, c[0x0][0x410] ;  /* 0x0001040000047ab9 */ /* 0x000fe20000000000 */
[----:B------:R-:W-:Y:S01]  /*3160*/  IMAD R72, R49, -0x60, R46 ;  /* 0xffffffa031487824 */ /* 0x000fe200078e022e */
[----:B------:R-:W-:-:S04]  /*3170*/  ISETP.NE.AND P3, PT, RZ, UR4, PT ;  /* 0x00000004ff007c0c */ /* 0x000fc8000bf65270 */
[----:B------:R-:W-:Y:S01]  /*3180*/  VIMNMX R72, R72, 0x60, PT ;  /* 0x0000006048487848 */ /* 0x000fe20003fe0100 */
[----:B------:R-:W1:Y:S01]  /*3190*/  LDC.64 R36, c[0x0][0x408] ;  /* 0x00010200ff247b82 */ /* 0x000e620000000a00 */
[-C--:B0-----:R-:W-:Y:S02]  /*31a0*/  IMAD R4, R9, R38.reuse, RZ ;  /* 0x0000002609047224 */ /* 0x081fe400078e02ff */
[----:B------:R-:W-:-:S04]  /*31b0*/  IMAD.WIDE.U32 R34, R49, R38, RZ ;  /* 0x0000002631227225 */ /* 0x000fc800078e00ff */
[----:B------:R-:W-:Y:S02]  /*31c0*/  IMAD R5, R49, R39, R4 ;  /* 0x0000002731057224 */ /* 0x000fe400078e0204 */
[-C--:B-1----:R-:W-:Y:S02]  /*31d0*/  IMAD R6, R9, R36.reuse, RZ ;  /* 0x0000002409067224 */ /* 0x082fe400078e02ff */
[----:B------:R-:W-:-:S04]  /*31e0*/  IMAD.WIDE.U32 R32, R49, R36, RZ ;  /* 0x0000002431207225 */ /* 0x000fc800078e00ff */
[----:B------:R-:W-:Y:S02]  /*31f0*/  IMAD R7, R49, R37, R6 ;  /* 0x0000002531077224 */ /* 0x000fe400078e0206 */
        /* <DEDUP_REMOVED lines=11> */
[----:B------:R-:W-:Y:S01]  /*32b0*/  IMAD.MOV.U32 R4, RZ, RZ, R18 ;  /* 0x000000ffff047224 */ /* 0x000fe200078e0012 */
[----:B------:R-:W-:Y:S01]  /*32c0*/  ULDC.64 UR4, c[0x0][0x3e8] ;  /* 0x0000fa0000047ab9 */ /* 0x000fe20000000a00 */
[----:B------:R-:W-:Y:S01]  /*32d0*/  IMAD.MOV.U32 R5, RZ, RZ, R60 ;  /* 0x000000ffff057224 */ /* 0x000fe200078e003c */
[----:B------:R-:W-:Y:S01]  /*32e0*/  ULDC.64 UR6, c[0x0][0x400] ;  /* 0x0001000000067ab9 */ /* 0x000fe20000000a00 */
[----:B------:R-:W-:Y:S01]  /*32f0*/  IMAD R25, R80, 0x60, RZ ;  /* 0x0000006050197824 */ /* 0x000fe200078e02ff */
[----:B------:R-:W-:Y:S01]  /*3300*/  CS2R R76, SRZ ;  /* 0x00000000004c7805 */ /* 0x000fe2000001ff00 */
[----:B------:R-:W-:Y:S01]  /*3310*/  IMAD.WIDE.U32 R6, R34, 0x60, R4 ;  /* 0x0000006022067825 */ /* 0x000fe200078e0004 */
[----:B------:R-:W-:-:S03]  /*3320*/  CS2R R78, SRZ ;  /* 0x00000000004e7805 */ /* 0x000fc6000001ff00 */
[----:B------:R-:W-:Y:S02]  /*3330*/  IMAD.MOV.U32 R4, RZ, RZ, R20 ;  /* 0x000000ffff047224 */ /* 0x000fe400078e0014 */
[----:B------:R-:W-:Y:S02]  /*3340*/  IMAD.MOV.U32 R5, RZ, RZ, R61 ;  /* 0x000000ffff057224 */ /* 0x000fe400078e003d */
[----:B------:R-:W-:Y:S02]  /*3350*/  IMAD R27, R68, 0x60, RZ ;  /* 0x00000060441b7824 */ /* 0x000fe400078e02ff */
[----:B------:R-:W-:Y:S01]  /*3360*/  IMAD.WIDE.U32 R10, R32, 0x60, R4 ;  /* 0x00000060200a7825 */ /* 0x000fe200078e0004 */
[----:B------:R-:W-:-:S03]  /*3370*/  LEA R4, P3, R6, UR4, 0x1 ;  /* 0x0000000406047c11 */ /* 0x000fc6000f8608ff */
[----:B------:R-:W-:Y:S02]  /*3380*/  IMAD.IADD R5, R7, 0x1, R25 ;  /* 0x0000000107057824 */ /* 0x000fe400078e0219 */
[----:B------:R-:W-:-:S03]  /*3390*/  IMAD.IADD R7, R11, 0x1, R27 ;  /* 0x000000010b077824 */ /* 0x000fc600078e021b */
        /* <DEDUP_REMOVED lines=11> */
.L_x_12652:
[----:B------:R-:W-:Y:S05]  /*3450*/  BSYNC B1 ;  /* 0x0000000000017941 */ /* 0x000fea0003800000 */
.L_x_12651:
[----:B------:R-:W-:Y:S01]  /*3460*/  ISETP.GE.AND P5, PT, R156, R72, PT ;  /* 0x000000489c00720c */ /* 0x000fe20003fa6270 */
[----:B------:R-:W-:Y:S01]  /*3470*/  BSSY B1, `(.L_x_12653) ;  /* 0x0000023000017945 */ /* 0x000fe20003800000 */
[----:B------:R-:W-:Y:S02]  /*3480*/  CS2R R24, SRZ ;  /* 0x0000000000187805 */ /* 0x000fe4000001ff00 */
[----:B------:R-:W-:Y:S01]  /*3490*/  CS2R R10, SRZ ;  /* 0x00000000000a7805 */ /* 0x000fe2000001ff00 */
[----:B-----5:R-:W-:Y:S01]  /*34a0*/  IMAD.MOV.U32 R81, RZ, RZ, R70 ;  /* 0x000000ffff517224 */ /* 0x020fe200078e0046 */
[----:B------:R-:W-:Y:S01]  /*34b0*/  CS2R R26, SRZ ;  /* 0x00000000001a7805 */ /* 0x000fe2000001ff00 */
[----:B------:R-:W-:-:S06]  /*34c0*/  IMAD.MOV.U32 R82, RZ, RZ, R71 ;  /* 0x000000ffff527224 */ /* 0x000fcc00078e0047 */
[----:B------:R-:W-:Y:S05]  /*34d0*/  @P5 BRA `(.L_x_12654) ;  /* 0x0000000000705947 */ /* 0x000fea0003800000 */
[C---:B0-----:R-:W-:Y:S01]  /*34e0*/  SHF.L.U64.HI R5, R38.reuse, 0x6, R39 ;  /* 0x0000000626057819 */ /* 0x041fe20000010227 */
[----:B------:R-:W-:Y:S01]  /*34f0*/  IMAD.SHL.U32 R4, R38, 0x40, RZ ;  /* 0x0000004026047824 */ /* 0x000fe200078e00ff */
[----:B------:R-:W-:Y:S01]  /*3500*/  ULDC.64 UR4, c[0x0][0x3e8] ;  /* 0x0000fa0000047ab9 */ /* 0x000fe20000000a00 */
[----:B------:R-:W-:Y:S01]  /*3510*/  IMAD R9, R80, 0x60, RZ ;  /* 0x0000006050097824 */ /* 0x000fe200078e02ff */
[----:B------:R-:W-:Y:S01]  /*3520*/  CS2R R24, SRZ ;  /* 0x0000000000187805 */ /* 0x000fe2000001ff00 */
[----:B------:R-:W-:Y:S01]  /*3530*/  IMAD.WIDE.U32 R4, R34, 0x60, R4 ;  /* 0x0000006022047825 */ /* 0x000fe200078e0004 */
[----:B------:R-:W-:-:S03]  /*3540*/  CS2R R26, SRZ ;  /* 0x00000000001a7805 */ /* 0x000fc6000001ff00 */
[----:B------:R-:W-:Y:S01]  /*3550*/  IMAD R8, R68, 0x60, RZ ;  /* 0x0000006044087824 */ /* 0x000fe200078e02ff */
[----:B------:R-:W-:Y:S01]  /*3560*/  IADD3 R6, P3, R18, R4, RZ ;  /* 0x0000000412067210 */ /* 0x000fe20007f7e0ff */
[----:B------:R-:W-:-:S03]  /*3570*/  IMAD.SHL.U32 R4, R36, 0x40, RZ ;  /* 0x0000004024047824 */ /* 0x000fc600078e00ff */
[----:B------:R-:W-:Y:S02]  /*3580*/  IADD3.X R9, R60, R9, R5, P3, !PT ;  /* 0x000000093c097210 */ /* 0x000fe40001ffe405 */
[----:B------:R-:W-:-:S03]  /*3590*/  SHF.L.U64.HI R5, R36, 0x6, R37 ;  /* 0x0000000624057819 */ /* 0x000fc60000010225 */
[----:B------:R-:W-:-:S03]  /*35a0*/  IMAD.WIDE.U32 R4, R32, 0x60, R4 ;  /* 0x0000006020047825 */ /* 0x000fc600078e0004 */
[----:B------:R-:W-:-:S04]  /*35b0*/  IADD3 R7, P3, R20, R4, RZ ;  /* 0x0000000414077210 */ /* 0x000fc80007f7e0ff */
[----:B------:R-:W-:Y:S02]  /*35c0*/  IADD3.X R8, R61, R8, R5, P3, !PT ;  /* 0x000000083d087210 */ /* 0x000fe40001ffe405 */
        /* <DEDUP_REMOVED lines=13> */
.L_x_12654:
[----:B------:R-:W-:Y:S05]  /*36a0*/  BSYNC B1 ;  /* 0x0000000000017941 */ /* 0x000fea0003800000 */
.L_x_12653:
[----:B------:R-:W-:Y:S01]  /*36b0*/  ULOP3.LUT UR4, UR38, 0x1, URZ, 0xfc, !UPT ;  /* 0x0000000126047892 */ /* 0x000fe2000f8efc3f */
[----:B01----:R-:W-:Y:S01]  /*36c0*/  IMAD.MOV.U32 R4, RZ, RZ, R76 ;  /* 0x000000ffff047224 */ /* 0x003fe200078e004c */
[----:B------:R-:W-:Y:S01]  /*36d0*/  PRMT R36, R82, 0x5410, R81 ;  /* 0x0000541052247816 */ /* 0x000fe20000000051 */
[----:B------:R-:W-:Y:S01]  /*36e0*/  IMAD.MOV.U32 R5, RZ, RZ, R77 ;  /* 0x000000ffff057224 */ /* 0x000fe200078e004d */
[----:B------:R-:W-:Y:S01]  /*36f0*/  UISETP.NE.AND UP0, UPT, UR4, 0x3, UPT ;  /* 0x000000030400788c */ /* 0x000fe2000bf05270 */
        /* <DEDUP_REMOVED lines=24> */
.L_x_12655:
[----:B------:R-:W-:Y:S01]  /*3880*/  IMAD R68, R23, 0x8, R2 ;  /* 0x0000000817447824 */ /* 0x000fe200078e0202 */
[----:B------:R-:W-:Y:S01]  /*3890*/  SHF.L.U32 R80, R158, 0x1f, RZ ;  /* 0x0000001f9e507819 */ /* 0x000fe200000006ff */
[----:B------:R-:W-:Y:S03]  /*38a0*/  BSSY B1, `(.L_x_12656) ;  /* 0x0000003000017945 */ /* 0x000fe60003800000 */
[----:B------:R-:W0:Y:S02]  /*38b0*/  SYNCS.PHASECHK.TRANS64.TRYWAIT P6, [R68+URZ+0x32490], R80 ;  /* 0x03249050440075a7 */ /* 0x000e2400080c017f */
[----:B0-----:R-:W-:Y:S05]  /*38c0*/  @!P6 BRA `(.L_x_12657) ;  /* 0x0000037800a8e947 */ /* 0x001fea0003800000 */
.L_x_13050:
[----:B------:R-:W-:Y:S05]  /*38d0*/  BSYNC B1 ;  /* 0x0000000000017941 */ /* 0x000fea0003800000 */
.L_x_12656:
        /* <DEDUP_REMOVED lines=27> */
[----:B------:R-:W-:-:S02]  /*3a90*/  HADD2.F32 R5, -RZ, R4.H1_H1 ;  /* 0x30000004ff057230 */ /* 0x000fc40000004100 */
[-C--:B------:R-:W-:Y:S01]  /*3aa0*/  FFMA.FTZ R81, R7, R76.reuse, -R86 ;  /* 0x0000004c07517223 */ /* 0x080fe20000010856 */
[----:B------:R-:W-:Y:S01]  /*3ab0*/  FFMA.FTZ R88, R38, R76, R85 ;  /* 0x0000004c26587223 */ /* 0x000fe20000010055 */
[----:B------:R-:W-:Y:S02]  /*3ac0*/  HADD2.F32 R39, -RZ, R91.H0_H0 ;  /* 0x2000005bff277230 */ /* 0x000fe40000004100 */
[----:B------:R-:W-:Y:S02]  /*3ad0*/  HADD2.F32 R4, -RZ, R4.H0_H0 ;  /* 0x20000004ff047230 */ /* 0x000fe40000004100 */
[----:B------:R-:W-:Y:S02]  /*3ae0*/  HADD2.F32 R6, -RZ, R37.H1_H1 ;  /* 0x30000025ff067230 */ /* 0x000fe40000004100 */
[-C--:B------:R-:W-:Y:S01]  /*3af0*/  FMUL.FTZ R77, R5, R39.reuse ;  /* 0x00000027054d7220 */ /* 0x080fe20000410000 */
[----:B------:R-:W-:Y:S02]  /*3b00*/  HADD2.F32 R76, -RZ, R91.H1_H1 ;  /* 0x3000005bff4c7230 */ /* 0x000fe40000004100 */
[----:B------:R-:W-:Y:S01]  /*3b10*/  FMUL.FTZ R78, R4, R39 ;  /* 0x00000027044e7220 */ /* 0x000fe20000410000 */
[----:B------:R-:W-:-:S02]  /*3b20*/  HADD2.F32 R37, -RZ, R37.H0_H0 ;  /* 0x20000025ff257230 */ /* 0x000fc40000004100 */
[--C-:B------:R-:W-:Y:S02]  /*3b30*/  HADD2.F32 R7, -RZ, R87.reuse.H0_H0 ;  /* 0x20000057ff077230 */ /* 0x100fe40000004100 */
[-C--:B------:R-:W-:Y:S01]  /*3b40*/  FMUL.FTZ R86, R6, R76.reuse ;  /* 0x0000004c06567220 */ /* 0x080fe20000410000 */
        /* <DEDUP_REMOVED lines=10> */
.L_x_12663:
[----:B------:R-:W-:Y:S05]  /*3bf0*/  BSYNC B3 ;  /* 0x0000000000037941 */ /* 0x000fea0003800000 */
.L_x_12662:
[----:B--2---:R1:W-:Y:S02]  /*3c00*/  STG.E.128 desc[UR42][R14.64], R4 ;  /* 0x000000040e007986 */ /* 0x0043e4000c101d2a */
.L_x_12661:
[----:B------:R-:W-:Y:S05]  /*3c10*/  BSYNC B2 ;  /* 0x0000000000027941 */ /* 0x000fea0003800000 */
.L_x_12660:
[----:B------:R-:W-:Y:S05]  /*3c20*/  @P2 BRA `(.L_x_12659) ;  /* 0x0000000000bc2947 */ /* 0x000fea0003800000 */
[----:B-1----:R1:W2:Y:S01]  /*3c30*/  LDS.128 R4, [R83] ;  /* 0x0000000053047984 */ /* 0x0022a20000000c00 */
        /* <DEDUP_REMOVED lines=44> */
.L_x_12665:
[----:B------:R-:W-:Y:S05]  /*3f00*/  BSYNC B2 ;  /* 0x0000000000027941 */ /* 0x000fea0003800000 */
.L_x_12664:
[----:B--2---:R2:W-:Y:S02]  /*3f10*/  STG.E.128 desc[UR42][R14.64+0x40], R4 ;  /* 0x000040040e007986 */ /* 0x0045e4000c101d2a */
.L_x_12659:
[----:B------:R-:W-:Y:S05]  /*3f20*/  BSYNC B1 ;  /* 0x0000000000017941 */ /* 0x000fea0003800000 */
.L_x_12658:
        /* <DEDUP_REMOVED lines=22> */
[C---:B------:R-:W-:Y:S01]  /*4090*/  FMUL.FTZ R25, R5.reuse, R25 ;  /* 0x0000001905197220 */ /* 0x040fe20000410000 */
[----:B------:R-:W-:Y:S01]  /*40a0*/  FFMA.FTZ R38, R5, R24, -R38 ;  /* 0x0000001805267223 */ /* 0x000fe20000010826 */
[----:B------:R-:W-:Y:S01]  /*40b0*/  FMUL.FTZ R36, R7, R36 ;  /* 0x0000002407247220 */ /* 0x000fe20000410000 */
[----:B------:R-:W-:-:S02]  /*40c0*/  HADD2.F32 R5, -RZ, R4.H1_H1 ;  /* 0x30000004ff057230 */ /* 0x000fc40000004100 */
[----:B------:R-:W-:Y:S01]  /*40d0*/  FFMA.FTZ R70, R7, R26, -R70 ;  /* 0x0000001a07467223 */ /* 0x000fe20000010846 */
[--C-:B------:R-:W-:Y:S02]  /*40e0*/  HADD2.F32 R7, -RZ, R35.reuse.H1_H1 ;  /* 0x30000023ff077230 */ /* 0x100fe40000004100 */
[----:B------:R-:W-:Y:S01]  /*40f0*/  FFMA.FTZ R37, R6, R24, R25 ;  /* 0x0000001806257223 */ /* 0x000fe20000010019 */
[----:B------:R-:W-:Y:S02]  /*4100*/  HADD2.F32 R35, -RZ, R35.H0_H0 ;  /* 0x20000023ff237230 */ /* 0x000fe40000004100 */
[----:B------:R-:W-:Y:S01]  /*4110*/  FFMA.FTZ R39, R15, R26, R36 ;  /* 0x0000001a0f277223 */ /* 0x000fe20000010024 */
[----:B------:R-:W-:Y:S02]  /*4120*/  HADD2.F32 R4, -RZ, R4.H0_H0 ;  /* 0x20000004ff047230 */ /* 0x000fe40000004100 */
[----:B------:R-:W-:Y:S02]  /*4130*/  HADD2.F32 R25, -RZ, R34.H1_H1 ;  /* 0x30000022ff197230 */ /* 0x000fe40000004100 */
[----:B------:R-:W-:Y:S01]  /*4140*/  FMUL.FTZ R27, R5, R35 ;  /* 0x00000023051b7220 */ /* 0x000fe20000410000 */
[----:B------:R-:W-:-:S02]  /*4150*/  HADD2.F32 R6, -RZ, R14.H1_H1 ;  /* 0x3000000eff067230 */ /* 0x000fc40000004100 */
[C---:B------:R-:W-:Y:S01]  /*4160*/  FMUL.FTZ R24, R4.reuse, R35 ;  /* 0x0000002304187220 */ /* 0x040fe20000410000 */
[----:B------:R-:W-:Y:S02]  /*4170*/  HADD2.F32 R14, -RZ, R14.H0_H0 ;  /* 0x2000000eff0e7230 */ /* 0x000fe40000004100 */
[----:B------:R-:W-:Y:S01]  /*4180*/  FFMA.FTZ R27, R4, R7, -R27 ;  /* 0x00000007041b7223 */ /* 0x000fe2000001081b */
[----:B------:R-:W-:Y:S02]  /*4190*/  HADD2.F32 R15, -RZ, R34.H0_H0 ;  /* 0x20000022ff0f7230 */ /* 0x000fe40000004100 */
[----:B------:R-:W-:Y:S01]  /*41a0*/  FMUL.FTZ R35, R6, R25 ;  /* 0x0000001906237220 */ /* 0x000fe20000410000 */
[----:B------:R-:W-:Y:S01]  /*41b0*/  FFMA.FTZ R24, R5, R7, R24 ;  /* 0x0000000705187223 */ /* 0x000fe20000010018 */
[C---:B------:R-:W-:Y:S01]  /*41c0*/  FMUL.FTZ R25, R14.reuse, R25 ;  /* 0x000000190e197220 */ /* 0x040fe20000410000 */
[----:B------:R-:W-:Y:S01]  /*41d0*/  F2FP.F16.F32.PACK_AB R5, R37, R38 ;  /* 0x000000262505723e */ /* 0x000fe200000000ff */
[-C--:B------:R-:W-:Y:S01]  /*41e0*/  FFMA.FTZ R35, R14, R15.reuse, -R35 ;  /* 0x0000000f0e237223 */ /* 0x080fe20000010823 */
[----:B------:R-:W-:Y:S01]  /*41f0*/  F2FP.F16.F32.PACK_AB R7, R39, R70 ;  /* 0x000000462707723e */ /* 0x000fe200000000ff */
[----:B------:R-:W-:Y:S01]  /*4200*/  FFMA.FTZ R6, R6, R15, R25 ;  /* 0x0000000f06067223 */ /* 0x000fe20000010019 */
[----:B------:R-:W-:-:S04]  /*4210*/  F2FP.F16.F32.PACK_AB R4, R24, R27 ;  /* 0x0000001b1804723e */ /* 0x000fc800000000ff */
[----:B------:R-:W-:-:S07]  /*4220*/  F2FP.F16.F32.PACK_AB R6, R6, R35 ;  /* 0x000000230606723e */ /* 0x000fce00000000ff */
.L_x_12670:
[----:B------:R-:W-:Y:S05]  /*4230*/  BSYNC B2 ;  /* 0x0000000000027941 */ /* 0x000fea0003800000 */
.L_x_12669:
[----:B--2---:R3:W-:Y:S02]  /*4240*/  STG.E.128 desc[UR42][R12.64], R4 ;  /* 0x000000040c007986 */ /* 0x0047e4000c101d2a */
.L_x_12668:
[----:B------:R-:W-:Y:S05]  /*4250*/  BSYNC B1 ;  /* 0x0000000000017941 */ /* 0x000fea0003800000 */
.L_x_12667:
[----:B------:R-:W-:Y:S05]  /*4260*/  @P2 BRA `(.L_x_12666) ;  /* 0x0000001c00282947 */ /* 0x000fea0003800000 */
[----:B-123--:R1:W2:Y:S01]  /*4270*/  LDS.128 R4, [R83+0x2000] ;  /* 0x0020000053047984 */ /* 0x00e2a20000000c00 */
        /* <DEDUP_REMOVED lines=44> */
.L_x_12672:
[----:B------:R-:W-:Y:S05]  /*4540*/  BSYNC B1 ;  /* 0x0000000000017941 */ /* 0x000fea0003800000 */
.L_x_12671:
[----:B--2---:R1:W-:Y:S01]  /*4550*/  STG.E.128 desc[UR42][R12.64+0x40], R4 ;  /* 0x000040040c007986 */ /* 0x0043e2000c101d2a */
[----:B------:R-:W-:Y:S05]  /*4560*/  BRA `(.L_x_12666) ;  /* 0x0000001800687947 */ /* 0x000fea0003800000 */
.L_x_12650:
[-C--:B------:R-:W-:Y:S01]  /*4570*/  ISETP.GE.AND P3, PT, R22, R72.reuse, PT ;  /* 0x000000481600720c */ /* 0x080fe20003f66270 */
[----:B------:R-:W-:Y:S01]  /*4580*/  BSSY B1, `(.L_x_12673) ;  /* 0x000002a000017945 */ /* 0x000fe20003800000 */
[----:B------:R-:W-:Y:S02]  /*4590*/  ISETP.GE.AND P4, PT, R156, R72, PT ;  /* 0x000000489c00720c */ /* 0x000fe40003f86270 */
[----:B------:R-:W-:Y:S02]  /*45a0*/  CS2R R10, SRZ ;  /* 0x00000000000a7805 */ /* 0x000fe4000001ff00 */
[CC--:B------:R-:W-:Y:S02]  /*45b0*/  ISETP.GE.OR P3, PT, R152.reuse, R73.reuse, P3 ;  /* 0x000000499800720c */ /* 0x0c0fe40001f66670 */
[----:B------:R-:W-:Y:S02]  /*45c0*/  CS2R R6, SRZ ;  /* 0x0000000000067805 */ /* 0x000fe4000001ff00 */
[----:B------:R-:W-:-:S02]  /*45d0*/  ISETP.GE.OR P4, PT, R152, R73, P4 ;  /* 0x000000499800720c */ /* 0x000fc40002786670 */
[----:B------:R-:W-:Y:S02]  /*45e0*/  CS2R R4, SRZ ;  /* 0x0000000000047805 */ /* 0x000fe4000001ff00 */
[----:B------:R-:W-:Y:S02]  /*45f0*/  CS2R R14, SRZ ;  /* 0x00000000000e7805 */ /* 0x000fe4000001ff00 */
[----:B------:R-:W-:Y:S02]  /*4600*/  CS2R R8, SRZ ;  /* 0x0000000000087805 */ /* 0x000fe4000001ff00 */
[----:B------:R-:W-:Y:S02]  /*4610*/  CS2R R26, SRZ ;  /* 0x00000000001a7805 */ /* 0x000fe4000001ff00 */
[----:B------:R-:W-:Y:S01]  /*4620*/  CS2R R12, SRZ ;  /* 0x00000000000c7805 */ /* 0x000fe2000001ff00 */
[----:B------:R-:W-:Y:S06]  /*4630*/  @P3 BRA `(.L_x_12674) ;  /* 0x0000000000783947 */ /* 0x000fec0003800000 */
[C---:B------:R-:W-:Y:S01]  /*4640*/  IMAD R4, R157.reuse, R38, RZ ;  /* 0x000000269d047224 */ /* 0x040fe200078e02ff */
[----:B------:R-:W-:Y:S01]  /*4650*/  ULDC.64 UR4, c[0x0][0x3e8] ;  /* 0x0000fa0000047ab9 */ /* 0x000fe20000000a00 */
[----:B------:R-:W-:Y:S01]  /*4660*/  IMAD R6, R157, R36, RZ ;  /* 0x000000249d067224 */ /* 0x000fe200078e02ff */
[----:B------:R-:W-:Y:S01]  /*4670*/  ULDC.64 UR6, c[0x0][0x400] ;  /* 0x0001000000067ab9 */ /* 0x000fe20000000a00 */
[----:B------:R-:W-:-:S04]  /*4680*/  IMAD.WIDE.U32 R12, R22, R38, R78 ;  /* 0x00000026160c7225 */ /* 0x000fc800078e004e */
[C---:B------:R-:W-:Y:S02]  /*4690*/  IMAD R7, R22.reuse, R39, R4 ;  /* 0x0000002716077224 */ /* 0x040fe400078e0204 */
[----:B------:R-:W-:Y:S02]  /*46a0*/  IMAD R15, R22, R37, R6 ;  /* 0x00000025160f7224 */ /* 0x000fe400078e0206 */
[----:B------:R-:W-:Y:S02]  /*46b0*/  IMAD.IADD R13, R7, 0x1, R13 ;  /* 0x00000001070d7824 */ /* 0x000fe400078e020d */
[----:B------:R-:W-:Y:S02]  /*46c0*/  IMAD R6, R0, R38, RZ ;  /* 0x0000002600067224 */ /* 0x000fe400078e02ff */
[----:B------:R-:W-:-:S04]  /*46d0*/  IMAD.WIDE.U32 R4, R22, R36, R78 ;  /* 0x0000002416047225 */ /* 0x000fc800078e004e */
[C---:B------:R-:W-:Y:S02]  /*46e0*/  IMAD R7, R44.reuse, R39, R6 ;  /* 0x000000272c077224 */ /* 0x040fe400078e0206 */
[----:B------:R-:W-:-:S04]  /*46f0*/  IMAD.WIDE.U32 R12, R44, R38, R12 ;  /* 0x000000262c0c7225 */ /* 0x000fc800078e000c */
[----:B------:R-:W-:Y:S02]  /*4700*/  IMAD.IADD R5, R15, 0x1, R5 ;  /* 0x000000010f057824 */ /* 0x000fe400078e0205 */
[-C--:B------:R-:W-:Y:S02]  /*4710*/  IMAD R14, R0, R36.reuse, RZ ;  /* 0x00000024000e7224 */ /* 0x080fe400078e02ff */
[----:B------:R-:W-:Y:S02]  /*4720*/  IMAD.IADD R13, R7, 0x1, R13 ;  /* 0x00000001070d7824 */ /* 0x000fe400078e020d */
[C---:B------:R-:W-:Y:S02]  /*4730*/  IMAD R15, R44.reuse, R37, R14 ;  /* 0x000000252c0f7224 */ /* 0x040fe400078e020e */
[----:B------:R-:W-:-:S04]  /*4740*/  IMAD.WIDE.U32 R4, R44, R36, R4 ;  /* 0x000000242c047225 */ /* 0x000fc800078e0004 */
[----:B------:R-:W-:Y:S02]  /*4750*/  IMAD R7, R80, 0x60, RZ ;  /* 0x0000006050077824 */ /* 0x000fe400078e02ff */
[----:B------:R-:W-:-:S04]  /*4760*/  IMAD.WIDE.U32 R12, R34, 0x60, R12 ;  /* 0x00000060220c7825 */ /* 0x000fc800078e000c */
[----:B------:R-:W-:Y:S01]  /*4770*/  IMAD.IADD R5, R15, 0x1, R5 ;  /* 0x000000010f057824 */ /* 0x000fe200078e0205 */
[----:B------:R-:W-:Y:S01]  /*4780*/  LEA R6, P3, R12, UR4, 0x1 ;  /* 0x000000040c067c11 */ /* 0x000fe2000f8608ff */
[----:B------:R-:W-:Y:S02]  /*4790*/  IMAD.IADD R7, R7, 0x1, R13 ;  /* 0x0000000107077824 */ /* 0x000fe400078e020d */
[----:B------:R-:W-:Y:S02]  /*47a0*/  IMAD R15, R68, 0x60, RZ ;  /* 0x00000060440f7824 */ /* 0x000fe400078e02ff */
[----:B------:R-:W-:Y:S01]  /*47b0*/  IMAD.WIDE.U32 R4, R32, 0x60, R4 ;  /* 0x0000006020047825 */ /* 0x000fe200078e0004 */
[----:B------:R-:W-:-:S03]  /*47c0*/  LEA.HI.X R7, R12, UR5, R7, 0x1, P3 ;  /* 0x000000050c077c11 */ /* 0x000fc600098f0c07 */
[----:B------:R-:W-:Y:S01]  /*47d0*/  IMAD.IADD R5, R15, 0x1, R5 ;  /* 0x000000010f057824 */ /* 0x000fe200078e0205 */
[----:B------:R-:W-:-:S04]  /*47e0*/  LEA R12, P3, R4, UR6, 0x1 ;  /* 0x00000006040c7c11 */ /* 0x000fc8000f8608ff */
[----:B------:R-:W-:Y:S02]  /*47f0*/  LEA.HI.X R13, R4, UR7, R5, 0x1, P3 ;  /* 0x00000007040d7c11 */ /* 0x000fe400098f0c05 */
[----:B------:R-:W5:Y:S04]  /*4800*/  LDG.E.128 R4, desc[UR42][R6.64] ;  /* 0x0000002a06047981 */ /* 0x000f68000c1e1d00 */
[----:B------:R-:W5:Y:S03]  /*4810*/  LDG.E.128 R12, desc[UR42][R12.64] ;  /* 0x0000002a0c0c7981 */ /* 0x000f66000c1e1d00 */
.L_x_12674:
[----:B------:R-:W-:Y:S05]  /*4820*/  BSYNC B1 ;  /* 0x0000000000017941 */ /* 0x000fea0003800000 */
.L_x_12673:
[----:B------:R-:W-:Y:S01]  /*4830*/  BSSY B1, `(.L_x_12675) ;  /* 0x0000029000017945 */ /* 0x000fe20003800000 */
[----:B-----5:R-:W-:Y:S01]  /*4840*/  IMAD.MOV.U32 R83, RZ, RZ, R6 ;  /* 0x000000ffff537224 */ /* 0x020fe200078e0006 */
[----:B------:R-:W-:Y:S01]  /*4850*/  CS2R R24, SRZ ;  /* 0x0000000000187805 */ /* 0x000fe2000001ff00 */
[----:B------:R-:W-:Y:S01]  /*4860*/  IMAD.MOV.U32 R84, RZ, RZ, R7 ;  /* 0x000000ffff547224 */ /* 0x000fe200078e0007 */
[----:B------:R-:W-:Y:S06]  /*4870*/  @P4 BRA `(.L_x_12676) ;  /* 0x0000000000904947 */ /* 0x000fec0003800000 */
[CC--:B------:R-:W-:Y:S01]  /*4880*/  IMAD R8, R157.reuse, R38.reuse, RZ ;  /* 0x000000269d087224 */ /* 0x0c0fe200078e02ff */
[----:B------:R-:W-:Y:S01]  /*4890*/  SHF.L.U64.HI R9, R38, 0x6, R39 ;  /* 0x0000000626097819 */ /* 0x000fe20000010227 */
[----:B------:R-:W-:Y:S01]  /*48a0*/  IMAD R10, R0, R38, RZ ;  /* 0x00000026000a7224 */ /* 0x000fe200078e02ff */
[----:B------:R-:W-:Y:S01]  /*48b0*/  SHF.L.U64.HI R25, R36, 0x6, R37 ;  /* 0x0000000624197819 */ /* 0x000fe20000010225 */
[----:B------:R-:W-:Y:S01]  /*48c0*/  IMAD R24, R157, R36, RZ ;  /* 0x000000249d187224 */ /* 0x000fe200078e02ff */
[----:B------:R-:W-:Y:S01]  /*48d0*/  ULDC.64 UR4, c[0x0][0x3e8] ;  /* 0x0000fa0000047ab9 */ /* 0x000fe20000000a00 */
[-C--:B------:R-:W-:Y:S01]  /*48e0*/  IMAD R27, R22, R39.reuse, R8 ;  /* 0x00000027161b7224 */ /* 0x080fe200078e0208 */
[----:B------:R-:W-:Y:S01]  /*48f0*/  ULDC.64 UR6, c[0x0][0x400] ;  /* 0x0001000000067ab9 */ /* 0x000fe20000000a00 */
[----:B------:R-:W-:Y:S02]  /*4900*/  IMAD R39, R44, R39, R10 ;  /* 0x000000272c277224 */ /* 0x000fe400078e020a */
[----:B------:R-:W-:-:S04]  /*4910*/  IMAD.WIDE.U32 R10, R22, R38, R78 ;  /* 0x00000026160a7225 */ /* 0x000fc800078e004e */
[----:B------:R-:W-:-:S04]  /*4920*/  IMAD.WIDE.U32 R78, R22, R36, R78 ;  /* 0x00000024164e7225 */ /* 0x000fc800078e004e */
[----:B------:R-:W-:Y:S02]  /*4930*/  IMAD R33, R22, R37, R24 ;  /* 0x0000002516217224 */ /* 0x000fe400078e0218 */
[----:B------:R-:W-:Y:S02]  /*4940*/  IMAD.SHL.U32 R8, R38, 0x40, RZ ;  /* 0x0000004026087824 */ /* 0x000fe400078e00ff */
[----:B------:R-:W-:Y:S02]  /*4950*/  IMAD.SHL.U32 R24, R36, 0x40, RZ ;  /* 0x0000004024187824 */ /* 0x000fe400078e00ff */
[----:B------:R-:W-:Y:S02]  /*4960*/  IMAD.IADD R11, R27, 0x1, R11 ;  /* 0x000000011b0b7824 */ /* 0x000fe400078e020b */
[----:B------:R-:W-:Y:S02]  /*4970*/  IMAD.IADD R79, R33, 0x1, R79 ;  /* 0x00000001214f7824 */ /* 0x000fe400078e024f */
[----:B------:R-:W-:-:S04]  /*4980*/  IMAD.WIDE.U32 R8, R34, 0x60, R8 ;  /* 0x0000006022087825 */ /* 0x000fc800078e0008 */
[----:B------:R-:W-:-:S04]  /*4990*/  IMAD.WIDE.U32 R24, R32, 0x60, R24 ;  /* 0x0000006020187825 */ /* 0x000fc800078e0018 */
[----:B------:R-:W-:Y:S02]  /*49a0*/  IMAD R27, R80, 0x60, RZ ;  /* 0x00000060501b7824 */ /* 0x000fe400078e02ff */
[----:B------:R-:W-:Y:S02]  /*49b0*/  IMAD R26, R0, R36, RZ ;  /* 0x00000024001a7224 */ /* 0x000fe400078e02ff */
[----:B------:R-:W-:-:S04]  /*49c0*/  IMAD.WIDE.U32 R10, R44, R38, R10 ;  /* 0x000000262c0a7225 */ /* 0x000fc800078e000a */
[----:B------:R-:W-:Y:S02]  /*49d0*/  IMAD R33, R68, 0x60, RZ ;  /* 0x0000006044217824 */ /* 0x000fe400078e02ff */
[----:B------:R-:W-:-:S04]  /*49e0*/  IMAD.WIDE.U32 R78, R44, R36, R78 ;  /* 0x000000242c4e7225 */ /* 0x000fc800078e004e */
[----:B------:R-:W-:Y:S02]  /*49f0*/  IMAD R26, R44, R37, R26 ;  /* 0x000000252c1a7224 */ /* 0x000fe400078e021a */
[----:B------:R-:W-:Y:S01]  /*4a00*/  IMAD.IADD R27, R27, 0x1, R9 ;  /* 0x000000011b1b7824 */ /* 0x000fe200078e0209 */
[----:B------:R-:W-:Y:S01]  /*4a10*/  IADD3 R9, P3, R8, R10, RZ ;  /* 0x0000000a08097210 */ /* 0x000fe20007f7e0ff */
[----:B------:R-:W-:Y:S01]  /*4a20*/  IMAD.IADD R33, R33, 0x1, R25 ;  /* 0x0000000121217824 */ /* 0x000fe200078e0219 */
[----:B------:R-:W-:Y:S02]  /*4a30*/  IADD3 R25, P4, R24, R78, RZ ;  /* 0x0000004e18197210 */ /* 0x000fe40007f9e0ff */
[----:B------:R-:W-:Y:S02]  /*4a40*/  IADD3.X R10, R27, R39, R11, P3, !PT ;  /* 0x000000271b0a7210 */ /* 0x000fe40001ffe40b */
[----:B------:R-:W-:Y:S02]  /*4a50*/  IADD3.X R78, R33, R26, R79, P4, !PT ;  /* 0x0000001a214e7210 */ /* 0x000fe400027fe44f */
[----:B------:R-:W-:-:S02]  /*4a60*/  LEA R8, P3, R9, UR4, 0x1 ;  /* 0x0000000409087c11 */ /* 0x000fc4000f8608ff */
[----:B------:R-:W-:Y:S02]  /*4a70*/  LEA R24, P4, R25, UR6, 0x1 ;  /* 0x0000000619187c11 */ /* 0x000fe4000f8808ff */
[----:B------:R-:W-:Y:S02]  /*4a80*/  LEA.HI.X R9, R9, UR5, R10, 0x1, P3 ;  /* 0x0000000509097c11 */ /* 0x000fe400098f0c0a */
[----:B------:R-:W-:-:S04]  /*4a90*/  LEA.HI.X R25, R25, UR7, R78, 0x1, P4 ;  /* 0x0000000719197c11 */ /* 0x000fc8000a0f0c4e */
[----:B------:R-:W5:Y:S04]  /*4aa0*/  LDG.E.128 R8, desc[UR42][R8.64] ;  /* 0x0000002a08087981 */ /* 0x000f68000c1e1d00 */
[----:B------:R-:W5:Y:S02]  /*4ab0*/  LDG.E.128 R24, desc[UR42][R24.64] ;  /* 0x0000002a18187981 */ /* 0x000f64000c1e1d00 */
.L_x_12676:
[----:B------:R-:W-:Y:S05]  /*4ac0*/  BSYNC B1 ;  /* 0x0000000000017941 */ /* 0x000fea0003800000 */
.L_x_12675:
[----:B------:R-:W-:Y:S01]  /*4ad0*/  ULOP3.LUT UR4, UR38, 0x1, URZ, 0xfc, !UPT ;  /* 0x0000000126047892 */ /* 0x000fe2000f8efc3f */
[----:B------:R-:W-:Y:S01]  /*4ae0*/  IMAD.MOV.U32 R32, RZ, RZ, R4 ;  /* 0x000000ffff207224 */ /* 0x000fe200078e0004 */
[----:B------:R-:W-:Y:S01]  /*4af0*/  PRMT R93, R93, 0x5410, R83 ;  /* 0x000054105d5d7816 */ /* 0x000fe20000000053 */
[----:B------:R-:W-:Y:S01]  /*4b00*/  IMAD.MOV.U32 R33, RZ, RZ, R5 ;  /* 0x000000ffff217224 */ /* 0x000fe200078e0005 */
[----:B------:R-:W-:Y:S01]  /*4b10*/  UISETP.NE.AND UP0, UPT, UR4, 0x3, UPT ;  /* 0x000000030400788c */ /* 0x000fe2000bf05270 */
[----:B------:R-:W-:Y:S01]  /*4b20*/  IMAD.MOV.U32 R34, RZ, RZ, R14 ;  /* 0x000000ffff227224 */ /* 0x000fe200078e000e */
[----:B------:R-:W-:Y:S01]  /*4b30*/  PRMT R95, R32, 0x5410, R84 ;  /* 0x00005410205f7816 */ /* 0x000fe20000000054 */
[----:B------:R-:W-:Y:S01]  /*4b40*/  IMAD.MOV.U32 R32, RZ, RZ, R15 ;  /* 0x000000ffff207224 */ /* 0x000fe200078e000f */
[----:B------:R-:W-:Y:S01]  /*4b50*/  PRMT R96, R33, 0x7610, R96 ;  /* 0x0000761021607816 */ /* 0x000fe20000000060 */
[----:B------:R-:W-:Y:S01]  /*4b60*/  IMAD.MOV.U32 R33, RZ, RZ, R12 ;  /* 0x000000ffff217224 */ /* 0x000fe200078e000c */
[----:B------:R-:W-:Y:S01]  /*4b70*/  PRMT R93, R34, 0x7610, R93 ;  /* 0x00007610225d7816 */ /* 0x000fe2000000005d */
[----:B------:R-:W-:Y:S01]  /*4b80*/  IMAD.MOV.U32 R34, RZ, RZ, R13 ;  /* 0x000000ffff227224 */ /* 0x000fe200078e000d */
[----:B------:R-:W-:Y:S01]  /*4b90*/  PLOP3.LUT P3, PT, PT, PT, UP0, 0x80, 0x0 ;  /* 0x000000000000781c */ /* 0x000fe20003f6f008 */
[----:B-----5:R-:W-:Y:S01]  /*4ba0*/  IMAD.MOV.U32 R35, RZ, RZ, R10 ;  /* 0x000000ffff237224 */ /* 0x020fe200078e000a */
[----:B------:R-:W-:Y:S01]  /*4bb0*/  PRMT R101, R32, 0x5410, R33 ;  /* 0x0000541020657816 */ /* 0x000fe20000000021 */
[----:B------:R-:W-:Y:S01]  /*4bc0*/  IMAD.MOV.U32 R32, RZ, RZ, R11 ;  /* 0x000000ffff207224 */ /* 0x000fe200078e000b */
[----:B------:R-:W-:Y:S01]  /*4bd0*/  PRMT R97, R34, 0x7610, R97 ;  /* 0x0000761022617816 */ /* 0x000fe20000000061 */
[----:B------:R-:W-:Y:S01]  /*4be0*/  IMAD.MOV.U32 R33, RZ, RZ, R8 ;  /* 0x000000ffff217224 */ /* 0x000fe200078e0008 */
[----:B------:R-:W-:Y:S01]  /*4bf0*/  PRMT R88, R35, 0x7610, R88 ;  /* 0x0000761023587816 */ /* 0x000fe20000000058 */
[----:B------:R-:W-:Y:S01]  /*4c00*/  IMAD.MOV.U32 R34, RZ, RZ, R9 ;  /* 0x000000ffff227224 */ /* 0x000fe200078e0009 */
[----:B------:R-:W-:Y:S01]  /*4c10*/  ISETP.GE.AND P4, PT, R152, R73, PT ;  /* 0x000000499800720c */ /* 0x000fe20003f86270 */
        /* <DEDUP_REMOVED lines=10> */
[----:B------:R-:W-:Y:S06]  /*4cc0*/  @!P3 BRA `(.L_x_12677) ;  /* 0x000000000004b947 */ /* 0x000fec0003800000 */
[----:B------:R-:W-:Y:S01]  /*4cd0*/  BPT.TRAP 0x1 ;  /* 0x000000040000795c */ /* 0x000fe20000300000 */
.L_x_12677:
[----:B------:R-:W-:Y:S01]  /*4ce0*/  IMAD R68, R23, 0x8, R2 ;  /* 0x0000000817447824 */ /* 0x000fe200078e0202 */
[----:B------:R-:W-:Y:S01]  /*4cf0*/  SHF.L.U32 R80, R158, 0x1f, RZ ;  /* 0x0000001f9e507819 */ /* 0x000fe200000006ff */
[----:B------:R-:W-:Y:S01]  /*4d00*/  BSSY B1, `(.L_x_12678) ;  /* 0x0000004000017945 */ /* 0x000fe20003800000 */
[----:B------:R-:W-:Y:S02]  /*4d10*/  IMAD.SHL.U32 R73, R73, 0x2, RZ ;  /* 0x0000000249497824 */ /* 0x000fe400078e00ff */
[----:B------:R-:W0:Y:S02]  /*4d20*/  SYNCS.PHASECHK.TRANS64.TRYWAIT P5, [R68+URZ+0x32490], R80 ;  /* 0x03249050440075a7 */ /* 0x000e2400080a017f */
[----:B0-----:R-:W-:Y:S05]  /*4d30*/  @!P5 BRA `(.L_x_12679) ;  /* 0x0000036400a0d947 */ /* 0x001fea0003800000 */
.L_x_13051:
[----:B------:R-:W-:Y:S05]  /*4d40*/  BSYNC B1 ;  /* 0x0000000000017941 */ /* 0x000fea0003800000 */
.L_x_12678:
[----:B------:R-:W-:Y:S01]  /*4d50*/  ISETP.GE.OR P5, PT, R22, R72, P1 ;  /* 0x000000481600720c */ /* 0x000fe20000fa6670 */
[----:B------:R-:W-:-:S12]  /*4d60*/  BSSY B1, `(.L_x_12680) ;  /* 0x000007e000017945 */ /* 0x000fd80003800000 */
[----:B------:R-:W-:Y:S05]  /*4d70*/  @P5 BRA `(.L_x_12681) ;  /* 0x0000000400f05947 */ /* 0x000fea0003800000 */
[----:B------:R-:W1:Y:S01]  /*4d80*/  LDC R84, c[0x0][0x2f4] ;  /* 0x0000bd00ff547b82 */ /* 0x000e620000000800 */
[----:B------:R-:W-:Y:S01]  /*4d90*/  IMAD.MOV.U32 R32, RZ, RZ, R74 ;  /* 0x000000ffff207224 */ /* 0x000fe200078e004a */
[----:B------:R-:W-:Y:S01]  /*4da0*/  BSSY B2, `(.L_x_12682) ;  /* 0x000006d000027945 */ /* 0x000fe20003800000 */
[----:B------:R-:W-:Y:S02]  /*4db0*/  IMAD.MOV.U32 R33, RZ, RZ, R81 ;  /* 0x000000ffff217224 */ /* 0x000fe400078e0051 */
[----:B------:R-:W-:Y:S02]  /*4dc0*/  IMAD.SHL.U32 R35, R62, 0x8, RZ ;  /* 0x000000083e237824 */ /* 0x000fe400078e00ff */
[----:B------:R-:W-:-:S03]  /*4dd0*/  IMAD.WIDE.U32 R78, R22, R76, R32 ;  /* 0x0000004c164e7225 */ /* 0x000fc600078e0020 */
[----:B------:R-:W-:Y:S01]  /*4de0*/  SHF.R.S32.HI R83, RZ, 0x1f, R35 ;  /* 0x0000001fff537819 */ /* 0x000fe20000011423 */
[----:B------:R-:W-:Y:S01]  /*4df0*/  IMAD.IADD R85, R82, 0x1, R79 ;  /* 0x0000000152557824 */ /* 0x000fe200078e024f */
[--C-:B------:R-:W-:Y:S02]  /*4e00*/  IADD3 R82, P5, P6, R30, R78, R35.reuse ;  /* 0x0000004e1e527210 */ /* 0x100fe40007ebe023 */
[----:B------:R-:W-:Y:S02]  /*4e10*/  LOP3.LUT R35, R55, 0x38, R35, 0xf8, !PT ;  /* 0x0000003837237812 */ /* 0x000fe400078ef823 */
[----:B------:R-:W-:Y:S02]  /*4e20*/  IADD3.X R83, R64, R85, R83, P5, P6 ;  /* 0x0000005540537210 */ /* 0x000fe40002fec453 */
[----:B------:R-:W-:Y:S01]  /*4e30*/  LOP3.LUT R35, R35, R56, RZ, 0x3c, !PT ;  /* 0x0000003823237212 */ /* 0x000fe200078e3cff */
[----:B-1----:R-:W-:-:S05]  /*4e40*/  IMAD.IADD R32, R84, 0x1, -R73 ;  /* 0x0000000154207824 */ /* 0x002fca00078e0a49 */
[----:B------:R-:W-:-:S04]  /*4e50*/  SEL R32, R73, R32, !P0 ;  /* 0x0000002049207207 */ /* 0x000fc80004000000 */
[----:B------:R-:W-:-:S04]  /*4e60*/  SHF.R.S32.HI R33, RZ, 0x1f, R32 ;  /* 0x0000001fff217819 */ /* 0x000fc80000011420 */
[----:B------:R-:W-:Y:S01]  /*4e70*/  LEA.HI R33, R33, R32, RZ, 0x4 ;  /* 0x0000002021217211 */ /* 0x000fe200078f20ff */
[----:B------:R-:W-:-:S03]  /*4e80*/  IMAD R32, R180, 0x200, R35 ;  /* 0x00000200b4207824 */ /* 0x000fc600078e0223 */
[----:B------:R-:W-:-:S05]  /*4e90*/  LEA.HI.SX32 R33, R33, R62, 0x1c ;  /* 0x0000003e21217211 */ /* 0x000fca00078fe2ff */
[----:B------:R-:W-:-:S05]  /*4ea0*/  IMAD.SHL.U32 R87, R33, 0x8, RZ ;  /* 0x0000000821577824 */ /* 0x000fca00078e00ff */
[----:B------:R-:W-:-:S04]  /*4eb0*/  LOP3.LUT R33, R55, 0x38, R87, 0xf8, !PT ;  /* 0x0000003837217812 */ /* 0x000fc800078ef857 */
[----:B------:R-:W-:-:S05]  /*4ec0*/  LOP3.LUT R33, R33, R56, RZ, 0x3c, !PT ;  /* 0x0000003821217212 */ /* 0x000fca00078e3cff */
[----:B------:R-:W-:Y:S02]  /*4ed0*/  IMAD R34, R180, 0x200, R33 ;  /* 0x00000200b4227824 */ /* 0x000fe400078e0221 */
[C---:B------:R-:W-:Y:S02]  /*4ee0*/  IMAD R33, R23.reuse, 0x1800, R32 ;  /* 0x0000180017217824 */ /* 0x040fe400078e0220 */
[----:B------:R-:W-:Y:S02]  /*4ef0*/  IMAD R35, R23, 0x1800, R34 ;  /* 0x0000180017237824 */ /* 0x000fe400078e0222 */
[--C-:B------:R-:W-:Y:S02]  /*4f00*/  IMAD R33, R33, 0x2, R2.reuse ;  /* 0x0000000221217824 */ /* 0x100fe400078e0202 */
[----:B------:R-:W-:-:S04]  /*4f10*/  IMAD R36, R35, 0x2, R2 ;  /* 0x0000000223247824 */ /* 0x000fc800078e0202 */
        /* <DEDUP_REMOVED lines=8> */
[----:B------:R-:W-:Y:S02]  /*4fa0*/  SHF.R.U32.HI R98, RZ, 0x10, R5 ;  /* 0x00000010ff627819 */ /* 0x000fe40000011605 */
[--C-:B------:R-:W-:Y:S01]  /*4fb0*/  SHF.R.U64 R4, R6, 0x10, R7.reuse ;  /* 0x0000001006047819 */ /* 0x100fe20000001207 */
[----:B-1----:R-:W-:Y:S01]  /*4fc0*/  HADD2.F32 R6, -RZ, R33.H0_H0 ;  /* 0x20000021ff067230 */ /* 0x002fe20000004100 */
[----:B------:R-:W-:Y:S01]  /*4fd0*/  SHF.R.U32.HI R94, RZ, 0x10, R7 ;  /* 0x00000010ff5e7819 */ /* 0x000fe20000011607 */
[--C-:B--2---:R-:W-:Y:S01]  /*4fe0*/  HADD2.F32 R7, -RZ, R37.reuse.H0_H0 ;  /* 0x20000025ff077230 */ /* 0x104fe20000004100 */
[--C-:B------:R-:W-:Y:S01]  /*4ff0*/  SHF.R.U64 R5, R14, 0x10, R15.reuse ;  /* 0x000000100e057819 */ /* 0x100fe2000000120f */
[----:B------:R-:W-:Y:S01]  /*5000*/  HADD2.F32 R14, -RZ, R37.H1_H1 ;  /* 0x30000025ff0e7230 */ /* 0x000fe20000004100 */
[----:B------:R-:W-:Y:S01]  /*5010*/  SHF.R.U32.HI R15, RZ, 0x10, R15 ;  /* 0x00000010ff0f7819 */ /* 0x000fe2000001160f */
[----:B------:R-:W-:-:S02]  /*5020*/  HADD2.F32 R37, -RZ, R13.H0_H0 ;  /* 0x2000000dff257230 */ /* 0x000fc40000004100 */
[----:B------:R-:W-:Y:S01]  /*5030*/  FMUL.FTZ R99, R7, R97 ;  /* 0x0000006107637220 */ /* 0x000fe20000410000 */
[----:B------:R-:W-:Y:S02]  /*5040*/  HADD2.F32 R13, -RZ, R33.H1_H1 ;  /* 0x30000021ff0d7230 */ /* 0x000fe40000004100 */
[----:B------:R-:W-:Y:S02]  /*5050*/  HADD2.F32 R33, -RZ, R98.H0_H0 ;  /* 0x20000062ff217230 */ /* 0x000fe40000004100 */
[----:B------:R-:W-:Y:S01]  /*5060*/  FMUL.FTZ R100, R14, R37 ;  /* 0x000000250e647220 */ /* 0x000fe20000410000 */
[----:B------:R-:W-:Y:S01]  /*5070*/  FMUL.FTZ R98, R6, R97 ;  /* 0x0000006106627220 */ /* 0x000fe20000410000 */
[C---:B------:R-:W-:Y:S01]  /*5080*/  FMUL.FTZ R37, R13.reuse, R37 ;  /* 0x000000250d257220 */ /* 0x040fe20000410000 */
[----:B------:R-:W-:Y:S02]  /*5090*/  HADD2.F32 R102, -RZ, R15.H0_H0 ;  /* 0x2000000fff667230 */ /* 0x000fe40000004100 */
[----:B------:R-:W-:Y:S01]  /*50a0*/  FFMA.FTZ R13, R13, R33, -R100 ;  /* 0x000000210d0d7223 */ /* 0x000fe20000010864 */
[----:B------:R-:W-:-:S02]  /*50b0*/  HADD2.F32 R100, -RZ, R101.H0_H0 ;  /* 0x20000065ff647230 */ /* 0x000fc40000004100 */
[----:B------:R-:W-:Y:S01]  /*50c0*/  FFMA.FTZ R14, R14, R33, R37 ;  /* 0x000000210e0e7223 */ /* 0x000fe20000010025 */
[--C-:B------:R-:W-:Y:S02]  /*50d0*/  HADD2.F32 R37, -RZ, R39.reuse.H0_H0 ;  /* 0x20000027ff257230 */ /* 0x100fe40000004100 */
[-C--:B------:R-:W-:Y:S01]  /*50e0*/  FFMA.FTZ R6, R6, R96.reuse, -R99 ;  /* 0x0000006006067223 */ /* 0x080fe20000010863 */
[----:B------:R-:W-:Y:S02]  /*50f0*/  HADD2.F32 R39, -RZ, R39.H1_H1 ;  /* 0x30000027ff277230 */ /* 0x000fe40000004100 */
[----:B------:R-:W-:Y:S01]  /*5100*/  FFMA.FTZ R7, R7, R96, R98 ;  /* 0x0000006007077223 */ /* 0x000fe20000010062 */
[--C-:B------:R-:W-:Y:S02]  /*5110*/  HADD2.F32 R33, -RZ, R35.reuse.H0_H0 ;  /* 0x20000023ff217230 */ /* 0x100fe40000004100 */
[----:B------:R-:W-:Y:S02]  /*5120*/  HADD2.F32 R35, -RZ, R35.H1_H1 ;  /* 0x30000023ff237230 */ /* 0x000fe40000004100 */
[----:B------:R-:W-:Y:S01]  /*5130*/  FMUL.FTZ R104, R39, R102 ;  /* 0x0000006627687220 */ /* 0x000fe20000410000 */
[----:B------:R-:W-:Y:S01]  /*5140*/  HADD2.F32 R96, -RZ, R95.H1_H1 ;  /* 0x3000005fff607230 */ /* 0x000fe20000004100 */
[----:B------:R-:W-:Y:S01]  /*5150*/  F2FP.F16.F32.PACK_AB R6, R13, R6 ;  /* 0x000000060d06723e */ /* 0x000fe200000000ff */
[----:B------:R-:W-:-:S02]  /*5160*/  HADD2.F32 R98, -RZ, R94.H0_H0 ;  /* 0x2000005eff627230 */ /* 0x000fc40000004100 */
[-C--:B------:R-:W-:Y:S01]  /*5170*/  FMUL.FTZ R94, R37, R100.reuse ;  /* 0x00000064255e7220 */ /* 0x080fe20000410000 */
[----:B------:R-:W-:Y:S01]  /*5180*/  FMUL.FTZ R100, R33, R100 ;  /* 0x0000006421647220 */ /* 0x000fe20000410000 */
[----:B------:R-:W-:Y:S01]  /*5190*/  FMUL.FTZ R102, R35, R102 ;  /* 0x0000006623667220 */ /* 0x000fe20000410000 */
[----:B------:R-:W-:Y:S02]  /*51a0*/  HADD2.F32 R97, -RZ, R12.H0_H0 ;  /* 0x2000000cff617230 */ /* 0x000fe40000004100 */
[-C--:B------:R-:W-:Y:S01]  /*51b0*/  FFMA.FTZ R15, R33, R96.reuse, -R94 ;  /* 0x00000060210f7223 */ /* 0x080fe2000001085e */
[----:B------:R-:W-:Y:S01]  /*51c0*/  FFMA.FTZ R33, R37, R96, R100 ;  /* 0x0000006025217223 */ /* 0x000fe20000010064 */
[-C--:B------:R-:W-:Y:S01]  /*51d0*/  FFMA.FTZ R94, R35, R98.reuse, -R104 ;  /* 0x00000062235e7223 */ /* 0x080fe20000010868 */
[----:B------:R-:W-:Y:S01]  /*51e0*/  FFMA.FTZ R96, R39, R98, R102 ;  /* 0x0000006227607223 */ /* 0x000fe20000010066 */
[----:B------:R-:W-:Y:S02]  /*51f0*/  HADD2.F32 R39, -RZ, R101.H1_H1 ;  /* 0x30000065ff277230 */ /* 0x000fe40000004100 */
[----:B------:R-:W-:-:S02]  /*5200*/  HADD2.F32 R35, -RZ, R36.H0_H0 ;  /* 0x20000024ff237230 */ /* 0x000fc40000004100 */
[----:B------:R-:W-:Y:S01]  /*5210*/  HADD2.F32 R12, -RZ, R32.H0_H0 ;  /* 0x20000020ff0c7230 */ /* 0x000fe20000004100 */
[----:B------:R-:W-:Y:S01]  /*5220*/  F2FP.F16.F32.PACK_AB R96, R96, R33 ;  /* 0x000000216060723e */ /* 0x000fe200000000ff */
[----:B------:R-:W-:Y:S02]  /*5230*/  HADD2.F32 R36, -RZ, R36.H1_H1 ;  /* 0x30000024ff247230 */ /* 0x000fe40000004100 */
[-C--:B------:R-:W-:Y:S01]  /*5240*/  FMUL.FTZ R99, R35, R39.reuse ;  /* 0x0000002723637220 */ /* 0x080fe20000410000 */
[----:B------:R-:W-:Y:S02]  /*5250*/  HADD2.F32 R32, -RZ, R32.H1_H1 ;  /* 0x30000020ff207230 */ /* 0x000fe40000004100 */
[----:B------:R-:W-:Y:S02]  /*5260*/  HADD2.F32 R37, -RZ, R86.H0_H0 ;  /* 0x20000056ff257230 */ /* 0x000fe40000004100 */
[----:B------:R-:W-:Y:S01]  /*5270*/  FMUL.FTZ R86, R12, R39 ;  /* 0x000000270c567220 */ /* 0x000fe20000410000 */
[----:B------:R-:W-:-:S02]  /*5280*/  HADD2.F32 R95, -RZ, R95.H0_H0 ;  /* 0x2000005fff5f7230 */ /* 0x000fc40000004100 */
[-C--:B------:R-:W-:Y:S01]  /*5290*/  FMUL.FTZ R39, R36, R97.reuse ;  /* 0x0000006124277220 */ /* 0x080fe20000410000 */
[----:B------:R-:W-:Y:S01]  /*52a0*/  FMUL.FTZ R97, R32, R97 ;  /* 0x0000006120617220 */ /* 0x000fe20000410000 */
[----:B------:R-:W-:Y:S02]  /*52b0*/  IMAD.MOV.U32 R33, RZ, RZ, R6 ;  /* 0x000000ffff217224 */ /* 0x000fe400078e0006 */
[----:B------:R-:W-:Y:S01]  /*52c0*/  FFMA.FTZ R99, R12, R95, -R99 ;  /* 0x0000005f0c637223 */ /* 0x000fe20000010863 */
[-C--:B------:R-:W-:Y:S01]  /*52d0*/  FFMA.FTZ R98, R32, R37.reuse, -R39 ;  /* 0x0000002520627223 */ /* 0x080fe20000010827 */
[----:B------:R-:W-:Y:S01]  /*52e0*/  FFMA.FTZ R97, R36, R37, R97 ;  /* 0x0000002524617223 */ /* 0x000fe20000010061 */
[----:B------:R-:W-:Y:S02]  /*52f0*/  HADD2.F32 R32, -RZ, R93.H1_H1 ;  /* 0x3000005dff207230 */ /* 0x000fe40000004100 */
[----:B------:R-:W-:Y:S01]  /*5300*/  FFMA.FTZ R86, R35, R95, R86 ;  /* 0x0000005f23567223 */ /* 0x000fe20000010056 */
[----:B------:R-:W-:-:S02]  /*5310*/  HADD2.F32 R37, -RZ, R5.H0_H0 ;  /* 0x20000005ff257230 */ /* 0x000fc40000004100 */
[----:B------:R-:W-:Y:S02]  /*5320*/  HADD2.F32 R12, -RZ, R38.H0_H0 ;  /* 0x20000026ff0c7230 */ /* 0x000fe40000004100 */
[----:B------:R-:W-:Y:S01]  /*5330*/  HADD2.F32 R93, -RZ, R93.H0_H0 ;  /* 0x2000005dff5d7230 */ /* 0x000fe20000004100 */
[----:B------:R-:W-:Y:S01]  /*5340*/  F2FP.F16.F32.PACK_AB R36, R97, R86 ;  /* 0x000000566124723e */ /* 0x000fe200000000ff */
[----:B------:R-:W-:Y:S02]  /*5350*/  HADD2.F32 R5, -RZ, R34.H0_H0 ;  /* 0x20000022ff057230 */ /* 0x000fe40000004100 */
[----:B------:R-:W-:Y:S02]  /*5360*/  HADD2.F32 R38, -RZ, R38.H1_H1 ;  /* 0x30000026ff267230 */ /* 0x000fe40000004100 */
[----:B------:R-:W-:Y:S02]  /*5370*/  HADD2.F32 R34, -RZ, R34.H1_H1 ;  /* 0x30000022ff227230 */ /* 0x000fe40000004100 */
[----:B------:R-:W-:-:S02]  /*5380*/  HADD2.F32 R35, -RZ, R4.H0_H0 ;  /* 0x20000004ff237230 */ /* 0x000fc40000004100 */
[----:B------:R-:W-:Y:S01]  /*5390*/  FMUL.FTZ R4, R12, R93 ;  /* 0x0000005d0c047220 */ /* 0x000fe20000410000 */
[----:B------:R-:W-:Y:S01]  /*53a0*/  FMUL.FTZ R39, R38, R37 ;  /* 0x0000002526277220 */ /* 0x000fe20000410000 */
[C---:B------:R-:W-:Y:S01]  /*53b0*/  FMUL.FTZ R93, R5.reuse, R93 ;  /* 0x0000005d055d7220 */ /* 0x040fe20000410000 */
[C---:B------:R-:W-:Y:S01]  /*53c0*/  FMUL.FTZ R37, R34.reuse, R37 ;  /* 0x0000002522257220 */ /* 0x040fe20000410000 */
[-C--:B------:R-:W-:Y:S01]  /*53d0*/  FFMA.FTZ R4, R5, R32.reuse, -R4 ;  /* 0x0000002005047223 */ /* 0x080fe20000010804 */
[-C--:B------:R-:W-:Y:S01]  /*53e0*/  FFMA.FTZ R39, R34, R35.reuse, -R39 ;  /* 0x0000002322277223 */ /* 0x080fe20000010827 */
[----:B------:R-:W-:Y:S01]  /*53f0*/  FFMA.FTZ R93, R12, R32, R93 ;  /* 0x000000200c5d7223 */ /* 0x000fe2000001005d */
[----:B------:R-:W-:Y:S01]  /*5400*/  FFMA.FTZ R38, R38, R35, R37 ;  /* 0x0000002326267223 */ /* 0x000fe20000010025 */
[----:B------:R-:W-:Y:S02]  /*5410*/  F2FP.F16.F32.PACK_AB R35, R94, R15 ;  /* 0x0000000f5e23723e */ /* 0x000fe400000000ff */
[----:B------:R-:W-:Y:S01]  /*5420*/  F2FP.F16.F32.PACK_AB R34, R39, R4 ;  /* 0x000000042722723e */ /* 0x000fe200000000ff */
[----:B------:R-:W-:Y:S01]  /*5430*/  IMAD.MOV.U32 R39, RZ, RZ, R96 ;  /* 0x000000ffff277224 */ /* 0x000fe200078e0060 */
[----:B------:R-:W-:-:S02]  /*5440*/  F2FP.F16.F32.PACK_AB R37, R14, R7 ;  /* 0x000000070e25723e */ /* 0x000fc400000000ff */
[----:B------:R-:W-:Y:S02]  /*5450*/  F2FP.F16.F32.PACK_AB R32, R98, R99 ;  /* 0x000000636220723e */ /* 0x000fe400000000ff */
[----:B------:R-:W-:-:S07]  /*5460*/  F2FP.F16.F32.PACK_AB R38, R38, R93 ;  /* 0x0000005d2626723e */ /* 0x000fce00000000ff */
.L_x_12683:
[----:B------:R-:W-:Y:S05]  /*5470*/  BSYNC B2 ;  /* 0x0000000000027941 */ /* 0x000fea0003800000 */
.L_x_12682:
        /* <DEDUP_REMOVED lines=12> */
.L_x_12681:
[----:B------:R-:W-:Y:S05]  /*5540*/  BSYNC B1 ;  /* 0x0000000000017941 */ /* 0x000fea0003800000 */
.L_x_12680:
[----:B------:R-:W-:Y:S01]  /*5550*/  ISETP.GE.OR P5, PT, R156, R72, P1 ;  /* 0x000000489c00720c */ /* 0x000fe20000fa6670 */
[----:B-1----:R-:W-:Y:S01]  /*5560*/  IMAD.MOV.U32 R32, RZ, RZ, R74 ;  /* 0x000000ffff207224 */ /* 0x002fe200078e004a */
[----:B------:R-:W-:Y:S01]  /*5570*/  SHF.R.S32.HI R5, RZ, 0x1f, R156 ;  /* 0x0000001fff057819 */ /* 0x000fe2000001149c */
[----:B------:R-:W-:-:S04]  /*5580*/  IMAD.MOV.U32 R33, RZ, RZ, R81 ;  /* 0x000000ffff217224 */ /* 0x000fc800078e0051 */
[-C--:B------:R-:W-:Y:S02]  /*5590*/  IMAD R5, R5, R76.reuse, RZ ;  /* 0x0000004c05057224 */ /* 0x080fe400078e02ff */
[----:B------:R-:W-:-:S04]  /*55a0*/  IMAD.WIDE.U32 R32, R156, R76, R32 ;  /* 0x0000004c9c207225 */ /* 0x000fc800078e0020 */
[----:B------:R-:W-:Y:S01]  /*55b0*/  IMAD R5, R156, R77, R5 ;  /* 0x0000004d9c057224 */ /* 0x000fe200078e0205 */
[----:B------:R-:W-:Y:S06]  /*55c0*/  @P5 BRA `(.L_x_12666) ;  /* 0x0000000800505947 */ /* 0x000fec0003800000 */
[----:B------:R-:W1:Y:S01]  /*55d0*/  LDC R36, c[0x0][0x2f4] ;  /* 0x0000bd00ff247b82 */ /* 0x000e620000000800 */
[----:B------:R-:W-:Y:S01]  /*55e0*/  IMAD.SHL.U32 R7, R62, 0x8, RZ ;  /* 0x000000083e077824 */ /* 0x000fe200078e00ff */
[----:B------:R-:W-:Y:S01]  /*55f0*/  BSSY B1, `(.L_x_12684) ;  /* 0x000006c000017945 */ /* 0x000fe20003800000 */
[----:B------:R-:W-:-:S03]  /*5600*/  IMAD.IADD R37, R33, 0x1, R5 ;  /* 0x0000000121257824 */ /* 0x000fc600078e0205 */
[--C-:B------:R-:W-:Y:S02]  /*5610*/  SHF.R.S32.HI R5, RZ, 0x1f, R7.reuse ;  /* 0x0000001fff057819 */ /* 0x100fe40000011407 */
[----:B------:R-:W-:-:S04]  /*5620*/  IADD3 R4, P5, P6, R30, R32, R7 ;  /* 0x000000201e047210 */ /* 0x000fc80007ebe007 */
[----:B------:R-:W-:Y:S02]  /*5630*/  IADD3.X R5, R64, R37, R5, P5, P6 ;  /* 0x0000002540057210 */ /* 0x000fe40002fec405 */
[----:B------:R-:W-:-:S04]  /*5640*/  LEA R34, P5, R4, R70, 0x1 ;  /* 0x0000004604227211 */ /* 0x000fc800078a08ff */
[----:B------:R-:W-:Y:S01]  /*5650*/  LEA.HI.X R35, R4, R71, R5, 0x1, P5 ;  /* 0x0000004704237211 */ /* 0x000fe200028f0c05 */
[----:B-1----:R-:W-:-:S05]  /*5660*/  @P0 IMAD.IADD R73, R36, 0x1, -R73 ;  /* 0x0000000124490824 */ /* 0x002fca00078e0a49 */
        /* <DEDUP_REMOVED lines=14> */
[--C-:B------:R-:W-:Y:S02]  /*5750*/  SHF.R.U32.HI R74, RZ, 0x10, R25.reuse ;  /* 0x00000010ff4a7819 */ /* 0x100fe40000011619 */
[----:B------:R-:W-:Y:S01]  /*5760*/  SHF.R.U64 R79, R24, 0x10, R25 ;  /* 0x00000010184f7819 */ /* 0x000fe20000001219 */
[----:B--2---:R-:W-:Y:S01]  /*5770*/  IMAD.MOV.U32 R24, RZ, RZ, R15 ;  /* 0x000000ffff187224 */ /* 0x004fe200078e000f */
[--C-:B------:R-:W-:Y:S01]  /*5780*/  SHF.R.U64 R38, R8, 0x10, R9.reuse ;  /* 0x0000001008267819 */ /* 0x100fe20000001209 */
[--C-:B------:R-:W-:Y:S01]  /*5790*/  HADD2.F32 R15, -RZ, R13.reuse.H0_H0 ;  /* 0x2000000dff0f7230 */ /* 0x100fe20000004100 */
[----:B------:R-:W-:Y:S01]  /*57a0*/  SHF.R.U32.HI R76, RZ, 0x10, R9 ;  /* 0x00000010ff4c7819 */ /* 0x000fe20000011609 */
[----:B------:R-:W-:Y:S01]  /*57b0*/  HADD2.F32 R25, -RZ, R92.H0_H0 ;  /* 0x2000005cff197230 */ /* 0x000fe20000004100 */
[--C-:B------:R-:W-:Y:S01]  /*57c0*/  SHF.R.U64 R8, R10, 0x10, R11.reuse ;  /* 0x000000100a087819 */ /* 0x100fe2000000120b */
[----:B------:R-:W-:Y:S01]  /*57d0*/  HADD2.F32 R13, -RZ, R13.H1_H1 ;  /* 0x3000000dff0d7230 */ /* 0x000fe20000004100 */
[----:B------:R-:W-:Y:S01]  /*57e0*/  SHF.R.U32.HI R75, RZ, 0x10, R11 ;  /* 0x00000010ff4b7819 */ /* 0x000fe2000001160b */
[----:B-1----:R-:W-:Y:S01]  /*57f0*/  IMAD.MOV.U32 R11, RZ, RZ, R7 ;  /* 0x000000ffff0b7224 */ /* 0x002fe200078e0007 */
[--C-:B------:R-:W-:Y:S01]  /*5800*/  SHF.R.U64 R9, R26, 0x10, R27.reuse ;  /* 0x000000101a097819 */ /* 0x100fe2000000121b */
[----:B------:R-:W-:Y:S01]  /*5810*/  HADD2.F32 R74, -RZ, R74.H0_H0 ;  /* 0x2000004aff4a7230 */ /* 0x000fe20000004100 */
[----:B------:R-:W-:Y:S01]  /*5820*/  SHF.R.U32.HI R73, RZ, 0x10, R27 ;  /* 0x00000010ff497819 */ /* 0x000fe2000001161b */
[----:B------:R-:W-:-:S02]  /*5830*/  IMAD.MOV.U32 R10, RZ, RZ, R4 ;  /* 0x000000ffff0a7224 */ /* 0x000fc400078e0004 */
[----:B------:R-:W-:Y:S02]  /*5840*/  HADD2.F32 R92, -RZ, R92.H1_H1 ;  /* 0x3000005cff5c7230 */ /* 0x000fe40000004100 */
[--C-:B------:R-:W-:Y:S02]  /*5850*/  HADD2.F32 R7, -RZ, R5.reuse.H1_H1 ;  /* 0x30000005ff077230 */ /* 0x100fe40000004100 */
[----:B------:R-:W-:Y:S02]  /*5860*/  HADD2.F32 R4, -RZ, R5.H0_H0 ;  /* 0x20000005ff047230 */ /* 0x000fe40000004100 */
[----:B------:R-:W-:Y:S01]  /*5870*/  FMUL.FTZ R5, R15, R92 ;  /* 0x0000005c0f057220 */ /* 0x000fe20000410000 */
        /* <DEDUP_REMOVED lines=9> */
[----:B------:R-:W-:Y:S01]  /*5910*/  HADD2.F32 R24, -RZ, R24.H1_H1 ;  /* 0x30000018ff187230 */ /* 0x000fe20000004100 */
[----:B------:R-:W-:Y:S01]  /*5920*/  F2FP.F16.F32.PACK_AB R27, R27, R4 ;  /* 0x000000041b1b723e */ /* 0x000fe200000000ff */
[----:B------:R-:W-:Y:S01]  /*5930*/  HADD2.F32 R7, -RZ, R11.H0_H0 ;  /* 0x2000000bff077230 */ /* 0x000fe20000004100 */
[----:B------:R-:W-:Y:S01]  /*5940*/  F2FP.F16.F32.PACK_AB R76, R76, R5 ;  /* 0x000000054c4c723e */ /* 0x000fe200000000ff */
[----:B------:R-:W-:Y:S02]  /*5950*/  HADD2.F32 R25, -RZ, R73.H0_H0 ;  /* 0x20000049ff197230 */ /* 0x000fe40000004100 */
[----:B------:R-:W-:Y:S02]  /*5960*/  HADD2.F32 R74, -RZ, R91.H0_H0 ;  /* 0x2000005bff4a7230 */ /* 0x000fe40000004100 */
[----:B------:R-:W-:Y:S02]  /*5970*/  HADD2.F32 R11, -RZ, R11.H1_H1 ;  /* 0x3000000bff0b7230 */ /* 0x000fe40000004100 */
[----:B------:R-:W-:Y:S01]  /*5980*/  FMUL.FTZ R82, R24, R25 ;  /* 0x0000001918527220 */ /* 0x000fe20000410000 */
[----:B------:R-:W-:-:S02]  /*5990*/  HADD2.F32 R15, -RZ, R75.H0_H0 ;  /* 0x2000004bff0f7230 */ /* 0x000fc40000004100 */
[-C--:B------:R-:W-:Y:S01]  /*59a0*/  FMUL.FTZ R78, R13, R74.reuse ;  /* 0x0000004a0d4e7220 */ /* 0x080fe20000410000 */
[----:B------:R-:W-:Y:S02]  /*59b0*/  HADD2.F32 R26, -RZ, R88.H1_H1 ;  /* 0x30000058ff1a7230 */ /* 0x000fe40000004100 */
[----:B------:R-:W-:Y:S01]  /*59c0*/  FMUL.FTZ R25, R11, R25 ;  /* 0x000000190b197220 */ /* 0x000fe20000410000 */
[----:B------:R-:W-:Y:S01]  /*59d0*/  FMUL.FTZ R74, R7, R74 ;  /* 0x0000004a074a7220 */ /* 0x000fe20000410000 */
[-C--:B------:R-:W-:Y:S01]  /*59e0*/  FFMA.FTZ R75, R11, R15.reuse, -R82 ;  /* 0x0000000f0b4b7223 */ /* 0x080fe20000010852 */
[----:B------:R-:W-:Y:S02]  /*59f0*/  HADD2.F32 R11, -RZ, R12.H0_H0 ;  /* 0x2000000cff0b7230 */ /* 0x000fe40000004100 */
[----:B------:R-:W-:Y:S01]  /*5a00*/  FFMA.FTZ R78, R7, R26, -R78 ;  /* 0x0000001a074e7223 */ /* 0x000fe2000001084e */
[----:B------:R-:W-:Y:S01]  /*5a10*/  FFMA.FTZ R77, R24, R15, R25 ;  /* 0x0000000f184d7223 */ /* 0x000fe20000010019 */
[----:B------:R-:W-:-:S02]  /*5a20*/  HADD2.F32 R15, -RZ, R79.H0_H0 ;  /* 0x2000004fff0f7230 */ /* 0x000fc40000004100 */
[----:B------:R-:W-:Y:S01]  /*5a30*/  FFMA.FTZ R74, R13, R26, R74 ;  /* 0x0000001a0d4a7223 */ /* 0x000fe2000001004a */
[----:B------:R-:W-:Y:S02]  /*5a40*/  HADD2.F32 R7, -RZ, R10.H0_H0 ;  /* 0x2000000aff077230 */ /* 0x000fe40000004100 */
[----:B------:R-:W-:Y:S02]  /*5a50*/  HADD2.F32 R12, -RZ, R12.H1_H1 ;  /* 0x3000000cff0c7230 */ /* 0x000fe40000004100 */
[----:B------:R-:W-:Y:S01]  /*5a60*/  HADD2.F32 R10, -RZ, R10.H1_H1 ;  /* 0x3000000aff0a7230 */ /* 0x000fe20000004100 */
[----:B------:R-:W-:Y:S01]  /*5a70*/  F2FP.F16.F32.PACK_AB R74, R77, R74 ;  /* 0x0000004a4d4a723e */ /* 0x000fe200000000ff */
[----:B------:R-:W-:Y:S02]  /*5a80*/  HADD2.F32 R26, -RZ, R91.H1_H1 ;  /* 0x3000005bff1a7230 */ /* 0x000fe40000004100 */
[----:B------:R-:W-:Y:S01]  /*5a90*/  FMUL.FTZ R25, R12, R15 ;  /* 0x0000000f0c197220 */ /* 0x000fe20000410000 */
[----:B------:R-:W-:-:S02]  /*5aa0*/  HADD2.F32 R13, -RZ, R38.H0_H0 ;  /* 0x20000026ff0d7230 */ /* 0x000fc40000004100 */
[C---:B------:R-:W-:Y:S01]  /*5ab0*/  FMUL.FTZ R15, R10.reuse, R15 ;  /* 0x0000000f0a0f7220 */ /* 0x040fe20000410000 */
[----:B------:R-:W-:Y:S02]  /*5ac0*/  HADD2.F32 R24, -RZ, R90.H0_H0 ;  /* 0x2000005aff187230 */ /* 0x000fe40000004100 */
[-C--:B------:R-:W-:Y:S01]  /*5ad0*/  FMUL.FTZ R38, R11, R26.reuse ;  /* 0x0000001a0b267220 */ /* 0x080fe20000410000 */
[C---:B------:R-:W-:Y:S01]  /*5ae0*/  FMUL.FTZ R26, R7.reuse, R26 ;  /* 0x0000001a071a7220 */ /* 0x040fe20000410000 */
[-C--:B------:R-:W-:Y:S01]  /*5af0*/  FFMA.FTZ R25, R10, R13.reuse, -R25 ;  /* 0x0000000d0a197223 */ /* 0x080fe20000010819 */
[----:B------:R-:W-:Y:S01]  /*5b00*/  FFMA.FTZ R15, R12, R13, R15 ;  /* 0x0000000d0c0f7223 */ /* 0x000fe2000001000f */
[----:B------:R-:W-:Y:S02]  /*5b10*/  HADD2.F32 R13, -RZ, R9.H0_H0 ;  /* 0x20000009ff0d7230 */ /* 0x000fe40000004100 */
[----:B------:R-:W-:Y:S01]  /*5b20*/  FFMA.FTZ R38, R7, R24, -R38 ;  /* 0x0000001807267223 */ /* 0x000fe20000010826 */
[----:B------:R-:W-:-:S02]  /*5b30*/  HADD2.F32 R9, -RZ, R14.H0_H0 ;  /* 0x2000000eff097230 */ /* 0x000fc40000004100 */
[----:B------:R-:W-:Y:S01]  /*5b40*/  FFMA.FTZ R26, R11, R24, R26 ;  /* 0x000000180b1a7223 */ /* 0x000fe2000001001a */
[----:B------:R-:W-:Y:S02]  /*5b50*/  HADD2.F32 R90, -RZ, R90.H1_H1 ;  /* 0x3000005aff5a7230 */ /* 0x000fe40000004100 */
[----:B------:R-:W-:Y:S01]  /*5b60*/  HADD2.F32 R7, -RZ, R6.H0_H0 ;  /* 0x20000006ff077230 */ /* 0x000fe20000004100 */
[----:B------:R-:W-:Y:S01]  /*5b70*/  F2FP.F16.F32.PACK_AB R4, R25, R38 ;  /* 0x000000261904723e */ /* 0x000fe200000000ff */
[----:B------:R-:W-:Y:S01]  /*5b80*/  HADD2.F32 R14, -RZ, R14.H1_H1 ;  /* 0x3000000eff0e7230 */ /* 0x000fe20000004100 */
[----:B------:R-:W-:Y:S01]  /*5b90*/  F2FP.F16.F32.PACK_AB R12, R15, R26 ;  /* 0x0000001a0f0c723e */ /* 0x000fe200000000ff */
[----:B------:R-:W-:Y:S02]  /*5ba0*/  HADD2.F32 R6, -RZ, R6.H1_H1 ;  /* 0x30000006ff067230 */ /* 0x000fe40000004100 */
[----:B------:R-:W-:Y:S02]  /*5bb0*/  HADD2.F32 R11, -RZ, R8.H0_H0 ;  /* 0x20000008ff0b7230 */ /* 0x000fe40000004100 */
[----:B------:R-:W-:Y:S01]  /*5bc0*/  FMUL.FTZ R8, R9, R90 ;  /* 0x0000005a09087220 */ /* 0x000fe20000410000 */
[----:B------:R-:W-:-:S02]  /*5bd0*/  HADD2.F32 R88, -RZ, R88.H0_H0 ;  /* 0x20000058ff587230 */ /* 0x000fc40000004100 */
[-C--:B------:R-:W-:Y:S01]  /*5be0*/  FMUL.FTZ R73, R14, R13.reuse ;  /* 0x0000000d0e497220 */ /* 0x080fe20000410000 */
[C---:B------:R-:W-:Y:S01]  /*5bf0*/  FMUL.FTZ R90, R7.reuse, R90 ;  /* 0x0000005a075a7220 */ /* 0x040fe20000410000 */
[----:B------:R-:W-:Y:S01]  /*5c00*/  FMUL.FTZ R13, R6, R13 ;  /* 0x0000000d060d7220 */ /* 0x000fe20000410000 */
[----:B------:R-:W-:Y:S02]  /*5c10*/  IMAD.MOV.U32 R5, RZ, RZ, R27 ;  /* 0x000000ffff057224 */ /* 0x000fe400078e001b */
[-C--:B------:R-:W-:Y:S01]  /*5c20*/  FFMA.FTZ R8, R7, R88.reuse, -R8 ;  /* 0x0000005807087223 */ /* 0x080fe20000010808 */
[----:B------:R-:W-:Y:S01]  /*5c30*/  FFMA.FTZ R90, R9, R88, R90 ;  /* 0x00000058095a7223 */ /* 0x000fe2000001005a */
[-C--:B------:R-:W-:Y:S01]  /*5c40*/  FFMA.FTZ R13, R14, R11.reuse, R13 ;  /* 0x0000000b0e0d7223 */ /* 0x080fe2000001000d */
[----:B------:R-:W-:Y:S01]  /*5c50*/  FFMA.FTZ R73, R6, R11, -R73 ;  /* 0x0000000b06497223 */ /* 0x000fe20000010849 */
[----:B------:R-:W-:Y:S01]  /*5c60*/  F2FP.F16.F32.PACK_AB R7, R75, R78 ;  /* 0x0000004e4b07723e */ /* 0x000fe200000000ff */
[----:B------:R-:W-:-:S02]  /*5c70*/  IMAD.MOV.U32 R15, RZ, RZ, R74 ;  /* 0x000000ffff0f7224 */ /* 0x000fc400078e004a */
[----:B------:R-:W-:Y:S01]  /*5c80*/  F2FP.F16.F32.PACK_AB R14, R13, R90 ;  /* 0x0000005a0d0e723e */ /* 0x000fe200000000ff */
[----:B------:R-:W-:Y:S01]  /*5c90*/  IMAD.MOV.U32 R13, RZ, RZ, R76 ;  /* 0x000000ffff0d7224 */ /* 0x000fe200078e004c */
[----:B------:R-:W-:-:S07]  /*5ca0*/  F2FP.F16.F32.PACK_AB R6, R73, R8 ;  /* 0x000000084906723e */ /* 0x000fce00000000ff */
.L_x_12685:
[----:B------:R-:W-:Y:S05]  /*5cb0*/  BSYNC B1 ;  /* 0x0000000000017941 */ /* 0x000fea0003800000 */
.L_x_12684:
        /* <DEDUP_REMOVED lines=10> */
.L_x_12649:
[----:B------:R-:W-:-:S04]  /*5d60*/  ULOP3.LUT UR4, UR38, 0x1, URZ, 0xfc, !UPT ;  /* 0x0000000126047892 */ /* 0x000fc8000f8efc3f */
[----:B------:R-:W-:-:S06]  /*5d70*/  UISETP.NE.AND UP0, UPT, UR4, 0x3, UPT ;  /* 0x000000030400788c */ /* 0x000fcc000bf05270 */
[----:B------:R-:W-:-:S13]  /*5d80*/  PLOP3.LUT P3, PT, PT, PT, UP0, 0x80, 0x0 ;  /* 0x000000000000781c */ /* 0x000fda0003f6f008 */
[----:B------:R-:W-:Y:S05]  /*5d90*/  @!P3 BRA `(.L_x_12686) ;  /* 0x000000000004b947 */ /* 0x000fea0003800000 */
[----:B------:R-:W-:Y:S01]  /*5da0*/  BPT.TRAP 0x1 ;  /* 0x000000040000795c */ /* 0x000fe20000300000 */
.L_x_12686:
[----:B------:R-:W-:Y:S01]  /*5db0*/  IMAD R68, R23, 0x8, R2 ;  /* 0x0000000817447824 */ /* 0x000fe200078e0202 */
[----:B------:R-:W-:Y:S01]  /*5dc0*/  SHF.L.U32 R80, R158, 0x1f, RZ ;  /* 0x0000001f9e507819 */ /* 0x000fe200000006ff */
[----:B------:R-:W-:Y:S01]  /*5dd0*/  IMAD R72, R49, -0x60, R46 ;  /* 0xffffffa031487824 */ /* 0x000fe200078e022e */
[----:B------:R-:W-:Y:S02]  /*5de0*/  BSSY B1, `(.L_x_12687) ;  /* 0x0000004000017945 */ /* 0x000fe40003800000 */
[----:B------:R-:W0:Y:S02]  /*5df0*/  SYNCS.PHASECHK.TRANS64.TRYWAIT P4, [R68+URZ+0x32490], R80 ;  /* 0x03249050440075a7 */ /* 0x000e24000808017f */
[----:B------:R-:W-:Y:S01]  /*5e00*/  VIMNMX R72, R72, 0x60, PT ;  /* 0x0000006048487848 */ /* 0x000fe20003fe0100 */
[----:B0-----:R-:W-:Y:S06]  /*5e10*/  @!P4 BRA `(.L_x_12688) ;  /* 0x00000354007cc947 */ /* 0x001fec0003800000 */
.L_x_13052:
[----:B------:R-:W-:Y:S05]  /*5e20*/  BSYNC B1 ;  /* 0x0000000000017941 */ /* 0x000fea0003800000 */
.L_x_12687:
        /* <DEDUP_REMOVED lines=8> */
.L_x_12690:
[----:B------:R-:W-:Y:S05]  /*5eb0*/  BSYNC B1 ;  /* 0x0000000000017941 */ /* 0x000fea0003800000 */
.L_x_12689:
[----:B------:R-:W-:Y:S05]  /*5ec0*/  @P4 BRA `(.L_x_12666) ;  /* 0x0000000000104947 */ /* 0x000fea0003800000 */
[----:B-1----:R-:W1:Y:S04]  /*5ed0*/  @!P1 LDS.128 R4, [R84+0x2000] ;  /* 0x0020000054049984 */ /* 0x002e680000000c00 */
[----:B------:R-:W2:Y:S04]  /*5ee0*/  @!P2 LDS.128 R8, [R83+0x2000] ;  /* 0x002000005308a984 */ /* 0x000ea80000000c00 */
[----:B-1----:R3:W-:Y:S04]  /*5ef0*/  @!P1 STG.E.128 desc[UR42][R12.64], R4 ;  /* 0x000000040c009986 */ /* 0x0027e8000c101d2a */
[----:B--2---:R3:W-:Y:S02]  /*5f00*/  @!P2 STG.E.128 desc[UR42][R12.64+0x40], R8 ;  /* 0x000040080c00a986 */ /* 0x0047e4000c101d2a */
.L_x_12666:
[----:B------:R-:W-:Y:S05]  /*5f10*/  BSYNC B0 ;  /* 0x0000000000007941 */ /* 0x000fea0003800000 */
.L_x_12648:
        /* <DEDUP_REMOVED lines=15> */
[----:B--2---:R1:W-:Y:S06]  /*6010*/  BAR.SYNC.DEFER_BLOCKING R12, 0x80 ;  /* 0x0002000c0000751d */ /* 0x0043ec0000010000 */
[----:B------:R1:W-:Y:S01]  /*6020*/  @!P4 SYNCS.ARRIVE.TRANS64.RED.A1T0 RZ, [R4+URZ], RZ ;  /* 0x000000ff04ffc9a7 */ /* 0x0003e2000810043f */
[----:B------:R-:W-:Y:S05]  /*6030*/  @!P3 BRA `(.L_x_12692) ;  /* 0x000000000004b947 */ /* 0x000fea0003800000 */
[----:B------:R-:W-:Y:S01]  /*6040*/  BPT.TRAP 0x1 ;  /* 0x000000040000795c */ /* 0x000fe20000300000 */
.L_x_12692:
[----:B------:R-:W-:Y:S05]  /*6050*/  BSYNC B0 ;  /* 0x0000000000007941 */ /* 0x000fea0003800000 */
.L_x_12691:
[----:B------:R-:W2:Y:S01]  /*6060*/  SYNCS.PHASECHK.TRANS64.TRYWAIT P3, [R68+URZ+0x324b0], R80 ;  /* 0x0324b050440075a7 */ /* 0x000ea2000806017f */
[----:B------:R-:W-:Y:S01]  /*6070*/  ULDC UR49, c[0x0][0x320] ;  /* 0x0000c80000317ab9 */ /* 0x000fe20000000800 */
[----:B------:R-:W-:Y:S01]  /*6080*/  ULDC.64 UR44, c[0x0][0x328] ;  /* 0x0000ca00002c7ab9 */ /* 0x000fe20000000a00 */
[----:B------:R-:W-:Y:S01]  /*6090*/  ULDC.64 UR40, c[0x0][0x318] ;  /* 0x0000c60000287ab9 */ /* 0x000fe20000000a00 */
[----:B------:R-:W-:Y:S01]  /*60a0*/  BSSY B0, `(.L_x_12693) ;  /* 0x0000003000007945 */ /* 0x000fe20003800000 */
[----:B-1----:R-:W-:-:S03]  /*60b0*/  IMAD R4, R23, 0x6000, R58 ;  /* 0x0000600017047824 */ /* 0x002fc600078e023a */
[----:B--2---:R-:W-:Y:S05]  /*60c0*/  @!P3 BRA `(.L_x_12694) ;  /* 0x0000035000e4b947 */ /* 0x004fea0003800000 */
.L_x_13053:
[----:B------:R-:W-:Y:S05]  /*60d0*/  BSYNC B0 ;  /* 0x0000000000007941 */ /* 0x000fea0003800000 */
.L_x_12693:
        /* <DEDUP_REMOVED lines=8> */
[----:B------:R-:W-:Y:S02]  /*6160*/  IMAD.MOV.U32 R4, RZ, RZ, R40 ;  /* 0x000000ffff047224 */ /* 0x000fe400078e0028 */
[----:B------:R-:W-:Y:S02]  /*6170*/  IMAD.MOV.U32 R5, RZ, RZ, R65 ;  /* 0x000000ffff057224 */ /* 0x000fe400078e0041 */
[C---:B------:R-:W-:Y:S02]  /*6180*/  IMAD R7, R8.reuse, UR45, R7 ;  /* 0x0000002d08077c24 */ /* 0x040fe4000f8e0207 */
[----:B------:R-:W-:-:S04]  /*6190*/  IMAD.WIDE.U32 R4, R8, UR44, R4 ;  /* 0x0000002c08047c25 */ /* 0x000fc8000f8e0004 */
[----:B------:R-:W-:Y:S01]  /*61a0*/  IMAD.IADD R5, R5, 0x1, R7 ;  /* 0x0000000105057824 */ /* 0x000fe200078e0207 */
[----:B------:R-:W-:-:S04]  /*61b0*/  LEA R10, P3, R4, UR40, 0x1 ;  /* 0x00000028040a7c11 */ /* 0x000fc8000f8608ff */
[----:B------:R-:W-:Y:S02]  /*61c0*/  LEA.HI.X R11, R4, UR41, R5, 0x1, P3 ;  /* 0x00000029040b7c11 */ /* 0x000fe400098f0c05 */
[----:B------:R-:W-:-:S13]  /*61d0*/  ISETP.GE.AND P3, PT, R152, UR49, PT ;  /* 0x0000003198007c0c */ /* 0x000fda000bf66270 */
[----:B------:R-:W2:Y:S04]  /*61e0*/  @!P3 LDS.128 R4, [R14] ;  /* 0x000000000e04b984 */ /* 0x000ea80000000c00 */
[----:B--2---:R-:W-:Y:S01]  /*61f0*/  @!P3 STG.E.128 desc[UR42][R10.64], R4 ;  /* 0x000000040a00b986 */ /* 0x004fe2000c101d2a */
[----:B------:R-:W-:-:S13]  /*6200*/  ISETP.GE.AND P3, PT, R3, UR49, PT ;  /* 0x0000003103007c0c */ /* 0x000fda000bf66270 */
[----:B------:R-:W2:Y:S04]  /*6210*/  @!P3 LDS.128 R4, [R13] ;  /* 0x000000000d04b984 */ /* 0x000ea80000000c00 */
[----:B--2---:R-:W-:Y:S01]  /*6220*/  @!P3 STG.E.128 desc[UR42][R10.64+0x40], R4 ;  /* 0x000040040a00b986 */ /* 0x004fe2000c101d2a */
[----:B------:R-:W-:-:S13]  /*6230*/  ISETP.GE.AND P3, PT, R51, UR49, PT ;  /* 0x0000003133007c0c */ /* 0x000fda000bf66270 */
[----:B------:R-:W2:Y:S04]  /*6240*/  @!P3 LDS.128 R4, [R14+0x3000] ;  /* 0x003000000e04b984 */ /* 0x000ea80000000c00 */
        /* <DEDUP_REMOVED lines=10> */
[----:B------:R-:W-:-:S13]  /*62f0*/  ISETP.NE.AND P3, PT, R67, RZ, PT ;  /* 0x000000ff4300720c */ /* 0x000fda0003f65270 */
[----:B------:R-:W2:Y:S04]  /*6300*/  @P3 LDS.128 R4, [R14+0x9000] ;  /* 0x009000000e043984 */ /* 0x000ea80000000c00 */
[----:B--2---:R-:W-:Y:S01]  /*6310*/  @P3 STG.E.128 desc[UR42][R10.64+0x180], R4 ;  /* 0x000180040a003986 */ /* 0x004fe2000c101d2a */
[----:B------:R-:W-:-:S13]  /*6320*/  ISETP.NE.AND P3, PT, R66, RZ, PT ;  /* 0x000000ff4200720c */ /* 0x000fda0003f65270 */
[----:B------:R-:W2:Y:S04]  /*6330*/  @P3 LDS.128 R4, [R13+0x9000] ;  /* 0x009000000d043984 */ /* 0x000ea80000000c00 */
[----:B--2---:R2:W-:Y:S02]  /*6340*/  @P3 STG.E.128 desc[UR42][R10.64+0x1c0], R4 ;  /* 0x0001c0040a003986 */ /* 0x0045e4000c101d2a */
.L_x_12696:
[----:B------:R-:W-:Y:S05]  /*6350*/  BSYNC B0 ;  /* 0x0000000000007941 */ /* 0x000fea0003800000 */
.L_x_12695:
[----:B------:R-:W-:Y:S01]  /*6360*/  ISETP.GE.AND P3, PT, R156, R72, PT ;  /* 0x000000489c00720c */ /* 0x000fe20003f66270 */
[----:B------:R-:W-:-:S12]  /*6370*/  BSSY B0, `(.L_x_12697) ;  /* 0x0000024000007945 */ /* 0x000fd80003800000 */
[----:B------:R-:W-:Y:S05]  /*6380*/  @P3 BRA `(.L_x_12698) ;  /* 0x0000000000883947 */ /* 0x000fea0003800000 */
[----:B--2---:R-:W-:Y:S01]  /*6390*/  IADD3 R7, P3, R8, 0x40, RZ ;  /* 0x0000004008077810 */ /* 0x004fe20007f7e0ff */
[----:B------:R-:W-:Y:S02]  /*63a0*/  IMAD.MOV.U32 R4, RZ, RZ, R40 ;  /* 0x000000ffff047224 */ /* 0x000fe400078e0028 */
        /* <DEDUP_REMOVED lines=31> */
[----:B--2---:R3:W-:Y:S02]  /*65a0*/  @P3 STG.E.128 desc[UR42][R8.64+0x1c0], R4 ;  /* 0x0001c00408003986 */ /* 0x0047e4000c101d2a */
.L_x_12698:
[----:B------:R-:W-:Y:S05]  /*65b0*/  BSYNC B0 ;  /* 0x0000000000007941 */ /* 0x000fea0003800000 */
.L_x_12697:
[----:B------:R-:W-:Y:S01]  /*65c0*/  @!PT LDS RZ, [RZ] ;  /* 0x00000000fffff984 */ /* 0x000fe20000000800 */
[----:B------:R-:W-:Y:S01]  /*65d0*/  @!PT LDS RZ, [RZ] ;  /* 0x00000000fffff984 */ /* 0x000fe20000000800 */
[----:B------:R-:W-:Y:S01]  /*65e0*/  @!PT LDS RZ, [RZ] ;  /* 0x00000000fffff984 */ /* 0x000fe20000000800 */
[----:B------:R-:W-:Y:S01]  /*65f0*/  @!PT LDS RZ, [RZ] ;  /* 0x00000000fffff984 */ /* 0x000fe20000000800 */
[----:B------:R4:W-:Y:S06]  /*6600*/  MEMBAR.ALL.CTA ;  /* 0x0000000000007992 */ /* 0x0009ec0000008000 */
[----:B----4-:R-:W4:Y:S02]  /*6610*/  FENCE.VIEW.ASYNC.S ;  /* 0x00000000000073c6 */ /* 0x010f240000000000 */
[----:B----4-:R4:W-:Y:S01]  /*6620*/  BAR.SYNC.DEFER_BLOCKING R12, 0x80 ;  /* 0x0002000c0000751d */ /* 0x0109e20000010000 */
[----:B------:R-:W-:Y:S01]  /*6630*/  ISETP.NE.AND P5, PT, R69, RZ, PT ;  /* 0x000000ff4500720c */ /* 0x000fe20003fa5270 */
[----:B------:R-:W-:-:S02]  /*6640*/  VIADD R23, R23, 0x1 ;  /* 0x0000000117177836 */ /* 0x000fc40000000000 */
[----:B01----:R-:W-:-:S03]  /*6650*/  @!P4 VIADD R68, R68, 0x324c0 ;  /* 0x000324c04444c836 */ /* 0x003fc60000000000 */
[C---:B------:R-:W-:Y:S02]  /*6660*/  ISETP.NE.AND P3, PT, R23.reuse, 0x2, PT ;  /* 0x000000021700780c */ /* 0x040fe40003f65270 */
[----:B------:R-:W-:Y:S02]  /*6670*/  @!P4 PRMT R68, RZ, 0x654, R68 ;  /* 0x00000654ff44c816 */ /* 0x000fe40000000044 */
[----:B--23--:R-:W-:Y:S02]  /*6680*/  SEL R5, RZ, 0x1, P3 ;  /* 0x00000001ff057807 */ /* 0x00cfe40001800000 */
[----:B------:R-:W-:Y:S02]  /*6690*/  SEL R23, R23, RZ, P3 ;  /* 0x000000ff17177207 */ /* 0x000fe40001800000 */
[----:B------:R-:W-:Y:S01]  /*66a0*/  LOP3.LUT R158, R158, R5, RZ, 0x3c, !PT ;  /* 0x000000059e9e7212 */ /* 0x000fe200078e3cff */
[----:B------:R4:W-:Y:S01]  /*66b0*/  @!P4 SYNCS.ARRIVE.TRANS64.RED.A1T0 RZ, [R68+URZ], RZ ;  /* 0x000000ff44ffc9a7 */ /* 0x0009e2000810043f */
[----:B------:R-:W-:Y:S05]  /*66c0*/  @P5 BRA `(.L_x_12699) ;  /* 0xffffffc800005947 */ /* 0x000fea000383ffff */
[----:B------:R-:W0:Y:S01]  /*66d0*/  S2R R4, SR_TID.X ;  /* 0x0000000000047919 */ /* 0x000e220000002100 */
[----:B------:R-:W-:Y:S02]  /*66e0*/  PLOP3.LUT P0, PT, PT, PT, PT, 0x8, 0x0 ;  /* 0x000000000000781c */ /* 0x000fe40003f0e170 */
[----:B0-----:R-:W-:-:S04]  /*66f0*/  SHF.R.U32.HI R4, RZ, 0x7, R4 ;  /* 0x00000007ff047819 */ /* 0x001fc80000011604 */
[----:B------:R-:W-:-:S13]  /*6700*/  ISETP.NE.AND P5, PT, R4, 0x1, PT ;  /* 0x000000010400780c */ /* 0x000fda0003fa5270 */
[----:B------:R-:W-:Y:S06]  /*6710*/  @!P5 BAR.ARV 0x9, 0x100 ;  /* 0x024400000000db1d */ /* 0x000fec0000002000 */
.L_x_12643:
[----:B------:R-:W0:Y:S01]  /*6720*/  S2R R0, SR_TID.X ;  /* 0x0000000000007919 */ /* 0x000e220000002100 */
[----:B------:R-:W1:Y:S01]  /*6730*/  LDC R19, c[0x0][0x448] ;  /* 0x00011200ff137b82 */ /* 0x000e620000000800 */
[----:B----4-:R-:W-:Y:S01]  /*6740*/  IMAD.MOV.U32 R12, RZ, RZ, 0x3000 ;  /* 0x00003000ff0c7424 */ /* 0x010fe200078e00ff */
[----:B------:R-:W2:Y:S01]  /*6750*/  S2R R3, SR_SWINHI ;  /* 0x0000000000037919 */ /* 0x000ea20000002f00 */
[----:B------:R-:W-:Y:S02]  /*6760*/  IMAD.U32 R13, RZ, RZ, UR38 ;  /* 0x00000026ff0d7e24 */ /* 0x000fe4000f8e00ff */
[----:B------:R-:W-:Y:S01]  /*6770*/  IMAD.MOV.U32 R14, RZ, RZ, 0x1 ;  /* 0x00000001ff0e7424 */ /* 0x000fe200078e00ff */
[----:B------:R-:W-:Y:S01]  /*6780*/  STL [R1+0x70], R89 ;  /* 0x0000705901007387 */ /* 0x000fe20000100800 */
[----:B------:R-:W-:Y:S01]  /*6790*/  IMAD.MOV.U32 R15, RZ, RZ, RZ ;  /* 0x000000ffff0f7224 */ /* 0x000fe200078e00ff */
[----:B------:R-:W3:Y:S01]  /*67a0*/  LDC R18, c[0x0][0xa80] ;  /* 0x0002a000ff127b82 */ /* 0x000ee20000000800 */
[----:B------:R-:W-:Y:S01]  /*67b0*/  IMAD.MOV.U32 R5, RZ, RZ, 0x100 ;  /* 0x00000100ff057424 */ /* 0x000fe200078e00ff */
[----:B------:R4:W-:Y:S01]  /*67c0*/  STL.64 [R1+0x18], R12 ;  /* 0x0000180c01007387 */ /* 0x0009e20000100a00 */
[----:B------:R-:W-:-:S02]  /*67d0*/  IMAD.MOV.U32 R6, RZ, RZ, 0x1 ;  /* 0x00000001ff067424 */ /* 0x000fc400078e00ff */
[----:B------:R-:W-:Y:S01]  /*67e0*/  IMAD.MOV.U32 R7, RZ, RZ, RZ ;  /* 0x000000ffff077224 */ /* 0x000fe200078e00ff */
[----:B------:R1:W-:Y:S01]  /*67f0*/  STL.64 [R1+0x60], R14 ;  /* 0x0000600e01007387 */ /* 0x0003e20000100a00 */
[----:B------:R-:W-:Y:S02]  /*6800*/  IMAD.MOV.U32 R8, RZ, RZ, 0xc000 ;  /* 0x0000c000ff087424 */ /* 0x000fe400078e00ff */
[----:B------:R-:W-:Y:S01]  /*6810*/  IMAD.U32 R9, RZ, RZ, UR38 ;  /* 0x00000026ff097e24 */ /* 0x000fe2000f8e00ff */
[----:B------:R-:W-:Y:S01]  /*6820*/  STL.128 [R1+0x230], RZ ;  /* 0x000230ff01007387 */ /* 0x000fe20000100c00 */
[----:B------:R-:W-:Y:S02]  /*6830*/  IMAD.MOV.U32 R11, RZ, RZ, 0x100 ;  /* 0x00000100ff0b7424 */ /* 0x000fe400078e00ff */
[----:B------:R-:W-:Y:S01]  /*6840*/  IMAD.U32 R34, RZ, RZ, UR37 ;  /* 0x00000025ff227e24 */ /* 0x000fe2000f8e00ff */
[----:B------:R-:W-:Y:S01]  /*6850*/  STL.128 [R1+0x240], RZ ;  /* 0x000240ff01007387 */ /* 0x000fe20000100c00 */
[----:B------:R-:W-:-:S03]  /*6860*/  IMAD.U32 R72, RZ, RZ, UR37 ;  /* 0x00000025ff487e24 */ /* 0x000fc6000f8e00ff */
[----:B------:R-:W-:Y:S02]  /*6870*/  STL.128 [R1+0x260], RZ ;  /* 0x000260ff01007387 */ /* 0x000fe40000100c00 */
[----:B------:R-:W-:Y:S02]  /*6880*/  IADD3 R72, P5, R72, 0x70, RZ ;  /* 0x0000007048487810 */ /* 0x000fe40007fbe0ff */
[----:B0-----:R-:W-:Y:S01]  /*6890*/  LOP3.LUT R0, R0, 0x7f, RZ, 0xc0, !PT ;  /* 0x0000007f00007812 */ /* 0x001fe200078ec0ff */
[----:B------:R-:W-:Y:S03]  /*68a0*/  STL.128 [R1+0x270], RZ ;  /* 0x000270ff01007387 */ /* 0x000fe60000100c00 */
[----:B------:R-:W-:Y:S01]  /*68b0*/  ISETP.NE.AND P1, PT, R0, RZ, PT ;  /* 0x000000ff0000720c */ /* 0x000fe20003f25270 */
[----:B------:R-:W-:Y:S01]  /*68c0*/  STL.128 [R1+0x280], RZ ;  /* 0x000280ff01007387 */ /* 0x000fe20000100c00 */
[----:B------:R-:W-:-:S02]  /*68d0*/  MOV R26, R2 ;  /* 0x00000002001a7202 */ /* 0x000fc40000000f00 */
[----:B--2---:R-:W-:Y:S02]  /*68e0*/  MOV R27, R3 ;  /* 0x00000003001b7202 */ /* 0x004fe40000000f00 */
[----:B------:R-:W-:Y:S01]  /*68f0*/  SEL R4, RZ, 0x1, P1 ;  /* 0x00000001ff047807 */ /* 0x000fe20000800000 */
[----:B------:R-:W-:Y:S01]  /*6900*/  STL.128 [R1+0x290], RZ ;  /* 0x000290ff01007387 */ /* 0x000fe20000100c00 */
[C---:B----4-:R-:W-:Y:S02]  /*6910*/  IADD3 R12, P1, R26.reuse, 0x32430, RZ ;  /* 0x000324301a0c7810 */ /* 0x050fe40007f3e0ff */
[C---:B------:R-:W-:Y:S01]  /*6920*/  IADD3 R0, P3, R26.reuse, 0x32450, RZ ;  /* 0x000324501a007810 */ /* 0x040fe20007f7e0ff */
[----:B------:R0:W-:Y:S01]  /*6930*/  STL.128 [R1+0x20], R4 ;  /* 0x0000200401007387 */ /* 0x0001e20000100c00 */
[C---:B------:R-:W-:Y:S01]  /*6940*/  IADD3 R3, P4, R26.reuse, 0x32460, RZ ;  /* 0x000324601a037810 */ /* 0x040fe20007f9e0ff */
[----:B------:R-:W-:Y:S01]  /*6950*/  IMAD.X R13, RZ, RZ, R27, P1 ;  /* 0x000000ffff0d7224 */ /* 0x000fe200008e061b */
[----:B-1----:R-:W-:Y:S01]  /*6960*/  ISETP.NE.AND P1, PT, R19, 0x1, PT ;  /* 0x000000011300780c */ /* 0x002fe20003f25270 */
[----:B------:R-:W-:Y:S01]  /*6970*/  IMAD.MOV.U32 R10, RZ, RZ, R4 ;  /* 0x000000ffff0a7224 */ /* 0x000fe200078e0004 */
[----:B------:R-:W-:Y:S01]  /*6980*/  IADD3 R14, P2, R26, 0x32440, RZ ;  /* 0x000324401a0e7810 */ /* 0x000fe20007f5e0ff */
[----:B------:R-:W-:Y:S01]  /*6990*/  STL.128 [R1+0x2a0], RZ ;  /* 0x0002a0ff01007387 */ /* 0x000fe20000100c00 */
[----:B------:R-:W-:-:S03]  /*69a0*/  IMAD.U32 R19, RZ, RZ, UR37 ;  /* 0x00000025ff137e24 */ /* 0x000fc6000f8e00ff */
[----:B------:R-:W-:Y:S01]  /*69b0*/  IMAD.X R15, RZ, RZ, R27, P2 ;  /* 0x000000ffff0f7224 */ /* 0x000fe200010e061b */
[----:B------:R-:W-:Y:S01]  /*69c0*/  STL.128 [R1+0x50], R8 ;  /* 0x0000500801007387 */ /* 0x000fe20000100c00 */
[----:B------:R-:W-:-:S03]  /*69d0*/  IADD3 R19, P2, R19, 0x230, RZ ;  /* 0x0000023013137810 */ /* 0x000fc60007f5e0ff */
[----:B------:R-:W-:Y:S01]  /*69e0*/  STL.64 [R1+0x8], R12 ;  /* 0x0000080c01007387 */ /* 0x000fe20000100a00 */
[--C-:B0-----:R-:W-:Y:S02]  /*69f0*/  IMAD.X R5, RZ, RZ, R27.reuse, P3 ;  /* 0x000000ffff057224 */ /* 0x101fe400018e061b */
[----:B------:R-:W-:Y:S01]  /*6a00*/  IMAD.X R7, RZ, RZ, R27, P4 ;  /* 0x000000ffff077224 */ /* 0x000fe200020e061b */
[----:B------:R-:W-:Y:S01]  /*6a10*/  STL.64 [R1+0x10], R14 ;  /* 0x0000100e01007387 */ /* 0x000fe20000100a00 */
[----:B------:R-:W-:Y:S01]  /*6a20*/  IMAD.MOV.U32 R4, RZ, RZ, R0 ;  /* 0x000000ffff047224 */ /* 0x000fe200078e0000 */
[----:B------:R-:W-:Y:S01]  /*6a30*/  IADD3 R34, P4, R34, 0x38, RZ ;  /* 0x0000003822227810 */ /* 0x000fe20007f9e0ff */
[----:B------:R-:W-:Y:S01]  /*6a40*/  IMAD.MOV.U32 R6, RZ, RZ, R3 ;  /* 0x000000ffff067224 */ /* 0x000fe200078e0003 */
[----:B------:R-:W-:Y:S01]  /*6a50*/  STL.64 [R1+0x30], R14 ;  /* 0x0000300e01007387 */ /* 0x000fe20000100a00 */
[----:B------:R-:W0:Y:S01]  /*6a60*/  @P1 LDC R3, c[0x0][0x44c] ;  /* 0x00011300ff031b82 */ /* 0x000e220000000800 */
[----:B------:R-:W-:-:S02]  /*6a70*/  VIADD R0, R194, 0x7f ;  /* 0x0000007fc2007836 */ /* 0x000fc40000000000 */
[----:B------:R-:W-:Y:S04]  /*6a80*/  STL.128 [R1+0x40], R4 ;  /* 0x0000400401007387 */ /* 0x000fe80000100c00 */
[----:B------:R1:W-:Y:S04]  /*6a90*/  STL.64 [R1+0x68], R6 ;  /* 0x0000680601007387 */ /* 0x0003e80000100a00 */
[----:B------:R-:W-:Y:S04]  /*6aa0*/  STL.128 [R1+0x2b0], RZ ;  /* 0x0002b0ff01007387 */ /* 0x000fe80000100c00 */
[----:B------:R-:W-:Y:S01]  /*6ab0*/  STL.128 [R1+0x2c0], RZ ;  /* 0x0002c0ff01007387 */ /* 0x000fe20000100c00 */
[----:B-1----:R-:W1:Y:S03]  /*6ac0*/  @P1 LDC R6, c[0x0][0x450] ;  /* 0x00011400ff061b82 */ /* 0x002e660000000800 */
[----:B------:R-:W-:Y:S04]  /*6ad0*/  STL.128 [R1+0x2d0], RZ ;  /* 0x0002d0ff01007387 */ /* 0x000fe80000100c00 */
[----:B------:R-:W-:Y:S01]  /*6ae0*/  STL.128 [R1+0x2e0], RZ ;  /* 0x0002e0ff01007387 */ /* 0x000fe20000100c00 */
[----:B0-----:R-:W-:Y:S01]  /*6af0*/  @P1 IMAD.HI.U32 R3, R0, R3, RZ ;  /* 0x0000000300031227 */ /* 0x001fe200078e00ff */
[----:B------:R-:W0:Y:S02]  /*6b00*/  LDC.64 R4, c[0x0][0xad8] ;  /* 0x0002b600ff047b82 */ /* 0x000e240000000a00 */
[----:B------:R-:W-:Y:S04]  /*6b10*/  STL.128 [R1+0x2f0], RZ ;  /* 0x0002f0ff01007387 */ /* 0x000fe80000100c00 */
[----:B------:R-:W-:Y:S04]  /*6b20*/  STL.128 [R1+0x300], RZ ;  /* 0x000300ff01007387 */ /* 0x000fe80000100c00 */
[----:B------:R-:W-:Y:S04]  /*6b30*/  STL.128 [R1+0x310], RZ ;  /* 0x000310ff01007387 */ /* 0x000fe80000100c00 */
[----:B------:R-:W-:Y:S01]  /*6b40*/  STL.128 [R1+0x320], RZ ;  /* 0x000320ff01007387 */ /* 0x000fe20000100c00 */
[----:B-1----:R-:W-:-:S03]  /*6b50*/  @P1 SHF.R.U32.HI R0, RZ, R6, R3 ;  /* 0x00000006ff001219 */ /* 0x002fc60000011603 */
[----:B------:R-:W-:Y:S04]  /*6b60*/  STL.128 [R1+0x330], RZ ;  /* 0x000330ff01007387 */ /* 0x000fe80000100c00 */
[----:B------:R-:W-:Y:S01]  /*6b70*/  STL.128 [R1+0x340], RZ ;  /* 0x000340ff01007387 */ /* 0x000fe20000100c00 */
[----:B0-----:R-:W-:-:S03]  /*6b80*/  ISETP.GE.AND P6, PT, R5, 0x1, PT ;  /* 0x000000010500780c */ /* 0x001fc60003fc6270 */
        /* <DEDUP_REMOVED lines=18> */
[----:B------:R-:W-:Y:S04]  /*6cb0*/  STL.64 [R1+0x38], RZ ;  /* 0x000038ff01007387 */ /* 0x000fe80000100a00 */
[----:B---3--:R0:W-:Y:S02]  /*6cc0*/  STL [R1+0x250], R18 ;  /* 0x0002501201007387 */ /* 0x0081e40000100800 */
[----:B0-----:R-:W-:-:S05]  /*6cd0*/  IMAD.U32 R18, RZ, RZ, UR37 ;  /* 0x00000025ff127e24 */ /* 0x001fca000f8e00ff */
[----:B------:R-:W-:Y:S01]  /*6ce0*/  IADD3 R18, P3, R18, 0x260, RZ ;  /* 0x0000026012127810 */ /* 0x000fe20007f7e0ff */
[----:B------:R-:W-:-:S12]  /*6cf0*/  @P0 BRA `(.L_x_12700) ;  /* 0x00000000000c0947 */ /* 0x000fd80003800000 */
[----:B------:R-:W0:Y:S01]  /*6d00*/  FENCE.VIEW.ASYNC.G ;  /* 0x00000000000073c6 */ /* 0x000e220000000100 */
[----:B------:R-:W-:Y:S05]  /*6d10*/  WARPSYNC.ALL ;  /* 0x0000000000007948 */ /* 0x000fea0003800000 */
[----:B0-----:R-:W-:Y:S06]  /*6d20*/  BAR.ARV 0xc, 0x180 ;  /* 0x0306000000007b1d */ /* 0x001fec0000002000 */
.L_x_12700:
[----:B------:R-:W-:Y:S02]  /*6d30*/  IMAD.IADD R3, R231, 0x1, R0 ;  /* 0x00000001e7037824 */ /* 0x000fe400078e0200 */
[----:B------:R-:W-:Y:S02]  /*6d40*/  IMAD.X R47, RZ, RZ, UR36, P2 ;  /* 0x00000024ff2f7e24 */ /* 0x000fe400090e06ff */
[----:B------:R-:W-:Y:S02]  /*6d50*/  IMAD.X R46, RZ, RZ, UR36, P3 ;  /* 0x00000024ff2e7e24 */ /* 0x000fe400098e06ff */
[----:B------:R-:W-:Y:S02]  /*6d60*/  IMAD.X R39, RZ, RZ, UR36, P4 ;  /* 0x00000024ff277e24 */ /* 0x000fe4000a0e06ff */
[----:B------:R-:W-:Y:S02]  /*6d70*/  IMAD.X R73, RZ, RZ, UR36, P5 ;  /* 0x00000024ff497e24 */ /* 0x000fe4000a8e06ff */
        /* <DEDUP_REMOVED lines=13> */
.L_x_12703:
[----:B------:R-:W-:-:S13]  /*6e50*/  ISETP.NE.AND P0, PT, R5, 0x1, PT ;  /* 0x000000010500780c */ /* 0x000fda0003f05270 */
[----:B------:R-:W0:Y:S02]  /*6e60*/  @P0 LDC.64 R6, c[0x0][0xae0] ;  /* 0x0002b800ff060b82 */ /* 0x000e240000000a00 */
[----:B0-----:R-:W-:-:S05]  /*6e70*/  @P0 IMAD.HI.U32 R6, R0, R6, RZ ;  /* 0x0000000600060227 */ /* 0x001fca00078e00ff */
[----:B------:R-:W-:-:S07]  /*6e80*/  @P0 SHF.R.U32.HI R0, RZ, R7, R6 ;  /* 0x00000007ff000219 */ /* 0x000fce0000011606 */
.L_x_12704:
[----:B------:R-:W-:Y:S05]  /*6e90*/  BSYNC B0 ;  /* 0x0000000000007941 */ /* 0x000fea0003800000 */
.L_x_12702:
[----:B------:R-:W-:-:S05]  /*6ea0*/  IMAD R3, R0, R5, R5 ;  /* 0x0000000500037224 */ /* 0x000fca00078e0205 */
[----:B------:R-:W-:-:S07]  /*6eb0*/  VIMNMX R4, R4, R3, PT ;  /* 0x0000000304047248 */ /* 0x000fce0003fe0100 */
.L_x_12701:
[----:B------:R-:W0:Y:S01]  /*6ec0*/  @P1 LDC R3, c[0x0][0x44c] ;  /* 0x00011300ff031b82 */ /* 0x000e220000000800 */
[----:B------:R-:W-:Y:S01]  /*6ed0*/  VIADD R4, R4, 0x5f ;  /* 0x0000005f04047836 */ /* 0x000fe20000000000 */
[----:B------:R-:W-:Y:S01]  /*6ee0*/  ULDC UR4, c[0x0][0xad4] ;  /* 0x0002b50000047ab9 */ /* 0x000fe20000000800 */
[----:B------:R-:W-:Y:S02]  /*6ef0*/  IMAD.MOV.U32 R0, RZ, RZ, R194 ;  /* 0x000000ffff007224 */ /* 0x000fe400078e00c2 */
[----:B------:R-:W-:-:S03]  /*6f00*/  IMAD.HI R4, R4, 0x2aaaaaab, RZ ;  /* 0x2aaaaaab04047827 */ /* 0x000fc600078e02ff */
[----:B------:R-:W1:Y:S01]  /*6f10*/  @P1 LDC R7, c[0x0][0x450] ;  /* 0x00011400ff071b82 */ /* 0x000e620000000800 */
        /* <DEDUP_REMOVED lines=18> */
.L_x_12707:
[----:B------:R-:W-:-:S13]  /*7040*/  ISETP.NE.AND P0, PT, R5, 0x1, PT ;  /* 0x000000010500780c */ /* 0x000fda0003f05270 */
[----:B------:R-:W0:Y:S02]  /*7050*/  @P0 LDC.64 R6, c[0x0][0xae0] ;  /* 0x0002b800ff060b82 */ /* 0x000e240000000a00 */
[----:B0-----:R-:W-:-:S05]  /*7060*/  @P0 IMAD.HI.U32 R6, R0, R6, RZ ;  /* 0x0000000600060227 */ /* 0x001fca00078e00ff */
[----:B------:R-:W-:-:S07]  /*7070*/  @P0 SHF.R.U32.HI R0, RZ, R7, R6 ;  /* 0x00000007ff000219 */ /* 0x000fce0000011606 */
.L_x_12708:
[----:B------:R-:W-:Y:S05]  /*7080*/  BSYNC B0 ;  /* 0x0000000000007941 */ /* 0x000fea0003800000 */
.L_x_12706:
[----:B------:R-:W-:-:S05]  /*7090*/  IMAD R0, R0, R5, RZ ;  /* 0x0000000500007224 */ /* 0x000fca00078e02ff */
[----:B------:R-:W-:-:S07]  /*70a0*/  VIMNMX R3, R3, R0, !PT ;  /* 0x0000000003037248 */ /* 0x000fce0007fe0100 */
.L_x_12705:
        /* <DEDUP_REMOVED lines=39> */
.L_x_12710:
[----:B------:R-:W-:Y:S05]  /*7320*/  BSYNC B0 ;  /* 0x0000000000007941 */ /* 0x000fea0003800000 */
.L_x_12709:
[----:B------:R-:W-:Y:S01]  /*7330*/  IMAD R189, R203, R204, R189 ;  /* 0x000000cccbbd7224 */ /* 0x000fe200078e02bd */
[----:B------:R-:W-:-:S04]  /*7340*/  PLOP3.LUT P0, PT, PT, PT, PT, 0x80, 0x0 ;  /* 0x000000000000781c */ /* 0x000fc80003f0f070 */
[----:B------:R-:W-:-:S04]  /*7350*/  VIADDMNMX R204, R189, R204, R45, PT ;  /* 0x000000ccbdcc7246 */ /* 0x000fc8000380012d */
[----:B------:R-:W-:-:S13]  /*7360*/  ISETP.GT.AND P1, PT, R204, R189, PT ;  /* 0x000000bdcc00720c */ /* 0x000fda0003f24270 */
[----:B------:R-:W-:Y:S05]  /*7370*/  @!P1 BRA `(.L_x_12711) ;  /* 0x0000025400789947 */ /* 0x000fea0003800000 */
[----:B------:R0:W-:Y:S01]  /*7380*/  STL.64 [R1+0x78], RZ ;  /* 0x000078ff01007387 */ /* 0x0001e20000100a00 */
[----:B------:R-:W-:Y:S01]  /*7390*/  IMAD.U32 R32, RZ, RZ, UR37 ;  /* 0x00000025ff207e24 */ /* 0x000fe2000f8e00ff */
[----:B------:R-:W-:Y:S01]  /*73a0*/  UMOV UR4, 0xffffffff ;  /* 0xffffffff00047882 */ /* 0x000fe20000000000 */
[----:B------:R-:W-:Y:S02]  /*73b0*/  IMAD.U32 R24, RZ, RZ, UR37 ;  /* 0x00000025ff187e24 */ /* 0x000fe4000f8e00ff */
[----:B------:R-:W-:Y:S01]  /*73c0*/  IMAD.U32 R38, RZ, RZ, UR37 ;  /* 0x00000025ff267e24 */ /* 0x000fe2000f8e00ff */
[----:B------:R-:W-:Y:S02]  /*73d0*/  IADD3 R32, P0, R32, 0xa8, RZ ;  /* 0x000000a820207810 */ /* 0x000fe40007f1e0ff */
[----:B------:R-:W-:Y:S02]  /*73e0*/  IADD3 R24, P1, R24, 0x78, RZ ;  /* 0x0000007818187810 */ /* 0x000fe40007f3e0ff */
[----:B------:R-:W-:Y:S01]  /*73f0*/  IADD3 R38, P2, R38, 0x80, RZ ;  /* 0x0000008026267810 */ /* 0x000fe20007f5e0ff */
[----:B------:R-:W-:-:S02]  /*7400*/  IMAD.X R33, RZ, RZ, UR36, P0 ;  /* 0x00000024ff217e24 */ /* 0x000fc400080e06ff */
[----:B------:R-:W-:Y:S02]  /*7410*/  IMAD.X R25, RZ, RZ, UR36, P1 ;  /* 0x00000024ff197e24 */ /* 0x000fe400088e06ff */
[----:B------:R-:W-:Y:S01]  /*7420*/  IMAD.X R53, RZ, RZ, UR36, P2 ;  /* 0x00000024ff357e24 */ /* 0x000fe200090e06ff */
[----:B0-----:R-:W-:Y:S07]  /*7430*/  BRA.DIV UR4, `(.L_x_12712) ;  /* 0x00000342041c7947 */ /* 0x001fee000b800000 */
[----:B------:R-:W2:Y:S04]  /*7440*/  LDL R0, [R1+0x518] ;  /* 0x0005180001007983 */ /* 0x000ea80000100800 */
[----:B--2---:R0:W1:Y:S02]  /*7450*/  SHFL.IDX PT, R14, R0, RZ, 0x1f ;  /* 0x00001fff000e7589 */ /* 0x00406400000e0000 */
.L_x_13056:
[----:B01----:R-:W-:Y:S01]  /*7460*/  LEA.HI R0, R14, R14, RZ, 0x1 ;  /* 0x0000000e0e007211 */ /* 0x003fe200078f08ff */
[C---:B------:R-:W-:Y:S01]  /*7470*/  VIADD R63, R2.reuse, 0x18400 ;  /* 0x00018400023f7836 */ /* 0x040fe20000000000 */
[----:B------:R-:W-:Y:S01]  /*7480*/  STL.128 [R1+0xb0], RZ ;  /* 0x0000b0ff01007387 */ /* 0x000fe20000100c00 */
[----:B------:R-:W-:Y:S01]  /*7490*/  VIADD R10, R2, 0x400 ;  /* 0x00000400020a7836 */ /* 0x000fe20000000000 */
[----:B------:R-:W-:Y:S01]  /*74a0*/  LOP3.LUT R3, R0, 0x7fffe, RZ, 0xc0, !PT ;  /* 0x0007fffe00037812 */ /* 0x000fe200078ec0ff */
[----:B------:R-:W-:Y:S01]  /*74b0*/  IMAD.MOV.U32 R4, RZ, RZ, 0x1 ;  /* 0x00000001ff047424 */ /* 0x000fe200078e00ff */
[----:B------:R-:W-:Y:S01]  /*74c0*/  STL.128 [R1+0xc0], RZ ;  /* 0x0000c0ff01007387 */ /* 0x000fe20000100c00 */
[----:B------:R-:W-:Y:S01]  /*74d0*/  IMAD.MOV.U32 R5, RZ, RZ, RZ ;  /* 0x000000ffff057224 */ /* 0x000fe200078e00ff */
[----:B------:R-:W-:Y:S01]  /*74e0*/  SHF.R.U32.HI R10, RZ, 0x4, R10 ;  /* 0x00000004ff0a7819 */ /* 0x000fe2000001160a */
[----:B------:R-:W-:Y:S01]  /*74f0*/  IMAD.IADD R0, R14, 0x1, -R3 ;  /* 0x000000010e007824 */ /* 0x000fe200078e0a03 */
[----:B------:R-:W-:Y:S01]  /*7500*/  STL.128 [R1+0xd0], RZ ;  /* 0x0000d0ff01007387 */ /* 0x000fe20000100c00 */
[----:B------:R-:W-:Y:S01]  /*7510*/  VIADD R3, R2, 0x1c400 ;  /* 0x0001c40002037836 */ /* 0x000fe20000000000 */
[----:B------:R-:W-:Y:S01]  /*7520*/  LOP3.LUT R10, R10, 0x3fff, RZ, 0xc0, !PT ;  /* 0x00003fff0a0a7812 */ /* 0x000fe200078ec0ff */
[----:B------:R-:W-:Y:S01]  /*7530*/  IMAD R0, R0, 0x2000, R63 ;  /* 0x0000200000007824 */ /* 0x000fe200078e023f */
[----:B------:R-:W-:Y:S01]  /*7540*/  STL.128 [R1+0xe0], RZ ;  /* 0x0000e0ff01007387 */ /* 0x000fe20000100c00 */
[----:B------:R-:W-:Y:S01]  /*7550*/  IMAD.MOV.U32 R6, RZ, RZ, 0x1 ;  /* 0x00000001ff067424 */ /* 0x000fe200078e00ff */
[----:B------:R-:W-:Y:S01]  /*7560*/  SHF.R.U32.HI R3, RZ, 0x4, R3 ;  /* 0x00000004ff037819 */ /* 0x000fe20000011603 */
[----:B------:R-:W-:Y:S01]  /*7570*/  VIADD R11, R0, 0xa000 ;  /* 0x0000a000000b7836 */ /* 0x000fe20000000000 */
[----:B------:R-:W-:Y:S01]  /*7580*/  SHF.R.U32.HI R0, RZ, 0x4, R0 ;  /* 0x00000004ff007819 */ /* 0x000fe20000011600 */
[----:B------:R-:W-:Y:S01]  /*7590*/  IMAD.MOV.U32 R7, RZ, RZ, RZ ;  /* 0x000000ffff077224 */ /* 0x000fe200078e00ff */
[----:B------:R-:W-:Y:S01]  /*75a0*/  LOP3.LUT R3, R3, 0x3fff, RZ, 0xc0, !PT ;  /* 0x00003fff03037812 */ /* 0x000fe200078ec0ff */
[----:B------:R-:W-:Y:S01]  /*75b0*/  IMAD.MOV.U32 R8, RZ, RZ, 0x1 ;  /* 0x00000001ff087424 */ /* 0x000fe200078e00ff */
[----:B------:R-:W-:Y:S01]  /*75c0*/  SHF.R.U32.HI R11, RZ, 0x4, R11 ;  /* 0x00000004ff0b7819 */ /* 0x000fe2000001160b */
[----:B------:R-:W-:Y:S01]  /*75d0*/  IMAD.MOV.U32 R9, RZ, RZ, RZ ;  /* 0x000000ffff097224 */ /* 0x000fe200078e00ff */
[----:B------:R-:W-:Y:S01]  /*75e0*/  LOP3.LUT R3, R3, 0x10000, RZ, 0xfc, !PT ;  /* 0x0001000003037812 */ /* 0x000fe200078efcff */
[----:B------:R0:W-:Y:S01]  /*75f0*/  STL.128 [R1+0x80], R4 ;  /* 0x0000800401007387 */ /* 0x0001e20000100c00 */
[----:B------:R-:W-:Y:S01]  /*7600*/  LOP3.LUT R11, R11, 0x3fff, RZ, 0xc0, !PT ;  /* 0x00003fff0b0b7812 */ /* 0x000fe200078ec0ff */
[----:B------:R-:W-:Y:S01]  /*7610*/  IMAD.U32 R40, RZ, RZ, UR37 ;  /* 0x00000025ff287e24 */ /* 0x000fe2000f8e00ff */
[----:B------:R-:W-:Y:S01]  /*7620*/  LOP3.LUT R0, R0, 0x3fff, RZ, 0xc0, !PT ;  /* 0x00003fff00007812 */ /* 0x000fe200078ec0ff */
[----:B------:R1:W-:Y:S01]  /*7630*/  STL.64 [R1+0x90], R8 ;  /* 0x0000900801007387 */ /* 0x0003e20000100a00 */
[----:B------:R-:W-:Y:S01]  /*7640*/  LOP3.LUT R11, R11, 0x10000, RZ, 0xfc, !PT ;  /* 0x000100000b0b7812 */ /* 0x000fe200078efcff */
[----:B------:R-:W-:Y:S01]  /*7650*/  IMAD.U32 R37, RZ, RZ, UR37 ;  /* 0x00000025ff257e24 */ /* 0x000fe2000f8e00ff */
[----:B------:R-:W-:Y:S01]  /*7660*/  IADD3 R40, P5, R40, 0x90, RZ ;  /* 0x0000009028287810 */ /* 0x000fe20007fbe0ff */
[----:B------:R-:W-:Y:S01]  /*7670*/  STL.128 [R1+0xf0], RZ ;  /* 0x0000f0ff01007387 */ /* 0x000fe20000100c00 */
[----:B------:R-:W-:Y:S01]  /*7680*/  IMAD.U32 R35, RZ, RZ, UR37 ;  /* 0x00000025ff237e24 */ /* 0x000fe2000f8e00ff */
[----:B------:R-:W-:Y:S01]  /*7690*/  BSSY B6, `(.L_x_12713) ;  /* 0x0000031000067945 */ /* 0x000fe20003800000 */
[----:B------:R-:W-:Y:S01]  /*76a0*/  IADD3 R37, P0, R37, 0x88, RZ ;  /* 0x0000008825257810 */ /* 0x000fe20007f1e0ff */
[----:B------:R-:W-:Y:S01]  /*76b0*/  STL.128 [R1+0x100], RZ ;  /* 0x000100ff01007387 */ /* 0x000fe20000100c00 */
[----:B------:R-:W-:Y:S01]  /*76c0*/  IMAD.X R56, RZ, RZ, UR36, P5 ;  /* 0x00000024ff387e24 */ /* 0x000fe2000a8e06ff */
[----:B------:R-:W-:Y:S01]  /*76d0*/  LOP3.LUT P5, RZ, R63, 0x1bf, RZ, 0xc0, !PT ;  /* 0x000001bf3fff7812 */ /* 0x000fe200078ac0ff */
[----:B------:R-:W-:Y:S01]  /*76e0*/  IMAD.U32 R58, RZ, RZ, UR37 ;  /* 0x00000025ff3a7e24 */ /* 0x000fe2000f8e00ff */
[C---:B0-----:R-:W-:Y:S01]  /*76f0*/  LOP3.LUT R6, R10.reuse, 0x3000000, RZ, 0xfc, !PT ;  /* 0x030000000a067812 */ /* 0x041fe200078efcff */
[----:B------:R-:W-:Y:S01]  /*7700*/  IMAD.MOV.U32 R4, RZ, RZ, R3 ;  /* 0x000000ffff047224 */ /* 0x000fe200078e0003 */
[----:B------:R-:W-:Y:S01]  /*7710*/  LOP3.LUT R10, R10, 0x10000, RZ, 0xfc, !PT ;  /* 0x000100000a0a7812 */ /* 0x000fe200078efcff */
[----:B------:R-:W-:Y:S01]  /*7720*/  IMAD.MOV.U32 R5, RZ, RZ, 0x40000040 ;  /* 0x40000040ff057424 */ /* 0x000fe200078e00ff */
[----:B-1----:R-:W-:Y:S01]  /*7730*/  LOP3.LUT R8, R0, 0x10000, RZ, 0xfc, !PT ;  /* 0x0001000000087812 */ /* 0x002fe200078efcff */
[----:B------:R-:W-:Y:S01]  /*7740*/  IMAD.MOV.U32 R7, RZ, RZ, 0x40000040 ;  /* 0x40000040ff077424 */ /* 0x000fe200078e00ff */
[----:B------:R-:W-:Y:S01]  /*7750*/  IADD3 R35, P4, R35, 0x98, RZ ;  /* 0x0000009823237810 */ /* 0x000fe20007f9e0ff */
[----:B------:R-:W-:Y:S01]  /*7760*/  IMAD.MOV.U32 R9, RZ, RZ, 0x40000040 ;  /* 0x40000040ff097424 */ /* 0x000fe200078e00ff */
[----:B------:R-:W-:Y:S01]  /*7770*/  IADD3 R58, P3, R58, 0xa0, RZ ;  /* 0x000000a03a3a7810 */ /* 0x000fe20007f7e0ff */
[----:B------:R-:W-:Y:S01]  /*7780*/  IMAD.U32 R49, RZ, RZ, UR37 ;  /* 0x00000025ff317e24 */ /* 0x000fe2000f8e00ff */
[----:B------:R0:W-:Y:S01]  /*7790*/  STL.128 [R1+0xa0], R4 ;  /* 0x0000a00401007387 */ /* 0x0001e20000100c00 */
[----:B------:R-:W-:-:S02]  /*77a0*/  IMAD.U32 R54, RZ, RZ, UR37 ;  /* 0x00000025ff367e24 */ /* 0x000fc4000f8e00ff */
[----:B------:R-:W-:Y:S01]  /*77b0*/  IMAD.U32 R45, RZ, RZ, UR37 ;  /* 0x00000025ff2d7e24 */ /* 0x000fe2000f8e00ff */
[----:B------:R1:W-:Y:S01]  /*77c0*/  STL.64 [R1+0x98], R8 ;  /* 0x0000980801007387 */ /* 0x0003e20000100a00 */
[----:B------:R-:W-:Y:S01]  /*77d0*/  IMAD.X R52, RZ, RZ, UR36, P0 ;  /* 0x00000024ff347e24 */ /* 0x000fe200080e06ff */
[----:B------:R-:W-:Y:S01]  /*77e0*/  IADD3 R49, P2, R49, 0xb0, RZ ;  /* 0x000000b031317810 */ /* 0x000fe20007f5e0ff */
[----:B------:R-:W-:Y:S01]  /*77f0*/  IMAD.X R48, RZ, RZ, UR36, P4 ;  /* 0x00000024ff307e24 */ /* 0x000fe2000a0e06ff */
[----:B------:R-:W-:Y:S01]  /*7800*/  IADD3 R54, P1, R54, 0x110, RZ ;  /* 0x0000011036367810 */ /* 0x000fe20007f3e0ff */
[----:B------:R-:W-:Y:S01]  /*7810*/  IMAD.X R57, RZ, RZ, UR36, P3 ;  /* 0x00000024ff397e24 */ /* 0x000fe200098e06ff */
[----:B------:R-:W-:Y:S01]  /*7820*/  IADD3 R45, P0, R45, 0x118, RZ ;  /* 0x000001182d2d7810 */ /* 0x000fe20007f1e0ff */
[----:B------:R-:W-:Y:S02]  /*7830*/  IMAD.X R50, RZ, RZ, UR36, P2 ;  /* 0x00000024ff327e24 */ /* 0x000fe400090e06ff */
[----:B------:R-:W-:-:S02]  /*7840*/  IMAD.X R55, RZ, RZ, UR36, P1 ;  /* 0x00000024ff377e24 */ /* 0x000fc400088e06ff */
[----:B------:R-:W-:Y:S02]  /*7850*/  IMAD.X R43, RZ, RZ, UR36, P0 ;  /* 0x00000024ff2b7e24 */ /* 0x000fe400080e06ff */
[----:B0-----:R-:W-:Y:S02]  /*7860*/  IMAD.MOV.U32 R6, RZ, RZ, R10 ;  /* 0x000000ffff067224 */ /* 0x001fe400078e000a */
[----:B------:R-:W-:-:S05]  /*7870*/  IMAD.MOV.U32 R4, RZ, RZ, R11 ;  /* 0x000000ffff047224 */ /* 0x000fca00078e000b */
[----:B------:R1:W-:Y:S01]  /*7880*/  STL.128 [R1+0x110], R4 ;  /* 0x0001100401007387 */ /* 0x0003e20000100c00 */
[----:B------:R-:W-:Y:S05]  /*7890*/  @!P5 BRA `(.L_x_12714) ;  /* 0x000000000040d947 */ /* 0x000fea0003800000 */
[----:B------:R-:W-:Y:S01]  /*78a0*/  MOV R14, 0x0 ;  /* 0x00000000000e7802 */ /* 0x000fe20000000f00 */
[----:B------:R-:W-:Y:S01]  /*78b0*/  ULDC.64 UR4, c[0x4][0x118] ;  /* 0x0100460000047ab9 */ /* 0x000fe20000000a00 */
[----:B------:R-:W-:Y:S01]  /*78c0*/  ULDC.64 UR6, c[0x4][0x120] ;  /* 0x0100480000067ab9 */ /* 0x000fe20000000a00 */
[----:B-1----:R-:W-:Y:S02]  /*78d0*/  IMAD.U32 R4, RZ, RZ, UR4 ;  /* 0x00000004ff047e24 */ /* 0x002fe4000f8e00ff */
        /* <DEDUP_REMOVED lines=12> */
.L_x_12714:
[----:B------:R-:W-:Y:S05]  /*79a0*/  BSYNC B6 ;  /* 0x0000000000067941 */ /* 0x000fea0003800000 */
.L_x_12713:
[----:B------:R-:W0:Y:S01]  /*79b0*/  S2R R36, SR_TID.X ;  /* 0x0000000000247919 */ /* 0x000e220000002100 */
[----:B------:R-:W2:Y:S01]  /*79c0*/  LDC.64 R10, c[0x0][0xad0] ;  /* 0x0002b400ff0a7b82 */ /* 0x000ea20000000a00 */
[----:B------:R-:W-:Y:S02]  /*79d0*/  UIADD3 UR5, UP0, UR37, 0x120, URZ ;  /* 0x0000012025057890 */ /* 0x000fe4000ff1e03f */
[----:B------:R-:W-:Y:S01]  /*79e0*/  IMAD.U32 R61, RZ, RZ, UR37 ;  /* 0x00000025ff3d7e24 */ /* 0x000fe2000f8e00ff */
[----:B------:R-:W-:Y:S01]  /*79f0*/  STL.64 [R1+0x130], R24 ;  /* 0x0001301801007387 */ /* 0x000fe20000100a00 */
[----:B------:R-:W-:Y:S01]  /*7a00*/  IMAD.U32 R41, RZ, RZ, UR37 ;  /* 0x00000025ff297e24 */ /* 0x000fe2000f8e00ff */
[----:B------:R-:W-:Y:S01]  /*7a10*/  UIADD3.X UR6, URZ, UR36, URZ, UP0, !UPT ;  /* 0x000000243f067290 */ /* 0x000fe200087fe43f */
[----:B------:R-:W-:Y:S01]  /*7a20*/  IMAD.U32 R42, RZ, RZ, UR37 ;  /* 0x00000025ff2a7e24 */ /* 0x000fe2000f8e00ff */
[----:B------:R-:W-:Y:S01]  /*7a30*/  UIADD3 UR4, UP0, UR37, 0x16c, URZ ;  /* 0x0000016c25047890 */ /* 0x000fe2000ff1e03f */
[----:B------:R-:W3:Y:S01]  /*7a40*/  LDC.64 R14, c[0x0][0xad8] ;  /* 0x0002b600ff0e7b82 */ /* 0x000ee20000000a00 */
[----:B-1----:R-:W-:Y:S01]  /*7a50*/  IMAD.U32 R8, RZ, RZ, UR5 ;  /* 0x00000005ff087e24 */ /* 0x002fe2000f8e00ff */
[----:B------:R-:W-:Y:S01]  /*7a60*/  STL.64 [R1+0x120], R196 ;  /* 0x000120c401007387 */ /* 0x000fe20000100a00 */
[----:B------:R-:W-:Y:S01]  /*7a70*/  IMAD.U32 R9, RZ, RZ, UR6 ;  /* 0x00000006ff097e24 */ /* 0x000fe2000f8e00ff */
[----:B------:R-:W-:Y:S01]  /*7a80*/  UIADD3.X UR5, URZ, UR36, URZ, UP0, !UPT ;  /* 0x000000243f057290 */ /* 0x000fe200087fe43f */
[----:B------:R-:W-:Y:S01]  /*7a90*/  IMAD.U32 R12, RZ, RZ, UR4 ;  /* 0x00000004ff0c7e24 */ /* 0x000fe2000f8e00ff */
[----:B------:R-:W-:Y:S01]  /*7aa0*/  STL.U8 [R1+0x138], RZ ;  /* 0x000138ff01007387 */ /* 0x000fe20000100000 */
[----:B------:R-:W-:Y:S01]  /*7ab0*/  ULDC UR4, c[0x0][0x3f4] ;  /* 0x0000fd0000047ab9 */ /* 0x000fe20000000800 */
[----:B------:R-:W1:Y:S01]  /*7ac0*/  LDC.64 R20, c[0x0][0xae0] ;  /* 0x0002b800ff147b82 */ /* 0x000e620000000a00 */
[----:B------:R-:W-:Y:S01]  /*7ad0*/  ISETP.LT.AND P0, PT, RZ, UR4, PT ;  /* 0x00000004ff007c0c */ /* 0x000fe2000bf01270 */
[----:B------:R4:W-:Y:S01]  /*7ae0*/  STL.64 [R1+0x128], R8 ;  /* 0x0001280801007387 */ /* 0x0009e20000100a00 */
[----:B------:R-:W-:Y:S01]  /*7af0*/  IMAD.U32 R13, RZ, RZ, UR5 ;  /* 0x00000005ff0d7e24 */ /* 0x000fe2000f8e00ff */
[----:B------:R-:W-:-:S02]  /*7b00*/  IADD3 R61, P2, R61, 0x138, RZ ;  /* 0x000001383d3d7810 */ /* 0x000fc40007f5e0ff */
[----:B------:R-:W-:Y:S02]  /*7b10*/  IADD3 R41, P3, R41, 0x128, RZ ;  /* 0x0000012829297810 */ /* 0x000fe40007f7e0ff */
[----:B------:R-:W1:Y:S01]  /*7b20*/  LDC R6, c[0x0][0x450] ;  /* 0x00011400ff067b82 */ /* 0x000e620000000800 */
[----:B--2---:R-:W-:Y:S01]  /*7b30*/  IMAD.MOV.U32 R30, RZ, RZ, R11 ;  /* 0x000000ffff1e7224 */ /* 0x004fe200078e000b */
[----:B------:R2:W-:Y:S01]  /*7b40*/  STL.64 [R1+0x170], R12 ;  /* 0x0001700c01007387 */ /* 0x0005e20000100a00 */
[----:B------:R-:W-:Y:S01]  /*7b50*/  IMAD.MOV.U32 R7, RZ, RZ, R10 ;  /* 0x000000ffff077224 */ /* 0x000fe200078e000a */
[----:B------:R-:W-:Y:S01]  /*7b60*/  IADD3 R42, P4, R42, 0x170, RZ ;  /* 0x000001702a2a7810 */ /* 0x000fe20007f9e0ff */
[----:B------:R-:W-:Y:S02]  /*7b70*/  IMAD.X R62, RZ, RZ, UR36, P2 ;  /* 0x00000024ff3e7e24 */ /* 0x000fe400090e06ff */
[----:B----4-:R-:W-:Y:S01]  /*7b80*/  IMAD.MOV.U32 R8, RZ, RZ, RZ ;  /* 0x000000ffff087224 */ /* 0x010fe200078e00ff */
[----:B------:R-:W4:Y:S01]  /*7b90*/  LDC.64 R4, c[0x0][0x448] ;  /* 0x00011200ff047b82 */ /* 0x000f220000000a00 */
[----:B---3--:R-:W-:-:S02]  /*7ba0*/  IMAD.MOV.U32 R31, RZ, RZ, R14 ;  /* 0x000000ffff1f7224 */ /* 0x008fc400078e000e */
[----:B------:R-:W-:Y:S02]  /*7bb0*/  IMAD.MOV.U32 R9, RZ, RZ, R15 ;  /* 0x000000ffff097224 */ /* 0x000fe400078e000f */
[----:B0-----:R-:W-:Y:S01]  /*7bc0*/  VIADD R0, R36, 0xffffff80 ;  /* 0xffffff8024007836 */ /* 0x001fe20000000000 */
[----:B------:R2:W-:Y:S01]  /*7bd0*/  STL.128 [R1+0x140], R28 ;  /* 0x0001401c01007387 */ /* 0x0005e20000100c00 */
[----:B------:R-:W-:Y:S02]  /*7be0*/  IMAD.U32 R36, RZ, RZ, UR37 ;  /* 0x00000025ff247e24 */ /* 0x000fe4000f8e00ff */
[----:B-1----:R-:W-:Y:S01]  /*7bf0*/  IMAD.MOV.U32 R10, RZ, RZ, R20 ;  /* 0x000000ffff0a7224 */ /* 0x002fe200078e0014 */
[----:B------:R2:W-:Y:S01]  /*7c00*/  STL [R1+0x480], R0 ;  /* 0x0004800001007387 */ /* 0x0005e20000100800 */
[----:B------:R-:W-:Y:S01]  /*7c10*/  IMAD.MOV.U32 R11, RZ, RZ, R21 ;  /* 0x000000ffff0b7224 */ /* 0x000fe200078e0015 */
[----:B------:R-:W-:Y:S01]  /*7c20*/  IADD3 R36, P1, R36, 0x13c, RZ ;  /* 0x0000013c24247810 */ /* 0x000fe20007f3e0ff */
[----:B------:R-:W-:Y:S01]  /*7c30*/  IMAD.X R59, RZ, RZ, UR36, P3 ;  /* 0x00000024ff3b7e24 */ /* 0x000fe200098e06ff */
[----:B------:R2:W-:Y:S01]  /*7c40*/  STL [R1+0x13c], R0 ;  /* 0x00013c0001007387 */ /* 0x0005e20000100800 */
[----:B------:R-:W-:-:S02]  /*7c50*/  IMAD.X R60, RZ, RZ, UR36, P4 ;  /* 0x00000024ff3c7e24 */ /* 0x000fc4000a0e06ff */
[----:B------:R-:W-:Y:S01]  /*7c60*/  IMAD.X R51, RZ, RZ, UR36, P1 ;  /* 0x00000024ff337e24 */ /* 0x000fe200088e06ff */
[----:B------:R2:W-:Y:S04]  /*7c70*/  STL.128 [R1+0x150], R8 ;  /* 0x0001500801007387 */ /* 0x0005e80000100c00 */
[----:B----4-:R2:W-:Y:S01]  /*7c80*/  STL.128 [R1+0x160], R4 ;  /* 0x0001600401007387 */ /* 0x0105e20000100c00 */
[----:B------:R-:W-:Y:S05]  /*7c90*/  @P0 BRA `(.L_x_12715) ;  /* 0x0000000000400947 */ /* 0x000fea0003800000 */
        /* <DEDUP_REMOVED lines=10> */
.L_x_12718:
[----:B-1----:R1:W2:Y:S02]  /*7d40*/  SYNCS.PHASECHK.TRANS64.TRYWAIT P0, [R2+URZ+0x32400], R3 ;  /* 0x03240003020075a7 */ /* 0x0022a4000800017f */
[----:B--2---:R-:W-:Y:S05]  /*7d50*/  @!P0 NANOSLEEP.SYNCS 0x989680 ;  /* 0x009896800000895d */ /* 0x004fea0003900000 */
[----:B------:R-:W2:Y:S02]  /*7d60*/  @!P0 SYNCS.PHASECHK.TRANS64 P0, [R2+URZ+0x32400], R3 ;  /* 0x03240003020085a7 */ /* 0x000ea4000800007f */
[----:B--2---:R-:W-:Y:S05]  /*7d70*/  @!P0 BRA `(.L_x_12718) ;  /* 0xfffffffc00f08947 */ /* 0x004fea000383ffff */
.L_x_12717:
[----:B------:R-:W-:Y:S05]  /*7d80*/  BSYNC B0 ;  /* 0x0000000000007941 */ /* 0x000fea0003800000 */
.L_x_12716:
[----:B------:R-:W-:Y:S05]  /*7d90*/  BRA `(.L_x_12719) ;  /* 0x0000002c00047947 */ /* 0x000fea0003800000 */
.L_x_12715:
[----:B------:R-:W-:Y:S01]  /*7da0*/  LOP3.LUT P0, RZ, R63, 0x3ff, RZ, 0xc0, !PT ;  /* 0x000003ff3fff7812 */ /* 0x000fe2000780c0ff */
[----:B------:R-:W-:Y:S01]  /*7db0*/  ULDC.64 UR4, c[0x0][0x3f8] ;  /* 0x0000fe0000047ab9 */ /* 0x000fe20000000a00 */
[----:B--2--5:R-:W-:Y:S01]  /*7dc0*/  SHF.R.S32.HI R5, RZ, 0x1f, R44 ;  /* 0x0000001fff057819 */ /* 0x024fe2000001142c */
        /* <DEDUP_REMOVED lines=27> */
.L_x_12721:
[----:B------:R-:W-:Y:S05]  /*7f80*/  BSYNC B6 ;  /* 0x0000000000067941 */ /* 0x000fea0003800000 */
.L_x_12720:
        /* <DEDUP_REMOVED lines=39> */
.L_x_13062:
        /* <DEDUP_REMOVED lines=31> */
.L_x_12726:
[----:B------:R-:W-:Y:S05]  /*83f0*/  BSYNC B1 ;  /* 0x0000000000017941 */ /* 0x000fea0003800000 */
.L_x_12725:
        /* <DEDUP_REMOVED lines=23> */
.L_x_13068:
        /* <DEDUP_REMOVED lines=21> */
[C---:B------:R-:W-:Y:S01]  /*86c0*/  @!P3 IMAD.SHL.U32 R9, R159.reuse, 0x2, RZ ;  /* 0x000000029f09b824 */ /* 0x040fe200078e00ff */
        /* <DEDUP_REMOVED lines=14> */
.L_x_12729:
[----:B------:R-:W-:Y:S05]  /*87b0*/  BSYNC B1 ;  /* 0x0000000000017941 */ /* 0x000fea0003800000 */
.L_x_12728:
[----:B------:R-:W1:Y:S01]  /*87c0*/  SYNCS.PHASECHK.TRANS64.TRYWAIT P0, [R2+URZ+0x32400], R63 ;  /* 0x0324003f020075a7 */ /* 0x000e62000800017f */
[----:B------:R-:W-:Y:S04]  /*87d0*/  BSSY B1, `(.L_x_12730) ;  /* 0x0000002000017945 */ /* 0x000fe80003800000 */
[----:B-1----:R-:W-:Y:S05]  /*87e0*/  @!P0 BRA `(.L_x_12731) ;  /* 0x00000330003c8947 */ /* 0x002fea0003800000 */
.L_x_13069:
[----:B------:R-:W-:Y:S05]  /*87f0*/  BSYNC B1 ;  /* 0x0000000000017941 */ /* 0x000fea0003800000 */
.L_x_12730:
[----:B0--3--:R-:W3:Y:S04]  /*8800*/  LDL R7, [R1+0x478] ;  /* 0x0004780001077983 */ /* 0x009ee80000100800 */
[----:B------:R-:W4:Y:S01]  /*8810*/  LDL R6, [R1+0x70] ;  /* 0x0000700001067983 */ /* 0x000f220000100800 */
[----:B-----5:R-:W-:Y:S01]  /*8820*/  IMAD.MOV.U32 R4, RZ, RZ, R21 ;  /* 0x000000ffff047224 */ /* 0x020fe200078e0015 */
[----:B------:R-:W-:Y:S01]  /*8830*/  BSSY B1, `(.L_x_12732) ;  /* 0x0000079000017945 */ /* 0x000fe20003800000 */
[----:B------:R-:W-:-:S05]  /*8840*/  IMAD.MOV.U32 R5, RZ, RZ, R8 ;  /* 0x000000ffff057224 */ /* 0x000fca00078e0008 */
[----:B------:R-:W-:Y:S01]  /*8850*/  PRMT R14, R5, 0x7610, R14 ;  /* 0x00007610050e7816 */ /* 0x000fe2000000000e */
[----:B------:R-:W-:Y:S02]  /*8860*/  IMAD.MOV.U32 R5, RZ, RZ, R12 ;  /* 0x000000ffff057224 */ /* 0x000fe400078e000c */
[C---:B---3--:R-:W-:Y:S01]  /*8870*/  IMAD.SHL.U32 R0, R7.reuse, 0x40, RZ ;  /* 0x0000004007007824 */ /* 0x048fe200078e00ff */
[----:B------:R-:W-:Y:S01]  /*8880*/  LOP3.LUT P1, RZ, R7, 0x4, RZ, 0xc0, !PT ;  /* 0x0000000407ff7812 */ /* 0x000fe2000782c0ff */
[----:B----4-:R-:W-:-:S03]  /*8890*/  IMAD R6, R6, -0x80, R69 ;  /* 0xffffff8006067824 */ /* 0x010fc600078e0245 */
[----:B--2---:R-:W-:-:S04]  /*88a0*/  LOP3.LUT R3, R0, 0x1c0, RZ, 0xc0, !PT ;  /* 0x000001c000037812 */ /* 0x004fc800078ec0ff */
[----:B------:R-:W-:Y:S02]  /*88b0*/  LOP3.LUT R0, R3, 0x18, R152, 0xf8, !PT ;  /* 0x0000001803007812 */ /* 0x000fe400078ef898 */
[----:B------:R-:W-:Y:S02]  /*88c0*/  SHF.R.U32.HI R3, RZ, 0x3, R3 ;  /* 0x00000003ff037819 */ /* 0x000fe40000011603 */
[----:B------:R-:W-:Y:S01]  /*88d0*/  VIMNMX R15, R6, 0x80, PT ;  /* 0x00000080060f7848 */ /* 0x000fe20003fe0100 */
[----:B------:R-:W-:Y:S01]  /*88e0*/  IMAD.MOV.U32 R6, RZ, RZ, R13 ;  /* 0x000000ffff067224 */ /* 0x000fe200078e000d */
[----:B------:R-:W-:Y:S01]  /*88f0*/  LOP3.LUT R3, R0, R3, RZ, 0x3c, !PT ;  /* 0x0000000300037212 */ /* 0x000fe200078e3cff */
[----:B------:R-:W-:Y:S01]  /*8900*/  IMAD.MOV.U32 R0, RZ, RZ, R20 ;  /* 0x000000ffff007224 */ /* 0x000fe200078e0014 */
[----:B------:R-:W-:-:S03]  /*8910*/  ISETP.GE.AND P0, PT, R22, R15, PT ;  /* 0x0000000f1600720c */ /* 0x000fc60003f06270 */
[----:B------:R-:W-:Y:S01]  /*8920*/  IMAD R3, R180, 0x200, R3 ;  /* 0x00000200b4037824 */ /* 0x000fe200078e0203 */
[----:B------:R-:W-:Y:S01]  /*8930*/  PRMT R0, R0, 0x5410, R4 ;  /* 0x0000541000007816 */ /* 0x000fe20000000004 */
[----:B------:R-:W-:Y:S02]  /*8940*/  IMAD.MOV.U32 R4, RZ, RZ, R11 ;  /* 0x000000ffff047224 */ /* 0x000fe400078e000b */
[----:B-1----:R-:W-:Y:S02]  /*8950*/  IMAD R2, R3, 0x2, R2 ;  /* 0x0000000203027824 */ /* 0x002fe400078e0202 */
[----:B------:R-:W-:Y:S01]  /*8960*/  IMAD.MOV.U32 R3, RZ, RZ, R10 ;  /* 0x000000ffff037224 */ /* 0x000fe200078e000a */
[----:B------:R-:W-:Y:S01]  /*8970*/  PRMT R44, R4, 0x7610, R44 ;  /* 0x00007610042c7816 */ /* 0x000fe2000000002c */
[----:B------:R-:W-:Y:S02]  /*8980*/  IMAD.MOV.U32 R4, RZ, RZ, R9 ;  /* 0x000000ffff047224 */ /* 0x000fe400078e0009 */
[C---:B------:R-:W-:Y:S01]  /*8990*/  VIADD R7, R2.reuse, 0x18400 ;  /* 0x0001840002077836 */ /* 0x040fe20000000000 */
[----:B------:R-:W-:Y:S01]  /*89a0*/  PRMT R79, R3, 0x7610, R79 ;  /* 0x00007610034f7816 */ /* 0x000fe2000000004f */
[----:B------:R-:W-:Y:S01]  /*89b0*/  VIADD R3, R2, 0x18440 ;  /* 0x0001844002037836 */ /* 0x000fe20000000000 */
[----:B------:R-:W-:Y:S01]  /*89c0*/  PRMT R14, R14, 0x5410, R4 ;  /* 0x000054100e0e7816 */ /* 0x000fe20000000004 */
[----:B------:R-:W-:Y:S01]  /*89d0*/  @P1 VIADD R3, R7, 0xffffffc0 ;  /* 0xffffffc007031836 */ /* 0x000fe20000000000 */
[----:B------:R-:W-:-:S02]  /*89e0*/  PRMT R79, R79, 0x5410, R5 ;  /* 0x000054104f4f7816 */ /* 0x000fc40000000005 */
[----:B------:R-:W-:Y:S01]  /*89f0*/  PRMT R44, R44, 0x5410, R6 ;  /* 0x000054102c2c7816 */ /* 0x000fe20000000006 */
[----:B------:R-:W-:Y:S06]  /*8a00*/  @P0 BRA `(.L_x_12733) ;  /* 0x00000004006c0947 */ /* 0x000fec0003800000 */
[----:B------:R-:W0:Y:S01]  /*8a10*/  LDC R4, c[0x0][0x3f4] ;  /* 0x0000fd00ff047b82 */ /* 0x000e220000000800 */
[----:B------:R-:W-:Y:S01]  /*8a20*/  BSSY B2, `(.L_x_12734) ;  /* 0x000002e000027945 */ /* 0x000fe20003800000 */
[-C--:B0-----:R-:W-:Y:S02]  /*8a30*/  ISETP.GE.AND P0, PT, R154, R4.reuse, PT ;  /* 0x000000049a00720c */ /* 0x081fe40003f06270 */
[----:B------:R-:W-:-:S11]  /*8a40*/  ISETP.GE.AND P1, PT, R159, R4, PT ;  /* 0x000000049f00720c */ /* 0x000fd60003f26270 */
[----:B------:R-:W-:Y:S05]  /*8a50*/  @P0 BRA `(.L_x_12735) ;  /* 0x0000000000a80947 */ /* 0x000fea0003800000 */
[----:B------:R-:W0:Y:S01]  /*8a60*/  LDS.128 R4, [R2+0x18400] ;  /* 0x0184000002047984 */ /* 0x000e220000000c00 */
[----:B------:R-:W-:Y:S01]  /*8a70*/  SHF.R.U32.HI R66, RZ, 0x10, R31 ;  /* 0x00000010ff427819 */ /* 0x000fe2000001161f */
[--C-:B------:R-:W-:Y:S01]  /*8a80*/  HADD2.F32 R69, -RZ, R71.reuse.H1_H1 ;  /* 0x30000047ff457230 */ /* 0x100fe20000004100 */
[--C-:B------:R-:W-:Y:S02]  /*8a90*/  SHF.R.U32.HI R70, RZ, 0x10, R65.reuse ;  /* 0x00000010ff467819 */ /* 0x100fe40000011641 */
[----:B------:R-:W-:Y:S01]  /*8aa0*/  SHF.R.U64 R76, R64, 0x10, R65 ;  /* 0x00000010404c7819 */ /* 0x000fe20000001241 */
[----:B------:R-:W-:Y:S01]  /*8ab0*/  HADD2.F32 R66, -RZ, R66.H0_H0 ;  /* 0x20000042ff427230 */ /* 0x000fe20000004100 */
[----:B------:R-:W-:Y:S01]  /*8ac0*/  SHF.R.U64 R77, R30, 0x10, R31 ;  /* 0x000000101e4d7819 */ /* 0x000fe2000000121f */
[----:B------:R-:W-:Y:S02]  /*8ad0*/  HADD2.F32 R70, -RZ, R70.H0_H0 ;  /* 0x20000046ff467230 */ /* 0x000fe40000004100 */
[----:B------:R-:W-:-:S02]  /*8ae0*/  HADD2.F32 R65, -RZ, R71.H0_H0 ;  /* 0x20000047ff417230 */ /* 0x000fc40000004100 */
[--C-:B0-----:R-:W-:Y:S02]  /*8af0*/  HADD2.F32 R63, -RZ, R7.reuse.H0_H0 ;  /* 0x20000007ff3f7230 */ /* 0x101fe40000004100 */
[----:B------:R-:W-:Y:S02]  /*8b00*/  HADD2.F32 R64, -RZ, R7.H1_H1 ;  /* 0x30000007ff407230 */ /* 0x000fe40000004100 */
[--C-:B------:R-:W-:Y:S02]  /*8b10*/  HADD2.F32 R7, -RZ, R4.reuse.H0_H0 ;  /* 0x20000004ff077230 */ /* 0x100fe40000004100 */
[----:B------:R-:W-:Y:S02]  /*8b20*/  HADD2.F32 R4, -RZ, R4.H1_H1 ;  /* 0x30000004ff047230 */ /* 0x000fe40000004100 */
[C---:B------:R-:W-:Y:S01]  /*8b30*/  FMUL.FTZ R74, R64.reuse, R70 ;  /* 0x00000046404a7220 */ /* 0x040fe20000410000 */
[----:B------:R-:W-:Y:S01]  /*8b40*/  FMUL.FTZ R71, R64, R66 ;  /* 0x0000004240477220 */ /* 0x000fe20000410000 */
[----:B------:R-:W-:-:S02]  /*8b50*/  HADD2.F32 R30, -RZ, R6.H0_H0 ;  /* 0x20000006ff1e7230 */ /* 0x000fc40000004100 */
[C---:B------:R-:W-:Y:S01]  /*8b60*/  FMUL.FTZ R64, R4.reuse, R69 ;  /* 0x0000004504407220 */ /* 0x040fe20000410000 */
[C---:B------:R-:W-:Y:S01]  /*8b70*/  FFMA.FTZ R74, R63.reuse, R66, -R74 ;  /* 0x000000423f4a7223 */ /* 0x040fe2000001084a */
[----:B------:R-:W-:Y:S01]  /*8b80*/  FFMA.FTZ R75, R63, R70, R71 ;  /* 0x000000463f4b7223 */ /* 0x000fe20000010047 */
[----:B------:R-:W-:Y:S02]  /*8b90*/  HADD2.F32 R31, -RZ, R6.H1_H1 ;  /* 0x30000006ff1f7230 */ /* 0x000fe40000004100 */
[-C--:B------:R-:W-:Y:S01]  /*8ba0*/  FMUL.FTZ R70, R4, R65.reuse ;  /* 0x0000004104467220 */ /* 0x080fe20000410000 */
[C---:B------:R-:W-:Y:S01]  /*8bb0*/  FFMA.FTZ R66, R7.reuse, R65, -R64 ;  /* 0x0000004107427223 */ /* 0x040fe20000010840 */
[----:B------:R-:W-:Y:S02]  /*8bc0*/  HADD2.F32 R6, -RZ, R5.H0_H0 ;  /* 0x20000005ff067230 */ /* 0x000fe40000004100 */
[--C-:B------:R-:W-:Y:S02]  /*8bd0*/  HADD2.F32 R65, -RZ, R78.reuse.H1_H1 ;  /* 0x3000004eff417230 */ /* 0x100fe40000004100 */
[----:B------:R-:W-:Y:S01]  /*8be0*/  FFMA.FTZ R69, R7, R69, R70 ;  /* 0x0000004507457223 */ /* 0x000fe20000010046 */
[----:B------:R-:W-:-:S02]  /*8bf0*/  HADD2.F32 R63, -RZ, R78.H0_H0 ;  /* 0x2000004eff3f7230 */ /* 0x000fc40000004100 */
[----:B------:R-:W-:Y:S02]  /*8c00*/  HADD2.F32 R5, -RZ, R5.H1_H1 ;  /* 0x30000005ff057230 */ /* 0x000fe40000004100 */
[C---:B------:R-:W-:Y:S01]  /*8c10*/  FMUL.FTZ R71, R31.reuse, R65 ;  /* 0x000000411f477220 */ /* 0x040fe20000410000 */
[----:B------:R-:W-:Y:S02]  /*8c20*/  HADD2.F32 R64, -RZ, R76.H0_H0 ;  /* 0x2000004cff407230 */ /* 0x000fe40000004100 */
[-C--:B------:R-:W-:Y:S01]  /*8c30*/  FMUL.FTZ R70, R31, R63.reuse ;  /* 0x0000003f1f467220 */ /* 0x080fe20000410000 */
[----:B------:R-:W-:Y:S02]  /*8c40*/  HADD2.F32 R4, -RZ, R77.H0_H0 ;  /* 0x2000004dff047230 */ /* 0x000fe40000004100 */
[C---:B------:R-:W-:Y:S01]  /*8c50*/  FFMA.FTZ R71, R30.reuse, R63, -R71 ;  /* 0x0000003f1e477223 */ /* 0x040fe20000010847 */
[C---:B------:R-:W-:Y:S01]  /*8c60*/  FMUL.FTZ R7, R5.reuse, R64 ;  /* 0x0000004005077220 */ /* 0x040fe20000410000 */
[----:B------:R-:W-:Y:S01]  /*8c70*/  FFMA.FTZ R70, R30, R65, R70 ;  /* 0x000000411e467223 */ /* 0x000fe20000010046 */
[----:B------:R-:W-:-:S02]  /*8c80*/  FMUL.FTZ R31, R5, R4 ;  /* 0x00000004051f7220 */ /* 0x000fc40000410000 */
[C---:B------:R-:W-:Y:S01]  /*8c90*/  FFMA.FTZ R5, R6.reuse, R4, -R7 ;  /* 0x0000000406057223 */ /* 0x040fe20000010807 */
[----:B------:R-:W-:Y:S01]  /*8ca0*/  F2FP.F16.F32.PACK_AB R7, R75, R74 ;  /* 0x0000004a4b07723e */ /* 0x000fe200000000ff */
[----:B------:R-:W-:Y:S01]  /*8cb0*/  FFMA.FTZ R64, R6, R64, R31 ;  /* 0x0000004006407223 */ /* 0x000fe2000001001f */
[----:B------:R-:W-:Y:S02]  /*8cc0*/  F2FP.F16.F32.PACK_AB R6, R70, R71 ;  /* 0x000000474606723e */ /* 0x000fe400000000ff */
[----:B------:R-:W-:Y:S02]  /*8cd0*/  F2FP.F16.F32.PACK_AB R4, R69, R66 ;  /* 0x000000424504723e */ /* 0x000fe400000000ff */
[----:B------:R-:W-:-:S05]  /*8ce0*/  F2FP.F16.F32.PACK_AB R5, R64, R5 ;  /* 0x000000054005723e */ /* 0x000fca00000000ff */
[----:B------:R0:W-:Y:S02]  /*8cf0*/  STS.128 [R2+0x18400], R4 ;  /* 0x0184000402007388 */ /* 0x0001e40000000c00 */
.L_x_12735:
[----:B------:R-:W-:Y:S05]  /*8d00*/  BSYNC B2 ;  /* 0x0000000000027941 */ /* 0x000fea0003800000 */
.L_x_12734:
[----:B------:R-:W-:Y:S05]  /*8d10*/  @P1 BRA `(.L_x_12733) ;  /* 0x0000000000a81947 */ /* 0x000fea0003800000 */
[----:B0-----:R-:W0:Y:S01]  /*8d20*/  LDS.128 R4, [R3] ;  /* 0x0000000003047984 */ /* 0x001e220000000c00 */
        /* <DEDUP_REMOVED lines=15> */
[----:B------:R-:W-:Y:S01]  /*8e20*/  FFMA.FTZ R70, R28, R63, R66 ;  /* 0x0000003f1c467223 */ /* 0x000fe20000010042 */
[----:B------:R-:W-:-:S02]  /*8e30*/  HADD2.F32 R25, -RZ, R6.H1_H1 ;  /* 0x30000006ff197230 */ /* 0x000fc40000004100 */
[----:B------:R-:W-:Y:S01]  /*8e40*/  FMUL.FTZ R64, R4, R68 ;  /* 0x0000004404407220 */ /* 0x000fe20000410000 */
[----:B------:R-:W-:Y:S02]  /*8e50*/  HADD2.F32 R29, -RZ, R67.H1_H1 ;  /* 0x30000043ff1d7230 */ /* 0x000fe40000004100 */
[----:B------:R-:W-:Y:S01]  /*8e60*/  FFMA.FTZ R65, R28, R31, -R65 ;  /* 0x0000001f1c417223 */ /* 0x000fe20000010841 */
[----:B------:R-:W-:Y:S02]  /*8e70*/  HADD2.F32 R6, -RZ, R5.H0_H0 ;  /* 0x20000005ff067230 */ /* 0x000fe40000004100 */
[-C--:B------:R-:W-:Y:S01]  /*8e80*/  FMUL.FTZ R66, R4, R30.reuse ;  /* 0x0000001e04427220 */ /* 0x080fe20000410000 */
[----:B------:R-:W-:Y:S02]  /*8e90*/  HADD2.F32 R67, -RZ, R67.H0_H0 ;  /* 0x20000043ff437230 */ /* 0x000fe40000004100 */
[----:B------:R-:W-:Y:S01]  /*8ea0*/  FFMA.FTZ R64, R7, R30, -R64 ;  /* 0x0000001e07407223 */ /* 0x000fe20000010840 */
[----:B------:R-:W-:-:S02]  /*8eb0*/  HADD2.F32 R5, -RZ, R5.H1_H1 ;  /* 0x30000005ff057230 */ /* 0x000fc40000004100 */
        /* <DEDUP_REMOVED lines=16> */
.L_x_12733:
[----:B------:R-:W-:Y:S05]  /*8fc0*/  BSYNC B1 ;  /* 0x0000000000017941 */ /* 0x000fea0003800000 */
.L_x_12732:
        /* <DEDUP_REMOVED lines=20> */
[----:B------:R-:W-:Y:S01]  /*9110*/  FMUL.FTZ R13, R13, R24 ;  /* 0x000000180d0d7220 */ /* 0x000fe20000410000 */
[----:B------:R-:W-:Y:S02]  /*9120*/  HADD2.F32 R4, -RZ, R4.H1_H1 ;  /* 0x30000004ff047230 */ /* 0x000fe40000004100 */
[--C-:B------:R-:W-:Y:S02]  /*9130*/  HADD2.F32 R10, -RZ, R6.reuse.H0_H0 ;  /* 0x20000006ff0a7230 */ /* 0x100fe40000004100 */
[----:B------:R-:W-:Y:S01]  /*9140*/  FFMA.FTZ R28, R12, R28, R13 ;  /* 0x0000001c0c1c7223 */ /* 0x000fe2000001000d */
[----:B------:R-:W-:-:S02]  /*9150*/  HADD2.F32 R11, -RZ, R6.H1_H1 ;  /* 0x30000006ff0b7230 */ /* 0x000fc40000004100 */
[----:B------:R-:W-:Y:S01]  /*9160*/  FFMA.FTZ R29, R12, R24, -R29 ;  /* 0x000000180c1d7223 */ /* 0x000fe2000001081d */
[--C-:B------:R-:W-:Y:S02]  /*9170*/  HADD2.F32 R13, -RZ, R44.reuse.H1_H1 ;  /* 0x3000002cff0d7230 */ /* 0x100fe40000004100 */
[C---:B------:R-:W-:Y:S01]  /*9180*/  FMUL.FTZ R30, R4.reuse, R25 ;  /* 0x00000019041e7220 */ /* 0x040fe20000410000 */
        /* <DEDUP_REMOVED lines=21> */
.L_x_12738:
[----:B------:R-:W-:Y:S05]  /*92e0*/  BSYNC B1 ;  /* 0x0000000000017941 */ /* 0x000fea0003800000 */
.L_x_12737:
        /* <DEDUP_REMOVED lines=44> */
.L_x_12723:
        /* <DEDUP_REMOVED lines=29> */
[----:B------:R-:W0:Y:S01]  /*9780*/  LDC R69, c[0x0][0x3f4] ;  /* 0x0000fd00ff457b82 */ /* 0x000e220000000800 */
[----:B------:R-:W1:Y:S01]  /*9790*/  SHFL.IDX PT, R5, R29, RZ, 0x1c1f ;  /* 0x001c1fff1d057589 */ /* 0x000e6200000e0000 */
[----:B------:R-:W-:-:S03]  /*97a0*/  IMAD R3, R28, R7, RZ ;  /* 0x000000071c037224 */ /* 0x000fc600078e02ff */
[----:B------:R-:W2:Y:S04]  /*97b0*/  SHFL.IDX PT, R4, R31, RZ, 0x1c1f ;  /* 0x001c1fff1f047589 */ /* 0x000ea800000e0000 */
[----:B------:R-:W3:Y:S04]  /*97c0*/  SHFL.IDX PT, R14, R44, RZ, 0x1c1f ;  /* 0x001c1fff2c0e7589 */ /* 0x000ee800000e0000 */
[----:B------:R-:W4:Y:S01]  /*97d0*/  SHFL.IDX PT, R6, R30, RZ, 0x1c1f ;  /* 0x001c1fff1e067589 */ /* 0x000f2200000e0000 */
[----:B0-----:R-:W-:-:S04]  /*97e0*/  ISETP.GE.AND P0, PT, R152, R69, PT ;  /* 0x000000459800720c */ /* 0x001fc80003f06270 */
[----:B------:R-:W-:-:S13]  /*97f0*/  ISETP.GE.OR P1, PT, R0, R3, P0 ;  /* 0x000000030000720c */ /* 0x000fda0000726670 */
[C---:B------:R-:W-:Y:S01]  /*9800*/  @!P1 IMAD.SHL.U32 R7, R152.reuse, 0x2, RZ ;  /* 0x0000000298079824 */ /* 0x040fe200078e00ff */
[----:B------:R-:W-:-:S04]  /*9810*/  @!P1 SHF.L.U64.HI R21, R152, 0x1, R153 ;  /* 0x0000000198159819 */ /* 0x000fc80000010299 */
[----:B-1----:R-:W-:-:S05]  /*9820*/  @!P1 IADD3 R8, P2, R5, R7, RZ ;  /* 0x0000000705089210 */ /* 0x002fca0007f5e0ff */
[----:B--2---:R-:W-:Y:S01]  /*9830*/  @!P1 IMAD.X R9, R4, 0x1, R21, P2 ;  /* 0x0000000104099824 */ /* 0x004fe200010e0615 */
[----:B---3--:R-:W-:-:S05]  /*9840*/  @!P1 IADD3 R4, P2, R14, R7, RZ ;  /* 0x000000070e049210 */ /* 0x008fca0007f5e0ff */
[----:B----4-:R-:W-:Y:S01]  /*9850*/  @!P1 IMAD.X R5, R6, 0x1, R21, P2 ;  /* 0x0000000106059824 */ /* 0x010fe200010e0615 */
[----:B------:R-:W2:Y:S05]  /*9860*/  @!P1 LD.E.128 R8, desc[UR42][R8.64] ;  /* 0x0000002a08089980 */ /* 0x000eaa000c101d00 */
[----:B------:R-:W3:Y:S01]  /*9870*/  @!P1 LD.E.128 R4, desc[UR42][R4.64] ;  /* 0x0000002a04049980 */ /* 0x000ee2000c101d00 */
[----:B------:R-:W-:Y:S02]  /*9880*/  CS2R R64, SRZ ;  /* 0x0000000000407805 */ /* 0x000fe4000001ff00 */
[----:B------:R-:W-:Y:S02]  /*9890*/  CS2R R66, SRZ ;  /* 0x0000000000427805 */ /* 0x000fe4000001ff00 */
[----:B------:R-:W-:Y:S01]  /*98a0*/  CS2R R20, SRZ ;  /* 0x0000000000147805 */ /* 0x000fe2000001ff00 */
[----:B------:R-:W0:Y:S01]  /*98b0*/  SHFL.IDX PT, R29, R29, 0x1, 0x1c1f ;  /* 0x003c1f001d1d7f89 */ /* 0x000e2200000e0000 */
[----:B------:R-:W-:-:S03]  /*98c0*/  CS2R R24, SRZ ;  /* 0x0000000000187805 */ /* 0x000fc6000001ff00 */
[----:B------:R1:W4:Y:S04]  /*98d0*/  SHFL.IDX PT, R28, R31, 0x1, 0x1c1f ;  /* 0x003c1f001f1c7f89 */ /* 0x00032800000e0000 */
[----:B------:R1:W0:Y:S04]  /*98e0*/  SHFL.IDX PT, R14, R44, 0x1, 0x1c1f ;  /* 0x003c1f002c0e7f89 */ /* 0x00022800000e0000 */
[----:B------:R-:W0:Y:S01]  /*98f0*/  SHFL.IDX PT, R30, R30, 0x1, 0x1c1f ;  /* 0x003c1f001e1e7f89 */ /* 0x000e2200000e0000 */
[----:B--2---:R-:W-:Y:S02]  /*9900*/  @!P1 IMAD.MOV.U32 R20, RZ, RZ, R10 ;  /* 0x000000ffff149224 */ /* 0x004fe400078e000a */
[----:B------:R-:W-:-:S02]  /*9910*/  @!P1 IMAD.MOV.U32 R21, RZ, RZ, R11 ;  /* 0x000000ffff159224 */ /* 0x000fc400078e000b */
[----:B------:R-:W-:Y:S02]  /*9920*/  @!P1 IMAD.MOV.U32 R24, RZ, RZ, R8 ;  /* 0x000000ffff189224 */ /* 0x000fe400078e0008 */
[----:B---3--:R-:W-:Y:S02]  /*9930*/  @!P1 IMAD.MOV.U32 R64, RZ, RZ, R6 ;  /* 0x000000ffff409224 */ /* 0x008fe400078e0006 */
[----:B------:R-:W-:Y:S02]  /*9940*/  @!P1 IMAD.MOV.U32 R66, RZ, RZ, R4 ;  /* 0x000000ffff429224 */ /* 0x000fe400078e0004 */
[----:B------:R-:W-:Y:S02]  /*9950*/  @!P1 IMAD.MOV.U32 R67, RZ, RZ, R5 ;  /* 0x000000ffff439224 */ /* 0x000fe400078e0005 */
[----:B------:R-:W-:Y:S02]  /*9960*/  @!P1 IMAD.MOV.U32 R25, RZ, RZ, R9 ;  /* 0x000000ffff199224 */ /* 0x000fe400078e0009 */
[----:B------:R-:W-:-:S02]  /*9970*/  @!P1 IMAD.MOV.U32 R65, RZ, RZ, R7 ;  /* 0x000000ffff419224 */ /* 0x000fc400078e0007 */
[----:B------:R-:W-:Y:S02]  /*9980*/  IMAD.MOV.U32 R4, RZ, RZ, R64 ;  /* 0x000000ffff047224 */ /* 0x000fe400078e0040 */
[----:B------:R-:W-:Y:S02]  /*9990*/  IMAD.MOV.U32 R6, RZ, RZ, R66 ;  /* 0x000000ffff067224 */ /* 0x000fe400078e0042 */
[----:B------:R-:W-:Y:S02]  /*99a0*/  IMAD.MOV.U32 R7, RZ, RZ, R67 ;  /* 0x000000ffff077224 */ /* 0x000fe400078e0043 */
[----:B------:R-:W-:Y:S01]  /*99b0*/  IMAD.MOV.U32 R10, RZ, RZ, R20 ;  /* 0x000000ffff0a7224 */ /* 0x000fe200078e0014 */
[----:B------:R-:W-:Y:S01]  /*99c0*/  PRMT R91, R4, 0x5410, R6 ;  /* 0x00005410045b7816 */ /* 0x000fe20000000006 */
[----:B------:R-:W-:Y:S01]  /*99d0*/  IMAD.MOV.U32 R11, RZ, RZ, R21 ;  /* 0x000000ffff0b7224 */ /* 0x000fe200078e0015 */
[----:B------:R-:W-:Y:S01]  /*99e0*/  PRMT R84, R7, 0x7610, R84 ;  /* 0x0000761007547816 */ /* 0x000fe20000000054 */
[----:B------:R-:W-:Y:S01]  /*99f0*/  IMAD.MOV.U32 R8, RZ, RZ, R24 ;  /* 0x000000ffff087224 */ /* 0x000fe200078e0018 */
[----:B------:R-:W-:Y:S01]  /*9a00*/  CS2R R6, SRZ ;  /* 0x0000000000067805 */ /* 0x000fe2000001ff00 */
[----:B------:R-:W-:Y:S01]  /*9a10*/  IMAD.MOV.U32 R9, RZ, RZ, R25 ;  /* 0x000000ffff097224 */ /* 0x000fe200078e0019 */
[----:B------:R-:W-:Y:S01]  /*9a20*/  PRMT R75, R10, 0x5410, R11 ;  /* 0x000054100a4b7816 */ /* 0x000fe2000000000b */
[----:B------:R-:W-:-:S03]  /*9a30*/  IMAD.MOV.U32 R5, RZ, RZ, R65 ;  /* 0x000000ffff057224 */ /* 0x000fc600078e0041 */
[----:B------:R-:W-:Y:S02]  /*9a40*/  PRMT R63, R8, 0x5410, R9 ;  /* 0x00005410083f7816 */ /* 0x000fe40000000009 */
[----:B01--4-:R-:W-:-:S07]  /*9a50*/  PRMT R85, R5, 0x7610, R85 ;  /* 0x0000761005557816 */ /* 0x013fce0000000055 */
.L_x_13079:
[----:B------:R-:W2:Y:S01]  /*9a60*/  LDL R5, [R1+0x224] ;  /* 0x0002240001057983 */ /* 0x000ea20000100800 */
[----:B------:R-:W-:Y:S01]  /*9a70*/  VIADD R0, R0, 0x40 ;  /* 0x0000004000007836 */ /* 0x000fe20000000000 */
[----:B------:R-:W-:Y:S01]  /*9a80*/  BSSY B1, `(.L_x_12740) ;  /* 0x0000016000017945 */ /* 0x000fe20003800000 */
        /* <DEDUP_REMOVED lines=15> */
[-C--:B------:R-:W-:Y:S02]  /*9b80*/  IADD3 R8, P1, R29, R4.reuse, RZ ;  /* 0x000000041d087210 */ /* 0x080fe40007f3e0ff */
[----:B------:R-:W-:-:S03]  /*9b90*/  IADD3 R4, P2, R14, R4, RZ ;  /* 0x000000040e047210 */ /* 0x000fc60007f5e0ff */
[--C-:B------:R-:W-:Y:S02]  /*9ba0*/  IMAD.X R9, R28, 0x1, R5.reuse, P1 ;  /* 0x000000011c097824 */ /* 0x100fe400008e0605 */
[----:B------:R-:W-:-:S04]  /*9bb0*/  IMAD.X R5, R30, 0x1, R5, P2 ;  /* 0x000000011e057824 */ /* 0x000fc800010e0605 */
[----:B------:R-:W5:Y:S04]  /*9bc0*/  LD.E.128 R8, desc[UR42][R8.64] ;  /* 0x0000002a08087980 */ /* 0x000f68000c101d00 */
[----:B------:R-:W5:Y:S02]  /*9bd0*/  LD.E.128 R4, desc[UR42][R4.64] ;  /* 0x0000002a04047980 */ /* 0x000f64000c101d00 */
.L_x_12741:
[----:B------:R-:W-:Y:S05]  /*9be0*/  BSYNC B1 ;  /* 0x0000000000017941 */ /* 0x000fea0003800000 */
.L_x_12740:
[----:B------:R-:W0:Y:S01]  /*9bf0*/  SYNCS.PHASECHK.TRANS64.TRYWAIT P1, [R2+URZ+0x32400], R13 ;  /* 0x0324000d020075a7 */ /* 0x000e22000802017f */
[----:B------:R-:W-:Y:S04]  /*9c00*/  BSSY B1, `(.L_x_12742) ;  /* 0x0000002000017945 */ /* 0x000fe80003800000 */
[----:B0-----:R-:W-:Y:S05]  /*9c10*/  @!P1 BRA `(.L_x_12743) ;  /* 0x0000032000a09947 */ /* 0x001fea0003800000 */
.L_x_13080:
[----:B------:R-:W-:Y:S05]  /*9c20*/  BSYNC B1 ;  /* 0x0000000000017941 */ /* 0x000fea0003800000 */
.L_x_12742:
[----:B------:R-:W2:Y:S01]  /*9c30*/  LDL R14, [R1+0x70] ;  /* 0x00007000010e7983 */ /* 0x000ea20000100800 */
[----:B0----5:R-:W-:Y:S01]  /*9c40*/  IMAD.MOV.U32 R13, RZ, RZ, R4 ;  /* 0x000000ffff0d7224 */ /* 0x021fe200078e0004 */
[----:B------:R-:W-:Y:S01]  /*9c50*/  BSSY B1, `(.L_x_12744) ;  /* 0x0000072000017945 */ /* 0x000fe20003800000 */
[----:B------:R-:W-:Y:S02]  /*9c60*/  IMAD.MOV.U32 R0, RZ, RZ, R6 ;  /* 0x000000ffff007224 */ /* 0x000fe400078e0006 */
[----:B------:R-:W-:Y:S01]  /*9c70*/  IMAD.MOV.U32 R12, RZ, RZ, R7 ;  /* 0x000000ffff0c7224 */ /* 0x000fe200078e0007 */
[----:B------:R-:W-:Y:S01]  /*9c80*/  PRMT R44, R13, 0x7610, R44 ;  /* 0x000076100d2c7816 */ /* 0x000fe2000000002c */
[----:B------:R-:W-:Y:S02]  /*9c90*/  IMAD.MOV.U32 R13, RZ, RZ, R8 ;  /* 0x000000ffff0d7224 */ /* 0x000fe400078e0008 */
[----:B------:R-:W-:Y:S01]  /*9ca0*/  IMAD.IADD R69, R152, 0x1, R69 ;  /* 0x0000000198457824 */ /* 0x000fe200078e0245 */
[----:B------:R-:W-:Y:S01]  /*9cb0*/  PRMT R0, R0, 0x5410, R12 ;  /* 0x0000541000007816 */ /* 0x000fe2000000000c */
[----:B------:R-:W-:-:S02]  /*9cc0*/  IMAD.MOV.U32 R12, RZ, RZ, R5 ;  /* 0x000000ffff0c7224 */ /* 0x000fc400078e0005 */
[----:B------:R-:W-:Y:S01]  /*9cd0*/  IMAD.MOV.U32 R68, RZ, RZ, R11 ;  /* 0x000000ffff447224 */ /* 0x000fe200078e000b */
[----:B------:R-:W-:Y:S02]  /*9ce0*/  LOP3.LUT R69, R69, 0x38, RZ, 0xc0, !PT ;  /* 0x0000003845457812 */ /* 0x000fe400078ec0ff */
[----:B------:R-:W-:Y:S01]  /*9cf0*/  PRMT R44, R44, 0x5410, R12 ;  /* 0x000054102c2c7816 */ /* 0x000fe2000000000c */
[----:B--2---:R-:W-:-:S05]  /*9d00*/  IMAD R3, R14, -0x80, R3 ;  /* 0xffffff800e037824 */ /* 0x004fca00078e0203 */
[----:B------:R-:W-:-:S04]  /*9d10*/  VIMNMX R3, R3, 0x80, PT ;  /* 0x0000008003037848 */ /* 0x000fc80003fe0100 */
[-C--:B------:R-:W-:Y:S02]  /*9d20*/  ISETP.GE.OR P1, PT, R22, R3.reuse, P0 ;  /* 0x000000031600720c */ /* 0x080fe40000726670 */
[----:B------:R-:W-:Y:S01]  /*9d30*/  ISETP.GE.OR P0, PT, R156, R3, P0 ;  /* 0x000000039c00720c */ /* 0x000fe20000706670 */
[----:B------:R-:W-:-:S05]  /*9d40*/  IMAD.MOV.U32 R3, RZ, RZ, R9 ;  /* 0x000000ffff037224 */ /* 0x000fca00078e0009 */
[----:B------:R-:W-:Y:S01]  /*9d50*/  PRMT R74, R13, 0x5410, R3 ;  /* 0x000054100d4a7816 */ /* 0x000fe20000000003 */
[----:B------:R-:W-:-:S04]  /*9d60*/  IMAD.MOV.U32 R3, RZ, RZ, R10 ;  /* 0x000000ffff037224 */ /* 0x000fc800078e000a */
[----:B------:R-:W-:Y:S05]  /*9d70*/  @P1 BRA `(.L_x_12745) ;  /* 0x00000004007c1947 */ /* 0x000fea0003800000 */
[----:B------:R-:W2:Y:S01]  /*9d80*/  LDL R15, [R1+0x478] ;  /* 0x00047800010f7983 */ /* 0x000ea20000100800 */
[--C-:B------:R-:W-:Y:S01]  /*9d90*/  SHF.R.U64 R24, R24, 0x10, R25.reuse ;  /* 0x0000001018187819 */ /* 0x100fe20000001219 */
[----:B------:R-:W-:Y:S01]  /*9da0*/  HADD2.F32 R84, -RZ, R84.H0_H0 ;  /* 0x20000054ff547230 */ /* 0x000fe20000004100 */
[----:B------:R-:W-:Y:S01]  /*9db0*/  SHF.R.U32.HI R81, RZ, 0x10, R25 ;  /* 0x00000010ff517819 */ /* 0x000fe20000011619 */
[--C-:B------:R-:W-:Y:S01]  /*9dc0*/  HADD2.F32 R82, -RZ, R63.reuse.H1_H1 ;  /* 0x3000003fff527230 */ /* 0x100fe20000004100 */
[--C-:B------:R-:W-:Y:S01]  /*9dd0*/  SHF.R.U64 R25, R66, 0x10, R67.reuse ;  /* 0x0000001042197819 */ /* 0x100fe20000001243 */
[----:B------:R-:W-:Y:S01]  /*9de0*/  HADD2.F32 R63, -RZ, R63.H0_H0 ;  /* 0x2000003fff3f7230 */ /* 0x000fe20000004100 */
[----:B------:R-:W-:Y:S01]  /*9df0*/  SHF.R.U32.HI R83, RZ, 0x10, R67 ;  /* 0x00000010ff537819 */ /* 0x000fe20000011643 */
[----:B------:R-:W-:Y:S01]  /*9e00*/  HADD2.F32 R81, -RZ, R81.H0_H0 ;  /* 0x20000051ff517230 */ /* 0x000fe20000004100 */
[--C-:B------:R-:W-:Y:S02]  /*9e10*/  SHF.R.U64 R20, R20, 0x10, R21.reuse ;  /* 0x0000001014147819 */ /* 0x100fe40000001215 */
[----:B------:R-:W-:Y:S01]  /*9e20*/  SHF.R.U32.HI R89, RZ, 0x10, R21 ;  /* 0x00000010ff597819 */ /* 0x000fe20000011615 */
[----:B------:R-:W-:Y:S01]  /*9e30*/  HADD2.F32 R83, -RZ, R83.H0_H0 ;  /* 0x20000053ff537230 */ /* 0x000fe20000004100 */
[----:B------:R-:W-:-:S02]  /*9e40*/  SHF.R.U64 R21, R64, 0x10, R65 ;  /* 0x0000001040157819 */ /* 0x000fc40000001241 */
[----:B------:R-:W-:Y:S01]  /*9e50*/  SHF.R.U32.HI R87, RZ, 0x10, R65 ;  /* 0x00000010ff577819 */ /* 0x000fe20000011641 */
[----:B--2---:R-:W-:-:S05]  /*9e60*/  IMAD.SHL.U32 R12, R15, 0x40, RZ ;  /* 0x000000400f0c7824 */ /* 0x004fca00078e00ff */
[----:B------:R-:W-:-:S04]  /*9e70*/  LOP3.LUT R29, R12, 0x1c0, RZ, 0xc0, !PT ;  /* 0x000001c00c1d7812 */ /* 0x000fc800078ec0ff */
[----:B------:R-:W-:Y:S02]  /*9e80*/  LOP3.LUT R12, R29, 0x38, R152, 0xf8, !PT ;  /* 0x000000381d0c7812 */ /* 0x000fe400078ef898 */
[----:B------:R-:W-:-:S04]  /*9e90*/  SHF.R.U32.HI R14, RZ, 0x3, R29 ;  /* 0x00000003ff0e7819 */ /* 0x000fc8000001161d */
[----:B------:R-:W-:Y:S02]  /*9ea0*/  LOP3.LUT R13, R12, R14, RZ, 0x3c, !PT ;  /* 0x0000000e0c0d7212 */ /* 0x000fe400078e3cff */
[----:B------:R-:W-:-:S03]  /*9eb0*/  LOP3.LUT R29, R14, R69, R29, 0x1e, !PT ;  /* 0x000000450e1d7212 */ /* 0x000fc600078e1e1d */
        /* <DEDUP_REMOVED lines=9> */
[----:B------:R-:W-:-:S02]  /*9f50*/  HADD2.F32 R65, -RZ, R13.H0_H0 ;  /* 0x2000000dff417230 */ /* 0x000fc40000004100 */
[----:B------:R-:W-:Y:S02]  /*9f60*/  HADD2.F32 R77, -RZ, R29.H1_H1 ;  /* 0x3000001dff4d7230 */ /* 0x000fe40000004100 */
[C---:B------:R-:W-:Y:S01]  /*9f70*/  FMUL.FTZ R86, R15.reuse, R84 ;  /* 0x000000540f567220 */ /* 0x040fe20000410000 */
[-C--:B------:R-:W-:Y:S01]  /*9f80*/  FMUL.FTZ R88, R15, R82.reuse ;  /* 0x000000520f587220 */ /* 0x080fe20000410000 */
        /* <DEDUP_REMOVED lines=9> */
[----:B------:R-:W-:Y:S02]  /*a020*/  HADD2.F32 R80, -RZ, R31.H1_H1 ;  /* 0x3000001fff507230 */ /* 0x000fe40000004100 */
[-C--:B------:R-:W-:Y:S01]  /*a030*/  FMUL.FTZ R79, R79, R82.reuse ;  /* 0x000000524f4f7220 */ /* 0x080fe20000410000 */
[----:B------:R-:W-:Y:S02]  /*a040*/  HADD2.F32 R77, -RZ, R87.H0_H0 ;  /* 0x20000057ff4d7230 */ /* 0x000fe40000004100 */
[C---:B------:R-:W-:Y:S01]  /*a050*/  FFMA.FTZ R88, R66.reuse, R83, R65 ;  /* 0x0000005342587223 */ /* 0x040fe20000010041 */
[----:B------:R-:W-:Y:S01]  /*a060*/  FFMA.FTZ R84, R66, R81, -R85 ;  /* 0x0000005142547223 */ /* 0x000fe20000010855 */
[----:B------:R-:W-:Y:S01]  /*a070*/  FFMA.FTZ R90, R67, R82, -R90 ;  /* 0x00000052435a7223 */ /* 0x000fe2000001085a */
[----:B------:R-:W-:-:S02]  /*a080*/  HADD2.F32 R65, -RZ, R89.H0_H0 ;  /* 0x20000059ff417230 */ /* 0x000fc40000004100 */
[----:B------:R-:W-:Y:S01]  /*a090*/  FFMA.FTZ R79, R67, R86, R79 ;  /* 0x00000056434f7223 */ /* 0x000fe2000001004f */
[----:B------:R-:W-:Y:S02]  /*a0a0*/  HADD2.F32 R31, -RZ, R28.H0_H0 ;  /* 0x2000001cff1f7230 */ /* 0x000fe40000004100 */
[C---:B------:R-:W-:Y:S01]  /*a0b0*/  FMUL.FTZ R67, R80.reuse, R77 ;  /* 0x0000004d50437220 */ /* 0x040fe20000410000 */
[----:B------:R-:W-:Y:S02]  /*a0c0*/  HADD2.F32 R66, -RZ, R91.H1_H1 ;  /* 0x3000005bff427230 */ /* 0x000fe40000004100 */
[-C--:B------:R-:W-:Y:S01]  /*a0d0*/  FMUL.FTZ R83, R80, R65.reuse ;  /* 0x0000004150537220 */ /* 0x080fe20000410000 */
[----:B------:R-:W-:Y:S02]  /*a0e0*/  HADD2.F32 R64, -RZ, R12.H0_H0 ;  /* 0x2000000cff407230 */ /* 0x000fe40000004100 */
[----:B------:R-:W-:Y:S01]  /*a0f0*/  FFMA.FTZ R81, R76, R65, -R67 ;  /* 0x000000414c517223 */ /* 0x000fe20000010843 */
[----:B------:R-:W-:-:S02]  /*a100*/  HADD2.F32 R78, -RZ, R30.H0_H0 ;  /* 0x2000001eff4e7230 */ /* 0x000fc40000004100 */
[CC--:B------:R-:W-:Y:S01]  /*a110*/  FMUL.FTZ R67, R31.reuse, R66.reuse ;  /* 0x000000421f437220 */ /* 0x0c0fe20000410000 */
[----:B------:R-:W-:Y:S02]  /*a120*/  HADD2.F32 R65, -RZ, R91.H0_H0 ;  /* 0x2000005bff417230 */ /* 0x000fe40000004100 */
[----:B------:R-:W-:Y:S01]  /*a130*/  FMUL.FTZ R31, R31, R63 ;  /* 0x0000003f1f1f7220 */ /* 0x000fe20000410000 */
[----:B------:R-:W-:Y:S02]  /*a140*/  HADD2.F32 R75, -RZ, R75.H0_H0 ;  /* 0x2000004bff4b7230 */ /* 0x000fe40000004100 */
[----:B------:R-:W-:Y:S01]  /*a150*/  FFMA.FTZ R80, R76, R77, R83 ;  /* 0x0000004d4c507223 */ /* 0x000fe20000010053 */
[----:B------:R-:W-:Y:S01]  /*a160*/  FFMA.FTZ R67, R64, R63, -R67 ;  /* 0x0000003f40437223 */ /* 0x000fe20000010843 */
[----:B------:R-:W-:Y:S02]  /*a170*/  HADD2.F32 R13, -RZ, R14.H0_H0 ;  /* 0x2000000eff0d7230 */ /* 0x000fe40000004100 */
[----:B------:R-:W-:Y:S01]  /*a180*/  FMUL.FTZ R76, R78, R65 ;  /* 0x000000414e4c7220 */ /* 0x000fe20000410000 */
[----:B------:R-:W-:Y:S01]  /*a190*/  FFMA.FTZ R64, R64, R66, R31 ;  /* 0x0000004240407223 */ /* 0x000fe2000001001f */
[----:B------:R-:W-:-:S02]  /*a1a0*/  HADD2.F32 R28, -RZ, R28.H1_H1 ;  /* 0x3000001cff1c7230 */ /* 0x000fc40000004100 */
[-C--:B------:R-:W-:Y:S01]  /*a1b0*/  FMUL.FTZ R78, R78, R75.reuse ;  /* 0x0000004b4e4e7220 */ /* 0x080fe20000410000 */
[----:B------:R-:W-:Y:S02]  /*a1c0*/  HADD2.F32 R30, -RZ, R30.H1_H1 ;  /* 0x3000001eff1e7230 */ /* 0x000fe40000004100 */
[C---:B------:R-:W-:Y:S01]  /*a1d0*/  FFMA.FTZ R76, R13.reuse, R75, -R76 ;  /* 0x0000004b0d4c7223 */ /* 0x040fe2000001084c */
[----:B------:R-:W-:Y:S02]  /*a1e0*/  HADD2.F32 R31, -RZ, R25.H0_H0 ;  /* 0x20000019ff1f7230 */ /* 0x000fe40000004100 */
[----:B------:R-:W-:Y:S01]  /*a1f0*/  FFMA.FTZ R78, R13, R65, R78 ;  /* 0x000000410d4e7223 */ /* 0x000fe2000001004e */
[----:B------:R-:W-:Y:S01]  /*a200*/  HADD2.F32 R63, -RZ, R21.H0_H0 ;  /* 0x20000015ff3f7230 */ /* 0x000fe20000004100 */
[----:B------:R-:W-:Y:S01]  /*a210*/  F2FP.F16.F32.PACK_AB R29, R88, R29 ;  /* 0x0000001d581d723e */ /* 0x000fe200000000ff */
        /* <DEDUP_REMOVED lines=21> */
.L_x_12745:
[----:B------:R-:W-:Y:S05]  /*a370*/  BSYNC B1 ;  /* 0x0000000000017941 */ /* 0x000fea0003800000 */
.L_x_12744:
[----:B------:R-:W-:Y:S01]  /*a380*/  PRMT R66, R3, 0x5410, R68 ;  /* 0x0000541003427816 */ /* 0x000fe20000000044 */
[----:B------:R-:W-:Y:S06]  /*a390*/  @P0 BRA `(.L_x_12736) ;  /* 0x0000000400600947 */ /* 0x000fec0003800000 */
[----:B------:R-:W2:Y:S01]  /*a3a0*/  LDL R75, [R1+0x510] ;  /* 0x00051000014b7983 */ /* 0x000ea20000100800 */
[----:B------:R-:W-:Y:S01]  /*a3b0*/  LOP3.LUT R69, R191, R69, R190, 0x1e, !PT ;  /* 0x00000045bf457212 */ /* 0x000fe200078e1ebe */
[--C-:B------:R-:W-:Y:S01]  /*a3c0*/  HADD2.F32 R21, -RZ, R44.reuse.H1_H1 ;  /* 0x3000002cff157230 */ /* 0x100fe20000004100 */
[----:B------:R-:W-:Y:S01]  /*a3d0*/  SHF.R.U32.HI R20, RZ, 0x10, R5 ;  /* 0x00000010ff147819 */ /* 0x000fe20000011605 */
[----:B------:R-:W-:Y:S01]  /*a3e0*/  HADD2.F32 R44, -RZ, R44.H0_H0 ;  /* 0x2000002cff2c7230 */ /* 0x000fe20000004100 */
[----:B0-----:R-:W-:Y:S01]  /*a3f0*/  SHF.R.U64 R71, R8, 0x10, R9 ;  /* 0x0000001008477819 */ /* 0x001fe20000001209 */
[----:B------:R-:W-:Y:S01]  /*a400*/  IMAD.IADD R69, R192, 0x1, R69 ;  /* 0x00000001c0457824 */ /* 0x000fe200078e0245 */
[--C-:B------:R-:W-:Y:S01]  /*a410*/  SHF.R.U64 R70, R10, 0x10, R11.reuse ;  /* 0x000000100a467819 */ /* 0x100fe2000000120b */
[----:B------:R-:W-:Y:S01]  /*a420*/  HADD2.F32 R20, -RZ, R20.H0_H0 ;  /* 0x20000014ff147230 */ /* 0x000fe20000004100 */
[----:B------:R-:W-:Y:S01]  /*a430*/  SHF.R.U32.HI R68, RZ, 0x10, R11 ;  /* 0x00000010ff447819 */ /* 0x000fe2000001160b */
[----:B------:R-:W-:Y:S01]  /*a440*/  IMAD R2, R69, 0x2, R2 ;  /* 0x0000000245027824 */ /* 0x000fe200078e0202 */
[----:B------:R-:W-:Y:S01]  /*a450*/  SHF.R.U32.HI R24, RZ, 0x10, R9 ;  /* 0x00000010ff187819 */ /* 0x000fe20000011609 */
[--C-:B------:R-:W-:Y:S01]  /*a460*/  HADD2.F32 R11, -RZ, R74.reuse.H1_H1 ;  /* 0x3000004aff0b7230 */ /* 0x100fe20000004100 */
[----:B------:R-:W-:Y:S01]  /*a470*/  SHF.R.U64 R69, R4, 0x10, R5 ;  /* 0x0000001004457819 */ /* 0x000fe20000001205 */
[----:B------:R-:W-:Y:S01]  /*a480*/  HADD2.F32 R74, -RZ, R74.H0_H0 ;  /* 0x2000004aff4a7230 */ /* 0x000fe20000004100 */
[----:B------:R-:W0:Y:S01]  /*a490*/  LDS.128 R28, [R2+0x18400] ;  /* 0x01840000021c7984 */ /* 0x000e220000000c00 */
[----:B------:R-:W-:-:S02]  /*a4a0*/  SHF.R.U64 R67, R6, 0x10, R7 ;  /* 0x0000001006437819 */ /* 0x000fc40000001207 */
[----:B------:R-:W-:Y:S01]  /*a4b0*/  SHF.R.U32.HI R65, RZ, 0x10, R7 ;  /* 0x00000010ff417819 */ /* 0x000fe20000011607 */
[--C-:B0-----:R-:W-:Y:S02]  /*a4c0*/  HADD2.F32 R8, -RZ, R29.reuse.H0_H0 ;  /* 0x2000001dff087230 */ /* 0x101fe40000004100 */
[----:B------:R-:W-:Y:S02]  /*a4d0*/  HADD2.F32 R29, -RZ, R29.H1_H1 ;  /* 0x3000001dff1d7230 */ /* 0x000fe40000004100 */
[----:B------:R-:W-:Y:S02]  /*a4e0*/  HADD2.F32 R7, -RZ, R28.H0_H0 ;  /* 0x2000001cff077230 */ /* 0x000fe40000004100 */
[C---:B------:R-:W-:Y:S01]  /*a4f0*/  FMUL.FTZ R25, R8.reuse, R21 ;  /* 0x0000001508197220 */ /* 0x040fe20000410000 */
[----:B------:R-:W-:Y:S01]  /*a500*/  FMUL.FTZ R63, R8, R11 ;  /* 0x0000000b083f7220 */ /* 0x000fe20000410000 */
[----:B------:R-:W-:Y:S02]  /*a510*/  HADD2.F32 R8, -RZ, R24.H0_H0 ;  /* 0x20000018ff087230 */ /* 0x000fe40000004100 */
[----:B------:R-:W-:Y:S01]  /*a520*/  FMUL.FTZ R24, R29, R20 ;  /* 0x000000141d187220 */ /* 0x000fe20000410000 */
[----:B------:R-:W-:-:S02]  /*a530*/  HADD2.F32 R9, -RZ, R30.H0_H0 ;  /* 0x2000001eff097230 */ /* 0x000fc40000004100 */
[--C-:B------:R-:W-:Y:S02]  /*a540*/  HADD2.F32 R10, -RZ, R31.reuse.H0_H0 ;  /* 0x2000001fff0a7230 */ /* 0x100fe40000004100 */
[----:B------:R-:W-:Y:S01]  /*a550*/  FMUL.FTZ R64, R29, R8 ;  /* 0x000000081d407220 */ /* 0x000fe20000410000 */
        /* <DEDUP_REMOVED lines=8> */
[----:B------:R-:W-:Y:S01]  /*a5e0*/  FFMA.FTZ R63, R4, R21, R63 ;  /* 0x00000015043f7223 */ /* 0x000fe2000001003f */
[----:B------:R-:W-:Y:S01]  /*a5f0*/  FFMA.FTZ R24, R13, R8, -R24 ;  /* 0x000000080d187223 */ /* 0x000fe20000010818 */
[C---:B------:R-:W-:Y:S01]  /*a600*/  FMUL.FTZ R4, R7.reuse, R44 ;  /* 0x0000002c07047220 */ /* 0x040fe20000410000 */
[----:B------:R-:W-:Y:S02]  /*a610*/  HADD2.F32 R8, -RZ, R0.H0_H0 ;  /* 0x20000000ff087230 */ /* 0x000fe40000004100 */
[----:B------:R-:W-:Y:S01]  /*a620*/  FMUL.FTZ R7, R7, R74 ;  /* 0x0000004a07077220 */ /* 0x000fe20000410000 */
[----:B------:R-:W-:-:S02]  /*a630*/  HADD2.F32 R5, -RZ, R14.H0_H0 ;  /* 0x2000000eff057230 */ /* 0x000fc40000004100 */
[----:B------:R-:W-:Y:S01]  /*a640*/  FFMA.FTZ R74, R3, R74, -R4 ;  /* 0x0000004a034a7223 */ /* 0x000fe20000010804 */
[----:B------:R-:W-:Y:S01]  /*a650*/  FFMA.FTZ R64, R13, R20, R64 ;  /* 0x000000140d407223 */ /* 0x000fe20000010040 */
[--C-:B------:R-:W-:Y:S02]  /*a660*/  HADD2.F32 R4, -RZ, R66.reuse.H0_H0 ;  /* 0x20000042ff047230 */ /* 0x100fe40000004100 */
[----:B------:R-:W-:Y:S01]  /*a670*/  FFMA.FTZ R44, R3, R44, R7 ;  /* 0x0000002c032c7223 */ /* 0x000fe20000010007 */
[C---:B------:R-:W-:Y:S01]  /*a680*/  FMUL.FTZ R20, R9.reuse, R8 ;  /* 0x0000000809147220 */ /* 0x040fe20000410000 */
[----:B------:R-:W-:Y:S02]  /*a690*/  HADD2.F32 R3, -RZ, R66.H1_H1 ;  /* 0x30000042ff037230 */ /* 0x000fe40000004100 */
[----:B------:R-:W-:Y:S02]  /*a6a0*/  HADD2.F32 R7, -RZ, R0.H1_H1 ;  /* 0x30000000ff077230 */ /* 0x000fe40000004100 */
[----:B------:R-:W-:Y:S01]  /*a6b0*/  FMUL.FTZ R66, R9, R4 ;  /* 0x0000000409427220 */ /* 0x000fe20000410000 */
[----:B------:R-:W-:-:S02]  /*a6c0*/  HADD2.F32 R6, -RZ, R15.H0_H0 ;  /* 0x2000000fff067230 */ /* 0x000fc40000004100 */
[C---:B------:R-:W-:Y:S01]  /*a6d0*/  FFMA.FTZ R20, R5.reuse, R4, -R20 ;  /* 0x0000000405147223 */ /* 0x040fe20000010814 */
[----:B------:R-:W-:Y:S02]  /*a6e0*/  HADD2.F32 R0, -RZ, R68.H0_H0 ;  /* 0x20000044ff007230 */ /* 0x000fe40000004100 */
[C---:B------:R-:W-:Y:S01]  /*a6f0*/  FMUL.FTZ R9, R10.reuse, R7 ;  /* 0x000000070a097220 */ /* 0x040fe20000410000 */
[----:B------:R-:W-:Y:S02]  /*a700*/  HADD2.F32 R4, -RZ, R65.H0_H0 ;  /* 0x20000041ff047230 */ /* 0x000fe40000004100 */
[-C--:B------:R-:W-:Y:S01]  /*a710*/  FMUL.FTZ R68, R10, R3.reuse ;  /* 0x000000030a447220 */ /* 0x080fe20000410000 */
[----:B------:R-:W-:Y:S01]  /*a720*/  FFMA.FTZ R10, R5, R8, R66 ;  /* 0x00000008050a7223 */ /* 0x000fe20000010042 */
[----:B------:R-:W-:Y:S02]  /*a730*/  HADD2.F32 R15, -RZ, R15.H1_H1 ;  /* 0x3000000fff0f7230 */ /* 0x000fe40000004100 */
        /* <DEDUP_REMOVED lines=30> */
.L_x_12736:
[----:B------:R-:W-:Y:S05]  /*a920*/  BSYNC B0 ;  /* 0x0000000000007941 */ /* 0x000fea0003800000 */
.L_x_12722:
        /* <DEDUP_REMOVED lines=8> */
.L_x_12719:
[----:B------:R-:W4:Y:S01]  /*a9b0*/  S2R R0, SR_TID.X ;  /* 0x0000000000007919 */ /* 0x000f220000002100 */
[----:B------:R-:W-:Y:S05]  /*a9c0*/  WARPSYNC.ALL ;  /* 0x0000000000007948 */ /* 0x000fea0003800000 */
[----:B----4-:R-:W-:-:S05]  /*a9d0*/  SHF.R.U32.HI R0, RZ, 0x7, R0 ;  /* 0x00000007ff007819 */ /* 0x010fca0000011600 */
[----:B------:R-:W-:Y:S02]  /*a9e0*/  VIADD R0, R0, 0x8 ;  /* 0x0000000800007836 */ /* 0x000fe40000000000 */
[----:B0123--:R-:W-:Y:S01]  /*a9f0*/  IMAD.MOV.U32 R4, RZ, RZ, R38 ;  /* 0x000000ffff047224 */ /* 0x00ffe200078e0026 */
[----:B------:R-:W-:Y:S01]  /*aa00*/  UIADD3 UR4, UP0, UR37, 0x228, URZ ;  /* 0x0000022825047890 */ /* 0x000fe2000ff1e03f */
[----:B------:R-:W-:Y:S01]  /*aa10*/  IMAD.MOV.U32 R5, RZ, RZ, R53 ;  /* 0x000000ffff057224 */ /* 0x000fe200078e0035 */
[----:B------:R0:W-:Y:S01]  /*aa20*/  BAR.SYNC.DEFER_BLOCKING R0, 0x100 ;  /* 0x000400000000751d */ /* 0x0001e20000010000 */
[----:B------:R-:W-:Y:S01]  /*aa30*/  IMAD.MOV.U32 R6, RZ, RZ, R61 ;  /* 0x000000ffff067224 */ /* 0x000fe200078e003d */
[----:B------:R-:W-:Y:S01]  /*aa40*/  UIADD3.X UR5, URZ, UR36, URZ, UP0, !UPT ;  /* 0x000000243f057290 */ /* 0x000fe200087fe43f */
[----:B------:R-:W-:Y:S01]  /*aa50*/  IMAD.MOV.U32 R7, RZ, RZ, R62 ;  /* 0x000000ffff077224 */ /* 0x000fe200078e003e */
[----:B------:R-:W-:Y:S01]  /*aa60*/  MOV R228, 0xad80 ;  /* 0x0000ad8000e47802 */ /* 0x000fe20000000f00 */
[----:B------:R-:W-:Y:S01]  /*aa70*/  IMAD.U32 R9, RZ, RZ, UR48 ;  /* 0x00000030ff097e24 */ /* 0x000fe2000f8e00ff */
[----:B------:R-:W-:Y:S01]  /*aa80*/  BSSY B0, `(.L_x_12746) ;  /* 0x0000030000007945 */ /* 0x000fe20003800000 */
[----:B------:R-:W-:Y:S01]  /*aa90*/  IMAD.U32 R8, RZ, RZ, UR4 ;  /* 0x00000004ff087e24 */ /* 0x000fe2000f8e00ff */
[----:B------:R1:W-:Y:S01]  /*aaa0*/  STL.128 [R1+0x180], R4 ;  /* 0x0001800401007387 */ /* 0x0003e20000100c00 */
[----:B0-----:R-:W-:-:S02]  /*aab0*/  IMAD.U32 R0, RZ, RZ, UR46 ;  /* 0x0000002eff007e24 */ /* 0x001fc4000f8e00ff */
[----:B------:R-:W-:Y:S01]  /*aac0*/  IMAD.MOV.U32 R24, RZ, RZ, R58 ;  /* 0x000000ffff187224 */ /* 0x000fe200078e003a */
[----:B------:R-:W-:Y:S01]  /*aad0*/  STL.64 [R1+0x210], R32 ;  /* 0x0002102001007387 */ /* 0x000fe20000100a00 */
[----:B------:R-:W-:Y:S02]  /*aae0*/  IMAD.MOV.U32 R25, RZ, RZ, R57 ;  /* 0x000000ffff197224 */ /* 0x000fe400078e0039 */
[----:B------:R-:W-:Y:S02]  /*aaf0*/  IMAD.U32 R2, RZ, RZ, UR39 ;  /* 0x00000027ff027e24 */ /* 0x000fe4000f8e00ff */
[----:B------:R-:W-:Y:S01]  /*ab00*/  IMAD.U32 R3, RZ, RZ, UR47 ;  /* 0x0000002fff037e24 */ /* 0x000fe2000f8e00ff */
[----:B------:R-:W-:Y:S04]  /*ab10*/  STL.128 [R1+0x1a0], R24 ;  /* 0x0001a01801007387 */ /* 0x000fe80000100c00 */
[----:B------:R0:W-:Y:S01]  /*ab20*/  STL.64 [R1+0x178], R2 ;  /* 0x0001780201007387 */ /* 0x0001e20000100a00 */
[----:B-1----:R-:W-:-:S02]  /*ab30*/  IMAD.MOV.U32 R4, RZ, RZ, R40 ;  /* 0x000000ffff047224 */ /* 0x002fc400078e0028 */
[----:B------:R-:W-:Y:S02]  /*ab40*/  IMAD.MOV.U32 R5, RZ, RZ, R56 ;  /* 0x000000ffff057224 */ /* 0x000fe400078e0038 */
[----:B------:R-:W-:Y:S02]  /*ab50*/  IMAD.MOV.U32 R6, RZ, RZ, R54 ;  /* 0x000000ffff067224 */ /* 0x000fe400078e0036 */
[----:B------:R-:W-:Y:S02]  /*ab60*/  IMAD.MOV.U32 R7, RZ, RZ, R55 ;  /* 0x000000ffff077224 */ /* 0x000fe400078e0037 */
[----:B0-----:R-:W-:-:S03]  /*ab70*/  VIADD R2, R204, 0xffffffff ;  /* 0xffffffffcc027836 */ /* 0x001fc60000000000 */
        /* <DEDUP_REMOVED lines=10> */
[----:B------:R-:W-:Y:S02]  /*ac20*/  IMAD.MOV.U32 R7, RZ, RZ, R46 ;  /* 0x000000ffff077224 */ /* 0x000fe400078e002e */
[----:B------:R-:W-:-:S03]  /*ac30*/  IMAD.MOV.U32 R18, RZ, RZ, R35 ;  /* 0x000000ffff127224 */ /* 0x000fc600078e0023 */
[----:B------:R0:W-:Y:S04]  /*ac40*/  STL.128 [R1+0x1f0], R4 ;  /* 0x0001f00401007387 */ /* 0x0001e80000100c00 */
        /* <DEDUP_REMOVED lines=10> */
[----:B------:R-:W-:Y:S01]  /*acf0*/  IMAD.U32 R9, RZ, RZ, UR5 ;  /* 0x00000005ff097e24 */ /* 0x000fe2000f8e00ff */
[----:B------:R-:W-:-:S02]  /*ad00*/  UIADD3 UR5, UR37, 0x178, URZ ;  /* 0x0000017825057890 */ /* 0x000fc4000fffe03f */
[----:B------:R0:W-:Y:S02]  /*ad10*/  STL.128 [R1+0x1b0], R4 ;  /* 0x0001b00401007387 */ /* 0x0001e40000100c00 */
[----:B0-----:R-:W-:Y:S02]  /*ad20*/  IMAD.MOV.U32 R4, RZ, RZ, R45 ;  /* 0x000000ffff047224 */ /* 0x001fe400078e002d */
[----:B------:R-:W-:Y:S02]  /*ad30*/  IMAD.MOV.U32 R5, RZ, RZ, R43 ;  /* 0x000000ffff057224 */ /* 0x000fe400078e002b */
[----:B------:R-:W-:Y:S02]  /*ad40*/  IMAD.MOV.U32 R6, RZ, RZ, R8 ;  /* 0x000000ffff067224 */ /* 0x000fe400078e0008 */
[----:B------:R-:W-:-:S05]  /*ad50*/  IMAD.MOV.U32 R7, RZ, RZ, R9 ;  /* 0x000000ffff077224 */ /* 0x000fca00078e0009 */
[----:B------:R0:W-:Y:S02]  /*ad60*/  STL.128 [R1+0x1d0], R4 ;  /* 0x0001d00401007387 */ /* 0x0001e40000100c00 */
[----:B0----5:R-:W-:Y:S05]  /*ad70*/  CALL.REL.NOINC `($_ZN7cutlass13device_kernelIN5flash11enable_sm90INS1_16FlashAttnFwdSm90INS1_25CollectiveMainloopFwdSm90ILi2EN4cute5tupleIJNS5_1CILi1EEES8_S8_EEENS6_IJNS7_ILi128EEENS7_ILi96EEENS7_ILi64EEEEEELi256ENS_6half_tEfNS_4arch4Sm90ELb0ELb1ELb1ELb1ELb0ELb1ELb1ELb1ELb0ELb1ELb1ELb0EEENS1_21CollectiveEpilogueFwdINS6_IJSA_NS7_ILi256EEESB_EEES9_SE_SG_Li256ELb1ELb1ELb1ELb0EEENS1_36VarlenDynamicPersistentTileSchedulerILi128ELi96ELi256ELi128ELb1ELb1ELb1ELb1ELb0ELb1EEEEEEEEEvNT_6ParamsE$_ZZN5flash25CollectiveMainloopFwdSm90ILi2EN4cute5tupleIJNS1_1CILi1EEES4_S4_EEENS2_IJNS3_ILi128EEENS3_ILi96EEENS3_ILi64EEEEEELi256EN7cutlass6half_tEfNSA_4arch4Sm90ELb0ELb1ELb1ELb1ELb0ELb1ELb1ELb1ELb0ELb1ELb1ELb0EE3mmaINS_16FlashAttnFwdSm90ISE_NS_21CollectiveEpilogueFwdINS2_IJS6_NS3_ILi256EEES7_EEES5_SB_SD_Li256ELb1ELb1ELb1ELb0EEENS_36VarlenDynamicPersistentTileSchedulerILi128ELi96ELi256ELi128ELb1ELb1ELb1ELb1ELb0ELb1EEEE13SharedStorageENS1_6TensorINS1_11ArrayEngineIfLm128EEENS1_6LayoutINS2_IJNS2_IJNS3_ILi2EEEST_NS3_ILi32EEEEEES4_S4_EEENS2_IJNS2_IJS4_ST_NS3_ILi4EEEEEENS3_ILi0EEESZ_EEEEEEENS_7SoftmaxILi2ELi0EEEEEbRKNSE_6ParamsENSA_25PipelineTmaAsyncNoClusterILi2ENSA_16PipelineTmaAsyncILi2EEEEES1B_RNSA_13PipelineStateILj2EEERT0_RT1_iRiRKNS_16SeqlenInfoQKNewKILb1ELb1EEENS2_IJiiiiEEERT_ENKUliT_T0_T1_E_clIZSF_ISO_S12_S14_EbS17_S1B_S1B_S1E_S1G_S1I_iS1J_S1N_S1O_S1Q_EUlRS1R_iE0_NS3_ILb1EEES1Y_EEDaiS1R_S1S_S1T_) ;  /* 0x0000034800d87944 */ /* 0x021fea0003c00000 */
[----:B------:R-:W-:Y:S05]  /*ad80*/  BSYNC B0 ;  /* 0x0000000000007941 */ /* 0x000fea0003800000 */
.L_x_12746:
        /* <DEDUP_REMOVED lines=9> */
[----:B---3--:R-:W-:Y:S02]  /*ae20*/  @P0 SHF.R.U32.HI R0, RZ, R6, R5 ;  /* 0x00000006ff000219 */ /* 0x008fe40000011605 */
[----:B-1----:R-:W-:-:S03]  /*ae30*/  ISETP.GE.AND P0, PT, R3, 0x1, PT ;  /* 0x000000010300780c */ /* 0x002fc60003f06270 */
[----:B------:R-:W-:Y:S02]  /*ae40*/  IMAD.IADD R205, R205, 0x1, R0 ;  /* 0x00000001cdcd7824 */ /* 0x000fe400078e0200 */
[----:B------:R-:W-:Y:S02]  /*ae50*/  VIADD R0, R204, 0xfffffffe ;  /* 0xfffffffecc007836 */ /* 0x000fe40000000000 */
        /* <DEDUP_REMOVED lines=13> */
.L_x_12749:
[----:B------:R-:W-:-:S13]  /*af30*/  ISETP.NE.AND P0, PT, R3, 0x1, PT ;  /* 0x000000010300780c */ /* 0x000fda0003f05270 */
[----:B------:R-:W0:Y:S02]  /*af40*/  @P0 LDC.64 R6, c[0x0][0xae0] ;  /* 0x0002b800ff060b82 */ /* 0x000e240000000a00 */
[----:B0-----:R-:W-:-:S05]  /*af50*/  @P0 IMAD.HI.U32 R6, R5, R6, RZ ;  /* 0x0000000605060227 */ /* 0x001fca00078e00ff */
[----:B------:R-:W-:-:S07]  /*af60*/  @P0 SHF.R.U32.HI R5, RZ, R7, R6 ;  /* 0x00000007ff050219 */ /* 0x000fce0000011606 */
.L_x_12750:
[----:B------:R-:W-:Y:S05]  /*af70*/  BSYNC B0 ;  /* 0x0000000000007941 */ /* 0x000fea0003800000 */
.L_x_12748:
[----:B------:R-:W-:-:S05]  /*af80*/  IMAD R3, R5, R3, R3 ;  /* 0x0000000305037224 */ /* 0x000fca00078e0203 */
[----:B------:R-:W-:-:S07]  /*af90*/  VIMNMX R2, R2, R3, PT ;  /* 0x0000000302027248 */ /* 0x000fce0003fe0100 */
.L_x_12747:
[----:B------:R-:W-:-:S05]  /*afa0*/  IMAD.HI R2, R2, 0x2aaaaaab, RZ ;  /* 0x2aaaaaab02027827 */ /* 0x000fca00078e02ff */
[----:B------:R-:W-:-:S04]  /*afb0*/  SHF.R.U32.HI R3, RZ, 0x1f, R2 ;  /* 0x0000001fff037819 */ /* 0x000fc80000011602 */
[----:B------:R-:W-:-:S04]  /*afc0*/  LEA.HI.SX32 R2, R2, R3, 0x1c ;  /* 0x0000000302027211 */ /* 0x000fc800078fe2ff */
[----:B------:R-:W-:-:S04]  /*afd0*/  VIMNMX R3, R189, R2, !PT ;  /* 0x00000002bd037248 */ /* 0x000fc80007fe0100 */
[----:B------:R-:W-:-:S13]  /*afe0*/  ISETP.GE.AND P0, PT, R0, R3, PT ;  /* 0x000000030000720c */ /* 0x000fda0003f06270 */
[----:B------:R-:W-:Y:S05]  /*aff0*/  @!P0 BRA `(.L_x_12751) ;  /* 0x000000b000808947 */ /* 0x000fea0003800000 */
.L_x_12778:
        /* <DEDUP_REMOVED lines=16> */
[----:B-1----:R-:W-:Y:S01]  /*b100*/  @!P0 IMAD.MOV.U32 R5, RZ, RZ, RZ ;  /* 0x000000ffff058224 */ /* 0x002fe200078e00ff */
[----:B--2---:R-:W-:-:S04]  /*b110*/  LOP3.LUT R2, R2, 0x1, RZ, 0xfc, !PT ;  /* 0x0000000102027812 */ /* 0x004fc800078efcff */
[----:B------:R-:W-:-:S13]  /*b120*/  ISETP.NE.AND P1, PT, R2, 0x3, PT ;  /* 0x000000030200780c */ /* 0x000fda0003f25270 */
[----:B0-----:R-:W-:Y:S05]  /*b130*/  @!P1 BRA `(.L_x_12753) ;  /* 0x0000000000049947 */ /* 0x001fea0003800000 */
[----:B------:R-:W-:Y:S01]  /*b140*/  BPT.TRAP 0x1 ;  /* 0x000000040000795c */ /* 0x000fe20000300000 */
.L_x_12753:
[----:B------:R-:W-:Y:S05]  /*b150*/  BSYNC B0 ;  /* 0x0000000000007941 */ /* 0x000fea0003800000 */
.L_x_12752:
        /* <DEDUP_REMOVED lines=13> */
.L_x_12755:
[----:B------:R-:W-:Y:S05]  /*b230*/  BSYNC B0 ;  /* 0x0000000000007941 */ /* 0x000fea0003800000 */
.L_x_12754:
        /* <DEDUP_REMOVED lines=8> */
.L_x_12757:
[----:B------:R-:W-:Y:S05]  /*b2c0*/  BSYNC B0 ;  /* 0x0000000000007941 */ /* 0x000fea0003800000 */
.L_x_12756:
[----:B------:R-:W2:Y:S04]  /*b2d0*/  LD.E R13, desc[UR42][R16.64+0x218] ;  /* 0x0002182a100d7980 */ /* 0x000ea8000c101900 */
[----:B------:R-:W2:Y:S01]  /*b2e0*/  LDL.64 R10, [R1+0xa0] ;  /* 0x0000a000010a7983 */ /* 0x000ea20000100a00 */
[----:B------:R-:W-:Y:S05]  /*b2f0*/  WARPSYNC.ALL ;  /* 0x0000000000007948 */ /* 0x000fea0003800000 */
[----:B------:R-:W3:Y:S04]  /*b300*/  LDL.64 R18, [R1+0x98] ;  /* 0x0000980001127983 */ /* 0x000ee80000100a00 */
[----:B------:R-:W4:Y:S04]  /*b310*/  LDL.64 R4, [R1+0x98] ;  /* 0x0000980001047983 */ /* 0x000f280000100a00 */
[----:B0----5:R-:W4:Y:S01]  /*b320*/  LDL.64 R6, [R1+0x98] ;  /* 0x0000980001067983 */ /* 0x021f220000100a00 */
[----:B--2---:R-:W-:-:S03]  /*b330*/  IMAD R10, R13, 0x300, R10 ;  /* 0x000003000d0a7824 */ /* 0x004fc600078e020a */
[----:B------:R-:W2:Y:S01]  /*b340*/  LDL.64 R8, [R1+0x98] ;  /* 0x0000980001087983 */ /* 0x000ea20000100a00 */
[----:B------:R-:W-:Y:S01]  /*b350*/  R2UR UR7, R11 ;  /* 0x000000000b0772ca */ /* 0x000fe200000e0000 */
[----:B------:R-:W-:Y:S01]  /*b360*/  WARPGROUP.ARRIVE ;  /* 0x00000000000079c5 */ /* 0x000fe20000000000 */
[C---:B------:R-:W-:Y:S01]  /*b370*/  R2UR UR6, R10.reuse ;  /* 0x000000000a0672ca */ /* 0x040fe200000e0000 */
[----:B------:R-:W2:Y:S01]  /*b380*/  LDL R20, [R1+0x54] ;  /* 0x0000540001147983 */ /* 0x000ea20000100800 */
[----:B------:R-:W-:Y:S02]  /*b390*/  VIADD R12, R10, 0x2 ;  /* 0x000000020a0c7836 */ /* 0x000fe40000000000 */
[----:B------:R-:W-:Y:S02]  /*b3a0*/  IMAD.MOV.U32 R13, RZ, RZ, R11 ;  /* 0x000000ffff0d7224 */ /* 0x000fe400078e000b */
[----:B------:R-:W-:Y:S01]  /*b3b0*/  IMAD.MOV.U32 R2, RZ, RZ, 0x1 ;  /* 0x00000001ff027424 */ /* 0x000fe200078e00ff */
        /* <DEDUP_REMOVED lines=44> */
.L_x_12760:
[----:B------:R-:W-:Y:S05]  /*b680*/  BSYNC B0 ;  /* 0x0000000000007941 */ /* 0x000fea0003800000 */
.L_x_12759:
        /* <DEDUP_REMOVED lines=10> */
.L_x_12762:
[----:B------:R-:W-:Y:S05]  /*b730*/  BSYNC B0 ;  /* 0x0000000000007941 */ /* 0x000fea0003800000 */
.L_x_12761:
[----:B------:R-:W-:Y:S04]  /*b740*/  BSSY B0, `(.L_x_12763) ;  /* 0x0000006000007945 */ /* 0x000fe80003800000 */
[----:B-1----:R-:W-:Y:S05]  /*b750*/  @P0 BRA `(.L_x_12764) ;  /* 0x0000000000100947 */ /* 0x002fea0003800000 */
[----:B-----5:R-:W-:Y:S01]  /*b760*/  IMAD R4, R4, 0x8, R7 ;  /* 0x0000000804047824 */ /* 0x020fe200078e0207 */
[----:B------:R-:W-:-:S04]  /*b770*/  SHF.L.U32 R5, R5, 0x1f, RZ ;  /* 0x0000001f05057819 */ /* 0x000fc800000006ff */
[----:B------:R-:W1:Y:S02]  /*b780*/  SYNCS.PHASECHK.TRANS64.TRYWAIT P0, [R4+URZ], R5 ;  /* 0x00000005040075a7 */ /* 0x000e64000800017f */
[----:B-1----:R-:W-:Y:S05]  /*b790*/  @!P0 BRA `(.L_x_12765) ;  /* 0x0000030400e88947 */ /* 0x002fea0003800000 */
.L_x_12764:
[----:B------:R-:W-:Y:S05]  /*b7a0*/  BSYNC B0 ;  /* 0x0000000000007941 */ /* 0x000fea0003800000 */
.L_x_12763:
[----:B0-----:R-:W2:Y:S04]  /*b7b0*/  LD.E R19, desc[UR42][R16.64+0x218] ;  /* 0x0002182a10137980 */ /* 0x001ea8000c101900 */
[----:B-1---5:R-:W2:Y:S04]  /*b7c0*/  LDL.64 R4, [R1+0x118] ;  /* 0x0001180001047983 */ /* 0x022ea80000100a00 */
[----:B------:R-:W3:Y:S04]  /*b7d0*/  LDL R18, [R1+0x90] ;  /* 0x0000900001127983 */ /* 0x000ee80000100800 */
        /* <DEDUP_REMOVED lines=178> */
[----:B0-----:R-:W-:Y:S01]  /*c300*/  LOP3.LUT R21, R20, 0x7f, RZ, 0xc0, !PT ;  /* 0x0000007f14157812 */ /* 0x001fe200078ec0ff */
[----:B------:R-:W-:Y:S03]  /*c310*/  STL [R1+0x90], R2 ;  /* 0x0000900201007387 */ /* 0x000fe60000100800 */
[----:B------:R-:W-:Y:S01]  /*c320*/  ISETP.NE.AND P0, PT, R21, RZ, PT ;  /* 0x000000ff1500720c */ /* 0x000fe20003f05270 */
[----:B------:R-:W-:Y:S01]  /*c330*/  STL [R1+0x90], R2 ;  /* 0x0000900201007387 */ /* 0x000fe20000100800 */
[----:B------:R-:W-:-:S03]  /*c340*/  SHF.R.U32.HI R20, RZ, 0x7, R20 ;  /* 0x00000007ff147819 */ /* 0x000fc60000011614 */
        /* <DEDUP_REMOVED lines=21> */
[----:B------:R-:W2:Y:S04]  /*c4a0*/  LDL R73, [R1+0x13c] ;  /* 0x00013c0001497983 */ /* 0x000ea80000100800 */
[----:B------:R-:W3:Y:S04]  /*c4b0*/  LDL R72, [R1+0x70] ;  /* 0x0000700001487983 */ /* 0x000ee80000100800 */
[----:B-1----:R-:W4:Y:S04]  /*c4c0*/  LDL.64 R4, [R1+0x170] ;  /* 0x0001700001047983 */ /* 0x002f280000100a00 */
[----:B------:R-:W2:Y:S04]  /*c4d0*/  LDL.64 R12, [R1+0x160] ;  /* 0x00016000010c7983 */ /* 0x000ea80000100a00 */
[----:B------:R-:W3:Y:S04]  /*c4e0*/  LDL R21, [R1+0x168] ;  /* 0x0001680001157983 */ /* 0x000ee80000100800 */
[----:B------:R-:W3:Y:S04]  /*c4f0*/  LDL.128 R8, [R1+0x150] ;  /* 0x0001500001087983 */ /* 0x000ee80000100c00 */
[----:B----4-:R-:W4:Y:S04]  /*c500*/  LD.E R19, desc[UR42][R4.64] ;  /* 0x0000002a04137980 */ /* 0x010f28000c101900 */
[----:B0-----:R-:W4:Y:S01]  /*c510*/  LDL.128 R4, [R1+0x140] ;  /* 0x0001400001047983 */ /* 0x001f220000100c00 */
[----:B--2---:R-:W-:-:S02]  /*c520*/  ISETP.NE.AND P1, PT, R12, 0x1, PT ;  /* 0x000000010c00780c */ /* 0x004fc40003f25270 */
[----:B---3--:R-:W-:Y:S01]  /*c530*/  ISETP.GE.AND P2, PT, R9, 0x1, PT ;  /* 0x000000010900780c */ /* 0x008fe20003f46270 */
[----:B------:R-:W-:Y:S01]  /*c540*/  BSSY B0, `(.L_x_12766) ;  /* 0x000009e000007945 */ /* 0x000fe20003800000 */
[-C--:B----4-:R-:W-:Y:S01]  /*c550*/  FMUL.FTZ R15, R26, R19.reuse ;  /* 0x000000131a0f7220 */ /* 0x090fe20000410000 */
[-C--:B------:R-:W-:Y:S01]  /*c560*/  FMUL.FTZ R26, R30, R19.reuse ;  /* 0x000000131e1a7220 */ /* 0x080fe20000410000 */
[-C--:B------:R-:W-:Y:S01]  /*c570*/  FMUL.FTZ R30, R32, R19.reuse ;  /* 0x00000013201e7220 */ /* 0x080fe20000410000 */
[-C--:B------:R-:W-:Y:S01]  /*c580*/  FMUL.FTZ R32, R36, R19.reuse ;  /* 0x0000001324207220 */ /* 0x080fe20000410000 */
[----:B------:R-:W-:Y:S01]  /*c590*/  SHF.R.S32.HI R36, RZ, 0x1f, R73 ;  /* 0x0000001fff247819 */ /* 0x000fe20000011449 */
[-C--:B------:R-:W-:Y:S01]  /*c5a0*/  FMUL.FTZ R74, R50, R19.reuse ;  /* 0x00000013324a7220 */ /* 0x080fe20000410000 */
[----:B------:R-:W-:Y:S02]  /*c5b0*/  FMUL.FTZ R50, R52, R19 ;  /* 0x0000001334327220 */ /* 0x000fe40000410000 */
[----:B------:R-:W-:Y:S01]  /*c5c0*/  LEA.HI R52, R36, R73, RZ, 0x7 ;  /* 0x0000004924347211 */ /* 0x000fe200078f38ff */
[----:B------:R-:W-:-:S03]  /*c5d0*/  FMUL.FTZ R76, R54, R19 ;  /* 0x00000013364c7220 */ /* 0x000fc60000410000 */
        /* <DEDUP_REMOVED lines=24> */
[-C--:B------:R-:W-:Y:S01]  /*c760*/  FMUL.FTZ R57, R58, R19.reuse ;  /* 0x000000133a397220 */ /* 0x080fe20000410000 */
[----:B------:R-:W-:Y:S01]  /*c770*/  FMUL.FTZ R53, R61, R19 ;  /* 0x000000133d357220 */ /* 0x000fe20000410000 */
        /* <DEDUP_REMOVED lines=26> */
[----:B------:R-:W-:Y:S02]  /*c920*/  IMAD.MOV.U32 R21, RZ, RZ, -0x60 ;  /* 0xffffffa0ff157424 */ /* 0x000fe400078e00ff */
[----:B------:R-:W-:Y:S01]  /*c930*/  FMUL.FTZ R20, R25, R19 ;  /* 0x0000001319147220 */ /* 0x000fe20000410000 */
[----:B------:R-:W-:Y:S01]  /*c940*/  IMAD.IADD R54, R54, 0x1, -R13 ;  /* 0x0000000136367824 */ /* 0x000fe200078e0a0d */
[----:B------:R-:W0:Y:S01]  /*c950*/  SHFL.IDX PT, R52, R80, RZ, 0x1c1f ;  /* 0x001c1fff50347589 */ /* 0x000e2200000e0000 */
[----:B------:R-:W-:Y:S02]  /*c960*/  IMAD R21, R0, R21, 0x1 ;  /* 0x0000000100157424 */ /* 0x000fe400078e0215 */
[-C--:B------:R-:W-:Y:S01]  /*c970*/  FMUL.FTZ R25, R31, R19.reuse ;  /* 0x000000131f197220 */ /* 0x080fe20000410000 */
[-C--:B------:R-:W-:Y:S01]  /*c980*/  FMUL.FTZ R31, R33, R19.reuse ;  /* 0x00000013211f7220 */ /* 0x080fe20000410000 */
[-C--:B------:R-:W-:Y:S01]  /*c990*/  FMUL.FTZ R33, R63, R19.reuse ;  /* 0x000000133f217220 */ /* 0x080fe20000410000 */
[----:B------:R-:W-:Y:S01]  /*c9a0*/  FMUL.FTZ R61, R67, R19 ;  /* 0x00000013433d7220 */ /* 0x000fe20000410000 */
[----:B------:R-:W-:-:S02]  /*c9b0*/  IMAD R54, R54, -0x2, R21 ;  /* 0xfffffffe36367824 */ /* 0x000fc400078e0215 */
        /* <DEDUP_REMOVED lines=12> */
[----:B------:R-:W1:Y:S01]  /*ca80*/  MUFU.TANH R14, R14 ;  /* 0x0000000e000e7308 */ /* 0x000e620000002400 */
[----:B------:R-:W-:-:S02]  /*ca90*/  IADD3 R36, -R4, R54, R5 ;  /* 0x0000003604247210 */ /* 0x000fc40007ffe105 */
[----:B------:R-:W-:-:S05]  /*caa0*/  LOP3.LUT R19, RZ, R6, RZ, 0x33, !PT ;  /* 0x00000006ff137212 */ /* 0x000fca00078e33ff */
        /* <DEDUP_REMOVED lines=47> */
[----:B------:R-:W-:-:S02]  /*cda0*/  IMAD.IADD R71, R36, 0x1, R7 ;  /* 0x0000000124477824 */ /* 0x000fc400078e0207 */
[----:B------:R-:W-:Y:S02]  /*cdb0*/  IMAD.IADD R73, R36, 0x1, R19 ;  /* 0x0000000124497824 */ /* 0x000fe400078e0213 */
[----:B------:R-:W-:Y:S02]  /*cdc0*/  IMAD R79, R0, -0x60, R8 ;  /* 0xffffffa0004f7824 */ /* 0x000fe400078e0208 */
        /* <DEDUP_REMOVED lines=14> */
.L_x_12769:
[----:B------:R-:W-:-:S13]  /*ceb0*/  ISETP.NE.AND P1, PT, R9, 0x1, PT ;  /* 0x000000010900780c */ /* 0x000fda0003f25270 */
[----:B------:R-:W-:-:S05]  /*cec0*/  @P1 IMAD.HI.U32 R36, R8, R10, RZ ;  /* 0x0000000a08241227 */ /* 0x000fca00078e00ff */
[----:B------:R-:W-:-:S07]  /*ced0*/  @P1 SHF.R.U32.HI R8, RZ, R11, R36 ;  /* 0x0000000bff081219 */ /* 0x000fce0000011624 */
.L_x_12770:
[----:B------:R-:W-:Y:S05]  /*cee0*/  BSYNC B1 ;  /* 0x0000000000017941 */ /* 0x000fea0003800000 */
.L_x_12768:
[----:B------:R-:W-:-:S05]  /*cef0*/  IMAD R8, R8, R9, R81 ;  /* 0x0000000908087224 */ /* 0x000fca00078e0251 */
[----:B------:R-:W-:Y:S02]  /*cf00*/  VIMNMX R7, R7, R8, !PT ;  /* 0x0000000807077248 */ /* 0x000fe40007fe0100 */
[----:B------:R-:W-:-:S07]  /*cf10*/  VIADDMNMX R6, R8, R9, R6, PT ;  /* 0x0000000908067246 */ /* 0x000fce0003800106 */
.L_x_12767:
[----:B------:R-:W-:Y:S05]  /*cf20*/  BSYNC B0 ;  /* 0x0000000000007941 */ /* 0x000fea0003800000 */
.L_x_12766:
[C---:B------:R-:W-:Y:S01]  /*cf30*/  ISETP.GE.AND P1, PT, R79.reuse, 0x9, PT ;  /* 0x000000094f00780c */ /* 0x040fe20003f26270 */
[----:B------:R-:W0:Y:S01]  /*cf40*/  SHFL.IDX PT, R80, R80, 0x1, 0x1c1f ;  /* 0x003c1f0050507f89 */ /* 0x000e2200000e0000 */
[----:B------:R-:W-:Y:S01]  /*cf50*/  ISETP.GE.AND P2, PT, R79, 0x2, PT ;  /* 0x000000024f00780c */ /* 0x000fe20003f46270 */
[----:B------:R-:W-:Y:S01]  /*cf60*/  BSSY B0, `(.L_x_12771) ;  /* 0x0000087000007945 */ /* 0x000fe20003800000 */
[----:B------:R-:W-:Y:S02]  /*cf70*/  P2R R19, PR, RZ, 0x2 ;  /* 0x00000002ff137803 */ /* 0x000fe40000000000 */
[----:B------:R-:W-:Y:S02]  /*cf80*/  ISETP.GT.AND P1, PT, R7, 0x8, !P1 ;  /* 0x000000080700780c */ /* 0x000fe40004f24270 */
[----:B------:R-:W-:Y:S02]  /*cf90*/  P2R R8, PR, RZ, 0x4 ;  /* 0x00000004ff087803 */ /* 0x000fe40000000000 */
[----:B------:R-:W-:-:S02]  /*cfa0*/  ISETP.LT.OR P1, PT, R6, 0x9, P1 ;  /* 0x000000090600780c */ /* 0x000fc40000f21670 */
[----:B------:R-:W-:Y:S02]  /*cfb0*/  ISETP.GT.AND P2, PT, R7, 0x1, !P2 ;  /* 0x000000010700780c */ /* 0x000fe40005744270 */
[----:B------:R-:W-:Y:S02]  /*cfc0*/  ISETP.GE.AND P3, PT, R79, 0xa, PT ;  /* 0x0000000a4f00780c */ /* 0x000fe40003f66270 */
[----:B------:R-:W-:Y:S02]  /*cfd0*/  FSEL R162, R24, -INF , !P1 ;  /* 0xff80000018a27808 */ /* 0x000fe40004800000 */
[----:B------:R-:W-:Y:S02]  /*cfe0*/  ISETP.LT.OR P2, PT, R6, 0x2, P2 ;  /* 0x000000020600780c */ /* 0x000fe40001741670 */
[----:B------:R-:W-:Y:S02]  /*cff0*/  ISETP.GT.AND P1, PT, R7, 0x9, !P3 ;  /* 0x000000090700780c */ /* 0x000fe40005f24270 */
[----:B------:R-:W-:-:S02]  /*d000*/  FSEL R72, R20, -INF , !P2 ;  /* 0xff80000014487808 */ /* 0x000fc40005000000 */
        /* <DEDUP_REMOVED lines=86> */
[----:B0-----:R-:W-:Y:S01]  /*d570*/  IMAD.IADD R63, R73, 0x1, R80 ;  /* 0x00000001493f7824 */ /* 0x001fe200078e0250 */
        /* <DEDUP_REMOVED lines=11> */
[----:B-1----:R-:W-:Y:S01]  /*d630*/  FSEL R160, R14, -INF , !P6 ;  /* 0xff8000000ea07808 */ /* 0x002fe20007000000 */
        /* <DEDUP_REMOVED lines=18> */
.L_x_12774:
[----:B------:R-:W-:-:S13]  /*d760*/  ISETP.NE.AND P6, PT, R9, 0x1, PT ;  /* 0x000000010900780c */ /* 0x000fda0003fc5270 */
[----:B------:R-:W-:-:S05]  /*d770*/  @P6 IMAD.HI.U32 R10, R4, R10, RZ ;  /* 0x0000000a040a6227 */ /* 0x000fca00078e00ff */
[----:B------:R-:W-:-:S07]  /*d780*/  @P6 SHF.R.U32.HI R4, RZ, R11, R10 ;  /* 0x0000000bff046219 */ /* 0x000fce000001160a */
.L_x_12775:
[----:B------:R-:W-:Y:S05]  /*d790*/  BSYNC B1 ;  /* 0x0000000000017941 */ /* 0x000fea0003800000 */
.L_x_12773:
[----:B------:R-:W-:-:S05]  /*d7a0*/  IMAD R4, R4, R9, R81 ;  /* 0x0000000904047224 */ /* 0x000fca00078e0251 */
[----:B------:R-:W-:Y:S02]  /*d7b0*/  VIADDMNMX R14, R4, R9, R14, PT ;  /* 0x00000009040e7246 */ /* 0x000fe4000380010e */
[----:B------:R-:W-:-:S07]  /*d7c0*/  VIMNMX R63, R63, R4, !PT ;  /* 0x000000043f3f7248 */ /* 0x000fce0007fe0100 */
.L_x_12772:
[----:B------:R-:W-:Y:S05]  /*d7d0*/  BSYNC B0 ;  /* 0x0000000000007941 */ /* 0x000fea0003800000 */
.L_x_12771:
[----:B------:R-:W2:Y:S01]  /*d7e0*/  LDL.64 R6, [R1+0x230] ;  /* 0x0002300001067983 */ /* 0x000ea20000100a00 */
        /* <DEDUP_REMOVED lines=52> */
[----:B------:R-:W-:Y:S01]  /*db30*/  ISETP.NE.AND P5, PT, R90, RZ, PT ;  /* 0x000000ff5a00720c */ /* 0x000fe20003fa5270 */
[----:B------:R-:W3:Y:S03]  /*db40*/  LDL R74, [R1+0x250] ;  /* 0x00025000014a7983 */ /* 0x000ee60000100800 */
        /* <DEDUP_REMOVED lines=22> */
[----:B--2---:R-:W-:Y:S02]  /*dcb0*/  FMNMX.FTZ R4, R160, R6, !PT ;  /* 0x00000006a0047209 */ /* 0x004fe40007810000 */
[----:B------:R-:W-:-:S02]  /*dcc0*/  FSEL R19, R78, -INF , !P5 ;  /* 0xff8000004e137808 */ /* 0x000fc40006800000 */
[----:B------:R-:W-:Y:S02]  /*dcd0*/  FMNMX.FTZ R4, R72, R4, !PT ;  /* 0x0000000448047209 */ /* 0x000fe40007810000 */
[C---:B------:R-:W-:Y:S02]  /*dce0*/  ISETP.GT.AND P2, PT, R63.reuse, 0x50, !P2 ;  /* 0x000000503f00780c */ /* 0x040fe40005744270 */
[----:B------:R-:W-:Y:S02]  /*dcf0*/  FMNMX.FTZ R4, R162, R4, !PT ;  /* 0x00000004a2047209 */ /* 0x000fe40007810000 */
[----:B------:R-:W-:Y:S02]  /*dd00*/  ISETP.GT.AND P3, PT, R63, 0x51, !P3 ;  /* 0x000000513f00780c */ /* 0x000fe40005f64270 */
[----:B------:R-:W-:Y:S02]  /*dd10*/  FMNMX.FTZ R4, R70, R4, !PT ;  /* 0x0000000446047209 */ /* 0x000fe40007810000 */
[----:B------:R-:W-:-:S02]  /*dd20*/  ISETP.NE.AND P6, PT, R65, RZ, PT ;  /* 0x000000ff4100720c */ /* 0x000fc40003fc5270 */
        /* <DEDUP_REMOVED lines=18> */
[----:B------:R-:W-:-:S04]  /*de50*/  FMNMX.FTZ R5, R44, R5, !PT ;  /* 0x000000052c057209 */ /* 0x000fc80007810000 */
[----:B------:R-:W-:Y:S02]  /*de60*/  FMNMX.FTZ R9, R42, R5, !PT ;  /* 0x000000052a097209 */ /* 0x000fe40007810000 */
        /* <DEDUP_REMOVED lines=16> */
[----:B------:R-:W-:Y:S01]  /*df70*/  FMNMX.FTZ R5, R25, R4, !PT ;  /* 0x0000000419057209 */ /* 0x000fe20007810000 */
[----:B------:R-:W0:Y:S01]  /*df80*/  SHFL.BFLY PT, R9, R8, 0x2, 0x1f ;  /* 0x0c401f0008097f89 */ /* 0x000e2200000e0000 */
[----:B------:R-:W-:Y:S02]  /*df90*/  ISETP.LT.OR P1, PT, R14, 0x4a, P1 ;  /* 0x0000004a0e00780c */ /* 0x000fe40000f21670 */
        /* <DEDUP_REMOVED lines=17> */
[----:B0-----:R-:W-:Y:S02]  /*e0b0*/  FMNMX.FTZ R10, R8, R9, !PT ;  /* 0x00000009080a7209 */ /* 0x001fe40007810000 */
[----:B------:R-:W-:-:S05]  /*e0c0*/  FMNMX.FTZ R9, R63, R4, !PT ;  /* 0x000000043f097209 */ /* 0x000fca0007810000 */
[----:B------:R-:W-:Y:S04]  /*e0d0*/  STL.64 [R1+0x230], R8 ;  /* 0x0002300801007387 */ /* 0x000fe80000100a00 */
[----:B------:R-:W2:Y:S04]  /*e0e0*/  LDL R12, [R1+0x234] ;  /* 0x00023400010c7983 */ /* 0x000ea80000100800 */
[----:B------:R-:W0:Y:S02]  /*e0f0*/  SHFL.BFLY PT, R5, R10, 0x1, 0x1f ;  /* 0x0c201f000a057f89 */ /* 0x000e2400000e0000 */
[----:B0-----:R-:W-:-:S02]  /*e100*/  FMNMX.FTZ R10, R10, R5, !PT ;  /* 0x000000050a0a7209 */ /* 0x001fc40007810000 */
[----:B------:R-:W4:Y:S04]  /*e110*/  LDL.64 R4, [R1+0x240] ;  /* 0x0002400001047983 */ /* 0x000f280000100a00 */
[----:B------:R-:W-:Y:S04]  /*e120*/  STL [R1+0x230], R10 ;  /* 0x0002300a01007387 */ /* 0x000fe80000100800 */
[----:B------:R-:W5:Y:S04]  /*e130*/  LDL R14, [R1+0x230] ;  /* 0x00023000010e7983 */ /* 0x000f680000100800 */
[----:B--2---:R-:W0:Y:S02]  /*e140*/  SHFL.BFLY PT, R9, R12, 0x2, 0x1f ;  /* 0x0c401f000c097f89 */ /* 0x004e2400000e0000 */
[----:B0-----:R-:W-:-:S05]  /*e150*/  FMNMX.FTZ R9, R9, R12, !PT ;  /* 0x0000000c09097209 */ /* 0x001fca0007810000 */
[----:B------:R-:W0:Y:S01]  /*e160*/  SHFL.BFLY PT, R8, R9, 0x1, 0x1f ;  /* 0x0c201f0009087f89 */ /* 0x000e2200000e0000 */
[----:B-----5:R-:W-:Y:S01]  /*e170*/  FSETP.NEU.FTZ.AND P1, PT, R14, -INF , PT ;  /* 0xff8000000e00780b */ /* 0x020fe20003f3d000 */
[----:B---3--:R-:W-:-:S03]  /*e180*/  FMUL.FTZ R11, R74, R14 ;  /* 0x0000000e4a0b7220 */ /* 0x008fc60000410000 */
[----:B------:R-:W-:Y:S02]  /*e190*/  FSEL R65, R14, RZ, P1 ;  /* 0x000000ff0e417208 */ /* 0x000fe40000800000 */
[----:B------:R-:W-:-:S03]  /*e1a0*/  FSEL R11, R11, RZ, P1 ;  /* 0x000000ff0b0b7208 */ /* 0x000fc60000800000 */
[----:B------:R-:W-:Y:S01]  /*e1b0*/  FADD.FTZ R65, R6, -R65 ;  /* 0x8000004106417221 */ /* 0x000fe20000010000 */
[----:B0-----:R-:W-:-:S04]  /*e1c0*/  FMNMX.FTZ R8, R9, R8, !PT ;  /* 0x0000000809087209 */ /* 0x001fc80007810000 */
[C---:B------:R-:W-:Y:S01]  /*e1d0*/  FSETP.NEU.FTZ.AND P1, PT, R8.reuse, -INF , PT ;  /* 0xff8000000800780b */ /* 0x040fe20003f3d000 */
[----:B------:R-:W-:-:S03]  /*e1e0*/  FMUL.FTZ R6, R8, R74 ;  /* 0x0000004a08067220 */ /* 0x000fc60000410000 */
[----:B------:R-:W-:Y:S02]  /*e1f0*/  FSEL R10, R8, RZ, P1 ;  /* 0x000000ff080a7208 */ /* 0x000fe40000800000 */
[----:B------:R-:W-:Y:S01]  /*e200*/  FSEL R6, R6, RZ, P1 ;  /* 0x000000ff06067208 */ /* 0x000fe20000800000 */
        /* <DEDUP_REMOVED lines=24> */
[----:B------:R-:W-:Y:S01]  /*e390*/  FADD.FTZ R7, R7, -R10 ;  /* 0x8000000a07077221 */ /* 0x000fe20000010000 */
[-C--:B------:R-:W-:Y:S01]  /*e3a0*/  FMUL.FTZ R11, R65, R74.reuse ;  /* 0x0000004a410b7220 */ /* 0x080fe20000410000 */
[----:B------:R-:W-:-:S02]  /*e3b0*/  FFMA.FTZ R32, R40, R74, -R6 ;  /* 0x0000004a28207223 */ /* 0x000fc40000010806 */
[----:B------:R-:W-:Y:S01]  /*e3c0*/  FMUL.FTZ R7, R74, R7 ;  /* 0x000000074a077220 */ /* 0x000fe20000410000 */
[-CC-:B------:R-:W-:Y:S01]  /*e3d0*/  FFMA.FTZ R161, R31, R74.reuse, -R6.reuse ;  /* 0x0000004a1fa17223 */ /* 0x180fe20000010806 */
[----:B------:R-:W-:Y:S01]  /*e3e0*/  MUFU.EX2 R160, R160 ;  /* 0x000000a000a07308 */ /* 0x000fe20000000800 */
[----:B------:R-:W-:-:S07]  /*e3f0*/  FFMA.FTZ R31, R29, R74, -R6 ;  /* 0x0000004a1d1f7223 */ /* 0x000fce0000010806 */
[----:B------:R-:W4:Y:S01]  /*e400*/  MUFU.EX2 R11, R11 ;  /* 0x0000000b000b7308 */ /* 0x000f220000000800 */
[----:B------:R-:W-:-:S07]  /*e410*/  FFMA.FTZ R163, R53, R74, -R6 ;  /* 0x0000004a35a37223 */ /* 0x000fce0000010806 */
[----:B------:R-:W-:Y:S08]  /*e420*/  MUFU.EX2 R32, R32 ;  /* 0x0000002000207308 */ /* 0x000ff00000000800 */
[----:B------:R-:W0:Y:S01]  /*e430*/  MUFU.EX2 R10, R7 ;  /* 0x00000007000a7308 */ /* 0x000e220000000800 */
[----:B------:R-:W-:-:S07]  /*e440*/  FFMA.FTZ R30, R45, R74, -R6 ;  /* 0x0000004a2d1e7223 */ /* 0x000fce0000010806 */
[----:B------:R-:W1:Y:S08]  /*e450*/  MUFU.EX2 R13, R13 ;  /* 0x0000000d000d7308 */ /* 0x000e700000000800 */
[----:B------:R-:W2:Y:S01]  /*e460*/  MUFU.EX2 R161, R161 ;  /* 0x000000a100a17308 */ /* 0x000ea20000000800 */
[----:B------:R-:W-:-:S07]  /*e470*/  FFMA.FTZ R165, R51, R74, -R6 ;  /* 0x0000004a33a57223 */ /* 0x000fce0000010806 */
[----:B------:R-:W3:Y:S08]  /*e480*/  MUFU.EX2 R162, R162 ;  /* 0x000000a200a27308 */ /* 0x000ef00000000800 */
[----:B------:R-:W5:Y:S01]  /*e490*/  MUFU.EX2 R31, R31 ;  /* 0x0000001f001f7308 */ /* 0x000f620000000800 */
[----:B----4-:R-:W-:Y:S01]  /*e4a0*/  FFMA.FTZ R4, R11, R4, R160 ;  /* 0x000000040b047223 */ /* 0x010fe200000100a0 */
[----:B0-----:R-:W-:-:S06]  /*e4b0*/  FFMA.FTZ R14, R5, R10, R32 ;  /* 0x0000000a050e7223 */ /* 0x001fcc0000010020 */
[----:B------:R-:W0:Y:S01]  /*e4c0*/  MUFU.EX2 R37, R37 ;  /* 0x0000002500257308 */ /* 0x000e220000000800 */
[----:B------:R-:W-:-:S07]  /*e4d0*/  FFMA.FTZ R29, R28, R74, -R6 ;  /* 0x0000004a1c1d7223 */ /* 0x000fce0000010806 */
[----:B------:R-:W4:Y:S01]  /*e4e0*/  MUFU.EX2 R163, R163 ;  /* 0x000000a300a37308 */ /* 0x000f220000000800 */
[----:B-1----:R-:W-:Y:S01]  /*e4f0*/  FADD.FTZ R5, R13, R4 ;  /* 0x000000040d057221 */ /* 0x002fe20000010000 */
[----:B--2---:R-:W-:-:S06]  /*e500*/  FADD.FTZ R14, R161, R14 ;  /* 0x0000000ea10e7221 */ /* 0x004fcc0000010000 */
[----:B------:R-:W1:Y:S01]  /*e510*/  MUFU.EX2 R36, R36 ;  /* 0x0000002400247308 */ /* 0x000e620000000800 */
[----:B------:R-:W-:-:S07]  /*e520*/  FFMA.FTZ R167, R49, R74, -R6 ;  /* 0x0000004a31a77223 */ /* 0x000fce0000010806 */
[----:B------:R-:W2:Y:S01]  /*e530*/  MUFU.EX2 R30, R30 ;  /* 0x0000001e001e7308 */ /* 0x000ea20000000800 */
[----:B---3--:R-:W-:Y:S01]  /*e540*/  FADD.FTZ R4, R162, R5 ;  /* 0x00000005a2047221 */ /* 0x008fe20000010000 */
[----:B-----5:R-:W-:-:S06]  /*e550*/  FADD.FTZ R14, R31, R14 ;  /* 0x0000000e1f0e7221 */ /* 0x020fcc0000010000 */
[----:B------:R-:W3:Y:S01]  /*e560*/  MUFU.EX2 R164, R164 ;  /* 0x000000a400a47308 */ /* 0x000ee20000000800 */
[----:B------:R-:W-:-:S07]  /*e570*/  FFMA.FTZ R28, R41, R74, -R6 ;  /* 0x0000004a291c7223 */ /* 0x000fce0000010806 */
[----:B------:R-:W5:Y:S01]  /*e580*/  MUFU.EX2 R165, R165 ;  /* 0x000000a500a57308 */ /* 0x000f620000000800 */
[----:B0-----:R-:W-:Y:S01]  /*e590*/  FADD.FTZ R5, R37, R4 ;  /* 0x0000000425057221 */ /* 0x001fe20000010000 */
[----:B----4-:R-:W-:-:S06]  /*e5a0*/  FADD.FTZ R7, R163, R14 ;  /* 0x0000000ea3077221 */ /* 0x010fcc0000010000 */
        /* <DEDUP_REMOVED lines=75> */
[----:B------:R-:W0:Y:S08]  /*ea60*/  MUFU.EX2 R173, R173 ;  /* 0x000000ad00ad7308 */ /* 0x000e300000000800 */
[----:B------:R-:W4:Y:S01]  /*ea70*/  MUFU.EX2 R19, R19 ;  /* 0x0000001300137308 */ /* 0x000f220000000800 */
[----:B-1----:R-:W-:Y:S01]  /*ea80*/  FADD.FTZ R7, R178, R7 ;  /* 0x00000007b2077221 */ /* 0x002fe20000010000 */
[----:B--2---:R-:W-:-:S06]  /*ea90*/  FADD.FTZ R5, R175, R4 ;  /* 0x00000004af057221 */ /* 0x004fcc0000010000 */
[----:B------:R-:W1:Y:S08]  /*eaa0*/  MUFU.EX2 R21, R21 ;  /* 0x0000001500157308 */ /* 0x000e700000000800 */
[----:B------:R-:W2:Y:S01]  /*eab0*/  MUFU.EX2 R14, R14 ;  /* 0x0000000e000e7308 */ /* 0x000ea20000000800 */
[----:B---3--:R-:W-:Y:S01]  /*eac0*/  FADD.FTZ R4, R172, R7 ;  /* 0x00000007ac047221 */ /* 0x008fe20000010000 */
[----:B-----5:R-:W-:-:S06]  /*ead0*/  FADD.FTZ R6, R18, R5 ;  /* 0x0000000512067221 */ /* 0x020fcc0000010000 */
[----:B------:R-:W3:Y:S08]  /*eae0*/  MUFU.EX2 R20, R20 ;  /* 0x0000001400147308 */ /* 0x000ef00000000800 */
[----:B------:R-:W5:Y:S01]  /*eaf0*/  MUFU.EX2 R15, R15 ;  /* 0x0000000f000f7308 */ /* 0x000f620000000800 */
[----:B0-----:R-:W-:Y:S01]  /*eb00*/  FADD.FTZ R4, R173, R4 ;  /* 0x00000004ad047221 */ /* 0x001fe20000010000 */
[----:B----4-:R-:W-:-:S03]  /*eb10*/  FADD.FTZ R5, R19, R6 ;  /* 0x0000000613057221 */ /* 0x010fc60000010000 */
[----:B-1----:R-:W-:Y:S01]  /*eb20*/  FADD.FTZ R7, R21, R4 ;  /* 0x0000000415077221 */ /* 0x002fe20000010000 */
[----:B--2---:R-:W-:-:S03]  /*eb30*/  FADD.FTZ R6, R14, R5 ;  /* 0x000000050e067221 */ /* 0x004fc60000010000 */
[----:B---3--:R-:W-:Y:S01]  /*eb40*/  FADD.FTZ R4, R20, R7 ;  /* 0x0000000714047221 */ /* 0x008fe20000010000 */
[----:B------:R-:W-:Y:S01]  /*eb50*/  STL [R1+0x234], R8 ;  /* 0x0002340801007387 */ /* 0x000fe20000100800 */
[----:B-----5:R-:W-:-:S05]  /*eb60*/  FADD.FTZ R5, R15, R6 ;  /* 0x000000060f057221 */ /* 0x020fca0000010000 */
[----:B------:R0:W-:Y:S04]  /*eb70*/  STL.64 [R1+0x240], R4 ;  /* 0x0002400401007387 */ /* 0x0001e80000100a00 */
[----:B------:R-:W2:Y:S01]  /*eb80*/  LD.E R6, desc[UR42][R16.64+0x260] ;  /* 0x0002602a10067980 */ /* 0x000ea2000c101900 */
[----:B------:R-:W-:-:S04]  /*eb90*/  UIADD3 UR4, UP0, UR37, 0x260, URZ ;  /* 0x0000026025047890 */ /* 0x000fc8000ff1e03f */
[----:B------:R-:W-:Y:S02]  /*eba0*/  ULOP3.LUT UR5, UR4, 0x4, URZ, 0xfc, !UPT ;  /* 0x0000000404057892 */ /* 0x000fe4000f8efc3f */
[----:B------:R-:W-:-:S04]  /*ebb0*/  UIADD3.X UR6, URZ, UR36, URZ, UP0, !UPT ;  /* 0x000000243f067290 */ /* 0x000fc800087fe43f */
[----:B0-----:R-:W-:Y:S02]  /*ebc0*/  IMAD.U32 R4, RZ, RZ, UR5 ;  /* 0x00000005ff047e24 */ /* 0x001fe4000f8e00ff */
[----:B------:R-:W-:Y:S02]  /*ebd0*/  IMAD.U32 R5, RZ, RZ, UR6 ;  /* 0x00000006ff057e24 */ /* 0x000fe4000f8e00ff */
[----:B--2---:R-:W-:-:S05]  /*ebe0*/  FMUL.FTZ R7, R11, R6 ;  /* 0x000000060b077220 */ /* 0x004fca0000410000 */
[----:B------:R-:W-:Y:S04]  /*ebf0*/  ST.E desc[UR42][R16.64+0x260], R7 ;  /* 0x0002600710007985 */ /* 0x000fe8000c10192a */
[----:B------:R-:W2:Y:S02]  /*ec00*/  LD.E R6, desc[UR42][R4.64] ;  /* 0x0000002a04067980 */ /* 0x000ea4000c101900 */
[----:B--2---:R-:W-:-:S05]  /*ec10*/  FMUL.FTZ R9, R11, R6 ;  /* 0x000000060b097220 */ /* 0x004fca0000410000 */
        /* <DEDUP_REMOVED lines=173> */
[----:B------:R-:W-:Y:S02]  /*f6f0*/  IMAD.U32 R8, RZ, RZ, UR5 ;  /* 0x00000005ff087e24 */ /* 0x000fe4000f8e00ff */
[C---:B0-----:R-:W-:Y:S01]  /*f700*/  FMUL.FTZ R39, R11.reuse, R44 ;  /* 0x0000002c0b277220 */ /* 0x041fe20000410000 */
[----:B------:R0:W-:Y:S01]  /*f710*/  ST.E desc[UR42][R16.64+0x404], R9 ;  /* 0x0004040910007985 */ /* 0x0001e2000c10192a */
[C---:B--2---:R-:W-:Y:S01]  /*f720*/  FMUL.FTZ R45, R11.reuse, R26 ;  /* 0x0000001a0b2d7220 */ /* 0x044fe20000410000 */
[C---:B-1----:R-:W-:Y:S01]  /*f730*/  FMUL.FTZ R47, R11.reuse, R6 ;  /* 0x000000060b2f7220 */ /* 0x042fe20000410000 */
[----:B------:R-:W-:Y:S01]  /*f740*/  FMUL.FTZ R11, R11, R24 ;  /* 0x000000180b0b7220 */ /* 0x000fe20000410000 */
[----:B0-----:R-:W-:Y:S01]  /*f750*/  IMAD.U32 R9, RZ, RZ, UR6 ;  /* 0x00000006ff097e24 */ /* 0x001fe2000f8e00ff */
        /* <DEDUP_REMOVED lines=9> */
[----:B------:R3:W-:Y:S04]  /*f7f0*/  ST.E desc[UR42][R16.64+0x450], R11 ;  /* 0x0004500b10007985 */ /* 0x0007e8000c10192a */
[----:B0-----:R-:W4:Y:S01]  /*f800*/  LD.E R25, desc[UR42][R8.64] ;  /* 0x0000002a08197980 */ /* 0x001f22000c101900 */
[----:B------:R-:W-:Y:S01]  /*f810*/  ULOP3.LUT UR4, UR4, 0xc, URZ, 0xfc, !UPT ;  /* 0x0000000c04047892 */ /* 0x000fe2000f8efc3f */
[----:B------:R-:W-:-:S05]  /*f820*/  IMAD.U32 R7, RZ, RZ, UR6 ;  /* 0x00000006ff077e24 */ /* 0x000fca000f8e00ff */
[----:B------:R-:W-:Y:S02]  /*f830*/  IMAD.U32 R6, RZ, RZ, UR4 ;  /* 0x00000004ff067e24 */ /* 0x000fe4000f8e00ff */
[----:B----4-:R-:W-:-:S05]  /*f840*/  FMUL.FTZ R25, R10, R25 ;  /* 0x000000190a197220 */ /* 0x010fca0000410000 */
[----:B------:R0:W-:Y:S04]  /*f850*/  ST.E desc[UR42][R8.64], R25 ;  /* 0x0000001908007985 */ /* 0x0001e8000c10192a */
[----:B-1----:R-:W4:Y:S01]  /*f860*/  LD.E R27, desc[UR42][R6.64] ;  /* 0x0000002a061b7980 */ /* 0x002f22000c101900 */
[----:B------:R-:W1:Y:S01]  /*f870*/  S2R R232, SR_TID.X ;  /* 0x0000000000e87919 */ /* 0x000e620000002100 */
[----:B----4-:R-:W-:-:S05]  /*f880*/  FMUL.FTZ R27, R10, R27 ;  /* 0x0000001b0a1b7220 */ /* 0x010fca0000410000 */
[----:B------:R4:W-:Y:S04]  /*f890*/  ST.E desc[UR42][R6.64], R27 ;  /* 0x0000001b06007985 */ /* 0x0009e8000c10192a */
        /* <DEDUP_REMOVED lines=59> */
[----:B---3--:R-:W3:Y:S04]  /*fc50*/  LD.E R11, desc[UR42][R16.64+0x448] ;  /* 0x0004482a100b7980 */ /* 0x008ee8000c101900 */
[----:B0-----:R-:W3:Y:S04]  /*fc60*/  LD.E R25, desc[UR42][R16.64+0x44c] ;  /* 0x00044c2a10197980 */ /* 0x001ee8000c101900 */
[----:B----4-:R-:W4:Y:S01]  /*fc70*/  LD.E R27, desc[UR42][R16.64+0x458] ;  /* 0x0004582a101b7980 */ /* 0x010f22000c101900 */
[----:B-1----:R-:W-:Y:S01]  /*fc80*/  SHF.R.U32.HI R232, RZ, 0x7, R232 ;  /* 0x00000007ffe87819 */ /* 0x002fe200000116e8 */
[C---:B-----5:R-:W-:Y:S01]  /*fc90*/  FMUL.FTZ R51, R10.reuse, R51 ;  /* 0x000000330a337220 */ /* 0x060fe20000410000 */
[----:B------:R-:W-:-:S04]  /*fca0*/  FMUL.FTZ R26, R10, R26 ;  /* 0x0000001a0a1a7220 */ /* 0x000fc80000410000 */
[----:B------:R-:W-:Y:S01]  /*fcb0*/  ST.E desc[UR42][R16.64+0x3f8], R51 ;  /* 0x0003f83310007985 */ /* 0x000fe2000c10192a */
[----:B------:R-:W-:-:S03]  /*fcc0*/  FMUL.FTZ R141, R10, R141 ;  /* 0x0000008d0a8d7220 */ /* 0x000fc60000410000 */
[----:B------:R0:W-:Y:S01]  /*fcd0*/  ST.E desc[UR42][R16.64+0x45c], R26 ;  /* 0x00045c1a10007985 */ /* 0x0001e2000c10192a */
[C---:B------:R-:W-:Y:S01]  /*fce0*/  FMUL.FTZ R143, R10.reuse, R143 ;  /* 0x0000008f0a8f7220 */ /* 0x040fe20000410000 */
[C---:B------:R-:W-:Y:S01]  /*fcf0*/  FMUL.FTZ R145, R10.reuse, R145 ;  /* 0x000000910a917220 */ /* 0x040fe20000410000 */
[----:B------:R-:W-:Y:S01]  /*fd00*/  FMUL.FTZ R147, R10, R147 ;  /* 0x000000930a937220 */ /* 0x000fe20000410000 */
[----:B0-----:R-:W-:Y:S02]  /*fd10*/  VIADD R26, R232, 0x8 ;  /* 0x00000008e81a7836 */ /* 0x001fe40000000000 */
        /* <DEDUP_REMOVED lines=53> */
[C---:B---3--:R-:W-:Y:S01]  /*10070*/  FMUL.FTZ R51, R10.reuse, R11 ;  /* 0x0000000b0a337220 */ /* 0x048fe20000410000 */
[C---:B------:R-:W-:Y:S01]  /*10080*/  FMUL.FTZ R25, R10.reuse, R25 ;  /* 0x000000190a197220 */ /* 0x040fe20000410000 */
[----:B----4-:R-:W-:Y:S01]  /*10090*/  FMUL.FTZ R27, R10, R27 ;  /* 0x0000001b0a1b7220 */ /* 0x010fe20000410000 */
        /* <DEDUP_REMOVED lines=57> */
[----:B------:R-:W-:Y:S04]  /*10430*/  ST.E desc[UR42][R16.64+0x448], R51 ;  /* 0x0004483310007985 */ /* 0x000fe8000c10192a */
[----:B------:R3:W-:Y:S04]  /*10440*/  ST.E desc[UR42][R16.64+0x44c], R25 ;  /* 0x00044c1910007985 */ /* 0x0007e8000c10192a */
[----:B------:R4:W-:Y:S01]  /*10450*/  ST.E desc[UR42][R16.64+0x458], R27 ;  /* 0x0004581b10007985 */ /* 0x0009e2000c10192a */
        /* <DEDUP_REMOVED lines=11> */
[----:B----4-:R-:W4:Y:S04]  /*10510*/  LD.E R27, desc[UR42][R16.64+0x270] ;  /* 0x0002702a101b7980 */ /* 0x010f28000c101900 */
[----:B------:R-:W4:Y:S04]  /*10520*/  LD.E R45, desc[UR42][R16.64+0x274] ;  /* 0x0002742a102d7980 */ /* 0x000f28000c101900 */
[----:B0-----:R-:W4:Y:S04]  /*10530*/  LD.E R41, desc[UR42][R16.64+0x278] ;  /* 0x0002782a10297980 */ /* 0x001f28000c101900 */
[----:B------:R-:W4:Y:S04]  /*10540*/  LD.E R47, desc[UR42][R16.64+0x27c] ;  /* 0x00027c2a102f7980 */ /* 0x000f28000c101900 */
[----:B------:R-:W4:Y:S04]  /*10550*/  LD.E R49, desc[UR42][R16.64+0x280] ;  /* 0x0002802a10317980 */ /* 0x000f28000c101900 */
        /* <DEDUP_REMOVED lines=11> */
[----:B---3--:R-:W3:Y:S04]  /*10610*/  LD.E R25, desc[UR42][R16.64+0x2b0] ;  /* 0x0002b02a10197980 */ /* 0x008ee8000c101900 */
        /* <DEDUP_REMOVED lines=58> */
[----:B----4-:R0:W-:Y:S04]  /*109c0*/  ST.E desc[UR42][R16.64+0x270], R27 ;  /* 0x0002701b10007985 */ /* 0x0101e8000c10192a */
        /* <DEDUP_REMOVED lines=25> */
[----:B----4-:R-:W4:Y:S04]  /*10b60*/  LD.E R57, desc[UR42][R16.64+0x308] ;  /* 0x0003082a10397980 */ /* 0x010f28000c101900 */
[----:B------:R-:W4:Y:S04]  /*10b70*/  LD.E R59, desc[UR42][R16.64+0x310] ;  /* 0x0003102a103b7980 */ /* 0x000f28000c101900 */
        /* <DEDUP_REMOVED lines=73> */
[----:B----4-:R4:W-:Y:S04]  /*11010*/  ST.E desc[UR42][R16.64+0x308], R57 ;  /* 0x0003083910007985 */ /* 0x0109e8000c10192a */
        /* <DEDUP_REMOVED lines=71> */
[----:B0-----:R-:W3:Y:S01]  /*11490*/  LDL R25, [R1+0x88] ;  /* 0x0000880001197983 */ /* 0x001ee20000100800 */
[----:B------:R-:W-:-:S02]  /*114a0*/  IMAD R10, R24, 0xc00, R10 ;  /* 0x00000c00180a7824 */ /* 0x000fc400078e020a */
[----:B-1----:R-:W-:Y:S01]  /*114b0*/  IMAD.MOV.U32 R27, RZ, RZ, R11 ;  /* 0x000000ffff1b7224 */ /* 0x002fe200078e000b */
[----:B------:R-:W-:Y:S01]  /*114c0*/  F2FP.F16.F32.PACK_AB R162, R37, R162 ;  /* 0x000000a225a2723e */ /* 0x000fe200000000ff */
[----:B------:R-:W-:Y:S01]  /*114d0*/  VIADD R24, R10, 0x80 ;  /* 0x000000800a187836 */ /* 0x000fe20000000000 */
[----:B------:R-:W-:Y:S01]  /*114e0*/  F2FP.F16.F32.PACK_AB R164, R164, R36 ;  /* 0x00000024a4a4723e */ /* 0x000fe200000000ff */
[----:B------:R-:W-:Y:S01]  /*114f0*/  VIADD R26, R10, 0x100 ;  /* 0x000001000a1a7836 */ /* 0x000fe20000000000 */
[----:B------:R-:W-:Y:S01]  /*11500*/  R2UR UR15, R27 ;  /* 0x000000001b0f72ca */ /* 0x000fe200000e0000 */
[----:B------:R-:W3:Y:S01]  /*11510*/  LD.E R36, desc[UR42][R16.64+0x290] ;  /* 0x0002902a10247980 */ /* 0x000ee2000c101900 */
[----:B------:R-:W-:Y:S02]  /*11520*/  R2UR UR10, R24 ;  /* 0x00000000180a72ca */ /* 0x000fe400000e0000 */
[----:B------:R-:W-:Y:S01]  /*11530*/  R2UR UR14, R26 ;  /* 0x000000001a0e72ca */ /* 0x000fe200000e0000 */
[----:B------:R-:W3:Y:S01]  /*11540*/  LD.E R24, desc[UR42][R16.64+0x260] ;  /* 0x0002602a10187980 */ /* 0x000ee2000c101900 */
[----:B------:R-:W-:-:S02]  /*11550*/  F2FP.F16.F32.PACK_AB R166, R166, R35 ;  /* 0x00000023a6a6723e */ /* 0x000fc400000000ff */
[----:B------:R-:W-:Y:S01]  /*11560*/  F2FP.F16.F32.PACK_AB R168, R168, R34 ;  /* 0x00000022a8a8723e */ /* 0x000fe200000000ff */
[----:B------:R-:W3:Y:S01]  /*11570*/  LD.E R35, desc[UR42][R16.64+0x28c] ;  /* 0x00028c2a10237980 */ /* 0x000ee2000c101900 */
[----:B------:R-:W-:Y:S02]  /*11580*/  F2FP.F16.F32.PACK_AB R170, R170, R33 ;  /* 0x00000021aaaa723e */ /* 0x000fe400000000ff */
[----:B------:R-:W-:Y:S01]  /*11590*/  F2FP.F16.F32.PACK_AB R161, R161, R32 ;  /* 0x00000020a1a1723e */ /* 0x000fe200000000ff */
[----:B------:R-:W3:Y:S01]  /*115a0*/  LD.E R33, desc[UR42][R16.64+0x284] ;  /* 0x0002842a10217980 */ /* 0x000ee2000c101900 */
[----:B------:R-:W-:Y:S02]  /*115b0*/  F2FP.F16.F32.PACK_AB R163, R163, R31 ;  /* 0x0000001fa3a3723e */ /* 0x000fe400000000ff */
[----:B------:R-:W-:Y:S01]  /*115c0*/  F2FP.F16.F32.PACK_AB R165, R165, R30 ;  /* 0x0000001ea5a5723e */ /* 0x000fe200000000ff */
[----:B------:R-:W3:Y:S01]  /*115d0*/  LD.E R31, desc[UR42][R16.64+0x27c] ;  /* 0x00027c2a101f7980 */ /* 0x000ee2000c101900 */
[----:B------:R-:W-:-:S02]  /*115e0*/  F2FP.F16.F32.PACK_AB R167, R167, R29 ;  /* 0x0000001da7a7723e */ /* 0x000fc400000000ff */
[----:B------:R-:W-:Y:S01]  /*115f0*/  F2FP.F16.F32.PACK_AB R169, R169, R28 ;  /* 0x0000001ca9a9723e */ /* 0x000fe200000000ff */
[----:B------:R-:W3:Y:S04]  /*11600*/  LD.E R29, desc[UR42][R16.64+0x274] ;  /* 0x0002742a101d7980 */ /* 0x000ee8000c101900 */
[----:B------:R-:W3:Y:S04]  /*11610*/  LD.E R28, desc[UR42][R16.64+0x270] ;  /* 0x0002702a101c7980 */ /* 0x000ee8000c101900 */
[----:B------:R-:W3:Y:S04]  /*11620*/  LD.E R30, desc[UR42][R16.64+0x278] ;  /* 0x0002782a101e7980 */ /* 0x000ee8000c101900 */
[----:B------:R-:W3:Y:S04]  /*11630*/  LD.E R32, desc[UR42][R16.64+0x280] ;  /* 0x0002802a10207980 */ /* 0x000ee8000c101900 */
[----:B------:R-:W3:Y:S04]  /*11640*/  LD.E R34, desc[UR42][R16.64+0x288] ;  /* 0x0002882a10227980 */ /* 0x000ee8000c101900 */
[----:B------:R-:W3:Y:S04]  /*11650*/  LD.E R37, desc[UR42][R16.64+0x294] ;  /* 0x0002942a10257980 */ /* 0x000ee8000c101900 */
[----:B------:R-:W3:Y:S04]  /*11660*/  LD.E R38, desc[UR42][R16.64+0x298] ;  /* 0x0002982a10267980 */ /* 0x000ee8000c101900 */
        /* <DEDUP_REMOVED lines=16> */
[----:B--2---:R-:W5:Y:S04]  /*11770*/  LD.E R55, desc[UR42][R16.64+0x2dc] ;  /* 0x0002dc2a10377980 */ /* 0x004f68000c101900 */
[----:B------:R-:W5:Y:S04]  /*11780*/  LD.E R56, desc[UR42][R16.64+0x2e0] ;  /* 0x0002e02a10387980 */ /* 0x000f68000c101900 */
[----:B----4-:R-:W5:Y:S04]  /*11790*/  LD.E R57, desc[UR42][R16.64+0x2e4] ;  /* 0x0002e42a10397980 */ /* 0x010f68000c101900 */
[----:B------:R-:W5:Y:S04]  /*117a0*/  LD.E R58, desc[UR42][R16.64+0x2e8] ;  /* 0x0002e82a103a7980 */ /* 0x000f68000c101900 */
[----:B------:R-:W5:Y:S04]  /*117b0*/  LD.E R59, desc[UR42][R16.64+0x2ec] ;  /* 0x0002ec2a103b7980 */ /* 0x000f68000c101900 */
[----:B------:R-:W5:Y:S04]  /*117c0*/  LD.E R60, desc[UR42][R16.64+0x2f0] ;  /* 0x0002f02a103c7980 */ /* 0x000f68000c101900 */
[----:B---3--:R-:W5:Y:S04]  /*117d0*/  LD.E R61, desc[UR42][R16.64+0x2f4] ;  /* 0x0002f42a103d7980 */ /* 0x008f68000c101900 */
        /* <DEDUP_REMOVED lines=38> */
[----:B------:R-:W-:Y:S01]  /*11a40*/  ISETP.NE.U32.AND P1, PT, R25, RZ, PT ;  /* 0x000000ff1900720c */ /* 0x000fe20003f25070 */
[----:B------:R-:W-:-:S02]  /*11a50*/  IMAD.MOV.U32 R25, RZ, RZ, R11 ;  /* 0x000000ffff197224 */ /* 0x000fc400078e000b */
[----:B------:R-:W5:Y:S03]  /*11a60*/  LD.E R100, desc[UR42][R16.64+0x390] ;  /* 0x0003902a10647980 */ /* 0x000f66000c101900 */
        /* <DEDUP_REMOVED lines=56> */
[----:B------:R-:W-:Y:S02]  /*11df0*/  R2UR UR7, R11 ;  /* 0x000000000b0772ca */ /* 0x000fe400000e0000 */
[----:B------:R-:W-:Y:S01]  /*11e00*/  F2FP.F16.F32.PACK_AB R160, R13, R160 ;  /* 0x000000a00da0723e */ /* 0x000fe200000000ff */
[----:B------:R-:W-:-:S03]  /*11e10*/  VOTEU.ANY UP0, P1 ;  /* 0x00000000003f7886 */ /* 0x000fc60000800100 */
[----:B-----5:R-:W-:-:S07]  /*11e20*/  WARPGROUP.ARRIVE ;  /* 0x00000000000079c5 */ /* 0x020fce0000000000 */
[----:B------:R-:W-:Y:S01]  /*11e30*/  HGMMA.64x256x16.F32 R24, R160, gdesc[UR4].tnspB, R24, UP0, gsb0 ;  /* 0x43e00004a0187df0 */ /* 0x000fe2000b800818 */
[----:B------:R-:W-:Y:S02]  /*11e40*/  F2FP.F16.F32.PACK_AB R171, R12, R171 ;  /* 0x000000ab0cab723e */ /* 0x000fe400000000ff */
        /* <DEDUP_REMOVED lines=1077> */
.L_x_12777:
[----:B------:R-:W-:Y:S05]  /*161a0*/  BSYNC B0 ;  /* 0x0000000000007941 */ /* 0x000fea0003800000 */
.L_x_12776:
[C---:B------:R-:W-:Y:S01]  /*161b0*/  ISETP.GT.AND P0, PT, R0.reuse, R3, PT ;  /* 0x000000030000720c */ /* 0x040fe20003f04270 */
[----:B------:R-:W-:-:S12]  /*161c0*/  VIADD R0, R0, 0xffffffff ;  /* 0xffffffff00007836 */ /* 0x000fd80000000000 */
[----:B------:R-:W-:Y:S05]  /*161d0*/  @P0 BRA `(.L_x_12778) ;  /* 0xffffff4c00880947 */ /* 0x000fea000383ffff */
[----:B0-----:R-:W2:Y:S02]  /*161e0*/  LDL R4, [R1+0x70] ;  /* 0x0000700001047983 */ /* 0x001ea40000100800 */
[----:B--2---:R-:W-:-:S07]  /*161f0*/  IMAD.SHL.U32 R4, R4, 0x80, RZ ;  /* 0x0000008004047824 */ /* 0x004fce00078e00ff */
.L_x_12751:
[----:B-1----:R-:W0:Y:S01]  /*16200*/  LDC R2, c[0x0][0x448] ;  /* 0x00011200ff027b82 */ /* 0x002e220000000800 */
        /* <DEDUP_REMOVED lines=22> */
.L_x_12781:
[----:B------:R-:W-:-:S13]  /*16370*/  ISETP.NE.AND P0, PT, R7, 0x1, PT ;  /* 0x000000010700780c */ /* 0x000fda0003f05270 */
[----:B------:R-:W0:Y:S02]  /*16380*/  @P0 LDC.64 R8, c[0x0][0xae0] ;  /* 0x0002b800ff080b82 */ /* 0x000e240000000a00 */
[----:B0-----:R-:W-:-:S05]  /*16390*/  @P0 IMAD.HI.U32 R6, R4, R8, RZ ;  /* 0x0000000804060227 */ /* 0x001fca00078e00ff */
[----:B------:R-:W-:-:S07]  /*163a0*/  @P0 SHF.R.U32.HI R4, RZ, R9, R6 ;  /* 0x00000009ff040219 */ /* 0x000fce0000011606 */
.L_x_12782:
[----:B------:R-:W-:Y:S05]  /*163b0*/  BSYNC B0 ;  /* 0x0000000000007941 */ /* 0x000fea0003800000 */
.L_x_12780:
[----:B------:R-:W-:-:S05]  /*163c0*/  IMAD R3, R4, R7, RZ ;  /* 0x0000000704037224 */ /* 0x000fca00078e02ff */
[----:B------:R-:W-:-:S07]  /*163d0*/  VIMNMX R2, R2, R3, !PT ;  /* 0x0000000302027248 */ /* 0x000fce0007fe0100 */
.L_x_12779:
        /* <DEDUP_REMOVED lines=9> */
.L_x_12800:
        /* <DEDUP_REMOVED lines=24> */
.L_x_12785:
[----:B------:R-:W-:Y:S05]  /*165f0*/  BSYNC B0 ;  /* 0x0000000000007941 */ /* 0x000fea0003800000 */
.L_x_12784:
        /* <DEDUP_REMOVED lines=13> */
.L_x_12787:
[----:B------:R-:W-:Y:S05]  /*166d0*/  BSYNC B0 ;  /* 0x0000000000007941 */ /* 0x000fea0003800000 */
.L_x_12786:
        /* <DEDUP_REMOVED lines=8> */
.L_x_12789:
[----:B------:R-:W-:Y:S05]  /*16760*/  BSYNC B0 ;  /* 0x0000000000007941 */ /* 0x000fea0003800000 */
.L_x_12788:
        /* <DEDUP_REMOVED lines=59> */
.L_x_12792:
[----:B------:R-:W-:Y:S05]  /*16b20*/  BSYNC B0 ;  /* 0x0000000000007941 */ /* 0x000fea0003800000 */
.L_x_12791:
        /* <DEDUP_REMOVED lines=10> */
.L_x_12794:
[----:B------:R-:W-:Y:S05]  /*16bd0*/  BSYNC B0 ;  /* 0x0000000000007941 */ /* 0x000fea0003800000 */
.L_x_12793:
[----:B------:R-:W-:Y:S04]  /*16be0*/  BSSY B0, `(.L_x_12795) ;  /* 0x0000006000007945 */ /* 0x000fe80003800000 */
[----:B--2---:R-:W-:Y:S05]  /*16bf0*/  @P1 BRA `(.L_x_12796) ;  /* 0x0000000000101947 */ /* 0x004fea0003800000 */
[----:B-----5:R-:W-:Y:S01]  /*16c00*/  IMAD R6, R6, 0x8, R9 ;  /* 0x0000000806067824 */ /* 0x020fe200078e0209 */
[----:B------:R-:W-:-:S04]  /*16c10*/  SHF.L.U32 R7, R7, 0x1f, RZ ;  /* 0x0000001f07077819 */ /* 0x000fc800000006ff */
[----:B------:R-:W2:Y:S02]  /*16c20*/  SYNCS.PHASECHK.TRANS64.TRYWAIT P1, [R6+URZ], R7 ;  /* 0x00000007060075a7 */ /* 0x000ea4000802017f */
[----:B--2---:R-:W-:Y:S05]  /*16c30*/  @!P1 BRA `(.L_x_12797) ;  /* 0x0000025000e89947 */ /* 0x004fea0003800000 */
.L_x_12796:
[----:B------:R-:W-:Y:S05]  /*16c40*/  BSYNC B0 ;  /* 0x0000000000007941 */ /* 0x000fea0003800000 */
.L_x_12795:
[----:B-1----:R-:W3:Y:S04]  /*16c50*/  LD.E R21, desc[UR42][R2.64] ;  /* 0x0000002a02157980 */ /* 0x002ee8000c101900 */
[----:B--2--5:R-:W3:Y:S04]  /*16c60*/  LDL.64 R6, [R1+0x118] ;  /* 0x0001180001067983 */ /* 0x024ee80000100a00 */
[----:B------:R-:W2:Y:S04]  /*16c70*/  LDL R20, [R1+0x90] ;  /* 0x0000900001147983 */ /* 0x000ea80000100800 */
        /* <DEDUP_REMOVED lines=178> */
[----:B-1----:R-:W-:Y:S01]  /*177a0*/  LOP3.LUT R72, R73, 0x7f, RZ, 0xc0, !PT ;  /* 0x0000007f49487812 */ /* 0x002fe200078ec0ff */
        /* <DEDUP_REMOVED lines=24> */
[----:B------:R2:W-:Y:S02]  /*17930*/  @!P2 SYNCS.ARRIVE.TRANS64.RED.A1T0 RZ, [R6+URZ], RZ ;  /* 0x000000ff06ffa9a7 */ /* 0x0005e4000810043f */
[----:B--2---:R-:W2:Y:S04]  /*17940*/  LDL.64 R6, [R1+0x170] ;  /* 0x0001700001067983 */ /* 0x004ea80000100a00 */
[----:B--2---:R-:W2:Y:S04]  /*17950*/  LD.E R12, desc[UR42][R6.64] ;  /* 0x0000002a060c7980 */ /* 0x004ea8000c101900 */
[----:B------:R-:W3:Y:S01]  /*17960*/  LD.E.64 R6, desc[UR42][R16.64+0x230] ;  /* 0x0002302a10067980 */ /* 0x000ee2000c101b00 */
[----:B------:R-:W-:-:S04]  /*17970*/  UIADD3 UR4, UP0, UR37, 0x230, URZ ;  /* 0x0000023025047890 */ /* 0x000fc8000ff1e03f */
[----:B------:R-:W-:Y:S02]  /*17980*/  ULOP3.LUT UR4, UR4, 0x4, URZ, 0xfc, !UPT ;  /* 0x0000000404047892 */ /* 0x000fe4000f8efc3f */
[----:B------:R-:W-:Y:S01]  /*17990*/  UIADD3.X UR5, URZ, UR36, URZ, UP0, !UPT ;  /* 0x000000243f057290 */ /* 0x000fe200087fe43f */
        /* <DEDUP_REMOVED lines=9> */
[-C--:B-1----:R-:W-:Y:S01]  /*17a30*/  FMUL.FTZ R8, R26, R12.reuse ;  /* 0x0000000c1a087220 */ /* 0x082fe20000410000 */
[-C--:B------:R-:W-:Y:S01]  /*17a40*/  FMUL.FTZ R14, R30, R12.reuse ;  /* 0x0000000c1e0e7220 */ /* 0x080fe20000410000 */
[----:B------:R-:W-:-:S05]  /*17a50*/  FMUL.FTZ R26, R39, R12 ;  /* 0x0000000c271a7220 */ /* 0x000fca0000410000 */
[----:B------:R-:W1:Y:S01]  /*17a60*/  MUFU.TANH R20, R20 ;  /* 0x0000001400147308 */ /* 0x000e620000002400 */
[----:B---3--:R-:W-:Y:S01]  /*17a70*/  FMNMX.FTZ R13, R11, R6, !PT ;  /* 0x000000060b0d7209 */ /* 0x008fe20007810000 */
[-C--:B------:R-:W-:Y:S01]  /*17a80*/  FMUL.FTZ R30, R36, R12.reuse ;  /* 0x0000000c241e7220 */ /* 0x080fe20000410000 */
[-C--:B------:R-:W-:Y:S01]  /*17a90*/  FMUL.FTZ R39, R46, R12.reuse ;  /* 0x0000000c2e277220 */ /* 0x080fe20000410000 */
[----:B------:R-:W-:-:S04]  /*17aa0*/  FMUL.FTZ R46, R48, R12 ;  /* 0x0000000c302e7220 */ /* 0x000fc80000410000 */
[----:B------:R-:W3:Y:S01]  /*17ab0*/  MUFU.TANH R21, R21 ;  /* 0x0000001500157308 */ /* 0x000ee20000002400 */
[-C--:B------:R-:W-:Y:S01]  /*17ac0*/  FMUL.FTZ R48, R52, R12.reuse ;  /* 0x0000000c34307220 */ /* 0x080fe20000410000 */
[----:B--2---:R-:W-:Y:S01]  /*17ad0*/  FMNMX.FTZ R52, R10, R13, !PT ;  /* 0x0000000d0a347209 */ /* 0x004fe20007810000 */
[----:B------:R-:W-:-:S05]  /*17ae0*/  FMUL.FTZ R32, R37, R12 ;  /* 0x0000000c25207220 */ /* 0x000fca0000410000 */
[----:B------:R-:W2:Y:S01]  /*17af0*/  MUFU.TANH R29, R29 ;  /* 0x0000001d001d7308 */ /* 0x000ea20000002400 */
[----:B------:R-:W-:Y:S01]  /*17b00*/  FMUL.FTZ R19, R34, R12 ;  /* 0x0000000c22137220 */ /* 0x000fe20000410000 */
[----:B----4-:R-:W-:Y:S01]  /*17b10*/  FMNMX.FTZ R13, R15, R52, !PT ;  /* 0x000000340f0d7209 */ /* 0x010fe20007810000 */
[----:B------:R-:W-:-:S05]  /*17b20*/  FMUL.FTZ R34, R40, R12 ;  /* 0x0000000c28227220 */ /* 0x000fca0000410000 */
[----:B------:R-:W4:Y:S01]  /*17b30*/  MUFU.TANH R30, R30 ;  /* 0x0000001e001e7308 */ /* 0x000f220000002400 */
[----:B-1----:R-:W-:Y:S01]  /*17b40*/  FMNMX.FTZ R52, R20, R13, !PT ;  /* 0x0000000d14347209 */ /* 0x002fe20007810000 */
[----:B------:R-:W-:-:S06]  /*17b50*/  FMUL.FTZ R36, R41, R12 ;  /* 0x0000000c29247220 */ /* 0x000fcc0000410000 */
[----:B------:R-:W1:Y:S01]  /*17b60*/  MUFU.TANH R32, R32 ;  /* 0x0000002000207308 */ /* 0x000e620000002400 */
[----:B---3--:R-:W-:Y:S01]  /*17b70*/  FMNMX.FTZ R52, R21, R52, !PT ;  /* 0x0000003415347209 */ /* 0x008fe20007810000 */
[----:B------:R-:W-:-:S06]  /*17b80*/  FMUL.FTZ R72, R44, R12 ;  /* 0x0000000c2c487220 */ /* 0x000fcc0000410000 */
[----:B------:R-:W3:Y:S01]  /*17b90*/  MUFU.TANH R34, R34 ;  /* 0x0000002200227308 */ /* 0x000ee20000002400 */
[----:B--2---:R-:W-:Y:S01]  /*17ba0*/  FMNMX.FTZ R13, R29, R52, !PT ;  /* 0x000000341d0d7209 */ /* 0x004fe20007810000 */
[----:B------:R-:W-:-:S06]  /*17bb0*/  FMUL.FTZ R73, R45, R12 ;  /* 0x0000000c2d497220 */ /* 0x000fcc0000410000 */
[----:B------:R-:W2:Y:S01]  /*17bc0*/  MUFU.TANH R36, R36 ;  /* 0x0000002400247308 */ /* 0x000ea20000002400 */
[----:B----4-:R-:W-:Y:S01]  /*17bd0*/  FMNMX.FTZ R13, R30, R13, !PT ;  /* 0x0000000d1e0d7209 */ /* 0x010fe20007810000 */
[----:B------:R-:W-:-:S06]  /*17be0*/  FMUL.FTZ R40, R47, R12 ;  /* 0x0000000c2f287220 */ /* 0x000fcc0000410000 */
        /* <DEDUP_REMOVED lines=8> */
[-C--:B------:R-:W-:Y:S01]  /*17c70*/  FMUL.FTZ R9, R27, R12.reuse ;  /* 0x0000000c1b097220 */ /* 0x080fe20000410000 */
[-C--:B------:R-:W-:Y:S01]  /*17c80*/  FMUL.FTZ R41, R50, R12.reuse ;  /* 0x0000000c32297220 */ /* 0x080fe20000410000 */
[----:B------:R-:W-:-:S04]  /*17c90*/  FMUL.FTZ R50, R56, R12 ;  /* 0x0000000c38327220 */ /* 0x000fc80000410000 */
[----:B------:R-:W2:Y:S01]  /*17ca0*/  MUFU.TANH R47, R47 ;  /* 0x0000002f002f7308 */ /* 0x000ea20000002400 */
[----:B----4-:R-:W-:Y:S01]  /*17cb0*/  FMNMX.FTZ R56, R72, R13, !PT ;  /* 0x0000000d48387209 */ /* 0x010fe20007810000 */
[-C--:B------:R-:W-:Y:S01]  /*17cc0*/  FMUL.FTZ R28, R42, R12.reuse ;  /* 0x0000000c2a1c7220 */ /* 0x080fe20000410000 */
[----:B------:R-:W-:-:S05]  /*17cd0*/  FMUL.FTZ R42, R51, R12 ;  /* 0x0000000c332a7220 */ /* 0x000fca0000410000 */
[----:B------:R-:W4:Y:S01]  /*17ce0*/  MUFU.TANH R48, R48 ;  /* 0x0000003000307308 */ /* 0x000f220000002400 */
[----:B-1----:R-:W-:Y:S01]  /*17cf0*/  FMNMX.FTZ R13, R73, R56, !PT ;  /* 0x00000038490d7209 */ /* 0x002fe20007810000 */
[----:B------:R-:W-:-:S06]  /*17d00*/  FMUL.FTZ R51, R57, R12 ;  /* 0x0000000c39337220 */ /* 0x000fcc0000410000 */
[----:B------:R-:W1:Y:S01]  /*17d10*/  MUFU.TANH R8, R8 ;  /* 0x0000000800087308 */ /* 0x000e620000002400 */
[----:B------:R-:W-:Y:S01]  /*17d20*/  FMUL.FTZ R18, R31, R12 ;  /* 0x0000000c1f127220 */ /* 0x000fe20000410000 */
[----:B---3--:R-:W-:-:S06]  /*17d30*/  FMNMX.FTZ R56, R46, R13, !PT ;  /* 0x0000000d2e387209 */ /* 0x008fcc0007810000 */
[----:B------:R-:W3:Y:S01]  /*17d40*/  MUFU.TANH R49, R49 ;  /* 0x0000003100317308 */ /* 0x000ee20000002400 */
[-C--:B------:R-:W-:Y:S01]  /*17d50*/  FMUL.FTZ R52, R60, R12.reuse ;  /* 0x0000000c3c347220 */ /* 0x080fe20000410000 */
[----:B------:R-:W-:-:S06]  /*17d60*/  FMUL.FTZ R25, R38, R12 ;  /* 0x0000000c26197220 */ /* 0x000fcc0000410000 */
[----:B------:R-:W0:Y:S01]  /*17d70*/  MUFU.TANH R9, R9 ;  /* 0x0000000900097308 */ /* 0x000e220000002400 */
[-C--:B------:R-:W-:Y:S01]  /*17d80*/  FMUL.FTZ R38, R43, R12.reuse ;  /* 0x0000000c2b267220 */ /* 0x080fe20000410000 */
[----:B------:R-:W-:Y:S01]  /*17d90*/  FMUL.FTZ R43, R54, R12 ;  /* 0x0000000c362b7220 */ /* 0x000fe20000410000 */
[----:B--2---:R-:W-:-:S05]  /*17da0*/  FMNMX.FTZ R13, R47, R56, !PT ;  /* 0x000000382f0d7209 */ /* 0x004fca0007810000 */
[----:B------:R-:W2:Y:S01]  /*17db0*/  MUFU.TANH R50, R50 ;  /* 0x0000003200327308 */ /* 0x000ea20000002400 */
[-C--:B------:R-:W-:Y:S01]  /*17dc0*/  FMUL.FTZ R54, R61, R12.reuse ;  /* 0x0000000c3d367220 */ /* 0x080fe20000410000 */
[----:B------:R-:W-:-:S06]  /*17dd0*/  FMUL.FTZ R24, R35, R12 ;  /* 0x0000000c23187220 */ /* 0x000fcc0000410000 */
[----:B------:R-:W2:Y:S01]  /*17de0*/  MUFU.TANH R14, R14 ;  /* 0x0000000e000e7308 */ /* 0x000ea20000002400 */
[-C--:B------:R-:W-:Y:S01]  /*17df0*/  FMUL.FTZ R45, R58, R12.reuse ;  /* 0x0000000c3a2d7220 */ /* 0x080fe20000410000 */
[----:B------:R-:W-:Y:S01]  /*17e00*/  FMUL.FTZ R44, R55, R12 ;  /* 0x0000000c372c7220 */ /* 0x000fe20000410000 */
[----:B----4-:R-:W-:-:S05]  /*17e10*/  FMNMX.FTZ R58, R48, R13, !PT ;  /* 0x0000000d303a7209 */ /* 0x010fca0007810000 */
[----:B------:R-:W4:Y:S01]  /*17e20*/  MUFU.TANH R51, R51 ;  /* 0x0000003300337308 */ /* 0x000f220000002400 */
[----:B------:R-:W-:Y:S01]  /*17e30*/  FMUL.FTZ R55, R64, R12 ;  /* 0x0000000c40377220 */ /* 0x000fe20000410000 */
[----:B-1----:R-:W-:-:S06]  /*17e40*/  FMNMX.FTZ R56, R8, R7, !PT ;  /* 0x0000000708387209 */ /* 0x002fcc0007810000 */
[----:B------:R-:W1:Y:S01]  /*17e50*/  MUFU.TANH R18, R18 ;  /* 0x0000001200127308 */ /* 0x000e620000002400 */
[----:B---3--:R-:W-:Y:S01]  /*17e60*/  FMNMX.FTZ R27, R49, R58, !PT ;  /* 0x0000003a311b7209 */ /* 0x008fe20007810000 */
[----:B------:R-:W-:-:S06]  /*17e70*/  FMUL.FTZ R57, R65, R12 ;  /* 0x0000000c41397220 */ /* 0x000fcc0000410000 */
[----:B------:R-:W3:Y:S01]  /*17e80*/  MUFU.TANH R52, R52 ;  /* 0x0000003400347308 */ /* 0x000ee20000002400 */
[----:B0-----:R-:W-:-:S07]  /*17e90*/  FMNMX.FTZ R13, R9, R56, !PT ;  /* 0x00000038090d7209 */ /* 0x001fce0007810000 */
[----:B------:R-:W0:Y:S01]  /*17ea0*/  MUFU.TANH R19, R19 ;  /* 0x0000001300137308 */ /* 0x000e220000002400 */
[----:B--2---:R-:W-:Y:S01]  /*17eb0*/  FMNMX.FTZ R60, R50, R27, !PT ;  /* 0x0000001b323c7209 */ /* 0x004fe20007810000 */
[----:B------:R-:W-:-:S06]  /*17ec0*/  FMUL.FTZ R58, R68, R12 ;  /* 0x0000000c443a7220 */ /* 0x000fcc0000410000 */
[----:B------:R-:W2:Y:S01]  /*17ed0*/  MUFU.TANH R54, R54 ;  /* 0x0000003600367308 */ /* 0x000ea20000002400 */
[----:B------:R-:W-:-:S07]  /*17ee0*/  FMNMX.FTZ R13, R14, R13, !PT ;  /* 0x0000000d0e0d7209 */ /* 0x000fce0007810000 */
[----:B------:R-:W2:Y:S01]  /*17ef0*/  MUFU.TANH R24, R24 ;  /* 0x0000001800187308 */ /* 0x000ea20000002400 */
[----:B----4-:R-:W-:Y:S01]  /*17f00*/  FMNMX.FTZ R27, R51, R60, !PT ;  /* 0x0000003c331b7209 */ /* 0x010fe20007810000 */
[----:B------:R-:W-:-:S06]  /*17f10*/  FMUL.FTZ R61, R69, R12 ;  /* 0x0000000c453d7220 */ /* 0x000fcc0000410000 */
[----:B------:R-:W4:Y:S01]  /*17f20*/  MUFU.TANH R55, R55 ;  /* 0x0000003700377308 */ /* 0x000f220000002400 */
[----:B-1----:R-:W-:-:S07]  /*17f30*/  FMNMX.FTZ R56, R18, R13, !PT ;  /* 0x0000000d12387209 */ /* 0x002fce0007810000 */
[----:B------:R-:W1:Y:S01]  /*17f40*/  MUFU.TANH R25, R25 ;  /* 0x0000001900197308 */ /* 0x000e620000002400 */
[----:B---3--:R-:W-:-:S07]  /*17f50*/  FMNMX.FTZ R27, R52, R27, !PT ;  /* 0x0000001b341b7209 */ /* 0x008fce0007810000 */
[----:B------:R-:W3:Y:S01]  /*17f60*/  MUFU.TANH R57, R57 ;  /* 0x0000003900397308 */ /* 0x000ee20000002400 */
[----:B0-----:R-:W-:-:S07]  /*17f70*/  FMNMX.FTZ R13, R19, R56, !PT ;  /* 0x00000038130d7209 */ /* 0x001fce0007810000 */
[----:B------:R-:W0:Y:S01]  /*17f80*/  MUFU.TANH R26, R26 ;  /* 0x0000001a001a7308 */ /* 0x000e220000002400 */
[----:B--2---:R-:W-:-:S07]  /*17f90*/  FMNMX.FTZ R60, R54, R27, !PT ;  /* 0x0000001b363c7209 */ /* 0x004fce0007810000 */
[----:B------:R-:W2:Y:S01]  /*17fa0*/  MUFU.TANH R58, R58 ;  /* 0x0000003a003a7308 */ /* 0x000ea20000002400 */
[----:B------:R-:W-:-:S07]  /*17fb0*/  FMNMX.FTZ R56, R24, R13, !PT ;  /* 0x0000000d18387209 */ /* 0x000fce0007810000 */
[----:B------:R-:W2:Y:S01]  /*17fc0*/  MUFU.TANH R28, R28 ;  /* 0x0000001c001c7308 */ /* 0x000ea20000002400 */
[----:B----4-:R-:W-:-:S07]  /*17fd0*/  FMNMX.FTZ R60, R55, R60, !PT ;  /* 0x0000003c373c7209 */ /* 0x010fce0007810000 */
[----:B------:R-:W4:Y:S01]  /*17fe0*/  MUFU.TANH R61, R61 ;  /* 0x0000003d003d7308 */ /* 0x000f220000002400 */
[----:B-1----:R-:W-:-:S07]  /*17ff0*/  FMNMX.FTZ R13, R25, R56, !PT ;  /* 0x00000038190d7209 */ /* 0x002fce0007810000 */
[----:B------:R-:W1:Y:S01]  /*18000*/  MUFU.TANH R38, R38 ;  /* 0x0000002600267308 */ /* 0x000e620000002400 */
[----:B---3--:R-:W-:Y:S02]  /*18010*/  FMNMX.FTZ R27, R57, R60, !PT ;  /* 0x0000003c391b7209 */ /* 0x008fe40007810000 */
[----:B0-----:R-:W-:-:S05]  /*18020*/  FMNMX.FTZ R13, R26, R13, !PT ;  /* 0x0000000d1a0d7209 */ /* 0x001fca0007810000 */
[----:B------:R-:W0:Y:S01]  /*18030*/  MUFU.TANH R39, R39 ;  /* 0x0000002700277308 */ /* 0x000e220000002400 */
[----:B------:R-:W-:Y:S01]  /*18040*/  FMUL.FTZ R56, R62, R12 ;  /* 0x0000000c3e387220 */ /* 0x000fe20000410000 */
[----:B--2---:R-:W-:-:S06]  /*18050*/  FMNMX.FTZ R62, R58, R27, !PT ;  /* 0x0000001b3a3e7209 */ /* 0x004fcc0007810000 */
[----:B------:R-:W2:Y:S01]  /*18060*/  MUFU.TANH R40, R40 ;  /* 0x0000002800287308 */ /* 0x000ea20000002400 */
[----:B------:R-:W-:Y:S02]  /*18070*/  FMNMX.FTZ R13, R28, R13, !PT ;  /* 0x0000000d1c0d7209 */ /* 0x000fe40007810000 */
[----:B----4-:R-:W-:-:S05]  /*18080*/  FMNMX.FTZ R31, R61, R62, !PT ;  /* 0x0000003e3d1f7209 */ /* 0x010fca0007810000 */
[----:B------:R-:W3:Y:S01]  /*18090*/  MUFU.TANH R41, R41 ;  /* 0x0000002900297308 */ /* 0x000ee20000002400 */
[----:B-1----:R-:W-:Y:S01]  /*180a0*/  FMNMX.FTZ R60, R38, R13, !PT ;  /* 0x0000000d263c7209 */ /* 0x002fe20007810000 */
[----:B------:R-:W1:Y:S06]  /*180b0*/  SHFL.BFLY PT, R68, R31, 0x2, 0x1f ;  /* 0x0c401f001f447f89 */ /* 0x000e6c00000e0000 */
[----:B------:R-:W4:Y:S01]  /*180c0*/  MUFU.TANH R42, R42 ;  /* 0x0000002a002a7308 */ /* 0x000f220000002400 */
[----:B0-----:R-:W-:Y:S01]  /*180d0*/  FMNMX.FTZ R13, R39, R60, !PT ;  /* 0x0000003c270d7209 */ /* 0x001fe20007810000 */
[----:B------:R-:W-:-:S06]  /*180e0*/  FMUL.FTZ R53, R59, R12 ;  /* 0x0000000c3b357220 */ /* 0x000fcc0000410000 */
[----:B------:R-:W0:Y:S01]  /*180f0*/  MUFU.TANH R43, R43 ;  /* 0x0000002b002b7308 */ /* 0x000e220000002400 */
[----:B--2---:R-:W-:-:S07]  /*18100*/  FMNMX.FTZ R62, R40, R13, !PT ;  /* 0x0000000d283e7209 */ /* 0x004fce0007810000 */
[----:B------:R-:W2:Y:S01]  /*18110*/  MUFU.TANH R44, R44 ;  /* 0x0000002c002c7308 */ /* 0x000ea20000002400 */
[----:B---3--:R-:W-:Y:S01]  /*18120*/  FMNMX.FTZ R13, R41, R62, !PT ;  /* 0x0000003e290d7209 */ /* 0x008fe20007810000 */
[----:B------:R-:W-:-:S06]  /*18130*/  FMUL.FTZ R59, R63, R12 ;  /* 0x0000000c3f3b7220 */ /* 0x000fcc0000410000 */
[----:B------:R-:W3:Y:S01]  /*18140*/  MUFU.TANH R45, R45 ;  /* 0x0000002d002d7308 */ /* 0x000ee20000002400 */
[----:B----4-:R-:W-:Y:S01]  /*18150*/  FMNMX.FTZ R64, R42, R13, !PT ;  /* 0x0000000d2a407209 */ /* 0x010fe20007810000 */
[----:B------:R-:W-:-:S06]  /*18160*/  FMUL.FTZ R60, R66, R12 ;  /* 0x0000000c423c7220 */ /* 0x000fcc0000410000 */
[----:B------:R-:W4:Y:S01]  /*18170*/  MUFU.TANH R53, R53 ;  /* 0x0000003500357308 */ /* 0x000f220000002400 */
        /* <DEDUP_REMOVED lines=10> */
[----:B----4-:R-:W-:Y:S01]  /*18220*/  FMNMX.FTZ R13, R53, R64, !PT ;  /* 0x00000040350d7209 */ /* 0x010fe20007810000 */
[----:B------:R-:W-:-:S06]  /*18230*/  FMUL.FTZ R64, R71, R12 ;  /* 0x0000000c47407220 */ /* 0x000fcc0000410000 */
[----:B------:R-:W4:Y:S01]  /*18240*/  MUFU.TANH R62, R62 ;  /* 0x0000003e003e7308 */ /* 0x000f220000002400 */
[----:B0-----:R-:W-:-:S07]  /*18250*/  FMNMX.FTZ R12, R56, R13, !PT ;  /* 0x0000000d380c7209 */ /* 0x001fce0007810000 */
[----:B------:R-:W0:Y:S01]  /*18260*/  MUFU.TANH R63, R63 ;  /* 0x0000003f003f7308 */ /* 0x000e220000002400 */
[----:B-1----:R-:W-:-:S07]  /*18270*/  FMNMX.FTZ R13, R59, R12, !PT ;  /* 0x0000000c3b0d7209 */ /* 0x002fce0007810000 */
[----:B------:R-:W1:Y:S01]  /*18280*/  MUFU.TANH R64, R64 ;  /* 0x0000004000407308 */ /* 0x000e620000002400 */
[----:B---3--:R-:W-:-:S04]  /*18290*/  FMNMX.FTZ R13, R60, R13, !PT ;  /* 0x0000000d3c0d7209 */ /* 0x008fc80007810000 */
[----:B----4-:R-:W-:-:S04]  /*182a0*/  FMNMX.FTZ R12, R62, R13, !PT ;  /* 0x0000000d3e0c7209 */ /* 0x010fc80007810000 */
[----:B0-----:R-:W-:Y:S01]  /*182b0*/  FMNMX.FTZ R27, R63, R12, !PT ;  /* 0x0000000c3f1b7209 */ /* 0x001fe20007810000 */
[----:B------:R-:W-:Y:S01]  /*182c0*/  IMAD.U32 R12, RZ, RZ, UR4 ;  /* 0x00000004ff0c7e24 */ /* 0x000fe2000f8e00ff */
[----:B--2---:R-:W-:Y:S01]  /*182d0*/  FMNMX.FTZ R33, R68, R33, !PT ;  /* 0x0000002144217209 */ /* 0x004fe20007810000 */
[----:B------:R-:W-:Y:S01]  /*182e0*/  IMAD.U32 R13, RZ, RZ, UR5 ;  /* 0x00000005ff0d7e24 */ /* 0x000fe2000f8e00ff */
[----:B------:R-:W-:Y:S01]  /*182f0*/  ST.E desc[UR42][R16.64+0x230], R31 ;  /* 0x0002301f10007985 */ /* 0x000fe2000c10192a */
[----:B-1----:R-:W-:-:S05]  /*18300*/  FMNMX.FTZ R27, R64, R27, !PT ;  /* 0x0000001b401b7209 */ /* 0x002fca0007810000 */
        /* <DEDUP_REMOVED lines=12> */
[----:B------:R-:W4:Y:S01]  /*183d0*/  LD.E R66, desc[UR42][R16.64+0x260] ;  /* 0x0002602a10427980 */ /* 0x000f22000c101900 */
[----:B------:R-:W-:Y:S01]  /*183e0*/  FADD.FTZ R74, R7, -R70 ;  /* 0x80000046074a7221 */ /* 0x000fe20000010000 */
[----:B------:R-:W-:-:S04]  /*183f0*/  UIADD3 UR4, UP0, UR37, 0x260, URZ ;  /* 0x0000026025047890 */ /* 0x000fc8000ff1e03f */
[----:B------:R-:W-:Y:S02]  /*18400*/  ULOP3.LUT UR6, UR4, 0x4, URZ, 0xfc, !UPT ;  /* 0x0000000404067892 */ /* 0x000fe4000f8efc3f */
[----:B------:R-:W-:Y:S01]  /*18410*/  UIADD3.X UR5, URZ, UR36, URZ, UP0, !UPT ;  /* 0x000000243f057290 */ /* 0x000fe200087fe43f */
[----:B--2---:R-:W-:-:S04]  /*18420*/  FADD.FTZ R6, R6, -R69 ;  /* 0x8000004506067221 */ /* 0x004fc80000010000 */
[-C--:B---3--:R-:W-:Y:S01]  /*18430*/  FMUL.FTZ R6, R6, R65.reuse ;  /* 0x0000004106067220 */ /* 0x088fe20000410000 */
[----:B0-----:R-:W-:-:S03]  /*18440*/  FMUL.FTZ R12, R69, R65 ;  /* 0x00000041450c7220 */ /* 0x001fc60000410000 */
[----:B------:R0:W-:Y:S01]  /*18450*/  MUFU.EX2 R7, R6 ;  /* 0x0000000600077308 */ /* 0x0001e20000000800 */
[-CC-:B------:R-:W-:Y:S01]  /*18460*/  FFMA.FTZ R160, R11, R65.reuse, -R12.reuse ;  /* 0x000000410ba07223 */ /* 0x180fe2000001080c */
[-CC-:B------:R-:W-:Y:S01]  /*18470*/  FFMA.FTZ R168, R36, R65.reuse, -R12.reuse ;  /* 0x0000004124a87223 */ /* 0x180fe2000001080c */
[----:B------:R-:W-:Y:S01]  /*18480*/  FMUL.FTZ R27, R65, R74 ;  /* 0x0000004a411b7220 */ /* 0x000fe20000410000 */
[-C--:B0-----:R-:W-:Y:S01]  /*18490*/  FMUL.FTZ R6, R70, R65.reuse ;  /* 0x0000004146067220 */ /* 0x081fe20000410000 */
[----:B------:R-:W-:-:S03]  /*184a0*/  FFMA.FTZ R37, R10, R65, -R12 ;  /* 0x000000410a257223 */ /* 0x000fc6000001080c */
[-CC-:B------:R-:W-:Y:S01]  /*184b0*/  FFMA.FTZ R36, R8, R65.reuse, -R6.reuse ;  /* 0x0000004108247223 */ /* 0x180fe20000010806 */
[-C--:B------:R-:W-:Y:S01]  /*184c0*/  FFMA.FTZ R161, R9, R65.reuse, -R6 ;  /* 0x0000004109a17223 */ /* 0x080fe20000010806 */
[----:B------:R-:W4:Y:S01]  /*184d0*/  MUFU.EX2 R160, R160 ;  /* 0x000000a000a07308 */ /* 0x000f220000000800 */
[-CC-:B------:R-:W-:Y:S01]  /*184e0*/  FFMA.FTZ R164, R29, R65.reuse, -R12.reuse ;  /* 0x000000411da47223 */ /* 0x180fe2000001080c */
[-CC-:B------:R-:W-:Y:S01]  /*184f0*/  FFMA.FTZ R35, R15, R65.reuse, -R12.reuse ;  /* 0x000000410f237223 */ /* 0x180fe2000001080c */
[-C--:B------:R-:W-:Y:S01]  /*18500*/  FFMA.FTZ R29, R34, R65.reuse, -R12 ;  /* 0x00000041221d7223 */ /* 0x080fe2000001080c */
[----:B------:R-:W-:-:S04]  /*18510*/  FFMA.FTZ R34, R14, R65, -R6 ;  /* 0x000000410e227223 */ /* 0x000fc80000010806 */
[----:B------:R-:W-:Y:S01]  /*18520*/  MUFU.EX2 R27, R27 ;  /* 0x0000001b001b7308 */ /* 0x000fe20000000800 */
[-C--:B------:R-:W-:Y:S01]  /*18530*/  FFMA.FTZ R162, R20, R65.reuse, -R12 ;  /* 0x0000004114a27223 */ /* 0x080fe2000001080c */
[----:B------:R-:W-:-:S06]  /*18540*/  FFMA.FTZ R163, R18, R65, -R6 ;  /* 0x0000004112a37223 */ /* 0x000fcc0000010806 */
[----:B------:R-:W0:Y:S01]  /*18550*/  MUFU.EX2 R36, R36 ;  /* 0x0000002400247308 */ /* 0x000e220000000800 */
[-CC-:B------:R-:W-:Y:S01]  /*18560*/  FFMA.FTZ R33, R21, R65.reuse, -R12.reuse ;  /* 0x0000004115217223 */ /* 0x180fe2000001080c */
[----:B------:R-:W-:-:S06]  /*18570*/  FFMA.FTZ R166, R32, R65, -R12 ;  /* 0x0000004120a67223 */ /* 0x000fcc000001080c */
[----:B------:R-:W1:Y:S01]  /*18580*/  MUFU.EX2 R37, R37 ;  /* 0x0000002500257308 */ /* 0x000e620000000800 */
[----:B------:R-:W-:-:S07]  /*18590*/  FFMA.FTZ R32, R19, R65, -R6 ;  /* 0x0000004113207223 */ /* 0x000fce0000010806 */
[----:B------:R-:W2:Y:S01]  /*185a0*/  MUFU.EX2 R161, R161 ;  /* 0x000000a100a17308 */ /* 0x000ea20000000800 */
[----:B------:R-:W-:-:S07]  /*185b0*/  FFMA.FTZ R165, R24, R65, -R6 ;  /* 0x0000004118a57223 */ /* 0x000fce0000010806 */
[----:B------:R-:W3:Y:S08]  /*185c0*/  MUFU.EX2 R35, R35 ;  /* 0x0000002300237308 */ /* 0x000ef00000000800 */
[----:B------:R-:W3:Y:S01]  /*185d0*/  MUFU.EX2 R34, R34 ;  /* 0x0000002200227308 */ /* 0x000ee20000000800 */
[----:B----4-:R-:W-:Y:S01]  /*185e0*/  FFMA.FTZ R8, R7, R67, R160 ;  /* 0x0000004307087223 */ /* 0x010fe200000100a0 */
[----:B------:R-:W-:-:S06]  /*185f0*/  FFMA.FTZ R31, R30, R65, -R12 ;  /* 0x000000411e1f7223 */ /* 0x000fcc000001080c */
[----:B------:R-:W4:Y:S01]  /*18600*/  MUFU.EX2 R162, R162 ;  /* 0x000000a200a27308 */ /* 0x000f220000000800 */
[----:B0-----:R-:W-:Y:S01]  /*18610*/  FFMA.FTZ R68, R27, R68, R36 ;  /* 0x000000441b447223 */ /* 0x001fe20000010024 */
[----:B------:R-:W-:-:S06]  /*18620*/  FFMA.FTZ R30, R25, R65, -R6 ;  /* 0x00000041191e7223 */ /* 0x000fcc0000010806 */
[----:B------:R-:W0:Y:S01]  /*18630*/  MUFU.EX2 R163, R163 ;  /* 0x000000a300a37308 */ /* 0x000e220000000800 */
[----:B-1----:R-:W-:Y:S01]  /*18640*/  FADD.FTZ R8, R37, R8 ;  /* 0x0000000825087221 */ /* 0x002fe20000010000 */
[----:B--2---:R-:W-:-:S06]  /*18650*/  FADD.FTZ R9, R161, R68 ;  /* 0x00000044a1097221 */ /* 0x004fcc0000010000 */
[----:B------:R-:W1:Y:S01]  /*18660*/  MUFU.EX2 R33, R33 ;  /* 0x0000002100217308 */ /* 0x000e620000000800 */
[----:B------:R-:W-:-:S07]  /*18670*/  FFMA.FTZ R167, R26, R65, -R6 ;  /* 0x000000411aa77223 */ /* 0x000fce0000010806 */
[----:B------:R-:W2:Y:S01]  /*18680*/  MUFU.EX2 R32, R32 ;  /* 0x0000002000207308 */ /* 0x000ea20000000800 */
[----:B---3--:R-:W-:Y:S01]  /*18690*/  FADD.FTZ R11, R35, R8 ;  /* 0x00000008230b7221 */ /* 0x008fe20000010000 */
[----:B------:R-:W-:-:S06]  /*186a0*/  FADD.FTZ R8, R34, R9 ;  /* 0x0000000922087221 */ /* 0x000fcc0000010000 */
[----:B------:R-:W3:Y:S01]  /*186b0*/  MUFU.EX2 R164, R164 ;  /* 0x000000a400a47308 */ /* 0x000ee20000000800 */
[----:B------:R-:W-:-:S07]  /*186c0*/  FFMA.FTZ R28, R28, R65, -R6 ;  /* 0x000000411c1c7223 */ /* 0x000fce0000010806 */
[----:B------:R-:W3:Y:S01]  /*186d0*/  MUFU.EX2 R165, R165 ;  /* 0x000000a500a57308 */ /* 0x000ee20000000800 */
[----:B----4-:R-:W-:Y:S01]  /*186e0*/  FADD.FTZ R10, R162, R11 ;  /* 0x0000000ba20a7221 */ /* 0x010fe20000010000 */
[----:B0-----:R-:W-:-:S06]  /*186f0*/  FADD.FTZ R9, R163, R8 ;  /* 0x00000008a3097221 */ /* 0x001fcc0000010000 */
[----:B------:R-:W0:Y:S01]  /*18700*/  MUFU.EX2 R31, R31 ;  /* 0x0000001f001f7308 */ /* 0x000e220000000800 */
[----:B------:R-:W-:-:S07]  /*18710*/  FFMA.FTZ R169, R38, R65, -R6 ;  /* 0x0000004126a97223 */ /* 0x000fce0000010806 */
[----:B------:R-:W4:Y:S01]  /*18720*/  MUFU.EX2 R30, R30 ;  /* 0x0000001e001e7308 */ /* 0x000f220000000800 */
[----:B-1----:R-:W-:Y:S01]  /*18730*/  FADD.FTZ R11, R33, R10 ;  /* 0x0000000a210b7221 */ /* 0x002fe20000010000 */
[----:B------:R-:W-:-:S06]  /*18740*/  FFMA.FTZ R15, R72, R65, -R12 ;  /* 0x00000041480f7223 */ /* 0x000fcc000001080c */
[----:B------:R-:W1:Y:S01]  /*18750*/  MUFU.EX2 R166, R166 ;  /* 0x000000a600a67308 */ /* 0x000e620000000800 */
[----:B--2---:R-:W-:Y:S01]  /*18760*/  FADD.FTZ R8, R32, R9 ;  /* 0x0000000920087221 */ /* 0x004fe20000010000 */
[----:B------:R-:W-:-:S06]  /*18770*/  FFMA.FTZ R171, R39, R65, -R6 ;  /* 0x0000004127ab7223 */ /* 0x000fcc0000010806 */
[----:B------:R-:W2:Y:S01]  /*18780*/  MUFU.EX2 R167, R167 ;  /* 0x000000a700a77308 */ /* 0x000ea20000000800 */
[----:B---3--:R-:W-:Y:S01]  /*18790*/  FADD.FTZ R10, R164, R11 ;  /* 0x0000000ba40a7221 */ /* 0x008fe20000010000 */
[----:B------:R-:W-:-:S06]  /*187a0*/  FFMA.FTZ R170, R73, R65, -R12 ;  /* 0x0000004149aa7223 */ /* 0x000fcc000001080c */
[----:B------:R-:W3:Y:S01]  /*187b0*/  MUFU.EX2 R29, R29 ;  /* 0x0000001d001d7308 */ /* 0x000ee20000000800 */
[----:B------:R-:W-:Y:S01]  /*187c0*/  FADD.FTZ R9, R165, R8 ;  /* 0x00000008a5097221 */ /* 0x000fe20000010000 */
[----:B------:R-:W-:-:S06]  /*187d0*/  FFMA.FTZ R14, R40, R65, -R6 ;  /* 0x00000041280e7223 */ /* 0x000fcc0000010806 */
[----:B------:R-:W3:Y:S01]  /*187e0*/  MUFU.EX2 R28, R28 ;  /* 0x0000001c001c7308 */ /* 0x000ee20000000800 */
[----:B0-----:R-:W-:Y:S01]  /*187f0*/  FADD.FTZ R11, R31, R10 ;  /* 0x0000000a1f0b7221 */ /* 0x001fe20000010000 */
[----:B------:R-:W-:-:S06]  /*18800*/  FFMA.FTZ R231, R46, R65, -R12 ;  /* 0x000000412ee77223 */ /* 0x000fcc000001080c */
[----:B------:R-:W0:Y:S01]  /*18810*/  MUFU.EX2 R168, R168 ;  /* 0x000000a800a87308 */ /* 0x000e220000000800 */
[----:B----4-:R-:W-:Y:S01]  /*18820*/  FADD.FTZ R8, R30, R9 ;  /* 0x000000091e087221 */ /* 0x010fe20000010000 */
[----:B------:R-:W-:-:S06]  /*18830*/  FFMA.FTZ R229, R41, R65, -R6 ;  /* 0x0000004129e57223 */ /* 0x000fcc0000010806 */
        /* <DEDUP_REMOVED lines=14> */
[----:B----4-:R-:W-:-:S06]  /*18920*/  FADD.FTZ R8, R169, R8 ;  /* 0x00000008a9087221 */ /* 0x010fcc0000010000 */
[----:B------:R-:W0:Y:S01]  /*18930*/  MUFU.EX2 R231, R231 ;  /* 0x000000e700e77308 */ /* 0x000e220000000800 */
[-C--:B------:R-:W-:Y:S01]  /*18940*/  FFMA.FTZ R228, R49, R65.reuse, -R12 ;  /* 0x0000004131e47223 */ /* 0x080fe2000001080c */
[----:B------:R-:W-:-:S06]  /*18950*/  FFMA.FTZ R205, R44, R65, -R6 ;  /* 0x000000412ccd7223 */ /* 0x000fcc0000010806 */
[----:B------:R-:W4:Y:S01]  /*18960*/  MUFU.EX2 R229, R229 ;  /* 0x000000e500e57308 */ /* 0x000f220000000800 */
[----:B-1----:R-:W-:Y:S01]  /*18970*/  FADD.FTZ R9, R15, R10 ;  /* 0x0000000a0f097221 */ /* 0x002fe20000010000 */
[----:B--2---:R-:W-:-:S06]  /*18980*/  FADD.FTZ R11, R171, R8 ;  /* 0x00000008ab0b7221 */ /* 0x004fcc0000010000 */
[----:B------:R-:W1:Y:S01]  /*18990*/  MUFU.EX2 R232, R232 ;  /* 0x000000e800e87308 */ /* 0x000e620000000800 */
[-C--:B------:R-:W-:Y:S01]  /*189a0*/  FFMA.FTZ R186, R50, R65.reuse, -R12 ;  /* 0x0000004132ba7223 */ /* 0x080fe2000001080c */
[----:B------:R-:W-:-:S06]  /*189b0*/  FFMA.FTZ R184, R45, R65, -R6 ;  /* 0x000000412db87223 */ /* 0x000fcc0000010806 */
[----:B------:R-:W2:Y:S01]  /*189c0*/  MUFU.EX2 R230, R230 ;  /* 0x000000e600e67308 */ /* 0x000ea20000000800 */
[----:B---3--:R-:W-:Y:S01]  /*189d0*/  FADD.FTZ R8, R170, R9 ;  /* 0x00000009aa087221 */ /* 0x008fe20000010000 */
[----:B------:R-:W-:-:S06]  /*189e0*/  FADD.FTZ R10, R14, R11 ;  /* 0x0000000b0e0a7221 */ /* 0x000fcc0000010000 */
[----:B------:R-:W3:Y:S01]  /*189f0*/  MUFU.EX2 R227, R227 ;  /* 0x000000e300e37308 */ /* 0x000ee20000000800 */
[-C--:B------:R-:W-:Y:S01]  /*18a00*/  FFMA.FTZ R187, R51, R65.reuse, -R12 ;  /* 0x0000004133bb7223 */ /* 0x080fe2000001080c */
        /* <DEDUP_REMOVED lines=47> */
[----:B------:R-:W-:-:S06]  /*18d00*/  FADD.FTZ R8, R172, R9 ;  /* 0x00000009ac087221 */ /* 0x000fcc0000010000 */
[----:B------:R-:W3:Y:S08]  /*18d10*/  MUFU.EX2 R21, R21 ;  /* 0x0000001500157308 */ /* 0x000ef00000000800 */
[----:B------:R-:W3:Y:S01]  /*18d20*/  MUFU.EX2 R19, R19 ;  /* 0x0000001300137308 */ /* 0x000ee20000000800 */
[----:B0-----:R-:W-:Y:S01]  /*18d30*/  FADD.FTZ R9, R175, R6 ;  /* 0x00000006af097221 */ /* 0x001fe20000010000 */
[----:B----4-:R-:W-:-:S03]  /*18d40*/  FADD.FTZ R11, R173, R8 ;  /* 0x00000008ad0b7221 */ /* 0x010fc60000010000 */
[----:B-1----:R-:W-:Y:S01]  /*18d50*/  FADD.FTZ R6, R20, R9 ;  /* 0x0000000914067221 */ /* 0x002fe20000010000 */
[----:B--2---:R-:W-:Y:S01]  /*18d60*/  FADD.FTZ R8, R18, R11 ;  /* 0x0000000b12087221 */ /* 0x004fe20000010000 */
[----:B------:R-:W-:Y:S01]  /*18d70*/  FMUL.FTZ R25, R7, R66 ;  /* 0x0000004207197220 */ /* 0x000fe20000410000 */
[----:B------:R-:W-:Y:S02]  /*18d80*/  IMAD.U32 R10, RZ, RZ, UR6 ;  /* 0x00000006ff0a7e24 */ /* 0x000fe4000f8e00ff */
[----:B---3--:R-:W-:Y:S01]  /*18d90*/  FADD.FTZ R9, R21, R6 ;  /* 0x0000000615097221 */ /* 0x008fe20000010000 */
[----:B------:R-:W-:Y:S01]  /*18da0*/  IMAD.U32 R11, RZ, RZ, UR5 ;  /* 0x00000005ff0b7e24 */ /* 0x000fe2000f8e00ff */
[----:B------:R-:W-:Y:S01]  /*18db0*/  ST.E desc[UR42][R16.64+0x260], R25 ;  /* 0x0002601910007985 */ /* 0x000fe2000c10192a */
[----:B------:R-:W-:-:S03]  /*18dc0*/  FADD.FTZ R13, R19, R8 ;  /* 0x00000008130d7221 */ /* 0x000fc60000010000 */
[----:B------:R-:W-:Y:S04]  /*18dd0*/  ST.E desc[UR42][R16.64+0x240], R9 ;  /* 0x0002400910007985 */ /* 0x000fe8000c10192a */
[----:B------:R0:W-:Y:S04]  /*18de0*/  ST.E desc[UR42][R16.64+0x244], R13 ;  /* 0x0002440d10007985 */ /* 0x0001e8000c10192a */
[----:B------:R-:W2:Y:S02]  /*18df0*/  LD.E R6, desc[UR42][R10.64] ;  /* 0x0000002a0a067980 */ /* 0x000ea4000c101900 */
[----:B--2---:R-:W-:-:S05]  /*18e00*/  FMUL.FTZ R39, R7, R6 ;  /* 0x0000000607277220 */ /* 0x004fca0000410000 */
[----:B------:R1:W-:Y:S04]  /*18e10*/  ST.E desc[UR42][R10.64], R39 ;  /* 0x000000270a007985 */ /* 0x0003e8000c10192a */
[----:B------:R-:W0:Y:S04]  /*18e20*/  LD.E R136, desc[UR42][R16.64+0x274] ;  /* 0x0002742a10887980 */ /* 0x000e28000c101900 */
[----:B------:R-:W2:Y:S04]  /*18e30*/  LD.E R134, desc[UR42][R16.64+0x270] ;  /* 0x0002702a10867980 */ /* 0x000ea8000c101900 */
[----:B------:R-:W3:Y:S04]  /*18e40*/  LD.E R150, desc[UR42][R16.64+0x454] ;  /* 0x0004542a10967980 */ /* 0x000ee8000c101900 */
[----:B------:R-:W4:Y:S04]  /*18e50*/  LD.E R138, desc[UR42][R16.64+0x280] ;  /* 0x0002802a108a7980 */ /* 0x000f28000c101900 */
        /* <DEDUP_REMOVED lines=58> */
[----:B------:R-:W-:Y:S01]  /*19200*/  ULOP3.LUT UR6, UR4, 0x8, URZ, 0xfc, !UPT ;  /* 0x0000000804067892 */ /* 0x000fe2000f8efc3f */
[C---:B0-----:R-:W-:Y:S01]  /*19210*/  FMUL.FTZ R13, R7.reuse, R136 ;  /* 0x00000088070d7220 */ /* 0x041fe20000410000 */
[----:B--2---:R-:W-:-:S04]  /*19220*/  FMUL.FTZ R9, R7, R134 ;  /* 0x0000008607097220 */ /* 0x004fc80000410000 */
[----:B------:R0:W-:Y:S01]  /*19230*/  ST.E desc[UR42][R16.64+0x274], R13 ;  /* 0x0002740d10007985 */ /* 0x0001e2000c10192a */
[----:B---3--:R-:W-:-:S03]  /*19240*/  FMUL.FTZ R47, R7, R150 ;  /* 0x00000096072f7220 */ /* 0x008fc60000410000 */
[----:B------:R2:W-:Y:S01]  /*19250*/  ST.E desc[UR42][R16.64+0x270], R9 ;  /* 0x0002700910007985 */ /* 0x0005e2000c10192a */
[C---:B----4-:R-:W-:Y:S01]  /*19260*/  FMUL.FTZ R25, R7.reuse, R138 ;  /* 0x0000008a07197220 */ /* 0x050fe20000410000 */
[C---:B-1----:R-:W-:Y:S01]  /*19270*/  FMUL.FTZ R39, R7.reuse, R140 ;  /* 0x0000008c07277220 */ /* 0x042fe20000410000 */
[C---:B------:R-:W-:Y:S01]  /*19280*/  FMUL.FTZ R41, R7.reuse, R142 ;  /* 0x0000008e07297220 */ /* 0x040fe20000410000 */
[C---:B0-----:R-:W-:Y:S01]  /*19290*/  FMUL.FTZ R13, R7.reuse, R132 ;  /* 0x00000084070d7220 */ /* 0x041fe20000410000 */
[C---:B--2---:R-:W-:Y:S01]  /*192a0*/  FMUL.FTZ R9, R7.reuse, R148 ;  /* 0x0000009407097220 */ /* 0x044fe20000410000 */
        /* <DEDUP_REMOVED lines=104> */
[----:B------:R-:W-:Y:S02]  /*19930*/  IMAD.U32 R8, RZ, RZ, UR6 ;  /* 0x00000006ff087e24 */ /* 0x000fe4000f8e00ff */
[----:B---3--:R-:W-:Y:S01]  /*19940*/  FMUL.FTZ R13, R7, R24 ;  /* 0x00000018070d7220 */ /* 0x008fe20000410000 */
[----:B0-----:R-:W-:Y:S01]  /*19950*/  IMAD.U32 R9, RZ, RZ, UR5 ;  /* 0x00000005ff097e24 */ /* 0x001fe2000f8e00ff */
        /* <DEDUP_REMOVED lines=8> */
[----:B------:R-:W-:Y:S04]  /*199e0*/  ST.E desc[UR42][R16.64+0x450], R51 ;  /* 0x0004503310007985 */ /* 0x000fe8000c10192a */
[----:B------:R-:W0:Y:S01]  /*199f0*/  LD.E R12, desc[UR42][R8.64] ;  /* 0x0000002a080c7980 */ /* 0x000e22000c101900 */
[----:B------:R-:W-:Y:S01]  /*19a00*/  ULOP3.LUT UR4, UR4, 0xc, URZ, 0xfc, !UPT ;  /* 0x0000000c04047892 */ /* 0x000fe2000f8efc3f */
[----:B------:R-:W-:-:S05]  /*19a10*/  IMAD.U32 R7, RZ, RZ, UR5 ;  /* 0x00000005ff077e24 */ /* 0x000fca000f8e00ff */
[----:B------:R-:W-:Y:S02]  /*19a20*/  IMAD.U32 R6, RZ, RZ, UR4 ;  /* 0x00000004ff067e24 */ /* 0x000fe4000f8e00ff */
[----:B0-----:R-:W-:-:S05]  /*19a30*/  FMUL.FTZ R25, R27, R12 ;  /* 0x0000000c1b197220 */ /* 0x001fca0000410000 */
[----:B------:R0:W-:Y:S04]  /*19a40*/  ST.E desc[UR42][R8.64], R25 ;  /* 0x0000001908007985 */ /* 0x0001e8000c10192a */
[----:B------:R-:W1:Y:S02]  /*19a50*/  LD.E R12, desc[UR42][R6.64] ;  /* 0x0000002a060c7980 */ /* 0x000e64000c101900 */
[----:B-1----:R-:W-:-:S05]  /*19a60*/  FMUL.FTZ R13, R27, R12 ;  /* 0x0000000c1b0d7220 */ /* 0x002fca0000410000 */
[----:B------:R1:W-:Y:S04]  /*19a70*/  ST.E desc[UR42][R6.64], R13 ;  /* 0x0000000d06007985 */ /* 0x0003e8000c10192a */
[----:B------:R-:W2:Y:S04]  /*19a80*/  LD.E R39, desc[UR42][R16.64+0x45c] ;  /* 0x00045c2a10277980 */ /* 0x000ea8000c101900 */
[----:B------:R-:W0:Y:S04]  /*19a90*/  LD.E R146, desc[UR42][R16.64+0x27c] ;  /* 0x00027c2a10927980 */ /* 0x000e28000c101900 */
        /* <DEDUP_REMOVED lines=60> */
[C---:B--2---:R-:W-:Y:S01]  /*19e60*/  FMUL.FTZ R49, R27.reuse, R39 ;  /* 0x000000271b317220 */ /* 0x044fe20000410000 */
[----:B0-----:R-:W-:-:S04]  /*19e70*/  FMUL.FTZ R25, R27, R146 ;  /* 0x000000921b197220 */ /* 0x001fc80000410000 */
[----:B------:R-:W-:Y:S01]  /*19e80*/  ST.E desc[UR42][R16.64+0x45c], R49 ;  /* 0x00045c3110007985 */ /* 0x000fe2000c10192a */
[----:B-1----:R-:W-:-:S03]  /*19e90*/  FMUL.FTZ R13, R27, R144 ;  /* 0x000000901b0d7220 */ /* 0x002fc60000410000 */
[----:B------:R0:W-:Y:S01]  /*19ea0*/  ST.E desc[UR42][R16.64+0x27c], R25 ;  /* 0x00027c1910007985 */ /* 0x0001e2000c10192a */
[C---:B---3--:R-:W-:Y:S01]  /*19eb0*/  FMUL.FTZ R39, R27.reuse, R148 ;  /* 0x000000941b277220 */ /* 0x048fe20000410000 */
[C---:B----4-:R-:W-:Y:S01]  /*19ec0*/  FMUL.FTZ R41, R27.reuse, R150 ;  /* 0x000000961b297220 */ /* 0x050fe20000410000 */
[C---:B------:R-:W-:Y:S01]  /*19ed0*/  FMUL.FTZ R43, R27.reuse, R43 ;  /* 0x0000002b1b2b7220 */ /* 0x040fe20000410000 */
        /* <DEDUP_REMOVED lines=130> */
[----:B------:R-:W3:Y:S04]  /*1a700*/  LD.E R47, desc[UR42][R16.64+0x278] ;  /* 0x0002782a102f7980 */ /* 0x000ee8000c101900 */
[----:B0-----:R-:W3:Y:S04]  /*1a710*/  LD.E R39, desc[UR42][R16.64+0x27c] ;  /* 0x00027c2a10277980 */ /* 0x001ee8000c101900 */
        /* <DEDUP_REMOVED lines=73> */
[----:B------:R-:W-:Y:S04]  /*1abb0*/  ST.E desc[UR42][R16.64+0x278], R47 ;  /* 0x0002782f10007985 */ /* 0x000fe8000c10192a */
[----:B------:R1:W-:Y:S04]  /*1abc0*/  ST.E desc[UR42][R16.64+0x27c], R39 ;  /* 0x00027c2710007985 */ /* 0x0003e8000c10192a */
        /* <DEDUP_REMOVED lines=169> */
[----:B0-----:R-:W2:Y:S01]  /*1b660*/  LDL R25, [R1+0x88] ;  /* 0x0000880001197983 */ /* 0x001ea20000100800 */
[----:B------:R-:W-:-:S02]  /*1b670*/  IMAD R12, R24, 0xc00, R12 ;  /* 0x00000c00180c7824 */ /* 0x000fc400078e020c */
[----:B-1----:R-:W-:Y:S01]  /*1b680*/  IMAD.MOV.U32 R27, RZ, RZ, R13 ;  /* 0x000000ffff1b7224 */ /* 0x002fe200078e000d */
[----:B------:R-:W-:Y:S01]  /*1b690*/  F2FP.F16.F32.PACK_AB R160, R37, R160 ;  /* 0x000000a025a0723e */ /* 0x000fe200000000ff */
[C---:B------:R-:W-:Y:S01]  /*1b6a0*/  VIADD R24, R12.reuse, 0x80 ;  /* 0x000000800c187836 */ /* 0x040fe20000000000 */
[----:B------:R-:W-:Y:S01]  /*1b6b0*/  F2FP.F16.F32.PACK_AB R161, R161, R36 ;  /* 0x00000024a1a1723e */ /* 0x000fe200000000ff */
[----:B------:R-:W-:Y:S01]  /*1b6c0*/  VIADD R26, R12, 0x100 ;  /* 0x000001000c1a7836 */ /* 0x000fe20000000000 */
[----:B------:R-:W-:Y:S01]  /*1b6d0*/  R2UR UR15, R27 ;  /* 0x000000001b0f72ca */ /* 0x000fe200000e0000 */
[----:B------:R-:W2:Y:S01]  /*1b6e0*/  LD.E R36, desc[UR42][R16.64+0x290] ;  /* 0x0002902a10247980 */ /* 0x000ea2000c101900 */
[----:B------:R-:W-:Y:S02]  /*1b6f0*/  R2UR UR10, R24 ;  /* 0x00000000180a72ca */ /* 0x000fe400000e0000 */
[----:B------:R-:W-:Y:S01]  /*1b700*/  R2UR UR14, R26 ;  /* 0x000000001a0e72ca */ /* 0x000fe200000e0000 */
[----:B------:R-:W2:Y:S01]  /*1b710*/  LD.E R24, desc[UR42][R16.64+0x260] ;  /* 0x0002602a10187980 */ /* 0x000ea2000c101900 */
[----:B------:R-:W-:-:S02]  /*1b720*/  F2FP.F16.F32.PACK_AB R162, R162, R35 ;  /* 0x00000023a2a2723e */ /* 0x000fc400000000ff */
[----:B------:R-:W-:Y:S01]  /*1b730*/  F2FP.F16.F32.PACK_AB R163, R163, R34 ;  /* 0x00000022a3a3723e */ /* 0x000fe200000000ff */
[----:B------:R-:W2:Y:S01]  /*1b740*/  LD.E R35, desc[UR42][R16.64+0x28c] ;  /* 0x00028c2a10237980 */ /* 0x000ea2000c101900 */
[----:B------:R-:W-:Y:S02]  /*1b750*/  F2FP.F16.F32.PACK_AB R164, R164, R33 ;  /* 0x00000021a4a4723e */ /* 0x000fe400000000ff */
[----:B------:R-:W-:Y:S01]  /*1b760*/  F2FP.F16.F32.PACK_AB R165, R165, R32 ;  /* 0x00000020a5a5723e */ /* 0x000fe200000000ff */
[----:B------:R-:W2:Y:S01]  /*1b770*/  LD.E R33, desc[UR42][R16.64+0x284] ;  /* 0x0002842a10217980 */ /* 0x000ea2000c101900 */
[----:B------:R-:W-:Y:S02]  /*1b780*/  F2FP.F16.F32.PACK_AB R166, R166, R31 ;  /* 0x0000001fa6a6723e */ /* 0x000fe400000000ff */
[----:B------:R-:W-:Y:S01]  /*1b790*/  F2FP.F16.F32.PACK_AB R167, R167, R30 ;  /* 0x0000001ea7a7723e */ /* 0x000fe200000000ff */
[----:B------:R-:W2:Y:S01]  /*1b7a0*/  LD.E R31, desc[UR42][R16.64+0x27c] ;  /* 0x00027c2a101f7980 */ /* 0x000ea2000c101900 */
[----:B------:R-:W-:-:S02]  /*1b7b0*/  F2FP.F16.F32.PACK_AB R168, R168, R29 ;  /* 0x0000001da8a8723e */ /* 0x000fc400000000ff */
[----:B------:R-:W-:Y:S01]  /*1b7c0*/  F2FP.F16.F32.PACK_AB R169, R169, R28 ;  /* 0x0000001ca9a9723e */ /* 0x000fe200000000ff */
[----:B------:R-:W2:Y:S04]  /*1b7d0*/  LD.E R29, desc[UR42][R16.64+0x274] ;  /* 0x0002742a101d7980 */ /* 0x000ea8000c101900 */
        /* <DEDUP_REMOVED lines=8> */
[----:B---3--:R-:W4:Y:S04]  /*1b860*/  LD.E R41, desc[UR42][R16.64+0x2a4] ;  /* 0x0002a42a10297980 */ /* 0x008f28000c101900 */
[----:B------:R-:W4:Y:S04]  /*1b870*/  LD.E R42, desc[UR42][R16.64+0x2a8] ;  /* 0x0002a82a102a7980 */ /* 0x000f28000c101900 */
[----:B--2---:R-:W4:Y:S04]  /*1b880*/  LD.E R43, desc[UR42][R16.64+0x2ac] ;  /* 0x0002ac2a102b7980 */ /* 0x004f28000c101900 */
        /* <DEDUP_REMOVED lines=56> */
[----:B------:R-:W-:Y:S01]  /*1bc10*/  ISETP.NE.U32.AND P1, PT, R25, RZ, PT ;  /* 0x000000ff1900720c */ /* 0x000fe20003f25070 */
[----:B------:R-:W-:-:S02]  /*1bc20*/  IMAD.MOV.U32 R25, RZ, RZ, R13 ;  /* 0x000000ffff197224 */ /* 0x000fc400078e000d */
[----:B------:R-:W4:Y:S03]  /*1bc30*/  LD.E R100, desc[UR42][R16.64+0x390] ;  /* 0x0003902a10647980 */ /* 0x000f26000c101900 */
[----:B------:R-:W-:Y:S01]  /*1bc40*/  R2UR UR11, R25 ;  /* 0x00000000190b72ca */ /* 0x000fe200000e0000 */
        /* <DEDUP_REMOVED lines=54> */
[----:B------:R-:W-:-:S02]  /*1bfb0*/  R2UR UR6, R12 ;  /* 0x000000000c0672ca */ /* 0x000fc400000e0000 */
[----:B------:R-:W-:Y:S01]  /*1bfc0*/  R2UR UR7, R13 ;  /* 0x000000000d0772ca */ /* 0x000fe200000e0000 */
[----:B------:R-:W-:Y:S01]  /*1bfd0*/  VOTEU.ANY UP0, P1 ;  /* 0x00000000003f7886 */ /* 0x000fe20000800100 */
[----:B----4-:R-:W-:-:S11]  /*1bfe0*/  WARPGROUP.ARRIVE ;  /* 0x00000000000079c5 */ /* 0x010fd60000000000 */
        /* <DEDUP_REMOVED lines=815> */
[----:B------:R0:W-:Y:S04]  /*1f2e0*/  STL [R1+0x88], R0 ;  /* 0x0000880001007387 */ /* 0x0001e80000100800 */
[----:B------:R-:W2:Y:S04]  /*1f2f0*/  LD.E R13, desc[UR42][R16.64+0x260] ;  /* 0x0002602a100d7980 */ /* 0x000ea8000c101900 */
[----:B--2---:R-:W-:Y:S04]  /*1f300*/  ST.E desc[UR42][R16.64+0x260], R13 ;  /* 0x0002600d10007985 */ /* 0x004fe8000c10192a */
[----:B------:R-:W2:Y:S04]  /*1f310*/  LD.E R15, desc[UR42][R10.64] ;  /* 0x0000002a0a0f7980 */ /* 0x000ea8000c101900 */
[----:B--2---:R-:W-:Y:S04]  /*1f320*/  ST.E desc[UR42][R10.64], R15 ;  /* 0x0000000f0a007985 */ /* 0x004fe8000c10192a */
[----:B------:R-:W2:Y:S04]  /*1f330*/  LD.E R19, desc[UR42][R8.64] ;  /* 0x0000002a08137980 */ /* 0x000ea8000c101900 */
[----:B--2---:R1:W-:Y:S04]  /*1f340*/  ST.E desc[UR42][R8.64], R19 ;  /* 0x0000001308007985 */ /* 0x0043e8000c10192a */
[----:B------:R-:W2:Y:S04]  /*1f350*/  LD.E R21, desc[UR42][R6.64] ;  /* 0x0000002a06157980 */ /* 0x000ea8000c101900 */
[----:B--2---:R2:W-:Y:S04]  /*1f360*/  ST.E desc[UR42][R6.64], R21 ;  /* 0x0000001506007985 */ /* 0x0045e8000c10192a */
[----:B0-----:R-:W3:Y:S04]  /*1f370*/  LD.E R0, desc[UR42][R16.64+0x270] ;  /* 0x0002702a10007980 */ /* 0x001ee8000c101900 */
[----:B-1----:R-:W4:Y:S04]  /*1f380*/  LD.E R8, desc[UR42][R16.64+0x27c] ;  /* 0x00027c2a10087980 */ /* 0x002f28000c101900 */
[----:B--2---:R-:W2:Y:S04]  /*1f390*/  LD.E R6, desc[UR42][R16.64+0x274] ;  /* 0x0002742a10067980 */ /* 0x004ea8000c101900 */
        /* <DEDUP_REMOVED lines=122> */
[----:B--2---:R0:W-:Y:S04]  /*1fb40*/  ST.E desc[UR42][R16.64+0x274], R6 ;  /* 0x0002740610007985 */ /* 0x0041e8000c10192a */
        /* <DEDUP_REMOVED lines=130> */
.L_x_12799:
[----:B------:R-:W-:Y:S05]  /*20370*/  BSYNC B0 ;  /* 0x0000000000007941 */ /* 0x000fea0003800000 */
.L_x_12798:
[----:B------:R-:W-:Y:S05]  /*20380*/  @P0 BRA `(.L_x_12800) ;  /* 0xffffff6000380947 */ /* 0x000fea000383ffff */
[----:B01----:R-:W-:-:S07]  /*20390*/  IMAD.MOV.U32 R0, RZ, RZ, R5 ;  /* 0x000000ffff007224 */ /* 0x003fce00078e0005 */
.L_x_12783:
[----:B------:R-:W-:-:S13]  /*203a0*/  ISETP.GE.AND P0, PT, R0, R189, PT ;  /* 0x000000bd0000720c */ /* 0x000fda0003f06270 */
[----:B------:R-:W-:Y:S05]  /*203b0*/  @!P0 BRA `(.L_x_12801) ;  /* 0x000000b000888947 */ /* 0x000fea0003800000 */
[----:B------:R0:W5:Y:S02]  /*203c0*/  LDL.64 R2, [R1+0x178] ;  /* 0x0001780001027983 */ /* 0x0001640000100a00 */
.L_x_12828:
        /* <DEDUP_REMOVED lines=21> */
.L_x_12803:
[----:B------:R-:W-:Y:S05]  /*20520*/  BSYNC B0 ;  /* 0x0000000000007941 */ /* 0x000fea0003800000 */
.L_x_12802:
        /* <DEDUP_REMOVED lines=13> */
.L_x_12805:
[----:B------:R-:W-:Y:S05]  /*20600*/  BSYNC B0 ;  /* 0x0000000000007941 */ /* 0x000fea0003800000 */
.L_x_12804:
        /* <DEDUP_REMOVED lines=8> */
.L_x_12807:
[----:B------:R-:W-:Y:S05]  /*20690*/  BSYNC B0 ;  /* 0x0000000000007941 */ /* 0x000fea0003800000 */
.L_x_12806:
        /* <DEDUP_REMOVED lines=59> */
.L_x_12810:
[----:B------:R-:W-:Y:S05]  /*20a50*/  BSYNC B0 ;  /* 0x0000000000007941 */ /* 0x000fea0003800000 */
.L_x_12809:
        /* <DEDUP_REMOVED lines=10> */
.L_x_12812:
[----:B------:R-:W-:Y:S05]  /*20b00*/  BSYNC B0 ;  /* 0x0000000000007941 */ /* 0x000fea0003800000 */
.L_x_12811:
[----:B------:R-:W-:Y:S04]  /*20b10*/  BSSY B0, `(.L_x_12813) ;  /* 0x0000006000007945 */ /* 0x000fe80003800000 */
[----:B--2---:R-:W-:Y:S05]  /*20b20*/  @P0 BRA `(.L_x_12814) ;  /* 0x0000000000100947 */ /* 0x004fea0003800000 */
[----:B-----5:R-:W-:Y:S01]  /*20b30*/  IMAD R6, R6, 0x8, R8 ;  /* 0x0000000806067824 */ /* 0x020fe200078e0208 */
[----:B------:R-:W-:-:S04]  /*20b40*/  SHF.L.U32 R7, R7, 0x1f, RZ ;  /* 0x0000001f07077819 */ /* 0x000fc800000006ff */
[----:B------:R-:W2:Y:S02]  /*20b50*/  SYNCS.PHASECHK.TRANS64.TRYWAIT P0, [R6+URZ], R7 ;  /* 0x00000007060075a7 */ /* 0x000ea4000800017f */
[----:B--2---:R-:W-:Y:S05]  /*20b60*/  @!P0 BRA `(.L_x_12815) ;  /* 0x000001b400448947 */ /* 0x004fea0003800000 */
.L_x_12814:
[----:B------:R-:W-:Y:S05]  /*20b70*/  BSYNC B0 ;  /* 0x0000000000007941 */ /* 0x000fea0003800000 */
.L_x_12813:
        /* <DEDUP_REMOVED lines=210> */
[----:B------:R-:W4:Y:S04]  /*218a0*/  LDL R72, [R1+0x168] ;  /* 0x0001680001487983 */ /* 0x000f280000100800 */
[----:B------:R-:W2:Y:S04]  /*218b0*/  LDL.128 R12, [R1+0x150] ;  /* 0x00015000010c7983 */ /* 0x000ea80000100c00 */
[----:B-1----:R-:W4:Y:S04]  /*218c0*/  LDL.128 R8, [R1+0x140] ;  /* 0x0001400001087983 */ /* 0x002f280000100c00 */
[----:B---3--:R-:W3:Y:S04]  /*218d0*/  LD.E R20, desc[UR42][R6.64] ;  /* 0x0000002a06147980 */ /* 0x008ee8000c101900 */
[----:B------:R-:W4:Y:S01]  /*218e0*/  LDL.64 R6, [R1+0x160] ;  /* 0x0001600001067983 */ /* 0x000f220000100a00 */
[----:B--2---:R-:W-:Y:S01]  /*218f0*/  ISETP.GE.AND P2, PT, R13, 0x1, PT ;  /* 0x000000010d00780c */ /* 0x004fe20003f46270 */
[----:B------:R-:W-:Y:S01]  /*21900*/  BSSY B0, `(.L_x_12816) ;  /* 0x000009f000007945 */ /* 0x000fe20003800000 */
[-C--:B---3--:R-:W-:Y:S01]  /*21910*/  FMUL.FTZ R75, R29, R20.reuse ;  /* 0x000000141d4b7220 */ /* 0x088fe20000410000 */
[-C--:B------:R-:W-:Y:S01]  /*21920*/  FMUL.FTZ R29, R39, R20.reuse ;  /* 0x00000014271d7220 */ /* 0x080fe20000410000 */
[-C--:B------:R-:W-:Y:S01]  /*21930*/  FMUL.FTZ R39, R55, R20.reuse ;  /* 0x0000001437277220 */ /* 0x080fe20000410000 */
[-C--:B------:R-:W-:Y:S01]  /*21940*/  FMUL.FTZ R5, R24, R20.reuse ;  /* 0x0000001418057220 */ /* 0x080fe20000410000 */
[----:B----4-:R-:W-:Y:S01]  /*21950*/  SHF.R.S32.HI R55, RZ, 0x1f, R74 ;  /* 0x0000001fff377819 */ /* 0x010fe2000001144a */
[-C--:B------:R-:W-:Y:S01]  /*21960*/  FMUL.FTZ R24, R28, R20.reuse ;  /* 0x000000141c187220 */ /* 0x080fe20000410000 */
[-C--:B------:R-:W-:Y:S01]  /*21970*/  FMUL.FTZ R78, R36, R20.reuse ;  /* 0x00000014244e7220 */ /* 0x080fe20000410000 */
        /* <DEDUP_REMOVED lines=11> */
[----:B------:R-:W-:-:S03]  /*21a30*/  FMUL.FTZ R32, R42, R20 ;  /* 0x000000142a207220 */ /* 0x000fc60000410000 */
[----:B------:R-:W-:Y:S02]  /*21a40*/  IMAD.IADD R57, R74, 0x1, -R57 ;  /* 0x000000014a397824 */ /* 0x000fe400078e0a39 */
        /* <DEDUP_REMOVED lines=19> */
[--C-:B------:R-:W-:Y:S01]  /*21b80*/  SHF.R.S32.HI R60, RZ, 0x2, R62.reuse ;  /* 0x00000002ff3c7819 */ /* 0x100fe2000001143e */
[-C--:B------:R-:W-:Y:S01]  /*21b90*/  FMUL.FTZ R38, R54, R20.reuse ;  /* 0x0000001436267220 */ /* 0x080fe20000410000 */
[----:B------:R-:W-:Y:S01]  /*21ba0*/  SHF.R.S32.HI R55, RZ, 0x1f, R62 ;  /* 0x0000001fff377819 */ /* 0x000fe2000001143e */
[----:B------:R-:W-:Y:S01]  /*21bb0*/  FMUL.FTZ R54, R61, R20 ;  /* 0x000000143d367220 */ /* 0x000fe20000410000 */
[----:B------:R-:W-:-:S02]  /*21bc0*/  LOP3.LUT R61, R59, 0xfffffffc, RZ, 0xc0, !PT ;  /* 0xfffffffc3b3d7812 */ /* 0x000fc400078ec0ff */
[----:B------:R-:W-:Y:S02]  /*21bd0*/  LEA.HI R59, R55, R60, RZ, 0x3 ;  /* 0x0000003c373b7211 */ /* 0x000fe400078f18ff */
[----:B------:R-:W-:Y:S02]  /*21be0*/  SHF.R.S32.HI R55, RZ, 0x7, R56 ;  /* 0x00000007ff377819 */ /* 0x000fe40000011438 */
[----:B------:R-:W-:Y:S01]  /*21bf0*/  LEA.HI R58, R58, R57, RZ, 0x5 ;  /* 0x000000393a3a7211 */ /* 0x000fe200078f28ff */
[----:B------:R-:W-:Y:S01]  /*21c00*/  IMAD.IADD R74, R74, 0x1, -R61 ;  /* 0x000000014a4a7824 */ /* 0x000fe200078e0a3d */
[----:B------:R-:W-:Y:S02]  /*21c10*/  LOP3.LUT R61, R59, 0xfffffff8, RZ, 0xc0, !PT ;  /* 0xfffffff83b3d7812 */ /* 0x000fe400078ec0ff */
[----:B------:R-:W-:Y:S02]  /*21c20*/  LEA.HI R56, R56, R55, RZ, 0x1 ;  /* 0x0000003738387211 */ /* 0x000fe400078f08ff */
[----:B------:R-:W-:Y:S01]  /*21c30*/  SHF.R.S32.HI R58, RZ, 0x5, R58 ;  /* 0x00000005ff3a7819 */ /* 0x000fe2000001143a */
[-C--:B------:R-:W-:Y:S01]  /*21c40*/  FMUL.FTZ R79, R44, R20.reuse ;  /* 0x000000142c4f7220 */ /* 0x080fe20000410000 */
[----:B------:R-:W-:Y:S01]  /*21c50*/  FMUL.FTZ R44, R63, R20 ;  /* 0x000000143f2c7220 */ /* 0x000fe20000410000 */
[----:B------:R-:W-:Y:S01]  /*21c60*/  LOP3.LUT R56, R56, 0x3fffffe, RZ, 0xc0, !PT ;  /* 0x03fffffe38387812 */ /* 0x000fe200078ec0ff */
[----:B------:R-:W-:Y:S01]  /*21c70*/  IMAD.IADD R61, R60, 0x1, -R61 ;  /* 0x000000013c3d7824 */ /* 0x000fe200078e0a3d */
[----:B------:R-:W-:Y:S01]  /*21c80*/  LEA.HI R63, R74, R74, RZ, 0x1 ;  /* 0x0000004a4a3f7211 */ /* 0x000fe200078f08ff */
[----:B------:R-:W-:Y:S01]  /*21c90*/  IMAD R58, R73, 0x8, R58 ;  /* 0x00000008493a7824 */ /* 0x000fe200078e023a */
[----:B------:R-:W-:Y:S01]  /*21ca0*/  ISETP.NE.AND P1, PT, R6, 0x1, PT ;  /* 0x000000010600780c */ /* 0x000fe20003f25270 */
        /* <DEDUP_REMOVED lines=9> */
[----:B------:R-:W-:Y:S01]  /*21d40*/  FMUL.FTZ R61, R69, R20 ;  /* 0x00000014453d7220 */ /* 0x000fe20000410000 */
[----:B------:R-:W-:-:S03]  /*21d50*/  IMAD.MOV.U32 R63, RZ, RZ, -0x60 ;  /* 0xffffffa0ff3f7424 */ /* 0x000fc600078e00ff */
        /* <DEDUP_REMOVED lines=82> */
.L_x_12819:
[----:B------:R-:W-:-:S13]  /*22280*/  ISETP.NE.AND P1, PT, R13, 0x1, PT ;  /* 0x000000010d00780c */ /* 0x000fda0003f25270 */
[----:B------:R-:W-:-:S05]  /*22290*/  @P1 IMAD.HI.U32 R12, R10, R14, RZ ;  /* 0x0000000e0a0c1227 */ /* 0x000fca00078e00ff */
[----:B------:R-:W-:-:S07]  /*222a0*/  @P1 SHF.R.U32.HI R10, RZ, R15, R12 ;  /* 0x0000000fff0a1219 */ /* 0x000fce000001160c */
.L_x_12820:
[----:B------:R-:W-:Y:S05]  /*222b0*/  BSYNC B1 ;  /* 0x0000000000017941 */ /* 0x000fea0003800000 */
.L_x_12818:
[----:B------:R-:W-:-:S05]  /*222c0*/  IMAD R10, R10, R13, R67 ;  /* 0x0000000d0a0a7224 */ /* 0x000fca00078e0243 */
[----:B------:R-:W-:Y:S02]  /*222d0*/  VIMNMX R63, R63, R10, !PT ;  /* 0x0000000a3f3f7248 */ /* 0x000fe40007fe0100 */
[----:B------:R-:W-:-:S07]  /*222e0*/  VIADDMNMX R62, R10, R13, R62, PT ;  /* 0x0000000d0a3e7246 */ /* 0x000fce000380013e */
.L_x_12817:
[----:B------:R-:W-:Y:S05]  /*222f0*/  BSYNC B0 ;  /* 0x0000000000007941 */ /* 0x000fea0003800000 */
.L_x_12816:
[C---:B------:R-:W-:Y:S01]  /*22300*/  ISETP.GE.AND P1, PT, R65.reuse, 0x9, PT ;  /* 0x000000094100780c */ /* 0x040fe20003f26270 */
[----:B------:R-:W-:Y:S01]  /*22310*/  BSSY B0, `(.L_x_12821) ;  /* 0x0000089000007945 */ /* 0x000fe20003800000 */
[----:B------:R-:W-:Y:S02]  /*22320*/  ISETP.GE.AND P2, PT, R65, 0x2, PT ;  /* 0x000000024100780c */ /* 0x000fe40003f46270 */
[----:B------:R-:W-:Y:S02]  /*22330*/  P2R R69, PR, RZ, 0x2 ;  /* 0x00000002ff457803 */ /* 0x000fe40000000000 */
[----:B------:R-:W-:Y:S02]  /*22340*/  ISETP.GT.AND P1, PT, R63, 0x8, !P1 ;  /* 0x000000083f00780c */ /* 0x000fe40004f24270 */
[----:B------:R-:W-:Y:S02]  /*22350*/  P2R R68, PR, RZ, 0x4 ;  /* 0x00000004ff447803 */ /* 0x000fe40000000000 */
[----:B------:R-:W-:-:S02]  /*22360*/  ISETP.LT.OR P1, PT, R62, 0x9, P1 ;  /* 0x000000093e00780c */ /* 0x000fc40000f21670 */
[----:B------:R-:W-:Y:S02]  /*22370*/  ISETP.GT.AND P2, PT, R63, 0x1, !P2 ;  /* 0x000000013f00780c */ /* 0x000fe40005744270 */
[----:B------:R-:W-:Y:S02]  /*22380*/  ISETP.GE.AND P3, PT, R65, 0xa, PT ;  /* 0x0000000a4100780c */ /* 0x000fe40003f66270 */
[----:B0-----:R-:W-:Y:S02]  /*22390*/  FSEL R24, R24, -INF , !P1 ;  /* 0xff80000018187808 */ /* 0x001fe40004800000 */
        /* <DEDUP_REMOVED lines=99> */
[----:B------:R-:W-:-:S04]  /*229d0*/  ISETP.GT.AND P6, PT, R63, RZ, !P5 ;  /* 0x000000ff3f00720c */ /* 0x000fc80006fc4270 */
[----:B------:R-:W-:-:S04]  /*229e0*/  ISETP.LT.OR P6, PT, R62, 0x1, P6 ;  /* 0x000000013e00780c */ /* 0x000fc800037c1670 */
[----:B------:R-:W-:Y:S02]  /*229f0*/  FSEL R37, R5, -INF , !P6 ;  /* 0xff80000005257808 */ /* 0x000fe40007000000 */
[----:B------:R-:W-:-:S04]  /*22a00*/  ISETP.GE.AND P6, PT, R65, 0x5a, PT ;  /* 0x0000005a4100780c */ /* 0x000fc80003fc6270 */
[----:B------:R-:W-:Y:S02]  /*22a10*/  P2R R65, PR, RZ, 0x40 ;  /* 0x00000040ff417803 */ /* 0x000fe40000000000 */
[----:B------:R-:W-:-:S04]  /*22a20*/  ISETP.GT.AND P6, PT, R63, 0x59, !P6 ;  /* 0x000000593f00780c */ /* 0x000fc800077c4270 */
[----:B------:R-:W-:Y:S01]  /*22a30*/  ISETP.LT.OR P6, PT, R62, 0x5a, P6 ;  /* 0x0000005a3e00780c */ /* 0x000fe200037c1670 */
[--C-:B0-----:R-:W-:Y:S02]  /*22a40*/  IMAD.IADD R66, R66, 0x1, R7.reuse ;  /* 0x0000000142427824 */ /* 0x101fe400078e0207 */
[----:B------:R-:W-:Y:S01]  /*22a50*/  IMAD.IADD R63, R64, 0x1, R7 ;  /* 0x00000001403f7824 */ /* 0x000fe200078e0207 */
        /* <DEDUP_REMOVED lines=13> */
.L_x_12824:
[----:B------:R-:W-:-:S13]  /*22b30*/  ISETP.NE.AND P6, PT, R13, 0x1, PT ;  /* 0x000000010d00780c */ /* 0x000fda0003fc5270 */
[----:B------:R-:W-:-:S05]  /*22b40*/  @P6 IMAD.HI.U32 R14, R8, R14, RZ ;  /* 0x0000000e080e6227 */ /* 0x000fca00078e00ff */
[----:B------:R-:W-:-:S07]  /*22b50*/  @P6 SHF.R.U32.HI R8, RZ, R15, R14 ;  /* 0x0000000fff086219 */ /* 0x000fce000001160e */
.L_x_12825:
[----:B------:R-:W-:Y:S05]  /*22b60*/  BSYNC B1 ;  /* 0x0000000000017941 */ /* 0x000fea0003800000 */
.L_x_12823:
[----:B------:R-:W-:-:S05]  /*22b70*/  IMAD R8, R8, R13, R67 ;  /* 0x0000000d08087224 */ /* 0x000fca00078e0243 */
[----:B------:R-:W-:Y:S02]  /*22b80*/  VIADDMNMX R66, R8, R13, R66, PT ;  /* 0x0000000d08427246 */ /* 0x000fe40003800142 */
[----:B------:R-:W-:-:S07]  /*22b90*/  VIMNMX R63, R63, R8, !PT ;  /* 0x000000083f3f7248 */ /* 0x000fce0007fe0100 */
.L_x_12822:
[----:B------:R-:W-:Y:S05]  /*22ba0*/  BSYNC B0 ;  /* 0x0000000000007941 */ /* 0x000fea0003800000 */
.L_x_12821:
[----:B------:R-:W2:Y:S01]  /*22bb0*/  LD.E.64 R6, desc[UR42][R16.64+0x230] ;  /* 0x0002302a10067980 */ /* 0x000ea2000c101b00 */
[----:B------:R-:W-:Y:S02]  /*22bc0*/  ISETP.GT.AND P5, PT, R63, RZ, !P5 ;  /* 0x000000ff3f00720c */ /* 0x000fe40006fa4270 */
[----:B------:R-:W-:Y:S01]  /*22bd0*/  ISETP.NE.AND P6, PT, R74, RZ, PT ;  /* 0x000000ff4a00720c */ /* 0x000fe20003fc5270 */
[----:B------:R-:W3:Y:S01]  /*22be0*/  LD.E R64, desc[UR42][R16.64+0x250] ;  /* 0x0002502a10407980 */ /* 0x000ee2000c101900 */
        /* <DEDUP_REMOVED lines=101> */
[----:B------:R-:W-:-:S04]  /*23240*/  FMNMX.FTZ R9, R14, R7, !PT ;  /* 0x000000070e097209 */ /* 0x000fc80007810000 */
[----:B------:R-:W-:Y:S02]  /*23250*/  FMNMX.FTZ R9, R62, R9, !PT ;  /* 0x000000093e097209 */ /* 0x000fe40007810000 */
[----:B0-----:R-:W-:Y:S02]  /*23260*/  FMNMX.FTZ R29, R31, R30, !PT ;  /* 0x0000001e1f1d7209 */ /* 0x001fe40007810000 */
[----:B------:R-:W-:-:S04]  /*23270*/  FMNMX.FTZ R30, R26, R9, !PT ;  /* 0x000000091a1e7209 */ /* 0x000fc80007810000 */
[----:B------:R-:W-:Y:S01]  /*23280*/  FMNMX.FTZ R9, R61, R30, !PT ;  /* 0x0000001e3d097209 */ /* 0x000fe20007810000 */
[----:B------:R-:W0:Y:S03]  /*23290*/  SHFL.BFLY PT, R32, R29, 0x1, 0x1f ;  /* 0x0c201f001d207f89 */ /* 0x000e2600000e0000 */
[----:B------:R-:W-:-:S04]  /*232a0*/  FMNMX.FTZ R9, R28, R9, !PT ;  /* 0x000000091c097209 */ /* 0x000fc80007810000 */
[----:B------:R-:W-:-:S04]  /*232b0*/  FMNMX.FTZ R30, R60, R9, !PT ;  /* 0x000000093c1e7209 */ /* 0x000fc80007810000 */
[----:B------:R-:W-:-:S04]  /*232c0*/  FMNMX.FTZ R30, R15, R30, !PT ;  /* 0x0000001e0f1e7209 */ /* 0x000fc80007810000 */
[----:B------:R-:W-:-:S04]  /*232d0*/  FMNMX.FTZ R30, R59, R30, !PT ;  /* 0x0000001e3b1e7209 */ /* 0x000fc80007810000 */
[----:B------:R-:W-:-:S04]  /*232e0*/  FMNMX.FTZ R30, R19, R30, !PT ;  /* 0x0000001e131e7209 */ /* 0x000fc80007810000 */
[----:B------:R-:W-:Y:S02]  /*232f0*/  FMNMX.FTZ R30, R27, R30, !PT ;  /* 0x0000001e1b1e7209 */ /* 0x000fe40007810000 */
[----:B0-----:R-:W-:Y:S02]  /*23300*/  FMNMX.FTZ R33, R29, R32, !PT ;  /* 0x000000201d217209 */ /* 0x001fe40007810000 */
[----:B------:R-:W-:-:S04]  /*23310*/  FMNMX.FTZ R29, R25, R30, !PT ;  /* 0x0000001e191d7209 */ /* 0x000fc80007810000 */
[----:B------:R-:W-:-:S04]  /*23320*/  FMNMX.FTZ R29, R8, R29, !PT ;  /* 0x0000001d081d7209 */ /* 0x000fc80007810000 */
[----:B------:R-:W-:-:S04]  /*23330*/  FMNMX.FTZ R30, R18, R29, !PT ;  /* 0x0000001d121e7209 */ /* 0x000fc80007810000 */
[----:B------:R-:W-:-:S04]  /*23340*/  FMNMX.FTZ R29, R13, R30, !PT ;  /* 0x0000001e0d1d7209 */ /* 0x000fc80007810000 */
[----:B------:R-:W-:-:S04]  /*23350*/  FMNMX.FTZ R30, R38, R29, !PT ;  /* 0x0000001d261e7209 */ /* 0x000fc80007810000 */
[----:B------:R-:W-:-:S04]  /*23360*/  FMNMX.FTZ R29, R39, R30, !PT ;  /* 0x0000001e271d7209 */ /* 0x000fc80007810000 */
[----:B------:R-:W-:Y:S02]  /*23370*/  FMNMX.FTZ R30, R42, R29, !PT ;  /* 0x0000001d2a1e7209 */ /* 0x000fe40007810000 */
[C---:B------:R-:W-:Y:S02]  /*23380*/  ISETP.LT.OR P1, PT, R66.reuse, 0x4a, P1 ;  /* 0x0000004a4200780c */ /* 0x040fe40000f21670 */
[----:B------:R-:W-:Y:S02]  /*23390*/  FMNMX.FTZ R29, R43, R30, !PT ;  /* 0x0000001e2b1d7209 */ /* 0x000fe40007810000 */
[----:B------:R-:W-:Y:S02]  /*233a0*/  ISETP.GT.AND P3, PT, R63, 0x51, !P3 ;  /* 0x000000513f00780c */ /* 0x000fe40005f64270 */
[----:B------:R-:W-:Y:S02]  /*233b0*/  ISETP.LT.OR P2, PT, R66, 0x51, P2 ;  /* 0x000000514200780c */ /* 0x000fe40001741670 */
[----:B------:R-:W-:-:S02]  /*233c0*/  FSEL R65, R44, -INF , !P1 ;  /* 0xff8000002c417808 */ /* 0x000fc40004800000 */
[----:B------:R-:W-:Y:S02]  /*233d0*/  FMNMX.FTZ R30, R46, R29, !PT ;  /* 0x0000001d2e1e7209 */ /* 0x000fe40007810000 */
[----:B------:R-:W-:Y:S01]  /*233e0*/  ISETP.GT.AND P4, PT, R63, 0x58, !P4 ;  /* 0x000000583f00780c */ /* 0x000fe20006784270 */
[----:B------:R3:W-:Y:S01]  /*233f0*/  ST.E desc[UR42][R16.64+0x230], R31 ;  /* 0x0002301f10007985 */ /* 0x0007e2000c10192a */
[----:B------:R-:W-:Y:S02]  /*23400*/  ISETP.LT.OR P3, PT, R66, 0x52, P3 ;  /* 0x000000524200780c */ /* 0x000fe40001f61670 */
[----:B------:R-:W-:Y:S01]  /*23410*/  FSEL R55, R55, -INF , !P2 ;  /* 0xff80000037377808 */ /* 0x000fe20005000000 */
[----:B------:R-:W2:Y:S01]  /*23420*/  LD.E R44, desc[UR42][R16.64+0x260] ;  /* 0x0002602a102c7980 */ /* 0x000ea2000c101900 */
[----:B------:R-:W-:Y:S02]  /*23430*/  FMNMX.FTZ R30, R65, R30, !PT ;  /* 0x0000001e411e7209 */ /* 0x000fe40007810000 */
[----:B------:R-:W-:-:S02]  /*23440*/  ISETP.GT.AND P1, PT, R63, 0x59, !P6 ;  /* 0x000000593f00780c */ /* 0x000fc40007724270 */
[----:B------:R-:W-:Y:S02]  /*23450*/  ISETP.LT.OR P4, PT, R66, 0x59, P4 ;  /* 0x000000594200780c */ /* 0x000fe40002781670 */
[----:B------:R-:W-:Y:S02]  /*23460*/  FSEL R63, R56, -INF , !P3 ;  /* 0xff800000383f7808 */ /* 0x000fe40005800000 */
[----:B------:R-:W-:Y:S01]  /*23470*/  FMNMX.FTZ R30, R55, R30, !PT ;  /* 0x0000001e371e7209 */ /* 0x000fe20007810000 */
[----:B------:R-:W-:Y:S01]  /*23480*/  ST.E desc[UR42][R16.64+0x230], R33 ;  /* 0x0002302110007985 */ /* 0x000fe2000c10192a */
[----:B------:R-:W-:Y:S02]  /*23490*/  ISETP.LT.OR P1, PT, R66, 0x5a, P1 ;  /* 0x0000005a4200780c */ /* 0x000fe40000f21670 */
[----:B------:R-:W-:Y:S01]  /*234a0*/  FSEL R57, R57, -INF , !P4 ;  /* 0xff80000039397808 */ /* 0x000fe20006000000 */
[----:B------:R-:W3:Y:S01]  /*234b0*/  LD.E R9, desc[UR42][R16.64+0x230] ;  /* 0x0002302a10097980 */ /* 0x000ee2000c101900 */
[----:B------:R-:W-:-:S02]  /*234c0*/  FMNMX.FTZ R30, R63, R30, !PT ;  /* 0x0000001e3f1e7209 */ /* 0x000fc40007810000 */
[----:B------:R-:W-:Y:S01]  /*234d0*/  FSEL R67, R20, -INF , !P1 ;  /* 0xff80000014437808 */ /* 0x000fe20004800000 */
[----:B------:R-:W4:Y:S01]  /*234e0*/  LD.E R56, desc[UR42][R16.64+0x244] ;  /* 0x0002442a10387980 */ /* 0x000f22000c101900 */
[----:B------:R-:W-:-:S03]  /*234f0*/  FMNMX.FTZ R30, R57, R30, !PT ;  /* 0x0000001e391e7209 */ /* 0x000fc60007810000 */
[----:B------:R-:W5:Y:S01]  /*23500*/  LD.E R20, desc[UR42][R16.64+0x240] ;  /* 0x0002402a10147980 */ /* 0x000f62000c101900 */
[----:B------:R-:W-:-:S05]  /*23510*/  FMNMX.FTZ R29, R67, R30, !PT ;  /* 0x0000001e431d7209 */ /* 0x000fca0007810000 */
[----:B------:R-:W-:Y:S04]  /*23520*/  ST.E desc[UR42][R16.64+0x234], R29 ;  /* 0x0002341d10007985 */ /* 0x000fe8000c10192a */
[----:B------:R-:W2:Y:S01]  /*23530*/  LD.E R30, desc[UR42][R16.64+0x234] ;  /* 0x0002342a101e7980 */ /* 0x000ea2000c101900 */
[----:B------:R-:W-:-:S04]  /*23540*/  UIADD3 UR4, UP0, UR37, 0x260, URZ ;  /* 0x0000026025047890 */ /* 0x000fc8000ff1e03f */
[----:B------:R-:W-:Y:S02]  /*23550*/  ULOP3.LUT UR6, UR4, 0x4, URZ, 0xfc, !UPT ;  /* 0x0000000404067892 */ /* 0x000fe4000f8efc3f */
[----:B------:R-:W-:Y:S01]  /*23560*/  UIADD3.X UR5, URZ, UR36, URZ, UP0, !UPT ;  /* 0x000000243f057290 */ /* 0x000fe200087fe43f */
[C---:B---3--:R-:W-:Y:S01]  /*23570*/  FMUL.FTZ R31, R9.reuse, R64 ;  /* 0x00000040091f7220 */ /* 0x048fe20000410000 */
[----:B------:R-:W-:-:S04]  /*23580*/  FSETP.NEU.FTZ.AND P1, PT, R9, -INF , PT ;  /* 0xff8000000900780b */ /* 0x000fc80003f3d000 */
[----:B------:R-:W-:-:S05]  /*23590*/  FSEL R31, R31, RZ, P1 ;  /* 0x000000ff1f1f7208 */ /* 0x000fca0000800000 */
[-CC-:B------:R-:W-:Y:S01]  /*235a0*/  FFMA.FTZ R160, R37, R64.reuse, -R31.reuse ;  /* 0x0000004025a07223 */ /* 0x180fe2000001081f */
[-CC-:B------:R-:W-:Y:S02]  /*235b0*/  FFMA.FTZ R37, R21, R64.reuse, -R31.reuse ;  /* 0x0000004015257223 */ /* 0x180fe4000001081f */
[----:B--2---:R-:W0:Y:S01]  /*235c0*/  SHFL.BFLY PT, R21, R30, 0x2, 0x1f ;  /* 0x0c401f001e157f89 */ /* 0x004e2200000e0000 */
[----:B------:R-:W-:Y:S01]  /*235d0*/  FFMA.FTZ R36, R24, R64, -R31 ;  /* 0x0000004018247223 */ /* 0x000fe2000001081f */
[----:B0-----:R-:W-:-:S05]  /*235e0*/  FMNMX.FTZ R21, R30, R21, !PT ;  /* 0x000000151e157209 */ /* 0x001fca0007810000 */
[----:B------:R-:W0:Y:S01]  /*235f0*/  SHFL.BFLY PT, R24, R21, 0x1, 0x1f ;  /* 0x0c201f0015187f89 */ /* 0x000e2200000e0000 */
[-CC-:B------:R-:W-:Y:S01]  /*23600*/  FFMA.FTZ R168, R41, R64.reuse, -R31.reuse ;  /* 0x0000004029a87223 */ /* 0x180fe2000001081f */
[----:B------:R-:W-:Y:S01]  /*23610*/  FSEL R9, R9, RZ, P1 ;  /* 0x000000ff09097208 */ /* 0x000fe20000800000 */
[----:B------:R-:W-:-:S04]  /*23620*/  FFMA.FTZ R172, R11, R64, -R31 ;  /* 0x000000400bac7223 */ /* 0x000fc8000001081f */
[----:B------:R-:W-:Y:S01]  /*23630*/  FADD.FTZ R9, R6, -R9 ;  /* 0x8000000906097221 */ /* 0x000fe20000010000 */
[-CC-:B------:R-:W-:Y:S01]  /*23640*/  FFMA.FTZ R162, R75, R64.reuse, -R31.reuse ;  /* 0x000000404ba27223 */ /* 0x180fe2000001081f */
[-CC-:B------:R-:W-:Y:S01]  /*23650*/  FFMA.FTZ R35, R76, R64.reuse, -R31.reuse ;  /* 0x000000404c237223 */ /* 0x180fe2000001081f */
[----:B------:R-:W-:Y:S01]  /*23660*/  FFMA.FTZ R164, R77, R64, -R31 ;  /* 0x000000404da47223 */ /* 0x000fe2000001081f */
[----:B0-----:R-:W-:-:S04]  /*23670*/  FMNMX.FTZ R41, R21, R24, !PT ;  /* 0x0000001815297209 */ /* 0x001fc80007810000 */
[C---:B------:R-:W-:Y:S01]  /*23680*/  FSETP.NEU.FTZ.AND P1, PT, R41.reuse, -INF , PT ;  /* 0xff8000002900780b */ /* 0x040fe20003f3d000 */
[----:B------:R-:W-:-:S03]  /*23690*/  FMUL.FTZ R11, R41, R64 ;  /* 0x00000040290b7220 */ /* 0x000fc60000410000 */
[----:B------:R-:W-:Y:S02]  /*236a0*/  FSEL R6, R41, RZ, P1 ;  /* 0x000000ff29067208 */ /* 0x000fe40000800000 */
[----:B------:R-:W-:Y:S01]  /*236b0*/  FSEL R11, R11, RZ, P1 ;  /* 0x000000ff0b0b7208 */ /* 0x000fe20000800000 */
[-CC-:B------:R-:W-:Y:S01]  /*236c0*/  FFMA.FTZ R34, R78, R64.reuse, -R31.reuse ;  /* 0x000000404e227223 */ /* 0x180fe2000001081f */
[-CC-:B------:R-:W-:Y:S01]  /*236d0*/  FFMA.FTZ R166, R58, R64.reuse, -R31.reuse ;  /* 0x000000403aa67223 */ /* 0x180fe2000001081f */
[----:B------:R-:W-:Y:S01]  /*236e0*/  FADD.FTZ R7, R7, -R6 ;  /* 0x8000000607077221 */ /* 0x000fe20000010000 */
        /* <DEDUP_REMOVED lines=14> */
[-C--:B------:R-:W-:Y:S01]  /*237d0*/  FMUL.FTZ R9, R9, R64.reuse ;  /* 0x0000004009097220 */ /* 0x080fe20000410000 */
[-CC-:B------:R-:W-:Y:S01]  /*237e0*/  FFMA.FTZ R31, R14, R64.reuse, -R11.reuse ;  /* 0x000000400e1f7223 */ /* 0x180fe2000001080b */
[----:B------:R-:W-:Y:S01]  /*237f0*/  FMUL.FTZ R7, R64, R7 ;  /* 0x0000000740077220 */ /* 0x000fe20000410000 */
[-CC-:B------:R-:W-:Y:S01]  /*23800*/  FFMA.FTZ R161, R62, R64.reuse, -R11.reuse ;  /* 0x000000403ea17223 */ /* 0x180fe2000001080b */
[----:B------:R-:W-:Y:S01]  /*23810*/  MUFU.EX2 R160, R160 ;  /* 0x000000a000a07308 */ /* 0x000fe20000000800 */
[----:B------:R-:W-:-:S07]  /*23820*/  FFMA.FTZ R30, R26, R64, -R11 ;  /* 0x000000401a1e7223 */ /* 0x000fce000001080b */
[----:B------:R-:W5:Y:S01]  /*23830*/  MUFU.EX2 R9, R9 ;  /* 0x0000000900097308 */ /* 0x000f620000000800 */
[----:B------:R-:W-:-:S07]  /*23840*/  FFMA.FTZ R163, R61, R64, -R11 ;  /* 0x000000403da37223 */ /* 0x000fce000001080b */
[----:B------:R-:W-:Y:S08]  /*23850*/  MUFU.EX2 R31, R31 ;  /* 0x0000001f001f7308 */ /* 0x000ff00000000800 */
[----:B------:R-:W4:Y:S01]  /*23860*/  MUFU.EX2 R12, R7 ;  /* 0x00000007000c7308 */ /* 0x000f220000000800 */
[----:B------:R-:W-:-:S07]  /*23870*/  FFMA.FTZ R29, R28, R64, -R11 ;  /* 0x000000401c1d7223 */ /* 0x000fce000001080b */
[----:B------:R-:W0:Y:S08]  /*23880*/  MUFU.EX2 R37, R37 ;  /* 0x0000002500257308 */ /* 0x000e300000000800 */
[----:B------:R-:W1:Y:S01]  /*23890*/  MUFU.EX2 R161, R161 ;  /* 0x000000a100a17308 */ /* 0x000e620000000800 */
[----:B------:R-:W-:-:S07]  /*238a0*/  FFMA.FTZ R165, R60, R64, -R11 ;  /* 0x000000403ca57223 */ /* 0x000fce000001080b */
[----:B------:R-:W2:Y:S08]  /*238b0*/  MUFU.EX2 R36, R36 ;  /* 0x0000002400247308 */ /* 0x000eb00000000800 */
[----:B------:R-:W3:Y:S01]  /*238c0*/  MUFU.EX2 R30, R30 ;  /* 0x0000001e001e7308 */ /* 0x000ee20000000800 */
[----:B-----5:R-:W-:Y:S01]  /*238d0*/  FFMA.FTZ R20, R9, R20, R160 ;  /* 0x0000001409147223 */ /* 0x020fe200000100a0 */
[----:B----4-:R-:W-:-:S06]  /*238e0*/  FFMA.FTZ R56, R12, R56, R31 ;  /* 0x000000380c387223 */ /* 0x010fcc000001001f */
        /* <DEDUP_REMOVED lines=101> */
[----:B-----5:R-:W-:-:S03]  /*23f40*/  FADD.FTZ R6, R20, R11 ;  /* 0x0000000b14067221 */ /* 0x020fc60000010000 */
[----:B0-----:R-:W-:Y:S01]  /*23f50*/  FADD.FTZ R8, R172, R7 ;  /* 0x00000007ac087221 */ /* 0x001fe20000010000 */
[----:B-1----:R-:W-:Y:S01]  /*23f60*/  FADD.FTZ R7, R5, R6 ;  /* 0x0000000605077221 */ /* 0x002fe20000010000 */
[----:B------:R-:W-:Y:S01]  /*23f70*/  FMUL.FTZ R25, R9, R44 ;  /* 0x0000002c09197220 */ /* 0x000fe20000410000 */
[----:B------:R-:W-:Y:S02]  /*23f80*/  IMAD.U32 R10, RZ, RZ, UR6 ;  /* 0x00000006ff0a7e24 */ /* 0x000fe4000f8e00ff */
[----:B--2---:R-:W-:Y:S01]  /*23f90*/  FADD.FTZ R13, R21, R8 ;  /* 0x00000008150d7221 */ /* 0x004fe20000010000 */
[----:B------:R-:W-:Y:S01]  /*23fa0*/  IMAD.U32 R11, RZ, RZ, UR5 ;  /* 0x00000005ff0b7e24 */ /* 0x000fe2000f8e00ff */
[----:B------:R-:W-:Y:S01]  /*23fb0*/  ST.E desc[UR42][R16.64+0x234], R41 ;  /* 0x0002342910007985 */ /* 0x000fe2000c10192a */
[----:B---3--:R-:W-:-:S03]  /*23fc0*/  FADD.FTZ R7, R18, R7 ;  /* 0x0000000712077221 */ /* 0x008fc60000010000 */
[----:B------:R0:W-:Y:S04]  /*23fd0*/  ST.E desc[UR42][R16.64+0x240], R13 ;  /* 0x0002400d10007985 */ /* 0x0001e8000c10192a */
[----:B------:R1:W-:Y:S04]  /*23fe0*/  ST.E desc[UR42][R16.64+0x244], R7 ;  /* 0x0002440710007985 */ /* 0x0003e8000c10192a */
[----:B------:R2:W-:Y:S04]  /*23ff0*/  ST.E desc[UR42][R16.64+0x260], R25 ;  /* 0x0002601910007985 */ /* 0x0005e8000c10192a */
[----:B------:R-:W3:Y:S02]  /*24000*/  LD.E R6, desc[UR42][R10.64] ;  /* 0x0000002a0a067980 */ /* 0x000ee4000c101900 */
[----:B---3--:R-:W-:-:S05]  /*24010*/  FMUL.FTZ R27, R9, R6 ;  /* 0x00000006091b7220 */ /* 0x008fca0000410000 */
[----:B------:R3:W-:Y:S04]  /*24020*/  ST.E desc[UR42][R10.64], R27 ;  /* 0x0000001b0a007985 */ /* 0x0007e8000c10192a */
[----:B------:R-:W0:Y:S04]  /*24030*/  LD.E R134, desc[UR42][R16.64+0x274] ;  /* 0x0002742a10867980 */ /* 0x000e28000c101900 */
[----:B------:R-:W4:Y:S04]  /*24040*/  LD.E R232, desc[UR42][R16.64+0x454] ;  /* 0x0004542a10e87980 */ /* 0x000f28000c101900 */
[----:B------:R-:W1:Y:S04]  /*24050*/  LD.E R132, desc[UR42][R16.64+0x270] ;  /* 0x0002702a10847980 */ /* 0x000e68000c101900 */
[----:B------:R-:W2:Y:S04]  /*24060*/  LD.E R136, desc[UR42][R16.64+0x280] ;  /* 0x0002802a10887980 */ /* 0x000ea8000c101900 */
[----:B------:R-:W3:Y:S04]  /*24070*/  LD.E R138, desc[UR42][R16.64+0x284] ;  /* 0x0002842a108a7980 */ /* 0x000ee8000c101900 */
        /* <DEDUP_REMOVED lines=59> */
[----:B----4-:R-:W-:-:S04]  /*24430*/  FMUL.FTZ R45, R9, R232 ;  /* 0x000000e8092d7220 */ /* 0x010fc80000410000 */
[----:B------:R0:W-:Y:S01]  /*24440*/  ST.E desc[UR42][R16.64+0x274], R13 ;  /* 0x0002740d10007985 */ /* 0x0001e2000c10192a */
[C---:B-1----:R-:W-:Y:S01]  /*24450*/  FMUL.FTZ R7, R9.reuse, R132 ;  /* 0x0000008409077220 */ /* 0x042fe20000410000 */
[C---:B--2---:R-:W-:Y:S01]  /*24460*/  FMUL.FTZ R25, R9.reuse, R136 ;  /* 0x0000008809197220 */ /* 0x044fe20000410000 */
[C---:B---3--:R-:W-:Y:S01]  /*24470*/  FMUL.FTZ R27, R9.reuse, R138 ;  /* 0x0000008a091b7220 */ /* 0x048fe20000410000 */
[C---:B-----5:R-:W-:Y:S01]  /*24480*/  FMUL.FTZ R39, R9.reuse, R140 ;  /* 0x0000008c09277220 */ /* 0x060fe20000410000 */
[C---:B0-----:R-:W-:Y:S01]  /*24490*/  FMUL.FTZ R13, R9.reuse, R148 ;  /* 0x00000094090d7220 */ /* 0x041fe20000410000 */
        /* <DEDUP_REMOVED lines=8> */
[C---:B-1----:R-:W-:Y:S01]  /*24520*/  FMUL.FTZ R7, R9.reuse, R146 ;  /* 0x0000009209077220 */ /* 0x042fe20000410000 */
[C---:B------:R-:W-:Y:S02]  /*24530*/  FMUL.FTZ R47, R9.reuse, R130 ;  /* 0x00000082092f7220 */ /* 0x040fe40000410000 */
        /* <DEDUP_REMOVED lines=95> */
[----:B------:R-:W-:Y:S02]  /*24b30*/  IMAD.U32 R8, RZ, RZ, UR6 ;  /* 0x00000006ff087e24 */ /* 0x000fe4000f8e00ff */
[----:B0-----:R-:W-:Y:S01]  /*24b40*/  FMUL.FTZ R13, R9, R26 ;  /* 0x0000001a090d7220 */ /* 0x001fe20000410000 */
[----:B------:R-:W-:Y:S01]  /*24b50*/  IMAD.U32 R9, RZ, RZ, UR5 ;  /* 0x00000005ff097e24 */ /* 0x000fe2000f8e00ff */
        /* <DEDUP_REMOVED lines=10> */
[----:B0-----:R-:W3:Y:S01]  /*24c00*/  LD.E R25, desc[UR42][R8.64] ;  /* 0x0000002a08197980 */ /* 0x001ee2000c101900 */
[----:B------:R-:W-:Y:S01]  /*24c10*/  ULOP3.LUT UR4, UR4, 0xc, URZ, 0xfc, !UPT ;  /* 0x0000000c04047892 */ /* 0x000fe2000f8efc3f */
[----:B------:R-:W-:-:S05]  /*24c20*/  IMAD.U32 R7, RZ, RZ, UR5 ;  /* 0x00000005ff077e24 */ /* 0x000fca000f8e00ff */
[----:B------:R-:W-:Y:S02]  /*24c30*/  IMAD.U32 R6, RZ, RZ, UR4 ;  /* 0x00000004ff067e24 */ /* 0x000fe4000f8e00ff */
[----:B---3--:R-:W-:-:S05]  /*24c40*/  FMUL.FTZ R25, R12, R25 ;  /* 0x000000190c197220 */ /* 0x008fca0000410000 */
[----:B------:R0:W-:Y:S04]  /*24c50*/  ST.E desc[UR42][R8.64], R25 ;  /* 0x0000001908007985 */ /* 0x0001e8000c10192a */
[----:B-1----:R-:W3:Y:S01]  /*24c60*/  LD.E R27, desc[UR42][R6.64] ;  /* 0x0000002a061b7980 */ /* 0x002ee2000c101900 */
[----:B------:R-:W1:Y:S01]  /*24c70*/  S2R R232, SR_TID.X ;  /* 0x0000000000e87919 */ /* 0x000e620000002100 */
[----:B---3--:R-:W-:-:S05]  /*24c80*/  FMUL.FTZ R27, R12, R27 ;  /* 0x0000001b0c1b7220 */ /* 0x008fca0000410000 */
[----:B------:R3:W-:Y:S04]  /*24c90*/  ST.E desc[UR42][R6.64], R27 ;  /* 0x0000001b06007985 */ /* 0x0007e8000c10192a */
        /* <DEDUP_REMOVED lines=60> */
[----:B0-----:R-:W2:Y:S04]  /*25060*/  LD.E R25, desc[UR42][R16.64+0x44c] ;  /* 0x00044c2a10197980 */ /* 0x001ea8000c101900 */
[----:B---3--:R-:W3:Y:S01]  /*25070*/  LD.E R27, desc[UR42][R16.64+0x458] ;  /* 0x0004582a101b7980 */ /* 0x008ee2000c101900 */
[----:B-1----:R-:W-:Y:S01]  /*25080*/  SHF.R.U32.HI R232, RZ, 0x7, R232 ;  /* 0x00000007ffe87819 */ /* 0x002fe200000116e8 */
[C---:B----4-:R-:W-:Y:S01]  /*25090*/  FMUL.FTZ R51, R12.reuse, R51 ;  /* 0x000000330c337220 */ /* 0x050fe20000410000 */
[----:B-----5:R-:W-:-:S04]  /*250a0*/  FMUL.FTZ R26, R12, R26 ;  /* 0x0000001a0c1a7220 */ /* 0x020fc80000410000 */
        /* <DEDUP_REMOVED lines=61> */
[C---:B------:R-:W-:Y:S01]  /*25480*/  FMUL.FTZ R25, R12.reuse, R25 ;  /* 0x000000190c197220 */ /* 0x040fe20000410000 */
[----:B---3--:R-:W-:Y:S01]  /*25490*/  FMUL.FTZ R27, R12, R27 ;  /* 0x0000001b0c1b7220 */ /* 0x008fe20000410000 */
        /* <DEDUP_REMOVED lines=73> */
[----:B------:R-:W4:Y:S04]  /*25930*/  LD.E R47, desc[UR42][R16.64+0x278] ;  /* 0x0002782a102f7980 */ /* 0x000f28000c101900 */
[----:B0-----:R-:W4:Y:S04]  /*25940*/  LD.E R41, desc[UR42][R16.64+0x27c] ;  /* 0x00027c2a10297980 */ /* 0x001f28000c101900 */
        /* <DEDUP_REMOVED lines=394> */
[----:B------:R-:W-:Y:S01]  /*271f0*/  R2UR UR7, R13 ;  /* 0x000000000d0772ca */ /* 0x000fe200000e0000 */
[----:B------:R-:W-:Y:S01]  /*27200*/  VOTEU.ANY UP0, P1 ;  /* 0x00000000003f7886 */ /* 0x000fe20000800100 */
[----:B-----5:R-:W-:-:S11]  /*27210*/  WARPGROUP.ARRIVE ;  /* 0x00000000000079c5 */ /* 0x020fd60000000000 */
        /* <DEDUP_REMOVED lines=1080> */
.L_x_12827:
[----:B------:R-:W-:Y:S05]  /*2b5a0*/  BSYNC B0 ;  /* 0x0000000000007941 */ /* 0x000fea0003800000 */
.L_x_12826:
[C---:B------:R-:W-:Y:S01]  /*2b5b0*/  ISETP.GT.AND P0, PT, R0.reuse, R189, PT ;  /* 0x000000bd0000720c */ /* 0x040fe20003f04270 */
[----:B------:R-:W-:-:S12]  /*2b5c0*/  VIADD R0, R0, 0xffffffff ;  /* 0xffffffff00007836 */ /* 0x000fd80000000000 */
[----:B------:R-:W-:Y:S05]  /*2b5d0*/  @P0 BRA `(.L_x_12828) ;  /* 0xffffff4c007c0947 */ /* 0x000fea000383ffff */
.L_x_12801:
[----:B0-----:R-:W2:Y:S01]  /*2b5e0*/  LDL R5, [R1+0x240] ;  /* 0x0002400001057983 */ /* 0x001ea20000100800 */
[----:B------:R-:W-:Y:S05]  /*2b5f0*/  WARPSYNC.ALL ;  /* 0x0000000000007948 */ /* 0x000fea0003800000 */
[----:B------:R-:W3:Y:S04]  /*2b600*/  LDL R6, [R1+0x244] ;  /* 0x0002440001067983 */ /* 0x000ee80000100800 */
[----:B------:R-:W4:Y:S04]  /*2b610*/  LDL.64 R8, [R1+0x260] ;  /* 0x0002600001087983 */ /* 0x000f280000100a00 */
[----:B------:R-:W5:Y:S04]  /*2b620*/  LDL R126, [R1+0x218] ;  /* 0x00021800017e7983 */ /* 0x000f680000100800 */
[----:B------:R-:W4:Y:S01]  /*2b630*/  LDL.64 R112, [R1+0x300] ;  /* 0x0003000001707983 */ /* 0x000f220000100a00 */
[----:B------:R-:W-:-:S02]  /*2b640*/  IMAD.MOV.U32 R132, RZ, RZ, -0x800000 ;  /* 0xff800000ff847424 */ /* 0x000fc400078e00ff */
[----:B------:R-:W-:Y:S01]  /*2b650*/  IMAD.MOV.U32 R130, RZ, RZ, -0x800000 ;  /* 0xff800000ff827424 */ /* 0x000fe200078e00ff */
        /* <DEDUP_REMOVED lines=52> */
[----:B------:R-:W4:Y:S04]  /*2b9a0*/  LDL R129, [R1+0x224] ;  /* 0x0002240001817983 */ /* 0x000f280000100800 */
[----:B--2---:R-:W0:Y:S02]  /*2b9b0*/  SHFL.BFLY PT, R0, R5, 0x2, 0x1f ;  /* 0x0c401f0005007f89 */ /* 0x004e2400000e0000 */
[----:B0-----:R-:W-:-:S05]  /*2b9c0*/  FADD.FTZ R0, R5, R0 ;  /* 0x0000000005007221 */ /* 0x001fca0000010000 */
[----:B------:R-:W0:Y:S02]  /*2b9d0*/  SHFL.BFLY PT, R3, R0, 0x1, 0x1f ;  /* 0x0c201f0000037f89 */ /* 0x000e2400000e0000 */
[----:B0-----:R-:W-:-:S05]  /*2b9e0*/  FADD.FTZ R2, R0, R3 ;  /* 0x0000000300027221 */ /* 0x001fca0000010000 */
[----:B------:R-:W-:Y:S04]  /*2b9f0*/  STL [R1+0x240], R2 ;  /* 0x0002400201007387 */ /* 0x000fe80000100800 */
[----:B------:R-:W2:Y:S04]  /*2ba00*/  LDL R18, [R1+0x240] ;  /* 0x0002400001127983 */ /* 0x000ea80000100800 */
[----:B---3--:R-:W0:Y:S02]  /*2ba10*/  SHFL.BFLY PT, R3, R6, 0x2, 0x1f ;  /* 0x0c401f0006037f89 */ /* 0x008e2400000e0000 */
[----:B0-----:R-:W-:-:S02]  /*2ba20*/  FADD.FTZ R3, R3, R6 ;  /* 0x0000000603037221 */ /* 0x001fc40000010000 */
[----:B------:R-:W3:Y:S04]  /*2ba30*/  LDL.64 R6, [R1+0x270] ;  /* 0x0002700001067983 */ /* 0x000ee80000100a00 */
[----:B-1----:R-:W0:Y:S02]  /*2ba40*/  SHFL.BFLY PT, R4, R3, 0x1, 0x1f ;  /* 0x0c201f0003047f89 */ /* 0x002e2400000e0000 */
[----:B0-----:R-:W-:Y:S02]  /*2ba50*/  FADD.FTZ R131, R3, R4 ;  /* 0x0000000403837221 */ /* 0x001fe40000010000 */
[----:B------:R-:W3:Y:S03]  /*2ba60*/  LDL.64 R4, [R1+0x280] ;  /* 0x0002800001047983 */ /* 0x000ee60000100a00 */
[----:B------:R-:W-:Y:S01]  /*2ba70*/  FSETP.NE.FTZ.AND P1, PT, R131, RZ, PT ;  /* 0x000000ff8300720b */ /* 0x000fe20003f35000 */
[----:B------:R-:W3:-:S12]  /*2ba80*/  LDL.64 R2, [R1+0x290] ;  /* 0x0002900001027983 */ /* 0x000ed80000100a00 */
[----:B------:R-:W3:Y:S04]  /*2ba90*/  @P1 LDL R14, [R1+0x250] ;  /* 0x00025000010e1983 */ /* 0x000ee80000100800 */
[----:B------:R-:W3:Y:S01]  /*2baa0*/  @P1 LDL R15, [R1+0x234] ;  /* 0x00023400010f1983 */ /* 0x000ee20000100800 */
[----:B--2---:R-:W-:-:S13]  /*2bab0*/  FSETP.NE.FTZ.AND P0, PT, R18, RZ, PT ;  /* 0x000000ff1200720b */ /* 0x004fda0003f15000 */
[----:B------:R-:W2:Y:S04]  /*2bac0*/  @P0 LDL R10, [R1+0x250] ;  /* 0x00025000010a0983 */ /* 0x000ea80000100800 */
[----:B------:R-:W2:Y:S01]  /*2bad0*/  @P0 LDL R11, [R1+0x230] ;  /* 0x00023000010b0983 */ /* 0x000ea20000100800 */
[----:B------:R-:W0:Y:S01]  /*2bae0*/  @P1 MUFU.LG2 R13, R131 ;  /* 0x00000083000d1308 */ /* 0x000e220000000c00 */
[----:B------:R-:W-:-:S07]  /*2baf0*/  IMAD.MOV.U32 R0, RZ, RZ, RZ ;  /* 0x000000ffff007224 */ /* 0x000fce00078e00ff */
[----:B------:R-:W1:Y:S08]  /*2bb00*/  @P0 MUFU.LG2 R12, R18 ;  /* 0x00000012000c0308 */ /* 0x000e700000000c00 */
[----:B------:R-:W4:Y:S01]  /*2bb10*/  @P0 MUFU.RCP R0, R18 ;  /* 0x0000001200000308 */ /* 0x000f220000001000 */
[----:B0-----:R-:W-:Y:S01]  /*2bb20*/  @P1 FMUL.FTZ R19, R13, 0.69314718246459960938 ;  /* 0x3f3172180d131820 */ /* 0x001fe20000410000 */
[----:B-1----:R-:W-:Y:S01]  /*2bb30*/  @P0 FMUL.FTZ R13, R12, 0.69314718246459960938 ;  /* 0x3f3172180c0d0820 */ /* 0x002fe20000410000 */
[----:B-----5:R-:W-:-:S02]  /*2bb40*/  VIADD R126, R126, 0x1 ;  /* 0x000000017e7e7836 */ /* 0x020fc40000000000 */
[-C--:B----4-:R-:W-:Y:S01]  /*2bb50*/  FMUL.FTZ R9, R9, R0.reuse ;  /* 0x0000000009097220 */ /* 0x090fe20000410000 */
[-C--:B------:R-:W-:Y:S01]  /*2bb60*/  FMUL.FTZ R8, R8, R0.reuse ;  /* 0x0000000008087220 */ /* 0x080fe20000410000 */
[-C--:B---3--:R-:W-:Y:S01]  /*2bb70*/  FMUL.FTZ R7, R7, R0.reuse ;  /* 0x0000000007077220 */ /* 0x088fe20000410000 */
[-C--:B------:R-:W-:Y:S01]  /*2bb80*/  FMUL.FTZ R6, R6, R0.reuse ;  /* 0x0000000006067220 */ /* 0x080fe20000410000 */
[-C--:B------:R-:W-:Y:S01]  /*2bb90*/  FMUL.FTZ R5, R5, R0.reuse ;  /* 0x0000000005057220 */ /* 0x080fe20000410000 */
[-C--:B------:R-:W-:Y:S01]  /*2bba0*/  FMUL.FTZ R4, R4, R0.reuse ;  /* 0x0000000004047220 */ /* 0x080fe20000410000 */
[-C--:B------:R-:W-:Y:S01]  /*2bbb0*/  FMUL.FTZ R3, R3, R0.reuse ;  /* 0x0000000003037220 */ /* 0x080fe20000410000 */
[----:B------:R-:W-:Y:S01]  /*2bbc0*/  FMUL.FTZ R2, R2, R0 ;  /* 0x0000000002027220 */ /* 0x000fe20000410000 */
[----:B------:R0:W-:Y:S04]  /*2bbd0*/  STL.64 [R1+0x260], R8 ;  /* 0x0002600801007387 */ /* 0x0001e80000100a00 */
[----:B------:R-:W-:Y:S01]  /*2bbe0*/  STL.64 [R1+0x270], R6 ;  /* 0x0002700601007387 */ /* 0x000fe20000100a00 */
[----:B------:R-:W-:-:S03]  /*2bbf0*/  @P1 FMUL.FTZ R14, R14, 0.69314718246459960938 ;  /* 0x3f3172180e0e1820 */ /* 0x000fc60000410000 */
[----:B------:R1:W-:Y:S01]  /*2bc00*/  STL.64 [R1+0x280], R4 ;  /* 0x0002800401007387 */ /* 0x0003e20000100a00 */
[----:B------:R-:W-:-:S03]  /*2bc10*/  @P1 FFMA.FTZ R130, R14, R15, R19 ;  /* 0x0000000f0e821223 */ /* 0x000fc60000010013 */
[----:B------:R3:W-:Y:S04]  /*2bc20*/  STL.64 [R1+0x290], R2 ;  /* 0x0002900201007387 */ /* 0x0007e80000100a00 */
[----:B------:R-:W4:Y:S04]  /*2bc30*/  LDL.64 R18, [R1+0x3f8] ;  /* 0x0003f80001127983 */ /* 0x000f280000100a00 */
[----:B------:R-:W5:Y:S04]  /*2bc40*/  LDL.64 R14, [R1+0x408] ;  /* 0x00040800010e7983 */ /* 0x000f680000100a00 */
[----:B0-----:R-:W5:Y:S04]  /*2bc50*/  LDL.64 R8, [R1+0x418] ;  /* 0x0004180001087983 */ /* 0x001f680000100a00 */
[----:B-1----:R-:W5:Y:S04]  /*2bc60*/  LDL.64 R4, [R1+0x428] ;  /* 0x0004280001047983 */ /* 0x002f680000100a00 */
[----:B---3--:R-:W3:Y:S04]  /*2bc70*/  LDL.64 R2, [R1+0x448] ;  /* 0x0004480001027983 */ /* 0x008ee80000100a00 */
[----:B------:R-:W3:Y:S01]  /*2bc80*/  LDL.64 R6, [R1+0x458] ;  /* 0x0004580001067983 */ /* 0x000ee20000100a00 */
[----:B--2---:R-:W-:-:S04]  /*2bc90*/  @P0 FMUL.FTZ R10, R10, 0.69314718246459960938 ;  /* 0x3f3172180a0a0820 */ /* 0x004fc80000410000 */
[----:B------:R-:W-:Y:S02]  /*2bca0*/  @P0 FFMA.FTZ R132, R10, R11, R13 ;  /* 0x0000000b0a840223 */ /* 0x000fe4000001000d */
[----:B------:R-:W2:Y:S04]  /*2bcb0*/  LDL.64 R12, [R1+0x3c8] ;  /* 0x0003c800010c7983 */ /* 0x000ea80000100a00 */
[----:B------:R-:W2:Y:S01]  /*2bcc0*/  LDL.64 R10, [R1+0x438] ;  /* 0x00043800010a7983 */ /* 0x000ea20000100a00 */
[----:B------:R-:W-:-:S13]  /*2bcd0*/  ISETP.NE.AND P0, PT, R126, 0x2, PT ;  /* 0x000000027e00780c */ /* 0x000fda0003f05270 */
[----:B------:R-:W2:Y:S01]  /*2bce0*/  @!P0 LDL R128, [R1+0x21c] ;  /* 0x00021c0001808983 */ /* 0x000ea20000100800 */
[-C--:B------:R-:W-:Y:S01]  /*2bcf0*/  FMUL.FTZ R113, R113, R0.reuse ;  /* 0x0000000071717220 */ /* 0x080fe20000410000 */
[----:B------:R-:W-:Y:S01]  /*2bd00*/  FMUL.FTZ R112, R112, R0 ;  /* 0x0000000070707220 */ /* 0x000fe20000410000 */
[----:B------:R-:W0:Y:S04]  /*2bd10*/  S2R R133, SR_TID.X ;  /* 0x0000000000857919 */ /* 0x000e280000002100 */
[----:B------:R1:W-:Y:S02]  /*2bd20*/  STL.64 [R1+0x300], R112 ;  /* 0x0003007001007387 */ /* 0x0003e40000100a00 */
[----:B-1----:R-:W-:-:S06]  /*2bd30*/  IMAD.MOV.U32 R112, RZ, RZ, RZ ;  /* 0x000000ffff707224 */ /* 0x002fcc00078e00ff */
[----:B------:R-:W1:Y:S01]  /*2bd40*/  @P1 MUFU.RCP R112, R131 ;  /* 0x0000008300701308 */ /* 0x000e620000001000 */
[-C--:B------:R-:W-:Y:S01]  /*2bd50*/  FMUL.FTZ R125, R125, R0.reuse ;  /* 0x000000007d7d7220 */ /* 0x080fe20000410000 */
[-C--:B------:R-:W-:Y:S01]  /*2bd60*/  FMUL.FTZ R124, R124, R0.reuse ;  /* 0x000000007c7c7220 */ /* 0x080fe20000410000 */
[-C--:B------:R-:W-:Y:S01]  /*2bd70*/  FMUL.FTZ R123, R123, R0.reuse ;  /* 0x000000007b7b7220 */ /* 0x080fe20000410000 */
[-C--:B------:R-:W-:Y:S01]  /*2bd80*/  FMUL.FTZ R122, R122, R0.reuse ;  /* 0x000000007a7a7220 */ /* 0x080fe20000410000 */
[-C--:B------:R-:W-:Y:S01]  /*2bd90*/  FMUL.FTZ R121, R121, R0.reuse ;  /* 0x0000000079797220 */ /* 0x080fe20000410000 */
[-C--:B------:R-:W-:Y:S01]  /*2bda0*/  FMUL.FTZ R120, R120, R0.reuse ;  /* 0x0000000078787220 */ /* 0x080fe20000410000 */
[----:B0-----:R-:W-:Y:S01]  /*2bdb0*/  SHF.R.U32.HI R133, RZ, 0x7, R133 ;  /* 0x00000007ff857819 */ /* 0x001fe20000011685 */
        /* <DEDUP_REMOVED lines=105> */
[-C--:B---3--:R-:W-:Y:S01]  /*2c450*/  FMUL.FTZ R3, R3, R112.reuse ;  /* 0x0000007003037220 */ /* 0x088fe20000410000 */
[-C--:B------:R-:W-:Y:S01]  /*2c460*/  FMUL.FTZ R2, R2, R112.reuse ;  /* 0x0000007002027220 */ /* 0x080fe20000410000 */
[-C--:B------:R-:W-:Y:S01]  /*2c470*/  FMUL.FTZ R7, R7, R112.reuse ;  /* 0x0000007007077220 */ /* 0x080fe20000410000 */
[-C--:B------:R-:W-:Y:S01]  /*2c480*/  FMUL.FTZ R6, R6, R112.reuse ;  /* 0x0000007006067220 */ /* 0x080fe20000410000 */
        /* <DEDUP_REMOVED lines=8> */
[----:B------:R-:W-:Y:S04]  /*2c510*/  STL [R1+0x240], R132 ;  /* 0x0002408401007387 */ /* 0x000fe80000100800 */
        /* <DEDUP_REMOVED lines=24> */
[-C--:B--2---:R-:W-:Y:S01]  /*2c6a0*/  FMUL.FTZ R13, R13, R112.reuse ;  /* 0x000000700d0d7220 */ /* 0x084fe20000410000 */
[-C--:B------:R-:W-:Y:S01]  /*2c6b0*/  FMUL.FTZ R12, R12, R112.reuse ;  /* 0x000000700c0c7220 */ /* 0x080fe20000410000 */
[-C--:B------:R-:W-:Y:S01]  /*2c6c0*/  FMUL.FTZ R11, R11, R112.reuse ;  /* 0x000000700b0b7220 */ /* 0x080fe20000410000 */
[----:B------:R-:W-:-:S03]  /*2c6d0*/  FMUL.FTZ R10, R10, R112 ;  /* 0x000000700a0a7220 */ /* 0x000fc60000410000 */
[----:B------:R0:W-:Y:S04]  /*2c6e0*/  STL.64 [R1+0x3c8], R12 ;  /* 0x0003c80c01007387 */ /* 0x0001e80000100a00 */
[----:B------:R1:W-:Y:S01]  /*2c6f0*/  STL.64 [R1+0x288], R56 ;  /* 0x0002883801007387 */ /* 0x0003e20000100a00 */
[----:B0-----:R-:W-:-:S03]  /*2c700*/  VIADD R12, R129, 0x1 ;  /* 0x00000001810c7836 */ /* 0x001fc60000000000 */
        /* <DEDUP_REMOVED lines=30> */
[----:B------:R-:W-:-:S03]  /*2c8f0*/  @!P0 LOP3.LUT R128, R128, 0x1, RZ, 0x3c, !PT ;  /* 0x0000000180808812 */ /* 0x000fc600078e3cff */
[----:B------:R1:W-:Y:S04]  /*2c900*/  STL [R1+0x218], R126 ;  /* 0x0002187e01007387 */ /* 0x0003e80000100800 */
[----:B------:R1:W-:Y:S04]  /*2c910*/  @!P0 STL [R1+0x21c], R128 ;  /* 0x00021c8001008387 */ /* 0x0003e80000100800 */
[----:B------:R1:W-:Y:S01]  /*2c920*/  @!P0 STL [R1+0x218], RZ ;  /* 0x000218ff01008387 */ /* 0x0003e20000100800 */
[----:B------:R1:W-:Y:S08]  /*2c930*/  BAR.ARV R113, 0x100 ;  /* 0x000400710000751d */ /* 0x0003f00000002000 */
[----:B------:R-:W-:Y:S06]  /*2c940*/  BAR.ARV 0x8, 0x180 ;  /* 0x0206000000007b1d */ /* 0x000fec0000002000 */
[----:B------:R-:W-:-:S13]  /*2c950*/  PLOP3.LUT P0, PT, PT, PT, PT, 0x8, 0x0 ;  /* 0x000000000000781c */ /* 0x000fda0003f0e170 */
.L_x_12711:
[----:B------:R-:W-:Y:S05]  /*2c960*/  WARPSYNC.ALL ;  /* 0x0000000000007948 */ /* 0x000fea0003800000 */
[----:B------:R-:W0:Y:S08]  /*2c970*/  S2UR UR5, SR_CgaCtaId ;  /* 0x00000000000579c3 */ /* 0x000e300000008800 */
[----:B------:R-:W-:Y:S06]  /*2c980*/  BAR.SYNC.DEFER_BLOCKING 0x5, 0x180 ;  /* 0x0146000000007b1d */ /* 0x000fec0000010000 */
[----:B------:R-:W-:Y:S01]  /*2c990*/  UMOV UR4, 0x400 ;  /* 0x0000040000047882 */ /* 0x000fe20000000000 */
[----:B------:R-:W-:Y:S01]  /*2c9a0*/  BSSY B0, `(.L_x_12829) ;  /* 0x00004e5000007945 */ /* 0x000fe20003800000 */
[----:B0-----:R-:W-:-:S06]  /*2c9b0*/  ULEA UR4, UR5, UR4, 0x18 ;  /* 0x0000000405047291 */ /* 0x001fcc000f8ec03f */
[----:B-1----:R-:W-:-:S05]  /*2c9c0*/  IMAD.U32 R2, RZ, RZ, UR4 ;  /* 0x00000004ff027e24 */ /* 0x002fca000f8e00ff */
[----:B------:R0:W1:Y:S01]  /*2c9d0*/  LDS.128 R88, [R2+0x324d0] ;  /* 0x0324d00002587984 */ /* 0x0000620000000c00 */
[----:B------:R-:W-:Y:S06]  /*2c9e0*/  BAR.ARV 0x4, 0x180 ;  /* 0x0106000000007b1d */ /* 0x000fec0000002000 */
[----:B------:R-:W-:Y:S05]  /*2c9f0*/  @P0 BRA `(.L_x_12830) ;  /* 0x0000003c00f40947 */ /* 0x000fea0003800000 */
[----:B------:R-:W2:Y:S04]  /*2ca00*/  LDL R0, [R1+0x520] ;  /* 0x0005200001007983 */ /* 0x000ea80000100800 */
[----:B------:R-:W3:Y:S04]  /*2ca10*/  LDL.128 R28, [R1+0x260] ;  /* 0x00026000011c7983 */ /* 0x000ee80000100c00 */
[----:B------:R-:W4:Y:S04]  /*2ca20*/  LDL.128 R24, [R1+0x270] ;  /* 0x0002700001187983 */ /* 0x000f280000100c00 */
[----:B------:R-:W4:Y:S04]  /*2ca30*/  LDL.128 R32, [R1+0x280] ;  /* 0x0002800001207983 */ /* 0x000f280000100c00 */
[----:B------:R-:W4:Y:S04]  /*2ca40*/  LDL.128 R12, [R1+0x290] ;  /* 0x00029000010c7983 */ /* 0x000f280000100c00 */
[----:B------:R-:W4:Y:S04]  /*2ca50*/  LDL.128 R4, [R1+0x2a0] ;  /* 0x0002a00001047983 */ /* 0x000f280000100c00 */
[----:B------:R-:W4:Y:S01]  /*2ca60*/  LDL.128 R8, [R1+0x2b0] ;  /* 0x0002b00001087983 */ /* 0x000f220000100c00 */
[C---:B------:R-:W-:Y:S01]  /*2ca70*/  ISETP.NE.AND P0, PT, R195.reuse, RZ, PT ;  /* 0x000000ffc300720c */ /* 0x040fe20003f05270 */
[----:B------:R-:W-:Y:S01]  /*2ca80*/  ULDC UR4, c[0x0][0xbd4] ;  /* 0x0002f50000047ab9 */ /* 0x000fe20000000800 */
[----:B------:R-:W0:Y:S02]  /*2ca90*/  S2R R3, SR_SWINHI ;  /* 0x0000000000037919 */ /* 0x000e240000002f00 */
[----:B------:R-:W-:Y:S01]  /*2caa0*/  SEL R195, R195, UR4, P0 ;  /* 0x00000004c3c37c07 */ /* 0x000fe20008000000 */
[----:B------:R-:W-:Y:S05]  /*2cab0*/  WARPSYNC.ALL ;  /* 0x0000000000007948 */ /* 0x000fea0003800000 */
[----:B------:R-:W4:Y:S01]  /*2cac0*/  LDL.128 R116, [R1+0x2c0] ;  /* 0x0002c00001747983 */ /* 0x000f220000100c00 */
[----:B------:R-:W-:Y:S01]  /*2cad0*/  ULDC.64 UR6, c[0x0][0xd08] ;  /* 0x0003420000067ab9 */ /* 0x000fe20000000a00 */
[----:B------:R-:W-:-:S02]  /*2cae0*/  ULDC.64 UR4, c[0x0][0xd00] ;  /* 0x0003400000047ab9 */ /* 0x000fc40000000a00 */
[----:B------:R-:W4:Y:S04]  /*2caf0*/  LDL.128 R108, [R1+0x2e0] ;  /* 0x0002e000016c7983 */ /* 0x000f280000100c00 */
[----:B------:R-:W4:Y:S04]  /*2cb00*/  LDL.128 R112, [R1+0x2d0] ;  /* 0x0002d00001707983 */ /* 0x000f280000100c00 */
[----:B------:R-:W4:Y:S04]  /*2cb10*/  LDL.128 R100, [R1+0x300] ;  /* 0x0003000001647983 */ /* 0x000f280000100c00 */
[----:B------:R-:W4:Y:S04]  /*2cb20*/  LDL.128 R104, [R1+0x2f0] ;  /* 0x0002f00001687983 */ /* 0x000f280000100c00 */
[----:B------:R-:W4:Y:S04]  /*2cb30*/  LDL.128 R92, [R1+0x320] ;  /* 0x00032000015c7983 */ /* 0x000f280000100c00 */
[----:B------:R-:W4:Y:S01]  /*2cb40*/  LDL.128 R96, [R1+0x310] ;  /* 0x0003100001607983 */ /* 0x000f220000100c00 */
[----:B------:R-:W-:-:S02]  /*2cb50*/  MOV R18, R2 ;  /* 0x0000000200127202 */ /* 0x000fc40000000f00 */
[----:B0-----:R-:W-:Y:S01]  /*2cb60*/  MOV R19, R3 ;  /* 0x0000000300137202 */ /* 0x001fe20000000f00 */
        /* <DEDUP_REMOVED lines=10> */
[----:B-----5:R-:W4:Y:S01]  /*2cc10*/  LDL.128 R44, [R1+0x3d0] ;  /* 0x0003d000012c7983 */ /* 0x020f220000100c00 */
[----:B--2---:R-:W-:Y:S01]  /*2cc20*/  IMAD.WIDE R20, R0, 0x2, R18 ;  /* 0x0000000200147825 */ /* 0x004fe200078e0212 */
[----:B---3--:R-:W-:-:S02]  /*2cc30*/  F2FP.F16.F32.PACK_AB R28, R29, R28 ;  /* 0x0000001c1d1c723e */ /* 0x008fc400000000ff */
[C---:B------:R-:W-:Y:S02]  /*2cc40*/  IADD3 R37, P3, R20.reuse, 0x20, RZ ;  /* 0x0000002014257810 */ /* 0x040fe40007f7e0ff */
[C---:B------:R-:W-:Y:S02]  /*2cc50*/  LOP3.LUT R41, R20.reuse, 0x380, RZ, 0xc0, !PT ;  /* 0x0000038014297812 */ /* 0x040fe400078ec0ff */
[----:B------:R-:W-:Y:S02]  /*2cc60*/  IADD3 R38, P2, R20, 0x40, RZ ;  /* 0x0000004014267810 */ /* 0x000fe40007f5e0ff */
[----:B------:R-:W-:Y:S02]  /*2cc70*/  LOP3.LUT R36, R37, 0x380, RZ, 0xc0, !PT ;  /* 0x0000038025247812 */ /* 0x000fe400078ec0ff */
[----:B------:R-:W-:Y:S02]  /*2cc80*/  SHF.R.U64 R41, R41, 0x3, RZ ;  /* 0x0000000329297819 */ /* 0x000fe400000012ff */
[----:B------:R-:W-:-:S02]  /*2cc90*/  LOP3.LUT R0, R38, 0x380, RZ, 0xc0, !PT ;  /* 0x0000038026007812 */ /* 0x000fc400078ec0ff */
[----:B------:R-:W-:Y:S02]  /*2cca0*/  SHF.R.U64 R36, R36, 0x3, RZ ;  /* 0x0000000324247819 */ /* 0x000fe400000012ff */
[----:B------:R-:W-:Y:S01]  /*2ccb0*/  LOP3.LUT R40, R41, R20, RZ, 0x3c, !PT ;  /* 0x0000001429287212 */ /* 0x000fe200078e3cff */
[--C-:B------:R-:W-:Y:S01]  /*2ccc0*/  IMAD.MOV.U32 R41, RZ, RZ, R21.reuse ;  /* 0x000000ffff297224 */ /* 0x100fe200078e0015 */
[----:B------:R-:W-:Y:S02]  /*2ccd0*/  SHF.R.U64 R39, R0, 0x3, RZ ;  /* 0x0000000300277819 */ /* 0x000fe400000012ff */
[----:B------:R-:W-:Y:S01]  /*2cce0*/  LOP3.LUT R36, R36, R37, RZ, 0x3c, !PT ;  /* 0x0000002524247212 */ /* 0x000fe200078e3cff */
[--C-:B------:R-:W-:Y:S01]  /*2ccf0*/  IMAD.X R37, RZ, RZ, R21.reuse, P3 ;  /* 0x000000ffff257224 */ /* 0x100fe200018e0615 */
[----:B------:R-:W-:Y:S01]  /*2cd00*/  LOP3.LUT R38, R39, R38, RZ, 0x3c, !PT ;  /* 0x0000002627267212 */ /* 0x000fe200078e3cff */
[----:B------:R-:W-:Y:S01]  /*2cd10*/  IMAD.X R39, RZ, RZ, R21, P2 ;  /* 0x000000ffff277224 */ /* 0x000fe200010e0615 */
[----:B------:R-:W-:-:S02]  /*2cd20*/  F2FP.F16.F32.PACK_AB R29, R31, R30 ;  /* 0x0000001e1f1d723e */ /* 0x000fc400000000ff */
[----:B------:R-:W-:Y:S02]  /*2cd30*/  MOV R40, R40 ;  /* 0x0000002800287202 */ /* 0x000fe40000000f00 */
[----:B----4-:R-:W-:Y:S02]  /*2cd40*/  F2FP.F16.F32.PACK_AB R30, R25, R24 ;  /* 0x00000018191e723e */ /* 0x010fe400000000ff */
[----:B------:R-:W-:Y:S01]  /*2cd50*/  F2FP.F16.F32.PACK_AB R31, R27, R26 ;  /* 0x0000001a1b1f723e */ /* 0x000fe200000000ff */
[----:B------:R-:W-:Y:S01]  /*2cd60*/  BAR.SYNC.DEFER_BLOCKING 0x1, 0x100 ;  /* 0x0044000000007b1d */ /* 0x000fe20000010000 */
[----:B------:R-:W-:Y:S02]  /*2cd70*/  MOV R36, R36 ;  /* 0x0000002400247202 */ /* 0x000fe40000000f00 */
[----:B------:R-:W-:Y:S02]  /*2cd80*/  F2FP.F16.F32.PACK_AB R24, R33, R32 ;  /* 0x000000202118723e */ /* 0x000fe400000000ff */
[----:B------:R-:W-:-:S02]  /*2cd90*/  F2FP.F16.F32.PACK_AB R25, R35, R34 ;  /* 0x000000222319723e */ /* 0x000fc400000000ff */
[----:B------:R-:W-:Y:S01]  /*2cda0*/  F2FP.F16.F32.PACK_AB R26, R13, R12 ;  /* 0x0000000c0d1a723e */ /* 0x000fe200000000ff */
[----:B------:R-:W2:Y:S01]  /*2cdb0*/  LDL.128 R32, [R1+0x400] ;  /* 0x0004000001207983 */ /* 0x000ea20000100c00 */
[----:B------:R-:W-:Y:S02]  /*2cdc0*/  F2FP.F16.F32.PACK_AB R27, R15, R14 ;  /* 0x0000000e0f1b723e */ /* 0x000fe400000000ff */
[----:B------:R-:W-:Y:S01]  /*2cdd0*/  F2FP.F16.F32.PACK_AB R4, R5, R4 ;  /* 0x000000040504723e */ /* 0x000fe200000000ff */
[----:B------:R-:W3:Y:S01]  /*2cde0*/  LDL.128 R12, [R1+0x430] ;  /* 0x00043000010c7983 */ /* 0x000ee20000100c00 */
[----:B------:R-:W-:Y:S02]  /*2cdf0*/  F2FP.F16.F32.PACK_AB R5, R7, R6 ;  /* 0x000000060705723e */ /* 0x000fe400000000ff */
[----:B------:R-:W-:Y:S02]  /*2ce00*/  MOV R0, R38 ;  /* 0x0000002600007202 */ /* 0x000fe40000000f00 */
[----:B------:R-:W-:-:S02]  /*2ce10*/  F2FP.F16.F32.PACK_AB R6, R9, R8 ;  /* 0x000000080906723e */ /* 0x000fc400000000ff */
[----:B------:R-:W-:Y:S02]  /*2ce20*/  F2FP.F16.F32.PACK_AB R7, R11, R10 ;  /* 0x0000000a0b07723e */ /* 0x000fe400000000ff */
[----:B------:R-:W4:Y:S01]  /*2ce30*/  LDL.128 R8, [R1+0x440] ;  /* 0x0004400001087983 */ /* 0x000f220000100c00 */
[C---:B------:R-:W-:Y:S02]  /*2ce40*/  IADD3 R135, P0, R20.reuse, 0x4000, RZ ;  /* 0x0000400014877810 */ /* 0x040fe40007f1e0ff */
[C---:B------:R-:W-:Y:S01]  /*2ce50*/  IADD3 R136, P1, R20.reuse, 0x60, RZ ;  /* 0x0000006014887810 */ /* 0x040fe20007f3e0ff */
[----:B------:R0:W-:Y:S01]  /*2ce60*/  STSM.16.M88.4 [R40], R28 ;  /* 0x0000001c28007844 */ /* 0x0001e20000000200 */
[----:B------:R-:W-:Y:S02]  /*2ce70*/  LOP3.LUT R134, R135, 0x380, RZ, 0xc0, !PT ;  /* 0x0000038087867812 */ /* 0x000fe400078ec0ff */
[----:B------:R-:W-:Y:S01]  /*2ce80*/  IADD3 R129, P5, R20, 0x4020, RZ ;  /* 0x0000402014817810 */ /* 0x000fe20007fbe0ff */
[----:B------:R1:W-:Y:S01]  /*2ce90*/  STSM.16.M88.4 [R36], R24 ;  /* 0x0000001824007844 */ /* 0x0003e20000000200 */
[----:B------:R-:W-:Y:S01]  /*2cea0*/  SHF.R.U64 R134, R134, 0x3, RZ ;  /* 0x0000000386867819 */ /* 0x000fe200000012ff */
[----:B------:R-:W-:Y:S01]  /*2ceb0*/  IMAD.X R137, RZ, RZ, R21, P1 ;  /* 0x000000ffff897224 */ /* 0x000fe200008e0615 */
[C---:B------:R-:W-:Y:S01]  /*2cec0*/  IADD3 R121, P4, R20.reuse, 0x4040, RZ ;  /* 0x0000404014797810 */ /* 0x040fe20007f9e0ff */
[----:B------:R1:W-:Y:S01]  /*2ced0*/  STSM.16.M88.4 [R0], R4 ;  /* 0x0000000400007844 */ /* 0x0003e20000000200 */
[----:B------:R-:W-:-:S02]  /*2cee0*/  IADD3 R123, P3, R20, 0x4060, RZ ;  /* 0x00004060147b7810 */ /* 0x000fc40007f7e0ff */
[----:B------:R-:W-:Y:S02]  /*2cef0*/  IADD3 R125, P2, R20, 0x8000, RZ ;  /* 0x00008000147d7810 */ /* 0x000fe40007f5e0ff */
[----:B------:R-:W-:Y:S02]  /*2cf00*/  LOP3.LUT R128, R129, 0x380, RZ, 0xc0, !PT ;  /* 0x0000038081807812 */ /* 0x000fe400078ec0ff */
[----:B------:R-:W-:Y:S01]  /*2cf10*/  LOP3.LUT R134, R134, R135, RZ, 0x3c, !PT ;  /* 0x0000008786867212 */ /* 0x000fe200078e3cff */
[----:B0-----:R-:W3:Y:S01]  /*2cf20*/  LDL.128 R40, [R1+0x3e0] ;  /* 0x0003e00001287983 */ /* 0x001ee20000100c00 */
[----:B------:R-:W-:Y:S01]  /*2cf30*/  LOP3.LUT R120, R121, 0x380, RZ, 0xc0, !PT ;  /* 0x0000038079787812 */ /* 0x000fe200078ec0ff */
[----:B------:R-:W-:Y:S01]  /*2cf40*/  IMAD.X R135, RZ, RZ, R21, P0 ;  /* 0x000000ffff877224 */ /* 0x000fe200000e0615 */
[----:B------:R-:W-:Y:S01]  /*2cf50*/  LOP3.LUT R122, R123, 0x380, RZ, 0xc0, !PT ;  /* 0x000003807b7a7812 */ /* 0x000fe200078ec0ff */
[----:B-1----:R-:W3:Y:S01]  /*2cf60*/  LDL.128 R36, [R1+0x3f0] ;  /* 0x0003f00001247983 */ /* 0x002ee20000100c00 */
[----:B------:R-:W-:-:S02]  /*2cf70*/  IADD3 R127, P1, R20, 0x8020, RZ ;  /* 0x00008020147f7810 */ /* 0x000fc40007f3e0ff */
[----:B------:R-:W-:Y:S01]  /*2cf80*/  IADD3 R131, P0, R20, 0x8040, RZ ;  /* 0x0000804014837810 */ /* 0x000fe20007f1e0ff */
[----:B------:R-:W3:Y:S01]  /*2cf90*/  LDL.128 R24, [R1+0x420] ;  /* 0x0004200001187983 */ /* 0x000ee20000100c00 */
[----:B------:R-:W-:Y:S02]  /*2cfa0*/  LOP3.LUT R124, R125, 0x380, RZ, 0xc0, !PT ;  /* 0x000003807d7c7812 */ /* 0x000fe400078ec0ff */
[----:B------:R-:W-:Y:S01]  /*2cfb0*/  SHF.R.U64 R128, R128, 0x3, RZ ;  /* 0x0000000380807819 */ /* 0x000fe200000012ff */
[----:B------:R-:W3:Y:S01]  /*2cfc0*/  LDL.128 R28, [R1+0x410] ;  /* 0x00041000011c7983 */ /* 0x000ee20000100c00 */
[----:B------:R-:W-:Y:S02]  /*2cfd0*/  SHF.R.U64 R120, R120, 0x3, RZ ;  /* 0x0000000378787819 */ /* 0x000fe400000012ff */
[----:B------:R-:W-:Y:S01]  /*2cfe0*/  SHF.R.U64 R122, R122, 0x3, RZ ;  /* 0x000000037a7a7819 */ /* 0x000fe200000012ff */
[----:B------:R-:W3:Y:S01]  /*2cff0*/  LDL.128 R4, [R1+0x450] ;  /* 0x0004500001047983 */ /* 0x000ee20000100c00 */
[----:B------:R-:W-:-:S02]  /*2d000*/  LOP3.LUT R126, R127, 0x380, RZ, 0xc0, !PT ;  /* 0x000003807f7e7812 */ /* 0x000fc400078ec0ff */
[----:B------:R-:W-:Y:S02]  /*2d010*/  LOP3.LUT R130, R131, 0x380, RZ, 0xc0, !PT ;  /* 0x0000038083827812 */ /* 0x000fe400078ec0ff */
[----:B------:R-:W-:Y:S02]  /*2d020*/  SHF.R.U64 R124, R124, 0x3, RZ ;  /* 0x000000037c7c7819 */ /* 0x000fe400000012ff */
[----:B------:R-:W-:Y:S02]  /*2d030*/  LOP3.LUT R3, R136, 0x380, RZ, 0xc0, !PT ;  /* 0x0000038088037812 */ /* 0x000fe400078ec0ff */
[----:B------:R-:W-:Y:S01]  /*2d040*/  LOP3.LUT R128, R128, R129, RZ, 0x3c, !PT ;  /* 0x0000008180807212 */ /* 0x000fe200078e3cff */
[--C-:B------:R-:W-:Y:S01]  /*2d050*/  IMAD.X R129, RZ, RZ, R21.reuse, P5 ;  /* 0x000000ffff817224 */ /* 0x100fe200028e0615 */
[----:B------:R-:W-:Y:S01]  /*2d060*/  LOP3.LUT R120, R120, R121, RZ, 0x3c, !PT ;  /* 0x0000007978787212 */ /* 0x000fe200078e3cff */
[--C-:B------:R-:W-:Y:S01]  /*2d070*/  IMAD.X R121, RZ, RZ, R21.reuse, P4 ;  /* 0x000000ffff797224 */ /* 0x100fe200020e0615 */
[----:B------:R-:W-:Y:S01]  /*2d080*/  LOP3.LUT R122, R122, R123, RZ, 0x3c, !PT ;  /* 0x0000007b7a7a7212 */ /* 0x000fe200078e3cff */
[----:B------:R-:W-:Y:S01]  /*2d090*/  IMAD.X R123, RZ, RZ, R21, P3 ;  /* 0x000000ffff7b7224 */ /* 0x000fe200018e0615 */
[----:B------:R-:W-:-:S02]  /*2d0a0*/  IADD3 R133, P5, R20, 0x8060, RZ ;  /* 0x0000806014857810 */ /* 0x000fc40007fbe0ff */
[----:B------:R-:W-:Y:S02]  /*2d0b0*/  SHF.R.U64 R126, R126, 0x3, RZ ;  /* 0x000000037e7e7819 */ /* 0x000fe400000012ff */
[----:B------:R-:W-:Y:S02]  /*2d0c0*/  SHF.R.U64 R130, R130, 0x3, RZ ;  /* 0x0000000382827819 */ /* 0x000fe400000012ff */
[----:B------:R-:W-:Y:S01]  /*2d0d0*/  LOP3.LUT R124, R124, R125, RZ, 0x3c, !PT ;  /* 0x0000007d7c7c7212 */ /* 0x000fe200078e3cff */
[----:B------:R-:W-:Y:S01]  /*2d0e0*/  IMAD.X R125, RZ, RZ, R21, P2 ;  /* 0x000000ffff7d7224 */ /* 0x000fe200010e0615 */
[C---:B------:R-:W-:Y:S02]  /*2d0f0*/  IADD3 R139, P4, R20.reuse, 0xc000, RZ ;  /* 0x0000c000148b7810 */ /* 0x040fe40007f9e0ff */
[----:B------:R-:W-:Y:S02]  /*2d100*/  SHF.R.U64 R3, R3, 0x3, RZ ;  /* 0x0000000303037819 */ /* 0x000fe400000012ff */
[----:B------:R-:W-:-:S02]  /*2d110*/  IADD3 R141, P3, R20, 0xc020, RZ ;  /* 0x0000c020148d7810 */ /* 0x000fc40007f7e0ff */
[----:B------:R-:W-:Y:S02]  /*2d120*/  IADD3 R143, P2, R20, 0xc040, RZ ;  /* 0x0000c040148f7810 */ /* 0x000fe40007f5e0ff */
[----:B------:R-:W-:Y:S02]  /*2d130*/  LOP3.LUT R132, R133, 0x380, RZ, 0xc0, !PT ;  /* 0x0000038085847812 */ /* 0x000fe400078ec0ff */
[----:B------:R-:W-:Y:S01]  /*2d140*/  LOP3.LUT R126, R126, R127, RZ, 0x3c, !PT ;  /* 0x0000007f7e7e7212 */ /* 0x000fe200078e3cff */
[--C-:B------:R-:W-:Y:S01]  /*2d150*/  IMAD.X R127, RZ, RZ, R21.reuse, P1 ;  /* 0x000000ffff7f7224 */ /* 0x100fe200008e0615 */
[----:B------:R-:W-:Y:S01]  /*2d160*/  LOP3.LUT R130, R130, R131, RZ, 0x3c, !PT ;  /* 0x0000008382827212 */ /* 0x000fe200078e3cff */
[----:B------:R-:W-:Y:S01]  /*2d170*/  IMAD.X R131, RZ, RZ, R21, P0 ;  /* 0x000000ffff837224 */ /* 0x000fe200000e0615 */
[----:B------:R-:W-:Y:S02]  /*2d180*/  LOP3.LUT R138, R139, 0x380, RZ, 0xc0, !PT ;  /* 0x000003808b8a7812 */ /* 0x000fe400078ec0ff */
[----:B------:R-:W-:-:S02]  /*2d190*/  LOP3.LUT R136, R3, R136, RZ, 0x3c, !PT ;  /* 0x0000008803887212 */ /* 0x000fc400078e3cff */
[----:B------:R-:W-:Y:S02]  /*2d1a0*/  LOP3.LUT R140, R141, 0x380, RZ, 0xc0, !PT ;  /* 0x000003808d8c7812 */ /* 0x000fe400078ec0ff */
[----:B------:R-:W-:Y:S02]  /*2d1b0*/  IADD3 R20, P1, R20, 0xc060, RZ ;  /* 0x0000c06014147810 */ /* 0x000fe40007f3e0ff */
[----:B------:R-:W-:Y:S02]  /*2d1c0*/  ISETP.NE.U32.AND P0, PT, RZ, UR6, PT ;  /* 0x00000006ff007c0c */ /* 0x000fe4000bf05070 */
[----:B------:R-:W-:Y:S02]  /*2d1d0*/  LOP3.LUT R142, R143, 0x380, RZ, 0xc0, !PT ;  /* 0x000003808f8e7812 */ /* 0x000fe400078ec0ff */
[----:B------:R-:W-:Y:S02]  /*2d1e0*/  SHF.R.U64 R132, R132, 0x3, RZ ;  /* 0x0000000384847819 */ /* 0x000fe400000012ff */
[----:B------:R-:W-:-:S02]  /*2d1f0*/  F2FP.F16.F32.PACK_AB R116, R117, R116 ;  /* 0x000000747574723e */ /* 0x000fc400000000ff */
[----:B------:R-:W-:Y:S02]  /*2d200*/  SHF.R.U64 R138, R138, 0x3, RZ ;  /* 0x000000038a8a7819 */ /* 0x000fe400000012ff */
[----:B------:R-:W-:Y:S02]  /*2d210*/  F2FP.F16.F32.PACK_AB R117, R119, R118 ;  /* 0x000000767775723e */ /* 0x000fe400000000ff */
[----:B------:R-:W-:Y:S02]  /*2d220*/  F2FP.F16.F32.PACK_AB R108, R109, R108 ;  /* 0x0000006c6d6c723e */ /* 0x000fe400000000ff */
[----:B------:R-:W-:Y:S02]  /*2d230*/  SHF.R.U64 R140, R140, 0x3, RZ ;  /* 0x000000038c8c7819 */ /* 0x000fe400000012ff */
[----:B------:R-:W-:Y:S02]  /*2d240*/  MOV R136, R136 ;  /* 0x0000008800887202 */ /* 0x000fe40000000f00 */
[----:B------:R-:W-:-:S02]  /*2d250*/  LOP3.LUT R0, R20, 0x380, RZ, 0xc0, !PT ;  /* 0x0000038014007812 */ /* 0x000fc400078ec0ff */
[----:B------:R-:W-:Y:S02]  /*2d260*/  F2FP.F16.F32.PACK_AB R118, R113, R112 ;  /* 0x000000707176723e */ /* 0x000fe400000000ff */
[----:B------:R-:W-:Y:S02]  /*2d270*/  F2FP.F16.F32.PACK_AB R119, R115, R114 ;  /* 0x000000727377723e */ /* 0x000fe400000000ff */
[----:B------:R-:W-:Y:S02]  /*2d280*/  F2FP.F16.F32.PACK_AB R109, R111, R110 ;  /* 0x0000006e6f6d723e */ /* 0x000fe400000000ff */
[----:B------:R-:W-:Y:S02]  /*2d290*/  F2FP.F16.F32.PACK_AB R100, R101, R100 ;  /* 0x000000646564723e */ /* 0x000fe400000000ff */
[----:B------:R-:W-:Y:S02]  /*2d2a0*/  ISETP.NE.AND.EX P0, PT, RZ, UR7, PT, P0 ;  /* 0x00000007ff007c0c */ /* 0x000fe4000bf05300 */
[----:B------:R-:W-:-:S02]  /*2d2b0*/  SHF.R.U64 R142, R142, 0x3, RZ ;  /* 0x000000038e8e7819 */ /* 0x000fc400000012ff */
[----:B------:R-:W-:Y:S02]  /*2d2c0*/  MOV R134, R134 ;  /* 0x0000008600867202 */ /* 0x000fe40000000f00 */
[----:B------:R-:W-:Y:S02]  /*2d2d0*/  F2FP.F16.F32.PACK_AB R110, R105, R104 ;  /* 0x00000068696e723e */ /* 0x000fe400000000ff */
[----:B------:R-:W-:Y:S02]  /*2d2e0*/  F2FP.F16.F32.PACK_AB R111, R107, R106 ;  /* 0x0000006a6b6f723e */ /* 0x000fe400000000ff */
[----:B------:R-:W-:Y:S02]  /*2d2f0*/  F2FP.F16.F32.PACK_AB R101, R103, R102 ;  /* 0x000000666765723e */ /* 0x000fe400000000ff */
[----:B------:R-:W-:Y:S02]  /*2d300*/  F2FP.F16.F32.PACK_AB R92, R93, R92 ;  /* 0x0000005c5d5c723e */ /* 0x000fe400000000ff */
[----:B------:R-:W-:Y:S01]  /*2d310*/  LOP3.LUT R132, R132, R133, RZ, 0x3c, !PT ;  /* 0x0000008584847212 */ /* 0x000fe200078e3cff */
[----:B------:R-:W-:Y:S01]  /*2d320*/  IMAD.X R133, RZ, RZ, R21, P5 ;  /* 0x000000ffff857224 */ /* 0x000fe200028e0615 */
[----:B------:R-:W-:-:S02]  /*2d330*/  MOV R128, R128 ;  /* 0x0000008000807202 */ /* 0x000fc40000000f00 */
        /* <DEDUP_REMOVED lines=10> */
[----:B------:R-:W-:Y:S01]  /*2d3e0*/  F2FP.F16.F32.PACK_AB R72, R73, R72 ;  /* 0x000000484948723e */ /* 0x000fe200000000ff */
[----:B------:R0:W-:Y:S01]  /*2d3f0*/  STSM.16.M88.4 [R136], R116 ;  /* 0x0000007488007844 */ /* 0x0001e20000000200 */
[----:B------:R-:W-:Y:S01]  /*2d400*/  LOP3.LUT R140, R140, R141, RZ, 0x3c, !PT ;  /* 0x0000008d8c8c7212 */ /* 0x000fe200078e3cff */
[----:B------:R-:W-:Y:S01]  /*2d410*/  IMAD.X R141, RZ, RZ, R21, P3 ;  /* 0x000000ffff8d7224 */ /* 0x000fe200018e0615 */
[----:B------:R-:W-:-:S02]  /*2d420*/  SHF.R.U64 R0, R0, 0x3, RZ ;  /* 0x0000000300007819 */ /* 0x000fc400000012ff */
[----:B------:R-:W-:Y:S02]  /*2d430*/  MOV R122, R122 ;  /* 0x0000007a007a7202 */ /* 0x000fe40000000f00 */
[----:B------:R-:W-:Y:S02]  /*2d440*/  F2FP.F16.F32.PACK_AB R82, R77, R76 ;  /* 0x0000004c4d52723e */ /* 0x000fe400000000ff */
[----:B------:R-:W-:Y:S02]  /*2d450*/  F2FP.F16.F32.PACK_AB R83, R79, R78 ;  /* 0x0000004e4f53723e */ /* 0x000fe400000000ff */
[----:B------:R-:W-:Y:S02]  /*2d460*/  F2FP.F16.F32.PACK_AB R73, R75, R74 ;  /* 0x0000004a4b49723e */ /* 0x000fe400000000ff */
[----:B------:R-:W-:Y:S01]  /*2d470*/  F2FP.F16.F32.PACK_AB R64, R65, R64 ;  /* 0x000000404140723e */ /* 0x000fe200000000ff */
[----:B------:R0:W-:Y:S01]  /*2d480*/  STSM.16.M88.4 [R134], R108 ;  /* 0x0000006c86007844 */ /* 0x0001e20000000200 */
[----:B------:R-:W-:Y:S01]  /*2d490*/  LOP3.LUT R142, R142, R143, RZ, 0x3c, !PT ;  /* 0x0000008f8e8e7212 */ /* 0x000fe200078e3cff */
[----:B------:R-:W-:Y:S01]  /*2d4a0*/  IMAD.X R143, RZ, RZ, R21, P2 ;  /* 0x000000ffff8f7224 */ /* 0x000fe200010e0615 */
[----:B------:R-:W-:-:S02]  /*2d4b0*/  MOV R124, R124 ;  /* 0x0000007c007c7202 */ /* 0x000fc40000000f00 */
[----:B------:R-:W-:Y:S02]  /*2d4c0*/  F2FP.F16.F32.PACK_AB R74, R69, R68 ;  /* 0x00000044454a723e */ /* 0x000fe400000000ff */
[----:B------:R-:W-:Y:S02]  /*2d4d0*/  F2FP.F16.F32.PACK_AB R75, R71, R70 ;  /* 0x00000046474b723e */ /* 0x000fe400000000ff */
[----:B------:R-:W-:Y:S02]  /*2d4e0*/  F2FP.F16.F32.PACK_AB R65, R67, R66 ;  /* 0x000000424341723e */ /* 0x000fe400000000ff */
[----:B------:R-:W-:Y:S01]  /*2d4f0*/  F2FP.F16.F32.PACK_AB R56, R57, R56 ;  /* 0x000000383938723e */ /* 0x000fe200000000ff */
[----:B------:R-:W-:Y:S01]  /*2d500*/  IMAD.X R21, RZ, RZ, R21, P1 ;  /* 0x000000ffff157224 */ /* 0x000fe200008e0615 */
[----:B------:R-:W-:Y:S01]  /*2d510*/  MOV R126, R126 ;  /* 0x0000007e007e7202 */ /* 0x000fe20000000f00 */
[----:B------:R0:W-:Y:S01]  /*2d520*/  STSM.16.M88.4 [R128], R100 ;  /* 0x0000006480007844 */ /* 0x0001e20000000200 */
[----:B------:R-:W-:-:S02]  /*2d530*/  F2FP.F16.F32.PACK_AB R66, R61, R60 ;  /* 0x0000003c3d42723e */ /* 0x000fc400000000ff */
[----:B------:R-:W-:Y:S02]  /*2d540*/  F2FP.F16.F32.PACK_AB R67, R63, R62 ;  /* 0x0000003e3f43723e */ /* 0x000fe400000000ff */
[----:B------:R-:W-:Y:S02]  /*2d550*/  F2FP.F16.F32.PACK_AB R57, R59, R58 ;  /* 0x0000003a3b39723e */ /* 0x000fe400000000ff */
[----:B------:R-:W-:Y:S01]  /*2d560*/  F2FP.F16.F32.PACK_AB R48, R49, R48 ;  /* 0x000000303130723e */ /* 0x000fe200000000ff */
[----:B------:R0:W-:Y:S01]  /*2d570*/  STSM.16.M88.4 [R120], R92 ;  /* 0x0000005c78007844 */ /* 0x0001e20000000200 */
[----:B------:R-:W-:Y:S02]  /*2d580*/  MOV R130, R130 ;  /* 0x0000008200827202 */ /* 0x000fe40000000f00 */
[----:B------:R-:W-:Y:S02]  /*2d590*/  F2FP.F16.F32.PACK_AB R58, R53, R52 ;  /* 0x00000034353a723e */ /* 0x000fe400000000ff */
[----:B------:R-:W-:-:S02]  /*2d5a0*/  F2FP.F16.F32.PACK_AB R59, R55, R54 ;  /* 0x00000036373b723e */ /* 0x000fc400000000ff */
[----:B------:R-:W-:Y:S01]  /*2d5b0*/  F2FP.F16.F32.PACK_AB R49, R51, R50 ;  /* 0x000000323331723e */ /* 0x000fe200000000ff */
[----:B------:R0:W-:Y:S01]  /*2d5c0*/  STSM.16.M88.4 [R122], R80 ;  /* 0x000000507a007844 */ /* 0x0001e20000000200 */
[----:B------:R-:W-:Y:S02]  /*2d5d0*/  LOP3.LUT R20, R0, R20, RZ, 0x3c, !PT ;  /* 0x0000001400147212 */ /* 0x000fe400078e3cff */
[----:B------:R-:W-:Y:S02]  /*2d5e0*/  MOV R132, R132 ;  /* 0x0000008400847202 */ /* 0x000fe40000000f00 */
[----:B------:R-:W-:Y:S02]  /*2d5f0*/  F2FP.F16.F32.PACK_AB R50, R45, R44 ;  /* 0x0000002c2d32723e */ /* 0x000fe400000000ff */
[----:B------:R-:W-:Y:S01]  /*2d600*/  F2FP.F16.F32.PACK_AB R51, R47, R46 ;  /* 0x0000002e2f33723e */ /* 0x000fe200000000ff */
[----:B------:R0:W-:Y:S01]  /*2d610*/  STSM.16.M88.4 [R124], R72 ;  /* 0x000000487c007844 */ /* 0x0001e20000000200 */
[----:B------:R-:W-:Y:S01]  /*2d620*/  MOV R138, R138 ;  /* 0x0000008a008a7202 */ /* 0x000fe20000000f00 */
[----:B------:R-:W1:Y:S01]  /*2d630*/  LDC.64 R44, c[0x0][0xd00] ;  /* 0x00034000ff2c7b82 */ /* 0x000e620000000a00 */
        /* <DEDUP_REMOVED lines=8> */
[----:B------:R-:W-:Y:S01]  /*2d6c0*/  ULDC UR6, c[0x0][0xb88] ;  /* 0x0002e20000067ab9 */ /* 0x000fe20000000800 */
[----:B------:R-:W-:Y:S02]  /*2d6d0*/  IMAD.MOV.U32 R3, RZ, RZ, RZ ;  /* 0x000000ffff037224 */ /* 0x000fe400078e00ff */
[----:B-1----:R-:W-:Y:S01]  /*2d6e0*/  IMAD.WIDE R44, R198, 0x4, R44 ;  /* 0x00000004c62c7825 */ /* 0x002fe200078e022c */
[----:B--2---:R-:W-:Y:S02]  /*2d6f0*/  F2FP.F16.F32.PACK_AB R32, R33, R32 ;  /* 0x000000202120723e */ /* 0x004fe400000000ff */
[----:B------:R-:W-:Y:S02]  /*2d700*/  F2FP.F16.F32.PACK_AB R33, R35, R34 ;  /* 0x000000222321723e */ /* 0x000fe400000000ff */
[----:B----4-:R-:W-:Y:S02]  /*2d710*/  F2FP.F16.F32.PACK_AB R8, R9, R8 ;  /* 0x000000080908723e */ /* 0x010fe400000000ff */
[----:B------:R-:W-:-:S02]  /*2d720*/  F2FP.F16.F32.PACK_AB R9, R11, R10 ;  /* 0x0000000a0b09723e */ /* 0x000fc400000000ff */
[----:B---3--:R-:W-:Y:S02]  /*2d730*/  F2FP.F16.F32.PACK_AB R40, R41, R40 ;  /* 0x000000282928723e */ /* 0x008fe400000000ff */
        /* <DEDUP_REMOVED lines=11> */
[----:B------:R-:W1:Y:S01]  /*2d7f0*/  @P0 LDC.64 R4, c[0x0][0xd08] ;  /* 0x00034200ff040b82 */ /* 0x000e620000000a00 */
[----:B------:R0:W-:Y:S04]  /*2d800*/  STSM.16.M88.4 [R138], R40 ;  /* 0x000000288a007844 */ /* 0x0001e80000000200 */
[----:B------:R0:W-:Y:S03]  /*2d810*/  STSM.16.M88.4 [R140], R32 ;  /* 0x000000208c007844 */ /* 0x0001e60000000200 */
[----:B------:R-:W2:Y:S01]  /*2d820*/  LDC R12, c[0x0][0xce8] ;  /* 0x00033a00ff0c7b82 */ /* 0x000ea20000000800 */
[----:B------:R0:W-:Y:S04]  /*2d830*/  STSM.16.M88.4 [R142], R24 ;  /* 0x000000188e007844 */ /* 0x0001e80000000200 */
[----:B------:R0:W-:Y:S03]  /*2d840*/  STSM.16.M88.4 [R20], R8 ;  /* 0x0000000814007844 */ /* 0x0001e60000000200 */
[----:B------:R-:W-:Y:S01]  /*2d850*/  BAR.SYNC.DEFER_BLOCKING 0x1, 0x100 ;  /* 0x0044000000007b1d */ /* 0x000fe20000010000 */
[----:B------:R-:W-:-:S02]  /*2d860*/  IMAD.U32 R7, RZ, RZ, UR6 ;  /* 0x00000006ff077e24 */ /* 0x000fc4000f8e00ff */
[----:B-1----:R-:W-:-:S03]  /*2d870*/  @P0 IMAD.WIDE R4, R198, 0x4, R4 ;  /* 0x00000004c6040825 */ /* 0x002fc600078e0204 */
[----:B------:R0:W5:Y:S04]  /*2d880*/  @P1 LDG.E R3, desc[UR42][R44.64] ;  /* 0x0000002a2c031981 */ /* 0x000168000c1e1900 */
[----:B------:R0:W5:Y:S01]  /*2d890*/  @P0 LDG.E R7, desc[UR42][R4.64] ;  /* 0x0000002a04070981 */ /* 0x000162000c1e1900 */
[----:B------:R-:W-:Y:S05]  /*2d8a0*/  @P0 BRA `(.L_x_12831) ;  /* 0x0000000000100947 */ /* 0x000fea0003800000 */
[----:B------:R-:W-:Y:S05]  /*2d8b0*/  @!P1 BRA `(.L_x_12831) ;  /* 0x00000000000c9947 */ /* 0x000fea0003800000 */
[----:B------:R-:W3:Y:S04]  /*2d8c0*/  LDG.E R0, desc[UR42][R44.64] ;  /* 0x0000002a2c007981 */ /* 0x000ee8000c1e1900 */
[----:B-----5:R-:W3:Y:S02]  /*2d8d0*/  LDG.E R7, desc[UR42][R44.64+0x4] ;  /* 0x0000042a2c077981 */ /* 0x020ee4000c1e1900 */
[----:B---3--:R-:W-:-:S07]  /*2d8e0*/  IMAD.IADD R7, R7, 0x1, -R0 ;  /* 0x0000000107077824 */ /* 0x008fce00078e0a00 */
.L_x_12831:
[----:B------:R-:W3:Y:S04]  /*2d8f0*/  LDL R0, [R1+0x514] ;  /* 0x0005140001007983 */ /* 0x000ee80000100800 */
[----:B0-----:R-:W4:Y:S01]  /*2d900*/  LDL R26, [R1+0x51c] ;  /* 0x00051c00011a7983 */ /* 0x001f220000100800 */
[----:B------:R-:W-:Y:S01]  /*2d910*/  IMAD.IADD R37, R196, 0x1, R194 ;  /* 0x00000001c4257824 */ /* 0x000fe200078e02c2 */
[----:B------:R-:W-:Y:S01]  /*2d920*/  ISETP.GT.AND P3, PT, R195, 0x1, PT ;  /* 0x00000001c300780c */ /* 0x000fe20003f64270 */
[----:B------:R-:W-:Y:S01]  /*2d930*/  IMAD.MOV.U32 R13, RZ, RZ, 0xab8 ;  /* 0x00000ab8ff0d7424 */ /* 0x000fe200078e00ff */
[----:B--2---:R-:W-:Y:S01]  /*2d940*/  ISETP.NE.AND P2, PT, R12, 0x1, PT ;  /* 0x000000010c00780c */ /* 0x004fe20003f45270 */
[----:B------:R-:W0:Y:S03]  /*2d950*/  LDC.64 R20, c[0x0][0xca8] ;  /* 0x00032a00ff147b82 */ /* 0x000e260000000a00 */
[----:B------:R-:W-:-:S05]  /*2d960*/  SEL R13, R13, 0xa78, P3 ;  /* 0x00000a780d0d7807 */ /* 0x000fca0001800000 */
[----:B------:R-:W1:Y:S08]  /*2d970*/  LDC.64 R10, c[0x0][R13+0x218] ;  /* 0x000086000d0a7b82 */ /* 0x000e700000000a00 */
[----:B------:R-:W2:Y:S08]  /*2d980*/  LDC.64 R4, c[0x0][R13+0x228] ;  /* 0x00008a000d047b82 */ /* 0x000eb00000000a00 */
[----:B------:R2:W2:Y:S01]  /*2d990*/  LDC.64 R8, c[0x0][R13+0x210] ;  /* 0x000084000d087b82 */ /* 0x0004a20000000a00 */
[----:B------:R-:W-:-:S07]  /*2d9a0*/  ISETP.NE.U32.AND P1, PT, RZ, UR4, PT ;  /* 0x00000004ff007c0c */ /* 0x000fce000bf25070 */
[----:B------:R-:W1:Y:S01]  /*2d9b0*/  @P2 LDC R14, c[0x0][0xcec] ;  /* 0x00033b00ff0e2b82 */ /* 0x000e620000000800 */
[----:B------:R-:W-:-:S07]  /*2d9c0*/  ISETP.NE.AND.EX P1, PT, RZ, UR5, PT, P1 ;  /* 0x00000005ff007c0c */ /* 0x000fce000bf25310 */
[----:B------:R-:W2:Y:S01]  /*2d9d0*/  @P2 LDC R33, c[0x0][0xcf0] ;  /* 0x00033c00ff212b82 */ /* 0x000ea20000000800 */
[----:B------:R-:W-:Y:S02]  /*2d9e0*/  SHF.R.S32.HI R24, RZ, 0x1f, R198 ;  /* 0x0000001fff187819 */ /* 0x000fe400000114c6 */
[----:B------:R-:W-:Y:S02]  /*2d9f0*/  SEL R15, R198, RZ, !P1 ;  /* 0x000000ffc60f7207 */ /* 0x000fe40004800000 */
[----:B---3--:R-:W-:Y:S01]  /*2da00*/  LOP3.LUT P0, RZ, R0, 0x3, RZ, 0xc0, !PT ;  /* 0x0000000300ff7812 */ /* 0x008fe2000780c0ff */
[----:B-----5:R-:W-:Y:S02]  /*2da10*/  IMAD R0, R7, R12, RZ ;  /* 0x0000000c07007224 */ /* 0x020fe400078e02ff */
[----:B0-----:R-:W0:Y:S03]  /*2da20*/  @!P3 LDC R20, c[0x0][0xc50] ;  /* 0x00031400ff14bb82 */ /* 0x001e260000000800 */
[----:B------:R-:W-:Y:S01]  /*2da30*/  ISETP.GE.OR P4, PT, R37, R0, P0 ;  /* 0x000000002500720c */ /* 0x000fe20000786670 */
[----:B----4-:R-:W-:-:S04]  /*2da40*/  IMAD.IADD R35, R26, 0x1, R194 ;  /* 0x000000011a237824 */ /* 0x010fc800078e02c2 */
[----:B------:R-:W3:Y:S08]  /*2da50*/  @!P3 LDC R21, c[0x0][0xc54] ;  /* 0x00031500ff15bb82 */ /* 0x000ef00000000800 */
[----:B------:R-:W4:Y:S01]  /*2da60*/  @!P4 LDL R27, [R1+0x240] ;  /* 0x00024000011bc983 */ /* 0x000f220000100800 */
[----:B------:R-:W2:Y:S01]  /*2da70*/  LDC.64 R6, c[0x0][R13+0x220] ;  /* 0x000088000d067b82 */ /* 0x000ea20000000a00 */
[----:B------:R-:W-:Y:S01]  /*2da80*/  SEL R25, R24, RZ, !P1 ;  /* 0x000000ff18197207 */ /* 0x000fe20004800000 */
[----:B-1----:R-:W-:-:S04]  /*2da90*/  @P2 IMAD.HI.U32 R14, R35, R14, RZ ;  /* 0x0000000e230e2227 */ /* 0x002fc800078e00ff */
[-C--:B------:R-:W-:Y:S02]  /*2daa0*/  IMAD R29, R11, R193.reuse, RZ ;  /* 0x000000c10b1d7224 */ /* 0x080fe400078e02ff */
[----:B------:R-:W-:-:S04]  /*2dab0*/  IMAD.WIDE.U32 R10, R10, R193, RZ ;  /* 0x000000c10a0a7225 */ /* 0x000fc800078e00ff */
[----:B------:R-:W-:Y:S02]  /*2dac0*/  IMAD.IADD R29, R11, 0x1, R29 ;  /* 0x000000010b1d7824 */ /* 0x000fe400078e021d */
[----:B--2---:R-:W-:-:S04]  /*2dad0*/  IMAD R7, R7, R15, RZ ;  /* 0x0000000f07077224 */ /* 0x004fc800078e02ff */
[C---:B------:R-:W-:Y:S01]  /*2dae0*/  IMAD R31, R6.reuse, R25, R7 ;  /* 0x00000019061f7224 */ /* 0x040fe200078e0207 */
[----:B------:R-:W-:Y:S01]  /*2daf0*/  SEL R25, R203, RZ, P3 ;  /* 0x000000ffcb197207 */ /* 0x000fe20001800000 */
[----:B------:R-:W-:-:S04]  /*2db00*/  IMAD.WIDE.U32 R6, R6, R15, RZ ;  /* 0x0000000f06067225 */ /* 0x000fc800078e00ff */
[----:B------:R-:W-:Y:S01]  /*2db10*/  IMAD.IADD R31, R7, 0x1, R31 ;  /* 0x00000001071f7824 */ /* 0x000fe200078e021f */
[----:B------:R-:W-:Y:S01]  /*2db20*/  IADD3 R6, P1, P5, R6, R10, R3 ;  /* 0x0000000a06067210 */ /* 0x000fe20007d3e003 */
[----:B------:R-:W-:Y:S01]  /*2db30*/  IMAD.MOV.U32 R7, RZ, RZ, R35 ;  /* 0x000000ffff077224 */ /* 0x000fe200078e0023 */
[----:B------:R-:W-:Y:S01]  /*2db40*/  @P2 SHF.R.U32.HI R7, RZ, R33, R14 ;  /* 0x00000021ff072219 */ /* 0x000fe2000001160e */
[-C--:B------:R-:W-:Y:S01]  /*2db50*/  IMAD R11, R5, R25.reuse, RZ ;  /* 0x00000019050b7224 */ /* 0x080fe200078e02ff */
[----:B------:R-:W-:Y:S01]  /*2db60*/  SHF.R.S32.HI R10, RZ, 0x1f, R3 ;  /* 0x0000001fff0a7819 */ /* 0x000fe20000011403 */
[----:B------:R-:W-:-:S03]  /*2db70*/  IMAD.WIDE.U32 R4, R4, R25, RZ ;  /* 0x0000001904047225 */ /* 0x000fc600078e00ff */
[----:B------:R-:W-:Y:S01]  /*2db80*/  IADD3.X R14, R31, R29, R10, P1, P5 ;  /* 0x0000001d1f0e7210 */ /* 0x000fe20000fea40a */
[----:B------:R-:W-:Y:S01]  /*2db90*/  IMAD.MOV R13, RZ, RZ, -R7 ;  /* 0x000000ffff0d7224 */ /* 0x000fe200078e0a07 */
[----:B------:R-:W-:Y:S01]  /*2dba0*/  IADD3 R4, P1, P5, R7, R6, R4 ;  /* 0x0000000607047210 */ /* 0x000fe20007d3e004 */
[----:B------:R-:W-:Y:S01]  /*2dbb0*/  IMAD.IADD R11, R5, 0x1, R11 ;  /* 0x00000001050b7824 */ /* 0x000fe200078e020b */
[----:B------:R-:W-:Y:S01]  /*2dbc0*/  SHF.R.S32.HI R5, RZ, 0x1f, R7 ;  /* 0x0000001fff057819 */ /* 0x000fe20000011407 */
[----:B------:R-:W-:Y:S02]  /*2dbd0*/  IMAD R7, R12, R13, R35 ;  /* 0x0000000d0c077224 */ /* 0x000fe400078e0223 */
[----:B------:R-:W-:Y:S01]  /*2dbe0*/  VIADD R25, R37, 0x8 ;  /* 0x0000000825197836 */ /* 0x000fe20000000000 */
[----:B------:R-:W-:Y:S01]  /*2dbf0*/  IADD3.X R5, R5, R14, R11, P1, P5 ;  /* 0x0000000e05057210 */ /* 0x000fe20000fea40b */
[----:B------:R-:W-:Y:S01]  /*2dc00*/  IMAD R6, R9, R7, RZ ;  /* 0x0000000709067224 */ /* 0x000fe200078e02ff */
[----:B------:R-:W-:-:S02]  /*2dc10*/  SHF.R.S32.HI R11, RZ, 0x1f, R7 ;  /* 0x0000001fff0b7819 */ /* 0x000fc40000011407 */
[----:B------:R-:W-:Y:S01]  /*2dc20*/  ISETP.GE.OR P0, PT, R25, R0, P0 ;  /* 0x000000001900720c */ /* 0x000fe20000706670 */
[----:B------:R-:W-:-:S04]  /*2dc30*/  IMAD.WIDE.U32 R4, R8, R7, R4 ;  /* 0x0000000708047225 */ /* 0x000fc800078e0004 */
[----:B------:R-:W-:Y:S01]  /*2dc40*/  IMAD R11, R8, R11, R6 ;  /* 0x0000000b080b7224 */ /* 0x000fe200078e0206 */
[----:B0-----:R-:W-:-:S03]  /*2dc50*/  LEA R20, P1, R4, R20, 0x2 ;  /* 0x0000001404147211 */ /* 0x001fc600078210ff */
[----:B------:R-:W-:Y:S02]  /*2dc60*/  IMAD.IADD R5, R5, 0x1, R11 ;  /* 0x0000000105057824 */ /* 0x000fe400078e020b */
[----:B------:R-:W-:Y:S03]  /*2dc70*/  SHFL.IDX PT, R6, R20, RZ, 0x1c1f ;  /* 0x001c1fff14067589 */ /* 0x000fe600000e0000 */
[----:B---3--:R-:W-:-:S05]  /*2dc80*/  LEA.HI.X R21, R4, R21, R5, 0x2, P1 ;  /* 0x0000001504157211 */ /* 0x008fca00008f1405 */
[----:B------:R-:W4:Y:S04]  /*2dc90*/  SHFL.IDX PT, R7, R21, RZ, 0x1c1f ;  /* 0x001c1fff15077589 */ /* 0x000f2800000e0000 */
[----:B----4-:R-:W-:Y:S04]  /*2dca0*/  @!P4 ST.E desc[UR42][R6.64], R27 ;  /* 0x0000001b0600c985 */ /* 0x010fe8000c10192a */
[----:B------:R-:W2:Y:S04]  /*2dcb0*/  @!P0 LDL R9, [R1+0x244] ;  /* 0x0002440001098983 */ /* 0x000ea80000100800 */
[----:B------:R-:W-:Y:S04]  /*2dcc0*/  SHFL.IDX PT, R4, R20, 0x1, 0x1c1f ;  /* 0x003c1f0014047f89 */ /* 0x000fe800000e0000 */
[----:B------:R-:W2:Y:S04]  /*2dcd0*/  SHFL.IDX PT, R5, R21, 0x1, 0x1c1f ;  /* 0x003c1f0015057f89 */ /* 0x000ea800000e0000 */
[----:B--2---:R0:W-:Y:S01]  /*2dce0*/  @!P0 ST.E desc[UR42][R4.64], R9 ;  /* 0x0000000904008985 */ /* 0x0041e2000c10192a */
[----:B------:R-:W-:Y:S05]  /*2dcf0*/  @P3 BRA `(.L_x_12832) ;  /* 0x0000000c00e83947 */ /* 0x000fea0003800000 */
[----:B------:R-:W2:Y:S01]  /*2dd00*/  LDL R84, [R1+0x47c] ;  /* 0x00047c0001547983 */ /* 0x000ea20000100800 */
[----:B------:R-:W1:Y:S01]  /*2dd10*/  @P2 LDC R13, c[0x0][0xcec] ;  /* 0x00033b00ff0d2b82 */ /* 0x000e620000000800 */
[----:B------:R-:W-:Y:S02]  /*2dd20*/  ULDC.64 UR4, c[0x0][0xba0] ;  /* 0x0002e80000047ab9 */ /* 0x000fe40000000a00 */
[----:B------:R-:W3:Y:S01]  /*2dd30*/  LDL R85, [R1+0x490] ;  /* 0x0004900001557983 */ /* 0x000ee20000100800 */
[----:B------:R-:W-:Y:S02]  /*2dd40*/  IMAD R10, R10, UR4, RZ ;  /* 0x000000040a0a7c24 */ /* 0x000fe4000f8e02ff */
[----:B0-----:R-:W-:-:S04]  /*2dd50*/  IMAD.WIDE.U32 R8, R3, UR4, RZ ;  /* 0x0000000403087c25 */ /* 0x001fc8000f8e00ff */
[----:B------:R-:W-:Y:S01]  /*2dd60*/  IMAD R11, R3, UR5, R10 ;  /* 0x00000005030b7c24 */ /* 0x000fe2000f8e020a */
        /* <DEDUP_REMOVED lines=8> */
[----:B--2---:R-:W-:-:S04]  /*2ddf0*/  IMAD R5, R84, 0x40, R181 ;  /* 0x0000004054057824 */ /* 0x004fc800078e02b5 */
        /* <DEDUP_REMOVED lines=27> */
[----:B---3--:R-:W-:Y:S01]  /*2dfb0*/  IMAD R3, R85, 0x20, R84 ;  /* 0x0000002055037824 */ /* 0x008fe200078e0254 */
        /* <DEDUP_REMOVED lines=9> */
[----:B------:R-:W-:Y:S01]  /*2e050*/  LOP3.LUT R52, R53, 0x380, RZ, 0xc0, !PT ;  /* 0x0000038035347812 */ /* 0x000fe200078ec0ff */
[----:B------:R-:W5:Y:S01]  /*2e060*/  LD.E.128 R36, desc[UR42][R36.64] ;  /* 0x0000002a24247980 */ /* 0x000f62000c101d00 */
[----:B------:R-:W-:-:S02]  /*2e070*/  LOP3.LUT R56, R57, 0x380, RZ, 0xc0, !PT ;  /* 0x0000038039387812 */ /* 0x000fc400078ec0ff */
[----:B------:R-:W-:Y:S01]  /*2e080*/  LOP3.LUT R60, R61, 0x380, RZ, 0xc0, !PT ;  /* 0x000003803d3c7812 */ /* 0x000fe200078ec0ff */
        /* <DEDUP_REMOVED lines=14> */
[----:B------:R-:W-:Y:S01]  /*2e170*/  LOP3.LUT R5, R18, 0x380, RZ, 0xc0, !PT ;  /* 0x0000038012057812 */ /* 0x000fe200078ec0ff */
[----:B------:R-:W5:Y:S01]  /*2e180*/  LD.E.128 R44, desc[UR42][R44.64] ;  /* 0x0000002a2c2c7980 */ /* 0x000f62000c101d00 */
        /* <DEDUP_REMOVED lines=10> */
[----:B------:R-:W-:Y:S02]  /*2e230*/  SHF.R.U64 R5, R5, 0x3, RZ ;  /* 0x0000000305057819 */ /* 0x000fe400000012ff */
[----:B------:R-:W-:Y:S01]  /*2e240*/  LOP3.LUT R64, R65, 0x380, RZ, 0xc0, !PT ;  /* 0x0000038041407812 */ /* 0x000fe200078ec0ff */
[----:B------:R-:W5:Y:S01]  /*2e250*/  LD.E.128 R60, desc[UR42][R60.64] ;  /* 0x0000002a3c3c7980 */ /* 0x000f62000c101d00 */
[----:B------:R-:W-:-:S02]  /*2e260*/  LOP3.LUT R68, R69, 0x380, RZ, 0xc0, !PT ;  /* 0x0000038045447812 */ /* 0x000fc400078ec0ff */
[----:B------:R-:W-:Y:S02]  /*2e270*/  LOP3.LUT R72, R73, 0x380, RZ, 0xc0, !PT ;  /* 0x0000038049487812 */ /* 0x000fe400078ec0ff */
[----:B------:R-:W-:Y:S02]  /*2e280*/  LOP3.LUT R76, R77, 0x380, RZ, 0xc0, !PT ;  /* 0x000003804d4c7812 */ /* 0x000fe400078ec0ff */
[----:B------:R-:W-:Y:S02]  /*2e290*/  LOP3.LUT R6, R7, 0x380, RZ, 0xc0, !PT ;  /* 0x0000038007067812 */ /* 0x000fe400078ec0ff */
[----:B------:R-:W-:Y:S02]  /*2e2a0*/  LOP3.LUT R4, R5, R18, RZ, 0x3c, !PT ;  /* 0x0000001205047212 */ /* 0x000fe400078e3cff */
[----:B------:R-:W0:Y:S01]  /*2e2b0*/  @P2 LDC R18, c[0x0][0xcf0] ;  /* 0x00033c00ff122b82 */ /* 0x000e220000000800 */
[----:B------:R-:W-:Y:S02]  /*2e2c0*/  SHF.R.U64 R64, R64, 0x3, RZ ;  /* 0x0000000340407819 */ /* 0x000fe400000012ff */
[----:B------:R-:W-:-:S02]  /*2e2d0*/  SHF.R.U64 R68, R68, 0x3, RZ ;  /* 0x0000000344447819 */ /* 0x000fc400000012ff */
[----:B------:R-:W-:Y:S02]  /*2e2e0*/  SHF.R.U64 R72, R72, 0x3, RZ ;  /* 0x0000000348487819 */ /* 0x000fe400000012ff */
[----:B------:R-:W-:Y:S02]  /*2e2f0*/  SHF.R.U64 R76, R76, 0x3, RZ ;  /* 0x000000034c4c7819 */ /* 0x000fe400000012ff */
[----:B------:R-:W-:Y:S01]  /*2e300*/  SHF.R.U64 R6, R6, 0x3, RZ ;  /* 0x0000000306067819 */ /* 0x000fe200000012ff */
        /* <DEDUP_REMOVED lines=12> */
[----:B------:R-:W-:-:S03]  /*2e3d0*/  IMAD.IADD R14, R194, 0x1, R3 ;  /* 0x00000001c20e7824 */ /* 0x000fc600078e0203 */
        /* <DEDUP_REMOVED lines=10> */
[----:B--2---:R-:W2:Y:S01]  /*2e480*/  FENCE.VIEW.ASYNC.S ;  /* 0x00000000000073c6 */ /* 0x004ea20000000000 */
[----:B-1----:R-:W-:-:S04]  /*2e490*/  @P2 IMAD.HI.U32 R3, R14, R13, RZ ;  /* 0x0000000d0e032227 */ /* 0x002fc800078e00ff */
[----:B------:R-:W-:Y:S01]  /*2e4a0*/  IMAD.MOV.U32 R11, RZ, RZ, R14 ;  /* 0x000000ffff0b7224 */ /* 0x000fe200078e000e */
[----:B0-----:R-:W-:Y:S01]  /*2e4b0*/  @P2 SHF.R.U32.HI R11, RZ, R18, R3 ;  /* 0x00000012ff0b2219 */ /* 0x001fe20000011603 */
[----:B------:R-:W-:Y:S01]  /*2e4c0*/  IMAD R13, R15, UR5, R10 ;  /* 0x000000050f0d7c24 */ /* 0x000fe2000f8e020a */
[----:B------:R-:W-:Y:S01]  /*2e4d0*/  ULDC.64 UR4, c[0x0][0xbe0] ;  /* 0x0002f80000047ab9 */ /* 0x000fe20000000a00 */
[----:B------:R-:W-:Y:S02]  /*2e4e0*/  VIADD R3, R2, 0x32420 ;  /* 0x0003242002037836 */ /* 0x000fe40000000000 */
[----:B------:R-:W-:Y:S01]  /*2e4f0*/  IMAD.IADD R9, R9, 0x1, R13 ;  /* 0x0000000109097824 */ /* 0x000fe200078e020d */
[--C-:B------:R-:W-:Y:S01]  /*2e500*/  SHF.R.S32.HI R10, RZ, 0x1f, R11.reuse ;  /* 0x0000001fff0a7819 */ /* 0x100fe2000001140b */
[----:B------:R-:W-:Y:S01]  /*2e510*/  IMAD.MOV R13, RZ, RZ, -R11 ;  /* 0x000000ffff0d7224 */ /* 0x000fe200078e0a0b */
[----:B------:R-:W-:-:S03]  /*2e520*/  PRMT R3, RZ, 0x654, R3 ;  /* 0x00000654ff037816 */ /* 0x000fc60000000003 */
[----:B------:R-:W-:Y:S02]  /*2e530*/  IMAD R13, R12, R13, R14 ;  /* 0x0000000d0c0d7224 */ /* 0x000fe400078e020e */
[----:B------:R-:W-:Y:S02]  /*2e540*/  IMAD R10, R10, UR4, RZ ;  /* 0x000000040a0a7c24 */ /* 0x000fe4000f8e02ff */
[C---:B------:R-:W-:Y:S01]  /*2e550*/  IMAD.WIDE.U32 R8, R11.reuse, UR4, R8 ;  /* 0x000000040b087c25 */ /* 0x040fe2000f8e0008 */
[----:B--2---:R0:W-:Y:S03]  /*2e560*/  SYNCS.ARRIVE.TRANS64.RED.A1T0 RZ, [R3+URZ], RZ ;  /* 0x000000ff03ff79a7 */ /* 0x0041e6000810043f */
[----:B------:R-:W-:Y:S01]  /*2e570*/  IMAD R15, R11, UR5, R10 ;  /* 0x000000050b0f7c24 */ /* 0x000fe2000f8e020a */
[----:B------:R-:W-:Y:S01]  /*2e580*/  ULDC.64 UR4, c[0x0][0xbd8] ;  /* 0x0002f60000047ab9 */ /* 0x000fe20000000a00 */
[----:B0-----:R-:W-:-:S02]  /*2e590*/  SHF.R.S32.HI R3, RZ, 0x1f, R13 ;  /* 0x0000001fff037819 */ /* 0x001fc4000001140d */
[----:B------:R-:W-:-:S03]  /*2e5a0*/  IMAD.IADD R9, R9, 0x1, R15 ;  /* 0x0000000109097824 */ /* 0x000fc600078e020f */
[----:B------:R-:W-:Y:S02]  /*2e5b0*/  IMAD R10, R3, UR4, RZ ;  /* 0x00000004030a7c24 */ /* 0x000fe4000f8e02ff */
[----:B------:R-:W-:-:S04]  /*2e5c0*/  IMAD.WIDE.U32 R8, R13, UR4, R8 ;  /* 0x000000040d087c25 */ /* 0x000fc8000f8e0008 */
        /* <DEDUP_REMOVED lines=9> */
.L_x_13083:
[----:B------:R-:W-:Y:S01]  /*2e660*/  IMAD.IADD R21, R84, 0x1, R194 ;  /* 0x0000000154157824 */ /* 0x000fe200078e02c2 */
[----:B------:R-:W-:Y:S04]  /*2e670*/  BSSY B1, `(.L_x_12834) ;  /* 0x0000014000017945 */ /* 0x000fe80003800000 */
[----:B------:R-:W-:-:S13]  /*2e680*/  ISETP.GE.AND P0, PT, R21, R0, PT ;  /* 0x000000001500720c */ /* 0x000fda0003f06270 */
[----:B------:R-:W-:Y:S05]  /*2e690*/  @P0 BRA `(.L_x_12835) ;  /* 0x0000000000440947 */ /* 0x000fea0003800000 */
[----:B------:R-:W-:Y:S02]  /*2e6a0*/  ULDC UR4, c[0x0][0xbc8] ;  /* 0x0002f20000047ab9 */ /* 0x000fe40000000800 */
[----:B------:R-:W-:Y:S02]  /*2e6b0*/  ISETP.GE.AND P3, PT, R181, UR4, PT ;  /* 0x00000004b5007c0c */ /* 0x000fe4000bf66270 */
[----:B------:R-:W-:Y:S02]  /*2e6c0*/  ISETP.GE.AND P2, PT, R183, UR4, PT ;  /* 0x00000004b7007c0c */ /* 0x000fe4000bf46270 */
[----:B------:R-:W-:Y:S02]  /*2e6d0*/  ISETP.GE.AND P1, PT, R182, UR4, PT ;  /* 0x00000004b6007c0c */ /* 0x000fe4000bf26270 */
[----:B------:R-:W-:-:S07]  /*2e6e0*/  ISETP.GE.AND P0, PT, R188, UR4, PT ;  /* 0x00000004bc007c0c */ /* 0x000fce000bf06270 */
[-C--:B--2---:R-:W-:Y:S02]  /*2e6f0*/  @!P3 LEA R8, P5, R181, R14.reuse, 0x1 ;  /* 0x0000000eb508b211 */ /* 0x084fe400078a08ff */
[-C--:B------:R-:W-:Y:S02]  /*2e700*/  @!P2 LEA R10, P4, R183, R14.reuse, 0x1 ;  /* 0x0000000eb70aa211 */ /* 0x080fe400078808ff */
[-C--:B-1----:R-:W-:Y:S02]  /*2e710*/  @!P3 LEA.HI.X R9, R181, R3.reuse, R202, 0x1, P5 ;  /* 0x00000003b509b211 */ /* 0x082fe400028f0cca */
[-C--:B------:R-:W-:Y:S02]  /*2e720*/  @!P1 LEA R12, P5, R182, R14.reuse, 0x1 ;  /* 0x0000000eb60c9211 */ /* 0x080fe400078a08ff */
[----:B------:R-:W-:Y:S01]  /*2e730*/  @!P2 LEA.HI.X R11, R183, R3, R201, 0x1, P4 ;  /* 0x00000003b70ba211 */ /* 0x000fe200020f0cc9 */
[----:B-----5:R3:W-:Y:S01]  /*2e740*/  @!P3 ST.E.128 desc[UR42][R8.64], R4 ;  /* 0x000000040800b985 */ /* 0x0207e2000c101d2a */
[----:B------:R-:W-:-:S02]  /*2e750*/  @!P0 LEA R14, P4, R188, R14, 0x1 ;  /* 0x0000000ebc0e8211 */ /* 0x000fc400078808ff */
[-C--:B------:R-:W-:Y:S01]  /*2e760*/  @!P1 LEA.HI.X R13, R182, R3.reuse, R200, 0x1, P5 ;  /* 0x00000003b60d9211 */ /* 0x080fe200028f0cc8 */
[----:B------:R3:W-:Y:S01]  /*2e770*/  @!P2 ST.E.128 desc[UR42][R10.64], R36 ;  /* 0x000000240a00a985 */ /* 0x0007e2000c101d2a */
[----:B------:R-:W-:-:S03]  /*2e780*/  @!P0 LEA.HI.X R15, R188, R3, R199, 0x1, P4 ;  /* 0x00000003bc0f8211 */ /* 0x000fc600020f0cc7 */
[----:B------:R3:W-:Y:S04]  /*2e790*/  @!P1 ST.E.128 desc[UR42][R12.64], R52 ;  /* 0x000000340c009985 */ /* 0x0007e8000c101d2a */
[----:B------:R3:W-:Y:S02]  /*2e7a0*/  @!P0 ST.E.128 desc[UR42][R14.64], R68 ;  /* 0x000000440e008985 */ /* 0x0007e4000c101d2a */
.L_x_12835:
[----:B------:R-:W-:Y:S05]  /*2e7b0*/  BSYNC B1 ;  /* 0x0000000000017941 */ /* 0x000fea0003800000 */
.L_x_12834:
[----:B------:R-:W-:-:S03]  /*2e7c0*/  UMOV UR4, 0xffffffff ;  /* 0xffffffff00047882 */ /* 0x000fc60000000000 */
[----:B------:R-:W-:Y:S05]  /*2e7d0*/  BRA.DIV UR4, `(.L_x_12836) ;  /* 0x000000da04707947 */ /* 0x000fea000b800000 */
[----:B-1----:R1:W4:Y:S04]  /*2e7e0*/  SHFL.IDX PT, R3, R19, 0x1, 0x181f ;  /* 0x00381f0013037f89 */ /* 0x00232800000e0000 */
[----:B--23--:R1:W2:Y:S02]  /*2e7f0*/  SHFL.IDX PT, R14, R18, 0x1, 0x181f ;  /* 0x00381f00120e7f89 */ /* 0x00c2a400000e0000 */
.L_x_13087:
[----:B-----5:R-:W-:Y:S01]  /*2e800*/  VIADD R5, R21, 0x20 ;  /* 0x0000002015057836 */ /* 0x020fe20000000000 */
        /* <DEDUP_REMOVED lines=10> */
[-C--:B----4-:R-:W-:Y:S02]  /*2e8b0*/  @!P3 LEA.HI.X R5, R181, R3.reuse, R202, 0x1, P5 ;  /* 0x00000003b505b211 */ /* 0x090fe400028f0cca */
        /* <DEDUP_REMOVED lines=9> */
.L_x_12838:
[----:B------:R-:W-:Y:S05]  /*2e950*/  BSYNC B1 ;  /* 0x0000000000017941 */ /* 0x000fea0003800000 */
.L_x_12837:
[----:B------:R-:W-:-:S03]  /*2e960*/  UMOV UR4, 0xffffffff ;  /* 0xffffffff00047882 */ /* 0x000fc60000000000 */
[----:B------:R-:W-:Y:S05]  /*2e970*/  BRA.DIV UR4, `(.L_x_12839) ;  /* 0x000000da04507947 */ /* 0x000fea000b800000 */
[----:B----4-:R4:W0:Y:S04]  /*2e980*/  SHFL.IDX PT, R3, R19, 0x2, 0x181f ;  /* 0x00581f0013037f89 */ /* 0x01082800000e0000 */
[----:B--2---:R4:W2:Y:S02]  /*2e990*/  SHFL.IDX PT, R14, R18, 0x2, 0x181f ;  /* 0x00581f00120e7f89 */ /* 0x0048a400000e0000 */
.L_x_13091:
[----:B---3--:R-:W-:Y:S01]  /*2e9a0*/  VIADD R5, R21, 0x40 ;  /* 0x0000004015057836 */ /* 0x008fe20000000000 */
        /* <DEDUP_REMOVED lines=20> */
.L_x_12841:
[----:B------:R-:W-:Y:S05]  /*2eaf0*/  BSYNC B1 ;  /* 0x0000000000017941 */ /* 0x000fea0003800000 */
.L_x_12840:
[----:B------:R-:W-:-:S03]  /*2eb00*/  UMOV UR4, 0xffffffff ;  /* 0xffffffff00047882 */ /* 0x000fc60000000000 */
[----:B------:R-:W-:Y:S05]  /*2eb10*/  BRA.DIV UR4, `(.L_x_12842) ;  /* 0x000000da04307947 */ /* 0x000fea000b800000 */
[----:B0-----:R0:W0:Y:S04]  /*2eb20*/  SHFL.IDX PT, R3, R19, 0x3, 0x181f ;  /* 0x00781f0013037f89 */ /* 0x00102800000e0000 */
[----:B--2---:R2:W0:Y:S02]  /*2eb30*/  SHFL.IDX PT, R14, R18, 0x3, 0x181f ;  /* 0x00781f00120e7f89 */ /* 0x00442400000e0000 */
.L_x_13095:
[----:B---3--:R-:W-:-:S05]  /*2eb40*/  VIADD R5, R21, 0x60 ;  /* 0x0000006015057836 */ /* 0x008fca0000000000 */
[----:B------:R-:W-:-:S13]  /*2eb50*/  ISETP.GE.AND P0, PT, R5, R0, PT ;  /* 0x000000000500720c */ /* 0x000fda0003f06270 */
[----:B------:R-:W-:Y:S05]  /*2eb60*/  @P0 BRA `(.L_x_12843) ;  /* 0x0000002c00200947 */ /* 0x000fea0003800000 */
[----:B------:R-:W-:Y:S02]  /*2eb70*/  ULDC UR4, c[0x0][0xbc8] ;  /* 0x0002f20000047ab9 */ /* 0x000fe40000000800 */
[----:B------:R-:W-:Y:S02]  /*2eb80*/  ISETP.GE.AND P3, PT, R181, UR4, PT ;  /* 0x00000004b5007c0c */ /* 0x000fe4000bf66270 */
[----:B------:R-:W-:Y:S02]  /*2eb90*/  ISETP.GE.AND P4, PT, R183, UR4, PT ;  /* 0x00000004b7007c0c */ /* 0x000fe4000bf86270 */
[----:B------:R-:W-:-:S09]  /*2eba0*/  ISETP.GE.AND P5, PT, R182, UR4, PT ;  /* 0x00000004b6007c0c */ /* 0x000fd2000bfa6270 */
[-C--:B0-----:R-:W-:Y:S02]  /*2ebb0*/  @!P3 LEA R4, P0, R181, R14.reuse, 0x1 ;  /* 0x0000000eb504b211 */ /* 0x081fe400078008ff */
        /* <DEDUP_REMOVED lines=14> */
.L_x_12832:
[----:B------:R-:W-:Y:S01]  /*2eca0*/  ULDC.64 UR4, c[0x0][0xc08] ;  /* 0x0003020000047ab9 */ /* 0x000fe20000000a00 */
[----:B------:R-:W1:Y:S01]  /*2ecb0*/  @P2 LDC R8, c[0x0][0xcec] ;  /* 0x00033b00ff082b82 */ /* 0x000e620000000800 */
[----:B------:R-:W-:Y:S01]  /*2ecc0*/  IMAD R10, R10, UR4, RZ ;  /* 0x000000040a0a7c24 */ /* 0x000fe2000f8e02ff */
[----:B------:R-:W-:Y:S01]  /*2ecd0*/  SHF.R.S32.HI R6, RZ, 0x1f, R15 ;  /* 0x0000001fff067819 */ /* 0x000fe2000001140f */
[----:B0-----:R-:W-:-:S04]  /*2ece0*/  IMAD.WIDE.U32 R4, R3, UR4, RZ ;  /* 0x0000000403047c25 */ /* 0x001fc8000f8e00ff */
[----:B------:R-:W-:Y:S01]  /*2ecf0*/  IMAD R3, R3, UR5, R10 ;  /* 0x0000000503037c24 */ /* 0x000fe2000f8e020a */
[----:B------:R-:W0:Y:S01]  /*2ed00*/  @P2 LDC R9, c[0x0][0xcf0] ;  /* 0x00033c00ff092b82 */ /* 0x000e220000000800 */
[----:B------:R-:W-:Y:S02]  /*2ed10*/  ULDC.64 UR4, c[0x0][0xc38] ;  /* 0x00030e0000047ab9 */ /* 0x000fe40000000a00 */
[----:B------:R-:W-:Y:S02]  /*2ed20*/  IMAD.IADD R5, R5, 0x1, R3 ;  /* 0x0000000105057824 */ /* 0x000fe400078e0203 */
[----:B------:R-:W-:Y:S02]  /*2ed30*/  IMAD.MOV.U32 R3, RZ, RZ, R35 ;  /* 0x000000ffff037224 */ /* 0x000fe400078e0023 */
[----:B------:R-:W-:-:S04]  /*2ed40*/  IMAD.WIDE.U32 R4, R193, UR4, R4 ;  /* 0x00000004c1047c25 */ /* 0x000fc8000f8e0004 */
[----:B------:R-:W-:Y:S01]  /*2ed50*/  IMAD R5, R193, UR5, R5 ;  /* 0x00000005c1057c24 */ /* 0x000fe2000f8e0205 */
[----:B------:R-:W-:Y:S02]  /*2ed60*/  ULDC.64 UR4, c[0x0][0xc40] ;  /* 0x0003100000047ab9 */ /* 0x000fe40000000a00 */
[----:B------:R-:W-:Y:S02]  /*2ed70*/  IMAD R6, R6, UR4, RZ ;  /* 0x0000000406067c24 */ /* 0x000fe4000f8e02ff */
[----:B------:R-:W-:-:S04]  /*2ed80*/  IMAD.WIDE.U32 R4, R15, UR4, R4 ;  /* 0x000000040f047c25 */ /* 0x000fc8000f8e0004 */
[----:B------:R-:W-:Y:S01]  /*2ed90*/  IMAD R7, R15, UR5, R6 ;  /* 0x000000050f077c24 */ /* 0x000fe2000f8e0206 */
[----:B------:R-:W-:Y:S01]  /*2eda0*/  ULDC.64 UR4, c[0x0][0xc48] ;  /* 0x0003120000047ab9 */ /* 0x000fe20000000a00 */
[----:B-1----:R-:W-:-:S04]  /*2edb0*/  @P2 IMAD.HI.U32 R8, R35, R8, RZ ;  /* 0x0000000823082227 */ /* 0x002fc800078e00ff */
[----:B------:R-:W-:Y:S01]  /*2edc0*/  IMAD.IADD R5, R5, 0x1, R7 ;  /* 0x0000000105057824 */ /* 0x000fe200078e0207 */
[----:B0-----:R-:W-:Y:S01]  /*2edd0*/  @P2 SHF.R.U32.HI R3, RZ, R9, R8 ;  /* 0x00000009ff032219 */ /* 0x001fe20000011608 */
[----:B------:R-:W-:Y:S02]  /*2ede0*/  VIADD R8, R2, 0x32420 ;  /* 0x0003242002087836 */ /* 0x000fe40000000000 */
[C---:B------:R-:W-:Y:S01]  /*2edf0*/  IMAD.WIDE.U32 R4, R203.reuse, UR4, R4 ;  /* 0x00000004cb047c25 */ /* 0x040fe2000f8e0004 */
[--C-:B------:R-:W-:Y:S02]  /*2ee00*/  SHF.R.S32.HI R6, RZ, 0x1f, R3.reuse ;  /* 0x0000001fff067819 */ /* 0x100fe40000011403 */
[----:B------:R-:W-:Y:S01]  /*2ee10*/  PRMT R8, RZ, 0x654, R8 ;  /* 0x00000654ff087816 */ /* 0x000fe20000000008 */
[----:B------:R-:W-:Y:S02]  /*2ee20*/  IMAD.MOV R7, RZ, RZ, -R3 ;  /* 0x000000ffff077224 */ /* 0x000fe400078e0a03 */
[----:B------:R-:W-:Y:S01]  /*2ee30*/  IMAD R5, R203, UR5, R5 ;  /* 0x00000005cb057c24 */ /* 0x000fe2000f8e0205 */
[----:B------:R-:W-:Y:S01]  /*2ee40*/  ULDC.64 UR4, c[0x0][0xc30] ;  /* 0x00030c0000047ab9 */ /* 0x000fe20000000a00 */
[----:B------:R-:W-:Y:S01]  /*2ee50*/  IMAD R7, R12, R7, R35 ;  /* 0x000000070c077224 */ /* 0x000fe200078e0223 */
[----:B------:R0:W-:Y:S01]  /*2ee60*/  SYNCS.ARRIVE.TRANS64.RED.A1T0 RZ, [R8+URZ], RZ ;  /* 0x000000ff08ff79a7 */ /* 0x0001e2000810043f */
[----:B------:R-:W-:-:S02]  /*2ee70*/  IMAD R6, R6, UR4, RZ ;  /* 0x0000000406067c24 */ /* 0x000fc4000f8e02ff */
        /* <DEDUP_REMOVED lines=16> */
.L_x_13098:
[----:B------:R-:W-:Y:S01]  /*2ef80*/  ISETP.GE.AND P0, PT, R37, R0, PT ;  /* 0x000000002500720c */ /* 0x000fe20003f06270 */
[----:B------:R-:W-:-:S12]  /*2ef90*/  BSSY B1, `(.L_x_12845) ;  /* 0x00000c7000017945 */ /* 0x000fd80003800000 */
[----:B------:R-:W-:Y:S05]  /*2efa0*/  @P0 BRA `(.L_x_12846) ;  /* 0x0000000c00140947 */ /* 0x000fea0003800000 */
[----:B------:R-:W-:Y:S01]  /*2efb0*/  ULDC UR4, c[0x0][0xbc8] ;  /* 0x0002f20000047ab9 */ /* 0x000fe20000000800 */
[----:B------:R-:W3:Y:S01]  /*2efc0*/  LDL R10, [R1+0x46c] ;  /* 0x00046c00010a7983 */ /* 0x000ee20000100800 */
[----:B------:R-:W-:-:S03]  /*2efd0*/  ISETP.GE.AND P0, PT, R197, UR4, PT ;  /* 0x00000004c5007c0c */ /* 0x000fc6000bf06270 */
[----:B------:R-:W4:Y:S04]  /*2efe0*/  LDL R28, [R1+0x468] ;  /* 0x00046800011c7983 */ /* 0x000f280000100800 */
[----:B------:R-:W5:Y:S04]  /*2eff0*/  LDL R11, [R1+0x50c] ;  /* 0x00050c00010b7983 */ /* 0x000f680000100800 */
[----:B------:R-:W5:Y:S04]  /*2f000*/  LDL R27, [R1+0x464] ;  /* 0x00046400011b7983 */ /* 0x000f680000100800 */
[----:B------:R-:W4:Y:S01]  /*2f010*/  @!P0 LDL.64 R20, [R1+0x260] ;  /* 0x0002600001148983 */ /* 0x000f220000100a00 */
[----:B-1----:R-:W-:-:S03]  /*2f020*/  @!P0 IMAD.MOV.U32 R15, RZ, RZ, R5 ;  /* 0x000000ffff0f8224 */ /* 0x002fc600078e0005 */
[----:B------:R-:W5:Y:S01]  /*2f030*/  LDL R32, [R1+0x508] ;  /* 0x0005080001207983 */ /* 0x000f620000100800 */
[----:B--2---:R-:W-:-:S03]  /*2f040*/  @!P0 IMAD.WIDE R6, R197, 0x4, R14 ;  /* 0x00000004c5068825 */ /* 0x004fc600078e020e */
[----:B------:R-:W2:Y:S04]  /*2f050*/  LDL R31, [R1+0x504] ;  /* 0x00050400011f7983 */ /* 0x000ea80000100800 */
[----:B------:R-:W2:Y:S04]  /*2f060*/  LDL R24, [R1+0x500] ;  /* 0x0005000001187983 */ /* 0x000ea80000100800 */
[----:B------:R-:W2:Y:S04]  /*2f070*/  LDL R30, [R1+0x4fc] ;  /* 0x0004fc00011e7983 */ /* 0x000ea80000100800 */
[----:B------:R-:W2:Y:S04]  /*2f080*/  LDL R29, [R1+0x4f8] ;  /* 0x0004f800011d7983 */ /* 0x000ea80000100800 */
[----:B------:R-:W2:Y:S04]  /*2f090*/  LDL R26, [R1+0x4f4] ;  /* 0x0004f400011a7983 */ /* 0x000ea80000100800 */
[----:B------:R-:W2:Y:S01]  /*2f0a0*/  LDL R15, [R1+0x4e4] ;  /* 0x0004e400010f7983 */ /* 0x000ea20000100800 */
[----:B---3--:R-:W-:-:S03]  /*2f0b0*/  ISETP.GE.AND P1, PT, R10, UR4, PT ;  /* 0x000000040a007c0c */ /* 0x008fc6000bf26270 */
[----:B----4-:R1:W-:Y:S10]  /*2f0c0*/  @!P0 ST.E.64 desc[UR42][R6.64], R20 ;  /* 0x0000001406008985 */ /* 0x0103f4000c101b2a */
[----:B------:R-:W3:Y:S01]  /*2f0d0*/  @!P1 LDL.64 R8, [R1+0x270] ;  /* 0x0002700001089983 */ /* 0x000ee20000100a00 */
[----:B------:R-:W-:-:S02]  /*2f0e0*/  ISETP.GE.AND P0, PT, R28, UR4, PT ;  /* 0x000000041c007c0c */ /* 0x000fc4000bf06270 */
[----:B------:R-:W-:-:S04]  /*2f0f0*/  @!P1 LEA R12, P2, R10, R14, 0x2 ;  /* 0x0000000e0a0c9211 */ /* 0x000fc800078410ff */
[----:B-----5:R-:W-:-:S05]  /*2f100*/  @!P1 LEA.HI.X R13, R10, R5, R11, 0x2, P2 ;  /* 0x000000050a0d9211 */ /* 0x020fca00010f140b */
[----:B---3--:R3:W-:Y:S04]  /*2f110*/  @!P1 ST.E.64 desc[UR42][R12.64], R8 ;  /* 0x000000080c009985 */ /* 0x0087e8000c101b2a */
[----:B------:R-:W4:Y:S01]  /*2f120*/  @!P0 LDL.64 R10, [R1+0x280] ;  /* 0x00028000010a8983 */ /* 0x000f220000100a00 */
[----:B------:R-:W-:Y:S02]  /*2f130*/  ISETP.GE.AND P1, PT, R27, UR4, PT ;  /* 0x000000041b007c0c */ /* 0x000fe4000bf26270 */
[----:B------:R-:W-:-:S04]  /*2f140*/  @!P0 LEA R18, P2, R28, R14, 0x2 ;  /* 0x0000000e1c128211 */ /* 0x000fc800078410ff */
[----:B------:R-:W-:Y:S02]  /*2f150*/  @!P0 LEA.HI.X R19, R28, R5, R32, 0x2, P2 ;  /* 0x000000051c138211 */ /* 0x000fe400010f1420 */
[----:B------:R-:W5:Y:S04]  /*2f160*/  LDL R28, [R1+0x4f0] ;  /* 0x0004f000011c7983 */ /* 0x000f680000100800 */
[----:B------:R-:W5:Y:S04]  /*2f170*/  LDL R32, [R1+0x4ac] ;  /* 0x0004ac0001207983 */ /* 0x000f680000100800 */
[----:B----4-:R4:W-:Y:S04]  /*2f180*/  @!P0 ST.E.64 desc[UR42][R18.64], R10 ;  /* 0x0000000a12008985 */ /* 0x0109e8000c101b2a */
[----:B-1----:R-:W3:Y:S01]  /*2f190*/  @!P1 LDL.64 R6, [R1+0x290] ;  /* 0x0002900001069983 */ /* 0x002ee20000100a00 */
[----:B------:R-:W-:-:S02]  /*2f1a0*/  ISETP.GE.AND P0, PT, R237, UR4, PT ;  /* 0x00000004ed007c0c */ /* 0x000fc4000bf06270 */
[----:B------:R-:W-:-:S04]  /*2f1b0*/  @!P1 LEA R20, P2, R27, R14, 0x2 ;  /* 0x0000000e1b149211 */ /* 0x000fc800078410ff */
[----:B--2---:R-:W-:Y:S02]  /*2f1c0*/  @!P1 LEA.HI.X R21, R27, R5, R31, 0x2, P2 ;  /* 0x000000051b159211 */ /* 0x004fe400010f141f */
[----:B------:R-:W2:Y:S04]  /*2f1d0*/  LDL R27, [R1+0x4ec] ;  /* 0x0004ec00011b7983 */ /* 0x000ea80000100800 */
[----:B------:R-:W2:Y:S04]  /*2f1e0*/  LDL R31, [R1+0x4a8] ;  /* 0x0004a800011f7983 */ /* 0x000ea80000100800 */
[----:B---3--:R1:W-:Y:S04]  /*2f1f0*/  @!P1 ST.E.64 desc[UR42][R20.64], R6 ;  /* 0x0000000614009985 */ /* 0x0083e8000c101b2a */
[----:B------:R-:W3:Y:S01]  /*2f200*/  @!P0 LDL.64 R8, [R1+0x2a0] ;  /* 0x0002a00001088983 */ /* 0x000ee20000100a00 */
[----:B------:R-:W-:-:S02]  /*2f210*/  ISETP.GE.AND P1, PT, R236, UR4, PT ;  /* 0x00000004ec007c0c */ /* 0x000fc4000bf26270 */
[----:B------:R-:W-:-:S04]  /*2f220*/  @!P0 LEA R12, P2, R237, R14, 0x2 ;  /* 0x0000000eed0c8211 */ /* 0x000fc800078410ff */
[----:B------:R-:W-:Y:S02]  /*2f230*/  @!P0 LEA.HI.X R13, R237, R5, R24, 0x2, P2 ;  /* 0x00000005ed0d8211 */ /* 0x000fe400010f1418 */
[----:B------:R-:W2:Y:S04]  /*2f240*/  LDL R24, [R1+0x4e8] ;  /* 0x0004e80001187983 */ /* 0x000ea80000100800 */
[----:B---3--:R3:W-:Y:S04]  /*2f250*/  @!P0 ST.E.64 desc[UR42][R12.64], R8 ;  /* 0x000000080c008985 */ /* 0x0087e8000c101b2a */
[----:B----4-:R-:W4:Y:S01]  /*2f260*/  @!P1 LDL.64 R10, [R1+0x2b0] ;  /* 0x0002b000010a9983 */ /* 0x010f220000100a00 */
[----:B------:R-:W-:-:S02]  /*2f270*/  ISETP.GE.AND P0, PT, R235, UR4, PT ;  /* 0x00000004eb007c0c */ /* 0x000fc4000bf06270 */
[----:B------:R-:W-:-:S04]  /*2f280*/  @!P1 LEA R18, P2, R236, R14, 0x2 ;  /* 0x0000000eec129211 */ /* 0x000fc800078410ff */
[----:B------:R-:W-:Y:S02]  /*2f290*/  @!P1 LEA.HI.X R19, R236, R5, R30, 0x2, P2 ;  /* 0x00000005ec139211 */ /* 0x000fe400010f141e */
[----:B------:R-:W2:Y:S04]  /*2f2a0*/  LDL R30, [R1+0x4a4] ;  /* 0x0004a400011e7983 */ /* 0x000ea80000100800 */
[----:B----4-:R4:W-:Y:S04]  /*2f2b0*/  @!P1 ST.E.64 desc[UR42][R18.64], R10 ;  /* 0x0000000a12009985 */ /* 0x0109e8000c101b2a */
[----:B-1----:R-:W5:Y:S01]  /*2f2c0*/  @!P0 LDL.64 R6, [R1+0x2c0] ;  /* 0x0002c00001068983 */ /* 0x002f620000100a00 */
[----:B------:R-:W-:-:S02]  /*2f2d0*/  ISETP.GE.AND P1, PT, R234, UR4, PT ;  /* 0x00000004ea007c0c */ /* 0x000fc4000bf26270 */
[----:B------:R-:W-:-:S04]  /*2f2e0*/  @!P0 LEA R20, P2, R235, R14, 0x2 ;  /* 0x0000000eeb148211 */ /* 0x000fc800078410ff */
[----:B------:R-:W-:Y:S02]  /*2f2f0*/  @!P0 LEA.HI.X R21, R235, R5, R29, 0x2, P2 ;  /* 0x00000005eb158211 */ /* 0x000fe400010f141d */
[----:B------:R-:W2:Y:S04]  /*2f300*/  LDL R29, [R1+0x4e0] ;  /* 0x0004e000011d7983 */ /* 0x000ea80000100800 */
[----:B-----5:R1:W-:Y:S04]  /*2f310*/  @!P0 ST.E.64 desc[UR42][R20.64], R6 ;  /* 0x0000000614008985 */ /* 0x0203e8000c101b2a */
[----:B---3--:R-:W3:Y:S01]  /*2f320*/  @!P1 LDL.64 R8, [R1+0x2d0] ;  /* 0x0002d00001089983 */ /* 0x008ee20000100a00 */
[----:B------:R-:W-:-:S02]  /*2f330*/  ISETP.GE.AND P0, PT, R233, UR4, PT ;  /* 0x00000004e9007c0c */ /* 0x000fc4000bf06270 */
[----:B------:R-:W-:-:S04]  /*2f340*/  @!P1 LEA R12, P2, R234, R14, 0x2 ;  /* 0x0000000eea0c9211 */ /* 0x000fc800078410ff */
[----:B------:R-:W-:Y:S02]  /*2f350*/  @!P1 LEA.HI.X R13, R234, R5, R26, 0x2, P2 ;  /* 0x00000005ea0d9211 */ /* 0x000fe400010f141a */
[----:B------:R-:W5:Y:S04]  /*2f360*/  LDL R26, [R1+0x4dc] ;  /* 0x0004dc00011a7983 */ /* 0x000f680000100800 */
[----:B---3--:R3:W-:Y:S04]  /*2f370*/  @!P1 ST.E.64 desc[UR42][R12.64], R8 ;  /* 0x000000080c009985 */ /* 0x0087e8000c101b2a */
[----:B----4-:R-:W4:Y:S01]  /*2f380*/  @!P0 LDL.64 R10, [R1+0x2e0] ;  /* 0x0002e000010a8983 */ /* 0x010f220000100a00 */
[----:B------:R-:W-:-:S02]  /*2f390*/  ISETP.GE.AND P1, PT, R226, UR4, PT ;  /* 0x00000004e2007c0c */ /* 0x000fc4000bf26270 */
[----:B------:R-:W-:-:S04]  /*2f3a0*/  @!P0 LEA R18, P2, R233, R14, 0x2 ;  /* 0x0000000ee9128211 */ /* 0x000fc800078410ff */
[----:B------:R-:W-:Y:S02]  /*2f3b0*/  @!P0 LEA.HI.X R19, R233, R5, R28, 0x2, P2 ;  /* 0x00000005e9138211 */ /* 0x000fe400010f141c */
[----:B------:R-:W5:Y:S04]  /*2f3c0*/  LDL R28, [R1+0x4d8] ;  /* 0x0004d800011c7983 */ /* 0x000f680000100800 */
[----:B----4-:R4:W-:Y:S04]  /*2f3d0*/  @!P0 ST.E.64 desc[UR42][R18.64], R10 ;  /* 0x0000000a12008985 */ /* 0x0109e8000c101b2a */
[----:B-1----:R-:W3:Y:S01]  /*2f3e0*/  @!P1 LDL.64 R6, [R1+0x2f0] ;  /* 0x0002f00001069983 */ /* 0x002ee20000100a00 */
[----:B------:R-:W-:-:S02]  /*2f3f0*/  ISETP.GE.AND P0, PT, R225, UR4, PT ;  /* 0x00000004e1007c0c */ /* 0x000fc4000bf06270 */
[----:B------:R-:W-:-:S04]  /*2f400*/  @!P1 LEA R20, P2, R226, R14, 0x2 ;  /* 0x0000000ee2149211 */ /* 0x000fc800078410ff */
[----:B--2---:R-:W-:Y:S02]  /*2f410*/  @!P1 LEA.HI.X R21, R226, R5, R27, 0x2, P2 ;  /* 0x00000005e2159211 */ /* 0x004fe400010f141b */
        /* <DEDUP_REMOVED lines=86> */
[----:B-1----:R-:W3:Y:S01]  /*2f980*/  @!P0 LDL.64 R6, [R1+0x3e0] ;  /* 0x0003e00001068983 */ /* 0x002ee20000100a00 */
[----:B------:R-:W-:-:S02]  /*2f990*/  ISETP.GE.AND P1, PT, R210, UR4, PT ;  /* 0x00000004d2007c0c */ /* 0x000fc4000bf26270 */
[----:B------:R-:W-:-:S04]  /*2f9a0*/  @!P0 LEA R20, P2, R211, R14, 0x2 ;  /* 0x0000000ed3148211 */ /* 0x000fc800078410ff */
[----:B-----5:R-:W-:Y:S02]  /*2f9b0*/  @!P0 LEA.HI.X R21, R211, R5, R26, 0x2, P2 ;  /* 0x00000005d3158211 */ /* 0x020fe400010f141a */
[----:B------:R-:W5:Y:S04]  /*2f9c0*/  LDL R26, [R1+0x494] ;  /* 0x00049400011a7983 */ /* 0x000f680000100800 */
[----:B---3--:R1:W-:Y:S04]  /*2f9d0*/  @!P0 ST.E.64 desc[UR42][R20.64], R6 ;  /* 0x0000000614008985 */ /* 0x0083e8000c101b2a */
[----:B------:R-:W3:Y:S01]  /*2f9e0*/  @!P1 LDL.64 R8, [R1+0x3f0] ;  /* 0x0003f00001089983 */ /* 0x000ee20000100a00 */
[----:B------:R-:W-:-:S02]  /*2f9f0*/  ISETP.GE.AND P0, PT, R209, UR4, PT ;  /* 0x00000004d1007c0c */ /* 0x000fc4000bf06270 */
[----:B------:R-:W-:-:S04]  /*2fa00*/  @!P1 LEA R12, P2, R210, R14, 0x2 ;  /* 0x0000000ed20c9211 */ /* 0x000fc800078410ff */
[----:B------:R-:W-:-:S05]  /*2fa10*/  @!P1 LEA.HI.X R13, R210, R5, R32, 0x2, P2 ;  /* 0x00000005d20d9211 */ /* 0x000fca00010f1420 */
[----:B---3--:R3:W-:Y:S04]  /*2fa20*/  @!P1 ST.E.64 desc[UR42][R12.64], R8 ;  /* 0x000000080c009985 */ /* 0x0087e8000c101b2a */
[----:B----4-:R-:W4:Y:S01]  /*2fa30*/  @!P0 LDL.64 R10, [R1+0x400] ;  /* 0x00040000010a8983 */ /* 0x010f220000100a00 */
[----:B------:R-:W-:Y:S02]  /*2fa40*/  ISETP.GE.AND P1, PT, R208, UR4, PT ;  /* 0x00000004d0007c0c */ /* 0x000fe4000bf26270 */
[----:B------:R-:W-:-:S04]  /*2fa50*/  @!P0 LEA R18, P2, R209, R14, 0x2 ;  /* 0x0000000ed1128211 */ /* 0x000fc800078410ff */
[----:B------:R-:W-:-:S05]  /*2fa60*/  @!P0 LEA.HI.X R19, R209, R5, R31, 0x2, P2 ;  /* 0x00000005d1138211 */ /* 0x000fca00010f141f */
[----:B----4-:R4:W-:Y:S04]  /*2fa70*/  @!P0 ST.E.64 desc[UR42][R18.64], R10 ;  /* 0x0000000a12008985 */ /* 0x0109e8000c101b2a */
[----:B-1----:R-:W2:Y:S01]  /*2fa80*/  @!P1 LDL.64 R6, [R1+0x410] ;  /* 0x0004100001069983 */ /* 0x002ea20000100a00 */
[----:B------:R-:W-:Y:S02]  /*2fa90*/  ISETP.GE.AND P0, PT, R207, UR4, PT ;  /* 0x00000004cf007c0c */ /* 0x000fe4000bf06270 */
[----:B------:R-:W-:-:S04]  /*2faa0*/  @!P1 LEA R20, P2, R208, R14, 0x2 ;  /* 0x0000000ed0149211 */ /* 0x000fc800078410ff */
[----:B------:R-:W-:-:S05]  /*2fab0*/  @!P1 LEA.HI.X R21, R208, R5, R30, 0x2, P2 ;  /* 0x00000005d0159211 */ /* 0x000fca00010f141e */
[----:B--2---:R1:W-:Y:S04]  /*2fac0*/  @!P1 ST.E.64 desc[UR42][R20.64], R6 ;  /* 0x0000000614009985 */ /* 0x0043e8000c101b2a */
[----:B---3--:R-:W2:Y:S01]  /*2fad0*/  @!P0 LDL.64 R8, [R1+0x420] ;  /* 0x0004200001088983 */ /* 0x008ea20000100a00 */
[----:B------:R-:W-:Y:S02]  /*2fae0*/  ISETP.GE.AND P1, PT, R206, UR4, PT ;  /* 0x00000004ce007c0c */ /* 0x000fe4000bf26270 */
[----:B------:R-:W-:-:S04]  /*2faf0*/  @!P0 LEA R12, P2, R207, R14, 0x2 ;  /* 0x0000000ecf0c8211 */ /* 0x000fc800078410ff */
[----:B------:R-:W-:-:S05]  /*2fb00*/  @!P0 LEA.HI.X R13, R207, R5, R29, 0x2, P2 ;  /* 0x00000005cf0d8211 */ /* 0x000fca00010f141d */
[----:B--2---:R2:W-:Y:S04]  /*2fb10*/  @!P0 ST.E.64 desc[UR42][R12.64], R8 ;  /* 0x000000080c008985 */ /* 0x0045e8000c101b2a */
[----:B----4-:R-:W3:Y:S01]  /*2fb20*/  @!P1 LDL.64 R10, [R1+0x430] ;  /* 0x00043000010a9983 */ /* 0x010ee20000100a00 */
        /* <DEDUP_REMOVED lines=11> */
[----:B-----5:R-:W-:-:S05]  /*2fbe0*/  @!P1 LEA.HI.X R15, R24, R5, R26, 0x2, P0 ;  /* 0x00000005180f9211 */ /* 0x020fca00000f141a */
[----:B--2---:R3:W-:Y:S04]  /*2fbf0*/  @!P1 ST.E.64 desc[UR42][R14.64], R8 ;  /* 0x000000080e009985 */ /* 0x0047e8000c101b2a */
.L_x_12846:
[----:B------:R-:W-:Y:S05]  /*2fc00*/  BSYNC B1 ;  /* 0x0000000000017941 */ /* 0x000fea0003800000 */
.L_x_12845:
[----:B------:R-:W-:-:S03]  /*2fc10*/  UMOV UR4, 0xffffffff ;  /* 0xffffffff00047882 */ /* 0x000fc60000000000 */
[----:B------:R-:W-:Y:S05]  /*2fc20*/  BRA.DIV UR4, `(.L_x_12847) ;  /* 0x000000ca04687947 */ /* 0x000fea000b800000 */
[----:B-1----:R1:W4:Y:S04]  /*2fc30*/  SHFL.IDX PT, R5, R4, 0x1, 0x1c1f ;  /* 0x003c1f0004057f89 */ /* 0x00232800000e0000 */
[----:B--23--:R1:W2:Y:S02]  /*2fc40*/  SHFL.IDX PT, R14, R3, 0x1, 0x1c1f ;  /* 0x003c1f00030e7f89 */ /* 0x00c2a400000e0000 */
.L_x_13102:
[----:B------:R-:W-:-:S13]  /*2fc50*/  ISETP.GE.AND P0, PT, R25, R0, PT ;  /* 0x000000001900720c */ /* 0x000fda0003f06270 */
[----:B------:R-:W-:Y:S05]  /*2fc60*/  @P0 BRA `(.L_x_12843) ;  /* 0x0000001800e00947 */ /* 0x000fea0003800000 */
[----:B------:R-:W3:Y:S01]  /*2fc70*/  LDC R0, c[0x0][0xbc8] ;  /* 0x0002f200ff007b82 */ /* 0x000ee20000000800 */
[----:B------:R-:W5:Y:S04]  /*2fc80*/  LDL R49, [R1+0x46c] ;  /* 0x00046c0001317983 */ /* 0x000f680000100800 */
[----:B------:R-:W5:Y:S04]  /*2fc90*/  LDL R53, [R1+0x468] ;  /* 0x0004680001357983 */ /* 0x000f680000100800 */
[----:B------:R-:W5:Y:S04]  /*2fca0*/  LDL R50, [R1+0x50c] ;  /* 0x00050c0001327983 */ /* 0x000f680000100800 */
[----:B------:R-:W5:Y:S04]  /*2fcb0*/  LDL R45, [R1+0x4fc] ;  /* 0x0004fc00012d7983 */ /* 0x000f680000100800 */
[----:B------:R-:W5:Y:S04]  /*2fcc0*/  LDL R42, [R1+0x4ec] ;  /* 0x0004ec00012a7983 */ /* 0x000f680000100800 */
[----:B------:R-:W5:Y:S01]  /*2fcd0*/  LDL R46, [R1+0x500] ;  /* 0x00050000012e7983 */ /* 0x000f620000100800 */
[----:B---3--:R-:W-:-:S03]  /*2fce0*/  ISETP.GE.AND P0, PT, R197, R0, PT ;  /* 0x00000000c500720c */ /* 0x008fc60003f06270 */
[----:B------:R-:W3:Y:S04]  /*2fcf0*/  LDL R40, [R1+0x4e0] ;  /* 0x0004e00001287983 */ /* 0x000ee80000100800 */
[----:B------:R-:W3:Y:S04]  /*2fd00*/  LDL R10, [R1+0x4f0] ;  /* 0x0004f000010a7983 */ /* 0x000ee80000100800 */
[----:B------:R-:W3:Y:S04]  /*2fd10*/  LDL R11, [R1+0x4d8] ;  /* 0x0004d800010b7983 */ /* 0x000ee80000100800 */
[----:B------:R-:W3:Y:S01]  /*2fd20*/  @!P0 LDL.64 R20, [R1+0x268] ;  /* 0x0002680001148983 */ /* 0x000ee20000100a00 */
[----:B012---:R-:W-:-:S03]  /*2fd30*/  @!P0 IMAD.MOV.U32 R4, RZ, RZ, R14 ;  /* 0x000000ffff048224 */ /* 0x007fc600078e000e */
[----:B------:R-:W2:Y:S01]  /*2fd40*/  LDL R51, [R1+0x464] ;  /* 0x0004640001337983 */ /* 0x000ea20000100800 */
[----:B----4-:R-:W-:-:S03]  /*2fd50*/  @!P0 IMAD.WIDE R6, R197, 0x4, R4 ;  /* 0x00000004c5068825 */ /* 0x010fc600078e0204 */
        /* <DEDUP_REMOVED lines=24> */
[----:B-----5:R-:W-:-:S03]  /*2fee0*/  ISETP.GE.AND P1, PT, R49, R0, PT ;  /* 0x000000003100720c */ /* 0x020fc60003f26270 */
[----:B---3--:R0:W-:Y:S10]  /*2fef0*/  @!P0 ST.E.64 desc[UR42][R6.64], R20 ;  /* 0x0000001406008985 */ /* 0x0081f4000c101b2a */
[----:B------:R-:W3:Y:S01]  /*2ff00*/  @!P1 LDL.64 R8, [R1+0x278] ;  /* 0x0002780001089983 */ /* 0x000ee20000100a00 */
[----:B------:R-:W-:-:S02]  /*2ff10*/  ISETP.GE.AND P2, PT, R53, R0, PT ;  /* 0x000000003500720c */ /* 0x000fc40003f46270 */
[----:B------:R-:W-:-:S04]  /*2ff20*/  @!P1 LEA R12, P0, R49, R14, 0x2 ;  /* 0x0000000e310c9211 */ /* 0x000fc800078010ff */
[----:B------:R-:W-:Y:S01]  /*2ff30*/  @!P1 LEA.HI.X R13, R49, R5, R50, 0x2, P0 ;  /* 0x00000005310d9211 */ /* 0x000fe200000f1432 */
[----:B------:R-:W-:Y:S02]  /*2ff40*/  IMAD.MOV.U32 R49, RZ, RZ, R45 ;  /* 0x000000ffff317224 */ /* 0x000fe400078e002d */
[----:B------:R-:W-:Y:S02]  /*2ff50*/  IMAD.MOV.U32 R45, RZ, RZ, R42 ;  /* 0x000000ffff2d7224 */ /* 0x000fe400078e002a */
[----:B------:R-:W-:Y:S02]  /*2ff60*/  IMAD.MOV.U32 R50, RZ, RZ, R46 ;  /* 0x000000ffff327224 */ /* 0x000fe400078e002e */
[----:B------:R-:W-:Y:S02]  /*2ff70*/  IMAD.MOV.U32 R42, RZ, RZ, R40 ;  /* 0x000000ffff2a7224 */ /* 0x000fe400078e0028 */
[----:B------:R-:W-:Y:S02]  /*2ff80*/  IMAD.MOV.U32 R40, RZ, RZ, R11 ;  /* 0x000000ffff287224 */ /* 0x000fe400078e000b */
[----:B------:R-:W-:Y:S01]  /*2ff90*/  IMAD.MOV.U32 R46, RZ, RZ, R10 ;  /* 0x000000ffff2e7224 */ /* 0x000fe200078e000a */
[----:B---3--:R1:W-:Y:S04]  /*2ffa0*/  @!P1 ST.E.64 desc[UR42][R12.64], R8 ;  /* 0x000000080c009985 */ /* 0x0083e8000c101b2a */
[----:B------:R-:W3:Y:S01]  /*2ffb0*/  @!P2 LDL.64 R10, [R1+0x288] ;  /* 0x00028800010aa983 */ /* 0x000ee20000100a00 */
[----:B--2---:R-:W-:Y:S01]  /*2ffc0*/  ISETP.GE.AND P1, PT, R51, R0, PT ;  /* 0x000000003300720c */ /* 0x004fe20003f26270 */
[----:B----4-:R-:W-:-:S02]  /*2ffd0*/  IMAD.MOV.U32 R54, RZ, RZ, R48 ;  /* 0x000000ffff367224 */ /* 0x010fc400078e0030 */
[----:B------:R-:W-:Y:S01]  /*2ffe0*/  IMAD.MOV.U32 R48, RZ, RZ, R18 ;  /* 0x000000ffff307224 */ /* 0x000fe200078e0012 */
[C---:B------:R-:W-:Y:S01]  /*2fff0*/  @!P2 LEA R18, P0, R53.reuse, R14, 0x2 ;  /* 0x0000000e3512a211 */ /* 0x040fe200078010ff */
[----:B------:R-:W-:Y:S02]  /*30000*/  IMAD.MOV.U32 R52, RZ, RZ, R47 ;  /* 0x000000ffff347224 */ /* 0x000fe400078e002f */
[----:B------:R-:W-:Y:S02]  /*30010*/  IMAD.MOV.U32 R47, RZ, RZ, R43 ;  /* 0x000000ffff2f7224 */ /* 0x000fe400078e002b */
[----:B------:R-:W-:Y:S02]  /*30020*/  IMAD.MOV.U32 R43, RZ, RZ, R36 ;  /* 0x000000ffff2b7224 */ /* 0x000fe400078e0024 */
[----:B------:R-:W-:Y:S01]  /*30030*/  IMAD.MOV.U32 R36, RZ, RZ, R19 ;  /* 0x000000ffff247224 */ /* 0x000fe200078e0013 */
[----:B------:R-:W-:-:S05]  /*30040*/  @!P2 LEA.HI.X R19, R53, R5, R54, 0x2, P0 ;  /* 0x000000053513a211 */ /* 0x000fca00000f1436 */
[----:B---3--:R2:W-:Y:S04]  /*30050*/  @!P2 ST.E.64 desc[UR42][R18.64], R10 ;  /* 0x0000000a1200a985 */ /* 0x0085e8000c101b2a */
        /* <DEDUP_REMOVED lines=132> */
[----:B------:R-:W-:Y:S02]  /*308a0*/  @!P1 LEA.HI.X R19, R206, R5, R24, 0x2, P0 ;  /* 0x00000005ce139211 */ /* 0x000fe400000f1418 */
[-C--:B------:R-:W-:Y:S01]  /*308b0*/  ISETP.GE.AND P0, PT, R15, R0.reuse, PT ;  /* 0x000000000f00720c */ /* 0x080fe20003f06270 */
[----:B------:R-:W-:Y:S02]  /*308c0*/  BSSY B1, `(.L_x_12848) ;  /* 0x0000009000017945 */ /* 0x000fe40003800000 */
[----:B--2---:R0:W-:Y:S01]  /*308d0*/  @!P1 ST.E.64 desc[UR42][R18.64], R10 ;  /* 0x0000000a12009985 */ /* 0x0041e2000c101b2a */
[----:B------:R-:W-:-:S09]  /*308e0*/  ISETP.GE.AND P1, PT, R3, R0, PT ;  /* 0x000000000300720c */ /* 0x000fd20003f26270 */
[----:B------:R-:W-:Y:S05]  /*308f0*/  @P0 BRA `(.L_x_12849) ;  /* 0x0000000000140947 */ /* 0x000fea0003800000 */
[----:B------:R-:W2:Y:S04]  /*30900*/  LDL R24, [R1+0x498] ;  /* 0x0004980001187983 */ /* 0x000ea80000100800 */
[----:B0-----:R-:W3:Y:S01]  /*30910*/  LDL.64 R8, [R1+0x448] ;  /* 0x0004480001087983 */ /* 0x001ee20000100a00 */
[----:B------:R-:W-:-:S04]  /*30920*/  LEA R6, P0, R15, R14, 0x2 ;  /* 0x0000000e0f067211 */ /* 0x000fc800078010ff */
[----:B--2---:R-:W-:-:S05]  /*30930*/  LEA.HI.X R7, R15, R5, R24, 0x2, P0 ;  /* 0x000000050f077211 */ /* 0x004fca00000f1418 */
[----:B---3--:R1:W-:Y:S04]  /*30940*/  ST.E.64 desc[UR42][R6.64], R8 ;  /* 0x0000000806007985 */ /* 0x0083e8000c101b2a */
.L_x_12849:
[----:B------:R-:W-:Y:S05]  /*30950*/  BSYNC B1 ;  /* 0x0000000000017941 */ /* 0x000fea0003800000 */
.L_x_12848:
[----:B------:R-:W-:Y:S05]  /*30960*/  @P1 BRA `(.L_x_12843) ;  /* 0x0000000c00a01947 */ /* 0x000fea0003800000 */
[----:B------:R-:W2:Y:S04]  /*30970*/  LDL R0, [R1+0x494] ;  /* 0x0004940001007983 */ /* 0x000ea80000100800 */
[----:B01----:R-:W3:Y:S01]  /*30980*/  LDL.64 R6, [R1+0x458] ;  /* 0x0004580001067983 */ /* 0x003ee20000100a00 */
[----:B------:R-:W-:-:S04]  /*30990*/  LEA R14, P0, R3, R14, 0x2 ;  /* 0x0000000e030e7211 */ /* 0x000fc800078010ff */
[----:B--2---:R-:W-:-:S05]  /*309a0*/  LEA.HI.X R15, R3, R5, R0, 0x2, P0 ;  /* 0x00000005030f7211 */ /* 0x004fca00000f1400 */
[----:B---3--:R3:W-:Y:S01]  /*309b0*/  ST.E.64 desc[UR42][R14.64], R6 ;  /* 0x000000060e007985 */ /* 0x0087e2000c101b2a */
[----:B------:R-:W-:Y:S05]  /*309c0*/  BRA `(.L_x_12843) ;  /* 0x0000000c00887947 */ /* 0x000fea0003800000 */
.L_x_12830:
[----:B------:R-:W-:Y:S01]  /*309d0*/  ULDC.64 UR4, c[0x0][0xd08] ;  /* 0x0003420000047ab9 */ /* 0x000fe20000000a00 */
[----:B------:R-:W2:Y:S01]  /*309e0*/  LDC.64 R4, c[0x0][0xd00] ;  /* 0x00034000ff047b82 */ /* 0x000ea20000000a00 */
[----:B------:R-:W-:Y:S01]  /*309f0*/  ISETP.NE.U32.AND P0, PT, RZ, UR4, PT ;  /* 0x00000004ff007c0c */ /* 0x000fe2000bf05070 */
[----:B------:R-:W3:Y:S01]  /*30a00*/  LDL R0, [R1+0x480] ;  /* 0x0004800001007983 */ /* 0x000ee20000100800 */
[----:B------:R-:W-:Y:S02]  /*30a10*/  IMAD.MOV.U32 R3, RZ, RZ, RZ ;  /* 0x000000ffff037224 */ /* 0x000fe400078e00ff */
[----:B------:R-:W-:Y:S01]  /*30a20*/  ISETP.NE.AND.EX P1, PT, RZ, UR5, PT, P0 ;  /* 0x00000005ff007c0c */ /* 0x000fe2000bf25300 */
[----:B------:R-:W-:Y:S02]  /*30a30*/  ULDC.64 UR4, c[0x0][0xd00] ;  /* 0x0003400000047ab9 */ /* 0x000fe40000000a00 */
[----:B------:R-:W-:-:S04]  /*30a40*/  ISETP.NE.U32.AND P0, PT, RZ, UR4, PT ;  /* 0x00000004ff007c0c */ /* 0x000fc8000bf05070 */
[----:B------:R-:W-:-:S06]  /*30a50*/  ISETP.NE.AND.EX P0, PT, RZ, UR5, PT, P0 ;  /* 0x00000005ff007c0c */ /* 0x000fcc000bf05300 */
[----:B------:R-:W4:Y:S01]  /*30a60*/  @P1 LDC.64 R6, c[0x0][0xd08] ;  /* 0x00034200ff061b82 */ /* 0x000f220000000a00 */
[----:B------:R-:W-:Y:S02]  /*30a70*/  ULDC UR4, c[0x0][0xb88] ;  /* 0x0002e20000047ab9 */ /* 0x000fe40000000800 */
[----:B------:R-:W-:Y:S02]  /*30a80*/  IMAD.U32 R18, RZ, RZ, UR4 ;  /* 0x00000004ff127e24 */ /* 0x000fe4000f8e00ff */
[----:B--2---:R-:W-:-:S05]  /*30a90*/  IMAD.WIDE R4, R198, 0x4, R4 ;  /* 0x00000004c6047825 */ /* 0x004fca00078e0204 */
[----:B------:R2:W5:Y:S01]  /*30aa0*/  @P0 LDG.E R3, desc[UR42][R4.64] ;  /* 0x0000002a04030981 */ /* 0x000562000c1e1900 */
[----:B----4-:R-:W-:-:S05]  /*30ab0*/  @P1 IMAD.WIDE R6, R198, 0x4, R6 ;  /* 0x00000004c6061825 */ /* 0x010fca00078e0206 */
[----:B------:R2:W5:Y:S01]  /*30ac0*/  @P1 LDG.E R18, desc[UR42][R6.64] ;  /* 0x0000002a06121981 */ /* 0x000562000c1e1900 */
[----:B------:R-:W-:Y:S02]  /*30ad0*/  ISETP.NE.AND P2, PT, R195, RZ, PT ;  /* 0x000000ffc300720c */ /* 0x000fe40003f45270 */
[----:B------:R-:W-:-:S11]  /*30ae0*/  SHF.R.S32.HI R26, RZ, 0x1f, R198 ;  /* 0x0000001fff1a7819 */ /* 0x000fd600000114c6 */
[----:B------:R-:W4:Y:S02]  /*30af0*/  @!P2 LDC R195, c[0x0][0xbd4] ;  /* 0x0002f500ffc3ab82 */ /* 0x000f240000000800 */
[----:B----4-:R-:W-:Y:S02]  /*30b00*/  ISETP.GT.AND P2, PT, R195, 0x1, PT ;  /* 0x00000001c300780c */ /* 0x010fe40003f44270 */
[----:B---3--:R-:W-:Y:S01]  /*30b10*/  ISETP.GT.AND P3, PT, R0, 0x7f, PT ;  /* 0x0000007f0000780c */ /* 0x008fe20003f64270 */
[----:B--2---:R-:W-:-:S12]  /*30b20*/  @P1 BRA `(.L_x_12850) ;  /* 0x0000000000101947 */ /* 0x004fd80003800000 */
[----:B------:R-:W-:Y:S05]  /*30b30*/  @!P0 BRA `(.L_x_12850) ;  /* 0x00000000000c8947 */ /* 0x000fea0003800000 */
[----:B------:R-:W2:Y:S04]  /*30b40*/  LDG.E R7, desc[UR42][R4.64] ;  /* 0x0000002a04077981 */ /* 0x000ea8000c1e1900 */
[----:B-----5:R-:W2:Y:S02]  /*30b50*/  LDG.E R18, desc[UR42][R4.64+0x4] ;  /* 0x0000042a04127981 */ /* 0x020ea4000c1e1900 */
[----:B--2---:R-:W-:-:S07]  /*30b60*/  IMAD.IADD R18, R18, 0x1, -R7 ;  /* 0x0000000112127824 */ /* 0x004fce00078e0a07 */
.L_x_12850:
        /* <DEDUP_REMOVED lines=22> */
[----:B------:R-:W1:Y:S08]  /*30cd0*/  @P1 LDC R0, c[0x0][0xcec] ;  /* 0x00033b00ff001b82 */ /* 0x000e700000000800 */
[----:B------:R-:W5:Y:S01]  /*30ce0*/  @P1 LDC R31, c[0x0][0xcf0] ;  /* 0x00033c00ff1f1b82 */ /* 0x000f620000000800 */
[----:B---3--:R-:W-:-:S07]  /*30cf0*/  IMAD R11, R11, R25, RZ ;  /* 0x000000190b0b7224 */ /* 0x008fce00078e02ff */
[----:B--2---:R-:W2:Y:S01]  /*30d00*/  @!P0 LDC R4, c[0x0][0xc50] ;  /* 0x00031400ff048b82 */ /* 0x004ea20000000800 */
[----:B------:R-:W-:-:S04]  /*30d10*/  IMAD.WIDE.U32 R12, R10, R25, RZ ;  /* 0x000000190a0c7225 */ /* 0x000fc800078e00ff */
[----:B------:R-:W-:Y:S02]  /*30d20*/  IMAD R11, R10, R26, R11 ;  /* 0x0000001a0a0b7224 */ /* 0x000fe400078e020b */
[----:B-1----:R-:W-:Y:S01]  /*30d30*/  @P1 IMAD.HI.U32 R0, R27, R0, RZ ;  /* 0x000000001b001227 */ /* 0x002fe200078e00ff */
        /* <DEDUP_REMOVED lines=25> */
.L_x_12852:
[----:B------:R-:W-:Y:S05]  /*30ed0*/  BSYNC B1 ;  /* 0x0000000000017941 */ /* 0x000fea0003800000 */
.L_x_12851:
[----:B------:R-:W-:Y:S05]  /*30ee0*/  @P2 BRA `(.L_x_12843) ;  /* 0x0000000800402947 */ /* 0x000fea0003800000 */
[----:B------:R-:W3:Y:S01]  /*30ef0*/  LDL R6, [R1+0x490] ;  /* 0x0004900001067983 */ /* 0x000ee20000100800 */
[----:B------:R-:W4:Y:S01]  /*30f00*/  LDC R19, c[0x0][0xce8] ;  /* 0x00033a00ff137b82 */ /* 0x000f220000000800 */
[----:B------:R-:W-:Y:S01]  /*30f10*/  ULDC.64 UR4, c[0x0][0xba0] ;  /* 0x0002e80000047ab9 */ /* 0x000fe20000000a00 */
[----:B------:R-:W-:Y:S01]  /*30f20*/  ULDC.64 UR6, c[0x0][0xbf0] ;  /* 0x0002fc0000067ab9 */ /* 0x000fe20000000a00 */
[----:B------:R-:W3:Y:S01]  /*30f30*/  LDL R10, [R1+0x47c] ;  /* 0x00047c00010a7983 */ /* 0x000ee20000100800 */
[----:B------:R-:W-:Y:S02]  /*30f40*/  IMAD R0, R24, UR4, RZ ;  /* 0x0000000418007c24 */ /* 0x000fe4000f8e02ff */
[----:B--2---:R-:W-:-:S04]  /*30f50*/  IMAD.WIDE.U32 R4, R3, UR4, RZ ;  /* 0x0000000403047c25 */ /* 0x004fc8000f8e00ff */
[----:B------:R-:W-:Y:S01]  /*30f60*/  IMAD R7, R3, UR5, R0 ;  /* 0x0000000503077c24 */ /* 0x000fe2000f8e0200 */
[----:B------:R-:W-:-:S03]  /*30f70*/  ULDC.64 UR4, c[0x0][0xbe8] ;  /* 0x0002fa0000047ab9 */ /* 0x000fc60000000a00 */
[----:B------:R-:W-:Y:S02]  /*30f80*/  IMAD.IADD R5, R5, 0x1, R7 ;  /* 0x0000000105057824 */ /* 0x000fe400078e0207 */
[----:B------:R-:W-:-:S04]  /*30f90*/  IMAD.WIDE.U32 R4, R193, UR4, R4 ;  /* 0x00000004c1047c25 */ /* 0x000fc8000f8e0004 */
[----:B------:R-:W-:Y:S01]  /*30fa0*/  IMAD R5, R193, UR5, R5 ;  /* 0x00000005c1057c24 */ /* 0x000fe2000f8e0205 */
[----:B------:R-:W-:Y:S01]  /*30fb0*/  ULDC.64 UR4, c[0x0][0xbe0] ;  /* 0x0002f80000047ab9 */ /* 0x000fe20000000a00 */
[----:B----4-:R-:W-:Y:S01]  /*30fc0*/  ISETP.NE.AND P0, PT, R19, 0x1, PT ;  /* 0x000000011300780c */ /* 0x010fe20003f05270 */
[----:B------:R-:W-:-:S12]  /*30fd0*/  IMAD.WIDE.U32 R4, R25, UR6, R4 ;  /* 0x0000000619047c25 */ /* 0x000fd8000f8e0004 */
[----:B------:R-:W2:Y:S08]  /*30fe0*/  @P0 LDC R9, c[0x0][0xcec] ;  /* 0x00033b00ff090b82 */ /* 0x000eb00000000800 */
[----:B------:R-:W4:Y:S01]  /*30ff0*/  @P0 LDC R11, c[0x0][0xcf0] ;  /* 0x00033c00ff0b0b82 */ /* 0x000f220000000800 */
[----:B---3--:R-:W-:Y:S02]  /*31000*/  IMAD R3, R6, 0x20, R10 ;  /* 0x0000002006037824 */ /* 0x008fe400078e020a */
[----:B------:R-:W-:-:S02]  /*31010*/  IMAD R6, R26, UR6, RZ ;  /* 0x000000061a067c24 */ /* 0x000fc4000f8e02ff */
[----:B------:R-:W-:-:S04]  /*31020*/  IMAD.IADD R8, R194, 0x1, R3 ;  /* 0x00000001c2087824 */ /* 0x000fc800078e0203 */
[----:B--2---:R-:W-:-:S04]  /*31030*/  @P0 IMAD.HI.U32 R0, R8, R9, RZ ;  /* 0x0000000908000227 */ /* 0x004fc800078e00ff */
[----:B------:R-:W-:Y:S01]  /*31040*/  IMAD.MOV.U32 R3, RZ, RZ, R8 ;  /* 0x000000ffff037224 */ /* 0x000fe200078e0008 */
[----:B----4-:R-:W-:Y:S01]  /*31050*/  @P0 SHF.R.U32.HI R3, RZ, R11, R0 ;  /* 0x0000000bff030219 */ /* 0x010fe20000011600 */
[----:B------:R-:W-:-:S03]  /*31060*/  IMAD R9, R25, UR7, R6 ;  /* 0x0000000719097c24 */ /* 0x000fc6000f8e0206 */
        /* <DEDUP_REMOVED lines=21> */
.L_x_13105:
[----:B------:R-:W-:Y:S01]  /*311c0*/  IMAD R18, R18, R19, RZ ;  /* 0x0000001312127224 */ /* 0x000fe200078e02ff */
[----:B------:R-:W-:Y:S01]  /*311d0*/  BSSY B1, `(.L_x_12854) ;  /* 0x0000015000017945 */ /* 0x000fe20003800000 */
[----:B------:R-:W-:-:S05]  /*311e0*/  IMAD.IADD R7, R10, 0x1, R194 ;  /* 0x000000010a077824 */ /* 0x000fca00078e02c2 */
[----:B------:R-:W-:-:S13]  /*311f0*/  ISETP.GE.AND P0, PT, R7, R18, PT ;  /* 0x000000120700720c */ /* 0x000fda0003f06270 */
[----:B------:R-:W-:Y:S05]  /*31200*/  @P0 BRA `(.L_x_12855) ;  /* 0x0000000000440947 */ /* 0x000fea0003800000 */
[----:B------:R-:W-:Y:S02]  /*31210*/  ULDC UR4, c[0x0][0xbc8] ;  /* 0x0002f20000047ab9 */ /* 0x000fe40000000800 */
[----:B------:R-:W-:Y:S02]  /*31220*/  ISETP.GE.AND P3, PT, R181, UR4, PT ;  /* 0x00000004b5007c0c */ /* 0x000fe4000bf66270 */
[----:B------:R-:W-:Y:S02]  /*31230*/  ISETP.GE.AND P2, PT, R183, UR4, PT ;  /* 0x00000004b7007c0c */ /* 0x000fe4000bf46270 */
[----:B------:R-:W-:Y:S02]  /*31240*/  ISETP.GE.AND P1, PT, R182, UR4, PT ;  /* 0x00000004b6007c0c */ /* 0x000fe4000bf26270 */
[----:B------:R-:W-:-:S07]  /*31250*/  ISETP.GE.AND P0, PT, R188, UR4, PT ;  /* 0x00000004bc007c0c */ /* 0x000fce000bf06270 */
[-C--:B----4-:R-:W-:Y:S02]  /*31260*/  @!P3 LEA R8, P5, R181, R14.reuse, 0x1 ;  /* 0x0000000eb508b211 */ /* 0x090fe400078a08ff */
[----:B------:R-:W-:Y:S02]  /*31270*/  @!P2 LEA R10, P4, R183, R14, 0x1 ;  /* 0x0000000eb70aa211 */ /* 0x000fe400078808ff */
[----:B---3--:R-:W-:Y:S02]  /*31280*/  @!P3 LEA.HI.X R9, R181, R0, R202, 0x1, P5 ;  /* 0x00000000b509b211 */ /* 0x008fe400028f0cca */
        /* <DEDUP_REMOVED lines=9> */
.L_x_12855:
[----:B------:R-:W-:Y:S05]  /*31320*/  BSYNC B1 ;  /* 0x0000000000017941 */ /* 0x000fea0003800000 */
.L_x_12854:
[----:B------:R-:W-:-:S03]  /*31330*/  UMOV UR4, 0xffffffff ;  /* 0xffffffff00047882 */ /* 0x000fc60000000000 */
[----:B------:R-:W-:Y:S05]  /*31340*/  BRA.DIV UR4, `(.L_x_12856) ;  /* 0x000000b6041c7947 */ /* 0x000fea000b800000 */
[----:B---3--:R3:W0:Y:S04]  /*31350*/  SHFL.IDX PT, R0, R4, 0x1, 0x181f ;  /* 0x00381f0004007f89 */ /* 0x00862800000e0000 */
[----:B----4-:R3:W4:Y:S02]  /*31360*/  SHFL.IDX PT, R14, R3, 0x1, 0x181f ;  /* 0x00381f00030e7f89 */ /* 0x01072400000e0000 */
.L_x_13109:
[----:B------:R-:W-:Y:S01]  /*31370*/  VIADD R5, R7, 0x20 ;  /* 0x0000002007057836 */ /* 0x000fe20000000000 */
        /* <DEDUP_REMOVED lines=20> */
.L_x_12858:
[----:B------:R-:W-:Y:S05]  /*314c0*/  BSYNC B1 ;  /* 0x0000000000017941 */ /* 0x000fea0003800000 */
.L_x_12857:
[----:B------:R-:W-:-:S03]  /*314d0*/  UMOV UR4, 0xffffffff ;  /* 0xffffffff00047882 */ /* 0x000fc60000000000 */
[----:B------:R-:W-:Y:S05]  /*314e0*/  BRA.DIV UR4, `(.L_x_12859) ;  /* 0x000000b204fc7947 */ /* 0x000fea000b800000 */
[----:B0-----:R0:W0:Y:S04]  /*314f0*/  SHFL.IDX PT, R0, R4, 0x2, 0x181f ;  /* 0x00581f0004007f89 */ /* 0x00102800000e0000 */
[----:B----4-:R4:W0:Y:S02]  /*31500*/  SHFL.IDX PT, R14, R3, 0x2, 0x181f ;  /* 0x00581f00030e7f89 */ /* 0x01082400000e0000 */
.L_x_13113:
        /* <DEDUP_REMOVED lines=21> */
.L_x_12861:
[----:B------:R-:W-:Y:S05]  /*31660*/  BSYNC B1 ;  /* 0x0000000000017941 */ /* 0x000fea0003800000 */
.L_x_12860:
[----:B------:R-:W-:-:S03]  /*31670*/  UMOV UR4, 0xffffffff ;  /* 0xffffffff00047882 */ /* 0x000fc60000000000 */
[----:B------:R-:W-:Y:S05]  /*31680*/  BRA.DIV UR4, `(.L_x_12862) ;  /* 0x000000b204dc7947 */ /* 0x000fea000b800000 */
[----:B0-----:R0:W0:Y:S04]  /*31690*/  SHFL.IDX PT, R0, R4, 0x3, 0x181f ;  /* 0x00781f0004007f89 */ /* 0x00102800000e0000 */
[----:B------:R0:W0:Y:S02]  /*316a0*/  SHFL.IDX PT, R14, R3, 0x3, 0x181f ;  /* 0x00781f00030e7f89 */ /* 0x00002400000e0000 */
.L_x_13117:
[----:B0-234-:R-:W-:-:S05]  /*316b0*/  VIADD R3, R7, 0x60 ;  /* 0x0000006007037836 */ /* 0x01dfca0000000000 */
[----:B------:R-:W-:-:S13]  /*316c0*/  ISETP.GE.AND P0, PT, R3, R18, PT ;  /* 0x000000120300720c */ /* 0x000fda0003f06270 */
[----:B------:R-:W-:Y:S05]  /*316d0*/  @P0 BRA `(.L_x_12843) ;  /* 0x0000000000440947 */ /* 0x000fea0003800000 */
[----:B------:R-:W-:Y:S02]  /*316e0*/  ULDC UR4, c[0x0][0xbc8] ;  /* 0x0002f20000047ab9 */ /* 0x000fe40000000800 */
[----:B------:R-:W-:Y:S02]  /*316f0*/  ISETP.GE.AND P3, PT, R181, UR4, PT ;  /* 0x00000004b5007c0c */ /* 0x000fe4000bf66270 */
[----:B------:R-:W-:Y:S02]  /*31700*/  ISETP.GE.AND P2, PT, R183, UR4, PT ;  /* 0x00000004b7007c0c */ /* 0x000fe4000bf46270 */
[----:B------:R-:W-:Y:S02]  /*31710*/  ISETP.GE.AND P1, PT, R182, UR4, PT ;  /* 0x00000004b6007c0c */ /* 0x000fe4000bf26270 */
[----:B------:R-:W-:-:S07]  /*31720*/  ISETP.GE.AND P0, PT, R188, UR4, PT ;  /* 0x00000004bc007c0c */ /* 0x000fce000bf06270 */
        /* <DEDUP_REMOVED lines=12> */
.L_x_12843:
[----:B------:R-:W-:Y:S05]  /*317f0*/  BSYNC B0 ;  /* 0x0000000000007941 */ /* 0x000fea0003800000 */
.L_x_12829:
[----:B------:R-:W-:Y:S02]  /*31800*/  ULDC UR4, c[0x0][0xd3c] ;  /* 0x00034f0000047ab9 */ /* 0x000fe40000000800 */
[----:B-1----:R-:W-:-:S13]  /*31810*/  ISETP.GE.AND P0, PT, R91, UR4, PT ;  /* 0x000000045b007c0c */ /* 0x002fda000bf06270 */
[----:B------:R-:W-:Y:S05]  /*31820*/  @!P0 BRA `(.L_x_12863) ;  /* 0xfffffcfc00f88947 */ /* 0x000fea000383ffff */
[----:B------:R-:W-:Y:S05]  /*31830*/  BRA `(.L_x_12629) ;  /* 0x0000009800c47947 */ /* 0x000fea0003800000 */
.L_x_12627:
        /* <DEDUP_REMOVED lines=19> */
.L_x_12864:
        /* <DEDUP_REMOVED lines=44> */
.L_x_12868:
        /* <DEDUP_REMOVED lines=39> */
.L_x_12866:
        /* <DEDUP_REMOVED lines=12> */
.L_x_12869:
        /* <DEDUP_REMOVED lines=63> */
.L_x_12870:
        /* <DEDUP_REMOVED lines=61> */
.L_x_12871:
[----:B01----:R-:W-:-:S05]  /*32720*/  LOP3.LUT R3, RZ, R2, RZ, 0x33, !PT ;  /* 0x00000002ff037212 */ /* 0x003fca00078e33ff */
[----:B------:R-:W-:-:S05]  /*32730*/  IMAD.IADD R2, R4, 0x1, R3 ;  /* 0x0000000104027824 */ /* 0x000fca00078e0203 */
[----:B------:R1:W-:Y:S01]  /*32740*/  STL [R1+0x464], R2 ;  /* 0x0004640201007387 */ /* 0x0003e20000100800 */
[----:B------:R-:W-:Y:S05]  /*32750*/  BRA `(.L_x_12872) ;  /* 0x0000000000107947 */ /* 0x000fea0003800000 */
.L_x_12867:
[----:B------:R-:W-:Y:S01]  /*32760*/  IMAD.U32 R2, RZ, RZ, UR6 ;  /* 0x00000006ff027e24 */ /* 0x000fe2000f8e00ff */
[----:B------:R0:W-:Y:S04]  /*32770*/  STL [R1+0x464], RZ ;  /* 0x000464ff01007387 */ /* 0x0001e80000100800 */
[----:B------:R0:W-:Y:S04]  /*32780*/  STL [R1+0x468], RZ ;  /* 0x000468ff01007387 */ /* 0x0001e80000100800 */
[----:B------:R0:W-:Y:S02]  /*32790*/  STL [R1+0x460], R2 ;  /* 0x0004600201007387 */ /* 0x0001e40000100800 */
.L_x_12872:
        /* <DEDUP_REMOVED lines=10> */
.L_x_12865:
        /* <DEDUP_REMOVED lines=8> */
[----:B-1----:R-:W1:Y:S01]  /*328c0*/  S2R R5, SR_TID.X ;  /* 0x0000000000057919 */ /* 0x002e620000002100 */
[----:B------:R-:W2:Y:S01]  /*328d0*/  S2UR UR5, SR_CgaCtaId ;  /* 0x00000000000579c3 */ /* 0x000ea20000008800 */
[----:B------:R-:W-:Y:S01]  /*328e0*/  UMOV UR4, 0x400 ;  /* 0x0000040000047882 */ /* 0x000fe20000000000 */
[----:B------:R-:W-:Y:S01]  /*328f0*/  BSSY B8, `(.L_x_12873) ;  /* 0x000086d000087945 */ /* 0x000fe20003800000 */
[----:B------:R-:W-:Y:S01]  /*32900*/  STL [R1+0x4e0], RZ ;  /* 0x0004e0ff01007387 */ /* 0x000fe20000100800 */
[----:B------:R-:W-:Y:S01]  /*32910*/  IMAD.MOV.U32 R19, RZ, RZ, RZ ;  /* 0x000000ffff137224 */ /* 0x000fe200078e00ff */
[----:B------:R-:W-:Y:S01]  /*32920*/  ULDC.64 UR40, c[0x0][0x198] ;  /* 0x0000660000287ab9 */ /* 0x000fe20000000a00 */
[----:B------:R-:W-:Y:S01]  /*32930*/  ULDC UR39, c[0x0][0xc] ;  /* 0x0000030000277ab9 */ /* 0x000fe20000000800 */
[----:B------:R-:W-:Y:S01]  /*32940*/  STL [R1+0x470], RZ ;  /* 0x000470ff01007387 */ /* 0x000fe20000100800 */
[----:B--2---:R-:W-:-:S06]  /*32950*/  ULEA UR4, UR5, UR4, 0x18 ;  /* 0x0000000405047291 */ /* 0x004fcc000f8ec03f */
[----:B------:R-:W-:Y:S01]  /*32960*/  IMAD.U32 R18, RZ, RZ, UR4 ;  /* 0x00000004ff127e24 */ /* 0x000fe2000f8e00ff */
[C---:B-1----:R-:W-:Y:S01]  /*32970*/  LOP3.LUT R4, R5.reuse, 0x7f, RZ, 0xc0, !PT ;  /* 0x0000007f05047812 */ /* 0x042fe200078ec0ff */
[----:B---3--:R-:W-:-:S05]  /*32980*/  IMAD.SHL.U32 R0, R5, 0x8, RZ ;  /* 0x0000000805007824 */ /* 0x008fca00078e00ff */
        /* <DEDUP_REMOVED lines=9> */
[----:B------:R-:W-:Y:S02]  /*32a20*/  IMAD.MOV.U32 R4, RZ, RZ, 0x1 ;  /* 0x00000001ff047424 */ /* 0x000fe400078e00ff */
[----:B------:R-:W-:Y:S01]  /*32a30*/  IMAD.MOV.U32 R2, RZ, RZ, 0x1 ;  /* 0x00000001ff027424 */ /* 0x000fe200078e00ff */
[----:B------:R0:W-:Y:S04]  /*32a40*/  STL [R1+0x474], R3 ;  /* 0x0004740301007387 */ /* 0x0001e80000100800 */
[----:B------:R-:W-:Y:S04]  /*32a50*/  STL [R1+0x478], R4 ;  /* 0x0004780401007387 */ /* 0x000fe80000100800 */
[----:B------:R1:W-:Y:S01]  /*32a60*/  STL [R1+0x47c], R2 ;  /* 0x00047c0201007387 */ /* 0x0003e20000100800 */
[----:B0-----:R-:W-:-:S02]  /*32a70*/  LOP3.LUT R3, R0, 0x40, RZ, 0xfc, !PT ;  /* 0x0000004000037812 */ /* 0x001fc400078efcff */
[C---:B-1----:R-:W-:Y:S02]  /*32a80*/  LOP3.LUT R2, R0.reuse, 0x80, RZ, 0xfc, !PT ;  /* 0x0000008000027812 */ /* 0x042fe400078efcff */
[----:B------:R-:W-:-:S07]  /*32a90*/  LOP3.LUT R0, R0, 0xc0, RZ, 0xfc, !PT ;  /* 0x000000c000007812 */ /* 0x000fce00078efcff */
.L_x_13039:
[----:B------:R-:W2:Y:S01]  /*32aa0*/  LDL R14, [R1+0x46c] ;  /* 0x00046c00010e7983 */ /* 0x000ea20000100800 */
[----:B------:R-:W-:Y:S05]  /*32ab0*/  YIELD ;  /* 0x0000000000007946 */ /* 0x000fea0003800000 */
[----:B------:R-:W-:Y:S01]  /*32ac0*/  ULDC.64 UR4, c[0x0][0xb20] ;  /* 0x0002c80000047ab9 */ /* 0x000fe20000000a00 */
[----:B01----:R-:W-:Y:S02]  /*32ad0*/  CS2R R6, SRZ ;  /* 0x0000000000067805 */ /* 0x003fe4000001ff00 */
[----:B------:R-:W-:Y:S01]  /*32ae0*/  ISETP.NE.U32.AND P0, PT, RZ, UR4, PT ;  /* 0x00000004ff007c0c */ /* 0x000fe2000bf05070 */
[----:B------:R-:W0:Y:S01]  /*32af0*/  LDC.64 R12, c[0x0][0xaf8] ;  /* 0x0002be00ff0c7b82 */ /* 0x000e220000000a00 */
[----:B------:R-:W-:Y:S01]  /*32b00*/  ULDC.64 UR6, c[0x0][0xb00] ;  /* 0x0002c00000067ab9 */ /* 0x000fe20000000a00 */
[----:B------:R-:W-:Y:S01]  /*32b10*/  ULDC.64 UR8, c[0x0][0xb08] ;  /* 0x0002c20000087ab9 */ /* 0x000fe20000000a00 */
[----:B------:R-:W-:Y:S01]  /*32b20*/  ISETP.NE.AND.EX P0, PT, RZ, UR5, PT, P0 ;  /* 0x00000005ff007c0c */ /* 0x000fe2000bf05300 */
[----:B------:R-:W-:-:S04]  /*32b30*/  ULDC.64 UR4, c[0x0][0xb10] ;  /* 0x0002c40000047ab9 */ /* 0x000fc80000000a00 */
[----:B------:R-:W1:Y:S08]  /*32b40*/  LDC.64 R4, c[0x0][0xb00] ;  /* 0x0002c000ff047b82 */ /* 0x000e700000000a00 */
        /* <DEDUP_REMOVED lines=45> */
.L_x_12874:
        /* <DEDUP_REMOVED lines=16> */
.L_x_12875:
[----:B------:R-:W-:Y:S05]  /*32f20*/  @!P1 BRA `(.L_x_12876) ;  /* 0x00000000000c9947 */ /* 0x000fea0003800000 */
[----:B------:R-:W2:Y:S04]  /*32f30*/  LDG.E R7, desc[UR42][R4.64] ;  /* 0x0000002a04077981 */ /* 0x000ea8000c1e1900 */
[----:B------:R-:W2:Y:S02]  /*32f40*/  LDG.E R4, desc[UR42][R4.64+0x4] ;  /* 0x0000042a04047981 */ /* 0x000ea4000c1e1900 */
[----:B--2---:R-:W-:-:S07]  /*32f50*/  IMAD.IADD R7, R4, 0x1, -R7 ;  /* 0x0000000104077824 */ /* 0x004fce00078e0a07 */
.L_x_12876:
        /* <DEDUP_REMOVED lines=37> */
.L_x_12879:
[----:B------:R-:W-:-:S13]  /*331b0*/  ISETP.NE.AND P0, PT, R3, 0x1, PT ;  /* 0x000000010300780c */ /* 0x000fda0003f05270 */
[----:B------:R-:W1:Y:S02]  /*331c0*/  @P0 LDC.64 R4, c[0x0][0xae0] ;  /* 0x0002b800ff040b82 */ /* 0x000e640000000a00 */
[----:B-1----:R-:W-:-:S05]  /*331d0*/  @P0 IMAD.HI.U32 R4, R2, R4, RZ ;  /* 0x0000000402040227 */ /* 0x002fca00078e00ff */
[----:B------:R-:W-:-:S07]  /*331e0*/  @P0 SHF.R.U32.HI R2, RZ, R5, R4 ;  /* 0x00000005ff020219 */ /* 0x000fce0000011604 */
.L_x_12880:
[----:B------:R-:W-:Y:S05]  /*331f0*/  BSYNC B0 ;  /* 0x0000000000007941 */ /* 0x000fea0003800000 */
.L_x_12878:
[----:B------:R-:W-:-:S05]  /*33200*/  IMAD R2, R2, R3, R3 ;  /* 0x0000000302027224 */ /* 0x000fca00078e0203 */
[----:B------:R-:W-:-:S07]  /*33210*/  VIMNMX R8, R8, R2, PT ;  /* 0x0000000208087248 */ /* 0x000fce0003fe0100 */
.L_x_12877:
        /* <DEDUP_REMOVED lines=25> */
.L_x_12883:
[----:B------:R-:W-:-:S13]  /*333b0*/  ISETP.NE.AND P0, PT, R3, 0x1, PT ;  /* 0x000000010300780c */ /* 0x000fda0003f05270 */
[----:B------:R-:W1:Y:S02]  /*333c0*/  @P0 LDC.64 R4, c[0x0][0xae0] ;  /* 0x0002b800ff040b82 */ /* 0x000e640000000a00 */
[----:B-1----:R-:W-:-:S05]  /*333d0*/  @P0 IMAD.HI.U32 R4, R2, R4, RZ ;  /* 0x0000000402040227 */ /* 0x002fca00078e00ff */
[----:B------:R-:W-:-:S07]  /*333e0*/  @P0 SHF.R.U32.HI R2, RZ, R5, R4 ;  /* 0x00000005ff020219 */ /* 0x000fce0000011604 */
.L_x_12884:
[----:B------:R-:W-:Y:S05]  /*333f0*/  BSYNC B0 ;  /* 0x0000000000007941 */ /* 0x000fea0003800000 */
.L_x_12882:
[----:B------:R-:W-:-:S05]  /*33400*/  IMAD R2, R2, R3, RZ ;  /* 0x0000000302027224 */ /* 0x000fca00078e02ff */
[----:B------:R-:W-:-:S07]  /*33410*/  VIMNMX R6, R6, R2, !PT ;  /* 0x0000000206067248 */ /* 0x000fce0007fe0100 */
.L_x_12881:
        /* <DEDUP_REMOVED lines=41> */
.L_x_12886:
[----:B------:R-:W-:Y:S05]  /*336b0*/  BSYNC B0 ;  /* 0x0000000000007941 */ /* 0x000fea0003800000 */
.L_x_12885:
        /* <DEDUP_REMOVED lines=25> */
.L_x_13120:
[----:B--2---:R-:W-:Y:S02]  /*33850*/  ISETP.NE.AND P0, PT, R14, RZ, PT ;  /* 0x000000ff0e00720c */ /* 0x004fe40003f05270 */
[----:B------:R-:W-:-:S11]  /*33860*/  PLOP3.LUT P6, PT, PT, PT, PT, 0x8, 0x0 ;  /* 0x000000000000781c */ /* 0x000fd60003fce170 */
[----:B------:R-:W-:Y:S05]  /*33870*/  @P0 BRA `(.L_x_12890) ;  /* 0x00000000000c0947 */ /* 0x000fea0003800000 */
[----:B------:R-:W-:-:S03]  /*33880*/  UMOV UR4, 0xffffffff ;  /* 0xffffffff00047882 */ /* 0x000fc60000000000 */
[----:B------:R-:W-:Y:S05]  /*33890*/  BRA.DIV UR4, `(.L_x_12891) ;  /* 0x0000009204d47947 */ /* 0x000fea000b800000 */
[----:B------:R-:W-:-:S13]  /*338a0*/  ELECT P6, URZ, PT ;  /* 0x00000000003f782f */ /* 0x000fda00038c0000 */
.L_x_12890:
        /* <DEDUP_REMOVED lines=9> */
.L_x_13123:
[----:B------:R-:W-:Y:S05]  /*33940*/  BSYNC B1 ;  /* 0x0000000000017941 */ /* 0x000fea0003800000 */
.L_x_12892:
[----:B------:R-:W-:Y:S04]  /*33950*/  BSSY B1, `(.L_x_12894) ;  /* 0x000007f000017945 */ /* 0x000fe80003800000 */
[----:B------:R-:W-:Y:S05]  /*33960*/  @!P6 BRA `(.L_x_12895) ;  /* 0x0000000400f4e947 */ /* 0x000fea0003800000 */
[----:B------:R-:W1:Y:S04]  /*33970*/  LDL R8, [R1+0x470] ;  /* 0x0004700001087983 */ /* 0x000e680000100800 */
[----:B------:R-:W2:Y:S01]  /*33980*/  LDL R7, [R1+0x47c] ;  /* 0x00047c0001077983 */ /* 0x000ea20000100800 */
[----:B------:R-:W3:Y:S01]  /*33990*/  S2R R6, SR_TID.X ;  /* 0x0000000000067919 */ /* 0x000ee20000002100 */
[----:B------:R-:W-:Y:S01]  /*339a0*/  BSSY B2, `(.L_x_12896) ;  /* 0x0000007000027945 */ /* 0x000fe20003800000 */
[----:B---3--:R-:W-:-:S04]  /*339b0*/  LOP3.LUT R6, R6, 0x7f, RZ, 0xc0, !PT ;  /* 0x0000007f06067812 */ /* 0x008fc800078ec0ff */
[----:B------:R-:W-:Y:S01]  /*339c0*/  ISETP.NE.AND P1, PT, R6, RZ, PT ;  /* 0x000000ff0600720c */ /* 0x000fe20003f25270 */
[----:B-1----:R-:W-:Y:S01]  /*339d0*/  IMAD R5, R8, 0x8, R18 ;  /* 0x0000000808057824 */ /* 0x002fe200078e0212 */
[----:B--2---:R-:W-:-:S04]  /*339e0*/  SHF.L.U32 R10, R7, 0x1f, RZ ;  /* 0x0000001f070a7819 */ /* 0x004fc800000006ff */
[----:B------:R-:W1:Y:S02]  /*339f0*/  SYNCS.PHASECHK.TRANS64.TRYWAIT P0, [R5+URZ+0x324a0], R10 ;  /* 0x0324a00a050075a7 */ /* 0x000e64000800017f */
[----:B-1----:R-:W-:Y:S05]  /*33a00*/  @!P0 BRA `(.L_x_12897) ;  /* 0x0000009000ac8947 */ /* 0x002fea0003800000 */
.L_x_13124:
[----:B------:R-:W-:Y:S05]  /*33a10*/  BSYNC B2 ;  /* 0x0000000000027941 */ /* 0x000fea0003800000 */
.L_x_12896:
        /* <DEDUP_REMOVED lines=9> */
.L_x_12899:
[----:B------:R-:W-:Y:S05]  /*33ab0*/  BSYNC B2 ;  /* 0x0000000000027941 */ /* 0x000fea0003800000 */
.L_x_12898:
        /* <DEDUP_REMOVED lines=13> */
.L_x_12900:
        /* <DEDUP_REMOVED lines=13> */
.L_x_13125:
[----:B------:R-:W-:Y:S05]  /*33c60*/  BSYNC B2 ;  /* 0x0000000000027941 */ /* 0x000fea0003800000 */
.L_x_12901:
        /* <DEDUP_REMOVED lines=11> */
.L_x_12904:
[----:B------:R-:W-:Y:S05]  /*33d20*/  BSYNC B2 ;  /* 0x0000000000027941 */ /* 0x000fea0003800000 */
.L_x_12903:
        /* <DEDUP_REMOVED lines=10> */
.L_x_12905:
        /* <DEDUP_REMOVED lines=15> */
.L_x_12906:
        /* <DEDUP_REMOVED lines=15> */
.L_x_12907:
        /* <DEDUP_REMOVED lines=15> */
.L_x_12908:
        /* <DEDUP_REMOVED lines=10> */
.L_x_12895:
[----:B------:R-:W-:Y:S05]  /*34140*/  BSYNC B1 ;  /* 0x0000000000017941 */ /* 0x000fea0003800000 */
.L_x_12894:
        /* <DEDUP_REMOVED lines=13> */
.L_x_12924:
        /* <DEDUP_REMOVED lines=13> */
.L_x_13126:
[----:B------:R-:W-:Y:S05]  /*342f0*/  BSYNC B2 ;  /* 0x0000000000027941 */ /* 0x000fea0003800000 */
.L_x_12911:
        /* <DEDUP_REMOVED lines=9> */
.L_x_12914:
[----:B------:R-:W-:Y:S05]  /*34390*/  BSYNC B2 ;  /* 0x0000000000027941 */ /* 0x000fea0003800000 */
.L_x_12913:
        /* <DEDUP_REMOVED lines=12> */
.L_x_12915:
        /* <DEDUP_REMOVED lines=13> */
.L_x_13127:
[----:B------:R-:W-:Y:S05]  /*34530*/  BSYNC B2 ;  /* 0x0000000000027941 */ /* 0x000fea0003800000 */
.L_x_12916:
        /* <DEDUP_REMOVED lines=11> */
.L_x_12919:
[----:B------:R-:W-:Y:S05]  /*345f0*/  BSYNC B2 ;  /* 0x0000000000027941 */ /* 0x000fea0003800000 */
.L_x_12918:
        /* <DEDUP_REMOVED lines=10> */
.L_x_12920:
        /* <DEDUP_REMOVED lines=15> */
.L_x_12921:
        /* <DEDUP_REMOVED lines=15> */
.L_x_12922:
        /* <DEDUP_REMOVED lines=15> */
.L_x_12923:
        /* <DEDUP_REMOVED lines=10> */
.L_x_12910:
[----:B------:R-:W-:Y:S05]  /*34a10*/  BSYNC B1 ;  /* 0x0000000000017941 */ /* 0x000fea0003800000 */
.L_x_12909:
        /* <DEDUP_REMOVED lines=12> */
.L_x_12888:
[----:B------:R-:W-:Y:S05]  /*34ae0*/  BSYNC B0 ;  /* 0x0000000000007941 */ /* 0x000fea0003800000 */
.L_x_12887:
        /* <DEDUP_REMOVED lines=26> */
.L_x_12927:
[----:B------:R-:W-:-:S13]  /*34c90*/  ISETP.NE.AND P0, PT, R3, 0x1, PT ;  /* 0x000000010300780c */ /* 0x000fda0003f05270 */
[----:B------:R-:W1:Y:S02]  /*34ca0*/  @P0 LDC.64 R6, c[0x0][0xae0] ;  /* 0x0002b800ff060b82 */ /* 0x000e640000000a00 */
[----:B-1----:R-:W-:-:S05]  /*34cb0*/  @P0 IMAD.HI.U32 R6, R2, R6, RZ ;  /* 0x0000000602060227 */ /* 0x002fca00078e00ff */
[----:B------:R-:W-:-:S07]  /*34cc0*/  @P0 SHF.R.U32.HI R2, RZ, R7, R6 ;  /* 0x00000007ff020219 */ /* 0x000fce0000011606 */
.L_x_12928:
[----:B------:R-:W-:Y:S05]  /*34cd0*/  BSYNC B0 ;  /* 0x0000000000007941 */ /* 0x000fea0003800000 */
.L_x_12926:
[----:B------:R-:W-:-:S05]  /*34ce0*/  IMAD R2, R2, R3, R3 ;  /* 0x0000000302027224 */ /* 0x000fca00078e0203 */
[----:B------:R-:W-:-:S07]  /*34cf0*/  VIMNMX R5, R5, R2, PT ;  /* 0x0000000205057248 */ /* 0x000fce0003fe0100 */
.L_x_12925:
[----:B------:R-:W2:Y:S01]  /*34d00*/  LDL R7, [R1+0x4e8] ;  /* 0x0004e80001077983 */ /* 0x000ea20000100800 */
[----:B------:R-:W1:Y:S01]  /*34d10*/  @P1 LDC R2, c[0x0][0x44c] ;  /* 0x00011300ff021b82 */ /* 0x000e620000000800 */
[----:B------:R-:W-:Y:S01]  /*34d20*/  VIADD R5, R5, 0x5f ;  /* 0x0000005f05057836 */ /* 0x000fe20000000000 */
[----:B------:R-:W-:Y:S01]  /*34d30*/  ULDC UR4, c[0x0][0xad4] ;  /* 0x0002b50000047ab9 */ /* 0x000fe20000000800 */
[----:B------:R-:W-:Y:S02]  /*34d40*/  IMAD.MOV.U32 R0, RZ, RZ, R8 ;  /* 0x000000ffff007224 */ /* 0x000fe400078e0008 */
[----:B------:R-:W-:-:S03]  /*34d50*/  IMAD.HI R5, R5, 0x2aaaaaab, RZ ;  /* 0x2aaaaaab05057827 */ /* 0x000fc600078e02ff */
[----:B------:R-:W3:Y:S01]  /*34d60*/  @P1 LDC R6, c[0x0][0x450] ;  /* 0x00011400ff061b82 */ /* 0x000ee20000000800 */
[----:B-1----:R-:W-:-:S05]  /*34d70*/  @P1 IMAD.HI.U32 R2, R8, R2, RZ ;  /* 0x0000000208021227 */ /* 0x002fca00078e00ff */
[----:B---3--:R-:W-:Y:S02]  /*34d80*/  @P1 SHF.R.U32.HI R0, RZ, R6, R2 ;  /* 0x00000006ff001219 */ /* 0x008fe40000011602 */
[----:B------:R-:W-:-:S03]  /*34d90*/  SHF.R.U32.HI R2, RZ, 0x1f, R5 ;  /* 0x0000001fff027819 */ /* 0x000fc60000011605 */
[----:B------:R-:W-:Y:S01]  /*34da0*/  IMAD.IADD R0, R17, 0x1, R0 ;  /* 0x0000000111007824 */ /* 0x000fe200078e0200 */
[----:B------:R-:W-:-:S03]  /*34db0*/  LEA.HI.SX32 R8, R5, R2, 0x1c ;  /* 0x0000000205087211 */ /* 0x000fc600078fe2ff */
[----:B------:R-:W-:Y:S02]  /*34dc0*/  VIADD R2, R0, -UR4 ;  /* 0x8000000400027c36 */ /* 0x000fe40008000000 */
        /* <DEDUP_REMOVED lines=13> */
.L_x_12931:
[----:B------:R-:W-:-:S13]  /*34ea0*/  ISETP.NE.AND P0, PT, R3, 0x1, PT ;  /* 0x000000010300780c */ /* 0x000fda0003f05270 */
[----:B------:R-:W1:Y:S02]  /*34eb0*/  @P0 LDC.64 R6, c[0x0][0xae0] ;  /* 0x0002b800ff060b82 */ /* 0x000e640000000a00 */
[----:B-1----:R-:W-:-:S05]  /*34ec0*/  @P0 IMAD.HI.U32 R6, R0, R6, RZ ;  /* 0x0000000600060227 */ /* 0x002fca00078e00ff */
[----:B------:R-:W-:-:S07]  /*34ed0*/  @P0 SHF.R.U32.HI R0, RZ, R7, R6 ;  /* 0x00000007ff000219 */ /* 0x000fce0000011606 */
.L_x_12932:
[----:B------:R-:W-:Y:S05]  /*34ee0*/  BSYNC B0 ;  /* 0x0000000000007941 */ /* 0x000fea0003800000 */
.L_x_12930:
[----:B------:R-:W-:-:S05]  /*34ef0*/  IMAD R0, R0, R3, RZ ;  /* 0x0000000300007224 */ /* 0x000fca00078e02ff */
[----:B------:R-:W-:-:S07]  /*34f00*/  VIMNMX R2, R2, R0, !PT ;  /* 0x0000000002027248 */ /* 0x000fce0007fe0100 */
.L_x_12929:
[----:B------:R-:W-:Y:S01]  /*34f10*/  IMAD.HI R2, R2, 0x2aaaaaab, RZ ;  /* 0x2aaaaaab02027827 */ /* 0x000fe200078e02ff */
[----:B------:R-:W-:Y:S01]  /*34f20*/  ISETP.NE.AND P1, PT, R4, RZ, PT ;  /* 0x000000ff0400720c */ /* 0x000fe20003f25270 */
[----:B------:R1:W-:Y:S01]  /*34f30*/  STL [R1+0x4ac], RZ ;  /* 0x0004acff01007387 */ /* 0x0003e20000100800 */
[----:B------:R-:W-:Y:S02]  /*34f40*/  BSSY B0, `(.L_x_12933) ;  /* 0x0000024000007945 */ /* 0x000fe40003800000 */
[----:B------:R-:W-:-:S04]  /*34f50*/  SHF.R.U32.HI R0, RZ, 0x1f, R2 ;  /* 0x0000001fff007819 */ /* 0x000fc80000011602 */
[----:B------:R-:W-:-:S04]  /*34f60*/  LEA.HI.SX32 R0, R2, R0, 0x1c ;  /* 0x0000000002007211 */ /* 0x000fc800078fe2ff */
[----:B------:R-:W-:Y:S01]  /*34f70*/  VIMNMX R9, RZ, R0, !PT ;  /* 0x00000000ff097248 */ /* 0x000fe20007fe0100 */
[----:B------:R-:W2:Y:S03]  /*34f80*/  @!P1 LDC R4, c[0x0][0xae8] ;  /* 0x0002ba00ff049b82 */ /* 0x000ea60000000800 */
        /* <DEDUP_REMOVED lines=31> */
.L_x_12934:
[----:B------:R-:W-:Y:S05]  /*35180*/  BSYNC B0 ;  /* 0x0000000000007941 */ /* 0x000fea0003800000 */
.L_x_12933:
        /* <DEDUP_REMOVED lines=16> */
[----:B------:R-:W1:Y:S08]  /*35290*/  FLO.U32 R0, UR4 ;  /* 0x0000000400007d00 */ /* 0x000e7000080e0000 */
[----:B------:R-:W2:Y:S01]  /*352a0*/  POPC R2, UR4 ;  /* 0x0000000400027d09 */ /* 0x000ea20008000000 */
[----:B-1----:R-:W-:-:S13]  /*352b0*/  ISETP.EQ.U32.AND P0, PT, R0, R3, PT ;  /* 0x000000030000720c */ /* 0x002fda0003f02070 */
[----:B--2---:R-:W2:Y:S01]  /*352c0*/  @P0 ATOMG.E.ADD.STRONG.GPU PT, R5, desc[UR42][R4.64], R2 ;  /* 0x00000002040509a8 */ /* 0x004ea200081ee1ea */
[----:B------:R-:W1:Y:S02]  /*352d0*/  S2R R3, SR_LTMASK ;  /* 0x0000000000037919 */ /* 0x000e640000003900 */
[----:B-1----:R-:W-:-:S06]  /*352e0*/  LOP3.LUT R3, R3, UR4, RZ, 0xc0, !PT ;  /* 0x0000000403037c12 */ /* 0x002fcc000f8ec0ff */
[----:B------:R-:W1:Y:S01]  /*352f0*/  POPC R3, R3 ;  /* 0x0000000300037309 */ /* 0x000e620000000000 */
[----:B--2---:R-:W1:Y:S02]  /*35300*/  SHFL.IDX PT, R0, R5, R0, 0x1f ;  /* 0x00001f0005007589 */ /* 0x004e6400000e0000 */
[----:B-1----:R-:W-:-:S05]  /*35310*/  IADD3 R0, R0, UR39, R3 ;  /* 0x0000002700007c10 */ /* 0x002fca000fffe003 */
[----:B------:R4:W-:Y:S01]  /*35320*/  STL [R1+0x460], R0 ;  /* 0x0004600001007387 */ /* 0x0009e20000100800 */
[----:B------:R-:W-:Y:S05]  /*35330*/  BRA `(.L_x_12937) ;  /* 0x0000004800a47947 */ /* 0x000fea0003800000 */
.L_x_12936:
        /* <DEDUP_REMOVED lines=20> */
.L_x_12939:
[----:B------:R-:W-:Y:S05]  /*35480*/  BSYNC B6 ;  /* 0x0000000000067941 */ /* 0x000fea0003800000 */
.L_x_12938:
        /* <DEDUP_REMOVED lines=20> */
.L_x_12942:
        /* <DEDUP_REMOVED lines=15> */
.L_x_12941:
[----:B------:R-:W-:Y:S05]  /*356c0*/  BSYNC B6 ;  /* 0x0000000000067941 */ /* 0x000fea0003800000 */
.L_x_12940:
        /* <DEDUP_REMOVED lines=24> */
.L_x_13130:
        /* <DEDUP_REMOVED lines=11> */
.L_x_13133:
        /* <DEDUP_REMOVED lines=24> */
.L_x_12946:
[----:B--2---:R-:W2:Y:S01]  /*35a80*/  LDL R2, [R1+0x478] ;  /* 0x0004780001027983 */ /* 0x004ea20000100800 */
[----:B---3--:R-:W-:Y:S01]  /*35a90*/  IMAD R0, R19, 0x8, R18 ;  /* 0x0000000813007824 */ /* 0x008fe200078e0212 */
[----:B--2---:R-:W-:-:S04]  /*35aa0*/  SHF.L.U32 R2, R2, 0x1f, RZ ;  /* 0x0000001f02027819 */ /* 0x004fc800000006ff */
[----:B------:R-:W2:Y:S02]  /*35ab0*/  SYNCS.PHASECHK.TRANS64.TRYWAIT P0, [R0+URZ+0x32440], R2 ;  /* 0x03244002000075a7 */ /* 0x000ea4000800017f */
[----:B--2---:R-:W-:Y:S05]  /*35ac0*/  @!P0 BRA `(.L_x_12947) ;  /* 0x0000007400208947 */ /* 0x004fea0003800000 */
.L_x_13134:
        /* <DEDUP_REMOVED lines=11> */
.L_x_12948:
        /* <DEDUP_REMOVED lines=24> */
.L_x_12944:
[----:B--2---:R-:W2:Y:S04]  /*35d00*/  LDL R2, [R1+0x46c] ;  /* 0x00046c0001027983 */ /* 0x004ea80000100800 */
[----:B------:R-:W4:Y:S01]  /*35d10*/  LDL R3, [R1+0x498] ;  /* 0x0004980001037983 */ /* 0x000f220000100800 */
[----:B------:R-:W-:Y:S05]  /*35d20*/  WARPSYNC.ALL ;  /* 0x0000000000007948 */ /* 0x000fea0003800000 */
[----:B------:R-:W-:Y:S01]  /*35d30*/  ULDC.64 UR4, c[0x0][0xaf8] ;  /* 0x0002be0000047ab9 */ /* 0x000fe20000000a00 */
[----:B---3--:R-:W-:Y:S01]  /*35d40*/  VIADD R0, R18, 0x18400 ;  /* 0x0001840012007836 */ /* 0x008fe20000000000 */
[----:B------:R-:W-:Y:S01]  /*35d50*/  BAR.SYNC.DEFER_BLOCKING 0x8, 0x180 ;  /* 0x0206000000007b1d */ /* 0x000fe20000010000 */
[----:B------:R-:W-:-:S03]  /*35d60*/  ISETP.NE.U32.AND P0, PT, RZ, UR4, PT ;  /* 0x00000004ff007c0c */ /* 0x000fc6000bf05070 */
[----:B------:R-:W-:Y:S02]  /*35d70*/  LOP3.LUT P1, RZ, R0, 0x3ff, RZ, 0xc0, !PT ;  /* 0x000003ff00ff7812 */ /* 0x000fe4000782c0ff */
[----:B------:R-:W-:Y:S01]  /*35d80*/  ISETP.NE.AND.EX P0, PT, RZ, UR5, PT, P0 ;  /* 0x00000005ff007c0c */ /* 0x000fe2000bf05300 */
[----:B------:R-:W-:Y:S01]  /*35d90*/  BSSY B6, `(.L_x_12949) ;  /* 0x0000019000067945 */ /* 0x000fe20003800000 */
[----:B--2---:R-:W-:-:S04]  /*35da0*/  SHF.R.S32.HI R0, RZ, 0x1f, R2 ;  /* 0x0000001fff007819 */ /* 0x004fc80000011402 */
[----:B------:R-:W-:Y:S02]  /*35db0*/  SEL R4, R0, RZ, !P0 ;  /* 0x000000ff00047207 */ /* 0x000fe40004000000 */
        /* <DEDUP_REMOVED lines=22> */
.L_x_12950:
[----:B------:R-:W-:Y:S05]  /*35f20*/  BSYNC B6 ;  /* 0x0000000000067941 */ /* 0x000fea0003800000 */
.L_x_12949:
        /* <DEDUP_REMOVED lines=64> */
[----:B--2---:R-:W-:-:S03]  /*36330*/  IMAD R0, R11, R7, RZ ;  /* 0x000000070b007224 */ /* 0x004fc600078e02ff */
[----:B------:R-:W-:Y:S01]  /*36340*/  SHFL.IDX PT, R7, R2, 0x1, 0x181f ;  /* 0x00381f0002077f89 */ /* 0x000fe200000e0000 */
[----:B---3--:R-:W-:-:S03]  /*36350*/  IMAD.IADD R10, R10, 0x1, R6 ;  /* 0x000000010a0a7824 */ /* 0x008fc600078e0206 */
[----:B------:R-:W2:Y:S01]  /*36360*/  SHFL.IDX PT, R6, R3, 0x1, 0x181f ;  /* 0x00381f0003067f89 */ /* 0x000ea200000e0000 */
[C---:B------:R-:W-:Y:S01]  /*36370*/  VIADD R11, R10.reuse, 0x10 ;  /* 0x000000100a0b7836 */ /* 0x040fe20000000000 */
[CC--:B------:R-:W-:Y:S02]  /*36380*/  ISETP.GE.AND P1, PT, R10.reuse, R0.reuse, PT ;  /* 0x000000000a00720c */ /* 0x0c0fe40003f26270 */
[----:B------:R-:W-:Y:S02]  /*36390*/  STL [R1+0x488], R10 ;  /* 0x0004880a01007387 */ /* 0x000fe40000100800 */
[----:B------:R-:W-:Y:S02]  /*363a0*/  ISETP.GE.AND P2, PT, R11, R0, PT ;  /* 0x000000000b00720c */ /* 0x000fe40003f46270 */
[----:B------:R3:W-:Y:S07]  /*363b0*/  STL [R1+0x4c0], R11 ;  /* 0x0004c00b01007387 */ /* 0x0007ee0000100800 */
[----:B0-----:R-:W-:Y:S01]  /*363c0*/  @!P1 LEA R5, P3, R9, R5, 0x1 ;  /* 0x0000000509059211 */ /* 0x001fe200078608ff */
[----:B---3--:R-:W-:-:S04]  /*363d0*/  VIADD R11, R10, 0x20 ;  /* 0x000000200a0b7836 */ /* 0x008fc80000000000 */
        /* <DEDUP_REMOVED lines=67> */
.L_x_13151:
        /* <DEDUP_REMOVED lines=12> */
.L_x_12952:
        /* <DEDUP_REMOVED lines=37> */
.L_x_12954:
[----:B------:R-:W-:Y:S05]  /*36b20*/  BSYNC B6 ;  /* 0x0000000000067941 */ /* 0x000fea0003800000 */
.L_x_12953:
        /* <DEDUP_REMOVED lines=144> */
[----:B------:R2:W3:Y:S04]  /*37430*/  SHFL.IDX PT, R6, R0, 0x7, 0x181f ;  /* 0x00f81f0000067f89 */ /* 0x0004e800000e0000 */
[----:B------:R2:W-:Y:S04]  /*37440*/  @!P4 LDGSTS.E.BYPASS.LTC128B.128 [R9+0x25400], desc[UR42][R4.64], !P3 ;  /* 0x254000000409cfae */ /* 0x0005e8000d901d6a */
[----:B------:R2:W-:Y:S04]  /*37450*/  @!P4 LDGSTS.E.BYPASS.LTC128B.128 [R9+0x29400], desc[UR42][R4.64+0x80], !P2 ;  /* 0x294000800409cfae */ /* 0x0005e8000d101d6a */
[----:B------:R2:W-:Y:S04]  /*37460*/  @!P4 LDGSTS.E.BYPASS.LTC128B.128 [R9+0x2d400], desc[UR42][R4.64+0x100], !P1 ;  /* 0x2d4001000409cfae */ /* 0x0005e8000c901d6a */
[----:B-1----:R2:W-:Y:S02]  /*37470*/  @!P4 LDGSTS.E.BYPASS.LTC128B.128 [R9+0x31400], desc[UR42][R4.64+0x180], !P0 ;  /* 0x314001800409cfae */ /* 0x0025e4000c101d6a */
.L_x_13169:
[----:B--2---:R-:W2:Y:S01]  /*37480*/  LDL.LU R0, [R1+0x4dc] ;  /* 0x0004dc0001007983 */ /* 0x004ea20000300800 */
[----:B------:R-:W-:Y:S01]  /*37490*/  BSSY B0, `(.L_x_12956) ;  /* 0x000000d000007945 */ /* 0x000fe20003800000 */
[----:B--2---:R-:W-:-:S13]  /*374a0*/  ISETP.GE.AND P4, PT, R0, R3, PT ;  /* 0x000000030000720c */ /* 0x004fda0003f86270 */
[----:B------:R-:W-:Y:S05]  /*374b0*/  @P4 BRA `(.L_x_12957) ;  /* 0x0000000000284947 */ /* 0x000fea0003800000 */
[----:B------:R-:W2:Y:S01]  /*374c0*/  LDL R0, [R1+0x474] ;  /* 0x0004740001007983 */ /* 0x000ea20000100800 */
[----:B------:R-:W-:-:S05]  /*374d0*/  LEA R2, P4, R8, R2, 0x1 ;  /* 0x0000000208027211 */ /* 0x000fca00078808ff */
[----:B---3--:R-:W-:-:S05]  /*374e0*/  IMAD.X R3, RZ, RZ, R6, P4 ;  /* 0x000000ffff037224 */ /* 0x008fca00020e0606 */
[----:B------:R-:W-:Y:S01]  /*374f0*/  @!PT LDS RZ, [RZ] ;  /* 0x00000000fffff984 */ /* 0x000fe20000000800 */
[----:B------:R-:W-:Y:S01]  /*37500*/  @!PT LDS RZ, [RZ] ;  /* 0x00000000fffff984 */ /* 0x000fe20000000800 */
[----:B------:R-:W-:Y:S01]  /*37510*/  @!PT LDS RZ, [RZ] ;  /* 0x00000000fffff984 */ /* 0x000fe20000000800 */
[----:B--2---:R1:W-:Y:S04]  /*37520*/  LDGSTS.E.BYPASS.LTC128B.128 [R0+0x25c00], desc[UR42][R2.64], !P3 ;  /* 0x25c0000002007fae */ /* 0x0043e8000d901d6a */
[----:B------:R1:W-:Y:S04]  /*37530*/  LDGSTS.E.BYPASS.LTC128B.128 [R0+0x29c00], desc[UR42][R2.64+0x80], !P2 ;  /* 0x29c0008002007fae */ /* 0x0003e8000d101d6a */
[----:B------:R1:W-:Y:S04]  /*37540*/  LDGSTS.E.BYPASS.LTC128B.128 [R0+0x2dc00], desc[UR42][R2.64+0x100], !P1 ;  /* 0x2dc0010002007fae */ /* 0x0003e8000c901d6a */
[----:B------:R1:W-:Y:S02]  /*37550*/  LDGSTS.E.BYPASS.LTC128B.128 [R0+0x31c00], desc[UR42][R2.64+0x180], !P0 ;  /* 0x31c0018002007fae */ /* 0x0003e4000c101d6a */
.L_x_12957:
[----:B------:R-:W-:Y:S05]  /*37560*/  BSYNC B0 ;  /* 0x0000000000007941 */ /* 0x000fea0003800000 */
.L_x_12956:
[----:B------:R-:W-:Y:S01]  /*37570*/  NOP ;  /* 0x0000000000007918 */ /* 0x000fe20000000000 */
[----:B------:R-:W-:-:S13]  /*37580*/  PLOP3.LUT P0, PT, PT, PT, PT, 0x80, 0x0 ;  /* 0x000000000000781c */ /* 0x000fda0003f0f070 */
.L_x_12958:
        /* <DEDUP_REMOVED lines=18> */
.L_x_13170:
[----:B------:R-:W-:Y:S05]  /*376b0*/  BSYNC B0 ;  /* 0x0000000000007941 */ /* 0x000fea0003800000 */
.L_x_12959:
[----:B------:R-:W2:Y:S01]  /*376c0*/  LDL R2, [R1+0x48c] ;  /* 0x00048c0001027983 */ /* 0x000ea20000100800 */
[----:B------:R-:W-:Y:S01]  /*376d0*/  BSSY B0, `(.L_x_12961) ;  /* 0x000005a000007945 */ /* 0x000fe20003800000 */
[----:B--2---:R-:W-:-:S13]  /*376e0*/  LOP3.LUT P0, RZ, R2, 0x1, RZ, 0xc0, !PT ;  /* 0x0000000102ff7812 */ /* 0x004fda000780c0ff */
[----:B------:R-:W-:Y:S05]  /*376f0*/  @!P0 BRA `(.L_x_12962) ;  /* 0x00000004005c8947 */ /* 0x000fea0003800000 */
[----:B0-----:R-:W1:Y:S01]  /*37700*/  LDL R4, [R1+0x478] ;  /* 0x0004780001047983 */ /* 0x001e620000100800 */
[----:B------:R-:W0:Y:S02]  /*37710*/  S2R R2, SR_TID.X ;  /* 0x0000000000027919 */ /* 0x000e240000002100 */
[----:B0-----:R-:W-:Y:S01]  /*37720*/  LOP3.LUT R3, R2, 0x7f, RZ, 0xc0, !PT ;  /* 0x0000007f02037812 */ /* 0x001fe200078ec0ff */
[----:B------:R-:W-:Y:S01]  /*37730*/  IMAD R2, R19, 0x8, R18 ;  /* 0x0000000813027824 */ /* 0x000fe200078e0212 */
[----:B------:R-:W-:Y:S02]  /*37740*/  BSSY B1, `(.L_x_12963) ;  /* 0x0000005000017945 */ /* 0x000fe40003800000 */
[----:B------:R-:W-:Y:S02]  /*37750*/  ISETP.NE.AND P1, PT, R3, RZ, PT ;  /* 0x000000ff0300720c */ /* 0x000fe40003f25270 */
[----:B-1----:R-:W-:-:S04]  /*37760*/  SHF.L.U32 R0, R4, 0x1f, RZ ;  /* 0x0000001f04007819 */ /* 0x002fc800000006ff */
[----:B------:R-:W0:Y:S02]  /*37770*/  SYNCS.PHASECHK.TRANS64.TRYWAIT P0, [R2+URZ+0x32460], R0 ;  /* 0x03246000020075a7 */ /* 0x000e24000800017f */
[----:B0-----:R-:W-:Y:S05]  /*37780*/  @!P0 BRA `(.L_x_12964) ;  /* 0x0000007000588947 */ /* 0x001fea0003800000 */
.L_x_13171:
[----:B------:R-:W-:Y:S05]  /*37790*/  BSYNC B1 ;  /* 0x0000000000017941 */ /* 0x000fea0003800000 */
.L_x_12963:
        /* <DEDUP_REMOVED lines=9> */
.L_x_12966:
[----:B------:R-:W-:Y:S05]  /*37830*/  BSYNC B1 ;  /* 0x0000000000017941 */ /* 0x000fea0003800000 */
.L_x_12965:
        /* <DEDUP_REMOVED lines=12> */
.L_x_12967:
        /* <DEDUP_REMOVED lines=15> */
.L_x_12968:
        /* <DEDUP_REMOVED lines=15> */
.L_x_12969:
        /* <DEDUP_REMOVED lines=15> */
.L_x_12970:
        /* <DEDUP_REMOVED lines=10> */
.L_x_12962:
[----:B------:R-:W-:Y:S05]  /*37c70*/  BSYNC B0 ;  /* 0x0000000000007941 */ /* 0x000fea0003800000 */
.L_x_12961:
[----:B0-----:R-:W1:Y:S04]  /*37c80*/  LDL R4, [R1+0x4b0] ;  /* 0x0004b00001047983 */ /* 0x001e680000100800 */
[----:B------:R-:W2:Y:S01]  /*37c90*/  LDL R5, [R1+0x484] ;  /* 0x0004840001057983 */ /* 0x000ea20000100800 */
[----:B------:R-:W-:Y:S01]  /*37ca0*/  BSSY B0, `(.L_x_12971) ;  /* 0x00001f8000007945 */ /* 0x000fe20003800000 */
[----:B-1----:R-:W-:-:S05]  /*37cb0*/  VIADD R0, R4, 0xfffffffe ;  /* 0xfffffffe04007836 */ /* 0x002fca0000000000 */
[----:B--2---:R-:W-:-:S13]  /*37cc0*/  ISETP.GE.AND P0, PT, R0, R5, PT ;  /* 0x000000050000720c */ /* 0x004fda0003f06270 */
[----:B------:R-:W-:Y:S05]  /*37cd0*/  @!P0 BRA `(.L_x_12972) ;  /* 0x0000001c00d08947 */ /* 0x000fea0003800000 */
[----:B------:R-:W2:Y:S04]  /*37ce0*/  LDL.LU R9, [R1+0x4e4] ;  /* 0x0004e40001097983 */ /* 0x000ea80000300800 */
[----:B------:R-:W4:Y:S04]  /*37cf0*/  LDL.LU R8, [R1+0x4ac] ;  /* 0x0004ac0001087983 */ /* 0x000f280000300800 */
[----:B------:R-:W5:Y:S04]  /*37d00*/  LDL.LU R7, [R1+0x4ec] ;  /* 0x0004ec0001077983 */ /* 0x000f680000300800 */
[----:B---3--:R-:W3:Y:S04]  /*37d10*/  LDL.LU R6, [R1+0x4a8] ;  /* 0x0004a80001067983 */ /* 0x008ee80000300800 */
[----:B------:R-:W3:Y:S01]  /*37d20*/  LDL.LU R4, [R1+0x4e8] ;  /* 0x0004e80001047983 */ /* 0x000ee20000300800 */
[----:B------:R-:W-:Y:S01]  /*37d30*/  BSSY B2, `(.L_x_12973) ;  /* 0x00000ad000027945 */ /* 0x000fe20003800000 */
[----:B--2---:R-:W-:-:S04]  /*37d40*/  VIADD R3, R9, 0x1 ;  /* 0x0000000109037836 */ /* 0x004fc80000000000 */
[----:B----4-:R-:W-:Y:S01]  /*37d50*/  IMAD R3, R3, R8, RZ ;  /* 0x0000000803037224 */ /* 0x010fe200078e02ff */
[----:B------:R-:W-:Y:S02]  /*37d60*/  LOP3.LUT R8, RZ, R5, RZ, 0x33, !PT ;  /* 0x00000005ff087212 */ /* 0x000fe400078e33ff */
[----:B-----5:R-:W-:Y:S02]  /*37d70*/  LOP3.LUT R2, RZ, R7, RZ, 0x33, !PT ;  /* 0x00000007ff027212 */ /* 0x020fe400078e33ff */
[----:B------:R-:W-:-:S04]  /*37d80*/  LOP3.LUT R3, RZ, R3, RZ, 0x33, !PT ;  /* 0x00000003ff037212 */ /* 0x000fc800078e33ff */
[----:B---3--:R-:W-:Y:S02]  /*37d90*/  VIADDMNMX R2, R3, -R6, R2, !PT ;  /* 0x8000000603027246 */ /* 0x008fe40007800102 */
        /* <DEDUP_REMOVED lines=42> */
.L_x_12977:
        /* <DEDUP_REMOVED lines=8> */
.L_x_13172:
[----:B------:R-:W-:Y:S05]  /*380c0*/  BSYNC B3 ;  /* 0x0000000000037941 */ /* 0x000fea0003800000 */
.L_x_12978:
        /* <DEDUP_REMOVED lines=9> */
.L_x_12981:
[----:B------:R-:W-:Y:S05]  /*38160*/  BSYNC B3 ;  /* 0x0000000000037941 */ /* 0x000fea0003800000 */
.L_x_12980:
        /* <DEDUP_REMOVED lines=12> */
.L_x_12982:
        /* <DEDUP_REMOVED lines=13> */
.L_x_13173:
[----:B------:R-:W-:Y:S05]  /*38300*/  BSYNC B3 ;  /* 0x0000000000037941 */ /* 0x000fea0003800000 */
.L_x_12983:
        /* <DEDUP_REMOVED lines=11> */
.L_x_12986:
[----:B------:R-:W-:Y:S05]  /*383c0*/  BSYNC B3 ;  /* 0x0000000000037941 */ /* 0x000fea0003800000 */
.L_x_12985:
        /* <DEDUP_REMOVED lines=9> */
.L_x_12987:
        /* <DEDUP_REMOVED lines=15> */
.L_x_12988:
        /* <DEDUP_REMOVED lines=15> */
.L_x_12989:
        /* <DEDUP_REMOVED lines=15> */
.L_x_12990:
        /* <DEDUP_REMOVED lines=10> */
.L_x_12976:
[----:B------:R-:W-:Y:S05]  /*387d0*/  BSYNC B1 ;  /* 0x0000000000017941 */ /* 0x000fea0003800000 */
.L_x_12975:
[----:B------:R-:W2:Y:S02]  /*387e0*/  LDL.LU R5, [R1+0x4b0] ;  /* 0x0004b00001057983 */ /* 0x000ea40000300800 */
[----:B--2---:R-:W-:-:S07]  /*387f0*/  VIADD R0, R5, 0xfffffffd ;  /* 0xfffffffd05007836 */ /* 0x004fce0000000000 */
.L_x_12974:
[----:B------:R-:W-:Y:S05]  /*38800*/  BSYNC B2 ;  /* 0x0000000000027941 */ /* 0x000fea0003800000 */
.L_x_12973:
[----:B------:R-:W-:-:S05]  /*38810*/  VIADD R8, R8, 0xfffffffe ;  /* 0xfffffffe08087836 */ /* 0x000fca0000000000 */
[----:B------:R-:W-:-:S13]  /*38820*/  ISETP.NE.AND P0, PT, R8, R4, PT ;  /* 0x000000040800720c */ /* 0x000fda0003f05270 */
[----:B------:R-:W-:Y:S05]  /*38830*/  @!P0 BRA `(.L_x_12972) ;  /* 0x0000001000f88947 */ /* 0x000fea0003800000 */
.L_x_13023:
        /* <DEDUP_REMOVED lines=35> */
.L_x_12993:
        /* <DEDUP_REMOVED lines=8> */
.L_x_13174:
[----:B------:R-:W-:Y:S05]  /*38af0*/  BSYNC B2 ;  /* 0x0000000000027941 */ /* 0x000fea0003800000 */
.L_x_12994:
        /* <DEDUP_REMOVED lines=9> */
.L_x_12997:
[----:B------:R-:W-:Y:S05]  /*38b90*/  BSYNC B2 ;  /* 0x0000000000027941 */ /* 0x000fea0003800000 */
.L_x_12996:
        /* <DEDUP_REMOVED lines=12> */
.L_x_12998:
        /* <DEDUP_REMOVED lines=13> */
.L_x_13175:
[----:B------:R-:W-:Y:S05]  /*38d30*/  BSYNC B2 ;  /* 0x0000000000027941 */ /* 0x000fea0003800000 */
.L_x_12999:
        /* <DEDUP_REMOVED lines=11> */
.L_x_13002:
[----:B------:R-:W-:Y:S05]  /*38df0*/  BSYNC B2 ;  /* 0x0000000000027941 */ /* 0x000fea0003800000 */
.L_x_13001:
        /* <DEDUP_REMOVED lines=9> */
.L_x_13003:
        /* <DEDUP_REMOVED lines=15> */
.L_x_13004:
        /* <DEDUP_REMOVED lines=15> */
.L_x_13005:
        /* <DEDUP_REMOVED lines=15> */
.L_x_13006:
        /* <DEDUP_REMOVED lines=10> */
.L_x_12992:
[----:B------:R-:W-:Y:S05]  /*39200*/  BSYNC B1 ;  /* 0x0000000000017941 */ /* 0x000fea0003800000 */
.L_x_12991:
        /* <DEDUP_REMOVED lines=35> */
.L_x_13009:
        /* <DEDUP_REMOVED lines=8> */
.L_x_13176:
[----:B------:R-:W-:Y:S05]  /*394c0*/  BSYNC B2 ;  /* 0x0000000000027941 */ /* 0x000fea0003800000 */
.L_x_13010:
        /* <DEDUP_REMOVED lines=9> */
.L_x_13013:
[----:B------:R-:W-:Y:S05]  /*39560*/  BSYNC B2 ;  /* 0x0000000000027941 */ /* 0x000fea0003800000 */
.L_x_13012:
        /* <DEDUP_REMOVED lines=12> */
.L_x_13014:
        /* <DEDUP_REMOVED lines=13> */
.L_x_13177:
[----:B------:R-:W-:Y:S05]  /*39700*/  BSYNC B2 ;  /* 0x0000000000027941 */ /* 0x000fea0003800000 */
.L_x_13015:
        /* <DEDUP_REMOVED lines=11> */
.L_x_13018:
[----:B------:R-:W-:Y:S05]  /*397c0*/  BSYNC B2 ;  /* 0x0000000000027941 */ /* 0x000fea0003800000 */
.L_x_13017:
        /* <DEDUP_REMOVED lines=9> */
.L_x_13019:
        /* <DEDUP_REMOVED lines=15> */
.L_x_13020:
        /* <DEDUP_REMOVED lines=15> */
.L_x_13021:
        /* <DEDUP_REMOVED lines=15> */
.L_x_13022:
        /* <DEDUP_REMOVED lines=10> */
.L_x_13008:
[----:B------:R-:W-:Y:S05]  /*39bd0*/  BSYNC B1 ;  /* 0x0000000000017941 */ /* 0x000fea0003800000 */
.L_x_13007:
[----:B------:R-:W2:Y:S01]  /*39be0*/  LDL R5, [R1+0x484] ;  /* 0x0004840001057983 */ /* 0x000ea20000100800 */
[----:B------:R-:W-:Y:S01]  /*39bf0*/  VIADD R0, R0, 0xfffffffe ;  /* 0xfffffffe00007836 */ /* 0x000fe20000000000 */
[----:B--2---:R-:W-:-:S13]  /*39c00*/  ISETP.GT.AND P0, PT, R6, R5, PT ;  /* 0x000000050600720c */ /* 0x004fda0003f04270 */
[----:B------:R-:W-:Y:S05]  /*39c10*/  @P0 BRA `(.L_x_13023) ;  /* 0xffffffec00080947 */ /* 0x000fea000383ffff */
.L_x_12972:
[----:B------:R-:W-:Y:S05]  /*39c20*/  BSYNC B0 ;  /* 0x0000000000007941 */ /* 0x000fea0003800000 */
.L_x_12971:
[----:B------:R-:W0:Y:S02]  /*39c30*/  S2R R2, SR_TID.X ;  /* 0x0000000000027919 */ /* 0x000e240000002100 */
[----:B0-----:R-:W-:Y:S02]  /*39c40*/  LOP3.LUT R3, R2, 0x7f, RZ, 0xc0, !PT ;  /* 0x0000007f02037812 */ /* 0x001fe400078ec0ff */
[----:B------:R-:W2:Y:S01]  /*39c50*/  LDL.LU R2, [R1+0x478] ;  /* 0x0004780001027983 */ /* 0x000ea20000300800 */
[----:B------:R-:W-:Y:S01]  /*39c60*/  VIADD R19, R19, 0x1 ;  /* 0x0000000113137836 */ /* 0x000fe20000000000 */
[----:B------:R-:W-:Y:S01]  /*39c70*/  ISETP.NE.AND P1, PT, R3, RZ, PT ;  /* 0x000000ff0300720c */ /* 0x000fe20003f25270 */
[----:B------:R-:W-:Y:S03]  /*39c80*/  BSSY B0, `(.L_x_13024) ;  /* 0x0000013000007945 */ /* 0x000fe60003800000 */
[----:B------:R-:W-:-:S04]  /*39c90*/  ISETP.NE.AND P0, PT, R19, 0x2, PT ;  /* 0x000000021300780c */ /* 0x000fc80003f05270 */
[----:B------:R-:W-:-:S04]  /*39ca0*/  SEL R0, RZ, 0x1, P0 ;  /* 0x00000001ff007807 */ /* 0x000fc80000000000 */
[----:B--2---:R-:W-:-:S05]  /*39cb0*/  LOP3.LUT R2, R2, R0, RZ, 0x3c, !PT ;  /* 0x0000000002027212 */ /* 0x004fca00078e3cff */
[----:B------:R0:W-:Y:S01]  /*39cc0*/  STL [R1+0x478], R2 ;  /* 0x0004780201007387 */ /* 0x0001e20000100800 */
[----:B------:R-:W-:Y:S05]  /*39cd0*/  @P1 BRA `(.L_x_13025) ;  /* 0x0000000000341947 */ /* 0x000fea0003800000 */
[----:B------:R-:W1:Y:S01]  /*39ce0*/  S2R R3, SR_LANEID ;  /* 0x0000000000037919 */ /* 0x000e620000000000 */
[----:B------:R-:W-:Y:S01]  /*39cf0*/  VOTEU.ANY UR4, UPT, PT ;  /* 0x0000000000047886 */ /* 0x000fe200038e0100 */
[----:B------:R-:W2:Y:S01]  /*39d00*/  LDC.64 R4, c[0x0][0xd60] ;  /* 0x00035800ff047b82 */ /* 0x000ea20000000a00 */
[----:B------:R-:W1:Y:S08]  /*39d10*/  FLO.U32 R0, UR4 ;  /* 0x0000000400007d00 */ /* 0x000e7000080e0000 */
[----:B0-----:R-:W2:Y:S01]  /*39d20*/  POPC R2, UR4 ;  /* 0x0000000400027d09 */ /* 0x001ea20008000000 */
[----:B-1----:R-:W-:-:S13]  /*39d30*/  ISETP.EQ.U32.AND P1, PT, R0, R3, PT ;  /* 0x000000030000720c */ /* 0x002fda0003f22070 */
[----:B--2---:R-:W2:Y:S01]  /*39d40*/  @P1 ATOMG.E.ADD.STRONG.GPU PT, R5, desc[UR42][R4.64], R2 ;  /* 0x00000002040519a8 */ /* 0x004ea200081ee1ea */
[----:B------:R-:W0:Y:S02]  /*39d50*/  S2R R3, SR_LTMASK ;  /* 0x0000000000037919 */ /* 0x000e240000003900 */
[----:B0-----:R-:W-:-:S06]  /*39d60*/  LOP3.LUT R3, R3, UR4, RZ, 0xc0, !PT ;  /* 0x0000000403037c12 */ /* 0x001fcc000f8ec0ff */
[----:B------:R-:W0:Y:S01]  /*39d70*/  POPC R3, R3 ;  /* 0x0000000300037309 */ /* 0x000e220000000000 */
[----:B--2---:R-:W0:Y:S02]  /*39d80*/  SHFL.IDX PT, R0, R5, R0, 0x1f ;  /* 0x00001f0005007589 */ /* 0x004e2400000e0000 */
[----:B0-----:R-:W-:-:S05]  /*39d90*/  IADD3 R0, R0, UR39, R3 ;  /* 0x0000002700007c10 */ /* 0x001fca000fffe003 */
[----:B------:R1:W-:Y:S02]  /*39da0*/  STL [R1+0x460], R0 ;  /* 0x0004600001007387 */ /* 0x0003e40000100800 */
.L_x_13025:
[----:B------:R-:W-:Y:S05]  /*39db0*/  BSYNC B0 ;  /* 0x0000000000007941 */ /* 0x000fea0003800000 */
.L_x_13024:
[----:B------:R-:W-:-:S07]  /*39dc0*/  SEL R19, R19, RZ, P0 ;  /* 0x000000ff13137207 */ /* 0x000fce0000000000 */
.L_x_12937:
[----:B------:R-:W-:Y:S05]  /*39dd0*/  BSYNC B7 ;  /* 0x0000000000077941 */ /* 0x000fea0003800000 */
.L_x_12935:
[----:B-1--4-:R-:W4:Y:S02]  /*39de0*/  LDL R0, [R1+0x48c] ;  /* 0x00048c0001007983 */ /* 0x012f240000100800 */
[----:B----4-:R-:W-:-:S13]  /*39df0*/  LOP3.LUT P0, RZ, R0, 0x40, RZ, 0xc0, !PT ;  /* 0x0000004000ff7812 */ /* 0x010fda000780c0ff */
[----:B------:R-:W-:Y:S05]  /*39e00*/  @!P0 BRA `(.L_x_13026) ;  /* 0x0000000000288947 */ /* 0x000fea0003800000 */
[----:B------:R-:W-:Y:S05]  /*39e10*/  WARPSYNC.ALL ;  /* 0x0000000000007948 */ /* 0x000fea0003800000 */
[----:B------:R-:W1:Y:S08]  /*39e20*/  S2UR UR5, SR_CgaCtaId ;  /* 0x00000000000579c3 */ /* 0x000e700000008800 */
[----:B------:R-:W-:Y:S06]  /*39e30*/  BAR.SYNC.DEFER_BLOCKING 0x5, 0x180 ;  /* 0x0146000000007b1d */ /* 0x000fec0000010000 */
[----:B------:R-:W-:-:S02]  /*39e40*/  UMOV UR4, 0x400 ;  /* 0x0000040000047882 */ /* 0x000fc40000000000 */
[----:B-1----:R-:W-:-:S06]  /*39e50*/  ULEA UR4, UR5, UR4, 0x18 ;  /* 0x0000000405047291 */ /* 0x002fcc000f8ec03f */
[----:B------:R-:W-:-:S05]  /*39e60*/  IMAD.U32 R18, RZ, RZ, UR4 ;  /* 0x00000004ff127e24 */ /* 0x000fca000f8e00ff */
[----:B--23--:R-:W1:Y:S04]  /*39e70*/  LDS.128 R4, [R18+0x324d0] ;  /* 0x0324d00012047984 */ /* 0x00ce680000000c00 */
[----:B-1----:R1:W-:Y:S01]  /*39e80*/  STL.128 [R1+0x460], R4 ;  /* 0x0004600401007387 */ /* 0x0023e20000100c00 */
[----:B------:R-:W-:Y:S06]  /*39e90*/  BAR.ARV 0x4, 0x180 ;  /* 0x0106000000007b1d */ /* 0x000fec0000002000 */
[----:B------:R-:W-:Y:S05]  /*39ea0*/  BRA `(.L_x_13027) ;  /* 0x0000001000347947 */ /* 0x000fea0003800000 */
.L_x_13026:
[----:B------:R-:W1:Y:S01]  /*39eb0*/  S2R R0, SR_TID.X ;  /* 0x0000000000007919 */ /* 0x000e620000002100 */
[----:B------:R-:W-:Y:S01]  /*39ec0*/  UMOV UR4, 0xffffffff ;  /* 0xffffffff00047882 */ /* 0x000fe20000000000 */
[----:B-1----:R-:W-:-:S04]  /*39ed0*/  LOP3.LUT R16, R0, 0x1f, RZ, 0xc0, !PT ;  /* 0x0000001f00107812 */ /* 0x002fc800078ec0ff */
[----:B------:R-:W-:Y:S01]  /*39ee0*/  ISETP.NE.AND P0, PT, R16, 0x1f, PT ;  /* 0x0000001f1000780c */ /* 0x000fe20003f05270 */
[----:B------:R-:W-:-:S12]  /*39ef0*/  BRA.DIV UR4, `(.L_x_13028) ;  /* 0x0000004e04087947 */ /* 0x000fd8000b800000 */
[----:B------:R-:W4:Y:S01]  /*39f00*/  LDL R3, [R1+0x46c] ;  /* 0x00046c0001037983 */ /* 0x000f220000100800 */
[----:B------:R-:W-:-:S03]  /*39f10*/  ULDC UR4, c[0x0][0xd3c] ;  /* 0x00034f0000047ab9 */ /* 0x000fc60000000800 */
[----:B0-----:R-:W5:Y:S01]  /*39f20*/  LDL.LU R2, [R1+0x460] ;  /* 0x0004600001027983 */ /* 0x001f620000300800 */
[----:B----4-:R-:W-:-:S05]  /*39f30*/  IMAD.IADD R0, R3, 0x1, R16 ;  /* 0x0000000103007824 */ /* 0x010fca00078e0210 */
[----:B------:R-:W-:Y:S01]  /*39f40*/  ISETP.GE.OR P1, PT, R0, UR4, !P0 ;  /* 0x0000000400007c0c */ /* 0x000fe2000c726670 */
[----:B-----5:R-:W-:-:S12]  /*39f50*/  IMAD.MOV.U32 R10, RZ, RZ, R2 ;  /* 0x000000ffff0a7224 */ /* 0x020fd800078e0002 */
[----:B------:R-:W0:Y:S08]  /*39f60*/  @!P1 LDC.64 R2, c[0x0][0xd80] ;  /* 0x00036000ff029b82 */ /* 0x000e300000000a00 */
[----:B---3--:R-:W1:Y:S01]  /*39f70*/  @!P1 LDC.64 R6, c[0x0][0xd78] ;  /* 0x00035e00ff069b82 */ /* 0x008e620000000a00 */
[----:B0-----:R-:W-:-:S05]  /*39f80*/  @!P1 IMAD.WIDE R2, R0, 0x4, R2 ;  /* 0x0000000400029825 */ /* 0x001fca00078e0202 */
[----:B------:R1:W3:Y:S02]  /*39f90*/  @!P1 LDG.E R8, desc[UR42][R2.64] ;  /* 0x0000002a02089981 */ /* 0x0002e4000c1e1900 */
[----:B-1----:R-:W-:-:S06]  /*39fa0*/  @!P1 IMAD.WIDE R2, R0, 0x4, R6 ;  /* 0x0000000400029825 */ /* 0x002fcc00078e0206 */
[----:B------:R-:W4:Y:S01]  /*39fb0*/  @!P1 LDG.E R2, desc[UR42][R2.64] ;  /* 0x0000002a02029981 */ /* 0x000f22000c1e1900 */
[----:B--2---:R-:W-:Y:S02]  /*39fc0*/  IMAD.MOV.U32 R4, RZ, RZ, RZ ;  /* 0x000000ffff047224 */ /* 0x004fe400078e00ff */
[----:B------:R-:W-:Y:S01]  /*39fd0*/  IMAD.MOV.U32 R6, RZ, RZ, RZ ;  /* 0x000000ffff067224 */ /* 0x000fe200078e00ff */
[C---:B------:R-:W-:Y:S02]  /*39fe0*/  ISETP.GE.U32.AND P2, PT, R16.reuse, 0x2, PT ;  /* 0x000000021000780c */ /* 0x040fe40003f46070 */
[C---:B------:R-:W-:Y:S02]  /*39ff0*/  ISETP.GE.U32.AND P3, PT, R16.reuse, 0x4, PT ;  /* 0x000000041000780c */ /* 0x040fe40003f66070 */
[C---:B------:R-:W-:Y:S02]  /*3a000*/  ISETP.GE.U32.AND P4, PT, R16.reuse, 0x8, PT ;  /* 0x000000081000780c */ /* 0x040fe40003f86070 */
[----:B------:R-:W-:Y:S01]  /*3a010*/  ISETP.GE.U32.AND P5, PT, R16, 0x10, PT ;  /* 0x000000101000780c */ /* 0x000fe20003fa6070 */
[----:B------:R-:W-:Y:S04]  /*3a020*/  SHFL.IDX PT, R5, R10, RZ, 0x1f ;  /* 0x00001fff0a057589 */ /* 0x000fe800000e0000 */
[----:B------:R-:W-:Y:S01]  /*3a030*/  SHFL.IDX PT, R0, R10, 0x1, 0x1f ;  /* 0x00201f000a007f89 */ /* 0x000fe200000e0000 */
[----:B---3--:R-:W-:-:S02]  /*3a040*/  @!P1 IMAD.MOV.U32 R4, RZ, RZ, R8 ;  /* 0x000000ffff049224 */ /* 0x008fc400078e0008 */
[----:B----4-:R-:W-:-:S04]  /*3a050*/  @!P1 IMAD.MOV.U32 R6, RZ, RZ, R2 ;  /* 0x000000ffff069224 */ /* 0x010fc800078e0002 */
        /* <DEDUP_REMOVED lines=19> */
.L_x_13187:
[----:B------:R-:W-:Y:S02]  /*3a190*/  ULDC UR4, c[0x0][0xd38] ;  /* 0x00034e0000047ab9 */ /* 0x000fe40000000800 */
[----:B------:R-:W-:-:S04]  /*3a1a0*/  IMAD.U32 R2, RZ, RZ, UR4 ;  /* 0x00000004ff027e24 */ /* 0x000fc8000f8e00ff */
[----:B-1----:R-:W-:-:S04]  /*3a1b0*/  IMAD R9, R9, R2, RZ ;  /* 0x0000000209097224 */ /* 0x002fc800078e02ff */
[----:B------:R-:W-:-:S05]  /*3a1c0*/  IMAD.IADD R0, R0, 0x1, R9 ;  /* 0x0000000100007824 */ /* 0x000fca00078e0209 */
[----:B------:R-:W-:-:S13]  /*3a1d0*/  ISETP.GT.AND P6, PT, R0, R5, PT ;  /* 0x000000050000720c */ /* 0x000fda0003fc4270 */
[----:B------:R-:W-:Y:S05]  /*3a1e0*/  @P6 BRA `(.L_x_13029) ;  /* 0x0000000000ac6947 */ /* 0x000fea0003800000 */
.L_x_13032:
        /* <DEDUP_REMOVED lines=37> */
.L_x_13195:
[----:B------:R-:W-:Y:S02]  /*3a440*/  ULDC UR4, c[0x0][0xd38] ;  /* 0x00034e0000047ab9 */ /* 0x000fe40000000800 */
[----:B------:R-:W-:-:S04]  /*3a450*/  IMAD.U32 R2, RZ, RZ, UR4 ;  /* 0x00000004ff027e24 */ /* 0x000fc8000f8e00ff */
[----:B-1----:R-:W-:-:S04]  /*3a460*/  IMAD R9, R9, R2, RZ ;  /* 0x0000000209097224 */ /* 0x002fc800078e02ff */
[----:B------:R-:W-:-:S05]  /*3a470*/  IMAD.IADD R0, R9, 0x1, R0 ;  /* 0x0000000109007824 */ /* 0x000fca00078e0200 */
[----:B------:R-:W-:-:S13]  /*3a480*/  ISETP.GT.AND P6, PT, R0, R5, PT ;  /* 0x000000050000720c */ /* 0x000fda0003fc4270 */
[----:B------:R-:W-:Y:S05]  /*3a490*/  @!P6 BRA `(.L_x_13032) ;  /* 0xfffffffc0054e947 */ /* 0x000fea000383ffff */
.L_x_13029:
        /* <DEDUP_REMOVED lines=12> */
.L_x_13200:
[----:B------:R-:W-:-:S13]  /*3a560*/  ISETP.NE.AND P0, PT, R0, RZ, PT ;  /* 0x000000ff0000720c */ /* 0x000fda0003f05270 */
[----:B------:R-:W-:Y:S05]  /*3a570*/  @!P0 BRA `(.L_x_13034) ;  /* 0x0000000000148947 */ /* 0x000fea0003800000 */
[----:B------:R-:W-:Y:S01]  /*3a580*/  UMOV UR4, 0xffffffff ;  /* 0xffffffff00047882 */ /* 0x000fe20000000000 */
[----:B-1----:R-:W-:Y:S02]  /*3a590*/  VIADD R3, R3, 0xffffffff ;  /* 0xffffffff03037836 */ /* 0x002fe40000000000 */
[----:B------:R-:W-:Y:S05]  /*3a5a0*/  BRA.DIV UR4, `(.L_x_13035) ;  /* 0x0000004e04fc7947 */ /* 0x000fea000b800000 */
[----:B------:R1:W3:Y:S02]  /*3a5b0*/  SHFL.IDX PT, R3, R7, R3, 0x1f ;  /* 0x00001f0307037589 */ /* 0x0002e400000e0000 */
.L_x_13203:
[----:B---3--:R-:W-:-:S07]  /*3a5c0*/  IMAD.MOV.U32 R8, RZ, RZ, R3 ;  /* 0x000000ffff087224 */ /* 0x008fce00078e0003 */
.L_x_13034:
[----:B------:R-:W-:Y:S01]  /*3a5d0*/  ISETP.NE.AND P0, PT, R6, 0x1, PT ;  /* 0x000000010600780c */ /* 0x000fe20003f05270 */
[----:B------:R-:W-:-:S05]  /*3a5e0*/  IMAD R0, R8, R2, R9 ;  /* 0x0000000208007224 */ /* 0x000fca00078e0209 */
[----:B------:R3:W-:Y:S02]  /*3a5f0*/  STL [R1+0x460], R0 ;  /* 0x0004600001007387 */ /* 0x0007e40000100800 */
[----:B---3--:R-:W-:-:S05]  /*3a600*/  IMAD.IADD R0, R5, 0x1, -R0 ;  /* 0x0000000105007824 */ /* 0x008fca00078e0a00 */
[----:B------:R-:W-:Y:S05]  /*3a610*/  @!P0 BRA `(.L_x_13036) ;  /* 0x0000000000e48947 */ /* 0x000fea0003800000 */
[----:B------:R-:W-:-:S04]  /*3a620*/  IABS R5, R4 ;  /* 0x0000000400057213 */ /* 0x000fc80000000000 */
[----:B------:R-:W3:Y:S08]  /*3a630*/  I2F.RP R2, R5 ;  /* 0x0000000500027306 */ /* 0x000ef00000209400 */
[----:B---3--:R-:W3:Y:S02]  /*3a640*/  MUFU.RCP R2, R2 ;  /* 0x0000000200027308 */ /* 0x008ee40000001000 */
[----:B---3--:R-:W-:-:S06]  /*3a650*/  VIADD R2, R2, 0xffffffe ;  /* 0x0ffffffe02027836 */ /* 0x008fcc0000000000 */
        /* <DEDUP_REMOVED lines=53> */
.L_x_13036:
[----:B-1----:R-:W3:Y:S01]  /*3a9b0*/  LDL R3, [R1+0x46c] ;  /* 0x00046c0001037983 */ /* 0x002ee20000100800 */
        /* <DEDUP_REMOVED lines=62> */
.L_x_13037:
[----:B------:R-:W-:-:S05]  /*3ada0*/  LOP3.LUT R0, RZ, R0, RZ, 0x33, !PT ;  /* 0x00000000ff007212 */ /* 0x000fca00078e33ff */
[----:B------:R-:W-:-:S05]  /*3adb0*/  IMAD.IADD R0, R4, 0x1, R0 ;  /* 0x0000000104007824 */ /* 0x000fca00078e0200 */
[----:B------:R3:W-:Y:S01]  /*3adc0*/  STL [R1+0x464], R0 ;  /* 0x0004640001007387 */ /* 0x0007e20000100800 */
[----:B------:R-:W-:Y:S05]  /*3add0*/  BRA `(.L_x_13038) ;  /* 0x0000000000287947 */ /* 0x000fea0003800000 */
.L_x_13030:
        /* <DEDUP_REMOVED lines=10> */
.L_x_13038:
        /* <DEDUP_REMOVED lines=16> */
.L_x_13027:
[----:B------:R-:W2:Y:S01]  /*3af80*/  LDL R0, [R1+0x46c] ;  /* 0x00046c0001007983 */ /* 0x000ea20000100800 */
[----:B------:R-:W-:Y:S02]  /*3af90*/  ULDC UR4, c[0x0][0xd3c] ;  /* 0x00034f0000047ab9 */ /* 0x000fe40000000800 */
[----:B--2---:R-:W-:-:S13]  /*3afa0*/  ISETP.GE.AND P0, PT, R0, UR4, PT ;  /* 0x0000000400007c0c */ /* 0x004fda000bf06270 */
[----:B------:R-:W-:Y:S05]  /*3afb0*/  @!P0 BRA `(.L_x_13039) ;  /* 0xffffff7800b88947 */ /* 0x000fea000383ffff */
[----:B------:R-:W-:Y:S05]  /*3afc0*/  BSYNC B8 ;  /* 0x0000000000087941 */ /* 0x000fea0003800000 */
.L_x_12873:
[----:B---3--:R-:W2:Y:S01]  /*3afd0*/  LDL.LU R0, [R1+0x4e0] ;  /* 0x0004e00001007983 */ /* 0x008ea20000300800 */
        /* <DEDUP_REMOVED lines=11> */
.L_x_13204:
[----:B------:R-:W-:Y:S05]  /*3b090*/  BSYNC B0 ;  /* 0x0000000000007941 */ /* 0x000fea0003800000 */
.L_x_13040:
[----:B------:R-:W-:-:S03]  /*3b0a0*/  UMOV UR4, 0xffffffff ;  /* 0xffffffff00047882 */ /* 0x000fc60000000000 */
[----:B------:R-:W-:Y:S05]  /*3b0b0*/  BRA.DIV UR4, `(.L_x_13042) ;  /* 0x0000004604787947 */ /* 0x000fea000b800000 */
[----:B------:R-:W1:Y:S02]  /*3b0c0*/  S2R R2, SR_TID.X ;  /* 0x0000000000027919 */ /* 0x000e640000002100 */
[----:B-1----:R-:W-:-:S04]  /*3b0d0*/  SHF.R.U32.HI R2, RZ, 0x5, R2 ;  /* 0x00000005ff027819 */ /* 0x002fc80000011602 */
[----:B------:R-:W-:-:S05]  /*3b0e0*/  LOP3.LUT R2, R2, 0x3, RZ, 0xc0, !PT ;  /* 0x0000000302027812 */ /* 0x000fca00078ec0ff */
[----:B------:R1:W2:Y:S02]  /*3b0f0*/  SHFL.IDX PT, R14, R2, RZ, 0x1f ;  /* 0x00001fff020e7589 */ /* 0x0002a400000e0000 */
.L_x_13207:
[----:B--2---:R-:W-:-:S13]  /*3b100*/  ISETP.NE.AND P0, PT, R14, RZ, PT ;  /* 0x000000ff0e00720c */ /* 0x004fda0003f05270 */
[----:B------:R-:W-:Y:S05]  /*3b110*/  @P0 BRA `(.L_x_12629) ;  /* 0x00000000008c0947 */ /* 0x000fea0003800000 */
[----:B------:R-:W-:-:S03]  /*3b120*/  UMOV UR4, 0xffffffff ;  /* 0xffffffff00047882 */ /* 0x000fc60000000000 */
[----:B------:R-:W-:Y:S05]  /*3b130*/  BRA.DIV UR4, `(.L_x_13043) ;  /* 0x00000046048c7947 */ /* 0x000fea000b800000 */
[----:B------:R-:W-:-:S13]  /*3b140*/  ELECT P6, URZ, PT ;  /* 0x00000000003f782f */ /* 0x000fda00038c0000 */
.L_x_13210:
[----:B------:R-:W-:Y:S05]  /*3b150*/  @!P6 BRA `(.L_x_12629) ;  /* 0x00000000007ce947 */ /* 0x000fea0003800000 */
[----:B------:R-:W-:-:S06]  /*3b160*/  ULOP3.LUT UR4, UR38, 0x2, URZ, 0xfc, !UPT ;  /* 0x0000000226047892 */ /* 0x000fcc000f8efc3f */
[----:B-1----:R-:W-:-:S05]  /*3b170*/  IMAD.U32 R2, RZ, RZ, UR4 ;  /* 0x00000004ff027e24 */ /* 0x002fca000f8e00ff */
[----:B------:R-:W-:-:S13]  /*3b180*/  ISETP.NE.AND P2, PT, R2, 0x3, PT ;  /* 0x000000030200780c */ /* 0x000fda0003f45270 */
[----:B------:R-:W-:Y:S05]  /*3b190*/  @!P2 BRA `(.L_x_13044) ;  /* 0x000000000004a947 */ /* 0x000fea0003800000 */
[----:B------:R-:W-:Y:S01]  /*3b1a0*/  BPT.TRAP 0x1 ;  /* 0x000000040000795c */ /* 0x000fe20000300000 */
.L_x_13044:
        /* <DEDUP_REMOVED lines=13> */
.L_x_13211:
[----:B------:R-:W1:Y:S02]  /*3b280*/  SYNCS.PHASECHK.TRANS64.TRYWAIT P0, [R7+URZ], R2 ;  /* 0x00000002070075a7 */ /* 0x000e64000800017f */
[----:B-1----:R-:W-:Y:S05]  /*3b290*/  @!P0 BRA `(.L_x_13046) ;  /* 0x0000004400688947 */ /* 0x002fea0003800000 */
.L_x_13212:
[----:B------:R-:W-:Y:S05]  /*3b2a0*/  @!P2 BRA `(.L_x_13047) ;  /* 0x000000000004a947 */ /* 0x000fea0003800000 */
[----:B------:R-:W-:Y:S01]  /*3b2b0*/  BPT.TRAP 0x1 ;  /* 0x000000040000795c */ /* 0x000fe20000300000 */
.L_x_13047:
[----:B------:R-:W-:-:S04]  /*3b2c0*/  VIADD R0, R0, 0x32460 ;  /* 0x0003246000007836 */ /* 0x000fc80000000000 */
[----:B------:R-:W-:-:S04]  /*3b2d0*/  IMAD R4, R19, 0x8, R0 ;  /* 0x0000000813047824 */ /* 0x000fc800078e0200 */
[----:B------:R-:W2:Y:S02]  /*3b2e0*/  SYNCS.PHASECHK.TRANS64.TRYWAIT P0, [R4+URZ], R5 ;  /* 0x00000005040075a7 */ /* 0x000ea4000800017f */
[----:B--2---:R-:W-:Y:S05]  /*3b2f0*/  @!P0 BRA `(.L_x_13048) ;  /* 0x0000004400648947 */ /* 0x004fea0003800000 */
.L_x_13213:
[----:B------:R-:W-:-:S07]  /*3b300*/  IMAD R3, R3, 0x8, R0 ;  /* 0x0000000803037824 */ /* 0x000fce00078e0200 */
.L_x_13049:
[----:B---3--:R3:W4:Y:S02]  /*3b310*/  SYNCS.PHASECHK.TRANS64.TRYWAIT P0, [R3+URZ], R2 ;  /* 0x00000002030075a7 */ /* 0x008724000800017f */
[----:B----4-:R-:W-:Y:S05]  /*3b320*/  @!P0 NANOSLEEP.SYNCS 0x989680 ;  /* 0x009896800000895d */ /* 0x010fea0003900000 */
[----:B------:R-:W4:Y:S02]  /*3b330*/  @!P0 SYNCS.PHASECHK.TRANS64 P0, [R3+URZ], R2 ;  /* 0x00000002030085a7 */ /* 0x000f24000800007f */
[----:B----4-:R-:W-:Y:S05]  /*3b340*/  @!P0 BRA `(.L_x_13049) ;  /* 0xfffffffc00f08947 */ /* 0x010fea000383ffff */
.L_x_12629:
[----:B------:R-:W-:Y:S05]  /*3b350*/  BSYNC B9 ;  /* 0x0000000000097941 */ /* 0x000fea0003800000 */
.L_x_12626:
[----:B------:R-:W-:Y:S05]  /*3b360*/  EXIT ;  /* 0x000000000000794d */ /* 0x000fea0003800000 */
.L_x_12657:
[----:B0-----:R0:W1:Y:S02]  /*3b370*/  SYNCS.PHASECHK.TRANS64.TRYWAIT P6, [R68+URZ+0x32490], R80 ;  /* 0x03249050440075a7 */ /* 0x00106400080c017f */
[----:B-1----:R-:W-:Y:S05]  /*3b380*/  @!P6 NANOSLEEP.SYNCS 0x989680 ;  /* 0x009896800000e95d */ /* 0x002fea0003900000 */
[----:B------:R-:W1:Y:S02]  /*3b390*/  @!P6 SYNCS.PHASECHK.TRANS64 P6, [R68+URZ+0x32490], R80 ;  /* 0x032490504400e5a7 */ /* 0x000e6400080c007f */
[----:B-1----:R-:W-:Y:S05]  /*3b3a0*/  @!P6 BRA `(.L_x_12657) ;  /* 0xfffffffc00f0e947 */ /* 0x002fea000383ffff */
[----:B------:R-:W-:Y:S05]  /*3b3b0*/  BRA `(.L_x_13050) ;  /* 0xfffffc8400447947 */ /* 0x000fea000383ffff */
.L_x_12679:
[----:B0-----:R0:W1:Y:S02]  /*3b3c0*/  SYNCS.PHASECHK.TRANS64.TRYWAIT P5, [R68+URZ+0x32490], R80 ;  /* 0x03249050440075a7 */ /* 0x00106400080a017f */
[----:B-1----:R-:W-:Y:S05]  /*3b3d0*/  @!P5 NANOSLEEP.SYNCS 0x989680 ;  /* 0x009896800000d95d */ /* 0x002fea0003900000 */
[----:B------:R-:W1:Y:S02]  /*3b3e0*/  @!P5 SYNCS.PHASECHK.TRANS64 P5, [R68+URZ+0x32490], R80 ;  /* 0x032490504400d5a7 */ /* 0x000e6400080a007f */
[----:B-1----:R-:W-:Y:S05]  /*3b3f0*/  @!P5 BRA `(.L_x_12679) ;  /* 0xfffffffc00f0d947 */ /* 0x002fea000383ffff */
[----:B------:R-:W-:Y:S05]  /*3b400*/  BRA `(.L_x_13051) ;  /* 0xfffffc98004c7947 */ /* 0x000fea000383ffff */
.L_x_12688:
[----:B0-----:R0:W1:Y:S02]  /*3b410*/  SYNCS.PHASECHK.TRANS64.TRYWAIT P4, [R68+URZ+0x32490], R80 ;  /* 0x03249050440075a7 */ /* 0x001064000808017f */
[----:B-1----:R-:W-:Y:S05]  /*3b420*/  @!P4 NANOSLEEP.SYNCS 0x989680 ;  /* 0x009896800000c95d */ /* 0x002fea0003900000 */
[----:B------:R-:W1:Y:S02]  /*3b430*/  @!P4 SYNCS.PHASECHK.TRANS64 P4, [R68+URZ+0x32490], R80 ;  /* 0x032490504400c5a7 */ /* 0x000e64000808007f */
[----:B-1----:R-:W-:Y:S05]  /*3b440*/  @!P4 BRA `(.L_x_12688) ;  /* 0xfffffffc00f0c947 */ /* 0x002fea000383ffff */
[----:B------:R-:W-:Y:S05]  /*3b450*/  BRA `(.L_x_13052) ;  /* 0xfffffca800707947 */ /* 0x000fea000383ffff */
.L_x_12694:
[----:B-1----:R1:W2:Y:S02]  /*3b460*/  SYNCS.PHASECHK.TRANS64.TRYWAIT P3, [R68+URZ+0x324b0], R80 ;  /* 0x0324b050440075a7 */ /* 0x0022a4000806017f */
[----:B--2---:R-:W-:Y:S05]  /*3b470*/  @!P3 NANOSLEEP.SYNCS 0x989680 ;  /* 0x009896800000b95d */ /* 0x004fea0003900000 */
[----:B------:R-:W2:Y:S02]  /*3b480*/  @!P3 SYNCS.PHASECHK.TRANS64 P3, [R68+URZ+0x324b0], R80 ;  /* 0x0324b0504400b5a7 */ /* 0x000ea4000806007f */
[----:B--2---:R-:W-:Y:S05]  /*3b490*/  @!P3 BRA `(.L_x_12694) ;  /* 0xfffffffc00f0b947 */ /* 0x004fea000383ffff */
[----:B------:R-:W-:Y:S05]  /*3b4a0*/  BRA `(.L_x_13053) ;  /* 0xfffffcac00087947 */ /* 0x000fea000383ffff */
.L_x_12712:
[----:B------:R0:W5:Y:S01]  /*3b4b0*/  LDL R13, [R1+0x518] ;  /* 0x00051800010d7983 */ /* 0x0001620000100800 */
[----:B------:R-:W-:Y:S01]  /*3b4c0*/  BSSY B0, `(.L_x_13054) ;  /* 0x0000007000007945 */ /* 0x000fe20003800000 */
[----:B------:R-:W-:Y:S02]  /*3b4d0*/  IMAD.MOV.U32 R12, RZ, RZ, RZ ;  /* 0x000000ffff0c7224 */ /* 0x000fe400078e00ff */
[----:B------:R-:W-:Y:S02]  /*3b4e0*/  IMAD.MOV.U32 R11, RZ, RZ, 0x1f ;  /* 0x0000001fff0b7424 */ /* 0x000fe400078e00ff */
[----:B------:R-:W-:-:S07]  /*3b4f0*/  IMAD.MOV.U32 R15, RZ, RZ, -0x1 ;  /* 0xffffffffff0f7424 */ /* 0x000fce00078e00ff */
[----:B0----5:R-:W-:Y:S05]  /*3b500*/  WARPSYNC.COLLECTIVE R15, `(.L_x_13055) ;  /* 0x000000000f087348 */ /* 0x021fea0003c00000 */
[----:B-----5:R1:W2:Y:S02]  /*3b510*/  SHFL.IDX P6, R14, R13, R12, R11 ;  /* 0x0000000c0d0e7389 */ /* 0x0202a400000c000b */
[----:B012---:R-:W-:Y:S01]  /*3b520*/  ENDCOLLECTIVE ;  /* 0x000000000000791b */ /* 0x007fe20003800000 */
.L_x_13055:
[----:B------:R-:W-:Y:S05]  /*3b530*/  BSYNC B0 ;  /* 0x0000000000007941 */ /* 0x000fea0003800000 */
.L_x_13054:
[----:B------:R-:W-:Y:S05]  /*3b540*/  BRA `(.L_x_13056) ;  /* 0xfffffcbc00c47947 */ /* 0x000fea000383ffff */
.L_x_12724:
        /* <DEDUP_REMOVED lines=8> */
.L_x_13058:
[----:B------:R-:W-:Y:S05]  /*3b5d0*/  BSYNC B1 ;  /* 0x0000000000017941 */ /* 0x000fea0003800000 */
.L_x_13057:
        /* <DEDUP_REMOVED lines=8> */
.L_x_13059:
[----:B------:R-:W-:Y:S02]  /*3b660*/  IMAD.MOV.U32 R13, RZ, RZ, R66 ;  /* 0x000000ffff0d7224 */ /* 0x000fe400078e0042 */
[----:B------:R-:W-:-:S07]  /*3b670*/  IMAD.MOV.U32 R6, RZ, RZ, R14 ;  /* 0x000000ffff067224 */ /* 0x000fce00078e000e */
[----:B------:R-:W-:Y:S05]  /*3b680*/  WARPSYNC.COLLECTIVE R15, `(.L_x_13060) ;  /* 0x000000000f087348 */ /* 0x000fea0003c00000 */
[----:B------:R0:W1:Y:S02]  /*3b690*/  SHFL.IDX P6, R14, R13, R12, R11 ;  /* 0x0000000c0d0e7389 */ /* 0x00006400000c000b */
[----:B01----:R-:W-:Y:S01]  /*3b6a0*/  ENDCOLLECTIVE ;  /* 0x000000000000791b */ /* 0x003fe20003800000 */
.L_x_13060:
[----:B------:R-:W-:Y:S02]  /*3b6b0*/  IMAD.MOV.U32 R13, RZ, RZ, R63 ;  /* 0x000000ffff0d7224 */ /* 0x000fe400078e003f */
[----:B------:R-:W-:-:S07]  /*3b6c0*/  IMAD.MOV.U32 R7, RZ, RZ, R14 ;  /* 0x000000ffff077224 */ /* 0x000fce00078e000e */
[----:B------:R-:W-:Y:S05]  /*3b6d0*/  WARPSYNC.COLLECTIVE R15, `(.L_x_13061) ;  /* 0x000000000f087348 */ /* 0x000fea0003c00000 */
[----:B------:R0:W1:Y:S02]  /*3b6e0*/  SHFL.IDX P6, R14, R13, R12, R11 ;  /* 0x0000000c0d0e7389 */ /* 0x00006400000c000b */
[----:B01----:R-:W-:Y:S01]  /*3b6f0*/  ENDCOLLECTIVE ;  /* 0x000000000000791b */ /* 0x003fe20003800000 */
.L_x_13061:
[----:B------:R-:W-:Y:S01]  /*3b700*/  IMAD.MOV.U32 R8, RZ, RZ, R14 ;  /* 0x000000ffff087224 */ /* 0x000fe200078e000e */
[----:B------:R-:W-:Y:S06]  /*3b710*/  BRA `(.L_x_13062) ;  /* 0xfffffcc800b87947 */ /* 0x000fec000383ffff */
.L_x_12727:
        /* <DEDUP_REMOVED lines=8> */
.L_x_13064:
[----:B------:R-:W-:Y:S05]  /*3b7a0*/  BSYNC B1 ;  /* 0x0000000000017941 */ /* 0x000fea0003800000 */
.L_x_13063:
        /* <DEDUP_REMOVED lines=8> */
.L_x_13065:
[----:B------:R-:W-:Y:S02]  /*3b830*/  IMAD.MOV.U32 R13, RZ, RZ, R66 ;  /* 0x000000ffff0d7224 */ /* 0x000fe400078e0042 */
[----:B------:R-:W-:-:S07]  /*3b840*/  IMAD.MOV.U32 R6, RZ, RZ, R14 ;  /* 0x000000ffff067224 */ /* 0x000fce00078e000e */
[----:B------:R-:W-:Y:S05]  /*3b850*/  WARPSYNC.COLLECTIVE R15, `(.L_x_13066) ;  /* 0x000000000f087348 */ /* 0x000fea0003c00000 */
[----:B------:R0:W1:Y:S02]  /*3b860*/  SHFL.IDX P6, R14, R13, R12, R11 ;  /* 0x0000000c0d0e7389 */ /* 0x00006400000c000b */
[----:B01----:R-:W-:Y:S01]  /*3b870*/  ENDCOLLECTIVE ;  /* 0x000000000000791b */ /* 0x003fe20003800000 */
.L_x_13066:
[----:B------:R-:W-:Y:S02]  /*3b880*/  IMAD.MOV.U32 R13, RZ, RZ, R63 ;  /* 0x000000ffff0d7224 */ /* 0x000fe400078e003f */
[----:B------:R-:W-:-:S07]  /*3b890*/  IMAD.MOV.U32 R7, RZ, RZ, R14 ;  /* 0x000000ffff077224 */ /* 0x000fce00078e000e */
[----:B------:R-:W-:Y:S05]  /*3b8a0*/  WARPSYNC.COLLECTIVE R15, `(.L_x_13067) ;  /* 0x000000000f087348 */ /* 0x000fea0003c00000 */
[----:B------:R0:W1:Y:S02]  /*3b8b0*/  SHFL.IDX P6, R14, R13, R12, R11 ;  /* 0x0000000c0d0e7389 */ /* 0x00006400000c000b */
[----:B01----:R-:W-:Y:S01]  /*3b8c0*/  ENDCOLLECTIVE ;  /* 0x000000000000791b */ /* 0x003fe20003800000 */
.L_x_13067:
[----:B------:R-:W-:Y:S05]  /*3b8d0*/  BRA `(.L_x_13068) ;  /* 0xfffffccc00247947 */ /* 0x000fea000383ffff */
.L_x_12731:
[----:B-1----:R1:W4:Y:S02]  /*3b8e0*/  SYNCS.PHASECHK.TRANS64.TRYWAIT P0, [R2+URZ+0x32400], R63 ;  /* 0x0324003f020075a7 */ /* 0x002324000800017f */
[----:B----4-:R-:W-:Y:S05]  /*3b8f0*/  @!P0 NANOSLEEP.SYNCS 0x989680 ;  /* 0x009896800000895d */ /* 0x010fea0003900000 */
[----:B------:R-:W4:Y:S02]  /*3b900*/  @!P0 SYNCS.PHASECHK.TRANS64 P0, [R2+URZ+0x32400], R63 ;  /* 0x0324003f020085a7 */ /* 0x000f24000800007f */
[----:B----4-:R-:W-:Y:S05]  /*3b910*/  @!P0 BRA `(.L_x_12731) ;  /* 0xfffffffc00f08947 */ /* 0x010fea000383ffff */
[----:B------:R-:W-:Y:S05]  /*3b920*/  BRA `(.L_x_13069) ;  /* 0xfffffccc00b07947 */ /* 0x000fea000383ffff */
.L_x_12739:
[----:B------:R-:W0:Y:S01]  /*3b930*/  LDC R69, c[0x0][0x3f4] ;  /* 0x0000fd00ff457b82 */ /* 0x000e220000000800 */
        /* <DEDUP_REMOVED lines=8> */
.L_x_13071:
[----:B------:R-:W-:Y:S05]  /*3b9c0*/  BSYNC B1 ;  /* 0x0000000000017941 */ /* 0x000fea0003800000 */
.L_x_13070:
        /* <DEDUP_REMOVED lines=10> */
.L_x_13072:
        /* <DEDUP_REMOVED lines=8> */
.L_x_13073:
[----:B------:R-:W-:-:S05]  /*3baf0*/  @!P1 IADD3 R8, P2, R5, R7, RZ ;  /* 0x0000000705089210 */ /* 0x000fca0007f5e0ff */
[----:B------:R-:W-:Y:S02]  /*3bb00*/  @!P1 IMAD.X R9, R4, 0x1, R21, P2 ;  /* 0x0000000104099824 */ /* 0x000fe400010e0615 */
[----:B------:R-:W-:Y:S02]  /*3bb10*/  IMAD.MOV.U32 R13, RZ, RZ, R44 ;  /* 0x000000ffff0d7224 */ /* 0x000fe400078e002c */
[----:B------:R-:W-:-:S07]  /*3bb20*/  IMAD.MOV.U32 R6, RZ, RZ, R14 ;  /* 0x000000ffff067224 */ /* 0x000fce00078e000e */
[----:B------:R-:W-:Y:S05]  /*3bb30*/  WARPSYNC.COLLECTIVE R15, `(.L_x_13074) ;  /* 0x000000000f087348 */ /* 0x000fea0003c00000 */
[----:B------:R0:W1:Y:S02]  /*3bb40*/  SHFL.IDX P6, R14, R13, R12, R11 ;  /* 0x0000000c0d0e7389 */ /* 0x00006400000c000b */
[----:B01----:R-:W-:Y:S01]  /*3bb50*/  ENDCOLLECTIVE ;  /* 0x000000000000791b */ /* 0x003fe20003800000 */
.L_x_13074:
[----:B------:R-:W2:Y:S01]  /*3bb60*/  @!P1 LD.E.128 R8, desc[UR42][R8.64] ;  /* 0x0000002a08089980 */ /* 0x000ea2000c101d00 */
[----:B------:R-:W-:-:S05]  /*3bb70*/  @!P1 IADD3 R4, P2, R14, R7, RZ ;  /* 0x000000070e049210 */ /* 0x000fca0007f5e0ff */
[----:B------:R-:W-:-:S06]  /*3bb80*/  @!P1 IMAD.X R5, R6, 0x1, R21, P2 ;  /* 0x0000000106059824 */ /* 0x000fcc00010e0615 */
[----:B------:R-:W5:Y:S01]  /*3bb90*/  @!P1 LD.E.128 R4, desc[UR42][R4.64] ;  /* 0x0000002a04049980 */ /* 0x000f62000c101d00 */
[----:B------:R-:W-:Y:S01]  /*3bba0*/  CS2R R20, SRZ ;  /* 0x0000000000147805 */ /* 0x000fe2000001ff00 */
[----:B------:R-:W-:Y:S01]  /*3bbb0*/  IMAD.MOV.U32 R13, RZ, RZ, R31 ;  /* 0x000000ffff0d7224 */ /* 0x000fe200078e001f */
[----:B------:R-:W-:Y:S01]  /*3bbc0*/  CS2R R64, SRZ ;  /* 0x0000000000407805 */ /* 0x000fe2000001ff00 */
[----:B------:R-:W-:Y:S01]  /*3bbd0*/  IMAD.MOV.U32 R12, RZ, RZ, 0x1 ;  /* 0x00000001ff0c7424 */ /* 0x000fe200078e00ff */
[----:B------:R-:W-:Y:S02]  /*3bbe0*/  CS2R R66, SRZ ;  /* 0x0000000000427805 */ /* 0x000fe4000001ff00 */
[----:B------:R-:W-:Y:S01]  /*3bbf0*/  CS2R R24, SRZ ;  /* 0x0000000000187805 */ /* 0x000fe2000001ff00 */
[----:B--2---:R-:W-:Y:S02]  /*3bc00*/  @!P1 IMAD.MOV.U32 R20, RZ, RZ, R10 ;  /* 0x000000ffff149224 */ /* 0x004fe400078e000a */
[----:B------:R-:W-:-:S02]  /*3bc10*/  @!P1 IMAD.MOV.U32 R21, RZ, RZ, R11 ;  /* 0x000000ffff159224 */ /* 0x000fc400078e000b */
[----:B------:R-:W-:Y:S02]  /*3bc20*/  IMAD.MOV.U32 R10, RZ, RZ, R20 ;  /* 0x000000ffff0a7224 */ /* 0x000fe400078e0014 */
[----:B------:R-:W-:Y:S02]  /*3bc30*/  IMAD.MOV.U32 R11, RZ, RZ, R21 ;  /* 0x000000ffff0b7224 */ /* 0x000fe400078e0015 */
[----:B------:R-:W-:Y:S02]  /*3bc40*/  @!P1 IMAD.MOV.U32 R24, RZ, RZ, R8 ;  /* 0x000000ffff189224 */ /* 0x000fe400078e0008 */
[----:B------:R-:W-:Y:S01]  /*3bc50*/  @!P1 IMAD.MOV.U32 R25, RZ, RZ, R9 ;  /* 0x000000ffff199224 */ /* 0x000fe200078e0009 */
[----:B------:R-:W-:Y:S01]  /*3bc60*/  PRMT R75, R10, 0x5410, R11 ;  /* 0x000054100a4b7816 */ /* 0x000fe2000000000b */
[----:B------:R-:W-:Y:S02]  /*3bc70*/  IMAD.MOV.U32 R11, RZ, RZ, 0x1c1f ;  /* 0x00001c1fff0b7424 */ /* 0x000fe400078e00ff */
[----:B------:R-:W-:-:S02]  /*3bc80*/  IMAD.MOV.U32 R8, RZ, RZ, R24 ;  /* 0x000000ffff087224 */ /* 0x000fc400078e0018 */
[----:B------:R-:W-:-:S07]  /*3bc90*/  IMAD.MOV.U32 R9, RZ, RZ, R25 ;  /* 0x000000ffff097224 */ /* 0x000fce00078e0019 */
[----:B-----5:R-:W-:Y:S05]  /*3bca0*/  WARPSYNC.COLLECTIVE R15, `(.L_x_13075) ;  /* 0x000000000f087348 */ /* 0x020fea0003c00000 */
[----:B------:R0:W1:Y:S02]  /*3bcb0*/  SHFL.IDX P6, R14, R13, R12, R11 ;  /* 0x0000000c0d0e7389 */ /* 0x00006400000c000b */
[----:B01---5:R-:W-:Y:S01]  /*3bcc0*/  ENDCOLLECTIVE ;  /* 0x000000000000791b */ /* 0x023fe20003800000 */
.L_x_13075:
[----:B------:R-:W-:Y:S01]  /*3bcd0*/  @!P1 IMAD.MOV.U32 R64, RZ, RZ, R6 ;  /* 0x000000ffff409224 */ /* 0x000fe200078e0006 */
[----:B------:R-:W-:Y:S01]  /*3bce0*/  PRMT R63, R8, 0x5410, R9 ;  /* 0x00005410083f7816 */ /* 0x000fe20000000009 */
[----:B------:R-:W-:Y:S02]  /*3bcf0*/  @!P1 IMAD.MOV.U32 R66, RZ, RZ, R4 ;  /* 0x000000ffff429224 */ /* 0x000fe400078e0004 */
[----:B------:R-:W-:Y:S02]  /*3bd00*/  @!P1 IMAD.MOV.U32 R67, RZ, RZ, R5 ;  /* 0x000000ffff439224 */ /* 0x000fe400078e0005 */
[----:B------:R-:W-:Y:S02]  /*3bd10*/  @!P1 IMAD.MOV.U32 R65, RZ, RZ, R7 ;  /* 0x000000ffff419224 */ /* 0x000fe400078e0007 */
[----:B------:R-:W-:Y:S02]  /*3bd20*/  IMAD.MOV.U32 R4, RZ, RZ, R64 ;  /* 0x000000ffff047224 */ /* 0x000fe400078e0040 */
[----:B------:R-:W-:-:S02]  /*3bd30*/  IMAD.MOV.U32 R13, RZ, RZ, R29 ;  /* 0x000000ffff0d7224 */ /* 0x000fc400078e001d */
[----:B------:R-:W-:Y:S02]  /*3bd40*/  IMAD.MOV.U32 R6, RZ, RZ, R66 ;  /* 0x000000ffff067224 */ /* 0x000fe400078e0042 */
[----:B------:R-:W-:Y:S02]  /*3bd50*/  IMAD.MOV.U32 R7, RZ, RZ, R67 ;  /* 0x000000ffff077224 */ /* 0x000fe400078e0043 */
[----:B------:R-:W-:Y:S01]  /*3bd60*/  IMAD.MOV.U32 R5, RZ, RZ, R65 ;  /* 0x000000ffff057224 */ /* 0x000fe200078e0041 */
[----:B------:R-:W-:Y:S02]  /*3bd70*/  PRMT R91, R4, 0x5410, R6 ;  /* 0x00005410045b7816 */ /* 0x000fe40000000006 */
[----:B------:R-:W-:Y:S01]  /*3bd80*/  PRMT R84, R7, 0x7610, R84 ;  /* 0x0000761007547816 */ /* 0x000fe20000000054 */
[----:B------:R-:W-:Y:S01]  /*3bd90*/  IMAD.MOV.U32 R28, RZ, RZ, R14 ;  /* 0x000000ffff1c7224 */ /* 0x000fe200078e000e */
[----:B------:R-:W-:-:S07]  /*3bda0*/  PRMT R85, R5, 0x7610, R85 ;  /* 0x0000761005557816 */ /* 0x000fce0000000055 */
[----:B------:R-:W-:Y:S05]  /*3bdb0*/  WARPSYNC.COLLECTIVE R15, `(.L_x_13076) ;  /* 0x000000000f087348 */ /* 0x000fea0003c00000 */
[----:B------:R0:W1:Y:S02]  /*3bdc0*/  SHFL.IDX P6, R14, R13, R12, R11 ;  /* 0x0000000c0d0e7389 */ /* 0x00006400000c000b */
[----:B01----:R-:W-:Y:S01]  /*3bdd0*/  ENDCOLLECTIVE ;  /* 0x000000000000791b */ /* 0x003fe20003800000 */
.L_x_13076:
[----:B------:R-:W-:Y:S01]  /*3bde0*/  CS2R R6, SRZ ;  /* 0x0000000000067805 */ /* 0x000fe2000001ff00 */
[----:B------:R-:W-:Y:S02]  /*3bdf0*/  IMAD.MOV.U32 R13, RZ, RZ, R30 ;  /* 0x000000ffff0d7224 */ /* 0x000fe400078e001e */
[----:B------:R-:W-:-:S07]  /*3be00*/  IMAD.MOV.U32 R29, RZ, RZ, R14 ;  /* 0x000000ffff1d7224 */ /* 0x000fce00078e000e */
[----:B------:R-:W-:Y:S05]  /*3be10*/  WARPSYNC.COLLECTIVE R15, `(.L_x_13077) ;  /* 0x000000000f087348 */ /* 0x000fea0003c00000 */
[----:B------:R0:W1:Y:S02]  /*3be20*/  SHFL.IDX P6, R14, R13, R12, R11 ;  /* 0x0000000c0d0e7389 */ /* 0x00006400000c000b */
[----:B01----:R-:W-:Y:S01]  /*3be30*/  ENDCOLLECTIVE ;  /* 0x000000000000791b */ /* 0x003fe20003800000 */
.L_x_13077:
[----:B------:R-:W-:Y:S02]  /*3be40*/  IMAD.MOV.U32 R13, RZ, RZ, R44 ;  /* 0x000000ffff0d7224 */ /* 0x000fe400078e002c */
[----:B------:R-:W-:-:S07]  /*3be50*/  IMAD.MOV.U32 R30, RZ, RZ, R14 ;  /* 0x000000ffff1e7224 */ /* 0x000fce00078e000e */
[----:B------:R-:W-:Y:S05]  /*3be60*/  WARPSYNC.COLLECTIVE R15, `(.L_x_13078) ;  /* 0x000000000f087348 */ /* 0x000fea0003c00000 */
[----:B------:R0:W1:Y:S02]  /*3be70*/  SHFL.IDX P6, R14, R13, R12, R11 ;  /* 0x0000000c0d0e7389 */ /* 0x00006400000c000b */
[----:B01----:R-:W-:Y:S01]  /*3be80*/  ENDCOLLECTIVE ;  /* 0x000000000000791b */ /* 0x003fe20003800000 */
.L_x_13078:
[----:B------:R-:W-:Y:S05]  /*3be90*/  BRA `(.L_x_13079) ;  /* 0xfffffcd800f07947 */ /* 0x000fea000383ffff */
.L_x_12743:
[----:B0-----:R0:W1:Y:S02]  /*3bea0*/  SYNCS.PHASECHK.TRANS64.TRYWAIT P1, [R2+URZ+0x32400], R13 ;  /* 0x0324000d020075a7 */ /* 0x001064000802017f */
[----:B-1----:R-:W-:Y:S05]  /*3beb0*/  @!P1 NANOSLEEP.SYNCS 0x989680 ;  /* 0x009896800000995d */ /* 0x002fea0003900000 */
[----:B------:R-:W1:Y:S02]  /*3bec0*/  @!P1 SYNCS.PHASECHK.TRANS64 P1, [R2+URZ+0x32400], R13 ;  /* 0x0324000d020095a7 */ /* 0x000e64000802007f */
[----:B-1----:R-:W-:Y:S05]  /*3bed0*/  @!P1 BRA `(.L_x_12743) ;  /* 0xfffffffc00f09947 */ /* 0x002fea000383ffff */
[----:B------:R-:W-:Y:S05]  /*3bee0*/  BRA `(.L_x_13080) ;  /* 0xfffffcdc004c7947 */ /* 0x000fea000383ffff */
.L_x_12758:
[----:B0-----:R0:W1:Y:S02]  /*3bef0*/  SYNCS.PHASECHK.TRANS64.TRYWAIT P0, [R2+URZ], R7 ;  /* 0x00000007020075a7 */ /* 0x001064000800017f */
[----:B-1----:R-:W-:Y:S05]  /*3bf00*/  @!P0 NANOSLEEP.SYNCS 0x989680 ;  /* 0x009896800000895d */ /* 0x002fea0003900000 */
[----:B------:R-:W1:Y:S02]  /*3bf10*/  @!P0 SYNCS.PHASECHK.TRANS64 P0, [R2+URZ], R7 ;  /* 0x00000007020085a7 */ /* 0x000e64000800007f */
[----:B-1----:R-:W-:Y:S05]  /*3bf20*/  @!P0 BRA `(.L_x_12758) ;  /* 0xfffffffc00f08947 */ /* 0x002fea000383ffff */
[----:B------:R-:W-:Y:S05]  /*3bf30*/  BRA `(.L_x_12757) ;  /* 0xfffffcf000e07947 */ /* 0x000fea000383ffff */
.L_x_12765:
[----:B-1----:R1:W2:Y:S02]  /*3bf40*/  SYNCS.PHASECHK.TRANS64.TRYWAIT P0, [R4+URZ], R5 ;  /* 0x00000005040075a7 */ /* 0x0022a4000800017f */
[----:B--2---:R-:W-:Y:S05]  /*3bf50*/  @!P0 NANOSLEEP.SYNCS 0x989680 ;  /* 0x009896800000895d */ /* 0x004fea0003900000 */
[----:B------:R-:W2:Y:S02]  /*3bf60*/  @!P0 SYNCS.PHASECHK.TRANS64 P0, [R4+URZ], R5 ;  /* 0x00000005040085a7 */ /* 0x000ea4000800007f */
[----:B--2---:R-:W-:Y:S05]  /*3bf70*/  @!P0 BRA `(.L_x_12765) ;  /* 0xfffffffc00f08947 */ /* 0x004fea000383ffff */
[----:B------:R-:W-:Y:S05]  /*3bf80*/  BRA `(.L_x_12764) ;  /* 0xfffffcf800047947 */ /* 0x000fea000383ffff */
.L_x_12790:
[----:B-1----:R1:W2:Y:S02]  /*3bf90*/  SYNCS.PHASECHK.TRANS64.TRYWAIT P1, [R0+URZ], R9 ;  /* 0x00000009000075a7 */ /* 0x0022a4000802017f */
[----:B--2---:R-:W-:Y:S05]  /*3bfa0*/  @!P1 NANOSLEEP.SYNCS 0x989680 ;  /* 0x009896800000995d */ /* 0x004fea0003900000 */
[----:B------:R-:W2:Y:S02]  /*3bfb0*/  @!P1 SYNCS.PHASECHK.TRANS64 P1, [R0+URZ], R9 ;  /* 0x00000009000095a7 */ /* 0x000ea4000802007f */
[----:B--2---:R-:W-:Y:S05]  /*3bfc0*/  @!P1 BRA `(.L_x_12790) ;  /* 0xfffffffc00f09947 */ /* 0x004fea000383ffff */
[----:B------:R-:W-:Y:S05]  /*3bfd0*/  BRA `(.L_x_12789) ;  /* 0xfffffda400e07947 */ /* 0x000fea000383ffff */
.L_x_12797:
[----:B--2---:R2:W3:Y:S02]  /*3bfe0*/  SYNCS.PHASECHK.TRANS64.TRYWAIT P1, [R6+URZ], R7 ;  /* 0x00000007060075a7 */ /* 0x0044e4000802017f */
[----:B---3--:R-:W-:Y:S05]  /*3bff0*/  @!P1 NANOSLEEP.SYNCS 0x989680 ;  /* 0x009896800000995d */ /* 0x008fea0003900000 */
[----:B------:R-:W3:Y:S02]  /*3c000*/  @!P1 SYNCS.PHASECHK.TRANS64 P1, [R6+URZ], R7 ;  /* 0x00000007060095a7 */ /* 0x000ee4000802007f */
[----:B---3--:R-:W-:Y:S05]  /*3c010*/  @!P1 BRA `(.L_x_12797) ;  /* 0xfffffffc00f09947 */ /* 0x008fea000383ffff */
[----:B------:R-:W-:Y:S05]  /*3c020*/  BRA `(.L_x_12796) ;  /* 0xfffffdac00047947 */ /* 0x000fea000383ffff */
.L_x_12808:
[----:B-1----:R1:W2:Y:S02]  /*3c030*/  SYNCS.PHASECHK.TRANS64.TRYWAIT P0, [R6+URZ], R7 ;  /* 0x00000007060075a7 */ /* 0x0022a4000800017f */
[----:B--2---:R-:W-:Y:S05]  /*3c040*/  @!P0 NANOSLEEP.SYNCS 0x989680 ;  /* 0x009896800000895d */ /* 0x004fea0003900000 */
[----:B------:R-:W2:Y:S02]  /*3c050*/  @!P0 SYNCS.PHASECHK.TRANS64 P0, [R6+URZ], R7 ;  /* 0x00000007060085a7 */ /* 0x000ea4000800007f */
[----:B--2---:R-:W-:Y:S05]  /*3c060*/  @!P0 BRA `(.L_x_12808) ;  /* 0xfffffffc00f08947 */ /* 0x004fea000383ffff */
[----:B------:R-:W-:Y:S05]  /*3c070*/  BRA `(.L_x_12807) ;  /* 0xfffffe4400847947 */ /* 0x000fea000383ffff */
.L_x_12815:
[----:B--2---:R2:W3:Y:S02]  /*3c080*/  SYNCS.PHASECHK.TRANS64.TRYWAIT P0, [R6+URZ], R7 ;  /* 0x00000007060075a7 */ /* 0x0044e4000800017f */
[----:B---3--:R-:W-:Y:S05]  /*3c090*/  @!P0 NANOSLEEP.SYNCS 0x989680 ;  /* 0x009896800000895d */ /* 0x008fea0003900000 */
[----:B------:R-:W3:Y:S02]  /*3c0a0*/  @!P0 SYNCS.PHASECHK.TRANS64 P0, [R6+URZ], R7 ;  /* 0x00000007060085a7 */ /* 0x000ee4000800007f */
[----:B---3--:R-:W-:Y:S05]  /*3c0b0*/  @!P0 BRA `(.L_x_12815) ;  /* 0xfffffffc00f08947 */ /* 0x008fea000383ffff */
[----:B------:R-:W-:Y:S05]  /*3c0c0*/  BRA `(.L_x_12814) ;  /* 0xfffffe4800a87947 */ /* 0x000fea000383ffff */
.L_x_12833:
[----:B------:R-:W-:Y:S02]  /*3c0d0*/  IMAD.MOV.U32 R13, RZ, RZ, R19 ;  /* 0x000000ffff0d7224 */ /* 0x000fe400078e0013 */
[----:B------:R-:W-:Y:S02]  /*3c0e0*/  IMAD.MOV.U32 R12, RZ, RZ, RZ ;  /* 0x000000ffff0c7224 */ /* 0x000fe400078e00ff */
[----:B------:R-:W-:Y:S02]  /*3c0f0*/  IMAD.MOV.U32 R11, RZ, RZ, 0x181f ;  /* 0x0000181fff0b7424 */ /* 0x000fe400078e00ff */
[----:B------:R-:W-:-:S07]  /*3c100*/  IMAD.MOV.U32 R15, RZ, RZ, -0x1 ;  /* 0xffffffffff0f7424 */ /* 0x000fce00078e00ff */
[----:B-----5:R-:W-:Y:S05]  /*3c110*/  WARPSYNC.COLLECTIVE R15, `(.L_x_13081) ;  /* 0x000000000f087348 */ /* 0x020fea0003c00000 */
[----:B------:R0:W1:Y:S02]  /*3c120*/  SHFL.IDX P6, R14, R13, R12, R11 ;  /* 0x0000000c0d0e7389 */ /* 0x00006400000c000b */
[----:B01---5:R-:W-:Y:S01]  /*3c130*/  ENDCOLLECTIVE ;  /* 0x000000000000791b */ /* 0x023fe20003800000 */
.L_x_13081:
[----:B------:R-:W-:Y:S02]  /*3c140*/  IMAD.MOV.U32 R13, RZ, RZ, R18 ;  /* 0x000000ffff0d7224 */ /* 0x000fe400078e0012 */
[----:B------:R-:W-:-:S07]  /*3c150*/  IMAD.MOV.U32 R3, RZ, RZ, R14 ;  /* 0x000000ffff037224 */ /* 0x000fce00078e000e */
[----:B------:R-:W-:Y:S05]  /*3c160*/  WARPSYNC.COLLECTIVE R15, `(.L_x_13082) ;  /* 0x000000000f087348 */ /* 0x000fea0003c00000 */
[----:B------:R0:W1:Y:S02]  /*3c170*/  SHFL.IDX P6, R14, R13, R12, R11 ;  /* 0x0000000c0d0e7389 */ /* 0x00006400000c000b */
[----:B01----:R-:W-:Y:S01]  /*3c180*/  ENDCOLLECTIVE ;  /* 0x000000000000791b */ /* 0x003fe20003800000 */
.L_x_13082:
[----:B------:R-:W-:Y:S05]  /*3c190*/  BRA `(.L_x_13083) ;  /* 0xffffff2400307947 */ /* 0x000fea000383ffff */
.L_x_12836:
[----:B------:R-:W-:Y:S01]  /*3c1a0*/  BSSY B1, `(.L_x_13084) ;  /* 0x0000008000017945 */ /* 0x000fe20003800000 */
[----:B---3--:R-:W-:Y:S02]  /*3c1b0*/  IMAD.MOV.U32 R13, RZ, RZ, R19 ;  /* 0x000000ffff0d7224 */ /* 0x008fe400078e0013 */
[----:B------:R-:W-:Y:S02]  /*3c1c0*/  IMAD.MOV.U32 R12, RZ, RZ, 0x1 ;  /* 0x00000001ff0c7424 */ /* 0x000fe400078e00ff */
[----:B------:R-:W-:Y:S02]  /*3c1d0*/  IMAD.MOV.U32 R11, RZ, RZ, 0x181f ;  /* 0x0000181fff0b7424 */ /* 0x000fe400078e00ff */
[----:B------:R-:W-:-:S07]  /*3c1e0*/  IMAD.MOV.U32 R15, RZ, RZ, -0x1 ;  /* 0xffffffffff0f7424 */ /* 0x000fce00078e00ff */
[----:B012--5:R-:W-:Y:S05]  /*3c1f0*/  WARPSYNC.COLLECTIVE R15, `(.L_x_13085) ;  /* 0x000000000f087348 */ /* 0x027fea0003c00000 */
[----:B--2---:R2:W3:Y:S02]  /*3c200*/  SHFL.IDX P6, R14, R13, R12, R11 ;  /* 0x0000000c0d0e7389 */ /* 0x0044e400000c000b */
[----:B0123-5:R-:W-:Y:S01]  /*3c210*/  ENDCOLLECTIVE ;  /* 0x000000000000791b */ /* 0x02ffe20003800000 */
.L_x_13085:
[----:B------:R-:W-:Y:S05]  /*3c220*/  BSYNC B1 ;  /* 0x0000000000017941 */ /* 0x000fea0003800000 */
.L_x_13084:
        /* <DEDUP_REMOVED lines=8> */
.L_x_13086:
[----:B------:R-:W-:Y:S05]  /*3c2b0*/  BRA `(.L_x_13087) ;  /* 0xffffff2400507947 */ /* 0x000fea000383ffff */
.L_x_12839:
[----:B------:R-:W-:Y:S01]  /*3c2c0*/  BSSY B1, `(.L_x_13088) ;  /* 0x0000008000017945 */ /* 0x000fe20003800000 */
[----:B------:R-:W-:Y:S02]  /*3c2d0*/  IMAD.MOV.U32 R13, RZ, RZ, R19 ;  /* 0x000000ffff0d7224 */ /* 0x000fe400078e0013 */
[----:B------:R-:W-:Y:S02]  /*3c2e0*/  IMAD.MOV.U32 R12, RZ, RZ, 0x2 ;  /* 0x00000002ff0c7424 */ /* 0x000fe400078e00ff */
[----:B---3--:R-:W-:Y:S02]  /*3c2f0*/  IMAD.MOV.U32 R11, RZ, RZ, 0x181f ;  /* 0x0000181fff0b7424 */ /* 0x008fe400078e00ff */
[----:B------:R-:W-:-:S07]  /*3c300*/  IMAD.MOV.U32 R15, RZ, RZ, -0x1 ;  /* 0xffffffffff0f7424 */ /* 0x000fce00078e00ff */
[----:B012-4-:R-:W-:Y:S05]  /*3c310*/  WARPSYNC.COLLECTIVE R15, `(.L_x_13089) ;  /* 0x000000000f087348 */ /* 0x017fea0003c00000 */
[----:B--2---:R2:W3:Y:S02]  /*3c320*/  SHFL.IDX P6, R14, R13, R12, R11 ;  /* 0x0000000c0d0e7389 */ /* 0x0044e400000c000b */
[----:B01234-:R-:W-:Y:S01]  /*3c330*/  ENDCOLLECTIVE ;  /* 0x000000000000791b */ /* 0x01ffe20003800000 */
.L_x_13089:
[----:B------:R-:W-:Y:S05]  /*3c340*/  BSYNC B1 ;  /* 0x0000000000017941 */ /* 0x000fea0003800000 */
.L_x_13088:
        /* <DEDUP_REMOVED lines=8> */
.L_x_13090:
[----:B------:R-:W-:Y:S05]  /*3c3d0*/  BRA `(.L_x_13091) ;  /* 0xffffff2400707947 */ /* 0x000fea000383ffff */
.L_x_12842:
        /* <DEDUP_REMOVED lines=8> */
.L_x_13093:
[----:B------:R-:W-:Y:S05]  /*3c460*/  BSYNC B1 ;  /* 0x0000000000017941 */ /* 0x000fea0003800000 */
.L_x_13092:
        /* <DEDUP_REMOVED lines=8> */
.L_x_13094:
[----:B------:R-:W-:Y:S05]  /*3c4f0*/  BRA `(.L_x_13095) ;  /* 0xffffff2400907947 */ /* 0x000fea000383ffff */
.L_x_12844:
[----:B------:R-:W-:Y:S02]  /*3c500*/  IMAD.MOV.U32 R13, RZ, RZ, R4 ;  /* 0x000000ffff0d7224 */ /* 0x000fe400078e0004 */
[----:B------:R-:W-:Y:S02]  /*3c510*/  IMAD.MOV.U32 R12, RZ, RZ, RZ ;  /* 0x000000ffff0c7224 */ /* 0x000fe400078e00ff */
[----:B------:R-:W-:Y:S02]  /*3c520*/  IMAD.MOV.U32 R11, RZ, RZ, 0x1c1f ;  /* 0x00001c1fff0b7424 */ /* 0x000fe400078e00ff */
[----:B------:R-:W-:-:S07]  /*3c530*/  IMAD.MOV.U32 R15, RZ, RZ, -0x1 ;  /* 0xffffffffff0f7424 */ /* 0x000fce00078e00ff */
[----:B------:R-:W-:Y:S05]  /*3c540*/  WARPSYNC.COLLECTIVE R15, `(.L_x_13096) ;  /* 0x000000000f087348 */ /* 0x000fea0003c00000 */
[----:B------:R0:W1:Y:S02]  /*3c550*/  SHFL.IDX P6, R14, R13, R12, R11 ;  /* 0x0000000c0d0e7389 */ /* 0x00006400000c000b */
[----:B01----:R-:W-:Y:S01]  /*3c560*/  ENDCOLLECTIVE ;  /* 0x000000000000791b */ /* 0x003fe20003800000 */
.L_x_13096:
[----:B------:R-:W-:Y:S02]  /*3c570*/  IMAD.MOV.U32 R13, RZ, RZ, R3 ;  /* 0x000000ffff0d7224 */ /* 0x000fe400078e0003 */
[----:B------:R-:W-:-:S07]  /*3c580*/  IMAD.MOV.U32 R5, RZ, RZ, R14 ;  /* 0x000000ffff057224 */ /* 0x000fce00078e000e */
[----:B------:R-:W-:Y:S05]  /*3c590*/  WARPSYNC.COLLECTIVE R15, `(.L_x_13097) ;  /* 0x000000000f087348 */ /* 0x000fea0003c00000 */
[----:B------:R0:W1:Y:S02]  /*3c5a0*/  SHFL.IDX P6, R14, R13, R12, R11 ;  /* 0x0000000c0d0e7389 */ /* 0x00006400000c000b */
[----:B01----:R-:W-:Y:S01]  /*3c5b0*/  ENDCOLLECTIVE ;  /* 0x000000000000791b */ /* 0x003fe20003800000 */
.L_x_13097:
[----:B------:R-:W-:Y:S05]  /*3c5c0*/  BRA `(.L_x_13098) ;  /* 0xffffff28006c7947 */ /* 0x000fea000383ffff */
.L_x_12847:
[----:B------:R-:W-:Y:S01]  /*3c5d0*/  BSSY B1, `(.L_x_13099) ;  /* 0x0000008000017945 */ /* 0x000fe20003800000 */
[----:B------:R-:W-:Y:S02]  /*3c5e0*/  IMAD.MOV.U32 R13, RZ, RZ, R4 ;  /* 0x000000ffff0d7224 */ /* 0x000fe400078e0004 */
[----:B------:R-:W-:Y:S02]  /*3c5f0*/  IMAD.MOV.U32 R12, RZ, RZ, 0x1 ;  /* 0x00000001ff0c7424 */ /* 0x000fe400078e00ff */
[----:B---3--:R-:W-:Y:S02]  /*3c600*/  IMAD.MOV.U32 R11, RZ, RZ, 0x1c1f ;  /* 0x00001c1fff0b7424 */ /* 0x008fe400078e00ff */
[----:B------:R-:W-:-:S07]  /*3c610*/  IMAD.MOV.U32 R15, RZ, RZ, -0x1 ;  /* 0xffffffffff0f7424 */ /* 0x000fce00078e00ff */
[----:B012---:R-:W-:Y:S05]  /*3c620*/  WARPSYNC.COLLECTIVE R15, `(.L_x_13100) ;  /* 0x000000000f087348 */ /* 0x007fea0003c00000 */
[----:B--2---:R2:W3:Y:S02]  /*3c630*/  SHFL.IDX P6, R14, R13, R12, R11 ;  /* 0x0000000c0d0e7389 */ /* 0x0044e400000c000b */
[----:B0123--:R-:W-:Y:S01]  /*3c640*/  ENDCOLLECTIVE ;  /* 0x000000000000791b */ /* 0x00ffe20003800000 */
.L_x_13100:
[----:B------:R-:W-:Y:S05]  /*3c650*/  BSYNC B1 ;  /* 0x0000000000017941 */ /* 0x000fea0003800000 */
.L_x_13099:
        /* <DEDUP_REMOVED lines=8> */
.L_x_13101:
[----:B------:R-:W-:Y:S05]  /*3c6e0*/  BRA `(.L_x_13102) ;  /* 0xffffff3400587947 */ /* 0x000fea000383ffff */
.L_x_12853:
[----:B------:R-:W-:Y:S02]  /*3c6f0*/  IMAD.MOV.U32 R13, RZ, RZ, R4 ;  /* 0x000000ffff0d7224 */ /* 0x000fe400078e0004 */
[----:B------:R-:W-:Y:S02]  /*3c700*/  IMAD.MOV.U32 R12, RZ, RZ, RZ ;  /* 0x000000ffff0c7224 */ /* 0x000fe400078e00ff */
[----:B------:R-:W-:Y:S02]  /*3c710*/  IMAD.MOV.U32 R11, RZ, RZ, 0x181f ;  /* 0x0000181fff0b7424 */ /* 0x000fe400078e00ff */
[----:B------:R-:W-:-:S07]  /*3c720*/  IMAD.MOV.U32 R15, RZ, RZ, -0x1 ;  /* 0xffffffffff0f7424 */ /* 0x000fce00078e00ff */
[----:B01----:R-:W-:Y:S05]  /*3c730*/  WARPSYNC.COLLECTIVE R15, `(.L_x_13103) ;  /* 0x000000000f087348 */ /* 0x003fea0003c00000 */
[----:B------:R2:W3:Y:S02]  /*3c740*/  SHFL.IDX P6, R14, R13, R12, R11 ;  /* 0x0000000c0d0e7389 */ /* 0x0004e400000c000b */
[----:B0123--:R-:W-:Y:S01]  /*3c750*/  ENDCOLLECTIVE ;  /* 0x000000000000791b */ /* 0x00ffe20003800000 */
.L_x_13103:
[----:B------:R-:W-:Y:S02]  /*3c760*/  IMAD.MOV.U32 R13, RZ, RZ, R3 ;  /* 0x000000ffff0d7224 */ /* 0x000fe400078e0003 */
[----:B------:R-:W-:-:S07]  /*3c770*/  IMAD.MOV.U32 R0, RZ, RZ, R14 ;  /* 0x000000ffff007224 */ /* 0x000fce00078e000e */
[----:B------:R-:W-:Y:S05]  /*3c780*/  WARPSYNC.COLLECTIVE R15, `(.L_x_13104) ;  /* 0x000000000f087348 */ /* 0x000fea0003c00000 */
[----:B------:R0:W1:Y:S02]  /*3c790*/  SHFL.IDX P6, R14, R13, R12, R11 ;  /* 0x0000000c0d0e7389 */ /* 0x00006400000c000b */
[----:B01----:R-:W-:Y:S01]  /*3c7a0*/  ENDCOLLECTIVE ;  /* 0x000000000000791b */ /* 0x003fe20003800000 */
.L_x_13104:
[----:B------:R-:W-:Y:S05]  /*3c7b0*/  BRA `(.L_x_13105) ;  /* 0xffffff4800807947 */ /* 0x000fea000383ffff */
.L_x_12856:
[----:B------:R-:W-:Y:S01]  /*3c7c0*/  BSSY B1, `(.L_x_13106) ;  /* 0x0000008000017945 */ /* 0x000fe20003800000 */
[----:B---3--:R-:W-:Y:S02]  /*3c7d0*/  IMAD.MOV.U32 R13, RZ, RZ, R4 ;  /* 0x000000ffff0d7224 */ /* 0x008fe400078e0004 */
[----:B------:R-:W-:Y:S02]  /*3c7e0*/  IMAD.MOV.U32 R12, RZ, RZ, 0x1 ;  /* 0x00000001ff0c7424 */ /* 0x000fe400078e00ff */
[----:B------:R-:W-:Y:S02]  /*3c7f0*/  IMAD.MOV.U32 R11, RZ, RZ, 0x181f ;  /* 0x0000181fff0b7424 */ /* 0x000fe400078e00ff */
[----:B------:R-:W-:-:S07]  /*3c800*/  IMAD.MOV.U32 R15, RZ, RZ, -0x1 ;  /* 0xffffffffff0f7424 */ /* 0x000fce00078e00ff */
[----:B012-4-:R-:W-:Y:S05]  /*3c810*/  WARPSYNC.COLLECTIVE R15, `(.L_x_13107) ;  /* 0x000000000f087348 */ /* 0x017fea0003c00000 */
[----:B----4-:R3:W4:Y:S02]  /*3c820*/  SHFL.IDX P6, R14, R13, R12, R11 ;  /* 0x0000000c0d0e7389 */ /* 0x01072400000c000b */
[----:B01234-:R-:W-:Y:S01]  /*3c830*/  ENDCOLLECTIVE ;  /* 0x000000000000791b */ /* 0x01ffe20003800000 */
.L_x_13107:
[----:B------:R-:W-:Y:S05]  /*3c840*/  BSYNC B1 ;  /* 0x0000000000017941 */ /* 0x000fea0003800000 */
.L_x_13106:
        /* <DEDUP_REMOVED lines=8> */
.L_x_13108:
[----:B------:R-:W-:Y:S05]  /*3c8d0*/  BRA `(.L_x_13109) ;  /* 0xffffff4800a47947 */ /* 0x000fea000383ffff */
.L_x_12859:
        /* <DEDUP_REMOVED lines=8> */
.L_x_13111:
[----:B------:R-:W-:Y:S05]  /*3c960*/  BSYNC B1 ;  /* 0x0000000000017941 */ /* 0x000fea0003800000 */
.L_x_13110:
        /* <DEDUP_REMOVED lines=8> */
.L_x_13112:
[----:B------:R-:W-:Y:S05]  /*3c9f0*/  BRA `(.L_x_13113) ;  /* 0xffffff4800c47947 */ /* 0x000fea000383ffff */
.L_x_12862:
        /* <DEDUP_REMOVED lines=8> */
.L_x_13115:
[----:B------:R-:W-:Y:S05]  /*3ca80*/  BSYNC B1 ;  /* 0x0000000000017941 */ /* 0x000fea0003800000 */
.L_x_13114:
        /* <DEDUP_REMOVED lines=8> */
.L_x_13116:
[----:B------:R-:W-:Y:S05]  /*3cb10*/  BRA `(.L_x_13117) ;  /* 0xffffff4800e47947 */ /* 0x000fea000383ffff */
.L_x_12889:
        /* <DEDUP_REMOVED lines=11> */
.L_x_13119:
[----:B------:R-:W-:Y:S05]  /*3cbd0*/  BSYNC B1 ;  /* 0x0000000000017941 */ /* 0x000fea0003800000 */
.L_x_13118:
[----:B------:R-:W-:Y:S05]  /*3cbe0*/  BRA `(.L_x_13120) ;  /* 0xffffff6c00187947 */ /* 0x000fea000383ffff */
.L_x_12891:
[----:B------:R-:W-:Y:S01]  /*3cbf0*/  BSSY B1, `(.L_x_13121) ;  /* 0x0000006000017945 */ /* 0x000fe20003800000 */
[----:B0-----:R-:W-:-:S07]  /*3cc00*/  IMAD.MOV.U32 R15, RZ, RZ, -0x1 ;  /* 0xffffffffff0f7424 */ /* 0x001fce00078e00ff */
[----:B-1----:R-:W-:Y:S05]  /*3cc10*/  WARPSYNC.COLLECTIVE R15, `(.L_x_13122) ;  /* 0x000000000f0c7348 */ /* 0x002fea0003c00000 */
[----:B------:R-:W-:Y:S02]  /*3cc20*/  ELECT P6, UR62, PT ;  /* 0x00000000003e782f */ /* 0x000fe400038c0000 */
[----:B------:R-:W-:Y:S01]  /*3cc30*/  MOV R14, UR62 ;  /* 0x0000003e000e7c02 */ /* 0x000fe20008000f00 */
[----:B-1----:R-:W-:Y:S10]  /*3cc40*/  ENDCOLLECTIVE ;  /* 0x000000000000791b */ /* 0x002ff40003800000 */
.L_x_13122:
[----:B------:R-:W-:Y:S05]  /*3cc50*/  BSYNC B1 ;  /* 0x0000000000017941 */ /* 0x000fea0003800000 */
.L_x_13121:
[----:B------:R-:W-:Y:S05]  /*3cc60*/  BRA `(.L_x_12890) ;  /* 0xffffff6c00107947 */ /* 0x000fea000383ffff */
.L_x_12893:
[----:B-1----:R1:W2:Y:S02]  /*3cc70*/  SYNCS.PHASECHK.TRANS64.TRYWAIT P0, [R18+URZ+0x32420], R5 ;  /* 0x03242005120075a7 */ /* 0x0022a4000800017f */
[----:B--2---:R-:W-:Y:S05]  /*3cc80*/  @!P0 NANOSLEEP.SYNCS 0x989680 ;  /* 0x009896800000895d */ /* 0x004fea0003900000 */
[----:B------:R-:W2:Y:S02]  /*3cc90*/  @!P0 SYNCS.PHASECHK.TRANS64 P0, [R18+URZ+0x32420], R5 ;  /* 0x03242005120085a7 */ /* 0x000ea4000800007f */
[----:B--2---:R-:W-:Y:S05]  /*3cca0*/  @!P0 BRA `(.L_x_12893) ;  /* 0xfffffffc00f08947 */ /* 0x004fea000383ffff */
[----:B------:R-:W-:Y:S05]  /*3ccb0*/  BRA `(.L_x_13123) ;  /* 0xffffff6c00207947 */ /* 0x000fea000383ffff */
.L_x_12897:
[----:B-1----:R1:W2:Y:S02]  /*3ccc0*/  SYNCS.PHASECHK.TRANS64.TRYWAIT P0, [R5+URZ+0x324a0], R10 ;  /* 0x0324a00a050075a7 */ /* 0x0022a4000800017f */
[----:B--2---:R-:W-:Y:S05]  /*3ccd0*/  @!P0 NANOSLEEP.SYNCS 0x989680 ;  /* 0x009896800000895d */ /* 0x004fea0003900000 */
[----:B------:R-:W2:Y:S02]  /*3cce0*/  @!P0 SYNCS.PHASECHK.TRANS64 P0, [R5+URZ+0x324a0], R10 ;  /* 0x0324a00a050085a7 */ /* 0x000ea4000800007f */
[----:B--2---:R-:W-:Y:S05]  /*3ccf0*/  @!P0 BRA `(.L_x_12897) ;  /* 0xfffffffc00f08947 */ /* 0x004fea000383ffff */
[----:B------:R-:W-:Y:S05]  /*3cd00*/  BRA `(.L_x_13124) ;  /* 0xffffff6c00407947 */ /* 0x000fea000383ffff */
.L_x_12902:
[----:B--2---:R2:W3:Y:S02]  /*3cd10*/  SYNCS.PHASECHK.TRANS64.TRYWAIT P0, [R5+URZ+0x324c0], R10 ;  /* 0x0324c00a050075a7 */ /* 0x0044e4000800017f */
[----:B---3--:R-:W-:Y:S05]  /*3cd20*/  @!P0 NANOSLEEP.SYNCS 0x989680 ;  /* 0x009896800000895d */ /* 0x008fea0003900000 */
[----:B------:R-:W3:Y:S02]  /*3cd30*/  @!P0 SYNCS.PHASECHK.TRANS64 P0, [R5+URZ+0x324c0], R10 ;  /* 0x0324c00a050085a7 */ /* 0x000ee4000800007f */
[----:B---3--:R-:W-:Y:S05]  /*3cd40*/  @!P0 BRA `(.L_x_12902) ;  /* 0xfffffffc00f08947 */ /* 0x008fea000383ffff */
[----:B------:R-:W-:Y:S05]  /*3cd50*/  BRA `(.L_x_13125) ;  /* 0xffffff6c00c07947 */ /* 0x000fea000383ffff */
.L_x_12912:
[----:B-1----:R1:W2:Y:S02]  /*3cd60*/  SYNCS.PHASECHK.TRANS64.TRYWAIT P1, [R6+URZ+0x324a0], R7 ;  /* 0x0324a007060075a7 */ /* 0x0022a4000802017f */
[----:B--2---:R-:W-:Y:S05]  /*3cd70*/  @!P1 NANOSLEEP.SYNCS 0x989680 ;  /* 0x009896800000995d */ /* 0x004fea0003900000 */
[----:B------:R-:W2:Y:S02]  /*3cd80*/  @!P1 SYNCS.PHASECHK.TRANS64 P1, [R6+URZ+0x324a0], R7 ;  /* 0x0324a007060095a7 */ /* 0x000ea4000802007f */
[----:B--2---:R-:W-:Y:S05]  /*3cd90*/  @!P1 BRA `(.L_x_12912) ;  /* 0xfffffffc00f09947 */ /* 0x004fea000383ffff */
[----:B------:R-:W-:Y:S05]  /*3cda0*/  BRA `(.L_x_13126) ;  /* 0xffffff7400507947 */ /* 0x000fea000383ffff */
.L_x_12917:
[----:B--2---:R2:W3:Y:S02]  /*3cdb0*/  SYNCS.PHASECHK.TRANS64.TRYWAIT P1, [R6+URZ+0x324c0], R7 ;  /* 0x0324c007060075a7 */ /* 0x0044e4000802017f */
[----:B---3--:R-:W-:Y:S05]  /*3cdc0*/  @!P1 NANOSLEEP.SYNCS 0x989680 ;  /* 0x009896800000995d */ /* 0x008fea0003900000 */
[----:B------:R-:W3:Y:S02]  /*3cdd0*/  @!P1 SYNCS.PHASECHK.TRANS64 P1, [R6+URZ+0x324c0], R7 ;  /* 0x0324c007060095a7 */ /* 0x000ee4000802007f */
[----:B---3--:R-:W-:Y:S05]  /*3cde0*/  @!P1 BRA `(.L_x_12917) ;  /* 0xfffffffc00f09947 */ /* 0x008fea000383ffff */
[----:B------:R-:W-:Y:S05]  /*3cdf0*/  BRA `(.L_x_13127) ;  /* 0xffffff7400cc7947 */ /* 0x000fea000383ffff */
.L_x_12943:
        /* <DEDUP_REMOVED lines=11> */
.L_x_13129:
[----:B------:R-:W-:Y:S05]  /*3ceb0*/  BSYNC B0 ;  /* 0x0000000000007941 */ /* 0x000fea0003800000 */
.L_x_13128:
[----:B------:R-:W-:Y:S05]  /*3cec0*/  BRA `(.L_x_13130) ;  /* 0xffffff8800607947 */ /* 0x000fea000383ffff */
.L_x_12945:
[----:B------:R-:W-:Y:S01]  /*3ced0*/  BSSY B0, `(.L_x_13131) ;  /* 0x0000006000007945 */ /* 0x000fe20003800000 */
[----:B0-----:R-:W-:-:S07]  /*3cee0*/  IMAD.MOV.U32 R15, RZ, RZ, -0x1 ;  /* 0xffffffffff0f7424 */ /* 0x001fce00078e00ff */
[----:B-1-3--:R-:W-:Y:S05]  /*3cef0*/  WARPSYNC.COLLECTIVE R15, `(.L_x_13132) ;  /* 0x000000000f0c7348 */ /* 0x00afea0003c00000 */
[----:B------:R-:W-:Y:S02]  /*3cf00*/  ELECT P6, UR62, PT ;  /* 0x00000000003e782f */ /* 0x000fe400038c0000 */
[----:B------:R-:W-:Y:S01]  /*3cf10*/  MOV R14, UR62 ;  /* 0x0000003e000e7c02 */ /* 0x000fe20008000f00 */
[----:B-1-3--:R-:W-:Y:S10]  /*3cf20*/  ENDCOLLECTIVE ;  /* 0x000000000000791b */ /* 0x00aff40003800000 */
.L_x_13132:
[----:B------:R-:W-:Y:S05]  /*3cf30*/  BSYNC B0 ;  /* 0x0000000000007941 */ /* 0x000fea0003800000 */
.L_x_13131:
[----:B------:R-:W-:Y:S05]  /*3cf40*/  BRA `(.L_x_13133) ;  /* 0xffffff88006c7947 */ /* 0x000fea000383ffff */
.L_x_12947:
[----:B--2---:R2:W3:Y:S02]  /*3cf50*/  SYNCS.PHASECHK.TRANS64.TRYWAIT P0, [R0+URZ+0x32440], R2 ;  /* 0x03244002000075a7 */ /* 0x0044e4000800017f */
[----:B---3--:R-:W-:Y:S05]  /*3cf60*/  @!P0 NANOSLEEP.SYNCS 0x989680 ;  /* 0x009896800000895d */ /* 0x008fea0003900000 */
[----:B------:R-:W3:Y:S02]  /*3cf70*/  @!P0 SYNCS.PHASECHK.TRANS64 P0, [R0+URZ+0x32440], R2 ;  /* 0x03244002000085a7 */ /* 0x000ee4000800007f */
[----:B---3--:R-:W-:Y:S05]  /*3cf80*/  @!P0 BRA `(.L_x_12947) ;  /* 0xfffffffc00f08947 */ /* 0x008fea000383ffff */
[----:B------:R-:W-:Y:S05]  /*3cf90*/  BRA `(.L_x_13134) ;  /* 0xffffff8800cc7947 */ /* 0x000fea000383ffff */
.L_x_12951:
        /* <DEDUP_REMOVED lines=10> */
.L_x_13135:
[----:B------:R0:W-:Y:S01]  /*3d040*/  STL [R1+0x488], R10 ;  /* 0x0004880a01007387 */ /* 0x0001e20000100800 */
[----:B------:R-:W-:Y:S02]  /*3d050*/  IMAD.MOV.U32 R13, RZ, RZ, R3 ;  /* 0x000000ffff0d7224 */ /* 0x000fe400078e0003 */
[----:B------:R-:W-:-:S07]  /*3d060*/  IMAD.MOV.U32 R4, RZ, RZ, R14 ;  /* 0x000000ffff047224 */ /* 0x000fce00078e000e */
[----:B0-----:R-:W-:Y:S05]  /*3d070*/  WARPSYNC.COLLECTIVE R15, `(.L_x_13136) ;  /* 0x000000000f087348 */ /* 0x001fea0003c00000 */
[----:B------:R1:W2:Y:S02]  /*3d080*/  SHFL.IDX P6, R14, R13, R12, R11 ;  /* 0x0000000c0d0e7389 */ /* 0x0002a400000c000b */
[----:B012---:R-:W-:Y:S01]  /*3d090*/  ENDCOLLECTIVE ;  /* 0x000000000000791b */ /* 0x007fe20003800000 */
.L_x_13136:
[----:B------:R-:W-:Y:S02]  /*3d0a0*/  IMAD.MOV.U32 R13, RZ, RZ, R2 ;  /* 0x000000ffff0d7224 */ /* 0x000fe400078e0002 */
[----:B------:R-:W-:Y:S02]  /*3d0b0*/  IMAD.MOV.U32 R12, RZ, RZ, 0x1 ;  /* 0x00000001ff0c7424 */ /* 0x000fe400078e00ff */
[----:B------:R-:W-:-:S07]  /*3d0c0*/  IMAD.MOV.U32 R5, RZ, RZ, R14 ;  /* 0x000000ffff057224 */ /* 0x000fce00078e000e */
[----:B------:R-:W-:Y:S05]  /*3d0d0*/  WARPSYNC.COLLECTIVE R15, `(.L_x_13137) ;  /* 0x000000000f087348 */ /* 0x000fea0003c00000 */
[----:B------:R0:W1:Y:S02]  /*3d0e0*/  SHFL.IDX P6, R14, R13, R12, R11 ;  /* 0x0000000c0d0e7389 */ /* 0x00006400000c000b */
[----:B01----:R-:W-:Y:S01]  /*3d0f0*/  ENDCOLLECTIVE ;  /* 0x000000000000791b */ /* 0x003fe20003800000 */
.L_x_13137:
[----:B------:R-:W-:Y:S02]  /*3d100*/  IMAD.MOV.U32 R13, RZ, RZ, R3 ;  /* 0x000000ffff0d7224 */ /* 0x000fe400078e0003 */
[----:B------:R-:W-:Y:S02]  /*3d110*/  IMAD R0, R0, R7, RZ ;  /* 0x0000000700007224 */ /* 0x000fe400078e02ff */
[----:B------:R-:W-:-:S07]  /*3d120*/  IMAD.MOV.U32 R7, RZ, RZ, R14 ;  /* 0x000000ffff077224 */ /* 0x000fce00078e000e */
[----:B------:R-:W-:Y:S05]  /*3d130*/  WARPSYNC.COLLECTIVE R15, `(.L_x_13138) ;  /* 0x000000000f087348 */ /* 0x000fea0003c00000 */
[----:B------:R0:W1:Y:S02]  /*3d140*/  SHFL.IDX P6, R14, R13, R12, R11 ;  /* 0x0000000c0d0e7389 */ /* 0x00006400000c000b */
[----:B01----:R-:W-:Y:S01]  /*3d150*/  ENDCOLLECTIVE ;  /* 0x000000000000791b */ /* 0x003fe20003800000 */
.L_x_13138:
        /* <DEDUP_REMOVED lines=10> */
.L_x_13139:
        /* <DEDUP_REMOVED lines=15> */
.L_x_13140:
        /* <DEDUP_REMOVED lines=19> */
.L_x_13141:
        /* <DEDUP_REMOVED lines=10> */
.L_x_13142:
        /* <DEDUP_REMOVED lines=13> */
.L_x_13143:
        /* <DEDUP_REMOVED lines=10> */
.L_x_13144:
        /* <DEDUP_REMOVED lines=13> */
.L_x_13145:
        /* <DEDUP_REMOVED lines=10> */
.L_x_13146:
        /* <DEDUP_REMOVED lines=13> */
.L_x_13147:
        /* <DEDUP_REMOVED lines=10> */
.L_x_13148:
        /* <DEDUP_REMOVED lines=11> */
.L_x_13149:
        /* <DEDUP_REMOVED lines=14> */
.L_x_13150:
[----:B------:R-:W-:Y:S01]  /*3daa0*/  IMAD.MOV.U32 R3, RZ, RZ, R14 ;  /* 0x000000ffff037224 */ /* 0x000fe200078e000e */
[----:B------:R-:W-:Y:S06]  /*3dab0*/  BRA `(.L_x_13151) ;  /* 0xffffff8c00547947 */ /* 0x000fec000383ffff */
.L_x_12955:
        /* <DEDUP_REMOVED lines=36> */
.L_x_13153:
[----:B------:R-:W-:Y:S05]  /*3dd00*/  BSYNC B0 ;  /* 0x0000000000007941 */ /* 0x000fea0003800000 */
.L_x_13152:
        /* <DEDUP_REMOVED lines=10> */
.L_x_13154:
        /* <DEDUP_REMOVED lines=16> */
.L_x_13155:
        /* <DEDUP_REMOVED lines=15> */
.L_x_13156:
        /* <DEDUP_REMOVED lines=9> */
.L_x_13157:
        /* <DEDUP_REMOVED lines=15> */
.L_x_13158:
        /* <DEDUP_REMOVED lines=9> */
.L_x_13159:
        /* <DEDUP_REMOVED lines=15> */
.L_x_13160:
        /* <DEDUP_REMOVED lines=9> */
.L_x_13161:
        /* <DEDUP_REMOVED lines=15> */
.L_x_13162:
        /* <DEDUP_REMOVED lines=9> */
.L_x_13163:
        /* <DEDUP_REMOVED lines=14> */
.L_x_13164:
        /* <DEDUP_REMOVED lines=19> */
.L_x_13165:
[----:B------:R-:W-:Y:S02]  /*3e6c0*/  IMAD.MOV.U32 R13, RZ, RZ, R2 ;  /* 0x000000ffff0d7224 */ /* 0x000fe400078e0002 */
[----:B------:R-:W-:-:S07]  /*3e6d0*/  IMAD.MOV.U32 R6, RZ, RZ, R14 ;  /* 0x000000ffff067224 */ /* 0x000fce00078e000e */
[----:B------:R-:W-:Y:S05]  /*3e6e0*/  WARPSYNC.COLLECTIVE R15, `(.L_x_13166) ;  /* 0x000000000f087348 */ /* 0x000fea0003c00000 */
[----:B------:R0:W1:Y:S02]  /*3e6f0*/  SHFL.IDX P6, R14, R13, R12, R11 ;  /* 0x0000000c0d0e7389 */ /* 0x00006400000c000b */
[----:B01----:R-:W-:Y:S01]  /*3e700*/  ENDCOLLECTIVE ;  /* 0x000000000000791b */ /* 0x003fe20003800000 */
.L_x_13166:
[----:B------:R-:W-:Y:S02]  /*3e710*/  IMAD.MOV.U32 R13, RZ, RZ, R0 ;  /* 0x000000ffff0d7224 */ /* 0x000fe400078e0000 */
[----:B------:R-:W-:Y:S02]  /*3e720*/  IMAD.MOV.U32 R12, RZ, RZ, 0x7 ;  /* 0x00000007ff0c7424 */ /* 0x000fe400078e00ff */
[----:B------:R-:W-:-:S07]  /*3e730*/  IMAD.MOV.U32 R5, RZ, RZ, R14 ;  /* 0x000000ffff057224 */ /* 0x000fce00078e000e */
[----:B------:R-:W-:Y:S05]  /*3e740*/  WARPSYNC.COLLECTIVE R15, `(.L_x_13167) ;  /* 0x000000000f087348 */ /* 0x000fea0003c00000 */
[----:B------:R0:W1:Y:S02]  /*3e750*/  SHFL.IDX P6, R14, R13, R12, R11 ;  /* 0x0000000c0d0e7389 */ /* 0x00006400000c000b */
[----:B01----:R-:W-:Y:S01]  /*3e760*/  ENDCOLLECTIVE ;  /* 0x000000000000791b */ /* 0x003fe20003800000 */
.L_x_13167:
        /* <DEDUP_REMOVED lines=10> */
.L_x_13168:
        /* <DEDUP_REMOVED lines=9> */
.L_x_12960:
[----:B-1----:R1:W2:Y:S02]  /*3e8a0*/  SYNCS.PHASECHK.TRANS64.TRYWAIT P0, [R18+URZ+0x32420], R0 ;  /* 0x03242000120075a7 */ /* 0x0022a4000800017f */
[----:B--2---:R-:W-:Y:S05]  /*3e8b0*/  @!P0 NANOSLEEP.SYNCS 0x989680 ;  /* 0x009896800000895d */ /* 0x004fea0003900000 */
[----:B------:R-:W2:Y:S02]  /*3e8c0*/  @!P0 SYNCS.PHASECHK.TRANS64 P0, [R18+URZ+0x32420], R0 ;  /* 0x03242000120085a7 */ /* 0x000ea4000800007f */
[----:B--2---:R-:W-:Y:S05]  /*3e8d0*/  @!P0 BRA `(.L_x_12960) ;  /* 0xfffffffc00f08947 */ /* 0x004fea000383ffff */
[----:B------:R-:W-:Y:S05]  /*3e8e0*/  BRA `(.L_x_13170) ;  /* 0xffffff8c00707947 */ /* 0x000fea000383ffff */
.L_x_12964:
[----:B0-----:R0:W1:Y:S02]  /*3e8f0*/  SYNCS.PHASECHK.TRANS64.TRYWAIT P0, [R2+URZ+0x32460], R0 ;  /* 0x03246000020075a7 */ /* 0x001064000800017f */
[----:B-1----:R-:W-:Y:S05]  /*3e900*/  @!P0 NANOSLEEP.SYNCS 0x989680 ;  /* 0x009896800000895d */ /* 0x002fea0003900000 */
[----:B------:R-:W1:Y:S02]  /*3e910*/  @!P0 SYNCS.PHASECHK.TRANS64 P0, [R2+URZ+0x32460], R0 ;  /* 0x03246000020085a7 */ /* 0x000e64000800007f */
[----:B-1----:R-:W-:Y:S05]  /*3e920*/  @!P0 BRA `(.L_x_12964) ;  /* 0xfffffffc00f08947 */ /* 0x002fea000383ffff */
[----:B------:R-:W-:Y:S05]  /*3e930*/  BRA `(.L_x_13171) ;  /* 0xffffff8c00947947 */ /* 0x000fea000383ffff */
.L_x_12979:
[----:B0-----:R0:W1:Y:S02]  /*3e940*/  SYNCS.PHASECHK.TRANS64.TRYWAIT P0, [R2+URZ+0x32440], R6 ;  /* 0x03244006020075a7 */ /* 0x001064000800017f */
[----:B-1----:R-:W-:Y:S05]  /*3e950*/  @!P0 NANOSLEEP.SYNCS 0x989680 ;  /* 0x009896800000895d */ /* 0x002fea0003900000 */
[----:B------:R-:W1:Y:S02]  /*3e960*/  @!P0 SYNCS.PHASECHK.TRANS64 P0, [R2+URZ+0x32440], R6 ;  /* 0x03244006020085a7 */ /* 0x000e64000800007f */
[----:B-1----:R-:W-:Y:S05]  /*3e970*/  @!P0 BRA `(.L_x_12979) ;  /* 0xfffffffc00f08947 */ /* 0x002fea000383ffff */
[----:B------:R-:W-:Y:S05]  /*3e980*/  BRA `(.L_x_13172) ;  /* 0xffffff9400cc7947 */ /* 0x000fea000383ffff */
.L_x_12984:
[----:B-1----:R1:W2:Y:S02]  /*3e990*/  SYNCS.PHASECHK.TRANS64.TRYWAIT P0, [R2+URZ+0x32460], R6 ;  /* 0x03246006020075a7 */ /* 0x0022a4000800017f */
[----:B--2---:R-:W-:Y:S05]  /*3e9a0*/  @!P0 NANOSLEEP.SYNCS 0x989680 ;  /* 0x009896800000895d */ /* 0x004fea0003900000 */
[----:B------:R-:W2:Y:S02]  /*3e9b0*/  @!P0 SYNCS.PHASECHK.TRANS64 P0, [R2+URZ+0x32460], R6 ;  /* 0x03246006020085a7 */ /* 0x000ea4000800007f */
[----:B--2---:R-:W-:Y:S05]  /*3e9c0*/  @!P0 BRA `(.L_x_12984) ;  /* 0xfffffffc00f08947 */ /* 0x004fea000383ffff */
[----:B------:R-:W-:Y:S05]  /*3e9d0*/  BRA `(.L_x_13173) ;  /* 0xffffff9800487947 */ /* 0x000fea000383ffff */
.L_x_12995:
[----:B0-----:R0:W1:Y:S02]  /*3e9e0*/  SYNCS.PHASECHK.TRANS64.TRYWAIT P0, [R3+URZ+0x32440], R2 ;  /* 0x03244002030075a7 */ /* 0x001064000800017f */
[----:B-1----:R-:W-:Y:S05]  /*3e9f0*/  @!P0 NANOSLEEP.SYNCS 0x989680 ;  /* 0x009896800000895d */ /* 0x002fea0003900000 */
[----:B------:R-:W1:Y:S02]  /*3ea00*/  @!P0 SYNCS.PHASECHK.TRANS64 P0, [R3+URZ+0x32440], R2 ;  /* 0x03244002030085a7 */ /* 0x000e64000800007f */
[----:B-1----:R-:W-:Y:S05]  /*3ea10*/  @!P0 BRA `(.L_x_12995) ;  /* 0xfffffffc00f08947 */ /* 0x002fea000383ffff */
[----:B------:R-:W-:Y:S05]  /*3ea20*/  BRA `(.L_x_13174) ;  /* 0xffffffa000307947 */ /* 0x000fea000383ffff */
.L_x_13000:
[----:B-1----:R1:W2:Y:S02]  /*3ea30*/  SYNCS.PHASECHK.TRANS64.TRYWAIT P0, [R3+URZ+0x32460], R2 ;  /* 0x03246002030075a7 */ /* 0x0022a4000800017f */
[----:B--2---:R-:W-:Y:S05]  /*3ea40*/  @!P0 NANOSLEEP.SYNCS 0x989680 ;  /* 0x009896800000895d */ /* 0x004fea0003900000 */
[----:B------:R-:W2:Y:S02]  /*3ea50*/  @!P0 SYNCS.PHASECHK.TRANS64 P0, [R3+URZ+0x32460], R2 ;  /* 0x03246002030085a7 */ /* 0x000ea4000800007f */
[----:B--2---:R-:W-:Y:S05]  /*3ea60*/  @!P0 BRA `(.L_x_13000) ;  /* 0xfffffffc00f08947 */ /* 0x004fea000383ffff */
[----:B------:R-:W-:Y:S05]  /*3ea70*/  BRA `(.L_x_13175) ;  /* 0xffffffa000ac7947 */ /* 0x000fea000383ffff */
.L_x_13011:
[----:B0-----:R0:W1:Y:S02]  /*3ea80*/  SYNCS.PHASECHK.TRANS64.TRYWAIT P0, [R3+URZ+0x32440], R2 ;  /* 0x03244002030075a7 */ /* 0x001064000800017f */
[----:B-1----:R-:W-:Y:S05]  /*3ea90*/  @!P0 NANOSLEEP.SYNCS 0x989680 ;  /* 0x009896800000895d */ /* 0x002fea0003900000 */
[----:B------:R-:W1:Y:S02]  /*3eaa0*/  @!P0 SYNCS.PHASECHK.TRANS64 P0, [R3+URZ+0x32440], R2 ;  /* 0x03244002030085a7 */ /* 0x000e64000800007f */
[----:B-1----:R-:W-:Y:S05]  /*3eab0*/  @!P0 BRA `(.L_x_13011) ;  /* 0xfffffffc00f08947 */ /* 0x002fea000383ffff */
[----:B------:R-:W-:Y:S05]  /*3eac0*/  BRA `(.L_x_13176) ;  /* 0xffffffa8007c7947 */ /* 0x000fea000383ffff */
.L_x_13016:
[----:B-1----:R1:W2:Y:S02]  /*3ead0*/  SYNCS.PHASECHK.TRANS64.TRYWAIT P0, [R3+URZ+0x32460], R2 ;  /* 0x03246002030075a7 */ /* 0x0022a4000800017f */
[----:B--2---:R-:W-:Y:S05]  /*3eae0*/  @!P0 NANOSLEEP.SYNCS 0x989680 ;  /* 0x009896800000895d */ /* 0x004fea0003900000 */
[----:B------:R-:W2:Y:S02]  /*3eaf0*/  @!P0 SYNCS.PHASECHK.TRANS64 P0, [R3+URZ+0x32460], R2 ;  /* 0x03246002030085a7 */ /* 0x000ea4000800007f */
[----:B--2---:R-:W-:Y:S05]  /*3eb00*/  @!P0 BRA `(.L_x_13016) ;  /* 0xfffffffc00f08947 */ /* 0x004fea000383ffff */
[----:B------:R-:W-:Y:S05]  /*3eb10*/  BRA `(.L_x_13177) ;  /* 0xffffffa800f87947 */ /* 0x000fea000383ffff */
.L_x_13028:
[----:B------:R-:W4:Y:S01]  /*3eb20*/  LDL R0, [R1+0x460] ;  /* 0x0004600001007983 */ /* 0x000f220000100800 */
[----:B------:R-:W-:Y:S01]  /*3eb30*/  BSSY B0, `(.L_x_13178) ;  /* 0x0000008000007945 */ /* 0x000fe20003800000 */
[----:B------:R-:W-:Y:S02]  /*3eb40*/  IMAD.MOV.U32 R12, RZ, RZ, RZ ;  /* 0x000000ffff0c7224 */ /* 0x000fe400078e00ff */
[----:B------:R-:W-:Y:S02]  /*3eb50*/  IMAD.MOV.U32 R11, RZ, RZ, 0x1f ;  /* 0x0000001fff0b7424 */ /* 0x000fe400078e00ff */
[----:B0-----:R-:W-:Y:S02]  /*3eb60*/  IMAD.MOV.U32 R15, RZ, RZ, -0x1 ;  /* 0xffffffffff0f7424 */ /* 0x001fe400078e00ff */
[----:B----4-:R-:W-:-:S07]  /*3eb70*/  IMAD.MOV.U32 R13, RZ, RZ, R0 ;  /* 0x000000ffff0d7224 */ /* 0x010fce00078e0000 */
[----:B--23--:R-:W-:Y:S05]  /*3eb80*/  WARPSYNC.COLLECTIVE R15, `(.L_x_13179) ;  /* 0x000000000f087348 */ /* 0x00cfea0003c00000 */
[----:B------:R0:W1:Y:S02]  /*3eb90*/  SHFL.IDX P6, R14, R13, R12, R11 ;  /* 0x0000000c0d0e7389 */ /* 0x00006400000c000b */
[----:B0123--:R-:W-:Y:S01]  /*3eba0*/  ENDCOLLECTIVE ;  /* 0x000000000000791b */ /* 0x00ffe20003800000 */
.L_x_13179:
[----:B------:R-:W-:Y:S05]  /*3ebb0*/  BSYNC B0 ;  /* 0x0000000000007941 */ /* 0x000fea0003800000 */
.L_x_13178:
        /* <DEDUP_REMOVED lines=9> */
.L_x_13180:
        /* <DEDUP_REMOVED lines=26> */
.L_x_13181:
        /* <DEDUP_REMOVED lines=8> */
.L_x_13182:
        /* <DEDUP_REMOVED lines=8> */
.L_x_13183:
        /* <DEDUP_REMOVED lines=8> */
.L_x_13184:
        /* <DEDUP_REMOVED lines=8> */
.L_x_13185:
        /* <DEDUP_REMOVED lines=9> */
.L_x_13186:
[----:B------:R-:W-:Y:S01]  /*3f080*/  IMAD.MOV.U32 R9, RZ, RZ, R14 ;  /* 0x000000ffff097224 */ /* 0x000fe200078e000e */
[----:B------:R-:W-:Y:S06]  /*3f090*/  BRA `(.L_x_13187) ;  /* 0xffffffb0003c7947 */ /* 0x000fec000383ffff */
.L_x_13031:
        /* <DEDUP_REMOVED lines=8> */
.L_x_13189:
[----:B------:R-:W-:Y:S05]  /*3f120*/  BSYNC B0 ;  /* 0x0000000000007941 */ /* 0x000fea0003800000 */
.L_x_13188:
        /* <DEDUP_REMOVED lines=10> */
.L_x_13190:
        /* <DEDUP_REMOVED lines=8> */
.L_x_13191:
        /* <DEDUP_REMOVED lines=8> */
.L_x_13192:
        /* <DEDUP_REMOVED lines=8> */
.L_x_13193:
        /* <DEDUP_REMOVED lines=9> */
.L_x_13194:
[----:B------:R-:W-:Y:S01]  /*3f3e0*/  IMAD.MOV.U32 R9, RZ, RZ, R14 ;  /* 0x000000ffff097224 */ /* 0x000fe200078e000e */
[----:B------:R-:W-:Y:S06]  /*3f3f0*/  BRA `(.L_x_13195) ;  /* 0xffffffb000107947 */ /* 0x000fec000383ffff */
.L_x_13033:
[----:B------:R-:W-:Y:S01]  /*3f400*/  BSSY B0, `(.L_x_13196) ;  /* 0x0000006000007945 */ /* 0x000fe20003800000 */
[----:B------:R-:W-:Y:S01]  /*3f410*/  PLOP3.LUT P6, PT, P6, PT, PT, 0x8, 0x0 ;  /* 0x000000000000781c */ /* 0x000fe200037ce170 */
[----:B------:R-:W-:-:S12]  /*3f420*/  IMAD.MOV.U32 R15, RZ, RZ, -0x1 ;  /* 0xffffffffff0f7424 */ /* 0x000fd800078e00ff */
[----:B0-----:R-:W-:Y:S05]  /*3f430*/  WARPSYNC.COLLECTIVE R15, `(.L_x_13197) ;  /* 0x000000000f087348 */ /* 0x001fea0003c00000 */
[----:B------:R-:W-:Y:S01]  /*3f440*/  VOTE.ANY R14, PT, P6 ;  /* 0x00000000000e7806 */ /* 0x000fe200030e0100 */
[----:B0-----:R-:W-:Y:S06]  /*3f450*/  ENDCOLLECTIVE ;  /* 0x000000000000791b */ /* 0x001fec0003800000 */
.L_x_13197:
[----:B------:R-:W-:Y:S05]  /*3f460*/  BSYNC B0 ;  /* 0x0000000000007941 */ /* 0x000fea0003800000 */
.L_x_13196:
        /* <DEDUP_REMOVED lines=10> */
.L_x_13198:
[----:B------:R-:W-:Y:S02]  /*3f510*/  IMAD.MOV.U32 R13, RZ, RZ, R6 ;  /* 0x000000ffff0d7224 */ /* 0x000fe400078e0006 */
[----:B------:R-:W-:-:S07]  /*3f520*/  IMAD.MOV.U32 R4, RZ, RZ, R14 ;  /* 0x000000ffff047224 */ /* 0x000fce00078e000e */
[----:B------:R-:W-:Y:S05]  /*3f530*/  WARPSYNC.COLLECTIVE R15, `(.L_x_13199) ;  /* 0x000000000f087348 */ /* 0x000fea0003c00000 */
[----:B------:R0:W1:Y:S02]  /*3f540*/  SHFL.IDX P6, R14, R13, R12, R11 ;  /* 0x0000000c0d0e7389 */ /* 0x00006400000c000b */
[----:B01----:R-:W-:Y:S01]  /*3f550*/  ENDCOLLECTIVE ;  /* 0x000000000000791b */ /* 0x003fe20003800000 */
.L_x_13199:
[----:B------:R-:W-:Y:S02]  /*3f560*/  IMAD.MOV.U32 R6, RZ, RZ, R14 ;  /* 0x000000ffff067224 */ /* 0x000fe400078e000e */
[----:B------:R-:W-:-:S05]  /*3f570*/  IMAD.IADD R10, R3, 0x1, R10 ;  /* 0x00000001030a7824 */ /* 0x000fca00078e020a */
[----:B------:R2:W-:Y:S01]  /*3f580*/  STL [R1+0x46c], R10 ;  /* 0x00046c0a01007387 */ /* 0x0005e20000100800 */
[----:B------:R-:W-:Y:S05]  /*3f590*/  BRA `(.L_x_13200) ;  /* 0xffffffac00f07947 */ /* 0x000fea000383ffff */
.L_x_13035:
        /* <DEDUP_REMOVED lines=8> */
.L_x_13202:
[----:B------:R-:W-:Y:S05]  /*3f620*/  BSYNC B0 ;  /* 0x0000000000007941 */ /* 0x000fea0003800000 */
.L_x_13201:
[----:B------:R-:W-:Y:S01]  /*3f630*/  IMAD.MOV.U32 R3, RZ, RZ, R14 ;  /* 0x000000ffff037224 */ /* 0x000fe200078e000e */
[----:B------:R-:W-:Y:S06]  /*3f640*/  BRA `(.L_x_13203) ;  /* 0xffffffac00dc7947 */ /* 0x000fec000383ffff */
.L_x_13041:
[----:B0-----:R0:W1:Y:S02]  /*3f650*/  SYNCS.PHASECHK.TRANS64.TRYWAIT P0, [R0+URZ+0x32420], R3 ;  /* 0x03242003000075a7 */ /* 0x001064000800017f */
[----:B-1----:R-:W-:Y:S05]  /*3f660*/  @!P0 NANOSLEEP.SYNCS 0x989680 ;  /* 0x009896800000895d */ /* 0x002fea0003900000 */
[----:B------:R-:W1:Y:S02]  /*3f670*/  @!P0 SYNCS.PHASECHK.TRANS64 P0, [R0+URZ+0x32420], R3 ;  /* 0x03242003000085a7 */ /* 0x000e64000800007f */
[----:B-1----:R-:W-:Y:S05]  /*3f680*/  @!P0 BRA `(.L_x_13041) ;  /* 0xfffffffc00f08947 */ /* 0x002fea000383ffff */
[----:B------:R-:W-:Y:S05]  /*3f690*/  BRA `(.L_x_13204) ;  /* 0xffffffb8007c7947 */ /* 0x000fea000383ffff */
.L_x_13042:
        /* <DEDUP_REMOVED lines=11> */
.L_x_13206:
[----:B------:R-:W-:Y:S05]  /*3f750*/  BSYNC B0 ;  /* 0x0000000000007941 */ /* 0x000fea0003800000 */
.L_x_13205:
[----:B------:R-:W-:Y:S05]  /*3f760*/  BRA `(.L_x_13207) ;  /* 0xffffffb800647947 */ /* 0x000fea000383ffff */
.L_x_13043:
[----:B------:R-:W-:Y:S01]  /*3f770*/  BSSY B0, `(.L_x_13208) ;  /* 0x0000006000007945 */ /* 0x000fe20003800000 */
[----:B------:R-:W-:-:S07]  /*3f780*/  IMAD.MOV.U32 R15, RZ, RZ, -0x1 ;  /* 0xffffffffff0f7424 */ /* 0x000fce00078e00ff */
[----:B01----:R-:W-:Y:S05]  /*3f790*/  WARPSYNC.COLLECTIVE R15, `(.L_x_13209) ;  /* 0x000000000f0c7348 */ /* 0x003fea0003c00000 */
[----:B------:R-:W-:Y:S02]  /*3f7a0*/  ELECT P6, UR62, PT ;  /* 0x00000000003e782f */ /* 0x000fe400038c0000 */
[----:B------:R-:W-:Y:S01]  /*3f7b0*/  MOV R14, UR62 ;  /* 0x0000003e000e7c02 */ /* 0x000fe20008000f00 */
[----:B01----:R-:W-:Y:S10]  /*3f7c0*/  ENDCOLLECTIVE ;  /* 0x000000000000791b */ /* 0x003ff40003800000 */
.L_x_13209:
[----:B------:R-:W-:Y:S05]  /*3f7d0*/  BSYNC B0 ;  /* 0x0000000000007941 */ /* 0x000fea0003800000 */
.L_x_13208:
[----:B------:R-:W-:Y:S05]  /*3f7e0*/  BRA `(.L_x_13210) ;  /* 0xffffffb800587947 */ /* 0x000fea000383ffff */
.L_x_13045:
[----:B0-----:R0:W1:Y:S02]  /*3f7f0*/  SYNCS.PHASECHK.TRANS64.TRYWAIT P0, [R6+URZ], R5 ;  /* 0x00000005060075a7 */ /* 0x001064000800017f */
[----:B-1----:R-:W-:Y:S05]  /*3f800*/  @!P0 NANOSLEEP.SYNCS 0x989680 ;  /* 0x009896800000895d */ /* 0x002fea0003900000 */
[----:B------:R-:W1:Y:S02]  /*3f810*/  @!P0 SYNCS.PHASECHK.TRANS64 P0, [R6+URZ], R5 ;  /* 0x00000005060085a7 */ /* 0x000e64000800007f */
[----:B-1----:R-:W-:Y:S05]  /*3f820*/  @!P0 BRA `(.L_x_13045) ;  /* 0xfffffffc00f08947 */ /* 0x002fea000383ffff */
[----:B------:R-:W-:Y:S05]  /*3f830*/  BRA `(.L_x_13211) ;  /* 0xffffffb800907947 */ /* 0x000fea000383ffff */
.L_x_13046:
[----:B-1----:R1:W2:Y:S02]  /*3f840*/  SYNCS.PHASECHK.TRANS64.TRYWAIT P0, [R7+URZ], R2 ;  /* 0x00000002070075a7 */ /* 0x0022a4000800017f */
[----:B--2---:R-:W-:Y:S05]  /*3f850*/  @!P0 NANOSLEEP.SYNCS 0x989680 ;  /* 0x009896800000895d */ /* 0x004fea0003900000 */
[----:B------:R-:W2:Y:S02]  /*3f860*/  @!P0 SYNCS.PHASECHK.TRANS64 P0, [R7+URZ], R2 ;  /* 0x00000002070085a7 */ /* 0x000ea4000800007f */
[----:B--2---:R-:W-:Y:S05]  /*3f870*/  @!P0 BRA `(.L_x_13046) ;  /* 0xfffffffc00f08947 */ /* 0x004fea000383ffff */
[----:B------:R-:W-:Y:S05]  /*3f880*/  BRA `(.L_x_13212) ;  /* 0xffffffb800847947 */ /* 0x000fea000383ffff */
.L_x_13048:
[----:B--2---:R2:W3:Y:S02]  /*3f890*/  SYNCS.PHASECHK.TRANS64.TRYWAIT P0, [R4+URZ], R5 ;  /* 0x00000005040075a7 */ /* 0x0044e4000800017f */
[----:B---3--:R-:W-:Y:S05]  /*3f8a0*/  @!P0 NANOSLEEP.SYNCS 0x989680 ;  /* 0x009896800000895d */ /* 0x008fea0003900000 */
[----:B------:R-:W3:Y:S02]  /*3f8b0*/  @!P0 SYNCS.PHASECHK.TRANS64 P0, [R4+URZ], R5 ;  /* 0x00000005040085a7 */ /* 0x000ee4000800007f */
[----:B---3--:R-:W-:Y:S05]  /*3f8c0*/  @!P0 BRA `(.L_x_13048) ;  /* 0xfffffffc00f08947 */ /* 0x008fea000383ffff */
[----:B------:R-:W-:Y:S05]  /*3f8d0*/  BRA `(.L_x_13213) ;  /* 0xffffffb800887947 */ /* 0x000fea000383ffff */
        .type           $_ZN7cutlass13device_kernelIN5flash11enable_sm90INS1_16FlashAttnFwdSm90INS1_25CollectiveMainloopFwdSm90ILi2EN4cute5tupleIJNS5_1CILi1EEES8_S8_EEENS6_IJNS7_ILi128EEENS7_ILi96EEENS7_ILi64EEEEEELi256ENS_6half_tEfNS_4arch4Sm90ELb0ELb1ELb1ELb1ELb0ELb1ELb1ELb1ELb0ELb1ELb1ELb0EEENS1_21CollectiveEpilogueFwdINS6_IJSA_NS7_ILi256EEESB_EEES9_SE_SG_Li256ELb1ELb1ELb1ELb0EEENS1_36VarlenDynamicPersistentTileSchedulerILi128ELi96ELi256ELi128ELb1ELb1ELb1ELb1ELb0ELb1EEEEEEEEEvNT_6ParamsE$_ZZN5flash25CollectiveMainloopFwdSm90ILi2EN4cute5tupleIJNS1_1CILi1EEES4_S4_EEENS2_IJNS3_ILi128EEENS3_ILi96EEENS3_ILi64EEEEEELi256EN7cutlass6half_tEfNSA_4arch4Sm90ELb0ELb1ELb1ELb1ELb0ELb1ELb1ELb1ELb0ELb1ELb1ELb0EE3mmaINS_16FlashAttnFwdSm90ISE_NS_21CollectiveEpilogueFwdINS2_IJS6_NS3_ILi256EEES7_EEES5_SB_SD_Li256ELb1ELb1ELb1ELb0EEENS_36VarlenDynamicPersistentTileSchedulerILi128ELi96ELi256ELi128ELb1ELb1ELb1ELb1ELb0ELb1EEEE13SharedStorageENS1_6TensorINS1_11ArrayEngineIfLm128EEENS1_6LayoutINS2_IJNS2_IJNS3_ILi2EEEST_NS3_ILi32EEEEEES4_S4_EEENS2_IJNS2_IJS4_ST_NS3_ILi4EEEEEENS3_ILi0EEESZ_EEEEEEENS_7SoftmaxILi2ELi0EEEEEbRKNSE_6ParamsENSA_25PipelineTmaAsyncNoClusterILi2ENSA_16PipelineTmaAsyncILi2EEEEES1B_RNSA_13PipelineStateILj2EEERT0_RT1_iRiRKNS_16SeqlenInfoQKNewKILb1ELb1EEENS2_IJiiiiEEERT_ENKUliT_T0_T1_E_clIZSF_ISO_S12_S14_EbS17_S1B_S1B_S1E_S1G_S1I_iS1J_S1N_S1O_S1Q_EUlRS1R_iE0_NS3_ILb1EEES1Y_EEDaiS1R_S1S_S1T_,@function
        .size           $_ZN7cutlass13device_kernelIN5flash11enable_sm90INS1_16FlashAttnFwdSm90INS1_25CollectiveMainloopFwdSm90ILi2EN4cute5tupleIJNS5_1CILi1EEES8_S8_EEENS6_IJNS7_ILi128EEENS7_ILi96EEENS7_ILi64EEEEEELi256ENS_6half_tEfNS_4arch4Sm90ELb0ELb1ELb1ELb1ELb0ELb1ELb1ELb1ELb0ELb1ELb1ELb0EEENS1_21CollectiveEpilogueFwdINS6_IJSA_NS7_ILi256EEESB_EEES9_SE_SG_Li256ELb1ELb1ELb1ELb0EEENS1_36VarlenDynamicPersistentTileSchedulerILi128ELi96ELi256ELi128ELb1ELb1ELb1ELb1ELb0ELb1EEEEEEEEEvNT_6ParamsE$_ZZN5flash25CollectiveMainloopFwdSm90ILi2EN4cute5tupleIJNS1_1CILi1EEES4_S4_EEENS2_IJNS3_ILi128EEENS3_ILi96EEENS3_ILi64EEEEEELi256EN7cutlass6half_tEfNSA_4arch4Sm90ELb0ELb1ELb1ELb1ELb0ELb1ELb1ELb1ELb0ELb1ELb1ELb0EE3mmaINS_16FlashAttnFwdSm90ISE_NS_21CollectiveEpilogueFwdINS2_IJS6_NS3_ILi256EEES7_EEES5_SB_SD_Li256ELb1ELb1ELb1ELb0EEENS_36VarlenDynamicPersistentTileSchedulerILi128ELi96ELi256ELi128ELb1ELb1ELb1ELb1ELb0ELb1EEEE13SharedStorageENS1_6TensorINS1_11ArrayEngineIfLm128EEENS1_6LayoutINS2_IJNS2_IJNS3_ILi2EEEST_NS3_ILi32EEEEEES4_S4_EEENS2_IJNS2_IJS4_ST_NS3_ILi4EEEEEENS3_ILi0EEESZ_EEEEEEENS_7SoftmaxILi2ELi0EEEEEbRKNSE_6ParamsENSA_25PipelineTmaAsyncNoClusterILi2ENSA_16PipelineTmaAsyncILi2EEEEES1B_RNSA_13PipelineStateILj2EEERT0_RT1_iRiRKNS_16SeqlenInfoQKNewKILb1ELb1EEENS2_IJiiiiEEERT_ENKUliT_T0_T1_E_clIZSF_ISO_S12_S14_EbS17_S1B_S1B_S1E_S1G_S1I_iS1J_S1N_S1O_S1Q_EUlRS1R_iE0_NS3_ILb1EEES1Y_EEDaiS1R_S1S_S1T_,(.L_x_15201 - $_ZN7cutlass13device_kernelIN5flash11enable_sm90INS1_16FlashAttnFwdSm90INS1_25CollectiveMainloopFwdSm90ILi2EN4cute5tupleIJNS5_1CILi1EEES8_S8_EEENS6_IJNS7_ILi128EEENS7_ILi96EEENS7_ILi64EEEEEELi256ENS_6half_tEfNS_4arch4Sm90ELb0ELb1ELb1ELb1ELb0ELb1ELb1ELb1ELb0ELb1ELb1ELb0EEENS1_21CollectiveEpilogueFwdINS6_IJSA_NS7_ILi256EEESB_EEES9_SE_SG_Li256ELb1ELb1ELb1ELb0EEENS1_36VarlenDynamicPersistentTileSchedulerILi128ELi96ELi256ELi128ELb1ELb1ELb1ELb1ELb0ELb1EEEEEEEEEvNT_6ParamsE$_ZZN5flash25CollectiveMainloopFwdSm90ILi2EN4cute5tupleIJNS1_1CILi1EEES4_S4_EEENS2_IJNS3_ILi128EEENS3_ILi96EEENS3_ILi64EEEEEELi256EN7cutlass6half_tEfNSA_4arch4Sm90ELb0ELb1ELb1ELb1ELb0ELb1ELb1ELb1ELb0ELb1ELb1ELb0EE3mmaINS_16FlashAttnFwdSm90ISE_NS_21CollectiveEpilogueFwdINS2_IJS6_NS3_ILi256EEES7_EEES5_SB_SD_Li256ELb1ELb1ELb1ELb0EEENS_36VarlenDynamicPersistentTileSchedulerILi128ELi96ELi256ELi128ELb1ELb1ELb1ELb1ELb0ELb1EEEE13SharedStorageENS1_6TensorINS1_11ArrayEngineIfLm128EEENS1_6LayoutINS2_IJNS2_IJNS3_ILi2EEEST_NS3_ILi32EEEEEES4_S4_EEENS2_IJNS2_IJS4_ST_NS3_ILi4EEEEEENS3_ILi0EEESZ_EEEEEEENS_7SoftmaxILi2ELi0EEEEEbRKNSE_6ParamsENSA_25PipelineTmaAsyncNoClusterILi2ENSA_16PipelineTmaAsyncILi2EEEEES1B_RNSA_13PipelineStateILj2EEERT0_RT1_iRiRKNS_16SeqlenInfoQKNewKILb1ELb1EEENS2_IJiiiiEEERT_ENKUliT_T0_T1_E_clIZSF_ISO_S12_S14_EbS17_S1B_S1B_S1E_S1G_S1I_iS1J_S1N_S1O_S1Q_EUlRS1R_iE0_NS3_ILb1EEES1Y_EEDaiS1R_S1S_S1T_)
$_ZN7cutlass13device_kernelIN5flash11enable_sm90INS1_16FlashAttnFwdSm90INS1_25CollectiveMainloopFwdSm90ILi2EN4cute5tupleIJNS5_1CILi1EEES8_S8_EEENS6_IJNS7_ILi128EEENS7_ILi96EEENS7_ILi64EEEEEELi256ENS_6half_tEfNS_4arch4Sm90ELb0ELb1ELb1ELb1ELb0ELb1ELb1ELb1ELb0ELb1ELb1ELb0EEENS1_21CollectiveEpilogueFwdINS6_IJSA_NS7_ILi256EEESB_EEES9_SE_SG_Li256ELb1ELb1ELb1ELb0EEENS1_36VarlenDynamicPersistentTileSchedulerILi128ELi96ELi256ELi128ELb1ELb1ELb1ELb1ELb0ELb1EEEEEEEEEvNT_6ParamsE$_ZZN5flash25CollectiveMainloopFwdSm90ILi2EN4cute5tupleIJNS1_1CILi1EEES4_S4_EEENS2_IJNS3_ILi128EEENS3_ILi96EEENS3_ILi64EEEEEELi256EN7cutlass6half_tEfNSA_4arch4Sm90ELb0ELb1ELb1ELb1ELb0ELb1ELb1ELb1ELb0ELb1ELb1ELb0EE3mmaINS_16FlashAttnFwdSm90ISE_NS_21CollectiveEpilogueFwdINS2_IJS6_NS3_ILi256EEES7_EEES5_SB_SD_Li256ELb1ELb1ELb1ELb0EEENS_36VarlenDynamicPersistentTileSchedulerILi128ELi96ELi256ELi128ELb1ELb1ELb1ELb1ELb0ELb1EEEE13SharedStorageENS1_6TensorINS1_11ArrayEngineIfLm128EEENS1_6LayoutINS2_IJNS2_IJNS3_ILi2EEEST_NS3_ILi32EEEEEES4_S4_EEENS2_IJNS2_IJS4_ST_NS3_ILi4EEEEEENS3_ILi0EEESZ_EEEEEEENS_7SoftmaxILi2ELi0EEEEEbRKNSE_6ParamsENSA_25PipelineTmaAsyncNoClusterILi2ENSA_16PipelineTmaAsyncILi2EEEEES1B_RNSA_13PipelineStateILj2EEERT0_RT1_iRiRKNS_16SeqlenInfoQKNewKILb1ELb1EEENS2_IJiiiiEEERT_ENKUliT_T0_T1_E_clIZSF_ISO_S12_S14_EbS17_S1B_S1B_S1E_S1G_S1I_iS1J_S1N_S1O_S1Q_EUlRS1R_iE0_NS3_ILb1EEES1Y_EEDaiS1R_S1S_S1T_:
[----:B------:R-:W-:Y:S02]  /*3f8e0*/  ULDC UR4, c[0x0][0x20] ;  /* 0x0000080000047ab9 */ /* 0x000fe40000000800 */
[----:B------:R-:W-:-:S09]  /*3f8f0*/  UIADD3 UR4, -UR4, UR5, URZ ;  /* 0x0000000504047290 */ /* 0x000fd2000fffe13f */
[----:B------:R-:W2:Y:S04]  /*3f900*/  LDL.64 R8, [UR4+0x18] ;  /* 0x00001804ff087983 */ /* 0x000ea80008100a00 */
[----:B------:R-:W3:Y:S01]  /*3f910*/  LDL.64 R4, [UR4] ;  /* 0x00000004ff047983 */ /* 0x000ee20008100a00 */
[----:B------:R-:W-:-:S03]  /*3f920*/  ULDC.64 UR6, c[0x0][0x208] ;  /* 0x0000820000067ab9 */ /* 0x000fc60000000a00 */
[----:B--2---:R-:W2:Y:S04]  /*3f930*/  LD.E R6, desc[UR6][R8.64+0x1c] ;  /* 0x00001c0608067980 */ /* 0x004ea8000c101900 */
[----:B---3--:R0:W5:Y:S04]  /*3f940*/  LD.E R0, desc[UR6][R4.64] ;  /* 0x0000000604007980 */ /* 0x008168000c101900 */
[----:B------:R0:W5:Y:S01]  /*3f950*/  LD.E R3, desc[UR6][R4.64+0x4] ;  /* 0x0000040604037980 */ /* 0x000162000c101900 */
[----:B------:R-:W-:Y:S01]  /*3f960*/  BSSY B1, `(.L_x_13214) ;  /* 0x0000007000017945 */ /* 0x000fe20003800000 */
[----:B------:R-:W-:Y:S01]  /*3f970*/  IMAD.MOV.U32 R7, RZ, RZ, R51 ;  /* 0x000000ffff077224 */ /* 0x000fe200078e0033 */
[----:B--2---:R-:W-:-:S04]  /*3f980*/  LOP3.LUT R6, R6, 0x1, RZ, 0xfc, !PT ;  /* 0x0000000106067812 */ /* 0x004fc800078efcff */
[----:B------:R-:W-:Y:S01]  /*3f990*/  ISETP.NE.AND P0, PT, R6, 0x3, PT ;  /* 0x000000030600780c */ /* 0x000fe20003f05270 */
[----:B------:R-:W-:-:S12]  /*3f9a0*/  IMAD.MOV.U32 R6, RZ, RZ, R36 ;  /* 0x000000ffff067224 */ /* 0x000fd800078e0024 */
[----:B0-----:R-:W-:Y:S05]  /*3f9b0*/  @!P0 BRA `(.L_x_13215) ;  /* 0x0000000000048947 */ /* 0x001fea0003800000 */
[----:B------:R-:W-:Y:S01]  /*3f9c0*/  BPT.TRAP 0x1 ;  /* 0x000000040000795c */ /* 0x000fe20000300000 */
.L_x_13215:
[----:B------:R-:W-:Y:S05]  /*3f9d0*/  BSYNC B1 ;  /* 0x0000000000017941 */ /* 0x000fea0003800000 */
.L_x_13214:
        /* <DEDUP_REMOVED lines=13> */
.L_x_13217:
[----:B------:R-:W-:Y:S05]  /*3fab0*/  BSYNC B1 ;  /* 0x0000000000017941 */ /* 0x000fea0003800000 */
.L_x_13216:
        /* <DEDUP_REMOVED lines=8> */
.L_x_13219:
[----:B------:R-:W-:Y:S05]  /*3fb40*/  BSYNC B1 ;  /* 0x0000000000017941 */ /* 0x000fea0003800000 */
.L_x_13218:
[----:B------:R-:W2:Y:S04]  /*3fb50*/  LDL.64 R12, [UR4] ;  /* 0x00000004ff0c7983 */ /* 0x000ea80008100a00 */
[----:B------:R-:W3:Y:S04]  /*3fb60*/  LDL.64 R4, [UR4+0x28] ;  /* 0x00002804ff047983 */ /* 0x000ee80008100a00 */
[----:B0----5:R-:W4:Y:S04]  /*3fb70*/  LDL.64 R10, [UR4+0x20] ;  /* 0x00002004ff0a7983 */ /* 0x021f280008100a00 */
[----:B------:R-:W4:Y:S04]  /*3fb80*/  LDL.64 R8, [UR4+0x8] ;  /* 0x00000804ff087983 */ /* 0x000f280008100a00 */
[----:B--2---:R-:W2:Y:S04]  /*3fb90*/  LD.E R3, desc[UR6][R12.64] ;  /* 0x000000060c037980 */ /* 0x004ea8000c101900 */
[----:B---3--:R-:W2:Y:S01]  /*3fba0*/  LD.E.64 R4, desc[UR6][R4.64] ;  /* 0x0000000604047980 */ /* 0x008ea2000c101b00 */
[----:B------:R-:W-:Y:S05]  /*3fbb0*/  WARPSYNC.ALL ;  /* 0x0000000000007948 */ /* 0x000fea0003800000 */
[----:B----4-:R0:W-:Y:S04]  /*3fbc0*/  ST.E desc[UR6][R8.64], RZ ;  /* 0x000000ff08007985 */ /* 0x0101e8000c101906 */
[----:B------:R-:W3:Y:S01]  /*3fbd0*/  LD.E.64 R12, desc[UR6][R10.64] ;  /* 0x000000060a0c7980 */ /* 0x000ee2000c101b00 */
[----:B--2---:R-:W-:Y:S01]  /*3fbe0*/  IMAD R4, R3, 0x300, R4 ;  /* 0x0000030003047824 */ /* 0x004fe200078e0204 */
[----:B------:R-:W-:Y:S01]  /*3fbf0*/  R2UR UR11, R5 ;  /* 0x00000000050b72ca */ /* 0x000fe200000e0000 */
[----:B------:R-:W-:Y:S01]  /*3fc00*/  WARPGROUP.ARRIVE ;  /* 0x00000000000079c5 */ /* 0x000fe20000000000 */
[----:B------:R-:W-:-:S02]  /*3fc10*/  IMAD.MOV.U32 R0, RZ, RZ, 0x1 ;  /* 0x00000001ff007424 */ /* 0x000fc400078e00ff */
        /* <DEDUP_REMOVED lines=8> */
[----:B------:R-:W-:Y:S01]  /*3fca0*/  WARPGROUP.ARRIVE ;  /* 0x00000000000079c5 */ /* 0x000fe20000000000 */
[----:B------:R-:W-:-:S03]  /*3fcb0*/  IMAD.MOV.U32 R15, RZ, RZ, R5 ;  /* 0x000000ffff0f7224 */ /* 0x000fc600078e0005 */
        /* <DEDUP_REMOVED lines=23> */
[----:B------:R-:W-:-:S03]  /*3fe30*/  WARPGROUP.ARRIVE ;  /* 0x00000000000079c5 */ /* 0x000fc60000000000 */
[----:B------:R-:W-:Y:S01]  /*3fe40*/  R2UR UR10, R4 ;  /* 0x00000000040a72ca */ /* 0x000fe200000e0000 */
[----:B--2---:R-:W-:Y:S01]  /*3fe50*/  VIADD R10, R10, 0x6 ;  /* 0x000000060a0a7836 */ /* 0x004fe20000000000 */
[----:B------:R-:W-:-:S04]  /*3fe60*/  R2UR UR9, R11 ;  /* 0x000000000b0972ca */ /* 0x000fc800000e0000 */
[----:B------:R-:W-:-:S13]  /*3fe70*/  R2UR UR8, R10 ;  /* 0x000000000a0872ca */ /* 0x000fda00000e0000 */
[----:B------:R-:W-:Y:S03]  /*3fe80*/  HGMMA.64x96x16.F32 R24, gdesc[UR8], R24, gsb0 ;  /* 0x01600000081879f0 */ /* 0x000fe60008000818 */
[----:B------:R-:W-:Y:S02]  /*3fe90*/  WARPGROUP.DEPBAR.LE gsb0, 0x0 ;  /* 0x00008000000079c5 */ /* 0x000fe40000010000 */
[----:B------:R0:W-:Y:S04]  /*3fea0*/  ST.E desc[UR6][R8.64], R0 ;  /* 0x0000000008007985 */ /* 0x0001e8000c101906 */
[----:B------:R-:W2:Y:S04]  /*3feb0*/  LDL.64 R4, [UR4+0x38] ;  /* 0x00003804ff047983 */ /* 0x000ea80008100a00 */
[----:B--2---:R-:W2:Y:S04]  /*3fec0*/  LD.E R3, desc[UR6][R4.64] ;  /* 0x0000000604037980 */ /* 0x004ea8000c101900 */
[----:B------:R-:W3:Y:S01]  /*3fed0*/  LDL.64 R4, [UR4+0x30] ;  /* 0x00003004ff047983 */ /* 0x000ee20008100a00 */
        /* <DEDUP_REMOVED lines=8> */
.L_x_13245:
[----:B------:R-:W-:Y:S05]  /*3ff60*/  BSYNC B1 ;  /* 0x0000000000017941 */ /* 0x000fea0003800000 */
.L_x_13221:
[----:B------:R-:W0:Y:S04]  /*3ff70*/  LDL.64 R4, [UR4+0x40] ;  /* 0x00004004ff047983 */ /* 0x000e280008100a00 */
[----:B------:R-:W2:Y:S04]  /*3ff80*/  LDL.64 R8, [UR4] ;  /* 0x00000004ff087983 */ /* 0x000ea80008100a00 */
[----:B0-----:R-:W3:Y:S04]  /*3ff90*/  LD.E R10, desc[UR6][R4.64+0x1c] ;  /* 0x00001c06040a7980 */ /* 0x001ee8000c101900 */
[----:B--2---:R0:W5:Y:S04]  /*3ffa0*/  LD.E R3, desc[UR6][R8.64] ;  /* 0x0000000608037980 */ /* 0x004168000c101900 */
[----:B------:R0:W5:Y:S01]  /*3ffb0*/  LD.E R12, desc[UR6][R8.64+0x4] ;  /* 0x00000406080c7980 */ /* 0x000162000c101900 */
[----:B------:R-:W-:Y:S01]  /*3ffc0*/  BSSY B1, `(.L_x_13223) ;  /* 0x0000005000017945 */ /* 0x000fe20003800000 */
[----:B---3--:R-:W-:-:S04]  /*3ffd0*/  LOP3.LUT R10, R10, 0x1, RZ, 0xfc, !PT ;  /* 0x000000010a0a7812 */ /* 0x008fc800078efcff */
[----:B------:R-:W-:-:S13]  /*3ffe0*/  ISETP.NE.AND P0, PT, R10, 0x3, PT ;  /* 0x000000030a00780c */ /* 0x000fda0003f05270 */
[----:B0-----:R-:W-:Y:S05]  /*3fff0*/  @!P0 BRA `(.L_x_13224) ;  /* 0x0000000000048947 */ /* 0x001fea0003800000 */
[----:B------:R-:W-:Y:S01]  /*40000*/  BPT.TRAP 0x1 ;  /* 0x000000040000795c */ /* 0x000fe20000300000 */
.L_x_13224:
[----:B------:R-:W-:Y:S05]  /*40010*/  BSYNC B1 ;  /* 0x0000000000017941 */ /* 0x000fea0003800000 */
.L_x_13223:
        /* <DEDUP_REMOVED lines=13> */
.L_x_13226:
[----:B------:R-:W-:Y:S05]  /*400f0*/  BSYNC B1 ;  /* 0x0000000000017941 */ /* 0x000fea0003800000 */
.L_x_13225:
        /* <DEDUP_REMOVED lines=8> */
.L_x_13228:
[----:B------:R-:W-:Y:S05]  /*40180*/  BSYNC B1 ;  /* 0x0000000000017941 */ /* 0x000fea0003800000 */
.L_x_13227:
[----:B------:R-:W2:Y:S04]  /*40190*/  LDL.64 R4, [UR4] ;  /* 0x00000004ff047983 */ /* 0x000ea80008100a00 */
[----:B------:R-:W3:Y:S04]  /*401a0*/  LDL.64 R12, [UR4+0x58] ;  /* 0x00005804ff0c7983 */ /* 0x000ee80008100a00 */
[----:B------:R-:W4:Y:S04]  /*401b0*/  LDL.64 R8, [UR4+0x48] ;  /* 0x00004804ff087983 */ /* 0x000f280008100a00 */
[----:B0----5:R-:W3:Y:S04]  /*401c0*/  LDL.64 R10, [UR4+0x50] ;  /* 0x00005004ff0a7983 */ /* 0x021ee80008100a00 */
[----:B------:R-:W3:Y:S04]  /*401d0*/  LDL.LU R18, [R1+0x48c] ;  /* 0x00048c0001127983 */ /* 0x000ee80000300800 */
[----:B--2---:R-:W2:Y:S04]  /*401e0*/  LD.E R3, desc[UR6][R4.64] ;  /* 0x0000000604037980 */ /* 0x004ea8000c101900 */
[----:B----4-:R-:W4:Y:S04]  /*401f0*/  LD.E R14, desc[UR6][R8.64] ;  /* 0x00000006080e7980 */ /* 0x010f28000c101900 */
[----:B---3--:R-:W2:Y:S04]  /*40200*/  LD.E.64 R4, desc[UR6][R12.64] ;  /* 0x000000060c047980 */ /* 0x008ea8000c101b00 */
[----:B------:R-:W3:Y:S01]  /*40210*/  LD.E.64 R12, desc[UR6][R10.64] ;  /* 0x000000060a0c7980 */ /* 0x000ee2000c101b00 */
[----:B------:R-:W-:Y:S05]  /*40220*/  WARPSYNC.ALL ;  /* 0x0000000000007948 */ /* 0x000fea0003800000 */
[----:B------:R-:W-:Y:S01]  /*40230*/  WARPGROUP.ARRIVE ;  /* 0x00000000000079c5 */ /* 0x000fe20000000000 */
[----:B----4-:R-:W-:Y:S01]  /*40240*/  ISETP.NE.U32.AND P0, PT, R14, RZ, PT ;  /* 0x000000ff0e00720c */ /* 0x010fe20003f05070 */
[----:B--2---:R-:W-:Y:S01]  /*40250*/  IMAD R4, R3, 0xc00, R4 ;  /* 0x00000c0003047824 */ /* 0x004fe200078e0204 */
[----:B------:R-:W-:-:S04]  /*40260*/  R2UR UR11, R5 ;  /* 0x00000000050b72ca */ /* 0x000fc800000e0000 */
[----:B------:R-:W-:Y:S02]  /*40270*/  R2UR UR10, R4 ;  /* 0x00000000040a72ca */ /* 0x000fe400000e0000 */
[----:B---3--:R-:W-:Y:S02]  /*40280*/  R2UR UR8, R12 ;  /* 0x000000000c0872ca */ /* 0x008fe400000e0000 */
[----:B------:R-:W-:-:S03]  /*40290*/  R2UR UR9, R13 ;  /* 0x000000000d0972ca */ /* 0x000fc600000e0000 */
[----:B------:R-:W-:-:S10]  /*402a0*/  VOTEU.ANY UP0, P0 ;  /* 0x00000000003f7886 */ /* 0x000fd40000000100 */
        /* <DEDUP_REMOVED lines=176> */
[----:B------:R-:W0:Y:S02]  /*40db0*/  S2R R227, SR_TID.X ;  /* 0x0000000000e37919 */ /* 0x000e240000002100 */
[----:B0-----:R-:W-:Y:S01]  /*40dc0*/  LOP3.LUT P1, RZ, R227, 0x7f, RZ, 0xc0, !PT ;  /* 0x0000007fe3ff7812 */ /* 0x001fe2000782c0ff */
[----:B--2---:R-:W-:Y:S01]  /*40dd0*/  VIADD R10, R10, 0xc06 ;  /* 0x00000c060a0a7836 */ /* 0x004fe20000000000 */
[----:B------:R-:W-:-:S04]  /*40de0*/  R2UR UR9, R11 ;  /* 0x000000000b0972ca */ /* 0x000fc800000e0000 */
[----:B------:R-:W-:-:S13]  /*40df0*/  R2UR UR8, R10 ;  /* 0x000000000a0872ca */ /* 0x000fda00000e0000 */
[----:B------:R-:W-:Y:S03]  /*40e00*/  HGMMA.64x96x16.F32 R24, gdesc[UR8], R24, gsb0 ;  /* 0x01600000081879f0 */ /* 0x000fe60008000818 */
[----:B------:R-:W-:Y:S02]  /*40e10*/  WARPGROUP.DEPBAR.LE gsb0, 0x0 ;  /* 0x00008000000079c5 */ /* 0x000fe40000010000 */
[----:B------:R0:W-:Y:S04]  /*40e20*/  ST.E desc[UR6][R8.64], R0 ;  /* 0x0000000008007985 */ /* 0x0001e8000c101906 */
[----:B------:R-:W2:Y:S04]  /*40e30*/  @!P1 LDL.64 R4, [UR4] ;  /* 0x00000004ff049983 */ /* 0x000ea80008100a00 */
[----:B0-----:R-:W3:Y:S01]  /*40e40*/  @!P1 LDL.64 R8, [UR4+0x18] ;  /* 0x00001804ff089983 */ /* 0x001ee20008100a00 */
[----:B------:R-:W-:-:S04]  /*40e50*/  SHF.R.U32.HI R3, RZ, 0x7, R227 ;  /* 0x00000007ff037819 */ /* 0x000fc800000116e3 */
        /* <DEDUP_REMOVED lines=8> */
[----:B------:R-:W2:Y:S04]  /*40ee0*/  LDL.64 R4, [UR4+0x68] ;  /* 0x00006804ff047983 */ /* 0x000ea80008100a00 */
[----:B------:R-:W3:Y:S04]  /*40ef0*/  LD.E R80, desc[UR6][R6.64] ;  /* 0x0000000606507980 */ /* 0x000ee8000c101900 */
[----:B-1----:R-:W4:Y:S04]  /*40f00*/  LD.E R10, desc[UR6][R6.64+0x24] ;  /* 0x00002406060a7980 */ /* 0x002f28000c101900 */
[----:B------:R-:W3:Y:S04]  /*40f10*/  LD.E R72, desc[UR6][R72.64] ;  /* 0x0000000648487980 */ /* 0x000ee8000c101900 */
[----:B------:R-:W3:Y:S04]  /*40f20*/  LD.E R9, desc[UR6][R6.64+0x8] ;  /* 0x0000080606097980 */ /* 0x000ee8000c101900 */
[----:B0-----:R-:W3:Y:S04]  /*40f30*/  LD.E R3, desc[UR6][R6.64+0x18] ;  /* 0x0000180606037980 */ /* 0x001ee8000c101900 */
[----:B------:R-:W3:Y:S04]  /*40f40*/  LD.E R77, desc[UR6][R6.64+0xc] ;  /* 0x00000c06064d7980 */ /* 0x000ee8000c101900 */
[----:B------:R-:W3:Y:S04]  /*40f50*/  LD.E R8, desc[UR6][R6.64+0x4] ;  /* 0x0000040606087980 */ /* 0x000ee8000c101900 */
[----:B------:R-:W3:Y:S04]  /*40f60*/  LD.E R76, desc[UR6][R6.64+0x10] ;  /* 0x00001006064c7980 */ /* 0x000ee8000c101900 */
[----:B------:R-:W3:Y:S04]  /*40f70*/  LD.E R75, desc[UR6][R6.64+0x14] ;  /* 0x00001406064b7980 */ /* 0x000ee8000c101900 */
[----:B--2---:R-:W2:Y:S01]  /*40f80*/  LD.E.64 R4, desc[UR6][R4.64] ;  /* 0x0000000604047980 */ /* 0x004ea2000c101b00 */
[----:B----4-:R-:W-:-:S13]  /*40f90*/  ISETP.NE.AND P0, PT, R10, 0x1, PT ;  /* 0x000000010a00780c */ /* 0x010fda0003f05270 */
[----:B------:R-:W4:Y:S04]  /*40fa0*/  @P0 LD.E R78, desc[UR6][R6.64+0x28] ;  /* 0x00002806064e0980 */ /* 0x000f28000c101900 */
[----:B------:R-:W4:Y:S04]  /*40fb0*/  @P0 LD.E R79, desc[UR6][R6.64+0x2c] ;  /* 0x00002c06064f0980 */ /* 0x000f28000c101900 */
[----:B--2---:R-:W2:Y:S01]  /*40fc0*/  LD.E R74, desc[UR6][R4.64] ;  /* 0x00000006044a7980 */ /* 0x004ea2000c101900 */
[----:B------:R-:W-:-:S04]  /*40fd0*/  LOP3.LUT R18, R18, 0xfff7ffff, RZ, 0xc0, !PT ;  /* 0xfff7ffff12127812 */ /* 0x000fc800078ec0ff */
[----:B------:R-:W-:-:S05]  /*40fe0*/  @P1 LOP3.LUT R18, R18, 0x80000, RZ, 0xfc, !PT ;  /* 0x0008000012121812 */ /* 0x000fca00078efcff */
[----:B------:R0:W-:Y:S01]  /*40ff0*/  STL [R1+0x48c], R18 ;  /* 0x00048c1201007387 */ /* 0x0001e20000100800 */
[----:B---3--:R-:W-:Y:S01]  /*41000*/  ISETP.GE.AND P1, PT, R3, 0x1, PT ;  /* 0x000000010300780c */ /* 0x008fe20003f26270 */
[----:B------:R-:W-:Y:S01]  /*41010*/  BSSY B1, `(.L_x_13230) ;  /* 0x00000a8000017945 */ /* 0x000fe20003800000 */
[----:B------:R-:W-:Y:S02]  /*41020*/  IMAD R75, R2, -0x60, R75 ;  /* 0xffffffa0024b7824 */ /* 0x000fe400078e024b */
        /* <DEDUP_REMOVED lines=23> */
[-C--:B------:R-:W-:Y:S01]  /*411a0*/  FMUL.FTZ R30, R50, R74.reuse ;  /* 0x0000004a321e7220 */ /* 0x080fe20000410000 */
[----:B------:R-:W-:Y:S01]  /*411b0*/  SHF.R.S32.HI R54, RZ, 0x1f, R55 ;  /* 0x0000001fff367819 */ /* 0x000fe20000011437 */
[----:B------:R-:W-:Y:S01]  /*411c0*/  FMUL.FTZ R50, R56, R74 ;  /* 0x0000004a38327220 */ /* 0x000fe20000410000 */
[----:B------:R-:W-:Y:S01]  /*411d0*/  LEA.HI R49, R49, R80, RZ, 0x2 ;  /* 0x0000005031317211 */ /* 0x000fe200078f10ff */
[-C--:B------:R-:W-:Y:S01]  /*411e0*/  FMUL.FTZ R12, R31, R74.reuse ;  /* 0x0000004a1f0c7220 */ /* 0x080fe20000410000 */
[----:B------:R-:W-:Y:S01]  /*411f0*/  LEA.HI R56, R54, R55, RZ, 0x2 ;  /* 0x0000003736387211 */ /* 0x000fe200078f10ff */
[-C--:B0-----:R-:W-:Y:S01]  /*41200*/  FMUL.FTZ R18, R38, R74.reuse ;  /* 0x0000004a26127220 */ /* 0x081fe20000410000 */
[-C--:B------:R-:W-:Y:S01]  /*41210*/  FMUL.FTZ R31, R51, R74.reuse ;  /* 0x0000004a331f7220 */ /* 0x080fe20000410000 */
[----:B------:R-:W-:Y:S01]  /*41220*/  LOP3.LUT R49, R49, 0xfffffffc, RZ, 0xc0, !PT ;  /* 0xfffffffc31317812 */ /* 0x000fe200078ec0ff */
[-C--:B------:R-:W-:Y:S01]  /*41230*/  FMUL.FTZ R51, R57, R74.reuse ;  /* 0x0000004a39337220 */ /* 0x080fe20000410000 */
[----:B------:R-:W-:Y:S01]  /*41240*/  FMUL.FTZ R38, R58, R74 ;  /* 0x0000004a3a267220 */ /* 0x000fe20000410000 */
[----:B------:R-:W-:-:S02]  /*41250*/  SHF.R.S32.HI R57, RZ, 0x2, R56 ;  /* 0x00000002ff397819 */ /* 0x000fc40000011438 */
[----:B------:R-:W-:Y:S01]  /*41260*/  SHF.R.S32.HI R58, RZ, 0x1f, R56 ;  /* 0x0000001fff3a7819 */ /* 0x000fe20000011438 */
[----:B------:R-:W-:Y:S01]  /*41270*/  IMAD.IADD R80, R80, 0x1, -R49 ;  /* 0x0000000150507824 */ /* 0x000fe200078e0a31 */
[----:B------:R-:W-:Y:S01]  /*41280*/  LEA.HI R54, R54, R55, RZ, 0x5 ;  /* 0x0000003736367211 */ /* 0x000fe200078f28ff */
[-C--:B------:R-:W-:Y:S01]  /*41290*/  FMUL.FTZ R15, R39, R74.reuse ;  /* 0x0000004a270f7220 */ /* 0x080fe20000410000 */
[----:B------:R-:W-:Y:S01]  /*412a0*/  SHF.R.S32.HI R49, RZ, 0x7, R48 ;  /* 0x00000007ff317819 */ /* 0x000fe20000011430 */
[-C--:B------:R-:W-:Y:S01]  /*412b0*/  FMUL.FTZ R39, R59, R74.reuse ;  /* 0x0000004a3b277220 */ /* 0x080fe20000410000 */
[----:B------:R-:W-:Y:S02]  /*412c0*/  LEA.HI R58, R58, R57, RZ, 0x3 ;  /* 0x000000393a3a7211 */ /* 0x000fe400078f18ff */
[----:B------:R-:W-:Y:S01]  /*412d0*/  SHF.R.S32.HI R59, RZ, 0x5, R54 ;  /* 0x00000005ff3b7819 */ /* 0x000fe20000011436 */
[-C--:B------:R-:W-:Y:S01]  /*412e0*/  FMUL.FTZ R21, R47, R74.reuse ;  /* 0x0000004a2f157220 */ /* 0x080fe20000410000 */
[----:B------:R-:W-:Y:S01]  /*412f0*/  LEA.HI R48, R48, R49, RZ, 0x1 ;  /* 0x0000003130307211 */ /* 0x000fe200078f08ff */
[-C--:B------:R-:W-:Y:S01]  /*41300*/  FMUL.FTZ R47, R53, R74.reuse ;  /* 0x0000004a352f7220 */ /* 0x080fe20000410000 */
[----:B------:R-:W-:Y:S01]  /*41310*/  LOP3.LUT R58, R58, 0xfffffff8, RZ, 0xc0, !PT ;  /* 0xfffffff83a3a7812 */ /* 0x000fe200078ec0ff */
[----:B------:R-:W-:Y:S01]  /*41320*/  FMUL.FTZ R53, R61, R74 ;  /* 0x0000004a3d357220 */ /* 0x000fe20000410000 */
[----:B------:R-:W-:Y:S01]  /*41330*/  IMAD R61, R72, 0x8, R59 ;  /* 0x00000008483d7824 */ /* 0x000fe200078e023b */
[----:B------:R-:W-:-:S02]  /*41340*/  LOP3.LUT R48, R48, 0x3fffffe, RZ, 0xc0, !PT ;  /* 0x03fffffe30307812 */ /* 0x000fc400078ec0ff */
[----:B------:R-:W-:Y:S01]  /*41350*/  LEA.HI R59, R80, R80, RZ, 0x1 ;  /* 0x00000050503b7211 */ /* 0x000fe200078f08ff */
[----:B------:R-:W-:Y:S02]  /*41360*/  IMAD.IADD R58, R57, 0x1, -R58 ;  /* 0x00000001393a7824 */ /* 0x000fe400078e0a3a */
[----:B------:R-:W-:Y:S01]  /*41370*/  IMAD.IADD R49, R49, 0x1, -R48 ;  /* 0x0000000131317824 */ /* 0x000fe200078e0a30 */
[----:B------:R-:W-:Y:S01]  /*41380*/  LOP3.LUT R59, R59, 0x1ffffffe, RZ, 0xc0, !PT ;  /* 0x1ffffffe3b3b7812 */ /* 0x000fe200078ec0ff */
[----:B------:R-:W-:-:S04]  /*41390*/  IMAD.U32 R58, R61, 0x10, R58 ;  /* 0x000000103d3a7824 */ /* 0x000fc800078e003a */
[----:B------:R-:W-:Y:S02]  /*413a0*/  IMAD.IADD R59, R80, 0x1, -R59 ;  /* 0x00000001503b7824 */ /* 0x000fe400078e0a3b */
[----:B------:R-:W-:-:S04]  /*413b0*/  IMAD R58, R49, 0x40, R58 ;  /* 0x00000040313a7824 */ /* 0x000fc800078e023a */
[----:B------:R-:W-:-:S04]  /*413c0*/  IMAD R61, R59, 0x8, R58 ;  /* 0x000000083b3d7824 */ /* 0x000fc800078e023a */
[----:B----4-:R-:W-:-:S04]  /*413d0*/  @P0 IMAD.HI.U32 R78, R61, R78, RZ ;  /* 0x0000004e3d4e0227 */ /* 0x010fc800078e00ff */
[-C--:B------:R-:W-:Y:S01]  /*413e0*/  FMUL.FTZ R19, R43, R74.reuse ;  /* 0x0000004a2b137220 */ /* 0x080fe20000410000 */
[-C--:B------:R-:W-:Y:S01]  /*413f0*/  FMUL.FTZ R43, R62, R74.reuse ;  /* 0x0000004a3e2b7220 */ /* 0x080fe20000410000 */
[----:B------:R-:W-:Y:S01]  /*41400*/  @P0 SHF.R.U32.HI R61, RZ, R79, R78 ;  /* 0x0000004fff3d0219 */ /* 0x000fe2000001164e */
[-C--:B------:R-:W-:Y:S01]  /*41410*/  FMUL.FTZ R62, R69, R74.reuse ;  /* 0x0000004a453e7220 */ /* 0x080fe20000410000 */
[----:B------:R-:W-:Y:S01]  /*41420*/  LOP3.LUT R56, R56, 0x7ffffffc, RZ, 0xc0, !PT ;  /* 0x7ffffffc38387812 */ /* 0x000fe200078ec0ff */
[-C--:B------:R-:W-:Y:S02]  /*41430*/  FMUL.FTZ R4, R24, R74.reuse ;  /* 0x0000004a18047220 */ /* 0x080fe40000410000 */
[----:B------:R-:W0:Y:S01]  /*41440*/  SHFL.IDX PT, R69, R61, RZ, 0x1c1f ;  /* 0x001c1fff3d457589 */ /* 0x000e2200000e0000 */
[-C--:B------:R-:W-:Y:S01]  /*41450*/  FMUL.FTZ R54, R64, R74.reuse ;  /* 0x0000004a40367220 */ /* 0x080fe20000410000 */
[----:B------:R-:W-:Y:S01]  /*41460*/  FMUL.FTZ R24, R46, R74 ;  /* 0x0000004a2e187220 */ /* 0x000fe20000410000 */
[----:B------:R-:W-:-:S02]  /*41470*/  IMAD R64, R2, -0x60, R9 ;  /* 0xffffffa002407824 */ /* 0x000fc400078e0209 */
[-C--:B------:R-:W-:Y:S01]  /*41480*/  FMUL.FTZ R20, R42, R74.reuse ;  /* 0x0000004a2a147220 */ /* 0x080fe20000410000 */
[-C--:B------:R-:W-:Y:S01]  /*41490*/  FMUL.FTZ R46, R52, R74.reuse ;  /* 0x0000004a342e7220 */ /* 0x080fe20000410000 */
[-C--:B------:R-:W-:Y:S01]  /*414a0*/  FMUL.FTZ R52, R60, R74.reuse ;  /* 0x0000004a3c347220 */ /* 0x080fe20000410000 */
        /* <DEDUP_REMOVED lines=8> */
[----:B------:R-:W-:Y:S01]  /*41530*/  FMUL.FTZ R56, R71, R74 ;  /* 0x0000004a47387220 */ /* 0x000fe20000410000 */
[----:B------:R-:W-:Y:S01]  /*41540*/  VIADD R58, R64, 0x1 ;  /* 0x00000001403a7836 */ /* 0x000fe20000000000 */
[----:B------:R-:W1:Y:S03]  /*41550*/  MUFU.TANH R4, R4 ;  /* 0x0000000400047308 */ /* 0x000e660000002400 */
[----:B------:R-:W-:Y:S01]  /*41560*/  IMAD R59, R57, -0x2, R58 ;  /* 0xfffffffe393b7824 */ /* 0x000fe200078e023a */
[----:B------:R-:W-:-:S04]  /*41570*/  LOP3.LUT R58, RZ, R77, RZ, 0x33, !PT ;  /* 0x0000004dff3a7212 */ /* 0x000fc800078e33ff */
[----:B------:R-:W2:Y:S01]  /*41580*/  MUFU.TANH R25, R25 ;  /* 0x0000001900197308 */ /* 0x000ea20000002400 */
[----:B------:R-:W-:-:S07]  /*41590*/  IMAD.IADD R65, R59, 0x1, -R8 ;  /* 0x000000013b417824 */ /* 0x000fce00078e0a08 */
[----:B------:R-:W3:Y:S01]  /*415a0*/  MUFU.TANH R5, R5 ;  /* 0x0000000500057308 */ /* 0x000ee20000002400 */
[----:B------:R-:W-:-:S07]  /*415b0*/  IMAD.SHL.U32 R59, R57, 0x2, RZ ;  /* 0x00000002393b7824 */ /* 0x000fce00078e00ff */
[----:B------:R-:W4:Y:S01]  /*415c0*/  MUFU.TANH R10, R10 ;  /* 0x0000000a000a7308 */ /* 0x000f220000002400 */
        /* <DEDUP_REMOVED lines=47> */
[----:B------:R-:W-:Y:S01]  /*418c0*/  IMAD R64, R2, -0x60, -R59 ;  /* 0xffffffa002407824 */ /* 0x000fe200078e0a3b */
[----:B0-----:R-:W-:Y:S01]  /*418d0*/  VIADDMNMX R2, R69, R76, R67, PT ;  /* 0x0000004c45027246 */ /* 0x001fe20003800143 */
        /* <DEDUP_REMOVED lines=10> */
[----:B------:R-:W2:Y:S04]  /*41980*/  LD.E R58, desc[UR6][R6.64+0x1c] ;  /* 0x00001c06063a7980 */ /* 0x000ea8000c101900 */
[----:B------:R-:W3:Y:S01]  /*41990*/  LD.E R66, desc[UR6][R6.64+0x20] ;  /* 0x0000200606427980 */ /* 0x000ee2000c101900 */
[----:B--2---:R-:W-:-:S05]  /*419a0*/  IMAD.HI.U32 R57, R57, R58, RZ ;  /* 0x0000003a39397227 */ /* 0x004fca00078e00ff */
[----:B---3--:R-:W-:-:S07]  /*419b0*/  SHF.R.U32.HI R57, RZ, R66, R57 ;  /* 0x00000042ff397219 */ /* 0x008fce0000011639 */
.L_x_13235:
[----:B------:R-:W-:Y:S05]  /*419c0*/  BSYNC B3 ;  /* 0x0000000000037941 */ /* 0x000fea0003800000 */
.L_x_13234:
[----:B------:R-:W-:Y:S01]  /*419d0*/  LOP3.LUT R57, RZ, R57, RZ, 0x33, !PT ;  /* 0x00000039ff397212 */ /* 0x000fe200078e33ff */
[----:B------:R-:W-:Y:S06]  /*419e0*/  BRA `(.L_x_13236) ;  /* 0x0000000000187947 */ /* 0x000fec0003800000 */
.L_x_13233:
[----:B------:R-:W-:-:S13]  /*419f0*/  ISETP.NE.AND P0, PT, R3, 0x1, PT ;  /* 0x000000010300780c */ /* 0x000fda0003f05270 */
[----:B------:R-:W-:Y:S05]  /*41a00*/  @!P0 BRA `(.L_x_13236) ;  /* 0x0000000000108947 */ /* 0x000fea0003800000 */
[----:B------:R-:W2:Y:S04]  /*41a10*/  LD.E R58, desc[UR6][R6.64+0x1c] ;  /* 0x00001c06063a7980 */ /* 0x000ea8000c101900 */
[----:B------:R-:W3:Y:S01]  /*41a20*/  LD.E R66, desc[UR6][R6.64+0x20] ;  /* 0x0000200606427980 */ /* 0x000ee2000c101900 */
[----:B--2---:R-:W-:-:S05]  /*41a30*/  IMAD.HI.U32 R57, R57, R58, RZ ;  /* 0x0000003a39397227 */ /* 0x004fca00078e00ff */
[----:B---3--:R-:W-:-:S07]  /*41a40*/  SHF.R.U32.HI R57, RZ, R66, R57 ;  /* 0x00000042ff397219 */ /* 0x008fce0000011639 */
.L_x_13236:
[----:B------:R-:W-:Y:S05]  /*41a50*/  BSYNC B2 ;  /* 0x0000000000027941 */ /* 0x000fea0003800000 */
.L_x_13232:
[----:B------:R-:W-:-:S05]  /*41a60*/  IMAD R58, R3, R57, R64 ;  /* 0x00000039033a7224 */ /* 0x000fca00078e0240 */
[----:B------:R-:W-:Y:S02]  /*41a70*/  VIMNMX R65, R65, R58, !PT ;  /* 0x0000003a41417248 */ /* 0x000fe40007fe0100 */
[----:B------:R-:W-:-:S07]  /*41a80*/  VIADDMNMX R2, R58, R3, R2, PT ;  /* 0x000000033a027246 */ /* 0x000fce0003800102 */
.L_x_13231:
[----:B------:R-:W-:Y:S05]  /*41a90*/  BSYNC B1 ;  /* 0x0000000000017941 */ /* 0x000fea0003800000 */
.L_x_13230:
        /* <DEDUP_REMOVED lines=34> */
[----:B------:R-:W-:Y:S01]  /*41cc0*/  FSEL R59, R33, -INF , !P2 ;  /* 0xff800000213b7808 */ /* 0x000fe20005000000 */
[----:B0-----:R-:W-:Y:S01]  /*41cd0*/  IMAD.IADD R33, R68, 0x1, R61 ;  /* 0x0000000144217824 */ /* 0x001fe200078e023d */
        /* <DEDUP_REMOVED lines=96> */
.L_x_13242:
[----:B------:R-:W-:Y:S05]  /*422e0*/  BSYNC B3 ;  /* 0x0000000000037941 */ /* 0x000fea0003800000 */
.L_x_13241:
[----:B------:R-:W-:Y:S01]  /*422f0*/  LOP3.LUT R8, RZ, R8, RZ, 0x33, !PT ;  /* 0x00000008ff087212 */ /* 0x000fe200078e33ff */
[----:B------:R-:W-:Y:S06]  /*42300*/  BRA `(.L_x_13243) ;  /* 0x0000000000187947 */ /* 0x000fec0003800000 */
.L_x_13240:
[----:B------:R-:W-:-:S13]  /*42310*/  ISETP.NE.AND P6, PT, R3, 0x1, PT ;  /* 0x000000010300780c */ /* 0x000fda0003fc5270 */
[----:B------:R-:W-:Y:S05]  /*42320*/  @!P6 BRA `(.L_x_13243) ;  /* 0x000000000010e947 */ /* 0x000fea0003800000 */
[----:B------:R-:W2:Y:S04]  /*42330*/  LD.E R9, desc[UR6][R6.64+0x1c] ;  /* 0x00001c0606097980 */ /* 0x000ea8000c101900 */
[----:B------:R-:W3:Y:S01]  /*42340*/  LD.E R61, desc[UR6][R6.64+0x20] ;  /* 0x00002006063d7980 */ /* 0x000ee2000c101900 */
[----:B--2---:R-:W-:-:S05]  /*42350*/  IMAD.HI.U32 R8, R8, R9, RZ ;  /* 0x0000000908087227 */ /* 0x004fca00078e00ff */
[----:B---3--:R-:W-:-:S07]  /*42360*/  SHF.R.U32.HI R8, RZ, R61, R8 ;  /* 0x0000003dff087219 */ /* 0x008fce0000011608 */
.L_x_13243:
[----:B------:R-:W-:Y:S05]  /*42370*/  BSYNC B2 ;  /* 0x0000000000027941 */ /* 0x000fea0003800000 */
.L_x_13239:
[----:B------:R-:W-:-:S05]  /*42380*/  IMAD R8, R3, R8, R64 ;  /* 0x0000000803087224 */ /* 0x000fca00078e0240 */
[----:B------:R-:W-:Y:S02]  /*42390*/  VIADDMNMX R2, R8, R3, R2, PT ;  /* 0x0000000308027246 */ /* 0x000fe40003800102 */
[----:B------:R-:W-:-:S07]  /*423a0*/  VIMNMX R33, R33, R8, !PT ;  /* 0x0000000821217248 */ /* 0x000fce0007fe0100 */
.L_x_13238:
[----:B------:R-:W-:Y:S05]  /*423b0*/  BSYNC B1 ;  /* 0x0000000000017941 */ /* 0x000fea0003800000 */
.L_x_13237:
        /* <DEDUP_REMOVED lines=71> */
[----:B------:R-:W-:Y:S02]  /*42830*/  ISETP.GT.AND P0, PT, R33, RZ, !P6 ;  /* 0x000000ff2100720c */ /* 0x000fe40007704270 */
[----:B------:R-:W-:Y:S02]  /*42840*/  ISETP.NE.AND P6, PT, R4, RZ, PT ;  /* 0x000000ff0400720c */ /* 0x000fe40003fc5270 */
[----:B------:R-:W-:-:S04]  /*42850*/  ISETP.LT.OR P0, PT, R2, 0x1, P0 ;  /* 0x000000010200780c */ /* 0x000fc80000701670 */
[----:B------:R-:W-:Y:S02]  /*42860*/  FSEL R19, R5, -INF , !P0 ;  /* 0xff80000005137808 */ /* 0x000fe40004000000 */
[----:B------:R-:W2:Y:S01]  /*42870*/  LDL.64 R4, [UR4+0x70] ;  /* 0x00007004ff047983 */ /* 0x000ea20008100a00 */
[----:B------:R-:W-:Y:S02]  /*42880*/  ISETP.GT.AND P2, PT, R33, 0x49, !P2 ;  /* 0x000000492100780c */ /* 0x000fe40005744270 */
[----:B------:R-:W-:Y:S02]  /*42890*/  FMNMX.FTZ R20, R19, R64, !PT ;  /* 0x0000004013147209 */ /* 0x000fe40007810000 */
[----:B------:R-:W-:Y:S02]  /*428a0*/  ISETP.GT.AND P3, PT, R33, 0x50, !P3 ;  /* 0x000000502100780c */ /* 0x000fe40005f64270 */
[----:B------:R-:W-:Y:S02]  /*428b0*/  FMNMX.FTZ R20, R11, R20, !PT ;  /* 0x000000140b147209 */ /* 0x000fe40007810000 */
[----:B------:R-:W-:-:S02]  /*428c0*/  ISETP.LT.OR P2, PT, R2, 0x4a, P2 ;  /* 0x0000004a0200780c */ /* 0x000fc40001741670 */
[----:B------:R-:W-:Y:S02]  /*428d0*/  FMNMX.FTZ R3, R63, R20, !PT ;  /* 0x000000143f037209 */ /* 0x000fe40007810000 */
[----:B------:R-:W-:Y:S02]  /*428e0*/  ISETP.GT.AND P4, PT, R33, 0x51, !P4 ;  /* 0x000000512100780c */ /* 0x000fe40006784270 */
[----:B------:R-:W-:Y:S02]  /*428f0*/  FMNMX.FTZ R3, R14, R3, !PT ;  /* 0x000000030e037209 */ /* 0x000fe40007810000 */
[----:B------:R-:W-:Y:S02]  /*42900*/  ISETP.LT.OR P3, PT, R2, 0x51, P3 ;  /* 0x000000510200780c */ /* 0x000fe40001f61670 */
[----:B------:R-:W-:Y:S02]  /*42910*/  FMNMX.FTZ R3, R62, R3, !PT ;  /* 0x000000033e037209 */ /* 0x000fe40007810000 */
[----:B------:R-:W-:-:S02]  /*42920*/  FSEL R42, R42, -INF , !P2 ;  /* 0xff8000002a2a7808 */ /* 0x000fc40005000000 */
        /* <DEDUP_REMOVED lines=13> */
[----:B------:R-:W-:Y:S02]  /*42a00*/  ISETP.LT.OR P0, PT, R2, 0x5a, P0 ;  /* 0x0000005a0200780c */ /* 0x000fe40000701670 */
[----:B------:R-:W-:Y:S02]  /*42a10*/  FMNMX.FTZ R3, R12, R3, !PT ;  /* 0x000000030c037209 */ /* 0x000fe40007810000 */
[----:B------:R-:W-:Y:S02]  /*42a20*/  FSEL R55, R55, -INF , !P5 ;  /* 0xff80000037377808 */ /* 0x000fe40006800000 */
[----:B------:R-:W-:Y:S02]  /*42a30*/  FMNMX.FTZ R3, R8, R3, !PT ;  /* 0x0000000308037209 */ /* 0x000fe40007810000 */
[----:B------:R-:W-:-:S02]  /*42a40*/  FSEL R56, R56, -INF , !P0 ;  /* 0xff80000038387808 */ /* 0x000fc40004000000 */
        /* <DEDUP_REMOVED lines=9> */
[----:B--2---:R0:W-:Y:S04]  /*42ae0*/  ST.E desc[UR6][R4.64+0x4], R21 ;  /* 0x0000041504007985 */ /* 0x0041e8000c101906 */
        /* <DEDUP_REMOVED lines=23> */
[----:B0-----:R-:W-:-:S05]  /*42c60*/  FMNMX.FTZ R21, R60, R3, !PT ;  /* 0x000000033c157209 */ /* 0x001fca0007810000 */
[----:B------:R-:W0:Y:S04]  /*42c70*/  SHFL.BFLY PT, R2, R21, 0x2, 0x1f ;  /* 0x0c401f0015027f89 */ /* 0x000e2800000e0000 */
[----:B------:R-:W-:Y:S01]  /*42c80*/  ST.E desc[UR6][R4.64], R21 ;  /* 0x0000001504007985 */ /* 0x000fe2000c101906 */
[----:B0-----:R-:W-:-:S03]  /*42c90*/  FMNMX.FTZ R20, R21, R2, !PT ;  /* 0x0000000215147209 */ /* 0x001fc60007810000 */
[----:B--2---:R-:W0:Y:S02]  /*42ca0*/  SHFL.BFLY PT, R3, R24, 0x2, 0x1f ;  /* 0x0c401f0018037f89 */ /* 0x004e2400000e0000 */
[----:B0-----:R-:W-:Y:S02]  /*42cb0*/  FMNMX.FTZ R30, R24, R3, !PT ;  /* 0x00000003181e7209 */ /* 0x001fe40007810000 */
[----:B------:R-:W0:Y:S04]  /*42cc0*/  SHFL.BFLY PT, R3, R20, 0x1, 0x1f ;  /* 0x0c201f0014037f89 */ /* 0x000e2800000e0000 */
[----:B------:R-:W1:Y:S01]  /*42cd0*/  SHFL.BFLY PT, R33, R30, 0x1, 0x1f ;  /* 0x0c201f001e217f89 */ /* 0x000e6200000e0000 */
[----:B0-----:R-:W-:Y:S02]  /*42ce0*/  FMNMX.FTZ R31, R20, R3, !PT ;  /* 0x00000003141f7209 */ /* 0x001fe40007810000 */
[----:B-1----:R-:W-:-:S03]  /*42cf0*/  FMNMX.FTZ R33, R30, R33, !PT ;  /* 0x000000211e217209 */ /* 0x002fc60007810000 */
[----:B------:R-:W-:Y:S04]  /*42d00*/  ST.E desc[UR6][R4.64], R31 ;  /* 0x0000001f04007985 */ /* 0x000fe8000c101906 */
[----:B------:R0:W-:Y:S04]  /*42d10*/  ST.E desc[UR6][R4.64+0x4], R33 ;  /* 0x0000042104007985 */ /* 0x0001e8000c101906 */
[----:B------:R-:W2:Y:S04]  /*42d20*/  LDL.64 R2, [UR4+0x70] ;  /* 0x00007004ff027983 */ /* 0x000ea80008100a00 */
[----:B--2---:R-:W2:Y:S04]  /*42d30*/  LD.E R65, desc[UR6][R2.64+0x20] ;  /* 0x0000200602417980 */ /* 0x004ea8000c101900 */
[----:B------:R-:W2:Y:S04]  /*42d40*/  LD.E R24, desc[UR6][R2.64] ;  /* 0x0000000602187980 */ /* 0x000ea8000c101900 */
[----:B------:R-:W0:Y:S01]  /*42d50*/  LD.E R68, desc[UR6][R2.64+0x4] ;  /* 0x0000040602447980 */ /* 0x000e22000c101900 */
[C---:B--2---:R-:W-:Y:S01]  /*42d60*/  FMUL.FTZ R20, R24.reuse, R65 ;  /* 0x0000004118147220 */ /* 0x044fe20000410000 */
[----:B------:R-:W-:Y:S01]  /*42d70*/  FSETP.NEU.FTZ.AND P0, PT, R24, -INF , PT ;  /* 0xff8000001800780b */ /* 0x000fe20003f1d000 */
[----:B0-----:R-:W-:-:S03]  /*42d80*/  FMUL.FTZ R4, R65, R68 ;  /* 0x0000004441047220 */ /* 0x001fc60000410000 */
        /* <DEDUP_REMOVED lines=55> */
[----:B------:R-:W0:Y:S08]  /*43100*/  MUFU.EX2 R34, R34 ;  /* 0x0000002200227308 */ /* 0x000e300000000800 */
        /* <DEDUP_REMOVED lines=44> */
[----:B------:R-:W-:-:S06]  /*433d0*/  FFMA.FTZ R8, R55, R65, -R4 ;  /* 0x0000004137087223 */ /* 0x000fcc0000010804 */
        /* <DEDUP_REMOVED lines=45> */
[----:B------:R0:W-:Y:S04]  /*436b0*/  ST.E desc[UR6][R2.64+0x14], R39 ;  /* 0x0000142702007985 */ /* 0x0001e8000c101906 */
[----:B------:R-:W2:Y:S04]  /*436c0*/  LDL.64 R4, [UR4] ;  /* 0x00000004ff047983 */ /* 0x000ea80008100a00 */
[----:B------:R-:W3:Y:S04]  /*436d0*/  LDL.64 R6, [UR4+0x98] ;  /* 0x00009804ff067983 */ /* 0x000ee80008100a00 */
[----:B0-----:R-:W4:Y:S01]  /*436e0*/  LDL.64 R2, [UR4+0x80] ;  /* 0x00008004ff027983 */ /* 0x001f220008100a00 */
[----:B------:R-:W-:-:S05]  /*436f0*/  LEA.HI R36, R227, 0x8, RZ, 0x19 ;  /* 0x00000008e3247811 */ /* 0x000fca00078fc8ff */
[----:B------:R0:W-:Y:S06]  /*43700*/  BAR.SYNC.DEFER_BLOCKING R36, 0x100 ;  /* 0x000400240000751d */ /* 0x0001ec0000010000 */
[----:B--2---:R-:W2:Y:S04]  /*43710*/  LD.E R41, desc[UR6][R4.64] ;  /* 0x0000000604297980 */ /* 0x004ea8000c101900 */
[----:B----4-:R-:W4:Y:S04]  /*43720*/  LD.E R43, desc[UR6][R2.64] ;  /* 0x00000006022b7980 */ /* 0x010f28000c101900 */
[----:B---3--:R-:W2:Y:S04]  /*43730*/  LD.E.64 R4, desc[UR6][R6.64] ;  /* 0x0000000606047980 */ /* 0x008ea8000c101b00 */
        /* <DEDUP_REMOVED lines=27> */
[----:B------:R-:W5:Y:S04]  /*438f0*/  LDL.64 R6, [UR4+0x88] ;  /* 0x00008804ff067983 */ /* 0x000f680008100a00 */
        /* <DEDUP_REMOVED lines=45> */
[----:B----4-:R-:W-:Y:S01]  /*43bd0*/  ST.E desc[UR6][R2.64], R43 ;  /* 0x0000002b02007985 */ /* 0x010fe2000c101906 */
[----:B--2---:R-:W-:-:S03]  /*43be0*/  IMAD R4, R41, 0xc00, R4 ;  /* 0x00000c0029047824 */ /* 0x004fc600078e0204 */
[----:B------:R-:W2:Y:S04]  /*43bf0*/  LD.E R110, desc[UR6][R2.64+0x198] ;  /* 0x00019806026e7980 */ /* 0x000ea8000c101900 */
[----:B---3--:R-:W-:Y:S04]  /*43c00*/  ST.E desc[UR6][R2.64+0x4], R45 ;  /* 0x0000042d02007985 */ /* 0x008fe8000c101906 */
        /* <DEDUP_REMOVED lines=26> */
[----:B0-----:R-:W2:Y:S04]  /*43db0*/  LD.E R37, desc[UR6][R2.64+0x74] ;  /* 0x0000740602257980 */ /* 0x001ea8000c101900 */
[----:B-1----:R-:W2:Y:S04]  /*43dc0*/  LD.E R39, desc[UR6][R2.64+0x7c] ;  /* 0x00007c0602277980 */ /* 0x002ea8000c101900 */
[----:B------:R-:W2:Y:S04]  /*43dd0*/  LD.E R41, desc[UR6][R2.64+0x84] ;  /* 0x0000840602297980 */ /* 0x000ea8000c101900 */
[----:B------:R-:W2:Y:S04]  /*43de0*/  LD.E R43, desc[UR6][R2.64+0x8c] ;  /* 0x00008c06022b7980 */ /* 0x000ea8000c101900 */
[----:B------:R-:W2:Y:S04]  /*43df0*/  LD.E R45, desc[UR6][R2.64+0x94] ;  /* 0x00009406022d7980 */ /* 0x000ea8000c101900 */
        /* <DEDUP_REMOVED lines=51> */
[----:B------:R-:W-:Y:S02]  /*44130*/  F2FP.F16.F32.PACK_AB R184, R184, R35 ;  /* 0x00000023b8b8723e */ /* 0x000fe400000000ff */
[----:B------:R-:W-:Y:S02]  /*44140*/  F2FP.F16.F32.PACK_AB R186, R186, R34 ;  /* 0x00000022baba723e */ /* 0x000fe400000000ff */
[----:B------:R-:W-:Y:S02]  /*44150*/  F2FP.F16.F32.PACK_AB R185, R185, R21 ;  /* 0x00000015b9b9723e */ /* 0x000fe400000000ff */
[----:B------:R-:W-:Y:S01]  /*44160*/  F2FP.F16.F32.PACK_AB R187, R187, R20 ;  /* 0x00000014bbbb723e */ /* 0x000fe200000000ff */
[----:B------:R-:W-:Y:S01]  /*44170*/  ST.E desc[UR6][R2.64+0x70], R36 ;  /* 0x0000702402007985 */ /* 0x000fe2000c101906 */
[----:B------:R-:W-:-:S02]  /*44180*/  F2FP.F16.F32.PACK_AB R160, R160, R33 ;  /* 0x00000021a0a0723e */ /* 0x000fc400000000ff */
[----:B------:R-:W-:Y:S01]  /*44190*/  F2FP.F16.F32.PACK_AB R162, R162, R32 ;  /* 0x00000020a2a2723e */ /* 0x000fe200000000ff */
[----:B------:R-:W-:Y:S01]  /*441a0*/  ST.E desc[UR6][R2.64+0x78], R38 ;  /* 0x0000782602007985 */ /* 0x000fe2000c101906 */
[----:B------:R-:W-:Y:S02]  /*441b0*/  F2FP.F16.F32.PACK_AB R164, R164, R31 ;  /* 0x0000001fa4a4723e */ /* 0x000fe400000000ff */
[----:B------:R-:W-:Y:S01]  /*441c0*/  F2FP.F16.F32.PACK_AB R166, R166, R30 ;  /* 0x0000001ea6a6723e */ /* 0x000fe200000000ff */
[----:B------:R-:W-:Y:S01]  /*441d0*/  ST.E desc[UR6][R2.64+0x80], R40 ;  /* 0x0000802802007985 */ /* 0x000fe2000c101906 */
        /* <DEDUP_REMOVED lines=24> */
[----:B------:R-:W-:Y:S04]  /*44360*/  ST.E desc[UR6][R2.64+0x84], R41 ;  /* 0x0000842902007985 */ /* 0x000fe8000c101906 */
[----:B------:R-:W-:Y:S04]  /*44370*/  ST.E desc[UR6][R2.64+0x8c], R43 ;  /* 0x00008c2b02007985 */ /* 0x000fe8000c101906 */
[----:B------:R-:W-:Y:S04]  /*44380*/  ST.E desc[UR6][R2.64+0x94], R45 ;  /* 0x0000942d02007985 */ /* 0x000fe8000c101906 */
[----:B---3--:R-:W-:Y:S04]  /*44390*/  ST.E desc[UR6][R2.64+0x9c], R47 ;  /* 0x00009c2f02007985 */ /* 0x008fe8000c101906 */
        /* <DEDUP_REMOVED lines=75> */
[----:B------:R-:W-:Y:S01]  /*44850*/  ST.E desc[UR6][R6.64], RZ ;  /* 0x000000ff06007985 */ /* 0x000fe2000c101906 */
[----:B0-----:R-:W-:-:S06]  /*44860*/  WARPGROUP.ARRIVE ;  /* 0x00000000000079c5 */ /* 0x001fcc0000000000 */
[----:B------:R-:W-:Y:S03]  /*44870*/  HGMMA.64x256x16.F32 R24, R184, gdesc[UR8].tnspB, RZ, !UPT, gsb0 ;  /* 0x43e00008b8187df0 */ /* 0x000fe6000c0008ff */
[----:B------:R-:W-:Y:S02]  /*44880*/  WARPGROUP.DEPBAR.LE gsb0, 0x0 ;  /* 0x00008000000079c5 */ /* 0x000fe40000010000 */
        /* <DEDUP_REMOVED lines=128> */
[----:B------:R-:W-:Y:S04]  /*45090*/  ST.E desc[UR6][R6.64], R0 ;  /* 0x0000000006007985 */ /* 0x000fe8000c101906 */
        /* <DEDUP_REMOVED lines=128> */
[----:B------:R-:W-:Y:S01]  /*458a0*/  F2FP.F16.F32.PACK_AB R177, R177, R9 ;  /* 0x00000009b1b1723e */ /* 0x000fe200000000ff */
[----:B------:R-:W-:Y:S01]  /*458b0*/  IMAD.MOV.U32 R9, RZ, RZ, R5 ;  /* 0x000000ffff097224 */ /* 0x000fe200078e0005 */
[----:B------:R-:W-:Y:S01]  /*458c0*/  F2FP.F16.F32.PACK_AB R179, R179, R8 ;  /* 0x00000008b3b3723e */ /* 0x000fe200000000ff */
[----:B------:R-:W-:-:S03]  /*458d0*/  VIADD R8, R4, 0x80 ;  /* 0x0000008004087836 */ /* 0x000fc60000000000 */
[----:B------:R-:W-:Y:S02]  /*458e0*/  R2UR UR11, R9 ;  /* 0x00000000090b72ca */ /* 0x000fe400000e0000 */
[----:B------:R-:W-:Y:S02]  /*458f0*/  R2UR UR10, R8 ;  /* 0x00000000080a72ca */ /* 0x000fe400000e0000 */
[----:B------:R-:W-:Y:S02]  /*45900*/  F2FP.F16.F32.PACK_AB R161, R161, R19 ;  /* 0x00000013a1a1723e */ /* 0x000fe400000000ff */
[----:B------:R-:W-:-:S04]  /*45910*/  F2FP.F16.F32.PACK_AB R163, R163, R18 ;  /* 0x00000012a3a3723e */ /* 0x000fc800000000ff */
[----:B--2---:R-:W-:-:S06]  /*45920*/  WARPGROUP.ARRIVE ;  /* 0x00000000000079c5 */ /* 0x004fcc0000000000 */
[----:B------:R-:W-:Y:S03]  /*45930*/  HGMMA.64x256x16.F32 R24, R160, gdesc[UR8].tnspB, R24, gsb0 ;  /* 0x43e00008a0187df0 */ /* 0x000fe60008000818 */
        /* <DEDUP_REMOVED lines=1058> */
[----:B------:R-:W-:Y:S01]  /*49b60*/  R2UR UR10, R4 ;  /* 0x00000000040a72ca */ /* 0x000fe200000e0000 */
[----:B--2---:R-:W-:-:S12]  /*49b70*/  WARPGROUP.ARRIVE ;  /* 0x00000000000079c5 */ /* 0x004fd80000000000 */
        /* <DEDUP_REMOVED lines=131> */
[----:B------:R-:W2:Y:S04]  /*4a3b0*/  LD.E R4, desc[UR6][R2.64] ;  /* 0x0000000602047980 */ /* 0x000ea8000c101900 */
[----:B------:R-:W3:Y:S04]  /*4a3c0*/  LD.E R5, desc[UR6][R2.64+0x4] ;  /* 0x0000040602057980 */ /* 0x000ee8000c101900 */
[----:B0-----:R-:W4:Y:S04]  /*4a3d0*/  LD.E R0, desc[UR6][R2.64+0x1fc] ;  /* 0x0001fc0602007980 */ /* 0x001f28000c101900 */
        /* <DEDUP_REMOVED lines=126> */
[----:B--2---:R0:W-:Y:S04]  /*4abc0*/  ST.E desc[UR6][R2.64], R4 ;  /* 0x0000000402007985 */ /* 0x0041e8000c101906 */
[----:B---3--:R0:W-:Y:S04]  /*4abd0*/  ST.E desc[UR6][R2.64+0x4], R5 ;  /* 0x0000040502007985 */ /* 0x0081e8000c101906 */
        /* <DEDUP_REMOVED lines=125> */
[----:B------:R-:W-:-:S13]  /*4b3b0*/  LOP3.LUT P6, RZ, R227, 0x7f, RZ, 0xc0, !PT ;  /* 0x0000007fe3ff7812 */ /* 0x000fda00078cc0ff */
[----:B0-----:R-:W-:Y:S05]  /*4b3c0*/  @P6 BRA `(.L_x_13244) ;  /* 0x0000000000206947 */ /* 0x001fea0003800000 */
[----:B------:R-:W2:Y:S04]  /*4b3d0*/  LDL.64 R2, [UR4+0x40] ;  /* 0x00004004ff027983 */ /* 0x000ea80008100a00 */
[----:B------:R-:W3:Y:S04]  /*4b3e0*/  LDL.64 R4, [UR4] ;  /* 0x00000004ff047983 */ /* 0x000ee80008100a00 */
[----:B--2---:R-:W2:Y:S04]  /*4b3f0*/  LD.E.64 R2, desc[UR6][R2.64+0x30] ;  /* 0x0000300602027980 */ /* 0x004ea8000c101b00 */
[----:B---3--:R-:W3:Y:S01]  /*4b400*/  LD.E R4, desc[UR6][R4.64] ;  /* 0x0000000604047980 */ /* 0x008ee2000c101900 */
[----:B--2---:R-:W-:-:S05]  /*4b410*/  MOV R7, R2 ;  /* 0x0000000200077202 */ /* 0x004fca0000000f00 */
[----:B---3--:R-:W-:-:S05]  /*4b420*/  IMAD R0, R4, 0x8, R7 ;  /* 0x0000000804007824 */ /* 0x008fca00078e0207 */
[----:B------:R-:W-:-:S04]  /*4b430*/  PRMT R0, RZ, 0x654, R0 ;  /* 0x00000654ff007816 */ /* 0x000fc80000000000 */
[----:B------:R0:W-:Y:S03]  /*4b440*/  SYNCS.ARRIVE.TRANS64.RED.A1T0 RZ, [R0+URZ], RZ ;  /* 0x000000ff00ff79a7 */ /* 0x0001e6000810043f */
.L_x_13244:
[----:B------:R-:W-:-:S04]  /*4b450*/  IMAD.MOV.U32 R229, RZ, RZ, 0x0 ;  /* 0x00000000ffe57424 */ /* 0x000fc800078e00ff */
[----:B0-----:R-:W-:Y:S05]  /*4b460*/  RET.REL.NODEC R228 `(_ZN7cutlass13device_kernelIN5flash11enable_sm90INS1_16FlashAttnFwdSm90INS1_25CollectiveMainloopFwdSm90ILi2EN4cute5tupleIJNS5_1CILi1EEES8_S8_EEENS6_IJNS7_ILi128EEENS7_ILi96EEENS7_ILi64EEEEEELi256ENS_6half_tEfNS_4arch4Sm90ELb0ELb1ELb1ELb1ELb0ELb1ELb1ELb1ELb0ELb1ELb1ELb0EEENS1_21CollectiveEpilogueFwdINS6_IJSA_NS7_ILi256EEESB_EEES9_SE_SG_Li256ELb1ELb1ELb1ELb0EEENS1_36VarlenDynamicPersistentTileSchedulerILi128ELi96ELi256ELi128ELb1ELb1ELb1ELb1ELb0ELb1EEEEEEEEEvNT_6ParamsE) ;  /* 0xfffffb48e4e47950 */ /* 0x001fea0003c3ffff */
.L_x_13220:
[----:B0-----:R0:W1:Y:S02]  /*4b470*/  SYNCS.PHASECHK.TRANS64.TRYWAIT P0, [R3+URZ], R10 ;  /* 0x0000000a030075a7 */ /* 0x001064000800017f */
[----:B-1----:R-:W-:Y:S05]  /*4b480*/  @!P0 NANOSLEEP.SYNCS 0x989680 ;  /* 0x009896800000895d */ /* 0x002fea0003900000 */
[----:B------:R-:W1:Y:S02]  /*4b490*/  @!P0 SYNCS.PHASECHK.TRANS64 P0, [R3+URZ], R10 ;  /* 0x0000000a030085a7 */ /* 0x000e64000800007f */
[----:B-1----:R-:W-:Y:S05]  /*4b4a0*/  @!P0 BRA `(.L_x_13220) ;  /* 0xfffffffc00f08947 */ /* 0x002fea000383ffff */
[----:B------:R-:W-:Y:S05]  /*4b4b0*/  BRA `(.L_x_13219) ;  /* 0xffffff4400a07947 */ /* 0x000fea000383ffff */
.L_x_13222:
[----:B0-----:R0:W1:Y:S02]  /*4b4c0*/  SYNCS.PHASECHK.TRANS64.TRYWAIT P0, [R3+URZ+0x32410], R10 ;  /* 0x0324100a030075a7 */ /* 0x001064000800017f */
[----:B-1----:R-:W-:Y:S05]  /*4b4d0*/  @!P0 NANOSLEEP.SYNCS 0x989680 ;  /* 0x009896800000895d */ /* 0x002fea0003900000 */
[----:B------:R-:W1:Y:S02]  /*4b4e0*/  @!P0 SYNCS.PHASECHK.TRANS64 P0, [R3+URZ+0x32410], R10 ;  /* 0x0324100a030085a7 */ /* 0x000e64000800007f */
[----:B-1----:R-:W-:Y:S05]  /*4b4f0*/  @!P0 BRA `(.L_x_13222) ;  /* 0xfffffffc00f08947 */ /* 0x002fea000383ffff */
[----:B------:R-:W-:Y:S05]  /*4b500*/  BRA `(.L_x_13245) ;  /* 0xffffff4800947947 */ /* 0x000fea000383ffff */
.L_x_13229:
[----:B0-----:R0:W1:Y:S02]  /*4b510*/  SYNCS.PHASECHK.TRANS64.TRYWAIT P0, [R10+URZ], R11 ;  /* 0x0000000b0a0075a7 */ /* 0x001064000800017f */
[----:B-1----:R-:W-:Y:S05]  /*4b520*/  @!P0 NANOSLEEP.SYNCS 0x989680 ;  /* 0x009896800000895d */ /* 0x002fea0003900000 */
[----:B------:R-:W1:Y:S02]  /*4b530*/  @!P0 SYNCS.PHASECHK.TRANS64 P0, [R10+URZ], R11 ;  /* 0x0000000b0a0085a7 */ /* 0x000e64000800007f */
[----:B-1----:R-:W-:Y:S05]  /*4b540*/  @!P0 BRA `(.L_x_13229) ;  /* 0xfffffffc00f08947 */ /* 0x002fea000383ffff */
[----:B------:R-:W-:Y:S05]  /*4b550*/  BRA `(.L_x_13228) ;  /* 0xffffff4c00087947 */ /* 0x000fea000383ffff */
.L_x_13246:
        /* <DEDUP_REMOVED lines=10> */
.L_x_15201:


//--------------------- .text._ZN7cutlass13device_kernelIN5flash11enable_sm90INS1_16FlashAttnFwdSm90INS1_25CollectiveMainloopFwdSm90ILi2EN4cute5tupleIJNS5_1CILi1EEES8_S8_EEENS6_IJNS7_ILi128EEENS7_ILi96EEENS7_ILi64EEEEEELi256ENS_6half_tEfNS_4arch4Sm90ELb1ELb0ELb1ELb0ELb0ELb0ELb0ELb1ELb0ELb1ELb1ELb0EEENS1_21CollectiveEpilogueFwdINS6_IJSA_NS7_ILi256EEESB_EEES9_SE_SG_Li256ELb0ELb1ELb1ELb0EEENS1_19SingleTileSchedulerILb0ELb1ELb1ELi128EEEEEEEEEvNT_6ParamsE --------------------------
	.section	.text._ZN7cutlass13device_kernelIN5flash11enable_sm90INS1_16FlashAttnFwdSm90INS1_25CollectiveMainloopFwdSm90ILi2EN4cute5tupleIJNS5_1CILi1EEES8_S8_EEENS6_IJNS7_ILi128EEENS7_ILi96EEENS7_ILi64EEEEEELi256ENS_6half_tEfNS_4arch4Sm90ELb1ELb0ELb1ELb0ELb0ELb0ELb0ELb1ELb0ELb1ELb1ELb0EEENS1_21CollectiveEpilogueFwdINS6_IJSA_NS7_ILi256EEESB_EEES9_SE_SG_Li256ELb0ELb1ELb1ELb0EEENS1_19SingleTileSchedulerILb0ELb1ELb1ELi128EEEEEEEEEvNT_6ParamsE,"ax",@progbits
	.align	128
.text._ZN7cutlass13device_kernelIN5flash11enable_sm90INS1_16FlashAttnFwdSm90INS1_25CollectiveMainloopFwdSm90ILi2EN4cute5tupleIJNS5_1CILi1EEES8_S8_EEENS6_IJNS7_ILi128EEENS7_ILi96EEENS7_ILi64EEEEEELi256ENS_6half_tEfNS_4arch4Sm90ELb1ELb0ELb1ELb0ELb0ELb0ELb0ELb1ELb0ELb1ELb1ELb0EEENS1_21CollectiveEpilogueFwdINS6_IJSA_NS7_ILi256EEESB_EEES9_SE_SG_Li256ELb0ELb1ELb1ELb0EEENS1_19SingleTileSchedulerILb0ELb1ELb1ELi128EEEEEEEEEvNT_6ParamsE:
        .type           _ZN7cutlass13device_kernelIN5flash11enable_sm90INS1_16FlashAttnFwdSm90INS1_25CollectiveMainloopFwdSm90ILi2EN4cute5tupleIJNS5_1CILi1EEES8_S8_EEENS6_IJNS7_ILi128EEENS7_ILi96EEENS7_ILi64EEEEEELi256ENS_6half_tEfNS_4arch4Sm90ELb1ELb0ELb1ELb0ELb0ELb0ELb0ELb1ELb0ELb1ELb1ELb0EEENS1_21CollectiveEpilogueFwdINS6_IJSA_NS7_ILi256EEESB_EEES9_SE_SG_Li256ELb0ELb1ELb1ELb0EEENS1_19SingleTileSchedulerILb0ELb1ELb1ELi128EEEEEEEEEvNT_6ParamsE,@function
        .size           _ZN7cutlass13device_kernelIN5flash11enable_sm90INS1_16FlashAttnFwdSm90INS1_25CollectiveMainloopFwdSm90ILi2EN4cute5tupleIJNS5_1CILi1EEES8_S8_EEENS6_IJNS7_ILi128EEENS7_ILi96EEENS7_ILi64EEEEEELi256ENS_6half_tEfNS_4arch4Sm90ELb1ELb0ELb1ELb0ELb0ELb0ELb0ELb1ELb0ELb1ELb1ELb0EEENS1_21CollectiveEpilogueFwdINS6_IJSA_NS7_ILi256EEESB_EEES9_SE_SG_Li256ELb0ELb1ELb1ELb0EEENS1_19SingleTileSchedulerILb0ELb1ELb1ELi128EEEEEEEEEvNT_6ParamsE,(.L_x_15203 - _ZN7cutlass13device_kernelIN5flash11enable_sm90INS1_16FlashAttnFwdSm90INS1_25CollectiveMainloopFwdSm90ILi2EN4cute5tupleIJNS5_1CILi1EEES8_S8_EEENS6_IJNS7_ILi128EEENS7_ILi96EEENS7_ILi64EEEEEELi256ENS_6half_tEfNS_4arch4Sm90ELb1ELb0ELb1ELb0ELb0ELb0ELb0ELb1ELb0ELb1ELb1ELb0EEENS1_21CollectiveEpilogueFwdINS6_IJSA_NS7_ILi256EEESB_EEES9_SE_SG_Li256ELb0ELb1ELb1ELb0EEENS1_19SingleTileSchedulerILb0ELb1ELb1ELi128EEEEEEEEEvNT_6ParamsE)
        .other          _ZN7cutlass13device_kernelIN5flash11enable_sm90INS1_16FlashAttnFwdSm90INS1_25CollectiveMainloopFwdSm90ILi2EN4cute5tupleIJNS5_1CILi1EEES8_S8_EEENS6_IJNS7_ILi128EEENS7_ILi96EEENS7_ILi64EEEEEELi256ENS_6half_tEfNS_4arch4Sm90ELb1ELb0ELb1ELb0ELb0ELb0ELb0ELb1ELb0ELb1ELb1ELb0EEENS1_21CollectiveEpilogueFwdINS6_IJSA_NS7_ILi256EEESB_EEES9_SE_SG_Li256ELb0ELb1ELb1ELb0EEENS1_19SingleTileSchedulerILb0ELb1ELb1ELi128EEEEEEEEEvNT_6ParamsE,@"STO_CUDA_ENTRY STV_DEFAULT"
_ZN7cutlass13device_kernelIN5flash11enable_sm90INS1_16FlashAttnFwdSm90INS1_25CollectiveMainloopFwdSm90ILi2EN4cute5tupleIJNS5_1CILi1EEES8_S8_EEENS6_IJNS7_ILi128EEENS7_ILi96EEENS7_ILi64EEEEEELi256ENS_6half_tEfNS_4arch4Sm90ELb1ELb0ELb1ELb0ELb0ELb0ELb0ELb1ELb0ELb1ELb1ELb0EEENS1_21CollectiveEpilogueFwdINS6_IJSA_NS7_ILi256EEESB_EEES9_SE_SG_Li256ELb0ELb1ELb1ELb0EEENS1_19SingleTileSchedulerILb0ELb1ELb1ELi128EEEEEEEEEvNT_6ParamsE:
        /* <DEDUP_REMOVED lines=18> */
.L_x_13248:
[----:B------:R-:W-:Y:S05]  /*0120*/  BSYNC B0 ;  /* 0x0000000000007941 */ /* 0x000fea0003800000 */
.L_x_13247:
        /* <DEDUP_REMOVED lines=41> */
.L_x_13249:
        /* <DEDUP_REMOVED lines=22> */
.L_x_13250:
        /* <DEDUP_REMOVED lines=18> */
.L_x_13251:
        /* <DEDUP_REMOVED lines=22> */
.L_x_13252:
        /* <DEDUP_REMOVED lines=22> */
.L_x_13253:
        /* <DEDUP_REMOVED lines=8> */
.L_x_13256:
        /* <DEDUP_REMOVED lines=20> */
[----:B------:R-:W0:Y:S01]  /*0ac0*/  S2UR UR43, SR_CTAID.X ;  /* 0x00000000002b79c3 */ /* 0x000e220000002500 */
[----:B------:R-:W-:Y:S01]  /*0ad0*/  ULDC UR4, c[0x0][0x448] ;  /* 0x0001120000047ab9 */ /* 0x000fe20000000800 */
[----:B------:R-:W-:Y:S01]  /*0ae0*/  ULDC UR36, c[0x0][0x424] ;  /* 0x0001090000247ab9 */ /* 0x000fe20000000800 */
[----:B------:R-:W-:Y:S01]  /*0af0*/  UISETP.NE.AND UP1, UPT, UR4, 0x1, UPT ;  /* 0x000000010400788c */ /* 0x000fe2000bf25270 */
[----:B------:R-:W-:Y:S02]  /*0b00*/  ULDC UR40, c[0x0][0x2f0] ;  /* 0x0000bc0000287ab9 */ /* 0x000fe40000000800 */
[----:B------:R-:W-:Y:S01]  /*0b10*/  ULDC.64 UR4, c[0x0][0x418] ;  /* 0x0001060000047ab9 */ /* 0x000fe20000000a00 */
[----:B------:R-:W-:Y:S01]  /*0b20*/  ULDC UR7, c[0x0][0x288] ;  /* 0x0000a20000077ab9 */ /* 0x000fe20000000800 */
[----:B------:R-:W-:Y:S02]  /*0b30*/  UISETP.NE.U32.AND UP0, UPT, UR4, URZ, UPT ;  /* 0x0000003f0400728c */ /* 0x000fe4000bf05070 */
[----:B------:R-:W-:-:S02]  /*0b40*/  USHF.R.U32.HI UR10, URZ, 0x10, UR38 ;  /* 0x000000103f0a7899 */ /* 0x000fc40008011626 */
[----:B------:R-:W-:Y:S02]  /*0b50*/  UISETP.NE.AND.EX UP0, UPT, UR5, URZ, UPT, UP0 ;  /* 0x0000003f0500728c */ /* 0x000fe4000bf05300 */
[----:B------:R-:W-:Y:S01]  /*0b60*/  @UP1 ULDC UR4, c[0x0][0x44c] ;  /* 0x0001130000041ab9 */ /* 0x000fe20000000800 */
[----:B------:R-:W-:Y:S01]  /*0b70*/  @UP1 ULDC UR8, c[0x0][0x450] ;  /* 0x0001140000081ab9 */ /* 0x000fe20000000800 */
[----:B------:R-:W-:Y:S02]  /*0b80*/  USEL UR36, UR36, 0x1, UP0 ;  /* 0x0000000124247887 */ /* 0x000fe40008000000 */
[----:B------:R-:W-:Y:S02]  /*0b90*/  ULOP3.LUT UR38, UR38, 0xffff, URZ, 0xc0, !UPT ;  /* 0x0000ffff26267892 */ /* 0x000fe4000f8ec03f */
[----:B------:R-:W-:Y:S02]  /*0ba0*/  UIMAD UR40, UR36, UR40, URZ ;  /* 0x00000028242872a4 */ /* 0x000fe4000f8e023f */
[----:B0-----:R-:W-:-:S04]  /*0bb0*/  USHF.L.U32 UR43, UR43, 0x7, URZ ;  /* 0x000000072b2b7899 */ /* 0x001fc8000800063f */
[----:B------:R-:W-:-:S04]  /*0bc0*/  UIADD3 UR6, UR43, 0x7f, URZ ;  /* 0x0000007f2b067890 */ /* 0x000fc8000fffe03f */
[----:B------:R-:W-:Y:S02]  /*0bd0*/  UIMAD.WIDE.U32 UR4, UR6, UR4, URZ ;  /* 0x00000004060472a5 */ /* 0x000fe4000f8e003f */
[----:B------:R-:W-:Y:S02]  /*0be0*/  UIADD3 UR4, UR40, 0x5f, URZ ;  /* 0x0000005f28047890 */ /* 0x000fe4000fffe03f */
[----:B------:R-:W-:Y:S02]  /*0bf0*/  @UP1 USHF.R.U32.HI UR6, URZ, UR8, UR5 ;  /* 0x000000083f061299 */ /* 0x000fe40008011605 */
[----:B------:R-:W-:-:S04]  /*0c00*/  UIADD3 UR5, UR40, 0x60, -UR7 ;  /* 0x0000006028057890 */ /* 0x000fc8000fffe807 */
[----:B------:R-:W-:Y:S02]  /*0c10*/  UIADD3 UR6, UR5, UR6, URZ ;  /* 0x0000000605067290 */ /* 0x000fe4000fffe03f */
[----:B------:R-:W-:Y:S02]  /*0c20*/  UIMAD.WIDE UR4, UR4, 0x2aaaaaab, URZ ;  /* 0x2aaaaaab040478a5 */ /* 0x000fe4000f8e023f */
[----:B------:R-:W-:Y:S02]  /*0c30*/  UIMAD.WIDE UR6, UR6, 0x2aaaaaab, URZ ;  /* 0x2aaaaaab060678a5 */ /* 0x000fe4000f8e023f */
[----:B------:R-:W-:Y:S02]  /*0c40*/  USHF.R.U32.HI UR4, URZ, 0x1f, UR5 ;  /* 0x0000001f3f047899 */ /* 0x000fe40008011605 */
[----:B------:R-:W-:Y:S02]  /*0c50*/  USHF.R.U32.HI UR6, URZ, 0x1f, UR7 ;  /* 0x0000001f3f067899 */ /* 0x000fe40008011607 */
[----:B------:R-:W-:-:S02]  /*0c60*/  ULEA.HI.SX32 UR4, UR5, UR4, 0x1c ;  /* 0x0000000405047291 */ /* 0x000fc4000f8fe23f */
[----:B------:R-:W-:-:S04]  /*0c70*/  ULEA.HI.SX32 UR6, UR7, UR6, 0x1c ;  /* 0x0000000607067291 */ /* 0x000fc8000f8fe23f */
[----:B------:R-:W-:-:S04]  /*0c80*/  UISETP.LT.AND UP0, UPT, UR4, UR6, UPT ;  /* 0x000000060400728c */ /* 0x000fc8000bf01270 */
[----:B------:R-:W-:Y:S02]  /*0c90*/  USEL UR9, UR4, UR6, UP0 ;  /* 0x0000000604097287 */ /* 0x000fe40008000000 */
[----:B------:R-:W-:Y:S02]  /*0ca0*/  UISETP.NE.AND UP0, UPT, UR10, URZ, UPT ;  /* 0x0000003f0a00728c */ /* 0x000fe4000bf05270 */
[----:B------:R-:W-:Y:S01]  /*0cb0*/  UISETP.GE.AND UP1, UPT, UR9, 0x1, UPT ;  /* 0x000000010900788c */ /* 0x000fe2000bf26270 */
[----:B------:R-:W-:-:S05]  /*0cc0*/  UMOV UR4, URZ ;  /* 0x0000003f00047c82 */ /* 0x000fca0008000000 */
[----:B------:R-:W-:-:S03]  /*0cd0*/  PLOP3.LUT P0, PT, PT, PT, UP1, 0x80, 0x0 ;  /* 0x000000000000781c */ /* 0x000fc60003f0f018 */
[----:B------:R-:W-:-:S10]  /*0ce0*/  @!UP0 ULDC UR10, c[0x0][0x9f0] ;  /* 0x00027c00000a8ab9 */ /* 0x000fd40000000800 */
        /* <DEDUP_REMOVED lines=34> */
.L_x_13258:
[----:B------:R-:W-:Y:S01]  /*0f10*/  UIMAD UR38, UR38, UR4, URZ ;  /* 0x00000004262672a4 */ /* 0x000fe2000f8e023f */
[----:B------:R-:W-:Y:S01]  /*0f20*/  IMAD.U32 R0, RZ, RZ, UR9 ;  /* 0x00000009ff007e24 */ /* 0x000fe2000f8e00ff */
[----:B------:R-:W-:Y:S01]  /*0f30*/  MOV R3, UR4 ;  /* 0x0000000400037c02 */ /* 0x000fe20008000f00 */
[----:B------:R-:W0:Y:S01]  /*0f40*/  S2R R4, SR_TID.X ;  /* 0x0000000000047919 */ /* 0x000e220000002100 */
[----:B------:R-:W-:Y:S02]  /*0f50*/  PLOP3.LUT P0, PT, PT, PT, PT, 0x80, 0x0 ;  /* 0x000000000000781c */ /* 0x000fe40003f0f070 */
        /* <DEDUP_REMOVED lines=29> */
[----:B------:R-:W-:Y:S01]  /*1130*/  CS2R R102, SRZ ;  /* 0x0000000000667805 */ /* 0x000fe2000001ff00 */
[----:B0-----:R-:W-:Y:S01]  /*1140*/  VIADD R16, R4, 0xffffff80 ;  /* 0xffffff8004107836 */ /* 0x001fe20000000000 */
[----:B------:R-:W-:Y:S01]  /*1150*/  CS2R R100, SRZ ;  /* 0x0000000000647805 */ /* 0x000fe2000001ff00 */
        /* <DEDUP_REMOVED lines=74> */
.L_x_13260:
[----:B------:R-:W-:Y:S01]  /*1600*/  SHF.L.U32 R7, RZ, 0x1f, RZ ;  /* 0x0000001fff077819 */ /* 0x000fe200000006ff */
[----:B------:R-:W-:-:S03]  /*1610*/  VIADD R0, R2, 0x8 ;  /* 0x0000000802007836 */ /* 0x000fc60000000000 */
[----:B------:R-:W0:Y:S02]  /*1620*/  SYNCS.PHASECHK.TRANS64.TRYWAIT P0, [UR39+0x22800], R7 ;  /* 0x02280007ff0075a7 */ /* 0x000e240008000167 */
[----:B0-----:R-:W-:Y:S05]  /*1630*/  @!P0 BRA `(.L_x_13261) ;  /* 0x000000dc00648947 */ /* 0x001fea0003800000 */
.L_x_13377:
[----:B------:R-:W-:Y:S05]  /*1640*/  WARPSYNC.ALL ;  /* 0x0000000000007948 */ /* 0x000fea0003800000 */
[----:B------:R-:W-:Y:S01]  /*1650*/  ULOP3.LUT UR4, UR42, 0x1, URZ, 0xfc, !UPT ;  /* 0x000000012a047892 */ /* 0x000fe2000f8efc3f */
[----:B------:R1:W-:Y:S03]  /*1660*/  BAR.SYNC.DEFER_BLOCKING R0, 0x100 ;  /* 0x000400000000751d */ /* 0x0003e60000010000 */
[----:B------:R-:W-:-:S06]  /*1670*/  UISETP.NE.AND UP0, UPT, UR4, 0x3, UPT ;  /* 0x000000030400788c */ /* 0x000fcc000bf05270 */
[----:B------:R-:W-:-:S13]  /*1680*/  PLOP3.LUT P0, PT, PT, PT, UP0, 0x80, 0x0 ;  /* 0x000000000000781c */ /* 0x000fda0003f0f008 */
[----:B-1----:R-:W-:Y:S05]  /*1690*/  @!P0 BRA `(.L_x_13262) ;  /* 0x0000000000048947 */ /* 0x002fea0003800000 */
[----:B------:R-:W-:Y:S01]  /*16a0*/  BPT.TRAP 0x1 ;  /* 0x000000040000795c */ /* 0x000fe20000300000 */
.L_x_13262:
[----:B------:R1:W2:Y:S01]  /*16b0*/  SYNCS.PHASECHK.TRANS64.TRYWAIT P1, [UR39+0x22830], R7 ;  /* 0x02283007ff0075a7 */ /* 0x0002a20008020167 */
[----:B------:R-:W-:Y:S05]  /*16c0*/  @!P0 BRA `(.L_x_13263) ;  /* 0x0000000000048947 */ /* 0x000fea0003800000 */
[----:B------:R-:W-:Y:S01]  /*16d0*/  BPT.TRAP 0x1 ;  /* 0x000000040000795c */ /* 0x000fe20000300000 */
.L_x_13263:
[----:B--2---:R-:W-:Y:S05]  /*16e0*/  @P1 BRA `(.L_x_13264) ;  /* 0x0000000000081947 */ /* 0x004fea0003800000 */
[----:B------:R-:W2:Y:S02]  /*16f0*/  SYNCS.PHASECHK.TRANS64.TRYWAIT P1, [UR39+0x22830], R7 ;  /* 0x02283007ff0075a7 */ /* 0x000ea40008020167 */
[----:B--2---:R-:W-:Y:S05]  /*1700*/  @!P1 BRA `(.L_x_13265) ;  /* 0x000000dc00489947 */ /* 0x004fea0003800000 */
.L_x_13264:
[----:B------:R-:W-:Y:S01]  /*1710*/  UIADD3 UR4, UR39, 0x1c400, URZ ;  /* 0x0001c40027047890 */ /* 0x000fe2000fffe03f */
[----:B------:R-:W-:Y:S01]  /*1720*/  WARPGROUP.ARRIVE ;  /* 0x00000000000079c5 */ /* 0x000fe20000000000 */
[----:B------:R-:W-:Y:S01]  /*1730*/  ULOP3.LUT UR8, UR46, 0x10000, URZ, 0xfc, !UPT ;  /* 0x000100002e087892 */ /* 0x000fe2000f8efc3f */
[----:B------:R-:W-:Y:S01]  /*1740*/  LOP3.LUT R5, R18, 0xffffff80, RZ, 0xc0, !PT ;  /* 0xffffff8012057812 */ /* 0x000fe200078ec0ff */
[----:B------:R-:W-:Y:S01]  /*1750*/  USHF.R.U32.HI UR4, URZ, 0x4, UR4 ;  /* 0x000000043f047899 */ /* 0x000fe20008011604 */
[----:B------:R-:W-:Y:S01]  /*1760*/  LEA.HI R17, R17, R16, RZ, 0x2 ;  /* 0x0000001011117211 */ /* 0x000fe200078f10ff */
[----:B------:R-:W-:Y:S01]  /*1770*/  UMOV UR9, 0x40000040 ;  /* 0x4000004000097882 */ /* 0x000fe20000000000 */
[----:B------:R-:W-:Y:S01]  /*1780*/  UMOV UR7, 0x40000040 ;  /* 0x4000004000077882 */ /* 0x000fe20000000000 */
[----:B------:R-:W-:Y:S01]  /*1790*/  ULOP3.LUT UR4, UR4, 0x3fff, URZ, 0xc0, !UPT ;  /* 0x00003fff04047892 */ /* 0x000fe2000f8ec03f */
[C---:B------:R-:W-:Y:S01]  /*17a0*/  IMAD.IADD R6, R16.reuse, 0x1, -R5 ;  /* 0x0000000110067824 */ /* 0x040fe200078e0a05 */
[----:B------:R-:W-:Y:S01]  /*17b0*/  UMOV UR5, UR9 ;  /* 0x0000000900057c82 */ /* 0x000fe20008000000 */
[----:B------:R-:W-:Y:S01]  /*17c0*/  UIADD3 UR12, UR8, 0x2, URZ ;  /* 0x00000002080c7890 */ /* 0x000fe2000fffe03f */
[----:B------:R-:W-:Y:S01]  /*17d0*/  LOP3.LUT R17, R17, 0xfffffffc, RZ, 0xc0, !PT ;  /* 0xfffffffc11117812 */ /* 0x000fe200078ec0ff */
[----:B------:R-:W-:Y:S01]  /*17e0*/  ULOP3.LUT UR6, UR4, 0x10000, URZ, 0xfc, !UPT ;  /* 0x0001000004067892 */ /* 0x000fe2000f8efc3f */
[----:B------:R-:W-:Y:S01]  /*17f0*/  SHF.R.S32.HI R5, RZ, 0x1f, R6 ;  /* 0x0000001fff057819 */ /* 0x000fe20000011406 */
[----:B------:R-:W-:Y:S01]  /*1800*/  UMOV UR13, 0x40000040 ;  /* 0x40000040000d7882 */ /* 0x000fe20000000000 */
[----:B------:R-:W-:Y:S01]  /*1810*/  UMOV UR4, UR8 ;  /* 0x0000000800047c82 */ /* 0x000fe20008000000 */
[----:B------:R-:W-:Y:S01]  /*1820*/  UIADD3 UR14, UR6, 0x2, URZ ;  /* 0x00000002060e7890 */ /* 0x000fe2000fffe03f */
[----:B------:R-:W-:Y:S01]  /*1830*/  LEA.HI R12, R19, R19, RZ, 0x1 ;  /* 0x00000013130c7211 */ /* 0x000fe200078f08ff */
[----:B------:R-:W-:Y:S01]  /*1840*/  UMOV UR15, 0x40000040 ;  /* 0x40000040000f7882 */ /* 0x000fe20000000000 */
[----:B------:R-:W-:Y:S01]  /*1850*/  UIADD3 UR16, UR8, 0x4, URZ ;  /* 0x0000000408107890 */ /* 0x000fe2000fffe03f */
[CC--:B------:R-:W-:Y:S01]  /*1860*/  LEA.HI R8, R5.reuse, R6.reuse, RZ, 0x2 ;  /* 0x0000000605087211 */ /* 0x0c0fe200078f10ff */
[----:B------:R-:W-:Y:S01]  /*1870*/  HGMMA.64x96x16.F32 R24, gdesc[UR4], RZ, !UPT, gsb0 ;  /* 0x01600000041879f0 */ /* 0x000fe2000c0008ff */
[----:B------:R-:W-:Y:S01]  /*1880*/  UIADD3 UR18, UR6, 0x4, URZ ;  /* 0x0000000406127890 */ /* 0x000fe2000fffe03f */
[----:B------:R-:W-:Y:S01]  /*1890*/  IMAD.IADD R17, R16, 0x1, -R17 ;  /* 0x0000000110117824 */ /* 0x000fe200078e0a11 */
[----:B------:R-:W-:Y:S01]  /*18a0*/  UMOV UR17, 0x40000040 ;  /* 0x4000004000117882 */ /* 0x000fe20000000000 */
[----:B------:R-:W-:Y:S01]  /*18b0*/  UMOV UR19, 0x40000040 ;  /* 0x4000004000137882 */ /* 0x000fe20000000000 */
[----:B------:R-:W-:Y:S01]  /*18c0*/  UIADD3 UR20, UR8, 0x6, URZ ;  /* 0x0000000608147890 */ /* 0x000fe2000fffe03f */
[----:B------:R-:W-:Y:S01]  /*18d0*/  LOP3.LUT R16, R12, 0x3fffffe, RZ, 0xc0, !PT ;  /* 0x03fffffe0c107812 */ /* 0x000fe200078ec0ff */
[----:B------:R-:W-:Y:S01]  /*18e0*/  UIADD3 UR22, UR6, 0x6, URZ ;  /* 0x0000000606167890 */ /* 0x000fe2000fffe03f */
[----:B------:R-:W-:Y:S01]  /*18f0*/  LEA.HI R12, R5, R6, RZ, 0x5 ;  /* 0x00000006050c7211 */ /* 0x000fe200078f28ff */
[----:B------:R-:W-:Y:S01]  /*1900*/  UMOV UR21, 0x40000040 ;  /* 0x4000004000157882 */ /* 0x000fe20000000000 */
[----:B------:R-:W-:Y:S01]  /*1910*/  UMOV UR23, 0x40000040 ;  /* 0x4000004000177882 */ /* 0x000fe20000000000 */
[--C-:B------:R-:W-:Y:S01]  /*1920*/  SHF.R.S32.HI R5, RZ, 0x2, R8.reuse ;  /* 0x00000002ff057819 */ /* 0x100fe20000011408 */
[----:B------:R-:W-:Y:S01]  /*1930*/  ULDC UR4, c[0x0][0x448] ;  /* 0x0001120000047ab9 */ /* 0x000fe20000000800 */
[----:B------:R-:W-:Y:S01]  /*1940*/  SHF.R.S32.HI R14, RZ, 0x1f, R8 ;  /* 0x0000001fff0e7819 */ /* 0x000fe20000011408 */
[----:B------:R-:W-:Y:S01]  /*1950*/  UISETP.NE.AND UP0, UPT, UR4, 0x1, UPT ;  /* 0x000000010400788c */ /* 0x000fe2000bf05270 */
[----:B------:R-:W-:Y:S01]  /*1960*/  SHF.R.S32.HI R12, RZ, 0x5, R12 ;  /* 0x00000005ff0c7819 */ /* 0x000fe2000001140c */
[----:B------:R-:W-:Y:S01]  /*1970*/  ULDC UR5, c[0x0][0x9d8] ;  /* 0x0002760000057ab9 */ /* 0x000fe20000000800 */
[----:B------:R-:W-:Y:S01]  /*1980*/  LEA.HI R14, R14, R5, RZ, 0x3 ;  /* 0x000000050e0e7211 */ /* 0x000fe200078f18ff */
[----:B------:R-:W-:Y:S01]  /*1990*/  ULDC UR11, c[0x0][0x288] ;  /* 0x0000a200000b7ab9 */ /* 0x000fe20000000800 */
[----:B------:R-:W-:Y:S01]  /*19a0*/  LEA R12, R12, UR43, 0x4 ;  /* 0x0000002b0c0c7c11 */ /* 0x000fe2000f8e20ff */
[----:B------:R-:W-:Y:S01]  /*19b0*/  ULDC UR7, c[0x0][0x988] ;  /* 0x0002620000077ab9 */ /* 0x000fe20000000800 */
[----:B------:R-:W-:Y:S01]  /*19c0*/  LOP3.LUT R14, R14, 0xfffffff8, RZ, 0xc0, !PT ;  /* 0xfffffff80e0e7812 */ /* 0x000fe200078ec0ff */
[----:B------:R-:W2:Y:S01]  /*19d0*/  S2R R75, SR_TID.X ;  /* 0x00000000004b7919 */ /* 0x000ea20000002100 */
[----:B------:R-:W-:-:S02]  /*19e0*/  LEA.HI R13, R17, R17, RZ, 0x1 ;  /* 0x00000011110d7211 */ /* 0x000fc400078f08ff */
[----:B------:R-:W-:Y:S01]  /*19f0*/  IADD3 R15, R12, R5, -R14 ;  /* 0x000000050c0f7210 */ /* 0x000fe20007ffe80e */
[----:B------:R-:W-:Y:S01]  /*1a00*/  @UP0 ULDC UR4, c[0x0][0x44c] ;  /* 0x0001130000040ab9 */ /* 0x000fe20000000800 */
[----:B------:R-:W-:Y:S02]  /*1a10*/  IADD3 R16, R19, -R16, RZ ;  /* 0x8000001013107210 */ /* 0x000fe40007ffe0ff */
[----:B------:R-:W-:Y:S02]  /*1a20*/  LOP3.LUT R12, R13, 0x1ffffffe, RZ, 0xc0, !PT ;  /* 0x1ffffffe0d0c7812 */ /* 0x000fe400078ec0ff */
[----:B------:R-:W-:Y:S01]  /*1a30*/  PLOP3.LUT P1, PT, PT, PT, UP0, 0x80, 0x0 ;  /* 0x000000000000781c */ /* 0x000fe20003f2f008 */
[----:B------:R-:W-:Y:S02]  /*1a40*/  IMAD R16, R16, 0x40, R15 ;  /* 0x0000004010107824 */ /* 0x000fe400078e020f */
[----:B------:R-:W-:-:S04]  /*1a50*/  IMAD.IADD R5, R17, 0x1, -R12 ;  /* 0x0000000111057824 */ /* 0x000fc800078e0a0c */
[----:B------:R-:W-:-:S05]  /*1a60*/  IMAD R5, R5, 0x8, R16 ;  /* 0x0000000805057824 */ /* 0x000fca00078e0210 */
[----:B------:R-:W-:Y:S01]  /*1a70*/  MOV R12, R5 ;  /* 0x00000005000c7202 */ /* 0x000fe20000000f00 */
[----:B------:R-:W-:Y:S01]  /*1a80*/  @P1 IMAD.HI.U32 R13, R5, UR4, RZ ;  /* 0x00000004050d1c27 */ /* 0x000fe2000f8e00ff */
[----:B------:R-:W-:-:S04]  /*1a90*/  @UP0 ULDC UR4, c[0x0][0x450] ;  /* 0x0001140000040ab9 */ /* 0x000fc80000000800 */
[----:B------:R-:W-:Y:S01]  /*1aa0*/  @P1 SHF.R.U32.HI R12, RZ, UR4, R13 ;  /* 0x00000004ff0c1c19 */ /* 0x000fe2000801160d */
[----:B------:R-:W-:Y:S01]  /*1ab0*/  UIMAD UR4, UR41, -0x60, UR40 ;  /* 0xffffffa0290478a4 */ /* 0x000fe2000f8e0228 */
[----:B------:R-:W-:-:S03]  /*1ac0*/  LOP3.LUT R13, R8, 0x7ffffffc, RZ, 0xc0, !PT ;  /* 0x7ffffffc080d7812 */ /* 0x000fc600078ec0ff */
[----:B------:R-:W3:Y:S01]  /*1ad0*/  SHFL.IDX PT, R14, R12, 0x1, 0x1c1f ;  /* 0x003c1f000c0e7f89 */ /* 0x000ee200000e0000 */
[----:B------:R-:W-:Y:S01]  /*1ae0*/  UIADD3 UR4, UR4, 0x60, URZ ;  /* 0x0000006004047890 */ /* 0x000fe2000fffe03f */
[----:B------:R-:W-:Y:S01]  /*1af0*/  IMAD.IADD R6, R6, 0x1, -R13 ;  /* 0x0000000106067824 */ /* 0x000fe200078e0a0d */
[----:B--2---:R-:W-:Y:S01]  /*1b00*/  LOP3.LUT R75, R75, 0x7f, RZ, 0xc0, !PT ;  /* 0x0000007f4b4b7812 */ /* 0x004fe200078ec0ff */
[----:B------:R-:W2:Y:S03]  /*1b10*/  SHFL.IDX PT, R12, R12, RZ, 0x1c1f ;  /* 0x001c1fff0c0c7589 */ /* 0x000ea600000e0000 */
[----:B------:R-:W-:-:S04]  /*1b20*/  IMAD.U32 R13, RZ, RZ, UR4 ;  /* 0x00000004ff0d7e24 */ /* 0x000fc8000f8e00ff */
[----:B------:R-:W-:Y:S02]  /*1b30*/  IMAD R8, R6, -0x2, R13 ;  /* 0xfffffffe06087824 */ /* 0x000fe400078e020d */
[----:B------:R-:W-:-:S05]  /*1b40*/  IMAD.U32 R13, RZ, RZ, UR11 ;  /* 0x0000000bff0d7e24 */ /* 0x000fca000f8e00ff */
[----:B------:R-:W-:-:S04]  /*1b50*/  IADD3 R13, R8, 0x1, -R13 ;  /* 0x00000001080d7810 */ /* 0x000fc80007ffe80d */
[----:B---3--:R-:W-:-:S04]  /*1b60*/  VIADDMNMX R14, R14, R13, R8, PT ;  /* 0x0000000d0e0e7246 */ /* 0x008fc80003800108 */
[C---:B------:R-:W-:Y:S02]  /*1b70*/  ISETP.GT.AND P2, PT, R14.reuse, RZ, PT ;  /* 0x000000ff0e00720c */ /* 0x040fe40003f44270 */
[C---:B------:R-:W-:Y:S02]  /*1b80*/  ISETP.GT.AND P3, PT, R14.reuse, 0x1, PT ;  /* 0x000000010e00780c */ /* 0x040fe40003f64270 */
[----:B------:R-:W-:Y:S02]  /*1b90*/  ISETP.GT.AND P4, PT, R14, 0x8, PT ;  /* 0x000000080e00780c */ /* 0x000fe40003f84270 */
[----:B--2---:R-:W-:-:S04]  /*1ba0*/  VIADDMNMX R12, R12, R13, R8, PT ;  /* 0x0000000d0c0c7246 */ /* 0x004fc80003800108 */
[----:B------:R-:W-:Y:S01]  /*1bb0*/  ISETP.GT.AND P5, PT, R12, 0x8, PT ;  /* 0x000000080c00780c */ /* 0x000fe20003fa4270 */
        /* <DEDUP_REMOVED lines=44> */
[----:B0-----:R-:W-:Y:S01]  /*1e80*/  FMUL.FTZ R4, R41, UR5 ;  /* 0x0000000529047c20 */ /* 0x001fe20008410000 */
[----:B------:R-:W-:Y:S01]  /*1e90*/  FMNMX.FTZ R15, R18, R19, !PT ;  /* 0x00000013120f7209 */ /* 0x000fe20007810000 */
[----:B------:R-:W-:Y:S01]  /*1ea0*/  FMUL.FTZ R63, R63, UR5 ;  /* 0x000000053f3f7c20 */ /* 0x000fe20008410000 */
[----:B------:R-:W-:Y:S01]  /*1eb0*/  FMUL.FTZ R66, R66, UR5 ;  /* 0x0000000542427c20 */ /* 0x000fe20008410000 */
[----:B------:R-:W0:Y:S01]  /*1ec0*/  MUFU.TANH R22, R34 ;  /* 0x0000002200167308 */ /* 0x000e220000002400 */
[----:B----4-:R-:W-:Y:S01]  /*1ed0*/  FSEL R20, R20, -INF , P4 ;  /* 0xff80000014147808 */ /* 0x010fe20002000000 */
[----:B------:R-:W-:Y:S01]  /*1ee0*/  FMUL.FTZ R67, R67, UR5 ;  /* 0x0000000543437c20 */ /* 0x000fe20008410000 */
[----:B------:R-:W-:Y:S01]  /*1ef0*/  FMUL.FTZ R3, R44, UR5 ;  /* 0x000000052c037c20 */ /* 0x000fe20008410000 */
[----:B------:R-:W-:Y:S01]  /*1f00*/  FMUL.FTZ R70, R70, UR5 ;  /* 0x0000000546467c20 */ /* 0x000fe20008410000 */
[----:B------:R-:W-:Y:S01]  /*1f10*/  FMNMX.FTZ R16, R20, R15, !PT ;  /* 0x0000000f14107209 */ /* 0x000fe20007810000 */
[----:B------:R-:W-:Y:S01]  /*1f20*/  FMUL.FTZ R71, R71, UR5 ;  /* 0x0000000547477c20 */ /* 0x000fe20008410000 */
[----:B------:R-:W-:Y:S01]  /*1f30*/  FMUL.FTZ R25, R25, UR5 ;  /* 0x0000000519197c20 */ /* 0x000fe20008410000 */
[----:B------:R-:W-:Y:S01]  /*1f40*/  MUFU.TANH R23, R24 ;  /* 0x0000001800177308 */ /* 0x000fe20000002400 */
[----:B--2---:R-:W-:Y:S01]  /*1f50*/  FSEL R21, R21, -INF , P2 ;  /* 0xff80000015157808 */ /* 0x004fe20001000000 */
[----:B------:R-:W-:Y:S01]  /*1f60*/  FMUL.FTZ R29, R29, UR5 ;  /* 0x000000051d1d7c20 */ /* 0x000fe20008410000 */
[----:B------:R-:W-:Y:S01]  /*1f70*/  ISETP.GT.AND P2, PT, R14, 0x11, PT ;  /* 0x000000110e00780c */ /* 0x000fe20003f44270 */
[----:B------:R-:W-:Y:S01]  /*1f80*/  FMUL.FTZ R48, R48, UR5 ;  /* 0x0000000530307c20 */ /* 0x000fe20008410000 */
[----:B------:R-:W-:Y:S01]  /*1f90*/  FMNMX.FTZ R15, R21, R16, !PT ;  /* 0x00000010150f7209 */ /* 0x000fe20007810000 */
[----:B------:R-:W-:Y:S01]  /*1fa0*/  FMUL.FTZ R49, R49, UR5 ;  /* 0x0000000531317c20 */ /* 0x000fe20008410000 */
[----:B------:R-:W-:Y:S01]  /*1fb0*/  ISETP.GT.AND P4, PT, R12, 0x1, PT ;  /* 0x000000010c00780c */ /* 0x000fe20003f84270 */
[----:B------:R-:W2:Y:S01]  /*1fc0*/  MUFU.TANH R24, R35 ;  /* 0x0000002300187308 */ /* 0x000ea20000002400 */
[----:B0-----:R-:W-:Y:S01]  /*1fd0*/  FSEL R22, R22, -INF , P3 ;  /* 0xff80000016167808 */ /* 0x001fe20001800000 */
[----:B------:R-:W-:Y:S01]  /*1fe0*/  FMUL.FTZ R45, R45, UR5 ;  /* 0x000000052d2d7c20 */ /* 0x000fe20008410000 */
[----:B------:R-:W-:Y:S01]  /*1ff0*/  ISETP.GT.AND P3, PT, R14, 0x18, PT ;  /* 0x000000180e00780c */ /* 0x000fe20003f64270 */
[----:B------:R-:W-:Y:S01]  /*2000*/  FMUL.FTZ R52, R52, UR5 ;  /* 0x0000000534347c20 */ /* 0x000fe20008410000 */
[----:B------:R-:W-:Y:S01]  /*2010*/  FMNMX.FTZ R15, R22, R15, !PT ;  /* 0x0000000f160f7209 */ /* 0x000fe20007810000 */
        /* <DEDUP_REMOVED lines=11> */
[----:B--2---:R-:W-:-:S02]  /*20d0*/  FSEL R24, R24, -INF , P2 ;  /* 0xff80000018187808 */ /* 0x004fc40001000000 */
[----:B------:R-:W-:Y:S02]  /*20e0*/  ISETP.GT.AND P2, PT, R14, 0x19, PT ;  /* 0x000000190e00780c */ /* 0x000fe40003f44270 */
[----:B------:R-:W-:-:S03]  /*20f0*/  FMNMX.FTZ R15, R24, R15, !PT ;  /* 0x0000000f180f7209 */ /* 0x000fc60007810000 */
[----:B------:R-:W2:Y:S01]  /*2100*/  MUFU.TANH R28, R39 ;  /* 0x00000027001c7308 */ /* 0x000ea20000002400 */
[----:B0-----:R-:W-:Y:S02]  /*2110*/  FSEL R26, R38, -INF , P3 ;  /* 0xff800000261a7808 */ /* 0x001fe40001800000 */
[----:B------:R-:W-:Y:S02]  /*2120*/  ISETP.GT.AND P3, PT, R14, 0x20, PT ;  /* 0x000000200e00780c */ /* 0x000fe40003f64270 */
[----:B------:R-:W-:-:S03]  /*2130*/  FMNMX.FTZ R15, R26, R15, !PT ;  /* 0x0000000f1a0f7209 */ /* 0x000fc60007810000 */
[----:B------:R-:W0:Y:S08]  /*2140*/  MUFU.TANH R30, R42 ;  /* 0x0000002a001e7308 */ /* 0x000e300000002400 */
[----:B------:R-:W-:Y:S01]  /*2150*/  MUFU.TANH R73, R32 ;  /* 0x0000002000497308 */ /* 0x000fe20000002400 */
[----:B--2---:R-:W-:Y:S02]  /*2160*/  FSEL R28, R28, -INF , P2 ;  /* 0xff8000001c1c7808 */ /* 0x004fe40001000000 */
[----:B------:R-:W-:-:S02]  /*2170*/  ISETP.GT.AND P2, PT, R14, 0x21, PT ;  /* 0x000000210e00780c */ /* 0x000fc40003f44270 */
[----:B------:R-:W-:-:S03]  /*2180*/  FMNMX.FTZ R15, R28, R15, !PT ;  /* 0x0000000f1c0f7209 */ /* 0x000fc60007810000 */
[----:B------:R-:W2:Y:S01]  /*2190*/  MUFU.TANH R32, R43 ;  /* 0x0000002b00207308 */ /* 0x000ea20000002400 */
[----:B0-----:R-:W-:Y:S02]  /*21a0*/  FSEL R30, R30, -INF , P3 ;  /* 0xff8000001e1e7808 */ /* 0x001fe40001800000 */
[----:B------:R-:W-:Y:S02]  /*21b0*/  ISETP.GT.AND P3, PT, R14, 0x28, PT ;  /* 0x000000280e00780c */ /* 0x000fe40003f64270 */
[----:B------:R-:W-:-:S03]  /*21c0*/  FMNMX.FTZ R15, R30, R15, !PT ;  /* 0x0000000f1e0f7209 */ /* 0x000fc60007810000 */
[----:B------:R-:W-:Y:S08]  /*21d0*/  MUFU.TANH R74, R33 ;  /* 0x00000021004a7308 */ /* 0x000ff00000002400 */
[----:B------:R-:W0:Y:S01]  /*21e0*/  MUFU.TANH R33, R46 ;  /* 0x0000002e00217308 */ /* 0x000e220000002400 */
[----:B--2---:R-:W-:Y:S02]  /*21f0*/  FSEL R32, R32, -INF , P2 ;  /* 0xff80000020207808 */ /* 0x004fe40001000000 */
[----:B------:R-:W-:-:S02]  /*2200*/  ISETP.GT.AND P2, PT, R14, 0x29, PT ;  /* 0x000000290e00780c */ /* 0x000fc40003f44270 */
[----:B------:R-:W-:-:S03]  /*2210*/  FMNMX.FTZ R16, R32, R15, !PT ;  /* 0x0000000f20107209 */ /* 0x000fc60007810000 */
[----:B------:R-:W2:Y:S08]  /*2220*/  MUFU.TANH R34, R47 ;  /* 0x0000002f00227308 */ /* 0x000eb00000002400 */
[----:B------:R-:W3:Y:S01]  /*2230*/  MUFU.TANH R35, R50 ;  /* 0x0000003200237308 */ /* 0x000ee20000002400 */
[----:B0-----:R-:W-:Y:S02]  /*2240*/  FSEL R33, R33, -INF , P3 ;  /* 0xff80000021217808 */ /* 0x001fe40001800000 */
[----:B------:R-:W-:-:S02]  /*2250*/  ISETP.GT.AND P3, PT, R14, 0x30, PT ;  /* 0x000000300e00780c */ /* 0x000fc40003f64270 */
[----:B------:R-:W-:-:S03]  /*2260*/  FMNMX.FTZ R15, R33, R16, !PT ;  /* 0x00000010210f7209 */ /* 0x000fc60007810000 */
[----:B------:R-:W0:Y:S01]  /*2270*/  MUFU.TANH R36, R51 ;  /* 0x0000003300247308 */ /* 0x000e220000002400 */
        /* <DEDUP_REMOVED lines=43> */
[----:B------:R-:W-:Y:S01]  /*2530*/  MUFU.TANH R25, R25 ;  /* 0x0000001900197308 */ /* 0x000fe20000002400 */
[----:B0-----:R-:W-:Y:S02]  /*2540*/  FSEL R46, R46, -INF , P3 ;  /* 0xff8000002e2e7808 */ /* 0x001fe40001800000 */
[----:B------:R-:W-:Y:S02]  /*2550*/  ISETP.GT.AND P3, PT, R12, RZ, PT ;  /* 0x000000ff0c00720c */ /* 0x000fe40003f64270 */
[----:B------:R-:W-:Y:S02]  /*2560*/  FMNMX.FTZ R14, R46, R15, !PT ;  /* 0x0000000f2e0e7209 */ /* 0x000fe40007810000 */
[----:B------:R-:W-:Y:S01]  /*2570*/  FSEL R13, R23, -INF , P3 ;  /* 0xff800000170d7808 */ /* 0x000fe20001800000 */
[----:B------:R-:W-:Y:S01]  /*2580*/  MUFU.TANH R29, R29 ;  /* 0x0000001d001d7308 */ /* 0x000fe20000002400 */
[----:B--2---:R-:W-:Y:S02]  /*2590*/  FSEL R47, R47, -INF , P2 ;  /* 0xff8000002f2f7808 */ /* 0x004fe40001000000 */
[----:B------:R-:W-:-:S02]  /*25a0*/  ISETP.GT.AND P2, PT, R12, 0x9, PT ;  /* 0x000000090c00780c */ /* 0x000fc40003f44270 */
[----:B------:R-:W-:Y:S02]  /*25b0*/  FMNMX.FTZ R14, R47, R14, !PT ;  /* 0x0000000e2f0e7209 */ /* 0x000fe40007810000 */
[C---:B------:R-:W-:Y:S01]  /*25c0*/  ISETP.GT.AND P3, PT, R12.reuse, 0x10, PT ;  /* 0x000000100c00780c */ /* 0x040fe20003f64270 */
[----:B------:R-:W0:Y:S02]  /*25d0*/  MUFU.TANH R11, R11 ;  /* 0x0000000b000b7308 */ /* 0x000e240000002400 */
[----:B------:R-:W2:Y:S01]  /*25e0*/  SHFL.BFLY PT, R15, R14, 0x2, 0x1f ;  /* 0x0c401f000e0f7f89 */ /* 0x000ea200000e0000 */
[----:B------:R-:W-:Y:S02]  /*25f0*/  FSEL R17, R73, -INF , P3 ;  /* 0xff80000049117808 */ /* 0x000fe40001800000 */
[----:B------:R-:W-:-:S03]  /*2600*/  ISETP.GT.AND P3, PT, R12, 0x18, PT ;  /* 0x000000180c00780c */ /* 0x000fc60003f64270 */
[----:B------:R-:W-:Y:S08]  /*2610*/  MUFU.TANH R31, R48 ;  /* 0x00000030001f7308 */ /* 0x000ff00000002400 */
[----:B------:R-:W-:Y:S01]  /*2620*/  MUFU.TANH R51, R49 ;  /* 0x0000003100337308 */ /* 0x000fe20000002400 */
[----:B0-----:R-:W-:Y:S02]  /*2630*/  FSEL R11, R11, -INF , P3 ;  /* 0xff8000000b0b7808 */ /* 0x001fe40001800000 */
[----:B------:R-:W-:-:S05]  /*2640*/  ISETP.GT.AND P3, PT, R12, 0x20, PT ;  /* 0x000000200c00780c */ /* 0x000fca0003f64270 */
[----:B------:R-:W-:Y:S01]  /*2650*/  MUFU.TANH R10, R10 ;  /* 0x0000000a000a7308 */ /* 0x000fe20000002400 */
[----:B--2---:R-:W-:-:S05]  /*2660*/  FMNMX.FTZ R15, R14, R15, !PT ;  /* 0x0000000f0e0f7209 */ /* 0x004fca0007810000 */
[----:B------:R-:W0:Y:S02]  /*2670*/  SHFL.BFLY PT, R14, R15, 0x1, 0x1f ;  /* 0x0c201f000f0e7f89 */ /* 0x000e2400000e0000 */
[----:B------:R-:W2:Y:S08]  /*2680*/  MUFU.TANH R9, R9 ;  /* 0x0000000900097308 */ /* 0x000eb00000002400 */
[----:B------:R-:W3:Y:S08]  /*2690*/  MUFU.TANH R4, R4 ;  /* 0x0000000400047308 */ /* 0x000ef00000002400 */
[----:B------:R-:W4:Y:S01]  /*26a0*/  MUFU.TANH R3, R3 ;  /* 0x0000000300037308 */ /* 0x000f220000002400 */
[----:B--2---:R-:W-:-:S02]  /*26b0*/  FSEL R9, R9, -INF , P3 ;  /* 0xff80000009097808 */ /* 0x004fc40001800000 */
[----:B------:R-:W-:Y:S02]  /*26c0*/  ISETP.GT.AND P3, PT, R12, 0x28, PT ;  /* 0x000000280c00780c */ /* 0x000fe40003f64270 */
[----:B0-----:R-:W-:-:S03]  /*26d0*/  FMNMX.FTZ R8, R15, R14, !PT ;  /* 0x0000000e0f087209 */ /* 0x001fc60007810000 */
[----:B------:R-:W0:Y:S01]  /*26e0*/  MUFU.TANH R45, R45 ;  /* 0x0000002d002d7308 */ /* 0x000e220000002400 */
[----:B------:R-:W-:Y:S02]  /*26f0*/  FSEL R14, R25, -INF , P4 ;  /* 0xff800000190e7808 */ /* 0x000fe40002000000 */
[C---:B------:R-:W-:Y:S01]  /*2700*/  FSETP.NEU.FTZ.AND P4, PT, R8.reuse, -INF , PT ;  /* 0xff8000000800780b */ /* 0x040fe20003f9d000 */
[----:B------:R-:W-:Y:S01]  /*2710*/  FMUL.FTZ R16, R8, UR7 ;  /* 0x0000000708107c20 */ /* 0x000fe20008410000 */
[----:B------:R-:W-:Y:S02]  /*2720*/  FSEL R15, R72, -INF , P5 ;  /* 0xff800000480f7808 */ /* 0x000fe40002800000 */
[----:B------:R-:W-:Y:S01]  /*2730*/  FMNMX.FTZ R48, R13, R14, !PT ;  /* 0x0000000e0d307209 */ /* 0x000fe20007810000 */
[----:B------:R-:W2:Y:S01]  /*2740*/  MUFU.TANH R52, R52 ;  /* 0x0000003400347308 */ /* 0x000ea20000002400 */
[----:B------:R-:W-:Y:S02]  /*2750*/  FSEL R49, R16, RZ, P4 ;  /* 0x000000ff10317208 */ /* 0x000fe40002000000 */
[----:B------:R-:W-:-:S02]  /*2760*/  FSEL R16, R29, -INF , P2 ;  /* 0xff8000001d107808 */ /* 0x000fc40001000000 */
[----:B------:R-:W-:Y:S01]  /*2770*/  FMNMX.FTZ R23, R15, R48, !PT ;  /* 0x000000300f177209 */ /* 0x000fe20007810000 */
[--C-:B------:R-:W-:Y:S01]  /*2780*/  FFMA.FTZ R25, R18, UR7, -R49.reuse ;  /* 0x0000000712197c23 */ /* 0x100fe20008010831 */
[----:B------:R-:W-:Y:S01]  /*2790*/  ISETP.GT.AND P2, PT, R12, 0x11, PT ;  /* 0x000000110c00780c */ /* 0x000fe20003f44270 */
[--C-:B------:R-:W-:Y:S01]  /*27a0*/  FFMA.FTZ R27, R19, UR7, -R49.reuse ;  /* 0x00000007131b7c23 */ /* 0x100fe20008010831 */
[----:B------:R-:W-:Y:S01]  /*27b0*/  FMNMX.FTZ R48, R16, R23, !PT ;  /* 0x0000001710307209 */ /* 0x000fe20007810000 */
[----:B------:R5:W-:Y:S01]  /*27c0*/  MUFU.EX2 R153, R25 ;  /* 0x0000001900997308 */ /* 0x000be20000000800 */
[----:B------:R-:W-:Y:S01]  /*27d0*/  FSEL R18, R74, -INF , P2 ;  /* 0xff8000004a127808 */ /* 0x000fe20001000000 */
[--C-:B------:R-:W-:Y:S01]  /*27e0*/  FFMA.FTZ R29, R22, UR7, -R49.reuse ;  /* 0x00000007161d7c23 */ /* 0x100fe20008010831 */
[----:B------:R-:W-:Y:S01]  /*27f0*/  FMNMX.FTZ R23, R17, R48, !PT ;  /* 0x0000003011177209 */ /* 0x000fe20007810000 */
[--C-:B------:R-:W-:Y:S01]  /*2800*/  FFMA.FTZ R33, R33, UR7, -R49.reuse ;  /* 0x0000000721217c23 */ /* 0x100fe20008010831 */
[----:B------:R-:W-:Y:S01]  /*2810*/  ISETP.GT.AND P2, PT, R12, 0x19, PT ;  /* 0x000000190c00780c */ /* 0x000fe20003f44270 */
[--C-:B------:R-:W-:Y:S01]  /*2820*/  FFMA.FTZ R34, R34, UR7, -R49.reuse ;  /* 0x0000000722227c23 */ /* 0x100fe20008010831 */
[----:B------:R-:W-:Y:S01]  /*2830*/  FMNMX.FTZ R48, R18, R23, !PT ;  /* 0x0000001712307209 */ /* 0x000fe20007810000 */
[----:B------:R-:W1:Y:S01]  /*2840*/  MUFU.TANH R53, R53 ;  /* 0x0000003500357308 */ /* 0x000e620000002400 */
[----:B------:R-:W-:Y:S01]  /*2850*/  FSEL R19, R10, -INF , P2 ;  /* 0xff8000000a137808 */ /* 0x000fe20001000000 */
[--C-:B-----5:R-:W-:Y:S01]  /*2860*/  FFMA.FTZ R25, R20, UR7, -R49.reuse ;  /* 0x0000000714197c23 */ /* 0x120fe20008010831 */
[----:B------:R-:W-:Y:S01]  /*2870*/  FMNMX.FTZ R48, R11, R48, !PT ;  /* 0x000000300b307209 */ /* 0x000fe20007810000 */
[--C-:B------:R-:W-:Y:S01]  /*2880*/  FFMA.FTZ R35, R35, UR7, -R49.reuse ;  /* 0x0000000723237c23 */ /* 0x100fe20008010831 */
[----:B------:R-:W-:Y:S01]  /*2890*/  ISETP.GT.AND P2, PT, R12, 0x21, PT ;  /* 0x000000210c00780c */ /* 0x000fe20003f44270 */
[--C-:B------:R-:W-:Y:S01]  /*28a0*/  FFMA.FTZ R36, R36, UR7, -R49.reuse ;  /* 0x0000000724247c23 */ /* 0x100fe20008010831 */
[----:B------:R-:W-:Y:S01]  /*28b0*/  FMNMX.FTZ R48, R19, R48, !PT ;  /* 0x0000003013307209 */ /* 0x000fe20007810000 */
[----:B------:R5:W-:Y:S01]  /*28c0*/  MUFU.EX2 R50, R27 ;  /* 0x0000001b00327308 */ /* 0x000be20000000800 */
[----:B---3--:R-:W-:Y:S01]  /*28d0*/  FSEL R4, R4, -INF , P2 ;  /* 0xff80000004047808 */ /* 0x008fe20001000000 */
[--C-:B------:R-:W-:Y:S01]  /*28e0*/  FFMA.FTZ R37, R37, UR7, -R49.reuse ;  /* 0x0000000725257c23 */ /* 0x100fe20008010831 */
[----:B------:R-:W-:Y:S01]  /*28f0*/  FMNMX.FTZ R23, R9, R48, !PT ;  /* 0x0000003009177209 */ /* 0x000fe20007810000 */
[--C-:B------:R-:W-:Y:S01]  /*2900*/  FFMA.FTZ R38, R38, UR7, -R49.reuse ;  /* 0x0000000726267c23 */ /* 0x100fe20008010831 */
[----:B------:R-:W-:Y:S01]  /*2910*/  ISETP.GT.AND P2, PT, R12, 0x29, PT ;  /* 0x000000290c00780c */ /* 0x000fe20003f44270 */
[--C-:B------:R-:W-:Y:S01]  /*2920*/  FFMA.FTZ R39, R39, UR7, -R49.reuse ;  /* 0x0000000727277c23 */ /* 0x100fe20008010831 */
[----:B----4-:R-:W-:Y:S01]  /*2930*/  FSEL R3, R3, -INF , P3 ;  /* 0xff80000003037808 */ /* 0x010fe20001800000 */
[----:B------:R-:W3:Y:S01]  /*2940*/  MUFU.TANH R56, R56 ;  /* 0x0000003800387308 */ /* 0x000ee20000002400 */
[----:B------:R-:W-:Y:S01]  /*2950*/  FMNMX.FTZ R10, R4, R23, !PT ;  /* 0x00000017040a7209 */ /* 0x000fe20007810000 */
[--C-:B-----5:R-:W-:Y:S01]  /*2960*/  FFMA.FTZ R27, R21, UR7, -R49.reuse ;  /* 0x00000007151b7c23 */ /* 0x120fe20008010831 */
[----:B------:R-:W-:Y:S01]  /*2970*/  ISETP.GT.AND P3, PT, R12, 0x30, PT ;  /* 0x000000300c00780c */ /* 0x000fe20003f64270 */
[--C-:B------:R-:W-:Y:S01]  /*2980*/  FFMA.FTZ R40, R40, UR7, -R49.reuse ;  /* 0x0000000728287c23 */ /* 0x100fe20008010831 */
[----:B0-----:R-:W-:Y:S01]  /*2990*/  FSEL R20, R45, -INF , P2 ;  /* 0xff8000002d147808 */ /* 0x001fe20001000000 */
[--C-:B------:R-:W-:Y:S01]  /*29a0*/  FFMA.FTZ R45, R26, UR7, -R49.reuse ;  /* 0x000000071a2d7c23 */ /* 0x100fe20008010831 */
[----:B------:R-:W-:Y:S01]  /*29b0*/  FMNMX.FTZ R23, R3, R10, !PT ;  /* 0x0000000a03177209 */ /* 0x000fe20007810000 */
[----:B------:R-:W0:Y:S01]  /*29c0*/  MUFU.TANH R57, R57 ;  /* 0x0000003900397308 */ /* 0x000e220000002400 */
[----:B------:R-:W-:Y:S01]  /*29d0*/  ISETP.GT.AND P2, PT, R12, 0x31, PT ;  /* 0x000000310c00780c */ /* 0x000fe20003f44270 */
[--C-:B------:R-:W-:Y:S01]  /*29e0*/  FFMA.FTZ R41, R41, UR7, -R49.reuse ;  /* 0x0000000729297c23 */ /* 0x100fe20008010831 */
[----:B------:R-:W-:Y:S01]  /*29f0*/  FSEL R21, R31, -INF , P3 ;  /* 0xff8000001f157808 */ /* 0x000fe20001800000 */
[--C-:B------:R-:W-:Y:S01]  /*2a00*/  FFMA.FTZ R31, R24, UR7, -R49.reuse ;  /* 0x00000007181f7c23 */ /* 0x100fe20008010831 */
[----:B------:R-:W-:Y:S01]  /*2a10*/  FMNMX.FTZ R10, R20, R23, !PT ;  /* 0x00000017140a7209 */ /* 0x000fe20007810000 */
[--C-:B------:R-:W-:Y:S01]  /*2a20*/  FFMA.FTZ R42, R42, UR7, -R49.reuse ;  /* 0x000000072a2a7c23 */ /* 0x100fe20008010831 */
[----:B------:R-:W-:Y:S01]  /*2a30*/  ISETP.GT.AND P3, PT, R12, 0x38, PT ;  /* 0x000000380c00780c */ /* 0x000fe20003f64270 */
[----:B------:R4:W-:Y:S01]  /*2a40*/  MUFU.EX2 R155, R25 ;  /* 0x00000019009b7308 */ /* 0x0009e20000000800 */
[----:B------:R-:W-:Y:S01]  /*2a50*/  FSEL R22, R51, -INF , P2 ;  /* 0xff80000033167808 */ /* 0x000fe20001000000 */
[--C-:B------:R-:W-:Y:S01]  /*2a60*/  FFMA.FTZ R51, R28, UR7, -R49.reuse ;  /* 0x000000071c337c23 */ /* 0x100fe20008010831 */
[----:B------:R-:W-:Y:S01]  /*2a70*/  ISETP.GT.AND P2, PT, R12, 0x39, PT ;  /* 0x000000390c00780c */ /* 0x000fe20003f44270 */
[--C-:B------:R-:W-:Y:S01]  /*2a80*/  FFMA.FTZ R43, R43, UR7, -R49.reuse ;  /* 0x000000072b2b7c23 */ /* 0x100fe20008010831 */
[----:B--2---:R-:W-:Y:S01]  /*2a90*/  FSEL R23, R52, -INF , P3 ;  /* 0xff80000034177808 */ /* 0x004fe20001800000 */
[--C-:B------:R-:W-:Y:S01]  /*2aa0*/  FFMA.FTZ R44, R44, UR7, -R49.reuse ;  /* 0x000000072c2c7c23 */ /* 0x100fe20008010831 */
[----:B------:R-:W-:Y:S01]  /*2ab0*/  ISETP.GT.AND P3, PT, R12, 0x40, PT ;  /* 0x000000400c00780c */ /* 0x000fe20003f64270 */
[----:B------:R-:W-:Y:S01]  /*2ac0*/  MUFU.TANH R60, R60 ;  /* 0x0000003c003c7308 */ /* 0x000fe20000002400 */
[----:B----4-:R-:W-:Y:S01]  /*2ad0*/  FMNMX.FTZ R25, R21, R10, !PT ;  /* 0x0000000a15197209 */ /* 0x010fe20007810000 */
[--C-:B------:R-:W-:Y:S01]  /*2ae0*/  FFMA.FTZ R46, R46, UR7, -R49.reuse ;  /* 0x000000072e2e7c23 */ /* 0x100fe20008010831 */
[----:B-1----:R-:W-:Y:S01]  /*2af0*/  FSEL R24, R53, -INF , P2 ;  /* 0xff80000035187808 */ /* 0x002fe20001000000 */
[--C-:B------:R-:W-:Y:S01]  /*2b00*/  FFMA.FTZ R53, R30, UR7, -R49.reuse ;  /* 0x000000071e357c23 */ /* 0x100fe20008010831 */
[----:B------:R-:W-:Y:S01]  /*2b10*/  FMNMX.FTZ R10, R22, R25, !PT ;  /* 0x00000019160a7209 */ /* 0x000fe20007810000 */
[----:B------:R-:W-:Y:S01]  /*2b20*/  FFMA.FTZ R47, R47, UR7, -R49 ;  /* 0x000000072f2f7c23 */ /* 0x000fe20008010831 */
[----:B------:R-:W-:Y:S01]  /*2b30*/  ISETP.GT.AND P2, PT, R12, 0x41, PT ;  /* 0x000000410c00780c */ /* 0x000fe20003f44270 */
[----:B------:R-:W1:Y:S01]  /*2b40*/  MUFU.TANH R61, R61 ;  /* 0x0000003d003d7308 */ /* 0x000e620000002400 */
[----:B---3--:R-:W-:-:S02]  /*2b50*/  FSEL R25, R56, -INF , P3 ;  /* 0xff80000038197808 */ /* 0x008fc40001800000 */
[C---:B------:R-:W-:Y:S02]  /*2b60*/  ISETP.GT.AND P3, PT, R12.reuse, 0x48, PT ;  /* 0x000000480c00780c */ /* 0x040fe40003f64270 */
[----:B0-----:R-:W-:Y:S02]  /*2b70*/  FSEL R26, R57, -INF , P2 ;  /* 0xff800000391a7808 */ /* 0x001fe40001000000 */
[----:B------:R-:W-:Y:S01]  /*2b80*/  ISETP.GT.AND P2, PT, R12, 0x49, PT ;  /* 0x000000490c00780c */ /* 0x000fe20003f44270 */
[----:B------:R0:W-:Y:S08]  /*2b90*/  MUFU.EX2 R48, R27 ;  /* 0x0000001b00307308 */ /* 0x0001f00000000800 */
[----:B------:R-:W-:Y:S01]  /*2ba0*/  MUFU.TANH R64, R64 ;  /* 0x0000004000407308 */ /* 0x000fe20000002400 */
[----:B0-----:R-:W-:-:S02]  /*2bb0*/  FMNMX.FTZ R27, R23, R10, !PT ;  /* 0x0000000a171b7209 */ /* 0x001fc40007810000 */
[----:B-1----:R-:W-:Y:S02]  /*2bc0*/  FSEL R28, R61, -INF , P2 ;  /* 0xff8000003d1c7808 */ /* 0x002fe40001000000 */
[----:B------:R-:W-:Y:S02]  /*2bd0*/  FMNMX.FTZ R10, R24, R27, !PT ;  /* 0x0000001b180a7209 */ /* 0x000fe40007810000 */
[----:B------:R-:W-:Y:S01]  /*2be0*/  FSEL R27, R60, -INF , P3 ;  /* 0xff8000003c1b7808 */ /* 0x000fe20001800000 */
[----:B------:R-:W0:Y:S01]  /*2bf0*/  MUFU.TANH R65, R65 ;  /* 0x0000004100417308 */ /* 0x000e220000002400 */
[C---:B------:R-:W-:Y:S02]  /*2c00*/  ISETP.GT.AND P3, PT, R12.reuse, 0x50, PT ;  /* 0x000000500c00780c */ /* 0x040fe40003f64270 */
[----:B------:R-:W-:-:S05]  /*2c10*/  ISETP.GT.AND P2, PT, R12, 0x51, PT ;  /* 0x000000510c00780c */ /* 0x000fca0003f44270 */
[----:B------:R1:W-:Y:S08]  /*2c20*/  MUFU.EX2 R157, R29 ;  /* 0x0000001d009d7308 */ /* 0x0003f00000000800 */
[----:B------:R-:W-:Y:S01]  /*2c30*/  MUFU.TANH R68, R68 ;  /* 0x0000004400447308 */ /* 0x000fe20000002400 */
[----:B-1----:R-:W-:Y:S02]  /*2c40*/  FMNMX.FTZ R29, R25, R10, !PT ;  /* 0x0000000a191d7209 */ /* 0x002fe40007810000 */
[----:B0-----:R-:W-:-:S02]  /*2c50*/  FSEL R30, R65, -INF , P2 ;  /* 0xff800000411e7808 */ /* 0x001fc40001000000 */
[----:B------:R-:W-:Y:S02]  /*2c60*/  FMNMX.FTZ R10, R26, R29, !PT ;  /* 0x0000001d1a0a7209 */ /* 0x000fe40007810000 */
[----:B------:R-:W-:Y:S01]  /*2c70*/  FSEL R29, R64, -INF , P3 ;  /* 0xff800000401d7808 */ /* 0x000fe20001800000 */
[----:B------:R-:W0:Y:S01]  /*2c80*/  MUFU.TANH R69, R69 ;  /* 0x0000004500457308 */ /* 0x000e220000002400 */
[C---:B------:R-:W-:Y:S02]  /*2c90*/  ISETP.GT.AND P3, PT, R12.reuse, 0x58, PT ;  /* 0x000000580c00780c */ /* 0x040fe40003f64270 */
[----:B------:R-:W-:Y:S01]  /*2ca0*/  ISETP.GT.AND P2, PT, R12, 0x59, PT ;  /* 0x000000590c00780c */ /* 0x000fe20003f44270 */
[----:B------:R-:W-:-:S04]  /*2cb0*/  FFMA.FTZ R12, R32, UR7, -R49 ;  /* 0x00000007200c7c23 */ /* 0x000fc80008010831 */
[----:B------:R1:W-:Y:S08]  /*2cc0*/  MUFU.EX2 R52, R31 ;  /* 0x0000001f00347308 */ /* 0x0003f00000000800 */
[----:B------:R2:W-:Y:S01]  /*2cd0*/  MUFU.EX2 R159, R45 ;  /* 0x0000002d009f7308 */ /* 0x0005e20000000800 */
[----:B-1----:R-:W-:Y:S02]  /*2ce0*/  FMNMX.FTZ R31, R27, R10, !PT ;  /* 0x0000000a1b1f7209 */ /* 0x002fe40007810000 */
[----:B0-----:R-:W-:-:S02]  /*2cf0*/  FSEL R32, R69, -INF , P2 ;  /* 0xff80000045207808 */ /* 0x001fc40001000000 */
[----:B------:R-:W-:Y:S02]  /*2d00*/  FMNMX.FTZ R10, R28, R31, !PT ;  /* 0x0000001f1c0a7209 */ /* 0x000fe40007810000 */
[----:B------:R-:W-:Y:S01]  /*2d10*/  FSEL R31, R68, -INF , P3 ;  /* 0xff800000441f7808 */ /* 0x000fe20001800000 */
[----:B------:R0:W-:Y:S01]  /*2d20*/  MUFU.EX2 R56, R12 ;  /* 0x0000000c00387308 */ /* 0x0001e20000000800 */
[----:B--2---:R-:W-:-:S04]  /*2d30*/  FMNMX.FTZ R45, R29, R10, !PT ;  /* 0x0000000a1d2d7209 */ /* 0x004fc80007810000 */
[----:B------:R-:W-:-:S03]  /*2d40*/  FMNMX.FTZ R10, R30, R45, !PT ;  /* 0x0000002d1e0a7209 */ /* 0x000fc60007810000 */
[----:B------:R1:W-:Y:S01]  /*2d50*/  MUFU.EX2 R163, R33 ;  /* 0x0000002100a37308 */ /* 0x0003e20000000800 */
[----:B------:R-:W-:-:S04]  /*2d60*/  FMNMX.FTZ R45, R31, R10, !PT ;  /* 0x0000000a1f2d7209 */ /* 0x000fc80007810000 */
[----:B------:R-:W-:-:S03]  /*2d70*/  FMNMX.FTZ R45, R32, R45, !PT ;  /* 0x0000002d202d7209 */ /* 0x000fc60007810000 */
[----:B------:R-:W-:Y:S02]  /*2d80*/  MUFU.EX2 R58, R34 ;  /* 0x00000022003a7308 */ /* 0x000fe40000000800 */
[----:B------:R-:W0:Y:S06]  /*2d90*/  SHFL.BFLY PT, R10, R45, 0x2, 0x1f ;  /* 0x0c401f002d0a7f89 */ /* 0x000e2c00000e0000 */
[----:B------:R-:W-:Y:S08]  /*2da0*/  MUFU.EX2 R54, R51 ;  /* 0x0000003300367308 */ /* 0x000ff00000000800 */
[----:B------:R-:W2:Y:S08]  /*2db0*/  MUFU.EX2 R53, R53 ;  /* 0x0000003500357308 */ /* 0x000eb00000000800 */
[----:B------:R-:W-:Y:S01]  /*2dc0*/  MUFU.EX2 R165, R35 ;  /* 0x0000002300a57308 */ /* 0x000fe20000000800 */
[----:B0-----:R-:W-:-:S05]  /*2dd0*/  FMNMX.FTZ R12, R45, R10, !PT ;  /* 0x0000000a2d0c7209 */ /* 0x001fca0007810000 */
[----:B-1----:R-:W0:Y:S02]  /*2de0*/  SHFL.BFLY PT, R33, R12, 0x1, 0x1f ;  /* 0x0c201f000c217f89 */ /* 0x002e2400000e0000 */
[----:B------:R-:W-:Y:S01]  /*2df0*/  MUFU.EX2 R36, R36 ;  /* 0x0000002400247308 */ /* 0x000fe20000000800 */
[----:B--2---:R-:W-:-:S07]  /*2e00*/  F2FP.F16.F32.PACK_AB R161, R56, R53 ;  /* 0x0000003538a1723e */ /* 0x004fce00000000ff */
[----:B------:R-:W-:Y:S08]  /*2e10*/  MUFU.EX2 R37, R37 ;  /* 0x0000002500257308 */ /* 0x000ff00000000800 */
[----:B------:R-:W1:Y:S01]  /*2e20*/  MUFU.EX2 R38, R38 ;  /* 0x0000002600267308 */ /* 0x000e620000000800 */
[----:B0-----:R-:W-:-:S07]  /*2e30*/  FMNMX.FTZ R10, R12, R33, !PT ;  /* 0x000000210c0a7209 */ /* 0x001fce0007810000 */
[----:B------:R-:W-:Y:S01]  /*2e40*/  MUFU.EX2 R39, R39 ;  /* 0x0000002700277308 */ /* 0x000fe20000000800 */
[C---:B------:R-:W-:Y:S01]  /*2e50*/  FSETP.NEU.FTZ.AND P2, PT, R10.reuse, -INF , PT ;  /* 0xff8000000a00780b */ /* 0x040fe20003f5d000 */
[----:B------:R-:W-:-:S06]  /*2e60*/  FMUL.FTZ R12, R10, UR7 ;  /* 0x000000070a0c7c20 */ /* 0x000fcc0008410000 */
[----:B------:R-:W0:Y:S01]  /*2e70*/  MUFU.EX2 R40, R40 ;  /* 0x0000002800287308 */ /* 0x000e220000000800 */
[----:B------:R-:W-:Y:S01]  /*2e80*/  FSEL R34, R12, RZ, P2 ;  /* 0x000000ff0c227208 */ /* 0x000fe20001000000 */
[----:B------:R-:W-:Y:S01]  /*2e90*/  FADD.FTZ R12, R153, R50 ;  /* 0x00000032990c7221 */ /* 0x000fe20000010000 */
[----:B------:R-:W-:Y:S02]  /*2ea0*/  ISETP.NE.AND P2, PT, R75, RZ, PT ;  /* 0x000000ff4b00720c */ /* 0x000fe40003f45270 */
[----:B------:R-:W-:Y:S01]  /*2eb0*/  F2FP.F16.F32.PACK_AB R153, R50, R153 ;  /* 0x000000993299723e */ /* 0x000fe200000000ff */
        /* <DEDUP_REMOVED lines=27> */
[----:B-1----:R-:W-:-:S02]  /*3070*/  F2FP.F16.F32.PACK_AB R167, R38, R37 ;  /* 0x0000002526a7723e */ /* 0x002fc400000000ff */
[----:B0-----:R-:W-:Y:S01]  /*3080*/  F2FP.F16.F32.PACK_AB R169, R40, R39 ;  /* 0x0000002728a9723e */ /* 0x001fe200000000ff */
[----:B------:R0:W-:Y:S01]  /*3090*/  MUFU.EX2 R158, R19 ;  /* 0x00000013009e7308 */ /* 0x0001e20000000800 */
[----:B--2---:R-:W-:-:S07]  /*30a0*/  F2FP.F16.F32.PACK_AB R152, R14, R13 ;  /* 0x0000000d0e98723e */ /* 0x004fce00000000ff */
[----:B------:R-:W1:Y:S01]  /*30b0*/  MUFU.EX2 R16, R16 ;  /* 0x0000001000107308 */ /* 0x000e620000000800 */
[----:B0-----:R-:W-:Y:S01]  /*30c0*/  FADD.FTZ R19, R155, R12 ;  /* 0x0000000c9b137221 */ /* 0x001fe20000010000 */
[----:B------:R-:W-:-:S03]  /*30d0*/  F2FP.F16.F32.PACK_AB R155, R48, R155 ;  /* 0x0000009b309b723e */ /* 0x000fc600000000ff */
[----:B------:R-:W-:-:S03]  /*30e0*/  FADD.FTZ R12, R48, R19 ;  /* 0x00000013300c7221 */ /* 0x000fc60000010000 */
[----:B------:R-:W-:Y:S08]  /*30f0*/  MUFU.EX2 R17, R17 ;  /* 0x0000001100117308 */ /* 0x000ff00000000800 */
[----:B------:R0:W-:Y:S01]  /*3100*/  MUFU.EX2 R162, R3 ;  /* 0x0000000300a27308 */ /* 0x0001e20000000800 */
[----:B-1----:R-:W-:-:S07]  /*3110*/  F2FP.F16.F32.PACK_AB R154, R16, R15 ;  /* 0x0000000f109a723e */ /* 0x002fce00000000ff */
[----:B------:R-:W1:Y:S01]  /*3120*/  MUFU.EX2 R18, R18 ;  /* 0x0000001200127308 */ /* 0x000e620000000800 */
[----:B0-----:R-:W-:Y:S01]  /*3130*/  FADD.FTZ R3, R157, R12 ;  /* 0x0000000c9d037221 */ /* 0x001fe20000010000 */
[----:B------:R-:W-:-:S03]  /*3140*/  F2FP.F16.F32.PACK_AB R157, R52, R157 ;  /* 0x0000009d349d723e */ /* 0x000fc600000000ff */
[----:B------:R-:W-:-:S03]  /*3150*/  FADD.FTZ R12, R52, R3 ;  /* 0x00000003340c7221 */ /* 0x000fc60000010000 */
[----:B------:R0:W-:Y:S01]  /*3160*/  MUFU.EX2 R33, R4 ;  /* 0x0000000400217308 */ /* 0x0001e20000000800 */
[----:B------:R-:W-:Y:S01]  /*3170*/  FADD.FTZ R19, R159, R12 ;  /* 0x0000000c9f137221 */ /* 0x000fe20000010000 */
[----:B------:R-:W-:Y:S02]  /*3180*/  MOV R12, UR39 ;  /* 0x00000027000c7c02 */ /* 0x000fe40008000f00 */
[----:B------:R-:W-:-:S04]  /*3190*/  F2FP.F16.F32.PACK_AB R159, R54, R159 ;  /* 0x0000009f369f723e */ /* 0x000fc800000000ff */
[----:B------:R-:W2:Y:S01]  /*31a0*/  MUFU.EX2 R11, R11 ;  /* 0x0000000b000b7308 */ /* 0x000ea20000000800 */
[----:B0-----:R-:W-:Y:S01]  /*31b0*/  FADD.FTZ R4, R13, R14 ;  /* 0x0000000e0d047221 */ /* 0x001fe20000010000 */
[----:B-1----:R-:W-:-:S03]  /*31c0*/  F2FP.F16.F32.PACK_AB R156, R18, R17 ;  /* 0x00000011129c723e */ /* 0x002fc600000000ff */
[----:B------:R-:W-:-:S03]  /*31d0*/  FADD.FTZ R3, R15, R4 ;  /* 0x000000040f037221 */ /* 0x000fc60000010000 */
[----:B------:R0:W-:Y:S01]  /*31e0*/  MUFU.EX2 R35, R20 ;  /* 0x0000001400237308 */ /* 0x0001e20000000800 */
[----:B------:R-:W-:Y:S01]  /*31f0*/  FADD.FTZ R4, R16, R3 ;  /* 0x0000000310047221 */ /* 0x000fe20000010000 */
[----:B------:R-:W-:-:S05]  /*3200*/  @!P2 VIADD R3, R12, 0x22840 ;  /* 0x000228400c03a836 */ /* 0x000fca0000000000 */
[----:B------:R-:W-:Y:S01]  /*3210*/  @!P2 PRMT R3, RZ, 0x654, R3 ;  /* 0x00000654ff03a816 */ /* 0x000fe20000000003 */
[----:B------:R1:W3:Y:S01]  /*3220*/  MUFU.EX2 R160, R9 ;  /* 0x0000000900a07308 */ /* 0x0002e20000000800 */
[----:B0-----:R-:W-:Y:S01]  /*3230*/  FADD.FTZ R20, R54, R19 ;  /* 0x0000001336147221 */ /* 0x001fe20000010000 */
[----:B------:R-:W-:-:S03]  /*3240*/  FADD.FTZ R19, R17, R4 ;  /* 0x0000000411137221 */ /* 0x000fc60000010000 */
[----:B------:R-:W-:Y:S01]  /*3250*/  FADD.FTZ R45, R53, R20 ;  /* 0x00000014352d7221 */ /* 0x000fe20000010000 */
[----:B------:R-:W-:Y:S02]  /*3260*/  FADD.FTZ R4, R18, R19 ;  /* 0x0000001312047221 */ /* 0x000fe40000010000 */
[----:B------:R-:W-:Y:S01]  /*3270*/  MUFU.EX2 R21, R21 ;  /* 0x0000001500157308 */ /* 0x000fe20000000800 */
[----:B------:R-:W-:Y:S01]  /*3280*/  FADD.FTZ R20, R56, R45 ;  /* 0x0000002d38147221 */ /* 0x000fe20000010000 */
[----:B--2---:R-:W-:Y:S01]  /*3290*/  FADD.FTZ R19, R11, R4 ;  /* 0x000000040b137221 */ /* 0x004fe20000010000 */
[----:B-1----:R-:W-:Y:S02]  /*32a0*/  IADD3 R9, -R2, 0xb, RZ ;  /* 0x0000000b02097810 */ /* 0x002fe40007ffe1ff */
[----:B------:R-:W-:Y:S01]  /*32b0*/  FADD.FTZ R45, R163, R20 ;  /* 0x00000014a32d7221 */ /* 0x000fe20000010000 */
[C---:B------:R-:W-:Y:S01]  /*32c0*/  FADD.FTZ R19, R158.reuse, R19 ;  /* 0x000000139e137221 */ /* 0x040fe20000010000 */
[----:B------:R-:W-:Y:S01]  /*32d0*/  F2FP.F16.F32.PACK_AB R158, R158, R11 ;  /* 0x0000000b9e9e723e */ /* 0x000fe200000000ff */
[----:B------:R0:W-:Y:S06]  /*32e0*/  BAR.ARV R9, 0x100 ;  /* 0x000400090000751d */ /* 0x0001ec0000002000 */
[----:B------:R-:W-:Y:S01]  /*32f0*/  FADD.FTZ R20, R58, R45 ;  /* 0x0000002d3a147221 */ /* 0x000fe20000010000 */
[----:B---3--:R-:W-:Y:S01]  /*3300*/  FADD.FTZ R4, R160, R19 ;  /* 0x00000013a0047221 */ /* 0x008fe20000010000 */
[----:B------:R-:W1:Y:S01]  /*3310*/  MUFU.EX2 R22, R22 ;  /* 0x0000001600167308 */ /* 0x000e620000000800 */
[----:B------:R2:W-:Y:S01]  /*3320*/  @!P2 SYNCS.ARRIVE.TRANS64.RED.A1T0 RZ, [R3+URZ], RZ ;  /* 0x000000ff03ffa9a7 */ /* 0x0005e2000810043f */
[----:B------:R-:W-:Y:S01]  /*3330*/  FADD.FTZ R19, R165, R20 ;  /* 0x00000014a5137221 */ /* 0x000fe20000010000 */
[----:B------:R-:W-:-:S02]  /*3340*/  F2FP.F16.F32.PACK_AB R163, R58, R163 ;  /* 0x000000a33aa3723e */ /* 0x000fc400000000ff */
[C---:B------:R-:W-:Y:S01]  /*3350*/  F2FP.F16.F32.PACK_AB R165, R36.reuse, R165 ;  /* 0x000000a524a5723e */ /* 0x040fe200000000ff */
[----:B------:R-:W-:Y:S01]  /*3360*/  FADD.FTZ R20, R36, R19 ;  /* 0x0000001324147221 */ /* 0x000fe20000010000 */
[C---:B------:R-:W-:Y:S01]  /*3370*/  F2FP.F16.F32.PACK_AB R160, R33.reuse, R160 ;  /* 0x000000a021a0723e */ /* 0x040fe200000000ff */
[----:B------:R-:W3:Y:S01]  /*3380*/  MUFU.EX2 R23, R23 ;  /* 0x0000001700177308 */ /* 0x000ee20000000800 */
[----:B--2---:R-:W-:-:S04]  /*3390*/  FADD.FTZ R3, R33, R4 ;  /* 0x0000000421037221 */ /* 0x004fc80000010000 */
[----:B------:R-:W-:Y:S01]  /*33a0*/  FADD.FTZ R4, R162, R3 ;  /* 0x00000003a2047221 */ /* 0x000fe20000010000 */
[----:B------:R-:W-:Y:S01]  /*33b0*/  FADD.FTZ R3, R37, R20 ;  /* 0x0000001425037221 */ /* 0x000fe20000010000 */
[C---:B------:R-:W-:Y:S01]  /*33c0*/  F2FP.F16.F32.PACK_AB R162, R35.reuse, R162 ;  /* 0x000000a223a2723e */ /* 0x040fe200000000ff */
[----:B------:R-:W2:Y:S01]  /*33d0*/  MUFU.EX2 R24, R24 ;  /* 0x0000001800187308 */ /* 0x000ea20000000800 */
[----:B------:R-:W-:Y:S01]  /*33e0*/  FADD.FTZ R4, R35, R4 ;  /* 0x0000000423047221 */ /* 0x000fe20000010000 */
[----:B------:R-:W-:Y:S01]  /*33f0*/  FADD.FTZ R20, R38, R3 ;  /* 0x0000000326147221 */ /* 0x000fe20000010000 */
[C---:B-1----:R-:W-:Y:S02]  /*3400*/  F2FP.F16.F32.PACK_AB R164, R22.reuse, R21 ;  /* 0x0000001516a4723e */ /* 0x042fe400000000ff */
[----:B------:R-:W-:Y:S01]  /*3410*/  FADD.FTZ R3, R21, R4 ;  /* 0x0000000415037221 */ /* 0x000fe20000010000 */
[----:B------:R-:W-:Y:S02]  /*3420*/  FADD.FTZ R19, R39, R20 ;  /* 0x0000001427137221 */ /* 0x000fe40000010000 */
[----:B------:R-:W1:Y:S01]  /*3430*/  MUFU.EX2 R25, R25 ;  /* 0x0000001900197308 */ /* 0x000e620000000800 */
[----:B------:R-:W-:Y:S01]  /*3440*/  FADD.FTZ R4, R22, R3 ;  /* 0x0000000316047221 */ /* 0x000fe20000010000 */
[----:B------:R-:W-:-:S03]  /*3450*/  FADD.FTZ R20, R40, R19 ;  /* 0x0000001328147221 */ /* 0x000fc60000010000 */
[----:B---3--:R-:W-:-:S03]  /*3460*/  FADD.FTZ R3, R23, R4 ;  /* 0x0000000417037221 */ /* 0x008fc60000010000 */
[----:B------:R-:W3:Y:S01]  /*3470*/  MUFU.EX2 R26, R26 ;  /* 0x0000001a001a7308 */ /* 0x000ee20000000800 */
[C---:B--2---:R-:W-:Y:S01]  /*3480*/  FADD.FTZ R4, R24.reuse, R3 ;  /* 0x0000000318047221 */ /* 0x044fe20000010000 */
[----:B------:R-:W-:-:S06]  /*3490*/  F2FP.F16.F32.PACK_AB R166, R24, R23 ;  /* 0x0000001718a6723e */ /* 0x000fcc00000000ff */
[----:B------:R-:W2:Y:S01]  /*34a0*/  MUFU.EX2 R41, R41 ;  /* 0x0000002900297308 */ /* 0x000ea20000000800 */
[----:B-1----:R-:W-:-:S07]  /*34b0*/  FADD.FTZ R3, R25, R4 ;  /* 0x0000000419037221 */ /* 0x002fce0000010000 */
[----:B------:R-:W1:Y:S01]  /*34c0*/  MUFU.EX2 R27, R27 ;  /* 0x0000001b001b7308 */ /* 0x000e620000000800 */
[C---:B---3--:R-:W-:Y:S01]  /*34d0*/  FADD.FTZ R4, R26.reuse, R3 ;  /* 0x000000031a047221 */ /* 0x048fe20000010000 */
[----:B------:R-:W-:-:S06]  /*34e0*/  F2FP.F16.F32.PACK_AB R168, R26, R25 ;  /* 0x000000191aa8723e */ /* 0x000fcc00000000ff */
[----:B------:R-:W3:Y:S01]  /*34f0*/  MUFU.EX2 R42, R42 ;  /* 0x0000002a002a7308 */ /* 0x000ee20000000800 */
[----:B--2---:R-:W-:-:S07]  /*3500*/  FADD.FTZ R19, R41, R20 ;  /* 0x0000001429137221 */ /* 0x004fce0000010000 */
[----:B------:R-:W2:Y:S01]  /*3510*/  MUFU.EX2 R28, R28 ;  /* 0x0000001c001c7308 */ /* 0x000ea20000000800 */
[----:B-1----:R-:W-:-:S07]  /*3520*/  FADD.FTZ R3, R27, R4 ;  /* 0x000000041b037221 */ /* 0x002fce0000010000 */
[----:B------:R-:W1:Y:S01]  /*3530*/  MUFU.EX2 R43, R43 ;  /* 0x0000002b002b7308 */ /* 0x000e620000000800 */
[C---:B---3--:R-:W-:Y:S01]  /*3540*/  FADD.FTZ R20, R42.reuse, R19 ;  /* 0x000000132a147221 */ /* 0x048fe20000010000 */
[----:B------:R-:W-:-:S06]  /*3550*/  F2FP.F16.F32.PACK_AB R171, R42, R41 ;  /* 0x000000292aab723e */ /* 0x000fcc00000000ff */
[----:B------:R-:W3:Y:S01]  /*3560*/  MUFU.EX2 R29, R29 ;  /* 0x0000001d001d7308 */ /* 0x000ee20000000800 */
[C---:B--2---:R-:W-:Y:S01]  /*3570*/  FADD.FTZ R4, R28.reuse, R3 ;  /* 0x000000031c047221 */ /* 0x044fe20000010000 */
[----:B------:R-:W-:-:S06]  /*3580*/  F2FP.F16.F32.PACK_AB R170, R28, R27 ;  /* 0x0000001b1caa723e */ /* 0x000fcc00000000ff */
[----:B------:R-:W2:Y:S01]  /*3590*/  MUFU.EX2 R44, R44 ;  /* 0x0000002c002c7308 */ /* 0x000ea20000000800 */
[----:B-1----:R-:W-:-:S07]  /*35a0*/  FADD.FTZ R19, R43, R20 ;  /* 0x000000142b137221 */ /* 0x002fce0000010000 */
[----:B------:R-:W1:Y:S01]  /*35b0*/  MUFU.EX2 R30, R30 ;  /* 0x0000001e001e7308 */ /* 0x000e620000000800 */
[----:B---3--:R-:W-:-:S07]  /*35c0*/  FADD.FTZ R13, R29, R4 ;  /* 0x000000041d0d7221 */ /* 0x008fce0000010000 */
[----:B------:R-:W3:Y:S01]  /*35d0*/  MUFU.EX2 R46, R46 ;  /* 0x0000002e002e7308 */ /* 0x000ee20000000800 */
[C---:B--2---:R-:W-:Y:S01]  /*35e0*/  FADD.FTZ R19, R44.reuse, R19 ;  /* 0x000000132c137221 */ /* 0x044fe20000010000 */
[----:B------:R-:W-:-:S06]  /*35f0*/  F2FP.F16.F32.PACK_AB R173, R44, R43 ;  /* 0x0000002b2cad723e */ /* 0x000fcc00000000ff */
[----:B------:R-:W2:Y:S01]  /*3600*/  MUFU.EX2 R31, R31 ;  /* 0x0000001f001f7308 */ /* 0x000ea20000000800 */
[C---:B-1----:R-:W-:Y:S01]  /*3610*/  FADD.FTZ R4, R30.reuse, R13 ;  /* 0x0000000d1e047221 */ /* 0x042fe20000010000 */
[----:B------:R-:W-:-:S06]  /*3620*/  F2FP.F16.F32.PACK_AB R172, R30, R29 ;  /* 0x0000001d1eac723e */ /* 0x000fcc00000000ff */
[----:B------:R-:W1:Y:S01]  /*3630*/  MUFU.EX2 R47, R47 ;  /* 0x0000002f002f7308 */ /* 0x000e620000000800 */
[----:B---3--:R-:W-:-:S07]  /*3640*/  FADD.FTZ R20, R46, R19 ;  /* 0x000000132e147221 */ /* 0x008fce0000010000 */
[----:B------:R-:W3:Y:S01]  /*3650*/  MUFU.EX2 R32, R32 ;  /* 0x0000002000207308 */ /* 0x000ee20000000800 */
[----:B--2---:R-:W-:Y:S01]  /*3660*/  FADD.FTZ R11, R31, R4 ;  /* 0x000000041f0b7221 */ /* 0x004fe20000010000 */
[C---:B-1----:R-:W-:Y:S01]  /*3670*/  FADD.FTZ R3, R47.reuse, R20 ;  /* 0x000000142f037221 */ /* 0x042fe20000010000 */
[----:B------:R-:W-:Y:S02]  /*3680*/  F2FP.F16.F32.PACK_AB R175, R47, R46 ;  /* 0x0000002e2faf723e */ /* 0x000fe400000000ff */
[C---:B---3--:R-:W-:Y:S01]  /*3690*/  FADD.FTZ R4, R32.reuse, R11 ;  /* 0x0000000b20047221 */ /* 0x048fe20000010000 */
[----:B------:R-:W-:Y:S01]  /*36a0*/  F2FP.F16.F32.PACK_AB R174, R32, R31 ;  /* 0x0000001f20ae723e */ /* 0x000fe200000000ff */
[----:B0-----:R-:W-:Y:S06]  /*36b0*/  @!P0 BRA `(.L_x_13266) ;  /* 0x0000000000048947 */ /* 0x001fec0003800000 */
[----:B------:R-:W-:Y:S01]  /*36c0*/  BPT.TRAP 0x1 ;  /* 0x000000040000795c */ /* 0x000fe20000300000 */
.L_x_13266:
[----:B------:R0:W1:Y:S01]  /*36d0*/  SYNCS.PHASECHK.TRANS64.TRYWAIT P3, [UR39+0x22850], R7 ;  /* 0x02285007ff0075a7 */ /* 0x0000620008060167 */
[----:B------:R-:W-:Y:S05]  /*36e0*/  @!P0 BRA `(.L_x_13267) ;  /* 0x0000000000048947 */ /* 0x000fea0003800000 */
[----:B------:R-:W-:Y:S01]  /*36f0*/  BPT.TRAP 0x1 ;  /* 0x000000040000795c */ /* 0x000fe20000300000 */
.L_x_13267:
[----:B-1----:R-:W-:Y:S05]  /*3700*/  @P3 BRA `(.L_x_13268) ;  /* 0x0000000000083947 */ /* 0x002fea0003800000 */
[----:B------:R-:W1:Y:S02]  /*3710*/  SYNCS.PHASECHK.TRANS64.TRYWAIT P3, [UR39+0x22850], R7 ;  /* 0x02285007ff0075a7 */ /* 0x000e640008060167 */
[----:B-1----:R-:W-:Y:S05]  /*3720*/  @!P3 BRA `(.L_x_13269) ;  /* 0x000000bc0058b947 */ /* 0x002fea0003800000 */
.L_x_13268:
[----:B------:R2:W-:Y:S01]  /*3730*/  BAR.SYNC.DEFER_BLOCKING R0, 0x100 ;  /* 0x000400000000751d */ /* 0x0005e20000010000 */
[----:B------:R-:W-:Y:S01]  /*3740*/  UIADD3 UR4, UR39, 0x400, URZ ;  /* 0x0000040027047890 */ /* 0x000fe2000fffe03f */
[----:B-1----:R-:W-:Y:S01]  /*3750*/  @!P2 VIADD R12, R12, 0x22860 ;  /* 0x000228600c0ca836 */ /* 0x002fe20000000000 */
[----:B------:R-:W-:Y:S02]  /*3760*/  UIADD3 UR41, UR41, -0x2, URZ ;  /* 0xfffffffe29297890 */ /* 0x000fe4000fffe03f */
[----:B------:R-:W-:Y:S01]  /*3770*/  USHF.R.U32.HI UR4, URZ, 0x4, UR4 ;  /* 0x000000043f047899 */ /* 0x000fe20008011604 */
[----:B------:R-:W-:Y:S01]  /*3780*/  UMOV UR15, 0x40000040 ;  /* 0x40000040000f7882 */ /* 0x000fe20000000000 */
[----:B------:R-:W-:Y:S02]  /*3790*/  @!P2 PRMT R12, RZ, 0x654, R12 ;  /* 0x00000654ff0ca816 */ /* 0x000fe4000000000c */
[----:B------:R-:W-:-:S04]  /*37a0*/  ULOP3.LUT UR4, UR4, 0x3fff, URZ, 0xc0, !UPT ;  /* 0x00003fff04047892 */ /* 0x000fc8000f8ec03f */
[----:B------:R-:W-:-:S04]  /*37b0*/  ULOP3.LUT UR24, UR4, 0x3000000, URZ, 0xfc, !UPT ;  /* 0x0300000004187892 */ /* 0x000fc8000f8efc3f */
        /* <DEDUP_REMOVED lines=34> */
[----:B------:R-:W1:Y:S02]  /*39e0*/  S2UR UR4, SR_CTAID.X ;  /* 0x00000000000479c3 */ /* 0x000e640000002500 */
[----:B-1----:R-:W-:-:S03]  /*39f0*/  USHF.L.U32 UR10, UR4, 0x7, URZ ;  /* 0x00000007040a7899 */ /* 0x002fc6000800063f */
[----:B------:R-:W-:Y:S02]  /*3a00*/  @UP0 ULDC UR4, c[0x0][0x44c] ;  /* 0x0001130000040ab9 */ /* 0x000fe40000000800 */
[----:B------:R-:W-:Y:S01]  /*3a10*/  UIMAD.WIDE.U32 UR4, UR10, UR4, URZ ;  /* 0x000000040a0472a5 */ /* 0x000fe2000f8e003f */
[----:B------:R-:W-:Y:S02]  /*3a20*/  WARPGROUP.DEPBAR.LE gsb0, 0x0 ;  /* 0x00008000000079c5 */ /* 0x000fe40000010000 */
[----:B------:R-:W-:-:S15]  /*3a30*/  WARPGROUP.ARRIVE ;  /* 0x00000000000079c5 */ /* 0x000fde0000000000 */
[----:B------:R-:W-:Y:S01]  /*3a40*/  HGMMA.64x256x16.F32 R24, R172, gdesc[UR12].tnspB, R24, gsb0 ;  /* 0x43e0000cac187df0 */ /* 0x000fe20008000818 */
[----:B------:R-:W-:Y:S02]  /*3a50*/  @UP0 ULDC UR14, c[0x0][0x450] ;  /* 0x00011400000e0ab9 */ /* 0x000fe40000000800 */
[----:B------:R-:W-:-:S04]  /*3a60*/  @UP0 USHF.R.U32.HI UR10, URZ, UR14, UR5 ;  /* 0x0000000e3f0a0299 */ /* 0x000fc80008011605 */
[----:B------:R-:W-:-:S04]  /*3a70*/  UIADD3 UR4, UR10, -UR11, UR40 ;  /* 0x8000000b0a047290 */ /* 0x000fc8000fffe028 */
[----:B------:R-:W-:-:S04]  /*3a80*/  UIMAD.WIDE UR4, UR4, 0x2aaaaaab, URZ ;  /* 0x2aaaaaab040478a5 */ /* 0x000fc8000f8e023f */
[----:B------:R-:W-:-:S04]  /*3a90*/  USHF.R.U32.HI UR4, URZ, 0x1f, UR5 ;  /* 0x0000001f3f047899 */ /* 0x000fc80008011605 */
[----:B------:R-:W-:-:S03]  /*3aa0*/  ULEA.HI.SX32 UR4, UR5, UR4, 0x1c ;  /* 0x0000000405047291 */ /* 0x000fc6000f8fe23f */
[----:B------:R-:W-:Y:S01]  /*3ab0*/  UMOV UR5, URZ ;  /* 0x0000003f00057c82 */ /* 0x000fe20008000000 */
[----:B------:R-:W-:-:S04]  /*3ac0*/  UISETP.LT.AND UP1, UPT, UR38, UR4, UPT ;  /* 0x000000042600728c */ /* 0x000fc8000bf21270 */
[----:B------:R-:W-:-:S03]  /*3ad0*/  USEL UR25, UR38, UR4, !UP1 ;  /* 0x0000000426197287 */ /* 0x000fc6000c800000 */
[----:B------:R-:W-:Y:S01]  /*3ae0*/  UMOV UR4, URZ ;  /* 0x0000003f00047c82 */ /* 0x000fe20008000000 */
[----:B------:R-:W-:-:S06]  /*3af0*/  UISETP.GE.AND UP1, UPT, UR41, UR25, UPT ;  /* 0x000000192900728c */ /* 0x000fcc000bf26270 */
[----:B------:R-:W-:Y:S01]  /*3b00*/  PLOP3.LUT P3, PT, PT, PT, UP1, 0x80, 0x0 ;  /* 0x000000000000781c */ /* 0x000fe20003f6f018 */
[----:B------:R-:W-:Y:S02]  /*3b10*/  WARPGROUP.DEPBAR.LE gsb0, 0x0 ;  /* 0x00008000000079c5 */ /* 0x000fe40000010000 */
[----:B------:R2:W-:Y:S10]  /*3b20*/  @!P2 SYNCS.ARRIVE.TRANS64.RED.A1T0 RZ, [R12+URZ], RZ ;  /* 0x000000ff0cffa9a7 */ /* 0x0005f4000810043f */
[----:B--2---:R-:W-:Y:S05]  /*3b30*/  @!P3 BRA `(.L_x_13270) ;  /* 0x000000280094b947 */ /* 0x004fea0003800000 */
[----:B------:R-:W-:Y:S01]  /*3b40*/  IMAD.MOV.U32 R11, RZ, RZ, R8 ;  /* 0x000000ffff0b7224 */ /* 0x000fe200078e0008 */
[----:B------:R-:W-:Y:S01]  /*3b50*/  MOV R12, R10 ;  /* 0x0000000a000c7202 */ /* 0x000fe20000000f00 */
[----:B------:R-:W-:Y:S01]  /*3b60*/  UMOV UR5, URZ ;  /* 0x0000003f00057c82 */ /* 0x000fe20008000000 */
[----:B------:R-:W-:Y:S01]  /*3b70*/  UMOV UR4, URZ ;  /* 0x0000003f00047c82 */ /* 0x000fe20008000000 */
[----:B------:R-:W-:Y:S01]  /*3b80*/  ULDC UR28, c[0x0][0x288] ;  /* 0x0000a200001c7ab9 */ /* 0x000fe20000000800 */
[----:B------:R-:W-:Y:S01]  /*3b90*/  ULDC UR27, c[0x0][0x2f0] ;  /* 0x0000bc00001b7ab9 */ /* 0x000fe20000000800 */
[----:B------:R-:W-:Y:S01]  /*3ba0*/  ULDC UR26, c[0x0][0x9d8] ;  /* 0x00027600001a7ab9 */ /* 0x000fe20000000800 */
[----:B------:R-:W-:-:S05]  /*3bb0*/  ULDC UR7, c[0x0][0x988] ;  /* 0x0002620000077ab9 */ /* 0x000fca0000000800 */
.L_x_13279:
[----:B------:R-:W-:-:S04]  /*3bc0*/  UIADD3 UR4, UR4, 0x1, URZ ;  /* 0x0000000104047890 */ /* 0x000fc8000fffe03f */
[----:B------:R-:W-:-:S04]  /*3bd0*/  UISETP.NE.AND UP1, UPT, UR4, 0x2, UPT ;  /* 0x000000020400788c */ /* 0x000fc8000bf25270 */
[----:B------:R-:W-:Y:S02]  /*3be0*/  USEL UR10, URZ, 0x1, UP1 ;  /* 0x000000013f0a7887 */ /* 0x000fe40008800000 */
[----:B------:R-:W-:Y:S02]  /*3bf0*/  USEL UR4, UR4, URZ, UP1 ;  /* 0x0000003f04047287 */ /* 0x000fe40008800000 */
[----:B------:R-:W-:Y:S01]  /*3c00*/  ULOP3.LUT UR5, UR5, UR10, URZ, 0x3c, !UPT ;  /* 0x0000000a05057292 */ /* 0x000fe2000f8e3c3f */
[----:B--2---:R-:W-:Y:S11]  /*3c10*/  @!P0 BRA `(.L_x_13271) ;  /* 0x0000000000048947 */ /* 0x004ff60003800000 */
[----:B------:R-:W-:Y:S01]  /*3c20*/  BPT.TRAP 0x1 ;  /* 0x000000040000795c */ /* 0x000fe20000300000 */
.L_x_13271:
[----:B------:R-:W-:Y:S01]  /*3c30*/  ULEA UR29, UR4, UR39, 0x3 ;  /* 0x00000027041d7291 */ /* 0x000fe2000f8e183f */
[----:B0-----:R-:W-:-:S05]  /*3c40*/  IMAD.U32 R7, RZ, RZ, UR5 ;  /* 0x00000005ff077e24 */ /* 0x001fca000f8e00ff */
[----:B------:R-:W-:-:S04]  /*3c50*/  SHF.L.U32 R7, R7, 0x1f, RZ ;  /* 0x0000001f07077819 */ /* 0x000fc800000006ff */
[----:B------:R0:W1:Y:S01]  /*3c60*/  SYNCS.PHASECHK.TRANS64.TRYWAIT P3, [UR29+0x22830], R7 ;  /* 0x02283007ff0075a7 */ /* 0x000062000806015d */
[----:B------:R-:W-:Y:S05]  /*3c70*/  @!P0 BRA `(.L_x_13272) ;  /* 0x0000000000048947 */ /* 0x000fea0003800000 */
[----:B------:R-:W-:Y:S01]  /*3c80*/  BPT.TRAP 0x1 ;  /* 0x000000040000795c */ /* 0x000fe20000300000 */
.L_x_13272:
[----:B-1----:R-:W-:Y:S05]  /*3c90*/  @P3 BRA `(.L_x_13273) ;  /* 0x0000000000083947 */ /* 0x002fea0003800000 */
[----:B------:R-:W1:Y:S02]  /*3ca0*/  SYNCS.PHASECHK.TRANS64.TRYWAIT P3, [UR29+0x22830], R7 ;  /* 0x02283007ff0075a7 */ /* 0x000e64000806015d */
[----:B-1----:R-:W-:Y:S05]  /*3cb0*/  @!P3 BRA `(.L_x_13274) ;  /* 0x000000b80008b947 */ /* 0x002fea0003800000 */
.L_x_13273:
[----:B------:R-:W-:Y:S01]  /*3cc0*/  UIMAD UR10, UR4, 0x300, UR6 ;  /* 0x00000300040a78a4 */ /* 0x000fe2000f8e0206 */
[----:B------:R-:W-:Y:S01]  /*3cd0*/  WARPGROUP.ARRIVE ;  /* 0x00000000000079c5 */ /* 0x000fe20000000000 */
[----:B------:R-:W-:Y:S01]  /*3ce0*/  UMOV UR11, 0x40000040 ;  /* 0x40000040000b7882 */ /* 0x000fe20000000000 */
[----:B------:R-:W-:Y:S01]  /*3cf0*/  UMOV UR15, 0x40000040 ;  /* 0x40000040000f7882 */ /* 0x000fe20000000000 */
[----:B------:R-:W-:Y:S01]  /*3d00*/  UIADD3 UR14, UR10, 0x2, URZ ;  /* 0x000000020a0e7890 */ /* 0x000fe2000fffe03f */
[----:B------:R-:W-:Y:S01]  /*3d10*/  IMAD.MOV.U32 R21, RZ, RZ, -0x2 ;  /* 0xfffffffeff157424 */ /* 0x000fe200078e00ff */
[----:B------:R-:W-:Y:S01]  /*3d20*/  UIADD3 UR18, UR10, 0x4, URZ ;  /* 0x000000040a127890 */ /* 0x000fe2000fffe03f */
[----:B------:R-:W-:Y:S01]  /*3d30*/  MOV R19, UR27 ;  /* 0x0000001b00137c02 */ /* 0x000fe20008000f00 */
[----:B------:R-:W-:Y:S01]  /*3d40*/  UMOV UR19, 0x40000040 ;  /* 0x4000004000137882 */ /* 0x000fe20000000000 */
[----:B------:R-:W-:Y:S01]  /*3d50*/  HGMMA.64x96x16.F32 R152, gdesc[UR8], RZ, !UPT, gsb0 ;  /* 0x01600000089879f0 */ /* 0x000fe2000c0008ff */
[----:B------:R-:W-:Y:S01]  /*3d60*/  UIADD3 UR22, UR10, 0x6, URZ ;  /* 0x000000060a167890 */ /* 0x000fe2000fffe03f */
[----:B------:R-:W-:-:S02]  /*3d70*/  UMOV UR23, 0x40000040 ;  /* 0x4000004000177882 */ /* 0x000fc40000000000 */
[----:B------:R-:W-:Y:S02]  /*3d80*/  @UP0 ULDC UR10, c[0x0][0x44c] ;  /* 0x00011300000a0ab9 */ /* 0x000fe40000000800 */
[----:B------:R-:W-:Y:S01]  /*3d90*/  @P1 IMAD.HI.U32 R13, R5, UR10, RZ ;  /* 0x0000000a050d1c27 */ /* 0x000fe2000f8e00ff */
[----:B------:R-:W-:Y:S01]  /*3da0*/  @UP0 ULDC UR10, c[0x0][0x450] ;  /* 0x00011400000a0ab9 */ /* 0x000fe20000000800 */
        /* <DEDUP_REMOVED lines=10> */
[----:B-1----:R-:W-:Y:S01]  /*3e50*/  FMUL.FTZ R8, R167, UR26 ;  /* 0x0000001aa7087c20 */ /* 0x002fe20008410000 */
[----:B------:R-:W-:Y:S01]  /*3e60*/  IMAD.MOV.U32 R167, RZ, RZ, R5 ;  /* 0x000000ffffa77224 */ /* 0x000fe200078e0005 */
[----:B------:R-:W-:Y:S01]  /*3e70*/  @P1 SHF.R.U32.HI R167, RZ, UR10, R13 ;  /* 0x0000000affa71c19 */ /* 0x000fe2000801160d */
[----:B------:R-:W-:Y:S01]  /*3e80*/  UMOV UR10, 0x1 ;  /* 0x00000001000a7882 */ /* 0x000fe20000000000 */
[----:B------:R-:W-:Y:S01]  /*3e90*/  FMUL.FTZ R154, R154, UR26 ;  /* 0x0000001a9a9a7c20 */ /* 0x000fe20008410000 */
[----:B------:R-:W-:Y:S01]  /*3ea0*/  UIMAD UR10, UR41, -0x60, UR10 ;  /* 0xffffffa0290a78a4 */ /* 0x000fe2000f8e020a */
[----:B------:R-:W-:Y:S01]  /*3eb0*/  FMUL.FTZ R155, R155, UR26 ;  /* 0x0000001a9b9b7c20 */ /* 0x000fe20008410000 */
[----:B------:R-:W1:Y:S01]  /*3ec0*/  SHFL.IDX PT, R13, R167, 0x1, 0x1c1f ;  /* 0x003c1f00a70d7f89 */ /* 0x000e6200000e0000 */
        /* <DEDUP_REMOVED lines=9> */
[----:B--2---:R-:W-:-:S02]  /*3f60*/  IMAD R8, R6, R21, UR10 ;  /* 0x0000000a06087e24 */ /* 0x004fc4000f8e0215 */
[----:B------:R-:W-:Y:S01]  /*3f70*/  FMUL.FTZ R200, R160, UR26 ;  /* 0x0000001aa0c87c20 */ /* 0x000fe20008410000 */
[----:B------:R-:W-:Y:S01]  /*3f80*/  FMUL.FTZ R160, R161, UR26 ;  /* 0x0000001aa1a07c20 */ /* 0x000fe20008410000 */
[----:B------:R-:W-:Y:S01]  /*3f90*/  FMUL.FTZ R15, R165, UR26 ;  /* 0x0000001aa50f7c20 */ /* 0x000fe20008410000 */
[----:B------:R-:W-:Y:S02]  /*3fa0*/  IMAD R8, R19, UR36, R8 ;  /* 0x0000002413087c24 */ /* 0x000fe4000f8e0208 */
        /* <DEDUP_REMOVED lines=9> */
[----:B-1----:R-:W-:Y:S01]  /*4040*/  IADD3 R156, R13, -UR28, R8 ;  /* 0x8000001c0d9c7c10 */ /* 0x002fe2000fffe008 */
[----:B------:R-:W1:Y:S01]  /*4050*/  MUFU.TANH R158, R158 ;  /* 0x0000009e009e7308 */ /* 0x000e620000002400 */
[----:B------:R-:W-:Y:S01]  /*4060*/  FMUL.FTZ R183, R183, UR26 ;  /* 0x0000001ab7b77c20 */ /* 0x000fe20008410000 */
[----:B------:R-:W-:Y:S01]  /*4070*/  FMUL.FTZ R186, R186, UR26 ;  /* 0x0000001ababa7c20 */ /* 0x000fe20008410000 */
[C---:B------:R-:W-:Y:S01]  /*4080*/  ISETP.GT.AND P3, PT, R156.reuse, RZ, PT ;  /* 0x000000ff9c00720c */ /* 0x040fe20003f64270 */
[----:B------:R-:W-:Y:S01]  /*4090*/  FMUL.FTZ R187, R187, UR26 ;  /* 0x0000001abbbb7c20 */ /* 0x000fe20008410000 */
[----:B------:R-:W-:Y:S01]  /*40a0*/  ISETP.GT.AND P4, PT, R156, 0x1, PT ;  /* 0x000000019c00780c */ /* 0x000fe20003f84270 */
[----:B------:R-:W-:Y:S01]  /*40b0*/  FMUL.FTZ R190, R190, UR26 ;  /* 0x0000001abebe7c20 */ /* 0x000fe20008410000 */
[----:B---3--:R-:W-:Y:S01]  /*40c0*/  FSEL R168, R154, -INF , P3 ;  /* 0xff8000009aa87808 */ /* 0x008fe20001800000 */
[----:B------:R-:W2:Y:S01]  /*40d0*/  MUFU.TANH R159, R159 ;  /* 0x0000009f009f7308 */ /* 0x000ea20000002400 */
[----:B------:R-:W-:Y:S01]  /*40e0*/  ISETP.GT.AND P3, PT, R156, 0x8, PT ;  /* 0x000000089c00780c */ /* 0x000fe20003f64270 */
[----:B------:R-:W-:Y:S01]  /*40f0*/  FMUL.FTZ R191, R191, UR26 ;  /* 0x0000001abfbf7c20 */ /* 0x000fe20008410000 */
[----:B------:R-:W-:Y:S01]  /*4100*/  FMNMX.FTZ R13, R168, R11, !PT ;  /* 0x0000000ba80d7209 */ /* 0x000fe20007810000 */
        /* <DEDUP_REMOVED lines=10> */
[----:B------:R-:W-:-:S02]  /*41b0*/  FMUL.FTZ R10, R169, UR26 ;  /* 0x0000001aa90a7c20 */ /* 0x000fc40008410000 */
[----:B------:R-:W1:Y:S08]  /*41c0*/  MUFU.TANH R163, R163 ;  /* 0x000000a300a37308 */ /* 0x000e700000002400 */
[----:B------:R4:W5:Y:S08]  /*41d0*/  MUFU.TANH R161, R166 ;  /* 0x000000a600a17308 */ /* 0x0009700000002400 */
[----:B------:R-:W0:Y:S01]  /*41e0*/  MUFU.TANH R170, R170 ;  /* 0x000000aa00aa7308 */ /* 0x000e220000002400 */
[----:B----4-:R-:W-:-:S02]  /*41f0*/  FSEL R166, R155, -INF , P4 ;  /* 0xff8000009ba67808 */ /* 0x010fc40002000000 */
[----:B------:R-:W-:Y:S02]  /*4200*/  ISETP.GT.AND P4, PT, R156, 0x9, PT ;  /* 0x000000099c00780c */ /* 0x000fe40003f84270 */
[----:B------:R-:W-:Y:S02]  /*4210*/  FMNMX.FTZ R14, R166, R13, !PT ;  /* 0x0000000da60e7209 */ /* 0x000fe40007810000 */
[----:B--2---:R-:W-:Y:S01]  /*4220*/  FSEL R162, R159, -INF , P4 ;  /* 0xff8000009fa27808 */ /* 0x004fe20002000000 */
[----:B------:R-:W2:Y:S01]  /*4230*/  MUFU.TANH R171, R171 ;  /* 0x000000ab00ab7308 */ /* 0x000ea20000002400 */
[----:B------:R-:W-:Y:S02]  /*4240*/  FMNMX.FTZ R13, R165, R14, !PT ;  /* 0x0000000ea50d7209 */ /* 0x000fe40007810000 */
[----:B------:R-:W-:Y:S02]  /*4250*/  ISETP.GT.AND P4, PT, R156, 0x11, PT ;  /* 0x000000119c00780c */ /* 0x000fe40003f84270 */
[----:B---3--:R-:W-:-:S02]  /*4260*/  FSEL R159, R16, -INF , P3 ;  /* 0xff800000109f7808 */ /* 0x008fc40001800000 */
[----:B------:R-:W-:Y:S01]  /*4270*/  FMNMX.FTZ R14, R162, R13, !PT ;  /* 0x0000000da20e7209 */ /* 0x000fe20007810000 */
[----:B------:R-:W3:Y:S01]  /*4280*/  MUFU.TANH R174, R174 ;  /* 0x000000ae00ae7308 */ /* 0x000ee20000002400 */
[C---:B------:R-:W-:Y:S02]  /*4290*/  ISETP.GT.AND P3, PT, R156.reuse, 0x18, PT ;  /* 0x000000189c00780c */ /* 0x040fe40003f64270 */
[----:B-1----:R-:W-:Y:S02]  /*42a0*/  FSEL R164, R163, -INF , P4 ;  /* 0xff800000a3a47808 */ /* 0x002fe40002000000 */
[----:B------:R-:W-:Y:S02]  /*42b0*/  FMNMX.FTZ R13, R159, R14, !PT ;  /* 0x0000000e9f0d7209 */ /* 0x000fe40007810000 */
[----:B------:R-:W-:Y:S01]  /*42c0*/  ISETP.GT.AND P4, PT, R156, 0x19, PT ;  /* 0x000000199c00780c */ /* 0x000fe20003f84270 */
[----:B------:R-:W1:Y:S01]  /*42d0*/  MUFU.TANH R175, R175 ;  /* 0x000000af00af7308 */ /* 0x000e620000002400 */
[----:B-----5:R-:W-:-:S02]  /*42e0*/  FSEL R161, R161, -INF , P3 ;  /* 0xff800000a1a17808 */ /* 0x020fc40001800000 */
[----:B------:R-:W-:Y:S02]  /*42f0*/  FMNMX.FTZ R14, R164, R13, !PT ;  /* 0x0000000da40e7209 */ /* 0x000fe40007810000 */
[----:B------:R-:W-:Y:S02]  /*4300*/  ISETP.GT.AND P3, PT, R156, 0x20, PT ;  /* 0x000000209c00780c */ /* 0x000fe40003f64270 */
[----:B------:R-:W-:Y:S01]  /*4310*/  FSEL R163, R18, -INF , P4 ;  /* 0xff80000012a37808 */ /* 0x000fe20002000000 */
[----:B------:R-:W4:Y:S01]  /*4320*/  MUFU.TANH R178, R178 ;  /* 0x000000b200b27308 */ /* 0x000f220000002400 */
[----:B------:R-:W-:Y:S02]  /*4330*/  FMNMX.FTZ R14, R161, R14, !PT ;  /* 0x0000000ea10e7209 */ /* 0x000fe40007810000 */
[----:B------:R-:W-:Y:S02]  /*4340*/  ISETP.GT.AND P4, PT, R156, 0x21, PT ;  /* 0x000000219c00780c */ /* 0x000fe40003f84270 */
[----:B0-----:R-:W-:Y:S01]  /*4350*/  FSEL R16, R170, -INF , P3 ;  /* 0xff800000aa107808 */ /* 0x001fe20001800000 */
[----:B------:R-:W-:Y:S01]  /*4360*/  FMUL.FTZ R170, R172, UR26 ;  /* 0x0000001aacaa7c20 */ /* 0x000fe20008410000 */
[----:B------:R-:W-:Y:S01]  /*4370*/  FMNMX.FTZ R19, R163, R14, !PT ;  /* 0x0000000ea3137209 */ /* 0x000fe20007810000 */
[----:B------:R0:W5:Y:S01]  /*4380*/  MUFU.TANH R20, R179 ;  /* 0x000000b300147308 */ /* 0x0001620000002400 */
[----:B------:R-:W-:-:S02]  /*4390*/  ISETP.GT.AND P3, PT, R156, 0x28, PT ;  /* 0x000000289c00780c */ /* 0x000fc40003f64270 */
[----:B--2---:R-:W-:Y:S02]  /*43a0*/  FSEL R13, R171, -INF , P4 ;  /* 0xff800000ab0d7808 */ /* 0x004fe40002000000 */
[----:B------:R-:W-:Y:S02]  /*43b0*/  FMNMX.FTZ R18, R16, R19, !PT ;  /* 0x0000001310127209 */ /* 0x000fe40007810000 */
[----:B------:R-:W-:Y:S01]  /*43c0*/  ISETP.GT.AND P4, PT, R156, 0x29, PT ;  /* 0x000000299c00780c */ /* 0x000fe20003f84270 */
[----:B------:R-:W2:Y:S01]  /*43d0*/  MUFU.TANH R182, R182 ;  /* 0x000000b600b67308 */ /* 0x000ea20000002400 */
[----:B---3--:R-:W-:Y:S01]  /*43e0*/  FSEL R14, R174, -INF , P3 ;  /* 0xff800000ae0e7808 */ /* 0x008fe20001800000 */
[----:B0-----:R-:W-:Y:S01]  /*43f0*/  FMUL.FTZ R179, R188, UR26 ;  /* 0x0000001abcb37c20 */ /* 0x001fe20008410000 */
[----:B------:R-:W-:Y:S01]  /*4400*/  FMNMX.FTZ R19, R13, R18, !PT ;  /* 0x000000120d137209 */ /* 0x000fe20007810000 */
[----:B------:R-:W-:Y:S01]  /*4410*/  FMUL.FTZ R174, R173, UR26 ;  /* 0x0000001aadae7c20 */ /* 0x000fe20008410000 */
[----:B------:R-:W-:Y:S01]  /*4420*/  ISETP.GT.AND P3, PT, R156, 0x30, PT ;  /* 0x000000309c00780c */ /* 0x000fe20003f64270 */
[----:B------:R-:W-:Y:S01]  /*4430*/  FMUL.FTZ R173, R176, UR26 ;  /* 0x0000001ab0ad7c20 */ /* 0x000fe20008410000 */
[----:B-1----:R-:W-:Y:S01]  /*4440*/  FSEL R18, R175, -INF , P4 ;  /* 0xff800000af127808 */ /* 0x002fe20002000000 */
[----:B------:R-:W0:Y:S01]  /*4450*/  MUFU.TANH R183, R183 ;  /* 0x000000b700b77308 */ /* 0x000e220000002400 */
[----:B------:R-:W-:Y:S01]  /*4460*/  FMNMX.FTZ R21, R14, R19, !PT ;  /* 0x000000130e157209 */ /* 0x000fe20007810000 */
[----:B------:R-:W-:Y:S01]  /*4470*/  FMUL.FTZ R176, R177, UR26 ;  /* 0x0000001ab1b07c20 */ /* 0x000fe20008410000 */
[----:B------:R-:W-:Y:S01]  /*4480*/  ISETP.GT.AND P4, PT, R156, 0x31, PT ;  /* 0x000000319c00780c */ /* 0x000fe20003f84270 */
[----:B------:R-:W-:Y:S01]  /*4490*/  FMUL.FTZ R175, R180, UR26 ;  /* 0x0000001ab4af7c20 */ /* 0x000fe20008410000 */
[----:B----4-:R-:W-:Y:S01]  /*44a0*/  FSEL R19, R178, -INF , P3 ;  /* 0xff800000b2137808 */ /* 0x010fe20001800000 */
[----:B------:R-:W-:Y:S01]  /*44b0*/  FMUL.FTZ R177, R181, UR26 ;  /* 0x0000001ab5b17c20 */ /* 0x000fe20008410000 */
[----:B------:R-:W-:Y:S01]  /*44c0*/  FMNMX.FTZ R22, R18, R21, !PT ;  /* 0x0000001512167209 */ /* 0x000fe20007810000 */
[----:B------:R-:W1:Y:S01]  /*44d0*/  MUFU.TANH R186, R186 ;  /* 0x000000ba00ba7308 */ /* 0x000e620000002400 */
[----:B------:R-:W-:Y:S01]  /*44e0*/  ISETP.GT.AND P3, PT, R156, 0x38, PT ;  /* 0x000000389c00780c */ /* 0x000fe20003f64270 */
[----:B------:R-:W-:Y:S01]  /*44f0*/  FMUL.FTZ R178, R184, UR26 ;  /* 0x0000001ab8b27c20 */ /* 0x000fe20008410000 */
[----:B-----5:R-:W-:Y:S01]  /*4500*/  FSEL R20, R20, -INF , P4 ;  /* 0xff80000014147808 */ /* 0x020fe20002000000 */
[----:B------:R-:W-:Y:S01]  /*4510*/  FMUL.FTZ R180, R185, UR26 ;  /* 0x0000001ab9b47c20 */ /* 0x000fe20008410000 */
[----:B------:R-:W-:Y:S01]  /*4520*/  FMNMX.FTZ R23, R19, R22, !PT ;  /* 0x0000001613177209 */ /* 0x000fe20007810000 */
        /* <DEDUP_REMOVED lines=9> */
[----:B0-----:R-:W-:Y:S01]  /*45c0*/  FSEL R22, R183, -INF , P4 ;  /* 0xff800000b7167808 */ /* 0x001fe20002000000 */
[----:B------:R-:W0:Y:S01]  /*45d0*/  MUFU.TANH R190, R190 ;  /* 0x000000be00be7308 */ /* 0x000e220000002400 */
[----:B------:R-:W-:Y:S01]  /*45e0*/  FMNMX.FTZ R23, R21, R152, !PT ;  /* 0x0000009815177209 */ /* 0x000fe20007810000 */
[----:B------:R-:W2:Y:S01]  /*45f0*/  SHFL.IDX PT, R183, R167, RZ, 0x1c1f ;  /* 0x001c1fffa7b77589 */ /* 0x000ea200000e0000 */
[----:B------:R-:W-:-:S02]  /*4600*/  ISETP.GT.AND P4, PT, R156, 0x41, PT ;  /* 0x000000419c00780c */ /* 0x000fc40003f84270 */
[----:B-1----:R-:W-:Y:S01]  /*4610*/  FSEL R152, R186, -INF , P3 ;  /* 0xff800000ba987808 */ /* 0x002fe20001800000 */
[----:B------:R-:W-:Y:S01]  /*4620*/  FMUL.FTZ R186, R197, UR26 ;  /* 0x0000001ac5ba7c20 */ /* 0x000fe20008410000 */
[----:B------:R-:W-:Y:S01]  /*4630*/  FMNMX.FTZ R153, R22, R23, !PT ;  /* 0x0000001716997209 */ /* 0x000fe20007810000 */
[----:B------:R-:W1:Y:S01]  /*4640*/  MUFU.TANH R191, R191 ;  /* 0x000000bf00bf7308 */ /* 0x000e620000002400 */
[----:B------:R-:W-:Y:S02]  /*4650*/  ISETP.GT.AND P3, PT, R156, 0x48, PT ;  /* 0x000000489c00780c */ /* 0x000fe40003f64270 */
[----:B---3--:R-:W-:Y:S02]  /*4660*/  FSEL R23, R187, -INF , P4 ;  /* 0xff800000bb177808 */ /* 0x008fe40002000000 */
[----:B------:R-:W-:Y:S02]  /*4670*/  FMNMX.FTZ R154, R152, R153, !PT ;  /* 0x00000099989a7209 */ /* 0x000fe40007810000 */
[----:B------:R-:W-:Y:S01]  /*4680*/  ISETP.GT.AND P4, PT, R156, 0x49, PT ;  /* 0x000000499c00780c */ /* 0x000fe20003f84270 */
[----:B------:R-:W3:Y:S01]  /*4690*/  MUFU.TANH R155, R194 ;  /* 0x000000c2009b7308 */ /* 0x000ee20000002400 */
[----:B0-----:R-:W-:-:S02]  /*46a0*/  FSEL R153, R190, -INF , P3 ;  /* 0xff800000be997808 */ /* 0x001fc40001800000 */
[----:B------:R-:W-:Y:S02]  /*46b0*/  FMNMX.FTZ R158, R23, R154, !PT ;  /* 0x0000009a179e7209 */ /* 0x000fe40007810000 */
[C---:B------:R-:W-:Y:S02]  /*46c0*/  ISETP.GT.AND P3, PT, R156.reuse, 0x50, PT ;  /* 0x000000509c00780c */ /* 0x040fe40003f64270 */
[----:B------:R-:W-:Y:S01]  /*46d0*/  FMNMX.FTZ R157, R153, R158, !PT ;  /* 0x0000009e999d7209 */ /* 0x000fe20007810000 */
[----:B------:R-:W0:Y:S01]  /*46e0*/  MUFU.TANH R195, R195 ;  /* 0x000000c300c37308 */ /* 0x000e220000002400 */
[----:B-1----:R-:W-:Y:S02]  /*46f0*/  FSEL R154, R191, -INF , P4 ;  /* 0xff800000bf9a7808 */ /* 0x002fe40002000000 */
[----:B------:R-:W-:Y:S02]  /*4700*/  ISETP.GT.AND P4, PT, R156, 0x51, PT ;  /* 0x000000519c00780c */ /* 0x000fe40003f84270 */
[----:B------:R-:W-:-:S02]  /*4710*/  FMNMX.FTZ R172, R154, R157, !PT ;  /* 0x0000009d9aac7209 */ /* 0x000fc40007810000 */
[----:B--2---:R-:W-:Y:S01]  /*4720*/  IADD3 R183, R183, -UR28, R8 ;  /* 0x8000001cb7b77c10 */ /* 0x004fe2000fffe008 */
[----:B------:R-:W1:Y:S01]  /*4730*/  MUFU.TANH R198, R198 ;  /* 0x000000c600c67308 */ /* 0x000e620000002400 */
[----:B---3--:R-:W-:Y:S02]  /*4740*/  FSEL R155, R155, -INF , P3 ;  /* 0xff8000009b9b7808 */ /* 0x008fe40001800000 */
[----:B------:R-:W-:Y:S02]  /*4750*/  ISETP.GT.AND P3, PT, R156, 0x58, PT ;  /* 0x000000589c00780c */ /* 0x000fe40003f64270 */
[----:B------:R-:W-:Y:S02]  /*4760*/  FMNMX.FTZ R157, R155, R172, !PT ;  /* 0x000000ac9b9d7209 */ /* 0x000fe40007810000 */
[----:B------:R-:W-:Y:S01]  /*4770*/  ISETP.GT.AND P6, PT, R183, 0x1, PT ;  /* 0x00000001b700780c */ /* 0x000fe20003fc4270 */
[----:B------:R-:W2:Y:S01]  /*4780*/  MUFU.TANH R199, R199 ;  /* 0x000000c700c77308 */ /* 0x000ea20000002400 */
[----:B0-----:R-:W-:-:S02]  /*4790*/  FSEL R158, R195, -INF , P4 ;  /* 0xff800000c39e7808 */ /* 0x001fc40002000000 */
[----:B------:R-:W-:Y:S02]  /*47a0*/  ISETP.GT.AND P4, PT, R156, 0x59, PT ;  /* 0x000000599c00780c */ /* 0x000fe40003f84270 */
[----:B------:R-:W-:Y:S02]  /*47b0*/  FMNMX.FTZ R169, R158, R157, !PT ;  /* 0x0000009d9ea97209 */ /* 0x000fe40007810000 */
[C---:B------:R-:W-:Y:S01]  /*47c0*/  ISETP.GT.AND P5, PT, R183.reuse, 0x8, PT ;  /* 0x00000008b700780c */ /* 0x040fe20003fa4270 */
[----:B------:R-:W0:Y:S01]  /*47d0*/  MUFU.TANH R202, R202 ;  /* 0x000000ca00ca7308 */ /* 0x000e220000002400 */
[----:B-1----:R-:W-:Y:S02]  /*47e0*/  FSEL R156, R198, -INF , P3 ;  /* 0xff800000c69c7808 */ /* 0x002fe40001800000 */
[----:B------:R-:W-:Y:S02]  /*47f0*/  ISETP.GT.AND P3, PT, R183, RZ, PT ;  /* 0x000000ffb700720c */ /* 0x000fe40003f64270 */
[----:B------:R-:W-:-:S03]  /*4800*/  FMNMX.FTZ R172, R156, R169, !PT ;  /* 0x000000a99cac7209 */ /* 0x000fc60007810000 */
[----:B------:R-:W1:Y:S01]  /*4810*/  MUFU.TANH R204, R204 ;  /* 0x000000cc00cc7308 */ /* 0x000e620000002400 */
[----:B--2---:R-:W-:Y:S02]  /*4820*/  FSEL R157, R199, -INF , P4 ;  /* 0xff800000c79d7808 */ /* 0x004fe40002000000 */
[----:B------:R-:W-:Y:S02]  /*4830*/  ISETP.GT.AND P4, PT, R183, 0x9, PT ;  /* 0x00000009b700780c */ /* 0x000fe40003f84270 */
[----:B------:R-:W-:-:S03]  /*4840*/  FMNMX.FTZ R172, R157, R172, !PT ;  /* 0x000000ac9dac7209 */ /* 0x000fc60007810000 */
[----:B------:R-:W2:Y:S01]  /*4850*/  MUFU.TANH R203, R203 ;  /* 0x000000cb00cb7308 */ /* 0x000ea20000002400 */
[----:B0-----:R-:W-:Y:S01]  /*4860*/  FSEL R167, R202, -INF , P3 ;  /* 0xff800000caa77808 */ /* 0x001fe20001800000 */
[----:B------:R-:W0:Y:S01]  /*4870*/  SHFL.BFLY PT, R169, R172, 0x2, 0x1f ;  /* 0x0c401f00aca97f89 */ /* 0x000e2200000e0000 */
[----:B------:R-:W-:-:S05]  /*4880*/  ISETP.GT.AND P3, PT, R183, 0x10, PT ;  /* 0x00000010b700780c */ /* 0x000fca0003f64270 */
[----:B------:R-:W3:Y:S01]  /*4890*/  MUFU.TANH R201, R201 ;  /* 0x000000c900c97308 */ /* 0x000ee20000002400 */
[----:B-1----:R-:W-:-:S07]  /*48a0*/  FSEL R204, R204, -INF , P6 ;  /* 0xff800000cccc7808 */ /* 0x002fce0003000000 */
[----:B------:R-:W1:Y:S01]  /*48b0*/  MUFU.TANH R200, R200 ;  /* 0x000000c800c87308 */ /* 0x000e620000002400 */
[----:B--2---:R-:W-:-:S07]  /*48c0*/  FSEL R203, R203, -INF , P5 ;  /* 0xff800000cbcb7808 */ /* 0x004fce0002800000 */
[----:B------:R-:W2:Y:S01]  /*48d0*/  MUFU.TANH R160, R160 ;  /* 0x000000a000a07308 */ /* 0x000ea20000002400 */
[----:B---3--:R-:W-:Y:S02]  /*48e0*/  FSEL R201, R201, -INF , P4 ;  /* 0xff800000c9c97808 */ /* 0x008fe40002000000 */
[----:B0-----:R-:W-:Y:S02]  /*48f0*/  FMNMX.FTZ R169, R172, R169, !PT ;  /* 0x000000a9aca97209 */ /* 0x001fe40007810000 */
[----:B------:R-:W-:-:S03]  /*4900*/  ISETP.GT.AND P4, PT, R183, 0x11, PT ;  /* 0x00000011b700780c */ /* 0x000fc60003f84270 */
[----:B------:R-:W0:Y:S01]  /*4910*/  SHFL.BFLY PT, R172, R169, 0x1, 0x1f ;  /* 0x0c201f00a9ac7f89 */ /* 0x000e2200000e0000 */
[----:B------:R-:W3:Y:S01]  /*4920*/  MUFU.TANH R17, R17 ;  /* 0x0000001100117308 */ /* 0x000ee20000002400 */
[----:B-1----:R-:W-:Y:S02]  /*4930*/  FSEL R200, R200, -INF , P3 ;  /* 0xff800000c8c87808 */ /* 0x002fe40001800000 */
[----:B------:R-:W-:-:S05]  /*4940*/  ISETP.GT.AND P3, PT, R183, 0x18, PT ;  /* 0x00000018b700780c */ /* 0x000fca0003f64270 */
[----:B------:R-:W1:Y:S08]  /*4950*/  MUFU.TANH R15, R15 ;  /* 0x0000000f000f7308 */ /* 0x000e700000002400 */
[----:B------:R-:W4:Y:S01]  /*4960*/  MUFU.TANH R9, R9 ;  /* 0x0000000900097308 */ /* 0x000f220000002400 */
[----:B0-----:R-:W-:-:S07]  /*4970*/  FMNMX.FTZ R8, R169, R172, !PT ;  /* 0x000000aca9087209 */ /* 0x001fce0007810000 */
[----:B------:R-:W-:Y:S01]  /*4980*/  MUFU.TANH R10, R10 ;  /* 0x0000000a000a7308 */ /* 0x000fe20000002400 */
[----:B------:R-:W-:Y:S02]  /*4990*/  FMNMX.FTZ R169, R167, R12, !PT ;  /* 0x0000000ca7a97209 */ /* 0x000fe40007810000 */
[C---:B------:R-:W-:Y:S01]  /*49a0*/  FSETP.NEU.FTZ.AND P6, PT, R8.reuse, -INF , PT ;  /* 0xff8000000800780b */ /* 0x040fe20003fdd000 */
[----:B------:R-:W-:Y:S01]  /*49b0*/  FMUL.FTZ R171, R8, UR7 ;  /* 0x0000000708ab7c20 */ /* 0x000fe20008410000 */
[----:B------:R-:W-:Y:S02]  /*49c0*/  FMNMX.FTZ R172, R204, R169, !PT ;  /* 0x000000a9ccac7209 */ /* 0x000fe40007810000 */
[----:B------:R-:W-:Y:S01]  /*49d0*/  FSEL R192, R8, RZ, P6 ;  /* 0x000000ff08c07208 */ /* 0x000fe20003000000 */
[----:B------:R-:W0:Y:S01]  /*49e0*/  MUFU.TANH R170, R170 ;  /* 0x000000aa00aa7308 */ /* 0x000e220000002400 */
[----:B------:R-:W-:Y:S02]  /*49f0*/  FMNMX.FTZ R172, R203, R172, !PT ;  /* 0x000000accbac7209 */ /* 0x000fe40007810000 */
[----:B------:R-:W-:Y:S01]  /*4a00*/  FSEL R171, R171, RZ, P6 ;  /* 0x000000ffabab7208 */ /* 0x000fe20003000000 */
[----:B------:R-:W-:Y:S01]  /*4a10*/  FADD.FTZ R192, -R192, R11 ;  /* 0x0000000bc0c07221 */ /* 0x000fe20000010100 */
[----:B------:R-:W-:-:S03]  /*4a20*/  FMNMX.FTZ R169, R201, R172, !PT ;  /* 0x000000acc9a97209 */ /* 0x000fc60007810000 */
[--C-:B------:R-:W-:Y:S01]  /*4a30*/  FFMA.FTZ R188, R168, UR7, -R171.reuse ;  /* 0x00000007a8bc7c23 */ /* 0x100fe200080108ab */
[----:B--2---:R-:W-:Y:S01]  /*4a40*/  FSEL R168, R160, -INF , P4 ;  /* 0xff800000a0a87808 */ /* 0x004fe20002000000 */
[--C-:B------:R-:W-:Y:S01]  /*4a50*/  FFMA.FTZ R189, R166, UR7, -R171.reuse ;  /* 0x00000007a6bd7c23 */ /* 0x100fe200080108ab */
[----:B------:R-:W-:Y:S01]  /*4a60*/  FMNMX.FTZ R187, R200, R169, !PT ;  /* 0x000000a9c8bb7209 */ /* 0x000fe20007810000 */
[----:B------:R-:W2:Y:S01]  /*4a70*/  MUFU.TANH R174, R174 ;  /* 0x000000ae00ae7308 */ /* 0x000ea20000002400 */
[----:B------:R-:W-:Y:S01]  /*4a80*/  ISETP.GT.AND P4, PT, R183, 0x19, PT ;  /* 0x00000019b700780c */ /* 0x000fe20003f84270 */
[----:B------:R-:W-:Y:S01]  /*4a90*/  FMUL.FTZ R11, R192, UR7 ;  /* 0x00000007c00b7c20 */ /* 0x000fe20008410000 */
[----:B---3--:R-:W-:Y:S01]  /*4aa0*/  FSEL R169, R17, -INF , P3 ;  /* 0xff80000011a97808 */ /* 0x008fe20001800000 */
[--C-:B------:R-:W-:Y:S01]  /*4ab0*/  FFMA.FTZ R162, R162, UR7, -R171.reuse ;  /* 0x00000007a2a27c23 */ /* 0x100fe200080108ab */
[----:B------:R-:W-:Y:S01]  /*4ac0*/  FMNMX.FTZ R166, R168, R187, !PT ;  /* 0x000000bba8a67209 */ /* 0x000fe20007810000 */
[--C-:B------:R-:W-:Y:S01]  /*4ad0*/  FFMA.FTZ R159, R159, UR7, -R171.reuse ;  /* 0x000000079f9f7c23 */ /* 0x100fe200080108ab */
[----:B------:R-:W-:Y:S01]  /*4ae0*/  ISETP.GT.AND P3, PT, R183, 0x20, PT ;  /* 0x00000020b700780c */ /* 0x000fe20003f64270 */
[----:B------:R-:W3:Y:S01]  /*4af0*/  MUFU.TANH R173, R173 ;  /* 0x000000ad00ad7308 */ /* 0x000ee20000002400 */
[----:B-1----:R-:W-:Y:S01]  /*4b00*/  FSEL R172, R15, -INF , P4 ;  /* 0xff8000000fac7808 */ /* 0x002fe20002000000 */
[--C-:B------:R-:W-:Y:S01]  /*4b10*/  FFMA.FTZ R164, R164, UR7, -R171.reuse ;  /* 0x00000007a4a47c23 */ /* 0x100fe200080108ab */
[----:B------:R-:W-:Y:S01]  /*4b20*/  FMNMX.FTZ R17, R169, R166, !PT ;  /* 0x000000a6a9117209 */ /* 0x000fe20007810000 */
[--C-:B------:R-:W-:Y:S01]  /*4b30*/  FFMA.FTZ R161, R161, UR7, -R171.reuse ;  /* 0x00000007a1a17c23 */ /* 0x100fe200080108ab */
[----:B------:R-:W-:Y:S01]  /*4b40*/  ISETP.GT.AND P4, PT, R183, 0x21, PT ;  /* 0x00000021b700780c */ /* 0x000fe20003f84270 */
[--C-:B------:R-:W-:Y:S01]  /*4b50*/  FFMA.FTZ R16, R16, UR7, -R171.reuse ;  /* 0x0000000710107c23 */ /* 0x100fe200080108ab */
[----:B----4-:R-:W-:Y:S01]  /*4b60*/  FSEL R9, R9, -INF , P3 ;  /* 0xff80000009097808 */ /* 0x010fe20001800000 */
[----:B------:R1:W-:Y:S01]  /*4b70*/  MUFU.EX2 R160, R188 ;  /* 0x000000bc00a07308 */ /* 0x0003e20000000800 */
[----:B------:R-:W-:Y:S01]  /*4b80*/  FMNMX.FTZ R166, R172, R17, !PT ;  /* 0x00000011aca67209 */ /* 0x000fe20007810000 */
[--C-:B------:R-:W-:Y:S01]  /*4b90*/  FFMA.FTZ R13, R13, UR7, -R171.reuse ;  /* 0x000000070d0d7c23 */ /* 0x100fe200080108ab */
[----:B------:R-:W-:Y:S01]  /*4ba0*/  ISETP.GT.AND P3, PT, R183, 0x28, PT ;  /* 0x00000028b700780c */ /* 0x000fe20003f64270 */
[--C-:B------:R-:W-:Y:S01]  /*4bb0*/  FFMA.FTZ R23, R23, UR7, -R171.reuse ;  /* 0x0000000717177c23 */ /* 0x100fe200080108ab */
[----:B------:R-:W-:Y:S01]  /*4bc0*/  FMNMX.FTZ R166, R9, R166, !PT ;  /* 0x000000a609a67209 */ /* 0x000fe20007810000 */
[--C-:B------:R-:W-:Y:S01]  /*4bd0*/  FFMA.FTZ R156, R156, UR7, -R171.reuse ;  /* 0x000000079c9c7c23 */ /* 0x100fe200080108ab */
[----:B0-----:R-:W-:Y:S01]  /*4be0*/  FSEL R170, R170, -INF , P3 ;  /* 0xff800000aaaa7808 */ /* 0x001fe20001800000 */
[----:B------:R-:W0:Y:S01]  /*4bf0*/  MUFU.TANH R176, R176 ;  /* 0x000000b000b07308 */ /* 0x000e220000002400 */
[----:B-1----:R-:W-:Y:S01]  /*4c00*/  FFMA.FTZ R188, R165, UR7, -R171 ;  /* 0x00000007a5bc7c23 */ /* 0x002fe200080108ab */
[----:B------:R-:W-:-:S02]  /*4c10*/  FSEL R165, R10, -INF , P4 ;  /* 0xff8000000aa57808 */ /* 0x000fc40002000000 */
[----:B------:R-:W-:Y:S02]  /*4c20*/  ISETP.GT.AND P4, PT, R183, 0x29, PT ;  /* 0x00000029b700780c */ /* 0x000fe40003f84270 */
[----:B------:R-:W-:Y:S01]  /*4c30*/  FMNMX.FTZ R187, R165, R166, !PT ;  /* 0x000000a6a5bb7209 */ /* 0x000fe20007810000 */
[----:B------:R-:W-:Y:S01]  /*4c40*/  FFMA.FTZ R166, R163, UR7, -R171 ;  /* 0x00000007a3a67c23 */ /* 0x000fe200080108ab */
[----:B------:R-:W1:Y:S01]  /*4c50*/  MUFU.TANH R175, R175 ;  /* 0x000000af00af7308 */ /* 0x000e620000002400 */
[C---:B------:R-:W-:Y:S02]  /*4c60*/  ISETP.GT.AND P3, PT, R183.reuse, 0x30, PT ;  /* 0x00000030b700780c */ /* 0x040fe40003f64270 */
[----:B--2---:R-:W-:Y:S02]  /*4c70*/  FSEL R174, R174, -INF , P4 ;  /* 0xff800000aeae7808 */ /* 0x004fe40002000000 */
[----:B------:R-:W-:Y:S02]  /*4c80*/  FMNMX.FTZ R187, R170, R187, !PT ;  /* 0x000000bbaabb7209 */ /* 0x000fe40007810000 */
[----:B------:R-:W-:Y:S01]  /*4c90*/  ISETP.GT.AND P4, PT, R183, 0x31, PT ;  /* 0x00000031b700780c */ /* 0x000fe20003f84270 */
[----:B------:R-:W2:Y:S01]  /*4ca0*/  MUFU.TANH R177, R177 ;  /* 0x000000b100b17308 */ /* 0x000ea20000002400 */
[----:B---3--:R-:W-:-:S02]  /*4cb0*/  FSEL R173, R173, -INF , P3 ;  /* 0xff800000adad7808 */ /* 0x008fc40001800000 */
[----:B------:R-:W-:Y:S02]  /*4cc0*/  FMNMX.FTZ R10, R174, R187, !PT ;  /* 0x000000bbae0a7209 */ /* 0x000fe40007810000 */
[----:B------:R-:W-:Y:S02]  /*4cd0*/  ISETP.GT.AND P3, PT, R183, 0x38, PT ;  /* 0x00000038b700780c */ /* 0x000fe40003f64270 */
[----:B0-----:R-:W-:Y:S01]  /*4ce0*/  FSEL R176, R176, -INF , P4 ;  /* 0xff800000b0b07808 */ /* 0x001fe20002000000 */
[----:B------:R-:W0:Y:S01]  /*4cf0*/  MUFU.TANH R178, R178 ;  /* 0x000000b200b27308 */ /* 0x000e220000002400 */
[----:B------:R-:W-:Y:S02]  /*4d00*/  FMNMX.FTZ R187, R173, R10, !PT ;  /* 0x0000000aadbb7209 */ /* 0x000fe40007810000 */
[----:B------:R-:W-:Y:S02]  /*4d10*/  ISETP.GT.AND P4, PT, R183, 0x39, PT ;  /* 0x00000039b700780c */ /* 0x000fe40003f84270 */
[----:B-1----:R-:W-:-:S02]  /*4d20*/  FSEL R175, R175, -INF , P3 ;  /* 0xff800000afaf7808 */ /* 0x002fc40001800000 */
[----:B------:R-:W-:Y:S01]  /*4d30*/  FMNMX.FTZ R10, R176, R187, !PT ;  /* 0x000000bbb00a7209 */ /* 0x000fe20007810000 */
[----:B------:R-:W1:Y:S01]  /*4d40*/  MUFU.TANH R180, R180 ;  /* 0x000000b400b47308 */ /* 0x000e620000002400 */
[----:B------:R-:W-:Y:S02]  /*4d50*/  ISETP.GT.AND P3, PT, R183, 0x40, PT ;  /* 0x00000040b700780c */ /* 0x000fe40003f64270 */
[----:B--2---:R-:W-:Y:S02]  /*4d60*/  FSEL R177, R177, -INF , P4 ;  /* 0xff800000b1b17808 */ /* 0x004fe40002000000 */
[----:B------:R-:W-:Y:S02]  /*4d70*/  FMNMX.FTZ R10, R175, R10, !PT ;  /* 0x0000000aaf0a7209 */ /* 0x000fe40007810000 */
[----:B------:R-:W-:Y:S01]  /*4d80*/  ISETP.GT.AND P4, PT, R183, 0x41, PT ;  /* 0x00000041b700780c */ /* 0x000fe20003f84270 */
[----:B------:R-:W2:Y:S01]  /*4d90*/  MUFU.TANH R179, R179 ;  /* 0x000000b300b37308 */ /* 0x000ea20000002400 */
[----:B0-----:R-:W-:-:S02]  /*4da0*/  FSEL R178, R178, -INF , P3 ;  /* 0xff800000b2b27808 */ /* 0x001fc40001800000 */
[----:B------:R-:W-:Y:S02]  /*4db0*/  FMNMX.FTZ R187, R177, R10, !PT ;  /* 0x0000000ab1bb7209 */ /* 0x000fe40007810000 */
[C---:B------:R-:W-:Y:S02]  /*4dc0*/  ISETP.GT.AND P3, PT, R183.reuse, 0x48, PT ;  /* 0x00000048b700780c */ /* 0x040fe40003f64270 */
[----:B------:R-:W-:Y:S01]  /*4dd0*/  FMNMX.FTZ R187, R178, R187, !PT ;  /* 0x000000bbb2bb7209 */ /* 0x000fe20007810000 */
[----:B------:R-:W0:Y:S01]  /*4de0*/  MUFU.TANH R182, R182 ;  /* 0x000000b600b67308 */ /* 0x000e220000002400 */
[----:B-1----:R-:W-:Y:S02]  /*4df0*/  FSEL R180, R180, -INF , P4 ;  /* 0xff800000b4b47808 */ /* 0x002fe40002000000 */
[----:B------:R-:W-:Y:S02]  /*4e00*/  ISETP.GT.AND P4, PT, R183, 0x49, PT ;  /* 0x00000049b700780c */ /* 0x000fe40003f84270 */
[----:B------:R-:W-:Y:S01]  /*4e10*/  FMNMX.FTZ R10, R180, R187, !PT ;  /* 0x000000bbb40a7209 */ /* 0x000fe20007810000 */
[--C-:B------:R-:W-:Y:S01]  /*4e20*/  FFMA.FTZ R187, R14, UR7, -R171.reuse ;  /* 0x000000070ebb7c23 */ /* 0x100fe200080108ab */
[--C-:B------:R-:W-:Y:S01]  /*4e30*/  FFMA.FTZ R14, R18, UR7, -R171.reuse ;  /* 0x00000007120e7c23 */ /* 0x100fe200080108ab */
[----:B------:R-:W1:Y:S01]  /*4e40*/  MUFU.TANH R181, R181 ;  /* 0x000000b500b57308 */ /* 0x000e620000002400 */
[----:B--2---:R-:W-:Y:S01]  /*4e50*/  FSEL R179, R179, -INF , P3 ;  /* 0xff800000b3b37808 */ /* 0x004fe20001800000 */
[--C-:B------:R-:W-:Y:S01]  /*4e60*/  FFMA.FTZ R18, R19, UR7, -R171.reuse ;  /* 0x0000000713127c23 */ /* 0x100fe200080108ab */
[----:B------:R-:W-:Y:S01]  /*4e70*/  ISETP.GT.AND P3, PT, R183, 0x50, PT ;  /* 0x00000050b700780c */ /* 0x000fe20003f64270 */
[--C-:B------:R-:W-:Y:S01]  /*4e80*/  FFMA.FTZ R19, R20, UR7, -R171.reuse ;  /* 0x0000000714137c23 */ /* 0x100fe200080108ab */
[----:B------:R-:W-:Y:S01]  /*4e90*/  FMNMX.FTZ R163, R179, R10, !PT ;  /* 0x0000000ab3a37209 */ /* 0x000fe20007810000 */
[--C-:B------:R-:W-:Y:S01]  /*4ea0*/  FFMA.FTZ R20, R21, UR7, -R171.reuse ;  /* 0x0000000715147c23 */ /* 0x100fe200080108ab */
[--C-:B------:R-:W-:Y:S01]  /*4eb0*/  FFMA.FTZ R21, R22, UR7, -R171.reuse ;  /* 0x0000000716157c23 */ /* 0x100fe200080108ab */
[----:B------:R-:W2:Y:S01]  /*4ec0*/  MUFU.TANH R184, R184 ;  /* 0x000000b800b87308 */ /* 0x000ea20000002400 */
[----:B0-----:R-:W-:Y:S01]  /*4ed0*/  FSEL R182, R182, -INF , P4 ;  /* 0xff800000b6b67808 */ /* 0x001fe20002000000 */
[--C-:B------:R-:W-:Y:S01]  /*4ee0*/  FFMA.FTZ R22, R152, UR7, -R171.reuse ;  /* 0x0000000798167c23 */ /* 0x100fe200080108ab */
[----:B------:R-:W-:Y:S01]  /*4ef0*/  ISETP.GT.AND P4, PT, R183, 0x51, PT ;  /* 0x00000051b700780c */ /* 0x000fe20003f84270 */
[----:B------:R-:W-:Y:S01]  /*4f00*/  FFMA.FTZ R152, R153, UR7, -R171 ;  /* 0x0000000799987c23 */ /* 0x000fe200080108ab */
        /* <DEDUP_REMOVED lines=9> */
[----:B------:R-:W2:Y:S01]  /*4fa0*/  MUFU.EX2 R11, R11 ;  /* 0x0000000b000b7308 */ /* 0x000ea20000000800 */
[----:B0-----:R-:W-:-:S04]  /*4fb0*/  FSEL R185, R185, -INF , P3 ;  /* 0xff800000b9b97808 */ /* 0x001fc80001800000 */
[----:B------:R-:W-:-:S03]  /*4fc0*/  FMNMX.FTZ R163, R185, R10, !PT ;  /* 0x0000000ab9a37209 */ /* 0x000fc60007810000 */
[----:B------:R0:W3:Y:S01]  /*4fd0*/  MUFU.EX2 R15, R189 ;  /* 0x000000bd000f7308 */ /* 0x0000e20000000800 */
[----:B-1----:R-:W-:-:S04]  /*4fe0*/  FSEL R186, R186, -INF , P4 ;  /* 0xff800000baba7808 */ /* 0x002fc80002000000 */
[----:B------:R-:W-:-:S03]  /*4ff0*/  FMNMX.FTZ R10, R186, R163, !PT ;  /* 0x000000a3ba0a7209 */ /* 0x000fc60007810000 */
[----:B------:R-:W-:Y:S01]  /*5000*/  MUFU.EX2 R163, R187 ;  /* 0x000000bb00a37308 */ /* 0x000fe20000000800 */
[----:B--2---:R-:W-:Y:S01]  /*5010*/  FFMA.FTZ R192, R11, R3, R160 ;  /* 0x000000030bc07223 */ /* 0x004fe200000100a0 */
[----:B------:R-:W1:Y:S01]  /*5020*/  SHFL.BFLY PT, R183, R10, 0x2, 0x1f ;  /* 0x0c401f000ab77f89 */ /* 0x000e6200000e0000 */
[--C-:B0-----:R-:W-:Y:S01]  /*5030*/  FFMA.FTZ R189, R157, UR7, -R171.reuse ;  /* 0x000000079dbd7c23 */ /* 0x101fe200080108ab */
        /* <DEDUP_REMOVED lines=22> */
[----:B-1----:R-:W-:Y:S01]  /*51a0*/  FMNMX.FTZ R187, R10, R183, !PT ;  /* 0x000000b70abb7209 */ /* 0x002fe20007810000 */
[--C-:B------:R-:W-:Y:S01]  /*51b0*/  FFMA.FTZ R183, R154, UR7, -R171.reuse ;  /* 0x000000079ab77c23 */ /* 0x100fe200080108ab */
[--C-:B------:R-:W-:Y:S01]  /*51c0*/  FFMA.FTZ R154, R155, UR7, -R171.reuse ;  /* 0x000000079b9a7c23 */ /* 0x100fe200080108ab */
[----:B------:R-:W-:Y:S01]  /*51d0*/  FFMA.FTZ R155, R158, UR7, -R171 ;  /* 0x000000079e9b7c23 */ /* 0x000fe200080108ab */
        /* <DEDUP_REMOVED lines=25> */
[----:B0-----:R-:W-:Y:S01]  /*5370*/  FMNMX.FTZ R10, R187, R10, !PT ;  /* 0x0000000abb0a7209 */ /* 0x001fe20007810000 */
[----:B------:R-:W-:Y:S01]  /*5380*/  MUFU.EX2 R16, R16 ;  /* 0x0000001000107308 */ /* 0x000fe20000000800 */
[-C--:B------:R-:W-:Y:S01]  /*5390*/  FMUL.FTZ R102, R102, R11.reuse ;  /* 0x0000000b66667220 */ /* 0x080fe20000410000 */
[-C--:B------:R-:W-:Y:S01]  /*53a0*/  FMUL.FTZ R103, R103, R11.reuse ;  /* 0x0000000b67677220 */ /* 0x080fe20000410000 */
[C---:B------:R-:W-:Y:S01]  /*53b0*/  FSETP.NEU.FTZ.AND P3, PT, R10.reuse, -INF , PT ;  /* 0xff8000000a00780b */ /* 0x040fe20003f7d000 */
[----:B------:R-:W-:Y:S01]  /*53c0*/  FMUL.FTZ R153, R10, UR7 ;  /* 0x000000070a997c20 */ /* 0x000fe20008410000 */
[-C--:B------:R-:W-:Y:S01]  /*53d0*/  FMUL.FTZ R106, R106, R11.reuse ;  /* 0x0000000b6a6a7220 */ /* 0x080fe20000410000 */
[-C--:B------:R-:W-:Y:S01]  /*53e0*/  FMUL.FTZ R107, R107, R11.reuse ;  /* 0x0000000b6b6b7220 */ /* 0x080fe20000410000 */
[-C--:B------:R-:W-:Y:S01]  /*53f0*/  FMUL.FTZ R110, R110, R11.reuse ;  /* 0x0000000b6e6e7220 */ /* 0x080fe20000410000 */
[----:B------:R-:W-:Y:S01]  /*5400*/  MUFU.EX2 R13, R13 ;  /* 0x0000000d000d7308 */ /* 0x000fe20000000800 */
[----:B------:R-:W-:Y:S01]  /*5410*/  FSEL R153, R153, RZ, P3 ;  /* 0x000000ff99997208 */ /* 0x000fe20001800000 */
[-C--:B------:R-:W-:Y:S01]  /*5420*/  FMUL.FTZ R111, R111, R11.reuse ;  /* 0x0000000b6f6f7220 */ /* 0x080fe20000410000 */
[-C--:B------:R-:W-:Y:S01]  /*5430*/  FMUL.FTZ R114, R114, R11.reuse ;  /* 0x0000000b72727220 */ /* 0x080fe20000410000 */
[-C--:B------:R-:W-:Y:S01]  /*5440*/  FMUL.FTZ R115, R115, R11.reuse ;  /* 0x0000000b73737220 */ /* 0x080fe20000410000 */
[-C--:B------:R-:W-:Y:S01]  /*5450*/  FMUL.FTZ R118, R118, R11.reuse ;  /* 0x0000000b76767220 */ /* 0x080fe20000410000 */
[--C-:B------:R-:W-:Y:S01]  /*5460*/  FFMA.FTZ R197, R172, UR7, -R153.reuse ;  /* 0x00000007acc57c23 */ /* 0x100fe20008010899 */
[--C-:B------:R-:W-:Y:S01]  /*5470*/  FFMA.FTZ R172, R9, UR7, -R153.reuse ;  /* 0x0000000709ac7c23 */ /* 0x100fe20008010899 */
[----:B------:R-:W-:Y:S01]  /*5480*/  FSEL R9, R10, RZ, P3 ;  /* 0x000000ff0a097208 */ /* 0x000fe20001800000 */
[--C-:B------:R-:W-:Y:S01]  /*5490*/  FFMA.FTZ R191, R167, UR7, -R153.reuse ;  /* 0x00000007a7bf7c23 */ /* 0x100fe20008010899 */
[--C-:B------:R-:W-:Y:S01]  /*54a0*/  FFMA.FTZ R158, R204, UR7, -R153.reuse ;  /* 0x00000007cc9e7c23 */ /* 0x100fe20008010899 */
[--C-:B------:R-:W-:Y:S01]  /*54b0*/  FFMA.FTZ R188, R203, UR7, -R153.reuse ;  /* 0x00000007cbbc7c23 */ /* 0x100fe20008010899 */
[--C-:B------:R-:W-:Y:S01]  /*54c0*/  FFMA.FTZ R193, R201, UR7, -R153.reuse ;  /* 0x00000007c9c17c23 */ /* 0x100fe20008010899 */
[----:B------:R-:W-:Y:S01]  /*54d0*/  FADD.FTZ R9, -R9, R12 ;  /* 0x0000000c09097221 */ /* 0x000fe20000010100 */
[--C-:B------:R-:W-:Y:S01]  /*54e0*/  FFMA.FTZ R190, R200, UR7, -R153.reuse ;  /* 0x00000007c8be7c23 */ /* 0x100fe20008010899 */
[----:B------:R-:W-:Y:S01]  /*54f0*/  MUFU.EX2 R191, R191 ;  /* 0x000000bf00bf7308 */ /* 0x000fe20000000800 */
[--C-:B------:R-:W-:Y:S01]  /*5500*/  FFMA.FTZ R195, R168, UR7, -R153.reuse ;  /* 0x00000007a8c37c23 */ /* 0x100fe20008010899 */
[----:B------:R-:W-:Y:S01]  /*5510*/  FMUL.FTZ R9, R9, UR7 ;  /* 0x0000000709097c20 */ /* 0x000fe20008410000 */
[----:B------:R-:W-:Y:S01]  /*5520*/  FFMA.FTZ R203, R176, UR7, -R153 ;  /* 0x00000007b0cb7c23 */ /* 0x000fe20008010899 */
[----:B--2---:R-:W-:Y:S01]  /*5530*/  FADD.FTZ R176, R162, R3 ;  /* 0x00000003a2b07221 */ /* 0x004fe20000010000 */
[--C-:B------:R-:W-:Y:S01]  /*5540*/  FFMA.FTZ R168, R169, UR7, -R153.reuse ;  /* 0x00000007a9a87c23 */ /* 0x100fe20008010899 */
[--C-:B------:R-:W-:Y:S01]  /*5550*/  FFMA.FTZ R199, R165, UR7, -R153.reuse ;  /* 0x00000007a5c77c23 */ /* 0x100fe20008010899 */
[--C-:B------:R-:W-:Y:S01]  /*5560*/  FFMA.FTZ R170, R170, UR7, -R153.reuse ;  /* 0x00000007aaaa7c23 */ /* 0x100fe20008010899 */
[----:B------:R3:W0:Y:S01]  /*5570*/  MUFU.EX2 R12, R9 ;  /* 0x00000009000c7308 */ /* 0x0006220000000800 */
        /* <DEDUP_REMOVED lines=8> */
[----:B---3--:R-:W-:Y:S01]  /*5600*/  FADD.FTZ R9, R159, R176 ;  /* 0x000000b09f097221 */ /* 0x008fe20000010000 */
[--C-:B------:R-:W-:Y:S01]  /*5610*/  FFMA.FTZ R181, R181, UR7, -R153.reuse ;  /* 0x00000007b5b57c23 */ /* 0x100fe20008010899 */
[--C-:B------:R-:W-:Y:S01]  /*5620*/  FFMA.FTZ R184, R184, UR7, -R153.reuse ;  /* 0x00000007b8b87c23 */ /* 0x100fe20008010899 */
[----:B------:R-:W-:Y:S01]  /*5630*/  FFMA.FTZ R185, R185, UR7, -R153 ;  /* 0x00000007b9b97c23 */ /* 0x000fe20008010899 */
[----:B-1----:R-:W-:Y:S01]  /*5640*/  FADD.FTZ R176, R164, R9 ;  /* 0x00000009a4b07221 */ /* 0x002fe20000010000 */
[----:B------:R-:W-:Y:S01]  /*5650*/  IADD3 R9, -R2, 0xb, RZ ;  /* 0x0000000b02097810 */ /* 0x000fe20007ffe1ff */
[----:B------:R-:W-:Y:S01]  /*5660*/  FFMA.FTZ R186, R186, UR7, -R153 ;  /* 0x00000007baba7c23 */ /* 0x000fe20008010899 */
[----:B------:R-:W1:Y:S01]  /*5670*/  MUFU.EX2 R188, R188 ;  /* 0x000000bc00bc7308 */ /* 0x000e620000000800 */
[----:B0-----:R-:W-:Y:S01]  /*5680*/  FFMA.FTZ R3, R12, R4, R191 ;  /* 0x000000040c037223 */ /* 0x001fe200000100bf */
[----:B------:R-:W-:Y:S01]  /*5690*/  FFMA.FTZ R4, R175, UR7, -R153 ;  /* 0x00000007af047c23 */ /* 0x000fe20008010899 */
[----:B------:R-:W-:Y:S01]  /*56a0*/  F2FP.F16.F32.PACK_AB R153, R15, R160 ;  /* 0x000000a00f99723e */ /* 0x000fe200000000ff */
        /* <DEDUP_REMOVED lines=14> */
[----:B------:R-:W-:Y:S01]  /*5790*/  FADD.FTZ R3, R161, R176 ;  /* 0x000000b0a1037221 */ /* 0x000fe20000010000 */
[----:B------:R-:W-:-:S02]  /*57a0*/  IMAD.U32 R176, RZ, RZ, UR29 ;  /* 0x0000001dffb07e24 */ /* 0x000fc4000f8e00ff */
[-C--:B------:R-:W-:Y:S01]  /*57b0*/  FMUL.FTZ R139, R139, R11.reuse ;  /* 0x0000000b8b8b7220 */ /* 0x080fe20000410000 */
[-C--:B------:R-:W-:Y:S01]  /*57c0*/  FMUL.FTZ R142, R142, R11.reuse ;  /* 0x0000000b8e8e7220 */ /* 0x080fe20000410000 */
[----:B------:R-:W-:Y:S01]  /*57d0*/  FADD.FTZ R157, R166, R3 ;  /* 0x00000003a69d7221 */ /* 0x000fe20000010000 */
[----:B------:R-:W-:Y:S01]  /*57e0*/  @!P2 VIADD R3, R176, 0x22840 ;  /* 0x00022840b003a836 */ /* 0x000fe20000000000 */
[----:B------:R-:W1:Y:S01]  /*57f0*/  MUFU.EX2 R195, R195 ;  /* 0x000000c300c37308 */ /* 0x000e620000000800 */
[-C--:B------:R-:W-:Y:S01]  /*5800*/  FMUL.FTZ R143, R143, R11.reuse ;  /* 0x0000000b8f8f7220 */ /* 0x080fe20000410000 */
[----:B------:R-:W-:Y:S01]  /*5810*/  FADD.FTZ R194, R16, R157 ;  /* 0x0000009d10c27221 */ /* 0x000fe20000010000 */
[-C--:B------:R-:W-:Y:S01]  /*5820*/  FMUL.FTZ R146, R146, R11.reuse ;  /* 0x0000000b92927220 */ /* 0x080fe20000410000 */
[----:B------:R-:W-:Y:S01]  /*5830*/  @!P2 PRMT R3, RZ, 0x654, R3 ;  /* 0x00000654ff03a816 */ /* 0x000fe20000000003 */
[----:B------:R3:W-:Y:S06]  /*5840*/  BAR.ARV R9, 0x100 ;  /* 0x000400090000751d */ /* 0x0007ec0000002000 */
[----:B------:R-:W4:Y:S01]  /*5850*/  MUFU.EX2 R168, R168 ;  /* 0x000000a800a87308 */ /* 0x000f220000000800 */
[----:B------:R-:W-:Y:S01]  /*5860*/  FADD.FTZ R194, R13, R194 ;  /* 0x000000c20dc27221 */ /* 0x000fe20000010000 */
[----:B------:R5:W-:Y:S01]  /*5870*/  @!P2 SYNCS.ARRIVE.TRANS64.RED.A1T0 RZ, [R3+URZ], RZ ;  /* 0x000000ff03ffa9a7 */ /* 0x000be2000810043f */
[-C--:B------:R-:W-:Y:S01]  /*5880*/  FMUL.FTZ R147, R147, R11.reuse ;  /* 0x0000000b93937220 */ /* 0x080fe20000410000 */
[-C--:B------:R-:W-:Y:S01]  /*5890*/  FMUL.FTZ R150, R150, R11.reuse ;  /* 0x0000000b96967220 */ /* 0x080fe20000410000 */
[----:B------:R-:W-:Y:S01]  /*58a0*/  FADD.FTZ R157, R163, R194 ;  /* 0x000000c2a39d7221 */ /* 0x000fe20000010000 */
[----:B------:R-:W-:Y:S01]  /*58b0*/  FMUL.FTZ R151, R151, R11 ;  /* 0x0000000b97977220 */ /* 0x000fe20000410000 */
        /* <DEDUP_REMOVED lines=14> */
[----:B--2---:R-:W-:Y:S01]  /*59a0*/  FADD.FTZ R192, R190, R155 ;  /* 0x0000009bbec07221 */ /* 0x004fe20000010000 */
[-C--:B------:R-:W-:Y:S01]  /*59b0*/  FMUL.FTZ R45, R45, R12.reuse ;  /* 0x0000000c2d2d7220 */ /* 0x080fe20000410000 */
[-C--:B------:R-:W-:Y:S01]  /*59c0*/  FMUL.FTZ R48, R48, R12.reuse ;  /* 0x0000000c30307220 */ /* 0x080fe20000410000 */
[----:B------:R-:W0:Y:S01]  /*59d0*/  MUFU.EX2 R172, R172 ;  /* 0x000000ac00ac7308 */ /* 0x000e220000000800 */
[----:B-1----:R-:W-:Y:S01]  /*59e0*/  FADD.FTZ R155, R195, R192 ;  /* 0x000000c0c39b7221 */ /* 0x002fe20000010000 */
[-C--:B------:R-:W-:Y:S01]  /*59f0*/  FMUL.FTZ R49, R49, R12.reuse ;  /* 0x0000000c31317220 */ /* 0x080fe20000410000 */
[-C--:B------:R-:W-:Y:S01]  /*5a00*/  FMUL.FTZ R52, R52, R12.reuse ;  /* 0x0000000c34347220 */ /* 0x080fe20000410000 */
[-C--:B------:R-:W-:Y:S01]  /*5a10*/  FMUL.FTZ R53, R53, R12.reuse ;  /* 0x0000000c35357220 */ /* 0x080fe20000410000 */
[----:B----4-:R-:W-:Y:S01]  /*5a20*/  FADD.FTZ R180, R168, R155 ;  /* 0x0000009ba8b47221 */ /* 0x010fe20000010000 */
        /* <DEDUP_REMOVED lines=10> */
[----:B------:R-:W5:Y:S01]  /*5ad0*/  MUFU.EX2 R199, R199 ;  /* 0x000000c700c77308 */ /* 0x000f620000000800 */
        /* <DEDUP_REMOVED lines=16> */
[----:B-----5:R-:W-:Y:S01]  /*5be0*/  FADD.FTZ R3, R199, R180 ;  /* 0x000000b4c7037221 */ /* 0x020fe20000010000 */
        /* <DEDUP_REMOVED lines=8> */
[----:B------:R-:W-:Y:S01]  /*5c70*/  F2FP.F16.F32.PACK_AB R157, R164, R159 ;  /* 0x0000009fa49d723e */ /* 0x000fe200000000ff */
[-C--:B------:R-:W-:Y:S01]  /*5c80*/  FMUL.FTZ R105, R105, R12.reuse ;  /* 0x0000000c69697220 */ /* 0x080fe20000410000 */
[----:B------:R-:W-:Y:S01]  /*5c90*/  F2FP.F16.F32.PACK_AB R159, R166, R161 ;  /* 0x000000a1a69f723e */ /* 0x000fe200000000ff */
[----:B------:R-:W-:Y:S01]  /*5ca0*/  FMUL.FTZ R108, R108, R12 ;  /* 0x0000000c6c6c7220 */ /* 0x000fe20000410000 */
[----:B------:R-:W-:Y:S01]  /*5cb0*/  F2FP.F16.F32.PACK_AB R161, R13, R16 ;  /* 0x000000100da1723e */ /* 0x000fe200000000ff */
        /* <DEDUP_REMOVED lines=29> */
[----:B------:R-:W-:-:S04]  /*5e90*/  FMUL.FTZ R149, R149, R12 ;  /* 0x0000000c95957220 */ /* 0x000fc80000410000 */
        /* <DEDUP_REMOVED lines=9> */
[----:B--2---:R-:W-:Y:S01]  /*5f30*/  FADD.FTZ R180, R22, R155 ;  /* 0x0000009b16b47221 */ /* 0x004fe20000010000 */
        /* <DEDUP_REMOVED lines=8> */
[----:B------:R-:W-:Y:S02]  /*5fc0*/  F2FP.F16.F32.PACK_AB R160, R199, R172 ;  /* 0x000000acc7a0723e */ /* 0x000fe400000000ff */
[----:B------:R-:W-:-:S04]  /*5fd0*/  F2FP.F16.F32.PACK_AB R166, R177, R4 ;  /* 0x00000004b1a6723e */ /* 0x000fc800000000ff */
[----:B------:R-:W2:Y:S01]  /*5fe0*/  MUFU.EX2 R183, R183 ;  /* 0x000000b700b77308 */ /* 0x000ea20000000800 */
[----:B0-----:R-:W-:-:S07]  /*5ff0*/  FADD.FTZ R162, R152, R15 ;  /* 0x0000000f98a27221 */ /* 0x001fce0000010000 */
[----:B------:R-:W0:Y:S01]  /*6000*/  MUFU.EX2 R205, R205 ;  /* 0x000000cd00cd7308 */ /* 0x000e220000000800 */
[----:B-1----:R-:W-:-:S07]  /*6010*/  FADD.FTZ R14, R178, R3 ;  /* 0x00000003b20e7221 */ /* 0x002fce0000010000 */
[----:B------:R-:W1:Y:S01]  /*6020*/  MUFU.EX2 R154, R154 ;  /* 0x0000009a009a7308 */ /* 0x000e620000000800 */
[C---:B--2---:R-:W-:Y:S01]  /*6030*/  FADD.FTZ R13, R183.reuse, R162 ;  /* 0x000000a2b70d7221 */ /* 0x044fe20000010000 */
[----:B------:R-:W-:Y:S02]  /*6040*/  F2FP.F16.F32.PACK_AB R171, R183, R152 ;  /* 0x00000098b7ab723e */ /* 0x000fe400000000ff */
[----:B------:R-:W-:Y:S02]  /*6050*/  F2FP.F16.F32.PACK_AB R152, R158, R191 ;  /* 0x000000bf9e98723e */ /* 0x000fe400000000ff */
[----:B------:R-:W-:Y:S02]  /*6060*/  F2FP.F16.F32.PACK_AB R158, R197, R168 ;  /* 0x000000a8c59e723e */ /* 0x000fe400000000ff */
[----:B------:R-:W2:Y:S01]  /*6070*/  MUFU.EX2 R179, R179 ;  /* 0x000000b300b37308 */ /* 0x000ea20000000800 */
[----:B0-----:R-:W-:Y:S01]  /*6080*/  FADD.FTZ R14, R205, R14 ;  /* 0x0000000ecd0e7221 */ /* 0x001fe20000010000 */
[----:B------:R-:W-:-:S02]  /*6090*/  F2FP.F16.F32.PACK_AB R162, R201, R170 ;  /* 0x000000aac9a2723e */ /* 0x000fc400000000ff */
[----:B------:R-:W-:-:S04]  /*60a0*/  F2FP.F16.F32.PACK_AB R168, R205, R178 ;  /* 0x000000b2cda8723e */ /* 0x000fc800000000ff */
[----:B------:R-:W0:Y:S01]  /*60b0*/  MUFU.EX2 R182, R182 ;  /* 0x000000b600b67308 */ /* 0x000e220000000800 */
[----:B-1----:R-:W-:Y:S01]  /*60c0*/  FADD.FTZ R16, R154, R13 ;  /* 0x0000000d9a107221 */ /* 0x002fe20000010000 */
[----:B------:R-:W-:Y:S02]  /*60d0*/  F2FP.F16.F32.PACK_AB R173, R187, R154 ;  /* 0x0000009abbad723e */ /* 0x000fe400000000ff */
[----:B------:R-:W-:Y:S01]  /*60e0*/  F2FP.F16.F32.PACK_AB R154, R193, R188 ;  /* 0x000000bcc19a723e */ /* 0x000fe200000000ff */
[----:B------:R-:W-:-:S03]  /*60f0*/  FADD.FTZ R13, R187, R16 ;  /* 0x00000010bb0d7221 */ /* 0x000fc60000010000 */
        /* <DEDUP_REMOVED lines=13> */
[----:B-1----:R-:W-:Y:S01]  /*61d0*/  FADD.FTZ R13, R185, R14 ;  /* 0x0000000eb90d7221 */ /* 0x002fe20000010000 */
[C---:B--2---:R-:W-:Y:S01]  /*61e0*/  F2FP.F16.F32.PACK_AB R175, R189.reuse, R156 ;  /* 0x0000009cbdaf723e */ /* 0x044fe200000000ff */
[----:B------:R-:W-:Y:S01]  /*61f0*/  FADD.FTZ R3, R189, R16 ;  /* 0x00000010bd037221 */ /* 0x000fe20000010000 */
[----:B------:R-:W-:Y:S01]  /*6200*/  F2FP.F16.F32.PACK_AB R156, R195, R190 ;  /* 0x000000bec39c723e */ /* 0x000fe200000000ff */
[C---:B0-----:R-:W-:Y:S01]  /*6210*/  FADD.FTZ R4, R186.reuse, R13 ;  /* 0x0000000dba047221 */ /* 0x041fe20000010000 */
[----:B------:R-:W-:Y:S01]  /*6220*/  F2FP.F16.F32.PACK_AB R174, R186, R185 ;  /* 0x000000b9baae723e */ /* 0x000fe200000000ff */
[----:B------:R-:W-:Y:S06]  /*6230*/  @!P0 BRA `(.L_x_13275) ;  /* 0x0000000000048947 */ /* 0x000fec0003800000 */
[----:B------:R-:W-:Y:S01]  /*6240*/  BPT.TRAP 0x1 ;  /* 0x000000040000795c */ /* 0x000fe20000300000 */
.L_x_13275:
[----:B------:R0:W1:Y:S01]  /*6250*/  SYNCS.PHASECHK.TRANS64.TRYWAIT P3, [UR29+0x22850], R7 ;  /* 0x02285007ff0075a7 */ /* 0x000062000806015d */
[----:B------:R-:W-:Y:S05]  /*6260*/  @!P0 BRA `(.L_x_13276) ;  /* 0x0000000000048947 */ /* 0x000fea0003800000 */
[----:B------:R-:W-:Y:S01]  /*6270*/  BPT.TRAP 0x1 ;  /* 0x000000040000795c */ /* 0x000fe20000300000 */
.L_x_13276:
[----:B-1----:R-:W-:Y:S05]  /*6280*/  @P3 BRA `(.L_x_13277) ;  /* 0x0000000000083947 */ /* 0x002fea0003800000 */
[----:B------:R-:W1:Y:S02]  /*6290*/  SYNCS.PHASECHK.TRANS64.TRYWAIT P3, [UR29+0x22850], R7 ;  /* 0x02285007ff0075a7 */ /* 0x000e64000806015d */
[----:B-1----:R-:W-:Y:S05]  /*62a0*/  @!P3 BRA `(.L_x_13278) ;  /* 0x0000009000a4b947 */ /* 0x002fea0003800000 */
.L_x_13277:
[----:B------:R2:W-:Y:S01]  /*62b0*/  BAR.SYNC.DEFER_BLOCKING R0, 0x100 ;  /* 0x000400000000751d */ /* 0x0005e20000010000 */
[----:B------:R-:W-:Y:S01]  /*62c0*/  UIMAD UR14, UR4, 0xc00, UR24 ;  /* 0x00000c00040e78a4 */ /* 0x000fe2000f8e0218 */
[----:B-1----:R-:W-:Y:S01]  /*62d0*/  @!P2 VIADD R176, R176, 0x22860 ;  /* 0x00022860b0b0a836 */ /* 0x002fe20000000000 */
[----:B------:R-:W-:Y:S01]  /*62e0*/  UISETP.GT.AND UP1, UPT, UR41, UR25, UPT ;  /* 0x000000192900728c */ /* 0x000fe2000bf24270 */
[----:B------:R-:W-:Y:S01]  /*62f0*/  MOV R11, R8 ;  /* 0x00000008000b7202 */ /* 0x000fe20000000f00 */
[----:B------:R-:W-:Y:S01]  /*6300*/  UIADD3 UR41, UR41, -0x1, URZ ;  /* 0xffffffff29297890 */ /* 0x000fe2000fffe03f */
[----:B------:R-:W-:Y:S01]  /*6310*/  IMAD.MOV.U32 R12, RZ, RZ, R10 ;  /* 0x000000ffff0c7224 */ /* 0x000fe200078e000a */
[----:B------:R-:W-:Y:S01]  /*6320*/  UMOV UR11, 0x40000040 ;  /* 0x40000040000b7882 */ /* 0x000fe20000000000 */
[----:B------:R-:W-:Y:S01]  /*6330*/  UMOV UR10, UR14 ;  /* 0x0000000e000a7c82 */ /* 0x000fe20008000000 */
[----:B------:R-:W-:Y:S02]  /*6340*/  PLOP3.LUT P3, PT, PT, PT, UP1, 0x80, 0x0 ;  /* 0x000000000000781c */ /* 0x000fe40003f6f018 */
[----:B------:R-:W-:Y:S01]  /*6350*/  @!P2 PRMT R176, RZ, 0x654, R176 ;  /* 0x00000654ffb0a816 */ /* 0x000fe200000000b0 */
        /* <DEDUP_REMOVED lines=35> */
.L_x_13270:
[----:B------:R-:W-:-:S06]  /*6590*/  UISETP.GE.AND UP0, UPT, UR41, UR38, UPT ;  /* 0x000000262900728c */ /* 0x000fcc000bf06270 */
[----:B------:R-:W-:-:S13]  /*65a0*/  PLOP3.LUT P1, PT, PT, PT, UP0, 0x80, 0x0 ;  /* 0x000000000000781c */ /* 0x000fda0003f2f008 */
[----:B------:R-:W-:Y:S05]  /*65b0*/  @!P1 BRA `(.L_x_13280) ;  /* 0x0000002000a89947 */ /* 0x000fea0003800000 */
[----:B0-----:R-:W-:Y:S01]  /*65c0*/  IMAD.MOV.U32 R7, RZ, RZ, R8 ;  /* 0x000000ffff077224 */ /* 0x001fe200078e0008 */
[----:B------:R-:W-:Y:S01]  /*65d0*/  ULDC UR25, c[0x0][0x9d8] ;  /* 0x0002760000197ab9 */ /* 0x000fe20000000800 */
[----:B------:R-:W-:Y:S01]  /*65e0*/  IMAD.MOV.U32 R201, RZ, RZ, R10 ;  /* 0x000000ffffc97224 */ /* 0x000fe200078e000a */
[----:B------:R-:W-:-:S06]  /*65f0*/  ULDC UR7, c[0x0][0x988] ;  /* 0x0002620000077ab9 */ /* 0x000fcc0000000800 */
.L_x_13289:
[----:B------:R-:W-:-:S04]  /*6600*/  UIADD3 UR4, UR4, 0x1, URZ ;  /* 0x0000000104047890 */ /* 0x000fc8000fffe03f */
[----:B------:R-:W-:-:S04]  /*6610*/  UISETP.NE.AND UP0, UPT, UR4, 0x2, UPT ;  /* 0x000000020400788c */ /* 0x000fc8000bf05270 */
[----:B------:R-:W-:Y:S02]  /*6620*/  USEL UR10, URZ, 0x1, UP0 ;  /* 0x000000013f0a7887 */ /* 0x000fe40008000000 */
[----:B------:R-:W-:Y:S02]  /*6630*/  USEL UR4, UR4, URZ, UP0 ;  /* 0x0000003f04047287 */ /* 0x000fe40008000000 */
[----:B------:R-:W-:Y:S01]  /*6640*/  ULOP3.LUT UR5, UR5, UR10, URZ, 0x3c, !UPT ;  /* 0x0000000a05057292 */ /* 0x000fe2000f8e3c3f */
[----:B0--3--:R-:W-:Y:S11]  /*6650*/  @!P0 BRA `(.L_x_13281) ;  /* 0x0000000000048947 */ /* 0x009ff60003800000 */
[----:B------:R-:W-:Y:S01]  /*6660*/  BPT.TRAP 0x1 ;  /* 0x000000040000795c */ /* 0x000fe20000300000 */
.L_x_13281:
[----:B------:R-:W-:Y:S01]  /*6670*/  ULEA UR26, UR4, UR39, 0x3 ;  /* 0x00000027041a7291 */ /* 0x000fe2000f8e183f */
[----:B------:R-:W-:-:S04]  /*6680*/  MOV R5, UR5 ;  /* 0x0000000500057c02 */ /* 0x000fc80008000f00 */
[----:B------:R-:W-:-:S04]  /*6690*/  SHF.L.U32 R5, R5, 0x1f, RZ ;  /* 0x0000001f05057819 */ /* 0x000fc800000006ff */
[----:B------:R0:W1:Y:S01]  /*66a0*/  SYNCS.PHASECHK.TRANS64.TRYWAIT P1, [UR26+0x22830], R5 ;  /* 0x02283005ff0075a7 */ /* 0x000062000802015a */
[----:B------:R-:W-:Y:S05]  /*66b0*/  @!P0 BRA `(.L_x_13282) ;  /* 0x0000000000048947 */ /* 0x000fea0003800000 */
[----:B------:R-:W-:Y:S01]  /*66c0*/  BPT.TRAP 0x1 ;  /* 0x000000040000795c */ /* 0x000fe20000300000 */
.L_x_13282:
[----:B-1----:R-:W-:Y:S05]  /*66d0*/  @P1 BRA `(.L_x_13283) ;  /* 0x0000000000081947 */ /* 0x002fea0003800000 */
[----:B------:R-:W1:Y:S02]  /*66e0*/  SYNCS.PHASECHK.TRANS64.TRYWAIT P1, [UR26+0x22830], R5 ;  /* 0x02283005ff0075a7 */ /* 0x000e64000802015a */
[----:B-1----:R-:W-:Y:S05]  /*66f0*/  @!P1 BRA `(.L_x_13284) ;  /* 0x0000008c00a49947 */ /* 0x002fea0003800000 */
.L_x_13283:
[----:B------:R-:W-:Y:S01]  /*6700*/  UIMAD UR10, UR4, 0x300, UR6 ;  /* 0x00000300040a78a4 */ /* 0x000fe2000f8e0206 */
[----:B--2---:R-:W-:Y:S01]  /*6710*/  WARPGROUP.ARRIVE ;  /* 0x00000000000079c5 */ /* 0x004fe20000000000 */
        /* <DEDUP_REMOVED lines=21> */
[----:B-1----:R-:W-:Y:S01]  /*6870*/  FMUL.FTZ R6, R154, UR25 ;  /* 0x000000199a067c20 */ /* 0x002fe20008410000 */
        /* <DEDUP_REMOVED lines=55> */
[----:B------:R-:W-:-:S03]  /*6bf0*/  IMAD.U32 R198, RZ, RZ, UR26 ;  /* 0x0000001affc67e24 */ /* 0x000fc6000f8e00ff */
        /* <DEDUP_REMOVED lines=37> */
[----:B---3--:R-:W-:-:S05]  /*6e50*/  FMNMX.FTZ R10, R189, R10, !PT ;  /* 0x0000000abd0a7209 */ /* 0x008fca0007810000 */
[----:B------:R-:W3:Y:S02]  /*6e60*/  SHFL.BFLY PT, R21, R10, 0x2, 0x1f ;  /* 0x0c401f000a157f89 */ /* 0x000ee400000e0000 */
[----:B------:R-:W4:Y:S01]  /*6e70*/  MUFU.TANH R12, R12 ;  /* 0x0000000c000c7308 */ /* 0x000f220000002400 */
[----:B-1----:R-:W-:-:S07]  /*6e80*/  FMNMX.FTZ R182, R6, R7, !PT ;  /* 0x0000000706b67209 */ /* 0x002fce0007810000 */
[----:B------:R-:W1:Y:S01]  /*6e90*/  MUFU.TANH R13, R13 ;  /* 0x0000000d000d7308 */ /* 0x000e620000002400 */
[----:B--2---:R-:W-:-:S07]  /*6ea0*/  FMNMX.FTZ R183, R11, R182, !PT ;  /* 0x000000b60bb77209 */ /* 0x004fce0007810000 */
[----:B------:R-:W2:Y:S01]  /*6eb0*/  MUFU.TANH R14, R14 ;  /* 0x0000000e000e7308 */ /* 0x000ea20000002400 */
[----:B---3--:R-:W-:Y:S01]  /*6ec0*/  FMNMX.FTZ R179, R10, R21, !PT ;  /* 0x000000150ab37209 */ /* 0x008fe20007810000 */
[----:B------:R-:W-:-:S06]  /*6ed0*/  FMUL.FTZ R21, R194, UR25 ;  /* 0x00000019c2157c20 */ /* 0x000fcc0008410000 */
[----:B------:R-:W3:Y:S01]  /*6ee0*/  MUFU.TANH R15, R15 ;  /* 0x0000000f000f7308 */ /* 0x000ee20000002400 */
[----:B------:R-:W5:Y:S07]  /*6ef0*/  SHFL.BFLY PT, R10, R179, 0x1, 0x1f ;  /* 0x0c201f00b30a7f89 */ /* 0x000f6e00000e0000 */
[----:B------:R-:W0:Y:S08]  /*6f00*/  MUFU.TANH R16, R16 ;  /* 0x0000001000107308 */ /* 0x000e300000002400 */
[----:B------:R-:W0:Y:S08]  /*6f10*/  MUFU.TANH R17, R17 ;  /* 0x0000001100117308 */ /* 0x000e300000002400 */
[----:B------:R-:W0:Y:S01]  /*6f20*/  MUFU.TANH R18, R18 ;  /* 0x0000001200127308 */ /* 0x000e220000002400 */
[----:B-----5:R-:W-:-:S05]  /*6f30*/  FMNMX.FTZ R10, R179, R10, !PT ;  /* 0x0000000ab30a7209 */ /* 0x020fca0007810000 */
[C---:B------:R-:W-:Y:S02]  /*6f40*/  FMUL.FTZ R186, R10.reuse, UR7 ;  /* 0x000000070aba7c20 */ /* 0x040fe40008410000 */
[----:B------:R-:W5:Y:S01]  /*6f50*/  MUFU.TANH R19, R19 ;  /* 0x0000001300137308 */ /* 0x000f620000002400 */
[----:B------:R-:W-:Y:S01]  /*6f60*/  FADD.FTZ R179, -R10, R201 ;  /* 0x000000c90ab37221 */ /* 0x000fe20000010100 */
[--C-:B------:R-:W-:Y:S01]  /*6f70*/  FFMA.FTZ R190, R8, UR7, -R186.reuse ;  /* 0x0000000708be7c23 */ /* 0x100fe200080108ba */
[----:B----4-:R-:W-:Y:S01]  /*6f80*/  FMNMX.FTZ R8, R12, R183, !PT ;  /* 0x000000b70c087209 */ /* 0x010fe20007810000 */
[--C-:B------:R-:W-:Y:S01]  /*6f90*/  FFMA.FTZ R183, R152, UR7, -R186.reuse ;  /* 0x0000000798b77c23 */ /* 0x100fe200080108ba */
[----:B------:R-:W-:Y:S01]  /*6fa0*/  FMUL.FTZ R179, R179, UR7 ;  /* 0x00000007b3b37c20 */ /* 0x000fe20008410000 */
[--C-:B------:R-:W-:Y:S01]  /*6fb0*/  FFMA.FTZ R153, R153, UR7, -R186.reuse ;  /* 0x0000000799997c23 */ /* 0x100fe200080108ba */
[----:B-1----:R-:W-:Y:S01]  /*6fc0*/  FMNMX.FTZ R187, R13, R8, !PT ;  /* 0x000000080dbb7209 */ /* 0x002fe20007810000 */
[----:B------:R-:W1:Y:S01]  /*6fd0*/  MUFU.TANH R20, R20 ;  /* 0x0000001400147308 */ /* 0x000e620000002400 */
[--C-:B------:R-:W-:Y:S01]  /*6fe0*/  FFMA.FTZ R154, R154, UR7, -R186.reuse ;  /* 0x000000079a9a7c23 */ /* 0x100fe200080108ba */
[--C-:B------:R-:W-:Y:S01]  /*6ff0*/  FFMA.FTZ R155, R155, UR7, -R186.reuse ;  /* 0x000000079b9b7c23 */ /* 0x100fe200080108ba */
[----:B--2---:R-:W-:Y:S01]  /*7000*/  FMNMX.FTZ R8, R14, R187, !PT ;  /* 0x000000bb0e087209 */ /* 0x004fe20007810000 */
[--C-:B------:R-:W-:Y:S01]  /*7010*/  FFMA.FTZ R156, R156, UR7, -R186.reuse ;  /* 0x000000079c9c7c23 */ /* 0x100fe200080108ba */
[--C-:B------:R-:W-:Y:S01]  /*7020*/  FFMA.FTZ R157, R157, UR7, -R186.reuse ;  /* 0x000000079d9d7c23 */ /* 0x100fe200080108ba */
[--C-:B------:R-:W-:Y:S01]  /*7030*/  FFMA.FTZ R158, R158, UR7, -R186.reuse ;  /* 0x000000079e9e7c23 */ /* 0x100fe200080108ba */
[----:B---3--:R-:W-:Y:S01]  /*7040*/  FMNMX.FTZ R187, R15, R8, !PT ;  /* 0x000000080fbb7209 */ /* 0x008fe20007810000 */
[----:B------:R-:W2:Y:S01]  /*7050*/  MUFU.TANH R159, R159 ;  /* 0x0000009f009f7308 */ /* 0x000ea20000002400 */
[--C-:B------:R-:W-:Y:S01]  /*7060*/  FFMA.FTZ R160, R160, UR7, -R186.reuse ;  /* 0x00000007a0a07c23 */ /* 0x100fe200080108ba */
[--C-:B------:R-:W-:Y:S01]  /*7070*/  FFMA.FTZ R161, R161, UR7, -R186.reuse ;  /* 0x00000007a1a17c23 */ /* 0x100fe200080108ba */
[----:B0-----:R-:W-:Y:S01]  /*7080*/  FMNMX.FTZ R8, R16, R187, !PT ;  /* 0x000000bb10087209 */ /* 0x001fe20007810000 */
[--C-:B------:R-:W-:Y:S01]  /*7090*/  FFMA.FTZ R165, R165, UR7, -R186.reuse ;  /* 0x00000007a5a57c23 */ /* 0x100fe200080108ba */
[--C-:B------:R-:W-:Y:S01]  /*70a0*/  FFMA.FTZ R192, R171, UR7, -R186.reuse ;  /* 0x00000007abc07c23 */ /* 0x100fe200080108ba */
[--C-:B------:R-:W-:Y:S01]  /*70b0*/  FFMA.FTZ R171, R176, UR7, -R186.reuse ;  /* 0x00000007b0ab7c23 */ /* 0x100fe200080108ba */
[----:B------:R-:W-:Y:S01]  /*70c0*/  FMNMX.FTZ R187, R17, R8, !PT ;  /* 0x0000000811bb7209 */ /* 0x000fe20007810000 */
[----:B------:R-:W0:Y:S01]  /*70d0*/  MUFU.TANH R162, R162 ;  /* 0x000000a200a27308 */ /* 0x000e220000002400 */
[--C-:B------:R-:W-:Y:S01]  /*70e0*/  FFMA.FTZ R176, R177, UR7, -R186.reuse ;  /* 0x00000007b1b07c23 */ /* 0x100fe200080108ba */
[--C-:B------:R-:W-:Y:S01]  /*70f0*/  FFMA.FTZ R177, R184, UR7, -R186.reuse ;  /* 0x00000007b8b17c23 */ /* 0x100fe200080108ba */
[----:B------:R-:W-:Y:S01]  /*7100*/  FMNMX.FTZ R8, R18, R187, !PT ;  /* 0x000000bb12087209 */ /* 0x000fe20007810000 */
[----:B------:R-:W-:-:S03]  /*7110*/  FFMA.FTZ R184, R185, UR7, -R186 ;  /* 0x00000007b9b87c23 */ /* 0x000fc600080108ba */
[----:B-----5:R-:W-:Y:S01]  /*7120*/  FMNMX.FTZ R187, R19, R8, !PT ;  /* 0x0000000813bb7209 */ /* 0x020fe20007810000 */
[----:B------:R-:W3:Y:S03]  /*7130*/  MUFU.TANH R163, R163 ;  /* 0x000000a300a37308 */ /* 0x000ee60000002400 */
[----:B-1----:R-:W-:-:S04]  /*7140*/  FMNMX.FTZ R8, R20, R187, !PT ;  /* 0x000000bb14087209 */ /* 0x002fc80007810000 */
[----:B--2---:R-:W-:Y:S01]  /*7150*/  FMNMX.FTZ R187, R159, R8, !PT ;  /* 0x000000089fbb7209 */ /* 0x004fe20007810000 */
[----:B------:R-:W1:Y:S03]  /*7160*/  MUFU.TANH R164, R164 ;  /* 0x000000a400a47308 */ /* 0x000e660000002400 */
[----:B0-----:R-:W-:-:S05]  /*7170*/  FMNMX.FTZ R8, R162, R187, !PT ;  /* 0x000000bba2087209 */ /* 0x001fca0007810000 */
[----:B------:R-:W0:Y:S01]  /*7180*/  MUFU.TANH R166, R166 ;  /* 0x000000a600a67308 */ /* 0x000e220000002400 */
[----:B---3--:R-:W-:-:S07]  /*7190*/  FMNMX.FTZ R187, R163, R8, !PT ;  /* 0x00000008a3bb7209 */ /* 0x008fce0007810000 */
[----:B------:R-:W2:Y:S01]  /*71a0*/  MUFU.TANH R168, R168 ;  /* 0x000000a800a87308 */ /* 0x000ea20000002400 */
[----:B-1----:R-:W-:-:S07]  /*71b0*/  FMNMX.FTZ R187, R164, R187, !PT ;  /* 0x000000bba4bb7209 */ /* 0x002fce0007810000 */
[----:B------:R-:W1:Y:S01]  /*71c0*/  MUFU.TANH R170, R170 ;  /* 0x000000aa00aa7308 */ /* 0x000e620000002400 */
[----:B0-----:R-:W-:-:S07]  /*71d0*/  FMNMX.FTZ R187, R166, R187, !PT ;  /* 0x000000bba6bb7209 */ /* 0x001fce0007810000 */
[----:B------:R-:W0:Y:S01]  /*71e0*/  MUFU.TANH R174, R174 ;  /* 0x000000ae00ae7308 */ /* 0x000e220000002400 */
[----:B--2---:R-:W-:-:S07]  /*71f0*/  FMNMX.FTZ R187, R168, R187, !PT ;  /* 0x000000bba8bb7209 */ /* 0x004fce0007810000 */
        /* <DEDUP_REMOVED lines=10> */
[----:B------:R-:W-:Y:S01]  /*72a0*/  MUFU.EX2 R179, R179 ;  /* 0x000000b300b37308 */ /* 0x000fe20000000800 */
[----:B--2---:R-:W-:-:S07]  /*72b0*/  FMNMX.FTZ R187, R175, R8, !PT ;  /* 0x00000008afbb7209 */ /* 0x004fce0007810000 */
[----:B------:R0:W2:Y:S01]  /*72c0*/  MUFU.EX2 R182, R190 ;  /* 0x000000be00b67308 */ /* 0x0000a20000000800 */
[----:B-1----:R-:W-:-:S05]  /*72d0*/  FMNMX.FTZ R187, R178, R187, !PT ;  /* 0x000000bbb2bb7209 */ /* 0x002fca0007810000 */
[----:B------:R-:W1:Y:S02]  /*72e0*/  SHFL.BFLY PT, R8, R187, 0x2, 0x1f ;  /* 0x0c401f00bb087f89 */ /* 0x000e6400000e0000 */
[----:B------:R-:W3:Y:S01]  /*72f0*/  MUFU.EX2 R183, R183 ;  /* 0x000000b700b77308 */ /* 0x000ee20000000800 */
[--C-:B0-----:R-:W-:Y:S01]  /*7300*/  FFMA.FTZ R190, R167, UR7, -R186.reuse ;  /* 0x00000007a7be7c23 */ /* 0x101fe200080108ba */
[--C-:B------:R-:W-:Y:S01]  /*7310*/  FFMA.FTZ R167, R169, UR7, -R186.reuse ;  /* 0x00000007a9a77c23 */ /* 0x100fe200080108ba */
[--C-:B------:R-:W-:Y:S01]  /*7320*/  FFMA.FTZ R169, R172, UR7, -R186.reuse ;  /* 0x00000007aca97c23 */ /* 0x100fe200080108ba */
[--C-:B------:R-:W-:Y:S01]  /*7330*/  FFMA.FTZ R172, R173, UR7, -R186.reuse ;  /* 0x00000007adac7c23 */ /* 0x100fe200080108ba */
[--C-:B------:R-:W-:Y:S01]  /*7340*/  FFMA.FTZ R173, R180, UR7, -R186.reuse ;  /* 0x00000007b4ad7c23 */ /* 0x100fe200080108ba */
[--C-:B------:R-:W-:Y:S01]  /*7350*/  FFMA.FTZ R180, R181, UR7, -R186.reuse ;  /* 0x00000007b5b47c23 */ /* 0x100fe200080108ba */
[----:B------:R-:W-:Y:S01]  /*7360*/  FFMA.FTZ R181, R188, UR7, -R186 ;  /* 0x00000007bcb57c23 */ /* 0x000fe200080108ba */
[----:B------:R-:W0:Y:S01]  /*7370*/  MUFU.EX2 R153, R153 ;  /* 0x0000009900997308 */ /* 0x000e220000000800 */
[----:B--2---:R-:W-:Y:S01]  /*7380*/  FFMA.FTZ R4, R179, R4, R182 ;  /* 0x00000004b3047223 */ /* 0x004fe200000100b6 */
[----:B------:R-:W-:Y:S01]  /*7390*/  FFMA.FTZ R186, R189, UR7, -R186 ;  /* 0x00000007bdba7c23 */ /* 0x000fe200080108ba */
        /* <DEDUP_REMOVED lines=11> */
[----:B-1----:R-:W-:Y:S01]  /*7450*/  FMNMX.FTZ R152, R187, R8, !PT ;  /* 0x00000008bb987209 */ /* 0x002fe20007810000 */
[-C--:B------:R-:W-:Y:S01]  /*7460*/  FMUL.FTZ R41, R41, R179.reuse ;  /* 0x000000b329297220 */ /* 0x080fe20000410000 */
[----:B------:R-:W1:Y:S01]  /*7470*/  MUFU.EX2 R155, R155 ;  /* 0x0000009b009b7308 */ /* 0x000e620000000800 */
[-C--:B------:R-:W-:Y:S01]  /*7480*/  FMUL.FTZ R44, R44, R179.reuse ;  /* 0x000000b32c2c7220 */ /* 0x080fe20000410000 */
[-C--:B------:R-:W-:Y:S01]  /*7490*/  FMUL.FTZ R45, R45, R179.reuse ;  /* 0x000000b32d2d7220 */ /* 0x080fe20000410000 */
[----:B------:R-:W3:Y:S01]  /*74a0*/  SHFL.BFLY PT, R187, R152, 0x1, 0x1f ;  /* 0x0c201f0098bb7f89 */ /* 0x000ee200000e0000 */
        /* <DEDUP_REMOVED lines=24> */
[----:B------:R-:W-:-:S02]  /*7630*/  @!P2 VIADD R152, R198, 0x22840 ;  /* 0x00022840c698a836 */ /* 0x000fc40000000000 */
[-C--:B------:R-:W-:Y:S01]  /*7640*/  FMUL.FTZ R88, R88, R179.reuse ;  /* 0x000000b358587220 */ /* 0x080fe20000410000 */
[-C--:B------:R-:W-:Y:S01]  /*7650*/  FMUL.FTZ R89, R89, R179.reuse ;  /* 0x000000b359597220 */ /* 0x080fe20000410000 */
[----:B------:R-:W-:Y:S01]  /*7660*/  FMUL.FTZ R92, R92, R179 ;  /* 0x000000b35c5c7220 */ /* 0x000fe20000410000 */
[C---:B------:R-:W-:Y:S01]  /*7670*/  FADD.FTZ R7, -R8.reuse, R7 ;  /* 0x0000000708077221 */ /* 0x040fe20000010100 */
[----:B------:R-:W-:Y:S01]  /*7680*/  FMUL.FTZ R193, R8, UR7 ;  /* 0x0000000708c17c20 */ /* 0x000fe20008410000 */
[----:B------:R-:W3:Y:S01]  /*7690*/  MUFU.EX2 R160, R160 ;  /* 0x000000a000a07308 */ /* 0x000ee20000000800 */
[----:B------:R-:W-:Y:S01]  /*76a0*/  @!P2 PRMT R152, RZ, 0x654, R152 ;  /* 0x00000654ff98a816 */ /* 0x000fe20000000098 */
[----:B------:R-:W-:Y:S01]  /*76b0*/  FMUL.FTZ R188, R7, UR7 ;  /* 0x0000000707bc7c20 */ /* 0x000fe20008410000 */
        /* <DEDUP_REMOVED lines=12> */
[----:B0-----:R-:W-:Y:S01]  /*7780*/  FADD.FTZ R159, R153, R4 ;  /* 0x00000004999f7221 */ /* 0x001fe20000010000 */
[----:B------:R-:W0:Y:S01]  /*7790*/  MUFU.EX2 R161, R161 ;  /* 0x000000a100a17308 */ /* 0x000e220000000800 */
[--C-:B------:R-:W-:Y:S01]  /*77a0*/  FFMA.FTZ R200, R170, UR7, -R193.reuse ;  /* 0x00000007aac87c23 */ /* 0x100fe200080108c1 */
[----:B------:R-:W-:Y:S01]  /*77b0*/  FFMA.FTZ R185, R162, UR7, -R193 ;  /* 0x00000007a2b97c23 */ /* 0x000fe200080108c1 */
[----:B--2---:R-:W-:Y:S01]  /*77c0*/  FADD.FTZ R4, R154, R159 ;  /* 0x0000009f9a047221 */ /* 0x004fe20000010000 */
[--C-:B------:R-:W-:Y:S01]  /*77d0*/  FFMA.FTZ R194, R163, UR7, -R193.reuse ;  /* 0x00000007a3c27c23 */ /* 0x100fe200080108c1 */
[--C-:B------:R-:W-:Y:S01]  /*77e0*/  FFMA.FTZ R187, R164, UR7, -R193.reuse ;  /* 0x00000007a4bb7c23 */ /* 0x100fe200080108c1 */
[--C-:B------:R-:W-:Y:S01]  /*77f0*/  FFMA.FTZ R196, R166, UR7, -R193.reuse ;  /* 0x00000007a6c47c23 */ /* 0x100fe200080108c1 */
[----:B-1----:R-:W-:Y:S01]  /*7800*/  FADD.FTZ R159, R155, R4 ;  /* 0x000000049b9f7221 */ /* 0x002fe20000010000 */
[----:B------:R-:W1:Y:S01]  /*7810*/  MUFU.EX2 R165, R165 ;  /* 0x000000a500a57308 */ /* 0x000e620000000800 */
[--C-:B------:R-:W-:Y:S01]  /*7820*/  FFMA.FTZ R189, R168, UR7, -R193.reuse ;  /* 0x00000007a8bd7c23 */ /* 0x100fe200080108c1 */
[----:B------:R-:W-:Y:S01]  /*7830*/  FFMA.FTZ R191, R174, UR7, -R193 ;  /* 0x00000007aebf7c23 */ /* 0x000fe200080108c1 */
[----:B----4-:R-:W-:Y:S01]  /*7840*/  FADD.FTZ R4, R156, R159 ;  /* 0x0000009f9c047221 */ /* 0x010fe20000010000 */
[--C-:B------:R-:W-:Y:S01]  /*7850*/  FFMA.FTZ R22, R22, UR7, -R193.reuse ;  /* 0x0000000716167c23 */ /* 0x100fe200080108c1 */
[--C-:B------:R-:W-:Y:S01]  /*7860*/  FFMA.FTZ R21, R21, UR7, -R193.reuse ;  /* 0x0000000715157c23 */ /* 0x100fe200080108c1 */
[--C-:B------:R-:W-:Y:S01]  /*7870*/  FFMA.FTZ R23, R23, UR7, -R193.reuse ;  /* 0x0000000717177c23 */ /* 0x100fe200080108c1 */
[----:B-----5:R-:W-:Y:S01]  /*7880*/  FADD.FTZ R159, R157, R4 ;  /* 0x000000049d9f7221 */ /* 0x020fe20000010000 */
[----:B------:R-:W2:Y:S01]  /*7890*/  MUFU.EX2 R190, R190 ;  /* 0x000000be00be7308 */ /* 0x000ea20000000800 */
[--C-:B------:R-:W-:Y:S01]  /*78a0*/  FFMA.FTZ R175, R175, UR7, -R193.reuse ;  /* 0x00000007afaf7c23 */ /* 0x100fe200080108c1 */
[----:B------:R-:W-:Y:S01]  /*78b0*/  FFMA.FTZ R193, R178, UR7, -R193 ;  /* 0x00000007b2c17c23 */ /* 0x000fe200080108c1 */
[----:B------:R-:W-:Y:S01]  /*78c0*/  FADD.FTZ R159, R158, R159 ;  /* 0x0000009f9e9f7221 */ /* 0x000fe20000010000 */
[----:B------:R-:W-:Y:S01]  /*78d0*/  F2FP.F16.F32.PACK_AB R154, R154, R153 ;  /* 0x000000999a9a723e */ /* 0x000fe200000000ff */
[----:B------:R4:W-:Y:S06]  /*78e0*/  BAR.ARV R9, 0x100 ;  /* 0x000400090000751d */ /* 0x0009ec0000002000 */
[----:B------:R-:W5:Y:S01]  /*78f0*/  MUFU.EX2 R167, R167 ;  /* 0x000000a700a77308 */ /* 0x000f620000000800 */
[----:B---3--:R-:W-:Y:S01]  /*7900*/  FADD.FTZ R4, R160, R159 ;  /* 0x0000009fa0047221 */ /* 0x008fe20000010000 */
[----:B------:R3:W-:Y:S01]  /*7910*/  @!P2 SYNCS.ARRIVE.TRANS64.RED.A1T0 RZ, [R152+URZ], RZ ;  /* 0x000000ff98ffa9a7 */ /* 0x0007e2000810043f */
[----:B------:R-:W-:Y:S01]  /*7920*/  F2FP.F16.F32.PACK_AB R156, R156, R155 ;  /* 0x0000009b9c9c723e */ /* 0x000fe200000000ff */
[----:B------:R-:W-:Y:S01]  /*7930*/  FMUL.FTZ R93, R93, R179 ;  /* 0x000000b35d5d7220 */ /* 0x000fe20000410000 */
[----:B0-----:R-:W-:Y:S01]  /*7940*/  FADD.FTZ R4, R161, R4 ;  /* 0x00000004a1047221 */ /* 0x001fe20000010000 */
[----:B------:R-:W-:Y:S01]  /*7950*/  F2FP.F16.F32.PACK_AB R158, R158, R157 ;  /* 0x0000009d9e9e723e */ /* 0x000fe200000000ff */
[-C--:B------:R-:W-:Y:S01]  /*7960*/  FMUL.FTZ R96, R96, R179.reuse ;  /* 0x000000b360607220 */ /* 0x080fe20000410000 */
[----:B------:R-:W0:Y:S01]  /*7970*/  MUFU.EX2 R192, R192 ;  /* 0x000000c000c07308 */ /* 0x000e220000000800 */
[----:B-1----:R-:W-:Y:S01]  /*7980*/  FADD.FTZ R159, R165, R4 ;  /* 0x00000004a59f7221 */ /* 0x002fe20000010000 */
[----:B------:R-:W-:Y:S01]  /*7990*/  F2FP.F16.F32.PACK_AB R160, R161, R160 ;  /* 0x000000a0a1a0723e */ /* 0x000fe200000000ff */
[----:B------:R-:W-:Y:S01]  /*79a0*/  FMUL.FTZ R97, R97, R179 ;  /* 0x000000b361617220 */ /* 0x000fe20000410000 */
[C---:B--2---:R-:W-:Y:S01]  /*79b0*/  F2FP.F16.F32.PACK_AB R162, R190.reuse, R165 ;  /* 0x000000a5bea2723e */ /* 0x044fe200000000ff */
[----:B------:R-:W-:Y:S01]  /*79c0*/  FADD.FTZ R4, R190, R159 ;  /* 0x0000009fbe047221 */ /* 0x000fe20000010000 */
        /* <DEDUP_REMOVED lines=37> */
[----:B------:R-:W-:Y:S01]  /*7c20*/  FMUL.FTZ R149, R149, R179 ;  /* 0x000000b395957220 */ /* 0x000fe20000410000 */
[----:B---3--:R-:W-:-:S04]  /*7c30*/  F2FP.F16.F32.PACK_AB R152, R183, R182 ;  /* 0x000000b6b798723e */ /* 0x008fc800000000ff */
[----:B------:R-:W0:Y:S01]  /*7c40*/  MUFU.EX2 R188, R188 ;  /* 0x000000bc00bc7308 */ /* 0x000e220000000800 */
[C---:B-1----:R-:W-:Y:S01]  /*7c50*/  FADD.FTZ R4, R176.reuse, R159 ;  /* 0x0000009fb0047221 */ /* 0x042fe20000010000 */
[----:B------:R-:W-:-:S06]  /*7c60*/  F2FP.F16.F32.PACK_AB R168, R176, R171 ;  /* 0x000000abb0a8723e */ /* 0x000fcc00000000ff */
[----:B------:R-:W1:Y:S01]  /*7c70*/  MUFU.EX2 R7, R7 ;  /* 0x0000000700077308 */ /* 0x000e620000000800 */
[----:B--2---:R-:W-:-:S07]  /*7c80*/  FADD.FTZ R159, R173, R4 ;  /* 0x00000004ad9f7221 */ /* 0x004fce0000010000 */
[----:B------:R-:W2:Y:S01]  /*7c90*/  MUFU.EX2 R180, R180 ;  /* 0x000000b400b47308 */ /* 0x000ea20000000800 */
        /* <DEDUP_REMOVED lines=8> */
[----:B-1----:R-:W-:Y:S01]  /*7d20*/  FFMA.FTZ R3, R188, R3, R7 ;  /* 0x00000003bc037223 */ /* 0x002fe20000010007 */
        /* <DEDUP_REMOVED lines=75> */
[----:B------:R-:W-:Y:S01]  /*81e0*/  FMUL.FTZ R151, R151, R188 ;  /* 0x000000bc97977220 */ /* 0x000fe20000410000 */
[----:B------:R-:W-:-:S02]  /*81f0*/  F2FP.F16.F32.PACK_AB R155, R12, R11 ;  /* 0x0000000b0c9b723e */ /* 0x000fc400000000ff */
        /* <DEDUP_REMOVED lines=40> */
[----:B--2---:R-:W-:Y:S01]  /*8480*/  FADD.FTZ R4, R186, R153 ;  /* 0x00000099ba047221 */ /* 0x004fe20000010000 */
[----:B------:R-:W-:Y:S02]  /*8490*/  F2FP.F16.F32.PACK_AB R153, R6, R7 ;  /* 0x000000070699723e */ /* 0x000fe400000000ff */
[----:B------:R-:W-:-:S04]  /*84a0*/  F2FP.F16.F32.PACK_AB R174, R186, R181 ;  /* 0x000000b5baae723e */ /* 0x000fc800000000ff */
[----:B------:R-:W2:Y:S01]  /*84b0*/  MUFU.EX2 R176, R193 ;  /* 0x000000c100b07308 */ /* 0x000ea20000000800 */
[C---:B0-----:R-:W-:Y:S01]  /*84c0*/  FADD.FTZ R6, R178.reuse, R3 ;  /* 0x00000003b2067221 */ /* 0x041fe20000010000 */
[----:B------:R-:W-:-:S03]  /*84d0*/  F2FP.F16.F32.PACK_AB R173, R178, R21 ;  /* 0x00000015b2ad723e */ /* 0x000fc600000000ff */
[----:B-1----:R-:W-:-:S04]  /*84e0*/  FADD.FTZ R3, R175, R6 ;  /* 0x00000006af037221 */ /* 0x002fc80000010000 */
[C---:B--2---:R-:W-:Y:S01]  /*84f0*/  FADD.FTZ R3, R176.reuse, R3 ;  /* 0x00000003b0037221 */ /* 0x044fe20000010000 */
[----:B------:R-:W-:Y:S01]  /*8500*/  F2FP.F16.F32.PACK_AB R175, R176, R175 ;  /* 0x000000afb0af723e */ /* 0x000fe200000000ff */
[----:B----4-:R-:W-:Y:S06]  /*8510*/  @!P0 BRA `(.L_x_13285) ;  /* 0x0000000000048947 */ /* 0x010fec0003800000 */
[----:B------:R-:W-:Y:S01]  /*8520*/  BPT.TRAP 0x1 ;  /* 0x000000040000795c */ /* 0x000fe20000300000 */
.L_x_13285:
[----:B------:R0:W1:Y:S01]  /*8530*/  SYNCS.PHASECHK.TRANS64.TRYWAIT P1, [UR26+0x22850], R5 ;  /* 0x02285005ff0075a7 */ /* 0x000062000802015a */
[----:B------:R-:W-:Y:S05]  /*8540*/  @!P0 BRA `(.L_x_13286) ;  /* 0x0000000000048947 */ /* 0x000fea0003800000 */
[----:B------:R-:W-:Y:S01]  /*8550*/  BPT.TRAP 0x1 ;  /* 0x000000040000795c */ /* 0x000fe20000300000 */
.L_x_13286:
[----:B-1----:R-:W-:Y:S05]  /*8560*/  @P1 BRA `(.L_x_13287) ;  /* 0x0000000000081947 */ /* 0x002fea0003800000 */
[----:B------:R-:W1:Y:S02]  /*8570*/  SYNCS.PHASECHK.TRANS64.TRYWAIT P1, [UR26+0x22850], R5 ;  /* 0x02285005ff0075a7 */ /* 0x000e64000802015a */
[----:B-1----:R-:W-:Y:S05]  /*8580*/  @!P1 BRA `(.L_x_13288) ;  /* 0x0000007000189947 */ /* 0x002fea0003800000 */
.L_x_13287:
[----:B------:R3:W-:Y:S01]  /*8590*/  BAR.SYNC.DEFER_BLOCKING R0, 0x100 ;  /* 0x000400000000751d */ /* 0x0007e20000010000 */
[----:B------:R-:W-:Y:S01]  /*85a0*/  UIMAD UR10, UR4, 0xc00, UR24 ;  /* 0x00000c00040a78a4 */ /* 0x000fe2000f8e0218 */
[----:B-1----:R-:W-:Y:S01]  /*85b0*/  @!P2 VIADD R198, R198, 0x22860 ;  /* 0x00022860c6c6a836 */ /* 0x002fe20000000000 */
[----:B------:R-:W-:Y:S01]  /*85c0*/  UISETP.GT.AND UP0, UPT, UR41, UR38, UPT ;  /* 0x000000262900728c */ /* 0x000fe2000bf04270 */
[----:B------:R-:W-:Y:S01]  /*85d0*/  MOV R7, R8 ;  /* 0x0000000800077202 */ /* 0x000fe20000000f00 */
[----:B------:R-:W-:Y:S01]  /*85e0*/  UIADD3 UR14, UR10, 0x80, URZ ;  /* 0x000000800a0e7890 */ /* 0x000fe2000fffe03f */
[----:B------:R-:W-:Y:S01]  /*85f0*/  IMAD.MOV.U32 R201, RZ, RZ, R10 ;  /* 0x000000ffffc97224 */ /* 0x000fe200078e000a */
[----:B------:R-:W-:Y:S01]  /*8600*/  UMOV UR11, 0x40000040 ;  /* 0x40000040000b7882 */ /* 0x000fe20000000000 */
[----:B------:R-:W-:Y:S01]  /*8610*/  UMOV UR15, 0x40000040 ;  /* 0x40000040000f7882 */ /* 0x000fe20000000000 */
[----:B------:R-:W-:Y:S01]  /*8620*/  PLOP3.LUT P1, PT, PT, PT, UP0, 0x80, 0x0 ;  /* 0x000000000000781c */ /* 0x000fe20003f2f008 */
[----:B------:R-:W-:Y:S01]  /*8630*/  UIADD3 UR41, UR41, -0x1, URZ ;  /* 0xffffffff29297890 */ /* 0x000fe2000fffe03f */
        /* <DEDUP_REMOVED lines=34> */
.L_x_13280:
[----:B0-----:R-:W0:Y:S01]  /*8860*/  SHFL.BFLY PT, R5, R4, 0x2, 0x1f ;  /* 0x0c401f0004057f89 */ /* 0x001e2200000e0000 */
[----:B------:R-:W-:-:S05]  /*8870*/  IADD3 R2, -R2, 0xb, RZ ;  /* 0x0000000b02027810 */ /* 0x000fca0007ffe1ff */
[----:B------:R1:W-:Y:S08]  /*8880*/  BAR.ARV R2, 0x100 ;  /* 0x000400020000751d */ /* 0x0003f00000002000 */
[----:B------:R-:W-:Y:S06]  /*8890*/  BAR.ARV 0x8, 0x180 ;  /* 0x0206000000007b1d */ /* 0x000fec0000002000 */
[----:B------:R-:W-:Y:S01]  /*88a0*/  PLOP3.LUT P0, PT, PT, PT, PT, 0x8, 0x0 ;  /* 0x000000000000781c */ /* 0x000fe20003f0e170 */
[----:B------:R-:W4:Y:S01]  /*88b0*/  SHFL.BFLY PT, R6, R3, 0x2, 0x1f ;  /* 0x0c401f0003067f89 */ /* 0x000f2200000e0000 */
[----:B0-----:R-:W-:Y:S01]  /*88c0*/  FADD.FTZ R5, R5, R4 ;  /* 0x0000000405057221 */ /* 0x001fe20000010000 */
[----:B------:R-:W-:-:S04]  /*88d0*/  IMAD.MOV.U32 R4, RZ, RZ, -0x800000 ;  /* 0xff800000ff047424 */ /* 0x000fc800078e00ff */
[----:B--23--:R-:W0:Y:S01]  /*88e0*/  SHFL.BFLY PT, R0, R5, 0x1, 0x1f ;  /* 0x0c201f0005007f89 */ /* 0x00ce2200000e0000 */
[----:B----4-:R-:W-:Y:S01]  /*88f0*/  FADD.FTZ R6, R6, R3 ;  /* 0x0000000306067221 */ /* 0x010fe20000010000 */
[----:B------:R-:W-:-:S04]  /*8900*/  IMAD.MOV.U32 R3, RZ, RZ, -0x800000 ;  /* 0xff800000ff037424 */ /* 0x000fc800078e00ff */
[----:B------:R-:W2:Y:S01]  /*8910*/  SHFL.BFLY PT, R7, R6, 0x1, 0x1f ;  /* 0x0c201f0006077f89 */ /* 0x000ea200000e0000 */
[----:B0-----:R-:W-:Y:S01]  /*8920*/  FADD.FTZ R11, R5, R0 ;  /* 0x00000000050b7221 */ /* 0x001fe20000010000 */
[----:B------:R-:W-:Y:S01]  /*8930*/  IMAD.MOV.U32 R0, RZ, RZ, RZ ;  /* 0x000000ffff007224 */ /* 0x000fe200078e00ff */
[----:B------:R-:W-:-:S03]  /*8940*/  MOV R5, UR7 ;  /* 0x0000000700057c02 */ /* 0x000fc60008000f00 */
[----:B------:R-:W-:-:S13]  /*8950*/  FSETP.NE.FTZ.AND P1, PT, R11, RZ, PT ;  /* 0x000000ff0b00720b */ /* 0x000fda0003f35000 */
[----:B------:R-:W1:Y:S01]  /*8960*/  @P1 MUFU.LG2 R9, R11 ;  /* 0x0000000b00091308 */ /* 0x000e620000000c00 */
[----:B------:R-:W-:Y:S01]  /*8970*/  @P1 FMUL.FTZ R5, R5, 0.69314718246459960938 ;  /* 0x3f31721805051820 */ /* 0x000fe20000410000 */
[----:B--2---:R-:W-:Y:S01]  /*8980*/  FADD.FTZ R12, R6, R7 ;  /* 0x00000007060c7221 */ /* 0x004fe20000010000 */
[----:B------:R-:W-:-:S04]  /*8990*/  IMAD.MOV.U32 R7, RZ, RZ, RZ ;  /* 0x000000ffff077224 */ /* 0x000fc800078e00ff */
[----:B------:R-:W-:Y:S02]  /*89a0*/  FSETP.NE.FTZ.AND P2, PT, R12, RZ, PT ;  /* 0x000000ff0c00720b */ /* 0x000fe40003f55000 */
[----:B------:R-:W0:Y:S01]  /*89b0*/  @P1 MUFU.RCP R7, R11 ;  /* 0x0000000b00071308 */ /* 0x000e220000001000 */
[----:B-1----:R-:W-:-:S04]  /*89c0*/  @P1 FMUL.FTZ R2, R9, 0.69314718246459960938 ;  /* 0x3f31721809021820 */ /* 0x002fc80000410000 */
[----:B------:R-:W-:-:S06]  /*89d0*/  @P1 FFMA.FTZ R4, R5, R10, R2 ;  /* 0x0000000a05041223 */ /* 0x000fcc0000010002 */
[----:B------:R-:W1:Y:S01]  /*89e0*/  @P2 MUFU.LG2 R6, R12 ;  /* 0x0000000c00062308 */ /* 0x000e620000000c00 */
[-C--:B0-----:R-:W-:Y:S01]  /*89f0*/  FMUL.FTZ R24, R24, R7.reuse ;  /* 0x0000000718187220 */ /* 0x081fe20000410000 */
[----:B------:R-:W-:-:S06]  /*8a00*/  FMUL.FTZ R25, R25, R7 ;  /* 0x0000000719197220 */ /* 0x000fcc0000410000 */
        /* <DEDUP_REMOVED lines=9> */
[----:B0-----:R-:W-:Y:S02]  /*8aa0*/  IMAD.U32 R12, RZ, RZ, UR7 ;  /* 0x00000007ff0c7e24 */ /* 0x001fe4000f8e00ff */
        /* <DEDUP_REMOVED lines=121> */
.L_x_13259:
        /* <DEDUP_REMOVED lines=18> */
[----:B0-----:R-:W-:Y:S01]  /*9360*/  IADD3 R5, R0, -0x80, RZ ;  /* 0xffffff8000057810 */ /* 0x001fe20007ffe0ff */
[----:B---3--:R-:W-:-:S06]  /*9370*/  USHF.R.S32.HI UR10, URZ, 0x1f, UR12 ;  /* 0x0000001f3f0a7899 */ /* 0x008fcc000801140c */
[----:B------:R-:W1:Y:S01]  /*9380*/  LDC R23, c[0x0][0xc50] ;  /* 0x00031400ff177b82 */ /* 0x000e620000000800 */
[----:B------:R-:W-:-:S04]  /*9390*/  SHF.R.S32.HI R2, RZ, 0x1f, R5 ;  /* 0x0000001fff027819 */ /* 0x000fc80000011405 */
[CC--:B------:R-:W-:Y:S02]  /*93a0*/  LEA.HI R6, R2.reuse, R5.reuse, RZ, 0x7 ;  /* 0x0000000502067211 */ /* 0x0c0fe400078f38ff */
[----:B------:R-:W-:Y:S01]  /*93b0*/  LEA.HI R13, R2, R5, RZ, 0x2 ;  /* 0x00000005020d7211 */ /* 0x000fe200078f10ff */
[----:B------:R-:W0:Y:S01]  /*93c0*/  @P0 LDC R14, c[0x0][0xbec] ;  /* 0x0002fb00ff0e0b82 */ /* 0x000e220000000800 */
        /* <DEDUP_REMOVED lines=17> */
[----:B------:R-:W-:Y:S02]  /*94e0*/  LEA.HI R12, R12, R11, RZ, 0x3 ;  /* 0x0000000b0c0c7211 */ /* 0x000fe400078f18ff */
[----:B------:R-:W-:Y:S01]  /*94f0*/  MOV R7, UR5 ;  /* 0x0000000500077c02 */ /* 0x000fe20008000f00 */
[----:B------:R-:W-:Y:S01]  /*9500*/  IMAD.U32 R7, RZ, RZ, UR6 ;  /* 0x00000006ff077e24 */ /* 0x000fe2000f8e00ff */
[----:B------:R-:W-:Y:S01]  /*9510*/  LOP3.LUT R12, R12, 0xfffffff8, RZ, 0xc0, !PT ;  /* 0xfffffff80c0c7812 */ /* 0x000fe200078ec0ff */
[----:B------:R-:W-:Y:S02]  /*9520*/  UIMAD UR6, UR37, UR9, UR7 ;  /* 0x00000009250672a4 */ /* 0x000fe4000f8e0207 */
[----:B------:R-:W5:Y:S01]  /*9530*/  @P0 LDC R153, c[0x0][0xbf0] ;  /* 0x0002fc00ff990b82 */ /* 0x000f620000000800 */
[----:B------:R-:W-:-:S02]  /*9540*/  IADD3 R5, R11, -R12, RZ ;  /* 0x8000000c0b057210 */ /* 0x000fc40007ffe0ff */
[----:B------:R-:W-:Y:S02]  /*9550*/  LOP3.LUT R12, R6, 0x1ffffffe, RZ, 0xc0, !PT ;  /* 0x1ffffffe060c7812 */ /* 0x000fe400078ec0ff */
[----:B------:R-:W-:-:S03]  /*9560*/  SHF.R.S32.HI R6, RZ, 0x5, R9 ;  /* 0x00000005ff067819 */ /* 0x000fc60000011409 */
[----:B------:R-:W-:Y:S02]  /*9570*/  IMAD.IADD R16, R13, 0x1, -R12 ;  /* 0x000000010d107824 */ /* 0x000fe400078e0a0c */
[----:B------:R-:W-:Y:S02]  /*9580*/  IMAD R5, R6, 0x10, R5 ;  /* 0x0000001006057824 */ /* 0x000fe400078e0205 */
[----:B------:R-:W-:Y:S01]  /*9590*/  IMAD.U32 R6, RZ, RZ, UR4 ;  /* 0x00000004ff067e24 */ /* 0x000fe2000f8e00ff */
[----:B------:R-:W-:Y:S01]  /*95a0*/  UIMAD.WIDE.U32 UR4, UR37, UR8, URZ ;  /* 0x00000008250472a5 */ /* 0x000fe2000f8e003f */
[----:B------:R-:W-:Y:S02]  /*95b0*/  IMAD R9, R2, 0x40, R5 ;  /* 0x0000004002097824 */ /* 0x000fe400078e0205 */
[----:B----4-:R-:W-:Y:S01]  /*95c0*/  IMAD R12, R18, UR10, RZ ;  /* 0x0000000a120c7c24 */ /* 0x010fe2000f8e02ff */
[----:B------:R-:W-:Y:S01]  /*95d0*/  UIADD3 UR6, UR5, UR6, URZ ;  /* 0x0000000605067290 */ /* 0x000fe2000fffe03f */
[----:B------:R-:W-:Y:S01]  /*95e0*/  IMAD R2, R16, 0x8, R9 ;  /* 0x0000000810027824 */ /* 0x000fe200078e0209 */
[----:B------:R-:W-:Y:S01]  /*95f0*/  IADD3 R16, RZ, -UR37, RZ ;  /* 0x80000025ff107c10 */ /* 0x000fe2000fffe0ff */
[----:B------:R-:W-:Y:S01]  /*9600*/  IMAD R15, R19, UR12, R12 ;  /* 0x0000000c130f7c24 */ /* 0x000fe2000f8e020c */
[----:B------:R-:W-:Y:S01]  /*9610*/  ULDC.64 UR8, c[0x0][0xb28] ;  /* 0x0002ca0000087ab9 */ /* 0x000fe20000000a00 */
[----:B------:R-:W-:Y:S01]  /*9620*/  IMAD.WIDE.U32 R6, R18, UR12, R6 ;  /* 0x0000000c12067c25 */ /* 0x000fe2000f8e0006 */
[----:B--2---:R-:W-:-:S03]  /*9630*/  LEA R5, R22, R2, 0x7 ;  /* 0x0000000216057211 */ /* 0x004fc600078e38ff */
[----:B-1----:R-:W-:Y:S02]  /*9640*/  IMAD R23, R23, R16, UR11 ;  /* 0x0000000b17177e24 */ /* 0x002fe4000f8e0210 */
[----:B0-----:R-:W-:-:S03]  /*9650*/  @P0 IMAD.HI.U32 R2, R5, R14, RZ ;  /* 0x0000000e05020227 */ /* 0x001fc600078e00ff */
[----:B------:R-:W-:Y:S01]  /*9660*/  SHF.R.S32.HI R16, RZ, 0x1f, R23 ;  /* 0x0000001fff107819 */ /* 0x000fe20000011417 */
[----:B------:R-:W-:Y:S02]  /*9670*/  IMAD.U32 R13, RZ, RZ, UR5 ;  /* 0x00000005ff0d7e24 */ /* 0x000fe4000f8e00ff */
[----:B------:R-:W-:Y:S01]  /*9680*/  IMAD.U32 R12, RZ, RZ, UR4 ;  /* 0x00000004ff0c7e24 */ /* 0x000fe2000f8e00ff */
[----:B------:R-:W-:Y:S01]  /*9690*/  ULDC.64 UR4, c[0x0][0xbe0] ;  /* 0x0002f80000047ab9 */ /* 0x000fe20000000a00 */
[----:B------:R-:W-:Y:S01]  /*96a0*/  IMAD.U32 R13, RZ, RZ, UR6 ;  /* 0x00000006ff0d7e24 */ /* 0x000fe2000f8e00ff */
[----:B------:R-:W-:Y:S01]  /*96b0*/  ULDC.64 UR6, c[0x0][0xb48] ;  /* 0x0002d20000067ab9 */ /* 0x000fe20000000a00 */
[----:B---3--:R-:W-:Y:S02]  /*96c0*/  IMAD R14, R20, UR10, RZ ;  /* 0x0000000a140e7c24 */ /* 0x008fe4000f8e02ff */
[----:B------:R-:W-:Y:S02]  /*96d0*/  IMAD.IADD R7, R7, 0x1, R15 ;  /* 0x0000000107077824 */ /* 0x000fe400078e020f */
[----:B-----5:R-:W-:-:S04]  /*96e0*/  @P0 IMAD.HI.U32 R152, R5, R152, RZ ;  /* 0x0000009805980227 */ /* 0x020fc800078e00ff */
[----:B------:R-:W-:Y:S01]  /*96f0*/  IMAD.MOV.U32 R11, RZ, RZ, R5 ;  /* 0x000000ffff0b7224 */ /* 0x000fe200078e0005 */
[----:B------:R-:W-:Y:S01]  /*9700*/  @P0 SHF.R.U32.HI R11, RZ, R17, R2 ;  /* 0x00000011ff0b0219 */ /* 0x000fe20000011602 */
[----:B------:R-:W-:Y:S02]  /*9710*/  IMAD R17, R21, UR12, R14 ;  /* 0x0000000c15117c24 */ /* 0x000fe4000f8e020e */
[----:B------:R-:W-:-:S04]  /*9720*/  IMAD.WIDE.U32 R12, R20, UR12, R12 ;  /* 0x0000000c140c7c25 */ /* 0x000fc8000f8e000c */
[----:B------:R-:W-:Y:S01]  /*9730*/  IMAD.MOV.U32 R15, RZ, RZ, R5 ;  /* 0x000000ffff0f7224 */ /* 0x000fe200078e0005 */
[----:B------:R-:W-:Y:S01]  /*9740*/  @P0 SHF.R.U32.HI R15, RZ, R153, R152 ;  /* 0x00000099ff0f0219 */ /* 0x000fe20000011698 */
[----:B------:R-:W-:Y:S01]  /*9750*/  IMAD R2, R16, UR4, RZ ;  /* 0x0000000410027c24 */ /* 0x000fe2000f8e02ff */
[----:B------:R-:W-:Y:S01]  /*9760*/  IADD3 R13, R13, R17, RZ ;  /* 0x000000110d0d7210 */ /* 0x000fe20007ffe0ff */
[----:B------:R-:W-:Y:S01]  /*9770*/  IMAD.WIDE.U32 R6, R23, UR4, R6 ;  /* 0x0000000417067c25 */ /* 0x000fe2000f8e0006 */
[----:B------:R-:W-:-:S03]  /*9780*/  SHF.R.S32.HI R17, RZ, 0x1f, R11 ;  /* 0x0000001fff117819 */ /* 0x000fc6000001140b */
        /* <DEDUP_REMOVED lines=8> */
[----:B------:R-:W-:Y:S01]  /*9810*/  IMAD.WIDE.U32 R12, R23, UR6, R12 ;  /* 0x00000006170c7c25 */ /* 0x000fe2000f8e000c */
[----:B------:R-:W-:-:S03]  /*9820*/  ULDC.64 UR6, c[0x0][0xbc8] ;  /* 0x0002f20000067ab9 */ /* 0x000fc60000000a00 */
        /* <DEDUP_REMOVED lines=33> */
[----:B------:R-:W-:Y:S01]  /*9a40*/  UIADD3 UR4, UR4, 0x22820, URZ ;  /* 0x0002282004047890 */ /* 0x000fe2000fffe03f */
[C---:B------:R-:W-:Y:S01]  /*9a50*/  IADD3 R9, R11.reuse, 0x8, RZ ;  /* 0x000000080b097810 */ /* 0x040fe20007ffe0ff */
[----:B------:R-:W0:Y:S01]  /*9a60*/  SHFL.IDX PT, R13, R17, RZ, 0x1c1f ;  /* 0x001c1fff110d7589 */ /* 0x000e2200000e0000 */
[-C--:B------:R-:W-:Y:S01]  /*9a70*/  ISETP.GE.OR P1, PT, R11, R8.reuse, P0 ;  /* 0x000000080b00720c */ /* 0x080fe20000726670 */
[----:B------:R-:W-:Y:S01]  /*9a80*/  UPRMT UR4, URZ, 0x654, UR4 ;  /* 0x000006543f047896 */ /* 0x000fe20008000004 */
[-C--:B------:R-:W-:Y:S01]  /*9a90*/  ISETP.GE.OR P0, PT, R9, R8.reuse, P0 ;  /* 0x000000080900720c */ /* 0x080fe20000706670 */
[----:B------:R1:W2:Y:S01]  /*9aa0*/  SHFL.IDX PT, R15, R17, 0x1, 0x1c1f ;  /* 0x003c1f00110f7f89 */ /* 0x0002a200000e0000 */
[----:B------:R-:W-:-:S03]  /*9ab0*/  ISETP.GE.AND P2, PT, R11, R8, PT ;  /* 0x000000080b00720c */ /* 0x000fc60003f46270 */
[----:B------:R3:W4:Y:S03]  /*9ac0*/  SHFL.IDX PT, R6, R2, RZ, 0x1c1f ;  /* 0x001c1fff02067589 */ /* 0x00072600000e0000 */
[----:B------:R-:W-:Y:S01]  /*9ad0*/  SYNCS.ARRIVE.TRANS64.RED.A1T0 RZ, [UR4], RZ ;  /* 0x000000ffffff79a7 */ /* 0x000fe20008100404 */
[----:B-1----:R-:W-:Y:S01]  /*9ae0*/  LOP3.LUT R17, R10, 0x7ffffffc, RZ, 0xc0, !PT ;  /* 0x7ffffffc0a117812 */ /* 0x002fe200078ec0ff */
[----:B------:R3:W1:Y:S04]  /*9af0*/  SHFL.IDX PT, R7, R5, RZ, 0x1c1f ;  /* 0x001c1fff05077589 */ /* 0x00066800000e0000 */
[----:B------:R-:W-:-:S04]  /*9b00*/  IMAD.IADD R0, R0, 0x1, -R17 ;  /* 0x0000000100007824 */ /* 0x000fc800078e0a11 */
[----:B------:R-:W-:Y:S01]  /*9b10*/  IMAD.SHL.U32 R0, R0, 0x2, RZ ;  /* 0x0000000200007824 */ /* 0x000fe200078e00ff */
[----:B0-----:R3:W-:Y:S04]  /*9b20*/  @!P1 ST.E desc[UR44][R12.64], R4 ;  /* 0x000000040c009985 */ /* 0x0017e8000c10192c */
[----:B--2---:R3:W-:Y:S01]  /*9b30*/  @!P0 ST.E desc[UR44][R14.64], R3 ;  /* 0x000000030e008985 */ /* 0x0047e2000c10192c */
[----:B------:R-:W-:Y:S05]  /*9b40*/  @P2 BRA `(.L_x_13292) ;  /* 0x0000000800f82947 */ /* 0x000fea0003800000 */
[C---:B---3--:R-:W-:Y:S01]  /*9b50*/  VIADD R3, R0.reuse, 0x8 ;  /* 0x0000000800037836 */ /* 0x048fe20000000000 */
[C---:B------:R-:W-:Y:S01]  /*9b60*/  IADD3 R4, R0.reuse, 0x10, RZ ;  /* 0x0000001000047810 */ /* 0x040fe20007ffe0ff */
[C---:B------:R-:W-:Y:S01]  /*9b70*/  VIADD R10, R0.reuse, 0x18 ;  /* 0x00000018000a7836 */ /* 0x040fe20000000000 */
[----:B------:R-:W-:Y:S01]  /*9b80*/  ULDC UR4, c[0x0][0xac8] ;  /* 0x0002b20000047ab9 */ /* 0x000fe20000000800 */
        /* <DEDUP_REMOVED lines=19> */
[--C-:B-1--4-:R-:W-:Y:S01]  /*9cc0*/  @!P2 IMAD.WIDE R10, R0, 0x4, R6.reuse ;  /* 0x00000004000aa825 */ /* 0x112fe200078e0206 */
[----:B------:R-:W-:Y:S02]  /*9cd0*/  ISETP.GE.AND P6, PT, R22, UR4, PT ;  /* 0x0000000416007c0c */ /* 0x000fe4000bfc6270 */
[----:B------:R-:W-:Y:S01]  /*9ce0*/  @!P0 LEA.HI R18, R18, R18, RZ, 0x1 ;  /* 0x0000001212128211 */ /* 0x000fe200078f08ff */
[--C-:B------:R-:W-:Y:S01]  /*9cf0*/  @!P3 IMAD.WIDE R12, R3, 0x4, R6.reuse ;  /* 0x00000004030cb825 */ /* 0x100fe200078e0206 */
[----:B------:R-:W-:Y:S01]  /*9d00*/  IADD3 R3, R0, 0x30, RZ ;  /* 0x0000003000037810 */ /* 0x000fe20007ffe0ff */
[----:B------:R0:W-:Y:S01]  /*9d10*/  @!P2 ST.E.64 desc[UR44][R10.64], R24 ;  /* 0x000000180a00a985 */ /* 0x0001e2000c101b2c */
[----:B------:R-:W-:Y:S01]  /*9d20*/  @!P1 LEA.HI R19, R19, R19, RZ, 0x1 ;  /* 0x0000001313139211 */ /* 0x000fe200078f08ff */
[--C-:B------:R-:W-:Y:S01]  /*9d30*/  @!P4 IMAD.WIDE R14, R15, 0x4, R6.reuse ;  /* 0x000000040f0ec825 */ /* 0x100fe200078e0206 */
[----:B------:R-:W-:Y:S01]  /*9d40*/  ISETP.GE.AND P2, PT, R3, UR4, PT ;  /* 0x0000000403007c0c */ /* 0x000fe2000bf46270 */
[----:B------:R1:W-:Y:S01]  /*9d50*/  @!P3 ST.E.64 desc[UR44][R12.64], R28 ;  /* 0x0000001c0c00b985 */ /* 0x0003e2000c101b2c */
[----:B------:R-:W-:Y:S01]  /*9d60*/  ISETP.GE.AND P3, PT, R4, UR4, PT ;  /* 0x0000000404007c0c */ /* 0x000fe2000bf66270 */
[----:B------:R-:W-:-:S02]  /*9d70*/  @!P5 IMAD.WIDE R16, R17, 0x4, R6 ;  /* 0x000000041110d825 */ /* 0x000fc400078e0206 */
[----:B------:R2:W-:Y:S01]  /*9d80*/  @!P4 ST.E.64 desc[UR44][R14.64], R32 ;  /* 0x000000200e00c985 */ /* 0x0005e2000c101b2c */
[----:B------:R-:W-:Y:S02]  /*9d90*/  ISETP.GE.AND P4, PT, R20, UR4, PT ;  /* 0x0000000414007c0c */ /* 0x000fe4000bf86270 */
[----:B------:R-:W-:Y:S01]  /*9da0*/  @!P6 LEA.HI R22, R22, R22, RZ, 0x1 ;  /* 0x000000161616e211 */ /* 0x000fe200078f08ff */
[----:B------:R3:W-:Y:S01]  /*9db0*/  @!P5 ST.E.64 desc[UR44][R16.64], R36 ;  /* 0x000000241000d985 */ /* 0x0007e2000c101b2c */
[----:B------:R-:W-:Y:S01]  /*9dc0*/  ISETP.GE.AND P5, PT, R21, UR4, PT ;  /* 0x0000000415007c0c */ /* 0x000fe2000bfa6270 */
[----:B0-----:R-:W-:Y:S01]  /*9dd0*/  VIADD R24, R0, 0x60 ;  /* 0x0000006000187836 */ /* 0x001fe20000000000 */
[----:B------:R-:W-:Y:S02]  /*9de0*/  @!P0 LOP3.LUT R11, R18, 0xfffffffe, RZ, 0xc0, !PT ;  /* 0xfffffffe120b8812 */ /* 0x000fe400078ec0ff */
[----:B------:R-:W-:Y:S02]  /*9df0*/  @!P2 LEA.HI R3, R3, R3, RZ, 0x1 ;  /* 0x000000030303a211 */ /* 0x000fe400078f08ff */
[----:B-1----:R-:W-:Y:S01]  /*9e00*/  @!P1 LOP3.LUT R13, R19, 0xfffffffe, RZ, 0xc0, !PT ;  /* 0xfffffffe130d9812 */ /* 0x002fe200078ec0ff */
[----:B------:R-:W-:Y:S01]  /*9e10*/  @!P0 IMAD.WIDE R10, R11, 0x4, R6 ;  /* 0x000000040b0a8825 */ /* 0x000fe200078e0206 */
[----:B------:R-:W-:-:S02]  /*9e20*/  @!P3 LEA.HI R4, R4, R4, RZ, 0x1 ;  /* 0x000000040404b211 */ /* 0x000fc400078f08ff */
        /* <DEDUP_REMOVED lines=8> */
[----:B------:R-:W-:Y:S01]  /*9eb0*/  VIADD R20, R0, 0x78 ;  /* 0x0000007800147836 */ /* 0x000fe20000000000 */
[----:B------:R-:W-:-:S02]  /*9ec0*/  @!P5 LOP3.LUT R21, R21, 0xfffffffe, RZ, 0xc0, !PT ;  /* 0xfffffffe1515d812 */ /* 0x000fc400078ec0ff */
[----:B------:R-:W-:Y:S01]  /*9ed0*/  @!P6 LOP3.LUT R19, R22, 0xfffffffe, RZ, 0xc0, !PT ;  /* 0xfffffffe1613e812 */ /* 0x000fe200078ec0ff */
[----:B------:R-:W-:Y:S01]  /*9ee0*/  VIADD R22, R0, 0x88 ;  /* 0x0000008800167836 */ /* 0x000fe20000000000 */
[----:B------:R-:W-:Y:S02]  /*9ef0*/  ISETP.GE.AND P1, PT, R23, UR4, PT ;  /* 0x0000000417007c0c */ /* 0x000fe4000bf26270 */
[----:B------:R-:W-:Y:S01]  /*9f00*/  ISETP.GE.AND P0, PT, R24, UR4, PT ;  /* 0x0000000418007c0c */ /* 0x000fe2000bf06270 */
[----:B0-----:R-:W-:Y:S01]  /*9f10*/  @!P2 IMAD.WIDE R10, R3, 0x4, R6 ;  /* 0x00000004030aa825 */ /* 0x001fe200078e0206 */
[----:B------:R-:W-:-:S03]  /*9f20*/  IADD3 R4, R0, 0x70, RZ ;  /* 0x0000007000047810 */ /* 0x000fc60007ffe0ff */
        /* <DEDUP_REMOVED lines=8> */
[----:B------:R-:W-:Y:S01]  /*9fb0*/  VIADD R3, R0, 0x68 ;  /* 0x0000006800037836 */ /* 0x000fe20000000000 */
[----:B------:R3:W-:Y:S01]  /*9fc0*/  @!P5 ST.E.64 desc[UR44][R16.64], R60 ;  /* 0x0000003c1000d985 */ /* 0x0007e2000c101b2c */
[----:B------:R-:W-:Y:S01]  /*9fd0*/  @!P6 IMAD.WIDE R18, R19, 0x4, R6 ;  /* 0x000000041312e825 */ /* 0x000fe200078e0206 */
[----:B------:R-:W-:Y:S02]  /*9fe0*/  ISETP.GE.AND P5, PT, R20, UR4, PT ;  /* 0x0000000414007c0c */ /* 0x000fe4000bfa6270 */
[----:B------:R-:W-:Y:S01]  /*9ff0*/  ISETP.GE.AND P2, PT, R3, UR4, PT ;  /* 0x0000000403007c0c */ /* 0x000fe2000bf46270 */
[----:B------:R-:W-:Y:S01]  /*a000*/  VIADD R21, R0, 0x80 ;  /* 0x0000008000157836 */ /* 0x000fe20000000000 */
[----:B------:R4:W-:Y:S01]  /*a010*/  @!P6 ST.E.64 desc[UR44][R18.64], R64 ;  /* 0x000000401200e985 */ /* 0x0009e2000c101b2c */
[----:B------:R-:W-:Y:S02]  /*a020*/  ISETP.GE.AND P6, PT, R4, UR4, PT ;  /* 0x0000000404007c0c */ /* 0x000fe4000bfc6270 */
[----:B------:R-:W-:-:S02]  /*a030*/  @!P0 LEA.HI R24, R24, R24, RZ, 0x1 ;  /* 0x0000001818188211 */ /* 0x000fc400078f08ff */
[----:B------:R-:W-:Y:S02]  /*a040*/  ISETP.GE.AND P4, PT, R21, UR4, PT ;  /* 0x0000000415007c0c */ /* 0x000fe4000bf86270 */
        /* <DEDUP_REMOVED lines=15> */
[----:B---3--:R-:W-:Y:S02]  /*a140*/  @!P5 LOP3.LUT R17, R20, 0xfffffffe, RZ, 0xc0, !PT ;  /* 0xfffffffe1411d812 */ /* 0x008fe400078ec0ff */
[----:B------:R-:W-:Y:S02]  /*a150*/  @!P4 LOP3.LUT R21, R21, 0xfffffffe, RZ, 0xc0, !PT ;  /* 0xfffffffe1515c812 */ /* 0x000fe400078ec0ff */
[----:B------:R-:W-:Y:S02]  /*a160*/  IADD3 R23, R0, 0x90, RZ ;  /* 0x0000009000177810 */ /* 0x000fe40007ffe0ff */
[----:B----4-:R-:W-:Y:S01]  /*a170*/  @!P3 LOP3.LUT R19, R22, 0xfffffffe, RZ, 0xc0, !PT ;  /* 0xfffffffe1613b812 */ /* 0x010fe200078ec0ff */
[----:B0-----:R-:W-:Y:S01]  /*a180*/  @!P2 IMAD.WIDE R10, R3, 0x4, R6 ;  /* 0x00000004030aa825 */ /* 0x001fe200078e0206 */
[----:B------:R-:W-:-:S02]  /*a190*/  ISETP.GE.AND P0, PT, R23, UR4, PT ;  /* 0x0000000417007c0c */ /* 0x000fc4000bf06270 */
[----:B------:R-:W-:Y:S01]  /*a1a0*/  ISETP.GE.AND P1, PT, R24, UR4, PT ;  /* 0x0000000418007c0c */ /* 0x000fe2000bf26270 */
[C---:B------:R-:W-:Y:S01]  /*a1b0*/  VIADD R3, R0.reuse, 0xa0 ;  /* 0x000000a000037836 */ /* 0x040fe20000000000 */
[----:B------:R0:W-:Y:S01]  /*a1c0*/  @!P2 ST.E.64 desc[UR44][R10.64], R76 ;  /* 0x0000004c0a00a985 */ /* 0x0001e2000c101b2c */
[--C-:B-1----:R-:W-:Y:S01]  /*a1d0*/  @!P6 IMAD.WIDE R12, R15, 0x4, R6.reuse ;  /* 0x000000040f0ce825 */ /* 0x102fe200078e0206 */
[----:B------:R-:W-:Y:S02]  /*a1e0*/  IADD3 R20, R0, 0xb0, RZ ;  /* 0x000000b000147810 */ /* 0x000fe40007ffe0ff */
[----:B------:R-:W-:Y:S01]  /*a1f0*/  ISETP.GE.AND P2, PT, R3, UR4, PT ;  /* 0x0000000403007c0c */ /* 0x000fe2000bf46270 */
[--C-:B------:R-:W-:Y:S01]  /*a200*/  @!P5 IMAD.WIDE R14, R17, 0x4, R6.reuse ;  /* 0x00000004110ed825 */ /* 0x100fe200078e0206 */
[----:B------:R1:W-:Y:S03]  /*a210*/  @!P6 ST.E.64 desc[UR44][R12.64], R80 ;  /* 0x000000500c00e985 */ /* 0x0003e6000c101b2c */
        /* <DEDUP_REMOVED lines=13> */
[----:B------:R-:W-:Y:S02]  /*a2f0*/  @!P2 LEA.HI R3, R3, R3, RZ, 0x1 ;  /* 0x000000030303a211 */ /* 0x000fe400078f08ff */
[----:B0-----:R-:W-:Y:S02]  /*a300*/  @!P0 LOP3.LUT R11, R23, 0xfffffffe, RZ, 0xc0, !PT ;  /* 0xfffffffe170b8812 */ /* 0x001fe400078ec0ff */
[----:B-1----:R-:W-:Y:S02]  /*a310*/  @!P1 LOP3.LUT R13, R24, 0xfffffffe, RZ, 0xc0, !PT ;  /* 0xfffffffe180d9812 */ /* 0x002fe400078ec0ff */
[----:B------:R-:W-:Y:S01]  /*a320*/  @!P2 LOP3.LUT R3, R3, 0xfffffffe, RZ, 0xc0, !PT ;  /* 0xfffffffe0303a812 */ /* 0x000fe200078ec0ff */
[----:B------:R-:W-:Y:S01]  /*a330*/  @!P0 IMAD.WIDE R10, R11, 0x4, R6 ;  /* 0x000000040b0a8825 */ /* 0x000fe200078e0206 */
[----:B------:R-:W-:-:S02]  /*a340*/  @!P3 LEA.HI R4, R4, R4, RZ, 0x1 ;  /* 0x000000040404b211 */ /* 0x000fc400078f08ff */
[----:B------:R-:W-:Y:S01]  /*a350*/  @!P4 LEA.HI R20, R20, R20, RZ, 0x1 ;  /* 0x000000141414c211 */ /* 0x000fe200078f08ff */
[--C-:B------:R-:W-:Y:S01]  /*a360*/  @!P1 IMAD.WIDE R12, R13, 0x4, R6.reuse ;  /* 0x000000040d0c9825 */ /* 0x100fe200078e0206 */
[----:B------:R-:W-:Y:S01]  /*a370*/  @!P6 LEA.HI R22, R22, R22, RZ, 0x1 ;  /* 0x000000161616e211 */ /* 0x000fe200078f08ff */
[----:B------:R0:W-:Y:S01]  /*a380*/  @!P0 ST.E.64 desc[UR44][R10.64], R96 ;  /* 0x000000600a008985 */ /* 0x0001e2000c101b2c */
[----:B------:R-:W-:Y:S01]  /*a390*/  @!P5 LEA.HI R21, R21, R21, RZ, 0x1 ;  /* 0x000000151515d211 */ /* 0x000fe200078f08ff */
[----:B--2---:R-:W-:Y:S01]  /*a3a0*/  @!P2 IMAD.WIDE R14, R3, 0x4, R6 ;  /* 0x00000004030ea825 */ /* 0x004fe200078e0206 */
[----:B---3--:R-:W-:Y:S01]  /*a3b0*/  @!P3 LOP3.LUT R17, R4, 0xfffffffe, RZ, 0xc0, !PT ;  /* 0xfffffffe0411b812 */ /* 0x008fe200078ec0ff */
[----:B------:R1:W-:Y:S01]  /*a3c0*/  @!P1 ST.E.64 desc[UR44][R12.64], R100 ;  /* 0x000000640c009985 */ /* 0x0003e2000c101b2c */
[----:B----4-:R-:W-:Y:S01]  /*a3d0*/  @!P4 LOP3.LUT R19, R20, 0xfffffffe, RZ, 0xc0, !PT ;  /* 0xfffffffe1413c812 */ /* 0x010fe200078ec0ff */
[----:B------:R-:W-:Y:S01]  /*a3e0*/  VIADD R20, R0, 0xd8 ;  /* 0x000000d800147836 */ /* 0x000fe20000000000 */
[----:B------:R-:W-:Y:S01]  /*a3f0*/  @!P6 LOP3.LUT R3, R22, 0xfffffffe, RZ, 0xc0, !PT ;  /* 0xfffffffe1603e812 */ /* 0x000fe200078ec0ff */
[----:B------:R2:W-:Y:S01]  /*a400*/  @!P2 ST.E.64 desc[UR44][R14.64], R104 ;  /* 0x000000680e00a985 */ /* 0x0005e2000c101b2c */
[----:B------:R-:W-:-:S02]  /*a410*/  @!P5 LOP3.LUT R21, R21, 0xfffffffe, RZ, 0xc0, !PT ;  /* 0xfffffffe1515d812 */ /* 0x000fc400078ec0ff */
[----:B------:R-:W-:Y:S02]  /*a420*/  IADD3 R4, R0, 0xd0, RZ ;  /* 0x000000d000047810 */ /* 0x000fe40007ffe0ff */
[----:B------:R-:W-:Y:S01]  /*a430*/  ISETP.GE.AND P2, PT, R20, UR4, PT ;  /* 0x0000000414007c0c */ /* 0x000fe2000bf46270 */
[----:B0-----:R-:W-:Y:S01]  /*a440*/  @!P3 IMAD.WIDE R10, R17, 0x4, R6 ;  /* 0x00000004110ab825 */ /* 0x001fe200078e0206 */
[----:B------:R-:W-:-:S03]  /*a450*/  ISETP.GE.AND P1, PT, R4, UR4, PT ;  /* 0x0000000404007c0c */ /* 0x000fc6000bf26270 */
[--C-:B-1----:R-:W-:Y:S01]  /*a460*/  @!P4 IMAD.WIDE R12, R19, 0x4, R6.reuse ;  /* 0x00000004130cc825 */ /* 0x102fe200078e0206 */
[----:B------:R0:W-:Y:S03]  /*a470*/  @!P3 ST.E.64 desc[UR44][R10.64], R108 ;  /* 0x0000006c0a00b985 */ /* 0x0001e6000c101b2c */
[--C-:B------:R-:W-:Y:S01]  /*a480*/  @!P6 IMAD.WIDE R18, R3, 0x4, R6.reuse ;  /* 0x000000040312e825 */ /* 0x100fe200078e0206 */
[C---:B--2---:R-:W-:Y:S01]  /*a490*/  IADD3 R15, R0.reuse, 0xf0, RZ ;  /* 0x000000f0000f7810 */ /* 0x044fe20007ffe0ff */
[----:B------:R1:W-:Y:S02]  /*a4a0*/  @!P4 ST.E.64 desc[UR44][R12.64], R112 ;  /* 0x000000700c00c985 */ /* 0x0003e4000c101b2c */
[----:B------:R-:W-:Y:S01]  /*a4b0*/  VIADD R3, R0, 0xc8 ;  /* 0x000000c800037836 */ /* 0x000fe20000000000 */
[----:B------:R-:W-:Y:S01]  /*a4c0*/  @!P2 LEA.HI R20, R20, R20, RZ, 0x1 ;  /* 0x000000141414a211 */ /* 0x000fe200078f08ff */
[----:B------:R-:W-:Y:S01]  /*a4d0*/  @!P5 IMAD.WIDE R16, R21, 0x4, R6 ;  /* 0x000000041510d825 */ /* 0x000fe200078e0206 */
[----:B------:R-:W-:-:S02]  /*a4e0*/  @!P1 LEA.HI R4, R4, R4, RZ, 0x1 ;  /* 0x0000000404049211 */ /* 0x000fc400078f08ff */
[----:B------:R-:W-:Y:S01]  /*a4f0*/  ISETP.GE.AND P0, PT, R3, UR4, PT ;  /* 0x0000000403007c0c */ /* 0x000fe2000bf06270 */
[C---:B------:R-:W-:Y:S01]  /*a500*/  VIADD R21, R0.reuse, 0xe0 ;  /* 0x000000e000157836 */ /* 0x040fe20000000000 */
[----:B------:R2:W-:Y:S01]  /*a510*/  @!P5 ST.E.64 desc[UR44][R16.64], R116 ;  /* 0x000000741000d985 */ /* 0x0005e2000c101b2c */
[C---:B------:R-:W-:Y:S01]  /*a520*/  VIADD R14, R0.reuse, 0xe8 ;  /* 0x000000e8000e7836 */ /* 0x040fe20000000000 */
[----:B------:R-:W-:Y:S01]  /*a530*/  ISETP.GE.AND P5, PT, R15, UR4, PT ;  /* 0x000000040f007c0c */ /* 0x000fe2000bfa6270 */
[----:B0-----:R-:W-:Y:S01]  /*a540*/  VIADD R11, R0, 0xf8 ;  /* 0x000000f8000b7836 */ /* 0x001fe20000000000 */
[----:B------:R0:W-:Y:S01]  /*a550*/  @!P6 ST.E.64 desc[UR44][R18.64], R120 ;  /* 0x000000781200e985 */ /* 0x0001e2000c101b2c */
[----:B------:R-:W-:Y:S02]  /*a560*/  ISETP.GE.AND P3, PT, R21, UR4, PT ;  /* 0x0000000415007c0c */ /* 0x000fe4000bf66270 */
[----:B------:R-:W-:Y:S02]  /*a570*/  ISETP.GE.AND P4, PT, R14, UR4, PT ;  /* 0x000000040e007c0c */ /* 0x000fe4000bf86270 */
[----:B------:R-:W-:-:S02]  /*a580*/  ISETP.GE.AND P6, PT, R11, UR4, PT ;  /* 0x000000040b007c0c */ /* 0x000fc4000bfc6270 */
[----:B------:R-:W-:Y:S02]  /*a590*/  @!P0 LEA.HI R3, R3, R3, RZ, 0x1 ;  /* 0x0000000303038211 */ /* 0x000fe400078f08ff */
[----:B-1----:R-:W-:Y:S02]  /*a5a0*/  @!P1 LOP3.LUT R13, R4, 0xfffffffe, RZ, 0xc0, !PT ;  /* 0xfffffffe040d9812 */ /* 0x002fe400078ec0ff */
[----:B------:R-:W-:Y:S02]  /*a5b0*/  @!P5 LEA.HI R10, R15, R15, RZ, 0x1 ;  /* 0x0000000f0f0ad211 */ /* 0x000fe400078f08ff */
[----:B------:R-:W-:Y:S01]  /*a5c0*/  @!P0 LOP3.LUT R3, R3, 0xfffffffe, RZ, 0xc0, !PT ;  /* 0xfffffffe03038812 */ /* 0x000fe200078ec0ff */
[----:B------:R-:W-:Y:S01]  /*a5d0*/  @!P1 IMAD.WIDE R12, R13, 0x4, R6 ;  /* 0x000000040d0c9825 */ /* 0x000fe200078e0206 */
[----:B------:R-:W-:Y:S02]  /*a5e0*/  @!P3 LEA.HI R21, R21, R21, RZ, 0x1 ;  /* 0x000000151515b211 */ /* 0x000fe400078f08ff */
[----:B------:R-:W-:-:S02]  /*a5f0*/  @!P4 LEA.HI R14, R14, R14, RZ, 0x1 ;  /* 0x0000000e0e0ec211 */ /* 0x000fc400078f08ff */
[----:B------:R-:W-:Y:S02]  /*a600*/  @!P6 LEA.HI R11, R11, R11, RZ, 0x1 ;  /* 0x0000000b0b0be211 */ /* 0x000fe400078f08ff */
[----:B------:R-:W-:Y:S02]  /*a610*/  @!P2 LOP3.LUT R15, R20, 0xfffffffe, RZ, 0xc0, !PT ;  /* 0xfffffffe140fa812 */ /* 0x000fe400078ec0ff */
[----:B--2---:R-:W-:Y:S02]  /*a620*/  @!P3 LOP3.LUT R17, R21, 0xfffffffe, RZ, 0xc0, !PT ;  /* 0xfffffffe1511b812 */ /* 0x004fe400078ec0ff */
[----:B0-----:R-:W-:Y:S01]  /*a630*/  @!P4 LOP3.LUT R19, R14, 0xfffffffe, RZ, 0xc0, !PT ;  /* 0xfffffffe0e13c812 */ /* 0x001fe200078ec0ff */
        /* <DEDUP_REMOVED lines=15> */
.L_x_13292:
[----:B------:R-:W-:Y:S05]  /*a730*/  BSYNC B0 ;  /* 0x0000000000007941 */ /* 0x000fea0003800000 */
.L_x_13291:
[----:B------:R-:W-:Y:S01]  /*a740*/  ISETP.GE.AND P0, PT, R9, R8, PT ;  /* 0x000000080900720c */ /* 0x000fe20003f06270 */
[----:B---3--:R2:W3:Y:S04]  /*a750*/  SHFL.IDX PT, R3, R5, 0x1, 0x1c1f ;  /* 0x003c1f0005037f89 */ /* 0x0084e800000e0000 */
[----:B------:R-:W0:Y:S08]  /*a760*/  SHFL.IDX PT, R2, R2, 0x1, 0x1c1f ;  /* 0x003c1f0002027f89 */ /* 0x000e3000000e0000 */
[----:B--2---:R-:W-:Y:S05]  /*a770*/  @P0 BRA `(.L_x_13257) ;  /* 0x0000004c000c0947 */ /* 0x004fea0003800000 */
[C---:B------:R-:W-:Y:S01]  /*a780*/  VIADD R4, R0.reuse, 0x8 ;  /* 0x0000000800047836 */ /* 0x040fe20000000000 */
[----:B------:R-:W-:Y:S01]  /*a790*/  ULDC UR4, c[0x0][0xac8] ;  /* 0x0002b20000047ab9 */ /* 0x000fe20000000800 */
[C---:B------:R-:W-:Y:S01]  /*a7a0*/  VIADD R5, R0.reuse, 0x10 ;  /* 0x0000001000057836 */ /* 0x040fe20000000000 */
[C---:B------:R-:W-:Y:S01]  /*a7b0*/  ISETP.GE.AND P0, PT, R0.reuse, UR4, PT ;  /* 0x0000000400007c0c */ /* 0x040fe2000bf06270 */
[----:B0-----:R-:W-:Y:S01]  /*a7c0*/  VIADD R11, R0, 0x20 ;  /* 0x00000020000b7836 */ /* 0x001fe20000000000 */
        /* <DEDUP_REMOVED lines=13> */
[----:B------:R-:W-:Y:S02]  /*a8a0*/  @!P1 LEA.HI R4, R4, R4, RZ, 0x1 ;  /* 0x0000000404049211 */ /* 0x000fe400078f08ff */
[----:B------:R-:W-:Y:S02]  /*a8b0*/  @!P2 LEA.HI R5, R5, R5, RZ, 0x1 ;  /* 0x000000050505a211 */ /* 0x000fe400078f08ff */
[----:B-1----:R-:W-:Y:S02]  /*a8c0*/  @!P1 LOP3.LUT R7, R4, 0xfffffffe, RZ, 0xc0, !PT ;  /* 0xfffffffe04079812 */ /* 0x002fe400078ec0ff */
[----:B------:R-:W-:Y:S01]  /*a8d0*/  @!P2 LOP3.LUT R9, R5, 0xfffffffe, RZ, 0xc0, !PT ;  /* 0xfffffffe0509a812 */ /* 0x000fe200078ec0ff */
[--C-:B---3--:R-:W-:Y:S01]  /*a8e0*/  @!P0 IMAD.WIDE R4, R0, 0x4, R2.reuse ;  /* 0x0000000400048825 */ /* 0x108fe200078e0202 */
[----:B------:R-:W-:Y:S02]  /*a8f0*/  ISETP.GE.AND P4, PT, R16, UR4, PT ;  /* 0x0000000410007c0c */ /* 0x000fe4000bf86270 */
[----:B------:R-:W-:Y:S01]  /*a900*/  @!P5 LEA.HI R10, R10, R10, RZ, 0x1 ;  /* 0x0000000a0a0ad211 */ /* 0x000fe200078f08ff */
[----:B----4-:R-:W-:Y:S01]  /*a910*/  @!P1 IMAD.WIDE R6, R7, 0x4, R2 ;  /* 0x0000000407069825 */ /* 0x010fe200078e0202 */
        /* <DEDUP_REMOVED lines=66> */
[----:B----4-:R-:W-:Y:S01]  /*ad40*/  @!P0 LOP3.LUT R13, R20, 0xfffffffe, RZ, 0xc0, !PT ;  /* 0xfffffffe140d8812 */ /* 0x010fe200078ec0ff */
[----:B------:R-:W-:Y:S01]  /*ad50*/  VIADD R20, R0, 0xb8 ;  /* 0x000000b800147836 */ /* 0x000fe20000000000 */
[----:B------:R-:W-:Y:S01]  /*ad60*/  ISETP.GE.AND P6, PT, R18, UR4, PT ;  /* 0x0000000412007c0c */ /* 0x000fe2000bfc6270 */
[----:B0-----:R-:W-:Y:S01]  /*ad70*/  @!P4 IMAD.WIDE R4, R9, 0x4, R2 ;  /* 0x000000040904c825 */ /* 0x001fe200078e0202 */
[----:B------:R-:W-:-:S02]  /*ad80*/  ISETP.GE.AND P5, PT, R19, UR4, PT ;  /* 0x0000000413007c0c */ /* 0x000fc4000bfa6270 */
[----:B------:R-:W-:Y:S01]  /*ad90*/  IADD3 R14, R0, 0x98, RZ ;  /* 0x00000098000e7810 */ /* 0x000fe20007ffe0ff */
        /* <DEDUP_REMOVED lines=19> */
[----:B------:R-:W-:Y:S01]  /*aed0*/  VIADD R18, R0, 0xc0 ;  /* 0x000000c000127836 */ /* 0x000fe20000000000 */
        /* <DEDUP_REMOVED lines=15> */
[----:B----4-:R-:W-:Y:S01]  /*afd0*/  @!P1 LOP3.LUT R13, R20, 0xfffffffe, RZ, 0xc0, !PT ;  /* 0xfffffffe140d9812 */ /* 0x010fe200078ec0ff */
[C---:B------:R-:W-:Y:S01]  /*afe0*/  VIADD R20, R0.reuse, 0xf0 ;  /* 0x000000f000147836 */ /* 0x040fe20000000000 */
[----:B------:R-:W-:Y:S01]  /*aff0*/  IADD3 R19, R0, 0xc8, RZ ;  /* 0x000000c800137810 */ /* 0x000fe20007ffe0ff */
[--C-:B0-----:R-:W-:Y:S01]  /*b000*/  @!P0 IMAD.WIDE R4, R9, 0x4, R2.reuse ;  /* 0x0000000409048825 */ /* 0x101fe200078e0202 */
[----:B------:R-:W-:Y:S02]  /*b010*/  ISETP.GE.AND P5, PT, R18, UR4, PT ;  /* 0x0000000412007c0c */ /* 0x000fe4000bfa6270 */
[----:B------:R-:W-:Y:S01]  /*b020*/  ISETP.GE.AND P6, PT, R19, UR4, PT ;  /* 0x0000000413007c0c */ /* 0x000fe2000bfc6270 */
[----:B-1----:R-:W-:Y:S01]  /*b030*/  @!P4 IMAD.WIDE R6, R15, 0x4, R2 ;  /* 0x000000040f06c825 */ /* 0x002fe200078e0202 */
[----:B------:R0:W-:Y:S01]  /*b040*/  @!P0 ST.E.64 desc[UR44][R4.64], R102 ;  /* 0x0000006604008985 */ /* 0x0001e2000c101b2c */
[----:B------:R-:W-:-:S02]  /*b050*/  IADD3 R16, R0, 0xe0, RZ ;  /* 0x000000e000107810 */ /* 0x000fc40007ffe0ff */
        /* <DEDUP_REMOVED lines=15> */
[----:B------:R-:W-:Y:S02]  /*b150*/  @!P6 LEA.HI R19, R19, R19, RZ, 0x1 ;  /* 0x000000131313e211 */ /* 0x000fe400078f08ff */
[----:B0-----:R-:W-:-:S02]  /*b160*/  @!P5 LOP3.LUT R5, R18, 0xfffffffe, RZ, 0xc0, !PT ;  /* 0xfffffffe1205d812 */ /* 0x001fc400078ec0ff */
        /* <DEDUP_REMOVED lines=33> */
.L_x_13290:
        /* <DEDUP_REMOVED lines=38> */
[----:B0-----:R-:W-:-:S03]  /*b5e0*/  IMAD R9, R8, R7, UR10 ;  /* 0x0000000a08097e24 */ /* 0x001fc6000f8e0207 */
[----:B------:R-:W-:Y:S01]  /*b5f0*/  IADD3 R7, -R5, RZ, RZ ;  /* 0x000000ff05077210 */ /* 0x000fe20007ffe1ff */
        /* <DEDUP_REMOVED lines=16> */
[----:B------:R-:W-:Y:S02]  /*b700*/  LEA.HI.X R5, R2, UR5, R3, 0x2, P0 ;  /* 0x0000000502057c11 */ /* 0x000fe400080f1403 */
[----:B------:R-:W-:-:S05]  /*b710*/  MOV R3, 0xff800000 ;  /* 0xff80000000037802 */ /* 0x000fca0000000f00 */
[----:B------:R0:W-:Y:S01]  /*b720*/  STG.E desc[UR44][R4.64], R3 ;  /* 0x0000000304007986 */ /* 0x0001e2000c10192c */
[----:B------:R-:W-:Y:S05]  /*b730*/  BRA `(.L_x_13257) ;  /* 0x0000003c001c7947 */ /* 0x000fea0003800000 */
.L_x_13255:
        /* <DEDUP_REMOVED lines=18> */
.L_x_13293:
[----:B------:R-:W-:Y:S01]  /*b860*/  ULDC UR40, c[0x0][0xc50] ;  /* 0x0003140000287ab9 */ /* 0x000fe20000000800 */
[----:B------:R-:W-:Y:S01]  /*b870*/  UMOV UR36, UR6 ;  /* 0x0000000600247c82 */ /* 0x000fe20008000000 */
[----:B------:R-:W-:-:S11]  /*b880*/  UISETP.NE.AND UP0, UPT, UR40, 0x1, UPT ;  /* 0x000000012800788c */ /* 0x000fd6000bf05270 */
[----:B------:R-:W-:Y:S01]  /*b890*/  @UP0 ULDC UR4, c[0x0][0xc54] ;  /* 0x0003150000040ab9 */ /* 0x000fe20000000800 */
[----:B------:R-:W-:Y:S01]  /*b8a0*/  @UP0 ULDC UR7, c[0x0][0xc58] ;  /* 0x0003160000070ab9 */ /* 0x000fe20000000800 */
[----:B------:R-:W-:-:S04]  /*b8b0*/  UIMAD.WIDE.U32 UR4, UR6, UR4, URZ ;  /* 0x00000004060472a5 */ /* 0x000fc8000f8e003f */
[----:B------:R-:W-:-:S12]  /*b8c0*/  @UP0 USHF.R.U32.HI UR36, URZ, UR7, UR5 ;  /* 0x000000073f240299 */ /* 0x000fd80008011605 */
.L_x_13294:
[----:B------:R-:W-:Y:S01]  /*b8d0*/  ISETP.GE.AND P0, PT, R17, RZ, PT ;  /* 0x000000ff1100720c */ /* 0x000fe20003f06270 */
[----:B------:R-:W-:Y:S01]  /*b8e0*/  UIADD3 UR4, -UR36, URZ, URZ ;  /* 0x0000003f24047290 */ /* 0x000fe2000fffe13f */
[----:B------:R-:W-:Y:S01]  /*b8f0*/  IMAD.MOV.U32 R0, RZ, RZ, 0x1 ;  /* 0x00000001ff007424 */ /* 0x000fe200078e00ff */
[----:B------:R-:W-:Y:S01]  /*b900*/  MOV R9, 0x1 ;  /* 0x0000000100097802 */ /* 0x000fe20000000f00 */
[----:B------:R-:W-:Y:S01]  /*b910*/  IMAD.MOV.U32 R6, RZ, RZ, RZ ;  /* 0x000000ffff067224 */ /* 0x000fe200078e00ff */
[----:B------:R-:W-:-:S08]  /*b920*/  UIMAD UR40, UR40, UR4, UR6 ;  /* 0x00000004282872a4 */ /* 0x000fd0000f8e0206 */
[----:B------:R-:W-:Y:S05]  /*b930*/  @!P0 BRA `(.L_x_13295) ;  /* 0x0000003400dc8947 */ /* 0x000fea0003800000 */
[----:B------:R-:W0:Y:S01]  /*b940*/  S2UR UR6, SR_CTAID.X ;  /* 0x00000000000679c3 */ /* 0x000e220000002500 */
[----:B------:R-:W-:Y:S01]  /*b950*/  ULDC UR7, c[0x0][0x448] ;  /* 0x0001120000077ab9 */ /* 0x000fe20000000800 */
[----:B------:R-:W-:Y:S01]  /*b960*/  ULDC.64 UR4, c[0x0][0x418] ;  /* 0x0001060000047ab9 */ /* 0x000fe20000000a00 */
[----:B------:R-:W-:Y:S02]  /*b970*/  UISETP.NE.AND UP1, UPT, UR7, 0x1, UPT ;  /* 0x000000010700788c */ /* 0x000fe4000bf25270 */
[----:B------:R-:W-:Y:S01]  /*b980*/  UISETP.NE.U32.AND UP0, UPT, UR4, URZ, UPT ;  /* 0x0000003f0400728c */ /* 0x000fe2000bf05070 */
[----:B------:R-:W-:Y:S01]  /*b990*/  ULDC UR8, c[0x0][0x424] ;  /* 0x0001090000087ab9 */ /* 0x000fe20000000800 */
[----:B------:R-:W-:Y:S02]  /*b9a0*/  ULDC UR7, c[0x0][0x288] ;  /* 0x0000a20000077ab9 */ /* 0x000fe40000000800 */
[----:B------:R-:W-:Y:S02]  /*b9b0*/  UISETP.NE.AND.EX UP0, UPT, UR5, URZ, UPT, UP0 ;  /* 0x0000003f0500728c */ /* 0x000fe4000bf05300 */
[----:B------:R-:W-:-:S02]  /*b9c0*/  UIADD3 UR7, -UR7, 0x60, URZ ;  /* 0x0000006007077890 */ /* 0x000fc4000fffe13f */
[----:B------:R-:W-:Y:S01]  /*b9d0*/  USEL UR8, UR8, 0x1, UP0 ;  /* 0x0000000108087887 */ /* 0x000fe20008000000 */
[----:B------:R-:W-:Y:S01]  /*b9e0*/  @UP1 ULDC UR4, c[0x0][0x44c] ;  /* 0x0001130000041ab9 */ /* 0x000fe20000000800 */
[----:B------:R-:W-:Y:S01]  /*b9f0*/  ULDC UR9, c[0x0][0x2f0] ;  /* 0x0000bc0000097ab9 */ /* 0x000fe20000000800 */
[----:B------:R-:W-:Y:S01]  /*ba00*/  @UP1 ULDC UR10, c[0x0][0x450] ;  /* 0x00011400000a1ab9 */ /* 0x000fe20000000800 */
[----:B------:R-:W-:Y:S01]  /*ba10*/  UIMAD UR7, UR8, UR9, UR7 ;  /* 0x00000009080772a4 */ /* 0x000fe2000f8e0207 */
[----:B------:R-:W-:Y:S01]  /*ba20*/  UMOV UR43, URZ ;  /* 0x0000003f002b7c82 */ /* 0x000fe20008000000 */
[----:B0-----:R-:W-:-:S04]  /*ba30*/  ULEA UR6, UR6, 0x7f, 0x7 ;  /* 0x0000007f06067891 */ /* 0x001fc8000f8e383f */
[----:B------:R-:W-:Y:S02]  /*ba40*/  UIMAD.WIDE.U32 UR4, UR6, UR4, URZ ;  /* 0x00000004060472a5 */ /* 0x000fe4000f8e003f */
[----:B------:R-:W-:Y:S02]  /*ba50*/  UIMAD UR4, UR8, UR9, 0x5f ;  /* 0x0000005f080474a4 */ /* 0x000fe4000f8e0209 */
[----:B------:R-:W-:Y:S02]  /*ba60*/  @UP1 USHF.R.U32.HI UR6, URZ, UR10, UR5 ;  /* 0x0000000a3f061299 */ /* 0x000fe40008011605 */
[----:B------:R-:W-:Y:S02]  /*ba70*/  UIMAD.WIDE UR4, UR4, 0x2aaaaaab, URZ ;  /* 0x2aaaaaab040478a5 */ /* 0x000fe4000f8e023f */
[----:B------:R-:W-:Y:S02]  /*ba80*/  UIADD3 UR7, UR7, UR6, URZ ;  /* 0x0000000607077290 */ /* 0x000fe4000fffe03f */
[----:B------:R-:W-:-:S02]  /*ba90*/  USHF.R.U32.HI UR4, URZ, 0x1f, UR5 ;  /* 0x0000001f3f047899 */ /* 0x000fc40008011605 */
[----:B------:R-:W-:Y:S02]  /*baa0*/  UIMAD.WIDE UR6, UR7, 0x2aaaaaab, URZ ;  /* 0x2aaaaaab070678a5 */ /* 0x000fe4000f8e023f */
[----:B------:R-:W-:Y:S02]  /*bab0*/  ULEA.HI.SX32 UR4, UR5, UR4, 0x1c ;  /* 0x0000000405047291 */ /* 0x000fe4000f8fe23f */
[----:B------:R-:W-:Y:S02]  /*bac0*/  USHF.R.U32.HI UR6, URZ, 0x1f, UR7 ;  /* 0x0000001f3f067899 */ /* 0x000fe40008011607 */
[----:B------:R-:W-:Y:S02]  /*bad0*/  USHF.R.U32.HI UR10, URZ, 0x10, UR40 ;  /* 0x000000103f0a7899 */ /* 0x000fe40008011628 */
[----:B------:R-:W-:Y:S02]  /*bae0*/  ULEA.HI.SX32 UR6, UR7, UR6, 0x1c ;  /* 0x0000000607067291 */ /* 0x000fe4000f8fe23f */
[----:B------:R-:W-:-:S02]  /*baf0*/  ULOP3.LUT UR40, UR40, 0xffff, URZ, 0xc0, !UPT ;  /* 0x0000ffff28287892 */ /* 0x000fc4000f8ec03f */
        /* <DEDUP_REMOVED lines=11> */
[----:B------:R-:W-:Y:S02]  /*bbb0*/  IABS R5, R4 ;  /* 0x0000000400057213 */ /* 0x000fe40000000000 */
[----:B------:R-:W-:Y:S02]  /*bbc0*/  R2UR UR11, R2 ;  /* 0x00000000020b72ca */ /* 0x000fe400000e0000 */
[----:B------:R-:W-:Y:S01]  /*bbd0*/  MOV R4, UR6 ;  /* 0x0000000600047c02 */ /* 0x000fe20008000f00 */
[----:B------:R-:W-:Y:S01]  /*bbe0*/  IMAD.MOV R5, RZ, RZ, -R5 ;  /* 0x000000ffff057224 */ /* 0x000fe200078e0a05 */
[----:B------:R-:W-:-:S09]  /*bbf0*/  ULOP3.LUT UR6, UR6, UR10, URZ, 0x3c, !UPT ;  /* 0x0000000a06067292 */ /* 0x000fd2000f8e3c3f */
        /* <DEDUP_REMOVED lines=24> */
.L_x_13296:
[----:B------:R-:W-:Y:S01]  /*bd80*/  UIMAD UR39, UR40, UR43, URZ ;  /* 0x0000002b282772a4 */ /* 0x000fe2000f8e023f */
[----:B------:R-:W-:Y:S01]  /*bd90*/  MOV R2, UR41 ;  /* 0x0000002900027c02 */ /* 0x000fe20008000f00 */
[----:B------:R-:W-:Y:S01]  /*bda0*/  IMAD.MOV.U32 R6, RZ, RZ, RZ ;  /* 0x000000ffff067224 */ /* 0x000fe200078e00ff */
[----:B------:R-:W-:-:S03]  /*bdb0*/  MOV R9, 0x1 ;  /* 0x0000000100097802 */ /* 0x000fc60000000f00 */
        /* <DEDUP_REMOVED lines=28> */
.L_x_13297:
        /* <DEDUP_REMOVED lines=20> */
.L_x_13299:
        /* <DEDUP_REMOVED lines=15> */
.L_x_13298:
        /* <DEDUP_REMOVED lines=17> */
.L_x_13379:
        /* <DEDUP_REMOVED lines=8> */
.L_x_13382:
[----:B------:R-:W-:Y:S05]  /*c340*/  @!P6 BRA `(.L_x_13301) ;  /* 0x0000000000d4e947 */ /* 0x000fea0003800000 */
[----:B------:R-:W-:Y:S01]  /*c350*/  IMAD.MOV.U32 R16, RZ, RZ, R17 ;  /* 0x000000ffff107224 */ /* 0x000fe200078e0011 */
[----:B------:R-:W-:Y:S06]  /*c360*/  @!P1 BRA `(.L_x_13303) ;  /* 0x0000000000509947 */ /* 0x000fec0003800000 */
[----:B------:R-:W-:Y:S01]  /*c370*/  MOV R8, R0 ;  /* 0x0000000000087202 */ /* 0x000fe20000000f00 */
        /* <DEDUP_REMOVED lines=11> */
[----:B------:R-:W-:-:S03]  /*c430*/  IMAD.WIDE.U32 R4, R17, UR4, R4 ;  /* 0x0000000411047c25 */ /* 0x000fc6000f8e0004 */
[----:B------:R-:W-:Y:S02]  /*c440*/  LEA R2, P0, R4, R2, 0x2 ;  /* 0x0000000204027211 */ /* 0x000fe400078010ff */
[----:B------:R-:W-:-:S04]  /*c450*/  IADD3 R5, R5, R9, RZ ;  /* 0x0000000905057210 */ /* 0x000fc80007ffe0ff */
[----:B------:R-:W-:-:S05]  /*c460*/  LEA.HI.X R3, R4, R3, R5, 0x2, P0 ;  /* 0x0000000304037211 */ /* 0x000fca00000f1405 */
[----:B------:R0:W5:Y:S01]  /*c470*/  LDG.E R16, desc[UR44][R2.64] ;  /* 0x0000002c02107981 */ /* 0x000162000c1e1900 */
[----:B------:R-:W-:-:S04]  /*c480*/  IMAD.MOV R5, RZ, RZ, -R7 ;  /* 0x000000ffff057224 */ /* 0x000fc800078e0a07 */
[----:B------:R-:W-:-:S05]  /*c490*/  IMAD R8, R0, R5, R8 ;  /* 0x0000000500087224 */ /* 0x000fca00078e0208 */
[----:B------:R0:W-:Y:S02]  /*c4a0*/  STL [R1+0x4], R8 ;  /* 0x0000040801007387 */ /* 0x0001e40000100800 */
.L_x_13303:
[----:B------:R-:W-:Y:S01]  /*c4b0*/  IMAD.MOV.U32 R0, RZ, RZ, 0x1 ;  /* 0x00000001ff007424 */ /* 0x000fe200078e00ff */
[----:B0-----:R-:W0:Y:S04]  /*c4c0*/  S2R R8, SR_TID.X ;  /* 0x0000000000087919 */ /* 0x001e280000002100 */
[----:B------:R-:W-:-:S04]  /*c4d0*/  SHF.L.U32 R0, R0, 0x1f, RZ ;  /* 0x0000001f00007819 */ /* 0x000fc800000006ff */
[----:B------:R-:W1:Y:S01]  /*c4e0*/  SYNCS.PHASECHK.TRANS64.TRYWAIT P0, [UR38+0x22840], R0 ;  /* 0x02284000ff0075a7 */ /* 0x000e620008000166 */
[----:B0-----:R-:W-:-:S04]  /*c4f0*/  LOP3.LUT R2, R8, 0x7f, RZ, 0xc0, !PT ;  /* 0x0000007f08027812 */ /* 0x001fc800078ec0ff */
[----:B------:R-:W-:Y:S01]  /*c500*/  ISETP.NE.AND P1, PT, R2, RZ, PT ;  /* 0x000000ff0200720c */ /* 0x000fe20003f25270 */
[----:B-1----:R-:W-:-:S12]  /*c510*/  @!P0 BRA `(.L_x_13304) ;  /* 0x0000003000888947 */ /* 0x002fd80003800000 */
.L_x_13383:
[----:B------:R-:W-:Y:S05]  /*c520*/  @P1 BRA `(.L_x_13305) ;  /* 0x0000000000181947 */ /* 0x000fea0003800000 */
[----:B------:R-:W1:Y:S01]  /*c530*/  S2R R2, SR_TID.X ;  /* 0x0000000000027919 */ /* 0x000e620000002100 */
[----:B0-----:R-:W-:-:S04]  /*c540*/  MOV R0, 0x3000 ;  /* 0x0000300000007802 */ /* 0x001fc80000000f00 */
[----:B------:R2:W-:Y:S01]  /*c550*/  SYNCS.ARRIVE.TRANS64 RZ, [UR38+0x22830], R0 ;  /* 0x02283000ffff79a7 */ /* 0x0005e20008000026 */
[----:B-1----:R-:W-:-:S13]  /*c560*/  LOP3.LUT P0, RZ, R2, 0x1f, RZ, 0xc0, !PT ;  /* 0x0000001f02ff7812 */ /* 0x002fda000780c0ff */
[----:B--2---:R-:W-:Y:S05]  /*c570*/  @!P0 BRA `(.L_x_13305) ;  /* 0x0000000000048947 */ /* 0x004fea0003800000 */
[----:B------:R-:W-:Y:S01]  /*c580*/  BPT.TRAP 0x1 ;  /* 0x000000040000795c */ /* 0x000fe20000300000 */
.L_x_13305:
        /* <DEDUP_REMOVED lines=17> */
.L_x_13301:
        /* <DEDUP_REMOVED lines=22> */
.L_x_13306:
        /* <DEDUP_REMOVED lines=19> */
[----:B---3--:R-:W-:Y:S02]  /*c930*/  IMAD R8, R11, R2, RZ ;  /* 0x000000020b087224 */ /* 0x008fe400078e02ff */
[----:B----4-:R-:W-:Y:S02]  /*c940*/  IMAD R0, R10, 0x80, R9 ;  /* 0x000000800a007824 */ /* 0x010fe400078e0209 */
[----:B------:R-:W-:Y:S02]  /*c950*/  IMAD R9, R14, R3, R8 ;  /* 0x000000030e097224 */ /* 0x000fe400078e0208 */
[----:B0-----:R-:W-:Y:S01]  /*c960*/  @P0 IMAD.HI.U32 R3, R0, R5, RZ ;  /* 0x0000000500030227 */ /* 0x001fe200078e00ff */
[----:B------:R-:W-:-:S04]  /*c970*/  MOV R5, R0 ;  /* 0x0000000000057202 */ /* 0x000fc80000000f00 */
[----:B-1----:R-:W-:Y:S01]  /*c980*/  @P0 SHF.R.U32.HI R5, RZ, R6, R3 ;  /* 0x00000006ff050219 */ /* 0x002fe20000011603 */
[----:B------:R-:W-:Y:S01]  /*c990*/  IMAD.WIDE.U32 R2, R14, R2, UR4 ;  /* 0x000000040e027e25 */ /* 0x000fe2000f8e0002 */
[----:B------:R-:W-:Y:S02]  /*c9a0*/  ULDC.64 UR4, c[0x0][0x2d0] ;  /* 0x0000b40000047ab9 */ /* 0x000fe40000000a00 */
[----:B------:R-:W-:Y:S01]  /*c9b0*/  SHF.R.S32.HI R6, RZ, 0x1f, R5 ;  /* 0x0000001fff067819 */ /* 0x000fe20000011405 */
[----:B------:R-:W-:Y:S02]  /*c9c0*/  IMAD.IADD R3, R3, 0x1, R9 ;  /* 0x0000000103037824 */ /* 0x000fe400078e0209 */
[----:B------:R-:W-:Y:S02]  /*c9d0*/  IMAD.MOV R9, RZ, RZ, -R5 ;  /* 0x000000ffff097224 */ /* 0x000fe400078e0a05 */
[----:B------:R-:W-:Y:S02]  /*c9e0*/  IMAD R6, R6, UR4, RZ ;  /* 0x0000000406067c24 */ /* 0x000fe4000f8e02ff */
[----:B------:R-:W-:-:S02]  /*c9f0*/  IMAD R0, R4, R9, R0 ;  /* 0x0000000904007224 */ /* 0x000fc400078e0200 */
[C---:B------:R-:W-:Y:S01]  /*ca00*/  IMAD R9, R5.reuse, UR5, R6 ;  /* 0x0000000505097c24 */ /* 0x040fe2000f8e0206 */
[----:B------:R-:W-:Y:S01]  /*ca10*/  SHF.L.U32 R6, R12, 0x3, RZ ;  /* 0x000000030c067819 */ /* 0x000fe200000006ff */
[----:B------:R-:W-:Y:S01]  /*ca20*/  IMAD.WIDE.U32 R2, R5, UR4, R2 ;  /* 0x0000000405027c25 */ /* 0x000fe2000f8e0002 */
        /* <DEDUP_REMOVED lines=35> */
[----:B------:R-:W-:-:S09]  /*cc60*/  VIADD R9, R7, 0x20 ;  /* 0x0000002007097836 */ /* 0x000fd20000000000 */
[----:B------:R-:W-:Y:S02]  /*cc70*/  @!P1 LEA R21, R6, UR38, 0x1 ;  /* 0x0000002606159c11 */ /* 0x000fe4000f8e08ff */
[----:B0-----:R-:W-:-:S05]  /*cc80*/  @!P1 LEA R14, P2, R8, R14, 0x1 ;  /* 0x0000000e080e9211 */ /* 0x001fca00078408ff */
[----:B-1----:R-:W-:Y:S01]  /*cc90*/  @!P1 IMAD.X R3, RZ, RZ, R2, P2 ;  /* 0x000000ffff039224 */ /* 0x002fe200010e0602 */
[----:B------:R-:W-:Y:S02]  /*cca0*/  @!P1 MOV R2, R14 ;  /* 0x0000000e00029202 */ /* 0x000fe40000000f00 */
        /* <DEDUP_REMOVED lines=28> */
[----:B------:R-:W-:-:S03]  /*ce70*/  ISETP.GE.AND P1, PT, R11, R4, PT ;  /* 0x000000040b00720c */ /* 0x000fc60003f26270 */
        /* <DEDUP_REMOVED lines=17> */
.L_x_13400:
[----:B------:R-:W-:-:S05]  /*cf90*/  VIADD R7, R7, 0x70 ;  /* 0x0000007007077836 */ /* 0x000fca0000000000 */
[----:B------:R-:W-:Y:S02]  /*cfa0*/  ISETP.GE.AND P1, PT, R7, R4, PT ;  /* 0x000000040700720c */ /* 0x000fe40003f26270 */
[----:B------:R-:W-:-:S04]  /*cfb0*/  MOV R4, 0x1 ;  /* 0x0000000100047802 */ /* 0x000fc80000000f00 */
        /* <DEDUP_REMOVED lines=15> */
.L_x_13401:
        /* <DEDUP_REMOVED lines=9> */
.L_x_13402:
        /* <DEDUP_REMOVED lines=8> */
.L_x_13313:
[----:B------:R-:W-:Y:S05]  /*d1c0*/  BSYNC B1 ;  /* 0x0000000000017941 */ /* 0x000fea0003800000 */
.L_x_13312:
        /* <DEDUP_REMOVED lines=11> */
.L_x_13314:
        /* <DEDUP_REMOVED lines=13> */
.L_x_13315:
        /* <DEDUP_REMOVED lines=13> */
.L_x_13316:
        /* <DEDUP_REMOVED lines=13> */
.L_x_13317:
        /* <DEDUP_REMOVED lines=8> */
.L_x_13310:
[----:B------:R-:W-:Y:S05]  /*d570*/  BSYNC B0 ;  /* 0x0000000000007941 */ /* 0x000fea0003800000 */
.L_x_13309:
[----:B0-----:R-:W2:Y:S01]  /*d580*/  LDL.LU R3, [R1+0x8] ;  /* 0x0000080001037983 */ /* 0x001ea20000300800 */
[----:B------:R-:W-:Y:S02]  /*d590*/  IMAD.MOV.U32 R9, RZ, RZ, RZ ;  /* 0x000000ffff097224 */ /* 0x000fe400078e00ff */
[----:B------:R-:W-:Y:S01]  /*d5a0*/  IMAD.MOV.U32 R6, RZ, RZ, 0x1 ;  /* 0x00000001ff067424 */ /* 0x000fe200078e00ff */
[----:B--2---:R-:W-:-:S04]  /*d5b0*/  IADD3 R7, R3, -0x2, RZ ;  /* 0xfffffffe03077810 */ /* 0x004fc80007ffe0ff */
        /* <DEDUP_REMOVED lines=9> */
[----:B------:R-:W-:-:S04]  /*d650*/  IADD3 R3, RZ, -UR4, RZ ;  /* 0x80000004ff037c10 */ /* 0x000fc8000fffe0ff */
        /* <DEDUP_REMOVED lines=16> */
.L_x_13351:
[----:B------:R-:W-:Y:S01]  /*d760*/  ISETP.NE.AND P0, PT, R19, RZ, PT ;  /* 0x000000ff1300720c */ /* 0x000fe20003f05270 */
[----:B------:R-:W-:Y:S01]  /*d770*/  BSSY B1, `(.L_x_13319) ;  /* 0x0000083000017945 */ /* 0x000fe20003800000 */
[----:B------:R-:W-:-:S04]  /*d780*/  IADD3 R8, R8, -0x2, RZ ;  /* 0xfffffffe08087810 */ /* 0x000fc80007ffe0ff */
[----:B------:R-:W-:-:S07]  /*d790*/  ISETP.NE.AND P1, PT, R8, RZ, PT ;  /* 0x000000ff0800720c */ /* 0x000fce0003f25270 */
[----:B------:R-:W-:Y:S06]  /*d7a0*/  @!P0 BRA `(.L_x_13320) ;  /* 0x0000000400fc8947 */ /* 0x000fec0003800000 */
[----:B------:R-:W2:Y:S01]  /*d7b0*/  LDL R2, [R1] ;  /* 0x0000000001027983 */ /* 0x000ea20000100800 */
[----:B------:R-:W-:Y:S01]  /*d7c0*/  IMAD.MOV.U32 R13, RZ, RZ, R7 ;  /* 0x000000ffff0d7224 */ /* 0x000fe200078e0007 */
        /* <DEDUP_REMOVED lines=21> */
.L_x_13321:
[----:B------:R-:W1:Y:S01]  /*d920*/  S2R R2, SR_TID.X ;  /* 0x0000000000027919 */ /* 0x000e620000002100 */
[----:B------:R-:W-:Y:S01]  /*d930*/  BSSY B2, `(.L_x_13322) ;  /* 0x0000006000027945 */ /* 0x000fe20003800000 */
[----:B-1----:R-:W-:Y:S02]  /*d940*/  LOP3.LUT R3, R2, 0x7f, RZ, 0xc0, !PT ;  /* 0x0000007f02037812 */ /* 0x002fe400078ec0ff */
[----:B------:R-:W-:Y:S02]  /*d950*/  SHF.L.U32 R2, R0, 0x1f, RZ ;  /* 0x0000001f00027819 */ /* 0x000fe400000006ff */
[----:B------:R-:W-:Y:S02]  /*d960*/  ISETP.NE.AND P2, PT, R3, RZ, PT ;  /* 0x000000ff0300720c */ /* 0x000fe40003f45270 */
[----:B------:R-:W1:Y:S02]  /*d970*/  SYNCS.PHASECHK.TRANS64.TRYWAIT P0, [UR38+0x22848], R2 ;  /* 0x02284802ff0075a7 */ /* 0x000e640008000166 */
[----:B-1----:R-:W-:Y:S09]  /*d980*/  @!P0 BRA `(.L_x_13323) ;  /* 0x0000002800208947 */ /* 0x002ff20003800000 */
.L_x_13403:
[----:B------:R-:W-:Y:S05]  /*d990*/  BSYNC B2 ;  /* 0x0000000000027941 */ /* 0x000fea0003800000 */
.L_x_13322:
[----:B------:R-:W-:Y:S04]  /*d9a0*/  BSSY B2, `(.L_x_13324) ;  /* 0x0000007000027945 */ /* 0x000fe80003800000 */
[----:B------:R-:W-:Y:S05]  /*d9b0*/  @P2 BRA `(.L_x_13325) ;  /* 0x0000000000142947 */ /* 0x000fea0003800000 */
[----:B------:R-:W-:Y:S02]  /*d9c0*/  ISETP.NE.AND P0, PT, R10, RZ, PT ;  /* 0x000000ff0a00720c */ /* 0x000fe40003f05270 */
[----:B-1----:R-:W-:-:S04]  /*d9d0*/  MOV R3, 0x3000 ;  /* 0x0000300000037802 */ /* 0x002fc80000000f00 */
[----:B------:R2:W-:Y:S07]  /*d9e0*/  SYNCS.ARRIVE.TRANS64 RZ, [UR38+0x22838], R3 ;  /* 0x02283803ffff79a7 */ /* 0x0005ee0008000026 */
[----:B------:R-:W-:Y:S05]  /*d9f0*/  @!P0 BRA `(.L_x_13325) ;  /* 0x0000000000048947 */ /* 0x000fea0003800000 */
[----:B------:R-:W-:Y:S01]  /*da00*/  BPT.TRAP 0x1 ;  /* 0x000000040000795c */ /* 0x000fe20000300000 */
.L_x_13325:
[----:B------:R-:W-:Y:S05]  /*da10*/  BSYNC B2 ;  /* 0x0000000000027941 */ /* 0x000fea0003800000 */
.L_x_13324:
        /* <DEDUP_REMOVED lines=11> */
.L_x_13326:
        /* <DEDUP_REMOVED lines=10> */
.L_x_13404:
[----:B------:R-:W-:Y:S05]  /*db70*/  BSYNC B2 ;  /* 0x0000000000027941 */ /* 0x000fea0003800000 */
.L_x_13327:
        /* <DEDUP_REMOVED lines=9> */
.L_x_13330:
[----:B------:R-:W-:Y:S05]  /*dc10*/  BSYNC B2 ;  /* 0x0000000000027941 */ /* 0x000fea0003800000 */
.L_x_13329:
        /* <DEDUP_REMOVED lines=9> */
.L_x_13331:
        /* <DEDUP_REMOVED lines=13> */
.L_x_13332:
        /* <DEDUP_REMOVED lines=13> */
.L_x_13333:
        /* <DEDUP_REMOVED lines=13> */
.L_x_13334:
        /* <DEDUP_REMOVED lines=8> */
.L_x_13320:
[----:B------:R-:W-:Y:S05]  /*dfa0*/  BSYNC B1 ;  /* 0x0000000000017941 */ /* 0x000fea0003800000 */
.L_x_13319:
        /* <DEDUP_REMOVED lines=27> */
.L_x_13337:
[----:B------:R-:W1:Y:S01]  /*e160*/  S2R R2, SR_TID.X ;  /* 0x0000000000027919 */ /* 0x000e620000002100 */
[----:B------:R-:W-:Y:S01]  /*e170*/  BSSY B2, `(.L_x_13338) ;  /* 0x0000006000027945 */ /* 0x000fe20003800000 */
[----:B-1----:R-:W-:Y:S02]  /*e180*/  LOP3.LUT R3, R2, 0x7f, RZ, 0xc0, !PT ;  /* 0x0000007f02037812 */ /* 0x002fe400078ec0ff */
[----:B------:R-:W-:Y:S02]  /*e190*/  SHF.L.U32 R2, R0, 0x1f, RZ ;  /* 0x0000001f00027819 */ /* 0x000fe400000006ff */
[----:B------:R-:W-:Y:S02]  /*e1a0*/  ISETP.NE.AND P2, PT, R3, RZ, PT ;  /* 0x000000ff0300720c */ /* 0x000fe40003f45270 */
[----:B------:R-:W1:Y:S02]  /*e1b0*/  SYNCS.PHASECHK.TRANS64.TRYWAIT P0, [UR38+0x22840], R2 ;  /* 0x02284002ff0075a7 */ /* 0x000e640008000166 */
[----:B-1----:R-:W-:Y:S09]  /*e1c0*/  @!P0 BRA `(.L_x_13339) ;  /* 0x0000002000408947 */ /* 0x002ff20003800000 */
.L_x_13405:
[----:B------:R-:W-:Y:S05]  /*e1d0*/  BSYNC B2 ;  /* 0x0000000000027941 */ /* 0x000fea0003800000 */
.L_x_13338:
[----:B------:R-:W-:Y:S04]  /*e1e0*/  BSSY B2, `(.L_x_13340) ;  /* 0x0000007000027945 */ /* 0x000fe80003800000 */
[----:B------:R-:W-:Y:S05]  /*e1f0*/  @P2 BRA `(.L_x_13341) ;  /* 0x0000000000142947 */ /* 0x000fea0003800000 */
[----:B------:R-:W-:Y:S01]  /*e200*/  ISETP.NE.AND P0, PT, R10, RZ, PT ;  /* 0x000000ff0a00720c */ /* 0x000fe20003f05270 */
[----:B-1----:R-:W-:-:S04]  /*e210*/  IMAD.MOV.U32 R3, RZ, RZ, 0x3000 ;  /* 0x00003000ff037424 */ /* 0x002fc800078e00ff */
[----:B------:R2:W-:Y:S08]  /*e220*/  SYNCS.ARRIVE.TRANS64 RZ, [UR38+0x22830], R3 ;  /* 0x02283003ffff79a7 */ /* 0x0005f00008000026 */
[----:B--2---:R-:W-:Y:S05]  /*e230*/  @!P0 BRA `(.L_x_13341) ;  /* 0x0000000000048947 */ /* 0x004fea0003800000 */
[----:B------:R-:W-:Y:S01]  /*e240*/  BPT.TRAP 0x1 ;  /* 0x000000040000795c */ /* 0x000fe20000300000 */
.L_x_13341:
[----:B------:R-:W-:Y:S05]  /*e250*/  BSYNC B2 ;  /* 0x0000000000027941 */ /* 0x000fea0003800000 */
.L_x_13340:
        /* <DEDUP_REMOVED lines=11> */
.L_x_13342:
        /* <DEDUP_REMOVED lines=11> */
.L_x_13406:
[----:B------:R-:W-:Y:S05]  /*e3c0*/  BSYNC B2 ;  /* 0x0000000000027941 */ /* 0x000fea0003800000 */
.L_x_13343:
        /* <DEDUP_REMOVED lines=9> */
.L_x_13346:
[----:B------:R-:W-:Y:S05]  /*e460*/  BSYNC B2 ;  /* 0x0000000000027941 */ /* 0x000fea0003800000 */
.L_x_13345:
        /* <DEDUP_REMOVED lines=9> */
.L_x_13347:
        /* <DEDUP_REMOVED lines=13> */
.L_x_13348:
        /* <DEDUP_REMOVED lines=13> */
.L_x_13349:
        /* <DEDUP_REMOVED lines=13> */
.L_x_13350:
        /* <DEDUP_REMOVED lines=8> */
.L_x_13336:
[----:B------:R-:W-:Y:S05]  /*e7f0*/  BSYNC B1 ;  /* 0x0000000000017941 */ /* 0x000fea0003800000 */
.L_x_13335:
[----:B------:R-:W-:Y:S01]  /*e800*/  IADD3 R7, R7, -0x2, RZ ;  /* 0xfffffffe07077810 */ /* 0x000fe20007ffe0ff */
[----:B------:R-:W-:Y:S06]  /*e810*/  @P1 BRA `(.L_x_13351) ;  /* 0xffffffec00d01947 */ /* 0x000fec000383ffff */
[----:B------:R-:W-:Y:S05]  /*e820*/  BSYNC B0 ;  /* 0x0000000000007941 */ /* 0x000fea0003800000 */
.L_x_13318:
        /* <DEDUP_REMOVED lines=27> */
.L_x_13354:
[----:B------:R-:W1:Y:S01]  /*e9e0*/  S2R R2, SR_TID.X ;  /* 0x0000000000027919 */ /* 0x000e620000002100 */
[----:B------:R-:W-:Y:S01]  /*e9f0*/  BSSY B1, `(.L_x_13355) ;  /* 0x0000006000017945 */ /* 0x000fe20003800000 */
[----:B-1----:R-:W-:Y:S02]  /*ea00*/  LOP3.LUT R3, R2, 0x7f, RZ, 0xc0, !PT ;  /* 0x0000007f02037812 */ /* 0x002fe400078ec0ff */
[----:B------:R-:W-:Y:S02]  /*ea10*/  SHF.L.U32 R2, R0, 0x1f, RZ ;  /* 0x0000001f00027819 */ /* 0x000fe400000006ff */
[----:B------:R-:W-:Y:S02]  /*ea20*/  ISETP.NE.AND P1, PT, R3, RZ, PT ;  /* 0x000000ff0300720c */ /* 0x000fe40003f25270 */
[----:B------:R-:W1:Y:S02]  /*ea30*/  SYNCS.PHASECHK.TRANS64.TRYWAIT P0, [UR38+0x22848], R2 ;  /* 0x02284802ff0075a7 */ /* 0x000e640008000166 */
[----:B-1----:R-:W-:Y:S09]  /*ea40*/  @!P0 BRA `(.L_x_13356) ;  /* 0x0000001800508947 */ /* 0x002ff20003800000 */
.L_x_13407:
[----:B------:R-:W-:Y:S05]  /*ea50*/  BSYNC B1 ;  /* 0x0000000000017941 */ /* 0x000fea0003800000 */
.L_x_13355:
[----:B------:R-:W-:Y:S04]  /*ea60*/  BSSY B1, `(.L_x_13357) ;  /* 0x0000007000017945 */ /* 0x000fe80003800000 */
[----:B------:R-:W-:Y:S05]  /*ea70*/  @P1 BRA `(.L_x_13358) ;  /* 0x0000000000141947 */ /* 0x000fea0003800000 */
[----:B------:R-:W-:Y:S01]  /*ea80*/  ISETP.NE.AND P0, PT, R10, RZ, PT ;  /* 0x000000ff0a00720c */ /* 0x000fe20003f05270 */
[----:B-1----:R-:W-:-:S04]  /*ea90*/  IMAD.MOV.U32 R3, RZ, RZ, 0x3000 ;  /* 0x00003000ff037424 */ /* 0x002fc800078e00ff */
[----:B------:R2:W-:Y:S08]  /*eaa0*/  SYNCS.ARRIVE.TRANS64 RZ, [UR38+0x22838], R3 ;  /* 0x02283803ffff79a7 */ /* 0x0005f00008000026 */
[----:B--2---:R-:W-:Y:S05]  /*eab0*/  @!P0 BRA `(.L_x_13358) ;  /* 0x0000000000048947 */ /* 0x004fea0003800000 */
[----:B------:R-:W-:Y:S01]  /*eac0*/  BPT.TRAP 0x1 ;  /* 0x000000040000795c */ /* 0x000fe20000300000 */
.L_x_13358:
[----:B------:R-:W-:Y:S05]  /*ead0*/  BSYNC B1 ;  /* 0x0000000000017941 */ /* 0x000fea0003800000 */
.L_x_13357:
[----:B------:R-:W-:Y:S01]  /*eae0*/  MOV R4, RZ ;  /* 0x000000ff00047202 */ /* 0x000fe20000000f00 */
        /* <DEDUP_REMOVED lines=10> */
.L_x_13359:
        /* <DEDUP_REMOVED lines=11> */
.L_x_13408:
[----:B------:R-:W-:Y:S05]  /*ec40*/  BSYNC B1 ;  /* 0x0000000000017941 */ /* 0x000fea0003800000 */
.L_x_13360:
[----:B------:R-:W-:Y:S01]  /*ec50*/  BSSY B1, `(.L_x_13362) ;  /* 0x0000009000017945 */ /* 0x000fe20003800000 */
[----:B-1----:R-:W-:Y:S02]  /*ec60*/  IMAD.MOV.U32 R2, RZ, RZ, 0x0 ;  /* 0x00000000ff027424 */ /* 0x002fe400078e00ff */
[----:B------:R-:W-:Y:S01]  /*ec70*/  IMAD.MOV.U32 R3, RZ, RZ, 0x14f00000 ;  /* 0x14f00000ff037424 */ /* 0x000fe200078e00ff */
[----:B------:R-:W-:Y:S06]  /*ec80*/  @P1 BRA `(.L_x_13363) ;  /* 0x0000000000141947 */ /* 0x000fec0003800000 */
[----:B------:R-:W-:Y:S02]  /*ec90*/  ISETP.NE.AND P0, PT, R10, RZ, PT ;  /* 0x000000ff0a00720c */ /* 0x000fe40003f05270 */
[----:B------:R-:W-:-:S04]  /*eca0*/  MOV R5, 0xc000 ;  /* 0x0000c00000057802 */ /* 0x000fc80000000f00 */
[----:B------:R1:W-:Y:S07]  /*ecb0*/  SYNCS.ARRIVE.TRANS64 RZ, [UR38+0x22858], R5 ;  /* 0x02285805ffff79a7 */ /* 0x0003ee0008000026 */
[----:B------:R-:W-:Y:S05]  /*ecc0*/  @!P0 BRA `(.L_x_13363) ;  /* 0x0000000000048947 */ /* 0x000fea0003800000 */
[----:B------:R-:W-:Y:S01]  /*ecd0*/  BPT.TRAP 0x1 ;  /* 0x000000040000795c */ /* 0x000fe20000300000 */
.L_x_13363:
[----:B------:R-:W-:Y:S05]  /*ece0*/  BSYNC B1 ;  /* 0x0000000000017941 */ /* 0x000fea0003800000 */
.L_x_13362:
        /* <DEDUP_REMOVED lines=9> */
.L_x_13364:
        /* <DEDUP_REMOVED lines=13> */
.L_x_13365:
        /* <DEDUP_REMOVED lines=13> */
.L_x_13366:
        /* <DEDUP_REMOVED lines=13> */
.L_x_13367:
        /* <DEDUP_REMOVED lines=8> */
.L_x_13353:
[----:B------:R-:W-:Y:S05]  /*f070*/  BSYNC B0 ;  /* 0x0000000000007941 */ /* 0x000fea0003800000 */
.L_x_13352:
[----:B------:R-:W-:Y:S01]  /*f080*/  LOP3.LUT R0, R0, 0x1, RZ, 0x3c, !PT ;  /* 0x0000000100007812 */ /* 0x000fe200078e3cff */
[----:B------:R-:W-:Y:S02]  /*f090*/  IMAD.MOV.U32 R6, RZ, RZ, RZ ;  /* 0x000000ffff067224 */ /* 0x000fe400078e00ff */
[----:B------:R-:W-:-:S07]  /*f0a0*/  IMAD.MOV.U32 R9, RZ, RZ, RZ ;  /* 0x000000ffff097224 */ /* 0x000fce00078e00ff */
.L_x_13295:
[----:B------:R-:W2:Y:S01]  /*f0b0*/  S2R R3, SR_CgaCtaId ;  /* 0x0000000000037919 */ /* 0x000ea20000008800 */
[----:B------:R-:W-:Y:S02]  /*f0c0*/  MOV R2, 0x400 ;  /* 0x0000040000027802 */ /* 0x000fe40000000f00 */
[----:B------:R-:W-:Y:S02]  /*f0d0*/  SHF.L.U32 R9, R9, 0x1f, RZ ;  /* 0x0000001f09097819 */ /* 0x000fe400000006ff */
[----:B--2---:R-:W-:-:S04]  /*f0e0*/  LEA R2, R3, R2, 0x18 ;  /* 0x0000000203027211 */ /* 0x004fc800078ec0ff */
[----:B------:R-:W2:Y:S02]  /*f0f0*/  SYNCS.PHASECHK.TRANS64.TRYWAIT P0, [R2+URZ+0x22820], R9 ;  /* 0x02282009020075a7 */ /* 0x000ea4000800017f */
[----:B--2---:R-:W-:Y:S05]  /*f100*/  @!P0 BRA `(.L_x_13368) ;  /* 0x0000001000d08947 */ /* 0x004fea0003800000 */
.L_x_13409:
[----:B------:R-:W-:-:S03]  /*f110*/  UMOV UR4, 0xffffffff ;  /* 0xffffffff00047882 */ /* 0x000fc60000000000 */
[----:B------:R-:W-:Y:S05]  /*f120*/  BRA.DIV UR4, `(.L_x_13369) ;  /* 0x0000001204dc7947 */ /* 0x000fea000b800000 */
[----:B------:R-:W3:Y:S02]  /*f130*/  S2R R3, SR_TID.X ;  /* 0x0000000000037919 */ /* 0x000ee40000002100 */
[----:B---3--:R-:W-:-:S04]  /*f140*/  SHF.R.U32.HI R3, RZ, 0x5, R3 ;  /* 0x00000005ff037819 */ /* 0x008fc80000011603 */
[----:B------:R-:W-:-:S05]  /*f150*/  LOP3.LUT R3, R3, 0x3, RZ, 0xc0, !PT ;  /* 0x0000000303037812 */ /* 0x000fca00078ec0ff */
[----:B------:R3:W4:Y:S02]  /*f160*/  SHFL.IDX PT, R14, R3, RZ, 0x1f ;  /* 0x00001fff030e7589 */ /* 0x00072400000e0000 */
.L_x_13412:
[----:B----4-:R-:W-:-:S13]  /*f170*/  ISETP.NE.AND P0, PT, R14, RZ, PT ;  /* 0x000000ff0e00720c */ /* 0x010fda0003f05270 */
[----:B------:R-:W-:Y:S05]  /*f180*/  @P0 BRA `(.L_x_13257) ;  /* 0x0000000000880947 */ /* 0x000fea0003800000 */
[----:B------:R-:W-:-:S03]  /*f190*/  UMOV UR4, 0xffffffff ;  /* 0xffffffff00047882 */ /* 0x000fc60000000000 */
[----:B------:R-:W-:Y:S05]  /*f1a0*/  BRA.DIV UR4, `(.L_x_13370) ;  /* 0x0000001204f07947 */ /* 0x000fea000b800000 */
[----:B------:R-:W-:-:S13]  /*f1b0*/  ELECT P6, URZ, PT ;  /* 0x00000000003f782f */ /* 0x000fda00038c0000 */
.L_x_13415:
[----:B------:R-:W-:Y:S05]  /*f1c0*/  @!P6 BRA `(.L_x_13257) ;  /* 0x000000000078e947 */ /* 0x000fea0003800000 */
[----:B------:R-:W-:-:S06]  /*f1d0*/  ULOP3.LUT UR4, UR42, 0x2, URZ, 0xfc, !UPT ;  /* 0x000000022a047892 */ /* 0x000fcc000f8efc3f */
[----:B---3--:R-:W-:-:S04]  /*f1e0*/  MOV R3, UR4 ;  /* 0x0000000400037c02 */ /* 0x008fc80008000f00 */
[----:B------:R-:W-:-:S13]  /*f1f0*/  ISETP.NE.AND P2, PT, R3, 0x3, PT ;  /* 0x000000030300780c */ /* 0x000fda0003f45270 */
[----:B------:R-:W-:Y:S05]  /*f200*/  @!P2 BRA `(.L_x_13371) ;  /* 0x000000000004a947 */ /* 0x000fea0003800000 */
[----:B------:R-:W-:Y:S01]  /*f210*/  BPT.TRAP 0x1 ;  /* 0x000000040000795c */ /* 0x000fe20000300000 */
.L_x_13371:
        /* <DEDUP_REMOVED lines=12> */
.L_x_13416:
[----:B------:R-:W3:Y:S02]  /*f2e0*/  SYNCS.PHASECHK.TRANS64.TRYWAIT P0, [R5+URZ], R0 ;  /* 0x00000000050075a7 */ /* 0x000ee4000800017f */
[----:B---3--:R-:W-:Y:S05]  /*f2f0*/  @!P0 BRA `(.L_x_13373) ;  /* 0x0000001000d08947 */ /* 0x008fea0003800000 */
.L_x_13417:
[----:B------:R-:W-:Y:S05]  /*f300*/  @!P2 BRA `(.L_x_13374) ;  /* 0x000000000004a947 */ /* 0x000fea0003800000 */
[----:B------:R-:W-:Y:S01]  /*f310*/  BPT.TRAP 0x1 ;  /* 0x000000040000795c */ /* 0x000fe20000300000 */
.L_x_13374:
[----:B--2---:R-:W-:-:S05]  /*f320*/  VIADD R2, R2, 0x22860 ;  /* 0x0002286002027836 */ /* 0x004fca0000000000 */
[----:B---3--:R-:W-:-:S04]  /*f330*/  LEA R5, R6, R2, 0x3 ;  /* 0x0000000206057211 */ /* 0x008fc800078e18ff */
[----:B------:R-:W2:Y:S02]  /*f340*/  SYNCS.PHASECHK.TRANS64.TRYWAIT P0, [R5+URZ], R4 ;  /* 0x00000004050075a7 */ /* 0x000ea4000800017f */
[----:B--2---:R-:W-:Y:S05]  /*f350*/  @!P0 BRA `(.L_x_13375) ;  /* 0x0000001000cc8947 */ /* 0x004fea0003800000 */
.L_x_13418:
[----:B------:R-:W-:-:S07]  /*f360*/  IMAD R3, R3, 0x8, R2 ;  /* 0x0000000803037824 */ /* 0x000fce00078e0202 */
.L_x_13376:
[----:B---3--:R3:W4:Y:S02]  /*f370*/  SYNCS.PHASECHK.TRANS64.TRYWAIT P0, [R3+URZ], R0 ;  /* 0x00000000030075a7 */ /* 0x008724000800017f */
[----:B----4-:R-:W-:Y:S05]  /*f380*/  @!P0 NANOSLEEP.SYNCS 0x989680 ;  /* 0x009896800000895d */ /* 0x010fea0003900000 */
[----:B------:R-:W4:Y:S02]  /*f390*/  @!P0 SYNCS.PHASECHK.TRANS64 P0, [R3+URZ], R0 ;  /* 0x00000000030085a7 */ /* 0x000f24000800007f */
[----:B----4-:R-:W-:Y:S05]  /*f3a0*/  @!P0 BRA `(.L_x_13376) ;  /* 0xfffffffc00f08947 */ /* 0x010fea000383ffff */
.L_x_13257:
[----:B------:R-:W-:Y:S05]  /*f3b0*/  BSYNC B6 ;  /* 0x0000000000067941 */ /* 0x000fea0003800000 */
.L_x_13254:
[----:B------:R-:W-:Y:S05]  /*f3c0*/  EXIT ;  /* 0x000000000000794d */ /* 0x000fea0003800000 */
.L_x_13261:
[----:B0-----:R-:W-:-:S04]  /*f3d0*/  IMAD.U32 R4, RZ, RZ, UR39 ;  /* 0x00000027ff047e24 */ /* 0x001fc8000f8e00ff */
[----:B------:R0:W1:Y:S03]  /*f3e0*/  SYNCS.PHASECHK.TRANS64.TRYWAIT P0, [R4+URZ+0x22800], R7 ;  /* 0x02280007040075a7 */ /* 0x000066000800017f */
[----:B-1----:R-:W-:Y:S05]  /*f3f0*/  @!P0 NANOSLEEP.SYNCS 0x989680 ;  /* 0x009896800000895d */ /* 0x002fea0003900000 */
[----:B------:R-:W1:Y:S02]  /*f400*/  @!P0 SYNCS.PHASECHK.TRANS64 P0, [R4+URZ+0x22800], R7 ;  /* 0x02280007040085a7 */ /* 0x000e64000800007f */
[----:B-1----:R-:W-:Y:S05]  /*f410*/  @!P0 BRA `(.L_x_13261) ;  /* 0xfffffffc00ec8947 */ /* 0x002fea000383ffff */
[----:B------:R-:W-:Y:S05]  /*f420*/  BRA `(.L_x_13377) ;  /* 0xffffff2000847947 */ /* 0x000fea000383ffff */
.L_x_13265:
[----:B0-----:R-:W-:-:S04]  /*f430*/  MOV R4, UR39 ;  /* 0x0000002700047c02 */ /* 0x001fc80008000f00 */
[----:B------:R0:W2:Y:S03]  /*f440*/  SYNCS.PHASECHK.TRANS64.TRYWAIT P1, [R4+URZ+0x22830], R7 ;  /* 0x02283007040075a7 */ /* 0x0000a6000802017f */
[----:B--2---:R-:W-:Y:S05]  /*f450*/  @!P1 NANOSLEEP.SYNCS 0x989680 ;  /* 0x009896800000995d */ /* 0x004fea0003900000 */
[----:B------:R-:W2:Y:S02]  /*f460*/  @!P1 SYNCS.PHASECHK.TRANS64 P1, [R4+URZ+0x22830], R7 ;  /* 0x02283007040095a7 */ /* 0x000ea4000802007f */
[----:B--2---:R-:W-:Y:S05]  /*f470*/  @!P1 BRA `(.L_x_13265) ;  /* 0xfffffffc00ec9947 */ /* 0x004fea000383ffff */
[----:B------:R-:W-:Y:S05]  /*f480*/  BRA `(.L_x_13264) ;  /* 0xffffff2000a07947 */ /* 0x000fea000383ffff */
.L_x_13269:
[----:B-1----:R1:W2:Y:S02]  /*f490*/  SYNCS.PHASECHK.TRANS64.TRYWAIT P3, [R12+URZ+0x22850], R7 ;  /* 0x022850070c0075a7 */ /* 0x0022a4000806017f */
[----:B--2---:R-:W-:Y:S05]  /*f4a0*/  @!P3 NANOSLEEP.SYNCS 0x989680 ;  /* 0x009896800000b95d */ /* 0x004fea0003900000 */
[----:B------:R-:W2:Y:S02]  /*f4b0*/  @!P3 SYNCS.PHASECHK.TRANS64 P3, [R12+URZ+0x22850], R7 ;  /* 0x022850070c00b5a7 */ /* 0x000ea4000806007f */
[----:B--2---:R-:W-:Y:S05]  /*f4c0*/  @!P3 BRA `(.L_x_13269) ;  /* 0xfffffffc00f0b947 */ /* 0x004fea000383ffff */
[----:B------:R-:W-:Y:S05]  /*f4d0*/  BRA `(.L_x_13268) ;  /* 0xffffff4000947947 */ /* 0x000fea000383ffff */
.L_x_13274:
[----:B-1----:R-:W-:-:S04]  /*f4e0*/  IMAD.U32 R8, RZ, RZ, UR29 ;  /* 0x0000001dff087e24 */ /* 0x002fc8000f8e00ff */
[----:B------:R1:W2:Y:S03]  /*f4f0*/  SYNCS.PHASECHK.TRANS64.TRYWAIT P3, [R8+URZ+0x22830], R7 ;  /* 0x02283007080075a7 */ /* 0x0002a6000806017f */
[----:B--2---:R-:W-:Y:S05]  /*f500*/  @!P3 NANOSLEEP.SYNCS 0x989680 ;  /* 0x009896800000b95d */ /* 0x004fea0003900000 */
[----:B------:R-:W2:Y:S02]  /*f510*/  @!P3 SYNCS.PHASECHK.TRANS64 P3, [R8+URZ+0x22830], R7 ;  /* 0x022830070800b5a7 */ /* 0x000ea4000806007f */
[----:B--2---:R-:W-:Y:S05]  /*f520*/  @!P3 BRA `(.L_x_13274) ;  /* 0xfffffffc00ecb947 */ /* 0x004fea000383ffff */
[----:B------:R-:W-:Y:S05]  /*f530*/  BRA `(.L_x_13273) ;  /* 0xffffff4400e07947 */ /* 0x000fea000383ffff */
.L_x_13278:
[----:B-1----:R1:W2:Y:S02]  /*f540*/  SYNCS.PHASECHK.TRANS64.TRYWAIT P3, [R176+URZ+0x22850], R7 ;  /* 0x02285007b00075a7 */ /* 0x0022a4000806017f */
[----:B--2---:R-:W-:Y:S05]  /*f550*/  @!P3 NANOSLEEP.SYNCS 0x989680 ;  /* 0x009896800000b95d */ /* 0x004fea0003900000 */
[----:B------:R-:W2:Y:S02]  /*f560*/  @!P3 SYNCS.PHASECHK.TRANS64 P3, [R176+URZ+0x22850], R7 ;  /* 0x02285007b000b5a7 */ /* 0x000ea4000806007f */
[----:B--2---:R-:W-:Y:S05]  /*f570*/  @!P3 BRA `(.L_x_13278) ;  /* 0xfffffffc00f0b947 */ /* 0x004fea000383ffff */
[----:B------:R-:W-:Y:S05]  /*f580*/  BRA `(.L_x_13277) ;  /* 0xffffff6c00487947 */ /* 0x000fea000383ffff */
.L_x_13284:
[----:B-1----:R-:W-:-:S04]  /*f590*/  IMAD.U32 R6, RZ, RZ, UR26 ;  /* 0x0000001aff067e24 */ /* 0x002fc8000f8e00ff */
[----:B------:R1:W3:Y:S03]  /*f5a0*/  SYNCS.PHASECHK.TRANS64.TRYWAIT P1, [R6+URZ+0x22830], R5 ;  /* 0x02283005060075a7 */ /* 0x0002e6000802017f */
[----:B---3--:R-:W-:Y:S05]  /*f5b0*/  @!P1 NANOSLEEP.SYNCS 0x989680 ;  /* 0x009896800000995d */ /* 0x008fea0003900000 */
[----:B------:R-:W3:Y:S02]  /*f5c0*/  @!P1 SYNCS.PHASECHK.TRANS64 P1, [R6+URZ+0x22830], R5 ;  /* 0x02283005060095a7 */ /* 0x000ee4000802007f */
[----:B---3--:R-:W-:Y:S05]  /*f5d0*/  @!P1 BRA `(.L_x_13284) ;  /* 0xfffffffc00ec9947 */ /* 0x008fea000383ffff */
[----:B------:R-:W-:Y:S05]  /*f5e0*/  BRA `(.L_x_13283) ;  /* 0xffffff7000447947 */ /* 0x000fea000383ffff */
.L_x_13288:
[----:B-1----:R1:W2:Y:S02]  /*f5f0*/  SYNCS.PHASECHK.TRANS64.TRYWAIT P1, [R198+URZ+0x22850], R5 ;  /* 0x02285005c60075a7 */ /* 0x0022a4000802017f */
[----:B--2---:R-:W-:Y:S05]  /*f600*/  @!P1 NANOSLEEP.SYNCS 0x989680 ;  /* 0x009896800000995d */ /* 0x004fea0003900000 */
[----:B------:R-:W2:Y:S02]  /*f610*/  @!P1 SYNCS.PHASECHK.TRANS64 P1, [R198+URZ+0x22850], R5 ;  /* 0x02285005c60095a7 */ /* 0x000ea4000802007f */
[----:B--2---:R-:W-:Y:S05]  /*f620*/  @!P1 BRA `(.L_x_13288) ;  /* 0xfffffffc00f09947 */ /* 0x004fea000383ffff */
[----:B------:R-:W-:Y:S05]  /*f630*/  BRA `(.L_x_13287) ;  /* 0xffffff8c00d47947 */ /* 0x000fea000383ffff */
.L_x_13300:
[----:B------:R-:W-:Y:S01]  /*f640*/  MOV R13, R19 ;  /* 0x00000013000d7202 */ /* 0x000fe20000000f00 */
[----:B------:R-:W-:Y:S01]  /*f650*/  IMAD.MOV.U32 R12, RZ, RZ, RZ ;  /* 0x000000ffff0c7224 */ /* 0x000fe200078e00ff */
[----:B------:R-:W-:Y:S01]  /*f660*/  MOV R15, 0xffffffff ;  /* 0xffffffff000f7802 */ /* 0x000fe20000000f00 */
[----:B------:R-:W-:-:S07]  /*f670*/  IMAD.MOV.U32 R11, RZ, RZ, 0x1f ;  /* 0x0000001fff0b7424 */ /* 0x000fce00078e00ff */
[----:B------:R-:W-:Y:S05]  /*f680*/  WARPSYNC.COLLECTIVE R15, `(.L_x_13378) ;  /* 0x000000000f087348 */ /* 0x000fea0003c00000 */
[----:B------:R0:W1:Y:S02]  /*f690*/  SHFL.IDX P6, R14, R13, R12, R11 ;  /* 0x0000000c0d0e7389 */ /* 0x00006400000c000b */
[----:B01----:R-:W-:Y:S01]  /*f6a0*/  ENDCOLLECTIVE ;  /* 0x000000000000791b */ /* 0x003fe20003800000 */
.L_x_13378:
[----:B------:R-:W-:Y:S05]  /*f6b0*/  BRA `(.L_x_13379) ;  /* 0xffffffcc00007947 */ /* 0x000fea000383ffff */
.L_x_13302:
[----:B------:R-:W-:Y:S01]  /*f6c0*/  BSSY B0, `(.L_x_13380) ;  /* 0x0000006000007945 */ /* 0x000fe20003800000 */
[----:B------:R-:W-:-:S07]  /*f6d0*/  IMAD.MOV.U32 R15, RZ, RZ, -0x1 ;  /* 0xffffffffff0f7424 */ /* 0x000fce00078e00ff */
[----:B------:R-:W-:Y:S05]  /*f6e0*/  WARPSYNC.COLLECTIVE R15, `(.L_x_13381) ;  /* 0x000000000f0c7348 */ /* 0x000fea0003c00000 */
[----:B------:R-:W-:Y:S02]  /*f6f0*/  ELECT P6, UR62, PT ;  /* 0x00000000003e782f */ /* 0x000fe400038c0000 */
[----:B------:R-:W-:Y:S01]  /*f700*/  MOV R14, UR62 ;  /* 0x0000003e000e7c02 */ /* 0x000fe20008000f00 */
[----:B------:R-:W-:Y:S10]  /*f710*/  ENDCOLLECTIVE ;  /* 0x000000000000791b */ /* 0x000ff40003800000 */
.L_x_13381:
[----:B------:R-:W-:Y:S05]  /*f720*/  BSYNC B0 ;  /* 0x0000000000007941 */ /* 0x000fea0003800000 */
.L_x_13380:
[----:B------:R-:W-:Y:S05]  /*f730*/  BRA `(.L_x_13382) ;  /* 0xffffffcc00007947 */ /* 0x000fea000383ffff */
.L_x_13304:
[----:B0-----:R-:W-:-:S04]  /*f740*/  IMAD.U32 R3, RZ, RZ, UR38 ;  /* 0x00000026ff037e24 */ /* 0x001fc8000f8e00ff */
[----:B------:R0:W1:Y:S03]  /*f750*/  SYNCS.PHASECHK.TRANS64.TRYWAIT P0, [R3+URZ+0x22840], R0 ;  /* 0x02284000030075a7 */ /* 0x000066000800017f */
[----:B-1----:R-:W-:Y:S05]  /*f760*/  @!P0 NANOSLEEP.SYNCS 0x989680 ;  /* 0x009896800000895d */ /* 0x002fea0003900000 */
[----:B------:R-:W1:Y:S02]  /*f770*/  @!P0 SYNCS.PHASECHK.TRANS64 P0, [R3+URZ+0x22840], R0 ;  /* 0x02284000030085a7 */ /* 0x000e64000800007f */
[----:B-1----:R-:W-:Y:S05]  /*f780*/  @!P0 BRA `(.L_x_13304) ;  /* 0xfffffffc00ec8947 */ /* 0x002fea000383ffff */
[----:B------:R-:W-:Y:S05]  /*f790*/  BRA `(.L_x_13383) ;  /* 0xffffffcc00607947 */ /* 0x000fea000383ffff */
.L_x_13307:
[----:B------:R-:W-:Y:S01]  /*f7a0*/  IMAD.MOV.U32 R13, RZ, RZ, R5 ;  /* 0x000000ffff0d7224 */ /* 0x000fe200078e0005 */
[----:B------:R-:W-:Y:S01]  /*f7b0*/  MOV R11, 0x181f ;  /* 0x0000181f000b7802 */ /* 0x000fe20000000f00 */
[----:B------:R-:W-:Y:S01]  /*f7c0*/  IMAD.MOV.U32 R12, RZ, RZ, RZ ;  /* 0x000000ffff0c7224 */ /* 0x000fe200078e00ff */
[----:B------:R-:W-:Y:S01]  /*f7d0*/  LEA R7, R10, R7, 0x7 ;  /* 0x000000070a077211 */ /* 0x000fe200078e38ff */
[----:B------:R-:W-:-:S03]  /*f7e0*/  IMAD.MOV.U32 R15, RZ, RZ, -0x1 ;  /* 0xffffffffff0f7424 */ /* 0x000fc600078e00ff */
[----:B------:R-:W-:-:S07]  /*f7f0*/  IADD3 R21, R7, 0x10, RZ ;  /* 0x0000001007157810 */ /* 0x000fce0007ffe0ff */
[----:B------:R-:W-:Y:S05]  /*f800*/  WARPSYNC.COLLECTIVE R15, `(.L_x_13384) ;  /* 0x000000000f087348 */ /* 0x000fea0003c00000 */
[----:B------:R0:W1:Y:S02]  /*f810*/  SHFL.IDX P6, R14, R13, R12, R11 ;  /* 0x0000000c0d0e7389 */ /* 0x00006400000c000b */
[----:B01----:R-:W-:Y:S01]  /*f820*/  ENDCOLLECTIVE ;  /* 0x000000000000791b */ /* 0x003fe20003800000 */
.L_x_13384:
[----:B------:R-:W-:Y:S01]  /*f830*/  MOV R13, R0 ;  /* 0x00000000000d7202 */ /* 0x000fe20000000f00 */
[----:B------:R-:W-:-:S07]  /*f840*/  IMAD.MOV.U32 R2, RZ, RZ, R14 ;  /* 0x000000ffff027224 */ /* 0x000fce00078e000e */
[----:B------:R-:W-:Y:S05]  /*f850*/  WARPSYNC.COLLECTIVE R15, `(.L_x_13385) ;  /* 0x000000000f087348 */ /* 0x000fea0003c00000 */
[----:B------:R0:W1:Y:S02]  /*f860*/  SHFL.IDX P6, R14, R13, R12, R11 ;  /* 0x0000000c0d0e7389 */ /* 0x00006400000c000b */
[----:B01----:R-:W-:Y:S01]  /*f870*/  ENDCOLLECTIVE ;  /* 0x000000000000791b */ /* 0x003fe20003800000 */
.L_x_13385:
        /* <DEDUP_REMOVED lines=12> */
.L_x_13386:
[----:B------:R-:W-:Y:S01]  /*f940*/  @!PT LDS RZ, [RZ] ;  /* 0x00000000fffff984 */ /* 0x000fe20000000800 */
[----:B------:R-:W-:Y:S01]  /*f950*/  @!PT LDS RZ, [RZ] ;  /* 0x00000000fffff984 */ /* 0x000fe20000000800 */
[----:B------:R-:W-:Y:S01]  /*f960*/  @!PT LDS RZ, [RZ] ;  /* 0x00000000fffff984 */ /* 0x000fe20000000800 */
[----:B------:R0:W-:Y:S01]  /*f970*/  @!P1 LDGSTS.E.BYPASS.LTC128B.128 [R9+0x18400], desc[UR44][R2.64], !P0 ;  /* 0x1840000002099fae */ /* 0x0001e2000c101d6c */
[----:B------:R-:W-:Y:S01]  /*f980*/  ISETP.GE.AND P1, PT, R21, R4, PT ;  /* 0x000000041500720c */ /* 0x000fe20003f26270 */
[----:B------:R-:W-:Y:S02]  /*f990*/  IMAD.MOV.U32 R13, RZ, RZ, R0 ;  /* 0x000000ffff0d7224 */ /* 0x000fe400078e0000 */
[----:B0-----:R-:W-:-:S10]  /*f9a0*/  VIADD R9, R7, 0x20 ;  /* 0x0000002007097836 */ /* 0x001fd40000000000 */
[----:B------:R-:W-:Y:S02]  /*f9b0*/  @!P1 LEA R21, R6, UR38, 0x1 ;  /* 0x0000002606159c11 */ /* 0x000fe4000f8e08ff */
[----:B------:R-:W-:-:S07]  /*f9c0*/  MOV R2, R14 ;  /* 0x0000000e00027202 */ /* 0x000fce0000000f00 */
[----:B------:R-:W-:Y:S05]  /*f9d0*/  WARPSYNC.COLLECTIVE R15, `(.L_x_13387) ;  /* 0x000000000f087348 */ /* 0x000fea0003c00000 */
[----:B------:R0:W1:Y:S02]  /*f9e0*/  SHFL.IDX P6, R14, R13, R12, R11 ;  /* 0x0000000c0d0e7389 */ /* 0x00006400000c000b */
[----:B01----:R-:W-:Y:S01]  /*f9f0*/  ENDCOLLECTIVE ;  /* 0x000000000000791b */ /* 0x003fe20003800000 */
.L_x_13387:
[----:B------:R-:W-:Y:S01]  /*fa00*/  IMAD.MOV.U32 R13, RZ, RZ, R5 ;  /* 0x000000ffff0d7224 */ /* 0x000fe200078e0005 */
[----:B------:R-:W-:Y:S02]  /*fa10*/  MOV R12, 0x2 ;  /* 0x00000002000c7802 */ /* 0x000fe40000000f00 */
[----:B------:R-:W-:-:S05]  /*fa20*/  @!P1 LEA R14, P2, R8, R14, 0x1 ;  /* 0x0000000e080e9211 */ /* 0x000fca00078408ff */
[----:B------:R-:W-:Y:S01]  /*fa30*/  @!P1 IMAD.X R3, RZ, RZ, R2, P2 ;  /* 0x000000ffff039224 */ /* 0x000fe200010e0602 */
[----:B------:R-:W-:-:S07]  /*fa40*/  @!P1 MOV R2, R14 ;  /* 0x0000000e00029202 */ /* 0x000fce0000000f00 */
[----:B------:R-:W-:Y:S05]  /*fa50*/  WARPSYNC.COLLECTIVE R15, `(.L_x_13388) ;  /* 0x000000000f087348 */ /* 0x000fea0003c00000 */
[----:B------:R0:W1:Y:S02]  /*fa60*/  SHFL.IDX P6, R14, R13, R12, R11 ;  /* 0x0000000c0d0e7389 */ /* 0x00006400000c000b */
[----:B01----:R-:W-:Y:S01]  /*fa70*/  ENDCOLLECTIVE ;  /* 0x000000000000791b */ /* 0x003fe20003800000 */
.L_x_13388:
        /* <DEDUP_REMOVED lines=12> */
.L_x_13389:
        /* <DEDUP_REMOVED lines=8> */
.L_x_13390:
[----:B------:R-:W-:Y:S01]  /*fbc0*/  @!PT LDS RZ, [RZ] ;  /* 0x00000000fffff984 */ /* 0x000fe20000000800 */
[----:B------:R-:W-:Y:S01]  /*fbd0*/  @!PT LDS RZ, [RZ] ;  /* 0x00000000fffff984 */ /* 0x000fe20000000800 */
[----:B------:R-:W-:Y:S01]  /*fbe0*/  @!PT LDS RZ, [RZ] ;  /* 0x00000000fffff984 */ /* 0x000fe20000000800 */
[----:B------:R0:W-:Y:S01]  /*fbf0*/  @!P1 LDGSTS.E.BYPASS.LTC128B.128 [R9+0x19400], desc[UR44][R2.64], !P0 ;  /* 0x1940000002099fae */ /* 0x0001e2000c101d6c */
[----:B------:R-:W-:Y:S02]  /*fc00*/  ISETP.GE.AND P1, PT, R21, R4, PT ;  /* 0x000000041500720c */ /* 0x000fe40003f26270 */
[----:B------:R-:W-:Y:S02]  /*fc10*/  MOV R13, R0 ;  /* 0x00000000000d7202 */ /* 0x000fe40000000f00 */
[----:B0-----:R-:W-:-:S09]  /*fc20*/  IADD3 R9, R7, 0x40, RZ ;  /* 0x0000004007097810 */ /* 0x001fd20007ffe0ff */
[----:B------:R-:W-:Y:S01]  /*fc30*/  @!P1 LEA R21, R6, UR38, 0x1 ;  /* 0x0000002606159c11 */ /* 0x000fe2000f8e08ff */
[----:B------:R-:W-:-:S07]  /*fc40*/  IMAD.MOV.U32 R2, RZ, RZ, R14 ;  /* 0x000000ffff027224 */ /* 0x000fce00078e000e */
[----:B------:R-:W-:Y:S05]  /*fc50*/  WARPSYNC.COLLECTIVE R15, `(.L_x_13391) ;  /* 0x000000000f087348 */ /* 0x000fea0003c00000 */
[----:B------:R0:W1:Y:S02]  /*fc60*/  SHFL.IDX P6, R14, R13, R12, R11 ;  /* 0x0000000c0d0e7389 */ /* 0x00006400000c000b */
[----:B01----:R-:W-:Y:S01]  /*fc70*/  ENDCOLLECTIVE ;  /* 0x000000000000791b */ /* 0x003fe20003800000 */
.L_x_13391:
        /* <DEDUP_REMOVED lines=8> */
.L_x_13392:
        /* <DEDUP_REMOVED lines=12> */
.L_x_13393:
        /* <DEDUP_REMOVED lines=8> */
.L_x_13394:
        /* <DEDUP_REMOVED lines=11> */
.L_x_13395:
        /* <DEDUP_REMOVED lines=8> */
.L_x_13396:
[----:B------:R-:W-:Y:S01]  /*ff70*/  @!PT LDS RZ, [RZ] ;  /* 0x00000000fffff984 */ /* 0x000fe20000000800 */
[----:B------:R-:W-:Y:S01]  /*ff80*/  @!PT LDS RZ, [RZ] ;  /* 0x00000000fffff984 */ /* 0x000fe20000000800 */
[----:B------:R-:W-:Y:S01]  /*ff90*/  @!PT LDS RZ, [RZ] ;  /* 0x00000000fffff984 */ /* 0x000fe20000000800 */
[----:B------:R0:W-:Y:S01]  /*ffa0*/  @!P1 LDGSTS.E.BYPASS.LTC128B.128 [R21+0x1ac00], desc[UR44][R2.64], !P0 ;  /* 0x1ac0000002159fae */ /* 0x0001e2000c101d6c */
[----:B------:R-:W-:Y:S01]  /*ffb0*/  IMAD.MOV.U32 R13, RZ, RZ, R0 ;  /* 0x000000ffff0d7224 */ /* 0x000fe200078e0000 */
[----:B0-----:R-:W-:-:S04]  /*ffc0*/  IADD3 R3, R7, 0x60, RZ ;  /* 0x0000006007037810 */ /* 0x001fc80007ffe0ff */
[----:B------:R-:W-:Y:S01]  /*ffd0*/  ISETP.GE.AND P1, PT, R3, R4, PT ;  /* 0x000000040300720c */ /* 0x000fe20003f26270 */
[----:B------:R-:W-:-:S12]  /*ffe0*/  IMAD.MOV.U32 R2, RZ, RZ, R14 ;  /* 0x000000ffff027224 */ /* 0x000fd800078e000e */
[----:B------:R-:W-:Y:S05]  /*fff0*/  WARPSYNC.COLLECTIVE R15, `(.L_x_13397) ;  /* 0x000000000f087348 */ /* 0x000fea0003c00000 */
[----:B------:R0:W1:Y:S02]  /*10000*/  SHFL.IDX P6, R14, R13, R12, R11 ;  /* 0x0000000c0d0e7389 */ /* 0x00006400000c000b */
[----:B01----:R-:W-:Y:S01]  /*10010*/  ENDCOLLECTIVE ;  /* 0x000000000000791b */ /* 0x003fe20003800000 */
.L_x_13397:
[----:B------:R-:W-:Y:S02]  /*10020*/  @!P1 LEA R9, R6, UR38, 0x1 ;  /* 0x0000002606099c11 */ /* 0x000fe4000f8e08ff */
        /* <DEDUP_REMOVED lines=8> */
.L_x_13398:
        /* <DEDUP_REMOVED lines=9> */
.L_x_13399:
[----:B------:R-:W-:Y:S05]  /*10140*/  BRA `(.L_x_13400) ;  /* 0xffffffcc00907947 */ /* 0x000fea000383ffff */
.L_x_13308:
[----:B0-----:R-:W-:-:S04]  /*10150*/  IMAD.U32 R3, RZ, RZ, UR38 ;  /* 0x00000026ff037e24 */ /* 0x001fc8000f8e00ff */
[----:B------:R0:W1:Y:S03]  /*10160*/  SYNCS.PHASECHK.TRANS64.TRYWAIT P0, [R3+URZ+0x22820], R4 ;  /* 0x02282004030075a7 */ /* 0x000066000800017f */
[----:B-1----:R-:W-:Y:S05]  /*10170*/  @!P0 NANOSLEEP.SYNCS 0x989680 ;  /* 0x009896800000895d */ /* 0x002fea0003900000 */
[----:B------:R-:W1:Y:S02]  /*10180*/  @!P0 SYNCS.PHASECHK.TRANS64 P0, [R3+URZ+0x22820], R4 ;  /* 0x02282004030085a7 */ /* 0x000e64000800007f */
[----:B-1----:R-:W-:Y:S05]  /*10190*/  @!P0 BRA `(.L_x_13308) ;  /* 0xfffffffc00ec8947 */ /* 0x002fea000383ffff */
[----:B------:R-:W-:Y:S05]  /*101a0*/  BRA `(.L_x_13401) ;  /* 0xffffffcc00c07947 */ /* 0x000fea000383ffff */
.L_x_13311:
[----:B0-----:R-:W-:-:S04]  /*101b0*/  IMAD.U32 R3, RZ, RZ, UR38 ;  /* 0x00000026ff037e24 */ /* 0x001fc8000f8e00ff */
[----:B------:R0:W1:Y:S03]  /*101c0*/  SYNCS.PHASECHK.TRANS64.TRYWAIT P0, [R3+URZ+0x22860], R4 ;  /* 0x02286004030075a7 */ /* 0x000066000800017f */
[----:B-1----:R-:W-:Y:S05]  /*101d0*/  @!P0 NANOSLEEP.SYNCS 0x989680 ;  /* 0x009896800000895d */ /* 0x002fea0003900000 */
[----:B------:R-:W1:Y:S02]  /*101e0*/  @!P0 SYNCS.PHASECHK.TRANS64 P0, [R3+URZ+0x22860], R4 ;  /* 0x02286004030085a7 */ /* 0x000e64000800007f */
[----:B-1----:R-:W-:Y:S05]  /*101f0*/  @!P0 BRA `(.L_x_13311) ;  /* 0xfffffffc00ec8947 */ /* 0x002fea000383ffff */
[----:B------:R-:W-:Y:S05]  /*10200*/  BRA `(.L_x_13402) ;  /* 0xffffffcc00cc7947 */ /* 0x000fea000383ffff */
.L_x_13323:
[----:B-1----:R-:W-:-:S04]  /*10210*/  MOV R3, UR38 ;  /* 0x0000002600037c02 */ /* 0x002fc80008000f00 */
[----:B------:R1:W2:Y:S03]  /*10220*/  SYNCS.PHASECHK.TRANS64.TRYWAIT P0, [R3+URZ+0x22848], R2 ;  /* 0x02284802030075a7 */ /* 0x0002a6000800017f */
[----:B--2---:R-:W-:Y:S05]  /*10230*/  @!P0 NANOSLEEP.SYNCS 0x989680 ;  /* 0x009896800000895d */ /* 0x004fea0003900000 */
[----:B------:R-:W2:Y:S02]  /*10240*/  @!P0 SYNCS.PHASECHK.TRANS64 P0, [R3+URZ+0x22848], R2 ;  /* 0x02284802030085a7 */ /* 0x000ea4000800007f */
[----:B--2---:R-:W-:Y:S05]  /*10250*/  @!P0 BRA `(.L_x_13323) ;  /* 0xfffffffc00ec8947 */ /* 0x004fea000383ffff */
[----:B------:R-:W-:Y:S05]  /*10260*/  BRA `(.L_x_13403) ;  /* 0xffffffd400c87947 */ /* 0x000fea000383ffff */
.L_x_13328:
[----:B012---:R-:W-:-:S04]  /*10270*/  IMAD.U32 R3, RZ, RZ, UR38 ;  /* 0x00000026ff037e24 */ /* 0x007fc8000f8e00ff */
[----:B------:R0:W1:Y:S03]  /*10280*/  SYNCS.PHASECHK.TRANS64.TRYWAIT P0, [R3+URZ+0x22868], R2 ;  /* 0x02286802030075a7 */ /* 0x000066000800017f */
[----:B-1----:R-:W-:Y:S05]  /*10290*/  @!P0 NANOSLEEP.SYNCS 0x989680 ;  /* 0x009896800000895d */ /* 0x002fea0003900000 */
[----:B------:R-:W1:Y:S02]  /*102a0*/  @!P0 SYNCS.PHASECHK.TRANS64 P0, [R3+URZ+0x22868], R2 ;  /* 0x02286802030085a7 */ /* 0x000e64000800007f */
[----:B-1----:R-:W-:Y:S05]  /*102b0*/  @!P0 BRA `(.L_x_13328) ;  /* 0xfffffffc00ec8947 */ /* 0x002fea000383ffff */
[----:B------:R-:W-:Y:S05]  /*102c0*/  BRA `(.L_x_13404) ;  /* 0xffffffd800287947 */ /* 0x000fea000383ffff */
.L_x_13339:
[----:B-1----:R-:W-:-:S04]  /*102d0*/  IMAD.U32 R3, RZ, RZ, UR38 ;  /* 0x00000026ff037e24 */ /* 0x002fc8000f8e00ff */
[----:B------:R1:W2:Y:S03]  /*102e0*/  SYNCS.PHASECHK.TRANS64.TRYWAIT P0, [R3+URZ+0x22840], R2 ;  /* 0x02284002030075a7 */ /* 0x0002a6000800017f */
[----:B--2---:R-:W-:Y:S05]  /*102f0*/  @!P0 NANOSLEEP.SYNCS 0x989680 ;  /* 0x009896800000895d */ /* 0x004fea0003900000 */
[----:B------:R-:W2:Y:S02]  /*10300*/  @!P0 SYNCS.PHASECHK.TRANS64 P0, [R3+URZ+0x22840], R2 ;  /* 0x02284002030085a7 */ /* 0x000ea4000800007f */
[----:B--2---:R-:W-:Y:S05]  /*10310*/  @!P0 BRA `(.L_x_13339) ;  /* 0xfffffffc00ec8947 */ /* 0x004fea000383ffff */
[----:B------:R-:W-:Y:S05]  /*10320*/  BRA `(.L_x_13405) ;  /* 0xffffffdc00a87947 */ /* 0x000fea000383ffff */
.L_x_13344:
[----:B01----:R-:W-:-:S04]  /*10330*/  MOV R3, UR38 ;  /* 0x0000002600037c02 */ /* 0x003fc80008000f00 */
[----:B------:R0:W1:Y:S03]  /*10340*/  SYNCS.PHASECHK.TRANS64.TRYWAIT P0, [R3+URZ+0x22860], R2 ;  /* 0x02286002030075a7 */ /* 0x000066000800017f */
[----:B-1----:R-:W-:Y:S05]  /*10350*/  @!P0 NANOSLEEP.SYNCS 0x989680 ;  /* 0x009896800000895d */ /* 0x002fea0003900000 */
[----:B------:R-:W1:Y:S02]  /*10360*/  @!P0 SYNCS.PHASECHK.TRANS64 P0, [R3+URZ+0x22860], R2 ;  /* 0x02286002030085a7 */ /* 0x000e64000800007f */
[----:B-1----:R-:W-:Y:S05]  /*10370*/  @!P0 BRA `(.L_x_13344) ;  /* 0xfffffffc00ec8947 */ /* 0x002fea000383ffff */
[----:B------:R-:W-:Y:S05]  /*10380*/  BRA `(.L_x_13406) ;  /* 0xffffffe0000c7947 */ /* 0x000fea000383ffff */
.L_x_13356:
[----:B-1----:R-:W-:-:S04]  /*10390*/  IMAD.U32 R3, RZ, RZ, UR38 ;  /* 0x00000026ff037e24 */ /* 0x002fc8000f8e00ff */
[----:B------:R1:W2:Y:S03]  /*103a0*/  SYNCS.PHASECHK.TRANS64.TRYWAIT P0, [R3+URZ+0x22848], R2 ;  /* 0x02284802030075a7 */ /* 0x0002a6000800017f */
[----:B--2---:R-:W-:Y:S05]  /*103b0*/  @!P0 NANOSLEEP.SYNCS 0x989680 ;  /* 0x009896800000895d */ /* 0x004fea0003900000 */
[----:B------:R-:W2:Y:S02]  /*103c0*/  @!P0 SYNCS.PHASECHK.TRANS64 P0, [R3+URZ+0x22848], R2 ;  /* 0x02284802030085a7 */ /* 0x000ea4000800007f */
[----:B--2---:R-:W-:Y:S05]  /*103d0*/  @!P0 BRA `(.L_x_13356) ;  /* 0xfffffffc00ec8947 */ /* 0x004fea000383ffff */
[----:B------:R-:W-:Y:S05]  /*103e0*/  BRA `(.L_x_13407) ;  /* 0xffffffe400987947 */ /* 0x000fea000383ffff */
.L_x_13361:
[----:B-1----:R-:W-:-:S04]  /*103f0*/  IMAD.U32 R3, RZ, RZ, UR38 ;  /* 0x00000026ff037e24 */ /* 0x002fc8000f8e00ff */
[----:B------:R1:W2:Y:S03]  /*10400*/  SYNCS.PHASECHK.TRANS64.TRYWAIT P0, [R3+URZ+0x22868], R2 ;  /* 0x02286802030075a7 */ /* 0x0002a6000800017f */
[----:B--2---:R-:W-:Y:S05]  /*10410*/  @!P0 NANOSLEEP.SYNCS 0x989680 ;  /* 0x009896800000895d */ /* 0x004fea0003900000 */
[----:B------:R-:W2:Y:S02]  /*10420*/  @!P0 SYNCS.PHASECHK.TRANS64 P0, [R3+URZ+0x22868], R2 ;  /* 0x02286802030085a7 */ /* 0x000ea4000800007f */
[----:B--2---:R-:W-:Y:S05]  /*10430*/  @!P0 BRA `(.L_x_13361) ;  /* 0xfffffffc00ec8947 */ /* 0x004fea000383ffff */
[----:B------:R-:W-:Y:S05]  /*10440*/  BRA `(.L_x_13408) ;  /* 0xffffffe400fc7947 */ /* 0x000fea000383ffff */
.L_x_13368:
[----:B--2---:R2:W3:Y:S02]  /*10450*/  SYNCS.PHASECHK.TRANS64.TRYWAIT P0, [R2+URZ+0x22820], R9 ;  /* 0x02282009020075a7 */ /* 0x0044e4000800017f */
[----:B---3--:R-:W-:Y:S05]  /*10460*/  @!P0 NANOSLEEP.SYNCS 0x989680 ;  /* 0x009896800000895d */ /* 0x008fea0003900000 */
[----:B------:R-:W3:Y:S02]  /*10470*/  @!P0 SYNCS.PHASECHK.TRANS64 P0, [R2+URZ+0x22820], R9 ;  /* 0x02282009020085a7 */ /* 0x000ee4000800007f */
[----:B---3--:R-:W-:Y:S05]  /*10480*/  @!P0 BRA `(.L_x_13368) ;  /* 0xfffffffc00f08947 */ /* 0x008fea000383ffff */
[----:B------:R-:W-:Y:S05]  /*10490*/  BRA `(.L_x_13409) ;  /* 0xffffffec001c7947 */ /* 0x000fea000383ffff */
.L_x_13369:
        /* <DEDUP_REMOVED lines=11> */
.L_x_13411:
[----:B------:R-:W-:Y:S05]  /*10550*/  BSYNC B0 ;  /* 0x0000000000007941 */ /* 0x000fea0003800000 */
.L_x_13410:
[----:B------:R-:W-:Y:S05]  /*10560*/  BRA `(.L_x_13412) ;  /* 0xffffffec00007947 */ /* 0x000fea000383ffff */
.L_x_13370:
[----:B------:R-:W-:Y:S01]  /*10570*/  BSSY B0, `(.L_x_13413) ;  /* 0x0000006000007945 */ /* 0x000fe20003800000 */
[----:B------:R-:W-:-:S07]  /*10580*/  IMAD.MOV.U32 R15, RZ, RZ, -0x1 ;  /* 0xffffffffff0f7424 */ /* 0x000fce00078e00ff */
[----:B0123--:R-:W-:Y:S05]  /*10590*/  WARPSYNC.COLLECTIVE R15, `(.L_x_13414) ;  /* 0x000000000f0c7348 */ /* 0x00ffea0003c00000 */
[----:B------:R-:W-:Y:S02]  /*105a0*/  ELECT P6, UR62, PT ;  /* 0x00000000003e782f */ /* 0x000fe400038c0000 */
[----:B------:R-:W-:Y:S01]  /*105b0*/  MOV R14, UR62 ;  /* 0x0000003e000e7c02 */ /* 0x000fe20008000f00 */
[----:B0123--:R-:W-:Y:S10]  /*105c0*/  ENDCOLLECTIVE ;  /* 0x000000000000791b */ /* 0x00fff40003800000 */
.L_x_13414:
[----:B------:R-:W-:Y:S05]  /*105d0*/  BSYNC B0 ;  /* 0x0000000000007941 */ /* 0x000fea0003800000 */
.L_x_13413:
[----:B------:R-:W-:Y:S05]  /*105e0*/  BRA `(.L_x_13415) ;  /* 0xffffffe800f47947 */ /* 0x000fea000383ffff */
.L_x_13372:
[----:B-1----:R1:W3:Y:S02]  /*105f0*/  SYNCS.PHASECHK.TRANS64.TRYWAIT P0, [R7+URZ], R4 ;  /* 0x00000004070075a7 */ /* 0x0022e4000800017f */
[----:B---3--:R-:W-:Y:S05]  /*10600*/  @!P0 NANOSLEEP.SYNCS 0x989680 ;  /* 0x009896800000895d */ /* 0x008fea0003900000 */
[----:B------:R-:W3:Y:S02]  /*10610*/  @!P0 SYNCS.PHASECHK.TRANS64 P0, [R7+URZ], R4 ;  /* 0x00000004070085a7 */ /* 0x000ee4000800007f */
[----:B---3--:R-:W-:Y:S05]  /*10620*/  @!P0 BRA `(.L_x_13372) ;  /* 0xfffffffc00f08947 */ /* 0x008fea000383ffff */
[----:B------:R-:W-:Y:S05]  /*10630*/  BRA `(.L_x_13416) ;  /* 0xffffffec00287947 */ /* 0x000fea000383ffff */
.L_x_13373:
[----:B---3--:R3:W4:Y:S02]  /*10640*/  SYNCS.PHASECHK.TRANS64.TRYWAIT P0, [R5+URZ], R0 ;  /* 0x00000000050075a7 */ /* 0x008724000800017f */
[----:B----4-:R-:W-:Y:S05]  /*10650*/  @!P0 NANOSLEEP.SYNCS 0x989680 ;  /* 0x009896800000895d */ /* 0x010fea0003900000 */
[----:B------:R-:W4:Y:S02]  /*10660*/  @!P0 SYNCS.PHASECHK.TRANS64 P0, [R5+URZ], R0 ;  /* 0x00000000050085a7 */ /* 0x000f24000800007f */
[----:B----4-:R-:W-:Y:S05]  /*10670*/  @!P0 BRA `(.L_x_13373) ;  /* 0xfffffffc00f08947 */ /* 0x010fea000383ffff */
[----:B------:R-:W-:Y:S05]  /*10680*/  BRA `(.L_x_13417) ;  /* 0xffffffec001c7947 */ /* 0x000fea000383ffff */
.L_x_13375:
[----:B--2---:R2:W3:Y:S02]  /*10690*/  SYNCS.PHASECHK.TRANS64.TRYWAIT P0, [R5+URZ], R4 ;  /* 0x00000004050075a7 */ /* 0x0044e4000800017f */
[----:B---3--:R-:W-:Y:S05]  /*106a0*/  @!P0 NANOSLEEP.SYNCS 0x989680 ;  /* 0x009896800000895d */ /* 0x008fea0003900000 */
[----:B------:R-:W3:Y:S02]  /*106b0*/  @!P0 SYNCS.PHASECHK.TRANS64 P0, [R5+URZ], R4 ;  /* 0x00000004050085a7 */ /* 0x000ee4000800007f */
[----:B---3--:R-:W-:Y:S05]  /*106c0*/  @!P0 BRA `(.L_x_13375) ;  /* 0xfffffffc00f08947 */ /* 0x008fea000383ffff */
[----:B------:R-:W-:Y:S05]  /*106d0*/  BRA `(.L_x_13418) ;  /* 0xffffffec00207947 */ /* 0x000fea000383ffff */
.L_x_13419:
        /* <DEDUP_REMOVED lines=10> */
.L_x_15203:


//--------------------- .text._ZN7cutlass13device_kernelIN5flash11enable_sm90INS1_16FlashAttnFwdSm90INS1_25CollectiveMainloopFwdSm90ILi2EN4cute5tupleIJNS5_1CILi1EEES8_S8_EEENS6_IJNS7_ILi128EEENS7_ILi96EEENS7_ILi64EEEEEELi256ENS_6half_tEfNS_4arch4Sm90ELb1ELb0ELb1ELb0ELb0ELb0ELb1ELb1ELb0ELb1ELb1ELb0EEENS1_21CollectiveEpilogueFwdINS6_IJSA_NS7_ILi256EEESB_EEES9_SE_SG_Li256ELb0ELb1ELb1ELb0EEENS1_19SingleTileSchedulerILb0ELb1ELb1ELi128EEEEEEEEEvNT_6ParamsE --------------------------
	.section	.text._ZN7cutlass13device_kernelIN5flash11enable_sm90INS1_16FlashAttnFwdSm90INS1_25CollectiveMainloopFwdSm90ILi2EN4cute5tupleIJNS5_1CILi1EEES8_S8_EEENS6_IJNS7_ILi128EEENS7_ILi96EEENS7_ILi64EEEEEELi256ENS_6half_tEfNS_4arch4Sm90ELb1ELb0ELb1ELb0ELb0ELb0ELb1ELb1ELb0ELb1ELb1ELb0EEENS1_21CollectiveEpilogueFwdINS6_IJSA_NS7_ILi256EEESB_EEES9_SE_SG_Li256ELb0ELb1ELb1ELb0EEENS1_19SingleTileSchedulerILb0ELb1ELb1ELi128EEEEEEEEEvNT_6ParamsE,"ax",@progbits
	.align	128
.text._ZN7cutlass13device_kernelIN5flash11enable_sm90INS1_16FlashAttnFwdSm90INS1_25CollectiveMainloopFwdSm90ILi2EN4cute5tupleIJNS5_1CILi1EEES8_S8_EEENS6_IJNS7_ILi128EEENS7_ILi96EEENS7_ILi64EEEEEELi256ENS_6half_tEfNS_4arch4Sm90ELb1ELb0ELb1ELb0ELb0ELb0ELb1ELb1ELb0ELb1ELb1ELb0EEENS1_21CollectiveEpilogueFwdINS6_IJSA_NS7_ILi256EEESB_EEES9_SE_SG_Li256ELb0ELb1ELb1ELb0EEENS1_19SingleTileSchedulerILb0ELb1ELb1ELi128EEEEEEEEEvNT_6ParamsE:
        .type           _ZN7cutlass13device_kernelIN5flash11enable_sm90INS1_16FlashAttnFwdSm90INS1_25CollectiveMainloopFwdSm90ILi2EN4cute5tupleIJNS5_1CILi1EEES8_S8_EEENS6_IJNS7_ILi128EEENS7_ILi96EEENS7_ILi64EEEEEELi256ENS_6half_tEfNS_4arch4Sm90ELb1ELb0ELb1ELb0ELb0ELb0ELb1ELb1ELb0ELb1ELb1ELb0EEENS1_21CollectiveEpilogueFwdINS6_IJSA_NS7_ILi256EEESB_EEES9_SE_SG_Li256ELb0ELb1ELb1ELb0EEENS1_19SingleTileSchedulerILb0ELb1ELb1ELi128EEEEEEEEEvNT_6ParamsE,@function
        .size           _ZN7cutlass13device_kernelIN5flash11enable_sm90INS1_16FlashAttnFwdSm90INS1_25CollectiveMainloopFwdSm90ILi2EN4cute5tupleIJNS5_1CILi1EEES8_S8_EEENS6_IJNS7_ILi128EEENS7_ILi96EEENS7_ILi64EEEEEELi256ENS_6half_tEfNS_4arch4Sm90ELb1ELb0ELb1ELb0ELb0ELb0ELb1ELb1ELb0ELb1ELb1ELb0EEENS1_21CollectiveEpilogueFwdINS6_IJSA_NS7_ILi256EEESB_EEES9_SE_SG_Li256ELb0ELb1ELb1ELb0EEENS1_19SingleTileSchedulerILb0ELb1ELb1ELi128EEEEEEEEEvNT_6ParamsE,(.L_x_15204 - _ZN7cutlass13device_kernelIN5flash11enable_sm90INS1_16FlashAttnFwdSm90INS1_25CollectiveMainloopFwdSm90ILi2EN4cute5tupleIJNS5_1CILi1EEES8_S8_EEENS6_IJNS7_ILi128EEENS7_ILi96EEENS7_ILi64EEEEEELi256ENS_6half_tEfNS_4arch4Sm90ELb1ELb0ELb1ELb0ELb0ELb0ELb1ELb1ELb0ELb1ELb1ELb0EEENS1_21CollectiveEpilogueFwdINS6_IJSA_NS7_ILi256EEESB_EEES9_SE_SG_Li256ELb0ELb1ELb1ELb0EEENS1_19SingleTileSchedulerILb0ELb1ELb1ELi128EEEEEEEEEvNT_6ParamsE)
        .other          _ZN7cutlass13device_kernelIN5flash11enable_sm90INS1_16FlashAttnFwdSm90INS1_25CollectiveMainloopFwdSm90ILi2EN4cute5tupleIJNS5_1CILi1EEES8_S8_EEENS6_IJNS7_ILi128EEENS7_ILi96EEENS7_ILi64EEEEEELi256ENS_6half_tEfNS_4arch4Sm90ELb1ELb0ELb1ELb0ELb0ELb0ELb1ELb1ELb0ELb1ELb1ELb0EEENS1_21CollectiveEpilogueFwdINS6_IJSA_NS7_ILi256EEESB_EEES9_SE_SG_Li256ELb0ELb1ELb1ELb0EEENS1_19SingleTileSchedulerILb0ELb1ELb1ELi128EEEEEEEEEvNT_6ParamsE,@"STO_CUDA_ENTRY STV_DEFAULT"
_ZN7cutlass13device_kernelIN5flash11enable_sm90INS1_16FlashAttnFwdSm90INS1_25CollectiveMainloopFwdSm90ILi2EN4cute5tupleIJNS5_1CILi1EEES8_S8_EEENS6_IJNS7_ILi128EEENS7_ILi96EEENS7_ILi64EEEEEELi256ENS_6half_tEfNS_4arch4Sm90ELb1ELb0ELb1ELb0ELb0ELb0ELb1ELb1ELb0ELb1ELb1ELb0EEENS1_21CollectiveEpilogueFwdINS6_IJSA_NS7_ILi256EEESB_EEES9_SE_SG_Li256ELb0ELb1ELb1ELb0EEENS1_19SingleTileSchedulerILb0ELb1ELb1ELi128EEEEEEEEEvNT_6ParamsE:
        /* <DEDUP_REMOVED lines=17> */
.L_x_13421:
[----:B------:R-:W-:Y:S05]  /*0110*/  BSYNC B0 ;  /* 0x0000000000007941 */ /* 0x000fea0003800000 */
.L_x_13420:
        /* <DEDUP_REMOVED lines=42> */
.L_x_13422:
        /* <DEDUP_REMOVED lines=22> */
.L_x_13423:
        /* <DEDUP_REMOVED lines=18> */
.L_x_13424:
        /* <DEDUP_REMOVED lines=22> */
.L_x_13425:
        /* <DEDUP_REMOVED lines=22> */
.L_x_13426:
[----:B--2---:R-:W-:Y:S01]  /*0900*/  ISETP.NE.AND P0, PT, R2, RZ, PT ;  /* 0x000000ff0200720c */ /* 0x004fe20003f05270 */
[----:B------:R-:W-:Y:S01]  /*0910*/  IMAD.MOV.U32 R2, RZ, RZ, 0x1 ;  /* 0x00000001ff027424 */ /* 0x000fe200078e00ff */
[----:B------:R-:W-:Y:S01]  /*0920*/  NOP ;  /* 0x0000000000007918 */ /* 0x000fe20000000000 */
[----:B------:R-:W-:Y:S03]  /*0930*/  BSSY B6, `(.L_x_13427) ;  /* 0x000114f000067945 */ /* 0x000fe60003800000 */
[----:B------:R-:W-:-:S05]  /*0940*/  SEL R2, R2, 0x2, !P0 ;  /* 0x0000000202027807 */ /* 0x000fca0004000000 */
[----:B------:R2:W-:Y:S01]  /*0950*/  STL [R1+0x3c], R2 ;  /* 0x00003c0201007387 */ /* 0x0005e20000100800 */
[----:B01-34-:R-:W-:Y:S06]  /*0960*/  BAR.SYNC.DEFER_BLOCKING 0x0 ;  /* 0x0000000000007b1d */ /* 0x01bfec0000010000 */
[----:B------:R-:W-:Y:S05]  /*0970*/  @!P0 BRA `(.L_x_13428) ;  /* 0x000000c8003c8947 */ /* 0x000fea0003800000 */
.L_x_13429:
        /* <DEDUP_REMOVED lines=8> */
[----:B------:R-:W3:Y:S06]  /*0a00*/  S2UR UR8, SR_CTAID.Z ;  /* 0x00000000000879c3 */ /* 0x000eec0000002700 */
[----:B------:R-:W-:Y:S01]  /*0a10*/  @UP0 ULDC UR4, c[0x0][0xd54] ;  /* 0x0003550000040ab9 */ /* 0x000fe20000000800 */
[----:B------:R-:W-:Y:S01]  /*0a20*/  @UP0 ULDC UR9, c[0x0][0xd58] ;  /* 0x0003560000090ab9 */ /* 0x000fe20000000800 */
[----:B-1----:R-:W-:Y:S02]  /*0a30*/  UIMAD.WIDE.U32 UR4, UR6, UR4, URZ ;  /* 0x00000004060472a5 */ /* 0x002fe4000f8e003f */
[----:B------:R-:W-:-:S02]  /*0a40*/  UMOV UR10, UR6 ;  /* 0x00000006000a7c82 */ /* 0x000fc40008000000 */
[----:B------:R-:W-:Y:S01]  /*0a50*/  @UP0 USHF.R.U32.HI UR10, URZ, UR9, UR5 ;  /* 0x000000093f0a0299 */ /* 0x000fe20008011605 */
[----:B0-----:R-:W-:-:S03]  /*0a60*/  SHF.R.U32.HI R16, RZ, 0x7, R0 ;  /* 0x00000007ff107819 */ /* 0x001fc60000011600 */
[----:B------:R-:W-:Y:S02]  /*0a70*/  UIADD3 UR4, -UR10, URZ, URZ ;  /* 0x0000003f0a047290 */ /* 0x000fe4000fffe13f */
[----:B------:R-:W-:Y:S01]  /*0a80*/  IMAD.U32 R0, RZ, RZ, UR10 ;  /* 0x0000000aff007e24 */ /* 0x000fe2000f8e00ff */
[----:B------:R-:W-:Y:S06]  /*0a90*/  BAR.ARV 0x8, 0x180 ;  /* 0x0206000000007b1d */ /* 0x000fec0000002000 */
[----:B------:R-:W-:Y:S01]  /*0aa0*/  ISETP.NE.AND P0, PT, R16, 0x1, PT ;  /* 0x000000011000780c */ /* 0x000fe20003f05270 */
[----:B------:R0:W-:-:S12]  /*0ab0*/  STL [R1], R0 ;  /* 0x0000000001007387 */ /* 0x0001d80000100800 */
[----:B------:R-:W-:Y:S06]  /*0ac0*/  @!P0 BAR.ARV 0x9, 0x100 ;  /* 0x0244000000008b1d */ /* 0x000fec0000002000 */
[----:B---3--:R-:W-:Y:S01]  /*0ad0*/  ISETP.LE.AND P0, PT, RZ, UR8, PT ;  /* 0x00000008ff007c0c */ /* 0x008fe2000bf03270 */
[----:B------:R-:W-:-:S12]  /*0ae0*/  UIMAD UR8, UR7, UR4, UR6 ;  /* 0x00000004070872a4 */ /* 0x000fd8000f8e0206 */
[----:B0-----:R-:W-:Y:S05]  /*0af0*/  @!P0 BRA `(.L_x_13430) ;  /* 0x0000011000c88947 */ /* 0x001fea0003800000 */
        /* <DEDUP_REMOVED lines=12> */
[----:B------:R-:W-:-:S04]  /*0bc0*/  USEL UR57, UR57, 0x1, UP0 ;  /* 0x0000000139397887 */ /* 0x000fc80008000000 */
[----:B------:R-:W-:Y:S02]  /*0bd0*/  UIMAD UR39, UR57, UR39, URZ ;  /* 0x00000027392772a4 */ /* 0x000fe4000f8e023f */
[----:B0-----:R-:W-:-:S04]  /*0be0*/  USHF.L.U32 UR38, UR38, 0x7, URZ ;  /* 0x0000000726267899 */ /* 0x001fc8000800063f */
[----:B------:R-:W-:Y:S02]  /*0bf0*/  @UP1 UIADD3 UR4, UR38, 0x7f, URZ ;  /* 0x0000007f26041890 */ /* 0x000fe4000fffe03f */
[----:B------:R-:W-:Y:S02]  /*0c00*/  UIADD3 UR6, UR38, 0x7f, URZ ;  /* 0x0000007f26067890 */ /* 0x000fe4000fffe03f */
        /* <DEDUP_REMOVED lines=10> */
[----:B------:R-:W-:Y:S02]  /*0cb0*/  ULEA.HI.SX32 UR6, UR7, UR6, 0x1c ;  /* 0x0000000607067291 */ /* 0x000fe4000f8fe23f */
[----:B------:R-:W-:Y:S02]  /*0cc0*/  ULOP3.LUT UR7, UR8, 0xffff, URZ, 0xc0, !UPT ;  /* 0x0000ffff08077892 */ /* 0x000fe4000f8ec03f */
        /* <DEDUP_REMOVED lines=20> */
[----:B0-----:R-:W2:Y:S02]  /*0e10*/  MUFU.RCP R0, R0 ;  /* 0x0000000000007308 */ /* 0x001ea40000001000 */
[----:B--2---:R-:W-:-:S02]  /*0e20*/  VIADD R2, R0, 0xffffffe ;  /* 0x0ffffffe00027836 */ /* 0x004fc40000000000 */
        /* <DEDUP_REMOVED lines=19> */
.L_x_13431:
[----:B------:R-:W-:Y:S02]  /*0f60*/  UIMAD UR5, UR7, UR4, URZ ;  /* 0x00000004070572a4 */ /* 0x000fe4000f8e023f */
[----:B------:R-:W-:Y:S01]  /*0f70*/  IMAD.U32 R3, RZ, RZ, UR4 ;  /* 0x00000004ff037e24 */ /* 0x000fe2000f8e00ff */
[----:B------:R-:W-:Y:S01]  /*0f80*/  MOV R0, UR10 ;  /* 0x0000000a00007c02 */ /* 0x000fe20008000f00 */
[----:B--2---:R-:W0:Y:S01]  /*0f90*/  S2R R2, SR_TID.X ;  /* 0x0000000000027919 */ /* 0x004e220000002100 */
[----:B------:R-:W-:Y:S02]  /*0fa0*/  PLOP3.LUT P0, PT, PT, PT, PT, 0x80, 0x0 ;  /* 0x000000000000781c */ /* 0x000fe40003f0f070 */
[----:B------:R-:W-:Y:S02]  /*0fb0*/  CS2R R150, SRZ ;  /* 0x0000000000967805 */ /* 0x000fe4000001ff00 */
[----:B------:R-:W-:Y:S01]  /*0fc0*/  VIADDMNMX R0, R3, UR5, R0, PT ;  /* 0x0000000503007c46 */ /* 0x000fe2000b800100 */
[----:B------:R-:W-:Y:S01]  /*0fd0*/  IMAD.U32 R23, RZ, RZ, UR5 ;  /* 0x00000005ff177e24 */ /* 0x000fe2000f8e00ff */
        /* <DEDUP_REMOVED lines=83> */
[----:B------:R-:W-:-:S04]  /*1510*/  UIADD3 UR5, UR4, -UR5, URZ ;  /* 0x8000000504057290 */ /* 0x000fc8000fffe03f */
[----:B------:R-:W-:-:S04]  /*1520*/  ULEA UR5, UR5, UR6, 0xd ;  /* 0x0000000605057291 */ /* 0x000fc8000f8e683f */
[----:B------:R-:W-:Y:S02]  /*1530*/  USHF.R.U32.HI UR4, URZ, 0x4, UR5 ;  /* 0x000000043f047899 */ /* 0x000fe40008011605 */
[----:B------:R-:W-:Y:S02]  /*1540*/  UIADD3 UR5, UR5, 0xa000, URZ ;  /* 0x0000a00005057890 */ /* 0x000fe4000fffe03f */
[----:B------:R-:W-:Y:S02]  /*1550*/  ULOP3.LUT UR4, UR4, 0x3fff, URZ, 0xc0, !UPT ;  /* 0x00003fff04047892 */ /* 0x000fe4000f8ec03f */
[----:B------:R-:W-:Y:S02]  /*1560*/  USHF.R.U32.HI UR5, URZ, 0x4, UR5 ;  /* 0x000000043f057899 */ /* 0x000fe40008011605 */
[----:B------:R-:W-:Y:S02]  /*1570*/  ULOP3.LUT UR37, UR4, 0x10000, URZ, 0xfc, !UPT ;  /* 0x0001000004257892 */ /* 0x000fe4000f8efc3f */
[----:B------:R-:W-:-:S03]  /*1580*/  ULOP3.LUT UR36, UR5, 0x3fff, URZ, 0xc0, !UPT ;  /* 0x00003fff05247892 */ /* 0x000fc6000f8ec03f */
[----:B------:R-:W-:Y:S02]  /*1590*/  UMOV UR5, 0x40000040 ;  /* 0x4000004000057882 */ /* 0x000fe40000000000 */
[----:B------:R-:W-:Y:S01]  /*15a0*/  UMOV UR4, UR37 ;  /* 0x0000002500047c82 */ /* 0x000fe20008000000 */
[----:B------:R-:W-:Y:S02]  /*15b0*/  IMAD.U32 R19, RZ, RZ, UR5 ;  /* 0x00000005ff137e24 */ /* 0x000fe4000f8e00ff */
[----:B------:R-:W-:Y:S01]  /*15c0*/  IMAD.U32 R18, RZ, RZ, UR4 ;  /* 0x00000004ff127e24 */ /* 0x000fe2000f8e00ff */
[----:B------:R-:W-:Y:S06]  /*15d0*/  @!P0 BRA `(.L_x_13433) ;  /* 0x0000000000408947 */ /* 0x000fec0003800000 */
[----:B------:R-:W-:Y:S01]  /*15e0*/  MOV R0, 0x0 ;  /* 0x0000000000007802 */ /* 0x000fe20000000f00 */
[----:B------:R-:W-:Y:S01]  /*15f0*/  ULDC.64 UR4, c[0x4][0x118] ;  /* 0x0100460000047ab9 */ /* 0x000fe20000000a00 */
[----:B------:R-:W-:Y:S01]  /*1600*/  ULDC.64 UR6, c[0x4][0x38] ;  /* 0x01000e0000067ab9 */ /* 0x000fe20000000a00 */
[----:B------:R-:W-:Y:S01]  /*1610*/  IMAD.U32 R4, RZ, RZ, UR4 ;  /* 0x00000004ff047e24 */ /* 0x000fe2000f8e00ff */
[----:B------:R0:W1:Y:S01]  /*1620*/  LDC.64 R2, c[0x4][R0] ;  /* 0x0100000000027b82 */ /* 0x0000620000000a00 */
[----:B------:R-:W-:Y:S01]  /*1630*/  MOV R5, UR5 ;  /* 0x0000000500057c02 */ /* 0x000fe20008000f00 */
        /* <DEDUP_REMOVED lines=10> */
.L_x_13433:
[----:B------:R-:W-:Y:S02]  /*16e0*/  R2UR UR4, R22 ;  /* 0x00000000160472ca */ /* 0x000fe400000e0000 */
[----:B------:R-:W-:Y:S02]  /*16f0*/  SHF.L.U32 R2, RZ, 0x1f, RZ ;  /* 0x0000001fff027819 */ /* 0x000fe400000006ff */
[----:B------:R-:W-:-:S09]  /*1700*/  IADD3 R200, R16, 0x8, RZ ;  /* 0x0000000810c87810 */ /* 0x000fd20007ffe0ff */
[----:B------:R-:W0:Y:S02]  /*1710*/  SYNCS.PHASECHK.TRANS64.TRYWAIT P0, [UR4+0x32400], R2 ;  /* 0x03240002ff0075a7 */ /* 0x000e240008000144 */
[----:B0-----:R-:W-:Y:S05]  /*1720*/  @!P0 BRA `(.L_x_13434) ;  /* 0x0000010400c48947 */ /* 0x001fea0003800000 */
.L_x_13555:
[----:B------:R-:W-:Y:S05]  /*1730*/  WARPSYNC.ALL ;  /* 0x0000000000007948 */ /* 0x000fea0003800000 */
[----:B------:R-:W2:Y:S01]  /*1740*/  LDL.LU R0, [R1+0x3c] ;  /* 0x00003c0001007983 */ /* 0x000ea20000300800 */
[----:B------:R1:W-:Y:S01]  /*1750*/  BAR.SYNC.DEFER_BLOCKING R200, 0x100 ;  /* 0x000400c80000751d */ /* 0x0003e20000010000 */
[----:B--2---:R-:W-:-:S04]  /*1760*/  LOP3.LUT R0, R0, 0x1, RZ, 0xfc, !PT ;  /* 0x0000000100007812 */ /* 0x004fc800078efcff */
[----:B------:R-:W-:-:S13]  /*1770*/  ISETP.NE.AND P0, PT, R0, 0x3, PT ;  /* 0x000000030000780c */ /* 0x000fda0003f05270 */
[----:B-1----:R-:W-:Y:S05]  /*1780*/  @!P0 BRA `(.L_x_13435) ;  /* 0x0000000000048947 */ /* 0x002fea0003800000 */
[----:B------:R-:W-:Y:S01]  /*1790*/  BPT.TRAP 0x1 ;  /* 0x000000040000795c */ /* 0x000fe20000300000 */
.L_x_13435:
[----:B------:R-:W-:-:S13]  /*17a0*/  R2UR UR4, R22 ;  /* 0x00000000160472ca */ /* 0x000fda00000e0000 */
[----:B------:R1:W2:Y:S01]  /*17b0*/  SYNCS.PHASECHK.TRANS64.TRYWAIT P1, [UR4+0x32430], R2 ;  /* 0x03243002ff0075a7 */ /* 0x0002a20008020144 */
[----:B------:R-:W-:Y:S05]  /*17c0*/  @!P0 BRA `(.L_x_13436) ;  /* 0x0000000000048947 */ /* 0x000fea0003800000 */
[----:B------:R-:W-:Y:S01]  /*17d0*/  BPT.TRAP 0x1 ;  /* 0x000000040000795c */ /* 0x000fe20000300000 */
.L_x_13436:
[----:B--2---:R-:W-:Y:S05]  /*17e0*/  @P1 BRA `(.L_x_13437) ;  /* 0x00000000000c1947 */ /* 0x004fea0003800000 */
[----:B------:R-:W-:-:S13]  /*17f0*/  R2UR UR4, R22 ;  /* 0x00000000160472ca */ /* 0x000fda00000e0000 */
[----:B------:R-:W2:Y:S02]  /*1800*/  SYNCS.PHASECHK.TRANS64.TRYWAIT P1, [UR4+0x32430], R2 ;  /* 0x03243002ff0075a7 */ /* 0x000ea40008020144 */
[----:B--2---:R-:W-:Y:S05]  /*1810*/  @!P1 BRA `(.L_x_13438) ;  /* 0x0000010400a49947 */ /* 0x004fea0003800000 */
.L_x_13437:
[----:B------:R-:W-:Y:S01]  /*1820*/  R2UR UR8, R22 ;  /* 0x00000000160872ca */ /* 0x000fe200000e0000 */
[----:B------:R-:W-:Y:S01]  /*1830*/  WARPGROUP.ARRIVE ;  /* 0x00000000000079c5 */ /* 0x000fe20000000000 */
[----:B------:R-:W-:Y:S01]  /*1840*/  UMOV UR6, UR37 ;  /* 0x0000002500067c82 */ /* 0x000fe20008000000 */
[----:B------:R-:W-:Y:S01]  /*1850*/  UMOV UR7, 0x40000040 ;  /* 0x4000004000077882 */ /* 0x000fe20000000000 */
[----:B------:R-:W-:Y:S01]  /*1860*/  UMOV UR11, 0x40000040 ;  /* 0x40000040000b7882 */ /* 0x000fe20000000000 */
[----:B------:R-:W-:Y:S01]  /*1870*/  UMOV UR5, UR7 ;  /* 0x0000000700057c82 */ /* 0x000fe20008000000 */
[----:B------:R-:W-:-:S07]  /*1880*/  IMAD.U32 R9, RZ, RZ, UR11 ;  /* 0x0000000bff097e24 */ /* 0x000fce000f8e00ff */
[----:B------:R-:W-:-:S04]  /*1890*/  UIADD3 UR4, UR8, 0x1c400, URZ ;  /* 0x0001c40008047890 */ /* 0x000fc8000fffe03f */
[----:B------:R-:W-:-:S04]  /*18a0*/  USHF.R.U32.HI UR4, URZ, 0x4, UR4 ;  /* 0x000000043f047899 */ /* 0x000fc80008011604 */
[----:B------:R-:W-:-:S04]  /*18b0*/  ULOP3.LUT UR4, UR4, 0x3fff, URZ, 0xc0, !UPT ;  /* 0x00003fff04047892 */ /* 0x000fc8000f8ec03f */
[----:B------:R-:W-:-:S03]  /*18c0*/  ULOP3.LUT UR9, UR4, 0x10000, URZ, 0xfc, !UPT ;  /* 0x0001000004097892 */ /* 0x000fc6000f8efc3f */
[----:B------:R-:W-:-:S03]  /*18d0*/  UMOV UR4, UR6 ;  /* 0x0000000600047c82 */ /* 0x000fc60008000000 */
[----:B------:R-:W-:Y:S01]  /*18e0*/  IMAD.U32 R20, RZ, RZ, UR9 ;  /* 0x00000009ff147e24 */ /* 0x000fe2000f8e00ff */
[----:B------:R-:W-:Y:S02]  /*18f0*/  UMOV UR6, UR9 ;  /* 0x0000000900067c82 */ /* 0x000fe40008000000 */
[----:B------:R-:W-:Y:S01]  /*1900*/  HGMMA.64x96x16.F32 R24, gdesc[UR4], RZ, !UPT, gsb0 ;  /* 0x01600000041879f0 */ /* 0x000fe2000c0008ff */
[----:B------:R-:W-:Y:S02]  /*1910*/  UIADD3 UR4, UR37, 0x2, URZ ;  /* 0x0000000225047890 */ /* 0x000fe4000fffe03f */
[----:B------:R-:W-:Y:S01]  /*1920*/  UIADD3 UR6, UR9, 0x2, URZ ;  /* 0x0000000209067890 */ /* 0x000fe2000fffe03f */
[----:B------:R-:W-:Y:S01]  /*1930*/  UMOV UR5, UR11 ;  /* 0x0000000b00057c82 */ /* 0x000fe20008000000 */
[----:B------:R-:W-:Y:S01]  /*1940*/  UMOV UR7, 0x40000040 ;  /* 0x4000004000077882 */ /* 0x000fe20000000000 */
[----:B------:R-:W-:Y:S02]  /*1950*/  UMOV UR11, 0x40000040 ;  /* 0x40000040000b7882 */ /* 0x000fe40000000000 */
[----:B------:R-:W-:Y:S01]  /*1960*/  UMOV UR10, UR4 ;  /* 0x00000004000a7c82 */ /* 0x000fe20008000000 */
[----:B------:R-:W-:Y:S01]  /*1970*/  IMAD.U32 R7, RZ, RZ, UR11 ;  /* 0x0000000bff077e24 */ /* 0x000fe2000f8e00ff */
[----:B------:R-:W-:Y:S01]  /*1980*/  UMOV UR4, UR10 ;  /* 0x0000000a00047c82 */ /* 0x000fe20008000000 */
[----:B------:R-:W-:Y:S01]  /*1990*/  IMAD.U32 R8, RZ, RZ, UR10 ;  /* 0x0000000aff087e24 */ /* 0x000fe2000f8e00ff */
[----:B------:R-:W-:-:S02]  /*19a0*/  WARPGROUP.DEPBAR.LE gsb0, 0x0 ;  /* 0x00008000000079c5 */ /* 0x000fc40000010000 */
        /* <DEDUP_REMOVED lines=22> */
[----:B------:R-:W2:Y:S02]  /*1b10*/  SYNCS.PHASECHK.TRANS64.TRYWAIT P1, [UR8+0x32410], R2 ;  /* 0x03241002ff0075a7 */ /* 0x000ea40008020148 */
[----:B--2---:R-:W-:Y:S05]  /*1b20*/  @!P1 BRA `(.L_x_13439) ;  /* 0x0000010000fc9947 */ /* 0x004fea0003800000 */
.L_x_13556:
[----:B------:R-:W-:Y:S05]  /*1b30*/  @!P0 BRA `(.L_x_13440) ;  /* 0x0000000000048947 */ /* 0x000fea0003800000 */
[----:B------:R-:W-:Y:S01]  /*1b40*/  BPT.TRAP 0x1 ;  /* 0x000000040000795c */ /* 0x000fe20000300000 */
.L_x_13440:
[----:B------:R-:W-:-:S13]  /*1b50*/  R2UR UR4, R22 ;  /* 0x00000000160472ca */ /* 0x000fda00000e0000 */
[----:B------:R2:W3:Y:S01]  /*1b60*/  SYNCS.PHASECHK.TRANS64.TRYWAIT P1, [UR4+0x32450], R2 ;  /* 0x03245002ff0075a7 */ /* 0x0004e20008020144 */
[----:B------:R-:W-:Y:S05]  /*1b70*/  @!P0 BRA `(.L_x_13441) ;  /* 0x0000000000048947 */ /* 0x000fea0003800000 */
[----:B------:R-:W-:Y:S01]  /*1b80*/  BPT.TRAP 0x1 ;  /* 0x000000040000795c */ /* 0x000fe20000300000 */
.L_x_13441:
[----:B---3--:R-:W-:Y:S05]  /*1b90*/  @P1 BRA `(.L_x_13442) ;  /* 0x00000000000c1947 */ /* 0x008fea0003800000 */
[----:B------:R-:W-:-:S13]  /*1ba0*/  R2UR UR4, R22 ;  /* 0x00000000160472ca */ /* 0x000fda00000e0000 */
[----:B------:R-:W3:Y:S02]  /*1bb0*/  SYNCS.PHASECHK.TRANS64.TRYWAIT P1, [UR4+0x32450], R2 ;  /* 0x03245002ff0075a7 */ /* 0x000ee40008020144 */
[----:B---3--:R-:W-:Y:S05]  /*1bc0*/  @!P1 BRA `(.L_x_13443) ;  /* 0x0000010000f09947 */ /* 0x008fea0003800000 */
.L_x_13442:
[----:B------:R-:W-:Y:S01]  /*1bd0*/  R2UR UR14, R22 ;  /* 0x00000000160e72ca */ /* 0x000fe200000e0000 */
[----:B------:R-:W-:Y:S01]  /*1be0*/  ULOP3.LUT UR10, UR36, 0x10000, URZ, 0xfc, !UPT ;  /* 0x00010000240a7892 */ /* 0x000fe2000f8efc3f */
[----:B------:R-:W-:Y:S01]  /*1bf0*/  WARPGROUP.ARRIVE ;  /* 0x00000000000079c5 */ /* 0x000fe20000000000 */
[----:B------:R-:W-:Y:S01]  /*1c00*/  UMOV UR7, 0x40000040 ;  /* 0x4000004000077882 */ /* 0x000fe20000000000 */
[----:B------:R-:W-:Y:S01]  /*1c10*/  UMOV UR9, 0x40000040 ;  /* 0x4000004000097882 */ /* 0x000fe20000000000 */
[----:B------:R-:W-:Y:S01]  /*1c20*/  UMOV UR5, UR7 ;  /* 0x0000000700057c82 */ /* 0x000fe20008000000 */
[----:B------:R-:W-:Y:S01]  /*1c30*/  IMAD.U32 R5, RZ, RZ, UR7 ;  /* 0x00000007ff057e24 */ /* 0x000fe2000f8e00ff */
[----:B------:R-:W-:Y:S01]  /*1c40*/  UIADD3 UR12, UR10, 0x400, URZ ;  /* 0x000004000a0c7890 */ /* 0x000fe2000fffe03f */
[----:B0-----:R-:W-:Y:S01]  /*1c50*/  IMAD.U32 R3, RZ, RZ, UR9 ;  /* 0x00000009ff037e24 */ /* 0x001fe2000f8e00ff */
[----:B------:R-:W-:Y:S01]  /*1c60*/  UMOV UR6, UR10 ;  /* 0x0000000a00067c82 */ /* 0x000fe20008000000 */
[----:B------:R-:W-:Y:S01]  /*1c70*/  UMOV UR13, 0x40000040 ;  /* 0x40000040000d7882 */ /* 0x000fe20000000000 */
[----:B------:R-:W-:Y:S01]  /*1c80*/  MOV R4, UR6 ;  /* 0x0000000600047c02 */ /* 0x000fe20008000f00 */
[----:B------:R-:W-:Y:S01]  /*1c90*/  UIADD3 UR16, UR10, 0x402, URZ ;  /* 0x000004020a107890 */ /* 0x000fe2000fffe03f */
[----:B------:R-:W-:Y:S01]  /*1ca0*/  LOP3.LUT R13, R72, 0xffffff80, RZ, 0xc0, !PT ;  /* 0xffffff80480d7812 */ /* 0x000fe200078ec0ff */
[----:B------:R-:W-:Y:S01]  /*1cb0*/  UIADD3 UR4, UR14, 0x400, URZ ;  /* 0x000004000e047890 */ /* 0x000fe2000fffe03f */
[----:B------:R-:W-:Y:S01]  /*1cc0*/  LEA.HI R73, R73, R152, RZ, 0x2 ;  /* 0x0000009849497211 */ /* 0x000fe200078f10ff */
[----:B------:R-:W-:Y:S01]  /*1cd0*/  UMOV UR17, 0x40000040 ;  /* 0x4000004000117882 */ /* 0x000fe20000000000 */
[----:B------:R-:W-:Y:S01]  /*1ce0*/  UIADD3 UR20, UR10, 0x404, URZ ;  /* 0x000004040a147890 */ /* 0x000fe2000fffe03f */
[C---:B------:R-:W-:Y:S01]  /*1cf0*/  IMAD.IADD R13, R152.reuse, 0x1, -R13 ;  /* 0x00000001980d7824 */ /* 0x040fe200078e0a0d */
[----:B------:R-:W-:Y:S01]  /*1d00*/  USHF.R.U32.HI UR4, URZ, 0x4, UR4 ;  /* 0x000000043f047899 */ /* 0x000fe20008011604 */
[----:B------:R-:W-:Y:S01]  /*1d10*/  LOP3.LUT R73, R73, 0xfffffffc, RZ, 0xc0, !PT ;  /* 0xfffffffc49497812 */ /* 0x000fe200078ec0ff */
[----:B------:R-:W-:Y:S01]  /*1d20*/  UMOV UR21, 0x40000040 ;  /* 0x4000004000157882 */ /* 0x000fe20000000000 */
[----:B------:R-:W-:Y:S01]  /*1d30*/  UIADD3 UR24, UR10, 0x406, URZ ;  /* 0x000004060a187890 */ /* 0x000fe2000fffe03f */
[----:B------:R-:W-:Y:S01]  /*1d40*/  SHF.R.S32.HI R0, RZ, 0x1f, R13 ;  /* 0x0000001fff007819 */ /* 0x000fe2000001140d */
[----:B------:R-:W-:Y:S01]  /*1d50*/  ULOP3.LUT UR11, UR4, 0x3fff, URZ, 0xc0, !UPT ;  /* 0x00003fff040b7892 */ /* 0x000fe2000f8ec03f */
[----:B------:R-:W-:Y:S01]  /*1d60*/  IMAD.IADD R73, R152, 0x1, -R73 ;  /* 0x0000000198497824 */ /* 0x000fe200078e0a49 */
[----:B------:R-:W-:Y:S01]  /*1d70*/  UMOV UR25, 0x40000040 ;  /* 0x4000004000197882 */ /* 0x000fe20000000000 */
[----:B------:R-:W-:Y:S01]  /*1d80*/  UMOV UR4, UR6 ;  /* 0x0000000600047c82 */ /* 0x000fe20008000000 */
[----:B------:R-:W-:Y:S01]  /*1d90*/  ULOP3.LUT UR15, UR11, 0x10000, URZ, 0xfc, !UPT ;  /* 0x000100000b0f7892 */ /* 0x000fe2000f8efc3f */
[----:B------:R-:W-:Y:S01]  /*1da0*/  LEA.HI R12, R0, R13, RZ, 0x2 ;  /* 0x0000000d000c7211 */ /* 0x000fe200078f10ff */
[----:B------:R-:W-:Y:S01]  /*1db0*/  UIADD3 UR28, UR10, 0x800, URZ ;  /* 0x000008000a1c7890 */ /* 0x000fe2000fffe03f */
[----:B------:R-:W0:Y:S01]  /*1dc0*/  S2R R81, SR_TID.X ;  /* 0x0000000000517919 */ /* 0x000e220000002100 */
[----:B------:R-:W-:Y:S01]  /*1dd0*/  UMOV UR29, 0x40000040 ;  /* 0x40000040001d7882 */ /* 0x000fe20000000000 */
[----:B------:R-:W-:Y:S01]  /*1de0*/  UIADD3 UR32, UR10, 0x802, URZ ;  /* 0x000008020a207890 */ /* 0x000fe2000fffe03f */
[----:B------:R-:W-:Y:S01]  /*1df0*/  LOP3.LUT R202, R12, 0x7ffffffc, RZ, 0xc0, !PT ;  /* 0x7ffffffc0cca7812 */ /* 0x000fe200078ec0ff */
[----:B------:R-:W-:Y:S01]  /*1e00*/  UMOV UR6, UR15 ;  /* 0x0000000f00067c82 */ /* 0x000fe20008000000 */
[----:B------:R-:W-:Y:S01]  /*1e10*/  UMOV UR33, 0x40000040 ;  /* 0x4000004000217882 */ /* 0x000fe20000000000 */
[----:B------:R-:W-:Y:S01]  /*1e20*/  HGMMA.64x96x16.F32 R24, gdesc[UR4], R24, gsb0 ;  /* 0x01600000041879f0 */ /* 0x000fe20008000818 */
[----:B------:R-:W-:Y:S01]  /*1e30*/  UIADD3 UR4, UR10, 0x2, URZ ;  /* 0x000000020a047890 */ /* 0x000fe2000fffe03f */
[----:B------:R-:W-:Y:S01]  /*1e40*/  IADD3 R202, R13, -R202, RZ ;  /* 0x800000ca0dca7210 */ /* 0x000fe20007ffe0ff */
[----:B------:R-:W-:Y:S01]  /*1e50*/  UIADD3 UR6, UR15, 0x2, URZ ;  /* 0x000000020f067890 */ /* 0x000fe2000fffe03f */
[----:B------:R-:W-:Y:S01]  /*1e60*/  IMAD.U32 R170, RZ, RZ, UR14 ;  /* 0x0000000effaa7e24 */ /* 0x000fe2000f8e00ff */
[----:B------:R-:W-:Y:S01]  /*1e70*/  UMOV UR5, UR9 ;  /* 0x0000000900057c82 */ /* 0x000fe20008000000 */
[----:B------:R-:W-:Y:S01]  /*1e80*/  UMOV UR7, 0x40000040 ;  /* 0x4000004000077882 */ /* 0x000fe20000000000 */
[----:B------:R-:W-:Y:S01]  /*1e90*/  UMOV UR9, 0x40000040 ;  /* 0x4000004000097882 */ /* 0x000fe20000000000 */
[----:B------:R-:W-:Y:S01]  /*1ea0*/  UMOV UR8, UR4 ;  /* 0x0000000400087c82 */ /* 0x000fe20008000000 */
[----:B------:R-:W-:Y:S01]  /*1eb0*/  IMAD.U32 R15, RZ, RZ, UR9 ;  /* 0x00000009ff0f7e24 */ /* 0x000fe2000f8e00ff */
[----:B------:R-:W-:Y:S01]  /*1ec0*/  UMOV UR4, UR8 ;  /* 0x0000000800047c82 */ /* 0x000fe20008000000 */
[----:B-12---:R-:W-:Y:S01]  /*1ed0*/  IMAD.U32 R2, RZ, RZ, UR8 ;  /* 0x00000008ff027e24 */ /* 0x006fe2000f8e00ff */
[----:B------:R-:W-:Y:S01]  /*1ee0*/  UIADD3 UR36, UR10, 0x804, URZ ;  /* 0x000008040a247890 */ /* 0x000fe2000fffe03f */
[----:B------:R-:W-:Y:S01]  /*1ef0*/  IMAD.U32 R21, RZ, RZ, UR15 ;  /* 0x0000000fff157e24 */ /* 0x000fe2000f8e00ff */
        /* <DEDUP_REMOVED lines=9> */
[----:B0-----:R-:W-:Y:S01]  /*1f90*/  LOP3.LUT R81, R81, 0x7f, RZ, 0xc0, !PT ;  /* 0x0000007f51517812 */ /* 0x001fe200078ec0ff */
[----:B------:R-:W-:Y:S01]  /*1fa0*/  UMOV UR60, URZ ;  /* 0x0000003f003c7c82 */ /* 0x000fe20008000000 */
[----:B------:R-:W-:-:S02]  /*1fb0*/  WARPGROUP.DEPBAR.LE gsb0, 0x0 ;  /* 0x00008000000079c5 */ /* 0x000fc40000010000 */
[----:B------:R-:W-:-:S06]  /*1fc0*/  WARPGROUP.ARRIVE ;  /* 0x00000000000079c5 */ /* 0x000fcc0000000000 */
[----:B------:R-:W-:Y:S01]  /*1fd0*/  HGMMA.64x96x16.F32 R24, gdesc[UR4], R24, gsb0 ;  /* 0x01600000041879f0 */ /* 0x000fe20008000818 */
[----:B------:R-:W-:Y:S02]  /*1fe0*/  UIADD3 UR4, UR10, 0x4, URZ ;  /* 0x000000040a047890 */ /* 0x000fe4000fffe03f */
[----:B------:R-:W-:Y:S01]  /*1ff0*/  UIADD3 UR6, UR15, 0x4, URZ ;  /* 0x000000040f067890 */ /* 0x000fe2000fffe03f */
[----:B------:R-:W-:Y:S01]  /*2000*/  UMOV UR5, UR9 ;  /* 0x0000000900057c82 */ /* 0x000fe20008000000 */
[----:B------:R-:W-:Y:S01]  /*2010*/  UMOV UR7, 0x40000040 ;  /* 0x4000004000077882 */ /* 0x000fe20000000000 */
[----:B------:R-:W-:Y:S02]  /*2020*/  UMOV UR9, 0x40000040 ;  /* 0x4000004000097882 */ /* 0x000fe40000000000 */
[----:B------:R-:W-:Y:S02]  /*2030*/  UMOV UR8, UR4 ;  /* 0x0000000400087c82 */ /* 0x000fe40008000000 */
[----:B------:R-:W-:Y:S01]  /*2040*/  UMOV UR4, UR8 ;  /* 0x0000000800047c82 */ /* 0x000fe20008000000 */
[----:B------:R-:W-:Y:S01]  /*2050*/  IMAD.U32 R14, RZ, RZ, UR8 ;  /* 0x00000008ff0e7e24 */ /* 0x000fe2000f8e00ff */
[----:B------:R-:W-:Y:S01]  /*2060*/  UIADD3 UR8, UR10, 0x6, URZ ;  /* 0x000000060a087890 */ /* 0x000fe2000fffe03f */
        /* <DEDUP_REMOVED lines=91> */
[----:B------:R-:W-:Y:S01]  /*2620*/  MOV R11, UR5 ;  /* 0x00000005000b7c02 */ /* 0x000fe20008000f00 */
[----:B------:R-:W-:Y:S01]  /*2630*/  IMAD.U32 R10, RZ, RZ, UR4 ;  /* 0x00000004ff0a7e24 */ /* 0x000fe2000f8e00ff */
[----:B------:R-:W-:Y:S01]  /*2640*/  ULDC UR10, c[0x0][0xa80] ;  /* 0x0002a000000a7ab9 */ /* 0x000fe20000000800 */
[----:B------:R-:W-:Y:S01]  /*2650*/  UMOV UR15, 0x40000040 ;  /* 0x40000040000f7882 */ /* 0x000fe20000000000 */
[----:B------:R-:W-:-:S02]  /*2660*/  WARPGROUP.DEPBAR.LE gsb0, 0x0 ;  /* 0x00008000000079c5 */ /* 0x000fc40000010000 */
[----:B------:R-:W-:-:S06]  /*2670*/  WARPGROUP.ARRIVE ;  /* 0x00000000000079c5 */ /* 0x000fcc0000000000 */
[----:B------:R-:W-:Y:S01]  /*2680*/  HGMMA.64x96x16.F32 R24, gdesc[UR4], R24, gsb0 ;  /* 0x01600000041879f0 */ /* 0x000fe20008000818 */
[----:B------:R-:W-:Y:S01]  /*2690*/  ULDC UR5, c[0x0][0xad0] ;  /* 0x0002b40000057ab9 */ /* 0x000fe20000000800 */
[----:B------:R-:W-:Y:S01]  /*26a0*/  ULDC UR4, c[0x0][0x448] ;  /* 0x0001120000047ab9 */ /* 0x000fe20000000800 */
[----:B------:R-:W-:Y:S01]  /*26b0*/  ULDC UR6, c[0x0][0x288] ;  /* 0x0000a20000067ab9 */ /* 0x000fe20000000800 */
[----:B------:R-:W-:-:S06]  /*26c0*/  UISETP.NE.AND UP0, UPT, UR4, 0x1, UPT ;  /* 0x000000010400788c */ /* 0x000fcc000bf05270 */
[----:B------:R-:W-:-:S05]  /*26d0*/  PLOP3.LUT P1, PT, PT, PT, UP0, 0x80, 0x0 ;  /* 0x000000000000781c */ /* 0x000fca0003f2f008 */
[----:B------:R-:W-:Y:S01]  /*26e0*/  @UP0 ULDC UR4, c[0x0][0x44c] ;  /* 0x0001130000040ab9 */ /* 0x000fe20000000800 */
[----:B------:R-:W-:Y:S01]  /*26f0*/  @UP0 ULDC UR7, c[0x0][0x450] ;  /* 0x0001140000070ab9 */ /* 0x000fe20000000800 */
[----:B------:R-:W-:Y:S02]  /*2700*/  WARPGROUP.DEPBAR.LE gsb0, 0x0 ;  /* 0x00008000000079c5 */ /* 0x000fe40000010000 */
        /* <DEDUP_REMOVED lines=13> */
[----:B0-----:R-:W-:Y:S01]  /*27e0*/  LEA.HI R24, R74, R74, RZ, 0x1 ;  /* 0x0000004a4a187211 */ /* 0x001fe200078f08ff */
[----:B------:R-:W-:Y:S01]  /*27f0*/  FMUL.FTZ R37, R37, UR5 ;  /* 0x0000000525257c20 */ /* 0x000fe20008410000 */
[----:B------:R-:W-:Y:S01]  /*2800*/  FMUL.FTZ R45, R45, UR5 ;  /* 0x000000052d2d7c20 */ /* 0x000fe20008410000 */
[----:B------:R-:W-:Y:S01]  /*2810*/  FMUL.FTZ R52, R52, UR5 ;  /* 0x0000000534347c20 */ /* 0x000fe20008410000 */
[----:B------:R-:W-:Y:S01]  /*2820*/  FMUL.FTZ R53, R53, UR5 ;  /* 0x0000000535357c20 */ /* 0x000fe20008410000 */
[----:B------:R-:W-:Y:S01]  /*2830*/  FMUL.FTZ R40, R40, UR5 ;  /* 0x0000000528287c20 */ /* 0x000fe20008410000 */
[----:B------:R-:W-:Y:S01]  /*2840*/  FMUL.FTZ R48, R48, UR5 ;  /* 0x0000000530307c20 */ /* 0x000fe20008410000 */
[----:B------:R0:W3:Y:S01]  /*2850*/  MUFU.TANH R76, R25 ;  /* 0x00000019004c7308 */ /* 0x0000e20000002400 */
[----:B--2---:R-:W-:Y:S01]  /*2860*/  LOP3.LUT R27, R24, 0x3fffffe, RZ, 0xc0, !PT ;  /* 0x03fffffe181b7812 */ /* 0x004fe200078ec0ff */
[----:B------:R-:W-:Y:S01]  /*2870*/  FMUL.FTZ R56, R56, UR5 ;  /* 0x0000000538387c20 */ /* 0x000fe20008410000 */
[----:B------:R-:W-:Y:S01]  /*2880*/  LEA.HI R24, R0, R13, RZ, 0x5 ;  /* 0x0000000d00187211 */ /* 0x000fe200078f28ff */
[----:B------:R-:W-:Y:S01]  /*2890*/  FMUL.FTZ R61, R61, UR5 ;  /* 0x000000053d3d7c20 */ /* 0x000fe20008410000 */
[----:B------:R-:W-:Y:S01]  /*28a0*/  SHF.R.S32.HI R0, RZ, 0x2, R12 ;  /* 0x00000002ff007819 */ /* 0x000fe2000001140c */
[----:B------:R-:W-:Y:S01]  /*28b0*/  IMAD.IADD R27, R74, 0x1, -R27 ;  /* 0x000000014a1b7824 */ /* 0x000fe200078e0a1b */
[----:B------:R-:W-:Y:S01]  /*28c0*/  SHF.R.S32.HI R24, RZ, 0x5, R24 ;  /* 0x00000005ff187819 */ /* 0x000fe20000011418 */
[----:B------:R2:W-:Y:S01]  /*28d0*/  MUFU.TANH R77, R26 ;  /* 0x0000001a004d7308 */ /* 0x0005e20000002400 */
[----:B0-----:R-:W-:Y:S01]  /*28e0*/  SHF.R.S32.HI R25, RZ, 0x1f, R12 ;  /* 0x0000001fff197819 */ /* 0x001fe2000001140c */
[----:B------:R-:W-:Y:S01]  /*28f0*/  FMUL.FTZ R64, R64, UR5 ;  /* 0x0000000540407c20 */ /* 0x000fe20008410000 */
[----:B------:R-:W-:Y:S01]  /*2900*/  LEA R24, R24, UR38, 0x4 ;  /* 0x0000002618187c11 */ /* 0x000fe2000f8e20ff */
[----:B------:R-:W-:Y:S01]  /*2910*/  FMUL.FTZ R49, R49, UR5 ;  /* 0x0000000531317c20 */ /* 0x000fe20008410000 */
[-C--:B------:R-:W-:Y:S01]  /*2920*/  LEA.HI R25, R25, R0.reuse, RZ, 0x3 ;  /* 0x0000000019197211 */ /* 0x080fe200078f18ff */
[----:B------:R-:W-:Y:S01]  /*2930*/  FMUL.FTZ R65, R65, UR5 ;  /* 0x0000000541417c20 */ /* 0x000fe20008410000 */
[----:B------:R-:W-:Y:S01]  /*2940*/  FMUL.FTZ R57, R57, UR5 ;  /* 0x0000000539397c20 */ /* 0x000fe20008410000 */
[----:B------:R-:W0:Y:S01]  /*2950*/  MUFU.TANH R182, R32 ;  /* 0x0000002000b67308 */ /* 0x000e220000002400 */
[----:B--2---:R-:W-:Y:S01]  /*2960*/  LEA.HI R26, R73, R73, RZ, 0x1 ;  /* 0x00000049491a7211 */ /* 0x004fe200078f08ff */
[----:B------:R-:W-:Y:S01]  /*2970*/  FMUL.FTZ R30, R30, UR5 ;  /* 0x000000051e1e7c20 */ /* 0x000fe20008410000 */
[----:B------:R-:W-:Y:S01]  /*2980*/  LOP3.LUT R25, R25, 0xfffffff8, RZ, 0xc0, !PT ;  /* 0xfffffff819197812 */ /* 0x000fe200078ec0ff */
[----:B------:R-:W-:Y:S01]  /*2990*/  FMUL.FTZ R68, R68, UR5 ;  /* 0x0000000544447c20 */ /* 0x000fe20008410000 */
[----:B------:R-:W-:Y:S01]  /*29a0*/  LOP3.LUT R26, R26, 0x1ffffffe, RZ, 0xc0, !PT ;  /* 0x1ffffffe1a1a7812 */ /* 0x000fe200078ec0ff */
[----:B------:R-:W-:Y:S01]  /*29b0*/  FMUL.FTZ R60, R60, UR5 ;  /* 0x000000053c3c7c20 */ /* 0x000fe20008410000 */
[----:B------:R-:W-:Y:S01]  /*29c0*/  IADD3 R24, R24, R0, -R25 ;  /* 0x0000000018187210 */ /* 0x000fe20007ffe819 */
[----:B------:R-:W2:Y:S01]  /*29d0*/  MUFU.TANH R33, R33 ;  /* 0x0000002100217308 */ /* 0x000ea20000002400 */
[----:B------:R-:W-:Y:S01]  /*29e0*/  FMUL.FTZ R31, R31, UR5 ;  /* 0x000000051f1f7c20 */ /* 0x000fe20008410000 */
[----:B------:R-:W-:-:S02]  /*29f0*/  IMAD.IADD R26, R73, 0x1, -R26 ;  /* 0x00000001491a7824 */ /* 0x000fc400078e0a1a */
[----:B------:R-:W-:Y:S01]  /*2a00*/  FMUL.FTZ R34, R34, UR5 ;  /* 0x0000000522227c20 */ /* 0x000fe20008410000 */
[----:B------:R-:W-:Y:S02]  /*2a10*/  IMAD R27, R27, 0x40, R24 ;  /* 0x000000401b1b7824 */ /* 0x000fe400078e0218 */
[----:B------:R-:W-:Y:S01]  /*2a20*/  FMUL.FTZ R35, R35, UR5 ;  /* 0x0000000523237c20 */ /* 0x000fe20008410000 */
[----:B------:R-:W-:Y:S01]  /*2a30*/  FMUL.FTZ R38, R38, UR5 ;  /* 0x0000000526267c20 */ /* 0x000fe20008410000 */
[----:B------:R-:W-:Y:S01]  /*2a40*/  FMUL.FTZ R39, R39, UR5 ;  /* 0x0000000527277c20 */ /* 0x000fe20008410000 */
[----:B------:R-:W-:Y:S01]  /*2a50*/  IMAD R201, R26, 0x8, R27 ;  /* 0x000000081ac97824 */ /* 0x000fe200078e021b */
[----:B------:R3:W-:Y:S01]  /*2a60*/  MUFU.TANH R79, R28 ;  /* 0x0000001c004f7308 */ /* 0x0007e20000002400 */
[----:B------:R-:W-:Y:S01]  /*2a70*/  FMUL.FTZ R42, R42, UR5 ;  /* 0x000000052a2a7c20 */ /* 0x000fe20008410000 */
[----:B------:R-:W-:Y:S01]  /*2a80*/  FMUL.FTZ R43, R43, UR5 ;  /* 0x000000052b2b7c20 */ /* 0x000fe20008410000 */
[----:B------:R-:W-:Y:S01]  /*2a90*/  @P1 IMAD.HI.U32 R24, R201, UR4, RZ ;  /* 0x00000004c9181c27 */ /* 0x000fe2000f8e00ff */
[----:B------:R-:W-:-:S03]  /*2aa0*/  @UP0 ULDC UR4, c[0x0][0x450] ;  /* 0x0001140000040ab9 */ /* 0x000fc60000000800 */
[----:B------:R-:W-:Y:S01]  /*2ab0*/  FMUL.FTZ R46, R46, UR5 ;  /* 0x000000052e2e7c20 */ /* 0x000fe20008410000 */
[----:B------:R-:W-:Y:S01]  /*2ac0*/  FMUL.FTZ R47, R47, UR5 ;  /* 0x000000052f2f7c20 */ /* 0x000fe20008410000 */
[----:B------:R-:W-:Y:S01]  /*2ad0*/  IMAD.MOV.U32 R0, RZ, RZ, R201 ;  /* 0x000000ffff007224 */ /* 0x000fe200078e00c9 */
[----:B------:R-:W-:Y:S01]  /*2ae0*/  @P1 SHF.R.U32.HI R0, RZ, UR4, R24 ;  /* 0x00000004ff001c19 */ /* 0x000fe20008011618 */
[----:B------:R-:W-:Y:S01]  /*2af0*/  UIMAD UR4, UR61, -0x60, UR39 ;  /* 0xffffffa03d0478a4 */ /* 0x000fe2000f8e0227 */
[----:B------:R-:W4:Y:S01]  /*2b00*/  MUFU.TANH R36, R36 ;  /* 0x0000002400247308 */ /* 0x000f220000002400 */
[----:B------:R-:W-:Y:S01]  /*2b10*/  FMUL.FTZ R50, R50, UR5 ;  /* 0x0000000532327c20 */ /* 0x000fe20008410000 */
[----:B------:R-:W-:Y:S01]  /*2b20*/  FMUL.FTZ R51, R51, UR5 ;  /* 0x0000000533337c20 */ /* 0x000fe20008410000 */
[----:B------:R-:W5:Y:S01]  /*2b30*/  SHFL.IDX PT, R24, R0, RZ, 0x1c1f ;  /* 0x001c1fff00187589 */ /* 0x000f6200000e0000 */
[----:B------:R-:W-:Y:S01]  /*2b40*/  UIADD3 UR4, UR4, 0x60, URZ ;  /* 0x0000006004047890 */ /* 0x000fe2000fffe03f */
[----:B------:R-:W-:Y:S01]  /*2b50*/  FMUL.FTZ R54, R54, UR5 ;  /* 0x0000000536367c20 */ /* 0x000fe20008410000 */
[----:B------:R-:W-:Y:S01]  /*2b60*/  FMUL.FTZ R55, R55, UR5 ;  /* 0x0000000537377c20 */ /* 0x000fe20008410000 */
[----:B------:R-:W4:Y:S01]  /*2b70*/  SHFL.IDX PT, R25, R0, 0x1, 0x1c1f ;  /* 0x003c1f0000197f89 */ /* 0x000f2200000e0000 */
[----:B------:R-:W4:Y:S01]  /*2b80*/  MUFU.TANH R41, R41 ;  /* 0x0000002900297308 */ /* 0x000f220000002400 */
[----:B------:R-:W-:Y:S01]  /*2b90*/  FMUL.FTZ R58, R58, UR5 ;  /* 0x000000053a3a7c20 */ /* 0x000fe20008410000 */
[----:B------:R-:W-:-:S02]  /*2ba0*/  IMAD.U32 R13, RZ, RZ, UR4 ;  /* 0x00000004ff0d7e24 */ /* 0x000fc4000f8e00ff */
[----:B------:R-:W-:Y:S01]  /*2bb0*/  FMUL.FTZ R59, R59, UR5 ;  /* 0x000000053b3b7c20 */ /* 0x000fe20008410000 */
[----:B------:R-:W-:Y:S01]  /*2bc0*/  FMUL.FTZ R62, R62, UR5 ;  /* 0x000000053e3e7c20 */ /* 0x000fe20008410000 */
[----:B------:R-:W-:Y:S01]  /*2bd0*/  FMUL.FTZ R63, R63, UR5 ;  /* 0x000000053f3f7c20 */ /* 0x000fe20008410000 */
[----:B------:R-:W-:Y:S02]  /*2be0*/  IMAD R12, R202, -0x2, R13 ;  /* 0xfffffffeca0c7824 */ /* 0x000fe400078e020d */
[----:B------:R-:W-:Y:S01]  /*2bf0*/  FMUL.FTZ R66, R66, UR5 ;  /* 0x0000000542427c20 */ /* 0x000fe20008410000 */
[----:B------:R-:W-:Y:S01]  /*2c00*/  IMAD.U32 R13, RZ, RZ, UR6 ;  /* 0x00000006ff0d7e24 */ /* 0x000fe2000f8e00ff */
[----:B------:R-:W4:Y:S01]  /*2c10*/  MUFU.TANH R44, R44 ;  /* 0x0000002c002c7308 */ /* 0x000f220000002400 */
[----:B------:R-:W-:Y:S01]  /*2c20*/  FMUL.FTZ R67, R67, UR5 ;  /* 0x0000000543437c20 */ /* 0x000fe20008410000 */
[----:B------:R-:W-:Y:S01]  /*2c30*/  FMUL.FTZ R69, R69, UR5 ;  /* 0x0000000545457c20 */ /* 0x000fe20008410000 */
[----:B------:R-:W-:Y:S01]  /*2c40*/  FMUL.FTZ R70, R70, UR5 ;  /* 0x0000000546467c20 */ /* 0x000fe20008410000 */
[----:B------:R-:W-:Y:S01]  /*2c50*/  IADD3 R13, R12, 0x1, -R13 ;  /* 0x000000010c0d7810 */ /* 0x000fe20007ffe80d */
[----:B------:R-:W-:Y:S01]  /*2c60*/  FMUL.FTZ R71, R71, UR5 ;  /* 0x0000000547477c20 */ /* 0x000fe20008410000 */
[----:B------:R-:W-:Y:S01]  /*2c70*/  ULOP3.LUT UR5, UR11, 0x3000000, URZ, 0xfc, !UPT ;  /* 0x030000000b057892 */ /* 0x000fe2000f8efc3f */
[----:B------:R-:W-:Y:S01]  /*2c80*/  R2UR UR11, R23 ;  /* 0x00000000170b72ca */ /* 0x000fe200000e0000 */
[----:B------:R-:W4:Y:S01]  /*2c90*/  MUFU.TANH R29, R29 ;  /* 0x0000001d001d7308 */ /* 0x000f220000002400 */
[----:B------:R-:W-:Y:S01]  /*2ca0*/  UIADD3 UR61, UR61, -0x2, URZ ;  /* 0xfffffffe3d3d7890 */ /* 0x000fe2000fffe03f */
[----:B-----5:R-:W-:Y:S01]  /*2cb0*/  VIADDMNMX R24, R24, R13, R12, PT ;  /* 0x0000000d18187246 */ /* 0x020fe2000380010c */
[----:B------:R-:W-:-:S02]  /*2cc0*/  UIADD3 UR4, UR5, 0x80, URZ ;  /* 0x0000008005047890 */ /* 0x000fc4000fffe03f */
[----:B------:R-:W-:Y:S01]  /*2cd0*/  UMOV UR14, UR5 ;  /* 0x00000005000e7c82 */ /* 0x000fe20008000000 */
[C---:B------:R-:W-:Y:S02]  /*2ce0*/  ISETP.GT.AND P6, PT, R24.reuse, RZ, PT ;  /* 0x000000ff1800720c */ /* 0x040fe40003fc4270 */
[----:B------:R-:W-:Y:S01]  /*2cf0*/  MUFU.TANH R37, R37 ;  /* 0x0000002500257308 */ /* 0x000fe20000002400 */
[C---:B------:R-:W-:Y:S02]  /*2d00*/  ISETP.GT.AND P5, PT, R24.reuse, 0x1, PT ;  /* 0x000000011800780c */ /* 0x040fe40003fa4270 */
[----:B-1----:R-:W-:Y:S02]  /*2d10*/  FSEL R26, R75, -INF , P6 ;  /* 0xff8000004b1a7808 */ /* 0x002fe40003000000 */
[C---:B------:R-:W-:Y:S02]  /*2d20*/  ISETP.GT.AND P3, PT, R24.reuse, 0x10, PT ;  /* 0x000000101800780c */ /* 0x040fe40003f64270 */
[C---:B------:R-:W-:Y:S01]  /*2d30*/  ISETP.GT.AND P6, PT, R24.reuse, 0x11, PT ;  /* 0x000000111800780c */ /* 0x040fe20003fc4270 */
[----:B------:R-:W1:Y:S01]  /*2d40*/  MUFU.TANH R45, R45 ;  /* 0x0000002d002d7308 */ /* 0x000e620000002400 */
[----:B------:R-:W-:-:S02]  /*2d50*/  ISETP.GT.AND P2, PT, R24, 0x8, PT ;  /* 0x000000081800780c */ /* 0x000fc40003f44270 */
[----:B---3--:R-:W-:Y:S02]  /*2d60*/  FSEL R28, R76, -INF , P5 ;  /* 0xff8000004c1c7808 */ /* 0x008fe40002800000 */
[----:B------:R-:W-:Y:S02]  /*2d70*/  ISETP.GT.AND P5, PT, R24, 0x18, PT ;  /* 0x000000181800780c */ /* 0x000fe40003fa4270 */
[----:B0-----:R-:W-:Y:S01]  /*2d80*/  FSEL R182, R182, -INF , P3 ;  /* 0xff800000b6b67808 */ /* 0x001fe20001800000 */
[----:B------:R-:W0:Y:S01]  /*2d90*/  MUFU.TANH R52, R52 ;  /* 0x0000003400347308 */ /* 0x000e220000002400 */
[----:B--2---:R-:W-:Y:S02]  /*2da0*/  FSEL R186, R33, -INF , P6 ;  /* 0xff80000021ba7808 */ /* 0x004fe40003000000 */
[C---:B------:R-:W-:Y:S02]  /*2db0*/  ISETP.GT.AND P3, PT, R24.reuse, 0x21, PT ;  /* 0x000000211800780c */ /* 0x040fe40003f64270 */
[----:B------:R-:W-:-:S02]  /*2dc0*/  ISETP.GT.AND P6, PT, R24, 0x28, PT ;  /* 0x000000281800780c */ /* 0x000fc40003fc4270 */
[----:B------:R-:W-:Y:S01]  /*2dd0*/  ISETP.GT.AND P4, PT, R24, 0x9, PT ;  /* 0x000000091800780c */ /* 0x000fe20003f84270 */
[----:B------:R-:W2:Y:S01]  /*2de0*/  MUFU.TANH R53, R53 ;  /* 0x0000003500357308 */ /* 0x000ea20000002400 */
[----:B----4-:R-:W-:Y:S02]  /*2df0*/  VIADDMNMX R25, R25, R13, R12, PT ;  /* 0x0000000d19197246 */ /* 0x010fe4000380010c */
[----:B------:R-:W-:Y:S02]  /*2e00*/  FSEL R188, R36, -INF , P5 ;  /* 0xff80000024bc7808 */ /* 0x000fe40002800000 */
[----:B------:R-:W-:Y:S02]  /*2e10*/  ISETP.GT.AND P5, PT, R24, 0x29, PT ;  /* 0x000000291800780c */ /* 0x000fe40003fa4270 */
[----:B------:R-:W-:Y:S01]  /*2e20*/  FSEL R196, R41, -INF , P3 ;  /* 0xff80000029c47808 */ /* 0x000fe20001800000 */
[----:B------:R-:W3:Y:S01]  /*2e30*/  MUFU.TANH R40, R40 ;  /* 0x0000002800287308 */ /* 0x000ee20000002400 */
[----:B------:R-:W-:-:S02]  /*2e40*/  FSEL R194, R44, -INF , P6 ;  /* 0xff8000002cc27808 */ /* 0x000fc40003000000 */
[C---:B------:R-:W-:Y:S02]  /*2e50*/  ISETP.GT.AND P3, PT, R24.reuse, 0x38, PT ;  /* 0x000000381800780c */ /* 0x040fe40003f64270 */
[C---:B------:R-:W-:Y:S02]  /*2e60*/  ISETP.GT.AND P6, PT, R24.reuse, 0x39, PT ;  /* 0x000000391800780c */ /* 0x040fe40003fc4270 */
[----:B------:R-:W-:Y:S01]  /*2e70*/  FSEL R32, R29, -INF , P4 ;  /* 0xff8000001d207808 */ /* 0x000fe20002000000 */
[----:B------:R-:W-:Y:S01]  /*2e80*/  MUFU.TANH R48, R48 ;  /* 0x0000003000307308 */ /* 0x000fe20000002400 */
[C---:B------:R-:W-:Y:S02]  /*2e90*/  ISETP.GT.AND P4, PT, R24.reuse, 0x20, PT ;  /* 0x000000201800780c */ /* 0x040fe40003f84270 */
[----:B-1----:R-:W-:Y:S02]  /*2ea0*/  FSEL R192, R45, -INF , P5 ;  /* 0xff8000002dc07808 */ /* 0x002fe40002800000 */
[----:B------:R-:W-:-:S02]  /*2eb0*/  ISETP.GT.AND P5, PT, R24, 0x40, PT ;  /* 0x000000401800780c */ /* 0x000fc40003fa4270 */
[----:B0-----:R-:W-:Y:S01]  /*2ec0*/  FSEL R160, R52, -INF , P3 ;  /* 0xff80000034a07808 */ /* 0x001fe20001800000 */
[----:B------:R-:W0:Y:S01]  /*2ed0*/  MUFU.TANH R56, R56 ;  /* 0x0000003800387308 */ /* 0x000e220000002400 */
[----:B--2---:R-:W-:Y:S02]  /*2ee0*/  FSEL R167, R53, -INF , P6 ;  /* 0xff80000035a77808 */ /* 0x004fe40003000000 */
[C---:B------:R-:W-:Y:S02]  /*2ef0*/  ISETP.GT.AND P3, PT, R24.reuse, 0x49, PT ;  /* 0x000000491800780c */ /* 0x040fe40003f64270 */
[----:B------:R-:W-:Y:S02]  /*2f00*/  ISETP.GT.AND P6, PT, R24, 0x50, PT ;  /* 0x000000501800780c */ /* 0x000fe40003fc4270 */
[----:B---3--:R-:W-:Y:S01]  /*2f10*/  FSEL R198, R40, -INF , P4 ;  /* 0xff80000028c67808 */ /* 0x008fe20002000000 */
[----:B------:R-:W1:Y:S01]  /*2f20*/  MUFU.TANH R61, R61 ;  /* 0x0000003d003d7308 */ /* 0x000e620000002400 */
[----:B------:R-:W-:-:S02]  /*2f30*/  ISETP.GT.AND P4, PT, R24, 0x31, PT ;  /* 0x000000311800780c */ /* 0x000fc40003f84270 */
[----:B------:R-:W-:-:S05]  /*2f40*/  FMNMX.FTZ R27, R26, R28, !PT ;  /* 0x0000001c1a1b7209 */ /* 0x000fca0007810000 */
[----:B------:R-:W2:Y:S01]  /*2f50*/  MUFU.TANH R64, R64 ;  /* 0x0000004000407308 */ /* 0x000ea20000002400 */
[----:B0-----:R-:W-:Y:S02]  /*2f60*/  FSEL R158, R56, -INF , P5 ;  /* 0xff800000389e7808 */ /* 0x001fe40002800000 */
[----:B------:R-:W-:-:S05]  /*2f70*/  ISETP.GT.AND P5, PT, R24, 0x51, PT ;  /* 0x000000511800780c */ /* 0x000fca0003fa4270 */
[----:B------:R-:W0:Y:S01]  /*2f80*/  MUFU.TANH R49, R49 ;  /* 0x0000003100317308 */ /* 0x000e220000002400 */
[----:B-1----:R-:W-:Y:S02]  /*2f90*/  FSEL R190, R61, -INF , P3 ;  /* 0xff8000003dbe7808 */ /* 0x002fe40001800000 */
[----:B------:R-:W-:-:S04]  /*2fa0*/  ISETP.GT.AND P3, PT, R25, RZ, PT ;  /* 0x000000ff1900720c */ /* 0x000fc80003f64270 */
[----:B------:R-:W-:Y:S01]  /*2fb0*/  FSEL R13, R77, -INF , P3 ;  /* 0xff8000004d0d7808 */ /* 0x000fe20001800000 */
[----:B------:R-:W-:Y:S01]  /*2fc0*/  MUFU.TANH R0, R57 ;  /* 0x0000003900007308 */ /* 0x000fe20000002400 */
[----:B--2---:R-:W-:Y:S02]  /*2fd0*/  FSEL R180, R64, -INF , P6 ;  /* 0xff80000040b47808 */ /* 0x004fe40003000000 */
[C---:B------:R-:W-:Y:S02]  /*2fe0*/  ISETP.GT.AND P6, PT, R25.reuse, 0x1, PT ;  /* 0x000000011900780c */ /* 0x040fe40003fc4270 */
[----:B------:R-:W-:-:S03]  /*2ff0*/  ISETP.GT.AND P3, PT, R25, 0x10, PT ;  /* 0x000000101900780c */ /* 0x000fc60003f64270 */
[----:B------:R1:W-:Y:S01]  /*3000*/  MUFU.TANH R80, R30 ;  /* 0x0000001e00507308 */ /* 0x0003e20000002400 */
[----:B0-----:R-:W-:Y:S02]  /*3010*/  FSEL R159, R49, -INF , P4 ;  /* 0xff800000319f7808 */ /* 0x001fe40002000000 */
[----:B------:R-:W-:-:S05]  /*3020*/  ISETP.GT.AND P4, PT, R24, 0x48, PT ;  /* 0x000000481800780c */ /* 0x000fca0003f84270 */
[----:B------:R-:W0:Y:S01]  /*3030*/  MUFU.TANH R65, R65 ;  /* 0x0000004100417308 */ /* 0x000e220000002400 */
[----:B-1----:R-:W-:Y:S02]  /*3040*/  FSEL R30, R79, -INF , P2 ;  /* 0xff8000004f1e7808 */ /* 0x002fe40001000000 */
[----:B------:R-:W-:Y:S02]  /*3050*/  ISETP.GT.AND P2, PT, R24, 0x19, PT ;  /* 0x000000191800780c */ /* 0x000fe40003f44270 */
[----:B------:R-:W-:Y:S02]  /*3060*/  FMNMX.FTZ R29, R30, R27, !PT ;  /* 0x0000001b1e1d7209 */ /* 0x000fe40007810000 */
[----:B------:R-:W-:Y:S01]  /*3070*/  FSEL R184, R37, -INF , P2 ;  /* 0xff80000025b87808 */ /* 0x000fe20001000000 */
[----:B------:R-:W1:Y:S01]  /*3080*/  MUFU.TANH R12, R60 ;  /* 0x0000003c000c7308 */ /* 0x000e620000002400 */
[----:B------:R-:W-:Y:S02]  /*3090*/  ISETP.GT.AND P2, PT, R24, 0x30, PT ;  /* 0x000000301800780c */ /* 0x000fe40003f44270 */
[----:B------:R-:W-:-:S02]  /*30a0*/  FSEL R27, R78, -INF , P6 ;  /* 0xff8000004e1b7808 */ /* 0x000fc40003000000 */
[----:B------:R-:W-:Y:S02]  /*30b0*/  FSEL R161, R48, -INF , P2 ;  /* 0xff80000030a17808 */ /* 0x000fe40001000000 */
[----:B------:R-:W-:Y:S01]  /*30c0*/  ISETP.GT.AND P2, PT, R24, 0x41, PT ;  /* 0x000000411800780c */ /* 0x000fe20003f44270 */
[----:B------:R-:W2:Y:S01]  /*30d0*/  MUFU.TANH R68, R68 ;  /* 0x0000004400447308 */ /* 0x000ea20000002400 */
[----:B0-----:R-:W-:Y:S02]  /*30e0*/  FSEL R172, R65, -INF , P5 ;  /* 0xff80000041ac7808 */ /* 0x001fe40002800000 */
[----:B------:R-:W-:Y:S02]  /*30f0*/  FSEL R0, R0, -INF , P2 ;  /* 0xff80000000007808 */ /* 0x000fe40001000000 */
[----:B------:R-:W-:Y:S02]  /*3100*/  ISETP.GT.AND P2, PT, R24, 0x58, PT ;  /* 0x000000581800780c */ /* 0x000fe40003f44270 */
[----:B------:R-:W-:Y:S01]  /*3110*/  ISETP.GT.AND P5, PT, R25, 0x8, PT ;  /* 0x000000081900780c */ /* 0x000fe20003fa4270 */
[----:B------:R-:W0:Y:S01]  /*3120*/  MUFU.TANH R31, R31 ;  /* 0x0000001f001f7308 */ /* 0x000e220000002400 */
[----:B-1----:R-:W-:-:S02]  /*3130*/  FSEL R12, R12, -INF , P4 ;  /* 0xff8000000c0c7808 */ /* 0x002fc40002000000 */
[----:B------:R-:W-:Y:S02]  /*3140*/  ISETP.GT.AND P4, PT, R24, 0x59, PT ;  /* 0x000000591800780c */ /* 0x000fe40003f84270 */
[----:B------:R-:W-:Y:S02]  /*3150*/  FMNMX.FTZ R33, R32, R29, !PT ;  /* 0x0000001d20217209 */ /* 0x000fe40007810000 */
[----:B------:R-:W-:Y:S01]  /*3160*/  FSEL R29, R80, -INF , P5 ;  /* 0xff800000501d7808 */ /* 0x000fe20002800000 */
[----:B------:R-:W1:Y:S01]  /*3170*/  MUFU.TANH R34, R34 ;  /* 0x0000002200227308 */ /* 0x000e620000002400 */
[----:B--2---:R-:W-:Y:S02]  /*3180*/  FSEL R174, R68, -INF , P2 ;  /* 0xff80000044ae7808 */ /* 0x004fe40001000000 */
[----:B------:R-:W-:Y:S02]  /*3190*/  ISETP.GT.AND P2, PT, R25, 0x9, PT ;  /* 0x000000091900780c */ /* 0x000fe40003f44270 */
[----:B------:R-:W-:-:S02]  /*31a0*/  FMNMX.FTZ R24, R13, R27, !PT ;  /* 0x0000001b0d187209 */ /* 0x000fc40007810000 */
[----:B------:R-:W-:Y:S01]  /*31b0*/  FMNMX.FTZ R33, R182, R33, !PT ;  /* 0x00000021b6217209 */ /* 0x000fe20007810000 */
[----:B------:R-:W2:Y:S01]  /*31c0*/  MUFU.TANH R35, R35 ;  /* 0x0000002300237308 */ /* 0x000ea20000002400 */
[----:B0-----:R-:W-:Y:S02]  /*31d0*/  FSEL R31, R31, -INF , P2 ;  /* 0xff8000001f1f7808 */ /* 0x001fe40001000000 */
[----:B------:R-:W-:Y:S02]  /*31e0*/  FMNMX.FTZ R24, R29, R24, !PT ;  /* 0x000000181d187209 */ /* 0x000fe40007810000 */
[----:B------:R-:W-:Y:S02]  /*31f0*/  ISETP.GT.AND P6, PT, R25, 0x11, PT ;  /* 0x000000111900780c */ /* 0x000fe40003fc4270 */
[----:B------:R-:W-:Y:S01]  /*3200*/  FMNMX.FTZ R24, R31, R24, !PT ;  /* 0x000000181f187209 */ /* 0x000fe20007810000 */
[----:B------:R-:W0:Y:S01]  /*3210*/  MUFU.TANH R38, R38 ;  /* 0x0000002600267308 */ /* 0x000e220000002400 */
[----:B-1----:R-:W-:-:S02]  /*3220*/  FSEL R183, R34, -INF , P3 ;  /* 0xff80000022b77808 */ /* 0x002fc40001800000 */
[----:B------:R-:W-:Y:S02]  /*3230*/  FMNMX.FTZ R33, R186, R33, !PT ;  /* 0x00000021ba217209 */ /* 0x000fe40007810000 */
[----:B------:R-:W-:Y:S02]  /*3240*/  ISETP.GT.AND P5, PT, R25, 0x18, PT ;  /* 0x000000181900780c */ /* 0x000fe40003fa4270 */
[----:B------:R-:W-:Y:S01]  /*3250*/  FMNMX.FTZ R24, R183, R24, !PT ;  /* 0x00000018b7187209 */ /* 0x000fe20007810000 */
[----:B------:R-:W1:Y:S01]  /*3260*/  MUFU.TANH R39, R39 ;  /* 0x0000002700277308 */ /* 0x000e620000002400 */
[----:B--2---:R-:W-:Y:S02]  /*3270*/  FSEL R211, R35, -INF , P6 ;  /* 0xff80000023d37808 */ /* 0x004fe40003000000 */
[----:B------:R-:W-:Y:S02]  /*3280*/  FMNMX.FTZ R33, R188, R33, !PT ;  /* 0x00000021bc217209 */ /* 0x000fe40007810000 */
[----:B------:R-:W-:-:S02]  /*3290*/  ISETP.GT.AND P2, PT, R25, 0x19, PT ;  /* 0x000000191900780c */ /* 0x000fc40003f44270 */
        /* <DEDUP_REMOVED lines=82> */
[----:B-1----:R-:W-:-:S04]  /*37c0*/  FSEL R178, R69, -INF , P4 ;  /* 0xff80000045b27808 */ /* 0x002fc80002000000 */
[----:B------:R-:W-:Y:S02]  /*37d0*/  FMNMX.FTZ R33, R178, R33, !PT ;  /* 0x00000021b2217209 */ /* 0x000fe40007810000 */
[----:B--2---:R-:W-:-:S03]  /*37e0*/  FSEL R175, R70, -INF , P3 ;  /* 0xff80000046af7808 */ /* 0x004fc60001800000 */
[----:B------:R-:W1:Y:S01]  /*37f0*/  SHFL.BFLY PT, R34, R33, 0x2, 0x1f ;  /* 0x0c401f0021227f89 */ /* 0x000e6200000e0000 */
[----:B------:R-:W-:Y:S02]  /*3800*/  FMNMX.FTZ R24, R175, R24, !PT ;  /* 0x00000018af187209 */ /* 0x000fe40007810000 */
[----:B0-----:R-:W-:-:S04]  /*3810*/  FSEL R181, R71, -INF , P2 ;  /* 0xff80000047b57808 */ /* 0x001fc80001000000 */
[----:B------:R-:W-:-:S05]  /*3820*/  FMNMX.FTZ R24, R181, R24, !PT ;  /* 0x00000018b5187209 */ /* 0x000fca0007810000 */
[----:B------:R-:W0:Y:S01]  /*3830*/  SHFL.BFLY PT, R35, R24, 0x2, 0x1f ;  /* 0x0c401f0018237f89 */ /* 0x000e2200000e0000 */
[----:B-1----:R-:W-:-:S05]  /*3840*/  FMNMX.FTZ R34, R33, R34, !PT ;  /* 0x0000002221227209 */ /* 0x002fca0007810000 */
[----:B------:R-:W1:Y:S01]  /*3850*/  SHFL.BFLY PT, R25, R34, 0x1, 0x1f ;  /* 0x0c201f0022197f89 */ /* 0x000e6200000e0000 */
[----:B0-----:R-:W-:-:S05]  /*3860*/  FMNMX.FTZ R35, R24, R35, !PT ;  /* 0x0000002318237209 */ /* 0x001fca0007810000 */
[----:B------:R-:W0:Y:S01]  /*3870*/  SHFL.BFLY PT, R36, R35, 0x1, 0x1f ;  /* 0x0c201f0023247f89 */ /* 0x000e2200000e0000 */
[----:B-1----:R-:W-:-:S04]  /*3880*/  FMNMX.FTZ R156, R34, R25, !PT ;  /* 0x00000019229c7209 */ /* 0x002fc80007810000 */
[C---:B------:R-:W-:Y:S01]  /*3890*/  FSETP.NEU.FTZ.AND P2, PT, R156.reuse, -INF , PT ;  /* 0xff8000009c00780b */ /* 0x040fe20003f5d000 */
[----:B------:R-:W-:-:S05]  /*38a0*/  FMUL.FTZ R177, R156, UR10 ;  /* 0x0000000a9cb17c20 */ /* 0x000fca0008410000 */
[----:B------:R-:W-:-:S05]  /*38b0*/  FSEL R177, R177, RZ, P2 ;  /* 0x000000ffb1b17208 */ /* 0x000fca0001000000 */
[--C-:B------:R-:W-:Y:S01]  /*38c0*/  FFMA.FTZ R163, R26, UR10, -R177.reuse ;  /* 0x0000000a1aa37c23 */ /* 0x100fe200080108b1 */
[----:B0-----:R-:W-:Y:S01]  /*38d0*/  FMNMX.FTZ R157, R35, R36, !PT ;  /* 0x00000024239d7209 */ /* 0x001fe20007810000 */
[--C-:B------:R-:W-:Y:S01]  /*38e0*/  FFMA.FTZ R162, R28, UR10, -R177.reuse ;  /* 0x0000000a1ca27c23 */ /* 0x100fe200080108b1 */
[--C-:B------:R-:W-:Y:S01]  /*38f0*/  FFMA.FTZ R165, R30, UR10, -R177.reuse ;  /* 0x0000000a1ea57c23 */ /* 0x100fe200080108b1 */
[--C-:B------:R-:W-:Y:S01]  /*3900*/  FFMA.FTZ R166, R32, UR10, -R177.reuse ;  /* 0x0000000a20a67c23 */ /* 0x100fe200080108b1 */
[C---:B------:R-:W-:Y:S01]  /*3910*/  FSETP.NEU.FTZ.AND P2, PT, R157.reuse, -INF , PT ;  /* 0xff8000009d00780b */ /* 0x040fe20003f5d000 */
[----:B------:R-:W-:Y:S01]  /*3920*/  FMUL.FTZ R176, R157, UR10 ;  /* 0x0000000a9db07c20 */ /* 0x000fe20008410000 */
[----:B------:R-:W-:Y:S01]  /*3930*/  MUFU.EX2 R163, R163 ;  /* 0x000000a300a37308 */ /* 0x000fe20000000800 */
[--C-:B------:R-:W-:Y:S01]  /*3940*/  FFMA.FTZ R185, R186, UR10, -R177.reuse ;  /* 0x0000000abab97c23 */ /* 0x100fe200080108b1 */
[--C-:B------:R-:W-:Y:S01]  /*3950*/  FFMA.FTZ R186, R188, UR10, -R177.reuse ;  /* 0x0000000abcba7c23 */ /* 0x100fe200080108b1 */
[--C-:B------:R-:W-:Y:S01]  /*3960*/  FFMA.FTZ R189, R184, UR10, -R177.reuse ;  /* 0x0000000ab8bd7c23 */ /* 0x100fe200080108b1 */
[----:B------:R-:W-:Y:S01]  /*3970*/  FSEL R176, R176, RZ, P2 ;  /* 0x000000ffb0b07208 */ /* 0x000fe20001000000 */
[--C-:B------:R-:W-:Y:S01]  /*3980*/  FFMA.FTZ R182, R182, UR10, -R177.reuse ;  /* 0x0000000ab6b67c23 */ /* 0x100fe200080108b1 */
[----:B------:R-:W-:Y:S01]  /*3990*/  ISETP.NE.AND P2, PT, R81, RZ, PT ;  /* 0x000000ff5100720c */ /* 0x000fe20003f45270 */
[--C-:B------:R-:W-:Y:S01]  /*39a0*/  FFMA.FTZ R198, R198, UR10, -R177.reuse ;  /* 0x0000000ac6c67c23 */ /* 0x100fe200080108b1 */
[----:B------:R-:W0:Y:S01]  /*39b0*/  S2R R81, SR_TID.X ;  /* 0x0000000000517919 */ /* 0x000e220000002100 */
        /* <DEDUP_REMOVED lines=11> */
[----:B------:R-:W-:Y:S01]  /*3a70*/  FFMA.FTZ R213, R192, UR10, -R177 ;  /* 0x0000000ac0d57c23 */ /* 0x000fe200080108b1 */
[----:B------:R-:W-:Y:S01]  /*3a80*/  MUFU.EX2 R165, R165 ;  /* 0x000000a500a57308 */ /* 0x000fe20000000800 */
[--C-:B------:R-:W-:Y:S01]  /*3a90*/  FFMA.FTZ R192, R215, UR10, -R176.reuse ;  /* 0x0000000ad7c07c23 */ /* 0x100fe200080108b0 */
[--C-:B------:R-:W-:Y:S01]  /*3aa0*/  FFMA.FTZ R196, R217, UR10, -R176.reuse ;  /* 0x0000000ad9c47c23 */ /* 0x100fe200080108b0 */
[----:B------:R-:W-:Y:S01]  /*3ab0*/  @!P2 PRMT R13, RZ, 0x654, R13 ;  /* 0x00000654ff0da816 */ /* 0x000fe2000000000d */
[--C-:B------:R-:W-:Y:S01]  /*3ac0*/  FFMA.FTZ R194, R194, UR10, -R177.reuse ;  /* 0x0000000ac2c27c23 */ /* 0x100fe200080108b1 */
[--C-:B------:R-:W-:Y:S01]  /*3ad0*/  FFMA.FTZ R215, R221, UR10, -R176.reuse ;  /* 0x0000000addd77c23 */ /* 0x100fe200080108b0 */
[--C-:B------:R-:W-:Y:S01]  /*3ae0*/  FFMA.FTZ R217, R219, UR10, -R176.reuse ;  /* 0x0000000adbd97c23 */ /* 0x100fe200080108b0 */
[--C-:B------:R-:W-:Y:S01]  /*3af0*/  FFMA.FTZ R204, R159, UR10, -R177.reuse ;  /* 0x0000000a9fcc7c23 */ /* 0x100fe200080108b1 */
[----:B------:R-:W2:Y:S01]  /*3b00*/  MUFU.EX2 R166, R166 ;  /* 0x000000a600a67308 */ /* 0x000ea20000000800 */
        /* <DEDUP_REMOVED lines=10> */
[----:B0-----:R-:W-:Y:S01]  /*3bb0*/  SHF.R.U32.HI R81, RZ, 0x7, R81 ;  /* 0x00000007ff517819 */ /* 0x001fe20000011651 */
[--C-:B------:R-:W-:Y:S01]  /*3bc0*/  FFMA.FTZ R0, R12, UR10, -R177.reuse ;  /* 0x0000000a0c007c23 */ /* 0x100fe200080108b1 */
[--C-:B------:R-:W-:Y:S01]  /*3bd0*/  FFMA.FTZ R12, R191, UR10, -R176.reuse ;  /* 0x0000000abf0c7c23 */ /* 0x100fe200080108b0 */
[--C-:B------:R-:W-:Y:S01]  /*3be0*/  FFMA.FTZ R207, R190, UR10, -R177.reuse ;  /* 0x0000000abecf7c23 */ /* 0x100fe200080108b1 */
[----:B------:R-:W-:Y:S01]  /*3bf0*/  IADD3 R203, -R81, 0xb, RZ ;  /* 0x0000000b51cb7810 */ /* 0x000fe20007ffe1ff */
[----:B------:R-:W0:Y:S01]  /*3c00*/  MUFU.EX2 R171, R171 ;  /* 0x000000ab00ab7308 */ /* 0x000e220000000800 */
[----:B--2---:R-:W-:Y:S01]  /*3c10*/  F2FP.F16.F32.PACK_AB R154, R166, R165 ;  /* 0x000000a5a69a723e */ /* 0x004fe200000000ff */
[--C-:B------:R-:W-:Y:S01]  /*3c20*/  FFMA.FTZ R191, R193, UR10, -R176.reuse ;  /* 0x0000000ac1bf7c23 */ /* 0x100fe200080108b0 */
[--C-:B------:R-:W-:Y:S01]  /*3c30*/  FFMA.FTZ R158, R158, UR10, -R177.reuse ;  /* 0x0000000a9e9e7c23 */ /* 0x100fe200080108b1 */
[----:B------:R1:W-:Y:S06]  /*3c40*/  BAR.ARV R203, 0x100 ;  /* 0x000400cb0000751d */ /* 0x0003ec0000002000 */
[----:B------:R2:W-:Y:S01]  /*3c50*/  @!P2 SYNCS.ARRIVE.TRANS64.RED.A1T0 RZ, [R13+URZ], RZ ;  /* 0x000000ff0dffa9a7 */ /* 0x0005e2000810043f */
[----:B------:R-:W-:Y:S01]  /*3c60*/  MUFU.EX2 R168, R168 ;  /* 0x000000a800a87308 */ /* 0x000fe20000000800 */
[--C-:B------:R-:W-:Y:S01]  /*3c70*/  FFMA.FTZ R190, R195, UR10, -R176.reuse ;  /* 0x0000000ac3be7c23 */ /* 0x100fe200080108b0 */
[--C-:B------:R-:W-:Y:S01]  /*3c80*/  FFMA.FTZ R193, R197, UR10, -R176.reuse ;  /* 0x0000000ac5c17c23 */ /* 0x100fe200080108b0 */
[--C-:B------:R-:W-:Y:S01]  /*3c90*/  FFMA.FTZ R195, R172, UR10, -R177.reuse ;  /* 0x0000000aacc37c23 */ /* 0x100fe200080108b1 */
[--C-:B------:R-:W-:Y:S01]  /*3ca0*/  FFMA.FTZ R172, R174, UR10, -R177.reuse ;  /* 0x0000000aaeac7c23 */ /* 0x100fe200080108b1 */
[--C-:B------:R-:W-:Y:S01]  /*3cb0*/  FFMA.FTZ R180, R180, UR10, -R177.reuse ;  /* 0x0000000ab4b47c23 */ /* 0x100fe200080108b1 */
[----:B0-----:R-:W-:Y:S01]  /*3cc0*/  F2FP.F16.F32.PACK_AB R153, R171, R164 ;  /* 0x000000a4ab99723e */ /* 0x001fe200000000ff */
[--C-:B------:R-:W-:Y:S01]  /*3cd0*/  FFMA.FTZ R174, R179, UR10, -R176.reuse ;  /* 0x0000000ab3ae7c23 */ /* 0x100fe200080108b0 */
[----:B------:R-:W0:Y:S01]  /*3ce0*/  MUFU.EX2 R169, R169 ;  /* 0x000000a900a97308 */ /* 0x000e220000000800 */
[--C-:B------:R-:W-:Y:S01]  /*3cf0*/  FFMA.FTZ R173, R173, UR10, -R176.reuse ;  /* 0x0000000aadad7c23 */ /* 0x100fe200080108b0 */
[--C-:B------:R-:W-:Y:S01]  /*3d00*/  FFMA.FTZ R175, R175, UR10, -R176.reuse ;  /* 0x0000000aafaf7c23 */ /* 0x100fe200080108b0 */
[----:B------:R-:W-:Y:S01]  /*3d10*/  FFMA.FTZ R177, R178, UR10, -R177 ;  /* 0x0000000ab2b17c23 */ /* 0x000fe200080108b1 */
[----:B------:R-:W-:Y:S01]  /*3d20*/  FFMA.FTZ R176, R181, UR10, -R176 ;  /* 0x0000000ab5b07c23 */ /* 0x000fe200080108b0 */
[----:B------:R-:W-:Y:S01]  /*3d30*/  FADD.FTZ R162, R163, R162 ;  /* 0x000000a2a3a27221 */ /* 0x000fe20000010000 */
[----:B------:R-:W-:Y:S01]  /*3d40*/  FADD.FTZ R171, R164, R171 ;  /* 0x000000aba4ab7221 */ /* 0x000fe20000010000 */
[----:B--2---:R-:W-:Y:S01]  /*3d50*/  IMAD.U32 R13, RZ, RZ, UR5 ;  /* 0x00000005ff0d7e24 */ /* 0x004fe2000f8e00ff */
[----:B------:R-:W-:Y:S01]  /*3d60*/  MUFU.EX2 R182, R182 ;  /* 0x000000b600b67308 */ /* 0x000fe20000000800 */
[----:B------:R-:W-:Y:S01]  /*3d70*/  FADD.FTZ R165, R165, R162 ;  /* 0x000000a2a5a57221 */ /* 0x000fe20000010000 */
[----:B------:R-:W-:-:S03]  /*3d80*/  @!P2 VIADD R170, R170, 0x32460 ;  /* 0x00032460aaaaa836 */ /* 0x000fc60000000000 */
[----:B------:R-:W-:Y:S02]  /*3d90*/  FADD.FTZ R165, R166, R165 ;  /* 0x000000a5a6a57221 */ /* 0x000fe40000010000 */
[----:B------:R-:W-:Y:S01]  /*3da0*/  @!P2 PRMT R170, RZ, 0x654, R170 ;  /* 0x00000654ffaaa816 */ /* 0x000fe200000000aa */
[----:B------:R-:W2:Y:S01]  /*3db0*/  MUFU.EX2 R185, R185 ;  /* 0x000000b900b97308 */ /* 0x000ea20000000800 */
[----:B0-----:R-:W-:Y:S01]  /*3dc0*/  F2FP.F16.F32.PACK_AB R155, R169, R168 ;  /* 0x000000a8a99b723e */ /* 0x001fe200000000ff */
[----:B------:R1:W-:Y:S01]  /*3dd0*/  BAR.SYNC.DEFER_BLOCKING R200, 0x100 ;  /* 0x000400c80000751d */ /* 0x0003e20000010000 */
[----:B------:R-:W-:-:S04]  /*3de0*/  FADD.FTZ R168, R168, R171 ;  /* 0x000000aba8a87221 */ /* 0x000fc80000010000 */
[----:B------:R-:W-:Y:S01]  /*3df0*/  FADD.FTZ R168, R169, R168 ;  /* 0x000000a8a9a87221 */ /* 0x000fe20000010000 */
[----:B------:R-:W-:Y:S08]  /*3e00*/  MUFU.EX2 R186, R186 ;  /* 0x000000ba00ba7308 */ /* 0x000ff00000000800 */
[----:B------:R-:W-:Y:S08]  /*3e10*/  MUFU.EX2 R189, R189 ;  /* 0x000000bd00bd7308 */ /* 0x000ff00000000800 */
[----:B------:R-:W-:Y:S01]  /*3e20*/  MUFU.EX2 R183, R183 ;  /* 0x000000b700b77308 */ /* 0x000fe20000000800 */
[----:B------:R-:W-:-:S06]  /*3e30*/  WARPGROUP.ARRIVE ;  /* 0x00000000000079c5 */ /* 0x000fcc0000000000 */
[----:B------:R-:W-:Y:S01]  /*3e40*/  HGMMA.64x256x16.F32 R24, R152, gdesc[UR12].tnspB, RZ, !UPT, gsb0 ;  /* 0x43e0000c98187df0 */ /* 0x000fe2000c0008ff */
[----:B------:R-:W0:Y:S01]  /*3e50*/  MUFU.EX2 R184, R184 ;  /* 0x000000b800b87308 */ /* 0x000e220000000800 */
[----:B------:R-:W-:Y:S01]  /*3e60*/  UMOV UR14, UR4 ;  /* 0x00000004000e7c82 */ /* 0x000fe20008000000 */
[----:B------:R-:W-:Y:S01]  /*3e70*/  UMOV UR15, 0x40000040 ;  /* 0x40000040000f7882 */ /* 0x000fe20000000000 */
[----:B------:R-:W-:-:S05]  /*3e80*/  UIADD3 UR4, UR5, 0x100, URZ ;  /* 0x0000010005047890 */ /* 0x000fca000fffe03f */
        /* <DEDUP_REMOVED lines=9> */
[----:B------:R-:W1:Y:S08]  /*3f20*/  MUFU.EX2 R217, R217 ;  /* 0x000000d900d97308 */ /* 0x000e700000000800 */
[----:B------:R-:W-:Y:S08]  /*3f30*/  MUFU.EX2 R161, R161 ;  /* 0x000000a100a17308 */ /* 0x000ff00000000800 */
[----:B------:R-:W1:Y:S08]  /*3f40*/  MUFU.EX2 R204, R204 ;  /* 0x000000cc00cc7308 */ /* 0x000e700000000800 */
[----:B------:R-:W-:Y:S08]  /*3f50*/  MUFU.EX2 R159, R159 ;  /* 0x0000009f009f7308 */ /* 0x000ff00000000800 */
[----:B------:R-:W-:Y:S08]  /*3f60*/  MUFU.EX2 R160, R160 ;  /* 0x000000a000a07308 */ /* 0x000ff00000000800 */
[----:B------:R-:W-:Y:S08]  /*3f70*/  MUFU.EX2 R167, R167 ;  /* 0x000000a700a77308 */ /* 0x000ff00000000800 */
[----:B------:R-:W1:Y:S08]  /*3f80*/  MUFU.EX2 R206, R206 ;  /* 0x000000ce00ce7308 */ /* 0x000e700000000800 */
        /* <DEDUP_REMOVED lines=16> */
[----:B------:R-:W-:Y:S01]  /*4090*/  MUFU.EX2 R175, R175 ;  /* 0x000000af00af7308 */ /* 0x000fe20000000800 */
[----:B------:R-:W-:-:S02]  /*40a0*/  WARPGROUP.DEPBAR.LE gsb0, 0x0 ;  /* 0x00008000000079c5 */ /* 0x000fc40000010000 */
[----:B--2---:R-:W-:-:S05]  /*40b0*/  F2FP.F16.F32.PACK_AB R152, R185, R182 ;  /* 0x000000b6b998723e */ /* 0x004fca00000000ff */
[----:B------:R-:W2:Y:S01]  /*40c0*/  MUFU.EX2 R176, R176 ;  /* 0x000000b000b07308 */ /* 0x000ea20000000800 */
[----:B0-----:R-:W-:Y:S01]  /*40d0*/  F2FP.F16.F32.PACK_AB R153, R184, R183 ;  /* 0x000000b7b899723e */ /* 0x001fe200000000ff */
        /* <DEDUP_REMOVED lines=11> */
[----:B------:R-:W-:Y:S01]  /*4190*/  UMOV UR14, UR4 ;  /* 0x00000004000e7c82 */ /* 0x000fe20008000000 */
[----:B------:R-:W-:Y:S01]  /*41a0*/  UMOV UR15, 0x40000040 ;  /* 0x40000040000f7882 */ /* 0x000fe20000000000 */
[----:B------:R-:W-:Y:S01]  /*41b0*/  UIADD3 UR4, UR5, 0x180, URZ ;  /* 0x0000018005047890 */ /* 0x000fe2000fffe03f */
        /* <DEDUP_REMOVED lines=14> */
[----:B------:R-:W-:-:S06]  /*42a0*/  FADD.FTZ R196, R217, R196 ;  /* 0x000000c4d9c47221 */ /* 0x000fcc0000010000 */
[----:B------:R-:W-:Y:S01]  /*42b0*/  HGMMA.64x256x16.F32 R24, R152, gdesc[UR12].tnspB, R24, gsb0 ;  /* 0x43e0000c98187df0 */ /* 0x000fe20008000818 */
[----:B------:R-:W-:Y:S01]  /*42c0*/  UMOV UR14, UR4 ;  /* 0x00000004000e7c82 */ /* 0x000fe20008000000 */
[----:B------:R-:W-:Y:S01]  /*42d0*/  UMOV UR15, 0x40000040 ;  /* 0x40000040000f7882 */ /* 0x000fe20000000000 */
[----:B------:R-:W-:Y:S01]  /*42e0*/  UIADD3 UR4, UR5, 0x200, URZ ;  /* 0x0000020005047890 */ /* 0x000fe2000fffe03f */
        /* <DEDUP_REMOVED lines=13> */
[----:B------:R-:W-:-:S07]  /*43c0*/  FADD.FTZ R199, R208, R199 ;  /* 0x000000c7d0c77221 */ /* 0x000fce0000010000 */
        /* <DEDUP_REMOVED lines=21> */
[----:B------:R-:W-:Y:S02]  /*4520*/  @UP0 ULDC UR4, c[0x0][0x44c] ;  /* 0x0001130000040ab9 */ /* 0x000fe40000000800 */
[----:B------:R-:W-:-:S04]  /*4530*/  UIMAD.WIDE.U32 UR4, UR38, UR4, URZ ;  /* 0x00000004260472a5 */ /* 0x000fc8000f8e003f */
[----:B------:R-:W-:-:S04]  /*4540*/  @UP0 USHF.R.U32.HI UR38, URZ, UR7, UR5 ;  /* 0x000000073f260299 */ /* 0x000fc80008011605 */
[----:B------:R-:W-:-:S04]  /*4550*/  UIADD3 UR4, UR38, -UR6, UR39 ;  /* 0x8000000626047290 */ /* 0x000fc8000fffe027 */
[----:B------:R-:W-:-:S04]  /*4560*/  UIMAD.WIDE UR4, UR4, 0x2aaaaaab, URZ ;  /* 0x2aaaaaab040478a5 */ /* 0x000fc8000f8e023f */
[----:B------:R-:W-:-:S04]  /*4570*/  USHF.R.U32.HI UR4, URZ, 0x1f, UR5 ;  /* 0x0000001f3f047899 */ /* 0x000fc80008011605 */
[----:B------:R-:W-:-:S04]  /*4580*/  ULEA.HI.SX32 UR4, UR5, UR4, 0x1c ;  /* 0x0000000405047291 */ /* 0x000fc8000f8fe23f */
[----:B------:R-:W-:-:S04]  /*4590*/  UISETP.LT.AND UP1, UPT, UR11, UR4, UPT ;  /* 0x000000040b00728c */ /* 0x000fc8000bf21270 */
[----:B------:R-:W-:-:S03]  /*45a0*/  USEL UR56, UR11, UR4, !UP1 ;  /* 0x000000040b387287 */ /* 0x000fc6000c800000 */
[----:B------:R-:W-:Y:S01]  /*45b0*/  UMOV UR4, URZ ;  /* 0x0000003f00047c82 */ /* 0x000fe20008000000 */
        /* <DEDUP_REMOVED lines=20> */
[----:B------:R-:W-:Y:S01]  /*4700*/  IMAD.MOV.U32 R204, RZ, RZ, R157 ;  /* 0x000000ffffcc7224 */ /* 0x000fe200078e009d */
[----:B------:R-:W-:Y:S01]  /*4710*/  MOV R205, R156 ;  /* 0x0000009c00cd7202 */ /* 0x000fe20000000f00 */
[----:B------:R-:W-:Y:S01]  /*4720*/  UMOV UR60, URZ ;  /* 0x0000003f003c7c82 */ /* 0x000fe20008000000 */
[----:B------:R-:W-:Y:S01]  /*4730*/  UMOV UR7, UR61 ;  /* 0x0000003d00077c82 */ /* 0x000fe20008000000 */
[----:B------:R-:W-:-:S05]  /*4740*/  UMOV UR4, URZ ;  /* 0x0000003f00047c82 */ /* 0x000fca0008000000 */
.L_x_13453:
[----:B------:R-:W-:-:S04]  /*4750*/  UIADD3 UR4, UR4, 0x1, URZ ;  /* 0x0000000104047890 */ /* 0x000fc8000fffe03f */
[----:B------:R-:W-:-:S04]  /*4760*/  UISETP.NE.AND UP1, UPT, UR4, 0x2, UPT ;  /* 0x000000020400788c */ /* 0x000fc8000bf25270 */
[----:B------:R-:W-:Y:S02]  /*4770*/  USEL UR5, URZ, 0x1, UP1 ;  /* 0x000000013f057887 */ /* 0x000fe40008800000 */
[----:B------:R-:W-:Y:S02]  /*4780*/  USEL UR4, UR4, URZ, UP1 ;  /* 0x0000003f04047287 */ /* 0x000fe40008800000 */
[----:B------:R-:W-:Y:S01]  /*4790*/  ULOP3.LUT UR60, UR60, UR5, URZ, 0x3c, !UPT ;  /* 0x000000053c3c7292 */ /* 0x000fe2000f8e3c3f */
[----:B-1----:R-:W-:Y:S11]  /*47a0*/  @!P0 BRA `(.L_x_13445) ;  /* 0x0000000000048947 */ /* 0x002ff60003800000 */
[----:B------:R-:W-:Y:S01]  /*47b0*/  BPT.TRAP 0x1 ;  /* 0x000000040000795c */ /* 0x000fe20000300000 */
.L_x_13445:
[----:B------:R-:W-:Y:S01]  /*47c0*/  R2UR UR5, R22 ;  /* 0x00000000160572ca */ /* 0x000fe200000e0000 */
[----:B------:R-:W-:-:S05]  /*47d0*/  IMAD.U32 R203, RZ, RZ, UR60 ;  /* 0x0000003cffcb7e24 */ /* 0x000fca000f8e00ff */
[----:B------:R-:W-:-:S07]  /*47e0*/  SHF.L.U32 R203, R203, 0x1f, RZ ;  /* 0x0000001fcbcb7819 */ /* 0x000fce00000006ff */
[----:B------:R-:W-:-:S09]  /*47f0*/  ULEA UR5, UR4, UR5, 0x3 ;  /* 0x0000000504057291 */ /* 0x000fd2000f8e183f */
[----:B------:R1:W2:Y:S01]  /*4800*/  SYNCS.PHASECHK.TRANS64.TRYWAIT P3, [UR5+0x32430], R203 ;  /* 0x032430cbff0075a7 */ /* 0x0002a20008060145 */
[----:B------:R-:W-:Y:S05]  /*4810*/  @!P0 BRA `(.L_x_13446) ;  /* 0x0000000000048947 */ /* 0x000fea0003800000 */
[----:B------:R-:W-:Y:S01]  /*4820*/  BPT.TRAP 0x1 ;  /* 0x000000040000795c */ /* 0x000fe20000300000 */
.L_x_13446:
[----:B--2---:R-:W-:Y:S05]  /*4830*/  @P3 BRA `(.L_x_13447) ;  /* 0x0000000000083947 */ /* 0x004fea0003800000 */
[----:B------:R-:W2:Y:S02]  /*4840*/  SYNCS.PHASECHK.TRANS64.TRYWAIT P3, [UR5+0x32430], R203 ;  /* 0x032430cbff0075a7 */ /* 0x000ea40008060145 */
[----:B--2---:R-:W-:Y:S05]  /*4850*/  @!P3 BRA `(.L_x_13448) ;  /* 0x000000d400e8b947 */ /* 0x004fea0003800000 */
.L_x_13447:
        /* <DEDUP_REMOVED lines=51> */
.L_x_13449:
[----:B------:R0:W2:Y:S01]  /*4b90*/  SYNCS.PHASECHK.TRANS64.TRYWAIT P3, [UR5+0x32450], R203 ;  /* 0x032450cbff0075a7 */ /* 0x0000a20008060145 */
[----:B------:R-:W-:Y:S05]  /*4ba0*/  @!P0 BRA `(.L_x_13450) ;  /* 0x0000000000048947 */ /* 0x000fea0003800000 */
[----:B------:R-:W-:Y:S01]  /*4bb0*/  BPT.TRAP 0x1 ;  /* 0x000000040000795c */ /* 0x000fe20000300000 */
.L_x_13450:
[----:B--2---:R-:W-:Y:S05]  /*4bc0*/  @P3 BRA `(.L_x_13451) ;  /* 0x0000000000083947 */ /* 0x004fea0003800000 */
[----:B------:R-:W2:Y:S02]  /*4bd0*/  SYNCS.PHASECHK.TRANS64.TRYWAIT P3, [UR5+0x32450], R203 ;  /* 0x032450cbff0075a7 */ /* 0x000ea40008060145 */
[----:B--2---:R-:W-:Y:S05]  /*4be0*/  @!P3 BRA `(.L_x_13452) ;  /* 0x000000d4001cb947 */ /* 0x004fea0003800000 */
.L_x_13451:
        /* <DEDUP_REMOVED lines=17> */
[----:B------:R-:W-:Y:S01]  /*4d00*/  UIADD3 UR10, UR6, 0x2, URZ ;  /* 0x00000002060a7890 */ /* 0x000fe2000fffe03f */
[----:B------:R-:W-:Y:S01]  /*4d10*/  MOV R209, UR57 ;  /* 0x0000003900d17c02 */ /* 0x000fe20008000f00 */
[----:B------:R-:W-:Y:S01]  /*4d20*/  UIADD3 UR14, UR6, 0x300, URZ ;  /* 0x00000300060e7890 */ /* 0x000fe2000fffe03f */
[----:B------:R-:W-:Y:S01]  /*4d30*/  MOV R210, UR56 ;  /* 0x0000003800d27c02 */ /* 0x000fe20008000f00 */
[----:B------:R-:W-:Y:S01]  /*4d40*/  UMOV UR50, UR6 ;  /* 0x0000000600327c82 */ /* 0x000fe20008000000 */
[----:B------:R-:W-:Y:S01]  /*4d50*/  R2UR UR56, R14 ;  /* 0x000000000e3872ca */ /* 0x000fe200000e0000 */
[----:B------:R-:W-:Y:S01]  /*4d60*/  HGMMA.64x96x16.F32 R152, gdesc[UR48], R152, gsb0 ;  /* 0x01600000309879f0 */ /* 0x000fe20008000898 */
[----:B------:R-:W-:Y:S01]  /*4d70*/  UMOV UR54, UR10 ;  /* 0x0000000a00367c82 */ /* 0x000fe20008000000 */
[----:B------:R-:W-:Y:S01]  /*4d80*/  R2UR UR57, R15 ;  /* 0x000000000f3972ca */ /* 0x000fe200000e0000 */
[----:B------:R-:W-:Y:S01]  /*4d90*/  UIADD3 UR10, UR6, 0x4, URZ ;  /* 0x00000004060a7890 */ /* 0x000fe2000fffe03f */
[----:B------:R-:W-:Y:S01]  /*4da0*/  R2UR UR49, R203 ;  /* 0x00000000cb3172ca */ /* 0x000fe200000e0000 */
[----:B------:R-:W-:Y:S01]  /*4db0*/  UIADD3 UR18, UR6, 0x302, URZ ;  /* 0x0000030206127890 */ /* 0x000fe2000fffe03f */
[----:B------:R-:W-:Y:S01]  /*4dc0*/  R2UR UR48, R206 ;  /* 0x00000000ce3072ca */ /* 0x000fe200000e0000 */
[----:B------:R-:W-:Y:S01]  /*4dd0*/  UIADD3 UR22, UR6, 0x304, URZ ;  /* 0x0000030406167890 */ /* 0x000fe2000fffe03f */
[----:B------:R-:W0:Y:S01]  /*4de0*/  S2R R212, SR_TID.X ;  /* 0x0000000000d47919 */ /* 0x000e220000002100 */
[----:B------:R-:W-:Y:S01]  /*4df0*/  UMOV UR23, 0x40000040 ;  /* 0x4000004000177882 */ /* 0x000fe20000000000 */
[----:B------:R-:W-:Y:S01]  /*4e00*/  UMOV UR58, UR10 ;  /* 0x0000000a003a7c82 */ /* 0x000fe20008000000 */
[----:B------:R-:W-:-:S02]  /*4e10*/  UIADD3 UR10, UR6, 0x6, URZ ;  /* 0x00000006060a7890 */ /* 0x000fc4000fffe03f */
        /* <DEDUP_REMOVED lines=14> */
[----:B0-----:R-:W-:Y:S01]  /*4f00*/  SHF.R.U32.HI R212, RZ, 0x7, R212 ;  /* 0x00000007ffd47819 */ /* 0x001fe200000116d4 */
        /* <DEDUP_REMOVED lines=11> */
[----:B------:R-:W-:Y:S01]  /*4fc0*/  R2UR UR56, R10 ;  /* 0x000000000a3872ca */ /* 0x000fe200000e0000 */
[----:B------:R-:W-:Y:S01]  /*4fd0*/  UMOV UR58, UR6 ;  /* 0x00000006003a7c82 */ /* 0x000fe20008000000 */
[----:B------:R-:W-:Y:S01]  /*4fe0*/  R2UR UR57, R11 ;  /* 0x000000000b3972ca */ /* 0x000fe200000e0000 */
[----:B------:R-:W-:Y:S01]  /*4ff0*/  UMOV UR59, 0x40000040 ;  /* 0x40000040003b7882 */ /* 0x000fe20000000000 */
[----:B------:R-:W-:Y:S01]  /*5000*/  @UP0 ULDC UR6, c[0x0][0x44c] ;  /* 0x0001130000060ab9 */ /* 0x000fe20000000800 */
[----:B------:R-:W-:Y:S02]  /*5010*/  WARPGROUP.DEPBAR.LE gsb0, 0x0 ;  /* 0x00008000000079c5 */ /* 0x000fe40000010000 */
[----:B------:R-:W-:-:S06]  /*5020*/  WARPGROUP.ARRIVE ;  /* 0x00000000000079c5 */ /* 0x000fcc0000000000 */
[----:B------:R-:W-:Y:S01]  /*5030*/  HGMMA.64x96x16.F32 R152, gdesc[UR8], R152, gsb0 ;  /* 0x01600000089879f0 */ /* 0x000fe20008000898 */
[----:B------:R-:W-:Y:S01]  /*5040*/  ULDC UR10, c[0x0][0xad0] ;  /* 0x0002b400000a7ab9 */ /* 0x000fe20000000800 */
[----:B------:R-:W-:Y:S01]  /*5050*/  ULDC UR11, c[0x0][0x2f0] ;  /* 0x0000bc00000b7ab9 */ /* 0x000fe20000000800 */
[----:B------:R-:W-:Y:S02]  /*5060*/  WARPGROUP.DEPBAR.LE gsb0, 0x0 ;  /* 0x00008000000079c5 */ /* 0x000fe40000010000 */
[----:B------:R-:W-:-:S06]  /*5070*/  WARPGROUP.ARRIVE ;  /* 0x00000000000079c5 */ /* 0x000fcc0000000000 */
[----:B------:R-:W-:Y:S01]  /*5080*/  HGMMA.64x96x16.F32 R152, gdesc[UR12], R152, gsb0 ;  /* 0x016000000c9879f0 */ /* 0x000fe20008000898 */
[----:B------:R-:W-:Y:S01]  /*5090*/  R2UR UR14, R13 ;  /* 0x000000000d0e72ca */ /* 0x000fe200000e0000 */
        /* <DEDUP_REMOVED lines=34> */
[----:B------:R-:W-:Y:S02]  /*52c0*/  R2UR UR57, R209 ;  /* 0x00000000d13972ca */ /* 0x000fe400000e0000 */
[----:B------:R-:W-:-:S13]  /*52d0*/  R2UR UR56, R210 ;  /* 0x00000000d23872ca */ /* 0x000fda00000e0000 */
[----:B------:R-:W-:Y:S01]  /*52e0*/  UISETP.GT.AND UP1, UPT, UR7, UR56, UPT ;  /* 0x000000380700728c */ /* 0x000fe2000bf24270 */
[----:B------:R-:W-:Y:S02]  /*52f0*/  WARPGROUP.DEPBAR.LE gsb0, 0x0 ;  /* 0x00008000000079c5 */ /* 0x000fe40000010000 */
[----:B------:R-:W-:Y:S01]  /*5300*/  FMUL.FTZ R219, R162, UR10 ;  /* 0x0000000aa2db7c20 */ /* 0x000fe20008410000 */
[----:B------:R-:W-:-:S04]  /*5310*/  @P1 IMAD.HI.U32 R162, R201, UR6, RZ ;  /* 0x00000006c9a21c27 */ /* 0x000fc8000f8e00ff */
[----:B------:R-:W-:Y:S01]  /*5320*/  FMUL.FTZ R206, R153, UR10 ;  /* 0x0000000a99ce7c20 */ /* 0x000fe20008410000 */
[----:B------:R-:W-:Y:S01]  /*5330*/  @UP0 ULDC UR6, c[0x0][0x450] ;  /* 0x0001140000060ab9 */ /* 0x000fe20000000800 */
[----:B------:R-:W-:Y:S01]  /*5340*/  FMUL.FTZ R221, R166, UR10 ;  /* 0x0000000aa6dd7c20 */ /* 0x000fe20008410000 */
[----:B------:R-:W-:Y:S01]  /*5350*/  IMAD.MOV.U32 R153, RZ, RZ, R201 ;  /* 0x000000ffff997224 */ /* 0x000fe200078e00c9 */
[----:B------:R-:W-:Y:S01]  /*5360*/  @P1 SHF.R.U32.HI R153, RZ, UR6, R162 ;  /* 0x00000006ff991c19 */ /* 0x000fe200080116a2 */
[----:B------:R-:W-:Y:S01]  /*5370*/  FMUL.FTZ R166, R169, UR10 ;  /* 0x0000000aa9a67c20 */ /* 0x000fe20008410000 */
[----:B------:R-:W-:Y:S01]  /*5380*/  UMOV UR6, 0x1 ;  /* 0x0000000100067882 */ /* 0x000fe20000000000 */
[----:B------:R-:W-:Y:S01]  /*5390*/  FMUL.FTZ R207, R171, UR10 ;  /* 0x0000000aabcf7c20 */ /* 0x000fe20008410000 */
[----:B------:R-:W-:Y:S01]  /*53a0*/  FMUL.FTZ R152, R152, UR10 ;  /* 0x0000000a98987c20 */ /* 0x000fe20008410000 */
[----:B------:R-:W0:Y:S01]  /*53b0*/  SHFL.IDX PT, R169, R153, RZ, 0x1c1f ;  /* 0x001c1fff99a97589 */ /* 0x000e2200000e0000 */
[----:B------:R-:W-:Y:S01]  /*53c0*/  FMUL.FTZ R208, R157, UR10 ;  /* 0x0000000a9dd07c20 */ /* 0x000fe20008410000 */
[----:B------:R-:W-:Y:S01]  /*53d0*/  UIMAD UR6, UR7, -0x60, UR6 ;  /* 0xffffffa0070678a4 */ /* 0x000fe2000f8e0206 */
[----:B------:R-:W-:Y:S01]  /*53e0*/  FMUL.FTZ R157, R159, UR10 ;  /* 0x0000000a9f9d7c20 */ /* 0x000fe20008410000 */
[----:B------:R0:W1:Y:S01]  /*53f0*/  SHFL.IDX PT, R171, R153, 0x1, 0x1c1f ;  /* 0x003c1f0099ab7f89 */ /* 0x00006200000e0000 */
[----:B------:R-:W-:Y:S01]  /*5400*/  FMUL.FTZ R215, R175, UR10 ;  /* 0x0000000aafd77c20 */ /* 0x000fe20008410000 */
[----:B------:R-:W-:Y:S01]  /*5410*/  FMUL.FTZ R203, R154, UR10 ;  /* 0x0000000a9acb7c20 */ /* 0x000fe20008410000 */
[----:B------:R-:W-:Y:S01]  /*5420*/  FMUL.FTZ R159, R161, UR10 ;  /* 0x0000000aa19f7c20 */ /* 0x000fe20008410000 */
[----:B------:R-:W-:-:S02]  /*5430*/  IMAD.MOV.U32 R175, RZ, RZ, -0x2 ;  /* 0xfffffffeffaf7424 */ /* 0x000fc400078e00ff */
[----:B------:R-:W-:Y:S01]  /*5440*/  FMUL.FTZ R154, R156, UR10 ;  /* 0x0000000a9c9a7c20 */ /* 0x000fe20008410000 */
[----:B------:R-:W-:Y:S01]  /*5450*/  FMUL.FTZ R161, R165, UR10 ;  /* 0x0000000aa5a17c20 */ /* 0x000fe20008410000 */
[----:B------:R-:W-:Y:S01]  /*5460*/  FMUL.FTZ R156, R158, UR10 ;  /* 0x0000000a9e9c7c20 */ /* 0x000fe20008410000 */
[----:B------:R-:W-:Y:S01]  /*5470*/  FMUL.FTZ R165, R168, UR10 ;  /* 0x0000000aa8a57c20 */ /* 0x000fe20008410000 */
[----:B------:R-:W-:Y:S01]  /*5480*/  FMUL.FTZ R158, R160, UR10 ;  /* 0x0000000aa09e7c20 */ /* 0x000fe20008410000 */
[----:B------:R-:W-:Y:S01]  /*5490*/  FMUL.FTZ R168, R173, UR10 ;  /* 0x0000000aada87c20 */ /* 0x000fe20008410000 */
[----:B------:R-:W2:Y:S01]  /*54a0*/  MUFU.TANH R152, R152 ;  /* 0x0000009800987308 */ /* 0x000ea20000002400 */
[----:B------:R-:W-:Y:S02]  /*54b0*/  IMAD.U32 R173, RZ, RZ, UR11 ;  /* 0x0000000bffad7e24 */ /* 0x000fe4000f8e00ff */
[----:B------:R-:W-:Y:S01]  /*54c0*/  FMUL.FTZ R160, R164, UR10 ;  /* 0x0000000aa4a07c20 */ /* 0x000fe20008410000 */
[----:B------:R-:W-:Y:S01]  /*54d0*/  IMAD R162, R202, R175, UR6 ;  /* 0x00000006caa27e24 */ /* 0x000fe2000f8e02af */
[----:B------:R-:W-:Y:S01]  /*54e0*/  ULDC UR6, c[0x0][0x288] ;  /* 0x0000a20000067ab9 */ /* 0x000fe20000000800 */
[----:B------:R-:W-:Y:S01]  /*54f0*/  FMUL.FTZ R223, R163, UR10 ;  /* 0x0000000aa3df7c20 */ /* 0x000fe20008410000 */
[----:B------:R-:W-:Y:S01]  /*5500*/  FMUL.FTZ R163, R176, UR10 ;  /* 0x0000000ab0a37c20 */ /* 0x000fe20008410000 */
[----:B------:R-:W-:Y:S01]  /*5510*/  IMAD R162, R173, UR57, R162 ;  /* 0x00000039ada27c24 */ /* 0x000fe2000f8e02a2 */
[----:B------:R-:W3:Y:S01]  /*5520*/  MUFU.TANH R206, R206 ;  /* 0x000000ce00ce7308 */ /* 0x000ee20000002400 */
[----:B------:R-:W-:Y:S01]  /*5530*/  FMUL.FTZ R177, R177, UR10 ;  /* 0x0000000ab1b17c20 */ /* 0x000fe20008410000 */
[----:B------:R-:W-:Y:S01]  /*5540*/  FMUL.FTZ R217, R167, UR10 ;  /* 0x0000000aa7d97c20 */ /* 0x000fe20008410000 */
[----:B------:R-:W-:Y:S01]  /*5550*/  FMUL.FTZ R209, R174, UR10 ;  /* 0x0000000aaed17c20 */ /* 0x000fe20008410000 */
[--C-:B0-----:R-:W-:Y:S01]  /*5560*/  IADD3 R153, R169, -UR6, R162.reuse ;  /* 0x80000006a9997c10 */ /* 0x101fe2000fffe0a2 */
[----:B------:R-:W-:Y:S01]  /*5570*/  FMUL.FTZ R167, R172, UR10 ;  /* 0x0000000aaca77c20 */ /* 0x000fe20008410000 */
[----:B------:R-:W-:Y:S01]  /*5580*/  FMUL.FTZ R180, R180, UR10 ;  /* 0x0000000ab4b47c20 */ /* 0x000fe20008410000 */
[----:B------:R-:W-:Y:S01]  /*5590*/  FMUL.FTZ R181, R181, UR10 ;  /* 0x0000000ab5b57c20 */ /* 0x000fe20008410000 */
[----:B------:R-:W0:Y:S01]  /*55a0*/  MUFU.TANH R154, R154 ;  /* 0x0000009a009a7308 */ /* 0x000e220000002400 */
[----:B------:R-:W-:Y:S01]  /*55b0*/  ISETP.GT.AND P6, PT, R153, RZ, PT ;  /* 0x000000ff9900720c */ /* 0x000fe20003fc4270 */
[----:B------:R-:W-:Y:S01]  /*55c0*/  FMUL.FTZ R185, R185, UR10 ;  /* 0x0000000ab9b97c20 */ /* 0x000fe20008410000 */
[----:B------:R-:W-:Y:S01]  /*55d0*/  ISETP.GT.AND P5, PT, R153, 0x1, PT ;  /* 0x000000019900780c */ /* 0x000fe20003fa4270 */
[----:B------:R-:W-:Y:S01]  /*55e0*/  FMUL.FTZ R155, R155, UR10 ;  /* 0x0000000a9b9b7c20 */ /* 0x000fe20008410000 */
[----:B--2---:R-:W-:Y:S01]  /*55f0*/  FSEL R174, R152, -INF , P6 ;  /* 0xff80000098ae7808 */ /* 0x004fe20003000000 */
[----:B------:R-:W-:Y:S01]  /*5600*/  FMUL.FTZ R188, R188, UR10 ;  /* 0x0000000abcbc7c20 */ /* 0x000fe20008410000 */
[----:B-1----:R-:W-:Y:S01]  /*5610*/  IADD3 R169, R171, -UR6, R162 ;  /* 0x80000006aba97c10 */ /* 0x002fe2000fffe0a2 */
[----:B------:R-:W-:Y:S01]  /*5620*/  MUFU.TANH R158, R158 ;  /* 0x0000009e009e7308 */ /* 0x000fe20000002400 */
[C---:B------:R-:W-:Y:S01]  /*5630*/  ISETP.GT.AND P3, PT, R153.reuse, 0x8, PT ;  /* 0x000000089900780c */ /* 0x040fe20003f64270 */
[----:B------:R-:W-:Y:S01]  /*5640*/  FMUL.FTZ R162, R184, UR10 ;  /* 0x0000000ab8a27c20 */ /* 0x000fe20008410000 */
[C---:B------:R-:W-:Y:S01]  /*5650*/  ISETP.GT.AND P6, PT, R153.reuse, 0x10, PT ;  /* 0x000000109900780c */ /* 0x040fe20003fc4270 */
[----:B------:R-:W-:Y:S01]  /*5660*/  FMUL.FTZ R170, R170, UR10 ;  /* 0x0000000aaaaa7c20 */ /* 0x000fe20008410000 */
[C---:B------:R-:W-:Y:S01]  /*5670*/  ISETP.GT.AND P4, PT, R153.reuse, 0x9, PT ;  /* 0x000000099900780c */ /* 0x040fe20003f84270 */
[----:B------:R-:W-:Y:S01]  /*5680*/  FMUL.FTZ R175, R178, UR10 ;  /* 0x0000000ab2af7c20 */ /* 0x000fe20008410000 */
[----:B---3--:R-:W-:Y:S01]  /*5690*/  FSEL R176, R206, -INF , P5 ;  /* 0xff800000ceb07808 */ /* 0x008fe20002800000 */
[----:B------:R-:W1:Y:S01]  /*56a0*/  MUFU.TANH R208, R208 ;  /* 0x000000d000d07308 */ /* 0x000e620000002400 */
[----:B------:R-:W-:Y:S01]  /*56b0*/  ISETP.GT.AND P5, PT, R153, 0x11, PT ;  /* 0x000000119900780c */ /* 0x000fe20003fa4270 */
[----:B------:R-:W-:Y:S01]  /*56c0*/  FMUL.FTZ R178, R179, UR10 ;  /* 0x0000000ab3b27c20 */ /* 0x000fe20008410000 */
[----:B0-----:R-:W-:Y:S01]  /*56d0*/  FSEL R152, R154, -INF , P3 ;  /* 0xff8000009a987808 */ /* 0x001fe20001800000 */
[----:B------:R-:W-:Y:S01]  /*56e0*/  FMUL.FTZ R211, R183, UR10 ;  /* 0x0000000ab7d37c20 */ /* 0x000fe20008410000 */
[----:B------:R-:W-:Y:S01]  /*56f0*/  ISETP.GT.AND P3, PT, R153, 0x18, PT ;  /* 0x000000189900780c */ /* 0x000fe20003f64270 */
[----:B------:R-:W-:Y:S01]  /*5700*/  FMUL.FTZ R187, R187, UR10 ;  /* 0x0000000abbbb7c20 */ /* 0x000fe20008410000 */
[----:B------:R-:W-:Y:S01]  /*5710*/  FMUL.FTZ R190, R190, UR10 ;  /* 0x0000000abebe7c20 */ /* 0x000fe20008410000 */
[----:B------:R-:W-:Y:S01]  /*5720*/  MUFU.TANH R159, R159 ;  /* 0x0000009f009f7308 */ /* 0x000fe20000002400 */
[----:B------:R-:W-:Y:S01]  /*5730*/  FMUL.FTZ R213, R191, UR10 ;  /* 0x0000000abfd57c20 */ /* 0x000fe20008410000 */
[----:B------:R-:W-:Y:S01]  /*5740*/  FMUL.FTZ R198, R198, UR10 ;  /* 0x0000000ac6c67c20 */ /* 0x000fe20008410000 */
[----:B------:R-:W-:Y:S01]  /*5750*/  FMUL.FTZ R195, R195, UR10 ;  /* 0x0000000ac3c37c20 */ /* 0x000fe20008410000 */
[----:B------:R-:W-:Y:S01]  /*5760*/  FMUL.FTZ R197, R197, UR10 ;  /* 0x0000000ac5c57c20 */ /* 0x000fe20008410000 */
[----:B------:R-:W-:-:S03]  /*5770*/  UIADD3 UR7, UR7, -0x1, URZ ;  /* 0xffffffff07077890 */ /* 0x000fc6000fffe03f */
[----:B------:R-:W0:Y:S01]  /*5780*/  MUFU.TANH R161, R161 ;  /* 0x000000a100a17308 */ /* 0x000e220000002400 */
[----:B-1----:R-:W-:Y:S01]  /*5790*/  FSEL R154, R208, -INF , P4 ;  /* 0xff800000d09a7808 */ /* 0x002fe20002000000 */
[----:B------:R-:W-:Y:S01]  /*57a0*/  FMUL.FTZ R208, R189, UR10 ;  /* 0x0000000abdd07c20 */ /* 0x000fe20008410000 */
[----:B------:R-:W-:-:S05]  /*57b0*/  ISETP.GT.AND P4, PT, R153, 0x19, PT ;  /* 0x000000199900780c */ /* 0x000fca0003f84270 */
[----:B------:R-:W-:Y:S08]  /*57c0*/  MUFU.TANH R165, R165 ;  /* 0x000000a500a57308 */ /* 0x000ff00000002400 */
[----:B------:R-:W-:Y:S01]  /*57d0*/  MUFU.TANH R166, R166 ;  /* 0x000000a600a67308 */ /* 0x000fe20000002400 */
[----:B0-----:R-:W-:Y:S02]  /*57e0*/  FSEL R184, R161, -INF , P4 ;  /* 0xff800000a1b87808 */ /* 0x001fe40002000000 */
[----:B------:R-:W-:-:S05]  /*57f0*/  ISETP.GT.AND P4, PT, R153, 0x29, PT ;  /* 0x000000299900780c */ /* 0x000fca0003f84270 */
[----:B------:R-:W-:Y:S08]  /*5800*/  MUFU.TANH R160, R160 ;  /* 0x000000a000a07308 */ /* 0x000ff00000002400 */
[----:B------:R-:W0:Y:S08]  /*5810*/  MUFU.TANH R168, R168 ;  /* 0x000000a800a87308 */ /* 0x000e300000002400 */
[----:B------:R-:W1:Y:S08]  /*5820*/  MUFU.TANH R163, R163 ;  /* 0x000000a300a37308 */ /* 0x000e700000002400 */
[----:B------:R2:W3:Y:S01]  /*5830*/  MUFU.TANH R164, R177 ;  /* 0x000000b100a47308 */ /* 0x0004e20000002400 */
[----:B0-----:R-:W-:-:S02]  /*5840*/  FSEL R168, R168, -INF , P4 ;  /* 0xff800000a8a87808 */ /* 0x001fc40002000000 */
[----:B------:R-:W-:-:S05]  /*5850*/  ISETP.GT.AND P4, PT, R153, 0x39, PT ;  /* 0x000000399900780c */ /* 0x000fca0003f84270 */
[----:B------:R0:W-:Y:S01]  /*5860*/  MUFU.TANH R171, R180 ;  /* 0x000000b400ab7308 */ /* 0x0001e20000002400 */
[----:B--2---:R-:W-:Y:S02]  /*5870*/  FSEL R177, R159, -INF , P5 ;  /* 0xff8000009fb17808 */ /* 0x004fe40002800000 */
[----:B------:R-:W-:-:S04]  /*5880*/  ISETP.GT.AND P5, PT, R153, 0x21, PT ;  /* 0x000000219900780c */ /* 0x000fc80003fa4270 */
[----:B------:R-:W-:Y:S01]  /*5890*/  FSEL R166, R166, -INF , P5 ;  /* 0xff800000a6a67808 */ /* 0x000fe20002800000 */
[----:B------:R2:W4:Y:S01]  /*58a0*/  MUFU.TANH R172, R181 ;  /* 0x000000b500ac7308 */ /* 0x0005220000002400 */
[----:B0-----:R-:W-:Y:S02]  /*58b0*/  FSEL R180, R158, -INF , P6 ;  /* 0xff8000009eb47808 */ /* 0x001fe40003000000 */
[C---:B------:R-:W-:Y:S02]  /*58c0*/  ISETP.GT.AND P6, PT, R153.reuse, 0x20, PT ;  /* 0x000000209900780c */ /* 0x040fe40003fc4270 */
[----:B------:R-:W-:Y:S02]  /*58d0*/  ISETP.GT.AND P5, PT, R153, 0x31, PT ;  /* 0x000000319900780c */ /* 0x000fe40003fa4270 */
[----:B------:R-:W-:Y:S01]  /*58e0*/  FSEL R165, R165, -INF , P6 ;  /* 0xff800000a5a57808 */ /* 0x000fe20003000000 */
[----:B------:R-:W0:Y:S01]  /*58f0*/  MUFU.TANH R167, R167 ;  /* 0x000000a700a77308 */ /* 0x000e220000002400 */
[----:B------:R-:W-:-:S02]  /*5900*/  ISETP.GT.AND P6, PT, R153, 0x30, PT ;  /* 0x000000309900780c */ /* 0x000fc40003fc4270 */
[----:B--2---:R-:W-:Y:S02]  /*5910*/  FSEL R181, R160, -INF , P3 ;  /* 0xff800000a0b57808 */ /* 0x004fe40001800000 */
[----:B-1----:R-:W-:Y:S02]  /*5920*/  FSEL R163, R163, -INF , P6 ;  /* 0xff800000a3a37808 */ /* 0x002fe40003000000 */
[C---:B------:R-:W-:Y:S01]  /*5930*/  ISETP.GT.AND P3, PT, R153.reuse, 0x28, PT ;  /* 0x000000289900780c */ /* 0x040fe20003f64270 */
[----:B------:R-:W1:Y:S01]  /*5940*/  MUFU.TANH R158, R162 ;  /* 0x000000a2009e7308 */ /* 0x000e620000002400 */
[C---:B------:R-:W-:Y:S02]  /*5950*/  ISETP.GT.AND P6, PT, R153.reuse, 0x40, PT ;  /* 0x000000409900780c */ /* 0x040fe40003fc4270 */
[----:B---3--:R-:W-:Y:S02]  /*5960*/  FSEL R161, R164, -INF , P5 ;  /* 0xff800000a4a17808 */ /* 0x008fe40002800000 */
[----:B------:R-:W-:-:S02]  /*5970*/  ISETP.GT.AND P5, PT, R153, 0x41, PT ;  /* 0x000000419900780c */ /* 0x000fc40003fa4270 */
[----:B----4-:R-:W-:Y:S01]  /*5980*/  FSEL R164, R172, -INF , P4 ;  /* 0xff800000aca47808 */ /* 0x010fe20002000000 */
[----:B------:R-:W2:Y:S01]  /*5990*/  MUFU.TANH R185, R185 ;  /* 0x000000b900b97308 */ /* 0x000ea20000002400 */
[----:B------:R-:W-:Y:S01]  /*59a0*/  ISETP.GT.AND P4, PT, R169, RZ, PT ;  /* 0x000000ffa900720c */ /* 0x000fe20003f84270 */
[----:B------:R-:W-:Y:S01]  /*59b0*/  FMUL.FTZ R172, R182, UR10 ;  /* 0x0000000ab6ac7c20 */ /* 0x000fe20008410000 */
[----:B0-----:R-:W-:Y:S02]  /*59c0*/  FSEL R167, R167, -INF , P3 ;  /* 0xff800000a7a77808 */ /* 0x001fe40001800000 */
[----:B------:R-:W-:-:S03]  /*59d0*/  ISETP.GT.AND P3, PT, R153, 0x38, PT ;  /* 0x000000389900780c */ /* 0x000fc60003f64270 */
[----:B------:R-:W0:Y:S01]  /*59e0*/  MUFU.TANH R203, R203 ;  /* 0x000000cb00cb7308 */ /* 0x000e220000002400 */
[----:B-1----:R-:W-:Y:S02]  /*59f0*/  FSEL R159, R158, -INF , P6 ;  /* 0xff8000009e9f7808 */ /* 0x002fe40003000000 */
[----:B------:R-:W-:Y:S02]  /*5a00*/  ISETP.GT.AND P6, PT, R169, 0x1, PT ;  /* 0x00000001a900780c */ /* 0x000fe40003fc4270 */
[----:B------:R-:W-:Y:S02]  /*5a10*/  FSEL R162, R171, -INF , P3 ;  /* 0xff800000aba27808 */ /* 0x000fe40001800000 */
[----:B------:R-:W-:Y:S01]  /*5a20*/  ISETP.GT.AND P3, PT, R153, 0x48, PT ;  /* 0x000000489900780c */ /* 0x000fe20003f64270 */
        /* <DEDUP_REMOVED lines=9> */
[----:B------:R-:W-:Y:S02]  /*5ac0*/  FMNMX.FTZ R156, R203, R204, !PT ;  /* 0x000000cccb9c7209 */ /* 0x000fe40007810000 */
[----:B------:R-:W-:-:S03]  /*5ad0*/  ISETP.GT.AND P5, PT, R169, 0x18, PT ;  /* 0x00000018a900780c */ /* 0x000fc60003fa4270 */
        /* <DEDUP_REMOVED lines=10> */
[----:B------:R-:W-:Y:S02]  /*5b80*/  FMNMX.FTZ R157, R174, R205, !PT ;  /* 0x000000cdae9d7209 */ /* 0x000fe40007810000 */
[----:B------:R-:W-:Y:S02]  /*5b90*/  FMNMX.FTZ R156, R171, R156, !PT ;  /* 0x0000009cab9c7209 */ /* 0x000fe40007810000 */
[----:B------:R-:W-:Y:S01]  /*5ba0*/  ISETP.GT.AND P3, PT, R169, 0x19, PT ;  /* 0x00000019a900780c */ /* 0x000fe20003f64270 */
[----:B------:R-:W1:Y:S01]  /*5bb0*/  MUFU.TANH R221, R221 ;  /* 0x000000dd00dd7308 */ /* 0x000e620000002400 */
[----:B--2---:R-:W-:Y:S02]  /*5bc0*/  FSEL R219, R219, -INF , P4 ;  /* 0xff800000dbdb7808 */ /* 0x004fe40002000000 */
[----:B------:R-:W-:-:S02]  /*5bd0*/  ISETP.GT.AND P4, PT, R169, 0x20, PT ;  /* 0x00000020a900780c */ /* 0x000fc40003f84270 */
[----:B------:R-:W-:Y:S02]  /*5be0*/  FMNMX.FTZ R156, R219, R156, !PT ;  /* 0x0000009cdb9c7209 */ /* 0x000fe40007810000 */
[----:B------:R-:W-:Y:S01]  /*5bf0*/  FMNMX.FTZ R157, R176, R157, !PT ;  /* 0x0000009db09d7209 */ /* 0x000fe20007810000 */
[----:B------:R-:W2:Y:S01]  /*5c00*/  MUFU.TANH R170, R170 ;  /* 0x000000aa00aa7308 */ /* 0x000ea20000002400 */
[----:B0-----:R-:W-:Y:S02]  /*5c10*/  FSEL R223, R223, -INF , P6 ;  /* 0xff800000dfdf7808 */ /* 0x001fe40003000000 */
[----:B------:R-:W-:Y:S02]  /*5c20*/  FMNMX.FTZ R157, R152, R157, !PT ;  /* 0x0000009d989d7209 */ /* 0x000fe40007810000 */
[----:B------:R-:W-:Y:S02]  /*5c30*/  FMNMX.FTZ R156, R223, R156, !PT ;  /* 0x0000009cdf9c7209 */ /* 0x000fe40007810000 */
[----:B------:R-:W-:Y:S01]  /*5c40*/  ISETP.GT.AND P6, PT, R169, 0x21, PT ;  /* 0x00000021a900780c */ /* 0x000fe20003fc4270 */
[----:B------:R-:W0:Y:S01]  /*5c50*/  MUFU.TANH R217, R217 ;  /* 0x000000d900d97308 */ /* 0x000e220000002400 */
[----:B-1----:R-:W-:-:S02]  /*5c60*/  FSEL R221, R221, -INF , P5 ;  /* 0xff800000dddd7808 */ /* 0x002fc40002800000 */
[----:B------:R-:W-:-:S05]  /*5c70*/  ISETP.GT.AND P5, PT, R169, 0x28, PT ;  /* 0x00000028a900780c */ /* 0x000fca0003fa4270 */
[----:B------:R-:W1:Y:S01]  /*5c80*/  MUFU.TANH R209, R209 ;  /* 0x000000d100d17308 */ /* 0x000e620000002400 */
[----:B--2---:R-:W-:Y:S02]  /*5c90*/  FSEL R188, R170, -INF , P4 ;  /* 0xff800000aabc7808 */ /* 0x004fe40002000000 */
[----:B------:R-:W-:Y:S02]  /*5ca0*/  ISETP.GT.AND P4, PT, R169, 0x30, PT ;  /* 0x00000030a900780c */ /* 0x000fe40003f84270 */
[----:B------:R-:W-:Y:S01]  /*5cb0*/  FMNMX.FTZ R170, R221, R156, !PT ;  /* 0x0000009cddaa7209 */ /* 0x000fe20007810000 */
[----:B------:R-:W-:Y:S02]  /*5cc0*/  FMUL.FTZ R156, R192, UR10 ;  /* 0x0000000ac09c7c20 */ /* 0x000fe40008410000 */
[----:B------:R-:W2:Y:S01]  /*5cd0*/  MUFU.TANH R175, R175 ;  /* 0x000000af00af7308 */ /* 0x000ea20000002400 */
[----:B0-----:R-:W-:Y:S02]  /*5ce0*/  FSEL R217, R217, -INF , P3 ;  /* 0xff800000d9d97808 */ /* 0x001fe40001800000 */
[----:B------:R-:W-:-:S02]  /*5cf0*/  ISETP.GT.AND P3, PT, R169, 0x29, PT ;  /* 0x00000029a900780c */ /* 0x000fc40003f64270 */
[----:B------:R-:W-:-:S03]  /*5d00*/  FMNMX.FTZ R179, R217, R170, !PT ;  /* 0x000000aad9b37209 */ /* 0x000fc60007810000 */
[----:B------:R-:W0:Y:S01]  /*5d10*/  MUFU.TANH R172, R172 ;  /* 0x000000ac00ac7308 */ /* 0x000e220000002400 */
[----:B-1----:R-:W-:Y:S02]  /*5d20*/  FSEL R209, R209, -INF , P5 ;  /* 0xff800000d1d17808 */ /* 0x002fe40002800000 */
[----:B------:R-:W-:-:S05]  /*5d30*/  ISETP.GT.AND P5, PT, R169, 0x38, PT ;  /* 0x00000038a900780c */ /* 0x000fca0003fa4270 */
[----:B------:R-:W1:Y:S01]  /*5d40*/  MUFU.TANH R207, R207 ;  /* 0x000000cf00cf7308 */ /* 0x000e620000002400 */
[----:B--2---:R-:W-:Y:S02]  /*5d50*/  FSEL R183, R175, -INF , P4 ;  /* 0xff800000afb77808 */ /* 0x004fe40002000000 */
[----:B------:R-:W-:Y:S01]  /*5d60*/  FMNMX.FTZ R175, R154, R157, !PT ;  /* 0x0000009d9aaf7209 */ /* 0x000fe20007810000 */
[----:B------:R-:W-:Y:S01]  /*5d70*/  FMUL.FTZ R157, R194, UR10 ;  /* 0x0000000ac29d7c20 */ /* 0x000fe20008410000 */
[----:B------:R-:W-:Y:S02]  /*5d80*/  ISETP.GT.AND P4, PT, R169, 0x40, PT ;  /* 0x00000040a900780c */ /* 0x000fe40003f84270 */
[----:B------:R-:W-:Y:S01]  /*5d90*/  FMNMX.FTZ R170, R180, R175, !PT ;  /* 0x000000afb4aa7209 */ /* 0x000fe20007810000 */
[----:B------:R-:W2:Y:S01]  /*5da0*/  MUFU.TANH R215, R215 ;  /* 0x000000d700d77308 */ /* 0x000ea20000002400 */
[----:B0-----:R-:W-:Y:S02]  /*5db0*/  FSEL R189, R172, -INF , P5 ;  /* 0xff800000acbd7808 */ /* 0x001fe40002800000 */
[----:B------:R-:W-:-:S02]  /*5dc0*/  FMNMX.FTZ R172, R188, R179, !PT ;  /* 0x000000b3bcac7209 */ /* 0x000fc40007810000 */
[----:B------:R-:W-:Y:S02]  /*5dd0*/  FMNMX.FTZ R170, R177, R170, !PT ;  /* 0x000000aab1aa7209 */ /* 0x000fe40007810000 */
[----:B------:R-:W-:Y:S01]  /*5de0*/  ISETP.GT.AND P5, PT, R169, 0x48, PT ;  /* 0x00000048a900780c */ /* 0x000fe20003fa4270 */
[----:B------:R-:W0:Y:S01]  /*5df0*/  MUFU.TANH R178, R178 ;  /* 0x000000b200b27308 */ /* 0x000e220000002400 */
[----:B-1----:R-:W-:Y:S02]  /*5e00*/  FSEL R207, R207, -INF , P6 ;  /* 0xff800000cfcf7808 */ /* 0x002fe40003000000 */
[----:B------:R-:W-:Y:S02]  /*5e10*/  FMNMX.FTZ R175, R181, R170, !PT ;  /* 0x000000aab5af7209 */ /* 0x000fe40007810000 */
[----:B------:R-:W-:Y:S02]  /*5e20*/  FMNMX.FTZ R172, R207, R172, !PT ;  /* 0x000000accfac7209 */ /* 0x000fe40007810000 */
[----:B------:R-:W-:Y:S01]  /*5e30*/  ISETP.GT.AND P6, PT, R169, 0x31, PT ;  /* 0x00000031a900780c */ /* 0x000fe20003fc4270 */
[----:B------:R-:W1:Y:S01]  /*5e40*/  MUFU.TANH R211, R211 ;  /* 0x000000d300d37308 */ /* 0x000e620000002400 */
[----:B--2---:R-:W-:-:S02]  /*5e50*/  FSEL R215, R215, -INF , P3 ;  /* 0xff800000d7d77808 */ /* 0x004fc40001800000 */
[----:B------:R-:W-:Y:S02]  /*5e60*/  FMNMX.FTZ R172, R209, R172, !PT ;  /* 0x000000acd1ac7209 */ /* 0x000fe40007810000 */
[----:B------:R-:W-:Y:S02]  /*5e70*/  FMNMX.FTZ R170, R184, R175, !PT ;  /* 0x000000afb8aa7209 */ /* 0x000fe40007810000 */
[----:B------:R-:W-:Y:S01]  /*5e80*/  FMNMX.FTZ R172, R215, R172, !PT ;  /* 0x000000acd7ac7209 */ /* 0x000fe20007810000 */
[----:B------:R-:W2:Y:S01]  /*5e90*/  MUFU.TANH R185, R185 ;  /* 0x000000b900b97308 */ /* 0x000ea20000002400 */
[----:B0-----:R-:W-:Y:S02]  /*5ea0*/  FSEL R186, R178, -INF , P6 ;  /* 0xff800000b2ba7808 */ /* 0x001fe40003000000 */
[----:B------:R-:W-:Y:S02]  /*5eb0*/  FMNMX.FTZ R179, R183, R172, !PT ;  /* 0x000000acb7b37209 */ /* 0x000fe40007810000 */
[----:B------:R-:W-:-:S02]  /*5ec0*/  FMNMX.FTZ R175, R165, R170, !PT ;  /* 0x000000aaa5af7209 */ /* 0x000fc40007810000 */
[----:B------:R-:W-:Y:S01]  /*5ed0*/  ISETP.GT.AND P3, PT, R169, 0x39, PT ;  /* 0x00000039a900780c */ /* 0x000fe20003f64270 */
[----:B------:R-:W0:Y:S01]  /*5ee0*/  MUFU.TANH R187, R187 ;  /* 0x000000bb00bb7308 */ /* 0x000e220000002400 */
[----:B------:R-:W-:Y:S02]  /*5ef0*/  FMNMX.FTZ R172, R186, R179, !PT ;  /* 0x000000b3baac7209 */ /* 0x000fe40007810000 */
[----:B------:R-:W-:Y:S02]  /*5f00*/  FMNMX.FTZ R170, R166, R175, !PT ;  /* 0x000000afa6aa7209 */ /* 0x000fe40007810000 */
[----:B-1----:R-:W-:Y:S02]  /*5f10*/  FSEL R211, R211, -INF , P3 ;  /* 0xff800000d3d37808 */ /* 0x002fe40001800000 */
[----:B------:R-:W-:Y:S01]  /*5f20*/  FMNMX.FTZ R178, R189, R172, !PT ;  /* 0x000000acbdb27209 */ /* 0x000fe20007810000 */
[----:B------:R-:W1:Y:S01]  /*5f30*/  MUFU.TANH R190, R190 ;  /* 0x000000be00be7308 */ /* 0x000e620000002400 */
[----:B------:R-:W-:Y:S01]  /*5f40*/  FMNMX.FTZ R175, R167, R170, !PT ;  /* 0x000000aaa7af7209 */ /* 0x000fe20007810000 */
[----:B------:R-:W-:Y:S01]  /*5f50*/  FMUL.FTZ R172, R199, UR10 ;  /* 0x0000000ac7ac7c20 */ /* 0x000fe20008410000 */
[----:B--2---:R-:W-:-:S02]  /*5f60*/  FSEL R185, R185, -INF , P4 ;  /* 0xff800000b9b97808 */ /* 0x004fc40002000000 */
[----:B------:R-:W-:Y:S02]  /*5f70*/  FMNMX.FTZ R178, R211, R178, !PT ;  /* 0x000000b2d3b27209 */ /* 0x000fe40007810000 */
[----:B------:R-:W-:Y:S01]  /*5f80*/  FMNMX.FTZ R170, R168, R175, !PT ;  /* 0x000000afa8aa7209 */ /* 0x000fe20007810000 */
[----:B------:R-:W2:Y:S01]  /*5f90*/  MUFU.TANH R213, R213 ;  /* 0x000000d500d57308 */ /* 0x000ea20000002400 */
[----:B------:R-:W-:Y:S02]  /*5fa0*/  FMNMX.FTZ R182, R185, R178, !PT ;  /* 0x000000b2b9b67209 */ /* 0x000fe40007810000 */
[----:B------:R-:W-:Y:S01]  /*5fb0*/  FMNMX.FTZ R178, R163, R170, !PT ;  /* 0x000000aaa3b27209 */ /* 0x000fe20007810000 */
[----:B------:R-:W-:Y:S01]  /*5fc0*/  FMUL.FTZ R170, R196, UR10 ;  /* 0x0000000ac4aa7c20 */ /* 0x000fe20008410000 */
[----:B------:R-:W-:Y:S02]  /*5fd0*/  ISETP.GT.AND P6, PT, R169, 0x41, PT ;  /* 0x00000041a900780c */ /* 0x000fe40003fc4270 */
[----:B------:R-:W-:Y:S01]  /*5fe0*/  FMNMX.FTZ R175, R161, R178, !PT ;  /* 0x000000b2a1af7209 */ /* 0x000fe20007810000 */
[----:B------:R-:W3:Y:S01]  /*5ff0*/  MUFU.TANH R157, R157 ;  /* 0x0000009d009d7308 */ /* 0x000ee20000002400 */
[----:B------:R-:W-:-:S02]  /*6000*/  ISETP.GT.AND P3, PT, R169, 0x49, PT ;  /* 0x00000049a900780c */ /* 0x000fc40003f64270 */
[----:B------:R-:W-:Y:S02]  /*6010*/  FMNMX.FTZ R175, R162, R175, !PT ;  /* 0x000000afa2af7209 */ /* 0x000fe40007810000 */
[----:B0-----:R-:W-:Y:S02]  /*6020*/  FSEL R187, R187, -INF , P6 ;  /* 0xff800000bbbb7808 */ /* 0x001fe40003000000 */
[----:B-1----:R-:W-:Y:S01]  /*6030*/  FSEL R190, R190, -INF , P5 ;  /* 0xff800000bebe7808 */ /* 0x002fe20002800000 */
[----:B------:R-:W0:Y:S01]  /*6040*/  MUFU.TANH R198, R198 ;  /* 0x000000c600c67308 */ /* 0x000e220000002400 */
[----:B--2---:R-:W-:Y:S02]  /*6050*/  FSEL R213, R213, -INF , P3 ;  /* 0xff800000d5d57808 */ /* 0x004fe40001800000 */
[C---:B------:R-:W-:Y:S02]  /*6060*/  ISETP.GT.AND P4, PT, R169.reuse, 0x50, PT ;  /* 0x00000050a900780c */ /* 0x040fe40003f84270 */
[----:B------:R-:W-:-:S02]  /*6070*/  ISETP.GT.AND P6, PT, R169, 0x51, PT ;  /* 0x00000051a900780c */ /* 0x000fc40003fc4270 */
[C---:B------:R-:W-:Y:S01]  /*6080*/  ISETP.GT.AND P5, PT, R169.reuse, 0x58, PT ;  /* 0x00000058a900780c */ /* 0x040fe20003fa4270 */
[----:B------:R-:W1:Y:S01]  /*6090*/  MUFU.TANH R208, R208 ;  /* 0x000000d000d07308 */ /* 0x000e620000002400 */
[----:B------:R-:W-:Y:S01]  /*60a0*/  ISETP.GT.AND P3, PT, R169, 0x59, PT ;  /* 0x00000059a900780c */ /* 0x000fe20003f64270 */
[----:B------:R-:W-:Y:S01]  /*60b0*/  FMUL.FTZ R169, R193, UR10 ;  /* 0x0000000ac1a97c20 */ /* 0x000fe20008410000 */
[----:B---3--:R-:W-:Y:S01]  /*60c0*/  FSEL R199, R157, -INF , P4 ;  /* 0xff8000009dc77808 */ /* 0x008fe20002000000 */
[----:B------:R-:W-:Y:S01]  /*60d0*/  ULDC UR10, c[0x0][0xa80] ;  /* 0x0002a000000a7ab9 */ /* 0x000fe20000000800 */
[----:B------:R-:W-:Y:S02]  /*60e0*/  FMNMX.FTZ R179, R187, R182, !PT ;  /* 0x000000b6bbb37209 */ /* 0x000fe40007810000 */
[----:B------:R-:W-:Y:S01]  /*60f0*/  ISETP.GT.AND P4, PT, R153, 0x49, PT ;  /* 0x000000499900780c */ /* 0x000fe20003f84270 */
[----:B------:R-:W2:Y:S01]  /*6100*/  MUFU.TANH R191, R195 ;  /* 0x000000c300bf7308 */ /* 0x000ea20000002400 */
[----:B0-----:R-:W-:-:S02]  /*6110*/  FSEL R193, R198, -INF , P5 ;  /* 0xff800000c6c17808 */ /* 0x001fc40002800000 */
[----:B------:R-:W-:Y:S02]  /*6120*/  FMNMX.FTZ R178, R190, R179, !PT ;  /* 0x000000b3beb27209 */ /* 0x000fe40007810000 */
[----:B------:R-:W-:Y:S02]  /*6130*/  ISETP.GT.AND P5, PT, R153, 0x50, PT ;  /* 0x000000509900780c */ /* 0x000fe40003fa4270 */
[----:B------:R-:W-:Y:S01]  /*6140*/  FMNMX.FTZ R178, R213, R178, !PT ;  /* 0x000000b2d5b27209 */ /* 0x000fe20007810000 */
[----:B------:R0:W3:Y:S01]  /*6150*/  MUFU.TANH R195, R172 ;  /* 0x000000ac00c37308 */ /* 0x0000e20000002400 */
[----:B-1----:R-:W-:Y:S02]  /*6160*/  FSEL R208, R208, -INF , P4 ;  /* 0xff800000d0d07808 */ /* 0x002fe40002000000 */
[----:B------:R-:W-:Y:S02]  /*6170*/  FMNMX.FTZ R178, R199, R178, !PT ;  /* 0x000000b2c7b27209 */ /* 0x000fe40007810000 */
[----:B------:R-:W-:-:S03]  /*6180*/  ISETP.GT.AND P4, PT, R153, 0x58, PT ;  /* 0x000000589900780c */ /* 0x000fc60003f84270 */
[----:B------:R-:W1:Y:S01]  /*6190*/  MUFU.TANH R156, R156 ;  /* 0x0000009c009c7308 */ /* 0x000e620000002400 */
[----:B0-----:R-:W-:Y:S02]  /*61a0*/  FMNMX.FTZ R172, R164, R175, !PT ;  /* 0x000000afa4ac7209 */ /* 0x001fe40007810000 */
[----:B--2---:R-:W-:Y:S02]  /*61b0*/  FSEL R191, R191, -INF , P6 ;  /* 0xff800000bfbf7808 */ /* 0x004fe40003000000 */
[----:B------:R-:W-:Y:S02]  /*61c0*/  FMNMX.FTZ R157, R159, R172, !PT ;  /* 0x000000ac9f9d7209 */ /* 0x000fe40007810000 */
[----:B------:R-:W-:Y:S01]  /*61d0*/  FMNMX.FTZ R178, R191, R178, !PT ;  /* 0x000000b2bfb27209 */ /* 0x000fe20007810000 */
[----:B------:R0:W2:Y:S01]  /*61e0*/  MUFU.TANH R192, R169 ;  /* 0x000000a900c07308 */ /* 0x0000a20000002400 */
[----:B------:R-:W-:Y:S02]  /*61f0*/  FMNMX.FTZ R157, R158, R157, !PT ;  /* 0x0000009d9e9d7209 */ /* 0x000fe40007810000 */
[----:B---3--:R-:W-:-:S02]  /*6200*/  FSEL R196, R195, -INF , P3 ;  /* 0xff800000c3c47808 */ /* 0x008fc40001800000 */
[----:B------:R-:W-:Y:S02]  /*6210*/  FMNMX.FTZ R157, R160, R157, !PT ;  /* 0x0000009da09d7209 */ /* 0x000fe40007810000 */
[----:B------:R-:W-:Y:S01]  /*6220*/  ISETP.GT.AND P3, PT, R153, 0x51, PT ;  /* 0x000000519900780c */ /* 0x000fe20003f64270 */
[----:B------:R-:W3:Y:S01]  /*6230*/  MUFU.TANH R194, R170 ;  /* 0x000000aa00c27308 */ /* 0x000ee20000002400 */
[----:B-1----:R-:W-:Y:S02]  /*6240*/  FSEL R195, R156, -INF , P5 ;  /* 0xff8000009cc37808 */ /* 0x002fe40002800000 */
[----:B------:R-:W-:Y:S02]  /*6250*/  FMNMX.FTZ R156, R208, R157, !PT ;  /* 0x0000009dd09c7209 */ /* 0x000fe40007810000 */
[----:B0-----:R-:W-:Y:S01]  /*6260*/  FMNMX.FTZ R169, R193, R178, !PT ;  /* 0x000000b2c1a97209 */ /* 0x001fe20007810000 */
[----:B------:R-:W-:Y:S01]  /*6270*/  IMAD.U32 R178, RZ, RZ, UR5 ;  /* 0x00000005ffb27e24 */ /* 0x000fe2000f8e00ff */
[----:B------:R-:W-:Y:S01]  /*6280*/  FMNMX.FTZ R157, R195, R156, !PT ;  /* 0x0000009cc39d7209 */ /* 0x000fe20007810000 */
[----:B------:R-:W0:Y:S01]  /*6290*/  MUFU.TANH R197, R197 ;  /* 0x000000c500c57308 */ /* 0x000e220000002400 */
[----:B--2---:R-:W-:Y:S01]  /*62a0*/  FSEL R192, R192, -INF , P3 ;  /* 0xff800000c0c07808 */ /* 0x004fe20001800000 */
[----:B------:R-:W-:Y:S01]  /*62b0*/  UIMAD UR5, UR4, 0xc00, UR14 ;  /* 0x00000c00040578a4 */ /* 0x000fe2000f8e020e */
[----:B------:R-:W-:-:S02]  /*62c0*/  ISETP.GT.AND P3, PT, R153, 0x59, PT ;  /* 0x000000599900780c */ /* 0x000fc40003f64270 */
[----:B------:R-:W-:Y:S01]  /*62d0*/  FMNMX.FTZ R157, R192, R157, !PT ;  /* 0x0000009dc09d7209 */ /* 0x000fe20007810000 */
[----:B------:R-:W-:Y:S01]  /*62e0*/  UIADD3 UR6, UR5, 0x280, URZ ;  /* 0x0000028005067890 */ /* 0x000fe2000fffe03f */
[----:B------:R-:W-:Y:S02]  /*62f0*/  FMNMX.FTZ R169, R196, R169, !PT ;  /* 0x000000a9c4a97209 */ /* 0x000fe40007810000 */
[----:B---3--:R-:W-:Y:S01]  /*6300*/  FSEL R194, R194, -INF , P4 ;  /* 0xff800000c2c27808 */ /* 0x008fe20002000000 */
[----:B------:R-:W-:Y:S02]  /*6310*/  UMOV UR14, UR5 ;  /* 0x00000005000e7c82 */ /* 0x000fe40008000000 */
        /* <DEDUP_REMOVED lines=11> */
[----:B------:R-:W-:-:S03]  /*63d0*/  FMUL.FTZ R198, R157, UR10 ;  /* 0x0000000a9dc67c20 */ /* 0x000fc60008410000 */
[----:B------:R-:W-:Y:S02]  /*63e0*/  FSEL R153, R157, RZ, P4 ;  /* 0x000000ff9d997208 */ /* 0x000fe40002000000 */
[----:B------:R-:W-:-:S03]  /*63f0*/  FSEL R198, R198, RZ, P4 ;  /* 0x000000ffc6c67208 */ /* 0x000fc60002000000 */
[----:B------:R-:W-:Y:S01]  /*6400*/  FADD.FTZ R153, -R153, R204 ;  /* 0x000000cc99997221 */ /* 0x000fe20000010100 */
[----:B0-----:R-:W-:Y:S01]  /*6410*/  FMNMX.FTZ R156, R172, R175, !PT ;  /* 0x000000afac9c7209 */ /* 0x001fe20007810000 */
[--C-:B------:R-:W-:Y:S01]  /*6420*/  FFMA.FTZ R172, R173, UR10, -R198.reuse ;  /* 0x0000000aadac7c23 */ /* 0x100fe200080108c6 */
[--C-:B------:R-:W-:Y:S01]  /*6430*/  FFMA.FTZ R169, R203, UR10, -R198.reuse ;  /* 0x0000000acba97c23 */ /* 0x100fe200080108c6 */
[----:B------:R-:W-:Y:S01]  /*6440*/  IADD3 R203, -R212, 0xb, RZ ;  /* 0x0000000bd4cb7810 */ /* 0x000fe20007ffe1ff */
[--C-:B------:R-:W-:Y:S01]  /*6450*/  FFMA.FTZ R175, R171, UR10, -R198.reuse ;  /* 0x0000000aabaf7c23 */ /* 0x100fe200080108c6 */
[C---:B------:R-:W-:Y:S01]  /*6460*/  FMUL.FTZ R197, R156.reuse, UR10 ;  /* 0x0000000a9cc57c20 */ /* 0x040fe20008410000 */
[----:B------:R-:W-:Y:S01]  /*6470*/  FSETP.NEU.FTZ.AND P3, PT, R156, -INF , PT ;  /* 0xff8000009c00780b */ /* 0x000fe20003f7d000 */
[----:B------:R-:W-:Y:S01]  /*6480*/  FMUL.FTZ R182, R153, UR10 ;  /* 0x0000000a99b67c20 */ /* 0x000fe20008410000 */
[--C-:B------:R-:W-:Y:S01]  /*6490*/  FFMA.FTZ R170, R155, UR10, -R198.reuse ;  /* 0x0000000a9baa7c23 */ /* 0x100fe200080108c6 */
[----:B------:R-:W-:Y:S01]  /*64a0*/  MUFU.EX2 R169, R169 ;  /* 0x000000a900a97308 */ /* 0x000fe20000000800 */
[----:B------:R-:W-:Y:S01]  /*64b0*/  FSEL R197, R197, RZ, P3 ;  /* 0x000000ffc5c57208 */ /* 0x000fe20001800000 */
[--C-:B------:R-:W-:Y:S01]  /*64c0*/  FFMA.FTZ R204, R219, UR10, -R198.reuse ;  /* 0x0000000adbcc7c23 */ /* 0x100fe200080108c6 */
[--C-:B------:R-:W-:Y:S01]  /*64d0*/  FFMA.FTZ R210, R221, UR10, -R198.reuse ;  /* 0x0000000addd27c23 */ /* 0x100fe200080108c6 */
[--C-:B------:R-:W-:Y:S01]  /*64e0*/  FFMA.FTZ R217, R217, UR10, -R198.reuse ;  /* 0x0000000ad9d97c23 */ /* 0x100fe200080108c6 */
[--C-:B------:R-:W-:Y:S01]  /*64f0*/  FFMA.FTZ R188, R188, UR10, -R198.reuse ;  /* 0x0000000abcbc7c23 */ /* 0x100fe200080108c6 */
[--C-:B------:R-:W-:Y:S01]  /*6500*/  FFMA.FTZ R173, R152, UR10, -R197.reuse ;  /* 0x0000000a98ad7c23 */ /* 0x100fe200080108c5 */
[----:B------:R-:W-:Y:S01]  /*6510*/  FSEL R152, R156, RZ, P3 ;  /* 0x000000ff9c987208 */ /* 0x000fe20001800000 */
[--C-:B------:R-:W-:Y:S01]  /*6520*/  FFMA.FTZ R171, R176, UR10, -R197.reuse ;  /* 0x0000000ab0ab7c23 */ /* 0x100fe200080108c5 */
[--C-:B------:R-:W-:Y:S01]  /*6530*/  FFMA.FTZ R174, R174, UR10, -R197.reuse ;  /* 0x0000000aaeae7c23 */ /* 0x100fe200080108c5 */
[----:B------:R-:W-:Y:S01]  /*6540*/  FFMA.FTZ R176, R154, UR10, -R197 ;  /* 0x0000000a9ab07c23 */ /* 0x000fe200080108c5 */
[----:B------:R-:W0:Y:S01]  /*6550*/  MUFU.EX2 R182, R182 ;  /* 0x000000b600b67308 */ /* 0x000e220000000800 */
[----:B------:R-:W-:Y:S01]  /*6560*/  FADD.FTZ R152, -R152, R205 ;  /* 0x000000cd98987221 */ /* 0x000fe20000010100 */
[----:B------:R-:W-:Y:S01]  /*6570*/  FFMA.FTZ R205, R223, UR10, -R198 ;  /* 0x0000000adfcd7c23 */ /* 0x000fe200080108c6 */
[--C-:B------:R-:W-:Y:S01]  /*6580*/  FFMA.FTZ R180, R180, UR10, -R197.reuse ;  /* 0x0000000ab4b47c23 */ /* 0x100fe200080108c5 */
[----:B------:R-:W-:Y:S01]  /*6590*/  FFMA.FTZ R177, R177, UR10, -R197 ;  /* 0x0000000ab1b17c23 */ /* 0x000fe200080108c5 */
[----:B------:R-:W-:Y:S01]  /*65a0*/  FMUL.FTZ R179, R152, UR10 ;  /* 0x0000000a98b37c20 */ /* 0x000fe20008410000 */
[----:B------:R-:W-:-:S02]  /*65b0*/  @!P2 VIADD R152, R178, 0x32440 ;  /* 0x00032440b298a836 */ /* 0x000fc40000000000 */
[--C-:B------:R-:W-:Y:S01]  /*65c0*/  FFMA.FTZ R181, R181, UR10, -R197.reuse ;  /* 0x0000000ab5b57c23 */ /* 0x100fe200080108c5 */
[----:B------:R-:W-:Y:S01]  /*65d0*/  MUFU.EX2 R170, R170 ;  /* 0x000000aa00aa7308 */ /* 0x000fe20000000800 */
[--C-:B------:R-:W-:Y:S01]  /*65e0*/  FFMA.FTZ R184, R184, UR10, -R197.reuse ;  /* 0x0000000ab8b87c23 */ /* 0x100fe200080108c5 */
[----:B------:R-:W-:Y:S01]  /*65f0*/  FFMA.FTZ R207, R207, UR10, -R198 ;  /* 0x0000000acfcf7c23 */ /* 0x000fe200080108c6 */
[----:B------:R-:W-:Y:S01]  /*6600*/  @!P2 PRMT R152, RZ, 0x654, R152 ;  /* 0x00000654ff98a816 */ /* 0x000fe20000000098 */
[----:B------:R1:W-:Y:S06]  /*6610*/  BAR.ARV R203, 0x100 ;  /* 0x000400cb0000751d */ /* 0x0003ec0000002000 */
[----:B------:R2:W-:Y:S01]  /*6620*/  @!P2 SYNCS.ARRIVE.TRANS64.RED.A1T0 RZ, [R152+URZ], RZ ;  /* 0x000000ff98ffa9a7 */ /* 0x0005e2000810043f */
        /* <DEDUP_REMOVED lines=135> */
[----:B------:R-:W-:Y:S01]  /*6ea0*/  F2FP.F16.F32.PACK_AB R153, R170, R169 ;  /* 0x000000a9aa99723e */ /* 0x000fe200000000ff */
[----:B------:R-:W-:Y:S01]  /*6eb0*/  MUFU.EX2 R204, R204 ;  /* 0x000000cc00cc7308 */ /* 0x000fe20000000800 */
[----:B0-----:R-:W-:Y:S01]  /*6ec0*/  F2FP.F16.F32.PACK_AB R155, R175, R172 ;  /* 0x000000acaf9b723e */ /* 0x001fe200000000ff */
[--C-:B------:R-:W-:Y:S01]  /*6ed0*/  FFMA.FTZ R209, R209, UR10, -R198.reuse ;  /* 0x0000000ad1d17c23 */ /* 0x100fe200080108c6 */
[----:B--2---:R-:W-:Y:S01]  /*6ee0*/  F2FP.F16.F32.PACK_AB R152, R171, R174 ;  /* 0x000000aeab98723e */ /* 0x004fe200000000ff */
[--C-:B------:R-:W-:Y:S01]  /*6ef0*/  FFMA.FTZ R165, R165, UR10, -R197.reuse ;  /* 0x0000000aa5a57c23 */ /* 0x100fe200080108c5 */
[----:B---3--:R-:W-:Y:S01]  /*6f00*/  F2FP.F16.F32.PACK_AB R154, R176, R173 ;  /* 0x000000adb09a723e */ /* 0x008fe200000000ff */
[----:B------:R1:W-:Y:S01]  /*6f10*/  BAR.SYNC.DEFER_BLOCKING R200, 0x100 ;  /* 0x000400c80000751d */ /* 0x0003e20000010000 */
        /* <DEDUP_REMOVED lines=23> */
[----:B------:R-:W-:Y:S01]  /*7090*/  WARPGROUP.ARRIVE ;  /* 0x00000000000079c5 */ /* 0x000fe20000000000 */
[--C-:B------:R-:W-:Y:S01]  /*70a0*/  FFMA.FTZ R208, R191, UR10, -R198.reuse ;  /* 0x0000000abfd07c23 */ /* 0x100fe200080108c6 */
[--C-:B------:R-:W-:Y:S01]  /*70b0*/  FFMA.FTZ R191, R193, UR10, -R198.reuse ;  /* 0x0000000ac1bf7c23 */ /* 0x100fe200080108c6 */
[--C-:B------:R-:W-:Y:S01]  /*70c0*/  FFMA.FTZ R193, R195, UR10, -R197.reuse ;  /* 0x0000000ac3c17c23 */ /* 0x100fe200080108c5 */
[--C-:B------:R-:W-:Y:S01]  /*70d0*/  FFMA.FTZ R199, R199, UR10, -R198.reuse ;  /* 0x0000000ac7c77c23 */ /* 0x100fe200080108c6 */
[--C-:B------:R-:W-:Y:S01]  /*70e0*/  FFMA.FTZ R192, R192, UR10, -R197.reuse ;  /* 0x0000000ac0c07c23 */ /* 0x100fe200080108c5 */
[----:B------:R-:W-:Y:S01]  /*70f0*/  HGMMA.64x256x16.F32 R24, R152, gdesc[UR12].tnspB, R24, gsb0 ;  /* 0x43e0000c98187df0 */ /* 0x000fe20008000818 */
[----:B------:R-:W-:Y:S01]  /*7100*/  MUFU.EX2 R180, R180 ;  /* 0x000000b400b47308 */ /* 0x000fe20000000800 */
[----:B------:R-:W-:Y:S01]  /*7110*/  UIADD3 UR14, UR5, 0x80, URZ ;  /* 0x00000080050e7890 */ /* 0x000fe2000fffe03f */
[--C-:B------:R-:W-:Y:S01]  /*7120*/  FFMA.FTZ R194, R194, UR10, -R197.reuse ;  /* 0x0000000ac2c27c23 */ /* 0x100fe200080108c5 */
[----:B------:R-:W-:Y:S01]  /*7130*/  UMOV UR15, 0x40000040 ;  /* 0x40000040000f7882 */ /* 0x000fe20000000000 */
[----:B------:R-:W-:Y:S01]  /*7140*/  FFMA.FTZ R195, R206, UR10, -R197 ;  /* 0x0000000acec37c23 */ /* 0x000fe200080108c5 */
[----:B------:R-:W-:Y:S01]  /*7150*/  FFMA.FTZ R196, R196, UR10, -R198 ;  /* 0x0000000ac4c47c23 */ /* 0x000fe200080108c6 */
[----:B------:R-:W-:Y:S01]  /*7160*/  FFMA.FTZ R169, R182, R12, R169 ;  /* 0x0000000cb6a97223 */ /* 0x000fe200000100a9 */
[----:B------:R-:W-:Y:S01]  /*7170*/  FFMA.FTZ R0, R179, R0, R174 ;  /* 0x00000000b3007223 */ /* 0x000fe200000100ae */
[----:B------:R-:W3:Y:S01]  /*7180*/  MUFU.EX2 R177, R177 ;  /* 0x000000b100b17308 */ /* 0x000ee20000000800 */
[----:B------:R-:W-:Y:S01]  /*7190*/  PLOP3.LUT P3, PT, PT, PT, UP1, 0x80, 0x0 ;  /* 0x000000000000781c */ /* 0x000fe20003f6f018 */
        /* <DEDUP_REMOVED lines=8> */
[----:B------:R-:W-:-:S05]  /*7220*/  FADD.FTZ R173, R176, R173 ;  /* 0x000000adb0ad7221 */ /* 0x000fca0000010000 */
[----:B------:R-:W4:Y:S08]  /*7230*/  MUFU.EX2 R184, R184 ;  /* 0x000000b800b87308 */ /* 0x000f300000000800 */
[----:B------:R-:W-:Y:S08]  /*7240*/  MUFU.EX2 R188, R188 ;  /* 0x000000bc00bc7308 */ /* 0x000ff00000000800 */
[----:B------:R-:W5:Y:S08]  /*7250*/  MUFU.EX2 R207, R207 ;  /* 0x000000cf00cf7308 */ /* 0x000f700000000800 */
[----:B------:R-:W-:Y:S08]  /*7260*/  MUFU.EX2 R209, R209 ;  /* 0x000000d100d17308 */ /* 0x000ff00000000800 */
[----:B------:R-:W-:Y:S08]  /*7270*/  MUFU.EX2 R165, R165 ;  /* 0x000000a500a57308 */ /* 0x000ff00000000800 */
[----:B------:R-:W1:Y:S08]  /*7280*/  MUFU.EX2 R166, R166 ;  /* 0x000000a600a67308 */ /* 0x000e700000000800 */
[----:B------:R-:W-:Y:S08]  /*7290*/  MUFU.EX2 R167, R167 ;  /* 0x000000a700a77308 */ /* 0x000ff00000000800 */
[----:B------:R-:W1:Y:S08]  /*72a0*/  MUFU.EX2 R168, R168 ;  /* 0x000000a800a87308 */ /* 0x000e700000000800 */
[----:B------:R-:W1:Y:S08]  /*72b0*/  MUFU.EX2 R212, R212 ;  /* 0x000000d400d47308 */ /* 0x000e700000000800 */
[----:B------:R-:W-:Y:S08]  /*72c0*/  MUFU.EX2 R183, R183 ;  /* 0x000000b700b77308 */ /* 0x000ff00000000800 */
[----:B------:R-:W-:Y:S08]  /*72d0*/  MUFU.EX2 R186, R186 ;  /* 0x000000ba00ba7308 */ /* 0x000ff00000000800 */
        /* <DEDUP_REMOVED lines=19> */
[----:B------:R-:W-:Y:S01]  /*7410*/  MUFU.EX2 R194, R194 ;  /* 0x000000c200c27308 */ /* 0x000fe20000000800 */
[----:B------:R-:W-:-:S02]  /*7420*/  WARPGROUP.DEPBAR.LE gsb0, 0x0 ;  /* 0x00008000000079c5 */ /* 0x000fc40000010000 */
[----:B0-----:R-:W-:-:S05]  /*7430*/  F2FP.F16.F32.PACK_AB R153, R205, R204 ;  /* 0x000000cccd99723e */ /* 0x001fca00000000ff */
[----:B------:R-:W0:Y:S01]  /*7440*/  MUFU.EX2 R195, R195 ;  /* 0x000000c300c37308 */ /* 0x000e220000000800 */
[----:B--2---:R-:W-:Y:S01]  /*7450*/  F2FP.F16.F32.PACK_AB R155, R217, R210 ;  /* 0x000000d2d99b723e */ /* 0x004fe200000000ff */
[----:B------:R-:W-:Y:S01]  /*7460*/  FADD.FTZ R204, R204, R175 ;  /* 0x000000afcccc7221 */ /* 0x000fe20000010000 */
[----:B---3--:R-:W-:Y:S01]  /*7470*/  F2FP.F16.F32.PACK_AB R152, R177, R180 ;  /* 0x000000b4b198723e */ /* 0x008fe200000000ff */
[----:B------:R-:W-:Y:S01]  /*7480*/  FADD.FTZ R180, R180, R173 ;  /* 0x000000adb4b47221 */ /* 0x000fe20000010000 */
[----:B----4-:R-:W-:Y:S01]  /*7490*/  F2FP.F16.F32.PACK_AB R154, R184, R181 ;  /* 0x000000b5b89a723e */ /* 0x010fe200000000ff */
[----:B------:R-:W-:Y:S01]  /*74a0*/  FADD.FTZ R205, R205, R204 ;  /* 0x000000cccdcd7221 */ /* 0x000fe20000010000 */
[----:B------:R-:W-:Y:S01]  /*74b0*/  MOV R204, R157 ;  /* 0x0000009d00cc7202 */ /* 0x000fe20000000f00 */
[----:B------:R-:W2:Y:S01]  /*74c0*/  MUFU.EX2 R196, R196 ;  /* 0x000000c400c47308 */ /* 0x000ea20000000800 */
[----:B------:R-:W-:Y:S01]  /*74d0*/  WARPGROUP.ARRIVE ;  /* 0x00000000000079c5 */ /* 0x000fe20000000000 */
[----:B------:R-:W-:Y:S01]  /*74e0*/  FADD.FTZ R180, R177, R180 ;  /* 0x000000b4b1b47221 */ /* 0x000fe20000010000 */
[----:B------:R-:W-:Y:S01]  /*74f0*/  FADD.FTZ R210, R210, R205 ;  /* 0x000000cdd2d27221 */ /* 0x000fe20000010000 */
[----:B------:R-:W-:-:S02]  /*7500*/  IMAD.MOV.U32 R205, RZ, RZ, R156 ;  /* 0x000000ffffcd7224 */ /* 0x000fc400078e009c */
[----:B------:R-:W-:Y:S01]  /*7510*/  FADD.FTZ R181, R181, R180 ;  /* 0x000000b4b5b57221 */ /* 0x000fe20000010000 */
[----:B------:R-:W-:Y:S01]  /*7520*/  HGMMA.64x256x16.F32 R24, R152, gdesc[UR12].tnspB, R24, gsb0 ;  /* 0x43e0000c98187df0 */ /* 0x000fe20008000818 */
[----:B------:R-:W-:Y:S01]  /*7530*/  UIADD3 UR14, UR5, 0x100, URZ ;  /* 0x00000100050e7890 */ /* 0x000fe2000fffe03f */
[----:B------:R-:W-:Y:S01]  /*7540*/  FADD.FTZ R217, R217, R210 ;  /* 0x000000d2d9d97221 */ /* 0x000fe20000010000 */
[----:B------:R-:W-:Y:S01]  /*7550*/  UMOV UR15, 0x40000040 ;  /* 0x40000040000f7882 */ /* 0x000fe20000000000 */
[----:B------:R-:W-:Y:S01]  /*7560*/  FADD.FTZ R184, R184, R181 ;  /* 0x000000b5b8b87221 */ /* 0x000fe20000010000 */
[----:B------:R-:W-:Y:S02]  /*7570*/  WARPGROUP.DEPBAR.LE gsb0, 0x0 ;  /* 0x00008000000079c5 */ /* 0x000fe40000010000 */
[----:B-----5:R-:W-:Y:S01]  /*7580*/  F2FP.F16.F32.PACK_AB R153, R207, R188 ;  /* 0x000000bccf99723e */ /* 0x020fe200000000ff */
[----:B------:R-:W-:Y:S01]  /*7590*/  FADD.FTZ R188, R188, R217 ;  /* 0x000000d9bcbc7221 */ /* 0x000fe20000010000 */
[----:B-1----:R-:W-:Y:S01]  /*75a0*/  F2FP.F16.F32.PACK_AB R152, R166, R165 ;  /* 0x000000a5a698723e */ /* 0x002fe200000000ff */
        /* <DEDUP_REMOVED lines=9> */
[----:B------:R-:W-:-:S06]  /*7640*/  FADD.FTZ R168, R168, R167 ;  /* 0x000000a7a8a87221 */ /* 0x000fcc0000010000 */
        /* <DEDUP_REMOVED lines=35> */
[----:B------:R-:W-:Y:S01]  /*7880*/  UMOV UR14, UR6 ;  /* 0x00000006000e7c82 */ /* 0x000fe20008000000 */
[----:B------:R-:W-:Y:S01]  /*7890*/  UMOV UR15, 0x40000040 ;  /* 0x40000040000f7882 */ /* 0x000fe20000000000 */
[----:B------:R-:W-:Y:S02]  /*78a0*/  WARPGROUP.DEPBAR.LE gsb0, 0x0 ;  /* 0x00008000000079c5 */ /* 0x000fe40000010000 */
[----:B------:R-:W-:Y:S01]  /*78b0*/  F2FP.F16.F32.PACK_AB R152, R192, R193 ;  /* 0x000000c1c098723e */ /* 0x000fe200000000ff */
[----:B------:R-:W-:Y:S01]  /*78c0*/  FADD.FTZ R193, R193, R160 ;  /* 0x000000a0c1c17221 */ /* 0x000fe20000010000 */
[----:B------:R-:W-:Y:S01]  /*78d0*/  F2FP.F16.F32.PACK_AB R153, R208, R199 ;  /* 0x000000c7d099723e */ /* 0x000fe200000000ff */
[----:B------:R-:W-:Y:S01]  /*78e0*/  FADD.FTZ R199, R199, R190 ;  /* 0x000000bec7c77221 */ /* 0x000fe20000010000 */
[----:B0-----:R-:W-:Y:S01]  /*78f0*/  F2FP.F16.F32.PACK_AB R154, R195, R194 ;  /* 0x000000c2c39a723e */ /* 0x001fe200000000ff */
[----:B------:R-:W-:Y:S01]  /*7900*/  FADD.FTZ R193, R192, R193 ;  /* 0x000000c1c0c17221 */ /* 0x000fe20000010000 */
[----:B--2---:R-:W-:Y:S01]  /*7910*/  F2FP.F16.F32.PACK_AB R155, R196, R191 ;  /* 0x000000bfc49b723e */ /* 0x004fe200000000ff */
        /* <DEDUP_REMOVED lines=10> */
[----:B------:R-:W-:-:S05]  /*79c0*/  UMOV UR61, UR7 ;  /* 0x00000007003d7c82 */ /* 0x000fca0008000000 */
.L_x_13444:
[----:B------:R-:W-:-:S13]  /*79d0*/  R2UR UR5, R23 ;  /* 0x00000000170572ca */ /* 0x000fda00000e0000 */
[----:B------:R-:W-:-:S06]  /*79e0*/  UISETP.GE.AND UP0, UPT, UR61, UR5, UPT ;  /* 0x000000053d00728c */ /* 0x000fcc000bf06270 */
[----:B------:R-:W-:-:S13]  /*79f0*/  PLOP3.LUT P1, PT, PT, PT, UP0, 0x80, 0x0 ;  /* 0x000000000000781c */ /* 0x000fda0003f2f008 */
[----:B------:R-:W-:Y:S05]  /*7a00*/  @!P1 BRA `(.L_x_13454) ;  /* 0x0000002800349947 */ /* 0x000fea0003800000 */
[----:B------:R-:W-:Y:S01]  /*7a10*/  IMAD.MOV.U32 R202, RZ, RZ, R157 ;  /* 0x000000ffffca7224 */ /* 0x000fe200078e009d */
[----:B------:R-:W-:Y:S01]  /*7a20*/  ULDC UR6, c[0x0][0xad0] ;  /* 0x0002b40000067ab9 */ /* 0x000fe20000000800 */
[----:B------:R-:W-:-:S07]  /*7a30*/  IMAD.MOV.U32 R201, RZ, RZ, R156 ;  /* 0x000000ffffc97224 */ /* 0x000fce00078e009c */
.L_x_13463:
[----:B------:R-:W-:-:S04]  /*7a40*/  UIADD3 UR4, UR4, 0x1, URZ ;  /* 0x0000000104047890 */ /* 0x000fc8000fffe03f */
[----:B------:R-:W-:-:S04]  /*7a50*/  UISETP.NE.AND UP0, UPT, UR4, 0x2, UPT ;  /* 0x000000020400788c */ /* 0x000fc8000bf05270 */
[----:B------:R-:W-:Y:S02]  /*7a60*/  USEL UR5, URZ, 0x1, UP0 ;  /* 0x000000013f057887 */ /* 0x000fe40008000000 */
[----:B------:R-:W-:Y:S02]  /*7a70*/  USEL UR4, UR4, URZ, UP0 ;  /* 0x0000003f04047287 */ /* 0x000fe40008000000 */
[----:B------:R-:W-:Y:S01]  /*7a80*/  ULOP3.LUT UR60, UR60, UR5, URZ, 0x3c, !UPT ;  /* 0x000000053c3c7292 */ /* 0x000fe2000f8e3c3f */
[----:B--2---:R-:W-:Y:S11]  /*7a90*/  @!P0 BRA `(.L_x_13455) ;  /* 0x0000000000048947 */ /* 0x004ff60003800000 */
[----:B------:R-:W-:Y:S01]  /*7aa0*/  BPT.TRAP 0x1 ;  /* 0x000000040000795c */ /* 0x000fe20000300000 */
.L_x_13455:
[----:B------:R-:W-:Y:S01]  /*7ab0*/  R2UR UR5, R22 ;  /* 0x00000000160572ca */ /* 0x000fe200000e0000 */
[----:B------:R-:W-:-:S05]  /*7ac0*/  IMAD.U32 R204, RZ, RZ, UR60 ;  /* 0x0000003cffcc7e24 */ /* 0x000fca000f8e00ff */
[----:B------:R-:W-:-:S07]  /*7ad0*/  SHF.L.U32 R204, R204, 0x1f, RZ ;  /* 0x0000001fcccc7819 */ /* 0x000fce00000006ff */
[----:B------:R-:W-:-:S09]  /*7ae0*/  ULEA UR7, UR4, UR5, 0x3 ;  /* 0x0000000504077291 */ /* 0x000fd2000f8e183f */
[----:B------:R2:W3:Y:S01]  /*7af0*/  SYNCS.PHASECHK.TRANS64.TRYWAIT P1, [UR7+0x32430], R204 ;  /* 0x032430ccff0075a7 */ /* 0x0004e20008020147 */
[----:B------:R-:W-:Y:S05]  /*7b00*/  @!P0 BRA `(.L_x_13456) ;  /* 0x0000000000048947 */ /* 0x000fea0003800000 */
[----:B------:R-:W-:Y:S01]  /*7b10*/  BPT.TRAP 0x1 ;  /* 0x000000040000795c */ /* 0x000fe20000300000 */
.L_x_13456:
[----:B---3--:R-:W-:Y:S05]  /*7b20*/  @P1 BRA `(.L_x_13457) ;  /* 0x0000000000081947 */ /* 0x008fea0003800000 */
[----:B------:R-:W3:Y:S02]  /*7b30*/  SYNCS.PHASECHK.TRANS64.TRYWAIT P1, [UR7+0x32430], R204 ;  /* 0x032430ccff0075a7 */ /* 0x000ee40008020147 */
[----:B---3--:R-:W-:Y:S05]  /*7b40*/  @!P1 BRA `(.L_x_13458) ;  /* 0x000000a4005c9947 */ /* 0x008fea0003800000 */
.L_x_13457:
[----:B------:R-:W-:Y:S01]  /*7b50*/  R2UR UR5, R20 ;  /* 0x00000000140572ca */ /* 0x000fe200000e0000 */
[----:B01-3--:R-:W-:Y:S01]  /*7b60*/  WARPGROUP.ARRIVE ;  /* 0x00000000000079c5 */ /* 0x00bfe20000000000 */
[----:B------:R-:W-:Y:S01]  /*7b70*/  R2UR UR56, R18 ;  /* 0x00000000123872ca */ /* 0x000fe200000e0000 */
[----:B------:R-:W-:Y:S01]  /*7b80*/  UMOV UR59, 0x40000040 ;  /* 0x40000040003b7882 */ /* 0x000fe20000000000 */
[----:B------:R-:W-:-:S09]  /*7b90*/  R2UR UR57, R19 ;  /* 0x00000000133972ca */ /* 0x000fd200000e0000 */
[----:B------:R-:W-:-:S07]  /*7ba0*/  UIMAD UR5, UR4, 0x300, UR5 ;  /* 0x00000300040578a4 */ /* 0x000fce000f8e0205 */
[----:B------:R-:W-:Y:S02]  /*7bb0*/  UMOV UR58, UR5 ;  /* 0x00000005003a7c82 */ /* 0x000fe40008000000 */
        /* <DEDUP_REMOVED lines=25> */
.L_x_13459:
[----:B------:R0:W1:Y:S01]  /*7d50*/  SYNCS.PHASECHK.TRANS64.TRYWAIT P1, [UR7+0x32450], R204 ;  /* 0x032450ccff0075a7 */ /* 0x0000620008020147 */
[----:B------:R-:W-:Y:S05]  /*7d60*/  @!P0 BRA `(.L_x_13460) ;  /* 0x0000000000048947 */ /* 0x000fea0003800000 */
[----:B------:R-:W-:Y:S01]  /*7d70*/  BPT.TRAP 0x1 ;  /* 0x000000040000795c */ /* 0x000fe20000300000 */
.L_x_13460:
[----:B-1----:R-:W-:Y:S05]  /*7d80*/  @P1 BRA `(.L_x_13461) ;  /* 0x0000000000081947 */ /* 0x002fea0003800000 */
[----:B------:R-:W1:Y:S02]  /*7d90*/  SYNCS.PHASECHK.TRANS64.TRYWAIT P1, [UR7+0x32450], R204 ;  /* 0x032450ccff0075a7 */ /* 0x000e640008020147 */
[----:B-1----:R-:W-:Y:S05]  /*7da0*/  @!P1 BRA `(.L_x_13462) ;  /* 0x000000a000dc9947 */ /* 0x002fea0003800000 */
.L_x_13461:
        /* <DEDUP_REMOVED lines=14> */
[----:B------:R-:W-:Y:S01]  /*7e90*/  UMOV UR43, 0x40000040 ;  /* 0x40000040002b7882 */ /* 0x000fe20000000000 */
[----:B------:R-:W-:-:S02]  /*7ea0*/  UMOV UR47, 0x40000040 ;  /* 0x40000040002f7882 */ /* 0x000fc40000000000 */
[----:B------:R-:W-:Y:S02]  /*7eb0*/  UIADD3 UR10, UR5, 0x6, URZ ;  /* 0x00000006050a7890 */ /* 0x000fe4000fffe03f */
[----:B------:R-:W-:Y:S02]  /*7ec0*/  UIADD3 UR14, UR5, 0x300, URZ ;  /* 0x00000300050e7890 */ /* 0x000fe4000fffe03f */
[----:B------:R-:W-:Y:S01]  /*7ed0*/  UMOV UR58, UR5 ;  /* 0x00000005003a7c82 */ /* 0x000fe20008000000 */
[----:B------:R-:W-:Y:S01]  /*7ee0*/  UIADD3 UR18, UR5, 0x302, URZ ;  /* 0x0000030205127890 */ /* 0x000fe2000fffe03f */
[----:B------:R-:W-:Y:S01]  /*7ef0*/  HGMMA.64x96x16.F32 R152, gdesc[UR56], R152, gsb0 ;  /* 0x01600000389879f0 */ /* 0x000fe20008000898 */
[----:B------:R-:W-:Y:S01]  /*7f00*/  R2UR UR56, R2 ;  /* 0x00000000023872ca */ /* 0x000fe200000e0000 */
[----:B------:R-:W-:Y:S01]  /*7f10*/  UIADD3 UR58, UR5, 0x2, URZ ;  /* 0x00000002053a7890 */ /* 0x000fe2000fffe03f */
[----:B------:R-:W-:Y:S01]  /*7f20*/  R2UR UR57, R3 ;  /* 0x00000000033972ca */ /* 0x000fe200000e0000 */
[----:B------:R-:W-:Y:S01]  /*7f30*/  UMOV UR59, 0x40000040 ;  /* 0x40000040003b7882 */ /* 0x000fe20000000000 */
[----:B------:R-:W-:-:S02]  /*7f40*/  UIADD3 UR22, UR5, 0x304, URZ ;  /* 0x0000030405167890 */ /* 0x000fc4000fffe03f */
[----:B------:R-:W-:Y:S02]  /*7f50*/  UIADD3 UR26, UR5, 0x306, URZ ;  /* 0x00000306051a7890 */ /* 0x000fe4000fffe03f */
[----:B------:R-:W-:Y:S02]  /*7f60*/  UIADD3 UR30, UR5, 0x600, URZ ;  /* 0x00000600051e7890 */ /* 0x000fe4000fffe03f */
[----:B------:R-:W-:Y:S02]  /*7f70*/  UIADD3 UR34, UR5, 0x602, URZ ;  /* 0x0000060205227890 */ /* 0x000fe4000fffe03f */
[----:B------:R-:W-:Y:S02]  /*7f80*/  UIADD3 UR38, UR5, 0x604, URZ ;  /* 0x0000060405267890 */ /* 0x000fe4000fffe03f */
[----:B------:R-:W-:Y:S02]  /*7f90*/  UIADD3 UR42, UR5, 0x606, URZ ;  /* 0x00000606052a7890 */ /* 0x000fe4000fffe03f */
[----:B------:R-:W-:-:S02]  /*7fa0*/  UIADD3 UR46, UR5, 0x900, URZ ;  /* 0x00000900052e7890 */ /* 0x000fc4000fffe03f */
[----:B------:R-:W-:Y:S01]  /*7fb0*/  UIADD3 UR50, UR5, 0x902, URZ ;  /* 0x0000090205327890 */ /* 0x000fe2000fffe03f */
[----:B------:R-:W-:Y:S01]  /*7fc0*/  UMOV UR51, 0x40000040 ;  /* 0x4000004000337882 */ /* 0x000fe20000000000 */
[----:B------:R-:W-:Y:S01]  /*7fd0*/  UIADD3 UR54, UR5, 0x904, URZ ;  /* 0x0000090405367890 */ /* 0x000fe2000fffe03f */
[----:B------:R-:W-:Y:S01]  /*7fe0*/  UMOV UR55, 0x40000040 ;  /* 0x4000004000377882 */ /* 0x000fe20000000000 */
[----:B------:R-:W-:Y:S02]  /*7ff0*/  WARPGROUP.DEPBAR.LE gsb0, 0x0 ;  /* 0x00008000000079c5 */ /* 0x000fe40000010000 */
        /* <DEDUP_REMOVED lines=13> */
[----:B------:R-:W-:-:S13]  /*80d0*/  R2UR UR5, R13 ;  /* 0x000000000d0572ca */ /* 0x000fda00000e0000 */
[----:B------:R-:W-:Y:S01]  /*80e0*/  UIMAD UR5, UR4, 0xc00, UR5 ;  /* 0x00000c00040578a4 */ /* 0x000fe2000f8e0205 */
[----:B------:R-:W-:Y:S02]  /*80f0*/  WARPGROUP.DEPBAR.LE gsb0, 0x0 ;  /* 0x00008000000079c5 */ /* 0x000fe40000010000 */
[----:B------:R-:W-:-:S06]  /*8100*/  WARPGROUP.ARRIVE ;  /* 0x00000000000079c5 */ /* 0x000fcc0000000000 */
[----:B------:R-:W-:Y:S01]  /*8110*/  HGMMA.64x96x16.F32 R152, gdesc[UR8], R152, gsb0 ;  /* 0x01600000089879f0 */ /* 0x000fe20008000898 */
[----:B------:R-:W-:Y:S02]  /*8120*/  ULDC UR10, c[0x0][0xa80] ;  /* 0x0002a000000a7ab9 */ /* 0x000fe40000000800 */
        /* <DEDUP_REMOVED lines=41> */
[----:B-1----:R-:W-:Y:S01]  /*83c0*/  FMUL.FTZ R205, R154, UR6 ;  /* 0x000000069acd7c20 */ /* 0x002fe20008410000 */
[----:B------:R-:W-:Y:S01]  /*83d0*/  FMUL.FTZ R154, R155, UR6 ;  /* 0x000000069b9a7c20 */ /* 0x000fe20008410000 */
[----:B------:R-:W-:Y:S01]  /*83e0*/  FMUL.FTZ R155, R156, UR6 ;  /* 0x000000069c9b7c20 */ /* 0x000fe20008410000 */
[----:B0-2---:R-:W-:Y:S01]  /*83f0*/  FMUL.FTZ R204, R157, UR6 ;  /* 0x000000069dcc7c20 */ /* 0x005fe20008410000 */
        /* <DEDUP_REMOVED lines=125> */
[----:B-1----:R-:W-:-:S05]  /*8bd0*/  FMNMX.FTZ R193, R194, R193, !PT ;  /* 0x000000c1c2c17209 */ /* 0x002fca0007810000 */
[----:B------:R-:W1:Y:S02]  /*8be0*/  SHFL.BFLY PT, R196, R193, 0x2, 0x1f ;  /* 0x0c401f00c1c47f89 */ /* 0x000e6400000e0000 */
        /* <DEDUP_REMOVED lines=8> */
[----:B--2---:R-:W-:-:S07]  /*8c70*/  FMNMX.FTZ R156, R190, R157, !PT ;  /* 0x0000009dbe9c7209 */ /* 0x004fce0007810000 */
[----:B------:R-:W2:Y:S01]  /*8c80*/  MUFU.TANH R209, R209 ;  /* 0x000000d100d17308 */ /* 0x000ea20000002400 */
[----:B0-----:R-:W-:-:S04]  /*8c90*/  FMNMX.FTZ R157, R195, R156, !PT ;  /* 0x0000009cc39d7209 */ /* 0x001fc80007810000 */
[----:B-1----:R-:W-:-:S04]  /*8ca0*/  FMNMX.FTZ R156, R198, R157, !PT ;  /* 0x0000009dc69c7209 */ /* 0x002fc80007810000 */
[----:B--2---:R-:W-:Y:S02]  /*8cb0*/  FMNMX.FTZ R157, R209, R156, !PT ;  /* 0x0000009cd19d7209 */ /* 0x004fe40007810000 */
[----:B------:R-:W0:Y:S04]  /*8cc0*/  SHFL.BFLY PT, R156, R197, 0x1, 0x1f ;  /* 0x0c201f00c59c7f89 */ /* 0x000e2800000e0000 */
[----:B------:R-:W1:Y:S01]  /*8cd0*/  SHFL.BFLY PT, R196, R157, 0x2, 0x1f ;  /* 0x0c401f009dc47f89 */ /* 0x000e6200000e0000 */
[----:B0-----:R-:W-:Y:S02]  /*8ce0*/  FMNMX.FTZ R156, R197, R156, !PT ;  /* 0x0000009cc59c7209 */ /* 0x001fe40007810000 */
[----:B-1----:R-:W-:-:S03]  /*8cf0*/  FMNMX.FTZ R199, R157, R196, !PT ;  /* 0x000000c49dc77209 */ /* 0x002fc60007810000 */
[C---:B------:R-:W-:Y:S01]  /*8d00*/  FADD.FTZ R193, -R156.reuse, R201 ;  /* 0x000000c99cc17221 */ /* 0x040fe20000010100 */
[----:B------:R-:W-:Y:S01]  /*8d10*/  FMUL.FTZ R201, R156, UR10 ;  /* 0x0000000a9cc97c20 */ /* 0x000fe20008410000 */
[----:B------:R-:W0:Y:S03]  /*8d20*/  SHFL.BFLY PT, R210, R199, 0x1, 0x1f ;  /* 0x0c201f00c7d27f89 */ /* 0x000e2600000e0000 */
        /* <DEDUP_REMOVED lines=14> */
[----:B------:R-:W1:Y:S08]  /*8e10*/  MUFU.EX2 R193, R193 ;  /* 0x000000c100c17308 */ /* 0x000e700000000800 */
[----:B------:R-:W-:Y:S01]  /*8e20*/  MUFU.EX2 R197, R197 ;  /* 0x000000c500c57308 */ /* 0x000fe20000000800 */
[----:B0-----:R-:W-:Y:S01]  /*8e30*/  FMNMX.FTZ R157, R199, R210, !PT ;  /* 0x000000d2c79d7209 */ /* 0x001fe20007810000 */
[----:B------:R-:W-:Y:S01]  /*8e40*/  IMAD.U32 R210, RZ, RZ, UR7 ;  /* 0x00000007ffd27e24 */ /* 0x000fe2000f8e00ff */
[----:B------:R-:W-:-:S03]  /*8e50*/  R2UR UR7, R23 ;  /* 0x00000000170772ca */ /* 0x000fc600000e0000 */
[C---:B------:R-:W-:Y:S01]  /*8e60*/  FADD.FTZ R152, -R157.reuse, R202 ;  /* 0x000000ca9d987221 */ /* 0x040fe20000010100 */
[----:B------:R-:W-:Y:S01]  /*8e70*/  FMUL.FTZ R212, R157, UR10 ;  /* 0x0000000a9dd47c20 */ /* 0x000fe20008410000 */
[----:B------:R-:W-:Y:S01]  /*8e80*/  MUFU.EX2 R199, R155 ;  /* 0x0000009b00c77308 */ /* 0x000fe20000000800 */
[-C--:B-1----:R-:W-:Y:S01]  /*8e90*/  FMUL.FTZ R24, R24, R193.reuse ;  /* 0x000000c118187220 */ /* 0x082fe20000410000 */
[----:B------:R-:W-:Y:S01]  /*8ea0*/  FMUL.FTZ R211, R152, UR10 ;  /* 0x0000000a98d37c20 */ /* 0x000fe20008410000 */
[----:B------:R-:W-:Y:S02]  /*8eb0*/  @!P2 VIADD R152, R210, 0x32440 ;  /* 0x00032440d298a836 */ /* 0x000fe40000000000 */
[--C-:B------:R-:W-:Y:S01]  /*8ec0*/  FFMA.FTZ R204, R205, UR10, -R212.reuse ;  /* 0x0000000acdcc7c23 */ /* 0x100fe200080108d4 */
[--C-:B------:R-:W-:Y:S01]  /*8ed0*/  FFMA.FTZ R205, R154, UR10, -R212.reuse ;  /* 0x0000000a9acd7c23 */ /* 0x100fe200080108d4 */
[--C-:B------:R-:W-:Y:S01]  /*8ee0*/  FFMA.FTZ R206, R206, UR10, -R212.reuse ;  /* 0x0000000acece7c23 */ /* 0x100fe200080108d4 */
[----:B------:R-:W-:Y:S01]  /*8ef0*/  FFMA.FTZ R207, R207, UR10, -R212 ;  /* 0x0000000acfcf7c23 */ /* 0x000fe200080108d4 */
[----:B------:R-:W-:Y:S01]  /*8f00*/  @!P2 PRMT R152, RZ, 0x654, R152 ;  /* 0x00000654ff98a816 */ /* 0x000fe20000000098 */
[----:B------:R2:W-:Y:S06]  /*8f10*/  BAR.ARV R203, 0x100 ;  /* 0x000400cb0000751d */ /* 0x0005ec0000002000 */
[----:B------:R0:W-:Y:S01]  /*8f20*/  @!P2 SYNCS.ARRIVE.TRANS64.RED.A1T0 RZ, [R152+URZ], RZ ;  /* 0x000000ff98ffa9a7 */ /* 0x0001e2000810043f */
        /* <DEDUP_REMOVED lines=135> */
[----:B---3--:R-:W-:Y:S01]  /*97a0*/  F2FP.F16.F32.PACK_AB R154, R202, R199 ;  /* 0x000000c7ca9a723e */ /* 0x008fe200000000ff */
[--C-:B------:R-:W-:Y:S01]  /*97b0*/  FFMA.FTZ R161, R161, UR10, -R212.reuse ;  /* 0x0000000aa1a17c23 */ /* 0x100fe200080108d4 */
[----:B----4-:R-:W-:Y:S01]  /*97c0*/  F2FP.F16.F32.PACK_AB R153, R205, R204 ;  /* 0x000000cccd99723e */ /* 0x010fe200000000ff */
[--C-:B------:R-:W-:Y:S01]  /*97d0*/  FFMA.FTZ R164, R166, UR10, -R212.reuse ;  /* 0x0000000aa6a47c23 */ /* 0x100fe200080108d4 */
[----:B-----5:R-:W-:Y:S01]  /*97e0*/  F2FP.F16.F32.PACK_AB R155, R207, R206 ;  /* 0x000000cecf9b723e */ /* 0x020fe200000000ff */
[----:B------:R2:W-:Y:S01]  /*97f0*/  BAR.SYNC.DEFER_BLOCKING R200, 0x100 ;  /* 0x000400c80000751d */ /* 0x0005e20000010000 */
        /* <DEDUP_REMOVED lines=30> */
[----:B------:R-:W1:Y:S01]  /*99e0*/  MUFU.EX2 R213, R213 ;  /* 0x000000d500d57308 */ /* 0x000e620000000800 */
[----:B------:R-:W-:Y:S01]  /*99f0*/  UIADD3 UR14, UR5, 0x80, URZ ;  /* 0x00000080050e7890 */ /* 0x000fe2000fffe03f */
[----:B------:R-:W-:Y:S01]  /*9a00*/  FFMA.FTZ R189, R194, UR10, -R201 ;  /* 0x0000000ac2bd7c23 */ /* 0x000fe200080108c9 */
[----:B------:R-:W-:Y:S01]  /*9a10*/  UMOV UR15, 0x40000040 ;  /* 0x40000040000f7882 */ /* 0x000fe20000000000 */
[--C-:B------:R-:W-:Y:S01]  /*9a20*/  FFMA.FTZ R190, R190, UR10, -R212.reuse ;  /* 0x0000000abebe7c23 */ /* 0x100fe200080108d4 */
[--C-:B------:R-:W-:Y:S01]  /*9a30*/  FFMA.FTZ R192, R198, UR10, -R212.reuse ;  /* 0x0000000ac6c07c23 */ /* 0x100fe200080108d4 */
[----:B------:R-:W-:Y:S01]  /*9a40*/  FFMA.FTZ R195, R209, UR10, -R212 ;  /* 0x0000000ad1c37c23 */ /* 0x000fe200080108d4 */
[----:B------:R-:W-:Y:S01]  /*9a50*/  FFMA.FTZ R0, R193, R0, R196 ;  /* 0x00000000c1007223 */ /* 0x000fe200000100c4 */
[----:B------:R-:W-:Y:S01]  /*9a60*/  MUFU.EX2 R160, R160 ;  /* 0x000000a000a07308 */ /* 0x000fe20000000800 */
[----:B------:R-:W-:Y:S01]  /*9a70*/  FFMA.FTZ R12, R211, R12, R204 ;  /* 0x0000000cd30c7223 */ /* 0x000fe200000100cc */
[----:B------:R-:W-:Y:S01]  /*9a80*/  UISETP.GT.AND UP0, UPT, UR61, UR7, UPT ;  /* 0x000000073d00728c */ /* 0x000fe2000bf04270 */
[----:B------:R-:W-:Y:S01]  /*9a90*/  FADD.FTZ R0, R197, R0 ;  /* 0x00000000c5007221 */ /* 0x000fe20000010000 */
[----:B------:R-:W-:-:S02]  /*9aa0*/  @!P2 VIADD R210, R210, 0x32460 ;  /* 0x00032460d2d2a836 */ /* 0x000fc40000000000 */
[----:B------:R-:W-:Y:S01]  /*9ab0*/  FADD.FTZ R205, R205, R12 ;  /* 0x0000000ccdcd7221 */ /* 0x000fe20000010000 */
[----:B------:R-:W-:Y:S01]  /*9ac0*/  UIADD3 UR61, UR61, -0x1, URZ ;  /* 0xffffffff3d3d7890 */ /* 0x000fe2000fffe03f */
[----:B------:R-:W-:Y:S01]  /*9ad0*/  FADD.FTZ R199, R199, R0 ;  /* 0x00000000c7c77221 */ /* 0x000fe20000010000 */
[----:B------:R-:W3:Y:S01]  /*9ae0*/  MUFU.EX2 R161, R161 ;  /* 0x000000a100a17308 */ /* 0x000ee20000000800 */
[----:B------:R-:W-:Y:S01]  /*9af0*/  FADD.FTZ R206, R206, R205 ;  /* 0x000000cdcece7221 */ /* 0x000fe20000010000 */
[----:B------:R-:W-:Y:S01]  /*9b00*/  PLOP3.LUT P1, PT, PT, PT, UP0, 0x80, 0x0 ;  /* 0x000000000000781c */ /* 0x000fe20003f2f008 */
[----:B------:R-:W-:Y:S01]  /*9b10*/  FADD.FTZ R199, R202, R199 ;  /* 0x000000c7cac77221 */ /* 0x000fe20000010000 */
[----:B------:R-:W-:Y:S01]  /*9b20*/  @!P2 PRMT R210, RZ, 0x654, R210 ;  /* 0x00000654ffd2a816 */ /* 0x000fe200000000d2 */
[----:B------:R-:W-:Y:S01]  /*9b30*/  FADD.FTZ R207, R207, R206 ;  /* 0x000000cecfcf7221 */ /* 0x000fe20000010000 */
[----:B------:R-:W-:Y:S01]  /*9b40*/  MOV R202, R157 ;  /* 0x0000009d00ca7202 */ /* 0x000fe20000000f00 */
[----:B------:R-:W-:Y:S01]  /*9b50*/  IMAD.MOV.U32 R201, RZ, RZ, R156 ;  /* 0x000000ffffc97224 */ /* 0x000fe200078e009c */
[----:B------:R-:W-:Y:S08]  /*9b60*/  MUFU.EX2 R164, R164 ;  /* 0x000000a400a47308 */ /* 0x000ff00000000800 */
[----:B------:R-:W4:Y:S08]  /*9b70*/  MUFU.EX2 R215, R215 ;  /* 0x000000d700d77308 */ /* 0x000f300000000800 */
[----:B------:R-:W-:Y:S08]  /*9b80*/  MUFU.EX2 R163, R163 ;  /* 0x000000a300a37308 */ /* 0x000ff00000000800 */
[----:B------:R-:W5:Y:S08]  /*9b90*/  MUFU.EX2 R166, R166 ;  /* 0x000000a600a67308 */ /* 0x000f700000000800 */
[----:B------:R-:W-:Y:S08]  /*9ba0*/  MUFU.EX2 R165, R165 ;  /* 0x000000a500a57308 */ /* 0x000ff00000000800 */
[----:B------:R-:W2:Y:S08]  /*9bb0*/  MUFU.EX2 R208, R208 ;  /* 0x000000d000d07308 */ /* 0x000eb00000000800 */
        /* <DEDUP_REMOVED lines=24> */
[----:B------:R-:W-:Y:S01]  /*9d40*/  MUFU.EX2 R190, R190 ;  /* 0x000000be00be7308 */ /* 0x000fe20000000800 */
[----:B------:R-:W-:-:S02]  /*9d50*/  WARPGROUP.DEPBAR.LE gsb0, 0x0 ;  /* 0x00008000000079c5 */ /* 0x000fc40000010000 */
[----:B0-----:R-:W-:-:S05]  /*9d60*/  F2FP.F16.F32.PACK_AB R152, R159, R158 ;  /* 0x0000009e9f98723e */ /* 0x001fca00000000ff */
[----:B------:R-:W0:Y:S01]  /*9d70*/  MUFU.EX2 R191, R191 ;  /* 0x000000bf00bf7308 */ /* 0x000e220000000800 */
[----:B-1----:R-:W-:Y:S01]  /*9d80*/  F2FP.F16.F32.PACK_AB R154, R213, R162 ;  /* 0x000000a2d59a723e */ /* 0x002fe200000000ff */
[----:B------:R-:W-:Y:S01]  /*9d90*/  FADD.FTZ R158, R158, R199 ;  /* 0x000000c79e9e7221 */ /* 0x000fe20000010000 */
[----:B---3--:R-:W-:Y:S01]  /*9da0*/  F2FP.F16.F32.PACK_AB R153, R161, R160 ;  /* 0x000000a0a199723e */ /* 0x008fe200000000ff */
[----:B------:R-:W-:Y:S01]  /*9db0*/  FADD.FTZ R160, R160, R207 ;  /* 0x000000cfa0a07221 */ /* 0x000fe20000010000 */
[----:B----4-:R-:W-:Y:S01]  /*9dc0*/  F2FP.F16.F32.PACK_AB R155, R215, R164 ;  /* 0x000000a4d79b723e */ /* 0x010fe200000000ff */
        /* <DEDUP_REMOVED lines=13> */
[----:B-----5:R-:W-:Y:S01]  /*9ea0*/  F2FP.F16.F32.PACK_AB R152, R166, R163 ;  /* 0x000000a3a698723e */ /* 0x020fe200000000ff */
[----:B------:R-:W-:Y:S01]  /*9eb0*/  FADD.FTZ R163, R163, R162 ;  /* 0x000000a2a3a37221 */ /* 0x000fe20000010000 */
[----:B--2---:R-:W-:-:S02]  /*9ec0*/  F2FP.F16.F32.PACK_AB R154, R208, R165 ;  /* 0x000000a5d09a723e */ /* 0x004fc400000000ff */
[----:B------:R-:W-:Y:S01]  /*9ed0*/  F2FP.F16.F32.PACK_AB R153, R168, R167 ;  /* 0x000000a7a899723e */ /* 0x000fe200000000ff */
[----:B------:R-:W-:Y:S01]  /*9ee0*/  FADD.FTZ R167, R167, R164 ;  /* 0x000000a4a7a77221 */ /* 0x000fe20000010000 */
[----:B------:R-:W-:Y:S01]  /*9ef0*/  F2FP.F16.F32.PACK_AB R155, R214, R169 ;  /* 0x000000a9d69b723e */ /* 0x000fe200000000ff */
[----:B------:R-:W-:Y:S02]  /*9f00*/  FADD.FTZ R166, R166, R163 ;  /* 0x000000a3a6a67221 */ /* 0x000fe40000010000 */
[----:B------:R-:W-:Y:S01]  /*9f10*/  FADD.FTZ R168, R168, R167 ;  /* 0x000000a7a8a87221 */ /* 0x000fe20000010000 */
[----:B------:R-:W-:Y:S01]  /*9f20*/  WARPGROUP.ARRIVE ;  /* 0x00000000000079c5 */ /* 0x000fe20000000000 */
[----:B------:R-:W-:Y:S02]  /*9f30*/  FADD.FTZ R165, R165, R166 ;  /* 0x000000a6a5a57221 */ /* 0x000fe40000010000 */
[----:B------:R-:W-:Y:S02]  /*9f40*/  FADD.FTZ R169, R169, R168 ;  /* 0x000000a8a9a97221 */ /* 0x000fe40000010000 */
[----:B------:R-:W-:-:S05]  /*9f50*/  FADD.FTZ R165, R208, R165 ;  /* 0x000000a5d0a57221 */ /* 0x000fca0000010000 */
[----:B------:R-:W-:Y:S01]  /*9f60*/  HGMMA.64x256x16.F32 R24, R152, gdesc[UR12].tnspB, R24, gsb0 ;  /* 0x43e0000c98187df0 */ /* 0x000fe20008000818 */
[----:B------:R-:W-:Y:S01]  /*9f70*/  UIADD3 UR14, UR5, 0x180, URZ ;  /* 0x00000180050e7890 */ /* 0x000fe2000fffe03f */
[----:B------:R-:W-:Y:S01]  /*9f80*/  FADD.FTZ R169, R214, R169 ;  /* 0x000000a9d6a97221 */ /* 0x000fe20000010000 */
[----:B------:R-:W-:Y:S01]  /*9f90*/  UMOV UR15, 0x40000040 ;  /* 0x40000040000f7882 */ /* 0x000fe20000000000 */
[----:B------:R-:W-:Y:S02]  /*9fa0*/  WARPGROUP.DEPBAR.LE gsb0, 0x0 ;  /* 0x00008000000079c5 */ /* 0x000fe40000010000 */
[----:B------:R-:W-:Y:S01]  /*9fb0*/  F2FP.F16.F32.PACK_AB R152, R171, R170 ;  /* 0x000000aaab98723e */ /* 0x000fe200000000ff */
[----:B------:R-:W-:Y:S01]  /*9fc0*/  FADD.FTZ R170, R170, R165 ;  /* 0x000000a5aaaa7221 */ /* 0x000fe20000010000 */
[----:B------:R-:W-:Y:S02]  /*9fd0*/  F2FP.F16.F32.PACK_AB R154, R173, R172 ;  /* 0x000000acad9a723e */ /* 0x000fe400000000ff */
        /* <DEDUP_REMOVED lines=34> */
[----:B0-----:R-:W-:Y:S01]  /*a200*/  F2FP.F16.F32.PACK_AB R153, R191, R190 ;  /* 0x000000bebf99723e */ /* 0x001fe200000000ff */
[----:B------:R-:W-:Y:S01]  /*a210*/  FADD.FTZ R190, R190, R185 ;  /* 0x000000b9bebe7221 */ /* 0x000fe20000010000 */
[----:B-1----:R-:W-:Y:S01]  /*a220*/  F2FP.F16.F32.PACK_AB R155, R195, R192 ;  /* 0x000000c0c39b723e */ /* 0x002fe200000000ff */
[----:B------:R-:W-:-:S02]  /*a230*/  FADD.FTZ R187, R187, R186 ;  /* 0x000000babbbb7221 */ /* 0x000fc40000010000 */
[----:B------:R-:W-:Y:S01]  /*a240*/  FADD.FTZ R191, R191, R190 ;  /* 0x000000bebfbf7221 */ /* 0x000fe20000010000 */
[----:B------:R-:W-:Y:S01]  /*a250*/  WARPGROUP.ARRIVE ;  /* 0x00000000000079c5 */ /* 0x000fe20000000000 */
[----:B------:R-:W-:Y:S02]  /*a260*/  FADD.FTZ R0, R188, R187 ;  /* 0x000000bbbc007221 */ /* 0x000fe40000010000 */
[----:B------:R-:W-:Y:S02]  /*a270*/  FADD.FTZ R12, R192, R191 ;  /* 0x000000bfc00c7221 */ /* 0x000fe40000010000 */
[----:B------:R-:W-:-:S07]  /*a280*/  FADD.FTZ R0, R189, R0 ;  /* 0x00000000bd007221 */ /* 0x000fce0000010000 */
[----:B------:R-:W-:Y:S01]  /*a290*/  HGMMA.64x256x16.F32 R24, R152, gdesc[UR12].tnspB, R24, gsb0 ;  /* 0x43e0000c98187df0 */ /* 0x000fe20008000818 */
[----:B------:R-:W-:Y:S02]  /*a2a0*/  FADD.FTZ R12, R195, R12 ;  /* 0x0000000cc30c7221 */ /* 0x000fe40000010000 */
[----:B------:R-:W-:Y:S02]  /*a2b0*/  WARPGROUP.DEPBAR.LE gsb0, 0x0 ;  /* 0x00008000000079c5 */ /* 0x000fe40000010000 */
[----:B------:R2:W-:Y:S01]  /*a2c0*/  @!P2 SYNCS.ARRIVE.TRANS64.RED.A1T0 RZ, [R210+URZ], RZ ;  /* 0x000000ffd2ffa9a7 */ /* 0x0005e2000810043f */
[----:B------:R-:W-:Y:S05]  /*a2d0*/  @P1 BRA `(.L_x_13463) ;  /* 0xffffffd400d81947 */ /* 0x000fea000383ffff */
.L_x_13454:
[----:B------:R-:W3:Y:S01]  /*a2e0*/  SHFL.BFLY PT, R3, R0, 0x2, 0x1f ;  /* 0x0c401f0000037f89 */ /* 0x000ee200000e0000 */
[----:B------:R-:W-:-:S03]  /*a2f0*/  PLOP3.LUT P0, PT, PT, PT, PT, 0x8, 0x0 ;  /* 0x000000000000781c */ /* 0x000fc60003f0e170 */
[----:B------:R-:W4:Y:S01]  /*a300*/  SHFL.BFLY PT, R5, R12, 0x2, 0x1f ;  /* 0x0c401f000c057f89 */ /* 0x000f2200000e0000 */
[----:B------:R-:W5:Y:S01]  /*a310*/  S2R R152, SR_TID.X ;  /* 0x0000000000987919 */ /* 0x000f620000002100 */
[----:B---3--:R-:W-:Y:S01]  /*a320*/  FADD.FTZ R3, R3, R0 ;  /* 0x0000000003037221 */ /* 0x008fe20000010000 */
[----:B------:R-:W-:Y:S02]  /*a330*/  IMAD.MOV.U32 R0, RZ, RZ, RZ ;  /* 0x000000ffff007224 */ /* 0x000fe400078e00ff */
[----:B----4-:R-:W-:Y:S02]  /*a340*/  FADD.FTZ R5, R5, R12 ;  /* 0x0000000c05057221 */ /* 0x010fe40000010000 */
[----:B------:R-:W3:Y:S04]  /*a350*/  SHFL.BFLY PT, R2, R3, 0x1, 0x1f ;  /* 0x0c201f0003027f89 */ /* 0x000ee800000e0000 */
[----:B------:R-:W4:Y:S01]  /*a360*/  SHFL.BFLY PT, R4, R5, 0x1, 0x1f ;  /* 0x0c201f0005047f89 */ /* 0x000f2200000e0000 */
[----:B-----5:R-:W-:Y:S01]  /*a370*/  SHF.R.U32.HI R152, RZ, 0x7, R152 ;  /* 0x00000007ff987819 */ /* 0x020fe20000011698 */
[----:B---3--:R-:W-:-:S03]  /*a380*/  FADD.FTZ R7, R3, R2 ;  /* 0x0000000203077221 */ /* 0x008fc60000010000 */
[----:B------:R-:W-:Y:S01]  /*a390*/  IADD3 R3, -R152, 0xb, RZ ;  /* 0x0000000b98037810 */ /* 0x000fe20007ffe1ff */
[----:B------:R-:W-:Y:S02]  /*a3a0*/  IMAD.MOV.U32 R2, RZ, RZ, RZ ;  /* 0x000000ffff027224 */ /* 0x000fe400078e00ff */
[----:B----4-:R-:W-:Y:S02]  /*a3b0*/  FADD.FTZ R8, R5, R4 ;  /* 0x0000000405087221 */ /* 0x010fe40000010000 */
[----:B------:R3:W-:Y:S08]  /*a3c0*/  BAR.ARV R3, 0x100 ;  /* 0x000400030000751d */ /* 0x0007f00000002000 */
[----:B------:R-:W-:Y:S06]  /*a3d0*/  BAR.ARV 0x8, 0x180 ;  /* 0x0206000000007b1d */ /* 0x000fec0000002000 */
[----:B------:R-:W-:Y:S01]  /*a3e0*/  FSETP.NE.FTZ.AND P1, PT, R7, RZ, PT ;  /* 0x000000ff0700720b */ /* 0x000fe20003f35000 */
[----:B------:R-:W-:Y:S01]  /*a3f0*/  IMAD.U32 R5, RZ, RZ, UR10 ;  /* 0x0000000aff057e24 */ /* 0x000fe2000f8e00ff */
[----:B------:R-:W-:Y:S01]  /*a400*/  FSETP.NE.FTZ.AND P2, PT, R8, RZ, PT ;  /* 0x000000ff0800720b */ /* 0x000fe20003f55000 */
[----:B---3--:R-:W-:-:S10]  /*a410*/  IMAD.MOV.U32 R3, RZ, RZ, -0x800000 ;  /* 0xff800000ff037424 */ /* 0x008fd400078e00ff */
[----:B------:R-:W3:Y:S01]  /*a420*/  @P1 MUFU.LG2 R4, R7 ;  /* 0x0000000700041308 */ /* 0x000ee20000000c00 */
[----:B------:R-:W-:-:S07]  /*a430*/  @P1 FMUL.FTZ R5, R5, 0.69314718246459960938 ;  /* 0x3f31721805051820 */ /* 0x000fce0000410000 */
[----:B------:R-:W4:Y:S08]  /*a440*/  @P2 MUFU.LG2 R6, R8 ;  /* 0x0000000800062308 */ /* 0x000f300000000c00 */
[----:B------:R5:W0:Y:S01]  /*a450*/  @P1 MUFU.RCP R2, R7 ;  /* 0x0000000700021308 */ /* 0x000a220000001000 */
[----:B---3--:R-:W-:-:S04]  /*a460*/  @P1 FMUL.FTZ R4, R4, 0.69314718246459960938 ;  /* 0x3f31721804041820 */ /* 0x008fc80000410000 */
[----:B------:R-:W-:-:S03]  /*a470*/  @P1 FFMA.FTZ R3, R5, R156, R4 ;  /* 0x0000009c05031223 */ /* 0x000fc60000010004 */
[----:B------:R-:W3:Y:S01]  /*a480*/  @P2 MUFU.RCP R0, R8 ;  /* 0x0000000800002308 */ /* 0x000ee20000001000 */
[----:B-----5:R-:W-:Y:S02]  /*a490*/  IMAD.U32 R7, RZ, RZ, UR10 ;  /* 0x0000000aff077e24 */ /* 0x020fe4000f8e00ff */
[----:B----4-:R-:W-:Y:S02]  /*a4a0*/  @P2 FMUL.FTZ R6, R6, 0.69314718246459960938 ;  /* 0x3f31721806062820 */ /* 0x010fe40000410000 */
[----:B------:R-:W-:Y:S01]  /*a4b0*/  @P2 FMUL.FTZ R7, R7, 0.69314718246459960938 ;  /* 0x3f31721807072820 */ /* 0x000fe20000410000 */
        /* <DEDUP_REMOVED lines=130> */
.L_x_13432:
[----:B------:R-:W-:Y:S05]  /*ace0*/  @P0 BRA `(.L_x_13464) ;  /* 0x0000002000640947 */ /* 0x000fea0003800000 */
[----:B------:R-:W3:Y:S01]  /*acf0*/  LDL R0, [R1] ;  /* 0x0000000001007983 */ /* 0x000ee20000100800 */
[----:B------:R-:W0:Y:S01]  /*ad00*/  LDC R8, c[0x0][0xce8] ;  /* 0x00033a00ff087b82 */ /* 0x000e220000000800 */
[----:B------:R-:W-:Y:S01]  /*ad10*/  ULDC.64 UR8, c[0x0][0xcd0] ;  /* 0x0003340000087ab9 */ /* 0x000fe20000000a00 */
[----:B------:R-:W-:Y:S01]  /*ad20*/  ULDC.64 UR14, c[0x0][0x208] ;  /* 0x00008200000e7ab9 */ /* 0x000fe20000000a00 */
[----:B------:R-:W4:Y:S01]  /*ad30*/  S2R R22, SR_CTAID.X ;  /* 0x0000000000167919 */ /* 0x000f220000002500 */
[----:B------:R-:W-:Y:S04]  /*ad40*/  BSSY B0, `(.L_x_13465) ;  /* 0x000014d000007945 */ /* 0x000fe80003800000 */
[----:B------:R-:W5:Y:S08]  /*ad50*/  S2UR UR12, SR_CTAID.Z ;  /* 0x00000000000c79c3 */ /* 0x000f700000002700 */
[----:B------:R-:W1:Y:S08]  /*ad60*/  LDC.64 R18, c[0x0][0xcd8] ;  /* 0x00033600ff127b82 */ /* 0x000e700000000a00 */
[----:B------:R-:W-:Y:S01]  /*ad70*/  BAR.SYNC.DEFER_BLOCKING 0x1, 0x100 ;  /* 0x0044000000007b1d */ /* 0x000fe20000010000 */
[----:B0-----:R-:W-:-:S07]  /*ad80*/  ISETP.NE.AND P0, PT, R8, 0x1, PT ;  /* 0x000000010800780c */ /* 0x001fce0003f05270 */
[----:B------:R-:W0:Y:S01]  /*ad90*/  S2UR UR11, SR_CTAID.Y ;  /* 0x00000000000b79c3 */ /* 0x000e220000002600 */
[----:B-----5:R-:W-:-:S07]  /*ada0*/  USHF.R.S32.HI UR10, URZ, 0x1f, UR12 ;  /* 0x0000001f3f0a7899 */ /* 0x020fce000801140c */
[----:B------:R-:W0:Y:S08]  /*adb0*/  LDC R23, c[0x0][0xd50] ;  /* 0x00035400ff177b82 */ /* 0x000e300000000800 */
[----:B------:R-:W5:Y:S08]  /*adc0*/  @P0 LDC R14, c[0x0][0xcec] ;  /* 0x00033b00ff0e0b82 */ /* 0x000f700000000800 */
[----:B------:R-:W2:Y:S08]  /*add0*/  LDC.64 R20, c[0x0][0xc40] ;  /* 0x00031000ff147b82 */ /* 0x000eb00000000a00 */
[----:B------:R-:W2:Y:S08]  /*ade0*/  @P0 LDC R152, c[0x0][0xcec] ;  /* 0x00033b00ff980b82 */ /* 0x000eb00000000800 */
[----:B------:R-:W2:Y:S08]  /*adf0*/  @P0 LDC R17, c[0x0][0xcf0] ;  /* 0x00033c00ff110b82 */ /* 0x000eb00000000800 */
[----:B------:R-:W2:Y:S01]  /*ae00*/  @P0 LDC R153, c[0x0][0xcf0] ;  /* 0x00033c00ff990b82 */ /* 0x000ea20000000800 */
[----:B---3--:R-:W-:-:S02]  /*ae10*/  R2UR UR13, R0 ;  /* 0x00000000000d72ca */ /* 0x008fc400000e0000 */
[----:B------:R-:W3:Y:S11]  /*ae20*/  S2R R0, SR_TID.X ;  /* 0x0000000000007919 */ /* 0x000ef60000002100 */
[----:B------:R-:W-:-:S02]  /*ae30*/  USHF.R.S32.HI UR7, URZ, 0x1f, UR13 ;  /* 0x0000001f3f077899 */ /* 0x000fc4000801140d */
[----:B------:R-:W-:Y:S02]  /*ae40*/  UIMAD.WIDE.U32 UR4, UR13, UR8, URZ ;  /* 0x000000080d0472a5 */ /* 0x000fe4000f8e003f */
[----:B------:R-:W-:-:S04]  /*ae50*/  UIMAD UR6, UR7, UR8, URZ ;  /* 0x00000008070672a4 */ /* 0x000fc8000f8e023f */
[----:B------:R-:W-:-:S03]  /*ae60*/  UIMAD UR6, UR13, UR9, UR6 ;  /* 0x000000090d0672a4 */ /* 0x000fc6000f8e0206 */
[----:B------:R-:W-:Y:S01]  /*ae70*/  ULDC.64 UR8, c[0x0][0xc38] ;  /* 0x00030e0000087ab9 */ /* 0x000fe20000000a00 */
[----:B------:R-:W-:Y:S02]  /*ae80*/  UIADD3 UR6, UR5, UR6, URZ ;  /* 0x0000000605067290 */ /* 0x000fe4000fffe03f */
[----:B------:R-:W-:Y:S01]  /*ae90*/  UIMAD UR7, UR7, UR8, URZ ;  /* 0x00000008070772a4 */ /* 0x000fe2000f8e023f */
[----:B---3--:R-:W-:-:S04]  /*aea0*/  IADD3 R5, R0, -0x80, RZ ;  /* 0xffffff8000057810 */ /* 0x008fc80007ffe0ff */
[----:B------:R-:W-:-:S04]  /*aeb0*/  SHF.R.S32.HI R4, RZ, 0x1f, R5 ;  /* 0x0000001fff047819 */ /* 0x000fc80000011405 */
[CC--:B------:R-:W-:Y:S02]  /*aec0*/  LEA.HI R6, R4.reuse, R5.reuse, RZ, 0x7 ;  /* 0x0000000504067211 */ /* 0x0c0fe400078f38ff */
[----:B------:R-:W-:Y:S02]  /*aed0*/  LEA.HI R13, R4, R5, RZ, 0x2 ;  /* 0x00000005040d7211 */ /* 0x000fe400078f10ff */
[----:B------:R-:W-:Y:S02]  /*aee0*/  LOP3.LUT R0, R6, 0xffffff80, RZ, 0xc0, !PT ;  /* 0xffffff8006007812 */ /* 0x000fe400078ec0ff */
[----:B------:R-:W-:-:S03]  /*aef0*/  SHF.R.S32.HI R7, RZ, 0x7, R6 ;  /* 0x00000007ff077819 */ /* 0x000fc60000011406 */
[----:B------:R-:W-:Y:S01]  /*af00*/  IMAD.IADD R0, R5, 0x1, -R0 ;  /* 0x0000000105007824 */ /* 0x000fe200078e0a00 */
[----:B------:R-:W-:Y:S02]  /*af10*/  LEA.HI R4, R6, R7, RZ, 0x1 ;  /* 0x0000000706047211 */ /* 0x000fe400078f08ff */
[----:B------:R-:W-:Y:S02]  /*af20*/  LOP3.LUT R6, R13, 0xfffffffc, RZ, 0xc0, !PT ;  /* 0xfffffffc0d067812 */ /* 0x000fe400078ec0ff */
[----:B------:R-:W-:Y:S02]  /*af30*/  SHF.R.S32.HI R9, RZ, 0x1f, R0 ;  /* 0x0000001fff097819 */ /* 0x000fe40000011400 */
[----:B------:R-:W-:Y:S01]  /*af40*/  LOP3.LUT R4, R4, 0x3fffffe, RZ, 0xc0, !PT ;  /* 0x03fffffe04047812 */ /* 0x000fe200078ec0ff */
[----:B------:R-:W-:Y:S01]  /*af50*/  IMAD.IADD R5, R5, 0x1, -R6 ;  /* 0x0000000105057824 */ /* 0x000fe200078e0a06 */
[CC--:B------:R-:W-:Y:S02]  /*af60*/  LEA.HI R10, R9.reuse, R0.reuse, RZ, 0x2 ;  /* 0x00000000090a7211 */ /* 0x0c0fe400078f10ff */
[----:B------:R-:W-:Y:S01]  /*af70*/  LEA.HI R9, R9, R0, RZ, 0x5 ;  /* 0x0000000009097211 */ /* 0x000fe200078f28ff */
[----:B------:R-:W-:Y:S01]  /*af80*/  IMAD.IADD R6, R7, 0x1, -R4 ;  /* 0x0000000107067824 */ /* 0x000fe200078e0a04 */
[----:B------:R-:W-:-:S02]  /*af90*/  SHF.R.S32.HI R11, RZ, 0x2, R10 ;  /* 0x00000002ff0b7819 */ /* 0x000fc4000001140a */
[----:B------:R-:W-:Y:S02]  /*afa0*/  SHF.R.S32.HI R12, RZ, 0x1f, R10 ;  /* 0x0000001fff0c7819 */ /* 0x000fe4000001140a */
[----:B------:R-:W-:Y:S02]  /*afb0*/  LEA.HI R7, R5, R5, RZ, 0x1 ;  /* 0x0000000505077211 */ /* 0x000fe400078f08ff */
[----:B------:R-:W-:-:S04]  /*afc0*/  LEA.HI R12, R12, R11, RZ, 0x3 ;  /* 0x0000000b0c0c7211 */ /* 0x000fc800078f18ff */
[----:B------:R-:W-:-:S05]  /*afd0*/  LOP3.LUT R12, R12, 0xfffffff8, RZ, 0xc0, !PT ;  /* 0xfffffff80c0c7812 */ /* 0x000fca00078ec0ff */
[----:B------:R-:W-:Y:S01]  /*afe0*/  IMAD.IADD R4, R11, 0x1, -R12 ;  /* 0x000000010b047824 */ /* 0x000fe200078e0a0c */
[----:B------:R-:W-:Y:S02]  /*aff0*/  LOP3.LUT R12, R7, 0x1ffffffe, RZ, 0xc0, !PT ;  /* 0x1ffffffe070c7812 */ /* 0x000fe400078ec0ff */
[----:B------:R-:W-:-:S03]  /*b000*/  SHF.R.S32.HI R7, RZ, 0x5, R9 ;  /* 0x00000005ff077819 */ /* 0x000fc60000011409 */
[----:B------:R-:W-:Y:S01]  /*b010*/  IMAD.IADD R16, R5, 0x1, -R12 ;  /* 0x0000000105107824 */ /* 0x000fe200078e0a0c */
[----:B------:R-:W-:Y:S01]  /*b020*/  MOV R5, UR5 ;  /* 0x0000000500057c02 */ /* 0x000fe20008000f00 */
[----:B------:R-:W-:Y:S02]  /*b030*/  IMAD R7, R7, 0x10, R4 ;  /* 0x0000001007077824 */ /* 0x000fe400078e0204 */
[----:B------:R-:W-:Y:S01]  /*b040*/  IMAD.U32 R4, RZ, RZ, UR4 ;  /* 0x00000004ff047e24 */ /* 0x000fe2000f8e00ff */
[----:B------:R-:W-:Y:S01]  /*b050*/  UIMAD.WIDE.U32 UR4, UR13, UR8, URZ ;  /* 0x000000080d0472a5 */ /* 0x000fe2000f8e003f */
[----:B------:R-:W-:Y:S02]  /*b060*/  IMAD R9, R6, 0x40, R7 ;  /* 0x0000004006097824 */ /* 0x000fe400078e0207 */
[----:B------:R-:W-:Y:S01]  /*b070*/  IMAD.U32 R5, RZ, RZ, UR6 ;  /* 0x00000006ff057e24 */ /* 0x000fe2000f8e00ff */
[----:B------:R-:W-:Y:S01]  /*b080*/  UIMAD UR6, UR13, UR9, UR7 ;  /* 0x000000090d0672a4 */ /* 0x000fe2000f8e0207 */
[----:B------:R-:W-:Y:S01]  /*b090*/  IMAD R6, R16, 0x8, R9 ;  /* 0x0000000810067824 */ /* 0x000fe200078e0209 */
[----:B------:R-:W-:Y:S01]  /*b0a0*/  IADD3 R16, RZ, -UR13, RZ ;  /* 0x8000000dff107c10 */ /* 0x000fe2000fffe0ff */
[----:B-1----:R-:W-:Y:S01]  /*b0b0*/  IMAD R12, R18, UR10, RZ ;  /* 0x0000000a120c7c24 */ /* 0x002fe2000f8e02ff */
[----:B------:R-:W-:Y:S01]  /*b0c0*/  UIADD3 UR6, UR5, UR6, URZ ;  /* 0x0000000605067290 */ /* 0x000fe2000fffe03f */
[----:B----4-:R-:W-:Y:S01]  /*b0d0*/  IMAD R11, R22, 0x80, R6 ;  /* 0x00000080160b7824 */ /* 0x010fe200078e0206 */
[----:B------:R-:W-:Y:S01]  /*b0e0*/  ULDC.64 UR8, c[0x0][0xc28] ;  /* 0x00030a0000087ab9 */ /* 0x000fe20000000a00 */
[----:B0-----:R-:W-:-:S02]  /*b0f0*/  IMAD R23, R23, R16, UR11 ;  /* 0x0000000b17177e24 */ /* 0x001fc4000f8e0210 */
[----:B------:R-:W-:Y:S02]  /*b100*/  IMAD R15, R19, UR12, R12 ;  /* 0x0000000c130f7c24 */ /* 0x000fe4000f8e020c */
[----:B------:R-:W-:Y:S01]  /*b110*/  IMAD.WIDE.U32 R4, R18, UR12, R4 ;  /* 0x0000000c12047c25 */ /* 0x000fe2000f8e0004 */
[----:B------:R-:W-:-:S03]  /*b120*/  SHF.R.S32.HI R16, RZ, 0x1f, R23 ;  /* 0x0000001fff107819 */ /* 0x000fc60000011417 */
[----:B-----5:R-:W-:-:S04]  /*b130*/  @P0 IMAD.HI.U32 R12, R11, R14, RZ ;  /* 0x0000000e0b0c0227 */ /* 0x020fc800078e00ff */
[----:B------:R-:W-:Y:S02]  /*b140*/  IMAD.U32 R7, RZ, RZ, UR5 ;  /* 0x00000005ff077e24 */ /* 0x000fe4000f8e00ff */
[----:B------:R-:W-:Y:S01]  /*b150*/  IMAD.U32 R6, RZ, RZ, UR4 ;  /* 0x00000004ff067e24 */ /* 0x000fe2000f8e00ff */
[----:B------:R-:W-:Y:S01]  /*b160*/  ULDC.64 UR4, c[0x0][0xce0] ;  /* 0x0003380000047ab9 */ /* 0x000fe20000000a00 */
[----:B------:R-:W-:Y:S01]  /*b170*/  IMAD.U32 R7, RZ, RZ, UR6 ;  /* 0x00000006ff077e24 */ /* 0x000fe2000f8e00ff */
[----:B------:R-:W-:Y:S01]  /*b180*/  ULDC.64 UR6, c[0x0][0xc48] ;  /* 0x0003120000067ab9 */ /* 0x000fe20000000a00 */
[----:B------:R-:W-:Y:S02]  /*b190*/  IMAD.IADD R5, R5, 0x1, R15 ;  /* 0x0000000105057824 */ /* 0x000fe400078e020f */
[----:B--2---:R-:W-:Y:S02]  /*b1a0*/  IMAD R14, R20, UR10, RZ ;  /* 0x0000000a140e7c24 */ /* 0x004fe4000f8e02ff */
[----:B------:R-:W-:-:S04]  /*b1b0*/  @P0 IMAD.HI.U32 R152, R11, R152, RZ ;  /* 0x000000980b980227 */ /* 0x000fc800078e00ff */
        /* <DEDUP_REMOVED lines=83> */
[----:B------:R-:W-:Y:S01]  /*b6f0*/  ISETP.GE.AND P0, PT, R16, UR4, PT ;  /* 0x0000000410007c0c */ /* 0x000fe2000bf06270 */
[C---:B------:R-:W-:Y:S01]  /*b700*/  VIADD R20, R0.reuse, 0x40 ;  /* 0x0000004000147836 */ /* 0x040fe20000000000 */
[----:B------:R-:W-:Y:S01]  /*b710*/  ISETP.GE.AND P1, PT, R17, UR4, PT ;  /* 0x0000000411007c0c */ /* 0x000fe2000bf26270 */
[C---:B------:R-:W-:Y:S01]  /*b720*/  VIADD R21, R0.reuse, 0x48 ;  /* 0x0000004800157836 */ /* 0x040fe20000000000 */
[C---:B------:R-:W-:Y:S01]  /*b730*/  IADD3 R22, R0.reuse, 0x50, RZ ;  /* 0x0000005000167810 */ /* 0x040fe20007ffe0ff */
[----:B------:R-:W-:Y:S01]  /*b740*/  VIADD R23, R0, 0x58 ;  /* 0x0000005800177836 */ /* 0x000fe20000000000 */
[----:B------:R-:W-:-:S02]  /*b750*/  @!P3 LEA.HI R2, R2, R2, RZ, 0x1 ;  /* 0x000000020202b211 */ /* 0x000fc400078f08ff */
[----:B------:R-:W-:Y:S02]  /*b760*/  @!P4 LEA.HI R3, R3, R3, RZ, 0x1 ;  /* 0x000000030303c211 */ /* 0x000fe400078f08ff */
[----:B------:R-:W-:Y:S02]  /*b770*/  @!P5 LEA.HI R10, R10, R10, RZ, 0x1 ;  /* 0x0000000a0a0ad211 */ /* 0x000fe400078f08ff */
[----:B------:R-:W-:Y:S02]  /*b780*/  @!P3 LOP3.LUT R11, R2, 0xfffffffe, RZ, 0xc0, !PT ;  /* 0xfffffffe020bb812 */ /* 0x000fe400078ec0ff */
[----:B------:R-:W-:Y:S01]  /*b790*/  @!P4 LOP3.LUT R13, R3, 0xfffffffe, RZ, 0xc0, !PT ;  /* 0xfffffffe030dc812 */ /* 0x000fe200078ec0ff */
[--C-:B-1--4-:R-:W-:Y:S01]  /*b7a0*/  @!P2 IMAD.WIDE R2, R0, 0x4, R4.reuse ;  /* 0x000000040002a825 */ /* 0x112fe200078e0204 */
        /* <DEDUP_REMOVED lines=119> */
[--C-:B0-----:R-:W-:Y:S01]  /*bf20*/  @!P3 IMAD.WIDE R2, R19, 0x4, R4.reuse ;  /* 0x000000041302b825 */ /* 0x101fe200078e0204 */
[----:B------:R-:W-:Y:S02]  /*bf30*/  IADD3 R19, R0, 0xd0, RZ ;  /* 0x000000d000137810 */ /* 0x000fe40007ffe0ff */
[----:B------:R-:W-:Y:S01]  /*bf40*/  ISETP.GE.AND P2, PT, R20, UR4, PT ;  /* 0x0000000414007c0c */ /* 0x000fe2000bf46270 */
[--C-:B-1----:R-:W-:Y:S01]  /*bf50*/  @!P4 IMAD.WIDE R10, R15, 0x4, R4.reuse ;  /* 0x000000040f0ac825 */ /* 0x102fe200078e0204 */
[----:B------:R0:W-:Y:S01]  /*bf60*/  @!P3 ST.E.64 desc[UR6][R2.64], R108 ;  /* 0x0000006c0200b985 */ /* 0x0001e2000c101b06 */
[----:B------:R-:W-:Y:S02]  /*bf70*/  ISETP.GE.AND P1, PT, R19, UR4, PT ;  /* 0x0000000413007c0c */ /* 0x000fe4000bf26270 */
[--C-:B------:R-:W-:Y:S01]  /*bf80*/  @!P5 IMAD.WIDE R14, R21, 0x4, R4.reuse ;  /* 0x00000004150ed825 */ /* 0x100fe200078e0204 */
[----:B------:R1:W-:Y:S03]  /*bf90*/  @!P4 ST.E.64 desc[UR6][R10.64], R112 ;  /* 0x000000700a00c985 */ /* 0x0003e6000c101b06 */
[----:B------:R-:W-:Y:S01]  /*bfa0*/  @!P6 IMAD.WIDE R16, R17, 0x4, R4 ;  /* 0x000000041110e825 */ /* 0x000fe200078e0204 */
[----:B------:R3:W-:Y:S01]  /*bfb0*/  @!P5 ST.E.64 desc[UR6][R14.64], R116 ;  /* 0x000000740e00d985 */ /* 0x0007e2000c101b06 */
[----:B------:R-:W-:-:S02]  /*bfc0*/  @!P0 LEA.HI R18, R18, R18, RZ, 0x1 ;  /* 0x0000001212128211 */ /* 0x000fc400078f08ff */
[C---:B------:R-:W-:Y:S01]  /*bfd0*/  VIADD R21, R0.reuse, 0xe0 ;  /* 0x000000e000157836 */ /* 0x040fe20000000000 */
[----:B------:R4:W-:Y:S01]  /*bfe0*/  @!P6 ST.E.64 desc[UR6][R16.64], R120 ;  /* 0x000000781000e985 */ /* 0x0009e2000c101b06 */
[C---:B--2---:R-:W-:Y:S01]  /*bff0*/  VIADD R12, R0.reuse, 0xe8 ;  /* 0x000000e8000c7836 */ /* 0x044fe20000000000 */
[----:B------:R-:W-:Y:S01]  /*c000*/  @!P1 LEA.HI R19, R19, R19, RZ, 0x1 ;  /* 0x0000001313139211 */ /* 0x000fe200078f08ff */
[C---:B0-----:R-:W-:Y:S01]  /*c010*/  VIADD R3, R0.reuse, 0xf8 ;  /* 0x000000f800037836 */ /* 0x041fe20000000000 */
[----:B------:R-:W-:Y:S01]  /*c020*/  ISETP.GE.AND P3, PT, R21, UR4, PT ;  /* 0x0000000415007c0c */ /* 0x000fe2000bf66270 */
[----:B------:R-:W-:Y:S01]  /*c030*/  VIADD R13, R0, 0xf0 ;  /* 0x000000f0000d7836 */ /* 0x000fe20000000000 */
[----:B------:R-:W-:Y:S02]  /*c040*/  ISETP.GE.AND P4, PT, R12, UR4, PT ;  /* 0x000000040c007c0c */ /* 0x000fe4000bf86270 */
[----:B------:R-:W-:Y:S02]  /*c050*/  ISETP.GE.AND P6, PT, R3, UR4, PT ;  /* 0x0000000403007c0c */ /* 0x000fe4000bfc6270 */
[----:B------:R-:W-:-:S02]  /*c060*/  ISETP.GE.AND P5, PT, R13, UR4, PT ;  /* 0x000000040d007c0c */ /* 0x000fc4000bfa6270 */
[----:B------:R-:W-:Y:S02]  /*c070*/  @!P2 LEA.HI R20, R20, R20, RZ, 0x1 ;  /* 0x000000141414a211 */ /* 0x000fe400078f08ff */
[----:B-1----:R-:W-:-:S03]  /*c080*/  @!P1 LOP3.LUT R11, R19, 0xfffffffe, RZ, 0xc0, !PT ;  /* 0xfffffffe130b9812 */ /* 0x002fc600078ec0ff */
[----:B------:R-:W-:Y:S02]  /*c090*/  @!P3 LEA.HI R21, R21, R21, RZ, 0x1 ;  /* 0x000000151515b211 */ /* 0x000fe400078f08ff */
[----:B------:R-:W-:Y:S02]  /*c0a0*/  @!P4 LEA.HI R12, R12, R12, RZ, 0x1 ;  /* 0x0000000c0c0cc211 */ /* 0x000fe400078f08ff */
[----:B------:R-:W-:Y:S02]  /*c0b0*/  @!P6 LEA.HI R10, R3, R3, RZ, 0x1 ;  /* 0x00000003030ae211 */ /* 0x000fe400078f08ff */
[----:B------:R-:W-:Y:S02]  /*c0c0*/  @!P5 LEA.HI R2, R13, R13, RZ, 0x1 ;  /* 0x0000000d0d02d211 */ /* 0x000fe400078f08ff */
[----:B------:R-:W-:Y:S02]  /*c0d0*/  @!P0 LOP3.LUT R3, R18, 0xfffffffe, RZ, 0xc0, !PT ;  /* 0xfffffffe12038812 */ /* 0x000fe400078ec0ff */
[----:B------:R-:W-:-:S02]  /*c0e0*/  @!P2 LOP3.LUT R13, R20, 0xfffffffe, RZ, 0xc0, !PT ;  /* 0xfffffffe140da812 */ /* 0x000fc400078ec0ff */
[----:B---3--:R-:W-:Y:S02]  /*c0f0*/  @!P3 LOP3.LUT R15, R21, 0xfffffffe, RZ, 0xc0, !PT ;  /* 0xfffffffe150fb812 */ /* 0x008fe400078ec0ff */
[----:B----4-:R-:W-:Y:S01]  /*c100*/  @!P4 LOP3.LUT R17, R12, 0xfffffffe, RZ, 0xc0, !PT ;  /* 0xfffffffe0c11c812 */ /* 0x010fe200078ec0ff */
        /* <DEDUP_REMOVED lines=16> */
.L_x_13466:
[----:B------:R-:W-:Y:S05]  /*c210*/  BSYNC B0 ;  /* 0x0000000000007941 */ /* 0x000fea0003800000 */
.L_x_13465:
[----:B------:R-:W-:Y:S01]  /*c220*/  ISETP.GE.AND P0, PT, R9, R8, PT ;  /* 0x000000080900720c */ /* 0x000fe20003f06270 */
[----:B0--3--:R0:W3:Y:S04]  /*c230*/  SHFL.IDX PT, R3, R7, 0x1, 0x1c1f ;  /* 0x003c1f0007037f89 */ /* 0x0090e800000e0000 */
[----:B------:R0:W2:Y:S08]  /*c240*/  SHFL.IDX PT, R2, R6, 0x1, 0x1c1f ;  /* 0x003c1f0006027f89 */ /* 0x0000b000000e0000 */
        /* <DEDUP_REMOVED lines=9> */
[C---:B------:R-:W-:Y:S01]  /*c2e0*/  VIADD R13, R0.reuse, 0x30 ;  /* 0x00000030000d7836 */ /* 0x040fe20000000000 */
[C---:B------:R-:W-:Y:S01]  /*c2f0*/  IADD3 R10, R0.reuse, 0x18, RZ ;  /* 0x00000018000a7810 */ /* 0x040fe20007ffe0ff */
[----:B------:R-:W-:Y:S01]  /*c300*/  ULDC.64 UR6, c[0x0][0x208] ;  /* 0x0000820000067ab9 */ /* 0x000fe20000000a00 */
[----:B------:R-:W-:Y:S01]  /*c310*/  ISETP.GE.AND P6, PT, R11, UR4, PT ;  /* 0x000000040b007c0c */ /* 0x000fe2000bfc6270 */
[----:B------:R-:W-:Y:S01]  /*c320*/  VIADD R14, R0, 0x38 ;  /* 0x00000038000e7836 */ /* 0x000fe20000000000 */
[----:B------:R-:W-:Y:S01]  /*c330*/  ISETP.GE.AND P5, PT, R10, UR4, PT ;  /* 0x000000040a007c0c */ /* 0x000fe2000bfa6270 */
[C---:B------:R-:W-:Y:S01]  /*c340*/  VIADD R15, R0.reuse, 0x40 ;  /* 0x00000040000f7836 */ /* 0x040fe20000000000 */
[C---:B------:R-:W-:Y:S01]  /*c350*/  IADD3 R19, R0.reuse, 0x58, RZ ;  /* 0x0000005800137810 */ /* 0x040fe20007ffe0ff */
[----:B------:R-:W-:-:S02]  /*c360*/  VIADD R16, R0, 0x48 ;  /* 0x0000004800107836 */ /* 0x000fc40000000000 */
[----:B------:R-:W-:Y:S01]  /*c370*/  @!P1 LEA.HI R4, R4, R4, RZ, 0x1 ;  /* 0x0000000404049211 */ /* 0x000fe200078f08ff */
[C---:B------:R-:W-:Y:S01]  /*c380*/  VIADD R18, R0.reuse, 0x50 ;  /* 0x0000005000127836 */ /* 0x040fe20000000000 */
[----:B------:R-:W-:Y:S01]  /*c390*/  @!P2 LEA.HI R5, R5, R5, RZ, 0x1 ;  /* 0x000000050505a211 */ /* 0x000fe200078f08ff */
[----:B------:R-:W-:Y:S01]  /*c3a0*/  VIADD R20, R0, 0x80 ;  /* 0x0000008000147836 */ /* 0x000fe20000000000 */
[----:B------:R-:W-:Y:S02]  /*c3b0*/  @!P1 LOP3.LUT R7, R4, 0xfffffffe, RZ, 0xc0, !PT ;  /* 0xfffffffe04079812 */ /* 0x000fe400078ec0ff */
[----:B------:R-:W-:Y:S01]  /*c3c0*/  @!P2 LOP3.LUT R9, R5, 0xfffffffe, RZ, 0xc0, !PT ;  /* 0xfffffffe0509a812 */ /* 0x000fe200078ec0ff */
[--C-:B--23--:R-:W-:Y:S01]  /*c3d0*/  @!P0 IMAD.WIDE R4, R0, 0x4, R2.reuse ;  /* 0x0000000400048825 */ /* 0x10cfe200078e0202 */
        /* <DEDUP_REMOVED lines=125> */
[----:B------:R-:W-:Y:S01]  /*cbb0*/  @!P1 IMAD.WIDE R12, R13, 0x4, R2 ;  /* 0x000000040d0c9825 */ /* 0x000fe200078e0202 */
[----:B------:R-:W-:Y:S01]  /*cbc0*/  @!P2 ST.E.64 desc[UR6][R10.64], R114 ;  /* 0x000000720a00a985 */ /* 0x000fe2000c101b06 */
[----:B------:R-:W-:Y:S02]  /*cbd0*/  ISETP.GE.AND P2, PT, R16, UR4, PT ;  /* 0x0000000410007c0c */ /* 0x000fe4000bf46270 */
[C---:B------:R-:W-:Y:S01]  /*cbe0*/  VIADD R17, R0.reuse, 0xe8 ;  /* 0x000000e800117836 */ /* 0x040fe20000000000 */
[----:B------:R-:W-:Y:S01]  /*cbf0*/  @!P1 ST.E.64 desc[UR6][R12.64], R118 ;  /* 0x000000760c009985 */ /* 0x000fe2000c101b06 */
[C---:B------:R-:W-:Y:S01]  /*cc00*/  VIADD R20, R0.reuse, 0xf0 ;  /* 0x000000f000147836 */ /* 0x040fe20000000000 */
[----:B------:R-:W-:Y:S01]  /*cc10*/  ISETP.GE.AND P1, PT, R15, UR4, PT ;  /* 0x000000040f007c0c */ /* 0x000fe2000bf26270 */
[----:B------:R-:W-:Y:S01]  /*cc20*/  VIADD R0, R0, 0xf8 ;  /* 0x000000f800007836 */ /* 0x000fe20000000000 */
[----:B0-----:R-:W-:-:S02]  /*cc30*/  @!P5 LOP3.LUT R5, R18, 0xfffffffe, RZ, 0xc0, !PT ;  /* 0xfffffffe1205d812 */ /* 0x001fc400078ec0ff */
[----:B------:R-:W-:Y:S02]  /*cc40*/  @!P6 LEA.HI R19, R19, R19, RZ, 0x1 ;  /* 0x000000131313e211 */ /* 0x000fe400078f08ff */
[----:B------:R-:W-:Y:S01]  /*cc50*/  ISETP.GE.AND P3, PT, R17, UR4, PT ;  /* 0x0000000411007c0c */ /* 0x000fe2000bf66270 */
[----:B------:R-:W-:Y:S01]  /*cc60*/  @!P5 IMAD.WIDE R4, R5, 0x4, R2 ;  /* 0x000000040504d825 */ /* 0x000fe200078e0202 */
[----:B------:R-:W-:Y:S02]  /*cc70*/  ISETP.GE.AND P4, PT, R20, UR4, PT ;  /* 0x0000000414007c0c */ /* 0x000fe4000bf86270 */
[----:B------:R-:W-:Y:S02]  /*cc80*/  @!P0 LEA.HI R14, R14, R14, RZ, 0x1 ;  /* 0x0000000e0e0e8211 */ /* 0x000fe400078f08ff */
[----:B-1----:R-:W-:Y:S01]  /*cc90*/  @!P6 LOP3.LUT R7, R19, 0xfffffffe, RZ, 0xc0, !PT ;  /* 0xfffffffe1307e812 */ /* 0x002fe200078ec0ff */
[----:B------:R0:W-:Y:S01]  /*cca0*/  @!P5 ST.E.64 desc[UR6][R4.64], R122 ;  /* 0x0000007a0400d985 */ /* 0x0001e2000c101b06 */
[----:B--2---:R-:W-:-:S02]  /*ccb0*/  @!P0 LOP3.LUT R9, R14, 0xfffffffe, RZ, 0xc0, !PT ;  /* 0xfffffffe0e098812 */ /* 0x004fc400078ec0ff */
[----:B------:R-:W-:Y:S01]  /*ccc0*/  @!P1 LEA.HI R15, R15, R15, RZ, 0x1 ;  /* 0x0000000f0f0f9211 */ /* 0x000fe200078f08ff */
[--C-:B------:R-:W-:Y:S01]  /*ccd0*/  @!P6 IMAD.WIDE R6, R7, 0x4, R2.reuse ;  /* 0x000000040706e825 */ /* 0x100fe200078e0202 */
[----:B------:R-:W-:Y:S02]  /*cce0*/  @!P2 LEA.HI R16, R16, R16, RZ, 0x1 ;  /* 0x000000101010a211 */ /* 0x000fe400078f08ff */
[----:B------:R-:W-:Y:S02]  /*ccf0*/  @!P3 LEA.HI R17, R17, R17, RZ, 0x1 ;  /* 0x000000111111b211 */ /* 0x000fe400078f08ff */
[----:B------:R1:W-:Y:S01]  /*cd00*/  @!P6 ST.E.64 desc[UR6][R6.64], R126 ;  /* 0x0000007e0600e985 */ /* 0x0003e2000c101b06 */
[----:B------:R-:W-:Y:S02]  /*cd10*/  @!P4 LEA.HI R20, R20, R20, RZ, 0x1 ;  /* 0x000000141414c211 */ /* 0x000fe400078f08ff */
[----:B------:R-:W-:Y:S01]  /*cd20*/  @!P1 LOP3.LUT R15, R15, 0xfffffffe, RZ, 0xc0, !PT ;  /* 0xfffffffe0f0f9812 */ /* 0x000fe200078ec0ff */
[----:B0-----:R-:W-:Y:S01]  /*cd30*/  @!P0 IMAD.WIDE R4, R9, 0x4, R2 ;  /* 0x0000000409048825 */ /* 0x001fe200078e0202 */
[----:B------:R-:W-:-:S02]  /*cd40*/  @!P2 LOP3.LUT R11, R16, 0xfffffffe, RZ, 0xc0, !PT ;  /* 0xfffffffe100ba812 */ /* 0x000fc400078ec0ff */
        /* <DEDUP_REMOVED lines=19> */
.L_x_13464:
[----:B------:R-:W0:Y:S02]  /*ce80*/  S2R R0, SR_TID.X ;  /* 0x0000000000007919 */ /* 0x000e240000002100 */
[----:B0-----:R-:W-:-:S05]  /*ce90*/  VIADD R2, R0, 0xffffff80 ;  /* 0xffffff8000027836 */ /* 0x001fca0000000000 */
[----:B------:R-:W-:-:S13]  /*cea0*/  ISETP.GT.AND P0, PT, R2, 0x7f, PT ;  /* 0x0000007f0200780c */ /* 0x000fda0003f04270 */
[----:B------:R-:W-:Y:S05]  /*ceb0*/  @P0 BRA `(.L_x_13430) ;  /* 0x0000004c00d80947 */ /* 0x000fea0003800000 */
[----:B------:R-:W0:Y:S01]  /*cec0*/  S2R R3, SR_CTAID.X ;  /* 0x0000000000037919 */ /* 0x000e220000002500 */
[----:B------:R-:W3:Y:S01]  /*ced0*/  LDC R6, c[0x0][0xce8] ;  /* 0x00033a00ff067b82 */ /* 0x000ee20000000800 */
[----:B------:R-:W-:Y:S01]  /*cee0*/  ULDC UR4, c[0x0][0xb88] ;  /* 0x0002e20000047ab9 */ /* 0x000fe20000000800 */
[----:B0-----:R-:W-:Y:S02]  /*cef0*/  IMAD R0, R3, 0x80, R0 ;  /* 0x0000008003007824 */ /* 0x001fe400078e0200 */
[----:B---3--:R-:W-:Y:S02]  /*cf00*/  IMAD R3, R6, UR4, RZ ;  /* 0x0000000406037c24 */ /* 0x008fe4000f8e02ff */
[----:B------:R-:W-:-:S05]  /*cf10*/  VIADD R0, R0, 0xffffff80 ;  /* 0xffffff8000007836 */ /* 0x000fca0000000000 */
[----:B------:R-:W-:-:S13]  /*cf20*/  ISETP.GE.AND P0, PT, R0, R3, PT ;  /* 0x000000030000720c */ /* 0x000fda0003f06270 */
[----:B------:R-:W-:Y:S05]  /*cf30*/  @P0 BRA `(.L_x_13430) ;  /* 0x0000004c00b80947 */ /* 0x000fea0003800000 */
[----:B------:R-:W3:Y:S01]  /*cf40*/  LDL R4, [R1] ;  /* 0x0000000001047983 */ /* 0x000ee20000100800 */
[----:B------:R-:W-:Y:S01]  /*cf50*/  ISETP.NE.AND P0, PT, R6, 0x1, PT ;  /* 0x000000010600780c */ /* 0x000fe20003f05270 */
[----:B------:R-:W-:Y:S01]  /*cf60*/  S2UR UR7, SR_CTAID.Z ;  /* 0x00000000000779c3 */ /* 0x000fe20000002700 */
[----:B------:R-:W-:Y:S01]  /*cf70*/  ULDC.64 UR8, c[0x0][0xcd0] ;  /* 0x0003340000087ab9 */ /* 0x000fe20000000a00 */
[----:B------:R-:W-:Y:S01]  /*cf80*/  MOV R5, R0 ;  /* 0x0000000000057202 */ /* 0x000fe20000000f00 */
[----:B------:R-:W-:-:S05]  /*cf90*/  ULDC.64 UR12, c[0x0][0x208] ;  /* 0x00008200000c7ab9 */ /* 0x000fca0000000a00 */
[----:B------:R-:W0:Y:S08]  /*cfa0*/  LDC.64 R10, c[0x0][0xcd8] ;  /* 0x00033600ff0a7b82 */ /* 0x000e300000000a00 */
[----:B------:R-:W4:Y:S08]  /*cfb0*/  @P0 LDC R7, c[0x0][0xcec] ;  /* 0x00033b00ff070b82 */ /* 0x000f300000000800 */
[----:B------:R-:W5:Y:S08]  /*cfc0*/  @P0 LDC R9, c[0x0][0xcf0] ;  /* 0x00033c00ff090b82 */ /* 0x000f700000000800 */
[----:B------:R-:W1:Y:S08]  /*cfd0*/  S2UR UR10, SR_CTAID.Y ;  /* 0x00000000000a79c3 */ /* 0x000e700000002600 */
[----:B------:R-:W1:Y:S01]  /*cfe0*/  LDC R8, c[0x0][0xd50] ;  /* 0x00035400ff087b82 */ /* 0x000e620000000800 */
[----:B---3--:R-:W-:Y:S01]  /*cff0*/  R2UR UR11, R4 ;  /* 0x00000000040b72ca */ /* 0x008fe200000e0000 */
[----:B----4-:R-:W-:-:S05]  /*d000*/  @P0 IMAD.HI.U32 R4, R0, R7, RZ ;  /* 0x0000000700040227 */ /* 0x010fca00078e00ff */
[----:B-----5:R-:W-:-:S07]  /*d010*/  @P0 SHF.R.U32.HI R5, RZ, R9, R4 ;  /* 0x00000009ff050219 */ /* 0x020fce0000011604 */
[----:B------:R-:W-:Y:S02]  /*d020*/  USHF.R.S32.HI UR6, URZ, 0x1f, UR11 ;  /* 0x0000001f3f067899 */ /* 0x000fe4000801140b */
[----:B------:R-:W-:Y:S01]  /*d030*/  IMAD R7, RZ, RZ, -UR11 ;  /* 0x8000000bff077e24 */ /* 0x000fe2000f8e02ff */
[----:B------:R-:W-:Y:S02]  /*d040*/  UIMAD.WIDE.U32 UR4, UR11, UR8, URZ ;  /* 0x000000080b0472a5 */ /* 0x000fe4000f8e003f */
[----:B------:R-:W-:Y:S01]  /*d050*/  UIMAD UR6, UR6, UR8, URZ ;  /* 0x00000008060672a4 */ /* 0x000fe2000f8e023f */
[----:B-1----:R-:W-:Y:S01]  /*d060*/  IMAD R9, R8, R7, UR10 ;  /* 0x0000000a08097e24 */ /* 0x002fe2000f8e0207 */
        /* <DEDUP_REMOVED lines=32> */
.L_x_13428:
[----:B------:R-:W-:-:S08]  /*d270*/  NOP ;  /* 0x0000000000007918 */ /* 0x000fd00000000000 */
[----:B--2---:R-:W0:-:S00]  /*d280*/  USETMAXREG.DEALLOC.CTAPOOL 0x18 ;  /* 0x00000018000079c8 */ /* 0x004e0000080e0500 */
        /* <DEDUP_REMOVED lines=16> */
.L_x_13467:
[----:B------:R-:W-:Y:S01]  /*d390*/  ULDC UR43, c[0x0][0xd50] ;  /* 0x00035400002b7ab9 */ /* 0x000fe20000000800 */
[----:B------:R-:W-:Y:S01]  /*d3a0*/  UMOV UR36, UR6 ;  /* 0x0000000600247c82 */ /* 0x000fe20008000000 */
[----:B------:R-:W-:-:S11]  /*d3b0*/  UISETP.NE.AND UP0, UPT, UR43, 0x1, UPT ;  /* 0x000000012b00788c */ /* 0x000fd6000bf05270 */
[----:B------:R-:W-:Y:S01]  /*d3c0*/  @UP0 ULDC UR4, c[0x0][0xd54] ;  /* 0x0003550000040ab9 */ /* 0x000fe20000000800 */
[----:B------:R-:W-:Y:S01]  /*d3d0*/  @UP0 ULDC UR7, c[0x0][0xd58] ;  /* 0x0003560000070ab9 */ /* 0x000fe20000000800 */
[----:B------:R-:W-:-:S04]  /*d3e0*/  UIMAD.WIDE.U32 UR4, UR6, UR4, URZ ;  /* 0x00000004060472a5 */ /* 0x000fc8000f8e003f */
[----:B------:R-:W-:-:S12]  /*d3f0*/  @UP0 USHF.R.U32.HI UR36, URZ, UR7, UR5 ;  /* 0x000000073f240299 */ /* 0x000fd80008011605 */
.L_x_13468:
        /* <DEDUP_REMOVED lines=75> */
.L_x_13470:
        /* <DEDUP_REMOVED lines=32> */
.L_x_13471:
        /* <DEDUP_REMOVED lines=20> */
.L_x_13473:
        /* <DEDUP_REMOVED lines=15> */
.L_x_13472:
[----:B------:R-:W-:Y:S01]  /*dce0*/  ULDC.64 UR4, c[0x0][0xaf0] ;  /* 0x0002bc0000047ab9 */ /* 0x000fe20000000a00 */
[----:B------:R-:W-:Y:S01]  /*dcf0*/  MOV R18, UR44 ;  /* 0x0000002c00127c02 */ /* 0x000fe20008000f00 */
        /* <DEDUP_REMOVED lines=23> */
.L_x_13558:
        /* <DEDUP_REMOVED lines=9> */
.L_x_13561:
        /* <DEDUP_REMOVED lines=24> */
.L_x_13477:
[----:B------:R-:W-:Y:S01]  /*e080*/  IMAD.MOV.U32 R0, RZ, RZ, 0x1 ;  /* 0x00000001ff007424 */ /* 0x000fe200078e00ff */
[----:B01----:R-:W0:Y:S04]  /*e090*/  S2R R6, SR_TID.X ;  /* 0x0000000000067919 */ /* 0x003e280000002100 */
[----:B------:R-:W-:-:S04]  /*e0a0*/  SHF.L.U32 R0, R0, 0x1f, RZ ;  /* 0x0000001f00007819 */ /* 0x000fc800000006ff */
[----:B------:R-:W1:Y:S01]  /*e0b0*/  SYNCS.PHASECHK.TRANS64.TRYWAIT P0, [UR38+0x32440], R0 ;  /* 0x03244000ff0075a7 */ /* 0x000e620008000166 */
[----:B0-----:R-:W-:-:S04]  /*e0c0*/  LOP3.LUT R2, R6, 0x7f, RZ, 0xc0, !PT ;  /* 0x0000007f06027812 */ /* 0x001fc800078ec0ff */
[----:B------:R-:W-:Y:S01]  /*e0d0*/  ISETP.NE.AND P1, PT, R2, RZ, PT ;  /* 0x000000ff0200720c */ /* 0x000fe20003f25270 */
[----:B-1----:R-:W-:-:S12]  /*e0e0*/  @!P0 BRA `(.L_x_13478) ;  /* 0x0000004000648947 */ /* 0x002fd80003800000 */
.L_x_13562:
[----:B------:R-:W-:Y:S05]  /*e0f0*/  @P1 BRA `(.L_x_13479) ;  /* 0x0000000000181947 */ /* 0x000fea0003800000 */
[----:B------:R-:W1:Y:S01]  /*e100*/  S2R R2, SR_TID.X ;  /* 0x0000000000027919 */ /* 0x000e620000002100 */
[----:B0-----:R-:W-:-:S04]  /*e110*/  IMAD.MOV.U32 R0, RZ, RZ, 0x3000 ;  /* 0x00003000ff007424 */ /* 0x001fc800078e00ff */
[----:B------:R2:W-:Y:S01]  /*e120*/  SYNCS.ARRIVE.TRANS64 RZ, [UR38+0x32430], R0 ;  /* 0x03243000ffff79a7 */ /* 0x0005e20008000026 */
[----:B-1----:R-:W-:-:S13]  /*e130*/  LOP3.LUT P0, RZ, R2, 0x1f, RZ, 0xc0, !PT ;  /* 0x0000001f02ff7812 */ /* 0x002fda000780c0ff */
[----:B--2---:R-:W-:Y:S05]  /*e140*/  @!P0 BRA `(.L_x_13479) ;  /* 0x0000000000048947 */ /* 0x004fea0003800000 */
[----:B------:R-:W-:Y:S01]  /*e150*/  BPT.TRAP 0x1 ;  /* 0x000000040000795c */ /* 0x000fe20000300000 */
.L_x_13479:
        /* <DEDUP_REMOVED lines=18> */
.L_x_13475:
        /* <DEDUP_REMOVED lines=15> */
[----:B------:R-:W-:Y:S02]  /*e370*/  IMAD.U32 R5, RZ, RZ, UR7 ;  /* 0x00000007ff057e24 */ /* 0x000fe4000f8e00ff */
[----:B0-----:R-:W-:Y:S02]  /*e380*/  IMAD.U32 R6, RZ, RZ, UR8 ;  /* 0x00000008ff067e24 */ /* 0x001fe4000f8e00ff */
[----:B------:R-:W-:-:S02]  /*e390*/  IMAD.U32 R7, RZ, RZ, UR9 ;  /* 0x00000009ff077e24 */ /* 0x000fc4000f8e00ff */
[----:B------:R-:W-:Y:S02]  /*e3a0*/  IMAD.U32 R11, RZ, RZ, UR5 ;  /* 0x00000005ff0b7e24 */ /* 0x000fe4000f8e00ff */
[----:B------:R-:W-:Y:S02]  /*e3b0*/  IMAD.MOV.U32 R8, RZ, RZ, 0x70 ;  /* 0x00000070ff087424 */ /* 0x000fe400078e00ff */
[----:B------:R-:W-:Y:S02]  /*e3c0*/  IMAD.MOV.U32 R12, RZ, RZ, 0x1 ;  /* 0x00000001ff0c7424 */ /* 0x000fe400078e00ff */
[----:B------:R-:W-:-:S07]  /*e3d0*/  IMAD.MOV.U32 R13, RZ, RZ, RZ ;  /* 0x000000ffff0d7224 */ /* 0x000fce00078e00ff */
[----:B------:R-:W-:-:S07]  /*e3e0*/  LEPC R20, `(.L_x_13480) ;  /* 0x000000001014794e */ /* 0x000fce0000000000 */
[----:B-1----:R-:W-:Y:S05]  /*e3f0*/  CALL.ABS.NOINC R2 ;  /* 0x0000000002007343 */ /* 0x002fea0003c00000 */
.L_x_13480:
        /* <DEDUP_REMOVED lines=22> */
[----:B---3--:R-:W-:Y:S01]  /*e560*/  IMAD R10, R8, 0x80, R3 ;  /* 0x00000080080a7824 */ /* 0x008fe200078e0203 */
[----:B------:R-:W-:-:S03]  /*e570*/  MOV R3, UR6 ;  /* 0x0000000600037c02 */ /* 0x000fc60008000f00 */
        /* <DEDUP_REMOVED lines=24> */
[C---:B--2---:R-:W-:Y:S02]  /*e700*/  LOP3.LUT R10, R2.reuse, 0x38, RZ, 0xc0, !PT ;  /* 0x00000038020a7812 */ /* 0x044fe400078ec0ff */
[----:B------:R-:W-:Y:S02]  /*e710*/  LOP3.LUT R2, R2, 0x1f8, RZ, 0xc0, !PT ;  /* 0x000001f802027812 */ /* 0x000fe400078ec0ff */
[----:B------:R-:W-:Y:S01]  /*e720*/  ISETP.GE.AND P0, PT, R10, UR4, PT ;  /* 0x000000040a007c0c */ /* 0x000fe2000bf06270 */
[----:B------:R-:W-:Y:S01]  /*e730*/  UMOV UR4, 0xffffffff ;  /* 0xffffffff00047882 */ /* 0x000fe20000000000 */
[----:B------:R-:W-:Y:S02]  /*e740*/  LOP3.LUT R5, R2, 0x38, R13, 0x78, !PT ;  /* 0x0000003802057812 */ /* 0x000fe400078e780d */
[----:B------:R-:W-:-:S04]  /*e750*/  SHF.L.U32 R2, R12, 0x3, RZ ;  /* 0x000000030c027819 */ /* 0x000fc800000006ff */
[----:B------:R-:W-:-:S05]  /*e760*/  LOP3.LUT R9, R5, 0x200, R2, 0xf8, !PT ;  /* 0x0000020005097812 */ /* 0x000fca00078ef802 */
[----:B------:R0:W-:Y:S01]  /*e770*/  STL [R1], R9 ;  /* 0x0000000901007387 */ /* 0x0001e20000100800 */
[----:B------:R-:W-:Y:S05]  /*e780*/  BRA.DIV UR4, `(.L_x_13481) ;  /* 0x0000003a04d47947 */ /* 0x000fea000b800000 */
[----:B------:R-:W1:Y:S01]  /*e790*/  SHFL.IDX PT, R5, R0, RZ, 0x181f ;  /* 0x00181fff00057589 */ /* 0x000e6200000e0000 */
[----:B------:R-:W-:Y:S01]  /*e7a0*/  ULDC UR4, c[0x0][0x288] ;  /* 0x0000a20000047ab9 */ /* 0x000fe20000000800 */
[----:B------:R-:W-:Y:S01]  /*e7b0*/  IMAD R11, R8, 0x80, R6 ;  /* 0x00000080080b7824 */ /* 0x000fe200078e0206 */
[----:B------:R-:W-:Y:S01]  /*e7c0*/  ULDC.64 UR6, c[0x0][0x208] ;  /* 0x0000820000067ab9 */ /* 0x000fe20000000a00 */
[----:B------:R-:W2:Y:S01]  /*e7d0*/  SHFL.IDX PT, R4, R3, RZ, 0x181f ;  /* 0x00181fff03047589 */ /* 0x000ea200000e0000 */
[----:B------:R-:W-:Y:S02]  /*e7e0*/  IMAD R2, R7, UR4, RZ ;  /* 0x0000000407027c24 */ /* 0x000fe4000f8e02ff */
[C---:B------:R-:W-:Y:S01]  /*e7f0*/  VIADD R12, R11.reuse, 0x10 ;  /* 0x000000100b0c7836 */ /* 0x040fe20000000000 */
[----:B------:R-:W3:Y:S02]  /*e800*/  SHFL.IDX PT, R7, R0, 0x1, 0x181f ;  /* 0x00381f0000077f89 */ /* 0x000ee400000e0000 */
[----:B------:R-:W-:-:S02]  /*e810*/  ISETP.GE.AND P1, PT, R11, R2, PT ;  /* 0x000000020b00720c */ /* 0x000fc40003f26270 */
[----:B------:R-:W4:Y:S01]  /*e820*/  SHFL.IDX PT, R6, R3, 0x1, 0x181f ;  /* 0x00381f0003067f89 */ /* 0x000f2200000e0000 */
[----:B------:R-:W-:-:S03]  /*e830*/  ISETP.GE.AND P2, PT, R12, R2, PT ;  /* 0x000000020c00720c */ /* 0x000fc60003f46270 */
[----:B------:R-:W5:Y:S04]  /*e840*/  SHFL.IDX PT, R14, R0, 0x2, 0x181f ;  /* 0x00581f00000e7f89 */ /* 0x000f6800000e0000 */
[----:B------:R-:W-:Y:S03]  /*e850*/  STL [R1+0x4], R11 ;  /* 0x0000040b01007387 */ /* 0x000fe60000100800 */
[----:B------:R-:W-:Y:S01]  /*e860*/  @!P1 LEA R8, R9, UR38, 0x1 ;  /* 0x0000002609089c11 */ /* 0x000fe2000f8e08ff */
[----:B------:R0:W-:Y:S01]  /*e870*/  STL [R1+0x14], R12 ;  /* 0x0000140c01007387 */ /* 0x0001e20000100800 */
[----:B-1----:R-:W-:-:S05]  /*e880*/  @!P1 LEA R5, P3, R10, R5, 0x1 ;  /* 0x000000050a059211 */ /* 0x002fca00078608ff */
[----:B--2---:R-:W-:Y:S02]  /*e890*/  @!P1 IMAD.X R4, RZ, RZ, R4, P3 ;  /* 0x000000ffff049224 */ /* 0x004fe400018e0604 */
[----:B0-----:R-:W-:-:S03]  /*e8a0*/  VIADD R12, R11, 0x20 ;  /* 0x000000200b0c7836 */ /* 0x001fc60000000000 */
[----:B------:R-:W-:-:S04]  /*e8b0*/  @!P1 LOP3.LUT R5, R5, R4, RZ, 0x3c, !PT ;  /* 0x0000000405059212 */ /* 0x000fc800078e3cff */
[C---:B------:R-:W-:Y:S01]  /*e8c0*/  @!P1 LOP3.LUT R4, R5.reuse, R4, RZ, 0x3c, !PT ;  /* 0x0000000405049212 */ /* 0x040fe200078e3cff */
[----:B------:R-:W-:Y:S03]  /*e8d0*/  STL [R1+0x18], R12 ;  /* 0x0000180c01007387 */ /* 0x000fe60000100800 */
[----:B------:R-:W-:-:S05]  /*e8e0*/  @!P1 LOP3.LUT R5, R5, R4, RZ, 0x3c, !PT ;  /* 0x0000000405059212 */ /* 0x000fca00078e3cff */
[----:B------:R3:W-:Y:S02]  /*e8f0*/  @!P1 LDGSTS.E.BYPASS.LTC128B.128 [R8+0x18400], desc[UR6][R4.64], !P0 ;  /* 0x1840000004089fae */ /* 0x0007e4000c101d46 */
[----:B---3--:R-:W-:Y:S02]  /*e900*/  @!P2 LEA R4, P1, R10, R7, 0x1 ;  /* 0x000000070a04a211 */ /* 0x008fe400078208ff */
[----:B------:R-:W-:-:S03]  /*e910*/  @!P2 LEA R7, R9, UR38, 0x1 ;  /* 0x000000260907ac11 */ /* 0x000fc6000f8e08ff */
[----:B----4-:R-:W-:Y:S01]  /*e920*/  @!P2 IMAD.X R5, RZ, RZ, R6, P1 ;  /* 0x000000ffff05a224 */ /* 0x010fe200008e0606 */
[----:B------:R-:W-:-:S04]  /*e930*/  ISETP.GE.AND P1, PT, R12, R2, PT ;  /* 0x000000020c00720c */ /* 0x000fc80003f26270 */
[----:B------:R0:W-:Y:S09]  /*e940*/  @!P2 LDGSTS.E.BYPASS.LTC128B.128 [R7+0x18c00], desc[UR6][R4.64], !P0 ;  /* 0x18c000000407afae */ /* 0x0001f2000c101d46 */
[----:B------:R-:W-:Y:S01]  /*e950*/  @!P1 LEA R6, R9, UR38, 0x1 ;  /* 0x0000002609069c11 */ /* 0x000fe2000f8e08ff */
[----:B0-----:R-:W0:Y:S01]  /*e960*/  SHFL.IDX PT, R4, R3, 0x2, 0x181f ;  /* 0x00581f0003047f89 */ /* 0x001e2200000e0000 */
[----:B-----5:R-:W-:Y:S01]  /*e970*/  @!P1 LEA R5, P2, R10, R14, 0x1 ;  /* 0x0000000e0a059211 */ /* 0x020fe200078408ff */
[----:B------:R-:W-:-:S05]  /*e980*/  VIADD R7, R11, 0x30 ;  /* 0x000000300b077836 */ /* 0x000fca0000000000 */
[----:B------:R1:W-:Y:S01]  /*e990*/  STL [R1+0x1c], R7 ;  /* 0x00001c0701007387 */ /* 0x0003e20000100800 */
[----:B0-----:R-:W-:-:S05]  /*e9a0*/  @!P1 IMAD.X R4, RZ, RZ, R4, P2 ;  /* 0x000000ffff049224 */ /* 0x001fca00010e0604 */
[----:B------:R-:W-:-:S04]  /*e9b0*/  @!P1 LOP3.LUT R5, R5, R4, RZ, 0x3c, !PT ;  /* 0x0000000405059212 */ /* 0x000fc800078e3cff */
[----:B------:R-:W-:-:S04]  /*e9c0*/  @!P1 LOP3.LUT R4, R5, R4, RZ, 0x3c, !PT ;  /* 0x0000000405049212 */ /* 0x000fc800078e3cff */
[----:B------:R-:W-:-:S05]  /*e9d0*/  @!P1 LOP3.LUT R5, R5, R4, RZ, 0x3c, !PT ;  /* 0x0000000405059212 */ /* 0x000fca00078e3cff */
[----:B------:R0:W-:Y:S01]  /*e9e0*/  @!P1 LDGSTS.E.BYPASS.LTC128B.128 [R6+0x19400], desc[UR6][R4.64], !P0 ;  /* 0x1940000004069fae */ /* 0x0001e2000c101d46 */
[----:B------:R-:W-:Y:S01]  /*e9f0*/  ISETP.GE.AND P1, PT, R7, R2, PT ;  /* 0x000000020700720c */ /* 0x000fe20003f26270 */
[----:B-1----:R-:W-:-:S05]  /*ea00*/  VIADD R7, R11, 0x40 ;  /* 0x000000400b077836 */ /* 0x002fca0000000000 */
[----:B------:R-:W-:Y:S04]  /*ea10*/  STL [R1+0x20], R7 ;  /* 0x0000200701007387 */ /* 0x000fe80000100800 */
[----:B0-----:R-:W0:Y:S03]  /*ea20*/  SHFL.IDX PT, R5, R0, 0x3, 0x181f ;  /* 0x00781f0000057f89 */ /* 0x001e2600000e0000 */
[----:B------:R-:W-:Y:S01]  /*ea30*/  @!P1 LEA R6, R9, UR38, 0x1 ;  /* 0x0000002609069c11 */ /* 0x000fe2000f8e08ff */
[----:B------:R-:W1:Y:S01]  /*ea40*/  SHFL.IDX PT, R4, R3, 0x3, 0x181f ;  /* 0x00781f0003047f89 */ /* 0x000e6200000e0000 */
[----:B0-----:R-:W-:-:S04]  /*ea50*/  @!P1 LEA R5, P2, R10, R5, 0x1 ;  /* 0x000000050a059211 */ /* 0x001fc800078408ff */
[----:B-1----:R-:W-:-:S04]  /*ea60*/  @!P1 IADD3.X R4, RZ, R4, RZ, P2, !PT ;  /* 0x00000004ff049210 */ /* 0x002fc800017fe4ff */
        /* <DEDUP_REMOVED lines=40> */
.L_x_13579:
[----:B0-----:R-:W2:Y:S01]  /*ecf0*/  LDL R4, [R1+0x4] ;  /* 0x0000040001047983 */ /* 0x001ea20000100800 */
[----:B------:R-:W-:Y:S01]  /*ed00*/  ULDC.64 UR4, c[0x0][0x208] ;  /* 0x0000820000047ab9 */ /* 0x000fe20000000a00 */
[----:B--2---:R-:W-:-:S05]  /*ed10*/  VIADD R4, R4, 0x70 ;  /* 0x0000007004047836 */ /* 0x004fca0000000000 */
[----:B------:R-:W-:Y:S01]  /*ed20*/  ISETP.GE.AND P1, PT, R4, R2, PT ;  /* 0x000000020400720c */ /* 0x000fe20003f26270 */
[----:B------:R0:W-:-:S12]  /*ed30*/  STL [R1+0x38], R4 ;  /* 0x0000380401007387 */ /* 0x0001d80000100800 */
[----:B------:R-:W-:Y:S02]  /*ed40*/  @!P1 LEA R2, P2, R10, R0, 0x1 ;  /* 0x000000000a029211 */ /* 0x000fe400078408ff */
        /* <DEDUP_REMOVED lines=26> */
[----:B0-----:R-:W-:Y:S01]  /*eef0*/  IMAD.U32 R4, RZ, RZ, UR6 ;  /* 0x00000006ff047e24 */ /* 0x001fe2000f8e00ff */
        /* <DEDUP_REMOVED lines=11> */
.L_x_13482:
[----:B------:R-:W2:Y:S01]  /*efb0*/  LDL.LU.64 R6, [R1+0x30] ;  /* 0x0000300001067983 */ /* 0x000ea20000300a00 */
[----:B------:R-:W-:-:S03]  /*efc0*/  ULDC.64 UR8, c[0x0][0x3e0] ;  /* 0x0000f80000087ab9 */ /* 0x000fc60000000a00 */
[----:B------:R-:W3:Y:S04]  /*efd0*/  LDL.LU R2, [R1+0x40] ;  /* 0x0000400001027983 */ /* 0x000ee80000300800 */
[----:B0-----:R-:W4:Y:S01]  /*efe0*/  LDL.LU R4, [R1+0x8] ;  /* 0x0000080001047983 */ /* 0x001f220000300800 */
[----:B------:R-:W-:Y:S01]  /*eff0*/  UIMAD UR6, UR45, UR8, URZ ;  /* 0x000000082d0672a4 */ /* 0x000fe2000f8e023f */
[----:B------:R-:W0:Y:S03]  /*f000*/  S2R R5, SR_TID.X ;  /* 0x0000000000057919 */ /* 0x000e260000002100 */
[----:B------:R-:W-:Y:S01]  /*f010*/  UIMAD UR6, UR44, UR9, UR6 ;  /* 0x000000092c0672a4 */ /* 0x000fe2000f8e0206 */
[----:B0-----:R-:W-:-:S05]  /*f020*/  IMAD.SHL.U32 R8, R5, 0x8, RZ ;  /* 0x0000000805087824 */ /* 0x001fca00078e00ff */
[----:B------:R-:W-:Y:S02]  /*f030*/  LOP3.LUT R8, R8, 0x38, RZ, 0xc0, !PT ;  /* 0x0000003808087812 */ /* 0x000fe400078ec0ff */
[----:B--2---:R-:W-:Y:S02]  /*f040*/  R2UR UR4, R6 ;  /* 0x00000000060472ca */ /* 0x004fe400000e0000 */
[----:B------:R-:W0:Y:S01]  /*f050*/  LDC R6, c[0x0][0x448] ;  /* 0x00011200ff067b82 */ /* 0x000e220000000800 */
[----:B------:R-:W-:Y:S02]  /*f060*/  R2UR UR5, R7 ;  /* 0x00000000070572ca */ /* 0x000fe400000e0000 */
[----:B---3--:R-:W-:Y:S01]  /*f070*/  R2UR UR5, R2 ;  /* 0x00000000020572ca */ /* 0x008fe200000e0000 */
[----:B----4-:R-:W-:-:S12]  /*f080*/  IMAD.MOV.U32 R2, RZ, RZ, R4 ;  /* 0x000000ffff027224 */ /* 0x010fd800078e0004 */
[----:B------:R-:W-:-:S03]  /*f090*/  UIMAD.WIDE.U32 UR4, UR44, UR8, UR4 ;  /* 0x000000082c0472a5 */ /* 0x000fc6000f8e0004 */
[----:B------:R-:W-:Y:S01]  /*f0a0*/  ULDC.64 UR8, c[0x0][0x3d0] ;  /* 0x0000f40000087ab9 */ /* 0x000fe20000000a00 */
[----:B------:R-:W-:Y:S01]  /*f0b0*/  UIADD3 UR5, UR5, UR6, URZ ;  /* 0x0000000605057290 */ /* 0x000fe2000fffe03f */
[----:B0-----:R-:W-:-:S13]  /*f0c0*/  ISETP.NE.AND P0, PT, R6, 0x1, PT ;  /* 0x000000010600780c */ /* 0x001fda0003f05270 */
[----:B------:R-:W0:Y:S08]  /*f0d0*/  @P0 LDC R0, c[0x0][0x44c] ;  /* 0x00011300ff000b82 */ /* 0x000e300000000800 */
[----:B------:R-:W1:Y:S01]  /*f0e0*/  @P0 LDC R3, c[0x0][0x450] ;  /* 0x00011400ff030b82 */ /* 0x000e620000000800 */
[----:B0-----:R-:W-:-:S05]  /*f0f0*/  @P0 IMAD.HI.U32 R0, R4, R0, RZ ;  /* 0x0000000004000227 */ /* 0x001fca00078e00ff */
[----:B-1----:R-:W-:Y:S01]  /*f100*/  @P0 SHF.R.U32.HI R2, RZ, R3, R0 ;  /* 0x00000003ff020219 */ /* 0x002fe20000011600 */
[----:B------:R-:W-:-:S04]  /*f110*/  IMAD.U32 R3, RZ, RZ, UR8 ;  /* 0x00000008ff037e24 */ /* 0x000fc8000f8e00ff */
        /* <DEDUP_REMOVED lines=14> */
[----:B------:R-:W-:Y:S01]  /*f200*/  LEA R5, P0, R2, UR4, 0x1 ;  /* 0x0000000402057c11 */ /* 0x000fe2000f8008ff */
[----:B------:R-:W-:Y:S01]  /*f210*/  ULDC UR4, c[0x0][0x3b8] ;  /* 0x0000ee0000047ab9 */ /* 0x000fe20000000800 */
[----:B------:R-:W-:Y:S02]  /*f220*/  IADD3 R4, R3, R4, RZ ;  /* 0x0000000403047210 */ /* 0x000fe40007ffe0ff */
        /* <DEDUP_REMOVED lines=13> */
[----:B------:R-:W4:Y:S04]  /*f300*/  LDL.LU R15, [R1+0x18] ;  /* 0x00001800010f7983 */ /* 0x000f280000300800 */
[----:B------:R-:W5:Y:S01]  /*f310*/  LDL.LU R13, [R1+0x1c] ;  /* 0x00001c00010d7983 */ /* 0x000f620000300800 */
[----:B------:R-:W0:Y:S01]  /*f320*/  S2R R7, SR_TID.X ;  /* 0x0000000000077919 */ /* 0x000e220000002100 */
[----:B------:R-:W1:Y:S01]  /*f330*/  S2R R10, SR_TID.X ;  /* 0x00000000000a7919 */ /* 0x000e620000002100 */
[----:B------:R-:W-:Y:S01]  /*f340*/  ULDC.64 UR6, c[0x0][0x208] ;  /* 0x0000820000067ab9 */ /* 0x000fe20000000a00 */
[----:B------:R-:W-:Y:S04]  /*f350*/  SHFL.IDX PT, R6, R4, 0x1, 0x181f ;  /* 0x00381f0004067f89 */ /* 0x000fe800000e0000 */
[----:B------:R-:W5:Y:S01]  /*f360*/  LDL.LU R8, [R1+0x20] ;  /* 0x0000200001087983 */ /* 0x000f620000300800 */
[----:B0-----:R-:W-:Y:S01]  /*f370*/  IMAD.SHL.U32 R12, R7, 0x8, RZ ;  /* 0x00000008070c7824 */ /* 0x001fe200078e00ff */
[----:B-1----:R-:W-:-:S04]  /*f380*/  LOP3.LUT R10, R10, 0x7f, RZ, 0xc0, !PT ;  /* 0x0000007f0a0a7812 */ /* 0x002fc800078ec0ff */
[----:B------:R-:W-:Y:S01]  /*f390*/  LOP3.LUT R12, R12, 0x38, RZ, 0xc0, !PT ;  /* 0x000000380c0c7812 */ /* 0x000fe200078ec0ff */
[----:B------:R-:W-:Y:S02]  /*f3a0*/  IMAD.SHL.U32 R11, R10, 0x8, RZ ;  /* 0x000000080a0b7824 */ /* 0x000fe400078e00ff */
[----:B------:R-:W-:-:S05]  /*f3b0*/  IMAD.SHL.U32 R10, R7, 0x8, RZ ;  /* 0x00000008070a7824 */ /* 0x000fca00078e00ff */
[----:B------:R-:W-:-:S04]  /*f3c0*/  LOP3.LUT R10, R10, 0x1f8, RZ, 0xc0, !PT ;  /* 0x000001f80a0a7812 */ /* 0x000fc800078ec0ff */
[----:B------:R-:W-:-:S04]  /*f3d0*/  LOP3.LUT R10, R10, 0x38, R7, 0x78, !PT ;  /* 0x000000380a0a7812 */ /* 0x000fc800078e7807 */
[----:B------:R-:W-:Y:S02]  /*f3e0*/  LOP3.LUT R10, R10, 0x200, R11, 0xf8, !PT ;  /* 0x000002000a0a7812 */ /* 0x000fe400078ef80b */
[-C--:B--2---:R-:W-:Y:S02]  /*f3f0*/  ISETP.GE.AND P5, PT, R3, R0.reuse, PT ;  /* 0x000000000300720c */ /* 0x084fe40003fa6270 */
[----:B------:R-:W0:Y:S01]  /*f400*/  SHFL.IDX PT, R3, R5, RZ, 0x181f ;  /* 0x00181fff05037589 */ /* 0x000e2200000e0000 */
[----:B---3--:R-:W-:-:S03]  /*f410*/  ISETP.GE.AND P4, PT, R2, R0, PT ;  /* 0x000000000200720c */ /* 0x008fc60003f86270 */
[----:B------:R-:W1:Y:S07]  /*f420*/  SHFL.IDX PT, R2, R4, RZ, 0x181f ;  /* 0x00181fff04027589 */ /* 0x000e6e00000e0000 */
        /* <DEDUP_REMOVED lines=19> */
[----:B------:R-:W-:Y:S04]  /*f560*/  SHFL.IDX PT, R6, R4, 0x2, 0x181f ;  /* 0x00581f0004067f89 */ /* 0x000fe800000e0000 */
[----:B------:R-:W2:Y:S04]  /*f570*/  LDL.LU R15, [R1+0x24] ;  /* 0x00002400010f7983 */ /* 0x000ea80000300800 */
[----:B0-----:R-:W0:Y:S02]  /*f580*/  SHFL.IDX PT, R2, R5, 0x2, 0x181f ;  /* 0x00581f0005027f89 */ /* 0x001e2400000e0000 */
[----:B------:R-:W-:-:S02]  /*f590*/  @!P4 LEA R9, R10, UR38, 0x1 ;  /* 0x000000260a09cc11 */ /* 0x000fc4000f8e08ff */
[----:B0-----:R-:W-:-:S05]  /*f5a0*/  @!P4 LEA R2, P6, R12, R2, 0x1 ;  /* 0x000000020c02c211 */ /* 0x001fca00078c08ff */
[----:B------:R-:W-:-:S05]  /*f5b0*/  @!P4 IMAD.X R3, RZ, RZ, R6, P6 ;  /* 0x000000ffff03c224 */ /* 0x000fca00030e0606 */
[----:B------:R-:W-:Y:S04]  /*f5c0*/  @!P4 LDGSTS.E.BYPASS.LTC128B.128 [R9+0x23400], desc[UR6][R2.64], !P3 ;  /* 0x234000000209cfae */ /* 0x000fe8000d901d46 */
[----:B------:R-:W-:Y:S04]  /*f5d0*/  @!P4 LDGSTS.E.BYPASS.LTC128B.128 [R9+0x27400], desc[UR6][R2.64+0x80], !P0 ;  /* 0x274000800209cfae */ /* 0x000fe8000c101d46 */
[----:B------:R-:W-:Y:S04]  /*f5e0*/  @!P4 LDGSTS.E.BYPASS.LTC128B.128 [R9+0x2b400], desc[UR6][R2.64+0x100], !P1 ;  /* 0x2b4001000209cfae */ /* 0x000fe8000c901d46 */
[----:B------:R0:W-:Y:S01]  /*f5f0*/  @!P4 LDGSTS.E.BYPASS.LTC128B.128 [R9+0x2f400], desc[UR6][R2.64+0x180], !P2 ;  /* 0x2f4001800209cfae */ /* 0x0001e2000d101d46 */
[----:B-----5:R-:W-:-:S03]  /*f600*/  ISETP.GE.AND P4, PT, R13, R0, PT ;  /* 0x000000000d00720c */ /* 0x020fc60003f86270 */
[----:B------:R-:W3:Y:S04]  /*f610*/  LDL.LU R13, [R1+0x28] ;  /* 0x00002800010d7983 */ /* 0x000ee80000300800 */
[----:B------:R-:W0:Y:S04]  /*f620*/  SHFL.IDX PT, R14, R5, 0x3, 0x181f ;  /* 0x00781f00050e7f89 */ /* 0x000e2800000e0000 */
[----:B------:R-:W1:Y:S02]  /*f630*/  SHFL.IDX PT, R6, R4, 0x3, 0x181f ;  /* 0x00781f0004067f89 */ /* 0x000e6400000e0000 */
[----:B------:R-:W-:-:S02]  /*f640*/  @!P4 LEA R7, R10, UR38, 0x1 ;  /* 0x000000260a07cc11 */ /* 0x000fc4000f8e08ff */
[----:B0-----:R-:W-:Y:S02]  /*f650*/  @!P4 LEA R2, P6, R12, R14, 0x1 ;  /* 0x0000000e0c02c211 */ /* 0x001fe400078c08ff */
[----:B------:R-:W0:Y:S03]  /*f660*/  SHFL.IDX PT, R14, R5, 0x4, 0x181f ;  /* 0x00981f00050e7f89 */ /* 0x000e2600000e0000 */
[----:B-1----:R-:W-:Y:S02]  /*f670*/  @!P4 IMAD.X R3, RZ, RZ, R6, P6 ;  /* 0x000000ffff03c224 */ /* 0x002fe400030e0606 */
[----:B------:R-:W1:Y:S04]  /*f680*/  SHFL.IDX PT, R6, R4, 0x4, 0x181f ;  /* 0x00981f0004067f89 */ /* 0x000e6800000e0000 */
[----:B------:R-:W-:Y:S04]  /*f690*/  @!P4 LDGSTS.E.BYPASS.LTC128B.128 [R7+0x23c00], desc[UR6][R2.64], !P3 ;  /* 0x23c000000207cfae */ /* 0x000fe8000d901d46 */
[----:B------:R-:W-:Y:S04]  /*f6a0*/  @!P4 LDGSTS.E.BYPASS.LTC128B.128 [R7+0x27c00], desc[UR6][R2.64+0x80], !P0 ;  /* 0x27c000800207cfae */ /* 0x000fe8000c101d46 */
[----:B------:R-:W-:Y:S04]  /*f6b0*/  @!P4 LDGSTS.E.BYPASS.LTC128B.128 [R7+0x2bc00], desc[UR6][R2.64+0x100], !P1 ;  /* 0x2bc001000207cfae */ /* 0x000fe8000c901d46 */
[----:B------:R4:W-:Y:S01]  /*f6c0*/  @!P4 LDGSTS.E.BYPASS.LTC128B.128 [R7+0x2fc00], desc[UR6][R2.64+0x180], !P2 ;  /* 0x2fc001800207cfae */ /* 0x0009e2000d101d46 */
[----:B------:R-:W-:-:S13]  /*f6d0*/  ISETP.GE.AND P4, PT, R8, R0, PT ;  /* 0x000000000800720c */ /* 0x000fda0003f86270 */
[----:B0-----:R-:W-:-:S04]  /*f6e0*/  @!P4 LEA R8, P6, R12, R14, 0x1 ;  /* 0x0000000e0c08c211 */ /* 0x001fc800078c08ff */
[----:B-1----:R-:W-:Y:S01]  /*f6f0*/  @!P4 IADD3.X R21, RZ, R6, RZ, P6, !PT ;  /* 0x00000006ff15c210 */ /* 0x002fe200037fe4ff */
[----:B------:R-:W0:Y:S01]  /*f700*/  SHFL.IDX PT, R14, R5, 0x5, 0x181f ;  /* 0x00b81f00050e7f89 */ /* 0x000e2200000e0000 */
[----:B------:R-:W-:Y:S01]  /*f710*/  @!P4 LEA R9, R10, UR38, 0x1 ;  /* 0x000000260a09cc11 */ /* 0x000fe2000f8e08ff */
[----:B----4-:R-:W-:Y:S02]  /*f720*/  @!P4 IMAD.MOV.U32 R2, RZ, RZ, R8 ;  /* 0x000000ffff02c224 */ /* 0x010fe400078e0008 */
[----:B------:R-:W-:Y:S01]  /*f730*/  @!P4 IMAD.MOV.U32 R3, RZ, RZ, R21 ;  /* 0x000000ffff03c224 */ /* 0x000fe200078e0015 */
[----:B------:R-:W1:Y:S04]  /*f740*/  SHFL.IDX PT, R6, R4, 0x5, 0x181f ;  /* 0x00b81f0004067f89 */ /* 0x000e6800000e0000 */
[----:B------:R-:W-:Y:S04]  /*f750*/  @!P4 LDGSTS.E.BYPASS.LTC128B.128 [R9+0x24400], desc[UR6][R2.64], !P3 ;  /* 0x244000000209cfae */ /* 0x000fe8000d901d46 */
[----:B------:R-:W-:Y:S04]  /*f760*/  @!P4 LDGSTS.E.BYPASS.LTC128B.128 [R9+0x28400], desc[UR6][R2.64+0x80], !P0 ;  /* 0x284000800209cfae */ /* 0x000fe8000c101d46 */
[----:B------:R-:W-:Y:S04]  /*f770*/  @!P4 LDGSTS.E.BYPASS.LTC128B.128 [R9+0x2c400], desc[UR6][R2.64+0x100], !P1 ;  /* 0x2c4001000209cfae */ /* 0x000fe8000c901d46 */
[----:B------:R4:W-:Y:S01]  /*f780*/  @!P4 LDGSTS.E.BYPASS.LTC128B.128 [R9+0x30400], desc[UR6][R2.64+0x180], !P2 ;  /* 0x304001800209cfae */ /* 0x0009e2000d101d46 */
[----:B--2---:R-:W-:-:S13]  /*f790*/  ISETP.GE.AND P4, PT, R15, R0, PT ;  /* 0x000000000f00720c */ /* 0x004fda0003f86270 */
[----:B0-----:R-:W-:-:S05]  /*f7a0*/  @!P4 LEA R14, P6, R12, R14, 0x1 ;  /* 0x0000000e0c0ec211 */ /* 0x001fca00078c08ff */
[----:B-1----:R-:W-:Y:S02]  /*f7b0*/  @!P4 IMAD.X R21, RZ, RZ, R6, P6 ;  /* 0x000000ffff15c224 */ /* 0x002fe400030e0606 */
[----:B----4-:R-:W-:Y:S02]  /*f7c0*/  @!P4 IMAD.MOV.U32 R2, RZ, RZ, R14 ;  /* 0x000000ffff02c224 */ /* 0x010fe400078e000e */
        /* <DEDUP_REMOVED lines=8> */
[----:B---3--:R-:W-:-:S13]  /*f850*/  ISETP.GE.AND P4, PT, R13, R0, PT ;  /* 0x000000000d00720c */ /* 0x008fda0003f86270 */
[----:B0-----:R-:W-:-:S05]  /*f860*/  @!P4 LEA R14, P6, R12, R14, 0x1 ;  /* 0x0000000e0c0ec211 */ /* 0x001fca00078c08ff */
[----:B-1----:R-:W-:Y:S01]  /*f870*/  @!P4 IMAD.X R9, RZ, RZ, R6, P6 ;  /* 0x000000ffff09c224 */ /* 0x002fe200030e0606 */
[----:B------:R-:W-:Y:S01]  /*f880*/  @!P4 LEA R21, R10, UR38, 0x1 ;  /* 0x000000260a15cc11 */ /* 0x000fe2000f8e08ff */
[----:B--2---:R-:W-:-:S03]  /*f890*/  @!P4 IMAD.MOV.U32 R2, RZ, RZ, R14 ;  /* 0x000000ffff02c224 */ /* 0x004fc600078e000e */
[----:B------:R-:W-:Y:S01]  /*f8a0*/  @!P4 MOV R3, R9 ;  /* 0x000000090003c202 */ /* 0x000fe20000000f00 */
[----:B------:R0:W1:Y:S04]  /*f8b0*/  SHFL.IDX PT, R6, R4, 0x7, 0x181f ;  /* 0x00f81f0004067f89 */ /* 0x00006800000e0000 */
[----:B------:R0:W-:Y:S04]  /*f8c0*/  @!P4 LDGSTS.E.BYPASS.LTC128B.128 [R21+0x25400], desc[UR6][R2.64], !P3 ;  /* 0x254000000215cfae */ /* 0x0001e8000d901d46 */
[----:B------:R0:W-:Y:S04]  /*f8d0*/  @!P4 LDGSTS.E.BYPASS.LTC128B.128 [R21+0x29400], desc[UR6][R2.64+0x80], !P0 ;  /* 0x294000800215cfae */ /* 0x0001e8000c101d46 */
[----:B------:R0:W-:Y:S04]  /*f8e0*/  @!P4 LDGSTS.E.BYPASS.LTC128B.128 [R21+0x2d400], desc[UR6][R2.64+0x100], !P1 ;  /* 0x2d4001000215cfae */ /* 0x0001e8000c901d46 */
[----:B------:R0:W-:Y:S04]  /*f8f0*/  @!P4 LDGSTS.E.BYPASS.LTC128B.128 [R21+0x31400], desc[UR6][R2.64+0x180], !P2 ;  /* 0x314001800215cfae */ /* 0x0001e8000d101d46 */
[----:B------:R0:W2:Y:S02]  /*f900*/  SHFL.IDX PT, R14, R5, 0x7, 0x181f ;  /* 0x00f81f00050e7f89 */ /* 0x0000a400000e0000 */
.L_x_13597:
[----:B------:R-:W3:Y:S01]  /*f910*/  LDL.LU R10, [R1+0x38] ;  /* 0x00003800010a7983 */ /* 0x000ee20000300800 */
[----:B------:R-:W-:Y:S01]  /*f920*/  BSSY B0, `(.L_x_13484) ;  /* 0x0000018000007945 */ /* 0x000fe20003800000 */
[----:B---3--:R-:W-:-:S13]  /*f930*/  ISETP.GE.AND P4, PT, R10, R0, PT ;  /* 0x000000000a00720c */ /* 0x008fda0003f86270 */
[----:B------:R-:W-:Y:S05]  /*f940*/  @P4 BRA `(.L_x_13485) ;  /* 0x0000000000544947 */ /* 0x000fea0003800000 */
[----:B------:R-:W3:Y:S01]  /*f950*/  S2R R10, SR_TID.X ;  /* 0x00000000000a7919 */ /* 0x000ee20000002100 */
[----:B------:R-:W-:Y:S01]  /*f960*/  ULDC.64 UR4, c[0x0][0x208] ;  /* 0x0000820000047ab9 */ /* 0x000fe20000000a00 */
[----:B0-----:R-:W0:Y:S01]  /*f970*/  S2R R3, SR_TID.X ;  /* 0x0000000000037919 */ /* 0x001e220000002100 */
[----:B---3--:R-:W-:Y:S01]  /*f980*/  LOP3.LUT R10, R10, 0x7f, RZ, 0xc0, !PT ;  /* 0x0000007f0a0a7812 */ /* 0x008fe200078ec0ff */
[----:B0-----:R-:W-:-:S04]  /*f990*/  IMAD.SHL.U32 R2, R3, 0x8, RZ ;  /* 0x0000000803027824 */ /* 0x001fc800078e00ff */
        /* <DEDUP_REMOVED lines=16> */
.L_x_13485:
[----:B------:R-:W-:Y:S05]  /*faa0*/  BSYNC B0 ;  /* 0x0000000000007941 */ /* 0x000fea0003800000 */
.L_x_13484:
        /* <DEDUP_REMOVED lines=9> */
.L_x_13598:
        /* <DEDUP_REMOVED lines=9> */
.L_x_13599:
        /* <DEDUP_REMOVED lines=8> */
.L_x_13491:
[----:B------:R-:W-:Y:S05]  /*fc50*/  BSYNC B1 ;  /* 0x0000000000017941 */ /* 0x000fea0003800000 */
.L_x_13490:
        /* <DEDUP_REMOVED lines=11> */
.L_x_13492:
        /* <DEDUP_REMOVED lines=13> */
.L_x_13493:
        /* <DEDUP_REMOVED lines=13> */
.L_x_13494:
        /* <DEDUP_REMOVED lines=13> */
.L_x_13495:
        /* <DEDUP_REMOVED lines=8> */
.L_x_13488:
[----:B------:R-:W-:Y:S05]  /*10000*/  BSYNC B0 ;  /* 0x0000000000007941 */ /* 0x000fea0003800000 */
.L_x_13487:
[----:B0-----:R-:W3:Y:S01]  /*10010*/  LDL.LU R3, [R1+0x2c] ;  /* 0x00002c0001037983 */ /* 0x001ee20000300800 */
[----:B------:R-:W-:Y:S02]  /*10020*/  IMAD.MOV.U32 R8, RZ, RZ, RZ ;  /* 0x000000ffff087224 */ /* 0x000fe400078e00ff */
[----:B-1----:R-:W-:Y:S01]  /*10030*/  IMAD.MOV.U32 R6, RZ, RZ, 0x1 ;  /* 0x00000001ff067424 */ /* 0x002fe200078e00ff */
[----:B---3--:R-:W-:-:S04]  /*10040*/  IADD3 R7, R3, -0x2, RZ ;  /* 0xfffffffe03077810 */ /* 0x008fc80007ffe0ff */
        /* <DEDUP_REMOVED lines=25> */
[----:B------:R-:W-:-:S07]  /*101e0*/  MOV R9, UR4 ;  /* 0x0000000400097c02 */ /* 0x000fce0008000f00 */
.L_x_13529:
        /* <DEDUP_REMOVED lines=28> */
.L_x_13499:
[----:B------:R-:W1:Y:S01]  /*103b0*/  S2R R2, SR_TID.X ;  /* 0x0000000000027919 */ /* 0x000e620000002100 */
[----:B------:R-:W-:Y:S01]  /*103c0*/  BSSY B2, `(.L_x_13500) ;  /* 0x0000006000027945 */ /* 0x000fe20003800000 */
[----:B-1----:R-:W-:Y:S02]  /*103d0*/  LOP3.LUT R3, R2, 0x7f, RZ, 0xc0, !PT ;  /* 0x0000007f02037812 */ /* 0x002fe400078ec0ff */
[----:B------:R-:W-:Y:S02]  /*103e0*/  SHF.L.U32 R2, R0, 0x1f, RZ ;  /* 0x0000001f00027819 */ /* 0x000fe400000006ff */
[----:B------:R-:W-:Y:S02]  /*103f0*/  ISETP.NE.AND P2, PT, R3, RZ, PT ;  /* 0x000000ff0300720c */ /* 0x000fe40003f45270 */
[----:B------:R-:W1:Y:S02]  /*10400*/  SYNCS.PHASECHK.TRANS64.TRYWAIT P0, [UR38+0x32448], R2 ;  /* 0x03244802ff0075a7 */ /* 0x000e640008000166 */
[----:B-1----:R-:W-:Y:S09]  /*10410*/  @!P0 BRA `(.L_x_13501) ;  /* 0x0000003800388947 */ /* 0x002ff20003800000 */
.L_x_13600:
[----:B------:R-:W-:Y:S05]  /*10420*/  BSYNC B2 ;  /* 0x0000000000027941 */ /* 0x000fea0003800000 */
.L_x_13500:
[----:B------:R-:W-:Y:S04]  /*10430*/  BSSY B2, `(.L_x_13502) ;  /* 0x0000007000027945 */ /* 0x000fe80003800000 */
[----:B------:R-:W-:Y:S05]  /*10440*/  @P2 BRA `(.L_x_13503) ;  /* 0x0000000000142947 */ /* 0x000fea0003800000 */
[----:B------:R-:W-:Y:S01]  /*10450*/  ISETP.NE.AND P0, PT, R10, RZ, PT ;  /* 0x000000ff0a00720c */ /* 0x000fe20003f05270 */
[----:B-1----:R-:W-:-:S04]  /*10460*/  IMAD.MOV.U32 R3, RZ, RZ, 0x3000 ;  /* 0x00003000ff037424 */ /* 0x002fc800078e00ff */
[----:B------:R3:W-:Y:S08]  /*10470*/  SYNCS.ARRIVE.TRANS64 RZ, [UR38+0x32438], R3 ;  /* 0x03243803ffff79a7 */ /* 0x0007f00008000026 */
[----:B---3--:R-:W-:Y:S05]  /*10480*/  @!P0 BRA `(.L_x_13503) ;  /* 0x0000000000048947 */ /* 0x008fea0003800000 */
[----:B------:R-:W-:Y:S01]  /*10490*/  BPT.TRAP 0x1 ;  /* 0x000000040000795c */ /* 0x000fe20000300000 */
.L_x_13503:
[----:B------:R-:W-:Y:S05]  /*104a0*/  BSYNC B2 ;  /* 0x0000000000027941 */ /* 0x000fea0003800000 */
.L_x_13502:
        /* <DEDUP_REMOVED lines=11> */
.L_x_13504:
        /* <DEDUP_REMOVED lines=10> */
.L_x_13601:
[----:B------:R-:W-:Y:S05]  /*10600*/  BSYNC B2 ;  /* 0x0000000000027941 */ /* 0x000fea0003800000 */
.L_x_13505:
        /* <DEDUP_REMOVED lines=9> */
.L_x_13508:
[----:B------:R-:W-:Y:S05]  /*106a0*/  BSYNC B2 ;  /* 0x0000000000027941 */ /* 0x000fea0003800000 */
.L_x_13507:
        /* <DEDUP_REMOVED lines=9> */
.L_x_13509:
        /* <DEDUP_REMOVED lines=13> */
.L_x_13510:
        /* <DEDUP_REMOVED lines=13> */
.L_x_13511:
        /* <DEDUP_REMOVED lines=13> */
.L_x_13512:
        /* <DEDUP_REMOVED lines=8> */
.L_x_13498:
[----:B------:R-:W-:Y:S05]  /*10a30*/  BSYNC B1 ;  /* 0x0000000000017941 */ /* 0x000fea0003800000 */
.L_x_13497:
        /* <DEDUP_REMOVED lines=26> */
.L_x_13515:
[----:B------:R-:W1:Y:S01]  /*10be0*/  S2R R2, SR_TID.X ;  /* 0x0000000000027919 */ /* 0x000e620000002100 */
[----:B------:R-:W-:Y:S01]  /*10bf0*/  BSSY B2, `(.L_x_13516) ;  /* 0x0000006000027945 */ /* 0x000fe20003800000 */
[----:B-1----:R-:W-:Y:S02]  /*10c00*/  LOP3.LUT R3, R2, 0x7f, RZ, 0xc0, !PT ;  /* 0x0000007f02037812 */ /* 0x002fe400078ec0ff */
[----:B------:R-:W-:Y:S02]  /*10c10*/  SHF.L.U32 R2, R0, 0x1f, RZ ;  /* 0x0000001f00027819 */ /* 0x000fe400000006ff */
[----:B------:R-:W-:Y:S02]  /*10c20*/  ISETP.NE.AND P2, PT, R3, RZ, PT ;  /* 0x000000ff0300720c */ /* 0x000fe40003f45270 */
[----:B------:R-:W1:Y:S02]  /*10c30*/  SYNCS.PHASECHK.TRANS64.TRYWAIT P0, [UR38+0x32440], R2 ;  /* 0x03244002ff0075a7 */ /* 0x000e640008000166 */
[----:B-1----:R-:W-:Y:S09]  /*10c40*/  @!P0 BRA `(.L_x_13517) ;  /* 0x00000030005c8947 */ /* 0x002ff20003800000 */
.L_x_13602:
[----:B------:R-:W-:Y:S05]  /*10c50*/  BSYNC B2 ;  /* 0x0000000000027941 */ /* 0x000fea0003800000 */
.L_x_13516:
[----:B------:R-:W-:Y:S04]  /*10c60*/  BSSY B2, `(.L_x_13518) ;  /* 0x0000007000027945 */ /* 0x000fe80003800000 */
[----:B------:R-:W-:Y:S05]  /*10c70*/  @P2 BRA `(.L_x_13519) ;  /* 0x0000000000142947 */ /* 0x000fea0003800000 */
[----:B------:R-:W-:Y:S02]  /*10c80*/  ISETP.NE.AND P0, PT, R10, RZ, PT ;  /* 0x000000ff0a00720c */ /* 0x000fe40003f05270 */
[----:B-1----:R-:W-:-:S04]  /*10c90*/  MOV R3, 0x3000 ;  /* 0x0000300000037802 */ /* 0x002fc80000000f00 */
[----:B------:R3:W-:Y:S07]  /*10ca0*/  SYNCS.ARRIVE.TRANS64 RZ, [UR38+0x32430], R3 ;  /* 0x03243003ffff79a7 */ /* 0x0007ee0008000026 */
[----:B------:R-:W-:Y:S05]  /*10cb0*/  @!P0 BRA `(.L_x_13519) ;  /* 0x0000000000048947 */ /* 0x000fea0003800000 */
[----:B------:R-:W-:Y:S01]  /*10cc0*/  BPT.TRAP 0x1 ;  /* 0x000000040000795c */ /* 0x000fe20000300000 */
.L_x_13519:
[----:B------:R-:W-:Y:S05]  /*10cd0*/  BSYNC B2 ;  /* 0x0000000000027941 */ /* 0x000fea0003800000 */
.L_x_13518:
        /* <DEDUP_REMOVED lines=11> */
.L_x_13520:
        /* <DEDUP_REMOVED lines=11> */
.L_x_13603:
[----:B------:R-:W-:Y:S05]  /*10e40*/  BSYNC B2 ;  /* 0x0000000000027941 */ /* 0x000fea0003800000 */
.L_x_13521:
[----:B------:R-:W-:Y:S01]  /*10e50*/  BSSY B2, `(.L_x_13523) ;  /* 0x0000009000027945 */ /* 0x000fe20003800000 */
[----:B01----:R-:W-:Y:S02]  /*10e60*/  IMAD.MOV.U32 R2, RZ, RZ, 0x0 ;  /* 0x00000000ff027424 */ /* 0x003fe400078e00ff */
[----:B---3--:R-:W-:Y:S01]  /*10e70*/  IMAD.MOV.U32 R3, RZ, RZ, 0x14f00000 ;  /* 0x14f00000ff037424 */ /* 0x008fe200078e00ff */
[----:B------:R-:W-:Y:S06]  /*10e80*/  @P2 BRA `(.L_x_13524) ;  /* 0x0000000000142947 */ /* 0x000fec0003800000 */
[----:B------:R-:W-:Y:S01]  /*10e90*/  ISETP.NE.AND P0, PT, R10, RZ, PT ;  /* 0x000000ff0a00720c */ /* 0x000fe20003f05270 */
[----:B------:R-:W-:-:S04]  /*10ea0*/  IMAD.MOV.U32 R5, RZ, RZ, 0xc000 ;  /* 0x0000c000ff057424 */ /* 0x000fc800078e00ff */
[----:B------:R0:W-:Y:S08]  /*10eb0*/  SYNCS.ARRIVE.TRANS64 RZ, [UR38+0x32450], R5 ;  /* 0x03245005ffff79a7 */ /* 0x0001f00008000026 */
[----:B0-----:R-:W-:Y:S05]  /*10ec0*/  @!P0 BRA `(.L_x_13524) ;  /* 0x0000000000048947 */ /* 0x001fea0003800000 */
[----:B------:R-:W-:Y:S01]  /*10ed0*/  BPT.TRAP 0x1 ;  /* 0x000000040000795c */ /* 0x000fe20000300000 */
.L_x_13524:
[----:B------:R-:W-:Y:S05]  /*10ee0*/  BSYNC B2 ;  /* 0x0000000000027941 */ /* 0x000fea0003800000 */
.L_x_13523:
        /* <DEDUP_REMOVED lines=9> */
.L_x_13525:
        /* <DEDUP_REMOVED lines=13> */
.L_x_13526:
        /* <DEDUP_REMOVED lines=13> */
.L_x_13527:
        /* <DEDUP_REMOVED lines=13> */
.L_x_13528:
        /* <DEDUP_REMOVED lines=8> */
.L_x_13514:
[----:B------:R-:W-:Y:S05]  /*11270*/  BSYNC B1 ;  /* 0x0000000000017941 */ /* 0x000fea0003800000 */
.L_x_13513:
[----:B------:R-:W-:Y:S01]  /*11280*/  VIADD R7, R7, 0xfffffffe ;  /* 0xfffffffe07077836 */ /* 0x000fe20000000000 */
[----:B------:R-:W-:Y:S06]  /*11290*/  @P1 BRA `(.L_x_13529) ;  /* 0xffffffec00d41947 */ /* 0x000fec000383ffff */
[----:B------:R-:W-:Y:S05]  /*112a0*/  BSYNC B0 ;  /* 0x0000000000007941 */ /* 0x000fea0003800000 */
.L_x_13496:
        /* <DEDUP_REMOVED lines=26> */
.L_x_13532:
[----:B------:R-:W1:Y:S01]  /*11450*/  S2R R2, SR_TID.X ;  /* 0x0000000000027919 */ /* 0x000e620000002100 */
[----:B------:R-:W-:Y:S01]  /*11460*/  BSSY B1, `(.L_x_13533) ;  /* 0x0000006000017945 */ /* 0x000fe20003800000 */
[----:B-1----:R-:W-:Y:S02]  /*11470*/  LOP3.LUT R3, R2, 0x7f, RZ, 0xc0, !PT ;  /* 0x0000007f02037812 */ /* 0x002fe400078ec0ff */
[----:B------:R-:W-:Y:S02]  /*11480*/  SHF.L.U32 R2, R0, 0x1f, RZ ;  /* 0x0000001f00027819 */ /* 0x000fe400000006ff */
[----:B------:R-:W-:Y:S02]  /*11490*/  ISETP.NE.AND P1, PT, R3, RZ, PT ;  /* 0x000000ff0300720c */ /* 0x000fe40003f25270 */
[----:B------:R-:W1:Y:S02]  /*114a0*/  SYNCS.PHASECHK.TRANS64.TRYWAIT P0, [UR38+0x32448], R2 ;  /* 0x03244802ff0075a7 */ /* 0x000e640008000166 */
[----:B-1----:R-:W-:Y:S09]  /*114b0*/  @!P0 BRA `(.L_x_13534) ;  /* 0x0000002800708947 */ /* 0x002ff20003800000 */
.L_x_13604:
[----:B------:R-:W-:Y:S05]  /*114c0*/  BSYNC B1 ;  /* 0x0000000000017941 */ /* 0x000fea0003800000 */
.L_x_13533:
[----:B------:R-:W-:Y:S04]  /*114d0*/  BSSY B1, `(.L_x_13535) ;  /* 0x0000007000017945 */ /* 0x000fe80003800000 */
[----:B------:R-:W-:Y:S05]  /*114e0*/  @P1 BRA `(.L_x_13536) ;  /* 0x0000000000141947 */ /* 0x000fea0003800000 */
[----:B------:R-:W-:Y:S01]  /*114f0*/  ISETP.NE.AND P0, PT, R10, RZ, PT ;  /* 0x000000ff0a00720c */ /* 0x000fe20003f05270 */
[----:B-1----:R-:W-:-:S04]  /*11500*/  IMAD.MOV.U32 R3, RZ, RZ, 0x3000 ;  /* 0x00003000ff037424 */ /* 0x002fc800078e00ff */
[----:B------:R3:W-:Y:S08]  /*11510*/  SYNCS.ARRIVE.TRANS64 RZ, [UR38+0x32438], R3 ;  /* 0x03243803ffff79a7 */ /* 0x0007f00008000026 */
[----:B---3--:R-:W-:Y:S05]  /*11520*/  @!P0 BRA `(.L_x_13536) ;  /* 0x0000000000048947 */ /* 0x008fea0003800000 */
[----:B------:R-:W-:Y:S01]  /*11530*/  BPT.TRAP 0x1 ;  /* 0x000000040000795c */ /* 0x000fe20000300000 */
.L_x_13536:
[----:B------:R-:W-:Y:S05]  /*11540*/  BSYNC B1 ;  /* 0x0000000000017941 */ /* 0x000fea0003800000 */
.L_x_13535:
        /* <DEDUP_REMOVED lines=11> */
.L_x_13537:
        /* <DEDUP_REMOVED lines=11> */
.L_x_13605:
[----:B------:R-:W-:Y:S05]  /*116b0*/  BSYNC B1 ;  /* 0x0000000000017941 */ /* 0x000fea0003800000 */
.L_x_13538:
        /* <DEDUP_REMOVED lines=9> */
.L_x_13541:
[----:B------:R-:W-:Y:S05]  /*11750*/  BSYNC B1 ;  /* 0x0000000000017941 */ /* 0x000fea0003800000 */
.L_x_13540:
        /* <DEDUP_REMOVED lines=9> */
.L_x_13542:
        /* <DEDUP_REMOVED lines=13> */
.L_x_13543:
        /* <DEDUP_REMOVED lines=13> */
.L_x_13544:
        /* <DEDUP_REMOVED lines=13> */
.L_x_13545:
        /* <DEDUP_REMOVED lines=8> */
.L_x_13531:
[----:B------:R-:W-:Y:S05]  /*11ae0*/  BSYNC B0 ;  /* 0x0000000000007941 */ /* 0x000fea0003800000 */
.L_x_13530:
[----:B------:R-:W-:Y:S01]  /*11af0*/  LOP3.LUT R0, R0, 0x1, RZ, 0x3c, !PT ;  /* 0x0000000100007812 */ /* 0x000fe200078e3cff */
[----:B------:R-:W-:Y:S02]  /*11b00*/  IMAD.MOV.U32 R6, RZ, RZ, RZ ;  /* 0x000000ffff067224 */ /* 0x000fe400078e00ff */
[----:B------:R-:W-:-:S07]  /*11b10*/  IMAD.MOV.U32 R8, RZ, RZ, RZ ;  /* 0x000000ffff087224 */ /* 0x000fce00078e00ff */
.L_x_13469:
[----:B------:R-:W1:Y:S01]  /*11b20*/  S2R R3, SR_CgaCtaId ;  /* 0x0000000000037919 */ /* 0x000e620000008800 */
[----:B------:R-:W-:-:S04]  /*11b30*/  MOV R2, 0x400 ;  /* 0x0000040000027802 */ /* 0x000fc80000000f00 */
[----:B-1----:R-:W-:Y:S02]  /*11b40*/  LEA R2, R3, R2, 0x18 ;  /* 0x0000000203027211 */ /* 0x002fe400078ec0ff */
[----:B------:R-:W-:-:S04]  /*11b50*/  SHF.L.U32 R3, R8, 0x1f, RZ ;  /* 0x0000001f08037819 */ /* 0x000fc800000006ff */
[----:B------:R-:W1:Y:S02]  /*11b60*/  SYNCS.PHASECHK.TRANS64.TRYWAIT P0, [R2+URZ+0x32420], R3 ;  /* 0x03242003020075a7 */ /* 0x000e64000800017f */
[----:B-1----:R-:W-:Y:S05]  /*11b70*/  @!P0 BRA `(.L_x_13546) ;  /* 0x0000002000f08947 */ /* 0x002fea0003800000 */
.L_x_13606:
[----:B------:R-:W-:-:S03]  /*11b80*/  UMOV UR4, 0xffffffff ;  /* 0xffffffff00047882 */ /* 0x000fc60000000000 */
[----:B------:R-:W-:Y:S05]  /*11b90*/  BRA.DIV UR4, `(.L_x_13547) ;  /* 0x0000002204fc7947 */ /* 0x000fea000b800000 */
[----:B-1----:R-:W1:Y:S02]  /*11ba0*/  S2R R3, SR_TID.X ;  /* 0x0000000000037919 */ /* 0x002e640000002100 */
[----:B-1----:R-:W-:-:S04]  /*11bb0*/  SHF.R.U32.HI R3, RZ, 0x5, R3 ;  /* 0x00000005ff037819 */ /* 0x002fc80000011603 */
[----:B------:R-:W-:-:S05]  /*11bc0*/  LOP3.LUT R3, R3, 0x3, RZ, 0xc0, !PT ;  /* 0x0000000303037812 */ /* 0x000fca00078ec0ff */
[----:B--2---:R1:W2:Y:S02]  /*11bd0*/  SHFL.IDX PT, R14, R3, RZ, 0x1f ;  /* 0x00001fff030e7589 */ /* 0x0042a400000e0000 */
.L_x_13609:
[----:B--2---:R-:W-:-:S13]  /*11be0*/  ISETP.NE.AND P0, PT, R14, RZ, PT ;  /* 0x000000ff0e00720c */ /* 0x004fda0003f05270 */
[----:B------:R-:W-:Y:S05]  /*11bf0*/  @P0 BRA `(.L_x_13430) ;  /* 0x0000000000880947 */ /* 0x000fea0003800000 */
[----:B------:R-:W-:-:S03]  /*11c00*/  UMOV UR4, 0xffffffff ;  /* 0xffffffff00047882 */ /* 0x000fc60000000000 */
[----:B------:R-:W-:Y:S05]  /*11c10*/  BRA.DIV UR4, `(.L_x_13548) ;  /* 0x0000002604107947 */ /* 0x000fea000b800000 */
[----:B------:R-:W-:-:S13]  /*11c20*/  ELECT P6, URZ, PT ;  /* 0x00000000003f782f */ /* 0x000fda00038c0000 */
.L_x_13612:
[----:B------:R-:W-:Y:S05]  /*11c30*/  @!P6 BRA `(.L_x_13430) ;  /* 0x000000000078e947 */ /* 0x000fea0003800000 */
[----:B-1----:R-:W2:Y:S02]  /*11c40*/  LDL.LU R3, [R1+0x3c] ;  /* 0x00003c0001037983 */ /* 0x002ea40000300800 */
[----:B--2---:R-:W-:-:S04]  /*11c50*/  LOP3.LUT R3, R3, 0x2, RZ, 0xfc, !PT ;  /* 0x0000000203037812 */ /* 0x004fc800078efcff */
[----:B------:R-:W-:-:S13]  /*11c60*/  ISETP.NE.AND P2, PT, R3, 0x3, PT ;  /* 0x000000030300780c */ /* 0x000fda0003f45270 */
[----:B------:R-:W-:Y:S05]  /*11c70*/  @!P2 BRA `(.L_x_13549) ;  /* 0x000000000004a947 */ /* 0x000fea0003800000 */
[----:B------:R-:W-:Y:S01]  /*11c80*/  BPT.TRAP 0x1 ;  /* 0x000000040000795c */ /* 0x000fe20000300000 */
.L_x_13549:
[----:B------:R-:W-:Y:S01]  /*11c90*/  IADD3 R8, R2, 0x32440, RZ ;  /* 0x0003244002087810 */ /* 0x000fe20007ffe0ff */
[----:B------:R-:W-:Y:S01]  /*11ca0*/  VIADD R3, R6, 0x1 ;  /* 0x0000000106037836 */ /* 0x000fe20000000000 */
[----:B------:R-:W-:-:S03]  /*11cb0*/  SHF.L.U32 R4, R0, 0x1f, RZ ;  /* 0x0000001f00047819 */ /* 0x000fc600000006ff */
[----:B------:R-:W-:Y:S01]  /*11cc0*/  IMAD R7, R6, 0x8, R8 ;  /* 0x0000000806077824 */ /* 0x000fe200078e0208 */
[----:B------:R-:W-:-:S03]  /*11cd0*/  ISETP.NE.AND P1, PT, R3, 0x2, PT ;  /* 0x000000020300780c */ /* 0x000fc60003f25270 */
[----:B------:R-:W1:Y:S01]  /*11ce0*/  SYNCS.PHASECHK.TRANS64.TRYWAIT P0, [R7+URZ], R4 ;  /* 0x00000004070075a7 */ /* 0x000e62000800017f */
[----:B------:R-:W-:Y:S02]  /*11cf0*/  SEL R5, RZ, 0x1, P1 ;  /* 0x00000001ff057807 */ /* 0x000fe40000800000 */
[----:B------:R-:W-:Y:S02]  /*11d00*/  SEL R3, R3, RZ, P1 ;  /* 0x000000ff03037207 */ /* 0x000fe40000800000 */
[----:B------:R-:W-:-:S03]  /*11d10*/  LOP3.LUT R0, R0, R5, RZ, 0x3c, !PT ;  /* 0x0000000500007212 */ /* 0x000fc600078e3cff */
[----:B------:R-:W-:Y:S01]  /*11d20*/  IMAD R5, R3, 0x8, R8 ;  /* 0x0000000803057824 */ /* 0x000fe200078e0208 */
[----:B------:R-:W-:Y:S01]  /*11d30*/  SHF.L.U32 R0, R0, 0x1f, RZ ;  /* 0x0000001f00007819 */ /* 0x000fe200000006ff */
[----:B-1----:R-:W-:Y:S06]  /*11d40*/  @!P0 BRA `(.L_x_13550) ;  /* 0x0000002000e48947 */ /* 0x002fec0003800000 */
.L_x_13613:
[----:B------:R-:W2:Y:S02]  /*11d50*/  SYNCS.PHASECHK.TRANS64.TRYWAIT P0, [R5+URZ], R0 ;  /* 0x00000000050075a7 */ /* 0x000ea4000800017f */
[----:B--2---:R-:W-:Y:S05]  /*11d60*/  @!P0 BRA `(.L_x_13551) ;  /* 0x0000002000f08947 */ /* 0x004fea0003800000 */
.L_x_13614:
[----:B------:R-:W-:Y:S05]  /*11d70*/  @!P2 BRA `(.L_x_13552) ;  /* 0x000000000004a947 */ /* 0x000fea0003800000 */
[----:B------:R-:W-:Y:S01]  /*11d80*/  BPT.TRAP 0x1 ;  /* 0x000000040000795c */ /* 0x000fe20000300000 */
.L_x_13552:
[----:B------:R-:W-:-:S04]  /*11d90*/  VIADD R2, R2, 0x32460 ;  /* 0x0003246002027836 */ /* 0x000fc80000000000 */
[----:B--2---:R-:W-:-:S04]  /*11da0*/  IMAD R5, R6, 0x8, R2 ;  /* 0x0000000806057824 */ /* 0x004fc800078e0202 */
[----:B------:R-:W2:Y:S02]  /*11db0*/  SYNCS.PHASECHK.TRANS64.TRYWAIT P0, [R5+URZ], R4 ;  /* 0x00000004050075a7 */ /* 0x000ea4000800017f */
[----:B--2---:R-:W-:Y:S05]  /*11dc0*/  @!P0 BRA `(.L_x_13553) ;  /* 0x0000002000ec8947 */ /* 0x004fea0003800000 */
.L_x_13615:
[----:B------:R-:W-:-:S07]  /*11dd0*/  IMAD R3, R3, 0x8, R2 ;  /* 0x0000000803037824 */ /* 0x000fce00078e0202 */
.L_x_13554:
[----:B---3--:R3:W4:Y:S02]  /*11de0*/  SYNCS.PHASECHK.TRANS64.TRYWAIT P0, [R3+URZ], R0 ;  /* 0x00000000030075a7 */ /* 0x008724000800017f */
[----:B----4-:R-:W-:Y:S05]  /*11df0*/  @!P0 NANOSLEEP.SYNCS 0x989680 ;  /* 0x009896800000895d */ /* 0x010fea0003900000 */
[----:B------:R-:W4:Y:S02]  /*11e00*/  @!P0 SYNCS.PHASECHK.TRANS64 P0, [R3+URZ], R0 ;  /* 0x00000000030085a7 */ /* 0x000f24000800007f */
[----:B----4-:R-:W-:Y:S05]  /*11e10*/  @!P0 BRA `(.L_x_13554) ;  /* 0xfffffffc00f08947 */ /* 0x010fea000383ffff */
.L_x_13430:
[----:B------:R-:W-:Y:S05]  /*11e20*/  BSYNC B6 ;  /* 0x0000000000067941 */ /* 0x000fea0003800000 */
.L_x_13427:
[----:B------:R-:W-:Y:S05]  /*11e30*/  EXIT ;  /* 0x000000000000794d */ /* 0x000fea0003800000 */
.L_x_13434:
[----:B------:R-:W-:-:S13]  /*11e40*/  R2UR UR4, R22 ;  /* 0x00000000160472ca */ /* 0x000fda00000e0000 */
[----:B0-----:R-:W-:-:S04]  /*11e50*/  IMAD.U32 R3, RZ, RZ, UR4 ;  /* 0x00000004ff037e24 */ /* 0x001fc8000f8e00ff */
[----:B------:R0:W1:Y:S03]  /*11e60*/  SYNCS.PHASECHK.TRANS64.TRYWAIT P0, [R3+URZ+0x32400], R2 ;  /* 0x03240002030075a7 */ /* 0x000066000800017f */
[----:B-1----:R-:W-:Y:S05]  /*11e70*/  @!P0 NANOSLEEP.SYNCS 0x989680 ;  /* 0x009896800000895d */ /* 0x002fea0003900000 */
[----:B------:R-:W1:Y:S02]  /*11e80*/  @!P0 SYNCS.PHASECHK.TRANS64 P0, [R3+URZ+0x32400], R2 ;  /* 0x03240002030085a7 */ /* 0x000e64000800007f */
[----:B-1----:R-:W-:Y:S05]  /*11e90*/  @!P0 BRA `(.L_x_13434) ;  /* 0xfffffffc00e88947 */ /* 0x002fea000383ffff */
[----:B------:R-:W-:Y:S05]  /*11ea0*/  BRA `(.L_x_13555) ;  /* 0xfffffef800207947 */ /* 0x000fea000383ffff */
.L_x_13438:
[----:B------:R-:W-:-:S13]  /*11eb0*/  R2UR UR4, R22 ;  /* 0x00000000160472ca */ /* 0x000fda00000e0000 */
[----:B0-----:R-:W-:-:S04]  /*11ec0*/  MOV R3, UR4 ;  /* 0x0000000400037c02 */ /* 0x001fc80008000f00 */
[----:B------:R0:W2:Y:S03]  /*11ed0*/  SYNCS.PHASECHK.TRANS64.TRYWAIT P1, [R3+URZ+0x32430], R2 ;  /* 0x03243002030075a7 */ /* 0x0000a6000802017f */
[----:B--2---:R-:W-:Y:S05]  /*11ee0*/  @!P1 NANOSLEEP.SYNCS 0x989680 ;  /* 0x009896800000995d */ /* 0x004fea0003900000 */
[----:B------:R-:W2:Y:S02]  /*11ef0*/  @!P1 SYNCS.PHASECHK.TRANS64 P1, [R3+URZ+0x32430], R2 ;  /* 0x03243002030095a7 */ /* 0x000ea4000802007f */
[----:B--2---:R-:W-:Y:S05]  /*11f00*/  @!P1 BRA `(.L_x_13438) ;  /* 0xfffffffc00e89947 */ /* 0x004fea000383ffff */
[----:B------:R-:W-:Y:S05]  /*11f10*/  BRA `(.L_x_13437) ;  /* 0xfffffef800407947 */ /* 0x000fea000383ffff */
.L_x_13439:
[----:B------:R-:W-:-:S13]  /*11f20*/  R2UR UR4, R22 ;  /* 0x00000000160472ca */ /* 0x000fda00000e0000 */
[----:B0-----:R-:W-:-:S04]  /*11f30*/  IMAD.U32 R3, RZ, RZ, UR4 ;  /* 0x00000004ff037e24 */ /* 0x001fc8000f8e00ff */
[----:B------:R0:W2:Y:S03]  /*11f40*/  SYNCS.PHASECHK.TRANS64.TRYWAIT P1, [R3+URZ+0x32410], R2 ;  /* 0x03241002030075a7 */ /* 0x0000a6000802017f */
[----:B--2---:R-:W-:Y:S05]  /*11f50*/  @!P1 NANOSLEEP.SYNCS 0x989680 ;  /* 0x009896800000995d */ /* 0x004fea0003900000 */
[----:B------:R-:W2:Y:S02]  /*11f60*/  @!P1 SYNCS.PHASECHK.TRANS64 P1, [R3+URZ+0x32410], R2 ;  /* 0x03241002030095a7 */ /* 0x000ea4000802007f */
[----:B--2---:R-:W-:Y:S05]  /*11f70*/  @!P1 BRA `(.L_x_13439) ;  /* 0xfffffffc00e89947 */ /* 0x004fea000383ffff */
[----:B------:R-:W-:Y:S05]  /*11f80*/  BRA `(.L_x_13556) ;  /* 0xfffffef800e87947 */ /* 0x000fea000383ffff */
.L_x_13443:
[----:B------:R-:W-:-:S13]  /*11f90*/  R2UR UR4, R22 ;  /* 0x00000000160472ca */ /* 0x000fda00000e0000 */
[----:B0-----:R-:W-:-:S04]  /*11fa0*/  IMAD.U32 R3, RZ, RZ, UR4 ;  /* 0x00000004ff037e24 */ /* 0x001fc8000f8e00ff */
[----:B------:R0:W3:Y:S03]  /*11fb0*/  SYNCS.PHASECHK.TRANS64.TRYWAIT P1, [R3+URZ+0x32450], R2 ;  /* 0x03245002030075a7 */ /* 0x0000e6000802017f */
[----:B---3--:R-:W-:Y:S05]  /*11fc0*/  @!P1 NANOSLEEP.SYNCS 0x989680 ;  /* 0x009896800000995d */ /* 0x008fea0003900000 */
[----:B------:R-:W3:Y:S02]  /*11fd0*/  @!P1 SYNCS.PHASECHK.TRANS64 P1, [R3+URZ+0x32450], R2 ;  /* 0x03245002030095a7 */ /* 0x000ee4000802007f */
[----:B---3--:R-:W-:Y:S05]  /*11fe0*/  @!P1 BRA `(.L_x_13443) ;  /* 0xfffffffc00e89947 */ /* 0x008fea000383ffff */
[----:B------:R-:W-:Y:S05]  /*11ff0*/  BRA `(.L_x_13442) ;  /* 0xfffffef800f47947 */ /* 0x000fea000383ffff */
.L_x_13448:
[----:B--2---:R-:W-:-:S04]  /*12000*/  IMAD.U32 R152, RZ, RZ, UR5 ;  /* 0x00000005ff987e24 */ /* 0x004fc8000f8e00ff */
[----:B------:R2:W3:Y:S03]  /*12010*/  SYNCS.PHASECHK.TRANS64.TRYWAIT P3, [R152+URZ+0x32430], R203 ;  /* 0x032430cb980075a7 */ /* 0x0004e6000806017f */
[----:B---3--:R-:W-:Y:S05]  /*12020*/  @!P3 NANOSLEEP.SYNCS 0x989680 ;  /* 0x009896800000b95d */ /* 0x008fea0003900000 */
[----:B------:R-:W3:Y:S02]  /*12030*/  @!P3 SYNCS.PHASECHK.TRANS64 P3, [R152+URZ+0x32430], R203 ;  /* 0x032430cb9800b5a7 */ /* 0x000ee4000806007f */
[----:B---3--:R-:W-:Y:S05]  /*12040*/  @!P3 BRA `(.L_x_13448) ;  /* 0xfffffffc00ecb947 */ /* 0x008fea000383ffff */
[----:B------:R-:W-:Y:S05]  /*12050*/  BRA `(.L_x_13447) ;  /* 0xffffff2800007947 */ /* 0x000fea000383ffff */
.L_x_13452:
[----:B--2---:R-:W-:-:S04]  /*12060*/  IMAD.U32 R206, RZ, RZ, UR5 ;  /* 0x00000005ffce7e24 */ /* 0x004fc8000f8e00ff */
[----:B------:R2:W3:Y:S03]  /*12070*/  SYNCS.PHASECHK.TRANS64.TRYWAIT P3, [R206+URZ+0x32450], R203 ;  /* 0x032450cbce0075a7 */ /* 0x0004e6000806017f */
[----:B---3--:R-:W-:Y:S05]  /*12080*/  @!P3 NANOSLEEP.SYNCS 0x989680 ;  /* 0x009896800000b95d */ /* 0x008fea0003900000 */
[----:B------:R-:W3:Y:S02]  /*12090*/  @!P3 SYNCS.PHASECHK.TRANS64 P3, [R206+URZ+0x32450], R203 ;  /* 0x032450cbce00b5a7 */ /* 0x000ee4000806007f */
[----:B---3--:R-:W-:Y:S05]  /*120a0*/  @!P3 BRA `(.L_x_13452) ;  /* 0xfffffffc00ecb947 */ /* 0x008fea000383ffff */
[----:B------:R-:W-:Y:S05]  /*120b0*/  BRA `(.L_x_13451) ;  /* 0xffffff2800cc7947 */ /* 0x000fea000383ffff */
.L_x_13458:
[----:B---3--:R-:W-:-:S04]  /*120c0*/  IMAD.U32 R153, RZ, RZ, UR7 ;  /* 0x00000007ff997e24 */ /* 0x008fc8000f8e00ff */
[----:B------:R3:W4:Y:S03]  /*120d0*/  SYNCS.PHASECHK.TRANS64.TRYWAIT P1, [R153+URZ+0x32430], R204 ;  /* 0x032430cc990075a7 */ /* 0x000726000802017f */
[----:B----4-:R-:W-:Y:S05]  /*120e0*/  @!P1 NANOSLEEP.SYNCS 0x989680 ;  /* 0x009896800000995d */ /* 0x010fea0003900000 */
[----:B------:R-:W4:Y:S02]  /*120f0*/  @!P1 SYNCS.PHASECHK.TRANS64 P1, [R153+URZ+0x32430], R204 ;  /* 0x032430cc990095a7 */ /* 0x000f24000802007f */
[----:B----4-:R-:W-:Y:S05]  /*12100*/  @!P1 BRA `(.L_x_13458) ;  /* 0xfffffffc00ec9947 */ /* 0x010fea000383ffff */
[----:B------:R-:W-:Y:S05]  /*12110*/  BRA `(.L_x_13457) ;  /* 0xffffff58008c7947 */ /* 0x000fea000383ffff */
.L_x_13462:
[----:B-1----:R-:W-:-:S04]  /*12120*/  IMAD.U32 R205, RZ, RZ, UR7 ;  /* 0x00000007ffcd7e24 */ /* 0x002fc8000f8e00ff */
[----:B------:R1:W3:Y:S03]  /*12130*/  SYNCS.PHASECHK.TRANS64.TRYWAIT P1, [R205+URZ+0x32450], R204 ;  /* 0x032450cccd0075a7 */ /* 0x0002e6000802017f */
[----:B---3--:R-:W-:Y:S05]  /*12140*/  @!P1 NANOSLEEP.SYNCS 0x989680 ;  /* 0x009896800000995d */ /* 0x008fea0003900000 */
[----:B------:R-:W3:Y:S02]  /*12150*/  @!P1 SYNCS.PHASECHK.TRANS64 P1, [R205+URZ+0x32450], R204 ;  /* 0x032450cccd0095a7 */ /* 0x000ee4000802007f */
[----:B---3--:R-:W-:Y:S05]  /*12160*/  @!P1 BRA `(.L_x_13462) ;  /* 0xfffffffc00ec9947 */ /* 0x008fea000383ffff */
[----:B------:R-:W-:Y:S05]  /*12170*/  BRA `(.L_x_13461) ;  /* 0xffffff5c000c7947 */ /* 0x000fea000383ffff */
.L_x_13474:
[----:B------:R-:W-:Y:S01]  /*12180*/  IMAD.MOV.U32 R13, RZ, RZ, R6 ;  /* 0x000000ffff0d7224 */ /* 0x000fe200078e0006 */
[----:B------:R-:W-:Y:S01]  /*12190*/  MOV R12, RZ ;  /* 0x000000ff000c7202 */ /* 0x000fe20000000f00 */
[----:B------:R-:W-:Y:S02]  /*121a0*/  IMAD.MOV.U32 R11, RZ, RZ, 0x1f ;  /* 0x0000001fff0b7424 */ /* 0x000fe400078e00ff */
[----:B------:R-:W-:-:S07]  /*121b0*/  IMAD.MOV.U32 R15, RZ, RZ, -0x1 ;  /* 0xffffffffff0f7424 */ /* 0x000fce00078e00ff */
[----:B------:R-:W-:Y:S05]  /*121c0*/  WARPSYNC.COLLECTIVE R15, `(.L_x_13557) ;  /* 0x000000000f087348 */ /* 0x000fea0003c00000 */
[----:B------:R0:W1:Y:S02]  /*121d0*/  SHFL.IDX P6, R14, R13, R12, R11 ;  /* 0x0000000c0d0e7389 */ /* 0x00006400000c000b */
[----:B01----:R-:W-:Y:S01]  /*121e0*/  ENDCOLLECTIVE ;  /* 0x000000000000791b */ /* 0x003fe20003800000 */
.L_x_13557:
[----:B------:R-:W-:Y:S05]  /*121f0*/  BRA `(.L_x_13558) ;  /* 0xffffffbc001c7947 */ /* 0x000fea000383ffff */
.L_x_13476:
[----:B------:R-:W-:Y:S01]  /*12200*/  BSSY B0, `(.L_x_13559) ;  /* 0x0000006000007945 */ /* 0x000fe20003800000 */
[----:B------:R-:W-:-:S07]  /*12210*/  IMAD.MOV.U32 R15, RZ, RZ, -0x1 ;  /* 0xffffffffff0f7424 */ /* 0x000fce00078e00ff */
[----:B0-----:R-:W-:Y:S05]  /*12220*/  WARPSYNC.COLLECTIVE R15, `(.L_x_13560) ;  /* 0x000000000f0c7348 */ /* 0x001fea0003c00000 */
[----:B------:R-:W-:Y:S02]  /*12230*/  ELECT P6, UR62, PT ;  /* 0x00000000003e782f */ /* 0x000fe400038c0000 */
[----:B------:R-:W-:Y:S01]  /*12240*/  MOV R14, UR62 ;  /* 0x0000003e000e7c02 */ /* 0x000fe20008000f00 */
[----:B0-----:R-:W-:Y:S10]  /*12250*/  ENDCOLLECTIVE ;  /* 0x000000000000791b */ /* 0x001ff40003800000 */
.L_x_13560:
[----:B------:R-:W-:Y:S05]  /*12260*/  BSYNC B0 ;  /* 0x0000000000007941 */ /* 0x000fea0003800000 */
.L_x_13559:
[----:B------:R-:W-:Y:S05]  /*12270*/  BRA `(.L_x_13561) ;  /* 0xffffffbc00207947 */ /* 0x000fea000383ffff */
.L_x_13478:
[----:B0-----:R-:W-:-:S04]  /*12280*/  IMAD.U32 R3, RZ, RZ, UR38 ;  /* 0x00000026ff037e24 */ /* 0x001fc8000f8e00ff */
[----:B------:R0:W1:Y:S03]  /*12290*/  SYNCS.PHASECHK.TRANS64.TRYWAIT P0, [R3+URZ+0x32440], R0 ;  /* 0x03244000030075a7 */ /* 0x000066000800017f */
[----:B-1----:R-:W-:Y:S05]  /*122a0*/  @!P0 NANOSLEEP.SYNCS 0x989680 ;  /* 0x009896800000895d */ /* 0x002fea0003900000 */
[----:B------:R-:W1:Y:S02]  /*122b0*/  @!P0 SYNCS.PHASECHK.TRANS64 P0, [R3+URZ+0x32440], R0 ;  /* 0x03244000030085a7 */ /* 0x000e64000800007f */
[----:B-1----:R-:W-:Y:S05]  /*122c0*/  @!P0 BRA `(.L_x_13478) ;  /* 0xfffffffc00ec8947 */ /* 0x002fea000383ffff */
[----:B------:R-:W-:Y:S05]  /*122d0*/  BRA `(.L_x_13562) ;  /* 0xffffffbc00847947 */ /* 0x000fea000383ffff */
.L_x_13481:
[----:B------:R-:W-:Y:S01]  /*122e0*/  IMAD.MOV.U32 R13, RZ, RZ, R3 ;  /* 0x000000ffff0d7224 */ /* 0x000fe200078e0003 */
[----:B------:R-:W-:Y:S01]  /*122f0*/  MOV R11, 0x181f ;  /* 0x0000181f000b7802 */ /* 0x000fe20000000f00 */
[----:B------:R-:W-:Y:S02]  /*12300*/  IMAD.MOV.U32 R12, RZ, RZ, RZ ;  /* 0x000000ffff0c7224 */ /* 0x000fe400078e00ff */
[----:B------:R-:W-:Y:S02]  /*12310*/  IMAD.MOV.U32 R15, RZ, RZ, -0x1 ;  /* 0xffffffffff0f7424 */ /* 0x000fe400078e00ff */
[----:B------:R-:W-:-:S07]  /*12320*/  IMAD R6, R8, 0x80, R6 ;  /* 0x0000008008067824 */ /* 0x000fce00078e0206 */
[----:B0-----:R-:W-:Y:S05]  /*12330*/  WARPSYNC.COLLECTIVE R15, `(.L_x_13563) ;  /* 0x000000000f087348 */ /* 0x001fea0003c00000 */
[----:B------:R1:W2:Y:S02]  /*12340*/  SHFL.IDX P6, R14, R13, R12, R11 ;  /* 0x0000000c0d0e7389 */ /* 0x0002a400000c000b */
[----:B012---:R-:W-:Y:S01]  /*12350*/  ENDCOLLECTIVE ;  /* 0x000000000000791b */ /* 0x007fe20003800000 */
.L_x_13563:
[----:B------:R0:W-:Y:S01]  /*12360*/  STL [R1+0x4], R6 ;  /* 0x0000040601007387 */ /* 0x0001e20000100800 */
[----:B------:R-:W-:Y:S02]  /*12370*/  IMAD.MOV.U32 R13, RZ, RZ, R0 ;  /* 0x000000ffff0d7224 */ /* 0x000fe400078e0000 */
[----:B------:R-:W-:-:S07]  /*12380*/  IMAD.MOV.U32 R4, RZ, RZ, R14 ;  /* 0x000000ffff047224 */ /* 0x000fce00078e000e */
[----:B0-----:R-:W-:Y:S05]  /*12390*/  WARPSYNC.COLLECTIVE R15, `(.L_x_13564) ;  /* 0x000000000f087348 */ /* 0x001fea0003c00000 */
[----:B------:R1:W2:Y:S02]  /*123a0*/  SHFL.IDX P6, R14, R13, R12, R11 ;  /* 0x0000000c0d0e7389 */ /* 0x0002a400000c000b */
[----:B012---:R-:W-:Y:S01]  /*123b0*/  ENDCOLLECTIVE ;  /* 0x000000000000791b */ /* 0x007fe20003800000 */
.L_x_13564:
[----:B------:R-:W-:Y:S01]  /*123c0*/  ULDC UR4, c[0x0][0x288] ;  /* 0x0000a20000047ab9 */ /* 0x000fe20000000800 */
[----:B------:R-:W-:Y:S01]  /*123d0*/  ULDC.64 UR6, c[0x0][0x208] ;  /* 0x0000820000067ab9 */ /* 0x000fe20000000a00 */
[----:B------:R-:W-:-:S05]  /*123e0*/  IMAD R2, R7, UR4, RZ ;  /* 0x0000000407027c24 */ /* 0x000fca000f8e02ff */
[----:B------:R-:W-:Y:S01]  /*123f0*/  ISETP.GE.AND P1, PT, R6, R2, PT ;  /* 0x000000020600720c */ /* 0x000fe20003f26270 */
[----:B------:R-:W-:Y:S01]  /*12400*/  IMAD.MOV.U32 R13, RZ, RZ, R3 ;  /* 0x000000ffff0d7224 */ /* 0x000fe200078e0003 */
[----:B------:R-:W-:-:S11]  /*12410*/  MOV R12, 0x1 ;  /* 0x00000001000c7802 */ /* 0x000fd60000000f00 */
[----:B------:R-:W-:Y:S01]  /*12420*/  @!P1 LEA R8, R9, UR38, 0x1 ;  /* 0x0000002609089c11 */ /* 0x000fe2000f8e08ff */
        /* <DEDUP_REMOVED lines=13> */
.L_x_13565:
[----:B------:R-:W-:-:S04]  /*12500*/  IMAD.MOV.U32 R8, RZ, RZ, R6 ;  /* 0x000000ffff087224 */ /* 0x000fc800078e0006 */
[----:B------:R-:W-:Y:S02]  /*12510*/  VIADD R4, R8, 0x10 ;  /* 0x0000001008047836 */ /* 0x000fe40000000000 */
[----:B------:R-:W-:-:S03]  /*12520*/  IMAD.MOV.U32 R13, RZ, RZ, R0 ;  /* 0x000000ffff0d7224 */ /* 0x000fc600078e0000 */
[----:B------:R-:W-:Y:S01]  /*12530*/  ISETP.GE.AND P2, PT, R4, R2, PT ;  /* 0x000000020400720c */ /* 0x000fe20003f46270 */
[----:B------:R0:W-:Y:S01]  /*12540*/  STL [R1+0x14], R4 ;  /* 0x0000140401007387 */ /* 0x0001e20000100800 */
[----:B------:R-:W-:-:S11]  /*12550*/  IMAD.MOV.U32 R6, RZ, RZ, R14 ;  /* 0x000000ffff067224 */ /* 0x000fd600078e000e */
[----:B0-----:R-:W-:Y:S05]  /*12560*/  WARPSYNC.COLLECTIVE R15, `(.L_x_13566) ;  /* 0x000000000f087348 */ /* 0x001fea0003c00000 */
[----:B------:R1:W2:Y:S02]  /*12570*/  SHFL.IDX P6, R14, R13, R12, R11 ;  /* 0x0000000c0d0e7389 */ /* 0x0002a400000c000b */
[----:B012---:R-:W-:Y:S01]  /*12580*/  ENDCOLLECTIVE ;  /* 0x000000000000791b */ /* 0x007fe20003800000 */
.L_x_13566:
[----:B------:R-:W-:Y:S01]  /*12590*/  ULDC.64 UR4, c[0x0][0x208] ;  /* 0x0000820000047ab9 */ /* 0x000fe20000000a00 */
[----:B------:R-:W-:Y:S02]  /*125a0*/  IMAD.MOV.U32 R13, RZ, RZ, R3 ;  /* 0x000000ffff0d7224 */ /* 0x000fe400078e0003 */
[----:B------:R-:W-:Y:S02]  /*125b0*/  IMAD.MOV.U32 R12, RZ, RZ, 0x2 ;  /* 0x00000002ff0c7424 */ /* 0x000fe400078e00ff */
[----:B------:R-:W-:-:S05]  /*125c0*/  IMAD.MOV.U32 R7, RZ, RZ, R14 ;  /* 0x000000ffff077224 */ /* 0x000fca00078e000e */
[----:B------:R-:W-:Y:S02]  /*125d0*/  @!P2 LEA R4, P1, R10, R7, 0x1 ;  /* 0x000000070a04a211 */ /* 0x000fe400078208ff */
[----:B------:R-:W-:-:S03]  /*125e0*/  @!P2 LEA R7, R9, UR38, 0x1 ;  /* 0x000000260907ac11 */ /* 0x000fc6000f8e08ff */
[----:B------:R-:W-:Y:S02]  /*125f0*/  @!P2 IMAD.X R5, RZ, RZ, R6, P1 ;  /* 0x000000ffff05a224 */ /* 0x000fe400008e0606 */
        /* <DEDUP_REMOVED lines=9> */
.L_x_13567:
[----:B------:R0:W-:Y:S01]  /*12690*/  STL [R1+0x18], R6 ;  /* 0x0000180601007387 */ /* 0x0001e20000100800 */
[----:B------:R-:W-:-:S05]  /*126a0*/  VIADD R7, R8, 0x30 ;  /* 0x0000003008077836 */ /* 0x000fca0000000000 */
[----:B------:R1:W-:Y:S01]  /*126b0*/  STL [R1+0x1c], R7 ;  /* 0x00001c0701007387 */ /* 0x0003e20000100800 */
[----:B------:R-:W-:Y:S01]  /*126c0*/  IMAD.MOV.U32 R13, RZ, RZ, R0 ;  /* 0x000000ffff0d7224 */ /* 0x000fe200078e0000 */
[----:B0-----:R-:W-:Y:S02]  /*126d0*/  @!P1 LEA R6, R9, UR38, 0x1 ;  /* 0x0000002609069c11 */ /* 0x001fe4000f8e08ff */
[----:B------:R-:W-:-:S07]  /*126e0*/  MOV R4, R14 ;  /* 0x0000000e00047202 */ /* 0x000fce0000000f00 */
[----:B-1----:R-:W-:Y:S05]  /*126f0*/  WARPSYNC.COLLECTIVE R15, `(.L_x_13568) ;  /* 0x000000000f087348 */ /* 0x002fea0003c00000 */
[----:B------:R0:W2:Y:S02]  /*12700*/  SHFL.IDX P6, R14, R13, R12, R11 ;  /* 0x0000000c0d0e7389 */ /* 0x0000a400000c000b */
[----:B012---:R-:W-:Y:S01]  /*12710*/  ENDCOLLECTIVE ;  /* 0x000000000000791b */ /* 0x007fe20003800000 */
.L_x_13568:
        /* <DEDUP_REMOVED lines=17> */
.L_x_13569:
[----:B------:R0:W-:Y:S01]  /*12830*/  STL [R1+0x20], R7 ;  /* 0x0000200701007387 */ /* 0x0001e20000100800 */
[----:B------:R-:W-:Y:S01]  /*12840*/  @!P1 LEA R6, R9, UR38, 0x1 ;  /* 0x0000002609069c11 */ /* 0x000fe2000f8e08ff */
[----:B------:R-:W-:Y:S02]  /*12850*/  IMAD.MOV.U32 R13, RZ, RZ, R0 ;  /* 0x000000ffff0d7224 */ /* 0x000fe400078e0000 */
[----:B------:R-:W-:-:S07]  /*12860*/  IMAD.MOV.U32 R4, RZ, RZ, R14 ;  /* 0x000000ffff047224 */ /* 0x000fce00078e000e */
[----:B0-----:R-:W-:Y:S05]  /*12870*/  WARPSYNC.COLLECTIVE R15, `(.L_x_13570) ;  /* 0x000000000f087348 */ /* 0x001fea0003c00000 */
[----:B------:R1:W2:Y:S02]  /*12880*/  SHFL.IDX P6, R14, R13, R12, R11 ;  /* 0x0000000c0d0e7389 */ /* 0x0002a400000c000b */
[----:B012---:R-:W-:Y:S01]  /*12890*/  ENDCOLLECTIVE ;  /* 0x000000000000791b */ /* 0x007fe20003800000 */
.L_x_13570:
[----:B------:R-:W-:Y:S01]  /*128a0*/  ULDC.64 UR4, c[0x0][0x208] ;  /* 0x0000820000047ab9 */ /* 0x000fe20000000a00 */
[----:B------:R-:W-:Y:S02]  /*128b0*/  IMAD.MOV.U32 R13, RZ, RZ, R3 ;  /* 0x000000ffff0d7224 */ /* 0x000fe400078e0003 */
[----:B------:R-:W-:Y:S01]  /*128c0*/  IMAD.MOV.U32 R12, RZ, RZ, 0x4 ;  /* 0x00000004ff0c7424 */ /* 0x000fe200078e00ff */
[----:B------:R-:W-:-:S04]  /*128d0*/  MOV R5, R14 ;  /* 0x0000000e00057202 */ /* 0x000fc80000000f00 */
        /* <DEDUP_REMOVED lines=14> */
.L_x_13571:
[----:B------:R0:W-:Y:S01]  /*129c0*/  STL [R1+0x24], R7 ;  /* 0x0000240701007387 */ /* 0x0001e20000100800 */
[----:B------:R-:W-:Y:S01]  /*129d0*/  @!P1 LEA R6, R9, UR38, 0x1 ;  /* 0x0000002609069c11 */ /* 0x000fe2000f8e08ff */
[----:B------:R-:W-:Y:S02]  /*129e0*/  IMAD.MOV.U32 R13, RZ, RZ, R0 ;  /* 0x000000ffff0d7224 */ /* 0x000fe400078e0000 */
[----:B------:R-:W-:-:S07]  /*129f0*/  IMAD.MOV.U32 R4, RZ, RZ, R14 ;  /* 0x000000ffff047224 */ /* 0x000fce00078e000e */
[----:B0-----:R-:W-:Y:S05]  /*12a00*/  WARPSYNC.COLLECTIVE R15, `(.L_x_13572) ;  /* 0x000000000f087348 */ /* 0x001fea0003c00000 */
[----:B------:R1:W2:Y:S02]  /*12a10*/  SHFL.IDX P6, R14, R13, R12, R11 ;  /* 0x0000000c0d0e7389 */ /* 0x0002a400000c000b */
[----:B012---:R-:W-:Y:S01]  /*12a20*/  ENDCOLLECTIVE ;  /* 0x000000000000791b */ /* 0x007fe20003800000 */
.L_x_13572:
        /* <DEDUP_REMOVED lines=18> */
.L_x_13573:
[----:B------:R0:W-:Y:S01]  /*12b50*/  STL [R1+0x28], R7 ;  /* 0x0000280701007387 */ /* 0x0001e20000100800 */
[----:B------:R-:W-:Y:S01]  /*12b60*/  @!P1 LEA R6, R9, UR38, 0x1 ;  /* 0x0000002609069c11 */ /* 0x000fe2000f8e08ff */
[----:B------:R-:W-:Y:S02]  /*12b70*/  IMAD.MOV.U32 R13, RZ, RZ, R0 ;  /* 0x000000ffff0d7224 */ /* 0x000fe400078e0000 */
[----:B------:R-:W-:-:S07]  /*12b80*/  IMAD.MOV.U32 R4, RZ, RZ, R14 ;  /* 0x000000ffff047224 */ /* 0x000fce00078e000e */
[----:B0-----:R-:W-:Y:S05]  /*12b90*/  WARPSYNC.COLLECTIVE R15, `(.L_x_13574) ;  /* 0x000000000f087348 */ /* 0x001fea0003c00000 */
[----:B------:R1:W2:Y:S02]  /*12ba0*/  SHFL.IDX P6, R14, R13, R12, R11 ;  /* 0x0000000c0d0e7389 */ /* 0x0002a400000c000b */
[----:B012---:R-:W-:Y:S01]  /*12bb0*/  ENDCOLLECTIVE ;  /* 0x000000000000791b */ /* 0x007fe20003800000 */
.L_x_13574:
[----:B------:R-:W-:Y:S01]  /*12bc0*/  ULDC.64 UR4, c[0x0][0x208] ;  /* 0x0000820000047ab9 */ /* 0x000fe20000000a00 */
[----:B------:R-:W-:Y:S02]  /*12bd0*/  IMAD.MOV.U32 R13, RZ, RZ, R3 ;  /* 0x000000ffff0d7224 */ /* 0x000fe400078e0003 */
[----:B------:R-:W-:Y:S02]  /*12be0*/  IMAD.MOV.U32 R12, RZ, RZ, 0x6 ;  /* 0x00000006ff0c7424 */ /* 0x000fe400078e00ff */
[----:B------:R-:W-:-:S05]  /*12bf0*/  IMAD.MOV.U32 R5, RZ, RZ, R14 ;  /* 0x000000ffff057224 */ /* 0x000fca00078e000e */
[----:B------:R-:W-:-:S04]  /*12c00*/  @!P1 LEA R5, P2, R10, R5, 0x1 ;  /* 0x000000050a059211 */ /* 0x000fc800078408ff */
[----:B------:R-:W-:-:S04]  /*12c10*/  @!P1 IADD3.X R4, RZ, R4, RZ, P2, !PT ;  /* 0x00000004ff049210 */ /* 0x000fc800017fe4ff */
        /* <DEDUP_REMOVED lines=11> */
.L_x_13575:
[----:B------:R-:W-:Y:S01]  /*12cd0*/  @!P1 LEA R6, R9, UR38, 0x1 ;  /* 0x0000002609069c11 */ /* 0x000fe2000f8e08ff */
[----:B------:R-:W-:Y:S02]  /*12ce0*/  IMAD.MOV.U32 R13, RZ, RZ, R0 ;  /* 0x000000ffff0d7224 */ /* 0x000fe400078e0000 */
[----:B------:R-:W-:-:S07]  /*12cf0*/  IMAD.MOV.U32 R4, RZ, RZ, R14 ;  /* 0x000000ffff047224 */ /* 0x000fce00078e000e */
[----:B------:R-:W-:Y:S05]  /*12d00*/  WARPSYNC.COLLECTIVE R15, `(.L_x_13576) ;  /* 0x000000000f087348 */ /* 0x000fea0003c00000 */
[----:B------:R0:W1:Y:S02]  /*12d10*/  SHFL.IDX P6, R14, R13, R12, R11 ;  /* 0x0000000c0d0e7389 */ /* 0x00006400000c000b */
[----:B01----:R-:W-:Y:S01]  /*12d20*/  ENDCOLLECTIVE ;  /* 0x000000000000791b */ /* 0x003fe20003800000 */
.L_x_13576:
[----:B------:R-:W-:Y:S01]  /*12d30*/  ULDC.64 UR4, c[0x0][0x208] ;  /* 0x0000820000047ab9 */ /* 0x000fe20000000a00 */
[----:B------:R-:W-:Y:S01]  /*12d40*/  MOV R13, R3 ;  /* 0x00000003000d7202 */ /* 0x000fe20000000f00 */
        /* <DEDUP_REMOVED lines=14> */
.L_x_13577:
[----:B------:R-:W-:Y:S02]  /*12e30*/  IMAD.MOV.U32 R13, RZ, RZ, R0 ;  /* 0x000000ffff0d7224 */ /* 0x000fe400078e0000 */
[----:B------:R-:W-:-:S07]  /*12e40*/  IMAD.MOV.U32 R3, RZ, RZ, R14 ;  /* 0x000000ffff037224 */ /* 0x000fce00078e000e */
[----:B------:R-:W-:Y:S05]  /*12e50*/  WARPSYNC.COLLECTIVE R15, `(.L_x_13578) ;  /* 0x000000000f087348 */ /* 0x000fea0003c00000 */
[----:B------:R0:W1:Y:S02]  /*12e60*/  SHFL.IDX P6, R14, R13, R12, R11 ;  /* 0x0000000c0d0e7389 */ /* 0x00006400000c000b */
[----:B01----:R-:W-:Y:S01]  /*12e70*/  ENDCOLLECTIVE ;  /* 0x000000000000791b */ /* 0x003fe20003800000 */
.L_x_13578:
[----:B------:R-:W-:Y:S01]  /*12e80*/  IMAD.MOV.U32 R0, RZ, RZ, R14 ;  /* 0x000000ffff007224 */ /* 0x000fe200078e000e */
[----:B------:R-:W-:Y:S06]  /*12e90*/  BRA `(.L_x_13579) ;  /* 0xffffffbc00947947 */ /* 0x000fec000383ffff */
.L_x_13483:
        /* <DEDUP_REMOVED lines=8> */
.L_x_13581:
[----:B------:R-:W-:Y:S05]  /*12f20*/  BSYNC B0 ;  /* 0x0000000000007941 */ /* 0x000fea0003800000 */
.L_x_13580:
[----:B------:R-:W-:Y:S01]  /*12f30*/  IMAD.MOV.U32 R13, RZ, RZ, R5 ;  /* 0x000000ffff0d7224 */ /* 0x000fe200078e0005 */
[----:B------:R0:W5:Y:S01]  /*12f40*/  LDL.LU R9, [R1+0x24] ;  /* 0x0000240001097983 */ /* 0x0001620000300800 */
[----:B------:R-:W-:Y:S02]  /*12f50*/  IMAD.MOV.U32 R12, RZ, RZ, RZ ;  /* 0x000000ffff0c7224 */ /* 0x000fe400078e00ff */
[----:B------:R-:W-:Y:S01]  /*12f60*/  IMAD.MOV.U32 R11, RZ, RZ, 0x181f ;  /* 0x0000181fff0b7424 */ /* 0x000fe200078e00ff */
[----:B------:R0:W5:Y:S01]  /*12f70*/  LDL.LU R7, [R1+0x28] ;  /* 0x0000280001077983 */ /* 0x0001620000300800 */
[----:B------:R-:W-:Y:S02]  /*12f80*/  IMAD.MOV.U32 R15, RZ, RZ, -0x1 ;  /* 0xffffffffff0f7424 */ /* 0x000fe400078e00ff */
[----:B------:R-:W-:Y:S01]  /*12f90*/  IMAD.MOV.U32 R2, RZ, RZ, R14 ;  /* 0x000000ffff027224 */ /* 0x000fe200078e000e */
[----:B------:R0:W5:Y:S06]  /*12fa0*/  LDL R10, [R1] ;  /* 0x00000000010a7983 */ /* 0x00016c0000100800 */
[----:B0----5:R-:W-:Y:S05]  /*12fb0*/  WARPSYNC.COLLECTIVE R15, `(.L_x_13582) ;  /* 0x000000000f087348 */ /* 0x021fea0003c00000 */
[----:B------:R1:W2:Y:S02]  /*12fc0*/  SHFL.IDX P6, R14, R13, R12, R11 ;  /* 0x0000000c0d0e7389 */ /* 0x0002a400000c000b */
[----:B012--5:R-:W-:Y:S01]  /*12fd0*/  ENDCOLLECTIVE ;  /* 0x000000000000791b */ /* 0x027fe20003800000 */
.L_x_13582:
        /* <DEDUP_REMOVED lines=10> */
[----:B--2---:R-:W-:Y:S02]  /*13080*/  ISETP.GE.AND P6, PT, R13, R0, PT ;  /* 0x000000000d00720c */ /* 0x004fe40003fc6270 */
[----:B------:R-:W-:Y:S02]  /*13090*/  MOV R13, R4 ;  /* 0x00000004000d7202 */ /* 0x000fe40000000f00 */
[----:B---3--:R-:W-:Y:S01]  /*130a0*/  ISETP.GE.AND P5, PT, R12, R0, PT ;  /* 0x000000000c00720c */ /* 0x008fe20003fa6270 */
[----:B------:R-:W-:-:S08]  /*130b0*/  IMAD.MOV.U32 R12, RZ, RZ, 0x1 ;  /* 0x00000001ff0c7424 */ /* 0x000fd000078e00ff */
        /* <DEDUP_REMOVED lines=15> */
[----:B------:R-:W-:-:S04]  /*131b0*/  LOP3.LUT R17, R17, 0xffffff7f, RZ, 0xc0, !PT ;  /* 0xffffff7f11117812 */ /* 0x000fc800078ec0ff */
[----:B------:R-:W-:-:S04]  /*131c0*/  LOP3.LUT R17, R17, 0xfffffffb, RZ, 0xc0, !PT ;  /* 0xfffffffb11117812 */ /* 0x000fc800078ec0ff */
[----:B------:R-:W-:Y:S02]  /*131d0*/  @P6 LOP3.LUT R17, R17, 0x4, RZ, 0xfc, !PT ;  /* 0x0000000411116812 */ /* 0x000fe400078efcff */
[----:B------:R-:W-:Y:S02]  /*131e0*/  @!P4 LEA R3, P6, R8, R3, 0x1 ;  /* 0x000000030803c211 */ /* 0x000fe400078c08ff */
[----:B------:R-:W-:-:S03]  /*131f0*/  @P5 LOP3.LUT R17, R17, 0x80, RZ, 0xfc, !PT ;  /* 0x0000008011115812 */ /* 0x000fc600078efcff */
        /* <DEDUP_REMOVED lines=16> */
.L_x_13583:
[C---:B------:R-:W-:Y:S02]  /*13300*/  @!P5 LEA R9, R10.reuse, UR38, 0x1 ;  /* 0x000000260a09dc11 */ /* 0x040fe4000f8e08ff */
[----:B------:R-:W-:Y:S01]  /*13310*/  @!P4 LEA R7, R10, UR38, 0x1 ;  /* 0x000000260a07cc11 */ /* 0x000fe2000f8e08ff */
[----:B------:R-:W-:Y:S02]  /*13320*/  IMAD.MOV.U32 R13, RZ, RZ, R5 ;  /* 0x000000ffff0d7224 */ /* 0x000fe400078e0005 */
[----:B------:R-:W-:-:S07]  /*13330*/  IMAD.MOV.U32 R6, RZ, RZ, R14 ;  /* 0x000000ffff067224 */ /* 0x000fce00078e000e */
[----:B------:R-:W-:Y:S05]  /*13340*/  WARPSYNC.COLLECTIVE R15, `(.L_x_13584) ;  /* 0x000000000f087348 */ /* 0x000fea0003c00000 */
[----:B------:R0:W1:Y:S02]  /*13350*/  SHFL.IDX P6, R14, R13, R12, R11 ;  /* 0x0000000c0d0e7389 */ /* 0x00006400000c000b */
[----:B01----:R-:W-:Y:S01]  /*13360*/  ENDCOLLECTIVE ;  /* 0x000000000000791b */ /* 0x003fe20003800000 */
.L_x_13584:
        /* <DEDUP_REMOVED lines=17> */
.L_x_13585:
[----:B------:R-:W-:Y:S01]  /*13480*/  @!P4 LEA R7, R10, UR38, 0x1 ;  /* 0x000000260a07cc11 */ /* 0x000fe2000f8e08ff */
[----:B------:R-:W-:Y:S02]  /*13490*/  IMAD.MOV.U32 R13, RZ, RZ, R5 ;  /* 0x000000ffff0d7224 */ /* 0x000fe400078e0005 */
[----:B------:R-:W-:-:S07]  /*134a0*/  IMAD.MOV.U32 R6, RZ, RZ, R14 ;  /* 0x000000ffff067224 */ /* 0x000fce00078e000e */
[----:B------:R-:W-:Y:S05]  /*134b0*/  WARPSYNC.COLLECTIVE R15, `(.L_x_13586) ;  /* 0x000000000f087348 */ /* 0x000fea0003c00000 */
[----:B------:R0:W1:Y:S02]  /*134c0*/  SHFL.IDX P6, R14, R13, R12, R11 ;  /* 0x0000000c0d0e7389 */ /* 0x00006400000c000b */
[----:B01----:R-:W-:Y:S01]  /*134d0*/  ENDCOLLECTIVE ;  /* 0x000000000000791b */ /* 0x003fe20003800000 */
.L_x_13586:
        /* <DEDUP_REMOVED lines=17> */
.L_x_13587:
[----:B------:R-:W-:Y:S01]  /*135f0*/  IMAD.MOV.U32 R13, RZ, RZ, R5 ;  /* 0x000000ffff0d7224 */ /* 0x000fe200078e0005 */
[----:B------:R-:W-:-:S07]  /*13600*/  MOV R6, R14 ;  /* 0x0000000e00067202 */ /* 0x000fce0000000f00 */
[----:B------:R-:W-:Y:S05]  /*13610*/  WARPSYNC.COLLECTIVE R15, `(.L_x_13588) ;  /* 0x000000000f087348 */ /* 0x000fea0003c00000 */
[----:B------:R0:W1:Y:S02]  /*13620*/  SHFL.IDX P6, R14, R13, R12, R11 ;  /* 0x0000000c0d0e7389 */ /* 0x00006400000c000b */
[----:B01----:R-:W-:Y:S01]  /*13630*/  ENDCOLLECTIVE ;  /* 0x000000000000791b */ /* 0x003fe20003800000 */
.L_x_13588:
[----:B------:R-:W-:Y:S01]  /*13640*/  ULDC.64 UR4, c[0x0][0x208] ;  /* 0x0000820000047ab9 */ /* 0x000fe20000000a00 */
[----:B------:R-:W-:Y:S02]  /*13650*/  IMAD.MOV.U32 R13, RZ, RZ, R4 ;  /* 0x000000ffff0d7224 */ /* 0x000fe400078e0004 */
        /* <DEDUP_REMOVED lines=14> */
.L_x_13589:
[----:B------:R-:W0:Y:S01]  /*13740*/  S2R R7, SR_TID.X ;  /* 0x0000000000077919 */ /* 0x000e220000002100 */
[----:B------:R-:W-:Y:S02]  /*13750*/  IMAD.MOV.U32 R13, RZ, RZ, R5 ;  /* 0x000000ffff0d7224 */ /* 0x000fe400078e0005 */
[----:B------:R-:W-:-:S07]  /*13760*/  IMAD.MOV.U32 R6, RZ, RZ, R14 ;  /* 0x000000ffff067224 */ /* 0x000fce00078e000e */
[----:B0-----:R-:W-:Y:S05]  /*13770*/  WARPSYNC.COLLECTIVE R15, `(.L_x_13590) ;  /* 0x000000000f087348 */ /* 0x001fea0003c00000 */
[----:B------:R1:W2:Y:S02]  /*13780*/  SHFL.IDX P6, R14, R13, R12, R11 ;  /* 0x0000000c0d0e7389 */ /* 0x0002a400000c000b */
[----:B012---:R-:W-:Y:S01]  /*13790*/  ENDCOLLECTIVE ;  /* 0x000000000000791b */ /* 0x007fe20003800000 */
.L_x_13590:
[----:B------:R-:W-:Y:S01]  /*137a0*/  ULDC.64 UR4, c[0x0][0x208] ;  /* 0x0000820000047ab9 */ /* 0x000fe20000000a00 */
[----:B------:R-:W-:Y:S02]  /*137b0*/  IMAD.MOV.U32 R13, RZ, RZ, R4 ;  /* 0x000000ffff0d7224 */ /* 0x000fe400078e0004 */
[----:B------:R-:W-:Y:S01]  /*137c0*/  IMAD.MOV.U32 R12, RZ, RZ, 0x5 ;  /* 0x00000005ff0c7424 */ /* 0x000fe200078e00ff */
[----:B------:R-:W-:-:S05]  /*137d0*/  @!P5 LEA R8, P6, R8, R14, 0x1 ;  /* 0x0000000e0808d211 */ /* 0x000fca00078c08ff */
[----:B------:R-:W-:Y:S01]  /*137e0*/  @!P5 IMAD.X R21, RZ, RZ, R6, P6 ;  /* 0x000000ffff15d224 */ /* 0x000fe200030e0606 */
[C---:B------:R-:W-:Y:S02]  /*137f0*/  LOP3.LUT P6, RZ, R17.reuse, 0x8, RZ, 0xc0, !PT ;  /* 0x0000000811ff7812 */ /* 0x040fe400078cc0ff */
[----:B------:R-:W-:-:S11]  /*13800*/  LOP3.LUT P5, RZ, R17, 0x80, RZ, 0xc0, !PT ;  /* 0x0000008011ff7812 */ /* 0x000fd600078ac0ff */
[C---:B------:R-:W-:Y:S01]  /*13810*/  @!P6 LEA R9, R10.reuse, UR38, 0x1 ;  /* 0x000000260a09ec11 */ /* 0x040fe2000f8e08ff */
[----:B------:R-:W-:Y:S01]  /*13820*/  @!P6 IMAD.MOV.U32 R3, RZ, RZ, R21 ;  /* 0x000000ffff03e224 */ /* 0x000fe200078e0015 */
[----:B------:R-:W-:Y:S01]  /*13830*/  @!P6 MOV R2, R8 ;  /* 0x000000080002e202 */ /* 0x000fe20000000f00 */
[----:B------:R-:W-:Y:S01]  /*13840*/  IMAD.SHL.U32 R8, R7, 0x8, RZ ;  /* 0x0000000807087824 */ /* 0x000fe200078e00ff */
[----:B------:R-:W-:-:S03]  /*13850*/  @!P4 LEA R7, R10, UR38, 0x1 ;  /* 0x000000260a07cc11 */ /* 0x000fc6000f8e08ff */
[----:B------:R-:W-:Y:S01]  /*13860*/  @!PT LDS RZ, [RZ] ;  /* 0x00000000fffff984 */ /* 0x000fe20000000800 */
[----:B------:R-:W-:Y:S01]  /*13870*/  @!PT LDS RZ, [RZ] ;  /* 0x00000000fffff984 */ /* 0x000fe20000000800 */
[----:B------:R-:W-:Y:S01]  /*13880*/  @!PT LDS RZ, [RZ] ;  /* 0x00000000fffff984 */ /* 0x000fe20000000800 */
[----:B------:R0:W-:Y:S01]  /*13890*/  @!P6 LDGSTS.E.BYPASS.LTC128B.128 [R9+0x24400], desc[UR4][R2.64], !P3 ;  /* 0x244000000209efae */ /* 0x0001e2000d901d44 */
[----:B------:R-:W-:-:S03]  /*138a0*/  LOP3.LUT R8, R8, 0x38, RZ, 0xc0, !PT ;  /* 0x0000003808087812 */ /* 0x000fc600078ec0ff */
[----:B------:R0:W-:Y:S04]  /*138b0*/  @!P6 LDGSTS.E.BYPASS.LTC128B.128 [R9+0x28400], desc[UR4][R2.64+0x80], !P0 ;  /* 0x284000800209efae */ /* 0x0001e8000c101d44 */
[----:B------:R0:W-:Y:S04]  /*138c0*/  @!P6 LDGSTS.E.BYPASS.LTC128B.128 [R9+0x2c400], desc[UR4][R2.64+0x100], !P1 ;  /* 0x2c4001000209efae */ /* 0x0001e8000c901d44 */
[----:B------:R0:W-:Y:S02]  /*138d0*/  @!P6 LDGSTS.E.BYPASS.LTC128B.128 [R9+0x30400], desc[UR4][R2.64+0x180], !P2 ;  /* 0x304001800209efae */ /* 0x0001e4000d101d44 */
[----:B0-----:R-:W-:Y:S05]  /*138e0*/  WARPSYNC.COLLECTIVE R15, `(.L_x_13591) ;  /* 0x000000000f087348 */ /* 0x001fea0003c00000 */
[----:B------:R1:W2:Y:S02]  /*138f0*/  SHFL.IDX P6, R14, R13, R12, R11 ;  /* 0x0000000c0d0e7389 */ /* 0x0002a400000c000b */
[----:B012---:R-:W-:Y:S01]  /*13900*/  ENDCOLLECTIVE ;  /* 0x000000000000791b */ /* 0x007fe20003800000 */
.L_x_13591:
[----:B------:R-:W-:Y:S02]  /*13910*/  IMAD.MOV.U32 R13, RZ, RZ, R5 ;  /* 0x000000ffff0d7224 */ /* 0x000fe400078e0005 */
[----:B------:R-:W-:-:S07]  /*13920*/  IMAD.MOV.U32 R6, RZ, RZ, R14 ;  /* 0x000000ffff067224 */ /* 0x000fce00078e000e */
[----:B------:R-:W-:Y:S05]  /*13930*/  WARPSYNC.COLLECTIVE R15, `(.L_x_13592) ;  /* 0x000000000f087348 */ /* 0x000fea0003c00000 */
[----:B------:R0:W1:Y:S02]  /*13940*/  SHFL.IDX P6, R14, R13, R12, R11 ;  /* 0x0000000c0d0e7389 */ /* 0x00006400000c000b */
[----:B01----:R-:W-:Y:S01]  /*13950*/  ENDCOLLECTIVE ;  /* 0x000000000000791b */ /* 0x003fe20003800000 */
.L_x_13592:
[----:B------:R-:W-:Y:S01]  /*13960*/  ULDC.64 UR4, c[0x0][0x208] ;  /* 0x0000820000047ab9 */ /* 0x000fe20000000a00 */
[----:B------:R-:W-:Y:S02]  /*13970*/  IMAD.MOV.U32 R13, RZ, RZ, R4 ;  /* 0x000000ffff0d7224 */ /* 0x000fe400078e0004 */
[----:B------:R-:W-:Y:S01]  /*13980*/  IMAD.MOV.U32 R12, RZ, RZ, 0x6 ;  /* 0x00000006ff0c7424 */ /* 0x000fe200078e00ff */
[----:B------:R-:W-:-:S04]  /*13990*/  @!P4 LEA R14, P6, R8, R14, 0x1 ;  /* 0x0000000e080ec211 */ /* 0x000fc800078c08ff */
[----:B------:R-:W-:Y:S01]  /*139a0*/  @!P4 IADD3.X R21, RZ, R6, RZ, P6, !PT ;  /* 0x00000006ff15c210 */ /* 0x000fe200037fe4ff */
[----:B------:R-:W-:-:S04]  /*139b0*/  @!P4 IMAD.MOV.U32 R2, RZ, RZ, R14 ;  /* 0x000000ffff02c224 */ /* 0x000fc800078e000e */
        /* <DEDUP_REMOVED lines=12> */
.L_x_13593:
[----:B------:R-:W-:Y:S02]  /*13a80*/  IMAD.MOV.U32 R13, RZ, RZ, R5 ;  /* 0x000000ffff0d7224 */ /* 0x000fe400078e0005 */
[----:B------:R-:W-:-:S07]  /*13a90*/  IMAD.MOV.U32 R6, RZ, RZ, R14 ;  /* 0x000000ffff067224 */ /* 0x000fce00078e000e */
[----:B------:R-:W-:Y:S05]  /*13aa0*/  WARPSYNC.COLLECTIVE R15, `(.L_x_13594) ;  /* 0x000000000f087348 */ /* 0x000fea0003c00000 */
[----:B------:R0:W1:Y:S02]  /*13ab0*/  SHFL.IDX P6, R14, R13, R12, R11 ;  /* 0x0000000c0d0e7389 */ /* 0x00006400000c000b */
[----:B01----:R-:W-:Y:S01]  /*13ac0*/  ENDCOLLECTIVE ;  /* 0x000000000000791b */ /* 0x003fe20003800000 */
.L_x_13594:
[----:B------:R-:W-:Y:S01]  /*13ad0*/  ULDC.64 UR4, c[0x0][0x208] ;  /* 0x0000820000047ab9 */ /* 0x000fe20000000a00 */
[----:B------:R-:W-:Y:S02]  /*13ae0*/  IMAD.MOV.U32 R13, RZ, RZ, R4 ;  /* 0x000000ffff0d7224 */ /* 0x000fe400078e0004 */
[----:B------:R-:W-:Y:S01]  /*13af0*/  IMAD.MOV.U32 R12, RZ, RZ, 0x7 ;  /* 0x00000007ff0c7424 */ /* 0x000fe200078e00ff */
[----:B------:R-:W-:-:S04]  /*13b00*/  @!P5 LEA R14, P6, R8, R14, 0x1 ;  /* 0x0000000e080ed211 */ /* 0x000fc800078c08ff */
[----:B------:R-:W-:Y:S01]  /*13b10*/  @!P5 IADD3.X R9, RZ, R6, RZ, P6, !PT ;  /* 0x00000006ff09d210 */ /* 0x000fe200037fe4ff */
[----:B------:R-:W-:-:S04]  /*13b20*/  @!P5 IMAD.MOV.U32 R2, RZ, RZ, R14 ;  /* 0x000000ffff02d224 */ /* 0x000fc800078e000e */
        /* <DEDUP_REMOVED lines=11> */
.L_x_13595:
[----:B------:R-:W-:Y:S02]  /*13be0*/  IMAD.MOV.U32 R13, RZ, RZ, R5 ;  /* 0x000000ffff0d7224 */ /* 0x000fe400078e0005 */
[----:B------:R-:W-:-:S07]  /*13bf0*/  IMAD.MOV.U32 R6, RZ, RZ, R14 ;  /* 0x000000ffff067224 */ /* 0x000fce00078e000e */
[----:B------:R-:W-:Y:S05]  /*13c00*/  WARPSYNC.COLLECTIVE R15, `(.L_x_13596) ;  /* 0x000000000f087348 */ /* 0x000fea0003c00000 */
[----:B------:R0:W1:Y:S02]  /*13c10*/  SHFL.IDX P6, R14, R13, R12, R11 ;  /* 0x0000000c0d0e7389 */ /* 0x00006400000c000b */
[----:B01----:R-:W-:Y:S01]  /*13c20*/  ENDCOLLECTIVE ;  /* 0x000000000000791b */ /* 0x003fe20003800000 */
.L_x_13596:
[----:B------:R-:W-:Y:S05]  /*13c30*/  BRA `(.L_x_13597) ;  /* 0xffffffbc00347947 */ /* 0x000fea000383ffff */
.L_x_13486:
[----:B0-----:R-:W-:-:S04]  /*13c40*/  MOV R3, UR38 ;  /* 0x0000002600037c02 */ /* 0x001fc80008000f00 */
[----:B------:R0:W3:Y:S03]  /*13c50*/  SYNCS.PHASECHK.TRANS64.TRYWAIT P0, [R3+URZ+0x32420], R2 ;  /* 0x03242002030075a7 */ /* 0x0000e6000800017f */
[----:B---3--:R-:W-:Y:S05]  /*13c60*/  @!P0 NANOSLEEP.SYNCS 0x989680 ;  /* 0x009896800000895d */ /* 0x008fea0003900000 */
[----:B------:R-:W3:Y:S02]  /*13c70*/  @!P0 SYNCS.PHASECHK.TRANS64 P0, [R3+URZ+0x32420], R2 ;  /* 0x03242002030085a7 */ /* 0x000ee4000800007f */
[----:B---3--:R-:W-:Y:S05]  /*13c80*/  @!P0 BRA `(.L_x_13486) ;  /* 0xfffffffc00ec8947 */ /* 0x008fea000383ffff */
[----:B------:R-:W-:Y:S05]  /*13c90*/  BRA `(.L_x_13598) ;  /* 0xffffffbc00a87947 */ /* 0x000fea000383ffff */
.L_x_13489:
[----:B0-----:R-:W-:-:S04]  /*13ca0*/  IMAD.U32 R3, RZ, RZ, UR38 ;  /* 0x00000026ff037e24 */ /* 0x001fc8000f8e00ff */
[----:B------:R0:W3:Y:S03]  /*13cb0*/  SYNCS.PHASECHK.TRANS64.TRYWAIT P0, [R3+URZ+0x32460], R2 ;  /* 0x03246002030075a7 */ /* 0x0000e6000800017f */
[----:B---3--:R-:W-:Y:S05]  /*13cc0*/  @!P0 NANOSLEEP.SYNCS 0x989680 ;  /* 0x009896800000895d */ /* 0x008fea0003900000 */
[----:B------:R-:W3:Y:S02]  /*13cd0*/  @!P0 SYNCS.PHASECHK.TRANS64 P0, [R3+URZ+0x32460], R2 ;  /* 0x03246002030085a7 */ /* 0x000ee4000800007f */
[----:B---3--:R-:W-:Y:S05]  /*13ce0*/  @!P0 BRA `(.L_x_13489) ;  /* 0xfffffffc00ec8947 */ /* 0x008fea000383ffff */
[----:B------:R-:W-:Y:S05]  /*13cf0*/  BRA `(.L_x_13599) ;  /* 0xffffffbc00b47947 */ /* 0x000fea000383ffff */
.L_x_13501:
[----:B-1----:R-:W-:-:S04]  /*13d00*/  IMAD.U32 R3, RZ, RZ, UR38 ;  /* 0x00000026ff037e24 */ /* 0x002fc8000f8e00ff */
[----:B------:R1:W3:Y:S03]  /*13d10*/  SYNCS.PHASECHK.TRANS64.TRYWAIT P0, [R3+URZ+0x32448], R2 ;  /* 0x03244802030075a7 */ /* 0x0002e6000800017f */
[----:B---3--:R-:W-:Y:S05]  /*13d20*/  @!P0 NANOSLEEP.SYNCS 0x989680 ;  /* 0x009896800000895d */ /* 0x008fea0003900000 */
[----:B------:R-:W3:Y:S02]  /*13d30*/  @!P0 SYNCS.PHASECHK.TRANS64 P0, [R3+URZ+0x32448], R2 ;  /* 0x03244802030085a7 */ /* 0x000ee4000800007f */
[----:B---3--:R-:W-:Y:S05]  /*13d40*/  @!P0 BRA `(.L_x_13501) ;  /* 0xfffffffc00ec8947 */ /* 0x008fea000383ffff */
[----:B------:R-:W-:Y:S05]  /*13d50*/  BRA `(.L_x_13600) ;  /* 0xffffffc400b07947 */ /* 0x000fea000383ffff */
.L_x_13506:
[----:B01----:R-:W-:-:S04]  /*13d60*/  IMAD.U32 R3, RZ, RZ, UR38 ;  /* 0x00000026ff037e24 */ /* 0x003fc8000f8e00ff */
[----:B------:R0:W1:Y:S03]  /*13d70*/  SYNCS.PHASECHK.TRANS64.TRYWAIT P0, [R3+URZ+0x32468], R2 ;  /* 0x03246802030075a7 */ /* 0x000066000800017f */
[----:B-1----:R-:W-:Y:S05]  /*13d80*/  @!P0 NANOSLEEP.SYNCS 0x989680 ;  /* 0x009896800000895d */ /* 0x002fea0003900000 */
[----:B------:R-:W1:Y:S02]  /*13d90*/  @!P0 SYNCS.PHASECHK.TRANS64 P0, [R3+URZ+0x32468], R2 ;  /* 0x03246802030085a7 */ /* 0x000e64000800007f */
[----:B-1----:R-:W-:Y:S05]  /*13da0*/  @!P0 BRA `(.L_x_13506) ;  /* 0xfffffffc00ec8947 */ /* 0x002fea000383ffff */
[----:B------:R-:W-:Y:S05]  /*13db0*/  BRA `(.L_x_13601) ;  /* 0xffffffc800107947 */ /* 0x000fea000383ffff */
.L_x_13517:
[----:B-1----:R-:W-:-:S04]  /*13dc0*/  IMAD.U32 R3, RZ, RZ, UR38 ;  /* 0x00000026ff037e24 */ /* 0x002fc8000f8e00ff */
[----:B------:R1:W3:Y:S03]  /*13dd0*/  SYNCS.PHASECHK.TRANS64.TRYWAIT P0, [R3+URZ+0x32440], R2 ;  /* 0x03244002030075a7 */ /* 0x0002e6000800017f */
[----:B---3--:R-:W-:Y:S05]  /*13de0*/  @!P0 NANOSLEEP.SYNCS 0x989680 ;  /* 0x009896800000895d */ /* 0x008fea0003900000 */
[----:B------:R-:W3:Y:S02]  /*13df0*/  @!P0 SYNCS.PHASECHK.TRANS64 P0, [R3+URZ+0x32440], R2 ;  /* 0x03244002030085a7 */ /* 0x000ee4000800007f */
[----:B---3--:R-:W-:Y:S05]  /*13e00*/  @!P0 BRA `(.L_x_13517) ;  /* 0xfffffffc00ec8947 */ /* 0x008fea000383ffff */
[----:B------:R-:W-:Y:S05]  /*13e10*/  BRA `(.L_x_13602) ;  /* 0xffffffcc008c7947 */ /* 0x000fea000383ffff */
.L_x_13522:
[----:B01-3--:R-:W-:-:S04]  /*13e20*/  IMAD.U32 R3, RZ, RZ, UR38 ;  /* 0x00000026ff037e24 */ /* 0x00bfc8000f8e00ff */
[----:B------:R0:W1:Y:S03]  /*13e30*/  SYNCS.PHASECHK.TRANS64.TRYWAIT P0, [R3+URZ+0x32460], R2 ;  /* 0x03246002030075a7 */ /* 0x000066000800017f */
[----:B-1----:R-:W-:Y:S05]  /*13e40*/  @!P0 NANOSLEEP.SYNCS 0x989680 ;  /* 0x009896800000895d */ /* 0x002fea0003900000 */
[----:B------:R-:W1:Y:S02]  /*13e50*/  @!P0 SYNCS.PHASECHK.TRANS64 P0, [R3+URZ+0x32460], R2 ;  /* 0x03246002030085a7 */ /* 0x000e64000800007f */
[----:B-1----:R-:W-:Y:S05]  /*13e60*/  @!P0 BRA `(.L_x_13522) ;  /* 0xfffffffc00ec8947 */ /* 0x002fea000383ffff */
[----:B------:R-:W-:Y:S05]  /*13e70*/  BRA `(.L_x_13603) ;  /* 0xffffffcc00f07947 */ /* 0x000fea000383ffff */
.L_x_13534:
[----:B-1----:R-:W-:-:S04]  /*13e80*/  IMAD.U32 R3, RZ, RZ, UR38 ;  /* 0x00000026ff037e24 */ /* 0x002fc8000f8e00ff */
[----:B------:R1:W3:Y:S03]  /*13e90*/  SYNCS.PHASECHK.TRANS64.TRYWAIT P0, [R3+URZ+0x32448], R2 ;  /* 0x03244802030075a7 */ /* 0x0002e6000800017f */
[----:B---3--:R-:W-:Y:S05]  /*13ea0*/  @!P0 NANOSLEEP.SYNCS 0x989680 ;  /* 0x009896800000895d */ /* 0x008fea0003900000 */
[----:B------:R-:W3:Y:S02]  /*13eb0*/  @!P0 SYNCS.PHASECHK.TRANS64 P0, [R3+URZ+0x32448], R2 ;  /* 0x03244802030085a7 */ /* 0x000ee4000800007f */
[----:B---3--:R-:W-:Y:S05]  /*13ec0*/  @!P0 BRA `(.L_x_13534) ;  /* 0xfffffffc00ec8947 */ /* 0x008fea000383ffff */
[----:B------:R-:W-:Y:S05]  /*13ed0*/  BRA `(.L_x_13604) ;  /* 0xffffffd400787947 */ /* 0x000fea000383ffff */
.L_x_13539:
[----:B-1----:R-:W-:-:S04]  /*13ee0*/  MOV R3, UR38 ;  /* 0x0000002600037c02 */ /* 0x002fc80008000f00 */
[----:B------:R1:W3:Y:S03]  /*13ef0*/  SYNCS.PHASECHK.TRANS64.TRYWAIT P0, [R3+URZ+0x32468], R2 ;  /* 0x03246802030075a7 */ /* 0x0002e6000800017f */
[----:B---3--:R-:W-:Y:S05]  /*13f00*/  @!P0 NANOSLEEP.SYNCS 0x989680 ;  /* 0x009896800000895d */ /* 0x008fea0003900000 */
[----:B------:R-:W3:Y:S02]  /*13f10*/  @!P0 SYNCS.PHASECHK.TRANS64 P0, [R3+URZ+0x32468], R2 ;  /* 0x03246802030085a7 */ /* 0x000ee4000800007f */
[----:B---3--:R-:W-:Y:S05]  /*13f20*/  @!P0 BRA `(.L_x_13539) ;  /* 0xfffffffc00ec8947 */ /* 0x008fea000383ffff */
[----:B------:R-:W-:Y:S05]  /*13f30*/  BRA `(.L_x_13605) ;  /* 0xffffffd400dc7947 */ /* 0x000fea000383ffff */
.L_x_13546:
[----:B-1----:R1:W3:Y:S02]  /*13f40*/  SYNCS.PHASECHK.TRANS64.TRYWAIT P0, [R2+URZ+0x32420], R3 ;  /* 0x03242003020075a7 */ /* 0x0022e4000800017f */
[----:B---3--:R-:W-:Y:S05]  /*13f50*/  @!P0 NANOSLEEP.SYNCS 0x989680 ;  /* 0x009896800000895d */ /* 0x008fea0003900000 */
[----:B------:R-:W3:Y:S02]  /*13f60*/  @!P0 SYNCS.PHASECHK.TRANS64 P0, [R2+URZ+0x32420], R3 ;  /* 0x03242003020085a7 */ /* 0x000ee4000800007f */
[----:B---3--:R-:W-:Y:S05]  /*13f70*/  @!P0 BRA `(.L_x_13546) ;  /* 0xfffffffc00f08947 */ /* 0x008fea000383ffff */
[----:B------:R-:W-:Y:S05]  /*13f80*/  BRA `(.L_x_13606) ;  /* 0xffffffd800fc7947 */ /* 0x000fea000383ffff */
.L_x_13547:
        /* <DEDUP_REMOVED lines=11> */
.L_x_13608:
[----:B------:R-:W-:Y:S05]  /*14040*/  BSYNC B0 ;  /* 0x0000000000007941 */ /* 0x000fea0003800000 */
.L_x_13607:
[----:B------:R-:W-:Y:S05]  /*14050*/  BRA `(.L_x_13609) ;  /* 0xffffffd800e07947 */ /* 0x000fea000383ffff */
.L_x_13548:
[----:B------:R-:W-:Y:S01]  /*14060*/  BSSY B0, `(.L_x_13610) ;  /* 0x0000006000007945 */ /* 0x000fe20003800000 */
[----:B------:R-:W-:-:S07]  /*14070*/  IMAD.MOV.U32 R15, RZ, RZ, -0x1 ;  /* 0xffffffffff0f7424 */ /* 0x000fce00078e00ff */
[----:B01----:R-:W-:Y:S05]  /*14080*/  WARPSYNC.COLLECTIVE R15, `(.L_x_13611) ;  /* 0x000000000f0c7348 */ /* 0x003fea0003c00000 */
[----:B------:R-:W-:Y:S02]  /*14090*/  ELECT P6, UR62, PT ;  /* 0x00000000003e782f */ /* 0x000fe400038c0000 */
[----:B------:R-:W-:Y:S01]  /*140a0*/  MOV R14, UR62 ;  /* 0x0000003e000e7c02 */ /* 0x000fe20008000f00 */
[----:B01----:R-:W-:Y:S10]  /*140b0*/  ENDCOLLECTIVE ;  /* 0x000000000000791b */ /* 0x003ff40003800000 */
.L_x_13611:
[----:B------:R-:W-:Y:S05]  /*140c0*/  BSYNC B0 ;  /* 0x0000000000007941 */ /* 0x000fea0003800000 */
.L_x_13610:
[----:B------:R-:W-:Y:S05]  /*140d0*/  BRA `(.L_x_13612) ;  /* 0xffffffd800d47947 */ /* 0x000fea000383ffff */
.L_x_13550:
[----:B-1----:R1:W2:Y:S02]  /*140e0*/  SYNCS.PHASECHK.TRANS64.TRYWAIT P0, [R7+URZ], R4 ;  /* 0x00000004070075a7 */ /* 0x0022a4000800017f */
[----:B--2---:R-:W-:Y:S05]  /*140f0*/  @!P0 NANOSLEEP.SYNCS 0x989680 ;  /* 0x009896800000895d */ /* 0x004fea0003900000 */
[----:B------:R-:W2:Y:S02]  /*14100*/  @!P0 SYNCS.PHASECHK.TRANS64 P0, [R7+URZ], R4 ;  /* 0x00000004070085a7 */ /* 0x000ea4000800007f */
[----:B--2---:R-:W-:Y:S05]  /*14110*/  @!P0 BRA `(.L_x_13550) ;  /* 0xfffffffc00f08947 */ /* 0x004fea000383ffff */
[----:B------:R-:W-:Y:S05]  /*14120*/  BRA `(.L_x_13613) ;  /* 0xffffffdc00087947 */ /* 0x000fea000383ffff */
.L_x_13551:
[----:B--2---:R2:W3:Y:S02]  /*14130*/  SYNCS.PHASECHK.TRANS64.TRYWAIT P0, [R5+URZ], R0 ;  /* 0x00000000050075a7 */ /* 0x0044e4000800017f */
[----:B---3--:R-:W-:Y:S05]  /*14140*/  @!P0 NANOSLEEP.SYNCS 0x989680 ;  /* 0x009896800000895d */ /* 0x008fea0003900000 */
[----:B------:R-:W3:Y:S02]  /*14150*/  @!P0 SYNCS.PHASECHK.TRANS64 P0, [R5+URZ], R0 ;  /* 0x00000000050085a7 */ /* 0x000ee4000800007f */
[----:B---3--:R-:W-:Y:S05]  /*14160*/  @!P0 BRA `(.L_x_13551) ;  /* 0xfffffffc00f08947 */ /* 0x008fea000383ffff */
[----:B------:R-:W-:Y:S05]  /*14170*/  BRA `(.L_x_13614) ;  /* 0xffffffd800fc7947 */ /* 0x000fea000383ffff */
.L_x_13553:
[----:B--2---:R2:W3:Y:S02]  /*14180*/  SYNCS.PHASECHK.TRANS64.TRYWAIT P0, [R5+URZ], R4 ;  /* 0x00000004050075a7 */ /* 0x0044e4000800017f */
[----:B---3--:R-:W-:Y:S05]  /*14190*/  @!P0 NANOSLEEP.SYNCS 0x989680 ;  /* 0x009896800000895d */ /* 0x008fea0003900000 */
[----:B------:R-:W3:Y:S02]  /*141a0*/  @!P0 SYNCS.PHASECHK.TRANS64 P0, [R5+URZ], R4 ;  /* 0x00000004050085a7 */ /* 0x000ee4000800007f */
[----:B---3--:R-:W-:Y:S05]  /*141b0*/  @!P0 BRA `(.L_x_13553) ;  /* 0xfffffffc00f08947 */ /* 0x008fea000383ffff */
[----:B------:R-:W-:Y:S05]  /*141c0*/  BRA `(.L_x_13615) ;  /* 0xffffffdc00007947 */ /* 0x000fea000383ffff */
.L_x_13616:
        /* <DEDUP_REMOVED lines=11> */
.L_x_15204:


//--------------------- .text._ZN7cutlass13device_kernelIN5flash11enable_sm90INS1_16FlashAttnFwdSm90INS1_25CollectiveMainloopFwdSm90ILi2EN4cute5tupleIJNS5_1CILi1EEES8_S8_EEENS6_IJNS7_ILi128EEENS7_ILi96EEENS7_ILi64EEEEEELi256ENS_6half_tEfNS_4arch4Sm90ELb1ELb0ELb1ELb1ELb0ELb0ELb0ELb1ELb0ELb1ELb1ELb0EEENS1_21CollectiveEpilogueFwdINS6_IJSA_NS7_ILi256EEESB_EEES9_SE_SG_Li256ELb1ELb1ELb1ELb0EEENS1_36VarlenDynamicPersistentTileSchedulerILi128ELi96ELi256ELi128ELb1ELb1ELb1ELb1ELb1ELb1EEEEEEEEEvNT_6ParamsE --------------------------
	.section	.text._ZN7cutlass13device_kernelIN5flash11enable_sm90INS1_16FlashAttnFwdSm90INS1_25CollectiveMainloopFwdSm90ILi2EN4cute5tupleIJNS5_1CILi1EEES8_S8_EEENS6_IJNS7_ILi128EEENS7_ILi96EEENS7_ILi64EEEEEELi256ENS_6half_tEfNS_4arch4Sm90ELb1ELb0ELb1ELb1ELb0ELb0ELb0ELb1ELb0ELb1ELb1ELb0EEENS1_21CollectiveEpilogueFwdINS6_IJSA_NS7_ILi256EEESB_EEES9_SE_SG_Li256ELb1ELb1ELb1ELb0EEENS1_36VarlenDynamicPersistentTileSchedulerILi128ELi96ELi256ELi128ELb1ELb1ELb1ELb1ELb1ELb1EEEEEEEEEvNT_6ParamsE,"ax",@progbits
	.align	128
.text._ZN7cutlass13device_kernelIN5flash11enable_sm90INS1_16FlashAttnFwdSm90INS1_25CollectiveMainloopFwdSm90ILi2EN4cute5tupleIJNS5_1CILi1EEES8_S8_EEENS6_IJNS7_ILi128EEENS7_ILi96EEENS7_ILi64EEEEEELi256ENS_6half_tEfNS_4arch4Sm90ELb1ELb0ELb1ELb1ELb0ELb0ELb0ELb1ELb0ELb1ELb1ELb0EEENS1_21CollectiveEpilogueFwdINS6_IJSA_NS7_ILi256EEESB_EEES9_SE_SG_Li256ELb1ELb1ELb1ELb0EEENS1_36VarlenDynamicPersistentTileSchedulerILi128ELi96ELi256ELi128ELb1ELb1ELb1ELb1ELb1ELb1EEEEEEEEEvNT_6ParamsE:
        .type           _ZN7cutlass13device_kernelIN5flash11enable_sm90INS1_16FlashAttnFwdSm90INS1_25CollectiveMainloopFwdSm90ILi2EN4cute5tupleIJNS5_1CILi1EEES8_S8_EEENS6_IJNS7_ILi128EEENS7_ILi96EEENS7_ILi64EEEEEELi256ENS_6half_tEfNS_4arch4Sm90ELb1ELb0ELb1ELb1ELb0ELb0ELb0ELb1ELb0ELb1ELb1ELb0EEENS1_21CollectiveEpilogueFwdINS6_IJSA_NS7_ILi256EEESB_EEES9_SE_SG_Li256ELb1ELb1ELb1ELb0EEENS1_36VarlenDynamicPersistentTileSchedulerILi128ELi96ELi256ELi128ELb1ELb1ELb1ELb1ELb1ELb1EEEEEEEEEvNT_6ParamsE,@function
        .size           _ZN7cutlass13device_kernelIN5flash11enable_sm90INS1_16FlashAttnFwdSm90INS1_25CollectiveMainloopFwdSm90ILi2EN4cute5tupleIJNS5_1CILi1EEES8_S8_EEENS6_IJNS7_ILi128EEENS7_ILi96EEENS7_ILi64EEEEEELi256ENS_6half_tEfNS_4arch4Sm90ELb1ELb0ELb1ELb1ELb0ELb0ELb0ELb1ELb0ELb1ELb1ELb0EEENS1_21CollectiveEpilogueFwdINS6_IJSA_NS7_ILi256EEESB_EEES9_SE_SG_Li256ELb1ELb1ELb1ELb0EEENS1_36VarlenDynamicPersistentTileSchedulerILi128ELi96ELi256ELi128ELb1ELb1ELb1ELb1ELb1ELb1EEEEEEEEEvNT_6ParamsE,(.L_x_15205 - _ZN7cutlass13device_kernelIN5flash11enable_sm90INS1_16FlashAttnFwdSm90INS1_25CollectiveMainloopFwdSm90ILi2EN4cute5tupleIJNS5_1CILi1EEES8_S8_EEENS6_IJNS7_ILi128EEENS7_ILi96EEENS7_ILi64EEEEEELi256ENS_6half_tEfNS_4arch4Sm90ELb1ELb0ELb1ELb1ELb0ELb0ELb0ELb1ELb0ELb1ELb1ELb0EEENS1_21CollectiveEpilogueFwdINS6_IJSA_NS7_ILi256EEESB_EEES9_SE_SG_Li256ELb1ELb1ELb1ELb0EEENS1_36VarlenDynamicPersistentTileSchedulerILi128ELi96ELi256ELi128ELb1ELb1ELb1ELb1ELb1ELb1EEEEEEEEEvNT_6ParamsE)
        .other          _ZN7cutlass13device_kernelIN5flash11enable_sm90INS1_16FlashAttnFwdSm90INS1_25CollectiveMainloopFwdSm90ILi2EN4cute5tupleIJNS5_1CILi1EEES8_S8_EEENS6_IJNS7_ILi128EEENS7_ILi96EEENS7_ILi64EEEEEELi256ENS_6half_tEfNS_4arch4Sm90ELb1ELb0ELb1ELb1ELb0ELb0ELb0ELb1ELb0ELb1ELb1ELb0EEENS1_21CollectiveEpilogueFwdINS6_IJSA_NS7_ILi256EEESB_EEES9_SE_SG_Li256ELb1ELb1ELb1ELb0EEENS1_36VarlenDynamicPersistentTileSchedulerILi128ELi96ELi256ELi128ELb1ELb1ELb1ELb1ELb1ELb1EEEEEEEEEvNT_6ParamsE,@"STO_CUDA_ENTRY STV_DEFAULT"
_ZN7cutlass13device_kernelIN5flash11enable_sm90INS1_16FlashAttnFwdSm90INS1_25CollectiveMainloopFwdSm90ILi2EN4cute5tupleIJNS5_1CILi1EEES8_S8_EEENS6_IJNS7_ILi128EEENS7_ILi96EEENS7_ILi64EEEEEELi256ENS_6half_tEfNS_4arch4Sm90ELb1ELb0ELb1ELb1ELb0ELb0ELb0ELb1ELb0ELb1ELb1ELb0EEENS1_21CollectiveEpilogueFwdINS6_IJSA_NS7_ILi256EEESB_EEES9_SE_SG_Li256ELb1ELb1ELb1ELb0EEENS1_36VarlenDynamicPersistentTileSchedulerILi128ELi96ELi256ELi128ELb1ELb1ELb1ELb1ELb1ELb1EEEEEEEEEvNT_6ParamsE:
        /* <DEDUP_REMOVED lines=18> */
.L_x_13618:
[----:B------:R-:W-:Y:S05]  /*0120*/  BSYNC B0 ;  /* 0x0000000000007941 */ /* 0x000fea0003800000 */
.L_x_13617:
        /* <DEDUP_REMOVED lines=41> */
.L_x_13619:
        /* <DEDUP_REMOVED lines=22> */
.L_x_13620:
        /* <DEDUP_REMOVED lines=18> */
.L_x_13621:
        /* <DEDUP_REMOVED lines=22> */
.L_x_13622:
        /* <DEDUP_REMOVED lines=22> */
.L_x_13623:
[----:B------:R-:W-:Y:S01]  /*0900*/  PLOP3.LUT P0, PT, PT, PT, UP0, 0x80, 0x0 ;  /* 0x000000000000781c */ /* 0x000fe20003f0f008 */
[----:B------:R-:W-:Y:S01]  /*0910*/  UMOV UR36, 0x1 ;  /* 0x0000000100247882 */ /* 0x000fe20000000000 */
[----:B------:R-:W-:Y:S01]  /*0920*/  NOP ;  /* 0x0000000000007918 */ /* 0x000fe20000000000 */
[----:B------:R-:W-:Y:S01]  /*0930*/  USEL UR36, UR36, 0x2, !UP0 ;  /* 0x0000000224247887 */ /* 0x000fe2000c000000 */
[----:B------:R-:W-:Y:S01]  /*0940*/  ULDC.64 UR38, c[0x0][0x208] ;  /* 0x0000820000267ab9 */ /* 0x000fe20000000a00 */
[----:B012-4-:R-:W-:Y:S08]  /*0950*/  BAR.SYNC.DEFER_BLOCKING 0x0 ;  /* 0x0000000000007b1d */ /* 0x017ff00000010000 */
[----:B------:R-:W-:Y:S05]  /*0960*/  @!P0 BRA `(.L_x_13624) ;  /* 0x000000dc00108947 */ /* 0x000fea0003800000 */
.L_x_13625:
        /* <DEDUP_REMOVED lines=45> */
[----:B------:R-:W-:Y:S02]  /*0c40*/  LEA.HI R0, R0, R3, RZ, 0x1 ;  /* 0x0000000300007211 */ /* 0x000fe400078f08ff */
        /* <DEDUP_REMOVED lines=9> */
[----:B------:R-:W-:Y:S01]  /*0ce0*/  LEA.HI R2, R13, R13, RZ, 0x1 ;  /* 0x0000000d0d027211 */ /* 0x000fe200078f08ff */
[----:B------:R-:W-:Y:S01]  /*0cf0*/  IMAD.IADD R0, R3, 0x1, -R0 ;  /* 0x0000000103007824 */ /* 0x000fe200078e0a00 */
[----:B------:R-:W-:Y:S01]  /*0d00*/  LOP3.LUT R4, R9, 0x7ffffffc, RZ, 0xc0, !PT ;  /* 0x7ffffffc09047812 */ /* 0x000fe200078ec0ff */
[----:B------:R-:W-:Y:S01]  /*0d10*/  IMAD R11, R8, 0x10, R11 ;  /* 0x00000010080b7824 */ /* 0x000fe200078e020b */
[----:B------:R-:W-:Y:S01]  /*0d20*/  LOP3.LUT R2, R2, 0x1ffffffe, RZ, 0xc0, !PT ;  /* 0x1ffffffe02027812 */ /* 0x000fe200078ec0ff */
[----:B------:R-:W-:-:S02]  /*0d30*/  IMAD R3, R7, 0x8, R6 ;  /* 0x0000000807037824 */ /* 0x000fc400078e0206 */
[----:B------:R-:W-:Y:S02]  /*0d40*/  IMAD R0, R0, 0x40, R11 ;  /* 0x0000004000007824 */ /* 0x000fe400078e020b */
[----:B------:R-:W-:Y:S01]  /*0d50*/  IMAD.IADD R4, R223, 0x1, -R4 ;  /* 0x00000001df047824 */ /* 0x000fe200078e0a04 */
[----:B------:R0:W-:Y:S01]  /*0d60*/  STL [R1+0x3c], R3 ;  /* 0x00003c0301007387 */ /* 0x0001e20000100800 */
[----:B------:R-:W-:Y:S02]  /*0d70*/  IMAD.IADD R16, R13, 0x1, -R2 ;  /* 0x000000010d107824 */ /* 0x000fe400078e0a02 */
[----:B------:R-:W-:Y:S01]  /*0d80*/  IMAD.SHL.U32 R2, R4, 0x2, RZ ;  /* 0x0000000204027824 */ /* 0x000fe200078e00ff */
[----:B------:R1:W-:Y:S01]  /*0d90*/  STL [R1+0x38], R0 ;  /* 0x0000380001007387 */ /* 0x0003e20000100800 */
[----:B------:R-:W-:Y:S02]  /*0da0*/  IMAD R16, R16, 0x8, R0 ;  /* 0x0000000810107824 */ /* 0x000fe400078e0200 */
[----:B------:R-:W-:-:S02]  /*0db0*/  VIADD R222, R2, 0x8 ;  /* 0x0000000802de7836 */ /* 0x000fc40000000000 */
        /* <DEDUP_REMOVED lines=53> */
[----:B-1----:R-:W-:-:S07]  /*1110*/  SHF.R.S32.HI R224, RZ, 0x1f, R18 ;  /* 0x0000001fffe07819 */ /* 0x002fce0000011412 */
.L_x_13683:
        /* <DEDUP_REMOVED lines=9> */
[----:B--2---:R-:W2:Y:S01]  /*11b0*/  LDG.E R4, desc[UR38][R4.64] ;  /* 0x0000002604047981 */ /* 0x004ea2000c1e1900 */
        /* <DEDUP_REMOVED lines=48> */
.L_x_13626:
        /* <DEDUP_REMOVED lines=8> */
.L_x_13627:
        /* <DEDUP_REMOVED lines=13> */
.L_x_13628:
[----:B------:R-:W-:Y:S01]  /*1610*/  ULDC UR6, c[0x0][0x448] ;  /* 0x0001120000067ab9 */ /* 0x000fe20000000800 */
[----:B------:R-:W-:Y:S02]  /*1620*/  USHF.L.U32 UR43, UR5, 0x7, URZ ;  /* 0x00000007052b7899 */ /* 0x000fe4000800063f */
[----:B------:R-:W-:Y:S02]  /*1630*/  UISETP.NE.AND UP0, UPT, UR6, 0x1, UPT ;  /* 0x000000010600788c */ /* 0x000fe4000bf05270 */
[----:B------:R-:W-:Y:S02]  /*1640*/  UIADD3 UR6, UR43, 0x7f, URZ ;  /* 0x0000007f2b067890 */ /* 0x000fe4000fffe03f */
[----:B------:R-:W-:Y:S02]  /*1650*/  UIADD3 UR50, -UR50, UR4, URZ ;  /* 0x0000000432327290 */ /* 0x000fe4000fffe13f */
[----:B------:R-:W-:Y:S02]  /*1660*/  ULOP3.LUT UR42, UR41, 0xff, URZ, 0xc0, !UPT ;  /* 0x000000ff292a7892 */ /* 0x000fe4000f8ec03f */
[----:B------:R-:W-:-:S02]  /*1670*/  UIADD3 UR7, UR50, 0x60, -UR51 ;  /* 0x0000006032077890 */ /* 0x000fc4000fffe833 */
[----:B------:R-:W-:Y:S01]  /*1680*/  USHF.R.U32.HI UR41, URZ, 0x10, UR41 ;  /* 0x000000103f297899 */ /* 0x000fe20008011629 */
[----:B------:R-:W-:Y:S01]  /*1690*/  @UP0 ULDC UR4, c[0x0][0x44c] ;  /* 0x0001130000040ab9 */ /* 0x000fe20000000800 */
[----:B------:R-:W-:Y:S01]  /*16a0*/  @UP0 ULDC UR8, c[0x0][0x450] ;  /* 0x0001140000080ab9 */ /* 0x000fe20000000800 */
[----:B------:R-:W-:Y:S02]  /*16b0*/  UIMAD.WIDE.U32 UR4, UR6, UR4, URZ ;  /* 0x00000004060472a5 */ /* 0x000fe4000f8e003f */
[----:B------:R-:W-:Y:S02]  /*16c0*/  UIADD3 UR4, UR50, 0x5f, URZ ;  /* 0x0000005f32047890 */ /* 0x000fe4000fffe03f */
[----:B------:R-:W-:Y:S02]  /*16d0*/  @UP0 USHF.R.U32.HI UR6, URZ, UR8, UR5 ;  /* 0x000000083f060299 */ /* 0x000fe40008011605 */
[----:B------:R-:W-:Y:S02]  /*16e0*/  UIMAD.WIDE UR4, UR4, 0x2aaaaaab, URZ ;  /* 0x2aaaaaab040478a5 */ /* 0x000fe4000f8e023f */
[----:B------:R-:W-:-:S02]  /*16f0*/  UIADD3 UR6, UR7, UR6, URZ ;  /* 0x0000000607067290 */ /* 0x000fc4000fffe03f */
[----:B------:R-:W-:Y:S02]  /*1700*/  USHF.R.U32.HI UR4, URZ, 0x1f, UR5 ;  /* 0x0000001f3f047899 */ /* 0x000fe40008011605 */
[----:B------:R-:W-:Y:S02]  /*1710*/  UIMAD.WIDE UR6, UR6, 0x2aaaaaab, URZ ;  /* 0x2aaaaaab060678a5 */ /* 0x000fe4000f8e023f */
[----:B------:R-:W-:Y:S02]  /*1720*/  ULEA.HI.SX32 UR4, UR5, UR4, 0x1c ;  /* 0x0000000405047291 */ /* 0x000fe4000f8fe23f */
[----:B------:R-:W-:-:S04]  /*1730*/  USHF.R.U32.HI UR6, URZ, 0x1f, UR7 ;  /* 0x0000001f3f067899 */ /* 0x000fc80008011607 */
[----:B------:R-:W-:-:S04]  /*1740*/  ULEA.HI.SX32 UR6, UR7, UR6, 0x1c ;  /* 0x0000000607067291 */ /* 0x000fc8000f8fe23f */
[----:B------:R-:W-:-:S04]  /*1750*/  UISETP.LT.AND UP0, UPT, UR4, UR6, UPT ;  /* 0x000000060400728c */ /* 0x000fc8000bf01270 */
[----:B------:R-:W-:-:S03]  /*1760*/  USEL UR9, UR4, UR6, UP0 ;  /* 0x0000000604097287 */ /* 0x000fc60008000000 */
[----:B------:R-:W-:Y:S01]  /*1770*/  UMOV UR4, URZ ;  /* 0x0000003f00047c82 */ /* 0x000fe20008000000 */
[----:B------:R-:W-:-:S06]  /*1780*/  UISETP.GE.AND UP0, UPT, UR9, 0x1, UPT ;  /* 0x000000010900788c */ /* 0x000fcc000bf06270 */
[----:B------:R-:W-:-:S13]  /*1790*/  PLOP3.LUT P0, PT, PT, PT, UP0, 0x80, 0x0 ;  /* 0x000000000000781c */ /* 0x000fda0003f0f008 */
[----:B------:R-:W-:Y:S05]  /*17a0*/  @!P0 BRA `(.L_x_13629) ;  /* 0x0000000000908947 */ /* 0x000fea0003800000 */
        /* <DEDUP_REMOVED lines=36> */
.L_x_13629:
[----:B------:R-:W-:Y:S01]  /*19f0*/  UIMAD UR40, UR42, UR4, URZ ;  /* 0x000000042a2872a4 */ /* 0x000fe2000f8e023f */
        /* <DEDUP_REMOVED lines=110> */
.L_x_13631:
        /* <DEDUP_REMOVED lines=13> */
.L_x_13810:
[----:B------:R-:W-:Y:S01]  /*21b0*/  IMAD.U32 R0, RZ, RZ, UR49 ;  /* 0x00000031ff007e24 */ /* 0x000fe2000f8e00ff */
[----:B------:R-:W-:Y:S05]  /*21c0*/  WARPSYNC.ALL ;  /* 0x0000000000007948 */ /* 0x000fea0003800000 */
[----:B------:R1:W-:Y:S01]  /*21d0*/  BAR.SYNC.DEFER_BLOCKING R7, 0x100 ;  /* 0x000400070000751d */ /* 0x0003e20000010000 */
[----:B------:R-:W-:-:S13]  /*21e0*/  ISETP.NE.AND P0, PT, R0, 0x3, PT ;  /* 0x000000030000780c */ /* 0x000fda0003f05270 */
[----:B-1----:R-:W-:Y:S05]  /*21f0*/  @!P0 BRA `(.L_x_13633) ;  /* 0x0000000000048947 */ /* 0x002fea0003800000 */
[----:B------:R-:W-:Y:S01]  /*2200*/  BPT.TRAP 0x1 ;  /* 0x000000040000795c */ /* 0x000fe20000300000 */
.L_x_13633:
[----:B------:R-:W-:Y:S01]  /*2210*/  R2UR UR22, R6 ;  /* 0x00000000061672ca */ /* 0x000fe200000e0000 */
[----:B------:R-:W-:-:S05]  /*2220*/  IMAD.U32 R9, RZ, RZ, UR47 ;  /* 0x0000002fff097e24 */ /* 0x000fca000f8e00ff */
[----:B------:R-:W-:-:S07]  /*2230*/  SHF.L.U32 R9, R9, 0x1f, RZ ;  /* 0x0000001f09097819 */ /* 0x000fce00000006ff */
[----:B------:R-:W-:-:S09]  /*2240*/  ULEA UR22, UR37, UR22, 0x3 ;  /* 0x0000001625167291 */ /* 0x000fd2000f8e183f */
[----:B------:R1:W2:Y:S01]  /*2250*/  SYNCS.PHASECHK.TRANS64.TRYWAIT P1, [UR22+0x22830], R9 ;  /* 0x02283009ff0075a7 */ /* 0x0002a20008020156 */
[----:B------:R-:W-:Y:S05]  /*2260*/  @!P0 BRA `(.L_x_13634) ;  /* 0x0000000000048947 */ /* 0x000fea0003800000 */
[----:B------:R-:W-:Y:S01]  /*2270*/  BPT.TRAP 0x1 ;  /* 0x000000040000795c */ /* 0x000fe20000300000 */
.L_x_13634:
[----:B--2---:R-:W-:Y:S05]  /*2280*/  @P1 BRA `(.L_x_13635) ;  /* 0x0000000000081947 */ /* 0x004fea0003800000 */
[----:B------:R-:W2:Y:S02]  /*2290*/  SYNCS.PHASECHK.TRANS64.TRYWAIT P1, [UR22+0x22830], R9 ;  /* 0x02283009ff0075a7 */ /* 0x000ea40008020156 */
[----:B--2---:R-:W-:Y:S05]  /*22a0*/  @!P1 BRA `(.L_x_13636) ;  /* 0x0000013000809947 */ /* 0x004fea0003800000 */
.L_x_13635:
        /* <DEDUP_REMOVED lines=8> */
[----:B------:R-:W-:Y:S01]  /*2330*/  VIADD R5, R16, UR43 ;  /* 0x0000002b10057c36 */ /* 0x000fe20008000000 */
[----:B------:R-:W-:Y:S01]  /*2340*/  UMOV UR9, 0x40000040 ;  /* 0x4000004000097882 */ /* 0x000fe20000000000 */
[----:B------:R-:W-:Y:S01]  /*2350*/  UMOV UR11, 0x40000040 ;  /* 0x40000040000b7882 */ /* 0x000fe20000000000 */
[----:B------:R-:W-:Y:S01]  /*2360*/  UIADD3 UR12, UR16, 0x6, URZ ;  /* 0x00000006100c7890 */ /* 0x000fe2000fffe03f */
[----:B------:R-:W3:Y:S01]  /*2370*/  S2R R72, SR_TID.X ;  /* 0x0000000000487919 */ /* 0x000ee20000002100 */
[----:B------:R-:W-:Y:S01]  /*2380*/  UIADD3 UR4, UR4, 0x1c400, URZ ;  /* 0x0001c40004047890 */ /* 0x000fe2000fffe03f */
[----:B------:R-:W-:Y:S01]  /*2390*/  UMOV UR13, 0x40000040 ;  /* 0x40000040000d7882 */ /* 0x000fe20000000000 */
[----:B------:R-:W-:-:S02]  /*23a0*/  UMOV UR15, 0x40000040 ;  /* 0x40000040000f7882 */ /* 0x000fc40000000000 */
[----:B------:R-:W-:-:S04]  /*23b0*/  USHF.R.U32.HI UR4, URZ, 0x4, UR4 ;  /* 0x000000043f047899 */ /* 0x000fc80008011604 */
[----:B------:R-:W-:-:S04]  /*23c0*/  ULOP3.LUT UR4, UR4, 0x3fff, URZ, 0xc0, !UPT ;  /* 0x00003fff04047892 */ /* 0x000fc8000f8ec03f */
[----:B------:R-:W-:Y:S02]  /*23d0*/  ULOP3.LUT UR20, UR4, 0x10000, URZ, 0xfc, !UPT ;  /* 0x0001000004147892 */ /* 0x000fe4000f8efc3f */
[----:B------:R-:W-:Y:S02]  /*23e0*/  UIADD3 UR4, UR16, 0x2, URZ ;  /* 0x0000000210047890 */ /* 0x000fe4000fffe03f */
[----:B------:R-:W-:-:S04]  /*23f0*/  UIMAD UR18, UR37, 0x300, UR20 ;  /* 0x00000300251278a4 */ /* 0x000fc8000f8e0214 */
[----:B------:R-:W-:Y:S02]  /*2400*/  UIADD3 UR6, UR18, 0x2, URZ ;  /* 0x0000000212067890 */ /* 0x000fe4000fffe03f */
[----:B------:R-:W-:Y:S02]  /*2410*/  UIADD3 UR10, UR18, 0x4, URZ ;  /* 0x00000004120a7890 */ /* 0x000fe4000fffe03f */
[----:B------:R-:W-:Y:S02]  /*2420*/  UIADD3 UR14, UR18, 0x6, URZ ;  /* 0x00000006120e7890 */ /* 0x000fe4000fffe03f */
[----:B------:R-:W-:Y:S01]  /*2430*/  HGMMA.64x96x16.F32 R24, gdesc[UR16], RZ, !UPT, gsb0 ;  /* 0x01600000101879f0 */ /* 0x000fe2000c0008ff */
[----:B---3--:R-:W-:Y:S02]  /*2440*/  LOP3.LUT R72, R72, 0x7f, RZ, 0xc0, !PT ;  /* 0x0000007f48487812 */ /* 0x008fe400078ec0ff */
[----:B------:R-:W-:Y:S02]  /*2450*/  WARPGROUP.DEPBAR.LE gsb0, 0x0 ;  /* 0x00008000000079c5 */ /* 0x000fe40000010000 */
[----:B------:R-:W-:-:S06]  /*2460*/  WARPGROUP.ARRIVE ;  /* 0x00000000000079c5 */ /* 0x000fcc0000000000 */
[----:B------:R-:W-:Y:S01]  /*2470*/  HGMMA.64x96x16.F32 R24, gdesc[UR4], R24, gsb0 ;  /* 0x01600000041879f0 */ /* 0x000fe20008000818 */
[----:B------:R-:W-:Y:S01]  /*2480*/  ULDC UR6, c[0x0][0x448] ;  /* 0x0001120000067ab9 */ /* 0x000fe20000000800 */
[----:B------:R-:W-:Y:S01]  /*2490*/  ULDC UR7, c[0x0][0x9d8] ;  /* 0x0002760000077ab9 */ /* 0x000fe20000000800 */
[----:B------:R-:W-:-:S06]  /*24a0*/  UISETP.NE.AND UP0, UPT, UR6, 0x1, UPT ;  /* 0x000000010600788c */ /* 0x000fcc000bf05270 */
[----:B------:R-:W-:-:S05]  /*24b0*/  PLOP3.LUT P1, PT, PT, PT, UP0, 0x80, 0x0 ;  /* 0x000000000000781c */ /* 0x000fca0003f2f008 */
[----:B------:R-:W-:-:S08]  /*24c0*/  @UP0 ULDC UR6, c[0x0][0x44c] ;  /* 0x0001130000060ab9 */ /* 0x000fd00000000800 */
[----:B------:R-:W-:Y:S01]  /*24d0*/  @P1 IMAD.HI.U32 R20, R5, UR6, RZ ;  /* 0x0000000605141c27 */ /* 0x000fe2000f8e00ff */
[----:B------:R-:W-:-:S04]  /*24e0*/  @UP0 ULDC UR6, c[0x0][0x450] ;  /* 0x0001140000060ab9 */ /* 0x000fc80000000800 */
[----:B------:R-:W-:Y:S01]  /*24f0*/  @P1 SHF.R.U32.HI R5, RZ, UR6, R20 ;  /* 0x00000006ff051c19 */ /* 0x000fe20008011614 */
[----:B------:R-:W-:-:S04]  /*2500*/  UIMAD UR6, UR52, -0x60, UR50 ;  /* 0xffffffa0340678a4 */ /* 0x000fc8000f8e0232 */
[----:B------:R-:W3:Y:S04]  /*2510*/  SHFL.IDX PT, R21, R5, 0x1, 0x1c1f ;  /* 0x003c1f0005157f89 */ /* 0x000ee800000e0000 */
[----:B------:R-:W4:Y:S01]  /*2520*/  SHFL.IDX PT, R5, R5, RZ, 0x1c1f ;  /* 0x001c1fff05057589 */ /* 0x000f2200000e0000 */
        /* <DEDUP_REMOVED lines=11> */
[----:B------:R-:W-:Y:S02]  /*25e0*/  IMAD.U32 R33, RZ, RZ, UR6 ;  /* 0x00000006ff217e24 */ /* 0x000fe4000f8e00ff */
[----:B------:R-:W-:Y:S01]  /*25f0*/  FMUL.FTZ R30, R30, UR7 ;  /* 0x000000071e1e7c20 */ /* 0x000fe20008410000 */
[----:B------:R-:W-:Y:S01]  /*2600*/  FMUL.FTZ R43, R43, UR7 ;  /* 0x000000072b2b7c20 */ /* 0x000fe20008410000 */
[----:B------:R-:W-:Y:S01]  /*2610*/  FMUL.FTZ R42, R42, UR7 ;  /* 0x000000072a2a7c20 */ /* 0x000fe20008410000 */
[----:B------:R-:W5:Y:S01]  /*2620*/  MUFU.TANH R26, R26 ;  /* 0x0000001a001a7308 */ /* 0x000f620000002400 */
[----:B------:R-:W-:Y:S01]  /*2630*/  IADD3 R20, -R2, 0x61, R33 ;  /* 0x0000006102147810 */ /* 0x000fe20007ffe121 */
[----:B------:R-:W-:Y:S01]  /*2640*/  FMUL.FTZ R8, R36, UR7 ;  /* 0x0000000724087c20 */ /* 0x000fe20008410000 */
[----:B------:R-:W-:Y:S01]  /*2650*/  FMUL.FTZ R31, R31, UR7 ;  /* 0x000000071f1f7c20 */ /* 0x000fe20008410000 */
[----:B--2---:R-:W-:Y:S01]  /*2660*/  FMUL.FTZ R0, R37, UR7 ;  /* 0x0000000725007c20 */ /* 0x004fe20008410000 */
        /* <DEDUP_REMOVED lines=15> */
[----:B0-----:R-:W-:Y:S01]  /*2760*/  FMUL.FTZ R3, R41, UR7 ;  /* 0x0000000729037c20 */ /* 0x001fe20008410000 */
[----:B------:R-:W-:Y:S01]  /*2770*/  FMUL.FTZ R4, R40, UR7 ;  /* 0x0000000728047c20 */ /* 0x000fe20008410000 */
[----:B------:R-:W-:Y:S01]  /*2780*/  FMUL.FTZ R54, R54, UR7 ;  /* 0x0000000736367c20 */ /* 0x000fe20008410000 */
[----:B------:R-:W-:Y:S01]  /*2790*/  FMUL.FTZ R55, R55, UR7 ;  /* 0x0000000737377c20 */ /* 0x000fe20008410000 */
[----:B------:R-:W-:Y:S01]  /*27a0*/  MUFU.TANH R30, R30 ;  /* 0x0000001e001e7308 */ /* 0x000fe20000002400 */
[----:B-1----:R-:W-:-:S02]  /*27b0*/  VIADD R43, R20, -UR51 ;  /* 0x80000033142b7c36 */ /* 0x002fc40008000000 */
        /* <DEDUP_REMOVED lines=15> */
[----:B0-----:R-:W-:Y:S01]  /*28b0*/  IADD3 R42, -R2, 0x60, R33 ;  /* 0x00000060022a7810 */ /* 0x001fe20007ffe121 */
[----:B------:R-:W-:Y:S01]  /*28c0*/  FMUL.FTZ R52, R52, UR7 ;  /* 0x0000000734347c20 */ /* 0x000fe20008410000 */
[----:B------:R-:W-:Y:S01]  /*28d0*/  FMUL.FTZ R53, R53, UR7 ;  /* 0x0000000735357c20 */ /* 0x000fe20008410000 */
[----:B------:R-:W-:Y:S01]  /*28e0*/  FMUL.FTZ R57, R57, UR7 ;  /* 0x0000000739397c20 */ /* 0x000fe20008410000 */
[-CC-:B---3--:R-:W-:Y:S01]  /*28f0*/  VIADDMNMX R20, R21, R43.reuse, R42.reuse, PT ;  /* 0x0000002b15147246 */ /* 0x188fe2000380012a */
[----:B------:R-:W-:Y:S01]  /*2900*/  FMUL.FTZ R60, R60, UR7 ;  /* 0x000000073c3c7c20 */ /* 0x000fe20008410000 */
[----:B----4-:R-:W-:Y:S01]  /*2910*/  VIADDMNMX R42, R5, R43, R42, PT ;  /* 0x0000002b052a7246 */ /* 0x010fe2000380012a */
[----:B------:R-:W0:Y:S01]  /*2920*/  MUFU.TANH R34, R34 ;  /* 0x0000002200227308 */ /* 0x000e220000002400 */
[C---:B------:R-:W-:Y:S01]  /*2930*/  ISETP.GT.AND P2, PT, R20.reuse, RZ, PT ;  /* 0x000000ff1400720c */ /* 0x040fe20003f44270 */
[----:B------:R-:W-:Y:S01]  /*2940*/  FMUL.FTZ R61, R61, UR7 ;  /* 0x000000073d3d7c20 */ /* 0x000fe20008410000 */
[----:B------:R-:W-:Y:S01]  /*2950*/  ISETP.GT.AND P3, PT, R20, 0x1, PT ;  /* 0x000000011400780c */ /* 0x000fe20003f64270 */
[----:B------:R-:W-:Y:S01]  /*2960*/  FMUL.FTZ R64, R64, UR7 ;  /* 0x0000000740407c20 */ /* 0x000fe20008410000 */
[----:B------:R-:W-:Y:S01]  /*2970*/  ISETP.GT.AND P4, PT, R20, 0x8, PT ;  /* 0x000000081400780c */ /* 0x000fe20003f84270 */
[----:B------:R-:W-:Y:S01]  /*2980*/  FMUL.FTZ R65, R65, UR7 ;  /* 0x0000000741417c20 */ /* 0x000fe20008410000 */
[C---:B------:R-:W-:Y:S01]  /*2990*/  ISETP.GT.AND P5, PT, R42.reuse, RZ, PT ;  /* 0x000000ff2a00720c */ /* 0x040fe20003fa4270 */
[----:B------:R-:W-:Y:S01]  /*29a0*/  MUFU.TANH R35, R35 ;  /* 0x0000002300237308 */ /* 0x000fe20000002400 */
[----:B------:R-:W-:Y:S01]  /*29b0*/  ISETP.GT.AND P6, PT, R42, 0x1, PT ;  /* 0x000000012a00780c */ /* 0x000fe20003fc4270 */
[----:B------:R-:W-:Y:S01]  /*29c0*/  FMUL.FTZ R68, R68, UR7 ;  /* 0x0000000744447c20 */ /* 0x000fe20008410000 */
[----:B------:R-:W-:-:S05]  /*29d0*/  FMUL.FTZ R69, R69, UR7 ;  /* 0x0000000745457c20 */ /* 0x000fca0008410000 */
[----:B------:R5:W-:Y:S08]  /*29e0*/  MUFU.TANH R29, R46 ;  /* 0x0000002e001d7308 */ /* 0x000bf00000002400 */
[----:B------:R2:W-:Y:S01]  /*29f0*/  MUFU.TANH R32, R47 ;  /* 0x0000002f00207308 */ /* 0x0005e20000002400 */
[----:B-----5:R-:W-:Y:S02]  /*2a00*/  FSEL R46, R26, -INF , P2 ;  /* 0xff8000001a2e7808 */ /* 0x020fe40001000000 */
[----:B------:R-:W-:-:S05]  /*2a10*/  ISETP.GT.AND P2, PT, R20, 0x9, PT ;  /* 0x000000091400780c */ /* 0x000fca0003f44270 */
[----:B------:R-:W1:Y:S01]  /*2a20*/  MUFU.TANH R38, R38 ;  /* 0x0000002600267308 */ /* 0x000e620000002400 */
[----:B--2---:R-:W-:Y:S02]  /*2a30*/  FSEL R47, R27, -INF , P3 ;  /* 0xff8000001b2f7808 */ /* 0x004fe40001800000 */
[----:B------:R-:W-:Y:S02]  /*2a40*/  ISETP.GT.AND P3, PT, R20, 0x10, PT ;  /* 0x000000101400780c */ /* 0x000fe40003f64270 */
[----:B------:R-:W-:Y:S02]  /*2a50*/  FMNMX.FTZ R21, R46, R47, !PT ;  /* 0x0000002f2e157209 */ /* 0x000fe40007810000 */
[----:B0-----:R-:W-:Y:S01]  /*2a60*/  FSEL R41, R34, -INF , P3 ;  /* 0xff80000022297808 */ /* 0x001fe20001800000 */
[----:B------:R0:W-:Y:S01]  /*2a70*/  MUFU.TANH R28, R50 ;  /* 0x00000032001c7308 */ /* 0x0001e20000002400 */
[----:B------:R-:W-:-:S07]  /*2a80*/  ISETP.GT.AND P3, PT, R20, 0x18, PT ;  /* 0x000000181400780c */ /* 0x000fce0003f64270 */
[----:B------:R1:W2:Y:S01]  /*2a90*/  MUFU.TANH R25, R39 ;  /* 0x0000002700197308 */ /* 0x0002a20000002400 */
[----:B0-----:R-:W-:Y:S02]  /*2aa0*/  FSEL R50, R30, -INF , P4 ;  /* 0xff8000001e327808 */ /* 0x001fe40002000000 */
[----:B------:R-:W-:Y:S02]  /*2ab0*/  ISETP.GT.AND P4, PT, R42, 0x8, PT ;  /* 0x000000082a00780c */ /* 0x000fe40003f84270 */
[----:B------:R-:W-:-:S03]  /*2ac0*/  FMNMX.FTZ R24, R50, R21, !PT ;  /* 0x0000001532187209 */ /* 0x000fc60007810000 */
[----:B------:R0:W3:Y:S01]  /*2ad0*/  MUFU.TANH R33, R51 ;  /* 0x0000003300217308 */ /* 0x0000e20000002400 */
[----:B-1----:R-:W-:Y:S02]  /*2ae0*/  FSEL R39, R38, -INF , P3 ;  /* 0xff80000026277808 */ /* 0x002fe40001800000 */
[----:B------:R-:W-:-:S04]  /*2af0*/  ISETP.GT.AND P3, PT, R20, 0x20, PT ;  /* 0x000000201400780c */ /* 0x000fc80003f64270 */
[----:B------:R-:W-:Y:S01]  /*2b00*/  FSEL R37, R37, -INF , P3 ;  /* 0xff80000025257808 */ /* 0x000fe20001800000 */
[----:B------:R-:W1:Y:S01]  /*2b10*/  MUFU.TANH R54, R54 ;  /* 0x0000003600367308 */ /* 0x000e620000002400 */
[----:B0-----:R-:W-:Y:S02]  /*2b20*/  FSEL R51, R31, -INF , P2 ;  /* 0xff8000001f337808 */ /* 0x001fe40001000000 */
[----:B------:R-:W-:Y:S02]  /*2b30*/  ISETP.GT.AND P2, PT, R20, 0x11, PT ;  /* 0x000000111400780c */ /* 0x000fe40003f44270 */
[----:B------:R-:W-:Y:S02]  /*2b40*/  FMNMX.FTZ R24, R51, R24, !PT ;  /* 0x0000001833187209 */ /* 0x000fe40007810000 */
[----:B------:R-:W-:Y:S01]  /*2b50*/  FSEL R40, R35, -INF , P2 ;  /* 0xff80000023287808 */ /* 0x000fe20001000000 */
[----:B------:R-:W0:Y:S01]  /*2b60*/  MUFU.TANH R55, R55 ;  /* 0x0000003700377308 */ /* 0x000e220000002400 */
[----:B------:R-:W-:-:S02]  /*2b70*/  FMNMX.FTZ R21, R41, R24, !PT ;  /* 0x0000001829157209 */ /* 0x000fc40007810000 */
[----:B------:R-:W-:Y:S02]  /*2b80*/  ISETP.GT.AND P2, PT, R20, 0x19, PT ;  /* 0x000000191400780c */ /* 0x000fe40003f44270 */
[----:B------:R-:W-:Y:S02]  /*2b90*/  FMNMX.FTZ R24, R40, R21, !PT ;  /* 0x0000001528187209 */ /* 0x000fe40007810000 */
[----:B--2---:R-:W-:Y:S01]  /*2ba0*/  FSEL R38, R25, -INF , P2 ;  /* 0xff80000019267808 */ /* 0x004fe20001000000 */
[----:B------:R-:W2:Y:S01]  /*2bb0*/  MUFU.TANH R31, R58 ;  /* 0x0000003a001f7308 */ /* 0x000ea20000002400 */
[----:B------:R-:W-:Y:S02]  /*2bc0*/  FMNMX.FTZ R21, R39, R24, !PT ;  /* 0x0000001827157209 */ /* 0x000fe40007810000 */
[----:B------:R-:W-:Y:S02]  /*2bd0*/  ISETP.GT.AND P2, PT, R20, 0x21, PT ;  /* 0x000000211400780c */ /* 0x000fe40003f44270 */
[----:B------:R-:W-:-:S02]  /*2be0*/  FMNMX.FTZ R24, R38, R21, !PT ;  /* 0x0000001526187209 */ /* 0x000fc40007810000 */
[----:B------:R-:W-:Y:S01]  /*2bf0*/  ISETP.GT.AND P3, PT, R20, 0x28, PT ;  /* 0x000000281400780c */ /* 0x000fe20003f64270 */
[----:B------:R-:W4:Y:S01]  /*2c00*/  MUFU.TANH R59, R59 ;  /* 0x0000003b003b7308 */ /* 0x000f220000002400 */
[----:B------:R-:W-:Y:S02]  /*2c10*/  FSEL R36, R36, -INF , P2 ;  /* 0xff80000024247808 */ /* 0x000fe40001000000 */
        /* <DEDUP_REMOVED lines=8> */
[----:B------:R-:W5:Y:S01]  /*2ca0*/  MUFU.TANH R63, R63 ;  /* 0x0000003f003f7308 */ /* 0x000f620000002400 */
[----:B------:R-:W-:Y:S02]  /*2cb0*/  ISETP.GT.AND P2, PT, R20, 0x31, PT ;  /* 0x000000311400780c */ /* 0x000fe40003f44270 */
[----:B------:R-:W-:Y:S02]  /*2cc0*/  FSEL R30, R28, -INF , P3 ;  /* 0xff8000001c1e7808 */ /* 0x000fe40001800000 */
[----:B------:R-:W-:-:S02]  /*2cd0*/  FMNMX.FTZ R21, R32, R21, !PT ;  /* 0x0000001520157209 */ /* 0x000fc40007810000 */
[----:B------:R-:W-:Y:S01]  /*2ce0*/  ISETP.GT.AND P3, PT, R20, 0x38, PT ;  /* 0x000000381400780c */ /* 0x000fe20003f64270 */
[----:B------:R-:W5:Y:S01]  /*2cf0*/  MUFU.TANH R66, R66 ;  /* 0x0000004200427308 */ /* 0x000f620000002400 */
[----:B---3--:R-:W-:Y:S02]  /*2d00*/  FSEL R35, R33, -INF , P2 ;  /* 0xff80000021237808 */ /* 0x008fe40001000000 */
[----:B------:R-:W-:Y:S02]  /*2d10*/  FMNMX.FTZ R24, R30, R21, !PT ;  /* 0x000000151e187209 */ /* 0x000fe40007810000 */
[----:B------:R-:W-:Y:S02]  /*2d20*/  ISETP.GT.AND P2, PT, R20, 0x39, PT ;  /* 0x000000391400780c */ /* 0x000fe40003f44270 */
[----:B-1----:R-:W-:Y:S01]  /*2d30*/  FSEL R33, R54, -INF , P3 ;  /* 0xff80000036217808 */ /* 0x002fe20001800000 */
[----:B------:R-:W1:Y:S01]  /*2d40*/  MUFU.TANH R27, R67 ;  /* 0x00000043001b7308 */ /* 0x000e620000002400 */
[----:B------:R-:W-:-:S02]  /*2d50*/  FMNMX.FTZ R24, R35, R24, !PT ;  /* 0x0000001823187209 */ /* 0x000fc40007810000 */
[C---:B------:R-:W-:Y:S02]  /*2d60*/  ISETP.GT.AND P3, PT, R20.reuse, 0x40, PT ;  /* 0x000000401400780c */ /* 0x040fe40003f64270 */
[----:B0-----:R-:W-:Y:S02]  /*2d70*/  FSEL R34, R55, -INF , P2 ;  /* 0xff80000037227808 */ /* 0x001fe40001000000 */
[----:B------:R-:W-:Y:S01]  /*2d80*/  FMNMX.FTZ R21, R33, R24, !PT ;  /* 0x0000001821157209 */ /* 0x000fe20007810000 */
[----:B------:R-:W0:Y:S01]  /*2d90*/  MUFU.TANH R70, R70 ;  /* 0x0000004600467308 */ /* 0x000e220000002400 */
[----:B------:R-:W-:Y:S02]  /*2da0*/  ISETP.GT.AND P2, PT, R20, 0x41, PT ;  /* 0x000000411400780c */ /* 0x000fe40003f44270 */
[----:B--2---:R-:W-:Y:S02]  /*2db0*/  FSEL R31, R31, -INF , P3 ;  /* 0xff8000001f1f7808 */ /* 0x004fe40001800000 */
[----:B------:R-:W-:-:S02]  /*2dc0*/  FMNMX.FTZ R24, R34, R21, !PT ;  /* 0x0000001522187209 */ /* 0x000fc40007810000 */
[C---:B------:R-:W-:Y:S01]  /*2dd0*/  ISETP.GT.AND P3, PT, R20.reuse, 0x48, PT ;  /* 0x000000481400780c */ /* 0x040fe20003f64270 */
[----:B------:R-:W2:Y:S01]  /*2de0*/  MUFU.TANH R71, R71 ;  /* 0x0000004700477308 */ /* 0x000ea20000002400 */
[----:B----4-:R-:W-:Y:S02]  /*2df0*/  FSEL R21, R59, -INF , P2 ;  /* 0xff8000003b157808 */ /* 0x010fe40001000000 */
[----:B------:R-:W-:Y:S02]  /*2e00*/  FMNMX.FTZ R24, R31, R24, !PT ;  /* 0x000000181f187209 */ /* 0x000fe40007810000 */
[----:B------:R-:W-:Y:S02]  /*2e10*/  ISETP.GT.AND P2, PT, R20, 0x49, PT ;  /* 0x000000491400780c */ /* 0x000fe40003f44270 */
[----:B-----5:R-:W-:Y:S01]  /*2e20*/  FSEL R26, R26, -INF , P3 ;  /* 0xff8000001a1a7808 */ /* 0x020fe20001800000 */
[----:B------:R-:W-:Y:S01]  /*2e30*/  MUFU.TANH R58, R44 ;  /* 0x0000002c003a7308 */ /* 0x000fe20000002400 */
[----:B------:R-:W-:-:S02]  /*2e40*/  FMNMX.FTZ R25, R21, R24, !PT ;  /* 0x0000001815197209 */ /* 0x000fc40007810000 */
[----:B------:R-:W-:Y:S02]  /*2e50*/  ISETP.GT.AND P3, PT, R20, 0x50, PT ;  /* 0x000000501400780c */ /* 0x000fe40003f64270 */
[----:B------:R-:W-:Y:S02]  /*2e60*/  FSEL R28, R63, -INF , P2 ;  /* 0xff8000003f1c7808 */ /* 0x000fe40001000000 */
[----:B------:R-:W-:Y:S01]  /*2e70*/  FMNMX.FTZ R25, R26, R25, !PT ;  /* 0x000000191a197209 */ /* 0x000fe20007810000 */
[----:B------:R-:W-:Y:S01]  /*2e80*/  MUFU.TANH R59, R45 ;  /* 0x0000002d003b7308 */ /* 0x000fe20000002400 */
[----:B------:R-:W-:Y:S02]  /*2e90*/  ISETP.GT.AND P2, PT, R20, 0x51, PT ;  /* 0x000000511400780c */ /* 0x000fe40003f44270 */
[----:B------:R-:W-:Y:S02]  /*2ea0*/  FSEL R24, R66, -INF , P3 ;  /* 0xff80000042187808 */ /* 0x000fe40001800000 */
[----:B------:R-:W-:-:S02]  /*2eb0*/  FMNMX.FTZ R25, R28, R25, !PT ;  /* 0x000000191c197209 */ /* 0x000fc40007810000 */
[----:B------:R-:W-:Y:S01]  /*2ec0*/  ISETP.GT.AND P3, PT, R20, 0x58, PT ;  /* 0x000000581400780c */ /* 0x000fe20003f64270 */
[----:B------:R-:W3:Y:S01]  /*2ed0*/  MUFU.TANH R11, R11 ;  /* 0x0000000b000b7308 */ /* 0x000ee20000002400 */
[----:B-1----:R-:W-:Y:S02]  /*2ee0*/  FSEL R27, R27, -INF , P2 ;  /* 0xff8000001b1b7808 */ /* 0x002fe40001000000 */
[----:B------:R-:W-:Y:S02]  /*2ef0*/  FMNMX.FTZ R54, R24, R25, !PT ;  /* 0x0000001918367209 */ /* 0x000fe40007810000 */
[----:B------:R-:W-:Y:S02]  /*2f00*/  ISETP.GT.AND P2, PT, R20, 0x59, PT ;  /* 0x000000591400780c */ /* 0x000fe40003f44270 */
[----:B0-----:R-:W-:Y:S01]  /*2f10*/  FSEL R25, R70, -INF , P3 ;  /* 0xff80000046197808 */ /* 0x001fe20001800000 */
[----:B------:R-:W-:Y:S01]  /*2f20*/  MUFU.TANH R15, R15 ;  /* 0x0000000f000f7308 */ /* 0x000fe20000002400 */
[----:B------:R-:W-:-:S02]  /*2f30*/  FMNMX.FTZ R54, R27, R54, !PT ;  /* 0x000000361b367209 */ /* 0x000fc40007810000 */
[----:B--2---:R-:W-:Y:S02]  /*2f40*/  FSEL R20, R71, -INF , P2 ;  /* 0xff80000047147808 */ /* 0x004fe40001000000 */
[----:B------:R-:W-:Y:S02]  /*2f50*/  FMNMX.FTZ R55, R25, R54, !PT ;  /* 0x0000003619377209 */ /* 0x000fe40007810000 */
[----:B------:R-:W-:Y:S01]  /*2f60*/  ISETP.GT.AND P3, PT, R42, 0x9, PT ;  /* 0x000000092a00780c */ /* 0x000fe20003f64270 */
[----:B------:R-:W-:Y:S01]  /*2f70*/  MUFU.TANH R14, R14 ;  /* 0x0000000e000e7308 */ /* 0x000fe20000002400 */
[----:B------:R-:W-:Y:S02]  /*2f80*/  FMNMX.FTZ R55, R20, R55, !PT ;  /* 0x0000003714377209 */ /* 0x000fe40007810000 */
[----:B---3--:R-:W-:Y:S02]  /*2f90*/  FSEL R11, R11, -INF , P5 ;  /* 0xff8000000b0b7808 */ /* 0x008fe40002800000 */
[----:B------:R-:W-:Y:S01]  /*2fa0*/  ISETP.GT.AND P2, PT, R42, 0x10, PT ;  /* 0x000000102a00780c */ /* 0x000fe20003f44270 */
[----:B------:R-:W0:Y:S02]  /*2fb0*/  SHFL.BFLY PT, R44, R55, 0x2, 0x1f ;  /* 0x0c401f00372c7f89 */ /* 0x000e2400000e0000 */
[----:B------:R-:W1:Y:S08]  /*2fc0*/  MUFU.TANH R13, R13 ;  /* 0x0000000d000d7308 */ /* 0x000e700000002400 */
[----:B------:R-:W2:Y:S08]  /*2fd0*/  MUFU.TANH R12, R12 ;  /* 0x0000000c000c7308 */ /* 0x000eb00000002400 */
[----:B------:R-:W3:Y:S01]  /*2fe0*/  MUFU.TANH R10, R10 ;  /* 0x0000000a000a7308 */ /* 0x000ee20000002400 */
[----:B-1----:R-:W-:-:S02]  /*2ff0*/  FSEL R13, R13, -INF , P3 ;  /* 0xff8000000d0d7808 */ /* 0x002fc40001800000 */
[----:B------:R-:W-:Y:S02]  /*3000*/  ISETP.GT.AND P3, PT, R42, 0x11, PT ;  /* 0x000000112a00780c */ /* 0x000fe40003f64270 */
[----:B0-----:R-:W-:-:S03]  /*3010*/  FMNMX.FTZ R44, R55, R44, !PT ;  /* 0x0000002c372c7209 */ /* 0x001fc60007810000 */
[----:B------:R-:W0:Y:S02]  /*3020*/  MUFU.TANH R8, R8 ;  /* 0x0000000800087308 */ /* 0x000e240000002400 */
[----:B------:R-:W1:Y:S06]  /*3030*/  SHFL.BFLY PT, R45, R44, 0x1, 0x1f ;  /* 0x0c201f002c2d7f89 */ /* 0x000e6c00000e0000 */
[----:B------:R-:W4:Y:S08]  /*3040*/  MUFU.TANH R0, R0 ;  /* 0x0000000000007308 */ /* 0x000f300000002400 */
[----:B------:R-:W5:Y:S08]  /*3050*/  MUFU.TANH R4, R4 ;  /* 0x0000000400047308 */ /* 0x000f700000002400 */
[----:B------:R2:W-:Y:S01]  /*3060*/  MUFU.TANH R63, R56 ;  /* 0x00000038003f7308 */ /* 0x0005e20000002400 */
[----:B-1----:R-:W-:-:S02]  /*3070*/  FMNMX.FTZ R5, R44, R45, !PT ;  /* 0x0000002d2c057209 */ /* 0x002fc40007810000 */
[----:B------:R-:W-:Y:S02]  /*3080*/  FSEL R44, R15, -INF , P6 ;  /* 0xff8000000f2c7808 */ /* 0x000fe40003000000 */
[----:B------:R-:W-:Y:S01]  /*3090*/  FSEL R15, R14, -INF , P4 ;  /* 0xff8000000e0f7808 */ /* 0x000fe20002000000 */
[----:B------:R-:W-:Y:S01]  /*30a0*/  FMUL.FTZ R43, R5, UR10 ;  /* 0x0000000a052b7c20 */ /* 0x000fe20008410000 */
[----:B------:R-:W-:Y:S01]  /*30b0*/  FMNMX.FTZ R14, R11, R44, !PT ;  /* 0x0000002c0b0e7209 */ /* 0x000fe20007810000 */
[----:B------:R-:W1:Y:S01]  /*30c0*/  MUFU.TANH R3, R3 ;  /* 0x0000000300037308 */ /* 0x000e620000002400 */
[----:B------:R-:W-:Y:S02]  /*30d0*/  FSETP.NEU.FTZ.AND P5, PT, R5, -INF , PT ;  /* 0xff8000000500780b */ /* 0x000fe40003fbd000 */
[----:B------:R-:W-:Y:S02]  /*30e0*/  FMNMX.FTZ R14, R15, R14, !PT ;  /* 0x0000000e0f0e7209 */ /* 0x000fe40007810000 */
[----:B--2---:R-:W-:-:S02]  /*30f0*/  FSEL R56, R43, RZ, P5 ;  /* 0x000000ff2b387208 */ /* 0x004fc40002800000 */
[----:B------:R-:W-:Y:S01]  /*3100*/  FSEL R43, R12, -INF , P2 ;  /* 0xff8000000c2b7808 */ /* 0x000fe20001000000 */
[----:B------:R2:W-:Y:S01]  /*3110*/  MUFU.TANH R62, R49 ;  /* 0x00000031003e7308 */ /* 0x0005e20000002400 */
[----:B------:R-:W-:Y:S01]  /*3120*/  FMNMX.FTZ R14, R13, R14, !PT ;  /* 0x0000000e0d0e7209 */ /* 0x000fe20007810000 */
[--C-:B------:R-:W-:Y:S01]  /*3130*/  FFMA.FTZ R153, R46, UR10, -R56.reuse ;  /* 0x0000000a2e997c23 */ /* 0x100fe20008010838 */
[----:B------:R-:W-:Y:S01]  /*3140*/  ISETP.GT.AND P2, PT, R42, 0x18, PT ;  /* 0x000000182a00780c */ /* 0x000fe20003f44270 */
[--C-:B------:R-:W-:Y:S01]  /*3150*/  FFMA.FTZ R155, R50, UR10, -R56.reuse ;  /* 0x0000000a329b7c23 */ /* 0x100fe20008010838 */
[----:B---3--:R-:W-:Y:S01]  /*3160*/  FSEL R45, R10, -INF , P3 ;  /* 0xff8000000a2d7808 */ /* 0x008fe20001800000 */
[--C-:B------:R-:W-:Y:S01]  /*3170*/  FFMA.FTZ R10, R47, UR10, -R56.reuse ;  /* 0x0000000a2f0a7c23 */ /* 0x100fe20008010838 */
[----:B------:R-:W-:Y:S01]  /*3180*/  FMNMX.FTZ R14, R43, R14, !PT ;  /* 0x0000000e2b0e7209 */ /* 0x000fe20007810000 */
[----:B------:R-:W3:Y:S01]  /*3190*/  MUFU.TANH R54, R48 ;  /* 0x0000003000367308 */ /* 0x000ee20000002400 */
[----:B------:R-:W-:Y:S01]  /*31a0*/  ISETP.GT.AND P3, PT, R42, 0x19, PT ;  /* 0x000000192a00780c */ /* 0x000fe20003f64270 */
[--C-:B------:R-:W-:Y:S01]  /*31b0*/  FFMA.FTZ R157, R41, UR10, -R56.reuse ;  /* 0x0000000a299d7c23 */ /* 0x100fe20008010838 */
[----:B0-----:R-:W-:Y:S01]  /*31c0*/  FSEL R8, R8, -INF , P2 ;  /* 0xff80000008087808 */ /* 0x001fe20001000000 */
[--C-:B------:R-:W-:Y:S01]  /*31d0*/  FFMA.FTZ R12, R40, UR10, -R56.reuse ;  /* 0x0000000a280c7c23 */ /* 0x100fe20008010838 */
[----:B------:R-:W-:Y:S01]  /*31e0*/  FMNMX.FTZ R47, R45, R14, !PT ;  /* 0x0000000e2d2f7209 */ /* 0x000fe20007810000 */
[--C-:B------:R-:W-:Y:S01]  /*31f0*/  FFMA.FTZ R159, R39, UR10, -R56.reuse ;  /* 0x0000000a279f7c23 */ /* 0x100fe20008010838 */
[----:B------:R-:W-:Y:S01]  /*3200*/  ISETP.GT.AND P2, PT, R42, 0x20, PT ;  /* 0x000000202a00780c */ /* 0x000fe20003f44270 */
[----:B------:R-:W0:Y:S01]  /*3210*/  MUFU.TANH R52, R52 ;  /* 0x0000003400347308 */ /* 0x000e220000002400 */
[----:B----4-:R-:W-:Y:S01]  /*3220*/  FSEL R46, R0, -INF , P3 ;  /* 0xff800000002e7808 */ /* 0x010fe20001800000 */
[--C-:B------:R-:W-:Y:S01]  /*3230*/  FFMA.FTZ R14, R38, UR10, -R56.reuse ;  /* 0x0000000a260e7c23 */ /* 0x100fe20008010838 */
[----:B--2---:R-:W-:Y:S01]  /*3240*/  FMNMX.FTZ R49, R8, R47, !PT ;  /* 0x0000002f08317209 */ /* 0x004fe20007810000 */
[--C-:B------:R-:W-:Y:S01]  /*3250*/  FFMA.FTZ R161, R37, UR10, -R56.reuse ;  /* 0x0000000a25a17c23 */ /* 0x100fe20008010838 */
[----:B-----5:R-:W-:Y:S01]  /*3260*/  FSEL R47, R4, -INF , P2 ;  /* 0xff800000042f7808 */ /* 0x020fe20001000000 */
[--C-:B------:R-:W-:Y:S01]  /*3270*/  FFMA.FTZ R29, R29, UR10, -R56.reuse ;  /* 0x0000000a1d1d7c23 */ /* 0x100fe20008010838 */
[----:B------:R-:W-:Y:S01]  /*3280*/  ISETP.GT.AND P3, PT, R42, 0x21, PT ;  /* 0x000000212a00780c */ /* 0x000fe20003f64270 */
[----:B------:R2:W-:Y:S01]  /*3290*/  MUFU.EX2 R0, R10 ;  /* 0x0000000a00007308 */ /* 0x0005e20000000800 */
[----:B------:R-:W-:Y:S01]  /*32a0*/  FMNMX.FTZ R4, R46, R49, !PT ;  /* 0x000000312e047209 */ /* 0x000fe20007810000 */
[--C-:B------:R-:W-:Y:S01]  /*32b0*/  FFMA.FTZ R21, R21, UR10, -R56.reuse ;  /* 0x0000000a15157c23 */ /* 0x100fe20008010838 */
[----:B------:R-:W-:Y:S01]  /*32c0*/  ISETP.GT.AND P2, PT, R42, 0x28, PT ;  /* 0x000000282a00780c */ /* 0x000fe20003f44270 */
[--C-:B------:R-:W-:Y:S01]  /*32d0*/  FFMA.FTZ R32, R32, UR10, -R56.reuse ;  /* 0x0000000a20207c23 */ /* 0x100fe20008010838 */
[----:B-1----:R-:W-:Y:S01]  /*32e0*/  FSEL R3, R3, -INF , P3 ;  /* 0xff80000003037808 */ /* 0x002fe20001800000 */
[--C-:B------:R-:W-:Y:S01]  /*32f0*/  FFMA.FTZ R30, R30, UR10, -R56.reuse ;  /* 0x0000000a1e1e7c23 */ /* 0x100fe20008010838 */
[----:B------:R-:W-:Y:S01]  /*3300*/  FMNMX.FTZ R4, R47, R4, !PT ;  /* 0x000000042f047209 */ /* 0x000fe20007810000 */
[----:B------:R-:W1:Y:S01]  /*3310*/  MUFU.TANH R53, R53 ;  /* 0x0000003500357308 */ /* 0x000e620000002400 */
[--C-:B--2---:R-:W-:Y:S01]  /*3320*/  FFMA.FTZ R10, R51, UR10, -R56.reuse ;  /* 0x0000000a330a7c23 */ /* 0x104fe20008010838 */
[----:B------:R-:W-:Y:S01]  /*3330*/  ISETP.GT.AND P3, PT, R42, 0x29, PT ;  /* 0x000000292a00780c */ /* 0x000fe20003f64270 */
[--C-:B------:R-:W-:Y:S01]  /*3340*/  FFMA.FTZ R35, R35, UR10, -R56.reuse ;  /* 0x0000000a23237c23 */ /* 0x100fe20008010838 */
[----:B------:R-:W-:Y:S01]  /*3350*/  FSEL R48, R58, -INF , P2 ;  /* 0xff8000003a307808 */ /* 0x000fe20001000000 */
[--C-:B------:R-:W-:Y:S01]  /*3360*/  FFMA.FTZ R33, R33, UR10, -R56.reuse ;  /* 0x0000000a21217c23 */ /* 0x100fe20008010838 */
[----:B------:R-:W-:Y:S01]  /*3370*/  FMNMX.FTZ R51, R3, R4, !PT ;  /* 0x0000000403337209 */ /* 0x000fe20007810000 */
[--C-:B------:R-:W-:Y:S01]  /*3380*/  FFMA.FTZ R34, R34, UR10, -R56.reuse ;  /* 0x0000000a22227c23 */ /* 0x100fe20008010838 */
[----:B------:R-:W-:Y:S01]  /*3390*/  ISETP.GT.AND P2, PT, R42, 0x30, PT ;  /* 0x000000302a00780c */ /* 0x000fe20003f44270 */
[----:B------:R-:W2:Y:S01]  /*33a0*/  MUFU.TANH R57, R57 ;  /* 0x0000003900397308 */ /* 0x000ea20000002400 */
[----:B------:R-:W-:Y:S01]  /*33b0*/  FSEL R49, R59, -INF , P3 ;  /* 0xff8000003b317808 */ /* 0x000fe20001800000 */
[--C-:B------:R-:W-:Y:S01]  /*33c0*/  FFMA.FTZ R31, R31, UR10, -R56.reuse ;  /* 0x0000000a1f1f7c23 */ /* 0x100fe20008010838 */
[----:B------:R-:W-:Y:S01]  /*33d0*/  FMNMX.FTZ R4, R48, R51, !PT ;  /* 0x0000003330047209 */ /* 0x000fe20007810000 */
[--C-:B------:R-:W-:Y:S01]  /*33e0*/  FFMA.FTZ R26, R26, UR10, -R56.reuse ;  /* 0x0000000a1a1a7c23 */ /* 0x100fe20008010838 */
[----:B------:R-:W-:Y:S01]  /*33f0*/  ISETP.GT.AND P3, PT, R42, 0x31, PT ;  /* 0x000000312a00780c */ /* 0x000fe20003f64270 */
[--C-:B------:R-:W-:Y:S01]  /*3400*/  FFMA.FTZ R28, R28, UR10, -R56.reuse ;  /* 0x0000000a1c1c7c23 */ /* 0x100fe20008010838 */
[----:B---3--:R-:W-:Y:S01]  /*3410*/  FSEL R50, R54, -INF , P2 ;  /* 0xff80000036327808 */ /* 0x008fe20001000000 */
[----:B------:R-:W3:Y:S01]  /*3420*/  MUFU.TANH R60, R60 ;  /* 0x0000003c003c7308 */ /* 0x000ee20000002400 */
[----:B------:R-:W-:Y:S01]  /*3430*/  FMNMX.FTZ R51, R49, R4, !PT ;  /* 0x0000000431337209 */ /* 0x000fe20007810000 */
[--C-:B------:R-:W-:Y:S01]  /*3440*/  FFMA.FTZ R24, R24, UR10, -R56.reuse ;  /* 0x0000000a18187c23 */ /* 0x100fe20008010838 */
[----:B------:R-:W-:Y:S01]  /*3450*/  ISETP.GT.AND P2, PT, R42, 0x38, PT ;  /* 0x000000382a00780c */ /* 0x000fe20003f44270 */
[--C-:B------:R-:W-:Y:S01]  /*3460*/  FFMA.FTZ R27, R27, UR10, -R56.reuse ;  /* 0x0000000a1b1b7c23 */ /* 0x100fe20008010838 */
[----:B------:R-:W-:Y:S01]  /*3470*/  FSEL R41, R62, -INF , P3 ;  /* 0xff8000003e297808 */ /* 0x000fe20001800000 */
[----:B------:R-:W-:Y:S01]  /*3480*/  FFMA.FTZ R25, R25, UR10, -R56 ;  /* 0x0000000a19197c23 */ /* 0x000fe20008010838 */
[----:B------:R-:W-:Y:S01]  /*3490*/  FMNMX.FTZ R4, R50, R51, !PT ;  /* 0x0000003332047209 */ /* 0x000fe20007810000 */
[----:B------:R-:W4:Y:S01]  /*34a0*/  MUFU.TANH R61, R61 ;  /* 0x0000003d003d7308 */ /* 0x000f220000002400 */
[----:B------:R-:W-:-:S02]  /*34b0*/  ISETP.GT.AND P3, PT, R42, 0x39, PT ;  /* 0x000000392a00780c */ /* 0x000fc40003f64270 */
[----:B0-----:R-:W-:Y:S02]  /*34c0*/  FSEL R51, R52, -INF , P2 ;  /* 0xff80000034337808 */ /* 0x001fe40001000000 */
[----:B------:R-:W-:Y:S02]  /*34d0*/  FMNMX.FTZ R4, R41, R4, !PT ;  /* 0x0000000429047209 */ /* 0x000fe40007810000 */
[----:B-1----:R-:W-:Y:S01]  /*34e0*/  FSEL R40, R53, -INF , P3 ;  /* 0xff80000035287808 */ /* 0x002fe20001800000 */
[----:B------:R-:W0:Y:S01]  /*34f0*/  MUFU.TANH R64, R64 ;  /* 0x0000004000407308 */ /* 0x000e220000002400 */
[C---:B------:R-:W-:Y:S02]  /*3500*/  ISETP.GT.AND P2, PT, R42.reuse, 0x40, PT ;  /* 0x000000402a00780c */ /* 0x040fe40003f44270 */
[----:B------:R-:W-:Y:S02]  /*3510*/  FMNMX.FTZ R53, R51, R4, !PT ;  /* 0x0000000433357209 */ /* 0x000fe40007810000 */
[----:B------:R-:W-:-:S02]  /*3520*/  ISETP.GT.AND P3, PT, R42, 0x41, PT ;  /* 0x000000412a00780c */ /* 0x000fc40003f64270 */
[----:B------:R-:W-:Y:S01]  /*3530*/  FSEL R52, R63, -INF , P2 ;  /* 0xff8000003f347808 */ /* 0x000fe20001000000 */
[----:B------:R-:W1:Y:S01]  /*3540*/  MUFU.TANH R65, R65 ;  /* 0x0000004100417308 */ /* 0x000e620000002400 */
[----:B------:R-:W-:Y:S02]  /*3550*/  FMNMX.FTZ R53, R40, R53, !PT ;  /* 0x0000003528357209 */ /* 0x000fe40007810000 */
[----:B------:R-:W-:Y:S02]  /*3560*/  ISETP.GT.AND P2, PT, R42, 0x48, PT ;  /* 0x000000482a00780c */ /* 0x000fe40003f44270 */
[----:B--2---:R-:W-:Y:S01]  /*3570*/  FSEL R39, R57, -INF , P3 ;  /* 0xff80000039277808 */ /* 0x004fe20001800000 */
[--C-:B------:R-:W-:Y:S01]  /*3580*/  FFMA.FTZ R57, R36, UR10, -R56.reuse ;  /* 0x0000000a24397c23 */ /* 0x100fe20008010838 */
[----:B------:R-:W-:Y:S01]  /*3590*/  FMNMX.FTZ R4, R52, R53, !PT ;  /* 0x0000003534047209 */ /* 0x000fe20007810000 */
[----:B------:R-:W2:Y:S01]  /*35a0*/  MUFU.TANH R68, R68 ;  /* 0x0000004400447308 */ /* 0x000ea20000002400 */
[----:B------:R-:W-:Y:S01]  /*35b0*/  ISETP.GT.AND P3, PT, R42, 0x49, PT ;  /* 0x000000492a00780c */ /* 0x000fe20003f64270 */
[----:B------:R-:W-:Y:S01]  /*35c0*/  FFMA.FTZ R56, R20, UR10, -R56 ;  /* 0x0000000a14387c23 */ /* 0x000fe20008010838 */
[----:B---3--:R-:W-:-:S02]  /*35d0*/  FSEL R53, R60, -INF , P2 ;  /* 0xff8000003c357808 */ /* 0x008fc40001000000 */
[----:B------:R-:W-:Y:S02]  /*35e0*/  FMNMX.FTZ R4, R39, R4, !PT ;  /* 0x0000000427047209 */ /* 0x000fe40007810000 */
[C---:B------:R-:W-:Y:S01]  /*35f0*/  ISETP.GT.AND P2, PT, R42.reuse, 0x50, PT ;  /* 0x000000502a00780c */ /* 0x040fe20003f44270 */
[----:B------:R-:W3:Y:S01]  /*3600*/  MUFU.TANH R69, R69 ;  /* 0x0000004500457308 */ /* 0x000ee20000002400 */
[----:B----4-:R-:W-:Y:S02]  /*3610*/  FSEL R38, R61, -INF , P3 ;  /* 0xff8000003d267808 */ /* 0x010fe40001800000 */
[----:B------:R-:W-:Y:S02]  /*3620*/  FMNMX.FTZ R55, R53, R4, !PT ;  /* 0x0000000435377209 */ /* 0x000fe40007810000 */
[----:B------:R-:W-:Y:S02]  /*3630*/  ISETP.GT.AND P3, PT, R42, 0x51, PT ;  /* 0x000000512a00780c */ /* 0x000fe40003f64270 */
[----:B0-----:R-:W-:Y:S01]  /*3640*/  FSEL R54, R64, -INF , P2 ;  /* 0xff80000040367808 */ /* 0x001fe20001000000 */
[----:B------:R0:W-:Y:S01]  /*3650*/  MUFU.EX2 R163, R29 ;  /* 0x0000001d00a37308 */ /* 0x0001e20000000800 */
[----:B------:R-:W-:-:S02]  /*3660*/  FMNMX.FTZ R55, R38, R55, !PT ;  /* 0x0000003726377209 */ /* 0x000fc40007810000 */
[----:B------:R-:W-:Y:S02]  /*3670*/  ISETP.GT.AND P2, PT, R42, 0x58, PT ;  /* 0x000000582a00780c */ /* 0x000fe40003f44270 */
[----:B-1----:R-:W-:Y:S02]  /*3680*/  FSEL R37, R65, -INF , P3 ;  /* 0xff80000041257808 */ /* 0x002fe40001800000 */
[----:B------:R-:W-:Y:S01]  /*3690*/  FMNMX.FTZ R4, R54, R55, !PT ;  /* 0x0000003736047209 */ /* 0x000fe20007810000 */
[----:B------:R1:W-:Y:S01]  /*36a0*/  MUFU.EX2 R60, R21 ;  /* 0x00000015003c7308 */ /* 0x0003e20000000800 */
[----:B------:R-:W-:Y:S02]  /*36b0*/  ISETP.GT.AND P3, PT, R42, 0x59, PT ;  /* 0x000000592a00780c */ /* 0x000fe40003f64270 */
[----:B--2---:R-:W-:Y:S02]  /*36c0*/  FSEL R42, R68, -INF , P2 ;  /* 0xff800000442a7808 */ /* 0x004fe40001000000 */
[----:B------:R-:W-:-:S02]  /*36d0*/  FMNMX.FTZ R55, R37, R4, !PT ;  /* 0x0000000425377209 */ /* 0x000fc40007810000 */
[----:B---3--:R-:W-:Y:S01]  /*36e0*/  FSEL R36, R69, -INF , P3 ;  /* 0xff80000045247808 */ /* 0x008fe20001800000 */
[----:B------:R-:W2:Y:S01]  /*36f0*/  MUFU.EX2 R153, R153 ;  /* 0x0000009900997308 */ /* 0x000ea20000000800 */
        /* <DEDUP_REMOVED lines=14> */
[----:B------:R-:W-:Y:S01]  /*37e0*/  IMAD.U32 R29, RZ, RZ, UR22 ;  /* 0x00000016ff1d7e24 */ /* 0x000fe2000f8e00ff */
[C---:B------:R-:W-:Y:S01]  /*37f0*/  FSETP.NEU.FTZ.AND P2, PT, R4.reuse, -INF , PT ;  /* 0xff8000000400780b */ /* 0x040fe20003f5d000 */
[----:B-1----:R-:W-:-:S05]  /*3800*/  FMUL.FTZ R21, R4, UR10 ;  /* 0x0000000a04157c20 */ /* 0x002fca0008410000 */
        /* <DEDUP_REMOVED lines=30> */
[----:B------:R-:W-:-:S04]  /*39f0*/  FFMA.FTZ R20, R36, UR10, -R20 ;  /* 0x0000000a24147c23 */ /* 0x000fc80008010814 */
[----:B------:R-:W3:Y:S01]  /*3a00*/  MUFU.EX2 R15, R15 ;  /* 0x0000000f000f7308 */ /* 0x000ee20000000800 */
[----:B--2---:R-:W-:Y:S01]  /*3a10*/  FADD.FTZ R8, R153, R0 ;  /* 0x0000000099087221 */ /* 0x004fe20000010000 */
[----:B0-----:R-:W-:Y:S02]  /*3a20*/  SHF.R.U32.HI R72, RZ, 0x7, R72 ;  /* 0x00000007ff487819 */ /* 0x001fe40000011648 */
[----:B------:R-:W-:Y:S02]  /*3a30*/  F2FP.F16.F32.PACK_AB R153, R0, R153 ;  /* 0x000000990099723e */ /* 0x000fe400000000ff */
[----:B-1----:R-:W-:Y:S02]  /*3a40*/  F2FP.F16.F32.PACK_AB R152, R44, R11 ;  /* 0x0000000b2c98723e */ /* 0x002fe400000000ff */
[----:B------:R0:W1:Y:S08]  /*3a50*/  MUFU.EX2 R154, R13 ;  /* 0x0000000d009a7308 */ /* 0x0000700000000800 */
[----:B------:R-:W2:Y:S01]  /*3a60*/  MUFU.EX2 R43, R43 ;  /* 0x0000002b002b7308 */ /* 0x000ea20000000800 */
[----:B0-----:R-:W-:Y:S01]  /*3a70*/  FADD.FTZ R13, R155, R8 ;  /* 0x000000089b0d7221 */ /* 0x001fe20000010000 */
[----:B------:R-:W-:-:S03]  /*3a80*/  F2FP.F16.F32.PACK_AB R155, R10, R155 ;  /* 0x0000009b0a9b723e */ /* 0x000fc600000000ff */
[----:B------:R-:W-:-:S03]  /*3a90*/  FADD.FTZ R8, R10, R13 ;  /* 0x0000000d0a087221 */ /* 0x000fc60000010000 */
[----:B------:R0:W-:Y:S08]  /*3aa0*/  MUFU.EX2 R160, R3 ;  /* 0x0000000300a07308 */ /* 0x0001f00000000800 */
[----:B------:R-:W4:Y:S01]  /*3ab0*/  MUFU.EX2 R156, R45 ;  /* 0x0000002d009c7308 */ /* 0x000f220000000800 */
[----:B0-----:R-:W-:Y:S01]  /*3ac0*/  FADD.FTZ R3, R157, R8 ;  /* 0x000000089d037221 */ /* 0x001fe20000010000 */
[----:B------:R-:W-:Y:S01]  /*3ad0*/  FADD.FTZ R8, R11, R44 ;  /* 0x0000002c0b087221 */ /* 0x000fe20000010000 */
[----:B------:R-:W-:-:S02]  /*3ae0*/  F2FP.F16.F32.PACK_AB R157, R12, R157 ;  /* 0x0000009d0c9d723e */ /* 0x000fc400000000ff */
[----:B------:R-:W-:Y:S01]  /*3af0*/  FADD.FTZ R28, R12, R3 ;  /* 0x000000030c1c7221 */ /* 0x000fe20000010000 */
[----:B---3--:R-:W-:Y:S01]  /*3b00*/  FADD.FTZ R3, R15, R8 ;  /* 0x000000080f037221 */ /* 0x008fe20000010000 */
[----:B------:R-:W-:Y:S01]  /*3b10*/  IADD3 R8, -R72, 0xb, RZ ;  /* 0x0000000b48087810 */ /* 0x000fe20007ffe1ff */
[----:B------:R0:W3:Y:S01]  /*3b20*/  MUFU.EX2 R21, R46 ;  /* 0x0000002e00157308 */ /* 0x0000e20000000800 */
[----:B------:R-:W-:Y:S01]  /*3b30*/  FADD.FTZ R13, R159, R28 ;  /* 0x0000001c9f0d7221 */ /* 0x000fe20000010000 */
[----:B-1----:R-:W-:Y:S01]  /*3b40*/  FADD.FTZ R28, R154, R3 ;  /* 0x000000039a1c7221 */ /* 0x002fe20000010000 */
[----:B------:R-:W-:Y:S01]  /*3b50*/  @!P2 VIADD R3, R29, 0x22840 ;  /* 0x000228401d03a836 */ /* 0x000fe20000000000 */
[----:B------:R-:W-:Y:S02]  /*3b60*/  F2FP.F16.F32.PACK_AB R159, R14, R159 ;  /* 0x0000009f0e9f723e */ /* 0x000fe400000000ff */
[----:B------:R-:W-:Y:S02]  /*3b70*/  F2FP.F16.F32.PACK_AB R154, R154, R15 ;  /* 0x0000000f9a9a723e */ /* 0x000fe400000000ff */
[----:B------:R-:W1:Y:S01]  /*3b80*/  MUFU.EX2 R32, R32 ;  /* 0x0000002000207308 */ /* 0x000e620000000800 */
[----:B0-----:R-:W-:Y:S01]  /*3b90*/  FADD.FTZ R46, R14, R13 ;  /* 0x0000000d0e2e7221 */ /* 0x001fe20000010000 */
[----:B--2---:R-:W-:Y:S01]  /*3ba0*/  FADD.FTZ R13, R43, R28 ;  /* 0x0000001c2b0d7221 */ /* 0x004fe20000010000 */
[----:B------:R-:W-:Y:S01]  /*3bb0*/  @!P2 PRMT R3, RZ, 0x654, R3 ;  /* 0x00000654ff03a816 */ /* 0x000fe20000000003 */
[----:B------:R0:W-:Y:S06]  /*3bc0*/  BAR.ARV R8, 0x100 ;  /* 0x000400080000751d */ /* 0x0001ec0000002000 */
[----:B------:R-:W2:Y:S01]  /*3bd0*/  MUFU.EX2 R47, R47 ;  /* 0x0000002f002f7308 */ /* 0x000ea20000000800 */
[----:B------:R-:W-:Y:S01]  /*3be0*/  FADD.FTZ R29, R161, R46 ;  /* 0x0000002ea11d7221 */ /* 0x000fe20000010000 */
[----:B----4-:R-:W-:Y:S01]  /*3bf0*/  FADD.FTZ R13, R156, R13 ;  /* 0x0000000d9c0d7221 */ /* 0x010fe20000010000 */
[----:B------:R2:W-:Y:S01]  /*3c00*/  @!P2 SYNCS.ARRIVE.TRANS64.RED.A1T0 RZ, [R3+URZ], RZ ;  /* 0x000000ff03ffa9a7 */ /* 0x0005e2000810043f */
[C---:B------:R-:W-:Y:S01]  /*3c10*/  F2FP.F16.F32.PACK_AB R161, R58.reuse, R161 ;  /* 0x000000a13aa1723e */ /* 0x040fe200000000ff */
[----:B------:R-:W-:Y:S01]  /*3c20*/  FADD.FTZ R46, R58, R29 ;  /* 0x0000001d3a2e7221 */ /* 0x000fe20000010000 */
[----:B------:R-:W-:Y:S01]  /*3c30*/  FADD.FTZ R28, R158, R13 ;  /* 0x0000000d9e1c7221 */ /* 0x000fe20000010000 */
[----:B------:R-:W-:Y:S01]  /*3c40*/  F2FP.F16.F32.PACK_AB R156, R156, R43 ;  /* 0x0000002b9c9c723e */ /* 0x000fe200000000ff */
[----:B------:R-:W4:Y:S01]  /*3c50*/  MUFU.EX2 R30, R30 ;  /* 0x0000001e001e7308 */ /* 0x000f220000000800 */
[----:B------:R-:W-:Y:S01]  /*3c60*/  FADD.FTZ R13, R163, R46 ;  /* 0x0000002ea30d7221 */ /* 0x000fe20000010000 */
[----:B---3--:R-:W-:Y:S01]  /*3c70*/  FADD.FTZ R28, R21, R28 ;  /* 0x0000001c151c7221 */ /* 0x008fe20000010000 */
[----:B-1----:R-:W-:-:S02]  /*3c80*/  F2FP.F16.F32.PACK_AB R163, R32, R163 ;  /* 0x000000a320a3723e */ /* 0x002fc400000000ff */
[----:B------:R-:W-:Y:S01]  /*3c90*/  FADD.FTZ R13, R32, R13 ;  /* 0x0000000d200d7221 */ /* 0x000fe20000010000 */
[----:B------:R-:W-:Y:S02]  /*3ca0*/  F2FP.F16.F32.PACK_AB R158, R21, R158 ;  /* 0x0000009e159e723e */ /* 0x000fe400000000ff */
[----:B------:R-:W1:Y:S01]  /*3cb0*/  MUFU.EX2 R35, R35 ;  /* 0x0000002300237308 */ /* 0x000e620000000800 */
[----:B--2---:R-:W-:-:S04]  /*3cc0*/  FADD.FTZ R3, R47, R28 ;  /* 0x0000001c2f037221 */ /* 0x004fc80000010000 */
[C---:B------:R-:W-:Y:S01]  /*3cd0*/  FADD.FTZ R3, R160.reuse, R3 ;  /* 0x00000003a0037221 */ /* 0x040fe20000010000 */
[----:B------:R-:W-:Y:S02]  /*3ce0*/  F2FP.F16.F32.PACK_AB R160, R160, R47 ;  /* 0x0000002fa0a0723e */ /* 0x000fe400000000ff */
[----:B------:R-:W2:Y:S01]  /*3cf0*/  MUFU.EX2 R48, R48 ;  /* 0x0000003000307308 */ /* 0x000ea20000000800 */
[----:B----4-:R-:W-:-:S07]  /*3d00*/  FADD.FTZ R28, R30, R13 ;  /* 0x0000000d1e1c7221 */ /* 0x010fce0000010000 */
        /* <DEDUP_REMOVED lines=16> */
[----:B-1----:R-:W-:Y:S01]  /*3e10*/  FADD.FTZ R3, R31, R28 ;  /* 0x0000001c1f037221 */ /* 0x002fe20000010000 */
[----:B------:R-:W-:-:S03]  /*3e20*/  F2FP.F16.F32.PACK_AB R169, R60, R31 ;  /* 0x0000001f3ca9723e */ /* 0x000fc600000000ff */
[----:B------:R-:W-:-:S03]  /*3e30*/  FADD.FTZ R13, R60, R3 ;  /* 0x000000033c0d7221 */ /* 0x000fc60000010000 */
[----:B------:R-:W1:Y:S01]  /*3e40*/  MUFU.EX2 R26, R26 ;  /* 0x0000001a001a7308 */ /* 0x000e620000000800 */
[C---:B--2---:R-:W-:Y:S01]  /*3e50*/  FADD.FTZ R0, R41.reuse, R0 ;  /* 0x0000000029007221 */ /* 0x044fe20000010000 */
[----:B------:R-:W-:-:S06]  /*3e60*/  F2FP.F16.F32.PACK_AB R164, R41, R50 ;  /* 0x0000003229a4723e */ /* 0x000fcc00000000ff */
[----:B------:R-:W2:Y:S01]  /*3e70*/  MUFU.EX2 R40, R40 ;  /* 0x0000002800287308 */ /* 0x000ea20000000800 */
[----:B---3--:R-:W-:-:S07]  /*3e80*/  FADD.FTZ R3, R51, R0 ;  /* 0x0000000033037221 */ /* 0x008fce0000010000 */
[----:B------:R-:W3:Y:S01]  /*3e90*/  MUFU.EX2 R52, R52 ;  /* 0x0000003400347308 */ /* 0x000ee20000000800 */
[----:B-1----:R-:W-:-:S04]  /*3ea0*/  FADD.FTZ R0, R26, R13 ;  /* 0x0000000d1a007221 */ /* 0x002fc80000010000 */
[C---:B------:R-:W-:Y:S01]  /*3eb0*/  FADD.FTZ R13, R171.reuse, R0 ;  /* 0x00000000ab0d7221 */ /* 0x040fe20000010000 */
[----:B------:R-:W-:Y:S02]  /*3ec0*/  F2FP.F16.F32.PACK_AB R171, R171, R26 ;  /* 0x0000001aabab723e */ /* 0x000fe400000000ff */
        /* <DEDUP_REMOVED lines=26> */
[----:B---3--:R-:W-:Y:S01]  /*4070*/  FADD.FTZ R10, R42, R3 ;  /* 0x000000032a0a7221 */ /* 0x008fe20000010000 */
[C---:B-1----:R-:W-:Y:S01]  /*4080*/  FADD.FTZ R0, R56.reuse, R29 ;  /* 0x0000001d38007221 */ /* 0x042fe20000010000 */
[----:B------:R-:W-:Y:S02]  /*4090*/  F2FP.F16.F32.PACK_AB R175, R56, R25 ;  /* 0x0000001938af723e */ /* 0x000fe400000000ff */
[C---:B--2---:R-:W-:Y:S01]  /*40a0*/  FADD.FTZ R3, R13.reuse, R10 ;  /* 0x0000000a0d037221 */ /* 0x044fe20000010000 */
[----:B------:R-:W-:Y:S01]  /*40b0*/  F2FP.F16.F32.PACK_AB R174, R13, R42 ;  /* 0x0000002a0dae723e */ /* 0x000fe200000000ff */
[----:B0-----:R-:W-:Y:S06]  /*40c0*/  @!P0 BRA `(.L_x_13637) ;  /* 0x0000000000048947 */ /* 0x001fec0003800000 */
[----:B------:R-:W-:Y:S01]  /*40d0*/  BPT.TRAP 0x1 ;  /* 0x000000040000795c */ /* 0x000fe20000300000 */
.L_x_13637:
[----:B------:R0:W1:Y:S01]  /*40e0*/  SYNCS.PHASECHK.TRANS64.TRYWAIT P3, [UR22+0x22850], R9 ;  /* 0x02285009ff0075a7 */ /* 0x0000620008060156 */
[----:B------:R-:W-:Y:S05]  /*40f0*/  @!P0 BRA `(.L_x_13638) ;  /* 0x0000000000048947 */ /* 0x000fea0003800000 */
[----:B------:R-:W-:Y:S01]  /*4100*/  BPT.TRAP 0x1 ;  /* 0x000000040000795c */ /* 0x000fe20000300000 */
.L_x_13638:
[----:B-1----:R-:W-:Y:S05]  /*4110*/  @P3 BRA `(.L_x_13639) ;  /* 0x0000000000083947 */ /* 0x002fea0003800000 */
[----:B------:R-:W1:Y:S02]  /*4120*/  SYNCS.PHASECHK.TRANS64.TRYWAIT P3, [UR22+0x22850], R9 ;  /* 0x02285009ff0075a7 */ /* 0x000e640008060156 */
[----:B-1----:R-:W-:Y:S05]  /*4130*/  @!P3 BRA `(.L_x_13640) ;  /* 0x0000011000f4b947 */ /* 0x002fea0003800000 */
.L_x_13639:
[----:B------:R-:W-:Y:S01]  /*4140*/  R2UR UR6, R6 ;  /* 0x00000000060672ca */ /* 0x000fe200000e0000 */
[----:B------:R2:W-:Y:S01]  /*4150*/  BAR.SYNC.DEFER_BLOCKING R7, 0x100 ;  /* 0x000400070000751d */ /* 0x0005e20000010000 */
[----:B------:R-:W-:-:S05]  /*4160*/  UIADD3 UR23, UR52, -0x2, URZ ;  /* 0xfffffffe34177890 */ /* 0x000fca000fffe03f */
[----:B------:R-:W-:Y:S01]  /*4170*/  UMOV UR7, 0x40000040 ;  /* 0x4000004000077882 */ /* 0x000fe20000000000 */
[----:B------:R-:W-:Y:S01]  /*4180*/  @UP0 ULDC UR14, c[0x0][0x450] ;  /* 0x00011400000e0ab9 */ /* 0x000fe20000000800 */
[----:B------:R-:W-:-:S04]  /*4190*/  VOTEU.ALL UP1, P2 ;  /* 0x00000000003f7886 */ /* 0x000fc80001020000 */
        /* <DEDUP_REMOVED lines=45> */
[----:B------:R-:W-:-:S04]  /*4470*/  UIMAD.WIDE UR6, UR6, 0x2aaaaaab, URZ ;  /* 0x2aaaaaab060678a5 */ /* 0x000fc8000f8e023f */
[----:B------:R-:W-:-:S04]  /*4480*/  USHF.R.U32.HI UR6, URZ, 0x1f, UR7 ;  /* 0x0000001f3f067899 */ /* 0x000fc80008011607 */
[----:B------:R-:W-:-:S04]  /*4490*/  ULEA.HI.SX32 UR6, UR7, UR6, 0x1c ;  /* 0x0000000607067291 */ /* 0x000fc8000f8fe23f */
[----:B------:R-:W-:Y:S01]  /*44a0*/  UISETP.LT.AND UP1, UPT, UR40, UR6, UPT ;  /* 0x000000062800728c */ /* 0x000fe2000bf21270 */
[----:B------:R-:W-:Y:S02]  /*44b0*/  WARPGROUP.DEPBAR.LE gsb0, 0x0 ;  /* 0x00008000000079c5 */ /* 0x000fe40000010000 */
[----:B------:R-:W-:Y:S01]  /*44c0*/  @!P2 SYNCS.ARRIVE.TRANS64.RED.A1T0 RZ, [UR22], RZ ;  /* 0x000000ffffffa9a7 */ /* 0x000fe20008100416 */
[----:B------:R-:W-:-:S04]  /*44d0*/  USEL UR22, UR40, UR6, !UP1 ;  /* 0x0000000628167287 */ /* 0x000fc8000c800000 */
[----:B------:R-:W-:-:S06]  /*44e0*/  UISETP.GE.AND UP1, UPT, UR23, UR22, UPT ;  /* 0x000000161700728c */ /* 0x000fcc000bf26270 */
[----:B------:R-:W-:-:S13]  /*44f0*/  PLOP3.LUT P3, PT, PT, PT, UP1, 0x80, 0x0 ;  /* 0x000000000000781c */ /* 0x000fda0003f6f018 */
[----:B--2---:R-:W-:Y:S05]  /*4500*/  @!P3 BRA `(.L_x_13641) ;  /* 0x0000002800e0b947 */ /* 0x004fea0003800000 */
[----:B-1----:R-:W-:Y:S01]  /*4510*/  IMAD.MOV.U32 R10, RZ, RZ, R5 ;  /* 0x000000ffff0a7224 */ /* 0x002fe200078e0005 */
[----:B------:R-:W-:Y:S01]  /*4520*/  ULDC UR24, c[0x0][0x9d8] ;  /* 0x0002760000187ab9 */ /* 0x000fe20000000800 */
[----:B------:R-:W-:Y:S01]  /*4530*/  IMAD.MOV.U32 R7, RZ, RZ, R4 ;  /* 0x000000ffff077224 */ /* 0x000fe200078e0004 */
[----:B------:R-:W-:-:S06]  /*4540*/  ULDC UR25, c[0x0][0x988] ;  /* 0x0002620000197ab9 */ /* 0x000fcc0000000800 */
.L_x_13650:
[----:B------:R-:W-:-:S04]  /*4550*/  UIADD3 UR37, UR37, 0x1, URZ ;  /* 0x0000000125257890 */ /* 0x000fc8000fffe03f */
[----:B------:R-:W-:-:S04]  /*4560*/  UISETP.NE.AND UP1, UPT, UR37, 0x2, UPT ;  /* 0x000000022500788c */ /* 0x000fc8000bf25270 */
[----:B------:R-:W-:Y:S02]  /*4570*/  USEL UR6, URZ, 0x1, UP1 ;  /* 0x000000013f067887 */ /* 0x000fe40008800000 */
[----:B------:R-:W-:Y:S02]  /*4580*/  USEL UR37, UR37, URZ, UP1 ;  /* 0x0000003f25257287 */ /* 0x000fe40008800000 */
[----:B------:R-:W-:Y:S01]  /*4590*/  ULOP3.LUT UR47, UR47, UR6, URZ, 0x3c, !UPT ;  /* 0x000000062f2f7292 */ /* 0x000fe2000f8e3c3f */
[----:B------:R-:W-:Y:S11]  /*45a0*/  @!P0 BRA `(.L_x_13642) ;  /* 0x0000000000048947 */ /* 0x000ff60003800000 */
[----:B------:R-:W-:Y:S01]  /*45b0*/  BPT.TRAP 0x1 ;  /* 0x000000040000795c */ /* 0x000fe20000300000 */
.L_x_13642:
[----:B------:R-:W1:Y:S01]  /*45c0*/  S2UR UR7, SR_CgaCtaId ;  /* 0x00000000000779c3 */ /* 0x000e620000008800 */
[----:B------:R-:W-:Y:S01]  /*45d0*/  UMOV UR6, 0x400 ;  /* 0x0000040000067882 */ /* 0x000fe20000000000 */
[----:B------:R-:W-:-:S05]  /*45e0*/  IMAD.U32 R6, RZ, RZ, UR47 ;  /* 0x0000002fff067e24 */ /* 0x000fca000f8e00ff */
[----:B------:R-:W-:Y:S01]  /*45f0*/  SHF.L.U32 R6, R6, 0x1f, RZ ;  /* 0x0000001f06067819 */ /* 0x000fe200000006ff */
[----:B-1----:R-:W-:-:S04]  /*4600*/  ULEA UR6, UR7, UR6, 0x18 ;  /* 0x0000000607067291 */ /* 0x002fc8000f8ec03f */
[----:B------:R-:W-:-:S09]  /*4610*/  ULEA UR26, UR37, UR6, 0x3 ;  /* 0x00000006251a7291 */ /* 0x000fd2000f8e183f */
[----:B------:R1:W2:Y:S01]  /*4620*/  SYNCS.PHASECHK.TRANS64.TRYWAIT P3, [UR26+0x22830], R6 ;  /* 0x02283006ff0075a7 */ /* 0x0002a2000806015a */
[----:B------:R-:W-:Y:S05]  /*4630*/  @!P0 BRA `(.L_x_13643) ;  /* 0x0000000000048947 */ /* 0x000fea0003800000 */
[----:B------:R-:W-:Y:S01]  /*4640*/  BPT.TRAP 0x1 ;  /* 0x000000040000795c */ /* 0x000fe20000300000 */
.L_x_13643:
[----:B------:R-:W-:Y:S01]  /*4650*/  VIADD R8, R16, UR43 ;  /* 0x0000002b10087c36 */ /* 0x000fe20008000000 */
[----:B--2---:R-:W-:Y:S06]  /*4660*/  @P3 BRA `(.L_x_13644) ;  /* 0x0000000000083947 */ /* 0x004fec0003800000 */
[----:B------:R-:W2:Y:S02]  /*4670*/  SYNCS.PHASECHK.TRANS64.TRYWAIT P3, [UR26+0x22830], R6 ;  /* 0x02283006ff0075a7 */ /* 0x000ea4000806015a */
[----:B--2---:R-:W-:Y:S05]  /*4680*/  @!P3 BRA `(.L_x_13645) ;  /* 0x0000010c00b8b947 */ /* 0x004fea0003800000 */
.L_x_13644:
[----:B------:R-:W-:Y:S01]  /*4690*/  UIMAD UR18, UR37, 0x300, UR20 ;  /* 0x00000300251278a4 */ /* 0x000fe2000f8e0214 */
[----:B------:R-:W-:Y:S01]  /*46a0*/  WARPGROUP.ARRIVE ;  /* 0x00000000000079c5 */ /* 0x000fe20000000000 */
[----:B------:R-:W-:Y:S01]  /*46b0*/  UMOV UR19, 0x40000040 ;  /* 0x4000004000137882 */ /* 0x000fe20000000000 */
[----:B------:R-:W-:Y:S01]  /*46c0*/  @UP0 ULDC UR6, c[0x0][0x44c] ;  /* 0x0001130000060ab9 */ /* 0x000fe20000000800 */
[----:B------:R-:W-:Y:S01]  /*46d0*/  UMOV UR7, 0x40000040 ;  /* 0x4000004000077882 */ /* 0x000fe20000000000 */
[----:B------:R-:W-:Y:S01]  /*46e0*/  @P1 IMAD.HI.U32 R4, R8, UR6, RZ ;  /* 0x0000000608041c27 */ /* 0x000fe2000f8e00ff */
[----:B------:R-:W-:Y:S01]  /*46f0*/  @UP0 ULDC UR6, c[0x0][0x450] ;  /* 0x0001140000060ab9 */ /* 0x000fe20000000800 */
[----:B------:R-:W-:Y:S01]  /*4700*/  UIADD3 UR10, UR18, 0x4, URZ ;  /* 0x00000004120a7890 */ /* 0x000fe2000fffe03f */
[----:B--2---:R-:W-:Y:S01]  /*4710*/  LOP3.LUT R5, R5, 0xffffdfff, RZ, 0xc0, !PT ;  /* 0xffffdfff05057812 */ /* 0x004fe200078ec0ff */
[----:B------:R-:W-:Y:S01]  /*4720*/  HGMMA.64x96x16.F32 R152, gdesc[UR16], RZ, !UPT, gsb0 ;  /* 0x01600000109879f0 */ /* 0x000fe2000c0008ff */
[----:B------:R-:W-:Y:S01]  /*4730*/  @P1 SHF.R.U32.HI R8, RZ, UR6, R4 ;  /* 0x00000006ff081c19 */ /* 0x000fe20008011604 */
[----:B------:R-:W-:Y:S01]  /*4740*/  UIMAD UR6, UR23, -0x60, URZ ;  /* 0xffffffa0170678a4 */ /* 0x000fe2000f8e023f */
[----:B------:R-:W-:Y:S01]  /*4750*/  @P2 LOP3.LUT R5, R5, 0x2000, RZ, 0xfc, !PT ;  /* 0x0000200005052812 */ /* 0x000fe200078efcff */
[----:B------:R-:W-:Y:S01]  /*4760*/  UMOV UR11, 0x40000040 ;  /* 0x40000040000b7882 */ /* 0x000fe20000000000 */
[----:B------:R-:W-:Y:S01]  /*4770*/  UIADD3 UR14, UR18, 0x6, URZ ;  /* 0x00000006120e7890 */ /* 0x000fe2000fffe03f */
[----:B0-----:R-:W0:Y:S01]  /*4780*/  SHFL.IDX PT, R9, R8, RZ, 0x1c1f ;  /* 0x001c1fff08097589 */ /* 0x001e2200000e0000 */
[----:B------:R-:W-:Y:S01]  /*4790*/  UMOV UR15, 0x40000040 ;  /* 0x40000040000f7882 */ /* 0x000fe20000000000 */
[----:B------:R-:W-:Y:S01]  /*47a0*/  IMAD.U32 R13, RZ, RZ, UR6 ;  /* 0x00000006ff0d7e24 */ /* 0x000fe2000f8e00ff */
[----:B------:R-:W-:Y:S01]  /*47b0*/  UIADD3 UR6, UR18, 0x2, URZ ;  /* 0x0000000212067890 */ /* 0x000fe2000fffe03f */
[----:B------:R-:W2:Y:S01]  /*47c0*/  SHFL.IDX PT, R11, R8, 0x1, 0x1c1f ;  /* 0x003c1f00080b7f89 */ /* 0x000ea200000e0000 */
[----:B------:R-:W-:Y:S01]  /*47d0*/  IMAD.U32 R15, RZ, RZ, UR51 ;  /* 0x00000033ff0f7e24 */ /* 0x000fe2000f8e00ff */
[----:B------:R-:W-:-:S02]  /*47e0*/  LOP3.LUT R5, R5, 0xffffefff, RZ, 0xc0, !PT ;  /* 0xffffefff05057812 */ /* 0x000fc400078ec0ff */
[----:B------:R-:W-:Y:S02]  /*47f0*/  IADD3 R4, -R2, 0x1, R13 ;  /* 0x0000000102047810 */ /* 0x000fe40007ffe10d */
[----:B------:R-:W-:Y:S02]  /*4800*/  @P0 LOP3.LUT R5, R5, 0x1000, RZ, 0xfc, !PT ;  /* 0x0000100005050812 */ /* 0x000fe400078efcff */
[----:B------:R-:W-:Y:S02]  /*4810*/  IADD3 R14, -R15, UR50, R4 ;  /* 0x000000320f0e7c10 */ /* 0x000fe4000fffe104 */
[----:B------:R-:W-:-:S04]  /*4820*/  LOP3.LUT R5, R5, 0xffffbfff, RZ, 0xc0, !PT ;  /* 0xffffbfff05057812 */ /* 0x000fc800078ec0ff */
[----:B------:R-:W-:-:S04]  /*4830*/  @P1 LOP3.LUT R5, R5, 0x4000, RZ, 0xfc, !PT ;  /* 0x0000400005051812 */ /* 0x000fc800078efcff */
[----:B------:R-:W-:Y:S01]  /*4840*/  LOP3.LUT R5, R5, 0xffff7fff, RZ, 0xc0, !PT ;  /* 0xffff7fff05057812 */ /* 0x000fe200078ec0ff */
[C---:B0-----:R-:W-:Y:S02]  /*4850*/  IMAD.IADD R4, R14.reuse, 0x1, R9 ;  /* 0x000000010e047824 */ /* 0x041fe400078e0209 */
[----:B--2---:R-:W-:-:S05]  /*4860*/  IMAD.IADD R14, R14, 0x1, R11 ;  /* 0x000000010e0e7824 */ /* 0x004fca00078e020b */
        /* <DEDUP_REMOVED lines=8> */
[----:B------:R-:W-:Y:S02]  /*48f0*/  ISETP.GT.AND P1, PT, R4, 0x1, PT ;  /* 0x000000010400780c */ /* 0x000fe40003f24270 */
[----:B------:R-:W-:-:S04]  /*4900*/  LOP3.LUT R5, R5, 0xfffeffff, RZ, 0xc0, !PT ;  /* 0xfffeffff05057812 */ /* 0x000fc800078ec0ff */
[----:B------:R-:W-:Y:S02]  /*4910*/  @P2 LOP3.LUT R5, R5, 0x10000, RZ, 0xfc, !PT ;  /* 0x0001000005052812 */ /* 0x000fe400078efcff */
[----:B------:R-:W-:Y:S01]  /*4920*/  ISETP.GT.AND P2, PT, R4, RZ, PT ;  /* 0x000000ff0400720c */ /* 0x000fe20003f44270 */
[----:B------:R-:W-:Y:S02]  /*4930*/  WARPGROUP.DEPBAR.LE gsb0, 0x0 ;  /* 0x00008000000079c5 */ /* 0x000fe40000010000 */
        /* <DEDUP_REMOVED lines=79> */
[----:B0-----:R-:W-:-:S02]  /*4e30*/  FSEL R20, R20, -INF , P2 ;  /* 0xff80000014147808 */ /* 0x001fc40001000000 */
[----:B------:R-:W-:-:S05]  /*4e40*/  ISETP.GT.AND P2, PT, R4, 0x20, PT ;  /* 0x000000200400780c */ /* 0x000fca0003f44270 */
[----:B------:R-:W0:Y:S01]  /*4e50*/  MUFU.TANH R156, R169 ;  /* 0x000000a9009c7308 */ /* 0x000e220000002400 */
[----:B--2---:R-:W-:Y:S02]  /*4e60*/  FSEL R21, R21, -INF , P1 ;  /* 0xff80000015157808 */ /* 0x004fe40000800000 */
[----:B------:R-:W-:-:S05]  /*4e70*/  ISETP.GT.AND P1, PT, R4, 0x21, PT ;  /* 0x000000210400780c */ /* 0x000fca0003f24270 */
[----:B------:R-:W2:Y:S01]  /*4e80*/  MUFU.TANH R160, R172 ;  /* 0x000000ac00a07308 */ /* 0x000ea20000002400 */
[----:B---3--:R-:W-:Y:S02]  /*4e90*/  FSEL R152, R152, -INF , P2 ;  /* 0xff80000098987808 */ /* 0x008fe40001000000 */
[----:B------:R-:W-:-:S05]  /*4ea0*/  ISETP.GT.AND P2, PT, R4, 0x28, PT ;  /* 0x000000280400780c */ /* 0x000fca0003f44270 */
[----:B------:R-:W3:Y:S01]  /*4eb0*/  MUFU.TANH R161, R173 ;  /* 0x000000ad00a17308 */ /* 0x000ee20000002400 */
[----:B0-----:R-:W-:Y:S02]  /*4ec0*/  FSEL R156, R156, -INF , P1 ;  /* 0xff8000009c9c7808 */ /* 0x001fe40000800000 */
        /* <DEDUP_REMOVED lines=24> */
[----:B------:R-:W-:-:S05]  /*5050*/  ISETP.GT.AND P1, PT, R14, RZ, PT ;  /* 0x000000ff0e00720c */ /* 0x000fca0003f24270 */
        /* <DEDUP_REMOVED lines=50> */
[----:B------:R-:W-:-:S05]  /*5380*/  LOP3.LUT P2, RZ, R5, 0x10000, RZ, 0xc0, !PT ;  /* 0x0001000005ff7812 */ /* 0x000fca000784c0ff */
[----:B------:R-:W2:Y:S01]  /*5390*/  MUFU.TANH R180, R190 ;  /* 0x000000be00b47308 */ /* 0x000ea20000002400 */
[----:B---3--:R-:W-:Y:S02]  /*53a0*/  FSEL R178, R178, -INF , P1 ;  /* 0xff800000b2b27808 */ /* 0x008fe40000800000 */
[----:B------:R-:W-:-:S05]  /*53b0*/  LOP3.LUT P1, RZ, R5, 0x8000, RZ, 0xc0, !PT ;  /* 0x0000800005ff7812 */ /* 0x000fca000782c0ff */
[----:B------:R-:W3:Y:S01]  /*53c0*/  MUFU.TANH R181, R191 ;  /* 0x000000bf00b57308 */ /* 0x000ee20000002400 */
[----:B0-----:R-:W-:Y:S02]  /*53d0*/  FSEL R179, R179, -INF , P1 ;  /* 0xff800000b3b37808 */ /* 0x001fe40000800000 */
[----:B------:R-:W-:-:S05]  /*53e0*/  LOP3.LUT P1, RZ, R5, 0x4000, RZ, 0xc0, !PT ;  /* 0x0000400005ff7812 */ /* 0x000fca000782c0ff */
[----:B------:R-:W0:Y:S01]  /*53f0*/  MUFU.TANH R182, R194 ;  /* 0x000000c200b67308 */ /* 0x000e220000002400 */
[----:B--2---:R-:W-:Y:S02]  /*5400*/  FSEL R180, R180, -INF , P2 ;  /* 0xff800000b4b47808 */ /* 0x004fe40001000000 */
[----:B------:R-:W-:-:S05]  /*5410*/  LOP3.LUT P2, RZ, R5, 0x2000, RZ, 0xc0, !PT ;  /* 0x0000200005ff7812 */ /* 0x000fca000784c0ff */
[----:B------:R2:W4:Y:S01]  /*5420*/  MUFU.TANH R183, R195 ;  /* 0x000000c300b77308 */ /* 0x0005220000002400 */
[----:B---3--:R-:W-:Y:S02]  /*5430*/  FSEL R181, R181, -INF , P0 ;  /* 0xff800000b5b57808 */ /* 0x008fe40000000000 */
[----:B------:R-:W-:Y:S02]  /*5440*/  LOP3.LUT P0, RZ, R5, 0x1000, RZ, 0xc0, !PT ;  /* 0x0000100005ff7812 */ /* 0x000fe4000780c0ff */
[----:B------:R-:W-:-:S03]  /*5450*/  FMNMX.FTZ R5, R153, R10, !PT ;  /* 0x0000000a99057209 */ /* 0x000fc60007810000 */
[----:B------:R-:W3:Y:S01]  /*5460*/  MUFU.TANH R184, R198 ;  /* 0x000000c600b87308 */ /* 0x000ee20000002400 */
[----:B------:R-:W-:Y:S01]  /*5470*/  FMNMX.FTZ R5, R154, R5, !PT ;  /* 0x000000059a057209 */ /* 0x000fe20007810000 */
[----:B--2---:R-:W2:Y:S01]  /*5480*/  S2R R195, SR_TID.X ;  /* 0x0000000000c37919 */ /* 0x004ea20000002100 */
[----:B0-----:R-:W-:Y:S02]  /*5490*/  FSEL R182, R182, -INF , P3 ;  /* 0xff800000b6b67808 */ /* 0x001fe40001800000 */
[----:B------:R-:W-:-:S03]  /*54a0*/  FMNMX.FTZ R5, R155, R5, !PT ;  /* 0x000000059b057209 */ /* 0x000fc60007810000 */
[----:B------:R-:W0:Y:S01]  /*54b0*/  MUFU.TANH R185, R199 ;  /* 0x000000c700b97308 */ /* 0x000e220000002400 */
[----:B------:R-:W-:Y:S02]  /*54c0*/  FMNMX.FTZ R5, R157, R5, !PT ;  /* 0x000000059d057209 */ /* 0x000fe40007810000 */
[----:B----4-:R-:W-:Y:S02]  /*54d0*/  FSEL R183, R183, -INF , P4 ;  /* 0xff800000b7b77808 */ /* 0x010fe40002000000 */
[----:B------:R-:W-:Y:S02]  /*54e0*/  FMNMX.FTZ R5, R158, R5, !PT ;  /* 0x000000059e057209 */ /* 0x000fe40007810000 */
[----:B------:R-:W-:Y:S02]  /*54f0*/  ISETP.GT.AND P4, PT, R4, 0x49, PT ;  /* 0x000000490400780c */ /* 0x000fe40003f84270 */
[----:B------:R-:W-:Y:S02]  /*5500*/  FMNMX.FTZ R5, R159, R5, !PT ;  /* 0x000000059f057209 */ /* 0x000fe40007810000 */
[----:B---3--:R-:W-:-:S02]  /*5510*/  FSEL R184, R184, -INF , P5 ;  /* 0xff800000b8b87808 */ /* 0x008fc40002800000 */
[----:B------:R-:W-:Y:S02]  /*5520*/  FMNMX.FTZ R5, R162, R5, !PT ;  /* 0x00000005a2057209 */ /* 0x000fe40007810000 */
[----:B------:R-:W-:Y:S02]  /*5530*/  ISETP.GT.AND P5, PT, R4, 0x50, PT ;  /* 0x000000500400780c */ /* 0x000fe40003fa4270 */
[----:B------:R-:W-:Y:S02]  /*5540*/  FMNMX.FTZ R5, R163, R5, !PT ;  /* 0x00000005a3057209 */ /* 0x000fe40007810000 */
[----:B0-----:R-:W-:Y:S02]  /*5550*/  FSEL R185, R185, -INF , P6 ;  /* 0xff800000b9b97808 */ /* 0x001fe40003000000 */
[----:B------:R-:W-:-:S04]  /*5560*/  FMNMX.FTZ R5, R166, R5, !PT ;  /* 0x00000005a6057209 */ /* 0x000fc80007810000 */
[----:B------:R-:W-:Y:S02]  /*5570*/  FMNMX.FTZ R5, R167, R5, !PT ;  /* 0x00000005a7057209 */ /* 0x000fe40007810000 */
[----:B--2---:R-:W-:Y:S02]  /*5580*/  SHF.R.U32.HI R195, RZ, 0x7, R195 ;  /* 0x00000007ffc37819 */ /* 0x004fe400000116c3 */
        /* <DEDUP_REMOVED lines=26> */
[--C-:B------:R-:W-:Y:S01]  /*5730*/  FFMA.FTZ R154, R154, UR10, -R186.reuse ;  /* 0x0000000a9a9a7c23 */ /* 0x100fe200080108ba */
[--C-:B------:R-:W-:Y:S01]  /*5740*/  FFMA.FTZ R188, R157, UR10, -R186.reuse ;  /* 0x0000000a9dbc7c23 */ /* 0x100fe200080108ba */
[--C-:B------:R-:W-:Y:S01]  /*5750*/  FFMA.FTZ R155, R155, UR10, -R186.reuse ;  /* 0x0000000a9b9b7c23 */ /* 0x100fe200080108ba */
[----:B------:R0:W2:Y:S01]  /*5760*/  MUFU.TANH R10, R189 ;  /* 0x000000bd000a7308 */ /* 0x0000a20000002400 */
        /* <DEDUP_REMOVED lines=20> */
[----:B------:R-:W-:Y:S01]  /*58b0*/  FFMA.FTZ R185, R185, UR10, -R186 ;  /* 0x0000000ab9b97c23 */ /* 0x000fe200080108ba */
[----:B--2---:R-:W-:-:S02]  /*58c0*/  FSEL R10, R10, -INF , P4 ;  /* 0xff8000000a0a7808 */ /* 0x004fc40002000000 */
[----:B------:R-:W2:Y:S01]  /*58d0*/  MUFU.EX2 R154, R154 ;  /* 0x0000009a009a7308 */ /* 0x000ea20000000800 */
[----:B------:R-:W-:-:S07]  /*58e0*/  ISETP.GT.AND P4, PT, R4, 0x51, PT ;  /* 0x000000510400780c */ /* 0x000fce0003f84270 */
[----:B------:R-:W3:Y:S01]  /*58f0*/  MUFU.EX2 R155, R155 ;  /* 0x0000009b009b7308 */ /* 0x000ee20000000800 */
        /* <DEDUP_REMOVED lines=11> */
[----:B------:R-:W-:Y:S01]  /*59b0*/  FMNMX.FTZ R154, R8, R7, !PT ;  /* 0x00000007089a7209 */ /* 0x000fe20007810000 */
[-C--:B------:R-:W-:Y:S01]  /*59c0*/  FMUL.FTZ R39, R39, R14.reuse ;  /* 0x0000000e27277220 */ /* 0x080fe20000410000 */
[-C--:B------:R-:W-:Y:S01]  /*59d0*/  FMUL.FTZ R42, R42, R14.reuse ;  /* 0x0000000e2a2a7220 */ /* 0x080fe20000410000 */
[----:B------:R-:W-:Y:S01]  /*59e0*/  FMUL.FTZ R43, R43, R14 ;  /* 0x0000000e2b2b7220 */ /* 0x000fe20000410000 */
[----:B------:R-:W-:Y:S01]  /*59f0*/  FMNMX.FTZ R154, R9, R154, !PT ;  /* 0x0000009a099a7209 */ /* 0x000fe20007810000 */
[----:B---3--:R-:W-:Y:S01]  /*5a00*/  FADD.FTZ R0, R155, R0 ;  /* 0x000000009b007221 */ /* 0x008fe20000010000 */
[----:B------:R-:W2:Y:S01]  /*5a10*/  MUFU.EX2 R153, R158 ;  /* 0x0000009e00997308 */ /* 0x000ea20000000800 */
[----:B------:R-:W-:Y:S01]  /*5a20*/  FMUL.FTZ R46, R46, R14 ;  /* 0x0000000e2e2e7220 */ /* 0x000fe20000410000 */
[----:B------:R-:W-:Y:S01]  /*5a30*/  FMNMX.FTZ R154, R11, R154, !PT ;  /* 0x0000009a0b9a7209 */ /* 0x000fe20007810000 */
[-C--:B------:R-:W-:Y:S01]  /*5a40*/  FMUL.FTZ R47, R47, R14.reuse ;  /* 0x0000000e2f2f7220 */ /* 0x080fe20000410000 */
[-C--:B------:R-:W-:Y:S01]  /*5a50*/  FMUL.FTZ R50, R50, R14.reuse ;  /* 0x0000000e32327220 */ /* 0x080fe20000410000 */
[----:B------:R-:W-:Y:S01]  /*5a60*/  FMUL.FTZ R51, R51, R14 ;  /* 0x0000000e33337220 */ /* 0x000fe20000410000 */
[----:B------:R-:W-:Y:S01]  /*5a70*/  FMNMX.FTZ R154, R12, R154, !PT ;  /* 0x0000009a0c9a7209 */ /* 0x000fe20007810000 */
[C---:B0-----:R-:W-:Y:S01]  /*5a80*/  FADD.FTZ R0, R159.reuse, R0 ;  /* 0x000000009f007221 */ /* 0x041fe20000010000 */
[----:B------:R-:W-:Y:S01]  /*5a90*/  F2FP.F16.F32.PACK_AB R159, R159, R155 ;  /* 0x0000009b9f9f723e */ /* 0x000fe200000000ff */
        /* <DEDUP_REMOVED lines=31> */
[-C--:B------:R-:W-:Y:S01]  /*5c90*/  FMUL.FTZ R83, R83, R14.reuse ;  /* 0x0000000e53537220 */ /* 0x080fe20000410000 */
[----:B------:R-:W3:Y:S01]  /*5ca0*/  MUFU.TANH R154, R192 ;  /* 0x000000c0009a7308 */ /* 0x000ee20000002400 */
[----:B------:R-:W-:Y:S01]  /*5cb0*/  FMNMX.FTZ R155, R164, R155, !PT ;  /* 0x0000009ba49b7209 */ /* 0x000fe20007810000 */
[----:B--2---:R-:W-:Y:S01]  /*5cc0*/  FADD.FTZ R0, R163, R0 ;  /* 0x00000000a3007221 */ /* 0x004fe20000010000 */
[-C--:B------:R-:W-:Y:S01]  /*5cd0*/  FMUL.FTZ R86, R86, R14.reuse ;  /* 0x0000000e56567220 */ /* 0x080fe20000410000 */
[-C--:B------:R-:W-:Y:S01]  /*5ce0*/  FMUL.FTZ R87, R87, R14.reuse ;  /* 0x0000000e57577220 */ /* 0x080fe20000410000 */
[----:B------:R-:W-:Y:S01]  /*5cf0*/  FMNMX.FTZ R158, R165, R155, !PT ;  /* 0x0000009ba59e7209 */ /* 0x000fe20007810000 */
[-C--:B------:R-:W-:Y:S01]  /*5d00*/  FMUL.FTZ R90, R90, R14.reuse ;  /* 0x0000000e5a5a7220 */ /* 0x080fe20000410000 */
[----:B------:R-:W-:Y:S01]  /*5d10*/  FMUL.FTZ R91, R91, R14 ;  /* 0x0000000e5b5b7220 */ /* 0x000fe20000410000 */
[----:B------:R-:W2:Y:S01]  /*5d20*/  MUFU.TANH R155, R193 ;  /* 0x000000c1009b7308 */ /* 0x000ea20000002400 */
[----:B------:R-:W-:Y:S01]  /*5d30*/  FMNMX.FTZ R158, R168, R158, !PT ;  /* 0x0000009ea89e7209 */ /* 0x000fe20007810000 */
[----:B0-----:R-:W-:Y:S01]  /*5d40*/  FADD.FTZ R0, R166, R0 ;  /* 0x00000000a6007221 */ /* 0x001fe20000010000 */
[-C--:B------:R-:W-:Y:S01]  /*5d50*/  FMUL.FTZ R94, R94, R14.reuse ;  /* 0x0000000e5e5e7220 */ /* 0x080fe20000410000 */
[----:B------:R-:W-:Y:S01]  /*5d60*/  FMUL.FTZ R95, R95, R14 ;  /* 0x0000000e5f5f7220 */ /* 0x000fe20000410000 */
[----:B------:R-:W-:Y:S01]  /*5d70*/  FMNMX.FTZ R186, R169, R158, !PT ;  /* 0x0000009ea9ba7209 */ /* 0x000fe20007810000 */
[-C--:B------:R-:W-:Y:S01]  /*5d80*/  FMUL.FTZ R98, R98, R14.reuse ;  /* 0x0000000e62627220 */ /* 0x080fe20000410000 */
[----:B------:R-:W-:Y:S01]  /*5d90*/  FMUL.FTZ R99, R99, R14 ;  /* 0x0000000e63637220 */ /* 0x000fe20000410000 */
[----:B------:R-:W0:Y:S01]  /*5da0*/  MUFU.TANH R158, R196 ;  /* 0x000000c4009e7308 */ /* 0x000e220000002400 */
[----:B------:R-:W-:Y:S01]  /*5db0*/  FMNMX.FTZ R186, R172, R186, !PT ;  /* 0x000000baacba7209 */ /* 0x000fe20007810000 */
[-C--:B------:R-:W-:Y:S01]  /*5dc0*/  FMUL.FTZ R102, R102, R14.reuse ;  /* 0x0000000e66667220 */ /* 0x080fe20000410000 */
[----:B---3--:R-:W-:Y:S01]  /*5dd0*/  FSEL R154, R154, -INF , P5 ;  /* 0xff8000009a9a7808 */ /* 0x008fe20002800000 */
[----:B------:R-:W-:Y:S01]  /*5de0*/  FMUL.FTZ R103, R103, R14 ;  /* 0x0000000e67677220 */ /* 0x000fe20000410000 */
[----:B------:R-:W-:Y:S01]  /*5df0*/  FMNMX.FTZ R187, R173, R186, !PT ;  /* 0x000000baadbb7209 */ /* 0x000fe20007810000 */
[-C--:B------:R-:W-:Y:S01]  /*5e00*/  FMUL.FTZ R106, R106, R14.reuse ;  /* 0x0000000e6a6a7220 */ /* 0x080fe20000410000 */
[----:B------:R-:W-:Y:S01]  /*5e10*/  ISETP.GT.AND P5, PT, R4, 0x58, PT ;  /* 0x000000580400780c */ /* 0x000fe20003fa4270 */
[----:B------:R-:W3:Y:S01]  /*5e20*/  MUFU.TANH R186, R197 ;  /* 0x000000c500ba7308 */ /* 0x000ee20000002400 */
[----:B------:R-:W-:Y:S01]  /*5e30*/  FMNMX.FTZ R187, R176, R187, !PT ;  /* 0x000000bbb0bb7209 */ /* 0x000fe20007810000 */
[-C--:B------:R-:W-:Y:S01]  /*5e40*/  FMUL.FTZ R107, R107, R14.reuse ;  /* 0x0000000e6b6b7220 */ /* 0x080fe20000410000 */
[----:B--2---:R-:W-:Y:S01]  /*5e50*/  FSEL R155, R155, -INF , P4 ;  /* 0xff8000009b9b7808 */ /* 0x004fe20002000000 */
[-C--:B------:R-:W-:Y:S01]  /*5e60*/  FMUL.FTZ R110, R110, R14.reuse ;  /* 0x0000000e6e6e7220 */ /* 0x080fe20000410000 */
[----:B------:R-:W-:Y:S01]  /*5e70*/  FMNMX.FTZ R187, R10, R187, !PT ;  /* 0x000000bb0abb7209 */ /* 0x000fe20007810000 */
[-C--:B------:R-:W-:Y:S01]  /*5e80*/  FMUL.FTZ R111, R111, R14.reuse ;  /* 0x0000000e6f6f7220 */ /* 0x080fe20000410000 */
[----:B------:R-:W-:Y:S01]  /*5e90*/  ISETP.GT.AND P4, PT, R4, 0x59, PT ;  /* 0x000000590400780c */ /* 0x000fe20003f84270 */
[----:B------:R-:W2:Y:S01]  /*5ea0*/  MUFU.EX2 R167, R167 ;  /* 0x000000a700a77308 */ /* 0x000ea20000000800 */
[----:B------:R-:W-:Y:S01]  /*5eb0*/  FMNMX.FTZ R187, R154, R187, !PT ;  /* 0x000000bb9abb7209 */ /* 0x000fe20007810000 */
[-C--:B------:R-:W-:Y:S01]  /*5ec0*/  FMUL.FTZ R114, R114, R14.reuse ;  /* 0x0000000e72727220 */ /* 0x080fe20000410000 */
[----:B0-----:R-:W-:Y:S01]  /*5ed0*/  FSEL R158, R158, -INF , P5 ;  /* 0xff8000009e9e7808 */ /* 0x001fe20002800000 */
[-C--:B------:R-:W-:Y:S01]  /*5ee0*/  FMUL.FTZ R115, R115, R14.reuse ;  /* 0x0000000e73737220 */ /* 0x080fe20000410000 */
[----:B------:R-:W-:Y:S01]  /*5ef0*/  FMNMX.FTZ R187, R155, R187, !PT ;  /* 0x000000bb9bbb7209 */ /* 0x000fe20007810000 */
[-C--:B------:R-:W-:Y:S01]  /*5f00*/  FMUL.FTZ R118, R118, R14.reuse ;  /* 0x0000000e76767220 */ /* 0x080fe20000410000 */
[-C--:B------:R-:W-:Y:S01]  /*5f10*/  FMUL.FTZ R119, R119, R14.reuse ;  /* 0x0000000e77777220 */ /* 0x080fe20000410000 */
[----:B------:R-:W0:Y:S01]  /*5f20*/  MUFU.EX2 R170, R170 ;  /* 0x000000aa00aa7308 */ /* 0x000e220000000800 */
[----:B---3--:R-:W-:Y:S01]  /*5f30*/  FSEL R186, R186, -INF , P4 ;  /* 0xff800000baba7808 */ /* 0x008fe20002000000 */
[-C--:B------:R-:W-:Y:S01]  /*5f40*/  FMUL.FTZ R122, R122, R14.reuse ;  /* 0x0000000e7a7a7220 */ /* 0x080fe20000410000 */
[----:B------:R-:W-:Y:S01]  /*5f50*/  FMNMX.FTZ R4, R158, R187, !PT ;  /* 0x000000bb9e047209 */ /* 0x000fe20007810000 */
[-C--:B------:R-:W-:Y:S01]  /*5f60*/  FMUL.FTZ R123, R123, R14.reuse ;  /* 0x0000000e7b7b7220 */ /* 0x080fe20000410000 */
[-C--:B------:R-:W-:Y:S01]  /*5f70*/  FMUL.FTZ R126, R126, R14.reuse ;  /* 0x0000000e7e7e7220 */ /* 0x080fe20000410000 */
[----:B------:R-:W-:Y:S01]  /*5f80*/  FMUL.FTZ R127, R127, R14 ;  /* 0x0000000e7f7f7220 */ /* 0x000fe20000410000 */
[----:B------:R-:W-:Y:S01]  /*5f90*/  FMNMX.FTZ R4, R186, R4, !PT ;  /* 0x00000004ba047209 */ /* 0x000fe20007810000 */
[----:B------:R-:W3:Y:S01]  /*5fa0*/  MUFU.EX2 R171, R171 ;  /* 0x000000ab00ab7308 */ /* 0x000ee20000000800 */
[----:B--2---:R-:W-:Y:S01]  /*5fb0*/  FADD.FTZ R0, R167, R0 ;  /* 0x00000000a7007221 */ /* 0x004fe20000010000 */
[-C--:B------:R-:W-:Y:S01]  /*5fc0*/  FMUL.FTZ R130, R130, R14.reuse ;  /* 0x0000000e82827220 */ /* 0x080fe20000410000 */
[-C--:B------:R-:W-:Y:S01]  /*5fd0*/  FMUL.FTZ R131, R131, R14.reuse ;  /* 0x0000000e83837220 */ /* 0x080fe20000410000 */
[----:B------:R-:W2:Y:S01]  /*5fe0*/  SHFL.BFLY PT, R187, R4, 0x2, 0x1f ;  /* 0x0c401f0004bb7f89 */ /* 0x000ea200000e0000 */
[-C--:B------:R-:W-:Y:S01]  /*5ff0*/  FMUL.FTZ R134, R134, R14.reuse ;  /* 0x0000000e86867220 */ /* 0x080fe20000410000 */
[-C--:B------:R-:W-:Y:S01]  /*6000*/  FMUL.FTZ R135, R135, R14.reuse ;  /* 0x0000000e87877220 */ /* 0x080fe20000410000 */
        /* <DEDUP_REMOVED lines=10> */
[----:B---3--:R-:W-:Y:S01]  /*60b0*/  FADD.FTZ R0, R171, R0 ;  /* 0x00000000ab007221 */ /* 0x008fe20000010000 */
[----:B------:R-:W-:-:S06]  /*60c0*/  FMUL.FTZ R151, R151, R14 ;  /* 0x0000000e97977220 */ /* 0x000fcc0000410000 */
[----:B------:R-:W3:Y:S01]  /*60d0*/  MUFU.EX2 R177, R177 ;  /* 0x000000b100b17308 */ /* 0x000ee20000000800 */
[----:B----4-:R-:W-:Y:S01]  /*60e0*/  FADD.FTZ R0, R174, R0 ;  /* 0x00000000ae007221 */ /* 0x010fe20000010000 */
[----:B--2---:R-:W-:-:S06]  /*60f0*/  FMNMX.FTZ R4, R4, R187, !PT ;  /* 0x000000bb04047209 */ /* 0x004fcc0007810000 */
[----:B------:R-:W2:Y:S01]  /*6100*/  MUFU.EX2 R190, R190 ;  /* 0x000000be00be7308 */ /* 0x000ea20000000800 */
[----:B------:R-:W4:Y:S01]  /*6110*/  SHFL.BFLY PT, R187, R4, 0x1, 0x1f ;  /* 0x0c201f0004bb7f89 */ /* 0x000f2200000e0000 */
[----:B0-----:R-:W-:-:S06]  /*6120*/  FADD.FTZ R0, R175, R0 ;  /* 0x00000000af007221 */ /* 0x001fcc0000010000 */
[----:B------:R-:W0:Y:S01]  /*6130*/  MUFU.EX2 R178, R178 ;  /* 0x000000b200b27308 */ /* 0x000e220000000800 */
[----:B---3--:R-:W-:-:S07]  /*6140*/  FADD.FTZ R0, R177, R0 ;  /* 0x00000000b1007221 */ /* 0x008fce0000010000 */
[----:B------:R-:W3:Y:S01]  /*6150*/  MUFU.EX2 R179, R179 ;  /* 0x000000b300b37308 */ /* 0x000ee20000000800 */
[----:B--2---:R-:W-:-:S07]  /*6160*/  FADD.FTZ R0, R190, R0 ;  /* 0x00000000be007221 */ /* 0x004fce0000010000 */
[----:B------:R-:W2:Y:S01]  /*6170*/  MUFU.EX2 R180, R180 ;  /* 0x000000b400b47308 */ /* 0x000ea20000000800 */
[----:B----4-:R-:W-:Y:S01]  /*6180*/  FMNMX.FTZ R4, R4, R187, !PT ;  /* 0x000000bb04047209 */ /* 0x010fe20007810000 */
[----:B0-----:R-:W-:-:S03]  /*6190*/  FADD.FTZ R0, R178, R0 ;  /* 0x00000000b2007221 */ /* 0x001fc60000010000 */
[C---:B------:R-:W-:Y:S01]  /*61a0*/  FSETP.NEU.FTZ.AND P3, PT, R4.reuse, -INF , PT ;  /* 0xff8000000400780b */ /* 0x040fe20003f7d000 */
[----:B------:R-:W-:Y:S02]  /*61b0*/  FMUL.FTZ R187, R4, UR10 ;  /* 0x0000000a04bb7c20 */ /* 0x000fe40008410000 */
[----:B------:R-:W0:Y:S01]  /*61c0*/  MUFU.EX2 R181, R181 ;  /* 0x000000b500b57308 */ /* 0x000e220000000800 */
[----:B---3--:R-:W-:Y:S02]  /*61d0*/  FADD.FTZ R0, R179, R0 ;  /* 0x00000000b3007221 */ /* 0x008fe40000010000 */
[----:B------:R-:W-:-:S05]  /*61e0*/  FSEL R187, R187, RZ, P3 ;  /* 0x000000ffbbbb7208 */ /* 0x000fca0001800000 */
[--C-:B------:R-:W-:Y:S01]  /*61f0*/  FFMA.FTZ R152, R152, UR10, -R187.reuse ;  /* 0x0000000a98987c23 */ /* 0x100fe200080108bb */
[--C-:B------:R-:W-:Y:S01]  /*6200*/  FFMA.FTZ R191, R176, UR10, -R187.reuse ;  /* 0x0000000ab0bf7c23 */ /* 0x100fe200080108bb */
        /* <DEDUP_REMOVED lines=13> */
[----:B---3--:R-:W-:Y:S01]  /*62e0*/  FSEL R152, R4, RZ, P3 ;  /* 0x000000ff04987208 */ /* 0x008fe20001800000 */
[--C-:B------:R-:W-:Y:S01]  /*62f0*/  FFMA.FTZ R21, R21, UR10, -R187.reuse ;  /* 0x0000000a15157c23 */ /* 0x100fe200080108bb */
[--C-:B------:R-:W-:Y:S01]  /*6300*/  FFMA.FTZ R156, R156, UR10, -R187.reuse ;  /* 0x0000000a9c9c7c23 */ /* 0x100fe200080108bb */
[--C-:B------:R-:W-:Y:S01]  /*6310*/  FFMA.FTZ R194, R161, UR10, -R187.reuse ;  /* 0x0000000aa1c27c23 */ /* 0x100fe200080108bb */
[----:B------:R-:W-:Y:S01]  /*6320*/  FFMA.FTZ R164, R165, UR10, -R187 ;  /* 0x0000000aa5a47c23 */ /* 0x000fe200080108bb */
[----:B------:R-:W-:Y:S01]  /*6330*/  FADD.FTZ R152, -R152, R7 ;  /* 0x0000000798987221 */ /* 0x000fe20000010100 */
[--C-:B------:R-:W-:Y:S01]  /*6340*/  FFMA.FTZ R168, R168, UR10, -R187.reuse ;  /* 0x0000000aa8a87c23 */ /* 0x100fe200080108bb */
[--C-:B------:R-:W-:Y:S01]  /*6350*/  FFMA.FTZ R160, R169, UR10, -R187.reuse ;  /* 0x0000000aa9a07c23 */ /* 0x100fe200080108bb */
[--C-:B------:R-:W-:Y:S01]  /*6360*/  FFMA.FTZ R172, R172, UR10, -R187.reuse ;  /* 0x0000000aacac7c23 */ /* 0x100fe200080108bb */
[----:B------:R-:W-:Y:S01]  /*6370*/  FMUL.FTZ R152, R152, UR10 ;  /* 0x0000000a98987c20 */ /* 0x000fe20008410000 */
[--C-:B------:R-:W-:Y:S01]  /*6380*/  FFMA.FTZ R188, R173, UR10, -R187.reuse ;  /* 0x0000000aadbc7c23 */ /* 0x100fe200080108bb */
[--C-:B------:R-:W-:Y:S01]  /*6390*/  FFMA.FTZ R154, R154, UR10, -R187.reuse ;  /* 0x0000000a9a9a7c23 */ /* 0x100fe200080108bb */
[--C-:B------:R-:W-:Y:S01]  /*63a0*/  FFMA.FTZ R189, R158, UR10, -R187.reuse ;  /* 0x0000000a9ebd7c23 */ /* 0x100fe200080108bb */
[----:B------:R-:W-:Y:S01]  /*63b0*/  FFMA.FTZ R186, R186, UR10, -R187 ;  /* 0x0000000ababa7c23 */ /* 0x000fe200080108bb */
[----:B------:R3:W-:Y:S01]  /*63c0*/  MUFU.EX2 R158, R8 ;  /* 0x00000008009e7308 */ /* 0x0007e20000000800 */
[----:B------:R-:W-:Y:S01]  /*63d0*/  F2FP.F16.F32.PACK_AB R161, R167, R166 ;  /* 0x000000a6a7a1723e */ /* 0x000fe200000000ff */
[----:B------:R-:W-:Y:S01]  /*63e0*/  IMAD.U32 R7, RZ, RZ, UR26 ;  /* 0x0000001aff077e24 */ /* 0x000fe2000f8e00ff */
[----:B------:R-:W-:Y:S01]  /*63f0*/  F2FP.F16.F32.PACK_AB R167, R190, R177 ;  /* 0x000000b1bea7723e */ /* 0x000fe200000000ff */
[----:B--2---:R-:W-:Y:S01]  /*6400*/  FADD.FTZ R0, R180, R0 ;  /* 0x00000000b4007221 */ /* 0x004fe20000010000 */
[----:B------:R-:W-:-:S02]  /*6410*/  F2FP.F16.F32.PACK_AB R163, R171, R170 ;  /* 0x000000aaaba3723e */ /* 0x000fc400000000ff */
[----:B------:R-:W-:Y:S01]  /*6420*/  F2FP.F16.F32.PACK_AB R165, R175, R174 ;  /* 0x000000aeafa5723e */ /* 0x000fe200000000ff */
[----:B------:R-:W2:Y:S01]  /*6430*/  MUFU.EX2 R187, R152 ;  /* 0x0000009800bb7308 */ /* 0x000ea20000000800 */
[----:B---3--:R-:W-:Y:S01]  /*6440*/  IADD3 R8, -R195, 0xb, RZ ;  /* 0x0000000bc3087810 */ /* 0x008fe20007ffe1ff */
[----:B0-----:R-:W-:Y:S01]  /*6450*/  FADD.FTZ R0, R181, R0 ;  /* 0x00000000b5007221 */ /* 0x001fe20000010000 */
[----:B------:R-:W-:Y:S02]  /*6460*/  F2FP.F16.F32.PACK_AB R169, R179, R178 ;  /* 0x000000b2b3a9723e */ /* 0x000fe400000000ff */
[----:B------:R-:W-:-:S03]  /*6470*/  F2FP.F16.F32.PACK_AB R171, R181, R180 ;  /* 0x000000b4b5ab723e */ /* 0x000fc600000000ff */
[----:B------:R-:W0:Y:S08]  /*6480*/  MUFU.EX2 R9, R9 ;  /* 0x0000000900097308 */ /* 0x000e300000000800 */
[----:B------:R-:W3:Y:S01]  /*6490*/  MUFU.EX2 R11, R11 ;  /* 0x0000000b000b7308 */ /* 0x000ee20000000800 */
        /* <DEDUP_REMOVED lines=56> */
[----:B0-----:R-:W-:Y:S01]  /*6820*/  FADD.FTZ R177, R21, R152 ;  /* 0x0000009815b17221 */ /* 0x001fe20000010000 */
[----:B---3--:R-:W-:-:S02]  /*6830*/  @!P2 VIADD R156, R7, 0x22840 ;  /* 0x00022840079ca836 */ /* 0x008fc40000000000 */
[-C--:B------:R-:W-:Y:S01]  /*6840*/  FMUL.FTZ R108, R108, R187.reuse ;  /* 0x000000bb6c6c7220 */ /* 0x080fe20000410000 */
[-C--:B------:R-:W-:Y:S01]  /*6850*/  FMUL.FTZ R109, R109, R187.reuse ;  /* 0x000000bb6d6d7220 */ /* 0x080fe20000410000 */
[----:B------:R-:W-:Y:S01]  /*6860*/  FADD.FTZ R177, R162, R177 ;  /* 0x000000b1a2b17221 */ /* 0x000fe20000010000 */
[-C--:B------:R-:W-:Y:S01]  /*6870*/  FMUL.FTZ R112, R112, R187.reuse ;  /* 0x000000bb70707220 */ /* 0x080fe20000410000 */
[----:B------:R-:W-:Y:S01]  /*6880*/  @!P2 PRMT R156, RZ, 0x654, R156 ;  /* 0x00000654ff9ca816 */ /* 0x000fe2000000009c */
[----:B------:R-:W0:Y:S01]  /*6890*/  MUFU.EX2 R194, R194 ;  /* 0x000000c200c27308 */ /* 0x000e220000000800 */
[----:B----4-:R-:W-:Y:S01]  /*68a0*/  FADD.FTZ R152, R166, R177 ;  /* 0x000000b1a6987221 */ /* 0x010fe20000010000 */
[----:B------:R3:W-:Y:S06]  /*68b0*/  BAR.ARV R8, 0x100 ;  /* 0x000400080000751d */ /* 0x0007ec0000002000 */
[----:B------:R-:W4:Y:S01]  /*68c0*/  MUFU.EX2 R192, R192 ;  /* 0x000000c000c07308 */ /* 0x000f220000000800 */
[----:B------:R5:W-:Y:S01]  /*68d0*/  @!P2 SYNCS.ARRIVE.TRANS64.RED.A1T0 RZ, [R156+URZ], RZ ;  /* 0x000000ff9cffa9a7 */ /* 0x000be2000810043f */
        /* <DEDUP_REMOVED lines=8> */
[----:B--2---:R-:W-:Y:S01]  /*6960*/  FADD.FTZ R9, R193, R152 ;  /* 0x00000098c1097221 */ /* 0x004fe20000010000 */
[----:B------:R-:W-:Y:S01]  /*6970*/  F2FP.F16.F32.PACK_AB R158, R12, R11 ;  /* 0x0000000b0c9e723e */ /* 0x000fe200000000ff */
[----:B------:R-:W-:Y:S01]  /*6980*/  FMUL.FTZ R125, R125, R187 ;  /* 0x000000bb7d7d7220 */ /* 0x000fe20000410000 */
[----:B------:R-:W-:Y:S01]  /*6990*/  F2FP.F16.F32.PACK_AB R152, R15, R13 ;  /* 0x0000000d0f98723e */ /* 0x000fe200000000ff */
[----:B0-----:R-:W-:Y:S01]  /*69a0*/  FADD.FTZ R9, R194, R9 ;  /* 0x00000009c2097221 */ /* 0x001fe20000010000 */
        /* <DEDUP_REMOVED lines=9> */
[----:B------:R2:W4:Y:S01]  /*6a40*/  MUFU.EX2 R3, R160 ;  /* 0x000000a000037308 */ /* 0x0005220000000800 */
[C---:B-1----:R-:W-:Y:S01]  /*6a50*/  FADD.FTZ R11, R164.reuse, R11 ;  /* 0x0000000ba40b7221 */ /* 0x042fe20000010000 */
[----:B------:R-:W-:Y:S01]  /*6a60*/  F2FP.F16.F32.PACK_AB R164, R164, R192 ;  /* 0x000000c0a4a4723e */ /* 0x000fe200000000ff */
[-C--:B------:R-:W-:Y:S01]  /*6a70*/  FMUL.FTZ R141, R141, R187.reuse ;  /* 0x000000bb8d8d7220 */ /* 0x080fe20000410000 */
[-C--:B------:R-:W-:Y:S01]  /*6a80*/  FMUL.FTZ R144, R144, R187.reuse ;  /* 0x000000bb90907220 */ /* 0x080fe20000410000 */
[-C--:B------:R-:W-:Y:S01]  /*6a90*/  FMUL.FTZ R145, R145, R187.reuse ;  /* 0x000000bb91917220 */ /* 0x080fe20000410000 */
[-C--:B------:R-:W-:Y:S01]  /*6aa0*/  FMUL.FTZ R148, R148, R187.reuse ;  /* 0x000000bb94947220 */ /* 0x080fe20000410000 */
[----:B------:R-:W-:Y:S01]  /*6ab0*/  FMUL.FTZ R149, R149, R187 ;  /* 0x000000bb95957220 */ /* 0x000fe20000410000 */
[----:B------:R-:W1:Y:S01]  /*6ac0*/  MUFU.EX2 R172, R172 ;  /* 0x000000ac00ac7308 */ /* 0x000e620000000800 */
[----:B0-----:R-:W-:Y:S01]  /*6ad0*/  FADD.FTZ R12, R168, R11 ;  /* 0x0000000ba80c7221 */ /* 0x001fe20000010000 */
[----:B--2---:R-:W-:-:S02]  /*6ae0*/  F2FP.F16.F32.PACK_AB R160, R166, R162 ;  /* 0x000000a2a6a0723e */ /* 0x004fc400000000ff */
[----:B------:R-:W-:-:S04]  /*6af0*/  F2FP.F16.F32.PACK_AB R162, R194, R193 ;  /* 0x000000c1c2a2723e */ /* 0x000fc800000000ff */
[----:B------:R-:W0:Y:S01]  /*6b00*/  MUFU.EX2 R188, R188 ;  /* 0x000000bc00bc7308 */ /* 0x000e220000000800 */
[C---:B----4-:R-:W-:Y:S01]  /*6b10*/  FADD.FTZ R11, R3.reuse, R12 ;  /* 0x0000000c030b7221 */ /* 0x050fe20000010000 */
        /* <DEDUP_REMOVED lines=8> */
[----:B------:R2:W4:Y:S01]  /*6ba0*/  MUFU.EX2 R9, R154 ;  /* 0x0000009a00097308 */ /* 0x0005220000000800 */
[C---:B-1----:R-:W-:Y:S01]  /*6bb0*/  FADD.FTZ R12, R176.reuse, R13 ;  /* 0x0000000db00c7221 */ /* 0x042fe20000010000 */
[----:B------:R-:W-:-:S06]  /*6bc0*/  F2FP.F16.F32.PACK_AB R170, R176, R170 ;  /* 0x000000aab0aa723e */ /* 0x000fcc00000000ff */
[----:B------:R-:W1:Y:S01]  /*6bd0*/  MUFU.EX2 R183, R183 ;  /* 0x000000b700b77308 */ /* 0x000e620000000800 */
[----:B0-----:R-:W-:Y:S01]  /*6be0*/  FADD.FTZ R0, R182, R0 ;  /* 0x00000000b6007221 */ /* 0x001fe20000010000 */
[----:B--2---:R-:W-:-:S06]  /*6bf0*/  F2FP.F16.F32.PACK_AB R154, R21, R20 ;  /* 0x00000014159a723e */ /* 0x004fcc00000000ff */
[----:B------:R-:W0:Y:S01]  /*6c00*/  MUFU.EX2 R10, R10 ;  /* 0x0000000a000a7308 */ /* 0x000e220000000800 */
[----:B----4-:R-:W-:-:S07]  /*6c10*/  FADD.FTZ R13, R9, R12 ;  /* 0x0000000c090d7221 */ /* 0x010fce0000010000 */
        /* <DEDUP_REMOVED lines=11> */
[----:B------:R-:W-:Y:S02]  /*6cd0*/  F2FP.F16.F32.PACK_AB R175, R185, R184 ;  /* 0x000000b8b9af723e */ /* 0x000fe400000000ff */
[C---:B--2---:R-:W-:Y:S01]  /*6ce0*/  FADD.FTZ R3, R11.reuse, R12 ;  /* 0x0000000c0b037221 */ /* 0x044fe20000010000 */
[----:B------:R-:W-:Y:S01]  /*6cf0*/  F2FP.F16.F32.PACK_AB R174, R11, R174 ;  /* 0x000000ae0bae723e */ /* 0x000fe200000000ff */
[----:B---3--:R-:W-:Y:S06]  /*6d00*/  @!P0 BRA `(.L_x_13646) ;  /* 0x0000000000048947 */ /* 0x008fec0003800000 */
[----:B------:R-:W-:Y:S01]  /*6d10*/  BPT.TRAP 0x1 ;  /* 0x000000040000795c */ /* 0x000fe20000300000 */
.L_x_13646:
[----:B------:R0:W1:Y:S01]  /*6d20*/  SYNCS.PHASECHK.TRANS64.TRYWAIT P3, [UR26+0x22850], R6 ;  /* 0x02285006ff0075a7 */ /* 0x000062000806015a */
[----:B------:R-:W-:Y:S05]  /*6d30*/  @!P0 BRA `(.L_x_13647) ;  /* 0x0000000000048947 */ /* 0x000fea0003800000 */
[----:B------:R-:W-:Y:S01]  /*6d40*/  BPT.TRAP 0x1 ;  /* 0x000000040000795c */ /* 0x000fe20000300000 */
.L_x_13647:
[----:B-1----:R-:W-:Y:S05]  /*6d50*/  @P3 BRA `(.L_x_13648) ;  /* 0x0000000000083947 */ /* 0x002fea0003800000 */
[----:B------:R-:W1:Y:S02]  /*6d60*/  SYNCS.PHASECHK.TRANS64.TRYWAIT P3, [UR26+0x22850], R6 ;  /* 0x02285006ff0075a7 */ /* 0x000e64000806015a */
[----:B-1----:R-:W-:Y:S05]  /*6d70*/  @!P3 BRA `(.L_x_13649) ;  /* 0x000000e80014b947 */ /* 0x002fea0003800000 */
.L_x_13648:
[----:B------:R-:W2:Y:S01]  /*6d80*/  S2R R9, SR_TID.X ;  /* 0x0000000000097919 */ /* 0x000ea20000002100 */
[----:B------:R-:W-:Y:S01]  /*6d90*/  UIMAD UR11, UR37, 0xc00, UR21 ;  /* 0x00000c00250b78a4 */ /* 0x000fe2000f8e0215 */
[----:B-1----:R-:W-:Y:S01]  /*6da0*/  @!P2 VIADD R7, R7, 0x22860 ;  /* 0x000228600707a836 */ /* 0x002fe20000000000 */
[----:B------:R-:W-:Y:S01]  /*6db0*/  UMOV UR7, 0x40000040 ;  /* 0x4000004000077882 */ /* 0x000fe20000000000 */
[----:B------:R-:W-:Y:S01]  /*6dc0*/  UISETP.GT.AND UP1, UPT, UR23, UR22, UPT ;  /* 0x000000161700728c */ /* 0x000fe2000bf24270 */
[----:B------:R-:W-:Y:S01]  /*6dd0*/  IMAD.MOV.U32 R10, RZ, RZ, R5 ;  /* 0x000000ffff0a7224 */ /* 0x000fe200078e0005 */
[----:B------:R-:W-:Y:S01]  /*6de0*/  UIADD3 UR23, UR23, -0x1, URZ ;  /* 0xffffffff17177890 */ /* 0x000fe2000fffe03f */
[----:B------:R-:W-:Y:S01]  /*6df0*/  @!P2 PRMT R7, RZ, 0x654, R7 ;  /* 0x00000654ff07a816 */ /* 0x000fe20000000007 */
[----:B------:R-:W-:Y:S02]  /*6e00*/  UMOV UR6, UR11 ;  /* 0x0000000b00067c82 */ /* 0x000fe40008000000 */
[----:B------:R-:W-:-:S02]  /*6e10*/  PLOP3.LUT P3, PT, PT, PT, UP1, 0x80, 0x0 ;  /* 0x000000000000781c */ /* 0x000fc40003f6f018 */
[----:B--2---:R-:W-:-:S05]  /*6e20*/  SHF.R.U32.HI R9, RZ, 0x7, R9 ;  /* 0x00000007ff097819 */ /* 0x004fca0000011609 */
[----:B0-----:R-:W-:-:S05]  /*6e30*/  VIADD R6, R9, 0x8 ;  /* 0x0000000809067836 */ /* 0x001fca0000000000 */
        /* <DEDUP_REMOVED lines=34> */
[----:B------:R0:W-:Y:S02]  /*7060*/  @!P2 SYNCS.ARRIVE.TRANS64.RED.A1T0 RZ, [R7+URZ], RZ ;  /* 0x000000ff07ffa9a7 */ /* 0x0001e4000810043f */
[----:B0-----:R-:W-:Y:S01]  /*7070*/  IMAD.MOV.U32 R7, RZ, RZ, R4 ;  /* 0x000000ffff077224 */ /* 0x001fe200078e0004 */
[----:B--2---:R-:W-:Y:S06]  /*7080*/  @P3 BRA `(.L_x_13650) ;  /* 0xffffffd400303947 */ /* 0x004fec000383ffff */
.L_x_13641:
[----:B------:R-:W-:-:S06]  /*7090*/  UISETP.GE.AND UP0, UPT, UR23, UR40, UPT ;  /* 0x000000281700728c */ /* 0x000fcc000bf06270 */
[----:B------:R-:W-:-:S13]  /*70a0*/  PLOP3.LUT P1, PT, PT, PT, UP0, 0x80, 0x0 ;  /* 0x000000000000781c */ /* 0x000fda0003f2f008 */
[----:B------:R-:W-:Y:S05]  /*70b0*/  @!P1 BRA `(.L_x_13651) ;  /* 0x0000002000d49947 */ /* 0x000fea0003800000 */
[----:B------:R-:W-:Y:S01]  /*70c0*/  IMAD.MOV.U32 R7, RZ, RZ, R5 ;  /* 0x000000ffff077224 */ /* 0x000fe200078e0005 */
[----:B------:R-:W-:Y:S01]  /*70d0*/  ULDC UR24, c[0x0][0x9d8] ;  /* 0x0002760000187ab9 */ /* 0x000fe20000000800 */
[----:B01----:R-:W-:Y:S01]  /*70e0*/  IMAD.MOV.U32 R9, RZ, RZ, R4 ;  /* 0x000000ffff097224 */ /* 0x003fe200078e0004 */
[----:B------:R-:W-:-:S06]  /*70f0*/  ULDC UR22, c[0x0][0x988] ;  /* 0x0002620000167ab9 */ /* 0x000fcc0000000800 */
.L_x_13660:
[----:B------:R-:W-:-:S04]  /*7100*/  UIADD3 UR37, UR37, 0x1, URZ ;  /* 0x0000000125257890 */ /* 0x000fc8000fffe03f */
[----:B------:R-:W-:-:S04]  /*7110*/  UISETP.NE.AND UP0, UPT, UR37, 0x2, UPT ;  /* 0x000000022500788c */ /* 0x000fc8000bf05270 */
[----:B------:R-:W-:Y:S02]  /*7120*/  USEL UR6, URZ, 0x1, UP0 ;  /* 0x000000013f067887 */ /* 0x000fe40008000000 */
[----:B------:R-:W-:Y:S02]  /*7130*/  USEL UR37, UR37, URZ, UP0 ;  /* 0x0000003f25257287 */ /* 0x000fe40008000000 */
[----:B------:R-:W-:Y:S01]  /*7140*/  ULOP3.LUT UR47, UR47, UR6, URZ, 0x3c, !UPT ;  /* 0x000000062f2f7292 */ /* 0x000fe2000f8e3c3f */
[----:B--2---:R-:W-:Y:S11]  /*7150*/  @!P0 BRA `(.L_x_13652) ;  /* 0x0000000000048947 */ /* 0x004ff60003800000 */
[----:B------:R-:W-:Y:S01]  /*7160*/  BPT.TRAP 0x1 ;  /* 0x000000040000795c */ /* 0x000fe20000300000 */
.L_x_13652:
        /* <DEDUP_REMOVED lines=9> */
.L_x_13653:
[----:B-1----:R-:W-:Y:S05]  /*7200*/  @P1 BRA `(.L_x_13654) ;  /* 0x0000000000081947 */ /* 0x002fea0003800000 */
[----:B------:R-:W1:Y:S02]  /*7210*/  SYNCS.PHASECHK.TRANS64.TRYWAIT P1, [UR25+0x22830], R6 ;  /* 0x02283006ff0075a7 */ /* 0x000e640008020159 */
[----:B-1----:R-:W-:Y:S05]  /*7220*/  @!P1 BRA `(.L_x_13655) ;  /* 0x000000e000fc9947 */ /* 0x002fea0003800000 */
.L_x_13654:
        /* <DEDUP_REMOVED lines=343> */
[----:B------:R1:W-:Y:S01]  /*87a0*/  MUFU.EX2 R192, R162 ;  /* 0x000000a200c07308 */ /* 0x0003e20000000800 */
[----:B0-----:R-:W-:Y:S01]  /*87b0*/  FADD.FTZ R3, R14, R156 ;  /* 0x0000009c0e037221 */ /* 0x001fe20000010000 */
[----:B------:R-:W-:Y:S01]  /*87c0*/  F2FP.F16.F32.PACK_AB R156, R13, R12 ;  /* 0x0000000c0d9c723e */ /* 0x000fe200000000ff */
[----:B------:R-:W-:-:S02]  /*87d0*/  IMAD.U32 R12, RZ, RZ, UR25 ;  /* 0x00000019ff0c7e24 */ /* 0x000fc4000f8e00ff */
[-C--:B------:R-:W-:Y:S01]  /*87e0*/  FMUL.FTZ R59, R59, R9.reuse ;  /* 0x000000093b3b7220 */ /* 0x080fe20000410000 */
[----:B------:R-:W-:Y:S01]  /*87f0*/  FADD.FTZ R3, R15, R3 ;  /* 0x000000030f037221 */ /* 0x000fe20000010000 */
[----:B------:R-:W-:Y:S01]  /*8800*/  FMUL.FTZ R62, R62, R9 ;  /* 0x000000093e3e7220 */ /* 0x000fe20000410000 */
[----:B------:R-:W-:Y:S01]  /*8810*/  @!P2 VIADD R15, R12, 0x22840 ;  /* 0x000228400c0fa836 */ /* 0x000fe20000000000 */
[----:B------:R-:W-:Y:S01]  /*8820*/  MUFU.EX2 R163, R163 ;  /* 0x000000a300a37308 */ /* 0x000fe20000000800 */
[----:B------:R-:W-:Y:S01]  /*8830*/  FADD.FTZ R3, R20, R3 ;  /* 0x0000000314037221 */ /* 0x000fe20000010000 */
[----:B-1----:R-:W-:Y:S01]  /*8840*/  F2FP.F16.F32.PACK_AB R162, R153, R167 ;  /* 0x000000a799a2723e */ /* 0x002fe200000000ff */
[-C--:B------:R-:W-:Y:S01]  /*8850*/  FMUL.FTZ R63, R63, R9.reuse ;  /* 0x000000093f3f7220 */ /* 0x080fe20000410000 */
[----:B------:R-:W-:Y:S01]  /*8860*/  @!P2 PRMT R15, RZ, 0x654, R15 ;  /* 0x00000654ff0fa816 */ /* 0x000fe2000000000f */
[----:B------:R-:W-:Y:S01]  /*8870*/  FADD.FTZ R3, R21, R3 ;  /* 0x0000000315037221 */ /* 0x000fe20000010000 */
[-C--:B------:R-:W-:Y:S01]  /*8880*/  FMUL.FTZ R66, R66, R9.reuse ;  /* 0x0000000942427220 */ /* 0x080fe20000410000 */
[-C--:B------:R-:W-:Y:S01]  /*8890*/  FMUL.FTZ R67, R67, R9.reuse ;  /* 0x0000000943437220 */ /* 0x080fe20000410000 */
[----:B------:R-:W-:Y:S01]  /*88a0*/  MUFU.EX2 R193, R166 ;  /* 0x000000a600c17308 */ /* 0x000fe20000000800 */
[----:B------:R-:W-:Y:S01]  /*88b0*/  FADD.FTZ R3, R167, R3 ;  /* 0x00000003a7037221 */ /* 0x000fe20000010000 */
[-C--:B------:R-:W-:Y:S01]  /*88c0*/  FMUL.FTZ R70, R70, R9.reuse ;  /* 0x0000000946467220 */ /* 0x080fe20000410000 */
[-C--:B------:R-:W-:Y:S01]  /*88d0*/  FMUL.FTZ R71, R71, R9.reuse ;  /* 0x0000000947477220 */ /* 0x080fe20000410000 */
[-C--:B------:R-:W-:Y:S01]  /*88e0*/  FMUL.FTZ R74, R74, R9.reuse ;  /* 0x000000094a4a7220 */ /* 0x080fe20000410000 */
        /* <DEDUP_REMOVED lines=20> */
[----:B-1----:R-:W-:Y:S01]  /*8a30*/  F2FP.F16.F32.PACK_AB R160, R21, R20 ;  /* 0x0000001415a0723e */ /* 0x002fe200000000ff */
[----:B--2---:R-:W-:Y:S01]  /*8a40*/  FADD.FTZ R21, R159, R0 ;  /* 0x000000009f157221 */ /* 0x004fe20000010000 */
[----:B0-----:R-:W-:Y:S01]  /*8a50*/  FADD.FTZ R3, R157, R3 ;  /* 0x000000039d037221 */ /* 0x001fe20000010000 */
[-C--:B------:R-:W-:Y:S01]  /*8a60*/  FMUL.FTZ R106, R106, R9.reuse ;  /* 0x000000096a6a7220 */ /* 0x080fe20000410000 */
[-C--:B------:R-:W-:Y:S01]  /*8a70*/  FMUL.FTZ R107, R107, R9.reuse ;  /* 0x000000096b6b7220 */ /* 0x080fe20000410000 */
[----:B------:R-:W-:Y:S01]  /*8a80*/  FADD.FTZ R0, R192, R21 ;  /* 0x00000015c0007221 */ /* 0x000fe20000010000 */
[----:B------:R-:W-:Y:S01]  /*8a90*/  FADD.FTZ R3, R189, R3 ;  /* 0x00000003bd037221 */ /* 0x000fe20000010000 */
[----:B------:R0:W1:Y:S01]  /*8aa0*/  MUFU.EX2 R13, R8 ;  /* 0x00000008000d7308 */ /* 0x0000620000000800 */
        /* <DEDUP_REMOVED lines=8> */
[----:B0-----:R-:W-:Y:S01]  /*8b30*/  IADD3 R8, -R196, 0xb, RZ ;  /* 0x0000000bc4087810 */ /* 0x001fe20007ffe1ff */
[----:B---3--:R-:W-:Y:S01]  /*8b40*/  FADD.FTZ R0, R194, R21 ;  /* 0x00000015c2007221 */ /* 0x008fe20000010000 */
[----:B----4-:R-:W-:Y:S01]  /*8b50*/  FADD.FTZ R3, R161, R3 ;  /* 0x00000003a1037221 */ /* 0x010fe20000010000 */
[-C--:B------:R-:W-:Y:S01]  /*8b60*/  FMUL.FTZ R119, R119, R9.reuse ;  /* 0x0000000977777220 */ /* 0x080fe20000410000 */
[-C--:B------:R-:W-:Y:S01]  /*8b70*/  FMUL.FTZ R122, R122, R9.reuse ;  /* 0x000000097a7a7220 */ /* 0x080fe20000410000 */
[----:B------:R-:W-:Y:S01]  /*8b80*/  FADD.FTZ R0, R171, R0 ;  /* 0x00000000ab007221 */ /* 0x000fe20000010000 */
[----:B------:R0:W-:Y:S06]  /*8b90*/  BAR.ARV R8, 0x100 ;  /* 0x000400080000751d */ /* 0x0001ec0000002000 */
[----:B------:R-:W3:Y:S01]  /*8ba0*/  MUFU.EX2 R14, R170 ;  /* 0x000000aa000e7308 */ /* 0x000ee20000000800 */
[----:B------:R4:W-:Y:S01]  /*8bb0*/  @!P2 SYNCS.ARRIVE.TRANS64.RED.A1T0 RZ, [R15+URZ], RZ ;  /* 0x000000ff0fffa9a7 */ /* 0x0009e2000810043f */
[----:B-1----:R-:W-:Y:S01]  /*8bc0*/  FADD.FTZ R21, R13, R0 ;  /* 0x000000000d157221 */ /* 0x002fe20000010000 */
[-C--:B------:R-:W-:Y:S01]  /*8bd0*/  FMUL.FTZ R123, R123, R9.reuse ;  /* 0x000000097b7b7220 */ /* 0x080fe20000410000 */
[----:B--2---:R-:W-:Y:S01]  /*8be0*/  FADD.FTZ R3, R190, R3 ;  /* 0x00000003be037221 */ /* 0x004fe20000010000 */
        /* <DEDUP_REMOVED lines=16> */
[----:B------:R-:W-:Y:S01]  /*8cf0*/  FMUL.FTZ R151, R151, R9 ;  /* 0x0000000997977220 */ /* 0x000fe20000410000 */
[----:B------:R-:W-:-:S02]  /*8d00*/  F2FP.F16.F32.PACK_AB R164, R157, R188 ;  /* 0x000000bc9da4723e */ /* 0x000fc400000000ff */
[----:B------:R3:W5:Y:S01]  /*8d10*/  MUFU.EX2 R191, R168 ;  /* 0x000000a800bf7308 */ /* 0x0007620000000800 */
[----:B-1----:R-:W-:Y:S01]  /*8d20*/  FADD.FTZ R3, R165, R3 ;  /* 0x00000003a5037221 */ /* 0x002fe20000010000 */
[----:B------:R-:W-:Y:S02]  /*8d30*/  F2FP.F16.F32.PACK_AB R166, R161, R189 ;  /* 0x000000bda1a6723e */ /* 0x000fe400000000ff */
[----:B------:R-:W-:Y:S02]  /*8d40*/  F2FP.F16.F32.PACK_AB R153, R155, R176 ;  /* 0x000000b09b99723e */ /* 0x000fe400000000ff */
[----:B------:R-:W-:Y:S02]  /*8d50*/  F2FP.F16.F32.PACK_AB R155, R159, R187 ;  /* 0x000000bb9f9b723e */ /* 0x000fe400000000ff */
[----:B------:R-:W1:Y:S01]  /*8d60*/  MUFU.EX2 R11, R11 ;  /* 0x0000000b000b7308 */ /* 0x000e620000000800 */
[----:B--2---:R-:W-:Y:S01]  /*8d70*/  FADD.FTZ R0, R10, R21 ;  /* 0x000000150a007221 */ /* 0x004fe20000010000 */
[----:B---3--:R-:W-:-:S02]  /*8d80*/  F2FP.F16.F32.PACK_AB R168, R165, R190 ;  /* 0x000000bea5a8723e */ /* 0x008fc400000000ff */
[----:B------:R-:W-:Y:S02]  /*8d90*/  F2FP.F16.F32.PACK_AB R157, R163, R192 ;  /* 0x000000c0a39d723e */ /* 0x000fe400000000ff */
[----:B------:R-:W-:Y:S02]  /*8da0*/  F2FP.F16.F32.PACK_AB R161, R13, R171 ;  /* 0x000000ab0da1723e */ /* 0x000fe400000000ff */
[----:B------:R-:W2:Y:S01]  /*8db0*/  MUFU.EX2 R169, R169 ;  /* 0x000000a900a97308 */ /* 0x000ea20000000800 */
[----:B-----5:R-:W-:Y:S01]  /*8dc0*/  FADD.FTZ R3, R191, R3 ;  /* 0x00000003bf037221 */ /* 0x020fe20000010000 */
[----:B------:R-:W-:Y:S02]  /*8dd0*/  F2FP.F16.F32.PACK_AB R159, R194, R193 ;  /* 0x000000c1c29f723e */ /* 0x000fe400000000ff */
[----:B------:R-:W-:-:S04]  /*8de0*/  F2FP.F16.F32.PACK_AB R163, R10, R14 ;  /* 0x0000000e0aa3723e */ /* 0x000fc800000000ff */
[----:B----4-:R-:W3:Y:S01]  /*8df0*/  MUFU.EX2 R15, R174 ;  /* 0x000000ae000f7308 */ /* 0x010ee20000000800 */
        /* <DEDUP_REMOVED lines=42> */
.L_x_13656:
[----:B------:R0:W1:Y:S01]  /*90a0*/  SYNCS.PHASECHK.TRANS64.TRYWAIT P1, [UR25+0x22850], R6 ;  /* 0x02285006ff0075a7 */ /* 0x0000620008020159 */
[----:B------:R-:W-:Y:S05]  /*90b0*/  @!P0 BRA `(.L_x_13657) ;  /* 0x0000000000048947 */ /* 0x000fea0003800000 */
[----:B------:R-:W-:Y:S01]  /*90c0*/  BPT.TRAP 0x1 ;  /* 0x000000040000795c */ /* 0x000fe20000300000 */
.L_x_13657:
[----:B-1----:R-:W-:Y:S05]  /*90d0*/  @P1 BRA `(.L_x_13658) ;  /* 0x0000000000081947 */ /* 0x002fea0003800000 */
[----:B------:R-:W1:Y:S02]  /*90e0*/  SYNCS.PHASECHK.TRANS64.TRYWAIT P1, [UR25+0x22850], R6 ;  /* 0x02285006ff0075a7 */ /* 0x000e640008020159 */
[----:B-1----:R-:W-:Y:S05]  /*90f0*/  @!P1 BRA `(.L_x_13659) ;  /* 0x000000c400609947 */ /* 0x002fea0003800000 */
.L_x_13658:
        /* <DEDUP_REMOVED lines=49> */
.L_x_13651:
[----:B--2---:R-:W2:Y:S01]  /*9410*/  SHFL.BFLY PT, R6, R3, 0x2, 0x1f ;  /* 0x0c401f0003067f89 */ /* 0x004ea200000e0000 */
[----:B------:R-:W-:Y:S01]  /*9420*/  UIADD3 UR37, UR37, 0x1, URZ ;  /* 0x0000000125257890 */ /* 0x000fe2000fffe03f */
[----:B------:R3:W-:Y:S06]  /*9430*/  BAR.ARV R8, 0x100 ;  /* 0x000400080000751d */ /* 0x0007ec0000002000 */
[----:B------:R-:W-:Y:S02]  /*9440*/  UISETP.NE.AND UP0, UPT, UR37, 0x2, UPT ;  /* 0x000000022500788c */ /* 0x000fe4000bf05270 */
[----:B------:R-:W-:Y:S06]  /*9450*/  BAR.ARV 0x8, 0x180 ;  /* 0x0206000000007b1d */ /* 0x000fec0000002000 */
[----:B---3--:R-:W-:Y:S01]  /*9460*/  IMAD.U32 R8, RZ, RZ, UR10 ;  /* 0x0000000aff087e24 */ /* 0x008fe2000f8e00ff */
[----:B------:R-:W-:Y:S01]  /*9470*/  USEL UR4, URZ, 0x1, UP0 ;  /* 0x000000013f047887 */ /* 0x000fe20008000000 */
[----:B01----:R-:W0:Y:S01]  /*9480*/  SHFL.BFLY PT, R9, R0, 0x2, 0x1f ;  /* 0x0c401f0000097f89 */ /* 0x003e2200000e0000 */
[----:B------:R-:W-:Y:S01]  /*9490*/  PLOP3.LUT P0, PT, PT, PT, PT, 0x8, 0x0 ;  /* 0x000000000000781c */ /* 0x000fe20003f0e170 */
[----:B------:R-:W-:Y:S01]  /*94a0*/  UIADD3 UR48, UR48, 0x1, URZ ;  /* 0x0000000130307890 */ /* 0x000fe2000fffe03f */
[----:B--2---:R-:W-:Y:S01]  /*94b0*/  FADD.FTZ R7, R6, R3 ;  /* 0x0000000306077221 */ /* 0x004fe20000010000 */
[----:B------:R-:W-:-:S02]  /*94c0*/  USEL UR37, UR37, URZ, UP0 ;  /* 0x0000003f25257287 */ /* 0x000fc40008000000 */
[----:B------:R-:W-:Y:S02]  /*94d0*/  ULOP3.LUT UR47, UR47, UR4, URZ, 0x3c, !UPT ;  /* 0x000000042f2f7292 */ /* 0x000fe4000f8e3c3f */
[----:B------:R-:W1:Y:S01]  /*94e0*/  SHFL.BFLY PT, R6, R7, 0x1, 0x1f ;  /* 0x0c201f0007067f89 */ /* 0x000e6200000e0000 */
[----:B0-----:R-:W-:Y:S01]  /*94f0*/  FADD.FTZ R10, R9, R0 ;  /* 0x00000000090a7221 */ /* 0x001fe20000010000 */
[----:B------:R-:W-:-:S04]  /*9500*/  IMAD.MOV.U32 R0, RZ, RZ, RZ ;  /* 0x000000ffff007224 */ /* 0x000fc800078e00ff */
[----:B------:R-:W0:Y:S01]  /*9510*/  SHFL.BFLY PT, R9, R10, 0x1, 0x1f ;  /* 0x0c201f000a097f89 */ /* 0x000e2200000e0000 */
[----:B-1----:R-:W-:Y:S01]  /*9520*/  FADD.FTZ R11, R7, R6 ;  /* 0x00000006070b7221 */ /* 0x002fe20000010000 */
[----:B------:R-:W-:Y:S02]  /*9530*/  IMAD.MOV.U32 R6, RZ, RZ, RZ ;  /* 0x000000ffff067224 */ /* 0x000fe400078e00ff */
[----:B------:R-:W-:Y:S02]  /*9540*/  IMAD.U32 R7, RZ, RZ, UR10 ;  /* 0x0000000aff077e24 */ /* 0x000fe4000f8e00ff */
[----:B------:R-:W-:-:S13]  /*9550*/  FSETP.NE.FTZ.AND P1, PT, R11, RZ, PT ;  /* 0x000000ff0b00720b */ /* 0x000fda0003f35000 */
[----:B------:R-:W1:Y:S01]  /*9560*/  @P1 MUFU.RCP R6, R11 ;  /* 0x0000000b00061308 */ /* 0x000e620000001000 */
[----:B------:R-:W-:Y:S01]  /*9570*/  @P1 FMUL.FTZ R7, R7, 0.69314718246459960938 ;  /* 0x3f31721807071820 */ /* 0x000fe20000410000 */
[----:B0-----:R-:W-:-:S05]  /*9580*/  FADD.FTZ R3, R10, R9 ;  /* 0x000000090a037221 */ /* 0x001fca0000010000 */
        /* <DEDUP_REMOVED lines=139> */
.L_x_13630:
        /* <DEDUP_REMOVED lines=17> */
[----:B------:R-:W-:Y:S01]  /*9f50*/  ULDC.64 UR12, c[0x0][0xc00] ;  /* 0x00030000000c7ab9 */ /* 0x000fe20000000a00 */
[----:B------:R-:W-:Y:S01]  /*9f60*/  ULDC.64 UR14, c[0x0][0xc08] ;  /* 0x00030200000e7ab9 */ /* 0x000fe20000000a00 */
[----:B------:R-:W-:Y:S01]  /*9f70*/  UIMAD.WIDE UR12, UR46, 0x4, UR12 ;  /* 0x000000042e0c78a5 */ /* 0x000fe2000f8e020c */
[----:B------:R-:W-:Y:S01]  /*9f80*/  ULDC UR22, c[0x0][0xbe8] ;  /* 0x0002fa0000167ab9 */ /* 0x000fe20000000800 */
[----:B------:R-:W-:Y:S01]  /*9f90*/  UMOV UR10, UR8 ;  /* 0x00000008000a7c82 */ /* 0x000fe20008000000 */
[----:B0-----:R-:W-:Y:S01]  /*9fa0*/  UMOV UR11, UR4 ;  /* 0x00000004000b7c82 */ /* 0x001fe20008000000 */
[----:B------:R-:W-:Y:S01]  /*9fb0*/  UISETP.NE.U32.AND UP0, UPT, UR14, URZ, UPT ;  /* 0x0000003f0e00728c */ /* 0x000fe2000bf05070 */
[----:B------:R-:W-:-:S03]  /*9fc0*/  ULDC UR4, c[0x0][0xad4] ;  /* 0x0002b50000047ab9 */ /* 0x000fc60000000800 */
[----:B------:R-:W-:-:S11]  /*9fd0*/  UISETP.NE.AND.EX UP0, UPT, UR15, URZ, UPT, UP0 ;  /* 0x0000003f0f00728c */ /* 0x000fd6000bf05300 */
[----:B------:R-:W-:-:S04]  /*9fe0*/  @UP0 ULEA UR14, UP1, UR46, UR14, 0x2 ;  /* 0x0000000e2e0e0291 */ /* 0x000fc8000f82103f */
[----:B------:R-:W-:Y:S01]  /*9ff0*/  @UP0 ULEA.HI.X UR15, UR46, UR15, UR45, 0x2, UP1 ;  /* 0x0000000f2e0f0291 */ /* 0x000fe200088f142d */
[----:B------:R-:W-:Y:S01]  /*a000*/  BAR.SYNC.DEFER_BLOCKING 0x1, 0x100 ;  /* 0x0044000000007b1d */ /* 0x000fe20000010000 */
[----:B--2---:R-:W-:-:S03]  /*a010*/  IMAD.WIDE R4, R0, R4, UR10 ;  /* 0x0000000a00047e25 */ /* 0x004fc6000f8e0204 */
        /* <DEDUP_REMOVED lines=10> */
[C---:B------:R-:W-:Y:S02]  /*a0c0*/  IADD3 R161, P6, R4.reuse, 0x4020, RZ ;  /* 0x0000402004a17810 */ /* 0x040fe40007fde0ff */
[C---:B------:R-:W-:Y:S02]  /*a0d0*/  IADD3 R163, P5, R4.reuse, 0x4040, RZ ;  /* 0x0000404004a37810 */ /* 0x040fe40007fbe0ff */
[----:B------:R-:W-:-:S02]  /*a0e0*/  IADD3 R167, P1, R4, 0x8000, RZ ;  /* 0x0000800004a77810 */ /* 0x000fc40007f3e0ff */
[----:B------:R-:W-:Y:S02]  /*a0f0*/  SHF.R.U64 R14, R14, 0x3, RZ ;  /* 0x000000030e0e7819 */ /* 0x000fe400000012ff */
[----:B------:R-:W-:Y:S02]  /*a100*/  SHF.R.U64 R156, R156, 0x3, RZ ;  /* 0x000000039c9c7819 */ /* 0x000fe400000012ff */
[----:B------:R-:W-:Y:S02]  /*a110*/  IADD3 R165, P2, R4, 0x4060, RZ ;  /* 0x0000406004a57810 */ /* 0x000fe40007f5e0ff */
[----:B------:R-:W-:Y:S02]  /*a120*/  LOP3.LUT R158, R159, 0x380, RZ, 0xc0, !PT ;  /* 0x000003809f9e7812 */ /* 0x000fe400078ec0ff */
[----:B------:R-:W-:Y:S02]  /*a130*/  LOP3.LUT R160, R161, 0x380, RZ, 0xc0, !PT ;  /* 0x00000380a1a07812 */ /* 0x000fe400078ec0ff */
[----:B------:R-:W-:-:S02]  /*a140*/  LOP3.LUT R162, R163, 0x380, RZ, 0xc0, !PT ;  /* 0x00000380a3a27812 */ /* 0x000fc400078ec0ff */
[----:B------:R-:W-:Y:S02]  /*a150*/  LOP3.LUT R9, R4, 0x380, RZ, 0xc0, !PT ;  /* 0x0000038004097812 */ /* 0x000fe400078ec0ff */
[----:B------:R-:W-:Y:S02]  /*a160*/  LOP3.LUT R166, R167, 0x380, RZ, 0xc0, !PT ;  /* 0x00000380a7a67812 */ /* 0x000fe400078ec0ff */
[----:B------:R-:W-:Y:S01]  /*a170*/  LOP3.LUT R14, R14, R15, RZ, 0x3c, !PT ;  /* 0x0000000f0e0e7212 */ /* 0x000fe200078e3cff */
[--C-:B------:R-:W-:Y:S01]  /*a180*/  IMAD.X R15, RZ, RZ, R5.reuse, P0 ;  /* 0x000000ffff0f7224 */ /* 0x100fe200000e0605 */
[----:B------:R-:W-:Y:S01]  /*a190*/  LOP3.LUT R156, R156, R157, RZ, 0x3c, !PT ;  /* 0x0000009d9c9c7212 */ /* 0x000fe200078e3cff */
[----:B------:R-:W-:Y:S01]  /*a1a0*/  IMAD.X R157, RZ, RZ, R5, P4 ;  /* 0x000000ffff9d7224 */ /* 0x000fe200020e0605 */
[----:B------:R-:W-:Y:S02]  /*a1b0*/  LOP3.LUT R164, R165, 0x380, RZ, 0xc0, !PT ;  /* 0x00000380a5a47812 */ /* 0x000fe400078ec0ff */
[----:B------:R-:W-:-:S02]  /*a1c0*/  SHF.R.U64 R158, R158, 0x3, RZ ;  /* 0x000000039e9e7819 */ /* 0x000fc400000012ff */
[----:B------:R-:W-:Y:S02]  /*a1d0*/  SHF.R.U64 R160, R160, 0x3, RZ ;  /* 0x00000003a0a07819 */ /* 0x000fe400000012ff */
[----:B------:R-:W-:Y:S02]  /*a1e0*/  SHF.R.U64 R162, R162, 0x3, RZ ;  /* 0x00000003a2a27819 */ /* 0x000fe400000012ff */
[----:B------:R-:W-:Y:S02]  /*a1f0*/  SHF.R.U64 R166, R166, 0x3, RZ ;  /* 0x00000003a6a67819 */ /* 0x000fe400000012ff */
[----:B------:R-:W-:Y:S02]  /*a200*/  SHF.R.U64 R9, R9, 0x3, RZ ;  /* 0x0000000309097819 */ /* 0x000fe400000012ff */
[C---:B------:R-:W-:Y:S02]  /*a210*/  IADD3 R169, P0, R4.reuse, 0x8020, RZ ;  /* 0x0000802004a97810 */ /* 0x040fe40007f1e0ff */
[----:B------:R-:W-:-:S02]  /*a220*/  IADD3 R171, P4, R4, 0x8040, RZ ;  /* 0x0000804004ab7810 */ /* 0x000fc40007f9e0ff */
        /* <DEDUP_REMOVED lines=11> */
[----:B------:R-:W-:-:S02]  /*a2e0*/  LOP3.LUT R168, R169, 0x380, RZ, 0xc0, !PT ;  /* 0x00000380a9a87812 */ /* 0x000fc400078ec0ff */
[----:B------:R-:W-:Y:S02]  /*a2f0*/  LOP3.LUT R170, R171, 0x380, RZ, 0xc0, !PT ;  /* 0x00000380abaa7812 */ /* 0x000fe400078ec0ff */
[C---:B------:R-:W-:Y:S02]  /*a300*/  IADD3 R173, P3, R4.reuse, 0x8060, RZ ;  /* 0x0000806004ad7810 */ /* 0x040fe40007f7e0ff */
[C---:B------:R-:W-:Y:S02]  /*a310*/  IADD3 R153, P6, R4.reuse, 0xc000, RZ ;  /* 0x0000c00004997810 */ /* 0x040fe40007fde0ff */
[C---:B------:R-:W-:Y:S02]  /*a320*/  IADD3 R155, P5, R4.reuse, 0xc020, RZ ;  /* 0x0000c020049b7810 */ /* 0x040fe40007fbe0ff */
[----:B------:R-:W-:Y:S02]  /*a330*/  IADD3 R7, P1, R4, 0xc060, RZ ;  /* 0x0000c06004077810 */ /* 0x000fe40007f3e0ff */
[----:B------:R-:W-:Y:S01]  /*a340*/  LOP3.LUT R164, R164, R165, RZ, 0x3c, !PT ;  /* 0x000000a5a4a47212 */ /* 0x000fe200078e3cff */
[----:B------:R-:W-:Y:S01]  /*a350*/  IMAD.X R165, RZ, RZ, R5, P2 ;  /* 0x000000ffffa57224 */ /* 0x000fe200010e0605 */
[----:B------:R-:W-:-:S02]  /*a360*/  SHF.R.U64 R168, R168, 0x3, RZ ;  /* 0x00000003a8a87819 */ /* 0x000fc400000012ff */
[----:B------:R-:W-:Y:S02]  /*a370*/  SHF.R.U64 R170, R170, 0x3, RZ ;  /* 0x00000003aaaa7819 */ /* 0x000fe400000012ff */
[----:B------:R-:W-:Y:S02]  /*a380*/  LOP3.LUT R172, R173, 0x380, RZ, 0xc0, !PT ;  /* 0x00000380adac7812 */ /* 0x000fe400078ec0ff */
[----:B------:R-:W-:Y:S02]  /*a390*/  IADD3 R21, P2, R4, 0xc040, RZ ;  /* 0x0000c04004157810 */ /* 0x000fe40007f5e0ff */
[----:B------:R-:W-:Y:S02]  /*a3a0*/  MOV R0, R8 ;  /* 0x0000000800007202 */ /* 0x000fe40000000f00 */
[----:B------:R-:W-:Y:S02]  /*a3b0*/  LOP3.LUT R152, R153, 0x380, RZ, 0xc0, !PT ;  /* 0x0000038099987812 */ /* 0x000fe400078ec0ff */
[----:B------:R-:W-:-:S02]  /*a3c0*/  LOP3.LUT R154, R155, 0x380, RZ, 0xc0, !PT ;  /* 0x000003809b9a7812 */ /* 0x000fc400078ec0ff */
[----:B------:R-:W-:Y:S02]  /*a3d0*/  LOP3.LUT R4, R7, 0x380, RZ, 0xc0, !PT ;  /* 0x0000038007047812 */ /* 0x000fe400078ec0ff */
[----:B------:R-:W-:Y:S02]  /*a3e0*/  F2FP.F16.F32.PACK_AB R8, R25, R24 ;  /* 0x000000181908723e */ /* 0x000fe400000000ff */
[----:B------:R-:W-:Y:S02]  /*a3f0*/  F2FP.F16.F32.PACK_AB R9, R27, R26 ;  /* 0x0000001a1b09723e */ /* 0x000fe400000000ff */
[----:B------:R-:W-:Y:S01]  /*a400*/  LOP3.LUT R168, R168, R169, RZ, 0x3c, !PT ;  /* 0x000000a9a8a87212 */ /* 0x000fe200078e3cff */
[--C-:B------:R-:W-:Y:S01]  /*a410*/  IMAD.X R169, RZ, RZ, R5.reuse, P0 ;  /* 0x000000ffffa97224 */ /* 0x100fe200000e0605 */
[----:B------:R-:W-:Y:S01]  /*a420*/  LOP3.LUT R170, R170, R171, RZ, 0x3c, !PT ;  /* 0x000000abaaaa7212 */ /* 0x000fe200078e3cff */
[----:B------:R-:W-:Y:S01]  /*a430*/  IMAD.X R171, RZ, RZ, R5, P4 ;  /* 0x000000ffffab7224 */ /* 0x000fe200020e0605 */
[----:B------:R-:W-:Y:S01]  /*a440*/  SHF.R.U64 R172, R172, 0x3, RZ ;  /* 0x00000003acac7819 */ /* 0x000fe200000012ff */
[----:B------:R0:W-:Y:S01]  /*a450*/  STSM.16.M88.4 [R0], R8 ;  /* 0x0000000800007844 */ /* 0x0001e20000000200 */
[----:B------:R-:W-:-:S02]  /*a460*/  SHF.R.U64 R152, R152, 0x3, RZ ;  /* 0x0000000398987819 */ /* 0x000fc400000012ff */
[----:B------:R-:W-:Y:S02]  /*a470*/  SHF.R.U64 R154, R154, 0x3, RZ ;  /* 0x000000039a9a7819 */ /* 0x000fe400000012ff */
[----:B------:R-:W-:Y:S02]  /*a480*/  SHF.R.U64 R4, R4, 0x3, RZ ;  /* 0x0000000304047819 */ /* 0x000fe400000012ff */
[----:B------:R-:W-:Y:S01]  /*a490*/  LOP3.LUT R172, R172, R173, RZ, 0x3c, !PT ;  /* 0x000000adacac7212 */ /* 0x000fe200078e3cff */
[--C-:B------:R-:W-:Y:S01]  /*a4a0*/  IMAD.X R173, RZ, RZ, R5.reuse, P3 ;  /* 0x000000ffffad7224 */ /* 0x100fe200018e0605 */
[----:B------:R-:W-:Y:S02]  /*a4b0*/  MOV R179, R12 ;  /* 0x0000000c00b37202 */ /* 0x000fe40000000f00 */
[----:B------:R-:W-:Y:S02]  /*a4c0*/  MOV R180, R14 ;  /* 0x0000000e00b47202 */ /* 0x000fe40000000f00 */
[----:B------:R-:W-:Y:S01]  /*a4d0*/  LOP3.LUT R152, R152, R153, RZ, 0x3c, !PT ;  /* 0x0000009998987212 */ /* 0x000fe200078e3cff */
[--C-:B------:R-:W-:Y:S01]  /*a4e0*/  IMAD.X R153, RZ, RZ, R5.reuse, P6 ;  /* 0x000000ffff997224 */ /* 0x100fe200030e0605 */
[----:B------:R-:W-:Y:S01]  /*a4f0*/  LOP3.LUT R154, R154, R155, RZ, 0x3c, !PT ;  /* 0x0000009b9a9a7212 */ /* 0x000fe200078e3cff */
[----:B------:R-:W-:Y:S01]  /*a500*/  IMAD.X R155, RZ, RZ, R5, P5 ;  /* 0x000000ffff9b7224 */ /* 0x000fe200028e0605 */
[----:B0-----:R-:W-:-:S02]  /*a510*/  F2FP.F16.F32.PACK_AB R8, R33, R32 ;  /* 0x000000202108723e */ /* 0x001fc400000000ff */
[----:B------:R-:W-:Y:S02]  /*a520*/  F2FP.F16.F32.PACK_AB R9, R35, R34 ;  /* 0x000000222309723e */ /* 0x000fe400000000ff */
[----:B------:R-:W-:Y:S02]  /*a530*/  F2FP.F16.F32.PACK_AB R10, R37, R36 ;  /* 0x00000024250a723e */ /* 0x000fe400000000ff */
[----:B------:R-:W-:Y:S02]  /*a540*/  F2FP.F16.F32.PACK_AB R11, R39, R38 ;  /* 0x00000026270b723e */ /* 0x000fe400000000ff */
[----:B------:R-:W-:Y:S02]  /*a550*/  LOP3.LUT R4, R4, R7, RZ, 0x3c, !PT ;  /* 0x0000000704047212 */ /* 0x000fe400078e3cff */
[----:B------:R-:W-:Y:S01]  /*a560*/  MOV R178, R164 ;  /* 0x000000a400b27202 */ /* 0x000fe20000000f00 */
[----:B------:R-:W-:Y:S01]  /*a570*/  STSM.16.M88.4 [R179], R8 ;  /* 0x00000008b3007844 */ /* 0x000fe20000000200 */
[----:B------:R-:W-:-:S02]  /*a580*/  MOV R0, R166 ;  /* 0x000000a600007202 */ /* 0x000fc40000000f00 */
[----:B------:R-:W-:Y:S02]  /*a590*/  F2FP.F16.F32.PACK_AB R12, R41, R40 ;  /* 0x00000028290c723e */ /* 0x000fe400000000ff */
[----:B------:R-:W-:Y:S02]  /*a5a0*/  F2FP.F16.F32.PACK_AB R13, R43, R42 ;  /* 0x0000002a2b0d723e */ /* 0x000fe400000000ff */
[----:B------:R-:W-:Y:S02]  /*a5b0*/  F2FP.F16.F32.PACK_AB R14, R45, R44 ;  /* 0x0000002c2d0e723e */ /* 0x000fe400000000ff */
[----:B------:R-:W-:Y:S02]  /*a5c0*/  F2FP.F16.F32.PACK_AB R15, R47, R46 ;  /* 0x0000002e2f0f723e */ /* 0x000fe400000000ff */
[----:B------:R-:W-:Y:S02]  /*a5d0*/  MOV R156, R156 ;  /* 0x0000009c009c7202 */ /* 0x000fe40000000f00 */
        /* <DEDUP_REMOVED lines=13> */
[----:B------:R-:W-:Y:S02]  /*a6b0*/  LOP3.LUT R20, R21, 0x380, RZ, 0xc0, !PT ;  /* 0x0000038015147812 */ /* 0x000fe400078ec0ff */
[----:B------:R-:W-:Y:S01]  /*a6c0*/  MOV R175, R172 ;  /* 0x000000ac00af7202 */ /* 0x000fe20000000f00 */
[----:B------:R1:W-:Y:S01]  /*a6d0*/  STSM.16.M88.4 [R158], R168 ;  /* 0x000000a89e007844 */ /* 0x0003e20000000200 */
[----:B------:R-:W-:Y:S02]  /*a6e0*/  MOV R172, R152 ;  /* 0x0000009800ac7202 */ /* 0x000fe40000000f00 */
[----:B------:R-:W-:-:S02]  /*a6f0*/  MOV R173, R154 ;  /* 0x0000009a00ad7202 */ /* 0x000fc40000000f00 */
[----:B------:R-:W-:Y:S02]  /*a700*/  SHF.R.U64 R20, R20, 0x3, RZ ;  /* 0x0000000314147819 */ /* 0x000fe400000012ff */
[----:B------:R-:W-:Y:S02]  /*a710*/  MOV R176, R160 ;  /* 0x000000a000b07202 */ /* 0x000fe40000000f00 */
[----:B------:R-:W-:Y:S02]  /*a720*/  F2FP.F16.F32.PACK_AB R152, R65, R64 ;  /* 0x000000404198723e */ /* 0x000fe400000000ff */
[----:B------:R-:W-:Y:S02]  /*a730*/  F2FP.F16.F32.PACK_AB R153, R67, R66 ;  /* 0x000000424399723e */ /* 0x000fe400000000ff */
[----:B------:R-:W-:Y:S02]  /*a740*/  F2FP.F16.F32.PACK_AB R154, R69, R68 ;  /* 0x00000044459a723e */ /* 0x000fe400000000ff */
[----:B------:R-:W-:-:S02]  /*a750*/  F2FP.F16.F32.PACK_AB R155, R71, R70 ;  /* 0x00000046479b723e */ /* 0x000fc400000000ff */
[----:B------:R-:W-:Y:S02]  /*a760*/  MOV R177, R162 ;  /* 0x000000a200b17202 */ /* 0x000fe40000000f00 */
[----:B0-----:R-:W-:Y:S01]  /*a770*/  F2FP.F16.F32.PACK_AB R156, R73, R72 ;  /* 0x00000048499c723e */ /* 0x001fe200000000ff */
[----:B------:R0:W-:Y:S01]  /*a780*/  STSM.16.M88.4 [R176], R152 ;  /* 0x00000098b0007844 */ /* 0x0001e20000000200 */
[----:B------:R-:W-:Y:S02]  /*a790*/  F2FP.F16.F32.PACK_AB R157, R75, R74 ;  /* 0x0000004a4b9d723e */ /* 0x000fe400000000ff */
[----:B-1----:R-:W-:Y:S02]  /*a7a0*/  F2FP.F16.F32.PACK_AB R158, R77, R76 ;  /* 0x0000004c4d9e723e */ /* 0x002fe400000000ff */
[----:B------:R-:W-:Y:S02]  /*a7b0*/  F2FP.F16.F32.PACK_AB R159, R79, R78 ;  /* 0x0000004e4f9f723e */ /* 0x000fe400000000ff */
[----:B------:R-:W-:-:S02]  /*a7c0*/  F2FP.F16.F32.PACK_AB R160, R81, R80 ;  /* 0x0000005051a0723e */ /* 0x000fc400000000ff */
[----:B------:R-:W-:Y:S01]  /*a7d0*/  F2FP.F16.F32.PACK_AB R161, R83, R82 ;  /* 0x0000005253a1723e */ /* 0x000fe200000000ff */
[----:B------:R1:W-:Y:S01]  /*a7e0*/  STSM.16.M88.4 [R177], R156 ;  /* 0x0000009cb1007844 */ /* 0x0003e20000000200 */
[----:B------:R-:W-:Y:S02]  /*a7f0*/  F2FP.F16.F32.PACK_AB R162, R85, R84 ;  /* 0x0000005455a2723e */ /* 0x000fe400000000ff */
[----:B------:R-:W-:Y:S02]  /*a800*/  F2FP.F16.F32.PACK_AB R163, R87, R86 ;  /* 0x0000005657a3723e */ /* 0x000fe400000000ff */
[----:B------:R-:W-:Y:S01]  /*a810*/  LOP3.LUT R20, R20, R21, RZ, 0x3c, !PT ;  /* 0x0000001514147212 */ /* 0x000fe200078e3cff */
[--C-:B------:R-:W-:Y:S01]  /*a820*/  IMAD.X R21, RZ, RZ, R5.reuse, P2 ;  /* 0x000000ffff157224 */ /* 0x100fe200010e0605 */
[----:B------:R-:W-:Y:S01]  /*a830*/  F2FP.F16.F32.PACK_AB R8, R89, R88 ;  /* 0x000000585908723e */ /* 0x000fe200000000ff */
[----:B------:R-:W-:Y:S01]  /*a840*/  IMAD.X R5, RZ, RZ, R5, P1 ;  /* 0x000000ffff057224 */ /* 0x000fe200008e0605 */
[----:B------:R-:W-:Y:S01]  /*a850*/  F2FP.F16.F32.PACK_AB R9, R91, R90 ;  /* 0x0000005a5b09723e */ /* 0x000fe200000000ff */
[----:B------:R2:W-:Y:S01]  /*a860*/  STSM.16.M88.4 [R178], R160 ;  /* 0x000000a0b2007844 */ /* 0x0005e20000000200 */
[----:B------:R-:W-:-:S02]  /*a870*/  F2FP.F16.F32.PACK_AB R10, R93, R92 ;  /* 0x0000005c5d0a723e */ /* 0x000fc400000000ff */
[----:B------:R-:W-:Y:S02]  /*a880*/  F2FP.F16.F32.PACK_AB R11, R95, R94 ;  /* 0x0000005e5f0b723e */ /* 0x000fe400000000ff */
[----:B------:R-:W-:Y:S02]  /*a890*/  F2FP.F16.F32.PACK_AB R12, R97, R96 ;  /* 0x00000060610c723e */ /* 0x000fe400000000ff */
[----:B------:R-:W-:Y:S01]  /*a8a0*/  F2FP.F16.F32.PACK_AB R13, R99, R98 ;  /* 0x00000062630d723e */ /* 0x000fe200000000ff */
[----:B------:R3:W-:Y:S01]  /*a8b0*/  STSM.16.M88.4 [R0], R8 ;  /* 0x0000000800007844 */ /* 0x0007e20000000200 */
[----:B------:R-:W-:Y:S02]  /*a8c0*/  F2FP.F16.F32.PACK_AB R14, R101, R100 ;  /* 0x00000064650e723e */ /* 0x000fe400000000ff */
[----:B------:R-:W-:Y:S02]  /*a8d0*/  F2FP.F16.F32.PACK_AB R15, R103, R102 ;  /* 0x00000066670f723e */ /* 0x000fe400000000ff */
[----:B0-----:R-:W-:-:S02]  /*a8e0*/  F2FP.F16.F32.PACK_AB R152, R105, R104 ;  /* 0x000000686998723e */ /* 0x001fc400000000ff */
[----:B------:R-:W-:Y:S01]  /*a8f0*/  F2FP.F16.F32.PACK_AB R153, R107, R106 ;  /* 0x0000006a6b99723e */ /* 0x000fe200000000ff */
[----:B------:R0:W-:Y:S01]  /*a900*/  STSM.16.M88.4 [R7], R12 ;  /* 0x0000000c07007844 */ /* 0x0001e20000000200 */
[----:B------:R-:W-:Y:S02]  /*a910*/  F2FP.F16.F32.PACK_AB R154, R109, R108 ;  /* 0x0000006c6d9a723e */ /* 0x000fe400000000ff */
[----:B------:R-:W-:Y:S02]  /*a920*/  F2FP.F16.F32.PACK_AB R155, R111, R110 ;  /* 0x0000006e6f9b723e */ /* 0x000fe400000000ff */
[----:B-1----:R-:W-:Y:S02]  /*a930*/  F2FP.F16.F32.PACK_AB R156, R113, R112 ;  /* 0x00000070719c723e */ /* 0x002fe400000000ff */
[----:B------:R-:W-:Y:S01]  /*a940*/  F2FP.F16.F32.PACK_AB R157, R115, R114 ;  /* 0x00000072739d723e */ /* 0x000fe200000000ff */
[----:B------:R-:W-:Y:S01]  /*a950*/  STSM.16.M88.4 [R174], R152 ;  /* 0x00000098ae007844 */ /* 0x000fe20000000200 */
[----:B------:R-:W-:-:S02]  /*a960*/  F2FP.F16.F32.PACK_AB R158, R117, R116 ;  /* 0x00000074759e723e */ /* 0x000fc400000000ff */
[----:B------:R-:W-:Y:S02]  /*a970*/  F2FP.F16.F32.PACK_AB R159, R119, R118 ;  /* 0x00000076779f723e */ /* 0x000fe400000000ff */
[----:B--2---:R-:W-:Y:S02]  /*a980*/  F2FP.F16.F32.PACK_AB R160, R121, R120 ;  /* 0x0000007879a0723e */ /* 0x004fe400000000ff */
[----:B------:R-:W-:Y:S01]  /*a990*/  F2FP.F16.F32.PACK_AB R161, R123, R122 ;  /* 0x0000007a7ba1723e */ /* 0x000fe200000000ff */
[----:B------:R-:W-:Y:S01]  /*a9a0*/  STSM.16.M88.4 [R175], R156 ;  /* 0x0000009caf007844 */ /* 0x000fe20000000200 */
[----:B------:R-:W-:Y:S02]  /*a9b0*/  F2FP.F16.F32.PACK_AB R162, R125, R124 ;  /* 0x0000007c7da2723e */ /* 0x000fe400000000ff */
[----:B------:R-:W-:Y:S02]  /*a9c0*/  F2FP.F16.F32.PACK_AB R163, R127, R126 ;  /* 0x0000007e7fa3723e */ /* 0x000fe400000000ff */
[----:B------:R-:W-:-:S02]  /*a9d0*/  F2FP.F16.F32.PACK_AB R164, R129, R128 ;  /* 0x0000008081a4723e */ /* 0x000fc400000000ff */
[----:B------:R-:W-:Y:S01]  /*a9e0*/  F2FP.F16.F32.PACK_AB R165, R131, R130 ;  /* 0x0000008283a5723e */ /* 0x000fe200000000ff */
[----:B------:R-:W-:Y:S01]  /*a9f0*/  STSM.16.M88.4 [R172], R160 ;  /* 0x000000a0ac007844 */ /* 0x000fe20000000200 */
[----:B------:R-:W-:Y:S02]  /*aa00*/  F2FP.F16.F32.PACK_AB R166, R133, R132 ;  /* 0x0000008485a6723e */ /* 0x000fe400000000ff */
[----:B------:R-:W-:Y:S02]  /*aa10*/  F2FP.F16.F32.PACK_AB R167, R135, R134 ;  /* 0x0000008687a7723e */ /* 0x000fe400000000ff */
[----:B------:R-:W-:Y:S02]  /*aa20*/  MOV R20, R20 ;  /* 0x0000001400147202 */ /* 0x000fe40000000f00 */
[----:B---3--:R-:W-:Y:S01]  /*aa30*/  F2FP.F16.F32.PACK_AB R8, R137, R136 ;  /* 0x000000888908723e */ /* 0x008fe200000000ff */
[----:B------:R-:W-:Y:S01]  /*aa40*/  STSM.16.M88.4 [R173], R164 ;  /* 0x000000a4ad007844 */ /* 0x000fe20000000200 */
[----:B------:R-:W-:-:S02]  /*aa50*/  F2FP.F16.F32.PACK_AB R9, R139, R138 ;  /* 0x0000008a8b09723e */ /* 0x000fc400000000ff */
[----:B------:R-:W-:Y:S02]  /*aa60*/  F2FP.F16.F32.PACK_AB R10, R141, R140 ;  /* 0x0000008c8d0a723e */ /* 0x000fe400000000ff */
[----:B------:R-:W-:Y:S02]  /*aa70*/  F2FP.F16.F32.PACK_AB R11, R143, R142 ;  /* 0x0000008e8f0b723e */ /* 0x000fe400000000ff */
[----:B------:R-:W-:Y:S01]  /*aa80*/  MOV R21, R4 ;  /* 0x0000000400157202 */ /* 0x000fe20000000f00 */
[----:B------:R-:W-:Y:S01]  /*aa90*/  IMAD.U32 R4, RZ, RZ, UR12 ;  /* 0x0000000cff047e24 */ /* 0x000fe2000f8e00ff */
[----:B0-----:R-:W-:Y:S01]  /*aaa0*/  F2FP.F16.F32.PACK_AB R12, R145, R144 ;  /* 0x00000090910c723e */ /* 0x001fe200000000ff */
[----:B------:R-:W-:Y:S01]  /*aab0*/  STSM.16.M88.4 [R20], R8 ;  /* 0x0000000814007844 */ /* 0x000fe20000000200 */
[----:B------:R-:W-:Y:S01]  /*aac0*/  F2FP.F16.F32.PACK_AB R13, R147, R146 ;  /* 0x00000092930d723e */ /* 0x000fe200000000ff */
[----:B------:R-:W-:Y:S01]  /*aad0*/  IMAD.U32 R5, RZ, RZ, UR13 ;  /* 0x0000000dff057e24 */ /* 0x000fe2000f8e00ff */
[----:B------:R-:W-:-:S02]  /*aae0*/  F2FP.F16.F32.PACK_AB R14, R149, R148 ;  /* 0x00000094950e723e */ /* 0x000fc400000000ff */
[----:B------:R-:W-:Y:S02]  /*aaf0*/  F2FP.F16.F32.PACK_AB R15, R151, R150 ;  /* 0x00000096970f723e */ /* 0x000fe400000000ff */
[----:B------:R-:W-:-:S03]  /*ab00*/  ISETP.NE.U32.AND P0, PT, RZ, UR16, PT ;  /* 0x00000010ff007c0c */ /* 0x000fc6000bf05070 */
[----:B------:R0:W-:Y:S01]  /*ab10*/  STSM.16.M88.4 [R21], R12 ;  /* 0x0000000c15007844 */ /* 0x0001e20000000200 */
[----:B------:R-:W-:Y:S01]  /*ab20*/  BAR.SYNC.DEFER_BLOCKING 0x1, 0x100 ;  /* 0x0044000000007b1d */ /* 0x000fe20000010000 */
[----:B------:R-:W-:-:S13]  /*ab30*/  ISETP.NE.AND.EX P0, PT, RZ, UR17, PT, P0 ;  /* 0x00000011ff007c0c */ /* 0x000fda000bf05300 */
[----:B------:R1:W2:Y:S01]  /*ab40*/  @P0 LDG.E R0, desc[UR38][R4.64] ;  /* 0x0000002604000981 */ /* 0x0002a2000c1e1900 */
[----:B------:R-:W-:Y:S01]  /*ab50*/  PLOP3.LUT P4, PT, PT, PT, UP0, 0x80, 0x0 ;  /* 0x000000000000781c */ /* 0x000fe20003f8f008 */
[----:B-1----:R-:W-:Y:S02]  /*ab60*/  IMAD.U32 R4, RZ, RZ, UR14 ;  /* 0x0000000eff047e24 */ /* 0x002fe4000f8e00ff */
[----:B------:R-:W-:-:S10]  /*ab70*/  IMAD.U32 R5, RZ, RZ, UR15 ;  /* 0x0000000fff057e24 */ /* 0x000fd4000f8e00ff */
[----:B------:R1:W3:Y:S01]  /*ab80*/  @P4 LDG.E R7, desc[UR38][R4.64] ;  /* 0x0000002604074981 */ /* 0x0002e2000c1e1900 */
[----:B------:R-:W-:Y:S01]  /*ab90*/  UISETP.NE.AND UP0, UPT, UR41, URZ, UPT ;  /* 0x0000003f2900728c */ /* 0x000fe2000bf05270 */
[----:B0-----:R-:W-:Y:S01]  /*aba0*/  VIADD R14, R16, UR43 ;  /* 0x0000002b100e7c36 */ /* 0x001fe20008000000 */
[----:B------:R-:W-:Y:S02]  /*abb0*/  UISETP.NE.AND UP1, UPT, UR22, 0x1, UPT ;  /* 0x000000011600788c */ /* 0x000fe4000bf25270 */
[----:B------:R-:W-:Y:S01]  /*abc0*/  USEL UR4, UR41, UR4, UP0 ;  /* 0x0000000429047287 */ /* 0x000fe20008000000 */
[----:B------:R-:W-:Y:S01]  /*abd0*/  UMOV UR23, 0x9b8 ;  /* 0x000009b800177882 */ /* 0x000fe20000000000 */
[----:B------:R-:W-:Y:S02]  /*abe0*/  UISETP.NE.U32.AND UP0, UPT, UR16, URZ, UPT ;  /* 0x0000003f1000728c */ /* 0x000fe4000bf05070 */
[----:B------:R-:W-:Y:S01]  /*abf0*/  PLOP3.LUT P1, PT, PT, PT, UP1, 0x80, 0x0 ;  /* 0x000000000000781c */ /* 0x000fe20003f2f018 */
[----:B------:R-:W-:-:S02]  /*ac00*/  UISETP.GT.AND UP2, UPT, UR4, 0x1, UPT ;  /* 0x000000010400788c */ /* 0x000fc4000bf44270 */
[----:B------:R-:W-:Y:S02]  /*ac10*/  UISETP.NE.AND.EX UP0, UPT, UR17, URZ, UPT, UP0 ;  /* 0x0000003f1100728c */ /* 0x000fe4000bf05300 */
[----:B------:R-:W-:Y:S01]  /*ac20*/  USEL UR23, UR23, 0x978, UP2 ;  /* 0x0000097817177887 */ /* 0x000fe20009000000 */
[----:B------:R-:W-:Y:S01]  /*ac30*/  UMOV UR4, URZ ;  /* 0x0000003f00047c82 */ /* 0x000fe20008000000 */
[----:B------:R-:W-:Y:S01]  /*ac40*/  USEL UR46, UR46, URZ, !UP0 ;  /* 0x0000003f2e2e7287 */ /* 0x000fe2000c000000 */
[----:B------:R-:W-:Y:S01]  /*ac50*/  @UP1 ULDC UR25, c[0x0][0xbec] ;  /* 0x0002fb0000191ab9 */ /* 0x000fe20000000800 */
[----:B------:R-:W-:-:S04]  /*ac60*/  USEL UR9, UR42, URZ, UP2 ;  /* 0x0000003f2a097287 */ /* 0x000fc80009000000 */
[----:B-1----:R-:W-:Y:S01]  /*ac70*/  @P1 IMAD.HI.U32 R4, R14, UR25, RZ ;  /* 0x000000190e041c27 */ /* 0x002fe2000f8e00ff */
[----:B------:R-:W-:Y:S01]  /*ac80*/  USEL UR45, UR45, URZ, !UP0 ;  /* 0x0000003f2d2d7287 */ /* 0x000fe2000c000000 */
[----:B------:R-:W-:Y:S02]  /*ac90*/  @UP1 ULDC UR28, c[0x0][0xbf0] ;  /* 0x0002fc00001c1ab9 */ /* 0x000fe40000000800 */
[----:B------:R-:W-:Y:S01]  /*aca0*/  ULDC.64 UR18, c[0x0][UR23+0x220] ;  /* 0x0000880017127abb */ /* 0x000fe20008000a00 */
[----:B------:R-:W-:Y:S01]  /*acb0*/  ULDC.64 UR16, c[0x0][UR23+0x218] ;  /* 0x0000860017107abb */ /* 0x000fe20008000a00 */
[----:B------:R-:W-:Y:S01]  /*acc0*/  ULDC.64 UR20, c[0x0][UR23+0x228] ;  /* 0x00008a0017147abb */ /* 0x000fe20008000a00 */
[----:B------:R-:W-:Y:S02]  /*acd0*/  UIMAD UR19, UR19, UR46, URZ ;  /* 0x0000002e131372a4 */ /* 0x000fe4000f8e023f */
[----:B------:R-:W-:Y:S02]  /*ace0*/  UIMAD.WIDE.U32 UR14, UR16, UR44, URZ ;  /* 0x0000002c100e72a5 */ /* 0x000fe4000f8e003f */
[----:B------:R-:W-:-:S02]  /*acf0*/  UIMAD UR24, UR17, UR44, URZ ;  /* 0x0000002c111872a4 */ /* 0x000fc4000f8e023f */
[----:B------:R-:W-:Y:S02]  /*ad00*/  UIMAD.WIDE.U32 UR26, UR20, UR9, URZ ;  /* 0x00000009141a72a5 */ /* 0x000fe4000f8e003f */
[----:B------:R-:W-:Y:S02]  /*ad10*/  UIMAD.WIDE.U32 UR16, UR18, UR46, URZ ;  /* 0x0000002e121072a5 */ /* 0x000fe4000f8e003f */
[----:B------:R-:W-:Y:S02]  /*ad20*/  UIMAD UR9, UR21, UR9, URZ ;  /* 0x00000009150972a4 */ /* 0x000fe4000f8e023f */
[----:B------:R-:W-:Y:S01]  /*ad30*/  UIMAD UR19, UR18, UR45, UR19 ;  /* 0x0000002d121372a4 */ /* 0x000fe2000f8e0213 */
[----:B------:R-:W-:Y:S01]  /*ad40*/  IMAD.U32 R5, RZ, RZ, UR26 ;  /* 0x0000001aff057e24 */ /* 0x000fe2000f8e00ff */
[----:B------:R-:W-:Y:S02]  /*ad50*/  UIADD3 UR24, UR15, UR24, URZ ;  /* 0x000000180f187290 */ /* 0x000fe4000fffe03f */
[----:B------:R-:W-:-:S02]  /*ad60*/  UIADD3 UR15, UR27, UR9, URZ ;  /* 0x000000091b0f7290 */ /* 0x000fc4000fffe03f */
[----:B------:R-:W-:-:S03]  /*ad70*/  UIADD3 UR9, UR17, UR19, URZ ;  /* 0x0000001311097290 */ /* 0x000fc6000fffe03f */
[----:B------:R-:W-:Y:S01]  /*ad80*/  ULDC.64 UR18, c[0x0][0xba8] ;  /* 0x0002ea0000127ab9 */ /* 0x000fe20000000a00 */
[----:B------:R-:W-:Y:S01]  /*ad90*/  IMAD.U32 R8, RZ, RZ, UR15 ;  /* 0x0000000fff087e24 */ /* 0x000fe2000f8e00ff */
[----:B------:R-:W-:Y:S01]  /*ada0*/  @!UP2 ULDC UR18, c[0x0][0xb50] ;  /* 0x0002d4000012aab9 */ /* 0x000fe20000000800 */
[----:B------:R-:W-:Y:S01]  /*adb0*/  @!UP2 ULDC UR19, c[0x0][0xb54] ;  /* 0x0002d5000013aab9 */ /* 0x000fe20000000800 */
[----:B--2---:R-:W-:Y:S01]  /*adc0*/  @P0 R2UR UR4, R0 ;  /* 0x00000000000402ca */ /* 0x004fe200000e0000 */
[----:B------:R-:W-:Y:S01]  /*add0*/  IMAD.MOV.U32 R0, RZ, RZ, R14 ;  /* 0x000000ffff007224 */ /* 0x000fe200078e000e */
[----:B------:R-:W-:-:S05]  /*ade0*/  @P1 SHF.R.U32.HI R0, RZ, UR28, R4 ;  /* 0x0000001cff001c19 */ /* 0x000fca0008011604 */
[----:B------:R-:W-:-:S04]  /*adf0*/  IMAD.MOV R9, RZ, RZ, -R0 ;  /* 0x000000ffff097224 */ /* 0x000fc800078e0a00 */
[----:B------:R-:W-:Y:S02]  /*ae00*/  IMAD R9, R9, UR22, R14 ;  /* 0x0000001609097c24 */ /* 0x000fe4000f8e020e */
[----:B------:R-:W-:Y:S02]  /*ae10*/  UIADD3 UR14, UP0, UP3, UR16, UR14, UR4 ;  /* 0x0000000e100e7290 */ /* 0x000fe4000fb1e004 */
[----:B------:R-:W-:-:S04]  /*ae20*/  USHF.R.S32.HI UR16, URZ, 0x1f, UR4 ;  /* 0x0000001f3f107899 */ /* 0x000fc80008011404 */
[----:B------:R-:W-:Y:S01]  /*ae30*/  UIADD3.X UR9, UR9, UR24, UR16, UP0, UP3 ;  /* 0x0000001809097290 */ /* 0x000fe200087e6410 */
[----:B------:R-:W-:Y:S01]  /*ae40*/  IADD3 R4, P2, P3, R0, UR14, R5 ;  /* 0x0000000e00047c10 */ /* 0x000fe2000fb5e005 */
[----:B------:R-:W-:Y:S01]  /*ae50*/  ULDC.64 UR14, c[0x0][UR23+0x210] ;  /* 0x00008400170e7abb */ /* 0x000fe20008000a00 */
[----:B------:R-:W-:Y:S01]  /*ae60*/  SHF.R.S32.HI R5, RZ, 0x1f, R0 ;  /* 0x0000001fff057819 */ /* 0x000fe20000011400 */
[----:B------:R-:W-:Y:S01]  /*ae70*/  IMAD R11, R9, UR15, RZ ;  /* 0x0000000f090b7c24 */ /* 0x000fe2000f8e02ff */
[----:B------:R-:W-:Y:S02]  /*ae80*/  SHF.R.S32.HI R0, RZ, 0x1f, R9 ;  /* 0x0000001fff007819 */ /* 0x000fe40000011409 */
[----:B------:R-:W-:Y:S01]  /*ae90*/  IADD3.X R5, R5, UR9, R8, P2, P3 ;  /* 0x0000000905057c10 */ /* 0x000fe200097e6408 */
[----:B------:R-:W-:Y:S01]  /*aea0*/  ULDC UR9, c[0x0][0xa88] ;  /* 0x0002a20000097ab9 */ /* 0x000fe20000000800 */
[----:B---3--:R-:W-:Y:S01]  /*aeb0*/  @P4 R2UR UR9, R7 ;  /* 0x00000000070942ca */ /* 0x008fe200000e0000 */
[----:B------:R-:W-:-:S02]  /*aec0*/  IMAD R11, R0, UR14, R11 ;  /* 0x0000000e000b7c24 */ /* 0x000fc4000f8e020b */
[----:B------:R-:W-:-:S04]  /*aed0*/  IMAD.WIDE.U32 R4, R9, UR14, R4 ;  /* 0x0000000e09047c25 */ /* 0x000fc8000f8e0004 */
[----:B------:R-:W-:Y:S01]  /*aee0*/  IMAD.IADD R5, R5, 0x1, R11 ;  /* 0x0000000105057824 */ /* 0x000fe200078e020b */
[----:B------:R-:W-:-:S04]  /*aef0*/  LEA R10, P2, R4, UR18, 0x2 ;  /* 0x00000012040a7c11 */ /* 0x000fc8000f8410ff */
[----:B------:R-:W-:Y:S01]  /*af00*/  LEA.HI.X R11, R4, UR19, R5, 0x2, P2 ;  /* 0x00000013040b7c11 */ /* 0x000fe200090f1405 */
[----:B------:R-:W-:Y:S08]  /*af10*/  @P4 BRA `(.L_x_13663) ;  /* 0x0000000000284947 */ /* 0x000ff00003800000 */
[----:B------:R-:W-:Y:S05]  /*af20*/  @!P0 BRA `(.L_x_13663) ;  /* 0x0000000000248947 */ /* 0x000fea0003800000 */
[----:B------:R-:W-:Y:S02]  /*af30*/  IMAD.U32 R4, RZ, RZ, UR12 ;  /* 0x0000000cff047e24 */ /* 0x000fe4000f8e00ff */
[----:B------:R-:W-:Y:S02]  /*af40*/  IMAD.U32 R8, RZ, RZ, UR12 ;  /* 0x0000000cff087e24 */ /* 0x000fe4000f8e00ff */
[----:B------:R-:W-:Y:S02]  /*af50*/  IMAD.U32 R5, RZ, RZ, UR13 ;  /* 0x0000000dff057e24 */ /* 0x000fe4000f8e00ff */
[----:B------:R-:W-:-:S03]  /*af60*/  IMAD.U32 R9, RZ, RZ, UR13 ;  /* 0x0000000dff097e24 */ /* 0x000fc6000f8e00ff */
[----:B------:R-:W2:Y:S04]  /*af70*/  LDG.E R4, desc[UR38][R4.64] ;  /* 0x0000002604047981 */ /* 0x000ea8000c1e1900 */
[----:B------:R-:W3:Y:S01]  /*af80*/  LDG.E R8, desc[UR38][R8.64+0x4] ;  /* 0x0000042608087981 */ /* 0x000ee2000c1e1900 */
[----:B--2---:R-:W-:Y:S02]  /*af90*/  R2UR UR12, R4 ;  /* 0x00000000040c72ca */ /* 0x004fe400000e0000 */
[----:B---3--:R-:W-:-:S13]  /*afa0*/  R2UR UR9, R8 ;  /* 0x00000000080972ca */ /* 0x008fda00000e0000 */
[----:B------:R-:W-:-:S12]  /*afb0*/  UIADD3 UR9, -UR12, UR9, URZ ;  /* 0x000000090c097290 */ /* 0x000fd8000fffe13f */
.L_x_13663:
        /* <DEDUP_REMOVED lines=35> */
[----:B------:R-:W-:Y:S01]  /*b1f0*/  IMAD.X R25, RZ, RZ, R5, P2 ;  /* 0x000000ffff197224 */ /* 0x000fe200010e0605 */
[----:B------:R-:W-:Y:S02]  /*b200*/  IADD3 R49, P2, R4, 0x9000, RZ ;  /* 0x0000900004317810 */ /* 0x000fe40007f5e0ff */
[----:B------:R-:W-:Y:S02]  /*b210*/  LOP3.LUT R12, R13, 0x380, RZ, 0xc0, !PT ;  /* 0x000003800d0c7812 */ /* 0x000fe400078ec0ff */
[----:B------:R-:W-:Y:S01]  /*b220*/  LOP3.LUT R48, R49, 0x380, RZ, 0xc0, !PT ;  /* 0x0000038031307812 */ /* 0x000fe200078ec0ff */
[----:B------:R-:W-:Y:S01]  /*b230*/  UIMAD UR12, UR4, UR15, UR12 ;  /* 0x0000000f040c72a4 */ /* 0x000fe2000f8e020c */
[----:B------:R-:W-:Y:S01]  /*b240*/  SHF.R.U64 R8, R8, 0x3, RZ ;  /* 0x0000000308087819 */ /* 0x000fe200000012ff */
[----:B------:R-:W-:Y:S01]  /*b250*/  UIMAD.WIDE.U32 UR10, UR4, UR14, URZ ;  /* 0x0000000e040a72a5 */ /* 0x000fe2000f8e003f */
[----:B------:R-:W-:Y:S01]  /*b260*/  SHF.R.U64 R48, R48, 0x3, RZ ;  /* 0x0000000330307819 */ /* 0x000fe200000012ff */
[----:B------:R-:W5:Y:S01]  /*b270*/  LD.E.128 R24, desc[UR38][R24.64] ;  /* 0x0000002618187980 */ /* 0x000f62000c101d00 */
[----:B------:R-:W-:-:S02]  /*b280*/  SHF.R.U64 R12, R12, 0x3, RZ ;  /* 0x000000030c0c7819 */ /* 0x000fc400000012ff */
[----:B------:R-:W-:Y:S01]  /*b290*/  LOP3.LUT R8, R8, R9, RZ, 0x3c, !PT ;  /* 0x0000000908087212 */ /* 0x000fe200078e3cff */
[----:B------:R-:W-:Y:S01]  /*b2a0*/  UIADD3 UR11, UR11, UR12, URZ ;  /* 0x0000000c0b0b7290 */ /* 0x000fe2000fffe03f */
[----:B------:R-:W-:Y:S01]  /*b2b0*/  LOP3.LUT R48, R48, R49, RZ, 0x3c, !PT ;  /* 0x0000003130307212 */ /* 0x000fe200078e3cff */
[--C-:B------:R-:W-:Y:S01]  /*b2c0*/  IMAD.X R49, RZ, RZ, R5.reuse, P2 ;  /* 0x000000ffff317224 */ /* 0x100fe200010e0605 */
[----:B------:R-:W-:Y:S01]  /*b2d0*/  IADD3 R6, P2, R4, 0xf000, RZ ;  /* 0x0000f00004067810 */ /* 0x000fe20007f5e0ff */
[--C-:B------:R-:W-:Y:S01]  /*b2e0*/  IMAD.X R9, RZ, RZ, R5.reuse, P4 ;  /* 0x000000ffff097224 */ /* 0x100fe200020e0605 */
[----:B------:R-:W-:Y:S01]  /*b2f0*/  LOP3.LUT R12, R12, R13, RZ, 0x3c, !PT ;  /* 0x0000000d0c0c7212 */ /* 0x000fe200078e3cff */
[----:B------:R-:W-:Y:S01]  /*b300*/  IMAD.X R13, RZ, RZ, R5, P3 ;  /* 0x000000ffff0d7224 */ /* 0x000fe200018e0605 */
[----:B------:R-:W-:Y:S01]  /*b310*/  LOP3.LUT R3, R6, 0x380, RZ, 0xc0, !PT ;  /* 0x0000038006037812 */ /* 0x000fe200078ec0ff */
[----:B------:R-:W-:Y:S01]  /*b320*/  ULDC.64 UR12, c[0x0][0xae8] ;  /* 0x0002ba00000c7ab9 */ /* 0x000fe20000000a00 */
[----:B------:R-:W-:-:S02]  /*b330*/  IADD3 R29, P0, R4, 0x4000, RZ ;  /* 0x00004000041d7810 */ /* 0x000fc40007f1e0ff */
[C---:B------:R-:W-:Y:S02]  /*b340*/  IADD3 R33, P6, R4.reuse, 0x5000, RZ ;  /* 0x0000500004217810 */ /* 0x040fe40007fde0ff */
[C---:B------:R-:W-:Y:S01]  /*b350*/  IADD3 R37, P5, R4.reuse, 0x6000, RZ ;  /* 0x0000600004257810 */ /* 0x040fe20007fbe0ff */
[----:B------:R-:W-:Y:S01]  /*b360*/  USHF.R.S32.HI UR4, URZ, 0x1f, UR46 ;  /* 0x0000001f3f047899 */ /* 0x000fe2000801142e */
[----:B------:R-:W-:Y:S01]  /*b370*/  SHF.R.U64 R3, R3, 0x3, RZ ;  /* 0x0000000303037819 */ /* 0x000fe200000012ff */
[----:B------:R-:W-:Y:S01]  /*b380*/  UIMAD.WIDE.U32 UR10, UR44, UR12, UR10 ;  /* 0x0000000c2c0a72a5 */ /* 0x000fe2000f8e000a */
[----:B------:R-:W-:Y:S01]  /*b390*/  IADD3 R41, P4, R4, 0x7000, RZ ;  /* 0x0000700004297810 */ /* 0x000fe20007f9e0ff */
[----:B------:R-:W-:Y:S01]  /*b3a0*/  @UP1 ULDC UR14, c[0x0][0xbec] ;  /* 0x0002fb00000e1ab9 */ /* 0x000fe20000000800 */
[----:B------:R-:W-:Y:S01]  /*b3b0*/  LOP3.LUT R72, R3, R6, RZ, 0x3c, !PT ;  /* 0x0000000603487212 */ /* 0x000fe200078e3cff */
[----:B------:R-:W-:Y:S01]  /*b3c0*/  IMAD R3, R20, 0x20, R81 ;  /* 0x0000002014037824 */ /* 0x000fe200078e0251 */
[----:B------:R-:W-:Y:S01]  /*b3d0*/  IADD3 R45, P3, R4, 0x8000, RZ ;  /* 0x00008000042d7810 */ /* 0x000fe20007f7e0ff */
[----:B------:R-:W-:Y:S01]  /*b3e0*/  UIMAD UR11, UR44, UR13, UR11 ;  /* 0x0000000d2c0b72a4 */ /* 0x000fe2000f8e020b */
[----:B------:R-:W-:Y:S01]  /*b3f0*/  LOP3.LUT R28, R29, 0x380, RZ, 0xc0, !PT ;  /* 0x000003801d1c7812 */ /* 0x000fe200078ec0ff */
[----:B------:R-:W-:Y:S01]  /*b400*/  VIADD R78, R3, UR43 ;  /* 0x0000002b034e7c36 */ /* 0x000fe20008000000 */
[----:B------:R-:W-:Y:S01]  /*b410*/  LOP3.LUT R32, R33, 0x380, RZ, 0xc0, !PT ;  /* 0x0000038021207812 */ /* 0x000fe200078ec0ff */
[----:B------:R-:W-:Y:S01]  /*b420*/  ULDC.64 UR12, c[0x0][0xaf0] ;  /* 0x0002bc00000c7ab9 */ /* 0x000fe20000000a00 */
[----:B------:R-:W-:Y:S01]  /*b430*/  LOP3.LUT R36, R37, 0x380, RZ, 0xc0, !PT ;  /* 0x0000038025247812 */ /* 0x000fe200078ec0ff */
[--C-:B------:R-:W-:Y:S01]  /*b440*/  IMAD.X R73, RZ, RZ, R5.reuse, P2 ;  /* 0x000000ffff497224 */ /* 0x100fe200010e0605 */
[----:B------:R-:W-:Y:S01]  /*b450*/  LOP3.LUT R40, R41, 0x380, RZ, 0xc0, !PT ;  /* 0x0000038029287812 */ /* 0x000fe200078ec0ff */
[----:B------:R-:W5:Y:S01]  /*b460*/  LD.E.128 R8, desc[UR38][R8.64] ;  /* 0x0000002608087980 */ /* 0x000f62000c101d00 */
[----:B------:R-:W-:Y:S01]  /*b470*/  LOP3.LUT R44, R45, 0x380, RZ, 0xc0, !PT ;  /* 0x000003802d2c7812 */ /* 0x000fe200078ec0ff */
[----:B------:R-:W-:Y:S01]  /*b480*/  UIMAD UR4, UR4, UR12, URZ ;  /* 0x0000000c040472a4 */ /* 0x000fe2000f8e023f */
[----:B------:R-:W-:Y:S01]  /*b490*/  SHF.R.U64 R28, R28, 0x3, RZ ;  /* 0x000000031c1c7819 */ /* 0x000fe200000012ff */
[----:B------:R-:W-:Y:S01]  /*b4a0*/  @P1 IMAD.HI.U32 R20, R78, UR14, RZ ;  /* 0x0000000e4e141c27 */ /* 0x000fe2000f8e00ff */
[----:B------:R-:W-:Y:S01]  /*b4b0*/  SHF.R.U64 R32, R32, 0x3, RZ ;  /* 0x0000000320207819 */ /* 0x000fe200000012ff */
[----:B------:R-:W-:Y:S01]  /*b4c0*/  UIMAD.WIDE.U32 UR10, UR46, UR12, UR10 ;  /* 0x0000000c2e0a72a5 */ /* 0x000fe2000f8e000a */
[----:B------:R-:W-:Y:S01]  /*b4d0*/  SHF.R.U64 R36, R36, 0x3, RZ ;  /* 0x0000000324247819 */ /* 0x000fe200000012ff */
[----:B------:R-:W-:Y:S01]  /*b4e0*/  IMAD.MOV.U32 R3, RZ, RZ, R78 ;  /* 0x000000ffff037224 */ /* 0x000fe200078e004e */
[----:B------:R-:W-:Y:S01]  /*b4f0*/  SHF.R.U64 R40, R40, 0x3, RZ ;  /* 0x0000000328287819 */ /* 0x000fe200000012ff */
[----:B------:R-:W-:Y:S01]  /*b500*/  @UP1 ULDC UR12, c[0x0][0xbf0] ;  /* 0x0002fc00000c1ab9 */ /* 0x000fe20000000800 */
[----:B------:R-:W-:Y:S01]  /*b510*/  SHF.R.U64 R44, R44, 0x3, RZ ;  /* 0x000000032c2c7819 */ /* 0x000fe200000012ff */
[----:B------:R-:W-:Y:S01]  /*b520*/  UIMAD UR4, UR46, UR13, UR4 ;  /* 0x0000000d2e0472a4 */ /* 0x000fe2000f8e0204 */
        /* <DEDUP_REMOVED lines=10> */
[----:B------:R-:W-:Y:S01]  /*b5d0*/  @P1 SHF.R.U32.HI R3, RZ, UR12, R20 ;  /* 0x0000000cff031c19 */ /* 0x000fe20008011614 */
[----:B------:R-:W-:Y:S01]  /*b5e0*/  UIADD3 UR4, UR11, UR4, URZ ;  /* 0x000000040b047290 */ /* 0x000fe2000fffe03f */
[C---:B------:R-:W-:Y:S01]  /*b5f0*/  IADD3 R53, P0, R4.reuse, 0xa000, RZ ;  /* 0x0000a00004357810 */ /* 0x040fe20007f1e0ff */
[----:B------:R-:W-:Y:S01]  /*b600*/  IMAD.U32 R21, RZ, RZ, UR11 ;  /* 0x0000000bff157e24 */ /* 0x000fe2000f8e00ff */
[C---:B------:R-:W-:Y:S01]  /*b610*/  IADD3 R57, P6, R4.reuse, 0xb000, RZ ;  /* 0x0000b00004397810 */ /* 0x040fe20007fde0ff */
[----:B------:R-:W5:Y:S01]  /*b620*/  LD.E.128 R12, desc[UR38][R12.64] ;  /* 0x000000260c0c7980 */ /* 0x000f62000c101d00 */
[----:B------:R-:W-:-:S02]  /*b630*/  IADD3 R61, P5, R4, 0xc000, RZ ;  /* 0x0000c000043d7810 */ /* 0x000fc40007fbe0ff */
[C---:B------:R-:W-:Y:S01]  /*b640*/  IADD3 R65, P4, R4.reuse, 0xd000, RZ ;  /* 0x0000d00004417810 */ /* 0x040fe20007f9e0ff */
[----:B------:R-:W5:Y:S01]  /*b650*/  LD.E.128 R28, desc[UR38][R28.64] ;  /* 0x000000261c1c7980 */ /* 0x000f62000c101d00 */
[----:B------:R-:W-:Y:S01]  /*b660*/  IADD3 R69, P3, R4, 0xe000, RZ ;  /* 0x0000e00004457810 */ /* 0x000fe20007f7e0ff */
[--C-:B------:R-:W-:Y:S01]  /*b670*/  IMAD.MOV R77, RZ, RZ, -R3.reuse ;  /* 0x000000ffff4d7224 */ /* 0x100fe200078e0a03 */
[----:B------:R-:W-:Y:S01]  /*b680*/  SHF.R.S32.HI R76, RZ, 0x1f, R3 ;  /* 0x0000001fff4c7819 */ /* 0x000fe20000011403 */
[----:B------:R-:W-:Y:S01]  /*b690*/  IMAD.U32 R20, RZ, RZ, UR10 ;  /* 0x0000000aff147e24 */ /* 0x000fe2000f8e00ff */
[----:B------:R-:W-:Y:S01]  /*b6a0*/  LOP3.LUT R52, R53, 0x380, RZ, 0xc0, !PT ;  /* 0x0000038035347812 */ /* 0x000fe200078ec0ff */
[----:B------:R-:W-:Y:S01]  /*b6b0*/  ULDC.64 UR10, c[0x0][0xae0] ;  /* 0x0002b800000a7ab9 */ /* 0x000fe20000000a00 */
[----:B------:R-:W-:Y:S01]  /*b6c0*/  LOP3.LUT R56, R57, 0x380, RZ, 0xc0, !PT ;  /* 0x0000038039387812 */ /* 0x000fe200078ec0ff */
[----:B------:R-:W5:Y:S01]  /*b6d0*/  LD.E.128 R32, desc[UR38][R32.64] ;  /* 0x0000002620207980 */ /* 0x000f62000c101d00 */
[----:B------:R-:W-:-:S02]  /*b6e0*/  LOP3.LUT R60, R61, 0x380, RZ, 0xc0, !PT ;  /* 0x000003803d3c7812 */ /* 0x000fc400078ec0ff */
[----:B------:R-:W-:Y:S01]  /*b6f0*/  LOP3.LUT R64, R65, 0x380, RZ, 0xc0, !PT ;  /* 0x0000038041407812 */ /* 0x000fe200078ec0ff */
[----:B------:R-:W5:Y:S01]  /*b700*/  LD.E.128 R36, desc[UR38][R36.64] ;  /* 0x0000002624247980 */ /* 0x000f62000c101d00 */
        /* <DEDUP_REMOVED lines=49> */
[----:B------:R-:W-:Y:S01]  /*ba20*/  VIADD R84, R81, UR43 ;  /* 0x0000002b51547c36 */ /* 0x000fe20008000000 */
        /* <DEDUP_REMOVED lines=37> */
.L_x_13666:
[----:B------:R-:W-:Y:S05]  /*bc80*/  BSYNC B1 ;  /* 0x0000000000017941 */ /* 0x000fea0003800000 */
.L_x_13665:
        /* <DEDUP_REMOVED lines=21> */
.L_x_13668:
[----:B------:R-:W-:Y:S05]  /*bde0*/  BSYNC B1 ;  /* 0x0000000000017941 */ /* 0x000fea0003800000 */
.L_x_13667:
        /* <DEDUP_REMOVED lines=21> */
.L_x_13670:
[----:B------:R-:W-:Y:S05]  /*bf40*/  BSYNC B1 ;  /* 0x0000000000017941 */ /* 0x000fea0003800000 */
.L_x_13669:
[----:B0-----:R-:W-:Y:S01]  /*bf50*/  VIADD R3, R84, 0x60 ;  /* 0x0000006054037836 */ /* 0x001fe20000000000 */
[----:B--23--:R-:W0:Y:S04]  /*bf60*/  SHFL.IDX PT, R83, R83, 0x3, 0x181f ;  /* 0x00781f0053537f89 */ /* 0x00ce2800000e0000 */
[----:B------:R-:W-:Y:S01]  /*bf70*/  ISETP.GE.AND P0, PT, R3, UR9, PT ;  /* 0x0000000903007c0c */ /* 0x000fe2000bf06270 */
[----:B----4-:R4:W2:-:S12]  /*bf80*/  SHFL.IDX PT, R11, R82, 0x3, 0x181f ;  /* 0x00781f00520b7f89 */ /* 0x01089800000e0000 */
[----:B----4-:R-:W-:Y:S05]  /*bf90*/  @P0 BRA `(.L_x_13671) ;  /* 0x00000024006c0947 */ /* 0x010fea0003800000 */
[----:B------:R-:W-:Y:S02]  /*bfa0*/  ULDC UR4, c[0x0][0xac8] ;  /* 0x0002b20000047ab9 */ /* 0x000fe40000000800 */
[----:B------:R-:W-:Y:S02]  /*bfb0*/  ISETP.GE.AND P3, PT, R0, UR4, PT ;  /* 0x0000000400007c0c */ /* 0x000fe4000bf66270 */
[----:B------:R-:W-:Y:S02]  /*bfc0*/  ISETP.GE.AND P4, PT, R86, UR4, PT ;  /* 0x0000000456007c0c */ /* 0x000fe4000bf86270 */
[----:B------:R-:W-:-:S09]  /*bfd0*/  ISETP.GE.AND P5, PT, R88, UR4, PT ;  /* 0x0000000458007c0c */ /* 0x000fd2000bfa6270 */
[-C--:B--2---:R-:W-:Y:S02]  /*bfe0*/  @!P3 LEA R4, P0, R0, R11.reuse, 0x1 ;  /* 0x0000000b0004b211 */ /* 0x084fe400078008ff */
        /* <DEDUP_REMOVED lines=10> */
[----:B----4-:R-:W-:-:S04]  /*c090*/  LEA R4, P0, R90, R11, 0x1 ;  /* 0x0000000b5a047211 */ /* 0x010fc800078008ff */
[----:B------:R-:W-:-:S05]  /*c0a0*/  LEA.HI.X R5, R90, R83, R89, 0x1, P0 ;  /* 0x000000535a057211 */ /* 0x000fca00000f0c59 */
[----:B------:R0:W-:Y:S01]  /*c0b0*/  ST.E.128 desc[UR38][R4.64], R72 ;  /* 0x0000004804007985 */ /* 0x0001e2000c101d26 */
[----:B------:R-:W-:Y:S05]  /*c0c0*/  BRA `(.L_x_13671) ;  /* 0x0000002400207947 */ /* 0x000fea0003800000 */
.L_x_13664:
        /* <DEDUP_REMOVED lines=44> */
[----:B------:R-:W-:Y:S01]  /*c390*/  IMAD R6, R4, UR12, RZ ;  /* 0x0000000c04067c24 */ /* 0x000fe2000f8e02ff */
[----:B------:R-:W-:Y:S01]  /*c3a0*/  SHF.R.S32.HI R164, RZ, 0x1f, R222 ;  /* 0x0000001fffa47819 */ /* 0x000fe200000114de */
[----:B------:R-:W-:Y:S01]  /*c3b0*/  IMAD.U32 R4, RZ, RZ, UR10 ;  /* 0x0000000aff047e24 */ /* 0x000fe2000f8e00ff */
[----:B------:R-:W-:Y:S01]  /*c3c0*/  ULDC.64 UR10, c[0x0][0xb28] ;  /* 0x0002ca00000a7ab9 */ /* 0x000fe20000000a00 */
[----:B------:R-:W-:-:S02]  /*c3d0*/  IMAD.U32 R5, RZ, RZ, UR42 ;  /* 0x0000002aff057e24 */ /* 0x000fc4000f8e00ff */
        /* <DEDUP_REMOVED lines=21> */
[-C--:B-1----:R-:W-:Y:S02]  /*c530*/  @!P4 LEA R6, P2, R222, R4.reuse, 0x2 ;  /* 0x00000004de06c211 */ /* 0x082fe400078410ff */
[C---:B------:R-:W-:Y:S02]  /*c540*/  @!P3 LEA R8, P6, R221.reuse, R4, 0x2 ;  /* 0x00000004dd08b211 */ /* 0x040fe400078c10ff */
        /* <DEDUP_REMOVED lines=9> */
[-C--:B-1----:R-:W-:Y:S01]  /*c5e0*/  @!P0 LEA R6, P6, R220, R4.reuse, 0x2 ;  /* 0x00000004dc068211 */ /* 0x082fe200078c10ff */
        /* <DEDUP_REMOVED lines=92> */
[CC--:B---3--:R-:W-:Y:S01]  /*cbb0*/  @!P2 LEA R10, P5, R19.reuse, R4.reuse, 0x2 ;  /* 0x00000004130aa211 */ /* 0x0c8fe200078a10ff */
[----:B-1----:R-:W-:Y:S01]  /*cbc0*/  VIADD R25, R2, 0xf8 ;  /* 0x000000f802197836 */ /* 0x002fe20000000000 */
        /* <DEDUP_REMOVED lines=9> */
[----:B--2---:R-:W-:Y:S02]  /*cc60*/  SHF.R.S32.HI R7, RZ, 0x1f, R13 ;  /* 0x0000001fff077819 */ /* 0x004fe4000001140d */
[CC--:B------:R-:W-:Y:S01]  /*cc70*/  @!P4 LEA R6, P5, R13.reuse, R4.reuse, 0x2 ;  /* 0x000000040d06c211 */ /* 0x0c0fe200078a10ff */
[----:B------:R3:W-:Y:S01]  /*cc80*/  @!P0 ST.E.64 desc[UR38][R20.64], R136 ;  /* 0x0000008814008985 */ /* 0x0007e2000c101b26 */
[----:B----4-:R-:W-:Y:S02]  /*cc90*/  SHF.R.S32.HI R9, RZ, 0x1f, R29 ;  /* 0x0000001fff097819 */ /* 0x010fe4000001141d */
[----:B------:R-:W-:Y:S02]  /*cca0*/  @!P4 LEA.HI.X R7, R13, R5, R7, 0x2, P5 ;  /* 0x000000050d07c211 */ /* 0x000fe400028f1407 */
[----:B------:R-:W-:-:S02]  /*ccb0*/  @!P3 LEA R8, P5, R29, R4, 0x2 ;  /* 0x000000041d08b211 */ /* 0x000fc400078a10ff */
[----:B------:R-:W-:Y:S01]  /*ccc0*/  SHF.R.S32.HI R13, RZ, 0x1f, R25 ;  /* 0x0000001fff0d7819 */ /* 0x000fe20000011419 */
[----:B------:R3:W-:Y:S01]  /*ccd0*/  @!P4 ST.E.64 desc[UR38][R6.64], R140 ;  /* 0x0000008c0600c985 */ /* 0x0007e2000c101b26 */
[----:B------:R-:W-:Y:S02]  /*cce0*/  @!P3 LEA.HI.X R9, R29, R5, R9, 0x2, P5 ;  /* 0x000000051d09b211 */ /* 0x000fe400028f1409 */
[----:B------:R-:W-:-:S03]  /*ccf0*/  @!P6 LEA R4, P5, R25, R4, 0x2 ;  /* 0x000000041904e211 */ /* 0x000fc600078a10ff */
[----:B------:R3:W-:Y:S01]  /*cd00*/  @!P3 ST.E.64 desc[UR38][R8.64], R144 ;  /* 0x000000900800b985 */ /* 0x0007e2000c101b26 */
[----:B------:R-:W-:-:S05]  /*cd10*/  @!P6 LEA.HI.X R5, R25, R5, R13, 0x2, P5 ;  /* 0x000000051905e211 */ /* 0x000fca00028f140d */
[----:B------:R3:W-:Y:S04]  /*cd20*/  @!P6 ST.E.64 desc[UR38][R4.64], R148 ;  /* 0x000000940400e985 */ /* 0x0007e8000c101b26 */
.L_x_13673:
[----:B------:R-:W-:Y:S05]  /*cd30*/  BSYNC B1 ;  /* 0x0000000000017941 */ /* 0x000fea0003800000 */
.L_x_13672:
[----:B------:R-:W-:Y:S01]  /*cd40*/  ISETP.GE.AND P0, PT, R0, UR9, PT ;  /* 0x0000000900007c0c */ /* 0x000fe2000bf06270 */
[----:B--23--:R2:W3:Y:S04]  /*cd50*/  SHFL.IDX PT, R5, R12, 0x1, 0x1c1f ;  /* 0x003c1f000c057f89 */ /* 0x00c4e800000e0000 */
[----:B-1----:R2:W1:Y:S08]  /*cd60*/  SHFL.IDX PT, R4, R3, 0x1, 0x1c1f ;  /* 0x003c1f0003047f89 */ /* 0x00247000000e0000 */
[----:B--2---:R-:W-:Y:S05]  /*cd70*/  @P0 BRA `(.L_x_13671) ;  /* 0x0000001400f40947 */ /* 0x004fea0003800000 */
[----:B------:R-:W-:Y:S01]  /*cd80*/  ULDC UR4, c[0x0][0xac8] ;  /* 0x0002b20000047ab9 */ /* 0x000fe20000000800 */
[----:B------:R-:W-:Y:S01]  /*cd90*/  VIADD R25, R2, 0xe8 ;  /* 0x000000e802197836 */ /* 0x000fe20000000000 */
[----:B------:R-:W-:Y:S01]  /*cda0*/  ISETP.GE.AND P5, PT, R222, UR4, PT ;  /* 0x00000004de007c0c */ /* 0x000fe2000bfa6270 */
[C---:B0-----:R-:W-:Y:S01]  /*cdb0*/  VIADD R3, R2.reuse, 0xf0 ;  /* 0x000000f002037836 */ /* 0x041fe20000000000 */
[----:B------:R-:W-:Y:S02]  /*cdc0*/  ISETP.GE.AND P4, PT, R2, UR4, PT ;  /* 0x0000000402007c0c */ /* 0x000fe4000bf86270 */
[----:B------:R-:W-:Y:S02]  /*cdd0*/  ISETP.GE.AND P2, PT, R221, UR4, PT ;  /* 0x00000004dd007c0c */ /* 0x000fe4000bf46270 */
[----:B------:R-:W-:Y:S02]  /*cde0*/  ISETP.GE.AND P1, PT, R220, UR4, PT ;  /* 0x00000004dc007c0c */ /* 0x000fe4000bf26270 */
[----:B------:R-:W-:-:S02]  /*cdf0*/  ISETP.GE.AND P0, PT, R219, UR4, PT ;  /* 0x00000004db007c0c */ /* 0x000fc4000bf06270 */
[----:B------:R-:W-:-:S03]  /*ce00*/  SHF.R.S32.HI R0, RZ, 0x1f, R25 ;  /* 0x0000001fff007819 */ /* 0x000fc60000011419 */
[-C--:B-1----:R-:W-:Y:S02]  /*ce10*/  @!P5 LEA R8, P3, R222, R4.reuse, 0x2 ;  /* 0x00000004de08d211 */ /* 0x082fe400078610ff */
        /* <DEDUP_REMOVED lines=78> */
[C---:B----4-:R-:W-:Y:S02]  /*d300*/  @!P2 LEA R12, P3, R202.reuse, R4, 0x2 ;  /* 0x00000004ca0ca211 */ /* 0x050fe400078610ff */
[----:B------:R-:W-:Y:S02]  /*d310*/  ISETP.GE.AND P5, PT, R23, UR4, PT ;  /* 0x0000000417007c0c */ /* 0x000fe4000bfa6270 */
[-C--:B------:R-:W-:Y:S02]  /*d320*/  @!P0 LEA.HI.X R11, R203, R5.reuse, R231, 0x2, P6 ;  /* 0x00000005cb0b8211 */ /* 0x080fe400030f14e7 */
[----:B------:R-:W-:-:S02]  /*d330*/  @!P2 LEA.HI.X R13, R202, R5, R230, 0x2, P3 ;  /* 0x00000005ca0da211 */ /* 0x000fc400018f14e6 */
[----:B------:R-:W-:Y:S01]  /*d340*/  ISETP.GE.AND P3, PT, R22, UR4, PT ;  /* 0x0000000416007c0c */ /* 0x000fe2000bf66270 */
[----:B------:R4:W-:Y:S01]  /*d350*/  @!P0 ST.E.64 desc[UR38][R10.64], R106 ;  /* 0x0000006a0a008985 */ /* 0x0009e2000c101b26 */
[CC--:B--2---:R-:W-:Y:S02]  /*d360*/  @!P1 LEA R14, P6, R201.reuse, R4.reuse, 0x2 ;  /* 0x00000004c90e9211 */ /* 0x0c4fe400078c10ff */
[CC--:B---3--:R-:W-:Y:S01]  /*d370*/  @!P4 LEA R6, P0, R200.reuse, R4.reuse, 0x2 ;  /* 0x00000004c806c211 */ /* 0x0c8fe200078010ff */
[----:B------:R-:W-:Y:S01]  /*d380*/  @!P2 ST.E.64 desc[UR38][R12.64], R110 ;  /* 0x0000006e0c00a985 */ /* 0x000fe2000c101b26 */
[-C--:B------:R-:W-:Y:S02]  /*d390*/  @!P1 LEA.HI.X R15, R201, R5.reuse, R229, 0x2, P6 ;  /* 0x00000005c90f9211 */ /* 0x080fe400030f14e5 */
[----:B------:R-:W-:Y:S02]  /*d3a0*/  @!P4 LEA.HI.X R7, R200, R5, R228, 0x2, P0 ;  /* 0x00000005c807c211 */ /* 0x000fe400000f14e4 */
[----:B------:R-:W-:Y:S01]  /*d3b0*/  ISETP.GE.AND P0, PT, R19, UR4, PT ;  /* 0x0000000413007c0c */ /* 0x000fe2000bf06270 */
[----:B------:R-:W-:Y:S01]  /*d3c0*/  @!P1 ST.E.64 desc[UR38][R14.64], R114 ;  /* 0x000000720e009985 */ /* 0x000fe2000c101b26 */
[----:B0-----:R-:W-:-:S02]  /*d3d0*/  @!P5 LEA R8, P6, R23, R4, 0x2 ;  /* 0x000000041708d211 */ /* 0x001fc400078c10ff */
[----:B-1----:R-:W-:Y:S01]  /*d3e0*/  @!P3 LEA R20, P2, R22, R4, 0x2 ;  /* 0x000000041614b211 */ /* 0x002fe200078410ff */
[----:B------:R0:W-:Y:S01]  /*d3f0*/  @!P4 ST.E.64 desc[UR38][R6.64], R118 ;  /* 0x000000760600c985 */ /* 0x0001e2000c101b26 */
[-C--:B------:R-:W-:Y:S02]  /*d400*/  @!P5 LEA.HI.X R9, R23, R5.reuse, R227, 0x2, P6 ;  /* 0x000000051709d211 */ /* 0x080fe400030f14e3 */
[----:B------:R-:W-:Y:S02]  /*d410*/  ISETP.GE.AND P4, PT, R18, UR4, PT ;  /* 0x0000000412007c0c */ /* 0x000fe4000bf86270 */
[----:B------:R-:W-:Y:S01]  /*d420*/  ISETP.GE.AND P1, PT, R25, UR4, PT ;  /* 0x0000000419007c0c */ /* 0x000fe2000bf26270 */
[----:B------:R1:W-:Y:S01]  /*d430*/  @!P5 ST.E.64 desc[UR38][R8.64], R122 ;  /* 0x0000007a0800d985 */ /* 0x0003e2000c101b26 */
[----:B------:R-:W-:Y:S02]  /*d440*/  @!P3 LEA.HI.X R21, R22, R5, R226, 0x2, P2 ;  /* 0x000000051615b211 */ /* 0x000fe400010f14e2 */
[----:B------:R-:W-:-:S02]  /*d450*/  ISETP.GE.AND P2, PT, R3, UR4, PT ;  /* 0x0000000403007c0c */ /* 0x000fc4000bf46270 */
[----:B------:R-:W-:Y:S01]  /*d460*/  ISETP.GE.AND P5, PT, R17, UR4, PT ;  /* 0x0000000411007c0c */ /* 0x000fe2000bfa6270 */
[----:B------:R2:W-:Y:S01]  /*d470*/  @!P3 ST.E.64 desc[UR38][R20.64], R126 ;  /* 0x0000007e1400b985 */ /* 0x0005e2000c101b26 */
[----:B----4-:R-:W-:-:S04]  /*d480*/  @!P0 LEA R10, P6, R19, R4, 0x2 ;  /* 0x00000004130a8211 */ /* 0x010fc800078c10ff */
[-C--:B------:R-:W-:Y:S02]  /*d490*/  @!P0 LEA.HI.X R11, R19, R5.reuse, R225, 0x2, P6 ;  /* 0x00000005130b8211 */ /* 0x080fe400030f14e1 */
[CC--:B0-----:R-:W-:Y:S02]  /*d4a0*/  @!P4 LEA R6, P6, R18.reuse, R4.reuse, 0x2 ;  /* 0x000000041206c211 */ /* 0x0c1fe400078c10ff */
[CC--:B------:R-:W-:Y:S01]  /*d4b0*/  @!P1 LEA R12, P3, R25.reuse, R4.reuse, 0x2 ;  /* 0x00000004190c9211 */ /* 0x0c0fe200078610ff */
[----:B------:R2:W-:Y:S01]  /*d4c0*/  @!P0 ST.E.64 desc[UR38][R10.64], R130 ;  /* 0x000000820a008985 */ /* 0x0005e2000c101b26 */
[-C--:B------:R-:W-:Y:S02]  /*d4d0*/  @!P4 LEA.HI.X R7, R18, R5.reuse, R224, 0x2, P6 ;  /* 0x000000051207c211 */ /* 0x080fe400030f14e0 */
[----:B------:R-:W-:Y:S02]  /*d4e0*/  @!P1 LEA.HI.X R13, R25, R5, R0, 0x2, P3 ;  /* 0x00000005190d9211 */ /* 0x000fe400018f1400 */
[----:B-1----:R-:W-:Y:S01]  /*d4f0*/  SHF.R.S32.HI R9, RZ, 0x1f, R3 ;  /* 0x0000001fff097819 */ /* 0x002fe20000011403 */
[----:B------:R2:W-:Y:S01]  /*d500*/  @!P4 ST.E.64 desc[UR38][R6.64], R134 ;  /* 0x000000860600c985 */ /* 0x0005e2000c101b26 */
[----:B------:R-:W-:-:S02]  /*d510*/  @!P2 LEA R14, P6, R3, R4, 0x2 ;  /* 0x00000004030ea211 */ /* 0x000fc400078c10ff */
[----:B------:R-:W-:Y:S02]  /*d520*/  SHF.R.S32.HI R0, RZ, 0x1f, R17 ;  /* 0x0000001fff007819 */ /* 0x000fe40000011411 */
[----:B------:R-:W-:Y:S02]  /*d530*/  @!P5 LEA R8, P3, R17, R4, 0x2 ;  /* 0x000000041108d211 */ /* 0x000fe400078610ff */
[-C--:B------:R-:W-:Y:S01]  /*d540*/  @!P2 LEA.HI.X R15, R3, R5.reuse, R9, 0x2, P6 ;  /* 0x00000005030fa211 */ /* 0x080fe200030f1409 */
[----:B------:R-:W-:Y:S01]  /*d550*/  VIADD R3, R2, 0xf8 ;  /* 0x000000f802037836 */ /* 0x000fe20000000000 */
[----:B------:R-:W-:-:S04]  /*d560*/  @!P5 LEA.HI.X R9, R17, R5, R0, 0x2, P3 ;  /* 0x000000051109d211 */ /* 0x000fc800018f1400 */
        /* <DEDUP_REMOVED lines=10> */
.L_x_13662:
        /* <DEDUP_REMOVED lines=33> */
.L_x_13674:
        /* <DEDUP_REMOVED lines=57> */
.L_x_13676:
[----:B------:R-:W-:Y:S05]  /*dbb0*/  BSYNC B1 ;  /* 0x0000000000017941 */ /* 0x000fea0003800000 */
.L_x_13675:
        /* <DEDUP_REMOVED lines=14> */
[----:B------:R-:W-:-:S03]  /*dca0*/  UIADD3 UR9, UR9, UR10, URZ ;  /* 0x0000000a09097290 */ /* 0x000fc6000fffe03f */
[----:B------:R-:W-:Y:S01]  /*dcb0*/  IMAD R3, R10, 0x20, R13 ;  /* 0x000000200a037824 */ /* 0x000fe200078e020d */
[----:B------:R-:W-:Y:S02]  /*dcc0*/  ULDC.64 UR10, c[0x0][0xae8] ;  /* 0x0002ba00000a7ab9 */ /* 0x000fe40000000a00 */
[----:B------:R-:W-:Y:S01]  /*dcd0*/  UIMAD.WIDE.U32 UR8, UR44, UR10, UR8 ;  /* 0x0000000a2c0872a5 */ /* 0x000fe2000f8e0008 */
[----:B------:R-:W-:Y:S01]  /*dce0*/  VIADD R8, R3, UR43 ;  /* 0x0000002b03087c36 */ /* 0x000fe20008000000 */
[----:B-1----:R-:W-:Y:S02]  /*dcf0*/  ISETP.NE.AND P0, PT, R11, 0x1, PT ;  /* 0x000000010b00780c */ /* 0x002fe40003f05270 */
[----:B------:R-:W-:Y:S01]  /*dd00*/  UIMAD UR9, UR44, UR11, UR9 ;  /* 0x0000000b2c0972a4 */ /* 0x000fe2000f8e0209 */
[----:B------:R-:W-:Y:S02]  /*dd10*/  IMAD.MOV.U32 R3, RZ, RZ, R8 ;  /* 0x000000ffff037224 */ /* 0x000fe400078e0008 */
[----:B------:R-:W-:-:S02]  /*dd20*/  ULDC.64 UR10, c[0x0][0xaf0] ;  /* 0x0002bc00000a7ab9 */ /* 0x000fc40000000a00 */
        /* <DEDUP_REMOVED lines=21> */
[----:B-----5:R-:W-:Y:S02]  /*de80*/  IMAD R11, R0, R11, RZ ;  /* 0x0000000b000b7224 */ /* 0x020fe400078e02ff */
[----:B------:R-:W-:-:S02]  /*de90*/  IMAD.IADD R5, R5, 0x1, R9 ;  /* 0x0000000105057824 */ /* 0x000fc400078e0209 */
        /* <DEDUP_REMOVED lines=15> */
[----:B------:R0:W1:Y:S01]  /*df90*/  SHFL.IDX PT, R4, R6, RZ, 0x181f ;  /* 0x00181fff06047589 */ /* 0x00006200000e0000 */
[----:B------:R-:W-:Y:S01]  /*dfa0*/  VIADD R13, R7, 0x80 ;  /* 0x00000080070d7836 */ /* 0x000fe20000000000 */
[----:B------:R-:W-:-:S02]  /*dfb0*/  SHF.R.S32.HI R20, RZ, 0x1f, R7 ;  /* 0x0000001fff147819 */ /* 0x000fc40000011407 */
[----:B------:R0:W2:Y:S01]  /*dfc0*/  SHFL.IDX PT, R0, R3, RZ, 0x181f ;  /* 0x00181fff03007589 */ /* 0x0000a200000e0000 */
        /* <DEDUP_REMOVED lines=21> */
.L_x_13678:
[----:B------:R-:W-:Y:S05]  /*e120*/  BSYNC B1 ;  /* 0x0000000000017941 */ /* 0x000fea0003800000 */
.L_x_13677:
        /* <DEDUP_REMOVED lines=21> */
.L_x_13680:
[----:B------:R-:W-:Y:S05]  /*e280*/  BSYNC B1 ;  /* 0x0000000000017941 */ /* 0x000fea0003800000 */
.L_x_13679:
        /* <DEDUP_REMOVED lines=21> */
.L_x_13682:
[----:B------:R-:W-:Y:S05]  /*e3e0*/  BSYNC B1 ;  /* 0x0000000000017941 */ /* 0x000fea0003800000 */
.L_x_13681:
        /* <DEDUP_REMOVED lines=10> */
[----:B---3--:R-:W-:-:S04]  /*e490*/  @!P3 LEA R6, P4, R7, R4, 0x1 ;  /* 0x000000040706b211 */ /* 0x008fc800078808ff */
[-C--:B--2---:R-:W-:Y:S02]  /*e4a0*/  @!P3 LEA.HI.X R7, R7, R3.reuse, R20, 0x1, P4 ;  /* 0x000000030707b211 */ /* 0x084fe400020f0c14 */
        /* <DEDUP_REMOVED lines=10> */
.L_x_13671:
[----:B------:R-:W-:Y:S05]  /*e550*/  BSYNC B0 ;  /* 0x0000000000007941 */ /* 0x000fea0003800000 */
.L_x_13661:
[----:B------:R-:W-:Y:S02]  /*e560*/  ULDC UR4, c[0x0][0xc3c] ;  /* 0x00030f0000047ab9 */ /* 0x000fe40000000800 */
[----:B------:R-:W-:-:S06]  /*e570*/  UISETP.GE.AND UP0, UPT, UR7, UR4, UPT ;  /* 0x000000040700728c */ /* 0x000fcc000bf06270 */
[----:B------:R-:W-:-:S13]  /*e580*/  PLOP3.LUT P0, PT, PT, PT, UP0, 0x80, 0x0 ;  /* 0x000000000000781c */ /* 0x000fda0003f0f008 */
[----:B------:R-:W-:Y:S05]  /*e590*/  @!P0 BRA `(.L_x_13683) ;  /* 0xffffff2800e08947 */ /* 0x000fea000383ffff */
[----:B------:R-:W-:Y:S05]  /*e5a0*/  EXIT ;  /* 0x000000000000794d */ /* 0x000fea0003800000 */
.L_x_13624:
        /* <DEDUP_REMOVED lines=20> */
.L_x_13684:
        /* <DEDUP_REMOVED lines=43> */
.L_x_13688:
        /* <DEDUP_REMOVED lines=39> */
.L_x_13686:
        /* <DEDUP_REMOVED lines=12> */
.L_x_13689:
        /* <DEDUP_REMOVED lines=63> */
.L_x_13690:
        /* <DEDUP_REMOVED lines=61> */
.L_x_13691:
[----:B01----:R-:W-:-:S05]  /*f490*/  LOP3.LUT R3, RZ, R2, RZ, 0x33, !PT ;  /* 0x00000002ff037212 */ /* 0x003fca00078e33ff */
[----:B------:R-:W-:-:S05]  /*f4a0*/  IMAD.IADD R2, R4, 0x1, R3 ;  /* 0x0000000104027824 */ /* 0x000fca00078e0203 */
[----:B------:R1:W-:Y:S01]  /*f4b0*/  STL [R1+0x4], R2 ;  /* 0x0000040201007387 */ /* 0x0003e20000100800 */
[----:B------:R-:W-:Y:S05]  /*f4c0*/  BRA `(.L_x_13692) ;  /* 0x0000000000107947 */ /* 0x000fea0003800000 */
.L_x_13687:
[----:B------:R-:W-:Y:S01]  /*f4d0*/  IMAD.U32 R2, RZ, RZ, UR6 ;  /* 0x00000006ff027e24 */ /* 0x000fe2000f8e00ff */
[----:B------:R0:W-:Y:S04]  /*f4e0*/  STL [R1+0x4], RZ ;  /* 0x000004ff01007387 */ /* 0x0001e80000100800 */
[----:B------:R0:W-:Y:S04]  /*f4f0*/  STL [R1+0x8], RZ ;  /* 0x000008ff01007387 */ /* 0x0001e80000100800 */
[----:B------:R0:W-:Y:S02]  /*f500*/  STL [R1], R2 ;  /* 0x0000000201007387 */ /* 0x0001e40000100800 */
.L_x_13692:
        /* <DEDUP_REMOVED lines=10> */
.L_x_13685:
        /* <DEDUP_REMOVED lines=9> */
[C---:B----4-:R-:W-:Y:S01]  /*f640*/  IMAD.SHL.U32 R0, R6.reuse, 0x8, RZ ;  /* 0x0000000806007824 */ /* 0x050fe200078e00ff */
[----:B------:R-:W-:Y:S01]  /*f650*/  LOP3.LUT R4, R6, 0x7f, RZ, 0xc0, !PT ;  /* 0x0000007f06047812 */ /* 0x000fe200078ec0ff */
[----:B------:R-:W-:Y:S01]  /*f660*/  UMOV UR4, 0x400 ;  /* 0x0000040000047882 */ /* 0x000fe20000000000 */
[----:B------:R-:W-:Y:S01]  /*f670*/  BSSY B8, `(.L_x_13693) ;  /* 0x00005a3000087945 */ /* 0x000fe20003800000 */
[----:B------:R-:W-:Y:S01]  /*f680*/  IMAD.MOV.U32 R19, RZ, RZ, RZ ;  /* 0x000000ffff137224 */ /* 0x000fe200078e00ff */
[----:B------:R-:W-:Y:S01]  /*f690*/  LOP3.LUT R3, R0, 0x1f8, RZ, 0xc0, !PT ;  /* 0x000001f800037812 */ /* 0x000fe200078ec0ff */
[----:B01----:R-:W-:Y:S01]  /*f6a0*/  IMAD.SHL.U32 R2, R4, 0x8, RZ ;  /* 0x0000000804027824 */ /* 0x003fe200078e00ff */
        /* <DEDUP_REMOVED lines=14> */
.L_x_13797:
[----:B0-2---:R-:W2:Y:S01]  /*f790*/  LDL R0, [R1+0xc] ;  /* 0x00000c0001007983 */ /* 0x005ea20000100800 */
        /* <DEDUP_REMOVED lines=8> */
[----:B---3--:R-:W2:Y:S01]  /*f820*/  LDG.E R11, desc[UR38][R2.64] ;  /* 0x00000026020b7981 */ /* 0x008ea2000c1e1900 */
        /* <DEDUP_REMOVED lines=46> */
.L_x_13694:
        /* <DEDUP_REMOVED lines=18> */
.L_x_13695:
[----:B------:R-:W-:Y:S05]  /*fc30*/  @!P0 BRA `(.L_x_13696) ;  /* 0x00000000000c8947 */ /* 0x000fea0003800000 */
[----:B------:R-:W3:Y:S04]  /*fc40*/  LDG.E R6, desc[UR38][R4.64] ;  /* 0x0000002604067981 */ /* 0x000ee8000c1e1900 */
[----:B------:R-:W3:Y:S02]  /*fc50*/  LDG.E R4, desc[UR38][R4.64+0x4] ;  /* 0x0000042604047981 */ /* 0x000ee4000c1e1900 */
[----:B---3--:R-:W-:-:S07]  /*fc60*/  IMAD.IADD R6, R4, 0x1, -R6 ;  /* 0x0000000104067824 */ /* 0x008fce00078e0a06 */
.L_x_13696:
        /* <DEDUP_REMOVED lines=12> */
[----:B--2---:R-:W-:Y:S01]  /*fd30*/  @P0 SHF.R.U32.HI R0, RZ, R4, R3 ;  /* 0x00000004ff000219 */ /* 0x004fe20000011603 */
[C---:B------:R-:W-:Y:S01]  /*fd40*/  VIADD R4, R6.reuse, 0x5f ;  /* 0x0000005f06047836 */ /* 0x040fe20000000000 */
[----:B------:R-:W-:Y:S02]  /*fd50*/  IADD3 R6, R6, 0x60, -R9 ;  /* 0x0000006006067810 */ /* 0x000fe40007ffe809 */
[----:B-1----:R-:W-:Y:S01]  /*fd60*/  LOP3.LUT R9, R2, 0xff, RZ, 0xc0, !PT ;  /* 0x000000ff02097812 */ /* 0x002fe200078ec0ff */
[----:B------:R-:W-:-:S04]  /*fd70*/  IMAD.HI R4, R4, 0x2aaaaaab, RZ ;  /* 0x2aaaaaab04047827 */ /* 0x000fc800078e02ff */
[----:B------:R-:W-:Y:S01]  /*fd80*/  IMAD.IADD R0, R6, 0x1, R0 ;  /* 0x0000000106007824 */ /* 0x000fe200078e0200 */
[----:B------:R-:W-:-:S03]  /*fd90*/  SHF.R.U32.HI R3, RZ, 0x1f, R4 ;  /* 0x0000001fff037819 */ /* 0x000fc60000011604 */
[----:B------:R-:W-:Y:S01]  /*fda0*/  IMAD.HI R0, R0, 0x2aaaaaab, RZ ;  /* 0x2aaaaaab00007827 */ /* 0x000fe200078e02ff */
[----:B------:R-:W-:-:S04]  /*fdb0*/  LEA.HI.SX32 R4, R4, R3, 0x1c ;  /* 0x0000000304047211 */ /* 0x000fc800078fe2ff */
[----:B------:R-:W-:-:S04]  /*fdc0*/  SHF.R.U32.HI R3, RZ, 0x1f, R0 ;  /* 0x0000001fff037819 */ /* 0x000fc80000011600 */
[----:B------:R-:W-:Y:S02]  /*fdd0*/  LEA.HI.SX32 R3, R0, R3, 0x1c ;  /* 0x0000000300037211 */ /* 0x000fe400078fe2ff */
[----:B------:R-:W-:Y:S02]  /*fde0*/  SHF.R.U32.HI R0, RZ, 0x10, R2 ;  /* 0x00000010ff007819 */ /* 0x000fe40000011602 */
[----:B------:R-:W-:Y:S02]  /*fdf0*/  VIMNMX R8, R4, R3, PT ;  /* 0x0000000304087248 */ /* 0x000fe40003fe0100 */
[----:B------:R-:W-:Y:S02]  /*fe00*/  ISETP.NE.AND P0, PT, R0, RZ, PT ;  /* 0x000000ff0000720c */ /* 0x000fe40003f05270 */
[----:B------:R-:W-:Y:S01]  /*fe10*/  ISETP.GE.AND P1, PT, R8, 0x1, PT ;  /* 0x000000010800780c */ /* 0x000fe20003f26270 */
[----:B------:R0:W-:Y:S04]  /*fe20*/  STL [R1+0x34], R8 ;  /* 0x0000340801007387 */ /* 0x0001e80000100800 */
[----:B------:R0:W-:Y:S04]  /*fe30*/  STL [R1+0x40], R5 ;  /* 0x0000400501007387 */ /* 0x0001e80000100800 */
[----:B------:R0:W-:Y:S02]  /*fe40*/  STL [R1+0x58], R9 ;  /* 0x0000580901007387 */ /* 0x0001e40000100800 */
[----:B------:R-:W1:Y:S02]  /*fe50*/  @!P0 LDC R0, c[0x0][0x9f0] ;  /* 0x00027c00ff008b82 */ /* 0x000e640000000800 */
        /* <DEDUP_REMOVED lines=29> */
.L_x_13698:
[----:B------:R-:W-:Y:S05]  /*10030*/  BSYNC B0 ;  /* 0x0000000000007941 */ /* 0x000fea0003800000 */
.L_x_13697:
        /* <DEDUP_REMOVED lines=18> */
[----:B-1----:R-:W4:Y:S01]  /*10160*/  @P0 ATOMG.E.ADD.STRONG.GPU PT, R3, desc[UR38][R2.64], R5 ;  /* 0x00000005020309a8 */ /* 0x002f2200081ee1e6 */
[----:B------:R-:W0:Y:S02]  /*10170*/  S2R R4, SR_LTMASK ;  /* 0x0000000000047919 */ /* 0x000e240000003900 */
[----:B0-----:R-:W-:-:S04]  /*10180*/  LOP3.LUT R4, R4, UR4, RZ, 0xc0, !PT ;  /* 0x0000000404047c12 */ /* 0x001fc8000f8ec0ff */
[----:B---3--:R-:W0:Y:S01]  /*10190*/  POPC R7, R4 ;  /* 0x0000000400077309 */ /* 0x008e220000000000 */
[----:B----4-:R-:W0:Y:S02]  /*101a0*/  SHFL.IDX PT, R0, R3, R0, 0x1f ;  /* 0x00001f0003007589 */ /* 0x010e2400000e0000 */
[----:B0-----:R-:W-:-:S05]  /*101b0*/  IADD3 R0, R0, UR37, R7 ;  /* 0x0000002500007c10 */ /* 0x001fca000fffe007 */
[----:B------:R4:W-:Y:S01]  /*101c0*/  STL [R1], R0 ;  /* 0x0000000001007387 */ /* 0x0009e20000100800 */
[----:B------:R-:W-:Y:S05]  /*101d0*/  BRA `(.L_x_13701) ;  /* 0x0000003c00347947 */ /* 0x000fea0003800000 */
.L_x_13700:
        /* <DEDUP_REMOVED lines=20> */
.L_x_13703:
[----:B------:R-:W-:Y:S05]  /*10320*/  BSYNC B6 ;  /* 0x0000000000067941 */ /* 0x000fea0003800000 */
.L_x_13702:
        /* <DEDUP_REMOVED lines=20> */
.L_x_13706:
        /* <DEDUP_REMOVED lines=16> */
.L_x_13705:
[----:B------:R-:W-:Y:S05]  /*10570*/  BSYNC B6 ;  /* 0x0000000000067941 */ /* 0x000fea0003800000 */
.L_x_13704:
        /* <DEDUP_REMOVED lines=24> */
.L_x_13813:
[----:B0-----:R-:W3:Y:S01]  /*10700*/  LDL.LU R4, [R1+0x14] ;  /* 0x0000140001047983 */ /* 0x001ee20000300800 */
[----:B------:R-:W-:Y:S02]  /*10710*/  PLOP3.LUT P1, PT, PT, PT, PT, 0x8, 0x0 ;  /* 0x000000000000781c */ /* 0x000fe40003f2e170 */
[----:B-1----:R-:W-:Y:S01]  /*10720*/  ISETP.NE.AND P0, PT, R14, RZ, PT ;  /* 0x000000ff0e00720c */ /* 0x002fe20003f05270 */
        /* <DEDUP_REMOVED lines=8> */
.L_x_13816:
        /* <DEDUP_REMOVED lines=24> */
.L_x_13710:
[----:B-1----:R-:W3:Y:S01]  /*10930*/  LDL R2, [R1+0x10] ;  /* 0x0000100001027983 */ /* 0x002ee20000100800 */
[----:B0-----:R-:W-:Y:S01]  /*10940*/  IMAD R0, R19, 0x8, R18 ;  /* 0x0000000813007824 */ /* 0x001fe200078e0212 */
[----:B---3--:R-:W-:-:S04]  /*10950*/  SHF.L.U32 R2, R2, 0x1f, RZ ;  /* 0x0000001f02027819 */ /* 0x008fc800000006ff */
[----:B------:R-:W0:Y:S02]  /*10960*/  SYNCS.PHASECHK.TRANS64.TRYWAIT P0, [R0+URZ+0x22840], R2 ;  /* 0x02284002000075a7 */ /* 0x000e24000800017f */
[----:B0-----:R-:W-:Y:S05]  /*10970*/  @!P0 BRA `(.L_x_13711) ;  /* 0x0000004c00a88947 */ /* 0x001fea0003800000 */
.L_x_13817:
        /* <DEDUP_REMOVED lines=11> */
.L_x_13712:
[----:B------:R-:W3:Y:S04]  /*10a30*/  LDL R4, [R1+0x2c] ;  /* 0x00002c0001047983 */ /* 0x000ee80000100800 */
[----:B------:R-:W4:Y:S04]  /*10a40*/  LDL R3, [R1+0x1c] ;  /* 0x00001c0001037983 */ /* 0x000f280000100800 */
[----:B0-----:R-:W2:Y:S01]  /*10a50*/  LDL.LU R2, [R1+0x14] ;  /* 0x0000140001027983 */ /* 0x001ea20000300800 */
        /* <DEDUP_REMOVED lines=21> */
.L_x_13708:
[----:B------:R-:W3:Y:S04]  /*10bb0*/  LDL.LU R3, [R1+0x3c] ;  /* 0x00003c0001037983 */ /* 0x000ee80000300800 */
[----:B------:R-:W4:Y:S04]  /*10bc0*/  LDL.LU R5, [R1+0x24] ;  /* 0x0000240001057983 */ /* 0x000f280000300800 */
[----:B0-----:R-:W5:Y:S01]  /*10bd0*/  LDL.LU R4, [R1+0x48] ;  /* 0x0000480001047983 */ /* 0x001f620000300800 */
        /* <DEDUP_REMOVED lines=37> */
.L_x_13714:
[----:B------:R-:W-:Y:S05]  /*10e30*/  BSYNC B6 ;  /* 0x0000000000067941 */ /* 0x000fea0003800000 */
.L_x_13713:
[----:B0-----:R-:W3:Y:S01]  /*10e40*/  LDL.LU R0, [R1+0x48] ;  /* 0x0000480001007983 */ /* 0x001ee20000300800 */
[----:B------:R-:W-:Y:S01]  /*10e50*/  ULDC.64 UR4, c[0x0][0x2d8] ;  /* 0x0000b60000047ab9 */ /* 0x000fe20000000a00 */
[----:B------:R-:W0:Y:S01]  /*10e60*/  LDC R7, c[0x0][0x448] ;  /* 0x00011200ff077b82 */ /* 0x000e220000000800 */
[----:B------:R-:W-:Y:S01]  /*10e70*/  ULDC UR6, c[0x0][0x2b8] ;  /* 0x0000ae0000067ab9 */ /* 0x000fe20000000800 */
[----:B------:R-:W4:Y:S04]  /*10e80*/  LDL.LU R4, [R1+0x3c] ;  /* 0x00003c0001047983 */ /* 0x000f280000300800 */
[----:B------:R-:W4:Y:S04]  /*10e90*/  LDL.LU.64 R2, [R1+0x50] ;  /* 0x0000500001027983 */ /* 0x000f280000300a00 */
[----:B------:R-:W3:Y:S04]  /*10ea0*/  LDL.LU R5, [R1+0x24] ;  /* 0x0000240001057983 */ /* 0x000ee80000300800 */
[----:B------:R-:W3:Y:S04]  /*10eb0*/  LDL R8, [R1+0x4] ;  /* 0x0000040001087983 */ /* 0x000ee80000100800 */
[----:B------:R1:W5:Y:S01]  /*10ec0*/  LDL R9, [R1+0x28] ;  /* 0x0000280001097983 */ /* 0x0003620000100800 */
[----:B0-----:R-:W-:-:S13]  /*10ed0*/  ISETP.NE.AND P0, PT, R7, 0x1, PT ;  /* 0x000000010700780c */ /* 0x001fda0003f05270 */
[----:B------:R-:W0:Y:S01]  /*10ee0*/  @P0 LDC R6, c[0x0][0x450] ;  /* 0x00011400ff060b82 */ /* 0x000e220000000800 */
[----:B--2---:R-:W2:Y:S02]  /*10ef0*/  S2R R10, SR_TID.X ;  /* 0x00000000000a7919 */ /* 0x004ea40000002100 */
[----:B--2---:R-:W-:-:S05]  /*10f00*/  IMAD.SHL.U32 R10, R10, 0x8, RZ ;  /* 0x000000080a0a7824 */ /* 0x004fca00078e00ff */
[----:B------:R-:W-:Y:S01]  /*10f10*/  LOP3.LUT R10, R10, 0x38, RZ, 0xc0, !PT ;  /* 0x000000380a0a7812 */ /* 0x000fe200078ec0ff */
[----:B----4-:R-:W-:Y:S02]  /*10f20*/  IMAD.MOV.U32 R3, RZ, RZ, R4 ;  /* 0x000000ffff037224 */ /* 0x010fe400078e0004 */
[----:B------:R-:W2:Y:S01]  /*10f30*/  S2R R4, SR_TID.X ;  /* 0x0000000000047919 */ /* 0x000ea20000002100 */
        /* <DEDUP_REMOVED lines=8> */
[----:B--2---:R-:W-:-:S04]  /*10fc0*/  LOP3.LUT R4, R4, 0x7f, RZ, 0xc0, !PT ;  /* 0x0000007f04047812 */ /* 0x004fc800078ec0ff */
[----:B------:R-:W-:Y:S02]  /*10fd0*/  SHF.R.U32.HI R5, RZ, 0x3, R4 ;  /* 0x00000003ff057819 */ /* 0x000fe40000011604 */
[----:B------:R-:W2:Y:S02]  /*10fe0*/  S2R R4, SR_TID.X ;  /* 0x0000000000047919 */ /* 0x000ea40000002100 */
[----:B--2---:R-:W-:-:S05]  /*10ff0*/  IMAD.SHL.U32 R4, R4, 0x10, RZ ;  /* 0x0000001004047824 */ /* 0x004fca00078e00ff */
[----:B------:R-:W-:Y:S02]  /*11000*/  LOP3.LUT R4, R5, 0x70, R4, 0xf8, !PT ;  /* 0x0000007005047812 */ /* 0x000fe400078ef804 */
[----:B------:R-:W2:Y:S03]  /*11010*/  @P0 LDC R5, c[0x0][0x44c] ;  /* 0x00011300ff050b82 */ /* 0x000ea60000000800 */
[----:B------:R-:W-:-:S04]  /*11020*/  IMAD R4, R8, 0x80, R4 ;  /* 0x0000008008047824 */ /* 0x000fc800078e0204 */
[----:B------:R-:W-:Y:S02]  /*11030*/  IMAD.MOV.U32 R0, RZ, RZ, R4 ;  /* 0x000000ffff007224 */ /* 0x000fe400078e0004 */
[----:B--2---:R-:W-:-:S05]  /*11040*/  @P0 IMAD.HI.U32 R5, R4, R5, RZ ;  /* 0x0000000504050227 */ /* 0x004fca00078e00ff */
        /* <DEDUP_REMOVED lines=20> */
[----:B------:R-:W2:Y:S04]  /*11190*/  LDL.LU R6, [R1+0x44] ;  /* 0x0000440001067983 */ /* 0x000ea80000300800 */
[----:B------:R-:W3:Y:S01]  /*111a0*/  LDL.LU R5, [R1+0x4] ;  /* 0x0000040001057983 */ /* 0x000ee20000300800 */
[----:B------:R-:W0:Y:S02]  /*111b0*/  S2R R8, SR_TID.X ;  /* 0x0000000000087919 */ /* 0x000e240000002100 */
[----:B0-----:R-:W-:-:S04]  /*111c0*/  LOP3.LUT R8, R8, 0x7f, RZ, 0xc0, !PT ;  /* 0x0000007f08087812 */ /* 0x001fc800078ec0ff */
[----:B------:R-:W-:Y:S01]  /*111d0*/  SHF.R.U32.HI R8, RZ, 0x3, R8 ;  /* 0x00000003ff087819 */ /* 0x000fe20000011608 */
[----:B--2---:R-:W-:Y:S02]  /*111e0*/  IMAD R3, R6, R7, RZ ;  /* 0x0000000706037224 */ /* 0x004fe400078e02ff */
[----:B------:R-:W0:Y:S02]  /*111f0*/  SHFL.IDX PT, R7, R2, RZ, 0x181f ;  /* 0x00181fff02077589 */ /* 0x000e2400000e0000 */
[----:B---3--:R-:W-:Y:S02]  /*11200*/  IMAD R4, R5, 0x80, R8 ;  /* 0x0000008005047824 */ /* 0x008fe400078e0208 */
[----:B------:R-:W1:Y:S03]  /*11210*/  SHFL.IDX PT, R6, R0, RZ, 0x181f ;  /* 0x00181fff00067589 */ /* 0x000e6600000e0000 */
[----:B------:R-:W-:-:S13]  /*11220*/  ISETP.GE.AND P1, PT, R4, R3, PT ;  /* 0x000000030400720c */ /* 0x000fda0003f26270 */
[----:B0-----:R-:W-:-:S05]  /*11230*/  @!P1 LEA R7, P2, R10, R7, 0x1 ;  /* 0x000000070a079211 */ /* 0x001fca00078408ff */
[----:B-1----:R-:W-:-:S05]  /*11240*/  @!P1 IMAD.X R6, RZ, RZ, R6, P2 ;  /* 0x000000ffff069224 */ /* 0x002fca00010e0606 */
[----:B------:R-:W-:-:S04]  /*11250*/  @!P1 LOP3.LUT R7, R7, R6, RZ, 0x3c, !PT ;  /* 0x0000000607079212 */ /* 0x000fc800078e3cff */
[----:B------:R-:W-:Y:S01]  /*11260*/  @!P1 LOP3.LUT R6, R7, R6, RZ, 0x3c, !PT ;  /* 0x0000000607069212 */ /* 0x000fe200078e3cff */
[----:B------:R-:W-:-:S03]  /*11270*/  VIADD R5, R4, 0x10 ;  /* 0x0000001004057836 */ /* 0x000fc60000000000 */
        /* <DEDUP_REMOVED lines=58> */
.L_x_13834:
        /* <DEDUP_REMOVED lines=10> */
.L_x_13716:
        /* <DEDUP_REMOVED lines=18> */
.L_x_13835:
[----:B------:R-:W-:Y:S05]  /*117e0*/  BSYNC B0 ;  /* 0x0000000000007941 */ /* 0x000fea0003800000 */
.L_x_13717:
[----:B------:R-:W2:Y:S01]  /*117f0*/  LDL R2, [R1+0x14] ;  /* 0x0000140001027983 */ /* 0x000ea20000100800 */
[----:B------:R-:W-:Y:S01]  /*11800*/  BSSY B0, `(.L_x_13719) ;  /* 0x000005a000007945 */ /* 0x000fe20003800000 */
[----:B--2---:R-:W-:-:S13]  /*11810*/  LOP3.LUT P0, RZ, R2, 0x1, RZ, 0xc0, !PT ;  /* 0x0000000102ff7812 */ /* 0x004fda000780c0ff */
[----:B------:R-:W-:Y:S05]  /*11820*/  @!P0 BRA `(.L_x_13720) ;  /* 0x00000004005c8947 */ /* 0x000fea0003800000 */
[----:B------:R-:W0:Y:S01]  /*11830*/  LDL R4, [R1+0x10] ;  /* 0x0000100001047983 */ /* 0x000e220000100800 */
[----:B------:R-:W-:Y:S01]  /*11840*/  IMAD R2, R19, 0x8, R18 ;  /* 0x0000000813027824 */ /* 0x000fe200078e0212 */
[----:B------:R-:W-:Y:S01]  /*11850*/  BSSY B1, `(.L_x_13721) ;  /* 0x0000007000017945 */ /* 0x000fe20003800000 */
[----:B------:R-:W2:Y:S02]  /*11860*/  S2R R3, SR_TID.X ;  /* 0x0000000000037919 */ /* 0x000ea40000002100 */
[----:B--2---:R-:W-:-:S04]  /*11870*/  LOP3.LUT R3, R3, 0x7f, RZ, 0xc0, !PT ;  /* 0x0000007f03037812 */ /* 0x004fc800078ec0ff */
[----:B------:R-:W-:Y:S02]  /*11880*/  ISETP.NE.AND P1, PT, R3, RZ, PT ;  /* 0x000000ff0300720c */ /* 0x000fe40003f25270 */
[----:B0-----:R-:W-:-:S04]  /*11890*/  SHF.L.U32 R0, R4, 0x1f, RZ ;  /* 0x0000001f04007819 */ /* 0x001fc800000006ff */
[----:B------:R-:W0:Y:S02]  /*118a0*/  SYNCS.PHASECHK.TRANS64.TRYWAIT P0, [R2+URZ+0x22860], R0 ;  /* 0x02286000020075a7 */ /* 0x000e24000800017f */
[----:B0-----:R-:W-:Y:S05]  /*118b0*/  @!P0 BRA `(.L_x_13722) ;  /* 0x00000048009c8947 */ /* 0x001fea0003800000 */
.L_x_13836:
[----:B------:R-:W-:Y:S05]  /*118c0*/  BSYNC B1 ;  /* 0x0000000000017941 */ /* 0x000fea0003800000 */
.L_x_13721:
        /* <DEDUP_REMOVED lines=9> */
.L_x_13724:
[----:B------:R-:W-:Y:S05]  /*11960*/  BSYNC B1 ;  /* 0x0000000000017941 */ /* 0x000fea0003800000 */
.L_x_13723:
        /* <DEDUP_REMOVED lines=12> */
.L_x_13725:
        /* <DEDUP_REMOVED lines=15> */
.L_x_13726:
        /* <DEDUP_REMOVED lines=15> */
.L_x_13727:
        /* <DEDUP_REMOVED lines=15> */
.L_x_13728:
        /* <DEDUP_REMOVED lines=10> */
.L_x_13720:
[----:B------:R-:W-:Y:S05]  /*11da0*/  BSYNC B0 ;  /* 0x0000000000007941 */ /* 0x000fea0003800000 */
.L_x_13719:
        /* <DEDUP_REMOVED lines=54> */
.L_x_13735:
        /* <DEDUP_REMOVED lines=8> */
.L_x_13837:
[----:B------:R-:W-:Y:S05]  /*12190*/  BSYNC B3 ;  /* 0x0000000000037941 */ /* 0x000fea0003800000 */
.L_x_13736:
        /* <DEDUP_REMOVED lines=9> */
.L_x_13739:
[----:B------:R-:W-:Y:S05]  /*12230*/  BSYNC B3 ;  /* 0x0000000000037941 */ /* 0x000fea0003800000 */
.L_x_13738:
        /* <DEDUP_REMOVED lines=12> */
.L_x_13740:
        /* <DEDUP_REMOVED lines=13> */
.L_x_13838:
[----:B------:R-:W-:Y:S05]  /*123d0*/  BSYNC B3 ;  /* 0x0000000000037941 */ /* 0x000fea0003800000 */
.L_x_13741:
        /* <DEDUP_REMOVED lines=11> */
.L_x_13744:
[----:B------:R-:W-:Y:S05]  /*12490*/  BSYNC B3 ;  /* 0x0000000000037941 */ /* 0x000fea0003800000 */
.L_x_13743:
        /* <DEDUP_REMOVED lines=9> */
.L_x_13745:
        /* <DEDUP_REMOVED lines=15> */
.L_x_13746:
        /* <DEDUP_REMOVED lines=15> */
.L_x_13747:
        /* <DEDUP_REMOVED lines=15> */
.L_x_13748:
        /* <DEDUP_REMOVED lines=10> */
.L_x_13734:
[----:B------:R-:W-:Y:S05]  /*128a0*/  BSYNC B1 ;  /* 0x0000000000017941 */ /* 0x000fea0003800000 */
.L_x_13733:
[----:B------:R-:W2:Y:S02]  /*128b0*/  LDL.LU R5, [R1+0x38] ;  /* 0x0000380001057983 */ /* 0x000ea40000300800 */
[----:B--2---:R-:W-:-:S07]  /*128c0*/  VIADD R0, R5, 0xfffffffd ;  /* 0xfffffffd05007836 */ /* 0x004fce0000000000 */
.L_x_13732:
[----:B------:R-:W-:Y:S05]  /*128d0*/  BSYNC B2 ;  /* 0x0000000000027941 */ /* 0x000fea0003800000 */
.L_x_13731:
[----:B------:R-:W-:Y:S01]  /*128e0*/  VIADD R8, R8, 0xfffffffe ;  /* 0xfffffffe08087836 */ /* 0x000fe20000000000 */
[----:B------:R-:W-:-:S04]  /*128f0*/  LOP3.LUT R4, RZ, R4, RZ, 0x33, !PT ;  /* 0x00000004ff047212 */ /* 0x000fc800078e33ff */
[----:B------:R-:W-:-:S13]  /*12900*/  ISETP.NE.AND P0, PT, R8, R4, PT ;  /* 0x000000040800720c */ /* 0x000fda0003f05270 */
[----:B------:R-:W-:Y:S05]  /*12910*/  @!P0 BRA `(.L_x_13730) ;  /* 0x0000001000f88947 */ /* 0x000fea0003800000 */
.L_x_13781:
        /* <DEDUP_REMOVED lines=35> */
.L_x_13751:
        /* <DEDUP_REMOVED lines=8> */
.L_x_13839:
[----:B------:R-:W-:Y:S05]  /*12bd0*/  BSYNC B2 ;  /* 0x0000000000027941 */ /* 0x000fea0003800000 */
.L_x_13752:
        /* <DEDUP_REMOVED lines=9> */
.L_x_13755:
[----:B------:R-:W-:Y:S05]  /*12c70*/  BSYNC B2 ;  /* 0x0000000000027941 */ /* 0x000fea0003800000 */
.L_x_13754:
        /* <DEDUP_REMOVED lines=12> */
.L_x_13756:
        /* <DEDUP_REMOVED lines=13> */
.L_x_13840:
[----:B------:R-:W-:Y:S05]  /*12e10*/  BSYNC B2 ;  /* 0x0000000000027941 */ /* 0x000fea0003800000 */
.L_x_13757:
        /* <DEDUP_REMOVED lines=11> */
.L_x_13760:
[----:B------:R-:W-:Y:S05]  /*12ed0*/  BSYNC B2 ;  /* 0x0000000000027941 */ /* 0x000fea0003800000 */
.L_x_13759:
        /* <DEDUP_REMOVED lines=9> */
.L_x_13761:
        /* <DEDUP_REMOVED lines=15> */
.L_x_13762:
        /* <DEDUP_REMOVED lines=15> */
.L_x_13763:
        /* <DEDUP_REMOVED lines=15> */
.L_x_13764:
        /* <DEDUP_REMOVED lines=10> */
.L_x_13750:
[----:B------:R-:W-:Y:S05]  /*132e0*/  BSYNC B1 ;  /* 0x0000000000017941 */ /* 0x000fea0003800000 */
.L_x_13749:
[----:B------:R-:W2:Y:S01]  /*132f0*/  LDL R2, [R1+0x14] ;  /* 0x0000140001027983 */ /* 0x000ea20000100800 */
[----:B------:R-:W-:Y:S01]  /*13300*/  VIADD R7, R7, 0x1 ;  /* 0x0000000107077836 */ /* 0x000fe20000000000 */
[----:B------:R-:W-:Y:S04]  /*13310*/  BSSY B1, `(.L_x_13765) ;  /* 0x000009a000017945 */ /* 0x000fe80003800000 */
[----:B------:R-:W-:-:S04]  /*13320*/  ISETP.NE.AND P0, PT, R7, 0x2, PT ;  /* 0x000000020700780c */ /* 0x000fc80003f05270 */
[----:B------:R-:W-:Y:S02]  /*13330*/  SEL R19, R7, RZ, P0 ;  /* 0x000000ff07137207 */ /* 0x000fe40000000000 */
[----:B--2---:R-:W-:Y:S02]  /*13340*/  LOP3.LUT P2, RZ, R2, 0x1, RZ, 0xc0, !PT ;  /* 0x0000000102ff7812 */ /* 0x004fe4000784c0ff */
        /* <DEDUP_REMOVED lines=29> */
.L_x_13767:
        /* <DEDUP_REMOVED lines=8> */
.L_x_13841:
[----:B------:R-:W-:Y:S05]  /*135a0*/  BSYNC B2 ;  /* 0x0000000000027941 */ /* 0x000fea0003800000 */
.L_x_13768:
        /* <DEDUP_REMOVED lines=9> */
.L_x_13771:
[----:B------:R-:W-:Y:S05]  /*13640*/  BSYNC B2 ;  /* 0x0000000000027941 */ /* 0x000fea0003800000 */
.L_x_13770:
        /* <DEDUP_REMOVED lines=12> */
.L_x_13772:
        /* <DEDUP_REMOVED lines=13> */
.L_x_13842:
[----:B------:R-:W-:Y:S05]  /*137e0*/  BSYNC B2 ;  /* 0x0000000000027941 */ /* 0x000fea0003800000 */
.L_x_13773:
        /* <DEDUP_REMOVED lines=11> */
.L_x_13776:
[----:B------:R-:W-:Y:S05]  /*138a0*/  BSYNC B2 ;  /* 0x0000000000027941 */ /* 0x000fea0003800000 */
.L_x_13775:
        /* <DEDUP_REMOVED lines=9> */
.L_x_13777:
        /* <DEDUP_REMOVED lines=15> */
.L_x_13778:
        /* <DEDUP_REMOVED lines=15> */
.L_x_13779:
        /* <DEDUP_REMOVED lines=15> */
.L_x_13780:
        /* <DEDUP_REMOVED lines=10> */
.L_x_13766:
[----:B------:R-:W-:Y:S05]  /*13cb0*/  BSYNC B1 ;  /* 0x0000000000017941 */ /* 0x000fea0003800000 */
.L_x_13765:
[----:B------:R-:W2:Y:S01]  /*13cc0*/  LDL R5, [R1+0x20] ;  /* 0x0000200001057983 */ /* 0x000ea20000100800 */
[----:B------:R-:W-:Y:S01]  /*13cd0*/  VIADD R0, R0, 0xfffffffe ;  /* 0xfffffffe00007836 */ /* 0x000fe20000000000 */
[----:B--2---:R-:W-:-:S13]  /*13ce0*/  ISETP.GT.AND P0, PT, R6, R5, PT ;  /* 0x000000050600720c */ /* 0x004fda0003f04270 */
[----:B------:R-:W-:Y:S05]  /*13cf0*/  @P0 BRA `(.L_x_13781) ;  /* 0xffffffec00080947 */ /* 0x000fea000383ffff */
.L_x_13730:
[----:B------:R-:W-:Y:S05]  /*13d00*/  BSYNC B0 ;  /* 0x0000000000007941 */ /* 0x000fea0003800000 */
.L_x_13729:
        /* <DEDUP_REMOVED lines=20> */
[----:B-1----:R-:W1:Y:S01]  /*13e50*/  POPC R7, R4 ;  /* 0x0000000400077309 */ /* 0x002e620000000000 */
[----:B--2---:R-:W1:Y:S02]  /*13e60*/  SHFL.IDX PT, R0, R3, R0, 0x1f ;  /* 0x00001f0003007589 */ /* 0x004e6400000e0000 */
[----:B-1----:R-:W-:-:S05]  /*13e70*/  IADD3 R0, R0, UR37, R7 ;  /* 0x0000002500007c10 */ /* 0x002fca000fffe007 */
[----:B------:R3:W-:Y:S02]  /*13e80*/  STL [R1], R0 ;  /* 0x0000000001007387 */ /* 0x0007e40000100800 */
.L_x_13783:
[----:B------:R-:W-:Y:S05]  /*13e90*/  BSYNC B0 ;  /* 0x0000000000007941 */ /* 0x000fea0003800000 */
.L_x_13782:
[----:B------:R-:W-:-:S07]  /*13ea0*/  SEL R19, R19, RZ, P0 ;  /* 0x000000ff13137207 */ /* 0x000fce0000000000 */
.L_x_13701:
[----:B------:R-:W-:Y:S05]  /*13eb0*/  BSYNC B7 ;  /* 0x0000000000077941 */ /* 0x000fea0003800000 */
.L_x_13699:
        /* <DEDUP_REMOVED lines=9> */
[----:B01----:R-:W0:Y:S04]  /*13f50*/  LDS.128 R4, [R18+0x228d0] ;  /* 0x0228d00012047984 */ /* 0x003e280000000c00 */
[----:B0-----:R1:W-:Y:S04]  /*13f60*/  STL.64 [R1], R4 ;  /* 0x0000000401007387 */ /* 0x0013e80000100a00 */
[----:B------:R1:W-:Y:S01]  /*13f70*/  STL.64 [R1+0x8], R6 ;  /* 0x0000080601007387 */ /* 0x0003e20000100a00 */
[----:B------:R-:W-:Y:S06]  /*13f80*/  BAR.ARV 0x4, 0x180 ;  /* 0x0106000000007b1d */ /* 0x000fec0000002000 */
[----:B------:R-:W-:Y:S05]  /*13f90*/  BRA `(.L_x_13785) ;  /* 0x0000001000307947 */ /* 0x000fea0003800000 */
.L_x_13784:
[----:B------:R-:W3:Y:S01]  /*13fa0*/  S2R R16, SR_TID.X ;  /* 0x0000000000107919 */ /* 0x000ee20000002100 */
[----:B------:R-:W-:Y:S01]  /*13fb0*/  UMOV UR4, 0xffffffff ;  /* 0xffffffff00047882 */ /* 0x000fe20000000000 */
[----:B---3--:R-:W-:-:S04]  /*13fc0*/  LOP3.LUT R16, R16, 0x1f, RZ, 0xc0, !PT ;  /* 0x0000001f10107812 */ /* 0x008fc800078ec0ff */
        /* <DEDUP_REMOVED lines=8> */
[----:B------:R-:W2:Y:S08]  /*14050*/  @!P1 LDC.64 R2, c[0x0][0xc80] ;  /* 0x00032000ff029b82 */ /* 0x000eb00000000a00 */
[----:B0-----:R-:W0:Y:S01]  /*14060*/  @!P1 LDC.64 R4, c[0x0][0xc78] ;  /* 0x00031e00ff049b82 */ /* 0x001e220000000a00 */
[----:B--2---:R-:W-:-:S05]  /*14070*/  @!P1 IMAD.WIDE R2, R0, 0x4, R2 ;  /* 0x0000000400029825 */ /* 0x004fca00078e0202 */
[----:B-1----:R0:W2:Y:S02]  /*14080*/  @!P1 LDG.E R6, desc[UR38][R2.64] ;  /* 0x0000002602069981 */ /* 0x0020a4000c1e1900 */
[----:B0-----:R-:W-:-:S05]  /*14090*/  @!P1 IMAD.WIDE R2, R0, 0x4, R4 ;  /* 0x0000000400029825 */ /* 0x001fca00078e0204 */
        /* <DEDUP_REMOVED lines=30> */
.L_x_13852:
[----:B------:R-:W-:Y:S02]  /*14280*/  ULDC UR4, c[0x0][0xc38] ;  /* 0x00030e0000047ab9 */ /* 0x000fe40000000800 */
[----:B------:R-:W-:-:S04]  /*14290*/  IMAD.U32 R7, RZ, RZ, UR4 ;  /* 0x00000004ff077e24 */ /* 0x000fc8000f8e00ff */
[----:B-1----:R-:W-:-:S04]  /*142a0*/  IMAD R10, R14, R7, RZ ;  /* 0x000000070e0a7224 */ /* 0x002fc800078e02ff */
[----:B------:R-:W-:-:S05]  /*142b0*/  IMAD.IADD R4, R9, 0x1, R10 ;  /* 0x0000000109047824 */ /* 0x000fca00078e020a */
[----:B------:R-:W-:-:S13]  /*142c0*/  ISETP.GT.AND P6, PT, R4, R0, PT ;  /* 0x000000000400720c */ /* 0x000fda0003fc4270 */
[----:B------:R-:W-:Y:S05]  /*142d0*/  @P6 BRA `(.L_x_13787) ;  /* 0x0000000000ac6947 */ /* 0x000fea0003800000 */
.L_x_13790:
        /* <DEDUP_REMOVED lines=37> */
.L_x_13860:
[----:B------:R-:W-:Y:S02]  /*14530*/  ULDC UR4, c[0x0][0xc38] ;  /* 0x00030e0000047ab9 */ /* 0x000fe40000000800 */
[----:B------:R-:W-:-:S04]  /*14540*/  IMAD.U32 R7, RZ, RZ, UR4 ;  /* 0x00000004ff077e24 */ /* 0x000fc8000f8e00ff */
[----:B-1----:R-:W-:-:S04]  /*14550*/  IMAD R10, R14, R7, RZ ;  /* 0x000000070e0a7224 */ /* 0x002fc800078e02ff */
[----:B------:R-:W-:-:S05]  /*14560*/  IMAD.IADD R4, R10, 0x1, R4 ;  /* 0x000000010a047824 */ /* 0x000fca00078e0204 */
[----:B------:R-:W-:-:S13]  /*14570*/  ISETP.GT.AND P6, PT, R4, R0, PT ;  /* 0x000000000400720c */ /* 0x000fda0003fc4270 */
[----:B------:R-:W-:Y:S05]  /*14580*/  @!P6 BRA `(.L_x_13790) ;  /* 0xfffffffc0054e947 */ /* 0x000fea000383ffff */
.L_x_13787:
        /* <DEDUP_REMOVED lines=12> */
.L_x_13865:
[----:B------:R-:W-:-:S13]  /*14650*/  ISETP.NE.AND P0, PT, R3, RZ, PT ;  /* 0x000000ff0300720c */ /* 0x000fda0003f05270 */
[----:B------:R-:W-:Y:S05]  /*14660*/  @!P0 BRA `(.L_x_13792) ;  /* 0x0000000000108947 */ /* 0x000fea0003800000 */
[----:B------:R-:W-:Y:S01]  /*14670*/  UMOV UR4, 0xffffffff ;  /* 0xffffffff00047882 */ /* 0x000fe20000000000 */
[----:B------:R-:W-:Y:S02]  /*14680*/  VIADD R12, R9, 0xffffffff ;  /* 0xffffffff090c7836 */ /* 0x000fe40000000000 */
[----:B------:R-:W-:Y:S05]  /*14690*/  BRA.DIV UR4, `(.L_x_13793) ;  /* 0x0000002a04207947 */ /* 0x000fea000b800000 */
[----:B------:R2:W4:Y:S02]  /*146a0*/  SHFL.IDX PT, R8, R2, R12, 0x1f ;  /* 0x00001f0c02087589 */ /* 0x00052400000e0000 */
.L_x_13792:
        /* <DEDUP_REMOVED lines=62> */
.L_x_13794:
        /* <DEDUP_REMOVED lines=63> */
.L_x_13795:
[----:B-1----:R-:W-:-:S05]  /*14e80*/  LOP3.LUT R3, RZ, R0, RZ, 0x33, !PT ;  /* 0x00000000ff037212 */ /* 0x002fca00078e33ff */
[----:B------:R-:W-:-:S05]  /*14e90*/  IMAD.IADD R0, R4, 0x1, R3 ;  /* 0x0000000104007824 */ /* 0x000fca00078e0203 */
[----:B------:R2:W-:Y:S01]  /*14ea0*/  STL [R1+0x4], R0 ;  /* 0x0000040001007387 */ /* 0x0005e20000100800 */
[----:B------:R-:W-:Y:S05]  /*14eb0*/  BRA `(.L_x_13796) ;  /* 0x0000000000287947 */ /* 0x000fea0003800000 */
.L_x_13788:
        /* <DEDUP_REMOVED lines=10> */
.L_x_13796:
        /* <DEDUP_REMOVED lines=16> */
.L_x_13785:
[----:B------:R-:W3:Y:S01]  /*15060*/  LDL R0, [R1+0xc] ;  /* 0x00000c0001007983 */ /* 0x000ee20000100800 */
[----:B------:R-:W-:Y:S02]  /*15070*/  ULDC UR4, c[0x0][0xc3c] ;  /* 0x00030f0000047ab9 */ /* 0x000fe40000000800 */
[----:B---3--:R-:W-:-:S13]  /*15080*/  ISETP.GE.AND P0, PT, R0, UR4, PT ;  /* 0x0000000400007c0c */ /* 0x008fda000bf06270 */
[----:B------:R-:W-:Y:S05]  /*15090*/  @!P0 BRA `(.L_x_13797) ;  /* 0xffffffa400bc8947 */ /* 0x000fea000383ffff */
[----:B------:R-:W-:Y:S05]  /*150a0*/  BSYNC B8 ;  /* 0x0000000000087941 */ /* 0x000fea0003800000 */
.L_x_13693:
        /* <DEDUP_REMOVED lines=12> */
.L_x_13868:
[----:B------:R-:W-:Y:S05]  /*15170*/  BSYNC B0 ;  /* 0x0000000000007941 */ /* 0x000fea0003800000 */
.L_x_13798:
[----:B------:R-:W-:-:S03]  /*15180*/  UMOV UR4, 0xffffffff ;  /* 0xffffffff00047882 */ /* 0x000fc60000000000 */
[----:B------:R-:W-:Y:S05]  /*15190*/  BRA.DIV UR4, `(.L_x_13800) ;  /* 0x0000001e049c7947 */ /* 0x000fea000b800000 */
[----:B------:R-:W1:Y:S02]  /*151a0*/  S2R R2, SR_TID.X ;  /* 0x0000000000027919 */ /* 0x000e640000002100 */
[----:B-1----:R-:W-:-:S04]  /*151b0*/  SHF.R.U32.HI R2, RZ, 0x5, R2 ;  /* 0x00000005ff027819 */ /* 0x002fc80000011602 */
[----:B------:R-:W-:-:S05]  /*151c0*/  LOP3.LUT R2, R2, 0x3, RZ, 0xc0, !PT ;  /* 0x0000000302027812 */ /* 0x000fca00078ec0ff */
[----:B------:R1:W2:Y:S02]  /*151d0*/  SHFL.IDX PT, R14, R2, RZ, 0x1f ;  /* 0x00001fff020e7589 */ /* 0x0002a400000e0000 */
.L_x_13871:
[----:B--2---:R-:W-:Y:S01]  /*151e0*/  ISETP.NE.AND P0, PT, R14, RZ, PT ;  /* 0x000000ff0e00720c */ /* 0x004fe20003f05270 */
[----:B------:R-:W-:-:S12]  /*151f0*/  BSSY B0, `(.L_x_13801) ;  /* 0x0000025000007945 */ /* 0x000fd80003800000 */
[----:B------:R-:W-:Y:S05]  /*15200*/  @P0 BRA `(.L_x_13802) ;  /* 0x00000000008c0947 */ /* 0x000fea0003800000 */
[----:B------:R-:W-:-:S03]  /*15210*/  UMOV UR4, 0xffffffff ;  /* 0xffffffff00047882 */ /* 0x000fc60000000000 */
[----:B------:R-:W-:Y:S05]  /*15220*/  BRA.DIV UR4, `(.L_x_13803) ;  /* 0x0000001e04ac7947 */ /* 0x000fea000b800000 */
[----:B------:R-:W-:-:S13]  /*15230*/  ELECT P6, URZ, PT ;  /* 0x00000000003f782f */ /* 0x000fda00038c0000 */
.L_x_13874:
[----:B------:R-:W-:Y:S05]  /*15240*/  @!P6 BRA `(.L_x_13802) ;  /* 0x00000000007ce947 */ /* 0x000fea0003800000 */
[----:B------:R-:W-:-:S06]  /*15250*/  ULOP3.LUT UR4, UR36, 0x2, URZ, 0xfc, !UPT ;  /* 0x0000000224047892 */ /* 0x000fcc000f8efc3f */
[----:B-1----:R-:W-:-:S05]  /*15260*/  IMAD.U32 R2, RZ, RZ, UR4 ;  /* 0x00000004ff027e24 */ /* 0x002fca000f8e00ff */
[----:B------:R-:W-:-:S13]  /*15270*/  ISETP.NE.AND P2, PT, R2, 0x3, PT ;  /* 0x000000030200780c */ /* 0x000fda0003f45270 */
[----:B------:R-:W-:Y:S05]  /*15280*/  @!P2 BRA `(.L_x_13804) ;  /* 0x000000000004a947 */ /* 0x000fea0003800000 */
[----:B------:R-:W-:Y:S01]  /*15290*/  BPT.TRAP 0x1 ;  /* 0x000000040000795c */ /* 0x000fe20000300000 */
.L_x_13804:
        /* <DEDUP_REMOVED lines=13> */
.L_x_13875:
[----:B------:R-:W1:Y:S02]  /*15370*/  SYNCS.PHASECHK.TRANS64.TRYWAIT P0, [R7+URZ], R2 ;  /* 0x00000002070075a7 */ /* 0x000e64000800017f */
[----:B-1----:R-:W-:Y:S05]  /*15380*/  @!P0 BRA `(.L_x_13806) ;  /* 0x0000001c00888947 */ /* 0x002fea0003800000 */
.L_x_13876:
[----:B------:R-:W-:Y:S05]  /*15390*/  @!P2 BRA `(.L_x_13807) ;  /* 0x000000000004a947 */ /* 0x000fea0003800000 */
[----:B------:R-:W-:Y:S01]  /*153a0*/  BPT.TRAP 0x1 ;  /* 0x000000040000795c */ /* 0x000fe20000300000 */
.L_x_13807:
[----:B------:R-:W-:-:S04]  /*153b0*/  VIADD R0, R0, 0x22860 ;  /* 0x0002286000007836 */ /* 0x000fc80000000000 */
[----:B------:R-:W-:-:S04]  /*153c0*/  IMAD R4, R19, 0x8, R0 ;  /* 0x0000000813047824 */ /* 0x000fc800078e0200 */
[----:B------:R-:W2:Y:S02]  /*153d0*/  SYNCS.PHASECHK.TRANS64.TRYWAIT P0, [R4+URZ], R5 ;  /* 0x00000005040075a7 */ /* 0x000ea4000800017f */
[----:B--2---:R-:W-:Y:S05]  /*153e0*/  @!P0 BRA `(.L_x_13808) ;  /* 0x0000001c00848947 */ /* 0x004fea0003800000 */
.L_x_13877:
[----:B------:R-:W-:-:S07]  /*153f0*/  IMAD R3, R3, 0x8, R0 ;  /* 0x0000000803037824 */ /* 0x000fce00078e0200 */
.L_x_13809:
[----:B----4-:R4:W0:Y:S02]  /*15400*/  SYNCS.PHASECHK.TRANS64.TRYWAIT P0, [R3+URZ], R2 ;  /* 0x00000002030075a7 */ /* 0x010824000800017f */
[----:B0-----:R-:W-:Y:S05]  /*15410*/  @!P0 NANOSLEEP.SYNCS 0x989680 ;  /* 0x009896800000895d */ /* 0x001fea0003900000 */
[----:B------:R-:W0:Y:S02]  /*15420*/  @!P0 SYNCS.PHASECHK.TRANS64 P0, [R3+URZ], R2 ;  /* 0x00000002030085a7 */ /* 0x000e24000800007f */
[----:B0-----:R-:W-:Y:S05]  /*15430*/  @!P0 BRA `(.L_x_13809) ;  /* 0xfffffffc00f08947 */ /* 0x001fea000383ffff */
.L_x_13802:
[----:B------:R-:W-:Y:S05]  /*15440*/  BSYNC B0 ;  /* 0x0000000000007941 */ /* 0x000fea0003800000 */
.L_x_13801:
[----:B------:R-:W-:Y:S05]  /*15450*/  EXIT ;  /* 0x000000000000794d */ /* 0x000fea0003800000 */
.L_x_13632:
[----:B0-----:R0:W1:Y:S02]  /*15460*/  SYNCS.PHASECHK.TRANS64.TRYWAIT P0, [R6+URZ+0x22800], R3 ;  /* 0x02280003060075a7 */ /* 0x001064000800017f */
[----:B-1----:R-:W-:Y:S05]  /*15470*/  @!P0 NANOSLEEP.SYNCS 0x989680 ;  /* 0x009896800000895d */ /* 0x002fea0003900000 */
[----:B------:R-:W1:Y:S02]  /*15480*/  @!P0 SYNCS.PHASECHK.TRANS64 P0, [R6+URZ+0x22800], R3 ;  /* 0x02280003060085a7 */ /* 0x000e64000800007f */
[----:B-1----:R-:W-:Y:S05]  /*15490*/  @!P0 BRA `(.L_x_13632) ;  /* 0xfffffffc00f08947 */ /* 0x002fea000383ffff */
[----:B------:R-:W-:Y:S05]  /*154a0*/  BRA `(.L_x_13810) ;  /* 0xfffffecc00407947 */ /* 0x000fea000383ffff */
.L_x_13636:
[----:B--2---:R-:W-:-:S04]  /*154b0*/  IMAD.U32 R0, RZ, RZ, UR22 ;  /* 0x00000016ff007e24 */ /* 0x004fc8000f8e00ff */
[----:B------:R2:W3:Y:S03]  /*154c0*/  SYNCS.PHASECHK.TRANS64.TRYWAIT P1, [R0+URZ+0x22830], R9 ;  /* 0x02283009000075a7 */ /* 0x0004e6000802017f */
[----:B---3--:R-:W-:Y:S05]  /*154d0*/  @!P1 NANOSLEEP.SYNCS 0x989680 ;  /* 0x009896800000995d */ /* 0x008fea0003900000 */
[----:B------:R-:W3:Y:S02]  /*154e0*/  @!P1 SYNCS.PHASECHK.TRANS64 P1, [R0+URZ+0x22830], R9 ;  /* 0x02283009000095a7 */ /* 0x000ee4000802007f */
[----:B---3--:R-:W-:Y:S05]  /*154f0*/  @!P1 BRA `(.L_x_13636) ;  /* 0xfffffffc00ec9947 */ /* 0x008fea000383ffff */
[----:B------:R-:W-:Y:S05]  /*15500*/  BRA `(.L_x_13635) ;  /* 0xfffffecc00687947 */ /* 0x000fea000383ffff */
.L_x_13640:
[----:B-1----:R-:W-:-:S04]  /*15510*/  IMAD.U32 R10, RZ, RZ, UR22 ;  /* 0x00000016ff0a7e24 */ /* 0x002fc8000f8e00ff */
[----:B------:R1:W2:Y:S03]  /*15520*/  SYNCS.PHASECHK.TRANS64.TRYWAIT P3, [R10+URZ+0x22850], R9 ;  /* 0x022850090a0075a7 */ /* 0x0002a6000806017f */
[----:B--2---:R-:W-:Y:S05]  /*15530*/  @!P3 NANOSLEEP.SYNCS 0x989680 ;  /* 0x009896800000b95d */ /* 0x004fea0003900000 */
[----:B------:R-:W2:Y:S02]  /*15540*/  @!P3 SYNCS.PHASECHK.TRANS64 P3, [R10+URZ+0x22850], R9 ;  /* 0x022850090a00b5a7 */ /* 0x000ea4000806007f */
[----:B--2---:R-:W-:Y:S05]  /*15550*/  @!P3 BRA `(.L_x_13640) ;  /* 0xfffffffc00ecb947 */ /* 0x004fea000383ffff */
[----:B------:R-:W-:Y:S05]  /*15560*/  BRA `(.L_x_13639) ;  /* 0xfffffee800f47947 */ /* 0x000fea000383ffff */
.L_x_13645:
[----:B--2---:R-:W-:-:S04]  /*15570*/  IMAD.U32 R5, RZ, RZ, UR26 ;  /* 0x0000001aff057e24 */ /* 0x004fc8000f8e00ff */
[----:B------:R2:W3:Y:S03]  /*15580*/  SYNCS.PHASECHK.TRANS64.TRYWAIT P3, [R5+URZ+0x22830], R6 ;  /* 0x02283006050075a7 */ /* 0x0004e6000806017f */
[----:B---3--:R-:W-:Y:S05]  /*15590*/  @!P3 NANOSLEEP.SYNCS 0x989680 ;  /* 0x009896800000b95d */ /* 0x008fea0003900000 */
[----:B------:R-:W3:Y:S02]  /*155a0*/  @!P3 SYNCS.PHASECHK.TRANS64 P3, [R5+URZ+0x22830], R6 ;  /* 0x022830060500b5a7 */ /* 0x000ee4000806007f */
[----:B---3--:R-:W-:Y:S05]  /*155b0*/  @!P3 BRA `(.L_x_13645) ;  /* 0xfffffffc00ecb947 */ /* 0x008fea000383ffff */
[----:B------:R-:W-:Y:S05]  /*155c0*/  BRA `(.L_x_13644) ;  /* 0xfffffef000307947 */ /* 0x000fea000383ffff */
.L_x_13649:
[----:B-1----:R1:W2:Y:S02]  /*155d0*/  SYNCS.PHASECHK.TRANS64.TRYWAIT P3, [R7+URZ+0x22850], R6 ;  /* 0x02285006070075a7 */ /* 0x0022a4000806017f */
[----:B--2---:R-:W-:Y:S05]  /*155e0*/  @!P3 NANOSLEEP.SYNCS 0x989680 ;  /* 0x009896800000b95d */ /* 0x004fea0003900000 */
[----:B------:R-:W2:Y:S02]  /*155f0*/  @!P3 SYNCS.PHASECHK.TRANS64 P3, [R7+URZ+0x22850], R6 ;  /* 0x022850060700b5a7 */ /* 0x000ea4000806007f */
[----:B--2---:R-:W-:Y:S05]  /*15600*/  @!P3 BRA `(.L_x_13649) ;  /* 0xfffffffc00f0b947 */ /* 0x004fea000383ffff */
[----:B------:R-:W-:Y:S05]  /*15610*/  BRA `(.L_x_13648) ;  /* 0xffffff1400d87947 */ /* 0x000fea000383ffff */
.L_x_13655:
[----:B-1----:R-:W-:-:S04]  /*15620*/  IMAD.U32 R5, RZ, RZ, UR25 ;  /* 0x00000019ff057e24 */ /* 0x002fc8000f8e00ff */
[----:B------:R1:W2:Y:S03]  /*15630*/  SYNCS.PHASECHK.TRANS64.TRYWAIT P1, [R5+URZ+0x22830], R6 ;  /* 0x02283006050075a7 */ /* 0x0002a6000802017f */
[----:B--2---:R-:W-:Y:S05]  /*15640*/  @!P1 NANOSLEEP.SYNCS 0x989680 ;  /* 0x009896800000995d */ /* 0x004fea0003900000 */
[----:B------:R-:W2:Y:S02]  /*15650*/  @!P1 SYNCS.PHASECHK.TRANS64 P1, [R5+URZ+0x22830], R6 ;  /* 0x02283006050095a7 */ /* 0x000ea4000802007f */
[----:B--2---:R-:W-:Y:S05]  /*15660*/  @!P1 BRA `(.L_x_13655) ;  /* 0xfffffffc00ec9947 */ /* 0x004fea000383ffff */
[----:B------:R-:W-:Y:S05]  /*15670*/  BRA `(.L_x_13654) ;  /* 0xffffff1800ec7947 */ /* 0x000fea000383ffff */
.L_x_13659:
[----:B-1----:R1:W2:Y:S02]  /*15680*/  SYNCS.PHASECHK.TRANS64.TRYWAIT P1, [R12+URZ+0x22850], R6 ;  /* 0x022850060c0075a7 */ /* 0x0022a4000802017f */
[----:B--2---:R-:W-:Y:S05]  /*15690*/  @!P1 NANOSLEEP.SYNCS 0x989680 ;  /* 0x009896800000995d */ /* 0x004fea0003900000 */
[----:B------:R-:W2:Y:S02]  /*156a0*/  @!P1 SYNCS.PHASECHK.TRANS64 P1, [R12+URZ+0x22850], R6 ;  /* 0x022850060c0095a7 */ /* 0x000ea4000802007f */
[----:B--2---:R-:W-:Y:S05]  /*156b0*/  @!P1 BRA `(.L_x_13659) ;  /* 0xfffffffc00f09947 */ /* 0x004fea000383ffff */
[----:B------:R-:W-:Y:S05]  /*156c0*/  BRA `(.L_x_13658) ;  /* 0xffffff38008c7947 */ /* 0x000fea000383ffff */
.L_x_13707:
        /* <DEDUP_REMOVED lines=11> */
.L_x_13812:
[----:B------:R-:W-:Y:S05]  /*15780*/  BSYNC B0 ;  /* 0x0000000000007941 */ /* 0x000fea0003800000 */
.L_x_13811:
[----:B------:R-:W-:Y:S05]  /*15790*/  BRA `(.L_x_13813) ;  /* 0xffffffac00d87947 */ /* 0x000fea000383ffff */
.L_x_13709:
[----:B------:R-:W-:Y:S01]  /*157a0*/  BSSY B0, `(.L_x_13814) ;  /* 0x0000006000007945 */ /* 0x000fe20003800000 */
[----:B------:R-:W-:-:S07]  /*157b0*/  IMAD.MOV.U32 R15, RZ, RZ, -0x1 ;  /* 0xffffffffff0f7424 */ /* 0x000fce00078e00ff */
[----:B0-2---:R-:W-:Y:S05]  /*157c0*/  WARPSYNC.COLLECTIVE R15, `(.L_x_13815) ;  /* 0x000000000f0c7348 */ /* 0x005fea0003c00000 */
[----:B------:R-:W-:Y:S02]  /*157d0*/  ELECT P6, UR62, PT ;  /* 0x00000000003e782f */ /* 0x000fe400038c0000 */
[----:B------:R-:W-:Y:S01]  /*157e0*/  MOV R14, UR62 ;  /* 0x0000003e000e7c02 */ /* 0x000fe20008000f00 */
[----:B0-2---:R-:W-:Y:S10]  /*157f0*/  ENDCOLLECTIVE ;  /* 0x000000000000791b */ /* 0x005ff40003800000 */
.L_x_13815:
[----:B------:R-:W-:Y:S05]  /*15800*/  BSYNC B0 ;  /* 0x0000000000007941 */ /* 0x000fea0003800000 */
.L_x_13814:
[----:B------:R-:W-:Y:S05]  /*15810*/  BRA `(.L_x_13816) ;  /* 0xffffffac00e47947 */ /* 0x000fea000383ffff */
.L_x_13711:
[----:B0-----:R0:W1:Y:S02]  /*15820*/  SYNCS.PHASECHK.TRANS64.TRYWAIT P0, [R0+URZ+0x22840], R2 ;  /* 0x02284002000075a7 */ /* 0x001064000800017f */
[----:B-1----:R-:W-:Y:S05]  /*15830*/  @!P0 NANOSLEEP.SYNCS 0x989680 ;  /* 0x009896800000895d */ /* 0x002fea0003900000 */
[----:B------:R-:W1:Y:S02]  /*15840*/  @!P0 SYNCS.PHASECHK.TRANS64 P0, [R0+URZ+0x22840], R2 ;  /* 0x02284002000085a7 */ /* 0x000e64000800007f */
[----:B-1----:R-:W-:Y:S05]  /*15850*/  @!P0 BRA `(.L_x_13711) ;  /* 0xfffffffc00f08947 */ /* 0x002fea000383ffff */
[----:B------:R-:W-:Y:S05]  /*15860*/  BRA `(.L_x_13817) ;  /* 0xffffffb000447947 */ /* 0x000fea000383ffff */
.L_x_13715:
        /* <DEDUP_REMOVED lines=8> */
[C---:B------:R-:W-:Y:S02]  /*158f0*/  VIADD R5, R4.reuse, 0x10 ;  /* 0x0000001004057836 */ /* 0x040fe40000000000 */
[----:B------:R-:W-:Y:S02]  /*15900*/  VIADD R8, R4, 0x60 ;  /* 0x0000006004087836 */ /* 0x000fe40000000000 */
[----:B--2---:R-:W-:Y:S02]  /*15910*/  IMAD R3, R11, R7, RZ ;  /* 0x000000070b037224 */ /* 0x004fe400078e02ff */
[----:B------:R-:W-:-:S03]  /*15920*/  IMAD.MOV.U32 R11, RZ, RZ, 0x181f ;  /* 0x0000181fff0b7424 */ /* 0x000fc600078e00ff */
[----:B------:R-:W-:-:S13]  /*15930*/  ISETP.GE.AND P1, PT, R4, R3, PT ;  /* 0x000000030400720c */ /* 0x000fda0003f26270 */
[----:B-----5:R-:W-:Y:S05]  /*15940*/  WARPSYNC.COLLECTIVE R15, `(.L_x_13818) ;  /* 0x000000000f087348 */ /* 0x020fea0003c00000 */
[----:B------:R0:W1:Y:S02]  /*15950*/  SHFL.IDX P6, R14, R13, R12, R11 ;  /* 0x0000000c0d0e7389 */ /* 0x00006400000c000b */
[----:B01---5:R-:W-:Y:S01]  /*15960*/  ENDCOLLECTIVE ;  /* 0x000000000000791b */ /* 0x023fe20003800000 */
.L_x_13818:
[----:B------:R-:W-:Y:S02]  /*15970*/  IMAD.MOV.U32 R13, RZ, RZ, R2 ;  /* 0x000000ffff0d7224 */ /* 0x000fe400078e0002 */
[----:B------:R-:W-:-:S07]  /*15980*/  IMAD.MOV.U32 R6, RZ, RZ, R14 ;  /* 0x000000ffff067224 */ /* 0x000fce00078e000e */
[----:B------:R-:W-:Y:S05]  /*15990*/  WARPSYNC.COLLECTIVE R15, `(.L_x_13819) ;  /* 0x000000000f087348 */ /* 0x000fea0003c00000 */
[----:B------:R0:W1:Y:S02]  /*159a0*/  SHFL.IDX P6, R14, R13, R12, R11 ;  /* 0x0000000c0d0e7389 */ /* 0x00006400000c000b */
[----:B01----:R-:W-:Y:S01]  /*159b0*/  ENDCOLLECTIVE ;  /* 0x000000000000791b */ /* 0x003fe20003800000 */
.L_x_13819:
[----:B------:R-:W-:Y:S02]  /*159c0*/  IMAD.MOV.U32 R13, RZ, RZ, R0 ;  /* 0x000000ffff0d7224 */ /* 0x000fe400078e0000 */
[----:B------:R-:W-:Y:S02]  /*159d0*/  IMAD.MOV.U32 R12, RZ, RZ, 0x1 ;  /* 0x00000001ff0c7424 */ /* 0x000fe400078e00ff */
[----:B------:R-:W-:-:S07]  /*159e0*/  IMAD.MOV.U32 R7, RZ, RZ, R14 ;  /* 0x000000ffff077224 */ /* 0x000fce00078e000e */
[----:B------:R-:W-:Y:S05]  /*159f0*/  WARPSYNC.COLLECTIVE R15, `(.L_x_13820) ;  /* 0x000000000f087348 */ /* 0x000fea0003c00000 */
[----:B------:R0:W1:Y:S02]  /*15a00*/  SHFL.IDX P6, R14, R13, R12, R11 ;  /* 0x0000000c0d0e7389 */ /* 0x00006400000c000b */
[----:B01----:R-:W-:Y:S01]  /*15a10*/  ENDCOLLECTIVE ;  /* 0x000000000000791b */ /* 0x003fe20003800000 */
.L_x_13820:
        /* <DEDUP_REMOVED lines=15> */
.L_x_13821:
[----:B------:R-:W-:Y:S02]  /*15b10*/  IMAD.MOV.U32 R13, RZ, RZ, R0 ;  /* 0x000000ffff0d7224 */ /* 0x000fe400078e0000 */
[----:B------:R-:W-:Y:S02]  /*15b20*/  IMAD.MOV.U32 R12, RZ, RZ, 0x2 ;  /* 0x00000002ff0c7424 */ /* 0x000fe400078e00ff */
[----:B------:R-:W-:-:S07]  /*15b30*/  IMAD.MOV.U32 R5, RZ, RZ, R14 ;  /* 0x000000ffff057224 */ /* 0x000fce00078e000e */
[----:B------:R-:W-:Y:S05]  /*15b40*/  WARPSYNC.COLLECTIVE R15, `(.L_x_13822) ;  /* 0x000000000f087348 */ /* 0x000fea0003c00000 */
[----:B------:R0:W1:Y:S02]  /*15b50*/  SHFL.IDX P6, R14, R13, R12, R11 ;  /* 0x0000000c0d0e7389 */ /* 0x00006400000c000b */
[----:B01----:R-:W-:Y:S01]  /*15b60*/  ENDCOLLECTIVE ;  /* 0x000000000000791b */ /* 0x003fe20003800000 */
.L_x_13822:
        /* <DEDUP_REMOVED lines=15> */
.L_x_13823:
[----:B------:R-:W-:Y:S02]  /*15c60*/  IMAD.MOV.U32 R13, RZ, RZ, R0 ;  /* 0x000000ffff0d7224 */ /* 0x000fe400078e0000 */
[----:B------:R-:W-:Y:S02]  /*15c70*/  IMAD.MOV.U32 R12, RZ, RZ, 0x3 ;  /* 0x00000003ff0c7424 */ /* 0x000fe400078e00ff */
[----:B------:R-:W-:-:S07]  /*15c80*/  IMAD.MOV.U32 R5, RZ, RZ, R14 ;  /* 0x000000ffff057224 */ /* 0x000fce00078e000e */
[----:B------:R-:W-:Y:S05]  /*15c90*/  WARPSYNC.COLLECTIVE R15, `(.L_x_13824) ;  /* 0x000000000f087348 */ /* 0x000fea0003c00000 */
[----:B------:R0:W1:Y:S02]  /*15ca0*/  SHFL.IDX P6, R14, R13, R12, R11 ;  /* 0x0000000c0d0e7389 */ /* 0x00006400000c000b */
[----:B01----:R-:W-:Y:S01]  /*15cb0*/  ENDCOLLECTIVE ;  /* 0x000000000000791b */ /* 0x003fe20003800000 */
.L_x_13824:
        /* <DEDUP_REMOVED lines=15> */
.L_x_13825:
[----:B------:R-:W-:Y:S02]  /*15db0*/  IMAD.MOV.U32 R13, RZ, RZ, R0 ;  /* 0x000000ffff0d7224 */ /* 0x000fe400078e0000 */
[----:B------:R-:W-:Y:S02]  /*15dc0*/  IMAD.MOV.U32 R12, RZ, RZ, 0x4 ;  /* 0x00000004ff0c7424 */ /* 0x000fe400078e00ff */
[----:B------:R-:W-:-:S07]  /*15dd0*/  IMAD.MOV.U32 R5, RZ, RZ, R14 ;  /* 0x000000ffff057224 */ /* 0x000fce00078e000e */
[----:B------:R-:W-:Y:S05]  /*15de0*/  WARPSYNC.COLLECTIVE R15, `(.L_x_13826) ;  /* 0x000000000f087348 */ /* 0x000fea0003c00000 */
[----:B------:R0:W1:Y:S02]  /*15df0*/  SHFL.IDX P6, R14, R13, R12, R11 ;  /* 0x0000000c0d0e7389 */ /* 0x00006400000c000b */
[----:B01----:R-:W-:Y:S01]  /*15e00*/  ENDCOLLECTIVE ;  /* 0x000000000000791b */ /* 0x003fe20003800000 */
.L_x_13826:
        /* <DEDUP_REMOVED lines=15> */
.L_x_13827:
[----:B------:R-:W-:Y:S02]  /*15f00*/  IMAD.MOV.U32 R13, RZ, RZ, R0 ;  /* 0x000000ffff0d7224 */ /* 0x000fe400078e0000 */
[----:B------:R-:W-:Y:S02]  /*15f10*/  IMAD.MOV.U32 R12, RZ, RZ, 0x5 ;  /* 0x00000005ff0c7424 */ /* 0x000fe400078e00ff */
[----:B------:R-:W-:-:S07]  /*15f20*/  IMAD.MOV.U32 R5, RZ, RZ, R14 ;  /* 0x000000ffff057224 */ /* 0x000fce00078e000e */
[----:B------:R-:W-:Y:S05]  /*15f30*/  WARPSYNC.COLLECTIVE R15, `(.L_x_13828) ;  /* 0x000000000f087348 */ /* 0x000fea0003c00000 */
[----:B------:R0:W1:Y:S02]  /*15f40*/  SHFL.IDX P6, R14, R13, R12, R11 ;  /* 0x0000000c0d0e7389 */ /* 0x00006400000c000b */
[----:B01----:R-:W-:Y:S01]  /*15f50*/  ENDCOLLECTIVE ;  /* 0x000000000000791b */ /* 0x003fe20003800000 */
.L_x_13828:
        /* <DEDUP_REMOVED lines=15> */
.L_x_13829:
[----:B------:R-:W-:Y:S02]  /*16050*/  IMAD.MOV.U32 R13, RZ, RZ, R0 ;  /* 0x000000ffff0d7224 */ /* 0x000fe400078e0000 */
[----:B------:R-:W-:Y:S02]  /*16060*/  IMAD.MOV.U32 R12, RZ, RZ, 0x6 ;  /* 0x00000006ff0c7424 */ /* 0x000fe400078e00ff */
[----:B------:R-:W-:-:S07]  /*16070*/  IMAD.MOV.U32 R5, RZ, RZ, R14 ;  /* 0x000000ffff057224 */ /* 0x000fce00078e000e */
[----:B------:R-:W-:Y:S05]  /*16080*/  WARPSYNC.COLLECTIVE R15, `(.L_x_13830) ;  /* 0x000000000f087348 */ /* 0x000fea0003c00000 */
[----:B------:R0:W1:Y:S02]  /*16090*/  SHFL.IDX P6, R14, R13, R12, R11 ;  /* 0x0000000c0d0e7389 */ /* 0x00006400000c000b */
[----:B01----:R-:W-:Y:S01]  /*160a0*/  ENDCOLLECTIVE ;  /* 0x000000000000791b */ /* 0x003fe20003800000 */
.L_x_13830:
        /* <DEDUP_REMOVED lines=14> */
.L_x_13831:
[----:B------:R-:W-:Y:S02]  /*16190*/  IMAD.MOV.U32 R13, RZ, RZ, R0 ;  /* 0x000000ffff0d7224 */ /* 0x000fe400078e0000 */
[----:B------:R-:W-:Y:S02]  /*161a0*/  IMAD.MOV.U32 R12, RZ, RZ, 0x7 ;  /* 0x00000007ff0c7424 */ /* 0x000fe400078e00ff */
[----:B------:R-:W-:-:S07]  /*161b0*/  IMAD.MOV.U32 R5, RZ, RZ, R14 ;  /* 0x000000ffff057224 */ /* 0x000fce00078e000e */
[----:B------:R-:W-:Y:S05]  /*161c0*/  WARPSYNC.COLLECTIVE R15, `(.L_x_13832) ;  /* 0x000000000f087348 */ /* 0x000fea0003c00000 */
[----:B------:R0:W1:Y:S02]  /*161d0*/  SHFL.IDX P6, R14, R13, R12, R11 ;  /* 0x0000000c0d0e7389 */ /* 0x00006400000c000b */
[----:B01----:R-:W-:Y:S01]  /*161e0*/  ENDCOLLECTIVE ;  /* 0x000000000000791b */ /* 0x003fe20003800000 */
.L_x_13832:
        /* <DEDUP_REMOVED lines=13> */
.L_x_13833:
[----:B------:R-:W-:Y:S01]  /*162c0*/  IMAD.MOV.U32 R2, RZ, RZ, R14 ;  /* 0x000000ffff027224 */ /* 0x000fe200078e000e */
[----:B------:R-:W-:Y:S06]  /*162d0*/  BRA `(.L_x_13834) ;  /* 0xffffffb000d07947 */ /* 0x000fec000383ffff */
.L_x_13718:
[----:B0-----:R0:W2:Y:S02]  /*162e0*/  SYNCS.PHASECHK.TRANS64.TRYWAIT P0, [R18+URZ+0x22820], R0 ;  /* 0x02282000120075a7 */ /* 0x0010a4000800017f */
[----:B--2---:R-:W-:Y:S05]  /*162f0*/  @!P0 NANOSLEEP.SYNCS 0x989680 ;  /* 0x009896800000895d */ /* 0x004fea0003900000 */
[----:B------:R-:W2:Y:S02]  /*16300*/  @!P0 SYNCS.PHASECHK.TRANS64 P0, [R18+URZ+0x22820], R0 ;  /* 0x02282000120085a7 */ /* 0x000ea4000800007f */
[----:B--2---:R-:W-:Y:S05]  /*16310*/  @!P0 BRA `(.L_x_13718) ;  /* 0xfffffffc00f08947 */ /* 0x004fea000383ffff */
[----:B------:R-:W-:Y:S05]  /*16320*/  BRA `(.L_x_13835) ;  /* 0xffffffb4002c7947 */ /* 0x000fea000383ffff */
.L_x_13722:
[----:B0-----:R0:W2:Y:S02]  /*16330*/  SYNCS.PHASECHK.TRANS64.TRYWAIT P0, [R2+URZ+0x22860], R0 ;  /* 0x02286000020075a7 */ /* 0x0010a4000800017f */
[----:B--2---:R-:W-:Y:S05]  /*16340*/  @!P0 NANOSLEEP.SYNCS 0x989680 ;  /* 0x009896800000895d */ /* 0x004fea0003900000 */
[----:B------:R-:W2:Y:S02]  /*16350*/  @!P0 SYNCS.PHASECHK.TRANS64 P0, [R2+URZ+0x22860], R0 ;  /* 0x02286000020085a7 */ /* 0x000ea4000800007f */
[----:B--2---:R-:W-:Y:S05]  /*16360*/  @!P0 BRA `(.L_x_13722) ;  /* 0xfffffffc00f08947 */ /* 0x004fea000383ffff */
[----:B------:R-:W-:Y:S05]  /*16370*/  BRA `(.L_x_13836) ;  /* 0xffffffb400507947 */ /* 0x000fea000383ffff */
.L_x_13737:
[----:B--2---:R2:W3:Y:S02]  /*16380*/  SYNCS.PHASECHK.TRANS64.TRYWAIT P0, [R3+URZ+0x22840], R2 ;  /* 0x02284002030075a7 */ /* 0x0044e4000800017f */
[----:B---3--:R-:W-:Y:S05]  /*16390*/  @!P0 NANOSLEEP.SYNCS 0x989680 ;  /* 0x009896800000895d */ /* 0x008fea0003900000 */
[----:B------:R-:W3:Y:S02]  /*163a0*/  @!P0 SYNCS.PHASECHK.TRANS64 P0, [R3+URZ+0x22840], R2 ;  /* 0x02284002030085a7 */ /* 0x000ee4000800007f */
[----:B---3--:R-:W-:Y:S05]  /*163b0*/  @!P0 BRA `(.L_x_13737) ;  /* 0xfffffffc00f08947 */ /* 0x008fea000383ffff */
[----:B------:R-:W-:Y:S05]  /*163c0*/  BRA `(.L_x_13837) ;  /* 0xffffffbc00707947 */ /* 0x000fea000383ffff */
.L_x_13742:
[----:B0-----:R0:W1:Y:S02]  /*163d0*/  SYNCS.PHASECHK.TRANS64.TRYWAIT P0, [R3+URZ+0x22860], R2 ;  /* 0x02286002030075a7 */ /* 0x001064000800017f */
[----:B-1----:R-:W-:Y:S05]  /*163e0*/  @!P0 NANOSLEEP.SYNCS 0x989680 ;  /* 0x009896800000895d */ /* 0x002fea0003900000 */
[----:B------:R-:W1:Y:S02]  /*163f0*/  @!P0 SYNCS.PHASECHK.TRANS64 P0, [R3+URZ+0x22860], R2 ;  /* 0x02286002030085a7 */ /* 0x000e64000800007f */
[----:B-1----:R-:W-:Y:S05]  /*16400*/  @!P0 BRA `(.L_x_13742) ;  /* 0xfffffffc00f08947 */ /* 0x002fea000383ffff */
[----:B------:R-:W-:Y:S05]  /*16410*/  BRA `(.L_x_13838) ;  /* 0xffffffbc00ec7947 */ /* 0x000fea000383ffff */
.L_x_13753:
[----:B-1----:R1:W2:Y:S02]  /*16420*/  SYNCS.PHASECHK.TRANS64.TRYWAIT P0, [R4+URZ+0x22840], R2 ;  /* 0x02284002040075a7 */ /* 0x0022a4000800017f */
[----:B--2---:R-:W-:Y:S05]  /*16430*/  @!P0 NANOSLEEP.SYNCS 0x989680 ;  /* 0x009896800000895d */ /* 0x004fea0003900000 */
[----:B------:R-:W2:Y:S02]  /*16440*/  @!P0 SYNCS.PHASECHK.TRANS64 P0, [R4+URZ+0x22840], R2 ;  /* 0x02284002040085a7 */ /* 0x000ea4000800007f */
[----:B--2---:R-:W-:Y:S05]  /*16450*/  @!P0 BRA `(.L_x_13753) ;  /* 0xfffffffc00f08947 */ /* 0x004fea000383ffff */
[----:B------:R-:W-:Y:S05]  /*16460*/  BRA `(.L_x_13839) ;  /* 0xffffffc400d87947 */ /* 0x000fea000383ffff */
.L_x_13758:
[----:B0-----:R0:W2:Y:S02]  /*16470*/  SYNCS.PHASECHK.TRANS64.TRYWAIT P0, [R4+URZ+0x22860], R2 ;  /* 0x02286002040075a7 */ /* 0x0010a4000800017f */
[----:B--2---:R-:W-:Y:S05]  /*16480*/  @!P0 NANOSLEEP.SYNCS 0x989680 ;  /* 0x009896800000895d */ /* 0x004fea0003900000 */
[----:B------:R-:W2:Y:S02]  /*16490*/  @!P0 SYNCS.PHASECHK.TRANS64 P0, [R4+URZ+0x22860], R2 ;  /* 0x02286002040085a7 */ /* 0x000ea4000800007f */
[----:B--2---:R-:W-:Y:S05]  /*164a0*/  @!P0 BRA `(.L_x_13758) ;  /* 0xfffffffc00f08947 */ /* 0x004fea000383ffff */
[----:B------:R-:W-:Y:S05]  /*164b0*/  BRA `(.L_x_13840) ;  /* 0xffffffc800547947 */ /* 0x000fea000383ffff */
.L_x_13769:
[----:B--2---:R2:W3:Y:S02]  /*164c0*/  SYNCS.PHASECHK.TRANS64.TRYWAIT P0, [R2+URZ+0x22840], R3 ;  /* 0x02284003020075a7 */ /* 0x0044e4000800017f */
[----:B---3--:R-:W-:Y:S05]  /*164d0*/  @!P0 NANOSLEEP.SYNCS 0x989680 ;  /* 0x009896800000895d */ /* 0x008fea0003900000 */
[----:B------:R-:W3:Y:S02]  /*164e0*/  @!P0 SYNCS.PHASECHK.TRANS64 P0, [R2+URZ+0x22840], R3 ;  /* 0x02284003020085a7 */ /* 0x000ee4000800007f */
[----:B---3--:R-:W-:Y:S05]  /*164f0*/  @!P0 BRA `(.L_x_13769) ;  /* 0xfffffffc00f08947 */ /* 0x008fea000383ffff */
[----:B------:R-:W-:Y:S05]  /*16500*/  BRA `(.L_x_13841) ;  /* 0xffffffd000247947 */ /* 0x000fea000383ffff */
.L_x_13774:
[----:B---3--:R3:W4:Y:S02]  /*16510*/  SYNCS.PHASECHK.TRANS64.TRYWAIT P0, [R2+URZ+0x22860], R3 ;  /* 0x02286003020075a7 */ /* 0x008724000800017f */
[----:B----4-:R-:W-:Y:S05]  /*16520*/  @!P0 NANOSLEEP.SYNCS 0x989680 ;  /* 0x009896800000895d */ /* 0x010fea0003900000 */
[----:B------:R-:W4:Y:S02]  /*16530*/  @!P0 SYNCS.PHASECHK.TRANS64 P0, [R2+URZ+0x22860], R3 ;  /* 0x02286003020085a7 */ /* 0x000f24000800007f */
[----:B----4-:R-:W-:Y:S05]  /*16540*/  @!P0 BRA `(.L_x_13774) ;  /* 0xfffffffc00f08947 */ /* 0x010fea000383ffff */
[----:B------:R-:W-:Y:S05]  /*16550*/  BRA `(.L_x_13842) ;  /* 0xffffffd000a07947 */ /* 0x000fea000383ffff */
.L_x_13786:
[----:B------:R-:W3:Y:S01]  /*16560*/  LDL R3, [R1] ;  /* 0x0000000001037983 */ /* 0x000ee20000100800 */
        /* <DEDUP_REMOVED lines=8> */
.L_x_13844:
[----:B------:R-:W-:Y:S05]  /*165f0*/  BSYNC B0 ;  /* 0x0000000000007941 */ /* 0x000fea0003800000 */
.L_x_13843:
        /* <DEDUP_REMOVED lines=9> */
.L_x_13845:
        /* <DEDUP_REMOVED lines=26> */
.L_x_13846:
[----:B------:R-:W-:Y:S01]  /*16830*/  IMAD.MOV.U32 R12, RZ, RZ, 0x2 ;  /* 0x00000002ff0c7424 */ /* 0x000fe200078e00ff */
[----:B------:R-:W-:-:S05]  /*16840*/  SEL R3, R14, RZ, P1 ;  /* 0x000000ff0e037207 */ /* 0x000fca0000800000 */
[----:B------:R-:W-:-:S04]  /*16850*/  IMAD.IADD R2, R2, 0x1, R3 ;  /* 0x0000000102027824 */ /* 0x000fc800078e0203 */
[----:B------:R-:W-:-:S07]  /*16860*/  IMAD.MOV.U32 R13, RZ, RZ, R2 ;  /* 0x000000ffff0d7224 */ /* 0x000fce00078e0002 */
[----:B------:R-:W-:Y:S05]  /*16870*/  WARPSYNC.COLLECTIVE R15, `(.L_x_13847) ;  /* 0x000000000f087348 */ /* 0x000fea0003c00000 */
[----:B------:R0:W1:Y:S02]  /*16880*/  SHFL.UP P6, R14, R13, R12, R11 ;  /* 0x0400000c0d0e7389 */ /* 0x00006400000c000b */
[----:B01----:R-:W-:Y:S01]  /*16890*/  ENDCOLLECTIVE ;  /* 0x000000000000791b */ /* 0x003fe20003800000 */
.L_x_13847:
[----:B------:R-:W-:Y:S01]  /*168a0*/  IMAD.MOV.U32 R12, RZ, RZ, 0x4 ;  /* 0x00000004ff0c7424 */ /* 0x000fe200078e00ff */
[----:B------:R-:W-:-:S05]  /*168b0*/  SEL R3, R14, RZ, P2 ;  /* 0x000000ff0e037207 */ /* 0x000fca0001000000 */
[----:B------:R-:W-:-:S04]  /*168c0*/  IMAD.IADD R2, R2, 0x1, R3 ;  /* 0x0000000102027824 */ /* 0x000fc800078e0203 */
[----:B------:R-:W-:-:S07]  /*168d0*/  IMAD.MOV.U32 R13, RZ, RZ, R2 ;  /* 0x000000ffff0d7224 */ /* 0x000fce00078e0002 */
[----:B------:R-:W-:Y:S05]  /*168e0*/  WARPSYNC.COLLECTIVE R15, `(.L_x_13848) ;  /* 0x000000000f087348 */ /* 0x000fea0003c00000 */
[----:B------:R0:W1:Y:S02]  /*168f0*/  SHFL.UP P6, R14, R13, R12, R11 ;  /* 0x0400000c0d0e7389 */ /* 0x00006400000c000b */
[----:B01----:R-:W-:Y:S01]  /*16900*/  ENDCOLLECTIVE ;  /* 0x000000000000791b */ /* 0x003fe20003800000 */
.L_x_13848:
[----:B------:R-:W-:Y:S01]  /*16910*/  IMAD.MOV.U32 R12, RZ, RZ, 0x8 ;  /* 0x00000008ff0c7424 */ /* 0x000fe200078e00ff */
[----:B------:R-:W-:-:S05]  /*16920*/  SEL R3, R14, RZ, P3 ;  /* 0x000000ff0e037207 */ /* 0x000fca0001800000 */
[----:B------:R-:W-:-:S04]  /*16930*/  IMAD.IADD R2, R2, 0x1, R3 ;  /* 0x0000000102027824 */ /* 0x000fc800078e0203 */
[----:B------:R-:W-:-:S07]  /*16940*/  IMAD.MOV.U32 R13, RZ, RZ, R2 ;  /* 0x000000ffff0d7224 */ /* 0x000fce00078e0002 */
[----:B------:R-:W-:Y:S05]  /*16950*/  WARPSYNC.COLLECTIVE R15, `(.L_x_13849) ;  /* 0x000000000f087348 */ /* 0x000fea0003c00000 */
[----:B------:R0:W1:Y:S02]  /*16960*/  SHFL.UP P6, R14, R13, R12, R11 ;  /* 0x0400000c0d0e7389 */ /* 0x00006400000c000b */
[----:B01----:R-:W-:Y:S01]  /*16970*/  ENDCOLLECTIVE ;  /* 0x000000000000791b */ /* 0x003fe20003800000 */
.L_x_13849:
[----:B------:R-:W-:Y:S01]  /*16980*/  IMAD.MOV.U32 R12, RZ, RZ, 0x10 ;  /* 0x00000010ff0c7424 */ /* 0x000fe200078e00ff */
[----:B------:R-:W-:-:S05]  /*16990*/  SEL R3, R14, RZ, P4 ;  /* 0x000000ff0e037207 */ /* 0x000fca0002000000 */
[----:B------:R-:W-:-:S04]  /*169a0*/  IMAD.IADD R2, R2, 0x1, R3 ;  /* 0x0000000102027824 */ /* 0x000fc800078e0203 */
[----:B------:R-:W-:-:S07]  /*169b0*/  IMAD.MOV.U32 R13, RZ, RZ, R2 ;  /* 0x000000ffff0d7224 */ /* 0x000fce00078e0002 */
[----:B------:R-:W-:Y:S05]  /*169c0*/  WARPSYNC.COLLECTIVE R15, `(.L_x_13850) ;  /* 0x000000000f087348 */ /* 0x000fea0003c00000 */
[----:B------:R0:W1:Y:S02]  /*169d0*/  SHFL.UP P6, R14, R13, R12, R11 ;  /* 0x0400000c0d0e7389 */ /* 0x00006400000c000b */
[----:B01----:R-:W-:Y:S01]  /*169e0*/  ENDCOLLECTIVE ;  /* 0x000000000000791b */ /* 0x003fe20003800000 */
.L_x_13850:
        /* <DEDUP_REMOVED lines=8> */
.L_x_13851:
[----:B------:R-:W-:Y:S05]  /*16a70*/  BRA `(.L_x_13852) ;  /* 0xffffffd800007947 */ /* 0x000fea000383ffff */
.L_x_13789:
        /* <DEDUP_REMOVED lines=8> */
.L_x_13854:
[----:B------:R-:W-:Y:S05]  /*16b00*/  BSYNC B0 ;  /* 0x0000000000007941 */ /* 0x000fea0003800000 */
.L_x_13853:
        /* <DEDUP_REMOVED lines=9> */
.L_x_13855:
[----:B------:R-:W-:Y:S01]  /*16ba0*/  IMAD.MOV.U32 R12, RZ, RZ, 0x4 ;  /* 0x00000004ff0c7424 */ /* 0x000fe200078e00ff */
[----:B------:R-:W-:-:S05]  /*16bb0*/  SEL R3, R14, RZ, P2 ;  /* 0x000000ff0e037207 */ /* 0x000fca0001000000 */
[----:B------:R-:W-:-:S04]  /*16bc0*/  IMAD.IADD R2, R2, 0x1, R3 ;  /* 0x0000000102027824 */ /* 0x000fc800078e0203 */
[----:B------:R-:W-:-:S07]  /*16bd0*/  IMAD.MOV.U32 R13, RZ, RZ, R2 ;  /* 0x000000ffff0d7224 */ /* 0x000fce00078e0002 */
[----:B------:R-:W-:Y:S05]  /*16be0*/  WARPSYNC.COLLECTIVE R15, `(.L_x_13856) ;  /* 0x000000000f087348 */ /* 0x000fea0003c00000 */
[----:B------:R0:W1:Y:S02]  /*16bf0*/  SHFL.UP P6, R14, R13, R12, R11 ;  /* 0x0400000c0d0e7389 */ /* 0x00006400000c000b */
[----:B01----:R-:W-:Y:S01]  /*16c00*/  ENDCOLLECTIVE ;  /* 0x000000000000791b */ /* 0x003fe20003800000 */
.L_x_13856:
[----:B------:R-:W-:Y:S01]  /*16c10*/  IMAD.MOV.U32 R12, RZ, RZ, 0x8 ;  /* 0x00000008ff0c7424 */ /* 0x000fe200078e00ff */
[----:B------:R-:W-:-:S05]  /*16c20*/  SEL R3, R14, RZ, P3 ;  /* 0x000000ff0e037207 */ /* 0x000fca0001800000 */
[----:B------:R-:W-:-:S04]  /*16c30*/  IMAD.IADD R2, R2, 0x1, R3 ;  /* 0x0000000102027824 */ /* 0x000fc800078e0203 */
[----:B------:R-:W-:-:S07]  /*16c40*/  IMAD.MOV.U32 R13, RZ, RZ, R2 ;  /* 0x000000ffff0d7224 */ /* 0x000fce00078e0002 */
[----:B------:R-:W-:Y:S05]  /*16c50*/  WARPSYNC.COLLECTIVE R15, `(.L_x_13857) ;  /* 0x000000000f087348 */ /* 0x000fea0003c00000 */
[----:B------:R0:W1:Y:S02]  /*16c60*/  SHFL.UP P6, R14, R13, R12, R11 ;  /* 0x0400000c0d0e7389 */ /* 0x00006400000c000b */
[----:B01----:R-:W-:Y:S01]  /*16c70*/  ENDCOLLECTIVE ;  /* 0x000000000000791b */ /* 0x003fe20003800000 */
.L_x_13857:
[----:B------:R-:W-:Y:S01]  /*16c80*/  IMAD.MOV.U32 R12, RZ, RZ, 0x10 ;  /* 0x00000010ff0c7424 */ /* 0x000fe200078e00ff */
[----:B------:R-:W-:-:S05]  /*16c90*/  SEL R3, R14, RZ, P4 ;  /* 0x000000ff0e037207 */ /* 0x000fca0002000000 */
[----:B------:R-:W-:-:S04]  /*16ca0*/  IMAD.IADD R2, R2, 0x1, R3 ;  /* 0x0000000102027824 */ /* 0x000fc800078e0203 */
[----:B------:R-:W-:-:S07]  /*16cb0*/  IMAD.MOV.U32 R13, RZ, RZ, R2 ;  /* 0x000000ffff0d7224 */ /* 0x000fce00078e0002 */
[----:B------:R-:W-:Y:S05]  /*16cc0*/  WARPSYNC.COLLECTIVE R15, `(.L_x_13858) ;  /* 0x000000000f087348 */ /* 0x000fea0003c00000 */
[----:B------:R0:W1:Y:S02]  /*16cd0*/  SHFL.UP P6, R14, R13, R12, R11 ;  /* 0x0400000c0d0e7389 */ /* 0x00006400000c000b */
[----:B01----:R-:W-:Y:S01]  /*16ce0*/  ENDCOLLECTIVE ;  /* 0x000000000000791b */ /* 0x003fe20003800000 */
.L_x_13858:
        /* <DEDUP_REMOVED lines=8> */
.L_x_13859:
[----:B------:R-:W-:Y:S05]  /*16d70*/  BRA `(.L_x_13860) ;  /* 0xffffffd400ec7947 */ /* 0x000fea000383ffff */
.L_x_13791:
[----:B------:R-:W-:Y:S01]  /*16d80*/  BSSY B0, `(.L_x_13861) ;  /* 0x0000006000007945 */ /* 0x000fe20003800000 */
[----:B------:R-:W-:Y:S01]  /*16d90*/  PLOP3.LUT P6, PT, P6, PT, PT, 0x8, 0x0 ;  /* 0x000000000000781c */ /* 0x000fe200037ce170 */
[----:B------:R-:W-:-:S12]  /*16da0*/  IMAD.MOV.U32 R15, RZ, RZ, -0x1 ;  /* 0xffffffffff0f7424 */ /* 0x000fd800078e00ff */
[----:B0-----:R-:W-:Y:S05]  /*16db0*/  WARPSYNC.COLLECTIVE R15, `(.L_x_13862) ;  /* 0x000000000f087348 */ /* 0x001fea0003c00000 */
[----:B------:R-:W-:Y:S01]  /*16dc0*/  VOTE.ANY R14, PT, P6 ;  /* 0x00000000000e7806 */ /* 0x000fe200030e0100 */
[----:B0-----:R-:W-:Y:S06]  /*16dd0*/  ENDCOLLECTIVE ;  /* 0x000000000000791b */ /* 0x001fec0003800000 */
.L_x_13862:
[----:B------:R-:W-:Y:S05]  /*16de0*/  BSYNC B0 ;  /* 0x0000000000007941 */ /* 0x000fea0003800000 */
.L_x_13861:
        /* <DEDUP_REMOVED lines=10> */
.L_x_13863:
[----:B------:R-:W-:Y:S02]  /*16e90*/  IMAD.MOV.U32 R13, RZ, RZ, R6 ;  /* 0x000000ffff0d7224 */ /* 0x000fe400078e0006 */
[----:B------:R-:W-:-:S07]  /*16ea0*/  IMAD.MOV.U32 R4, RZ, RZ, R14 ;  /* 0x000000ffff047224 */ /* 0x000fce00078e000e */
[----:B------:R-:W-:Y:S05]  /*16eb0*/  WARPSYNC.COLLECTIVE R15, `(.L_x_13864) ;  /* 0x000000000f087348 */ /* 0x000fea0003c00000 */
[----:B------:R0:W1:Y:S02]  /*16ec0*/  SHFL.IDX P6, R14, R13, R12, R11 ;  /* 0x0000000c0d0e7389 */ /* 0x00006400000c000b */
[----:B01----:R-:W-:Y:S01]  /*16ed0*/  ENDCOLLECTIVE ;  /* 0x000000000000791b */ /* 0x003fe20003800000 */
.L_x_13864:
[----:B------:R-:W-:Y:S02]  /*16ee0*/  IMAD.MOV.U32 R6, RZ, RZ, R14 ;  /* 0x000000ffff067224 */ /* 0x000fe400078e000e */
[----:B------:R-:W-:-:S05]  /*16ef0*/  IMAD.IADD R5, R9, 0x1, R16 ;  /* 0x0000000109057824 */ /* 0x000fca00078e0210 */
[----:B------:R1:W-:Y:S01]  /*16f00*/  STL [R1+0xc], R5 ;  /* 0x00000c0501007387 */ /* 0x0003e20000100800 */
[----:B------:R-:W-:Y:S05]  /*16f10*/  BRA `(.L_x_13865) ;  /* 0xffffffd400cc7947 */ /* 0x000fea000383ffff */
.L_x_13793:
[----:B------:R-:W-:Y:S01]  /*16f20*/  BSSY B0, `(.L_x_13866) ;  /* 0x0000007000007945 */ /* 0x000fe20003800000 */
[----:B------:R-:W-:Y:S02]  /*16f30*/  IMAD.MOV.U32 R13, RZ, RZ, R2 ;  /* 0x000000ffff0d7224 */ /* 0x000fe400078e0002 */
[----:B------:R-:W-:Y:S02]  /*16f40*/  IMAD.MOV.U32 R11, RZ, RZ, 0x1f ;  /* 0x0000001fff0b7424 */ /* 0x000fe400078e00ff */
[----:B------:R-:W-:-:S07]  /*16f50*/  IMAD.MOV.U32 R15, RZ, RZ, -0x1 ;  /* 0xffffffffff0f7424 */ /* 0x000fce00078e00ff */
[----:B01-3--:R-:W-:Y:S05]  /*16f60*/  WARPSYNC.COLLECTIVE R15, `(.L_x_13867) ;  /* 0x000000000f087348 */ /* 0x00bfea0003c00000 */
[----:B------:R2:W4:Y:S02]  /*16f70*/  SHFL.IDX P6, R14, R13, R12, R11 ;  /* 0x0000000c0d0e7389 */ /* 0x00052400000c000b */
[----:B01234-:R-:W-:Y:S01]  /*16f80*/  ENDCOLLECTIVE ;  /* 0x000000000000791b */ /* 0x01ffe20003800000 */
.L_x_13867:
[----:B------:R-:W-:Y:S05]  /*16f90*/  BSYNC B0 ;  /* 0x0000000000007941 */ /* 0x000fea0003800000 */
.L_x_13866:
[----:B------:R-:W-:Y:S01]  /*16fa0*/  IMAD.MOV.U32 R8, RZ, RZ, R14 ;  /* 0x000000ffff087224 */ /* 0x000fe200078e000e */
[----:B------:R-:W-:Y:S06]  /*16fb0*/  BRA `(.L_x_13792) ;  /* 0xffffffd400bc7947 */ /* 0x000fec000383ffff */
.L_x_13799:
[----:B0-----:R0:W1:Y:S02]  /*16fc0*/  SYNCS.PHASECHK.TRANS64.TRYWAIT P0, [R0+URZ+0x22820], R3 ;  /* 0x02282003000075a7 */ /* 0x001064000800017f */
[----:B-1----:R-:W-:Y:S05]  /*16fd0*/  @!P0 NANOSLEEP.SYNCS 0x989680 ;  /* 0x009896800000895d */ /* 0x002fea0003900000 */
[----:B------:R-:W1:Y:S02]  /*16fe0*/  @!P0 SYNCS.PHASECHK.TRANS64 P0, [R0+URZ+0x22820], R3 ;  /* 0x02282003000085a7 */ /* 0x000e64000800007f */
[----:B-1----:R-:W-:Y:S05]  /*16ff0*/  @!P0 BRA `(.L_x_13799) ;  /* 0xfffffffc00f08947 */ /* 0x002fea000383ffff */
[----:B------:R-:W-:Y:S05]  /*17000*/  BRA `(.L_x_13868) ;  /* 0xffffffe000587947 */ /* 0x000fea000383ffff */
.L_x_13800:
        /* <DEDUP_REMOVED lines=11> */
.L_x_13870:
[----:B------:R-:W-:Y:S05]  /*170c0*/  BSYNC B0 ;  /* 0x0000000000007941 */ /* 0x000fea0003800000 */
.L_x_13869:
[----:B------:R-:W-:Y:S05]  /*170d0*/  BRA `(.L_x_13871) ;  /* 0xffffffe000407947 */ /* 0x000fea000383ffff */
.L_x_13803:
[----:B------:R-:W-:Y:S01]  /*170e0*/  BSSY B1, `(.L_x_13872) ;  /* 0x0000006000017945 */ /* 0x000fe20003800000 */
[----:B------:R-:W-:-:S07]  /*170f0*/  IMAD.MOV.U32 R15, RZ, RZ, -0x1 ;  /* 0xffffffffff0f7424 */ /* 0x000fce00078e00ff */
[----:B01-3--:R-:W-:Y:S05]  /*17100*/  WARPSYNC.COLLECTIVE R15, `(.L_x_13873) ;  /* 0x000000000f0c7348 */ /* 0x00bfea0003c00000 */
[----:B------:R-:W-:Y:S02]  /*17110*/  ELECT P6, UR62, PT ;  /* 0x00000000003e782f */ /* 0x000fe400038c0000 */
[----:B------:R-:W-:Y:S01]  /*17120*/  MOV R14, UR62 ;  /* 0x0000003e000e7c02 */ /* 0x000fe20008000f00 */
[----:B01-3--:R-:W-:Y:S10]  /*17130*/  ENDCOLLECTIVE ;  /* 0x000000000000791b */ /* 0x00bff40003800000 */
.L_x_13873:
[----:B------:R-:W-:Y:S05]  /*17140*/  BSYNC B1 ;  /* 0x0000000000017941 */ /* 0x000fea0003800000 */
.L_x_13872:
[----:B------:R-:W-:Y:S05]  /*17150*/  BRA `(.L_x_13874) ;  /* 0xffffffe000387947 */ /* 0x000fea000383ffff */
.L_x_13805:
[----:B0-----:R0:W1:Y:S02]  /*17160*/  SYNCS.PHASECHK.TRANS64.TRYWAIT P0, [R6+URZ], R5 ;  /* 0x00000005060075a7 */ /* 0x001064000800017f */
[----:B-1----:R-:W-:Y:S05]  /*17170*/  @!P0 NANOSLEEP.SYNCS 0x989680 ;  /* 0x009896800000895d */ /* 0x002fea0003900000 */
[----:B------:R-:W1:Y:S02]  /*17180*/  @!P0 SYNCS.PHASECHK.TRANS64 P0, [R6+URZ], R5 ;  /* 0x00000005060085a7 */ /* 0x000e64000800007f */
[----:B-1----:R-:W-:Y:S05]  /*17190*/  @!P0 BRA `(.L_x_13805) ;  /* 0xfffffffc00f08947 */ /* 0x002fea000383ffff */
[----:B------:R-:W-:Y:S05]  /*171a0*/  BRA `(.L_x_13875) ;  /* 0xffffffe000707947 */ /* 0x000fea000383ffff */
.L_x_13806:
[----:B-1----:R1:W2:Y:S02]  /*171b0*/  SYNCS.PHASECHK.TRANS64.TRYWAIT P0, [R7+URZ], R2 ;  /* 0x00000002070075a7 */ /* 0x0022a4000800017f */
[----:B--2---:R-:W-:Y:S05]  /*171c0*/  @!P0 NANOSLEEP.SYNCS 0x989680 ;  /* 0x009896800000895d */ /* 0x004fea0003900000 */
[----:B------:R-:W2:Y:S02]  /*171d0*/  @!P0 SYNCS.PHASECHK.TRANS64 P0, [R7+URZ], R2 ;  /* 0x00000002070085a7 */ /* 0x000ea4000800007f */
[----:B--2---:R-:W-:Y:S05]  /*171e0*/  @!P0 BRA `(.L_x_13806) ;  /* 0xfffffffc00f08947 */ /* 0x004fea000383ffff */
[----:B------:R-:W-:Y:S05]  /*171f0*/  BRA `(.L_x_13876) ;  /* 0xffffffe000647947 */ /* 0x000fea000383ffff */
.L_x_13808:
[----:B--2---:R2:W4:Y:S02]  /*17200*/  SYNCS.PHASECHK.TRANS64.TRYWAIT P0, [R4+URZ], R5 ;  /* 0x00000005040075a7 */ /* 0x004524000800017f */
[----:B----4-:R-:W-:Y:S05]  /*17210*/  @!P0 NANOSLEEP.SYNCS 0x989680 ;  /* 0x009896800000895d */ /* 0x010fea0003900000 */
[----:B------:R-:W4:Y:S02]  /*17220*/  @!P0 SYNCS.PHASECHK.TRANS64 P0, [R4+URZ], R5 ;  /* 0x00000005040085a7 */ /* 0x000f24000800007f */
[----:B----4-:R-:W-:Y:S05]  /*17230*/  @!P0 BRA `(.L_x_13808) ;  /* 0xfffffffc00f08947 */ /* 0x010fea000383ffff */
[----:B------:R-:W-:Y:S05]  /*17240*/  BRA `(.L_x_13877) ;  /* 0xffffffe000687947 */ /* 0x000fea000383ffff */
.L_x_13878:
        /* <DEDUP_REMOVED lines=11> */
.L_x_15205:


//--------------------- .text._ZN7cutlass13device_kernelIN5flash11enable_sm90INS1_16FlashAttnFwdSm90INS1_25CollectiveMainloopFwdSm90ILi2EN4cute5tupleIJNS5_1CILi1EEES8_S8_EEENS6_IJNS7_ILi128EEENS7_ILi96EEENS7_ILi64EEEEEELi256ENS_6half_tEfNS_4arch4Sm90ELb1ELb0ELb1ELb1ELb0ELb1ELb0ELb1ELb0ELb1ELb1ELb0EEENS1_21CollectiveEpilogueFwdINS6_IJSA_NS7_ILi256EEESB_EEES9_SE_SG_Li256ELb1ELb1ELb1ELb0EEENS1_36VarlenDynamicPersistentTileSchedulerILi128ELi96ELi256ELi128ELb1ELb1ELb1ELb1ELb1ELb1EEEEEEEEEvNT_6ParamsE --------------------------
	.section	.text._ZN7cutlass13device_kernelIN5flash11enable_sm90INS1_16FlashAttnFwdSm90INS1_25CollectiveMainloopFwdSm90ILi2EN4cute5tupleIJNS5_1CILi1EEES8_S8_EEENS6_IJNS7_ILi128EEENS7_ILi96EEENS7_ILi64EEEEEELi256ENS_6half_tEfNS_4arch4Sm90ELb1ELb0ELb1ELb1ELb0ELb1ELb0ELb1ELb0ELb1ELb1ELb0EEENS1_21CollectiveEpilogueFwdINS6_IJSA_NS7_ILi256EEESB_EEES9_SE_SG_Li256ELb1ELb1ELb1ELb0EEENS1_36VarlenDynamicPersistentTileSchedulerILi128ELi96ELi256ELi128ELb1ELb1ELb1ELb1ELb1ELb1EEEEEEEEEvNT_6ParamsE,"ax",@progbits
	.align	128
.text._ZN7cutlass13device_kernelIN5flash11enable_sm90INS1_16FlashAttnFwdSm90INS1_25CollectiveMainloopFwdSm90ILi2EN4cute5tupleIJNS5_1CILi1EEES8_S8_EEENS6_IJNS7_ILi128EEENS7_ILi96EEENS7_ILi64EEEEEELi256ENS_6half_tEfNS_4arch4Sm90ELb1ELb0ELb1ELb1ELb0ELb1ELb0ELb1ELb0ELb1ELb1ELb0EEENS1_21CollectiveEpilogueFwdINS6_IJSA_NS7_ILi256EEESB_EEES9_SE_SG_Li256ELb1ELb1ELb1ELb0EEENS1_36VarlenDynamicPersistentTileSchedulerILi128ELi96ELi256ELi128ELb1ELb1ELb1ELb1ELb1ELb1EEEEEEEEEvNT_6ParamsE:
        .type           _ZN7cutlass13device_kernelIN5flash11enable_sm90INS1_16FlashAttnFwdSm90INS1_25CollectiveMainloopFwdSm90ILi2EN4cute5tupleIJNS5_1CILi1EEES8_S8_EEENS6_IJNS7_ILi128EEENS7_ILi96EEENS7_ILi64EEEEEELi256ENS_6half_tEfNS_4arch4Sm90ELb1ELb0ELb1ELb1ELb0ELb1ELb0ELb1ELb0ELb1ELb1ELb0EEENS1_21CollectiveEpilogueFwdINS6_IJSA_NS7_ILi256EEESB_EEES9_SE_SG_Li256ELb1ELb1ELb1ELb0EEENS1_36VarlenDynamicPersistentTileSchedulerILi128ELi96ELi256ELi128ELb1ELb1ELb1ELb1ELb1ELb1EEEEEEEEEvNT_6ParamsE,@function
        .size           _ZN7cutlass13device_kernelIN5flash11enable_sm90INS1_16FlashAttnFwdSm90INS1_25CollectiveMainloopFwdSm90ILi2EN4cute5tupleIJNS5_1CILi1EEES8_S8_EEENS6_IJNS7_ILi128EEENS7_ILi96EEENS7_ILi64EEEEEELi256ENS_6half_tEfNS_4arch4Sm90ELb1ELb0ELb1ELb1ELb0ELb1ELb0ELb1ELb0ELb1ELb1ELb0EEENS1_21CollectiveEpilogueFwdINS6_IJSA_NS7_ILi256EEESB_EEES9_SE_SG_Li256ELb1ELb1ELb1ELb0EEENS1_36VarlenDynamicPersistentTileSchedulerILi128ELi96ELi256ELi128ELb1ELb1ELb1ELb1ELb1ELb1EEEEEEEEEvNT_6ParamsE,(.L_x_15206 - _ZN7cutlass13device_kernelIN5flash11enable_sm90INS1_16FlashAttnFwdSm90INS1_25CollectiveMainloopFwdSm90ILi2EN4cute5tupleIJNS5_1CILi1EEES8_S8_EEENS6_IJNS7_ILi128EEENS7_ILi96EEENS7_ILi64EEEEEELi256ENS_6half_tEfNS_4arch4Sm90ELb1ELb0ELb1ELb1ELb0ELb1ELb0ELb1ELb0ELb1ELb1ELb0EEENS1_21CollectiveEpilogueFwdINS6_IJSA_NS7_ILi256EEESB_EEES9_SE_SG_Li256ELb1ELb1ELb1ELb0EEENS1_36VarlenDynamicPersistentTileSchedulerILi128ELi96ELi256ELi128ELb1ELb1ELb1ELb1ELb1ELb1EEEEEEEEEvNT_6ParamsE)
        .other          _ZN7cutlass13device_kernelIN5flash11enable_sm90INS1_16FlashAttnFwdSm90INS1_25CollectiveMainloopFwdSm90ILi2EN4cute5tupleIJNS5_1CILi1EEES8_S8_EEENS6_IJNS7_ILi128EEENS7_ILi96EEENS7_ILi64EEEEEELi256ENS_6half_tEfNS_4arch4Sm90ELb1ELb0ELb1ELb1ELb0ELb1ELb0ELb1ELb0ELb1ELb1ELb0EEENS1_21CollectiveEpilogueFwdINS6_IJSA_NS7_ILi256EEESB_EEES9_SE_SG_Li256ELb1ELb1ELb1ELb0EEENS1_36VarlenDynamicPersistentTileSchedulerILi128ELi96ELi256ELi128ELb1ELb1ELb1ELb1ELb1ELb1EEEEEEEEEvNT_6ParamsE,@"STO_CUDA_ENTRY STV_DEFAULT"
_ZN7cutlass13device_kernelIN5flash11enable_sm90INS1_16FlashAttnFwdSm90INS1_25CollectiveMainloopFwdSm90ILi2EN4cute5tupleIJNS5_1CILi1EEES8_S8_EEENS6_IJNS7_ILi128EEENS7_ILi96EEENS7_ILi64EEEEEELi256ENS_6half_tEfNS_4arch4Sm90ELb1ELb0ELb1ELb1ELb0ELb1ELb0ELb1ELb0ELb1ELb1ELb0EEENS1_21CollectiveEpilogueFwdINS6_IJSA_NS7_ILi256EEESB_EEES9_SE_SG_Li256ELb1ELb1ELb1ELb0EEENS1_36VarlenDynamicPersistentTileSchedulerILi128ELi96ELi256ELi128ELb1ELb1ELb1ELb1ELb1ELb1EEEEEEEEEvNT_6ParamsE:
        /* <DEDUP_REMOVED lines=24> */
.L_x_13880:
[----:B------:R-:W-:Y:S05]  /*0180*/  BSYNC B0 ;  /* 0x0000000000007941 */ /* 0x000fea0003800000 */
.L_x_13879:
        /* <DEDUP_REMOVED lines=41> */
.L_x_13881:
        /* <DEDUP_REMOVED lines=22> */
.L_x_13882:
        /* <DEDUP_REMOVED lines=18> */
.L_x_13883:
        /* <DEDUP_REMOVED lines=22> */
.L_x_13884:
        /* <DEDUP_REMOVED lines=22> */
.L_x_13885:
        /* <DEDUP_REMOVED lines=8> */
.L_x_13888:
        /* <DEDUP_REMOVED lines=32> */
[----:B------:R-:W-:-:S02]  /*0be0*/  LEA.HI R4, R2, R7, RZ, 0x1 ;  /* 0x0000000702047211 */ /* 0x000fc400078f08ff */
[----:B------:R-:W-:Y:S02]  /*0bf0*/  SHF.R.S32.HI R5, RZ, 0x7, R0 ;  /* 0x00000007ff057819 */ /* 0x000fe40000011400 */
[----:B------:R-:W-:Y:S01]  /*0c00*/  SHF.R.S32.HI R8, RZ, 0x1f, R20 ;  /* 0x0000001fff087819 */ /* 0x000fe20000011414 */
[----:B------:R-:W-:Y:S01]  /*0c10*/  STL [R1+0x68], R20 ;  /* 0x0000681401007387 */ /* 0x000fe20000100800 */
[----:B------:R-:W-:Y:S02]  /*0c20*/  LOP3.LUT R4, R4, 0x1ffffffe, RZ, 0xc0, !PT ;  /* 0x1ffffffe04047812 */ /* 0x000fe400078ec0ff */
[----:B------:R-:W-:Y:S02]  /*0c30*/  LEA.HI R9, R8, R20, RZ, 0x2 ;  /* 0x0000001408097211 */ /* 0x000fe400078f10ff */
[----:B------:R-:W-:Y:S01]  /*0c40*/  LEA.HI R23, R3, R6, RZ, 0x2 ;  /* 0x0000000603177211 */ /* 0x000fe200078f10ff */
[----:B------:R-:W-:Y:S01]  /*0c50*/  IMAD.IADD R4, R7, 0x1, -R4 ;  /* 0x0000000107047824 */ /* 0x000fe200078e0a04 */
[----:B------:R-:W-:-:S02]  /*0c60*/  SHF.R.S32.HI R10, RZ, 0x2, R9 ;  /* 0x00000002ff0a7819 */ /* 0x000fc40000011409 */
[----:B------:R-:W-:Y:S02]  /*0c70*/  SHF.R.S32.HI R11, RZ, 0x1f, R9 ;  /* 0x0000001fff0b7819 */ /* 0x000fe40000011409 */
[----:B------:R-:W-:Y:S02]  /*0c80*/  LEA.HI R3, R3, R6, RZ, 0x3 ;  /* 0x0000000603037211 */ /* 0x000fe400078f18ff */
[----:B------:R-:W-:Y:S02]  /*0c90*/  LEA.HI R11, R11, R10, RZ, 0x3 ;  /* 0x0000000a0b0b7211 */ /* 0x000fe400078f18ff */
[----:B------:R-:W-:Y:S02]  /*0ca0*/  LEA.HI R0, R0, R5, RZ, 0x1 ;  /* 0x0000000500007211 */ /* 0x000fe400078f08ff */
[----:B------:R-:W-:Y:S02]  /*0cb0*/  LOP3.LUT R11, R11, 0xfffffff8, RZ, 0xc0, !PT ;  /* 0xfffffff80b0b7812 */ /* 0x000fe400078ec0ff */
[----:B------:R-:W-:-:S02]  /*0cc0*/  LEA.HI R8, R8, R20, RZ, 0x5 ;  /* 0x0000001408087211 */ /* 0x000fc400078f28ff */
[----:B------:R-:W-:Y:S01]  /*0cd0*/  LOP3.LUT R7, R3, 0xfffffff8, RZ, 0xc0, !PT ;  /* 0xfffffff803077812 */ /* 0x000fe200078ec0ff */
[----:B------:R-:W-:Y:S01]  /*0ce0*/  IMAD.IADD R11, R10, 0x1, -R11 ;  /* 0x000000010a0b7824 */ /* 0x000fe200078e0a0b */
[----:B------:R-:W-:Y:S02]  /*0cf0*/  LOP3.LUT R3, R23, 0xfffffffc, RZ, 0xc0, !PT ;  /* 0xfffffffc17037812 */ /* 0x000fe400078ec0ff */
[----:B------:R-:W-:Y:S01]  /*0d00*/  LOP3.LUT R0, R0, 0x3fffffe, RZ, 0xc0, !PT ;  /* 0x03fffffe00007812 */ /* 0x000fe200078ec0ff */
[C---:B------:R-:W-:Y:S01]  /*0d10*/  IMAD.IADD R205, R6.reuse, 0x1, -R7 ;  /* 0x0000000106cd7824 */ /* 0x040fe200078e0a07 */
[----:B------:R-:W-:Y:S01]  /*0d20*/  SHF.R.S32.HI R8, RZ, 0x5, R8 ;  /* 0x00000005ff087819 */ /* 0x000fe20000011408 */
[----:B------:R-:W-:Y:S01]  /*0d30*/  IMAD.IADD R3, R6, 0x1, -R3 ;  /* 0x0000000106037824 */ /* 0x000fe200078e0a03 */
[----:B------:R-:W-:Y:S01]  /*0d40*/  SHF.R.S32.HI R23, RZ, 0x2, R23 ;  /* 0x00000002ff177819 */ /* 0x000fe20000011417 */
[----:B------:R-:W-:Y:S01]  /*0d50*/  IMAD.IADD R0, R5, 0x1, -R0 ;  /* 0x0000000105007824 */ /* 0x000fe200078e0a00 */
[----:B------:R-:W-:Y:S01]  /*0d60*/  LOP3.LUT R5, R2, 0x3fffff0, RZ, 0xc0, !PT ;  /* 0x03fffff002057812 */ /* 0x000fe200078ec0ff */
[----:B------:R-:W-:Y:S01]  /*0d70*/  IMAD R11, R8, 0x10, R11 ;  /* 0x00000010080b7824 */ /* 0x000fe200078e020b */
[----:B------:R-:W-:Y:S01]  /*0d80*/  SHF.R.S32.HI R212, RZ, 0x5, R212 ;  /* 0x00000005ffd47819 */ /* 0x000fe200000114d4 */
[----:B------:R-:W-:Y:S01]  /*0d90*/  VIADD R228, R23, 0x40 ;  /* 0x0000004017e47836 */ /* 0x000fe20000000000 */
[C---:B------:R-:W-:Y:S01]  /*0da0*/  SHF.L.U32 R16, R3.reuse, 0x3, RZ ;  /* 0x0000000303107819 */ /* 0x040fe200000006ff */
[----:B------:R-:W-:Y:S01]  /*0db0*/  IMAD R12, R0, 0x40, R11 ;  /* 0x00000040000c7824 */ /* 0x000fe200078e020b */
        /* <DEDUP_REMOVED lines=9> */
[----:B------:R-:W-:Y:S01]  /*0e50*/  IMAD.SHL.U32 R200, R3, 0x4, RZ ;  /* 0x0000000403c87824 */ /* 0x000fe200078e00ff */
[----:B------:R-:W-:Y:S01]  /*0e60*/  LOP3.LUT R9, R9, 0x7ffffffc, RZ, 0xc0, !PT ;  /* 0x7ffffffc09097812 */ /* 0x000fe200078ec0ff */
[----:B------:R-:W-:Y:S01]  /*0e70*/  IMAD.SHL.U32 R11, R11, 0x40, RZ ;  /* 0x000000400b0b7824 */ /* 0x000fe200078e00ff */
[----:B------:R-:W-:Y:S01]  /*0e80*/  SHF.R.U32.HI R8, RZ, 0x3, R208 ;  /* 0x00000003ff087819 */ /* 0x000fe200000116d0 */
[----:B------:R-:W-:Y:S01]  /*0e90*/  IMAD.IADD R0, R3, 0x1, -R0 ;  /* 0x0000000103007824 */ /* 0x000fe200078e0a00 */
[----:B------:R-:W-:Y:S01]  /*0ea0*/  SHF.R.S32.HI R3, RZ, 0x1f, R205 ;  /* 0x0000001fff037819 */ /* 0x000fe200000114cd */
[----:B------:R-:W-:Y:S01]  /*0eb0*/  IMAD.IADD R9, R20, 0x1, -R9 ;  /* 0x0000000114097824 */ /* 0x000fe200078e0a09 */
[----:B------:R-:W-:Y:S01]  /*0ec0*/  LOP3.LUT R3, R208, 0x38, R16, 0xf8, !PT ;  /* 0x00000038d0037812 */ /* 0x000fe200078ef810 */
[----:B------:R-:W-:Y:S01]  /*0ed0*/  VIADD R217, R205, 0x40 ;  /* 0x00000040cdd97836 */ /* 0x000fe20000000000 */
[----:B------:R-:W-:Y:S01]  /*0ee0*/  LOP3.LUT R214, R11, 0xfffffe00, RZ, 0xc0, !PT ;  /* 0xfffffe000bd67812 */ /* 0x000fe200078ec0ff */
[----:B------:R-:W-:Y:S01]  /*0ef0*/  IMAD.SHL.U32 R210, R9, 0x2, RZ ;  /* 0x0000000209d27824 */ /* 0x000fe200078e00ff */
[----:B------:R-:W-:Y:S01]  /*0f00*/  LEA R4, R5, R4, 0x3 ;  /* 0x0000000405047211 */ /* 0x000fe200078e18ff */
[----:B------:R-:W-:Y:S01]  /*0f10*/  STL [R1+0x70], R12 ;  /* 0x0000700c01007387 */ /* 0x000fe20000100800 */
[----:B------:R-:W-:Y:S01]  /*0f20*/  LOP3.LUT R3, R214, R3, R8, 0xf6, !PT ;  /* 0x00000003d6037212 */ /* 0x000fe200078ef608 */
[----:B------:R-:W-:Y:S01]  /*0f30*/  VIADD R38, R210, 0x8 ;  /* 0x00000008d2267836 */ /* 0x000fe20000000000 */
[----:B------:R-:W-:Y:S01]  /*0f40*/  SHF.R.S32.HI R10, RZ, 0x1f, R217 ;  /* 0x0000001fff0a7819 */ /* 0x000fe200000114d9 */
[----:B------:R-:W-:Y:S01]  /*0f50*/  IMAD.SHL.U32 R4, R4, 0x8, RZ ;  /* 0x0000000804047824 */ /* 0x000fe200078e00ff */
[C---:B------:R-:W-:Y:S01]  /*0f60*/  IADD3 R34, R210.reuse, 0x28, RZ ;  /* 0x00000028d2227810 */ /* 0x040fe20007ffe0ff */
[----:B------:R-:W-:Y:S01]  /*0f70*/  IMAD R3, R3, 0x2, R18 ;  /* 0x0000000203037824 */ /* 0x000fe200078e0212 */
[C---:B------:R-:W-:Y:S01]  /*0f80*/  IADD3 R232, R210.reuse, 0xf8, RZ ;  /* 0x000000f8d2e87810 */ /* 0x040fe20007ffe0ff */
[C---:B------:R-:W-:Y:S01]  /*0f90*/  VIADD R35, R210.reuse, 0x20 ;  /* 0x00000020d2237836 */ /* 0x040fe20000000000 */
[----:B------:R-:W-:Y:S01]  /*0fa0*/  STL [R1+0x74], R4 ;  /* 0x0000740401007387 */ /* 0x000fe20000100800 */
[C---:B------:R-:W-:Y:S01]  /*0fb0*/  VIADD R32, R210.reuse, 0x38 ;  /* 0x00000038d2207836 */ /* 0x040fe20000000000 */
[----:B------:R-:W-:Y:S01]  /*0fc0*/  SHF.R.S32.HI R231, RZ, 0x1f, R23 ;  /* 0x0000001fffe77819 */ /* 0x000fe20000011417 */
[----:B------:R-:W-:Y:S01]  /*0fd0*/  VIADD R216, R205, 0x80 ;  /* 0x00000080cdd87836 */ /* 0x000fe20000000000 */
[----:B------:R0:W-:Y:S01]  /*0fe0*/  STL [R1+0x6c], R3 ;  /* 0x00006c0301007387 */ /* 0x0001e20000100800 */
[C---:B------:R-:W-:Y:S01]  /*0ff0*/  VIADD R29, R210.reuse, 0x50 ;  /* 0x00000050d21d7836 */ /* 0x040fe20000000000 */
[----:B------:R-:W-:Y:S01]  /*1000*/  SHF.R.S32.HI R34, RZ, 0x1f, R34 ;  /* 0x0000001fff227819 */ /* 0x000fe20000011422 */
[----:B------:R-:W-:Y:S01]  /*1010*/  VIADD R26, R210, 0x68 ;  /* 0x00000068d21a7836 */ /* 0x000fe20000000000 */
[----:B------:R-:W-:Y:S01]  /*1020*/  SHF.R.S32.HI R8, RZ, 0x1f, R216 ;  /* 0x0000001fff087819 */ /* 0x000fe200000114d8 */
[----:B------:R-:W-:-:S02]  /*1030*/  IMAD.MOV.U32 R6, RZ, RZ, R14 ;  /* 0x000000ffff067224 */ /* 0x000fc400078e000e */
        /* <DEDUP_REMOVED lines=11> */
[----:B------:R-:W-:Y:S01]  /*10f0*/  IMAD.MOV.U32 R5, RZ, RZ, R13 ;  /* 0x000000ffff057224 */ /* 0x000fe200078e000d */
        /* <DEDUP_REMOVED lines=37> */
[----:B------:R-:W-:Y:S01]  /*1350*/  IMAD.MOV.U32 R2, RZ, RZ, RZ ;  /* 0x000000ffff027224 */ /* 0x000fe200078e00ff */
[----:B------:R-:W-:Y:S01]  /*1360*/  SHF.R.S32.HI R20, RZ, 0x1f, R20 ;  /* 0x0000001fff147819 */ /* 0x000fe20000011414 */
[----:B------:R-:W-:Y:S01]  /*1370*/  VIADD R204, R200, 0x10 ;  /* 0x00000010c8cc7836 */ /* 0x000fe20000000000 */
[----:B------:R-:W-:Y:S01]  /*1380*/  SHF.R.S32.HI R15, RZ, 0x1f, R15 ;  /* 0x0000001fff0f7819 */ /* 0x000fe2000001140f */
[----:B------:R-:W-:Y:S01]  /*1390*/  IMAD R215, R0, 0x8, R12 ;  /* 0x0000000800d77824 */ /* 0x000fe200078e020c */
[----:B------:R-:W-:-:S02]  /*13a0*/  SHF.R.S32.HI R13, RZ, 0x1f, R13 ;  /* 0x0000001fff0d7819 */ /* 0x000fc4000001140d */
[----:B------:R-:W-:Y:S02]  /*13b0*/  SHF.R.S32.HI R11, RZ, 0x1f, R11 ;  /* 0x0000001fff0b7819 */ /* 0x000fe4000001140b */
[----:B------:R-:W-:Y:S02]  /*13c0*/  SHF.R.S32.HI R8, RZ, 0x1f, R234 ;  /* 0x0000001fff087819 */ /* 0x000fe400000114ea */
[----:B------:R-:W-:Y:S02]  /*13d0*/  SHF.R.S32.HI R4, RZ, 0x1f, R233 ;  /* 0x0000001fff047819 */ /* 0x000fe400000114e9 */
[----:B------:R-:W-:-:S07]  /*13e0*/  SHF.R.S32.HI R3, RZ, 0x1f, R232 ;  /* 0x0000001fff037819 */ /* 0x000fce00000114e8 */
.L_x_14049:
[----:B01----:R-:W0:Y:S02]  /*13f0*/  LDC.64 R8, c[0x0][0xc88] ;  /* 0x00032200ff087b82 */ /* 0x003e240000000a00 */
[----:B0-----:R-:W-:-:S05]  /*1400*/  IMAD.WIDE R8, R7, 0x4, R8 ;  /* 0x0000000407087825 */ /* 0x001fca00078e0208 */
[----:B--2---:R-:W2:Y:S01]  /*1410*/  LDG.E R224, desc[UR40][R8.64] ;  /* 0x0000002808e07981 */ /* 0x004ea2000c1e1900 */
[----:B------:R-:W-:Y:S05]  /*1420*/  YIELD ;  /* 0x0000000000007946 */ /* 0x000fea0003800000 */
[----:B------:R-:W-:Y:S01]  /*1430*/  ULDC.64 UR4, c[0x0][0xa28] ;  /* 0x00028a0000047ab9 */ /* 0x000fe20000000a00 */
[----:B------:R-:W-:Y:S01]  /*1440*/  ULDC.64 UR8, c[0x0][0xa18] ;  /* 0x0002860000087ab9 */ /* 0x000fe20000000a00 */
[----:B------:R-:W-:Y:S01]  /*1450*/  ISETP.NE.U32.AND P1, PT, RZ, UR4, PT ;  /* 0x00000004ff007c0c */ /* 0x000fe2000bf25070 */
[----:B------:R-:W-:Y:S01]  /*1460*/  ULDC.64 UR6, c[0x0][0xa08] ;  /* 0x0002820000067ab9 */ /* 0x000fe20000000a00 */
[----:B------:R-:W-:Y:S01]  /*1470*/  IMAD.MOV.U32 R15, RZ, RZ, RZ ;  /* 0x000000ffff0f7224 */ /* 0x000fe200078e00ff */
        /* <DEDUP_REMOVED lines=31> */
[----:B0---4-:R-:W-:Y:S06]  /*1670*/  @P2 BRA `(.L_x_13890) ;  /* 0x0000000000242947 */ /* 0x011fec0003800000 */
        /* <DEDUP_REMOVED lines=9> */
.L_x_13890:
[----:B------:R-:W-:Y:S01]  /*1710*/  ULDC.64 UR4, c[0x0][0xa20] ;  /* 0x0002880000047ab9 */ /* 0x000fe20000000a00 */
[C---:B------:R-:W-:Y:S02]  /*1720*/  LOP3.LUT R3, R6.reuse, 0xff000000, RZ, 0xc0, !PT ;  /* 0xff00000006037812 */ /* 0x040fe400078ec0ff */
        /* <DEDUP_REMOVED lines=11> */
.L_x_13891:
[----:B------:R-:W-:Y:S05]  /*17e0*/  @!P0 BRA `(.L_x_13892) ;  /* 0x00000000000c8947 */ /* 0x000fea0003800000 */
[----:B------:R-:W2:Y:S04]  /*17f0*/  LDG.E R3, desc[UR40][R12.64] ;  /* 0x000000280c037981 */ /* 0x000ea8000c1e1900 */
[----:B------:R-:W2:Y:S02]  /*1800*/  LDG.E R30, desc[UR40][R12.64+0x4] ;  /* 0x000004280c1e7981 */ /* 0x000ea4000c1e1900 */
[----:B--2---:R-:W-:-:S07]  /*1810*/  IMAD.IADD R30, R30, 0x1, -R3 ;  /* 0x000000011e1e7824 */ /* 0x004fce00078e0a03 */
.L_x_13892:
        /* <DEDUP_REMOVED lines=24> */
[----:B--2---:R-:W-:Y:S01]  /*19a0*/  @P0 IADD3 R24, -R0, R3, RZ ;  /* 0x0000000300180210 */ /* 0x004fe20007ffe1ff */
[----:B-1----:R-:W-:-:S04]  /*19b0*/  @P1 IMAD.HI.U32 R0, R4, R11, RZ ;  /* 0x0000000b04001227 */ /* 0x002fc800078e00ff */
[----:B------:R-:W-:Y:S01]  /*19c0*/  IMAD.IADD R209, R15, 0x1, R24 ;  /* 0x000000010fd17824 */ /* 0x000fe200078e0218 */
[----:B0-----:R-:W-:-:S03]  /*19d0*/  @P1 SHF.R.U32.HI R4, RZ, R7, R0 ;  /* 0x00000007ff041219 */ /* 0x001fc60000011600 */
[C---:B------:R-:W-:Y:S01]  /*19e0*/  VIADD R0, R209.reuse, 0x5f ;  /* 0x0000005fd1007836 */ /* 0x040fe20000000000 */
[----:B------:R-:W-:-:S03]  /*19f0*/  IADD3 R60, R209, 0x60, -R207 ;  /* 0x00000060d13c7810 */ /* 0x000fc60007ffe8cf */
[----:B------:R-:W-:-:S04]  /*1a00*/  IMAD.HI R0, R0, 0x2aaaaaab, RZ ;  /* 0x2aaaaaab00007827 */ /* 0x000fc800078e02ff */
[----:B------:R-:W-:Y:S01]  /*1a10*/  IMAD.IADD R4, R60, 0x1, R4 ;  /* 0x000000013c047824 */ /* 0x000fe200078e0204 */
[----:B------:R-:W-:-:S03]  /*1a20*/  SHF.R.U32.HI R29, RZ, 0x1f, R0 ;  /* 0x0000001fff1d7819 */ /* 0x000fc60000011600 */
[----:B------:R-:W-:Y:S01]  /*1a30*/  IMAD.HI R4, R4, 0x2aaaaaab, RZ ;  /* 0x2aaaaaab04047827 */ /* 0x000fe200078e02ff */
[----:B------:R-:W-:-:S04]  /*1a40*/  LEA.HI.SX32 R29, R0, R29, 0x1c ;  /* 0x0000001d001d7211 */ /* 0x000fc800078fe2ff */
[----:B------:R-:W-:-:S04]  /*1a50*/  SHF.R.U32.HI R3, RZ, 0x1f, R4 ;  /* 0x0000001fff037819 */ /* 0x000fc80000011604 */
[----:B------:R-:W-:Y:S01]  /*1a60*/  LEA.HI.SX32 R4, R4, R3, 0x1c ;  /* 0x0000000304047211 */ /* 0x000fe200078fe2ff */
[----:B------:R-:W-:-:S03]  /*1a70*/  IMAD.MOV.U32 R3, RZ, RZ, RZ ;  /* 0x000000ffff037224 */ /* 0x000fc600078e00ff */
[----:B---3--:R-:W-:-:S04]  /*1a80*/  VIMNMX R9, R29, R4, PT ;  /* 0x000000041d097248 */ /* 0x008fc80003fe0100 */
        /* <DEDUP_REMOVED lines=31> */
.L_x_13894:
[----:B------:R-:W-:Y:S05]  /*1c80*/  BSYNC B0 ;  /* 0x0000000000007941 */ /* 0x000fea0003800000 */
.L_x_13893:
        /* <DEDUP_REMOVED lines=25> */
[----:B------:R-:W-:Y:S01]  /*1e20*/  MOV R13, RZ ;  /* 0x000000ff000d7202 */ /* 0x000fe20000000f00 */
        /* <DEDUP_REMOVED lines=8> */
[----:B------:R-:W-:-:S07]  /*1eb0*/  IMAD.MOV.U32 R12, RZ, RZ, 0x1 ;  /* 0x00000001ff0c7424 */ /* 0x000fce00078e00ff */
[----:B------:R-:W-:-:S07]  /*1ec0*/  LEPC R20, `(.L_x_13897) ;  /* 0x000000001014794e */ /* 0x000fce0000000000 */
[----:B0----5:R-:W-:Y:S05]  /*1ed0*/  CALL.ABS.NOINC R14 ;  /* 0x000000000e007343 */ /* 0x021fea0003c00000 */
.L_x_13897:
[----:B------:R-:W-:Y:S05]  /*1ee0*/  BSYNC B6 ;  /* 0x0000000000067941 */ /* 0x000fea0003800000 */
.L_x_13896:
        /* <DEDUP_REMOVED lines=20> */
.L_x_13899:
[----:B------:R-:W-:Y:S05]  /*2030*/  BSYNC B6 ;  /* 0x0000000000067941 */ /* 0x000fea0003800000 */
.L_x_13898:
        /* <DEDUP_REMOVED lines=9> */
[----:B------:R-:W-:Y:S01]  /*20d0*/  VIADD R64, R16, 0x60 ;  /* 0x0000006010407836 */ /* 0x000fe20000000000 */
[----:B------:R-:W3:Y:S07]  /*20e0*/  LDC.64 R14, c[0x0][0x3f8] ;  /* 0x0000fe00ff0e7b82 */ /* 0x000eee0000000a00 */
[----:B------:R-:W-:-:S04]  /*20f0*/  @P0 IADD3 R6, P1, R225, UR4, RZ ;  /* 0x00000004e1060c10 */ /* 0x000fc8000ff3e0ff */
[----:B------:R-:W-:Y:S01]  /*2100*/  @P0 IADD3.X R7, R227, UR5, RZ, P1, !PT ;  /* 0x00000005e3070c10 */ /* 0x000fe20008ffe4ff */
[----:B------:R-:W-:Y:S01]  /*2110*/  ULDC.64 UR4, c[0x0][0xa08] ;  /* 0x0002820000047ab9 */ /* 0x000fe20000000a00 */
[----:B------:R-:W-:Y:S01]  /*2120*/  VIADD R12, R16, 0xe0 ;  /* 0x000000e0100c7836 */ /* 0x000fe20000000000 */
[----:B------:R-:W4:Y:S02]  /*2130*/  LDC R75, c[0x0][0x3f4] ;  /* 0x0000fd00ff4b7b82 */ /* 0x000f240000000800 */
[----:B------:R2:W4:Y:S01]  /*2140*/  @P0 LDG.E R0, desc[UR40][R6.64] ;  /* 0x0000002806000981 */ /* 0x000522000c1e1900 */
[----:B------:R-:W-:Y:S01]  /*2150*/  SHF.R.S32.HI R32, RZ, 0x1f, R58 ;  /* 0x0000001fff207819 */ /* 0x000fe2000001143a */
[-C--:B0-----:R-:W-:Y:S01]  /*2160*/  IMAD.WIDE.U32 R4, R58, R8.reuse, RZ ;  /* 0x000000083a047225 */ /* 0x081fe200078e00ff */
[----:B------:R-:W-:Y:S02]  /*2170*/  ISETP.NE.U32.AND P0, PT, RZ, UR4, PT ;  /* 0x00000004ff007c0c */ /* 0x000fe4000bf05070 */
[----:B------:R-:W-:Y:S01]  /*2180*/  SHF.R.S32.HI R201, RZ, 0x1f, R200 ;  /* 0x0000001fffc97819 */ /* 0x000fe200000114c8 */
[-C--:B------:R-:W-:Y:S01]  /*2190*/  IMAD R10, R32, R8.reuse, RZ ;  /* 0x00000008200a7224 */ /* 0x080fe200078e02ff */
[----:B------:R-:W-:Y:S01]  /*21a0*/  ISETP.NE.AND.EX P0, PT, RZ, UR5, PT, P0 ;  /* 0x00000005ff007c0c */ /* 0x000fe2000bf05300 */
[----:B------:R-:W-:Y:S01]  /*21b0*/  ULDC.64 UR4, c[0x0][0x308] ;  /* 0x0000c20000047ab9 */ /* 0x000fe20000000a00 */
[----:B------:R-:W-:Y:S01]  /*21c0*/  IMAD.WIDE.U32 R62, R23, R8, R16 ;  /* 0x00000008173e7225 */ /* 0x000fe200078e0010 */
[----:B------:R-:W0:Y:S01]  /*21d0*/  LDC.64 R56, c[0x0][0x408] ;  /* 0x00010200ff387b82 */ /* 0x000e220000000a00 */
[----:B-1----:R-:W-:-:S02]  /*21e0*/  SHF.R.U32.HI R40, RZ, 0x7, R40 ;  /* 0x00000007ff287819 */ /* 0x002fc40000011628 */
[----:B------:R-:W-:Y:S01]  /*21f0*/  IMAD R3, R58, R9, R10 ;  /* 0x000000093a037224 */ /* 0x000fe200078e020a */
[----:B------:R-:W-:Y:S01]  /*2200*/  SHF.L.U64.HI R67, R8, 0x6, R9 ;  /* 0x0000000608437819 */ /* 0x000fe20000010209 */
[----:B--2---:R-:W-:Y:S01]  /*2210*/  VIADD R11, R11, 0xffffff80 ;  /* 0xffffff800b0b7836 */ /* 0x004fe20000000000 */
[----:B------:R-:W-:Y:S01]  /*2220*/  ISETP.NE.AND P6, PT, R40, 0x1, PT ;  /* 0x000000012800780c */ /* 0x000fe20003fc5270 */
[C---:B------:R-:W-:Y:S01]  /*2230*/  VIADD R65, R16.reuse, 0x80 ;  /* 0x0000008010417836 */ /* 0x040fe20000000000 */
[----:B------:R-:W-:Y:S01]  /*2240*/  IADD3 R5, R5, R3, RZ ;  /* 0x0000000305057210 */ /* 0x000fe20007ffe0ff */
[----:B------:R-:W-:Y:S01]  /*2250*/  VIADD R66, R16, 0xa0 ;  /* 0x000000a010427836 */ /* 0x000fe20000000000 */
[----:B------:R-:W-:Y:S01]  /*2260*/  SHF.R.S32.HI R6, RZ, 0x1f, R11 ;  /* 0x0000001fff067819 */ /* 0x000fe2000001140b */
[----:B------:R-:W-:Y:S01]  /*2270*/  IMAD.SHL.U32 R68, R8, 0x40, RZ ;  /* 0x0000004008447824 */ /* 0x000fe200078e00ff */
[----:B---3--:R-:W-:Y:S01]  /*2280*/  SHF.L.U64.HI R69, R14, 0x6, R15 ;  /* 0x000000060e457819 */ /* 0x008fe2000001020f */
[----:B------:R-:W-:Y:S01]  /*2290*/  IMAD.WIDE.U32 R4, R222, UR4, R4 ;  /* 0x00000004de047c25 */ /* 0x000fe2000f8e0004 */
[----:B------:R-:W-:-:S02]  /*22a0*/  LEA.HI R38, R6, R11, RZ, 0x2 ;  /* 0x0000000b06267211 */ /* 0x000fc400078f10ff */
[----:B------:R-:W-:Y:S01]  /*22b0*/  SHF.R.S32.HI R73, RZ, 0x1f, R228 ;  /* 0x0000001fff497819 */ /* 0x000fe200000114e4 */
[----:B------:R-:W-:Y:S01]  /*22c0*/  IMAD R5, R222, UR5, R5 ;  /* 0x00000005de057c24 */ /* 0x000fe2000f8e0205 */
[----:B------:R-:W-:Y:S01]  /*22d0*/  ULDC.64 UR4, c[0x0][0x310] ;  /* 0x0000c40000047ab9 */ /* 0x000fe20000000a00 */
[----:B------:R-:W-:Y:S01]  /*22e0*/  IMAD R6, R231, R8, RZ ;  /* 0x00000008e7067224 */ /* 0x000fe200078e02ff */
[----:B------:R-:W-:Y:S01]  /*22f0*/  SHF.R.S32.HI R38, RZ, 0x1f, R38 ;  /* 0x0000001fff267819 */ /* 0x000fe20000011426 */
[----:B------:R-:W-:Y:S02]  /*2300*/  VIADD R11, R16, 0xc0 ;  /* 0x000000c0100b7836 */ /* 0x000fe40000000000 */
[----:B------:R-:W-:Y:S01]  /*2310*/  IMAD R10, R23, R9, R6 ;  /* 0x00000009170a7224 */ /* 0x000fe200078e0206 */
[----:B------:R-:W-:Y:S01]  /*2320*/  LEA.HI R38, R38, R23, RZ, 0x3 ;  /* 0x0000001726267211 */ /* 0x000fe200078f18ff */
[----:B0-----:R-:W-:Y:S01]  /*2330*/  IMAD R30, R231, R56, RZ ;  /* 0x00000038e71e7224 */ /* 0x001fe200078e02ff */
[----:B------:R-:W-:Y:S01]  /*2340*/  SHF.L.U64.HI R71, R56, 0x6, R57 ;  /* 0x0000000638477819 */ /* 0x000fe20000010239 */
[----:B------:R-:W-:Y:S01]  /*2350*/  IMAD.MOV.U32 R89, RZ, RZ, 0x20 ;  /* 0x00000020ff597424 */ /* 0x000fe200078e00ff */
[----:B------:R-:W-:Y:S01]  /*2360*/  LOP3.LUT R38, R38, 0xfffffff8, RZ, 0xc0, !PT ;  /* 0xfffffff826267812 */ /* 0x000fe200078ec0ff */
[----:B------:R-:W-:-:S02]  /*2370*/  IMAD R37, R23, R57, R30 ;  /* 0x0000003917257224 */ /* 0x000fc400078e021e */
[----:B------:R-:W-:-:S04]  /*2380*/  IMAD.WIDE.U32 R30, R23, R56, R16 ;  /* 0x00000038171e7225 */ /* 0x000fc800078e0010 */
[----:B------:R-:W-:Y:S02]  /*2390*/  IMAD.IADD R38, R23, 0x1, -R38 ;  /* 0x0000000117267824 */ /* 0x000fe400078e0a26 */
[----:B------:R-:W-:Y:S02]  /*23a0*/  IMAD.IADD R31, R37, 0x1, R31 ;  /* 0x00000001251f7824 */ /* 0x000fe400078e021f */
[----:B------:R-:W-:Y:S02]  /*23b0*/  IMAD.SHL.U32 R83, R38, 0x40, RZ ;  /* 0x0000004026537824 */ /* 0x000fe400078e00ff */
[----:B-----5:R-:W-:-:S03]  /*23c0*/  IMAD.WIDE.U32 R30, R152, R56, R30 ;  /* 0x00000038981e7225 */ /* 0x020fc600078e001e */
[----:B------:R-:W-:Y:S01]  /*23d0*/  LOP3.LUT R83, R83, 0x1c0, RZ, 0xc0, !PT ;  /* 0x000001c053537812 */ /* 0x000fe200078ec0ff */
[----:B------:R-:W-:Y:S01]  /*23e0*/  VIADD R74, R40, 0x8 ;  /* 0x00000008284a7836 */ /* 0x000fe20000000000 */
[----:B------:R-:W-:Y:S01]  /*23f0*/  SHF.R.U32.HI R40, RZ, 0x3, R208 ;  /* 0x00000003ff287819 */ /* 0x000fe200000116d0 */
[----:B------:R-:W-:Y:S01]  /*2400*/  IMAD R39, R57, 0x60, RZ ;  /* 0x0000006039277824 */ /* 0x000fe200078e02ff */
[----:B------:R-:W-:Y:S01]  /*2410*/  SHF.R.U32.HI R86, RZ, 0x3, R83 ;  /* 0x00000003ff567819 */ /* 0x000fe20000011653 */
[----:B------:R-:W-:Y:S02]  /*2420*/  IMAD.SHL.U32 R72, R56, 0x40, RZ ;  /* 0x0000004038487824 */ /* 0x000fe400078e00ff */
[----:B------:R-:W-:Y:S02]  /*2430*/  IMAD R77, R15, 0x60, RZ ;  /* 0x000000600f4d7824 */ /* 0x000fe400078e02ff */
[----:B------:R-:W-:Y:S01]  /*2440*/  IMAD.SHL.U32 R70, R14, 0x40, RZ ;  /* 0x000000400e467824 */ /* 0x000fe200078e00ff */
[----:B----4-:R-:W-:-:S02]  /*2450*/  SHF.R.S32.HI R3, RZ, 0x1f, R0 ;  /* 0x0000001fff037819 */ /* 0x010fc40000011400 */
[----:B------:R-:W-:Y:S02]  /*2460*/  SEL R21, R0, RZ, !P0 ;  /* 0x000000ff00157207 */ /* 0x000fe40004000000 */
[----:B------:R-:W-:-:S03]  /*2470*/  SEL R13, R3, RZ, !P0 ;  /* 0x000000ff030d7207 */ /* 0x000fc60004000000 */
[----:B------:R-:W-:-:S04]  /*2480*/  IMAD.WIDE.U32 R4, R21, UR4, R4 ;  /* 0x0000000415047c25 */ /* 0x000fc8000f8e0004 */
[----:B------:R-:W-:Y:S01]  /*2490*/  IMAD R0, R13, UR4, RZ ;  /* 0x000000040d007c24 */ /* 0x000fe2000f8e02ff */
[----:B------:R-:W-:-:S03]  /*24a0*/  IADD3 R3, P2, R4, R62, RZ ;  /* 0x0000003e04037210 */ /* 0x000fc60007f5e0ff */
[----:B------:R-:W-:Y:S01]  /*24b0*/  IMAD R61, R21, UR5, R0 ;  /* 0x00000005153d7c24 */ /* 0x000fe2000f8e0200 */
[----:B------:R-:W-:Y:S05]  /*24c0*/  @!P6 WARPSYNC.ALL ;  /* 0x000000000000e948 */ /* 0x000fea0003800000 */
[C---:B------:R-:W-:Y:S01]  /*24d0*/  VIADD R0, R16.reuse, 0x20 ;  /* 0x0000002010007836 */ /* 0x040fe20000000000 */
[----:B------:R-:W-:Y:S01]  /*24e0*/  ULDC UR4, c[0x0][0x320] ;  /* 0x0000c80000047ab9 */ /* 0x000fe20000000800 */
[----:B------:R-:W-:Y:S01]  /*24f0*/  IMAD.IADD R61, R5, 0x1, R61 ;  /* 0x00000001053d7824 */ /* 0x000fe200078e023d */
[----:B------:R-:W-:Y:S01]  /*2500*/  @!P6 BAR.SYNC.DEFER_BLOCKING 0x9, 0x100 ;  /* 0x024400000000eb1d */ /* 0x000fe20000010000 */
[----:B------:R-:W-:-:S02]  /*2510*/  ISETP.GE.AND P0, PT, R16, UR4, PT ;  /* 0x0000000410007c0c */ /* 0x000fc4000bf06270 */
[----:B------:R-:W-:Y:S02]  /*2520*/  ISETP.GE.AND P1, PT, R0, UR4, PT ;  /* 0x0000000400007c0c */ /* 0x000fe4000bf26270 */
[----:B------:R-:W-:Y:S01]  /*2530*/  IADD3.X R62, R61, R63, R10, P2, !PT ;  /* 0x0000003f3d3e7210 */ /* 0x000fe200017fe40a */
[----:B------:R-:W-:Y:S01]  /*2540*/  VIADD R63, R16, 0x40 ;  /* 0x00000040103f7836 */ /* 0x000fe20000000000 */
[----:B------:R-:W-:Y:S01]  /*2550*/  SEL R7, RZ, 0xffffffff, P1 ;  /* 0xffffffffff077807 */ /* 0x000fe20000800000 */
[----:B------:R-:W-:Y:S01]  /*2560*/  ULDC.64 UR6, c[0x0][0x330] ;  /* 0x0000cc0000067ab9 */ /* 0x000fe20000000a00 */
[----:B------:R-:W-:Y:S02]  /*2570*/  SEL R6, RZ, 0x1, P0 ;  /* 0x00000001ff067807 */ /* 0x000fe40000000000 */
[----:B------:R-:W-:Y:S01]  /*2580*/  ISETP.GE.AND P0, PT, R63, UR4, PT ;  /* 0x000000043f007c0c */ /* 0x000fe2000bf06270 */
[----:B------:R-:W-:Y:S01]  /*2590*/  IMAD.SHL.U32 R7, R7, 0x2, RZ ;  /* 0x0000000207077824 */ /* 0x000fe200078e00ff */
[----:B------:R-:W-:-:S02]  /*25a0*/  ISETP.GE.AND P1, PT, R64, UR4, PT ;  /* 0x0000000440007c0c */ /* 0x000fc4000bf26270 */
[----:B------:R-:W-:Y:S02]  /*25b0*/  ISETP.GE.AND P2, PT, R11, UR4, PT ;  /* 0x000000040b007c0c */ /* 0x000fe4000bf46270 */
[----:B------:R-:W-:Y:S02]  /*25c0*/  ISETP.GE.AND P3, PT, R12, UR4, PT ;  /* 0x000000040c007c0c */ /* 0x000fe4000bf66270 */
[----:B------:R-:W-:Y:S01]  /*25d0*/  LOP3.LUT R10, R7, 0x2, R6, 0xe2, !PT ;  /* 0x00000002070a7812 */ /* 0x000fe200078ee206 */
[C---:B------:R-:W-:Y:S01]  /*25e0*/  IMAD.WIDE.U32 R6, R222.reuse, UR6, R16 ;  /* 0x00000006de067c25 */ /* 0x040fe2000f8e0010 */
[----:B------:R-:W-:Y:S02]  /*25f0*/  SEL R11, RZ, 0x4, P0 ;  /* 0x00000004ff0b7807 */ /* 0x000fe40000000000 */
[----:B------:R-:W-:Y:S01]  /*2600*/  SEL R12, RZ, 0x8, P1 ;  /* 0x00000008ff0c7807 */ /* 0x000fe20000800000 */
[----:B------:R-:W-:Y:S01]  /*2610*/  IMAD R7, R222, UR7, R7 ;  /* 0x00000007de077c24 */ /* 0x000fe2000f8e0207 */
[----:B------:R-:W-:-:S02]  /*2620*/  ISETP.GE.AND P0, PT, R65, UR4, PT ;  /* 0x0000000441007c0c */ /* 0x000fc4000bf06270 */
        /* <DEDUP_REMOVED lines=8> */
[----:B------:R-:W-:Y:S01]  /*26b0*/  ISETP.GE.AND P0, PT, R16, R75, PT ;  /* 0x0000004b1000720c */ /* 0x000fe20003f06270 */
[----:B------:R-:W-:Y:S01]  /*26c0*/  IMAD R93, R21, UR5, R13 ;  /* 0x00000005155d7c24 */ /* 0x000fe2000f8e020d */
[----:B------:R-:W-:Y:S01]  /*26d0*/  LOP3.LUT R11, R12, R10, R11, 0xfe, !PT ;  /* 0x0000000a0c0b7212 */ /* 0x000fe200078efe0b */
[----:B------:R-:W-:Y:S01]  /*26e0*/  IMAD.WIDE.U32 R12, R23, R14, R16 ;  /* 0x0000000e170c7225 */ /* 0x000fe200078e0010 */
[----:B------:R-:W-:-:S02]  /*26f0*/  SEL R10, RZ, 0x40, P2 ;  /* 0x00000040ff0a7807 */ /* 0x000fc40001000000 */
[----:B------:R-:W-:Y:S01]  /*2700*/  SEL R33, R75, RZ, P0 ;  /* 0x000000ff4b217207 */ /* 0x000fe20000000000 */
[----:B------:R-:W-:Y:S01]  /*2710*/  IMAD.WIDE.U32 R20, R23, R56, R200 ;  /* 0x0000003817147225 */ /* 0x000fe200078e00c8 */
[----:B------:R-:W-:Y:S02]  /*2720*/  LOP3.LUT R95, R11, R10, RZ, 0xfc, !PT ;  /* 0x0000000a0b5f7212 */ /* 0x000fe400078efcff */
[----:B------:R-:W-:Y:S01]  /*2730*/  IADD3 R58, P1, R23, R58, RZ ;  /* 0x0000003a173a7210 */ /* 0x000fe20007f3e0ff */
[-C--:B------:R-:W-:Y:S01]  /*2740*/  IMAD R10, R231, R14.reuse, RZ ;  /* 0x0000000ee70a7224 */ /* 0x080fe200078e02ff */
[----:B------:R-:W-:Y:S01]  /*2750*/  IADD3 R21, R21, R37, RZ ;  /* 0x0000002515157210 */ /* 0x000fe20007ffe0ff */
        /* <DEDUP_REMOVED lines=11> */
[-C--:B------:R-:W-:Y:S01]  /*2810*/  IMAD.WIDE.U32 R10, R152, R14.reuse, R10 ;  /* 0x0000000e980a7225 */ /* 0x080fe200078e000a */
[----:B------:R-:W-:Y:S02]  /*2820*/  LOP3.LUT R85, R34, 0xfffffff8, RZ, 0xc0, !PT ;  /* 0xfffffff822557812 */ /* 0x000fe400078ec0ff */
[----:B------:R-:W-:Y:S01]  /*2830*/  SHF.R.S32.HI R84, RZ, 0x3, R34 ;  /* 0x00000003ff547819 */ /* 0x000fe20000011422 */
[-C--:B------:R-:W-:Y:S01]  /*2840*/  IMAD R36, R35, R14.reuse, RZ ;  /* 0x0000000e23247224 */ /* 0x080fe200078e02ff */
[----:B------:R-:W-:Y:S01]  /*2850*/  SHF.R.S32.HI R87, RZ, 0x1f, R85 ;  /* 0x0000001fff577819 */ /* 0x000fe20000011455 */
[----:B------:R-:W-:Y:S01]  /*2860*/  IMAD.WIDE.U32 R12, R152, R14, R12 ;  /* 0x0000000e980c7225 */ /* 0x000fe200078e000c */
[----:B------:R-:W-:-:S03]  /*2870*/  LOP3.LUT R95, R95, 0x40, RZ, 0xc0, !PT ;  /* 0x000000405f5f7812 */ /* 0x000fc600078ec0ff */
[----:B------:R-:W-:Y:S02]  /*2880*/  IMAD R37, R152, R15, R36 ;  /* 0x0000000f98257224 */ /* 0x000fe400078e0224 */
[----:B------:R-:W-:Y:S02]  /*2890*/  IMAD R33, R9, 0x60, RZ ;  /* 0x0000006009217824 */ /* 0x000fe400078e02ff */
[----:B------:R-:W-:-:S04]  /*28a0*/  IMAD.WIDE.U32 R8, R8, 0x60, RZ ;  /* 0x0000006008087825 */ /* 0x000fc800078e00ff */
[-C--:B------:R-:W-:Y:S02]  /*28b0*/  IMAD R35, R35, R56.reuse, RZ ;  /* 0x0000003823237224 */ /* 0x080fe400078e02ff */
[----:B------:R-:W-:Y:S02]  /*28c0*/  IMAD.IADD R79, R11, 0x1, R37 ;  /* 0x000000010b4f7824 */ /* 0x000fe400078e0225 */
[----:B------:R-:W-:Y:S01]  /*28d0*/  IMAD.IADD R80, R37, 0x1, R13 ;  /* 0x0000000125507824 */ /* 0x000fe200078e020d */
[----:B------:R-:W-:Y:S01]  /*28e0*/  LOP3.LUT R37, R83, 0x18, R16, 0xf8, !PT ;  /* 0x0000001853257812 */ /* 0x000fe200078ef810 */
[C---:B------:R-:W-:Y:S02]  /*28f0*/  IMAD R35, R152.reuse, R57, R35 ;  /* 0x0000003998237224 */ /* 0x040fe400078e0223 */
[----:B------:R-:W-:Y:S01]  /*2900*/  IMAD.WIDE.U32 R20, R152, R56, R20 ;  /* 0x0000003898147225 */ /* 0x000fe200078e0014 */
[----:B------:R-:W-:-:S03]  /*2910*/  LOP3.LUT R37, R37, R86, RZ, 0x3c, !PT ;  /* 0x0000005625257212 */ /* 0x000fc600078e3cff */
[----:B------:R-:W-:Y:S01]  /*2920*/  IMAD.X R59, R231, 0x1, R32, P1 ;  /* 0x00000001e73b7824 */ /* 0x000fe200008e0620 */
[----:B------:R-:W-:Y:S01]  /*2930*/  LOP3.LUT P1, RZ, R38, 0x4, RZ, 0xc0, !PT ;  /* 0x0000000426ff7812 */ /* 0x000fe2000782c0ff */
[----:B------:R-:W-:Y:S01]  /*2940*/  IMAD.IADD R76, R9, 0x1, R33 ;  /* 0x00000001094c7824 */ /* 0x000fe200078e0221 */
[--C-:B------:R-:W-:Y:S01]  /*2950*/  LOP3.LUT R32, R208, 0x38, R34.reuse, 0xf8, !PT ;  /* 0x00000038d0207812 */ /* 0x100fe200078ef822 */
[----:B------:R-:W-:Y:S01]  /*2960*/  IMAD.IADD R81, R21, 0x1, R35 ;  /* 0x0000000115517824 */ /* 0x000fe200078e0223 */
[----:B------:R-:W-:Y:S01]  /*2970*/  LOP3.LUT R33, R83, 0x38, R34, 0xf8, !PT ;  /* 0x0000003853217812 */ /* 0x000fe200078ef822 */
[----:B------:R-:W-:Y:S01]  /*2980*/  IMAD.IADD R82, R35, 0x1, R31 ;  /* 0x0000000123527824 */ /* 0x000fe200078e021f */
[----:B------:R-:W-:Y:S01]  /*2990*/  LOP3.LUT R35, R32, R40, RZ, 0x3c, !PT ;  /* 0x0000002820237212 */ /* 0x000fe200078e3cff */
[----:B------:R-:W-:Y:S01]  /*29a0*/  IMAD.WIDE.U32 R56, R56, 0x60, RZ ;  /* 0x0000006038387825 */ /* 0x000fe200078e00ff */
[----:B------:R-:W-:Y:S02]  /*29b0*/  SEL R89, R89, 0xffffffe0, !P1 ;  /* 0xffffffe059597807 */ /* 0x000fe40004800000 */
[----:B------:R-:W-:Y:S01]  /*29c0*/  LOP3.LUT R33, R33, R86, RZ, 0x3c, !PT ;  /* 0x0000005621217212 */ /* 0x000fe200078e3cff */
[----:B------:R-:W-:Y:S01]  /*29d0*/  IMAD.WIDE.U32 R14, R14, 0x60, RZ ;  /* 0x000000600e0e7825 */ /* 0x000fe200078e00ff */
[----:B------:R-:W-:-:S02]  /*29e0*/  IADD3 R78, R57, R39, RZ ;  /* 0x00000027394e7210 */ /* 0x000fc40007ffe0ff */
[----:B------:R-:W-:Y:S01]  /*29f0*/  ISETP.GE.AND P1, PT, R16, UR4, PT ;  /* 0x0000000410007c0c */ /* 0x000fe2000bf26270 */
[----:B------:R-:W-:Y:S02]  /*2a00*/  IMAD R90, R212, 0x200, R37 ;  /* 0x00000200d45a7824 */ /* 0x000fe400078e0225 */
[----:B------:R-:W-:Y:S02]  /*2a10*/  IMAD.SHL.U32 R75, R75, 0x2, RZ ;  /* 0x000000024b4b7824 */ /* 0x000fe400078e00ff */
[----:B------:R-:W-:Y:S02]  /*2a20*/  IMAD.IADD R77, R15, 0x1, R77 ;  /* 0x000000010f4d7824 */ /* 0x000fe400078e024d */
[----:B------:R-:W-:Y:S02]  /*2a30*/  IMAD.IADD R88, R214, 0x1, R35 ;  /* 0x00000001d6587824 */ /* 0x000fe400078e0223 */
[----:B------:R-:W-:Y:S02]  /*2a40*/  IMAD R91, R212, 0x200, R33 ;  /* 0x00000200d45b7824 */ /* 0x000fe400078e0221 */
[----:B------:R-:W-:-:S02]  /*2a50*/  IMAD.IADD R92, R89, 0x1, R90 ;  /* 0x00000001595c7824 */ /* 0x000fc400078e025a */
[----:B------:R-:W-:-:S07]  /*2a60*/  IMAD.IADD R93, R7, 0x1, R93 ;  /* 0x00000001075d7824 */ /* 0x000fce00078e025d */
.L_x_13947:
        /* <DEDUP_REMOVED lines=13> */
[----:B------:R-:W-:-:S03]  /*2b40*/  IMAD R103, R103, 0x2, R26 ;  /* 0x0000000267677824 */ /* 0x000fc600078e021a */
[----:B------:R-:W-:Y:S02]  /*2b50*/  IADD3.X R32, R62, R51, R67, P3, P4 ;  /* 0x000000333e207210 */ /* 0x000fe40001fe8443 */
[----:B0-----:R-:W-:Y:S02]  /*2b60*/  LEA R40, P3, R27, R98, 0x1 ;  /* 0x000000621b287211 */ /* 0x001fe400078608ff */
[----:B------:R-:W-:Y:S02]  /*2b70*/  IADD3.X R34, R51, R62, RZ, P5, !PT ;  /* 0x0000003e33227210 */ /* 0x000fe40002ffe4ff */
[-C--:B------:R-:W-:Y:S01]  /*2b80*/  LEA.HI.X R41, R27, R99.reuse, R32, 0x1, P3 ;  /* 0x000000631b297211 */ /* 0x080fe200018f0c20 */
[----:B------:R-:W-:Y:S01]  /*2b90*/  IMAD R27, R2, 0x1800, R90 ;  /* 0x00001800021b7824 */ /* 0x000fe200078e025a */
[----:B-1----:R-:W-:Y:S02]  /*2ba0*/  ISETP.GE.AND P3, PT, R102, 0x1, PT ;  /* 0x000000016600780c */ /* 0x002fe40003f66270 */
[----:B------:R-:W-:Y:S01]  /*2bb0*/  LEA R42, P5, R33, R98, 0x1 ;  /* 0x00000062212a7211 */ /* 0x000fe200078a08ff */
[----:B------:R-:W-:Y:S01]  /*2bc0*/  IMAD R104, R27, 0x2, R26 ;  /* 0x000000021b687824 */ /* 0x000fe200078e021a */
[----:B------:R-:W-:Y:S01]  /*2bd0*/  ISETP.GT.AND P4, PT, R45, R28, PT ;  /* 0x0000001c2d00720c */ /* 0x000fe20003f84270 */
[----:B------:R-:W-:Y:S01]  /*2be0*/  IMAD.MOV.U32 R27, RZ, RZ, R45 ;  /* 0x000000ffff1b7224 */ /* 0x000fe200078e002d */
[----:B------:R-:W-:-:S02]  /*2bf0*/  LEA.HI.X R43, R33, R99, R34, 0x1, P5 ;  /* 0x00000063212b7211 */ /* 0x000fc400028f0c22 */
[----:B------:R-:W-:-:S05]  /*2c00*/  P2R R97, PR, RZ, 0x10 ;  /* 0x00000010ff617803 */ /* 0x000fca0000000000 */
[----:B----4-:R-:W-:Y:S05]  /*2c10*/  @!P3 BRA `(.L_x_13901) ;  /* 0x0000002400d4b947 */ /* 0x010fea0003800000 */
        /* <DEDUP_REMOVED lines=41> */
.L_x_13904:
[----:B------:R-:W-:Y:S05]  /*2eb0*/  BSYNC B1 ;  /* 0x0000000000017941 */ /* 0x000fea0003800000 */
.L_x_13903:
        /* <DEDUP_REMOVED lines=28> */
.L_x_13906:
[----:B------:R-:W-:Y:S05]  /*3080*/  BSYNC B1 ;  /* 0x0000000000017941 */ /* 0x000fea0003800000 */
.L_x_13905:
        /* <DEDUP_REMOVED lines=8> */
[----:B------:R-:W-:Y:S02]  /*3110*/  MOV R33, R49 ;  /* 0x0000003100217202 */ /* 0x000fe40000000f00 */
[----:B------:R-:W-:-:S02]  /*3120*/  PLOP3.LUT P3, PT, PT, PT, UP0, 0x80, 0x0 ;  /* 0x000000000000781c */ /* 0x000fc40003f6f008 */
[----:B------:R-:W-:Y:S01]  /*3130*/  PRMT R114, R32, 0x5410, R33 ;  /* 0x0000541020727816 */ /* 0x000fe20000000021 */
[----:B-----5:R-:W-:Y:S01]  /*3140*/  IMAD.MOV.U32 R32, RZ, RZ, R38 ;  /* 0x000000ffff207224 */ /* 0x020fe200078e0026 */
[----:B------:R-:W-:Y:S01]  /*3150*/  PRMT R116, R34, 0x5410, R35 ;  /* 0x0000541022747816 */ /* 0x000fe20000000023 */
[----:B------:R-:W-:Y:S02]  /*3160*/  IMAD.MOV.U32 R33, RZ, RZ, R39 ;  /* 0x000000ffff217224 */ /* 0x000fe400078e0027 */
[----:B------:R-:W-:Y:S02]  /*3170*/  IMAD.MOV.U32 R34, RZ, RZ, R44 ;  /* 0x000000ffff227224 */ /* 0x000fe400078e002c */
[----:B------:R-:W-:Y:S01]  /*3180*/  IMAD.MOV.U32 R35, RZ, RZ, R45 ;  /* 0x000000ffff237224 */ /* 0x000fe200078e002d */
[----:B------:R-:W-:Y:S01]  /*3190*/  PRMT R98, R32, 0x5410, R33 ;  /* 0x0000541020627816 */ /* 0x000fe20000000021 */
[----:B------:R-:W-:Y:S02]  /*31a0*/  IMAD.MOV.U32 R32, RZ, RZ, R36 ;  /* 0x000000ffff207224 */ /* 0x000fe400078e0024 */
[----:B------:R-:W-:Y:S01]  /*31b0*/  IMAD.MOV.U32 R33, RZ, RZ, R37 ;  /* 0x000000ffff217224 */ /* 0x000fe200078e0025 */
[----:B------:R-:W-:Y:S01]  /*31c0*/  PRMT R100, R35, 0x5410, R34 ;  /* 0x0000541023647816 */ /* 0x000fe20000000022 */
[----:B------:R-:W-:-:S02]  /*31d0*/  IMAD.MOV.U32 R34, RZ, RZ, R46 ;  /* 0x000000ffff227224 */ /* 0x000fc400078e002e */
[----:B------:R-:W-:Y:S01]  /*31e0*/  IMAD.MOV.U32 R35, RZ, RZ, R47 ;  /* 0x000000ffff237224 */ /* 0x000fe200078e002f */
[----:B------:R-:W-:-:S04]  /*31f0*/  PRMT R99, R32, 0x5410, R33 ;  /* 0x0000541020637816 */ /* 0x000fc80000000021 */
[----:B------:R-:W-:Y:S01]  /*3200*/  PRMT R101, R35, 0x5410, R34 ;  /* 0x0000541023657816 */ /* 0x000fe20000000022 */
[----:B------:R-:W-:Y:S06]  /*3210*/  @!P3 BRA `(.L_x_13907) ;  /* 0x000000000004b947 */ /* 0x000fec0003800000 */
[----:B------:R-:W-:Y:S01]  /*3220*/  BPT.TRAP 0x1 ;  /* 0x000000040000795c */ /* 0x000fe20000300000 */
.L_x_13907:
[----:B------:R-:W-:Y:S01]  /*3230*/  IMAD R96, R2, 0x8, R18 ;  /* 0x0000000802607824 */ /* 0x000fe200078e0212 */
[----:B------:R-:W-:Y:S01]  /*3240*/  SHF.L.U32 R107, R203, 0x1f, RZ ;  /* 0x0000001fcb6b7819 */ /* 0x000fe200000006ff */
[----:B------:R-:W-:Y:S03]  /*3250*/  BSSY B1, `(.L_x_13908) ;  /* 0x0000003000017945 */ /* 0x000fe60003800000 */
[----:B------:R-:W0:Y:S02]  /*3260*/  SYNCS.PHASECHK.TRANS64.TRYWAIT P6, [R96+URZ+0x22890], R107 ;  /* 0x0228906b600075a7 */ /* 0x000e2400080c017f */
[----:B0-----:R-:W-:Y:S05]  /*3270*/  @!P6 BRA `(.L_x_13909) ;  /* 0x000001b80054e947 */ /* 0x001fea0003800000 */
.L_x_14214:
[----:B------:R-:W-:Y:S05]  /*3280*/  BSYNC B1 ;  /* 0x0000000000017941 */ /* 0x000fea0003800000 */
.L_x_13908:
        /* <DEDUP_REMOVED lines=49> */
.L_x_13915:
[----:B------:R-:W-:Y:S05]  /*35a0*/  BSYNC B3 ;  /* 0x0000000000037941 */ /* 0x000fea0003800000 */
.L_x_13914:
[----:B--2---:R1:W-:Y:S02]  /*35b0*/  STG.E.128 desc[UR40][R42.64], R32 ;  /* 0x000000202a007986 */ /* 0x0043e4000c101d28 */
.L_x_13913:
[----:B------:R-:W-:Y:S05]  /*35c0*/  BSYNC B2 ;  /* 0x0000000000027941 */ /* 0x000fea0003800000 */
.L_x_13912:
        /* <DEDUP_REMOVED lines=8> */
[----:B------:R-:W-:Y:S01]  /*3650*/  HADD2.F32 R50, -RZ, R50.H0_H0 ;  /* 0x20000032ff327230 */ /* 0x000fe20000004100 */
[----:B------:R-:W-:Y:S01]  /*3660*/  SHF.R.U32.HI R54, RZ, 0x10, R49 ;  /* 0x00000010ff367819 */ /* 0x000fe20000011631 */
[----:B--2---:R-:W-:Y:S01]  /*3670*/  HADD2.F32 R49, -RZ, R35.H1_H1 ;  /* 0x30000023ff317230 */ /* 0x004fe20000004100 */
[----:B------:R-:W-:Y:S01]  /*3680*/  MOV R48, R34 ;  /* 0x0000002200307202 */ /* 0x000fe20000000f00 */
[----:B------:R-:W-:Y:S02]  /*3690*/  HADD2.F32 R51, -RZ, R51.H0_H0 ;  /* 0x20000033ff337230 */ /* 0x000fe40000004100 */
[----:B------:R-:W-:-:S02]  /*36a0*/  HADD2.F32 R54, -RZ, R54.H0_H0 ;  /* 0x20000036ff367230 */ /* 0x000fc40000004100 */
[----:B------:R-:W-:Y:S02]  /*36b0*/  HADD2.F32 R34, -RZ, R33.H1_H1 ;  /* 0x30000021ff227230 */ /* 0x000fe40000004100 */
[----:B------:R-:W-:Y:S02]  /*36c0*/  HADD2.F32 R35, -RZ, R35.H0_H0 ;  /* 0x20000023ff237230 */ /* 0x000fe40000004100 */
[-C--:B------:R-:W-:Y:S01]  /*36d0*/  FMUL.FTZ R110, R49, R54.reuse ;  /* 0x00000036316e7220 */ /* 0x080fe20000410000 */
[----:B------:R-:W-:Y:S02]  /*36e0*/  HADD2.F32 R33, -RZ, R33.H0_H0 ;  /* 0x20000021ff217230 */ /* 0x000fe40000004100 */
[-C--:B------:R-:W-:Y:S01]  /*36f0*/  FMUL.FTZ R108, R34, R51.reuse ;  /* 0x00000033226c7220 */ /* 0x080fe20000410000 */
[----:B------:R-:W-:Y:S02]  /*3700*/  HADD2.F32 R52, -RZ, R52.H0_H0 ;  /* 0x20000034ff347230 */ /* 0x000fe40000004100 */
[----:B------:R-:W-:Y:S01]  /*3710*/  FMUL.FTZ R54, R35, R54 ;  /* 0x0000003623367220 */ /* 0x000fe20000410000 */
[C---:B------:R-:W-:Y:S01]  /*3720*/  FMUL.FTZ R51, R33.reuse, R51 ;  /* 0x0000003321337220 */ /* 0x040fe20000410000 */
[----:B------:R-:W-:-:S02]  /*3730*/  FFMA.FTZ R108, R33, R50, -R108 ;  /* 0x00000032216c7223 */ /* 0x000fc4000001086c */
[----:B------:R-:W-:Y:S01]  /*3740*/  FFMA.FTZ R109, R49, R52, R54 ;  /* 0x00000034316d7223 */ /* 0x000fe20000010036 */
[----:B------:R-:W-:Y:S02]  /*3750*/  HADD2.F32 R33, -RZ, R32.H1_H1 ;  /* 0x30000020ff217230 */ /* 0x000fe40000004100 */
[----:B------:R-:W-:Y:S01]  /*3760*/  FFMA.FTZ R55, R34, R50, R51 ;  /* 0x0000003222377223 */ /* 0x000fe20000010033 */
[----:B------:R-:W-:Y:S02]  /*3770*/  HADD2.F32 R49, -RZ, R114.H0_H0 ;  /* 0x20000072ff317230 */ /* 0x000fe40000004100 */
[----:B------:R-:W-:Y:S01]  /*3780*/  FFMA.FTZ R110, R35, R52, -R110 ;  /* 0x00000034236e7223 */ /* 0x000fe2000001086e */
[----:B------:R-:W-:Y:S02]  /*3790*/  HADD2.F32 R32, -RZ, R32.H0_H0 ;  /* 0x20000020ff207230 */ /* 0x000fe40000004100 */
[----:B------:R-:W-:Y:S02]  /*37a0*/  HADD2.F32 R51, -RZ, R114.H1_H1 ;  /* 0x30000072ff337230 */ /* 0x000fe40000004100 */
[----:B------:R-:W-:Y:S01]  /*37b0*/  FMUL.FTZ R53, R33, R49 ;  /* 0x0000003121357220 */ /* 0x000fe20000410000 */
[----:B------:R-:W-:-:S02]  /*37c0*/  HADD2.F32 R34, -RZ, R48.H1_H1 ;  /* 0x30000030ff227230 */ /* 0x000fc40000004100 */
        /* <DEDUP_REMOVED lines=14> */
.L_x_13917:
[----:B------:R-:W-:Y:S05]  /*38b0*/  BSYNC B2 ;  /* 0x0000000000027941 */ /* 0x000fea0003800000 */
.L_x_13916:
[----:B--2---:R2:W-:Y:S02]  /*38c0*/  STG.E.128 desc[UR40][R42.64+0x40], R32 ;  /* 0x000040202a007986 */ /* 0x0045e4000c101d28 */
.L_x_13911:
[----:B------:R-:W-:Y:S05]  /*38d0*/  BSYNC B1 ;  /* 0x0000000000017941 */ /* 0x000fea0003800000 */
.L_x_13910:
        /* <DEDUP_REMOVED lines=25> */
[----:B------:R-:W-:-:S02]  /*3a70*/  HADD2.F32 R44, -RZ, R101.H1_H1 ;  /* 0x30000065ff2c7230 */ /* 0x000fc40000004100 */
[C---:B------:R-:W-:Y:S01]  /*3a80*/  FMUL.FTZ R48, R35.reuse, R48 ;  /* 0x0000003023307220 */ /* 0x040fe20000410000 */
[----:B------:R-:W-:Y:S02]  /*3a90*/  HADD2.F32 R101, -RZ, R101.H0_H0 ;  /* 0x20000065ff657230 */ /* 0x000fe40000004100 */
        /* <DEDUP_REMOVED lines=8> */
[--C-:B------:R-:W-:Y:S02]  /*3b20*/  HADD2.F32 R35, -RZ, R100.reuse.H1_H1 ;  /* 0x30000064ff237230 */ /* 0x100fe40000004100 */
[----:B------:R-:W-:Y:S01]  /*3b30*/  FMUL.FTZ R44, R32, R44 ;  /* 0x0000002c202c7220 */ /* 0x000fe20000410000 */
        /* <DEDUP_REMOVED lines=10> */
.L_x_13922:
[----:B------:R-:W-:Y:S05]  /*3be0*/  BSYNC B2 ;  /* 0x0000000000027941 */ /* 0x000fea0003800000 */
.L_x_13921:
[----:B--2---:R3:W-:Y:S02]  /*3bf0*/  STG.E.128 desc[UR40][R40.64], R32 ;  /* 0x0000002028007986 */ /* 0x0047e4000c101d28 */
.L_x_13920:
[----:B------:R-:W-:Y:S05]  /*3c00*/  BSYNC B1 ;  /* 0x0000000000017941 */ /* 0x000fea0003800000 */
.L_x_13919:
        /* <DEDUP_REMOVED lines=46> */
.L_x_13924:
[----:B------:R-:W-:Y:S05]  /*3ef0*/  BSYNC B1 ;  /* 0x0000000000017941 */ /* 0x000fea0003800000 */
.L_x_13923:
[----:B--2---:R4:W-:Y:S01]  /*3f00*/  STG.E.128 desc[UR40][R40.64+0x40], R32 ;  /* 0x0000402028007986 */ /* 0x0049e2000c101d28 */
[----:B------:R-:W-:Y:S05]  /*3f10*/  BRA `(.L_x_13918) ;  /* 0x00000014007c7947 */ /* 0x000fea0003800000 */
.L_x_13902:
        /* <DEDUP_REMOVED lines=53> */
[----:B--2---:R-:W-:Y:S01]  /*4270*/  IMAD.MOV.U32 R49, RZ, RZ, R43 ;  /* 0x000000ffff317224 */ /* 0x004fe200078e002b */
[----:B------:R-:W-:Y:S01]  /*4280*/  MOV R48, R42 ;  /* 0x0000002a00307202 */ /* 0x000fe20000000f00 */
[----:B------:R-:W-:Y:S02]  /*4290*/  IMAD.MOV.U32 R50, RZ, RZ, R40 ;  /* 0x000000ffff327224 */ /* 0x000fe400078e0028 */
[----:B------:R-:W-:Y:S01]  /*42a0*/  IMAD.MOV.U32 R52, RZ, RZ, R41 ;  /* 0x000000ffff347224 */ /* 0x000fe200078e0029 */
[----:B------:R-:W-:Y:S02]  /*42b0*/  PRMT R117, R49, 0x7610, R117 ;  /* 0x0000761031757816 */ /* 0x000fe40000000075 */
[----:B------:R-:W-:-:S02]  /*42c0*/  PRMT R115, R48, 0x5410, R50 ;  /* 0x0000541030737816 */ /* 0x000fc40000000032 */
[----:B------:R-:W-:Y:S01]  /*42d0*/  PRMT R119, R52, 0x7610, R119 ;  /* 0x0000761034777816 */ /* 0x000fe20000000077 */
[----:B-----5:R-:W-:Y:S02]  /*42e0*/  IMAD.MOV.U32 R48, RZ, RZ, R46 ;  /* 0x000000ffff307224 */ /* 0x020fe400078e002e */
[----:B------:R-:W-:Y:S02]  /*42f0*/  IMAD.MOV.U32 R49, RZ, RZ, R47 ;  /* 0x000000ffff317224 */ /* 0x000fe400078e002f */
[----:B------:R-:W-:Y:S02]  /*4300*/  IMAD.MOV.U32 R50, RZ, RZ, R44 ;  /* 0x000000ffff327224 */ /* 0x000fe400078e002c */
[----:B------:R-:W-:Y:S01]  /*4310*/  IMAD.MOV.U32 R52, RZ, RZ, R45 ;  /* 0x000000ffff347224 */ /* 0x000fe200078e002d */
[----:B------:R-:W-:Y:S02]  /*4320*/  PRMT R117, R117, 0x5410, R49 ;  /* 0x0000541075757816 */ /* 0x000fe40000000031 */
[----:B------:R-:W-:-:S02]  /*4330*/  PRMT R116, R48, 0x5410, R50 ;  /* 0x0000541030747816 */ /* 0x000fc40000000032 */
[----:B------:R-:W-:Y:S01]  /*4340*/  PRMT R119, R119, 0x5410, R52 ;  /* 0x0000541077777816 */ /* 0x000fe20000000034 */
[----:B------:R-:W-:Y:S06]  /*4350*/  @!P3 BRA `(.L_x_13925) ;  /* 0x000000000004b947 */ /* 0x000fec0003800000 */
[----:B------:R-:W-:Y:S01]  /*4360*/  BPT.TRAP 0x1 ;  /* 0x000000040000795c */ /* 0x000fe20000300000 */
.L_x_13925:
        /* <DEDUP_REMOVED lines=9> */
.L_x_14215:
[----:B------:R-:W-:Y:S05]  /*4400*/  BSYNC B1 ;  /* 0x0000000000017941 */ /* 0x000fea0003800000 */
.L_x_13926:
        /* <DEDUP_REMOVED lines=16> */
[----:B------:R-:W-:-:S04]  /*4510*/  LOP3.LUT R49, R49, R86, RZ, 0x3c, !PT ;  /* 0x0000005631317212 */ /* 0x000fc800078e3cff */
[----:B------:R-:W-:Y:S01]  /*4520*/  LEA R51, R212, R49, 0x9 ;  /* 0x00000031d4337211 */ /* 0x000fe200078e48ff */
[----:B------:R-:W-:-:S04]  /*4530*/  IMAD R49, R2, 0x1800, R91 ;  /* 0x0000180002317824 */ /* 0x000fc800078e025b */
        /* <DEDUP_REMOVED lines=11> */
[--C-:B------:R-:W-:Y:S01]  /*45f0*/  SHF.R.U64 R34, R34, 0x10, R35.reuse ;  /* 0x0000001022227819 */ /* 0x100fe20000001223 */
[----:B------:R-:W-:Y:S01]  /*4600*/  HADD2.F32 R113, -RZ, R113.H0_H0 ;  /* 0x20000071ff717230 */ /* 0x000fe20000004100 */
[----:B------:R-:W-:Y:S02]  /*4610*/  SHF.R.U32.HI R36, RZ, 0x10, R35 ;  /* 0x00000010ff247819 */ /* 0x000fe40000011623 */
[----:B------:R-:W-:Y:S01]  /*4620*/  SHF.R.U64 R35, R38, 0x10, R39 ;  /* 0x0000001026237819 */ /* 0x000fe20000001227 */
[----:B------:R-:W-:Y:S01]  /*4630*/  HADD2.F32 R34, -RZ, R34.H0_H0 ;  /* 0x20000022ff227230 */ /* 0x000fe20000004100 */
[----:B------:R-:W-:Y:S01]  /*4640*/  SHF.R.U32.HI R118, RZ, 0x10, R37 ;  /* 0x00000010ff767819 */ /* 0x000fe20000011625 */
[----:B-1----:R-:W-:Y:S01]  /*4650*/  HADD2.F32 R37, -RZ, R49.H0_H0 ;  /* 0x20000031ff257230 */ /* 0x002fe20000004100 */
[----:B------:R-:W-:Y:S01]  /*4660*/  SHF.R.U32.HI R38, RZ, 0x10, R39 ;  /* 0x00000010ff267819 */ /* 0x000fe20000011627 */
[----:B--2---:R-:W-:-:S02]  /*4670*/  HADD2.F32 R39, -RZ, R53.H0_H0 ;  /* 0x20000035ff277230 */ /* 0x004fc40000004100 */
[----:B------:R-:W-:Y:S02]  /*4680*/  HADD2.F32 R118, -RZ, R118.H0_H0 ;  /* 0x20000076ff767230 */ /* 0x000fe40000004100 */
[-C--:B------:R-:W-:Y:S01]  /*4690*/  FMUL.FTZ R126, R37, R120.reuse ;  /* 0x00000078257e7220 */ /* 0x080fe20000410000 */
[C---:B------:R-:W-:Y:S01]  /*46a0*/  FMUL.FTZ R124, R39.reuse, R120 ;  /* 0x00000078277c7220 */ /* 0x040fe20000410000 */
[----:B------:R-:W-:Y:S02]  /*46b0*/  HADD2.F32 R120, -RZ, R53.H1_H1 ;  /* 0x30000035ff787230 */ /* 0x000fe40000004100 */
[-C--:B------:R-:W-:Y:S01]  /*46c0*/  FFMA.FTZ R39, R39, R122.reuse, R126 ;  /* 0x0000007a27277223 */ /* 0x080fe2000001007e */
[----:B------:R-:W-:Y:S02]  /*46d0*/  HADD2.F32 R53, -RZ, R49.H1_H1 ;  /* 0x30000031ff357230 */ /* 0x000fe40000004100 */
[----:B------:R-:W-:Y:S01]  /*46e0*/  FFMA.FTZ R37, R37, R122, -R124 ;  /* 0x0000007a25257223 */ /* 0x000fe2000001087c */
[----:B------:R-:W-:-:S02]  /*46f0*/  IMAD.MOV.U32 R49, RZ, RZ, R54 ;  /* 0x000000ffff317224 */ /* 0x000fc400078e0036 */
[CC--:B------:R-:W-:Y:S01]  /*4700*/  FMUL.FTZ R122, R120.reuse, R118.reuse ;  /* 0x00000076787a7220 */ /* 0x0c0fe20000410000 */
[----:B------:R-:W-:Y:S02]  /*4710*/  HADD2.F32 R124, -RZ, R38.H0_H0 ;  /* 0x20000026ff7c7230 */ /* 0x000fe40000004100 */
[C---:B------:R-:W-:Y:S01]  /*4720*/  FMUL.FTZ R123, R53.reuse, R118 ;  /* 0x00000076357b7220 */ /* 0x040fe20000410000 */
[-C--:B------:R-:W-:Y:S01]  /*4730*/  FFMA.FTZ R54, R53, R113.reuse, -R122 ;  /* 0x0000007135367223 */ /* 0x080fe2000001087a */
[----:B------:R-:W-:Y:S02]  /*4740*/  HADD2.F32 R122, -RZ, R127.H0_H0 ;  /* 0x2000007fff7a7230 */ /* 0x000fe40000004100 */
[----:B------:R-:W-:Y:S01]  /*4750*/  FFMA.FTZ R118, R120, R113, R123 ;  /* 0x0000007178767223 */ /* 0x000fe2000001007b */
[----:B------:R-:W-:Y:S02]  /*4760*/  HADD2.F32 R53, -RZ, R55.H0_H0 ;  /* 0x20000037ff357230 */ /* 0x000fe40000004100 */
[----:B------:R-:W-:-:S02]  /*4770*/  HADD2.F32 R120, -RZ, R125.H0_H0 ;  /* 0x2000007dff787230 */ /* 0x000fc40000004100 */
[----:B------:R-:W-:Y:S02]  /*4780*/  HADD2.F32 R113, -RZ, R51.H0_H0 ;  /* 0x20000033ff717230 */ /* 0x000fe40000004100 */
[-C--:B------:R-:W-:Y:S01]  /*4790*/  FMUL.FTZ R126, R53, R122.reuse ;  /* 0x0000007a357e7220 */ /* 0x080fe20000410000 */
[----:B------:R-:W-:Y:S01]  /*47a0*/  HADD2.F32 R55, -RZ, R55.H1_H1 ;  /* 0x30000037ff377230 */ /* 0x000fe20000004100 */
[----:B------:R-:W-:Y:S01]  /*47b0*/  F2FP.F16.F32.PACK_AB R39, R118, R39 ;  /* 0x000000277627723e */ /* 0x000fe200000000ff */
[----:B------:R-:W-:Y:S02]  /*47c0*/  HADD2.F32 R51, -RZ, R51.H1_H1 ;  /* 0x30000033ff337230 */ /* 0x000fe40000004100 */
[C---:B------:R-:W-:Y:S01]  /*47d0*/  FMUL.FTZ R128, R113.reuse, R122 ;  /* 0x0000007a71807220 */ /* 0x040fe20000410000 */
[----:B------:R-:W-:Y:S01]  /*47e0*/  FFMA.FTZ R38, R113, R120, -R126 ;  /* 0x0000007871267223 */ /* 0x000fe2000001087e */
[----:B------:R-:W-:Y:S02]  /*47f0*/  HADD2.F32 R122, -RZ, R36.H0_H0 ;  /* 0x20000024ff7a7230 */ /* 0x000fe40000004100 */
[-C--:B------:R-:W-:Y:S01]  /*4800*/  FMUL.FTZ R126, R55, R124.reuse ;  /* 0x0000007c377e7220 */ /* 0x080fe20000410000 */
[----:B------:R-:W-:Y:S01]  /*4810*/  FMUL.FTZ R124, R51, R124 ;  /* 0x0000007c337c7220 */ /* 0x000fe20000410000 */
[----:B------:R-:W-:Y:S01]  /*4820*/  FFMA.FTZ R36, R53, R120, R128 ;  /* 0x0000007835247223 */ /* 0x000fe20000010080 */
[----:B------:R-:W-:-:S02]  /*4830*/  HADD2.F32 R123, -RZ, R33.H0_H0 ;  /* 0x20000021ff7b7230 */ /* 0x000fc40000004100 */
[-C--:B------:R-:W-:Y:S01]  /*4840*/  FFMA.FTZ R51, R51, R122.reuse, -R126 ;  /* 0x0000007a33337223 */ /* 0x080fe2000001087e */
[----:B------:R-:W-:Y:S01]  /*4850*/  FFMA.FTZ R53, R55, R122, R124 ;  /* 0x0000007a37357223 */ /* 0x000fe2000001007c */
[----:B------:R-:W-:Y:S02]  /*4860*/  HADD2.F32 R122, -RZ, R127.H1_H1 ;  /* 0x3000007fff7a7230 */ /* 0x000fe40000004100 */
[----:B------:R-:W-:Y:S01]  /*4870*/  HADD2.F32 R55, -RZ, R52.H0_H0 ;  /* 0x20000034ff377230 */ /* 0x000fe20000004100 */
[----:B------:R-:W-:Y:S01]  /*4880*/  F2FP.F16.F32.PACK_AB R51, R51, R38 ;  /* 0x000000263333723e */ /* 0x000fe200000000ff */
[----:B------:R-:W-:Y:S01]  /*4890*/  HADD2.F32 R33, -RZ, R48.H0_H0 ;  /* 0x20000030ff217230 */ /* 0x000fe20000004100 */
[----:B------:R-:W-:Y:S01]  /*48a0*/  F2FP.F16.F32.PACK_AB R36, R53, R36 ;  /* 0x000000243524723e */ /* 0x000fe200000000ff */
[----:B------:R-:W-:Y:S02]  /*48b0*/  HADD2.F32 R52, -RZ, R52.H1_H1 ;  /* 0x30000034ff347230 */ /* 0x000fe40000004100 */
[----:B------:R-:W-:-:S02]  /*48c0*/  HADD2.F32 R48, -RZ, R48.H1_H1 ;  /* 0x30000030ff307230 */ /* 0x000fc40000004100 */
[----:B------:R-:W-:Y:S02]  /*48d0*/  HADD2.F32 R120, -RZ, R125.H1_H1 ;  /* 0x3000007dff787230 */ /* 0x000fe40000004100 */
        /* <DEDUP_REMOVED lines=11> */
[----:B------:R-:W-:Y:S01]  /*4990*/  HADD2.F32 R120, -RZ, R35.H0_H0 ;  /* 0x20000023ff787230 */ /* 0x000fe20000004100 */
[----:B------:R-:W-:Y:S01]  /*49a0*/  F2FP.F16.F32.PACK_AB R32, R55, R32 ;  /* 0x000000203720723e */ /* 0x000fe200000000ff */
[----:B------:R-:W-:Y:S02]  /*49b0*/  HADD2.F32 R52, -RZ, R49.H0_H0 ;  /* 0x20000031ff347230 */ /* 0x000fe40000004100 */
[----:B------:R-:W-:Y:S02]  /*49c0*/  HADD2.F32 R121, -RZ, R121.H0_H0 ;  /* 0x20000079ff797230 */ /* 0x000fe40000004100 */
[--C-:B------:R-:W-:Y:S02]  /*49d0*/  HADD2.F32 R35, -RZ, R50.reuse.H0_H0 ;  /* 0x20000032ff237230 */ /* 0x100fe40000004100 */
[----:B------:R-:W-:Y:S02]  /*49e0*/  HADD2.F32 R49, -RZ, R49.H1_H1 ;  /* 0x30000031ff317230 */ /* 0x000fe40000004100 */
[----:B------:R-:W-:Y:S01]  /*49f0*/  FMUL.FTZ R122, R52, R121 ;  /* 0x00000079347a7220 */ /* 0x000fe20000410000 */
[----:B------:R-:W-:-:S02]  /*4a00*/  HADD2.F32 R50, -RZ, R50.H1_H1 ;  /* 0x30000032ff327230 */ /* 0x000fc40000004100 */
[----:B------:R-:W-:Y:S01]  /*4a10*/  FMUL.FTZ R121, R35, R121 ;  /* 0x0000007923797220 */ /* 0x000fe20000410000 */
[----:B------:R-:W-:Y:S02]  /*4a20*/  IMAD.MOV.U32 R55, RZ, RZ, R36 ;  /* 0x000000ffff377224 */ /* 0x000fe400078e0024 */
[-C--:B------:R-:W-:Y:S01]  /*4a30*/  FMUL.FTZ R123, R49, R120.reuse ;  /* 0x00000078317b7220 */ /* 0x080fe20000410000 */
[-C--:B------:R-:W-:Y:S01]  /*4a40*/  FFMA.FTZ R122, R35, R113.reuse, -R122 ;  /* 0x00000071237a7223 */ /* 0x080fe2000001087a */
[----:B------:R-:W-:Y:S01]  /*4a50*/  FMUL.FTZ R120, R50, R120 ;  /* 0x0000007832787220 */ /* 0x000fe20000410000 */
[----:B------:R-:W-:Y:S01]  /*4a60*/  FFMA.FTZ R121, R52, R113, R121 ;  /* 0x0000007134797223 */ /* 0x000fe20000010079 */
[-C--:B------:R-:W-:Y:S01]  /*4a70*/  FFMA.FTZ R123, R50, R34.reuse, -R123 ;  /* 0x00000022327b7223 */ /* 0x080fe2000001087b */
[----:B------:R-:W-:Y:S01]  /*4a80*/  F2FP.F16.F32.PACK_AB R52, R48, R33 ;  /* 0x000000213034723e */ /* 0x000fe200000000ff */
[----:B------:R-:W-:Y:S01]  /*4a90*/  FFMA.FTZ R120, R49, R34, R120 ;  /* 0x0000002231787223 */ /* 0x000fe20000010078 */
[----:B------:R-:W-:Y:S01]  /*4aa0*/  F2FP.F16.F32.PACK_AB R49, R54, R37 ;  /* 0x000000253631723e */ /* 0x000fe200000000ff */
[----:B------:R-:W-:Y:S01]  /*4ab0*/  IMAD.MOV.U32 R48, RZ, RZ, R32 ;  /* 0x000000ffff307224 */ /* 0x000fe200078e0020 */
[----:B------:R-:W-:-:S02]  /*4ac0*/  F2FP.F16.F32.PACK_AB R50, R123, R122 ;  /* 0x0000007a7b32723e */ /* 0x000fc400000000ff */
[----:B------:R-:W-:-:S07]  /*4ad0*/  F2FP.F16.F32.PACK_AB R54, R120, R121 ;  /* 0x000000797836723e */ /* 0x000fce00000000ff */
.L_x_13931:
[----:B------:R-:W-:Y:S05]  /*4ae0*/  BSYNC B2 ;  /* 0x0000000000027941 */ /* 0x000fea0003800000 */
.L_x_13930:
[----:B------:R-:W-:Y:S02]  /*4af0*/  ISETP.GE.AND P5, PT, R111, R108, PT ;  /* 0x0000006c6f00720c */ /* 0x000fe40003fa6270 */
[----:B------:R-:W-:-:S11]  /*4b00*/  P2R R33, PR, RZ, 0x1 ;  /* 0x00000001ff217803 */ /* 0x000fd60000000000 */
[--C-:B------:R-:W-:Y:S02]  /*4b10*/  @!P5 SHF.R.S32.HI R32, RZ, 0x1f, R111.reuse ;  /* 0x0000001fff20d819 */ /* 0x100fe4000001146f */
[----:B------:R-:W-:-:S04]  /*4b20*/  @!P5 IADD3 R104, P0, P6, R4, R104, R111 ;  /* 0x000000680468d210 */ /* 0x000fc80007e1e06f */
[----:B------:R-:W-:Y:S02]  /*4b30*/  @!P5 IADD3.X R114, R61, R114, R32, P0, P6 ;  /* 0x000000723d72d210 */ /* 0x000fe400007ec420 */
[-C--:B------:R-:W-:Y:S02]  /*4b40*/  LEA R32, P6, R109, R98.reuse, 0x1 ;  /* 0x000000626d207211 */ /* 0x080fe400078c08ff */
[----:B------:R-:W-:Y:S02]  /*4b50*/  ISETP.NE.AND P0, PT, R33, RZ, PT ;  /* 0x000000ff2100720c */ /* 0x000fe40003f05270 */
[----:B------:R-:W-:Y:S02]  /*4b60*/  LEA.HI.X R33, R109, R99, R112, 0x1, P6 ;  /* 0x000000636d217211 */ /* 0x000fe400030f0c70 */
[----:B------:R-:W-:-:S03]  /*4b70*/  @!P5 LEA R34, P6, R104, R98, 0x1 ;  /* 0x000000626822d211 */ /* 0x000fc600078c08ff */
[----:B-1----:R1:W-:Y:S01]  /*4b80*/  STG.E.128 desc[UR40][R32.64], R48 ;  /* 0x0000003020007986 */ /* 0x0023e2000c101d28 */
[----:B------:R-:W-:-:S05]  /*4b90*/  @!P5 LEA.HI.X R35, R104, R99, R114, 0x1, P6 ;  /* 0x000000636823d211 */ /* 0x000fca00030f0c72 */
[----:B--2---:R1:W-:Y:S04]  /*4ba0*/  @!P5 STG.E.128 desc[UR40][R34.64], R52 ;  /* 0x000000342200d986 */ /* 0x0043e8000c101d28 */
.L_x_13929:
[----:B------:R-:W-:Y:S05]  /*4bb0*/  BSYNC B1 ;  /* 0x0000000000017941 */ /* 0x000fea0003800000 */
.L_x_13928:
        /* <DEDUP_REMOVED lines=28> */
[--C-:B------:R-:W-:Y:S01]  /*4d80*/  HADD2.F32 R54, -RZ, R119.reuse.H1_H1 ;  /* 0x30000077ff367230 */ /* 0x100fe20000004100 */
[----:B------:R-:W-:Y:S01]  /*4d90*/  SHF.R.U32.HI R53, RZ, 0x10, R41 ;  /* 0x00000010ff357819 */ /* 0x000fe20000011629 */
[----:B------:R-:W-:Y:S01]  /*4da0*/  HADD2.F32 R52, -RZ, R119.H0_H0 ;  /* 0x20000077ff347230 */ /* 0x000fe20000004100 */
[----:B------:R-:W-:Y:S01]  /*4db0*/  SHF.R.U64 R41, R42, 0x10, R43 ;  /* 0x000000102a297819 */ /* 0x000fe2000000122b */
[----:B------:R-:W-:Y:S01]  /*4dc0*/  HADD2.F32 R40, -RZ, R40.H0_H0 ;  /* 0x20000028ff287230 */ /* 0x000fe20000004100 */
[----:B------:R-:W-:Y:S01]  /*4dd0*/  SHF.R.U64 R42, R46, 0x10, R47 ;  /* 0x000000102e2a7819 */ /* 0x000fe2000000122f */
[----:B--2---:R-:W-:Y:S01]  /*4de0*/  IMAD.MOV.U32 R46, RZ, RZ, R37 ;  /* 0x000000ffff2e7224 */ /* 0x004fe200078e0025 */
[----:B------:R-:W-:Y:S01]  /*4df0*/  SHF.R.U32.HI R55, RZ, 0x10, R45 ;  /* 0x00000010ff377819 */ /* 0x000fe2000001162d */
[----:B-1----:R-:W-:Y:S01]  /*4e00*/  IMAD.MOV.U32 R37, RZ, RZ, R35 ;  /* 0x000000ffff257224 */ /* 0x002fe200078e0023 */
[----:B------:R-:W-:Y:S01]  /*4e10*/  SHF.R.U32.HI R104, RZ, 0x10, R47 ;  /* 0x00000010ff687819 */ /* 0x000fe2000001162f */
[----:B------:R-:W-:Y:S01]  /*4e20*/  IMAD.MOV.U32 R47, RZ, RZ, R39 ;  /* 0x000000ffff2f7224 */ /* 0x000fe200078e0027 */
[----:B------:R-:W-:Y:S01]  /*4e30*/  SHF.R.U64 R44, R44, 0x10, R45 ;  /* 0x000000102c2c7819 */ /* 0x000fe2000000122d */
[--C-:B------:R-:W-:Y:S01]  /*4e40*/  HADD2.F32 R39, -RZ, R46.reuse.H0_H0 ;  /* 0x2000002eff277230 */ /* 0x100fe20000004100 */
[----:B------:R-:W-:Y:S01]  /*4e50*/  SHF.R.U32.HI R45, RZ, 0x10, R43 ;  /* 0x00000010ff2d7819 */ /* 0x000fe2000001162b */
[----:B------:R-:W-:Y:S01]  /*4e60*/  HADD2.F32 R46, -RZ, R46.H1_H1 ;  /* 0x3000002eff2e7230 */ /* 0x000fe20000004100 */
[----:B------:R-:W-:Y:S01]  /*4e70*/  MOV R43, R36 ;  /* 0x00000024002b7202 */ /* 0x000fe20000000f00 */
[----:B------:R-:W-:-:S02]  /*4e80*/  HADD2.F32 R55, -RZ, R55.H0_H0 ;  /* 0x20000037ff377230 */ /* 0x000fc40000004100 */
[-C--:B------:R-:W-:Y:S01]  /*4e90*/  FMUL.FTZ R102, R39, R54.reuse ;  /* 0x0000003627667220 */ /* 0x080fe20000410000 */
[--C-:B------:R-:W-:Y:S02]  /*4ea0*/  HADD2.F32 R36, -RZ, R33.reuse.H1_H1 ;  /* 0x30000021ff247230 */ /* 0x100fe40000004100 */
[----:B------:R-:W-:Y:S02]  /*4eb0*/  HADD2.F32 R35, -RZ, R33.H0_H0 ;  /* 0x20000021ff237230 */ /* 0x000fe40000004100 */
[-C--:B------:R-:W-:Y:S01]  /*4ec0*/  FMUL.FTZ R103, R46, R55.reuse ;  /* 0x000000372e677220 */ /* 0x080fe20000410000 */
[----:B------:R-:W-:Y:S02]  /*4ed0*/  HADD2.F32 R53, -RZ, R53.H0_H0 ;  /* 0x20000035ff357230 */ /* 0x000fe40000004100 */
[C---:B------:R-:W-:Y:S01]  /*4ee0*/  FMUL.FTZ R55, R36.reuse, R55 ;  /* 0x0000003724377220 */ /* 0x040fe20000410000 */
[----:B------:R-:W-:Y:S02]  /*4ef0*/  HADD2.F32 R45, -RZ, R45.H0_H0 ;  /* 0x2000002dff2d7230 */ /* 0x000fe40000004100 */
[C---:B------:R-:W-:Y:S01]  /*4f00*/  FMUL.FTZ R54, R35.reuse, R54 ;  /* 0x0000003623367220 */ /* 0x040fe20000410000 */
[-C--:B------:R-:W-:Y:S01]  /*4f10*/  FFMA.FTZ R33, R35, R52.reuse, -R102 ;  /* 0x0000003423217223 */ /* 0x080fe20000010866 */
[-C--:B------:R-:W-:Y:S01]  /*4f20*/  FFMA.FTZ R36, R36, R53.reuse, -R103 ;  /* 0x0000003524247223 */ /* 0x080fe20000010867 */
[----:B------:R-:W-:Y:S01]  /*4f30*/  FFMA.FTZ R46, R46, R53, R55 ;  /* 0x000000352e2e7223 */ /* 0x000fe20000010037 */
[----:B------:R-:W-:Y:S01]  /*4f40*/  FFMA.FTZ R35, R39, R52, R54 ;  /* 0x0000003427237223 */ /* 0x000fe20000010036 */
[----:B------:R-:W-:-:S02]  /*4f50*/  HADD2.F32 R102, -RZ, R117.H1_H1 ;  /* 0x30000075ff667230 */ /* 0x000fc40000004100 */
[----:B------:R-:W-:Y:S01]  /*4f60*/  HADD2.F32 R53, -RZ, R47.H0_H0 ;  /* 0x2000002fff357230 */ /* 0x000fe20000004100 */
[----:B------:R-:W-:Y:S01]  /*4f70*/  F2FP.F16.F32.PACK_AB R33, R36, R33 ;  /* 0x000000212421723e */ /* 0x000fe200000000ff */
[----:B------:R-:W-:Y:S02]  /*4f80*/  HADD2.F32 R39, -RZ, R37.H0_H0 ;  /* 0x20000025ff277230 */ /* 0x000fe40000004100 */
[----:B------:R-:W-:Y:S02]  /*4f90*/  HADD2.F32 R47, -RZ, R47.H1_H1 ;  /* 0x3000002fff2f7230 */ /* 0x000fe40000004100 */
[----:B------:R-:W-:Y:S02]  /*4fa0*/  HADD2.F32 R55, -RZ, R104.H0_H0 ;  /* 0x20000068ff377230 */ /* 0x000fe40000004100 */
[-C--:B------:R-:W-:Y:S01]  /*4fb0*/  FMUL.FTZ R104, R53, R102.reuse ;  /* 0x0000006635687220 */ /* 0x080fe20000410000 */
[----:B------:R-:W-:Y:S02]  /*4fc0*/  HADD2.F32 R52, -RZ, R37.H1_H1 ;  /* 0x30000025ff347230 */ /* 0x000fe40000004100 */
[----:B------:R-:W-:Y:S01]  /*4fd0*/  FMUL.FTZ R102, R39, R102 ;  /* 0x0000006627667220 */ /* 0x000fe20000410000 */
[----:B------:R-:W-:-:S02]  /*4fe0*/  HADD2.F32 R54, -RZ, R117.H0_H0 ;  /* 0x20000075ff367230 */ /* 0x000fc40000004100 */
[-C--:B------:R-:W-:Y:S01]  /*4ff0*/  FMUL.FTZ R103, R47, R55.reuse ;  /* 0x000000372f677220 */ /* 0x080fe20000410000 */
[----:B------:R-:W-:Y:S02]  /*5000*/  HADD2.F32 R41, -RZ, R41.H0_H0 ;  /* 0x20000029ff297230 */ /* 0x000fe40000004100 */
[C---:B------:R-:W-:Y:S01]  /*5010*/  FMUL.FTZ R110, R52.reuse, R55 ;  /* 0x00000037346e7220 */ /* 0x040fe20000410000 */
[----:B------:R-:W-:Y:S02]  /*5020*/  HADD2.F32 R55, -RZ, R44.H0_H0 ;  /* 0x2000002cff377230 */ /* 0x000fe40000004100 */
[-C--:B------:R-:W-:Y:S01]  /*5030*/  FFMA.FTZ R37, R39, R54.reuse, -R104 ;  /* 0x0000003627257223 */ /* 0x080fe20000010868 */
[----:B------:R-:W-:Y:S01]  /*5040*/  FFMA.FTZ R39, R53, R54, R102 ;  /* 0x0000003635277223 */ /* 0x000fe20000010066 */
[-C--:B------:R-:W-:Y:S01]  /*5050*/  FFMA.FTZ R52, R52, R45.reuse, -R103 ;  /* 0x0000002d34347223 */ /* 0x080fe20000010867 */
[----:B------:R-:W-:Y:S01]  /*5060*/  FFMA.FTZ R54, R47, R45, R110 ;  /* 0x0000002d2f367223 */ /* 0x000fe2000001006e */
[----:B------:R-:W-:-:S02]  /*5070*/  HADD2.F32 R53, -RZ, R116.H1_H1 ;  /* 0x30000074ff357230 */ /* 0x000fc40000004100 */
[--C-:B------:R-:W-:Y:S01]  /*5080*/  HADD2.F32 R45, -RZ, R43.reuse.H0_H0 ;  /* 0x2000002bff2d7230 */ /* 0x100fe20000004100 */
[----:B------:R-:W-:Y:S01]  /*5090*/  F2FP.F16.F32.PACK_AB R52, R52, R37 ;  /* 0x000000253434723e */ /* 0x000fe200000000ff */
[--C-:B------:R-:W-:Y:S01]  /*50a0*/  HADD2.F32 R44, -RZ, R32.reuse.H0_H0 ;  /* 0x20000020ff2c7230 */ /* 0x100fe20000004100 */
[----:B------:R-:W-:Y:S01]  /*50b0*/  F2FP.F16.F32.PACK_AB R37, R46, R35 ;  /* 0x000000232e25723e */ /* 0x000fe200000000ff */
        /* <DEDUP_REMOVED lines=13> */
[----:B------:R-:W-:Y:S02]  /*5190*/  HADD2.F32 R40, -RZ, R38.H0_H0 ;  /* 0x20000026ff287230 */ /* 0x000fe40000004100 */
[----:B------:R-:W-:-:S02]  /*51a0*/  HADD2.F32 R43, -RZ, R116.H0_H0 ;  /* 0x20000074ff2b7230 */ /* 0x000fc40000004100 */
[----:B------:R-:W-:Y:S01]  /*51b0*/  HADD2.F32 R45, -RZ, R42.H0_H0 ;  /* 0x2000002aff2d7230 */ /* 0x000fe20000004100 */
[----:B------:R-:W-:Y:S01]  /*51c0*/  F2FP.F16.F32.PACK_AB R36, R47, R102 ;  /* 0x000000662f24723e */ /* 0x000fe200000000ff */
[----:B------:R-:W-:Y:S02]  /*51d0*/  HADD2.F32 R32, -RZ, R34.H0_H0 ;  /* 0x20000022ff207230 */ /* 0x000fe40000004100 */
[-C--:B------:R-:W-:Y:S01]  /*51e0*/  FMUL.FTZ R53, R40, R43.reuse ;  /* 0x0000002b28357220 */ /* 0x080fe20000410000 */
[----:B------:R-:W-:Y:S02]  /*51f0*/  HADD2.F32 R38, -RZ, R38.H1_H1 ;  /* 0x30000026ff267230 */ /* 0x000fe40000004100 */
[----:B------:R-:W-:Y:S02]  /*5200*/  HADD2.F32 R34, -RZ, R34.H1_H1 ;  /* 0x30000022ff227230 */ /* 0x000fe40000004100 */
[C---:B------:R-:W-:Y:S01]  /*5210*/  FMUL.FTZ R43, R32.reuse, R43 ;  /* 0x0000002b202b7220 */ /* 0x040fe20000410000 */
[----:B------:R-:W-:Y:S01]  /*5220*/  FFMA.FTZ R53, R32, R115, -R53 ;  /* 0x0000007320357223 */ /* 0x000fe20000010835 */
[----:B------:R-:W-:Y:S01]  /*5230*/  FMUL.FTZ R55, R38, R45 ;  /* 0x0000002d26377220 */ /* 0x000fe20000410000 */
[----:B------:R-:W-:Y:S01]  /*5240*/  F2FP.F16.F32.PACK_AB R32, R44, R103 ;  /* 0x000000672c20723e */ /* 0x000fe200000000ff */
[----:B------:R-:W-:Y:S01]  /*5250*/  FMUL.FTZ R45, R34, R45 ;  /* 0x0000002d222d7220 */ /* 0x000fe20000410000 */
[----:B------:R-:W-:Y:S01]  /*5260*/  FFMA.FTZ R43, R40, R115, R43 ;  /* 0x00000073282b7223 */ /* 0x000fe2000001002b */
[----:B------:R-:W-:Y:S01]  /*5270*/  FFMA.FTZ R34, R34, R41, -R55 ;  /* 0x0000002922227223 */ /* 0x000fe20000010837 */
[----:B------:R-:W-:-:S02]  /*5280*/  IMAD.MOV.U32 R35, RZ, RZ, R52 ;  /* 0x000000ffff237224 */ /* 0x000fc400078e0034 */
[----:B------:R-:W-:Y:S02]  /*5290*/  FFMA.FTZ R38, R38, R41, R45 ;  /* 0x0000002926267223 */ /* 0x000fe4000001002d */
[----:B------:R-:W-:-:S03]  /*52a0*/  F2FP.F16.F32.PACK_AB R34, R34, R53 ;  /* 0x000000352222723e */ /* 0x000fc600000000ff */
[----:B------:R-:W-:-:S07]  /*52b0*/  F2FP.F16.F32.PACK_AB R38, R38, R43 ;  /* 0x0000002b2626723e */ /* 0x000fce00000000ff */
.L_x_13933:
[----:B------:R-:W-:Y:S05]  /*52c0*/  BSYNC B1 ;  /* 0x0000000000017941 */ /* 0x000fea0003800000 */
.L_x_13932:
        /* <DEDUP_REMOVED lines=10> */
.L_x_13901:
[----:B------:R-:W-:-:S06]  /*5370*/  UISETP.NE.AND UP0, UPT, UR45, 0x3, UPT ;  /* 0x000000032d00788c */ /* 0x000fcc000bf05270 */
[----:B------:R-:W-:-:S13]  /*5380*/  PLOP3.LUT P3, PT, PT, PT, UP0, 0x80, 0x0 ;  /* 0x000000000000781c */ /* 0x000fda0003f6f008 */
[----:B------:R-:W-:Y:S05]  /*5390*/  @!P3 BRA `(.L_x_13934) ;  /* 0x000000000004b947 */ /* 0x000fea0003800000 */
[----:B------:R-:W-:Y:S01]  /*53a0*/  BPT.TRAP 0x1 ;  /* 0x000000040000795c */ /* 0x000fe20000300000 */
.L_x_13934:
[----:B------:R-:W-:Y:S01]  /*53b0*/  IMAD R96, R2, 0x8, R18 ;  /* 0x0000000802607824 */ /* 0x000fe200078e0212 */
[----:B------:R-:W-:Y:S01]  /*53c0*/  SHF.L.U32 R107, R203, 0x1f, RZ ;  /* 0x0000001fcb6b7819 */ /* 0x000fe200000006ff */
[----:B------:R-:W-:Y:S01]  /*53d0*/  IMAD R106, R27, -0x60, R24 ;  /* 0xffffffa01b6a7824 */ /* 0x000fe200078e0218 */
[----:B------:R-:W-:Y:S02]  /*53e0*/  BSSY B1, `(.L_x_13935) ;  /* 0x0000004000017945 */ /* 0x000fe40003800000 */
[----:B------:R-:W0:Y:S02]  /*53f0*/  SYNCS.PHASECHK.TRANS64.TRYWAIT P4, [R96+URZ+0x22890], R107 ;  /* 0x0228906b600075a7 */ /* 0x000e24000808017f */
[----:B------:R-:W-:Y:S01]  /*5400*/  VIMNMX R106, R106, 0x60, PT ;  /* 0x000000606a6a7848 */ /* 0x000fe20003fe0100 */
[----:B0-----:R-:W-:Y:S06]  /*5410*/  @!P4 BRA `(.L_x_13936) ;  /* 0x000001980014c947 */ /* 0x001fec0003800000 */
.L_x_14216:
[----:B------:R-:W-:Y:S05]  /*5420*/  BSYNC B1 ;  /* 0x0000000000017941 */ /* 0x000fea0003800000 */
.L_x_13935:
        /* <DEDUP_REMOVED lines=8> */
.L_x_13938:
[----:B------:R-:W-:Y:S05]  /*54b0*/  BSYNC B1 ;  /* 0x0000000000017941 */ /* 0x000fea0003800000 */
.L_x_13937:
[----:B------:R-:W-:Y:S05]  /*54c0*/  @P4 BRA `(.L_x_13918) ;  /* 0x0000000000104947 */ /* 0x000fea0003800000 */
[----:B-1----:R-:W1:Y:S04]  /*54d0*/  @!P1 LDS.128 R32, [R104+0x2000] ;  /* 0x0020000068209984 */ /* 0x002e680000000c00 */
[----:B------:R-:W2:Y:S04]  /*54e0*/  @!P2 LDS.128 R36, [R103+0x2000] ;  /* 0x002000006724a984 */ /* 0x000ea80000000c00 */
[----:B-1----:R1:W-:Y:S04]  /*54f0*/  @!P1 STG.E.128 desc[UR40][R40.64], R32 ;  /* 0x0000002028009986 */ /* 0x0023e8000c101d28 */
[----:B--2---:R1:W-:Y:S02]  /*5500*/  @!P2 STG.E.128 desc[UR40][R40.64+0x40], R36 ;  /* 0x000040242800a986 */ /* 0x0043e4000c101d28 */
.L_x_13918:
[----:B------:R-:W-:Y:S05]  /*5510*/  BSYNC B0 ;  /* 0x0000000000007941 */ /* 0x000fea0003800000 */
.L_x_13900:
        /* <DEDUP_REMOVED lines=17> */
.L_x_13940:
[----:B------:R-:W-:Y:S05]  /*5630*/  BSYNC B0 ;  /* 0x0000000000007941 */ /* 0x000fea0003800000 */
.L_x_13939:
[----:B------:R-:W2:Y:S01]  /*5640*/  SYNCS.PHASECHK.TRANS64.TRYWAIT P3, [R96+URZ+0x228b0], R107 ;  /* 0x0228b06b600075a7 */ /* 0x000ea2000806017f */
[----:B------:R-:W-:Y:S01]  /*5650*/  ULDC UR43, c[0x0][0x320] ;  /* 0x0000c800002b7ab9 */ /* 0x000fe20000000800 */
[----:B------:R-:W-:Y:S01]  /*5660*/  ULDC.64 UR48, c[0x0][0x328] ;  /* 0x0000ca0000307ab9 */ /* 0x000fe20000000a00 */
[----:B------:R-:W-:Y:S01]  /*5670*/  ULDC.64 UR46, c[0x0][0x318] ;  /* 0x0000c600002e7ab9 */ /* 0x000fe20000000a00 */
[----:B------:R-:W-:Y:S01]  /*5680*/  BSSY B0, `(.L_x_13941) ;  /* 0x0000003000007945 */ /* 0x000fe20003800000 */
[----:B-1----:R-:W-:-:S03]  /*5690*/  IMAD R32, R2, 0x6000, R90 ;  /* 0x0000600002207824 */ /* 0x002fc600078e025a */
[----:B--2---:R-:W-:Y:S05]  /*56a0*/  @!P3 BRA `(.L_x_13942) ;  /* 0x000001940084b947 */ /* 0x004fea0003800000 */
.L_x_14217:
[----:B------:R-:W-:Y:S05]  /*56b0*/  BSYNC B0 ;  /* 0x0000000000007941 */ /* 0x000fea0003800000 */
.L_x_13941:
        /* <DEDUP_REMOVED lines=39> */
.L_x_13944:
[----:B------:R-:W-:Y:S05]  /*5930*/  BSYNC B0 ;  /* 0x0000000000007941 */ /* 0x000fea0003800000 */
.L_x_13943:
[----:B------:R-:W-:Y:S01]  /*5940*/  ISETP.GE.AND P3, PT, R228, R106, PT ;  /* 0x0000006ae400720c */ /* 0x000fe20003f66270 */
[----:B------:R-:W-:-:S12]  /*5950*/  BSSY B0, `(.L_x_13945) ;  /* 0x0000024000007945 */ /* 0x000fd80003800000 */
[----:B------:R-:W-:Y:S05]  /*5960*/  @P3 BRA `(.L_x_13946) ;  /* 0x0000000000883947 */ /* 0x000fea0003800000 */
[----:B--2---:R-:W-:Y:S01]  /*5970*/  IADD3 R35, P3, R36, 0x40, RZ ;  /* 0x0000004024237810 */ /* 0x004fe20007f7e0ff */
        /* <DEDUP_REMOVED lines=33> */
.L_x_13946:
[----:B------:R-:W-:Y:S05]  /*5b90*/  BSYNC B0 ;  /* 0x0000000000007941 */ /* 0x000fea0003800000 */
.L_x_13945:
        /* <DEDUP_REMOVED lines=22> */
.L_x_13895:
[----:B------:R-:W0:Y:S01]  /*5d00*/  LDC R0, c[0x0][0x448] ;  /* 0x00011200ff007b82 */ /* 0x000e220000000800 */
[----:B------:R-:W-:Y:S02]  /*5d10*/  VIADD R3, R206, 0x7f ;  /* 0x0000007fce037836 */ /* 0x000fe40000000000 */
[----:B------:R-:W-:Y:S01]  /*5d20*/  IMAD.MOV.U32 R178, RZ, RZ, RZ ;  /* 0x000000ffffb27224 */ /* 0x000fe200078e00ff */
[----:B0-----:R-:W-:-:S13]  /*5d30*/  ISETP.NE.AND P1, PT, R0, 0x1, PT ;  /* 0x000000010000780c */ /* 0x001fda0003f25270 */
[----:B------:R-:W0:Y:S08]  /*5d40*/  @P1 LDC R0, c[0x0][0x44c] ;  /* 0x00011300ff001b82 */ /* 0x000e300000000800 */
[----:B------:R-:W1:Y:S01]  /*5d50*/  @P1 LDC R5, c[0x0][0x450] ;  /* 0x00011400ff051b82 */ /* 0x000e620000000800 */
[----:B0-----:R-:W-:-:S05]  /*5d60*/  @P1 IMAD.HI.U32 R0, R3, R0, RZ ;  /* 0x0000000003001227 */ /* 0x001fca00078e00ff */
[----:B-1----:R-:W-:-:S05]  /*5d70*/  @P1 SHF.R.U32.HI R3, RZ, R5, R0 ;  /* 0x00000005ff031219 */ /* 0x002fca0000011600 */
[----:B------:R-:W-:-:S04]  /*5d80*/  IMAD.IADD R3, R60, 0x1, R3 ;  /* 0x000000013c037824 */ /* 0x000fc800078e0203 */
[----:B------:R-:W-:-:S05]  /*5d90*/  IMAD.HI R3, R3, 0x2aaaaaab, RZ ;  /* 0x2aaaaaab03037827 */ /* 0x000fca00078e02ff */
[----:B------:R-:W-:-:S04]  /*5da0*/  SHF.R.U32.HI R0, RZ, 0x1f, R3 ;  /* 0x0000001fff007819 */ /* 0x000fc80000011603 */
[----:B------:R-:W-:-:S04]  /*5db0*/  LEA.HI.SX32 R0, R3, R0, 0x1c ;  /* 0x0000000003007211 */ /* 0x000fc800078fe2ff */
[----:B------:R-:W-:-:S04]  /*5dc0*/  VIMNMX R29, R29, R0, PT ;  /* 0x000000001d1d7248 */ /* 0x000fc80003fe0100 */
[----:B------:R-:W-:Y:S01]  /*5dd0*/  ISETP.GE.AND P1, PT, R29, 0x1, PT ;  /* 0x000000011d00780c */ /* 0x000fe20003f26270 */
[----:B------:R-:W-:-:S12]  /*5de0*/  @P0 BRA `(.L_x_13948) ;  /* 0x00000000000c0947 */ /* 0x000fd80003800000 */
[----:B------:R-:W0:Y:S01]  /*5df0*/  FENCE.VIEW.ASYNC.G ;  /* 0x00000000000073c6 */ /* 0x000e220000000100 */
[----:B------:R-:W-:Y:S05]  /*5e00*/  WARPSYNC.ALL ;  /* 0x0000000000007948 */ /* 0x000fea0003800000 */
[----:B0-----:R-:W-:Y:S06]  /*5e10*/  BAR.ARV 0xc, 0x180 ;  /* 0x0306000000007b1d */ /* 0x001fec0000002000 */
.L_x_13948:
[----:B------:R-:W-:Y:S04]  /*5e20*/  BSSY B0, `(.L_x_13949) ;  /* 0x000001f000007945 */ /* 0x000fe80003800000 */
        /* <DEDUP_REMOVED lines=30> */
.L_x_13950:
[----:B------:R-:W-:Y:S05]  /*6010*/  BSYNC B0 ;  /* 0x0000000000007941 */ /* 0x000fea0003800000 */
.L_x_13949:
        /* <DEDUP_REMOVED lines=33> */
[----:B----4-:R-:W-:Y:S02]  /*6230*/  CS2R R96, SRZ ;  /* 0x0000000000607805 */ /* 0x010fe4000001ff00 */
        /* <DEDUP_REMOVED lines=45> */
.L_x_14220:
        /* <DEDUP_REMOVED lines=18> */
[----:B------:R-:W-:Y:S02]  /*6630*/  IMAD.U32 R6, RZ, RZ, UR6 ;  /* 0x00000006ff067e24 */ /* 0x000fe4000f8e00ff */
[----:B------:R-:W-:-:S02]  /*6640*/  IMAD.U32 R10, RZ, RZ, UR4 ;  /* 0x00000004ff0a7e24 */ /* 0x000fc4000f8e00ff */
[----:B------:R-:W-:Y:S02]  /*6650*/  IMAD.U32 R11, RZ, RZ, UR5 ;  /* 0x00000005ff0b7e24 */ /* 0x000fe4000f8e00ff */
[----:B------:R-:W-:Y:S02]  /*6660*/  IMAD.MOV.U32 R8, RZ, RZ, 0x70 ;  /* 0x00000070ff087424 */ /* 0x000fe400078e00ff */
[----:B------:R-:W-:Y:S02]  /*6670*/  IMAD.MOV.U32 R12, RZ, RZ, 0x1 ;  /* 0x00000001ff0c7424 */ /* 0x000fe400078e00ff */
[----:B0-----:R-:W-:-:S07]  /*6680*/  IMAD.MOV.U32 R13, RZ, RZ, RZ ;  /* 0x000000ffff0d7224 */ /* 0x001fce00078e00ff */
[----:B------:R-:W-:-:S07]  /*6690*/  LEPC R20, `(.L_x_13954) ;  /* 0x000000001014794e */ /* 0x000fce0000000000 */
[----:B-1---5:R-:W-:Y:S05]  /*66a0*/  CALL.ABS.NOINC R14 ;  /* 0x000000000e007343 */ /* 0x022fea0003c00000 */
.L_x_13954:
[----:B------:R-:W-:Y:S05]  /*66b0*/  BSYNC B6 ;  /* 0x0000000000067941 */ /* 0x000fea0003800000 */
.L_x_13953:
        /* <DEDUP_REMOVED lines=12> */
.L_x_13958:
[----:B--2---:R2:W3:Y:S02]  /*6780*/  SYNCS.PHASECHK.TRANS64.TRYWAIT P0, [R18+URZ+0x22800], R3 ;  /* 0x02280003120075a7 */ /* 0x0044e4000800017f */
[----:B---3--:R-:W-:Y:S05]  /*6790*/  @!P0 NANOSLEEP.SYNCS 0x989680 ;  /* 0x009896800000895d */ /* 0x008fea0003900000 */
[----:B------:R-:W3:Y:S02]  /*67a0*/  @!P0 SYNCS.PHASECHK.TRANS64 P0, [R18+URZ+0x22800], R3 ;  /* 0x02280003120085a7 */ /* 0x000ee4000800007f */
[----:B---3--:R-:W-:Y:S05]  /*67b0*/  @!P0 BRA `(.L_x_13958) ;  /* 0xfffffffc00f08947 */ /* 0x008fea000383ffff */
.L_x_13957:
[----:B------:R-:W-:Y:S05]  /*67c0*/  BSYNC B0 ;  /* 0x0000000000007941 */ /* 0x000fea0003800000 */
.L_x_13956:
[----:B------:R-:W-:Y:S05]  /*67d0*/  BRA `(.L_x_13959) ;  /* 0x0000002800f87947 */ /* 0x000fea0003800000 */
.L_x_13955:
        /* <DEDUP_REMOVED lines=30> */
.L_x_13961:
[----:B------:R-:W-:Y:S05]  /*69c0*/  BSYNC B6 ;  /* 0x0000000000067941 */ /* 0x000fea0003800000 */
.L_x_13960:
        /* <DEDUP_REMOVED lines=15> */
[----:B------:R-:W-:Y:S01]  /*6ac0*/  IMAD.MOV.U32 R6, RZ, RZ, R24 ;  /* 0x000000ffff067224 */ /* 0x000fe200078e0018 */
[----:B------:R-:W-:Y:S01]  /*6ad0*/  ULDC.64 UR6, c[0x0][0x408] ;  /* 0x0001020000067ab9 */ /* 0x000fe20000000a00 */
[----:B------:R-:W-:Y:S01]  /*6ae0*/  IMAD.MOV.U32 R7, RZ, RZ, R27 ;  /* 0x000000ffff077224 */ /* 0x000fe200078e001b */
[----:B------:R-:W-:Y:S01]  /*6af0*/  SHF.R.S32.HI R31, RZ, 0x1f, R204 ;  /* 0x0000001fff1f7819 */ /* 0x000fe200000114cc */
        /* <DEDUP_REMOVED lines=18> */
[----:B------:R-:W-:-:S02]  /*6c20*/  IADD3 R3, R7, R5, RZ ;  /* 0x0000000507037210 */ /* 0x000fc40007ffe0ff */
[----:B------:R-:W-:Y:S01]  /*6c30*/  IMAD.IADD R7, R9, 0x1, R11 ;  /* 0x0000000109077824 */ /* 0x000fe200078e020b */
[----:B------:R-:W-:Y:S02]  /*6c40*/  LEA R32, P1, R8, UR6, 0x1 ;  /* 0x0000000608207c11 */ /* 0x000fe4000f8208ff */
[----:B------:R-:W-:Y:S02]  /*6c50*/  LEA.HI.X R6, R6, UR5, R3, 0x1, P0 ;  /* 0x0000000506067c11 */ /* 0x000fe400080f0c03 */
[----:B------:R-:W-:Y:S01]  /*6c60*/  LEA.HI.X R7, R8, UR7, R7, 0x1, P1 ;  /* 0x0000000708077c11 */ /* 0x000fe200088f0c07 */
[----:B------:R-:W-:Y:S08]  /*6c70*/  BRA.DIV UR4, `(.L_x_13964) ;  /* 0x0000018204487947 */ /* 0x000ff0000b800000 */
[----:B------:R1:W2:Y:S04]  /*6c80*/  SHFL.IDX PT, R3, R6, RZ, 0x1c1f ;  /* 0x001c1fff06037589 */ /* 0x0002a800000e0000 */
[----:B------:R1:W3:Y:S04]  /*6c90*/  SHFL.IDX PT, R0, R4, RZ, 0x1c1f ;  /* 0x001c1fff04007589 */ /* 0x0002e800000e0000 */
[----:B------:R1:W4:Y:S04]  /*6ca0*/  SHFL.IDX PT, R5, R7, RZ, 0x1c1f ;  /* 0x001c1fff07057589 */ /* 0x00032800000e0000 */
[----:B------:R1:W0:Y:S02]  /*6cb0*/  SHFL.IDX PT, R14, R32, RZ, 0x1c1f ;  /* 0x001c1fff200e7589 */ /* 0x00022400000e0000 */
.L_x_14226:
        /* <DEDUP_REMOVED lines=15> */
[----:B------:R-:W-:Y:S02]  /*6db0*/  @!P2 IMAD.WIDE R34, R200, 0x2, R8 ;  /* 0x00000002c822a825 */ /* 0x000fe400078e0208 */
[C---:B------:R-:W-:Y:S02]  /*6dc0*/  @!P3 SHF.L.U64.HI R24, R204.reuse, 0x1, R31 ;  /* 0x00000001cc18b819 */ /* 0x040fe4000001021f */
[----:B------:R-:W-:Y:S01]  /*6dd0*/  @!P3 IMAD.SHL.U32 R9, R204, 0x2, RZ ;  /* 0x00000002cc09b824 */ /* 0x000fe200078e00ff */
[----:B------:R-:W-:Y:S02]  /*6de0*/  CS2R R26, SRZ ;  /* 0x00000000001a7805 */ /* 0x000fe4000001ff00 */
[----:B------:R-:W-:Y:S01]  /*6df0*/  CS2R R20, SRZ ;  /* 0x0000000000147805 */ /* 0x000fe2000001ff00 */
[----:B0-----:R-:W-:Y:S01]  /*6e00*/  @!P2 IMAD.WIDE R12, R200, 0x2, R14 ;  /* 0x00000002c80ca825 */ /* 0x001fe200078e020e */
        /* <DEDUP_REMOVED lines=9> */
.L_x_13966:
[----:B------:R-:W-:Y:S05]  /*6ea0*/  BSYNC B1 ;  /* 0x0000000000017941 */ /* 0x000fea0003800000 */
.L_x_13965:
        /* <DEDUP_REMOVED lines=10> */
[----:B------:R-:W-:Y:S01]  /*6f50*/  IMAD.MOV.U32 R0, RZ, RZ, R28 ;  /* 0x000000ffff007224 */ /* 0x000fe200078e001c */
[----:B------:R-:W-:-:S02]  /*6f60*/  MOV R3, R29 ;  /* 0x0000001d00037202 */ /* 0x000fc40000000f00 */
[----:B------:R-:W-:Y:S02]  /*6f70*/  PRMT R45, R5, 0x5410, R8 ;  /* 0x00005410052d7816 */ /* 0x000fe40000000008 */
[----:B------:R-:W-:Y:S02]  /*6f80*/  CS2R R8, SRZ ;  /* 0x0000000000087805 */ /* 0x000fe4000001ff00 */
[----:B------:R-:W-:Y:S02]  /*6f90*/  PRMT R40, R40, 0x5410, R0 ;  /* 0x0000541028287816 */ /* 0x000fe40000000000 */
[----:B------:R-:W-:Y:S01]  /*6fa0*/  PRMT R44, R44, 0x5410, R3 ;  /* 0x000054102c2c7816 */ /* 0x000fe20000000003 */
[----:B------:R-:W-:Y:S06]  /*6fb0*/  BRA.DIV UR4, `(.L_x_13967) ;  /* 0x0000017e04e87947 */ /* 0x000fec000b800000 */
[----:B------:R0:W2:Y:S04]  /*6fc0*/  SHFL.IDX PT, R3, R6, 0x1, 0x1c1f ;  /* 0x003c1f0006037f89 */ /* 0x0000a800000e0000 */
[----:B------:R0:W3:Y:S04]  /*6fd0*/  SHFL.IDX PT, R0, R4, 0x1, 0x1c1f ;  /* 0x003c1f0004007f89 */ /* 0x0000e800000e0000 */
[----:B-1----:R-:W1:Y:S04]  /*6fe0*/  SHFL.IDX PT, R7, R7, 0x1, 0x1c1f ;  /* 0x003c1f0007077f89 */ /* 0x002e6800000e0000 */
[----:B0-----:R-:W4:Y:S02]  /*6ff0*/  SHFL.IDX PT, R32, R32, 0x1, 0x1c1f ;  /* 0x003c1f0020207f89 */ /* 0x001f2400000e0000 */
.L_x_14232:
[----:B------:R-:W-:Y:S01]  /*7000*/  VIADD R38, R38, 0x40 ;  /* 0x0000004026267836 */ /* 0x000fe20000000000 */
[----:B------:R-:W-:Y:S01]  /*7010*/  LEA.HI R4, R229, R229, RZ, 0x1 ;  /* 0x000000e5e5047211 */ /* 0x000fe200078f08ff */
        /* <DEDUP_REMOVED lines=13> */
[----:B------:R-:W-:Y:S01]  /*70f0*/  ISETP.GE.AND P3, PT, R204, UR4, PT ;  /* 0x00000004cc007c0c */ /* 0x000fe2000bf66270 */
[----:B-1----:R-:W-:Y:S01]  /*7100*/  IMAD.MOV.U32 R33, RZ, RZ, R7 ;  /* 0x000000ffff217224 */ /* 0x002fe200078e0007 */
[----:B------:R-:W-:-:S09]  /*7110*/  CS2R R14, SRZ ;  /* 0x00000000000e7805 */ /* 0x000fd2000001ff00 */
[----:B------:R-:W-:Y:S02]  /*7120*/  @!P2 IMAD.WIDE R34, R200, 0x2, R4 ;  /* 0x00000002c822a825 */ /* 0x000fe400078e0204 */
[C---:B------:R-:W-:Y:S02]  /*7130*/  @!P3 SHF.L.U64.HI R10, R204.reuse, 0x1, R31 ;  /* 0x00000001cc0ab819 */ /* 0x040fe4000001021f */
[----:B------:R-:W-:Y:S01]  /*7140*/  @!P3 IMAD.SHL.U32 R5, R204, 0x2, RZ ;  /* 0x00000002cc05b824 */ /* 0x000fe200078e00ff */
[----:B------:R-:W-:Y:S02]  /*7150*/  CS2R R8, SRZ ;  /* 0x0000000000087805 */ /* 0x000fe4000001ff00 */
[----:B------:R-:W-:Y:S01]  /*7160*/  CS2R R12, SRZ ;  /* 0x00000000000c7805 */ /* 0x000fe2000001ff00 */
[----:B------:R0:W5:Y:S01]  /*7170*/  @!P2 LD.E.64 R14, desc[UR40][R34.64] ;  /* 0x00000028220ea980 */ /* 0x000162000c101b00 */
[-C--:B------:R-:W-:Y:S02]  /*7180*/  @!P3 IADD3 R4, P0, R0, R5.reuse, RZ ;  /* 0x000000050004b210 */ /* 0x080fe40007f1e0ff */
[----:B----4-:R-:W-:Y:S01]  /*7190*/  @!P3 IADD3 R6, P1, R32, R5, RZ ;  /* 0x000000052006b210 */ /* 0x010fe20007f3e0ff */
[----:B------:R-:W-:-:S04]  /*71a0*/  @!P2 IMAD.WIDE R32, R200, 0x2, R32 ;  /* 0x00000002c820a825 */ /* 0x000fc800078e0220 */
[--C-:B------:R-:W-:Y:S01]  /*71b0*/  @!P3 IMAD.X R5, R3, 0x1, R10.reuse, P0 ;  /* 0x000000010305b824 */ /* 0x100fe200000e060a */
[----:B------:R0:W5:Y:S01]  /*71c0*/  @!P2 LD.E.64 R8, desc[UR40][R32.64] ;  /* 0x000000282008a980 */ /* 0x000162000c101b00 */
[----:B------:R-:W-:Y:S01]  /*71d0*/  @!P3 IMAD.X R7, R7, 0x1, R10, P1 ;  /* 0x000000010707b824 */ /* 0x000fe200008e060a */
[----:B------:R-:W-:Y:S02]  /*71e0*/  CS2R R10, SRZ ;  /* 0x00000000000a7805 */ /* 0x000fe4000001ff00 */
[----:B------:R0:W5:Y:S04]  /*71f0*/  @!P3 LD.E.64 R12, desc[UR40][R4.64] ;  /* 0x00000028040cb980 */ /* 0x000168000c101b00 */
[----:B------:R0:W5:Y:S02]  /*7200*/  @!P3 LD.E.64 R10, desc[UR40][R6.64] ;  /* 0x00000028060ab980 */ /* 0x000164000c101b00 */
.L_x_13969:
[----:B------:R-:W-:Y:S05]  /*7210*/  BSYNC B1 ;  /* 0x0000000000017941 */ /* 0x000fea0003800000 */
.L_x_13968:
[----:B------:R-:W1:Y:S01]  /*7220*/  SYNCS.PHASECHK.TRANS64.TRYWAIT P0, [R18+URZ+0x22800], R39 ;  /* 0x02280027120075a7 */ /* 0x000e62000800017f */
[----:B---3--:R-:W-:Y:S01]  /*7230*/  IMAD.SHL.U32 R0, R37, 0x40, RZ ;  /* 0x0000004025007824 */ /* 0x008fe200078e00ff */
[----:B0---4-:R-:W-:Y:S01]  /*7240*/  VIADDMNMX R32, R41, -R206, 0x80, PT ;  /* 0x0000008029207446 */ /* 0x011fe200038009ce */
[----:B-----5:R-:W-:Y:S01]  /*7250*/  IMAD.MOV.U32 R4, RZ, RZ, R8 ;  /* 0x000000ffff047224 */ /* 0x020fe200078e0008 */
[----:B------:R-:W-:Y:S01]  /*7260*/  BSSY B1, `(.L_x_13970) ;  /* 0x0000018000017945 */ /* 0x000fe20003800000 */
[----:B------:R-:W-:Y:S01]  /*7270*/  IMAD.MOV.U32 R6, RZ, RZ, R14 ;  /* 0x000000ffff067224 */ /* 0x000fe200078e000e */
[----:B--2---:R-:W-:Y:S01]  /*7280*/  LOP3.LUT R3, R0, 0x1c0, RZ, 0xc0, !PT ;  /* 0x000001c000037812 */ /* 0x004fe200078ec0ff */
[----:B------:R-:W-:Y:S01]  /*7290*/  IMAD.MOV.U32 R5, RZ, RZ, R11 ;  /* 0x000000ffff057224 */ /* 0x000fe200078e000b */
[----:B------:R-:W-:Y:S01]  /*72a0*/  PRMT R46, R4, 0x7610, R46 ;  /* 0x00007610042e7816 */ /* 0x000fe2000000002e */
[----:B------:R-:W-:Y:S01]  /*72b0*/  IMAD.MOV.U32 R4, RZ, RZ, R10 ;  /* 0x000000ffff047224 */ /* 0x000fe200078e000a */
[----:B------:R-:W-:-:S02]  /*72c0*/  LOP3.LUT R0, R3, 0x18, R16, 0xf8, !PT ;  /* 0x0000001803007812 */ /* 0x000fc400078ef810 */
[----:B------:R-:W-:Y:S02]  /*72d0*/  SHF.R.U32.HI R3, RZ, 0x3, R3 ;  /* 0x00000003ff037819 */ /* 0x000fe40000011603 */
[----:B------:R-:W-:Y:S01]  /*72e0*/  PRMT R47, R4, 0x5410, R6 ;  /* 0x00005410042f7816 */ /* 0x000fe20000000006 */
[----:B------:R-:W-:Y:S01]  /*72f0*/  IMAD.MOV.U32 R4, RZ, RZ, R12 ;  /* 0x000000ffff047224 */ /* 0x000fe200078e000c */
[----:B------:R-:W-:Y:S02]  /*7300*/  LOP3.LUT R3, R0, R3, RZ, 0x3c, !PT ;  /* 0x0000000300037212 */ /* 0x000fe400078e3cff */
[----:B------:R-:W-:Y:S02]  /*7310*/  MOV R0, R9 ;  /* 0x0000000900007202 */ /* 0x000fe40000000f00 */
[----:B------:R-:W-:Y:S01]  /*7320*/  PRMT R31, R5, 0x7610, R31 ;  /* 0x00007610051f7816 */ /* 0x000fe2000000001f */
[----:B------:R-:W-:Y:S01]  /*7330*/  IMAD R3, R212, 0x200, R3 ;  /* 0x00000200d4037824 */ /* 0x000fe200078e0203 */
[----:B------:R-:W-:Y:S01]  /*7340*/  PRMT R46, R46, 0x5410, R0 ;  /* 0x000054102e2e7816 */ /* 0x000fe20000000000 */
[----:B------:R-:W-:Y:S01]  /*7350*/  IMAD.MOV.U32 R0, RZ, RZ, R15 ;  /* 0x000000ffff007224 */ /* 0x000fe200078e000f */
[----:B------:R-:W-:Y:S01]  /*7360*/  LOP3.LUT P2, RZ, R37, 0x4, RZ, 0xc0, !PT ;  /* 0x0000000425ff7812 */ /* 0x000fe2000784c0ff */
[----:B------:R-:W-:Y:S01]  /*7370*/  IMAD R3, R3, 0x2, R18 ;  /* 0x0000000203037824 */ /* 0x000fe200078e0212 */
[----:B------:R-:W-:Y:S01]  /*7380*/  ISETP.GE.AND P1, PT, R23, R32, PT ;  /* 0x000000201700720c */ /* 0x000fe20003f26270 */
[----:B------:R-:W-:Y:S01]  /*7390*/  IMAD.MOV.U32 R5, RZ, RZ, R13 ;  /* 0x000000ffff057224 */ /* 0x000fe200078e000d */
[----:B------:R-:W-:Y:S01]  /*73a0*/  PRMT R48, R0, 0x5410, R4 ;  /* 0x0000541000307816 */ /* 0x000fe20000000004 */
[----:B------:R-:W-:-:S02]  /*73b0*/  VIADD R4, R3, 0x18400 ;  /* 0x0001840003047836 */ /* 0x000fc40000000000 */
[----:B------:R-:W-:Y:S01]  /*73c0*/  VIADD R0, R3, 0x18440 ;  /* 0x0001844003007836 */ /* 0x000fe20000000000 */
[----:B-1----:R-:W-:Y:S07]  /*73d0*/  @!P0 BRA `(.L_x_13971) ;  /* 0x0000017c00548947 */ /* 0x002fee0003800000 */
.L_x_14233:
[----:B------:R-:W-:Y:S05]  /*73e0*/  BSYNC B1 ;  /* 0x0000000000017941 */ /* 0x000fea0003800000 */
.L_x_13970:
        /* <DEDUP_REMOVED lines=27> */
[C---:B0-----:R-:W-:Y:S01]  /*75a0*/  FFMA.FTZ R39, R28.reuse, R34, -R37 ;  /* 0x000000221c277223 */ /* 0x041fe20000010825 */
[--C-:B------:R-:W-:Y:S02]  /*75b0*/  HADD2.F32 R6, -RZ, R5.reuse.H0_H0 ;  /* 0x20000005ff067230 */ /* 0x100fe40000004100 */
[----:B------:R-:W-:Y:S01]  /*75c0*/  FFMA.FTZ R40, R28, R36, R29 ;  /* 0x000000241c287223 */ /* 0x000fe2000001001d */
[-C--:B------:R-:W-:Y:S01]  /*75d0*/  FMUL.FTZ R34, R4, R33.reuse ;  /* 0x0000002104227220 */ /* 0x080fe20000410000 */
[C---:B------:R-:W-:Y:S01]  /*75e0*/  FFMA.FTZ R38, R7.reuse, R33, -R38 ;  /* 0x0000002107267223 */ /* 0x040fe20000010826 */
[----:B------:R-:W-:Y:S02]  /*75f0*/  HADD2.F32 R5, -RZ, R5.H1_H1 ;  /* 0x30000005ff057230 */ /* 0x000fe40000004100 */
[--C-:B------:R-:W-:Y:S02]  /*7600*/  HADD2.F32 R33, -RZ, R44.reuse.H0_H0 ;  /* 0x2000002cff217230 */ /* 0x100fe40000004100 */
        /* <DEDUP_REMOVED lines=17> */
.L_x_13975:
[----:B------:R-:W-:Y:S05]  /*7720*/  BSYNC B2 ;  /* 0x0000000000027941 */ /* 0x000fea0003800000 */
.L_x_13974:
        /* <DEDUP_REMOVED lines=43> */
.L_x_13973:
[----:B------:R-:W-:Y:S05]  /*79e0*/  BSYNC B1 ;  /* 0x0000000000017941 */ /* 0x000fea0003800000 */
.L_x_13972:
        /* <DEDUP_REMOVED lines=30> */
[----:B------:R-:W-:Y:S02]  /*7bd0*/  HADD2.F32 R20, -RZ, R46.H1_H1 ;  /* 0x3000002eff147230 */ /* 0x000fe40000004100 */
        /* <DEDUP_REMOVED lines=18> */
.L_x_13978:
[----:B------:R-:W-:Y:S05]  /*7d00*/  BSYNC B1 ;  /* 0x0000000000017941 */ /* 0x000fea0003800000 */
.L_x_13977:
[----:B------:R-:W-:Y:S05]  /*7d10*/  @P1 BRA `(.L_x_13976) ;  /* 0x0000001400841947 */ /* 0x000fea0003800000 */
[----:B-1----:R-:W1:Y:S01]  /*7d20*/  LDS.128 R4, [R0+0x2000] ;  /* 0x0020000000047984 */ /* 0x002e620000000c00 */
[----:B------:R-:W-:Y:S02]  /*7d30*/  SHF.R.U64 R24, R12, 0x10, R13 ;  /* 0x000000100c187819 */ /* 0x000fe4000000120d */
[----:B------:R-:W-:Y:S02]  /*7d40*/  SHF.R.U32.HI R14, RZ, 0x10, R11 ;  /* 0x00000010ff0e7819 */ /* 0x000fe4000001160b */
[----:B------:R-:W-:Y:S01]  /*7d50*/  SHF.R.U32.HI R12, RZ, 0x10, R13 ;  /* 0x00000010ff0c7819 */ /* 0x000fe2000001160d */
[----:B------:R-:W-:Y:S01]  /*7d60*/  HADD2.F32 R13, -RZ, R47.H0_H0 ;  /* 0x2000002fff0d7230 */ /* 0x000fe20000004100 */
        /* <DEDUP_REMOVED lines=16> */
[----:B------:R-:W-:Y:S02]  /*7e70*/  HADD2.F32 R10, -RZ, R31.H0_H0 ;  /* 0x2000001fff0a7230 */ /* 0x000fe40000004100 */
[----:B------:R-:W-:Y:S01]  /*7e80*/  FFMA.FTZ R15, R9, R14, R15 ;  /* 0x0000000e090f7223 */ /* 0x000fe2000001000f */
[----:B------:R-:W-:Y:S02]  /*7e90*/  HADD2.F32 R6, -RZ, R5.H0_H0 ;  /* 0x20000005ff067230 */ /* 0x000fe40000004100 */
[----:B------:R-:W-:Y:S01]  /*7ea0*/  FFMA.FTZ R12, R3, R13, R12 ;  /* 0x0000000d030c7223 */ /* 0x000fe2000001000c */
[----:B------:R-:W-:-:S02]  /*7eb0*/  HADD2.F32 R31, -RZ, R31.H1_H1 ;  /* 0x3000001fff1f7230 */ /* 0x000fc40000004100 */
[CC--:B------:R-:W-:Y:S01]  /*7ec0*/  FMUL.FTZ R14, R8.reuse, R10.reuse ;  /* 0x0000000a080e7220 */ /* 0x0c0fe20000410000 */
[----:B------:R-:W-:Y:S02]  /*7ed0*/  HADD2.F32 R5, -RZ, R5.H1_H1 ;  /* 0x30000005ff057230 */ /* 0x000fe40000004100 */
[----:B------:R-:W-:Y:S02]  /*7ee0*/  HADD2.F32 R9, -RZ, R21.H0_H0 ;  /* 0x20000015ff097230 */ /* 0x000fe40000004100 */
[-C--:B------:R-:W-:Y:S01]  /*7ef0*/  FMUL.FTZ R13, R8, R31.reuse ;  /* 0x0000001f080d7220 */ /* 0x080fe20000410000 */
[----:B------:R-:W-:Y:S02]  /*7f00*/  HADD2.F32 R4, -RZ, R24.H0_H0 ;  /* 0x20000018ff047230 */ /* 0x000fe40000004100 */
[----:B------:R-:W-:Y:S01]  /*7f10*/  FFMA.FTZ R14, R7, R31, -R14 ;  /* 0x0000001f070e7223 */ /* 0x000fe2000001080e */
[----:B------:R-:W-:Y:S01]  /*7f20*/  FMUL.FTZ R3, R5, R9 ;  /* 0x0000000905037220 */ /* 0x000fe20000410000 */
[----:B------:R-:W-:Y:S01]  /*7f30*/  FFMA.FTZ R13, R7, R10, R13 ;  /* 0x0000000a070d7223 */ /* 0x000fe2000001000d */
[----:B------:R-:W-:Y:S01]  /*7f40*/  FMUL.FTZ R8, R5, R4 ;  /* 0x0000000405087220 */ /* 0x000fe20000410000 */
        /* <DEDUP_REMOVED lines=8> */
.L_x_13963:
[----:B------:R-:W1:Y:S01]  /*7fd0*/  LDC R8, c[0x0][0x448] ;  /* 0x00011200ff087b82 */ /* 0x000e620000000800 */
[----:B------:R-:W-:Y:S01]  /*7fe0*/  IMAD R3, R3, 0x40, R38 ;  /* 0x0000004003037824 */ /* 0x000fe200078e0226 */
[----:B------:R-:W-:Y:S01]  /*7ff0*/  ULDC.64 UR4, c[0x0][0x3f8] ;  /* 0x0000fe0000047ab9 */ /* 0x000fe20000000a00 */
[----:B------:R-:W-:Y:S01]  /*8000*/  MOV R26, R24 ;  /* 0x00000018001a7202 */ /* 0x000fe20000000f00 */
[----:B------:R-:W-:Y:S01]  /*8010*/  ULDC.64 UR6, c[0x0][0x408] ;  /* 0x0001020000067ab9 */ /* 0x000fe20000000a00 */
[----:B------:R-:W-:Y:S01]  /*8020*/  IMAD.MOV.U32 R4, RZ, RZ, R152 ;  /* 0x000000ffff047224 */ /* 0x000fe200078e0098 */
[----:B------:R-:W-:Y:S02]  /*8030*/  SHF.R.S32.HI R41, RZ, 0x1f, R16 ;  /* 0x0000001fff297819 */ /* 0x000fe40000011410 */
        /* <DEDUP_REMOVED lines=46> */
[----:B--2---:R-:W-:Y:S01]  /*8320*/  @!P1 IMAD.MOV.U32 R20, RZ, RZ, R8 ;  /* 0x000000ffff149224 */ /* 0x004fe200078e0008 */
[----:B------:R-:W-:Y:S01]  /*8330*/  @!P1 MOV R28, R10 ;  /* 0x0000000a001c9202 */ /* 0x000fe20000000f00 */
[----:B------:R-:W-:Y:S02]  /*8340*/  @!P1 IMAD.MOV.U32 R21, RZ, RZ, R9 ;  /* 0x000000ffff159224 */ /* 0x000fe400078e0009 */
[----:B------:R-:W-:Y:S02]  /*8350*/  IMAD.MOV.U32 R0, RZ, RZ, R20 ;  /* 0x000000ffff007224 */ /* 0x000fe400078e0014 */
[----:B------:R-:W-:Y:S02]  /*8360*/  IMAD.MOV.U32 R3, RZ, RZ, R21 ;  /* 0x000000ffff037224 */ /* 0x000fe400078e0015 */
[----:B------:R-:W-:Y:S01]  /*8370*/  @!P1 IMAD.MOV.U32 R29, RZ, RZ, R11 ;  /* 0x000000ffff1d9224 */ /* 0x000fe200078e000b */
[----:B------:R-:W-:Y:S01]  /*8380*/  PRMT R53, R53, 0x5410, R0 ;  /* 0x0000541035357816 */ /* 0x000fe20000000000 */
[----:B------:R-:W-:Y:S01]  /*8390*/  IMAD.MOV.U32 R8, RZ, RZ, R28 ;  /* 0x000000ffff087224 */ /* 0x000fe200078e001c */
[----:B------:R-:W-:Y:S01]  /*83a0*/  PRMT R42, R42, 0x5410, R3 ;  /* 0x000054102a2a7816 */ /* 0x000fe20000000003 */
[----:B------:R1:W2:Y:S01]  /*83b0*/  SHFL.IDX PT, R0, R26, 0x1, 0x1c1f ;  /* 0x003c1f001a007f89 */ /* 0x0002a200000e0000 */
[----:B------:R-:W-:-:S02]  /*83c0*/  IMAD.MOV.U32 R9, RZ, RZ, R29 ;  /* 0x000000ffff097224 */ /* 0x000fc400078e001d */
[----:B---3--:R-:W-:Y:S01]  /*83d0*/  @!P1 IMAD.MOV.U32 R32, RZ, RZ, R4 ;  /* 0x000000ffff209224 */ /* 0x008fe200078e0004 */
[----:B------:R1:W3:Y:S01]  /*83e0*/  SHFL.IDX PT, R3, R25, 0x1, 0x1c1f ;  /* 0x003c1f0019037f89 */ /* 0x0002e200000e0000 */
[----:B------:R-:W-:Y:S01]  /*83f0*/  @!P1 IMAD.MOV.U32 R33, RZ, RZ, R5 ;  /* 0x000000ffff219224 */ /* 0x000fe200078e0005 */
[----:B------:R-:W-:Y:S01]  /*8400*/  PRMT R36, R8, 0x5410, R9 ;  /* 0x0000541008247816 */ /* 0x000fe20000000009 */
[----:B------:R-:W-:Y:S02]  /*8410*/  @!P1 IMAD.MOV.U32 R34, RZ, RZ, R6 ;  /* 0x000000ffff229224 */ /* 0x000fe400078e0006 */
[----:B------:R-:W-:Y:S02]  /*8420*/  @!P1 IMAD.MOV.U32 R35, RZ, RZ, R7 ;  /* 0x000000ffff239224 */ /* 0x000fe400078e0007 */
[----:B------:R-:W-:Y:S02]  /*8430*/  IMAD.MOV.U32 R4, RZ, RZ, R32 ;  /* 0x000000ffff047224 */ /* 0x000fe400078e0020 */
[----:B------:R-:W-:-:S02]  /*8440*/  IMAD.MOV.U32 R5, RZ, RZ, R33 ;  /* 0x000000ffff057224 */ /* 0x000fc400078e0021 */
[----:B------:R-:W-:Y:S02]  /*8450*/  IMAD.MOV.U32 R6, RZ, RZ, R34 ;  /* 0x000000ffff067224 */ /* 0x000fe400078e0022 */
[----:B------:R-:W-:Y:S01]  /*8460*/  IMAD.MOV.U32 R7, RZ, RZ, R35 ;  /* 0x000000ffff077224 */ /* 0x000fe200078e0023 */
[----:B------:R-:W-:Y:S02]  /*8470*/  PRMT R42, R5, 0x7610, R42 ;  /* 0x00007610052a7816 */ /* 0x000fe4000000002a */
[----:B------:R-:W-:Y:S02]  /*8480*/  PRMT R52, R4, 0x5410, R6 ;  /* 0x0000541004347816 */ /* 0x000fe40000000006 */
[----:B------:R-:W-:Y:S02]  /*8490*/  CS2R R4, SRZ ;  /* 0x0000000000047805 */ /* 0x000fe4000001ff00 */
[----:B012-4-:R-:W-:-:S07]  /*84a0*/  PRMT R53, R7, 0x7610, R53 ;  /* 0x0000761007357816 */ /* 0x017fce0000000035 */
.L_x_14243:
[----:B------:R-:W-:Y:S01]  /*84b0*/  VIADD R38, R38, 0x40 ;  /* 0x0000004026267836 */ /* 0x000fe20000000000 */
[----:B------:R-:W-:Y:S01]  /*84c0*/  LEA.HI R6, R229, R229, RZ, 0x1 ;  /* 0x000000e5e5067211 */ /* 0x000fe200078f08ff */
[----:B------:R-:W-:Y:S01]  /*84d0*/  BSSY B1, `(.L_x_13980) ;  /* 0x0000015000017945 */ /* 0x000fe20003800000 */
[----:B------:R-:W-:Y:S02]  /*84e0*/  CS2R R8, SRZ ;  /* 0x0000000000087805 */ /* 0x000fe4000001ff00 */
[----:B------:R-:W-:Y:S02]  /*84f0*/  CS2R R10, SRZ ;  /* 0x00000000000a7805 */ /* 0x000fe4000001ff00 */
[----:B------:R-:W-:Y:S02]  /*8500*/  ISETP.GE.AND P1, PT, R38, R31, PT ;  /* 0x0000001f2600720c */ /* 0x000fe40003f26270 */
[----:B------:R-:W-:-:S04]  /*8510*/  LOP3.LUT R6, R6, 0xfffffffe, RZ, 0xc0, !PT ;  /* 0xfffffffe06067812 */ /* 0x000fc800078ec0ff */
[----:B------:R-:W-:Y:S02]  /*8520*/  IADD3 R13, R229, -R6, RZ ;  /* 0x80000006e50d7210 */ /* 0x000fe40007ffe0ff */
[----:B------:R-:W-:Y:S02]  /*8530*/  CS2R R6, SRZ ;  /* 0x0000000000067805 */ /* 0x000fe4000001ff00 */
[----:B------:R-:W-:-:S03]  /*8540*/  SHF.L.U32 R13, R13, 0x1f, RZ ;  /* 0x0000001f0d0d7819 */ /* 0x000fc600000006ff */
[----:B------:R-:W-:Y:S05]  /*8550*/  @P1 BRA `(.L_x_13981) ;  /* 0x0000000000301947 */ /* 0x000fea0003800000 */
        /* <DEDUP_REMOVED lines=12> */
.L_x_13981:
[----:B------:R-:W-:Y:S05]  /*8620*/  BSYNC B1 ;  /* 0x0000000000017941 */ /* 0x000fea0003800000 */
.L_x_13980:
        /* <DEDUP_REMOVED lines=16> */
.L_x_14244:
[----:B------:R-:W-:Y:S05]  /*8730*/  BSYNC B1 ;  /* 0x0000000000017941 */ /* 0x000fea0003800000 */
.L_x_13982:
[----:B------:R-:W-:Y:S01]  /*8740*/  BSSY B1, `(.L_x_13984) ;  /* 0x0000063000017945 */ /* 0x000fe20003800000 */
[----:B------:R-:W-:Y:S01]  /*8750*/  IMAD.MOV.U32 R0, RZ, RZ, R10 ;  /* 0x000000ffff007224 */ /* 0x000fe200078e000a */
[----:B------:R-:W-:Y:S02]  /*8760*/  MOV R3, R11 ;  /* 0x0000000b00037202 */ /* 0x000fe40000000f00 */
[----:B------:R-:W-:Y:S01]  /*8770*/  LOP3.LUT R31, R31, 0x38, RZ, 0xc0, !PT ;  /* 0x000000381f1f7812 */ /* 0x000fe200078ec0ff */
        /* <DEDUP_REMOVED lines=9> */
[----:B------:R-:W-:-:S02]  /*8810*/  LOP3.LUT R12, R37, 0x38, R16, 0xf8, !PT ;  /* 0x00000038250c7812 */ /* 0x000fc400078ef810 */
[----:B------:R-:W-:Y:S01]  /*8820*/  LOP3.LUT R25, R14, R31, R37, 0x1e, !PT ;  /* 0x0000001f0e197212 */ /* 0x000fe200078e1e25 */
[----:B------:R-:W-:Y:S01]  /*8830*/  HADD2.F32 R37, -RZ, R42.H1_H1 ;  /* 0x3000002aff257230 */ /* 0x000fe20000004100 */
[----:B0-----:R-:W-:Y:S02]  /*8840*/  LOP3.LUT R13, R12, R14, RZ, 0x3c, !PT ;  /* 0x0000000e0c0d7212 */ /* 0x001fe400078e3cff */
        /* <DEDUP_REMOVED lines=29> */
[----:B------:R-:W-:Y:S02]  /*8a20*/  HADD2.F32 R35, -RZ, R27.H1_H1 ;  /* 0x3000001bff237230 */ /* 0x000fe40000004100 */
        /* <DEDUP_REMOVED lines=16> */
[----:B------:R-:W-:Y:S02]  /*8b30*/  HADD2.F32 R32, -RZ, R52.H1_H1 ;  /* 0x30000034ff207230 */ /* 0x000fe40000004100 */
        /* <DEDUP_REMOVED lines=35> */
.L_x_13985:
[----:B------:R-:W-:Y:S05]  /*8d70*/  BSYNC B1 ;  /* 0x0000000000017941 */ /* 0x000fea0003800000 */
.L_x_13984:
[----:B------:R-:W-:Y:S01]  /*8d80*/  PRMT R33, R0, 0x5410, R3 ;  /* 0x0000541000217816 */ /* 0x000fe20000000003 */
[----:B------:R-:W-:Y:S06]  /*8d90*/  @P0 BRA `(.L_x_13976) ;  /* 0x0000000400640947 */ /* 0x000fec0003800000 */
[----:B------:R-:W0:Y:S01]  /*8da0*/  LDL R42, [R1+0x6c] ;  /* 0x00006c00012a7983 */ /* 0x000e220000100800 */
[----:B-1----:R-:W-:-:S04]  /*8db0*/  SHF.R.U32.HI R12, RZ, 0x3, R208 ;  /* 0x00000003ff0c7819 */ /* 0x002fc800000116d0 */
[----:B------:R-:W-:-:S05]  /*8dc0*/  LOP3.LUT R31, R12, R31, R208, 0x1e, !PT ;  /* 0x0000001f0c1f7212 */ /* 0x000fca00078e1ed0 */
[----:B------:R-:W-:-:S04]  /*8dd0*/  IMAD.IADD R31, R214, 0x1, R31 ;  /* 0x00000001d61f7824 */ /* 0x000fc800078e021f */
[----:B------:R-:W-:-:S05]  /*8de0*/  IMAD R31, R31, 0x2, R18 ;  /* 0x000000021f1f7824 */ /* 0x000fca00078e0212 */
[----:B------:R-:W1:Y:S01]  /*8df0*/  LDS.128 R24, [R31+0x18400] ;  /* 0x018400001f187984 */ /* 0x000e620000000c00 */
[--C-:B------:R-:W-:Y:S01]  /*8e00*/  SHF.R.U64 R37, R6, 0x10, R7.reuse ;  /* 0x0000001006257819 */ /* 0x100fe20000001207 */
[----:B------:R-:W-:Y:S01]  /*8e10*/  HADD2.F32 R20, -RZ, R54.H1_H1 ;  /* 0x30000036ff147230 */ /* 0x000fe20000004100 */
[----:B------:R-:W-:Y:S02]  /*8e20*/  SHF.R.U32.HI R35, RZ, 0x10, R7 ;  /* 0x00000010ff237819 */ /* 0x000fe40000011607 */
[----:B------:R-:W-:Y:S01]  /*8e30*/  SHF.R.U64 R40, R10, 0x10, R11 ;  /* 0x000000100a287819 */ /* 0x000fe2000000120b */
[----:B------:R-:W-:Y:S01]  /*8e40*/  HADD2.F32 R10, -RZ, R56.H1_H1 ;  /* 0x30000038ff0a7230 */ /* 0x000fe20000004100 */
[----:B------:R-:W-:Y:S02]  /*8e50*/  SHF.R.U32.HI R21, RZ, 0x10, R9 ;  /* 0x00000010ff157819 */ /* 0x000fe40000011609 */
[----:B------:R-:W-:-:S05]  /*8e60*/  SHF.R.U32.HI R28, RZ, 0x10, R5 ;  /* 0x00000010ff1c7819 */ /* 0x000fca0000011605 */
[----:B------:R-:W-:Y:S01]  /*8e70*/  HADD2.F32 R28, -RZ, R28.H0_H0 ;  /* 0x2000001cff1c7230 */ /* 0x000fe20000004100 */
[----:B------:R-:W-:Y:S02]  /*8e80*/  SHF.R.U64 R41, R8, 0x10, R9 ;  /* 0x0000001008297819 */ /* 0x000fe40000001209 */
[----:B------:R-:W-:Y:S01]  /*8e90*/  SHF.R.U32.HI R39, RZ, 0x10, R11 ;  /* 0x00000010ff277819 */ /* 0x000fe2000001160b */
[----:B------:R-:W-:Y:S02]  /*8ea0*/  HADD2.F32 R11, -RZ, R55.H0_H0 ;  /* 0x20000037ff0b7230 */ /* 0x000fe40000004100 */
[----:B-1----:R-:W-:-:S05]  /*8eb0*/  HADD2.F32 R7, -RZ, R25.H0_H0 ;  /* 0x20000019ff077230 */ /* 0x002fca0000004100 */
[C---:B------:R-:W-:Y:S01]  /*8ec0*/  FMUL.FTZ R32, R7.reuse, R20 ;  /* 0x0000001407207220 */ /* 0x040fe20000410000 */
[----:B------:R-:W-:Y:S01]  /*8ed0*/  FMUL.FTZ R34, R7, R10 ;  /* 0x0000000a07227220 */ /* 0x000fe20000410000 */
[----:B------:R-:W-:Y:S02]  /*8ee0*/  HADD2.F32 R25, -RZ, R25.H1_H1 ;  /* 0x30000019ff197230 */ /* 0x000fe40000004100 */
[----:B------:R-:W-:Y:S02]  /*8ef0*/  HADD2.F32 R6, -RZ, R24.H0_H0 ;  /* 0x20000018ff067230 */ /* 0x000fe40000004100 */
[----:B------:R-:W-:Y:S02]  /*8f00*/  HADD2.F32 R7, -RZ, R54.H0_H0 ;  /* 0x20000036ff077230 */ /* 0x000fe40000004100 */
[----:B------:R-:W-:Y:S01]  /*8f10*/  FMUL.FTZ R36, R25, R28 ;  /* 0x0000001c19247220 */ /* 0x000fe20000410000 */
[----:B------:R-:W-:Y:S02]  /*8f20*/  HADD2.F32 R8, -RZ, R26.H0_H0 ;  /* 0x2000001aff087230 */ /* 0x000fe40000004100 */
[--C-:B------:R-:W-:Y:S01]  /*8f30*/  HADD2.F32 R9, -RZ, R27.reuse.H0_H0 ;  /* 0x2000001bff097230 */ /* 0x100fe20000004100 */
[----:B------:R-:W-:Y:S01]  /*8f40*/  SHF.R.U64 R38, R4, 0x10, R5 ;  /* 0x0000001004267819 */ /* 0x000fe20000001205 */
[----:B------:R-:W-:-:S02]  /*8f50*/  HADD2.F32 R27, -RZ, R27.H1_H1 ;  /* 0x3000001bff1b7230 */ /* 0x000fc40000004100 */
[----:B------:R-:W-:Y:S02]  /*8f60*/  HADD2.F32 R24, -RZ, R24.H1_H1 ;  /* 0x30000018ff187230 */ /* 0x000fe40000004100 */
[----:B------:R-:W-:Y:S01]  /*8f70*/  HADD2.F32 R26, -RZ, R26.H1_H1 ;  /* 0x3000001aff1a7230 */ /* 0x000fe20000004100 */
[----:B0-----:R-:W0:Y:S02]  /*8f80*/  LDS.128 R12, [R42+0x18400] ;  /* 0x018400002a0c7984 */ /* 0x001e240000000c00 */
[----:B0-----:R-:W-:-:S05]  /*8f90*/  HADD2.F32 R3, -RZ, R13.H0_H0 ;  /* 0x2000000dff037230 */ /* 0x001fca0000004100 */
[C---:B------:R-:W-:Y:S01]  /*8fa0*/  FFMA.FTZ R32, R3.reuse, R10, -R32 ;  /* 0x0000000a03207223 */ /* 0x040fe20000010820 */
[----:B------:R-:W-:Y:S02]  /*8fb0*/  HADD2.F32 R10, -RZ, R21.H0_H0 ;  /* 0x20000015ff0a7230 */ /* 0x000fe40000004100 */
[----:B------:R-:W-:Y:S01]  /*8fc0*/  FFMA.FTZ R34, R3, R20, R34 ;  /* 0x0000001403227223 */ /* 0x000fe20000010022 */
[----:B------:R-:W-:Y:S02]  /*8fd0*/  HADD2.F32 R3, -RZ, R56.H0_H0 ;  /* 0x20000038ff037230 */ /* 0x000fe40000004100 */
[----:B------:R-:W-:Y:S01]  /*8fe0*/  FMUL.FTZ R21, R6, R7 ;  /* 0x0000000706157220 */ /* 0x000fe20000410000 */
[----:B------:R-:W-:Y:S02]  /*8ff0*/  HADD2.F32 R13, -RZ, R13.H1_H1 ;  /* 0x3000000dff0d7230 */ /* 0x000fe40000004100 */
[----:B------:R-:W-:Y:S01]  /*9000*/  FMUL.FTZ R20, R25, R10 ;  /* 0x0000000a19147220 */ /* 0x000fe20000410000 */
[----:B------:R-:W-:-:S02]  /*9010*/  HADD2.F32 R0, -RZ, R12.H0_H0 ;  /* 0x2000000cff007230 */ /* 0x000fc40000004100 */
[-C--:B------:R-:W-:Y:S01]  /*9020*/  FMUL.FTZ R6, R6, R3.reuse ;  /* 0x0000000306067220 */ /* 0x080fe20000410000 */
[C---:B------:R-:W-:Y:S01]  /*9030*/  FFMA.FTZ R25, R13.reuse, R10, -R36 ;  /* 0x0000000a0d197223 */ /* 0x040fe20000010824 */
[----:B------:R-:W-:Y:S01]  /*9040*/  FFMA.FTZ R29, R13, R28, R20 ;  /* 0x0000001c0d1d7223 */ /* 0x000fe20000010014 */
[C---:B------:R-:W-:Y:S01]  /*9050*/  FFMA.FTZ R21, R0.reuse, R3, -R21 ;  /* 0x0000000300157223 */ /* 0x040fe20000010815 */
[----:B------:R-:W-:Y:S02]  /*9060*/  HADD2.F32 R3, -RZ, R33.H0_H0 ;  /* 0x20000021ff037230 */ /* 0x000fe40000004100 */
[----:B------:R-:W-:Y:S01]  /*9070*/  FFMA.FTZ R13, R0, R7, R6 ;  /* 0x00000007000d7223 */ /* 0x000fe20000010006 */
[----:B------:R-:W-:Y:S02]  /*9080*/  HADD2.F32 R10, -RZ, R55.H1_H1 ;  /* 0x30000037ff0a7230 */ /* 0x000fe40000004100 */
[----:B------:R-:W-:Y:S02]  /*9090*/  HADD2.F32 R0, -RZ, R33.H1_H1 ;  /* 0x30000021ff007230 */ /* 0x000fe40000004100 */
[----:B------:R-:W-:Y:S01]  /*90a0*/  FMUL.FTZ R7, R8, R11 ;  /* 0x0000000b08077220 */ /* 0x000fe20000410000 */
[----:B------:R-:W-:-:S02]  /*90b0*/  HADD2.F32 R5, -RZ, R15.H0_H0 ;  /* 0x2000000fff057230 */ /* 0x000fc40000004100 */
[----:B------:R-:W-:Y:S01]  /*90c0*/  FMUL.FTZ R33, R8, R3 ;  /* 0x0000000308217220 */ /* 0x000fe20000410000 */
        /* <DEDUP_REMOVED lines=8> */
[----:B------:R-:W-:Y:S01]  /*9150*/  FFMA.FTZ R33, R4, R11, R33 ;  /* 0x0000000b04217223 */ /* 0x000fe20000010021 */
[----:B------:R-:W-:Y:S01]  /*9160*/  FFMA.FTZ R0, R5, R10, R9 ;  /* 0x0000000a05007223 */ /* 0x000fe20000010009 */
[C---:B------:R-:W-:Y:S01]  /*9170*/  FMUL.FTZ R4, R27.reuse, R8 ;  /* 0x000000081b047220 */ /* 0x040fe20000410000 */
[----:B------:R-:W-:Y:S01]  /*9180*/  FMUL.FTZ R10, R27, R6 ;  /* 0x000000061b0a7220 */ /* 0x000fe20000410000 */
[----:B------:R-:W-:Y:S02]  /*9190*/  HADD2.F32 R7, -RZ, R38.H0_H0 ;  /* 0x20000026ff077230 */ /* 0x000fe40000004100 */
[----:B------:R-:W-:Y:S02]  /*91a0*/  HADD2.F32 R9, -RZ, R37.H0_H0 ;  /* 0x20000025ff097230 */ /* 0x000fe40000004100 */
[----:B------:R-:W-:Y:S02]  /*91b0*/  HADD2.F32 R3, -RZ, R41.H0_H0 ;  /* 0x20000029ff037230 */ /* 0x000fe40000004100 */
[----:B------:R-:W-:-:S02]  /*91c0*/  HADD2.F32 R5, -RZ, R40.H0_H0 ;  /* 0x20000028ff057230 */ /* 0x000fc40000004100 */
[C---:B------:R-:W-:Y:S01]  /*91d0*/  FFMA.FTZ R27, R15.reuse, R6, -R4 ;  /* 0x000000060f1b7223 */ /* 0x040fe20000010804 */
[----:B------:R-:W-:Y:S02]  /*91e0*/  HADD2.F32 R12, -RZ, R12.H1_H1 ;  /* 0x3000000cff0c7230 */ /* 0x000fe40000004100 */
[----:B------:R-:W-:Y:S01]  /*91f0*/  FFMA.FTZ R35, R15, R8, R10 ;  /* 0x000000080f237223 */ /* 0x000fe2000001000a */
[----:B------:R-:W-:Y:S02]  /*9200*/  HADD2.F32 R14, -RZ, R14.H1_H1 ;  /* 0x3000000eff0e7230 */ /* 0x000fe40000004100 */
        /* <DEDUP_REMOVED lines=18> */
.L_x_13976:
[----:B------:R-:W-:Y:S05]  /*9330*/  BSYNC B0 ;  /* 0x0000000000007941 */ /* 0x000fea0003800000 */
.L_x_13962:
        /* <DEDUP_REMOVED lines=8> */
.L_x_13959:
[----:B-12---:R-:W1:Y:S01]  /*93c0*/  S2R R3, SR_TID.X ;  /* 0x0000000000037919 */ /* 0x006e620000002100 */
[----:B---3--:R-:W-:Y:S01]  /*93d0*/  IMAD.U32 R0, RZ, RZ, UR45 ;  /* 0x0000002dff007e24 */ /* 0x008fe2000f8e00ff */
[----:B------:R-:W-:Y:S05]  /*93e0*/  WARPSYNC.ALL ;  /* 0x0000000000007948 */ /* 0x000fea0003800000 */
[----:B------:R-:W-:Y:S02]  /*93f0*/  ISETP.NE.AND P0, PT, R0, 0x3, PT ;  /* 0x000000030000780c */ /* 0x000fe40003f05270 */
[----:B-1----:R-:W-:-:S05]  /*9400*/  SHF.R.U32.HI R3, RZ, 0x7, R3 ;  /* 0x00000007ff037819 */ /* 0x002fca0000011603 */
[----:B------:R-:W-:-:S05]  /*9410*/  VIADD R72, R3, 0x8 ;  /* 0x0000000803487836 */ /* 0x000fca0000000000 */
[----:B------:R1:W-:Y:S06]  /*9420*/  BAR.SYNC.DEFER_BLOCKING R72, 0x100 ;  /* 0x000400480000751d */ /* 0x0003ec0000010000 */
[----:B------:R-:W-:Y:S05]  /*9430*/  @!P0 BRA `(.L_x_13986) ;  /* 0x0000000000048947 */ /* 0x000fea0003800000 */
[----:B------:R-:W-:Y:S01]  /*9440*/  BPT.TRAP 0x1 ;  /* 0x000000040000795c */ /* 0x000fe20000300000 */
.L_x_13986:
[----:B------:R-:W-:Y:S01]  /*9450*/  IMAD R15, R22, 0x8, R18 ;  /* 0x00000008160f7824 */ /* 0x000fe200078e0212 */
[----:B------:R-:W-:-:S04]  /*9460*/  SHF.L.U32 R74, R202, 0x1f, RZ ;  /* 0x0000001fca4a7819 */ /* 0x000fc800000006ff */
[----:B------:R2:W3:Y:S01]  /*9470*/  SYNCS.PHASECHK.TRANS64.TRYWAIT P2, [R15+URZ+0x22830], R74 ;  /* 0x0228304a0f0075a7 */ /* 0x0004e2000804017f */
[----:B------:R-:W-:Y:S05]  /*9480*/  @!P0 BRA `(.L_x_13987) ;  /* 0x0000000000048947 */ /* 0x000fea0003800000 */
[----:B------:R-:W-:Y:S01]  /*9490*/  BPT.TRAP 0x1 ;  /* 0x000000040000795c */ /* 0x000fe20000300000 */
.L_x_13987:
        /* <DEDUP_REMOVED lines=9> */
.L_x_13988:
[----:B------:R-:W-:Y:S05]  /*9530*/  WARPSYNC.ALL ;  /* 0x0000000000007948 */ /* 0x000fea0003800000 */
[----:B------:R-:W-:-:S05]  /*9540*/  LOP3.LUT R12, R0, 0x10000, RZ, 0xfc, !PT ;  /* 0x00010000000c7812 */ /* 0x000fca00078efcff */
[----:B------:R-:W-:Y:S01]  /*9550*/  IMAD R6, R22, 0x300, R12 ;  /* 0x0000030016067824 */ /* 0x000fe200078e020c */
[----:B------:R-:W-:Y:S01]  /*9560*/  LOP3.LUT R4, R30, 0x10000, RZ, 0xfc, !PT ;  /* 0x000100001e047812 */ /* 0x000fe200078efcff */
[----:B------:R-:W-:Y:S01]  /*9570*/  IMAD.MOV.U32 R5, RZ, RZ, 0x40000040 ;  /* 0x40000040ff057424 */ /* 0x000fe200078e00ff */
[----:B------:R-:W-:Y:S01]  /*9580*/  MOV R7, 0x40000040 ;  /* 0x4000004000077802 */ /* 0x000fe20000000f00 */
[----:B0-----:R-:W-:Y:S01]  /*9590*/  WARPGROUP.ARRIVE ;  /* 0x00000000000079c5 */ /* 0x001fe20000000000 */
[C---:B------:R-:W-:Y:S01]  /*95a0*/  R2UR UR6, R6.reuse ;  /* 0x00000000060672ca */ /* 0x040fe200000e0000 */
[----:B------:R-:W-:Y:S01]  /*95b0*/  VIADD R8, R6, 0x2 ;  /* 0x0000000206087836 */ /* 0x000fe20000000000 */
[----:B------:R-:W-:Y:S01]  /*95c0*/  R2UR UR7, R7 ;  /* 0x00000000070772ca */ /* 0x000fe200000e0000 */
[C---:B------:R-:W-:Y:S01]  /*95d0*/  VIADD R10, R4.reuse, 0x2 ;  /* 0x00000002040a7836 */ /* 0x040fe20000000000 */
[----:B------:R-:W-:Y:S01]  /*95e0*/  R2UR UR4, R4 ;  /* 0x00000000040472ca */ /* 0x000fe200000e0000 */
[----:B------:R-:W-:Y:S01]  /*95f0*/  IMAD.MOV.U32 R9, RZ, RZ, 0x40000040 ;  /* 0x40000040ff097424 */ /* 0x000fe200078e00ff */
[----:B------:R-:W-:Y:S01]  /*9600*/  R2UR UR5, R5 ;  /* 0x00000000050572ca */ /* 0x000fe200000e0000 */
[----:B------:R-:W-:Y:S01]  /*9610*/  IMAD.MOV.U32 R11, RZ, RZ, 0x40000040 ;  /* 0x40000040ff0b7424 */ /* 0x000fe200078e00ff */
[----:B------:R-:W0:Y:S01]  /*9620*/  LDC R14, c[0x0][0x448] ;  /* 0x00011200ff0e7b82 */ /* 0x000e220000000800 */
[----:B------:R-:W-:Y:S01]  /*9630*/  VIADD R20, R6, 0x4 ;  /* 0x0000000406147836 */ /* 0x000fe20000000000 */
[----:B------:R-:W-:Y:S01]  /*9640*/  LOP3.LUT R19, R19, 0xfff7ffff, RZ, 0xc0, !PT ;  /* 0xfff7ffff13137812 */ /* 0x000fe200078ec0ff */
[----:B------:R-:W-:Y:S01]  /*9650*/  IMAD.MOV.U32 R21, RZ, RZ, 0x40000040 ;  /* 0x40000040ff157424 */ /* 0x000fe200078e00ff */
[----:B------:R-:W4:Y:S01]  /*9660*/  S2R R76, SR_TID.X ;  /* 0x00000000004c7919 */ /* 0x000f220000002100 */
[----:B------:R-:W-:-:S06]  /*9670*/  IMAD.MOV.U32 R7, RZ, RZ, 0x40000040 ;  /* 0x40000040ff077424 */ /* 0x000fcc00078e00ff */
[----:B------:R-:W-:Y:S01]  /*9680*/  HGMMA.64x96x16.F32 R24, gdesc[UR4], RZ, !UPT, gsb0 ;  /* 0x01600000041879f0 */ /* 0x000fe2000c0008ff */
[----:B------:R-:W-:Y:S01]  /*9690*/  R2UR UR6, R8 ;  /* 0x00000000080672ca */ /* 0x000fe200000e0000 */
[----:B------:R-:W-:Y:S01]  /*96a0*/  VIADD R8, R4, 0x4 ;  /* 0x0000000404087836 */ /* 0x000fe20000000000 */
[----:B------:R-:W-:Y:S01]  /*96b0*/  R2UR UR7, R9 ;  /* 0x00000000090772ca */ /* 0x000fe200000e0000 */
[----:B------:R-:W-:Y:S01]  /*96c0*/  IMAD.MOV.U32 R9, RZ, RZ, 0x40000040 ;  /* 0x40000040ff097424 */ /* 0x000fe200078e00ff */
[----:B------:R-:W-:Y:S02]  /*96d0*/  R2UR UR4, R10 ;  /* 0x000000000a0472ca */ /* 0x000fe400000e0000 */
[----:B------:R-:W-:Y:S02]  /*96e0*/  R2UR UR5, R11 ;  /* 0x000000000b0572ca */ /* 0x000fe400000e0000 */
[----:B0-----:R-:W-:Y:S01]  /*96f0*/  ISETP.NE.AND P2, PT, R14, 0x1, PT ;  /* 0x000000010e00780c */ /* 0x001fe20003f45270 */
[----:B------:R-:W-:Y:S01]  /*9700*/  IMAD.IADD R14, R215, 0x1, R206 ;  /* 0x00000001d70e7824 */ /* 0x000fe200078e02ce */
[----:B----4-:R-:W-:-:S11]  /*9710*/  SHF.R.U32.HI R76, RZ, 0x7, R76 ;  /* 0x00000007ff4c7819 */ /* 0x010fd6000001164c */
[----:B------:R-:W-:Y:S02]  /*9720*/  @P2 LOP3.LUT R19, R19, 0x80000, RZ, 0xfc, !PT ;  /* 0x0008000013132812 */ /* 0x000fe400078efcff */
[----:B------:R-:W-:Y:S01]  /*9730*/  IADD3 R177, -R76, 0xb, RZ ;  /* 0x0000000b4cb17810 */ /* 0x000fe20007ffe1ff */
[----:B------:R-:W-:Y:S02]  /*9740*/  WARPGROUP.DEPBAR.LE gsb0, 0x0 ;  /* 0x00008000000079c5 */ /* 0x000fe40000010000 */
[----:B------:R-:W-:-:S06]  /*9750*/  WARPGROUP.ARRIVE ;  /* 0x00000000000079c5 */ /* 0x000fcc0000000000 */
[----:B------:R-:W-:Y:S01]  /*9760*/  HGMMA.64x96x16.F32 R24, gdesc[UR4], R24, gsb0 ;  /* 0x01600000041879f0 */ /* 0x000fe20008000818 */
[----:B------:R-:W-:Y:S01]  /*9770*/  R2UR UR6, R20 ;  /* 0x00000000140672ca */ /* 0x000fe200000e0000 */
[----:B------:R-:W-:Y:S01]  /*9780*/  VIADD R20, R6, 0x6 ;  /* 0x0000000606147836 */ /* 0x000fe20000000000 */
[----:B------:R-:W-:Y:S01]  /*9790*/  R2UR UR7, R21 ;  /* 0x00000000150772ca */ /* 0x000fe200000e0000 */
[----:B------:R-:W-:Y:S01]  /*97a0*/  VIADD R6, R4, 0x6 ;  /* 0x0000000604067836 */ /* 0x000fe20000000000 */
[----:B------:R-:W-:Y:S02]  /*97b0*/  R2UR UR4, R8 ;  /* 0x00000000080472ca */ /* 0x000fe400000e0000 */
[----:B------:R-:W-:Y:S02]  /*97c0*/  R2UR UR5, R9 ;  /* 0x00000000090572ca */ /* 0x000fe400000e0000 */
[----:B------:R-:W-:Y:S01]  /*97d0*/  MOV R21, 0x40000040 ;  /* 0x4000004000157802 */ /* 0x000fe20000000f00 */
[----:B------:R-:W-:-:S02]  /*97e0*/  WARPGROUP.DEPBAR.LE gsb0, 0x0 ;  /* 0x00008000000079c5 */ /* 0x000fc40000010000 */
[----:B------:R-:W-:-:S08]  /*97f0*/  WARPGROUP.ARRIVE ;  /* 0x00000000000079c5 */ /* 0x000fd00000000000 */
        /* <DEDUP_REMOVED lines=12> */
[----:B------:R-:W-:Y:S01]  /*98c0*/  FMUL.FTZ R21, R32, UR4 ;  /* 0x0000000420157c20 */ /* 0x000fe20008410000 */
[----:B------:R-:W0:Y:S01]  /*98d0*/  @P2 LDC R37, c[0x0][0x44c] ;  /* 0x00011300ff252b82 */ /* 0x000e220000000800 */
[----:B------:R-:W-:Y:S01]  /*98e0*/  FMUL.FTZ R32, R41, UR4 ;  /* 0x0000000429207c20 */ /* 0x000fe20008410000 */
[----:B------:R-:W-:Y:S01]  /*98f0*/  FMUL.FTZ R26, R26, UR4 ;  /* 0x000000041a1a7c20 */ /* 0x000fe20008410000 */
[----:B------:R-:W-:Y:S01]  /*9900*/  FMUL.FTZ R0, R24, UR4 ;  /* 0x0000000418007c20 */ /* 0x000fe20008410000 */
[----:B------:R-:W-:Y:S01]  /*9910*/  FMUL.FTZ R24, R33, UR4 ;  /* 0x0000000421187c20 */ /* 0x000fe20008410000 */
[----:B------:R-:W-:Y:S01]  /*9920*/  FMUL.FTZ R31, R31, UR4 ;  /* 0x000000041f1f7c20 */ /* 0x000fe20008410000 */
[----:B------:R0:W4:Y:S01]  /*9930*/  MUFU.TANH R33, R26 ;  /* 0x0000001a00217308 */ /* 0x0001220000002400 */
[----:B------:R-:W-:Y:S01]  /*9940*/  FMUL.FTZ R27, R27, UR4 ;  /* 0x000000041b1b7c20 */ /* 0x000fe20008410000 */
[----:B------:R-:W1:Y:S01]  /*9950*/  @P2 LDC R41, c[0x0][0x450] ;  /* 0x00011400ff292b82 */ /* 0x000e620000000800 */
        /* <DEDUP_REMOVED lines=14> */
[----:B------:R-:W-:Y:S01]  /*9a40*/  FMUL.FTZ R51, R51, UR4 ;  /* 0x0000000433337c20 */ /* 0x000fe20008410000 */
[----:B0-----:R-:W-:-:S04]  /*9a50*/  @P2 IMAD.HI.U32 R26, R14, R37, RZ ;  /* 0x000000250e1a2227 */ /* 0x001fc800078e00ff */
[----:B------:R-:W-:Y:S01]  /*9a60*/  FMUL.FTZ R54, R54, UR4 ;  /* 0x0000000436367c20 */ /* 0x000fe20008410000 */
[----:B------:R-:W-:Y:S01]  /*9a70*/  FMUL.FTZ R55, R55, UR4 ;  /* 0x0000000437377c20 */ /* 0x000fe20008410000 */
[----:B------:R-:W-:Y:S01]  /*9a80*/  FMUL.FTZ R58, R58, UR4 ;  /* 0x000000043a3a7c20 */ /* 0x000fe20008410000 */
[----:B------:R-:W-:Y:S01]  /*9a90*/  FMUL.FTZ R59, R59, UR4 ;  /* 0x000000043b3b7c20 */ /* 0x000fe20008410000 */
[----:B------:R-:W-:Y:S01]  /*9aa0*/  FMUL.FTZ R62, R62, UR4 ;  /* 0x000000043e3e7c20 */ /* 0x000fe20008410000 */
[----:B------:R0:W3:Y:S01]  /*9ab0*/  MUFU.TANH R89, R30 ;  /* 0x0000001e00597308 */ /* 0x0000e20000002400 */
[----:B--2---:R-:W-:Y:S01]  /*9ac0*/  IMAD R27, R178, -0x60, R209 ;  /* 0xffffffa0b21b7824 */ /* 0x004fe200078e02d1 */
[----:B-1----:R-:W-:Y:S01]  /*9ad0*/  @P2 SHF.R.U32.HI R14, RZ, R41, R26 ;  /* 0x00000029ff0e2219 */ /* 0x002fe2000001161a */
[----:B------:R-:W-:Y:S01]  /*9ae0*/  FMUL.FTZ R66, R66, UR4 ;  /* 0x0000000442427c20 */ /* 0x000fe20008410000 */
[----:B------:R-:W-:Y:S01]  /*9af0*/  FMUL.FTZ R67, R67, UR4 ;  /* 0x0000000443437c20 */ /* 0x000fe20008410000 */
[----:B------:R-:W-:Y:S01]  /*9b00*/  FMUL.FTZ R70, R70, UR4 ;  /* 0x0000000446467c20 */ /* 0x000fe20008410000 */
[C-C-:B------:R-:W-:Y:S01]  /*9b10*/  IADD3 R26, -R210.reuse, 0x61, R27.reuse ;  /* 0x00000061d21a7810 */ /* 0x140fe20007ffe11b */
[----:B------:R-:W1:Y:S01]  /*9b20*/  SHFL.IDX PT, R31, R14, 0x1, 0x1c1f ;  /* 0x003c1f000e1f7f89 */ /* 0x000e6200000e0000 */
[----:B------:R1:W2:Y:S01]  /*9b30*/  MUFU.TANH R85, R34 ;  /* 0x0000002200557308 */ /* 0x0002a20000002400 */
[----:B0-----:R-:W-:Y:S01]  /*9b40*/  IADD3 R30, -R210, 0x60, R27 ;  /* 0x00000060d21e7810 */ /* 0x001fe20007ffe11b */
[----:B------:R-:W-:Y:S01]  /*9b50*/  FMUL.FTZ R27, R63, UR4 ;  /* 0x000000043f1b7c20 */ /* 0x000fe20008410000 */
[----:B------:R-:W-:-:S02]  /*9b60*/  IMAD.IADD R93, R26, 0x1, -R207 ;  /* 0x000000011a5d7824 */ /* 0x000fc400078e0acf */
[----:B------:R-:W-:Y:S01]  /*9b70*/  FMUL.FTZ R71, R71, UR4 ;  /* 0x0000000447477c20 */ /* 0x000fe20008410000 */
[----:B------:R-:W0:Y:S01]  /*9b80*/  SHFL.IDX PT, R14, R14, RZ, 0x1c1f ;  /* 0x001c1fff0e0e7589 */ /* 0x000e2200000e0000 */
        /* <DEDUP_REMOVED lines=17> */
[----:B-1----:R-:W-:Y:S01]  /*9ca0*/  VIADDMNMX R34, R31, R93, R30, PT ;  /* 0x0000005d1f227246 */ /* 0x002fe2000380011e */
[----:B------:R-:W1:Y:S03]  /*9cb0*/  MUFU.TANH R39, R39 ;  /* 0x0000002700277308 */ /* 0x000e660000002400 */
[----:B------:R-:W-:-:S02]  /*9cc0*/  ISETP.GT.AND P3, PT, R34, RZ, PT ;  /* 0x000000ff2200720c */ /* 0x000fc40003f64270 */
[C---:B------:R-:W-:Y:S02]  /*9cd0*/  ISETP.GT.AND P4, PT, R34.reuse, 0x1, PT ;  /* 0x000000012200780c */ /* 0x040fe40003f84270 */
[C---:B------:R-:W-:Y:S01]  /*9ce0*/  ISETP.GT.AND P2, PT, R34.reuse, 0x8, PT ;  /* 0x000000082200780c */ /* 0x040fe20003f44270 */
[----:B------:R-:W1:Y:S01]  /*9cf0*/  MUFU.TANH R42, R42 ;  /* 0x0000002a002a7308 */ /* 0x000e620000002400 */
[----:B----4-:R-:W-:Y:S02]  /*9d00*/  FSEL R26, R33, -INF , P3 ;  /* 0xff800000211a7808 */ /* 0x010fe40001800000 */
[----:B---3--:R-:W-:Y:S02]  /*9d10*/  FSEL R91, R91, -INF , P4 ;  /* 0xff8000005b5b7808 */ /* 0x008fe40002000000 */
[----:B------:R-:W-:Y:S02]  /*9d20*/  ISETP.GT.AND P3, PT, R34, 0x9, PT ;  /* 0x000000092200780c */ /* 0x000fe40003f64270 */
[----:B------:R-:W-:Y:S01]  /*9d30*/  FSEL R89, R89, -INF , P2 ;  /* 0xff80000059597808 */ /* 0x000fe20001000000 */
[----:B------:R-:W3:Y:S01]  /*9d40*/  MUFU.TANH R43, R43 ;  /* 0x0000002b002b7308 */ /* 0x000ee20000002400 */
[----:B------:R-:W-:-:S02]  /*9d50*/  FMNMX.FTZ R36, R26, R91, !PT ;  /* 0x0000005b1a247209 */ /* 0x000fc40007810000 */
[C---:B------:R-:W-:Y:S02]  /*9d60*/  ISETP.GT.AND P2, PT, R34.reuse, 0x10, PT ;  /* 0x000000102200780c */ /* 0x040fe40003f44270 */
[----:B------:R-:W-:Y:S02]  /*9d70*/  FSEL R87, R87, -INF , P3 ;  /* 0xff80000057577808 */ /* 0x000fe40001800000 */
[----:B------:R-:W-:Y:S01]  /*9d80*/  FMNMX.FTZ R36, R89, R36, !PT ;  /* 0x0000002459247209 */ /* 0x000fe20007810000 */
[----:B------:R-:W4:Y:S01]  /*9d90*/  MUFU.TANH R46, R46 ;  /* 0x0000002e002e7308 */ /* 0x000f220000002400 */
[----:B------:R-:W-:Y:S02]  /*9da0*/  ISETP.GT.AND P3, PT, R34, 0x11, PT ;  /* 0x000000112200780c */ /* 0x000fe40003f64270 */
[----:B--2---:R-:W-:Y:S02]  /*9db0*/  FSEL R85, R85, -INF , P2 ;  /* 0xff80000055557808 */ /* 0x004fe40001000000 */
[----:B------:R-:W-:-:S02]  /*9dc0*/  FMNMX.FTZ R36, R87, R36, !PT ;  /* 0x0000002457247209 */ /* 0x000fc40007810000 */
[C---:B------:R-:W-:Y:S01]  /*9dd0*/  ISETP.GT.AND P2, PT, R34.reuse, 0x18, PT ;  /* 0x000000182200780c */ /* 0x040fe20003f44270 */
[----:B------:R-:W2:Y:S01]  /*9de0*/  MUFU.TANH R47, R47 ;  /* 0x0000002f002f7308 */ /* 0x000ea20000002400 */
[----:B0-----:R-:W-:Y:S02]  /*9df0*/  FSEL R83, R35, -INF , P3 ;  /* 0xff80000023537808 */ /* 0x001fe40001800000 */
[----:B------:R-:W-:Y:S02]  /*9e00*/  FMNMX.FTZ R36, R85, R36, !PT ;  /* 0x0000002455247209 */ /* 0x000fe40007810000 */
[----:B------:R-:W-:Y:S02]  /*9e10*/  ISETP.GT.AND P3, PT, R34, 0x19, PT ;  /* 0x000000192200780c */ /* 0x000fe40003f64270 */
[----:B------:R-:W-:Y:S01]  /*9e20*/  FSEL R81, R38, -INF , P2 ;  /* 0xff80000026517808 */ /* 0x000fe20001000000 */
[----:B------:R-:W0:Y:S01]  /*9e30*/  MUFU.TANH R41, R50 ;  /* 0x0000003200297308 */ /* 0x000e220000002400 */
[----:B------:R-:W-:-:S02]  /*9e40*/  FMNMX.FTZ R36, R83, R36, !PT ;  /* 0x0000002453247209 */ /* 0x000fc40007810000 */
[C---:B------:R-:W-:Y:S02]  /*9e50*/  ISETP.GT.AND P2, PT, R34.reuse, 0x20, PT ;  /* 0x000000202200780c */ /* 0x040fe40003f44270 */
[----:B-1----:R-:W-:Y:S02]  /*9e60*/  FSEL R79, R39, -INF , P3 ;  /* 0xff800000274f7808 */ /* 0x002fe40001800000 */
[----:B------:R-:W-:Y:S01]  /*9e70*/  FMNMX.FTZ R36, R81, R36, !PT ;  /* 0x0000002451247209 */ /* 0x000fe20007810000 */
[----:B------:R-:W1:Y:S01]  /*9e80*/  MUFU.TANH R51, R51 ;  /* 0x0000003300337308 */ /* 0x000e620000002400 */
[----:B------:R-:W-:Y:S02]  /*9e90*/  ISETP.GT.AND P3, PT, R34, 0x21, PT ;  /* 0x000000212200780c */ /* 0x000fe40003f64270 */
[----:B------:R-:W-:Y:S02]  /*9ea0*/  FSEL R77, R42, -INF , P2 ;  /* 0xff8000002a4d7808 */ /* 0x000fe40001000000 */
[----:B------:R-:W-:-:S02]  /*9eb0*/  FMNMX.FTZ R36, R79, R36, !PT ;  /* 0x000000244f247209 */ /* 0x000fc40007810000 */
[C---:B------:R-:W-:Y:S01]  /*9ec0*/  ISETP.GT.AND P2, PT, R34.reuse, 0x28, PT ;  /* 0x000000282200780c */ /* 0x040fe20003f44270 */
[----:B------:R-:W1:Y:S01]  /*9ed0*/  MUFU.TANH R31, R54 ;  /* 0x00000036001f7308 */ /* 0x000e620000002400 */
[----:B---3--:R-:W-:Y:S02]  /*9ee0*/  FSEL R75, R43, -INF , P3 ;  /* 0xff8000002b4b7808 */ /* 0x008fe40001800000 */
[----:B------:R-:W-:Y:S02]  /*9ef0*/  FMNMX.FTZ R36, R77, R36, !PT ;  /* 0x000000244d247209 */ /* 0x000fe40007810000 */
[----:B------:R-:W-:Y:S02]  /*9f00*/  ISETP.GT.AND P3, PT, R34, 0x29, PT ;  /* 0x000000292200780c */ /* 0x000fe40003f64270 */
[----:B----4-:R-:W-:Y:S01]  /*9f10*/  FSEL R35, R46, -INF , P2 ;  /* 0xff8000002e237808 */ /* 0x010fe20001000000 */
[----:B------:R-:W3:Y:S01]  /*9f20*/  MUFU.TANH R55, R55 ;  /* 0x0000003700377308 */ /* 0x000ee20000002400 */
[----:B------:R-:W-:-:S02]  /*9f30*/  FMNMX.FTZ R36, R75, R36, !PT ;  /* 0x000000244b247209 */ /* 0x000fc40007810000 */
[C---:B------:R-:W-:Y:S02]  /*9f40*/  ISETP.GT.AND P2, PT, R34.reuse, 0x30, PT ;  /* 0x000000302200780c */ /* 0x040fe40003f44270 */
[----:B--2---:R-:W-:Y:S02]  /*9f50*/  FSEL R73, R47, -INF , P3 ;  /* 0xff8000002f497808 */ /* 0x004fe40001800000 */
[----:B------:R-:W-:Y:S01]  /*9f60*/  FMNMX.FTZ R36, R35, R36, !PT ;  /* 0x0000002423247209 */ /* 0x000fe20007810000 */
[----:B------:R-:W2:Y:S01]  /*9f70*/  MUFU.TANH R58, R58 ;  /* 0x0000003a003a7308 */ /* 0x000ea20000002400 */
[----:B------:R-:W-:Y:S02]  /*9f80*/  ISETP.GT.AND P3, PT, R34, 0x31, PT ;  /* 0x000000312200780c */ /* 0x000fe40003f64270 */
[----:B0-----:R-:W-:Y:S02]  /*9f90*/  FSEL R41, R41, -INF , P2 ;  /* 0xff80000029297808 */ /* 0x001fe40001000000 */
[----:B------:R-:W-:-:S02]  /*9fa0*/  FMNMX.FTZ R36, R73, R36, !PT ;  /* 0x0000002449247209 */ /* 0x000fc40007810000 */
[C---:B------:R-:W-:Y:S01]  /*9fb0*/  ISETP.GT.AND P2, PT, R34.reuse, 0x38, PT ;  /* 0x000000382200780c */ /* 0x040fe20003f44270 */
[----:B------:R3:W0:Y:S01]  /*9fc0*/  MUFU.TANH R33, R59 ;  /* 0x0000003b00217308 */ /* 0x0006220000002400 */
[----:B-1----:R-:W-:Y:S02]  /*9fd0*/  FSEL R63, R51, -INF , P3 ;  /* 0xff800000333f7808 */ /* 0x002fe40001800000 */
[----:B------:R-:W-:Y:S02]  /*9fe0*/  FMNMX.FTZ R36, R41, R36, !PT ;  /* 0x0000002429247209 */ /* 0x000fe40007810000 */
[----:B------:R-:W-:Y:S02]  /*9ff0*/  ISETP.GT.AND P3, PT, R34, 0x39, PT ;  /* 0x000000392200780c */ /* 0x000fe40003f64270 */
[----:B------:R-:W-:Y:S01]  /*a000*/  FSEL R31, R31, -INF , P2 ;  /* 0xff8000001f1f7808 */ /* 0x000fe20001000000 */
[----:B------:R-:W1:Y:S01]  /*a010*/  MUFU.TANH R39, R62 ;  /* 0x0000003e00277308 */ /* 0x000e620000002400 */
[----:B------:R-:W-:-:S02]  /*a020*/  FMNMX.FTZ R36, R63, R36, !PT ;  /* 0x000000243f247209 */ /* 0x000fc40007810000 */
[C---:B------:R-:W-:Y:S02]  /*a030*/  ISETP.GT.AND P2, PT, R34.reuse, 0x40, PT ;  /* 0x000000402200780c */ /* 0x040fe40003f44270 */
[----:B---3--:R-:W-:Y:S02]  /*a040*/  FSEL R59, R55, -INF , P3 ;  /* 0xff800000373b7808 */ /* 0x008fe40001800000 */
[----:B------:R-:W-:Y:S01]  /*a050*/  FMNMX.FTZ R36, R31, R36, !PT ;  /* 0x000000241f247209 */ /* 0x000fe20007810000 */
[----:B------:R0:W3:Y:S01]  /*a060*/  MUFU.TANH R37, R27 ;  /* 0x0000001b00257308 */ /* 0x0000e20000002400 */
        /* <DEDUP_REMOVED lines=8> */
[----:B-1----:R-:W-:Y:S01]  /*a0f0*/  FSEL R39, R39, -INF , P2 ;  /* 0xff80000027277808 */ /* 0x002fe20001000000 */
[----:B------:R-:W0:Y:S01]  /*a100*/  MUFU.TANH R47, R67 ;  /* 0x00000043002f7308 */ /* 0x000e220000002400 */
[----:B------:R-:W-:-:S02]  /*a110*/  FMNMX.FTZ R36, R27, R36, !PT ;  /* 0x000000241b247209 */ /* 0x000fc40007810000 */
[C---:B------:R-:W-:Y:S02]  /*a120*/  ISETP.GT.AND P2, PT, R34.reuse, 0x50, PT ;  /* 0x000000502200780c */ /* 0x040fe40003f44270 */
[----:B---3--:R-:W-:Y:S02]  /*a130*/  FSEL R51, R37, -INF , P3 ;  /* 0xff80000025337808 */ /* 0x008fe40001800000 */
[----:B------:R-:W-:Y:S01]  /*a140*/  FMNMX.FTZ R36, R39, R36, !PT ;  /* 0x0000002427247209 */ /* 0x000fe20007810000 */
[----:B------:R-:W1:Y:S01]  /*a150*/  MUFU.TANH R70, R70 ;  /* 0x0000004600467308 */ /* 0x000e620000002400 */
[----:B------:R-:W-:Y:S02]  /*a160*/  ISETP.GT.AND P3, PT, R34, 0x51, PT ;  /* 0x000000512200780c */ /* 0x000fe40003f64270 */
[----:B--2---:R-:W-:Y:S02]  /*a170*/  FSEL R33, R66, -INF , P2 ;  /* 0xff80000042217808 */ /* 0x004fe40001000000 */
[----:B------:R-:W-:-:S02]  /*a180*/  FMNMX.FTZ R36, R51, R36, !PT ;  /* 0x0000002433247209 */ /* 0x000fc40007810000 */
[C---:B------:R-:W-:Y:S01]  /*a190*/  ISETP.GT.AND P2, PT, R34.reuse, 0x58, PT ;  /* 0x000000582200780c */ /* 0x040fe20003f44270 */
[----:B------:R2:W3:Y:S01]  /*a1a0*/  MUFU.TANH R43, R71 ;  /* 0x00000047002b7308 */ /* 0x0004e20000002400 */
[----:B0-----:R-:W-:Y:S02]  /*a1b0*/  FSEL R47, R47, -INF , P3 ;  /* 0xff8000002f2f7808 */ /* 0x001fe40001800000 */
[----:B------:R-:W-:Y:S02]  /*a1c0*/  FMNMX.FTZ R36, R33, R36, !PT ;  /* 0x0000002421247209 */ /* 0x000fe40007810000 */
[----:B------:R-:W-:Y:S02]  /*a1d0*/  ISETP.GT.AND P3, PT, R34, 0x59, PT ;  /* 0x000000592200780c */ /* 0x000fe40003f64270 */
[----:B------:R-:W-:Y:S01]  /*a1e0*/  FMNMX.FTZ R36, R47, R36, !PT ;  /* 0x000000242f247209 */ /* 0x000fe20007810000 */
[----:B------:R-:W0:Y:S01]  /*a1f0*/  MUFU.TANH R0, R0 ;  /* 0x0000000000007308 */ /* 0x000e220000002400 */
[----:B-1----:R-:W-:Y:S01]  /*a200*/  FSEL R37, R70, -INF , P2 ;  /* 0xff80000046257808 */ /* 0x002fe20001000000 */
[----:B--2---:R-:W-:Y:S01]  /*a210*/  FMUL.FTZ R71, R64, UR4 ;  /* 0x0000000440477c20 */ /* 0x004fe20008410000 */
[----:B------:R-:W-:Y:S01]  /*a220*/  VIADDMNMX R30, R14, R93, R30, PT ;  /* 0x0000005d0e1e7246 */ /* 0x000fe2000380011e */
[----:B------:R-:W-:Y:S01]  /*a230*/  ULDC UR4, c[0x0][0x988] ;  /* 0x0002620000047ab9 */ /* 0x000fe20000000800 */
[----:B------:R-:W-:Y:S01]  /*a240*/  FMNMX.FTZ R36, R37, R36, !PT ;  /* 0x0000002425247209 */ /* 0x000fe20007810000 */
[----:B------:R-:W-:Y:S01]  /*a250*/  IMAD.U32 R14, RZ, RZ, UR4 ;  /* 0x00000004ff0e7e24 */ /* 0x000fe2000f8e00ff */
[----:B------:R-:W-:Y:S01]  /*a260*/  ISETP.GT.AND P2, PT, R30, RZ, PT ;  /* 0x000000ff1e00720c */ /* 0x000fe20003f44270 */
[----:B------:R-:W1:Y:S01]  /*a270*/  MUFU.TANH R3, R3 ;  /* 0x0000000300037308 */ /* 0x000e620000002400 */
[----:B---3--:R-:W-:-:S02]  /*a280*/  FSEL R43, R43, -INF , P3 ;  /* 0xff8000002b2b7808 */ /* 0x008fc40001800000 */
[C---:B------:R-:W-:Y:S02]  /*a290*/  ISETP.GT.AND P3, PT, R30.reuse, 0x1, PT ;  /* 0x000000011e00780c */ /* 0x040fe40003f64270 */
[----:B------:R-:W-:Y:S02]  /*a2a0*/  FMNMX.FTZ R36, R43, R36, !PT ;  /* 0x000000242b247209 */ /* 0x000fe40007810000 */
[----:B------:R-:W-:Y:S01]  /*a2b0*/  ISETP.GT.AND P4, PT, R30, 0x8, PT ;  /* 0x000000081e00780c */ /* 0x000fe20003f84270 */
[----:B------:R-:W2:Y:S01]  /*a2c0*/  MUFU.TANH R13, R13 ;  /* 0x0000000d000d7308 */ /* 0x000ea20000002400 */
[----:B0-----:R-:W-:Y:S01]  /*a2d0*/  FSEL R40, R0, -INF , P2 ;  /* 0xff80000000287808 */ /* 0x001fe20001000000 */
[----:B------:R-:W0:Y:S01]  /*a2e0*/  SHFL.BFLY PT, R67, R36, 0x2, 0x1f ;  /* 0x0c401f0024437f89 */ /* 0x000e2200000e0000 */
[----:B------:R-:W-:-:S05]  /*a2f0*/  ISETP.GT.AND P2, PT, R30, 0x9, PT ;  /* 0x000000091e00780c */ /* 0x000fca0003f44270 */
[----:B------:R-:W-:Y:S08]  /*a300*/  MUFU.TANH R20, R20 ;  /* 0x0000001400147308 */ /* 0x000ff00000002400 */
[----:B------:R-:W3:Y:S08]  /*a310*/  MUFU.TANH R21, R21 ;  /* 0x0000001500157308 */ /* 0x000ef00000002400 */
[----:B------:R-:W-:Y:S01]  /*a320*/  MUFU.TANH R24, R24 ;  /* 0x0000001800187308 */ /* 0x000fe20000002400 */
[----:B0-----:R-:W-:-:S05]  /*a330*/  FMNMX.FTZ R67, R36, R67, !PT ;  /* 0x0000004324437209 */ /* 0x001fca0007810000 */
[----:B------:R-:W0:Y:S02]  /*a340*/  SHFL.BFLY PT, R176, R67, 0x1, 0x1f ;  /* 0x0c201f0043b07f89 */ /* 0x000e2400000e0000 */
[----:B------:R1:W-:Y:S08]  /*a350*/  MUFU.TANH R97, R45 ;  /* 0x0000002d00617308 */ /* 0x0003f00000002400 */
[----:B------:R-:W4:Y:S01]  /*a360*/  MUFU.TANH R25, R25 ;  /* 0x0000001900197308 */ /* 0x000f220000002400 */
[----:B-1----:R-:W-:-:S02]  /*a370*/  FSEL R45, R3, -INF , P3 ;  /* 0xff800000032d7808 */ /* 0x002fc40001800000 */
[----:B--2---:R-:W-:Y:S02]  /*a380*/  FSEL R3, R13, -INF , P4 ;  /* 0xff8000000d037808 */ /* 0x004fe40002000000 */
[----:B------:R-:W-:Y:S02]  /*a390*/  FMNMX.FTZ R0, R40, R45, !PT ;  /* 0x0000002d28007209 */ /* 0x000fe40007810000 */
[C---:B------:R-:W-:Y:S01]  /*a3a0*/  ISETP.GT.AND P3, PT, R30.reuse, 0x10, PT ;  /* 0x000000101e00780c */ /* 0x040fe20003f64270 */
[----:B------:R-:W-:Y:S01]  /*a3b0*/  MUFU.TANH R28, R28 ;  /* 0x0000001c001c7308 */ /* 0x000fe20000002400 */
[----:B------:R-:W-:Y:S02]  /*a3c0*/  FMNMX.FTZ R0, R3, R0, !PT ;  /* 0x0000000003007209 */ /* 0x000fe40007810000 */
[----:B---3--:R-:W-:Y:S02]  /*a3d0*/  FSEL R21, R21, -INF , P3 ;  /* 0xff80000015157808 */ /* 0x008fe40001800000 */
[----:B------:R-:W-:-:S02]  /*a3e0*/  ISETP.GT.AND P3, PT, R30, 0x18, PT ;  /* 0x000000181e00780c */ /* 0x000fc40003f64270 */
[----:B0-----:R-:W-:Y:S01]  /*a3f0*/  FMNMX.FTZ R176, R67, R176, !PT ;  /* 0x000000b043b07209 */ /* 0x001fe20007810000 */
[----:B------:R0:W-:Y:S01]  /*a400*/  MUFU.TANH R34, R49 ;  /* 0x0000003100227308 */ /* 0x0001e20000002400 */
[----:B----4-:R-:W-:Y:S02]  /*a410*/  FSEL R25, R25, -INF , P3 ;  /* 0xff80000019197808 */ /* 0x010fe40001800000 */
[C---:B------:R-:W-:Y:S01]  /*a420*/  FSETP.NEU.FTZ.AND P4, PT, R176.reuse, -INF , PT ;  /* 0xff800000b000780b */ /* 0x040fe20003f9d000 */
[----:B------:R-:W-:Y:S01]  /*a430*/  FMUL.FTZ R42, R176, R14 ;  /* 0x0000000eb02a7220 */ /* 0x000fe20000410000 */
[----:B------:R-:W-:-:S03]  /*a440*/  ISETP.GT.AND P3, PT, R30, 0x20, PT ;  /* 0x000000201e00780c */ /* 0x000fc60003f64270 */
[----:B------:R-:W1:Y:S01]  /*a450*/  MUFU.TANH R29, R29 ;  /* 0x0000001d001d7308 */ /* 0x000e620000002400 */
[----:B0-----:R-:W-:Y:S02]  /*a460*/  FSEL R49, R20, -INF , P2 ;  /* 0xff80000014317808 */ /* 0x001fe40001000000 */
[----:B------:R-:W-:Y:S02]  /*a470*/  ISETP.GT.AND P2, PT, R30, 0x11, PT ;  /* 0x000000111e00780c */ /* 0x000fe40003f44270 */
[----:B------:R-:W-:Y:S02]  /*a480*/  FMNMX.FTZ R0, R49, R0, !PT ;  /* 0x0000000031007209 */ /* 0x000fe40007810000 */
[----:B------:R-:W-:Y:S01]  /*a490*/  FSEL R42, R42, RZ, P4 ;  /* 0x000000ff2a2a7208 */ /* 0x000fe20002000000 */
[----:B------:R-:W0:Y:S01]  /*a4a0*/  MUFU.TANH R32, R32 ;  /* 0x0000002000207308 */ /* 0x000e220000002400 */
[----:B------:R-:W-:-:S03]  /*a4b0*/  FMNMX.FTZ R0, R21, R0, !PT ;  /* 0x0000000015007209 */ /* 0x000fc60007810000 */
[-CC-:B------:R-:W-:Y:S01]  /*a4c0*/  FFMA.FTZ R13, R91, R14.reuse, -R42.reuse ;  /* 0x0000000e5b0d7223 */ /* 0x180fe2000001082a */
[-CC-:B------:R-:W-:Y:S01]  /*a4d0*/  FFMA.FTZ R155, R89, R14.reuse, -R42.reuse ;  /* 0x0000000e599b7223 */ /* 0x180fe2000001082a */
[-CC-:B------:R-:W-:Y:S01]  /*a4e0*/  FFMA.FTZ R157, R85, R14.reuse, -R42.reuse ;  /* 0x0000000e559d7223 */ /* 0x180fe2000001082a */
[-CC-:B------:R-:W-:Y:S01]  /*a4f0*/  FFMA.FTZ R153, R26, R14.reuse, -R42.reuse ;  /* 0x0000000e1a997223 */ /* 0x180fe2000001082a */
[----:B------:R2:W-:Y:S01]  /*a500*/  MUFU.TANH R38, R53 ;  /* 0x0000003500267308 */ /* 0x0005e20000002400 */
[----:B-1----:R-:W-:Y:S01]  /*a510*/  FSEL R93, R29, -INF , P3 ;  /* 0xff8000001d5d7808 */ /* 0x002fe20001800000 */
[-CC-:B------:R-:W-:Y:S01]  /*a520*/  FFMA.FTZ R79, R79, R14.reuse, -R42.reuse ;  /* 0x0000000e4f4f7223 */ /* 0x180fe2000001082a */
[----:B------:R-:W-:Y:S01]  /*a530*/  ISETP.GT.AND P3, PT, R30, 0x28, PT ;  /* 0x000000281e00780c */ /* 0x000fe20003f64270 */
[-CC-:B------:R-:W-:Y:S01]  /*a540*/  FFMA.FTZ R161, R77, R14.reuse, -R42.reuse ;  /* 0x0000000e4da17223 */ /* 0x180fe2000001082a */
[-CC-:B------:R-:W-:Y:S01]  /*a550*/  FFMA.FTZ R167, R31, R14.reuse, -R42.reuse ;  /* 0x0000000e1fa77223 */ /* 0x180fe2000001082a */
[-CC-:B------:R-:W-:Y:S01]  /*a560*/  FFMA.FTZ R83, R83, R14.reuse, -R42.reuse ;  /* 0x0000000e53537223 */ /* 0x180fe2000001082a */
[-CC-:B------:R-:W-:Y:S01]  /*a570*/  FFMA.FTZ R159, R81, R14.reuse, -R42.reuse ;  /* 0x0000000e519f7223 */ /* 0x180fe2000001082a */
[----:B------:R-:W1:Y:S01]  /*a580*/  MUFU.TANH R95, R95 ;  /* 0x0000005f005f7308 */ /* 0x000e620000002400 */
[----:B--2---:R-:W-:Y:S01]  /*a590*/  FSEL R53, R24, -INF , P2 ;  /* 0xff80000018357808 */ /* 0x004fe20001000000 */
[-CC-:B------:R-:W-:Y:S01]  /*a5a0*/  FFMA.FTZ R175, R37, R14.reuse, -R42.reuse ;  /* 0x0000000e25af7223 */ /* 0x180fe2000001082a */
[----:B------:R-:W-:Y:S01]  /*a5b0*/  ISETP.GT.AND P2, PT, R30, 0x19, PT ;  /* 0x000000191e00780c */ /* 0x000fe20003f44270 */
[--C-:B------:R-:W-:Y:S01]  /*a5c0*/  FFMA.FTZ R171, R39, R14, -R42.reuse ;  /* 0x0000000e27ab7223 */ /* 0x100fe2000001082a */
[----:B------:R-:W-:Y:S01]  /*a5d0*/  FMNMX.FTZ R20, R53, R0, !PT ;  /* 0x0000000035147209 */ /* 0x000fe20007810000 */
[--C-:B------:R-:W-:Y:S01]  /*a5e0*/  FFMA.FTZ R163, R35, R14, -R42.reuse ;  /* 0x0000000e23a37223 */ /* 0x100fe2000001082a */
[----:B------:R-:W-:Y:S01]  /*a5f0*/  FSEL R91, R28, -INF , P2 ;  /* 0xff8000001c5b7808 */ /* 0x000fe20001000000 */
[----:B------:R-:W2:Y:S01]  /*a600*/  MUFU.TANH R48, R48 ;  /* 0x0000003000307308 */ /* 0x000ea20000002400 */
[----:B------:R-:W-:Y:S01]  /*a610*/  FMNMX.FTZ R20, R25, R20, !PT ;  /* 0x0000001419147209 */ /* 0x000fe20007810000 */
[-CC-:B------:R-:W-:Y:S01]  /*a620*/  FFMA.FTZ R165, R41, R14.reuse, -R42.reuse ;  /* 0x0000000e29a57223 */ /* 0x180fe2000001082a */
[----:B------:R-:W-:Y:S01]  /*a630*/  ISETP.GT.AND P2, PT, R30, 0x21, PT ;  /* 0x000000211e00780c */ /* 0x000fe20003f44270 */
[--C-:B------:R-:W-:Y:S01]  /*a640*/  FFMA.FTZ R63, R63, R14, -R42.reuse ;  /* 0x0000000e3f3f7223 */ /* 0x100fe2000001082a */
[----:B------:R-:W-:Y:S01]  /*a650*/  FMNMX.FTZ R20, R91, R20, !PT ;  /* 0x000000145b147209 */ /* 0x000fe20007810000 */
[--C-:B------:R-:W-:Y:S01]  /*a660*/  FFMA.FTZ R173, R33, R14, -R42.reuse ;  /* 0x0000000e21ad7223 */ /* 0x100fe2000001082a */
[----:B0-----:R-:W-:Y:S01]  /*a670*/  FSEL R89, R32, -INF , P2 ;  /* 0xff80000020597808 */ /* 0x001fe20001000000 */
[----:B------:R-:W0:Y:S01]  /*a680*/  MUFU.TANH R52, R52 ;  /* 0x0000003400347308 */ /* 0x000e220000002400 */
[----:B------:R-:W-:Y:S01]  /*a690*/  FMNMX.FTZ R20, R93, R20, !PT ;  /* 0x000000145d147209 */ /* 0x000fe20007810000 */
[-CC-:B------:R-:W-:Y:S01]  /*a6a0*/  FFMA.FTZ R32, R75, R14.reuse, -R42.reuse ;  /* 0x0000000e4b207223 */ /* 0x180fe2000001082a */
[C---:B------:R-:W-:Y:S01]  /*a6b0*/  ISETP.GT.AND P2, PT, R30.reuse, 0x29, PT ;  /* 0x000000291e00780c */ /* 0x040fe20003f44270 */
[-CC-:B------:R-:W-:Y:S01]  /*a6c0*/  FFMA.FTZ R169, R55, R14.reuse, -R42.reuse ;  /* 0x0000000e37a97223 */ /* 0x180fe2000001082a */
[----:B-1----:R-:W-:Y:S01]  /*a6d0*/  FSEL R95, R95, -INF , P3 ;  /* 0xff8000005f5f7808 */ /* 0x002fe20001800000 */
[----:B------:R-:W-:Y:S01]  /*a6e0*/  FFMA.FTZ R47, R47, R14, -R42 ;  /* 0x0000000e2f2f7223 */ /* 0x000fe2000001082a */
[----:B------:R-:W-:Y:S01]  /*a6f0*/  FMNMX.FTZ R24, R89, R20, !PT ;  /* 0x0000001459187209 */ /* 0x000fe20007810000 */
[----:B------:R1:W-:Y:S01]  /*a700*/  MUFU.EX2 R0, R13 ;  /* 0x0000000d00007308 */ /* 0x0003e20000000800 */
[----:B------:R-:W-:-:S02]  /*a710*/  ISETP.GT.AND P3, PT, R30, 0x30, PT ;  /* 0x000000301e00780c */ /* 0x000fc40003f64270 */
[----:B------:R-:W-:Y:S02]  /*a720*/  FSEL R97, R97, -INF , P2 ;  /* 0xff80000061617808 */ /* 0x000fe40001000000 */
[----:B------:R-:W-:Y:S02]  /*a730*/  FMNMX.FTZ R24, R95, R24, !PT ;  /* 0x000000185f187209 */ /* 0x000fe40007810000 */
[----:B------:R-:W-:Y:S01]  /*a740*/  ISETP.GT.AND P2, PT, R30, 0x31, PT ;  /* 0x000000311e00780c */ /* 0x000fe20003f44270 */
[----:B------:R-:W3:Y:S01]  /*a750*/  MUFU.TANH R56, R56 ;  /* 0x0000003800387308 */ /* 0x000ee20000002400 */
[----:B-1----:R-:W-:Y:S01]  /*a760*/  FFMA.FTZ R13, R87, R14, -R42 ;  /* 0x0000000e570d7223 */ /* 0x002fe2000001082a */
[----:B--2---:R-:W-:Y:S02]  /*a770*/  FSEL R87, R48, -INF , P3 ;  /* 0xff80000030577808 */ /* 0x004fe40001800000 */
[----:B------:R-:W-:Y:S02]  /*a780*/  FMNMX.FTZ R24, R97, R24, !PT ;  /* 0x0000001861187209 */ /* 0x000fe40007810000 */
[----:B------:R-:W-:-:S02]  /*a790*/  ISETP.GT.AND P3, PT, R30, 0x38, PT ;  /* 0x000000381e00780c */ /* 0x000fc40003f64270 */
[----:B------:R1:W-:Y:S01]  /*a7a0*/  MUFU.TANH R36, R57 ;  /* 0x0000003900247308 */ /* 0x0003e20000002400 */
[----:B------:R-:W-:Y:S01]  /*a7b0*/  FSEL R85, R34, -INF , P2 ;  /* 0xff80000022557808 */ /* 0x000fe20001000000 */
[----:B------:R-:W-:Y:S01]  /*a7c0*/  FFMA.FTZ R34, R59, R14, -R42 ;  /* 0x0000000e3b227223 */ /* 0x000fe2000001082a */
[----:B------:R-:W-:Y:S02]  /*a7d0*/  FMNMX.FTZ R24, R87, R24, !PT ;  /* 0x0000001857187209 */ /* 0x000fe40007810000 */
[----:B------:R-:W-:Y:S02]  /*a7e0*/  ISETP.GT.AND P2, PT, R30, 0x39, PT ;  /* 0x000000391e00780c */ /* 0x000fe40003f44270 */
[----:B0-----:R-:W-:Y:S01]  /*a7f0*/  FSEL R67, R52, -INF , P3 ;  /* 0xff80000034437808 */ /* 0x001fe20001800000 */
[----:B------:R-:W0:Y:S01]  /*a800*/  MUFU.TANH R60, R60 ;  /* 0x0000003c003c7308 */ /* 0x000e220000002400 */
[----:B------:R-:W-:Y:S02]  /*a810*/  FMNMX.FTZ R26, R85, R24, !PT ;  /* 0x00000018551a7209 */ /* 0x000fe40007810000 */
[----:B------:R-:W-:-:S02]  /*a820*/  ISETP.GT.AND P3, PT, R30, 0x40, PT ;  /* 0x000000401e00780c */ /* 0x000fc40003f64270 */
[----:B-1----:R-:W-:Y:S01]  /*a830*/  FSEL R57, R38, -INF , P2 ;  /* 0xff80000026397808 */ /* 0x002fe20001000000 */
[----:B------:R-:W-:Y:S01]  /*a840*/  FFMA.FTZ R38, R51, R14, -R42 ;  /* 0x0000000e33267223 */ /* 0x000fe2000001082a */
[----:B------:R-:W-:Y:S01]  /*a850*/  FMNMX.FTZ R26, R67, R26, !PT ;  /* 0x0000001a431a7209 */ /* 0x000fe20007810000 */
[----:B------:R0:W-:Y:S01]  /*a860*/  MUFU.TANH R44, R61 ;  /* 0x0000003d002c7308 */ /* 0x0001e20000002400 */
[----:B------:R-:W-:Y:S02]  /*a870*/  ISETP.GT.AND P2, PT, R30, 0x41, PT ;  /* 0x000000411e00780c */ /* 0x000fe40003f44270 */
[----:B---3--:R-:W-:Y:S02]  /*a880*/  FSEL R29, R56, -INF , P3 ;  /* 0xff800000381d7808 */ /* 0x008fe40001800000 */
[----:B------:R-:W-:Y:S02]  /*a890*/  FMNMX.FTZ R26, R57, R26, !PT ;  /* 0x0000001a391a7209 */ /* 0x000fe40007810000 */
[----:B------:R-:W-:Y:S01]  /*a8a0*/  ISETP.GT.AND P3, PT, R30, 0x48, PT ;  /* 0x000000481e00780c */ /* 0x000fe20003f64270 */
[----:B------:R-:W1:Y:S01]  /*a8b0*/  MUFU.TANH R71, R71 ;  /* 0x0000004700477308 */ /* 0x000e620000002400 */
[----:B------:R-:W-:-:S02]  /*a8c0*/  FMNMX.FTZ R26, R29, R26, !PT ;  /* 0x0000001a1d1a7209 */ /* 0x000fc40007810000 */
[----:B0-----:R-:W-:Y:S02]  /*a8d0*/  FSEL R61, R60, -INF , P3 ;  /* 0xff8000003c3d7808 */ /* 0x001fe40001800000 */
[----:B------:R-:W-:-:S03]  /*a8e0*/  ISETP.GT.AND P3, PT, R30, 0x50, PT ;  /* 0x000000501e00780c */ /* 0x000fc60003f64270 */
[----:B------:R0:W2:Y:S08]  /*a8f0*/  MUFU.TANH R46, R65 ;  /* 0x00000041002e7308 */ /* 0x0000b00000002400 */
[----:B------:R-:W3:Y:S01]  /*a900*/  MUFU.TANH R68, R68 ;  /* 0x0000004400447308 */ /* 0x000ee20000002400 */
[----:B0-----:R-:W-:Y:S02]  /*a910*/  FSEL R65, R36, -INF , P2 ;  /* 0xff80000024417808 */ /* 0x001fe40001000000 */
[----:B------:R-:W-:-:S02]  /*a920*/  ISETP.GT.AND P2, PT, R30, 0x49, PT ;  /* 0x000000491e00780c */ /* 0x000fc40003f44270 */
[----:B------:R-:W-:Y:S02]  /*a930*/  FMNMX.FTZ R28, R65, R26, !PT ;  /* 0x0000001a411c7209 */ /* 0x000fe40007810000 */
[----:B-1----:R-:W-:Y:S01]  /*a940*/  FSEL R71, R71, -INF , P3 ;  /* 0xff80000047477808 */ /* 0x002fe20001800000 */
[----:B------:R0:W1:Y:S01]  /*a950*/  MUFU.TANH R50, R69 ;  /* 0x0000004500327308 */ /* 0x0000620000002400 */
[----:B------:R-:W-:Y:S02]  /*a960*/  FMNMX.FTZ R28, R61, R28, !PT ;  /* 0x0000001c3d1c7209 */ /* 0x000fe40007810000 */
[----:B------:R-:W-:-:S05]  /*a970*/  ISETP.GT.AND P3, PT, R30, 0x58, PT ;  /* 0x000000581e00780c */ /* 0x000fca0003f64270 */
[----:B------:R3:W-:Y:S01]  /*a980*/  MUFU.EX2 R26, R79 ;  /* 0x0000004f001a7308 */ /* 0x0007e20000000800 */
[----:B0-----:R-:W-:Y:S02]  /*a990*/  FSEL R69, R44, -INF , P2 ;  /* 0xff8000002c457808 */ /* 0x001fe40001000000 */
[----:B------:R-:W-:Y:S02]  /*a9a0*/  ISETP.GT.AND P2, PT, R30, 0x51, PT ;  /* 0x000000511e00780c */ /* 0x000fe40003f44270 */
[----:B------:R-:W-:Y:S02]  /*a9b0*/  FMNMX.FTZ R28, R69, R28, !PT ;  /* 0x0000001c451c7209 */ /* 0x000fe40007810000 */
[----:B--2---:R-:W-:Y:S01]  /*a9c0*/  FSEL R77, R46, -INF , P2 ;  /* 0xff8000002e4d7808 */ /* 0x004fe20001000000 */
[----:B------:R0:W-:Y:S01]  /*a9d0*/  MUFU.EX2 R20, R13 ;  /* 0x0000000d00147308 */ /* 0x0001e20000000800 */
[----:B------:R-:W-:Y:S02]  /*a9e0*/  FMNMX.FTZ R28, R71, R28, !PT ;  /* 0x0000001c471c7209 */ /* 0x000fe40007810000 */
[----:B------:R-:W-:-:S02]  /*a9f0*/  ISETP.GT.AND P2, PT, R30, 0x59, PT ;  /* 0x000000591e00780c */ /* 0x000fc40003f44270 */
[----:B---3--:R-:W-:Y:S02]  /*aa00*/  FSEL R79, R68, -INF , P3 ;  /* 0xff800000444f7808 */ /* 0x008fe40001800000 */
[----:B------:R-:W-:Y:S01]  /*aa10*/  FMNMX.FTZ R30, R77, R28, !PT ;  /* 0x0000001c4d1e7209 */ /* 0x000fe20007810000 */
[----:B------:R-:W2:Y:S01]  /*aa20*/  MUFU.EX2 R153, R153 ;  /* 0x0000009900997308 */ /* 0x000ea20000000800 */
[----:B-1----:R-:W-:Y:S02]  /*aa30*/  FSEL R75, R50, -INF , P2 ;  /* 0xff800000324b7808 */ /* 0x002fe40001000000 */
[----:B------:R-:W-:-:S04]  /*aa40*/  FMNMX.FTZ R30, R79, R30, !PT ;  /* 0x0000001e4f1e7209 */ /* 0x000fc80007810000 */
[----:B0-----:R-:W-:Y:S01]  /*aa50*/  FMNMX.FTZ R13, R75, R30, !PT ;  /* 0x0000001e4b0d7209 */ /* 0x001fe20007810000 */
[----:B------:R-:W0:Y:S01]  /*aa60*/  MUFU.EX2 R155, R155 ;  /* 0x0000009b009b7308 */ /* 0x000e220000000800 */
[----:B------:R-:W-:-:S03]  /*aa70*/  FFMA.FTZ R30, R73, R14, -R42 ;  /* 0x0000000e491e7223 */ /* 0x000fc6000001082a */
[----:B------:R-:W1:Y:S04]  /*aa80*/  SHFL.BFLY PT, R36, R13, 0x2, 0x1f ;  /* 0x0c401f000d247f89 */ /* 0x000e6800000e0000 */
[----:B------:R-:W3:Y:S08]  /*aa90*/  MUFU.EX2 R157, R157 ;  /* 0x0000009d009d7308 */ /* 0x000ef00000000800 */
[----:B------:R-:W4:Y:S08]  /*aaa0*/  MUFU.EX2 R24, R83 ;  /* 0x0000005300187308 */ /* 0x000f300000000800 */
[----:B------:R-:W4:Y:S01]  /*aab0*/  MUFU.EX2 R159, R159 ;  /* 0x0000009f009f7308 */ /* 0x000f220000000800 */
[----:B-1----:R-:W-:Y:S01]  /*aac0*/  FMNMX.FTZ R31, R13, R36, !PT ;  /* 0x000000240d1f7209 */ /* 0x002fe20007810000 */
[-CC-:B------:R-:W-:Y:S01]  /*aad0*/  FFMA.FTZ R36, R27, R14.reuse, -R42.reuse ;  /* 0x0000000e1b247223 */ /* 0x180fe2000001082a */
[----:B------:R-:W-:-:S05]  /*aae0*/  FFMA.FTZ R42, R43, R14, -R42 ;  /* 0x0000000e2b2a7223 */ /* 0x000fca000001082a */
[----:B------:R-:W-:Y:S01]  /*aaf0*/  MUFU.EX2 R161, R161 ;  /* 0x000000a100a17308 */ /* 0x000fe20000000800 */
[----:B------:R-:W1:Y:S07]  /*ab00*/  SHFL.BFLY PT, R44, R31, 0x1, 0x1f ;  /* 0x0c201f001f2c7f89 */ /* 0x000e6e00000e0000 */
[----:B------:R-:W-:Y:S08]  /*ab10*/  MUFU.EX2 R28, R32 ;  /* 0x00000020001c7308 */ /* 0x000ff00000000800 */
[----:B------:R-:W-:Y:S08]  /*ab20*/  MUFU.EX2 R163, R163 ;  /* 0x000000a300a37308 */ /* 0x000ff00000000800 */
[----:B------:R-:W-:Y:S01]  /*ab30*/  MUFU.EX2 R30, R30 ;  /* 0x0000001e001e7308 */ /* 0x000fe20000000800 */
[----:B-1----:R-:W-:-:S04]  /*ab40*/  FMNMX.FTZ R13, R31, R44, !PT ;  /* 0x0000002c1f0d7209 */ /* 0x002fc80007810000 */
[C---:B------:R-:W-:Y:S01]  /*ab50*/  FSETP.NEU.FTZ.AND P2, PT, R13.reuse, -INF , PT ;  /* 0xff8000000d00780b */ /* 0x040fe20003f5d000 */
[----:B------:R-:W-:Y:S02]  /*ab60*/  FMUL.FTZ R46, R13, R14 ;  /* 0x0000000e0d2e7220 */ /* 0x000fe40000410000 */
[----:B------:R-:W-:Y:S03]  /*ab70*/  MUFU.EX2 R165, R165 ;  /* 0x000000a500a57308 */ /* 0x000fe60000000800 */
[----:B------:R-:W-:-:S05]  /*ab80*/  FSEL R46, R46, RZ, P2 ;  /* 0x000000ff2e2e7208 */ /* 0x000fca0001000000 */
[-CC-:B-----5:R-:W-:Y:S01]  /*ab90*/  FFMA.FTZ R152, R40, R14.reuse, -R46.reuse ;  /* 0x0000000e28987223 */ /* 0x1a0fe2000001082e */
[-CC-:B------:R-:W-:Y:S01]  /*aba0*/  FFMA.FTZ R27, R45, R14.reuse, -R46.reuse ;  /* 0x0000000e2d1b7223 */ /* 0x180fe2000001082e */
[-CC-:B------:R-:W-:Y:S01]  /*abb0*/  FFMA.FTZ R154, R3, R14.reuse, -R46.reuse ;  /* 0x0000000e039a7223 */ /* 0x180fe2000001082e */
[-C--:B------:R-:W-:Y:S01]  /*abc0*/  FFMA.FTZ R3, R49, R14.reuse, -R46 ;  /* 0x0000000e31037223 */ /* 0x080fe2000001082e */
[----:B--2---:R-:W-:Y:S01]  /*abd0*/  FADD.FTZ R40, R153, R0 ;  /* 0x0000000099287221 */ /* 0x004fe20000010000 */
[-CC-:B------:R-:W-:Y:S01]  /*abe0*/  FFMA.FTZ R156, R21, R14.reuse, -R46.reuse ;  /* 0x0000000e159c7223 */ /* 0x180fe2000001082e */
[----:B------:R-:W-:Y:S01]  /*abf0*/  MUFU.EX2 R152, R152 ;  /* 0x0000009800987308 */ /* 0x000fe20000000800 */
[-C--:B------:R-:W-:Y:S01]  /*ac00*/  FFMA.FTZ R21, R53, R14.reuse, -R46 ;  /* 0x0000000e35157223 */ /* 0x080fe2000001082e */
[----:B0-----:R-:W-:Y:S01]  /*ac10*/  FADD.FTZ R37, R155, R40 ;  /* 0x000000289b257221 */ /* 0x001fe20000010000 */
        /* <DEDUP_REMOVED lines=17> */
[----:B------:R-:W-:Y:S01]  /*ad30*/  F2FP.F16.F32.PACK_AB R153, R0, R153 ;  /* 0x000000990099723e */ /* 0x000fe200000000ff */
[-CC-:B------:R-:W-:Y:S01]  /*ad40*/  FFMA.FTZ R61, R61, R14.reuse, -R46.reuse ;  /* 0x0000000e3d3d7223 */ /* 0x180fe2000001082e */
[----:B------:R-:W-:Y:S01]  /*ad50*/  FADD.FTZ R48, R26, R39 ;  /* 0x000000271a307221 */ /* 0x000fe20000010000 */
[----:B------:R-:W-:Y:S01]  /*ad60*/  @!P1 VIADD R39, R15, 0x22840 ;  /* 0x000228400f279836 */ /* 0x000fe20000000000 */
[----:B------:R-:W2:Y:S01]  /*ad70*/  MUFU.EX2 R3, R3 ;  /* 0x0000000300037308 */ /* 0x000ea20000000800 */
[----:B0-----:R-:W-:Y:S01]  /*ad80*/  FADD.FTZ R37, R152, R27 ;  /* 0x0000001b98257221 */ /* 0x001fe20000010000 */
[----:B------:R-:W-:Y:S01]  /*ad90*/  F2FP.F16.F32.PACK_AB R155, R20, R155 ;  /* 0x0000009b149b723e */ /* 0x000fe200000000ff */
[-CC-:B------:R-:W-:Y:S01]  /*ada0*/  FFMA.FTZ R69, R69, R14.reuse, -R46.reuse ;  /* 0x0000000e45457223 */ /* 0x180fe2000001082e */
[----:B------:R-:W-:Y:S01]  /*adb0*/  @!P1 PRMT R39, RZ, 0x654, R39 ;  /* 0x00000654ff279816 */ /* 0x000fe20000000027 */
[----:B------:R0:W-:Y:S06]  /*adc0*/  BAR.ARV R177, 0x100 ;  /* 0x000400b10000751d */ /* 0x0001ec0000002000 */
[----:B------:R-:W3:Y:S01]  /*add0*/  MUFU.EX2 R156, R156 ;  /* 0x0000009c009c7308 */ /* 0x000ee20000000800 */
[----:B-1----:R-:W-:Y:S01]  /*ade0*/  FADD.FTZ R40, R154, R37 ;  /* 0x000000259a287221 */ /* 0x002fe20000010000 */
[----:B------:R1:W-:Y:S01]  /*adf0*/  @!P1 SYNCS.ARRIVE.TRANS64.RED.A1T0 RZ, [R39+URZ], RZ ;  /* 0x000000ff27ff99a7 */ /* 0x0003e2000810043f */
[-CC-:B------:R-:W-:Y:S01]  /*ae00*/  FFMA.FTZ R37, R57, R14.reuse, -R46.reuse ;  /* 0x0000000e39257223 */ /* 0x180fe2000001082e */
[-CC-:B------:R-:W-:Y:S01]  /*ae10*/  FFMA.FTZ R71, R71, R14.reuse, -R46.reuse ;  /* 0x0000000e47477223 */ /* 0x180fe2000001082e */
[-C--:B------:R-:W-:Y:S01]  /*ae20*/  FFMA.FTZ R77, R77, R14.reuse, -R46 ;  /* 0x0000000e4d4d7223 */ /* 0x080fe2000001082e */
[----:B--2---:R-:W-:Y:S01]  /*ae30*/  FADD.FTZ R41, R3, R40 ;  /* 0x0000002803297221 */ /* 0x004fe20000010000 */
[-CC-:B------:R-:W-:Y:S01]  /*ae40*/  FFMA.FTZ R79, R79, R14.reuse, -R46.reuse ;  /* 0x0000000e4f4f7223 */ /* 0x180fe2000001082e */
[----:B------:R-:W2:Y:S01]  /*ae50*/  MUFU.EX2 R21, R21 ;  /* 0x0000001500157308 */ /* 0x000ea20000000800 */
[----:B------:R-:W-:Y:S01]  /*ae60*/  FFMA.FTZ R46, R75, R14, -R46 ;  /* 0x0000000e4b2e7223 */ /* 0x000fe2000001082e */
[----:B------:R-:W-:-:S02]  /*ae70*/  F2FP.F16.F32.PACK_AB R154, R3, R154 ;  /* 0x0000009a039a723e */ /* 0x000fc400000000ff */
[----:B------:R-:W-:Y:S02]  /*ae80*/  F2FP.F16.F32.PACK_AB R157, R24, R157 ;  /* 0x0000009d189d723e */ /* 0x000fe400000000ff */
[----:B------:R-:W-:Y:S02]  /*ae90*/  F2FP.F16.F32.PACK_AB R159, R26, R159 ;  /* 0x0000009f1a9f723e */ /* 0x000fe400000000ff */
[----:B------:R-:W4:Y:S01]  /*aea0*/  MUFU.EX2 R158, R158 ;  /* 0x0000009e009e7308 */ /* 0x000f220000000800 */
[----:B---3--:R-:W-:Y:S01]  /*aeb0*/  FADD.FTZ R40, R156, R41 ;  /* 0x000000299c287221 */ /* 0x008fe20000010000 */
[----:B------:R-:W-:Y:S01]  /*aec0*/  FADD.FTZ R41, R161, R48 ;  /* 0x00000030a1297221 */ /* 0x000fe20000010000 */
[C---:B------:R-:W-:Y:S02]  /*aed0*/  F2FP.F16.F32.PACK_AB R161, R28.reuse, R161 ;  /* 0x000000a11ca1723e */ /* 0x040fe400000000ff */
[----:B------:R-:W-:Y:S01]  /*aee0*/  F2FP.F16.F32.PACK_AB R152, R27, R152 ;  /* 0x000000981b98723e */ /* 0x000fe200000000ff */
[----:B------:R-:W-:-:S02]  /*aef0*/  FADD.FTZ R48, R28, R41 ;  /* 0x000000291c307221 */ /* 0x000fc40000010000 */
[----:B------:R-:W3:Y:S01]  /*af00*/  MUFU.EX2 R25, R25 ;  /* 0x0000001900197308 */ /* 0x000ee20000000800 */
[----:B--2---:R-:W-:Y:S01]  /*af10*/  FADD.FTZ R29, R21, R40 ;  /* 0x00000028151d7221 */ /* 0x004fe20000010000 */
[----:B------:R-:W-:Y:S01]  /*af20*/  FADD.FTZ R41, R163, R48 ;  /* 0x00000030a3297221 */ /* 0x000fe20000010000 */
[C---:B------:R-:W-:Y:S02]  /*af30*/  F2FP.F16.F32.PACK_AB R163, R30.reuse, R163 ;  /* 0x000000a31ea3723e */ /* 0x040fe400000000ff */
[----:B------:R-:W-:Y:S01]  /*af40*/  F2FP.F16.F32.PACK_AB R156, R21, R156 ;  /* 0x0000009c159c723e */ /* 0x000fe200000000ff */
[----:B------:R-:W-:Y:S02]  /*af50*/  FADD.FTZ R48, R30, R41 ;  /* 0x000000291e307221 */ /* 0x000fe40000010000 */
[----:B------:R-:W2:Y:S01]  /*af60*/  MUFU.EX2 R160, R160 ;  /* 0x000000a000a07308 */ /* 0x000ea20000000800 */
[----:B----4-:R-:W-:Y:S01]  /*af70*/  FADD.FTZ R40, R158, R29 ;  /* 0x0000001d9e287221 */ /* 0x010fe20000010000 */
[----:B-1----:R-:W-:-:S06]  /*af80*/  FADD.FTZ R39, R165, R48 ;  /* 0x00000030a5277221 */ /* 0x002fcc0000010000 */
[----:B------:R-:W1:Y:S01]  /*af90*/  MUFU.EX2 R31, R31 ;  /* 0x0000001f001f7308 */ /* 0x000e620000000800 */
[C---:B---3--:R-:W-:Y:S01]  /*afa0*/  FADD.FTZ R29, R25.reuse, R40 ;  /* 0x00000028191d7221 */ /* 0x048fe20000010000 */
[----:B------:R-:W-:-:S06]  /*afb0*/  F2FP.F16.F32.PACK_AB R158, R25, R158 ;  /* 0x0000009e199e723e */ /* 0x000fcc00000000ff */
[----:B------:R-:W3:Y:S01]  /*afc0*/  MUFU.EX2 R32, R63 ;  /* 0x0000003f00207308 */ /* 0x000ee20000000800 */
[----:B--2---:R-:W-:-:S07]  /*afd0*/  FADD.FTZ R40, R160, R29 ;  /* 0x0000001da0287221 */ /* 0x004fce0000010000 */
[----:B------:R-:W2:Y:S01]  /*afe0*/  MUFU.EX2 R162, R162 ;  /* 0x000000a200a27308 */ /* 0x000ea20000000800 */
[C---:B-1----:R-:W-:Y:S01]  /*aff0*/  FADD.FTZ R29, R31.reuse, R40 ;  /* 0x000000281f1d7221 */ /* 0x042fe20000010000 */
[----:B------:R-:W-:-:S06]  /*b000*/  F2FP.F16.F32.PACK_AB R160, R31, R160 ;  /* 0x000000a01fa0723e */ /* 0x000fcc00000000ff */
        /* <DEDUP_REMOVED lines=63> */
.L_x_13990:
[----:B------:R0:W1:Y:S01]  /*b400*/  SYNCS.PHASECHK.TRANS64.TRYWAIT P2, [R15+URZ+0x22850], R74 ;  /* 0x0228504a0f0075a7 */ /* 0x000062000804017f */
[----:B------:R-:W-:Y:S05]  /*b410*/  @!P0 BRA `(.L_x_13991) ;  /* 0x0000000000048947 */ /* 0x000fea0003800000 */
[----:B------:R-:W-:Y:S01]  /*b420*/  BPT.TRAP 0x1 ;  /* 0x000000040000795c */ /* 0x000fe20000300000 */
.L_x_13991:
[----:B------:R-:W-:Y:S04]  /*b430*/  BSSY B0, `(.L_x_13992) ;  /* 0x0000004000007945 */ /* 0x000fe80003800000 */
[----:B-1----:R-:W-:Y:S05]  /*b440*/  @P2 BRA `(.L_x_13993) ;  /* 0x0000000000082947 */ /* 0x002fea0003800000 */
[----:B------:R-:W1:Y:S02]  /*b450*/  SYNCS.PHASECHK.TRANS64.TRYWAIT P2, [R15+URZ+0x22850], R74 ;  /* 0x0228504a0f0075a7 */ /* 0x000e64000804017f */
[----:B-1----:R-:W-:Y:S05]  /*b460*/  @!P2 BRA `(.L_x_13994) ;  /* 0x0000014000d4a947 */ /* 0x002fea0003800000 */
.L_x_13993:
[----:B------:R-:W-:Y:S05]  /*b470*/  BSYNC B0 ;  /* 0x0000000000007941 */ /* 0x000fea0003800000 */
.L_x_13992:
[----:B------:R-:W-:Y:S05]  /*b480*/  WARPSYNC.ALL ;  /* 0x0000000000007948 */ /* 0x000fea0003800000 */
[----:B------:R-:W2:Y:S01]  /*b490*/  LDC R20, c[0x0][0x448] ;  /* 0x00011200ff147b82 */ /* 0x000ea20000000800 */
[----:B------:R-:W-:Y:S01]  /*b4a0*/  R2UR UR4, R18 ;  /* 0x00000000120472ca */ /* 0x000fe200000e0000 */
[----:B------:R-:W-:Y:S01]  /*b4b0*/  IMAD.MOV.U32 R25, RZ, RZ, 0xc00 ;  /* 0x00000c00ff197424 */ /* 0x000fe200078e00ff */
[----:B------:R-:W-:Y:S01]  /*b4c0*/  ULDC UR39, c[0x0][0x9d8] ;  /* 0x0002760000277ab9 */ /* 0x000fe20000000800 */
[----:B------:R-:W-:Y:S01]  /*b4d0*/  IMAD.MOV.U32 R29, RZ, RZ, 0x40000040 ;  /* 0x40000040ff1d7424 */ /* 0x000fe200078e00ff */
[----:B------:R-:W-:Y:S01]  /*b4e0*/  ULDC UR42, c[0x0][0x9d8] ;  /* 0x00027600002a7ab9 */ /* 0x000fe20000000800 */
[----:B------:R-:W-:Y:S01]  /*b4f0*/  IMAD.MOV.U32 R27, RZ, RZ, 0x40000040 ;  /* 0x40000040ff1b7424 */ /* 0x000fe200078e00ff */
[----:B------:R-:W-:Y:S01]  /*b500*/  ULDC UR37, c[0x0][0x988] ;  /* 0x0002620000257ab9 */ /* 0x000fe20000000800 */
[----:B------:R-:W-:Y:S01]  /*b510*/  IMAD.MOV.U32 R31, RZ, RZ, 0x40000040 ;  /* 0x40000040ff1f7424 */ /* 0x000fe200078e00ff */
[----:B------:R-:W-:Y:S01]  /*b520*/  R2UR UR11, R29 ;  /* 0x000000001d0b72ca */ /* 0x000fe200000e0000 */
[----:B01----:R-:W-:Y:S01]  /*b530*/  @!P1 VIADD R15, R15, 0x22860 ;  /* 0x000228600f0f9836 */ /* 0x003fe20000000000 */
[----:B------:R-:W-:Y:S01]  /*b540*/  R2UR UR15, R27 ;  /* 0x000000001b0f72ca */ /* 0x000fe200000e0000 */
[----:B------:R-:W-:Y:S01]  /*b550*/  ULDC UR38, c[0x0][0x988] ;  /* 0x0002620000267ab9 */ /* 0x000fe20000000800 */
[----:B------:R-:W-:Y:S01]  /*b560*/  R2UR UR19, R29 ;  /* 0x000000001d1372ca */ /* 0x000fe200000e0000 */
[----:B------:R-:W-:Y:S01]  /*b570*/  UIADD3 UR4, UR4, 0x400, URZ ;  /* 0x0000040004047890 */ /* 0x000fe2000fffe03f */
[----:B------:R-:W-:-:S02]  /*b580*/  R2UR UR23, R31 ;  /* 0x000000001f1772ca */ /* 0x000fc400000e0000 */
[----:B------:R-:W-:Y:S01]  /*b590*/  @!P1 PRMT R15, RZ, 0x654, R15 ;  /* 0x00000654ff0f9816 */ /* 0x000fe2000000000f */
[----:B------:R-:W-:-:S04]  /*b5a0*/  USHF.R.U32.HI UR4, URZ, 0x4, UR4 ;  /* 0x000000043f047899 */ /* 0x000fc80008011604 */
[----:B------:R-:W-:Y:S01]  /*b5b0*/  ULOP3.LUT UR4, UR4, 0x3fff, URZ, 0xc0, !UPT ;  /* 0x00003fff04047892 */ /* 0x000fe2000f8ec03f */
[----:B------:R0:W-:Y:S01]  /*b5c0*/  BAR.SYNC.DEFER_BLOCKING R72, 0x100 ;  /* 0x000400480000751d */ /* 0x0001e20000010000 */
[----:B--2---:R-:W-:Y:S01]  /*b5d0*/  ISETP.NE.AND P2, PT, R20, 0x1, PT ;  /* 0x000000011400780c */ /* 0x004fe20003f45270 */
[----:B------:R-:W-:Y:S01]  /*b5e0*/  IMAD.MOV.U32 R20, RZ, RZ, R206 ;  /* 0x000000ffff147224 */ /* 0x000fe200078e00ce */
        /* <DEDUP_REMOVED lines=8> */
[----:B------:R-:W-:-:S02]  /*b670*/  R2UR UR10, R28 ;  /* 0x000000001c0a72ca */ /* 0x000fc400000e0000 */
[----:B------:R-:W-:Y:S01]  /*b680*/  IADD3 R28, R24, 0x180, RZ ;  /* 0x00000180181c7810 */ /* 0x000fe20007ffe0ff */
[----:B------:R-:W2:Y:S01]  /*b690*/  @P2 LDC R26, c[0x0][0x450] ;  /* 0x00011400ff1a2b82 */ /* 0x000ea20000000800 */
[----:B------:R-:W-:Y:S02]  /*b6a0*/  R2UR UR22, R30 ;  /* 0x000000001e1672ca */ /* 0x000fe400000e0000 */
[----:B------:R-:W-:Y:S02]  /*b6b0*/  R2UR UR18, R28 ;  /* 0x000000001c1272ca */ /* 0x000fe400000e0000 */
[----:B------:R-:W-:Y:S01]  /*b6c0*/  R2UR UR27, R25 ;  /* 0x00000000191b72ca */ /* 0x000fe200000e0000 */
[----:B-1----:R-:W-:-:S05]  /*b6d0*/  @P2 IMAD.HI.U32 R21, R206, R21, RZ ;  /* 0x00000015ce152227 */ /* 0x002fca00078e00ff */
[----:B--2---:R-:W-:Y:S01]  /*b6e0*/  @P2 SHF.R.U32.HI R20, RZ, R26, R21 ;  /* 0x0000001aff142219 */ /* 0x004fe20000011615 */
[C---:B------:R-:W-:Y:S02]  /*b6f0*/  VIADD R26, R24.reuse, 0x100 ;  /* 0x00000100181a7836 */ /* 0x040fe40000000000 */
[----:B------:R-:W-:Y:S01]  /*b700*/  VIADD R24, R24, 0x280 ;  /* 0x0000028018187836 */ /* 0x000fe20000000000 */
[----:B------:R-:W-:Y:S02]  /*b710*/  IADD3 R20, R20, R209, -R207 ;  /* 0x000000d114147210 */ /* 0x000fe40007ffe8cf */
[----:B------:R-:W-:Y:S02]  /*b720*/  R2UR UR14, R26 ;  /* 0x000000001a0e72ca */ /* 0x000fe400000e0000 */
[----:B------:R-:W-:Y:S01]  /*b730*/  R2UR UR26, R24 ;  /* 0x00000000181a72ca */ /* 0x000fe200000e0000 */
[----:B------:R-:W-:Y:S01]  /*b740*/  IMAD.HI R20, R20, 0x2aaaaaab, RZ ;  /* 0x2aaaaaab14147827 */ /* 0x000fe200078e02ff */
[----:B0-----:R-:W-:-:S06]  /*b750*/  WARPGROUP.ARRIVE ;  /* 0x00000000000079c5 */ /* 0x001fcc0000000000 */
        /* <DEDUP_REMOVED lines=23> */
[----:B0-----:R-:W-:-:S04]  /*b8d0*/  SHF.R.U32.HI R15, RZ, 0x1f, R20 ;  /* 0x0000001fff0f7819 */ /* 0x001fc80000011614 */
[----:B------:R-:W-:Y:S01]  /*b8e0*/  LEA.HI.SX32 R15, R20, R15, 0x1c ;  /* 0x0000000f140f7211 */ /* 0x000fe200078fe2ff */
[----:B------:R-:W-:-:S03]  /*b8f0*/  VIADD R20, R178, 0xfffffffe ;  /* 0xfffffffeb2147836 */ /* 0x000fc60000000000 */
[----:B------:R-:W-:-:S04]  /*b900*/  VIMNMX R15, R211, R15, !PT ;  /* 0x0000000fd30f7248 */ /* 0x000fc80007fe0100 */
[----:B------:R-:W-:-:S13]  /*b910*/  ISETP.GE.AND P2, PT, R20, R15, PT ;  /* 0x0000000f1400720c */ /* 0x000fda0003f46270 */
[----:B------:R-:W-:Y:S05]  /*b920*/  @!P2 BRA `(.L_x_13995) ;  /* 0x0000002c0030a947 */ /* 0x000fea0003800000 */
[----:B------:R-:W-:Y:S02]  /*b930*/  IMAD.MOV.U32 R218, RZ, RZ, R176 ;  /* 0x000000ffffda7224 */ /* 0x000fe400078e00b0 */
[----:B------:R-:W-:-:S07]  /*b940*/  IMAD.MOV.U32 R219, RZ, RZ, R13 ;  /* 0x000000ffffdb7224 */ /* 0x000fce00078e000d */
.L_x_14005:
[----:B------:R-:W-:Y:S01]  /*b950*/  VIADD R22, R22, 0x1 ;  /* 0x0000000116167836 */ /* 0x000fe20000000000 */
[----:B------:R-:W-:Y:S05]  /*b960*/  YIELD ;  /* 0x0000000000007946 */ /* 0x000fea0003800000 */
[----:B------:R-:W-:-:S04]  /*b970*/  ISETP.NE.AND P2, PT, R22, 0x2, PT ;  /* 0x000000021600780c */ /* 0x000fc80003f45270 */
[----:B------:R-:W-:Y:S02]  /*b980*/  SEL R13, RZ, 0x1, P2 ;  /* 0x00000001ff0d7807 */ /* 0x000fe40001000000 */
[----:B------:R-:W-:Y:S02]  /*b990*/  SEL R22, R22, RZ, P2 ;  /* 0x000000ff16167207 */ /* 0x000fe40001000000 */
[----:B------:R-:W-:Y:S01]  /*b9a0*/  LOP3.LUT R202, R202, R13, RZ, 0x3c, !PT ;  /* 0x0000000dcaca7212 */ /* 0x000fe200078e3cff */
[----:B0-----:R-:W-:Y:S06]  /*b9b0*/  @!P0 BRA `(.L_x_13996) ;  /* 0x0000000000048947 */ /* 0x001fec0003800000 */
[----:B------:R-:W-:Y:S01]  /*b9c0*/  BPT.TRAP 0x1 ;  /* 0x000000040000795c */ /* 0x000fe20000300000 */
.L_x_13996:
[----:B------:R-:W-:Y:S01]  /*b9d0*/  IMAD R21, R22, 0x8, R18 ;  /* 0x0000000816157824 */ /* 0x000fe200078e0212 */
[----:B------:R-:W-:-:S04]  /*b9e0*/  SHF.L.U32 R213, R202, 0x1f, RZ ;  /* 0x0000001fcad57819 */ /* 0x000fc800000006ff */
[----:B------:R0:W1:Y:S01]  /*b9f0*/  SYNCS.PHASECHK.TRANS64.TRYWAIT P2, [R21+URZ+0x22830], R213 ;  /* 0x022830d5150075a7 */ /* 0x000062000804017f */
[----:B------:R-:W-:Y:S05]  /*ba00*/  @!P0 BRA `(.L_x_13997) ;  /* 0x0000000000048947 */ /* 0x000fea0003800000 */
[----:B------:R-:W-:Y:S01]  /*ba10*/  BPT.TRAP 0x1 ;  /* 0x000000040000795c */ /* 0x000fe20000300000 */
.L_x_13997:
[----:B------:R-:W2:Y:S01]  /*ba20*/  LDC R13, c[0x0][0x448] ;  /* 0x00011200ff0d7b82 */ /* 0x000ea20000000800 */
[----:B------:R-:W-:Y:S01]  /*ba30*/  IMAD.IADD R220, R215, 0x1, R206 ;  /* 0x00000001d7dc7824 */ /* 0x000fe200078e02ce */
        /* <DEDUP_REMOVED lines=8> */
.L_x_13998:
[----:B------:R-:W-:Y:S01]  /*bac0*/  IMAD R156, R22, 0x300, R12 ;  /* 0x00000300169c7824 */ /* 0x000fe200078e020c */
[----:B------:R-:W-:Y:S01]  /*bad0*/  MOV R157, 0x40000040 ;  /* 0x40000040009d7802 */ /* 0x000fe20000000f00 */
        /* <DEDUP_REMOVED lines=12> */
[----:B------:R-:W2:Y:S01]  /*bba0*/  SHFL.IDX PT, R13, R220, RZ, 0x1c1f ;  /* 0x001c1fffdc0d7589 */ /* 0x000ea200000e0000 */
[----:B------:R-:W-:Y:S01]  /*bbb0*/  R2UR UR11, R155 ;  /* 0x000000009b0b72ca */ /* 0x000fe200000e0000 */
[----:B------:R-:W-:Y:S01]  /*bbc0*/  IMAD R14, R20, -0x60, RZ ;  /* 0xffffffa0140e7824 */ /* 0x000fe200078e02ff */
        /* <DEDUP_REMOVED lines=8> */
[----:B------:R-:W-:Y:S01]  /*bc50*/  HGMMA.64x96x16.F32 R152, gdesc[UR4], RZ, !UPT, gsb0 ;  /* 0x01600000049879f0 */ /* 0x000fe2000c0008ff */
[----:B------:R-:W-:Y:S02]  /*bc60*/  R2UR UR13, R9 ;  /* 0x00000000090d72ca */ /* 0x000fe400000e0000 */
[----:B------:R-:W-:-:S02]  /*bc70*/  R2UR UR16, R6 ;  /* 0x00000000061072ca */ /* 0x000fc400000e0000 */
[----:B------:R-:W-:Y:S02]  /*bc80*/  R2UR UR17, R7 ;  /* 0x00000000071172ca */ /* 0x000fe400000e0000 */
[----:B------:R-:W-:Y:S02]  /*bc90*/  IADD3 R14, -R210, 0x1, R14 ;  /* 0x00000001d20e7810 */ /* 0x000fe40007ffe10e */
[----:B------:R-:W-:Y:S02]  /*bca0*/  LOP3.LUT R19, R19, 0xffbfffff, RZ, 0xc0, !PT ;  /* 0xffbfffff13137812 */ /* 0x000fe400078ec0ff */
[----:B------:R-:W-:Y:S02]  /*bcb0*/  IADD3 R14, -R207, R14, R209 ;  /* 0x0000000ecf0e7210 */ /* 0x000fe40007ffe1d1 */
[----:B------:R-:W-:-:S03]  /*bcc0*/  @P1 LOP3.LUT R19, R19, 0x400000, RZ, 0xfc, !PT ;  /* 0x0040000013131812 */ /* 0x000fc600078efcff */
[C---:B--2---:R-:W-:Y:S01]  /*bcd0*/  IMAD.IADD R13, R14.reuse, 0x1, R13 ;  /* 0x000000010e0d7824 */ /* 0x044fe200078e020d */
[----:B------:R-:W-:Y:S01]  /*bce0*/  LOP3.LUT R19, R19, 0xffdfffff, RZ, 0xc0, !PT ;  /* 0xffdfffff13137812 */ /* 0x000fe200078ec0ff */
[----:B---3--:R-:W-:-:S03]  /*bcf0*/  IMAD.IADD R220, R14, 0x1, R220 ;  /* 0x000000010edc7824 */ /* 0x008fc600078e02dc */
[----:B------:R-:W-:Y:S02]  /*bd00*/  ISETP.GT.AND P1, PT, R13, 0x41, PT ;  /* 0x000000410d00780c */ /* 0x000fe40003f24270 */
[----:B------:R-:W-:Y:S02]  /*bd10*/  @P0 LOP3.LUT R19, R19, 0x200000, RZ, 0xfc, !PT ;  /* 0x0020000013130812 */ /* 0x000fe400078efcff */
[----:B------:R-:W-:Y:S02]  /*bd20*/  ISETP.GT.AND P0, PT, R13, 0x48, PT ;  /* 0x000000480d00780c */ /* 0x000fe40003f04270 */
[----:B------:R-:W-:Y:S02]  /*bd30*/  LOP3.LUT R19, R19, 0xff7fffff, RZ, 0xc0, !PT ;  /* 0xff7fffff13137812 */ /* 0x000fe400078ec0ff */
[C---:B------:R-:W-:Y:S02]  /*bd40*/  ISETP.GT.AND P2, PT, R13.reuse, 0x49, PT ;  /* 0x000000490d00780c */ /* 0x040fe40003f44270 */
[----:B------:R-:W-:-:S02]  /*bd50*/  ISETP.GT.AND P3, PT, R13, 0x50, PT ;  /* 0x000000500d00780c */ /* 0x000fc40003f64270 */
[----:B------:R-:W-:Y:S02]  /*bd60*/  ISETP.GT.AND P4, PT, R13, 0x51, PT ;  /* 0x000000510d00780c */ /* 0x000fe40003f84270 */
[----:B------:R-:W-:Y:S02]  /*bd70*/  @P1 LOP3.LUT R19, R19, 0x800000, RZ, 0xfc, !PT ;  /* 0x0080000013131812 */ /* 0x000fe400078efcff */
[----:B------:R-:W-:Y:S02]  /*bd80*/  ISETP.GT.AND P1, PT, R13, RZ, PT ;  /* 0x000000ff0d00720c */ /* 0x000fe40003f24270 */
[----:B------:R-:W-:Y:S02]  /*bd90*/  LOP3.LUT R19, R19, 0xfeffffff, RZ, 0xc0, !PT ;  /* 0xfeffffff13137812 */ /* 0x000fe400078ec0ff */
[----:B------:R-:W-:Y:S02]  /*bda0*/  ISETP.GT.AND P5, PT, R13, 0x58, PT ;  /* 0x000000580d00780c */ /* 0x000fe40003fa4270 */
[----:B------:R-:W-:-:S02]  /*bdb0*/  @P0 LOP3.LUT R19, R19, 0x1000000, RZ, 0xfc, !PT ;  /* 0x0100000013130812 */ /* 0x000fc400078efcff */
[C---:B------:R-:W-:Y:S02]  /*bdc0*/  ISETP.GT.AND P0, PT, R13.reuse, 0x1, PT ;  /* 0x000000010d00780c */ /* 0x040fe40003f04270 */
        /* <DEDUP_REMOVED lines=52> */
[----:B------:R-:W-:Y:S01]  /*c110*/  ISETP.GT.AND P1, PT, R13, 0x10, PT ;  /* 0x000000100d00780c */ /* 0x000fe20003f24270 */
        /* <DEDUP_REMOVED lines=53> */
[----:B------:R-:W-:Y:S02]  /*c470*/  FMNMX.FTZ R13, R153, R13, !PT ;  /* 0x0000000d990d7209 */ /* 0x000fe40007810000 */
[----:B--2---:R-:W-:Y:S02]  /*c480*/  FSEL R181, R181, -INF , P0 ;  /* 0xff800000b5b57808 */ /* 0x004fe40000000000 */
[----:B------:R-:W-:Y:S02]  /*c490*/  FMNMX.FTZ R13, R156, R13, !PT ;  /* 0x0000000d9c0d7209 */ /* 0x000fe40007810000 */
[----:B------:R-:W-:Y:S01]  /*c4a0*/  LOP3.LUT P0, RZ, R19, 0x1000000, RZ, 0xc0, !PT ;  /* 0x0100000013ff7812 */ /* 0x000fe2000780c0ff */
[----:B------:R-:W2:Y:S01]  /*c4b0*/  MUFU.TANH R188, R188 ;  /* 0x000000bc00bc7308 */ /* 0x000ea20000002400 */
[----:B------:R-:W-:Y:S02]  /*c4c0*/  FMNMX.FTZ R13, R157, R13, !PT ;  /* 0x0000000d9d0d7209 */ /* 0x000fe40007810000 */
[----:B---3--:R-:W-:-:S02]  /*c4d0*/  FSEL R184, R184, -INF , P1 ;  /* 0xff800000b8b87808 */ /* 0x008fc40000800000 */
[----:B------:R-:W-:Y:S02]  /*c4e0*/  FMNMX.FTZ R13, R160, R13, !PT ;  /* 0x0000000da00d7209 */ /* 0x000fe40007810000 */
[----:B------:R-:W-:Y:S01]  /*c4f0*/  LOP3.LUT P1, RZ, R19, 0x800000, RZ, 0xc0, !PT ;  /* 0x0080000013ff7812 */ /* 0x000fe2000782c0ff */
[----:B------:R-:W3:Y:S01]  /*c500*/  MUFU.TANH R189, R189 ;  /* 0x000000bd00bd7308 */ /* 0x000ee20000002400 */
[----:B------:R-:W-:Y:S02]  /*c510*/  FMNMX.FTZ R13, R161, R13, !PT ;  /* 0x0000000da10d7209 */ /* 0x000fe40007810000 */
[----:B----4-:R-:W-:Y:S02]  /*c520*/  FSEL R185, R185, -INF , P1 ;  /* 0xff800000b9b97808 */ /* 0x010fe40000800000 */
[----:B------:R-:W-:Y:S02]  /*c530*/  FMNMX.FTZ R13, R164, R13, !PT ;  /* 0x0000000da40d7209 */ /* 0x000fe40007810000 */
[----:B------:R-:W-:Y:S01]  /*c540*/  LOP3.LUT P1, RZ, R19, 0x400000, RZ, 0xc0, !PT ;  /* 0x0040000013ff7812 */ /* 0x000fe2000782c0ff */
[----:B------:R-:W4:Y:S01]  /*c550*/  MUFU.TANH R192, R192 ;  /* 0x000000c000c07308 */ /* 0x000f220000002400 */
[----:B------:R-:W-:-:S02]  /*c560*/  FMNMX.FTZ R13, R165, R13, !PT ;  /* 0x0000000da50d7209 */ /* 0x000fc40007810000 */
[----:B--2---:R-:W-:Y:S02]  /*c570*/  FSEL R188, R188, -INF , P0 ;  /* 0xff800000bcbc7808 */ /* 0x004fe40000000000 */
[----:B------:R-:W-:Y:S02]  /*c580*/  FMNMX.FTZ R13, R168, R13, !PT ;  /* 0x0000000da80d7209 */ /* 0x000fe40007810000 */
[----:B------:R-:W-:Y:S01]  /*c590*/  LOP3.LUT P0, RZ, R19, 0x200000, RZ, 0xc0, !PT ;  /* 0x0020000013ff7812 */ /* 0x000fe2000780c0ff */
[----:B------:R-:W2:Y:S01]  /*c5a0*/  MUFU.TANH R196, R196 ;  /* 0x000000c400c47308 */ /* 0x000ea20000002400 */
[----:B------:R-:W-:Y:S02]  /*c5b0*/  FMNMX.FTZ R13, R169, R13, !PT ;  /* 0x0000000da90d7209 */ /* 0x000fe40007810000 */
[----:B---3--:R-:W-:Y:S02]  /*c5c0*/  FSEL R189, R189, -INF , P2 ;  /* 0xff800000bdbd7808 */ /* 0x008fe40001000000 */
[----:B------:R-:W-:-:S03]  /*c5d0*/  FMNMX.FTZ R13, R172, R13, !PT ;  /* 0x0000000dac0d7209 */ /* 0x000fc60007810000 */
[----:B------:R-:W3:Y:S01]  /*c5e0*/  MUFU.TANH R197, R197 ;  /* 0x000000c500c57308 */ /* 0x000ee20000002400 */
[----:B------:R-:W-:Y:S02]  /*c5f0*/  FMNMX.FTZ R14, R173, R13, !PT ;  /* 0x0000000dad0e7209 */ /* 0x000fe40007810000 */
[----:B----4-:R-:W-:Y:S02]  /*c600*/  FSEL R192, R192, -INF , P3 ;  /* 0xff800000c0c07808 */ /* 0x010fe40001800000 */
[----:B------:R-:W-:Y:S02]  /*c610*/  FMNMX.FTZ R14, R176, R14, !PT ;  /* 0x0000000eb00e7209 */ /* 0x000fe40007810000 */
[----:B------:R-:W-:Y:S01]  /*c620*/  ISETP.GT.AND P3, PT, R220, 0x8, PT ;  /* 0x00000008dc00780c */ /* 0x000fe20003f64270 */
[----:B------:R4:W5:Y:S01]  /*c630*/  MUFU.TANH R13, R193 ;  /* 0x000000c1000d7308 */ /* 0x0009620000002400 */
[----:B------:R-:W-:Y:S02]  /*c640*/  FMNMX.FTZ R14, R177, R14, !PT ;  /* 0x0000000eb10e7209 */ /* 0x000fe40007810000 */
[----:B--2---:R-:W-:-:S02]  /*c650*/  FSEL R196, R196, -INF , P5 ;  /* 0xff800000c4c47808 */ /* 0x004fc40002800000 */
[----:B------:R-:W-:-:S03]  /*c660*/  FMNMX.FTZ R14, R180, R14, !PT ;  /* 0x0000000eb40e7209 */ /* 0x000fc60007810000 */
[----:B------:R-:W-:Y:S01]  /*c670*/  MUFU.TANH R154, R154 ;  /* 0x0000009a009a7308 */ /* 0x000fe20000002400 */
[----:B------:R-:W-:Y:S01]  /*c680*/  FMNMX.FTZ R14, R181, R14, !PT ;  /* 0x0000000eb50e7209 */ /* 0x000fe20007810000 */
[----:B----4-:R-:W-:Y:S01]  /*c690*/  FMUL.FTZ R193, R155, UR42 ;  /* 0x0000002a9bc17c20 */ /* 0x010fe20008410000 */
[----:B---3--:R-:W-:Y:S02]  /*c6a0*/  FSEL R197, R197, -INF , P6 ;  /* 0xff800000c5c57808 */ /* 0x008fe40003000000 */
[----:B------:R-:W-:-:S03]  /*c6b0*/  FMNMX.FTZ R14, R184, R14, !PT ;  /* 0x0000000eb80e7209 */ /* 0x000fc60007810000 */
[----:B------:R-:W2:Y:S01]  /*c6c0*/  MUFU.TANH R158, R158 ;  /* 0x0000009e009e7308 */ /* 0x000ea20000002400 */
[----:B------:R-:W-:Y:S02]  /*c6d0*/  FMNMX.FTZ R14, R185, R14, !PT ;  /* 0x0000000eb90e7209 */ /* 0x000fe40007810000 */
[----:B-----5:R-:W-:Y:S02]  /*c6e0*/  FSEL R155, R13, -INF , P4 ;  /* 0xff8000000d9b7808 */ /* 0x020fe40002000000 */
[----:B------:R-:W-:Y:S02]  /*c6f0*/  FMNMX.FTZ R14, R188, R14, !PT ;  /* 0x0000000ebc0e7209 */ /* 0x000fe40007810000 */
[----:B------:R-:W-:Y:S01]  /*c700*/  ISETP.GT.AND P4, PT, R220, 0x1, PT ;  /* 0x00000001dc00780c */ /* 0x000fe20003f84270 */
[----:B------:R-:W-:Y:S01]  /*c710*/  MUFU.TANH R159, R159 ;  /* 0x0000009f009f7308 */ /* 0x000fe20000002400 */
[----:B------:R-:W-:-:S04]  /*c720*/  FMNMX.FTZ R14, R189, R14, !PT ;  /* 0x0000000ebd0e7209 */ /* 0x000fc80007810000 */
[----:B------:R-:W-:-:S03]  /*c730*/  FMNMX.FTZ R13, R192, R14, !PT ;  /* 0x0000000ec00d7209 */ /* 0x000fc60007810000 */
[----:B------:R-:W3:Y:S01]  /*c740*/  MUFU.TANH R163, R163 ;  /* 0x000000a300a37308 */ /* 0x000ee20000002400 */
[----:B------:R-:W-:Y:S02]  /*c750*/  FMNMX.FTZ R13, R155, R13, !PT ;  /* 0x0000000d9b0d7209 */ /* 0x000fe40007810000 */
[----:B--2---:R-:W-:Y:S02]  /*c760*/  FSEL R158, R158, -INF , P3 ;  /* 0xff8000009e9e7808 */ /* 0x004fe40001800000 */
[----:B------:R-:W-:Y:S02]  /*c770*/  FMNMX.FTZ R13, R196, R13, !PT ;  /* 0x0000000dc40d7209 */ /* 0x000fe40007810000 */
[----:B------:R-:W-:Y:S01]  /*c780*/  ISETP.GT.AND P3, PT, R220, 0x11, PT ;  /* 0x00000011dc00780c */ /* 0x000fe20003f64270 */
[----:B------:R-:W-:Y:S01]  /*c790*/  MUFU.TANH R166, R166 ;  /* 0x000000a600a67308 */ /* 0x000fe20000002400 */
[----:B------:R-:W-:-:S05]  /*c7a0*/  FMNMX.FTZ R13, R197, R13, !PT ;  /* 0x0000000dc50d7209 */ /* 0x000fca0007810000 */
[----:B------:R-:W2:Y:S02]  /*c7b0*/  SHFL.BFLY PT, R14, R13, 0x2, 0x1f ;  /* 0x0c401f000d0e7f89 */ /* 0x000ea400000e0000 */
[----:B------:R-:W4:Y:S01]  /*c7c0*/  MUFU.TANH R170, R170 ;  /* 0x000000aa00aa7308 */ /* 0x000f220000002400 */
[----:B---3--:R-:W-:Y:S02]  /*c7d0*/  FSEL R163, R163, -INF , P3 ;  /* 0xff800000a3a37808 */ /* 0x008fe40001800000 */
[----:B------:R-:W-:-:S05]  /*c7e0*/  ISETP.GT.AND P3, PT, R220, 0x20, PT ;  /* 0x00000020dc00780c */ /* 0x000fca0003f64270 */
[----:B------:R-:W-:Y:S08]  /*c7f0*/  MUFU.TANH R171, R171 ;  /* 0x000000ab00ab7308 */ /* 0x000ff00000002400 */
[----:B------:R-:W3:Y:S01]  /*c800*/  MUFU.TANH R175, R175 ;  /* 0x000000af00af7308 */ /* 0x000ee20000002400 */
[----:B----4-:R-:W-:Y:S02]  /*c810*/  FSEL R170, R170, -INF , P3 ;  /* 0xff800000aaaa7808 */ /* 0x010fe40001800000 */
[----:B------:R-:W-:-:S02]  /*c820*/  ISETP.GT.AND P3, PT, R220, 0x29, PT ;  /* 0x00000029dc00780c */ /* 0x000fc40003f64270 */
[----:B--2---:R-:W-:-:S03]  /*c830*/  FMNMX.FTZ R13, R13, R14, !PT ;  /* 0x0000000e0d0d7209 */ /* 0x004fc60007810000 */
[----:B------:R-:W-:Y:S02]  /*c840*/  MUFU.TANH R178, R178 ;  /* 0x000000b200b27308 */ /* 0x000fe40000002400 */
[----:B------:R-:W2:Y:S06]  /*c850*/  SHFL.BFLY PT, R14, R13, 0x1, 0x1f ;  /* 0x0c201f000d0e7f89 */ /* 0x000eac00000e0000 */
[----:B------:R-:W4:Y:S01]  /*c860*/  MUFU.TANH R182, R182 ;  /* 0x000000b600b67308 */ /* 0x000f220000002400 */
[----:B---3--:R-:W-:Y:S02]  /*c870*/  FSEL R175, R175, -INF , P3 ;  /* 0xff800000afaf7808 */ /* 0x008fe40001800000 */
[----:B------:R-:W-:-:S05]  /*c880*/  ISETP.GT.AND P3, PT, R220, 0x38, PT ;  /* 0x00000038dc00780c */ /* 0x000fca0003f64270 */
[----:B------:R-:W3:Y:S08]  /*c890*/  MUFU.TANH R183, R183 ;  /* 0x000000b700b77308 */ /* 0x000ef00000002400 */
[----:B------:R-:W-:Y:S01]  /*c8a0*/  MUFU.TANH R187, R187 ;  /* 0x000000bb00bb7308 */ /* 0x000fe20000002400 */
[----:B----4-:R-:W-:Y:S02]  /*c8b0*/  FSEL R182, R182, -INF , P3 ;  /* 0xff800000b6b67808 */ /* 0x010fe40001800000 */
[----:B--2---:R-:W-:Y:S01]  /*c8c0*/  FMNMX.FTZ R13, R13, R14, !PT ;  /* 0x0000000e0d0d7209 */ /* 0x004fe20007810000 */
[----:B------:R-:W-:Y:S01]  /*c8d0*/  IMAD.U32 R14, RZ, RZ, UR38 ;  /* 0x00000026ff0e7e24 */ /* 0x000fe2000f8e00ff */
[----:B------:R-:W-:-:S02]  /*c8e0*/  ISETP.GT.AND P3, PT, R220, 0x41, PT ;  /* 0x00000041dc00780c */ /* 0x000fc40003f64270 */
[C---:B------:R-:W-:Y:S01]  /*c8f0*/  FSETP.NEU.FTZ.AND P2, PT, R13.reuse, -INF , PT ;  /* 0xff8000000d00780b */ /* 0x040fe20003f5d000 */
[----:B------:R-:W-:Y:S03]  /*c900*/  MUFU.TANH R190, R190 ;  /* 0x000000be00be7308 */ /* 0x000fe60000002400 */
[----:B------:R-:W-:-:S05]  /*c910*/  FSEL R221, R13, RZ, P2 ;  /* 0x000000ff0ddd7208 */ /* 0x000fca0001000000 */
[----:B------:R-:W-:Y:S01]  /*c920*/  FADD.FTZ R221, -R221, R219 ;  /* 0x000000dbdddd7221 */ /* 0x000fe20000010100 */
[-C--:B------:R-:W-:Y:S01]  /*c930*/  FMUL.FTZ R219, R13, R14.reuse ;  /* 0x0000000e0ddb7220 */ /* 0x080fe20000410000 */
[----:B------:R-:W-:Y:S02]  /*c940*/  MUFU.TANH R194, R194 ;  /* 0x000000c200c27308 */ /* 0x000fe40000002400 */
[-C--:B------:R-:W-:Y:S02]  /*c950*/  FMUL.FTZ R221, R221, R14.reuse ;  /* 0x0000000edddd7220 */ /* 0x080fe40000410000 */
[----:B------:R-:W-:Y:S02]  /*c960*/  FSEL R219, R219, RZ, P2 ;  /* 0x000000ffdbdb7208 */ /* 0x000fe40001000000 */
[----:B------:R-:W-:Y:S02]  /*c970*/  ISETP.GT.AND P2, PT, R220, RZ, PT ;  /* 0x000000ffdc00720c */ /* 0x000fe40003f44270 */
[----:B------:R-:W2:Y:S01]  /*c980*/  MUFU.TANH R193, R193 ;  /* 0x000000c100c17308 */ /* 0x000ea20000002400 */
[-CC-:B------:R-:W-:Y:S01]  /*c990*/  FFMA.FTZ R153, R153, R14.reuse, -R219.reuse ;  /* 0x0000000e99997223 */ /* 0x180fe200000108db */
[----:B------:R-:W-:Y:S01]  /*c9a0*/  FSEL R154, R154, -INF , P2 ;  /* 0xff8000009a9a7808 */ /* 0x000fe20001000000 */
[-CC-:B------:R-:W-:Y:S01]  /*c9b0*/  FFMA.FTZ R152, R152, R14.reuse, -R219.reuse ;  /* 0x0000000e98987223 */ /* 0x180fe200000108db */
[----:B------:R-:W-:Y:S01]  /*c9c0*/  ISETP.GT.AND P2, PT, R220, 0x9, PT ;  /* 0x00000009dc00780c */ /* 0x000fe20003f44270 */
[-CC-:B------:R-:W-:Y:S01]  /*c9d0*/  FFMA.FTZ R156, R156, R14.reuse, -R219.reuse ;  /* 0x0000000e9c9c7223 */ /* 0x180fe200000108db */
[-CC-:B------:R-:W-:Y:S01]  /*c9e0*/  FFMA.FTZ R157, R157, R14.reuse, -R219.reuse ;  /* 0x0000000e9d9d7223 */ /* 0x180fe200000108db */
        /* <DEDUP_REMOVED lines=25> */
[-CC-:B------:R-:W-:Y:S01]  /*cb80*/  FFMA.FTZ R155, R155, R14.reuse, -R219.reuse ;  /* 0x0000000e9b9b7223 */ /* 0x180fe200000108db */
[-CC-:B------:R-:W-:Y:S01]  /*cb90*/  FFMA.FTZ R196, R196, R14.reuse, -R219.reuse ;  /* 0x0000000ec4c47223 */ /* 0x180fe200000108db */
[----:B------:R-:W-:Y:S01]  /*cba0*/  FFMA.FTZ R197, R197, R14, -R219 ;  /* 0x0000000ec5c57223 */ /* 0x000fe200000108db */
[----:B---3--:R-:W-:Y:S01]  /*cbb0*/  FSEL R183, R183, -INF , P2 ;  /* 0xff800000b7b77808 */ /* 0x008fe20001000000 */
[----:B------:R3:W-:Y:S01]  /*cbc0*/  MUFU.EX2 R219, R153 ;  /* 0x0000009900db7308 */ /* 0x0007e20000000800 */
[----:B------:R-:W-:-:S02]  /*cbd0*/  ISETP.GT.AND P2, PT, R220, 0x48, PT ;  /* 0x00000048dc00780c */ /* 0x000fc40003f44270 */
[----:B--2---:R-:W-:Y:S02]  /*cbe0*/  FSEL R193, R193, -INF , P4 ;  /* 0xff800000c1c17808 */ /* 0x004fe40002000000 */
[----:B------:R-:W-:-:S03]  /*cbf0*/  ISETP.GT.AND P4, PT, R220, 0x10, PT ;  /* 0x00000010dc00780c */ /* 0x000fc60003f84270 */
[----:B------:R-:W2:Y:S01]  /*cc00*/  MUFU.TANH R162, R162 ;  /* 0x000000a200a27308 */ /* 0x000ea20000002400 */
[----:B---3--:R-:W-:Y:S02]  /*cc10*/  FSEL R153, R187, -INF , P3 ;  /* 0xff800000bb997808 */ /* 0x008fe40001800000 */
[----:B------:R-:W-:Y:S02]  /*cc20*/  ISETP.GT.AND P3, PT, R220, 0x50, PT ;  /* 0x00000050dc00780c */ /* 0x000fe40003f64270 */
[----:B------:R-:W-:Y:S02]  /*cc30*/  FSEL R187, R190, -INF , P2 ;  /* 0xff800000bebb7808 */ /* 0x000fe40001000000 */
[----:B------:R-:W-:Y:S01]  /*cc40*/  FSEL R190, R194, -INF , P3 ;  /* 0xff800000c2be7808 */ /* 0x000fe20001800000 */
[----:B------:R-:W3:Y:S01]  /*cc50*/  MUFU.TANH R167, R167 ;  /* 0x000000a700a77308 */ /* 0x000ee20000002400 */
[----:B------:R-:W-:Y:S02]  /*cc60*/  FMNMX.FTZ R194, R154, R218, !PT ;  /* 0x000000da9ac27209 */ /* 0x000fe40007810000 */
[----:B------:R-:W-:-:S02]  /*cc70*/  ISETP.GT.AND P2, PT, R220, 0x51, PT ;  /* 0x00000051dc00780c */ /* 0x000fc40003f44270 */
[----:B------:R-:W-:Y:S02]  /*cc80*/  FMNMX.FTZ R194, R193, R194, !PT ;  /* 0x000000c2c1c27209 */ /* 0x000fe40007810000 */
[----:B------:R-:W-:Y:S01]  /*cc90*/  ISETP.GT.AND P3, PT, R220, 0x59, PT ;  /* 0x00000059dc00780c */ /* 0x000fe20003f64270 */
[----:B------:R-:W4:Y:S01]  /*cca0*/  MUFU.TANH R174, R174 ;  /* 0x000000ae00ae7308 */ /* 0x000f220000002400 */
[----:B------:R-:W-:Y:S02]  /*ccb0*/  FMNMX.FTZ R194, R158, R194, !PT ;  /* 0x000000c29ec27209 */ /* 0x000fe40007810000 */
[----:B--2---:R-:W-:Y:S02]  /*ccc0*/  FSEL R162, R162, -INF , P4 ;  /* 0xff800000a2a27808 */ /* 0x004fe40002000000 */
[----:B------:R-:W-:Y:S02]  /*ccd0*/  FMNMX.FTZ R194, R159, R194, !PT ;  /* 0x000000c29fc27209 */ /* 0x000fe40007810000 */
[----:B------:R-:W-:Y:S01]  /*cce0*/  ISETP.GT.AND P4, PT, R220, 0x19, PT ;  /* 0x00000019dc00780c */ /* 0x000fe20003f84270 */
[----:B------:R-:W2:Y:S01]  /*ccf0*/  MUFU.TANH R179, R179 ;  /* 0x000000b300b37308 */ /* 0x000ea20000002400 */
[----:B------:R-:W-:-:S02]  /*cd00*/  FMNMX.FTZ R194, R162, R194, !PT ;  /* 0x000000c2a2c27209 */ /* 0x000fc40007810000 */
[----:B---3--:R-:W-:Y:S02]  /*cd10*/  FSEL R167, R167, -INF , P4 ;  /* 0xff800000a7a77808 */ /* 0x008fe40002000000 */
[----:B------:R-:W-:Y:S02]  /*cd20*/  FMNMX.FTZ R194, R163, R194, !PT ;  /* 0x000000c2a3c27209 */ /* 0x000fe40007810000 */
[----:B------:R-:W-:Y:S01]  /*cd30*/  ISETP.GT.AND P4, PT, R220, 0x28, PT ;  /* 0x00000028dc00780c */ /* 0x000fe20003f84270 */
[----:B------:R-:W3:Y:S01]  /*cd40*/  MUFU.EX2 R221, R221 ;  /* 0x000000dd00dd7308 */ /* 0x000ee20000000800 */
[----:B------:R-:W-:Y:S02]  /*cd50*/  FMNMX.FTZ R194, R166, R194, !PT ;  /* 0x000000c2a6c27209 */ /* 0x000fe40007810000 */
[----:B----4-:R-:W-:Y:S02]  /*cd60*/  FSEL R174, R174, -INF , P4 ;  /* 0xff800000aeae7808 */ /* 0x010fe40002000000 */
[----:B------:R-:W-:-:S02]  /*cd70*/  FMNMX.FTZ R194, R167, R194, !PT ;  /* 0x000000c2a7c27209 */ /* 0x000fc40007810000 */
[----:B------:R-:W-:Y:S01]  /*cd80*/  ISETP.GT.AND P4, PT, R220, 0x31, PT ;  /* 0x00000031dc00780c */ /* 0x000fe20003f84270 */
[----:B------:R-:W4:Y:S01]  /*cd90*/  MUFU.EX2 R152, R152 ;  /* 0x0000009800987308 */ /* 0x000f220000000800 */
[----:B------:R-:W-:Y:S02]  /*cda0*/  FMNMX.FTZ R194, R170, R194, !PT ;  /* 0x000000c2aac27209 */ /* 0x000fe40007810000 */
[----:B--2---:R-:W-:Y:S02]  /*cdb0*/  FSEL R179, R179, -INF , P4 ;  /* 0xff800000b3b37808 */ /* 0x004fe40002000000 */
[----:B------:R-:W-:Y:S02]  /*cdc0*/  FMNMX.FTZ R194, R171, R194, !PT ;  /* 0x000000c2abc27209 */ /* 0x000fe40007810000 */
[----:B------:R-:W-:Y:S01]  /*cdd0*/  ISETP.GT.AND P4, PT, R220, 0x40, PT ;  /* 0x00000040dc00780c */ /* 0x000fe20003f84270 */
[----:B------:R-:W2:Y:S01]  /*cde0*/  MUFU.TANH R186, R186 ;  /* 0x000000ba00ba7308 */ /* 0x000ea20000002400 */
[----:B------:R-:W-:Y:S01]  /*cdf0*/  FMNMX.FTZ R194, R174, R194, !PT ;  /* 0x000000c2aec27209 */ /* 0x000fe20007810000 */
[-C--:B---3--:R-:W-:Y:S01]  /*ce00*/  FMUL.FTZ R24, R24, R221.reuse ;  /* 0x000000dd18187220 */ /* 0x088fe20000410000 */
[-C--:B------:R-:W-:Y:S01]  /*ce10*/  FMUL.FTZ R25, R25, R221.reuse ;  /* 0x000000dd19197220 */ /* 0x080fe20000410000 */
[-C--:B------:R-:W-:Y:S01]  /*ce20*/  FMUL.FTZ R28, R28, R221.reuse ;  /* 0x000000dd1c1c7220 */ /* 0x080fe20000410000 */
[----:B------:R-:W-:Y:S01]  /*ce30*/  FMNMX.FTZ R194, R175, R194, !PT ;  /* 0x000000c2afc27209 */ /* 0x000fe20007810000 */
[-C--:B------:R-:W-:Y:S01]  /*ce40*/  FMUL.FTZ R29, R29, R221.reuse ;  /* 0x000000dd1d1d7220 */ /* 0x080fe20000410000 */
[----:B------:R-:W-:Y:S01]  /*ce50*/  FMUL.FTZ R32, R32, R221 ;  /* 0x000000dd20207220 */ /* 0x000fe20000410000 */
[----:B------:R-:W3:Y:S01]  /*ce60*/  MUFU.TANH R191, R191 ;  /* 0x000000bf00bf7308 */ /* 0x000ee20000002400 */
[----:B------:R-:W-:Y:S01]  /*ce70*/  FMNMX.FTZ R194, R178, R194, !PT ;  /* 0x000000c2b2c27209 */ /* 0x000fe20007810000 */
[----:B----4-:R-:W-:Y:S01]  /*ce80*/  FFMA.FTZ R3, R221, R3, R152 ;  /* 0x00000003dd037223 */ /* 0x010fe20000010098 */
[----:B------:R-:W-:Y:S01]  /*ce90*/  F2FP.F16.F32.PACK_AB R152, R219, R152 ;  /* 0x00000098db98723e */ /* 0x000fe200000000ff */
[-C--:B------:R-:W-:Y:S01]  /*cea0*/  FMUL.FTZ R33, R33, R221.reuse ;  /* 0x000000dd21217220 */ /* 0x080fe20000410000 */
[----:B------:R-:W-:Y:S01]  /*ceb0*/  FMNMX.FTZ R194, R179, R194, !PT ;  /* 0x000000c2b3c27209 */ /* 0x000fe20007810000 */
[----:B------:R-:W-:Y:S01]  /*cec0*/  FADD.FTZ R3, R219, R3 ;  /* 0x00000003db037221 */ /* 0x000fe20000010000 */
[-C--:B------:R-:W-:Y:S01]  /*ced0*/  FMUL.FTZ R36, R36, R221.reuse ;  /* 0x000000dd24247220 */ /* 0x080fe20000410000 */
[----:B------:R-:W4:Y:S01]  /*cee0*/  MUFU.TANH R195, R195 ;  /* 0x000000c300c37308 */ /* 0x000f220000002400 */
[----:B------:R-:W-:Y:S01]  /*cef0*/  FMNMX.FTZ R194, R182, R194, !PT ;  /* 0x000000c2b6c27209 */ /* 0x000fe20007810000 */
[-C--:B------:R-:W-:Y:S01]  /*cf00*/  FMUL.FTZ R37, R37, R221.reuse ;  /* 0x000000dd25257220 */ /* 0x080fe20000410000 */
[----:B--2---:R-:W-:Y:S01]  /*cf10*/  FSEL R186, R186, -INF , P4 ;  /* 0xff800000baba7808 */ /* 0x004fe20002000000 */
[-C--:B------:R-:W-:Y:S01]  /*cf20*/  FMUL.FTZ R40, R40, R221.reuse ;  /* 0x000000dd28287220 */ /* 0x080fe20000410000 */
[----:B------:R-:W-:Y:S01]  /*cf30*/  FMNMX.FTZ R219, R183, R194, !PT ;  /* 0x000000c2b7db7209 */ /* 0x000fe20007810000 */
[----:B------:R-:W-:Y:S01]  /*cf40*/  FMUL.FTZ R41, R41, R221 ;  /* 0x000000dd29297220 */ /* 0x000fe20000410000 */
[----:B------:R-:W-:Y:S01]  /*cf50*/  ISETP.GT.AND P4, PT, R220, 0x49, PT ;  /* 0x00000049dc00780c */ /* 0x000fe20003f84270 */
[----:B------:R2:W5:Y:S01]  /*cf60*/  MUFU.TANH R194, R198 ;  /* 0x000000c600c27308 */ /* 0x0005620000002400 */
[----:B------:R-:W-:Y:S01]  /*cf70*/  FMNMX.FTZ R219, R186, R219, !PT ;  /* 0x000000dbbadb7209 */ /* 0x000fe20007810000 */
[-C--:B------:R-:W-:Y:S01]  /*cf80*/  FMUL.FTZ R44, R44, R221.reuse ;  /* 0x000000dd2c2c7220 */ /* 0x080fe20000410000 */
[----:B---3--:R-:W-:Y:S01]  /*cf90*/  FSEL R191, R191, -INF , P4 ;  /* 0xff800000bfbf7808 */ /* 0x008fe20002000000 */
[----:B------:R-:W-:Y:S01]  /*cfa0*/  FMUL.FTZ R45, R45, R221 ;  /* 0x000000dd2d2d7220 */ /* 0x000fe20000410000 */
[----:B------:R-:W-:Y:S01]  /*cfb0*/  FMNMX.FTZ R219, R153, R219, !PT ;  /* 0x000000db99db7209 */ /* 0x000fe20007810000 */
[-C--:B------:R-:W-:Y:S01]  /*cfc0*/  FMUL.FTZ R48, R48, R221.reuse ;  /* 0x000000dd30307220 */ /* 0x080fe20000410000 */
[----:B------:R-:W-:Y:S01]  /*cfd0*/  ISETP.GT.AND P4, PT, R220, 0x58, PT ;  /* 0x00000058dc00780c */ /* 0x000fe20003f84270 */
[----:B------:R-:W-:Y:S01]  /*cfe0*/  FMUL.FTZ R49, R49, R221 ;  /* 0x000000dd31317220 */ /* 0x000fe20000410000 */
[----:B--2---:R-:W-:Y:S01]  /*cff0*/  FMUL.FTZ R198, R199, UR42 ;  /* 0x0000002ac7c67c20 */ /* 0x004fe20008410000 */
[----:B------:R-:W-:Y:S01]  /*d000*/  FMNMX.FTZ R199, R187, R219, !PT ;  /* 0x000000dbbbc77209 */ /* 0x000fe20007810000 */
[-C--:B------:R-:W-:Y:S01]  /*d010*/  FMUL.FTZ R52, R52, R221.reuse ;  /* 0x000000dd34347220 */ /* 0x080fe20000410000 */
[----:B----4-:R-:W-:Y:S01]  /*d020*/  FSEL R195, R195, -INF , P2 ;  /* 0xff800000c3c37808 */ /* 0x010fe20001000000 */
[----:B------:R-:W-:Y:S01]  /*d030*/  FMUL.FTZ R53, R53, R221 ;  /* 0x000000dd35357220 */ /* 0x000fe20000410000 */
[----:B------:R-:W-:Y:S01]  /*d040*/  FMNMX.FTZ R199, R191, R199, !PT ;  /* 0x000000c7bfc77209 */ /* 0x000fe20007810000 */
[----:B------:R-:W2:Y:S01]  /*d050*/  MUFU.TANH R198, R198 ;  /* 0x000000c600c67308 */ /* 0x000ea20000002400 */
[-C--:B------:R-:W-:Y:S01]  /*d060*/  FMUL.FTZ R56, R56, R221.reuse ;  /* 0x000000dd38387220 */ /* 0x080fe20000410000 */
[----:B-----5:R-:W-:Y:S01]  /*d070*/  FSEL R194, R194, -INF , P4 ;  /* 0xff800000c2c27808 */ /* 0x020fe20002000000 */
        /* <DEDUP_REMOVED lines=12> */
[-C--:B------:R-:W-:Y:S01]  /*d140*/  FMUL.FTZ R76, R76, R221.reuse ;  /* 0x000000dd4c4c7220 */ /* 0x080fe20000410000 */
[-C--:B------:R-:W-:Y:S01]  /*d150*/  FMUL.FTZ R77, R77, R221.reuse ;  /* 0x000000dd4d4d7220 */ /* 0x080fe20000410000 */
[----:B--2---:R-:W-:Y:S01]  /*d160*/  FSEL R198, R198, -INF , P3 ;  /* 0xff800000c6c67808 */ /* 0x004fe20001800000 */
        /* <DEDUP_REMOVED lines=32> */
[----:B--2---:R-:W-:Y:S01]  /*d370*/  FMNMX.FTZ R220, R220, R219, !PT ;  /* 0x000000dbdcdc7209 */ /* 0x004fe20007810000 */
[-C--:B------:R-:W-:Y:S01]  /*d380*/  FMUL.FTZ R140, R140, R221.reuse ;  /* 0x000000dd8c8c7220 */ /* 0x080fe20000410000 */
[-C--:B------:R-:W-:Y:S01]  /*d390*/  FMUL.FTZ R141, R141, R221.reuse ;  /* 0x000000dd8d8d7220 */ /* 0x080fe20000410000 */
[-C--:B------:R-:W-:Y:S01]  /*d3a0*/  FMUL.FTZ R144, R144, R221.reuse ;  /* 0x000000dd90907220 */ /* 0x080fe20000410000 */
[-C--:B------:R-:W-:Y:S01]  /*d3b0*/  FMUL.FTZ R145, R145, R221.reuse ;  /* 0x000000dd91917220 */ /* 0x080fe20000410000 */
[-C--:B------:R-:W-:Y:S01]  /*d3c0*/  FMUL.FTZ R148, R148, R221.reuse ;  /* 0x000000dd94947220 */ /* 0x080fe20000410000 */
[----:B------:R-:W-:Y:S01]  /*d3d0*/  FMUL.FTZ R149, R149, R221 ;  /* 0x000000dd95957220 */ /* 0x000fe20000410000 */
[----:B------:R2:W-:Y:S01]  /*d3e0*/  MUFU.EX2 R219, R177 ;  /* 0x000000b100db7308 */ /* 0x0005e20000000800 */
[----:B------:R-:W3:Y:S07]  /*d3f0*/  SHFL.BFLY PT, R221, R220, 0x1, 0x1f ;  /* 0x0c201f00dcdd7f89 */ /* 0x000eee00000e0000 */
[----:B------:R-:W4:Y:S01]  /*d400*/  MUFU.EX2 R199, R156 ;  /* 0x0000009c00c77308 */ /* 0x000f220000000800 */
[----:B--2---:R-:W2:Y:S07]  /*d410*/  S2R R177, SR_TID.X ;  /* 0x0000000000b17919 */ /* 0x004eae0000002100 */
[----:B------:R-:W5:Y:S08]  /*d420*/  MUFU.EX2 R157, R157 ;  /* 0x0000009d009d7308 */ /* 0x000f700000000800 */
[----:B------:R-:W0:Y:S01]  /*d430*/  MUFU.EX2 R156, R160 ;  /* 0x000000a0009c7308 */ /* 0x000e220000000800 */
[----:B----4-:R-:W-:-:S07]  /*d440*/  FADD.FTZ R3, R199, R3 ;  /* 0x00000003c7037221 */ /* 0x010fce0000010000 */
[----:B------:R-:W-:Y:S01]  /*d450*/  MUFU.EX2 R160, R168 ;  /* 0x000000a800a07308 */ /* 0x000fe20000000800 */
[----:B-----5:R-:W-:-:S07]  /*d460*/  FADD.FTZ R3, R157, R3 ;  /* 0x000000039d037221 */ /* 0x020fce0000010000 */
[----:B------:R3:W-:Y:S01]  /*d470*/  MUFU.EX2 R168, R176 ;  /* 0x000000b000a87308 */ /* 0x0007e20000000800 */
[----:B0-----:R-:W-:Y:S01]  /*d480*/  FADD.FTZ R3, R156, R3 ;  /* 0x000000039c037221 */ /* 0x001fe20000010000 */
[----:B--2---:R-:W-:-:S04]  /*d490*/  SHF.R.U32.HI R177, RZ, 0x7, R177 ;  /* 0x00000007ffb17819 */ /* 0x004fc800000116b1 */
[----:B------:R-:W-:Y:S02]  /*d4a0*/  IADD3 R177, -R177, 0xb, RZ ;  /* 0x0000000bb1b17810 */ /* 0x000fe40007ffe1ff */
[----:B------:R-:W0:Y:S01]  /*d4b0*/  MUFU.EX2 R161, R161 ;  /* 0x000000a100a17308 */ /* 0x000e220000000800 */
[----:B---3--:R-:W-:-:S04]  /*d4c0*/  FMNMX.FTZ R176, R220, R221, !PT ;  /* 0x000000dddcb07209 */ /* 0x008fc80007810000 */
[C---:B------:R-:W-:Y:S01]  /*d4d0*/  FSETP.NEU.FTZ.AND P2, PT, R176.reuse, -INF , PT ;  /* 0xff800000b000780b */ /* 0x040fe20003f5d000 */
[----:B------:R-:W-:Y:S02]  /*d4e0*/  FMUL.FTZ R221, R176, R14 ;  /* 0x0000000eb0dd7220 */ /* 0x000fe40000410000 */
[----:B------:R-:W2:Y:S03]  /*d4f0*/  MUFU.EX2 R164, R164 ;  /* 0x000000a400a47308 */ /* 0x000ea60000000800 */
[----:B------:R-:W-:-:S05]  /*d500*/  FSEL R221, R221, RZ, P2 ;  /* 0x000000ffdddd7208 */ /* 0x000fca0001000000 */
[----:B------:R-:W3:Y:S01]  /*d510*/  MUFU.EX2 R165, R165 ;  /* 0x000000a500a57308 */ /* 0x000ee20000000800 */
[-CC-:B------:R-:W-:Y:S01]  /*d520*/  FFMA.FTZ R154, R154, R14.reuse, -R221.reuse ;  /* 0x0000000e9a9a7223 */ /* 0x180fe200000108dd */
[-CC-:B------:R-:W-:Y:S01]  /*d530*/  FFMA.FTZ R220, R170, R14.reuse, -R221.reuse ;  /* 0x0000000eaadc7223 */ /* 0x180fe200000108dd */
[-C--:B------:R-:W-:Y:S01]  /*d540*/  FFMA.FTZ R170, R174, R14.reuse, -R221 ;  /* 0x0000000eaeaa7223 */ /* 0x080fe200000108dd */
[----:B0-----:R-:W-:Y:S01]  /*d550*/  FADD.FTZ R3, R161, R3 ;  /* 0x00000003a1037221 */ /* 0x001fe20000010000 */
        /* <DEDUP_REMOVED lines=8> */
[-CC-:B------:R-:W-:Y:S01]  /*d5e0*/  FFMA.FTZ R167, R167, R14.reuse, -R221.reuse ;  /* 0x0000000ea7a77223 */ /* 0x180fe200000108dd */
[-CC-:B------:R-:W-:Y:S01]  /*d5f0*/  FFMA.FTZ R171, R171, R14.reuse, -R221.reuse ;  /* 0x0000000eabab7223 */ /* 0x180fe200000108dd */
[-C--:B------:R-:W-:Y:S01]  /*d600*/  FFMA.FTZ R175, R175, R14.reuse, -R221 ;  /* 0x0000000eafaf7223 */ /* 0x080fe200000108dd */
[----:B------:R-:W0:Y:S01]  /*d610*/  MUFU.EX2 R169, R169 ;  /* 0x000000a900a97308 */ /* 0x000e220000000800 */
[----:B---3--:R-:W-:Y:S01]  /*d620*/  FADD.FTZ R3, R165, R3 ;  /* 0x00000003a5037221 */ /* 0x008fe20000010000 */
[-CC-:B------:R-:W-:Y:S01]  /*d630*/  FFMA.FTZ R178, R178, R14.reuse, -R221.reuse ;  /* 0x0000000eb2b27223 */ /* 0x180fe200000108dd */
[-CC-:B------:R-:W-:Y:S01]  /*d640*/  FFMA.FTZ R179, R179, R14.reuse, -R221.reuse ;  /* 0x0000000eb3b37223 */ /* 0x180fe200000108dd */
[-C--:B------:R-:W-:Y:S01]  /*d650*/  FFMA.FTZ R182, R182, R14.reuse, -R221 ;  /* 0x0000000eb6b67223 */ /* 0x080fe200000108dd */
[----:B------:R-:W-:Y:S01]  /*d660*/  FADD.FTZ R3, R160, R3 ;  /* 0x00000003a0037221 */ /* 0x000fe20000010000 */
        /* <DEDUP_REMOVED lines=11> */
[----:B--2---:R-:W-:Y:S01]  /*d720*/  F2FP.F16.F32.PACK_AB R154, R157, R199 ;  /* 0x000000c79d9a723e */ /* 0x004fe200000000ff */
[----:B------:R-:W-:-:S02]  /*d730*/  @!P1 VIADD R157, R21, 0x22840 ;  /* 0x00022840159d9836 */ /* 0x000fc40000000000 */
[----:B0-----:R-:W-:Y:S01]  /*d740*/  FADD.FTZ R3, R169, R3 ;  /* 0x00000003a9037221 */ /* 0x001fe20000010000 */
[----:B------:R-:W-:Y:S02]  /*d750*/  F2FP.F16.F32.PACK_AB R156, R161, R156 ;  /* 0x0000009ca19c723e */ /* 0x000fe400000000ff */
[----:B------:R-:W-:Y:S02]  /*d760*/  F2FP.F16.F32.PACK_AB R160, R169, R160 ;  /* 0x000000a0a9a0723e */ /* 0x000fe400000000ff */
[----:B------:R-:W-:Y:S01]  /*d770*/  @!P1 PRMT R157, RZ, 0x654, R157 ;  /* 0x00000654ff9d9816 */ /* 0x000fe2000000009d */
[----:B------:R-:W0:Y:S01]  /*d780*/  MUFU.EX2 R173, R173 ;  /* 0x000000ad00ad7308 */ /* 0x000e220000000800 */
[----:B------:R2:W-:Y:S06]  /*d790*/  BAR.ARV R177, 0x100 ;  /* 0x000400b10000751d */ /* 0x0005ec0000002000 */
[----:B------:R4:W-:Y:S01]  /*d7a0*/  @!P1 SYNCS.ARRIVE.TRANS64.RED.A1T0 RZ, [R157+URZ], RZ ;  /* 0x000000ff9dff99a7 */ /* 0x0009e2000810043f */
[----:B------:R-:W5:Y:S01]  /*d7b0*/  MUFU.EX2 R180, R180 ;  /* 0x000000b400b47308 */ /* 0x000f620000000800 */
[----:B---3--:R-:W-:Y:S01]  /*d7c0*/  FADD.FTZ R3, R172, R3 ;  /* 0x00000003ac037221 */ /* 0x008fe20000010000 */
[----:B----4-:R-:W-:-:S06]  /*d7d0*/  FSEL R157, R176, RZ, P2 ;  /* 0x000000ffb09d7208 */ /* 0x010fcc0001000000 */
[----:B------:R-:W3:Y:S01]  /*d7e0*/  MUFU.EX2 R181, R181 ;  /* 0x000000b500b57308 */ /* 0x000ee20000000800 */
[----:B0-----:R-:W-:Y:S01]  /*d7f0*/  FADD.FTZ R3, R173, R3 ;  /* 0x00000003ad037221 */ /* 0x001fe20000010000 */
[----:B------:R-:W-:-:S03]  /*d800*/  FADD.FTZ R157, -R157, R218 ;  /* 0x000000da9d9d7221 */ /* 0x000fc60000010100 */
[----:B------:R-:W-:Y:S01]  /*d810*/  FADD.FTZ R3, R168, R3 ;  /* 0x00000003a8037221 */ /* 0x000fe20000010000 */
[----:B------:R-:W-:Y:S02]  /*d820*/  FMUL.FTZ R157, R157, R14 ;  /* 0x0000000e9d9d7220 */ /* 0x000fe40000410000 */
[----:B------:R-:W0:Y:S01]  /*d830*/  MUFU.EX2 R184, R184 ;  /* 0x000000b800b87308 */ /* 0x000e220000000800 */
[----:B------:R-:W-:-:S04]  /*d840*/  FADD.FTZ R3, R219, R3 ;  /* 0x00000003db037221 */ /* 0x000fc80000010000 */
[----:B-----5:R-:W-:-:S03]  /*d850*/  FADD.FTZ R3, R180, R3 ;  /* 0x00000003b4037221 */ /* 0x020fc60000010000 */
[----:B------:R-:W4:Y:S01]  /*d860*/  MUFU.EX2 R218, R157 ;  /* 0x0000009d00da7308 */ /* 0x000f220000000800 */
[----:B---3--:R-:W-:-:S07]  /*d870*/  FADD.FTZ R3, R181, R3 ;  /* 0x00000003b5037221 */ /* 0x008fce0000010000 */
[----:B------:R-:W3:Y:S01]  /*d880*/  MUFU.EX2 R193, R193 ;  /* 0x000000c100c17308 */ /* 0x000ee20000000800 */
[----:B0-----:R-:W-:-:S07]  /*d890*/  FADD.FTZ R3, R184, R3 ;  /* 0x00000003b8037221 */ /* 0x001fce0000010000 */
[----:B------:R-:W0:Y:S01]  /*d8a0*/  MUFU.EX2 R185, R185 ;  /* 0x000000b900b97308 */ /* 0x000e220000000800 */
[----:B----4-:R-:W-:Y:S01]  /*d8b0*/  FFMA.FTZ R0, R218, R0, R197 ;  /* 0x00000000da007223 */ /* 0x010fe200000100c5 */
        /* <DEDUP_REMOVED lines=16> */
[----:B----4-:R-:W-:Y:S01]  /*d9c0*/  F2FP.F16.F32.PACK_AB R158, R165, R164 ;  /* 0x000000a4a59e723e */ /* 0x010fe200000000ff */
[----:B------:R-:W-:Y:S01]  /*d9d0*/  FMUL.FTZ R50, R50, R218 ;  /* 0x000000da32327220 */ /* 0x000fe20000410000 */
[----:B------:R-:W-:Y:S01]  /*d9e0*/  F2FP.F16.F32.PACK_AB R164, R219, R168 ;  /* 0x000000a8dba4723e */ /* 0x000fe200000000ff */
[----:B------:R-:W-:Y:S01]  /*d9f0*/  FMUL.FTZ R51, R51, R218 ;  /* 0x000000da33337220 */ /* 0x000fe20000410000 */
[----:B------:R-:W-:Y:S01]  /*da00*/  F2FP.F16.F32.PACK_AB R168, R185, R184 ;  /* 0x000000b8b9a8723e */ /* 0x000fe200000000ff */
[-C--:B------:R-:W-:Y:S01]  /*da10*/  FMUL.FTZ R54, R54, R218.reuse ;  /* 0x000000da36367220 */ /* 0x080fe20000410000 */
[----:B------:R-:W0:Y:S01]  /*da20*/  MUFU.EX2 R159, R159 ;  /* 0x0000009f009f7308 */ /* 0x000e220000000800 */
[----:B-----5:R-:W-:Y:S01]  /*da30*/  FADD.FTZ R0, R221, R0 ;  /* 0x00000000dd007221 */ /* 0x020fe20000010000 */
        /* <DEDUP_REMOVED lines=14> */
[----:B------:R3:W5:Y:S01]  /*db20*/  MUFU.EX2 R226, R162 ;  /* 0x000000a200e27308 */ /* 0x0007620000000800 */
        /* <DEDUP_REMOVED lines=8> */
[----:B----4-:R-:W-:Y:S01]  /*dbb0*/  FADD.FTZ R3, R189, R3 ;  /* 0x00000003bd037221 */ /* 0x010fe20000010000 */
[----:B---3--:R-:W-:Y:S01]  /*dbc0*/  F2FP.F16.F32.PACK_AB R162, R173, R172 ;  /* 0x000000acada2723e */ /* 0x008fe200000000ff */
[-C--:B------:R-:W-:Y:S01]  /*dbd0*/  FMUL.FTZ R91, R91, R218.reuse ;  /* 0x000000da5b5b7220 */ /* 0x080fe20000410000 */
[-C--:B------:R-:W-:Y:S01]  /*dbe0*/  FMUL.FTZ R94, R94, R218.reuse ;  /* 0x000000da5e5e7220 */ /* 0x080fe20000410000 */
[-C--:B------:R-:W-:Y:S01]  /*dbf0*/  FMUL.FTZ R95, R95, R218.reuse ;  /* 0x000000da5f5f7220 */ /* 0x080fe20000410000 */
[-C--:B------:R-:W-:Y:S01]  /*dc00*/  FMUL.FTZ R98, R98, R218.reuse ;  /* 0x000000da62627220 */ /* 0x080fe20000410000 */
[-C--:B------:R-:W-:Y:S01]  /*dc10*/  FMUL.FTZ R99, R99, R218.reuse ;  /* 0x000000da63637220 */ /* 0x080fe20000410000 */
[----:B------:R-:W3:Y:S01]  /*dc20*/  MUFU.EX2 R163, R163 ;  /* 0x000000a300a37308 */ /* 0x000ee20000000800 */
        /* <DEDUP_REMOVED lines=26> */
[----:B------:R-:W-:Y:S01]  /*ddd0*/  FMUL.FTZ R138, R138, R218 ;  /* 0x000000da8a8a7220 */ /* 0x000fe20000410000 */
[----:B0-----:R-:W-:Y:S01]  /*dde0*/  F2FP.F16.F32.PACK_AB R166, R181, R180 ;  /* 0x000000b4b5a6723e */ /* 0x001fe200000000ff */
[-C--:B------:R-:W-:Y:S01]  /*ddf0*/  FMUL.FTZ R139, R139, R218.reuse ;  /* 0x000000da8b8b7220 */ /* 0x080fe20000410000 */
[-C--:B------:R-:W-:Y:S01]  /*de00*/  FMUL.FTZ R142, R142, R218.reuse ;  /* 0x000000da8e8e7220 */ /* 0x080fe20000410000 */
[-C--:B------:R-:W-:Y:S01]  /*de10*/  FMUL.FTZ R143, R143, R218.reuse ;  /* 0x000000da8f8f7220 */ /* 0x080fe20000410000 */
[----:B------:R-:W0:Y:S01]  /*de20*/  MUFU.EX2 R220, R220 ;  /* 0x000000dc00dc7308 */ /* 0x000e220000000800 */
[----:B-----5:R-:W-:Y:S01]  /*de30*/  FADD.FTZ R155, R199, R0 ;  /* 0x00000000c79b7221 */ /* 0x020fe20000010000 */
[-C--:B------:R-:W-:Y:S01]  /*de40*/  FMUL.FTZ R146, R146, R218.reuse ;  /* 0x000000da92927220 */ /* 0x080fe20000410000 */
[-C--:B------:R-:W-:Y:S01]  /*de50*/  FMUL.FTZ R147, R147, R218.reuse ;  /* 0x000000da93937220 */ /* 0x080fe20000410000 */
[-C--:B------:R-:W-:Y:S01]  /*de60*/  FMUL.FTZ R150, R150, R218.reuse ;  /* 0x000000da96967220 */ /* 0x080fe20000410000 */
[----:B------:R-:W-:-:S03]  /*de70*/  FMUL.FTZ R151, R151, R218 ;  /* 0x000000da97977220 */ /* 0x000fc60000410000 */
[----:B------:R-:W4:Y:S01]  /*de80*/  MUFU.EX2 R161, R171 ;  /* 0x000000ab00a17308 */ /* 0x000f220000000800 */
[----:B---3--:R-:W-:-:S07]  /*de90*/  FADD.FTZ R155, R167, R155 ;  /* 0x0000009ba79b7221 */ /* 0x008fce0000010000 */
[----:B------:R3:W5:Y:S01]  /*dea0*/  MUFU.EX2 R165, R170 ;  /* 0x000000aa00a57308 */ /* 0x0007620000000800 */
[----:B0-----:R-:W-:-:S07]  /*deb0*/  FADD.FTZ R155, R220, R155 ;  /* 0x0000009bdc9b7221 */ /* 0x001fce0000010000 */
[----:B------:R-:W0:Y:S01]  /*dec0*/  MUFU.EX2 R175, R175 ;  /* 0x000000af00af7308 */ /* 0x000e220000000800 */
[----:B----4-:R-:W-:Y:S01]  /*ded0*/  FADD.FTZ R157, R161, R155 ;  /* 0x0000009ba19d7221 */ /* 0x010fe20000010000 */
[----:B------:R-:W-:Y:S02]  /*dee0*/  F2FP.F16.F32.PACK_AB R155, R159, R221 ;  /* 0x000000dd9f9b723e */ /* 0x000fe400000000ff */
[----:B---3--:R-:W-:Y:S02]  /*def0*/  F2FP.F16.F32.PACK_AB R170, R189, R188 ;  /* 0x000000bcbdaa723e */ /* 0x008fe400000000ff */
[----:B------:R-:W-:Y:S02]  /*df00*/  F2FP.F16.F32.PACK_AB R161, R161, R220 ;  /* 0x000000dca1a1723e */ /* 0x000fe400000000ff */
[----:B------:R-:W3:Y:S01]  /*df10*/  MUFU.EX2 R178, R178 ;  /* 0x000000b200b27308 */ /* 0x000ee20000000800 */
[----:B-----5:R-:W-:-:S07]  /*df20*/  FADD.FTZ R157, R165, R157 ;  /* 0x0000009da59d7221 */ /* 0x020fce0000010000 */
[----:B------:R-:W4:Y:S01]  /*df30*/  MUFU.EX2 R179, R179 ;  /* 0x000000b300b37308 */ /* 0x000f220000000800 */
[----:B0-----:R-:W-:Y:S01]  /*df40*/  FADD.FTZ R159, R175, R157 ;  /* 0x0000009daf9f7221 */ /* 0x001fe20000010000 */
[----:B------:R-:W-:-:S06]  /*df50*/  F2FP.F16.F32.PACK_AB R157, R163, R226 ;  /* 0x000000e2a39d723e */ /* 0x000fcc00000000ff */
[----:B------:R-:W0:Y:S01]  /*df60*/  MUFU.EX2 R182, R182 ;  /* 0x000000b600b67308 */ /* 0x000e220000000800 */
[----:B---3--:R-:W-:-:S07]  /*df70*/  FADD.FTZ R159, R178, R159 ;  /* 0x0000009fb29f7221 */ /* 0x008fce0000010000 */
[----:B------:R-:W3:Y:S01]  /*df80*/  MUFU.EX2 R183, R183 ;  /* 0x000000b700b77308 */ /* 0x000ee20000000800 */
[----:B----4-:R-:W-:Y:S01]  /*df90*/  FADD.FTZ R163, R179, R159 ;  /* 0x0000009fb3a37221 */ /* 0x010fe20000010000 */
[----:B------:R-:W-:-:S06]  /*dfa0*/  F2FP.F16.F32.PACK_AB R159, R167, R199 ;  /* 0x000000c7a79f723e */ /* 0x000fcc00000000ff */
[----:B------:R-:W4:Y:S01]  /*dfb0*/  MUFU.EX2 R169, R186 ;  /* 0x000000ba00a97308 */ /* 0x000f220000000800 */
[----:B0-----:R-:W-:-:S07]  /*dfc0*/  FADD.FTZ R163, R182, R163 ;  /* 0x000000a3b6a37221 */ /* 0x001fce0000010000 */
[----:B------:R0:W5:Y:S01]  /*dfd0*/  MUFU.EX2 R0, R153 ;  /* 0x0000009900007308 */ /* 0x0001620000000800 */
[----:B---3--:R-:W-:-:S07]  /*dfe0*/  FADD.FTZ R163, R183, R163 ;  /* 0x000000a3b7a37221 */ /* 0x008fce0000010000 */
[----:B------:R-:W3:Y:S01]  /*dff0*/  MUFU.EX2 R171, R187 ;  /* 0x000000bb00ab7308 */ /* 0x000ee20000000800 */
[----:B----4-:R-:W-:Y:S01]  /*e000*/  FADD.FTZ R163, R169, R163 ;  /* 0x000000a3a9a37221 */ /* 0x010fe20000010000 */
[----:B0-----:R-:W-:-:S06]  /*e010*/  F2FP.F16.F32.PACK_AB R153, R193, R197 ;  /* 0x000000c5c199723e */ /* 0x001fcc00000000ff */
[----:B------:R-:W0:Y:S01]  /*e020*/  MUFU.EX2 R191, R191 ;  /* 0x000000bf00bf7308 */ /* 0x000e220000000800 */
[C---:B-----5:R-:W-:Y:S01]  /*e030*/  FADD.FTZ R167, R0.reuse, R163 ;  /* 0x000000a300a77221 */ /* 0x060fe20000010000 */
[----:B------:R-:W-:Y:S02]  /*e040*/  F2FP.F16.F32.PACK_AB R163, R175, R165 ;  /* 0x000000a5afa3723e */ /* 0x000fe400000000ff */
[----:B------:R-:W-:Y:S02]  /*e050*/  F2FP.F16.F32.PACK_AB R165, R179, R178 ;  /* 0x000000b2b3a5723e */ /* 0x000fe400000000ff */
[----:B------:R-:W-:Y:S02]  /*e060*/  F2FP.F16.F32.PACK_AB R169, R0, R169 ;  /* 0x000000a900a9723e */ /* 0x000fe400000000ff */
[----:B------:R-:W4:Y:S01]  /*e070*/  MUFU.EX2 R173, R190 ;  /* 0x000000be00ad7308 */ /* 0x000f220000000800 */
[----:B---3--:R-:W-:-:S07]  /*e080*/  FADD.FTZ R167, R171, R167 ;  /* 0x000000a7aba77221 */ /* 0x008fce0000010000 */
[----:B------:R-:W3:Y:S01]  /*e090*/  MUFU.EX2 R195, R195 ;  /* 0x000000c300c37308 */ /* 0x000ee20000000800 */
[C---:B0-----:R-:W-:Y:S01]  /*e0a0*/  FADD.FTZ R167, R191.reuse, R167 ;  /* 0x000000a7bfa77221 */ /* 0x041fe20000010000 */
[----:B------:R-:W-:-:S06]  /*e0b0*/  F2FP.F16.F32.PACK_AB R171, R191, R171 ;  /* 0x000000abbfab723e */ /* 0x000fcc00000000ff */
[----:B------:R-:W0:Y:S01]  /*e0c0*/  MUFU.EX2 R196, R196 ;  /* 0x000000c400c47308 */ /* 0x000e220000000800 */
[----:B----4-:R-:W-:Y:S01]  /*e0d0*/  FADD.FTZ R178, R173, R167 ;  /* 0x000000a7adb27221 */ /* 0x010fe20000010000 */
[----:B------:R-:W-:-:S06]  /*e0e0*/  F2FP.F16.F32.PACK_AB R167, R183, R182 ;  /* 0x000000b6b7a7723e */ /* 0x000fcc00000000ff */
[----:B------:R-:W4:Y:S01]  /*e0f0*/  MUFU.EX2 R194, R194 ;  /* 0x000000c200c27308 */ /* 0x000f220000000800 */
[C---:B---3--:R-:W-:Y:S01]  /*e100*/  FADD.FTZ R178, R195.reuse, R178 ;  /* 0x000000b2c3b27221 */ /* 0x048fe20000010000 */
[----:B------:R-:W-:-:S06]  /*e110*/  F2FP.F16.F32.PACK_AB R173, R195, R173 ;  /* 0x000000adc3ad723e */ /* 0x000fcc00000000ff */
[----:B------:R-:W3:Y:S01]  /*e120*/  MUFU.EX2 R175, R198 ;  /* 0x000000c600af7308 */ /* 0x000ee20000000800 */
[----:B0-----:R-:W-:-:S04]  /*e130*/  FADD.FTZ R3, R196, R3 ;  /* 0x00000003c4037221 */ /* 0x001fc80000010000 */
[C---:B------:R-:W-:Y:S01]  /*e140*/  FADD.FTZ R3, R174.reuse, R3 ;  /* 0x00000003ae037221 */ /* 0x040fe20000010000 */
[----:B------:R-:W-:Y:S01]  /*e150*/  F2FP.F16.F32.PACK_AB R174, R174, R196 ;  /* 0x000000c4aeae723e */ /* 0x000fe200000000ff */
[----:B----4-:R-:W-:-:S04]  /*e160*/  FADD.FTZ R178, R194, R178 ;  /* 0x000000b2c2b27221 */ /* 0x010fc80000010000 */
[C---:B---3--:R-:W-:Y:S01]  /*e170*/  FADD.FTZ R0, R175.reuse, R178 ;  /* 0x000000b2af007221 */ /* 0x048fe20000010000 */
[----:B------:R-:W-:Y:S01]  /*e180*/  F2FP.F16.F32.PACK_AB R175, R175, R194 ;  /* 0x000000c2afaf723e */ /* 0x000fe200000000ff */
[----:B--2---:R-:W-:Y:S06]  /*e190*/  @!P0 BRA `(.L_x_14000) ;  /* 0x0000000000048947 */ /* 0x004fec0003800000 */
[----:B------:R-:W-:Y:S01]  /*e1a0*/  BPT.TRAP 0x1 ;  /* 0x000000040000795c */ /* 0x000fe20000300000 */
.L_x_14000:
[----:B------:R0:W2:Y:S01]  /*e1b0*/  SYNCS.PHASECHK.TRANS64.TRYWAIT P2, [R21+URZ+0x22850], R213 ;  /* 0x022850d5150075a7 */ /* 0x0000a2000804017f */
[----:B------:R-:W-:Y:S05]  /*e1c0*/  @!P0 BRA `(.L_x_14001) ;  /* 0x0000000000048947 */ /* 0x000fea0003800000 */
[----:B------:R-:W-:Y:S01]  /*e1d0*/  BPT.TRAP 0x1 ;  /* 0x000000040000795c */ /* 0x000fe20000300000 */
.L_x_14001:
[----:B------:R-:W-:Y:S04]  /*e1e0*/  BSSY B0, `(.L_x_14002) ;  /* 0x0000004000007945 */ /* 0x000fe80003800000 */
[----:B--2---:R-:W-:Y:S05]  /*e1f0*/  @P2 BRA `(.L_x_14003) ;  /* 0x0000000000082947 */ /* 0x004fea0003800000 */
[----:B------:R-:W2:Y:S02]  /*e200*/  SYNCS.PHASECHK.TRANS64.TRYWAIT P2, [R21+URZ+0x22850], R213 ;  /* 0x022850d5150075a7 */ /* 0x000ea4000804017f */
[----:B--2---:R-:W-:Y:S05]  /*e210*/  @!P2 BRA `(.L_x_14004) ;  /* 0x000001140090a947 */ /* 0x004fea0003800000 */
.L_x_14003:
[----:B------:R-:W-:Y:S05]  /*e220*/  BSYNC B0 ;  /* 0x0000000000007941 */ /* 0x000fea0003800000 */
.L_x_14002:
[----:B------:R-:W3:Y:S01]  /*e230*/  S2R R180, SR_TID.X ;  /* 0x0000000000b47919 */ /* 0x000ee20000002100 */
[----:B------:R-:W-:Y:S01]  /*e240*/  IMAD.MOV.U32 R179, RZ, RZ, 0x40000040 ;  /* 0x40000040ffb37424 */ /* 0x000fe200078e00ff */
[----:B------:R-:W-:Y:S05]  /*e250*/  WARPSYNC.ALL ;  /* 0x0000000000007948 */ /* 0x000fea0003800000 */
[----:B------:R-:W-:Y:S01]  /*e260*/  R2UR UR7, R179 ;  /* 0x00000000b30772ca */ /* 0x000fe200000e0000 */
[----:B------:R-:W-:Y:S01]  /*e270*/  IMAD.MOV.U32 R178, RZ, RZ, 0xc00 ;  /* 0x00000c00ffb27424 */ /* 0x000fe200078e00ff */
[C---:B------:R-:W-:Y:S01]  /*e280*/  ISETP.GT.AND P2, PT, R20.reuse, R15, PT ;  /* 0x0000000f1400720c */ /* 0x040fe20003f44270 */
[----:B012---:R-:W-:Y:S01]  /*e290*/  @!P1 VIADD R21, R21, 0x22860 ;  /* 0x0002286015159836 */ /* 0x007fe20000000000 */
[----:B------:R-:W-:Y:S01]  /*e2a0*/  IADD3 R20, R20, -0x1, RZ ;  /* 0xffffffff14147810 */ /* 0x000fe20007ffe0ff */
[----:B------:R-:W-:-:S02]  /*e2b0*/  IMAD R178, R22, R178, UR44 ;  /* 0x0000002c16b27e24 */ /* 0x000fc4000f8e02b2 */
[----:B------:R-:W-:Y:S01]  /*e2c0*/  IMAD.MOV.U32 R218, RZ, RZ, R176 ;  /* 0x000000ffffda7224 */ /* 0x000fe200078e00b0 */
[----:B------:R-:W-:Y:S01]  /*e2d0*/  @!P1 PRMT R21, RZ, 0x654, R21 ;  /* 0x00000654ff159816 */ /* 0x000fe20000000015 */
[----:B------:R-:W-:Y:S01]  /*e2e0*/  IMAD.MOV.U32 R219, RZ, RZ, R13 ;  /* 0x000000ffffdb7224 */ /* 0x000fe200078e000d */
[----:B------:R-:W-:Y:S02]  /*e2f0*/  R2UR UR6, R178 ;  /* 0x00000000b20672ca */ /* 0x000fe400000e0000 */
[----:B---3--:R-:W-:-:S04]  /*e300*/  SHF.R.U32.HI R180, RZ, 0x7, R180 ;  /* 0x00000007ffb47819 */ /* 0x008fc800000116b4 */
[----:B------:R-:W-:-:S05]  /*e310*/  IADD3 R179, R180, 0x8, RZ ;  /* 0x00000008b4b37810 */ /* 0x000fca0007ffe0ff */
        /* <DEDUP_REMOVED lines=45> */
.L_x_13995:
[----:B------:R-:W-:-:S13]  /*e5f0*/  ISETP.GE.AND P2, PT, R20, R211, PT ;  /* 0x000000d31400720c */ /* 0x000fda0003f46270 */
[----:B------:R-:W-:Y:S05]  /*e600*/  @!P2 BRA `(.L_x_14006) ;  /* 0x000000240034a947 */ /* 0x000fea0003800000 */
[----:B------:R-:W-:Y:S02]  /*e610*/  IMAD.MOV.U32 R207, RZ, RZ, R176 ;  /* 0x000000ffffcf7224 */ /* 0x000fe400078e00b0 */
[----:B------:R-:W-:-:S07]  /*e620*/  IMAD.MOV.U32 R209, RZ, RZ, R13 ;  /* 0x000000ffffd17224 */ /* 0x000fce00078e000d */
.L_x_14016:
[----:B------:R-:W-:Y:S01]  /*e630*/  VIADD R22, R22, 0x1 ;  /* 0x0000000116167836 */ /* 0x000fe20000000000 */
[----:B------:R-:W-:Y:S05]  /*e640*/  YIELD ;  /* 0x0000000000007946 */ /* 0x000fea0003800000 */
[----:B------:R-:W-:-:S04]  /*e650*/  ISETP.NE.AND P2, PT, R22, 0x2, PT ;  /* 0x000000021600780c */ /* 0x000fc80003f45270 */
[----:B------:R-:W-:Y:S02]  /*e660*/  SEL R13, RZ, 0x1, P2 ;  /* 0x00000001ff0d7807 */ /* 0x000fe40001000000 */
[----:B------:R-:W-:Y:S02]  /*e670*/  SEL R22, R22, RZ, P2 ;  /* 0x000000ff16167207 */ /* 0x000fe40001000000 */
[----:B------:R-:W-:Y:S01]  /*e680*/  LOP3.LUT R202, R202, R13, RZ, 0x3c, !PT ;  /* 0x0000000dcaca7212 */ /* 0x000fe200078e3cff */
[----:B-1----:R-:W-:Y:S06]  /*e690*/  @!P0 BRA `(.L_x_14007) ;  /* 0x0000000000048947 */ /* 0x002fec0003800000 */
[----:B------:R-:W-:Y:S01]  /*e6a0*/  BPT.TRAP 0x1 ;  /* 0x000000040000795c */ /* 0x000fe20000300000 */
.L_x_14007:
[----:B------:R-:W-:Y:S01]  /*e6b0*/  IMAD R15, R22, 0x8, R18 ;  /* 0x00000008160f7824 */ /* 0x000fe200078e0212 */
[----:B0-----:R-:W-:-:S04]  /*e6c0*/  SHF.L.U32 R21, R202, 0x1f, RZ ;  /* 0x0000001fca157819 */ /* 0x001fc800000006ff */
[----:B------:R0:W1:Y:S01]  /*e6d0*/  SYNCS.PHASECHK.TRANS64.TRYWAIT P2, [R15+URZ+0x22830], R21 ;  /* 0x022830150f0075a7 */ /* 0x000062000804017f */
[----:B------:R-:W-:Y:S05]  /*e6e0*/  @!P0 BRA `(.L_x_14008) ;  /* 0x0000000000048947 */ /* 0x000fea0003800000 */
[----:B------:R-:W-:Y:S01]  /*e6f0*/  BPT.TRAP 0x1 ;  /* 0x000000040000795c */ /* 0x000fe20000300000 */
.L_x_14008:
[----:B------:R-:W-:Y:S02]  /*e700*/  IMAD R156, R22, 0x300, R12 ;  /* 0x00000300169c7824 */ /* 0x000fe400078e020c */
[----:B------:R-:W-:Y:S01]  /*e710*/  IMAD.MOV.U32 R157, RZ, RZ, 0x40000040 ;  /* 0x40000040ff9d7424 */ /* 0x000fe200078e00ff */
[----:B-1----:R-:W-:Y:S06]  /*e720*/  @P2 BRA `(.L_x_14009) ;  /* 0x0000000000082947 */ /* 0x002fec0003800000 */
[----:B------:R-:W1:Y:S02]  /*e730*/  SYNCS.PHASECHK.TRANS64.TRYWAIT P2, [R15+URZ+0x22830], R21 ;  /* 0x022830150f0075a7 */ /* 0x000e64000804017f */
[----:B-1----:R-:W-:Y:S05]  /*e740*/  @!P2 BRA `(.L_x_14010) ;  /* 0x000001100058a947 */ /* 0x002fea0003800000 */
.L_x_14009:
        /* <DEDUP_REMOVED lines=9> */
[----:B------:R-:W-:Y:S01]  /*e7e0*/  MOV R153, 0x40000040 ;  /* 0x4000004000997802 */ /* 0x000fe20000000f00 */
[----:B------:R-:W-:Y:S01]  /*e7f0*/  IMAD.MOV.U32 R157, RZ, RZ, 0x40000040 ;  /* 0x40000040ff9d7424 */ /* 0x000fe200078e00ff */
[----:B------:R-:W-:Y:S01]  /*e800*/  R2UR UR10, R154 ;  /* 0x000000009a0a72ca */ /* 0x000fe200000e0000 */
[----:B------:R-:W2:Y:S01]  /*e810*/  S2R R219, SR_TID.X ;  /* 0x0000000000db7919 */ /* 0x000ea20000002100 */
[----:B------:R-:W-:-:S02]  /*e820*/  R2UR UR11, R155 ;  /* 0x000000009b0b72ca */ /* 0x000fc400000e0000 */
[----:B------:R-:W-:Y:S02]  /*e830*/  R2UR UR14, R152 ;  /* 0x00000000980e72ca */ /* 0x000fe400000e0000 */
[----:B------:R-:W-:Y:S02]  /*e840*/  R2UR UR15, R153 ;  /* 0x00000000990f72ca */ /* 0x000fe400000e0000 */
[----:B------:R-:W-:Y:S02]  /*e850*/  R2UR UR18, R156 ;  /* 0x000000009c1272ca */ /* 0x000fe400000e0000 */
[----:B------:R-:W-:Y:S02]  /*e860*/  R2UR UR19, R157 ;  /* 0x000000009d1372ca */ /* 0x000fe400000e0000 */
[----:B------:R-:W-:Y:S01]  /*e870*/  WARPGROUP.ARRIVE ;  /* 0x00000000000079c5 */ /* 0x000fe20000000000 */
[----:B------:R-:W-:Y:S02]  /*e880*/  R2UR UR8, R10 ;  /* 0x000000000a0872ca */ /* 0x000fe400000e0000 */
[----:B------:R-:W-:-:S02]  /*e890*/  R2UR UR9, R11 ;  /* 0x000000000b0972ca */ /* 0x000fc400000e0000 */
[----:B------:R-:W-:Y:S01]  /*e8a0*/  R2UR UR12, R8 ;  /* 0x00000000080c72ca */ /* 0x000fe200000e0000 */
[----:B------:R-:W-:Y:S01]  /*e8b0*/  HGMMA.64x96x16.F32 R152, gdesc[UR4], RZ, !UPT, gsb0 ;  /* 0x01600000049879f0 */ /* 0x000fe2000c0008ff */
[----:B------:R-:W-:Y:S02]  /*e8c0*/  R2UR UR13, R9 ;  /* 0x00000000090d72ca */ /* 0x000fe400000e0000 */
        /* <DEDUP_REMOVED lines=229> */
[----:B---3--:R-:W-:-:S04]  /*f720*/  FADD.FTZ R154, R209, R154 ;  /* 0x0000009ad19a7221 */ /* 0x008fc80000010000 */
[C---:B------:R-:W-:Y:S01]  /*f730*/  FADD.FTZ R171, R218.reuse, R154 ;  /* 0x0000009adaab7221 */ /* 0x040fe20000010000 */
[----:B------:R-:W-:Y:S02]  /*f740*/  F2FP.F16.F32.PACK_AB R154, R218, R209 ;  /* 0x000000d1da9a723e */ /* 0x000fe400000000ff */
        /* <DEDUP_REMOVED lines=32> */
[----:B------:R-:W-:Y:S01]  /*f950*/  MUFU.EX2 R160, R160 ;  /* 0x000000a000a07308 */ /* 0x000fe20000000800 */
[----:B0-----:R-:W-:-:S05]  /*f960*/  FMNMX.FTZ R199, R194, R195, !PT ;  /* 0x000000c3c2c77209 */ /* 0x001fca0007810000 */
[----:B------:R-:W0:Y:S02]  /*f970*/  SHFL.BFLY PT, R195, R199, 0x2, 0x1f ;  /* 0x0c401f00c7c37f89 */ /* 0x000e2400000e0000 */
[----:B------:R-:W1:Y:S08]  /*f980*/  MUFU.EX2 R161, R161 ;  /* 0x000000a100a17308 */ /* 0x000e700000000800 */
        /* <DEDUP_REMOVED lines=25> */
[----:B-1----:R-:W-:Y:S01]  /*fb20*/  F2FP.F16.F32.PACK_AB R156, R161, R160 ;  /* 0x000000a0a19c723e */ /* 0x002fe200000000ff */
        /* <DEDUP_REMOVED lines=14> */
[----:B------:R-:W-:Y:S01]  /*fc10*/  FFMA.FTZ R194, R194, R14, -R177 ;  /* 0x0000000ec2c27223 */ /* 0x000fe200000108b1 */
[----:B------:R-:W-:Y:S01]  /*fc20*/  IADD3 R177, -R219, 0xb, RZ ;  /* 0x0000000bdbb17810 */ /* 0x000fe20007ffe1ff */
[----:B------:R2:W3:Y:S01]  /*fc30*/  MUFU.EX2 R209, R158 ;  /* 0x0000009e00d17308 */ /* 0x0004e20000000800 */
[----:B0-----:R-:W-:Y:S01]  /*fc40*/  FFMA.FTZ R0, R199, R0, R196 ;  /* 0x00000000c7007223 */ /* 0x001fe200000100c4 */
        /* <DEDUP_REMOVED lines=8> */
[----:B-1----:R-:W-:Y:S01]  /*fcd0*/  FADD.FTZ R0, R155, R0 ;  /* 0x000000009b007221 */ /* 0x002fe20000010000 */
[----:B------:R-:W-:-:S02]  /*fce0*/  @!P1 VIADD R160, R15, 0x22840 ;  /* 0x000228400fa09836 */ /* 0x000fc40000000000 */
[-C--:B------:R-:W-:Y:S01]  /*fcf0*/  FMUL.FTZ R38, R38, R199.reuse ;  /* 0x000000c726267220 */ /* 0x080fe20000410000 */
[----:B------:R-:W-:Y:S01]  /*fd00*/  FADD.FTZ R158, R161, R158 ;  /* 0x0000009ea19e7221 */ /* 0x000fe20000010000 */
[-C--:B------:R-:W-:Y:S01]  /*fd10*/  FMUL.FTZ R39, R39, R199.reuse ;  /* 0x000000c727277220 */ /* 0x080fe20000410000 */
[-C--:B------:R-:W-:Y:S01]  /*fd20*/  FMUL.FTZ R42, R42, R199.reuse ;  /* 0x000000c72a2a7220 */ /* 0x080fe20000410000 */
[----:B------:R1:W2:Y:S01]  /*fd30*/  MUFU.EX2 R218, R162 ;  /* 0x000000a200da7308 */ /* 0x0002a20000000800 */
[----:B------:R-:W-:Y:S01]  /*fd40*/  FADD.FTZ R158, R164, R158 ;  /* 0x0000009ea49e7221 */ /* 0x000fe20000010000 */
[----:B---3--:R-:W-:Y:S01]  /*fd50*/  FADD.FTZ R0, R209, R0 ;  /* 0x00000000d1007221 */ /* 0x008fe20000010000 */
[----:B------:R-:W-:Y:S01]  /*fd60*/  @!P1 PRMT R160, RZ, 0x654, R160 ;  /* 0x00000654ffa09816 */ /* 0x000fe200000000a0 */
[----:B------:R3:W-:Y:S06]  /*fd70*/  BAR.ARV R177, 0x100 ;  /* 0x000400b10000751d */ /* 0x0007ec0000002000 */
[----:B------:R-:W4:Y:S01]  /*fd80*/  MUFU.EX2 R163, R163 ;  /* 0x000000a300a37308 */ /* 0x000f220000000800 */
[----:B------:R-:W-:Y:S01]  /*fd90*/  FADD.FTZ R158, R165, R158 ;  /* 0x0000009ea59e7221 */ /* 0x000fe20000010000 */
[----:B0-----:R-:W-:Y:S01]  /*fda0*/  FADD.FTZ R0, R159, R0 ;  /* 0x000000009f007221 */ /* 0x001fe20000010000 */
[----:B------:R0:W-:Y:S01]  /*fdb0*/  @!P1 SYNCS.ARRIVE.TRANS64.RED.A1T0 RZ, [R160+URZ], RZ ;  /* 0x000000ffa0ff99a7 */ /* 0x0001e2000810043f */
[----:B-1----:R-:W-:Y:S01]  /*fdc0*/  F2FP.F16.F32.PACK_AB R162, R173, R172 ;  /* 0x000000acada2723e */ /* 0x002fe200000000ff */
[-C--:B------:R-:W-:Y:S01]  /*fdd0*/  FMUL.FTZ R43, R43, R199.reuse ;  /* 0x000000c72b2b7220 */ /* 0x080fe20000410000 */
[-C--:B------:R-:W-:Y:S01]  /*fde0*/  FMUL.FTZ R46, R46, R199.reuse ;  /* 0x000000c72e2e7220 */ /* 0x080fe20000410000 */
[----:B--2---:R-:W-:Y:S01]  /*fdf0*/  FADD.FTZ R0, R218, R0 ;  /* 0x00000000da007221 */ /* 0x004fe20000010000 */
[----:B------:R-:W1:Y:S01]  /*fe00*/  MUFU.EX2 R161, R166 ;  /* 0x000000a600a17308 */ /* 0x000e620000000800 */
[-C--:B------:R-:W-:Y:S01]  /*fe10*/  FMUL.FTZ R47, R47, R199.reuse ;  /* 0x000000c72f2f7220 */ /* 0x080fe20000410000 */
[-C--:B------:R-:W-:Y:S01]  /*fe20*/  FMUL.FTZ R50, R50, R199.reuse ;  /* 0x000000c732327220 */ /* 0x080fe20000410000 */
[----:B0-----:R-:W-:Y:S01]  /*fe30*/  F2FP.F16.F32.PACK_AB R160, R169, R168 ;  /* 0x000000a8a9a0723e */ /* 0x001fe200000000ff */
        /* <DEDUP_REMOVED lines=14> */
[----:B------:R-:W-:Y:S01]  /*ff20*/  F2FP.F16.F32.PACK_AB R158, R165, R164 ;  /* 0x000000a4a59e723e */ /* 0x000fe200000000ff */
[----:B-1----:R-:W-:Y:S01]  /*ff30*/  FADD.FTZ R0, R161, R0 ;  /* 0x00000000a1007221 */ /* 0x002fe20000010000 */
        /* <DEDUP_REMOVED lines=29> */
[C---:B-1----:R-:W-:Y:S01]  /*10110*/  F2FP.F16.F32.PACK_AB R166, R181.reuse, R180 ;  /* 0x000000b4b5a6723e */ /* 0x042fe200000000ff */
[----:B------:R-:W-:Y:S01]  /*10120*/  FADD.FTZ R3, R181, R3 ;  /* 0x00000003b5037221 */ /* 0x000fe20000010000 */
[----:B--2---:R-:W-:Y:S01]  /*10130*/  F2FP.F16.F32.PACK_AB R153, R155, R196 ;  /* 0x000000c49b99723e */ /* 0x004fe200000000ff */
[----:B------:R-:W-:Y:S01]  /*10140*/  FMUL.FTZ R103, R103, R199 ;  /* 0x000000c767677220 */ /* 0x000fe20000410000 */
[----:B------:R-:W-:Y:S01]  /*10150*/  F2FP.F16.F32.PACK_AB R155, R159, R209 ;  /* 0x000000d19f9b723e */ /* 0x000fe200000000ff */
[----:B------:R-:W-:Y:S01]  /*10160*/  FMUL.FTZ R106, R106, R199 ;  /* 0x000000c76a6a7220 */ /* 0x000fe20000410000 */
        /* <DEDUP_REMOVED lines=20> */
[----:B------:R-:W-:Y:S01]  /*102b0*/  FMUL.FTZ R130, R130, R199 ;  /* 0x000000c782827220 */ /* 0x000fe20000410000 */
        /* <DEDUP_REMOVED lines=16> */
[----:B------:R-:W-:-:S04]  /*103c0*/  FMUL.FTZ R151, R151, R199 ;  /* 0x000000c797977220 */ /* 0x000fc80000410000 */
        /* <DEDUP_REMOVED lines=45> */
.L_x_14011:
[----:B------:R0:W1:Y:S01]  /*106a0*/  SYNCS.PHASECHK.TRANS64.TRYWAIT P2, [R15+URZ+0x22850], R21 ;  /* 0x022850150f0075a7 */ /* 0x000062000804017f */
[----:B------:R-:W-:Y:S05]  /*106b0*/  @!P0 BRA `(.L_x_14012) ;  /* 0x0000000000048947 */ /* 0x000fea0003800000 */
[----:B------:R-:W-:Y:S01]  /*106c0*/  BPT.TRAP 0x1 ;  /* 0x000000040000795c */ /* 0x000fe20000300000 */
.L_x_14012:
[----:B------:R-:W-:Y:S04]  /*106d0*/  BSSY B0, `(.L_x_14013) ;  /* 0x0000004000007945 */ /* 0x000fe80003800000 */
[----:B-1----:R-:W-:Y:S05]  /*106e0*/  @P2 BRA `(.L_x_14014) ;  /* 0x0000000000082947 */ /* 0x002fea0003800000 */
[----:B------:R-:W1:Y:S02]  /*106f0*/  SYNCS.PHASECHK.TRANS64.TRYWAIT P2, [R15+URZ+0x22850], R21 ;  /* 0x022850150f0075a7 */ /* 0x000e64000804017f */
[----:B-1----:R-:W-:Y:S05]  /*10700*/  @!P2 BRA `(.L_x_14015) ;  /* 0x000000f0007ca947 */ /* 0x002fea0003800000 */
.L_x_14014:
[----:B------:R-:W-:Y:S05]  /*10710*/  BSYNC B0 ;  /* 0x0000000000007941 */ /* 0x000fea0003800000 */
.L_x_14013:
[----:B------:R-:W2:Y:S01]  /*10720*/  S2R R180, SR_TID.X ;  /* 0x0000000000b47919 */ /* 0x000ea20000002100 */
[----:B------:R-:W-:Y:S05]  /*10730*/  WARPSYNC.ALL ;  /* 0x0000000000007948 */ /* 0x000fea0003800000 */
[----:B------:R-:W-:Y:S01]  /*10740*/  IMAD.MOV.U32 R178, RZ, RZ, 0xc00 ;  /* 0x00000c00ffb27424 */ /* 0x000fe200078e00ff */
[----:B------:R-:W-:Y:S01]  /*10750*/  ISETP.GT.AND P2, PT, R20, R211, PT ;  /* 0x000000d31400720c */ /* 0x000fe20003f44270 */
[----:B------:R-:W-:Y:S02]  /*10760*/  IMAD.MOV.U32 R179, RZ, RZ, 0x40000040 ;  /* 0x40000040ffb37424 */ /* 0x000fe400078e00ff */
[----:B------:R-:W-:-:S02]  /*10770*/  IMAD R178, R22, R178, UR44 ;  /* 0x0000002c16b27e24 */ /* 0x000fc4000f8e02b2 */
[----:B01----:R-:W-:Y:S01]  /*10780*/  @!P1 VIADD R15, R15, 0x22860 ;  /* 0x000228600f0f9836 */ /* 0x003fe20000000000 */
[----:B------:R-:W-:Y:S01]  /*10790*/  R2UR UR7, R179 ;  /* 0x00000000b30772ca */ /* 0x000fe200000e0000 */
[----:B------:R-:W-:Y:S01]  /*107a0*/  IMAD.MOV.U32 R179, RZ, RZ, 0x40000040 ;  /* 0x40000040ffb37424 */ /* 0x000fe200078e00ff */
[----:B------:R-:W-:Y:S01]  /*107b0*/  R2UR UR6, R178 ;  /* 0x00000000b20672ca */ /* 0x000fe200000e0000 */
[----:B------:R-:W-:Y:S01]  /*107c0*/  VIADD R20, R20, 0xffffffff ;  /* 0xffffffff14147836 */ /* 0x000fe20000000000 */
[----:B------:R-:W-:Y:S01]  /*107d0*/  @!P1 PRMT R15, RZ, 0x654, R15 ;  /* 0x00000654ff0f9816 */ /* 0x000fe2000000000f */
[----:B------:R-:W-:Y:S02]  /*107e0*/  IMAD.MOV.U32 R207, RZ, RZ, R176 ;  /* 0x000000ffffcf7224 */ /* 0x000fe400078e00b0 */
[----:B------:R-:W-:Y:S01]  /*107f0*/  IMAD.MOV.U32 R209, RZ, RZ, R13 ;  /* 0x000000ffffd17224 */ /* 0x000fe200078e000d */
[----:B--2---:R-:W-:-:S05]  /*10800*/  SHF.R.U32.HI R180, RZ, 0x7, R180 ;  /* 0x00000007ffb47819 */ /* 0x004fca00000116b4 */
[----:B------:R-:W-:-:S05]  /*10810*/  VIADD R21, R180, 0x8 ;  /* 0x00000008b4157836 */ /* 0x000fca0000000000 */
        /* <DEDUP_REMOVED lines=14> */
[----:B------:R-:W-:Y:S02]  /*10900*/  R2UR UR7, R153 ;  /* 0x00000000990772ca */ /* 0x000fe400000e0000 */
[----:B------:R-:W-:Y:S01]  /*10910*/  MOV R153, 0x40000040 ;  /* 0x4000004000997802 */ /* 0x000fe20000000f00 */
[----:B------:R-:W-:Y:S02]  /*10920*/  WARPGROUP.DEPBAR.LE gsb0, 0x0 ;  /* 0x00008000000079c5 */ /* 0x000fe40000010000 */
[----:B------:R-:W-:-:S15]  /*10930*/  WARPGROUP.ARRIVE ;  /* 0x00000000000079c5 */ /* 0x000fde0000000000 */
[----:B------:R-:W-:-:S05]  /*10940*/  NOP ;  /* 0x0000000000007918 */ /* 0x000fca0000000000 */
        /* <DEDUP_REMOVED lines=25> */
.L_x_14006:
[----:B------:R-:W-:Y:S05]  /*10ae0*/  WARPSYNC.ALL ;  /* 0x0000000000007948 */ /* 0x000fea0003800000 */
[----:B------:R-:W2:Y:S01]  /*10af0*/  SHFL.BFLY PT, R4, R3, 0x2, 0x1f ;  /* 0x0c401f0003047f89 */ /* 0x000ea200000e0000 */
[----:B------:R-:W-:Y:S02]  /*10b00*/  IMAD.MOV.U32 R154, RZ, RZ, -0x800000 ;  /* 0xff800000ff9a7424 */ /* 0x000fe400078e00ff */
[----:B------:R-:W-:Y:S01]  /*10b10*/  VIADD R22, R22, 0x1 ;  /* 0x0000000116167836 */ /* 0x000fe20000000000 */
[----:B------:R3:W-:Y:S08]  /*10b20*/  BAR.ARV R177, 0x100 ;  /* 0x000400b10000751d */ /* 0x0007f00000002000 */
[----:B------:R-:W-:Y:S06]  /*10b30*/  BAR.ARV 0x8, 0x180 ;  /* 0x0206000000007b1d */ /* 0x000fec0000002000 */
[----:B------:R-:W-:Y:S01]  /*10b40*/  ISETP.NE.AND P1, PT, R22, 0x2, PT ;  /* 0x000000021600780c */ /* 0x000fe20003f25270 */
[----:B------:R-:W-:-:S03]  /*10b50*/  VIADD R229, R229, 0x1 ;  /* 0x00000001e5e57836 */ /* 0x000fc60000000000 */
[----:B------:R-:W-:Y:S01]  /*10b60*/  SEL R22, R22, RZ, P1 ;  /* 0x000000ff16167207 */ /* 0x000fe20000800000 */
[----:B--2---:R-:W-:Y:S01]  /*10b70*/  FADD.FTZ R6, R4, R3 ;  /* 0x0000000304067221 */ /* 0x004fe20000010000 */
[----:B------:R-:W-:-:S04]  /*10b80*/  IMAD.MOV.U32 R4, RZ, RZ, RZ ;  /* 0x000000ffff047224 */ /* 0x000fc800078e00ff */
[----:B------:R-:W2:Y:S02]  /*10b90*/  SHFL.BFLY PT, R5, R6, 0x1, 0x1f ;  /* 0x0c201f0006057f89 */ /* 0x000ea400000e0000 */
[----:B--2---:R-:W-:-:S05]  /*10ba0*/  FADD.FTZ R3, R6, R5 ;  /* 0x0000000506037221 */ /* 0x004fca0000010000 */
[----:B------:R-:W-:-:S13]  /*10bb0*/  FSETP.NE.FTZ.AND P0, PT, R3, RZ, PT ;  /* 0x000000ff0300720b */ /* 0x000fda0003f15000 */
[----:B------:R-:W2:Y:S08]  /*10bc0*/  @P0 MUFU.LG2 R5, R3 ;  /* 0x0000000300050308 */ /* 0x000eb00000000c00 */
[----:B------:R4:W5:Y:S01]  /*10bd0*/  @P0 MUFU.RCP R4, R3 ;  /* 0x0000000300040308 */ /* 0x0009620000001000 */
[----:B--2---:R-:W-:Y:S01]  /*10be0*/  @P0 FMUL.FTZ R5, R5, 0.69314718246459960938 ;  /* 0x3f31721805050820 */ /* 0x004fe20000410000 */
[----:B----4-:R-:W-:-:S04]  /*10bf0*/  @P0 FMUL.FTZ R3, R14, 0.69314718246459960938 ;  /* 0x3f3172180e030820 */ /* 0x010fc80000410000 */
[----:B------:R-:W-:Y:S01]  /*10c00*/  @P0 FFMA.FTZ R154, R3, R13, R5 ;  /* 0x0000000d039a0223 */ /* 0x000fe20000010005 */
[----:B------:R-:W-:Y:S01]  /*10c10*/  MOV R3, 0xff800000 ;  /* 0xff80000000037802 */ /* 0x000fe20000000f00 */
[----:B------:R-:W2:Y:S01]  /*10c20*/  SHFL.BFLY PT, R5, R0, 0x2, 0x1f ;  /* 0x0c401f0000057f89 */ /* 0x000ea200000e0000 */
        /* <DEDUP_REMOVED lines=69> */
[----:B------:R-:W2:Y:S01]  /*11080*/  @P0 MUFU.LG2 R6, R8 ;  /* 0x0000000800060308 */ /* 0x000ea20000000c00 */
[----:B------:R-:W-:-:S07]  /*11090*/  @P0 FMUL.FTZ R5, R14, 0.69314718246459960938 ;  /* 0x3f3172180e050820 */ /* 0x000fce0000410000 */
[----:B------:R-:W4:Y:S01]  /*110a0*/  @P0 MUFU.RCP R0, R8 ;  /* 0x0000000800000308 */ /* 0x000f220000001000 */
[----:B--2---:R-:W-:-:S04]  /*110b0*/  @P0 FMUL.FTZ R6, R6, 0.69314718246459960938 ;  /* 0x3f31721806060820 */ /* 0x004fc80000410000 */
[----:B------:R-:W-:Y:S01]  /*110c0*/  @P0 FFMA.FTZ R3, R5, R176, R6 ;  /* 0x000000b005030223 */ /* 0x000fe20000010006 */
[----:B------:R-:W-:Y:S02]  /*110d0*/  SEL R5, RZ, 0x1, P1 ;  /* 0x00000001ff057807 */ /* 0x000fe40000800000 */
[----:B------:R-:W-:Y:S01]  /*110e0*/  PLOP3.LUT P0, PT, PT, PT, PT, 0x8, 0x0 ;  /* 0x000000000000781c */ /* 0x000fe20003f0e170 */
        /* <DEDUP_REMOVED lines=64> */
[----:B---3--:R-:W-:-:S07]  /*114f0*/  LOP3.LUT R202, R202, R5, RZ, 0x3c, !PT ;  /* 0x00000005caca7212 */ /* 0x008fce00078e3cff */
.L_x_13951:
[----:B------:R-:W-:Y:S05]  /*11500*/  WARPSYNC.ALL ;  /* 0x0000000000007948 */ /* 0x000fea0003800000 */
[----:B------:R-:W2:Y:S08]  /*11510*/  S2UR UR5, SR_CgaCtaId ;  /* 0x00000000000579c3 */ /* 0x000eb00000008800 */
[----:B------:R-:W-:Y:S06]  /*11520*/  BAR.SYNC.DEFER_BLOCKING 0x5, 0x180 ;  /* 0x0146000000007b1d */ /* 0x000fec0000010000 */
[----:B------:R-:W-:Y:S01]  /*11530*/  UMOV UR4, 0x400 ;  /* 0x0000040000047882 */ /* 0x000fe20000000000 */
[----:B------:R-:W-:Y:S01]  /*11540*/  BSSY B0, `(.L_x_14017) ;  /* 0x00004f6000007945 */ /* 0x000fe20003800000 */
[----:B--2---:R-:W-:-:S06]  /*11550*/  ULEA UR4, UR5, UR4, 0x18 ;  /* 0x0000000405047291 */ /* 0x004fcc000f8ec03f */
[----:B------:R-:W-:-:S05]  /*11560*/  IMAD.U32 R18, RZ, RZ, UR4 ;  /* 0x00000004ff127e24 */ /* 0x000fca000f8e00ff */
[----:B------:R2:W3:Y:S01]  /*11570*/  LDS.128 R4, [R18+0x228d0] ;  /* 0x0228d00012047984 */ /* 0x0004e20000000c00 */
        /* <DEDUP_REMOVED lines=15> */
[----:B-1----:R-:W-:Y:S01]  /*11670*/  F2FP.F16.F32.PACK_AB R15, R39, R38 ;  /* 0x00000026270f723e */ /* 0x002fe200000000ff */
[----:B------:R-:W-:Y:S01]  /*11680*/  BAR.SYNC.DEFER_BLOCKING 0x1, 0x100 ;  /* 0x0044000000007b1d */ /* 0x000fe20000010000 */
[----:B------:R-:W-:-:S04]  /*11690*/  ISETP.NE.U32.AND P1, PT, RZ, UR4, PT ;  /* 0x00000004ff007c0c */ /* 0x000fc8000bf25070 */
[----:B------:R-:W-:Y:S02]  /*116a0*/  ISETP.NE.AND.EX P1, PT, RZ, UR5, PT, P1 ;  /* 0x00000005ff007c0c */ /* 0x000fe4000bf25310 */
[----:B------:R-:W-:Y:S02]  /*116b0*/  MOV R20, R18 ;  /* 0x0000001200147202 */ /* 0x000fe40000000f00 */
[----:B0-----:R-:W-:-:S03]  /*116c0*/  MOV R21, R0 ;  /* 0x0000000000157202 */ /* 0x001fc60000000f00 */
[----:B----45:R-:W-:-:S04]  /*116d0*/  IMAD.WIDE R152, R8, 0x2, R20 ;  /* 0x0000000208987825 */ /* 0x030fc800078e0214 */
        /* <DEDUP_REMOVED lines=85> */
[----:B------:R-:W-:Y:S02]  /*11c30*/  LOP3.LUT R0, R8, 0x380, RZ, 0xc0, !PT ;  /* 0x0000038008007812 */ /* 0x000fe400078ec0ff */
[----:B------:R-:W-:Y:S02]  /*11c40*/  IADD3.X R9, RZ, R153, RZ, P0, !PT ;  /* 0x00000099ff097210 */ /* 0x000fe400007fe4ff */
[----:B------:R-:W-:-:S02]  /*11c50*/  SHF.R.U64 R0, R0, 0x3, RZ ;  /* 0x0000000300007819 */ /* 0x000fc400000012ff */
[----:B------:R-:W-:Y:S02]  /*11c60*/  F2FP.F16.F32.PACK_AB R13, R99, R98 ;  /* 0x00000062630d723e */ /* 0x000fe400000000ff */
[----:B------:R-:W-:Y:S02]  /*11c70*/  LOP3.LUT R8, R0, R8, RZ, 0x3c, !PT ;  /* 0x0000000800087212 */ /* 0x000fe400078e3cff */
[----:B------:R-:W-:Y:S02]  /*11c80*/  F2FP.F16.F32.PACK_AB R14, R101, R100 ;  /* 0x00000064650e723e */ /* 0x000fe400000000ff */
[----:B------:R-:W-:Y:S02]  /*11c90*/  MOV R0, R8 ;  /* 0x0000000800007202 */ /* 0x000fe40000000f00 */
[----:B------:R-:W-:Y:S02]  /*11ca0*/  F2FP.F16.F32.PACK_AB R8, R89, R88 ;  /* 0x000000585908723e */ /* 0x000fe400000000ff */
[----:B------:R-:W-:-:S02]  /*11cb0*/  F2FP.F16.F32.PACK_AB R9, R91, R90 ;  /* 0x0000005a5b09723e */ /* 0x000fc400000000ff */
[----:B------:R-:W-:-:S03]  /*11cc0*/  F2FP.F16.F32.PACK_AB R15, R103, R102 ;  /* 0x00000066670f723e */ /* 0x000fc600000000ff */
        /* <DEDUP_REMOVED lines=68> */
[----:B---3--:R-:W-:Y:S01]  /*12110*/  LOP3.LUT R4, R0, 0x380, RZ, 0xc0, !PT ;  /* 0x0000038000047812 */ /* 0x008fe200078ec0ff */
[----:B------:R-:W-:Y:S01]  /*12120*/  IMAD.X R153, RZ, RZ, R153, P0 ;  /* 0x000000ffff997224 */ /* 0x000fe200000e0699 */
[----:B------:R-:W-:Y:S02]  /*12130*/  IADD3 R8, P0, R225, UR4, RZ ;  /* 0x00000004e1087c10 */ /* 0x000fe4000ff1e0ff */
[----:B------:R-:W-:Y:S02]  /*12140*/  SHF.R.U64 R4, R4, 0x3, RZ ;  /* 0x0000000304047819 */ /* 0x000fe400000012ff */
[----:B------:R-:W-:Y:S02]  /*12150*/  IADD3.X R9, R227, UR5, RZ, P0, !PT ;  /* 0x00000005e3097c10 */ /* 0x000fe400087fe4ff */
[----:B------:R-:W-:Y:S01]  /*12160*/  LOP3.LUT R152, R4, R0, RZ, 0x3c, !PT ;  /* 0x0000000004987212 */ /* 0x000fe200078e3cff */
[----:B------:R-:W-:-:S03]  /*12170*/  IMAD.MOV.U32 R4, RZ, RZ, RZ ;  /* 0x000000ffff047224 */ /* 0x000fc600078e00ff */
[----:B------:R-:W-:-:S05]  /*12180*/  MOV R152, R152 ;  /* 0x0000009800987202 */ /* 0x000fca0000000f00 */
[----:B------:R0:W-:Y:S01]  /*12190*/  STSM.16.M88.4 [R152], R12 ;  /* 0x0000000c98007844 */ /* 0x0001e20000000200 */
[----:B------:R-:W-:Y:S06]  /*121a0*/  BAR.SYNC.DEFER_BLOCKING 0x1, 0x100 ;  /* 0x0044000000007b1d */ /* 0x000fec0000010000 */
[----:B------:R-:W5:Y:S01]  /*121b0*/  @P1 LDG.E R4, desc[UR40][R8.64] ;  /* 0x0000002808041981 */ /* 0x000f62000c1e1900 */
[----:B------:R-:W-:-:S04]  /*121c0*/  ISETP.NE.U32.AND P0, PT, RZ, UR6, PT ;  /* 0x00000006ff007c0c */ /* 0x000fc8000bf05070 */
[----:B------:R-:W-:Y:S01]  /*121d0*/  ISETP.NE.AND.EX P0, PT, RZ, UR7, PT, P0 ;  /* 0x00000007ff007c0c */ /* 0x000fe2000bf05300 */
[----:B0-----:R-:W-:-:S12]  /*121e0*/  IMAD.MOV.U32 R14, RZ, RZ, 0x9b8 ;  /* 0x000009b8ff0e7424 */ /* 0x001fd800078e00ff */
[----:B------:R-:W-:Y:S01]  /*121f0*/  @P0 IADD3 R10, P2, R225, UR6, RZ ;  /* 0x00000006e10a0c10 */ /* 0x000fe2000ff5e0ff */
[----:B------:R-:W-:Y:S02]  /*12200*/  ULDC UR6, c[0x0][0xa88] ;  /* 0x0002a20000067ab9 */ /* 0x000fe40000000800 */
[----:B------:R-:W-:Y:S01]  /*12210*/  IMAD.U32 R0, RZ, RZ, UR6 ;  /* 0x00000006ff007e24 */ /* 0x000fe2000f8e00ff */
[----:B------:R-:W-:Y:S02]  /*12220*/  @P0 IADD3.X R11, R227, UR7, RZ, P2, !PT ;  /* 0x00000007e30b0c10 */ /* 0x000fe400097fe4ff */
[----:B------:R-:W-:-:S03]  /*12230*/  ISETP.GT.AND P2, PT, R223, 0x1, PT ;  /* 0x00000001df00780c */ /* 0x000fc60003f44270 */
[----:B------:R0:W5:Y:S01]  /*12240*/  @P0 LDG.E R0, desc[UR40][R10.64] ;  /* 0x000000280a000981 */ /* 0x000162000c1e1900 */
[----:B------:R-:W-:-:S04]  /*12250*/  SEL R14, R14, 0x978, P2 ;  /* 0x000009780e0e7807 */ /* 0x000fc80001000000 */
[----:B------:R1:W3:Y:S08]  /*12260*/  LDC.64 R12, c[0x0][R14+0x220] ;  /* 0x000088000e0c7b82 */ /* 0x0002f00000000a00 */
[----:B0-----:R1:W0:Y:S01]  /*12270*/  LDC.64 R10, c[0x0][R14+0x218] ;  /* 0x000086000e0a7b82 */ /* 0x0012220000000a00 */
[----:B------:R-:W-:Y:S05]  /*12280*/  @P0 BRA `(.L_x_14019) ;  /* 0x0000000000100947 */ /* 0x000fea0003800000 */
[----:B------:R-:W-:Y:S05]  /*12290*/  @!P1 BRA `(.L_x_14019) ;  /* 0x00000000000c9947 */ /* 0x000fea0003800000 */
[----:B-----5:R-:W4:Y:S04]  /*122a0*/  LDG.E R0, desc[UR40][R8.64] ;  /* 0x0000002808007981 */ /* 0x020f28000c1e1900 */
[----:B------:R-:W4:Y:S02]  /*122b0*/  LDG.E R8, desc[UR40][R8.64+0x4] ;  /* 0x0000042808087981 */ /* 0x000f24000c1e1900 */
[----:B----4-:R-:W-:-:S07]  /*122c0*/  IMAD.IADD R0, R8, 0x1, -R0 ;  /* 0x0000000108007824 */ /* 0x010fce00078e0a00 */
.L_x_14019:
[----:B------:R-:W4:Y:S01]  /*122d0*/  LDL.LU R15, [R1+0x64] ;  /* 0x00006400010f7983 */ /* 0x000f220000300800 */
[----:B------:R-:W2:Y:S01]  /*122e0*/  LDC R156, c[0x0][0xbe8] ;  /* 0x0002fa00ff9c7b82 */ /* 0x000ea20000000800 */
[----:B------:R-:W-:Y:S02]  /*122f0*/  ISETP.NE.U32.AND P0, PT, RZ, UR4, PT ;  /* 0x00000004ff007c0c */ /* 0x000fe4000bf05070 */
[----:B------:R-:W4:Y:S02]  /*12300*/  LDL R158, [R1+0x70] ;  /* 0x00007000019e7983 */ /* 0x000f240000100800 */
[----:B------:R-:W-:Y:S02]  /*12310*/  ISETP.NE.AND.EX P0, PT, RZ, UR5, PT, P0 ;  /* 0x00000005ff007c0c */ /* 0x000fe4000bf05300 */
[----:B------:R-:W4:Y:S01]  /*12320*/  LDL R157, [R1+0x68] ;  /* 0x00006800019d7983 */ /* 0x000f220000100800 */
[----:B------:R-:W1:Y:S01]  /*12330*/  LDC.64 R8, c[0x0][R14+0x228] ;  /* 0x00008a000e087b82 */ /* 0x000e620000000a00 */
[----:B------:R-:W-:Y:S01]  /*12340*/  SEL R224, R224, RZ, !P0 ;  /* 0x000000ffe0e07207 */ /* 0x000fe20004000000 */
[----:B0-----:R-:W-:-:S02]  /*12350*/  IMAD R153, R11, R222, RZ ;  /* 0x000000de0b997224 */ /* 0x001fc400078e02ff */
[----:B------:R-:W-:-:S04]  /*12360*/  IMAD.WIDE.U32 R10, R10, R222, RZ ;  /* 0x000000de0a0a7225 */ /* 0x000fc800078e00ff */
[----:B---3--:R-:W-:Y:S01]  /*12370*/  IMAD R13, R13, R224, RZ ;  /* 0x000000e00d0d7224 */ /* 0x008fe200078e02ff */
[----:B--2---:R-:W-:Y:S01]  /*12380*/  ISETP.NE.AND P1, PT, R156, 0x1, PT ;  /* 0x000000019c00780c */ /* 0x004fe20003f25270 */
[----:B------:R-:W-:-:S12]  /*12390*/  IMAD.IADD R153, R11, 0x1, R153 ;  /* 0x000000010b997824 */ /* 0x000fd800078e0299 */
[----:B------:R-:W0:Y:S01]  /*123a0*/  @P1 LDC R11, c[0x0][0xbec] ;  /* 0x0002fb00ff0b1b82 */ /* 0x000e220000000800 */
[----:B------:R-:W-:-:S04]  /*123b0*/  IMAD.IADD R155, R215, 0x1, R206 ;  /* 0x00000001d79b7824 */ /* 0x000fc800078e02ce */
[----:B0-----:R-:W-:-:S04]  /*123c0*/  @P1 IMAD.HI.U32 R11, R155, R11, RZ ;  /* 0x0000000b9b0b1227 */ /* 0x001fc800078e00ff */
[----:B-----5:R-:W-:Y:S01]  /*123d0*/  IMAD R0, R0, R156, RZ ;  /* 0x0000009c00007224 */ /* 0x020fe200078e02ff */
[----:B----4-:R-:W-:-:S05]  /*123e0*/  SEL R152, R15, RZ, !P0 ;  /* 0x000000ff0f987207 */ /* 0x010fca0004000000 */
[C---:B------:R-:W-:Y:S02]  /*123f0*/  IMAD R152, R12.reuse, R152, R13 ;  /* 0x000000980c987224 */ /* 0x040fe400078e020d */
[----:B------:R-:W-:-:S03]  /*12400*/  IMAD.WIDE.U32 R12, R12, R224, RZ ;  /* 0x000000e00c0c7225 */ /* 0x000fc600078e00ff */
[----:B------:R-:W-:Y:S02]  /*12410*/  IADD3 R15, P0, P3, R12, R10, R4 ;  /* 0x0000000a0c0f7210 */ /* 0x000fe40007b1e004 */
[----:B------:R-:W0:Y:S01]  /*12420*/  @P1 LDC R10, c[0x0][0xbf0] ;  /* 0x0002fc00ff0a1b82 */ /* 0x000e220000000800 */
[----:B------:R-:W-:Y:S02]  /*12430*/  SEL R12, R230, RZ, P2 ;  /* 0x000000ffe60c7207 */ /* 0x000fe40001000000 */
[----:B------:R-:W-:-:S03]  /*12440*/  IADD3 R152, R13, R152, RZ ;  /* 0x000000980d987210 */ /* 0x000fc60007ffe0ff */
[-C--:B-1----:R-:W-:Y:S02]  /*12450*/  IMAD R9, R9, R12.reuse, RZ ;  /* 0x0000000c09097224 */ /* 0x082fe400078e02ff */
[----:B------:R-:W-:Y:S01]  /*12460*/  IMAD.WIDE.U32 R12, R8, R12, RZ ;  /* 0x0000000c080c7225 */ /* 0x000fe200078e00ff */
[----:B------:R-:W-:-:S04]  /*12470*/  SHF.R.S32.HI R8, RZ, 0x1f, R4 ;  /* 0x0000001fff087819 */ /* 0x000fc80000011404 */
[----:B------:R-:W-:Y:S01]  /*12480*/  IADD3.X R152, R152, R153, R8, P0, P3 ;  /* 0x0000009998987210 */ /* 0x000fe200007e6408 */
[----:B------:R-:W-:Y:S01]  /*12490*/  IMAD.MOV.U32 R153, RZ, RZ, R155 ;  /* 0x000000ffff997224 */ /* 0x000fe200078e009b */
[----:B0-----:R-:W-:Y:S02]  /*124a0*/  @P1 SHF.R.U32.HI R153, RZ, R10, R11 ;  /* 0x0000000aff991219 */ /* 0x001fe4000001160b */
[----:B------:R0:W1:Y:S02]  /*124b0*/  LDC.64 R10, c[0x0][R14+0x210] ;  /* 0x000084000e0a7b82 */ /* 0x0000640000000a00 */
[----:B------:R-:W-:-:S06]  /*124c0*/  IADD3 R12, P0, P3, R153, R15, R12 ;  /* 0x0000000f990c7210 */ /* 0x000fcc0007b1e00c */
[----:B0-----:R-:W0:Y:S01]  /*124d0*/  LDC.64 R14, c[0x0][0xba8] ;  /* 0x0002ea00ff0e7b82 */ /* 0x001e220000000a00 */
[----:B------:R-:W-:Y:S01]  /*124e0*/  IMAD.IADD R9, R13, 0x1, R9 ;  /* 0x000000010d097824 */ /* 0x000fe200078e0209 */
[----:B------:R-:W-:-:S04]  /*124f0*/  SHF.R.S32.HI R13, RZ, 0x1f, R153 ;  /* 0x0000001fff0d7819 */ /* 0x000fc80000011499 */
[----:B------:R-:W-:Y:S01]  /*12500*/  IADD3.X R13, R13, R152, R9, P0, P3 ;  /* 0x000000980d0d7210 */ /* 0x000fe200007e6409 */
[----:B------:R-:W-:-:S04]  /*12510*/  IMAD.MOV R152, RZ, RZ, -R153 ;  /* 0x000000ffff987224 */ /* 0x000fc800078e0a99 */
[----:B------:R-:W-:Y:S01]  /*12520*/  IMAD R152, R156, R152, R155 ;  /* 0x000000989c987224 */ /* 0x000fe200078e029b */
[----:B0-----:R-:W0:Y:S08]  /*12530*/  @!P2 LDC R14, c[0x0][0xb50] ;  /* 0x0002d400ff0eab82 */ /* 0x001e300000000800 */
[----:B------:R-:W2:Y:S01]  /*12540*/  @!P2 LDC R15, c[0x0][0xb54] ;  /* 0x0002d500ff0fab82 */ /* 0x000ea20000000800 */
[----:B------:R-:W-:Y:S01]  /*12550*/  SHF.R.S32.HI R9, RZ, 0x1f, R152 ;  /* 0x0000001fff097819 */ /* 0x000fe20000011498 */
[----:B-1----:R-:W-:-:S02]  /*12560*/  IMAD R11, R11, R152, RZ ;  /* 0x000000980b0b7224 */ /* 0x002fc400078e02ff */
[----:B------:R-:W-:-:S04]  /*12570*/  IMAD.WIDE.U32 R12, R10, R152, R12 ;  /* 0x000000980a0c7225 */ /* 0x000fc800078e000c */
[----:B------:R-:W-:Y:S01]  /*12580*/  IMAD R9, R10, R9, R11 ;  /* 0x000000090a097224 */ /* 0x000fe200078e020b */
[----:B0-----:R-:W-:-:S03]  /*12590*/  LEA R14, P0, R12, R14, 0x2 ;  /* 0x0000000e0c0e7211 */ /* 0x001fc600078010ff */
[----:B------:R-:W-:-:S05]  /*125a0*/  IMAD.IADD R9, R13, 0x1, R9 ;  /* 0x000000010d097824 */ /* 0x000fca00078e0209 */
[----:B--2---:R-:W-:Y:S01]  /*125b0*/  LEA.HI.X R9, R12, R15, R9, 0x2, P0 ;  /* 0x0000000f0c097211 */ /* 0x004fe200000f1409 */
[----:B------:R-:W-:Y:S01]  /*125c0*/  SHFL.IDX PT, R10, R14, RZ, 0x1c1f ;  /* 0x001c1fff0e0a7589 */ /* 0x000fe200000e0000 */
[----:B------:R-:W-:-:S03]  /*125d0*/  IMAD.IADD R153, R158, 0x1, R206 ;  /* 0x000000019e997824 */ /* 0x000fc600078e02ce */
[----:B------:R-:W0:Y:S04]  /*125e0*/  SHFL.IDX PT, R11, R9, RZ, 0x1c1f ;  /* 0x001c1fff090b7589 */ /* 0x000e2800000e0000 */
[----:B------:R-:W-:Y:S04]  /*125f0*/  SHFL.IDX PT, R12, R14, 0x1, 0x1c1f ;  /* 0x003c1f000e0c7f89 */ /* 0x000fe800000e0000 */
[----:B------:R-:W1:Y:S01]  /*12600*/  SHFL.IDX PT, R13, R9, 0x1, 0x1c1f ;  /* 0x003c1f00090d7f89 */ /* 0x000e6200000e0000 */
[----:B------:R-:W-:Y:S01]  /*12610*/  LOP3.LUT P0, RZ, R157, 0x3, RZ, 0xc0, !PT ;  /* 0x000000039dff7812 */ /* 0x000fe2000780c0ff */
[----:B------:R-:W-:-:S03]  /*12620*/  VIADD R152, R153, 0x8 ;  /* 0x0000000899987836 */ /* 0x000fc60000000000 */
[-C--:B------:R-:W-:Y:S02]  /*12630*/  ISETP.GE.OR P3, PT, R153, R0.reuse, P0 ;  /* 0x000000009900720c */ /* 0x080fe40000766670 */
[----:B------:R-:W-:-:S11]  /*12640*/  ISETP.GE.OR P0, PT, R152, R0, P0 ;  /* 0x000000009800720c */ /* 0x000fd60000706670 */
[----:B0-----:R0:W-:Y:S04]  /*12650*/  @!P3 ST.E desc[UR40][R10.64], R154 ;  /* 0x0000009a0a00b985 */ /* 0x0011e8000c101928 */
[----:B-1----:R0:W-:Y:S01]  /*12660*/  @!P0 ST.E desc[UR40][R12.64], R3 ;  /* 0x000000030c008985 */ /* 0x0021e2000c101928 */
[----:B------:R-:W-:Y:S05]  /*12670*/  @P2 BRA `(.L_x_14020) ;  /* 0x0000001000382947 */ /* 0x000fea0003800000 */
[----:B0-----:R-:W0:Y:S01]  /*12680*/  S2R R3, SR_TID.X ;  /* 0x0000000000037919 */ /* 0x001e220000002100 */
[----:B------:R-:W-:Y:S01]  /*12690*/  ULDC.64 UR4, c[0x0][0xaa0] ;  /* 0x0002a80000047ab9 */ /* 0x000fe20000000a00 */
[----:B------:R-:W1:Y:S01]  /*126a0*/  @P1 LDC R15, c[0x0][0xbec] ;  /* 0x0002fb00ff0f1b82 */ /* 0x000e620000000800 */
        /* <DEDUP_REMOVED lines=15> */
[----:B------:R-:W-:Y:S02]  /*127a0*/  IADD3 R41, P4, R20, 0x4000, RZ ;  /* 0x0000400014297810 */ /* 0x000fe40007f9e0ff */
[----:B------:R-:W-:Y:S01]  /*127b0*/  LOP3.LUT R64, R65, 0x380, RZ, 0xc0, !PT ;  /* 0x0000038041407812 */ /* 0x000fe200078ec0ff */
[----:B------:R-:W5:Y:S01]  /*127c0*/  LD.E.128 R44, desc[UR40][R44.64] ;  /* 0x000000282c2c7980 */ /* 0x000f62000c101d00 */
        /* <DEDUP_REMOVED lines=13> */
[----:B------:R-:W-:Y:S02]  /*128a0*/  LOP3.LUT R32, R32, R33, RZ, 0x3c, !PT ;  /* 0x0000002120207212 */ /* 0x000fe400078e3cff */
[----:B------:R-:W-:Y:S01]  /*128b0*/  LOP3.LUT R36, R36, R37, RZ, 0x3c, !PT ;  /* 0x0000002524247212 */ /* 0x000fe200078e3cff */
[--C-:B------:R-:W-:Y:S01]  /*128c0*/  IMAD.X R37, RZ, RZ, R21.reuse, P3 ;  /* 0x000000ffff257224 */ /* 0x100fe200018e0615 */
[----:B------:R-:W-:Y:S01]  /*128d0*/  LOP3.LUT R40, R40, R41, RZ, 0x3c, !PT ;  /* 0x0000002928287212 */ /* 0x000fe200078e3cff */
[----:B------:R-:W-:Y:S01]  /*128e0*/  IMAD.X R41, RZ, RZ, R21, P4 ;  /* 0x000000ffff297224 */ /* 0x000fe200020e0615 */
[----:B------:R-:W-:Y:S01]  /*128f0*/  IADD3.X R33, RZ, R21, RZ, P2, !PT ;  /* 0x00000015ff217210 */ /* 0x000fe200017fe4ff */
[----:B------:R-:W5:Y:S01]  /*12900*/  LD.E.128 R28, desc[UR40][R28.64] ;  /* 0x000000281c1c7980 */ /* 0x000f62000c101d00 */
[----:B------:R-:W-:-:S02]  /*12910*/  IADD3 R12, P5, R20, 0xf000, RZ ;  /* 0x0000f000140c7810 */ /* 0x000fc40007fbe0ff */
[C---:B------:R-:W-:Y:S01]  /*12920*/  IADD3 R49, P0, R20.reuse, 0x6000, RZ ;  /* 0x0000600014317810 */ /* 0x040fe20007f1e0ff */
[----:B------:R-:W5:Y:S01]  /*12930*/  LD.E.128 R36, desc[UR40][R36.64] ;  /* 0x0000002824247980 */ /* 0x000f62000c101d00 */
[C---:B------:R-:W-:Y:S01]  /*12940*/  IADD3 R53, P2, R20.reuse, 0x7000, RZ ;  /* 0x0000700014357810 */ /* 0x040fe20007f5e0ff */
[----:B------:R-:W-:Y:S01]  /*12950*/  IMAD.X R85, RZ, RZ, R21, P5 ;  /* 0x000000ffff557224 */ /* 0x000fe200028e0615 */
[C---:B------:R-:W-:Y:S01]  /*12960*/  IADD3 R57, P3, R20.reuse, 0x8000, RZ ;  /* 0x0000800014397810 */ /* 0x040fe20007f7e0ff */
[----:B------:R-:W5:Y:S01]  /*12970*/  LD.E.128 R32, desc[UR40][R32.64] ;  /* 0x0000002820207980 */ /* 0x000f62000c101d00 */
[----:B------:R-:W-:Y:S02]  /*12980*/  IADD3 R61, P4, R20, 0x9000, RZ ;  /* 0x00009000143d7810 */ /* 0x000fe40007f9e0ff */
[----:B------:R-:W-:Y:S01]  /*12990*/  LOP3.LUT R9, R12, 0x380, RZ, 0xc0, !PT ;  /* 0x000003800c097812 */ /* 0x000fe200078ec0ff */
[----:B------:R-:W5:Y:S01]  /*129a0*/  LD.E.128 R40, desc[UR40][R40.64] ;  /* 0x0000002828287980 */ /* 0x000f62000c101d00 */
[----:B------:R-:W-:-:S02]  /*129b0*/  LOP3.LUT R48, R49, 0x380, RZ, 0xc0, !PT ;  /* 0x0000038031307812 */ /* 0x000fc400078ec0ff */
[----:B------:R-:W-:Y:S01]  /*129c0*/  LOP3.LUT R52, R53, 0x380, RZ, 0xc0, !PT ;  /* 0x0000038035347812 */ /* 0x000fe200078ec0ff */
[----:B------:R-:W5:Y:S01]  /*129d0*/  LD.E.128 R64, desc[UR40][R64.64] ;  /* 0x0000002840407980 */ /* 0x000f62000c101d00 */
        /* <DEDUP_REMOVED lines=26> */
[C---:B------:R-:W-:Y:S01]  /*12b80*/  IMAD R13, R4.reuse, UR5, R9 ;  /* 0x00000005040d7c24 */ /* 0x040fe2000f8e0209 */
[----:B------:R-:W-:Y:S01]  /*12b90*/  LOP3.LUT R12, R11, 0xfffffff8, RZ, 0xc0, !PT ;  /* 0xfffffff80b0c7812 */ /* 0x000fe200078ec0ff */
[----:B------:R-:W-:Y:S01]  /*12ba0*/  IMAD.WIDE.U32 R8, R4, UR4, RZ ;  /* 0x0000000404087c25 */ /* 0x000fe2000f8e00ff */
[----:B------:R-:W-:Y:S01]  /*12bb0*/  LOP3.LUT R68, R69, 0x380, RZ, 0xc0, !PT ;  /* 0x0000038045447812 */ /* 0x000fe200078ec0ff */
[----:B------:R-:W0:Y:S01]  /*12bc0*/  @P1 LDC R4, c[0x0][0xbf0] ;  /* 0x0002fc00ff041b82 */ /* 0x000e220000000800 */
[----:B------:R-:W-:Y:S01]  /*12bd0*/  LOP3.LUT R72, R73, 0x380, RZ, 0xc0, !PT ;  /* 0x0000038049487812 */ /* 0x000fe200078ec0ff */
[----:B------:R-:W-:Y:S01]  /*12be0*/  IMAD.IADD R3, R3, 0x1, -R12 ;  /* 0x0000000103037824 */ /* 0x000fe200078e0a0c */
[----:B------:R-:W-:Y:S01]  /*12bf0*/  LOP3.LUT R76, R77, 0x380, RZ, 0xc0, !PT ;  /* 0x000003804d4c7812 */ /* 0x000fe200078ec0ff */
[----:B------:R-:W-:Y:S01]  /*12c00*/  IMAD.IADD R9, R9, 0x1, R13 ;  /* 0x0000000109097824 */ /* 0x000fe200078e020d */
[----:B------:R-:W-:Y:S01]  /*12c10*/  LOP3.LUT R80, R81, 0x380, RZ, 0xc0, !PT ;  /* 0x0000038051507812 */ /* 0x000fe200078ec0ff */
[----:B------:R-:W-:Y:S01]  /*12c20*/  ULDC.64 UR4, c[0x0][0xae8] ;  /* 0x0002ba0000047ab9 */ /* 0x000fe20000000a00 */
[----:B------:R-:W-:Y:S01]  /*12c30*/  IMAD R3, R3, 0x20, R10 ;  /* 0x0000002003037824 */ /* 0x000fe200078e020a */
[----:B------:R-:W-:Y:S01]  /*12c40*/  SHF.R.U64 R68, R68, 0x3, RZ ;  /* 0x0000000344447819 */ /* 0x000fe200000012ff */
[----:B------:R-:W-:Y:S01]  /*12c50*/  IMAD.WIDE.U32 R8, R222, UR4, R8 ;  /* 0x00000004de087c25 */ /* 0x000fe2000f8e0008 */
[----:B------:R-:W-:Y:S01]  /*12c60*/  SHF.R.U64 R72, R72, 0x3, RZ ;  /* 0x0000000348487819 */ /* 0x000fe200000012ff */
[----:B------:R2:W5:Y:S01]  /*12c70*/  LD.E.128 R24, desc[UR40][R20.64] ;  /* 0x0000002814187980 */ /* 0x000562000c101d00 */
[----:B------:R-:W-:Y:S01]  /*12c80*/  SHF.R.U64 R76, R76, 0x3, RZ ;  /* 0x000000034c4c7819 */ /* 0x000fe200000012ff */
[----:B------:R-:W-:Y:S01]  /*12c90*/  IMAD.IADD R12, R206, 0x1, R3 ;  /* 0x00000001ce0c7824 */ /* 0x000fe200078e0203 */
[----:B------:R-:W-:Y:S01]  /*12ca0*/  SHF.R.U64 R80, R80, 0x3, RZ ;  /* 0x0000000350507819 */ /* 0x000fe200000012ff */
[----:B------:R-:W5:Y:S01]  /*12cb0*/  LD.E.128 R56, desc[UR40][R56.64] ;  /* 0x0000002838387980 */ /* 0x000f62000c101d00 */
        /* <DEDUP_REMOVED lines=10> */
[--C-:B------:R-:W-:Y:S01]  /*12d60*/  IMAD.X R73, RZ, RZ, R21.reuse, P2 ;  /* 0x000000ffff497224 */ /* 0x100fe200010e0615 */
[----:B------:R-:W-:Y:S01]  /*12d70*/  IADD3.X R81, RZ, R21, RZ, P4, !PT ;  /* 0x00000015ff517210 */ /* 0x000fe200027fe4ff */
[----:B------:R-:W-:Y:S01]  /*12d80*/  IMAD.X R77, RZ, RZ, R21, P3 ;  /* 0x000000ffff4d7224 */ /* 0x000fe200018e0615 */
[----:B------:R-:W5:Y:S01]  /*12d90*/  LD.E.128 R84, desc[UR40][R84.64] ;  /* 0x0000002854547980 */ /* 0x000f62000c101d00 */
[----:B------:R-:W-:-:S02]  /*12da0*/  IMAD R13, R13, UR4, RZ ;  /* 0x000000040d0d7c24 */ /* 0x000fc4000f8e02ff */
[----:B------:R-:W-:Y:S01]  /*12db0*/  IMAD.MOV.U32 R11, RZ, RZ, R12 ;  /* 0x000000ffff0b7224 */ /* 0x000fe200078e000c */
[----:B0-----:R-:W-:Y:S01]  /*12dc0*/  @P1 SHF.R.U32.HI R11, RZ, R4, R3 ;  /* 0x00000004ff0b1219 */ /* 0x001fe20000011603 */
        /* <DEDUP_REMOVED lines=33> */
[----:B--2---:R-:W-:Y:S01]  /*12fe0*/  LEA.HI.X R20, R8, UR5, R9, 0x1, P0 ;  /* 0x0000000508147c11 */ /* 0x004fe200080f0c09 */
[----:B------:R-:W-:Y:S08]  /*12ff0*/  BRA.DIV UR4, `(.L_x_14021) ;  /* 0x000000ca04547947 */ /* 0x000ff0000b800000 */
[----:B------:R0:W1:Y:S04]  /*13000*/  SHFL.IDX PT, R4, R20, RZ, 0x181f ;  /* 0x00181fff14047589 */ /* 0x00006800000e0000 */
[----:B------:R0:W2:Y:S02]  /*13010*/  SHFL.IDX PT, R14, R3, RZ, 0x181f ;  /* 0x00181fff030e7589 */ /* 0x0000a400000e0000 */
.L_x_14247:
[----:B------:R-:W-:Y:S01]  /*13020*/  IADD3 R21, R10, R206, RZ ;  /* 0x000000ce0a157210 */ /* 0x000fe20007ffe0ff */
[----:B------:R-:W-:Y:S01]  /*13030*/  BSSY B1, `(.L_x_14022) ;  /* 0x000001a000017945 */ /* 0x000fe20003800000 */
[----:B------:R-:W-:Y:S02]  /*13040*/  VIADD R89, R205, 0xc0 ;  /* 0x000000c0cd597836 */ /* 0x000fe40000000000 */
        /* <DEDUP_REMOVED lines=24> */
.L_x_14023:
[----:B------:R-:W-:Y:S05]  /*131d0*/  BSYNC B1 ;  /* 0x0000000000017941 */ /* 0x000fea0003800000 */
.L_x_14022:
[----:B------:R-:W-:Y:S01]  /*131e0*/  UMOV UR4, 0xffffffff ;  /* 0xffffffff00047882 */ /* 0x000fe20000000000 */
[----:B---3-5:R-:W-:Y:S02]  /*131f0*/  SHF.R.S32.HI R24, RZ, 0x1f, R89 ;  /* 0x0000001fff187819 */ /* 0x028fe40000011459 */
[----:B------:R-:W-:Y:S05]  /*13200*/  BRA.DIV UR4, `(.L_x_14024) ;  /* 0x000000ca04047947 */ /* 0x000fea000b800000 */
[----:B-1----:R1:W3:Y:S04]  /*13210*/  SHFL.IDX PT, R4, R20, 0x1, 0x181f ;  /* 0x00381f0014047f89 */ /* 0x0022e800000e0000 */
[----:B--2---:R1:W2:Y:S02]  /*13220*/  SHFL.IDX PT, R14, R3, 0x1, 0x181f ;  /* 0x00381f00030e7f89 */ /* 0x0042a400000e0000 */
.L_x_14251:
        /* <DEDUP_REMOVED lines=24> */
.L_x_14026:
[----:B------:R-:W-:Y:S05]  /*133b0*/  BSYNC B1 ;  /* 0x0000000000017941 */ /* 0x000fea0003800000 */
.L_x_14025:
[----:B------:R-:W-:-:S03]  /*133c0*/  UMOV UR4, 0xffffffff ;  /* 0xffffffff00047882 */ /* 0x000fc60000000000 */
[----:B------:R-:W-:Y:S05]  /*133d0*/  BRA.DIV UR4, `(.L_x_14027) ;  /* 0x000000c604d87947 */ /* 0x000fea000b800000 */
[----:B---3--:R3:W0:Y:S04]  /*133e0*/  SHFL.IDX PT, R4, R20, 0x2, 0x181f ;  /* 0x00581f0014047f89 */ /* 0x00862800000e0000 */
[----:B--2-4-:R3:W2:Y:S02]  /*133f0*/  SHFL.IDX PT, R14, R3, 0x2, 0x181f ;  /* 0x00581f00030e7f89 */ /* 0x0146a400000e0000 */
.L_x_14255:
        /* <DEDUP_REMOVED lines=24> */
.L_x_14029:
[----:B------:R-:W-:Y:S05]  /*13580*/  BSYNC B1 ;  /* 0x0000000000017941 */ /* 0x000fea0003800000 */
.L_x_14028:
[----:B------:R-:W-:-:S03]  /*13590*/  UMOV UR4, 0xffffffff ;  /* 0xffffffff00047882 */ /* 0x000fc60000000000 */
[----:B------:R-:W-:Y:S05]  /*135a0*/  BRA.DIV UR4, `(.L_x_14030) ;  /* 0x000000c604ac7947 */ /* 0x000fea000b800000 */
[----:B0-----:R0:W0:Y:S04]  /*135b0*/  SHFL.IDX PT, R4, R20, 0x3, 0x181f ;  /* 0x00781f0014047f89 */ /* 0x00102800000e0000 */
[----:B--2-4-:R2:W4:Y:S02]  /*135c0*/  SHFL.IDX PT, R14, R3, 0x3, 0x181f ;  /* 0x00781f00030e7f89 */ /* 0x01452400000e0000 */
.L_x_14259:
[----:B-123--:R-:W-:-:S05]  /*135d0*/  VIADD R3, R21, 0x60 ;  /* 0x0000006015037836 */ /* 0x00efca0000000000 */
[----:B------:R-:W-:-:S13]  /*135e0*/  ISETP.GE.AND P0, PT, R3, R0, PT ;  /* 0x000000000300720c */ /* 0x000fda0003f06270 */
[----:B------:R-:W-:Y:S05]  /*135f0*/  @P0 BRA `(.L_x_14031) ;  /* 0x0000002c00a80947 */ /* 0x000fea0003800000 */
[----:B------:R-:W-:Y:S01]  /*13600*/  ULDC UR4, c[0x0][0xac8] ;  /* 0x0002b20000047ab9 */ /* 0x000fe20000000800 */
[----:B------:R-:W-:Y:S02]  /*13610*/  SHF.R.S32.HI R25, RZ, 0x1f, R205 ;  /* 0x0000001fff197819 */ /* 0x000fe400000114cd */
[----:B------:R-:W-:Y:S02]  /*13620*/  ISETP.GE.AND P3, PT, R205, UR4, PT ;  /* 0x00000004cd007c0c */ /* 0x000fe4000bf66270 */
[----:B------:R-:W-:Y:S02]  /*13630*/  ISETP.GE.AND P4, PT, R217, UR4, PT ;  /* 0x00000004d9007c0c */ /* 0x000fe4000bf86270 */
[----:B------:R-:W-:Y:S02]  /*13640*/  ISETP.GE.AND P5, PT, R216, UR4, PT ;  /* 0x00000004d8007c0c */ /* 0x000fe4000bfa6270 */
[----:B0-----:R-:W-:Y:S02]  /*13650*/  SHF.R.S32.HI R20, RZ, 0x1f, R217 ;  /* 0x0000001fff147819 */ /* 0x001fe400000114d9 */
[----:B------:R-:W-:-:S05]  /*13660*/  SHF.R.S32.HI R15, RZ, 0x1f, R216 ;  /* 0x0000001fff0f7819 */ /* 0x000fca00000114d8 */
[-C--:B----4-:R-:W-:Y:S02]  /*13670*/  @!P3 LEA R8, P0, R205, R14.reuse, 0x1 ;  /* 0x0000000ecd08b211 */ /* 0x090fe400078008ff */
        /* <DEDUP_REMOVED lines=14> */
.L_x_14020:
[----:B0-----:R-:W0:Y:S01]  /*13760*/  @P1 LDC R10, c[0x0][0xbec] ;  /* 0x0002fb00ff0a1b82 */ /* 0x001e220000000800 */
[----:B------:R-:W-:Y:S01]  /*13770*/  IMAD.MOV.U32 R3, RZ, RZ, R155 ;  /* 0x000000ffff037224 */ /* 0x000fe200078e009b */
[----:B------:R-:W-:Y:S01]  /*13780*/  ULDC.64 UR4, c[0x0][0xb08] ;  /* 0x0002c20000047ab9 */ /* 0x000fe20000000a00 */
[----:B------:R-:W-:-:S05]  /*13790*/  SHF.R.S32.HI R11, RZ, 0x1f, R224 ;  /* 0x0000001fff0b7819 */ /* 0x000fca00000114e0 */
[----:B------:R-:W1:Y:S01]  /*137a0*/  @P1 LDC R9, c[0x0][0xbf0] ;  /* 0x0002fc00ff091b82 */ /* 0x000e620000000800 */
[----:B0-----:R-:W-:-:S05]  /*137b0*/  @P1 IMAD.HI.U32 R10, R155, R10, RZ ;  /* 0x0000000a9b0a1227 */ /* 0x001fca00078e00ff */
[----:B-1----:R-:W-:Y:S01]  /*137c0*/  @P1 SHF.R.U32.HI R3, RZ, R9, R10 ;  /* 0x00000009ff031219 */ /* 0x002fe2000001160a */
[----:B------:R-:W-:-:S04]  /*137d0*/  IMAD R9, R8, UR4, RZ ;  /* 0x0000000408097c24 */ /* 0x000fc8000f8e02ff */
[C---:B------:R-:W-:Y:S02]  /*137e0*/  IMAD R10, R4.reuse, UR5, R9 ;  /* 0x00000005040a7c24 */ /* 0x040fe4000f8e0209 */
[----:B------:R-:W-:Y:S01]  /*137f0*/  IMAD.WIDE.U32 R8, R4, UR4, RZ ;  /* 0x0000000404087c25 */ /* 0x000fe2000f8e00ff */
[----:B------:R-:W-:-:S03]  /*13800*/  ULDC.64 UR4, c[0x0][0xb38] ;  /* 0x0002ce0000047ab9 */ /* 0x000fc60000000a00 */
[----:B------:R-:W-:Y:S02]  /*13810*/  IMAD.IADD R9, R9, 0x1, R10 ;  /* 0x0000000109097824 */ /* 0x000fe400078e020a */
[----:B------:R-:W-:Y:S02]  /*13820*/  IMAD.MOV R4, RZ, RZ, -R3 ;  /* 0x000000ffff047224 */ /* 0x000fe400078e0a03 */
[----:B------:R-:W-:-:S04]  /*13830*/  IMAD.WIDE.U32 R8, R222, UR4, R8 ;  /* 0x00000004de087c25 */ /* 0x000fc8000f8e0008 */
[----:B------:R-:W-:Y:S01]  /*13840*/  IMAD R9, R222, UR5, R9 ;  /* 0x00000005de097c24 */ /* 0x000fe2000f8e0209 */
[----:B------:R-:W-:Y:S01]  /*13850*/  ULDC.64 UR4, c[0x0][0xb40] ;  /* 0x0002d00000047ab9 */ /* 0x000fe20000000a00 */
[----:B------:R-:W-:Y:S02]  /*13860*/  IMAD R4, R156, R4, R155 ;  /* 0x000000049c047224 */ /* 0x000fe400078e029b */
[----:B------:R-:W-:Y:S02]  /*13870*/  IMAD R11, R11, UR4, RZ ;  /* 0x000000040b0b7c24 */ /* 0x000fe4000f8e02ff */
[----:B------:R-:W-:-:S04]  /*13880*/  IMAD.WIDE.U32 R8, R224, UR4, R8 ;  /* 0x00000004e0087c25 */ /* 0x000fc8000f8e0008 */
        /* <DEDUP_REMOVED lines=21> */
[----:B------:R-:W-:Y:S01]  /*139e0*/  UMOV UR4, 0xffffffff ;  /* 0xffffffff00047882 */ /* 0x000fe20000000000 */
[----:B------:R-:W-:-:S04]  /*139f0*/  IADD3 R9, R9, R11, RZ ;  /* 0x0000000b09097210 */ /* 0x000fc80007ffe0ff */
[----:B------:R-:W-:Y:S01]  /*13a00*/  LEA.HI.X R4, R8, UR5, R9, 0x2, P0 ;  /* 0x0000000508047c11 */ /* 0x000fe200080f1409 */
[----:B------:R-:W-:Y:S06]  /*13a10*/  BRA.DIV UR4, `(.L_x_14032) ;  /* 0x000000c204d87947 */ /* 0x000fec000b800000 */
[----:B------:R0:W1:Y:S04]  /*13a20*/  SHFL.IDX PT, R20, R4, RZ, 0x1c1f ;  /* 0x001c1fff04147589 */ /* 0x00006800000e0000 */
[----:B------:R0:W2:Y:S02]  /*13a30*/  SHFL.IDX PT, R12, R3, RZ, 0x1c1f ;  /* 0x001c1fff030c7589 */ /* 0x0000a400000e0000 */
.L_x_14262:
        /* <DEDUP_REMOVED lines=17> */
[----:B------:R-:W-:-:S05]  /*13b50*/  @!P0 IMAD.WIDE R8, R210, 0x4, R8 ;  /* 0x00000004d2088825 */ /* 0x000fca00078e0208 */
[----:B------:R1:W-:Y:S01]  /*13b60*/  @!P0 ST.E.64 desc[UR40][R8.64], R24 ;  /* 0x0000001808008985 */ /* 0x0003e2000c101b28 */
[----:B------:R-:W-:Y:S02]  /*13b70*/  ISETP.GE.AND P0, PT, R11, UR4, PT ;  /* 0x000000040b007c0c */ /* 0x000fe4000bf06270 */
[C---:B-1----:R-:W-:Y:S01]  /*13b80*/  @!P1 LEA R8, P2, R13.reuse, R12, 0x2 ;  /* 0x0000000c0d089211 */ /* 0x042fe200078410ff */
[C---:B------:R-:W-:Y:S02]  /*13b90*/  VIADD R24, R210.reuse, 0x40 ;  /* 0x00000040d2187836 */ /* 0x040fe40000000000 */
[C---:B------:R-:W-:Y:S01]  /*13ba0*/  VIADD R25, R210.reuse, 0x60 ;  /* 0x00000060d2197836 */ /* 0x040fe20000000000 */
[----:B------:R-:W-:Y:S01]  /*13bb0*/  @!P1 LEA.HI.X R9, R13, R20, R14, 0x2, P2 ;  /* 0x000000140d099211 */ /* 0x000fe200010f140e */
[C---:B------:R-:W-:Y:S01]  /*13bc0*/  VIADD R14, R210.reuse, 0x10 ;  /* 0x00000010d20e7836 */ /* 0x040fe20000000000 */
[----:B------:R-:W-:Y:S01]  /*13bd0*/  SHF.R.S32.HI R24, RZ, 0x1f, R24 ;  /* 0x0000001fff187819 */ /* 0x000fe20000011418 */
[----:B------:R-:W-:Y:S01]  /*13be0*/  VIADD R13, R210, 0x20 ;  /* 0x00000020d20d7836 */ /* 0x000fe20000000000 */
[----:B------:R-:W-:Y:S01]  /*13bf0*/  SHF.R.S32.HI R25, RZ, 0x1f, R25 ;  /* 0x0000001fff197819 */ /* 0x000fe20000011419 */
[----:B------:R1:W-:Y:S01]  /*13c00*/  @!P1 ST.E.64 desc[UR40][R8.64], R28 ;  /* 0x0000001c08009985 */ /* 0x0003e2000c101b28 */
[----:B------:R-:W-:-:S02]  /*13c10*/  SHF.R.S32.HI R14, RZ, 0x1f, R14 ;  /* 0x0000001fff0e7819 */ /* 0x000fc4000001140e */
        /* <DEDUP_REMOVED lines=11> */
[----:B------:R-:W-:Y:S02]  /*13cd0*/  ISETP.GE.AND P2, PT, R11, UR4, PT ;  /* 0x000000040b007c0c */ /* 0x000fe4000bf46270 */
[----:B------:R-:W-:Y:S01]  /*13ce0*/  IADD3 R10, R210, 0x30, RZ ;  /* 0x00000030d20a7810 */ /* 0x000fe20007ffe0ff */
        /* <DEDUP_REMOVED lines=32> */
[C---:B------:R-:W-:Y:S01]  /*13ef0*/  VIADD R24, R210.reuse, 0x50 ;  /* 0x00000050d2187836 */ /* 0x040fe20000000000 */
[----:B--2---:R-:W-:Y:S01]  /*13f00*/  @!P2 LEA R10, P5, R15, R12, 0x2 ;  /* 0x0000000c0f0aa211 */ /* 0x004fe200078a10ff */
        /* <DEDUP_REMOVED lines=85> */
[----:B------:R-:W-:Y:S01]  /*14460*/  VIADD R15, R210, 0xb8 ;  /* 0x000000b8d20f7836 */ /* 0x000fe20000000000 */
[----:B------:R-:W-:-:S02]  /*14470*/  SHF.R.S32.HI R25, RZ, 0x1f, R25 ;  /* 0x0000001fff197819 */ /* 0x000fc40000011419 */
[----:B------:R-:W-:Y:S01]  /*14480*/  IADD3 R21, R210, 0xc8, RZ ;  /* 0x000000c8d2157810 */ /* 0x000fe20007ffe0ff */
[----:B------:R2:W-:Y:S01]  /*14490*/  @!P2 ST.E.64 desc[UR40][R10.64], R108 ;  /* 0x0000006c0a00a985 */ /* 0x0005e2000c101b28 */
[----:B------:R-:W-:Y:S02]  /*144a0*/  SHF.R.S32.HI R15, RZ, 0x1f, R15 ;  /* 0x0000001fff0f7819 */ /* 0x000fe4000001140f */
[----:B------:R-:W-:Y:S02]  /*144b0*/  ISETP.GE.AND P2, PT, R21, UR4, PT ;  /* 0x0000000415007c0c */ /* 0x000fe4000bf46270 */
[----:B-1----:R-:W-:-:S04]  /*144c0*/  @!P4 LEA R8, P3, R24, R12, 0x2 ;  /* 0x0000000c1808c211 */ /* 0x002fc800078610ff */
[----:B------:R-:W-:Y:S01]  /*144d0*/  @!P4 LEA.HI.X R9, R24, R20, R25, 0x2, P3 ;  /* 0x000000141809c211 */ /* 0x000fe200018f1419 */
[----:B------:R-:W-:Y:S01]  /*144e0*/  VIADD R24, R210, 0xc8 ;  /* 0x000000c8d2187836 */ /* 0x000fe20000000000 */
[----:B------:R-:W-:Y:S02]  /*144f0*/  ISETP.GE.AND P3, PT, R237, UR4, PT ;  /* 0x00000004ed007c0c */ /* 0x000fe4000bf66270 */
[C---:B--2---:R-:W-:Y:S01]  /*14500*/  @!P1 LEA R10, P5, R14.reuse, R12, 0x2 ;  /* 0x0000000c0e0a9211 */ /* 0x044fe200078a10ff */
[----:B------:R1:W-:Y:S01]  /*14510*/  @!P4 ST.E.64 desc[UR40][R8.64], R112 ;  /* 0x000000700800c985 */ /* 0x0003e2000c101b28 */
[----:B------:R-:W-:Y:S02]  /*14520*/  SHF.R.S32.HI R24, RZ, 0x1f, R24 ;  /* 0x0000001fff187819 */ /* 0x000fe40000011418 */
[----:B------:R-:W-:Y:S01]  /*14530*/  @!P1 LEA.HI.X R11, R14, R20, R15, 0x2, P5 ;  /* 0x000000140e0b9211 */ /* 0x000fe200028f140f */
[----:B------:R-:W-:-:S04]  /*14540*/  VIADD R14, R210, 0xc0 ;  /* 0x000000c0d20e7836 */ /* 0x000fc80000000000 */
[----:B------:R2:W-:Y:S01]  /*14550*/  @!P1 ST.E.64 desc[UR40][R10.64], R116 ;  /* 0x000000740a009985 */ /* 0x0005e2000c101b28 */
[----:B------:R-:W-:Y:S02]  /*14560*/  SHF.R.S32.HI R14, RZ, 0x1f, R14 ;  /* 0x0000001fff0e7819 */ /* 0x000fe4000001140e */
[----:B------:R-:W-:Y:S02]  /*14570*/  ISETP.GE.AND P1, PT, R236, UR4, PT ;  /* 0x00000004ec007c0c */ /* 0x000fe4000bf26270 */
[----:B-1----:R-:W-:-:S04]  /*14580*/  @!P0 LEA R8, P4, R13, R12, 0x2 ;  /* 0x0000000c0d088211 */ /* 0x002fc800078810ff */
[----:B------:R-:W-:Y:S02]  /*14590*/  @!P0 LEA.HI.X R9, R13, R20, R14, 0x2, P4 ;  /* 0x000000140d098211 */ /* 0x000fe400020f140e */
[-C--:B------:R-:W-:Y:S02]  /*145a0*/  @!P3 LEA R14, P4, R237, R12.reuse, 0x2 ;  /* 0x0000000ced0eb211 */ /* 0x080fe400078810ff */
[----:B--2---:R-:W-:Y:S01]  /*145b0*/  @!P2 LEA R10, P5, R21, R12, 0x2 ;  /* 0x0000000c150aa211 */ /* 0x004fe200078a10ff */
        /* <DEDUP_REMOVED lines=12> */
[----:B------:R-:W-:Y:S02]  /*14680*/  @!P1 LEA.HI.X R9, R236, R20, R13, 0x2, P5 ;  /* 0x00000014ec099211 */ /* 0x000fe400028f140d */
[----:B------:R-:W-:Y:S02]  /*14690*/  SHF.R.S32.HI R13, RZ, 0x1f, R235 ;  /* 0x0000001fff0d7819 */ /* 0x000fe400000114eb */
[----:B------:R-:W-:Y:S01]  /*146a0*/  SHF.R.S32.HI R24, RZ, 0x1f, R233 ;  /* 0x0000001fff187819 */ /* 0x000fe200000114e9 */
[----:B------:R1:W-:Y:S01]  /*146b0*/  @!P1 ST.E.64 desc[UR40][R8.64], R132 ;  /* 0x0000008408009985 */ /* 0x0003e2000c101b28 */
[C---:B--2---:R-:W-:Y:S02]  /*146c0*/  @!P0 LEA R10, P5, R235.reuse, R12, 0x2 ;  /* 0x0000000ceb0a8211 */ /* 0x044fe400078a10ff */
[----:B------:R-:W-:Y:S02]  /*146d0*/  SHF.R.S32.HI R21, RZ, 0x1f, R232 ;  /* 0x0000001fff157819 */ /* 0x000fe400000114e8 */
[----:B------:R-:W-:-:S02]  /*146e0*/  @!P0 LEA.HI.X R11, R235, R20, R13, 0x2, P5 ;  /* 0x00000014eb0b8211 */ /* 0x000fc400028f140d */
[C---:B---3--:R-:W-:Y:S02]  /*146f0*/  @!P4 LEA R14, P1, R234.reuse, R12, 0x2 ;  /* 0x0000000cea0ec211 */ /* 0x048fe400078210ff */
[----:B------:R-:W-:Y:S01]  /*14700*/  SHF.R.S32.HI R13, RZ, 0x1f, R234 ;  /* 0x0000001fff0d7819 */ /* 0x000fe200000114ea */
[----:B------:R3:W-:Y:S03]  /*14710*/  @!P0 ST.E.64 desc[UR40][R10.64], R136 ;  /* 0x000000880a008985 */ /* 0x0007e6000c101b28 */
[----:B------:R-:W-:Y:S02]  /*14720*/  @!P4 LEA.HI.X R15, R234, R20, R13, 0x2, P1 ;  /* 0x00000014ea0fc211 */ /* 0x000fe400008f140d */
[CC--:B-1----:R-:W-:Y:S02]  /*14730*/  @!P2 LEA R8, P5, R233.reuse, R12.reuse, 0x2 ;  /* 0x0000000ce908a211 */ /* 0x0c2fe400078a10ff */
[----:B------:R-:W-:Y:S01]  /*14740*/  @!P3 LEA R12, P1, R232, R12, 0x2 ;  /* 0x0000000ce80cb211 */ /* 0x000fe200078210ff */
[----:B------:R3:W-:Y:S01]  /*14750*/  @!P4 ST.E.64 desc[UR40][R14.64], R140 ;  /* 0x0000008c0e00c985 */ /* 0x0007e2000c101b28 */
[----:B------:R-:W-:-:S02]  /*14760*/  @!P2 LEA.HI.X R9, R233, R20, R24, 0x2, P5 ;  /* 0x00000014e909a211 */ /* 0x000fc400028f1418 */
[----:B------:R-:W-:-:S03]  /*14770*/  @!P3 LEA.HI.X R13, R232, R20, R21, 0x2, P1 ;  /* 0x00000014e80db211 */ /* 0x000fc600008f1415 */
[----:B------:R3:W-:Y:S04]  /*14780*/  @!P2 ST.E.64 desc[UR40][R8.64], R144 ;  /* 0x000000900800a985 */ /* 0x0007e8000c101b28 */
[----:B------:R3:W-:Y:S02]  /*14790*/  @!P3 ST.E.64 desc[UR40][R12.64], R148 ;  /* 0x000000940c00b985 */ /* 0x0007e4000c101b28 */
.L_x_14034:
[----:B------:R-:W-:Y:S05]  /*147a0*/  BSYNC B1 ;  /* 0x0000000000017941 */ /* 0x000fea0003800000 */
.L_x_14033:
[----:B------:R-:W-:-:S03]  /*147b0*/  UMOV UR4, 0xffffffff ;  /* 0xffffffff00047882 */ /* 0x000fc60000000000 */
[----:B------:R-:W-:Y:S05]  /*147c0*/  BRA.DIV UR4, `(.L_x_14035) ;  /* 0x000000b604a47947 */ /* 0x000fea000b800000 */
[----:B0-----:R-:W0:Y:S04]  /*147d0*/  SHFL.IDX PT, R4, R4, 0x1, 0x1c1f ;  /* 0x003c1f0004047f89 */ /* 0x001e2800000e0000 */
[----:B------:R-:W4:Y:S02]  /*147e0*/  SHFL.IDX PT, R3, R3, 0x1, 0x1c1f ;  /* 0x003c1f0003037f89 */ /* 0x000f2400000e0000 */
.L_x_14266:
[----:B------:R-:W-:-:S13]  /*147f0*/  ISETP.GE.AND P0, PT, R152, R0, PT ;  /* 0x000000009800720c */ /* 0x000fda0003f06270 */
[----:B------:R-:W-:Y:S05]  /*14800*/  @P0 BRA `(.L_x_14031) ;  /* 0x0000001c00240947 */ /* 0x000fea0003800000 */
[----:B------:R-:W-:Y:S01]  /*14810*/  ULDC UR4, c[0x0][0xac8] ;  /* 0x0002b20000047ab9 */ /* 0x000fe20000000800 */
[C---:B---3--:R-:W-:Y:S01]  /*14820*/  VIADD R15, R210.reuse, 0x8 ;  /* 0x00000008d20f7836 */ /* 0x048fe20000000000 */
[C---:B------:R-:W-:Y:S01]  /*14830*/  ISETP.GE.AND P2, PT, R210.reuse, UR4, PT ;  /* 0x00000004d2007c0c */ /* 0x040fe2000bf46270 */
[C---:B--2---:R-:W-:Y:S01]  /*14840*/  VIADD R12, R210.reuse, 0x10 ;  /* 0x00000010d20c7836 */ /* 0x044fe20000000000 */
[C---:B------:R-:W-:Y:S01]  /*14850*/  IADD3 R14, R210.reuse, 0x10, RZ ;  /* 0x00000010d20e7810 */ /* 0x040fe20007ffe0ff */
[C---:B-1----:R-:W-:Y:S01]  /*14860*/  VIADD R20, R210.reuse, 0x18 ;  /* 0x00000018d2147836 */ /* 0x042fe20000000000 */
[C---:B------:R-:W-:Y:S01]  /*14870*/  ISETP.GE.AND P3, PT, R15.reuse, UR4, PT ;  /* 0x000000040f007c0c */ /* 0x040fe2000bf66270 */
[----:B------:R-:W-:Y:S01]  /*14880*/  VIADD R21, R210, 0x8 ;  /* 0x00000008d2157836 */ /* 0x000fe20000000000 */
[----:B------:R-:W-:Y:S01]  /*14890*/  ISETP.GE.AND P1, PT, R12, UR4, PT ;  /* 0x000000040c007c0c */ /* 0x000fe2000bf26270 */
[----:B------:R-:W-:Y:S01]  /*148a0*/  VIADD R13, R210, 0x20 ;  /* 0x00000020d20d7836 */ /* 0x000fe20000000000 */
[----:B------:R-:W-:Y:S01]  /*148b0*/  ISETP.GE.AND P0, PT, R20, UR4, PT ;  /* 0x0000000414007c0c */ /* 0x000fe2000bf06270 */
[C---:B------:R-:W-:Y:S01]  /*148c0*/  VIADD R29, R210.reuse, 0x68 ;  /* 0x00000068d21d7836 */ /* 0x040fe20000000000 */
[----:B------:R-:W-:Y:S01]  /*148d0*/  SHF.R.S32.HI R21, RZ, 0x1f, R21 ;  /* 0x0000001fff157819 */ /* 0x000fe20000011415 */
[C---:B------:R-:W-:Y:S01]  /*148e0*/  VIADD R25, R210.reuse, 0x70 ;  /* 0x00000070d2197836 */ /* 0x040fe20000000000 */
[----:B------:R-:W-:Y:S01]  /*148f0*/  SHF.R.S32.HI R14, RZ, 0x1f, R14 ;  /* 0x0000001fff0e7819 */ /* 0x000fe2000001140e */
[----:B----4-:R-:W-:Y:S01]  /*14900*/  @!P2 IMAD.MOV.U32 R8, RZ, RZ, R3 ;  /* 0x000000ffff08a224 */ /* 0x010fe200078e0003 */
[C---:B------:R-:W-:Y:S01]  /*14910*/  IADD3 R28, R210.reuse, 0x70, RZ ;  /* 0x00000070d21c7810 */ /* 0x040fe20007ffe0ff */
[----:B0-----:R-:W-:Y:S01]  /*14920*/  @!P2 IMAD.MOV.U32 R9, RZ, RZ, R4 ;  /* 0x000000ffff09a224 */ /* 0x001fe200078e0004 */
[C---:B------:R-:W-:Y:S01]  /*14930*/  IADD3 R36, R210.reuse, 0x98, RZ ;  /* 0x00000098d2247810 */ /* 0x040fe20007ffe0ff */
[C---:B------:R-:W-:Y:S01]  /*14940*/  VIADD R32, R210.reuse, 0x78 ;  /* 0x00000078d2207836 */ /* 0x040fe20000000000 */
[----:B------:R-:W-:Y:S01]  /*14950*/  @!P3 LEA R10, P4, R15, R3, 0x2 ;  /* 0x000000030f0ab211 */ /* 0x000fe200078810ff */
[----:B------:R-:W-:Y:S01]  /*14960*/  @!P2 IMAD.WIDE R8, R210, 0x4, R8 ;  /* 0x00000004d208a825 */ /* 0x000fe200078e0208 */
[----:B------:R-:W-:-:S02]  /*14970*/  SHF.R.S32.HI R28, RZ, 0x1f, R28 ;  /* 0x0000001fff1c7819 */ /* 0x000fc4000001141c */
[----:B------:R-:W-:Y:S01]  /*14980*/  @!P3 LEA.HI.X R11, R15, R4, R21, 0x2, P4 ;  /* 0x000000040f0bb211 */ /* 0x000fe200020f1415 */
[C---:B------:R-:W-:Y:S01]  /*14990*/  VIADD R15, R210.reuse, 0x28 ;  /* 0x00000028d20f7836 */ /* 0x040fe20000000000 */
[----:B------:R0:W-:Y:S01]  /*149a0*/  @!P2 ST.E.64 desc[UR40][R8.64], R26 ;  /* 0x0000001a0800a985 */ /* 0x0001e2000c101b28 */
[----:B------:R-:W-:Y:S01]  /*149b0*/  ISETP.GE.AND P2, PT, R13, UR4, PT ;  /* 0x000000040d007c0c */ /* 0x000fe2000bf46270 */
[C---:B------:R-:W-:Y:S01]  /*149c0*/  VIADD R21, R210.reuse, 0x18 ;  /* 0x00000018d2157836 */ /* 0x040fe20000000000 */
[----:B------:R-:W-:Y:S01]  /*149d0*/  SHF.R.S32.HI R36, RZ, 0x1f, R36 ;  /* 0x0000001fff247819 */ /* 0x000fe20000011424 */
[----:B------:R1:W-:Y:S01]  /*149e0*/  @!P3 ST.E.64 desc[UR40][R10.64], R30 ;  /* 0x0000001e0a00b985 */ /* 0x0003e2000c101b28 */
[----:B------:R-:W-:Y:S01]  /*149f0*/  ISETP.GE.AND P3, PT, R15, UR4, PT ;  /* 0x000000040f007c0c */ /* 0x000fe2000bf66270 */
[C---:B------:R-:W-:Y:S01]  /*14a00*/  VIADD R33, R210.reuse, 0x68 ;  /* 0x00000068d2217836 */ /* 0x040fe20000000000 */
[----:B------:R-:W-:Y:S01]  /*14a10*/  SHF.R.S32.HI R21, RZ, 0x1f, R21 ;  /* 0x0000001fff157819 */ /* 0x000fe20000011415 */
[----:B------:R-:W-:-:S03]  /*14a20*/  VIADD R24, R210, 0x80 ;  /* 0x00000080d2187836 */ /* 0x000fc60000000000 */
[----:B------:R-:W-:Y:S02]  /*14a30*/  SHF.R.S32.HI R33, RZ, 0x1f, R33 ;  /* 0x0000001fff217819 */ /* 0x000fe40000011421 */
[----:B0-----:R-:W-:-:S04]  /*14a40*/  @!P1 LEA R8, P5, R12, R3, 0x2 ;  /* 0x000000030c089211 */ /* 0x001fc800078a10ff */
[-C--:B------:R-:W-:Y:S01]  /*14a50*/  @!P1 LEA.HI.X R9, R12, R4.reuse, R14, 0x2, P5 ;  /* 0x000000040c099211 */ /* 0x080fe200028f140e */
[----:B------:R-:W-:Y:S01]  /*14a60*/  VIADD R12, R210, 0x30 ;  /* 0x00000030d20c7836 */ /* 0x000fe20000000000 */
[----:B-1----:R-:W-:Y:S01]  /*14a70*/  @!P0 LEA R10, P4, R20, R3, 0x2 ;  /* 0x00000003140a8211 */ /* 0x002fe200078810ff */
        /* <DEDUP_REMOVED lines=13> */
[C---:B------:R-:W-:Y:S01]  /*14b50*/  VIADD R14, R210.reuse, 0x30 ;  /* 0x00000030d20e7836 */ /* 0x040fe20000000000 */
[----:B-1----:R-:W-:Y:S01]  /*14b60*/  @!P3 LEA R10, P4, R15, R3, 0x2 ;  /* 0x000000030f0ab211 */ /* 0x002fe200078810ff */
        /* <DEDUP_REMOVED lines=10> */
[-C--:B------:R-:W-:Y:S01]  /*14c10*/  @!P1 LEA.HI.X R9, R12, R4.reuse, R14, 0x2, P5 ;  /* 0x000000040c099211 */ /* 0x080fe200028f140e */
[C---:B------:R-:W-:Y:S01]  /*14c20*/  VIADD R12, R210.reuse, 0x50 ;  /* 0x00000050d20c7836 */ /* 0x040fe20000000000 */
[----:B------:R-:W-:Y:S02]  /*14c30*/  IADD3 R14, R210, 0x40, RZ ;  /* 0x00000040d20e7810 */ /* 0x000fe40007ffe0ff */
[----:B-1----:R-:W-:Y:S01]  /*14c40*/  @!P0 LEA R10, P4, R20, R3, 0x2 ;  /* 0x00000003140a8211 */ /* 0x002fe200078810ff */
        /* <DEDUP_REMOVED lines=23> */
[----:B------:R-:W-:Y:S02]  /*14dc0*/  SHF.R.S32.HI R15, RZ, 0x1f, R15 ;  /* 0x0000001fff0f7819 */ /* 0x000fe4000001140f */
[----:B0-----:R-:W-:-:S04]  /*14dd0*/  @!P1 LEA R8, P5, R12, R3, 0x2 ;  /* 0x000000030c089211 */ /* 0x001fc800078a10ff */
[-C--:B------:R-:W-:Y:S02]  /*14de0*/  @!P1 LEA.HI.X R9, R12, R4.reuse, R13, 0x2, P5 ;  /* 0x000000040c099211 */ /* 0x080fe400028f140d */
[-C--:B------:R-:W-:Y:S02]  /*14df0*/  @!P2 LEA R12, P5, R14, R3.reuse, 0x2 ;  /* 0x000000030e0ca211 */ /* 0x080fe400078a10ff */
[C---:B-1----:R-:W-:Y:S01]  /*14e00*/  @!P0 LEA R10, P4, R20.reuse, R3, 0x2 ;  /* 0x00000003140a8211 */ /* 0x042fe200078810ff */
[----:B------:R0:W-:Y:S01]  /*14e10*/  @!P1 ST.E.64 desc[UR40][R8.64], R66 ;  /* 0x0000004208009985 */ /* 0x0001e2000c101b28 */
[----:B------:R-:W-:Y:S02]  /*14e20*/  ISETP.GE.AND P1, PT, R25, UR4, PT ;  /* 0x0000000419007c0c */ /* 0x000fe4000bf26270 */
[-C--:B------:R-:W-:Y:S02]  /*14e30*/  @!P0 LEA.HI.X R11, R20, R4.reuse, R21, 0x2, P4 ;  /* 0x00000004140b8211 */ /* 0x080fe400020f1415 */
[----:B------:R-:W-:-:S02]  /*14e40*/  @!P2 LEA.HI.X R13, R14, R4, R15, 0x2, P5 ;  /* 0x000000040e0da211 */ /* 0x000fc400028f140f */
[CC--:B------:R-:W-:Y:S01]  /*14e50*/  @!P3 LEA R14, P4, R29.reuse, R3.reuse, 0x2 ;  /* 0x000000031d0eb211 */ /* 0x0c0fe200078810ff */
[----:B------:R1:W-:Y:S01]  /*14e60*/  @!P0 ST.E.64 desc[UR40][R10.64], R70 ;  /* 0x000000460a008985 */ /* 0x0003e2000c101b28 */
[----:B------:R-:W-:Y:S02]  /*14e70*/  ISETP.GE.AND P0, PT, R32, UR4, PT ;  /* 0x0000000420007c0c */ /* 0x000fe4000bf06270 */
[-C--:B------:R-:W-:Y:S01]  /*14e80*/  @!P3 LEA.HI.X R15, R29, R4.reuse, R33, 0x2, P4 ;  /* 0x000000041d0fb211 */ /* 0x080fe200020f1421 */
[----:B------:R2:W-:Y:S01]  /*14e90*/  @!P2 ST.E.64 desc[UR40][R12.64], R74 ;  /* 0x0000004a0c00a985 */ /* 0x0005e2000c101b28 */
[----:B------:R-:W-:Y:S01]  /*14ea0*/  ISETP.GE.AND P2, PT, R24, UR4, PT ;  /* 0x0000000418007c0c */ /* 0x000fe2000bf46270 */
[C---:B------:R-:W-:Y:S01]  /*14eb0*/  VIADD R29, R210.reuse, 0x88 ;  /* 0x00000088d21d7836 */ /* 0x040fe20000000000 */
[CC--:B------:R-:W-:Y:S01]  /*14ec0*/  @!P1 LEA R20, P5, R25.reuse, R3.reuse, 0x2 ;  /* 0x0000000319149211 */ /* 0x0c0fe200078a10ff */
[C---:B------:R-:W-:Y:S01]  /*14ed0*/  VIADD R33, R210.reuse, 0x78 ;  /* 0x00000078d2217836 */ /* 0x040fe20000000000 */
[----:B------:R3:W-:Y:S02]  /*14ee0*/  @!P3 ST.E.64 desc[UR40][R14.64], R78 ;  /* 0x0000004e0e00b985 */ /* 0x0007e4000c101b28 */
[----:B------:R-:W-:Y:S01]  /*14ef0*/  @!P1 LEA.HI.X R21, R25, R4, R28, 0x2, P5 ;  /* 0x0000000419159211 */ /* 0x000fe200028f141c */
[C---:B------:R-:W-:Y:S01]  /*14f00*/  VIADD R25, R210.reuse, 0x90 ;  /* 0x00000090d2197836 */ /* 0x040fe20000000000 */
[----:B------:R-:W-:Y:S01]  /*14f10*/  ISETP.GE.AND P3, PT, R29, UR4, PT ;  /* 0x000000041d007c0c */ /* 0x000fe2000bf66270 */
[----:B------:R-:W-:Y:S01]  /*14f20*/  VIADD R28, R210, 0x80 ;  /* 0x00000080d21c7836 */ /* 0x000fe20000000000 */
[----:B0-----:R-:W-:Y:S01]  /*14f30*/  @!P0 LEA R8, P4, R32, R3, 0x2 ;  /* 0x0000000320088211 */ /* 0x001fe200078810ff */
[----:B------:R0:W-:Y:S01]  /*14f40*/  @!P1 ST.E.64 desc[UR40][R20.64], R82 ;  /* 0x0000005214009985 */ /* 0x0001e2000c101b28 */
[----:B------:R-:W-:-:S02]  /*14f50*/  SHF.R.S32.HI R33, RZ, 0x1f, R33 ;  /* 0x0000001fff217819 */ /* 0x000fc40000011421 */
[----:B------:R-:W-:Y:S02]  /*14f60*/  ISETP.GE.AND P1, PT, R25, UR4, PT ;  /* 0x0000000419007c0c */ /* 0x000fe4000bf26270 */
[----:B------:R-:W-:Y:S02]  /*14f70*/  SHF.R.S32.HI R28, RZ, 0x1f, R28 ;  /* 0x0000001fff1c7819 */ /* 0x000fe4000001141c */
[-C--:B-1----:R-:W-:Y:S02]  /*14f80*/  @!P2 LEA R10, P5, R24, R3.reuse, 0x2 ;  /* 0x00000003180aa211 */ /* 0x082fe400078a10ff */
        /* <DEDUP_REMOVED lines=12> */
[-C--:B------:R-:W-:Y:S01]  /*15050*/  @!P3 LEA.HI.X R13, R29, R4.reuse, R33, 0x2, P4 ;  /* 0x000000041d0db211 */ /* 0x080fe200020f1421 */
[C---:B------:R-:W-:Y:S01]  /*15060*/  VIADD R33, R210.reuse, 0xa8 ;  /* 0x000000a8d2217836 */ /* 0x040fe20000000000 */
[----:B------:R-:W-:Y:S01]  /*15070*/  SHF.R.S32.HI R28, RZ, 0x1f, R28 ;  /* 0x0000001fff1c7819 */ /* 0x000fe2000001141c */
[C---:B------:R-:W-:Y:S01]  /*15080*/  VIADD R29, R210.reuse, 0xb0 ;  /* 0x000000b0d21d7836 */ /* 0x040fe20000000000 */
[-C--:B---3--:R-:W-:Y:S01]  /*15090*/  @!P1 LEA R14, P5, R25, R3.reuse, 0x2 ;  /* 0x00000003190e9211 */ /* 0x088fe200078a10ff */
[----:B------:R3:W-:Y:S01]  /*150a0*/  @!P3 ST.E.64 desc[UR40][R12.64], R94 ;  /* 0x0000005e0c00b985 */ /* 0x0007e2000c101b28 */
[----:B------:R-:W-:Y:S02]  /*150b0*/  ISETP.GE.AND P4, PT, R33, UR4, PT ;  /* 0x0000000421007c0c */ /* 0x000fe4000bf86270 */
[----:B------:R-:W-:Y:S01]  /*150c0*/  @!P1 LEA.HI.X R15, R25, R4, R28, 0x2, P5 ;  /* 0x00000004190f9211 */ /* 0x000fe200028f141c */
[C---:B------:R-:W-:Y:S01]  /*150d0*/  VIADD R28, R210.reuse, 0xa0 ;  /* 0x000000a0d21c7836 */ /* 0x040fe20000000000 */
[----:B------:R-:W-:Y:S01]  /*150e0*/  ISETP.GE.AND P3, PT, R29, UR4, PT ;  /* 0x000000041d007c0c */ /* 0x000fe2000bf66270 */
[----:B------:R-:W-:Y:S01]  /*150f0*/  VIADD R25, R210, 0xb8 ;  /* 0x000000b8d2197836 */ /* 0x000fe20000000000 */
[----:B0-----:R-:W-:Y:S01]  /*15100*/  @!P0 LEA R20, P5, R32, R3, 0x2 ;  /* 0x0000000320148211 */ /* 0x001fe200078a10ff */
[----:B------:R0:W-:Y:S01]  /*15110*/  @!P1 ST.E.64 desc[UR40][R14.64], R98 ;  /* 0x000000620e009985 */ /* 0x0001e2000c101b28 */
[----:B------:R-:W-:-:S02]  /*15120*/  SHF.R.S32.HI R28, RZ, 0x1f, R28 ;  /* 0x0000001fff1c7819 */ /* 0x000fc4000001141c */
[-C--:B-1----:R-:W-:Y:S02]  /*15130*/  @!P2 LEA R8, P1, R24, R3.reuse, 0x2 ;  /* 0x000000031808a211 */ /* 0x082fe400078210ff */
[-C--:B------:R-:W-:Y:S01]  /*15140*/  @!P0 LEA.HI.X R21, R32, R4.reuse, R36, 0x2, P5 ;  /* 0x0000000420158211 */ /* 0x080fe200028f1424 */
[----:B------:R-:W-:Y:S01]  /*15150*/  VIADD R36, R210, 0xa8 ;  /* 0x000000a8d2247836 */ /* 0x000fe20000000000 */
[----:B------:R-:W-:Y:S01]  /*15160*/  @!P2 LEA.HI.X R9, R24, R4, R28, 0x2, P1 ;  /* 0x000000041809a211 */ /* 0x000fe200008f141c */
[C---:B------:R-:W-:Y:S01]  /*15170*/  VIADD R32, R210.reuse, 0xb0 ;  /* 0x000000b0d2207836 */ /* 0x040fe20000000000 */
[----:B------:R-:W-:Y:S01]  /*15180*/  ISETP.GE.AND P1, PT, R25, UR4, PT ;  /* 0x0000000419007c0c */ /* 0x000fe2000bf26270 */
[----:B------:R1:W-:Y:S01]  /*15190*/  @!P0 ST.E.64 desc[UR40][R20.64], R102 ;  /* 0x0000006614008985 */ /* 0x0003e2000c101b28 */
[-C--:B--2---:R-:W-:Y:S01]  /*151a0*/  @!P4 LEA R10, P0, R33, R3.reuse, 0x2 ;  /* 0x00000003210ac211 */ /* 0x084fe200078010ff */
[C---:B------:R-:W-:Y:S01]  /*151b0*/  VIADD R28, R210.reuse, 0xc0 ;  /* 0x000000c0d21c7836 */ /* 0x040fe20000000000 */
[----:B------:R-:W-:Y:S01]  /*151c0*/  SHF.R.S32.HI R36, RZ, 0x1f, R36 ;  /* 0x0000001fff247819 */ /* 0x000fe20000011424 */
[----:B------:R-:W-:Y:S01]  /*151d0*/  VIADD R24, R210, 0xc8 ;  /* 0x000000c8d2187836 */ /* 0x000fe20000000000 */
[----:B------:R-:W-:Y:S01]  /*151e0*/  SHF.R.S32.HI R32, RZ, 0x1f, R32 ;  /* 0x0000001fff207819 */ /* 0x000fe20000011420 */
[----:B------:R2:W-:Y:S01]  /*151f0*/  @!P2 ST.E.64 desc[UR40][R8.64], R106 ;  /* 0x0000006a0800a985 */ /* 0x0005e2000c101b28 */
[----:B---3--:R-:W-:-:S02]  /*15200*/  @!P3 LEA R12, P5, R29, R3, 0x2 ;  /* 0x000000031d0cb211 */ /* 0x008fc400078a10ff */
[-C--:B------:R-:W-:Y:S02]  /*15210*/  @!P4 LEA.HI.X R11, R33, R4.reuse, R36, 0x2, P0 ;  /* 0x00000004210bc211 */ /* 0x080fe400000f1424 */
[----:B------:R-:W-:Y:S01]  /*15220*/  @!P3 LEA.HI.X R13, R29, R4, R32, 0x2, P5 ;  /* 0x000000041d0db211 */ /* 0x000fe200028f1420 */
[----:B------:R-:W-:Y:S01]  /*15230*/  VIADD R29, R210, 0xb8 ;  /* 0x000000b8d21d7836 */ /* 0x000fe20000000000 */
[----:B------:R-:W-:Y:S01]  /*15240*/  ISETP.GE.AND P2, PT, R28, UR4, PT ;  /* 0x000000041c007c0c */ /* 0x000fe2000bf46270 */
[----:B------:R3:W-:Y:S01]  /*15250*/  @!P4 ST.E.64 desc[UR40][R10.64], R110 ;  /* 0x0000006e0a00c985 */ /* 0x0007e2000c101b28 */
[----:B------:R-:W-:Y:S02]  /*15260*/  ISETP.GE.AND P0, PT, R24, UR4, PT ;  /* 0x0000000418007c0c */ /* 0x000fe4000bf06270 */
[----:B0-----:R-:W-:Y:S01]  /*15270*/  @!P1 LEA R14, P4, R25, R3, 0x2 ;  /* 0x00000003190e9211 */ /* 0x001fe200078810ff */
[----:B------:R0:W-:Y:S01]  /*15280*/  @!P3 ST.E.64 desc[UR40][R12.64], R114 ;  /* 0x000000720c00b985 */ /* 0x0001e2000c101b28 */
[----:B------:R-:W-:-:S02]  /*15290*/  SHF.R.S32.HI R29, RZ, 0x1f, R29 ;  /* 0x0000001fff1d7819 */ /* 0x000fc4000001141d */
[----:B------:R-:W-:Y:S02]  /*152a0*/  ISETP.GE.AND P3, PT, R237, UR4, PT ;  /* 0x00000004ed007c0c */ /* 0x000fe4000bf66270 */
[----:B------:R-:W-:Y:S01]  /*152b0*/  @!P1 LEA.HI.X R15, R25, R4, R29, 0x2, P4 ;  /* 0x00000004190f9211 */ /* 0x000fe200020f141d */
[C---:B------:R-:W-:Y:S02]  /*152c0*/  VIADD R29, R210.reuse, 0xc0 ;  /* 0x000000c0d21d7836 */ /* 0x040fe40000000000 */
[----:B------:R-:W-:Y:S01]  /*152d0*/  VIADD R25, R210, 0xc8 ;  /* 0x000000c8d2197836 */ /* 0x000fe20000000000 */
[-C--:B-1----:R-:W-:Y:S01]  /*152e0*/  @!P2 LEA R20, P5, R28, R3.reuse, 0x2 ;  /* 0x000000031c14a211 */ /* 0x082fe200078a10ff */
[----:B------:R1:W-:Y:S01]  /*152f0*/  @!P1 ST.E.64 desc[UR40][R14.64], R118 ;  /* 0x000000760e009985 */ /* 0x0003e2000c101b28 */
[----:B------:R-:W-:Y:S02]  /*15300*/  SHF.R.S32.HI R29, RZ, 0x1f, R29 ;  /* 0x0000001fff1d7819 */ /* 0x000fe4000001141d */
[----:B--2---:R-:W-:-:S02]  /*15310*/  @!P0 LEA R8, P4, R24, R3, 0x2 ;  /* 0x0000000318088211 */ /* 0x004fc400078810ff */
[----:B------:R-:W-:Y:S02]  /*15320*/  SHF.R.S32.HI R25, RZ, 0x1f, R25 ;  /* 0x0000001fff197819 */ /* 0x000fe40000011419 */
[----:B------:R-:W-:Y:S02]  /*15330*/  ISETP.GE.AND P1, PT, R236, UR4, PT ;  /* 0x00000004ec007c0c */ /* 0x000fe4000bf26270 */
[-C--:B------:R-:W-:Y:S02]  /*15340*/  @!P2 LEA.HI.X R21, R28, R4.reuse, R29, 0x2, P5 ;  /* 0x000000041c15a211 */ /* 0x080fe400028f141d */
[----:B------:R-:W-:Y:S02]  /*15350*/  @!P0 LEA.HI.X R9, R24, R4, R25, 0x2, P4 ;  /* 0x0000000418098211 */ /* 0x000fe400020f1419 */
[----:B------:R-:W-:Y:S01]  /*15360*/  ISETP.GE.AND P4, PT, R235, UR4, PT ;  /* 0x00000004eb007c0c */ /* 0x000fe2000bf86270 */
[----:B------:R2:W-:Y:S01]  /*15370*/  @!P2 ST.E.64 desc[UR40][R20.64], R122 ;  /* 0x0000007a1400a985 */ /* 0x0005e2000c101b28 */
[----:B------:R-:W-:-:S02]  /*15380*/  SHF.R.S32.HI R24, RZ, 0x1f, R237 ;  /* 0x0000001fff187819 */ /* 0x000fc400000114ed */
[-C--:B---3--:R-:W-:Y:S01]  /*15390*/  @!P3 LEA R10, P5, R237, R3.reuse, 0x2 ;  /* 0x00000003ed0ab211 */ /* 0x088fe200078a10ff */
[----:B------:R3:W-:Y:S01]  /*153a0*/  @!P0 ST.E.64 desc[UR40][R8.64], R126 ;  /* 0x0000007e08008985 */ /* 0x0007e2000c101b28 */
[----:B------:R-:W-:Y:S02]  /*153b0*/  ISETP.GE.AND P2, PT, R234, UR4, PT ;  /* 0x00000004ea007c0c */ /* 0x000fe4000bf46270 */
[----:B------:R-:W-:Y:S02]  /*153c0*/  ISETP.GE.AND P0, PT, R233, UR4, PT ;  /* 0x00000004e9007c0c */ /* 0x000fe4000bf06270 */
[----:B------:R-:W-:Y:S02]  /*153d0*/  @!P3 LEA.HI.X R11, R237, R4, R24, 0x2, P5 ;  /* 0x00000004ed0bb211 */ /* 0x000fe400028f1418 */
[----:B------:R-:W-:Y:S02]  /*153e0*/  SHF.R.S32.HI R24, RZ, 0x1f, R236 ;  /* 0x0000001fff187819 */ /* 0x000fe400000114ec */
[-C--:B0-----:R-:W-:Y:S01]  /*153f0*/  @!P1 LEA R12, P5, R236, R3.reuse, 0x2 ;  /* 0x00000003ec0c9211 */ /* 0x081fe200078a10ff */
[----:B------:R3:W-:Y:S01]  /*15400*/  @!P3 ST.E.64 desc[UR40][R10.64], R130 ;  /* 0x000000820a00b985 */ /* 0x0007e2000c101b28 */
[----:B-1----:R-:W-:-:S02]  /*15410*/  @!P4 LEA R14, P3, R235, R3, 0x2 ;  /* 0x00000003eb0ec211 */ /* 0x002fc400078610ff */
[-C--:B------:R-:W-:Y:S02]  /*15420*/  @!P1 LEA.HI.X R13, R236, R4.reuse, R24, 0x2, P5 ;  /* 0x00000004ec0d9211 */ /* 0x080fe400028f1418 */
[----:B------:R-:W-:Y:S02]  /*15430*/  SHF.R.S32.HI R24, RZ, 0x1f, R235 ;  /* 0x0000001fff187819 */ /* 0x000fe400000114eb */
[----:B--2---:R-:W-:Y:S01]  /*15440*/  @!P2 LEA R20, P5, R234, R3, 0x2 ;  /* 0x00000003ea14a211 */ /* 0x004fe200078a10ff */
[----:B------:R3:W-:Y:S01]  /*15450*/  @!P1 ST.E.64 desc[UR40][R12.64], R134 ;  /* 0x000000860c009985 */ /* 0x0007e2000c101b28 */
[----:B------:R-:W-:Y:S02]  /*15460*/  SHF.R.S32.HI R29, RZ, 0x1f, R234 ;  /* 0x0000001fff1d7819 */ /* 0x000fe400000114ea */
[----:B------:R-:W-:Y:S02]  /*15470*/  @!P4 LEA.HI.X R15, R235, R4, R24, 0x2, P3 ;  /* 0x00000004eb0fc211 */ /* 0x000fe400018f1418 */
[----:B------:R-:W-:-:S02]  /*15480*/  SHF.R.S32.HI R28, RZ, 0x1f, R233 ;  /* 0x0000001fff1c7819 */ /* 0x000fc400000114e9 */
[C---:B------:R-:W-:Y:S01]  /*15490*/  @!P0 LEA R24, P3, R233.reuse, R3, 0x2 ;  /* 0x00000003e9188211 */ /* 0x040fe200078610ff */
[----:B------:R3:W-:Y:S01]  /*154a0*/  @!P4 ST.E.64 desc[UR40][R14.64], R138 ;  /* 0x0000008a0e00c985 */ /* 0x0007e2000c101b28 */
[-C--:B------:R-:W-:Y:S02]  /*154b0*/  @!P2 LEA.HI.X R21, R234, R4.reuse, R29, 0x2, P5 ;  /* 0x00000004ea15a211 */ /* 0x080fe400028f141d */
[----:B------:R-:W-:-:S03]  /*154c0*/  @!P0 LEA.HI.X R25, R233, R4, R28, 0x2, P3 ;  /* 0x00000004e9198211 */ /* 0x000fc600018f141c */
[----:B------:R3:W-:Y:S04]  /*154d0*/  @!P2 ST.E.64 desc[UR40][R20.64], R142 ;  /* 0x0000008e1400a985 */ /* 0x0007e8000c101b28 */
[----:B------:R3:W-:Y:S01]  /*154e0*/  @!P0 ST.E.64 desc[UR40][R24.64], R146 ;  /* 0x0000009218008985 */ /* 0x0007e2000c101b28 */
[----:B------:R-:W-:-:S13]  /*154f0*/  ISETP.GE.AND P0, PT, R232, UR4, PT ;  /* 0x00000004e8007c0c */ /* 0x000fda000bf06270 */
[----:B---3--:R-:W-:Y:S05]  /*15500*/  @P0 BRA `(.L_x_14031) ;  /* 0x0000000c00e40947 */ /* 0x008fea0003800000 */
[----:B------:R-:W-:Y:S02]  /*15510*/  SHF.R.S32.HI R28, RZ, 0x1f, R232 ;  /* 0x0000001fff1c7819 */ /* 0x000fe400000114e8 */
[----:B------:R-:W-:-:S04]  /*15520*/  LEA R8, P0, R232, R3, 0x2 ;  /* 0x00000003e8087211 */ /* 0x000fc800078010ff */
[----:B------:R-:W-:-:S05]  /*15530*/  LEA.HI.X R9, R232, R4, R28, 0x2, P0 ;  /* 0x00000004e8097211 */ /* 0x000fca00000f141c */
[----:B------:R0:W-:Y:S01]  /*15540*/  ST.E.64 desc[UR40][R8.64], R150 ;  /* 0x0000009608007985 */ /* 0x0001e2000c101b28 */
[----:B------:R-:W-:Y:S05]  /*15550*/  BRA `(.L_x_14031) ;  /* 0x0000000c00d07947 */ /* 0x000fea0003800000 */
.L_x_14018:
        /* <DEDUP_REMOVED lines=16> */
[----:B------:R-:W0:-:S12]  /*15660*/  S2R R0, SR_TID.X ;  /* 0x0000000000007919 */ /* 0x000e180000002100 */
        /* <DEDUP_REMOVED lines=8> */
[----:B----4-:R-:W-:-:S07]  /*156f0*/  IADD3 R26, -R11, R26, RZ ;  /* 0x0000001a0b1a7210 */ /* 0x010fce0007ffe1ff */
.L_x_14036:
        /* <DEDUP_REMOVED lines=8> */
[----:B-1----:R-:W-:Y:S01]  /*15780*/  IMAD R0, R26, R37, RZ ;  /* 0x000000251a007224 */ /* 0x002fe200078e02ff */
[----:B0-----:R-:W-:-:S04]  /*15790*/  IADD3 R35, R206, -0x80, R35 ;  /* 0xffffff80ce237810 */ /* 0x001fc80007ffe023 */
[----:B------:R-:W-:-:S13]  /*157a0*/  ISETP.GE.AND P0, PT, R35, R0, PT ;  /* 0x000000002300720c */ /* 0x000fda0003f06270 */
[----:B------:R-:W-:Y:S05]  /*157b0*/  @P0 BRA `(.L_x_14038) ;  /* 0x0000000000ac0947 */ /* 0x000fea0003800000 */
[----:B---3--:R-:W-:Y:S01]  /*157c0*/  IMAD.MOV.U32 R4, RZ, RZ, 0x9b8 ;  /* 0x000009b8ff047424 */ /* 0x008fe200078e00ff */
[----:B------:R-:W-:Y:S01]  /*157d0*/  ISETP.GT.AND P0, PT, R223, 0x1, PT ;  /* 0x00000001df00780c */ /* 0x000fe20003f04270 */
[----:B------:R-:W0:Y:S01]  /*157e0*/  LDC.64 R8, c[0x0][0xba8] ;  /* 0x0002ea00ff087b82 */ /* 0x000e220000000a00 */
[----:B------:R-:W-:Y:S01]  /*157f0*/  ISETP.NE.AND P1, PT, R37, 0x1, PT ;  /* 0x000000012500780c */ /* 0x000fe20003f25270 */
[----:B------:R-:W-:Y:S01]  /*15800*/  IMAD.MOV.U32 R27, RZ, RZ, R35 ;  /* 0x000000ffff1b7224 */ /* 0x000fe200078e0023 */
[----:B------:R-:W-:-:S05]  /*15810*/  SEL R4, R4, 0x978, P0 ;  /* 0x0000097804047807 */ /* 0x000fca0000000000 */
[----:B------:R-:W1:Y:S08]  /*15820*/  LDC.64 R20, c[0x0][R4+0x220] ;  /* 0x0000880004147b82 */ /* 0x000e700000000a00 */
[----:B------:R-:W3:Y:S08]  /*15830*/  LDC.64 R24, c[0x0][R4+0x218] ;  /* 0x0000860004187b82 */ /* 0x000ef00000000a00 */
[----:B------:R-:W4:Y:S08]  /*15840*/  LDC.64 R12, c[0x0][R4+0x228] ;  /* 0x00008a00040c7b82 */ /* 0x000f300000000a00 */
[----:B------:R-:W5:Y:S08]  /*15850*/  @P1 LDC R0, c[0x0][0xbec] ;  /* 0x0002fb00ff001b82 */ /* 0x000f700000000800 */
[----:B------:R-:W2:Y:S08]  /*15860*/  LDC.64 R10, c[0x0][R4+0x210] ;  /* 0x00008400040a7b82 */ /* 0x000eb00000000a00 */
[----:B------:R-:W4:Y:S01]  /*15870*/  @P1 LDC R31, c[0x0][0xbf0] ;  /* 0x0002fc00ff1f1b82 */ /* 0x000f220000000800 */
[----:B-----5:R-:W-:-:S07]  /*15880*/  @P1 IMAD.HI.U32 R0, R35, R0, RZ ;  /* 0x0000000023001227 */ /* 0x020fce00078e00ff */
[----:B0-----:R-:W0:Y:S01]  /*15890*/  @!P0 LDC R8, c[0x0][0xb50] ;  /* 0x0002d400ff088b82 */ /* 0x001e220000000800 */
[-C--:B-1----:R-:W-:Y:S02]  /*158a0*/  IMAD R21, R21, R33.reuse, RZ ;  /* 0x0000002115157224 */ /* 0x082fe400078e02ff */
[----:B------:R-:W-:-:S05]  /*158b0*/  IMAD.WIDE.U32 R14, R20, R33, RZ ;  /* 0x00000021140e7225 */ /* 0x000fca00078e00ff */
[----:B------:R-:W1:Y:S01]  /*158c0*/  @!P0 LDC R9, c[0x0][0xb54] ;  /* 0x0002d500ff098b82 */ /* 0x000e620000000800 */
[-C--:B---3--:R-:W-:Y:S02]  /*158d0*/  IMAD R29, R25, R222.reuse, RZ ;  /* 0x000000de191d7224 */ /* 0x088fe400078e02ff */
[----:B------:R-:W-:Y:S01]  /*158e0*/  IMAD.WIDE.U32 R24, R24, R222, RZ ;  /* 0x000000de18187225 */ /* 0x000fe200078e00ff */
[----:B----4-:R-:W-:-:S03]  /*158f0*/  @P1 SHF.R.U32.HI R27, RZ, R31, R0 ;  /* 0x0000001fff1b1219 */ /* 0x010fc60000011600 */
        /* <DEDUP_REMOVED lines=12> */
[----:B------:R-:W-:Y:S02]  /*159c0*/  SHF.R.S32.HI R27, RZ, 0x1f, R27 ;  /* 0x0000001fff1b7819 */ /* 0x000fe4000001141b */
[----:B------:R-:W-:Y:S02]  /*159d0*/  SHF.R.S32.HI R21, RZ, 0x1f, R15 ;  /* 0x0000001fff157819 */ /* 0x000fe4000001140f */
[----:B------:R-:W-:Y:S01]  /*159e0*/  IADD3.X R13, R27, R0, R25, P0, P1 ;  /* 0x000000001b0d7210 */ /* 0x000fe200007e2419 */
[----:B--2---:R-:W-:-:S04]  /*159f0*/  IMAD R0, R11, R15, RZ ;  /* 0x0000000f0b007224 */ /* 0x004fc800078e02ff */
[C---:B------:R-:W-:Y:S02]  /*15a00*/  IMAD R21, R10.reuse, R21, R0 ;  /* 0x000000150a157224 */ /* 0x040fe400078e0200 */
[----:B------:R-:W-:-:S04]  /*15a10*/  IMAD.WIDE.U32 R10, R10, R15, R12 ;  /* 0x0000000f0a0a7225 */ /* 0x000fc800078e000c */
[----:B------:R-:W-:Y:S01]  /*15a20*/  IMAD.IADD R0, R11, 0x1, R21 ;  /* 0x000000010b007824 */ /* 0x000fe200078e0215 */
[----:B0-----:R-:W-:Y:S01]  /*15a30*/  LEA R8, P0, R10, R8, 0x2 ;  /* 0x000000080a087211 */ /* 0x001fe200078010ff */
[----:B------:R-:W-:-:S03]  /*15a40*/  IMAD.MOV.U32 R11, RZ, RZ, -0x800000 ;  /* 0xff800000ff0b7424 */ /* 0x000fc600078e00ff */
[----:B-1----:R-:W-:-:S05]  /*15a50*/  LEA.HI.X R9, R10, R9, R0, 0x2, P0 ;  /* 0x000000090a097211 */ /* 0x002fca00000f1400 */
[----:B------:R0:W-:Y:S04]  /*15a60*/  STG.E desc[UR40][R8.64], R11 ;  /* 0x0000000b08007986 */ /* 0x0001e8000c101928 */
.L_x_14038:
[----:B------:R-:W-:Y:S05]  /*15a70*/  BSYNC B1 ;  /* 0x0000000000017941 */ /* 0x000fea0003800000 */
.L_x_14037:
[----:B------:R-:W-:Y:S05]  /*15a80*/  @P2 BRA `(.L_x_14031) ;  /* 0x0000000800842947 */ /* 0x000fea0003800000 */
[----:B------:R-:W1:Y:S01]  /*15a90*/  LDC R21, c[0x0][0xbe8] ;  /* 0x0002fa00ff157b82 */ /* 0x000e620000000800 */
        /* <DEDUP_REMOVED lines=12> */
[----:B------:R-:W-:-:S03]  /*15b60*/  IMAD.WIDE.U32 R8, R222, UR4, R8 ;  /* 0x00000004de087c25 */ /* 0x000fc6000f8e0008 */
[----:B------:R-:W-:Y:S01]  /*15b70*/  IADD3 R13, R206, R3, RZ ;  /* 0x00000003ce0d7210 */ /* 0x000fe20007ffe0ff */
[----:B------:R-:W-:Y:S01]  /*15b80*/  IMAD R9, R222, UR5, R9 ;  /* 0x00000005de097c24 */ /* 0x000fe2000f8e0209 */
[----:B-1----:R-:W-:Y:S01]  /*15b90*/  ISETP.NE.AND P0, PT, R21, 0x1, PT ;  /* 0x000000011500780c */ /* 0x002fe20003f05270 */
[----:B------:R-:W-:Y:S02]  /*15ba0*/  ULDC.64 UR4, c[0x0][0xaf0] ;  /* 0x0002bc0000047ab9 */ /* 0x000fe40000000a00 */
[----:B------:R-:W-:Y:S02]  /*15bb0*/  IMAD.MOV.U32 R3, RZ, RZ, R13 ;  /* 0x000000ffff037224 */ /* 0x000fe400078e000d */
[----:B------:R-:W-:-:S08]  /*15bc0*/  IMAD.WIDE.U32 R8, R33, UR4, R8 ;  /* 0x0000000421087c25 */ /* 0x000fd0000f8e0008 */
[----:B---3--:R-:W0:Y:S08]  /*15bd0*/  @P0 LDC R4, c[0x0][0xbec] ;  /* 0x0002fb00ff040b82 */ /* 0x008e300000000800 */
[----:B------:R-:W1:Y:S01]  /*15be0*/  @P0 LDC R15, c[0x0][0xbf0] ;  /* 0x0002fc00ff0f0b82 */ /* 0x000e620000000800 */
[----:B0-----:R-:W-:-:S04]  /*15bf0*/  @P0 IMAD.HI.U32 R0, R13, R4, RZ ;  /* 0x000000040d000227 */ /* 0x001fc800078e00ff */
[----:B------:R-:W-:Y:S01]  /*15c00*/  IMAD R4, R30, UR4, RZ ;  /* 0x000000041e047c24 */ /* 0x000fe2000f8e02ff */
[----:B-1----:R-:W-:-:S03]  /*15c10*/  @P0 SHF.R.U32.HI R3, RZ, R15, R0 ;  /* 0x0000000fff030219 */ /* 0x002fc60000011600 */
        /* <DEDUP_REMOVED lines=20> */
[----:B------:R-:W-:-:S05]  /*15d60*/  VIADD R9, R205, 0xc0 ;  /* 0x000000c0cd097836 */ /* 0x000fca0000000000 */
[----:B------:R-:W-:Y:S01]  /*15d70*/  SHF.R.S32.HI R10, RZ, 0x1f, R9 ;  /* 0x0000001fff0a7819 */ /* 0x000fe20000011409 */
[----:B------:R-:W-:Y:S06]  /*15d80*/  BRA.DIV UR4, `(.L_x_14039) ;  /* 0x000000a204807947 */ /* 0x000fec000b800000 */
[----:B------:R0:W1:Y:S04]  /*15d90*/  SHFL.IDX PT, R0, R4, RZ, 0x181f ;  /* 0x00181fff04007589 */ /* 0x00006800000e0000 */
[----:B------:R0:W3:Y:S02]  /*15da0*/  SHFL.IDX PT, R14, R3, RZ, 0x181f ;  /* 0x00181fff030e7589 */ /* 0x0000e400000e0000 */
.L_x_14269:
        /* <DEDUP_REMOVED lines=12> */
[-C--:B---3--:R-:W-:Y:S02]  /*15e70*/  @!P3 LEA R12, P5, R205, R14.reuse, 0x1 ;  /* 0x0000000ecd0cb211 */ /* 0x088fe400078a08ff */
[----:B------:R-:W-:Y:S02]  /*15e80*/  @!P2 LEA R24, P4, R217, R14, 0x1 ;  /* 0x0000000ed918a211 */ /* 0x000fe400078808ff */
[----:B-1----:R-:W-:Y:S02]  /*15e90*/  @!P3 LEA.HI.X R13, R205, R0, R8, 0x1, P5 ;  /* 0x00000000cd0db211 */ /* 0x002fe400028f0c08 */
        /* <DEDUP_REMOVED lines=10> */
.L_x_14041:
[----:B------:R-:W-:Y:S05]  /*15f40*/  BSYNC B1 ;  /* 0x0000000000017941 */ /* 0x000fea0003800000 */
.L_x_14040:
[----:B------:R-:W-:-:S03]  /*15f50*/  UMOV UR4, 0xffffffff ;  /* 0xffffffff00047882 */ /* 0x000fc60000000000 */
[----:B------:R-:W-:Y:S05]  /*15f60*/  BRA.DIV UR4, `(.L_x_14042) ;  /* 0x000000a2043c7947 */ /* 0x000fea000b800000 */
[----:B-1----:R1:W0:Y:S04]  /*15f70*/  SHFL.IDX PT, R0, R4, 0x1, 0x181f ;  /* 0x00381f0004007f89 */ /* 0x00222800000e0000 */
[----:B---34-:R1:W3:Y:S02]  /*15f80*/  SHFL.IDX PT, R14, R3, 0x1, 0x181f ;  /* 0x00381f00030e7f89 */ /* 0x0182e400000e0000 */
.L_x_14273:
        /* <DEDUP_REMOVED lines=13> */
[----:B0-----:R-:W-:Y:S02]  /*16060*/  @!P3 LEA.HI.X R13, R205, R0, R11, 0x1, P5 ;  /* 0x00000000cd0db211 */ /* 0x001fe400028f0c0b */
        /* <DEDUP_REMOVED lines=10> */
.L_x_14044:
[----:B------:R-:W-:Y:S05]  /*16110*/  BSYNC B1 ;  /* 0x0000000000017941 */ /* 0x000fea0003800000 */
.L_x_14043:
[----:B------:R-:W-:-:S03]  /*16120*/  UMOV UR4, 0xffffffff ;  /* 0xffffffff00047882 */ /* 0x000fc60000000000 */
[----:B------:R-:W-:Y:S05]  /*16130*/  BRA.DIV UR4, `(.L_x_14045) ;  /* 0x000000a204107947 */ /* 0x000fea000b800000 */
[----:B0-----:R0:W0:Y:S04]  /*16140*/  SHFL.IDX PT, R0, R4, 0x2, 0x181f ;  /* 0x00581f0004007f89 */ /* 0x00102800000e0000 */
[----:B---34-:R3:W4:Y:S02]  /*16150*/  SHFL.IDX PT, R14, R3, 0x2, 0x181f ;  /* 0x00581f00030e7f89 */ /* 0x01872400000e0000 */
.L_x_14277:
        /* <DEDUP_REMOVED lines=24> */
.L_x_14047:
[----:B------:R-:W-:Y:S05]  /*162e0*/  BSYNC B1 ;  /* 0x0000000000017941 */ /* 0x000fea0003800000 */
.L_x_14046:
[----:B------:R-:W-:-:S03]  /*162f0*/  UMOV UR4, 0xffffffff ;  /* 0xffffffff00047882 */ /* 0x000fc60000000000 */
[----:B------:R-:W-:Y:S05]  /*16300*/  BRA.DIV UR4, `(.L_x_14048) ;  /* 0x0000009e04e47947 */ /* 0x000fea000b800000 */
[----:B0-----:R0:W0:Y:S04]  /*16310*/  SHFL.IDX PT, R0, R4, 0x3, 0x181f ;  /* 0x00781f0004007f89 */ /* 0x00102800000e0000 */
[----:B----4-:R4:W0:Y:S02]  /*16320*/  SHFL.IDX PT, R14, R3, 0x3, 0x181f ;  /* 0x00781f00030e7f89 */ /* 0x01082400000e0000 */
.L_x_14281:
[----:B-1-34-:R-:W-:-:S05]  /*16330*/  VIADD R3, R206, 0x60 ;  /* 0x00000060ce037836 */ /* 0x01afca0000000000 */
[----:B------:R-:W-:-:S13]  /*16340*/  ISETP.GE.AND P0, PT, R3, R21, PT ;  /* 0x000000150300720c */ /* 0x000fda0003f06270 */
[----:B------:R-:W-:Y:S05]  /*16350*/  @P0 BRA `(.L_x_14031) ;  /* 0x0000000000500947 */ /* 0x000fea0003800000 */
[----:B------:R-:W-:Y:S01]  /*16360*/  ULDC UR4, c[0x0][0xac8] ;  /* 0x0002b20000047ab9 */ /* 0x000fe20000000800 */
[----:B0-----:R-:W-:Y:S02]  /*16370*/  SHF.R.S32.HI R4, RZ, 0x1f, R205 ;  /* 0x0000001fff047819 */ /* 0x001fe400000114cd */
[----:B------:R-:W-:Y:S02]  /*16380*/  ISETP.GE.AND P3, PT, R205, UR4, PT ;  /* 0x00000004cd007c0c */ /* 0x000fe4000bf66270 */
[----:B------:R-:W-:Y:S02]  /*16390*/  ISETP.GE.AND P2, PT, R217, UR4, PT ;  /* 0x00000004d9007c0c */ /* 0x000fe4000bf46270 */
[----:B------:R-:W-:Y:S02]  /*163a0*/  ISETP.GE.AND P1, PT, R216, UR4, PT ;  /* 0x00000004d8007c0c */ /* 0x000fe4000bf26270 */
[----:B------:R-:W-:Y:S02]  /*163b0*/  ISETP.GE.AND P0, PT, R9, UR4, PT ;  /* 0x0000000409007c0c */ /* 0x000fe4000bf06270 */
[----:B------:R-:W-:-:S05]  /*163c0*/  SHF.R.S32.HI R8, RZ, 0x1f, R217 ;  /* 0x0000001fff087819 */ /* 0x000fca00000114d9 */
[-C--:B------:R-:W-:Y:S02]  /*163d0*/  @!P3 LEA R12, P5, R205, R14.reuse, 0x1 ;  /* 0x0000000ecd0cb211 */ /* 0x080fe400078a08ff */
[----:B------:R-:W-:Y:S02]  /*163e0*/  @!P2 LEA R20, P4, R217, R14, 0x1 ;  /* 0x0000000ed914a211 */ /* 0x000fe400078808ff */
[----:B------:R-:W-:Y:S02]  /*163f0*/  @!P3 LEA.HI.X R13, R205, R0, R4, 0x1, P5 ;  /* 0x00000000cd0db211 */ /* 0x000fe400028f0c04 */
        /* <DEDUP_REMOVED lines=10> */
.L_x_14031:
[----:B------:R-:W-:Y:S05]  /*164a0*/  BSYNC B0 ;  /* 0x0000000000007941 */ /* 0x000fea0003800000 */
.L_x_14017:
[----:B------:R-:W-:Y:S02]  /*164b0*/  ULDC UR4, c[0x0][0xc3c] ;  /* 0x00030f0000047ab9 */ /* 0x000fe40000000800 */
[----:B---3--:R-:W-:-:S13]  /*164c0*/  ISETP.GE.AND P0, PT, R7, UR4, PT ;  /* 0x0000000407007c0c */ /* 0x008fda000bf06270 */
[----:B------:R-:W-:Y:S05]  /*164d0*/  @!P0 BRA `(.L_x_14049) ;  /* 0xfffffeac00c48947 */ /* 0x000fea000383ffff */
[----:B------:R-:W-:Y:S05]  /*164e0*/  BRA `(.L_x_13889) ;  /* 0x0000008400b07947 */ /* 0x000fea0003800000 */
.L_x_13887:
        /* <DEDUP_REMOVED lines=18> */
.L_x_14050:
[----:B------:R-:W-:Y:S01]  /*16610*/  LOP3.LUT R0, R6, 0x1f, RZ, 0xc0, !PT ;  /* 0x0000001f06007812 */ /* 0x000fe200078ec0ff */
[----:B------:R-:W-:Y:S01]  /*16620*/  ULDC UR4, c[0x0][0xc3c] ;  /* 0x00030f0000047ab9 */ /* 0x000fe20000000800 */
[----:B------:R-:W-:Y:S01]  /*16630*/  MOV R8, RZ ;  /* 0x000000ff00087202 */ /* 0x000fe20000000f00 */
        /* <DEDUP_REMOVED lines=40> */
.L_x_14054:
        /* <DEDUP_REMOVED lines=39> */
.L_x_14052:
        /* <DEDUP_REMOVED lines=12> */
.L_x_14055:
        /* <DEDUP_REMOVED lines=16> */
[----:B0-----:R-:W-:Y:S01]  /*16cf0*/  IMAD.MOV.U32 R2, RZ, RZ, RZ ;  /* 0x000000ffff027224 */ /* 0x001fe200078e00ff */
[----:B-1----:R-:W-:-:S05]  /*16d00*/  IADD3 R12, RZ, -R3, RZ ;  /* 0x80000003ff0c7210 */ /* 0x002fca0007ffe0ff */
        /* <DEDUP_REMOVED lines=45> */
.L_x_14056:
        /* <DEDUP_REMOVED lines=57> */
[----:B------:R-:W-:Y:S01]  /*17370*/  @!P1 LOP3.LUT R2, RZ, R7, RZ, 0x33, !PT ;  /* 0x00000007ff029212 */ /* 0x000fe200078e33ff */
[----:B------:R-:W-:-:S04]  /*17380*/  IMAD.MOV R7, RZ, RZ, -R7 ;  /* 0x000000ffff077224 */ /* 0x000fc800078e0a07 */
[----:B------:R-:W-:-:S05]  /*17390*/  IMAD R3, R2, R7, R9 ;  /* 0x0000000702037224 */ /* 0x000fca00078e0209 */
[----:B------:R0:W-:Y:S02]  /*173a0*/  STL [R1+0x8], R3 ;  /* 0x0000080301007387 */ /* 0x0001e40000100800 */
.L_x_14057:
[----:B01----:R-:W-:-:S05]  /*173b0*/  LOP3.LUT R3, RZ, R2, RZ, 0x33, !PT ;  /* 0x00000002ff037212 */ /* 0x003fca00078e33ff */
[----:B------:R-:W-:-:S05]  /*173c0*/  IMAD.IADD R2, R4, 0x1, R3 ;  /* 0x0000000104027824 */ /* 0x000fca00078e0203 */
[----:B------:R1:W-:Y:S01]  /*173d0*/  STL [R1+0x4], R2 ;  /* 0x0000040201007387 */ /* 0x0003e20000100800 */
[----:B------:R-:W-:Y:S05]  /*173e0*/  BRA `(.L_x_14058) ;  /* 0x0000000000107947 */ /* 0x000fea0003800000 */
.L_x_14053:
[----:B------:R-:W-:Y:S01]  /*173f0*/  IMAD.U32 R2, RZ, RZ, UR6 ;  /* 0x00000006ff027e24 */ /* 0x000fe2000f8e00ff */
[----:B------:R0:W-:Y:S04]  /*17400*/  STL [R1+0x4], RZ ;  /* 0x000004ff01007387 */ /* 0x0001e80000100800 */
[----:B------:R0:W-:Y:S04]  /*17410*/  STL [R1+0x8], RZ ;  /* 0x000008ff01007387 */ /* 0x0001e80000100800 */
[----:B------:R0:W-:Y:S02]  /*17420*/  STL [R1], R2 ;  /* 0x0000000201007387 */ /* 0x0001e40000100800 */
.L_x_14058:
        /* <DEDUP_REMOVED lines=10> */
.L_x_14051:
        /* <DEDUP_REMOVED lines=32> */
.L_x_14203:
        /* <DEDUP_REMOVED lines=22> */
[----:B------:R-:W-:Y:S02]  /*17830*/  ISETP.NE.AND.EX P2, PT, RZ, UR5, PT, P2 ;  /* 0x00000005ff007c0c */ /* 0x000fe4000bf45320 */
        /* <DEDUP_REMOVED lines=15> */
[----:B------:R-:W-:Y:S02]  /*17930*/  MOV R12, RZ ;  /* 0x000000ff000c7202 */ /* 0x000fe40000000f00 */
[----:B------:R-:W-:Y:S02]  /*17940*/  @P3 IADD3 R10, P4, R17, UR10, RZ ;  /* 0x0000000a110a3c10 */ /* 0x000fe4000ff9e0ff */
[C---:B------:R-:W-:Y:S02]  /*17950*/  IADD3.X R7, R15.reuse, UR7, RZ, P5, !PT ;  /* 0x000000070f077c10 */ /* 0x040fe4000affe4ff */
[----:B------:R-:W-:-:S03]  /*17960*/  @P3 IADD3.X R11, R15, UR11, RZ, P4, !PT ;  /* 0x0000000b0f0b3c10 */ /* 0x000fc6000a7fe4ff */
        /* <DEDUP_REMOVED lines=23> */
.L_x_14060:
        /* <DEDUP_REMOVED lines=17> */
.L_x_14061:
[----:B------:R-:W-:Y:S05]  /*17bf0*/  @!P0 BRA `(.L_x_14062) ;  /* 0x00000000000c8947 */ /* 0x000fea0003800000 */
[----:B------:R-:W2:Y:S04]  /*17c00*/  LDG.E R9, desc[UR40][R6.64] ;  /* 0x0000002806097981 */ /* 0x000ea8000c1e1900 */
[----:B------:R-:W2:Y:S02]  /*17c10*/  LDG.E R6, desc[UR40][R6.64+0x4] ;  /* 0x0000042806067981 */ /* 0x000ea4000c1e1900 */
[----:B--2---:R-:W-:-:S07]  /*17c20*/  IMAD.IADD R9, R6, 0x1, -R9 ;  /* 0x0000000106097824 */ /* 0x004fce00078e0a09 */
.L_x_14062:
[----:B------:R-:W2:Y:S01]  /*17c30*/  LDL R7, [R1+0x4] ;  /* 0x0000040001077983 */ /* 0x000ea20000100800 */
[----:B-1----:R-:W1:Y:S03]  /*17c40*/  LDC R3, c[0x0][0x448] ;  /* 0x00011200ff037b82 */ /* 0x002e660000000800 */
[----:B------:R-:W3:Y:S04]  /*17c50*/  @P1 LDG.E R2, desc[UR40][R4.64] ;  /* 0x0000002804021981 */ /* 0x000ee8000c1e1900 */
[----:B------:R4:W3:Y:S01]  /*17c60*/  @P1 LDG.E R4, desc[UR40][R4.64+0x4] ;  /* 0x0000042804041981 */ /* 0x0008e2000c1e1900 */
[----:B------:R-:W-:Y:S01]  /*17c70*/  LOP3.LUT R12, R10, 0xff, RZ, 0xc0, !PT ;  /* 0x000000ff0a0c7812 */ /* 0x000fe200078ec0ff */
[----:B------:R-:W-:Y:S01]  /*17c80*/  BSSY B0, `(.L_x_14063) ;  /* 0x0000037000007945 */ /* 0x000fe20003800000 */
[----:B------:R-:W-:-:S03]  /*17c90*/  SHF.R.U32.HI R10, RZ, 0x10, R10 ;  /* 0x00000010ff0a7819 */ /* 0x000fc6000001160a */
[----:B------:R0:W-:Y:S01]  /*17ca0*/  STL [R1+0x60], R12 ;  /* 0x0000600c01007387 */ /* 0x0001e20000100800 */
[----:B-1----:R-:W-:-:S13]  /*17cb0*/  ISETP.NE.AND P0, PT, R3, 0x1, PT ;  /* 0x000000010300780c */ /* 0x002fda0003f05270 */
[----:B----4-:R-:W1:Y:S08]  /*17cc0*/  @P0 LDC R5, c[0x0][0x44c] ;  /* 0x00011300ff050b82 */ /* 0x010e700000000800 */
[----:B------:R-:W4:Y:S01]  /*17cd0*/  @P0 LDC R6, c[0x0][0x450] ;  /* 0x00011400ff060b82 */ /* 0x000f220000000800 */
[----:B--2---:R-:W-:Y:S02]  /*17ce0*/  IMAD.SHL.U32 R3, R7, 0x80, RZ ;  /* 0x0000008007037824 */ /* 0x004fe400078e00ff */
[----:B-----5:R-:W-:-:S02]  /*17cf0*/  IMAD.IADD R7, R9, 0x1, -R8 ;  /* 0x0000000109077824 */ /* 0x020fc400078e0a08 */
[----:B------:R-:W-:Y:S02]  /*17d00*/  VIADD R3, R3, 0x7f ;  /* 0x0000007f03037836 */ /* 0x000fe40000000000 */
[----:B---3--:R-:W-:Y:S02]  /*17d10*/  @P1 IMAD.IADD R11, R4, 0x1, -R2 ;  /* 0x00000001040b1824 */ /* 0x008fe400078e0a02 */
[----:B-1----:R-:W-:-:S05]  /*17d20*/  @P0 IMAD.HI.U32 R2, R3, R5, RZ ;  /* 0x0000000503020227 */ /* 0x002fca00078e00ff */
[----:B----4-:R-:W-:Y:S02]  /*17d30*/  @P0 SHF.R.U32.HI R3, RZ, R6, R2 ;  /* 0x00000006ff030219 */ /* 0x010fe40000011602 */
[----:B------:R-:W-:-:S04]  /*17d40*/  IADD3 R2, R7, R11, RZ ;  /* 0x0000000b07027210 */ /* 0x000fc80007ffe0ff */
[C---:B------:R-:W-:Y:S01]  /*17d50*/  IADD3 R21, R2.reuse, 0x60, -R14 ;  /* 0x0000006002157810 */ /* 0x040fe20007ffe80e */
[----:B------:R-:W-:-:S04]  /*17d60*/  VIADD R4, R2, 0x5f ;  /* 0x0000005f02047836 */ /* 0x000fc80000000000 */
[----:B------:R-:W-:Y:S02]  /*17d70*/  IMAD.IADD R3, R21, 0x1, R3 ;  /* 0x0000000115037824 */ /* 0x000fe400078e0203 */
[----:B------:R-:W-:-:S04]  /*17d80*/  IMAD.HI R2, R4, 0x2aaaaaab, RZ ;  /* 0x2aaaaaab04027827 */ /* 0x000fc800078e02ff */
[----:B------:R-:W-:Y:S01]  /*17d90*/  IMAD.HI R3, R3, 0x2aaaaaab, RZ ;  /* 0x2aaaaaab03037827 */ /* 0x000fe200078e02ff */
[----:B------:R-:W-:-:S03]  /*17da0*/  SHF.R.U32.HI R20, RZ, 0x1f, R2 ;  /* 0x0000001fff147819 */ /* 0x000fc60000011602 */
[----:B------:R-:W-:Y:S01]  /*17db0*/  IMAD.MOV.U32 R4, RZ, RZ, RZ ;  /* 0x000000ffff047224 */ /* 0x000fe200078e00ff */
[----:B------:R-:W-:Y:S02]  /*17dc0*/  SHF.R.U32.HI R6, RZ, 0x1f, R3 ;  /* 0x0000001fff067819 */ /* 0x000fe40000011603 */
[----:B------:R-:W-:Y:S02]  /*17dd0*/  LEA.HI.SX32 R20, R2, R20, 0x1c ;  /* 0x0000001402147211 */ /* 0x000fe400078fe2ff */
[----:B------:R-:W-:-:S04]  /*17de0*/  LEA.HI.SX32 R6, R3, R6, 0x1c ;  /* 0x0000000603067211 */ /* 0x000fc800078fe2ff */
        /* <DEDUP_REMOVED lines=31> */
[----:B------:R-:W-:-:S07]  /*17fe0*/  @!P2 LOP3.LUT R4, RZ, R2, RZ, 0x33, !PT ;  /* 0x00000002ff04a212 */ /* 0x000fce00078e33ff */
.L_x_14064:
[----:B------:R-:W-:Y:S05]  /*17ff0*/  BSYNC B0 ;  /* 0x0000000000007941 */ /* 0x000fea0003800000 */
.L_x_14063:
        /* <DEDUP_REMOVED lines=25> */
.L_x_14284:
[----:B-1----:R-:W-:Y:S02]  /*18190*/  ISETP.NE.AND P0, PT, R14, RZ, PT ;  /* 0x000000ff0e00720c */ /* 0x002fe40003f05270 */
[----:B------:R-:W-:-:S11]  /*181a0*/  PLOP3.LUT P6, PT, PT, PT, PT, 0x8, 0x0 ;  /* 0x000000000000781c */ /* 0x000fd60003fce170 */
[----:B------:R-:W-:Y:S05]  /*181b0*/  @P0 BRA `(.L_x_14068) ;  /* 0x00000000000c0947 */ /* 0x000fea0003800000 */
[----:B------:R-:W-:-:S03]  /*181c0*/  UMOV UR4, 0xffffffff ;  /* 0xffffffff00047882 */ /* 0x000fc60000000000 */
[----:B------:R-:W-:Y:S05]  /*181d0*/  BRA.DIV UR4, `(.L_x_14069) ;  /* 0x0000008204ac7947 */ /* 0x000fea000b800000 */
[----:B------:R-:W-:-:S13]  /*181e0*/  ELECT P6, URZ, PT ;  /* 0x00000000003f782f */ /* 0x000fda00038c0000 */
.L_x_14068:
        /* <DEDUP_REMOVED lines=9> */
.L_x_14287:
[----:B------:R-:W-:Y:S05]  /*18280*/  BSYNC B1 ;  /* 0x0000000000017941 */ /* 0x000fea0003800000 */
.L_x_14070:
        /* <DEDUP_REMOVED lines=12> */
.L_x_14288:
[----:B------:R-:W-:Y:S05]  /*18350*/  BSYNC B2 ;  /* 0x0000000000027941 */ /* 0x000fea0003800000 */
.L_x_14074:
        /* <DEDUP_REMOVED lines=9> */
.L_x_14077:
[----:B------:R-:W-:Y:S05]  /*183f0*/  BSYNC B2 ;  /* 0x0000000000027941 */ /* 0x000fea0003800000 */
.L_x_14076:
        /* <DEDUP_REMOVED lines=13> */
.L_x_14078:
        /* <DEDUP_REMOVED lines=13> */
.L_x_14289:
[----:B------:R-:W-:Y:S05]  /*185a0*/  BSYNC B2 ;  /* 0x0000000000027941 */ /* 0x000fea0003800000 */
.L_x_14079:
[----:B------:R-:W-:Y:S01]  /*185b0*/  BSSY B2, `(.L_x_14081) ;  /* 0x000000b000027945 */ /* 0x000fe20003800000 */
[----:B------:R-:W-:Y:S01]  /*185c0*/  IMAD.MOV.U32 R12, RZ, RZ, 0x0 ;  /* 0x00000000ff0c7424 */ /* 0x000fe200078e00ff */
[----:B------:R-:W-:Y:S02]  /*185d0*/  MOV R13, 0x12f00000 ;  /* 0x12f00000000d7802 */ /* 0x000fe40000000f00 */
        /* <DEDUP_REMOVED lines=8> */
.L_x_14082:
[----:B------:R-:W-:Y:S05]  /*18660*/  BSYNC B2 ;  /* 0x0000000000027941 */ /* 0x000fea0003800000 */
.L_x_14081:
        /* <DEDUP_REMOVED lines=10> */
.L_x_14083:
        /* <DEDUP_REMOVED lines=15> */
.L_x_14084:
        /* <DEDUP_REMOVED lines=15> */
.L_x_14085:
        /* <DEDUP_REMOVED lines=15> */
.L_x_14086:
        /* <DEDUP_REMOVED lines=10> */
.L_x_14073:
[----:B------:R-:W-:Y:S05]  /*18a80*/  BSYNC B1 ;  /* 0x0000000000017941 */ /* 0x000fea0003800000 */
.L_x_14072:
        /* <DEDUP_REMOVED lines=13> */
.L_x_14102:
        /* <DEDUP_REMOVED lines=13> */
.L_x_14290:
[----:B------:R-:W-:Y:S05]  /*18c30*/  BSYNC B2 ;  /* 0x0000000000027941 */ /* 0x000fea0003800000 */
.L_x_14089:
        /* <DEDUP_REMOVED lines=9> */
.L_x_14092:
[----:B------:R-:W-:Y:S05]  /*18cd0*/  BSYNC B2 ;  /* 0x0000000000027941 */ /* 0x000fea0003800000 */
.L_x_14091:
        /* <DEDUP_REMOVED lines=10> */
[----:B--2---:R-:W-:-:S05]  /*18d80*/  IMAD R7, R7, 0x3000, R18 ;  /* 0x0000300007077824 */ /* 0x004fca00078e0212 */
[----:B------:R-:W-:-:S07]  /*18d90*/  IADD3 R7, R7, 0x1c400, RZ ;  /* 0x0001c40007077810 */ /* 0x000fce0007ffe0ff */
.L_x_14093:
        /* <DEDUP_REMOVED lines=13> */
.L_x_14291:
[----:B------:R-:W-:Y:S05]  /*18e70*/  BSYNC B2 ;  /* 0x0000000000027941 */ /* 0x000fea0003800000 */
.L_x_14094:
        /* <DEDUP_REMOVED lines=11> */
.L_x_14097:
[----:B------:R-:W-:Y:S05]  /*18f30*/  BSYNC B2 ;  /* 0x0000000000027941 */ /* 0x000fea0003800000 */
.L_x_14096:
        /* <DEDUP_REMOVED lines=10> */
.L_x_14098:
        /* <DEDUP_REMOVED lines=15> */
.L_x_14099:
        /* <DEDUP_REMOVED lines=15> */
.L_x_14100:
        /* <DEDUP_REMOVED lines=15> */
.L_x_14101:
        /* <DEDUP_REMOVED lines=10> */
.L_x_14088:
[----:B------:R-:W-:Y:S05]  /*19350*/  BSYNC B1 ;  /* 0x0000000000017941 */ /* 0x000fea0003800000 */
.L_x_14087:
        /* <DEDUP_REMOVED lines=12> */
.L_x_14066:
[----:B------:R-:W-:Y:S05]  /*19420*/  BSYNC B0 ;  /* 0x0000000000007941 */ /* 0x000fea0003800000 */
.L_x_14065:
        /* <DEDUP_REMOVED lines=12> */
[----:B---3--:R-:W-:-:S04]  /*194f0*/  @P1 SHF.R.U32.HI R0, RZ, R3, R2 ;  /* 0x00000003ff001219 */ /* 0x008fc80000011602 */
[----:B------:R-:W-:-:S05]  /*19500*/  IADD3 R0, R21, R0, RZ ;  /* 0x0000000015007210 */ /* 0x000fca0007ffe0ff */
[----:B------:R-:W-:-:S05]  /*19510*/  IMAD.HI R0, R0, 0x2aaaaaab, RZ ;  /* 0x2aaaaaab00007827 */ /* 0x000fca00078e02ff */
[----:B------:R-:W-:-:S04]  /*19520*/  SHF.R.U32.HI R2, RZ, 0x1f, R0 ;  /* 0x0000001fff027819 */ /* 0x000fc80000011600 */
[----:B------:R-:W-:-:S04]  /*19530*/  LEA.HI.SX32 R0, R0, R2, 0x1c ;  /* 0x0000000200007211 */ /* 0x000fc800078fe2ff */
        /* <DEDUP_REMOVED lines=32> */
.L_x_14104:
[----:B------:R-:W-:Y:S05]  /*19740*/  BSYNC B0 ;  /* 0x0000000000007941 */ /* 0x000fea0003800000 */
.L_x_14103:
        /* <DEDUP_REMOVED lines=27> */
.L_x_14106:
        /* <DEDUP_REMOVED lines=20> */
.L_x_14109:
[----:B------:R-:W-:Y:S05]  /*19a40*/  BSYNC B6 ;  /* 0x0000000000067941 */ /* 0x000fea0003800000 */
.L_x_14108:
        /* <DEDUP_REMOVED lines=20> */
.L_x_14112:
        /* <DEDUP_REMOVED lines=16> */
.L_x_14111:
[----:B------:R-:W-:Y:S05]  /*19c90*/  BSYNC B6 ;  /* 0x0000000000067941 */ /* 0x000fea0003800000 */
.L_x_14110:
        /* <DEDUP_REMOVED lines=24> */
.L_x_14294:
        /* <DEDUP_REMOVED lines=9> */
.L_x_14297:
        /* <DEDUP_REMOVED lines=24> */
.L_x_14116:
[----:B------:R-:W2:Y:S04]  /*1a030*/  LDL R0, [R1+0x10] ;  /* 0x0000100001007983 */ /* 0x000ea80000100800 */
[----:B-1----:R-:W3:Y:S01]  /*1a040*/  LDL R2, [R1+0x18] ;  /* 0x0000180001027983 */ /* 0x002ee20000100800 */
[----:B--2---:R-:W-:Y:S01]  /*1a050*/  IMAD R0, R0, 0x8, R18 ;  /* 0x0000000800007824 */ /* 0x004fe200078e0212 */
[----:B---3--:R-:W-:-:S04]  /*1a060*/  SHF.L.U32 R2, R2, 0x1f, RZ ;  /* 0x0000001f02027819 */ /* 0x008fc800000006ff */
[----:B------:R-:W1:Y:S02]  /*1a070*/  SYNCS.PHASECHK.TRANS64.TRYWAIT P0, [R0+URZ+0x22840], R2 ;  /* 0x02284002000075a7 */ /* 0x000e64000800017f */
[----:B-1----:R-:W-:Y:S05]  /*1a080*/  @!P0 BRA `(.L_x_14117) ;  /* 0x0000006400d88947 */ /* 0x002fea0003800000 */
.L_x_14298:
        /* <DEDUP_REMOVED lines=11> */
.L_x_14118:
[----:B0-----:R-:W2:Y:S04]  /*1a140*/  LDL R4, [R1+0x10] ;  /* 0x0000100001047983 */ /* 0x001ea80000100800 */
[----:B------:R-:W3:Y:S04]  /*1a150*/  LDL R3, [R1+0x30] ;  /* 0x0000300001037983 */ /* 0x000ee80000100800 */
[----:B-1----:R-:W4:Y:S01]  /*1a160*/  LDL R2, [R1+0x24] ;  /* 0x0000240001027983 */ /* 0x002f220000100800 */
        /* <DEDUP_REMOVED lines=11> */
[----:B--2---:R-:W-:Y:S01]  /*1a220*/  IMAD R0, R4, 0x3000, R18 ;  /* 0x0000300004007824 */ /* 0x004fe200078e0212 */
[----:B---3--:R-:W-:-:S04]  /*1a230*/  R2UR UR11, R3 ;  /* 0x00000000030b72ca */ /* 0x008fc800000e0000 */
[----:B------:R-:W-:Y:S02]  /*1a240*/  R2UR UR8, R0 ;  /* 0x00000000000872ca */ /* 0x000fe400000e0000 */
[----:B----4-:R-:W-:-:S11]  /*1a250*/  R2UR UR4, R2 ;  /* 0x00000000020472ca */ /* 0x010fd600000e0000 */
[----:B------:R-:W-:Y:S02]  /*1a260*/  UIADD3 UR8, UR8, 0x1c400, URZ ;  /* 0x0001c40008087890 */ /* 0x000fe4000fffe03f */
[----:B------:R-:W-:-:S03]  /*1a270*/  UIMAD UR11, UR11, 0x60, UR4 ;  /* 0x000000600b0b78a4 */ /* 0x000fc6000f8e0204 */
[----:B------:R-:W-:-:S06]  /*1a280*/  UMOV UR4, 0x0 ;  /* 0x0000000000047882 */ /* 0x000fcc0000000000 */
[----:B------:R1:W-:Y:S02]  /*1a290*/  UTMALDG.4D [UR8], [UR6], desc[UR4] ;  /* 0x00000408060075b4 */ /* 0x0003e40008019000 */
[----:B-1----:R-:W-:Y:S01]  /*1a2a0*/  NOP ;  /* 0x0000000000007918 */ /* 0x002fe20000000000 */
.L_x_14114:
[----:B------:R-:W2:Y:S04]  /*1a2b0*/  LDL.LU R3, [R1+0x44] ;  /* 0x0000440001037983 */ /* 0x000ea80000300800 */
[----:B------:R-:W3:Y:S04]  /*1a2c0*/  LDL.LU R5, [R1+0x2c] ;  /* 0x00002c0001057983 */ /* 0x000ee80000300800 */
[----:B0-----:R-:W4:Y:S01]  /*1a2d0*/  LDL.LU R4, [R1+0x58] ;  /* 0x0000580001047983 */ /* 0x001f220000300800 */
        /* <DEDUP_REMOVED lines=37> */
.L_x_14120:
[----:B------:R-:W-:Y:S05]  /*1a530*/  BSYNC B6 ;  /* 0x0000000000067941 */ /* 0x000fea0003800000 */
.L_x_14119:
        /* <DEDUP_REMOVED lines=27> */
[----:B-1----:R-:W-:-:S04]  /*1a6f0*/  SHF.L.U32 R4, R4, 0x4, RZ ;  /* 0x0000000404047819 */ /* 0x002fc800000006ff */
        /* <DEDUP_REMOVED lines=97> */
.L_x_14315:
        /* <DEDUP_REMOVED lines=10> */
.L_x_14122:
        /* <DEDUP_REMOVED lines=18> */
.L_x_14316:
[----:B------:R-:W-:Y:S05]  /*1aed0*/  BSYNC B0 ;  /* 0x0000000000007941 */ /* 0x000fea0003800000 */
.L_x_14123:
        /* <DEDUP_REMOVED lines=13> */
.L_x_14317:
[----:B------:R-:W-:Y:S05]  /*1afb0*/  BSYNC B1 ;  /* 0x0000000000017941 */ /* 0x000fea0003800000 */
.L_x_14127:
        /* <DEDUP_REMOVED lines=9> */
.L_x_14130:
[----:B------:R-:W-:Y:S05]  /*1b050*/  BSYNC B1 ;  /* 0x0000000000017941 */ /* 0x000fea0003800000 */
.L_x_14129:
        /* <DEDUP_REMOVED lines=13> */
.L_x_14131:
        /* <DEDUP_REMOVED lines=15> */
.L_x_14132:
        /* <DEDUP_REMOVED lines=15> */
.L_x_14133:
        /* <DEDUP_REMOVED lines=15> */
.L_x_14134:
        /* <DEDUP_REMOVED lines=10> */
.L_x_14126:
[----:B------:R-:W-:Y:S05]  /*1b4a0*/  BSYNC B0 ;  /* 0x0000000000007941 */ /* 0x000fea0003800000 */
.L_x_14125:
        /* <DEDUP_REMOVED lines=24> */
[----:B--2---:R-:W-:-:S04]  /*1b630*/  IADD3 R2, R5, 0x1, RZ ;  /* 0x0000000105027810 */ /* 0x004fc80007ffe0ff */
        /* <DEDUP_REMOVED lines=30> */
.L_x_14141:
        /* <DEDUP_REMOVED lines=8> */
.L_x_14318:
[----:B------:R-:W-:Y:S05]  /*1b8a0*/  BSYNC B3 ;  /* 0x0000000000037941 */ /* 0x000fea0003800000 */
.L_x_14142:
        /* <DEDUP_REMOVED lines=9> */
.L_x_14145:
[----:B------:R-:W-:Y:S05]  /*1b940*/  BSYNC B3 ;  /* 0x0000000000037941 */ /* 0x000fea0003800000 */
.L_x_14144:
        /* <DEDUP_REMOVED lines=13> */
.L_x_14146:
        /* <DEDUP_REMOVED lines=13> */
.L_x_14319:
[----:B------:R-:W-:Y:S05]  /*1baf0*/  BSYNC B3 ;  /* 0x0000000000037941 */ /* 0x000fea0003800000 */
.L_x_14147:
        /* <DEDUP_REMOVED lines=11> */
.L_x_14150:
[----:B------:R-:W-:Y:S05]  /*1bbb0*/  BSYNC B3 ;  /* 0x0000000000037941 */ /* 0x000fea0003800000 */
.L_x_14149:
[----:B------:R-:W2:Y:S01]  /*1bbc0*/  LDL R3, [R1+0x10] ;  /* 0x0000100001037983 */ /* 0x000ea20000100800 */
[----:B------:R-:W-:Y:S01]  /*1bbd0*/  R2UR UR10, R9 ;  /* 0x00000000090a72ca */ /* 0x000fe200000e0000 */
[----:B------:R-:W-:Y:S01]  /*1bbe0*/  UIADD3 UR4, UP0, UR38, 0x470, URZ ;  /* 0x0000047026047890 */ /* 0x000fe2000ff1e03f */
[----:B------:R-:W-:Y:S02]  /*1bbf0*/  R2UR UR6, R6 ;  /* 0x00000000060672ca */ /* 0x000fe400000e0000 */
[----:B------:R-:W-:Y:S01]  /*1bc00*/  R2UR UR7, R7 ;  /* 0x00000000070772ca */ /* 0x000fe200000e0000 */
[----:B------:R-:W-:Y:S01]  /*1bc10*/  UIADD3.X UR5, URZ, UR39, URZ, UP0, !UPT ;  /* 0x000000273f057290 */ /* 0x000fe200087fe43f */
[----:B------:R-:W-:Y:S02]  /*1bc20*/  PLOP3.LUT P0, PT, PT, PT, PT, 0x80, 0x0 ;  /* 0x000000000000781c */ /* 0x000fe40003f0f070 */
[----:B------:R-:W-:Y:S01]  /*1bc30*/  IADD3 R2, R2, 0x22850, RZ ;  /* 0x0002285002027810 */ /* 0x000fe20007ffe0ff */
[----:B--2---:R-:W-:-:S04]  /*1bc40*/  IMAD R3, R3, 0xc000, R18 ;  /* 0x0000c00003037824 */ /* 0x004fc800078e0212 */
[----:B------:R-:W-:-:S07]  /*1bc50*/  VIADD R5, R3, 0x400 ;  /* 0x0000040003057836 */ /* 0x000fce0000000000 */
.L_x_14151:
        /* <DEDUP_REMOVED lines=15> */
.L_x_14152:
        /* <DEDUP_REMOVED lines=15> */
.L_x_14153:
        /* <DEDUP_REMOVED lines=15> */
.L_x_14154:
        /* <DEDUP_REMOVED lines=10> */
.L_x_14140:
[----:B------:R-:W-:Y:S05]  /*1bfd0*/  BSYNC B1 ;  /* 0x0000000000017941 */ /* 0x000fea0003800000 */
.L_x_14139:
[----:B------:R-:W2:Y:S02]  /*1bfe0*/  LDL.LU R5, [R1+0x40] ;  /* 0x0000400001057983 */ /* 0x000ea40000300800 */
[----:B--2---:R-:W-:-:S07]  /*1bff0*/  VIADD R0, R5, 0xfffffffd ;  /* 0xfffffffd05007836 */ /* 0x004fce0000000000 */
.L_x_14138:
[----:B------:R-:W-:Y:S05]  /*1c000*/  BSYNC B2 ;  /* 0x0000000000027941 */ /* 0x000fea0003800000 */
.L_x_14137:
[----:B------:R-:W-:Y:S01]  /*1c010*/  VIADD R8, R8, 0xfffffffe ;  /* 0xfffffffe08087836 */ /* 0x000fe20000000000 */
[----:B------:R-:W-:-:S04]  /*1c020*/  LOP3.LUT R4, RZ, R4, RZ, 0x33, !PT ;  /* 0x00000004ff047212 */ /* 0x000fc800078e33ff */
[----:B------:R-:W-:-:S13]  /*1c030*/  ISETP.NE.AND P0, PT, R8, R4, PT ;  /* 0x000000040800720c */ /* 0x000fda0003f05270 */
[----:B------:R-:W-:Y:S05]  /*1c040*/  @!P0 BRA `(.L_x_14136) ;  /* 0x0000001400008947 */ /* 0x000fea0003800000 */
.L_x_14187:
        /* <DEDUP_REMOVED lines=35> */
.L_x_14157:
[----:B------:R-:W-:Y:S01]  /*1c280*/  LEA R3, R7, R18, 0x3 ;  /* 0x0000001207037211 */ /* 0x000fe200078e18ff */
[----:B-1----:R-:W1:Y:S01]  /*1c290*/  S2R R4, SR_TID.X ;  /* 0x0000000000047919 */ /* 0x002e620000002100 */
[----:B------:R-:W-:Y:S01]  /*1c2a0*/  SHF.L.U32 R2, R6, 0x1f, RZ ;  /* 0x0000001f06027819 */ /* 0x000fe200000006ff */
[----:B------:R-:W-:Y:S03]  /*1c2b0*/  BSSY B2, `(.L_x_14158) ;  /* 0x0000005000027945 */ /* 0x000fe60003800000 */
[----:B------:R-:W2:Y:S01]  /*1c2c0*/  SYNCS.PHASECHK.TRANS64.TRYWAIT P0, [R3+URZ+0x22840], R2 ;  /* 0x02284002030075a7 */ /* 0x000ea2000800017f */
[----:B-1----:R-:W-:-:S04]  /*1c2d0*/  LOP3.LUT R4, R4, 0x7f, RZ, 0xc0, !PT ;  /* 0x0000007f04047812 */ /* 0x002fc800078ec0ff */
[----:B------:R-:W-:Y:S01]  /*1c2e0*/  ISETP.NE.AND P1, PT, R4, RZ, PT ;  /* 0x000000ff0400720c */ /* 0x000fe20003f25270 */
[----:B--2---:R-:W-:-:S12]  /*1c2f0*/  @!P0 BRA `(.L_x_14159) ;  /* 0x00000050003c8947 */ /* 0x004fd80003800000 */
.L_x_14320:
[----:B------:R-:W-:Y:S05]  /*1c300*/  BSYNC B2 ;  /* 0x0000000000027941 */ /* 0x000fea0003800000 */
.L_x_14158:
        /* <DEDUP_REMOVED lines=9> */
.L_x_14161:
[----:B------:R-:W-:Y:S05]  /*1c3a0*/  BSYNC B2 ;  /* 0x0000000000027941 */ /* 0x000fea0003800000 */
.L_x_14160:
        /* <DEDUP_REMOVED lines=12> */
.L_x_14162:
        /* <DEDUP_REMOVED lines=13> */
.L_x_14321:
[----:B------:R-:W-:Y:S05]  /*1c540*/  BSYNC B2 ;  /* 0x0000000000027941 */ /* 0x000fea0003800000 */
.L_x_14163:
        /* <DEDUP_REMOVED lines=11> */
.L_x_14166:
[----:B------:R-:W-:Y:S05]  /*1c600*/  BSYNC B2 ;  /* 0x0000000000027941 */ /* 0x000fea0003800000 */
.L_x_14165:
        /* <DEDUP_REMOVED lines=9> */
.L_x_14167:
        /* <DEDUP_REMOVED lines=15> */
.L_x_14168:
        /* <DEDUP_REMOVED lines=15> */
.L_x_14169:
        /* <DEDUP_REMOVED lines=15> */
.L_x_14170:
        /* <DEDUP_REMOVED lines=10> */
.L_x_14156:
[----:B------:R-:W-:Y:S05]  /*1ca10*/  BSYNC B1 ;  /* 0x0000000000017941 */ /* 0x000fea0003800000 */
.L_x_14155:
        /* <DEDUP_REMOVED lines=35> */
.L_x_14173:
        /* <DEDUP_REMOVED lines=8> */
.L_x_14322:
[----:B------:R-:W-:Y:S05]  /*1ccd0*/  BSYNC B2 ;  /* 0x0000000000027941 */ /* 0x000fea0003800000 */
.L_x_14174:
        /* <DEDUP_REMOVED lines=9> */
.L_x_14177:
[----:B------:R-:W-:Y:S05]  /*1cd70*/  BSYNC B2 ;  /* 0x0000000000027941 */ /* 0x000fea0003800000 */
.L_x_14176:
        /* <DEDUP_REMOVED lines=13> */
.L_x_14178:
        /* <DEDUP_REMOVED lines=13> */
.L_x_14323:
[----:B------:R-:W-:Y:S05]  /*1cf20*/  BSYNC B2 ;  /* 0x0000000000027941 */ /* 0x000fea0003800000 */
.L_x_14179:
[----:B------:R-:W-:Y:S01]  /*1cf30*/  BSSY B2, `(.L_x_14181) ;  /* 0x000000b000027945 */ /* 0x000fe20003800000 */
[----:B0-----:R-:W-:Y:S01]  /*1cf40*/  MOV R8, 0x0 ;  /* 0x0000000000087802 */ /* 0x001fe20000000f00 */
[----:B------:R-:W-:Y:S02]  /*1cf50*/  IMAD.MOV.U32 R9, RZ, RZ, 0x14f00000 ;  /* 0x14f00000ff097424 */ /* 0x000fe400078e00ff */
[----:B------:R-:W-:Y:S05]  /*1cf60*/  @P1 BRA `(.L_x_14182) ;  /* 0x00000000001c1947 */ /* 0x000fea0003800000 */
[----:B------:R-:W0:Y:S01]  /*1cf70*/  S2R R5, SR_TID.X ;  /* 0x0000000000057919 */ /* 0x000e220000002100 */
[----:B-12---:R-:W-:-:S04]  /*1cf80*/  IMAD.MOV.U32 R2, RZ, RZ, 0xc000 ;  /* 0x0000c000ff027424 */ /* 0x006fc800078e00ff */
[----:B------:R3:W-:Y:S01]  /*1cf90*/  SYNCS.ARRIVE.TRANS64 RZ, [R3+URZ+0x22850], R2 ;  /* 0x0228500203ff79a7 */ /* 0x0007e2000800003f */
[----:B0-----:R-:W-:-:S04]  /*1cfa0*/  LOP3.LUT R5, R5, 0x1f, RZ, 0xc0, !PT ;  /* 0x0000001f05057812 */ /* 0x001fc800078ec0ff */
[----:B------:R-:W-:-:S13]  /*1cfb0*/  ISETP.NE.AND P0, PT, R5, RZ, PT ;  /* 0x000000ff0500720c */ /* 0x000fda0003f05270 */
[----:B---3--:R-:W-:Y:S05]  /*1cfc0*/  @!P0 BRA `(.L_x_14182) ;  /* 0x0000000000048947 */ /* 0x008fea0003800000 */
[----:B------:R-:W-:Y:S01]  /*1cfd0*/  BPT.TRAP 0x1 ;  /* 0x000000040000795c */ /* 0x000fe20000300000 */
.L_x_14182:
[----:B------:R-:W-:Y:S05]  /*1cfe0*/  BSYNC B2 ;  /* 0x0000000000027941 */ /* 0x000fea0003800000 */
.L_x_14181:
        /* <DEDUP_REMOVED lines=10> */
.L_x_14183:
        /* <DEDUP_REMOVED lines=15> */
.L_x_14184:
        /* <DEDUP_REMOVED lines=15> */
.L_x_14185:
        /* <DEDUP_REMOVED lines=15> */
.L_x_14186:
        /* <DEDUP_REMOVED lines=10> */
.L_x_14172:
[----:B------:R-:W-:Y:S05]  /*1d400*/  BSYNC B1 ;  /* 0x0000000000017941 */ /* 0x000fea0003800000 */
.L_x_14171:
[----:B------:R-:W2:Y:S01]  /*1d410*/  LDL R5, [R1+0x28] ;  /* 0x0000280001057983 */ /* 0x000ea20000100800 */
[----:B------:R-:W-:Y:S01]  /*1d420*/  VIADD R0, R0, 0xfffffffe ;  /* 0xfffffffe00007836 */ /* 0x000fe20000000000 */
[----:B--2---:R-:W-:-:S13]  /*1d430*/  ISETP.GT.AND P0, PT, R6, R5, PT ;  /* 0x000000050600720c */ /* 0x004fda0003f04270 */
[----:B------:R-:W-:Y:S05]  /*1d440*/  @P0 BRA `(.L_x_14187) ;  /* 0xffffffec00000947 */ /* 0x000fea000383ffff */
.L_x_14136:
[----:B------:R-:W-:Y:S05]  /*1d450*/  BSYNC B0 ;  /* 0x0000000000007941 */ /* 0x000fea0003800000 */
.L_x_14135:
        /* <DEDUP_REMOVED lines=25> */
.L_x_14189:
[----:B------:R-:W-:Y:S05]  /*1d5f0*/  BSYNC B0 ;  /* 0x0000000000007941 */ /* 0x000fea0003800000 */
.L_x_14188:
[----:B------:R-:W-:-:S05]  /*1d600*/  SEL R0, R0, RZ, P0 ;  /* 0x000000ff00007207 */ /* 0x000fca0000000000 */
[----:B------:R3:W-:Y:S02]  /*1d610*/  STL [R1+0x10], R0 ;  /* 0x0000100001007387 */ /* 0x0007e40000100800 */
.L_x_14107:
[----:B------:R-:W-:Y:S05]  /*1d620*/  BSYNC B7 ;  /* 0x0000000000077941 */ /* 0x000fea0003800000 */
.L_x_14105:
        /* <DEDUP_REMOVED lines=13> */
.L_x_14190:
        /* <DEDUP_REMOVED lines=8> */
[----:B0-----:R-:W-:Y:S01]  /*1d780*/  MOV R10, R2 ;  /* 0x00000002000a7202 */ /* 0x001fe20000000f00 */
        /* <DEDUP_REMOVED lines=37> */
.L_x_14333:
[----:B------:R-:W-:Y:S02]  /*1d9e0*/  ULDC UR4, c[0x0][0xc38] ;  /* 0x00030e0000047ab9 */ /* 0x000fe40000000800 */
[----:B------:R-:W-:-:S04]  /*1d9f0*/  IMAD.U32 R2, RZ, RZ, UR4 ;  /* 0x00000004ff027e24 */ /* 0x000fc8000f8e00ff */
[----:B-1----:R-:W-:-:S05]  /*1da00*/  IMAD R9, R9, R2, RZ ;  /* 0x0000000209097224 */ /* 0x002fca00078e02ff */
[----:B------:R-:W-:-:S04]  /*1da10*/  IADD3 R0, R0, R9, RZ ;  /* 0x0000000900007210 */ /* 0x000fc80007ffe0ff */
[----:B------:R-:W-:-:S13]  /*1da20*/  ISETP.GT.AND P6, PT, R0, R5, PT ;  /* 0x000000050000720c */ /* 0x000fda0003fc4270 */
[----:B------:R-:W-:Y:S05]  /*1da30*/  @P6 BRA `(.L_x_14193) ;  /* 0x0000000000ac6947 */ /* 0x000fea0003800000 */
.L_x_14196:
        /* <DEDUP_REMOVED lines=37> */
.L_x_14341:
[----:B------:R-:W-:Y:S02]  /*1dc90*/  ULDC UR4, c[0x0][0xc38] ;  /* 0x00030e0000047ab9 */ /* 0x000fe40000000800 */
[----:B------:R-:W-:-:S04]  /*1dca0*/  IMAD.U32 R2, RZ, RZ, UR4 ;  /* 0x00000004ff027e24 */ /* 0x000fc8000f8e00ff */
[----:B-1----:R-:W-:-:S04]  /*1dcb0*/  IMAD R9, R9, R2, RZ ;  /* 0x0000000209097224 */ /* 0x002fc800078e02ff */
[----:B------:R-:W-:-:S05]  /*1dcc0*/  IMAD.IADD R0, R9, 0x1, R0 ;  /* 0x0000000109007824 */ /* 0x000fca00078e0200 */
[----:B------:R-:W-:-:S13]  /*1dcd0*/  ISETP.GT.AND P6, PT, R0, R5, PT ;  /* 0x000000050000720c */ /* 0x000fda0003fc4270 */
[----:B------:R-:W-:Y:S05]  /*1dce0*/  @!P6 BRA `(.L_x_14196) ;  /* 0xfffffffc0054e947 */ /* 0x000fea000383ffff */
.L_x_14193:
[----:B------:R-:W-:Y:S01]  /*1dcf0*/  IADD3 R9, -R9, R0, RZ ;  /* 0x0000000009097210 */ /* 0x000fe20007ffe1ff */
[----:B------:R-:W-:-:S04]  /*1dd00*/  UMOV UR4, 0xffffffff ;  /* 0xffffffff00047882 */ /* 0x000fc80000000000 */
        /* <DEDUP_REMOVED lines=10> */
.L_x_14346:
[----:B------:R-:W-:-:S13]  /*1ddb0*/  ISETP.NE.AND P0, PT, R0, RZ, PT ;  /* 0x000000ff0000720c */ /* 0x000fda0003f05270 */
[----:B------:R-:W-:Y:S05]  /*1ddc0*/  @!P0 BRA `(.L_x_14198) ;  /* 0x0000000000108947 */ /* 0x000fea0003800000 */
[----:B------:R-:W-:Y:S01]  /*1ddd0*/  UMOV UR4, 0xffffffff ;  /* 0xffffffff00047882 */ /* 0x000fe20000000000 */
[----:B-1----:R-:W-:Y:S02]  /*1dde0*/  VIADD R3, R3, 0xffffffff ;  /* 0xffffffff03037836 */ /* 0x002fe40000000000 */
[----:B------:R-:W-:Y:S05]  /*1ddf0*/  BRA.DIV UR4, `(.L_x_14199) ;  /* 0x00000042046c7947 */ /* 0x000fea000b800000 */
[----:B------:R2:W3:Y:S02]  /*1de00*/  SHFL.IDX PT, R8, R7, R3, 0x1f ;  /* 0x00001f0307087589 */ /* 0x0004e400000e0000 */
.L_x_14198:
[----:B------:R-:W-:Y:S01]  /*1de10*/  ISETP.NE.AND P0, PT, R6, 0x1, PT ;  /* 0x000000010600780c */ /* 0x000fe20003f05270 */
[----:B---3--:R-:W-:-:S05]  /*1de20*/  IMAD R0, R8, R2, R9 ;  /* 0x0000000208007224 */ /* 0x008fca00078e0209 */
[----:B------:R3:W-:Y:S02]  /*1de30*/  STL [R1], R0 ;  /* 0x0000000001007387 */ /* 0x0007e40000100800 */
[----:B---3--:R-:W-:-:S05]  /*1de40*/  IMAD.IADD R0, R5, 0x1, -R0 ;  /* 0x0000000105007824 */ /* 0x008fca00078e0a00 */
[----:B------:R-:W-:Y:S05]  /*1de50*/  @!P0 BRA `(.L_x_14200) ;  /* 0x0000000000e48947 */ /* 0x000fea0003800000 */
[----:B------:R-:W-:-:S04]  /*1de60*/  IABS R5, R4 ;  /* 0x0000000400057213 */ /* 0x000fc80000000000 */
[----:B0-2---:R-:W0:Y:S08]  /*1de70*/  I2F.RP R7, R5 ;  /* 0x0000000500077306 */ /* 0x005e300000209400 */
        /* <DEDUP_REMOVED lines=51> */
[----:B------:R-:W-:-:S05]  /*1e1b0*/  IMAD R2, R6, R2, R3 ;  /* 0x0000000206027224 */ /* 0x000fca00078e0203 */
[----:B------:R-:W-:-:S05]  /*1e1c0*/  LEA R2, R2, R7, 0x10 ;  /* 0x0000000702027211 */ /* 0x000fca00078e80ff */
[----:B------:R1:W-:Y:S01]  /*1e1d0*/  STL [R1+0x8], R2 ;  /* 0x0000080201007387 */ /* 0x0003e20000100800 */
[----:B------:R-:W-:Y:S05]  /*1e1e0*/  BRA `(.L_x_14201) ;  /* 0x0000000000fc7947 */ /* 0x000fea0003800000 */
.L_x_14200:
[----:B-12---:R-:W2:Y:S01]  /*1e1f0*/  LDL R3, [R1+0xc] ;  /* 0x00000c0001037983 */ /* 0x006ea20000100800 */
        /* <DEDUP_REMOVED lines=62> */
.L_x_14201:
[----:B------:R-:W-:-:S05]  /*1e5e0*/  LOP3.LUT R3, RZ, R0, RZ, 0x33, !PT ;  /* 0x00000000ff037212 */ /* 0x000fca00078e33ff */
[----:B------:R-:W-:-:S05]  /*1e5f0*/  IMAD.IADD R0, R4, 0x1, R3 ;  /* 0x0000000104007824 */ /* 0x000fca00078e0203 */
[----:B------:R2:W-:Y:S01]  /*1e600*/  STL [R1+0x4], R0 ;  /* 0x0000040001007387 */ /* 0x0005e20000100800 */
[----:B------:R-:W-:Y:S05]  /*1e610*/  BRA `(.L_x_14202) ;  /* 0x0000000000287947 */ /* 0x000fea0003800000 */
.L_x_14194:
        /* <DEDUP_REMOVED lines=10> */
.L_x_14202:
        /* <DEDUP_REMOVED lines=16> */
.L_x_14191:
[----:B---34-:R-:W3:Y:S01]  /*1e7c0*/  LDL R0, [R1+0xc] ;  /* 0x00000c0001007983 */ /* 0x018ee20000100800 */
[----:B------:R-:W-:Y:S02]  /*1e7d0*/  ULDC UR4, c[0x0][0xc3c] ;  /* 0x00030f0000047ab9 */ /* 0x000fe40000000800 */
[----:B---3--:R-:W-:-:S13]  /*1e7e0*/  ISETP.GE.AND P0, PT, R0, UR4, PT ;  /* 0x0000000400007c0c */ /* 0x008fda000bf06270 */
[----:B------:R-:W-:Y:S05]  /*1e7f0*/  @!P0 BRA `(.L_x_14203) ;  /* 0xffffff8c00b48947 */ /* 0x000fea000383ffff */
[----:B------:R-:W-:Y:S05]  /*1e800*/  BSYNC B8 ;  /* 0x0000000000087941 */ /* 0x000fea0003800000 */
.L_x_14059:
        /* <DEDUP_REMOVED lines=12> */
.L_x_14349:
[----:B------:R-:W-:Y:S05]  /*1e8d0*/  BSYNC B0 ;  /* 0x0000000000007941 */ /* 0x000fea0003800000 */
.L_x_14204:
[----:B------:R-:W-:-:S03]  /*1e8e0*/  UMOV UR4, 0xffffffff ;  /* 0xffffffff00047882 */ /* 0x000fc60000000000 */
[----:B------:R-:W-:Y:S05]  /*1e8f0*/  BRA.DIV UR4, `(.L_x_14206) ;  /* 0x0000003604ec7947 */ /* 0x000fea000b800000 */
[----:B------:R-:W1:Y:S02]  /*1e900*/  S2R R2, SR_TID.X ;  /* 0x0000000000027919 */ /* 0x000e640000002100 */
[----:B-1----:R-:W-:-:S04]  /*1e910*/  SHF.R.U32.HI R2, RZ, 0x5, R2 ;  /* 0x00000005ff027819 */ /* 0x002fc80000011602 */
[----:B------:R-:W-:-:S05]  /*1e920*/  LOP3.LUT R2, R2, 0x3, RZ, 0xc0, !PT ;  /* 0x0000000302027812 */ /* 0x000fca00078ec0ff */
[----:B------:R1:W2:Y:S02]  /*1e930*/  SHFL.IDX PT, R14, R2, RZ, 0x1f ;  /* 0x00001fff020e7589 */ /* 0x0002a400000e0000 */
.L_x_14352:
[----:B--2---:R-:W-:-:S13]  /*1e940*/  ISETP.NE.AND P0, PT, R14, RZ, PT ;  /* 0x000000ff0e00720c */ /* 0x004fda0003f05270 */
[----:B------:R-:W-:Y:S05]  /*1e950*/  @P0 BRA `(.L_x_13889) ;  /* 0x0000000000940947 */ /* 0x000fea0003800000 */
[----:B------:R-:W-:-:S03]  /*1e960*/  UMOV UR4, 0xffffffff ;  /* 0xffffffff00047882 */ /* 0x000fc60000000000 */
[----:B------:R-:W-:Y:S05]  /*1e970*/  BRA.DIV UR4, `(.L_x_14207) ;  /* 0x0000003a04007947 */ /* 0x000fea000b800000 */
[----:B------:R-:W-:-:S13]  /*1e980*/  ELECT P6, URZ, PT ;  /* 0x00000000003f782f */ /* 0x000fda00038c0000 */
.L_x_14355:
[----:B------:R-:W-:Y:S05]  /*1e990*/  @!P6 BRA `(.L_x_13889) ;  /* 0x000000000084e947 */ /* 0x000fea0003800000 */
[----:B------:R-:W-:-:S06]  /*1e9a0*/  ULOP3.LUT UR4, UR36, 0x2, URZ, 0xfc, !UPT ;  /* 0x0000000224047892 */ /* 0x000fcc000f8efc3f */
[----:B-1----:R-:W-:-:S05]  /*1e9b0*/  IMAD.U32 R2, RZ, RZ, UR4 ;  /* 0x00000004ff027e24 */ /* 0x002fca000f8e00ff */
[----:B------:R-:W-:-:S13]  /*1e9c0*/  ISETP.NE.AND P2, PT, R2, 0x3, PT ;  /* 0x000000030200780c */ /* 0x000fda0003f45270 */
[----:B------:R-:W-:Y:S05]  /*1e9d0*/  @!P2 BRA `(.L_x_14208) ;  /* 0x000000000004a947 */ /* 0x000fea0003800000 */
[----:B------:R-:W-:Y:S01]  /*1e9e0*/  BPT.TRAP 0x1 ;  /* 0x000000040000795c */ /* 0x000fe20000300000 */
.L_x_14208:
        /* <DEDUP_REMOVED lines=14> */
.L_x_14356:
[----:B------:R-:W1:Y:S02]  /*1ead0*/  SYNCS.PHASECHK.TRANS64.TRYWAIT P0, [R7+URZ], R2 ;  /* 0x00000002070075a7 */ /* 0x000e64000800017f */
[----:B-1----:R-:W-:Y:S05]  /*1eae0*/  @!P0 BRA `(.L_x_14210) ;  /* 0x0000003400d88947 */ /* 0x002fea0003800000 */
.L_x_14357:
[----:B------:R-:W-:Y:S05]  /*1eaf0*/  @!P2 BRA `(.L_x_14211) ;  /* 0x000000000004a947 */ /* 0x000fea0003800000 */
[----:B------:R-:W-:Y:S01]  /*1eb00*/  BPT.TRAP 0x1 ;  /* 0x000000040000795c */ /* 0x000fe20000300000 */
.L_x_14211:
[----:B------:R-:W2:Y:S01]  /*1eb10*/  LDL.LU R4, [R1+0x10] ;  /* 0x0000100001047983 */ /* 0x000ea20000300800 */
[----:B------:R-:W-:-:S04]  /*1eb20*/  VIADD R0, R0, 0x22860 ;  /* 0x0002286000007836 */ /* 0x000fc80000000000 */
[----:B--2---:R-:W-:-:S04]  /*1eb30*/  IMAD R4, R4, 0x8, R0 ;  /* 0x0000000804047824 */ /* 0x004fc800078e0200 */
[----:B------:R-:W2:Y:S02]  /*1eb40*/  SYNCS.PHASECHK.TRANS64.TRYWAIT P0, [R4+URZ], R5 ;  /* 0x00000005040075a7 */ /* 0x000ea4000800017f */
[----:B--2---:R-:W-:Y:S05]  /*1eb50*/  @!P0 BRA `(.L_x_14212) ;  /* 0x0000003400d08947 */ /* 0x004fea0003800000 */
.L_x_14358:
[----:B------:R-:W-:-:S07]  /*1eb60*/  LEA R3, R3, R0, 0x3 ;  /* 0x0000000003037211 */ /* 0x000fce00078e18ff */
.L_x_14213:
[----:B---3--:R3:W4:Y:S02]  /*1eb70*/  SYNCS.PHASECHK.TRANS64.TRYWAIT P0, [R3+URZ], R2 ;  /* 0x00000002030075a7 */ /* 0x008724000800017f */
[----:B----4-:R-:W-:Y:S05]  /*1eb80*/  @!P0 NANOSLEEP.SYNCS 0x989680 ;  /* 0x009896800000895d */ /* 0x010fea0003900000 */
[----:B------:R-:W4:Y:S02]  /*1eb90*/  @!P0 SYNCS.PHASECHK.TRANS64 P0, [R3+URZ], R2 ;  /* 0x00000002030085a7 */ /* 0x000f24000800007f */
[----:B----4-:R-:W-:Y:S05]  /*1eba0*/  @!P0 BRA `(.L_x_14213) ;  /* 0xfffffffc00f08947 */ /* 0x010fea000383ffff */
.L_x_13889:
[----:B------:R-:W-:Y:S05]  /*1ebb0*/  BSYNC B9 ;  /* 0x0000000000097941 */ /* 0x000fea0003800000 */
.L_x_13886:
[----:B------:R-:W-:Y:S05]  /*1ebc0*/  EXIT ;  /* 0x000000000000794d */ /* 0x000fea0003800000 */
.L_x_13909:
[----:B0-----:R0:W1:Y:S02]  /*1ebd0*/  SYNCS.PHASECHK.TRANS64.TRYWAIT P6, [R96+URZ+0x22890], R107 ;  /* 0x0228906b600075a7 */ /* 0x00106400080c017f */
[----:B-1----:R-:W-:Y:S05]  /*1ebe0*/  @!P6 NANOSLEEP.SYNCS 0x989680 ;  /* 0x009896800000e95d */ /* 0x002fea0003900000 */
[----:B------:R-:W1:Y:S02]  /*1ebf0*/  @!P6 SYNCS.PHASECHK.TRANS64 P6, [R96+URZ+0x22890], R107 ;  /* 0x0228906b6000e5a7 */ /* 0x000e6400080c007f */
[----:B-1----:R-:W-:Y:S05]  /*1ec00*/  @!P6 BRA `(.L_x_13909) ;  /* 0xfffffffc00f0e947 */ /* 0x002fea000383ffff */
[----:B------:R-:W-:Y:S05]  /*1ec10*/  BRA `(.L_x_14214) ;  /* 0xfffffe4400987947 */ /* 0x000fea000383ffff */
.L_x_13927:
[----:B0-----:R0:W1:Y:S02]  /*1ec20*/  SYNCS.PHASECHK.TRANS64.TRYWAIT P5, [R96+URZ+0x22890], R107 ;  /* 0x0228906b600075a7 */ /* 0x00106400080a017f */
[----:B-1----:R-:W-:Y:S05]  /*1ec30*/  @!P5 NANOSLEEP.SYNCS 0x989680 ;  /* 0x009896800000d95d */ /* 0x002fea0003900000 */
[----:B------:R-:W1:Y:S02]  /*1ec40*/  @!P5 SYNCS.PHASECHK.TRANS64 P5, [R96+URZ+0x22890], R107 ;  /* 0x0228906b6000d5a7 */ /* 0x000e6400080a007f */
[----:B-1----:R-:W-:Y:S05]  /*1ec50*/  @!P5 BRA `(.L_x_13927) ;  /* 0xfffffffc00f0d947 */ /* 0x002fea000383ffff */
[----:B------:R-:W-:Y:S05]  /*1ec60*/  BRA `(.L_x_14215) ;  /* 0xfffffe5400e47947 */ /* 0x000fea000383ffff */
.L_x_13936:
[----:B0-----:R0:W1:Y:S02]  /*1ec70*/  SYNCS.PHASECHK.TRANS64.TRYWAIT P4, [R96+URZ+0x22890], R107 ;  /* 0x0228906b600075a7 */ /* 0x001064000808017f */
[----:B-1----:R-:W-:Y:S05]  /*1ec80*/  @!P4 NANOSLEEP.SYNCS 0x989680 ;  /* 0x009896800000c95d */ /* 0x002fea0003900000 */
[----:B------:R-:W1:Y:S02]  /*1ec90*/  @!P4 SYNCS.PHASECHK.TRANS64 P4, [R96+URZ+0x22890], R107 ;  /* 0x0228906b6000c5a7 */ /* 0x000e64000808007f */
[----:B-1----:R-:W-:Y:S05]  /*1eca0*/  @!P4 BRA `(.L_x_13936) ;  /* 0xfffffffc00f0c947 */ /* 0x002fea000383ffff */
[----:B------:R-:W-:Y:S05]  /*1ecb0*/  BRA `(.L_x_14216) ;  /* 0xfffffe6400d87947 */ /* 0x000fea000383ffff */
.L_x_13942:
[----:B-1----:R1:W2:Y:S02]  /*1ecc0*/  SYNCS.PHASECHK.TRANS64.TRYWAIT P3, [R96+URZ+0x228b0], R107 ;  /* 0x0228b06b600075a7 */ /* 0x0022a4000806017f */
[----:B--2---:R-:W-:Y:S05]  /*1ecd0*/  @!P3 NANOSLEEP.SYNCS 0x989680 ;  /* 0x009896800000b95d */ /* 0x004fea0003900000 */
[----:B------:R-:W2:Y:S02]  /*1ece0*/  @!P3 SYNCS.PHASECHK.TRANS64 P3, [R96+URZ+0x228b0], R107 ;  /* 0x0228b06b6000b5a7 */ /* 0x000ea4000806007f */
[----:B--2---:R-:W-:Y:S05]  /*1ecf0*/  @!P3 BRA `(.L_x_13942) ;  /* 0xfffffffc00f0b947 */ /* 0x004fea000383ffff */
[----:B------:R-:W-:Y:S05]  /*1ed00*/  BRA `(.L_x_14217) ;  /* 0xfffffe6800687947 */ /* 0x000fea000383ffff */
.L_x_13952:
[----:B------:R-:W-:Y:S01]  /*1ed10*/  BSSY B0, `(.L_x_14218) ;  /* 0x0000007000007945 */ /* 0x000fe20003800000 */
[----:B------:R-:W-:Y:S02]  /*1ed20*/  IMAD.MOV.U32 R12, RZ, RZ, RZ ;  /* 0x000000ffff0c7224 */ /* 0x000fe400078e00ff */
[----:B------:R-:W-:Y:S02]  /*1ed30*/  IMAD.MOV.U32 R11, RZ, RZ, 0x1f ;  /* 0x0000001fff0b7424 */ /* 0x000fe400078e00ff */
[----:B------:R-:W-:-:S07]  /*1ed40*/  IMAD.MOV.U32 R15, RZ, RZ, -0x1 ;  /* 0xffffffffff0f7424 */ /* 0x000fce00078e00ff */
[----:B-----5:R-:W-:Y:S05]  /*1ed50*/  WARPSYNC.COLLECTIVE R15, `(.L_x_14219) ;  /* 0x000000000f087348 */ /* 0x020fea0003c00000 */
[----:B------:R0:W1:Y:S02]  /*1ed60*/  SHFL.IDX P6, R14, R13, R12, R11 ;  /* 0x0000000c0d0e7389 */ /* 0x00006400000c000b */
[----:B01---5:R-:W-:Y:S01]  /*1ed70*/  ENDCOLLECTIVE ;  /* 0x000000000000791b */ /* 0x023fe20003800000 */
.L_x_14219:
[----:B------:R-:W-:Y:S05]  /*1ed80*/  BSYNC B0 ;  /* 0x0000000000007941 */ /* 0x000fea0003800000 */
.L_x_14218:
[----:B------:R-:W-:Y:S05]  /*1ed90*/  BRA `(.L_x_14220) ;  /* 0xfffffe7400dc7947 */ /* 0x000fea000383ffff */
.L_x_13964:
        /* <DEDUP_REMOVED lines=8> */
.L_x_14222:
[----:B------:R-:W-:Y:S05]  /*1ee20*/  BSYNC B1 ;  /* 0x0000000000017941 */ /* 0x000fea0003800000 */
.L_x_14221:
[----:B------:R-:W-:Y:S01]  /*1ee30*/  IMAD.MOV.U32 R13, RZ, RZ, R4 ;  /* 0x000000ffff0d7224 */ /* 0x000fe200078e0004 */
[----:B------:R-:W-:Y:S01]  /*1ee40*/  MOV R15, 0xffffffff ;  /* 0xffffffff000f7802 */ /* 0x000fe20000000f00 */
[----:B------:R-:W-:Y:S02]  /*1ee50*/  IMAD.MOV.U32 R12, RZ, RZ, RZ ;  /* 0x000000ffff0c7224 */ /* 0x000fe400078e00ff */
[----:B------:R-:W-:Y:S02]  /*1ee60*/  IMAD.MOV.U32 R11, RZ, RZ, 0x1c1f ;  /* 0x00001c1fff0b7424 */ /* 0x000fe400078e00ff */
[----:B------:R-:W-:-:S07]  /*1ee70*/  IMAD.MOV.U32 R3, RZ, RZ, R14 ;  /* 0x000000ffff037224 */ /* 0x000fce00078e000e */
[----:B------:R-:W-:Y:S05]  /*1ee80*/  WARPSYNC.COLLECTIVE R15, `(.L_x_14223) ;  /* 0x000000000f087348 */ /* 0x000fea0003c00000 */
[----:B------:R0:W1:Y:S02]  /*1ee90*/  SHFL.IDX P6, R14, R13, R12, R11 ;  /* 0x0000000c0d0e7389 */ /* 0x00006400000c000b */
[----:B01----:R-:W-:Y:S01]  /*1eea0*/  ENDCOLLECTIVE ;  /* 0x000000000000791b */ /* 0x003fe20003800000 */
.L_x_14223:
[----:B------:R-:W-:Y:S02]  /*1eeb0*/  IMAD.MOV.U32 R13, RZ, RZ, R7 ;  /* 0x000000ffff0d7224 */ /* 0x000fe400078e0007 */
[----:B------:R-:W-:-:S07]  /*1eec0*/  IMAD.MOV.U32 R0, RZ, RZ, R14 ;  /* 0x000000ffff007224 */ /* 0x000fce00078e000e */
[----:B------:R-:W-:Y:S05]  /*1eed0*/  WARPSYNC.COLLECTIVE R15, `(.L_x_14224) ;  /* 0x000000000f087348 */ /* 0x000fea0003c00000 */
[----:B------:R0:W1:Y:S02]  /*1eee0*/  SHFL.IDX P6, R14, R13, R12, R11 ;  /* 0x0000000c0d0e7389 */ /* 0x00006400000c000b */
[----:B01----:R-:W-:Y:S01]  /*1eef0*/  ENDCOLLECTIVE ;  /* 0x000000000000791b */ /* 0x003fe20003800000 */
.L_x_14224:
[----:B------:R-:W-:Y:S02]  /*1ef00*/  IMAD.MOV.U32 R13, RZ, RZ, R32 ;  /* 0x000000ffff0d7224 */ /* 0x000fe400078e0020 */
[----:B------:R-:W-:-:S07]  /*1ef10*/  IMAD.MOV.U32 R5, RZ, RZ, R14 ;  /* 0x000000ffff057224 */ /* 0x000fce00078e000e */
[----:B------:R-:W-:Y:S05]  /*1ef20*/  WARPSYNC.COLLECTIVE R15, `(.L_x_14225) ;  /* 0x000000000f087348 */ /* 0x000fea0003c00000 */
[----:B------:R0:W1:Y:S02]  /*1ef30*/  SHFL.IDX P6, R14, R13, R12, R11 ;  /* 0x0000000c0d0e7389 */ /* 0x00006400000c000b */
[----:B01----:R-:W-:Y:S01]  /*1ef40*/  ENDCOLLECTIVE ;  /* 0x000000000000791b */ /* 0x003fe20003800000 */
.L_x_14225:
[----:B------:R-:W-:Y:S05]  /*1ef50*/  BRA `(.L_x_14226) ;  /* 0xfffffe7c00587947 */ /* 0x000fea000383ffff */
.L_x_13967:
        /* <DEDUP_REMOVED lines=8> */
.L_x_14228:
[----:B------:R-:W-:Y:S05]  /*1efe0*/  BSYNC B1 ;  /* 0x0000000000017941 */ /* 0x000fea0003800000 */
.L_x_14227:
        /* <DEDUP_REMOVED lines=8> */
.L_x_14229:
[----:B------:R-:W-:Y:S02]  /*1f070*/  IMAD.MOV.U32 R13, RZ, RZ, R7 ;  /* 0x000000ffff0d7224 */ /* 0x000fe400078e0007 */
[----:B------:R-:W-:-:S07]  /*1f080*/  IMAD.MOV.U32 R0, RZ, RZ, R14 ;  /* 0x000000ffff007224 */ /* 0x000fce00078e000e */
[----:B------:R-:W-:Y:S05]  /*1f090*/  WARPSYNC.COLLECTIVE R15, `(.L_x_14230) ;  /* 0x000000000f087348 */ /* 0x000fea0003c00000 */
[----:B------:R0:W1:Y:S02]  /*1f0a0*/  SHFL.IDX P6, R14, R13, R12, R11 ;  /* 0x0000000c0d0e7389 */ /* 0x00006400000c000b */
[----:B01----:R-:W-:Y:S01]  /*1f0b0*/  ENDCOLLECTIVE ;  /* 0x000000000000791b */ /* 0x003fe20003800000 */
.L_x_14230:
[----:B------:R-:W-:Y:S02]  /*1f0c0*/  IMAD.MOV.U32 R13, RZ, RZ, R32 ;  /* 0x000000ffff0d7224 */ /* 0x000fe400078e0020 */
[----:B------:R-:W-:-:S07]  /*1f0d0*/  IMAD.MOV.U32 R7, RZ, RZ, R14 ;  /* 0x000000ffff077224 */ /* 0x000fce00078e000e */
[----:B------:R-:W-:Y:S05]  /*1f0e0*/  WARPSYNC.COLLECTIVE R15, `(.L_x_14231) ;  /* 0x000000000f087348 */ /* 0x000fea0003c00000 */
[----:B------:R0:W1:Y:S02]  /*1f0f0*/  SHFL.IDX P6, R14, R13, R12, R11 ;  /* 0x0000000c0d0e7389 */ /* 0x00006400000c000b */
[----:B01----:R-:W-:Y:S01]  /*1f100*/  ENDCOLLECTIVE ;  /* 0x000000000000791b */ /* 0x003fe20003800000 */
.L_x_14231:
[----:B------:R-:W-:Y:S01]  /*1f110*/  IMAD.MOV.U32 R32, RZ, RZ, R14 ;  /* 0x000000ffff207224 */ /* 0x000fe200078e000e */
[----:B------:R-:W-:Y:S06]  /*1f120*/  BRA `(.L_x_14232) ;  /* 0xfffffe7c00b47947 */ /* 0x000fec000383ffff */
.L_x_13971:
[----:B0-----:R0:W1:Y:S02]  /*1f130*/  SYNCS.PHASECHK.TRANS64.TRYWAIT P0, [R18+URZ+0x22800], R39 ;  /* 0x02280027120075a7 */ /* 0x001064000800017f */
[----:B-1----:R-:W-:Y:S05]  /*1f140*/  @!P0 NANOSLEEP.SYNCS 0x989680 ;  /* 0x009896800000895d */ /* 0x002fea0003900000 */
[----:B------:R-:W1:Y:S02]  /*1f150*/  @!P0 SYNCS.PHASECHK.TRANS64 P0, [R18+URZ+0x22800], R39 ;  /* 0x02280027120085a7 */ /* 0x000e64000800007f */
[----:B-1----:R-:W-:Y:S05]  /*1f160*/  @!P0 BRA `(.L_x_13971) ;  /* 0xfffffffc00f08947 */ /* 0x002fea000383ffff */
[----:B------:R-:W-:Y:S05]  /*1f170*/  BRA `(.L_x_14233) ;  /* 0xfffffe8000987947 */ /* 0x000fea000383ffff */
.L_x_13979:
        /* <DEDUP_REMOVED lines=9> */
.L_x_14235:
[----:B------:R-:W-:Y:S05]  /*1f210*/  BSYNC B1 ;  /* 0x0000000000017941 */ /* 0x000fea0003800000 */
.L_x_14234:
[----:B------:R-:W-:Y:S01]  /*1f220*/  MOV R13, R25 ;  /* 0x00000019000d7202 */ /* 0x000fe20000000f00 */
[----:B------:R-:W-:Y:S01]  /*1f230*/  IMAD.MOV.U32 R12, RZ, RZ, RZ ;  /* 0x000000ffff0c7224 */ /* 0x000fe200078e00ff */
[----:B------:R-:W-:Y:S01]  /*1f240*/  ISETP.GE.AND P0, PT, R16, R39, PT ;  /* 0x000000271000720c */ /* 0x000fe20003f06270 */
[----:B------:R-:W-:Y:S02]  /*1f250*/  IMAD.MOV.U32 R11, RZ, RZ, 0x1c1f ;  /* 0x00001c1fff0b7424 */ /* 0x000fe400078e00ff */
[----:B------:R-:W-:Y:S02]  /*1f260*/  IMAD.MOV.U32 R15, RZ, RZ, -0x1 ;  /* 0xffffffffff0f7424 */ /* 0x000fe400078e00ff */
[----:B------:R-:W-:Y:S02]  /*1f270*/  IMAD.MOV.U32 R0, RZ, RZ, R14 ;  /* 0x000000ffff007224 */ /* 0x000fe400078e000e */
[----:B------:R-:W-:-:S07]  /*1f280*/  IMAD R31, R207, R8, RZ ;  /* 0x00000008cf1f7224 */ /* 0x000fce00078e02ff */
[----:B------:R-:W-:Y:S05]  /*1f290*/  WARPSYNC.COLLECTIVE R15, `(.L_x_14236) ;  /* 0x000000000f087348 */ /* 0x000fea0003c00000 */
[----:B------:R0:W1:Y:S02]  /*1f2a0*/  SHFL.IDX P6, R14, R13, R12, R11 ;  /* 0x0000000c0d0e7389 */ /* 0x00006400000c000b */
[----:B01----:R-:W-:Y:S01]  /*1f2b0*/  ENDCOLLECTIVE ;  /* 0x000000000000791b */ /* 0x003fe20003800000 */
.L_x_14236:
        /* <DEDUP_REMOVED lines=8> */
.L_x_14237:
[----:B------:R-:W-:-:S05]  /*1f340*/  @!P1 IADD3 R6, P2, R3, R5, RZ ;  /* 0x0000000503069210 */ /* 0x000fca0007f5e0ff */
[----:B------:R-:W-:Y:S02]  /*1f350*/  @!P1 IMAD.X R7, R0, 0x1, R21, P2 ;  /* 0x0000000100079824 */ /* 0x000fe400010e0615 */
[----:B------:R-:W-:Y:S02]  /*1f360*/  IMAD.MOV.U32 R13, RZ, RZ, R27 ;  /* 0x000000ffff0d7224 */ /* 0x000fe400078e001b */
[----:B------:R-:W-:-:S07]  /*1f370*/  IMAD.MOV.U32 R4, RZ, RZ, R14 ;  /* 0x000000ffff047224 */ /* 0x000fce00078e000e */
[----:B------:R-:W-:Y:S05]  /*1f380*/  WARPSYNC.COLLECTIVE R15, `(.L_x_14238) ;  /* 0x000000000f087348 */ /* 0x000fea0003c00000 */
[----:B------:R0:W1:Y:S02]  /*1f390*/  SHFL.IDX P6, R14, R13, R12, R11 ;  /* 0x0000000c0d0e7389 */ /* 0x00006400000c000b */
[----:B01----:R-:W-:Y:S01]  /*1f3a0*/  ENDCOLLECTIVE ;  /* 0x000000000000791b */ /* 0x003fe20003800000 */
.L_x_14238:
        /* <DEDUP_REMOVED lines=12> */
[----:B--2---:R-:W-:Y:S01]  /*1f470*/  @!P1 IMAD.MOV.U32 R29, RZ, RZ, R11 ;  /* 0x000000ffff1d9224 */ /* 0x004fe200078e000b */
[----:B------:R-:W-:Y:S01]  /*1f480*/  @!P1 MOV R20, R8 ;  /* 0x0000000800149202 */ /* 0x000fe20000000f00 */
[----:B------:R-:W-:-:S02]  /*1f490*/  IMAD.MOV.U32 R11, RZ, RZ, 0x1c1f ;  /* 0x00001c1fff0b7424 */ /* 0x000fc400078e00ff */
[----:B------:R-:W-:Y:S02]  /*1f4a0*/  @!P1 IMAD.MOV.U32 R21, RZ, RZ, R9 ;  /* 0x000000ffff159224 */ /* 0x000fe400078e0009 */
[----:B------:R-:W-:-:S07]  /*1f4b0*/  IMAD.MOV.U32 R0, RZ, RZ, R20 ;  /* 0x000000ffff007224 */ /* 0x000fce00078e0014 */
[----:B-----5:R-:W-:Y:S05]  /*1f4c0*/  WARPSYNC.COLLECTIVE R15, `(.L_x_14239) ;  /* 0x000000000f087348 */ /* 0x020fea0003c00000 */
[----:B------:R0:W1:Y:S02]  /*1f4d0*/  SHFL.IDX P6, R14, R13, R12, R11 ;  /* 0x0000000c0d0e7389 */ /* 0x00006400000c000b */
[----:B01---5:R-:W-:Y:S01]  /*1f4e0*/  ENDCOLLECTIVE ;  /* 0x000000000000791b */ /* 0x023fe20003800000 */
.L_x_14239:
[----:B------:R-:W-:Y:S02]  /*1f4f0*/  IMAD.MOV.U32 R3, RZ, RZ, R21 ;  /* 0x000000ffff037224 */ /* 0x000fe400078e0015 */
[----:B------:R-:W-:Y:S01]  /*1f500*/  @!P1 IMAD.MOV.U32 R28, RZ, RZ, R10 ;  /* 0x000000ffff1c9224 */ /* 0x000fe200078e000a */
[----:B------:R-:W-:Y:S01]  /*1f510*/  PRMT R53, R53, 0x5410, R0 ;  /* 0x0000541035357816 */ /* 0x000fe20000000000 */
[----:B------:R-:W-:Y:S01]  /*1f520*/  IMAD.MOV.U32 R9, RZ, RZ, R29 ;  /* 0x000000ffff097224 */ /* 0x000fe200078e001d */
[----:B------:R-:W-:Y:S01]  /*1f530*/  PRMT R42, R42, 0x5410, R3 ;  /* 0x000054102a2a7816 */ /* 0x000fe20000000003 */
[----:B------:R-:W-:-:S05]  /*1f540*/  IMAD.MOV.U32 R8, RZ, RZ, R28 ;  /* 0x000000ffff087224 */ /* 0x000fca00078e001c */
[----:B------:R-:W-:Y:S01]  /*1f550*/  PRMT R36, R8, 0x5410, R9 ;  /* 0x0000541008247816 */ /* 0x000fe20000000009 */
[----:B------:R-:W-:Y:S02]  /*1f560*/  IMAD.MOV.U32 R13, RZ, RZ, R25 ;  /* 0x000000ffff0d7224 */ /* 0x000fe400078e0019 */
[----:B------:R-:W-:Y:S02]  /*1f570*/  @!P1 IMAD.MOV.U32 R32, RZ, RZ, R4 ;  /* 0x000000ffff209224 */ /* 0x000fe400078e0004 */
[----:B------:R-:W-:Y:S02]  /*1f580*/  @!P1 IMAD.MOV.U32 R33, RZ, RZ, R5 ;  /* 0x000000ffff219224 */ /* 0x000fe400078e0005 */
[----:B------:R-:W-:Y:S02]  /*1f590*/  @!P1 IMAD.MOV.U32 R34, RZ, RZ, R6 ;  /* 0x000000ffff229224 */ /* 0x000fe400078e0006 */
[----:B------:R-:W-:Y:S02]  /*1f5a0*/  @!P1 IMAD.MOV.U32 R35, RZ, RZ, R7 ;  /* 0x000000ffff239224 */ /* 0x000fe400078e0007 */
[----:B------:R-:W-:Y:S01]  /*1f5b0*/  IMAD.MOV.U32 R0, RZ, RZ, R14 ;  /* 0x000000ffff007224 */ /* 0x000fe200078e000e */
[----:B------:R-:W-:-:S07]  /*1f5c0*/  MOV R6, R34 ;  /* 0x0000002200067202 */ /* 0x000fce0000000f00 */
[----:B------:R-:W-:Y:S05]  /*1f5d0*/  WARPSYNC.COLLECTIVE R15, `(.L_x_14240) ;  /* 0x000000000f087348 */ /* 0x000fea0003c00000 */
[----:B------:R0:W1:Y:S02]  /*1f5e0*/  SHFL.IDX P6, R14, R13, R12, R11 ;  /* 0x0000000c0d0e7389 */ /* 0x00006400000c000b */
[----:B01----:R-:W-:Y:S01]  /*1f5f0*/  ENDCOLLECTIVE ;  /* 0x000000000000791b */ /* 0x003fe20003800000 */
.L_x_14240:
[----:B------:R-:W-:Y:S02]  /*1f600*/  IMAD.MOV.U32 R4, RZ, RZ, R32 ;  /* 0x000000ffff047224 */ /* 0x000fe400078e0020 */
[----:B------:R-:W-:Y:S02]  /*1f610*/  IMAD.MOV.U32 R5, RZ, RZ, R33 ;  /* 0x000000ffff057224 */ /* 0x000fe400078e0021 */
[----:B------:R-:W-:Y:S01]  /*1f620*/  IMAD.MOV.U32 R7, RZ, RZ, R35 ;  /* 0x000000ffff077224 */ /* 0x000fe200078e0023 */
[----:B------:R-:W-:Y:S02]  /*1f630*/  PRMT R52, R4, 0x5410, R6 ;  /* 0x0000541004347816 */ /* 0x000fe40000000006 */
[----:B------:R-:W-:Y:S02]  /*1f640*/  PRMT R42, R5, 0x7610, R42 ;  /* 0x00007610052a7816 */ /* 0x000fe4000000002a */
[----:B------:R-:W-:Y:S02]  /*1f650*/  CS2R R4, SRZ ;  /* 0x0000000000047805 */ /* 0x000fe4000001ff00 */
[----:B------:R-:W-:Y:S01]  /*1f660*/  PRMT R53, R7, 0x7610, R53 ;  /* 0x0000761007357816 */ /* 0x000fe20000000035 */
[----:B------:R-:W-:Y:S01]  /*1f670*/  IMAD.MOV.U32 R13, RZ, RZ, R24 ;  /* 0x000000ffff0d7224 */ /* 0x000fe200078e0018 */
[----:B------:R-:W-:-:S07]  /*1f680*/  MOV R3, R14 ;  /* 0x0000000e00037202 */ /* 0x000fce0000000f00 */
[----:B------:R-:W-:Y:S05]  /*1f690*/  WARPSYNC.COLLECTIVE R15, `(.L_x_14241) ;  /* 0x000000000f087348 */ /* 0x000fea0003c00000 */
[----:B------:R0:W1:Y:S02]  /*1f6a0*/  SHFL.IDX P6, R14, R13, R12, R11 ;  /* 0x0000000c0d0e7389 */ /* 0x00006400000c000b */
[----:B01----:R-:W-:Y:S01]  /*1f6b0*/  ENDCOLLECTIVE ;  /* 0x000000000000791b */ /* 0x003fe20003800000 */
.L_x_14241:
[----:B------:R-:W-:Y:S02]  /*1f6c0*/  IMAD.MOV.U32 R13, RZ, RZ, R27 ;  /* 0x000000ffff0d7224 */ /* 0x000fe400078e001b */
[----:B------:R-:W-:-:S07]  /*1f6d0*/  IMAD.MOV.U32 R24, RZ, RZ, R14 ;  /* 0x000000ffff187224 */ /* 0x000fce00078e000e */
[----:B------:R-:W-:Y:S05]  /*1f6e0*/  WARPSYNC.COLLECTIVE R15, `(.L_x_14242) ;  /* 0x000000000f087348 */ /* 0x000fea0003c00000 */
[----:B------:R0:W1:Y:S02]  /*1f6f0*/  SHFL.IDX P6, R14, R13, R12, R11 ;  /* 0x0000000c0d0e7389 */ /* 0x00006400000c000b */
[----:B01----:R-:W-:Y:S01]  /*1f700*/  ENDCOLLECTIVE ;  /* 0x000000000000791b */ /* 0x003fe20003800000 */
.L_x_14242:
[----:B------:R-:W-:Y:S05]  /*1f710*/  BRA `(.L_x_14243) ;  /* 0xfffffe8c00647947 */ /* 0x000fea000383ffff */
.L_x_13983:
[----:B0-----:R0:W1:Y:S02]  /*1f720*/  SYNCS.PHASECHK.TRANS64.TRYWAIT P1, [R18+URZ+0x22800], R13 ;  /* 0x0228000d120075a7 */ /* 0x001064000802017f */
[----:B-1----:R-:W-:Y:S05]  /*1f730*/  @!P1 NANOSLEEP.SYNCS 0x989680 ;  /* 0x009896800000995d */ /* 0x002fea0003900000 */
[----:B------:R-:W1:Y:S02]  /*1f740*/  @!P1 SYNCS.PHASECHK.TRANS64 P1, [R18+URZ+0x22800], R13 ;  /* 0x0228000d120095a7 */ /* 0x000e64000802007f */
[----:B-1----:R-:W-:Y:S05]  /*1f750*/  @!P1 BRA `(.L_x_13983) ;  /* 0xfffffffc00f09947 */ /* 0x002fea000383ffff */
[----:B------:R-:W-:Y:S05]  /*1f760*/  BRA `(.L_x_14244) ;  /* 0xfffffe8c00f07947 */ /* 0x000fea000383ffff */
.L_x_13989:
[----:B---3--:R3:W4:Y:S02]  /*1f770*/  SYNCS.PHASECHK.TRANS64.TRYWAIT P2, [R15+URZ+0x22830], R74 ;  /* 0x0228304a0f0075a7 */ /* 0x008724000804017f */
[----:B----4-:R-:W-:Y:S05]  /*1f780*/  @!P2 NANOSLEEP.SYNCS 0x989680 ;  /* 0x009896800000a95d */ /* 0x010fea0003900000 */
[----:B------:R-:W4:Y:S02]  /*1f790*/  @!P2 SYNCS.PHASECHK.TRANS64 P2, [R15+URZ+0x22830], R74 ;  /* 0x0228304a0f00a5a7 */ /* 0x000f24000804007f */
[----:B----4-:R-:W-:Y:S05]  /*1f7a0*/  @!P2 BRA `(.L_x_13989) ;  /* 0xfffffffc00f0a947 */ /* 0x010fea000383ffff */
[----:B------:R-:W-:Y:S05]  /*1f7b0*/  BRA `(.L_x_13988) ;  /* 0xfffffe9c005c7947 */ /* 0x000fea000383ffff */
.L_x_13994:
[----:B-1----:R1:W2:Y:S02]  /*1f7c0*/  SYNCS.PHASECHK.TRANS64.TRYWAIT P2, [R15+URZ+0x22850], R74 ;  /* 0x0228504a0f0075a7 */ /* 0x0022a4000804017f */
[----:B--2---:R-:W-:Y:S05]  /*1f7d0*/  @!P2 NANOSLEEP.SYNCS 0x989680 ;  /* 0x009896800000a95d */ /* 0x004fea0003900000 */
[----:B------:R-:W2:Y:S02]  /*1f7e0*/  @!P2 SYNCS.PHASECHK.TRANS64 P2, [R15+URZ+0x22850], R74 ;  /* 0x0228504a0f00a5a7 */ /* 0x000ea4000804007f */
[----:B--2---:R-:W-:Y:S05]  /*1f7f0*/  @!P2 BRA `(.L_x_13994) ;  /* 0xfffffffc00f0a947 */ /* 0x004fea000383ffff */
[----:B------:R-:W-:Y:S05]  /*1f800*/  BRA `(.L_x_13993) ;  /* 0xfffffebc00187947 */ /* 0x000fea000383ffff */
.L_x_13999:
[----:B-1----:R1:W2:Y:S02]  /*1f810*/  SYNCS.PHASECHK.TRANS64.TRYWAIT P2, [R21+URZ+0x22830], R213 ;  /* 0x022830d5150075a7 */ /* 0x0022a4000804017f */
[----:B--2---:R-:W-:Y:S05]  /*1f820*/  @!P2 NANOSLEEP.SYNCS 0x989680 ;  /* 0x009896800000a95d */ /* 0x004fea0003900000 */
[----:B------:R-:W2:Y:S02]  /*1f830*/  @!P2 SYNCS.PHASECHK.TRANS64 P2, [R21+URZ+0x22830], R213 ;  /* 0x022830d51500a5a7 */ /* 0x000ea4000804007f */
[----:B--2---:R-:W-:Y:S05]  /*1f840*/  @!P2 BRA `(.L_x_13999) ;  /* 0xfffffffc00f0a947 */ /* 0x004fea000383ffff */
[----:B------:R-:W-:Y:S05]  /*1f850*/  BRA `(.L_x_13998) ;  /* 0xfffffec000987947 */ /* 0x000fea000383ffff */
.L_x_14004:
[----:B--2---:R2:W3:Y:S02]  /*1f860*/  SYNCS.PHASECHK.TRANS64.TRYWAIT P2, [R21+URZ+0x22850], R213 ;  /* 0x022850d5150075a7 */ /* 0x0044e4000804017f */
[----:B---3--:R-:W-:Y:S05]  /*1f870*/  @!P2 NANOSLEEP.SYNCS 0x989680 ;  /* 0x009896800000a95d */ /* 0x008fea0003900000 */
[----:B------:R-:W3:Y:S02]  /*1f880*/  @!P2 SYNCS.PHASECHK.TRANS64 P2, [R21+URZ+0x22850], R213 ;  /* 0x022850d51500a5a7 */ /* 0x000ee4000804007f */
[----:B---3--:R-:W-:Y:S05]  /*1f890*/  @!P2 BRA `(.L_x_14004) ;  /* 0xfffffffc00f0a947 */ /* 0x008fea000383ffff */
[----:B------:R-:W-:Y:S05]  /*1f8a0*/  BRA `(.L_x_14003) ;  /* 0xfffffee8005c7947 */ /* 0x000fea000383ffff */
.L_x_14010:
[----:B-1----:R1:W2:Y:S02]  /*1f8b0*/  SYNCS.PHASECHK.TRANS64.TRYWAIT P2, [R15+URZ+0x22830], R21 ;  /* 0x022830150f0075a7 */ /* 0x0022a4000804017f */
[----:B--2---:R-:W-:Y:S05]  /*1f8c0*/  @!P2 NANOSLEEP.SYNCS 0x989680 ;  /* 0x009896800000a95d */ /* 0x004fea0003900000 */
[----:B------:R-:W2:Y:S02]  /*1f8d0*/  @!P2 SYNCS.PHASECHK.TRANS64 P2, [R15+URZ+0x22830], R21 ;  /* 0x022830150f00a5a7 */ /* 0x000ea4000804007f */
[----:B--2---:R-:W-:Y:S05]  /*1f8e0*/  @!P2 BRA `(.L_x_14010) ;  /* 0xfffffffc00f0a947 */ /* 0x004fea000383ffff */
[----:B------:R-:W-:Y:S05]  /*1f8f0*/  BRA `(.L_x_14009) ;  /* 0xfffffeec00947947 */ /* 0x000fea000383ffff */
.L_x_14015:
[----:B-1----:R1:W2:Y:S02]  /*1f900*/  SYNCS.PHASECHK.TRANS64.TRYWAIT P2, [R15+URZ+0x22850], R21 ;  /* 0x022850150f0075a7 */ /* 0x0022a4000804017f */
[----:B--2---:R-:W-:Y:S05]  /*1f910*/  @!P2 NANOSLEEP.SYNCS 0x989680 ;  /* 0x009896800000a95d */ /* 0x004fea0003900000 */
[----:B------:R-:W2:Y:S02]  /*1f920*/  @!P2 SYNCS.PHASECHK.TRANS64 P2, [R15+URZ+0x22850], R21 ;  /* 0x022850150f00a5a7 */ /* 0x000ea4000804007f */
[----:B--2---:R-:W-:Y:S05]  /*1f930*/  @!P2 BRA `(.L_x_14015) ;  /* 0xfffffffc00f0a947 */ /* 0x004fea000383ffff */
[----:B------:R-:W-:Y:S05]  /*1f940*/  BRA `(.L_x_14014) ;  /* 0xffffff0c00707947 */ /* 0x000fea000383ffff */
.L_x_14021:
[----:B------:R-:W-:Y:S02]  /*1f950*/  IMAD.MOV.U32 R13, RZ, RZ, R20 ;  /* 0x000000ffff0d7224 */ /* 0x000fe400078e0014 */
[----:B------:R-:W-:Y:S02]  /*1f960*/  IMAD.MOV.U32 R12, RZ, RZ, RZ ;  /* 0x000000ffff0c7224 */ /* 0x000fe400078e00ff */
[----:B------:R-:W-:Y:S02]  /*1f970*/  IMAD.MOV.U32 R11, RZ, RZ, 0x181f ;  /* 0x0000181fff0b7424 */ /* 0x000fe400078e00ff */
[----:B------:R-:W-:-:S07]  /*1f980*/  IMAD.MOV.U32 R15, RZ, RZ, -0x1 ;  /* 0xffffffffff0f7424 */ /* 0x000fce00078e00ff */
[----:B-----5:R-:W-:Y:S05]  /*1f990*/  WARPSYNC.COLLECTIVE R15, `(.L_x_14245) ;  /* 0x000000000f087348 */ /* 0x020fea0003c00000 */
[----:B------:R0:W1:Y:S02]  /*1f9a0*/  SHFL.IDX P6, R14, R13, R12, R11 ;  /* 0x0000000c0d0e7389 */ /* 0x00006400000c000b */
[----:B01---5:R-:W-:Y:S01]  /*1f9b0*/  ENDCOLLECTIVE ;  /* 0x000000000000791b */ /* 0x023fe20003800000 */
.L_x_14245:
[----:B------:R-:W-:Y:S02]  /*1f9c0*/  IMAD.MOV.U32 R13, RZ, RZ, R3 ;  /* 0x000000ffff0d7224 */ /* 0x000fe400078e0003 */
[----:B------:R-:W-:-:S07]  /*1f9d0*/  IMAD.MOV.U32 R4, RZ, RZ, R14 ;  /* 0x000000ffff047224 */ /* 0x000fce00078e000e */
[----:B------:R-:W-:Y:S05]  /*1f9e0*/  WARPSYNC.COLLECTIVE R15, `(.L_x_14246) ;  /* 0x000000000f087348 */ /* 0x000fea0003c00000 */
[----:B------:R0:W1:Y:S02]  /*1f9f0*/  SHFL.IDX P6, R14, R13, R12, R11 ;  /* 0x0000000c0d0e7389 */ /* 0x00006400000c000b */
[----:B01----:R-:W-:Y:S01]  /*1fa00*/  ENDCOLLECTIVE ;  /* 0x000000000000791b */ /* 0x003fe20003800000 */
.L_x_14246:
[----:B------:R-:W-:Y:S05]  /*1fa10*/  BRA `(.L_x_14247) ;  /* 0xffffff3400807947 */ /* 0x000fea000383ffff */
.L_x_14024:
        /* <DEDUP_REMOVED lines=8> */
.L_x_14249:
[----:B------:R-:W-:Y:S05]  /*1faa0*/  BSYNC B1 ;  /* 0x0000000000017941 */ /* 0x000fea0003800000 */
.L_x_14248:
[----:B------:R-:W-:Y:S01]  /*1fab0*/  IMAD.MOV.U32 R13, RZ, RZ, R3 ;  /* 0x000000ffff0d7224 */ /* 0x000fe200078e0003 */
[----:B------:R-:W-:Y:S01]  /*1fac0*/  MOV R4, R14 ;  /* 0x0000000e00047202 */ /* 0x000fe20000000f00 */
[----:B------:R-:W-:Y:S02]  /*1fad0*/  IMAD.MOV.U32 R12, RZ, RZ, 0x1 ;  /* 0x00000001ff0c7424 */ /* 0x000fe400078e00ff */
[----:B------:R-:W-:Y:S02]  /*1fae0*/  IMAD.MOV.U32 R11, RZ, RZ, 0x181f ;  /* 0x0000181fff0b7424 */ /* 0x000fe400078e00ff */
[----:B------:R-:W-:-:S07]  /*1faf0*/  IMAD.MOV.U32 R15, RZ, RZ, -0x1 ;  /* 0xffffffffff0f7424 */ /* 0x000fce00078e00ff */
[----:B------:R-:W-:Y:S05]  /*1fb00*/  WARPSYNC.COLLECTIVE R15, `(.L_x_14250) ;  /* 0x000000000f087348 */ /* 0x000fea0003c00000 */
[----:B------:R0:W1:Y:S02]  /*1fb10*/  SHFL.IDX P6, R14, R13, R12, R11 ;  /* 0x0000000c0d0e7389 */ /* 0x00006400000c000b */
[----:B01----:R-:W-:Y:S01]  /*1fb20*/  ENDCOLLECTIVE ;  /* 0x000000000000791b */ /* 0x003fe20003800000 */
.L_x_14250:
[----:B------:R-:W-:Y:S05]  /*1fb30*/  BRA `(.L_x_14251) ;  /* 0xffffff3400bc7947 */ /* 0x000fea000383ffff */
.L_x_14027:
[----:B------:R-:W-:Y:S01]  /*1fb40*/  BSSY B1, `(.L_x_14252) ;  /* 0x0000008000017945 */ /* 0x000fe20003800000 */
[----:B----4-:R-:W-:Y:S02]  /*1fb50*/  IMAD.MOV.U32 R13, RZ, RZ, R20 ;  /* 0x000000ffff0d7224 */ /* 0x010fe400078e0014 */
[----:B------:R-:W-:Y:S02]  /*1fb60*/  IMAD.MOV.U32 R12, RZ, RZ, 0x2 ;  /* 0x00000002ff0c7424 */ /* 0x000fe400078e00ff */
[----:B------:R-:W-:Y:S02]  /*1fb70*/  IMAD.MOV.U32 R11, RZ, RZ, 0x181f ;  /* 0x0000181fff0b7424 */ /* 0x000fe400078e00ff */
[----:B------:R-:W-:-:S07]  /*1fb80*/  IMAD.MOV.U32 R15, RZ, RZ, -0x1 ;  /* 0xffffffffff0f7424 */ /* 0x000fce00078e00ff */
[----:B0123--:R-:W-:Y:S05]  /*1fb90*/  WARPSYNC.COLLECTIVE R15, `(.L_x_14253) ;  /* 0x000000000f087348 */ /* 0x00ffea0003c00000 */
[----:B--2---:R2:W4:Y:S02]  /*1fba0*/  SHFL.IDX P6, R14, R13, R12, R11 ;  /* 0x0000000c0d0e7389 */ /* 0x00452400000c000b */
[----:B01234-:R-:W-:Y:S01]  /*1fbb0*/  ENDCOLLECTIVE ;  /* 0x000000000000791b */ /* 0x01ffe20003800000 */
.L_x_14253:
[----:B------:R-:W-:Y:S05]  /*1fbc0*/  BSYNC B1 ;  /* 0x0000000000017941 */ /* 0x000fea0003800000 */
.L_x_14252:
        /* <DEDUP_REMOVED lines=8> */
.L_x_14254:
[----:B------:R-:W-:Y:S05]  /*1fc50*/  BRA `(.L_x_14255) ;  /* 0xffffff3400e87947 */ /* 0x000fea000383ffff */
.L_x_14030:
        /* <DEDUP_REMOVED lines=8> */
.L_x_14257:
[----:B------:R-:W-:Y:S05]  /*1fce0*/  BSYNC B1 ;  /* 0x0000000000017941 */ /* 0x000fea0003800000 */
.L_x_14256:
        /* <DEDUP_REMOVED lines=8> */
.L_x_14258:
[----:B------:R-:W-:Y:S05]  /*1fd70*/  BRA `(.L_x_14259) ;  /* 0xffffff3800147947 */ /* 0x000fea000383ffff */
.L_x_14032:
[----:B------:R-:W-:Y:S01]  /*1fd80*/  IMAD.MOV.U32 R13, RZ, RZ, R4 ;  /* 0x000000ffff0d7224 */ /* 0x000fe200078e0004 */
[----:B------:R-:W-:Y:S01]  /*1fd90*/  MOV R12, RZ ;  /* 0x000000ff000c7202 */ /* 0x000fe20000000f00 */
[----:B------:R-:W-:Y:S02]  /*1fda0*/  IMAD.MOV.U32 R11, RZ, RZ, 0x1c1f ;  /* 0x00001c1fff0b7424 */ /* 0x000fe400078e00ff */
[----:B------:R-:W-:-:S07]  /*1fdb0*/  IMAD.MOV.U32 R15, RZ, RZ, -0x1 ;  /* 0xffffffffff0f7424 */ /* 0x000fce00078e00ff */
[----:B------:R-:W-:Y:S05]  /*1fdc0*/  WARPSYNC.COLLECTIVE R15, `(.L_x_14260) ;  /* 0x000000000f087348 */ /* 0x000fea0003c00000 */
[----:B------:R0:W1:Y:S02]  /*1fdd0*/  SHFL.IDX P6, R14, R13, R12, R11 ;  /* 0x0000000c0d0e7389 */ /* 0x00006400000c000b */
[----:B01----:R-:W-:Y:S01]  /*1fde0*/  ENDCOLLECTIVE ;  /* 0x000000000000791b */ /* 0x003fe20003800000 */
.L_x_14260:
[----:B------:R-:W-:Y:S02]  /*1fdf0*/  IMAD.MOV.U32 R13, RZ, RZ, R3 ;  /* 0x000000ffff0d7224 */ /* 0x000fe400078e0003 */
[----:B------:R-:W-:-:S07]  /*1fe00*/  IMAD.MOV.U32 R20, RZ, RZ, R14 ;  /* 0x000000ffff147224 */ /* 0x000fce00078e000e */
[----:B------:R-:W-:Y:S05]  /*1fe10*/  WARPSYNC.COLLECTIVE R15, `(.L_x_14261) ;  /* 0x000000000f087348 */ /* 0x000fea0003c00000 */
[----:B------:R0:W1:Y:S02]  /*1fe20*/  SHFL.IDX P6, R14, R13, R12, R11 ;  /* 0x0000000c0d0e7389 */ /* 0x00006400000c000b */
[----:B01----:R-:W-:Y:S01]  /*1fe30*/  ENDCOLLECTIVE ;  /* 0x000000000000791b */ /* 0x003fe20003800000 */
.L_x_14261:
[----:B------:R-:W-:Y:S01]  /*1fe40*/  IMAD.MOV.U32 R12, RZ, RZ, R14 ;  /* 0x000000ffff0c7224 */ /* 0x000fe200078e000e */
[----:B------:R-:W-:Y:S06]  /*1fe50*/  BRA `(.L_x_14262) ;  /* 0xffffff3800f87947 */ /* 0x000fec000383ffff */
.L_x_14035:
        /* <DEDUP_REMOVED lines=8> */
.L_x_14264:
[----:B------:R-:W-:Y:S05]  /*1fee0*/  BSYNC B1 ;  /* 0x0000000000017941 */ /* 0x000fea0003800000 */
.L_x_14263:
        /* <DEDUP_REMOVED lines=8> */
.L_x_14265:
[----:B------:R-:W-:Y:S01]  /*1ff70*/  IMAD.MOV.U32 R3, RZ, RZ, R14 ;  /* 0x000000ffff037224 */ /* 0x000fe200078e000e */
[----:B------:R-:W-:Y:S06]  /*1ff80*/  BRA `(.L_x_14266) ;  /* 0xffffff4800187947 */ /* 0x000fec000383ffff */
.L_x_14039:
[----:B------:R-:W-:Y:S02]  /*1ff90*/  IMAD.MOV.U32 R13, RZ, RZ, R4 ;  /* 0x000000ffff0d7224 */ /* 0x000fe400078e0004 */
[----:B------:R-:W-:Y:S02]  /*1ffa0*/  IMAD.MOV.U32 R12, RZ, RZ, RZ ;  /* 0x000000ffff0c7224 */ /* 0x000fe400078e00ff */
[----:B------:R-:W-:Y:S02]  /*1ffb0*/  IMAD.MOV.U32 R11, RZ, RZ, 0x181f ;  /* 0x0000181fff0b7424 */ /* 0x000fe400078e00ff */
[----:B------:R-:W-:-:S07]  /*1ffc0*/  IMAD.MOV.U32 R15, RZ, RZ, -0x1 ;  /* 0xffffffffff0f7424 */ /* 0x000fce00078e00ff */
[----:B--2---:R-:W-:Y:S05]  /*1ffd0*/  WARPSYNC.COLLECTIVE R15, `(.L_x_14267) ;  /* 0x000000000f087348 */ /* 0x004fea0003c00000 */
[----:B------:R0:W1:Y:S02]  /*1ffe0*/  SHFL.IDX P6, R14, R13, R12, R11 ;  /* 0x0000000c0d0e7389 */ /* 0x00006400000c000b */
[----:B012---:R-:W-:Y:S01]  /*1fff0*/  ENDCOLLECTIVE ;  /* 0x000000000000791b */ /* 0x007fe20003800000 */
.L_x_14267:
[----:B------:R-:W-:Y:S02]  /*20000*/  IMAD.MOV.U32 R13, RZ, RZ, R3 ;  /* 0x000000ffff0d7224 */ /* 0x000fe400078e0003 */
[----:B------:R-:W-:-:S07]  /*20010*/  IMAD.MOV.U32 R0, RZ, RZ, R14 ;  /* 0x000000ffff007224 */ /* 0x000fce00078e000e */
[----:B------:R-:W-:Y:S05]  /*20020*/  WARPSYNC.COLLECTIVE R15, `(.L_x_14268) ;  /* 0x000000000f087348 */ /* 0x000fea0003c00000 */
[----:B------:R0:W1:Y:S02]  /*20030*/  SHFL.IDX P6, R14, R13, R12, R11 ;  /* 0x0000000c0d0e7389 */ /* 0x00006400000c000b */
[----:B01----:R-:W-:Y:S01]  /*20040*/  ENDCOLLECTIVE ;  /* 0x000000000000791b */ /* 0x003fe20003800000 */
.L_x_14268:
[----:B------:R-:W-:Y:S05]  /*20050*/  BRA `(.L_x_14269) ;  /* 0xffffff5c00547947 */ /* 0x000fea000383ffff */
.L_x_14042:
[----:B------:R-:W-:Y:S01]  /*20060*/  BSSY B1, `(.L_x_14270) ;  /* 0x0000008000017945 */ /* 0x000fe20003800000 */
[----:B----4-:R-:W-:Y:S01]  /*20070*/  IMAD.MOV.U32 R13, RZ, RZ, R4 ;  /* 0x000000ffff0d7224 */ /* 0x010fe200078e0004 */
[----:B------:R-:W-:Y:S01]  /*20080*/  MOV R11, 0x181f ;  /* 0x0000181f000b7802 */ /* 0x000fe20000000f00 */
[----:B------:R-:W-:Y:S02]  /*20090*/  IMAD.MOV.U32 R12, RZ, RZ, 0x1 ;  /* 0x00000001ff0c7424 */ /* 0x000fe400078e00ff */
[----:B------:R-:W-:-:S07]  /*200a0*/  IMAD.MOV.U32 R15, RZ, RZ, -0x1 ;  /* 0xffffffffff0f7424 */ /* 0x000fce00078e00ff */
[----:B0123--:R-:W-:Y:S05]  /*200b0*/  WARPSYNC.COLLECTIVE R15, `(.L_x_14271) ;  /* 0x000000000f087348 */ /* 0x00ffea0003c00000 */
[----:B---3--:R3:W4:Y:S02]  /*200c0*/  SHFL.IDX P6, R14, R13, R12, R11 ;  /* 0x0000000c0d0e7389 */ /* 0x00872400000c000b */
[----:B01234-:R-:W-:Y:S01]  /*200d0*/  ENDCOLLECTIVE ;  /* 0x000000000000791b */ /* 0x01ffe20003800000 */
.L_x_14271:
[----:B------:R-:W-:Y:S05]  /*200e0*/  BSYNC B1 ;  /* 0x0000000000017941 */ /* 0x000fea0003800000 */
.L_x_14270:
        /* <DEDUP_REMOVED lines=8> */
.L_x_14272:
[----:B------:R-:W-:Y:S05]  /*20170*/  BRA `(.L_x_14273) ;  /* 0xffffff5c00847947 */ /* 0x000fea000383ffff */
.L_x_14045:
[----:B------:R-:W-:Y:S01]  /*20180*/  BSSY B1, `(.L_x_14274) ;  /* 0x0000008000017945 */ /* 0x000fe20003800000 */
[----:B----4-:R-:W-:Y:S02]  /*20190*/  IMAD.MOV.U32 R13, RZ, RZ, R4 ;  /* 0x000000ffff0d7224 */ /* 0x010fe400078e0004 */
[----:B------:R-:W-:Y:S02]  /*201a0*/  IMAD.MOV.U32 R12, RZ, RZ, 0x2 ;  /* 0x00000002ff0c7424 */ /* 0x000fe400078e00ff */
[----:B------:R-:W-:Y:S02]  /*201b0*/  IMAD.MOV.U32 R11, RZ, RZ, 0x181f ;  /* 0x0000181fff0b7424 */ /* 0x000fe400078e00ff */
[----:B------:R-:W-:-:S07]  /*201c0*/  IMAD.MOV.U32 R15, RZ, RZ, -0x1 ;  /* 0xffffffffff0f7424 */ /* 0x000fce00078e00ff */
[----:B0123--:R-:W-:Y:S05]  /*201d0*/  WARPSYNC.COLLECTIVE R15, `(.L_x_14275) ;  /* 0x000000000f087348 */ /* 0x00ffea0003c00000 */
[----:B---3--:R3:W4:Y:S02]  /*201e0*/  SHFL.IDX P6, R14, R13, R12, R11 ;  /* 0x0000000c0d0e7389 */ /* 0x00872400000c000b */
[----:B01234-:R-:W-:Y:S01]  /*201f0*/  ENDCOLLECTIVE ;  /* 0x000000000000791b */ /* 0x01ffe20003800000 */
.L_x_14275:
[----:B------:R-:W-:Y:S05]  /*20200*/  BSYNC B1 ;  /* 0x0000000000017941 */ /* 0x000fea0003800000 */
.L_x_14274:
        /* <DEDUP_REMOVED lines=8> */
.L_x_14276:
[----:B------:R-:W-:Y:S05]  /*20290*/  BRA `(.L_x_14277) ;  /* 0xffffff5c00b07947 */ /* 0x000fea000383ffff */
.L_x_14048:
        /* <DEDUP_REMOVED lines=8> */
.L_x_14279:
[----:B------:R-:W-:Y:S05]  /*20320*/  BSYNC B1 ;  /* 0x0000000000017941 */ /* 0x000fea0003800000 */
.L_x_14278:
        /* <DEDUP_REMOVED lines=8> */
.L_x_14280:
[----:B------:R-:W-:Y:S05]  /*203b0*/  BRA `(.L_x_14281) ;  /* 0xffffff5c00dc7947 */ /* 0x000fea000383ffff */
.L_x_14067:
        /* <DEDUP_REMOVED lines=11> */
.L_x_14283:
[----:B------:R-:W-:Y:S05]  /*20470*/  BSYNC B1 ;  /* 0x0000000000017941 */ /* 0x000fea0003800000 */
.L_x_14282:
[----:B------:R-:W-:Y:S05]  /*20480*/  BRA `(.L_x_14284) ;  /* 0xffffff7c00407947 */ /* 0x000fea000383ffff */
.L_x_14069:
[----:B------:R-:W-:Y:S01]  /*20490*/  BSSY B1, `(.L_x_14285) ;  /* 0x0000006000017945 */ /* 0x000fe20003800000 */
[----:B------:R-:W-:-:S07]  /*204a0*/  IMAD.MOV.U32 R15, RZ, RZ, -0x1 ;  /* 0xffffffffff0f7424 */ /* 0x000fce00078e00ff */
[----:B0-----:R-:W-:Y:S05]  /*204b0*/  WARPSYNC.COLLECTIVE R15, `(.L_x_14286) ;  /* 0x000000000f0c7348 */ /* 0x001fea0003c00000 */
[----:B------:R-:W-:Y:S02]  /*204c0*/  ELECT P6, UR62, PT ;  /* 0x00000000003e782f */ /* 0x000fe400038c0000 */
[----:B------:R-:W-:Y:S01]  /*204d0*/  MOV R14, UR62 ;  /* 0x0000003e000e7c02 */ /* 0x000fe20008000f00 */
[----:B0-----:R-:W-:Y:S10]  /*204e0*/  ENDCOLLECTIVE ;  /* 0x000000000000791b */ /* 0x001ff40003800000 */
.L_x_14286:
[----:B------:R-:W-:Y:S05]  /*204f0*/  BSYNC B1 ;  /* 0x0000000000017941 */ /* 0x000fea0003800000 */
.L_x_14285:
[----:B------:R-:W-:Y:S05]  /*20500*/  BRA `(.L_x_14068) ;  /* 0xffffff7c00387947 */ /* 0x000fea000383ffff */
.L_x_14071:
[----:B0-----:R0:W1:Y:S02]  /*20510*/  SYNCS.PHASECHK.TRANS64.TRYWAIT P0, [R18+URZ+0x22820], R4 ;  /* 0x02282004120075a7 */ /* 0x001064000800017f */
[----:B-1----:R-:W-:Y:S05]  /*20520*/  @!P0 NANOSLEEP.SYNCS 0x989680 ;  /* 0x009896800000895d */ /* 0x002fea0003900000 */
[----:B------:R-:W1:Y:S02]  /*20530*/  @!P0 SYNCS.PHASECHK.TRANS64 P0, [R18+URZ+0x22820], R4 ;  /* 0x02282004120085a7 */ /* 0x000e64000800007f */
[----:B-1----:R-:W-:Y:S05]  /*20540*/  @!P0 BRA `(.L_x_14071) ;  /* 0xfffffffc00f08947 */ /* 0x002fea000383ffff */
[----:B------:R-:W-:Y:S05]  /*20550*/  BRA `(.L_x_14287) ;  /* 0xffffff7c00487947 */ /* 0x000fea000383ffff */
.L_x_14075:
[----:B0-----:R0:W1:Y:S02]  /*20560*/  SYNCS.PHASECHK.TRANS64.TRYWAIT P0, [R4+URZ+0x228a0], R9 ;  /* 0x0228a009040075a7 */ /* 0x001064000800017f */
[----:B-1----:R-:W-:Y:S05]  /*20570*/  @!P0 NANOSLEEP.SYNCS 0x989680 ;  /* 0x009896800000895d */ /* 0x002fea0003900000 */
[----:B------:R-:W1:Y:S02]  /*20580*/  @!P0 SYNCS.PHASECHK.TRANS64 P0, [R4+URZ+0x228a0], R9 ;  /* 0x0228a009040085a7 */ /* 0x000e64000800007f */
[----:B-1----:R-:W-:Y:S05]  /*20590*/  @!P0 BRA `(.L_x_14075) ;  /* 0xfffffffc00f08947 */ /* 0x002fea000383ffff */
[----:B------:R-:W-:Y:S05]  /*205a0*/  BRA `(.L_x_14288) ;  /* 0xffffff7c00687947 */ /* 0x000fea000383ffff */
.L_x_14080:
[----:B-1----:R1:W2:Y:S02]  /*205b0*/  SYNCS.PHASECHK.TRANS64.TRYWAIT P0, [R4+URZ+0x228c0], R9 ;  /* 0x0228c009040075a7 */ /* 0x0022a4000800017f */
[----:B--2---:R-:W-:Y:S05]  /*205c0*/  @!P0 NANOSLEEP.SYNCS 0x989680 ;  /* 0x009896800000895d */ /* 0x004fea0003900000 */
[----:B------:R-:W2:Y:S02]  /*205d0*/  @!P0 SYNCS.PHASECHK.TRANS64 P0, [R4+URZ+0x228c0], R9 ;  /* 0x0228c009040085a7 */ /* 0x000ea4000800007f */
[----:B--2---:R-:W-:Y:S05]  /*205e0*/  @!P0 BRA `(.L_x_14080) ;  /* 0xfffffffc00f08947 */ /* 0x004fea000383ffff */
[----:B------:R-:W-:Y:S05]  /*205f0*/  BRA `(.L_x_14289) ;  /* 0xffffff7c00e87947 */ /* 0x000fea000383ffff */
.L_x_14090:
[----:B0-----:R0:W1:Y:S02]  /*20600*/  SYNCS.PHASECHK.TRANS64.TRYWAIT P1, [R5+URZ+0x228a0], R6 ;  /* 0x0228a006050075a7 */ /* 0x001064000802017f */
[----:B-1----:R-:W-:Y:S05]  /*20610*/  @!P1 NANOSLEEP.SYNCS 0x989680 ;  /* 0x009896800000995d */ /* 0x002fea0003900000 */
[----:B------:R-:W1:Y:S02]  /*20620*/  @!P1 SYNCS.PHASECHK.TRANS64 P1, [R5+URZ+0x228a0], R6 ;  /* 0x0228a006050095a7 */ /* 0x000e64000802007f */
[----:B-1----:R-:W-:Y:S05]  /*20630*/  @!P1 BRA `(.L_x_14090) ;  /* 0xfffffffc00f09947 */ /* 0x002fea000383ffff */
[----:B------:R-:W-:Y:S05]  /*20640*/  BRA `(.L_x_14290) ;  /* 0xffffff8400787947 */ /* 0x000fea000383ffff */
.L_x_14095:
[----:B-1----:R1:W2:Y:S02]  /*20650*/  SYNCS.PHASECHK.TRANS64.TRYWAIT P1, [R5+URZ+0x228c0], R6 ;  /* 0x0228c006050075a7 */ /* 0x0022a4000802017f */
[----:B--2---:R-:W-:Y:S05]  /*20660*/  @!P1 NANOSLEEP.SYNCS 0x989680 ;  /* 0x009896800000995d */ /* 0x004fea0003900000 */
[----:B------:R-:W2:Y:S02]  /*20670*/  @!P1 SYNCS.PHASECHK.TRANS64 P1, [R5+URZ+0x228c0], R6 ;  /* 0x0228c006050095a7 */ /* 0x000ea4000802007f */
[----:B--2---:R-:W-:Y:S05]  /*20680*/  @!P1 BRA `(.L_x_14095) ;  /* 0xfffffffc00f09947 */ /* 0x004fea000383ffff */
[----:B------:R-:W-:Y:S05]  /*20690*/  BRA `(.L_x_14291) ;  /* 0xffffff8400f47947 */ /* 0x000fea000383ffff */
.L_x_14113:
        /* <DEDUP_REMOVED lines=11> */
.L_x_14293:
[----:B------:R-:W-:Y:S05]  /*20750*/  BSYNC B0 ;  /* 0x0000000000007941 */ /* 0x000fea0003800000 */
.L_x_14292:
[----:B------:R-:W-:Y:S05]  /*20760*/  BRA `(.L_x_14294) ;  /* 0xffffff9400ac7947 */ /* 0x000fea000383ffff */
.L_x_14115:
[----:B------:R-:W-:Y:S01]  /*20770*/  BSSY B0, `(.L_x_14295) ;  /* 0x0000006000007945 */ /* 0x000fe20003800000 */
[----:B------:R-:W-:-:S07]  /*20780*/  IMAD.MOV.U32 R15, RZ, RZ, -0x1 ;  /* 0xffffffffff0f7424 */ /* 0x000fce00078e00ff */
[----:B0-----:R-:W-:Y:S05]  /*20790*/  WARPSYNC.COLLECTIVE R15, `(.L_x_14296) ;  /* 0x000000000f0c7348 */ /* 0x001fea0003c00000 */
[----:B------:R-:W-:Y:S02]  /*207a0*/  ELECT P6, UR62, PT ;  /* 0x00000000003e782f */ /* 0x000fe400038c0000 */
[----:B------:R-:W-:Y:S01]  /*207b0*/  MOV R14, UR62 ;  /* 0x0000003e000e7c02 */ /* 0x000fe20008000f00 */
[----:B0-----:R-:W-:Y:S10]  /*207c0*/  ENDCOLLECTIVE ;  /* 0x000000000000791b */ /* 0x001ff40003800000 */
.L_x_14296:
[----:B------:R-:W-:Y:S05]  /*207d0*/  BSYNC B0 ;  /* 0x0000000000007941 */ /* 0x000fea0003800000 */
.L_x_14295:
[----:B------:R-:W-:Y:S05]  /*207e0*/  BRA `(.L_x_14297) ;  /* 0xffffff9400b07947 */ /* 0x000fea000383ffff */
.L_x_14117:
[----:B-1----:R1:W2:Y:S02]  /*207f0*/  SYNCS.PHASECHK.TRANS64.TRYWAIT P0, [R0+URZ+0x22840], R2 ;  /* 0x02284002000075a7 */ /* 0x0022a4000800017f */
[----:B--2---:R-:W-:Y:S05]  /*20800*/  @!P0 NANOSLEEP.SYNCS 0x989680 ;  /* 0x009896800000895d */ /* 0x004fea0003900000 */
[----:B------:R-:W2:Y:S02]  /*20810*/  @!P0 SYNCS.PHASECHK.TRANS64 P0, [R0+URZ+0x22840], R2 ;  /* 0x02284002000085a7 */ /* 0x000ea4000800007f */
[----:B--2---:R-:W-:Y:S05]  /*20820*/  @!P0 BRA `(.L_x_14117) ;  /* 0xfffffffc00f08947 */ /* 0x004fea000383ffff */
[----:B------:R-:W-:Y:S05]  /*20830*/  BRA `(.L_x_14298) ;  /* 0xffffff9800147947 */ /* 0x000fea000383ffff */
.L_x_14121:
[----:B------:R-:W2:Y:S01]  /*20840*/  LDL.LU R11, [R1+0x48] ;  /* 0x00004800010b7983 */ /* 0x000ea20000300800 */
[----:B------:R-:W-:Y:S01]  /*20850*/  IMAD.MOV.U32 R13, RZ, RZ, R3 ;  /* 0x000000ffff0d7224 */ /* 0x000fe200078e0003 */
[----:B------:R-:W-:Y:S01]  /*20860*/  MOV R12, RZ ;  /* 0x000000ff000c7202 */ /* 0x000fe20000000f00 */
[----:B------:R-:W-:Y:S01]  /*20870*/  IMAD.MOV.U32 R15, RZ, RZ, -0x1 ;  /* 0xffffffffff0f7424 */ /* 0x000fe200078e00ff */
[----:B------:R-:W0:Y:S02]  /*20880*/  S2R R5, SR_TID.X ;  /* 0x0000000000057919 */ /* 0x000e240000002100 */
        /* <DEDUP_REMOVED lines=10> */
.L_x_14299:
[----:B------:R-:W-:Y:S02]  /*20930*/  IMAD.MOV.U32 R13, RZ, RZ, R4 ;  /* 0x000000ffff0d7224 */ /* 0x000fe400078e0004 */
[----:B------:R-:W-:-:S07]  /*20940*/  IMAD.MOV.U32 R6, RZ, RZ, R14 ;  /* 0x000000ffff067224 */ /* 0x000fce00078e000e */
[----:B------:R-:W-:Y:S05]  /*20950*/  WARPSYNC.COLLECTIVE R15, `(.L_x_14300) ;  /* 0x000000000f087348 */ /* 0x000fea0003c00000 */
[----:B------:R0:W1:Y:S02]  /*20960*/  SHFL.IDX P6, R14, R13, R12, R11 ;  /* 0x0000000c0d0e7389 */ /* 0x00006400000c000b */
[----:B01----:R-:W-:Y:S01]  /*20970*/  ENDCOLLECTIVE ;  /* 0x000000000000791b */ /* 0x003fe20003800000 */
.L_x_14300:
[----:B------:R-:W-:Y:S02]  /*20980*/  IMAD.MOV.U32 R13, RZ, RZ, R3 ;  /* 0x000000ffff0d7224 */ /* 0x000fe400078e0003 */
[----:B------:R-:W-:Y:S02]  /*20990*/  IMAD.MOV.U32 R12, RZ, RZ, 0x1 ;  /* 0x00000001ff0c7424 */ /* 0x000fe400078e00ff */
[----:B------:R-:W-:-:S07]  /*209a0*/  IMAD.MOV.U32 R7, RZ, RZ, R14 ;  /* 0x000000ffff077224 */ /* 0x000fce00078e000e */
[----:B------:R-:W-:Y:S05]  /*209b0*/  WARPSYNC.COLLECTIVE R15, `(.L_x_14301) ;  /* 0x000000000f087348 */ /* 0x000fea0003c00000 */
[----:B------:R0:W1:Y:S02]  /*209c0*/  SHFL.IDX P6, R14, R13, R12, R11 ;  /* 0x0000000c0d0e7389 */ /* 0x00006400000c000b */
[----:B01----:R-:W-:Y:S01]  /*209d0*/  ENDCOLLECTIVE ;  /* 0x000000000000791b */ /* 0x003fe20003800000 */
.L_x_14301:
[----:B------:R-:W-:-:S05]  /*209e0*/  @!P1 LEA R7, P2, R9, R7, 0x1 ;  /* 0x0000000709079211 */ /* 0x000fca00078408ff */
[----:B------:R-:W-:-:S05]  /*209f0*/  @!P1 IMAD.X R6, RZ, RZ, R6, P2 ;  /* 0x000000ffff069224 */ /* 0x000fca00010e0606 */
[----:B------:R-:W-:Y:S02]  /*20a00*/  @!P1 LOP3.LUT R7, R7, R6, RZ, 0x3c, !PT ;  /* 0x0000000607079212 */ /* 0x000fe400078e3cff */
[----:B------:R-:W-:Y:S02]  /*20a10*/  MOV R13, R4 ;  /* 0x00000004000d7202 */ /* 0x000fe40000000f00 */
        /* <DEDUP_REMOVED lines=11> */
.L_x_14302:
[----:B------:R-:W-:Y:S02]  /*20ad0*/  IMAD.MOV.U32 R13, RZ, RZ, R3 ;  /* 0x000000ffff0d7224 */ /* 0x000fe400078e0003 */
[----:B------:R-:W-:Y:S02]  /*20ae0*/  IMAD.MOV.U32 R12, RZ, RZ, 0x2 ;  /* 0x00000002ff0c7424 */ /* 0x000fe400078e00ff */
[----:B------:R-:W-:-:S07]  /*20af0*/  IMAD.MOV.U32 R5, RZ, RZ, R14 ;  /* 0x000000ffff057224 */ /* 0x000fce00078e000e */
[----:B------:R-:W-:Y:S05]  /*20b00*/  WARPSYNC.COLLECTIVE R15, `(.L_x_14303) ;  /* 0x000000000f087348 */ /* 0x000fea0003c00000 */
[----:B------:R0:W1:Y:S02]  /*20b10*/  SHFL.IDX P6, R14, R13, R12, R11 ;  /* 0x0000000c0d0e7389 */ /* 0x00006400000c000b */
[----:B01----:R-:W-:Y:S01]  /*20b20*/  ENDCOLLECTIVE ;  /* 0x000000000000791b */ /* 0x003fe20003800000 */
.L_x_14303:
        /* <DEDUP_REMOVED lines=15> */
.L_x_14304:
[----:B------:R-:W-:Y:S02]  /*20c20*/  IMAD.MOV.U32 R13, RZ, RZ, R3 ;  /* 0x000000ffff0d7224 */ /* 0x000fe400078e0003 */
[----:B------:R-:W-:Y:S02]  /*20c30*/  IMAD.MOV.U32 R12, RZ, RZ, 0x3 ;  /* 0x00000003ff0c7424 */ /* 0x000fe400078e00ff */
[----:B------:R-:W-:-:S07]  /*20c40*/  IMAD.MOV.U32 R5, RZ, RZ, R14 ;  /* 0x000000ffff057224 */ /* 0x000fce00078e000e */
[----:B------:R-:W-:Y:S05]  /*20c50*/  WARPSYNC.COLLECTIVE R15, `(.L_x_14305) ;  /* 0x000000000f087348 */ /* 0x000fea0003c00000 */
[----:B------:R0:W1:Y:S02]  /*20c60*/  SHFL.IDX P6, R14, R13, R12, R11 ;  /* 0x0000000c0d0e7389 */ /* 0x00006400000c000b */
[----:B01----:R-:W-:Y:S01]  /*20c70*/  ENDCOLLECTIVE ;  /* 0x000000000000791b */ /* 0x003fe20003800000 */
.L_x_14305:
        /* <DEDUP_REMOVED lines=15> */
.L_x_14306:
[----:B------:R-:W-:Y:S01]  /*20d70*/  MOV R13, R3 ;  /* 0x00000003000d7202 */ /* 0x000fe20000000f00 */
[----:B------:R-:W-:Y:S02]  /*20d80*/  IMAD.MOV.U32 R12, RZ, RZ, 0x4 ;  /* 0x00000004ff0c7424 */ /* 0x000fe400078e00ff */
[----:B------:R-:W-:-:S07]  /*20d90*/  IMAD.MOV.U32 R5, RZ, RZ, R14 ;  /* 0x000000ffff057224 */ /* 0x000fce00078e000e */
[----:B------:R-:W-:Y:S05]  /*20da0*/  WARPSYNC.COLLECTIVE R15, `(.L_x_14307) ;  /* 0x000000000f087348 */ /* 0x000fea0003c00000 */
[----:B------:R0:W1:Y:S02]  /*20db0*/  SHFL.IDX P6, R14, R13, R12, R11 ;  /* 0x0000000c0d0e7389 */ /* 0x00006400000c000b */
[----:B01----:R-:W-:Y:S01]  /*20dc0*/  ENDCOLLECTIVE ;  /* 0x000000000000791b */ /* 0x003fe20003800000 */
.L_x_14307:
        /* <DEDUP_REMOVED lines=15> */
.L_x_14308:
[----:B------:R-:W-:Y:S02]  /*20ec0*/  IMAD.MOV.U32 R13, RZ, RZ, R3 ;  /* 0x000000ffff0d7224 */ /* 0x000fe400078e0003 */
[----:B------:R-:W-:Y:S02]  /*20ed0*/  IMAD.MOV.U32 R12, RZ, RZ, 0x5 ;  /* 0x00000005ff0c7424 */ /* 0x000fe400078e00ff */
[----:B------:R-:W-:-:S07]  /*20ee0*/  IMAD.MOV.U32 R5, RZ, RZ, R14 ;  /* 0x000000ffff057224 */ /* 0x000fce00078e000e */
[----:B------:R-:W-:Y:S05]  /*20ef0*/  WARPSYNC.COLLECTIVE R15, `(.L_x_14309) ;  /* 0x000000000f087348 */ /* 0x000fea0003c00000 */
[----:B------:R0:W1:Y:S02]  /*20f00*/  SHFL.IDX P6, R14, R13, R12, R11 ;  /* 0x0000000c0d0e7389 */ /* 0x00006400000c000b */
[----:B01----:R-:W-:Y:S01]  /*20f10*/  ENDCOLLECTIVE ;  /* 0x000000000000791b */ /* 0x003fe20003800000 */
.L_x_14309:
        /* <DEDUP_REMOVED lines=9> */
[----:B------:R0:W-:Y:S02]  /*20fb0*/  @!P1 LDGSTS.E.BYPASS.LTC128B.128 [R8+0x1a400], desc[UR40][R6.64], !P0 ;  /* 0x1a40000006089fae */ /* 0x0001e4000c101d68 */
[----:B------:R-:W-:Y:S01]  /*20fc0*/  ISETP.GE.AND P1, PT, R5, R0, PT ;  /* 0x000000000500720c */ /* 0x000fe20003f26270 */
[----:B0-----:R-:W-:-:S12]  /*20fd0*/  IMAD.MOV.U32 R6, RZ, RZ, R14 ;  /* 0x000000ffff067224 */ /* 0x001fd800078e000e */
[----:B------:R-:W-:Y:S05]  /*20fe0*/  WARPSYNC.COLLECTIVE R15, `(.L_x_14310) ;  /* 0x000000000f087348 */ /* 0x000fea0003c00000 */
[----:B------:R0:W1:Y:S02]  /*20ff0*/  SHFL.IDX P6, R14, R13, R12, R11 ;  /* 0x0000000c0d0e7389 */ /* 0x00006400000c000b */
[----:B01----:R-:W-:Y:S01]  /*21000*/  ENDCOLLECTIVE ;  /* 0x000000000000791b */ /* 0x003fe20003800000 */
.L_x_14310:
[----:B------:R-:W-:Y:S02]  /*21010*/  IMAD.MOV.U32 R13, RZ, RZ, R3 ;  /* 0x000000ffff0d7224 */ /* 0x000fe400078e0003 */
[----:B------:R-:W-:Y:S02]  /*21020*/  IMAD.MOV.U32 R12, RZ, RZ, 0x6 ;  /* 0x00000006ff0c7424 */ /* 0x000fe400078e00ff */
[----:B------:R-:W-:-:S07]  /*21030*/  IMAD.MOV.U32 R5, RZ, RZ, R14 ;  /* 0x000000ffff057224 */ /* 0x000fce00078e000e */
[----:B------:R-:W-:Y:S05]  /*21040*/  WARPSYNC.COLLECTIVE R15, `(.L_x_14311) ;  /* 0x000000000f087348 */ /* 0x000fea0003c00000 */
[----:B------:R0:W1:Y:S02]  /*21050*/  SHFL.IDX P6, R14, R13, R12, R11 ;  /* 0x0000000c0d0e7389 */ /* 0x00006400000c000b */
[----:B01----:R-:W-:Y:S01]  /*21060*/  ENDCOLLECTIVE ;  /* 0x000000000000791b */ /* 0x003fe20003800000 */
.L_x_14311:
        /* <DEDUP_REMOVED lines=13> */
.L_x_14312:
        /* <DEDUP_REMOVED lines=8> */
.L_x_14313:
        /* <DEDUP_REMOVED lines=13> */
.L_x_14314:
[----:B------:R-:W-:Y:S01]  /*21290*/  IMAD.MOV.U32 R3, RZ, RZ, R14 ;  /* 0x000000ffff037224 */ /* 0x000fe200078e000e */
[----:B------:R-:W-:Y:S06]  /*212a0*/  BRA `(.L_x_14315) ;  /* 0xffffff9800987947 */ /* 0x000fec000383ffff */
.L_x_14124:
[----:B0-----:R0:W1:Y:S02]  /*212b0*/  SYNCS.PHASECHK.TRANS64.TRYWAIT P0, [R18+URZ+0x22820], R0 ;  /* 0x02282000120075a7 */ /* 0x001064000800017f */
[----:B-1----:R-:W-:Y:S05]  /*212c0*/  @!P0 NANOSLEEP.SYNCS 0x989680 ;  /* 0x009896800000895d */ /* 0x002fea0003900000 */
[----:B------:R-:W1:Y:S02]  /*212d0*/  @!P0 SYNCS.PHASECHK.TRANS64 P0, [R18+URZ+0x22820], R0 ;  /* 0x02282000120085a7 */ /* 0x000e64000800007f */
[----:B-1----:R-:W-:Y:S05]  /*212e0*/  @!P0 BRA `(.L_x_14124) ;  /* 0xfffffffc00f08947 */ /* 0x002fea000383ffff */
[----:B------:R-:W-:Y:S05]  /*212f0*/  BRA `(.L_x_14316) ;  /* 0xffffff9800f47947 */ /* 0x000fea000383ffff */
.L_x_14128:
[----:B0-----:R0:W1:Y:S02]  /*21300*/  SYNCS.PHASECHK.TRANS64.TRYWAIT P0, [R2+URZ+0x22860], R0 ;  /* 0x02286000020075a7 */ /* 0x001064000800017f */
[----:B-1----:R-:W-:Y:S05]  /*21310*/  @!P0 NANOSLEEP.SYNCS 0x989680 ;  /* 0x009896800000895d */ /* 0x002fea0003900000 */
[----:B------:R-:W1:Y:S02]  /*21320*/  @!P0 SYNCS.PHASECHK.TRANS64 P0, [R2+URZ+0x22860], R0 ;  /* 0x02286000020085a7 */ /* 0x000e64000800007f */
[----:B-1----:R-:W-:Y:S05]  /*21330*/  @!P0 BRA `(.L_x_14128) ;  /* 0xfffffffc00f08947 */ /* 0x002fea000383ffff */
[----:B------:R-:W-:Y:S05]  /*21340*/  BRA `(.L_x_14317) ;  /* 0xffffff9c00187947 */ /* 0x000fea000383ffff */
.L_x_14143:
[----:B-1----:R1:W2:Y:S02]  /*21350*/  SYNCS.PHASECHK.TRANS64.TRYWAIT P0, [R2+URZ+0x22840], R6 ;  /* 0x02284006020075a7 */ /* 0x0022a4000800017f */
[----:B--2---:R-:W-:Y:S05]  /*21360*/  @!P0 NANOSLEEP.SYNCS 0x989680 ;  /* 0x009896800000895d */ /* 0x004fea0003900000 */
[----:B------:R-:W2:Y:S02]  /*21370*/  @!P0 SYNCS.PHASECHK.TRANS64 P0, [R2+URZ+0x22840], R6 ;  /* 0x02284006020085a7 */ /* 0x000ea4000800007f */
[----:B--2---:R-:W-:Y:S05]  /*21380*/  @!P0 BRA `(.L_x_14143) ;  /* 0xfffffffc00f08947 */ /* 0x004fea000383ffff */
[----:B------:R-:W-:Y:S05]  /*21390*/  BRA `(.L_x_14318) ;  /* 0xffffffa400407947 */ /* 0x000fea000383ffff */
.L_x_14148:
[----:B0-----:R0:W2:Y:S02]  /*213a0*/  SYNCS.PHASECHK.TRANS64.TRYWAIT P0, [R2+URZ+0x22860], R6 ;  /* 0x02286006020075a7 */ /* 0x0010a4000800017f */
[----:B--2---:R-:W-:Y:S05]  /*213b0*/  @!P0 NANOSLEEP.SYNCS 0x989680 ;  /* 0x009896800000895d */ /* 0x004fea0003900000 */
[----:B------:R-:W2:Y:S02]  /*213c0*/  @!P0 SYNCS.PHASECHK.TRANS64 P0, [R2+URZ+0x22860], R6 ;  /* 0x02286006020085a7 */ /* 0x000ea4000800007f */
[----:B--2---:R-:W-:Y:S05]  /*213d0*/  @!P0 BRA `(.L_x_14148) ;  /* 0xfffffffc00f08947 */ /* 0x004fea000383ffff */
[----:B------:R-:W-:Y:S05]  /*213e0*/  BRA `(.L_x_14319) ;  /* 0xffffffa400c07947 */ /* 0x000fea000383ffff */
.L_x_14159:
[----:B-1----:R1:W2:Y:S02]  /*213f0*/  SYNCS.PHASECHK.TRANS64.TRYWAIT P0, [R3+URZ+0x22840], R2 ;  /* 0x02284002030075a7 */ /* 0x0022a4000800017f */
[----:B--2---:R-:W-:Y:S05]  /*21400*/  @!P0 NANOSLEEP.SYNCS 0x989680 ;  /* 0x009896800000895d */ /* 0x004fea0003900000 */
[----:B------:R-:W2:Y:S02]  /*21410*/  @!P0 SYNCS.PHASECHK.TRANS64 P0, [R3+URZ+0x22840], R2 ;  /* 0x02284002030085a7 */ /* 0x000ea4000800007f */
[----:B--2---:R-:W-:Y:S05]  /*21420*/  @!P0 BRA `(.L_x_14159) ;  /* 0xfffffffc00f08947 */ /* 0x004fea000383ffff */
[----:B------:R-:W-:Y:S05]  /*21430*/  BRA `(.L_x_14320) ;  /* 0xffffffac00b07947 */ /* 0x000fea000383ffff */
.L_x_14164:
[----:B0-----:R0:W2:Y:S02]  /*21440*/  SYNCS.PHASECHK.TRANS64.TRYWAIT P0, [R3+URZ+0x22860], R2 ;  /* 0x02286002030075a7 */ /* 0x0010a4000800017f */
[----:B--2---:R-:W-:Y:S05]  /*21450*/  @!P0 NANOSLEEP.SYNCS 0x989680 ;  /* 0x009896800000895d */ /* 0x004fea0003900000 */
[----:B------:R-:W2:Y:S02]  /*21460*/  @!P0 SYNCS.PHASECHK.TRANS64 P0, [R3+URZ+0x22860], R2 ;  /* 0x02286002030085a7 */ /* 0x000ea4000800007f */
[----:B--2---:R-:W-:Y:S05]  /*21470*/  @!P0 BRA `(.L_x_14164) ;  /* 0xfffffffc00f08947 */ /* 0x004fea000383ffff */
[----:B------:R-:W-:Y:S05]  /*21480*/  BRA `(.L_x_14321) ;  /* 0xffffffb0002c7947 */ /* 0x000fea000383ffff */
.L_x_14175:
[----:B-1----:R1:W2:Y:S02]  /*21490*/  SYNCS.PHASECHK.TRANS64.TRYWAIT P0, [R3+URZ+0x22840], R2 ;  /* 0x02284002030075a7 */ /* 0x0022a4000800017f */
[----:B--2---:R-:W-:Y:S05]  /*214a0*/  @!P0 NANOSLEEP.SYNCS 0x989680 ;  /* 0x009896800000895d */ /* 0x004fea0003900000 */
[----:B------:R-:W2:Y:S02]  /*214b0*/  @!P0 SYNCS.PHASECHK.TRANS64 P0, [R3+URZ+0x22840], R2 ;  /* 0x02284002030085a7 */ /* 0x000ea4000800007f */
[----:B--2---:R-:W-:Y:S05]  /*214c0*/  @!P0 BRA `(.L_x_14175) ;  /* 0xfffffffc00f08947 */ /* 0x004fea000383ffff */
[----:B------:R-:W-:Y:S05]  /*214d0*/  BRA `(.L_x_14322) ;  /* 0xffffffb400fc7947 */ /* 0x000fea000383ffff */
.L_x_14180:
[----:B--2---:R2:W3:Y:S02]  /*214e0*/  SYNCS.PHASECHK.TRANS64.TRYWAIT P0, [R3+URZ+0x22860], R2 ;  /* 0x02286002030075a7 */ /* 0x0044e4000800017f */
[----:B---3--:R-:W-:Y:S05]  /*214f0*/  @!P0 NANOSLEEP.SYNCS 0x989680 ;  /* 0x009896800000895d */ /* 0x008fea0003900000 */
[----:B------:R-:W3:Y:S02]  /*21500*/  @!P0 SYNCS.PHASECHK.TRANS64 P0, [R3+URZ+0x22860], R2 ;  /* 0x02286002030085a7 */ /* 0x000ee4000800007f */
[----:B---3--:R-:W-:Y:S05]  /*21510*/  @!P0 BRA `(.L_x_14180) ;  /* 0xfffffffc00f08947 */ /* 0x008fea000383ffff */
[----:B------:R-:W-:Y:S05]  /*21520*/  BRA `(.L_x_14323) ;  /* 0xffffffb8007c7947 */ /* 0x000fea000383ffff */
.L_x_14192:
        /* <DEDUP_REMOVED lines=9> */
.L_x_14325:
[----:B------:R-:W-:Y:S05]  /*215c0*/  BSYNC B0 ;  /* 0x0000000000007941 */ /* 0x000fea0003800000 */
.L_x_14324:
[----:B------:R0:W5:Y:S01]  /*215d0*/  LDL R2, [R1+0xc] ;  /* 0x00000c0001027983 */ /* 0x0001620000100800 */
[----:B------:R-:W-:Y:S01]  /*215e0*/  MOV R13, R0 ;  /* 0x00000000000d7202 */ /* 0x000fe20000000f00 */
[----:B------:R-:W-:Y:S02]  /*215f0*/  IMAD.MOV.U32 R12, RZ, RZ, 0x1 ;  /* 0x00000001ff0c7424 */ /* 0x000fe400078e00ff */
[----:B------:R-:W-:Y:S02]  /*21600*/  IMAD.MOV.U32 R11, RZ, RZ, 0x1f ;  /* 0x0000001fff0b7424 */ /* 0x000fe400078e00ff */
[----:B------:R-:W-:Y:S02]  /*21610*/  IMAD.MOV.U32 R15, RZ, RZ, -0x1 ;  /* 0xffffffffff0f7424 */ /* 0x000fe400078e00ff */
[----:B0-----:R-:W-:-:S07]  /*21620*/  IMAD.MOV.U32 R5, RZ, RZ, R14 ;  /* 0x000000ffff057224 */ /* 0x001fce00078e000e */
[----:B-----5:R-:W-:Y:S05]  /*21630*/  WARPSYNC.COLLECTIVE R15, `(.L_x_14326) ;  /* 0x000000000f087348 */ /* 0x020fea0003c00000 */
[----:B------:R0:W1:Y:S02]  /*21640*/  SHFL.IDX P6, R14, R13, R12, R11 ;  /* 0x0000000c0d0e7389 */ /* 0x00006400000c000b */
[----:B01---5:R-:W-:Y:S01]  /*21650*/  ENDCOLLECTIVE ;  /* 0x000000000000791b */ /* 0x023fe20003800000 */
.L_x_14326:
        /* <DEDUP_REMOVED lines=26> */
.L_x_14327:
        /* <DEDUP_REMOVED lines=8> */
.L_x_14328:
        /* <DEDUP_REMOVED lines=8> */
.L_x_14329:
        /* <DEDUP_REMOVED lines=8> */
.L_x_14330:
        /* <DEDUP_REMOVED lines=8> */
.L_x_14331:
        /* <DEDUP_REMOVED lines=9> */
.L_x_14332:
[----:B------:R-:W-:Y:S01]  /*21a90*/  IMAD.MOV.U32 R9, RZ, RZ, R14 ;  /* 0x000000ffff097224 */ /* 0x000fe200078e000e */
[----:B------:R-:W-:Y:S06]  /*21aa0*/  BRA `(.L_x_14333) ;  /* 0xffffffbc00cc7947 */ /* 0x000fec000383ffff */
.L_x_14195:
        /* <DEDUP_REMOVED lines=8> */
.L_x_14335:
[----:B------:R-:W-:Y:S05]  /*21b30*/  BSYNC B0 ;  /* 0x0000000000007941 */ /* 0x000fea0003800000 */
.L_x_14334:
        /* <DEDUP_REMOVED lines=10> */
.L_x_14336:
        /* <DEDUP_REMOVED lines=8> */
.L_x_14337:
        /* <DEDUP_REMOVED lines=8> */
.L_x_14338:
        /* <DEDUP_REMOVED lines=8> */
.L_x_14339:
        /* <DEDUP_REMOVED lines=9> */
.L_x_14340:
[----:B------:R-:W-:Y:S01]  /*21df0*/  IMAD.MOV.U32 R9, RZ, RZ, R14 ;  /* 0x000000ffff097224 */ /* 0x000fe200078e000e */
[----:B------:R-:W-:Y:S06]  /*21e00*/  BRA `(.L_x_14341) ;  /* 0xffffffbc00a07947 */ /* 0x000fec000383ffff */
.L_x_14197:
[----:B------:R-:W-:Y:S01]  /*21e10*/  BSSY B0, `(.L_x_14342) ;  /* 0x0000006000007945 */ /* 0x000fe20003800000 */
[----:B------:R-:W-:Y:S01]  /*21e20*/  PLOP3.LUT P6, PT, P6, PT, PT, 0x8, 0x0 ;  /* 0x000000000000781c */ /* 0x000fe200037ce170 */
[----:B------:R-:W-:-:S12]  /*21e30*/  IMAD.MOV.U32 R15, RZ, RZ, -0x1 ;  /* 0xffffffffff0f7424 */ /* 0x000fd800078e00ff */
[----:B0-----:R-:W-:Y:S05]  /*21e40*/  WARPSYNC.COLLECTIVE R15, `(.L_x_14343) ;  /* 0x000000000f087348 */ /* 0x001fea0003c00000 */
[----:B------:R-:W-:Y:S01]  /*21e50*/  VOTE.ANY R14, PT, P6 ;  /* 0x00000000000e7806 */ /* 0x000fe200030e0100 */
[----:B0-----:R-:W-:Y:S06]  /*21e60*/  ENDCOLLECTIVE ;  /* 0x000000000000791b */ /* 0x001fec0003800000 */
.L_x_14343:
[----:B------:R-:W-:Y:S05]  /*21e70*/  BSYNC B0 ;  /* 0x0000000000007941 */ /* 0x000fea0003800000 */
.L_x_14342:
        /* <DEDUP_REMOVED lines=10> */
.L_x_14344:
[----:B------:R-:W-:Y:S02]  /*21f20*/  IMAD.MOV.U32 R13, RZ, RZ, R6 ;  /* 0x000000ffff0d7224 */ /* 0x000fe400078e0006 */
[----:B------:R-:W-:-:S07]  /*21f30*/  IMAD.MOV.U32 R4, RZ, RZ, R14 ;  /* 0x000000ffff047224 */ /* 0x000fce00078e000e */
[----:B------:R-:W-:Y:S05]  /*21f40*/  WARPSYNC.COLLECTIVE R15, `(.L_x_14345) ;  /* 0x000000000f087348 */ /* 0x000fea0003c00000 */
[----:B------:R0:W1:Y:S02]  /*21f50*/  SHFL.IDX P6, R14, R13, R12, R11 ;  /* 0x0000000c0d0e7389 */ /* 0x00006400000c000b */
[----:B01----:R-:W-:Y:S01]  /*21f60*/  ENDCOLLECTIVE ;  /* 0x000000000000791b */ /* 0x003fe20003800000 */
.L_x_14345:
[----:B------:R-:W-:Y:S01]  /*21f70*/  IMAD.MOV.U32 R6, RZ, RZ, R14 ;  /* 0x000000ffff067224 */ /* 0x000fe200078e000e */
[----:B------:R-:W-:-:S05]  /*21f80*/  IADD3 R10, R3, R10, RZ ;  /* 0x0000000a030a7210 */ /* 0x000fca0007ffe0ff */
[----:B------:R0:W-:Y:S01]  /*21f90*/  STL [R1+0xc], R10 ;  /* 0x00000c0a01007387 */ /* 0x0001e20000100800 */
[----:B------:R-:W-:Y:S05]  /*21fa0*/  BRA `(.L_x_14346) ;  /* 0xffffffbc00807947 */ /* 0x000fea000383ffff */
.L_x_14199:
        /* <DEDUP_REMOVED lines=8> */
.L_x_14348:
[----:B------:R-:W-:Y:S05]  /*22030*/  BSYNC B0 ;  /* 0x0000000000007941 */ /* 0x000fea0003800000 */
.L_x_14347:
[----:B------:R-:W-:Y:S01]  /*22040*/  IMAD.MOV.U32 R8, RZ, RZ, R14 ;  /* 0x000000ffff087224 */ /* 0x000fe200078e000e */
[----:B------:R-:W-:Y:S06]  /*22050*/  BRA `(.L_x_14198) ;  /* 0xffffffbc006c7947 */ /* 0x000fec000383ffff */
.L_x_14205:
[----:B0-----:R0:W1:Y:S02]  /*22060*/  SYNCS.PHASECHK.TRANS64.TRYWAIT P0, [R0+URZ+0x22820], R3 ;  /* 0x02282003000075a7 */ /* 0x001064000800017f */
[----:B-1----:R-:W-:Y:S05]  /*22070*/  @!P0 NANOSLEEP.SYNCS 0x989680 ;  /* 0x009896800000895d */ /* 0x002fea0003900000 */
[----:B------:R-:W1:Y:S02]  /*22080*/  @!P0 SYNCS.PHASECHK.TRANS64 P0, [R0+URZ+0x22820], R3 ;  /* 0x02282003000085a7 */ /* 0x000e64000800007f */
[----:B-1----:R-:W-:Y:S05]  /*22090*/  @!P0 BRA `(.L_x_14205) ;  /* 0xfffffffc00f08947 */ /* 0x002fea000383ffff */
[----:B------:R-:W-:Y:S05]  /*220a0*/  BRA `(.L_x_14349) ;  /* 0xffffffc800087947 */ /* 0x000fea000383ffff */
.L_x_14206:
        /* <DEDUP_REMOVED lines=11> */
.L_x_14351:
[----:B------:R-:W-:Y:S05]  /*22160*/  BSYNC B0 ;  /* 0x0000000000007941 */ /* 0x000fea0003800000 */
.L_x_14350:
[----:B------:R-:W-:Y:S05]  /*22170*/  BRA `(.L_x_14352) ;  /* 0xffffffc400f07947 */ /* 0x000fea000383ffff */
.L_x_14207:
[----:B------:R-:W-:Y:S01]  /*22180*/  BSSY B0, `(.L_x_14353) ;  /* 0x0000006000007945 */ /* 0x000fe20003800000 */
[----:B------:R-:W-:-:S07]  /*22190*/  IMAD.MOV.U32 R15, RZ, RZ, -0x1 ;  /* 0xffffffffff0f7424 */ /* 0x000fce00078e00ff */
[----:B01----:R-:W-:Y:S05]  /*221a0*/  WARPSYNC.COLLECTIVE R15, `(.L_x_14354) ;  /* 0x000000000f0c7348 */ /* 0x003fea0003c00000 */
[----:B------:R-:W-:Y:S02]  /*221b0*/  ELECT P6, UR62, PT ;  /* 0x00000000003e782f */ /* 0x000fe400038c0000 */
[----:B------:R-:W-:Y:S01]  /*221c0*/  MOV R14, UR62 ;  /* 0x0000003e000e7c02 */ /* 0x000fe20008000f00 */
[----:B01----:R-:W-:Y:S10]  /*221d0*/  ENDCOLLECTIVE ;  /* 0x000000000000791b */ /* 0x003ff40003800000 */
.L_x_14354:
[----:B------:R-:W-:Y:S05]  /*221e0*/  BSYNC B0 ;  /* 0x0000000000007941 */ /* 0x000fea0003800000 */
.L_x_14353:
[----:B------:R-:W-:Y:S05]  /*221f0*/  BRA `(.L_x_14355) ;  /* 0xffffffc400e47947 */ /* 0x000fea000383ffff */
.L_x_14209:
[----:B0-----:R0:W1:Y:S02]  /*22200*/  SYNCS.PHASECHK.TRANS64.TRYWAIT P0, [R6+URZ], R5 ;  /* 0x00000005060075a7 */ /* 0x001064000800017f */
[----:B-1----:R-:W-:Y:S05]  /*22210*/  @!P0 NANOSLEEP.SYNCS 0x989680 ;  /* 0x009896800000895d */ /* 0x002fea0003900000 */
[----:B------:R-:W1:Y:S02]  /*22220*/  @!P0 SYNCS.PHASECHK.TRANS64 P0, [R6+URZ], R5 ;  /* 0x00000005060085a7 */ /* 0x000e64000800007f */
[----:B-1----:R-:W-:Y:S05]  /*22230*/  @!P0 BRA `(.L_x_14209) ;  /* 0xfffffffc00f08947 */ /* 0x002fea000383ffff */
[----:B------:R-:W-:Y:S05]  /*22240*/  BRA `(.L_x_14356) ;  /* 0xffffffc800207947 */ /* 0x000fea000383ffff */
.L_x_14210:
[----:B-1----:R1:W2:Y:S02]  /*22250*/  SYNCS.PHASECHK.TRANS64.TRYWAIT P0, [R7+URZ], R2 ;  /* 0x00000002070075a7 */ /* 0x0022a4000800017f */
[----:B--2---:R-:W-:Y:S05]  /*22260*/  @!P0 NANOSLEEP.SYNCS 0x989680 ;  /* 0x009896800000895d */ /* 0x004fea0003900000 */
[----:B------:R-:W2:Y:S02]  /*22270*/  @!P0 SYNCS.PHASECHK.TRANS64 P0, [R7+URZ], R2 ;  /* 0x00000002070085a7 */ /* 0x000ea4000800007f */
[----:B--2---:R-:W-:Y:S05]  /*22280*/  @!P0 BRA `(.L_x_14210) ;  /* 0xfffffffc00f08947 */ /* 0x004fea000383ffff */
[----:B------:R-:W-:Y:S05]  /*22290*/  BRA `(.L_x_14357) ;  /* 0xffffffc800147947 */ /* 0x000fea000383ffff */
.L_x_14212:
[----:B--2---:R2:W3:Y:S02]  /*222a0*/  SYNCS.PHASECHK.TRANS64.TRYWAIT P0, [R4+URZ], R5 ;  /* 0x00000005040075a7 */ /* 0x0044e4000800017f */
[----:B---3--:R-:W-:Y:S05]  /*222b0*/  @!P0 NANOSLEEP.SYNCS 0x989680 ;  /* 0x009896800000895d */ /* 0x008fea0003900000 */
[----:B------:R-:W3:Y:S02]  /*222c0*/  @!P0 SYNCS.PHASECHK.TRANS64 P0, [R4+URZ], R5 ;  /* 0x00000005040085a7 */ /* 0x000ee4000800007f */
[----:B---3--:R-:W-:Y:S05]  /*222d0*/  @!P0 BRA `(.L_x_14212) ;  /* 0xfffffffc00f08947 */ /* 0x008fea000383ffff */
[----:B------:R-:W-:Y:S05]  /*222e0*/  BRA `(.L_x_14358) ;  /* 0xffffffc8001c7947 */ /* 0x000fea000383ffff */
.L_x_14359:
        /* <DEDUP_REMOVED lines=9> */
.L_x_15206:


//--------------------- .text._ZN7cutlass13device_kernelIN5flash11enable_sm90INS1_16FlashAttnFwdSm90INS1_25CollectiveMainloopFwdSm90ILi2EN4cute5tupleIJNS5_1CILi1EEES8_S8_EEENS6_IJNS7_ILi128EEENS7_ILi96EEENS7_ILi64EEEEEELi256ENS_6half_tEfNS_4arch4Sm90ELb1ELb0ELb1ELb1ELb0ELb0ELb1ELb1ELb0ELb1ELb1ELb0EEENS1_21CollectiveEpilogueFwdINS6_IJSA_NS7_ILi256EEESB_EEES9_SE_SG_Li256ELb1ELb1ELb1ELb0EEENS1_36VarlenDynamicPersistentTileSchedulerILi128ELi96ELi256ELi128ELb1ELb1ELb1ELb1ELb1ELb1EEEEEEEEEvNT_6ParamsE --------------------------
	.section	.text._ZN7cutlass13device_kernelIN5flash11enable_sm90INS1_16FlashAttnFwdSm90INS1_25CollectiveMainloopFwdSm90ILi2EN4cute5tupleIJNS5_1CILi1EEES8_S8_EEENS6_IJNS7_ILi128EEENS7_ILi96EEENS7_ILi64EEEEEELi256ENS_6half_tEfNS_4arch4Sm90ELb1ELb0ELb1ELb1ELb0ELb0ELb1ELb1ELb0ELb1ELb1ELb0EEENS1_21CollectiveEpilogueFwdINS6_IJSA_NS7_ILi256EEESB_EEES9_SE_SG_Li256ELb1ELb1ELb1ELb0EEENS1_36VarlenDynamicPersistentTileSchedulerILi128ELi96ELi256ELi128ELb1ELb1ELb1ELb1ELb1ELb1EEEEEEEEEvNT_6ParamsE,"ax",@progbits
	.align	128
.text._ZN7cutlass13device_kernelIN5flash11enable_sm90INS1_16FlashAttnFwdSm90INS1_25CollectiveMainloopFwdSm90ILi2EN4cute5tupleIJNS5_1CILi1EEES8_S8_EEENS6_IJNS7_ILi128EEENS7_ILi96EEENS7_ILi64EEEEEELi256ENS_6half_tEfNS_4arch4Sm90ELb1ELb0ELb1ELb1ELb0ELb0ELb1ELb1ELb0ELb1ELb1ELb0EEENS1_21CollectiveEpilogueFwdINS6_IJSA_NS7_ILi256EEESB_EEES9_SE_SG_Li256ELb1ELb1ELb1ELb0EEENS1_36VarlenDynamicPersistentTileSchedulerILi128ELi96ELi256ELi128ELb1ELb1ELb1ELb1ELb1ELb1EEEEEEEEEvNT_6ParamsE:
        .type           _ZN7cutlass13device_kernelIN5flash11enable_sm90INS1_16FlashAttnFwdSm90INS1_25CollectiveMainloopFwdSm90ILi2EN4cute5tupleIJNS5_1CILi1EEES8_S8_EEENS6_IJNS7_ILi128EEENS7_ILi96EEENS7_ILi64EEEEEELi256ENS_6half_tEfNS_4arch4Sm90ELb1ELb0ELb1ELb1ELb0ELb0ELb1ELb1ELb0ELb1ELb1ELb0EEENS1_21CollectiveEpilogueFwdINS6_IJSA_NS7_ILi256EEESB_EEES9_SE_SG_Li256ELb1ELb1ELb1ELb0EEENS1_36VarlenDynamicPersistentTileSchedulerILi128ELi96ELi256ELi128ELb1ELb1ELb1ELb1ELb1ELb1EEEEEEEEEvNT_6ParamsE,@function
        .size           _ZN7cutlass13device_kernelIN5flash11enable_sm90INS1_16FlashAttnFwdSm90INS1_25CollectiveMainloopFwdSm90ILi2EN4cute5tupleIJNS5_1CILi1EEES8_S8_EEENS6_IJNS7_ILi128EEENS7_ILi96EEENS7_ILi64EEEEEELi256ENS_6half_tEfNS_4arch4Sm90ELb1ELb0ELb1ELb1ELb0ELb0ELb1ELb1ELb0ELb1ELb1ELb0EEENS1_21CollectiveEpilogueFwdINS6_IJSA_NS7_ILi256EEESB_EEES9_SE_SG_Li256ELb1ELb1ELb1ELb0EEENS1_36VarlenDynamicPersistentTileSchedulerILi128ELi96ELi256ELi128ELb1ELb1ELb1ELb1ELb1ELb1EEEEEEEEEvNT_6ParamsE,(.L_x_15207 - _ZN7cutlass13device_kernelIN5flash11enable_sm90INS1_16FlashAttnFwdSm90INS1_25CollectiveMainloopFwdSm90ILi2EN4cute5tupleIJNS5_1CILi1EEES8_S8_EEENS6_IJNS7_ILi128EEENS7_ILi96EEENS7_ILi64EEEEEELi256ENS_6half_tEfNS_4arch4Sm90ELb1ELb0ELb1ELb1ELb0ELb0ELb1ELb1ELb0ELb1ELb1ELb0EEENS1_21CollectiveEpilogueFwdINS6_IJSA_NS7_ILi256EEESB_EEES9_SE_SG_Li256ELb1ELb1ELb1ELb0EEENS1_36VarlenDynamicPersistentTileSchedulerILi128ELi96ELi256ELi128ELb1ELb1ELb1ELb1ELb1ELb1EEEEEEEEEvNT_6ParamsE)
        .other          _ZN7cutlass13device_kernelIN5flash11enable_sm90INS1_16FlashAttnFwdSm90INS1_25CollectiveMainloopFwdSm90ILi2EN4cute5tupleIJNS5_1CILi1EEES8_S8_EEENS6_IJNS7_ILi128EEENS7_ILi96EEENS7_ILi64EEEEEELi256ENS_6half_tEfNS_4arch4Sm90ELb1ELb0ELb1ELb1ELb0ELb0ELb1ELb1ELb0ELb1ELb1ELb0EEENS1_21CollectiveEpilogueFwdINS6_IJSA_NS7_ILi256EEESB_EEES9_SE_SG_Li256ELb1ELb1ELb1ELb0EEENS1_36VarlenDynamicPersistentTileSchedulerILi128ELi96ELi256ELi128ELb1ELb1ELb1ELb1ELb1ELb1EEEEEEEEEvNT_6ParamsE,@"STO_CUDA_ENTRY STV_DEFAULT"
_ZN7cutlass13device_kernelIN5flash11enable_sm90INS1_16FlashAttnFwdSm90INS1_25CollectiveMainloopFwdSm90ILi2EN4cute5tupleIJNS5_1CILi1EEES8_S8_EEENS6_IJNS7_ILi128EEENS7_ILi96EEENS7_ILi64EEEEEELi256ENS_6half_tEfNS_4arch4Sm90ELb1ELb0ELb1ELb1ELb0ELb0ELb1ELb1ELb0ELb1ELb1ELb0EEENS1_21CollectiveEpilogueFwdINS6_IJSA_NS7_ILi256EEESB_EEES9_SE_SG_Li256ELb1ELb1ELb1ELb0EEENS1_36VarlenDynamicPersistentTileSchedulerILi128ELi96ELi256ELi128ELb1ELb1ELb1ELb1ELb1ELb1EEEEEEEEEvNT_6ParamsE:
        /* <DEDUP_REMOVED lines=17> */
.L_x_14361:
[----:B------:R-:W-:Y:S05]  /*0110*/  BSYNC B0 ;  /* 0x0000000000007941 */ /* 0x000fea0003800000 */
.L_x_14360:
        /* <DEDUP_REMOVED lines=42> */
.L_x_14362:
        /* <DEDUP_REMOVED lines=22> */
.L_x_14363:
        /* <DEDUP_REMOVED lines=18> */
.L_x_14364:
        /* <DEDUP_REMOVED lines=22> */
.L_x_14365:
        /* <DEDUP_REMOVED lines=22> */
.L_x_14366:
        /* <DEDUP_REMOVED lines=8> */
.L_x_14368:
        /* <DEDUP_REMOVED lines=18> */
[----:B------:R-:W3:Y:S01]  /*0aa0*/  LDL R11, [R1+0x78] ;  /* 0x00007800010b7983 */ /* 0x000ee20000100800 */
        /* <DEDUP_REMOVED lines=24> */
[----:B------:R-:W-:Y:S02]  /*0c30*/  LEA.HI R7, R7, R12, RZ, 0x5 ;  /* 0x0000000c07077211 */ /* 0x000fe400078f28ff */
[----:B------:R-:W-:Y:S01]  /*0c40*/  LEA.HI R2, R2, R3, RZ, 0x1 ;  /* 0x0000000302027211 */ /* 0x000fe200078f08ff */
[----:B------:R-:W-:Y:S01]  /*0c50*/  IMAD.IADD R0, R0, 0x1, -R9 ;  /* 0x0000000100007824 */ /* 0x000fe200078e0a09 */
[----:B------:R-:W-:Y:S01]  /*0c60*/  SHF.R.S32.HI R7, RZ, 0x5, R7 ;  /* 0x00000005ff077819 */ /* 0x000fe20000011407 */
[----:B------:R-:W-:Y:S01]  /*0c70*/  IMAD.IADD R5, R6, 0x1, -R5 ;  /* 0x0000000106057824 */ /* 0x000fe200078e0a05 */
[----:B------:R-:W-:-:S03]  /*0c80*/  LOP3.LUT R2, R2, 0x3fffffe, RZ, 0xc0, !PT ;  /* 0x03fffffe02027812 */ /* 0x000fc600078ec0ff */
[----:B------:R-:W-:Y:S01]  /*0c90*/  IMAD R7, R7, 0x10, R0 ;  /* 0x0000001007077824 */ /* 0x000fe200078e0200 */
[----:B------:R-:W-:Y:S01]  /*0ca0*/  LOP3.LUT R10, R10, 0xfffffffc, RZ, 0xc0, !PT ;  /* 0xfffffffc0a0a7812 */ /* 0x000fe200078ec0ff */
[----:B------:R-:W-:Y:S01]  /*0cb0*/  IMAD R0, R5, 0x8, R4 ;  /* 0x0000000805007824 */ /* 0x000fe200078e0204 */
[----:B------:R-:W-:Y:S01]  /*0cc0*/  LOP3.LUT R8, R8, 0x7ffffffc, RZ, 0xc0, !PT ;  /* 0x7ffffffc08087812 */ /* 0x000fe200078ec0ff */
[----:B------:R-:W-:Y:S02]  /*0cd0*/  IMAD.IADD R2, R3, 0x1, -R2 ;  /* 0x0000000103027824 */ /* 0x000fe400078e0a02 */
[----:B------:R-:W-:Y:S01]  /*0ce0*/  IMAD.IADD R10, R16, 0x1, -R10 ;  /* 0x00000001100a7824 */ /* 0x000fe200078e0a0a */
[----:B------:R0:W-:Y:S01]  /*0cf0*/  STL [R1+0x80], R0 ;  /* 0x0000800001007387 */ /* 0x0001e20000100800 */
[----:B------:R-:W-:-:S03]  /*0d00*/  IMAD.IADD R8, R12, 0x1, -R8 ;  /* 0x000000010c087824 */ /* 0x000fc600078e0a08 */
[----:B------:R-:W-:Y:S01]  /*0d10*/  LEA.HI R6, R10, R10, RZ, 0x1 ;  /* 0x0000000a0a067211 */ /* 0x000fe200078f08ff */
[----:B0-----:R-:W-:Y:S02]  /*0d20*/  IMAD R0, R2, 0x40, R7 ;  /* 0x0000004002007824 */ /* 0x001fe400078e0207 */
[----:B------:R-:W-:-:S03]  /*0d30*/  IMAD.SHL.U32 R201, R8, 0x2, RZ ;  /* 0x0000000208c97824 */ /* 0x000fc600078e00ff */
[----:B------:R0:W-:Y:S01]  /*0d40*/  STL [R1+0x7c], R0 ;  /* 0x00007c0001007387 */ /* 0x0001e20000100800 */
[----:B------:R-:W-:-:S03]  /*0d50*/  LOP3.LUT R3, R6, 0x1ffffffe, RZ, 0xc0, !PT ;  /* 0x1ffffffe06037812 */ /* 0x000fc600078ec0ff */
[----:B------:R0:W-:Y:S01]  /*0d60*/  STL [R1+0x40], RZ ;  /* 0x000040ff01007387 */ /* 0x0001e20000100800 */
[C---:B------:R-:W-:Y:S02]  /*0d70*/  VIADD R21, R201.reuse, 0x8 ;  /* 0x00000008c9157836 */ /* 0x040fe40000000000 */
[C---:B------:R-:W-:Y:S02]  /*0d80*/  VIADD R20, R201.reuse, 0x10 ;  /* 0x00000010c9147836 */ /* 0x040fe40000000000 */
[C---:B------:R-:W-:Y:S02]  /*0d90*/  VIADD R19, R201.reuse, 0x18 ;  /* 0x00000018c9137836 */ /* 0x040fe40000000000 */
[----:B------:R-:W-:Y:S02]  /*0da0*/  VIADD R18, R201, 0x20 ;  /* 0x00000020c9127836 */ /* 0x000fe40000000000 */
[----:B------:R-:W-:Y:S02]  /*0db0*/  IMAD.MOV.U32 R6, RZ, RZ, R14 ;  /* 0x000000ffff067224 */ /* 0x000fe400078e000e */
[----:B------:R-:W-:-:S02]  /*0dc0*/  IMAD.MOV.U32 R7, RZ, RZ, R15 ;  /* 0x000000ffff077224 */ /* 0x000fc400078e000f */
[C---:B------:R-:W-:Y:S02]  /*0dd0*/  VIADD R17, R201.reuse, 0x28 ;  /* 0x00000028c9117836 */ /* 0x040fe40000000000 */
[C---:B------:R-:W-:Y:S02]  /*0de0*/  VIADD R16, R201.reuse, 0x30 ;  /* 0x00000030c9107836 */ /* 0x040fe40000000000 */
[----:B------:R-:W-:Y:S02]  /*0df0*/  IMAD.MOV.U32 R5, RZ, RZ, R13 ;  /* 0x000000ffff057224 */ /* 0x000fe400078e000d */
[C---:B------:R-:W-:Y:S02]  /*0e00*/  VIADD R15, R201.reuse, 0x38 ;  /* 0x00000038c90f7836 */ /* 0x040fe40000000000 */
[C---:B------:R-:W-:Y:S01]  /*0e10*/  VIADD R14, R201.reuse, 0x40 ;  /* 0x00000040c90e7836 */ /* 0x040fe20000000000 */
[----:B------:R-:W-:Y:S01]  /*0e20*/  SHF.R.S32.HI R23, RZ, 0x1f, R21 ;  /* 0x0000001fff177819 */ /* 0x000fe20000011415 */
[----:B------:R-:W-:Y:S01]  /*0e30*/  IMAD.IADD R3, R10, 0x1, -R3 ;  /* 0x000000010a037824 */ /* 0x000fe200078e0a03 */
[----:B------:R-:W-:Y:S01]  /*0e40*/  SHF.R.S32.HI R22, RZ, 0x1f, R20 ;  /* 0x0000001fff167819 */ /* 0x000fe20000011414 */
[----:B------:R-:W-:-:S02]  /*0e50*/  VIADD R13, R201, 0x48 ;  /* 0x00000048c90d7836 */ /* 0x000fc40000000000 */
        /* <DEDUP_REMOVED lines=19> */
[C---:B------:R-:W-:Y:S01]  /*0f90*/  VIADD R233, R201.reuse, 0xa8 ;  /* 0x000000a8c9e97836 */ /* 0x040fe20000000000 */
[----:B------:R-:W-:Y:S01]  /*0fa0*/  SHF.R.S32.HI R10, RZ, 0x1f, R8 ;  /* 0x0000001fff0a7819 */ /* 0x000fe20000011408 */
[C---:B------:R-:W-:Y:S02]  /*0fb0*/  VIADD R232, R201.reuse, 0xb0 ;  /* 0x000000b0c9e87836 */ /* 0x040fe40000000000 */
[C---:B------:R-:W-:Y:S02]  /*0fc0*/  VIADD R231, R201.reuse, 0xb8 ;  /* 0x000000b8c9e77836 */ /* 0x040fe40000000000 */
[C---:B------:R-:W-:Y:S01]  /*0fd0*/  VIADD R230, R201.reuse, 0xc0 ;  /* 0x000000c0c9e67836 */ /* 0x040fe20000000000 */
[----:B------:R-:W-:Y:S01]  /*0fe0*/  SHF.R.S32.HI R8, RZ, 0x1f, R2 ;  /* 0x0000001fff087819 */ /* 0x000fe20000011402 */
[C---:B------:R-:W-:Y:S02]  /*0ff0*/  VIADD R229, R201.reuse, 0xc8 ;  /* 0x000000c8c9e57836 */ /* 0x040fe40000000000 */
[----:B------:R-:W-:-:S02]  /*1000*/  VIADD R228, R201, 0xd0 ;  /* 0x000000d0c9e47836 */ /* 0x000fc40000000000 */
[C---:B------:R-:W-:Y:S01]  /*1010*/  VIADD R213, R201.reuse, 0xd8 ;  /* 0x000000d8c9d57836 */ /* 0x040fe20000000000 */
[----:B------:R-:W-:Y:S02]  /*1020*/  SHF.R.S32.HI R2, RZ, 0x1f, R236 ;  /* 0x0000001fff027819 */ /* 0x000fe400000114ec */
[----:B------:R-:W-:Y:S02]  /*1030*/  SHF.R.S32.HI R8, RZ, 0x1f, R235 ;  /* 0x0000001fff087819 */ /* 0x000fe400000114eb */
[----:B------:R-:W-:Y:S01]  /*1040*/  SHF.R.S32.HI R2, RZ, 0x1f, R233 ;  /* 0x0000001fff027819 */ /* 0x000fe200000114e9 */
[----:B------:R-:W-:Y:S01]  /*1050*/  VIADD R210, R201, 0xe0 ;  /* 0x000000e0c9d27836 */ /* 0x000fe20000000000 */
[----:B------:R-:W-:Y:S01]  /*1060*/  SHF.R.S32.HI R8, RZ, 0x1f, R232 ;  /* 0x0000001fff087819 */ /* 0x000fe200000114e8 */
[----:B------:R-:W-:Y:S01]  /*1070*/  IMAD R206, R3, 0x8, R0 ;  /* 0x0000000803ce7824 */ /* 0x000fe200078e0200 */
[----:B------:R-:W-:Y:S02]  /*1080*/  SHF.R.S32.HI R2, RZ, 0x1f, R230 ;  /* 0x0000001fff027819 */ /* 0x000fe400000114e6 */
[----:B------:R-:W-:-:S02]  /*1090*/  SHF.R.S32.HI R8, RZ, 0x1f, R229 ;  /* 0x0000001fff087819 */ /* 0x000fc400000114e5 */
[----:B------:R-:W-:Y:S01]  /*10a0*/  SHF.R.S32.HI R2, RZ, 0x1f, R213 ;  /* 0x0000001fff027819 */ /* 0x000fe200000114d5 */
[----:B------:R-:W-:Y:S01]  /*10b0*/  UMOV UR37, URZ ;  /* 0x0000003f00257c82 */ /* 0x000fe20008000000 */
[----:B------:R-:W-:Y:S01]  /*10c0*/  UMOV UR36, URZ ;  /* 0x0000003f00247c82 */ /* 0x000fe20008000000 */
[----:B---3--:R-:W-:Y:S01]  /*10d0*/  LOP3.LUT R202, R11, 0x1, RZ, 0xfc, !PT ;  /* 0x000000010bca7812 */ /* 0x008fe200078efcff */
[----:B------:R-:W-:-:S05]  /*10e0*/  VIADD R11, R201, 0x58 ;  /* 0x00000058c90b7836 */ /* 0x000fca0000000000 */
[----:B------:R-:W-:Y:S02]  /*10f0*/  SHF.R.S32.HI R13, RZ, 0x1f, R11 ;  /* 0x0000001fff0d7819 */ /* 0x000fe4000001140b */
[----:B------:R-:W-:Y:S02]  /*1100*/  SHF.R.S32.HI R11, RZ, 0x1f, R9 ;  /* 0x0000001fff0b7819 */ /* 0x000fe40000011409 */
[----:B------:R-:W-:Y:S02]  /*1110*/  SHF.R.S32.HI R9, RZ, 0x1f, R4 ;  /* 0x0000001fff097819 */ /* 0x000fe40000011404 */
[----:B------:R-:W-:Y:S02]  /*1120*/  SHF.R.S32.HI R4, RZ, 0x1f, R237 ;  /* 0x0000001fff047819 */ /* 0x000fe400000114ed */
[----:B------:R-:W-:Y:S02]  /*1130*/  SHF.R.S32.HI R4, RZ, 0x1f, R234 ;  /* 0x0000001fff047819 */ /* 0x000fe400000114ea */
[----:B------:R-:W-:-:S02]  /*1140*/  SHF.R.S32.HI R4, RZ, 0x1f, R231 ;  /* 0x0000001fff047819 */ /* 0x000fc400000114e7 */
[----:B0-----:R-:W-:-:S07]  /*1150*/  SHF.R.S32.HI R4, RZ, 0x1f, R228 ;  /* 0x0000001fff047819 */ /* 0x001fce00000114e4 */
.L_x_14427:
[----:B012-4-:R-:W0:Y:S01]  /*1160*/  LDC.64 R2, c[0x0][0xd88] ;  /* 0x00036200ff027b82 */ /* 0x017e220000000a00 */
[----:B------:R-:W-:Y:S01]  /*1170*/  ULDC.64 UR4, c[0x0][0xb20] ;  /* 0x0002c80000047ab9 */ /* 0x000fe20000000a00 */
[----:B------:R-:W-:-:S06]  /*1180*/  ULDC.64 UR6, c[0x0][0xb10] ;  /* 0x0002c40000067ab9 */ /* 0x000fcc0000000a00 */
[----:B------:R-:W1:Y:S08]  /*1190*/  LDC R203, c[0x0][0x288] ;  /* 0x0000a200ffcb7b82 */ /* 0x000e700000000800 */
[----:B------:R-:W2:Y:S01]  /*11a0*/  LDC.64 R12, c[0x0][0x418] ;  /* 0x00010600ff0c7b82 */ /* 0x000ea20000000a00 */
[----:B0-----:R-:W-:-:S07]  /*11b0*/  IMAD.WIDE R2, R7, 0x4, R2 ;  /* 0x0000000407027825 */ /* 0x001fce00078e0202 */
[----:B------:R-:W0:Y:S01]  /*11c0*/  LDC R10, c[0x0][0x424] ;  /* 0x00010900ff0a7b82 */ /* 0x000e220000000800 */
[----:B---3--:R-:W3:Y:S01]  /*11d0*/  LDG.E R207, desc[UR38][R2.64] ;  /* 0x0000002602cf7981 */ /* 0x008ee2000c1e1900 */
[----:B------:R-:W-:Y:S01]  /*11e0*/  ISETP.NE.U32.AND P1, PT, RZ, UR4, PT ;  /* 0x00000004ff007c0c */ /* 0x000fe2000bf25070 */
[----:B------:R-:W-:Y:S01]  /*11f0*/  IMAD.MOV.U32 R11, RZ, RZ, RZ ;  /* 0x000000ffff0b7224 */ /* 0x000fe200078e00ff */
[----:B------:R-:W-:-:S04]  /*1200*/  ISETP.NE.U32.AND P0, PT, RZ, UR6, PT ;  /* 0x00000006ff007c0c */ /* 0x000fc8000bf05070 */
[----:B------:R-:W4:Y:S01]  /*1210*/  LDC R15, c[0x0][0x2f0] ;  /* 0x0000bc00ff0f7b82 */ /* 0x000f220000000800 */
[----:B------:R-:W-:Y:S02]  /*1220*/  ISETP.NE.AND.EX P1, PT, RZ, UR5, PT, P1 ;  /* 0x00000005ff007c0c */ /* 0x000fe4000bf25310 */
[----:B------:R-:W-:Y:S02]  /*1230*/  ISETP.NE.AND.EX P0, PT, RZ, UR7, PT, P0 ;  /* 0x00000007ff007c0c */ /* 0x000fe4000bf05300 */
[----:B---3--:R-:W-:-:S09]  /*1240*/  SHF.R.S32.HI R211, RZ, 0x1f, R207 ;  /* 0x0000001fffd37819 */ /* 0x008fd200000114cf */
[----:B------:R-:W-:-:S04]  /*1250*/  @P1 LEA R8, P2, R207, UR4, 0x2 ;  /* 0x00000004cf081c11 */ /* 0x000fc8000f8410ff */
[C-C-:B------:R-:W-:Y:S02]  /*1260*/  @P1 LEA.HI.X R9, R207.reuse, UR5, R211.reuse, 0x2, P2 ;  /* 0x00000005cf091c11 */ /* 0x140fe400090f14d3 */
[C---:B------:R-:W-:Y:S02]  /*1270*/  @P0 LEA R2, P2, R207.reuse, UR6, 0x2 ;  /* 0x00000006cf020c11 */ /* 0x040fe4000f8410ff */
        /* <DEDUP_REMOVED lines=8> */
[----:B------:R-:W-:Y:S02]  /*1300*/  SHF.R.U32.HI R7, RZ, 0x8, R4 ;  /* 0x00000008ff077819 */ /* 0x000fe40000011604 */
[----:B------:R-:W-:Y:S02]  /*1310*/  ISETP.NE.AND.EX P1, PT, R13, RZ, PT, P1 ;  /* 0x000000ff0d00720c */ /* 0x000fe40003f25310 */
[----:B------:R-:W-:-:S02]  /*1320*/  ISETP.NE.AND.EX P2, PT, RZ, UR7, PT, P2 ;  /* 0x00000007ff007c0c */ /* 0x000fc4000bf45320 */
[----:B------:R-:W-:Y:S02]  /*1330*/  LEA.HI R209, R0, R7, RZ, 0x10 ;  /* 0x0000000700d17211 */ /* 0x000fe400078f80ff */
[----:B0-----:R-:W-:Y:S01]  /*1340*/  SEL R0, R10, 0x1, P1 ;  /* 0x000000010a007807 */ /* 0x001fe20000800000 */
[----:B---34-:R-:W-:Y:S08]  /*1350*/  @P0 BRA `(.L_x_14369) ;  /* 0x0000000000240947 */ /* 0x018ff00003800000 */
        /* <DEDUP_REMOVED lines=9> */
.L_x_14369:
[----:B------:R-:W-:Y:S01]  /*13f0*/  IMAD R204, R0, R15, RZ ;  /* 0x0000000f00cc7224 */ /* 0x000fe200078e02ff */
[----:B------:R-:W-:Y:S01]  /*1400*/  LOP3.LUT R208, R6, 0xffff, RZ, 0xc0, !PT ;  /* 0x0000ffff06d07812 */ /* 0x000fe200078ec0ff */
[----:B------:R-:W-:Y:S06]  /*1410*/  @!P2 BRA `(.L_x_14370) ;  /* 0x000000000010a947 */ /* 0x000fec0003800000 */
[----:B------:R-:W-:-:S04]  /*1420*/  LEA R2, P0, R207, UR6, 0x2 ;  /* 0x00000006cf027c11 */ /* 0x000fc8000f8010ff */
[----:B------:R-:W-:-:S05]  /*1430*/  LEA.HI.X R3, R207, UR7, R211, 0x2, P0 ;  /* 0x00000007cf037c11 */ /* 0x000fca00080f14d3 */
[----:B------:R0:W5:Y:S01]  /*1440*/  LDG.E R204, desc[UR38][R2.64] ;  /* 0x0000002602cc7981 */ /* 0x000162000c1e1900 */
[----:B------:R-:W-:Y:S05]  /*1450*/  BRA `(.L_x_14371) ;  /* 0x0000000000247947 */ /* 0x000fea0003800000 */
.L_x_14370:
        /* <DEDUP_REMOVED lines=9> */
.L_x_14371:
[----:B------:R-:W1:Y:S01]  /*14f0*/  LDC R0, c[0x0][0x448] ;  /* 0x00011200ff007b82 */ /* 0x000e620000000800 */
[----:B------:R-:W-:Y:S01]  /*1500*/  IMAD.SHL.U32 R200, R5, 0x80, RZ ;  /* 0x0000008005c87824 */ /* 0x000fe200078e00ff */
[----:B------:R-:W-:Y:S01]  /*1510*/  LOP3.LUT R12, R209, 0xff, RZ, 0xc0, !PT ;  /* 0x000000ffd10c7812 */ /* 0x000fe200078ec0ff */
[----:B-----5:R-:W-:Y:S01]  /*1520*/  IMAD.IADD R204, R204, 0x1, -R11 ;  /* 0x00000001cccc7824 */ /* 0x020fe200078e0a0b */
[----:B------:R-:W-:Y:S01]  /*1530*/  SHF.R.U32.HI R209, RZ, 0x10, R209 ;  /* 0x00000010ffd17819 */ /* 0x000fe200000116d1 */
[----:B------:R-:W-:Y:S02]  /*1540*/  IMAD.MOV.U32 R168, RZ, RZ, RZ ;  /* 0x000000ffffa87224 */ /* 0x000fe400078e00ff */
[----:B------:R2:W-:Y:S01]  /*1550*/  STL [R1+0x3c], R12 ;  /* 0x00003c0c01007387 */ /* 0x0005e20000100800 */
        /* <DEDUP_REMOVED lines=8> */
[----:B------:R-:W-:Y:S02]  /*15e0*/  IMAD.IADD R0, R3, 0x1, R0 ;  /* 0x0000000103007824 */ /* 0x000fe400078e0200 */
[----:B------:R-:W-:-:S04]  /*15f0*/  IMAD.HI R2, R2, 0x2aaaaaab, RZ ;  /* 0x2aaaaaab02027827 */ /* 0x000fc800078e02ff */
[----:B------:R-:W-:Y:S01]  /*1600*/  IMAD.HI R0, R0, 0x2aaaaaab, RZ ;  /* 0x2aaaaaab00007827 */ /* 0x000fe200078e02ff */
[----:B------:R-:W-:-:S04]  /*1610*/  SHF.R.U32.HI R3, RZ, 0x1f, R2 ;  /* 0x0000001fff037819 */ /* 0x000fc80000011602 */
[----:B------:R-:W-:Y:S02]  /*1620*/  SHF.R.U32.HI R5, RZ, 0x1f, R0 ;  /* 0x0000001fff057819 */ /* 0x000fe40000011600 */
[----:B------:R-:W-:Y:S02]  /*1630*/  LEA.HI.SX32 R3, R2, R3, 0x1c ;  /* 0x0000000302037211 */ /* 0x000fe400078fe2ff */
[----:B------:R-:W-:-:S04]  /*1640*/  LEA.HI.SX32 R0, R0, R5, 0x1c ;  /* 0x0000000500007211 */ /* 0x000fc800078fe2ff */
[----:B------:R-:W-:-:S04]  /*1650*/  VIMNMX R6, R3, R0, PT ;  /* 0x0000000003067248 */ /* 0x000fc80003fe0100 */
[----:B------:R-:W-:-:S13]  /*1660*/  ISETP.GE.AND P0, PT, R6, 0x1, PT ;  /* 0x000000010600780c */ /* 0x000fda0003f06270 */
[----:B--2---:R-:W-:Y:S05]  /*1670*/  @!P0 BRA `(.L_x_14372) ;  /* 0x0000000000788947 */ /* 0x004fea0003800000 */
        /* <DEDUP_REMOVED lines=30> */
.L_x_14372:
[-C--:B------:R-:W-:Y:S01]  /*1860*/  IMAD R205, R12, R168.reuse, RZ ;  /* 0x000000a80ccd7224 */ /* 0x080fe200078e02ff */
[----:B------:R-:W-:Y:S02]  /*1870*/  PLOP3.LUT P0, PT, PT, PT, PT, 0x80, 0x0 ;  /* 0x000000000000781c */ /* 0x000fe40003f0f070 */
[----:B------:R-:W-:Y:S02]  /*1880*/  CS2R R2, SRZ ;  /* 0x0000000000027805 */ /* 0x000fe4000001ff00 */
        /* <DEDUP_REMOVED lines=111> */
.L_x_14374:
[----:B------:R-:W2:Y:S01]  /*1f80*/  LDL R17, [R1+0x40] ;  /* 0x0000400001117983 */ /* 0x000ea20000100800 */
[----:B------:R-:W-:Y:S01]  /*1f90*/  MOV R2, 0x400 ;  /* 0x0000040000027802 */ /* 0x000fe20000000f00 */
[----:B------:R-:W0:Y:S01]  /*1fa0*/  S2R R3, SR_CgaCtaId ;  /* 0x0000000000037919 */ /* 0x000e220000008800 */
[----:B------:R-:W1:Y:S02]  /*1fb0*/  S2R R16, SR_TID.X ;  /* 0x0000000000107919 */ /* 0x000e640000002100 */
[----:B0-----:R-:W-:Y:S02]  /*1fc0*/  LEA R5, R3, R2, 0x18 ;  /* 0x0000000203057211 */ /* 0x001fe400078ec0ff */
[----:B-1----:R-:W-:-:S05]  /*1fd0*/  SHF.R.U32.HI R16, RZ, 0x7, R16 ;  /* 0x00000007ff107819 */ /* 0x002fca0000011610 */
[----:B------:R-:W-:Y:S01]  /*1fe0*/  VIADD R12, R16, 0x8 ;  /* 0x00000008100c7836 */ /* 0x000fe20000000000 */
[----:B--2---:R-:W-:-:S04]  /*1ff0*/  LEA.HI R0, R17, R17, RZ, 0x1 ;  /* 0x0000001111007211 */ /* 0x004fc800078f08ff */
[----:B------:R-:W-:-:S05]  /*2000*/  LOP3.LUT R0, R0, 0xfffffffe, RZ, 0xc0, !PT ;  /* 0xfffffffe00007812 */ /* 0x000fca00078ec0ff */
[----:B------:R-:W-:-:S05]  /*2010*/  IMAD.IADD R0, R17, 0x1, -R0 ;  /* 0x0000000111007824 */ /* 0x000fca00078e0a00 */
[----:B------:R-:W-:-:S04]  /*2020*/  SHF.L.U32 R2, R0, 0x1f, RZ ;  /* 0x0000001f00027819 */ /* 0x000fc800000006ff */
[----:B------:R-:W0:Y:S02]  /*2030*/  SYNCS.PHASECHK.TRANS64.TRYWAIT P0, [R5+URZ+0x32400], R2 ;  /* 0x03240002050075a7 */ /* 0x000e24000800017f */
[----:B0-----:R-:W-:Y:S05]  /*2040*/  @!P0 BRA `(.L_x_14375) ;  /* 0x0000015400008947 */ /* 0x001fea0003800000 */
.L_x_14560:
[----:B------:R-:W-:Y:S01]  /*2050*/  ISETP.NE.AND P0, PT, R202, 0x3, PT ;  /* 0x00000003ca00780c */ /* 0x000fe20003f05270 */
[----:B------:R-:W-:Y:S05]  /*2060*/  WARPSYNC.ALL ;  /* 0x0000000000007948 */ /* 0x000fea0003800000 */
[----:B------:R1:W-:Y:S07]  /*2070*/  BAR.SYNC.DEFER_BLOCKING R12, 0x100 ;  /* 0x0004000c0000751d */ /* 0x0003ee0000010000 */
[----:B------:R-:W-:Y:S05]  /*2080*/  @!P0 BRA `(.L_x_14376) ;  /* 0x0000000000048947 */ /* 0x000fea0003800000 */
[----:B------:R-:W-:Y:S01]  /*2090*/  BPT.TRAP 0x1 ;  /* 0x000000040000795c */ /* 0x000fe20000300000 */
.L_x_14376:
[----:B------:R-:W-:Y:S02]  /*20a0*/  IMAD.U32 R3, RZ, RZ, UR37 ;  /* 0x00000025ff037e24 */ /* 0x000fe4000f8e00ff */
[----:B------:R-:W-:-:S03]  /*20b0*/  IMAD.U32 R0, RZ, RZ, UR36 ;  /* 0x00000024ff007e24 */ /* 0x000fc6000f8e00ff */
[----:B------:R-:W-:Y:S01]  /*20c0*/  SHF.L.U32 R3, R3, 0x1f, RZ ;  /* 0x0000001f03037819 */ /* 0x000fe200000006ff */
[----:B------:R-:W-:-:S04]  /*20d0*/  IMAD R0, R0, 0x8, R5 ;  /* 0x0000000800007824 */ /* 0x000fc800078e0205 */
[----:B------:R2:W3:Y:S01]  /*20e0*/  SYNCS.PHASECHK.TRANS64.TRYWAIT P1, [R0+URZ+0x32430], R3 ;  /* 0x03243003000075a7 */ /* 0x0004e2000802017f */
[----:B------:R-:W-:Y:S05]  /*20f0*/  @!P0 BRA `(.L_x_14377) ;  /* 0x0000000000048947 */ /* 0x000fea0003800000 */
[----:B------:R-:W-:Y:S01]  /*2100*/  BPT.TRAP 0x1 ;  /* 0x000000040000795c */ /* 0x000fe20000300000 */
.L_x_14377:
[----:B---3--:R-:W-:Y:S05]  /*2110*/  @P1 BRA `(.L_x_14378) ;  /* 0x0000000000081947 */ /* 0x008fea0003800000 */
[----:B------:R-:W3:Y:S02]  /*2120*/  SYNCS.PHASECHK.TRANS64.TRYWAIT P1, [R0+URZ+0x32430], R3 ;  /* 0x03243003000075a7 */ /* 0x000ee4000802017f */
[----:B---3--:R-:W-:Y:S05]  /*2130*/  @!P1 BRA `(.L_x_14379) ;  /* 0x0000015000d89947 */ /* 0x008fea0003800000 */
.L_x_14378:
[----:B------:R-:W-:Y:S01]  /*2140*/  R2UR UR4, R5 ;  /* 0x00000000050472ca */ /* 0x000fe200000e0000 */
[----:B------:R-:W-:Y:S01]  /*2150*/  WARPGROUP.ARRIVE ;  /* 0x00000000000079c5 */ /* 0x000fe20000000000 */
[----:B------:R-:W-:Y:S01]  /*2160*/  UMOV UR8, UR41 ;  /* 0x0000002900087c82 */ /* 0x000fe20008000000 */
[----:B------:R-:W-:Y:S01]  /*2170*/  UMOV UR9, 0x40000040 ;  /* 0x4000004000097882 */ /* 0x000fe20000000000 */
[----:B------:R-:W-:Y:S01]  /*2180*/  UMOV UR11, 0x40000040 ;  /* 0x40000040000b7882 */ /* 0x000fe20000000000 */
[----:B------:R-:W-:-:S08]  /*2190*/  UIADD3 UR5, UR41, 0x2, URZ ;  /* 0x0000000229057890 */ /* 0x000fd0000fffe03f */
        /* <DEDUP_REMOVED lines=40> */
[----:B------:R-:W4:Y:S02]  /*2420*/  SYNCS.PHASECHK.TRANS64.TRYWAIT P1, [R5+URZ+0x32410], R2 ;  /* 0x03241002050075a7 */ /* 0x000f24000802017f */
[----:B----4-:R-:W-:Y:S05]  /*2430*/  @!P1 BRA `(.L_x_14380) ;  /* 0x00000150002c9947 */ /* 0x010fea0003800000 */
.L_x_14561:
[----:B------:R-:W-:Y:S05]  /*2440*/  @!P0 BRA `(.L_x_14381) ;  /* 0x0000000000048947 */ /* 0x000fea0003800000 */
[----:B------:R-:W-:Y:S01]  /*2450*/  BPT.TRAP 0x1 ;  /* 0x000000040000795c */ /* 0x000fe20000300000 */
.L_x_14381:
[----:B------:R0:W0:Y:S01]  /*2460*/  SYNCS.PHASECHK.TRANS64.TRYWAIT P1, [R0+URZ+0x32450], R3 ;  /* 0x03245003000075a7 */ /* 0x000022000802017f */
[----:B------:R-:W-:Y:S05]  /*2470*/  @!P0 BRA `(.L_x_14382) ;  /* 0x0000000000048947 */ /* 0x000fea0003800000 */
[----:B------:R-:W-:Y:S01]  /*2480*/  BPT.TRAP 0x1 ;  /* 0x000000040000795c */ /* 0x000fe20000300000 */
.L_x_14382:
[----:B0-----:R-:W-:Y:S05]  /*2490*/  @P1 BRA `(.L_x_14383) ;  /* 0x0000000000081947 */ /* 0x001fea0003800000 */
[----:B------:R-:W0:Y:S02]  /*24a0*/  SYNCS.PHASECHK.TRANS64.TRYWAIT P1, [R0+URZ+0x32450], R3 ;  /* 0x03245003000075a7 */ /* 0x000e24000802017f */
[----:B0-----:R-:W-:Y:S05]  /*24b0*/  @!P1 BRA `(.L_x_14384) ;  /* 0x0000015000209947 */ /* 0x001fea0003800000 */
.L_x_14383:
        /* <DEDUP_REMOVED lines=13> */
[----:B------:R-:W-:Y:S01]  /*2590*/  UIADD3 UR4, UR4, 0x400, URZ ;  /* 0x0000040004047890 */ /* 0x000fe2000fffe03f */
[----:B------:R-:W5:Y:S01]  /*25a0*/  LDL.LU R21, [R1+0x20] ;  /* 0x0000200001157983 */ /* 0x000f620000300800 */
[----:B------:R-:W-:Y:S01]  /*25b0*/  IMAD.U32 R9, RZ, RZ, UR13 ;  /* 0x0000000dff097e24 */ /* 0x000fe2000f8e00ff */
[----:B------:R-:W-:Y:S01]  /*25c0*/  UMOV UR31, 0x40000040 ;  /* 0x40000040001f7882 */ /* 0x000fe20000000000 */
[----:B------:R-:W-:Y:S01]  /*25d0*/  USHF.R.U32.HI UR4, URZ, 0x4, UR4 ;  /* 0x000000043f047899 */ /* 0x000fe20008011604 */
[----:B------:R-:W-:Y:S01]  /*25e0*/  IMAD.U32 R11, RZ, RZ, UR9 ;  /* 0x00000009ff0b7e24 */ /* 0x000fe2000f8e00ff */
[----:B------:R-:W-:Y:S01]  /*25f0*/  UMOV UR33, 0x40000040 ;  /* 0x4000004000217882 */ /* 0x000fe20000000000 */
[----:B------:R-:W-:Y:S01]  /*2600*/  UMOV UR35, 0x40000040 ;  /* 0x4000004000237882 */ /* 0x000fe20000000000 */
[----:B------:R-:W-:Y:S01]  /*2610*/  ULOP3.LUT UR7, UR4, 0x3fff, URZ, 0xc0, !UPT ;  /* 0x00003fff04077892 */ /* 0x000fe2000f8ec03f */
[----:B------:R-:W0:Y:S01]  /*2620*/  LDC R73, c[0x0][0x448] ;  /* 0x00011200ff497b82 */ /* 0x000e220000000800 */
[----:B------:R-:W-:Y:S01]  /*2630*/  ULOP3.LUT UR4, UR40, 0x10000, URZ, 0xfc, !UPT ;  /* 0x0001000028047892 */ /* 0x000fe2000f8efc3f */
[----:B------:R-:W1:Y:S01]  /*2640*/  S2R R81, SR_TID.X ;  /* 0x0000000000517919 */ /* 0x000e620000002100 */
[----:B------:R-:W-:Y:S01]  /*2650*/  ULOP3.LUT UR60, UR7, 0x10000, URZ, 0xfc, !UPT ;  /* 0x00010000073c7892 */ /* 0x000fe2000f8efc3f */
[----:B------:R-:W-:Y:S01]  /*2660*/  VIADD R212, R168, 0xfffffffe ;  /* 0xfffffffea8d47836 */ /* 0x000fe20000000000 */
[----:B------:R-:W-:-:S02]  /*2670*/  UIADD3 UR6, UR4, 0x2, URZ ;  /* 0x0000000204067890 */ /* 0x000fc4000fffe03f */
[----:B------:R-:W-:Y:S01]  /*2680*/  UIMAD UR5, UR36, 0xc00, UR60 ;  /* 0x00000c00240578a4 */ /* 0x000fe2000f8e023c */
[----:B------:R-:W-:Y:S01]  /*2690*/  UMOV UR8, UR4 ;  /* 0x0000000400087c82 */ /* 0x000fe20008000000 */
[----:B------:R-:W-:Y:S01]  /*26a0*/  UIADD3 UR16, UR4, 0x406, URZ ;  /* 0x0000040604107890 */ /* 0x000fe2000fffe03f */
[----:B------:R-:W-:Y:S02]  /*26b0*/  IMAD.U32 R10, RZ, RZ, UR8 ;  /* 0x00000008ff0a7e24 */ /* 0x000fe4000f8e00ff */
[----:B------:R-:W-:Y:S01]  /*26c0*/  UMOV UR12, UR6 ;  /* 0x00000006000c7c82 */ /* 0x000fe20008000000 */
[----:B------:R-:W-:Y:S01]  /*26d0*/  UIADD3 UR6, UR4, 0x4, URZ ;  /* 0x0000000404067890 */ /* 0x000fe2000fffe03f */
[----:B------:R-:W-:Y:S01]  /*26e0*/  IMAD.U32 R8, RZ, RZ, UR12 ;  /* 0x0000000cff087e24 */ /* 0x000fe2000f8e00ff */
[----:B------:R-:W-:Y:S01]  /*26f0*/  UMOV UR10, UR5 ;  /* 0x00000005000a7c82 */ /* 0x000fe20008000000 */
[----:B------:R-:W-:Y:S01]  /*2700*/  UIADD3 UR18, UR5, 0x306, URZ ;  /* 0x0000030605127890 */ /* 0x000fe2000fffe03f */
[----:B------:R-:W-:Y:S01]  /*2710*/  HGMMA.64x96x16.F32 R24, gdesc[UR8], R24, gsb0 ;  /* 0x01600000081879f0 */ /* 0x000fe20008000818 */
[----:B------:R-:W-:-:S02]  /*2720*/  UIADD3 UR8, UR5, 0x2, URZ ;  /* 0x0000000205087890 */ /* 0x000fc4000fffe03f */
[----:B------:R-:W-:Y:S01]  /*2730*/  UIADD3 UR10, UR5, 0x302, URZ ;  /* 0x00000302050a7890 */ /* 0x000fe2000fffe03f */
[----:B------:R-:W-:Y:S01]  /*2740*/  UMOV UR9, 0x40000040 ;  /* 0x4000004000097882 */ /* 0x000fe20000000000 */
[----:B------:R-:W-:Y:S01]  /*2750*/  UMOV UR11, 0x40000040 ;  /* 0x40000040000b7882 */ /* 0x000fe20000000000 */
[----:B------:R-:W-:Y:S01]  /*2760*/  UIADD3 UR20, UR4, 0x800, URZ ;  /* 0x0000080004147890 */ /* 0x000fe2000fffe03f */
[----:B0-----:R-:W-:Y:S01]  /*2770*/  ISETP.NE.AND P6, PT, R73, 0x1, PT ;  /* 0x000000014900780c */ /* 0x001fe20003fc5270 */
[----:B------:R-:W-:Y:S01]  /*2780*/  UMOV UR14, UR8 ;  /* 0x00000008000e7c82 */ /* 0x000fe20008000000 */
[----:B------:R-:W-:Y:S02]  /*2790*/  UIADD3 UR8, UR5, 0x4, URZ ;  /* 0x0000000405087890 */ /* 0x000fe4000fffe03f */
[----:B------:R-:W-:Y:S02]  /*27a0*/  UIADD3 UR22, UR5, 0x600, URZ ;  /* 0x0000060005167890 */ /* 0x000fe4000fffe03f */
        /* <DEDUP_REMOVED lines=22> */
[----:B------:R-:W-:Y:S01]  /*2910*/  ULOP3.LUT UR7, UR7, 0x3000000, URZ, 0xfc, !UPT ;  /* 0x0300000007077892 */ /* 0x000fe2000f8efc3f */
        /* <DEDUP_REMOVED lines=21> */
[----:B----4-:R-:W-:Y:S01]  /*2a70*/  IMAD.U32 R5, RZ, RZ, UR13 ;  /* 0x0000000dff057e24 */ /* 0x010fe2000f8e00ff */
[----:B-----5:R-:W-:-:S04]  /*2a80*/  LOP3.LUT R21, R21, 0xfffffffd, RZ, 0xc0, !PT ;  /* 0xfffffffd15157812 */ /* 0x020fc800078ec0ff */
[----:B------:R-:W-:-:S05]  /*2a90*/  @P6 LOP3.LUT R21, R21, 0x2, RZ, 0xfc, !PT ;  /* 0x0000000215156812 */ /* 0x000fca00078efcff */
[----:B------:R0:W-:Y:S02]  /*2aa0*/  STL [R1+0x20], R21 ;  /* 0x0000201501007387 */ /* 0x0001e40000100800 */
[----:B0-----:R-:W-:-:S04]  /*2ab0*/  IMAD.IADD R21, R206, 0x1, R200 ;  /* 0x00000001ce157824 */ /* 0x001fc800078e02c8 */
[----:B------:R-:W-:Y:S01]  /*2ac0*/  IMAD.MOV.U32 R73, RZ, RZ, R21 ;  /* 0x000000ffff497224 */ /* 0x000fe200078e0015 */
        /* <DEDUP_REMOVED lines=9> */
[----:B--23--:R-:W-:Y:S01]  /*2b60*/  IMAD.U32 R3, RZ, RZ, UR13 ;  /* 0x0000000dff037e24 */ /* 0x00cfe2000f8e00ff */
        /* <DEDUP_REMOVED lines=57> */
[----:B0-----:R-:W0:Y:S01]  /*2f00*/  @P6 LDC R24, c[0x0][0x44c] ;  /* 0x00011300ff186b82 */ /* 0x001e220000000800 */
        /* <DEDUP_REMOVED lines=8> */
[----:B------:R-:W-:Y:S01]  /*2f90*/  FMUL.FTZ R31, R35, UR4 ;  /* 0x00000004231f7c20 */ /* 0x000fe20008410000 */
[----:B------:R-:W-:Y:S01]  /*2fa0*/  FMUL.FTZ R49, R49, UR4 ;  /* 0x0000000431317c20 */ /* 0x000fe20008410000 */
[----:B------:R-:W3:Y:S01]  /*2fb0*/  @P6 LDC R35, c[0x0][0x450] ;  /* 0x00011400ff236b82 */ /* 0x000ee20000000800 */
        /* <DEDUP_REMOVED lines=12> */
[----:B0-----:R-:W-:-:S04]  /*3080*/  @P6 IMAD.HI.U32 R24, R21, R24, RZ ;  /* 0x0000001815186227 */ /* 0x001fc800078e00ff */
        /* <DEDUP_REMOVED lines=10> */
[----:B---3--:R-:W-:Y:S01]  /*3130*/  @P6 SHF.R.U32.HI R73, RZ, R35, R24 ;  /* 0x00000023ff496219 */ /* 0x008fe20000011618 */
[----:B------:R-:W-:-:S02]  /*3140*/  IMAD R24, R168, -0x60, R204 ;  /* 0xffffffa0a8187824 */ /* 0x000fc400078e02cc */
[----:B------:R-:W-:Y:S01]  /*3150*/  FMUL.FTZ R62, R62, UR4 ;  /* 0x000000043e3e7c20 */ /* 0x000fe20008410000 */
[----:B------:R-:W-:Y:S01]  /*3160*/  FMUL.FTZ R63, R63, UR4 ;  /* 0x000000043f3f7c20 */ /* 0x000fe20008410000 */
[----:B------:R-:W0:Y:S01]  /*3170*/  MUFU.TANH R30, R32 ;  /* 0x00000020001e7308 */ /* 0x000e220000002400 */
[----:B------:R-:W3:Y:S01]  /*3180*/  SHFL.IDX PT, R21, R73, RZ, 0x1c1f ;  /* 0x001c1fff49157589 */ /* 0x000ee200000e0000 */
[C-C-:B------:R-:W-:Y:S01]  /*3190*/  IADD3 R26, -R201.reuse, 0x61, R24.reuse ;  /* 0x00000061c91a7810 */ /* 0x140fe20007ffe118 */
[----:B------:R-:W-:Y:S01]  /*31a0*/  FMUL.FTZ R66, R66, UR4 ;  /* 0x0000000442427c20 */ /* 0x000fe20008410000 */
[----:B-1----:R-:W-:Y:S01]  /*31b0*/  IADD3 R37, -R201, 0x60, R24 ;  /* 0x00000060c9257810 */ /* 0x002fe20007ffe118 */
[----:B------:R-:W1:Y:S01]  /*31c0*/  SHFL.IDX PT, R73, R73, 0x1, 0x1c1f ;  /* 0x003c1f0049497f89 */ /* 0x000e6200000e0000 */
[----:B------:R-:W-:Y:S01]  /*31d0*/  FMUL.FTZ R67, R67, UR4 ;  /* 0x0000000443437c20 */ /* 0x000fe20008410000 */
[----:B------:R-:W-:Y:S01]  /*31e0*/  IMAD.IADD R76, R26, 0x1, -R203 ;  /* 0x000000011a4c7824 */ /* 0x000fe200078e0acb */
[----:B------:R2:W1:Y:S01]  /*31f0*/  MUFU.TANH R77, R33 ;  /* 0x00000021004d7308 */ /* 0x0004620000002400 */
[----:B------:R-:W-:Y:S01]  /*3200*/  FMUL.FTZ R70, R70, UR4 ;  /* 0x0000000446467c20 */ /* 0x000fe20008410000 */
[----:B------:R-:W-:-:S06]  /*3210*/  FMUL.FTZ R71, R71, UR4 ;  /* 0x0000000447477c20 */ /* 0x000fcc0008410000 */
[----:B------:R-:W1:Y:S01]  /*3220*/  MUFU.TANH R36, R36 ;  /* 0x0000002400247308 */ /* 0x000e620000002400 */
[----:B--2---:R-:W-:-:S07]  /*3230*/  FMUL.FTZ R33, R38, UR4 ;  /* 0x0000000426217c20 */ /* 0x004fce0008410000 */
[----:B------:R-:W2:Y:S01]  /*3240*/  MUFU.TANH R38, R40 ;  /* 0x0000002800267308 */ /* 0x000ea20000002400 */
[----:B---3--:R-:W-:-:S04]  /*3250*/  VIADDMNMX R41, R21, R76, R37, PT ;  /* 0x0000004c15297246 */ /* 0x008fc80003800125 */
[C---:B------:R-:W-:Y:S02]  /*3260*/  ISETP.GT.AND P1, PT, R41.reuse, RZ, PT ;  /* 0x000000ff2900720c */ /* 0x040fe40003f24270 */
[C---:B------:R-:W-:Y:S01]  /*3270*/  ISETP.GT.AND P2, PT, R41.reuse, 0x1, PT ;  /* 0x000000012900780c */ /* 0x040fe20003f44270 */
[----:B------:R3:W-:Y:S01]  /*3280*/  MUFU.TANH R29, R34 ;  /* 0x00000022001d7308 */ /* 0x0007e20000002400 */
[C---:B------:R-:W-:Y:S02]  /*3290*/  ISETP.GT.AND P3, PT, R41.reuse, 0x8, PT ;  /* 0x000000082900780c */ /* 0x040fe40003f64270 */
[----:B------:R-:W-:Y:S02]  /*32a0*/  FSEL R24, R72, -INF , P1 ;  /* 0xff80000048187808 */ /* 0x000fe40000800000 */
[----:B----4-:R-:W-:Y:S02]  /*32b0*/  FSEL R21, R74, -INF , P2 ;  /* 0xff8000004a157808 */ /* 0x010fe40001000000 */
[----:B------:R-:W-:Y:S01]  /*32c0*/  ISETP.GT.AND P1, PT, R41, 0x9, PT ;  /* 0x000000092900780c */ /* 0x000fe20003f24270 */
[----:B------:R-:W4:Y:S01]  /*32d0*/  MUFU.TANH R44, R44 ;  /* 0x0000002c002c7308 */ /* 0x000f220000002400 */
[----:B-----5:R-:W-:-:S02]  /*32e0*/  FSEL R26, R28, -INF , P3 ;  /* 0xff8000001c1a7808 */ /* 0x020fc40001800000 */
[----:B------:R-:W-:Y:S02]  /*32f0*/  FMNMX.FTZ R35, R24, R21, !PT ;  /* 0x0000001518237209 */ /* 0x000fe40007810000 */
[----:B------:R-:W-:Y:S02]  /*3300*/  ISETP.GT.AND P2, PT, R41, 0x10, PT ;  /* 0x000000102900780c */ /* 0x000fe40003f44270 */
[----:B------:R-:W-:Y:S01]  /*3310*/  FSEL R28, R75, -INF , P1 ;  /* 0xff8000004b1c7808 */ /* 0x000fe20000800000 */
[----:B------:R-:W5:Y:S01]  /*3320*/  MUFU.TANH R45, R45 ;  /* 0x0000002d002d7308 */ /* 0x000f620000002400 */
[----:B------:R-:W-:Y:S02]  /*3330*/  FMNMX.FTZ R35, R26, R35, !PT ;  /* 0x000000231a237209 */ /* 0x000fe40007810000 */
[----:B------:R-:W-:Y:S02]  /*3340*/  ISETP.GT.AND P1, PT, R41, 0x11, PT ;  /* 0x000000112900780c */ /* 0x000fe40003f24270 */
[----:B0-----:R-:W-:-:S02]  /*3350*/  FSEL R30, R30, -INF , P2 ;  /* 0xff8000001e1e7808 */ /* 0x001fc40001000000 */
[----:B------:R-:W-:Y:S01]  /*3360*/  FMNMX.FTZ R35, R28, R35, !PT ;  /* 0x000000231c237209 */ /* 0x000fe20007810000 */
[----:B------:R5:W0:Y:S01]  /*3370*/  MUFU.TANH R80, R48 ;  /* 0x0000003000507308 */ /* 0x000a220000002400 */
[----:B------:R-:W-:Y:S02]  /*3380*/  ISETP.GT.AND P2, PT, R41, 0x18, PT ;  /* 0x000000182900780c */ /* 0x000fe40003f44270 */
[----:B-1----:R-:W-:Y:S02]  /*3390*/  FSEL R32, R77, -INF , P1 ;  /* 0xff8000004d207808 */ /* 0x002fe40000800000 */
[----:B------:R-:W-:Y:S02]  /*33a0*/  FMNMX.FTZ R35, R30, R35, !PT ;  /* 0x000000231e237209 */ /* 0x000fe40007810000 */
[----:B------:R-:W-:Y:S01]  /*33b0*/  ISETP.GT.AND P1, PT, R41, 0x19, PT ;  /* 0x000000192900780c */ /* 0x000fe20003f24270 */
[----:B------:R-:W1:Y:S01]  /*33c0*/  MUFU.TANH R49, R49 ;  /* 0x0000003100317308 */ /* 0x000e620000002400 */
[----:B---3--:R-:W-:-:S02]  /*33d0*/  FSEL R34, R36, -INF , P2 ;  /* 0xff80000024227808 */ /* 0x008fc40001000000 */
[----:B------:R-:W-:Y:S02]  /*33e0*/  FMNMX.FTZ R35, R32, R35, !PT ;  /* 0x0000002320237209 */ /* 0x000fe40007810000 */
[C---:B------:R-:W-:Y:S02]  /*33f0*/  ISETP.GT.AND P2, PT, R41.reuse, 0x20, PT ;  /* 0x000000202900780c */ /* 0x040fe40003f44270 */
[----:B------:R-:W-:Y:S01]  /*3400*/  FSEL R36, R78, -INF , P1 ;  /* 0xff8000004e247808 */ /* 0x000fe20000800000 */
[----:B------:R0:W3:Y:S01]  /*3410*/  MUFU.TANH R188, R52 ;  /* 0x0000003400bc7308 */ /* 0x0000e20000002400 */
[----:B------:R-:W-:Y:S02]  /*3420*/  FMNMX.FTZ R35, R34, R35, !PT ;  /* 0x0000002322237209 */ /* 0x000fe40007810000 */
[----:B------:R-:W-:Y:S02]  /*3430*/  ISETP.GT.AND P1, PT, R41, 0x21, PT ;  /* 0x000000212900780c */ /* 0x000fe40003f24270 */
[----:B--2---:R-:W-:-:S02]  /*3440*/  FSEL R38, R38, -INF , P2 ;  /* 0xff80000026267808 */ /* 0x004fc40001000000 */
[----:B------:R-:W-:Y:S01]  /*3450*/  FMNMX.FTZ R35, R36, R35, !PT ;  /* 0x0000002324237209 */ /* 0x000fe20007810000 */
[----:B------:R-:W2:Y:S01]  /*3460*/  MUFU.TANH R53, R53 ;  /* 0x0000003500357308 */ /* 0x000ea20000002400 */
[----:B------:R-:W-:Y:S02]  /*3470*/  ISETP.GT.AND P2, PT, R41, 0x28, PT ;  /* 0x000000282900780c */ /* 0x000fe40003f44270 */
[----:B------:R-:W-:Y:S02]  /*3480*/  FSEL R40, R79, -INF , P1 ;  /* 0xff8000004f287808 */ /* 0x000fe40000800000 */
[----:B------:R-:W-:Y:S02]  /*3490*/  FMNMX.FTZ R35, R38, R35, !PT ;  /* 0x0000002326237209 */ /* 0x000fe40007810000 */
[----:B------:R-:W-:Y:S01]  /*34a0*/  ISETP.GT.AND P1, PT, R41, 0x29, PT ;  /* 0x000000292900780c */ /* 0x000fe20003f24270 */
[----:B------:R1:W-:Y:S01]  /*34b0*/  MUFU.TANH R72, R56 ;  /* 0x0000003800487308 */ /* 0x0003e20000002400 */
[----:B----4-:R-:W-:-:S02]  /*34c0*/  FSEL R44, R44, -INF , P2 ;  /* 0xff8000002c2c7808 */ /* 0x010fc40001000000 */
[----:B------:R-:W-:Y:S02]  /*34d0*/  FMNMX.FTZ R35, R40, R35, !PT ;  /* 0x0000002328237209 */ /* 0x000fe40007810000 */
[----:B------:R-:W-:Y:S02]  /*34e0*/  ISETP.GT.AND P2, PT, R41, 0x30, PT ;  /* 0x000000302900780c */ /* 0x000fe40003f44270 */
[----:B-----5:R-:W-:Y:S01]  /*34f0*/  FSEL R48, R45, -INF , P1 ;  /* 0xff8000002d307808 */ /* 0x020fe20000800000 */
[----:B------:R-:W4:Y:S01]  /*3500*/  MUFU.TANH R57, R57 ;  /* 0x0000003900397308 */ /* 0x000f220000002400 */
        /* <DEDUP_REMOVED lines=12> */
[----:B------:R-:W-:Y:S02]  /*35d0*/  ISETP.GT.AND P2, PT, R41, 0x40, PT ;  /* 0x000000402900780c */ /* 0x000fe40003f44270 */
[----:B--2---:R-:W-:Y:S01]  /*35e0*/  FSEL R60, R53, -INF , P1 ;  /* 0xff800000353c7808 */ /* 0x004fe20000800000 */
[----:B------:R2:W3:Y:S01]  /*35f0*/  MUFU.TANH R75, R64 ;  /* 0x00000040004b7308 */ /* 0x0004e20000002400 */
[----:B------:R-:W-:Y:S01]  /*3600*/  FMNMX.FTZ R45, R188, R35, !PT ;  /* 0x00000023bc2d7209 */ /* 0x000fe20007810000 */
[----:B------:R-:W-:Y:S01]  /*3610*/  FMUL.FTZ R35, R68, UR4 ;  /* 0x0000000444237c20 */ /* 0x000fe20008410000 */
[----:B------:R-:W-:Y:S02]  /*3620*/  ISETP.GT.AND P1, PT, R41, 0x41, PT ;  /* 0x000000412900780c */ /* 0x000fe40003f24270 */
[----:B------:R-:W-:-:S02]  /*3630*/  FMNMX.FTZ R45, R60, R45, !PT ;  /* 0x0000002d3c2d7209 */ /* 0x000fc40007810000 */
[----:B----4-:R-:W-:Y:S01]  /*3640*/  FSEL R184, R57, -INF , P1 ;  /* 0xff80000039b87808 */ /* 0x010fe20000800000 */
[----:B------:R-:W4:Y:S01]  /*3650*/  MUFU.TANH R65, R65 ;  /* 0x0000004100417308 */ /* 0x000f220000002400 */
[----:B--2---:R-:W-:Y:S02]  /*3660*/  FSEL R64, R72, -INF , P2 ;  /* 0xff80000048407808 */ /* 0x004fe40001000000 */
[C---:B------:R-:W-:Y:S02]  /*3670*/  ISETP.GT.AND P2, PT, R41.reuse, 0x48, PT ;  /* 0x000000482900780c */ /* 0x040fe40003f44270 */
[----:B------:R-:W-:Y:S02]  /*3680*/  FMNMX.FTZ R45, R64, R45, !PT ;  /* 0x0000002d402d7209 */ /* 0x000fe40007810000 */
[----:B------:R-:W-:Y:S01]  /*3690*/  ISETP.GT.AND P1, PT, R41, 0x49, PT ;  /* 0x000000492900780c */ /* 0x000fe20003f24270 */
[----:B------:R2:W5:Y:S01]  /*36a0*/  MUFU.TANH R172, R35 ;  /* 0x0000002300ac7308 */ /* 0x0005620000002400 */
[----:B0-----:R-:W-:-:S02]  /*36b0*/  FSEL R68, R74, -INF , P2 ;  /* 0xff8000004a447808 */ /* 0x001fc40001000000 */
[----:B------:R-:W-:Y:S02]  /*36c0*/  FMNMX.FTZ R45, R184, R45, !PT ;  /* 0x0000002db82d7209 */ /* 0x000fe40007810000 */
[----:B------:R-:W-:Y:S02]  /*36d0*/  ISETP.GT.AND P2, PT, R41, 0x50, PT ;  /* 0x000000502900780c */ /* 0x000fe40003f44270 */
[----:B-1----:R-:W-:Y:S01]  /*36e0*/  FSEL R186, R61, -INF , P1 ;  /* 0xff8000003dba7808 */ /* 0x002fe20000800000 */
[----:B------:R-:W0:Y:S01]  /*36f0*/  MUFU.TANH R69, R69 ;  /* 0x0000004500457308 */ /* 0x000e220000002400 */
[----:B------:R-:W-:Y:S01]  /*3700*/  FMNMX.FTZ R45, R68, R45, !PT ;  /* 0x0000002d442d7209 */ /* 0x000fe20007810000 */
[----:B--2---:R-:W-:Y:S01]  /*3710*/  FMUL.FTZ R35, R42, UR4 ;  /* 0x000000042a237c20 */ /* 0x004fe20008410000 */
[----:B------:R-:W-:Y:S01]  /*3720*/  ISETP.GT.AND P1, PT, R41, 0x51, PT ;  /* 0x000000512900780c */ /* 0x000fe20003f24270 */
[----:B------:R-:W-:Y:S01]  /*3730*/  ULDC UR4, c[0x0][0xa80] ;  /* 0x0002a00000047ab9 */ /* 0x000fe20000000800 */
[----:B---3--:R-:W-:-:S02]  /*3740*/  FSEL R72, R75, -INF , P2 ;  /* 0xff8000004b487808 */ /* 0x008fc40001000000 */
[----:B------:R-:W-:Y:S01]  /*3750*/  FMNMX.FTZ R45, R186, R45, !PT ;  /* 0x0000002dba2d7209 */ /* 0x000fe20007810000 */
[----:B------:R-:W-:Y:S01]  /*3760*/  MUFU.TANH R13, R13 ;  /* 0x0000000d000d7308 */ /* 0x000fe20000002400 */
[----:B------:R-:W-:Y:S02]  /*3770*/  ISETP.GT.AND P2, PT, R41, 0x58, PT ;  /* 0x000000582900780c */ /* 0x000fe40003f44270 */
[----:B----4-:R-:W-:Y:S02]  /*3780*/  FSEL R74, R65, -INF , P1 ;  /* 0xff800000414a7808 */ /* 0x010fe40000800000 */
[----:B------:R-:W-:Y:S02]  /*3790*/  FMNMX.FTZ R45, R72, R45, !PT ;  /* 0x0000002d482d7209 */ /* 0x000fe40007810000 */
[----:B------:R-:W-:Y:S01]  /*37a0*/  ISETP.GT.AND P1, PT, R41, 0x59, PT ;  /* 0x000000592900780c */ /* 0x000fe20003f24270 */
[----:B------:R-:W1:Y:S01]  /*37b0*/  MUFU.TANH R20, R20 ;  /* 0x0000001400147308 */ /* 0x000e620000002400 */
[----:B-----5:R-:W-:-:S02]  /*37c0*/  FSEL R172, R172, -INF , P2 ;  /* 0xff800000acac7808 */ /* 0x020fc40001000000 */
[----:B------:R-:W-:Y:S02]  /*37d0*/  FMNMX.FTZ R45, R74, R45, !PT ;  /* 0x0000002d4a2d7209 */ /* 0x000fe40007810000 */
[----:B0-----:R-:W-:Y:S02]  /*37e0*/  FSEL R42, R69, -INF , P1 ;  /* 0xff800000452a7808 */ /* 0x001fe40000800000 */
[----:B------:R-:W-:Y:S01]  /*37f0*/  FMNMX.FTZ R45, R172, R45, !PT ;  /* 0x0000002dac2d7209 */ /* 0x000fe20007810000 */
[----:B------:R-:W-:Y:S01]  /*3800*/  MUFU.TANH R27, R27 ;  /* 0x0000001b001b7308 */ /* 0x000fe20000002400 */
[----:B------:R-:W-:Y:S02]  /*3810*/  VIADDMNMX R76, R73, R76, R37, PT ;  /* 0x0000004c494c7246 */ /* 0x000fe40003800125 */
[----:B------:R-:W-:Y:S02]  /*3820*/  FMNMX.FTZ R45, R42, R45, !PT ;  /* 0x0000002d2a2d7209 */ /* 0x000fe40007810000 */
[----:B------:R-:W-:-:S02]  /*3830*/  ISETP.GT.AND P4, PT, R76, RZ, PT ;  /* 0x000000ff4c00720c */ /* 0x000fc40003f84270 */
[C---:B------:R-:W-:Y:S01]  /*3840*/  ISETP.GT.AND P5, PT, R76.reuse, 0x1, PT ;  /* 0x000000014c00780c */ /* 0x040fe20003fa4270 */
[----:B------:R-:W0:Y:S01]  /*3850*/  SHFL.BFLY PT, R78, R45, 0x2, 0x1f ;  /* 0x0c401f002d4e7f89 */ /* 0x000e2200000e0000 */
[----:B------:R-:W2:Y:S01]  /*3860*/  MUFU.TANH R25, R25 ;  /* 0x0000001900197308 */ /* 0x000ea20000002400 */
[----:B------:R-:W-:Y:S02]  /*3870*/  ISETP.GT.AND P3, PT, R76, 0x8, PT ;  /* 0x000000084c00780c */ /* 0x000fe40003f64270 */
[----:B-1----:R-:W-:Y:S02]  /*3880*/  FSEL R37, R20, -INF , P5 ;  /* 0xff80000014257808 */ /* 0x002fe40002800000 */
[C---:B------:R-:W-:Y:S02]  /*3890*/  ISETP.GT.AND P1, PT, R76.reuse, 0x9, PT ;  /* 0x000000094c00780c */ /* 0x040fe40003f24270 */
[----:B------:R-:W-:Y:S01]  /*38a0*/  ISETP.GT.AND P2, PT, R76, 0x10, PT ;  /* 0x000000104c00780c */ /* 0x000fe20003f44270 */
[----:B------:R-:W-:Y:S08]  /*38b0*/  MUFU.TANH R31, R31 ;  /* 0x0000001f001f7308 */ /* 0x000ff00000002400 */
[----:B------:R1:W-:Y:S01]  /*38c0*/  MUFU.TANH R53, R43 ;  /* 0x0000002b00357308 */ /* 0x0003e20000002400 */
[----:B--2---:R-:W-:-:S02]  /*38d0*/  FSEL R41, R25, -INF , P1 ;  /* 0xff80000019297808 */ /* 0x004fc40000800000 */
[----:B------:R-:W-:Y:S02]  /*38e0*/  ISETP.GT.AND P1, PT, R76, 0x19, PT ;  /* 0x000000194c00780c */ /* 0x000fe40003f24270 */
[----:B0-----:R-:W-:-:S03]  /*38f0*/  FMNMX.FTZ R78, R45, R78, !PT ;  /* 0x0000004e2d4e7209 */ /* 0x001fc60007810000 */
[----:B------:R-:W-:Y:S01]  /*3900*/  MUFU.TANH R33, R33 ;  /* 0x0000002100217308 */ /* 0x000fe20000002400 */
[----:B-1----:R-:W-:Y:S02]  /*3910*/  FSEL R43, R13, -INF , P4 ;  /* 0xff8000000d2b7808 */ /* 0x002fe40002000000 */
[C---:B------:R-:W-:Y:S02]  /*3920*/  ISETP.GT.AND P4, PT, R76.reuse, 0x11, PT ;  /* 0x000000114c00780c */ /* 0x040fe40003f84270 */
[----:B------:R-:W-:Y:S02]  /*3930*/  FMNMX.FTZ R20, R43, R37, !PT ;  /* 0x000000252b147209 */ /* 0x000fe40007810000 */
[----:B------:R-:W-:Y:S01]  /*3940*/  FSEL R45, R29, -INF , P2 ;  /* 0xff8000001d2d7808 */ /* 0x000fe20001000000 */
[----:B------:R0:W1:Y:S01]  /*3950*/  MUFU.TANH R49, R39 ;  /* 0x0000002700317308 */ /* 0x0000620000002400 */
[----:B------:R-:W-:-:S07]  /*3960*/  ISETP.GT.AND P2, PT, R76, 0x20, PT ;  /* 0x000000204c00780c */ /* 0x000fce0003f44270 */
[----:B------:R-:W2:Y:S01]  /*3970*/  MUFU.TANH R35, R35 ;  /* 0x0000002300237308 */ /* 0x000ea20000002400 */
[----:B0-----:R-:W-:Y:S02]  /*3980*/  FSEL R39, R27, -INF , P3 ;  /* 0xff8000001b277808 */ /* 0x001fe40001800000 */
[----:B------:R-:W-:Y:S02]  /*3990*/  ISETP.GT.AND P3, PT, R76, 0x18, PT ;  /* 0x000000184c00780c */ /* 0x000fe40003f64270 */
[----:B------:R-:W-:-:S03]  /*39a0*/  FMNMX.FTZ R20, R39, R20, !PT ;  /* 0x0000001427147209 */ /* 0x000fc60007810000 */
[----:B------:R0:W-:Y:S01]  /*39b0*/  MUFU.TANH R61, R51 ;  /* 0x00000033003d7308 */ /* 0x0001e20000002400 */
[----:B------:R-:W-:Y:S02]  /*39c0*/  FMNMX.FTZ R20, R41, R20, !PT ;  /* 0x0000001429147209 */ /* 0x000fe40007810000 */
[----:B-1----:R-:W-:Y:S02]  /*39d0*/  FSEL R49, R49, -INF , P1 ;  /* 0xff80000031317808 */ /* 0x002fe40000800000 */
[----:B------:R-:W-:Y:S02]  /*39e0*/  FMNMX.FTZ R20, R45, R20, !PT ;  /* 0x000000142d147209 */ /* 0x000fe40007810000 */
[C---:B------:R-:W-:Y:S01]  /*39f0*/  ISETP.GT.AND P1, PT, R76.reuse, 0x29, PT ;  /* 0x000000294c00780c */ /* 0x040fe20003f24270 */
[----:B------:R-:W1:Y:S01]  /*3a00*/  MUFU.TANH R46, R46 ;  /* 0x0000002e002e7308 */ /* 0x000e620000002400 */
[----:B0-----:R-:W-:Y:S02]  /*3a10*/  FSEL R51, R31, -INF , P4 ;  /* 0xff8000001f337808 */ /* 0x001fe40002000000 */
[----:B------:R-:W-:-:S02]  /*3a20*/  ISETP.GT.AND P4, PT, R76, 0x21, PT ;  /* 0x000000214c00780c */ /* 0x000fc40003f84270 */
[----:B------:R-:W-:Y:S02]  /*3a30*/  FMNMX.FTZ R20, R51, R20, !PT ;  /* 0x0000001433147209 */ /* 0x000fe40007810000 */
[----:B--2---:R-:W-:Y:S01]  /*3a40*/  FSEL R35, R35, -INF , P2 ;  /* 0xff80000023237808 */ /* 0x004fe20001000000 */
[----:B------:R0:W2:Y:S01]  /*3a50*/  MUFU.TANH R57, R47 ;  /* 0x0000002f00397308 */ /* 0x0000a20000002400 */
[----:B------:R-:W-:Y:S02]  /*3a60*/  FSEL R25, R53, -INF , P4 ;  /* 0xff80000035197808 */ /* 0x000fe40002000000 */
[C---:B------:R-:W-:Y:S01]  /*3a70*/  ISETP.GT.AND P2, PT, R76.reuse, 0x30, PT ;  /* 0x000000304c00780c */ /* 0x040fe20003f44270 */
[----:B------:R-:W3:Y:S01]  /*3a80*/  SHFL.BFLY PT, R53, R78, 0x1, 0x1f ;  /* 0x0c201f004e357f89 */ /* 0x000ee200000e0000 */
[----:B------:R-:W-:-:S03]  /*3a90*/  ISETP.GT.AND P4, PT, R76, 0x31, PT ;  /* 0x000000314c00780c */ /* 0x000fc60003f84270 */
[----:B------:R-:W4:Y:S01]  /*3aa0*/  MUFU.TANH R50, R50 ;  /* 0x0000003200327308 */ /* 0x000f220000002400 */
[----:B0-----:R-:W-:Y:S02]  /*3ab0*/  FSEL R47, R33, -INF , P3 ;  /* 0xff800000212f7808 */ /* 0x001fe40001800000 */
[----:B------:R-:W-:Y:S02]  /*3ac0*/  ISETP.GT.AND P3, PT, R76, 0x28, PT ;  /* 0x000000284c00780c */ /* 0x000fe40003f64270 */
[----:B------:R-:W-:Y:S02]  /*3ad0*/  FMNMX.FTZ R20, R47, R20, !PT ;  /* 0x000000142f147209 */ /* 0x000fe40007810000 */
[----:B-1----:R-:W-:Y:S01]  /*3ae0*/  FSEL R31, R46, -INF , P3 ;  /* 0xff8000002e1f7808 */ /* 0x002fe20001800000 */
[----:B------:R-:W0:Y:S01]  /*3af0*/  MUFU.TANH R54, R54 ;  /* 0x0000003600367308 */ /* 0x000e220000002400 */
[----:B------:R-:W-:Y:S02]  /*3b00*/  FMNMX.FTZ R20, R49, R20, !PT ;  /* 0x0000001431147209 */ /* 0x000fe40007810000 */
[----:B--2---:R-:W-:-:S02]  /*3b10*/  FSEL R33, R57, -INF , P1 ;  /* 0xff80000039217808 */ /* 0x004fc40000800000 */
[----:B------:R-:W-:Y:S02]  /*3b20*/  FMNMX.FTZ R20, R35, R20, !PT ;  /* 0x0000001423147209 */ /* 0x000fe40007810000 */
[----:B------:R-:W-:Y:S01]  /*3b30*/  ISETP.GT.AND P3, PT, R76, 0x38, PT ;  /* 0x000000384c00780c */ /* 0x000fe20003f64270 */
[----:B------:R-:W1:Y:S01]  /*3b40*/  MUFU.TANH R55, R55 ;  /* 0x0000003700377308 */ /* 0x000e620000002400 */
[----:B------:R-:W-:Y:S02]  /*3b50*/  FMNMX.FTZ R20, R25, R20, !PT ;  /* 0x0000001419147209 */ /* 0x000fe40007810000 */
[----:B----4-:R-:W-:Y:S02]  /*3b60*/  FSEL R27, R50, -INF , P2 ;  /* 0xff800000321b7808 */ /* 0x010fe40001000000 */
[----:B------:R-:W-:Y:S01]  /*3b70*/  FMNMX.FTZ R20, R31, R20, !PT ;  /* 0x000000141f147209 */ /* 0x000fe20007810000 */
[----:B------:R-:W2:Y:S01]  /*3b80*/  @P6 LDC R50, c[0x0][0x450] ;  /* 0x00011400ff326b82 */ /* 0x000ea20000000800 */
[----:B------:R-:W-:Y:S01]  /*3b90*/  FSEL R29, R61, -INF , P4 ;  /* 0xff8000003d1d7808 */ /* 0x000fe20002000000 */
[----:B------:R-:W4:Y:S01]  /*3ba0*/  MUFU.TANH R58, R58 ;  /* 0x0000003a003a7308 */ /* 0x000f220000002400 */
[----:B------:R-:W-:-:S02]  /*3bb0*/  FMNMX.FTZ R20, R33, R20, !PT ;  /* 0x0000001421147209 */ /* 0x000fc40007810000 */
[----:B------:R-:W-:Y:S02]  /*3bc0*/  ISETP.GT.AND P1, PT, R76, 0x39, PT ;  /* 0x000000394c00780c */ /* 0x000fe40003f24270 */
[----:B------:R-:W-:Y:S02]  /*3bd0*/  FMNMX.FTZ R20, R27, R20, !PT ;  /* 0x000000141b147209 */ /* 0x000fe40007810000 */
        /* <DEDUP_REMOVED lines=8> */
[----:B----4-:R-:W-:Y:S02]  /*3c60*/  FSEL R179, R58, -INF , P2 ;  /* 0xff8000003ab37808 */ /* 0x010fe40001000000 */
[----:B------:R-:W-:Y:S02]  /*3c70*/  FMNMX.FTZ R20, R167, R20, !PT ;  /* 0x00000014a7147209 */ /* 0x000fe40007810000 */
[----:B------:R-:W-:Y:S01]  /*3c80*/  ISETP.GT.AND P2, PT, R76, 0x48, PT ;  /* 0x000000484c00780c */ /* 0x000fe20003f44270 */
[----:B------:R-:W4:Y:S01]  /*3c90*/  MUFU.TANH R63, R63 ;  /* 0x0000003f003f7308 */ /* 0x000f220000002400 */
[----:B0-----:R-:W-:-:S02]  /*3ca0*/  FSEL R181, R59, -INF , P1 ;  /* 0xff8000003bb57808 */ /* 0x001fc40000800000 */
[----:B------:R-:W-:Y:S02]  /*3cb0*/  FMNMX.FTZ R46, R179, R20, !PT ;  /* 0x00000014b32e7209 */ /* 0x000fe40007810000 */
[----:B------:R-:W-:Y:S02]  /*3cc0*/  ISETP.GT.AND P1, PT, R76, 0x49, PT ;  /* 0x000000494c00780c */ /* 0x000fe40003f24270 */
[----:B------:R-:W-:Y:S01]  /*3cd0*/  FMNMX.FTZ R13, R181, R46, !PT ;  /* 0x0000002eb50d7209 */ /* 0x000fe20007810000 */
[----:B------:R-:W0:Y:S01]  /*3ce0*/  MUFU.TANH R66, R66 ;  /* 0x0000004200427308 */ /* 0x000e220000002400 */
[----:B-1----:R-:W-:Y:S02]  /*3cf0*/  FSEL R174, R62, -INF , P2 ;  /* 0xff8000003eae7808 */ /* 0x002fe40001000000 */
[----:B------:R-:W-:Y:S02]  /*3d00*/  ISETP.GT.AND P2, PT, R76, 0x50, PT ;  /* 0x000000504c00780c */ /* 0x000fe40003f44270 */
[----:B------:R-:W-:Y:S01]  /*3d10*/  FMNMX.FTZ R46, R174, R13, !PT ;  /* 0x0000000dae2e7209 */ /* 0x000fe20007810000 */
[----:B------:R-:W-:Y:S01]  /*3d20*/  IMAD.U32 R13, RZ, RZ, UR4 ;  /* 0x00000004ff0d7e24 */ /* 0x000fe2000f8e00ff */
[----:B---3--:R-:W-:Y:S01]  /*3d30*/  FMNMX.FTZ R20, R78, R53, !PT ;  /* 0x000000354e147209 */ /* 0x008fe20007810000 */
[----:B------:R-:W1:Y:S01]  /*3d40*/  MUFU.TANH R67, R67 ;  /* 0x0000004300437308 */ /* 0x000e620000002400 */
[----:B----4-:R-:W-:Y:S01]  /*3d50*/  FSEL R177, R63, -INF , P1 ;  /* 0xff8000003fb17808 */ /* 0x010fe20000800000 */
[----:B------:R-:W-:Y:S01]  /*3d60*/  UIMAD UR4, UR36, 0xc00, UR7 ;  /* 0x00000c00240478a4 */ /* 0x000fe2000f8e0207 */
[----:B------:R-:W-:-:S02]  /*3d70*/  ISETP.GT.AND P1, PT, R76, 0x51, PT ;  /* 0x000000514c00780c */ /* 0x000fc40003f24270 */
[----:B------:R-:W-:Y:S01]  /*3d80*/  FMNMX.FTZ R53, R177, R46, !PT ;  /* 0x0000002eb1357209 */ /* 0x000fe20007810000 */
[----:B------:R-:W-:Y:S02]  /*3d90*/  UIADD3 UR6, UR4, 0x80, URZ ;  /* 0x0000008004067890 */ /* 0x000fe4000fffe03f */
[----:B------:R-:W3:Y:S01]  /*3da0*/  MUFU.TANH R70, R70 ;  /* 0x0000004600467308 */ /* 0x000ee20000002400 */
[----:B0-----:R-:W-:Y:S01]  /*3db0*/  FSEL R180, R66, -INF , P2 ;  /* 0xff80000042b47808 */ /* 0x001fe20001000000 */
[----:B------:R-:W-:Y:S01]  /*3dc0*/  UMOV UR10, UR4 ;  /* 0x00000004000a7c82 */ /* 0x000fe20008000000 */
[----:B------:R-:W-:Y:S02]  /*3dd0*/  ISETP.GT.AND P2, PT, R76, 0x58, PT ;  /* 0x000000584c00780c */ /* 0x000fe40003f44270 */
[----:B------:R-:W-:Y:S01]  /*3de0*/  FMNMX.FTZ R46, R180, R53, !PT ;  /* 0x00000035b42e7209 */ /* 0x000fe20007810000 */
[----:B------:R-:W-:Y:S01]  /*3df0*/  UMOV UR14, UR6 ;  /* 0x00000006000e7c82 */ /* 0x000fe20008000000 */
[----:B------:R-:W-:Y:S01]  /*3e00*/  UIADD3 UR6, UR4, 0x100, URZ ;  /* 0x0000010004067890 */ /* 0x000fe2000fffe03f */
[----:B------:R-:W0:Y:S01]  /*3e10*/  MUFU.TANH R71, R71 ;  /* 0x0000004700477308 */ /* 0x000e220000002400 */
[----:B-1----:R-:W-:-:S02]  /*3e20*/  FSEL R175, R67, -INF , P1 ;  /* 0xff80000043af7808 */ /* 0x002fc40000800000 */
[----:B------:R-:W-:Y:S02]  /*3e30*/  ISETP.GT.AND P1, PT, R76, 0x59, PT ;  /* 0x000000594c00780c */ /* 0x000fe40003f24270 */
[----:B------:R-:W-:Y:S01]  /*3e40*/  FMNMX.FTZ R53, R175, R46, !PT ;  /* 0x0000002eaf357209 */ /* 0x000fe20007810000 */
[----:B------:R-:W-:Y:S01]  /*3e50*/  FMUL.FTZ R46, R20, R13 ;  /* 0x0000000d142e7220 */ /* 0x000fe20000410000 */
[----:B---3--:R-:W-:Y:S02]  /*3e60*/  FSEL R178, R70, -INF , P2 ;  /* 0xff80000046b27808 */ /* 0x008fe40001000000 */
[----:B------:R-:W-:Y:S02]  /*3e70*/  FSETP.NEU.FTZ.AND P2, PT, R20, -INF , PT ;  /* 0xff8000001400780b */ /* 0x000fe40003f5d000 */
[----:B------:R-:W-:Y:S02]  /*3e80*/  FMNMX.FTZ R53, R178, R53, !PT ;  /* 0x00000035b2357209 */ /* 0x000fe40007810000 */
[----:B------:R-:W-:-:S02]  /*3e90*/  FSEL R173, R46, RZ, P2 ;  /* 0x000000ff2ead7208 */ /* 0x000fc40001000000 */
[----:B0-----:R-:W-:-:S03]  /*3ea0*/  FSEL R182, R71, -INF , P1 ;  /* 0xff80000047b67808 */ /* 0x001fc60000800000 */
[--C-:B------:R-:W-:Y:S01]  /*3eb0*/  FFMA.FTZ R46, R24, R13, -R173.reuse ;  /* 0x0000000d182e7223 */ /* 0x100fe200000108ad */
[----:B------:R-:W-:Y:S01]  /*3ec0*/  FMNMX.FTZ R53, R182, R53, !PT ;  /* 0x00000035b6357209 */ /* 0x000fe20007810000 */
[-CC-:B------:R-:W-:Y:S01]  /*3ed0*/  FFMA.FTZ R21, R21, R13.reuse, -R173.reuse ;  /* 0x0000000d15157223 */ /* 0x180fe200000108ad */
[-CC-:B------:R-:W-:Y:S01]  /*3ee0*/  FFMA.FTZ R26, R26, R13.reuse, -R173.reuse ;  /* 0x0000000d1a1a7223 */ /* 0x180fe200000108ad */
[-CC-:B------:R-:W-:Y:S01]  /*3ef0*/  FFMA.FTZ R28, R28, R13.reuse, -R173.reuse ;  /* 0x0000000d1c1c7223 */ /* 0x180fe200000108ad */
[-CC-:B------:R-:W-:Y:S01]  /*3f00*/  FFMA.FTZ R30, R30, R13.reuse, -R173.reuse ;  /* 0x0000000d1e1e7223 */ /* 0x180fe200000108ad */
[----:B------:R-:W0:Y:S01]  /*3f10*/  SHFL.BFLY PT, R24, R53, 0x2, 0x1f ;  /* 0x0c401f0035187f89 */ /* 0x000e2200000e0000 */
        /* <DEDUP_REMOVED lines=19> */
[----:B------:R-:W-:Y:S01]  /*4050*/  FFMA.FTZ R172, R172, R13, -R173 ;  /* 0x0000000dacac7223 */ /* 0x000fe200000108ad */
[----:B0-----:R-:W-:-:S04]  /*4060*/  FMNMX.FTZ R24, R53, R24, !PT ;  /* 0x0000001835187209 */ /* 0x001fc80007810000 */
[----:B------:R-:W0:Y:S01]  /*4070*/  MUFU.EX2 R57, R28 ;  /* 0x0000001c00397308 */ /* 0x000e220000000800 */
[----:B-1----:R-:W-:Y:S01]  /*4080*/  F2FP.F16.F32.PACK_AB R152, R55, R46 ;  /* 0x0000002e3798723e */ /* 0x002fe200000000ff */
[----:B------:R-:W1:Y:S06]  /*4090*/  SHFL.BFLY PT, R169, R24, 0x1, 0x1f ;  /* 0x0c201f0018a97f89 */ /* 0x000e6c00000e0000 */
[----:B------:R-:W-:Y:S08]  /*40a0*/  MUFU.EX2 R30, R30 ;  /* 0x0000001e001e7308 */ /* 0x000ff00000000800 */
[----:B------:R-:W3:Y:S01]  /*40b0*/  MUFU.EX2 R53, R32 ;  /* 0x0000002000357308 */ /* 0x000ee20000000800 */
[----:B0-----:R-:W-:-:S07]  /*40c0*/  F2FP.F16.F32.PACK_AB R154, R57, R26 ;  /* 0x0000001a399a723e */ /* 0x001fce00000000ff */
[----:B------:R-:W-:Y:S01]  /*40d0*/  MUFU.EX2 R34, R34 ;  /* 0x0000002200227308 */ /* 0x000fe20000000800 */
[----:B-1----:R-:W-:-:S04]  /*40e0*/  FMNMX.FTZ R169, R24, R169, !PT ;  /* 0x000000a918a97209 */ /* 0x002fc80007810000 */
[C---:B------:R-:W-:Y:S01]  /*40f0*/  FSETP.NEU.FTZ.AND P1, PT, R169.reuse, -INF , PT ;  /* 0xff800000a900780b */ /* 0x040fe20003f3d000 */
[-C--:B------:R-:W-:Y:S02]  /*4100*/  FMUL.FTZ R176, R169, R13.reuse ;  /* 0x0000000da9b07220 */ /* 0x080fe40000410000 */
[----:B------:R-:W-:Y:S01]  /*4110*/  MUFU.EX2 R63, R48 ;  /* 0x00000030003f7308 */ /* 0x000fe20000000800 */
[----:B---3--:R-:W-:Y:S02]  /*4120*/  F2FP.F16.F32.PACK_AB R156, R53, R30 ;  /* 0x0000001e359c723e */ /* 0x008fe400000000ff */
[----:B------:R-:W-:Y:S02]  /*4130*/  FSEL R176, R176, RZ, P1 ;  /* 0x000000ffb0b07208 */ /* 0x000fe40000800000 */
[----:B------:R-:W-:Y:S02]  /*4140*/  LOP3.LUT P1, RZ, R81, 0x7f, RZ, 0xc0, !PT ;  /* 0x0000007f51ff7812 */ /* 0x000fe4000782c0ff */
[----:B------:R-:W-:Y:S01]  /*4150*/  SHF.R.U32.HI R81, RZ, 0x7, R81 ;  /* 0x00000007ff517819 */ /* 0x000fe20000011651 */
[-CC-:B------:R-:W-:Y:S01]  /*4160*/  FFMA.FTZ R37, R37, R13.reuse, -R176.reuse ;  /* 0x0000000d25257223 */ /* 0x180fe200000108b0 */
[-CC-:B------:R-:W-:Y:S01]  /*4170*/  FFMA.FTZ R43, R43, R13.reuse, -R176.reuse ;  /* 0x0000000d2b2b7223 */ /* 0x180fe200000108b0 */
[-CC-:B------:R-:W-:Y:S01]  /*4180*/  FFMA.FTZ R39, R39, R13.reuse, -R176.reuse ;  /* 0x0000000d27277223 */ /* 0x180fe200000108b0 */
[-CC-:B------:R-:W-:Y:S01]  /*4190*/  FFMA.FTZ R41, R41, R13.reuse, -R176.reuse ;  /* 0x0000000d29297223 */ /* 0x180fe200000108b0 */
[----:B------:R0:W-:Y:S01]  /*41a0*/  MUFU.EX2 R24, R37 ;  /* 0x0000002500187308 */ /* 0x0001e20000000800 */
[-CC-:B------:R-:W-:Y:S01]  /*41b0*/  FFMA.FTZ R45, R45, R13.reuse, -R176.reuse ;  /* 0x0000000d2d2d7223 */ /* 0x180fe200000108b0 */
[----:B------:R-:W-:Y:S01]  /*41c0*/  IADD3 R170, -R81, 0xb, RZ ;  /* 0x0000000b51aa7810 */ /* 0x000fe20007ffe1ff */
[-CC-:B------:R-:W-:Y:S01]  /*41d0*/  FFMA.FTZ R51, R51, R13.reuse, -R176.reuse ;  /* 0x0000000d33337223 */ /* 0x180fe200000108b0 */
[-CC-:B------:R-:W-:Y:S01]  /*41e0*/  FFMA.FTZ R47, R47, R13.reuse, -R176.reuse ;  /* 0x0000000d2f2f7223 */ /* 0x180fe200000108b0 */
[----:B------:R-:W-:Y:S01]  /*41f0*/  FFMA.FTZ R49, R49, R13, -R176 ;  /* 0x0000000d31317223 */ /* 0x000fe200000108b0 */
[----:B------:R-:W-:-:S02]  /*4200*/  @!P1 VIADD R21, R0, 0x32440 ;  /* 0x0003244000159836 */ /* 0x000fc40000000000 */
[-CC-:B------:R-:W-:Y:S01]  /*4210*/  FFMA.FTZ R35, R35, R13.reuse, -R176.reuse ;  /* 0x0000000d23237223 */ /* 0x180fe200000108b0 */
[----:B------:R-:W1:Y:S01]  /*4220*/  MUFU.EX2 R43, R43 ;  /* 0x0000002b002b7308 */ /* 0x000e620000000800 */
[----:B0-----:R-:W0:Y:S01]  /*4230*/  @P6 LDC R37, c[0x0][0x44c] ;  /* 0x00011300ff256b82 */ /* 0x001e220000000800 */
[----:B------:R-:W-:Y:S01]  /*4240*/  FFMA.FTZ R25, R25, R13, -R176 ;  /* 0x0000000d19197223 */ /* 0x000fe200000108b0 */
[----:B------:R-:W-:-:S06]  /*4250*/  @!P1 PRMT R21, RZ, 0x654, R21 ;  /* 0x00000654ff159816 */ /* 0x000fcc0000000015 */
[----:B------:R3:W-:Y:S06]  /*4260*/  BAR.ARV R170, 0x100 ;  /* 0x000400aa0000751d */ /* 0x0007ec0000002000 */
[----:B------:R-:W4:Y:S01]  /*4270*/  MUFU.EX2 R39, R39 ;  /* 0x0000002700277308 */ /* 0x000f220000000800 */
[----:B------:R5:W-:Y:S01]  /*4280*/  @!P1 SYNCS.ARRIVE.TRANS64.RED.A1T0 RZ, [R21+URZ], RZ ;  /* 0x000000ff15ff99a7 */ /* 0x000be2000810043f */
[----:B------:R2:W-:Y:S01]  /*4290*/  BAR.SYNC.DEFER_BLOCKING R12, 0x100 ;  /* 0x0004000c0000751d */ /* 0x0005e20000010000 */
[-CC-:B------:R-:W-:Y:S01]  /*42a0*/  FFMA.FTZ R31, R31, R13.reuse, -R176.reuse ;  /* 0x0000000d1f1f7223 */ /* 0x180fe200000108b0 */
[-CC-:B------:R-:W-:Y:S01]  /*42b0*/  FFMA.FTZ R33, R33, R13.reuse, -R176.reuse ;  /* 0x0000000d21217223 */ /* 0x180fe200000108b0 */
[-CC-:B------:R-:W-:Y:S01]  /*42c0*/  FFMA.FTZ R27, R27, R13.reuse, -R176.reuse ;  /* 0x0000000d1b1b7223 */ /* 0x180fe200000108b0 */
[----:B------:R-:W-:Y:S01]  /*42d0*/  FFMA.FTZ R29, R29, R13, -R176 ;  /* 0x0000000d1d1d7223 */ /* 0x000fe200000108b0 */
[----:B-1----:R-:W-:Y:S01]  /*42e0*/  F2FP.F16.F32.PACK_AB R153, R24, R43 ;  /* 0x0000002b1899723e */ /* 0x002fe200000000ff */
[----:B------:R0:W1:Y:S01]  /*42f0*/  MUFU.EX2 R28, R41 ;  /* 0x00000029001c7308 */ /* 0x0000620000000800 */
[-CC-:B-----5:R-:W-:Y:S01]  /*4300*/  FFMA.FTZ R21, R72, R13.reuse, -R173.reuse ;  /* 0x0000000d48157223 */ /* 0x1a0fe200000108ad */
[----:B------:R-:W-:Y:S01]  /*4310*/  FFMA.FTZ R173, R42, R13, -R173 ;  /* 0x0000000d2aad7223 */ /* 0x000fe200000108ad */
[----:B------:R-:W-:Y:S01]  /*4320*/  FADD.FTZ R42, R43, R24 ;  /* 0x000000182b2a7221 */ /* 0x000fe20000010000 */
[----:B--2---:R-:W-:-:S02]  /*4330*/  IMAD.MOV.U32 R12, RZ, RZ, R200 ;  /* 0x000000ffff0c7224 */ /* 0x004fc400078e00c8 */
[-CC-:B------:R-:W-:Y:S01]  /*4340*/  FFMA.FTZ R180, R180, R13.reuse, -R176.reuse ;  /* 0x0000000db4b47223 */ /* 0x180fe200000108b0 */
[-CC-:B------:R-:W-:Y:S01]  /*4350*/  FFMA.FTZ R175, R175, R13.reuse, -R176.reuse ;  /* 0x0000000dafaf7223 */ /* 0x180fe200000108b0 */
[----:B------:R-:W-:Y:S01]  /*4360*/  FFMA.FTZ R178, R178, R13, -R176 ;  /* 0x0000000db2b27223 */ /* 0x000fe200000108b0 */
[----:B------:R-:W-:Y:S01]  /*4370*/  MUFU.EX2 R45, R45 ;  /* 0x0000002d002d7308 */ /* 0x000fe20000000800 */
[----:B0-----:R-:W-:-:S04]  /*4380*/  @P6 IMAD.HI.U32 R41, R200, R37, RZ ;  /* 0x00000025c8296227 */ /* 0x001fc800078e00ff */
[----:B------:R-:W-:Y:S01]  /*4390*/  FADD.FTZ R37, R46, R55 ;  /* 0x000000372e257221 */ /* 0x000fe20000010000 */
[----:B------:R-:W-:-:S03]  /*43a0*/  @!P1 VIADD R0, R0, 0x32460 ;  /* 0x0003246000009836 */ /* 0x000fc60000000000 */
[----:B------:R-:W-:Y:S01]  /*43b0*/  FADD.FTZ R48, R26, R37 ;  /* 0x000000251a307221 */ /* 0x000fe20000010000 */
[----:B----4-:R-:W-:Y:S01]  /*43c0*/  FADD.FTZ R37, R39, R42 ;  /* 0x0000002a27257221 */ /* 0x010fe20000010000 */
[----:B------:R-:W0:Y:S01]  /*43d0*/  MUFU.EX2 R32, R51 ;  /* 0x0000003300207308 */ /* 0x000e220000000800 */
[----:B------:R-:W-:Y:S01]  /*43e0*/  @P6 SHF.R.U32.HI R12, RZ, R50, R41 ;  /* 0x00000032ff0c6219 */ /* 0x000fe20000011629 */
[----:B------:R-:W-:Y:S01]  /*43f0*/  FADD.FTZ R41, R57, R48 ;  /* 0x0000003039297221 */ /* 0x000fe20000010000 */
[C---:B-1----:R-:W-:Y:S01]  /*4400*/  FADD.FTZ R42, R28.reuse, R37 ;  /* 0x000000251c2a7221 */ /* 0x042fe20000010000 */
[----:B------:R-:W-:Y:S02]  /*4410*/  F2FP.F16.F32.PACK_AB R155, R28, R39 ;  /* 0x000000271c9b723e */ /* 0x000fe400000000ff */
[----:B------:R-:W-:Y:S01]  /*4420*/  FADD.FTZ R46, R30, R41 ;  /* 0x000000291e2e7221 */ /* 0x000fe20000010000 */
[----:B------:R-:W-:Y:S01]  /*4430*/  IADD3 R12, R12, R204, -R203 ;  /* 0x000000cc0c0c7210 */ /* 0x000fe20007ffe8cb */
[----:B------:R-:W-:Y:S01]  /*4440*/  MUFU.EX2 R47, R47 ;  /* 0x0000002f002f7308 */ /* 0x000fe20000000800 */
[----:B------:R-:W-:Y:S01]  /*4450*/  @!P1 PRMT R0, RZ, 0x654, R0 ;  /* 0x00000654ff009816 */ /* 0x000fe20000000000 */
[----:B------:R-:W-:-:S02]  /*4460*/  FADD.FTZ R37, R53, R46 ;  /* 0x0000002e35257221 */ /* 0x000fc40000010000 */
[----:B------:R-:W-:-:S04]  /*4470*/  IMAD.HI R12, R12, 0x2aaaaaab, RZ ;  /* 0x2aaaaaab0c0c7827 */ /* 0x000fc800078e02ff */
[----:B------:R-:W-:Y:S01]  /*4480*/  FADD.FTZ R28, R34, R37 ;  /* 0x00000025221c7221 */ /* 0x000fe20000010000 */
[----:B------:R-:W1:Y:S01]  /*4490*/  MUFU.EX2 R59, R36 ;  /* 0x00000024003b7308 */ /* 0x000e620000000800 */
[----:B0-----:R-:W-:-:S07]  /*44a0*/  F2FP.F16.F32.PACK_AB R157, R32, R45 ;  /* 0x0000002d209d723e */ /* 0x001fce00000000ff */
[----:B------:R-:W0:Y:S08]  /*44b0*/  MUFU.EX2 R36, R49 ;  /* 0x0000003100247308 */ /* 0x000e300000000800 */
[----:B------:R-:W2:Y:S01]  /*44c0*/  MUFU.EX2 R38, R38 ;  /* 0x0000002600267308 */ /* 0x000ea20000000800 */
[C---:B-1----:R-:W-:Y:S01]  /*44d0*/  FADD.FTZ R37, R59.reuse, R28 ;  /* 0x0000001c3b257221 */ /* 0x042fe20000010000 */
[----:B------:R-:W-:-:S06]  /*44e0*/  F2FP.F16.F32.PACK_AB R158, R59, R34 ;  /* 0x000000223b9e723e */ /* 0x000fcc00000000ff */
[----:B------:R-:W1:Y:S01]  /*44f0*/  MUFU.EX2 R61, R40 ;  /* 0x00000028003d7308 */ /* 0x000e620000000800 */
[----:B0-----:R-:W-:-:S07]  /*4500*/  F2FP.F16.F32.PACK_AB R159, R36, R47 ;  /* 0x0000002f249f723e */ /* 0x001fce00000000ff */
[----:B------:R-:W-:Y:S01]  /*4510*/  MUFU.EX2 R35, R35 ;  /* 0x0000002300237308 */ /* 0x000fe20000000800 */
[----:B--2---:R-:W-:-:S07]  /*4520*/  FADD.FTZ R28, R38, R37 ;  /* 0x00000025261c7221 */ /* 0x004fce0000010000 */
[----:B------:R0:W2:Y:S01]  /*4530*/  MUFU.EX2 R40, R25 ;  /* 0x0000001900287308 */ /* 0x0000a20000000800 */
[----:B-1----:R-:W-:-:S07]  /*4540*/  F2FP.F16.F32.PACK_AB R160, R61, R38 ;  /* 0x000000263da0723e */ /* 0x002fce00000000ff */
[----:B------:R-:W1:Y:S01]  /*4550*/  MUFU.EX2 R44, R44 ;  /* 0x0000002c002c7308 */ /* 0x000e620000000800 */
[----:B0-----:R-:W-:-:S04]  /*4560*/  FADD.FTZ R25, R45, R42 ;  /* 0x0000002a2d197221 */ /* 0x001fc80000010000 */
[----:B------:R-:W-:-:S03]  /*4570*/  FADD.FTZ R26, R32, R25 ;  /* 0x00000019201a7221 */ /* 0x000fc60000010000 */
[----:B------:R-:W0:Y:S01]  /*4580*/  MUFU.EX2 R31, R31 ;  /* 0x0000001f001f7308 */ /* 0x000e220000000800 */
[----:B------:R-:W-:Y:S01]  /*4590*/  FADD.FTZ R25, R47, R26 ;  /* 0x0000001a2f197221 */ /* 0x000fe20000010000 */
[----:B--2---:R-:W-:-:S03]  /*45a0*/  F2FP.F16.F32.PACK_AB R161, R40, R35 ;  /* 0x0000002328a1723e */ /* 0x004fc600000000ff */
[----:B------:R-:W-:-:S03]  /*45b0*/  FADD.FTZ R26, R36, R25 ;  /* 0x00000019241a7221 */ /* 0x000fc60000010000 */
[----:B------:R2:W4:Y:S01]  /*45c0*/  MUFU.EX2 R24, R33 ;  /* 0x0000002100187308 */ /* 0x0005220000000800 */
[----:B------:R-:W-:Y:S01]  /*45d0*/  FADD.FTZ R25, R35, R26 ;  /* 0x0000001a23197221 */ /* 0x000fe20000010000 */
[----:B-1----:R-:W-:-:S06]  /*45e0*/  F2FP.F16.F32.PACK_AB R162, R63, R44 ;  /* 0x0000002c3fa2723e */ /* 0x002fcc00000000ff */
[----:B------:R-:W1:Y:S01]  /*45f0*/  MUFU.EX2 R52, R52 ;  /* 0x0000003400347308 */ /* 0x000e620000000800 */
[----:B--2---:R-:W-:Y:S01]  /*4600*/  FADD.FTZ R33, R61, R28 ;  /* 0x0000001c3d217221 */ /* 0x004fe20000010000 */
[----:B------:R-:W-:-:S03]  /*4610*/  FADD.FTZ R28, R40, R25 ;  /* 0x00000019281c7221 */ /* 0x000fc60000010000 */
[----:B------:R-:W-:Y:S01]  /*4620*/  FADD.FTZ R30, R44, R33 ;  /* 0x000000212c1e7221 */ /* 0x000fe20000010000 */
[----:B0-----:R-:W-:Y:S02]  /*4630*/  FADD.FTZ R25, R31, R28 ;  /* 0x0000001c1f197221 */ /* 0x001fe40000010000 */
[----:B------:R-:W0:Y:S01]  /*4640*/  MUFU.EX2 R27, R27 ;  /* 0x0000001b001b7308 */ /* 0x000e220000000800 */
[----:B------:R-:W-:Y:S01]  /*4650*/  FADD.FTZ R33, R63, R30 ;  /* 0x0000001e3f217221 */ /* 0x000fe20000010000 */
[C---:B----4-:R-:W-:Y:S01]  /*4660*/  FADD.FTZ R28, R24.reuse, R25 ;  /* 0x00000019181c7221 */ /* 0x050fe20000010000 */
[----:B------:R-:W-:-:S05]  /*4670*/  F2FP.F16.F32.PACK_AB R163, R24, R31 ;  /* 0x0000001f18a3723e */ /* 0x000fca00000000ff */
        /* <DEDUP_REMOVED lines=9> */
[----:B------:R-:W-:Y:S02]  /*4710*/  F2FP.F16.F32.PACK_AB R165, R26, R27 ;  /* 0x0000001b1aa5723e */ /* 0x000fe400000000ff */
[----:B------:R-:W-:-:S04]  /*4720*/  WARPGROUP.ARRIVE ;  /* 0x00000000000079c5 */ /* 0x000fc80000000000 */
[----:B------:R-:W-:Y:S01]  /*4730*/  MUFU.EX2 R184, R184 ;  /* 0x000000b800b87308 */ /* 0x000fe20000000800 */
[----:B0-----:R-:W-:Y:S01]  /*4740*/  FADD.FTZ R190, R188, R190 ;  /* 0x000000bebcbe7221 */ /* 0x001fe20000010000 */
[----:B------:R-:W-:Y:S01]  /*4750*/  HGMMA.64x256x16.F32 R24, R152, gdesc[UR8].tnspB, RZ, !UPT, gsb0 ;  /* 0x43e0000898187df0 */ /* 0x000fe2000c0008ff */
[----:B------:R-:W-:Y:S01]  /*4760*/  UMOV UR10, UR6 ;  /* 0x00000006000a7c82 */ /* 0x000fe20008000000 */
[----:B------:R-:W-:Y:S01]  /*4770*/  UMOV UR11, 0x40000040 ;  /* 0x40000040000b7882 */ /* 0x000fe20000000000 */
[----:B------:R-:W-:-:S03]  /*4780*/  UIADD3 UR6, UR4, 0x180, URZ ;  /* 0x0000018004067890 */ /* 0x000fc6000fffe03f */
[----:B------:R-:W-:Y:S01]  /*4790*/  MUFU.EX2 R186, R186 ;  /* 0x000000ba00ba7308 */ /* 0x000fe20000000800 */
[----:B--2---:R-:W-:-:S07]  /*47a0*/  FADD.FTZ R190, R189, R190 ;  /* 0x000000bebdbe7221 */ /* 0x004fce0000010000 */
        /* <DEDUP_REMOVED lines=8> */
[----:B------:R-:W-:Y:S01]  /*4830*/  F2FP.F16.F32.PACK_AB R166, R189, R188 ;  /* 0x000000bcbda6723e */ /* 0x000fe200000000ff */
[----:B------:R-:W-:Y:S01]  /*4840*/  FFMA.FTZ R155, R179, R13, -R176 ;  /* 0x0000000db39b7223 */ /* 0x000fe200000108b0 */
[----:B------:R-:W-:Y:S01]  /*4850*/  MUFU.EX2 R154, R185 ;  /* 0x000000b9009a7308 */ /* 0x000fe20000000800 */
[----:B------:R-:W-:Y:S07]  /*4860*/  HGMMA.64x256x16.F32 R24, R156, gdesc[UR12].tnspB, R24, gsb0 ;  /* 0x43e0000c9c187df0 */ /* 0x000fee0008000818 */
[----:B------:R-:W0:Y:S08]  /*4870*/  MUFU.EX2 R152, R152 ;  /* 0x0000009800987308 */ /* 0x000e300000000800 */
[----:B------:R-:W1:Y:S08]  /*4880*/  MUFU.EX2 R153, R153 ;  /* 0x0000009900997308 */ /* 0x000e700000000800 */
[----:B------:R-:W-:Y:S01]  /*4890*/  MUFU.EX2 R155, R155 ;  /* 0x0000009b009b7308 */ /* 0x000fe20000000800 */
[----:B0-----:R-:W-:Y:S01]  /*48a0*/  FADD.FTZ R187, R152, R187 ;  /* 0x000000bb98bb7221 */ /* 0x001fe20000010000 */
[----:B-1----:R-:W-:-:S03]  /*48b0*/  F2FP.F16.F32.PACK_AB R167, R153, R152 ;  /* 0x0000009899a7723e */ /* 0x002fc600000000ff */
[----:B------:R-:W-:-:S03]  /*48c0*/  FADD.FTZ R187, R153, R187 ;  /* 0x000000bb99bb7221 */ /* 0x000fc60000010000 */
[----:B------:R-:W0:Y:S01]  /*48d0*/  MUFU.EX2 R152, R183 ;  /* 0x000000b700987308 */ /* 0x000e220000000800 */
[----:B------:R-:W-:Y:S02]  /*48e0*/  WARPGROUP.DEPBAR.LE gsb0, 0x0 ;  /* 0x00008000000079c5 */ /* 0x000fe40000010000 */
[----:B------:R-:W-:Y:S01]  /*48f0*/  WARPGROUP.ARRIVE ;  /* 0x00000000000079c5 */ /* 0x000fe20000000000 */
[-CC-:B------:R-:W-:Y:S01]  /*4900*/  FFMA.FTZ R157, R181, R13.reuse, -R176.reuse ;  /* 0x0000000db59d7223 */ /* 0x180fe200000108b0 */
[-CC-:B------:R-:W-:Y:S01]  /*4910*/  FFMA.FTZ R156, R174, R13.reuse, -R176.reuse ;  /* 0x0000000dae9c7223 */ /* 0x180fe200000108b0 */
[-C--:B------:R-:W-:Y:S01]  /*4920*/  FFMA.FTZ R158, R177, R13.reuse, -R176 ;  /* 0x0000000db19e7223 */ /* 0x080fe200000108b0 */
[----:B0-----:R-:W-:Y:S01]  /*4930*/  FADD.FTZ R159, R152, R190 ;  /* 0x000000be989f7221 */ /* 0x001fe20000010000 */
[C---:B------:R-:W-:Y:S01]  /*4940*/  F2FP.F16.F32.PACK_AB R152, R184.reuse, R152 ;  /* 0x00000098b898723e */ /* 0x040fe200000000ff */
[----:B------:R-:W-:Y:S01]  /*4950*/  HGMMA.64x256x16.F32 R24, R160, gdesc[UR8].tnspB, R24, gsb0 ;  /* 0x43e00008a0187df0 */ /* 0x000fe20008000818 */
[----:B------:R-:W-:Y:S01]  /*4960*/  UMOV UR10, UR6 ;  /* 0x00000006000a7c82 */ /* 0x000fe20008000000 */
[----:B------:R-:W-:Y:S01]  /*4970*/  UMOV UR11, 0x40000040 ;  /* 0x40000040000b7882 */ /* 0x000fe20000000000 */
[----:B------:R-:W0:Y:S01]  /*4980*/  MUFU.EX2 R157, R157 ;  /* 0x0000009d009d7308 */ /* 0x000e220000000800 */
[----:B------:R-:W-:Y:S01]  /*4990*/  FADD.FTZ R159, R184, R159 ;  /* 0x0000009fb89f7221 */ /* 0x000fe20000010000 */
[----:B------:R-:W-:Y:S01]  /*49a0*/  UIADD3 UR6, UR4, 0x200, URZ ;  /* 0x0000020004067890 */ /* 0x000fe2000fffe03f */
[----:B------:R-:W-:Y:S01]  /*49b0*/  FFMA.FTZ R176, R182, R13, -R176 ;  /* 0x0000000db6b07223 */ /* 0x000fe200000108b0 */
[----:B------:R-:W-:Y:S01]  /*49c0*/  UIADD3 UR4, UR4, 0x280, URZ ;  /* 0x0000028004047890 */ /* 0x000fe2000fffe03f */
[----:B------:R-:W-:Y:S01]  /*49d0*/  FADD.FTZ R159, R154, R159 ;  /* 0x0000009f9a9f7221 */ /* 0x000fe20000010000 */
[----:B------:R-:W-:-:S02]  /*49e0*/  F2FP.F16.F32.PACK_AB R154, R186, R154 ;  /* 0x0000009aba9a723e */ /* 0x000fc400000000ff */
[----:B------:R-:W-:Y:S01]  /*49f0*/  MUFU.EX2 R156, R156 ;  /* 0x0000009c009c7308 */ /* 0x000fe20000000800 */
[----:B------:R-:W-:-:S07]  /*4a00*/  FADD.FTZ R159, R186, R159 ;  /* 0x0000009fba9f7221 */ /* 0x000fce0000010000 */
[----:B------:R-:W1:Y:S01]  /*4a10*/  MUFU.EX2 R158, R158 ;  /* 0x0000009e009e7308 */ /* 0x000e620000000800 */
[----:B0-----:R-:W-:-:S07]  /*4a20*/  F2FP.F16.F32.PACK_AB R153, R157, R155 ;  /* 0x0000009b9d99723e */ /* 0x001fce00000000ff */
[----:B------:R-:W-:Y:S01]  /*4a30*/  MUFU.EX2 R176, R176 ;  /* 0x000000b000b07308 */ /* 0x000fe20000000800 */
[----:B------:R-:W-:Y:S02]  /*4a40*/  WARPGROUP.DEPBAR.LE gsb0, 0x0 ;  /* 0x00008000000079c5 */ /* 0x000fe40000010000 */
[----:B------:R-:W-:Y:S01]  /*4a50*/  WARPGROUP.ARRIVE ;  /* 0x00000000000079c5 */ /* 0x000fe20000000000 */
[----:B------:R-:W-:Y:S01]  /*4a60*/  FADD.FTZ R160, R155, R187 ;  /* 0x000000bb9ba07221 */ /* 0x000fe20000010000 */
[----:B-1----:R-:W-:-:S03]  /*4a70*/  F2FP.F16.F32.PACK_AB R155, R158, R156 ;  /* 0x0000009c9e9b723e */ /* 0x002fc600000000ff */
[----:B------:R-:W-:Y:S01]  /*4a80*/  FADD.FTZ R160, R157, R160 ;  /* 0x000000a09da07221 */ /* 0x000fe20000010000 */
[----:B------:R-:W-:Y:S01]  /*4a90*/  HGMMA.64x256x16.F32 R24, R164, gdesc[UR8].tnspB, R24, gsb0 ;  /* 0x43e00008a4187df0 */ /* 0x000fe20008000818 */
[----:B------:R-:W-:Y:S01]  /*4aa0*/  UMOV UR10, UR6 ;  /* 0x00000006000a7c82 */ /* 0x000fe20008000000 */
[----:B------:R-:W-:Y:S01]  /*4ab0*/  UMOV UR11, 0x40000040 ;  /* 0x40000040000b7882 */ /* 0x000fe20000000000 */
[----:B------:R-:W-:-:S04]  /*4ac0*/  FADD.FTZ R160, R156, R160 ;  /* 0x000000a09ca07221 */ /* 0x000fc80000010000 */
[----:B------:R-:W-:Y:S01]  /*4ad0*/  FADD.FTZ R156, R158, R160 ;  /* 0x000000a09e9c7221 */ /* 0x000fe20000010000 */
[----:B------:R-:W-:Y:S02]  /*4ae0*/  WARPGROUP.DEPBAR.LE gsb0, 0x0 ;  /* 0x00008000000079c5 */ /* 0x000fe40000010000 */
[----:B------:R-:W-:-:S15]  /*4af0*/  WARPGROUP.ARRIVE ;  /* 0x00000000000079c5 */ /* 0x000fde0000000000 */
[----:B------:R-:W-:-:S03]  /*4b00*/  NOP ;  /* 0x0000000000007918 */ /* 0x000fc60000000000 */
[----:B------:R-:W-:Y:S01]  /*4b10*/  HGMMA.64x256x16.F32 R24, R152, gdesc[UR8].tnspB, R24, gsb0 ;  /* 0x43e0000898187df0 */ /* 0x000fe20008000818 */
[----:B------:R-:W-:Y:S01]  /*4b20*/  UMOV UR10, UR4 ;  /* 0x00000004000a7c82 */ /* 0x000fe20008000000 */
[----:B------:R-:W-:Y:S01]  /*4b30*/  UMOV UR11, 0x40000040 ;  /* 0x40000040000b7882 */ /* 0x000fe20000000000 */
[----:B------:R-:W-:Y:S02]  /*4b40*/  WARPGROUP.DEPBAR.LE gsb0, 0x0 ;  /* 0x00008000000079c5 */ /* 0x000fe40000010000 */
[----:B------:R-:W0:Y:S01]  /*4b50*/  MUFU.EX2 R152, R171 ;  /* 0x000000ab00987308 */ /* 0x000e220000000800 */
[----:B------:R-:W-:-:S07]  /*4b60*/  FADD.FTZ R155, R21, R159 ;  /* 0x0000009f159b7221 */ /* 0x000fce0000010000 */
[----:B------:R-:W1:Y:S08]  /*4b70*/  MUFU.EX2 R154, R172 ;  /* 0x000000ac009a7308 */ /* 0x000e700000000800 */
[----:B------:R-:W2:Y:S01]  /*4b80*/  MUFU.EX2 R153, R180 ;  /* 0x000000b400997308 */ /* 0x000ea20000000800 */
[C---:B0-----:R-:W-:Y:S01]  /*4b90*/  FADD.FTZ R155, R152.reuse, R155 ;  /* 0x0000009b989b7221 */ /* 0x041fe20000010000 */
[----:B------:R-:W-:-:S02]  /*4ba0*/  F2FP.F16.F32.PACK_AB R152, R152, R21 ;  /* 0x000000159898723e */ /* 0x000fc400000000ff */
[----:B------:R-:W-:-:S04]  /*4bb0*/  SHF.R.U32.HI R21, RZ, 0x1f, R12 ;  /* 0x0000001fff157819 */ /* 0x000fc8000001160c */
[----:B------:R-:W-:Y:S01]  /*4bc0*/  LEA.HI.SX32 R12, R12, R21, 0x1c ;  /* 0x000000150c0c7211 */ /* 0x000fe200078fe2ff */
[----:B-1----:R-:W-:Y:S01]  /*4bd0*/  FADD.FTZ R157, R154, R155 ;  /* 0x0000009b9a9d7221 */ /* 0x002fe20000010000 */
[----:B------:R-:W-:Y:S02]  /*4be0*/  F2FP.F16.F32.PACK_AB R154, R173, R154 ;  /* 0x0000009aad9a723e */ /* 0x000fe400000000ff */
[----:B------:R-:W-:Y:S02]  /*4bf0*/  F2FP.F16.F32.PACK_AB R155, R176, R178 ;  /* 0x000000b2b09b723e */ /* 0x000fe400000000ff */
[----:B------:R-:W-:Y:S01]  /*4c00*/  VIMNMX R21, R205, R12, !PT ;  /* 0x0000000ccd157248 */ /* 0x000fe20007fe0100 */
[----:B--2---:R-:W-:Y:S01]  /*4c10*/  FADD.FTZ R156, R153, R156 ;  /* 0x0000009c999c7221 */ /* 0x004fe20000010000 */
[C---:B------:R-:W-:Y:S02]  /*4c20*/  F2FP.F16.F32.PACK_AB R153, R175.reuse, R153 ;  /* 0x00000099af99723e */ /* 0x040fe400000000ff */
[----:B------:R-:W-:Y:S01]  /*4c30*/  ISETP.GE.AND P2, PT, R212, R21, PT ;  /* 0x00000015d400720c */ /* 0x000fe20003f46270 */
[----:B------:R-:W-:Y:S01]  /*4c40*/  FADD.FTZ R156, R175, R156 ;  /* 0x0000009caf9c7221 */ /* 0x000fe20000010000 */
[----:B------:R-:W-:-:S06]  /*4c50*/  WARPGROUP.ARRIVE ;  /* 0x00000000000079c5 */ /* 0x000fcc0000000000 */
[----:B------:R-:W-:Y:S03]  /*4c60*/  HGMMA.64x256x16.F32 R24, R152, gdesc[UR8].tnspB, R24, gsb0 ;  /* 0x43e0000898187df0 */ /* 0x000fe60008000818 */
[----:B------:R-:W-:Y:S02]  /*4c70*/  WARPGROUP.DEPBAR.LE gsb0, 0x0 ;  /* 0x00008000000079c5 */ /* 0x000fe40000010000 */
[----:B------:R-:W-:Y:S01]  /*4c80*/  FADD.FTZ R153, R178, R156 ;  /* 0x0000009cb2997221 */ /* 0x000fe20000010000 */
[----:B------:R0:W-:Y:S03]  /*4c90*/  @!P1 SYNCS.ARRIVE.TRANS64.RED.A1T0 RZ, [R0+URZ], RZ ;  /* 0x000000ff00ff99a7 */ /* 0x0001e6000810043f */
[----:B------:R-:W-:Y:S01]  /*4ca0*/  FADD.FTZ R12, R176, R153 ;  /* 0x00000099b00c7221 */ /* 0x000fe20000010000 */
[----:B0-----:R-:W-:Y:S01]  /*4cb0*/  FADD.FTZ R0, R173, R157 ;  /* 0x0000009dad007221 */ /* 0x001fe20000010000 */
[----:B---3--:R-:W-:Y:S06]  /*4cc0*/  @!P2 BRA `(.L_x_14385) ;  /* 0x00000030001ca947 */ /* 0x008fec0003800000 */
[----:B------:R-:W-:Y:S01]  /*4cd0*/  IMAD.MOV.U32 R214, RZ, RZ, R169 ;  /* 0x000000ffffd67224 */ /* 0x000fe200078e00a9 */
[----:B------:R-:W-:Y:S01]  /*4ce0*/  ULDC UR4, c[0x0][0xad0] ;  /* 0x0002b40000047ab9 */ /* 0x000fe20000000800 */
[----:B------:R-:W-:-:S07]  /*4cf0*/  IMAD.MOV.U32 R215, RZ, RZ, R20 ;  /* 0x000000ffffd77224 */ /* 0x000fce00078e0014 */
.L_x_14394:
[----:B------:R-:W-:-:S04]  /*4d00*/  UIADD3 UR36, UR36, 0x1, URZ ;  /* 0x0000000124247890 */ /* 0x000fc8000fffe03f */
[----:B------:R-:W-:-:S04]  /*4d10*/  UISETP.NE.AND UP0, UPT, UR36, 0x2, UPT ;  /* 0x000000022400788c */ /* 0x000fc8000bf05270 */
[----:B------:R-:W-:Y:S02]  /*4d20*/  USEL UR5, URZ, 0x1, UP0 ;  /* 0x000000013f057887 */ /* 0x000fe40008000000 */
[----:B------:R-:W-:Y:S02]  /*4d30*/  USEL UR36, UR36, URZ, UP0 ;  /* 0x0000003f24247287 */ /* 0x000fe40008000000 */
[----:B------:R-:W-:Y:S01]  /*4d40*/  ULOP3.LUT UR37, UR37, UR5, URZ, 0x3c, !UPT ;  /* 0x0000000525257292 */ /* 0x000fe2000f8e3c3f */
[----:B------:R-:W-:Y:S11]  /*4d50*/  @!P0 BRA `(.L_x_14386) ;  /* 0x0000000000048947 */ /* 0x000ff60003800000 */
[----:B------:R-:W-:Y:S01]  /*4d60*/  BPT.TRAP 0x1 ;  /* 0x000000040000795c */ /* 0x000fe20000300000 */
.L_x_14386:
        /* <DEDUP_REMOVED lines=9> */
.L_x_14387:
[----:B-1----:R-:W-:Y:S05]  /*4e00*/  @P2 BRA `(.L_x_14388) ;  /* 0x0000000000082947 */ /* 0x002fea0003800000 */
[----:B------:R-:W1:Y:S02]  /*4e10*/  SYNCS.PHASECHK.TRANS64.TRYWAIT P2, [UR5+0x32430], R13 ;  /* 0x0324300dff0075a7 */ /* 0x000e640008040145 */
[----:B-1----:R-:W-:Y:S05]  /*4e20*/  @!P2 BRA `(.L_x_14389) ;  /* 0x0000012400d8a947 */ /* 0x002fea0003800000 */
.L_x_14388:
        /* <DEDUP_REMOVED lines=31> */
.L_x_14390:
[----:B------:R2:W3:Y:S01]  /*5020*/  SYNCS.PHASECHK.TRANS64.TRYWAIT P2, [UR5+0x32450], R13 ;  /* 0x0324500dff0075a7 */ /* 0x0004e20008040145 */
[----:B------:R-:W-:Y:S05]  /*5030*/  @!P0 BRA `(.L_x_14391) ;  /* 0x0000000000048947 */ /* 0x000fea0003800000 */
[----:B------:R-:W-:Y:S01]  /*5040*/  BPT.TRAP 0x1 ;  /* 0x000000040000795c */ /* 0x000fe20000300000 */
.L_x_14391:
[----:B---3--:R-:W-:Y:S05]  /*5050*/  @P2 BRA `(.L_x_14392) ;  /* 0x0000000000082947 */ /* 0x008fea0003800000 */
[----:B------:R-:W3:Y:S02]  /*5060*/  SYNCS.PHASECHK.TRANS64.TRYWAIT P2, [UR5+0x32450], R13 ;  /* 0x0324500dff0075a7 */ /* 0x000ee40008040145 */
[----:B---3--:R-:W-:Y:S05]  /*5070*/  @!P2 BRA `(.L_x_14393) ;  /* 0x00000124005ca947 */ /* 0x008fea0003800000 */
.L_x_14392:
[----:B------:R-:W-:Y:S01]  /*5080*/  R2UR UR52, R10 ;  /* 0x000000000a3472ca */ /* 0x000fe200000e0000 */
[----:B------:R-:W-:Y:S01]  /*5090*/  UIMAD UR6, UR36, 0xc00, UR60 ;  /* 0x00000c00240678a4 */ /* 0x000fe2000f8e023c */
[----:B------:R-:W-:Y:S01]  /*50a0*/  R2UR UR53, R11 ;  /* 0x000000000b3572ca */ /* 0x000fe200000e0000 */
[----:B------:R-:W-:Y:S01]  /*50b0*/  WARPGROUP.ARRIVE ;  /* 0x00000000000079c5 */ /* 0x000fe20000000000 */
[----:B------:R-:W-:Y:S01]  /*50c0*/  UMOV UR55, 0x40000040 ;  /* 0x4000004000377882 */ /* 0x000fe20000000000 */
[----:B------:R-:W-:Y:S01]  /*50d0*/  UIADD3 UR10, UR6, 0x302, URZ ;  /* 0x00000302060a7890 */ /* 0x000fe2000fffe03f */
[----:B-1----:R-:W1:Y:S01]  /*50e0*/  LDC R20, c[0x0][0x448] ;  /* 0x00011200ff147b82 */ /* 0x002e620000000800 */
[----:B------:R-:W-:Y:S01]  /*50f0*/  UMOV UR11, 0x40000040 ;  /* 0x40000040000b7882 */ /* 0x000fe20000000000 */
[----:B------:R-:W-:Y:S01]  /*5100*/  UMOV UR54, UR6 ;  /* 0x0000000600367c82 */ /* 0x000fe20008000000 */
[----:B------:R-:W-:Y:S01]  /*5110*/  UIADD3 UR14, UR6, 0x304, URZ ;  /* 0x00000304060e7890 */ /* 0x000fe2000fffe03f */
[----:B------:R-:W-:Y:S01]  /*5120*/  IMAD.IADD R217, R206, 0x1, R200 ;  /* 0x00000001ced97824 */ /* 0x000fe200078e02c8 */
[----:B------:R-:W-:Y:S01]  /*5130*/  UMOV UR15, 0x40000040 ;  /* 0x40000040000f7882 */ /* 0x000fe20000000000 */
[----:B------:R-:W-:Y:S01]  /*5140*/  UIADD3 UR18, UR6, 0x306, URZ ;  /* 0x0000030606127890 */ /* 0x000fe2000fffe03f */
[----:B------:R-:W-:-:S02]  /*5150*/  UMOV UR19, 0x40000040 ;  /* 0x4000004000137882 */ /* 0x000fc40000000000 */
        /* <DEDUP_REMOVED lines=12> */
[----:B-1----:R-:W-:Y:S01]  /*5220*/  ISETP.NE.AND P2, PT, R20, 0x1, PT ;  /* 0x000000011400780c */ /* 0x002fe20003f45270 */
[----:B------:R-:W-:Y:S01]  /*5230*/  UMOV UR35, 0x40000040 ;  /* 0x4000004000237882 */ /* 0x000fe20000000000 */
[----:B------:R-:W-:Y:S01]  /*5240*/  UIADD3 UR42, UR6, 0x900, URZ ;  /* 0x00000900062a7890 */ /* 0x000fe2000fffe03f */
[----:B------:R-:W-:Y:S01]  /*5250*/  UMOV UR43, 0x40000040 ;  /* 0x40000040002b7882 */ /* 0x000fe20000000000 */
[----:B------:R-:W-:Y:S01]  /*5260*/  UIADD3 UR46, UR6, 0x902, URZ ;  /* 0x00000902062e7890 */ /* 0x000fe2000fffe03f */
[----:B------:R-:W-:Y:S01]  /*5270*/  UMOV UR47, 0x40000040 ;  /* 0x40000040002f7882 */ /* 0x000fe20000000000 */
[----:B------:R-:W-:Y:S01]  /*5280*/  UIADD3 UR50, UR6, 0x904, URZ ;  /* 0x0000090406327890 */ /* 0x000fe2000fffe03f */
[----:B------:R-:W-:-:S06]  /*5290*/  UMOV UR51, 0x40000040 ;  /* 0x4000004000337882 */ /* 0x000fcc0000000000 */
[----:B------:R-:W1:Y:S08]  /*52a0*/  @P2 LDC R20, c[0x0][0x44c] ;  /* 0x00011300ff142b82 */ /* 0x000e700000000800 */
[----:B0-2---:R-:W0:Y:S01]  /*52b0*/  @P2 LDC R13, c[0x0][0x450] ;  /* 0x00011400ff0d2b82 */ /* 0x005e220000000800 */
[----:B-1----:R-:W-:-:S05]  /*52c0*/  @P2 IMAD.HI.U32 R20, R217, R20, RZ ;  /* 0x00000014d9142227 */ /* 0x002fca00078e00ff */
[----:B0-----:R-:W-:Y:S01]  /*52d0*/  @P2 SHF.R.U32.HI R217, RZ, R13, R20 ;  /* 0x0000000dffd92219 */ /* 0x001fe20000011614 */
        /* <DEDUP_REMOVED lines=72> */
[----:B------:R-:W-:-:S02]  /*5760*/  IMAD R161, R212, -0x60, RZ ;  /* 0xffffffa0d4a17824 */ /* 0x000fc400078e02ff */
[----:B------:R-:W-:Y:S01]  /*5770*/  FMUL.FTZ R219, R152, UR4 ;  /* 0x0000000498db7c20 */ /* 0x000fe20008410000 */
[----:B------:R-:W-:Y:S01]  /*5780*/  FMUL.FTZ R13, R158, UR4 ;  /* 0x000000049e0d7c20 */ /* 0x000fe20008410000 */
[----:B------:R-:W1:Y:S01]  /*5790*/  MUFU.TANH R220, R220 ;  /* 0x000000dc00dc7308 */ /* 0x000e620000002400 */
[----:B------:R-:W-:Y:S01]  /*57a0*/  FMUL.FTZ R20, R159, UR4 ;  /* 0x000000049f147c20 */ /* 0x000fe20008410000 */
[----:B------:R-:W-:Y:S01]  /*57b0*/  IADD3 R161, -R201, 0x1, R161 ;  /* 0x00000001c9a17810 */ /* 0x000fe20007ffe1a1 */
[----:B------:R-:W-:Y:S01]  /*57c0*/  FMUL.FTZ R158, R164, UR4 ;  /* 0x00000004a49e7c20 */ /* 0x000fe20008410000 */
[----:B------:R-:W-:Y:S01]  /*57d0*/  FMUL.FTZ R159, R165, UR4 ;  /* 0x00000004a59f7c20 */ /* 0x000fe20008410000 */
[----:B------:R-:W-:Y:S01]  /*57e0*/  FMUL.FTZ R224, R170, UR4 ;  /* 0x00000004aae07c20 */ /* 0x000fe20008410000 */
[----:B------:R-:W-:Y:S01]  /*57f0*/  FMUL.FTZ R218, R160, UR4 ;  /* 0x00000004a0da7c20 */ /* 0x000fe20008410000 */
[----:B------:R-:W-:Y:S01]  /*5800*/  IADD3 R170, -R203, R161, R204 ;  /* 0x000000a1cbaa7210 */ /* 0x000fe20007ffe1cc */
        /* <DEDUP_REMOVED lines=10> */
[----:B------:R-:W-:Y:S01]  /*58b0*/  FMUL.FTZ R166, R180, UR4 ;  /* 0x00000004b4a67c20 */ /* 0x000fe20008410000 */
[----:B------:R-:W-:Y:S01]  /*58c0*/  FMUL.FTZ R222, R167, UR4 ;  /* 0x00000004a7de7c20 */ /* 0x000fe20008410000 */
[----:B------:R-:W-:Y:S01]  /*58d0*/  FMUL.FTZ R167, R181, UR4 ;  /* 0x00000004b5a77c20 */ /* 0x000fe20008410000 */
[----:B------:R-:W-:Y:S01]  /*58e0*/  FMUL.FTZ R216, R162, UR4 ;  /* 0x00000004a2d87c20 */ /* 0x000fe20008410000 */
[----:B------:R-:W-:Y:S01]  /*58f0*/  ISETP.GT.AND P3, PT, R174, 0x1, PT ;  /* 0x00000001ae00780c */ /* 0x000fe20003f64270 */
[----:B------:R-:W-:Y:S01]  /*5900*/  FMUL.FTZ R161, R184, UR4 ;  /* 0x00000004b8a17c20 */ /* 0x000fe20008410000 */
[----:B------:R-:W0:Y:S01]  /*5910*/  MUFU.TANH R219, R219 ;  /* 0x000000db00db7308 */ /* 0x000e220000002400 */
[C---:B------:R-:W-:Y:S01]  /*5920*/  ISETP.GT.AND P4, PT, R174.reuse, 0x8, PT ;  /* 0x00000008ae00780c */ /* 0x040fe20003f84270 */
[----:B------:R-:W-:Y:S01]  /*5930*/  FMUL.FTZ R152, R163, UR4 ;  /* 0x00000004a3987c20 */ /* 0x000fe20008410000 */
[C---:B------:R-:W-:Y:S01]  /*5940*/  ISETP.GT.AND P5, PT, R174.reuse, 0x9, PT ;  /* 0x00000009ae00780c */ /* 0x040fe20003fa4270 */
[----:B------:R-:W-:Y:S01]  /*5950*/  FMUL.FTZ R225, R175, UR4 ;  /* 0x00000004afe17c20 */ /* 0x000fe20008410000 */
[----:B------:R-:W-:Y:S01]  /*5960*/  ISETP.GT.AND P2, PT, R174, RZ, PT ;  /* 0x000000ffae00720c */ /* 0x000fe20003f44270 */
[----:B------:R-:W-:Y:S01]  /*5970*/  FMUL.FTZ R162, R185, UR4 ;  /* 0x00000004b9a27c20 */ /* 0x000fe20008410000 */
[----:B-1----:R-:W-:Y:S01]  /*5980*/  FSEL R220, R220, -INF , P3 ;  /* 0xff800000dcdc7808 */ /* 0x002fe20001800000 */
[----:B------:R-:W1:Y:S01]  /*5990*/  MUFU.TANH R157, R157 ;  /* 0x0000009d009d7308 */ /* 0x000e620000002400 */
[----:B------:R-:W-:Y:S01]  /*59a0*/  ISETP.GT.AND P3, PT, R174, 0x11, PT ;  /* 0x00000011ae00780c */ /* 0x000fe20003f64270 */
[----:B------:R-:W4:Y:S01]  /*59b0*/  SHFL.IDX PT, R175, R217, 0x1, 0x1c1f ;  /* 0x003c1f00d9af7f89 */ /* 0x000f2200000e0000 */
[----:B--2---:R-:W-:Y:S01]  /*59c0*/  FSEL R154, R154, -INF , P4 ;  /* 0xff8000009a9a7808 */ /* 0x004fe20002000000 */
[----:B------:R-:W-:Y:S01]  /*59d0*/  FMUL.FTZ R163, R188, UR4 ;  /* 0x00000004bca37c20 */ /* 0x000fe20008410000 */
[----:B------:R-:W-:Y:S01]  /*59e0*/  ISETP.GT.AND P4, PT, R174, 0x18, PT ;  /* 0x00000018ae00780c */ /* 0x000fe20003f84270 */
[----:B------:R-:W-:Y:S01]  /*59f0*/  FMUL.FTZ R223, R171, UR4 ;  /* 0x00000004abdf7c20 */ /* 0x000fe20008410000 */
[----:B---3--:R-:W-:Y:S01]  /*5a00*/  FSEL R169, R156, -INF , P5 ;  /* 0xff8000009ca97808 */ /* 0x008fe20002800000 */
[----:B------:R-:W2:Y:S01]  /*5a10*/  MUFU.TANH R158, R158 ;  /* 0x0000009e009e7308 */ /* 0x000ea20000002400 */
[C---:B------:R-:W-:Y:S01]  /*5a20*/  ISETP.GT.AND P5, PT, R174.reuse, 0x19, PT ;  /* 0x00000019ae00780c */ /* 0x040fe20003fa4270 */
[----:B------:R-:W-:Y:S01]  /*5a30*/  FMUL.FTZ R156, R189, UR4 ;  /* 0x00000004bd9c7c20 */ /* 0x000fe20008410000 */
[----:B0-----:R-:W-:Y:S01]  /*5a40*/  FSEL R219, R219, -INF , P2 ;  /* 0xff800000dbdb7808 */ /* 0x001fe20001000000 */
[----:B------:R-:W-:Y:S01]  /*5a50*/  FMUL.FTZ R188, R179, UR4 ;  /* 0x00000004b3bc7c20 */ /* 0x000fe20008410000 */
[----:B------:R-:W-:Y:S01]  /*5a60*/  ISETP.GT.AND P2, PT, R174, 0x10, PT ;  /* 0x00000010ae00780c */ /* 0x000fe20003f44270 */
        /* <DEDUP_REMOVED lines=14> */
[----:B----4-:R-:W-:-:S02]  /*5b50*/  IMAD.IADD R179, R170, 0x1, R175 ;  /* 0x00000001aab37824 */ /* 0x010fc400078e02af */
[----:B------:R-:W-:Y:S01]  /*5b60*/  FMUL.FTZ R193, R187, UR4 ;  /* 0x00000004bbc17c20 */ /* 0x000fe20008410000 */
[----:B------:R-:W-:Y:S01]  /*5b70*/  FMUL.FTZ R191, R191, UR4 ;  /* 0x00000004bfbf7c20 */ /* 0x000fe20008410000 */
[----:B------:R-:W-:Y:S01]  /*5b80*/  FMUL.FTZ R194, R194, UR4 ;  /* 0x00000004c2c27c20 */ /* 0x000fe20008410000 */
[----:B------:R-:W2:Y:S01]  /*5b90*/  MUFU.TANH R168, R168 ;  /* 0x000000a800a87308 */ /* 0x000ea20000002400 */
[----:B0-----:R-:W-:Y:S01]  /*5ba0*/  FSEL R217, R159, -INF , P5 ;  /* 0xff8000009fd97808 */ /* 0x001fe20002800000 */
[----:B------:R-:W-:Y:S01]  /*5bb0*/  FMUL.FTZ R159, R196, UR4 ;  /* 0x00000004c49f7c20 */ /* 0x000fe20008410000 */
[----:B------:R-:W-:Y:S01]  /*5bc0*/  ISETP.GT.AND P5, PT, R174, 0x29, PT ;  /* 0x00000029ae00780c */ /* 0x000fe20003fa4270 */
[----:B------:R-:W-:Y:S01]  /*5bd0*/  FMUL.FTZ R196, R190, UR4 ;  /* 0x00000004bec47c20 */ /* 0x000fe20008410000 */
[----:B------:R-:W-:-:S03]  /*5be0*/  FMUL.FTZ R199, R199, UR4 ;  /* 0x00000004c7c77c20 */ /* 0x000fc60008410000 */
        /* <DEDUP_REMOVED lines=41> */
[----:B------:R-:W-:-:S05]  /*5e80*/  ISETP.GT.AND P2, PT, R179, RZ, PT ;  /* 0x000000ffb300720c */ /* 0x000fca0003f44270 */
        /* <DEDUP_REMOVED lines=8> */
[----:B------:R-:W-:Y:S02]  /*5f10*/  FMNMX.FTZ R13, R219, R215, !PT ;  /* 0x000000d7db0d7209 */ /* 0x000fe40007810000 */
[----:B------:R-:W-:Y:S02]  /*5f20*/  ISETP.GT.AND P4, PT, R179, 0x18, PT ;  /* 0x00000018b300780c */ /* 0x000fe40003f84270 */
[----:B------:R-:W-:Y:S01]  /*5f30*/  FMNMX.FTZ R13, R220, R13, !PT ;  /* 0x0000000ddc0d7209 */ /* 0x000fe20007810000 */
[----:B------:R-:W2:Y:S01]  /*5f40*/  MUFU.TANH R153, R153 ;  /* 0x0000009900997308 */ /* 0x000ea20000002400 */
[----:B0-----:R-:W-:Y:S02]  /*5f50*/  FSEL R159, R176, -INF , P5 ;  /* 0xff800000b09f7808 */ /* 0x001fe40002800000 */
[----:B------:R-:W-:-:S02]  /*5f60*/  FMNMX.FTZ R13, R154, R13, !PT ;  /* 0x0000000d9a0d7209 */ /* 0x000fc40007810000 */
[----:B------:R-:W-:Y:S02]  /*5f70*/  ISETP.GT.AND P5, PT, R179, 0x9, PT ;  /* 0x00000009b300780c */ /* 0x000fe40003fa4270 */
[----:B------:R-:W-:Y:S01]  /*5f80*/  FMNMX.FTZ R13, R169, R13, !PT ;  /* 0x0000000da90d7209 */ /* 0x000fe20007810000 */
[----:B------:R-:W0:Y:S01]  /*5f90*/  MUFU.TANH R155, R155 ;  /* 0x0000009b009b7308 */ /* 0x000e220000002400 */
[----:B-1----:R-:W-:Y:S02]  /*5fa0*/  FSEL R174, R20, -INF , P5 ;  /* 0xff80000014ae7808 */ /* 0x002fe40002800000 */
[----:B------:R-:W-:Y:S02]  /*5fb0*/  FMNMX.FTZ R13, R218, R13, !PT ;  /* 0x0000000dda0d7209 */ /* 0x000fe40007810000 */
[----:B------:R-:W-:Y:S02]  /*5fc0*/  ISETP.GT.AND P5, PT, R179, 0x19, PT ;  /* 0x00000019b300780c */ /* 0x000fe40003fa4270 */
[----:B------:R-:W-:Y:S01]  /*5fd0*/  FMNMX.FTZ R13, R180, R13, !PT ;  /* 0x0000000db40d7209 */ /* 0x000fe20007810000 */
[----:B------:R-:W1:Y:S01]  /*5fe0*/  MUFU.TANH R216, R216 ;  /* 0x000000d800d87308 */ /* 0x000e620000002400 */
[----:B--2---:R-:W-:-:S02]  /*5ff0*/  FSEL R153, R153, -INF , P2 ;  /* 0xff80000099997808 */ /* 0x004fc40001000000 */
[----:B------:R-:W-:Y:S02]  /*6000*/  FMNMX.FTZ R13, R181, R13, !PT ;  /* 0x0000000db50d7209 */ /* 0x000fe40007810000 */
[----:B------:R-:W-:Y:S02]  /*6010*/  ISETP.GT.AND P2, PT, R179, 0x10, PT ;  /* 0x00000010b300780c */ /* 0x000fe40003f44270 */
[----:B------:R-:W-:Y:S01]  /*6020*/  FMNMX.FTZ R13, R217, R13, !PT ;  /* 0x0000000dd90d7209 */ /* 0x000fe20007810000 */
[----:B------:R-:W2:Y:S01]  /*6030*/  MUFU.TANH R152, R152 ;  /* 0x0000009800987308 */ /* 0x000ea20000002400 */
[----:B0-----:R-:W-:Y:S02]  /*6040*/  FSEL R155, R155, -INF , P3 ;  /* 0xff8000009b9b7808 */ /* 0x001fe40001800000 */
[----:B------:R-:W-:Y:S02]  /*6050*/  FMNMX.FTZ R13, R168, R13, !PT ;  /* 0x0000000da80d7209 */ /* 0x000fe40007810000 */
[----:B------:R-:W-:-:S02]  /*6060*/  ISETP.GT.AND P3, PT, R179, 0x11, PT ;  /* 0x00000011b300780c */ /* 0x000fc40003f64270 */
        /* <DEDUP_REMOVED lines=13> */
[----:B------:R-:W-:Y:S01]  /*6140*/  FMNMX.FTZ R13, R166, R13, !PT ;  /* 0x0000000da60d7209 */ /* 0x000fe20007810000 */
[----:B------:R-:W0:Y:S01]  /*6150*/  S2R R221, SR_TID.X ;  /* 0x0000000000dd7919 */ /* 0x000e220000002100 */
[----:B------:R-:W-:-:S02]  /*6160*/  ISETP.GT.AND P4, PT, R179, 0x28, PT ;  /* 0x00000028b300780c */ /* 0x000fc40003f84270 */
[----:B------:R-:W-:Y:S01]  /*6170*/  FMNMX.FTZ R13, R167, R13, !PT ;  /* 0x0000000da70d7209 */ /* 0x000fe20007810000 */
[----:B------:R-:W3:Y:S01]  /*6180*/  MUFU.TANH R223, R223 ;  /* 0x000000df00df7308 */ /* 0x000ee20000002400 */
        /* <DEDUP_REMOVED lines=21> */
[----:B------:R-:W-:Y:S01]  /*62e0*/  ISETP.GT.AND P5, PT, R179, 0x39, PT ;  /* 0x00000039b300780c */ /* 0x000fe20003fa4270 */
[----:B------:R-:W2:Y:S01]  /*62f0*/  SHFL.BFLY PT, R20, R13, 0x2, 0x1f ;  /* 0x0c401f000d147f89 */ /* 0x000ea200000e0000 */
[----:B0-----:R-:W-:-:S03]  /*6300*/  SHF.R.U32.HI R221, RZ, 0x7, R221 ;  /* 0x00000007ffdd7819 */ /* 0x001fc600000116dd */
[----:B------:R-:W0:Y:S01]  /*6310*/  MUFU.TANH R189, R189 ;  /* 0x000000bd00bd7308 */ /* 0x000e220000002400 */
[----:B---3--:R-:W-:Y:S02]  /*6320*/  FSEL R187, R227, -INF , P2 ;  /* 0xff800000e3bb7808 */ /* 0x008fe40001000000 */
[----:B------:R-:W-:-:S05]  /*6330*/  ISETP.GT.AND P2, PT, R179, 0x40, PT ;  /* 0x00000040b300780c */ /* 0x000fca0003f44270 */
[----:B------:R-:W3:Y:S01]  /*6340*/  MUFU.TANH R182, R182 ;  /* 0x000000b600b67308 */ /* 0x000ee20000002400 */
[----:B-1----:R-:W-:Y:S02]  /*6350*/  FSEL R188, R188, -INF , P3 ;  /* 0xff800000bcbc7808 */ /* 0x002fe40001800000 */
[----:B------:R-:W-:-:S05]  /*6360*/  ISETP.GT.AND P3, PT, R179, 0x41, PT ;  /* 0x00000041b300780c */ /* 0x000fca0003f64270 */
[----:B------:R-:W1:Y:S01]  /*6370*/  MUFU.TANH R192, R192 ;  /* 0x000000c000c07308 */ /* 0x000e620000002400 */
[----:B0-----:R-:W-:Y:S02]  /*6380*/  FSEL R189, R189, -INF , P4 ;  /* 0xff800000bdbd7808 */ /* 0x001fe40002000000 */
[----:B------:R-:W-:Y:S02]  /*6390*/  ISETP.GT.AND P4, PT, R179, 0x48, PT ;  /* 0x00000048b300780c */ /* 0x000fe40003f84270 */
[----:B--2---:R-:W-:-:S03]  /*63a0*/  FMNMX.FTZ R20, R13, R20, !PT ;  /* 0x000000140d147209 */ /* 0x004fc60007810000 */
[----:B------:R-:W0:Y:S01]  /*63b0*/  MUFU.TANH R193, R193 ;  /* 0x000000c100c17308 */ /* 0x000e220000002400 */
[----:B---3--:R-:W-:Y:S01]  /*63c0*/  FSEL R190, R182, -INF , P5 ;  /* 0xff800000b6be7808 */ /* 0x008fe20002800000 */
[----:B------:R-:W2:Y:S01]  /*63d0*/  SHFL.BFLY PT, R13, R20, 0x1, 0x1f ;  /* 0x0c201f00140d7f89 */ /* 0x000ea200000e0000 */
[----:B------:R-:W-:-:S05]  /*63e0*/  ISETP.GT.AND P5, PT, R179, 0x59, PT ;  /* 0x00000059b300780c */ /* 0x000fca0003fa4270 */
[----:B------:R-:W3:Y:S01]  /*63f0*/  MUFU.TANH R196, R196 ;  /* 0x000000c400c47308 */ /* 0x000ee20000002400 */
[----:B-1----:R-:W-:Y:S02]  /*6400*/  FSEL R192, R192, -INF , P2 ;  /* 0xff800000c0c07808 */ /* 0x002fe40001000000 */
[----:B------:R-:W-:-:S05]  /*6410*/  ISETP.GT.AND P2, PT, R179, 0x50, PT ;  /* 0x00000050b300780c */ /* 0x000fca0003f44270 */
[----:B------:R-:W1:Y:S01]  /*6420*/  MUFU.TANH R191, R191 ;  /* 0x000000bf00bf7308 */ /* 0x000e620000002400 */
[----:B0-----:R-:W-:Y:S02]  /*6430*/  FSEL R193, R193, -INF , P3 ;  /* 0xff800000c1c17808 */ /* 0x001fe40001800000 */
[C---:B------:R-:W-:Y:S02]  /*6440*/  ISETP.GT.AND P3, PT, R179.reuse, 0x51, PT ;  /* 0x00000051b300780c */ /* 0x040fe40003f64270 */
[----:B---3--:R-:W-:Y:S02]  /*6450*/  FSEL R196, R196, -INF , P4 ;  /* 0xff800000c4c47808 */ /* 0x008fe40002000000 */
[----:B--2---:R-:W-:Y:S02]  /*6460*/  FMNMX.FTZ R20, R20, R13, !PT ;  /* 0x0000000d14147209 */ /* 0x004fe40007810000 */
[----:B------:R-:W0:Y:S01]  /*6470*/  LDC R13, c[0x0][0xa80] ;  /* 0x0002a000ff0d7b82 */ /* 0x000e220000000800 */
[----:B------:R-:W-:-:S02]  /*6480*/  ISETP.GT.AND P4, PT, R179, 0x58, PT ;  /* 0x00000058b300780c */ /* 0x000fc40003f84270 */
[----:B------:R-:W-:-:S04]  /*6490*/  FSETP.NEU.FTZ.AND P6, PT, R20, -INF , PT ;  /* 0xff8000001400780b */ /* 0x000fc80003fdd000 */
[----:B------:R-:W-:-:S05]  /*64a0*/  FSEL R152, R20, RZ, P6 ;  /* 0x000000ff14987208 */ /* 0x000fca0003000000 */
[----:B------:R-:W-:Y:S01]  /*64b0*/  FADD.FTZ R152, -R152, R215 ;  /* 0x000000d798987221 */ /* 0x000fe20000010100 */
[----:B0-----:R-:W-:-:S03]  /*64c0*/  FMUL.FTZ R197, R20, R13 ;  /* 0x0000000d14c57220 */ /* 0x001fc60000410000 */
[----:B------:R-:W-:Y:S02]  /*64d0*/  FMUL.FTZ R152, R152, R13 ;  /* 0x0000000d98987220 */ /* 0x000fe40000410000 */
[----:B------:R-:W-:Y:S02]  /*64e0*/  FSEL R197, R197, RZ, P6 ;  /* 0x000000ffc5c57208 */ /* 0x000fe40003000000 */
[----:B------:R-:W-:-:S03]  /*64f0*/  ISETP.GT.AND P6, PT, R179, 0x49, PT ;  /* 0x00000049b300780c */ /* 0x000fc60003fc4270 */
        /* <DEDUP_REMOVED lines=25> */
[----:B-1----:R-:W-:-:S07]  /*6690*/  FSEL R191, R191, -INF , P6 ;  /* 0xff800000bfbf7808 */ /* 0x002fce0003000000 */
[----:B------:R-:W0:Y:S08]  /*66a0*/  MUFU.EX2 R197, R152 ;  /* 0x0000009800c57308 */ /* 0x000e300000000800 */
[----:B------:R-:W1:Y:S08]  /*66b0*/  MUFU.EX2 R152, R216 ;  /* 0x000000d800987308 */ /* 0x000e700000000800 */
[----:B------:R-:W2:Y:S01]  /*66c0*/  MUFU.EX2 R154, R154 ;  /* 0x0000009a009a7308 */ /* 0x000ea20000000800 */
        /* <DEDUP_REMOVED lines=24> */
[C---:B0-----:R-:W-:Y:S01]  /*6850*/  FADD.FTZ R0, R169.reuse, R0 ;  /* 0x00000000a9007221 */ /* 0x041fe20000010000 */
[----:B------:R-:W-:Y:S01]  /*6860*/  F2FP.F16.F32.PACK_AB R154, R169, R154 ;  /* 0x0000009aa99a723e */ /* 0x000fe200000000ff */
[-C--:B------:R-:W-:Y:S01]  /*6870*/  FMUL.FTZ R61, R61, R197.reuse ;  /* 0x000000c53d3d7220 */ /* 0x080fe20000410000 */
        /* <DEDUP_REMOVED lines=46> */
[----:B------:R0:W1:Y:S01]  /*6b60*/  MUFU.TANH R169, R194 ;  /* 0x000000c200a97308 */ /* 0x0000620000002400 */
[----:B------:R-:W-:Y:S01]  /*6b70*/  FMUL.FTZ R132, R132, R197 ;  /* 0x000000c584847220 */ /* 0x000fe20000410000 */
[----:B------:R-:W-:Y:S01]  /*6b80*/  FMNMX.FTZ R215, R187, R215, !PT ;  /* 0x000000d7bbd77209 */ /* 0x000fe20007810000 */
[-C--:B------:R-:W-:Y:S01]  /*6b90*/  FMUL.FTZ R133, R133, R197.reuse ;  /* 0x000000c585857220 */ /* 0x080fe20000410000 */
[-C--:B------:R-:W-:Y:S01]  /*6ba0*/  FMUL.FTZ R136, R136, R197.reuse ;  /* 0x000000c588887220 */ /* 0x080fe20000410000 */
[----:B------:R-:W-:Y:S01]  /*6bb0*/  FMUL.FTZ R137, R137, R197 ;  /* 0x000000c589897220 */ /* 0x000fe20000410000 */
[----:B------:R-:W-:Y:S01]  /*6bc0*/  FMNMX.FTZ R215, R188, R215, !PT ;  /* 0x000000d7bcd77209 */ /* 0x000fe20007810000 */
[-C--:B------:R-:W-:Y:S01]  /*6bd0*/  FMUL.FTZ R140, R140, R197.reuse ;  /* 0x000000c58c8c7220 */ /* 0x080fe20000410000 */
[----:B------:R-:W-:Y:S01]  /*6be0*/  FMUL.FTZ R141, R141, R197 ;  /* 0x000000c58d8d7220 */ /* 0x000fe20000410000 */
[----:B0-----:R-:W-:Y:S01]  /*6bf0*/  FMUL.FTZ R194, R195, UR4 ;  /* 0x00000004c3c27c20 */ /* 0x001fe20008410000 */
[----:B------:R-:W-:Y:S01]  /*6c00*/  FMNMX.FTZ R215, R189, R215, !PT ;  /* 0x000000d7bdd77209 */ /* 0x000fe20007810000 */
[----:B------:R-:W-:Y:S01]  /*6c10*/  FMUL.FTZ R195, R198, UR4 ;  /* 0x00000004c6c37c20 */ /* 0x000fe20008410000 */
[-C--:B------:R-:W-:Y:S01]  /*6c20*/  FMUL.FTZ R144, R144, R197.reuse ;  /* 0x000000c590907220 */ /* 0x080fe20000410000 */
[----:B------:R-:W-:Y:S01]  /*6c30*/  FMUL.FTZ R145, R145, R197 ;  /* 0x000000c591917220 */ /* 0x000fe20000410000 */
[----:B------:R-:W-:Y:S01]  /*6c40*/  FMNMX.FTZ R215, R190, R215, !PT ;  /* 0x000000d7bed77209 */ /* 0x000fe20007810000 */
[----:B------:R-:W0:Y:S01]  /*6c50*/  MUFU.TANH R194, R194 ;  /* 0x000000c200c27308 */ /* 0x000e220000002400 */
[-C--:B------:R-:W-:Y:S01]  /*6c60*/  FMUL.FTZ R148, R148, R197.reuse ;  /* 0x000000c594947220 */ /* 0x080fe20000410000 */
[----:B------:R-:W-:Y:S01]  /*6c70*/  FMUL.FTZ R149, R149, R197 ;  /* 0x000000c595957220 */ /* 0x000fe20000410000 */
[----:B------:R-:W-:-:S04]  /*6c80*/  FMNMX.FTZ R215, R192, R215, !PT ;  /* 0x000000d7c0d77209 */ /* 0x000fc80007810000 */
[----:B------:R-:W-:Y:S01]  /*6c90*/  FMNMX.FTZ R198, R193, R215, !PT ;  /* 0x000000d7c1c67209 */ /* 0x000fe20007810000 */
[----:B------:R-:W2:Y:S03]  /*6ca0*/  MUFU.TANH R195, R195 ;  /* 0x000000c300c37308 */ /* 0x000ea60000002400 */
[----:B------:R-:W-:-:S05]  /*6cb0*/  FMNMX.FTZ R198, R196, R198, !PT ;  /* 0x000000c6c4c67209 */ /* 0x000fca0007810000 */
[----:B------:R1:W3:Y:S08]  /*6cc0*/  MUFU.TANH R215, R199 ;  /* 0x000000c700d77308 */ /* 0x0002f00000002400 */
[----:B------:R-:W-:Y:S01]  /*6cd0*/  MUFU.EX2 R180, R180 ;  /* 0x000000b400b47308 */ /* 0x000fe20000000800 */
[----:B-1----:R-:W-:Y:S02]  /*6ce0*/  FSEL R199, R169, -INF , P2 ;  /* 0xff800000a9c77808 */ /* 0x002fe40001000000 */
[----:B------:R-:W-:-:S02]  /*6cf0*/  FMNMX.FTZ R169, R191, R198, !PT ;  /* 0x000000c6bfa97209 */ /* 0x000fc40007810000 */
[----:B0-----:R-:W-:Y:S02]  /*6d00*/  FSEL R198, R194, -INF , P3 ;  /* 0xff800000c2c67808 */ /* 0x001fe40001800000 */
[----:B------:R-:W-:Y:S01]  /*6d10*/  FMNMX.FTZ R169, R199, R169, !PT ;  /* 0x000000a9c7a97209 */ /* 0x000fe20007810000 */
[----:B------:R-:W-:Y:S01]  /*6d20*/  MUFU.EX2 R182, R182 ;  /* 0x000000b600b67308 */ /* 0x000fe20000000800 */
[----:B--2---:R-:W-:Y:S02]  /*6d30*/  FSEL R195, R195, -INF , P4 ;  /* 0xff800000c3c37808 */ /* 0x004fe40002000000 */
[----:B------:R-:W-:Y:S02]  /*6d40*/  FMNMX.FTZ R169, R198, R169, !PT ;  /* 0x000000a9c6a97209 */ /* 0x000fe40007810000 */
[----:B---3--:R-:W-:Y:S02]  /*6d50*/  FSEL R194, R215, -INF , P5 ;  /* 0xff800000d7c27808 */ /* 0x008fe40002800000 */
        /* <DEDUP_REMOVED lines=14> */
[----:B------:R-:W-:-:S04]  /*6e40*/  FSETP.NEU.FTZ.AND P2, PT, R169, -INF , PT ;  /* 0xff800000a900780b */ /* 0x000fc80003f5d000 */
[----:B------:R-:W-:-:S05]  /*6e50*/  FSEL R215, R169, RZ, P2 ;  /* 0x000000ffa9d77208 */ /* 0x000fca0001000000 */
[----:B------:R-:W-:Y:S01]  /*6e60*/  FADD.FTZ R215, -R215, R214 ;  /* 0x000000d6d7d77221 */ /* 0x000fe20000010100 */
[----:B------:R-:W-:-:S05]  /*6e70*/  FMUL.FTZ R214, R169, R13 ;  /* 0x0000000da9d67220 */ /* 0x000fca0000410000 */
[----:B------:R-:W-:Y:S02]  /*6e80*/  FSEL R214, R214, RZ, P2 ;  /* 0x000000ffd6d67208 */ /* 0x000fe40001000000 */
[C---:B------:R-:W-:Y:S01]  /*6e90*/  ISETP.GT.AND P2, PT, R212.reuse, R21, PT ;  /* 0x00000015d400720c */ /* 0x040fe20003f44270 */
[----:B------:R-:W-:Y:S02]  /*6ea0*/  VIADD R212, R212, 0xffffffff ;  /* 0xffffffffd4d47836 */ /* 0x000fe40000000000 */
        /* <DEDUP_REMOVED lines=24> */
[----:B------:R-:W-:Y:S01]  /*7030*/  FMUL.FTZ R214, R215, R13 ;  /* 0x0000000dd7d67220 */ /* 0x000fe20000410000 */
[----:B------:R-:W-:Y:S08]  /*7040*/  MUFU.EX2 R153, R153 ;  /* 0x0000009900997308 */ /* 0x000ff00000000800 */
[----:B------:R-:W0:Y:S08]  /*7050*/  MUFU.EX2 R214, R214 ;  /* 0x000000d600d67308 */ /* 0x000e300000000800 */
[----:B------:R0:W1:Y:S08]  /*7060*/  MUFU.EX2 R215, R155 ;  /* 0x0000009b00d77308 */ /* 0x0000700000000800 */
[----:B------:R-:W-:Y:S01]  /*7070*/  MUFU.EX2 R174, R174 ;  /* 0x000000ae00ae7308 */ /* 0x000fe20000000800 */
[----:B0-----:R-:W-:Y:S01]  /*7080*/  FFMA.FTZ R155, R214, R12, R153 ;  /* 0x0000000cd69b7223 */ /* 0x001fe20000010099 */
[----:B------:R-:W-:-:S02]  /*7090*/  IMAD.U32 R12, RZ, RZ, UR5 ;  /* 0x00000005ff0c7e24 */ /* 0x000fc4000f8e00ff */
[-C--:B------:R-:W-:Y:S01]  /*70a0*/  FMUL.FTZ R26, R26, R214.reuse ;  /* 0x000000d61a1a7220 */ /* 0x080fe20000410000 */
[-C--:B------:R-:W-:Y:S01]  /*70b0*/  FMUL.FTZ R27, R27, R214.reuse ;  /* 0x000000d61b1b7220 */ /* 0x080fe20000410000 */
[-C--:B------:R-:W-:Y:S01]  /*70c0*/  FMUL.FTZ R30, R30, R214.reuse ;  /* 0x000000d61e1e7220 */ /* 0x080fe20000410000 */
[----:B------:R-:W-:Y:S02]  /*70d0*/  @!P1 VIADD R197, R12, 0x32440 ;  /* 0x000324400cc59836 */ /* 0x000fe40000000000 */
[-C--:B------:R-:W-:Y:S01]  /*70e0*/  FMUL.FTZ R31, R31, R214.reuse ;  /* 0x000000d61f1f7220 */ /* 0x080fe20000410000 */
[-C--:B------:R-:W-:Y:S01]  /*70f0*/  FMUL.FTZ R34, R34, R214.reuse ;  /* 0x000000d622227220 */ /* 0x080fe20000410000 */
[C---:B-1----:R-:W-:Y:S01]  /*7100*/  FADD.FTZ R155, R215.reuse, R155 ;  /* 0x0000009bd79b7221 */ /* 0x042fe20000010000 */
[----:B------:R-:W-:Y:S01]  /*7110*/  F2FP.F16.F32.PACK_AB R153, R215, R153 ;  /* 0x00000099d799723e */ /* 0x000fe200000000ff */
[-C--:B------:R-:W-:Y:S01]  /*7120*/  FMUL.FTZ R35, R35, R214.reuse ;  /* 0x000000d623237220 */ /* 0x080fe20000410000 */
[----:B------:R0:W1:Y:S01]  /*7130*/  MUFU.EX2 R215, R170 ;  /* 0x000000aa00d77308 */ /* 0x0000620000000800 */
[----:B------:R-:W-:Y:S01]  /*7140*/  @!P1 PRMT R197, RZ, 0x654, R197 ;  /* 0x00000654ffc59816 */ /* 0x000fe200000000c5 */
[-C--:B------:R-:W-:Y:S01]  /*7150*/  FMUL.FTZ R38, R38, R214.reuse ;  /* 0x000000d626267220 */ /* 0x080fe20000410000 */
[-C--:B------:R-:W-:Y:S01]  /*7160*/  FMUL.FTZ R39, R39, R214.reuse ;  /* 0x000000d627277220 */ /* 0x080fe20000410000 */
[-C--:B------:R-:W-:Y:S01]  /*7170*/  FMUL.FTZ R42, R42, R214.reuse ;  /* 0x000000d62a2a7220 */ /* 0x080fe20000410000 */
[-C--:B------:R-:W-:Y:S01]  /*7180*/  FMUL.FTZ R43, R43, R214.reuse ;  /* 0x000000d62b2b7220 */ /* 0x080fe20000410000 */
[-C--:B------:R-:W-:Y:S01]  /*7190*/  FMUL.FTZ R46, R46, R214.reuse ;  /* 0x000000d62e2e7220 */ /* 0x080fe20000410000 */
[-C--:B------:R-:W-:Y:S01]  /*71a0*/  FMUL.FTZ R47, R47, R214.reuse ;  /* 0x000000d62f2f7220 */ /* 0x080fe20000410000 */
[-C--:B------:R-:W-:Y:S01]  /*71b0*/  FMUL.FTZ R50, R50, R214.reuse ;  /* 0x000000d632327220 */ /* 0x080fe20000410000 */
[----:B0-----:R-:W-:Y:S01]  /*71c0*/  IADD3 R170, -R221, 0xb, RZ ;  /* 0x0000000bddaa7810 */ /* 0x001fe20007ffe1ff */
[-C--:B------:R-:W-:Y:S01]  /*71d0*/  FMUL.FTZ R51, R51, R214.reuse ;  /* 0x000000d633337220 */ /* 0x080fe20000410000 */
[-C--:B------:R-:W-:Y:S01]  /*71e0*/  FMUL.FTZ R54, R54, R214.reuse ;  /* 0x000000d636367220 */ /* 0x080fe20000410000 */
[-C--:B------:R-:W-:Y:S01]  /*71f0*/  FMUL.FTZ R55, R55, R214.reuse ;  /* 0x000000d637377220 */ /* 0x080fe20000410000 */
[-C--:B------:R-:W-:Y:S01]  /*7200*/  FMUL.FTZ R58, R58, R214.reuse ;  /* 0x000000d63a3a7220 */ /* 0x080fe20000410000 */
[----:B------:R0:W-:Y:S06]  /*7210*/  BAR.ARV R170, 0x100 ;  /* 0x000400aa0000751d */ /* 0x0001ec0000002000 */
[----:B------:R2:W-:Y:S01]  /*7220*/  @!P1 SYNCS.ARRIVE.TRANS64.RED.A1T0 RZ, [R197+URZ], RZ ;  /* 0x000000ffc5ff99a7 */ /* 0x0005e2000810043f */
[-C--:B------:R-:W-:Y:S01]  /*7230*/  FMUL.FTZ R59, R59, R214.reuse ;  /* 0x000000d63b3b7220 */ /* 0x080fe20000410000 */
[-C--:B------:R-:W-:Y:S01]  /*7240*/  FMUL.FTZ R62, R62, R214.reuse ;  /* 0x000000d63e3e7220 */ /* 0x080fe20000410000 */
[-C--:B------:R-:W-:Y:S01]  /*7250*/  FMUL.FTZ R63, R63, R214.reuse ;  /* 0x000000d63f3f7220 */ /* 0x080fe20000410000 */
[-C--:B------:R-:W-:Y:S01]  /*7260*/  FMUL.FTZ R66, R66, R214.reuse ;  /* 0x000000d642427220 */ /* 0x080fe20000410000 */
[-C--:B------:R-:W-:Y:S01]  /*7270*/  FMUL.FTZ R67, R67, R214.reuse ;  /* 0x000000d643437220 */ /* 0x080fe20000410000 */
[-C--:B------:R-:W-:Y:S01]  /*7280*/  FMUL.FTZ R70, R70, R214.reuse ;  /* 0x000000d646467220 */ /* 0x080fe20000410000 */
[----:B------:R-:W-:Y:S01]  /*7290*/  FMUL.FTZ R71, R71, R214 ;  /* 0x000000d647477220 */ /* 0x000fe20000410000 */
[----:B--2---:R-:W-:-:S02]  /*72a0*/  VIADD R197, R221, 0x8 ;  /* 0x00000008ddc57836 */ /* 0x004fc40000000000 */
[-C--:B------:R-:W-:Y:S01]  /*72b0*/  FMUL.FTZ R74, R74, R214.reuse ;  /* 0x000000d64a4a7220 */ /* 0x080fe20000410000 */
[-C--:B------:R-:W-:Y:S01]  /*72c0*/  FMUL.FTZ R75, R75, R214.reuse ;  /* 0x000000d64b4b7220 */ /* 0x080fe20000410000 */
        /* <DEDUP_REMOVED lines=40> */
[----:B------:R-:W-:Y:S01]  /*7550*/  F2FP.F16.F32.PACK_AB R155, R174, R215 ;  /* 0x000000d7ae9b723e */ /* 0x000fe200000000ff */
[----:B------:R-:W1:Y:S01]  /*7560*/  MUFU.EX2 R175, R175 ;  /* 0x000000af00af7308 */ /* 0x000e620000000800 */
[----:B------:R-:W-:-:S02]  /*7570*/  @!P1 VIADD R12, R12, 0x32460 ;  /* 0x000324600c0c9836 */ /* 0x000fc40000000000 */
[----:B------:R-:W-:Y:S01]  /*7580*/  FADD.FTZ R197, R174, R197 ;  /* 0x000000c5aec57221 */ /* 0x000fe20000010000 */
[----:B------:R-:W-:Y:S01]  /*7590*/  WARPGROUP.ARRIVE ;  /* 0x00000000000079c5 */ /* 0x000fe20000000000 */
[----:B------:R-:W-:Y:S01]  /*75a0*/  IMAD.MOV.U32 R214, RZ, RZ, R169 ;  /* 0x000000ffffd67224 */ /* 0x000fe200078e00a9 */
[----:B------:R-:W-:Y:S01]  /*75b0*/  @!P1 PRMT R12, RZ, 0x654, R12 ;  /* 0x00000654ff0c9816 */ /* 0x000fe2000000000c */
[----:B------:R-:W-:Y:S01]  /*75c0*/  IMAD.MOV.U32 R215, RZ, RZ, R20 ;  /* 0x000000ffffd77224 */ /* 0x000fe200078e0014 */
[----:B------:R-:W2:Y:S02]  /*75d0*/  MUFU.EX2 R176, R176 ;  /* 0x000000b000b07308 */ /* 0x000ea40000000800 */
[----:B------:R-:W-:Y:S01]  /*75e0*/  HGMMA.64x256x16.F32 R24, R152, gdesc[UR8].tnspB, R24, gsb0 ;  /* 0x43e0000898187df0 */ /* 0x000fe20008000818 */
[----:B------:R-:W-:Y:S01]  /*75f0*/  UIADD3 UR10, UR6, 0x80, URZ ;  /* 0x00000080060a7890 */ /* 0x000fe2000fffe03f */
[----:B------:R-:W-:-:S04]  /*7600*/  UMOV UR11, 0x40000040 ;  /* 0x40000040000b7882 */ /* 0x000fc80000000000 */
[----:B------:R-:W3:Y:S01]  /*7610*/  MUFU.EX2 R177, R177 ;  /* 0x000000b100b17308 */ /* 0x000ee20000000800 */
[----:B-1----:R-:W-:-:S07]  /*7620*/  FADD.FTZ R197, R175, R197 ;  /* 0x000000c5afc57221 */ /* 0x002fce0000010000 */
[----:B------:R-:W1:Y:S01]  /*7630*/  MUFU.EX2 R178, R178 ;  /* 0x000000b200b27308 */ /* 0x000e620000000800 */
[----:B--2---:R-:W-:-:S07]  /*7640*/  FADD.FTZ R197, R176, R197 ;  /* 0x000000c5b0c57221 */ /* 0x004fce0000010000 */
[----:B------:R-:W2:Y:S01]  /*7650*/  MUFU.EX2 R183, R183 ;  /* 0x000000b700b77308 */ /* 0x000ea20000000800 */
[----:B---3--:R-:W-:-:S07]  /*7660*/  FADD.FTZ R197, R177, R197 ;  /* 0x000000c5b1c57221 */ /* 0x008fce0000010000 */
        /* <DEDUP_REMOVED lines=18> */
[----:B------:R-:W-:Y:S01]  /*7790*/  MUFU.EX2 R196, R196 ;  /* 0x000000c400c47308 */ /* 0x000fe20000000800 */
[----:B-1----:R-:W-:-:S07]  /*77a0*/  FADD.FTZ R197, R192, R197 ;  /* 0x000000c5c0c57221 */ /* 0x002fce0000010000 */
[----:B------:R-:W-:Y:S01]  /*77b0*/  MUFU.EX2 R191, R191 ;  /* 0x000000bf00bf7308 */ /* 0x000fe20000000800 */
[----:B--2---:R-:W-:-:S07]  /*77c0*/  FADD.FTZ R197, R193, R197 ;  /* 0x000000c5c1c57221 */ /* 0x004fce0000010000 */
[----:B------:R-:W-:Y:S08]  /*77d0*/  MUFU.EX2 R199, R199 ;  /* 0x000000c700c77308 */ /* 0x000ff00000000800 */
[----:B------:R-:W-:Y:S08]  /*77e0*/  MUFU.EX2 R198, R198 ;  /* 0x000000c600c67308 */ /* 0x000ff00000000800 */
[----:B------:R-:W-:Y:S08]  /*77f0*/  MUFU.EX2 R195, R195 ;  /* 0x000000c300c37308 */ /* 0x000ff00000000800 */
[----:B------:R-:W-:Y:S01]  /*7800*/  MUFU.EX2 R194, R194 ;  /* 0x000000c200c27308 */ /* 0x000fe20000000800 */
[----:B------:R-:W-:-:S07]  /*7810*/  WARPGROUP.DEPBAR.LE gsb0, 0x0 ;  /* 0x00008000000079c5 */ /* 0x000fce0000010000 */
[----:B------:R-:W1:Y:S01]  /*7820*/  MUFU.EX2 R152, R179 ;  /* 0x000000b300987308 */ /* 0x000e620000000800 */
[----:B------:R-:W-:Y:S02]  /*7830*/  F2FP.F16.F32.PACK_AB R153, R176, R175 ;  /* 0x000000afb099723e */ /* 0x000fe400000000ff */
[----:B------:R-:W-:-:S05]  /*7840*/  F2FP.F16.F32.PACK_AB R155, R178, R177 ;  /* 0x000000b1b29b723e */ /* 0x000fca00000000ff */
[----:B------:R-:W2:Y:S01]  /*7850*/  MUFU.EX2 R154, R181 ;  /* 0x000000b5009a7308 */ /* 0x000ea20000000800 */
[----:B-1----:R-:W-:Y:S01]  /*7860*/  FADD.FTZ R0, R152, R0 ;  /* 0x0000000098007221 */ /* 0x002fe20000010000 */
[----:B------:R-:W-:-:S03]  /*7870*/  F2FP.F16.F32.PACK_AB R152, R180, R152 ;  /* 0x00000098b498723e */ /* 0x000fc600000000ff */
[----:B------:R-:W-:-:S04]  /*7880*/  FADD.FTZ R0, R180, R0 ;  /* 0x00000000b4007221 */ /* 0x000fc80000010000 */
[----:B--2---:R-:W-:Y:S01]  /*7890*/  FADD.FTZ R0, R154, R0 ;  /* 0x000000009a007221 */ /* 0x004fe20000010000 */
[----:B------:R-:W-:-:S03]  /*78a0*/  F2FP.F16.F32.PACK_AB R154, R182, R154 ;  /* 0x0000009ab69a723e */ /* 0x000fc600000000ff */
[----:B------:R-:W-:Y:S01]  /*78b0*/  FADD.FTZ R0, R182, R0 ;  /* 0x00000000b6007221 */ /* 0x000fe20000010000 */
[----:B------:R-:W-:-:S06]  /*78c0*/  WARPGROUP.ARRIVE ;  /* 0x00000000000079c5 */ /* 0x000fcc0000000000 */
[----:B------:R-:W-:Y:S01]  /*78d0*/  HGMMA.64x256x16.F32 R24, R152, gdesc[UR8].tnspB, R24, gsb0 ;  /* 0x43e0000898187df0 */ /* 0x000fe20008000818 */
[----:B------:R-:W-:Y:S01]  /*78e0*/  UIADD3 UR10, UR6, 0x100, URZ ;  /* 0x00000100060a7890 */ /* 0x000fe2000fffe03f */
[----:B------:R-:W-:Y:S01]  /*78f0*/  UMOV UR11, 0x40000040 ;  /* 0x40000040000b7882 */ /* 0x000fe20000000000 */
[----:B------:R-:W-:Y:S02]  /*7900*/  WARPGROUP.DEPBAR.LE gsb0, 0x0 ;  /* 0x00008000000079c5 */ /* 0x000fe40000010000 */
        /* <DEDUP_REMOVED lines=29> */
[----:B------:R-:W-:Y:S01]  /*7ae0*/  UIADD3 UR6, UR6, 0x280, URZ ;  /* 0x0000028006067890 */ /* 0x000fe2000fffe03f */
[----:B------:R-:W-:Y:S02]  /*7af0*/  WARPGROUP.DEPBAR.LE gsb0, 0x0 ;  /* 0x00008000000079c5 */ /* 0x000fe40000010000 */
[----:B------:R-:W1:Y:S01]  /*7b00*/  MUFU.EX2 R152, R160 ;  /* 0x000000a000987308 */ /* 0x000e620000000800 */
[----:B------:R-:W-:Y:S02]  /*7b10*/  F2FP.F16.F32.PACK_AB R153, R193, R192 ;  /* 0x000000c0c199723e */ /* 0x000fe400000000ff */
[----:B------:R-:W-:Y:S01]  /*7b20*/  F2FP.F16.F32.PACK_AB R155, R191, R196 ;  /* 0x000000c4bf9b723e */ /* 0x000fe200000000ff */
[----:B------:R-:W-:-:S04]  /*7b30*/  FADD.FTZ R196, R196, R197 ;  /* 0x000000c5c4c47221 */ /* 0x000fc80000010000 */
[----:B------:R-:W2:Y:S01]  /*7b40*/  MUFU.EX2 R154, R162 ;  /* 0x000000a2009a7308 */ /* 0x000ea20000000800 */
[----:B------:R-:W-:Y:S01]  /*7b50*/  FADD.FTZ R196, R191, R196 ;  /* 0x000000c4bfc47221 */ /* 0x000fe20000010000 */
        /* <DEDUP_REMOVED lines=8> */
[----:B------:R-:W-:Y:S01]  /*7be0*/  UMOV UR10, UR6 ;  /* 0x00000006000a7c82 */ /* 0x000fe20008000000 */
[----:B------:R-:W-:Y:S01]  /*7bf0*/  UMOV UR11, 0x40000040 ;  /* 0x40000040000b7882 */ /* 0x000fe20000000000 */
[----:B------:R-:W-:Y:S02]  /*7c00*/  WARPGROUP.DEPBAR.LE gsb0, 0x0 ;  /* 0x00008000000079c5 */ /* 0x000fe40000010000 */
[----:B------:R-:W1:Y:S01]  /*7c10*/  MUFU.EX2 R152, R156 ;  /* 0x0000009c00987308 */ /* 0x000e620000000800 */
[----:B------:R-:W-:Y:S01]  /*7c20*/  F2FP.F16.F32.PACK_AB R153, R198, R199 ;  /* 0x000000c7c699723e */ /* 0x000fe200000000ff */
[----:B------:R-:W-:Y:S01]  /*7c30*/  FADD.FTZ R199, R199, R196 ;  /* 0x000000c4c7c77221 */ /* 0x000fe20000010000 */
[----:B------:R-:W-:-:S03]  /*7c40*/  F2FP.F16.F32.PACK_AB R155, R194, R195 ;  /* 0x000000c3c29b723e */ /* 0x000fc600000000ff */
[----:B------:R-:W-:Y:S02]  /*7c50*/  FADD.FTZ R198, R198, R199 ;  /* 0x000000c7c6c67221 */ /* 0x000fe40000010000 */
[----:B------:R-:W2:Y:S02]  /*7c60*/  MUFU.EX2 R154, R158 ;  /* 0x0000009e009a7308 */ /* 0x000ea40000000800 */
        /* <DEDUP_REMOVED lines=8> */
[----:B------:R-:W-:Y:S03]  /*7cf0*/  HGMMA.64x256x16.F32 R24, R152, gdesc[UR8].tnspB, R24, gsb0 ;  /* 0x43e0000898187df0 */ /* 0x000fe60008000818 */
[----:B------:R-:W-:Y:S02]  /*7d00*/  WARPGROUP.DEPBAR.LE gsb0, 0x0 ;  /* 0x00008000000079c5 */ /* 0x000fe40000010000 */
[----:B------:R1:W-:Y:S02]  /*7d10*/  @!P1 SYNCS.ARRIVE.TRANS64.RED.A1T0 RZ, [R12+URZ], RZ ;  /* 0x000000ff0cff99a7 */ /* 0x0003e4000810043f */
[----:B-1----:R-:W-:Y:S01]  /*7d20*/  FADD.FTZ R12, R194, R195 ;  /* 0x000000c3c20c7221 */ /* 0x002fe20000010000 */
[----:B0-----:R-:W-:Y:S06]  /*7d30*/  @P2 BRA `(.L_x_14394) ;  /* 0xffffffcc00f02947 */ /* 0x001fec000383ffff */
.L_x_14385:
[----:B------:R-:W-:-:S13]  /*7d40*/  ISETP.GE.AND P2, PT, R212, R205, PT ;  /* 0x000000cdd400720c */ /* 0x000fda0003f46270 */
[----:B------:R-:W-:Y:S05]  /*7d50*/  @!P2 BRA `(.L_x_14395) ;  /* 0x00000028004ca947 */ /* 0x000fea0003800000 */
[----:B------:R-:W-:Y:S01]  /*7d60*/  IMAD.MOV.U32 R21, RZ, RZ, R169 ;  /* 0x000000ffff157224 */ /* 0x000fe200078e00a9 */
[----:B------:R-:W-:Y:S01]  /*7d70*/  ULDC UR4, c[0x0][0xad0] ;  /* 0x0002b40000047ab9 */ /* 0x000fe20000000800 */
[----:B------:R-:W-:-:S07]  /*7d80*/  IMAD.MOV.U32 R203, RZ, RZ, R20 ;  /* 0x000000ffffcb7224 */ /* 0x000fce00078e0014 */
.L_x_14404:
[----:B------:R-:W-:-:S04]  /*7d90*/  UIADD3 UR36, UR36, 0x1, URZ ;  /* 0x0000000124247890 */ /* 0x000fc8000fffe03f */
[----:B------:R-:W-:-:S04]  /*7da0*/  UISETP.NE.AND UP0, UPT, UR36, 0x2, UPT ;  /* 0x000000022400788c */ /* 0x000fc8000bf05270 */
[----:B------:R-:W-:Y:S02]  /*7db0*/  USEL UR5, URZ, 0x1, UP0 ;  /* 0x000000013f057887 */ /* 0x000fe40008000000 */
[----:B------:R-:W-:Y:S02]  /*7dc0*/  USEL UR36, UR36, URZ, UP0 ;  /* 0x0000003f24247287 */ /* 0x000fe40008000000 */
[----:B------:R-:W-:Y:S01]  /*7dd0*/  ULOP3.LUT UR37, UR37, UR5, URZ, 0x3c, !UPT ;  /* 0x0000000525257292 */ /* 0x000fe2000f8e3c3f */
[----:B------:R-:W-:Y:S11]  /*7de0*/  @!P0 BRA `(.L_x_14396) ;  /* 0x0000000000048947 */ /* 0x000ff60003800000 */
[----:B------:R-:W-:Y:S01]  /*7df0*/  BPT.TRAP 0x1 ;  /* 0x000000040000795c */ /* 0x000fe20000300000 */
.L_x_14396:
        /* <DEDUP_REMOVED lines=9> */
.L_x_14397:
[----:B-1----:R-:W-:Y:S05]  /*7e90*/  @P2 BRA `(.L_x_14398) ;  /* 0x0000000000082947 */ /* 0x002fea0003800000 */
[----:B------:R-:W1:Y:S02]  /*7ea0*/  SYNCS.PHASECHK.TRANS64.TRYWAIT P2, [UR5+0x32430], R13 ;  /* 0x0324300dff0075a7 */ /* 0x000e640008040145 */
[----:B-1----:R-:W-:Y:S05]  /*7eb0*/  @!P2 BRA `(.L_x_14399) ;  /* 0x000000f400e4a947 */ /* 0x002fea0003800000 */
.L_x_14398:
        /* <DEDUP_REMOVED lines=31> */
.L_x_14400:
[----:B------:R2:W3:Y:S01]  /*80b0*/  SYNCS.PHASECHK.TRANS64.TRYWAIT P2, [UR5+0x32450], R13 ;  /* 0x0324500dff0075a7 */ /* 0x0004e20008040145 */
[----:B------:R-:W-:Y:S05]  /*80c0*/  @!P0 BRA `(.L_x_14401) ;  /* 0x0000000000048947 */ /* 0x000fea0003800000 */
[----:B------:R-:W-:Y:S01]  /*80d0*/  BPT.TRAP 0x1 ;  /* 0x000000040000795c */ /* 0x000fe20000300000 */
.L_x_14401:
[----:B---3--:R-:W-:Y:S05]  /*80e0*/  @P2 BRA `(.L_x_14402) ;  /* 0x0000000000082947 */ /* 0x008fea0003800000 */
[----:B------:R-:W3:Y:S02]  /*80f0*/  SYNCS.PHASECHK.TRANS64.TRYWAIT P2, [UR5+0x32450], R13 ;  /* 0x0324500dff0075a7 */ /* 0x000ee40008040145 */
[----:B---3--:R-:W-:Y:S05]  /*8100*/  @!P2 BRA `(.L_x_14403) ;  /* 0x000000f40068a947 */ /* 0x008fea0003800000 */
.L_x_14402:
[----:B------:R-:W-:Y:S01]  /*8110*/  R2UR UR52, R10 ;  /* 0x000000000a3472ca */ /* 0x000fe200000e0000 */
[----:B------:R-:W-:Y:S01]  /*8120*/  UIMAD UR6, UR36, 0xc00, UR60 ;  /* 0x00000c00240678a4 */ /* 0x000fe2000f8e023c */
[----:B------:R-:W-:Y:S01]  /*8130*/  R2UR UR53, R11 ;  /* 0x000000000b3572ca */ /* 0x000fe200000e0000 */
[----:B------:R-:W-:Y:S01]  /*8140*/  WARPGROUP.ARRIVE ;  /* 0x00000000000079c5 */ /* 0x000fe20000000000 */
[----:B------:R-:W-:Y:S01]  /*8150*/  UMOV UR55, 0x40000040 ;  /* 0x4000004000377882 */ /* 0x000fe20000000000 */
[----:B------:R-:W-:-:S04]  /*8160*/  UIADD3 UR10, UR6, 0x302, URZ ;  /* 0x00000302060a7890 */ /* 0x000fc8000fffe03f */
[----:B------:R-:W3:Y:S01]  /*8170*/  S2R R216, SR_TID.X ;  /* 0x0000000000d87919 */ /* 0x000ee20000002100 */
[----:B------:R-:W-:Y:S01]  /*8180*/  UMOV UR11, 0x40000040 ;  /* 0x40000040000b7882 */ /* 0x000fe20000000000 */
[----:B------:R-:W-:Y:S01]  /*8190*/  UMOV UR54, UR6 ;  /* 0x0000000600367c82 */ /* 0x000fe20008000000 */
[----:B------:R-:W-:Y:S01]  /*81a0*/  UIADD3 UR14, UR6, 0x304, URZ ;  /* 0x00000304060e7890 */ /* 0x000fe2000fffe03f */
[C---:B------:R-:W-:Y:S01]  /*81b0*/  ISETP.GT.AND P2, PT, R212.reuse, R205, PT ;  /* 0x000000cdd400720c */ /* 0x040fe20003f44270 */
[----:B------:R-:W-:Y:S01]  /*81c0*/  UMOV UR15, 0x40000040 ;  /* 0x40000040000f7882 */ /* 0x000fe20000000000 */
[----:B------:R-:W-:Y:S01]  /*81d0*/  UIADD3 UR18, UR6, 0x306, URZ ;  /* 0x0000030606127890 */ /* 0x000fe2000fffe03f */
[----:B------:R-:W-:Y:S01]  /*81e0*/  VIADD R212, R212, 0xffffffff ;  /* 0xffffffffd4d47836 */ /* 0x000fe20000000000 */
[----:B------:R-:W-:Y:S01]  /*81f0*/  UMOV UR19, 0x40000040 ;  /* 0x4000004000137882 */ /* 0x000fe20000000000 */
        /* <DEDUP_REMOVED lines=18> */
[----:B---3--:R-:W-:Y:S01]  /*8320*/  SHF.R.U32.HI R216, RZ, 0x7, R216 ;  /* 0x00000007ffd87819 */ /* 0x008fe200000116d8 */
        /* <DEDUP_REMOVED lines=162> */
[----:B------:R-:W-:Y:S01]  /*8d50*/  FADD.FTZ R170, -R20, R203 ;  /* 0x000000cb14aa7221 */ /* 0x000fe20000010100 */
[----:B------:R-:W-:Y:S01]  /*8d60*/  FMUL.FTZ R203, R175, UR4 ;  /* 0x00000004afcb7c20 */ /* 0x000fe20008410000 */
[----:B------:R-:W-:Y:S01]  /*8d70*/  FMUL.FTZ R175, R179, UR4 ;  /* 0x00000004b3af7c20 */ /* 0x000fe20008410000 */
[----:B------:R-:W-:Y:S01]  /*8d80*/  FMUL.FTZ R179, R182, UR4 ;  /* 0x00000004b6b37c20 */ /* 0x000fe20008410000 */
[----:B------:R-:W-:Y:S01]  /*8d90*/  MUFU.TANH R183, R183 ;  /* 0x000000b700b77308 */ /* 0x000fe20000002400 */
[----:B------:R-:W-:Y:S01]  /*8da0*/  FMUL.FTZ R182, R190, UR4 ;  /* 0x00000004beb67c20 */ /* 0x000fe20008410000 */
[----:B------:R-:W-:-:S06]  /*8db0*/  FMUL.FTZ R190, R195, UR4 ;  /* 0x00000004c3be7c20 */ /* 0x000fcc0008410000 */
[----:B------:R-:W-:Y:S08]  /*8dc0*/  MUFU.TANH R203, R203 ;  /* 0x000000cb00cb7308 */ /* 0x000ff00000002400 */
[----:B------:R-:W-:Y:S01]  /*8dd0*/  MUFU.TANH R175, R175 ;  /* 0x000000af00af7308 */ /* 0x000fe20000002400 */
[-C--:B0-----:R-:W-:Y:S01]  /*8de0*/  FMUL.FTZ R154, R20, R13.reuse ;  /* 0x0000000d149a7220 */ /* 0x081fe20000410000 */
[----:B------:R-:W-:-:S03]  /*8df0*/  FMUL.FTZ R170, R170, R13 ;  /* 0x0000000daaaa7220 */ /* 0x000fc60000410000 */
        /* <DEDUP_REMOVED lines=28> */
[----:B0-----:R-:W-:Y:S01]  /*8fc0*/  FFMA.FTZ R154, R170, R0, R152 ;  /* 0x00000000aa9a7223 */ /* 0x001fe20000010098 */
[----:B-1----:R-:W-:Y:S01]  /*8fd0*/  FMUL.FTZ R167, R171, UR4 ;  /* 0x00000004aba77c20 */ /* 0x002fe20008410000 */
[----:B------:R-:W-:Y:S01]  /*8fe0*/  FMUL.FTZ R171, R174, UR4 ;  /* 0x00000004aeab7c20 */ /* 0x000fe20008410000 */
[----:B------:R-:W-:Y:S01]  /*8ff0*/  FMUL.FTZ R0, R178, UR4 ;  /* 0x00000004b2007c20 */ /* 0x000fe20008410000 */
[----:B------:R-:W-:Y:S01]  /*9000*/  FMUL.FTZ R174, R186, UR4 ;  /* 0x00000004baae7c20 */ /* 0x000fe20008410000 */
[----:B------:R-:W-:Y:S01]  /*9010*/  FMUL.FTZ R178, R187, UR4 ;  /* 0x00000004bbb27c20 */ /* 0x000fe20008410000 */
[----:B------:R-:W-:Y:S01]  /*9020*/  FMUL.FTZ R186, R191, UR4 ;  /* 0x00000004bfba7c20 */ /* 0x000fe20008410000 */
[----:B------:R-:W-:Y:S01]  /*9030*/  MUFU.TANH R167, R167 ;  /* 0x000000a700a77308 */ /* 0x000fe20000002400 */
[C---:B--2---:R-:W-:Y:S01]  /*9040*/  FADD.FTZ R154, R169.reuse, R154 ;  /* 0x0000009aa99a7221 */ /* 0x044fe20000010000 */
[----:B------:R-:W-:Y:S01]  /*9050*/  F2FP.F16.F32.PACK_AB R152, R169, R152 ;  /* 0x00000098a998723e */ /* 0x000fe200000000ff */
[----:B------:R-:W-:Y:S01]  /*9060*/  FMUL.FTZ R187, R194, UR4 ;  /* 0x00000004c2bb7c20 */ /* 0x000fe20008410000 */
[----:B------:R-:W-:Y:S01]  /*9070*/  FMUL.FTZ R191, R198, UR4 ;  /* 0x00000004c6bf7c20 */ /* 0x000fe20008410000 */
[----:B------:R-:W-:Y:S01]  /*9080*/  FMUL.FTZ R194, R199, UR4 ;  /* 0x00000004c7c27c20 */ /* 0x000fe20008410000 */
        /* <DEDUP_REMOVED lines=19> */
[C---:B0-----:R-:W-:Y:S01]  /*91c0*/  FADD.FTZ R157, R169.reuse, R154 ;  /* 0x0000009aa99d7221 */ /* 0x041fe20000010000 */
[----:B------:R-:W-:Y:S01]  /*91d0*/  F2FP.F16.F32.PACK_AB R154, R169, R153 ;  /* 0x00000099a99a723e */ /* 0x000fe200000000ff */
[-C--:B------:R-:W-:Y:S01]  /*91e0*/  FMUL.FTZ R53, R53, R170.reuse ;  /* 0x000000aa35357220 */ /* 0x080fe20000410000 */
[----:B------:R-:W-:Y:S01]  /*91f0*/  FMNMX.FTZ R153, R193, R21, !PT ;  /* 0x00000015c1997209 */ /* 0x000fe20007810000 */
[-C--:B------:R-:W-:Y:S01]  /*9200*/  FMUL.FTZ R56, R56, R170.reuse ;  /* 0x000000aa38387220 */ /* 0x080fe20000410000 */
[-C--:B------:R-:W-:Y:S01]  /*9210*/  FMUL.FTZ R57, R57, R170.reuse ;  /* 0x000000aa39397220 */ /* 0x080fe20000410000 */
[-C--:B------:R-:W-:Y:S01]  /*9220*/  FMUL.FTZ R60, R60, R170.reuse ;  /* 0x000000aa3c3c7220 */ /* 0x080fe20000410000 */
[----:B------:R-:W-:Y:S01]  /*9230*/  FMNMX.FTZ R153, R155, R153, !PT ;  /* 0x000000999b997209 */ /* 0x000fe20007810000 */
[----:B------:R-:W0:Y:S01]  /*9240*/  MUFU.TANH R179, R179 ;  /* 0x000000b300b37308 */ /* 0x000e220000002400 */
        /* <DEDUP_REMOVED lines=15> */
[----:B------:R-:W4:Y:S01]  /*9340*/  MUFU.TANH R178, R178 ;  /* 0x000000b200b27308 */ /* 0x000f220000002400 */
[-C--:B------:R-:W-:Y:S01]  /*9350*/  FMUL.FTZ R81, R81, R170.reuse ;  /* 0x000000aa51517220 */ /* 0x080fe20000410000 */
[-C--:B------:R-:W-:Y:S01]  /*9360*/  FMUL.FTZ R84, R84, R170.reuse ;  /* 0x000000aa54547220 */ /* 0x080fe20000410000 */
[----:B------:R-:W-:Y:S01]  /*9370*/  FMNMX.FTZ R153, R163, R153, !PT ;  /* 0x00000099a3997209 */ /* 0x000fe20007810000 */
[-C--:B------:R-:W-:Y:S01]  /*9380*/  FMUL.FTZ R85, R85, R170.reuse ;  /* 0x000000aa55557220 */ /* 0x080fe20000410000 */
[-C--:B------:R-:W-:Y:S01]  /*9390*/  FMUL.FTZ R88, R88, R170.reuse ;  /* 0x000000aa58587220 */ /* 0x080fe20000410000 */
[-C--:B------:R-:W-:Y:S01]  /*93a0*/  FMUL.FTZ R89, R89, R170.reuse ;  /* 0x000000aa59597220 */ /* 0x080fe20000410000 */
[----:B------:R-:W-:Y:S01]  /*93b0*/  FMNMX.FTZ R153, R166, R153, !PT ;  /* 0x00000099a6997209 */ /* 0x000fe20007810000 */
[----:B------:R-:W5:Y:S01]  /*93c0*/  MUFU.TANH R182, R182 ;  /* 0x000000b600b67308 */ /* 0x000f620000002400 */
        /* <DEDUP_REMOVED lines=10> */
[----:B-1----:R-:W-:Y:S01]  /*9470*/  FMNMX.FTZ R153, R171, R153, !PT ;  /* 0x00000099ab997209 */ /* 0x002fe20007810000 */
[-C--:B------:R-:W-:Y:S01]  /*9480*/  FMUL.FTZ R105, R105, R170.reuse ;  /* 0x000000aa69697220 */ /* 0x080fe20000410000 */
[-C--:B------:R-:W-:Y:S01]  /*9490*/  FMUL.FTZ R108, R108, R170.reuse ;  /* 0x000000aa6c6c7220 */ /* 0x080fe20000410000 */
[-C--:B------:R-:W-:Y:S01]  /*94a0*/  FMUL.FTZ R109, R109, R170.reuse ;  /* 0x000000aa6d6d7220 */ /* 0x080fe20000410000 */
[----:B------:R-:W-:Y:S01]  /*94b0*/  FMNMX.FTZ R153, R203, R153, !PT ;  /* 0x00000099cb997209 */ /* 0x000fe20007810000 */
[----:B------:R-:W1:Y:S01]  /*94c0*/  MUFU.TANH R187, R187 ;  /* 0x000000bb00bb7308 */ /* 0x000e620000002400 */
[-C--:B------:R-:W-:Y:S01]  /*94d0*/  FMUL.FTZ R112, R112, R170.reuse ;  /* 0x000000aa70707220 */ /* 0x080fe20000410000 */
[-C--:B------:R-:W-:Y:S01]  /*94e0*/  FMUL.FTZ R113, R113, R170.reuse ;  /* 0x000000aa71717220 */ /* 0x080fe20000410000 */
[----:B--2---:R-:W-:Y:S01]  /*94f0*/  FMNMX.FTZ R153, R0, R153, !PT ;  /* 0x0000009900997209 */ /* 0x004fe20007810000 */
[-C--:B------:R-:W-:Y:S01]  /*9500*/  FMUL.FTZ R116, R116, R170.reuse ;  /* 0x000000aa74747220 */ /* 0x080fe20000410000 */
[-C--:B------:R-:W-:Y:S01]  /*9510*/  FMUL.FTZ R117, R117, R170.reuse ;  /* 0x000000aa75757220 */ /* 0x080fe20000410000 */
[-C--:B------:R-:W-:Y:S01]  /*9520*/  FMUL.FTZ R120, R120, R170.reuse ;  /* 0x000000aa78787220 */ /* 0x080fe20000410000 */
[----:B------:R-:W-:Y:S01]  /*9530*/  FMNMX.FTZ R153, R175, R153, !PT ;  /* 0x00000099af997209 */ /* 0x000fe20007810000 */
[----:B------:R-:W2:Y:S01]  /*9540*/  MUFU.TANH R190, R190 ;  /* 0x000000be00be7308 */ /* 0x000ea20000002400 */
[-C--:B------:R-:W-:Y:S01]  /*9550*/  FMUL.FTZ R121, R121, R170.reuse ;  /* 0x000000aa79797220 */ /* 0x080fe20000410000 */
[-C--:B------:R-:W-:Y:S01]  /*9560*/  FMUL.FTZ R124, R124, R170.reuse ;  /* 0x000000aa7c7c7220 */ /* 0x080fe20000410000 */
[----:B0-----:R-:W-:Y:S01]  /*9570*/  FMNMX.FTZ R153, R179, R153, !PT ;  /* 0x00000099b3997209 */ /* 0x001fe20007810000 */
[-C--:B------:R-:W-:Y:S01]  /*9580*/  FMUL.FTZ R125, R125, R170.reuse ;  /* 0x000000aa7d7d7220 */ /* 0x080fe20000410000 */
[-C--:B------:R-:W-:Y:S01]  /*9590*/  FMUL.FTZ R128, R128, R170.reuse ;  /* 0x000000aa80807220 */ /* 0x080fe20000410000 */
[-C--:B------:R-:W-:Y:S01]  /*95a0*/  FMUL.FTZ R129, R129, R170.reuse ;  /* 0x000000aa81817220 */ /* 0x080fe20000410000 */
[----:B------:R-:W-:Y:S01]  /*95b0*/  FMNMX.FTZ R153, R183, R153, !PT ;  /* 0x00000099b7997209 */ /* 0x000fe20007810000 */
[----:B------:R-:W0:Y:S01]  /*95c0*/  MUFU.TANH R191, R191 ;  /* 0x000000bf00bf7308 */ /* 0x000e220000002400 */
[-C--:B------:R-:W-:Y:S01]  /*95d0*/  FMUL.FTZ R132, R132, R170.reuse ;  /* 0x000000aa84847220 */ /* 0x080fe20000410000 */
[-C--:B------:R-:W-:Y:S01]  /*95e0*/  FMUL.FTZ R133, R133, R170.reuse ;  /* 0x000000aa85857220 */ /* 0x080fe20000410000 */
[----:B---3--:R-:W-:Y:S01]  /*95f0*/  FMNMX.FTZ R153, R174, R153, !PT ;  /* 0x00000099ae997209 */ /* 0x008fe20007810000 */
[-C--:B------:R-:W-:Y:S01]  /*9600*/  FMUL.FTZ R136, R136, R170.reuse ;  /* 0x000000aa88887220 */ /* 0x080fe20000410000 */
[-C--:B------:R-:W-:Y:S01]  /*9610*/  FMUL.FTZ R137, R137, R170.reuse ;  /* 0x000000aa89897220 */ /* 0x080fe20000410000 */
[-C--:B------:R-:W-:Y:S01]  /*9620*/  FMUL.FTZ R140, R140, R170.reuse ;  /* 0x000000aa8c8c7220 */ /* 0x080fe20000410000 */
[----:B----4-:R-:W-:Y:S01]  /*9630*/  FMNMX.FTZ R153, R178, R153, !PT ;  /* 0x00000099b2997209 */ /* 0x010fe20007810000 */
[----:B------:R-:W3:Y:S01]  /*9640*/  MUFU.TANH R194, R194 ;  /* 0x000000c200c27308 */ /* 0x000ee20000002400 */
[-C--:B------:R-:W-:Y:S01]  /*9650*/  FMUL.FTZ R141, R141, R170.reuse ;  /* 0x000000aa8d8d7220 */ /* 0x080fe20000410000 */
[-C--:B------:R-:W-:Y:S01]  /*9660*/  FMUL.FTZ R144, R144, R170.reuse ;  /* 0x000000aa90907220 */ /* 0x080fe20000410000 */
[----:B-----5:R-:W-:Y:S01]  /*9670*/  FMNMX.FTZ R153, R182, R153, !PT ;  /* 0x00000099b6997209 */ /* 0x020fe20007810000 */
[-C--:B------:R-:W-:Y:S01]  /*9680*/  FMUL.FTZ R145, R145, R170.reuse ;  /* 0x000000aa91917220 */ /* 0x080fe20000410000 */
[-C--:B------:R-:W-:Y:S01]  /*9690*/  FMUL.FTZ R148, R148, R170.reuse ;  /* 0x000000aa94947220 */ /* 0x080fe20000410000 */
[----:B------:R-:W-:Y:S01]  /*96a0*/  FMUL.FTZ R149, R149, R170 ;  /* 0x000000aa95957220 */ /* 0x000fe20000410000 */
[----:B------:R-:W-:Y:S01]  /*96b0*/  FMNMX.FTZ R153, R186, R153, !PT ;  /* 0x00000099ba997209 */ /* 0x000fe20007810000 */
[----:B------:R-:W-:Y:S01]  /*96c0*/  MUFU.EX2 R161, R161 ;  /* 0x000000a100a17308 */ /* 0x000fe20000000800 */
[----:B------:R-:W-:-:S02]  /*96d0*/  IADD3 R170, -R216, 0xb, RZ ;  /* 0x0000000bd8aa7810 */ /* 0x000fc40007ffe1ff */
[----:B-1----:R-:W-:-:S04]  /*96e0*/  FMNMX.FTZ R153, R187, R153, !PT ;  /* 0x00000099bb997209 */ /* 0x002fc80007810000 */
[----:B--2---:R-:W-:Y:S01]  /*96f0*/  FMNMX.FTZ R153, R190, R153, !PT ;  /* 0x00000099be997209 */ /* 0x004fe20007810000 */
[----:B------:R-:W-:Y:S03]  /*9700*/  MUFU.EX2 R168, R168 ;  /* 0x000000a800a87308 */ /* 0x000fe60000000800 */
[----:B0-----:R-:W-:-:S04]  /*9710*/  FMNMX.FTZ R153, R191, R153, !PT ;  /* 0x00000099bf997209 */ /* 0x001fc80007810000 */
[----:B---3--:R-:W-:Y:S01]  /*9720*/  FMNMX.FTZ R153, R194, R153, !PT ;  /* 0x00000099c2997209 */ /* 0x008fe20007810000 */
[----:B------:R-:W-:Y:S04]  /*9730*/  MUFU.EX2 R164, R164 ;  /* 0x000000a400a47308 */ /* 0x000fe80000000800 */
[----:B------:R-:W0:Y:S04]  /*9740*/  SHFL.BFLY PT, R169, R153, 0x2, 0x1f ;  /* 0x0c401f0099a97f89 */ /* 0x000e2800000e0000 */
        /* <DEDUP_REMOVED lines=22> */
[----:B------:R-:W-:-:S05]  /*98b0*/  FFMA.FTZ R194, R194, R13, -R198 ;  /* 0x0000000dc2c27223 */ /* 0x000fca00000108c6 */
[----:B------:R-:W-:Y:S01]  /*98c0*/  MUFU.EX2 R193, R193 ;  /* 0x000000c100c17308 */ /* 0x000fe20000000800 */
[----:B0-----:R-:W-:-:S04]  /*98d0*/  IMAD.U32 R21, RZ, RZ, UR5 ;  /* 0x00000005ff157e24 */ /* 0x001fc8000f8e00ff */
[C---:B------:R-:W-:Y:S02]  /*98e0*/  @!P1 VIADD R153, R21.reuse, 0x32440 ;  /* 0x0003244015999836 */ /* 0x040fe40000000000 */
[----:B------:R-:W-:Y:S01]  /*98f0*/  @!P1 VIADD R21, R21, 0x32460 ;  /* 0x0003246015159836 */ /* 0x000fe20000000000 */
[----:B------:R-:W0:Y:S01]  /*9900*/  MUFU.EX2 R199, R199 ;  /* 0x000000c700c77308 */ /* 0x000e220000000800 */
[-C--:B-1----:R-:W-:Y:S01]  /*9910*/  FMUL.FTZ R26, R26, R195.reuse ;  /* 0x000000c31a1a7220 */ /* 0x082fe20000410000 */
[----:B------:R-:W-:Y:S01]  /*9920*/  @!P1 PRMT R153, RZ, 0x654, R153 ;  /* 0x00000654ff999816 */ /* 0x000fe20000000099 */
[----:B------:R1:W-:Y:S06]  /*9930*/  BAR.ARV R170, 0x100 ;  /* 0x000400aa0000751d */ /* 0x0003ec0000002000 */
[----:B------:R2:W-:Y:S01]  /*9940*/  @!P1 SYNCS.ARRIVE.TRANS64.RED.A1T0 RZ, [R153+URZ], RZ ;  /* 0x000000ff99ff99a7 */ /* 0x0005e2000810043f */
[----:B------:R-:W-:Y:S01]  /*9950*/  MUFU.EX2 R197, R197 ;  /* 0x000000c500c57308 */ /* 0x000fe20000000800 */
[-C--:B------:R-:W-:Y:S01]  /*9960*/  FMUL.FTZ R27, R27, R195.reuse ;  /* 0x000000c31b1b7220 */ /* 0x080fe20000410000 */
[-C--:B------:R-:W-:Y:S01]  /*9970*/  FMUL.FTZ R30, R30, R195.reuse ;  /* 0x000000c31e1e7220 */ /* 0x080fe20000410000 */
[-C--:B------:R-:W-:Y:S01]  /*9980*/  FMUL.FTZ R31, R31, R195.reuse ;  /* 0x000000c31f1f7220 */ /* 0x080fe20000410000 */
[-C--:B------:R-:W-:Y:S01]  /*9990*/  FMUL.FTZ R34, R34, R195.reuse ;  /* 0x000000c322227220 */ /* 0x080fe20000410000 */
[-C--:B------:R-:W-:Y:S01]  /*99a0*/  FMUL.FTZ R35, R35, R195.reuse ;  /* 0x000000c323237220 */ /* 0x080fe20000410000 */
[-C--:B------:R-:W-:Y:S01]  /*99b0*/  FMUL.FTZ R38, R38, R195.reuse ;  /* 0x000000c326267220 */ /* 0x080fe20000410000 */
[----:B--2---:R-:W-:Y:S01]  /*99c0*/  VIADD R153, R216, 0x8 ;  /* 0x00000008d8997836 */ /* 0x004fe20000000000 */
[----:B------:R-:W2:Y:S01]  /*99d0*/  MUFU.EX2 R214, R214 ;  /* 0x000000d600d67308 */ /* 0x000ea20000000800 */
        /* <DEDUP_REMOVED lines=59> */
[----:B------:R-:W0:Y:S01]  /*9d90*/  MUFU.EX2 R216, R160 ;  /* 0x000000a000d87308 */ /* 0x000e220000000800 */
[----:B--2---:R-:W-:Y:S01]  /*9da0*/  F2FP.F16.F32.PACK_AB R155, R214, R197 ;  /* 0x000000c5d69b723e */ /* 0x004fe200000000ff */
[----:B------:R-:W-:Y:S01]  /*9db0*/  FFMA.FTZ R193, R195, R12, R193 ;  /* 0x0000000cc3c17223 */ /* 0x000fe200000100c1 */
[----:B------:R-:W-:Y:S01]  /*9dc0*/  FFMA.FTZ R12, R167, R13, -R198 ;  /* 0x0000000da70c7223 */ /* 0x000fe200000108c6 */
[----:B------:R-:W-:Y:S01]  /*9dd0*/  @!P1 PRMT R21, RZ, 0x654, R21 ;  /* 0x00000654ff159816 */ /* 0x000fe20000000015 */
[----:B------:R-:W-:Y:S01]  /*9de0*/  WARPGROUP.ARRIVE ;  /* 0x00000000000079c5 */ /* 0x000fe20000000000 */
[----:B------:R-:W-:-:S02]  /*9df0*/  FADD.FTZ R193, R199, R193 ;  /* 0x000000c1c7c17221 */ /* 0x000fc40000010000 */
[----:B------:R2:W-:Y:S02]  /*9e00*/  MUFU.EX2 R160, R165 ;  /* 0x000000a500a07308 */ /* 0x0005e40000000800 */
[----:B------:R-:W-:Y:S01]  /*9e10*/  FADD.FTZ R193, R197, R193 ;  /* 0x000000c1c5c17221 */ /* 0x000fe20000010000 */
[----:B------:R-:W-:Y:S01]  /*9e20*/  HGMMA.64x256x16.F32 R24, R152, gdesc[UR8].tnspB, R24, gsb0 ;  /* 0x43e0000898187df0 */ /* 0x000fe20008000818 */
[----:B------:R-:W-:Y:S01]  /*9e30*/  UIADD3 UR10, UR6, 0x80, URZ ;  /* 0x00000080060a7890 */ /* 0x000fe2000fffe03f */
[----:B------:R-:W-:Y:S01]  /*9e40*/  UMOV UR11, 0x40000040 ;  /* 0x40000040000b7882 */ /* 0x000fe20000000000 */
[----:B------:R-:W-:Y:S02]  /*9e50*/  FADD.FTZ R214, R214, R193 ;  /* 0x000000c1d6d67221 */ /* 0x000fe40000010000 */
[----:B------:R-:W-:Y:S01]  /*9e60*/  MUFU.EX2 R12, R12 ;  /* 0x0000000c000c7308 */ /* 0x000fe20000000800 */
[----:B--2---:R-:W-:Y:S01]  /*9e70*/  FFMA.FTZ R165, R163, R13, -R198 ;  /* 0x0000000da3a57223 */ /* 0x004fe200000108c6 */
[----:B0-----:R-:W-:-:S04]  /*9e80*/  FADD.FTZ R157, R216, R157 ;  /* 0x0000009dd89d7221 */ /* 0x001fc80000010000 */
[----:B------:R-:W-:Y:S02]  /*9e90*/  FADD.FTZ R163, R161, R157 ;  /* 0x0000009da1a37221 */ /* 0x000fe40000010000 */
        /* <DEDUP_REMOVED lines=15> */
[----:B------:R0:W2:Y:S01]  /*9f90*/  MUFU.EX2 R155, R156 ;  /* 0x0000009c009b7308 */ /* 0x0000a20000000800 */
[----:B------:R-:W-:-:S07]  /*9fa0*/  F2FP.F16.F32.PACK_AB R166, R181, R180 ;  /* 0x000000b4b5a6723e */ /* 0x000fce00000000ff */
[----:B------:R-:W3:Y:S01]  /*9fb0*/  MUFU.EX2 R153, R153 ;  /* 0x0000009900997308 */ /* 0x000ee20000000800 */
[----:B0-----:R-:W-:-:S07]  /*9fc0*/  F2FP.F16.F32.PACK_AB R156, R161, R216 ;  /* 0x000000d8a19c723e */ /* 0x001fce00000000ff */
[----:B------:R-:W0:Y:S01]  /*9fd0*/  MUFU.EX2 R154, R154 ;  /* 0x0000009a009a7308 */ /* 0x000e220000000800 */
[----:B--2---:R-:W-:Y:S01]  /*9fe0*/  F2FP.F16.F32.PACK_AB R158, R160, R155 ;  /* 0x0000009ba09e723e */ /* 0x004fe200000000ff */
[----:B------:R-:W-:-:S04]  /*9ff0*/  FADD.FTZ R155, R155, R163 ;  /* 0x000000a39b9b7221 */ /* 0x000fc80000010000 */
[----:B------:R-:W-:Y:S01]  /*a000*/  FADD.FTZ R155, R160, R155 ;  /* 0x0000009ba09b7221 */ /* 0x000fe20000010000 */
[----:B------:R-:W-:Y:S01]  /*a010*/  F2FP.F16.F32.PACK_AB R160, R164, R168 ;  /* 0x000000a8a4a0723e */ /* 0x000fe200000000ff */
[----:B------:R-:W2:Y:S01]  /*a020*/  MUFU.EX2 R152, R152 ;  /* 0x0000009800987308 */ /* 0x000ea20000000800 */
[----:B---3--:R-:W-:Y:S01]  /*a030*/  FADD.FTZ R214, R153, R214 ;  /* 0x000000d699d67221 */ /* 0x008fe20000010000 */
[----:B------:R-:W-:-:S04]  /*a040*/  FADD.FTZ R155, R168, R155 ;  /* 0x0000009ba89b7221 */ /* 0x000fc80000010000 */
[----:B------:R-:W-:Y:S01]  /*a050*/  FADD.FTZ R155, R164, R155 ;  /* 0x0000009ba49b7221 */ /* 0x000fe20000010000 */
[----:B------:R-:W-:Y:S02]  /*a060*/  F2FP.F16.F32.PACK_AB R164, R177, R176 ;  /* 0x000000b0b1a4723e */ /* 0x000fe400000000ff */
[C---:B0-----:R-:W-:Y:S01]  /*a070*/  F2FP.F16.F32.PACK_AB R157, R154.reuse, R153 ;  /* 0x000000999a9d723e */ /* 0x041fe200000000ff */
[----:B------:R-:W-:Y:S01]  /*a080*/  FADD.FTZ R153, R154, R214 ;  /* 0x000000d69a997221 */ /* 0x000fe20000010000 */
[----:B------:R-:W-:-:S03]  /*a090*/  F2FP.F16.F32.PACK_AB R154, R189, R188 ;  /* 0x000000bcbd9a723e */ /* 0x000fc600000000ff */
[----:B------:R-:W-:Y:S01]  /*a0a0*/  FADD.FTZ R153, R165, R153 ;  /* 0x00000099a5997221 */ /* 0x000fe20000010000 */
[----:B--2---:R-:W-:-:S03]  /*a0b0*/  F2FP.F16.F32.PACK_AB R159, R152, R165 ;  /* 0x000000a5989f723e */ /* 0x004fc600000000ff */
[----:B------:R-:W-:Y:S01]  /*a0c0*/  FADD.FTZ R153, R152, R153 ;  /* 0x0000009998997221 */ /* 0x000fe20000010000 */
[----:B------:R-:W-:Y:S01]  /*a0d0*/  F2FP.F16.F32.PACK_AB R152, R185, R184 ;  /* 0x000000b8b998723e */ /* 0x000fe200000000ff */
        /* <DEDUP_REMOVED lines=8> */
[----:B------:R-:W-:Y:S01]  /*a160*/  F2FP.F16.F32.PACK_AB R162, R173, R172 ;  /* 0x000000acada2723e */ /* 0x000fe200000000ff */
[----:B------:R-:W-:Y:S01]  /*a170*/  FFMA.FTZ R159, R179, R13, -R198 ;  /* 0x0000000db39f7223 */ /* 0x000fe200000108c6 */
[----:B------:R-:W-:Y:S01]  /*a180*/  FADD.FTZ R172, R172, R155 ;  /* 0x0000009bacac7221 */ /* 0x000fe20000010000 */
[----:B------:R-:W0:Y:S01]  /*a190*/  MUFU.EX2 R157, R157 ;  /* 0x0000009d009d7308 */ /* 0x000e220000000800 */
[----:B------:R-:W-:-:S02]  /*a1a0*/  IMAD.MOV.U32 R203, RZ, RZ, R20 ;  /* 0x000000ffffcb7224 */ /* 0x000fc400078e0014 */
[----:B------:R-:W-:-:S04]  /*a1b0*/  FADD.FTZ R172, R173, R172 ;  /* 0x000000acadac7221 */ /* 0x000fc80000010000 */
[----:B------:R-:W-:Y:S01]  /*a1c0*/  FADD.FTZ R172, R176, R172 ;  /* 0x000000acb0ac7221 */ /* 0x000fe20000010000 */
[----:B------:R-:W2:Y:S03]  /*a1d0*/  MUFU.EX2 R156, R156 ;  /* 0x0000009c009c7308 */ /* 0x000ea60000000800 */
[----:B------:R-:W-:-:S04]  /*a1e0*/  FADD.FTZ R172, R177, R172 ;  /* 0x000000acb1ac7221 */ /* 0x000fc80000010000 */
[----:B------:R-:W-:Y:S01]  /*a1f0*/  FADD.FTZ R172, R180, R172 ;  /* 0x000000acb4ac7221 */ /* 0x000fe20000010000 */
[----:B------:R-:W3:Y:S01]  /*a200*/  MUFU.EX2 R158, R158 ;  /* 0x0000009e009e7308 */ /* 0x000ee20000000800 */
[----:B0-----:R-:W-:Y:S01]  /*a210*/  F2FP.F16.F32.PACK_AB R161, R12, R157 ;  /* 0x0000009d0ca1723e */ /* 0x001fe200000000ff */
[----:B------:R-:W-:Y:S01]  /*a220*/  FADD.FTZ R157, R157, R153 ;  /* 0x000000999d9d7221 */ /* 0x000fe20000010000 */
[----:B------:R-:W-:-:S03]  /*a230*/  FADD.FTZ R172, R181, R172 ;  /* 0x000000acb5ac7221 */ /* 0x000fc60000010000 */
[----:B------:R-:W-:Y:S01]  /*a240*/  FADD.FTZ R157, R12, R157 ;  /* 0x0000009d0c9d7221 */ /* 0x000fe20000010000 */
[----:B------:R-:W-:Y:S01]  /*a250*/  FADD.FTZ R172, R184, R172 ;  /* 0x000000acb8ac7221 */ /* 0x000fe20000010000 */
[----:B------:R-:W-:Y:S02]  /*a260*/  MUFU.EX2 R159, R159 ;  /* 0x0000009f009f7308 */ /* 0x000fe40000000800 */
[----:B--2---:R-:W-:Y:S01]  /*a270*/  FADD.FTZ R157, R156, R157 ;  /* 0x0000009d9c9d7221 */ /* 0x004fe20000010000 */
[----:B------:R-:W-:-:S04]  /*a280*/  FADD.FTZ R172, R185, R172 ;  /* 0x000000acb9ac7221 */ /* 0x000fc80000010000 */
[----:B------:R-:W-:Y:S01]  /*a290*/  FADD.FTZ R172, R188, R172 ;  /* 0x000000acbcac7221 */ /* 0x000fe20000010000 */
[C---:B---3--:R-:W-:Y:S01]  /*a2a0*/  F2FP.F16.F32.PACK_AB R163, R158.reuse, R156 ;  /* 0x0000009c9ea3723e */ /* 0x048fe200000000ff */
[----:B------:R-:W-:Y:S02]  /*a2b0*/  FADD.FTZ R157, R158, R157 ;  /* 0x0000009d9e9d7221 */ /* 0x000fe40000010000 */
[----:B------:R-:W-:Y:S01]  /*a2c0*/  FADD.FTZ R189, R189, R172 ;  /* 0x000000acbdbd7221 */ /* 0x000fe20000010000 */
[----:B------:R-:W-:-:S03]  /*a2d0*/  WARPGROUP.ARRIVE ;  /* 0x00000000000079c5 */ /* 0x000fc60000000000 */
[----:B------:R-:W-:-:S03]  /*a2e0*/  FADD.FTZ R189, R192, R189 ;  /* 0x000000bdc0bd7221 */ /* 0x000fc60000010000 */
[----:B------:R-:W-:Y:S01]  /*a2f0*/  HGMMA.64x256x16.F32 R24, R160, gdesc[UR8].tnspB, R24, gsb0 ;  /* 0x43e00008a0187df0 */ /* 0x000fe20008000818 */
[----:B------:R-:W-:Y:S01]  /*a300*/  UIADD3 UR10, UR6, 0x180, URZ ;  /* 0x00000180060a7890 */ /* 0x000fe2000fffe03f */
[----:B------:R-:W-:Y:S01]  /*a310*/  FADD.FTZ R189, R204, R189 ;  /* 0x000000bdccbd7221 */ /* 0x000fe20000010000 */
[----:B------:R-:W-:Y:S01]  /*a320*/  UMOV UR11, 0x40000040 ;  /* 0x40000040000b7882 */ /* 0x000fe20000000000 */
[----:B------:R-:W-:Y:S02]  /*a330*/  WARPGROUP.DEPBAR.LE gsb0, 0x0 ;  /* 0x00008000000079c5 */ /* 0x000fe40000010000 */
[-CC-:B------:R-:W-:Y:S01]  /*a340*/  FFMA.FTZ R160, R0, R13.reuse, -R198.reuse ;  /* 0x0000000d00a07223 */ /* 0x180fe200000108c6 */
[-CC-:B------:R-:W-:Y:S01]  /*a350*/  FFMA.FTZ R0, R175, R13.reuse, -R198.reuse ;  /* 0x0000000daf007223 */ /* 0x180fe200000108c6 */
[-CC-:B------:R-:W-:Y:S01]  /*a360*/  FFMA.FTZ R161, R183, R13.reuse, -R198.reuse ;  /* 0x0000000db7a17223 */ /* 0x180fe200000108c6 */
[-CC-:B------:R-:W-:Y:S01]  /*a370*/  FFMA.FTZ R162, R174, R13.reuse, -R198.reuse ;  /* 0x0000000daea27223 */ /* 0x180fe200000108c6 */
[----:B------:R-:W-:-:S02]  /*a380*/  FFMA.FTZ R163, R178, R13, -R198 ;  /* 0x0000000db2a37223 */ /* 0x000fc400000108c6 */
[----:B------:R-:W-:Y:S08]  /*a390*/  MUFU.EX2 R160, R160 ;  /* 0x000000a000a07308 */ /* 0x000ff00000000800 */
[----:B------:R-:W0:Y:S08]  /*a3a0*/  MUFU.EX2 R0, R0 ;  /* 0x0000000000007308 */ /* 0x000e300000000800 */
[----:B------:R-:W2:Y:S08]  /*a3b0*/  MUFU.EX2 R161, R161 ;  /* 0x000000a100a17308 */ /* 0x000eb00000000800 */
[----:B------:R-:W3:Y:S01]  /*a3c0*/  MUFU.EX2 R162, R162 ;  /* 0x000000a200a27308 */ /* 0x000ee20000000800 */
[----:B0-----:R-:W-:Y:S01]  /*a3d0*/  F2FP.F16.F32.PACK_AB R165, R0, R160 ;  /* 0x000000a000a5723e */ /* 0x001fe200000000ff */
[----:B------:R-:W-:-:S04]  /*a3e0*/  FADD.FTZ R160, R160, R157 ;  /* 0x0000009da0a07221 */ /* 0x000fc80000010000 */
[----:B------:R-:W-:Y:S01]  /*a3f0*/  FADD.FTZ R160, R0, R160 ;  /* 0x000000a000a07221 */ /* 0x000fe20000010000 */
[----:B------:R-:W-:Y:S01]  /*a400*/  FADD.FTZ R0, R196, R189 ;  /* 0x000000bdc4007221 */ /* 0x000fe20000010000 */
[----:B------:R-:W0:Y:S01]  /*a410*/  MUFU.EX2 R163, R163 ;  /* 0x000000a300a37308 */ /* 0x000e220000000800 */
[----:B--2---:R-:W-:Y:S01]  /*a420*/  F2FP.F16.F32.PACK_AB R167, R161, R159 ;  /* 0x0000009fa1a7723e */ /* 0x004fe200000000ff */
[----:B------:R-:W-:Y:S01]  /*a430*/  FADD.FTZ R160, R159, R160 ;  /* 0x000000a09fa07221 */ /* 0x000fe20000010000 */
[----:B------:R-:W-:Y:S02]  /*a440*/  FADD.FTZ R0, R215, R0 ;  /* 0x00000000d7007221 */ /* 0x000fe40000010000 */
[----:B------:R-:W-:Y:S01]  /*a450*/  WARPGROUP.ARRIVE ;  /* 0x00000000000079c5 */ /* 0x000fe20000000000 */
[----:B------:R-:W-:-:S04]  /*a460*/  FADD.FTZ R160, R161, R160 ;  /* 0x000000a0a1a07221 */ /* 0x000fc80000010000 */
[----:B---3--:R-:W-:Y:S01]  /*a470*/  FADD.FTZ R160, R162, R160 ;  /* 0x000000a0a2a07221 */ /* 0x008fe20000010000 */
[----:B------:R-:W-:Y:S01]  /*a480*/  HGMMA.64x256x16.F32 R24, R164, gdesc[UR8].tnspB, R24, gsb0 ;  /* 0x43e00008a4187df0 */ /* 0x000fe20008000818 */
[----:B------:R-:W-:Y:S01]  /*a490*/  UIADD3 UR10, UR6, 0x200, URZ ;  /* 0x00000200060a7890 */ /* 0x000fe2000fffe03f */
[----:B------:R-:W-:Y:S01]  /*a4a0*/  UMOV UR11, 0x40000040 ;  /* 0x40000040000b7882 */ /* 0x000fe20000000000 */
[----:B------:R-:W-:Y:S01]  /*a4b0*/  UIADD3 UR6, UR6, 0x280, URZ ;  /* 0x0000028006067890 */ /* 0x000fe2000fffe03f */
[C---:B0-----:R-:W-:Y:S01]  /*a4c0*/  F2FP.F16.F32.PACK_AB R153, R163.reuse, R162 ;  /* 0x000000a2a399723e */ /* 0x041fe200000000ff */
[----:B------:R-:W-:Y:S01]  /*a4d0*/  FADD.FTZ R160, R163, R160 ;  /* 0x000000a0a3a07221 */ /* 0x000fe20000010000 */
[----:B------:R-:W-:Y:S02]  /*a4e0*/  WARPGROUP.DEPBAR.LE gsb0, 0x0 ;  /* 0x00008000000079c5 */ /* 0x000fe40000010000 */
[-CC-:B------:R-:W-:Y:S01]  /*a4f0*/  FFMA.FTZ R164, R182, R13.reuse, -R198.reuse ;  /* 0x0000000db6a47223 */ /* 0x180fe200000108c6 */
[----:B------:R-:W-:-:S05]  /*a500*/  FFMA.FTZ R165, R186, R13, -R198 ;  /* 0x0000000dbaa57223 */ /* 0x000fca00000108c6 */
[----:B------:R-:W0:Y:S08]  /*a510*/  MUFU.EX2 R164, R164 ;  /* 0x000000a400a47308 */ /* 0x000e300000000800 */
[----:B------:R-:W2:Y:S01]  /*a520*/  MUFU.EX2 R165, R165 ;  /* 0x000000a500a57308 */ /* 0x000ea20000000800 */
[----:B0-----:R-:W-:Y:S01]  /*a530*/  FADD.FTZ R160, R164, R160 ;  /* 0x000000a0a4a07221 */ /* 0x001fe20000010000 */
[----:B--2---:R-:W-:-:S03]  /*a540*/  F2FP.F16.F32.PACK_AB R155, R165, R164 ;  /* 0x000000a4a59b723e */ /* 0x004fc600000000ff */
[----:B------:R-:W-:Y:S01]  /*a550*/  FADD.FTZ R160, R165, R160 ;  /* 0x000000a0a5a07221 */ /* 0x000fe20000010000 */
[----:B------:R-:W-:-:S06]  /*a560*/  WARPGROUP.ARRIVE ;  /* 0x00000000000079c5 */ /* 0x000fcc0000000000 */
[----:B------:R-:W-:Y:S01]  /*a570*/  HGMMA.64x256x16.F32 R24, R152, gdesc[UR8].tnspB, R24, gsb0 ;  /* 0x43e0000898187df0 */ /* 0x000fe20008000818 */
[----:B------:R-:W-:Y:S01]  /*a580*/  UMOV UR10, UR6 ;  /* 0x00000006000a7c82 */ /* 0x000fe20008000000 */
[----:B------:R-:W-:Y:S01]  /*a590*/  UMOV UR11, 0x40000040 ;  /* 0x40000040000b7882 */ /* 0x000fe20000000000 */
[----:B------:R-:W-:Y:S02]  /*a5a0*/  WARPGROUP.DEPBAR.LE gsb0, 0x0 ;  /* 0x00008000000079c5 */ /* 0x000fe40000010000 */
[----:B------:R-:W-:Y:S02]  /*a5b0*/  F2FP.F16.F32.PACK_AB R152, R204, R192 ;  /* 0x000000c0cc98723e */ /* 0x000fe400000000ff */
[----:B------:R-:W-:Y:S01]  /*a5c0*/  F2FP.F16.F32.PACK_AB R153, R190, R187 ;  /* 0x000000bbbe99723e */ /* 0x000fe200000000ff */
[----:B------:R-:W-:Y:S01]  /*a5d0*/  FADD.FTZ R187, R187, R160 ;  /* 0x000000a0bbbb7221 */ /* 0x000fe20000010000 */
[----:B------:R-:W-:Y:S02]  /*a5e0*/  F2FP.F16.F32.PACK_AB R154, R215, R196 ;  /* 0x000000c4d79a723e */ /* 0x000fe400000000ff */
[----:B------:R-:W-:Y:S01]  /*a5f0*/  F2FP.F16.F32.PACK_AB R155, R194, R191 ;  /* 0x000000bfc29b723e */ /* 0x000fe200000000ff */
[----:B------:R-:W-:-:S03]  /*a600*/  FADD.FTZ R190, R190, R187 ;  /* 0x000000bbbebe7221 */ /* 0x000fc60000010000 */
[----:B------:R-:W-:Y:S01]  /*a610*/  WARPGROUP.ARRIVE ;  /* 0x00000000000079c5 */ /* 0x000fe20000000000 */
[----:B------:R-:W-:-:S04]  /*a620*/  FADD.FTZ R191, R191, R190 ;  /* 0x000000bebfbf7221 */ /* 0x000fc80000010000 */
[----:B------:R-:W-:-:S08]  /*a630*/  FADD.FTZ R12, R194, R191 ;  /* 0x000000bfc20c7221 */ /* 0x000fd00000010000 */
[----:B------:R-:W-:Y:S03]  /*a640*/  HGMMA.64x256x16.F32 R24, R152, gdesc[UR8].tnspB, R24, gsb0 ;  /* 0x43e0000898187df0 */ /* 0x000fe60008000818 */
[----:B------:R-:W-:Y:S02]  /*a650*/  WARPGROUP.DEPBAR.LE gsb0, 0x0 ;  /* 0x00008000000079c5 */ /* 0x000fe40000010000 */
[----:B------:R0:W-:Y:S02]  /*a660*/  @!P1 SYNCS.ARRIVE.TRANS64.RED.A1T0 RZ, [R21+URZ], RZ ;  /* 0x000000ff15ff99a7 */ /* 0x0001e4000810043f */
[----:B0-----:R-:W-:Y:S01]  /*a670*/  IMAD.MOV.U32 R21, RZ, RZ, R169 ;  /* 0x000000ffff157224 */ /* 0x001fe200078e00a9 */
[----:B-1----:R-:W-:Y:S06]  /*a680*/  @P2 BRA `(.L_x_14404) ;  /* 0xffffffd400c02947 */ /* 0x002fec000383ffff */
.L_x_14395:
[----:B------:R-:W2:Y:S01]  /*a690*/  LDL.LU R152, [R1+0x40] ;  /* 0x0000400001987983 */ /* 0x000ea20000300800 */
[----:B------:R-:W-:Y:S01]  /*a6a0*/  UIADD3 UR36, UR36, 0x1, URZ ;  /* 0x0000000124247890 */ /* 0x000fe2000fffe03f */
[----:B------:R0:W-:Y:S06]  /*a6b0*/  BAR.ARV R170, 0x100 ;  /* 0x000400aa0000751d */ /* 0x0001ec0000002000 */
[----:B------:R-:W-:Y:S02]  /*a6c0*/  UISETP.NE.AND UP0, UPT, UR36, 0x2, UPT ;  /* 0x000000022400788c */ /* 0x000fe4000bf05270 */
[----:B------:R-:W-:Y:S06]  /*a6d0*/  BAR.ARV 0x8, 0x180 ;  /* 0x0206000000007b1d */ /* 0x000fec0000002000 */
[----:B------:R-:W-:Y:S01]  /*a6e0*/  USEL UR4, URZ, 0x1, UP0 ;  /* 0x000000013f047887 */ /* 0x000fe20008000000 */
[----:B------:R-:W-:Y:S01]  /*a6f0*/  PLOP3.LUT P0, PT, PT, PT, PT, 0x8, 0x0 ;  /* 0x000000000000781c */ /* 0x000fe20003f0e170 */
[----:B------:R-:W1:Y:S01]  /*a700*/  SHFL.BFLY PT, R3, R0, 0x2, 0x1f ;  /* 0x0c401f0000037f89 */ /* 0x000e6200000e0000 */
[----:B------:R-:W-:-:S02]  /*a710*/  USEL UR36, UR36, URZ, UP0 ;  /* 0x0000003f24247287 */ /* 0x000fc40008000000 */
[----:B------:R-:W-:Y:S01]  /*a720*/  ULOP3.LUT UR37, UR37, UR4, URZ, 0x3c, !UPT ;  /* 0x0000000425257292 */ /* 0x000fe2000f8e3c3f */
[----:B------:R-:W3:Y:S01]  /*a730*/  SHFL.BFLY PT, R5, R12, 0x2, 0x1f ;  /* 0x0c401f000c057f89 */ /* 0x000ee200000e0000 */
[----:B-1----:R-:W-:Y:S01]  /*a740*/  FADD.FTZ R3, R3, R0 ;  /* 0x0000000003037221 */ /* 0x002fe20000010000 */
[----:B------:R-:W-:Y:S02]  /*a750*/  IMAD.MOV.U32 R0, RZ, RZ, RZ ;  /* 0x000000ffff007224 */ /* 0x000fe400078e00ff */
[----:B---3--:R-:W-:Y:S02]  /*a760*/  FADD.FTZ R5, R5, R12 ;  /* 0x0000000c05057221 */ /* 0x008fe40000010000 */
[----:B------:R-:W1:Y:S04]  /*a770*/  SHFL.BFLY PT, R2, R3, 0x1, 0x1f ;  /* 0x0c201f0003027f89 */ /* 0x000e6800000e0000 */
[----:B------:R-:W3:Y:S01]  /*a780*/  SHFL.BFLY PT, R4, R5, 0x1, 0x1f ;  /* 0x0c201f0005047f89 */ /* 0x000ee200000e0000 */
[----:B-1----:R-:W-:Y:S01]  /*a790*/  FADD.FTZ R6, R3, R2 ;  /* 0x0000000203067221 */ /* 0x002fe20000010000 */
[----:B------:R-:W-:-:S02]  /*a7a0*/  IMAD.MOV.U32 R2, RZ, RZ, RZ ;  /* 0x000000ffff027224 */ /* 0x000fc400078e00ff */
[----:B------:R-:W-:Y:S02]  /*a7b0*/  IMAD.MOV.U32 R3, RZ, RZ, -0x800000 ;  /* 0xff800000ff037424 */ /* 0x000fe400078e00ff */
[----:B---3--:R-:W-:Y:S01]  /*a7c0*/  FADD.FTZ R7, R5, R4 ;  /* 0x0000000405077221 */ /* 0x008fe20000010000 */
[----:B------:R-:W-:-:S04]  /*a7d0*/  FSETP.NE.FTZ.AND P1, PT, R6, RZ, PT ;  /* 0x000000ff0600720b */ /* 0x000fc80003f35000 */
[----:B------:R-:W-:-:S09]  /*a7e0*/  FSETP.NE.FTZ.AND P2, PT, R7, RZ, PT ;  /* 0x000000ff0700720b */ /* 0x000fd20003f55000 */
[----:B------:R-:W1:Y:S08]  /*a7f0*/  @P1 MUFU.LG2 R4, R6 ;  /* 0x0000000600041308 */ /* 0x000e700000000c00 */
[----:B------:R-:W3:Y:S08]  /*a800*/  @P2 MUFU.LG2 R5, R7 ;  /* 0x0000000700052308 */ /* 0x000ef00000000c00 */
[----:B------:R4:W5:Y:S01]  /*a810*/  @P1 MUFU.RCP R2, R6 ;  /* 0x0000000600021308 */ /* 0x0009620000001000 */
[----:B-1----:R-:W-:-:S07]  /*a820*/  @P1 FMUL.FTZ R4, R4, 0.69314718246459960938 ;  /* 0x3f31721804041820 */ /* 0x002fce0000410000 */
[----:B------:R-:W1:Y:S01]  /*a830*/  @P2 MUFU.RCP R0, R7 ;  /* 0x0000000700002308 */ /* 0x000e620000001000 */
[C---:B----4-:R-:W-:Y:S01]  /*a840*/  @P1 FMUL.FTZ R6, R13.reuse, 0.69314718246459960938 ;  /* 0x3f3172180d061820 */ /* 0x050fe20000410000 */
[----:B------:R-:W-:Y:S01]  /*a850*/  @P2 FMUL.FTZ R13, R13, 0.69314718246459960938 ;  /* 0x3f3172180d0d2820 */ /* 0x000fe20000410000 */
[----:B---3--:R-:W-:Y:S02]  /*a860*/  @P2 FMUL.FTZ R5, R5, 0.69314718246459960938 ;  /* 0x3f31721805052820 */ /* 0x008fe40000410000 */
[----:B------:R-:W-:Y:S01]  /*a870*/  @P1 FFMA.FTZ R3, R6, R20, R4 ;  /* 0x0000001406031223 */ /* 0x000fe20000010004 */
        /* <DEDUP_REMOVED lines=132> */
.L_x_14373:
[----:B------:R-:W1:Y:S01]  /*b0c0*/  S2R R5, SR_CgaCtaId ;  /* 0x0000000000057919 */ /* 0x000e620000008800 */
[----:B------:R-:W-:Y:S01]  /*b0d0*/  MOV R0, 0x400 ;  /* 0x0000040000007802 */ /* 0x000fe20000000f00 */
[----:B------:R-:W-:Y:S01]  /*b0e0*/  BSSY B0, `(.L_x_14405) ;  /* 0x000047a000007945 */ /* 0x000fe20003800000 */
[----:B------:R-:W-:Y:S02]  /*b0f0*/  BAR.SYNC.DEFER_BLOCKING 0x5, 0x180 ;  /* 0x0146000000007b1d */ /* 0x000fe40000010000 */
[----:B-1----:R-:W-:-:S05]  /*b100*/  LEA R0, R5, R0, 0x18 ;  /* 0x0000000005007211 */ /* 0x002fca00078ec0ff */
[----:B------:R1:W2:Y:S01]  /*b110*/  LDS.128 R4, [R0+0x324d0] ;  /* 0x0324d00000047984 */ /* 0x0002a20000000c00 */
[----:B------:R-:W-:Y:S06]  /*b120*/  BAR.ARV 0x4, 0x180 ;  /* 0x0106000000007b1d */ /* 0x000fec0000002000 */
[----:B------:R-:W-:Y:S05]  /*b130*/  @P0 BRA `(.L_x_14406) ;  /* 0x00000038003c0947 */ /* 0x000fea0003800000 */
[----:B------:R-:W3:Y:S01]  /*b140*/  LDL R8, [R1+0x80] ;  /* 0x0000800001087983 */ /* 0x000ee20000100800 */
[----:B------:R-:W4:Y:S01]  /*b150*/  S2R R9, SR_SWINHI ;  /* 0x0000000000097919 */ /* 0x000f220000002f00 */
[----:B------:R-:W-:Y:S01]  /*b160*/  F2FP.F16.F32.PACK_AB R10, R29, R28 ;  /* 0x0000001c1d0a723e */ /* 0x000fe200000000ff */
[----:B------:R-:W-:Y:S01]  /*b170*/  ULDC.64 UR4, c[0x0][0xd08] ;  /* 0x0003420000047ab9 */ /* 0x000fe20000000a00 */
[----:B------:R-:W-:Y:S01]  /*b180*/  F2FP.F16.F32.PACK_AB R11, R31, R30 ;  /* 0x0000001e1f0b723e */ /* 0x000fe200000000ff */
[----:B------:R-:W2:Y:S01]  /*b190*/  LDL R161, [R1+0x3c] ;  /* 0x00003c0001a17983 */ /* 0x000ea20000100800 */
[----:B------:R-:W-:Y:S02]  /*b1a0*/  MOV R20, R0 ;  /* 0x0000000000147202 */ /* 0x000fe40000000f00 */
[----:B----4-:R-:W-:Y:S02]  /*b1b0*/  MOV R21, R9 ;  /* 0x0000000900157202 */ /* 0x010fe40000000f00 */
[----:B------:R-:W-:-:S02]  /*b1c0*/  F2FP.F16.F32.PACK_AB R14, R37, R36 ;  /* 0x00000024250e723e */ /* 0x000fc400000000ff */
[----:B------:R-:W-:Y:S01]  /*b1d0*/  F2FP.F16.F32.PACK_AB R15, R39, R38 ;  /* 0x00000026270f723e */ /* 0x000fe200000000ff */
        /* <DEDUP_REMOVED lines=8> */
[----:B------:R-:W-:-:S02]  /*b260*/  SHF.R.U64 R18, R18, 0x3, RZ ;  /* 0x0000000312127819 */ /* 0x000fc400000012ff */
[----:B------:R-:W-:Y:S02]  /*b270*/  IADD3 R17, P1, R22, 0x60, RZ ;  /* 0x0000006016117810 */ /* 0x000fe40007f3e0ff */
[----:B--2---:R-:W-:Y:S02]  /*b280*/  MOV R4, R8 ;  /* 0x0000000800047202 */ /* 0x004fe40000000f00 */
[----:B------:R-:W-:Y:S02]  /*b290*/  F2FP.F16.F32.PACK_AB R8, R25, R24 ;  /* 0x000000181908723e */ /* 0x000fe400000000ff */
[----:B------:R-:W-:Y:S02]  /*b2a0*/  F2FP.F16.F32.PACK_AB R9, R27, R26 ;  /* 0x0000001a1b09723e */ /* 0x000fe400000000ff */
[----:B------:R-:W-:Y:S01]  /*b2b0*/  LOP3.LUT R18, R18, R19, RZ, 0x3c, !PT ;  /* 0x0000001312127212 */ /* 0x000fe200078e3cff */
[----:B------:R-:W-:Y:S01]  /*b2c0*/  IMAD.X R19, RZ, RZ, R23, P0 ;  /* 0x000000ffff137224 */ /* 0x000fe200000e0617 */
[----:B------:R-:W-:-:S02]  /*b2d0*/  LOP3.LUT R16, R17, 0x380, RZ, 0xc0, !PT ;  /* 0x0000038011107812 */ /* 0x000fc400078ec0ff */
[C---:B------:R-:W-:Y:S01]  /*b2e0*/  IADD3 R153, P0, R22.reuse, 0x4000, RZ ;  /* 0x0000400016997810 */ /* 0x040fe20007f1e0ff */
[----:B------:R2:W-:Y:S01]  /*b2f0*/  STSM.16.M88.4 [R4], R8 ;  /* 0x0000000804007844 */ /* 0x0005e20000000200 */
[----:B------:R-:W-:Y:S02]  /*b300*/  IADD3 R13, P2, R22, 0x20, RZ ;  /* 0x00000020160d7810 */ /* 0x000fe40007f5e0ff */
[----:B------:R-:W-:Y:S02]  /*b310*/  SHF.R.U64 R16, R16, 0x3, RZ ;  /* 0x0000000310107819 */ /* 0x000fe400000012ff */
[----:B------:R-:W-:Y:S02]  /*b320*/  LOP3.LUT R12, R13, 0x380, RZ, 0xc0, !PT ;  /* 0x000003800d0c7812 */ /* 0x000fe400078ec0ff */
[----:B------:R-:W-:Y:S01]  /*b330*/  LOP3.LUT R16, R16, R17, RZ, 0x3c, !PT ;  /* 0x0000001110107212 */ /* 0x000fe200078e3cff */
[----:B------:R-:W-:Y:S01]  /*b340*/  IMAD.X R17, RZ, RZ, R23, P1 ;  /* 0x000000ffff117224 */ /* 0x000fe200008e0617 */
[----:B------:R-:W-:-:S02]  /*b350*/  SHF.R.U64 R12, R12, 0x3, RZ ;  /* 0x000000030c0c7819 */ /* 0x000fc400000012ff */
[----:B--2---:R-:W-:Y:S02]  /*b360*/  MOV R4, R18 ;  /* 0x0000001200047202 */ /* 0x004fe40000000f00 */
[----:B------:R-:W-:Y:S02]  /*b370*/  LOP3.LUT R18, R153, 0x380, RZ, 0xc0, !PT ;  /* 0x0000038099127812 */ /* 0x000fe400078ec0ff */
[----:B------:R-:W-:Y:S02]  /*b380*/  IADD3 R155, P1, R22, 0x4020, RZ ;  /* 0x00004020169b7810 */ /* 0x000fe40007f3e0ff */
[----:B------:R-:W-:Y:S02]  /*b390*/  SHF.R.U64 R18, R18, 0x3, RZ ;  /* 0x0000000312127819 */ /* 0x000fe400000012ff */
[----:B------:R-:W-:Y:S02]  /*b3a0*/  LOP3.LUT R12, R12, R13, RZ, 0x3c, !PT ;  /* 0x0000000d0c0c7212 */ /* 0x000fe400078e3cff */
[----:B------:R-:W-:Y:S01]  /*b3b0*/  LOP3.LUT R18, R18, R153, RZ, 0x3c, !PT ;  /* 0x0000009912127212 */ /* 0x000fe200078e3cff */
[----:B------:R-:W-:Y:S01]  /*b3c0*/  IMAD.X R13, RZ, RZ, R23, P2 ;  /* 0x000000ffff0d7224 */ /* 0x000fe200010e0617 */
[----:B------:R-:W-:-:S02]  /*b3d0*/  MOV R153, R16 ;  /* 0x0000001000997202 */ /* 0x000fc40000000f00 */
[----:B------:R-:W-:Y:S02]  /*b3e0*/  LOP3.LUT R16, R155, 0x380, RZ, 0xc0, !PT ;  /* 0x000003809b107812 */ /* 0x000fe400078ec0ff */
[----:B0-----:R-:W-:Y:S02]  /*b3f0*/  MOV R152, R12 ;  /* 0x0000000c00987202 */ /* 0x001fe40000000f00 */
[----:B------:R-:W-:Y:S01]  /*b400*/  SHF.R.U64 R16, R16, 0x3, RZ ;  /* 0x0000000310107819 */ /* 0x000fe200000012ff */
[--C-:B------:R-:W-:Y:S01]  /*b410*/  IMAD.X R19, RZ, RZ, R23.reuse, P0 ;  /* 0x000000ffff137224 */ /* 0x100fe200000e0617 */
[----:B------:R-:W-:Y:S02]  /*b420*/  F2FP.F16.F32.PACK_AB R12, R33, R32 ;  /* 0x00000020210c723e */ /* 0x000fe400000000ff */
[----:B------:R-:W-:Y:S02]  /*b430*/  F2FP.F16.F32.PACK_AB R13, R35, R34 ;  /* 0x00000022230d723e */ /* 0x000fe400000000ff */
[----:B------:R-:W-:Y:S01]  /*b440*/  LOP3.LUT R16, R16, R155, RZ, 0x3c, !PT ;  /* 0x0000009b10107212 */ /* 0x000fe200078e3cff */
[----:B------:R-:W-:Y:S01]  /*b450*/  IMAD.X R17, RZ, RZ, R23, P1 ;  /* 0x000000ffff117224 */ /* 0x000fe200008e0617 */
[----:B------:R-:W-:-:S02]  /*b460*/  F2FP.F16.F32.PACK_AB R8, R41, R40 ;  /* 0x000000282908723e */ /* 0x000fc400000000ff */
[----:B------:R-:W-:Y:S02]  /*b470*/  F2FP.F16.F32.PACK_AB R9, R43, R42 ;  /* 0x0000002a2b09723e */ /* 0x000fe400000000ff */
[----:B------:R-:W-:Y:S02]  /*b480*/  F2FP.F16.F32.PACK_AB R10, R45, R44 ;  /* 0x0000002c2d0a723e */ /* 0x000fe400000000ff */
[----:B------:R-:W-:Y:S02]  /*b490*/  F2FP.F16.F32.PACK_AB R11, R47, R46 ;  /* 0x0000002e2f0b723e */ /* 0x000fe400000000ff */
[C---:B------:R-:W-:Y:S01]  /*b4a0*/  IADD3 R155, P0, R22.reuse, 0x4040, RZ ;  /* 0x00004040169b7810 */ /* 0x040fe20007f1e0ff */
[----:B------:R0:W-:Y:S01]  /*b4b0*/  STSM.16.M88.4 [R152], R12 ;  /* 0x0000000c98007844 */ /* 0x0001e20000000200 */
[----:B------:R-:W-:-:S03]  /*b4c0*/  IADD3 R157, P1, R22, 0x4060, RZ ;  /* 0x00004060169d7810 */ /* 0x000fc60007f3e0ff */
[----:B------:R2:W-:Y:S01]  /*b4d0*/  STSM.16.M88.4 [R4], R8 ;  /* 0x0000000804007844 */ /* 0x0005e20000000200 */
[----:B0-----:R-:W-:Y:S02]  /*b4e0*/  MOV R152, R18 ;  /* 0x0000001200987202 */ /* 0x001fe40000000f00 */
[----:B------:R-:W-:Y:S02]  /*b4f0*/  LOP3.LUT R18, R155, 0x380, RZ, 0xc0, !PT ;  /* 0x000003809b127812 */ /* 0x000fe400078ec0ff */
[----:B--2---:R-:W-:Y:S02]  /*b500*/  MOV R4, R16 ;  /* 0x0000001000047202 */ /* 0x004fe40000000f00 */
[----:B------:R-:W-:Y:S02]  /*b510*/  F2FP.F16.F32.PACK_AB R12, R49, R48 ;  /* 0x00000030310c723e */ /* 0x000fe400000000ff */
[----:B------:R-:W-:Y:S02]  /*b520*/  F2FP.F16.F32.PACK_AB R13, R51, R50 ;  /* 0x00000032330d723e */ /* 0x000fe400000000ff */
[----:B------:R-:W-:-:S02]  /*b530*/  F2FP.F16.F32.PACK_AB R14, R53, R52 ;  /* 0x00000034350e723e */ /* 0x000fc400000000ff */
[----:B------:R-:W-:Y:S02]  /*b540*/  F2FP.F16.F32.PACK_AB R15, R55, R54 ;  /* 0x00000036370f723e */ /* 0x000fe400000000ff */
[----:B------:R-:W-:Y:S02]  /*b550*/  LOP3.LUT R16, R157, 0x380, RZ, 0xc0, !PT ;  /* 0x000003809d107812 */ /* 0x000fe400078ec0ff */
[----:B------:R-:W-:Y:S01]  /*b560*/  SHF.R.U64 R18, R18, 0x3, RZ ;  /* 0x0000000312127819 */ /* 0x000fe200000012ff */
[----:B------:R-:W-:Y:S01]  /*b570*/  IMAD.X R19, RZ, RZ, R23, P0 ;  /* 0x000000ffff137224 */ /* 0x000fe200000e0617 */
[----:B------:R-:W-:Y:S02]  /*b580*/  F2FP.F16.F32.PACK_AB R8, R57, R56 ;  /* 0x000000383908723e */ /* 0x000fe400000000ff */
[----:B------:R-:W-:Y:S02]  /*b590*/  F2FP.F16.F32.PACK_AB R9, R59, R58 ;  /* 0x0000003a3b09723e */ /* 0x000fe400000000ff */
[----:B------:R-:W-:-:S02]  /*b5a0*/  F2FP.F16.F32.PACK_AB R10, R61, R60 ;  /* 0x0000003c3d0a723e */ /* 0x000fc400000000ff */
[----:B------:R-:W-:Y:S01]  /*b5b0*/  F2FP.F16.F32.PACK_AB R11, R63, R62 ;  /* 0x0000003e3f0b723e */ /* 0x000fe200000000ff */
[----:B------:R0:W-:Y:S01]  /*b5c0*/  STSM.16.M88.4 [R153], R12 ;  /* 0x0000000c99007844 */ /* 0x0001e20000000200 */
[----:B------:R-:W-:Y:S02]  /*b5d0*/  SHF.R.U64 R16, R16, 0x3, RZ ;  /* 0x0000000310107819 */ /* 0x000fe400000012ff */
[----:B------:R-:W-:Y:S01]  /*b5e0*/  LOP3.LUT R18, R18, R155, RZ, 0x3c, !PT ;  /* 0x0000009b12127212 */ /* 0x000fe200078e3cff */
[----:B------:R-:W-:Y:S01]  /*b5f0*/  IMAD.X R17, RZ, RZ, R23, P1 ;  /* 0x000000ffff117224 */ /* 0x000fe200008e0617 */
[----:B------:R-:W-:Y:S01]  /*b600*/  IADD3 R155, P0, R22, 0x8000, RZ ;  /* 0x00008000169b7810 */ /* 0x000fe20007f1e0ff */
[----:B------:R2:W-:Y:S01]  /*b610*/  STSM.16.M88.4 [R152], R8 ;  /* 0x0000000898007844 */ /* 0x0005e20000000200 */
[----:B------:R-:W-:Y:S02]  /*b620*/  LOP3.LUT R16, R16, R157, RZ, 0x3c, !PT ;  /* 0x0000009d10107212 */ /* 0x000fe400078e3cff */
[----:B0-----:R-:W-:-:S02]  /*b630*/  F2FP.F16.F32.PACK_AB R12, R65, R64 ;  /* 0x00000040410c723e */ /* 0x001fc400000000ff */
[----:B------:R-:W-:Y:S02]  /*b640*/  F2FP.F16.F32.PACK_AB R13, R67, R66 ;  /* 0x00000042430d723e */ /* 0x000fe400000000ff */
[----:B------:R-:W-:Y:S02]  /*b650*/  F2FP.F16.F32.PACK_AB R14, R69, R68 ;  /* 0x00000044450e723e */ /* 0x000fe400000000ff */
[----:B------:R-:W-:Y:S02]  /*b660*/  F2FP.F16.F32.PACK_AB R15, R71, R70 ;  /* 0x00000046470f723e */ /* 0x000fe400000000ff */
[----:B------:R-:W-:Y:S02]  /*b670*/  MOV R153, R18 ;  /* 0x0000001200997202 */ /* 0x000fe40000000f00 */
[----:B--2---:R-:W-:Y:S02]  /*b680*/  F2FP.F16.F32.PACK_AB R8, R73, R72 ;  /* 0x000000484908723e */ /* 0x004fe400000000ff */
[----:B------:R-:W-:-:S02]  /*b690*/  F2FP.F16.F32.PACK_AB R9, R75, R74 ;  /* 0x0000004a4b09723e */ /* 0x000fc400000000ff */
[----:B------:R-:W-:Y:S02]  /*b6a0*/  F2FP.F16.F32.PACK_AB R10, R77, R76 ;  /* 0x0000004c4d0a723e */ /* 0x000fe400000000ff */
[----:B------:R-:W-:Y:S01]  /*b6b0*/  F2FP.F16.F32.PACK_AB R11, R79, R78 ;  /* 0x0000004e4f0b723e */ /* 0x000fe200000000ff */
[----:B------:R0:W-:Y:S01]  /*b6c0*/  STSM.16.M88.4 [R4], R12 ;  /* 0x0000000c04007844 */ /* 0x0001e20000000200 */
[----:B------:R-:W-:Y:S02]  /*b6d0*/  LOP3.LUT R18, R155, 0x380, RZ, 0xc0, !PT ;  /* 0x000003809b127812 */ /* 0x000fe400078ec0ff */
[----:B------:R-:W-:Y:S01]  /*b6e0*/  MOV R152, R16 ;  /* 0x0000001000987202 */ /* 0x000fe20000000f00 */
[----:B------:R2:W-:Y:S01]  /*b6f0*/  STSM.16.M88.4 [R153], R8 ;  /* 0x0000000899007844 */ /* 0x0005e20000000200 */
[----:B------:R-:W-:Y:S01]  /*b700*/  SHF.R.U64 R18, R18, 0x3, RZ ;  /* 0x0000000312127819 */ /* 0x000fe200000012ff */
[----:B------:R-:W-:Y:S01]  /*b710*/  IMAD.X R19, RZ, RZ, R23, P0 ;  /* 0x000000ffff137224 */ /* 0x000fe200000e0617 */
[----:B------:R-:W-:-:S02]  /*b720*/  IADD3 R156, P0, R22, 0xc060, RZ ;  /* 0x0000c060169c7810 */ /* 0x000fc40007f1e0ff */
[----:B------:R-:W-:Y:S02]  /*b730*/  LOP3.LUT R18, R18, R155, RZ, 0x3c, !PT ;  /* 0x0000009b12127212 */ /* 0x000fe400078e3cff */
[----:B0-----:R-:W-:Y:S02]  /*b740*/  F2FP.F16.F32.PACK_AB R12, R81, R80 ;  /* 0x00000050510c723e */ /* 0x001fe400000000ff */
[----:B------:R-:W-:Y:S02]  /*b750*/  F2FP.F16.F32.PACK_AB R13, R83, R82 ;  /* 0x00000052530d723e */ /* 0x000fe400000000ff */
[----:B------:R-:W-:Y:S02]  /*b760*/  F2FP.F16.F32.PACK_AB R14, R85, R84 ;  /* 0x00000054550e723e */ /* 0x000fe400000000ff */
[----:B------:R-:W-:Y:S02]  /*b770*/  F2FP.F16.F32.PACK_AB R15, R87, R86 ;  /* 0x00000056570f723e */ /* 0x000fe400000000ff */
[----:B--2---:R-:W-:-:S03]  /*b780*/  IADD3 R9, P5, R22, 0x8020, RZ ;  /* 0x0000802016097810 */ /* 0x004fc60007fbe0ff */
[----:B------:R0:W-:Y:S01]  /*b790*/  STSM.16.M88.4 [R152], R12 ;  /* 0x0000000c98007844 */ /* 0x0001e20000000200 */
[----:B------:R-:W-:Y:S02]  /*b7a0*/  LOP3.LUT R8, R9, 0x380, RZ, 0xc0, !PT ;  /* 0x0000038009087812 */ /* 0x000fe400078ec0ff */
[----:B------:R-:W-:Y:S02]  /*b7b0*/  IADD3 R11, P2, R22, 0x8060, RZ ;  /* 0x00008060160b7810 */ /* 0x000fe40007f5e0ff */
[----:B------:R-:W-:Y:S02]  /*b7c0*/  MOV R4, R18 ;  /* 0x0000001200047202 */ /* 0x000fe40000000f00 */
[----:B------:R-:W-:Y:S02]  /*b7d0*/  F2FP.F16.F32.PACK_AB R16, R89, R88 ;  /* 0x000000585910723e */ /* 0x000fe400000000ff */
[----:B------:R-:W-:Y:S02]  /*b7e0*/  LOP3.LUT R153, R156, 0x380, RZ, 0xc0, !PT ;  /* 0x000003809c997812 */ /* 0x000fe400078ec0ff */
[----:B------:R-:W-:-:S02]  /*b7f0*/  F2FP.F16.F32.PACK_AB R17, R91, R90 ;  /* 0x0000005a5b11723e */ /* 0x000fc400000000ff */
[----:B0-----:R-:W-:Y:S02]  /*b800*/  IADD3 R13, P4, R22, 0x8040, RZ ;  /* 0x00008040160d7810 */ /* 0x001fe40007f9e0ff */
[----:B------:R-:W-:Y:S02]  /*b810*/  F2FP.F16.F32.PACK_AB R18, R93, R92 ;  /* 0x0000005c5d12723e */ /* 0x000fe400000000ff */
[----:B------:R-:W-:Y:S02]  /*b820*/  LOP3.LUT R12, R13, 0x380, RZ, 0xc0, !PT ;  /* 0x000003800d0c7812 */ /* 0x000fe400078ec0ff */
[----:B------:R-:W-:Y:S02]  /*b830*/  F2FP.F16.F32.PACK_AB R19, R95, R94 ;  /* 0x0000005e5f13723e */ /* 0x000fe400000000ff */
[----:B------:R-:W-:Y:S02]  /*b840*/  SHF.R.U64 R8, R8, 0x3, RZ ;  /* 0x0000000308087819 */ /* 0x000fe400000012ff */
[----:B------:R-:W-:-:S02]  /*b850*/  LOP3.LUT R10, R11, 0x380, RZ, 0xc0, !PT ;  /* 0x000003800b0a7812 */ /* 0x000fc400078ec0ff */
[----:B------:R-:W-:Y:S01]  /*b860*/  SHF.R.U64 R12, R12, 0x3, RZ ;  /* 0x000000030c0c7819 */ /* 0x000fe200000012ff */
[----:B------:R0:W-:Y:S01]  /*b870*/  STSM.16.M88.4 [R4], R16 ;  /* 0x0000001004007844 */ /* 0x0001e20000000200 */
[----:B------:R-:W-:Y:S02]  /*b880*/  SHF.R.U64 R153, R153, 0x3, RZ ;  /* 0x0000000399997819 */ /* 0x000fe400000012ff */
[----:B------:R-:W-:Y:S02]  /*b890*/  IADD3 R159, P3, R22, 0xc000, RZ ;  /* 0x0000c000169f7810 */ /* 0x000fe40007f7e0ff */
[----:B------:R-:W-:Y:S01]  /*b8a0*/  LOP3.LUT R8, R8, R9, RZ, 0x3c, !PT ;  /* 0x0000000908087212 */ /* 0x000fe200078e3cff */
[--C-:B------:R-:W-:Y:S01]  /*b8b0*/  IMAD.X R9, RZ, RZ, R23.reuse, P5 ;  /* 0x000000ffff097224 */ /* 0x100fe200028e0617 */
[----:B------:R-:W-:Y:S01]  /*b8c0*/  LOP3.LUT R12, R12, R13, RZ, 0x3c, !PT ;  /* 0x0000000d0c0c7212 */ /* 0x000fe200078e3cff */
[----:B------:R-:W-:Y:S01]  /*b8d0*/  IMAD.X R13, RZ, RZ, R23, P4 ;  /* 0x000000ffff0d7224 */ /* 0x000fe200020e0617 */
[----:B------:R-:W-:-:S02]  /*b8e0*/  LOP3.LUT R152, R153, R156, RZ, 0x3c, !PT ;  /* 0x0000009c99987212 */ /* 0x000fc400078e3cff */
[----:B------:R-:W-:Y:S01]  /*b8f0*/  LOP3.LUT R158, R159, 0x380, RZ, 0xc0, !PT ;  /* 0x000003809f9e7812 */ /* 0x000fe200078ec0ff */
[----:B------:R-:W2:Y:S01]  /*b900*/  LDC.64 R156, c[0x0][0xd00] ;  /* 0x00034000ff9c7b82 */ /* 0x000ea20000000a00 */
[----:B------:R-:W-:Y:S02]  /*b910*/  IADD3 R155, P1, R22, 0xc040, RZ ;  /* 0x0000c040169b7810 */ /* 0x000fe40007f3e0ff */
[----:B0-----:R-:W-:Y:S01]  /*b920*/  SHF.R.U64 R16, R10, 0x3, RZ ;  /* 0x000000030a107819 */ /* 0x001fe200000012ff */
[----:B------:R-:W-:Y:S01]  /*b930*/  IMAD.X R17, RZ, RZ, R23, P2 ;  /* 0x000000ffff117224 */ /* 0x000fe200010e0617 */
[----:B------:R-:W-:Y:S02]  /*b940*/  IADD3 R153, P2, R22, 0xc020, RZ ;  /* 0x0000c02016997810 */ /* 0x000fe40007f5e0ff */
[----:B------:R-:W-:Y:S02]  /*b950*/  LOP3.LUT R16, R16, R11, RZ, 0x3c, !PT ;  /* 0x0000000b10107212 */ /* 0x000fe400078e3cff */
[----:B------:R-:W-:-:S02]  /*b960*/  MOV R18, R8 ;  /* 0x0000000800127202 */ /* 0x000fc40000000f00 */
[----:B------:R-:W-:Y:S02]  /*b970*/  F2FP.F16.F32.PACK_AB R8, R97, R96 ;  /* 0x000000606108723e */ /* 0x000fe400000000ff */
[----:B------:R-:W-:Y:S02]  /*b980*/  F2FP.F16.F32.PACK_AB R9, R99, R98 ;  /* 0x000000626309723e */ /* 0x000fe400000000ff */
[----:B------:R-:W-:Y:S02]  /*b990*/  F2FP.F16.F32.PACK_AB R10, R101, R100 ;  /* 0x00000064650a723e */ /* 0x000fe400000000ff */
[----:B------:R-:W-:Y:S02]  /*b9a0*/  F2FP.F16.F32.PACK_AB R11, R103, R102 ;  /* 0x00000066670b723e */ /* 0x000fe400000000ff */
[----:B------:R-:W-:Y:S02]  /*b9b0*/  SHF.R.U64 R158, R158, 0x3, RZ ;  /* 0x000000039e9e7819 */ /* 0x000fe400000012ff */
[----:B------:R-:W-:-:S02]  /*b9c0*/  LOP3.LUT R154, R155, 0x380, RZ, 0xc0, !PT ;  /* 0x000003809b9a7812 */ /* 0x000fc400078ec0ff */
[----:B------:R-:W-:Y:S02]  /*b9d0*/  MOV R4, R12 ;  /* 0x0000000c00047202 */ /* 0x000fe40000000f00 */
[----:B------:R-:W-:Y:S02]  /*b9e0*/  LOP3.LUT R22, R153, 0x380, RZ, 0xc0, !PT ;  /* 0x0000038099167812 */ /* 0x000fe400078ec0ff */
[----:B------:R-:W-:Y:S02]  /*b9f0*/  F2FP.F16.F32.PACK_AB R12, R105, R104 ;  /* 0x00000068690c723e */ /* 0x000fe400000000ff */
[----:B------:R-:W-:Y:S02]  /*ba00*/  F2FP.F16.F32.PACK_AB R13, R107, R106 ;  /* 0x0000006a6b0d723e */ /* 0x000fe400000000ff */
[----:B------:R-:W-:Y:S02]  /*ba10*/  F2FP.F16.F32.PACK_AB R14, R109, R108 ;  /* 0x0000006c6d0e723e */ /* 0x000fe400000000ff */
[----:B------:R-:W-:Y:S01]  /*ba20*/  F2FP.F16.F32.PACK_AB R15, R111, R110 ;  /* 0x0000006e6f0f723e */ /* 0x000fe200000000ff */
[----:B------:R0:W-:Y:S01]  /*ba30*/  STSM.16.M88.4 [R18], R8 ;  /* 0x0000000812007844 */ /* 0x0001e20000000200 */
[----:B------:R-:W-:Y:S01]  /*ba40*/  LOP3.LUT R158, R158, R159, RZ, 0x3c, !PT ;  /* 0x0000009f9e9e7212 */ /* 0x000fe200078e3cff */
[----:B------:R-:W-:Y:S01]  /*ba50*/  IMAD.X R159, RZ, RZ, R23, P3 ;  /* 0x000000ffff9f7224 */ /* 0x000fe200018e0617 */
[----:B------:R-:W-:Y:S01]  /*ba60*/  SHF.R.U64 R154, R154, 0x3, RZ ;  /* 0x000000039a9a7819 */ /* 0x000fe200000012ff */
[----:B------:R3:W-:Y:S01]  /*ba70*/  STSM.16.M88.4 [R4], R12 ;  /* 0x0000000c04007844 */ /* 0x0007e20000000200 */
[----:B------:R-:W-:-:S02]  /*ba80*/  MOV R160, R16 ;  /* 0x0000001000a07202 */ /* 0x000fc40000000f00 */
[----:B------:R-:W-:Y:S01]  /*ba90*/  LOP3.LUT R154, R154, R155, RZ, 0x3c, !PT ;  /* 0x0000009b9a9a7212 */ /* 0x000fe200078e3cff */
[--C-:B------:R-:W-:Y:S01]  /*baa0*/  IMAD.X R155, RZ, RZ, R23.reuse, P1 ;  /* 0x000000ffff9b7224 */ /* 0x100fe200008e0617 */
[----:B------:R-:W-:Y:S02]  /*bab0*/  F2FP.F16.F32.PACK_AB R16, R113, R112 ;  /* 0x000000707110723e */ /* 0x000fe400000000ff */
[----:B------:R-:W-:Y:S02]  /*bac0*/  F2FP.F16.F32.PACK_AB R17, R115, R114 ;  /* 0x000000727311723e */ /* 0x000fe400000000ff */
[----:B0-----:R-:W-:Y:S02]  /*bad0*/  SHF.R.U64 R8, R22, 0x3, RZ ;  /* 0x0000000316087819 */ /* 0x001fe400000012ff */
[----:B------:R-:W-:Y:S01]  /*bae0*/  F2FP.F16.F32.PACK_AB R18, R117, R116 ;  /* 0x000000747512723e */ /* 0x000fe200000000ff */
[----:B---3--:R-:W-:Y:S01]  /*baf0*/  IMAD.X R13, RZ, RZ, R23, P2 ;  /* 0x000000ffff0d7224 */ /* 0x008fe200010e0617 */
[----:B------:R-:W-:-:S02]  /*bb00*/  F2FP.F16.F32.PACK_AB R19, R119, R118 ;  /* 0x000000767713723e */ /* 0x000fc400000000ff */
[----:B------:R-:W-:Y:S01]  /*bb10*/  LOP3.LUT R12, R8, R153, RZ, 0x3c, !PT ;  /* 0x00000099080c7212 */ /* 0x000fe200078e3cff */
[----:B------:R-:W-:Y:S01]  /*bb20*/  IMAD.X R153, RZ, RZ, R23, P0 ;  /* 0x000000ffff997224 */ /* 0x000fe200000e0617 */
[----:B------:R-:W-:Y:S02]  /*bb30*/  MOV R158, R158 ;  /* 0x0000009e009e7202 */ /* 0x000fe40000000f00 */
[----:B------:R-:W-:Y:S02]  /*bb40*/  F2FP.F16.F32.PACK_AB R9, R123, R122 ;  /* 0x0000007a7b09723e */ /* 0x000fe400000000ff */
[----:B------:R-:W-:Y:S02]  /*bb50*/  F2FP.F16.F32.PACK_AB R10, R125, R124 ;  /* 0x0000007c7d0a723e */ /* 0x000fe400000000ff */
[----:B------:R-:W-:Y:S01]  /*bb60*/  F2FP.F16.F32.PACK_AB R11, R127, R126 ;  /* 0x0000007e7f0b723e */ /* 0x000fe200000000ff */
[----:B------:R0:W-:Y:S01]  /*bb70*/  STSM.16.M88.4 [R160], R16 ;  /* 0x00000010a0007844 */ /* 0x0001e20000000200 */
[----:B------:R-:W-:Y:S01]  /*bb80*/  F2FP.F16.F32.PACK_AB R8, R121, R120 ;  /* 0x000000787908723e */ /* 0x000fe200000000ff */
[----:B------:R-:W3:Y:S01]  /*bb90*/  LDC.64 R22, c[0x0][0xd00] ;  /* 0x00034000ff167b82 */ /* 0x000ee20000000a00 */
[----:B------:R-:W-:-:S02]  /*bba0*/  MOV R4, R12 ;  /* 0x0000000c00047202 */ /* 0x000fc40000000f00 */
[----:B------:R-:W-:Y:S01]  /*bbb0*/  F2FP.F16.F32.PACK_AB R12, R129, R128 ;  /* 0x00000080810c723e */ /* 0x000fe200000000ff */
[----:B------:R4:W-:Y:S01]  /*bbc0*/  STSM.16.M88.4 [R158], R8 ;  /* 0x000000089e007844 */ /* 0x0009e20000000200 */
[----:B------:R-:W-:Y:S02]  /*bbd0*/  F2FP.F16.F32.PACK_AB R13, R131, R130 ;  /* 0x00000082830d723e */ /* 0x000fe400000000ff */
[----:B------:R-:W-:Y:S02]  /*bbe0*/  F2FP.F16.F32.PACK_AB R14, R133, R132 ;  /* 0x00000084850e723e */ /* 0x000fe400000000ff */
[----:B------:R-:W-:Y:S02]  /*bbf0*/  F2FP.F16.F32.PACK_AB R15, R135, R134 ;  /* 0x00000086870f723e */ /* 0x000fe400000000ff */
[----:B------:R-:W-:Y:S02]  /*bc00*/  MOV R154, R154 ;  /* 0x0000009a009a7202 */ /* 0x000fe40000000f00 */
[----:B------:R-:W-:-:S02]  /*bc10*/  MOV R152, R152 ;  /* 0x0000009800987202 */ /* 0x000fc40000000f00 */
[----:B0-----:R-:W-:Y:S02]  /*bc20*/  F2FP.F16.F32.PACK_AB R16, R137, R136 ;  /* 0x000000888910723e */ /* 0x001fe400000000ff */
[----:B------:R-:W-:Y:S02]  /*bc30*/  F2FP.F16.F32.PACK_AB R17, R139, R138 ;  /* 0x0000008a8b11723e */ /* 0x000fe400000000ff */
[----:B------:R-:W-:Y:S02]  /*bc40*/  F2FP.F16.F32.PACK_AB R18, R141, R140 ;  /* 0x0000008c8d12723e */ /* 0x000fe400000000ff */
[----:B------:R-:W-:Y:S02]  /*bc50*/  F2FP.F16.F32.PACK_AB R19, R143, R142 ;  /* 0x0000008e8f13723e */ /* 0x000fe400000000ff */
[----:B----4-:R-:W-:Y:S02]  /*bc60*/  F2FP.F16.F32.PACK_AB R8, R145, R144 ;  /* 0x000000909108723e */ /* 0x010fe400000000ff */
[----:B------:R-:W-:-:S02]  /*bc70*/  F2FP.F16.F32.PACK_AB R9, R147, R146 ;  /* 0x000000929309723e */ /* 0x000fc400000000ff */
[----:B------:R-:W-:Y:S02]  /*bc80*/  F2FP.F16.F32.PACK_AB R10, R149, R148 ;  /* 0x00000094950a723e */ /* 0x000fe400000000ff */
[----:B------:R-:W-:Y:S01]  /*bc90*/  F2FP.F16.F32.PACK_AB R11, R151, R150 ;  /* 0x00000096970b723e */ /* 0x000fe200000000ff */
[----:B------:R0:W-:Y:S04]  /*bca0*/  STSM.16.M88.4 [R4], R12 ;  /* 0x0000000c04007844 */ /* 0x0001e80000000200 */
[----:B------:R-:W-:Y:S04]  /*bcb0*/  STSM.16.M88.4 [R154], R16 ;  /* 0x000000109a007844 */ /* 0x000fe80000000200 */
[----:B------:R4:W-:Y:S01]  /*bcc0*/  STSM.16.M88.4 [R152], R8 ;  /* 0x0000000898007844 */ /* 0x0009e20000000200 */
[----:B------:R-:W-:Y:S01]  /*bcd0*/  BAR.SYNC.DEFER_BLOCKING 0x1, 0x100 ;  /* 0x0044000000007b1d */ /* 0x000fe20000010000 */
[----:B--2---:R-:W-:-:S04]  /*bce0*/  ISETP.NE.U32.AND P0, PT, R156, RZ, PT ;  /* 0x000000ff9c00720c */ /* 0x004fc80003f05070 */
[----:B------:R-:W-:Y:S01]  /*bcf0*/  ISETP.NE.AND.EX P0, PT, R157, RZ, PT, P0 ;  /* 0x000000ff9d00720c */ /* 0x000fe20003f05300 */
[----:B0-----:R-:W-:Y:S02]  /*bd00*/  IMAD.MOV.U32 R4, RZ, RZ, RZ ;  /* 0x000000ffff047224 */ /* 0x001fe400078e00ff */
[----:B---3--:R-:W-:Y:S01]  /*bd10*/  IMAD.WIDE R12, R207, 0x4, R22 ;  /* 0x00000004cf0c7825 */ /* 0x008fe200078e0216 */
[----:B------:R-:W-:Y:S01]  /*bd20*/  ISETP.NE.U32.AND P1, PT, RZ, UR4, PT ;  /* 0x00000004ff007c0c */ /* 0x000fe2000bf25070 */
[----:B----4-:R-:W0:Y:S08]  /*bd30*/  LDC R10, c[0x0][0xbd4] ;  /* 0x0002f500ff0a7b82 */ /* 0x010e300000000800 */
[----:B------:R-:W2:Y:S01]  /*bd40*/  LDC R152, c[0x0][0xce8] ;  /* 0x00033a00ff987b82 */ /* 0x000ea20000000800 */
[----:B------:R-:W3:Y:S01]  /*bd50*/  @P0 LDG.E R4, desc[UR38][R12.64] ;  /* 0x000000260c040981 */ /* 0x000ee2000c1e1900 */
[----:B------:R-:W-:Y:S01]  /*bd60*/  ISETP.NE.AND.EX P1, PT, RZ, UR5, PT, P1 ;  /* 0x00000005ff007c0c */ /* 0x000fe2000bf25310 */
[----:B------:R-:W-:-:S12]  /*bd70*/  IMAD.MOV.U32 R22, RZ, RZ, 0xab8 ;  /* 0x00000ab8ff167424 */ /* 0x000fd800078e00ff */
[----:B------:R-:W-:-:S04]  /*bd80*/  @P1 LEA R8, P2, R207, UR4, 0x2 ;  /* 0x00000004cf081c11 */ /* 0x000fc8000f8410ff */
[----:B------:R-:W-:Y:S02]  /*bd90*/  @P1 LEA.HI.X R9, R207, UR5, R211, 0x2, P2 ;  /* 0x00000005cf091c11 */ /* 0x000fe400090f14d3 */
        /* <DEDUP_REMOVED lines=10> */
[----:B--2---:R-:W-:-:S02]  /*be40*/  ISETP.NE.AND P4, PT, R152, 0x1, PT ;  /* 0x000000019800780c */ /* 0x004fc40003f85270 */
[----:B------:R-:W-:-:S04]  /*be50*/  ISETP.NE.AND.EX P2, PT, R157, RZ, PT, P2 ;  /* 0x000000ff9d00720c */ /* 0x000fc80003f45320 */
[----:B------:R-:W-:Y:S02]  /*be60*/  SEL R207, R207, RZ, !P2 ;  /* 0x000000ffcfcf7207 */ /* 0x000fe40005000000 */
[----:B------:R-:W-:Y:S01]  /*be70*/  SEL R211, R211, RZ, !P2 ;  /* 0x000000ffd3d37207 */ /* 0x000fe20005000000 */
[----:B----4-:R-:W-:-:S04]  /*be80*/  IMAD R11, R11, R208, RZ ;  /* 0x000000d00b0b7224 */ /* 0x010fc800078e02ff */
[----:B------:R-:W2:Y:S01]  /*be90*/  @P4 LDC R23, c[0x0][0xcec] ;  /* 0x00033b00ff174b82 */ /* 0x000ea20000000800 */
[----:B0-----:R-:W-:-:S07]  /*bea0*/  IMAD R9, R9, R207, RZ ;  /* 0x000000cf09097224 */ /* 0x001fce00078e02ff */
[----:B------:R-:W0:Y:S01]  /*beb0*/  LDC.64 R16, c[0x0][R22+0x228] ;  /* 0x00008a0016107b82 */ /* 0x000e220000000a00 */
[----:B------:R-:W-:-:S04]  /*bec0*/  IMAD.WIDE.U32 R14, R8, R207, RZ ;  /* 0x000000cf080e7225 */ /* 0x000fc800078e00ff */
[----:B------:R-:W-:Y:S02]  /*bed0*/  IMAD R211, R8, R211, R9 ;  /* 0x000000d308d37224 */ /* 0x000fe400078e0209 */
[----:B------:R-:W-:Y:S01]  /*bee0*/  IMAD.WIDE.U32 R8, R10, R208, RZ ;  /* 0x000000d00a087225 */ /* 0x000fe200078e00ff */
[----:B------:R-:W4:Y:S03]  /*bef0*/  @P4 LDC R155, c[0x0][0xcf0] ;  /* 0x00033c00ff9b4b82 */ /* 0x000f260000000800 */
[----:B------:R-:W-:-:S05]  /*bf00*/  IMAD.IADD R154, R9, 0x1, R11 ;  /* 0x00000001099a7824 */ /* 0x000fca00078e020b */
[----:B------:R-:W1:Y:S01]  /*bf10*/  LDC.64 R10, c[0x0][0xca8] ;  /* 0x00032a00ff0a7b82 */ /* 0x000e620000000a00 */
[----:B------:R-:W-:Y:S02]  /*bf20*/  IMAD.IADD R211, R15, 0x1, R211 ;  /* 0x000000010fd37824 */ /* 0x000fe400078e02d3 */
[----:B------:R-:W-:Y:S01]  /*bf30*/  IMAD.IADD R18, R206, 0x1, R200 ;  /* 0x00000001ce127824 */ /* 0x000fe200078e02c8 */
[----:B------:R-:W-:-:S05]  /*bf40*/  SEL R9, R161, RZ, P3 ;  /* 0x000000ffa1097207 */ /* 0x000fca0001800000 */
[-C--:B0-----:R-:W-:Y:S02]  /*bf50*/  IMAD R157, R17, R9.reuse, RZ ;  /* 0x00000009119d7224 */ /* 0x081fe400078e02ff */
[----:B------:R-:W-:-:S04]  /*bf60*/  IMAD.WIDE.U32 R16, R16, R9, RZ ;  /* 0x0000000910107225 */ /* 0x000fc800078e00ff */
[----:B------:R-:W-:Y:S01]  /*bf70*/  IMAD.IADD R157, R17, 0x1, R157 ;  /* 0x00000001119d7824 */ /* 0x000fe200078e029d */
[----:B-1----:R-:W0:Y:S08]  /*bf80*/  @!P3 LDC R10, c[0x0][0xc50] ;  /* 0x00031400ff0abb82 */ /* 0x002e300000000800 */
[----:B------:R-:W1:Y:S01]  /*bf90*/  @!P3 LDC R11, c[0x0][0xc54] ;  /* 0x00031500ff0bbb82 */ /* 0x000e620000000800 */
[----:B---3--:R-:W-:-:S07]  /*bfa0*/  IADD3 R153, P2, P5, R14, R8, R4 ;  /* 0x000000080e997210 */ /* 0x008fce0007d5e004 */
[----:B------:R-:W3:Y:S01]  /*bfb0*/  LDC.64 R14, c[0x0][R22+0x210] ;  /* 0x00008400160e7b82 */ /* 0x000ee20000000a00 */
[----:B--2---:R-:W-:-:S04]  /*bfc0*/  @P4 IMAD.HI.U32 R8, R18, R23, RZ ;  /* 0x0000001712084227 */ /* 0x004fc800078e00ff */
[----:B------:R-:W-:Y:S01]  /*bfd0*/  IMAD.MOV.U32 R23, RZ, RZ, R18 ;  /* 0x000000ffff177224 */ /* 0x000fe200078e0012 */
[----:B----4-:R-:W-:Y:S02]  /*bfe0*/  @P4 SHF.R.U32.HI R23, RZ, R155, R8 ;  /* 0x0000009bff174219 */ /* 0x010fe40000011608 */
[----:B------:R-:W-:-:S03]  /*bff0*/  SHF.R.S32.HI R9, RZ, 0x1f, R4 ;  /* 0x0000001fff097819 */ /* 0x000fc60000011404 */
[----:B------:R-:W-:Y:S01]  /*c000*/  IMAD.MOV R17, RZ, RZ, -R23 ;  /* 0x000000ffff117224 */ /* 0x000fe200078e0a17 */
[----:B------:R-:W-:Y:S02]  /*c010*/  IADD3.X R155, R211, R154, R9, P2, P5 ;  /* 0x0000009ad39b7210 */ /* 0x000fe400017ea409 */
[----:B------:R-:W-:Y:S02]  /*c020*/  IADD3 R16, P2, P5, R23, R153, R16 ;  /* 0x0000009917107210 */ /* 0x000fe40007d5e010 */
[----:B------:R-:W-:Y:S01]  /*c030*/  SHF.R.S32.HI R8, RZ, 0x1f, R23 ;  /* 0x0000001fff087819 */ /* 0x000fe20000011417 */
[----:B------:R-:W-:-:S03]  /*c040*/  IMAD R23, R152, R17, R18 ;  /* 0x0000001198177224 */ /* 0x000fc600078e0212 */
[----:B------:R-:W-:Y:S02]  /*c050*/  IADD3.X R17, R8, R155, R157, P2, P5 ;  /* 0x0000009b08117210 */ /* 0x000fe400017ea49d */
[----:B------:R-:W-:Y:S01]  /*c060*/  SHF.R.S32.HI R153, RZ, 0x1f, R23 ;  /* 0x0000001fff997819 */ /* 0x000fe20000011417 */
[-C--:B---3--:R-:W-:Y:S02]  /*c070*/  IMAD R8, R15, R23.reuse, RZ ;  /* 0x000000170f087224 */ /* 0x088fe400078e02ff */
[----:B------:R-:W-:-:S04]  /*c080*/  IMAD.WIDE.U32 R16, R14, R23, R16 ;  /* 0x000000170e107225 */ /* 0x000fc800078e0010 */
[----:B------:R-:W-:Y:S01]  /*c090*/  IMAD R153, R14, R153, R8 ;  /* 0x000000990e997224 */ /* 0x000fe200078e0208 */
[----:B0-----:R-:W-:-:S03]  /*c0a0*/  LEA R15, P2, R16, R10, 0x2 ;  /* 0x0000000a100f7211 */ /* 0x001fc600078410ff */
[----:B------:R-:W-:-:S05]  /*c0b0*/  IMAD.IADD R8, R17, 0x1, R153 ;  /* 0x0000000111087824 */ /* 0x000fca00078e0299 */
[----:B-1----:R-:W-:Y:S01]  /*c0c0*/  LEA.HI.X R17, R16, R11, R8, 0x2, P2 ;  /* 0x0000000b10117211 */ /* 0x002fe200010f1408 */
[----:B------:R-:W-:Y:S06]  /*c0d0*/  @P1 BRA `(.L_x_14407) ;  /* 0x0000000000101947 */ /* 0x000fec0003800000 */
[----:B------:R-:W-:Y:S05]  /*c0e0*/  @!P0 BRA `(.L_x_14407) ;  /* 0x00000000000c8947 */ /* 0x000fea0003800000 */
[----:B------:R-:W2:Y:S04]  /*c0f0*/  LDG.E R8, desc[UR38][R12.64] ;  /* 0x000000260c087981 */ /* 0x000ea8000c1e1900 */
[----:B-----5:R-:W2:Y:S02]  /*c100*/  LDG.E R19, desc[UR38][R12.64+0x4] ;  /* 0x000004260c137981 */ /* 0x020ea4000c1e1900 */
[----:B--2---:R-:W-:-:S07]  /*c110*/  IMAD.IADD R19, R19, 0x1, -R8 ;  /* 0x0000000113137824 */ /* 0x004fce00078e0a08 */
.L_x_14407:
        /* <DEDUP_REMOVED lines=12> */
[----:B--2---:R-:W-:Y:S02]  /*c1e0*/  IMAD.IADD R14, R8, 0x1, R200 ;  /* 0x00000001080e7824 */ /* 0x004fe400078e02c8 */
        /* <DEDUP_REMOVED lines=46> */
[----:B------:R-:W-:Y:S02]  /*c4d0*/  LOP3.LUT R28, R29, 0x380, RZ, 0xc0, !PT ;  /* 0x000003801d1c7812 */ /* 0x000fe400078ec0ff */
[----:B------:R-:W-:-:S02]  /*c4e0*/  LOP3.LUT R32, R33, 0x380, RZ, 0xc0, !PT ;  /* 0x0000038021207812 */ /* 0x000fc400078ec0ff */
[----:B------:R-:W-:Y:S02]  /*c4f0*/  LOP3.LUT R36, R37, 0x380, RZ, 0xc0, !PT ;  /* 0x0000038025247812 */ /* 0x000fe400078ec0ff */
[----:B------:R-:W-:Y:S02]  /*c500*/  LOP3.LUT R40, R41, 0x380, RZ, 0xc0, !PT ;  /* 0x0000038029287812 */ /* 0x000fe400078ec0ff */
[----:B------:R-:W-:Y:S02]  /*c510*/  LOP3.LUT R44, R45, 0x380, RZ, 0xc0, !PT ;  /* 0x000003802d2c7812 */ /* 0x000fe400078ec0ff */
[----:B------:R-:W-:Y:S02]  /*c520*/  SHF.R.U64 R48, R48, 0x3, RZ ;  /* 0x0000000330307819 */ /* 0x000fe400000012ff */
        /* <DEDUP_REMOVED lines=18> */
[----:B------:R-:W-:Y:S01]  /*c650*/  LOP3.LUT R15, R10, 0x380, RZ, 0xc0, !PT ;  /* 0x000003800a0f7812 */ /* 0x000fe200078ec0ff */
        /* <DEDUP_REMOVED lines=38> */
[----:B------:R-:W5:Y:S04]  /*c8c0*/  LD.E.128 R52, desc[UR38][R52.64] ;  /* 0x0000002634347980 */ /* 0x000f68000c101d00 */
[----:B------:R0:W5:Y:S04]  /*c8d0*/  LD.E.128 R12, desc[UR38][R10.64] ;  /* 0x000000260a0c7980 */ /* 0x000168000c101d00 */
[----:B------:R-:W5:Y:S04]  /*c8e0*/  LD.E.128 R56, desc[UR38][R56.64] ;  /* 0x0000002638387980 */ /* 0x000f68000c101d00 */
[----:B------:R-:W5:Y:S01]  /*c8f0*/  LD.E.128 R60, desc[UR38][R60.64] ;  /* 0x000000263c3c7980 */ /* 0x000f62000c101d00 */
[----:B0-----:R-:W-:Y:S01]  /*c900*/  IMAD.WIDE.U32 R10, R4, UR4, RZ ;  /* 0x00000004040a7c25 */ /* 0x001fe2000f8e00ff */
[----:B------:R-:W-:-:S02]  /*c910*/  ULDC.64 UR4, c[0x0][0xbe8] ;  /* 0x0002fa0000047ab9 */ /* 0x000fc40000000a00 */
[----:B------:R-:W5:Y:S01]  /*c920*/  LD.E.128 R64, desc[UR38][R64.64] ;  /* 0x0000002640407980 */ /* 0x000f62000c101d00 */
[----:B------:R-:W-:Y:S02]  /*c930*/  IMAD.IADD R11, R11, 0x1, R9 ;  /* 0x000000010b0b7824 */ /* 0x000fe400078e0209 */
[----:B------:R-:W-:Y:S01]  /*c940*/  IMAD R9, R76, 0x20, R3 ;  /* 0x000000204c097824 */ /* 0x000fe200078e0203 */
[----:B------:R-:W5:Y:S01]  /*c950*/  LD.E.128 R68, desc[UR38][R68.64] ;  /* 0x0000002644447980 */ /* 0x000f62000c101d00 */
[----:B------:R-:W-:-:S03]  /*c960*/  IMAD.WIDE.U32 R10, R208, UR4, R10 ;  /* 0x00000004d00a7c25 */ /* 0x000fc6000f8e000a */
[----:B------:R-:W5:Y:S01]  /*c970*/  LD.E.128 R72, desc[UR38][R72.64] ;  /* 0x0000002648487980 */ /* 0x000f62000c101d00 */
[----:B------:R-:W-:Y:S01]  /*c980*/  IMAD.IADD R78, R200, 0x1, R9 ;  /* 0x00000001c84e7824 */ /* 0x000fe200078e0209 */
[----:B------:R-:W-:Y:S01]  /*c990*/  SHF.R.S32.HI R76, RZ, 0x1f, R207 ;  /* 0x0000001fff4c7819 */ /* 0x000fe200000114cf */
[----:B------:R-:W-:Y:S01]  /*c9a0*/  IMAD R11, R208, UR5, R11 ;  /* 0x00000005d00b7c24 */ /* 0x000fe2000f8e020b */
[----:B------:R-:W-:Y:S01]  /*c9b0*/  ULDC.64 UR4, c[0x0][0xbf0] ;  /* 0x0002fc0000047ab9 */ /* 0x000fe20000000a00 */
[----:B--2---:R-:W-:Y:S01]  /*c9c0*/  @P4 IMAD.HI.U32 R4, R78, R77, RZ ;  /* 0x0000004d4e044227 */ /* 0x004fe200078e00ff */
[----:B------:R-:W-:Y:S01]  /*c9d0*/  @!PT LDS RZ, [RZ] ;  /* 0x00000000fffff984 */ /* 0x000fe20000000800 */
[----:B------:R-:W-:Y:S01]  /*c9e0*/  @!PT LDS RZ, [RZ] ;  /* 0x00000000fffff984 */ /* 0x000fe20000000800 */
[----:B------:R-:W-:Y:S01]  /*c9f0*/  @!PT LDS RZ, [RZ] ;  /* 0x00000000fffff984 */ /* 0x000fe20000000800 */
[----:B------:R-:W-:Y:S01]  /*ca00*/  @!PT LDS RZ, [RZ] ;  /* 0x00000000fffff984 */ /* 0x000fe20000000800 */
[----:B------:R0:W-:Y:S06]  /*ca10*/  MEMBAR.ALL.CTA ;  /* 0x0000000000007992 */ /* 0x0001ec0000008000 */
[----:B0-----:R-:W0:Y:S01]  /*ca20*/  FENCE.VIEW.ASYNC.S ;  /* 0x00000000000073c6 */ /* 0x001e220000000000 */
[----:B------:R-:W-:Y:S01]  /*ca30*/  IMAD.MOV.U32 R9, RZ, RZ, R78 ;  /* 0x000000ffff097224 */ /* 0x000fe200078e004e */
[----:B---3--:R-:W-:Y:S01]  /*ca40*/  @P4 SHF.R.U32.HI R9, RZ, R79, R4 ;  /* 0x0000004fff094219 */ /* 0x008fe20000011604 */
[----:B------:R-:W-:-:S02]  /*ca50*/  IMAD R76, R76, UR4, RZ ;  /* 0x000000044c4c7c24 */ /* 0x000fc4000f8e02ff */
        /* <DEDUP_REMOVED lines=14> */
[----:B------:R-:W-:Y:S02]  /*cb40*/  IMAD.IADD R83, R3, 0x1, R200 ;  /* 0x0000000103537824 */ /* 0x000fe400078e02c8 */
[----:B------:R-:W-:-:S02]  /*cb50*/  IMAD R79, R77, UR5, R4 ;  /* 0x000000054d4f7c24 */ /* 0x000fc4000f8e0204 */
        /* <DEDUP_REMOVED lines=13> */
[----:B0-----:R0:W-:Y:S01]  /*cc30*/  SYNCS.ARRIVE.TRANS64.RED.A1T0 RZ, [R0+URZ], RZ ;  /* 0x000000ff00ff79a7 */ /* 0x0011e2000810043f */
[----:B------:R-:W-:Y:S01]  /*cc40*/  ISETP.GE.AND P1, PT, R3, R8, PT ;  /* 0x000000080300720c */ /* 0x000fe20003f26270 */
[----:B------:R1:W2:Y:S01]  /*cc50*/  SHFL.IDX PT, R81, R4, RZ, 0x181f ;  /* 0x00181fff04517589 */ /* 0x0002a200000e0000 */
[----:B------:R-:W-:Y:S03]  /*cc60*/  BSSY B1, `(.L_x_14409) ;  /* 0x0000019000017945 */ /* 0x000fe60003800000 */
[----:B------:R1:W3:Y:S01]  /*cc70*/  SHFL.IDX PT, R3, R9, RZ, 0x181f ;  /* 0x00181fff09037589 */ /* 0x0002e200000e0000 */
[----:B0-----:R-:W-:Y:S01]  /*cc80*/  VIADD R0, R2, 0x40 ;  /* 0x0000004002007836 */ /* 0x001fe20000000000 */
[----:B------:R-:W-:-:S02]  /*cc90*/  SHF.R.S32.HI R88, RZ, 0x1f, R2 ;  /* 0x0000001fff587819 */ /* 0x000fc40000011402 */
[----:B------:R-:W-:Y:S02]  /*cca0*/  SHF.R.S32.HI R85, RZ, 0x1f, R84 ;  /* 0x0000001fff557819 */ /* 0x000fe40000011454 */
[----:B------:R-:W-:Y:S02]  /*ccb0*/  SHF.R.S32.HI R82, RZ, 0x1f, R0 ;  /* 0x0000001fff527819 */ /* 0x000fe40000011400 */
[----:B------:R-:W-:Y:S01]  /*ccc0*/  SHF.R.S32.HI R87, RZ, 0x1f, R86 ;  /* 0x0000001fff577819 */ /* 0x000fe20000011456 */
[----:B-1----:R-:W-:Y:S06]  /*ccd0*/  @P2 BRA `(.L_x_14410) ;  /* 0x0000000000442947 */ /* 0x002fec0003800000 */
        /* <DEDUP_REMOVED lines=17> */
.L_x_14410:
[----:B------:R-:W-:Y:S05]  /*cdf0*/  BSYNC B1 ;  /* 0x0000000000017941 */ /* 0x000fea0003800000 */
.L_x_14409:
[----:B---3--:R1:W3:Y:S01]  /*ce00*/  SHFL.IDX PT, R3, R9, 0x1, 0x181f ;  /* 0x00381f0009037f89 */ /* 0x0082e200000e0000 */
        /* <DEDUP_REMOVED lines=20> */
.L_x_14412:
[----:B------:R-:W-:Y:S05]  /*cf50*/  BSYNC B1 ;  /* 0x0000000000017941 */ /* 0x000fea0003800000 */
.L_x_14411:
        /* <DEDUP_REMOVED lines=21> */
.L_x_14414:
[----:B------:R-:W-:Y:S05]  /*d0b0*/  BSYNC B1 ;  /* 0x0000000000017941 */ /* 0x000fea0003800000 */
.L_x_14413:
        /* <DEDUP_REMOVED lines=24> */
.L_x_14408:
        /* <DEDUP_REMOVED lines=11> */
[----:B------:R-:W-:Y:S01]  /*d2f0*/  SHF.R.S32.HI R4, RZ, 0x1f, R207 ;  /* 0x0000001fff047819 */ /* 0x000fe200000114cf */
[----:B------:R-:W-:Y:S01]  /*d300*/  VIADD R163, R201, 0x80 ;  /* 0x00000080c9a37836 */ /* 0x000fe20000000000 */
        /* <DEDUP_REMOVED lines=10> */
[----:B0-----:R-:W-:Y:S01]  /*d3b0*/  @P4 IMAD.HI.U32 R13, R18, R13, RZ ;  /* 0x0000000d120d4227 */ /* 0x001fe200078e00ff */
[----:B------:R-:W-:Y:S02]  /*d3c0*/  SHF.R.S32.HI R158, RZ, 0x1f, R234 ;  /* 0x0000001fff9e7819 */ /* 0x000fe400000114ea */
[----:B------:R-:W-:Y:S01]  /*d3d0*/  SHF.R.S32.HI R159, RZ, 0x1f, R235 ;  /* 0x0000001fff9f7819 */ /* 0x000fe200000114eb */
[----:B------:R-:W-:Y:S01]  /*d3e0*/  IMAD R4, R4, UR4, RZ ;  /* 0x0000000404047c24 */ /* 0x000fe2000f8e02ff */
[----:B------:R-:W-:Y:S01]  /*d3f0*/  SHF.R.S32.HI R160, RZ, 0x1f, R236 ;  /* 0x0000001fffa07819 */ /* 0x000fe200000114ec */
[----:B------:R-:W-:Y:S01]  /*d400*/  IMAD.WIDE.U32 R2, R207, UR4, R2 ;  /* 0x00000004cf027c25 */ /* 0x000fe2000f8e0002 */
[----:B------:R-:W-:-:S02]  /*d410*/  SHF.R.S32.HI R163, RZ, 0x1f, R163 ;  /* 0x0000001fffa37819 */ /* 0x000fc400000114a3 */
[----:B-1----:R-:W-:Y:S01]  /*d420*/  @P4 SHF.R.U32.HI R9, RZ, R10, R13 ;  /* 0x0000000aff094219 */ /* 0x002fe2000001160d */
[----:B------:R-:W-:Y:S01]  /*d430*/  IMAD R11, R207, UR5, R4 ;  /* 0x00000005cf0b7c24 */ /* 0x000fe2000f8e0204 */
[----:B------:R-:W-:Y:S01]  /*d440*/  ULDC.64 UR4, c[0x0][0xc48] ;  /* 0x0003120000047ab9 */ /* 0x000fe20000000a00 */
[----:B------:R-:W-:Y:S01]  /*d450*/  VIADD R165, R201, 0x78 ;  /* 0x00000078c9a57836 */ /* 0x000fe20000000000 */
[----:B------:R-:W-:Y:S01]  /*d460*/  SHF.R.S32.HI R4, RZ, 0x1f, R9 ;  /* 0x0000001fff047819 */ /* 0x000fe20000011409 */
[----:B------:R-:W-:Y:S02]  /*d470*/  IMAD.IADD R3, R3, 0x1, R11 ;  /* 0x0000000103037824 */ /* 0x000fe400078e020b */
[----:B------:R-:W-:Y:S01]  /*d480*/  IMAD.MOV R11, RZ, RZ, -R9 ;  /* 0x000000ffff0b7224 */ /* 0x000fe200078e0a09 */
[----:B------:R-:W-:Y:S01]  /*d490*/  SHF.R.S32.HI R165, RZ, 0x1f, R165 ;  /* 0x0000001fffa57819 */ /* 0x000fe200000114a5 */
[----:B------:R-:W-:-:S04]  /*d4a0*/  IMAD.WIDE.U32 R2, R161, UR4, R2 ;  /* 0x00000004a1027c25 */ /* 0x000fc8000f8e0002 */
[----:B------:R-:W-:Y:S01]  /*d4b0*/  IMAD R11, R152, R11, R18 ;  /* 0x0000000b980b7224 */ /* 0x000fe200078e0212 */
[----:B------:R-:W-:Y:S01]  /*d4c0*/  SHF.R.S32.HI R152, RZ, 0x1f, R228 ;  /* 0x0000001fff987819 */ /* 0x000fe200000114e4 */
[----:B------:R-:W-:Y:S02]  /*d4d0*/  IMAD R4, R4, UR6, RZ ;  /* 0x0000000604047c24 */ /* 0x000fe4000f8e02ff */
        /* <DEDUP_REMOVED lines=10> */
[----:B------:R-:W-:-:S03]  /*d580*/  ULDC.64 UR4, c[0x0][0xc00] ;  /* 0x0003000000047ab9 */ /* 0x000fc60000000a00 */
[----:B------:R-:W-:Y:S01]  /*d590*/  VIADD R4, R0, 0x32420 ;  /* 0x0003242000047836 */ /* 0x000fe20000000000 */
[C---:B------:R-:W-:Y:S01]  /*d5a0*/  LEA R0, P1, R2.reuse, UR4, 0x2 ;  /* 0x0000000402007c11 */ /* 0x040fe2000f8210ff */
[----:B------:R-:W-:Y:S02]  /*d5b0*/  IMAD.IADD R3, R3, 0x1, R9 ;  /* 0x0000000103037824 */ /* 0x000fe400078e0209 */
[C---:B------:R-:W-:Y:S01]  /*d5c0*/  VIADD R167, R201.reuse, 0x70 ;  /* 0x00000070c9a77836 */ /* 0x040fe20000000000 */
[----:B------:R-:W-:Y:S01]  /*d5d0*/  PRMT R9, RZ, 0x654, R4 ;  /* 0x00000654ff097816 */ /* 0x000fe20000000004 */
[C---:B------:R-:W-:Y:S01]  /*d5e0*/  VIADD R169, R201.reuse, 0x68 ;  /* 0x00000068c9a97836 */ /* 0x040fe20000000000 */
[----:B------:R-:W-:Y:S01]  /*d5f0*/  LEA.HI.X R4, R2, UR5, R3, 0x2, P1 ;  /* 0x0000000502047c11 */ /* 0x000fe200088f1403 */
[C---:B------:R-:W-:Y:S01]  /*d600*/  VIADD R171, R201.reuse, 0x60 ;  /* 0x00000060c9ab7836 */ /* 0x040fe20000000000 */
[----:B------:R0:W-:Y:S01]  /*d610*/  SYNCS.ARRIVE.TRANS64.RED.A1T0 RZ, [R9+URZ], RZ ;  /* 0x000000ff09ff79a7 */ /* 0x0001e2000810043f */
[C---:B------:R-:W-:Y:S01]  /*d620*/  VIADD R173, R201.reuse, 0x58 ;  /* 0x00000058c9ad7836 */ /* 0x040fe20000000000 */
[----:B------:R0:W1:Y:S01]  /*d630*/  SHFL.IDX PT, R2, R0, RZ, 0x1c1f ;  /* 0x001c1fff00027589 */ /* 0x00006200000e0000 */
[C---:B------:R-:W-:Y:S01]  /*d640*/  VIADD R175, R201.reuse, 0x50 ;  /* 0x00000050c9af7836 */ /* 0x040fe20000000000 */
[----:B------:R-:W-:Y:S01]  /*d650*/  SHF.R.S32.HI R167, RZ, 0x1f, R167 ;  /* 0x0000001fffa77819 */ /* 0x000fe200000114a7 */
[C---:B------:R-:W-:Y:S01]  /*d660*/  VIADD R177, R201.reuse, 0x48 ;  /* 0x00000048c9b17836 */ /* 0x040fe20000000000 */
[----:B------:R0:W2:Y:S01]  /*d670*/  SHFL.IDX PT, R3, R4, RZ, 0x1c1f ;  /* 0x001c1fff04037589 */ /* 0x0000a200000e0000 */
        /* <DEDUP_REMOVED lines=36> */
[----:B------:R-:W-:Y:S01]  /*d8c0*/  VIADD R192, R201, 0x8 ;  /* 0x00000008c9c07836 */ /* 0x000fe20000000000 */
[----:B012---:R-:W-:Y:S06]  /*d8d0*/  @P0 BRA `(.L_x_14417) ;  /* 0x00000008001c0947 */ /* 0x007fec0003800000 */
        /* <DEDUP_REMOVED lines=8> */
[----:B------:R-:W-:-:S03]  /*d960*/  SHF.R.S32.HI R9, RZ, 0x1f, R210 ;  /* 0x0000001fff097819 */ /* 0x000fc600000114d2 */
[-C--:B------:R-:W-:Y:S02]  /*d970*/  @!P4 LEA R10, P2, R192, R2.reuse, 0x2 ;  /* 0x00000002c00ac211 */ /* 0x080fe400078410ff */
[----:B------:R-:W-:Y:S02]  /*d980*/  @!P3 LEA R12, P6, R190, R2, 0x2 ;  /* 0x00000002be0cb211 */ /* 0x000fe400078c10ff */
[----:B------:R-:W-:Y:S01]  /*d990*/  @!P5 IMAD.WIDE R14, R201, 0x4, R2 ;  /* 0x00000004c90ed825 */ /* 0x000fe200078e0202 */
[-C--:B------:R-:W-:Y:S02]  /*d9a0*/  @!P4 LEA.HI.X R11, R192, R3.reuse, R193, 0x2, P2 ;  /* 0x00000003c00bc211 */ /* 0x080fe400010f14c1 */
[----:B------:R-:W-:Y:S02]  /*d9b0*/  ISETP.GE.AND P2, PT, R184, UR4, PT ;  /* 0x00000004b8007c0c */ /* 0x000fe4000bf46270 */
[----:B------:R-:W-:Y:S01]  /*d9c0*/  @!P3 LEA.HI.X R13, R190, R3, R191, 0x2, P6 ;  /* 0x00000003be0db211 */ /* 0x000fe200030f14bf */
[----:B------:R0:W-:Y:S04]  /*d9d0*/  @!P5 ST.E.64 desc[UR38][R14.64], R24 ;  /* 0x000000180e00d985 */ /* 0x0001e8000c101b26 */
[----:B------:R1:W-:Y:S01]  /*d9e0*/  @!P4 ST.E.64 desc[UR38][R10.64], R28 ;  /* 0x0000001c0a00c985 */ /* 0x0003e2000c101b26 */
[----:B------:R-:W-:-:S03]  /*d9f0*/  ISETP.GE.AND P4, PT, R180, UR4, PT ;  /* 0x00000004b4007c0c */ /* 0x000fc6000bf86270 */
[----:B------:R2:W-:Y:S01]  /*da00*/  @!P3 ST.E.64 desc[UR38][R12.64], R32 ;  /* 0x000000200c00b985 */ /* 0x0005e2000c101b26 */
[----:B------:R-:W-:Y:S01]  /*da10*/  ISETP.GE.AND P3, PT, R182, UR4, PT ;  /* 0x00000004b6007c0c */ /* 0x000fe2000bf66270 */
[----:B0-----:R-:W-:Y:S01]  /*da20*/  VIADD R25, R201, 0xf8 ;  /* 0x000000f8c9197836 */ /* 0x001fe20000000000 */
        /* <DEDUP_REMOVED lines=23> */
[-C--:B0-----:R-:W-:Y:S02]  /*dba0*/  @!P0 LEA R10, P4, R176, R2.reuse, 0x2 ;  /* 0x00000002b00a8211 */ /* 0x081fe400078810ff */
[----:B-1----:R-:W-:Y:S02]  /*dbb0*/  @!P1 LEA R12, P5, R174, R2, 0x2 ;  /* 0x00000002ae0c9211 */ /* 0x002fe400078a10ff */
        /* <DEDUP_REMOVED lines=52> */
[-C--:B--2---:R-:W-:Y:S02]  /*df00*/  @!P0 LEA R14, P6, R231, R2.reuse, 0x2 ;  /* 0x00000002e70e8211 */ /* 0x084fe400078c10ff */
[-C--:B------:R-:W-:Y:S01]  /*df10*/  @!P4 LEA R20, P5, R229, R2.reuse, 0x2 ;  /* 0x00000002e514c211 */ /* 0x080fe200078a10ff */
[----:B------:R1:W-:Y:S01]  /*df20*/  @!P1 ST.E.64 desc[UR38][R12.64], R112 ;  /* 0x000000700c009985 */ /* 0x0003e2000c101b26 */
[----:B------:R-:W-:Y:S02]  /*df30*/  @!P3 LEA R18, P1, R230, R2, 0x2 ;  /* 0x00000002e612b211 */ /* 0x000fe400078210ff */
[----:B------:R-:W-:Y:S02]  /*df40*/  @!P0 LEA.HI.X R15, R231, R3, R155, 0x2, P6 ;  /* 0x00000003e70f8211 */ /* 0x000fe400030f149b */
[----:B------:R-:W-:-:S02]  /*df50*/  ISETP.GE.AND P2, PT, R228, UR4, PT ;  /* 0x00000004e4007c0c */ /* 0x000fc4000bf46270 */
[-C--:B------:R-:W-:Y:S01]  /*df60*/  @!P3 LEA.HI.X R19, R230, R3.reuse, R154, 0x2, P1 ;  /* 0x00000003e613b211 */ /* 0x080fe200008f149a */
[----:B------:R2:W-:Y:S01]  /*df70*/  @!P0 ST.E.64 desc[UR38][R14.64], R116 ;  /* 0x000000740e008985 */ /* 0x0005e2000c101b26 */
[----:B------:R-:W-:Y:S02]  /*df80*/  ISETP.GE.AND P1, PT, R213, UR4, PT ;  /* 0x00000004d5007c0c */ /* 0x000fe4000bf26270 */
[----:B------:R-:W-:Y:S01]  /*df90*/  @!P4 LEA.HI.X R21, R229, R3, R153, 0x2, P5 ;  /* 0x00000003e515c211 */ /* 0x000fe200028f1499 */
[----:B------:R3:W-:Y:S01]  /*dfa0*/  @!P3 ST.E.64 desc[UR38][R18.64], R120 ;  /* 0x000000781200b985 */ /* 0x0007e2000c101b26 */
[----:B------:R-:W-:Y:S02]  /*dfb0*/  ISETP.GE.AND P0, PT, R210, UR4, PT ;  /* 0x00000004d2007c0c */ /* 0x000fe4000bf06270 */
[----:B------:R-:W-:Y:S01]  /*dfc0*/  ISETP.GE.AND P3, PT, R23, UR4, PT ;  /* 0x0000000417007c0c */ /* 0x000fe2000bf66270 */
[----:B------:R4:W-:Y:S01]  /*dfd0*/  @!P4 ST.E.64 desc[UR38][R20.64], R124 ;  /* 0x0000007c1400c985 */ /* 0x0009e2000c101b26 */
[----:B------:R-:W-:-:S02]  /*dfe0*/  ISETP.GE.AND P4, PT, R17, UR4, PT ;  /* 0x0000000411007c0c */ /* 0x000fc4000bf86270 */
[----:B0-----:R-:W-:-:S03]  /*dff0*/  @!P2 LEA R10, P5, R228, R2, 0x2 ;  /* 0x00000002e40aa211 */ /* 0x001fc600078a10ff */
[CC--:B-1----:R-:W-:Y:S02]  /*e000*/  @!P1 LEA R12, P6, R213.reuse, R2.reuse, 0x2 ;  /* 0x00000002d50c9211 */ /* 0x0c2fe400078c10ff */
[-C--:B------:R-:W-:Y:S02]  /*e010*/  @!P2 LEA.HI.X R11, R228, R3.reuse, R152, 0x2, P5 ;  /* 0x00000003e40ba211 */ /* 0x080fe400028f1498 */
[C---:B--2---:R-:W-:Y:S02]  /*e020*/  @!P0 LEA R14, P5, R210.reuse, R2, 0x2 ;  /* 0x00000002d20e8211 */ /* 0x044fe400078a10ff */
[-C--:B------:R-:W-:Y:S01]  /*e030*/  @!P1 LEA.HI.X R13, R213, R3.reuse, R22, 0x2, P6 ;  /* 0x00000003d50d9211 */ /* 0x080fe200030f1416 */
[----:B------:R0:W-:Y:S01]  /*e040*/  @!P2 ST.E.64 desc[UR38][R10.64], R128 ;  /* 0x000000800a00a985 */ /* 0x0001e2000c101b26 */
[----:B------:R-:W-:Y:S02]  /*e050*/  ISETP.GE.AND P6, PT, R25, UR4, PT ;  /* 0x0000000419007c0c */ /* 0x000fe4000bfc6270 */
[----:B------:R-:W-:Y:S01]  /*e060*/  @!P0 LEA.HI.X R15, R210, R3, R9, 0x2, P5 ;  /* 0x00000003d20f8211 */ /* 0x000fe200028f1409 */
[----:B------:R0:W-:Y:S01]  /*e070*/  @!P1 ST.E.64 desc[UR38][R12.64], R132 ;  /* 0x000000840c009985 */ /* 0x0001e2000c101b26 */
[----:B---3--:R-:W-:-:S02]  /*e080*/  SHF.R.S32.HI R19, RZ, 0x1f, R17 ;  /* 0x0000001fff137819 */ /* 0x008fc40000011411 */
[CC--:B------:R-:W-:Y:S01]  /*e090*/  @!P4 LEA R18, P5, R17.reuse, R2.reuse, 0x2 ;  /* 0x000000021112c211 */ /* 0x0c0fe200078a10ff */
[----:B------:R0:W-:Y:S01]  /*e0a0*/  @!P0 ST.E.64 desc[UR38][R14.64], R136 ;  /* 0x000000880e008985 */ /* 0x0001e2000c101b26 */
[----:B------:R-:W-:Y:S02]  /*e0b0*/  SHF.R.S32.HI R9, RZ, 0x1f, R23 ;  /* 0x0000001fff097819 */ /* 0x000fe40000011417 */
[----:B------:R-:W-:Y:S02]  /*e0c0*/  @!P4 LEA.HI.X R19, R17, R3, R19, 0x2, P5 ;  /* 0x000000031113c211 */ /* 0x000fe400028f1413 */
[----:B----4-:R-:W-:-:S03]  /*e0d0*/  @!P3 LEA R20, P5, R23, R2, 0x2 ;  /* 0x000000021714b211 */ /* 0x010fc600078a10ff */
[----:B------:R0:W-:Y:S01]  /*e0e0*/  @!P4 ST.E.64 desc[UR38][R18.64], R140 ;  /* 0x0000008c1200c985 */ /* 0x0001e2000c101b26 */
[-C--:B------:R-:W-:Y:S02]  /*e0f0*/  @!P3 LEA.HI.X R21, R23, R3.reuse, R9, 0x2, P5 ;  /* 0x000000031715b211 */ /* 0x080fe400028f1409 */
[----:B------:R-:W-:Y:S02]  /*e100*/  SHF.R.S32.HI R9, RZ, 0x1f, R25 ;  /* 0x0000001fff097819 */ /* 0x000fe40000011419 */
[C---:B------:R-:W-:Y:S01]  /*e110*/  @!P6 LEA R2, P5, R25.reuse, R2, 0x2 ;  /* 0x000000021902e211 */ /* 0x040fe200078a10ff */
[----:B------:R0:W-:Y:S03]  /*e120*/  @!P3 ST.E.64 desc[UR38][R20.64], R144 ;  /* 0x000000901400b985 */ /* 0x0001e6000c101b26 */
[----:B------:R-:W-:-:S05]  /*e130*/  @!P6 LEA.HI.X R3, R25, R3, R9, 0x2, P5 ;  /* 0x000000031903e211 */ /* 0x000fca00028f1409 */
[----:B------:R0:W-:Y:S04]  /*e140*/  @!P6 ST.E.64 desc[UR38][R2.64], R148 ;  /* 0x000000940200e985 */ /* 0x0001e8000c101b26 */
.L_x_14417:
[----:B------:R-:W-:Y:S05]  /*e150*/  BSYNC B1 ;  /* 0x0000000000017941 */ /* 0x000fea0003800000 */
.L_x_14416:
[----:B------:R-:W-:Y:S01]  /*e160*/  ISETP.GE.AND P0, PT, R16, R8, PT ;  /* 0x000000081000720c */ /* 0x000fe20003f06270 */
[----:B0-----:R0:W1:Y:S04]  /*e170*/  SHFL.IDX PT, R3, R4, 0x1, 0x1c1f ;  /* 0x003c1f0004037f89 */ /* 0x00106800000e0000 */
[----:B------:R0:W2:Y:S08]  /*e180*/  SHFL.IDX PT, R2, R0, 0x1, 0x1c1f ;  /* 0x003c1f0000027f89 */ /* 0x0000b000000e0000 */
[----:B0-----:R-:W-:Y:S05]  /*e190*/  @P0 BRA `(.L_x_14415) ;  /* 0x0000001400b80947 */ /* 0x001fea0003800000 */
        /* <DEDUP_REMOVED lines=9> */
[CC--:B--2---:R-:W-:Y:S02]  /*e230*/  @!P5 LEA R10, P3, R192.reuse, R2.reuse, 0x2 ;  /* 0x00000002c00ad211 */ /* 0x0c4fe400078610ff */
[----:B-1----:R-:W-:Y:S02]  /*e240*/  @!P4 IMAD.WIDE R8, R201, 0x4, R2 ;  /* 0x00000004c908c825 */ /* 0x002fe400078e0202 */
[-C--:B------:R-:W-:Y:S02]  /*e250*/  @!P5 LEA.HI.X R11, R192, R3.reuse, R193, 0x2, P3 ;  /* 0x00000003c00bd211 */ /* 0x080fe400018f14c1 */
[-C--:B------:R-:W-:Y:S01]  /*e260*/  @!P2 LEA R12, P6, R190, R2.reuse, 0x2 ;  /* 0x00000002be0ca211 */ /* 0x080fe200078c10ff */
[----:B------:R0:W-:Y:S01]  /*e270*/  @!P4 ST.E.64 desc[UR38][R8.64], R26 ;  /* 0x0000001a0800c985 */ /* 0x0001e2000c101b26 */
[----:B------:R-:W-:Y:S02]  /*e280*/  ISETP.GE.AND P3, PT, R184, UR4, PT ;  /* 0x00000004b8007c0c */ /* 0x000fe4000bf66270 */
[----:B------:R-:W-:Y:S01]  /*e290*/  @!P2 LEA.HI.X R13, R190, R3, R191, 0x2, P6 ;  /* 0x00000003be0da211 */ /* 0x000fe200030f14bf */
[----:B------:R1:W-:Y:S01]  /*e2a0*/  @!P5 ST.E.64 desc[UR38][R10.64], R30 ;  /* 0x0000001e0a00d985 */ /* 0x0003e2000c101b26 */
[----:B------:R-:W-:-:S02]  /*e2b0*/  @!P1 LEA R14, P5, R188, R2, 0x2 ;  /* 0x00000002bc0e9211 */ /* 0x000fc400078a10ff */
[----:B------:R-:W-:Y:S01]  /*e2c0*/  ISETP.GE.AND P4, PT, R182, UR4, PT ;  /* 0x00000004b6007c0c */ /* 0x000fe2000bf86270 */
[----:B------:R2:W-:Y:S01]  /*e2d0*/  @!P2 ST.E.64 desc[UR38][R12.64], R34 ;  /* 0x000000220c00a985 */ /* 0x0005e2000c101b26 */
[-C--:B------:R-:W-:Y:S02]  /*e2e0*/  @!P0 LEA R16, P6, R186, R2.reuse, 0x2 ;  /* 0x00000002ba108211 */ /* 0x080fe400078c10ff */
        /* <DEDUP_REMOVED lines=8> */
[-C--:B-1----:R-:W-:Y:S02]  /*e370*/  @!P4 LEA R10, P2, R182, R2.reuse, 0x2 ;  /* 0x00000002b60ac211 */ /* 0x082fe400078410ff */
[-C--:B------:R-:W-:Y:S02]  /*e380*/  @!P3 LEA.HI.X R9, R184, R3.reuse, R185, 0x2, P6 ;  /* 0x00000003b809b211 */ /* 0x080fe400030f14b9 */
[----:B------:R-:W-:Y:S02]  /*e390*/  @!P5 LEA R18, P6, R180, R2, 0x2 ;  /* 0x00000002b412d211 */ /* 0x000fe400078c10ff */
[----:B------:R-:W-:Y:S01]  /*e3a0*/  @!P4 LEA.HI.X R11, R182, R3, R183, 0x2, P2 ;  /* 0x00000003b60bc211 */ /* 0x000fe200010f14b7 */
[----:B------:R1:W-:Y:S01]  /*e3b0*/  @!P3 ST.E.64 desc[UR38][R8.64], R46 ;  /* 0x0000002e0800b985 */ /* 0x0003e2000c101b26 */
[----:B------:R-:W-:-:S02]  /*e3c0*/  ISETP.GE.AND P2, PT, R174, UR4, PT ;  /* 0x00000004ae007c0c */ /* 0x000fc4000bf46270 */
[-C--:B------:R-:W-:Y:S01]  /*e3d0*/  @!P5 LEA.HI.X R19, R180, R3.reuse, R181, 0x2, P6 ;  /* 0x00000003b413d211 */ /* 0x080fe200030f14b5 */
[----:B------:R4:W-:Y:S01]  /*e3e0*/  @!P4 ST.E.64 desc[UR38][R10.64], R50 ;  /* 0x000000320a00c985 */ /* 0x0009e2000c101b26 */
[-C--:B--2---:R-:W-:Y:S02]  /*e3f0*/  @!P0 LEA R12, P4, R178, R2.reuse, 0x2 ;  /* 0x00000002b20c8211 */ /* 0x084fe400078810ff */
        /* <DEDUP_REMOVED lines=8> */
[-C--:B0-----:R-:W-:Y:S01]  /*e480*/  @!P2 LEA R16, P6, R174, R2.reuse, 0x2 ;  /* 0x00000002ae10a211 */ /* 0x081fe200078c10ff */
        /* <DEDUP_REMOVED lines=20> */
[-C--:B-1----:R-:W-:Y:S02]  /*e5d0*/  @!P0 LEA R16, P6, R162, R2.reuse, 0x2 ;  /* 0x00000002a2108211 */ /* 0x082fe400078c10ff */
        /* <DEDUP_REMOVED lines=52> */
[-C--:B------:R-:W-:Y:S01]  /*e920*/  @!P4 LEA.HI.X R9, R213, R3.reuse, R22, 0x2, P6 ;  /* 0x00000003d509c211 */ /* 0x080fe200030f1416 */
[----:B---3--:R-:W-:Y:S01]  /*e930*/  VIADD R19, R201, 0xf8 ;  /* 0x000000f8c9137836 */ /* 0x008fe20000000000 */
[----:B------:R-:W-:Y:S02]  /*e940*/  SHF.R.S32.HI R0, RZ, 0x1f, R23 ;  /* 0x0000001fff007819 */ /* 0x000fe40000011417 */
[C---:B------:R-:W-:Y:S01]  /*e950*/  @!P2 LEA R16, P6, R23.reuse, R2, 0x2 ;  /* 0x000000021710a211 */ /* 0x040fe200078c10ff */
[----:B------:R0:W-:Y:S01]  /*e960*/  @!P4 ST.E.64 desc[UR38][R8.64], R134 ;  /* 0x000000860800c985 */ /* 0x0001e2000c101b26 */
[-C--:B------:R-:W-:Y:S02]  /*e970*/  @!P5 LEA.HI.X R11, R210, R3.reuse, R21, 0x2, P3 ;  /* 0x00000003d20bd211 */ /* 0x080fe400018f1415 */
[----:B------:R-:W-:-:S02]  /*e980*/  @!P2 LEA.HI.X R17, R23, R3, R0, 0x2, P6 ;  /* 0x000000031711a211 */ /* 0x000fc400030f1400 */
        /* <DEDUP_REMOVED lines=10> */
.L_x_14406:
[----:B------:R-:W3:Y:S01]  /*ea30*/  LDC.64 R8, c[0x0][0xd00] ;  /* 0x00034000ff087b82 */ /* 0x000ee20000000a00 */
[----:B------:R-:W-:Y:S01]  /*ea40*/  ULDC.64 UR4, c[0x0][0xd08] ;  /* 0x0003420000047ab9 */ /* 0x000fe20000000a00 */
[----:B------:R-:W-:Y:S01]  /*ea50*/  IMAD.MOV.U32 R17, RZ, RZ, RZ ;  /* 0x000000ffff117224 */ /* 0x000fe200078e00ff */
[----:B------:R-:W-:-:S04]  /*ea60*/  ISETP.NE.U32.AND P1, PT, RZ, UR4, PT ;  /* 0x00000004ff007c0c */ /* 0x000fc8000bf25070 */
[----:B------:R-:W-:Y:S01]  /*ea70*/  ISETP.NE.AND.EX P1, PT, RZ, UR5, PT, P1 ;  /* 0x00000005ff007c0c */ /* 0x000fe2000bf25310 */
[----:B------:R-:W4:Y:S01]  /*ea80*/  LDC.64 R2, c[0x0][0xd00] ;  /* 0x00034000ff027b82 */ /* 0x000f220000000a00 */
[----:B---3--:R-:W-:-:S04]  /*ea90*/  ISETP.NE.U32.AND P0, PT, R8, RZ, PT ;  /* 0x000000ff0800720c */ /* 0x008fc80003f05070 */
[----:B------:R-:W-:-:S07]  /*eaa0*/  ISETP.NE.AND.EX P0, PT, R9, RZ, PT, P0 ;  /* 0x000000ff0900720c */ /* 0x000fce0003f05300 */
[C---:B------:R-:W-:Y:S01]  /*eab0*/  @P1 LEA R8, P2, R207.reuse, UR4, 0x2 ;  /* 0x00000004cf081c11 */ /* 0x040fe2000f8410ff */
[----:B------:R-:W-:Y:S01]  /*eac0*/  ULDC UR4, c[0x0][0xb88] ;  /* 0x0002e20000047ab9 */ /* 0x000fe20000000800 */
[C---:B----4-:R-:W-:Y:S02]  /*ead0*/  IMAD.WIDE R2, R207.reuse, 0x4, R2 ;  /* 0x00000004cf027825 */ /* 0x050fe400078e0202 */
[----:B------:R-:W-:Y:S02]  /*eae0*/  @P1 LEA.HI.X R9, R207, UR5, R211, 0x2, P2 ;  /* 0x00000005cf091c11 */ /* 0x000fe400090f14d3 */
[----:B-1----:R-:W-:Y:S01]  /*eaf0*/  IMAD.U32 R0, RZ, RZ, UR4 ;  /* 0x00000004ff007e24 */ /* 0x002fe2000f8e00ff */
[----:B------:R1:W5:Y:S05]  /*eb00*/  @P0 LDG.E R17, desc[UR38][R2.64] ;  /* 0x0000002602110981 */ /* 0x00036a000c1e1900 */
[----:B------:R1:W5:Y:S01]  /*eb10*/  @P1 LDG.E R0, desc[UR38][R8.64] ;  /* 0x0000002608001981 */ /* 0x000362000c1e1900 */
[----:B------:R-:W-:Y:S01]  /*eb20*/  ISETP.NE.AND P2, PT, R209, RZ, PT ;  /* 0x000000ffd100720c */ /* 0x000fe20003f45270 */
[----:B--2---:R-:W2:-:S12]  /*eb30*/  S2R R4, SR_TID.X ;  /* 0x0000000000047919 */ /* 0x004e980000002100 */
[----:B------:R-:W3:Y:S01]  /*eb40*/  @!P2 LDC R209, c[0x0][0xbd4] ;  /* 0x0002f500ffd1ab82 */ /* 0x000ee20000000800 */
[----:B--2---:R-:W-:Y:S01]  /*eb50*/  VIADD R20, R4, 0xffffff80 ;  /* 0xffffff8004147836 */ /* 0x004fe20000000000 */
[----:B---3--:R-:W-:-:S04]  /*eb60*/  ISETP.GT.AND P2, PT, R209, 0x1, PT ;  /* 0x00000001d100780c */ /* 0x008fc80003f44270 */
[----:B------:R-:W-:Y:S01]  /*eb70*/  ISETP.GT.AND P3, PT, R20, 0x7f, PT ;  /* 0x0000007f1400780c */ /* 0x000fe20003f64270 */
[----:B-1----:R-:W-:-:S12]  /*eb80*/  @P1 BRA `(.L_x_14418) ;  /* 0x0000000000101947 */ /* 0x002fd80003800000 */
[----:B------:R-:W-:Y:S05]  /*eb90*/  @!P0 BRA `(.L_x_14418) ;  /* 0x00000000000c8947 */ /* 0x000fea0003800000 */
[----:B------:R-:W2:Y:S04]  /*eba0*/  LDG.E R9, desc[UR38][R2.64] ;  /* 0x0000002602097981 */ /* 0x000ea8000c1e1900 */
[----:B-----5:R-:W2:Y:S02]  /*ebb0*/  LDG.E R0, desc[UR38][R2.64+0x4] ;  /* 0x0000042602007981 */ /* 0x020ea4000c1e1900 */
[----:B--2---:R-:W-:-:S07]  /*ebc0*/  IMAD.IADD R0, R0, 0x1, -R9 ;  /* 0x0000000100007824 */ /* 0x004fce00078e0a09 */
.L_x_14418:
        /* <DEDUP_REMOVED lines=10> */
[----:B------:R-:W2:Y:S01]  /*ec70*/  LDL.LU R22, [R1+0x3c] ;  /* 0x00003c0001167983 */ /* 0x000ea20000300800 */
[----:B------:R-:W-:Y:S01]  /*ec80*/  ISETP.NE.AND P1, PT, R29, 0x1, PT ;  /* 0x000000011d00780c */ /* 0x000fe20003f25270 */
[----:B------:R-:W-:Y:S01]  /*ec90*/  IMAD.MOV.U32 R16, RZ, RZ, 0xab8 ;  /* 0x00000ab8ff107424 */ /* 0x000fe200078e00ff */
[----:B------:R-:W-:Y:S01]  /*eca0*/  ISETP.GT.AND P0, PT, R209, 0x1, PT ;  /* 0x00000001d100780c */ /* 0x000fe20003f04270 */
[----:B------:R-:W1:Y:S01]  /*ecb0*/  LDC.64 R26, c[0x0][0xca8] ;  /* 0x00032a00ff1a7b82 */ /* 0x000e620000000a00 */
[----:B------:R-:W-:Y:S02]  /*ecc0*/  IMAD.MOV.U32 R19, RZ, RZ, R25 ;  /* 0x000000ffff137224 */ /* 0x000fe400078e0019 */
[----:B------:R-:W-:-:S05]  /*ecd0*/  SEL R16, R16, 0xa78, P0 ;  /* 0x00000a7810107807 */ /* 0x000fca0000000000 */
[----:B------:R-:W3:Y:S08]  /*ece0*/  LDC.64 R8, c[0x0][R16+0x220] ;  /* 0x0000880010087b82 */ /* 0x000ef00000000a00 */
[----:B------:R-:W4:Y:S08]  /*ecf0*/  @P1 LDC R4, c[0x0][0xcec] ;  /* 0x00033b00ff041b82 */ /* 0x000f300000000800 */
[----:B------:R-:W5:Y:S08]  /*ed00*/  LDC.64 R2, c[0x0][R16+0x218] ;  /* 0x0000860010027b82 */ /* 0x000f700000000a00 */
[----:B------:R-:W0:Y:S01]  /*ed10*/  @P1 LDC R23, c[0x0][0xcf0] ;  /* 0x00033c00ff171b82 */ /* 0x000e220000000800 */
[----:B---3--:R-:W-:-:S02]  /*ed20*/  IMAD R9, R9, R207, RZ ;  /* 0x000000cf09097224 */ /* 0x008fc400078e02ff */
[----:B------:R-:W-:-:S05]  /*ed30*/  IMAD.WIDE.U32 R14, R8, R207, RZ ;  /* 0x000000cf080e7225 */ /* 0x000fca00078e00ff */
[----:B------:R-:W3:Y:S01]  /*ed40*/  LDC.64 R10, c[0x0][R16+0x228] ;  /* 0x00008a00100a7b82 */ /* 0x000ee20000000a00 */
[----:B----4-:R-:W-:-:S07]  /*ed50*/  @P1 IMAD.HI.U32 R4, R25, R4, RZ ;  /* 0x0000000419041227 */ /* 0x010fce00078e00ff */
[----:B------:R-:W4:Y:S01]  /*ed60*/  LDC.64 R12, c[0x0][R16+0x210] ;  /* 0x00008400100c7b82 */ /* 0x000f220000000a00 */
[-C--:B-----5:R-:W-:Y:S02]  /*ed70*/  IMAD R21, R3, R208.reuse, RZ ;  /* 0x000000d003157224 */ /* 0x0a0fe400078e02ff */
[----:B------:R-:W-:-:S04]  /*ed80*/  IMAD.WIDE.U32 R2, R2, R208, RZ ;  /* 0x000000d002027225 */ /* 0x000fc800078e00ff */
[----:B------:R-:W-:Y:S01]  /*ed90*/  IMAD.IADD R21, R3, 0x1, R21 ;  /* 0x0000000103157824 */ /* 0x000fe200078e0215 */
[----:B0-----:R-:W-:Y:S01]  /*eda0*/  @P1 SHF.R.U32.HI R19, RZ, R23, R4 ;  /* 0x00000017ff131219 */ /* 0x001fe20000011604 */
[----:B------:R-:W-:Y:S01]  /*edb0*/  IMAD R23, R8, R211, R9 ;  /* 0x000000d308177224 */ /* 0x000fe200078e0209 */
[----:B-1----:R-:W0:Y:S01]  /*edc0*/  @!P0 LDC R26, c[0x0][0xc50] ;  /* 0x00031400ff1a8b82 */ /* 0x002e220000000800 */
        /* <DEDUP_REMOVED lines=22> */
.L_x_14420:
[----:B------:R-:W-:Y:S05]  /*ef30*/  BSYNC B1 ;  /* 0x0000000000017941 */ /* 0x000fea0003800000 */
.L_x_14419:
[----:B------:R-:W-:Y:S05]  /*ef40*/  @P2 BRA `(.L_x_14415) ;  /* 0x00000008004c2947 */ /* 0x000fea0003800000 */
[----:B------:R-:W2:Y:S01]  /*ef50*/  LDC R15, c[0x0][0xce8] ;  /* 0x00033a00ff0f7b82 */ /* 0x000ea20000000800 */
[----:B-1----:R-:W-:Y:S01]  /*ef60*/  SHF.R.S32.HI R3, RZ, 0x1f, R20 ;  /* 0x0000001fff037819 */ /* 0x002fe20000011414 */
        /* <DEDUP_REMOVED lines=14> */
[----:B------:R-:W-:Y:S02]  /*f050*/  IMAD.IADD R13, R200, 0x1, R9 ;  /* 0x00000001c80d7824 */ /* 0x000fe400078e0209 */
[----:B------:R-:W-:Y:S01]  /*f060*/  IMAD R3, R208, UR5, R3 ;  /* 0x00000005d0037c24 */ /* 0x000fe2000f8e0203 */
[----:B------:R-:W-:Y:S01]  /*f070*/  ULDC.64 UR4, c[0x0][0xbf0] ;  /* 0x0002fc0000047ab9 */ /* 0x000fe20000000a00 */
[----:B------:R-:W-:Y:S02]  /*f080*/  IMAD.MOV.U32 R9, RZ, RZ, R13 ;  /* 0x000000ffff097224 */ /* 0x000fe400078e000d */
[----:B------:R-:W-:Y:S02]  /*f090*/  IMAD R8, R211, UR4, RZ ;  /* 0x00000004d3087c24 */ /* 0x000fe4000f8e02ff */
[----:B------:R-:W-:Y:S02]  /*f0a0*/  IMAD.WIDE.U32 R2, R207, UR4, R2 ;  /* 0x00000004cf027c25 */ /* 0x000fe4000f8e0002 */
[----:B------:R-:W1:Y:S02]  /*f0b0*/  @P0 LDC R4, c[0x0][0xcec] ;  /* 0x00033b00ff040b82 */ /* 0x000e640000000800 */
[----:B------:R-:W-:-:S06]  /*f0c0*/  IMAD.IADD R200, R17, 0x1, R200 ;  /* 0x0000000111c87824 */ /* 0x000fcc00078e02c8 */
[----:B------:R-:W2:Y:S01]  /*f0d0*/  @P0 LDC R11, c[0x0][0xcf0] ;  /* 0x00033c00ff0b0b82 */ /* 0x000ea20000000800 */
[----:B-1----:R-:W-:-:S05]  /*f0e0*/  @P0 IMAD.HI.U32 R4, R13, R4, RZ ;  /* 0x000000040d040227 */ /* 0x002fca00078e00ff */
        /* <DEDUP_REMOVED lines=54> */
.L_x_14422:
[----:B------:R-:W-:Y:S05]  /*f450*/  BSYNC B1 ;  /* 0x0000000000017941 */ /* 0x000fea0003800000 */
.L_x_14421:
        /* <DEDUP_REMOVED lines=21> */
.L_x_14424:
[----:B------:R-:W-:Y:S05]  /*f5b0*/  BSYNC B1 ;  /* 0x0000000000017941 */ /* 0x000fea0003800000 */
.L_x_14423:
        /* <DEDUP_REMOVED lines=21> */
.L_x_14426:
[----:B------:R-:W-:Y:S05]  /*f710*/  BSYNC B1 ;  /* 0x0000000000017941 */ /* 0x000fea0003800000 */
.L_x_14425:
[----:B0-----:R-:W-:Y:S01]  /*f720*/  VIADD R0, R200, 0x60 ;  /* 0x00000060c8007836 */ /* 0x001fe20000000000 */
[----:B-1-3--:R-:W3:Y:S04]  /*f730*/  SHFL.IDX PT, R4, R4, 0x3, 0x181f ;  /* 0x00781f0004047f89 */ /* 0x00aee800000e0000 */
        /* <DEDUP_REMOVED lines=8> */
[----:B0-2---:R-:W-:-:S04]  /*f7c0*/  @!P3 LEA R8, P4, R9, R2, 0x1 ;  /* 0x000000020908b211 */ /* 0x005fc800078808ff */
        /* <DEDUP_REMOVED lines=11> */
.L_x_14415:
[----:B------:R-:W-:Y:S05]  /*f880*/  BSYNC B0 ;  /* 0x0000000000007941 */ /* 0x000fea0003800000 */
.L_x_14405:
[----:B------:R-:W-:Y:S02]  /*f890*/  ULDC UR4, c[0x0][0xd3c] ;  /* 0x00034f0000047ab9 */ /* 0x000fe40000000800 */
[----:B------:R-:W-:-:S13]  /*f8a0*/  ISETP.GE.AND P0, PT, R7, UR4, PT ;  /* 0x0000000407007c0c */ /* 0x000fda000bf06270 */
[----:B------:R-:W-:Y:S05]  /*f8b0*/  @!P0 BRA `(.L_x_14427) ;  /* 0xffffff1800288947 */ /* 0x000fea000383ffff */
[----:B------:R-:W-:Y:S05]  /*f8c0*/  EXIT ;  /* 0x000000000000794d */ /* 0x000fea0003800000 */
.L_x_14367:
        /* <DEDUP_REMOVED lines=20> */
.L_x_14428:
        /* <DEDUP_REMOVED lines=44> */
.L_x_14432:
        /* <DEDUP_REMOVED lines=39> */
.L_x_14430:
        /* <DEDUP_REMOVED lines=12> */
.L_x_14433:
[----:B---34-:R-:W-:Y:S01]  /*10000*/  IMAD R3, R4, UR5, R8 ;  /* 0x0000000504037c24 */ /* 0x018fe2000f8e0208 */
[----:B-1----:R-:W-:Y:S01]  /*10010*/  ISETP.NE.AND P0, PT, R7, 0x1, PT ;  /* 0x000000010700780c */ /* 0x002fe20003f05270 */
[----:B------:R-:W-:-:S03]  /*10020*/  VIADD R13, R9, UR4 ;  /* 0x00000004090d7c36 */ /* 0x000fc60008000000 */
[----:B------:R1:W-:Y:S01]  /*10030*/  STL [R1], R3 ;  /* 0x0000000301007387 */ /* 0x0003e20000100800 */
[----:B------:R-:W-:-:S03]  /*10040*/  IADD3 R4, -R3, UR6, RZ ;  /* 0x0000000603047c10 */ /* 0x000fc6000fffe1ff */
[----:B------:R1:W-:Y:S05]  /*10050*/  STL [R1+0xc], R13 ;  /* 0x00000c0d01007387 */ /* 0x0003ea0000100800 */
[----:B------:R-:W-:Y:S05]  /*10060*/  @!P0 BRA `(.L_x_14434) ;  /* 0x0000000000e08947 */ /* 0x000fea0003800000 */
[----:B0-2---:R-:W-:Y:S01]  /*10070*/  IABS R6, R5 ;  /* 0x0000000500067213 */ /* 0x005fe20000000000 */
        /* <DEDUP_REMOVED lines=43> */
[----:B------:R-:W-:Y:S01]  /*10330*/  ISETP.GE.U32.AND P0, PT, R3, R8, PT ;  /* 0x000000080300720c */ /* 0x000fe20003f06070 */
[----:B------:R-:W-:-:S04]  /*10340*/  IMAD.MOV R3, RZ, RZ, -R9 ;  /* 0x000000ffff037224 */ /* 0x000fc800078e0a09 */
[----:B------:R-:W-:-:S08]  /*10350*/  IMAD R3, R5, R3, R4 ;  /* 0x0000000305037224 */ /* 0x000fd000078e0204 */
[----:B------:R-:W-:-:S04]  /*10360*/  @P0 VIADD R6, R6, 0x1 ;  /* 0x0000000106060836 */ /* 0x000fc80000000000 */
        /* <DEDUP_REMOVED lines=8> */
.L_x_14434:
        /* <DEDUP_REMOVED lines=15> */
[----:B------:R-:W-:Y:S02]  /*104e0*/  IMAD.MOV R12, RZ, RZ, -R11 ;  /* 0x000000ffff0c7224 */ /* 0x000fe400078e0a0b */
[----:B------:R-:W-:Y:S01]  /*104f0*/  IMAD.HI.U32 R11, R2, R3, RZ ;  /* 0x00000003020b7227 */ /* 0x000fe200078e00ff */
[----:B------:R-:W-:-:S03]  /*10500*/  LOP3.LUT R2, R4, R7, RZ, 0x3c, !PT ;  /* 0x0000000704027212 */ /* 0x000fc600078e3cff */
[----:B------:R-:W-:Y:S01]  /*10510*/  IMAD R3, R11, R12, R3 ;  /* 0x0000000c0b037224 */ /* 0x000fe200078e0203 */
[----:B------:R-:W-:-:S04]  /*10520*/  ISETP.GE.AND P2, PT, R2, RZ, PT ;  /* 0x000000ff0200720c */ /* 0x000fc80003f46270 */
        /* <DEDUP_REMOVED lines=11> */
[----:B------:R-:W-:-:S03]  /*105e0*/  IMAD R7, R7, R11, R4 ;  /* 0x0000000b07077224 */ /* 0x000fc600078e0204 */
[----:B------:R-:W-:Y:S02]  /*105f0*/  VIADDMNMX R6, R3, UR5, R6, PT ;  /* 0x0000000503067c46 */ /* 0x000fe4000b800106 */
[----:B------:R-:W-:Y:S02]  /*10600*/  IADD3 R8, R8, 0x1000000, R7 ;  /* 0x0100000008087810 */ /* 0x000fe40007ffe007 */
[----:B------:R-:W-:-:S04]  /*10610*/  IABS R9, R6 ;  /* 0x0000000600097213 */ /* 0x000fc80000000000 */
[----:B------:R-:W0:Y:S08]  /*10620*/  I2F.RP R10, R9 ;  /* 0x00000009000a7306 */ /* 0x000e300000209400 */
[----:B0-----:R-:W0:Y:S02]  /*10630*/  MUFU.RCP R10, R10 ;  /* 0x0000000a000a7308 */ /* 0x001e240000001000 */
[----:B0-----:R-:W-:Y:S01]  /*10640*/  VIADD R2, R10, 0xffffffe ;  /* 0x0ffffffe0a027836 */ /* 0x001fe20000000000 */
[----:B------:R-:W-:-:S05]  /*10650*/  IABS R10, R6 ;  /* 0x00000006000a7213 */ /* 0x000fca0000000000 */
[----:B------:R0:W1:Y:S02]  /*10660*/  F2I.FTZ.U32.TRUNC.NTZ R3, R2 ;  /* 0x0000000200037305 */ /* 0x000064000021f000 */
[----:B0-----:R-:W-:Y:S02]  /*10670*/  IMAD.MOV.U32 R2, RZ, RZ, RZ ;  /* 0x000000ffff027224 */ /* 0x001fe400078e00ff */
[----:B-1----:R-:W-:-:S04]  /*10680*/  IMAD.MOV R4, RZ, RZ, -R3 ;  /* 0x000000ffff047224 */ /* 0x002fc800078e0a03 */
[----:B------:R-:W-:Y:S01]  /*10690*/  IMAD R11, R4, R9, RZ ;  /* 0x00000009040b7224 */ /* 0x000fe200078e02ff */
[----:B------:R-:W-:-:S03]  /*106a0*/  IABS R4, R7 ;  /* 0x0000000700047213 */ /* 0x000fc60000000000 */
[----:B------:R-:W-:-:S04]  /*106b0*/  IMAD.HI.U32 R3, R3, R11, R2 ;  /* 0x0000000b03037227 */ /* 0x000fc800078e0002 */
        /* <DEDUP_REMOVED lines=16> */
.L_x_14435:
[----:B01----:R-:W-:-:S05]  /*107c0*/  LOP3.LUT R2, RZ, R3, RZ, 0x33, !PT ;  /* 0x00000003ff027212 */ /* 0x003fca00078e33ff */
[----:B------:R-:W-:-:S05]  /*107d0*/  IMAD.IADD R2, R5, 0x1, R2 ;  /* 0x0000000105027824 */ /* 0x000fca00078e0202 */
[----:B------:R1:W-:Y:S01]  /*107e0*/  STL [R1+0x4], R2 ;  /* 0x0000040201007387 */ /* 0x0003e20000100800 */
[----:B------:R-:W-:Y:S05]  /*107f0*/  BRA `(.L_x_14436) ;  /* 0x0000000000107947 */ /* 0x000fea0003800000 */
.L_x_14431:
[----:B------:R-:W-:Y:S01]  /*10800*/  IMAD.U32 R2, RZ, RZ, UR6 ;  /* 0x00000006ff027e24 */ /* 0x000fe2000f8e00ff */
[----:B------:R0:W-:Y:S04]  /*10810*/  STL [R1+0x4], RZ ;  /* 0x000004ff01007387 */ /* 0x0001e80000100800 */
[----:B------:R0:W-:Y:S04]  /*10820*/  STL [R1+0x8], RZ ;  /* 0x000008ff01007387 */ /* 0x0001e80000100800 */
[----:B------:R0:W-:Y:S02]  /*10830*/  STL [R1], R2 ;  /* 0x0000000201007387 */ /* 0x0001e40000100800 */
.L_x_14436:
        /* <DEDUP_REMOVED lines=10> */
.L_x_14429:
        /* <DEDUP_REMOVED lines=8> */
[----:B-1----:R-:W1:Y:S01]  /*10960*/  S2R R5, SR_TID.X ;  /* 0x0000000000057919 */ /* 0x002e620000002100 */
        /* <DEDUP_REMOVED lines=8> */
[C---:B-1----:R-:W-:Y:S01]  /*109f0*/  LOP3.LUT R4, R5.reuse, 0x7f, RZ, 0xc0, !PT ;  /* 0x0000007f05047812 */ /* 0x042fe200078ec0ff */
[----:B--2---:R-:W-:-:S05]  /*10a00*/  IMAD.SHL.U32 R0, R5, 0x8, RZ ;  /* 0x0000000805007824 */ /* 0x004fca00078e00ff */
        /* <DEDUP_REMOVED lines=16> */
.L_x_14547:
[----:B--2---:R-:W2:Y:S01]  /*10b10*/  LDL R0, [R1+0xc] ;  /* 0x00000c0001007983 */ /* 0x004ea20000100800 */
[----:B-1----:R-:W2:Y:S01]  /*10b20*/  LDC.64 R2, c[0x0][0xd88] ;  /* 0x00036200ff027b82 */ /* 0x002ea20000000a00 */
[----:B------:R-:W-:Y:S05]  /*10b30*/  YIELD ;  /* 0x0000000000007946 */ /* 0x000fea0003800000 */
[----:B------:R-:W-:Y:S01]  /*10b40*/  ULDC.64 UR4, c[0x0][0xb20] ;  /* 0x0002c80000047ab9 */ /* 0x000fe20000000a00 */
[----:B0-----:R-:W-:Y:S01]  /*10b50*/  IMAD.MOV.U32 R6, RZ, RZ, RZ ;  /* 0x000000ffff067224 */ /* 0x001fe200078e00ff */
        /* <DEDUP_REMOVED lines=51> */
.L_x_14438:
        /* <DEDUP_REMOVED lines=18> */
.L_x_14439:
[----:B------:R-:W-:Y:S05]  /*10fb0*/  @!P0 BRA `(.L_x_14440) ;  /* 0x00000000000c8947 */ /* 0x000fea0003800000 */
[----:B------:R-:W3:Y:S04]  /*10fc0*/  LDG.E R6, desc[UR38][R4.64] ;  /* 0x0000002604067981 */ /* 0x000ee8000c1e1900 */
[----:B------:R-:W3:Y:S02]  /*10fd0*/  LDG.E R4, desc[UR38][R4.64+0x4] ;  /* 0x0000042604047981 */ /* 0x000ee4000c1e1900 */
[----:B---3--:R-:W-:-:S07]  /*10fe0*/  IMAD.IADD R6, R4, 0x1, -R6 ;  /* 0x0000000104067824 */ /* 0x008fce00078e0a06 */
.L_x_14440:
        /* <DEDUP_REMOVED lines=16> */
[----:B------:R-:W-:Y:S02]  /*110f0*/  IMAD.IADD R2, R2, 0x1, R0 ;  /* 0x0000000102027824 */ /* 0x000fe400078e0200 */
[----:B------:R-:W-:-:S04]  /*11100*/  IMAD.HI R0, R4, 0x2aaaaaab, RZ ;  /* 0x2aaaaaab04007827 */ /* 0x000fc800078e02ff */
[----:B------:R-:W-:Y:S01]  /*11110*/  IMAD.HI R2, R2, 0x2aaaaaab, RZ ;  /* 0x2aaaaaab02027827 */ /* 0x000fe200078e02ff */
[----:B------:R-:W-:-:S04]  /*11120*/  SHF.R.U32.HI R4, RZ, 0x1f, R0 ;  /* 0x0000001fff047819 */ /* 0x000fc80000011600 */
[----:B------:R-:W-:Y:S02]  /*11130*/  LEA.HI.SX32 R4, R0, R4, 0x1c ;  /* 0x0000000400047211 */ /* 0x000fe400078fe2ff */
[----:B------:R-:W-:-:S04]  /*11140*/  SHF.R.U32.HI R0, RZ, 0x1f, R2 ;  /* 0x0000001fff007819 */ /* 0x000fc80000011602 */
[----:B------:R-:W-:-:S04]  /*11150*/  LEA.HI.SX32 R0, R2, R0, 0x1c ;  /* 0x0000000002007211 */ /* 0x000fc800078fe2ff */
[----:B------:R-:W-:Y:S02]  /*11160*/  VIMNMX R8, R4, R0, PT ;  /* 0x0000000004087248 */ /* 0x000fe40003fe0100 */
[----:B------:R-:W-:Y:S02]  /*11170*/  SHF.R.U32.HI R0, RZ, 0x10, R3 ;  /* 0x00000010ff007819 */ /* 0x000fe40000011603 */
[----:B------:R-:W-:Y:S01]  /*11180*/  ISETP.GE.AND P1, PT, R8, 0x1, PT ;  /* 0x000000010800780c */ /* 0x000fe20003f26270 */
[----:B------:R0:W-:Y:S01]  /*11190*/  STL [R1+0x3c], R8 ;  /* 0x00003c0801007387 */ /* 0x0001e20000100800 */
[----:B------:R-:W-:-:S03]  /*111a0*/  ISETP.NE.AND P0, PT, R0, RZ, PT ;  /* 0x000000ff0000720c */ /* 0x000fc60003f05270 */
[----:B------:R0:W-:Y:S04]  /*111b0*/  STL [R1+0x44], R5 ;  /* 0x0000440501007387 */ /* 0x0001e80000100800 */
[----:B------:R0:W-:Y:S06]  /*111c0*/  STL [R1+0x74], R9 ;  /* 0x0000740901007387 */ /* 0x0001ec0000100800 */
[----:B------:R-:W1:Y:S01]  /*111d0*/  @!P0 LDC R0, c[0x0][0xae8] ;  /* 0x0002ba00ff008b82 */ /* 0x000e620000000800 */
        /* <DEDUP_REMOVED lines=29> */
.L_x_14442:
[----:B------:R-:W-:Y:S05]  /*113b0*/  BSYNC B0 ;  /* 0x0000000000007941 */ /* 0x000fea0003800000 */
.L_x_14441:
        /* <DEDUP_REMOVED lines=18> */
[----:B0-----:R-:W3:Y:S01]  /*114e0*/  @P0 ATOMG.E.ADD.STRONG.GPU PT, R3, desc[UR38][R2.64], R5 ;  /* 0x00000005020309a8 */ /* 0x001ee200081ee1e6 */
[----:B------:R-:W0:Y:S02]  /*114f0*/  S2R R4, SR_LTMASK ;  /* 0x0000000000047919 */ /* 0x000e240000003900 */
[----:B0-----:R-:W-:-:S04]  /*11500*/  LOP3.LUT R4, R4, UR4, RZ, 0xc0, !PT ;  /* 0x0000000404047c12 */ /* 0x001fc8000f8ec0ff */
[----:B------:R-:W0:Y:S01]  /*11510*/  POPC R7, R4 ;  /* 0x0000000400077309 */ /* 0x000e220000000000 */
[----:B---3--:R-:W0:Y:S02]  /*11520*/  SHFL.IDX PT, R0, R3, R0, 0x1f ;  /* 0x00001f0003007589 */ /* 0x008e2400000e0000 */
[----:B0-----:R-:W-:-:S05]  /*11530*/  IADD3 R0, R0, UR40, R7 ;  /* 0x0000002800007c10 */ /* 0x001fca000fffe007 */
[----:B------:R4:W-:Y:S01]  /*11540*/  STL [R1], R0 ;  /* 0x0000000001007387 */ /* 0x0009e20000100800 */
[----:B------:R-:W-:Y:S05]  /*11550*/  BRA `(.L_x_14445) ;  /* 0x00000048004c7947 */ /* 0x000fea0003800000 */
.L_x_14444:
        /* <DEDUP_REMOVED lines=20> */
.L_x_14447:
[----:B------:R-:W-:Y:S05]  /*116a0*/  BSYNC B6 ;  /* 0x0000000000067941 */ /* 0x000fea0003800000 */
.L_x_14446:
        /* <DEDUP_REMOVED lines=20> */
.L_x_14450:
        /* <DEDUP_REMOVED lines=16> */
.L_x_14449:
[----:B------:R-:W-:Y:S05]  /*118f0*/  BSYNC B6 ;  /* 0x0000000000067941 */ /* 0x000fea0003800000 */
.L_x_14448:
        /* <DEDUP_REMOVED lines=24> */
.L_x_14564:
        /* <DEDUP_REMOVED lines=11> */
.L_x_14567:
        /* <DEDUP_REMOVED lines=24> */
.L_x_14454:
[----:B-1----:R-:W3:Y:S01]  /*11cb0*/  LDL R2, [R1+0x14] ;  /* 0x0000140001027983 */ /* 0x002ee20000100800 */
[----:B0-----:R-:W-:Y:S01]  /*11cc0*/  IMAD R0, R19, 0x8, R18 ;  /* 0x0000000813007824 */ /* 0x001fe200078e0212 */
[----:B---3--:R-:W-:-:S04]  /*11cd0*/  SHF.L.U32 R2, R2, 0x1f, RZ ;  /* 0x0000001f02027819 */ /* 0x008fc800000006ff */
[----:B------:R-:W0:Y:S02]  /*11ce0*/  SYNCS.PHASECHK.TRANS64.TRYWAIT P0, [R0+URZ+0x32440], R2 ;  /* 0x03244002000075a7 */ /* 0x000e24000800017f */
[----:B0-----:R-:W-:Y:S05]  /*11cf0*/  @!P0 BRA `(.L_x_14455) ;  /* 0x0000005800d88947 */ /* 0x001fea0003800000 */
.L_x_14568:
        /* <DEDUP_REMOVED lines=11> */
.L_x_14456:
        /* <DEDUP_REMOVED lines=24> */
.L_x_14452:
[----:B0-----:R-:W3:Y:S04]  /*11f30*/  LDL.LU R4, [R1+0x28] ;  /* 0x0000280001047983 */ /* 0x001ee80000300800 */
[----:B------:R-:W4:Y:S04]  /*11f40*/  LDL.LU R3, [R1+0x48] ;  /* 0x0000480001037983 */ /* 0x000f280000300800 */
[----:B-1----:R-:W5:Y:S01]  /*11f50*/  LDL R2, [R1+0x2c] ;  /* 0x00002c0001027983 */ /* 0x002f620000100800 */
        /* <DEDUP_REMOVED lines=10> */
[----:B------:R5:W-:Y:S02]  /*12000*/  STL [R1+0x38], R0 ;  /* 0x0000380001007387 */ /* 0x000be40000100800 */
        /* <DEDUP_REMOVED lines=20> */
.L_x_14458:
[----:B------:R-:W-:Y:S05]  /*12150*/  BSYNC B6 ;  /* 0x0000000000067941 */ /* 0x000fea0003800000 */
.L_x_14457:
[----:B--2---:R-:W2:Y:S01]  /*12160*/  LDL R10, [R1+0x4] ;  /* 0x00000400010a7983 */ /* 0x004ea20000100800 */
        /* <DEDUP_REMOVED lines=64> */
[----:B------:R-:W1:Y:S04]  /*12570*/  SHFL.IDX PT, R6, R3, 0x1, 0x181f ;  /* 0x00381f0003067f89 */ /* 0x000e6800000e0000 */
[----:B------:R-:W-:Y:S01]  /*12580*/  STL [R1+0x4], R10 ;  /* 0x0000040a01007387 */ /* 0x000fe20000100800 */
[----:B--2---:R-:W-:-:S05]  /*12590*/  IMAD R0, R11, R7, RZ ;  /* 0x000000070b007224 */ /* 0x004fca00078e02ff */
[C---:B------:R-:W-:Y:S01]  /*125a0*/  ISETP.GE.AND P1, PT, R10.reuse, R0, PT ;  /* 0x000000000a00720c */ /* 0x040fe20003f26270 */
[----:B------:R-:W2:Y:S01]  /*125b0*/  SHFL.IDX PT, R7, R2, 0x1, 0x181f ;  /* 0x00381f0002077f89 */ /* 0x000ea200000e0000 */
[----:B------:R-:W-:-:S11]  /*125c0*/  VIADD R11, R10, 0x10 ;  /* 0x000000100a0b7836 */ /* 0x000fd60000000000 */
        /* <DEDUP_REMOVED lines=71> */
.L_x_14585:
        /* <DEDUP_REMOVED lines=12> */
.L_x_14460:
        /* <DEDUP_REMOVED lines=37> */
.L_x_14462:
[----:B------:R-:W-:Y:S05]  /*12d50*/  BSYNC B6 ;  /* 0x0000000000067941 */ /* 0x000fea0003800000 */
.L_x_14461:
        /* <DEDUP_REMOVED lines=10> */
[----:B--2---:R-:W-:-:S12]  /*12e00*/  IMAD.MOV.U32 R3, RZ, RZ, R5 ;  /* 0x000000ffff037224 */ /* 0x004fd800078e0005 */
        /* <DEDUP_REMOVED lines=20> */
[----:B-1----:R-:W-:Y:S02]  /*12f50*/  IMAD.SHL.U32 R8, R9, 0x8, RZ ;  /* 0x0000000809087824 */ /* 0x002fe400078e00ff */
        /* <DEDUP_REMOVED lines=99> */
.L_x_14603:
        /* <DEDUP_REMOVED lines=14> */
.L_x_14465:
[----:B------:R-:W-:Y:S05]  /*13670*/  BSYNC B0 ;  /* 0x0000000000007941 */ /* 0x000fea0003800000 */
.L_x_14464:
[----:B------:R-:W-:Y:S01]  /*13680*/  NOP ;  /* 0x0000000000007918 */ /* 0x000fe20000000000 */
[----:B------:R-:W-:-:S13]  /*13690*/  PLOP3.LUT P0, PT, PT, PT, PT, 0x80, 0x0 ;  /* 0x000000000000781c */ /* 0x000fda0003f0f070 */
.L_x_14466:
        /* <DEDUP_REMOVED lines=18> */
.L_x_14604:
[----:B------:R-:W-:Y:S05]  /*137c0*/  BSYNC B0 ;  /* 0x0000000000007941 */ /* 0x000fea0003800000 */
.L_x_14467:
        /* <DEDUP_REMOVED lines=13> */
.L_x_14605:
[----:B------:R-:W-:Y:S05]  /*138a0*/  BSYNC B1 ;  /* 0x0000000000017941 */ /* 0x000fea0003800000 */
.L_x_14471:
        /* <DEDUP_REMOVED lines=9> */
.L_x_14474:
[----:B------:R-:W-:Y:S05]  /*13940*/  BSYNC B1 ;  /* 0x0000000000017941 */ /* 0x000fea0003800000 */
.L_x_14473:
        /* <DEDUP_REMOVED lines=12> */
.L_x_14475:
        /* <DEDUP_REMOVED lines=15> */
.L_x_14476:
        /* <DEDUP_REMOVED lines=15> */
.L_x_14477:
        /* <DEDUP_REMOVED lines=15> */
.L_x_14478:
        /* <DEDUP_REMOVED lines=10> */
.L_x_14470:
[----:B------:R-:W-:Y:S05]  /*13d80*/  BSYNC B0 ;  /* 0x0000000000007941 */ /* 0x000fea0003800000 */
.L_x_14469:
        /* <DEDUP_REMOVED lines=54> */
.L_x_14485:
        /* <DEDUP_REMOVED lines=8> */
.L_x_14606:
[----:B------:R-:W-:Y:S05]  /*14170*/  BSYNC B3 ;  /* 0x0000000000037941 */ /* 0x000fea0003800000 */
.L_x_14486:
        /* <DEDUP_REMOVED lines=9> */
.L_x_14489:
[----:B------:R-:W-:Y:S05]  /*14210*/  BSYNC B3 ;  /* 0x0000000000037941 */ /* 0x000fea0003800000 */
.L_x_14488:
        /* <DEDUP_REMOVED lines=12> */
.L_x_14490:
        /* <DEDUP_REMOVED lines=13> */
.L_x_14607:
[----:B------:R-:W-:Y:S05]  /*143b0*/  BSYNC B3 ;  /* 0x0000000000037941 */ /* 0x000fea0003800000 */
.L_x_14491:
        /* <DEDUP_REMOVED lines=11> */
.L_x_14494:
[----:B------:R-:W-:Y:S05]  /*14470*/  BSYNC B3 ;  /* 0x0000000000037941 */ /* 0x000fea0003800000 */
.L_x_14493:
        /* <DEDUP_REMOVED lines=9> */
.L_x_14495:
        /* <DEDUP_REMOVED lines=15> */
.L_x_14496:
        /* <DEDUP_REMOVED lines=15> */
.L_x_14497:
        /* <DEDUP_REMOVED lines=15> */
.L_x_14498:
        /* <DEDUP_REMOVED lines=10> */
.L_x_14484:
[----:B------:R-:W-:Y:S05]  /*14880*/  BSYNC B1 ;  /* 0x0000000000017941 */ /* 0x000fea0003800000 */
.L_x_14483:
[----:B------:R-:W2:Y:S02]  /*14890*/  LDL.LU R5, [R1+0x40] ;  /* 0x0000400001057983 */ /* 0x000ea40000300800 */
[----:B--2---:R-:W-:-:S07]  /*148a0*/  VIADD R0, R5, 0xfffffffd ;  /* 0xfffffffd05007836 */ /* 0x004fce0000000000 */
.L_x_14482:
[----:B------:R-:W-:Y:S05]  /*148b0*/  BSYNC B2 ;  /* 0x0000000000027941 */ /* 0x000fea0003800000 */
.L_x_14481:
[----:B------:R-:W-:Y:S01]  /*148c0*/  VIADD R8, R8, 0xfffffffe ;  /* 0xfffffffe08087836 */ /* 0x000fe20000000000 */
[----:B------:R-:W-:-:S04]  /*148d0*/  LOP3.LUT R4, RZ, R4, RZ, 0x33, !PT ;  /* 0x00000004ff047212 */ /* 0x000fc800078e33ff */
[----:B------:R-:W-:-:S13]  /*148e0*/  ISETP.NE.AND P0, PT, R8, R4, PT ;  /* 0x000000040800720c */ /* 0x000fda0003f05270 */
[----:B------:R-:W-:Y:S05]  /*148f0*/  @!P0 BRA `(.L_x_14480) ;  /* 0x0000001000f88947 */ /* 0x000fea0003800000 */
.L_x_14531:
        /* <DEDUP_REMOVED lines=35> */
.L_x_14501:
        /* <DEDUP_REMOVED lines=8> */
.L_x_14608:
[----:B------:R-:W-:Y:S05]  /*14bb0*/  BSYNC B2 ;  /* 0x0000000000027941 */ /* 0x000fea0003800000 */
.L_x_14502:
        /* <DEDUP_REMOVED lines=9> */
.L_x_14505:
[----:B------:R-:W-:Y:S05]  /*14c50*/  BSYNC B2 ;  /* 0x0000000000027941 */ /* 0x000fea0003800000 */
.L_x_14504:
        /* <DEDUP_REMOVED lines=12> */
.L_x_14506:
        /* <DEDUP_REMOVED lines=13> */
.L_x_14609:
[----:B------:R-:W-:Y:S05]  /*14df0*/  BSYNC B2 ;  /* 0x0000000000027941 */ /* 0x000fea0003800000 */
.L_x_14507:
        /* <DEDUP_REMOVED lines=11> */
.L_x_14510:
[----:B------:R-:W-:Y:S05]  /*14eb0*/  BSYNC B2 ;  /* 0x0000000000027941 */ /* 0x000fea0003800000 */
.L_x_14509:
        /* <DEDUP_REMOVED lines=9> */
.L_x_14511:
        /* <DEDUP_REMOVED lines=15> */
.L_x_14512:
        /* <DEDUP_REMOVED lines=15> */
.L_x_14513:
        /* <DEDUP_REMOVED lines=15> */
.L_x_14514:
        /* <DEDUP_REMOVED lines=10> */
.L_x_14500:
[----:B------:R-:W-:Y:S05]  /*152c0*/  BSYNC B1 ;  /* 0x0000000000017941 */ /* 0x000fea0003800000 */
.L_x_14499:
        /* <DEDUP_REMOVED lines=35> */
.L_x_14517:
        /* <DEDUP_REMOVED lines=8> */
.L_x_14610:
[----:B------:R-:W-:Y:S05]  /*15580*/  BSYNC B2 ;  /* 0x0000000000027941 */ /* 0x000fea0003800000 */
.L_x_14518:
        /* <DEDUP_REMOVED lines=9> */
.L_x_14521:
[----:B------:R-:W-:Y:S05]  /*15620*/  BSYNC B2 ;  /* 0x0000000000027941 */ /* 0x000fea0003800000 */
.L_x_14520:
        /* <DEDUP_REMOVED lines=12> */
.L_x_14522:
        /* <DEDUP_REMOVED lines=13> */
.L_x_14611:
[----:B------:R-:W-:Y:S05]  /*157c0*/  BSYNC B2 ;  /* 0x0000000000027941 */ /* 0x000fea0003800000 */
.L_x_14523:
        /* <DEDUP_REMOVED lines=11> */
.L_x_14526:
[----:B------:R-:W-:Y:S05]  /*15880*/  BSYNC B2 ;  /* 0x0000000000027941 */ /* 0x000fea0003800000 */
.L_x_14525:
        /* <DEDUP_REMOVED lines=9> */
.L_x_14527:
        /* <DEDUP_REMOVED lines=15> */
.L_x_14528:
        /* <DEDUP_REMOVED lines=15> */
.L_x_14529:
        /* <DEDUP_REMOVED lines=15> */
.L_x_14530:
        /* <DEDUP_REMOVED lines=10> */
.L_x_14516:
[----:B------:R-:W-:Y:S05]  /*15c90*/  BSYNC B1 ;  /* 0x0000000000017941 */ /* 0x000fea0003800000 */
.L_x_14515:
[----:B------:R-:W2:Y:S01]  /*15ca0*/  LDL R5, [R1+0x24] ;  /* 0x0000240001057983 */ /* 0x000ea20000100800 */
[----:B------:R-:W-:Y:S01]  /*15cb0*/  VIADD R0, R0, 0xfffffffe ;  /* 0xfffffffe00007836 */ /* 0x000fe20000000000 */
[----:B--2---:R-:W-:-:S13]  /*15cc0*/  ISETP.GT.AND P0, PT, R6, R5, PT ;  /* 0x000000050600720c */ /* 0x004fda0003f04270 */
[----:B------:R-:W-:Y:S05]  /*15cd0*/  @P0 BRA `(.L_x_14531) ;  /* 0xffffffec00080947 */ /* 0x000fea000383ffff */
.L_x_14480:
[----:B------:R-:W-:Y:S05]  /*15ce0*/  BSYNC B0 ;  /* 0x0000000000007941 */ /* 0x000fea0003800000 */
.L_x_14479:
        /* <DEDUP_REMOVED lines=24> */
.L_x_14533:
[----:B------:R-:W-:Y:S05]  /*15e70*/  BSYNC B0 ;  /* 0x0000000000007941 */ /* 0x000fea0003800000 */
.L_x_14532:
[----:B------:R-:W-:-:S07]  /*15e80*/  SEL R19, R19, RZ, P0 ;  /* 0x000000ff13137207 */ /* 0x000fce0000000000 */
.L_x_14445:
[----:B------:R-:W-:Y:S05]  /*15e90*/  BSYNC B7 ;  /* 0x0000000000077941 */ /* 0x000fea0003800000 */
.L_x_14443:
        /* <DEDUP_REMOVED lines=9> */
[----:B0-2---:R-:W0:Y:S04]  /*15f30*/  LDS.128 R4, [R18+0x324d0] ;  /* 0x0324d00012047984 */ /* 0x005e280000000c00 */
[----:B0-----:R2:W-:Y:S04]  /*15f40*/  STL.64 [R1], R4 ;  /* 0x0000000401007387 */ /* 0x0015e80000100a00 */
[----:B------:R2:W-:Y:S01]  /*15f50*/  STL.64 [R1+0x8], R6 ;  /* 0x0000080601007387 */ /* 0x0005e20000100a00 */
[----:B------:R-:W-:Y:S06]  /*15f60*/  BAR.ARV 0x4, 0x180 ;  /* 0x0106000000007b1d */ /* 0x000fec0000002000 */
[----:B------:R-:W-:Y:S05]  /*15f70*/  BRA `(.L_x_14535) ;  /* 0x0000001000347947 */ /* 0x000fea0003800000 */
.L_x_14534:
[----:B------:R-:W3:Y:S01]  /*15f80*/  S2R R0, SR_TID.X ;  /* 0x0000000000007919 */ /* 0x000ee20000002100 */
[----:B------:R-:W-:Y:S01]  /*15f90*/  UMOV UR4, 0xffffffff ;  /* 0xffffffff00047882 */ /* 0x000fe20000000000 */
[----:B---3--:R-:W-:-:S04]  /*15fa0*/  LOP3.LUT R16, R0, 0x1f, RZ, 0xc0, !PT ;  /* 0x0000001f00107812 */ /* 0x008fc800078ec0ff */
[----:B------:R-:W-:Y:S01]  /*15fb0*/  ISETP.NE.AND P0, PT, R16, 0x1f, PT ;  /* 0x0000001f1000780c */ /* 0x000fe20003f05270 */
[----:B------:R-:W-:-:S12]  /*15fc0*/  BRA.DIV UR4, `(.L_x_14536) ;  /* 0x0000003604087947 */ /* 0x000fd8000b800000 */
[----:B------:R-:W3:Y:S01]  /*15fd0*/  LDL.LU R3, [R1] ;  /* 0x0000000001037983 */ /* 0x000ee20000300800 */
[----:B------:R-:W-:-:S03]  /*15fe0*/  ULDC UR4, c[0x0][0xd3c] ;  /* 0x00034f0000047ab9 */ /* 0x000fc60000000800 */
[----:B------:R-:W4:Y:S01]  /*15ff0*/  LDL R4, [R1+0xc] ;  /* 0x00000c0001047983 */ /* 0x000f220000100800 */
[----:B---3--:R-:W-:Y:S02]  /*16000*/  IMAD.MOV.U32 R7, RZ, RZ, R3 ;  /* 0x000000ffff077224 */ /* 0x008fe400078e0003 */
[----:B----4-:R-:W-:-:S05]  /*16010*/  IMAD.IADD R0, R4, 0x1, R16 ;  /* 0x0000000104007824 */ /* 0x010fca00078e0210 */
[----:B------:R-:W-:-:S13]  /*16020*/  ISETP.GE.OR P1, PT, R0, UR4, !P0 ;  /* 0x0000000400007c0c */ /* 0x000fda000c726670 */
[----:B-1----:R-:W1:Y:S08]  /*16030*/  @!P1 LDC.64 R2, c[0x0][0xd80] ;  /* 0x00036000ff029b82 */ /* 0x002e700000000a00 */
[----:B0-----:R-:W0:Y:S01]  /*16040*/  @!P1 LDC.64 R4, c[0x0][0xd78] ;  /* 0x00035e00ff049b82 */ /* 0x001e220000000a00 */
[----:B-1----:R-:W-:-:S05]  /*16050*/  @!P1 IMAD.WIDE R2, R0, 0x4, R2 ;  /* 0x0000000400029825 */ /* 0x002fca00078e0202 */
[----:B--2---:R0:W2:Y:S02]  /*16060*/  @!P1 LDG.E R6, desc[UR38][R2.64] ;  /* 0x0000002602069981 */ /* 0x0040a4000c1e1900 */
[----:B0-----:R-:W-:-:S06]  /*16070*/  @!P1 IMAD.WIDE R2, R0, 0x4, R4 ;  /* 0x0000000400029825 */ /* 0x001fcc00078e0204 */
        /* <DEDUP_REMOVED lines=30> */
.L_x_14621:
[----:B------:R-:W-:Y:S02]  /*16260*/  ULDC UR4, c[0x0][0xd38] ;  /* 0x00034e0000047ab9 */ /* 0x000fe40000000800 */
[----:B------:R-:W-:-:S04]  /*16270*/  IMAD.U32 R7, RZ, RZ, UR4 ;  /* 0x00000004ff077e24 */ /* 0x000fc8000f8e00ff */
[----:B-1----:R-:W-:-:S04]  /*16280*/  IMAD R10, R10, R7, RZ ;  /* 0x000000070a0a7224 */ /* 0x002fc800078e02ff */
[----:B------:R-:W-:-:S05]  /*16290*/  IMAD.IADD R4, R9, 0x1, R10 ;  /* 0x0000000109047824 */ /* 0x000fca00078e020a */
[----:B------:R-:W-:-:S13]  /*162a0*/  ISETP.GT.AND P6, PT, R4, R0, PT ;  /* 0x000000000400720c */ /* 0x000fda0003fc4270 */
[----:B------:R-:W-:Y:S05]  /*162b0*/  @P6 BRA `(.L_x_14537) ;  /* 0x0000000000ac6947 */ /* 0x000fea0003800000 */
.L_x_14540:
        /* <DEDUP_REMOVED lines=37> */
.L_x_14629:
[----:B------:R-:W-:Y:S02]  /*16510*/  ULDC UR4, c[0x0][0xd38] ;  /* 0x00034e0000047ab9 */ /* 0x000fe40000000800 */
[----:B------:R-:W-:-:S04]  /*16520*/  IMAD.U32 R7, RZ, RZ, UR4 ;  /* 0x00000004ff077e24 */ /* 0x000fc8000f8e00ff */
[----:B-1----:R-:W-:-:S04]  /*16530*/  IMAD R10, R10, R7, RZ ;  /* 0x000000070a0a7224 */ /* 0x002fc800078e02ff */
[----:B------:R-:W-:-:S05]  /*16540*/  IMAD.IADD R4, R10, 0x1, R4 ;  /* 0x000000010a047824 */ /* 0x000fca00078e0204 */
[----:B------:R-:W-:-:S13]  /*16550*/  ISETP.GT.AND P6, PT, R4, R0, PT ;  /* 0x000000000400720c */ /* 0x000fda0003fc4270 */
[----:B------:R-:W-:Y:S05]  /*16560*/  @!P6 BRA `(.L_x_14540) ;  /* 0xfffffffc0054e947 */ /* 0x000fea000383ffff */
.L_x_14537:
        /* <DEDUP_REMOVED lines=12> */
.L_x_14634:
[----:B------:R-:W-:-:S13]  /*16630*/  ISETP.NE.AND P0, PT, R3, RZ, PT ;  /* 0x000000ff0300720c */ /* 0x000fda0003f05270 */
[----:B------:R-:W-:Y:S05]  /*16640*/  @!P0 BRA `(.L_x_14542) ;  /* 0x0000000000148947 */ /* 0x000fea0003800000 */
[----:B------:R-:W-:Y:S01]  /*16650*/  UMOV UR4, 0xffffffff ;  /* 0xffffffff00047882 */ /* 0x000fe20000000000 */
[----:B---3--:R-:W-:Y:S02]  /*16660*/  VIADD R9, R9, 0xffffffff ;  /* 0xffffffff09097836 */ /* 0x008fe40000000000 */
[----:B------:R-:W-:Y:S05]  /*16670*/  BRA.DIV UR4, `(.L_x_14543) ;  /* 0x0000003604fc7947 */ /* 0x000fea000b800000 */
[----:B0-----:R0:W2:Y:S02]  /*16680*/  SHFL.IDX PT, R2, R2, R9, 0x1f ;  /* 0x00001f0902027589 */ /* 0x0010a400000e0000 */
.L_x_14637:
[----:B--2---:R-:W-:-:S07]  /*16690*/  IMAD.MOV.U32 R8, RZ, RZ, R2 ;  /* 0x000000ffff087224 */ /* 0x004fce00078e0002 */
.L_x_14542:
[----:B0-----:R-:W-:Y:S01]  /*166a0*/  IMAD R2, R8, R7, R10 ;  /* 0x0000000708027224 */ /* 0x001fe200078e020a */
[----:B------:R-:W-:-:S03]  /*166b0*/  ISETP.NE.AND P0, PT, R6, 0x1, PT ;  /* 0x000000010600780c */ /* 0x000fc60003f05270 */
[----:B------:R-:W-:Y:S01]  /*166c0*/  IMAD.IADD R0, R0, 0x1, -R2 ;  /* 0x0000000100007824 */ /* 0x000fe200078e0a02 */
[----:B------:R0:W-:Y:S09]  /*166d0*/  STL [R1], R2 ;  /* 0x0000000201007387 */ /* 0x0001f20000100800 */
        /* <DEDUP_REMOVED lines=58> */
.L_x_14544:
        /* <DEDUP_REMOVED lines=63> */
.L_x_14545:
[----:B-1----:R-:W-:-:S05]  /*16e70*/  LOP3.LUT R3, RZ, R0, RZ, 0x33, !PT ;  /* 0x00000000ff037212 */ /* 0x002fca00078e33ff */
[----:B------:R-:W-:-:S05]  /*16e80*/  IMAD.IADD R0, R4, 0x1, R3 ;  /* 0x0000000104007824 */ /* 0x000fca00078e0203 */
[----:B------:R2:W-:Y:S01]  /*16e90*/  STL [R1+0x4], R0 ;  /* 0x0000040001007387 */ /* 0x0005e20000100800 */
[----:B------:R-:W-:Y:S05]  /*16ea0*/  BRA `(.L_x_14546) ;  /* 0x0000000000287947 */ /* 0x000fea0003800000 */
.L_x_14538:
        /* <DEDUP_REMOVED lines=10> */
.L_x_14546:
[----:B01----:R-:W3:Y:S04]  /*16f50*/  LDL R2, [R1+0xc] ;  /* 0x00000c0001027983 */ /* 0x003ee80000100800 */
[----:B------:R-:W4:Y:S04]  /*16f60*/  LDL R3, [R1+0x8] ;  /* 0x0000080001037983 */ /* 0x000f280000100800 */
[----:B------:R-:W5:Y:S04]  /*16f70*/  LDL R4, [R1] ;  /* 0x0000000001047983 */ /* 0x000f680000100800 */
        /* <DEDUP_REMOVED lines=13> */
.L_x_14535:
[----:B------:R-:W3:Y:S01]  /*17050*/  LDL R0, [R1+0xc] ;  /* 0x00000c0001007983 */ /* 0x000ee20000100800 */
[----:B------:R-:W-:Y:S02]  /*17060*/  ULDC UR4, c[0x0][0xd3c] ;  /* 0x00034f0000047ab9 */ /* 0x000fe40000000800 */
[----:B---3--:R-:W-:-:S13]  /*17070*/  ISETP.GE.AND P0, PT, R0, UR4, PT ;  /* 0x0000000400007c0c */ /* 0x008fda000bf06270 */
[----:B------:R-:W-:Y:S05]  /*17080*/  @!P0 BRA `(.L_x_14547) ;  /* 0xffffff9800a08947 */ /* 0x000fea000383ffff */
[----:B------:R-:W-:Y:S05]  /*17090*/  BSYNC B8 ;  /* 0x0000000000087941 */ /* 0x000fea0003800000 */
.L_x_14437:
        /* <DEDUP_REMOVED lines=12> */
.L_x_14638:
[----:B------:R-:W-:Y:S05]  /*17160*/  BSYNC B0 ;  /* 0x0000000000007941 */ /* 0x000fea0003800000 */
.L_x_14548:
[----:B------:R-:W-:-:S03]  /*17170*/  UMOV UR4, 0xffffffff ;  /* 0xffffffff00047882 */ /* 0x000fc60000000000 */
[----:B------:R-:W-:Y:S05]  /*17180*/  BRA.DIV UR4, `(.L_x_14550) ;  /* 0x0000002e04787947 */ /* 0x000fea000b800000 */
[----:B------:R-:W1:Y:S02]  /*17190*/  S2R R2, SR_TID.X ;  /* 0x0000000000027919 */ /* 0x000e640000002100 */
[----:B-1----:R-:W-:-:S04]  /*171a0*/  SHF.R.U32.HI R2, RZ, 0x5, R2 ;  /* 0x00000005ff027819 */ /* 0x002fc80000011602 */
[----:B------:R-:W-:-:S05]  /*171b0*/  LOP3.LUT R2, R2, 0x3, RZ, 0xc0, !PT ;  /* 0x0000000302027812 */ /* 0x000fca00078ec0ff */
[----:B------:R1:W2:Y:S02]  /*171c0*/  SHFL.IDX PT, R14, R2, RZ, 0x1f ;  /* 0x00001fff020e7589 */ /* 0x0002a400000e0000 */
.L_x_14641:
[----:B--2---:R-:W-:Y:S01]  /*171d0*/  ISETP.NE.AND P0, PT, R14, RZ, PT ;  /* 0x000000ff0e00720c */ /* 0x004fe20003f05270 */
[----:B------:R-:W-:-:S12]  /*171e0*/  BSSY B0, `(.L_x_14551) ;  /* 0x0000025000007945 */ /* 0x000fd80003800000 */
[----:B------:R-:W-:Y:S05]  /*171f0*/  @P0 BRA `(.L_x_14552) ;  /* 0x00000000008c0947 */ /* 0x000fea0003800000 */
[----:B------:R-:W-:-:S03]  /*17200*/  UMOV UR4, 0xffffffff ;  /* 0xffffffff00047882 */ /* 0x000fc60000000000 */
[----:B------:R-:W-:Y:S05]  /*17210*/  BRA.DIV UR4, `(.L_x_14553) ;  /* 0x0000002e04887947 */ /* 0x000fea000b800000 */
[----:B------:R-:W-:-:S13]  /*17220*/  ELECT P6, URZ, PT ;  /* 0x00000000003f782f */ /* 0x000fda00038c0000 */
.L_x_14644:
[----:B------:R-:W-:Y:S05]  /*17230*/  @!P6 BRA `(.L_x_14552) ;  /* 0x00000000007ce947 */ /* 0x000fea0003800000 */
[----:B-1----:R-:W2:Y:S02]  /*17240*/  LDL.LU R2, [R1+0x78] ;  /* 0x0000780001027983 */ /* 0x002ea40000300800 */
[----:B--2---:R-:W-:-:S04]  /*17250*/  LOP3.LUT R2, R2, 0x2, RZ, 0xfc, !PT ;  /* 0x0000000202027812 */ /* 0x004fc800078efcff */
[----:B------:R-:W-:-:S13]  /*17260*/  ISETP.NE.AND P2, PT, R2, 0x3, PT ;  /* 0x000000030200780c */ /* 0x000fda0003f45270 */
[----:B------:R-:W-:Y:S05]  /*17270*/  @!P2 BRA `(.L_x_14554) ;  /* 0x000000000004a947 */ /* 0x000fea0003800000 */
[----:B------:R-:W-:Y:S01]  /*17280*/  BPT.TRAP 0x1 ;  /* 0x000000040000795c */ /* 0x000fe20000300000 */
.L_x_14554:
        /* <DEDUP_REMOVED lines=13> */
.L_x_14645:
[----:B------:R-:W1:Y:S02]  /*17360*/  SYNCS.PHASECHK.TRANS64.TRYWAIT P0, [R7+URZ], R2 ;  /* 0x00000002070075a7 */ /* 0x000e64000800017f */
[----:B-1----:R-:W-:Y:S05]  /*17370*/  @!P0 BRA `(.L_x_14556) ;  /* 0x0000002c00648947 */ /* 0x002fea0003800000 */
.L_x_14646:
[----:B------:R-:W-:Y:S05]  /*17380*/  @!P2 BRA `(.L_x_14557) ;  /* 0x000000000004a947 */ /* 0x000fea0003800000 */
[----:B------:R-:W-:Y:S01]  /*17390*/  BPT.TRAP 0x1 ;  /* 0x000000040000795c */ /* 0x000fe20000300000 */
.L_x_14557:
[----:B------:R-:W-:-:S04]  /*173a0*/  VIADD R0, R0, 0x32460 ;  /* 0x0003246000007836 */ /* 0x000fc80000000000 */
[----:B------:R-:W-:-:S04]  /*173b0*/  IMAD R4, R19, 0x8, R0 ;  /* 0x0000000813047824 */ /* 0x000fc800078e0200 */
[----:B------:R-:W2:Y:S02]  /*173c0*/  SYNCS.PHASECHK.TRANS64.TRYWAIT P0, [R4+URZ], R5 ;  /* 0x00000005040075a7 */ /* 0x000ea4000800017f */
[----:B--2---:R-:W-:Y:S05]  /*173d0*/  @!P0 BRA `(.L_x_14558) ;  /* 0x0000002c00608947 */ /* 0x004fea0003800000 */
.L_x_14647:
[----:B------:R-:W-:-:S07]  /*173e0*/  IMAD R3, R3, 0x8, R0 ;  /* 0x0000000803037824 */ /* 0x000fce00078e0200 */
.L_x_14559:
[----:B---3--:R3:W4:Y:S02]  /*173f0*/  SYNCS.PHASECHK.TRANS64.TRYWAIT P0, [R3+URZ], R2 ;  /* 0x00000002030075a7 */ /* 0x008724000800017f */
[----:B----4-:R-:W-:Y:S05]  /*17400*/  @!P0 NANOSLEEP.SYNCS 0x989680 ;  /* 0x009896800000895d */ /* 0x010fea0003900000 */
[----:B------:R-:W4:Y:S02]  /*17410*/  @!P0 SYNCS.PHASECHK.TRANS64 P0, [R3+URZ], R2 ;  /* 0x00000002030085a7 */ /* 0x000f24000800007f */
[----:B----4-:R-:W-:Y:S05]  /*17420*/  @!P0 BRA `(.L_x_14559) ;  /* 0xfffffffc00f08947 */ /* 0x010fea000383ffff */
.L_x_14552:
[----:B------:R-:W-:Y:S05]  /*17430*/  BSYNC B0 ;  /* 0x0000000000007941 */ /* 0x000fea0003800000 */
.L_x_14551:
[----:B------:R-:W-:Y:S05]  /*17440*/  EXIT ;  /* 0x000000000000794d */ /* 0x000fea0003800000 */
.L_x_14375:
[----:B0-----:R0:W1:Y:S02]  /*17450*/  SYNCS.PHASECHK.TRANS64.TRYWAIT P0, [R5+URZ+0x32400], R2 ;  /* 0x03240002050075a7 */ /* 0x001064000800017f */
[----:B-1----:R-:W-:Y:S05]  /*17460*/  @!P0 NANOSLEEP.SYNCS 0x989680 ;  /* 0x009896800000895d */ /* 0x002fea0003900000 */
[----:B------:R-:W1:Y:S02]  /*17470*/  @!P0 SYNCS.PHASECHK.TRANS64 P0, [R5+URZ+0x32400], R2 ;  /* 0x03240002050085a7 */ /* 0x000e64000800007f */
[----:B-1----:R-:W-:Y:S05]  /*17480*/  @!P0 BRA `(.L_x_14375) ;  /* 0xfffffffc00f08947 */ /* 0x002fea000383ffff */
[----:B------:R-:W-:Y:S05]  /*17490*/  BRA `(.L_x_14560) ;  /* 0xfffffea800ec7947 */ /* 0x000fea000383ffff */
.L_x_14379:
[----:B---3--:R3:W4:Y:S02]  /*174a0*/  SYNCS.PHASECHK.TRANS64.TRYWAIT P1, [R0+URZ+0x32430], R3 ;  /* 0x03243003000075a7 */ /* 0x008724000802017f */
[----:B----4-:R-:W-:Y:S05]  /*174b0*/  @!P1 NANOSLEEP.SYNCS 0x989680 ;  /* 0x009896800000995d */ /* 0x010fea0003900000 */
[----:B------:R-:W4:Y:S02]  /*174c0*/  @!P1 SYNCS.PHASECHK.TRANS64 P1, [R0+URZ+0x32430], R3 ;  /* 0x03243003000095a7 */ /* 0x000f24000802007f */
[----:B----4-:R-:W-:Y:S05]  /*174d0*/  @!P1 BRA `(.L_x_14379) ;  /* 0xfffffffc00f09947 */ /* 0x010fea000383ffff */
[----:B------:R-:W-:Y:S05]  /*174e0*/  BRA `(.L_x_14378) ;  /* 0xfffffeac00147947 */ /* 0x000fea000383ffff */
.L_x_14380:
[----:B----4-:R4:W0:Y:S02]  /*174f0*/  SYNCS.PHASECHK.TRANS64.TRYWAIT P1, [R5+URZ+0x32410], R2 ;  /* 0x03241002050075a7 */ /* 0x010824000802017f */
[----:B0-----:R-:W-:Y:S05]  /*17500*/  @!P1 NANOSLEEP.SYNCS 0x989680 ;  /* 0x009896800000995d */ /* 0x001fea0003900000 */
[----:B------:R-:W0:Y:S02]  /*17510*/  @!P1 SYNCS.PHASECHK.TRANS64 P1, [R5+URZ+0x32410], R2 ;  /* 0x03241002050095a7 */ /* 0x000e24000802007f */
[----:B0-----:R-:W-:Y:S05]  /*17520*/  @!P1 BRA `(.L_x_14380) ;  /* 0xfffffffc00f09947 */ /* 0x001fea000383ffff */
[----:B------:R-:W-:Y:S05]  /*17530*/  BRA `(.L_x_14561) ;  /* 0xfffffeac00c07947 */ /* 0x000fea000383ffff */
.L_x_14384:
[----:B------:R0:W0:Y:S02]  /*17540*/  SYNCS.PHASECHK.TRANS64.TRYWAIT P1, [R0+URZ+0x32450], R3 ;  /* 0x03245003000075a7 */ /* 0x000024000802017f */
[----:B0-----:R-:W-:Y:S05]  /*17550*/  @!P1 NANOSLEEP.SYNCS 0x989680 ;  /* 0x009896800000995d */ /* 0x001fea0003900000 */
[----:B------:R-:W0:Y:S02]  /*17560*/  @!P1 SYNCS.PHASECHK.TRANS64 P1, [R0+URZ+0x32450], R3 ;  /* 0x03245003000095a7 */ /* 0x000e24000802007f */
[----:B0-----:R-:W-:Y:S05]  /*17570*/  @!P1 BRA `(.L_x_14384) ;  /* 0xfffffffc00f09947 */ /* 0x001fea000383ffff */
[----:B------:R-:W-:Y:S05]  /*17580*/  BRA `(.L_x_14383) ;  /* 0xfffffeac00cc7947 */ /* 0x000fea000383ffff */
.L_x_14389:
[----:B-1----:R-:W-:-:S04]  /*17590*/  IMAD.U32 R20, RZ, RZ, UR5 ;  /* 0x00000005ff147e24 */ /* 0x002fc8000f8e00ff */
[----:B------:R1:W2:Y:S03]  /*175a0*/  SYNCS.PHASECHK.TRANS64.TRYWAIT P2, [R20+URZ+0x32430], R13 ;  /* 0x0324300d140075a7 */ /* 0x0002a6000804017f */
[----:B--2---:R-:W-:Y:S05]  /*175b0*/  @!P2 NANOSLEEP.SYNCS 0x989680 ;  /* 0x009896800000a95d */ /* 0x004fea0003900000 */
[----:B------:R-:W2:Y:S02]  /*175c0*/  @!P2 SYNCS.PHASECHK.TRANS64 P2, [R20+URZ+0x32430], R13 ;  /* 0x0324300d1400a5a7 */ /* 0x000ea4000804007f */
[----:B--2---:R-:W-:Y:S05]  /*175d0*/  @!P2 BRA `(.L_x_14389) ;  /* 0xfffffffc00eca947 */ /* 0x004fea000383ffff */
[----:B------:R-:W-:Y:S05]  /*175e0*/  BRA `(.L_x_14388) ;  /* 0xfffffed800107947 */ /* 0x000fea000383ffff */
.L_x_14393:
[----:B-1----:R-:W-:-:S04]  /*175f0*/  IMAD.U32 R20, RZ, RZ, UR5 ;  /* 0x00000005ff147e24 */ /* 0x002fc8000f8e00ff */
[----:B------:R1:W3:Y:S03]  /*17600*/  SYNCS.PHASECHK.TRANS64.TRYWAIT P2, [R20+URZ+0x32450], R13 ;  /* 0x0324500d140075a7 */ /* 0x0002e6000804017f */
[----:B---3--:R-:W-:Y:S05]  /*17610*/  @!P2 NANOSLEEP.SYNCS 0x989680 ;  /* 0x009896800000a95d */ /* 0x008fea0003900000 */
[----:B------:R-:W3:Y:S02]  /*17620*/  @!P2 SYNCS.PHASECHK.TRANS64 P2, [R20+URZ+0x32450], R13 ;  /* 0x0324500d1400a5a7 */ /* 0x000ee4000804007f */
[----:B---3--:R-:W-:Y:S05]  /*17630*/  @!P2 BRA `(.L_x_14393) ;  /* 0xfffffffc00eca947 */ /* 0x008fea000383ffff */
[----:B------:R-:W-:Y:S05]  /*17640*/  BRA `(.L_x_14392) ;  /* 0xfffffed8008c7947 */ /* 0x000fea000383ffff */
.L_x_14399:
[----:B-1----:R-:W-:-:S04]  /*17650*/  IMAD.U32 R20, RZ, RZ, UR5 ;  /* 0x00000005ff147e24 */ /* 0x002fc8000f8e00ff */
[----:B------:R1:W2:Y:S03]  /*17660*/  SYNCS.PHASECHK.TRANS64.TRYWAIT P2, [R20+URZ+0x32430], R13 ;  /* 0x0324300d140075a7 */ /* 0x0002a6000804017f */
[----:B--2---:R-:W-:Y:S05]  /*17670*/  @!P2 NANOSLEEP.SYNCS 0x989680 ;  /* 0x009896800000a95d */ /* 0x004fea0003900000 */
[----:B------:R-:W2:Y:S02]  /*17680*/  @!P2 SYNCS.PHASECHK.TRANS64 P2, [R20+URZ+0x32430], R13 ;  /* 0x0324300d1400a5a7 */ /* 0x000ea4000804007f */
[----:B--2---:R-:W-:Y:S05]  /*17690*/  @!P2 BRA `(.L_x_14399) ;  /* 0xfffffffc00eca947 */ /* 0x004fea000383ffff */
[----:B------:R-:W-:Y:S05]  /*176a0*/  BRA `(.L_x_14398) ;  /* 0xffffff0800047947 */ /* 0x000fea000383ffff */
.L_x_14403:
[----:B-1----:R-:W-:-:S04]  /*176b0*/  IMAD.U32 R20, RZ, RZ, UR5 ;  /* 0x00000005ff147e24 */ /* 0x002fc8000f8e00ff */
[----:B------:R1:W3:Y:S03]  /*176c0*/  SYNCS.PHASECHK.TRANS64.TRYWAIT P2, [R20+URZ+0x32450], R13 ;  /* 0x0324500d140075a7 */ /* 0x0002e6000804017f */
[----:B---3--:R-:W-:Y:S05]  /*176d0*/  @!P2 NANOSLEEP.SYNCS 0x989680 ;  /* 0x009896800000a95d */ /* 0x008fea0003900000 */
[----:B------:R-:W3:Y:S02]  /*176e0*/  @!P2 SYNCS.PHASECHK.TRANS64 P2, [R20+URZ+0x32450], R13 ;  /* 0x0324500d1400a5a7 */ /* 0x000ee4000804007f */
[----:B---3--:R-:W-:Y:S05]  /*176f0*/  @!P2 BRA `(.L_x_14403) ;  /* 0xfffffffc00eca947 */ /* 0x008fea000383ffff */
[----:B------:R-:W-:Y:S05]  /*17700*/  BRA `(.L_x_14402) ;  /* 0xffffff0800807947 */ /* 0x000fea000383ffff */
.L_x_14451:
        /* <DEDUP_REMOVED lines=11> */
.L_x_14563:
[----:B------:R-:W-:Y:S05]  /*177c0*/  BSYNC B0 ;  /* 0x0000000000007941 */ /* 0x000fea0003800000 */
.L_x_14562:
[----:B------:R-:W-:Y:S05]  /*177d0*/  BRA `(.L_x_14564) ;  /* 0xffffffa000a87947 */ /* 0x000fea000383ffff */
.L_x_14453:
[----:B------:R-:W-:Y:S01]  /*177e0*/  BSSY B0, `(.L_x_14565) ;  /* 0x0000006000007945 */ /* 0x000fe20003800000 */
[----:B------:R-:W-:-:S07]  /*177f0*/  IMAD.MOV.U32 R15, RZ, RZ, -0x1 ;  /* 0xffffffffff0f7424 */ /* 0x000fce00078e00ff */
[----:B0-2---:R-:W-:Y:S05]  /*17800*/  WARPSYNC.COLLECTIVE R15, `(.L_x_14566) ;  /* 0x000000000f0c7348 */ /* 0x005fea0003c00000 */
[----:B------:R-:W-:Y:S02]  /*17810*/  ELECT P6, UR62, PT ;  /* 0x00000000003e782f */ /* 0x000fe400038c0000 */
[----:B------:R-:W-:Y:S01]  /*17820*/  MOV R14, UR62 ;  /* 0x0000003e000e7c02 */ /* 0x000fe20008000f00 */
[----:B0-2---:R-:W-:Y:S10]  /*17830*/  ENDCOLLECTIVE ;  /* 0x000000000000791b */ /* 0x005ff40003800000 */
.L_x_14566:
[----:B------:R-:W-:Y:S05]  /*17840*/  BSYNC B0 ;  /* 0x0000000000007941 */ /* 0x000fea0003800000 */
.L_x_14565:
[----:B------:R-:W-:Y:S05]  /*17850*/  BRA `(.L_x_14567) ;  /* 0xffffffa000b47947 */ /* 0x000fea000383ffff */
.L_x_14455:
[----:B0-----:R0:W1:Y:S02]  /*17860*/  SYNCS.PHASECHK.TRANS64.TRYWAIT P0, [R0+URZ+0x32440], R2 ;  /* 0x03244002000075a7 */ /* 0x001064000800017f */
[----:B-1----:R-:W-:Y:S05]  /*17870*/  @!P0 NANOSLEEP.SYNCS 0x989680 ;  /* 0x009896800000895d */ /* 0x002fea0003900000 */
[----:B------:R-:W1:Y:S02]  /*17880*/  @!P0 SYNCS.PHASECHK.TRANS64 P0, [R0+URZ+0x32440], R2 ;  /* 0x03244002000085a7 */ /* 0x000e64000800007f */
[----:B-1----:R-:W-:Y:S05]  /*17890*/  @!P0 BRA `(.L_x_14455) ;  /* 0xfffffffc00f08947 */ /* 0x002fea000383ffff */
[----:B------:R-:W-:Y:S05]  /*178a0*/  BRA `(.L_x_14568) ;  /* 0xffffffa400147947 */ /* 0x000fea000383ffff */
.L_x_14459:
        /* <DEDUP_REMOVED lines=9> */
.L_x_14569:
[----:B------:R-:W-:Y:S02]  /*17940*/  IMAD.MOV.U32 R13, RZ, RZ, R3 ;  /* 0x000000ffff0d7224 */ /* 0x000fe400078e0003 */
[----:B------:R-:W-:Y:S01]  /*17950*/  IMAD.MOV.U32 R4, RZ, RZ, R14 ;  /* 0x000000ffff047224 */ /* 0x000fe200078e000e */
[----:B------:R-:W-:-:S07]  /*17960*/  LOP3.LUT R6, R6, 0x7f, RZ, 0xc0, !PT ;  /* 0x0000007f06067812 */ /* 0x000fce00078ec0ff */
[----:B------:R-:W-:Y:S05]  /*17970*/  WARPSYNC.COLLECTIVE R15, `(.L_x_14570) ;  /* 0x000000000f087348 */ /* 0x000fea0003c00000 */
[----:B------:R0:W1:Y:S02]  /*17980*/  SHFL.IDX P6, R14, R13, R12, R11 ;  /* 0x0000000c0d0e7389 */ /* 0x00006400000c000b */
[----:B01----:R-:W-:Y:S01]  /*17990*/  ENDCOLLECTIVE ;  /* 0x000000000000791b */ /* 0x003fe20003800000 */
.L_x_14570:
        /* <DEDUP_REMOVED lines=9> */
.L_x_14571:
[----:B------:R-:W-:Y:S02]  /*17a30*/  IMAD.MOV.U32 R13, RZ, RZ, R3 ;  /* 0x000000ffff0d7224 */ /* 0x000fe400078e0003 */
[----:B------:R-:W-:Y:S02]  /*17a40*/  IMAD R0, R0, R7, RZ ;  /* 0x0000000700007224 */ /* 0x000fe400078e02ff */
[----:B------:R-:W-:-:S07]  /*17a50*/  IMAD.MOV.U32 R7, RZ, RZ, R14 ;  /* 0x000000ffff077224 */ /* 0x000fce00078e000e */
[----:B------:R-:W-:Y:S05]  /*17a60*/  WARPSYNC.COLLECTIVE R15, `(.L_x_14572) ;  /* 0x000000000f087348 */ /* 0x000fea0003c00000 */
[----:B------:R0:W1:Y:S02]  /*17a70*/  SHFL.IDX P6, R14, R13, R12, R11 ;  /* 0x0000000c0d0e7389 */ /* 0x00006400000c000b */
[----:B01----:R-:W-:Y:S01]  /*17a80*/  ENDCOLLECTIVE ;  /* 0x000000000000791b */ /* 0x003fe20003800000 */
.L_x_14572:
        /* <DEDUP_REMOVED lines=10> */
.L_x_14573:
        /* <DEDUP_REMOVED lines=15> */
.L_x_14574:
        /* <DEDUP_REMOVED lines=19> */
.L_x_14575:
        /* <DEDUP_REMOVED lines=10> */
.L_x_14576:
        /* <DEDUP_REMOVED lines=13> */
.L_x_14577:
        /* <DEDUP_REMOVED lines=10> */
.L_x_14578:
        /* <DEDUP_REMOVED lines=13> */
.L_x_14579:
        /* <DEDUP_REMOVED lines=10> */
.L_x_14580:
        /* <DEDUP_REMOVED lines=13> */
.L_x_14581:
        /* <DEDUP_REMOVED lines=10> */
.L_x_14582:
        /* <DEDUP_REMOVED lines=11> */
.L_x_14583:
        /* <DEDUP_REMOVED lines=14> */
.L_x_14584:
[----:B------:R-:W-:Y:S01]  /*183d0*/  IMAD.MOV.U32 R3, RZ, RZ, R14 ;  /* 0x000000ffff037224 */ /* 0x000fe200078e000e */
[----:B------:R-:W-:Y:S06]  /*183e0*/  BRA `(.L_x_14585) ;  /* 0xffffffa400947947 */ /* 0x000fec000383ffff */
.L_x_14463:
        /* <DEDUP_REMOVED lines=12> */
[-C--:B----4-:R-:W-:Y:S01]  /*184b0*/  ISETP.GE.AND P5, PT, R15, R3.reuse, PT ;  /* 0x000000030f00720c */ /* 0x090fe20003fa6270 */
[----:B------:R-:W-:Y:S01]  /*184c0*/  IMAD.MOV.U32 R15, RZ, RZ, -0x1 ;  /* 0xffffffffff0f7424 */ /* 0x000fe200078e00ff */
[----:B-----5:R-:W-:Y:S02]  /*184d0*/  ISETP.GE.AND P6, PT, R14, R3, PT ;  /* 0x000000030e00720c */ /* 0x020fe40003fc6270 */
[----:B------:R-:W-:-:S07]  /*184e0*/  LOP3.LUT R9, R9, 0xffffffef, RZ, 0xc0, !PT ;  /* 0xffffffef09097812 */ /* 0x000fce00078ec0ff */
[----:B------:R-:W-:Y:S02]  /*184f0*/  @P4 LOP3.LUT R9, R9, 0x10, RZ, 0xfc, !PT ;  /* 0x0000001009094812 */ /* 0x000fe400078efcff */
[----:B------:R-:W-:Y:S01]  /*18500*/  ISETP.GE.AND P4, PT, R13, R3, PT ;  /* 0x000000030d00720c */ /* 0x000fe20003f86270 */
[----:B------:R-:W-:Y:S01]  /*18510*/  IMAD.MOV.U32 R13, RZ, RZ, R0 ;  /* 0x000000ffff0d7224 */ /* 0x000fe200078e0000 */
[----:B------:R-:W-:-:S04]  /*18520*/  LOP3.LUT R9, R9, 0xfffffff7, RZ, 0xc0, !PT ;  /* 0xfffffff709097812 */ /* 0x000fc800078ec0ff */
        /* <DEDUP_REMOVED lines=16> */
.L_x_14587:
[----:B------:R-:W-:Y:S05]  /*18630*/  BSYNC B0 ;  /* 0x0000000000007941 */ /* 0x000fea0003800000 */
.L_x_14586:
        /* <DEDUP_REMOVED lines=10> */
.L_x_14588:
        /* <DEDUP_REMOVED lines=16> */
.L_x_14589:
        /* <DEDUP_REMOVED lines=15> */
.L_x_14590:
        /* <DEDUP_REMOVED lines=12> */
.L_x_14591:
        /* <DEDUP_REMOVED lines=12> */
.L_x_14592:
        /* <DEDUP_REMOVED lines=12> */
.L_x_14593:
        /* <DEDUP_REMOVED lines=12> */
.L_x_14594:
        /* <DEDUP_REMOVED lines=12> */
.L_x_14595:
        /* <DEDUP_REMOVED lines=12> */
.L_x_14596:
        /* <DEDUP_REMOVED lines=12> */
.L_x_14597:
        /* <DEDUP_REMOVED lines=11> */
.L_x_14598:
        /* <DEDUP_REMOVED lines=16> */
.L_x_14599:
[----:B------:R-:W-:Y:S02]  /*18fc0*/  IMAD.MOV.U32 R13, RZ, RZ, R2 ;  /* 0x000000ffff0d7224 */ /* 0x000fe400078e0002 */
[----:B------:R-:W-:-:S07]  /*18fd0*/  IMAD.MOV.U32 R6, RZ, RZ, R14 ;  /* 0x000000ffff067224 */ /* 0x000fce00078e000e */
[----:B------:R-:W-:Y:S05]  /*18fe0*/  WARPSYNC.COLLECTIVE R15, `(.L_x_14600) ;  /* 0x000000000f087348 */ /* 0x000fea0003c00000 */
[----:B------:R0:W1:Y:S02]  /*18ff0*/  SHFL.IDX P6, R14, R13, R12, R11 ;  /* 0x0000000c0d0e7389 */ /* 0x00006400000c000b */
[----:B01----:R-:W-:Y:S01]  /*19000*/  ENDCOLLECTIVE ;  /* 0x000000000000791b */ /* 0x003fe20003800000 */
.L_x_14600:
[----:B------:R-:W-:Y:S02]  /*19010*/  IMAD.MOV.U32 R13, RZ, RZ, R0 ;  /* 0x000000ffff0d7224 */ /* 0x000fe400078e0000 */
[----:B------:R-:W-:Y:S02]  /*19020*/  IMAD.MOV.U32 R12, RZ, RZ, 0x7 ;  /* 0x00000007ff0c7424 */ /* 0x000fe400078e00ff */
[----:B------:R-:W-:-:S07]  /*19030*/  IMAD.MOV.U32 R4, RZ, RZ, R14 ;  /* 0x000000ffff047224 */ /* 0x000fce00078e000e */
[----:B------:R-:W-:Y:S05]  /*19040*/  WARPSYNC.COLLECTIVE R15, `(.L_x_14601) ;  /* 0x000000000f087348 */ /* 0x000fea0003c00000 */
[----:B------:R0:W1:Y:S02]  /*19050*/  SHFL.IDX P6, R14, R13, R12, R11 ;  /* 0x0000000c0d0e7389 */ /* 0x00006400000c000b */
[----:B01----:R-:W-:Y:S01]  /*19060*/  ENDCOLLECTIVE ;  /* 0x000000000000791b */ /* 0x003fe20003800000 */
.L_x_14601:
        /* <DEDUP_REMOVED lines=14> */
.L_x_14602:
[----:B------:R-:W-:Y:S01]  /*19150*/  IMAD.MOV.U32 R2, RZ, RZ, R14 ;  /* 0x000000ffff027224 */ /* 0x000fe200078e000e */
[----:B------:R-:W-:Y:S06]  /*19160*/  BRA `(.L_x_14603) ;  /* 0xffffffa400087947 */ /* 0x000fec000383ffff */
.L_x_14468:
[----:B0-----:R0:W1:Y:S02]  /*19170*/  SYNCS.PHASECHK.TRANS64.TRYWAIT P0, [R18+URZ+0x32420], R0 ;  /* 0x03242000120075a7 */ /* 0x001064000800017f */
[----:B-1----:R-:W-:Y:S05]  /*19180*/  @!P0 NANOSLEEP.SYNCS 0x989680 ;  /* 0x009896800000895d */ /* 0x002fea0003900000 */
[----:B------:R-:W1:Y:S02]  /*19190*/  @!P0 SYNCS.PHASECHK.TRANS64 P0, [R18+URZ+0x32420], R0 ;  /* 0x03242000120085a7 */ /* 0x000e64000800007f */
[----:B-1----:R-:W-:Y:S05]  /*191a0*/  @!P0 BRA `(.L_x_14468) ;  /* 0xfffffffc00f08947 */ /* 0x002fea000383ffff */
[----:B------:R-:W-:Y:S05]  /*191b0*/  BRA `(.L_x_14604) ;  /* 0xffffffa400807947 */ /* 0x000fea000383ffff */
.L_x_14472:
[----:B0-----:R0:W1:Y:S02]  /*191c0*/  SYNCS.PHASECHK.TRANS64.TRYWAIT P0, [R2+URZ+0x32460], R0 ;  /* 0x03246000020075a7 */ /* 0x001064000800017f */
[----:B-1----:R-:W-:Y:S05]  /*191d0*/  @!P0 NANOSLEEP.SYNCS 0x989680 ;  /* 0x009896800000895d */ /* 0x002fea0003900000 */
[----:B------:R-:W1:Y:S02]  /*191e0*/  @!P0 SYNCS.PHASECHK.TRANS64 P0, [R2+URZ+0x32460], R0 ;  /* 0x03246000020085a7 */ /* 0x000e64000800007f */
[----:B-1----:R-:W-:Y:S05]  /*191f0*/  @!P0 BRA `(.L_x_14472) ;  /* 0xfffffffc00f08947 */ /* 0x002fea000383ffff */
[----:B------:R-:W-:Y:S05]  /*19200*/  BRA `(.L_x_14605) ;  /* 0xffffffa400a47947 */ /* 0x000fea000383ffff */
.L_x_14487:
[----:B-1----:R1:W2:Y:S02]  /*19210*/  SYNCS.PHASECHK.TRANS64.TRYWAIT P0, [R2+URZ+0x32440], R6 ;  /* 0x03244006020075a7 */ /* 0x0022a4000800017f */
[----:B--2---:R-:W-:Y:S05]  /*19220*/  @!P0 NANOSLEEP.SYNCS 0x989680 ;  /* 0x009896800000895d */ /* 0x004fea0003900000 */
[----:B------:R-:W2:Y:S02]  /*19230*/  @!P0 SYNCS.PHASECHK.TRANS64 P0, [R2+URZ+0x32440], R6 ;  /* 0x03244006020085a7 */ /* 0x000ea4000800007f */
[----:B--2---:R-:W-:Y:S05]  /*19240*/  @!P0 BRA `(.L_x_14487) ;  /* 0xfffffffc00f08947 */ /* 0x004fea000383ffff */
[----:B------:R-:W-:Y:S05]  /*19250*/  BRA `(.L_x_14606) ;  /* 0xffffffac00c47947 */ /* 0x000fea000383ffff */
.L_x_14492:
[----:B0-----:R0:W2:Y:S02]  /*19260*/  SYNCS.PHASECHK.TRANS64.TRYWAIT P0, [R2+URZ+0x32460], R6 ;  /* 0x03246006020075a7 */ /* 0x0010a4000800017f */
[----:B--2---:R-:W-:Y:S05]  /*19270*/  @!P0 NANOSLEEP.SYNCS 0x989680 ;  /* 0x009896800000895d */ /* 0x004fea0003900000 */
[----:B------:R-:W2:Y:S02]  /*19280*/  @!P0 SYNCS.PHASECHK.TRANS64 P0, [R2+URZ+0x32460], R6 ;  /* 0x03246006020085a7 */ /* 0x000ea4000800007f */
[----:B--2---:R-:W-:Y:S05]  /*19290*/  @!P0 BRA `(.L_x_14492) ;  /* 0xfffffffc00f08947 */ /* 0x004fea000383ffff */
[----:B------:R-:W-:Y:S05]  /*192a0*/  BRA `(.L_x_14607) ;  /* 0xffffffb000407947 */ /* 0x000fea000383ffff */
.L_x_14503:
[----:B-1----:R1:W2:Y:S02]  /*192b0*/  SYNCS.PHASECHK.TRANS64.TRYWAIT P0, [R2+URZ+0x32440], R3 ;  /* 0x03244003020075a7 */ /* 0x0022a4000800017f */
[----:B--2---:R-:W-:Y:S05]  /*192c0*/  @!P0 NANOSLEEP.SYNCS 0x989680 ;  /* 0x009896800000895d */ /* 0x004fea0003900000 */
[----:B------:R-:W2:Y:S02]  /*192d0*/  @!P0 SYNCS.PHASECHK.TRANS64 P0, [R2+URZ+0x32440], R3 ;  /* 0x03244003020085a7 */ /* 0x000ea4000800007f */
[----:B--2---:R-:W-:Y:S05]  /*192e0*/  @!P0 BRA `(.L_x_14503) ;  /* 0xfffffffc00f08947 */ /* 0x004fea000383ffff */
[----:B------:R-:W-:Y:S05]  /*192f0*/  BRA `(.L_x_14608) ;  /* 0xffffffb8002c7947 */ /* 0x000fea000383ffff */
.L_x_14508:
[----:B--2---:R2:W3:Y:S02]  /*19300*/  SYNCS.PHASECHK.TRANS64.TRYWAIT P0, [R2+URZ+0x32460], R3 ;  /* 0x03246003020075a7 */ /* 0x0044e4000800017f */
[----:B---3--:R-:W-:Y:S05]  /*19310*/  @!P0 NANOSLEEP.SYNCS 0x989680 ;  /* 0x009896800000895d */ /* 0x008fea0003900000 */
[----:B------:R-:W3:Y:S02]  /*19320*/  @!P0 SYNCS.PHASECHK.TRANS64 P0, [R2+URZ+0x32460], R3 ;  /* 0x03246003020085a7 */ /* 0x000ee4000800007f */
[----:B---3--:R-:W-:Y:S05]  /*19330*/  @!P0 BRA `(.L_x_14508) ;  /* 0xfffffffc00f08947 */ /* 0x008fea000383ffff */
[----:B------:R-:W-:Y:S05]  /*19340*/  BRA `(.L_x_14609) ;  /* 0xffffffb800a87947 */ /* 0x000fea000383ffff */
.L_x_14519:
[----:B-1----:R1:W2:Y:S02]  /*19350*/  SYNCS.PHASECHK.TRANS64.TRYWAIT P0, [R3+URZ+0x32440], R2 ;  /* 0x03244002030075a7 */ /* 0x0022a4000800017f */
[----:B--2---:R-:W-:Y:S05]  /*19360*/  @!P0 NANOSLEEP.SYNCS 0x989680 ;  /* 0x009896800000895d */ /* 0x004fea0003900000 */
[----:B------:R-:W2:Y:S02]  /*19370*/  @!P0 SYNCS.PHASECHK.TRANS64 P0, [R3+URZ+0x32440], R2 ;  /* 0x03244002030085a7 */ /* 0x000ea4000800007f */
[----:B--2---:R-:W-:Y:S05]  /*19380*/  @!P0 BRA `(.L_x_14519) ;  /* 0xfffffffc00f08947 */ /* 0x004fea000383ffff */
[----:B------:R-:W-:Y:S05]  /*19390*/  BRA `(.L_x_14610) ;  /* 0xffffffc000787947 */ /* 0x000fea000383ffff */
.L_x_14524:
[----:B--2---:R2:W3:Y:S02]  /*193a0*/  SYNCS.PHASECHK.TRANS64.TRYWAIT P0, [R3+URZ+0x32460], R2 ;  /* 0x03246002030075a7 */ /* 0x0044e4000800017f */
[----:B---3--:R-:W-:Y:S05]  /*193b0*/  @!P0 NANOSLEEP.SYNCS 0x989680 ;  /* 0x009896800000895d */ /* 0x008fea0003900000 */
[----:B------:R-:W3:Y:S02]  /*193c0*/  @!P0 SYNCS.PHASECHK.TRANS64 P0, [R3+URZ+0x32460], R2 ;  /* 0x03246002030085a7 */ /* 0x000ee4000800007f */
[----:B---3--:R-:W-:Y:S05]  /*193d0*/  @!P0 BRA `(.L_x_14524) ;  /* 0xfffffffc00f08947 */ /* 0x008fea000383ffff */
[----:B------:R-:W-:Y:S05]  /*193e0*/  BRA `(.L_x_14611) ;  /* 0xffffffc000f47947 */ /* 0x000fea000383ffff */
.L_x_14536:
        /* <DEDUP_REMOVED lines=9> */
.L_x_14613:
[----:B------:R-:W-:Y:S05]  /*19480*/  BSYNC B0 ;  /* 0x0000000000007941 */ /* 0x000fea0003800000 */
.L_x_14612:
        /* <DEDUP_REMOVED lines=9> */
.L_x_14614:
        /* <DEDUP_REMOVED lines=26> */
.L_x_14615:
        /* <DEDUP_REMOVED lines=8> */
.L_x_14616:
        /* <DEDUP_REMOVED lines=8> */
.L_x_14617:
        /* <DEDUP_REMOVED lines=8> */
.L_x_14618:
        /* <DEDUP_REMOVED lines=8> */
.L_x_14619:
        /* <DEDUP_REMOVED lines=9> */
.L_x_14620:
[----:B------:R-:W-:Y:S01]  /*19950*/  IMAD.MOV.U32 R10, RZ, RZ, R14 ;  /* 0x000000ffff0a7224 */ /* 0x000fe200078e000e */
[----:B------:R-:W-:Y:S06]  /*19960*/  BRA `(.L_x_14621) ;  /* 0xffffffc8003c7947 */ /* 0x000fec000383ffff */
.L_x_14539:
        /* <DEDUP_REMOVED lines=8> */
.L_x_14623:
[----:B------:R-:W-:Y:S05]  /*199f0*/  BSYNC B0 ;  /* 0x0000000000007941 */ /* 0x000fea0003800000 */
.L_x_14622:
        /* <DEDUP_REMOVED lines=10> */
.L_x_14624:
        /* <DEDUP_REMOVED lines=8> */
.L_x_14625:
        /* <DEDUP_REMOVED lines=8> */
.L_x_14626:
        /* <DEDUP_REMOVED lines=8> */
.L_x_14627:
        /* <DEDUP_REMOVED lines=9> */
.L_x_14628:
[----:B------:R-:W-:Y:S01]  /*19cb0*/  IMAD.MOV.U32 R10, RZ, RZ, R14 ;  /* 0x000000ffff0a7224 */ /* 0x000fe200078e000e */
[----:B------:R-:W-:Y:S06]  /*19cc0*/  BRA `(.L_x_14629) ;  /* 0xffffffc800107947 */ /* 0x000fec000383ffff */
.L_x_14541:
[----:B------:R-:W-:Y:S01]  /*19cd0*/  BSSY B0, `(.L_x_14630) ;  /* 0x0000006000007945 */ /* 0x000fe20003800000 */
[----:B------:R-:W-:Y:S01]  /*19ce0*/  PLOP3.LUT P6, PT, P6, PT, PT, 0x8, 0x0 ;  /* 0x000000000000781c */ /* 0x000fe200037ce170 */
[----:B------:R-:W-:-:S12]  /*19cf0*/  IMAD.MOV.U32 R15, RZ, RZ, -0x1 ;  /* 0xffffffffff0f7424 */ /* 0x000fd800078e00ff */
[----:B0-----:R-:W-:Y:S05]  /*19d00*/  WARPSYNC.COLLECTIVE R15, `(.L_x_14631) ;  /* 0x000000000f087348 */ /* 0x001fea0003c00000 */
[----:B------:R-:W-:Y:S01]  /*19d10*/  VOTE.ANY R14, PT, P6 ;  /* 0x00000000000e7806 */ /* 0x000fe200030e0100 */
[----:B0-----:R-:W-:Y:S06]  /*19d20*/  ENDCOLLECTIVE ;  /* 0x000000000000791b */ /* 0x001fec0003800000 */
.L_x_14631:
[----:B------:R-:W-:Y:S05]  /*19d30*/  BSYNC B0 ;  /* 0x0000000000007941 */ /* 0x000fea0003800000 */
.L_x_14630:
        /* <DEDUP_REMOVED lines=10> */
.L_x_14632:
[----:B------:R-:W-:Y:S02]  /*19de0*/  IMAD.MOV.U32 R13, RZ, RZ, R6 ;  /* 0x000000ffff0d7224 */ /* 0x000fe400078e0006 */
[----:B------:R-:W-:-:S07]  /*19df0*/  IMAD.MOV.U32 R4, RZ, RZ, R14 ;  /* 0x000000ffff047224 */ /* 0x000fce00078e000e */
[----:B------:R-:W-:Y:S05]  /*19e00*/  WARPSYNC.COLLECTIVE R15, `(.L_x_14633) ;  /* 0x000000000f087348 */ /* 0x000fea0003c00000 */
[----:B------:R0:W1:Y:S02]  /*19e10*/  SHFL.IDX P6, R14, R13, R12, R11 ;  /* 0x0000000c0d0e7389 */ /* 0x00006400000c000b */
[----:B01----:R-:W-:Y:S01]  /*19e20*/  ENDCOLLECTIVE ;  /* 0x000000000000791b */ /* 0x003fe20003800000 */
.L_x_14633:
[----:B------:R-:W-:Y:S02]  /*19e30*/  IMAD.MOV.U32 R6, RZ, RZ, R14 ;  /* 0x000000ffff067224 */ /* 0x000fe400078e000e */
[----:B------:R-:W-:-:S05]  /*19e40*/  IMAD.IADD R5, R9, 0x1, R16 ;  /* 0x0000000109057824 */ /* 0x000fca00078e0210 */
[----:B------:R1:W-:Y:S01]  /*19e50*/  STL [R1+0xc], R5 ;  /* 0x00000c0501007387 */ /* 0x0003e20000100800 */
[----:B------:R-:W-:Y:S05]  /*19e60*/  BRA `(.L_x_14634) ;  /* 0xffffffc400f07947 */ /* 0x000fea000383ffff */
.L_x_14543:
        /* <DEDUP_REMOVED lines=8> */
.L_x_14636:
[----:B------:R-:W-:Y:S05]  /*19ef0*/  BSYNC B0 ;  /* 0x0000000000007941 */ /* 0x000fea0003800000 */
.L_x_14635:
[----:B------:R-:W-:Y:S01]  /*19f00*/  IMAD.MOV.U32 R2, RZ, RZ, R14 ;  /* 0x000000ffff027224 */ /* 0x000fe200078e000e */
[----:B------:R-:W-:Y:S06]  /*19f10*/  BRA `(.L_x_14637) ;  /* 0xffffffc400dc7947 */ /* 0x000fec000383ffff */
.L_x_14549:
[----:B0-----:R0:W1:Y:S02]  /*19f20*/  SYNCS.PHASECHK.TRANS64.TRYWAIT P0, [R0+URZ+0x32420], R3 ;  /* 0x03242003000075a7 */ /* 0x001064000800017f */
[----:B-1----:R-:W-:Y:S05]  /*19f30*/  @!P0 NANOSLEEP.SYNCS 0x989680 ;  /* 0x009896800000895d */ /* 0x002fea0003900000 */
[----:B------:R-:W1:Y:S02]  /*19f40*/  @!P0 SYNCS.PHASECHK.TRANS64 P0, [R0+URZ+0x32420], R3 ;  /* 0x03242003000085a7 */ /* 0x000e64000800007f */
[----:B-1----:R-:W-:Y:S05]  /*19f50*/  @!P0 BRA `(.L_x_14549) ;  /* 0xfffffffc00f08947 */ /* 0x002fea000383ffff */
[----:B------:R-:W-:Y:S05]  /*19f60*/  BRA `(.L_x_14638) ;  /* 0xffffffd0007c7947 */ /* 0x000fea000383ffff */
.L_x_14550:
        /* <DEDUP_REMOVED lines=11> */
.L_x_14640:
[----:B------:R-:W-:Y:S05]  /*1a020*/  BSYNC B0 ;  /* 0x0000000000007941 */ /* 0x000fea0003800000 */
.L_x_14639:
[----:B------:R-:W-:Y:S05]  /*1a030*/  BRA `(.L_x_14641) ;  /* 0xffffffd000647947 */ /* 0x000fea000383ffff */
.L_x_14553:
[----:B------:R-:W-:Y:S01]  /*1a040*/  BSSY B1, `(.L_x_14642) ;  /* 0x0000006000017945 */ /* 0x000fe20003800000 */
[----:B------:R-:W-:-:S07]  /*1a050*/  IMAD.MOV.U32 R15, RZ, RZ, -0x1 ;  /* 0xffffffffff0f7424 */ /* 0x000fce00078e00ff */
[----:B01----:R-:W-:Y:S05]  /*1a060*/  WARPSYNC.COLLECTIVE R15, `(.L_x_14643) ;  /* 0x000000000f0c7348 */ /* 0x003fea0003c00000 */
[----:B------:R-:W-:Y:S02]  /*1a070*/  ELECT P6, UR62, PT ;  /* 0x00000000003e782f */ /* 0x000fe400038c0000 */
[----:B------:R-:W-:Y:S01]  /*1a080*/  MOV R14, UR62 ;  /* 0x0000003e000e7c02 */ /* 0x000fe20008000f00 */
[----:B01----:R-:W-:Y:S10]  /*1a090*/  ENDCOLLECTIVE ;  /* 0x000000000000791b */ /* 0x003ff40003800000 */
.L_x_14643:
[----:B------:R-:W-:Y:S05]  /*1a0a0*/  BSYNC B1 ;  /* 0x0000000000017941 */ /* 0x000fea0003800000 */
.L_x_14642:
[----:B------:R-:W-:Y:S05]  /*1a0b0*/  BRA `(.L_x_14644) ;  /* 0xffffffd0005c7947 */ /* 0x000fea000383ffff */
.L_x_14555:
[----:B0-----:R0:W1:Y:S02]  /*1a0c0*/  SYNCS.PHASECHK.TRANS64.TRYWAIT P0, [R6+URZ], R5 ;  /* 0x00000005060075a7 */ /* 0x001064000800017f */
[----:B-1----:R-:W-:Y:S05]  /*1a0d0*/  @!P0 NANOSLEEP.SYNCS 0x989680 ;  /* 0x009896800000895d */ /* 0x002fea0003900000 */
[----:B------:R-:W1:Y:S02]  /*1a0e0*/  @!P0 SYNCS.PHASECHK.TRANS64 P0, [R6+URZ], R5 ;  /* 0x00000005060085a7 */ /* 0x000e64000800007f */
[----:B-1----:R-:W-:Y:S05]  /*1a0f0*/  @!P0 BRA `(.L_x_14555) ;  /* 0xfffffffc00f08947 */ /* 0x002fea000383ffff */
[----:B------:R-:W-:Y:S05]  /*1a100*/  BRA `(.L_x_14645) ;  /* 0xffffffd000947947 */ /* 0x000fea000383ffff */
.L_x_14556:
[----:B-1----:R1:W2:Y:S02]  /*1a110*/  SYNCS.PHASECHK.TRANS64.TRYWAIT P0, [R7+URZ], R2 ;  /* 0x00000002070075a7 */ /* 0x0022a4000800017f */
[----:B--2---:R-:W-:Y:S05]  /*1a120*/  @!P0 NANOSLEEP.SYNCS 0x989680 ;  /* 0x009896800000895d */ /* 0x004fea0003900000 */
[----:B------:R-:W2:Y:S02]  /*1a130*/  @!P0 SYNCS.PHASECHK.TRANS64 P0, [R7+URZ], R2 ;  /* 0x00000002070085a7 */ /* 0x000ea4000800007f */
[----:B--2---:R-:W-:Y:S05]  /*1a140*/  @!P0 BRA `(.L_x_14556) ;  /* 0xfffffffc00f08947 */ /* 0x004fea000383ffff */
[----:B------:R-:W-:Y:S05]  /*1a150*/  BRA `(.L_x_14646) ;  /* 0xffffffd000887947 */ /* 0x000fea000383ffff */
.L_x_14558:
[----:B--2---:R2:W3:Y:S02]  /*1a160*/  SYNCS.PHASECHK.TRANS64.TRYWAIT P0, [R4+URZ], R5 ;  /* 0x00000005040075a7 */ /* 0x0044e4000800017f */
[----:B---3--:R-:W-:Y:S05]  /*1a170*/  @!P0 NANOSLEEP.SYNCS 0x989680 ;  /* 0x009896800000895d */ /* 0x008fea0003900000 */
[----:B------:R-:W3:Y:S02]  /*1a180*/  @!P0 SYNCS.PHASECHK.TRANS64 P0, [R4+URZ], R5 ;  /* 0x00000005040085a7 */ /* 0x000ee4000800007f */
[----:B---3--:R-:W-:Y:S05]  /*1a190*/  @!P0 BRA `(.L_x_14558) ;  /* 0xfffffffc00f08947 */ /* 0x008fea000383ffff */
[----:B------:R-:W-:Y:S05]  /*1a1a0*/  BRA `(.L_x_14647) ;  /* 0xffffffd0008c7947 */ /* 0x000fea000383ffff */
.L_x_14648:
        /* <DEDUP_REMOVED lines=13> */
.L_x_15207:


//--------------------- .text._ZN7cutlass13device_kernelIN5flash11enable_sm90INS1_16FlashAttnFwdSm90INS1_25CollectiveMainloopFwdSm90ILi2EN4cute5tupleIJNS5_1CILi1EEES8_S8_EEENS6_IJNS7_ILi128EEENS7_ILi96EEENS7_ILi64EEEEEELi256ENS_6half_tEfNS_4arch4Sm90ELb1ELb0ELb1ELb1ELb0ELb1ELb1ELb1ELb0ELb1ELb1ELb0EEENS1_21CollectiveEpilogueFwdINS6_IJSA_NS7_ILi256EEESB_EEES9_SE_SG_Li256ELb1ELb1ELb1ELb0EEENS1_36VarlenDynamicPersistentTileSchedulerILi128ELi96ELi256ELi128ELb1ELb1ELb1ELb1ELb1ELb1EEEEEEEEEvNT_6ParamsE --------------------------
	.section	.text._ZN7cutlass13device_kernelIN5flash11enable_sm90INS1_16FlashAttnFwdSm90INS1_25CollectiveMainloopFwdSm90ILi2EN4cute5tupleIJNS5_1CILi1EEES8_S8_EEENS6_IJNS7_ILi128EEENS7_ILi96EEENS7_ILi64EEEEEELi256ENS_6half_tEfNS_4arch4Sm90ELb1ELb0ELb1ELb1ELb0ELb1ELb1ELb1ELb0ELb1ELb1ELb0EEENS1_21CollectiveEpilogueFwdINS6_IJSA_NS7_ILi256EEESB_EEES9_SE_SG_Li256ELb1ELb1ELb1ELb0EEENS1_36VarlenDynamicPersistentTileSchedulerILi128ELi96ELi256ELi128ELb1ELb1ELb1ELb1ELb1ELb1EEEEEEEEEvNT_6ParamsE,"ax",@progbits
	.align	128
.text._ZN7cutlass13device_kernelIN5flash11enable_sm90INS1_16FlashAttnFwdSm90INS1_25CollectiveMainloopFwdSm90ILi2EN4cute5tupleIJNS5_1CILi1EEES8_S8_EEENS6_IJNS7_ILi128EEENS7_ILi96EEENS7_ILi64EEEEEELi256ENS_6half_tEfNS_4arch4Sm90ELb1ELb0ELb1ELb1ELb0ELb1ELb1ELb1ELb0ELb1ELb1ELb0EEENS1_21CollectiveEpilogueFwdINS6_IJSA_NS7_ILi256EEESB_EEES9_SE_SG_Li256ELb1ELb1ELb1ELb0EEENS1_36VarlenDynamicPersistentTileSchedulerILi128ELi96ELi256ELi128ELb1ELb1ELb1ELb1ELb1ELb1EEEEEEEEEvNT_6ParamsE:
        .type           _ZN7cutlass13device_kernelIN5flash11enable_sm90INS1_16FlashAttnFwdSm90INS1_25CollectiveMainloopFwdSm90ILi2EN4cute5tupleIJNS5_1CILi1EEES8_S8_EEENS6_IJNS7_ILi128EEENS7_ILi96EEENS7_ILi64EEEEEELi256ENS_6half_tEfNS_4arch4Sm90ELb1ELb0ELb1ELb1ELb0ELb1ELb1ELb1ELb0ELb1ELb1ELb0EEENS1_21CollectiveEpilogueFwdINS6_IJSA_NS7_ILi256EEESB_EEES9_SE_SG_Li256ELb1ELb1ELb1ELb0EEENS1_36VarlenDynamicPersistentTileSchedulerILi128ELi96ELi256ELi128ELb1ELb1ELb1ELb1ELb1ELb1EEEEEEEEEvNT_6ParamsE,@function
        .size           _ZN7cutlass13device_kernelIN5flash11enable_sm90INS1_16FlashAttnFwdSm90INS1_25CollectiveMainloopFwdSm90ILi2EN4cute5tupleIJNS5_1CILi1EEES8_S8_EEENS6_IJNS7_ILi128EEENS7_ILi96EEENS7_ILi64EEEEEELi256ENS_6half_tEfNS_4arch4Sm90ELb1ELb0ELb1ELb1ELb0ELb1ELb1ELb1ELb0ELb1ELb1ELb0EEENS1_21CollectiveEpilogueFwdINS6_IJSA_NS7_ILi256EEESB_EEES9_SE_SG_Li256ELb1ELb1ELb1ELb0EEENS1_36VarlenDynamicPersistentTileSchedulerILi128ELi96ELi256ELi128ELb1ELb1ELb1ELb1ELb1ELb1EEEEEEEEEvNT_6ParamsE,(.L_x_15208 - _ZN7cutlass13device_kernelIN5flash11enable_sm90INS1_16FlashAttnFwdSm90INS1_25CollectiveMainloopFwdSm90ILi2EN4cute5tupleIJNS5_1CILi1EEES8_S8_EEENS6_IJNS7_ILi128EEENS7_ILi96EEENS7_ILi64EEEEEELi256ENS_6half_tEfNS_4arch4Sm90ELb1ELb0ELb1ELb1ELb0ELb1ELb1ELb1ELb0ELb1ELb1ELb0EEENS1_21CollectiveEpilogueFwdINS6_IJSA_NS7_ILi256EEESB_EEES9_SE_SG_Li256ELb1ELb1ELb1ELb0EEENS1_36VarlenDynamicPersistentTileSchedulerILi128ELi96ELi256ELi128ELb1ELb1ELb1ELb1ELb1ELb1EEEEEEEEEvNT_6ParamsE)
        .other          _ZN7cutlass13device_kernelIN5flash11enable_sm90INS1_16FlashAttnFwdSm90INS1_25CollectiveMainloopFwdSm90ILi2EN4cute5tupleIJNS5_1CILi1EEES8_S8_EEENS6_IJNS7_ILi128EEENS7_ILi96EEENS7_ILi64EEEEEELi256ENS_6half_tEfNS_4arch4Sm90ELb1ELb0ELb1ELb1ELb0ELb1ELb1ELb1ELb0ELb1ELb1ELb0EEENS1_21CollectiveEpilogueFwdINS6_IJSA_NS7_ILi256EEESB_EEES9_SE_SG_Li256ELb1ELb1ELb1ELb0EEENS1_36VarlenDynamicPersistentTileSchedulerILi128ELi96ELi256ELi128ELb1ELb1ELb1ELb1ELb1ELb1EEEEEEEEEvNT_6ParamsE,@"STO_CUDA_ENTRY STV_DEFAULT"
_ZN7cutlass13device_kernelIN5flash11enable_sm90INS1_16FlashAttnFwdSm90INS1_25CollectiveMainloopFwdSm90ILi2EN4cute5tupleIJNS5_1CILi1EEES8_S8_EEENS6_IJNS7_ILi128EEENS7_ILi96EEENS7_ILi64EEEEEELi256ENS_6half_tEfNS_4arch4Sm90ELb1ELb0ELb1ELb1ELb0ELb1ELb1ELb1ELb0ELb1ELb1ELb0EEENS1_21CollectiveEpilogueFwdINS6_IJSA_NS7_ILi256EEESB_EEES9_SE_SG_Li256ELb1ELb1ELb1ELb0EEENS1_36VarlenDynamicPersistentTileSchedulerILi128ELi96ELi256ELi128ELb1ELb1ELb1ELb1ELb1ELb1EEEEEEEEEvNT_6ParamsE:
        /* <DEDUP_REMOVED lines=24> */
.L_x_14650:
[----:B------:R-:W-:Y:S05]  /*0180*/  BSYNC B0 ;  /* 0x0000000000007941 */ /* 0x000fea0003800000 */
.L_x_14649:
        /* <DEDUP_REMOVED lines=43> */
.L_x_14651:
        /* <DEDUP_REMOVED lines=22> */
.L_x_14652:
        /* <DEDUP_REMOVED lines=18> */
.L_x_14653:
        /* <DEDUP_REMOVED lines=22> */
.L_x_14654:
        /* <DEDUP_REMOVED lines=22> */
.L_x_14655:
        /* <DEDUP_REMOVED lines=8> */
.L_x_14658:
[----:B------:R-:W-:-:S08]  /*0a00*/  NOP ;  /* 0x0000000000007918 */ /* 0x000fd00000000000 */
[----:B------:R-:W0:Y:S02]  /*0a10*/  USETMAXREG.TRY_ALLOC.CTAPOOL UP0, 0xf0 ;  /* 0x000000f0000079c8 */ /* 0x000e240008000600 */
[----:B0-----:R-:W-:-:S13]  /*0a20*/  PLOP3.LUT P0, PT, PT, PT, UP0, 0x80, 0x0 ;  /* 0x000000000000781c */ /* 0x001fda0003f0f008 */
[----:B------:R-:W-:Y:S05]  /*0a30*/  @!P0 BRA `(.L_x_14658) ;  /* 0xfffffffc00f08947 */ /* 0x000fea000383ffff */
[----:B------:R-:W2:Y:S01]  /*0a40*/  LDL.LU R0, [R1+0x48] ;  /* 0x0000480001007983 */ /* 0x000ea20000300800 */
[----:B------:R-:W-:Y:S01]  /*0a50*/  SHF.R.U32.HI R2, RZ, 0x7, R6 ;  /* 0x00000007ff027819 */ /* 0x000fe20000011606 */
[----:B------:R-:W0:Y:S01]  /*0a60*/  S2UR UR5, SR_CgaCtaId ;  /* 0x00000000000579c3 */ /* 0x000e220000008800 */
[----:B------:R-:W-:-:S07]  /*0a70*/  UMOV UR4, 0x400 ;  /* 0x0000040000047882 */ /* 0x000fce0000000000 */
[----:B------:R-:W-:Y:S06]  /*0a80*/  BAR.ARV 0x8, 0x180 ;  /* 0x0206000000007b1d */ /* 0x000fec0000002000 */
[----:B------:R-:W-:-:S13]  /*0a90*/  ISETP.NE.AND P0, PT, R2, 0x1, PT ;  /* 0x000000010200780c */ /* 0x000fda0003f05270 */
[----:B------:R-:W-:Y:S06]  /*0aa0*/  @!P0 BAR.ARV 0x9, 0x100 ;  /* 0x0244000000008b1d */ /* 0x000fec0000002000 */
[----:B0-----:R-:W-:Y:S02]  /*0ab0*/  ULEA UR4, UR5, UR4, 0x18 ;  /* 0x0000000405047291 */ /* 0x001fe4000f8ec03f */
[----:B------:R-:W-:Y:S04]  /*0ac0*/  BAR.SYNC.DEFER_BLOCKING 0x5, 0x180 ;  /* 0x0146000000007b1d */ /* 0x000fe80000010000 */
[----:B------:R-:W-:-:S02]  /*0ad0*/  IMAD.U32 R19, RZ, RZ, UR4 ;  /* 0x00000004ff137e24 */ /* 0x000fc4000f8e00ff */
[----:B------:R-:W-:-:S03]  /*0ae0*/  ULDC UR4, c[0x0][0xd3c] ;  /* 0x00034f0000047ab9 */ /* 0x000fc60000000800 */
[----:B------:R-:W0:Y:S01]  /*0af0*/  LDS.128 R12, [R19+0x324d0] ;  /* 0x0324d000130c7984 */ /* 0x000e220000000c00 */
[----:B------:R-:W-:Y:S06]  /*0b00*/  BAR.ARV 0x4, 0x180 ;  /* 0x0106000000007b1d */ /* 0x000fec0000002000 */
[----:B--2---:R-:W-:-:S04]  /*0b10*/  LOP3.LUT R0, R0, 0xfffffffb, RZ, 0xc0, !PT ;  /* 0xfffffffb00007812 */ /* 0x004fc800078ec0ff */
[----:B------:R-:W-:Y:S02]  /*0b20*/  @P0 LOP3.LUT R0, R0, 0x4, RZ, 0xfc, !PT ;  /* 0x0000000400000812 */ /* 0x000fe400078efcff */
[----:B0-----:R-:W-:-:S03]  /*0b30*/  ISETP.GE.AND P0, PT, R15, UR4, PT ;  /* 0x000000040f007c0c */ /* 0x001fc6000bf06270 */
[----:B------:R0:W-:Y:S10]  /*0b40*/  STL [R1+0x48], R0 ;  /* 0x0000480001007387 */ /* 0x0001f40000100800 */
[----:B0-----:R-:W-:Y:S05]  /*0b50*/  @P0 BRA `(.L_x_14659) ;  /* 0x0000022000f40947 */ /* 0x001fea0003800000 */
[----:B------:R-:W-:Y:S01]  /*0b60*/  VIADD R6, R6, 0xffffff80 ;  /* 0xffffff8006067836 */ /* 0x000fe20000000000 */
[----:B------:R-:W-:Y:S01]  /*0b70*/  ULOP3.LUT UR37, UR36, 0x1, URZ, 0xfc, !UPT ;  /* 0x0000000124257892 */ /* 0x000fe2000f8efc3f */
[----:B------:R-:W-:Y:S02]  /*0b80*/  IMAD.MOV.U32 R18, RZ, RZ, RZ ;  /* 0x000000ffff127224 */ /* 0x000fe400078e00ff */
[----:B------:R-:W-:Y:S01]  /*0b90*/  IMAD.MOV.U32 R202, RZ, RZ, RZ ;  /* 0x000000ffffca7224 */ /* 0x000fe200078e00ff */
[----:B------:R-:W-:Y:S01]  /*0ba0*/  SHF.R.S32.HI R3, RZ, 0x1f, R6 ;  /* 0x0000001fff037819 */ /* 0x000fe20000011406 */
[----:B------:R-:W-:-:S03]  /*0bb0*/  IMAD.MOV.U32 R23, RZ, RZ, RZ ;  /* 0x000000ffff177224 */ /* 0x000fc600078e00ff */
        /* <DEDUP_REMOVED lines=14> */
[----:B------:R-:W-:Y:S02]  /*0ca0*/  SHF.R.S32.HI R8, RZ, 0x1f, R10 ;  /* 0x0000001fff087819 */ /* 0x000fe4000001140a */
[----:B------:R-:W-:Y:S02]  /*0cb0*/  LEA.HI R9, R9, R21, RZ, 0x5 ;  /* 0x0000001509097211 */ /* 0x000fe400078f28ff */
[----:B------:R-:W-:Y:S02]  /*0cc0*/  LEA.HI R8, R8, R11, RZ, 0x3 ;  /* 0x0000000b08087211 */ /* 0x000fe400078f18ff */
[----:B------:R-:W-:Y:S02]  /*0cd0*/  LOP3.LUT R4, R4, 0x1ffffffe, RZ, 0xc0, !PT ;  /* 0x1ffffffe04047812 */ /* 0x000fe400078ec0ff */
[----:B------:R-:W-:Y:S01]  /*0ce0*/  LOP3.LUT R12, R8, 0xfffffff8, RZ, 0xc0, !PT ;  /* 0xfffffff8080c7812 */ /* 0x000fe200078ec0ff */
[----:B------:R-:W-:Y:S01]  /*0cf0*/  IMAD.IADD R8, R5, 0x1, -R0 ;  /* 0x0000000105087824 */ /* 0x000fe200078e0a00 */
[-C--:B------:R-:W-:Y:S01]  /*0d00*/  LEA.HI R0, R3, R6.reuse, RZ, 0x5 ;  /* 0x0000000603007211 */ /* 0x080fe200078f28ff */
[----:B------:R-:W-:Y:S01]  /*0d10*/  IMAD.IADD R4, R7, 0x1, -R4 ;  /* 0x0000000107047824 */ /* 0x000fe200078e0a04 */
[----:B------:R-:W-:Y:S01]  /*0d20*/  LEA.HI R3, R3, R6, RZ, 0x3 ;  /* 0x0000000603037211 */ /* 0x000fe200078f18ff */
[----:B------:R-:W-:Y:S01]  /*0d30*/  IMAD.IADD R12, R11, 0x1, -R12 ;  /* 0x000000010b0c7824 */ /* 0x000fe200078e0a0c */
[----:B------:R-:W-:-:S02]  /*0d40*/  SHF.R.S32.HI R9, RZ, 0x5, R9 ;  /* 0x00000005ff097819 */ /* 0x000fc40000011409 */
[----:B------:R-:W-:Y:S02]  /*0d50*/  LOP3.LUT R7, R3, 0xfffffff8, RZ, 0xc0, !PT ;  /* 0xfffffff803077812 */ /* 0x000fe400078ec0ff */
[----:B------:R-:W-:Y:S01]  /*0d60*/  LOP3.LUT R5, R2, 0x3fffff0, RZ, 0xc0, !PT ;  /* 0x03fffff002057812 */ /* 0x000fe200078ec0ff */
[----:B------:R-:W-:Y:S01]  /*0d70*/  IMAD R9, R9, 0x10, R12 ;  /* 0x0000001009097824 */ /* 0x000fe200078e020c */
[----:B------:R-:W-:Y:S01]  /*0d80*/  LOP3.LUT R3, R22, 0xfffffffc, RZ, 0xc0, !PT ;  /* 0xfffffffc16037812 */ /* 0x000fe200078ec0ff */
[----:B------:R-:W-:Y:S01]  /*0d90*/  IMAD.MOV.U32 R2, RZ, RZ, RZ ;  /* 0x000000ffff027224 */ /* 0x000fe200078e00ff */
[----:B------:R-:W-:Y:S01]  /*0da0*/  SHF.R.S32.HI R22, RZ, 0x2, R22 ;  /* 0x00000002ff167819 */ /* 0x000fe20000011416 */
[----:B------:R-:W-:Y:S01]  /*0db0*/  IMAD R20, R8, 0x40, R9 ;  /* 0x0000004008147824 */ /* 0x000fe200078e0209 */
[----:B------:R-:W-:Y:S01]  /*0dc0*/  SHF.R.S32.HI R16, RZ, 0x5, R0 ;  /* 0x00000005ff107819 */ /* 0x000fe20000011400 */
[----:B------:R-:W-:Y:S01]  /*0dd0*/  IMAD.IADD R5, R6, 0x1, -R5 ;  /* 0x0000000106057824 */ /* 0x000fe200078e0a05 */
[----:B------:R-:W-:Y:S01]  /*0de0*/  IADD3 R9, R22, 0x40, RZ ;  /* 0x0000004016097810 */ /* 0x000fe20007ffe0ff */
[C---:B------:R-:W-:Y:S01]  /*0df0*/  IMAD.IADD R3, R6.reuse, 0x1, -R3 ;  /* 0x0000000106037824 */ /* 0x040fe200078e0a03 */
[----:B------:R-:W-:Y:S01]  /*0e00*/  IADD3 R228, R6, -R7, RZ ;  /* 0x8000000706e47210 */ /* 0x000fe20007ffe0ff */
[----:B------:R-:W-:Y:S01]  /*0e10*/  IMAD R5, R16, 0x10, R5 ;  /* 0x0000001010057824 */ /* 0x000fe200078e0205 */
[----:B------:R-:W-:Y:S01]  /*0e20*/  SHF.R.S32.HI R8, RZ, 0x1f, R9 ;  /* 0x0000001fff087819 */ /* 0x000fe20000011409 */
[----:B------:R0:W-:Y:S01]  /*0e30*/  STL [R1+0x64], R16 ;  /* 0x0000641001007387 */ /* 0x0001e20000100800 */
[----:B------:R-:W-:Y:S01]  /*0e40*/  LEA.HI R0, R3, R3, RZ, 0x1 ;  /* 0x0000000303007211 */ /* 0x000fe200078f08ff */
[----:B------:R-:W-:Y:S01]  /*0e50*/  IMAD R11, R5, 0x8, R4 ;  /* 0x00000008050b7824 */ /* 0x000fe200078e0204 */
[----:B------:R-:W-:Y:S01]  /*0e60*/  LEA.HI R8, R8, R9, RZ, 0x3 ;  /* 0x0000000908087211 */ /* 0x000fe200078f18ff */
[----:B------:R-:W-:Y:S01]  /*0e70*/  IMAD.SHL.U32 R228, R228, 0x8, RZ ;  /* 0x00000008e4e47824 */ /* 0x000fe200078e00ff */
[----:B------:R-:W-:Y:S01]  /*0e80*/  SHF.R.S32.HI R4, RZ, 0x1f, R22 ;  /* 0x0000001fff047819 */ /* 0x000fe20000011416 */
[----:B------:R-:W-:Y:S01]  /*0e90*/  IMAD.SHL.U32 R4, R9, 0x40, RZ ;  /* 0x0000004009047824 */ /* 0x000fe200078e00ff */
[----:B------:R-:W-:Y:S01]  /*0ea0*/  LOP3.LUT R0, R0, 0x1ffffffe, RZ, 0xc0, !PT ;  /* 0x1ffffffe00007812 */ /* 0x000fe200078ec0ff */
[----:B------:R-:W-:Y:S01]  /*0eb0*/  IMAD.SHL.U32 R8, R8, 0x40, RZ ;  /* 0x0000004008087824 */ /* 0x000fe200078e00ff */
[----:B------:R-:W-:Y:S01]  /*0ec0*/  LOP3.LUT R10, R10, 0x7ffffffc, RZ, 0xc0, !PT ;  /* 0x7ffffffc0a0a7812 */ /* 0x000fe200078ec0ff */
[C---:B------:R-:W-:Y:S01]  /*0ed0*/  IMAD.SHL.U32 R200, R3.reuse, 0x4, RZ ;  /* 0x0000000403c87824 */ /* 0x040fe200078e00ff */
[----:B------:R-:W-:Y:S01]  /*0ee0*/  STL [R1+0x198], R20 ;  /* 0x0001981401007387 */ /* 0x000fe20000100800 */
[----:B------:R-:W-:-:S02]  /*0ef0*/  IMAD.IADD R0, R3, 0x1, -R0 ;  /* 0x0000000103007824 */ /* 0x000fc400078e0a00 */
[----:B0-----:R-:W-:Y:S01]  /*0f00*/  IMAD.SHL.U32 R16, R3, 0x8, RZ ;  /* 0x0000000803107824 */ /* 0x001fe200078e00ff */
[----:B------:R-:W-:Y:S01]  /*0f10*/  LOP3.LUT R3, R4, 0x1c0, RZ, 0xc0, !PT ;  /* 0x000001c004037812 */ /* 0x000fe200078ec0ff */
[----:B------:R-:W-:Y:S01]  /*0f20*/  IMAD.IADD R10, R21, 0x1, -R10 ;  /* 0x00000001150a7824 */ /* 0x000fe200078e0a0a */
[----:B------:R-:W-:Y:S01]  /*0f30*/  SHF.R.S32.HI R4, RZ, 0x1f, R228 ;  /* 0x0000001fff047819 */ /* 0x000fe200000114e4 */
[----:B------:R-:W-:Y:S01]  /*0f40*/  STL [R1+0x8c], RZ ;  /* 0x00008cff01007387 */ /* 0x000fe20000100800 */
[----:B------:R-:W-:Y:S01]  /*0f50*/  LOP3.LUT R4, R8, 0xfffffe00, RZ, 0xc0, !PT ;  /* 0xfffffe0008047812 */ /* 0x000fe200078ec0ff */
[C---:B------:R-:W-:Y:S01]  /*0f60*/  VIADD R8, R228.reuse, 0x80 ;  /* 0x00000080e4087836 */ /* 0x040fe20000000000 */
[----:B------:R-:W-:Y:S01]  /*0f70*/  SHF.R.U32.HI R9, RZ, 0x3, R3 ;  /* 0x00000003ff097819 */ /* 0x000fe20000011603 */
[----:B------:R-:W-:Y:S01]  /*0f80*/  VIADD R12, R228, 0x40 ;  /* 0x00000040e40c7836 */ /* 0x000fe20000000000 */
[----:B------:R-:W-:Y:S01]  /*0f90*/  LOP3.LUT R3, R3, 0x38, R16, 0xf8, !PT ;  /* 0x0000003803037812 */ /* 0x000fe200078ef810 */
[----:B------:R0:W-:Y:S01]  /*0fa0*/  STL [R1+0x68], R4 ;  /* 0x0000680401007387 */ /* 0x0001e20000100800 */
[----:B------:R-:W-:Y:S01]  /*0fb0*/  SHF.L.U32 R45, R10, 0x1, RZ ;  /* 0x000000010a2d7819 */ /* 0x000fe200000006ff */
[----:B------:R-:W-:Y:S01]  /*0fc0*/  IMAD.MOV.U32 R7, RZ, RZ, R15 ;  /* 0x000000ffff077224 */ /* 0x000fe200078e000f */
[----:B------:R-:W-:Y:S01]  /*0fd0*/  SHF.R.S32.HI R12, RZ, 0x1f, R12 ;  /* 0x0000001fff0c7819 */ /* 0x000fe2000001140c */
[----:B------:R-:W-:Y:S01]  /*0fe0*/  IMAD.MOV.U32 R6, RZ, RZ, R14 ;  /* 0x000000ffff067224 */ /* 0x000fe200078e000e */
[C---:B------:R-:W-:Y:S01]  /*0ff0*/  IADD3 R36, R45.reuse, 0x48, RZ ;  /* 0x000000482d247810 */ /* 0x040fe20007ffe0ff */
[C---:B------:R-:W-:Y:S01]  /*1000*/  VIADD R44, R45.reuse, 0x8 ;  /* 0x000000082d2c7836 */ /* 0x040fe20000000000 */
[----:B------:R-:W-:Y:S01]  /*1010*/  STL [R1+0x5c], R45 ;  /* 0x00005c2d01007387 */ /* 0x000fe20000100800 */
[C---:B------:R-:W-:Y:S01]  /*1020*/  VIADD R43, R45.reuse, 0x10 ;  /* 0x000000102d2b7836 */ /* 0x040fe20000000000 */
[C---:B------:R-:W-:Y:S01]  /*1030*/  IADD3 R25, R45.reuse, 0xa0, RZ ;  /* 0x000000a02d197810 */ /* 0x040fe20007ffe0ff */
[C---:B------:R-:W-:Y:S01]  /*1040*/  VIADD R42, R45.reuse, 0x18 ;  /* 0x000000182d2a7836 */ /* 0x040fe20000000000 */
[----:B0-----:R-:W-:Y:S01]  /*1050*/  LOP3.LUT R4, R4, R3, R9, 0xf6, !PT ;  /* 0x0000000304047212 */ /* 0x001fe200078ef609 */
[----:B------:R-:W-:Y:S01]  /*1060*/  VIADD R41, R45, 0x20 ;  /* 0x000000202d297836 */ /* 0x000fe20000000000 */
[----:B------:R-:W-:Y:S01]  /*1070*/  SHF.R.S32.HI R9, RZ, 0x1f, R8 ;  /* 0x0000001fff097819 */ /* 0x000fe20000011408 */
[----:B------:R-:W-:-:S02]  /*1080*/  IMAD.SHL.U32 R8, R11, 0x8, RZ ;  /* 0x000000080b087824 */ /* 0x000fc400078e00ff */
[----:B------:R-:W-:Y:S01]  /*1090*/  IMAD R3, R4, 0x2, R19 ;  /* 0x0000000204037824 */ /* 0x000fe200078e0213 */
[----:B------:R-:W-:Y:S01]  /*10a0*/  SHF.R.S32.HI R4, RZ, 0x1f, R44 ;  /* 0x0000001fff047819 */ /* 0x000fe2000001142c */
[C---:B------:R-:W-:Y:S01]  /*10b0*/  VIADD R40, R45.reuse, 0x28 ;  /* 0x000000282d287836 */ /* 0x040fe20000000000 */
[----:B------:R-:W-:Y:S01]  /*10c0*/  STL [R1+0x19c], R8 ;  /* 0x00019c0801007387 */ /* 0x000fe20000100800 */
[C---:B------:R-:W-:Y:S02]  /*10d0*/  VIADD R39, R45.reuse, 0x30 ;  /* 0x000000302d277836 */ /* 0x040fe40000000000 */
[C---:B------:R-:W-:Y:S01]  /*10e0*/  VIADD R38, R45.reuse, 0x38 ;  /* 0x000000382d267836 */ /* 0x040fe20000000000 */
[----:B------:R0:W-:Y:S01]  /*10f0*/  STL [R1+0x194], R3 ;  /* 0x0001940301007387 */ /* 0x0001e20000100800 */
[C---:B------:R-:W-:Y:S02]  /*1100*/  VIADD R37, R45.reuse, 0x40 ;  /* 0x000000402d257836 */ /* 0x040fe40000000000 */
[C---:B------:R-:W-:Y:S01]  /*1110*/  VIADD R35, R45.reuse, 0x50 ;  /* 0x000000502d237836 */ /* 0x040fe20000000000 */
[----:B------:R-:W-:Y:S01]  /*1120*/  STL [R1+0x10c], R44 ;  /* 0x00010c2c01007387 */ /* 0x000fe20000100800 */
[----:B------:R-:W-:-:S02]  /*1130*/  VIADD R34, R45, 0x58 ;  /* 0x000000582d227836 */ /* 0x000fc40000000000 */
[C---:B------:R-:W-:Y:S01]  /*1140*/  VIADD R33, R45.reuse, 0x60 ;  /* 0x000000602d217836 */ /* 0x040fe20000000000 */
[----:B------:R1:W-:Y:S01]  /*1150*/  STL [R1+0x108], R43 ;  /* 0x0001082b01007387 */ /* 0x0003e20000100800 */
[C---:B------:R-:W-:Y:S01]  /*1160*/  VIADD R32, R45.reuse, 0x68 ;  /* 0x000000682d207836 */ /* 0x040fe20000000000 */
[C---:B0-----:R-:W-:Y:S01]  /*1170*/  IADD3 R3, R45.reuse, 0xf8, RZ ;  /* 0x000000f82d037810 */ /* 0x041fe20007ffe0ff */
[C---:B------:R-:W-:Y:S01]  /*1180*/  VIADD R31, R45.reuse, 0x70 ;  /* 0x000000702d1f7836 */ /* 0x040fe20000000000 */
[----:B------:R-:W-:Y:S01]  /*1190*/  STL [R1+0x104], R42 ;  /* 0x0001042a01007387 */ /* 0x000fe20000100800 */
[C---:B------:R-:W-:Y:S02]  /*11a0*/  VIADD R30, R45.reuse, 0x78 ;  /* 0x000000782d1e7836 */ /* 0x040fe40000000000 */
[C---:B------:R-:W-:Y:S01]  /*11b0*/  VIADD R29, R45.reuse, 0x80 ;  /* 0x000000802d1d7836 */ /* 0x040fe20000000000 */
[----:B------:R0:W-:Y:S01]  /*11c0*/  STL [R1+0x100], R41 ;  /* 0x0001002901007387 */ /* 0x0001e20000100800 */
[C---:B------:R-:W-:Y:S01]  /*11d0*/  VIADD R28, R45.reuse, 0x88 ;  /* 0x000000882d1c7836 */ /* 0x040fe20000000000 */
[----:B-1----:R-:W-:Y:S01]  /*11e0*/  SHF.R.S32.HI R43, RZ, 0x1f, R43 ;  /* 0x0000001fff2b7819 */ /* 0x002fe2000001142b */
[C---:B------:R-:W-:Y:S01]  /*11f0*/  VIADD R27, R45.reuse, 0x90 ;  /* 0x000000902d1b7836 */ /* 0x040fe20000000000 */
[----:B------:R1:W-:Y:S01]  /*1200*/  STL [R1+0xfc], R40 ;  /* 0x0000fc2801007387 */ /* 0x0003e20000100800 */
[----:B------:R-:W-:-:S02]  /*1210*/  VIADD R26, R45, 0x98 ;  /* 0x000000982d1a7836 */ /* 0x000fc40000000000 */
[C---:B------:R-:W-:Y:S01]  /*1220*/  VIADD R24, R45.reuse, 0xa8 ;  /* 0x000000a82d187836 */ /* 0x040fe20000000000 */
[----:B------:R-:W-:Y:S01]  /*1230*/  STL [R1+0xf8], R39 ;  /* 0x0000f82701007387 */ /* 0x000fe20000100800 */
[C---:B------:R-:W-:Y:S01]  /*1240*/  VIADD R21, R45.reuse, 0xb0 ;  /* 0x000000b02d157836 */ /* 0x040fe20000000000 */
[----:B0-----:R-:W-:Y:S01]  /*1250*/  SHF.R.S32.HI R41, RZ, 0x1f, R41 ;  /* 0x0000001fff297819 */ /* 0x001fe20000011429 */
[C---:B------:R-:W-:Y:S01]  /*1260*/  VIADD R15, R45.reuse, 0xb8 ;  /* 0x000000b82d0f7836 */ /* 0x040fe20000000000 */
[----:B------:R0:W-:Y:S01]  /*1270*/  STL [R1+0xf4], R38 ;  /* 0x0000f42601007387 */ /* 0x0001e20000100800 */
[----:B------:R-:W-:Y:S01]  /*1280*/  IMAD.MOV.U32 R5, RZ, RZ, R13 ;  /* 0x000000ffff057224 */ /* 0x000fe200078e000d */
        /* <DEDUP_REMOVED lines=10> */
[C---:B------:R-:W-:Y:S01]  /*1330*/  VIADD R9, R45.reuse, 0xe8 ;  /* 0x000000e82d097836 */ /* 0x040fe20000000000 */
[----:B-1----:R-:W-:Y:S01]  /*1340*/  SHF.R.S32.HI R37, RZ, 0x1f, R37 ;  /* 0x0000001fff257819 */ /* 0x002fe20000011425 */
[----:B------:R-:W-:Y:S01]  /*1350*/  VIADD R8, R45, 0xf0 ;  /* 0x000000f02d087836 */ /* 0x000fe20000000000 */
[----:B------:R1:W-:Y:S01]  /*1360*/  STL [R1+0xe4], R34 ;  /* 0x0000e42201007387 */ /* 0x0003e20000100800 */
[----:B------:R-:W-:-:S02]  /*1370*/  IMAD R0, R0, 0x8, R20 ;  /* 0x0000000800007824 */ /* 0x000fc400078e0214 */
[----:B------:R-:W-:Y:S01]  /*1380*/  VIADD R203, R200, 0x10 ;  /* 0x00000010c8cb7836 */ /* 0x000fe20000000000 */
[----:B------:R-:W-:Y:S01]  /*1390*/  STL [R1+0xe0], R33 ;  /* 0x0000e02101007387 */ /* 0x000fe20000100800 */
[----:B0-----:R-:W-:-:S03]  /*13a0*/  SHF.R.S32.HI R35, RZ, 0x1f, R35 ;  /* 0x0000001fff237819 */ /* 0x001fc60000011423 */
[----:B------:R0:W-:Y:S01]  /*13b0*/  STL [R1+0xdc], R32 ;  /* 0x0000dc2001007387 */ /* 0x0001e20000100800 */
[----:B-1----:R-:W-:-:S03]  /*13c0*/  SHF.R.S32.HI R34, RZ, 0x1f, R34 ;  /* 0x0000001fff227819 */ /* 0x002fc60000011422 */
[----:B------:R1:W-:Y:S04]  /*13d0*/  STL [R1+0xd8], R31 ;  /* 0x0000d81f01007387 */ /* 0x0003e80000100800 */
        /* <DEDUP_REMOVED lines=25> */
[----:B------:R2:W-:Y:S01]  /*1570*/  STL [R1+0x190], R4 ;  /* 0x0001900401007387 */ /* 0x0005e20000100800 */
[----:B0-----:R-:W-:-:S03]  /*1580*/  SHF.R.S32.HI R10, RZ, 0x1f, R10 ;  /* 0x0000001fff0a7819 */ /* 0x001fc6000001140a */
[----:B------:R-:W-:Y:S01]  /*1590*/  STL [R1+0x98], R8 ;  /* 0x0000980801007387 */ /* 0x000fe20000100800 */
[----:B-1----:R-:W-:-:S03]  /*15a0*/  SHF.R.S32.HI R9, RZ, 0x1f, R9 ;  /* 0x0000001fff097819 */ /* 0x002fc60000011409 */
[----:B------:R-:W-:Y:S01]  /*15b0*/  STL [R1+0x18c], R43 ;  /* 0x00018c2b01007387 */ /* 0x000fe20000100800 */
[----:B--2---:R-:W-:-:S03]  /*15c0*/  SHF.R.S32.HI R4, RZ, 0x1f, R42 ;  /* 0x0000001fff047819 */ /* 0x004fc6000001142a */
[----:B------:R0:W-:Y:S04]  /*15d0*/  STL [R1+0x94], R3 ;  /* 0x0000940301007387 */ /* 0x0001e80000100800 */
[----:B------:R1:W-:Y:S04]  /*15e0*/  STL [R1+0x188], R4 ;  /* 0x0001880401007387 */ /* 0x0003e80000100800 */
[----:B------:R-:W-:Y:S01]  /*15f0*/  STL [R1+0x184], R41 ;  /* 0x0001842901007387 */ /* 0x000fe20000100800 */
[----:B0-----:R-:W-:-:S03]  /*1600*/  SHF.R.S32.HI R3, RZ, 0x1f, R3 ;  /* 0x0000001fff037819 */ /* 0x001fc60000011403 */
[----:B------:R-:W-:Y:S01]  /*1610*/  STL [R1+0x180], R40 ;  /* 0x0001802801007387 */ /* 0x000fe20000100800 */
[----:B-1----:R-:W-:-:S05]  /*1620*/  SHF.R.S32.HI R4, RZ, 0x1f, R39 ;  /* 0x0000001fff047819 */ /* 0x002fca0000011427 */
[----:B------:R0:W-:Y:S04]  /*1630*/  STL [R1+0x17c], R4 ;  /* 0x00017c0401007387 */ /* 0x0001e80000100800 */
[----:B------:R-:W-:Y:S04]  /*1640*/  STL [R1+0x178], R38 ;  /* 0x0001782601007387 */ /* 0x000fe80000100800 */
[----:B------:R-:W-:Y:S01]  /*1650*/  STL [R1+0x174], R37 ;  /* 0x0001742501007387 */ /* 0x000fe20000100800 */
[----:B0-----:R-:W-:-:S05]  /*1660*/  SHF.R.S32.HI R4, RZ, 0x1f, R36 ;  /* 0x0000001fff047819 */ /* 0x001fca0000011424 */
        /* <DEDUP_REMOVED lines=25> */
[----:B------:R1:W-:Y:S04]  /*1800*/  STL [R1+0x124], R10 ;  /* 0x0001240a01007387 */ /* 0x0003e80000100800 */
[----:B------:R1:W-:Y:S01]  /*1810*/  STL [R1+0x120], R9 ;  /* 0x0001200901007387 */ /* 0x0003e20000100800 */
[----:B0-----:R-:W-:-:S05]  /*1820*/  SHF.R.S32.HI R4, RZ, 0x1f, R8 ;  /* 0x0000001fff047819 */ /* 0x001fca0000011408 */
[----:B------:R1:W-:Y:S04]  /*1830*/  STL [R1+0x11c], R4 ;  /* 0x00011c0401007387 */ /* 0x0003e80000100800 */
[----:B------:R1:W-:Y:S04]  /*1840*/  STL [R1+0x6c], R0 ;  /* 0x00006c0001007387 */ /* 0x0003e80000100800 */
[----:B------:R1:W-:Y:S02]  /*1850*/  STL [R1+0x118], R3 ;  /* 0x0001180301007387 */ /* 0x0003e40000100800 */
.L_x_14821:
[----:B0123--:R-:W0:Y:S02]  /*1860*/  LDC.64 R8, c[0x0][0xd88] ;  /* 0x00036200ff087b82 */ /* 0x00fe240000000a00 */
[----:B0-----:R-:W-:-:S05]  /*1870*/  IMAD.WIDE R8, R7, 0x4, R8 ;  /* 0x0000000407087825 */ /* 0x001fca00078e0208 */
[----:B------:R-:W2:Y:S01]  /*1880*/  LDG.E R33, desc[UR40][R8.64] ;  /* 0x0000002808217981 */ /* 0x000ea2000c1e1900 */
[----:B------:R-:W-:Y:S05]  /*1890*/  YIELD ;  /* 0x0000000000007946 */ /* 0x000fea0003800000 */
[----:B------:R-:W-:Y:S01]  /*18a0*/  ULDC.64 UR4, c[0x0][0xb20] ;  /* 0x0002c80000047ab9 */ /* 0x000fe20000000a00 */
[----:B------:R-:W-:Y:S01]  /*18b0*/  ULDC.64 UR8, c[0x0][0xb10] ;  /* 0x0002c40000087ab9 */ /* 0x000fe20000000a00 */
[----:B------:R-:W-:Y:S01]  /*18c0*/  ISETP.NE.U32.AND P1, PT, RZ, UR4, PT ;  /* 0x00000004ff007c0c */ /* 0x000fe2000bf25070 */
[----:B------:R-:W-:Y:S01]  /*18d0*/  IMAD.MOV.U32 R15, RZ, RZ, RZ ;  /* 0x000000ffff0f7224 */ /* 0x000fe200078e00ff */
[----:B------:R-:W-:Y:S01]  /*18e0*/  ULDC.64 UR6, c[0x0][0xb00] ;  /* 0x0002c00000067ab9 */ /* 0x000fe20000000a00 */
[----:B------:R-:W-:Y:S01]  /*18f0*/  IMAD.MOV.U32 R31, RZ, RZ, RZ ;  /* 0x000000ffff1f7224 */ /* 0x000fe200078e00ff */
[----:B------:R-:W-:-:S02]  /*1900*/  ISETP.NE.AND.EX P1, PT, RZ, UR5, PT, P1 ;  /* 0x00000005ff007c0c */ /* 0x000fc4000bf25310 */
[----:B------:R-:W-:-:S04]  /*1910*/  ISETP.NE.U32.AND P0, PT, RZ, UR6, PT ;  /* 0x00000006ff007c0c */ /* 0x000fc8000bf05070 */
[----:B------:R-:W-:Y:S02]  /*1920*/  ISETP.NE.AND.EX P0, PT, RZ, UR7, PT, P0 ;  /* 0x00000007ff007c0c */ /* 0x000fe4000bf05300 */
[----:B--2---:R-:W-:Y:S01]  /*1930*/  SHF.R.S32.HI R0, RZ, 0x1f, R33 ;  /* 0x0000001fff007819 */ /* 0x004fe20000011421 */
[----:B------:R-:W-:-:S04]  /*1940*/  IMAD.SHL.U32 R35, R33, 0x4, RZ ;  /* 0x0000000421237824 */ /* 0x000fc800078e00ff */
[C---:B------:R-:W-:Y:S01]  /*1950*/  @P1 LEA R10, P2, R33.reuse, UR4, 0x2 ;  /* 0x00000004210a1c11 */ /* 0x040fe2000f8410ff */
[----:B------:R-:W-:Y:S01]  /*1960*/  STL [R1+0x80], R33 ;  /* 0x0000802101007387 */ /* 0x000fe20000100800 */
[C-C-:B------:R-:W-:Y:S02]  /*1970*/  SHF.L.U64.HI R34, R33.reuse, 0x2, R0.reuse ;  /* 0x0000000221227819 */ /* 0x140fe40000010200 */
[----:B------:R-:W-:Y:S01]  /*1980*/  @P1 LEA.HI.X R11, R33, UR5, R0, 0x2, P2 ;  /* 0x00000005210b1c11 */ /* 0x000fe200090f1400 */
[----:B------:R-:W-:Y:S01]  /*1990*/  ULDC UR4, c[0x0][0x288] ;  /* 0x0000a20000047ab9 */ /* 0x000fe20000000800 */
[----:B------:R-:W-:Y:S01]  /*19a0*/  ISETP.NE.U32.AND P2, PT, RZ, UR8, PT ;  /* 0x00000008ff007c0c */ /* 0x000fe2000bf45070 */
[----:B------:R0:W-:Y:S01]  /*19b0*/  STL [R1+0x110], R0 ;  /* 0x0001100001007387 */ /* 0x0001e20000100800 */
[----:B------:R-:W-:Y:S02]  /*19c0*/  IADD3 R12, P3, R35, UR6, RZ ;  /* 0x00000006230c7c10 */ /* 0x000fe4000ff7e0ff */
[----:B------:R-:W-:Y:S01]  /*19d0*/  ISETP.NE.AND.EX P2, PT, RZ, UR9, PT, P2 ;  /* 0x00000009ff007c0c */ /* 0x000fe2000bf45320 */
[----:B------:R1:W5:Y:S01]  /*19e0*/  @P1 LDG.E R15, desc[UR40][R10.64] ;  /* 0x000000280a0f1981 */ /* 0x000362000c1e1900 */
[----:B------:R-:W-:-:S03]  /*19f0*/  IADD3.X R13, R34, UR7, RZ, P3, !PT ;  /* 0x00000007220d7c10 */ /* 0x000fc60009ffe4ff */
[----:B------:R1:W-:Y:S01]  /*1a00*/  STL [R1+0x84], R35 ;  /* 0x0000842301007387 */ /* 0x0003e20000100800 */
[----:B0-----:R-:W-:Y:S01]  /*1a10*/  IMAD.U32 R0, RZ, RZ, UR4 ;  /* 0x00000004ff007e24 */ /* 0x001fe2000f8e00ff */
[----:B------:R-:W-:Y:S02]  /*1a20*/  ULDC.64 UR4, c[0x0][0x418] ;  /* 0x0001060000047ab9 */ /* 0x000fe40000000a00 */
[----:B------:R1:W5:Y:S04]  /*1a30*/  @P0 LDG.E R31, desc[UR40][R12.64] ;  /* 0x000000280c1f0981 */ /* 0x000368000c1e1900 */
[----:B------:R-:W-:Y:S01]  /*1a40*/  @P2 IADD3 R8, P1, R35, UR8, RZ ;  /* 0x0000000823082c10 */ /* 0x000fe2000ff3e0ff */
[----:B------:R1:W-:Y:S03]  /*1a50*/  STL [R1+0x88], R34 ;  /* 0x0000882201007387 */ /* 0x0003e60000100800 */
[----:B------:R-:W-:-:S05]  /*1a60*/  @P2 IADD3.X R9, R34, UR9, RZ, P1, !PT ;  /* 0x0000000922092c10 */ /* 0x000fca0008ffe4ff */
[----:B------:R-:W2:Y:S01]  /*1a70*/  @P2 LDG.E R0, desc[UR40][R8.64] ;  /* 0x0000002808002981 */ /* 0x000ea2000c1e1900 */
        /* <DEDUP_REMOVED lines=9> */
[----:B--2---:R1:W-:Y:S01]  /*1b10*/  STL [R1+0x24], R0 ;  /* 0x0000240001007387 */ /* 0x0043e20000100800 */
[----:B----4-:R-:W-:Y:S01]  /*1b20*/  IMAD.MOV.U32 R14, RZ, RZ, R0 ;  /* 0x000000ffff0e7224 */ /* 0x010fe200078e0000 */
[----:B------:R-:W-:Y:S06]  /*1b30*/  @P2 BRA `(.L_x_14660) ;  /* 0x0000000000282947 */ /* 0x000fec0003800000 */
[----:B------:R-:W-:Y:S02]  /*1b40*/  ULDC.64 UR4, c[0x0][0xaf8] ;  /* 0x0002be0000047ab9 */ /* 0x000fe40000000a00 */
[----:B------:R-:W-:-:S04]  /*1b50*/  ISETP.NE.U32.AND P1, PT, RZ, UR4, PT ;  /* 0x00000004ff007c0c */ /* 0x000fc8000bf25070 */
[----:B------:R-:W-:-:S13]  /*1b60*/  ISETP.NE.AND.EX P1, PT, RZ, UR5, PT, P1 ;  /* 0x00000005ff007c0c */ /* 0x000fda000bf25310 */
[----:B------:R-:W-:Y:S05]  /*1b70*/  @!P1 BRA `(.L_x_14660) ;  /* 0x0000000000189947 */ /* 0x000fea0003800000 */
[----:B------:R-:W0:Y:S02]  /*1b80*/  LDC.64 R8, c[0x0][0xaf8] ;  /* 0x0002be00ff087b82 */ /* 0x000e240000000a00 */
[----:B0-----:R-:W-:-:S05]  /*1b90*/  IMAD.WIDE R8, R33, 0x4, R8 ;  /* 0x0000000421087825 */ /* 0x001fca00078e0208 */
[----:B-1----:R-:W2:Y:S04]  /*1ba0*/  LDG.E R0, desc[UR40][R8.64] ;  /* 0x0000002808007981 */ /* 0x002ea8000c1e1900 */
[----:B------:R-:W2:Y:S02]  /*1bb0*/  LDG.E R3, desc[UR40][R8.64+0x4] ;  /* 0x0000042808037981 */ /* 0x000ea4000c1e1900 */
[----:B--2---:R-:W-:-:S05]  /*1bc0*/  IMAD.IADD R14, R3, 0x1, -R0 ;  /* 0x00000001030e7824 */ /* 0x004fca00078e0a00 */
[----:B------:R0:W-:Y:S02]  /*1bd0*/  STL [R1+0x24], R14 ;  /* 0x0000240e01007387 */ /* 0x0001e40000100800 */
.L_x_14660:
[C---:B------:R-:W-:Y:S01]  /*1be0*/  LOP3.LUT R32, R6.reuse, 0xffff, RZ, 0xc0, !PT ;  /* 0x0000ffff06207812 */ /* 0x040fe200078ec0ff */
[----:B------:R-:W-:Y:S01]  /*1bf0*/  ULDC.64 UR4, c[0x0][0xb18] ;  /* 0x0002c60000047ab9 */ /* 0x000fe20000000a00 */
[C---:B------:R-:W-:Y:S02]  /*1c00*/  LOP3.LUT R3, R6.reuse, 0xff000000, RZ, 0xc0, !PT ;  /* 0xff00000006037812 */ /* 0x040fe400078ec0ff */
[----:B------:R-:W-:Y:S01]  /*1c10*/  ISETP.NE.U32.AND P1, PT, RZ, UR4, PT ;  /* 0x00000004ff007c0c */ /* 0x000fe2000bf25070 */
[----:B------:R2:W-:Y:S01]  /*1c20*/  STL [R1+0x78], R32 ;  /* 0x0000782001007387 */ /* 0x0005e20000100800 */
[----:B-1----:R-:W-:Y:S02]  /*1c30*/  LOP3.LUT R0, R6, 0xff0000, RZ, 0xc0, !PT ;  /* 0x00ff000006007812 */ /* 0x002fe400078ec0ff */
[----:B------:R-:W-:Y:S02]  /*1c40*/  ISETP.NE.AND.EX P1, PT, RZ, UR5, PT, P1 ;  /* 0x00000005ff007c0c */ /* 0x000fe4000bf25310 */
[----:B------:R-:W-:-:S04]  /*1c50*/  SHF.R.U32.HI R3, RZ, 0x8, R3 ;  /* 0x00000008ff037819 */ /* 0x000fc80000011603 */
[----:B------:R-:W-:-:S07]  /*1c60*/  LEA.HI R10, R0, R3, RZ, 0x10 ;  /* 0x00000003000a7211 */ /* 0x000fce00078f80ff */
[----:B--2---:R-:W-:Y:S05]  /*1c70*/  @!P1 BRA `(.L_x_14661) ;  /* 0x0000000000109947 */ /* 0x004fea0003800000 */
[----:B------:R-:W-:-:S04]  /*1c80*/  IADD3 R6, P0, R35, UR4, RZ ;  /* 0x0000000423067c10 */ /* 0x000fc8000ff1e0ff */
[----:B------:R-:W-:-:S05]  /*1c90*/  IADD3.X R7, R34, UR5, RZ, P0, !PT ;  /* 0x0000000522077c10 */ /* 0x000fca00087fe4ff */
[----:B------:R1:W5:Y:S01]  /*1ca0*/  LDG.E R30, desc[UR40][R6.64] ;  /* 0x00000028061e7981 */ /* 0x000362000c1e1900 */
[----:B------:R-:W-:Y:S05]  /*1cb0*/  BRA `(.L_x_14662) ;  /* 0x0000000000107947 */ /* 0x000fea0003800000 */
.L_x_14661:
[----:B------:R-:W-:Y:S05]  /*1cc0*/  @!P0 BRA `(.L_x_14662) ;  /* 0x00000000000c8947 */ /* 0x000fea0003800000 */
[----:B------:R-:W2:Y:S04]  /*1cd0*/  LDG.E R3, desc[UR40][R12.64] ;  /* 0x000000280c037981 */ /* 0x000ea8000c1e1900 */
[----:B------:R-:W2:Y:S02]  /*1ce0*/  LDG.E R30, desc[UR40][R12.64+0x4] ;  /* 0x000004280c1e7981 */ /* 0x000ea4000c1e1900 */
[----:B--2---:R-:W-:-:S07]  /*1cf0*/  IMAD.IADD R30, R30, 0x1, -R3 ;  /* 0x000000011e1e7824 */ /* 0x004fce00078e0a03 */
.L_x_14662:
[----:B------:R-:W-:Y:S01]  /*1d00*/  ULDC.64 UR4, c[0x0][0xb08] ;  /* 0x0002c20000047ab9 */ /* 0x000fe20000000a00 */
[----:B------:R-:W2:Y:S01]  /*1d10*/  LDC R4, c[0x0][0x448] ;  /* 0x00011200ff047b82 */ /* 0x000ea20000000800 */
[----:B------:R-:W-:-:S04]  /*1d20*/  ISETP.NE.U32.AND P0, PT, RZ, UR4, PT ;  /* 0x00000004ff007c0c */ /* 0x000fc8000bf05070 */
[----:B------:R-:W-:Y:S01]  /*1d30*/  ISETP.NE.AND.EX P0, PT, RZ, UR5, PT, P0 ;  /* 0x00000005ff007c0c */ /* 0x000fe2000bf05300 */
[----:B------:R-:W-:-:S12]  /*1d40*/  ULDC.64 UR4, c[0x0][0xb28] ;  /* 0x0002ca0000047ab9 */ /* 0x000fd80000000a00 */
[----:B-1----:R-:W1:Y:S02]  /*1d50*/  @P0 LDC.64 R6, c[0x0][0xb08] ;  /* 0x0002c200ff060b82 */ /* 0x002e640000000a00 */
[----:B-1----:R-:W-:-:S05]  /*1d60*/  @P0 IMAD.WIDE R6, R33, 0x4, R6 ;  /* 0x0000000421060825 */ /* 0x002fca00078e0206 */
[----:B------:R-:W3:Y:S04]  /*1d70*/  @P0 LDG.E R0, desc[UR40][R6.64] ;  /* 0x0000002806000981 */ /* 0x000ee8000c1e1900 */
[----:B------:R1:W3:Y:S01]  /*1d80*/  @P0 LDG.E R3, desc[UR40][R6.64+0x4] ;  /* 0x0000042806030981 */ /* 0x0002e2000c1e1900 */
[----:B------:R-:W-:Y:S02]  /*1d90*/  ISETP.NE.U32.AND P1, PT, RZ, UR4, PT ;  /* 0x00000004ff007c0c */ /* 0x000fe4000bf25070 */
[----:B-----5:R-:W-:Y:S02]  /*1da0*/  MOV R152, R30 ;  /* 0x0000001e00987202 */ /* 0x020fe40000000f00 */
[----:B------:R-:W-:-:S13]  /*1db0*/  ISETP.NE.AND.EX P1, PT, RZ, UR5, PT, P1 ;  /* 0x00000005ff007c0c */ /* 0x000fda000bf25310 */
[----:B------:R-:W-:-:S04]  /*1dc0*/  @P1 IADD3 R8, P2, R35, UR4, RZ ;  /* 0x0000000423081c10 */ /* 0x000fc8000ff5e0ff */
[----:B------:R-:W-:-:S05]  /*1dd0*/  @P1 IADD3.X R9, R34, UR5, RZ, P2, !PT ;  /* 0x0000000522091c10 */ /* 0x000fca00097fe4ff */
[----:B------:R4:W5:Y:S01]  /*1de0*/  @P1 LDG.E R152, desc[UR40][R8.64] ;  /* 0x0000002808981981 */ /* 0x000962000c1e1900 */
[----:B--2---:R-:W-:Y:S01]  /*1df0*/  ISETP.NE.AND P1, PT, R4, 0x1, PT ;  /* 0x000000010400780c */ /* 0x004fe20003f25270 */
[----:B------:R-:W-:Y:S01]  /*1e00*/  IMAD.SHL.U32 R5, R5, 0x80, RZ ;  /* 0x0000008005057824 */ /* 0x000fe200078e00ff */
[----:B------:R-:W-:Y:S01]  /*1e10*/  LOP3.LUT R12, R10, 0xff, RZ, 0xc0, !PT ;  /* 0x000000ff0a0c7812 */ /* 0x000fe200078ec0ff */
[----:B------:R-:W-:Y:S01]  /*1e20*/  IMAD.IADD R15, R30, 0x1, -R15 ;  /* 0x000000011e0f7824 */ /* 0x000fe200078e0a0f */
[----:B------:R-:W-:Y:S01]  /*1e30*/  BSSY B0, `(.L_x_14663) ;  /* 0x0000037000007945 */ /* 0x000fe20003800000 */
[----:B------:R-:W-:Y:S01]  /*1e40*/  VIADD R4, R5, 0x7f ;  /* 0x0000007f05047836 */ /* 0x000fe20000000000 */
[----:B------:R2:W-:Y:S07]  /*1e50*/  STL [R1+0x50], R5 ;  /* 0x0000500501007387 */ /* 0x0005ee0000100800 */
[----:B------:R-:W0:Y:S08]  /*1e60*/  @P1 LDC R11, c[0x0][0x44c] ;  /* 0x00011300ff0b1b82 */ /* 0x000e300000000800 */
[----:B-1----:R-:W1:Y:S01]  /*1e70*/  @P1 LDC R7, c[0x0][0x450] ;  /* 0x00011400ff071b82 */ /* 0x002e620000000800 */
[----:B---3--:R-:W-:-:S02]  /*1e80*/  @P0 IMAD.IADD R24, R3, 0x1, -R0 ;  /* 0x0000000103180824 */ /* 0x008fc400078e0a00 */
[----:B0-----:R-:W-:-:S04]  /*1e90*/  @P1 IMAD.HI.U32 R0, R4, R11, RZ ;  /* 0x0000000b04001227 */ /* 0x001fc800078e00ff */
[----:B--2---:R-:W-:Y:S01]  /*1ea0*/  IMAD.IADD R5, R15, 0x1, R24 ;  /* 0x000000010f057824 */ /* 0x004fe200078e0218 */
[----:B-1----:R-:W-:-:S03]  /*1eb0*/  @P1 SHF.R.U32.HI R4, RZ, R7, R0 ;  /* 0x00000007ff041219 */ /* 0x002fc60000011600 */
[C---:B------:R-:W-:Y:S01]  /*1ec0*/  VIADD R0, R5.reuse, 0x5f ;  /* 0x0000005f05007836 */ /* 0x040fe20000000000 */
[----:B------:R-:W-:Y:S01]  /*1ed0*/  IADD3 R60, R5, 0x60, -R14 ;  /* 0x00000060053c7810 */ /* 0x000fe20007ffe80e */
[----:B------:R0:W-:Y:S02]  /*1ee0*/  STL [R1+0x28], R5 ;  /* 0x0000280501007387 */ /* 0x0001e40000100800 */
[----:B------:R-:W-:Y:S02]  /*1ef0*/  IMAD.HI R0, R0, 0x2aaaaaab, RZ ;  /* 0x2aaaaaab00007827 */ /* 0x000fe400078e02ff */
[----:B------:R1:W-:Y:S02]  /*1f00*/  STL [R1+0x90], R12 ;  /* 0x0000900c01007387 */ /* 0x0003e40000100800 */
[----:B------:R-:W-:Y:S01]  /*1f10*/  IMAD.IADD R4, R60, 0x1, R4 ;  /* 0x000000013c047824 */ /* 0x000fe200078e0204 */
[----:B------:R-:W-:-:S03]  /*1f20*/  SHF.R.U32.HI R29, RZ, 0x1f, R0 ;  /* 0x0000001fff1d7819 */ /* 0x000fc60000011600 */
[----:B------:R-:W-:Y:S01]  /*1f30*/  IMAD.HI R4, R4, 0x2aaaaaab, RZ ;  /* 0x2aaaaaab04047827 */ /* 0x000fe200078e02ff */
[----:B0-----:R-:W-:Y:S02]  /*1f40*/  SHF.R.U32.HI R5, RZ, 0x10, R10 ;  /* 0x00000010ff057819 */ /* 0x001fe4000001160a */
[----:B------:R-:W-:Y:S01]  /*1f50*/  LEA.HI.SX32 R29, R0, R29, 0x1c ;  /* 0x0000001d001d7211 */ /* 0x000fe200078fe2ff */
[----:B------:R-:W-:Y:S01]  /*1f60*/  IMAD.MOV.U32 R0, RZ, RZ, RZ ;  /* 0x000000ffff007224 */ /* 0x000fe200078e00ff */
[----:B------:R-:W-:Y:S01]  /*1f70*/  SHF.R.U32.HI R3, RZ, 0x1f, R4 ;  /* 0x0000001fff037819 */ /* 0x000fe20000011604 */
[----:B------:R1:W-:Y:S03]  /*1f80*/  STL [R1+0x7c], R5 ;  /* 0x00007c0501007387 */ /* 0x0003e60000100800 */
[----:B------:R-:W-:-:S04]  /*1f90*/  LEA.HI.SX32 R4, R4, R3, 0x1c ;  /* 0x0000000304047211 */ /* 0x000fc800078fe2ff */
[----:B----4-:R-:W-:-:S04]  /*1fa0*/  VIMNMX R9, R29, R4, PT ;  /* 0x000000041d097248 */ /* 0x010fc80003fe0100 */
[----:B------:R-:W-:-:S13]  /*1fb0*/  ISETP.GE.AND P0, PT, R9, 0x1, PT ;  /* 0x000000010900780c */ /* 0x000fda0003f06270 */
[----:B-1----:R-:W-:Y:S05]  /*1fc0*/  @!P0 BRA `(.L_x_14664) ;  /* 0x0000000000748947 */ /* 0x002fea0003800000 */
        /* <DEDUP_REMOVED lines=11> */
[----:B0-----:R-:W-:Y:S01]  /*2080*/  VIADD R4, R3, 0xffffffe ;  /* 0x0ffffffe03047836 */ /* 0x001fe20000000000 */
[----:B------:R-:W-:-:S05]  /*2090*/  IADD3 R3, RZ, -R11, RZ ;  /* 0x8000000bff037210 */ /* 0x000fca0007ffe0ff */
        /* <DEDUP_REMOVED lines=16> */
.L_x_14664:
[----:B------:R-:W-:Y:S05]  /*21a0*/  BSYNC B0 ;  /* 0x0000000000007941 */ /* 0x000fea0003800000 */
.L_x_14663:
        /* <DEDUP_REMOVED lines=36> */
[----:B0----5:R-:W-:Y:S05]  /*23f0*/  CALL.ABS.NOINC R14 ;  /* 0x000000000e007343 */ /* 0x021fea0003c00000 */
.L_x_14667:
[----:B------:R-:W-:Y:S05]  /*2400*/  BSYNC B6 ;  /* 0x0000000000067941 */ /* 0x000fea0003800000 */
.L_x_14666:
        /* <DEDUP_REMOVED lines=20> */
.L_x_14669:
[----:B------:R-:W-:Y:S05]  /*2550*/  BSYNC B6 ;  /* 0x0000000000067941 */ /* 0x000fea0003800000 */
.L_x_14668:
[----:B------:R-:W-:Y:S01]  /*2560*/  ULDC.64 UR4, c[0x0][0xaf0] ;  /* 0x0002bc0000047ab9 */ /* 0x000fe20000000a00 */
[----:B------:R-:W-:Y:S01]  /*2570*/  IMAD.MOV.U32 R0, RZ, RZ, R33 ;  /* 0x000000ffff007224 */ /* 0x000fe200078e0021 */
[----:B------:R-:W-:Y:S01]  /*2580*/  ISETP.NE.U32.AND P0, PT, RZ, UR4, PT ;  /* 0x00000004ff007c0c */ /* 0x000fe2000bf05070 */
[----:B------:R-:W0:Y:S01]  /*2590*/  LDC.64 R8, c[0x0][0x300] ;  /* 0x0000c000ff087b82 */ /* 0x000e220000000a00 */
[----:B------:R-:W1:Y:S02]  /*25a0*/  S2R R42, SR_TID.X ;  /* 0x00000000002a7919 */ /* 0x000e640000002100 */
[----:B------:R-:W-:Y:S01]  /*25b0*/  ISETP.NE.AND.EX P0, PT, RZ, UR5, PT, P0 ;  /* 0x00000005ff007c0c */ /* 0x000fe2000bf05300 */
[----:B------:R-:W-:Y:S01]  /*25c0*/  IMAD.IADD R59, R31, 0x1, R30 ;  /* 0x000000011f3b7824 */ /* 0x000fe200078e021e */
[----:B------:R-:W2:Y:S01]  /*25d0*/  S2R R11, SR_TID.X ;  /* 0x00000000000b7919 */ /* 0x000ea20000002100 */
[----:B------:R-:W-:Y:S02]  /*25e0*/  SHF.R.S32.HI R17, RZ, 0x1f, R16 ;  /* 0x0000001fff117819 */ /* 0x000fe40000011410 */
[----:B------:R-:W-:Y:S01]  /*25f0*/  SHF.R.S32.HI R40, RZ, 0x1f, R22 ;  /* 0x0000001fff287819 */ /* 0x000fe20000011416 */
[C---:B------:R-:W-:Y:S01]  /*2600*/  VIADD R64, R16.reuse, 0x60 ;  /* 0x0000006010407836 */ /* 0x040fe20000000000 */
[----:B------:R-:W3:Y:S01]  /*2610*/  LDC.64 R14, c[0x0][0x3f8] ;  /* 0x0000fe00ff0e7b82 */ /* 0x000ee20000000a00 */
[C---:B------:R-:W-:Y:S01]  /*2620*/  VIADD R12, R16.reuse, 0xe0 ;  /* 0x000000e0100c7836 */ /* 0x040fe20000000000 */
[----:B------:R-:W4:Y:S04]  /*2630*/  LDL R38, [R1+0x68] ;  /* 0x0000680001267983 */ /* 0x000f280000100800 */
[----:B------:R-:W-:Y:S01]  /*2640*/  @P0 IADD3 R6, P1, R35, UR4, RZ ;  /* 0x0000000423060c10 */ /* 0x000fe2000ff3e0ff */
[----:B------:R-:W-:Y:S01]  /*2650*/  VIADD R65, R16, 0x80 ;  /* 0x0000008010417836 */ /* 0x000fe20000000000 */
[----:B------:R-:W3:Y:S02]  /*2660*/  LDC.64 R56, c[0x0][0x408] ;  /* 0x00010200ff387b82 */ /* 0x000ee40000000a00 */
[----:B------:R-:W-:Y:S01]  /*2670*/  @P0 IADD3.X R7, R34, UR5, RZ, P1, !PT ;  /* 0x0000000522070c10 */ /* 0x000fe20008ffe4ff */
[----:B------:R-:W-:-:S04]  /*2680*/  ULDC.64 UR4, c[0x0][0xb00] ;  /* 0x0002c00000047ab9 */ /* 0x000fc80000000a00 */
[----:B------:R2:W4:Y:S01]  /*2690*/  @P0 LDG.E R0, desc[UR40][R6.64] ;  /* 0x0000002806000981 */ /* 0x000522000c1e1900 */
[----:B------:R-:W-:Y:S01]  /*26a0*/  SHF.R.S32.HI R33, RZ, 0x1f, R59 ;  /* 0x0000001fff217819 */ /* 0x000fe2000001143b */
[-C--:B0-----:R-:W-:Y:S01]  /*26b0*/  IMAD.WIDE.U32 R4, R59, R8.reuse, RZ ;  /* 0x000000083b047225 */ /* 0x081fe200078e00ff */
[----:B------:R-:W-:Y:S01]  /*26c0*/  ISETP.NE.U32.AND P0, PT, RZ, UR4, PT ;  /* 0x00000004ff007c0c */ /* 0x000fe2000bf05070 */
[----:B------:R-:W0:Y:S02]  /*26d0*/  LDC R75, c[0x0][0x3f4] ;  /* 0x0000fd00ff4b7b82 */ /* 0x000e240000000800 */
[----:B------:R-:W-:Y:S01]  /*26e0*/  IMAD R10, R33, R8, RZ ;  /* 0x00000008210a7224 */ /* 0x000fe200078e02ff */
[----:B------:R-:W-:Y:S01]  /*26f0*/  ISETP.NE.AND.EX P0, PT, RZ, UR5, PT, P0 ;  /* 0x00000005ff007c0c */ /* 0x000fe2000bf05300 */
[----:B------:R-:W-:Y:S01]  /*2700*/  ULDC.64 UR4, c[0x0][0x308] ;  /* 0x0000c20000047ab9 */ /* 0x000fe20000000a00 */
[----:B-1----:R-:W-:Y:S01]  /*2710*/  SHF.R.U32.HI R42, RZ, 0x7, R42 ;  /* 0x00000007ff2a7819 */ /* 0x002fe2000001162a */
[----:B------:R-:W-:-:S02]  /*2720*/  IMAD R3, R59, R9, R10 ;  /* 0x000000093b037224 */ /* 0x000fc400078e020a */
[----:B------:R-:W-:Y:S01]  /*2730*/  IMAD.WIDE.U32 R62, R22, R8, R16 ;  /* 0x00000008163e7225 */ /* 0x000fe200078e0010 */
[----:B------:R-:W-:-:S03]  /*2740*/  ISETP.NE.AND P6, PT, R42, 0x1, PT ;  /* 0x000000012a00780c */ /* 0x000fc60003fc5270 */
[----:B------:R-:W-:Y:S02]  /*2750*/  IMAD.IADD R5, R5, 0x1, R3 ;  /* 0x0000000105057824 */ /* 0x000fe400078e0203 */
[----:B--2---:R-:W-:Y:S02]  /*2760*/  VIADD R11, R11, 0xffffff80 ;  /* 0xffffff800b0b7836 */ /* 0x004fe40000000000 */
[----:B------:R-:W-:-:S03]  /*2770*/  IMAD.WIDE.U32 R4, R32, UR4, R4 ;  /* 0x0000000420047c25 */ /* 0x000fc6000f8e0004 */
[----:B------:R-:W-:Y:S01]  /*2780*/  SHF.R.S32.HI R6, RZ, 0x1f, R11 ;  /* 0x0000001fff067819 */ /* 0x000fe2000001140b */
[----:B------:R-:W-:Y:S01]  /*2790*/  IMAD R5, R32, UR5, R5 ;  /* 0x0000000520057c24 */ /* 0x000fe2000f8e0205 */
[----:B------:R-:W-:Y:S01]  /*27a0*/  ULDC.64 UR4, c[0x0][0x310] ;  /* 0x0000c40000047ab9 */ /* 0x000fe20000000a00 */
[----:B------:R-:W-:Y:S01]  /*27b0*/  VIADD R66, R16, 0xa0 ;  /* 0x000000a010427836 */ /* 0x000fe20000000000 */
[----:B------:R-:W-:Y:S01]  /*27c0*/  LEA.HI R36, R6, R11, RZ, 0x2 ;  /* 0x0000000b06247211 */ /* 0x000fe200078f10ff */
[----:B------:R-:W-:Y:S01]  /*27d0*/  VIADD R11, R16, 0xc0 ;  /* 0x000000c0100b7836 */ /* 0x000fe20000000000 */
[----:B------:R-:W-:Y:S01]  /*27e0*/  SHF.R.S32.HI R201, RZ, 0x1f, R200 ;  /* 0x0000001fffc97819 */ /* 0x000fe200000114c8 */
[----:B---3--:R-:W-:-:S04]  /*27f0*/  IMAD R30, R40, R56, RZ ;  /* 0x00000038281e7224 */ /* 0x008fc800078e02ff */
[C---:B------:R-:W-:Y:S02]  /*2800*/  IMAD R39, R22.reuse, R57, R30 ;  /* 0x0000003916277224 */ /* 0x040fe400078e021e */
[----:B------:R-:W-:-:S04]  /*2810*/  IMAD.WIDE.U32 R30, R22, R56, R16 ;  /* 0x00000038161e7225 */ /* 0x000fc800078e0010 */
[----:B------:R-:W-:Y:S01]  /*2820*/  IMAD.IADD R31, R39, 0x1, R31 ;  /* 0x00000001271f7824 */ /* 0x000fe200078e021f */
[----:B----4-:R-:W-:Y:S02]  /*2830*/  SHF.R.S32.HI R3, RZ, 0x1f, R0 ;  /* 0x0000001fff037819 */ /* 0x010fe40000011400 */
        /* <DEDUP_REMOVED lines=8> */
[----:B------:R-:W-:Y:S01]  /*28c0*/  IADD3 R0, R16, 0x20, RZ ;  /* 0x0000002010007810 */ /* 0x000fe20007ffe0ff */
[----:B------:R-:W-:Y:S05]  /*28d0*/  @!P6 WARPSYNC.ALL ;  /* 0x000000000000e948 */ /* 0x000fea0003800000 */
[----:B------:R-:W-:Y:S01]  /*28e0*/  ULDC UR4, c[0x0][0x320] ;  /* 0x0000c80000047ab9 */ /* 0x000fe20000000800 */
[----:B------:R-:W-:Y:S01]  /*28f0*/  IMAD.IADD R61, R5, 0x1, R61 ;  /* 0x00000001053d7824 */ /* 0x000fe200078e023d */
[----:B------:R-:W-:Y:S01]  /*2900*/  ISETP.GE.AND P1, PT, R0, UR4, PT ;  /* 0x0000000400007c0c */ /* 0x000fe2000bf26270 */
[----:B------:R-:W-:Y:S01]  /*2910*/  ULDC.64 UR6, c[0x0][0x330] ;  /* 0x0000cc0000067ab9 */ /* 0x000fe20000000a00 */
[----:B------:R-:W-:-:S02]  /*2920*/  ISETP.GE.AND P0, PT, R16, UR4, PT ;  /* 0x0000000410007c0c */ /* 0x000fc4000bf06270 */
[----:B------:R-:W-:Y:S02]  /*2930*/  SEL R7, RZ, 0xffffffff, P1 ;  /* 0xffffffffff077807 */ /* 0x000fe40000800000 */
[----:B------:R-:W-:Y:S01]  /*2940*/  IADD3.X R62, R61, R63, R10, P2, !PT ;  /* 0x0000003f3d3e7210 */ /* 0x000fe200017fe40a */
[----:B------:R-:W-:Y:S01]  /*2950*/  VIADD R63, R16, 0x40 ;  /* 0x00000040103f7836 */ /* 0x000fe20000000000 */
[----:B------:R-:W-:Y:S01]  /*2960*/  SEL R6, RZ, 0x1, P0 ;  /* 0x00000001ff067807 */ /* 0x000fe20000000000 */
[----:B------:R-:W-:Y:S01]  /*2970*/  IMAD.SHL.U32 R7, R7, 0x2, RZ ;  /* 0x0000000207077824 */ /* 0x000fe200078e00ff */
[----:B------:R-:W-:Y:S02]  /*2980*/  ISETP.GE.AND P1, PT, R64, UR4, PT ;  /* 0x0000000440007c0c */ /* 0x000fe4000bf26270 */
        /* <DEDUP_REMOVED lines=11> */
[----:B------:R-:W-:-:S02]  /*2a40*/  LOP3.LUT R10, R12, R10, R11, 0xfe, !PT ;  /* 0x0000000a0c0a7212 */ /* 0x000fc400078efe0b */
[----:B------:R-:W-:Y:S02]  /*2a50*/  SEL R11, RZ, 0x10, P0 ;  /* 0x00000010ff0b7807 */ /* 0x000fe40000000000 */
[----:B------:R-:W-:-:S04]  /*2a60*/  SEL R12, RZ, 0x20, P1 ;  /* 0x00000020ff0c7807 */ /* 0x000fc80000800000 */
[----:B------:R-:W-:Y:S02]  /*2a70*/  LOP3.LUT R11, R12, R10, R11, 0xfe, !PT ;  /* 0x0000000a0c0b7212 */ /* 0x000fe400078efe0b */
[----:B------:R-:W-:Y:S01]  /*2a80*/  SEL R10, RZ, 0x40, P2 ;  /* 0x00000040ff0a7807 */ /* 0x000fe20001000000 */
[----:B------:R-:W-:-:S03]  /*2a90*/  IMAD R13, R13, UR4, RZ ;  /* 0x000000040d0d7c24 */ /* 0x000fc6000f8e02ff */
[----:B------:R-:W-:Y:S01]  /*2aa0*/  LOP3.LUT R95, R11, R10, RZ, 0xfc, !PT ;  /* 0x0000000a0b5f7212 */ /* 0x000fe200078efcff */
[-C--:B------:R-:W-:Y:S02]  /*2ab0*/  IMAD R10, R40, R14.reuse, RZ ;  /* 0x0000000e280a7224 */ /* 0x080fe400078e02ff */
[----:B------:R-:W-:Y:S02]  /*2ac0*/  IMAD R93, R21, UR5, R13 ;  /* 0x00000005155d7c24 */ /* 0x000fe4000f8e020d */
[C---:B------:R-:W-:Y:S02]  /*2ad0*/  IMAD R37, R22.reuse, R15, R10 ;  /* 0x0000000f16257224 */ /* 0x040fe400078e020a */
[----:B------:R-:W-:-:S04]  /*2ae0*/  IMAD.WIDE.U32 R10, R22, R14, R200 ;  /* 0x0000000e160a7225 */ /* 0x000fc800078e00c8 */
[----:B------:R-:W-:-:S04]  /*2af0*/  IMAD.WIDE.U32 R12, R22, R14, R16 ;  /* 0x0000000e160c7225 */ /* 0x000fc800078e0010 */
[----:B------:R-:W-:Y:S02]  /*2b00*/  IMAD.IADD R11, R11, 0x1, R37 ;  /* 0x000000010b0b7824 */ /* 0x000fe400078e0225 */
[----:B------:R-:W-:Y:S01]  /*2b10*/  IMAD.IADD R13, R37, 0x1, R13 ;  /* 0x00000001250d7824 */ /* 0x000fe200078e020d */
[----:B-----5:R-:W-:Y:S01]  /*2b20*/  SHF.R.S32.HI R37, RZ, 0x1f, R152 ;  /* 0x0000001fff257819 */ /* 0x020fe20000011498 */
[----:B------:R-:W-:Y:S01]  /*2b30*/  IMAD.WIDE.U32 R6, R21, UR4, R6 ;  /* 0x0000000415067c25 */ /* 0x000fe2000f8e0006 */
[----:B0-----:R-:W-:Y:S01]  /*2b40*/  ISETP.GE.AND P0, PT, R16, R75, PT ;  /* 0x0000004b1000720c */ /* 0x001fe20003f06270 */
[----:B------:R-:W-:Y:S02]  /*2b50*/  ULDC UR4, c[0x0][0x2f4] ;  /* 0x0000bd0000047ab9 */ /* 0x000fe40000000800 */
[----:B------:R-:W-:-:S04]  /*2b60*/  IMAD.WIDE.U32 R20, R22, R56, R200 ;  /* 0x0000003816147225 */ /* 0x000fc800078e00c8 */
[----:B------:R-:W-:Y:S01]  /*2b70*/  IMAD R34, R37, R14, RZ ;  /* 0x0000000e25227224 */ /* 0x000fe200078e02ff */
[----:B------:R-:W-:-:S03]  /*2b80*/  IADD3 R21, R21, R39, RZ ;  /* 0x0000002715157210 */ /* 0x000fc60007ffe0ff */
[----:B------:R-:W-:Y:S02]  /*2b90*/  IMAD R39, R152, R15, R34 ;  /* 0x0000000f98277224 */ /* 0x000fe400078e0222 */
[----:B------:R-:W2:Y:S01]  /*2ba0*/  LDL R34, [R1+0x64] ;  /* 0x0000640001227983 */ /* 0x000ea20000100800 */
[----:B------:R-:W-:Y:S02]  /*2bb0*/  IADD3 R58, P1, R22, R59, RZ ;  /* 0x0000003b163a7210 */ /* 0x000fe40007f3e0ff */
[----:B------:R-:W-:-:S03]  /*2bc0*/  SEL R35, R75, RZ, P0 ;  /* 0x000000ff4b237207 */ /* 0x000fc60000000000 */
[----:B------:R-:W-:Y:S02]  /*2bd0*/  IMAD.X R59, R40, 0x1, R33, P1 ;  /* 0x00000001283b7824 */ /* 0x000fe400008e0621 */
[----:B------:R-:W-:Y:S02]  /*2be0*/  IMAD.IADD R35, R16, 0x1, R35 ;  /* 0x0000000110237824 */ /* 0x000fe400078e0223 */
[----:B------:R-:W-:Y:S01]  /*2bf0*/  VIADD R40, R22, 0x40 ;  /* 0x0000004016287836 */ /* 0x000fe20000000000 */
[----:B------:R-:W-:Y:S02]  /*2c00*/  SHF.R.S32.HI R43, RZ, 0x1f, R36 ;  /* 0x0000001fff2b7819 */ /* 0x000fe40000011424 */
[----:B------:R-:W-:Y:S01]  /*2c10*/  SHF.R.S32.HI R32, RZ, 0x1f, R35 ;  /* 0x0000001fff207819 */ /* 0x000fe20000011423 */
[----:B------:R-:W-:Y:S01]  /*2c20*/  IMAD.SHL.U32 R40, R40, 0x40, RZ ;  /* 0x0000004028287824 */ /* 0x000fe200078e00ff */
[----:B------:R-:W-:Y:S02]  /*2c30*/  LEA.HI R43, R43, R22, RZ, 0x3 ;  /* 0x000000162b2b7211 */ /* 0x000fe400078f18ff */
[----:B------:R-:W-:-:S02]  /*2c40*/  LEA.HI R32, R32, R35, RZ, 0x3 ;  /* 0x0000002320207211 */ /* 0x000fc400078f18ff */
[----:B------:R-:W-:Y:S02]  /*2c50*/  LOP3.LUT R40, R40, 0x1c0, RZ, 0xc0, !PT ;  /* 0x000001c028287812 */ /* 0x000fe400078ec0ff */
[----:B------:R-:W-:Y:S02]  /*2c60*/  LOP3.LUT R43, R43, 0xfffffff8, RZ, 0xc0, !PT ;  /* 0xfffffff82b2b7812 */ /* 0x000fe400078ec0ff */
[----:B------:R-:W-:Y:S02]  /*2c70*/  LOP3.LUT R33, R40, 0x38, R32, 0xf8, !PT ;  /* 0x0000003828217812 */ /* 0x000fe400078ef820 */
[C---:B------:R-:W-:Y:S01]  /*2c80*/  IADD3 R40, R22.reuse, 0x40, RZ ;  /* 0x0000004016287810 */ /* 0x040fe20007ffe0ff */
[----:B------:R-:W-:Y:S01]  /*2c90*/  IMAD.IADD R43, R22, 0x1, -R43 ;  /* 0x00000001162b7824 */ /* 0x000fe200078e0a2b */
[----:B------:R-:W-:-:S03]  /*2ca0*/  SHF.L.U64.HI R67, R8, 0x6, R9 ;  /* 0x0000000608437819 */ /* 0x000fc60000010209 */
[----:B------:R-:W-:Y:S02]  /*2cb0*/  IMAD.SHL.U32 R40, R40, 0x40, RZ ;  /* 0x0000004028287824 */ /* 0x000fe400078e00ff */
[----:B------:R-:W-:Y:S02]  /*2cc0*/  IMAD.SHL.U32 R83, R43, 0x40, RZ ;  /* 0x000000402b537824 */ /* 0x000fe400078e00ff */
[----:B------:R-:W-:Y:S02]  /*2cd0*/  IMAD R35, R9, 0x60, RZ ;  /* 0x0000006009237824 */ /* 0x000fe400078e02ff */
[----:B------:R-:W-:Y:S01]  /*2ce0*/  IMAD.SHL.U32 R68, R8, 0x40, RZ ;  /* 0x0000004008447824 */ /* 0x000fe200078e00ff */
[----:B------:R-:W-:Y:S01]  /*2cf0*/  LOP3.LUT R40, R40, 0x1c0, RZ, 0xc0, !PT ;  /* 0x000001c028287812 */ /* 0x000fe200078ec0ff */
[----:B------:R-:W-:Y:S01]  /*2d00*/  IMAD.WIDE.U32 R8, R8, 0x60, RZ ;  /* 0x0000006008087825 */ /* 0x000fe200078e00ff */
[----:B------:R-:W-:Y:S02]  /*2d10*/  LOP3.LUT R83, R83, 0x1c0, RZ, 0xc0, !PT ;  /* 0x000001c053537812 */ /* 0x000fe400078ec0ff */
[----:B------:R-:W-:-:S02]  /*2d20*/  SHF.R.U32.HI R40, RZ, 0x3, R40 ;  /* 0x00000003ff287819 */ /* 0x000fc40000011628 */
[----:B------:R-:W-:Y:S02]  /*2d30*/  IADD3 R76, R9, R35, RZ ;  /* 0x00000023094c7210 */ /* 0x000fe40007ffe0ff */
[----:B------:R-:W-:Y:S02]  /*2d40*/  SHF.R.U32.HI R86, RZ, 0x3, R83 ;  /* 0x00000003ff567819 */ /* 0x000fe40000011653 */
[----:B------:R-:W-:Y:S01]  /*2d50*/  LOP3.LUT R35, R83, 0x18, R16, 0xf8, !PT ;  /* 0x0000001853237812 */ /* 0x000fe200078ef810 */
[----:B------:R-:W-:Y:S01]  /*2d60*/  IMAD.MOV.U32 R89, RZ, RZ, 0x20 ;  /* 0x00000020ff597424 */ /* 0x000fe200078e00ff */
[----:B------:R-:W-:Y:S01]  /*2d70*/  LOP3.LUT R88, R33, R40, RZ, 0x3c, !PT ;  /* 0x0000002821587212 */ /* 0x000fe200078e3cff */
[----:B------:R-:W-:Y:S01]  /*2d80*/  IMAD R37, R37, R56, RZ ;  /* 0x0000003825257224 */ /* 0x000fe200078e02ff */
[----:B------:R-:W-:Y:S02]  /*2d90*/  LOP3.LUT P1, RZ, R43, 0x4, RZ, 0xc0, !PT ;  /* 0x000000042bff7812 */ /* 0x000fe4000782c0ff */
[----:B------:R-:W-:-:S02]  /*2da0*/  LOP3.LUT R33, R83, 0x38, R32, 0xf8, !PT ;  /* 0x0000003853217812 */ /* 0x000fc400078ef820 */
[----:B------:R-:W-:Y:S01]  /*2db0*/  LOP3.LUT R35, R35, R86, RZ, 0x3c, !PT ;  /* 0x0000005623237212 */ /* 0x000fe200078e3cff */
[----:B------:R-:W-:Y:S01]  /*2dc0*/  IMAD R77, R15, 0x60, RZ ;  /* 0x000000600f4d7824 */ /* 0x000fe200078e02ff */
[C---:B------:R-:W-:Y:S01]  /*2dd0*/  SHF.L.U64.HI R69, R14.reuse, 0x6, R15 ;  /* 0x000000060e457819 */ /* 0x040fe2000001020f */
[----:B------:R-:W-:Y:S01]  /*2de0*/  IMAD.SHL.U32 R70, R14, 0x40, RZ ;  /* 0x000000400e467824 */ /* 0x000fe200078e00ff */
[----:B------:R-:W-:Y:S01]  /*2df0*/  SHF.L.U64.HI R71, R56, 0x6, R57 ;  /* 0x0000000638477819 */ /* 0x000fe20000010239 */
[C---:B------:R-:W-:Y:S01]  /*2e00*/  IMAD.WIDE.U32 R10, R152.reuse, R14, R10 ;  /* 0x0000000e980a7225 */ /* 0x040fe200078e000a */
[----:B------:R-:W-:Y:S02]  /*2e10*/  SEL R89, R89, 0xffffffe0, !P1 ;  /* 0xffffffe059597807 */ /* 0x000fe40004800000 */
[----:B------:R-:W-:Y:S01]  /*2e20*/  LOP3.LUT R33, R33, R86, RZ, 0x3c, !PT ;  /* 0x0000005621217212 */ /* 0x000fe200078e3cff */
[----:B------:R-:W-:Y:S01]  /*2e30*/  IMAD.WIDE.U32 R12, R152, R14, R12 ;  /* 0x0000000e980c7225 */ /* 0x000fe200078e000c */
[----:B------:R-:W-:-:S02]  /*2e40*/  SEL R94, RZ, 0xffffff80, P3 ;  /* 0xffffff80ff5e7807 */ /* 0x000fc40001800000 */
[----:B------:R-:W-:Y:S01]  /*2e50*/  LOP3.LUT R85, R32, 0xfffffff8, RZ, 0xc0, !PT ;  /* 0xfffffff820557812 */ /* 0x000fe200078ec0ff */
[----:B------:R-:W-:Y:S02]  /*2e60*/  IMAD R37, R152, R57, R37 ;  /* 0x0000003998257224 */ /* 0x000fe400078e0225 */
[----:B------:R-:W-:Y:S02]  /*2e70*/  IMAD R41, R57, 0x60, RZ ;  /* 0x0000006039297824 */ /* 0x000fe400078e02ff */
[----:B------:R-:W-:Y:S02]  /*2e80*/  IMAD.SHL.U32 R72, R56, 0x40, RZ ;  /* 0x0000004038487824 */ /* 0x000fe400078e00ff */
[----:B------:R-:W-:-:S04]  /*2e90*/  IMAD.WIDE.U32 R20, R152, R56, R20 ;  /* 0x0000003898147225 */ /* 0x000fc800078e0014 */
[----:B------:R-:W-:Y:S02]  /*2ea0*/  VIADD R44, R22, 0x40 ;  /* 0x00000040162c7836 */ /* 0x000fe40000000000 */
[----:B------:R-:W-:Y:S01]  /*2eb0*/  IMAD.WIDE.U32 R30, R152, R56, R30 ;  /* 0x00000038981e7225 */ /* 0x000fe200078e001e */
[----:B------:R-:W-:-:S03]  /*2ec0*/  LOP3.LUT R94, R95, 0x80, R94, 0xc8, !PT ;  /* 0x000000805f5e7812 */ /* 0x000fc600078ec85e */
[----:B------:R-:W-:-:S04]  /*2ed0*/  IMAD.WIDE.U32 R14, R14, 0x60, RZ ;  /* 0x000000600e0e7825 */ /* 0x000fc800078e00ff */
[----:B------:R-:W-:Y:S01]  /*2ee0*/  IMAD.WIDE.U32 R56, R56, 0x60, RZ ;  /* 0x0000006038387825 */ /* 0x000fe200078e00ff */
[----:B------:R-:W-:Y:S02]  /*2ef0*/  SHF.R.S32.HI R73, RZ, 0x1f, R44 ;  /* 0x0000001fff497819 */ /* 0x000fe4000001142c */
[----:B------:R-:W-:Y:S01]  /*2f00*/  SHF.R.S32.HI R84, RZ, 0x3, R32 ;  /* 0x00000003ff547819 */ /* 0x000fe20000011420 */
[----:B------:R-:W-:Y:S01]  /*2f10*/  VIADD R74, R42, 0x8 ;  /* 0x000000082a4a7836 */ /* 0x000fe20000000000 */
[----:B------:R-:W-:Y:S01]  /*2f20*/  SHF.R.S32.HI R87, RZ, 0x1f, R85 ;  /* 0x0000001fff577819 */ /* 0x000fe20000011455 */
[----:B------:R-:W-:Y:S01]  /*2f30*/  IMAD.SHL.U32 R75, R75, 0x2, RZ ;  /* 0x000000024b4b7824 */ /* 0x000fe200078e00ff */
[----:B------:R-:W-:Y:S01]  /*2f40*/  ISETP.GE.AND P1, PT, R16, UR4, PT ;  /* 0x0000000410007c0c */ /* 0x000fe2000bf26270 */
[----:B------:R-:W-:Y:S01]  /*2f50*/  IMAD.IADD R77, R15, 0x1, R77 ;  /* 0x000000010f4d7824 */ /* 0x000fe200078e024d */
[----:B------:R-:W-:Y:S01]  /*2f60*/  ISETP.GE.AND P2, PT, R0, UR4, PT ;  /* 0x0000000400007c0c */ /* 0x000fe2000bf46270 */
[----:B------:R-:W-:Y:S01]  /*2f70*/  IMAD.IADD R78, R57, 0x1, R41 ;  /* 0x00000001394e7824 */ /* 0x000fe200078e0229 */
[----:B------:R-:W-:Y:S01]  /*2f80*/  LOP3.LUT R95, R95, 0x40, RZ, 0xc0, !PT ;  /* 0x000000405f5f7812 */ /* 0x000fe200078ec0ff */
[----:B------:R-:W-:-:S02]  /*2f90*/  IMAD.IADD R79, R11, 0x1, R39 ;  /* 0x000000010b4f7824 */ /* 0x000fc400078e0227 */
[----:B------:R-:W-:Y:S02]  /*2fa0*/  IMAD.IADD R80, R39, 0x1, R13 ;  /* 0x0000000127507824 */ /* 0x000fe400078e020d */
[----:B------:R-:W-:Y:S02]  /*2fb0*/  IMAD.IADD R81, R21, 0x1, R37 ;  /* 0x0000000115517824 */ /* 0x000fe400078e0225 */
[----:B------:R-:W-:Y:S02]  /*2fc0*/  IMAD.IADD R82, R37, 0x1, R31 ;  /* 0x0000000125527824 */ /* 0x000fe400078e021f */
[----:B------:R-:W-:Y:S02]  /*2fd0*/  IMAD.IADD R88, R38, 0x1, R88 ;  /* 0x0000000126587824 */ /* 0x000fe400078e0258 */
[----:B------:R-:W-:Y:S01]  /*2fe0*/  IMAD.IADD R93, R7, 0x1, R93 ;  /* 0x00000001075d7824 */ /* 0x000fe200078e025d */
[----:B------:R-:W-:Y:S01]  /*2ff0*/  @!P6 BAR.SYNC.DEFER_BLOCKING 0x9, 0x100 ;  /* 0x024400000000eb1d */ /* 0x000fe20000010000 */
[----:B--2---:R-:W-:-:S02]  /*3000*/  IMAD R90, R34, 0x200, R35 ;  /* 0x00000200225a7824 */ /* 0x004fc400078e0223 */
[----:B------:R-:W-:Y:S02]  /*3010*/  IMAD R91, R34, 0x200, R33 ;  /* 0x00000200225b7824 */ /* 0x000fe400078e0221 */
[----:B------:R-:W-:-:S07]  /*3020*/  IMAD.IADD R92, R89, 0x1, R90 ;  /* 0x00000001595c7824 */ /* 0x000fce00078e025a */
.L_x_14717:
        /* <DEDUP_REMOVED lines=12> */
[----:B------:R-:W-:Y:S02]  /*30f0*/  IADD3 R27, P3, P4, R3, R100, R68 ;  /* 0x00000064031b7210 */ /* 0x000fe40007c7e044 */
[----:B------:R-:W-:Y:S01]  /*3100*/  LEA R103, R103, R26, 0x1 ;  /* 0x0000001a67677211 */ /* 0x000fe200078e08ff */
        /* <DEDUP_REMOVED lines=12> */
[----:B---3--:R-:W-:Y:S05]  /*31d0*/  @!P3 BRA `(.L_x_14671) ;  /* 0x00000028000cb947 */ /* 0x008fea0003800000 */
        /* <DEDUP_REMOVED lines=41> */
.L_x_14674:
[----:B------:R-:W-:Y:S05]  /*3470*/  BSYNC B1 ;  /* 0x0000000000017941 */ /* 0x000fea0003800000 */
.L_x_14673:
[----:B0-----:R-:W-:Y:S01]  /*3480*/  VIADD R36, R22, 0x40 ;  /* 0x0000004016247836 */ /* 0x001fe20000000000 */
[----:B------:R-:W-:Y:S01]  /*3490*/  BSSY B1, `(.L_x_14675) ;  /* 0x000001c000017945 */ /* 0x000fe20003800000 */
[----:B------:R-:W-:Y:S01]  /*34a0*/  CS2R R44, SRZ ;  /* 0x00000000002c7805 */ /* 0x000fe2000001ff00 */
[----:B-----5:R-:W-:Y:S01]  /*34b0*/  IMAD.MOV.U32 R98, RZ, RZ, R50 ;  /* 0x000000ffff627224 */ /* 0x020fe200078e0032 */
[----:B------:R-:W-:Y:S02]  /*34c0*/  CS2R R46, SRZ ;  /* 0x00000000002e7805 */ /* 0x000fe4000001ff00 */
[----:B------:R-:W-:Y:S02]  /*34d0*/  ISETP.GE.AND P5, PT, R36, R106, PT ;  /* 0x0000006a2400720c */ /* 0x000fe40003fa6270 */
[----:B------:R-:W-:Y:S01]  /*34e0*/  CS2R R36, SRZ ;  /* 0x0000000000247805 */ /* 0x000fe2000001ff00 */
[----:B------:R-:W-:-:S10]  /*34f0*/  IMAD.MOV.U32 R99, RZ, RZ, R51 ;  /* 0x000000ffff637224 */ /* 0x000fd400078e0033 */
        /* <DEDUP_REMOVED lines=21> */
.L_x_14676:
[----:B------:R-:W-:Y:S05]  /*3650*/  BSYNC B1 ;  /* 0x0000000000017941 */ /* 0x000fea0003800000 */
.L_x_14675:
        /* <DEDUP_REMOVED lines=23> */
[----:B------:R-:W-:Y:S02]  /*37d0*/  PRMT R99, R32, 0x5410, R33 ;  /* 0x0000541020637816 */ /* 0x000fe40000000021 */
[----:B------:R-:W-:Y:S02]  /*37e0*/  PRMT R101, R34, 0x7610, R101 ;  /* 0x0000761022657816 */ /* 0x000fe40000000065 */
[----:B------:R-:W-:Y:S01]  /*37f0*/  PRMT R100, R100, 0x5410, R35 ;  /* 0x0000541064647816 */ /* 0x000fe20000000023 */
[----:B------:R-:W-:Y:S06]  /*3800*/  @!P3 BRA `(.L_x_14677) ;  /* 0x000000000004b947 */ /* 0x000fec0003800000 */
[----:B------:R-:W-:Y:S01]  /*3810*/  BPT.TRAP 0x1 ;  /* 0x000000040000795c */ /* 0x000fe20000300000 */
.L_x_14677:
[----:B------:R-:W-:Y:S01]  /*3820*/  IMAD R96, R18, 0x8, R19 ;  /* 0x0000000812607824 */ /* 0x000fe200078e0213 */
[----:B------:R-:W-:Y:S01]  /*3830*/  SHF.L.U32 R107, R202, 0x1f, RZ ;  /* 0x0000001fca6b7819 */ /* 0x000fe200000006ff */
[----:B------:R-:W-:Y:S03]  /*3840*/  BSSY B1, `(.L_x_14678) ;  /* 0x0000003000017945 */ /* 0x000fe60003800000 */
[----:B------:R-:W0:Y:S02]  /*3850*/  SYNCS.PHASECHK.TRANS64.TRYWAIT P6, [R96+URZ+0x32490], R107 ;  /* 0x0324906b600075a7 */ /* 0x000e2400080c017f */
[----:B0-----:R-:W-:Y:S05]  /*3860*/  @!P6 BRA `(.L_x_14679) ;  /* 0x000001f400b8e947 */ /* 0x001fea0003800000 */
.L_x_14992:
[----:B------:R-:W-:Y:S05]  /*3870*/  BSYNC B1 ;  /* 0x0000000000017941 */ /* 0x000fea0003800000 */
.L_x_14678:
        /* <DEDUP_REMOVED lines=19> */
[-C--:B------:R-:W-:Y:S01]  /*39b0*/  FMUL.FTZ R110, R35, R108.reuse ;  /* 0x0000006c236e7220 */ /* 0x080fe20000410000 */
[----:B------:R-:W-:Y:S02]  /*39c0*/  HADD2.F32 R52, -RZ, R52.H0_H0 ;  /* 0x20000034ff347230 */ /* 0x000fe40000004100 */
        /* <DEDUP_REMOVED lines=28> */
.L_x_14685:
[----:B------:R-:W-:Y:S05]  /*3b90*/  BSYNC B3 ;  /* 0x0000000000037941 */ /* 0x000fea0003800000 */
.L_x_14684:
[----:B--2---:R1:W-:Y:S02]  /*3ba0*/  STG.E.128 desc[UR40][R42.64], R32 ;  /* 0x000000202a007986 */ /* 0x0043e4000c101d28 */
.L_x_14683:
[----:B------:R-:W-:Y:S05]  /*3bb0*/  BSYNC B2 ;  /* 0x0000000000027941 */ /* 0x000fea0003800000 */
.L_x_14682:
        /* <DEDUP_REMOVED lines=46> */
.L_x_14687:
[----:B------:R-:W-:Y:S05]  /*3ea0*/  BSYNC B2 ;  /* 0x0000000000027941 */ /* 0x000fea0003800000 */
.L_x_14686:
[----:B--2---:R2:W-:Y:S02]  /*3eb0*/  STG.E.128 desc[UR40][R42.64+0x40], R32 ;  /* 0x000040202a007986 */ /* 0x0045e4000c101d28 */
.L_x_14681:
[----:B------:R-:W-:Y:S05]  /*3ec0*/  BSYNC B1 ;  /* 0x0000000000017941 */ /* 0x000fea0003800000 */
.L_x_14680:
        /* <DEDUP_REMOVED lines=48> */
.L_x_14692:
[----:B------:R-:W-:Y:S05]  /*41d0*/  BSYNC B2 ;  /* 0x0000000000027941 */ /* 0x000fea0003800000 */
.L_x_14691:
[----:B--2---:R3:W-:Y:S02]  /*41e0*/  STG.E.128 desc[UR40][R40.64], R32 ;  /* 0x0000002028007986 */ /* 0x0047e4000c101d28 */
.L_x_14690:
[----:B------:R-:W-:Y:S05]  /*41f0*/  BSYNC B1 ;  /* 0x0000000000017941 */ /* 0x000fea0003800000 */
.L_x_14689:
        /* <DEDUP_REMOVED lines=46> */
.L_x_14694:
[----:B------:R-:W-:Y:S05]  /*44e0*/  BSYNC B1 ;  /* 0x0000000000017941 */ /* 0x000fea0003800000 */
.L_x_14693:
[----:B--2---:R4:W-:Y:S01]  /*44f0*/  STG.E.128 desc[UR40][R40.64+0x40], R32 ;  /* 0x0000402028007986 */ /* 0x0049e2000c101d28 */
[----:B------:R-:W-:Y:S05]  /*4500*/  BRA `(.L_x_14688) ;  /* 0x0000001400ac7947 */ /* 0x000fea0003800000 */
.L_x_14672:
[----:B------:R-:W-:-:S05]  /*4510*/  VIADD R36, R22, 0x40 ;  /* 0x0000004016247836 */ /* 0x000fca0000000000 */
        /* <DEDUP_REMOVED lines=39> */
[----:B---3--:R-:W-:Y:S01]  /*4790*/  IMAD.MOV.U32 R50, RZ, RZ, R34 ;  /* 0x000000ffff327224 */ /* 0x008fe200078e0022 */
[----:B------:R-:W-:Y:S01]  /*47a0*/  MOV R53, R32 ;  /* 0x0000002000357202 */ /* 0x000fe20000000f00 */
[----:B------:R-:W-:Y:S02]  /*47b0*/  IMAD.MOV.U32 R52, RZ, RZ, R35 ;  /* 0x000000ffff347224 */ /* 0x000fe400078e0023 */
[----:B------:R-:W-:Y:S01]  /*47c0*/  IMAD.MOV.U32 R54, RZ, RZ, R33 ;  /* 0x000000ffff367224 */ /* 0x000fe200078e0021 */
[----:B------:R-:W-:Y:S02]  /*47d0*/  PRMT R127, R50, 0x7610, R127 ;  /* 0x00007610327f7816 */ /* 0x000fe4000000007f */
[----:B------:R-:W-:Y:S02]  /*47e0*/  PRMT R123, R52, 0x5410, R53 ;  /* 0x00005410347b7816 */ /* 0x000fe40000000035 */
[----:B------:R-:W-:Y:S01]  /*47f0*/  PRMT R118, R54, 0x7610, R118 ;  /* 0x0000761036767816 */ /* 0x000fe20000000076 */
[----:B----4-:R-:W-:-:S02]  /*4800*/  IMAD.MOV.U32 R50, RZ, RZ, R38 ;  /* 0x000000ffff327224 */ /* 0x010fc400078e0026 */
        /* <DEDUP_REMOVED lines=22> */
.L_x_14695:
        /* <DEDUP_REMOVED lines=9> */
.L_x_14993:
[----:B------:R-:W-:Y:S05]  /*4a00*/  BSYNC B1 ;  /* 0x0000000000017941 */ /* 0x000fea0003800000 */
.L_x_14696:
[----:B------:R-:W-:Y:S01]  /*4a10*/  ISETP.GE.OR P5, PT, R22, R106, P1 ;  /* 0x0000006a1600720c */ /* 0x000fe20000fa6670 */
[----:B------:R-:W-:-:S12]  /*4a20*/  BSSY B1, `(.L_x_14698) ;  /* 0x000007b000017945 */ /* 0x000fd80003800000 */
[----:B------:R-:W-:Y:S05]  /*4a30*/  @P5 BRA `(.L_x_14699) ;  /* 0x0000000400e45947 */ /* 0x000fea0003800000 */
[----:B------:R-:W3:Y:S01]  /*4a40*/  LDL R50, [R1+0x64] ;  /* 0x0000640001327983 */ /* 0x000ee20000100800 */
[----:B------:R-:W-:Y:S01]  /*4a50*/  SHF.R.S32.HI R48, RZ, 0x1f, R22 ;  /* 0x0000001fff307819 */ /* 0x000fe20000011416 */
[----:B--2---:R-:W-:-:S04]  /*4a60*/  IMAD.WIDE.U32 R104, R22, R102, R100 ;  /* 0x0000006616687225 */ /* 0x004fc800078e0064 */
[----:B------:R-:W-:-:S04]  /*4a70*/  IMAD R48, R48, R102, RZ ;  /* 0x0000006630307224 */ /* 0x000fc800078e02ff */
[----:B------:R-:W-:Y:S01]  /*4a80*/  IMAD R49, R22, R103, R48 ;  /* 0x0000006716317224 */ /* 0x000fe200078e0230 */
[----:B------:R-:W-:-:S03]  /*4a90*/  SEL R48, R75, R110, !P0 ;  /* 0x0000006e4b307207 */ /* 0x000fc60004000000 */
[----:B------:R-:W-:Y:S01]  /*4aa0*/  IMAD.IADD R114, R49, 0x1, R105 ;  /* 0x0000000131727824 */ /* 0x000fe200078e0269 */
[----:B------:R-:W-:-:S04]  /*4ab0*/  SHF.R.S32.HI R49, RZ, 0x1f, R48 ;  /* 0x0000001fff317819 */ /* 0x000fc80000011430 */
[----:B------:R-:W-:-:S04]  /*4ac0*/  LEA.HI R49, R49, R48, RZ, 0x4 ;  /* 0x0000003031317211 */ /* 0x000fc800078f20ff */
[----:B------:R-:W-:-:S05]  /*4ad0*/  LEA.HI.SX32 R49, R49, R84, 0x1c ;  /* 0x0000005431317211 */ /* 0x000fca00078fe2ff */
[----:B------:R-:W-:-:S05]  /*4ae0*/  IMAD.SHL.U32 R111, R49, 0x8, RZ ;  /* 0x00000008316f7824 */ /* 0x000fca00078e00ff */
[----:B------:R-:W-:-:S04]  /*4af0*/  LOP3.LUT R49, R83, 0x38, R111, 0xf8, !PT ;  /* 0x0000003853317812 */ /* 0x000fc800078ef86f */
[----:B------:R-:W-:Y:S01]  /*4b00*/  LOP3.LUT R49, R49, R86, RZ, 0x3c, !PT ;  /* 0x0000005631317212 */ /* 0x000fe200078e3cff */
[----:B------:R-:W-:-:S04]  /*4b10*/  IMAD R48, R18, 0x1800, R91 ;  /* 0x0000180012307824 */ /* 0x000fc800078e025b */
[----:B------:R-:W-:Y:S01]  /*4b20*/  IMAD R48, R48, 0x2, R19 ;  /* 0x0000000230307824 */ /* 0x000fe200078e0213 */
[----:B------:R-:W-:Y:S01]  /*4b30*/  IADD3 R109, P5, P6, R4, R104, R85 ;  /* 0x00000068046d7210 */ /* 0x000fe20007ebe055 */
[----:B------:R-:W-:Y:S03]  /*4b40*/  BSSY B2, `(.L_x_14700) ;  /* 0x000005c000027945 */ /* 0x000fe60003800000 */
[----:B------:R-:W-:Y:S01]  /*4b50*/  IADD3.X R112, R61, R114, R87, P5, P6 ;  /* 0x000000723d707210 */ /* 0x000fe20002fec457 */
[----:B---3--:R-:W-:-:S04]  /*4b60*/  IMAD R49, R50, 0x200, R49 ;  /* 0x0000020032317824 */ /* 0x008fc800078e0231 */
        /* <DEDUP_REMOVED lines=10> */
[----:B------:R-:W-:Y:S01]  /*4c10*/  SHF.R.U64 R34, R38, 0x10, R39 ;  /* 0x0000001026227819 */ /* 0x000fe20000001227 */
[----:B------:R-:W-:Y:S01]  /*4c20*/  HADD2.F32 R113, -RZ, R113.H0_H0 ;  /* 0x20000071ff717230 */ /* 0x000fe20000004100 */
[--C-:B------:R-:W-:Y:S01]  /*4c30*/  SHF.R.U64 R36, R36, 0x10, R37.reuse ;  /* 0x0000001024247819 */ /* 0x100fe20000001225 */
[----:B------:R-:W-:Y:S01]  /*4c40*/  HADD2.F32 R33, -RZ, R33.H0_H0 ;  /* 0x20000021ff217230 */ /* 0x000fe20000004100 */
[----:B------:R-:W-:Y:S01]  /*4c50*/  SHF.R.U32.HI R115, RZ, 0x10, R37 ;  /* 0x00000010ff737819 */ /* 0x000fe20000011625 */
[----:B-1----:R-:W-:Y:S01]  /*4c60*/  HADD2.F32 R37, -RZ, R49.H0_H0 ;  /* 0x20000031ff257230 */ /* 0x002fe20000004100 */
[----:B------:R-:W-:Y:S01]  /*4c70*/  SHF.R.U32.HI R38, RZ, 0x10, R39 ;  /* 0x00000010ff267819 */ /* 0x000fe20000011627 */
[----:B--2---:R-:W-:Y:S01]  /*4c80*/  HADD2.F32 R39, -RZ, R53.H0_H0 ;  /* 0x20000035ff277230 */ /* 0x004fe20000004100 */
[----:B------:R-:W-:Y:S01]  /*4c90*/  SHF.R.U32.HI R35, RZ, 0x10, R35 ;  /* 0x00000010ff237819 */ /* 0x000fe20000011623 */
[----:B------:R-:W-:-:S02]  /*4ca0*/  HADD2.F32 R115, -RZ, R115.H0_H0 ;  /* 0x20000073ff737230 */ /* 0x000fc40000004100 */
[-C--:B------:R-:W-:Y:S01]  /*4cb0*/  FMUL.FTZ R124, R37, R116.reuse ;  /* 0x00000074257c7220 */ /* 0x080fe20000410000 */
[C---:B------:R-:W-:Y:S01]  /*4cc0*/  FMUL.FTZ R122, R39.reuse, R116 ;  /* 0x00000074277a7220 */ /* 0x040fe20000410000 */
[----:B------:R-:W-:Y:S02]  /*4cd0*/  HADD2.F32 R116, -RZ, R53.H1_H1 ;  /* 0x30000035ff747230 */ /* 0x000fe40000004100 */
[-C--:B------:R-:W-:Y:S01]  /*4ce0*/  FFMA.FTZ R39, R39, R118.reuse, R124 ;  /* 0x0000007627277223 */ /* 0x080fe2000001007c */
[----:B------:R-:W-:Y:S02]  /*4cf0*/  HADD2.F32 R53, -RZ, R49.H1_H1 ;  /* 0x30000031ff357230 */ /* 0x000fe40000004100 */
[----:B------:R-:W-:Y:S01]  /*4d00*/  FFMA.FTZ R37, R37, R118, -R122 ;  /* 0x0000007625257223 */ /* 0x000fe2000001087a */
[----:B------:R-:W-:Y:S01]  /*4d10*/  MOV R49, R54 ;  /* 0x0000003600317202 */ /* 0x000fe20000000f00 */
        /* <DEDUP_REMOVED lines=8> */
[----:B------:R-:W-:Y:S02]  /*4da0*/  HADD2.F32 R113, -RZ, R51.H0_H0 ;  /* 0x20000033ff717230 */ /* 0x000fe40000004100 */
[----:B------:R-:W-:Y:S01]  /*4db0*/  FMUL.FTZ R126, R53, R122 ;  /* 0x0000007a357e7220 */ /* 0x000fe20000410000 */
[----:B------:R-:W-:Y:S01]  /*4dc0*/  HADD2.F32 R55, -RZ, R55.H1_H1 ;  /* 0x30000037ff377230 */ /* 0x000fe20000004100 */
[----:B------:R-:W-:Y:S01]  /*4dd0*/  F2FP.F16.F32.PACK_AB R39, R116, R39 ;  /* 0x000000277427723e */ /* 0x000fe200000000ff */
[----:B------:R-:W-:-:S02]  /*4de0*/  HADD2.F32 R51, -RZ, R51.H1_H1 ;  /* 0x30000033ff337230 */ /* 0x000fc40000004100 */
[C---:B------:R-:W-:Y:S01]  /*4df0*/  FMUL.FTZ R128, R113.reuse, R122 ;  /* 0x0000007a71807220 */ /* 0x040fe20000410000 */
[----:B------:R-:W-:Y:S01]  /*4e00*/  FFMA.FTZ R38, R113, R118, -R126 ;  /* 0x0000007671267223 */ /* 0x000fe2000001087e */
[----:B------:R-:W-:Y:S02]  /*4e10*/  HADD2.F32 R122, -RZ, R35.H0_H0 ;  /* 0x20000023ff7a7230 */ /* 0x000fe40000004100 */
[-C--:B------:R-:W-:Y:S01]  /*4e20*/  FMUL.FTZ R126, R55, R124.reuse ;  /* 0x0000007c377e7220 */ /* 0x080fe20000410000 */
[----:B------:R-:W-:Y:S01]  /*4e30*/  FMUL.FTZ R124, R51, R124 ;  /* 0x0000007c337c7220 */ /* 0x000fe20000410000 */
[----:B------:R-:W-:Y:S01]  /*4e40*/  FFMA.FTZ R35, R53, R118, R128 ;  /* 0x0000007635237223 */ /* 0x000fe20000010080 */
        /* <DEDUP_REMOVED lines=16> */
[C---:B------:R-:W-:Y:S01]  /*4f50*/  FMUL.FTZ R123, R48.reuse, R123 ;  /* 0x0000007b307b7220 */ /* 0x040fe20000410000 */
[----:B------:R-:W-:Y:S01]  /*4f60*/  FFMA.FTZ R36, R53, R55, R122 ;  /* 0x0000003735247223 */ /* 0x000fe2000001007a */
[-C--:B------:R-:W-:Y:S01]  /*4f70*/  FFMA.FTZ R53, R48, R113.reuse, -R115 ;  /* 0x0000007130357223 */ /* 0x080fe20000010873 */
[----:B------:R-:W-:Y:S02]  /*4f80*/  HADD2.F32 R48, -RZ, R49.H0_H0 ;  /* 0x20000031ff307230 */ /* 0x000fe40000004100 */
[----:B------:R-:W-:Y:S01]  /*4f90*/  FFMA.FTZ R55, R52, R113, R123 ;  /* 0x0000007134377223 */ /* 0x000fe2000001007b */
[----:B------:R-:W-:Y:S02]  /*4fa0*/  HADD2.F32 R52, -RZ, R34.H0_H0 ;  /* 0x20000022ff347230 */ /* 0x000fe40000004100 */
[----:B------:R-:W-:-:S02]  /*4fb0*/  HADD2.F32 R115, -RZ, R127.H1_H1 ;  /* 0x3000007fff737230 */ /* 0x000fc40000004100 */
[--C-:B------:R-:W-:Y:S01]  /*4fc0*/  HADD2.F32 R34, -RZ, R50.reuse.H0_H0 ;  /* 0x20000032ff227230 */ /* 0x100fe20000004100 */
[----:B------:R-:W-:Y:S01]  /*4fd0*/  F2FP.F16.F32.PACK_AB R38, R55, R36 ;  /* 0x000000243726723e */ /* 0x000fe200000000ff */
[----:B------:R-:W-:Y:S02]  /*4fe0*/  HADD2.F32 R49, -RZ, R49.H1_H1 ;  /* 0x30000031ff317230 */ /* 0x000fe40000004100 */
[-C--:B------:R-:W-:Y:S01]  /*4ff0*/  FMUL.FTZ R123, R48, R115.reuse ;  /* 0x00000073307b7220 */ /* 0x080fe20000410000 */
[----:B------:R-:W-:Y:S02]  /*5000*/  HADD2.F32 R50, -RZ, R50.H1_H1 ;  /* 0x30000032ff327230 */ /* 0x000fe40000004100 */
[----:B------:R-:W-:Y:S01]  /*5010*/  FMUL.FTZ R115, R34, R115 ;  /* 0x0000007322737220 */ /* 0x000fe20000410000 */
[----:B------:R-:W-:Y:S02]  /*5020*/  HADD2.F32 R113, -RZ, R127.H0_H0 ;  /* 0x2000007fff717230 */ /* 0x000fe40000004100 */
[----:B------:R-:W-:Y:S01]  /*5030*/  FMUL.FTZ R125, R49, R52 ;  /* 0x00000034317d7220 */ /* 0x000fe20000410000 */
[----:B------:R-:W-:-:S02]  /*5040*/  IMAD.MOV.U32 R55, RZ, RZ, R35 ;  /* 0x000000ffff377224 */ /* 0x000fc400078e0023 */
[----:B------:R-:W-:Y:S01]  /*5050*/  FMUL.FTZ R52, R50, R52 ;  /* 0x0000003432347220 */ /* 0x000fe20000410000 */
[-C--:B------:R-:W-:Y:S01]  /*5060*/  FFMA.FTZ R115, R48, R113.reuse, R115 ;  /* 0x0000007130737223 */ /* 0x080fe20000010073 */
[----:B------:R-:W-:Y:S02]  /*5070*/  FFMA.FTZ R123, R34, R113, -R123 ;  /* 0x00000071227b7223 */ /* 0x000fe4000001087b */
[-C--:B------:R-:W-:Y:S01]  /*5080*/  FFMA.FTZ R52, R49, R33.reuse, R52 ;  /* 0x0000002131347223 */ /* 0x080fe20000010034 */
[----:B------:R-:W-:Y:S01]  /*5090*/  FFMA.FTZ R50, R50, R33, -R125 ;  /* 0x0000002132327223 */ /* 0x000fe2000001087d */
[----:B------:R-:W-:Y:S02]  /*50a0*/  F2FP.F16.F32.PACK_AB R49, R54, R37 ;  /* 0x000000253631723e */ /* 0x000fe400000000ff */
[----:B------:R-:W-:Y:S01]  /*50b0*/  F2FP.F16.F32.PACK_AB R48, R53, R32 ;  /* 0x000000203530723e */ /* 0x000fe200000000ff */
[----:B------:R-:W-:Y:S01]  /*50c0*/  IMAD.MOV.U32 R53, RZ, RZ, R39 ;  /* 0x000000ffff357224 */ /* 0x000fe200078e0027 */
[----:B------:R-:W-:Y:S01]  /*50d0*/  F2FP.F16.F32.PACK_AB R54, R52, R115 ;  /* 0x000000733436723e */ /* 0x000fe200000000ff */
[----:B------:R-:W-:Y:S01]  /*50e0*/  IMAD.MOV.U32 R52, RZ, RZ, R38 ;  /* 0x000000ffff347224 */ /* 0x000fe200078e0026 */
[----:B------:R-:W-:-:S07]  /*50f0*/  F2FP.F16.F32.PACK_AB R50, R50, R123 ;  /* 0x0000007b3232723e */ /* 0x000fce00000000ff */
.L_x_14701:
[----:B------:R-:W-:Y:S05]  /*5100*/  BSYNC B2 ;  /* 0x0000000000027941 */ /* 0x000fea0003800000 */
.L_x_14700:
        /* <DEDUP_REMOVED lines=12> */
.L_x_14699:
[----:B------:R-:W-:Y:S05]  /*51d0*/  BSYNC B1 ;  /* 0x0000000000017941 */ /* 0x000fea0003800000 */
.L_x_14698:
[----:B-1----:R-:W-:Y:S02]  /*51e0*/  VIADD R33, R22, 0x40 ;  /* 0x0000004016217836 */ /* 0x002fe40000000000 */
[-C--:B--2---:R-:W-:Y:S02]  /*51f0*/  IMAD R32, R73, R102.reuse, RZ ;  /* 0x0000006649207224 */ /* 0x084fe400078e02ff */
[C---:B------:R-:W-:Y:S01]  /*5200*/  IMAD.WIDE.U32 R100, R33.reuse, R102, R100 ;  /* 0x0000006621647225 */ /* 0x040fe200078e0064 */
[----:B------:R-:W-:-:S03]  /*5210*/  ISETP.GE.OR P5, PT, R33, R106, P1 ;  /* 0x0000006a2100720c */ /* 0x000fc60000fa6670 */
[----:B------:R-:W-:-:S10]  /*5220*/  IMAD R103, R33, R103, R32 ;  /* 0x0000006721677224 */ /* 0x000fd400078e0220 */
[----:B------:R-:W-:Y:S05]  /*5230*/  @P5 BRA `(.L_x_14688) ;  /* 0x0000000800605947 */ /* 0x000fea0003800000 */
[----:B------:R-:W2:Y:S01]  /*5240*/  LDL R34, [R1+0x68] ;  /* 0x0000680001227983 */ /* 0x000ea20000100800 */
[----:B------:R-:W-:Y:S01]  /*5250*/  IMAD.IADD R50, R101, 0x1, R103 ;  /* 0x0000000165327824 */ /* 0x000fe200078e0267 */
[----:B------:R-:W-:Y:S01]  /*5260*/  IADD3 R32, P5, P6, R4, R100, R85 ;  /* 0x0000006404207210 */ /* 0x000fe20007ebe055 */
[C---:B------:R-:W-:Y:S01]  /*5270*/  VIADD R35, R22.reuse, 0x40 ;  /* 0x0000004016237836 */ /* 0x040fe20000000000 */
[----:B------:R-:W-:Y:S01]  /*5280*/  SEL R110, R75, R110, !P0 ;  /* 0x0000006e4b6e7207 */ /* 0x000fe20004000000 */
[----:B------:R-:W-:Y:S01]  /*5290*/  VIADD R36, R22, 0x40 ;  /* 0x0000004016247836 */ /* 0x000fe20000000000 */
[----:B------:R-:W-:Y:S01]  /*52a0*/  IADD3.X R33, R61, R50, R87, P5, P6 ;  /* 0x000000323d217210 */ /* 0x000fe20002fec457 */
[----:B------:R-:W-:Y:S01]  /*52b0*/  IMAD.SHL.U32 R35, R35, 0x40, RZ ;  /* 0x0000004023237824 */ /* 0x000fe200078e00ff */
[----:B------:R-:W-:Y:S01]  /*52c0*/  LEA R48, P5, R32, R98, 0x1 ;  /* 0x0000006220307211 */ /* 0x000fe200078a08ff */
[----:B------:R-:W-:Y:S01]  /*52d0*/  IMAD.SHL.U32 R36, R36, 0x40, RZ ;  /* 0x0000004024247824 */ /* 0x000fe200078e00ff */
[----:B------:R-:W-:Y:S02]  /*52e0*/  BSSY B1, `(.L_x_14702) ;  /* 0x0000068000017945 */ /* 0x000fe40003800000 */
[----:B------:R-:W-:-:S02]  /*52f0*/  LEA.HI.X R49, R32, R99, R33, 0x1, P5 ;  /* 0x0000006320317211 */ /* 0x000fc400028f0c21 */
[----:B------:R-:W-:Y:S02]  /*5300*/  SHF.R.S32.HI R33, RZ, 0x1f, R110 ;  /* 0x0000001fff217819 */ /* 0x000fe4000001146e */
[----:B------:R-:W-:Y:S02]  /*5310*/  LOP3.LUT R35, R35, 0x1c0, RZ, 0xc0, !PT ;  /* 0x000001c023237812 */ /* 0x000fe400078ec0ff */
[----:B------:R-:W-:Y:S02]  /*5320*/  LEA.HI R33, R33, R110, RZ, 0x4 ;  /* 0x0000006e21217211 */ /* 0x000fe400078f20ff */
[----:B------:R-:W-:Y:S02]  /*5330*/  LOP3.LUT R36, R36, 0x1c0, RZ, 0xc0, !PT ;  /* 0x000001c024247812 */ /* 0x000fe400078ec0ff */
[----:B------:R-:W-:Y:S02]  /*5340*/  LEA.HI.SX32 R33, R33, R84, 0x1c ;  /* 0x0000005421217211 */ /* 0x000fe400078fe2ff */
[----:B------:R-:W-:-:S03]  /*5350*/  SHF.R.U32.HI R35, RZ, 0x3, R35 ;  /* 0x00000003ff237819 */ /* 0x000fc60000011623 */
[----:B------:R-:W-:-:S05]  /*5360*/  IMAD.SHL.U32 R51, R33, 0x8, RZ ;  /* 0x0000000821337824 */ /* 0x000fca00078e00ff */
[----:B------:R-:W-:-:S04]  /*5370*/  LOP3.LUT R32, R36, 0x38, R51, 0xf8, !PT ;  /* 0x0000003824207812 */ /* 0x000fc800078ef833 */
[----:B------:R-:W-:-:S04]  /*5380*/  LOP3.LUT R32, R32, R35, RZ, 0x3c, !PT ;  /* 0x0000002320207212 */ /* 0x000fc800078e3cff */
[----:B--2---:R-:W-:Y:S01]  /*5390*/  IADD3 R33, R34, R32, RZ ;  /* 0x0000002022217210 */ /* 0x004fe20007ffe0ff */
        /* <DEDUP_REMOVED lines=20> */
[----:B------:R-:W-:Y:S01]  /*54e0*/  HADD2.F32 R39, -RZ, R46.H0_H0 ;  /* 0x2000002eff277230 */ /* 0x000fe20000004100 */
[----:B------:R-:W-:Y:S01]  /*54f0*/  SHF.R.U32.HI R45, RZ, 0x10, R43 ;  /* 0x00000010ff2d7819 */ /* 0x000fe2000001162b */
[----:B------:R-:W-:-:S02]  /*5500*/  IMAD.MOV.U32 R43, RZ, RZ, R36 ;  /* 0x000000ffff2b7224 */ /* 0x000fc400078e0024 */
[----:B------:R-:W-:Y:S02]  /*5510*/  HADD2.F32 R46, -RZ, R46.H1_H1 ;  /* 0x3000002eff2e7230 */ /* 0x000fe40000004100 */
[-C--:B------:R-:W-:Y:S01]  /*5520*/  FMUL.FTZ R102, R39, R54.reuse ;  /* 0x0000003627667220 */ /* 0x080fe20000410000 */
[----:B------:R-:W-:Y:S02]  /*5530*/  HADD2.F32 R35, -RZ, R33.H0_H0 ;  /* 0x20000021ff237230 */ /* 0x000fe40000004100 */
        /* <DEDUP_REMOVED lines=9> */
[--C-:B------:R-:W-:Y:S02]  /*55d0*/  HADD2.F32 R54, -RZ, R120.reuse.H0_H0 ;  /* 0x20000078ff367230 */ /* 0x100fe40000004100 */
[----:B------:R-:W-:Y:S01]  /*55e0*/  FFMA.FTZ R46, R46, R53, R55 ;  /* 0x000000352e2e7223 */ /* 0x000fe20000010037 */
[----:B------:R-:W-:Y:S02]  /*55f0*/  HADD2.F32 R120, -RZ, R120.H1_H1 ;  /* 0x30000078ff787230 */ /* 0x000fe40000004100 */
[----:B------:R-:W-:Y:S01]  /*5600*/  HADD2.F32 R53, -RZ, R47.H0_H0 ;  /* 0x2000002fff357230 */ /* 0x000fe20000004100 */
[----:B------:R-:W-:Y:S01]  /*5610*/  F2FP.F16.F32.PACK_AB R33, R36, R33 ;  /* 0x000000212421723e */ /* 0x000fe200000000ff */
[----:B------:R-:W-:-:S02]  /*5620*/  HADD2.F32 R39, -RZ, R37.H0_H0 ;  /* 0x20000025ff277230 */ /* 0x000fc40000004100 */
[----:B------:R-:W-:Y:S02]  /*5630*/  HADD2.F32 R47, -RZ, R47.H1_H1 ;  /* 0x3000002fff2f7230 */ /* 0x000fe40000004100 */
[-C--:B------:R-:W-:Y:S01]  /*5640*/  FMUL.FTZ R102, R53, R120.reuse ;  /* 0x0000007835667220 */ /* 0x080fe20000410000 */
[----:B------:R-:W-:Y:S02]  /*5650*/  HADD2.F32 R55, -RZ, R104.H0_H0 ;  /* 0x20000068ff377230 */ /* 0x000fe40000004100 */
[C---:B------:R-:W-:Y:S01]  /*5660*/  FMUL.FTZ R120, R39.reuse, R120 ;  /* 0x0000007827787220 */ /* 0x040fe20000410000 */
[----:B------:R-:W-:Y:S02]  /*5670*/  HADD2.F32 R52, -RZ, R37.H1_H1 ;  /* 0x30000025ff347230 */ /* 0x000fe40000004100 */
[-C--:B------:R-:W-:Y:S01]  /*5680*/  FFMA.FTZ R37, R39, R54.reuse, -R102 ;  /* 0x0000003627257223 */ /* 0x080fe20000010866 */
[----:B------:R-:W-:Y:S02]  /*5690*/  HADD2.F32 R45, -RZ, R45.H0_H0 ;  /* 0x2000002dff2d7230 */ /* 0x000fe40000004100 */
[-C--:B------:R-:W-:Y:S01]  /*56a0*/  FMUL.FTZ R103, R47, R55.reuse ;  /* 0x000000372f677220 */ /* 0x080fe20000410000 */
[----:B------:R-:W-:Y:S01]  /*56b0*/  FFMA.FTZ R39, R53, R54, R120 ;  /* 0x0000003635277223 */ /* 0x000fe20000010078 */
[----:B------:R-:W-:Y:S01]  /*56c0*/  FMUL.FTZ R104, R52, R55 ;  /* 0x0000003734687220 */ /* 0x000fe20000410000 */
[----:B------:R-:W-:-:S02]  /*56d0*/  HADD2.F32 R55, -RZ, R44.H0_H0 ;  /* 0x2000002cff377230 */ /* 0x000fc40000004100 */
[-C--:B------:R-:W-:Y:S01]  /*56e0*/  FFMA.FTZ R52, R52, R45.reuse, -R103 ;  /* 0x0000002d34347223 */ /* 0x080fe20000010867 */
[----:B------:R-:W-:Y:S02]  /*56f0*/  HADD2.F32 R53, -RZ, R119.H1_H1 ;  /* 0x30000077ff357230 */ /* 0x000fe40000004100 */
[----:B------:R-:W-:Y:S01]  /*5700*/  FFMA.FTZ R54, R47, R45, R104 ;  /* 0x0000002d2f367223 */ /* 0x000fe20000010068 */
[--C-:B------:R-:W-:Y:S02]  /*5710*/  HADD2.F32 R45, -RZ, R43.reuse.H0_H0 ;  /* 0x2000002bff2d7230 */ /* 0x100fe40000004100 */
        /* <DEDUP_REMOVED lines=19> */
[----:B------:R-:W-:-:S02]  /*5850*/  HADD2.F32 R32, -RZ, R34.H0_H0 ;  /* 0x20000022ff207230 */ /* 0x000fc40000004100 */
[-C--:B------:R-:W-:Y:S01]  /*5860*/  FMUL.FTZ R47, R40, R119.reuse ;  /* 0x00000077282f7220 */ /* 0x080fe20000410000 */
[----:B------:R-:W-:Y:S01]  /*5870*/  HADD2.F32 R38, -RZ, R38.H1_H1 ;  /* 0x30000026ff267230 */ /* 0x000fe20000004100 */
[----:B------:R-:W-:Y:S01]  /*5880*/  F2FP.F16.F32.PACK_AB R36, R45, R102 ;  /* 0x000000662d24723e */ /* 0x000fe200000000ff */
        /* <DEDUP_REMOVED lines=11> */
[----:B------:R-:W-:Y:S02]  /*5940*/  F2FP.F16.F32.PACK_AB R34, R34, R47 ;  /* 0x0000002f2222723e */ /* 0x000fe400000000ff */
[----:B------:R-:W-:-:S07]  /*5950*/  F2FP.F16.F32.PACK_AB R38, R38, R119 ;  /* 0x000000772626723e */ /* 0x000fce00000000ff */
.L_x_14703:
[----:B------:R-:W-:Y:S05]  /*5960*/  BSYNC B1 ;  /* 0x0000000000017941 */ /* 0x000fea0003800000 */
.L_x_14702:
        /* <DEDUP_REMOVED lines=10> */
.L_x_14671:
[----:B------:R-:W-:-:S06]  /*5a10*/  UISETP.NE.AND UP0, UPT, UR37, 0x3, UPT ;  /* 0x000000032500788c */ /* 0x000fcc000bf05270 */
[----:B------:R-:W-:-:S13]  /*5a20*/  PLOP3.LUT P3, PT, PT, PT, UP0, 0x80, 0x0 ;  /* 0x000000000000781c */ /* 0x000fda0003f6f008 */
[----:B------:R-:W-:Y:S05]  /*5a30*/  @!P3 BRA `(.L_x_14704) ;  /* 0x000000000004b947 */ /* 0x000fea0003800000 */
[----:B------:R-:W-:Y:S01]  /*5a40*/  BPT.TRAP 0x1 ;  /* 0x000000040000795c */ /* 0x000fe20000300000 */
.L_x_14704:
[----:B------:R-:W-:Y:S01]  /*5a50*/  IMAD R96, R18, 0x8, R19 ;  /* 0x0000000812607824 */ /* 0x000fe200078e0213 */
[----:B------:R-:W-:Y:S01]  /*5a60*/  SHF.L.U32 R107, R202, 0x1f, RZ ;  /* 0x0000001fca6b7819 */ /* 0x000fe200000006ff */
[----:B------:R-:W-:Y:S01]  /*5a70*/  IMAD R106, R27, -0x60, R24 ;  /* 0xffffffa01b6a7824 */ /* 0x000fe200078e0218 */
[----:B------:R-:W-:Y:S02]  /*5a80*/  BSSY B1, `(.L_x_14705) ;  /* 0x0000004000017945 */ /* 0x000fe40003800000 */
[----:B------:R-:W0:Y:S02]  /*5a90*/  SYNCS.PHASECHK.TRANS64.TRYWAIT P4, [R96+URZ+0x32490], R107 ;  /* 0x0324906b600075a7 */ /* 0x000e24000808017f */
[----:B------:R-:W-:Y:S01]  /*5aa0*/  VIMNMX R106, R106, 0x60, PT ;  /* 0x000000606a6a7848 */ /* 0x000fe20003fe0100 */
[----:B0-----:R-:W-:Y:S06]  /*5ab0*/  @!P4 BRA `(.L_x_14706) ;  /* 0x000001d4004cc947 */ /* 0x001fec0003800000 */
.L_x_14994:
[----:B------:R-:W-:Y:S05]  /*5ac0*/  BSYNC B1 ;  /* 0x0000000000017941 */ /* 0x000fea0003800000 */
.L_x_14705:
[CC--:B------:R-:W-:Y:S01]  /*5ad0*/  ISETP.GE.AND P5, PT, R22.reuse, R106.reuse, PT ;  /* 0x0000006a1600720c */ /* 0x0c0fe20003fa6270 */
[----:B------:R-:W-:Y:S01]  /*5ae0*/  VIADD R32, R22, 0x40 ;  /* 0x0000004016207836 */ /* 0x000fe20000000000 */
[----:B------:R-:W-:Y:S04]  /*5af0*/  BSSY B1, `(.L_x_14707) ;  /* 0x0000007000017945 */ /* 0x000fe80003800000 */
[----:B------:R-:W-:-:S07]  /*5b00*/  ISETP.GE.AND P4, PT, R32, R106, PT ;  /* 0x0000006a2000720c */ /* 0x000fce0003f86270 */
[----:B------:R-:W-:Y:S06]  /*5b10*/  @P5 BRA `(.L_x_14708) ;  /* 0x0000000000105947 */ /* 0x000fec0003800000 */
[----:B------:R-:W1:Y:S04]  /*5b20*/  @!P1 LDS.128 R32, [R104] ;  /* 0x0000000068209984 */ /* 0x000e680000000c00 */
[----:B------:R-:W2:Y:S04]  /*5b30*/  @!P2 LDS.128 R36, [R103] ;  /* 0x000000006724a984 */ /* 0x000ea80000000c00 */
[----:B-1----:R1:W-:Y:S04]  /*5b40*/  @!P1 STG.E.128 desc[UR40][R42.64], R32 ;  /* 0x000000202a009986 */ /* 0x0023e8000c101d28 */
[----:B--2---:R1:W-:Y:S02]  /*5b50*/  @!P2 STG.E.128 desc[UR40][R42.64+0x40], R36 ;  /* 0x000040242a00a986 */ /* 0x0043e4000c101d28 */
.L_x_14708:
[----:B------:R-:W-:Y:S05]  /*5b60*/  BSYNC B1 ;  /* 0x0000000000017941 */ /* 0x000fea0003800000 */
.L_x_14707:
[----:B------:R-:W-:Y:S05]  /*5b70*/  @P4 BRA `(.L_x_14688) ;  /* 0x0000000000104947 */ /* 0x000fea0003800000 */
[----:B-1----:R-:W1:Y:S04]  /*5b80*/  @!P1 LDS.128 R32, [R104+0x2000] ;  /* 0x0020000068209984 */ /* 0x002e680000000c00 */
[----:B------:R-:W2:Y:S04]  /*5b90*/  @!P2 LDS.128 R36, [R103+0x2000] ;  /* 0x002000006724a984 */ /* 0x000ea80000000c00 */
[----:B-1----:R1:W-:Y:S04]  /*5ba0*/  @!P1 STG.E.128 desc[UR40][R40.64], R32 ;  /* 0x0000002028009986 */ /* 0x0023e8000c101d28 */
[----:B--2---:R1:W-:Y:S02]  /*5bb0*/  @!P2 STG.E.128 desc[UR40][R40.64+0x40], R36 ;  /* 0x000040242800a986 */ /* 0x0043e4000c101d28 */
.L_x_14688:
[----:B------:R-:W-:Y:S05]  /*5bc0*/  BSYNC B0 ;  /* 0x0000000000007941 */ /* 0x000fea0003800000 */
.L_x_14670:
        /* <DEDUP_REMOVED lines=17> */
.L_x_14710:
[----:B------:R-:W-:Y:S05]  /*5ce0*/  BSYNC B0 ;  /* 0x0000000000007941 */ /* 0x000fea0003800000 */
.L_x_14709:
[----:B------:R-:W2:Y:S01]  /*5cf0*/  SYNCS.PHASECHK.TRANS64.TRYWAIT P3, [R96+URZ+0x324b0], R107 ;  /* 0x0324b06b600075a7 */ /* 0x000ea2000806017f */
[----:B------:R-:W-:Y:S01]  /*5d00*/  ULDC UR38, c[0x0][0x320] ;  /* 0x0000c80000267ab9 */ /* 0x000fe20000000800 */
[----:B------:R-:W-:Y:S01]  /*5d10*/  ULDC.64 UR44, c[0x0][0x328] ;  /* 0x0000ca00002c7ab9 */ /* 0x000fe20000000a00 */
[----:B------:R-:W-:Y:S01]  /*5d20*/  ULDC.64 UR46, c[0x0][0x318] ;  /* 0x0000c600002e7ab9 */ /* 0x000fe20000000a00 */
[----:B------:R-:W-:Y:S01]  /*5d30*/  BSSY B0, `(.L_x_14711) ;  /* 0x0000003000007945 */ /* 0x000fe20003800000 */
[----:B-1----:R-:W-:-:S03]  /*5d40*/  IMAD R32, R18, 0x6000, R90 ;  /* 0x0000600012207824 */ /* 0x002fc600078e025a */
[----:B--2---:R-:W-:Y:S05]  /*5d50*/  @!P3 BRA `(.L_x_14712) ;  /* 0x000001d000b8b947 */ /* 0x004fea0003800000 */
.L_x_14995:
[----:B------:R-:W-:Y:S05]  /*5d60*/  BSYNC B0 ;  /* 0x0000000000007941 */ /* 0x000fea0003800000 */
.L_x_14711:
[----:B------:R-:W-:Y:S01]  /*5d70*/  ISETP.GE.AND P3, PT, R22, R106, PT ;  /* 0x0000006a1600720c */ /* 0x000fe20003f66270 */
[----:B------:R-:W-:Y:S01]  /*5d80*/  BSSY B0, `(.L_x_14713) ;  /* 0x0000026000007945 */ /* 0x000fe20003800000 */
[----:B------:R-:W-:Y:S01]  /*5d90*/  IADD3 R40, R89, R32, RZ ;  /* 0x0000002059287210 */ /* 0x000fe20007ffe0ff */
        /* <DEDUP_REMOVED lines=36> */
.L_x_14714:
[----:B------:R-:W-:Y:S05]  /*5fe0*/  BSYNC B0 ;  /* 0x0000000000007941 */ /* 0x000fea0003800000 */
.L_x_14713:
[----:B--2---:R-:W-:Y:S01]  /*5ff0*/  VIADD R32, R22, 0x40 ;  /* 0x0000004016207836 */ /* 0x004fe20000000000 */
[----:B------:R-:W-:Y:S04]  /*6000*/  BSSY B0, `(.L_x_14715) ;  /* 0x0000025000007945 */ /* 0x000fe80003800000 */
[----:B------:R-:W-:-:S13]  /*6010*/  ISETP.GE.AND P3, PT, R32, R106, PT ;  /* 0x0000006a2000720c */ /* 0x000fda0003f66270 */
[----:B------:R-:W-:Y:S05]  /*6020*/  @P3 BRA `(.L_x_14716) ;  /* 0x0000000000883947 */ /* 0x000fea0003800000 */
[----:B------:R-:W-:Y:S01]  /*6030*/  IADD3 R35, P3, R36, 0x40, RZ ;  /* 0x0000004024237810 */ /* 0x000fe20007f7e0ff */
        /* <DEDUP_REMOVED lines=33> */
.L_x_14716:
[----:B------:R-:W-:Y:S05]  /*6250*/  BSYNC B0 ;  /* 0x0000000000007941 */ /* 0x000fea0003800000 */
.L_x_14715:
[----:B------:R-:W-:Y:S01]  /*6260*/  @!PT LDS RZ, [RZ] ;  /* 0x00000000fffff984 */ /* 0x000fe20000000800 */
[----:B------:R-:W-:Y:S01]  /*6270*/  @!PT LDS RZ, [RZ] ;  /* 0x00000000fffff984 */ /* 0x000fe20000000800 */
[----:B------:R-:W-:Y:S01]  /*6280*/  @!PT LDS RZ, [RZ] ;  /* 0x00000000fffff984 */ /* 0x000fe20000000800 */
[----:B------:R-:W-:Y:S01]  /*6290*/  @!PT LDS RZ, [RZ] ;  /* 0x00000000fffff984 */ /* 0x000fe20000000800 */
[----:B------:R3:W-:Y:S06]  /*62a0*/  MEMBAR.ALL.CTA ;  /* 0x0000000000007992 */ /* 0x0007ec0000008000 */
[----:B---3--:R-:W3:Y:S02]  /*62b0*/  FENCE.VIEW.ASYNC.S ;  /* 0x00000000000073c6 */ /* 0x008ee40000000000 */
[----:B---3--:R3:W-:Y:S01]  /*62c0*/  BAR.SYNC.DEFER_BLOCKING R74, 0x80 ;  /* 0x0002004a0000751d */ /* 0x0087e20000010000 */
[----:B------:R-:W-:Y:S01]  /*62d0*/  ISETP.NE.AND P5, PT, R97, RZ, PT ;  /* 0x000000ff6100720c */ /* 0x000fe20003fa5270 */
[----:B------:R-:W-:Y:S01]  /*62e0*/  VIADD R18, R18, 0x1 ;  /* 0x0000000112127836 */ /* 0x000fe20000000000 */
[----:B01----:R-:W-:-:S04]  /*62f0*/  @!P4 IADD3 R96, R96, 0x324c0, RZ ;  /* 0x000324c06060c810 */ /* 0x003fc80007ffe0ff */
[C---:B------:R-:W-:Y:S02]  /*6300*/  ISETP.NE.AND P3, PT, R18.reuse, 0x2, PT ;  /* 0x000000021200780c */ /* 0x040fe40003f65270 */
[----:B------:R-:W-:Y:S02]  /*6310*/  @!P4 PRMT R96, RZ, 0x654, R96 ;  /* 0x00000654ff60c816 */ /* 0x000fe40000000060 */
[----:B--2---:R-:W-:Y:S02]  /*6320*/  SEL R33, RZ, 0x1, P3 ;  /* 0x00000001ff217807 */ /* 0x004fe40001800000 */
        /* <DEDUP_REMOVED lines=9> */
.L_x_14665:
[----:B------:R-:W2:Y:S01]  /*63c0*/  LDL R3, [R1+0x50] ;  /* 0x0000500001037983 */ /* 0x000ea20000100800 */
[----:B------:R-:W0:Y:S01]  /*63d0*/  LDC R0, c[0x0][0x448] ;  /* 0x00011200ff007b82 */ /* 0x000e220000000800 */
[----:B------:R-:W-:Y:S01]  /*63e0*/  IMAD.MOV.U32 R210, RZ, RZ, RZ ;  /* 0x000000ffffd27224 */ /* 0x000fe200078e00ff */
[----:B0-----:R-:W-:-:S13]  /*63f0*/  ISETP.NE.AND P1, PT, R0, 0x1, PT ;  /* 0x000000010000780c */ /* 0x001fda0003f25270 */
[----:B------:R-:W0:Y:S08]  /*6400*/  @P1 LDC R0, c[0x0][0x44c] ;  /* 0x00011300ff001b82 */ /* 0x000e300000000800 */
[----:B------:R-:W1:Y:S01]  /*6410*/  @P1 LDC R5, c[0x0][0x450] ;  /* 0x00011400ff051b82 */ /* 0x000e620000000800 */
[----:B--2---:R-:W-:-:S04]  /*6420*/  VIADD R3, R3, 0x7f ;  /* 0x0000007f03037836 */ /* 0x004fc80000000000 */
        /* <DEDUP_REMOVED lines=12> */
.L_x_14718:
[----:B------:R-:W-:Y:S04]  /*64f0*/  BSSY B0, `(.L_x_14719) ;  /* 0x0000020000007945 */ /* 0x000fe80003800000 */
[----:B------:R-:W-:Y:S05]  /*6500*/  @!P1 BRA `(.L_x_14720) ;  /* 0x0000000000789947 */ /* 0x000fea0003800000 */
[----:B------:R-:W2:Y:S01]  /*6510*/  LDL R0, [R1+0x7c] ;  /* 0x00007c0001007983 */ /* 0x000ea20000100800 */
[----:B------:R-:W-:Y:S01]  /*6520*/  ULDC UR4, c[0x0][0xae8] ;  /* 0x0002ba0000047ab9 */ /* 0x000fe20000000800 */
[----:B--2---:R-:W-:-:S04]  /*6530*/  ISETP.NE.AND P0, PT, R0, RZ, PT ;  /* 0x000000ff0000720c */ /* 0x004fc80003f05270 */
        /* <DEDUP_REMOVED lines=25> */
[----:B------:R-:W-:-:S05]  /*66d0*/  @!P1 LOP3.LUT R5, RZ, R9, RZ, 0x33, !PT ;  /* 0x00000009ff059212 */ /* 0x000fca00078e33ff */
[----:B------:R-:W-:-:S07]  /*66e0*/  IMAD.MOV.U32 R210, RZ, RZ, R5 ;  /* 0x000000ffffd27224 */ /* 0x000fce00078e0005 */
.L_x_14720:
[----:B------:R-:W-:Y:S05]  /*66f0*/  BSYNC B0 ;  /* 0x0000000000007941 */ /* 0x000fea0003800000 */
.L_x_14719:
[----:B------:R-:W2:Y:S01]  /*6700*/  LDL R0, [R1+0x90] ;  /* 0x0000900001007983 */ /* 0x000ea20000100800 */
[----:B------:R-:W-:Y:S01]  /*6710*/  PLOP3.LUT P0, PT, PT, PT, PT, 0x80, 0x0 ;  /* 0x000000000000781c */ /* 0x000fe20003f0f070 */
[----:B------:R-:W-:Y:S01]  /*6720*/  IMAD.MOV.U32 R3, RZ, RZ, RZ ;  /* 0x000000ffff037224 */ /* 0x000fe200078e00ff */
        /* <DEDUP_REMOVED lines=28> */
[----:B---3--:R-:W-:Y:S02]  /*68f0*/  CS2R R96, SRZ ;  /* 0x0000000000607805 */ /* 0x008fe4000001ff00 */
        /* <DEDUP_REMOVED lines=35> */
[----:B--2---:R-:W-:-:S05]  /*6b30*/  IMAD R0, R0, R210, RZ ;  /* 0x000000d200007224 */ /* 0x004fca00078e02ff */
[----:B------:R0:W-:Y:S01]  /*6b40*/  STL [R1+0x60], R0 ;  /* 0x0000600001007387 */ /* 0x0001e20000100800 */
[----:B------:R-:W-:Y:S02]  /*6b50*/  VIADDMNMX R210, R0, R210, R29, PT ;  /* 0x000000d200d27246 */ /* 0x000fe4000380011d */
[----:B------:R-:W-:Y:S02]  /*6b60*/  CS2R R28, SRZ ;  /* 0x00000000001c7805 */ /* 0x000fe4000001ff00 */
[----:B------:R-:W-:-:S13]  /*6b70*/  ISETP.GT.AND P1, PT, R210, R0, PT ;  /* 0x00000000d200720c */ /* 0x000fda0003f24270 */
[----:B0-----:R-:W-:Y:S05]  /*6b80*/  @!P1 BRA `(.L_x_14721) ;  /* 0x000000d0004c9947 */ /* 0x001fea0003800000 */
        /* <DEDUP_REMOVED lines=8> */
.L_x_14998:
[----:B-1----:R-:W-:Y:S01]  /*6c10*/  LEA.HI R0, R14, R14, RZ, 0x1 ;  /* 0x0000000e0e007211 */ /* 0x002fe200078f08ff */
[----:B------:R-:W-:Y:S01]  /*6c20*/  VIADD R24, R19, 0x18400 ;  /* 0x0001840013187836 */ /* 0x000fe20000000000 */
[----:B------:R-:W-:Y:S01]  /*6c30*/  BSSY B6, `(.L_x_14723) ;  /* 0x000001d000067945 */ /* 0x000fe20003800000 */
[----:B------:R-:W-:Y:S01]  /*6c40*/  IMAD.MOV.U32 R225, RZ, RZ, 0x40000040 ;  /* 0x40000040ffe17424 */ /* 0x000fe200078e00ff */
[----:B------:R-:W-:Y:S02]  /*6c50*/  LOP3.LUT R3, R0, 0x7fffe, RZ, 0xc0, !PT ;  /* 0x0007fffe00037812 */ /* 0x000fe400078ec0ff */
[----:B------:R-:W-:-:S03]  /*6c60*/  LOP3.LUT P0, RZ, R24, 0x1bf, RZ, 0xc0, !PT ;  /* 0x000001bf18ff7812 */ /* 0x000fc6000780c0ff */
[----:B------:R-:W-:-:S04]  /*6c70*/  IMAD.IADD R3, R14, 0x1, -R3 ;  /* 0x000000010e037824 */ /* 0x000fc800078e0a03 */
[----:B------:R-:W-:-:S05]  /*6c80*/  IMAD R3, R3, 0x2000, R24 ;  /* 0x0000200003037824 */ /* 0x000fca00078e0218 */
[----:B------:R-:W-:Y:S01]  /*6c90*/  SHF.R.U32.HI R0, RZ, 0x4, R3 ;  /* 0x00000004ff007819 */ /* 0x000fe20000011603 */
[----:B------:R-:W-:-:S03]  /*6ca0*/  VIADD R3, R3, 0xa000 ;  /* 0x0000a00003037836 */ /* 0x000fc60000000000 */
[----:B------:R-:W-:Y:S02]  /*6cb0*/  LOP3.LUT R0, R0, 0x3fff, RZ, 0xc0, !PT ;  /* 0x00003fff00007812 */ /* 0x000fe400078ec0ff */
[----:B------:R-:W-:Y:S02]  /*6cc0*/  SHF.R.U32.HI R3, RZ, 0x4, R3 ;  /* 0x00000004ff037819 */ /* 0x000fe40000011603 */
[----:B------:R-:W-:Y:S02]  /*6cd0*/  LOP3.LUT R224, R0, 0x10000, RZ, 0xfc, !PT ;  /* 0x0001000000e07812 */ /* 0x000fe400078efcff */
[----:B------:R-:W-:Y:S01]  /*6ce0*/  LOP3.LUT R72, R3, 0x3fff, RZ, 0xc0, !PT ;  /* 0x00003fff03487812 */ /* 0x000fe200078ec0ff */
[----:B------:R-:W-:Y:S06]  /*6cf0*/  @!P0 BRA `(.L_x_14724) ;  /* 0x0000000000408947 */ /* 0x000fec0003800000 */
[----:B------:R-:W-:Y:S01]  /*6d00*/  MOV R14, 0x0 ;  /* 0x00000000000e7802 */ /* 0x000fe20000000f00 */
[----:B------:R-:W-:Y:S01]  /*6d10*/  ULDC.64 UR4, c[0x4][0x118] ;  /* 0x0100460000047ab9 */ /* 0x000fe20000000a00 */
[----:B------:R-:W-:Y:S01]  /*6d20*/  ULDC.64 UR6, c[0x4][0x120] ;  /* 0x0100480000067ab9 */ /* 0x000fe20000000a00 */
[----:B------:R-:W-:Y:S01]  /*6d30*/  MOV R4, UR4 ;  /* 0x0000000400047c02 */ /* 0x000fe20008000f00 */
[----:B------:R-:W-:Y:S01]  /*6d40*/  IMAD.U32 R5, RZ, RZ, UR5 ;  /* 0x00000005ff057e24 */ /* 0x000fe2000f8e00ff */
[----:B------:R-:W-:Y:S01]  /*6d50*/  ULDC.64 UR4, c[0x4][0x38] ;  /* 0x01000e0000047ab9 */ /* 0x000fe20000000a00 */
[----:B------:R-:W1:Y:S01]  /*6d60*/  LDC.64 R14, c[0x4][R14] ;  /* 0x010000000e0e7b82 */ /* 0x000e620000000a00 */
        /* <DEDUP_REMOVED lines=9> */
.L_x_14724:
[----:B------:R-:W-:Y:S05]  /*6e00*/  BSYNC B6 ;  /* 0x0000000000067941 */ /* 0x000fea0003800000 */
.L_x_14723:
[----:B------:R-:W-:Y:S02]  /*6e10*/  ULDC UR4, c[0x0][0x3f4] ;  /* 0x0000fd0000047ab9 */ /* 0x000fe40000000800 */
[----:B------:R-:W-:-:S13]  /*6e20*/  ISETP.LT.AND P0, PT, RZ, UR4, PT ;  /* 0x00000004ff007c0c */ /* 0x000fda000bf01270 */
[----:B------:R-:W-:Y:S05]  /*6e30*/  @P0 BRA `(.L_x_14725) ;  /* 0x0000000000400947 */ /* 0x000fea0003800000 */
[----:B------:R-:W2:Y:S02]  /*6e40*/  LDL R20, [R1+0x8c] ;  /* 0x00008c0001147983 */ /* 0x000ea40000100800 */
[----:B--2---:R-:W-:-:S04]  /*6e50*/  LEA.HI R0, R20, R20, RZ, 0x1 ;  /* 0x0000001414007211 */ /* 0x004fc800078f08ff */
        /* <DEDUP_REMOVED lines=8> */
.L_x_14728:
[----:B--2---:R2:W3:Y:S02]  /*6ee0*/  SYNCS.PHASECHK.TRANS64.TRYWAIT P0, [R19+URZ+0x32400], R4 ;  /* 0x03240004130075a7 */ /* 0x0044e4000800017f */
[----:B---3--:R-:W-:Y:S05]  /*6ef0*/  @!P0 NANOSLEEP.SYNCS 0x989680 ;  /* 0x009896800000895d */ /* 0x008fea0003900000 */
[----:B------:R-:W3:Y:S02]  /*6f00*/  @!P0 SYNCS.PHASECHK.TRANS64 P0, [R19+URZ+0x32400], R4 ;  /* 0x03240004130085a7 */ /* 0x000ee4000800007f */
[----:B---3--:R-:W-:Y:S05]  /*6f10*/  @!P0 BRA `(.L_x_14728) ;  /* 0xfffffffc00f08947 */ /* 0x008fea000383ffff */
.L_x_14727:
[----:B------:R-:W-:Y:S05]  /*6f20*/  BSYNC B0 ;  /* 0x0000000000007941 */ /* 0x000fea0003800000 */
.L_x_14726:
[----:B------:R-:W-:Y:S05]  /*6f30*/  BRA `(.L_x_14729) ;  /* 0x0000002c00387947 */ /* 0x000fea0003800000 */
.L_x_14725:
[----:B-----5:R-:W-:Y:S01]  /*6f40*/  SHF.R.S32.HI R0, RZ, 0x1f, R152 ;  /* 0x0000001fff007819 */ /* 0x020fe20000011498 */
[----:B------:R-:W-:Y:S01]  /*6f50*/  ULDC.64 UR4, c[0x0][0x3f8] ;  /* 0x0000fe0000047ab9 */ /* 0x000fe20000000a00 */
[----:B------:R-:W-:Y:S01]  /*6f60*/  LOP3.LUT P0, RZ, R24, 0x3ff, RZ, 0xc0, !PT ;  /* 0x000003ff18ff7812 */ /* 0x000fe2000780c0ff */
        /* <DEDUP_REMOVED lines=8> */
[----:B------:R-:W-:Y:S01]  /*6ff0*/  IMAD.IADD R27, R3, 0x1, R25 ;  /* 0x00000001031b7824 */ /* 0x000fe200078e0219 */
[----:B------:R-:W-:Y:S01]  /*7000*/  IADD3 R29, R5, R153, RZ ;  /* 0x00000099051d7210 */ /* 0x000fe20007ffe0ff */
        /* <DEDUP_REMOVED lines=17> */
.L_x_14731:
[----:B------:R-:W-:Y:S05]  /*7120*/  BSYNC B6 ;  /* 0x0000000000067941 */ /* 0x000fea0003800000 */
.L_x_14730:
[----:B------:R-:W2:Y:S01]  /*7130*/  LDL R35, [R1+0x50] ;  /* 0x0000500001237983 */ /* 0x000ea20000100800 */
[----:B------:R-:W-:Y:S01]  /*7140*/  LEA.HI R31, R31, R26, RZ, 0x2 ;  /* 0x0000001a1f1f7211 */ /* 0x000fe200078f10ff */
[----:B------:R-:W-:Y:S01]  /*7150*/  ULDC.U8 UR4, c[0x0][0x410] ;  /* 0x0001040000047ab9 */ /* 0x000fe20000000000 */
[----:B------:R-:W-:Y:S01]  /*7160*/  BSSY B0, `(.L_x_14732) ;  /* 0x00002a3000007945 */ /* 0x000fe20003800000 */
[----:B------:R-:W-:Y:S02]  /*7170*/  ISETP.NE.AND P0, PT, RZ, UR4, PT ;  /* 0x00000004ff007c0c */ /* 0x000fe4000bf05270 */
[----:B------:R-:W-:Y:S02]  /*7180*/  SHF.R.S32.HI R3, RZ, 0x1f, R31 ;  /* 0x0000001fff037819 */ /* 0x000fe4000001141f */
[----:B------:R-:W-:Y:S02]  /*7190*/  LOP3.LUT R31, R31, 0xfffffffc, RZ, 0xc0, !PT ;  /* 0xfffffffc1f1f7812 */ /* 0x000fe400078ec0ff */
[----:B------:R-:W-:-:S03]  /*71a0*/  LEA.HI R3, R3, R22, RZ, 0x3 ;  /* 0x0000001603037211 */ /* 0x000fc600078f18ff */
[----:B------:R-:W-:Y:S01]  /*71b0*/  IMAD.IADD R26, R26, 0x1, -R31 ;  /* 0x000000011a1a7824 */ /* 0x000fe200078e0a1f */
[----:B------:R-:W-:-:S05]  /*71c0*/  LOP3.LUT R3, R3, 0xfffffff8, RZ, 0xc0, !PT ;  /* 0xfffffff803037812 */ /* 0x000fca00078ec0ff */
[C---:B------:R-:W-:Y:S01]  /*71d0*/  IMAD.IADD R36, R22.reuse, 0x1, -R3 ;  /* 0x0000000116247824 */ /* 0x040fe200078e0a03 */
[----:B--2---:R-:W-:Y:S01]  /*71e0*/  IADD3 R37, R22, R35, RZ ;  /* 0x0000002316257210 */ /* 0x004fe20007ffe0ff */
        /* <DEDUP_REMOVED lines=36> */
.L_x_15004:
[----:B------:R-:W5:Y:S01]  /*7430*/  LDL R8, [R1+0x24] ;  /* 0x0000240001087983 */ /* 0x000f620000100800 */
[----:B------:R-:W-:Y:S01]  /*7440*/  BSSY B1, `(.L_x_14735) ;  /* 0x000001e000017945 */ /* 0x000fe20003800000 */
[----:B------:R-:W-:Y:S02]  /*7450*/  CS2R R24, SRZ ;  /* 0x0000000000187805 */ /* 0x000fe4000001ff00 */
[----:B------:R-:W-:Y:S02]  /*7460*/  CS2R R26, SRZ ;  /* 0x00000000001a7805 */ /* 0x000fe4000001ff00 */
[----:B------:R-:W-:Y:S02]  /*7470*/  CS2R R28, SRZ ;  /* 0x00000000001c7805 */ /* 0x000fe4000001ff00 */
[----:B------:R-:W-:Y:S01]  /*7480*/  CS2R R20, SRZ ;  /* 0x0000000000147805 */ /* 0x000fe2000001ff00 */
[----:B-----5:R-:W-:-:S05]  /*7490*/  IMAD R38, R8, R38, RZ ;  /* 0x0000002608267224 */ /* 0x020fca00078e02ff */
[----:B------:R-:W-:-:S13]  /*74a0*/  ISETP.GE.AND P0, PT, R37, R38, PT ;  /* 0x000000262500720c */ /* 0x000fda0003f06270 */
        /* <DEDUP_REMOVED lines=9> */
[C---:B------:R-:W-:Y:S02]  /*7540*/  @!P3 SHF.L.U32 R9, R203.reuse, 0x1, RZ ;  /* 0x00000001cb09b819 */ /* 0x040fe400000006ff */
[----:B------:R-:W-:Y:S02]  /*7550*/  @!P3 SHF.L.U64.HI R24, R203, 0x1, R40 ;  /* 0x00000001cb18b819 */ /* 0x000fe40000010228 */
[----:B------:R-:W-:Y:S02]  /*7560*/  CS2R R26, SRZ ;  /* 0x00000000001a7805 */ /* 0x000fe4000001ff00 */
[----:B------:R-:W-:Y:S02]  /*7570*/  @!P3 IADD3 R10, P0, R0, R9, RZ ;  /* 0x00000009000ab210 */ /* 0x000fe40007f1e0ff */
[----:B------:R-:W-:-:S02]  /*7580*/  CS2R R20, SRZ ;  /* 0x0000000000147805 */ /* 0x000fc4000001ff00 */
[----:B0-----:R-:W-:Y:S01]  /*7590*/  @!P3 IADD3 R8, P1, R14, R9, RZ ;  /* 0x000000090e08b210 */ /* 0x001fe20007f3e0ff */
[----:B------:R-:W-:Y:S01]  /*75a0*/  @!P2 IMAD.WIDE R12, R200, 0x2, R14 ;  /* 0x00000002c80ca825 */ /* 0x000fe200078e020e */
[----:B------:R0:W5:Y:S03]  /*75b0*/  @!P2 LD.E.64 R28, desc[UR40][R32.64] ;  /* 0x00000028201ca980 */ /* 0x000166000c101b00 */
[--C-:B------:R-:W-:Y:S01]  /*75c0*/  @!P3 IMAD.X R11, R3, 0x1, R24.reuse, P0 ;  /* 0x00000001030bb824 */ /* 0x100fe200000e0618 */
[----:B------:R0:W5:Y:S01]  /*75d0*/  @!P2 LD.E.64 R26, desc[UR40][R12.64] ;  /* 0x000000280c1aa980 */ /* 0x000162000c101b00 */
[----:B------:R-:W-:Y:S01]  /*75e0*/  @!P3 IMAD.X R9, R5, 0x1, R24, P1 ;  /* 0x000000010509b824 */ /* 0x000fe200008e0618 */
[----:B------:R-:W-:Y:S02]  /*75f0*/  CS2R R24, SRZ ;  /* 0x0000000000187805 */ /* 0x000fe4000001ff00 */
[----:B------:R0:W5:Y:S04]  /*7600*/  @!P3 LD.E.64 R20, desc[UR40][R10.64] ;  /* 0x000000280a14b980 */ /* 0x000168000c101b00 */
[----:B------:R0:W5:Y:S02]  /*7610*/  @!P3 LD.E.64 R24, desc[UR40][R8.64] ;  /* 0x000000280818b980 */ /* 0x000164000c101b00 */
.L_x_14736:
[----:B------:R-:W-:Y:S05]  /*7620*/  BSYNC B1 ;  /* 0x0000000000017941 */ /* 0x000fea0003800000 */
.L_x_14735:
[----:B----45:R-:W-:Y:S01]  /*7630*/  IMAD.MOV.U32 R5, RZ, RZ, R26 ;  /* 0x000000ffff057224 */ /* 0x030fe200078e001a */
[----:B------:R-:W-:Y:S01]  /*7640*/  UMOV UR4, 0xffffffff ;  /* 0xffffffff00047882 */ /* 0x000fe20000000000 */
[----:B0-----:R-:W-:Y:S02]  /*7650*/  IMAD.MOV.U32 R8, RZ, RZ, R27 ;  /* 0x000000ffff087224 */ /* 0x001fe400078e001b */
[----:B---3--:R-:W-:Y:S02]  /*7660*/  IMAD.MOV.U32 R0, RZ, RZ, R24 ;  /* 0x000000ffff007224 */ /* 0x008fe400078e0018 */
[----:B--2---:R-:W-:Y:S01]  /*7670*/  IMAD.MOV.U32 R3, RZ, RZ, R25 ;  /* 0x000000ffff037224 */ /* 0x004fe200078e0019 */
[----:B------:R-:W-:Y:S01]  /*7680*/  PRMT R43, R5, 0x5410, R8 ;  /* 0x00005410052b7816 */ /* 0x000fe20000000008 */
[----:B------:R-:W-:Y:S01]  /*7690*/  IMAD.MOV.U32 R5, RZ, RZ, R20 ;  /* 0x000000ffff057224 */ /* 0x000fe200078e0014 */
[----:B------:R-:W-:Y:S02]  /*76a0*/  MOV R8, R21 ;  /* 0x0000001500087202 */ /* 0x000fe40000000f00 */
[----:B------:R-:W-:Y:S01]  /*76b0*/  PRMT R42, R0, 0x5410, R3 ;  /* 0x00005410002a7816 */ /* 0x000fe20000000003 */
[----:B------:R-:W-:Y:S01]  /*76c0*/  IMAD.MOV.U32 R0, RZ, RZ, R28 ;  /* 0x000000ffff007224 */ /* 0x000fe200078e001c */
[----:B------:R-:W-:Y:S01]  /*76d0*/  PRMT R45, R5, 0x5410, R8 ;  /* 0x00005410052d7816 */ /* 0x000fe20000000008 */
[----:B------:R-:W-:Y:S01]  /*76e0*/  IMAD.MOV.U32 R3, RZ, RZ, R29 ;  /* 0x000000ffff037224 */ /* 0x000fe200078e001d */
[----:B------:R-:W-:-:S04]  /*76f0*/  CS2R R8, SRZ ;  /* 0x0000000000087805 */ /* 0x000fc8000001ff00 */
[----:B------:R-:W-:Y:S01]  /*7700*/  PRMT R44, R0, 0x5410, R3 ;  /* 0x00005410002c7816 */ /* 0x000fe20000000003 */
[----:B------:R-:W-:Y:S06]  /*7710*/  BRA.DIV UR4, `(.L_x_14737) ;  /* 0x000001ba04f07947 */ /* 0x000fec000b800000 */
[----:B------:R0:W2:Y:S04]  /*7720*/  SHFL.IDX PT, R3, R6, 0x1, 0x1c1f ;  /* 0x003c1f0006037f89 */ /* 0x0000a800000e0000 */
[----:B-1----:R-:W1:Y:S04]  /*7730*/  SHFL.IDX PT, R4, R4, 0x1, 0x1c1f ;  /* 0x003c1f0004047f89 */ /* 0x002e6800000e0000 */
[----:B------:R-:W3:Y:S04]  /*7740*/  SHFL.IDX PT, R7, R7, 0x1, 0x1c1f ;  /* 0x003c1f0007077f89 */ /* 0x000ee800000e0000 */
[----:B0-----:R-:W4:Y:S02]  /*7750*/  SHFL.IDX PT, R30, R30, 0x1, 0x1c1f ;  /* 0x003c1f001e1e7f89 */ /* 0x001f2400000e0000 */
.L_x_15010:
[----:B------:R-:W5:Y:S01]  /*7760*/  LDL R5, [R1+0x8c] ;  /* 0x00008c0001057983 */ /* 0x000f620000100800 */
[----:B------:R-:W-:Y:S01]  /*7770*/  VIADD R37, R37, 0x40 ;  /* 0x0000004025257836 */ /* 0x000fe20000000000 */
[----:B------:R-:W-:Y:S01]  /*7780*/  BSSY B1, `(.L_x_14738) ;  /* 0x0000020000017945 */ /* 0x000fe20003800000 */
[----:B------:R-:W-:Y:S02]  /*7790*/  CS2R R10, SRZ ;  /* 0x00000000000a7805 */ /* 0x000fe4000001ff00 */
[----:B------:R-:W-:Y:S02]  /*77a0*/  CS2R R14, SRZ ;  /* 0x00000000000e7805 */ /* 0x000fe4000001ff00 */
[----:B------:R-:W-:Y:S02]  /*77b0*/  CS2R R12, SRZ ;  /* 0x00000000000c7805 */ /* 0x000fe4000001ff00 */
[----:B------:R-:W-:Y:S02]  /*77c0*/  ISETP.GE.AND P0, PT, R37, R38, PT ;  /* 0x000000262500720c */ /* 0x000fe40003f06270 */
[----:B-----5:R-:W-:-:S04]  /*77d0*/  LEA.HI R0, R5, R5, RZ, 0x1 ;  /* 0x0000000505007211 */ /* 0x020fc800078f08ff */
[----:B------:R-:W-:-:S05]  /*77e0*/  LOP3.LUT R0, R0, 0xfffffffe, RZ, 0xc0, !PT ;  /* 0xfffffffe00007812 */ /* 0x000fca00078ec0ff */
        /* <DEDUP_REMOVED lines=8> */
[----:B----4-:R-:W-:Y:S02]  /*7870*/  IMAD.MOV.U32 R10, RZ, RZ, R30 ;  /* 0x000000ffff0a7224 */ /* 0x010fe400078e001e */
[----:B---3--:R-:W-:-:S06]  /*7880*/  IMAD.MOV.U32 R11, RZ, RZ, R7 ;  /* 0x000000ffff0b7224 */ /* 0x008fcc00078e0007 */
[----:B-1----:R-:W-:-:S04]  /*7890*/  @!P2 IMAD.WIDE R32, R200, 0x2, R4 ;  /* 0x00000002c820a825 */ /* 0x002fc800078e0204 */
[C---:B------:R-:W-:Y:S01]  /*78a0*/  @!P3 SHF.L.U64.HI R40, R203.reuse, 0x1, R40 ;  /* 0x00000001cb28b819 */ /* 0x040fe20000010228 */
[----:B------:R-:W-:Y:S01]  /*78b0*/  @!P3 IMAD.SHL.U32 R5, R203, 0x2, RZ ;  /* 0x00000002cb05b824 */ /* 0x000fe200078e00ff */
[----:B------:R-:W-:Y:S02]  /*78c0*/  CS2R R8, SRZ ;  /* 0x0000000000087805 */ /* 0x000fe4000001ff00 */
[----:B------:R-:W-:Y:S01]  /*78d0*/  CS2R R12, SRZ ;  /* 0x00000000000c7805 */ /* 0x000fe2000001ff00 */
[----:B------:R0:W5:Y:S01]  /*78e0*/  @!P2 LD.E.64 R14, desc[UR40][R32.64] ;  /* 0x00000028200ea980 */ /* 0x000162000c101b00 */
[-C--:B------:R-:W-:Y:S02]  /*78f0*/  @!P3 IADD3 R4, P0, R4, R5.reuse, RZ ;  /* 0x000000050404b210 */ /* 0x080fe40007f1e0ff */
        /* <DEDUP_REMOVED lines=8> */
.L_x_14739:
[----:B------:R-:W-:Y:S05]  /*7980*/  BSYNC B1 ;  /* 0x0000000000017941 */ /* 0x000fea0003800000 */
.L_x_14738:
[----:B0---4-:R-:W4:Y:S01]  /*7990*/  LDL R30, [R1+0x64] ;  /* 0x00006400011e7983 */ /* 0x011f220000100800 */
[----:B------:R-:W0:Y:S01]  /*79a0*/  SYNCS.PHASECHK.TRANS64.TRYWAIT P0, [R19+URZ+0x32400], R34 ;  /* 0x03240022130075a7 */ /* 0x000e22000800017f */
[----:B--2---:R-:W-:Y:S01]  /*79b0*/  IMAD.SHL.U32 R3, R36, 0x40, RZ ;  /* 0x0000004024037824 */ /* 0x004fe200078e00ff */
[----:B------:R-:W-:Y:S01]  /*79c0*/  VIADDMNMX R31, R38, -R35, 0x80, PT ;  /* 0x00000080261f7446 */ /* 0x000fe20003800923 */
[----:B-----5:R-:W-:Y:S01]  /*79d0*/  IMAD.MOV.U32 R5, RZ, RZ, R8 ;  /* 0x000000ffff057224 */ /* 0x020fe200078e0008 */
[----:B------:R-:W-:Y:S01]  /*79e0*/  BSSY B1, `(.L_x_14740) ;  /* 0x0000019000017945 */ /* 0x000fe20003800000 */
[----:B---3--:R-:W-:Y:S01]  /*79f0*/  IMAD.MOV.U32 R7, RZ, RZ, R14 ;  /* 0x000000ffff077224 */ /* 0x008fe200078e000e */
[----:B------:R-:W-:Y:S01]  /*7a00*/  LOP3.LUT R3, R3, 0x1c0, RZ, 0xc0, !PT ;  /* 0x000001c003037812 */ /* 0x000fe200078ec0ff */
[----:B------:R-:W-:Y:S01]  /*7a10*/  IMAD.MOV.U32 R6, RZ, RZ, R11 ;  /* 0x000000ffff067224 */ /* 0x000fe200078e000b */
[----:B------:R-:W-:Y:S01]  /*7a20*/  PRMT R46, R5, 0x7610, R46 ;  /* 0x00007610052e7816 */ /* 0x000fe2000000002e */
[----:B------:R-:W-:Y:S01]  /*7a30*/  IMAD.MOV.U32 R5, RZ, RZ, R10 ;  /* 0x000000ffff057224 */ /* 0x000fe200078e000a */
[----:B-1----:R-:W-:-:S02]  /*7a40*/  LOP3.LUT R4, R3, 0x18, R16, 0xf8, !PT ;  /* 0x0000001803047812 */ /* 0x002fc400078ef810 */
[----:B------:R-:W-:Y:S02]  /*7a50*/  SHF.R.U32.HI R3, RZ, 0x3, R3 ;  /* 0x00000003ff037819 */ /* 0x000fe40000011603 */
[----:B------:R-:W-:Y:S02]  /*7a60*/  PRMT R48, R7, 0x7610, R48 ;  /* 0x0000761007307816 */ /* 0x000fe40000000030 */
[----:B------:R-:W-:Y:S02]  /*7a70*/  LOP3.LUT R3, R4, R3, RZ, 0x3c, !PT ;  /* 0x0000000304037212 */ /* 0x000fe400078e3cff */
[----:B------:R-:W-:Y:S02]  /*7a80*/  MOV R4, R9 ;  /* 0x0000000900047202 */ /* 0x000fe40000000f00 */
[----:B------:R-:W-:Y:S01]  /*7a90*/  PRMT R47, R5, 0x5410, R6 ;  /* 0x00005410052f7816 */ /* 0x000fe20000000006 */
[----:B------:R-:W-:Y:S01]  /*7aa0*/  IMAD.MOV.U32 R5, RZ, RZ, R13 ;  /* 0x000000ffff057224 */ /* 0x000fe200078e000d */
[----:B------:R-:W-:Y:S01]  /*7ab0*/  PRMT R46, R46, 0x5410, R4 ;  /* 0x000054102e2e7816 */ /* 0x000fe20000000004 */
[----:B------:R-:W-:Y:S01]  /*7ac0*/  IMAD.MOV.U32 R4, RZ, RZ, R12 ;  /* 0x000000ffff047224 */ /* 0x000fe200078e000c */
[----:B------:R-:W-:-:S02]  /*7ad0*/  LOP3.LUT P2, RZ, R36, 0x4, RZ, 0xc0, !PT ;  /* 0x0000000424ff7812 */ /* 0x000fc4000784c0ff */
[----:B------:R-:W-:Y:S02]  /*7ae0*/  ISETP.GE.AND P1, PT, R22, R31, PT ;  /* 0x0000001f1600720c */ /* 0x000fe40003f26270 */
[----:B------:R-:W-:Y:S01]  /*7af0*/  PRMT R49, R4, 0x7610, R49 ;  /* 0x0000761004317816 */ /* 0x000fe20000000031 */
[----:B----4-:R-:W-:Y:S02]  /*7b00*/  IMAD R30, R30, 0x200, R3 ;  /* 0x000002001e1e7824 */ /* 0x010fe400078e0203 */
[----:B------:R-:W-:Y:S02]  /*7b10*/  IMAD.MOV.U32 R3, RZ, RZ, R15 ;  /* 0x000000ffff037224 */ /* 0x000fe400078e000f */
[----:B------:R-:W-:-:S03]  /*7b20*/  IMAD R30, R30, 0x2, R19 ;  /* 0x000000021e1e7824 */ /* 0x000fc600078e0213 */
[----:B------:R-:W-:Y:S01]  /*7b30*/  PRMT R48, R48, 0x5410, R3 ;  /* 0x0000541030307816 */ /* 0x000fe20000000003 */
[C---:B------:R-:W-:Y:S02]  /*7b40*/  VIADD R4, R30.reuse, 0x18400 ;  /* 0x000184001e047836 */ /* 0x040fe40000000000 */
[----:B------:R-:W-:Y:S01]  /*7b50*/  VIADD R3, R30, 0x18440 ;  /* 0x000184401e037836 */ /* 0x000fe20000000000 */
[----:B0-----:R-:W-:Y:S06]  /*7b60*/  @!P0 BRA `(.L_x_14741) ;  /* 0x000001b800508947 */ /* 0x001fec0003800000 */
.L_x_15011:
[----:B------:R-:W-:Y:S05]  /*7b70*/  BSYNC B1 ;  /* 0x0000000000017941 */ /* 0x000fea0003800000 */
.L_x_14740:
[----:B------:R-:W-:Y:S01]  /*7b80*/  BSSY B1, `(.L_x_14742) ;  /* 0x000005f000017945 */ /* 0x000fe20003800000 */
[----:B------:R-:W-:Y:S02]  /*7b90*/  PRMT R49, R49, 0x5410, R5 ;  /* 0x0000541031317816 */ /* 0x000fe40000000005 */
[----:B------:R-:W-:Y:S01]  /*7ba0*/  @P2 IADD3 R3, R4, -0x40, RZ ;  /* 0xffffffc004032810 */ /* 0x000fe20007ffe0ff */
[----:B------:R-:W-:Y:S06]  /*7bb0*/  @P1 BRA `(.L_x_14743) ;  /* 0x00000004006c1947 */ /* 0x000fec0003800000 */
[----:B------:R-:W1:Y:S01]  /*7bc0*/  LDC R4, c[0x0][0x3f4] ;  /* 0x0000fd00ff047b82 */ /* 0x000e620000000800 */
[----:B------:R-:W-:Y:S01]  /*7bd0*/  BSSY B2, `(.L_x_14744) ;  /* 0x000002e000027945 */ /* 0x000fe20003800000 */
[-C--:B-1----:R-:W-:Y:S02]  /*7be0*/  ISETP.GE.AND P0, PT, R200, R4.reuse, PT ;  /* 0x00000004c800720c */ /* 0x082fe40003f06270 */
[----:B------:R-:W-:-:S11]  /*7bf0*/  ISETP.GE.AND P1, PT, R203, R4, PT ;  /* 0x00000004cb00720c */ /* 0x000fd60003f26270 */
[----:B------:R-:W-:Y:S05]  /*7c00*/  @P0 BRA `(.L_x_14745) ;  /* 0x0000000000a80947 */ /* 0x000fea0003800000 */
[----:B------:R-:W1:Y:S01]  /*7c10*/  LDS.128 R4, [R30+0x18400] ;  /* 0x018400001e047984 */ /* 0x000e620000000c00 */
[----:B------:R-:W-:Y:S01]  /*7c20*/  SHF.R.U32.HI R33, RZ, 0x10, R29 ;  /* 0x00000010ff217819 */ /* 0x000fe2000001161d */
[----:B0-----:R-:W-:Y:S01]  /*7c30*/  HADD2.F32 R34, -RZ, R43.H0_H0 ;  /* 0x2000002bff227230 */ /* 0x001fe20000004100 */
        /* <DEDUP_REMOVED lines=39> */
.L_x_14745:
[----:B------:R-:W-:Y:S05]  /*7eb0*/  BSYNC B2 ;  /* 0x0000000000027941 */ /* 0x000fea0003800000 */
.L_x_14744:
        /* <DEDUP_REMOVED lines=14> */
[C---:B0-----:R-:W-:Y:S01]  /*7fa0*/  FMUL.FTZ R34, R25.reuse, R27 ;  /* 0x0000001b19227220 */ /* 0x041fe20000410000 */
        /* <DEDUP_REMOVED lines=28> */
.L_x_14743:
[----:B------:R-:W-:Y:S05]  /*8170*/  BSYNC B1 ;  /* 0x0000000000017941 */ /* 0x000fea0003800000 */
.L_x_14742:
        /* <DEDUP_REMOVED lines=50> */
.L_x_14748:
[----:B------:R-:W-:Y:S05]  /*84a0*/  BSYNC B1 ;  /* 0x0000000000017941 */ /* 0x000fea0003800000 */
.L_x_14747:
[----:B------:R-:W-:Y:S05]  /*84b0*/  @P1 BRA `(.L_x_14746) ;  /* 0x0000001400b41947 */ /* 0x000fea0003800000 */
[----:B-1----:R-:W1:Y:S01]  /*84c0*/  LDS.128 R4, [R3+0x2000] ;  /* 0x0020000003047984 */ /* 0x002e620000000c00 */
[--C-:B------:R-:W-:Y:S01]  /*84d0*/  SHF.R.U64 R27, R12, 0x10, R13.reuse ;  /* 0x000000100c1b7819 */ /* 0x100fe2000000120d */
[----:B------:R-:W-:Y:S01]  /*84e0*/  HADD2.F32 R14, -RZ, R47.H0_H0 ;  /* 0x2000002fff0e7230 */ /* 0x000fe20000004100 */
[----:B------:R-:W-:Y:S01]  /*84f0*/  SHF.R.U32.HI R13, RZ, 0x10, R13 ;  /* 0x00000010ff0d7819 */ /* 0x000fe2000001160d */
[----:B------:R-:W-:Y:S01]  /*8500*/  HADD2.F32 R12, -RZ, R49.H0_H0 ;  /* 0x20000031ff0c7230 */ /* 0x000fe20000004100 */
[--C-:B------:R-:W-:Y:S02]  /*8510*/  SHF.R.U32.HI R15, RZ, 0x10, R11.reuse ;  /* 0x00000010ff0f7819 */ /* 0x100fe4000001160b */
[----:B------:R-:W-:Y:S01]  /*8520*/  SHF.R.U64 R25, R10, 0x10, R11 ;  /* 0x000000100a197819 */ /* 0x000fe2000000120b */
[----:B------:R-:W-:Y:S02]  /*8530*/  HADD2.F32 R13, -RZ, R13.H0_H0 ;  /* 0x2000000dff0d7230 */ /* 0x000fe40000004100 */
[----:B------:R-:W-:-:S02]  /*8540*/  HADD2.F32 R15, -RZ, R15.H0_H0 ;  /* 0x2000000fff0f7230 */ /* 0x000fc40000004100 */
[--C-:B-1----:R-:W-:Y:S02]  /*8550*/  HADD2.F32 R10, -RZ, R7.reuse.H0_H0 ;  /* 0x20000007ff0a7230 */ /* 0x102fe40000004100 */
[----:B------:R-:W-:Y:S02]  /*8560*/  HADD2.F32 R11, -RZ, R7.H1_H1 ;  /* 0x30000007ff0b7230 */ /* 0x000fe40000004100 */
[--C-:B------:R-:W-:Y:S02]  /*8570*/  HADD2.F32 R7, -RZ, R4.reuse.H0_H0 ;  /* 0x20000004ff077230 */ /* 0x100fe40000004100 */
[----:B------:R-:W-:Y:S02]  /*8580*/  HADD2.F32 R4, -RZ, R4.H1_H1 ;  /* 0x30000004ff047230 */ /* 0x000fe40000004100 */
[C---:B------:R-:W-:Y:S01]  /*8590*/  FMUL.FTZ R24, R11.reuse, R13 ;  /* 0x0000000d0b187220 */ /* 0x040fe20000410000 */
[----:B------:R-:W-:Y:S01]  /*85a0*/  FMUL.FTZ R21, R11, R15 ;  /* 0x0000000f0b157220 */ /* 0x000fe20000410000 */
[----:B------:R-:W-:-:S02]  /*85b0*/  HADD2.F32 R8, -RZ, R6.H0_H0 ;  /* 0x20000006ff087230 */ /* 0x000fc40000004100 */
[----:B------:R-:W-:Y:S01]  /*85c0*/  FMUL.FTZ R20, R4, R14 ;  /* 0x0000000e04147220 */ /* 0x000fe20000410000 */
[----:B------:R-:W-:Y:S01]  /*85d0*/  FFMA.FTZ R26, R10, R15, R24 ;  /* 0x0000000f0a1a7223 */ /* 0x000fe20000010018 */
[----:B------:R-:W-:Y:S02]  /*85e0*/  HADD2.F32 R9, -RZ, R6.H1_H1 ;  /* 0x30000006ff097230 */ /* 0x000fe40000004100 */
[-C--:B------:R-:W-:Y:S01]  /*85f0*/  FMUL.FTZ R24, R4, R12.reuse ;  /* 0x0000000c04187220 */ /* 0x080fe20000410000 */
[C---:B------:R-:W-:Y:S01]  /*8600*/  FFMA.FTZ R20, R7.reuse, R12, -R20 ;  /* 0x0000000c07147223 */ /* 0x040fe20000010814 */
[----:B------:R-:W-:Y:S02]  /*8610*/  HADD2.F32 R6, -RZ, R5.H0_H0 ;  /* 0x20000005ff067230 */ /* 0x000fe40000004100 */
[----:B------:R-:W-:Y:S01]  /*8620*/  FFMA.FTZ R21, R10, R13, -R21 ;  /* 0x0000000d0a157223 */ /* 0x000fe20000010815 */
        /* <DEDUP_REMOVED lines=8> */
[C---:B------:R-:W-:Y:S01]  /*86b0*/  FFMA.FTZ R15, R8.reuse, R10, -R15 ;  /* 0x0000000a080f7223 */ /* 0x040fe2000001080f */
[C---:B------:R-:W-:Y:S01]  /*86c0*/  FMUL.FTZ R7, R5.reuse, R11 ;  /* 0x0000000b05077220 */ /* 0x040fe20000410000 */
[----:B------:R-:W-:Y:S01]  /*86d0*/  FMUL.FTZ R14, R5, R4 ;  /* 0x00000004050e7220 */ /* 0x000fe20000410000 */
[----:B------:R-:W-:-:S02]  /*86e0*/  FFMA.FTZ R8, R8, R12, R9 ;  /* 0x0000000c08087223 */ /* 0x000fc40000010009 */
[----:B------:R-:W-:Y:S01]  /*86f0*/  FFMA.FTZ R5, R6, R4, -R7 ;  /* 0x0000000406057223 */ /* 0x000fe20000010807 */
[----:B------:R-:W-:Y:S01]  /*8700*/  F2FP.F16.F32.PACK_AB R7, R26, R21 ;  /* 0x000000151a07723e */ /* 0x000fe200000000ff */
[----:B------:R-:W-:Y:S01]  /*8710*/  FFMA.FTZ R14, R6, R11, R14 ;  /* 0x0000000b060e7223 */ /* 0x000fe2000001000e */
[----:B------:R-:W-:Y:S02]  /*8720*/  F2FP.F16.F32.PACK_AB R4, R13, R20 ;  /* 0x000000140d04723e */ /* 0x000fe400000000ff */
[----:B------:R-:W-:Y:S02]  /*8730*/  F2FP.F16.F32.PACK_AB R6, R8, R15 ;  /* 0x0000000f0806723e */ /* 0x000fe400000000ff */
[----:B------:R-:W-:-:S05]  /*8740*/  F2FP.F16.F32.PACK_AB R5, R14, R5 ;  /* 0x000000050e05723e */ /* 0x000fca00000000ff */
[----:B------:R3:W-:Y:S01]  /*8750*/  STS.128 [R3+0x2000], R4 ;  /* 0x0020000403007388 */ /* 0x0007e20000000c00 */
[----:B------:R-:W-:Y:S05]  /*8760*/  BRA `(.L_x_14746) ;  /* 0x0000001400087947 */ /* 0x000fea0003800000 */
.L_x_14733:
        /* <DEDUP_REMOVED lines=30> */
[----:B------:R-:W2:Y:S01]  /*8950*/  LDL R0, [R1+0x24] ;  /* 0x0000240001007983 */ /* 0x000ea20000100800 */
[----:B------:R-:W1:Y:S03]  /*8960*/  LDC R39, c[0x0][0x3f4] ;  /* 0x0000fd00ff277b82 */ /* 0x000e660000000800 */
[----:B------:R-:W3:Y:S04]  /*8970*/  SHFL.IDX PT, R3, R24, RZ, 0x1c1f ;  /* 0x001c1fff18037589 */ /* 0x000ee800000e0000 */
[----:B------:R-:W-:Y:S04]  /*8980*/  SHFL.IDX PT, R14, R27, RZ, 0x1c1f ;  /* 0x001c1fff1b0e7589 */ /* 0x000fe800000e0000 */
[----:B------:R-:W-:Y:S01]  /*8990*/  SHFL.IDX PT, R4, R25, RZ, 0x1c1f ;  /* 0x001c1fff19047589 */ /* 0x000fe200000e0000 */
[----:B-1----:R-:W-:Y:S01]  /*89a0*/  ISETP.GE.AND P0, PT, R16, R39, PT ;  /* 0x000000271000720c */ /* 0x002fe20003f06270 */
[----:B--2---:R-:W-:-:S02]  /*89b0*/  IMAD R34, R0, R34, RZ ;  /* 0x0000002200227224 */ /* 0x004fc400078e02ff */
[----:B------:R-:W1:Y:S03]  /*89c0*/  SHFL.IDX PT, R0, R26, RZ, 0x1c1f ;  /* 0x001c1fff1a007589 */ /* 0x000e6600000e0000 */
[----:B------:R-:W-:-:S13]  /*89d0*/  ISETP.GE.OR P1, PT, R37, R34, P0 ;  /* 0x000000222500720c */ /* 0x000fda0000726670 */
[C---:B------:R-:W-:Y:S01]  /*89e0*/  @!P1 IMAD.SHL.U32 R5, R16.reuse, 0x2, RZ ;  /* 0x0000000210059824 */ /* 0x040fe200078e00ff */
[----:B------:R-:W-:-:S04]  /*89f0*/  @!P1 SHF.L.U64.HI R21, R16, 0x1, R41 ;  /* 0x0000000110159819 */ /* 0x000fc80000010229 */
[----:B---3--:R-:W-:-:S05]  /*8a00*/  @!P1 IADD3 R6, P2, R3, R5, RZ ;  /* 0x0000000503069210 */ /* 0x008fca0007f5e0ff */
[----:B-1----:R-:W-:-:S05]  /*8a10*/  @!P1 IMAD.X R7, R0, 0x1, R21, P2 ;  /* 0x0000000100079824 */ /* 0x002fca00010e0615 */
[----:B------:R-:W2:Y:S01]  /*8a20*/  @!P1 LD.E.128 R8, desc[UR40][R6.64] ;  /* 0x0000002806089980 */ /* 0x000ea2000c101d00 */
[----:B------:R-:W-:-:S05]  /*8a30*/  @!P1 IADD3 R14, P2, R14, R5, RZ ;  /* 0x000000050e0e9210 */ /* 0x000fca0007f5e0ff */
[----:B------:R-:W-:Y:S01]  /*8a40*/  @!P1 IMAD.X R5, R4, 0x1, R21, P2 ;  /* 0x0000000104059824 */ /* 0x000fe200010e0615 */
[----:B------:R-:W-:-:S06]  /*8a50*/  @!P1 MOV R4, R14 ;  /* 0x0000000e00049202 */ /* 0x000fcc0000000f00 */
[----:B------:R-:W3:Y:S01]  /*8a60*/  @!P1 LD.E.128 R4, desc[UR40][R4.64] ;  /* 0x0000002804049980 */ /* 0x000ee2000c101d00 */
[----:B------:R-:W-:Y:S02]  /*8a70*/  CS2R R20, SRZ ;  /* 0x0000000000147805 */ /* 0x000fe4000001ff00 */
[----:B------:R-:W-:Y:S02]  /*8a80*/  CS2R R28, SRZ ;  /* 0x00000000001c7805 */ /* 0x000fe4000001ff00 */
[----:B------:R-:W-:Y:S01]  /*8a90*/  CS2R R32, SRZ ;  /* 0x0000000000207805 */ /* 0x000fe2000001ff00 */
[----:B------:R-:W1:Y:S01]  /*8aa0*/  SHFL.IDX PT, R24, R24, 0x1, 0x1c1f ;  /* 0x003c1f0018187f89 */ /* 0x000e6200000e0000 */
[----:B------:R-:W-:-:S03]  /*8ab0*/  CS2R R30, SRZ ;  /* 0x00000000001e7805 */ /* 0x000fc6000001ff00 */
[----:B------:R4:W0:Y:S04]  /*8ac0*/  SHFL.IDX PT, R14, R27, 0x1, 0x1c1f ;  /* 0x003c1f001b0e7f89 */ /* 0x00082800000e0000 */
[----:B------:R-:W0:Y:S01]  /*8ad0*/  SHFL.IDX PT, R25, R25, 0x1, 0x1c1f ;  /* 0x003c1f0019197f89 */ /* 0x000e2200000e0000 */
[----:B--2---:R-:W-:Y:S02]  /*8ae0*/  @!P1 IMAD.MOV.U32 R21, RZ, RZ, R9 ;  /* 0x000000ffff159224 */ /* 0x004fe400078e0009 */
[----:B------:R-:W-:Y:S02]  /*8af0*/  @!P1 IMAD.MOV.U32 R20, RZ, RZ, R8 ;  /* 0x000000ffff149224 */ /* 0x000fe400078e0008 */
[----:B------:R-:W-:Y:S02]  /*8b00*/  IMAD.MOV.U32 R3, RZ, RZ, R21 ;  /* 0x000000ffff037224 */ /* 0x000fe400078e0015 */
[----:B------:R-:W-:-:S02]  /*8b10*/  IMAD.MOV.U32 R0, RZ, RZ, R20 ;  /* 0x000000ffff007224 */ /* 0x000fc400078e0014 */
[----:B------:R-:W-:Y:S01]  /*8b20*/  @!P1 IMAD.MOV.U32 R28, RZ, RZ, R10 ;  /* 0x000000ffff1c9224 */ /* 0x000fe200078e000a */
[----:B------:R-:W-:Y:S01]  /*8b30*/  PRMT R42, R42, 0x5410, R3 ;  /* 0x000054102a2a7816 */ /* 0x000fe20000000003 */
[----:B------:R-:W-:Y:S01]  /*8b40*/  @!P1 IMAD.MOV.U32 R29, RZ, RZ, R11 ;  /* 0x000000ffff1d9224 */ /* 0x000fe200078e000b */
[----:B------:R4:W2:Y:S01]  /*8b50*/  SHFL.IDX PT, R3, R26, 0x1, 0x1c1f ;  /* 0x003c1f001a037f89 */ /* 0x0008a200000e0000 */
[----:B------:R-:W-:Y:S01]  /*8b60*/  PRMT R53, R53, 0x5410, R0 ;  /* 0x0000541035357816 */ /* 0x000fe20000000000 */
[----:B------:R-:W-:Y:S01]  /*8b70*/  IMAD.MOV.U32 R0, RZ, RZ, R28 ;  /* 0x000000ffff007224 */ /* 0x000fe200078e001c */
[----:B---3--:R-:W-:Y:S01]  /*8b80*/  @!P1 MOV R32, R6 ;  /* 0x0000000600209202 */ /* 0x008fe20000000f00 */
[----:B------:R-:W-:Y:S02]  /*8b90*/  IMAD.MOV.U32 R8, RZ, RZ, R29 ;  /* 0x000000ffff087224 */ /* 0x000fe400078e001d */
[----:B------:R-:W-:Y:S02]  /*8ba0*/  @!P1 IMAD.MOV.U32 R31, RZ, RZ, R5 ;  /* 0x000000ffff1f9224 */ /* 0x000fe400078e0005 */
[----:B------:R-:W-:Y:S01]  /*8bb0*/  @!P1 IMAD.MOV.U32 R30, RZ, RZ, R4 ;  /* 0x000000ffff1e9224 */ /* 0x000fe200078e0004 */
[----:B------:R-:W-:Y:S01]  /*8bc0*/  PRMT R35, R0, 0x5410, R8 ;  /* 0x0000541000237816 */ /* 0x000fe20000000008 */
[----:B------:R-:W-:-:S02]  /*8bd0*/  @!P1 IMAD.MOV.U32 R33, RZ, RZ, R7 ;  /* 0x000000ffff219224 */ /* 0x000fc400078e0007 */
[----:B------:R-:W-:Y:S02]  /*8be0*/  IMAD.MOV.U32 R4, RZ, RZ, R31 ;  /* 0x000000ffff047224 */ /* 0x000fe400078e001f */
[----:B------:R-:W-:Y:S02]  /*8bf0*/  IMAD.MOV.U32 R5, RZ, RZ, R32 ;  /* 0x000000ffff057224 */ /* 0x000fe400078e0020 */
[----:B------:R-:W-:Y:S01]  /*8c00*/  IMAD.MOV.U32 R0, RZ, RZ, R30 ;  /* 0x000000ffff007224 */ /* 0x000fe200078e001e */
[----:B------:R-:W-:Y:S01]  /*8c10*/  PRMT R42, R4, 0x7610, R42 ;  /* 0x00007610042a7816 */ /* 0x000fe2000000002a */
[----:B------:R-:W-:Y:S01]  /*8c20*/  IMAD.MOV.U32 R6, RZ, RZ, R33 ;  /* 0x000000ffff067224 */ /* 0x000fe200078e0021 */
[----:B------:R-:W-:Y:S02]  /*8c30*/  PRMT R53, R5, 0x7610, R53 ;  /* 0x0000761005357816 */ /* 0x000fe40000000035 */
[----:B------:R-:W-:Y:S02]  /*8c40*/  CS2R R4, SRZ ;  /* 0x0000000000047805 */ /* 0x000fe4000001ff00 */
[----:B01--4-:R-:W-:-:S07]  /*8c50*/  PRMT R48, R0, 0x5410, R6 ;  /* 0x0000541000307816 */ /* 0x013fce0000000006 */
.L_x_15021:
[----:B------:R-:W3:Y:S01]  /*8c60*/  LDL R6, [R1+0x8c] ;  /* 0x00008c0001067983 */ /* 0x000ee20000100800 */
[----:B------:R-:W-:Y:S01]  /*8c70*/  VIADD R37, R37, 0x40 ;  /* 0x0000004025257836 */ /* 0x000fe20000000000 */
[----:B------:R-:W-:Y:S01]  /*8c80*/  BSSY B1, `(.L_x_14750) ;  /* 0x0000016000017945 */ /* 0x000fe20003800000 */
[----:B------:R-:W-:Y:S02]  /*8c90*/  CS2R R8, SRZ ;  /* 0x0000000000087805 */ /* 0x000fe4000001ff00 */
[----:B------:R-:W-:Y:S02]  /*8ca0*/  CS2R R10, SRZ ;  /* 0x00000000000a7805 */ /* 0x000fe4000001ff00 */
[----:B------:R-:W-:Y:S02]  /*8cb0*/  ISETP.GE.AND P1, PT, R37, R34, PT ;  /* 0x000000222500720c */ /* 0x000fe40003f26270 */
[----:B---3--:R-:W-:-:S04]  /*8cc0*/  LEA.HI R0, R6, R6, RZ, 0x1 ;  /* 0x0000000606007211 */ /* 0x008fc800078f08ff */
        /* <DEDUP_REMOVED lines=13> */
[--C-:B--2---:R-:W-:Y:S02]  /*8da0*/  IMAD.X R9, R3, 0x1, R6.reuse, P1 ;  /* 0x0000000103097824 */ /* 0x104fe400008e0606 */
[----:B------:R-:W-:-:S04]  /*8db0*/  IMAD.X R5, R25, 0x1, R6, P2 ;  /* 0x0000000119057824 */ /* 0x000fc800010e0606 */
[----:B------:R-:W5:Y:S04]  /*8dc0*/  LD.E.128 R8, desc[UR40][R8.64] ;  /* 0x0000002808087980 */ /* 0x000f68000c101d00 */
[----:B------:R-:W5:Y:S02]  /*8dd0*/  LD.E.128 R4, desc[UR40][R4.64] ;  /* 0x0000002804047980 */ /* 0x000f64000c101d00 */
.L_x_14751:
[----:B------:R-:W-:Y:S05]  /*8de0*/  BSYNC B1 ;  /* 0x0000000000017941 */ /* 0x000fea0003800000 */
.L_x_14750:
[----:B--2---:R-:W2:Y:S01]  /*8df0*/  LDL R3, [R1+0x50] ;  /* 0x0000500001037983 */ /* 0x004ea20000100800 */
[----:B------:R-:W0:Y:S01]  /*8e00*/  SYNCS.PHASECHK.TRANS64.TRYWAIT P1, [R19+URZ+0x32400], R12 ;  /* 0x0324000c130075a7 */ /* 0x000e22000802017f */
[----:B-----5:R-:W-:Y:S01]  /*8e10*/  IMAD.MOV.U32 R13, RZ, RZ, R4 ;  /* 0x000000ffff0d7224 */ /* 0x020fe200078e0004 */
[----:B------:R-:W-:Y:S01]  /*8e20*/  IADD3 R15, R22, 0x40, RZ ;  /* 0x00000040160f7810 */ /* 0x000fe20007ffe0ff */
[----:B------:R-:W-:Y:S01]  /*8e30*/  IMAD.MOV.U32 R14, RZ, RZ, R5 ;  /* 0x000000ffff0e7224 */ /* 0x000fe200078e0005 */
[----:B------:R-:W-:Y:S01]  /*8e40*/  BSSY B1, `(.L_x_14752) ;  /* 0x000000d000017945 */ /* 0x000fe20003800000 */
[----:B------:R-:W-:-:S03]  /*8e50*/  IMAD.IADD R37, R16, 0x1, R39 ;  /* 0x0000000110257824 */ /* 0x000fc600078e0227 */
[----:B------:R-:W-:Y:S01]  /*8e60*/  PRMT R54, R13, 0x5410, R14 ;  /* 0x000054100d367816 */ /* 0x000fe2000000000e */
[----:B------:R-:W-:Y:S02]  /*8e70*/  IMAD.MOV.U32 R13, RZ, RZ, R7 ;  /* 0x000000ffff0d7224 */ /* 0x000fe400078e0007 */
[----:B------:R-:W-:Y:S01]  /*8e80*/  IMAD.MOV.U32 R14, RZ, RZ, R8 ;  /* 0x000000ffff0e7224 */ /* 0x000fe200078e0008 */
[----:B--2---:R-:W-:-:S04]  /*8e90*/  VIADDMNMX R3, R34, -R3, 0x80, PT ;  /* 0x0000008022037446 */ /* 0x004fc80003800903 */
[-C--:B------:R-:W-:Y:S02]  /*8ea0*/  ISETP.GE.OR P2, PT, R22, R3.reuse, P0 ;  /* 0x000000031600720c */ /* 0x080fe40000746670 */
[----:B------:R-:W-:Y:S01]  /*8eb0*/  ISETP.GE.OR P0, PT, R15, R3, P0 ;  /* 0x000000030f00720c */ /* 0x000fe20000706670 */
[----:B------:R-:W-:Y:S02]  /*8ec0*/  IMAD.MOV.U32 R3, RZ, RZ, R6 ;  /* 0x000000ffff037224 */ /* 0x000fe400078e0006 */
[----:B------:R-:W-:-:S03]  /*8ed0*/  IMAD.MOV.U32 R15, RZ, RZ, R9 ;  /* 0x000000ffff0f7224 */ /* 0x000fc600078e0009 */
[----:B------:R-:W-:Y:S02]  /*8ee0*/  PRMT R55, R3, 0x5410, R13 ;  /* 0x0000541003377816 */ /* 0x000fe4000000000d */
[----:B------:R-:W-:Y:S01]  /*8ef0*/  PRMT R56, R14, 0x5410, R15 ;  /* 0x000054100e387816 */ /* 0x000fe2000000000f */
[----:B0-----:R-:W-:Y:S06]  /*8f00*/  @!P1 BRA `(.L_x_14753) ;  /* 0x000001a800e49947 */ /* 0x001fec0003800000 */
.L_x_15022:
[----:B------:R-:W-:Y:S05]  /*8f10*/  BSYNC B1 ;  /* 0x0000000000017941 */ /* 0x000fea0003800000 */
.L_x_14752:
[----:B------:R-:W-:Y:S01]  /*8f20*/  BSSY B1, `(.L_x_14754) ;  /* 0x0000064000017945 */ /* 0x000fe20003800000 */
[----:B------:R-:W-:Y:S01]  /*8f30*/  IMAD.MOV.U32 R3, RZ, RZ, R10 ;  /* 0x000000ffff037224 */ /* 0x000fe200078e000a */
[----:B------:R-:W-:Y:S01]  /*8f40*/  LOP3.LUT R37, R37, 0x38, RZ, 0xc0, !PT ;  /* 0x0000003825257812 */ /* 0x000fe200078ec0ff */
[----:B------:R-:W-:Y:S01]  /*8f50*/  IMAD.MOV.U32 R34, RZ, RZ, R11 ;  /* 0x000000ffff227224 */ /* 0x000fe200078e000b */
[----:B------:R-:W-:Y:S06]  /*8f60*/  @P2 BRA `(.L_x_14755) ;  /* 0x00000004007c2947 */ /* 0x000fec0003800000 */
[----:B------:R-:W2:Y:S01]  /*8f70*/  LDL R25, [R1+0x64] ;  /* 0x0000640001197983 */ /* 0x000ea20000100800 */
[----:B------:R-:W-:Y:S01]  /*8f80*/  IMAD.SHL.U32 R36, R36, 0x40, RZ ;  /* 0x0000004024247824 */ /* 0x000fe200078e00ff */
[--C-:B------:R-:W-:Y:S01]  /*8f90*/  SHF.R.U64 R50, R30, 0x10, R31.reuse ;  /* 0x000000101e327819 */ /* 0x100fe2000000121f */
[--C-:B------:R-:W-:Y:S01]  /*8fa0*/  HADD2.F32 R41, -RZ, R42.reuse.H0_H0 ;  /* 0x2000002aff297230 */ /* 0x100fe20000004100 */
[----:B------:R-:W-:Y:S01]  /*8fb0*/  SHF.R.U32.HI R38, RZ, 0x10, R31 ;  /* 0x00000010ff267819 */ /* 0x000fe2000001161f */
[----:B------:R-:W-:Y:S01]  /*8fc0*/  HADD2.F32 R39, -RZ, R42.H1_H1 ;  /* 0x3000002aff277230 */ /* 0x000fe20000004100 */
[----:B------:R-:W-:Y:S02]  /*8fd0*/  LOP3.LUT R24, R36, 0x1c0, RZ, 0xc0, !PT ;  /* 0x000001c024187812 */ /* 0x000fe400078ec0ff */
[----:B------:R-:W-:Y:S01]  /*8fe0*/  SHF.R.U64 R52, R20, 0x10, R21 ;  /* 0x0000001014347819 */ /* 0x000fe20000001215 */
[----:B------:R-:W-:Y:S01]  /*8ff0*/  HADD2.F32 R38, -RZ, R38.H0_H0 ;  /* 0x20000026ff267230 */ /* 0x000fe20000004100 */
[----:B------:R-:W-:-:S02]  /*9000*/  SHF.R.U32.HI R13, RZ, 0x3, R24 ;  /* 0x00000003ff0d7819 */ /* 0x000fc40000011618 */
[----:B0-----:R-:W-:Y:S02]  /*9010*/  LOP3.LUT R12, R24, 0x38, R16, 0xf8, !PT ;  /* 0x00000038180c7812 */ /* 0x001fe400078ef810 */
[----:B------:R-:W-:Y:S02]  /*9020*/  LOP3.LUT R24, R13, R37, R24, 0x1e, !PT ;  /* 0x000000250d187212 */ /* 0x000fe400078e1e18 */
[----:B------:R-:W-:Y:S02]  /*9030*/  LOP3.LUT R12, R12, R13, RZ, 0x3c, !PT ;  /* 0x0000000d0c0c7212 */ /* 0x000fe400078e3cff */
[----:B------:R-:W-:Y:S02]  /*9040*/  SHF.R.U32.HI R40, RZ, 0x10, R21 ;  /* 0x00000010ff287819 */ /* 0x000fe40000011615 */
[--C-:B------:R-:W-:Y:S02]  /*9050*/  SHF.R.U64 R49, R32, 0x10, R33.reuse ;  /* 0x0000001020317819 */ /* 0x100fe40000001221 */
[----:B------:R-:W-:-:S02]  /*9060*/  SHF.R.U32.HI R44, RZ, 0x10, R33 ;  /* 0x00000010ff2c7819 */ /* 0x000fc40000011621 */
[--C-:B------:R-:W-:Y:S02]  /*9070*/  SHF.R.U64 R51, R28, 0x10, R29.reuse ;  /* 0x000000101c337819 */ /* 0x100fe4000000121d */
[----:B------:R-:W-:Y:S01]  /*9080*/  SHF.R.U32.HI R46, RZ, 0x10, R29 ;  /* 0x00000010ff2e7819 */ /* 0x000fe2000001161d */
[C---:B--2---:R-:W-:Y:S01]  /*9090*/  IMAD R24, R25.reuse, 0x200, R24 ;  /* 0x0000020019187824 */ /* 0x044fe200078e0218 */
[----:B------:R-:W-:-:S03]  /*90a0*/  LEA R12, R25, R12, 0x9 ;  /* 0x0000000c190c7211 */ /* 0x000fc600078e48ff */
        /* <DEDUP_REMOVED lines=75> */
.L_x_14755:
[----:B------:R-:W-:Y:S05]  /*9560*/  BSYNC B1 ;  /* 0x0000000000017941 */ /* 0x000fea0003800000 */
.L_x_14754:
[----:B------:R-:W-:Y:S01]  /*9570*/  PRMT R41, R3, 0x5410, R34 ;  /* 0x0000541003297816 */ /* 0x000fe20000000022 */
[----:B------:R-:W-:Y:S06]  /*9580*/  @P0 BRA `(.L_x_14746) ;  /* 0x0000000400800947 */ /* 0x000fec0003800000 */
[----:B------:R-:W2:Y:S01]  /*9590*/  LDL R20, [R1+0x68] ;  /* 0x0000680001147983 */ /* 0x000ea20000100800 */
[C---:B01----:R-:W-:Y:S02]  /*95a0*/  VIADD R12, R22.reuse, 0x40 ;  /* 0x00000040160c7836 */ /* 0x043fe40000000000 */
[----:B------:R-:W-:Y:S01]  /*95b0*/  VIADD R13, R22, 0x40 ;  /* 0x00000040160d7836 */ /* 0x000fe20000000000 */
[----:B------:R-:W3:Y:S01]  /*95c0*/  LDL R42, [R1+0x194] ;  /* 0x00019400012a7983 */ /* 0x000ee20000100800 */
[----:B------:R-:W-:Y:S02]  /*95d0*/  IMAD.SHL.U32 R12, R12, 0x40, RZ ;  /* 0x000000400c0c7824 */ /* 0x000fe400078e00ff */
[----:B------:R-:W-:-:S03]  /*95e0*/  IMAD.SHL.U32 R13, R13, 0x40, RZ ;  /* 0x000000400d0d7824 */ /* 0x000fc600078e00ff */
[----:B------:R-:W-:Y:S02]  /*95f0*/  LOP3.LUT R12, R12, 0x1c0, RZ, 0xc0, !PT ;  /* 0x000001c00c0c7812 */ /* 0x000fe400078ec0ff */
[----:B------:R-:W-:Y:S02]  /*9600*/  LOP3.LUT R13, R13, 0x1c0, RZ, 0xc0, !PT ;  /* 0x000001c00d0d7812 */ /* 0x000fe400078ec0ff */
[----:B------:R-:W-:-:S04]  /*9610*/  SHF.R.U32.HI R12, RZ, 0x3, R12 ;  /* 0x00000003ff0c7819 */ /* 0x000fc8000001160c */
[----:B------:R-:W-:Y:S01]  /*9620*/  LOP3.LUT R37, R12, R37, R13, 0x1e, !PT ;  /* 0x000000250c257212 */ /* 0x000fe200078e1e0d */
[----:B------:R-:W-:Y:S01]  /*9630*/  HADD2.F32 R21, -RZ, R54.H1_H1 ;  /* 0x30000036ff157230 */ /* 0x000fe20000004100 */
[----:B------:R-:W-:Y:S02]  /*9640*/  SHF.R.U64 R40, R8, 0x10, R9 ;  /* 0x0000001008287819 */ /* 0x000fe40000001209 */
[----:B------:R-:W-:Y:S02]  /*9650*/  SHF.R.U32.HI R30, RZ, 0x10, R5 ;  /* 0x00000010ff1e7819 */ /* 0x000fe40000011605 */
[--C-:B------:R-:W-:Y:S02]  /*9660*/  SHF.R.U64 R39, R10, 0x10, R11.reuse ;  /* 0x000000100a277819 */ /* 0x100fe4000000120b */
[----:B------:R-:W-:Y:S01]  /*9670*/  SHF.R.U32.HI R38, RZ, 0x10, R11 ;  /* 0x00000010ff267819 */ /* 0x000fe2000001160b */
[----:B------:R-:W-:Y:S01]  /*9680*/  HADD2.F32 R11, -RZ, R56.H1_H1 ;  /* 0x30000038ff0b7230 */ /* 0x000fe20000004100 */
[----:B------:R-:W-:Y:S01]  /*9690*/  SHF.R.U32.HI R28, RZ, 0x10, R9 ;  /* 0x00000010ff1c7819 */ /* 0x000fe20000011609 */
[----:B------:R-:W-:Y:S01]  /*96a0*/  HADD2.F32 R30, -RZ, R30.H0_H0 ;  /* 0x2000001eff1e7230 */ /* 0x000fe20000004100 */
[----:B------:R-:W-:-:S02]  /*96b0*/  SHF.R.U64 R35, R6, 0x10, R7 ;  /* 0x0000001006237819 */ /* 0x000fc40000001207 */
[----:B------:R-:W-:Y:S01]  /*96c0*/  SHF.R.U32.HI R33, RZ, 0x10, R7 ;  /* 0x00000010ff217819 */ /* 0x000fe20000011607 */
[----:B--2---:R-:W-:-:S04]  /*96d0*/  IMAD.IADD R20, R20, 0x1, R37 ;  /* 0x0000000114147824 */ /* 0x004fc800078e0225 */
[----:B------:R-:W-:Y:S01]  /*96e0*/  IMAD R20, R20, 0x2, R19 ;  /* 0x0000000214147824 */ /* 0x000fe200078e0213 */
[----:B---3--:R-:W0:Y:S04]  /*96f0*/  LDS.128 R12, [R42+0x18400] ;  /* 0x018400002a0c7984 */ /* 0x008e280000000c00 */
[----:B------:R-:W1:Y:S01]  /*9700*/  LDS.128 R24, [R20+0x18400] ;  /* 0x0184000014187984 */ /* 0x000e620000000c00 */
[----:B------:R-:W-:Y:S01]  /*9710*/  SHF.R.U64 R37, R4, 0x10, R5 ;  /* 0x0000001004257819 */ /* 0x000fe20000001205 */
[----:B0-----:R-:W-:Y:S02]  /*9720*/  HADD2.F32 R4, -RZ, R13.H0_H0 ;  /* 0x2000000dff047230 */ /* 0x001fe40000004100 */
[--C-:B-1----:R-:W-:Y:S02]  /*9730*/  HADD2.F32 R8, -RZ, R25.reuse.H0_H0 ;  /* 0x20000019ff087230 */ /* 0x102fe40000004100 */
[----:B------:R-:W-:-:S03]  /*9740*/  HADD2.F32 R25, -RZ, R25.H1_H1 ;  /* 0x30000019ff197230 */ /* 0x000fc60000004100 */
[C---:B------:R-:W-:Y:S01]  /*9750*/  FMUL.FTZ R29, R8.reuse, R21 ;  /* 0x00000015081d7220 */ /* 0x040fe20000410000 */
[-C--:B------:R-:W-:Y:S01]  /*9760*/  FMUL.FTZ R31, R8, R11.reuse ;  /* 0x0000000b081f7220 */ /* 0x080fe20000410000 */
[----:B------:R-:W-:Y:S02]  /*9770*/  HADD2.F32 R13, -RZ, R13.H1_H1 ;  /* 0x3000000dff0d7230 */ /* 0x000fe40000004100 */
[----:B------:R-:W-:Y:S01]  /*9780*/  FMUL.FTZ R32, R25, R30 ;  /* 0x0000001e19207220 */ /* 0x000fe20000410000 */
[----:B------:R-:W-:Y:S02]  /*9790*/  HADD2.F32 R8, -RZ, R28.H0_H0 ;  /* 0x2000001cff087230 */ /* 0x000fe40000004100 */
[C---:B------:R-:W-:Y:S01]  /*97a0*/  FFMA.FTZ R29, R4.reuse, R11, -R29 ;  /* 0x0000000b041d7223 */ /* 0x040fe2000001081d */
[----:B------:R-:W-:Y:S02]  /*97b0*/  HADD2.F32 R7, -RZ, R24.H0_H0 ;  /* 0x20000018ff077230 */ /* 0x000fe40000004100 */
[----:B------:R-:W-:Y:S01]  /*97c0*/  FFMA.FTZ R31, R4, R21, R31 ;  /* 0x00000015041f7223 */ /* 0x000fe2000001001f */
[----:B------:R-:W-:-:S02]  /*97d0*/  HADD2.F32 R28, -RZ, R54.H0_H0 ;  /* 0x20000036ff1c7230 */ /* 0x000fc40000004100 */
[----:B------:R-:W-:Y:S02]  /*97e0*/  HADD2.F32 R4, -RZ, R56.H0_H0 ;  /* 0x20000038ff047230 */ /* 0x000fe40000004100 */
[-C--:B------:R-:W-:Y:S01]  /*97f0*/  FFMA.FTZ R34, R13, R8.reuse, -R32 ;  /* 0x000000080d227223 */ /* 0x080fe20000010820 */
[----:B------:R-:W-:Y:S02]  /*9800*/  HADD2.F32 R3, -RZ, R12.H0_H0 ;  /* 0x2000000cff037230 */ /* 0x000fe40000004100 */
[----:B------:R-:W-:Y:S01]  /*9810*/  FMUL.FTZ R36, R25, R8 ;  /* 0x0000000819247220 */ /* 0x000fe20000410000 */
[C---:B------:R-:W-:Y:S01]  /*9820*/  FMUL.FTZ R32, R7.reuse, R28 ;  /* 0x0000001c07207220 */ /* 0x040fe20000410000 */
[----:B------:R-:W-:Y:S02]  /*9830*/  HADD2.F32 R9, -RZ, R26.H0_H0 ;  /* 0x2000001aff097230 */ /* 0x000fe40000004100 */
[----:B------:R-:W-:Y:S01]  /*9840*/  FMUL.FTZ R7, R7, R4 ;  /* 0x0000000407077220 */ /* 0x000fe20000410000 */
[----:B------:R-:W-:-:S02]  /*9850*/  HADD2.F32 R8, -RZ, R55.H0_H0 ;  /* 0x20000037ff087230 */ /* 0x000fc40000004100 */
[----:B------:R-:W-:Y:S01]  /*9860*/  FFMA.FTZ R36, R13, R30, R36 ;  /* 0x0000001e0d247223 */ /* 0x000fe20000010024 */
[C---:B------:R-:W-:Y:S01]  /*9870*/  FFMA.FTZ R32, R3.reuse, R4, -R32 ;  /* 0x0000000403207223 */ /* 0x040fe20000010820 */
[----:B------:R-:W-:Y:S02]  /*9880*/  HADD2.F32 R5, -RZ, R14.H0_H0 ;  /* 0x2000000eff057230 */ /* 0x000fe40000004100 */
[----:B------:R-:W-:Y:S01]  /*9890*/  FFMA.FTZ R13, R3, R28, R7 ;  /* 0x0000001c030d7223 */ /* 0x000fe20000010007 */
[----:B------:R-:W-:Y:S02]  /*98a0*/  HADD2.F32 R4, -RZ, R41.H0_H0 ;  /* 0x20000029ff047230 */ /* 0x000fe40000004100 */
[----:B------:R-:W-:Y:S01]  /*98b0*/  FMUL.FTZ R28, R9, R8 ;  /* 0x00000008091c7220 */ /* 0x000fe20000410000 */
[----:B------:R-:W-:Y:S02]  /*98c0*/  HADD2.F32 R10, -RZ, R27.H0_H0 ;  /* 0x2000001bff0a7230 */ /* 0x000fe40000004100 */
[----:B------:R-:W-:-:S02]  /*98d0*/  HADD2.F32 R3, -RZ, R41.H1_H1 ;  /* 0x30000029ff037230 */ /* 0x000fc40000004100 */
[----:B------:R-:W-:Y:S02]  /*98e0*/  HADD2.F32 R7, -RZ, R55.H1_H1 ;  /* 0x30000037ff077230 */ /* 0x000fe40000004100 */
[-C--:B------:R-:W-:Y:S01]  /*98f0*/  FMUL.FTZ R30, R9, R4.reuse ;  /* 0x00000004091e7220 */ /* 0x080fe20000410000 */
[----:B------:R-:W-:Y:S01]  /*9900*/  FFMA.FTZ R21, R5, R4, -R28 ;  /* 0x0000000405157223 */ /* 0x000fe2000001081c */
[----:B------:R-:W-:Y:S02]  /*9910*/  HADD2.F32 R6, -RZ, R15.H0_H0 ;  /* 0x2000000fff067230 */ /* 0x000fe40000004100 */
[----:B------:R-:W-:Y:S02]  /*9920*/  HADD2.F32 R4, -RZ, R38.H0_H0 ;  /* 0x20000026ff047230 */ /* 0x000fe40000004100 */
[C---:B------:R-:W-:Y:S01]  /*9930*/  FMUL.FTZ R9, R10.reuse, R7 ;  /* 0x000000070a097220 */ /* 0x040fe20000410000 */
[----:B------:R-:W-:Y:S02]  /*9940*/  HADD2.F32 R27, -RZ, R27.H1_H1 ;  /* 0x3000001bff1b7230 */ /* 0x000fe40000004100 */
[----:B------:R-:W-:Y:S01]  /*9950*/  FMUL.FTZ R38, R10, R3 ;  /* 0x000000030a267220 */ /* 0x000fe20000410000 */
[----:B------:R-:W-:-:S02]  /*9960*/  HADD2.F32 R28, -RZ, R33.H0_H0 ;  /* 0x20000021ff1c7230 */ /* 0x000fc40000004100 */
[----:B------:R-:W-:Y:S01]  /*9970*/  FFMA.FTZ R10, R5, R8, R30 ;  /* 0x00000008050a7223 */ /* 0x000fe2000001001e */
[----:B------:R-:W-:Y:S02]  /*9980*/  HADD2.F32 R15, -RZ, R15.H1_H1 ;  /* 0x3000000fff0f7230 */ /* 0x000fe40000004100 */
[C---:B------:R-:W-:Y:S01]  /*9990*/  FFMA.FTZ R25, R6.reuse, R3, -R9 ;  /* 0x0000000306197223 */ /* 0x040fe20000010809 */
[----:B------:R-:W-:Y:S01]  /*99a0*/  FFMA.FTZ R38, R6, R7, R38 ;  /* 0x0000000706267223 */ /* 0x000fe20000010026 */
[----:B------:R-:W-:Y:S02]  /*99b0*/  HADD2.F32 R24, -RZ, R24.H1_H1 ;  /* 0x30000018ff187230 */ /* 0x000fe40000004100 */
[C---:B------:R-:W-:Y:S01]  /*99c0*/  FMUL.FTZ R8, R27.reuse, R28 ;  /* 0x0000001c1b087220 */ /* 0x040fe20000410000 */
[----:B------:R-:W-:Y:S02]  /*99d0*/  HADD2.F32 R26, -RZ, R26.H1_H1 ;  /* 0x3000001aff1a7230 */ /* 0x000fe40000004100 */
        /* <DEDUP_REMOVED lines=27> */
.L_x_14746:
[----:B------:R-:W-:Y:S05]  /*9b90*/  BSYNC B0 ;  /* 0x0000000000007941 */ /* 0x000fea0003800000 */
.L_x_14732:
        /* <DEDUP_REMOVED lines=8> */
.L_x_14729:
[----:B---3--:R-:W3:Y:S01]  /*9c20*/  S2R R3, SR_TID.X ;  /* 0x0000000000037919 */ /* 0x008ee20000002100 */
[----:B-12---:R-:W-:Y:S01]  /*9c30*/  IMAD.U32 R4, RZ, RZ, UR37 ;  /* 0x00000025ff047e24 */ /* 0x006fe2000f8e00ff */
[----:B------:R-:W-:Y:S05]  /*9c40*/  WARPSYNC.ALL ;  /* 0x0000000000007948 */ /* 0x000fea0003800000 */
[----:B------:R-:W-:Y:S02]  /*9c50*/  ISETP.NE.AND P1, PT, R4, 0x3, PT ;  /* 0x000000030400780c */ /* 0x000fe40003f25270 */
[----:B---3--:R-:W-:-:S04]  /*9c60*/  SHF.R.U32.HI R3, RZ, 0x7, R3 ;  /* 0x00000007ff037819 */ /* 0x008fc80000011603 */
[----:B------:R-:W-:-:S05]  /*9c70*/  IADD3 R3, R3, 0x8, RZ ;  /* 0x0000000803037810 */ /* 0x000fca0007ffe0ff */
[----:B------:R1:W-:Y:S06]  /*9c80*/  BAR.SYNC.DEFER_BLOCKING R3, 0x100 ;  /* 0x000400030000751d */ /* 0x0003ec0000010000 */
[----:B------:R-:W-:Y:S05]  /*9c90*/  @!P1 BRA `(.L_x_14756) ;  /* 0x0000000000049947 */ /* 0x000fea0003800000 */
[----:B------:R-:W-:Y:S01]  /*9ca0*/  BPT.TRAP 0x1 ;  /* 0x000000040000795c */ /* 0x000fe20000300000 */
.L_x_14756:
[----:B------:R-:W-:Y:S01]  /*9cb0*/  IMAD R179, R2, 0x8, R19 ;  /* 0x0000000802b37824 */ /* 0x000fe200078e0213 */
[----:B------:R-:W-:-:S04]  /*9cc0*/  SHF.L.U32 R8, R23, 0x1f, RZ ;  /* 0x0000001f17087819 */ /* 0x000fc800000006ff */
[----:B------:R2:W3:Y:S01]  /*9cd0*/  SYNCS.PHASECHK.TRANS64.TRYWAIT P0, [R179+URZ+0x32430], R8 ;  /* 0x03243008b30075a7 */ /* 0x0004e2000800017f */
[----:B------:R-:W-:Y:S05]  /*9ce0*/  @!P1 BRA `(.L_x_14757) ;  /* 0x0000000000049947 */ /* 0x000fea0003800000 */
[----:B------:R-:W-:Y:S01]  /*9cf0*/  BPT.TRAP 0x1 ;  /* 0x000000040000795c */ /* 0x000fe20000300000 */
.L_x_14757:
[----:B------:R-:W-:-:S05]  /*9d00*/  VIADD R4, R19, 0x1c400 ;  /* 0x0001c40013047836 */ /* 0x000fca0000000000 */
[----:B------:R-:W-:-:S04]  /*9d10*/  SHF.R.U32.HI R4, RZ, 0x4, R4 ;  /* 0x00000004ff047819 */ /* 0x000fc80000011604 */
[----:B------:R-:W-:-:S04]  /*9d20*/  LOP3.LUT R4, R4, 0x3fff, RZ, 0xc0, !PT ;  /* 0x00003fff04047812 */ /* 0x000fc800078ec0ff */
[----:B------:R-:W-:-:S05]  /*9d30*/  LOP3.LUT R4, R4, 0x10000, RZ, 0xfc, !PT ;  /* 0x0001000004047812 */ /* 0x000fca00078efcff */
[----:B------:R4:W-:Y:S01]  /*9d40*/  STL [R1+0x4c], R4 ;  /* 0x00004c0401007387 */ /* 0x0009e20000100800 */
[----:B---3--:R-:W-:Y:S05]  /*9d50*/  @P0 BRA `(.L_x_14758) ;  /* 0x0000000000080947 */ /* 0x008fea0003800000 */
[----:B------:R-:W3:Y:S02]  /*9d60*/  SYNCS.PHASECHK.TRANS64.TRYWAIT P0, [R179+URZ+0x32430], R8 ;  /* 0x03243008b30075a7 */ /* 0x000ee4000800017f */
[----:B---3--:R-:W-:Y:S05]  /*9d70*/  @!P0 BRA `(.L_x_14759) ;  /* 0x0000019c005c8947 */ /* 0x008fea0003800000 */
.L_x_14758:
[----:B----4-:R-:W4:Y:S01]  /*9d80*/  LDL R4, [R1+0x4c] ;  /* 0x00004c0001047983 */ /* 0x010f220000100800 */
[----:B------:R-:W-:Y:S01]  /*9d90*/  IMAD.MOV.U32 R5, RZ, RZ, 0x40000040 ;  /* 0x40000040ff057424 */ /* 0x000fe200078e00ff */
[----:B------:R-:W-:Y:S05]  /*9da0*/  WARPSYNC.ALL ;  /* 0x0000000000007948 */ /* 0x000fea0003800000 */
[C---:B------:R-:W-:Y:S01]  /*9db0*/  R2UR UR4, R224.reuse ;  /* 0x00000000e00472ca */ /* 0x040fe200000e0000 */
[----:B0-----:R-:W-:Y:S01]  /*9dc0*/  WARPGROUP.ARRIVE ;  /* 0x00000000000079c5 */ /* 0x001fe20000000000 */
[----:B------:R-:W-:Y:S01]  /*9dd0*/  R2UR UR5, R225 ;  /* 0x00000000e10572ca */ /* 0x000fe200000e0000 */
[----:B------:R-:W-:Y:S01]  /*9de0*/  VIADD R14, R224, 0x2 ;  /* 0x00000002e00e7836 */ /* 0x000fe20000000000 */
[----:B------:R-:W-:Y:S01]  /*9df0*/  R2UR UR7, R5 ;  /* 0x00000000050772ca */ /* 0x000fe200000e0000 */
[----:B------:R-:W-:Y:S01]  /*9e00*/  IMAD.MOV.U32 R15, RZ, RZ, 0x40000040 ;  /* 0x40000040ff0f7424 */ /* 0x000fe200078e00ff */
[----:B------:R-:W-:Y:S01]  /*9e10*/  SHF.L.U32 R0, R0, 0x1f, RZ ;  /* 0x0000001f00007819 */ /* 0x000fe200000006ff */
[----:B------:R-:W-:Y:S01]  /*9e20*/  IMAD.MOV.U32 R7, RZ, RZ, 0x40000040 ;  /* 0x40000040ff077424 */ /* 0x000fe200078e00ff */
[----:B------:R-:W-:Y:S01]  /*9e30*/  BSSY B0, `(.L_x_14760) ;  /* 0x0000028000007945 */ /* 0x000fe20003800000 */
[----:B------:R-:W-:Y:S01]  /*9e40*/  VIADD R12, R224, 0x4 ;  /* 0x00000004e00c7836 */ /* 0x000fe20000000000 */
[----:B------:R0:W-:Y:S01]  /*9e50*/  STL.64 [R1+0x10], R14 ;  /* 0x0000100e01007387 */ /* 0x0001e20000100a00 */
[----:B------:R-:W-:-:S02]  /*9e60*/  IMAD.MOV.U32 R13, RZ, RZ, 0x40000040 ;  /* 0x40000040ff0d7424 */ /* 0x000fc400078e00ff */
[----:B------:R-:W-:Y:S02]  /*9e70*/  VIADD R10, R224, 0x6 ;  /* 0x00000006e00a7836 */ /* 0x000fe40000000000 */
[----:B------:R-:W-:Y:S01]  /*9e80*/  IMAD.MOV.U32 R11, RZ, RZ, 0x40000040 ;  /* 0x40000040ff0b7424 */ /* 0x000fe200078e00ff */
[----:B------:R0:W-:Y:S01]  /*9e90*/  STL.64 [R1+0x8], R12 ;  /* 0x0000080c01007387 */ /* 0x0001e20000100a00 */
[----:B------:R-:W-:-:S03]  /*9ea0*/  IMAD.MOV.U32 R5, RZ, RZ, 0x40000040 ;  /* 0x40000040ff057424 */ /* 0x000fc600078e00ff */
[----:B------:R0:W-:Y:S01]  /*9eb0*/  STL.64 [R1], R10 ;  /* 0x0000000a01007387 */ /* 0x0001e20000100a00 */
[----:B----4-:R-:W-:-:S04]  /*9ec0*/  IMAD R4, R2, 0x300, R4 ;  /* 0x0000030002047824 */ /* 0x010fc800078e0204 */
[C---:B------:R-:W-:Y:S01]  /*9ed0*/  VIADD R6, R4.reuse, 0x2 ;  /* 0x0000000204067836 */ /* 0x040fe20000000000 */
[----:B------:R-:W-:-:S13]  /*9ee0*/  R2UR UR6, R4 ;  /* 0x00000000040672ca */ /* 0x000fda00000e0000 */
[----:B------:R-:W-:Y:S01]  /*9ef0*/  HGMMA.64x96x16.F32 R24, gdesc[UR4], RZ, !UPT, gsb0 ;  /* 0x01600000041879f0 */ /* 0x000fe2000c0008ff */
[----:B------:R-:W-:Y:S02]  /*9f00*/  R2UR UR4, R14 ;  /* 0x000000000e0472ca */ /* 0x000fe400000e0000 */
[----:B------:R-:W-:Y:S02]  /*9f10*/  R2UR UR5, R15 ;  /* 0x000000000f0572ca */ /* 0x000fe400000e0000 */
[----:B------:R-:W-:Y:S01]  /*9f20*/  R2UR UR6, R6 ;  /* 0x00000000060672ca */ /* 0x000fe200000e0000 */
[C---:B------:R-:W-:Y:S01]  /*9f30*/  VIADD R6, R4.reuse, 0x4 ;  /* 0x0000000404067836 */ /* 0x040fe20000000000 */
[----:B------:R-:W-:Y:S01]  /*9f40*/  R2UR UR7, R7 ;  /* 0x00000000070772ca */ /* 0x000fe200000e0000 */
[----:B------:R-:W-:Y:S01]  /*9f50*/  VIADD R4, R4, 0x6 ;  /* 0x0000000604047836 */ /* 0x000fe20000000000 */
        /* <DEDUP_REMOVED lines=19> */
[----:B------:R-:W4:Y:S02]  /*a090*/  SYNCS.PHASECHK.TRANS64.TRYWAIT P0, [R19+URZ+0x32410], R0 ;  /* 0x03241000130075a7 */ /* 0x000f24000800017f */
[----:B0---4-:R-:W-:Y:S05]  /*a0a0*/  @!P0 BRA `(.L_x_14761) ;  /* 0x0000019800a48947 */ /* 0x011fea0003800000 */
.L_x_15023:
[----:B------:R-:W-:Y:S05]  /*a0b0*/  BSYNC B0 ;  /* 0x0000000000007941 */ /* 0x000fea0003800000 */
.L_x_14760:
[----:B------:R-:W-:Y:S05]  /*a0c0*/  @!P1 BRA `(.L_x_14762) ;  /* 0x0000000000049947 */ /* 0x000fea0003800000 */
[----:B------:R-:W-:Y:S01]  /*a0d0*/  BPT.TRAP 0x1 ;  /* 0x000000040000795c */ /* 0x000fe20000300000 */
.L_x_14762:
[----:B------:R4:W0:Y:S01]  /*a0e0*/  SYNCS.PHASECHK.TRANS64.TRYWAIT P2, [R179+URZ+0x32450], R8 ;  /* 0x03245008b30075a7 */ /* 0x000822000804017f */
[----:B------:R-:W-:Y:S05]  /*a0f0*/  @!P1 BRA `(.L_x_14763) ;  /* 0x0000000000049947 */ /* 0x000fea0003800000 */
[----:B------:R-:W-:Y:S01]  /*a100*/  BPT.TRAP 0x1 ;  /* 0x000000040000795c */ /* 0x000fe20000300000 */
.L_x_14763:
[----:B0-----:R-:W0:Y:S01]  /*a110*/  S2R R0, SR_TID.X ;  /* 0x0000000000007919 */ /* 0x001e220000002100 */
[----:B------:R-:W-:Y:S01]  /*a120*/  BSSY B0, `(.L_x_14764) ;  /* 0x0000006000007945 */ /* 0x000fe20003800000 */
[----:B0-----:R-:W-:-:S04]  /*a130*/  LOP3.LUT R0, R0, 0x7f, RZ, 0xc0, !PT ;  /* 0x0000007f00007812 */ /* 0x001fc800078ec0ff */
[----:B------:R-:W-:Y:S01]  /*a140*/  ISETP.NE.AND P0, PT, R0, RZ, PT ;  /* 0x000000ff0000720c */ /* 0x000fe20003f05270 */
[----:B------:R-:W-:-:S12]  /*a150*/  @P2 BRA `(.L_x_14765) ;  /* 0x0000000000082947 */ /* 0x000fd80003800000 */
[----:B------:R-:W0:Y:S02]  /*a160*/  SYNCS.PHASECHK.TRANS64.TRYWAIT P2, [R179+URZ+0x32450], R8 ;  /* 0x03245008b30075a7 */ /* 0x000e24000804017f */
[----:B0-----:R-:W-:Y:S05]  /*a170*/  @!P2 BRA `(.L_x_14766) ;  /* 0x000001980084a947 */ /* 0x001fea0003800000 */
.L_x_14765:
[----:B------:R-:W-:Y:S05]  /*a180*/  BSYNC B0 ;  /* 0x0000000000007941 */ /* 0x000fea0003800000 */
.L_x_14764:
[----:B------:R-:W-:Y:S05]  /*a190*/  WARPSYNC.ALL ;  /* 0x0000000000007948 */ /* 0x000fea0003800000 */
[----:B------:R-:W-:Y:S01]  /*a1a0*/  R2UR UR42, R19 ;  /* 0x00000000132a72ca */ /* 0x000fe200000e0000 */
[----:B------:R-:W-:Y:S01]  /*a1b0*/  IMAD.MOV.U32 R73, RZ, RZ, 0xc00 ;  /* 0x00000c00ff497424 */ /* 0x000fe200078e00ff */
[----:B------:R-:W-:Y:S01]  /*a1c0*/  LOP3.LUT R4, R72, 0x10000, RZ, 0xfc, !PT ;  /* 0x0001000048047812 */ /* 0x000fe200078efcff */
[----:B------:R-:W-:Y:S01]  /*a1d0*/  IMAD.MOV.U32 R5, RZ, RZ, 0x40000040 ;  /* 0x40000040ff057424 */ /* 0x000fe200078e00ff */
[----:B------:R-:W-:Y:S01]  /*a1e0*/  WARPGROUP.ARRIVE ;  /* 0x00000000000079c5 */ /* 0x000fe20000000000 */
[----:B------:R-:W-:Y:S01]  /*a1f0*/  IMAD.MOV.U32 R237, RZ, RZ, 0x40000040 ;  /* 0x40000040ffed7424 */ /* 0x000fe200078e00ff */
[----:B------:R-:W-:Y:S01]  /*a200*/  MOV R7, 0x40000040 ;  /* 0x4000004000077802 */ /* 0x000fe20000000f00 */
[----:B------:R-:W-:Y:S01]  /*a210*/  IMAD.MOV.U32 R235, RZ, RZ, 0x40000040 ;  /* 0x40000040ffeb7424 */ /* 0x000fe200078e00ff */
[----:B------:R-:W2:Y:S01]  /*a220*/  LDL.LU R78, [R1+0x48] ;  /* 0x00004800014e7983 */ /* 0x000ea20000300800 */
[----:B------:R-:W-:Y:S01]  /*a230*/  IMAD.MOV.U32 R233, RZ, RZ, 0x40000040 ;  /* 0x40000040ffe97424 */ /* 0x000fe200078e00ff */
[----:B------:R-:W-:Y:S01]  /*a240*/  MOV R227, 0x40000040 ;  /* 0x4000004000e37802 */ /* 0x000fe20000000f00 */
[----:B------:R-:W-:Y:S01]  /*a250*/  IMAD.MOV.U32 R215, RZ, RZ, 0x40000040 ;  /* 0x40000040ffd77424 */ /* 0x000fe200078e00ff */
[----:B------:R-:W0:Y:S01]  /*a260*/  LDC R83, c[0x0][0x448] ;  /* 0x00011200ff537b82 */ /* 0x000e220000000800 */
[----:B------:R-:W-:Y:S01]  /*a270*/  UIADD3 UR42, UR42, 0x400, URZ ;  /* 0x000004002a2a7890 */ /* 0x000fe2000fffe03f */
[C---:B------:R-:W-:Y:S01]  /*a280*/  R2UR UR4, R4.reuse ;  /* 0x00000000040472ca */ /* 0x040fe200000e0000 */
[C---:B------:R-:W-:Y:S01]  /*a290*/  VIADD R236, R4.reuse, 0x2 ;  /* 0x0000000204ec7836 */ /* 0x040fe20000000000 */
[----:B------:R-:W-:Y:S01]  /*a2a0*/  R2UR UR5, R5 ;  /* 0x00000000050572ca */ /* 0x000fe200000e0000 */
[----:B------:R-:W-:Y:S01]  /*a2b0*/  USHF.R.U32.HI UR42, URZ, 0x4, UR42 ;  /* 0x000000043f2a7899 */ /* 0x000fe2000801162a */
[----:B------:R-:W-:-:S02]  /*a2c0*/  VIADD R234, R4, 0x4 ;  /* 0x0000000404ea7836 */ /* 0x000fc40000000000 */
[----:B------:R-:W-:Y:S01]  /*a2d0*/  IMAD.MOV.U32 R213, RZ, RZ, 0x40000040 ;  /* 0x40000040ffd57424 */ /* 0x000fe200078e00ff */
[----:B------:R-:W-:Y:S01]  /*a2e0*/  ULOP3.LUT UR42, UR42, 0x3fff, URZ, 0xc0, !UPT ;  /* 0x00003fff2a2a7892 */ /* 0x000fe2000f8ec03f */
[C---:B------:R-:W-:Y:S02]  /*a2f0*/  VIADD R232, R4.reuse, 0x6 ;  /* 0x0000000604e87836 */ /* 0x040fe40000000000 */
[----:B------:R-:W-:Y:S01]  /*a300*/  IMAD.MOV.U32 R209, RZ, RZ, 0x40000040 ;  /* 0x40000040ffd17424 */ /* 0x000fe200078e00ff */
[----:B------:R-:W-:Y:S01]  /*a310*/  ULOP3.LUT UR39, UR42, 0x10000, URZ, 0xfc, !UPT ;  /* 0x000100002a277892 */ /* 0x000fe2000f8efc3f */
[C---:B------:R-:W-:Y:S02]  /*a320*/  VIADD R226, R4.reuse, 0x400 ;  /* 0x0000040004e27836 */ /* 0x040fe40000000000 */
[----:B------:R-:W-:Y:S02]  /*a330*/  IMAD.MOV.U32 R207, RZ, RZ, 0x40000040 ;  /* 0x40000040ffcf7424 */ /* 0x000fe400078e00ff */
[----:B------:R-:W-:Y:S01]  /*a340*/  IMAD.MOV.U32 R205, RZ, RZ, 0x40000040 ;  /* 0x40000040ffcd7424 */ /* 0x000fe200078e00ff */
[----:B------:R-:W-:Y:S01]  /*a350*/  IADD3 R20, R4, 0x804, RZ ;  /* 0x0000080404147810 */ /* 0x000fe20007ffe0ff */
[----:B------:R-:W-:Y:S01]  /*a360*/  IMAD R72, R2, R73, UR39 ;  /* 0x0000002702487e24 */ /* 0x000fe2000f8e0249 */
[----:B------:R-:W2:Y:S01]  /*a370*/  LDL R79, [R1+0x6c] ;  /* 0x00006c00014f7983 */ /* 0x000ea20000100800 */
[----:B------:R-:W-:Y:S01]  /*a380*/  IMAD.MOV.U32 R73, RZ, RZ, 0x40000040 ;  /* 0x40000040ff497424 */ /* 0x000fe200078e00ff */
[----:B------:R-:W-:Y:S01]  /*a390*/  ULDC UR43, c[0x0][0xa80] ;  /* 0x0002a000002b7ab9 */ /* 0x000fe20000000800 */
[----:B------:R-:W-:Y:S01]  /*a3a0*/  IMAD.MOV.U32 R21, RZ, RZ, 0x40000040 ;  /* 0x40000040ff157424 */ /* 0x000fe200078e00ff */
[----:B------:R-:W-:Y:S01]  /*a3b0*/  R2UR UR6, R72 ;  /* 0x00000000480672ca */ /* 0x000fe200000e0000 */
[C---:B------:R-:W-:Y:S01]  /*a3c0*/  VIADD R214, R4.reuse, 0x402 ;  /* 0x0000040204d67836 */ /* 0x040fe20000000000 */
[----:B------:R-:W-:Y:S01]  /*a3d0*/  R2UR UR7, R73 ;  /* 0x00000000490772ca */ /* 0x000fe200000e0000 */
[----:B------:R-:W-:Y:S01]  /*a3e0*/  VIADD R212, R4, 0x404 ;  /* 0x0000040404d47836 */ /* 0x000fe20000000000 */
[----:B------:R-:W2:Y:S01]  /*a3f0*/  LDL R81, [R1+0x50] ;  /* 0x0000500001517983 */ /* 0x000ea20000100800 */
[----:B------:R-:W-:Y:S01]  /*a400*/  VIADD R6, R72, 0x2 ;  /* 0x0000000248067836 */ /* 0x000fe20000000000 */
[----:B0-----:R-:W-:Y:S01]  /*a410*/  ISETP.NE.AND P5, PT, R83, 0x1, PT ;  /* 0x000000015300780c */ /* 0x001fe20003fa5270 */
[C---:B------:R-:W-:Y:S01]  /*a420*/  VIADD R208, R4.reuse, 0x406 ;  /* 0x0000040604d07836 */ /* 0x040fe20000000000 */
[----:B------:R-:W2:Y:S01]  /*a430*/  LDL R182, [R1+0x28] ;  /* 0x0000280001b67983 */ /* 0x000ea20000100800 */
[C---:B------:R-:W-:Y:S01]  /*a440*/  VIADD R206, R4.reuse, 0x800 ;  /* 0x0000080004ce7836 */ /* 0x040fe20000000000 */
[----:B------:R-:W-:Y:S01]  /*a450*/  ULDC UR50, c[0x0][0xad0] ;  /* 0x0002b40000327ab9 */ /* 0x000fe20000000800 */
[C---:B------:R-:W-:Y:S01]  /*a460*/  VIADD R204, R4.reuse, 0x802 ;  /* 0x0000080204cc7836 */ /* 0x040fe20000000000 */
[----:B------:R-:W2:Y:S01]  /*a470*/  LDL R183, [R1+0x24] ;  /* 0x0000240001b77983 */ /* 0x000ea20000100800 */
[----:B------:R-:W-:Y:S01]  /*a480*/  VIADD R14, R4, 0x806 ;  /* 0x00000806040e7836 */ /* 0x000fe20000000000 */
[----:B------:R-:W-:Y:S01]  /*a490*/  ULDC UR51, c[0x0][0xad0] ;  /* 0x0002b40000337ab9 */ /* 0x000fe20000000800 */
[----:B------:R-:W-:Y:S01]  /*a4a0*/  HGMMA.64x96x16.F32 R24, gdesc[UR4], R24, gsb0 ;  /* 0x01600000041879f0 */ /* 0x000fe20008000818 */
[----:B------:R-:W-:Y:S01]  /*a4b0*/  R2UR UR4, R236 ;  /* 0x00000000ec0472ca */ /* 0x000fe200000e0000 */
[----:B------:R-:W-:Y:S01]  /*a4c0*/  IMAD.MOV.U32 R15, RZ, RZ, 0x40000040 ;  /* 0x40000040ff0f7424 */ /* 0x000fe200078e00ff */
[----:B------:R-:W-:Y:S01]  /*a4d0*/  R2UR UR5, R237 ;  /* 0x00000000ed0572ca */ /* 0x000fe200000e0000 */
[----:B------:R-:W-:Y:S01]  /*a4e0*/  VIADD R12, R4, 0xc00 ;  /* 0x00000c00040c7836 */ /* 0x000fe20000000000 */
[----:B------:R-:W-:Y:S01]  /*a4f0*/  R2UR UR6, R6 ;  /* 0x00000000060672ca */ /* 0x000fe200000e0000 */
[----:B------:R-:W-:Y:S01]  /*a500*/  VIADD R6, R72, 0x4 ;  /* 0x0000000448067836 */ /* 0x000fe20000000000 */
[----:B------:R-:W-:Y:S01]  /*a510*/  R2UR UR7, R7 ;  /* 0x00000000070772ca */ /* 0x000fe200000e0000 */
[----:B------:R-:W-:Y:S01]  /*a520*/  IMAD.MOV.U32 R7, RZ, RZ, 0x40000040 ;  /* 0x40000040ff077424 */ /* 0x000fe200078e00ff */
[----:B------:R-:W-:Y:S01]  /*a530*/  ULDC UR48, c[0x0][0xa80] ;  /* 0x0002a00000307ab9 */ /* 0x000fe20000000800 */
[----:B------:R-:W-:Y:S01]  /*a540*/  IMAD.MOV.U32 R13, RZ, RZ, 0x40000040 ;  /* 0x40000040ff0d7424 */ /* 0x000fe200078e00ff */
[----:B------:R-:W-:Y:S01]  /*a550*/  ULDC UR49, c[0x0][0xa80] ;  /* 0x0002a00000317ab9 */ /* 0x000fe20000000800 */
[----:B------:R-:W-:-:S02]  /*a560*/  VIADD R10, R4, 0xc02 ;  /* 0x00000c02040a7836 */ /* 0x000fc40000000000 */
[----:B------:R-:W-:Y:S02]  /*a570*/  IMAD.MOV.U32 R11, RZ, RZ, 0x40000040 ;  /* 0x40000040ff0b7424 */ /* 0x000fe400078e00ff */
[----:B--234-:R-:W-:Y:S02]  /*a580*/  VIADD R8, R4, 0xc04 ;  /* 0x00000c0404087836 */ /* 0x01cfe40000000000 */
[----:B------:R-:W-:Y:S02]  /*a590*/  IMAD.MOV.U32 R9, RZ, RZ, 0x40000040 ;  /* 0x40000040ff097424 */ /* 0x000fe400078e00ff */
[----:B------:R-:W-:Y:S01]  /*a5a0*/  IMAD.MOV.U32 R73, RZ, RZ, 0x40000040 ;  /* 0x40000040ff497424 */ /* 0x000fe200078e00ff */
[----:B------:R-:W-:Y:S02]  /*a5b0*/  WARPGROUP.DEPBAR.LE gsb0, 0x0 ;  /* 0x00008000000079c5 */ /* 0x000fe40000010000 */
        /* <DEDUP_REMOVED lines=42> */
[----:B------:R-:W-:Y:S01]  /*a860*/  IMAD.MOV.U32 R7, RZ, RZ, 0x40000040 ;  /* 0x40000040ff077424 */ /* 0x000fe200078e00ff */
[----:B------:R-:W-:Y:S01]  /*a870*/  IADD3 R6, R72, 0x306, RZ ;  /* 0x0000030648067810 */ /* 0x000fe20007ffe0ff */
[----:B------:R-:W-:-:S02]  /*a880*/  WARPGROUP.DEPBAR.LE gsb0, 0x0 ;  /* 0x00008000000079c5 */ /* 0x000fc40000010000 */
[----:B------:R-:W-:-:S08]  /*a890*/  WARPGROUP.ARRIVE ;  /* 0x00000000000079c5 */ /* 0x000fd00000000000 */
        /* <DEDUP_REMOVED lines=41> */
[----:B------:R-:W-:Y:S02]  /*ab30*/  R2UR UR7, R7 ;  /* 0x00000000070772ca */ /* 0x000fe400000e0000 */
[----:B------:R-:W-:Y:S01]  /*ab40*/  MOV R7, 0x40000040 ;  /* 0x4000004000077802 */ /* 0x000fe20000000f00 */
        /* <DEDUP_REMOVED lines=42> */
[----:B------:R-:W2:Y:S01]  /*adf0*/  LDL R30, [R1+0x5c] ;  /* 0x00005c00011e7983 */ /* 0x000ea20000100800 */
[----:B------:R-:W-:Y:S01]  /*ae00*/  FMUL.FTZ R24, R28, UR4 ;  /* 0x000000041c187c20 */ /* 0x000fe20008410000 */
[----:B------:R-:W-:Y:S01]  /*ae10*/  FMUL.FTZ R82, R29, UR4 ;  /* 0x000000041d527c20 */ /* 0x000fe20008410000 */
[----:B------:R-:W0:Y:S01]  /*ae20*/  @P5 LDC R28, c[0x0][0x44c] ;  /* 0x00011300ff1c5b82 */ /* 0x000e220000000800 */
[----:B------:R-:W-:Y:S01]  /*ae30*/  LOP3.LUT R78, R78, 0xfffffffe, RZ, 0xc0, !PT ;  /* 0xfffffffe4e4e7812 */ /* 0x000fe200078ec0ff */
[----:B------:R-:W-:Y:S01]  /*ae40*/  FMUL.FTZ R77, R34, UR4 ;  /* 0x00000004224d7c20 */ /* 0x000fe20008410000 */
[----:B------:R-:W-:Y:S01]  /*ae50*/  FMUL.FTZ R0, R25, UR4 ;  /* 0x0000000419007c20 */ /* 0x000fe20008410000 */
[----:B------:R-:W3:Y:S01]  /*ae60*/  MUFU.TANH R84, R84 ;  /* 0x0000005400547308 */ /* 0x000ee20000002400 */
[----:B------:R-:W-:Y:S01]  /*ae70*/  FMUL.FTZ R80, R33, UR4 ;  /* 0x0000000421507c20 */ /* 0x000fe20008410000 */
[----:B------:R-:W-:Y:S01]  /*ae80*/  FMUL.FTZ R73, R26, UR4 ;  /* 0x000000041a497c20 */ /* 0x000fe20008410000 */
[----:B------:R-:W-:Y:S01]  /*ae90*/  FMUL.FTZ R72, R27, UR4 ;  /* 0x000000041b487c20 */ /* 0x000fe20008410000 */
[----:B------:R-:W4:Y:S01]  /*aea0*/  @P5 LDC R29, c[0x0][0x450] ;  /* 0x00011400ff1d5b82 */ /* 0x000f220000000800 */
[----:B------:R-:W-:Y:S01]  /*aeb0*/  @P5 LOP3.LUT R78, R78, 0x1, RZ, 0xfc, !PT ;  /* 0x000000014e4e5812 */ /* 0x000fe200078efcff */
[----:B------:R-:W-:Y:S01]  /*aec0*/  FMUL.FTZ R34, R45, UR4 ;  /* 0x000000042d227c20 */ /* 0x000fe20008410000 */
[----:B------:R-:W-:Y:S01]  /*aed0*/  FMUL.FTZ R25, R32, UR4 ;  /* 0x0000000420197c20 */ /* 0x000fe20008410000 */
[----:B------:R-:W1:Y:S01]  /*aee0*/  MUFU.TANH R0, R0 ;  /* 0x0000000000007308 */ /* 0x000e620000002400 */
[----:B------:R-:W-:Y:S01]  /*aef0*/  FMUL.FTZ R76, R35, UR4 ;  /* 0x00000004234c7c20 */ /* 0x000fe20008410000 */
[----:B------:R3:W-:Y:S01]  /*af00*/  STL [R1+0x48], R78 ;  /* 0x0000484e01007387 */ /* 0x0007e20000100800 */
[----:B------:R-:W-:-:S02]  /*af10*/  IMAD R45, R210, -0x60, R182 ;  /* 0xffffffa0d22d7824 */ /* 0x000fc400078e02b6 */
[----:B------:R-:W-:Y:S01]  /*af20*/  FMUL.FTZ R40, R40, UR4 ;  /* 0x0000000428287c20 */ /* 0x000fe20008410000 */
[----:B------:R-:W-:Y:S02]  /*af30*/  FMUL.FTZ R74, R31, UR4 ;  /* 0x000000041f4a7c20 */ /* 0x000fe40008410000 */
[----:B------:R-:W1:Y:S01]  /*af40*/  MUFU.TANH R24, R24 ;  /* 0x0000001800187308 */ /* 0x000e620000002400 */
[----:B------:R-:W-:Y:S01]  /*af50*/  FMUL.FTZ R26, R36, UR4 ;  /* 0x00000004241a7c20 */ /* 0x000fe20008410000 */
[----:B---3--:R-:W-:Y:S01]  /*af60*/  FMUL.FTZ R78, R38, UR4 ;  /* 0x00000004264e7c20 */ /* 0x008fe20008410000 */
[----:B------:R-:W-:Y:S01]  /*af70*/  FMUL.FTZ R38, R39, UR4 ;  /* 0x0000000427267c20 */ /* 0x000fe20008410000 */
[----:B------:R-:W-:-:S04]  /*af80*/  IMAD.IADD R39, R79, 0x1, R81 ;  /* 0x000000014f277824 */ /* 0x000fc800078e0251 */
[----:B------:R-:W3:Y:S01]  /*af90*/  MUFU.TANH R82, R82 ;  /* 0x0000005200527308 */ /* 0x000ee20000002400 */
[----:B------:R-:W-:Y:S01]  /*afa0*/  FMUL.FTZ R32, R52, UR4 ;  /* 0x0000000434207c20 */ /* 0x000fe20008410000 */
[----:B0-----:R-:W-:-:S06]  /*afb0*/  @P5 IMAD.HI.U32 R28, R39, R28, RZ ;  /* 0x0000001c271c5227 */ /* 0x001fcc00078e00ff */
[----:B------:R-:W0:Y:S01]  /*afc0*/  MUFU.TANH R25, R25 ;  /* 0x0000001900197308 */ /* 0x000e220000002400 */
[----:B----4-:R-:W-:Y:S01]  /*afd0*/  @P5 SHF.R.U32.HI R39, RZ, R29, R28 ;  /* 0x0000001dff275219 */ /* 0x010fe2000001161c */
[----:B------:R-:W-:Y:S01]  /*afe0*/  FMUL.FTZ R27, R37, UR4 ;  /* 0x00000004251b7c20 */ /* 0x000fe20008410000 */
[----:B------:R-:W-:Y:S01]  /*aff0*/  FMUL.FTZ R35, R48, UR4 ;  /* 0x0000000430237c20 */ /* 0x000fe20008410000 */
[----:B------:R-:W-:Y:S01]  /*b000*/  FMUL.FTZ R33, R49, UR4 ;  /* 0x0000000431217c20 */ /* 0x000fe20008410000 */
[----:B------:R-:W-:Y:S01]  /*b010*/  FMUL.FTZ R57, R57, UR4 ;  /* 0x0000000439397c20 */ /* 0x000fe20008410000 */
[----:B------:R-:W4:Y:S02]  /*b020*/  SHFL.IDX PT, R79, R39, RZ, 0x1c1f ;  /* 0x001c1fff274f7589 */ /* 0x000f2400000e0000 */
        /* <DEDUP_REMOVED lines=17> */
[----:B------:R-:W0:Y:S01]  /*b140*/  S2R R83, SR_TID.X ;  /* 0x0000000000537919 */ /* 0x000e220000002100 */
[----:B------:R-:W-:Y:S01]  /*b150*/  ULOP3.LUT UR42, UR42, 0x3000000, URZ, 0xfc, !UPT ;  /* 0x030000002a2a7892 */ /* 0x000fe2000f8efc3f */
[----:B------:R-:W-:Y:S01]  /*b160*/  IMAD.MOV.U32 R180, RZ, RZ, R81 ;  /* 0x000000ffffb47224 */ /* 0x000fe200078e0051 */
[----:B------:R-:W3:Y:S04]  /*b170*/  LDL R181, [R1+0x60] ;  /* 0x0000600001b57983 */ /* 0x000ee80000100800 */
[----:B------:R-:W0:Y:S08]  /*b180*/  MUFU.TANH R40, R40 ;  /* 0x0000002800287308 */ /* 0x000e300000002400 */
[----:B------:R-:W0:Y:S08]  /*b190*/  MUFU.TANH R36, R36 ;  /* 0x0000002400247308 */ /* 0x000e300000002400 */
[----:B------:R-:W0:Y:S08]  /*b1a0*/  MUFU.TANH R37, R37 ;  /* 0x0000002500257308 */ /* 0x000e300000002400 */
[----:B------:R-:W0:Y:S01]  /*b1b0*/  MUFU.TANH R34, R34 ;  /* 0x0000002200227308 */ /* 0x000e220000002400 */
[----:B------:R-:W-:-:S07]  /*b1c0*/  FMUL.FTZ R31, R53, UR4 ;  /* 0x00000004351f7c20 */ /* 0x000fce0008410000 */
[----:B------:R-:W0:Y:S08]  /*b1d0*/  MUFU.TANH R35, R35 ;  /* 0x0000002300237308 */ /* 0x000e300000002400 */
[----:B------:R-:W0:Y:S08]  /*b1e0*/  MUFU.TANH R33, R33 ;  /* 0x0000002100217308 */ /* 0x000e300000002400 */
[----:B------:R-:W0:Y:S08]  /*b1f0*/  MUFU.TANH R32, R32 ;  /* 0x0000002000207308 */ /* 0x000e300000002400 */
[----:B------:R-:W0:Y:S08]  /*b200*/  MUFU.TANH R31, R31 ;  /* 0x0000001f001f7308 */ /* 0x000e300000002400 */
[----:B------:R-:W-:Y:S08]  /*b210*/  MUFU.TANH R28, R57 ;  /* 0x00000039001c7308 */ /* 0x000ff00000002400 */
[----:B------:R-:W-:Y:S08]  /*b220*/  MUFU.TANH R65, R65 ;  /* 0x0000004100417308 */ /* 0x000ff00000002400 */
[----:B------:R-:W-:Y:S01]  /*b230*/  MUFU.TANH R69, R69 ;  /* 0x0000004500457308 */ /* 0x000fe20000002400 */
[----:B------:R-:W-:Y:S01]  /*b240*/  FMUL.FTZ R49, R46, UR4 ;  /* 0x000000042e317c20 */ /* 0x000fe20008410000 */
[----:B------:R-:W0:Y:S06]  /*b250*/  SHFL.IDX PT, R39, R39, 0x1, 0x1c1f ;  /* 0x003c1f0027277f89 */ /* 0x000e2c00000e0000 */
[----:B------:R-:W-:Y:S08]  /*b260*/  MUFU.TANH R73, R73 ;  /* 0x0000004900497308 */ /* 0x000ff00000002400 */
[----:B------:R-:W-:Y:S08]  /*b270*/  MUFU.TANH R72, R72 ;  /* 0x0000004800487308 */ /* 0x000ff00000002400 */
[----:B------:R-:W-:Y:S08]  /*b280*/  MUFU.TANH R75, R75 ;  /* 0x0000004b004b7308 */ /* 0x000ff00000002400 */
[----:B------:R-:W-:Y:S08]  /*b290*/  MUFU.TANH R74, R74 ;  /* 0x0000004a004a7308 */ /* 0x000ff00000002400 */
[----:B------:R-:W-:Y:S08]  /*b2a0*/  MUFU.TANH R77, R77 ;  /* 0x0000004d004d7308 */ /* 0x000ff00000002400 */
[----:B------:R-:W-:Y:S01]  /*b2b0*/  MUFU.TANH R76, R76 ;  /* 0x0000004c004c7308 */ /* 0x000fe20000002400 */
[----:B--2---:R-:W-:-:S02]  /*b2c0*/  IADD3 R86, -R30, 0x61, R45 ;  /* 0x000000611e567810 */ /* 0x004fc40007ffe12d */
[----:B------:R-:W-:-:S03]  /*b2d0*/  IADD3 R45, -R30, 0x60, R45 ;  /* 0x000000601e2d7810 */ /* 0x000fc60007ffe12d */
[----:B------:R-:W-:-:S05]  /*b2e0*/  IMAD.IADD R86, R86, 0x1, -R183 ;  /* 0x0000000156567824 */ /* 0x000fca00078e0ab7 */
[----:B----4-:R-:W-:-:S04]  /*b2f0*/  VIADDMNMX R79, R79, R86, R45, PT ;  /* 0x000000564f4f7246 */ /* 0x010fc8000380012d */
[C---:B------:R-:W-:Y:S02]  /*b300*/  ISETP.GT.AND P3, PT, R79.reuse, RZ, PT ;  /* 0x000000ff4f00720c */ /* 0x040fe40003f64270 */
[C---:B------:R-:W-:Y:S02]  /*b310*/  ISETP.GT.AND P4, PT, R79.reuse, 0x1, PT ;  /* 0x000000014f00780c */ /* 0x040fe40003f84270 */
[C---:B------:R-:W-:Y:S02]  /*b320*/  ISETP.GT.AND P2, PT, R79.reuse, 0x8, PT ;  /* 0x000000084f00780c */ /* 0x040fe40003f44270 */
[----:B------:R-:W-:Y:S02]  /*b330*/  FSEL R84, R84, -INF , P3 ;  /* 0xff80000054547808 */ /* 0x000fe40001800000 */
[----:B-1----:R-:W-:Y:S02]  /*b340*/  FSEL R52, R0, -INF , P4 ;  /* 0xff80000000347808 */ /* 0x002fe40002000000 */
[----:B------:R-:W-:-:S02]  /*b350*/  ISETP.GT.AND P3, PT, R79, 0x9, PT ;  /* 0x000000094f00780c */ /* 0x000fc40003f64270 */
[----:B------:R-:W-:Y:S02]  /*b360*/  FSEL R48, R24, -INF , P2 ;  /* 0xff80000018307808 */ /* 0x000fe40001000000 */
[----:B------:R-:W-:Y:S02]  /*b370*/  FMNMX.FTZ R29, R84, R52, !PT ;  /* 0x00000034541d7209 */ /* 0x000fe40007810000 */
[C---:B------:R-:W-:Y:S02]  /*b380*/  ISETP.GT.AND P2, PT, R79.reuse, 0x10, PT ;  /* 0x000000104f00780c */ /* 0x040fe40003f44270 */
[----:B---3--:R-:W-:Y:S02]  /*b390*/  FSEL R82, R82, -INF , P3 ;  /* 0xff80000052527808 */ /* 0x008fe40001800000 */
[----:B------:R-:W-:Y:S01]  /*b3a0*/  FMNMX.FTZ R29, R48, R29, !PT ;  /* 0x0000001d301d7209 */ /* 0x000fe20007810000 */
[----:B------:R-:W-:Y:S01]  /*b3b0*/  FMUL.FTZ R0, R56, UR4 ;  /* 0x0000000438007c20 */ /* 0x000fe20008410000 */
[----:B------:R-:W-:-:S02]  /*b3c0*/  ISETP.GT.AND P3, PT, R79, 0x11, PT ;  /* 0x000000114f00780c */ /* 0x000fc40003f64270 */
[----:B0-----:R-:W-:Y:S02]  /*b3d0*/  FSEL R56, R25, -INF , P2 ;  /* 0xff80000019387808 */ /* 0x001fe40001000000 */
[----:B------:R-:W-:Y:S02]  /*b3e0*/  FMNMX.FTZ R29, R82, R29, !PT ;  /* 0x0000001d521d7209 */ /* 0x000fe40007810000 */
[C---:B------:R-:W-:Y:S02]  /*b3f0*/  ISETP.GT.AND P2, PT, R79.reuse, 0x18, PT ;  /* 0x000000184f00780c */ /* 0x040fe40003f44270 */
        /* <DEDUP_REMOVED lines=8> */
[----:B------:R-:W-:-:S02]  /*b480*/  ISETP.GT.AND P3, PT, R79, 0x21, PT ;  /* 0x000000214f00780c */ /* 0x000fc40003f64270 */
[----:B------:R-:W-:Y:S02]  /*b490*/  FSEL R40, R40, -INF , P2 ;  /* 0xff80000028287808 */ /* 0x000fe40001000000 */
[----:B------:R-:W-:Y:S02]  /*b4a0*/  FMNMX.FTZ R25, R41, R24, !PT ;  /* 0x0000001829197209 */ /* 0x000fe40007810000 */
[C---:B------:R-:W-:Y:S02]  /*b4b0*/  ISETP.GT.AND P2, PT, R79.reuse, 0x28, PT ;  /* 0x000000284f00780c */ /* 0x040fe40003f44270 */
[----:B------:R-:W-:Y:S02]  /*b4c0*/  FSEL R36, R36, -INF , P3 ;  /* 0xff80000024247808 */ /* 0x000fe40001800000 */
[----:B------:R-:W-:Y:S01]  /*b4d0*/  FMNMX.FTZ R25, R40, R25, !PT ;  /* 0x0000001928197209 */ /* 0x000fe20007810000 */
[----:B------:R0:W1:Y:S01]  /*b4e0*/  MUFU.TANH R30, R0 ;  /* 0x00000000001e7308 */ /* 0x0000620000002400 */
[----:B------:R-:W-:-:S02]  /*b4f0*/  ISETP.GT.AND P3, PT, R79, 0x29, PT ;  /* 0x000000294f00780c */ /* 0x000fc40003f64270 */
[----:B------:R-:W-:Y:S02]  /*b500*/  FSEL R37, R37, -INF , P2 ;  /* 0xff80000025257808 */ /* 0x000fe40001000000 */
[----:B------:R-:W-:Y:S02]  /*b510*/  ISETP.GT.AND P2, PT, R79, 0x30, PT ;  /* 0x000000304f00780c */ /* 0x000fe40003f44270 */
[----:B0-----:R-:W-:Y:S02]  /*b520*/  FMNMX.FTZ R0, R36, R25, !PT ;  /* 0x0000001924007209 */ /* 0x001fe40007810000 */
[----:B------:R-:W-:Y:S02]  /*b530*/  FSEL R34, R34, -INF , P3 ;  /* 0xff80000022227808 */ /* 0x000fe40001800000 */
[----:B------:R-:W-:Y:S02]  /*b540*/  FMNMX.FTZ R25, R37, R0, !PT ;  /* 0x0000000025197209 */ /* 0x000fe40007810000 */
[----:B------:R-:W-:-:S02]  /*b550*/  ISETP.GT.AND P3, PT, R79, 0x31, PT ;  /* 0x000000314f00780c */ /* 0x000fc40003f64270 */
[----:B------:R-:W-:Y:S02]  /*b560*/  FSEL R35, R35, -INF , P2 ;  /* 0xff80000023237808 */ /* 0x000fe40001000000 */
[----:B------:R-:W-:Y:S02]  /*b570*/  FMNMX.FTZ R0, R34, R25, !PT ;  /* 0x0000001922007209 */ /* 0x000fe40007810000 */
[----:B------:R-:W-:Y:S02]  /*b580*/  ISETP.GT.AND P2, PT, R79, 0x38, PT ;  /* 0x000000384f00780c */ /* 0x000fe40003f44270 */
[----:B------:R-:W-:Y:S02]  /*b590*/  FSEL R33, R33, -INF , P3 ;  /* 0xff80000021217808 */ /* 0x000fe40001800000 */
[----:B------:R-:W-:Y:S01]  /*b5a0*/  FMNMX.FTZ R0, R35, R0, !PT ;  /* 0x0000000023007209 */ /* 0x000fe20007810000 */
[----:B------:R-:W0:Y:S01]  /*b5b0*/  MUFU.TANH R29, R60 ;  /* 0x0000003c001d7308 */ /* 0x000e220000002400 */
[----:B------:R-:W-:-:S02]  /*b5c0*/  ISETP.GT.AND P3, PT, R79, 0x39, PT ;  /* 0x000000394f00780c */ /* 0x000fc40003f64270 */
[----:B------:R-:W-:Y:S02]  /*b5d0*/  FSEL R32, R32, -INF , P2 ;  /* 0xff80000020207808 */ /* 0x000fe40001000000 */
[----:B------:R-:W-:Y:S02]  /*b5e0*/  FMNMX.FTZ R25, R33, R0, !PT ;  /* 0x0000000021197209 */ /* 0x000fe40007810000 */
[----:B------:R-:W-:Y:S01]  /*b5f0*/  ISETP.GT.AND P2, PT, R79, 0x40, PT ;  /* 0x000000404f00780c */ /* 0x000fe20003f44270 */
[----:B------:R-:W2:Y:S01]  /*b600*/  MUFU.TANH R26, R61 ;  /* 0x0000003d001a7308 */ /* 0x000ea20000002400 */
[----:B------:R-:W-:Y:S02]  /*b610*/  FSEL R31, R31, -INF , P3 ;  /* 0xff8000001f1f7808 */ /* 0x000fe40001800000 */
[----:B------:R-:W-:Y:S02]  /*b620*/  FMNMX.FTZ R0, R32, R25, !PT ;  /* 0x0000001920007209 */ /* 0x000fe40007810000 */
[----:B------:R-:W-:-:S02]  /*b630*/  ISETP.GT.AND P3, PT, R79, 0x41, PT ;  /* 0x000000414f00780c */ /* 0x000fc40003f64270 */
[----:B-1----:R-:W-:Y:S01]  /*b640*/  FSEL R30, R30, -INF , P2 ;  /* 0xff8000001e1e7808 */ /* 0x002fe20001000000 */
[----:B------:R-:W1:Y:S01]  /*b650*/  MUFU.TANH R27, R64 ;  /* 0x00000040001b7308 */ /* 0x000e620000002400 */
[----:B------:R-:W-:Y:S02]  /*b660*/  FMNMX.FTZ R25, R31, R0, !PT ;  /* 0x000000001f197209 */ /* 0x000fe40007810000 */
[C---:B------:R-:W-:Y:S02]  /*b670*/  ISETP.GT.AND P2, PT, R79.reuse, 0x48, PT ;  /* 0x000000484f00780c */ /* 0x040fe40003f44270 */
[----:B------:R-:W-:Y:S02]  /*b680*/  FSEL R28, R28, -INF , P3 ;  /* 0xff8000001c1c7808 */ /* 0x000fe40001800000 */
[----:B------:R-:W-:Y:S01]  /*b690*/  FMNMX.FTZ R25, R30, R25, !PT ;  /* 0x000000191e197209 */ /* 0x000fe20007810000 */
[----:B------:R-:W3:Y:S01]  /*b6a0*/  MUFU.TANH R24, R68 ;  /* 0x0000004400187308 */ /* 0x000ee20000002400 */
[----:B------:R-:W-:-:S02]  /*b6b0*/  ISETP.GT.AND P3, PT, R79, 0x49, PT ;  /* 0x000000494f00780c */ /* 0x000fc40003f64270 */
[----:B0-----:R-:W-:Y:S02]  /*b6c0*/  FSEL R29, R29, -INF , P2 ;  /* 0xff8000001d1d7808 */ /* 0x001fe40001000000 */
[----:B------:R-:W-:Y:S02]  /*b6d0*/  FMNMX.FTZ R0, R28, R25, !PT ;  /* 0x000000191c007209 */ /* 0x000fe40007810000 */
[----:B------:R-:W-:Y:S02]  /*b6e0*/  ISETP.GT.AND P2, PT, R79, 0x50, PT ;  /* 0x000000504f00780c */ /* 0x000fe40003f44270 */
[----:B--2---:R-:W-:Y:S02]  /*b6f0*/  FSEL R26, R26, -INF , P3 ;  /* 0xff8000001a1a7808 */ /* 0x004fe40001800000 */
[----:B------:R-:W-:Y:S02]  /*b700*/  FMNMX.FTZ R25, R29, R0, !PT ;  /* 0x000000001d197209 */ /* 0x000fe40007810000 */
[----:B------:R-:W-:-:S02]  /*b710*/  ISETP.GT.AND P3, PT, R79, 0x51, PT ;  /* 0x000000514f00780c */ /* 0x000fc40003f64270 */
[----:B-1----:R-:W-:Y:S02]  /*b720*/  FSEL R27, R27, -INF , P2 ;  /* 0xff8000001b1b7808 */ /* 0x002fe40001000000 */
[----:B------:R-:W-:Y:S02]  /*b730*/  FMNMX.FTZ R0, R26, R25, !PT ;  /* 0x000000191a007209 */ /* 0x000fe40007810000 */
[----:B------:R-:W-:Y:S02]  /*b740*/  ISETP.GT.AND P2, PT, R79, 0x58, PT ;  /* 0x000000584f00780c */ /* 0x000fe40003f44270 */
[----:B------:R-:W-:Y:S02]  /*b750*/  FSEL R25, R65, -INF , P3 ;  /* 0xff80000041197808 */ /* 0x000fe40001800000 */
[----:B------:R-:W-:Y:S02]  /*b760*/  FMNMX.FTZ R0, R27, R0, !PT ;  /* 0x000000001b007209 */ /* 0x000fe40007810000 */
[----:B------:R-:W-:-:S02]  /*b770*/  ISETP.GT.AND P3, PT, R79, 0x59, PT ;  /* 0x000000594f00780c */ /* 0x000fc40003f64270 */
[----:B---3--:R-:W-:Y:S02]  /*b780*/  FSEL R24, R24, -INF , P2 ;  /* 0xff80000018187808 */ /* 0x008fe40001000000 */
[----:B------:R-:W-:Y:S02]  /*b790*/  FMNMX.FTZ R53, R25, R0, !PT ;  /* 0x0000000019357209 */ /* 0x000fe40007810000 */
[----:B------:R-:W-:Y:S02]  /*b7a0*/  FSEL R0, R69, -INF , P3 ;  /* 0xff80000045007808 */ /* 0x000fe40001800000 */
[----:B------:R-:W-:-:S04]  /*b7b0*/  FMNMX.FTZ R53, R24, R53, !PT ;  /* 0x0000003518357209 */ /* 0x000fc80007810000 */
[----:B------:R-:W-:-:S05]  /*b7c0*/  FMNMX.FTZ R46, R0, R53, !PT ;  /* 0x00000035002e7209 */ /* 0x000fca0007810000 */
[----:B------:R-:W0:Y:S01]  /*b7d0*/  SHFL.BFLY PT, R61, R46, 0x2, 0x1f ;  /* 0x0c401f002e3d7f89 */ /* 0x000e2200000e0000 */
[----:B------:R-:W-:Y:S01]  /*b7e0*/  FMUL.FTZ R53, R51, UR4 ;  /* 0x0000000433357c20 */ /* 0x000fe20008410000 */
[----:B------:R-:W-:-:S04]  /*b7f0*/  VIADDMNMX R45, R39, R86, R45, PT ;  /* 0x00000056272d7246 */ /* 0x000fc8000380012d */
[C---:B------:R-:W-:Y:S02]  /*b800*/  ISETP.GT.AND P2, PT, R45.reuse, RZ, PT ;  /* 0x000000ff2d00720c */ /* 0x040fe40003f44270 */
[C---:B------:R-:W-:Y:S02]  /*b810*/  ISETP.GT.AND P3, PT, R45.reuse, 0x1, PT ;  /* 0x000000012d00780c */ /* 0x040fe40003f64270 */
[----:B------:R-:W-:Y:S02]  /*b820*/  ISETP.GT.AND P4, PT, R45, 0x8, PT ;  /* 0x000000082d00780c */ /* 0x000fe40003f84270 */
[----:B0-----:R-:W-:-:S05]  /*b830*/  FMNMX.FTZ R176, R46, R61, !PT ;  /* 0x0000003d2eb07209 */ /* 0x001fca0007810000 */
[----:B------:R-:W0:Y:S01]  /*b840*/  SHFL.BFLY PT, R51, R176, 0x1, 0x1f ;  /* 0x0c201f00b0337f89 */ /* 0x000e2200000e0000 */
[----:B------:R-:W-:Y:S02]  /*b850*/  FSEL R73, R73, -INF , P2 ;  /* 0xff80000049497808 */ /* 0x000fe40001000000 */
[----:B------:R-:W-:Y:S01]  /*b860*/  FSEL R72, R72, -INF , P3 ;  /* 0xff80000048487808 */ /* 0x000fe20001800000 */
[----:B------:R-:W1:Y:S01]  /*b870*/  MUFU.TANH R78, R78 ;  /* 0x0000004e004e7308 */ /* 0x000e620000002400 */
[----:B------:R-:W-:Y:S02]  /*b880*/  ISETP.GT.AND P2, PT, R45, 0x9, PT ;  /* 0x000000092d00780c */ /* 0x000fe40003f44270 */
[----:B------:R-:W-:Y:S02]  /*b890*/  FSEL R75, R75, -INF , P4 ;  /* 0xff8000004b4b7808 */ /* 0x000fe40002000000 */
[----:B------:R-:W-:Y:S02]  /*b8a0*/  FMNMX.FTZ R46, R73, R72, !PT ;  /* 0x00000048492e7209 */ /* 0x000fe40007810000 */
[----:B------:R-:W-:Y:S01]  /*b8b0*/  ISETP.GT.AND P3, PT, R45, 0x10, PT ;  /* 0x000000102d00780c */ /* 0x000fe20003f64270 */
[----:B------:R-:W2:Y:S01]  /*b8c0*/  MUFU.TANH R38, R38 ;  /* 0x0000002600267308 */ /* 0x000ea20000002400 */
[----:B------:R-:W-:-:S02]  /*b8d0*/  FSEL R74, R74, -INF , P2 ;  /* 0xff8000004a4a7808 */ /* 0x000fc40001000000 */
[----:B------:R-:W-:Y:S02]  /*b8e0*/  FMNMX.FTZ R39, R75, R46, !PT ;  /* 0x0000002e4b277209 */ /* 0x000fe40007810000 */
[----:B------:R-:W-:Y:S02]  /*b8f0*/  ISETP.GT.AND P2, PT, R45, 0x11, PT ;  /* 0x000000112d00780c */ /* 0x000fe40003f44270 */
[----:B------:R-:W-:Y:S01]  /*b900*/  FSEL R77, R77, -INF , P3 ;  /* 0xff8000004d4d7808 */ /* 0x000fe20001800000 */
[----:B------:R-:W3:Y:S01]  /*b910*/  MUFU.TANH R42, R42 ;  /* 0x0000002a002a7308 */ /* 0x000ee20000002400 */
[----:B------:R-:W-:Y:S02]  /*b920*/  FMNMX.FTZ R46, R74, R39, !PT ;  /* 0x000000274a2e7209 */ /* 0x000fe40007810000 */
[----:B------:R-:W-:Y:S02]  /*b930*/  ISETP.GT.AND P3, PT, R45, 0x18, PT ;  /* 0x000000182d00780c */ /* 0x000fe40003f64270 */
[----:B0-----:R-:W-:-:S02]  /*b940*/  FMNMX.FTZ R176, R176, R51, !PT ;  /* 0x00000033b0b07209 */ /* 0x001fc40007810000 */
[----:B------:R-:W-:Y:S01]  /*b950*/  FSEL R76, R76, -INF , P2 ;  /* 0xff8000004c4c7808 */ /* 0x000fe20001000000 */
[----:B------:R-:W0:Y:S01]  /*b960*/  MUFU.TANH R43, R43 ;  /* 0x0000002b002b7308 */ /* 0x000e220000002400 */
[----:B------:R-:W-:Y:S01]  /*b970*/  FMNMX.FTZ R39, R77, R46, !PT ;  /* 0x0000002e4d277209 */ /* 0x000fe20007810000 */
[----:B------:R-:W-:Y:S01]  /*b980*/  FMUL.FTZ R60, R55, UR4 ;  /* 0x00000004373c7c20 */ /* 0x000fe20008410000 */
[----:B------:R-:W-:Y:S01]  /*b990*/  ISETP.GT.AND P2, PT, R45, 0x19, PT ;  /* 0x000000192d00780c */ /* 0x000fe20003f44270 */
[----:B------:R-:W-:Y:S01]  /*b9a0*/  FMUL.FTZ R55, R176, UR43 ;  /* 0x0000002bb0377c20 */ /* 0x000fe20008410000 */
[----:B-1----:R-:W-:Y:S02]  /*b9b0*/  FSEL R78, R78, -INF , P3 ;  /* 0xff8000004e4e7808 */ /* 0x002fe40001800000 */
[----:B------:R-:W-:Y:S01]  /*b9c0*/  FMNMX.FTZ R51, R76, R39, !PT ;  /* 0x000000274c337209 */ /* 0x000fe20007810000 */
[----:B------:R-:W1:Y:S01]  /*b9d0*/  MUFU.TANH R49, R49 ;  /* 0x0000003100317308 */ /* 0x000e620000002400 */
[----:B------:R-:W-:-:S02]  /*b9e0*/  FSETP.NEU.FTZ.AND P4, PT, R176, -INF , PT ;  /* 0xff800000b000780b */ /* 0x000fc40003f9d000 */
[----:B------:R-:W-:Y:S02]  /*b9f0*/  ISETP.GT.AND P3, PT, R45, 0x20, PT ;  /* 0x000000202d00780c */ /* 0x000fe40003f64270 */
[----:B--2---:R-:W-:Y:S02]  /*ba00*/  FSEL R46, R38, -INF , P2 ;  /* 0xff800000262e7808 */ /* 0x004fe40001000000 */
[----:B------:R-:W-:Y:S01]  /*ba10*/  FMNMX.FTZ R51, R78, R51, !PT ;  /* 0x000000334e337209 */ /* 0x000fe20007810000 */
[----:B------:R-:W-:Y:S01]  /*ba20*/  MUFU.TANH R47, R47 ;  /* 0x0000002f002f7308 */ /* 0x000fe20000002400 */
[----:B------:R-:W-:Y:S01]  /*ba30*/  FSEL R55, R55, RZ, P4 ;  /* 0x000000ff37377208 */ /* 0x000fe20002000000 */
[----:B------:R-:W-:Y:S01]  /*ba40*/  FMUL.FTZ R57, R54, UR4 ;  /* 0x0000000436397c20 */ /* 0x000fe20008410000 */
[----:B------:R-:W-:Y:S02]  /*ba50*/  ISETP.GT.AND P2, PT, R45, 0x21, PT ;  /* 0x000000212d00780c */ /* 0x000fe40003f44270 */
[----:B---3--:R-:W-:-:S02]  /*ba60*/  FSEL R42, R42, -INF , P3 ;  /* 0xff8000002a2a7808 */ /* 0x008fc40001800000 */
[----:B------:R-:W-:Y:S01]  /*ba70*/  FMNMX.FTZ R51, R46, R51, !PT ;  /* 0x000000332e337209 */ /* 0x000fe20007810000 */
[----:B------:R-:W2:Y:S01]  /*ba80*/  MUFU.TANH R50, R50 ;  /* 0x0000003200327308 */ /* 0x000ea20000002400 */
[--C-:B------:R-:W-:Y:S01]  /*ba90*/  FFMA.FTZ R54, R52, UR43, -R55.reuse ;  /* 0x0000002b34367c23 */ /* 0x100fe20008010837 */
[----:B------:R-:W-:Y:S02]  /*baa0*/  ISETP.GT.AND P3, PT, R45, 0x28, PT ;  /* 0x000000282d00780c */ /* 0x000fe40003f64270 */
[----:B0-----:R-:W-:Y:S02]  /*bab0*/  FSEL R52, R43, -INF , P2 ;  /* 0xff8000002b347808 */ /* 0x001fe40001000000 */
[----:B------:R-:W-:Y:S02]  /*bac0*/  FMNMX.FTZ R51, R42, R51, !PT ;  /* 0x000000332a337209 */ /* 0x000fe40007810000 */
[----:B------:R-:W0:Y:S01]  /*bad0*/  MUFU.TANH R53, R53 ;  /* 0x0000003500357308 */ /* 0x000e220000002400 */
[----:B------:R-:W-:Y:S01]  /*bae0*/  FFMA.FTZ R154, R48, UR43, -R55 ;  /* 0x0000002b309a7c23 */ /* 0x000fe20008010837 */
[----:B------:R-:W-:-:S02]  /*baf0*/  ISETP.GT.AND P2, PT, R45, 0x29, PT ;  /* 0x000000292d00780c */ /* 0x000fc40003f44270 */
[----:B-1----:R-:W-:Y:S02]  /*bb00*/  FSEL R48, R49, -INF , P3 ;  /* 0xff80000031307808 */ /* 0x002fe40001800000 */
[----:B------:R-:W-:Y:S02]  /*bb10*/  FMNMX.FTZ R43, R52, R51, !PT ;  /* 0x00000033342b7209 */ /* 0x000fe40007810000 */
[----:B------:R-:W1:Y:S01]  /*bb20*/  MUFU.TANH R57, R57 ;  /* 0x0000003900397308 */ /* 0x000e620000002400 */
[----:B------:R-:W-:Y:S01]  /*bb30*/  ISETP.GT.AND P3, PT, R45, 0x30, PT ;  /* 0x000000302d00780c */ /* 0x000fe20003f64270 */
[----:B------:R-:W-:Y:S01]  /*bb40*/  FMUL.FTZ R61, R59, UR4 ;  /* 0x000000043b3d7c20 */ /* 0x000fe20008410000 */
[----:B------:R-:W-:-:S05]  /*bb50*/  FMNMX.FTZ R43, R48, R43, !PT ;  /* 0x0000002b302b7209 */ /* 0x000fca0007810000 */
[----:B------:R-:W3:Y:S01]  /*bb60*/  MUFU.TANH R60, R60 ;  /* 0x0000003c003c7308 */ /* 0x000ee20000002400 */
[----:B--2---:R-:W-:Y:S01]  /*bb70*/  FSEL R38, R50, -INF , P3 ;  /* 0xff80000032267808 */ /* 0x004fe20001800000 */
[----:B------:R-:W-:-:S06]  /*bb80*/  FMUL.FTZ R59, R62, UR4 ;  /* 0x000000043e3b7c20 */ /* 0x000fcc0008410000 */
[----:B------:R2:W-:Y:S01]  /*bb90*/  MUFU.EX2 R39, R54 ;  /* 0x0000003600277308 */ /* 0x0005e20000000800 */
[----:B------:R-:W-:Y:S02]  /*bba0*/  ISETP.GT.AND P3, PT, R45, 0x38, PT ;  /* 0x000000382d00780c */ /* 0x000fe40003f64270 */
[----:B--2---:R-:W-:-:S05]  /*bbb0*/  FSEL R54, R47, -INF , P2 ;  /* 0xff8000002f367808 */ /* 0x004fca0001000000 */
[----:B------:R-:W2:Y:S01]  /*bbc0*/  MUFU.TANH R58, R58 ;  /* 0x0000003a003a7308 */ /* 0x000ea20000002400 */
[----:B------:R-:W-:Y:S02]  /*bbd0*/  ISETP.GT.AND P2, PT, R45, 0x31, PT ;  /* 0x000000312d00780c */ /* 0x000fe40003f44270 */
[----:B------:R-:W-:Y:S02]  /*bbe0*/  FMNMX.FTZ R43, R54, R43, !PT ;  /* 0x0000002b362b7209 */ /* 0x000fe40007810000 */
[----:B0-----:R-:W-:Y:S02]  /*bbf0*/  FSEL R50, R53, -INF , P2 ;  /* 0xff80000035327808 */ /* 0x001fe40001000000 */
[----:B------:R-:W-:Y:S01]  /*bc00*/  FMNMX.FTZ R43, R38, R43, !PT ;  /* 0x0000002b262b7209 */ /* 0x000fe20007810000 */
[----:B------:R-:W0:Y:S01]  /*bc10*/  MUFU.TANH R61, R61 ;  /* 0x0000003d003d7308 */ /* 0x000e220000002400 */
[----:B------:R-:W-:Y:S01]  /*bc20*/  FFMA.FTZ R156, R56, UR43, -R55 ;  /* 0x0000002b389c7c23 */ /* 0x000fe20008010837 */
[----:B------:R-:W-:Y:S01]  /*bc30*/  ISETP.GT.AND P2, PT, R45, 0x39, PT ;  /* 0x000000392d00780c */ /* 0x000fe20003f44270 */
[----:B------:R-:W-:Y:S01]  /*bc40*/  FMUL.FTZ R62, R66, UR4 ;  /* 0x00000004423e7c20 */ /* 0x000fe20008410000 */
[----:B-1----:R-:W-:-:S02]  /*bc50*/  FSEL R56, R57, -INF , P3 ;  /* 0xff80000039387808 */ /* 0x002fc40001800000 */
[----:B------:R-:W-:Y:S02]  /*bc60*/  FMNMX.FTZ R43, R50, R43, !PT ;  /* 0x0000002b322b7209 */ /* 0x000fe40007810000 */
[----:B------:R-:W1:Y:S01]  /*bc70*/  MUFU.TANH R59, R59 ;  /* 0x0000003b003b7308 */ /* 0x000e620000002400 */
[----:B---3--:R-:W-:Y:S01]  /*bc80*/  FSEL R57, R60, -INF , P2 ;  /* 0xff8000003c397808 */ /* 0x008fe20001000000 */
[----:B------:R-:W-:Y:S01]  /*bc90*/  FMUL.FTZ R64, R67, UR4 ;  /* 0x0000000443407c20 */ /* 0x000fe20008410000 */
[----:B------:R-:W-:Y:S02]  /*bca0*/  ISETP.GT.AND P3, PT, R45, 0x40, PT ;  /* 0x000000402d00780c */ /* 0x000fe40003f64270 */
[----:B------:R-:W-:-:S03]  /*bcb0*/  FMNMX.FTZ R60, R56, R43, !PT ;  /* 0x0000002b383c7209 */ /* 0x000fc60007810000 */
[----:B------:R-:W3:Y:S01]  /*bcc0*/  MUFU.TANH R63, R63 ;  /* 0x0000003f003f7308 */ /* 0x000ee20000002400 */
[----:B------:R-:W-:Y:S01]  /*bcd0*/  ISETP.GT.AND P2, PT, R45, 0x41, PT ;  /* 0x000000412d00780c */ /* 0x000fe20003f44270 */
[----:B------:R-:W-:Y:S01]  /*bce0*/  FMUL.FTZ R65, R70, UR4 ;  /* 0x0000000446417c20 */ /* 0x000fe20008410000 */
[----:B--2---:R-:W-:Y:S02]  /*bcf0*/  FSEL R58, R58, -INF , P3 ;  /* 0xff8000003a3a7808 */ /* 0x004fe40001800000 */
[----:B------:R-:W-:-:S03]  /*bd00*/  FMNMX.FTZ R43, R57, R60, !PT ;  /* 0x0000003c392b7209 */ /* 0x000fc60007810000 */
[----:B------:R-:W2:Y:S01]  /*bd10*/  MUFU.TANH R62, R62 ;  /* 0x0000003e003e7308 */ /* 0x000ea20000002400 */
[----:B------:R-:W-:Y:S01]  /*bd20*/  FFMA.FTZ R158, R44, UR43, -R55 ;  /* 0x0000002b2c9e7c23 */ /* 0x000fe20008010837 */
[----:B------:R-:W-:Y:S01]  /*bd30*/  ISETP.GT.AND P3, PT, R45, 0x48, PT ;  /* 0x000000482d00780c */ /* 0x000fe20003f64270 */
[----:B------:R-:W-:Y:S01]  /*bd40*/  FMUL.FTZ R66, R71, UR4 ;  /* 0x0000000447427c20 */ /* 0x000fe20008410000 */
[----:B0-----:R-:W-:Y:S02]  /*bd50*/  FSEL R44, R61, -INF , P2 ;  /* 0xff8000003d2c7808 */ /* 0x001fe40001000000 */
[----:B------:R-:W-:Y:S02]  /*bd60*/  FMNMX.FTZ R43, R58, R43, !PT ;  /* 0x0000002b3a2b7209 */ /* 0x000fe40007810000 */
[----:B------:R-:W0:Y:S01]  /*bd70*/  MUFU.TANH R64, R64 ;  /* 0x0000004000407308 */ /* 0x000e220000002400 */
[----:B------:R-:W-:Y:S02]  /*bd80*/  ISETP.GT.AND P2, PT, R45, 0x49, PT ;  /* 0x000000492d00780c */ /* 0x000fe40003f44270 */
[----:B-1----:R-:W-:-:S02]  /*bd90*/  FSEL R59, R59, -INF , P3 ;  /* 0xff8000003b3b7808 */ /* 0x002fc40001800000 */
[----:B------:R-:W-:-:S03]  /*bda0*/  FMNMX.FTZ R68, R44, R43, !PT ;  /* 0x0000002b2c447209 */ /* 0x000fc60007810000 */
[----:B------:R-:W1:Y:S01]  /*bdb0*/  MUFU.TANH R65, R65 ;  /* 0x0000004100417308 */ /* 0x000e620000002400 */
[----:B------:R-:W-:Y:S01]  /*bdc0*/  FFMA.FTZ R49, R41, UR43, -R55 ;  /* 0x0000002b29317c23 */ /* 0x000fe20008010837 */
[----:B------:R-:W-:Y:S02]  /*bdd0*/  ISETP.GT.AND P3, PT, R45, 0x50, PT ;  /* 0x000000502d00780c */ /* 0x000fe40003f64270 */
[----:B---3--:R-:W-:Y:S02]  /*bde0*/  FSEL R60, R63, -INF , P2 ;  /* 0xff8000003f3c7808 */ /* 0x008fe40001000000 */
[----:B------:R-:W-:Y:S02]  /*bdf0*/  FMNMX.FTZ R41, R59, R68, !PT ;  /* 0x000000443b297209 */ /* 0x000fe40007810000 */
[----:B------:R-:W3:Y:S01]  /*be00*/  MUFU.TANH R66, R66 ;  /* 0x0000004200427308 */ /* 0x000ee20000002400 */
[----:B--2---:R-:W-:Y:S02]  /*be10*/  FSEL R61, R62, -INF , P3 ;  /* 0xff8000003e3d7808 */ /* 0x004fe40001800000 */
[----:B------:R-:W-:-:S02]  /*be20*/  ISETP.GT.AND P2, PT, R45, 0x51, PT ;  /* 0x000000512d00780c */ /* 0x000fc40003f44270 */
[----:B------:R-:W-:Y:S01]  /*be30*/  FMNMX.FTZ R62, R60, R41, !PT ;  /* 0x000000293c3e7209 */ /* 0x000fe20007810000 */
[----:B------:R-:W-:Y:S01]  /*be40*/  FFMA.FTZ R160, R40, UR43, -R55 ;  /* 0x0000002b28a07c23 */ /* 0x000fe20008010837 */
[----:B------:R-:W-:Y:S02]  /*be50*/  ISETP.GT.AND P3, PT, R45, 0x58, PT ;  /* 0x000000582d00780c */ /* 0x000fe40003f64270 */
[----:B0-----:R-:W-:Y:S02]  /*be60*/  FSEL R40, R64, -INF , P2 ;  /* 0xff80000040287808 */ /* 0x001fe40001000000 */
[----:B------:R-:W-:Y:S02]  /*be70*/  FMNMX.FTZ R41, R61, R62, !PT ;  /* 0x0000003e3d297209 */ /* 0x000fe40007810000 */
[----:B------:R-:W-:Y:S02]  /*be80*/  ISETP.GT.AND P2, PT, R45, 0x59, PT ;  /* 0x000000592d00780c */ /* 0x000fe40003f44270 */
[----:B-1----:R-:W-:-:S02]  /*be90*/  FSEL R62, R65, -INF , P3 ;  /* 0xff800000413e7808 */ /* 0x002fc40001800000 */
[----:B------:R-:W-:Y:S01]  /*bea0*/  FMNMX.FTZ R43, R40, R41, !PT ;  /* 0x00000029282b7209 */ /* 0x000fe20007810000 */
[----:B------:R-:W-:Y:S01]  /*beb0*/  FFMA.FTZ R45, R36, UR43, -R55 ;  /* 0x0000002b242d7c23 */ /* 0x000fe20008010837 */
[----:B---3--:R-:W-:Y:S02]  /*bec0*/  FSEL R36, R66, -INF , P2 ;  /* 0xff80000042247808 */ /* 0x008fe40001000000 */
[----:B------:R-:W-:-:S04]  /*bed0*/  FMNMX.FTZ R43, R62, R43, !PT ;  /* 0x0000002b3e2b7209 */ /* 0x000fc80007810000 */
[----:B------:R-:W-:Y:S01]  /*bee0*/  FMNMX.FTZ R43, R36, R43, !PT ;  /* 0x0000002b242b7209 */ /* 0x000fe20007810000 */
[----:B------:R-:W-:-:S04]  /*bef0*/  FFMA.FTZ R47, R34, UR43, -R55 ;  /* 0x0000002b222f7c23 */ /* 0x000fc80008010837 */
[----:B------:R-:W0:Y:S01]  /*bf00*/  SHFL.BFLY PT, R34, R43, 0x2, 0x1f ;  /* 0x0c401f002b227f89 */ /* 0x000e2200000e0000 */
[--C-:B------:R-:W-:Y:S01]  /*bf10*/  FFMA.FTZ R164, R35, UR43, -R55.reuse ;  /* 0x0000002b23a47c23 */ /* 0x100fe20008010837 */
[--C-:B------:R-:W-:Y:S01]  /*bf20*/  FFMA.FTZ R35, R33, UR43, -R55.reuse ;  /* 0x0000002b21237c23 */ /* 0x100fe20008010837 */
[----:B------:R-:W-:Y:S01]  /*bf30*/  FFMA.FTZ R33, R31, UR43, -R55 ;  /* 0x0000002b1f217c23 */ /* 0x000fe20008010837 */
[----:B0-----:R-:W-:-:S05]  /*bf40*/  FMNMX.FTZ R34, R43, R34, !PT ;  /* 0x000000222b227209 */ /* 0x001fca0007810000 */
[----:B------:R-:W0:Y:S01]  /*bf50*/  SHFL.BFLY PT, R31, R34, 0x1, 0x1f ;  /* 0x0c201f00221f7f89 */ /* 0x000e2200000e0000 */
[----:B------:R-:W-:Y:S08]  /*bf60*/  MUFU.EX2 R41, R45 ;  /* 0x0000002d00297308 */ /* 0x000ff00000000800 */
[----:B------:R1:W-:Y:S02]  /*bf70*/  MUFU.EX2 R45, R35 ;  /* 0x00000023002d7308 */ /* 0x0003e40000000800 */
[----:B-1----:R-:W-:Y:S01]  /*bf80*/  FFMA.FTZ R35, R25, UR43, -R55 ;  /* 0x0000002b19237c23 */ /* 0x002fe20008010837 */
[----:B0-----:R-:W-:-:S04]  /*bf90*/  FMNMX.FTZ R178, R34, R31, !PT ;  /* 0x0000001f22b27209 */ /* 0x001fc80007810000 */
[C---:B------:R-:W-:Y:S01]  /*bfa0*/  FSETP.NEU.FTZ.AND P2, PT, R178.reuse, -INF , PT ;  /* 0xff800000b200780b */ /* 0x040fe20003f5d000 */
[----:B------:R-:W-:Y:S01]  /*bfb0*/  FMUL.FTZ R25, R178, UR43 ;  /* 0x0000002bb2197c20 */ /* 0x000fe20008410000 */
[----:B-----5:R-:W-:-:S04]  /*bfc0*/  FFMA.FTZ R152, R84, UR43, -R55 ;  /* 0x0000002b54987c23 */ /* 0x020fc80008010837 */
[----:B------:R-:W-:Y:S01]  /*bfd0*/  FSEL R25, R25, RZ, P2 ;  /* 0x000000ff19197208 */ /* 0x000fe20001000000 */
[--C-:B------:R-:W-:Y:S01]  /*bfe0*/  FFMA.FTZ R31, R0, UR43, -R55.reuse ;  /* 0x0000002b001f7c23 */ /* 0x100fe20008010837 */
[--C-:B------:R-:W-:Y:S01]  /*bff0*/  FFMA.FTZ R43, R26, UR43, -R55.reuse ;  /* 0x0000002b1a2b7c23 */ /* 0x100fe20008010837 */
[----:B------:R-:W-:Y:S01]  /*c000*/  FFMA.FTZ R174, R24, UR43, -R55 ;  /* 0x0000002b18ae7c23 */ /* 0x000fe20008010837 */
[----:B------:R-:W0:Y:S01]  /*c010*/  @P5 LDC R26, c[0x0][0x44c] ;  /* 0x00011300ff1a5b82 */ /* 0x000e220000000800 */
[--C-:B------:R-:W-:Y:S01]  /*c020*/  FFMA.FTZ R153, R73, UR43, -R25.reuse ;  /* 0x0000002b49997c23 */ /* 0x100fe20008010819 */
[----:B------:R-:W-:Y:S01]  /*c030*/  FFMA.FTZ R0, R72, UR43, -R25 ;  /* 0x0000002b48007c23 */ /* 0x000fe20008010819 */
[----:B------:R-:W-:Y:S01]  /*c040*/  SHF.R.U32.HI R83, RZ, 0x7, R83 ;  /* 0x00000007ff537819 */ /* 0x000fe20000011653 */
[----:B------:R-:W-:Y:S01]  /*c050*/  FFMA.FTZ R155, R75, UR43, -R25 ;  /* 0x0000002b4b9b7c23 */ /* 0x000fe20008010819 */
[----:B------:R-:W-:Y:S01]  /*c060*/  @!P0 VIADD R24, R179, 0x32440 ;  /* 0x00032440b3188836 */ /* 0x000fe20000000000 */
[----:B------:R-:W1:Y:S01]  /*c070*/  MUFU.EX2 R152, R152 ;  /* 0x0000009800987308 */ /* 0x000e620000000800 */
[--C-:B------:R-:W-:Y:S01]  /*c080*/  FFMA.FTZ R172, R27, UR43, -R55.reuse ;  /* 0x0000002b1bac7c23 */ /* 0x100fe20008010837 */
[----:B------:R-:W-:Y:S01]  /*c090*/  FFMA.FTZ R168, R30, UR43, -R55 ;  /* 0x0000002b1ea87c23 */ /* 0x000fe20008010837 */
[----:B------:R-:W-:Y:S01]  /*c0a0*/  IADD3 R177, -R83, 0xb, RZ ;  /* 0x0000000b53b17810 */ /* 0x000fe20007ffe1ff */
[----:B------:R-:W2:Y:S01]  /*c0b0*/  @P5 LDC R27, c[0x0][0x450] ;  /* 0x00011400ff1b5b82 */ /* 0x000ea20000000800 */
[----:B------:R-:W-:-:S03]  /*c0c0*/  FFMA.FTZ R30, R74, UR43, -R25 ;  /* 0x0000002b4a1e7c23 */ /* 0x000fc60008010819 */
[----:B------:R-:W-:Y:S01]  /*c0d0*/  MUFU.EX2 R153, R153 ;  /* 0x0000009900997308 */ /* 0x000fe20000000800 */
[----:B------:R-:W-:Y:S01]  /*c0e0*/  FFMA.FTZ R82, R82, UR43, -R55 ;  /* 0x0000002b52527c23 */ /* 0x000fe20008010837 */
[----:B------:R-:W-:Y:S01]  /*c0f0*/  @!P0 PRMT R24, RZ, 0x654, R24 ;  /* 0x00000654ff188816 */ /* 0x000fe20000000018 */
[----:B------:R-:W-:Y:S01]  /*c100*/  FFMA.FTZ R157, R77, UR43, -R25 ;  /* 0x0000002b4d9d7c23 */ /* 0x000fe20008010819 */
[----:B------:R3:W-:Y:S06]  /*c110*/  BAR.ARV R177, 0x100 ;  /* 0x000400b10000751d */ /* 0x0007ec0000002000 */
[----:B------:R-:W4:Y:S01]  /*c120*/  MUFU.EX2 R0, R0 ;  /* 0x0000000000007308 */ /* 0x000f220000000800 */
[----:B------:R3:W-:Y:S01]  /*c130*/  @!P0 SYNCS.ARRIVE.TRANS64.RED.A1T0 RZ, [R24+URZ], RZ ;  /* 0x000000ff18ff89a7 */ /* 0x0007e2000810043f */
[----:B------:R-:W-:Y:S01]  /*c140*/  FFMA.FTZ R166, R32, UR43, -R55 ;  /* 0x0000002b20a67c23 */ /* 0x000fe20008010837 */
[--C-:B------:R-:W-:Y:S01]  /*c150*/  FFMA.FTZ R161, R42, UR43, -R25.reuse ;  /* 0x0000002b2aa17c23 */ /* 0x100fe20008010819 */
[----:B------:R1:W-:Y:S01]  /*c160*/  BAR.SYNC.DEFER_BLOCKING R3, 0x100 ;  /* 0x000400030000751d */ /* 0x0003e20000010000 */
[----:B------:R-:W-:-:S05]  /*c170*/  FFMA.FTZ R165, R38, UR43, -R25 ;  /* 0x0000002b26a57c23 */ /* 0x000fca0008010819 */
[----:B------:R-:W4:Y:S01]  /*c180*/  MUFU.EX2 R154, R154 ;  /* 0x0000009a009a7308 */ /* 0x000f220000000800 */
[----:B------:R-:W-:Y:S01]  /*c190*/  FFMA.FTZ R53, R80, UR43, -R55 ;  /* 0x0000002b50357c23 */ /* 0x000fe20008010837 */
[--C-:B------:R-:W-:Y:S01]  /*c1a0*/  FFMA.FTZ R64, R76, UR43, -R25.reuse ;  /* 0x0000002b4c407c23 */ /* 0x100fe20008010819 */
[----:B------:R-:W-:-:S05]  /*c1b0*/  FFMA.FTZ R159, R78, UR43, -R25 ;  /* 0x0000002b4e9f7c23 */ /* 0x000fca0008010819 */
[----:B------:R-:W0:Y:S01]  /*c1c0*/  MUFU.EX2 R155, R155 ;  /* 0x0000009b009b7308 */ /* 0x000e220000000800 */
[--C-:B------:R-:W-:Y:S01]  /*c1d0*/  FFMA.FTZ R32, R46, UR43, -R25.reuse ;  /* 0x0000002b2e207c23 */ /* 0x100fe20008010819 */
[--C-:B------:R-:W-:Y:S01]  /*c1e0*/  FFMA.FTZ R34, R52, UR43, -R25.reuse ;  /* 0x0000002b34227c23 */ /* 0x100fe20008010819 */
[--C-:B------:R-:W-:Y:S01]  /*c1f0*/  FFMA.FTZ R163, R48, UR43, -R25.reuse ;  /* 0x0000002b30a37c23 */ /* 0x100fe20008010819 */
[--C-:B------:R-:W-:Y:S01]  /*c200*/  FFMA.FTZ R42, R54, UR43, -R25.reuse ;  /* 0x0000002b362a7c23 */ /* 0x100fe20008010819 */
[--C-:B------:R-:W-:Y:S01]  /*c210*/  FFMA.FTZ R38, R50, UR43, -R25.reuse ;  /* 0x0000002b32267c23 */ /* 0x100fe20008010819 */
[--C-:B------:R-:W-:Y:S02]  /*c220*/  FFMA.FTZ R167, R56, UR43, -R25.reuse ;  /* 0x0000002b38a77c23 */ /* 0x100fe40008010819 */
[----:B------:R-:W2:Y:S01]  /*c230*/  MUFU.EX2 R51, R82 ;  /* 0x0000005200337308 */ /* 0x000ea20000000800 */
[--C-:B------:R-:W-:Y:S01]  /*c240*/  FFMA.FTZ R57, R57, UR43, -R25.reuse ;  /* 0x0000002b39397c23 */ /* 0x100fe20008010819 */
[--C-:B------:R-:W-:Y:S01]  /*c250*/  FFMA.FTZ R169, R58, UR43, -R25.reuse ;  /* 0x0000002b3aa97c23 */ /* 0x100fe20008010819 */
[--C-:B-1----:R-:W-:Y:S01]  /*c260*/  FFMA.FTZ R3, R44, UR43, -R25.reuse ;  /* 0x0000002b2c037c23 */ /* 0x102fe20008010819 */
[--C-:B------:R-:W-:Y:S01]  /*c270*/  FFMA.FTZ R59, R59, UR43, -R25.reuse ;  /* 0x0000002b3b3b7c23 */ /* 0x100fe20008010819 */
[--C-:B------:R-:W-:Y:S01]  /*c280*/  FFMA.FTZ R60, R60, UR43, -R25.reuse ;  /* 0x0000002b3c3c7c23 */ /* 0x100fe20008010819 */
[--C-:B------:R-:W-:Y:S01]  /*c290*/  FFMA.FTZ R61, R61, UR43, -R25.reuse ;  /* 0x0000002b3d3d7c23 */ /* 0x100fe20008010819 */
[--C-:B------:R-:W-:Y:S01]  /*c2a0*/  FFMA.FTZ R40, R40, UR43, -R25.reuse ;  /* 0x0000002b28287c23 */ /* 0x100fe20008010819 */
[----:B------:R-:W1:Y:S01]  /*c2b0*/  MUFU.EX2 R30, R30 ;  /* 0x0000001e001e7308 */ /* 0x000e620000000800 */
[--C-:B------:R-:W-:Y:S01]  /*c2c0*/  FFMA.FTZ R62, R62, UR43, -R25.reuse ;  /* 0x0000002b3e3e7c23 */ /* 0x100fe20008010819 */
[----:B------:R-:W-:Y:S01]  /*c2d0*/  FFMA.FTZ R36, R36, UR43, -R25 ;  /* 0x0000002b24247c23 */ /* 0x000fe20008010819 */
[----:B------:R-:W-:-:S02]  /*c2e0*/  IMAD.MOV.U32 R25, RZ, RZ, 0x40000040 ;  /* 0x40000040ff197424 */ /* 0x000fc400078e00ff */
[----:B------:R-:W-:Y:S01]  /*c2f0*/  FFMA.FTZ R170, R29, UR43, -R55 ;  /* 0x0000002b1daa7c23 */ /* 0x000fe20008010837 */
[----:B------:R-:W-:Y:S02]  /*c300*/  IMAD.MOV.U32 R29, RZ, RZ, 0xc00 ;  /* 0x00000c00ff1d7424 */ /* 0x000fe400078e00ff */
[----:B------:R-:W1:Y:S01]  /*c310*/  MUFU.EX2 R156, R156 ;  /* 0x0000009c009c7308 */ /* 0x000e620000000800 */
[----:B------:R-:W-:Y:S01]  /*c320*/  R2UR UR7, R25 ;  /* 0x00000000190772ca */ /* 0x000fe200000e0000 */
[----:B------:R-:W-:Y:S01]  /*c330*/  FADD.FTZ R25, R152, R39 ;  /* 0x0000002798197221 */ /* 0x000fe20000010000 */
[----:B---3--:R-:W-:-:S05]  /*c340*/  IMAD R24, R2, R29, UR42 ;  /* 0x0000002a02187e24 */ /* 0x008fca000f8e021d */
[----:B------:R-:W3:Y:S01]  /*c350*/  MUFU.EX2 R157, R157 ;  /* 0x0000009d009d7308 */ /* 0x000ee20000000800 */
[----:B----4-:R-:W-:Y:S01]  /*c360*/  FADD.FTZ R44, R153, R0 ;  /* 0x00000000992c7221 */ /* 0x010fe20000010000 */
[----:B------:R-:W-:Y:S02]  /*c370*/  IMAD.MOV.U32 R29, RZ, RZ, 0x40000040 ;  /* 0x40000040ff1d7424 */ /* 0x000fe400078e00ff */
[----:B------:R-:W-:-:S04]  /*c380*/  FADD.FTZ R46, R154, R25 ;  /* 0x000000199a2e7221 */ /* 0x000fc80000010000 */
[----:B------:R-:W4:Y:S01]  /*c390*/  MUFU.EX2 R53, R53 ;  /* 0x0000003500357308 */ /* 0x000f220000000800 */
[----:B0-----:R-:W-:-:S04]  /*c3a0*/  @P5 IMAD.HI.U32 R26, R81, R26, RZ ;  /* 0x0000001a511a5227 */ /* 0x001fc800078e00ff */
[----:B------:R-:W-:-:S03]  /*c3b0*/  FADD.FTZ R25, R155, R44 ;  /* 0x0000002c9b197221 */ /* 0x000fc60000010000 */
[----:B------:R-:W0:Y:S01]  /*c3c0*/  MUFU.EX2 R64, R64 ;  /* 0x0000004000407308 */ /* 0x000e220000000800 */
[--C-:B------:R-:W-:Y:S01]  /*c3d0*/  FFMA.FTZ R162, R37, UR43, -R55.reuse ;  /* 0x0000002b25a27c23 */ /* 0x100fe20008010837 */
[----:B------:R-:W-:Y:S01]  /*c3e0*/  R2UR UR11, R29 ;  /* 0x000000001d0b72ca */ /* 0x000fe200000e0000 */
[----:B------:R-:W-:-:S05]  /*c3f0*/  FFMA.FTZ R37, R28, UR43, -R55 ;  /* 0x0000002b1c257c23 */ /* 0x000fca0008010837 */
[----:B------:R-:W0:Y:S01]  /*c400*/  MUFU.EX2 R158, R158 ;  /* 0x0000009e009e7308 */ /* 0x000e220000000800 */
[----:B--2---:R-:W-:Y:S01]  /*c410*/  FADD.FTZ R29, R51, R46 ;  /* 0x0000002e331d7221 */ /* 0x004fe20000010000 */
[----:B------:R-:W-:Y:S01]  /*c420*/  VIADD R28, R24, 0x80 ;  /* 0x00000080181c7836 */ /* 0x000fe20000000000 */
[----:B------:R-:W-:-:S05]  /*c430*/  @P5 SHF.R.U32.HI R180, RZ, R27, R26 ;  /* 0x0000001bffb45219 */ /* 0x000fca000001161a */
[----:B------:R-:W2:Y:S01]  /*c440*/  MUFU.EX2 R159, R159 ;  /* 0x0000009f009f7308 */ /* 0x000ea20000000800 */
[----:B-1----:R-:W-:Y:S01]  /*c450*/  FADD.FTZ R46, R30, R25 ;  /* 0x000000191e2e7221 */ /* 0x002fe20000010000 */
[----:B------:R-:W-:Y:S02]  /*c460*/  IMAD.MOV.U32 R27, RZ, RZ, 0x40000040 ;  /* 0x40000040ff1b7424 */ /* 0x000fe400078e00ff */
[----:B------:R-:W-:-:S04]  /*c470*/  FADD.FTZ R48, R156, R29 ;  /* 0x0000001d9c307221 */ /* 0x000fc80000010000 */
[----:B------:R-:W1:Y:S01]  /*c480*/  MUFU.EX2 R49, R49 ;  /* 0x0000003100317308 */ /* 0x000e620000000800 */
[----:B---3--:R-:W-:Y:S01]  /*c490*/  FADD.FTZ R25, R157, R46 ;  /* 0x0000002e9d197221 */ /* 0x008fe20000010000 */
[----:B------:R-:W-:-:S06]  /*c4a0*/  R2UR UR10, R28 ;  /* 0x000000001c0a72ca */ /* 0x000fcc00000e0000 */
[----:B------:R-:W3:Y:S01]  /*c4b0*/  MUFU.EX2 R32, R32 ;  /* 0x0000002000207308 */ /* 0x000ee20000000800 */
[C---:B------:R-:W-:Y:S01]  /*c4c0*/  IADD3 R28, R24.reuse, 0x180, RZ ;  /* 0x00000180181c7810 */ /* 0x040fe20007ffe0ff */
[----:B------:R-:W-:Y:S01]  /*c4d0*/  VIADD R26, R24, 0x100 ;  /* 0x00000100181a7836 */ /* 0x000fe20000000000 */
[----:B------:R-:W-:-:S05]  /*c4e0*/  R2UR UR15, R27 ;  /* 0x000000001b0f72ca */ /* 0x000fca00000e0000 */
[----:B------:R-:W3:Y:S01]  /*c4f0*/  MUFU.EX2 R160, R160 ;  /* 0x000000a000a07308 */ /* 0x000ee20000000800 */
[----:B----4-:R-:W-:Y:S01]  /*c500*/  FADD.FTZ R27, R53, R48 ;  /* 0x00000030351b7221 */ /* 0x010fe20000010000 */
[----:B0-----:R-:W-:-:S06]  /*c510*/  FADD.FTZ R46, R64, R25 ;  /* 0x00000019402e7221 */ /* 0x001fcc0000010000 */
[----:B------:R-:W0:Y:S01]  /*c520*/  MUFU.EX2 R161, R161 ;  /* 0x000000a100a17308 */ /* 0x000e220000000800 */
[----:B------:R-:W-:Y:S01]  /*c530*/  IMAD.MOV.U32 R29, RZ, RZ, 0x40000040 ;  /* 0x40000040ff1d7424 */ /* 0x000fe200078e00ff */
[----:B------:R-:W-:Y:S01]  /*c540*/  R2UR UR18, R28 ;  /* 0x000000001c1272ca */ /* 0x000fe200000e0000 */
[----:B------:R-:W-:-:S05]  /*c550*/  FADD.FTZ R28, R158, R27 ;  /* 0x0000001b9e1c7221 */ /* 0x000fca0000010000 */
[----:B------:R-:W4:Y:S01]  /*c560*/  MUFU.EX2 R34, R34 ;  /* 0x0000002200227308 */ /* 0x000f220000000800 */
[----:B------:R-:W-:Y:S01]  /*c570*/  R2UR UR14, R26 ;  /* 0x000000001a0e72ca */ /* 0x000fe200000e0000 */
[----:B--2---:R-:W-:Y:S01]  /*c580*/  FADD.FTZ R25, R159, R46 ;  /* 0x0000002e9f197221 */ /* 0x004fe20000010000 */
[----:B------:R-:W-:Y:S01]  /*c590*/  VIADD R26, R24, 0x200 ;  /* 0x00000200181a7836 */ /* 0x000fe20000000000 */
[----:B------:R-:W-:-:S04]  /*c5a0*/  R2UR UR19, R29 ;  /* 0x000000001d1372ca */ /* 0x000fc800000e0000 */
[----:B------:R-:W2:Y:S01]  /*c5b0*/  MUFU.EX2 R162, R162 ;  /* 0x000000a200a27308 */ /* 0x000ea20000000800 */
[----:B------:R-:W-:Y:S02]  /*c5c0*/  IMAD.MOV.U32 R27, RZ, RZ, 0x40000040 ;  /* 0x40000040ff1b7424 */ /* 0x000fe400078e00ff */
[----:B-1----:R-:W-:Y:S01]  /*c5d0*/  FADD.FTZ R29, R49, R28 ;  /* 0x0000001c311d7221 */ /* 0x002fe20000010000 */
[----:B---3--:R-:W-:-:S04]  /*c5e0*/  FADD.FTZ R46, R32, R25 ;  /* 0x00000019202e7221 */ /* 0x008fc80000010000 */
[----:B------:R-:W-:Y:S01]  /*c5f0*/  MUFU.EX2 R163, R163 ;  /* 0x000000a300a37308 */ /* 0x000fe20000000800 */
[----:B------:R-:W-:Y:S01]  /*c600*/  R2UR UR6, R24 ;  /* 0x00000000180672ca */ /* 0x000fe200000e0000 */
[----:B------:R-:W-:Y:S01]  /*c610*/  IMAD.MOV.U32 R25, RZ, RZ, 0x40000040 ;  /* 0x40000040ff197424 */ /* 0x000fe200078e00ff */
[----:B------:R-:W-:Y:S01]  /*c620*/  R2UR UR22, R26 ;  /* 0x000000001a1672ca */ /* 0x000fe200000e0000 */
[----:B------:R-:W-:-:S04]  /*c630*/  VIADD R24, R24, 0x280 ;  /* 0x0000028018187836 */ /* 0x000fc80000000000 */
[----:B------:R-:W1:Y:S01]  /*c640*/  MUFU.EX2 R47, R47 ;  /* 0x0000002f002f7308 */ /* 0x000e620000000800 */
[----:B------:R-:W-:Y:S01]  /*c650*/  R2UR UR23, R27 ;  /* 0x000000001b1772ca */ /* 0x000fe200000e0000 */
[----:B------:R-:W-:Y:S01]  /*c660*/  FADD.FTZ R26, R160, R29 ;  /* 0x0000001da01a7221 */ /* 0x000fe20000010000 */
[----:B0-----:R-:W-:-:S05]  /*c670*/  FADD.FTZ R27, R161, R46 ;  /* 0x0000002ea11b7221 */ /* 0x001fca0000010000 */
[----:B------:R-:W-:Y:S01]  /*c680*/  MUFU.EX2 R42, R42 ;  /* 0x0000002a002a7308 */ /* 0x000fe20000000800 */
[----:B------:R-:W-:Y:S01]  /*c690*/  R2UR UR27, R25 ;  /* 0x00000000191b72ca */ /* 0x000fe200000e0000 */
[----:B------:R-:W-:Y:S01]  /*c6a0*/  FADD.FTZ R25, R41, R26 ;  /* 0x0000001a29197221 */ /* 0x000fe20000010000 */
[----:B------:R-:W-:-:S05]  /*c6b0*/  R2UR UR26, R24 ;  /* 0x00000000181a72ca */ /* 0x000fca00000e0000 */
[----:B------:R-:W0:Y:S01]  /*c6c0*/  MUFU.EX2 R164, R164 ;  /* 0x000000a400a47308 */ /* 0x000e220000000800 */
[----:B----4-:R-:W-:-:S07]  /*c6d0*/  FADD.FTZ R24, R34, R27 ;  /* 0x0000001b22187221 */ /* 0x010fce0000010000 */
[----:B------:R-:W3:Y:S01]  /*c6e0*/  MUFU.EX2 R165, R165 ;  /* 0x000000a500a57308 */ /* 0x000ee20000000800 */
[----:B--2---:R-:W-:-:S07]  /*c6f0*/  FADD.FTZ R26, R162, R25 ;  /* 0x00000019a21a7221 */ /* 0x004fce0000010000 */
[----:B------:R-:W2:Y:S01]  /*c700*/  MUFU.EX2 R38, R38 ;  /* 0x0000002600267308 */ /* 0x000ea20000000800 */
[----:B-1----:R-:W-:-:S07]  /*c710*/  FADD.FTZ R25, R47, R26 ;  /* 0x0000001a2f197221 */ /* 0x002fce0000010000 */
[----:B------:R-:W1:Y:S01]  /*c720*/  MUFU.EX2 R167, R167 ;  /* 0x000000a700a77308 */ /* 0x000e620000000800 */
[----:B------:R-:W-:-:S07]  /*c730*/  F2FP.F16.F32.PACK_AB R153, R0, R153 ;  /* 0x000000990099723e */ /* 0x000fce00000000ff */
[----:B------:R4:W-:Y:S01]  /*c740*/  MUFU.EX2 R28, R3 ;  /* 0x00000003001c7308 */ /* 0x0009e20000000800 */
[----:B0-----:R-:W-:-:S07]  /*c750*/  FADD.FTZ R0, R164, R25 ;  /* 0x00000019a4007221 */ /* 0x001fce0000010000 */
[----:B------:R-:W0:Y:S01]  /*c760*/  MUFU.EX2 R166, R166 ;  /* 0x000000a600a67308 */ /* 0x000e220000000800 */
[----:B----4-:R-:W-:-:S04]  /*c770*/  FADD.FTZ R3, R163, R24 ;  /* 0x00000018a3037221 */ /* 0x010fc80000010000 */
[----:B------:R-:W-:-:S03]  /*c780*/  FADD.FTZ R24, R42, R3 ;  /* 0x000000032a187221 */ /* 0x000fc60000010000 */
[----:B------:R-:W4:Y:S01]  /*c790*/  MUFU.EX2 R44, R57 ;  /* 0x00000039002c7308 */ /* 0x000f220000000800 */
[----:B---3--:R-:W-:-:S07]  /*c7a0*/  FADD.FTZ R3, R165, R24 ;  /* 0x00000018a5037221 */ /* 0x008fce0000010000 */
[----:B------:R-:W3:Y:S01]  /*c7b0*/  MUFU.EX2 R33, R33 ;  /* 0x0000002100217308 */ /* 0x000ee20000000800 */
[----:B------:R-:W-:Y:S01]  /*c7c0*/  FADD.FTZ R25, R45, R0 ;  /* 0x000000002d197221 */ /* 0x000fe20000010000 */
[----:B--2---:R-:W-:-:S06]  /*c7d0*/  FADD.FTZ R0, R38, R3 ;  /* 0x0000000326007221 */ /* 0x004fcc0000010000 */
[----:B------:R-:W2:Y:S08]  /*c7e0*/  MUFU.EX2 R169, R169 ;  /* 0x000000a900a97308 */ /* 0x000eb00000000800 */
[----:B------:R-:W2:Y:S01]  /*c7f0*/  MUFU.EX2 R168, R168 ;  /* 0x000000a800a87308 */ /* 0x000ea20000000800 */
[----:B-1----:R-:W-:Y:S01]  /*c800*/  FADD.FTZ R3, R167, R0 ;  /* 0x00000000a7037221 */ /* 0x002fe20000010000 */
[----:B0-----:R-:W-:-:S06]  /*c810*/  FADD.FTZ R24, R166, R25 ;  /* 0x00000019a6187221 */ /* 0x001fcc0000010000 */
[----:B------:R-:W0:Y:S01]  /*c820*/  MUFU.EX2 R37, R37 ;  /* 0x0000002500257308 */ /* 0x000e220000000800 */
[----:B----4-:R-:W-:Y:S01]  /*c830*/  FADD.FTZ R0, R44, R3 ;  /* 0x000000032c007221 */ /* 0x010fe20000010000 */
[----:B---3--:R-:W-:-:S06]  /*c840*/  FADD.FTZ R25, R33, R24 ;  /* 0x0000001821197221 */ /* 0x008fcc0000010000 */
[----:B------:R-:W1:Y:S08]  /*c850*/  MUFU.EX2 R59, R59 ;  /* 0x0000003b003b7308 */ /* 0x000e700000000800 */
[----:B------:R-:W3:Y:S01]  /*c860*/  MUFU.EX2 R170, R170 ;  /* 0x000000aa00aa7308 */ /* 0x000ee20000000800 */
[----:B--2---:R-:W-:Y:S01]  /*c870*/  FADD.FTZ R3, R169, R0 ;  /* 0x00000000a9037221 */ /* 0x004fe20000010000 */
[----:B------:R-:W-:-:S06]  /*c880*/  FADD.FTZ R24, R168, R25 ;  /* 0x00000019a8187221 */ /* 0x000fcc0000010000 */
[----:B------:R-:W2:Y:S08]  /*c890*/  MUFU.EX2 R60, R60 ;  /* 0x0000003c003c7308 */ /* 0x000eb00000000800 */
[----:B------:R-:W4:Y:S01]  /*c8a0*/  MUFU.EX2 R43, R43 ;  /* 0x0000002b002b7308 */ /* 0x000f220000000800 */
[----:B------:R-:W-:Y:S01]  /*c8b0*/  FADD.FTZ R0, R28, R3 ;  /* 0x000000031c007221 */ /* 0x000fe20000010000 */
[----:B0-----:R-:W-:-:S06]  /*c8c0*/  FADD.FTZ R25, R37, R24 ;  /* 0x0000001825197221 */ /* 0x001fcc0000010000 */
[----:B------:R-:W0:Y:S08]  /*c8d0*/  MUFU.EX2 R61, R61 ;  /* 0x0000003d003d7308 */ /* 0x000e300000000800 */
[----:B------:R-:W0:Y:S01]  /*c8e0*/  MUFU.EX2 R172, R172 ;  /* 0x000000ac00ac7308 */ /* 0x000e220000000800 */
[----:B-1----:R-:W-:Y:S01]  /*c8f0*/  FADD.FTZ R3, R59, R0 ;  /* 0x000000003b037221 */ /* 0x002fe20000010000 */
[----:B---3--:R-:W-:-:S06]  /*c900*/  FADD.FTZ R24, R170, R25 ;  /* 0x00000019aa187221 */ /* 0x008fcc0000010000 */
[----:B------:R-:W1:Y:S08]  /*c910*/  MUFU.EX2 R40, R40 ;  /* 0x0000002800287308 */ /* 0x000e700000000800 */
[----:B------:R-:W3:Y:S01]  /*c920*/  MUFU.EX2 R35, R35 ;  /* 0x0000002300237308 */ /* 0x000ee20000000800 */
[----:B--2---:R-:W-:Y:S01]  /*c930*/  FADD.FTZ R0, R60, R3 ;  /* 0x000000033c007221 */ /* 0x004fe20000010000 */
[----:B----4-:R-:W-:-:S06]  /*c940*/  FADD.FTZ R25, R43, R24 ;  /* 0x000000182b197221 */ /* 0x010fcc0000010000 */
[----:B------:R-:W2:Y:S08]  /*c950*/  MUFU.EX2 R62, R62 ;  /* 0x0000003e003e7308 */ /* 0x000eb00000000800 */
[----:B------:R-:W4:Y:S01]  /*c960*/  MUFU.EX2 R174, R174 ;  /* 0x000000ae00ae7308 */ /* 0x000f220000000800 */
[----:B0-----:R-:W-:Y:S01]  /*c970*/  FADD.FTZ R3, R61, R0 ;  /* 0x000000003d037221 */ /* 0x001fe20000010000 */
[----:B------:R-:W-:-:S06]  /*c980*/  FADD.FTZ R24, R172, R25 ;  /* 0x00000019ac187221 */ /* 0x000fcc0000010000 */
[----:B------:R-:W0:Y:S08]  /*c990*/  MUFU.EX2 R175, R36 ;  /* 0x0000002400af7308 */ /* 0x000e300000000800 */
[----:B------:R-:W0:Y:S01]  /*c9a0*/  MUFU.EX2 R31, R31 ;  /* 0x0000001f001f7308 */ /* 0x000e220000000800 */
[----:B-1----:R-:W-:Y:S01]  /*c9b0*/  FADD.FTZ R3, R40, R3 ;  /* 0x0000000328037221 */ /* 0x002fe20000010000 */
[----:B---3--:R-:W-:Y:S01]  /*c9c0*/  FADD.FTZ R25, R35, R24 ;  /* 0x0000001823197221 */ /* 0x008fe20000010000 */
[----:B------:R-:W-:-:S02]  /*c9d0*/  F2FP.F16.F32.PACK_AB R152, R39, R152 ;  /* 0x000000982798723e */ /* 0x000fc400000000ff */
[----:B--2---:R-:W-:Y:S01]  /*c9e0*/  FADD.FTZ R24, R62, R3 ;  /* 0x000000033e187221 */ /* 0x004fe20000010000 */
[----:B----4-:R-:W-:Y:S01]  /*c9f0*/  FADD.FTZ R0, R174, R25 ;  /* 0x00000019ae007221 */ /* 0x010fe20000010000 */
[----:B------:R-:W-:Y:S02]  /*ca00*/  F2FP.F16.F32.PACK_AB R154, R51, R154 ;  /* 0x0000009a339a723e */ /* 0x000fe400000000ff */
[----:B------:R-:W-:Y:S01]  /*ca10*/  F2FP.F16.F32.PACK_AB R155, R30, R155 ;  /* 0x0000009b1e9b723e */ /* 0x000fe200000000ff */
[----:B0-----:R-:W-:Y:S01]  /*ca20*/  FADD.FTZ R3, R175, R24 ;  /* 0x00000018af037221 */ /* 0x001fe20000010000 */
[----:B------:R-:W-:Y:S02]  /*ca30*/  F2FP.F16.F32.PACK_AB R156, R53, R156 ;  /* 0x0000009c359c723e */ /* 0x000fe400000000ff */
[----:B------:R-:W-:Y:S02]  /*ca40*/  F2FP.F16.F32.PACK_AB R157, R64, R157 ;  /* 0x0000009d409d723e */ /* 0x000fe400000000ff */
[----:B------:R-:W-:-:S02]  /*ca50*/  F2FP.F16.F32.PACK_AB R158, R49, R158 ;  /* 0x0000009e319e723e */ /* 0x000fc400000000ff */
[----:B------:R-:W-:Y:S01]  /*ca60*/  F2FP.F16.F32.PACK_AB R159, R32, R159 ;  /* 0x0000009f209f723e */ /* 0x000fe200000000ff */
[----:B------:R-:W-:Y:S01]  /*ca70*/  FADD.FTZ R0, R31, R0 ;  /* 0x000000001f007221 */ /* 0x000fe20000010000 */
        /* <DEDUP_REMOVED lines=33> */
[----:B------:R-:W-:Y:S01]  /*cc90*/  HGMMA.64x256x16.F32 R24, R168, gdesc[UR20].tnspB, R24, gsb0 ;  /* 0x43e00014a8187df0 */ /* 0x000fe20008000818 */
[----:B------:R-:W-:-:S05]  /*cca0*/  IADD3 R152, R180, R182, -R183 ;  /* 0x000000b6b4987210 */ /* 0x000fca0007ffe8b7 */
[----:B------:R-:W-:-:S05]  /*ccb0*/  IMAD.HI R152, R152, 0x2aaaaaab, RZ ;  /* 0x2aaaaaab98987827 */ /* 0x000fca00078e02ff */
[----:B------:R-:W-:-:S04]  /*ccc0*/  SHF.R.U32.HI R153, RZ, 0x1f, R152 ;  /* 0x0000001fff997819 */ /* 0x000fc80000011698 */
[----:B------:R-:W-:-:S04]  /*ccd0*/  LEA.HI.SX32 R153, R152, R153, 0x1c ;  /* 0x0000009998997211 */ /* 0x000fc800078fe2ff */
[----:B------:R-:W-:Y:S01]  /*cce0*/  VIMNMX R154, R181, R153, !PT ;  /* 0x00000099b59a7248 */ /* 0x000fe20007fe0100 */
[----:B------:R-:W-:-:S04]  /*ccf0*/  VIADD R210, R210, 0xfffffffe ;  /* 0xfffffffed2d27836 */ /* 0x000fc80000000000 */
[----:B------:R0:W-:Y:S01]  /*cd00*/  STL [R1+0x2c], R154 ;  /* 0x00002c9a01007387 */ /* 0x0001e20000100800 */
[----:B------:R-:W-:Y:S01]  /*cd10*/  ISETP.GE.AND P2, PT, R210, R154, PT ;  /* 0x0000009ad200720c */ /* 0x000fe20003f46270 */
[----:B------:R-:W-:-:S05]  /*cd20*/  @!P0 VIADD R179, R179, 0x32460 ;  /* 0x00032460b3b38836 */ /* 0x000fca0000000000 */
[----:B------:R-:W-:Y:S01]  /*cd30*/  @!P0 PRMT R179, RZ, 0x654, R179 ;  /* 0x00000654ffb38816 */ /* 0x000fe200000000b3 */
[----:B------:R-:W-:Y:S02]  /*cd40*/  WARPGROUP.DEPBAR.LE gsb0, 0x0 ;  /* 0x00008000000079c5 */ /* 0x000fe40000010000 */
[----:B------:R-:W-:-:S06]  /*cd50*/  WARPGROUP.ARRIVE ;  /* 0x00000000000079c5 */ /* 0x000fcc0000000000 */
[----:B------:R-:W-:Y:S03]  /*cd60*/  HGMMA.64x256x16.F32 R24, R172, gdesc[UR24].tnspB, R24, gsb0 ;  /* 0x43e00018ac187df0 */ /* 0x000fe60008000818 */
[----:B------:R-:W-:Y:S02]  /*cd70*/  WARPGROUP.DEPBAR.LE gsb0, 0x0 ;  /* 0x00008000000079c5 */ /* 0x000fe40000010000 */
[----:B------:R0:W-:Y:S01]  /*cd80*/  @!P0 SYNCS.ARRIVE.TRANS64.RED.A1T0 RZ, [R179+URZ], RZ ;  /* 0x000000ffb3ff89a7 */ /* 0x0001e2000810043f */
[----:B------:R-:W-:Y:S05]  /*cd90*/  @!P2 BRA `(.L_x_14767) ;  /* 0x000000340068a947 */ /* 0x000fea0003800000 */
[----:B------:R-:W-:Y:S02]  /*cda0*/  IMAD.MOV.U32 R216, RZ, RZ, R178 ;  /* 0x000000ffffd87224 */ /* 0x000fe400078e00b2 */
[----:B------:R-:W-:-:S07]  /*cdb0*/  IMAD.MOV.U32 R217, RZ, RZ, R176 ;  /* 0x000000ffffd97224 */ /* 0x000fce00078e00b0 */
.L_x_14777:
[----:B------:R-:W-:Y:S01]  /*cdc0*/  IADD3 R2, R2, 0x1, RZ ;  /* 0x0000000102027810 */ /* 0x000fe20007ffe0ff */
[----:B------:R-:W-:Y:S05]  /*cdd0*/  YIELD ;  /* 0x0000000000007946 */ /* 0x000fea0003800000 */
[----:B------:R-:W-:-:S04]  /*cde0*/  ISETP.NE.AND P2, PT, R2, 0x2, PT ;  /* 0x000000020200780c */ /* 0x000fc80003f45270 */
[----:B------:R-:W-:Y:S02]  /*cdf0*/  SEL R152, RZ, 0x1, P2 ;  /* 0x00000001ff987807 */ /* 0x000fe40001000000 */
[----:B------:R-:W-:Y:S02]  /*ce00*/  SEL R2, R2, RZ, P2 ;  /* 0x000000ff02027207 */ /* 0x000fe40001000000 */
[----:B------:R-:W-:Y:S01]  /*ce10*/  LOP3.LUT R23, R23, R152, RZ, 0x3c, !PT ;  /* 0x0000009817177212 */ /* 0x000fe200078e3cff */
[----:B-1----:R-:W-:Y:S06]  /*ce20*/  @!P1 BRA `(.L_x_14768) ;  /* 0x0000000000049947 */ /* 0x002fec0003800000 */
[----:B------:R-:W-:Y:S01]  /*ce30*/  BPT.TRAP 0x1 ;  /* 0x000000040000795c */ /* 0x000fe20000300000 */
.L_x_14768:
[----:B------:R-:W-:Y:S01]  /*ce40*/  IMAD R211, R2, 0x8, R19 ;  /* 0x0000000802d37824 */ /* 0x000fe200078e0213 */
[----:B------:R-:W-:-:S04]  /*ce50*/  SHF.L.U32 R218, R23, 0x1f, RZ ;  /* 0x0000001f17da7819 */ /* 0x000fc800000006ff */
[----:B------:R1:W2:Y:S01]  /*ce60*/  SYNCS.PHASECHK.TRANS64.TRYWAIT P2, [R211+URZ+0x32430], R218 ;  /* 0x032430dad30075a7 */ /* 0x0002a2000804017f */
[----:B------:R-:W-:Y:S05]  /*ce70*/  @!P1 BRA `(.L_x_14769) ;  /* 0x0000000000049947 */ /* 0x000fea0003800000 */
[----:B------:R-:W-:Y:S01]  /*ce80*/  BPT.TRAP 0x1 ;  /* 0x000000040000795c */ /* 0x000fe20000300000 */
.L_x_14769:
[----:B------:R-:W3:Y:S01]  /*ce90*/  LDL R152, [R1+0x4c] ;  /* 0x00004c0001987983 */ /* 0x000ee20000100800 */
[----:B------:R-:W-:Y:S02]  /*cea0*/  IMAD.MOV.U32 R157, RZ, RZ, 0x40000040 ;  /* 0x40000040ff9d7424 */ /* 0x000fe400078e00ff */
[----:B---3--:R-:W-:Y:S01]  /*ceb0*/  IMAD R156, R2, 0x300, R152 ;  /* 0x00000300029c7824 */ /* 0x008fe200078e0298 */
[----:B--2---:R-:W-:Y:S06]  /*cec0*/  @P2 BRA `(.L_x_14770) ;  /* 0x0000000000082947 */ /* 0x004fec0003800000 */
[----:B------:R-:W2:Y:S02]  /*ced0*/  SYNCS.PHASECHK.TRANS64.TRYWAIT P2, [R211+URZ+0x32430], R218 ;  /* 0x032430dad30075a7 */ /* 0x000ea4000804017f */
[----:B--2---:R-:W-:Y:S05]  /*cee0*/  @!P2 BRA `(.L_x_14771) ;  /* 0x0000016c003ca947 */ /* 0x004fea0003800000 */
.L_x_14770:
[----:B------:R-:W3:Y:S04]  /*cef0*/  LDL.64 R230, [R1+0x10] ;  /* 0x0000100001e67983 */ /* 0x000ee80000100a00 */
[----:B------:R-:W4:Y:S01]  /*cf00*/  LDL.64 R222, [R1+0x8] ;  /* 0x0000080001de7983 */ /* 0x000f220000100a00 */
[----:B------:R-:W-:Y:S05]  /*cf10*/  WARPSYNC.ALL ;  /* 0x0000000000007948 */ /* 0x000fea0003800000 */
[----:B------:R-:W5:Y:S01]  /*cf20*/  LDL.64 R220, [R1] ;  /* 0x0000000001dc7983 */ /* 0x000f620000100a00 */
[C---:B------:R-:W-:Y:S01]  /*cf30*/  R2UR UR6, R156.reuse ;  /* 0x000000009c0672ca */ /* 0x040fe200000e0000 */
[C---:B0-----:R-:W-:Y:S01]  /*cf40*/  VIADD R154, R156.reuse, 0x2 ;  /* 0x000000029c9a7836 */ /* 0x041fe20000000000 */
        /* <DEDUP_REMOVED lines=14> */
[----:B------:R-:W-:-:S06]  /*d030*/  WARPGROUP.ARRIVE ;  /* 0x00000000000079c5 */ /* 0x000fcc0000000000 */
[----:B------:R-:W-:Y:S03]  /*d040*/  HGMMA.64x96x16.F32 R152, gdesc[UR4], RZ, !UPT, gsb0 ;  /* 0x01600000049879f0 */ /* 0x000fe6000c0008ff */
[----:B------:R-:W-:Y:S02]  /*d050*/  WARPGROUP.DEPBAR.LE gsb0, 0x0 ;  /* 0x00008000000079c5 */ /* 0x000fe40000010000 */
[----:B------:R-:W-:Y:S01]  /*d060*/  WARPGROUP.ARRIVE ;  /* 0x00000000000079c5 */ /* 0x000fe20000000000 */
[----:B---3--:R-:W-:Y:S02]  /*d070*/  R2UR UR8, R230 ;  /* 0x00000000e60872ca */ /* 0x008fe400000e0000 */
[----:B------:R-:W-:Y:S02]  /*d080*/  R2UR UR9, R231 ;  /* 0x00000000e70972ca */ /* 0x000fe400000e0000 */
[----:B----4-:R-:W-:-:S02]  /*d090*/  R2UR UR12, R222 ;  /* 0x00000000de0c72ca */ /* 0x010fc400000e0000 */
[----:B------:R-:W-:Y:S02]  /*d0a0*/  R2UR UR13, R223 ;  /* 0x00000000df0d72ca */ /* 0x000fe400000e0000 */
[----:B-----5:R-:W-:Y:S02]  /*d0b0*/  R2UR UR16, R220 ;  /* 0x00000000dc1072ca */ /* 0x020fe400000e0000 */
[----:B------:R-:W-:-:S05]  /*d0c0*/  R2UR UR17, R221 ;  /* 0x00000000dd1172ca */ /* 0x000fca00000e0000 */
        /* <DEDUP_REMOVED lines=10> */
.L_x_14772:
[----:B------:R0:W3:Y:S01]  /*d170*/  SYNCS.PHASECHK.TRANS64.TRYWAIT P2, [R211+URZ+0x32450], R218 ;  /* 0x032450dad30075a7 */ /* 0x0000e2000804017f */
[----:B------:R-:W-:Y:S05]  /*d180*/  @!P1 BRA `(.L_x_14773) ;  /* 0x0000000000049947 */ /* 0x000fea0003800000 */
[----:B------:R-:W-:Y:S01]  /*d190*/  BPT.TRAP 0x1 ;  /* 0x000000040000795c */ /* 0x000fe20000300000 */
.L_x_14773:
[----:B------:R-:W-:Y:S04]  /*d1a0*/  BSSY B0, `(.L_x_14774) ;  /* 0x0000004000007945 */ /* 0x000fe80003800000 */
[----:B---3--:R-:W-:Y:S05]  /*d1b0*/  @P2 BRA `(.L_x_14775) ;  /* 0x0000000000082947 */ /* 0x008fea0003800000 */
[----:B------:R-:W3:Y:S02]  /*d1c0*/  SYNCS.PHASECHK.TRANS64.TRYWAIT P2, [R211+URZ+0x32450], R218 ;  /* 0x032450dad30075a7 */ /* 0x000ee4000804017f */
[----:B---3--:R-:W-:Y:S05]  /*d1d0*/  @!P2 BRA `(.L_x_14776) ;  /* 0x000001680094a947 */ /* 0x008fea0003800000 */
.L_x_14775:
[----:B------:R-:W-:Y:S05]  /*d1e0*/  BSYNC B0 ;  /* 0x0000000000007941 */ /* 0x000fea0003800000 */
.L_x_14774:
[----:B------:R-:W-:Y:S05]  /*d1f0*/  WARPSYNC.ALL ;  /* 0x0000000000007948 */ /* 0x000fea0003800000 */
[----:B------:R-:W0:Y:S01]  /*d200*/  LDL R229, [R1+0x50] ;  /* 0x0000500001e57983 */ /* 0x000e220000100800 */
[----:B------:R-:W4:Y:S03]  /*d210*/  LDC R219, c[0x0][0x448] ;  /* 0x00011200ffdb7b82 */ /* 0x000f260000000800 */
[----:B------:R-:W0:Y:S01]  /*d220*/  LDL R222, [R1+0x6c] ;  /* 0x00006c0001de7983 */ /* 0x000e220000100800 */
[----:B----4-:R-:W-:-:S13]  /*d230*/  ISETP.NE.AND P2, PT, R219, 0x1, PT ;  /* 0x00000001db00780c */ /* 0x010fda0003f45270 */
[----:B------:R-:W4:Y:S08]  /*d240*/  @P2 LDC R220, c[0x0][0x44c] ;  /* 0x00011300ffdc2b82 */ /* 0x000f300000000800 */
[----:B------:R-:W5:Y:S01]  /*d250*/  @P2 LDC R219, c[0x0][0x450] ;  /* 0x00011400ffdb2b82 */ /* 0x000f620000000800 */
[----:B------:R-:W-:Y:S02]  /*d260*/  MOV R221, 0x40000040 ;  /* 0x4000004000dd7802 */ /* 0x000fe40000000f00 */
[----:B------:R-:W-:-:S02]  /*d270*/  R2UR UR4, R4 ;  /* 0x00000000040472ca */ /* 0x000fc400000e0000 */
[----:B------:R-:W-:Y:S02]  /*d280*/  R2UR UR7, R221 ;  /* 0x00000000dd0772ca */ /* 0x000fe400000e0000 */
[----:B------:R-:W-:Y:S01]  /*d290*/  R2UR UR5, R5 ;  /* 0x00000000050572ca */ /* 0x000fe200000e0000 */
[----:B------:R-:W-:Y:S01]  /*d2a0*/  WARPGROUP.ARRIVE ;  /* 0x00000000000079c5 */ /* 0x000fe20000000000 */
[----:B------:R-:W-:Y:S02]  /*d2b0*/  IMAD.MOV.U32 R223, RZ, RZ, 0x40000040 ;  /* 0x40000040ffdf7424 */ /* 0x000fe400078e00ff */
[----:B0123--:R-:W-:Y:S02]  /*d2c0*/  IMAD.IADD R218, R222, 0x1, R229 ;  /* 0x00000001deda7824 */ /* 0x00ffe400078e02e5 */
[----:B------:R-:W-:Y:S01]  /*d2d0*/  IMAD.MOV.U32 R221, RZ, RZ, 0x40000040 ;  /* 0x40000040ffdd7424 */ /* 0x000fe200078e00ff */
[----:B------:R-:W2:Y:S01]  /*d2e0*/  LDL R229, [R1+0x5c] ;  /* 0x00005c0001e57983 */ /* 0x000ea20000100800 */
[----:B----4-:R-:W-:-:S05]  /*d2f0*/  @P2 IMAD.HI.U32 R220, R218, R220, RZ ;  /* 0x000000dcdadc2227 */ /* 0x010fca00078e00ff */
[----:B-----5:R-:W-:Y:S01]  /*d300*/  @P2 SHF.R.U32.HI R218, RZ, R219, R220 ;  /* 0x000000dbffda2219 */ /* 0x020fe200000116dc */
[----:B------:R-:W-:-:S04]  /*d310*/  IMAD.MOV.U32 R220, RZ, RZ, 0xc00 ;  /* 0x00000c00ffdc7424 */ /* 0x000fc800078e00ff */
[----:B------:R-:W-:-:S05]  /*d320*/  IMAD R220, R2, R220, UR39 ;  /* 0x0000002702dc7e24 */ /* 0x000fca000f8e02dc */
[----:B------:R-:W-:-:S13]  /*d330*/  R2UR UR6, R220 ;  /* 0x00000000dc0672ca */ /* 0x000fda00000e0000 */
[----:B------:R-:W-:Y:S01]  /*d340*/  HGMMA.64x96x16.F32 R152, gdesc[UR4], R152, gsb0 ;  /* 0x01600000049879f0 */ /* 0x000fe20008000898 */
[----:B------:R-:W-:Y:S01]  /*d350*/  VIADD R222, R220, 0x2 ;  /* 0x00000002dcde7836 */ /* 0x000fe20000000000 */
[----:B------:R-:W-:Y:S02]  /*d360*/  R2UR UR7, R223 ;  /* 0x00000000df0772ca */ /* 0x000fe400000e0000 */
[----:B------:R-:W-:Y:S02]  /*d370*/  R2UR UR4, R236 ;  /* 0x00000000ec0472ca */ /* 0x000fe400000e0000 */
        /* <DEDUP_REMOVED lines=137> */
[----:B------:R0:W1:Y:S08]  /*dc10*/  MUFU.TANH R165, R172 ;  /* 0x000000ac00a57308 */ /* 0x0000700000002400 */
[----:B------:R3:W4:Y:S01]  /*dc20*/  MUFU.TANH R164, R169 ;  /* 0x000000a900a47308 */ /* 0x0007220000002400 */
[----:B0-----:R-:W-:-:S02]  /*dc30*/  FMUL.FTZ R172, R173, UR51 ;  /* 0x00000033adac7c20 */ /* 0x001fc40008410000 */
[----:B------:R-:W5:Y:S04]  /*dc40*/  LDL R173, [R1+0x28] ;  /* 0x0000280001ad7983 */ /* 0x000f680000100800 */
[----:B---3--:R-:W5:Y:S01]  /*dc50*/  LDL R169, [R1+0x24] ;  /* 0x0000240001a97983 */ /* 0x008f620000100800 */
[----:B------:R-:W-:Y:S01]  /*dc60*/  FMUL.FTZ R176, R176, UR51 ;  /* 0x00000033b0b07c20 */ /* 0x000fe20008410000 */
[----:B------:R-:W-:Y:S01]  /*dc70*/  FMUL.FTZ R220, R160, UR51 ;  /* 0x00000033a0dc7c20 */ /* 0x000fe20008410000 */
[----:B------:R-:W-:Y:S02]  /*dc80*/  FMUL.FTZ R160, R168, UR51 ;  /* 0x00000033a8a07c20 */ /* 0x000fe40008410000 */
[----:B------:R0:W3:Y:S02]  /*dc90*/  MUFU.TANH R168, R176 ;  /* 0x000000b000a87308 */ /* 0x0000e40000002400 */
[----:B0-----:R-:W0:Y:S01]  /*dca0*/  SHFL.IDX PT, R176, R218, RZ, 0x1c1f ;  /* 0x001c1fffdab07589 */ /* 0x001e2200000e0000 */
[----:B------:R-:W-:Y:S01]  /*dcb0*/  FMUL.FTZ R219, R152, UR51 ;  /* 0x0000003398db7c20 */ /* 0x000fe20008410000 */
[----:B------:R-:W-:Y:S01]  /*dcc0*/  FMUL.FTZ R156, R156, UR51 ;  /* 0x000000339c9c7c20 */ /* 0x000fe20008410000 */
[----:B------:R-:W-:Y:S01]  /*dcd0*/  FMUL.FTZ R223, R153, UR51 ;  /* 0x0000003399df7c20 */ /* 0x000fe20008410000 */
[----:B------:R-:W0:Y:S01]  /*dce0*/  SHFL.IDX PT, R152, R218, 0x1, 0x1c1f ;  /* 0x003c1f00da987f89 */ /* 0x000e2200000e0000 */
[----:B------:R-:W-:-:S03]  /*dcf0*/  IMAD R153, R210, -0x60, RZ ;  /* 0xffffffa0d2997824 */ /* 0x000fc600078e02ff */
[----:B------:R-:W0:Y:S02]  /*dd00*/  MUFU.TANH R156, R156 ;  /* 0x0000009c009c7308 */ /* 0x000e240000002400 */
[----:B--2---:R-:W-:-:S06]  /*dd10*/  IADD3 R153, -R229, 0x1, R153 ;  /* 0x00000001e5997810 */ /* 0x004fcc0007ffe199 */
[----:B------:R-:W2:Y:S08]  /*dd20*/  MUFU.TANH R219, R219 ;  /* 0x000000db00db7308 */ /* 0x000eb00000002400 */
[----:B------:R-:W2:Y:S08]  /*dd30*/  MUFU.TANH R223, R223 ;  /* 0x000000df00df7308 */ /* 0x000eb00000002400 */
[----:B------:R-:W2:Y:S08]  /*dd40*/  MUFU.TANH R157, R157 ;  /* 0x0000009d009d7308 */ /* 0x000eb00000002400 */
[----:B------:R-:W2:Y:S08]  /*dd50*/  MUFU.TANH R222, R222 ;  /* 0x000000de00de7308 */ /* 0x000eb00000002400 */
[----:B------:R-:W2:Y:S01]  /*dd60*/  MUFU.TANH R220, R220 ;  /* 0x000000dc00dc7308 */ /* 0x000ea20000002400 */
[----:B------:R-:W-:-:S07]  /*dd70*/  FMUL.FTZ R231, R177, UR51 ;  /* 0x00000033b1e77c20 */ /* 0x000fce0008410000 */
[----:B------:R-:W2:Y:S01]  /*dd80*/  MUFU.TANH R160, R160 ;  /* 0x000000a000a07308 */ /* 0x000ea20000002400 */
[----:B------:R-:W-:-:S07]  /*dd90*/  FMUL.FTZ R230, R180, UR51 ;  /* 0x00000033b4e67c20 */ /* 0x000fce0008410000 */
[----:B------:R-:W2:Y:S01]  /*dda0*/  MUFU.TANH R161, R161 ;  /* 0x000000a100a17308 */ /* 0x000ea20000002400 */
[----:B------:R-:W-:-:S07]  /*ddb0*/  FMUL.FTZ R229, R181, UR51 ;  /* 0x00000033b5e57c20 */ /* 0x000fce0008410000 */
[----:B------:R-:W2:Y:S01]  /*ddc0*/  MUFU.TANH R221, R221 ;  /* 0x000000dd00dd7308 */ /* 0x000ea20000002400 */
[----:B-1----:R-:W-:-:S07]  /*ddd0*/  IMAD.MOV.U32 R181, RZ, RZ, R165 ;  /* 0x000000ffffb57224 */ /* 0x002fce00078e00a5 */
[----:B------:R-:W1:Y:S01]  /*dde0*/  MUFU.TANH R172, R172 ;  /* 0x000000ac00ac7308 */ /* 0x000e620000002400 */
[----:B----4-:R-:W-:Y:S02]  /*ddf0*/  IMAD.MOV.U32 R180, RZ, RZ, R164 ;  /* 0x000000ffffb47224 */ /* 0x010fe400078e00a4 */
[----:B------:R-:W-:Y:S01]  /*de00*/  FMUL.FTZ R164, R184, UR51 ;  /* 0x00000033b8a47c20 */ /* 0x000fe20008410000 */
[----:B------:R-:W-:Y:S01]  /*de10*/  FMUL.FTZ R165, R185, UR51 ;  /* 0x00000033b9a57c20 */ /* 0x000fe20008410000 */
[----:B---3--:R-:W-:-:S03]  /*de20*/  IMAD.MOV.U32 R185, RZ, RZ, R168 ;  /* 0x000000ffffb97224 */ /* 0x008fc600078e00a8 */
[----:B------:R-:W3:Y:S01]  /*de30*/  MUFU.TANH R231, R231 ;  /* 0x000000e700e77308 */ /* 0x000ee20000002400 */
[----:B------:R-:W-:Y:S01]  /*de40*/  FMUL.FTZ R168, R188, UR51 ;  /* 0x00000033bca87c20 */ /* 0x000fe20008410000 */
[----:B------:R-:W-:-:S06]  /*de50*/  FMUL.FTZ R192, R192, UR51 ;  /* 0x00000033c0c07c20 */ /* 0x000fcc0008410000 */
[----:B------:R-:W4:Y:S08]  /*de60*/  MUFU.TANH R230, R230 ;  /* 0x000000e600e67308 */ /* 0x000f300000002400 */
[----:B------:R-:W4:Y:S08]  /*de70*/  MUFU.TANH R229, R229 ;  /* 0x000000e500e57308 */ /* 0x000f300000002400 */
[----:B------:R-:W4:Y:S08]  /*de80*/  MUFU.TANH R164, R164 ;  /* 0x000000a400a47308 */ /* 0x000f300000002400 */
[----:B------:R-:W4:Y:S08]  /*de90*/  MUFU.TANH R165, R165 ;  /* 0x000000a500a57308 */ /* 0x000f300000002400 */
[----:B------:R-:W4:Y:S01]  /*dea0*/  MUFU.TANH R168, R168 ;  /* 0x000000a800a87308 */ /* 0x000f220000002400 */
[----:B------:R-:W-:Y:S01]  /*deb0*/  FMUL.FTZ R188, R196, UR51 ;  /* 0x00000033c4bc7c20 */ /* 0x000fe20008410000 */
[----:B------:R-:W-:-:S06]  /*dec0*/  FMUL.FTZ R154, R154, UR51 ;  /* 0x000000339a9a7c20 */ /* 0x000fcc0008410000 */
[----:B------:R-:W-:Y:S01]  /*ded0*/  MUFU.TANH R188, R188 ;  /* 0x000000bc00bc7308 */ /* 0x000fe20000002400 */
[----:B-----5:R-:W-:-:S04]  /*dee0*/  IADD3 R153, -R169, R153, R173 ;  /* 0x00000099a9997210 */ /* 0x020fc80007ffe1ad */
[----:B0-----:R-:W-:-:S04]  /*def0*/  IADD3 R176, R153, R176, RZ ;  /* 0x000000b099b07210 */ /* 0x001fc80007ffe0ff */
[C---:B------:R-:W-:Y:S02]  /*df00*/  ISETP.GT.AND P3, PT, R176.reuse, 0x8, PT ;  /* 0x00000008b000780c */ /* 0x040fe40003f64270 */
[C---:B------:R-:W-:Y:S02]  /*df10*/  ISETP.GT.AND P2, PT, R176.reuse, RZ, PT ;  /* 0x000000ffb000720c */ /* 0x040fe40003f44270 */
[----:B------:R-:W-:Y:S02]  /*df20*/  ISETP.GT.AND P4, PT, R176, 0x1, PT ;  /* 0x00000001b000780c */ /* 0x000fe40003f84270 */
[----:B------:R-:W-:Y:S01]  /*df30*/  FSEL R177, R156, -INF , P3 ;  /* 0xff8000009cb17808 */ /* 0x000fe20001800000 */
[----:B------:R-:W-:Y:S01]  /*df40*/  IMAD.IADD R152, R153, 0x1, R152 ;  /* 0x0000000199987824 */ /* 0x000fe200078e0298 */
[----:B------:R-:W-:Y:S02]  /*df50*/  ISETP.GT.AND P3, PT, R176, 0x11, PT ;  /* 0x00000011b000780c */ /* 0x000fe40003f64270 */
[----:B--2---:R-:W-:-:S02]  /*df60*/  FSEL R153, R219, -INF , P2 ;  /* 0xff800000db997808 */ /* 0x004fc40001000000 */
[----:B------:R-:W-:Y:S02]  /*df70*/  FSEL R223, R223, -INF , P4 ;  /* 0xff800000dfdf7808 */ /* 0x000fe40002000000 */
[C---:B------:R-:W-:Y:S02]  /*df80*/  ISETP.GT.AND P2, PT, R176.reuse, 0x9, PT ;  /* 0x00000009b000780c */ /* 0x040fe40003f44270 */
[C---:B------:R-:W-:Y:S02]  /*df90*/  ISETP.GT.AND P4, PT, R176.reuse, 0x10, PT ;  /* 0x00000010b000780c */ /* 0x040fe40003f84270 */
[----:B------:R-:W-:Y:S02]  /*dfa0*/  FSEL R218, R157, -INF , P3 ;  /* 0xff8000009dda7808 */ /* 0x000fe40001800000 */
[----:B------:R-:W-:Y:S02]  /*dfb0*/  ISETP.GT.AND P3, PT, R176, 0x20, PT ;  /* 0x00000020b000780c */ /* 0x000fe40003f64270 */
[----:B------:R-:W-:-:S02]  /*dfc0*/  FSEL R222, R222, -INF , P2 ;  /* 0xff800000dede7808 */ /* 0x000fc40001000000 */
[----:B------:R-:W-:Y:S01]  /*dfd0*/  FSEL R220, R220, -INF , P4 ;  /* 0xff800000dcdc7808 */ /* 0x000fe20002000000 */
[----:B------:R-:W-:Y:S01]  /*dfe0*/  FMUL.FTZ R169, R189, UR51 ;  /* 0x00000033bda97c20 */ /* 0x000fe20008410000 */
[C---:B------:R-:W-:Y:S02]  /*dff0*/  ISETP.GT.AND P2, PT, R176.reuse, 0x18, PT ;  /* 0x00000018b000780c */ /* 0x040fe40003f44270 */
[----:B------:R-:W-:Y:S02]  /*e000*/  ISETP.GT.AND P4, PT, R176, 0x19, PT ;  /* 0x00000019b000780c */ /* 0x000fe40003f84270 */
[----:B------:R-:W-:Y:S02]  /*e010*/  FSEL R173, R160, -INF , P3 ;  /* 0xff800000a0ad7808 */ /* 0x000fe40001800000 */
[----:B------:R-:W-:Y:S02]  /*e020*/  ISETP.GT.AND P3, PT, R176, 0x29, PT ;  /* 0x00000029b000780c */ /* 0x000fe40003f64270 */
[----:B------:R-:W-:-:S02]  /*e030*/  FSEL R219, R161, -INF , P2 ;  /* 0xff800000a1db7808 */ /* 0x000fc40001000000 */
[----:B------:R-:W-:Y:S02]  /*e040*/  FSEL R221, R221, -INF , P4 ;  /* 0xff800000dddd7808 */ /* 0x000fe40002000000 */
[C---:B------:R-:W-:Y:S02]  /*e050*/  ISETP.GT.AND P2, PT, R176.reuse, 0x21, PT ;  /* 0x00000021b000780c */ /* 0x040fe40003f44270 */
[----:B------:R-:W-:Y:S01]  /*e060*/  ISETP.GT.AND P4, PT, R176, 0x28, PT ;  /* 0x00000028b000780c */ /* 0x000fe20003f84270 */
[----:B------:R-:W0:Y:S01]  /*e070*/  MUFU.TANH R169, R169 ;  /* 0x000000a900a97308 */ /* 0x000e220000002400 */
[----:B-1----:R-:W-:Y:S02]  /*e080*/  FSEL R184, R172, -INF , P3 ;  /* 0xff800000acb87808 */ /* 0x002fe40001800000 */
[----:B------:R-:W-:Y:S02]  /*e090*/  FSEL R180, R180, -INF , P2 ;  /* 0xff800000b4b47808 */ /* 0x000fe40001000000 */
[----:B------:R-:W-:-:S03]  /*e0a0*/  FSEL R181, R181, -INF , P4 ;  /* 0xff800000b5b57808 */ /* 0x000fc60002000000 */
[----:B------:R-:W1:Y:S01]  /*e0b0*/  MUFU.TANH R172, R192 ;  /* 0x000000c000ac7308 */ /* 0x000e620000002400 */
[C---:B------:R-:W-:Y:S02]  /*e0c0*/  ISETP.GT.AND P2, PT, R176.reuse, 0x30, PT ;  /* 0x00000030b000780c */ /* 0x040fe40003f44270 */
[C---:B------:R-:W-:Y:S02]  /*e0d0*/  ISETP.GT.AND P4, PT, R176.reuse, 0x31, PT ;  /* 0x00000031b000780c */ /* 0x040fe40003f84270 */
[----:B------:R-:W-:Y:S02]  /*e0e0*/  ISETP.GT.AND P3, PT, R176, 0x38, PT ;  /* 0x00000038b000780c */ /* 0x000fe40003f64270 */
[----:B------:R-:W-:Y:S02]  /*e0f0*/  FSEL R156, R185, -INF , P2 ;  /* 0xff800000b99c7808 */ /* 0x000fe40001000000 */
[----:B---3--:R-:W-:Y:S02]  /*e100*/  FSEL R157, R231, -INF , P4 ;  /* 0xff800000e79d7808 */ /* 0x008fe40002000000 */
[----:B----4-:R-:W-:-:S02]  /*e110*/  FSEL R160, R230, -INF , P3 ;  /* 0xff800000e6a07808 */ /* 0x010fc40001800000 */
[C---:B------:R-:W-:Y:S02]  /*e120*/  ISETP.GT.AND P2, PT, R176.reuse, 0x39, PT ;  /* 0x00000039b000780c */ /* 0x040fe40003f44270 */
[C---:B------:R-:W-:Y:S02]  /*e130*/  ISETP.GT.AND P4, PT, R176.reuse, 0x40, PT ;  /* 0x00000040b000780c */ /* 0x040fe40003f84270 */
[----:B------:R-:W-:Y:S02]  /*e140*/  ISETP.GT.AND P3, PT, R176, 0x41, PT ;  /* 0x00000041b000780c */ /* 0x000fe40003f64270 */
[----:B------:R-:W-:Y:S02]  /*e150*/  FSEL R161, R229, -INF , P2 ;  /* 0xff800000e5a17808 */ /* 0x000fe40001000000 */
[----:B------:R-:W-:Y:S02]  /*e160*/  FSEL R164, R164, -INF , P4 ;  /* 0xff800000a4a47808 */ /* 0x000fe40002000000 */
[----:B------:R-:W-:-:S02]  /*e170*/  FSEL R165, R165, -INF , P3 ;  /* 0xff800000a5a57808 */ /* 0x000fc40001800000 */
[C---:B------:R-:W-:Y:S02]  /*e180*/  ISETP.GT.AND P2, PT, R176.reuse, 0x48, PT ;  /* 0x00000048b000780c */ /* 0x040fe40003f44270 */
[C---:B------:R-:W-:Y:S02]  /*e190*/  ISETP.GT.AND P4, PT, R176.reuse, 0x49, PT ;  /* 0x00000049b000780c */ /* 0x040fe40003f84270 */
[----:B------:R-:W-:Y:S02]  /*e1a0*/  ISETP.GT.AND P3, PT, R176, 0x50, PT ;  /* 0x00000050b000780c */ /* 0x000fe40003f64270 */
[----:B------:R-:W-:Y:S02]  /*e1b0*/  FSEL R168, R168, -INF , P2 ;  /* 0xff800000a8a87808 */ /* 0x000fe40001000000 */
[----:B0-----:R-:W-:Y:S02]  /*e1c0*/  FSEL R169, R169, -INF , P4 ;  /* 0xff800000a9a97808 */ /* 0x001fe40002000000 */
[----:B-1----:R-:W-:-:S02]  /*e1d0*/  FSEL R172, R172, -INF , P3 ;  /* 0xff800000acac7808 */ /* 0x002fc40001800000 */
[C---:B------:R-:W-:Y:S02]  /*e1e0*/  ISETP.GT.AND P2, PT, R176.reuse, 0x51, PT ;  /* 0x00000051b000780c */ /* 0x040fe40003f44270 */
[C---:B------:R-:W-:Y:S02]  /*e1f0*/  ISETP.GT.AND P4, PT, R176.reuse, 0x58, PT ;  /* 0x00000058b000780c */ /* 0x040fe40003f84270 */
[----:B------:R-:W-:Y:S02]  /*e200*/  ISETP.GT.AND P3, PT, R176, 0x59, PT ;  /* 0x00000059b000780c */ /* 0x000fe40003f64270 */
        /* <DEDUP_REMOVED lines=14> */
[----:B------:R-:W-:-:S03]  /*e2f0*/  FMUL.FTZ R185, R193, UR51 ;  /* 0x00000033c1b97c20 */ /* 0x000fc60008410000 */
[----:B------:R-:W-:-:S04]  /*e300*/  FMNMX.FTZ R176, R160, R176, !PT ;  /* 0x000000b0a0b07209 */ /* 0x000fc80007810000 */
[----:B------:R-:W-:Y:S01]  /*e310*/  FMNMX.FTZ R176, R161, R176, !PT ;  /* 0x000000b0a1b07209 */ /* 0x000fe20007810000 */
[----:B------:R-:W0:Y:S01]  /*e320*/  MUFU.TANH R185, R185 ;  /* 0x000000b900b97308 */ /* 0x000e220000002400 */
[----:B------:R-:W-:Y:S02]  /*e330*/  FMUL.FTZ R189, R197, UR51 ;  /* 0x00000033c5bd7c20 */ /* 0x000fe40008410000 */
[----:B------:R-:W-:-:S04]  /*e340*/  FMNMX.FTZ R176, R164, R176, !PT ;  /* 0x000000b0a4b07209 */ /* 0x000fc80007810000 */
[----:B------:R-:W-:Y:S01]  /*e350*/  FMNMX.FTZ R176, R165, R176, !PT ;  /* 0x000000b0a5b07209 */ /* 0x000fe20007810000 */
[----:B------:R1:W-:Y:S08]  /*e360*/  MUFU.TANH R231, R154 ;  /* 0x0000009a00e77308 */ /* 0x0003f00000002400 */
[----:B------:R-:W2:Y:S01]  /*e370*/  MUFU.TANH R189, R189 ;  /* 0x000000bd00bd7308 */ /* 0x000ea20000002400 */
[----:B-1----:R-:W-:-:S04]  /*e380*/  FMNMX.FTZ R154, R168, R176, !PT ;  /* 0x000000b0a89a7209 */ /* 0x002fc80007810000 */
[----:B------:R-:W-:Y:S02]  /*e390*/  FMNMX.FTZ R154, R169, R154, !PT ;  /* 0x0000009aa99a7209 */ /* 0x000fe40007810000 */
[----:B0-----:R-:W-:Y:S02]  /*e3a0*/  FSEL R185, R185, -INF , P2 ;  /* 0xff800000b9b97808 */ /* 0x001fe40001000000 */
[----:B------:R-:W-:Y:S02]  /*e3b0*/  FMNMX.FTZ R154, R172, R154, !PT ;  /* 0x0000009aac9a7209 */ /* 0x000fe40007810000 */
[----:B------:R-:W-:Y:S02]  /*e3c0*/  FSEL R188, R188, -INF , P4 ;  /* 0xff800000bcbc7808 */ /* 0x000fe40002000000 */
[----:B------:R-:W-:Y:S02]  /*e3d0*/  FMNMX.FTZ R154, R185, R154, !PT ;  /* 0x0000009ab99a7209 */ /* 0x000fe40007810000 */
[----:B--2---:R-:W-:-:S02]  /*e3e0*/  FSEL R189, R189, -INF , P3 ;  /* 0xff800000bdbd7808 */ /* 0x004fc40001800000 */
[----:B------:R-:W-:Y:S01]  /*e3f0*/  FMNMX.FTZ R154, R188, R154, !PT ;  /* 0x0000009abc9a7209 */ /* 0x000fe20007810000 */
[----:B------:R-:W-:-:S03]  /*e400*/  FMUL.FTZ R192, R155, UR51 ;  /* 0x000000339bc07c20 */ /* 0x000fc60008410000 */
[----:B------:R-:W-:Y:S01]  /*e410*/  FMNMX.FTZ R154, R189, R154, !PT ;  /* 0x0000009abd9a7209 */ /* 0x000fe20007810000 */
[----:B------:R-:W-:-:S04]  /*e420*/  FMUL.FTZ R155, R158, UR51 ;  /* 0x000000339e9b7c20 */ /* 0x000fc80008410000 */
[----:B------:R-:W0:Y:S01]  /*e430*/  SHFL.BFLY PT, R158, R154, 0x2, 0x1f ;  /* 0x0c401f009a9e7f89 */ /* 0x000e2200000e0000 */
[----:B------:R-:W-:Y:S01]  /*e440*/  FMUL.FTZ R229, R159, UR51 ;  /* 0x000000339fe57c20 */ /* 0x000fe20008410000 */
[----:B------:R-:W1:Y:S01]  /*e450*/  MUFU.TANH R192, R192 ;  /* 0x000000c000c07308 */ /* 0x000e620000002400 */
[----:B------:R-:W-:Y:S01]  /*e460*/  FMUL.FTZ R196, R162, UR51 ;  /* 0x00000033a2c47c20 */ /* 0x000fe20008410000 */
[----:B------:R-:W-:Y:S01]  /*e470*/  FMUL.FTZ R197, R163, UR51 ;  /* 0x00000033a3c57c20 */ /* 0x000fe20008410000 */
[----:B0-----:R-:W-:-:S05]  /*e480*/  FMNMX.FTZ R158, R154, R158, !PT ;  /* 0x0000009e9a9e7209 */ /* 0x001fca0007810000 */
[----:B------:R-:W0:Y:S01]  /*e490*/  SHFL.BFLY PT, R176, R158, 0x1, 0x1f ;  /* 0x0c201f009eb07f89 */ /* 0x000e2200000e0000 */
[----:B------:R-:W2:Y:S01]  /*e4a0*/  MUFU.TANH R155, R155 ;  /* 0x0000009b009b7308 */ /* 0x000ea20000002400 */
[----:B------:R-:W-:Y:S02]  /*e4b0*/  IMAD.MOV.U32 R159, RZ, RZ, R231 ;  /* 0x000000ffff9f7224 */ /* 0x000fe400078e00e7 */
[----:B------:R-:W-:Y:S01]  /*e4c0*/  FMUL.FTZ R231, R166, UR51 ;  /* 0x00000033a6e77c20 */ /* 0x000fe20008410000 */
[----:B------:R-:W-:-:S04]  /*e4d0*/  FMUL.FTZ R230, R167, UR51 ;  /* 0x00000033a7e67c20 */ /* 0x000fc80008410000 */
[----:B------:R-:W3:Y:S01]  /*e4e0*/  MUFU.TANH R229, R229 ;  /* 0x000000e500e57308 */ /* 0x000ee20000002400 */
[----:B------:R-:W-:Y:S01]  /*e4f0*/  ISETP.GT.AND P3, PT, R152, RZ, PT ;  /* 0x000000ff9800720c */ /* 0x000fe20003f64270 */
[----:B------:R-:W-:Y:S01]  /*e500*/  FMUL.FTZ R163, R170, UR51 ;  /* 0x00000033aaa37c20 */ /* 0x000fe20008410000 */
[----:B------:R-:W-:-:S05]  /*e510*/  ISETP.GT.AND P4, PT, R152, 0x1, PT ;  /* 0x000000019800780c */ /* 0x000fca0003f84270 */
[----:B------:R-:W4:Y:S01]  /*e520*/  MUFU.TANH R196, R196 ;  /* 0x000000c400c47308 */ /* 0x000f220000002400 */
[----:B------:R-:W-:-:S07]  /*e530*/  FMUL.FTZ R170, R171, UR51 ;  /* 0x00000033abaa7c20 */ /* 0x000fce0008410000 */
[----:B------:R-:W5:Y:S01]  /*e540*/  MUFU.TANH R197, R197 ;  /* 0x000000c500c57308 */ /* 0x000f620000002400 */
[----:B0-----:R-:W-:Y:S02]  /*e550*/  FMNMX.FTZ R176, R158, R176, !PT ;  /* 0x000000b09eb07209 */ /* 0x001fe40007810000 */
[----:B------:R-:W-:Y:S02]  /*e560*/  FSEL R158, R159, -INF , P3 ;  /* 0xff8000009f9e7808 */ /* 0x000fe40001800000 */
[----:B------:R-:W-:-:S03]  /*e570*/  ISETP.GT.AND P3, PT, R152, 0x8, PT ;  /* 0x000000089800780c */ /* 0x000fc60003f64270 */
[----:B------:R-:W0:Y:S01]  /*e580*/  MUFU.TANH R231, R231 ;  /* 0x000000e700e77308 */ /* 0x000e220000002400 */
[----:B-1----:R-:W-:Y:S01]  /*e590*/  FSEL R159, R192, -INF , P4 ;  /* 0xff800000c09f7808 */ /* 0x002fe20002000000 */
[----:B------:R-:W-:Y:S01]  /*e5a0*/  FMUL.FTZ R166, R174, UR51 ;  /* 0x00000033aea67c20 */ /* 0x000fe20008410000 */
[----:B------:R-:W-:Y:S01]  /*e5b0*/  ISETP.GT.AND P4, PT, R152, 0x9, PT ;  /* 0x000000099800780c */ /* 0x000fe20003f84270 */
[----:B------:R-:W-:-:S04]  /*e5c0*/  FMUL.FTZ R193, R175, UR51 ;  /* 0x00000033afc17c20 */ /* 0x000fc80008410000 */
[----:B------:R-:W1:Y:S01]  /*e5d0*/  MUFU.TANH R230, R230 ;  /* 0x000000e600e67308 */ /* 0x000e620000002400 */
[----:B------:R-:W-:Y:S02]  /*e5e0*/  FSETP.NEU.FTZ.AND P2, PT, R176, -INF , PT ;  /* 0xff800000b000780b */ /* 0x000fe40003f5d000 */
[----:B--2---:R-:W-:Y:S02]  /*e5f0*/  FSEL R155, R155, -INF , P3 ;  /* 0xff8000009b9b7808 */ /* 0x004fe40001800000 */
[----:B------:R-:W-:-:S03]  /*e600*/  ISETP.GT.AND P3, PT, R152, 0x10, PT ;  /* 0x000000109800780c */ /* 0x000fc60003f64270 */
[----:B------:R-:W2:Y:S01]  /*e610*/  MUFU.TANH R163, R163 ;  /* 0x000000a300a37308 */ /* 0x000ea20000002400 */
[----:B---3--:R-:W-:Y:S01]  /*e620*/  FSEL R229, R229, -INF , P4 ;  /* 0xff800000e5e57808 */ /* 0x008fe20002000000 */
[----:B------:R-:W-:Y:S01]  /*e630*/  FMUL.FTZ R178, R178, UR51 ;  /* 0x00000033b2b27c20 */ /* 0x000fe20008410000 */
[----:B------:R-:W-:Y:S01]  /*e640*/  ISETP.GT.AND P4, PT, R152, 0x11, PT ;  /* 0x000000119800780c */ /* 0x000fe20003f84270 */
[----:B------:R-:W-:-:S04]  /*e650*/  FMUL.FTZ R171, R179, UR51 ;  /* 0x00000033b3ab7c20 */ /* 0x000fc80008410000 */
[----:B------:R-:W-:Y:S01]  /*e660*/  MUFU.TANH R170, R170 ;  /* 0x000000aa00aa7308 */ /* 0x000fe20000002400 */
[----:B------:R-:W-:Y:S02]  /*e670*/  FSEL R154, R176, RZ, P2 ;  /* 0x000000ffb09a7208 */ /* 0x000fe40001000000 */
[----:B----4-:R-:W-:Y:S02]  /*e680*/  FSEL R196, R196, -INF , P3 ;  /* 0xff800000c4c47808 */ /* 0x010fe40001800000 */
[----:B------:R-:W-:-:S03]  /*e690*/  ISETP.GT.AND P3, PT, R152, 0x18, PT ;  /* 0x000000189800780c */ /* 0x000fc60003f64270 */
[----:B------:R-:W3:Y:S01]  /*e6a0*/  MUFU.TANH R166, R166 ;  /* 0x000000a600a67308 */ /* 0x000ee20000002400 */
[----:B-----5:R-:W-:Y:S01]  /*e6b0*/  FSEL R197, R197, -INF , P4 ;  /* 0xff800000c5c57808 */ /* 0x020fe20002000000 */
[----:B------:R-:W-:Y:S01]  /*e6c0*/  FMUL.FTZ R174, R182, UR51 ;  /* 0x00000033b6ae7c20 */ /* 0x000fe20008410000 */
[----:B------:R-:W-:Y:S01]  /*e6d0*/  ISETP.GT.AND P4, PT, R152, 0x19, PT ;  /* 0x000000199800780c */ /* 0x000fe20003f84270 */
[----:B------:R-:W-:-:S04]  /*e6e0*/  FADD.FTZ R154, -R154, R217 ;  /* 0x000000d99a9a7221 */ /* 0x000fc80000010100 */
[----:B------:R-:W4:Y:S01]  /*e6f0*/  MUFU.TANH R193, R193 ;  /* 0x000000c100c17308 */ /* 0x000f220000002400 */
[----:B------:R-:W-:Y:S01]  /*e700*/  FMUL.FTZ R175, R183, UR51 ;  /* 0x00000033b7af7c20 */ /* 0x000fe20008410000 */
[----:B0-----:R-:W-:Y:S01]  /*e710*/  FSEL R217, R231, -INF , P3 ;  /* 0xff800000e7d97808 */ /* 0x001fe20001800000 */
[----:B------:R-:W-:Y:S01]  /*e720*/  FMUL.FTZ R190, R190, UR51 ;  /* 0x00000033bebe7c20 */ /* 0x000fe20008410000 */
[----:B------:R-:W-:Y:S02]  /*e730*/  ISETP.GT.AND P3, PT, R152, 0x20, PT ;  /* 0x000000209800780c */ /* 0x000fe40003f64270 */
[----:B-1----:R-:W-:Y:S02]  /*e740*/  FSEL R230, R230, -INF , P4 ;  /* 0xff800000e6e67808 */ /* 0x002fe40002000000 */
[----:B------:R-:W0:Y:S01]  /*e750*/  MUFU.TANH R178, R178 ;  /* 0x000000b200b27308 */ /* 0x000e220000002400 */
[----:B------:R-:W-:Y:S01]  /*e760*/  ISETP.GT.AND P4, PT, R152, 0x21, PT ;  /* 0x000000219800780c */ /* 0x000fe20003f84270 */
[----:B------:R-:W-:Y:S01]  /*e770*/  FMUL.FTZ R167, R186, UR51 ;  /* 0x00000033baa77c20 */ /* 0x000fe20008410000 */
[----:B------:R-:W-:-:S05]  /*e780*/  FMUL.FTZ R162, R187, UR51 ;  /* 0x00000033bba27c20 */ /* 0x000fca0008410000 */
[----:B------:R-:W1:Y:S01]  /*e790*/  MUFU.TANH R171, R171 ;  /* 0x000000ab00ab7308 */ /* 0x000e620000002400 */
[----:B--2---:R-:W-:Y:S02]  /*e7a0*/  FSEL R187, R163, -INF , P3 ;  /* 0xff800000a3bb7808 */ /* 0x004fe40001800000 */
[----:B------:R-:W-:-:S05]  /*e7b0*/  ISETP.GT.AND P3, PT, R152, 0x28, PT ;  /* 0x000000289800780c */ /* 0x000fca0003f64270 */
[----:B------:R-:W2:Y:S01]  /*e7c0*/  MUFU.TANH R174, R174 ;  /* 0x000000ae00ae7308 */ /* 0x000ea20000002400 */
[----:B------:R-:W-:-:S07]  /*e7d0*/  FMUL.FTZ R191, R191, UR51 ;  /* 0x00000033bfbf7c20 */ /* 0x000fce0008410000 */
[----:B------:R-:W5:Y:S01]  /*e7e0*/  MUFU.TANH R175, R175 ;  /* 0x000000af00af7308 */ /* 0x000f620000002400 */
[----:B---3--:R-:W-:-:S07]  /*e7f0*/  FSEL R192, R166, -INF , P3 ;  /* 0xff800000a6c07808 */ /* 0x008fce0001800000 */
[----:B------:R3:W-:Y:S01]  /*e800*/  MUFU.TANH R163, R190 ;  /* 0x000000be00a37308 */ /* 0x0007e20000002400 */
[----:B------:R-:W-:Y:S02]  /*e810*/  ISETP.GT.AND P3, PT, R152, 0x30, PT ;  /* 0x000000309800780c */ /* 0x000fe40003f64270 */
[----:B---3--:R-:W-:Y:S02]  /*e820*/  FSEL R190, R170, -INF , P4 ;  /* 0xff800000aabe7808 */ /* 0x008fe40002000000 */
[----:B------:R-:W-:-:S03]  /*e830*/  ISETP.GT.AND P4, PT, R152, 0x29, PT ;  /* 0x000000299800780c */ /* 0x000fc60003f84270 */
[----:B------:R-:W3:Y:S01]  /*e840*/  MUFU.TANH R167, R167 ;  /* 0x000000a700a77308 */ /* 0x000ee20000002400 */
[----:B----4-:R-:W-:Y:S02]  /*e850*/  FSEL R193, R193, -INF , P4 ;  /* 0xff800000c1c17808 */ /* 0x010fe40002000000 */
[----:B------:R-:W-:-:S05]  /*e860*/  ISETP.GT.AND P4, PT, R152, 0x31, PT ;  /* 0x000000319800780c */ /* 0x000fca0003f84270 */
[----:B------:R-:W4:Y:S01]  /*e870*/  MUFU.TANH R162, R162 ;  /* 0x000000a200a27308 */ /* 0x000f220000002400 */
[----:B0-----:R-:W-:Y:S02]  /*e880*/  FSEL R179, R178, -INF , P3 ;  /* 0xff800000b2b37808 */ /* 0x001fe40001800000 */
[----:B-1----:R-:W-:Y:S02]  /*e890*/  FSEL R171, R171, -INF , P4 ;  /* 0xff800000abab7808 */ /* 0x002fe40002000000 */
[----:B------:R-:W-:-:S03]  /*e8a0*/  ISETP.GT.AND P3, PT, R152, 0x38, PT ;  /* 0x000000389800780c */ /* 0x000fc60003f64270 */
[----:B------:R-:W0:Y:S01]  /*e8b0*/  MUFU.TANH R166, R191 ;  /* 0x000000bf00a67308 */ /* 0x000e220000002400 */
[----:B------:R-:W-:Y:S01]  /*e8c0*/  ISETP.GT.AND P4, PT, R152, 0x39, PT ;  /* 0x000000399800780c */ /* 0x000fe20003f84270 */
[----:B------:R-:W-:Y:S01]  /*e8d0*/  UMOV UR43, UR49 ;  /* 0x00000031002b7c82 */ /* 0x000fe20008000000 */
[----:B--2---:R-:W-:Y:S02]  /*e8e0*/  FSEL R174, R174, -INF , P3 ;  /* 0xff800000aeae7808 */ /* 0x004fe40001800000 */
[----:B-----5:R-:W-:Y:S01]  /*e8f0*/  FSEL R175, R175, -INF , P4 ;  /* 0xff800000afaf7808 */ /* 0x020fe20002000000 */
[----:B------:R-:W-:Y:S01]  /*e900*/  FMUL.FTZ R182, R176, UR43 ;  /* 0x0000002bb0b67c20 */ /* 0x000fe20008410000 */
[C---:B------:R-:W-:Y:S02]  /*e910*/  ISETP.GT.AND P3, PT, R152.reuse, 0x40, PT ;  /* 0x000000409800780c */ /* 0x040fe40003f64270 */
[----:B------:R-:W-:Y:S02]  /*e920*/  ISETP.GT.AND P4, PT, R152, 0x41, PT ;  /* 0x000000419800780c */ /* 0x000fe40003f84270 */
[----:B---3--:R-:W-:-:S02]  /*e930*/  FSEL R167, R167, -INF , P3 ;  /* 0xff800000a7a77808 */ /* 0x008fc40001800000 */
[----:B----4-:R-:W-:Y:S02]  /*e940*/  FSEL R162, R162, -INF , P4 ;  /* 0xff800000a2a27808 */ /* 0x010fe40002000000 */
[C---:B------:R-:W-:Y:S02]  /*e950*/  ISETP.GT.AND P3, PT, R152.reuse, 0x48, PT ;  /* 0x000000489800780c */ /* 0x040fe40003f64270 */
[----:B------:R-:W-:Y:S02]  /*e960*/  ISETP.GT.AND P4, PT, R152, 0x49, PT ;  /* 0x000000499800780c */ /* 0x000fe40003f84270 */
[----:B------:R-:W-:Y:S02]  /*e970*/  FSEL R182, R182, RZ, P2 ;  /* 0x000000ffb6b67208 */ /* 0x000fe40001000000 */
[----:B------:R-:W-:Y:S02]  /*e980*/  FSEL R163, R163, -INF , P3 ;  /* 0xff800000a3a37808 */ /* 0x000fe40001800000 */
[----:B0-----:R-:W-:Y:S01]  /*e990*/  FSEL R166, R166, -INF , P4 ;  /* 0xff800000a6a67808 */ /* 0x001fe20002000000 */
[----:B------:R-:W-:Y:S01]  /*e9a0*/  FMUL.FTZ R194, R194, UR51 ;  /* 0x00000033c2c27c20 */ /* 0x000fe20008410000 */
[----:B------:R-:W-:-:S02]  /*e9b0*/  ISETP.GT.AND P3, PT, R152, 0x50, PT ;  /* 0x000000509800780c */ /* 0x000fc40003f64270 */
[C---:B------:R-:W-:Y:S02]  /*e9c0*/  ISETP.GT.AND P4, PT, R152.reuse, 0x51, PT ;  /* 0x000000519800780c */ /* 0x040fe40003f84270 */
[C---:B------:R-:W-:Y:S02]  /*e9d0*/  ISETP.GT.AND P5, PT, R152.reuse, 0x58, PT ;  /* 0x000000589800780c */ /* 0x040fe40003fa4270 */
[----:B------:R-:W-:Y:S01]  /*e9e0*/  ISETP.GT.AND P6, PT, R152, 0x59, PT ;  /* 0x000000599800780c */ /* 0x000fe20003fc4270 */
[----:B------:R-:W-:Y:S01]  /*e9f0*/  FFMA.FTZ R152, R153, UR43, -R182 ;  /* 0x0000002b99987c23 */ /* 0x000fe200080108b6 */
[----:B------:R-:W-:Y:S01]  /*ea00*/  FMUL.FTZ R154, R154, UR43 ;  /* 0x0000002b9a9a7c20 */ /* 0x000fe20008410000 */
[----:B------:R-:W-:Y:S08]  /*ea10*/  MUFU.TANH R170, R194 ;  /* 0x000000c200aa7308 */ /* 0x000ff00000002400 */
[----:B------:R-:W-:Y:S08]  /*ea20*/  MUFU.EX2 R152, R152 ;  /* 0x0000009800987308 */ /* 0x000ff00000000800 */
[----:B------:R-:W0:Y:S02]  /*ea30*/  MUFU.EX2 R194, R154 ;  /* 0x0000009a00c27308 */ /* 0x000e240000000800 */
[----:B0-----:R-:W-:Y:S01]  /*ea40*/  FFMA.FTZ R153, R194, R0, R152 ;  /* 0x00000000c2997223 */ /* 0x001fe20000010098 */
[----:B------:R-:W-:-:S04]  /*ea50*/  FMNMX.FTZ R0, R158, R216, !PT ;  /* 0x000000d89e007209 */ /* 0x000fc80007810000 */
[----:B------:R-:W-:-:S04]  /*ea60*/  FMNMX.FTZ R0, R159, R0, !PT ;  /* 0x000000009f007209 */ /* 0x000fc80007810000 */
[----:B------:R-:W-:-:S04]  /*ea70*/  FMNMX.FTZ R0, R155, R0, !PT ;  /* 0x000000009b007209 */ /* 0x000fc80007810000 */
[----:B------:R-:W-:-:S04]  /*ea80*/  FMNMX.FTZ R0, R229, R0, !PT ;  /* 0x00000000e5007209 */ /* 0x000fc80007810000 */
[----:B------:R-:W-:-:S04]  /*ea90*/  FMNMX.FTZ R0, R196, R0, !PT ;  /* 0x00000000c4007209 */ /* 0x000fc80007810000 */
[----:B------:R-:W-:-:S04]  /*eaa0*/  FMNMX.FTZ R0, R197, R0, !PT ;  /* 0x00000000c5007209 */ /* 0x000fc80007810000 */
[----:B------:R-:W-:Y:S01]  /*eab0*/  FMNMX.FTZ R0, R217, R0, !PT ;  /* 0x00000000d9007209 */ /* 0x000fe20007810000 */
[----:B------:R-:W-:-:S03]  /*eac0*/  FFMA.FTZ R154, R223, UR43, -R182 ;  /* 0x0000002bdf9a7c23 */ /* 0x000fc600080108b6 */
[----:B------:R-:W-:-:S04]  /*ead0*/  FMNMX.FTZ R0, R230, R0, !PT ;  /* 0x00000000e6007209 */ /* 0x000fc80007810000 */
[----:B------:R-:W-:Y:S01]  /*eae0*/  FMNMX.FTZ R0, R187, R0, !PT ;  /* 0x00000000bb007209 */ /* 0x000fe20007810000 */
[----:B------:R-:W0:Y:S03]  /*eaf0*/  MUFU.EX2 R154, R154 ;  /* 0x0000009a009a7308 */ /* 0x000e260000000800 */
[----:B------:R-:W-:-:S04]  /*eb00*/  FMNMX.FTZ R0, R190, R0, !PT ;  /* 0x00000000be007209 */ /* 0x000fc80007810000 */
[----:B------:R-:W-:-:S04]  /*eb10*/  FMNMX.FTZ R0, R192, R0, !PT ;  /* 0x00000000c0007209 */ /* 0x000fc80007810000 */
[----:B------:R-:W-:-:S04]  /*eb20*/  FMNMX.FTZ R0, R193, R0, !PT ;  /* 0x00000000c1007209 */ /* 0x000fc80007810000 */
[----:B------:R-:W-:Y:S01]  /*eb30*/  FMNMX.FTZ R0, R179, R0, !PT ;  /* 0x00000000b3007209 */ /* 0x000fe20007810000 */
[C---:B0-----:R-:W-:Y:S01]  /*eb40*/  FADD.FTZ R153, R154.reuse, R153 ;  /* 0x000000999a997221 */ /* 0x041fe20000010000 */
[----:B------:R-:W-:Y:S02]  /*eb50*/  F2FP.F16.F32.PACK_AB R152, R154, R152 ;  /* 0x000000989a98723e */ /* 0x000fe400000000ff */
[----:B------:R-:W-:Y:S01]  /*eb60*/  FMNMX.FTZ R154, R171, R0, !PT ;  /* 0x00000000ab9a7209 */ /* 0x000fe20007810000 */
[----:B------:R-:W-:-:S03]  /*eb70*/  FMUL.FTZ R195, R195, UR51 ;  /* 0x00000033c3c37c20 */ /* 0x000fc60008410000 */
[----:B------:R-:W-:Y:S01]  /*eb80*/  FMNMX.FTZ R154, R174, R154, !PT ;  /* 0x0000009aae9a7209 */ /* 0x000fe20007810000 */
[----:B------:R-:W-:-:S03]  /*eb90*/  FMUL.FTZ R183, R198, UR51 ;  /* 0x00000033c6b77c20 */ /* 0x000fc60008410000 */
[----:B------:R-:W-:Y:S01]  /*eba0*/  FMNMX.FTZ R154, R175, R154, !PT ;  /* 0x0000009aaf9a7209 */ /* 0x000fe20007810000 */
[----:B------:R-:W0:Y:S01]  /*ebb0*/  MUFU.TANH R0, R195 ;  /* 0x000000c300007308 */ /* 0x000e220000002400 */
[----:B------:R-:W-:Y:S02]  /*ebc0*/  FMUL.FTZ R186, R199, UR51 ;  /* 0x00000033c7ba7c20 */ /* 0x000fe40008410000 */
[----:B------:R-:W-:-:S04]  /*ebd0*/  FMNMX.FTZ R154, R167, R154, !PT ;  /* 0x0000009aa79a7209 */ /* 0x000fc80007810000 */
[----:B------:R-:W-:Y:S01]  /*ebe0*/  FMNMX.FTZ R154, R162, R154, !PT ;  /* 0x0000009aa29a7209 */ /* 0x000fe20007810000 */
[----:B------:R-:W1:Y:S03]  /*ebf0*/  MUFU.TANH R183, R183 ;  /* 0x000000b700b77308 */ /* 0x000e660000002400 */
[----:B------:R-:W-:-:S05]  /*ec00*/  FMNMX.FTZ R154, R163, R154, !PT ;  /* 0x0000009aa39a7209 */ /* 0x000fca0007810000 */
[----:B------:R-:W2:Y:S01]  /*ec10*/  MUFU.TANH R186, R186 ;  /* 0x000000ba00ba7308 */ /* 0x000ea20000002400 */
[----:B------:R-:W-:Y:S02]  /*ec20*/  FSEL R170, R170, -INF , P3 ;  /* 0xff800000aaaa7808 */ /* 0x000fe40001800000 */
[----:B------:R-:W-:Y:S02]  /*ec30*/  FMNMX.FTZ R154, R166, R154, !PT ;  /* 0x0000009aa69a7209 */ /* 0x000fe40007810000 */
[----:B0-----:R-:W-:Y:S02]  /*ec40*/  FSEL R0, R0, -INF , P4 ;  /* 0xff80000000007808 */ /* 0x001fe40002000000 */
[----:B------:R-:W-:Y:S02]  /*ec50*/  FMNMX.FTZ R154, R170, R154, !PT ;  /* 0x0000009aaa9a7209 */ /* 0x000fe40007810000 */
[----:B-1----:R-:W-:Y:S02]  /*ec60*/  FSEL R183, R183, -INF , P5 ;  /* 0xff800000b7b77808 */ /* 0x002fe40002800000 */
[----:B------:R-:W-:-:S04]  /*ec70*/  FMNMX.FTZ R154, R0, R154, !PT ;  /* 0x0000009a009a7209 */ /* 0x000fc80007810000 */
[----:B------:R-:W-:Y:S02]  /*ec80*/  FMNMX.FTZ R154, R183, R154, !PT ;  /* 0x0000009ab79a7209 */ /* 0x000fe40007810000 */
[----:B--2---:R-:W-:-:S04]  /*ec90*/  FSEL R186, R186, -INF , P6 ;  /* 0xff800000baba7808 */ /* 0x004fc80003000000 */
[----:B------:R-:W-:-:S05]  /*eca0*/  FMNMX.FTZ R178, R186, R154, !PT ;  /* 0x0000009abab27209 */ /* 0x000fca0007810000 */
[----:B------:R-:W0:Y:S02]  /*ecb0*/  SHFL.BFLY PT, R154, R178, 0x2, 0x1f ;  /* 0x0c401f00b29a7f89 */ /* 0x000e2400000e0000 */
[----:B0-----:R-:W-:Y:S01]  /*ecc0*/  FMNMX.FTZ R178, R178, R154, !PT ;  /* 0x0000009ab2b27209 */ /* 0x001fe20007810000 */
[----:B------:R-:W-:-:S04]  /*ecd0*/  FFMA.FTZ R154, R177, UR43, -R182 ;  /* 0x0000002bb19a7c23 */ /* 0x000fc800080108b6 */
[----:B------:R-:W0:Y:S01]  /*ece0*/  SHFL.BFLY PT, R191, R178, 0x1, 0x1f ;  /* 0x0c201f00b2bf7f89 */ /* 0x000e2200000e0000 */
[----:B------:R-:W-:Y:S01]  /*ecf0*/  FFMA.FTZ R177, R222, UR43, -R182 ;  /* 0x0000002bdeb17c23 */ /* 0x000fe200080108b6 */
[----:B------:R-:W1:Y:S01]  /*ed00*/  MUFU.EX2 R154, R154 ;  /* 0x0000009a009a7308 */ /* 0x000e620000000800 */
[----:B------:R-:W2:Y:S01]  /*ed10*/  S2R R231, SR_TID.X ;  /* 0x0000000000e77919 */ /* 0x000ea20000002100 */
[-C--:B------:R-:W-:Y:S01]  /*ed20*/  FMUL.FTZ R24, R24, R194.reuse ;  /* 0x000000c218187220 */ /* 0x080fe20000410000 */
[-C--:B------:R-:W-:Y:S01]  /*ed30*/  FMUL.FTZ R25, R25, R194.reuse ;  /* 0x000000c219197220 */ /* 0x080fe20000410000 */
[-C--:B------:R-:W-:Y:S01]  /*ed40*/  FMUL.FTZ R28, R28, R194.reuse ;  /* 0x000000c21c1c7220 */ /* 0x080fe20000410000 */
[-C--:B------:R-:W-:Y:S01]  /*ed50*/  FMUL.FTZ R29, R29, R194.reuse ;  /* 0x000000c21d1d7220 */ /* 0x080fe20000410000 */
[-C--:B------:R-:W-:Y:S02]  /*ed60*/  FMUL.FTZ R32, R32, R194.reuse ;  /* 0x000000c220207220 */ /* 0x080fe40000410000 */
        /* <DEDUP_REMOVED lines=14> */
[----:B0-----:R-:W-:Y:S01]  /*ee50*/  FMNMX.FTZ R178, R178, R191, !PT ;  /* 0x000000bfb2b27209 */ /* 0x001fe20007810000 */
[-C--:B------:R-:W-:Y:S01]  /*ee60*/  FMUL.FTZ R57, R57, R194.reuse ;  /* 0x000000c239397220 */ /* 0x080fe20000410000 */
[-C--:B------:R-:W-:Y:S01]  /*ee70*/  FMUL.FTZ R60, R60, R194.reuse ;  /* 0x000000c23c3c7220 */ /* 0x080fe20000410000 */
[----:B------:R-:W-:Y:S01]  /*ee80*/  FMUL.FTZ R61, R61, R194 ;  /* 0x000000c23d3d7220 */ /* 0x000fe20000410000 */
[C---:B------:R-:W-:Y:S01]  /*ee90*/  FSETP.NEU.FTZ.AND P2, PT, R178.reuse, -INF , PT ;  /* 0xff800000b200780b */ /* 0x040fe20003f5d000 */
[----:B------:R-:W-:Y:S01]  /*eea0*/  FMUL.FTZ R191, R178, UR43 ;  /* 0x0000002bb2bf7c20 */ /* 0x000fe20008410000 */
[C---:B---3--:R-:W-:Y:S01]  /*eeb0*/  FADD.FTZ R195, R177.reuse, R153 ;  /* 0x00000099b1c37221 */ /* 0x048fe20000010000 */
[----:B------:R-:W-:Y:S01]  /*eec0*/  F2FP.F16.F32.PACK_AB R154, R177, R154 ;  /* 0x0000009ab19a723e */ /* 0x000fe200000000ff */
[-C--:B------:R-:W-:Y:S01]  /*eed0*/  FMUL.FTZ R64, R64, R194.reuse ;  /* 0x000000c240407220 */ /* 0x080fe20000410000 */
[----:B------:R-:W-:Y:S01]  /*eee0*/  FSEL R177, R178, RZ, P2 ;  /* 0x000000ffb2b17208 */ /* 0x000fe20001000000 */
[-C--:B------:R-:W-:Y:S01]  /*eef0*/  FMUL.FTZ R65, R65, R194.reuse ;  /* 0x000000c241417220 */ /* 0x080fe20000410000 */
[----:B------:R-:W-:Y:S01]  /*ef00*/  FSEL R191, R191, RZ, P2 ;  /* 0x000000ffbfbf7208 */ /* 0x000fe20001000000 */
[-C--:B------:R-:W-:Y:S01]  /*ef10*/  FMUL.FTZ R68, R68, R194.reuse ;  /* 0x000000c244447220 */ /* 0x080fe20000410000 */
[-C--:B------:R-:W-:Y:S01]  /*ef20*/  FMUL.FTZ R69, R69, R194.reuse ;  /* 0x000000c245457220 */ /* 0x080fe20000410000 */
[----:B------:R-:W-:Y:S01]  /*ef30*/  FADD.FTZ R177, -R177, R216 ;  /* 0x000000d8b1b17221 */ /* 0x000fe20000010100 */
[-C--:B------:R-:W-:Y:S01]  /*ef40*/  FMUL.FTZ R72, R72, R194.reuse ;  /* 0x000000c248487220 */ /* 0x080fe20000410000 */
[--C-:B------:R-:W-:Y:S01]  /*ef50*/  FFMA.FTZ R153, R158, UR43, -R191.reuse ;  /* 0x0000002b9e997c23 */ /* 0x100fe200080108bf */
[-C--:B------:R-:W-:Y:S01]  /*ef60*/  FMUL.FTZ R73, R73, R194.reuse ;  /* 0x000000c249497220 */ /* 0x080fe20000410000 */
[----:B------:R-:W-:Y:S01]  /*ef70*/  FMUL.FTZ R177, R177, UR43 ;  /* 0x0000002bb1b17c20 */ /* 0x000fe20008410000 */
        /* <DEDUP_REMOVED lines=11> */
[----:B------:R0:W1:Y:S01]  /*f030*/  MUFU.EX2 R216, R177 ;  /* 0x000000b100d87308 */ /* 0x0000620000000800 */
[----:B------:R-:W-:Y:S01]  /*f040*/  FFMA.FTZ R158, R159, UR43, -R191 ;  /* 0x0000002b9f9e7c23 */ /* 0x000fe200080108bf */
[----:B--2---:R-:W-:Y:S01]  /*f050*/  SHF.R.U32.HI R231, RZ, 0x7, R231 ;  /* 0x00000007ffe77819 */ /* 0x004fe200000116e7 */
[-C--:B------:R-:W-:Y:S01]  /*f060*/  FMUL.FTZ R96, R96, R194.reuse ;  /* 0x000000c260607220 */ /* 0x080fe20000410000 */
[-C--:B------:R-:W-:Y:S01]  /*f070*/  FMUL.FTZ R97, R97, R194.reuse ;  /* 0x000000c261617220 */ /* 0x080fe20000410000 */
[-C--:B------:R-:W-:Y:S01]  /*f080*/  FMUL.FTZ R100, R100, R194.reuse ;  /* 0x000000c264647220 */ /* 0x080fe20000410000 */
[-C--:B------:R-:W-:Y:S01]  /*f090*/  FMUL.FTZ R101, R101, R194.reuse ;  /* 0x000000c265657220 */ /* 0x080fe20000410000 */
[-C--:B------:R-:W-:Y:S01]  /*f0a0*/  FMUL.FTZ R104, R104, R194.reuse ;  /* 0x000000c268687220 */ /* 0x080fe20000410000 */
[-C--:B------:R-:W-:Y:S01]  /*f0b0*/  FMUL.FTZ R105, R105, R194.reuse ;  /* 0x000000c269697220 */ /* 0x080fe20000410000 */
[----:B0-----:R-:W-:Y:S01]  /*f0c0*/  IADD3 R177, -R231, 0xb, RZ ;  /* 0x0000000be7b17810 */ /* 0x001fe20007ffe1ff */
[----:B------:R-:W0:Y:S01]  /*f0d0*/  MUFU.EX2 R158, R158 ;  /* 0x0000009e009e7308 */ /* 0x000e220000000800 */
[-C--:B------:R-:W-:Y:S01]  /*f0e0*/  FMUL.FTZ R108, R108, R194.reuse ;  /* 0x000000c26c6c7220 */ /* 0x080fe20000410000 */
[-C--:B------:R-:W-:Y:S01]  /*f0f0*/  FMUL.FTZ R109, R109, R194.reuse ;  /* 0x000000c26d6d7220 */ /* 0x080fe20000410000 */
[-C--:B------:R-:W-:Y:S01]  /*f100*/  FMUL.FTZ R112, R112, R194.reuse ;  /* 0x000000c270707220 */ /* 0x080fe20000410000 */
[-C--:B------:R-:W-:Y:S01]  /*f110*/  FMUL.FTZ R113, R113, R194.reuse ;  /* 0x000000c271717220 */ /* 0x080fe20000410000 */
[-C--:B------:R-:W-:Y:S01]  /*f120*/  FMUL.FTZ R116, R116, R194.reuse ;  /* 0x000000c274747220 */ /* 0x080fe20000410000 */
[----:B------:R-:W-:Y:S01]  /*f130*/  FMUL.FTZ R117, R117, R194 ;  /* 0x000000c275757220 */ /* 0x000fe20000410000 */
[----:B-1----:R-:W-:Y:S01]  /*f140*/  FFMA.FTZ R198, R216, R3, R153 ;  /* 0x00000003d8c67223 */ /* 0x002fe20000010099 */
[----:B------:R-:W-:-:S02]  /*f150*/  @!P0 VIADD R3, R211, 0x32440 ;  /* 0x00032440d3038836 */ /* 0x000fc40000000000 */
[-C--:B------:R-:W-:Y:S01]  /*f160*/  FMUL.FTZ R120, R120, R194.reuse ;  /* 0x000000c278787220 */ /* 0x080fe20000410000 */
[-C--:B------:R-:W-:Y:S01]  /*f170*/  FMUL.FTZ R121, R121, R194.reuse ;  /* 0x000000c279797220 */ /* 0x080fe20000410000 */
[-C--:B------:R-:W-:Y:S01]  /*f180*/  FMUL.FTZ R124, R124, R194.reuse ;  /* 0x000000c27c7c7220 */ /* 0x080fe20000410000 */
[-C--:B------:R-:W-:Y:S01]  /*f190*/  FMUL.FTZ R125, R125, R194.reuse ;  /* 0x000000c27d7d7220 */ /* 0x080fe20000410000 */
[----:B------:R-:W-:Y:S01]  /*f1a0*/  @!P0 PRMT R3, RZ, 0x654, R3 ;  /* 0x00000654ff038816 */ /* 0x000fe20000000003 */
        /* <DEDUP_REMOVED lines=14> */
[----:B------:R-:W-:Y:S01]  /*f290*/  FMUL.FTZ R149, R149, R194 ;  /* 0x000000c295957220 */ /* 0x000fe20000410000 */
[--C-:B------:R-:W-:Y:S01]  /*f2a0*/  FFMA.FTZ R199, R155, UR43, -R191.reuse ;  /* 0x0000002b9bc77c23 */ /* 0x100fe200080108bf */
[----:B------:R-:W-:Y:S01]  /*f2b0*/  FFMA.FTZ R194, R229, UR43, -R191 ;  /* 0x0000002be5c27c23 */ /* 0x000fe200080108bf */
[----:B------:R2:W-:Y:S01]  /*f2c0*/  BAR.SYNC.DEFER_BLOCKING R3, 0x100 ;  /* 0x000400030000751d */ /* 0x0005e20000010000 */
[C---:B0-----:R-:W-:Y:S01]  /*f2d0*/  FADD.FTZ R198, R158.reuse, R198 ;  /* 0x000000c69ec67221 */ /* 0x041fe20000010000 */
[----:B------:R-:W-:-:S04]  /*f2e0*/  F2FP.F16.F32.PACK_AB R153, R158, R153 ;  /* 0x000000999e99723e */ /* 0x000fc800000000ff */
[----:B------:R-:W-:Y:S01]  /*f2f0*/  MUFU.EX2 R199, R199 ;  /* 0x000000c700c77308 */ /* 0x000fe20000000800 */
[----:B------:R-:W-:Y:S02]  /*f300*/  IMAD.MOV.U32 R158, RZ, RZ, 0xc00 ;  /* 0x00000c00ff9e7424 */ /* 0x000fe400078e00ff */
[--C-:B------:R-:W-:Y:S01]  /*f310*/  FFMA.FTZ R164, R164, UR43, -R182.reuse ;  /* 0x0000002ba4a47c23 */ /* 0x100fe200080108b6 */
[--C-:B------:R-:W-:Y:S01]  /*f320*/  FFMA.FTZ R165, R165, UR43, -R182.reuse ;  /* 0x0000002ba5a57c23 */ /* 0x100fe200080108b6 */
[--C-:B------:R-:W-:Y:S01]  /*f330*/  FFMA.FTZ R168, R168, UR43, -R182.reuse ;  /* 0x0000002ba8a87c23 */ /* 0x100fe200080108b6 */
[----:B------:R-:W-:Y:S01]  /*f340*/  FFMA.FTZ R169, R169, UR43, -R182 ;  /* 0x0000002ba9a97c23 */ /* 0x000fe200080108b6 */
[----:B------:R-:W3:Y:S01]  /*f350*/  LDL R222, [R1+0x2c] ;  /* 0x00002c0001de7983 */ /* 0x000ee20000100800 */
[----:B------:R-:W0:Y:S01]  /*f360*/  MUFU.EX2 R194, R194 ;  /* 0x000000c200c27308 */ /* 0x000e220000000800 */
[----:B------:R-:W-:Y:S02]  /*f370*/  IMAD R158, R2, R158, UR42 ;  /* 0x0000002a029e7e24 */ /* 0x000fe4000f8e029e */
[----:B------:R-:W-:-:S02]  /*f380*/  IMAD.MOV.U32 R159, RZ, RZ, 0x40000040 ;  /* 0x40000040ff9f7424 */ /* 0x000fc400078e00ff */
[-C--:B------:R-:W-:Y:S01]  /*f390*/  FMUL.FTZ R26, R26, R216.reuse ;  /* 0x000000d81a1a7220 */ /* 0x080fe20000410000 */
        /* <DEDUP_REMOVED lines=65> */
[----:B0-----:R-:W-:-:S05]  /*f7b0*/  F2FP.F16.F32.PACK_AB R155, R194, R199 ;  /* 0x000000c7c29b723e */ /* 0x001fca00000000ff */
[----:B------:R-:W-:-:S06]  /*f7c0*/  WARPGROUP.ARRIVE ;  /* 0x00000000000079c5 */ /* 0x000fcc0000000000 */
[----:B------:R-:W-:Y:S01]  /*f7d0*/  HGMMA.64x256x16.F32 R24, R152, gdesc[UR4].tnspB, R24, gsb0 ;  /* 0x43e0000498187df0 */ /* 0x000fe20008000818 */
[--C-:B------:R-:W-:Y:S01]  /*f7e0*/  FFMA.FTZ R159, R218, UR43, -R182.reuse ;  /* 0x0000002bda9f7c23 */ /* 0x100fe200080108b6 */
[--C-:B------:R-:W-:Y:S01]  /*f7f0*/  FFMA.FTZ R197, R197, UR43, -R191.reuse ;  /* 0x0000002bc5c57c23 */ /* 0x100fe200080108bf */
[--C-:B------:R-:W-:Y:S01]  /*f800*/  FFMA.FTZ R216, R219, UR43, -R182.reuse ;  /* 0x0000002bdbd87c23 */ /* 0x100fe200080108b6 */
[----:B--2---:R-:W-:Y:S01]  /*f810*/  FFMA.FTZ R3, R221, UR43, -R182 ;  /* 0x0000002bdd037c23 */ /* 0x004fe200080108b6 */
[----:B------:R-:W-:Y:S02]  /*f820*/  FFMA.FTZ R217, R217, UR43, -R191 ;  /* 0x0000002bd9d97c23 */ /* 0x000fe400080108bf */
[----:B------:R-:W-:Y:S08]  /*f830*/  MUFU.EX2 R159, R159 ;  /* 0x0000009f009f7308 */ /* 0x000ff00000000800 */
[----:B------:R-:W-:Y:S08]  /*f840*/  MUFU.EX2 R197, R197 ;  /* 0x000000c500c57308 */ /* 0x000ff00000000800 */
[----:B------:R-:W-:Y:S08]  /*f850*/  MUFU.EX2 R216, R216 ;  /* 0x000000d800d87308 */ /* 0x000ff00000000800 */
[----:B------:R-:W-:Y:S08]  /*f860*/  MUFU.EX2 R3, R3 ;  /* 0x0000000300037308 */ /* 0x000ff00000000800 */
[----:B------:R-:W-:Y:S01]  /*f870*/  MUFU.EX2 R217, R217 ;  /* 0x000000d900d97308 */ /* 0x000fe20000000800 */
[----:B------:R-:W-:-:S04]  /*f880*/  FADD.FTZ R199, R199, R198 ;  /* 0x000000c6c7c77221 */ /* 0x000fc80000010000 */
[----:B------:R-:W-:Y:S01]  /*f890*/  FADD.FTZ R199, R194, R199 ;  /* 0x000000c7c2c77221 */ /* 0x000fe20000010000 */
[--C-:B------:R-:W-:Y:S01]  /*f8a0*/  FFMA.FTZ R194, R180, UR43, -R182.reuse ;  /* 0x0000002bb4c27c23 */ /* 0x100fe200080108b6 */
[----:B------:R-:W-:Y:S01]  /*f8b0*/  FFMA.FTZ R180, R184, UR43, -R182 ;  /* 0x0000002bb8b47c23 */ /* 0x000fe200080108b6 */
[--C-:B------:R-:W-:Y:S01]  /*f8c0*/  FFMA.FTZ R187, R187, UR43, -R191.reuse ;  /* 0x0000002bbbbb7c23 */ /* 0x100fe200080108bf */
[--C-:B------:R-:W-:Y:S01]  /*f8d0*/  FFMA.FTZ R190, R190, UR43, -R191.reuse ;  /* 0x0000002bbebe7c23 */ /* 0x100fe200080108bf */
[----:B------:R-:W-:Y:S02]  /*f8e0*/  FFMA.FTZ R184, R193, UR43, -R191 ;  /* 0x0000002bc1b87c23 */ /* 0x000fe400080108bf */
[----:B------:R-:W-:Y:S08]  /*f8f0*/  MUFU.EX2 R194, R194 ;  /* 0x000000c200c27308 */ /* 0x000ff00000000800 */
[----:B------:R-:W-:Y:S08]  /*f900*/  MUFU.EX2 R180, R180 ;  /* 0x000000b400b47308 */ /* 0x000ff00000000800 */
[----:B------:R-:W-:Y:S08]  /*f910*/  MUFU.EX2 R187, R187 ;  /* 0x000000bb00bb7308 */ /* 0x000ff00000000800 */
[----:B------:R-:W-:Y:S01]  /*f920*/  MUFU.EX2 R190, R190 ;  /* 0x000000be00be7308 */ /* 0x000fe20000000800 */
[----:B------:R-:W-:-:S02]  /*f930*/  WARPGROUP.DEPBAR.LE gsb0, 0x0 ;  /* 0x00008000000079c5 */ /* 0x000fc40000010000 */
[----:B------:R-:W-:Y:S01]  /*f940*/  FFMA.FTZ R154, R220, UR43, -R182 ;  /* 0x0000002bdc9a7c23 */ /* 0x000fe200080108b6 */
[--C-:B------:R-:W-:Y:S01]  /*f950*/  FFMA.FTZ R155, R196, UR43, -R191.reuse ;  /* 0x0000002bc49b7c23 */ /* 0x100fe200080108bf */
[----:B------:R-:W-:-:S04]  /*f960*/  FFMA.FTZ R196, R230, UR43, -R191 ;  /* 0x0000002be6c47c23 */ /* 0x000fc800080108bf */
[----:B------:R-:W0:Y:S08]  /*f970*/  MUFU.EX2 R154, R154 ;  /* 0x0000009a009a7308 */ /* 0x000e300000000800 */
[----:B------:R-:W2:Y:S08]  /*f980*/  MUFU.EX2 R155, R155 ;  /* 0x0000009b009b7308 */ /* 0x000eb00000000800 */
[----:B------:R-:W4:Y:S01]  /*f990*/  MUFU.EX2 R196, R196 ;  /* 0x000000c400c47308 */ /* 0x000f220000000800 */
[----:B------:R-:W-:-:S02]  /*f9a0*/  VIADD R152, R158, 0x80 ;  /* 0x000000809e987836 */ /* 0x000fc40000000000 */
[----:B------:R-:W-:Y:S02]  /*f9b0*/  IMAD.MOV.U32 R153, RZ, RZ, 0x40000040 ;  /* 0x40000040ff997424 */ /* 0x000fe400078e00ff */
[----:B0-----:R-:W-:Y:S01]  /*f9c0*/  FADD.FTZ R198, R154, R195 ;  /* 0x000000c39ac67221 */ /* 0x001fe20000010000 */
[----:B------:R-:W-:Y:S02]  /*f9d0*/  R2UR UR6, R152 ;  /* 0x00000000980672ca */ /* 0x000fe400000e0000 */
[----:B------:R-:W-:Y:S01]  /*f9e0*/  R2UR UR7, R153 ;  /* 0x00000000990772ca */ /* 0x000fe200000e0000 */
[----:B--2---:R-:W-:Y:S01]  /*f9f0*/  FADD.FTZ R199, R155, R199 ;  /* 0x000000c79bc77221 */ /* 0x004fe20000010000 */
[----:B------:R-:W-:Y:S02]  /*fa00*/  F2FP.F16.F32.PACK_AB R152, R159, R154 ;  /* 0x0000009a9f98723e */ /* 0x000fe400000000ff */
[----:B------:R-:W-:Y:S02]  /*fa10*/  F2FP.F16.F32.PACK_AB R153, R197, R155 ;  /* 0x0000009bc599723e */ /* 0x000fe400000000ff */
[----:B------:R-:W-:-:S02]  /*fa20*/  F2FP.F16.F32.PACK_AB R154, R3, R216 ;  /* 0x000000d8039a723e */ /* 0x000fc400000000ff */
[----:B----4-:R-:W-:-:S04]  /*fa30*/  F2FP.F16.F32.PACK_AB R155, R196, R217 ;  /* 0x000000d9c49b723e */ /* 0x010fc800000000ff */
[----:B------:R-:W-:-:S06]  /*fa40*/  WARPGROUP.ARRIVE ;  /* 0x00000000000079c5 */ /* 0x000fcc0000000000 */
[----:B------:R-:W-:Y:S01]  /*fa50*/  HGMMA.64x256x16.F32 R24, R152, gdesc[UR4].tnspB, R24, gsb0 ;  /* 0x43e0000498187df0 */ /* 0x000fe20008000818 */
[--C-:B------:R-:W-:Y:S01]  /*fa60*/  FFMA.FTZ R195, R173, UR43, -R182.reuse ;  /* 0x0000002badc37c23 */ /* 0x100fe200080108b6 */
[----:B------:R-:W-:Y:S01]  /*fa70*/  FFMA.FTZ R173, R181, UR43, -R182 ;  /* 0x0000002bb5ad7c23 */ /* 0x000fe200080108b6 */
[--C-:B------:R-:W-:Y:S01]  /*fa80*/  FFMA.FTZ R181, R192, UR43, -R191.reuse ;  /* 0x0000002bc0b57c23 */ /* 0x100fe200080108bf */
[----:B------:R-:W-:Y:S08]  /*fa90*/  MUFU.EX2 R184, R184 ;  /* 0x000000b800b87308 */ /* 0x000ff00000000800 */
[----:B------:R-:W0:Y:S08]  /*faa0*/  MUFU.EX2 R195, R195 ;  /* 0x000000c300c37308 */ /* 0x000e300000000800 */
[----:B------:R-:W2:Y:S08]  /*fab0*/  MUFU.EX2 R173, R173 ;  /* 0x000000ad00ad7308 */ /* 0x000eb00000000800 */
[----:B------:R-:W4:Y:S01]  /*fac0*/  MUFU.EX2 R181, R181 ;  /* 0x000000b500b57308 */ /* 0x000f220000000800 */
[----:B------:R-:W-:Y:S01]  /*fad0*/  FADD.FTZ R198, R159, R198 ;  /* 0x000000c69fc67221 */ /* 0x000fe20000010000 */
[--C-:B------:R-:W-:Y:S01]  /*fae0*/  FFMA.FTZ R192, R156, UR43, -R182.reuse ;  /* 0x0000002b9cc07c23 */ /* 0x100fe200080108b6 */
[--C-:B------:R-:W-:Y:S01]  /*faf0*/  FFMA.FTZ R159, R161, UR43, -R182.reuse ;  /* 0x0000002ba19f7c23 */ /* 0x100fe200080108b6 */
[--C-:B------:R-:W-:Y:S01]  /*fb00*/  FFMA.FTZ R156, R157, UR43, -R182.reuse ;  /* 0x0000002b9d9c7c23 */ /* 0x100fe200080108b6 */
[--C-:B------:R-:W-:Y:S01]  /*fb10*/  FFMA.FTZ R161, R171, UR43, -R191.reuse ;  /* 0x0000002baba17c23 */ /* 0x100fe200080108bf */
[----:B------:R-:W-:Y:S01]  /*fb20*/  FFMA.FTZ R157, R160, UR43, -R182 ;  /* 0x0000002ba09d7c23 */ /* 0x000fe200080108b6 */
[--C-:B------:R-:W-:Y:S01]  /*fb30*/  FFMA.FTZ R171, R174, UR43, -R191.reuse ;  /* 0x0000002baeab7c23 */ /* 0x100fe200080108bf */
[--C-:B------:R-:W-:Y:S01]  /*fb40*/  FFMA.FTZ R160, R179, UR43, -R191.reuse ;  /* 0x0000002bb3a07c23 */ /* 0x100fe200080108bf */
[----:B------:R-:W-:Y:S01]  /*fb50*/  FFMA.FTZ R174, R175, UR43, -R191 ;  /* 0x0000002bafae7c23 */ /* 0x000fe200080108bf */
[----:B------:R-:W-:Y:S08]  /*fb60*/  MUFU.EX2 R192, R192 ;  /* 0x000000c000c07308 */ /* 0x000ff00000000800 */
[----:B------:R-:W5:Y:S08]  /*fb70*/  MUFU.EX2 R156, R156 ;  /* 0x0000009c009c7308 */ /* 0x000f700000000800 */
[----:B------:R-:W-:Y:S08]  /*fb80*/  MUFU.EX2 R157, R157 ;  /* 0x0000009d009d7308 */ /* 0x000ff00000000800 */
[----:B------:R-:W-:Y:S08]  /*fb90*/  MUFU.EX2 R159, R159 ;  /* 0x0000009f009f7308 */ /* 0x000ff00000000800 */
[----:B------:R-:W-:Y:S08]  /*fba0*/  MUFU.EX2 R160, R160 ;  /* 0x000000a000a07308 */ /* 0x000ff00000000800 */
[----:B------:R-:W1:Y:S08]  /*fbb0*/  MUFU.EX2 R161, R161 ;  /* 0x000000a100a17308 */ /* 0x000e700000000800 */
[----:B------:R-:W-:Y:S08]  /*fbc0*/  MUFU.EX2 R171, R171 ;  /* 0x000000ab00ab7308 */ /* 0x000ff00000000800 */
[----:B------:R-:W3:Y:S01]  /*fbd0*/  MUFU.EX2 R174, R174 ;  /* 0x000000ae00ae7308 */ /* 0x000ee20000000800 */
[----:B------:R-:W-:-:S02]  /*fbe0*/  WARPGROUP.DEPBAR.LE gsb0, 0x0 ;  /* 0x00008000000079c5 */ /* 0x000fc40000010000 */
[----:B------:R-:W-:Y:S01]  /*fbf0*/  VIADD R152, R158, 0x100 ;  /* 0x000001009e987836 */ /* 0x000fe20000000000 */
[----:B------:R-:W-:-:S04]  /*fc00*/  MOV R153, 0x40000040 ;  /* 0x4000004000997802 */ /* 0x000fc80000000f00 */
[----:B------:R-:W-:Y:S02]  /*fc10*/  R2UR UR6, R152 ;  /* 0x00000000980672ca */ /* 0x000fe400000e0000 */
[----:B------:R-:W-:Y:S02]  /*fc20*/  R2UR UR7, R153 ;  /* 0x00000000990772ca */ /* 0x000fe400000e0000 */
[----:B0-----:R-:W-:Y:S02]  /*fc30*/  F2FP.F16.F32.PACK_AB R152, R194, R195 ;  /* 0x000000c3c298723e */ /* 0x001fe400000000ff */
[----:B------:R-:W-:Y:S02]  /*fc40*/  F2FP.F16.F32.PACK_AB R153, R190, R187 ;  /* 0x000000bbbe99723e */ /* 0x000fe400000000ff */
[----:B--2---:R-:W-:Y:S02]  /*fc50*/  F2FP.F16.F32.PACK_AB R154, R180, R173 ;  /* 0x000000adb49a723e */ /* 0x004fe400000000ff */
[----:B----4-:R-:W-:-:S04]  /*fc60*/  F2FP.F16.F32.PACK_AB R155, R184, R181 ;  /* 0x000000b5b89b723e */ /* 0x010fc800000000ff */
[----:B------:R-:W-:-:S06]  /*fc70*/  WARPGROUP.ARRIVE ;  /* 0x00000000000079c5 */ /* 0x000fcc0000000000 */
[----:B------:R-:W-:Y:S01]  /*fc80*/  HGMMA.64x256x16.F32 R24, R152, gdesc[UR4].tnspB, R24, gsb0 ;  /* 0x43e0000498187df0 */ /* 0x000fe20008000818 */
[----:B------:R-:W-:Y:S01]  /*fc90*/  FADD.FTZ R216, R216, R198 ;  /* 0x000000c6d8d87221 */ /* 0x000fe20000010000 */
[--C-:B------:R-:W-:Y:S01]  /*fca0*/  FFMA.FTZ R162, R162, UR43, -R191.reuse ;  /* 0x0000002ba2a27c23 */ /* 0x100fe200080108bf */
[--C-:B------:R-:W-:Y:S01]  /*fcb0*/  FFMA.FTZ R163, R163, UR43, -R191.reuse ;  /* 0x0000002ba3a37c23 */ /* 0x100fe200080108bf */
[--C-:B------:R-:W-:Y:S01]  /*fcc0*/  FFMA.FTZ R166, R166, UR43, -R191.reuse ;  /* 0x0000002ba6a67c23 */ /* 0x100fe200080108bf */
[----:B------:R-:W-:Y:S01]  /*fcd0*/  FADD.FTZ R216, R3, R216 ;  /* 0x000000d803d87221 */ /* 0x000fe20000010000 */
[----:B------:R-:W-:Y:S01]  /*fce0*/  FFMA.FTZ R3, R167, UR43, -R191 ;  /* 0x0000002ba7037c23 */ /* 0x000fe200080108bf */
[----:B------:R-:W-:Y:S08]  /*fcf0*/  MUFU.EX2 R164, R164 ;  /* 0x000000a400a47308 */ /* 0x000ff00000000800 */
[----:B------:R-:W0:Y:S08]  /*fd00*/  MUFU.EX2 R165, R165 ;  /* 0x000000a500a57308 */ /* 0x000e300000000800 */
[----:B------:R-:W-:Y:S08]  /*fd10*/  MUFU.EX2 R168, R168 ;  /* 0x000000a800a87308 */ /* 0x000ff00000000800 */
[----:B------:R-:W-:Y:S08]  /*fd20*/  MUFU.EX2 R169, R169 ;  /* 0x000000a900a97308 */ /* 0x000ff00000000800 */
[----:B------:R-:W-:Y:S08]  /*fd30*/  MUFU.EX2 R3, R3 ;  /* 0x0000000300037308 */ /* 0x000ff00000000800 */
[----:B------:R-:W2:Y:S08]  /*fd40*/  MUFU.EX2 R162, R162 ;  /* 0x000000a200a27308 */ /* 0x000eb00000000800 */
[----:B------:R-:W-:Y:S08]  /*fd50*/  MUFU.EX2 R163, R163 ;  /* 0x000000a300a37308 */ /* 0x000ff00000000800 */
[----:B------:R-:W4:Y:S01]  /*fd60*/  MUFU.EX2 R166, R166 ;  /* 0x000000a600a67308 */ /* 0x000f220000000800 */
[----:B------:R-:W-:-:S02]  /*fd70*/  WARPGROUP.DEPBAR.LE gsb0, 0x0 ;  /* 0x00008000000079c5 */ /* 0x000fc40000010000 */
[----:B------:R-:W-:Y:S02]  /*fd80*/  VIADD R152, R158, 0x180 ;  /* 0x000001809e987836 */ /* 0x000fe40000000000 */
[----:B------:R-:W-:-:S03]  /*fd90*/  IMAD.MOV.U32 R153, RZ, RZ, 0x40000040 ;  /* 0x40000040ff997424 */ /* 0x000fc600078e00ff */
[----:B------:R-:W-:Y:S02]  /*fda0*/  R2UR UR6, R152 ;  /* 0x00000000980672ca */ /* 0x000fe400000e0000 */
[----:B------:R-:W-:Y:S02]  /*fdb0*/  R2UR UR7, R153 ;  /* 0x00000000990772ca */ /* 0x000fe400000e0000 */
[----:B-----5:R-:W-:Y:S02]  /*fdc0*/  F2FP.F16.F32.PACK_AB R152, R156, R192 ;  /* 0x000000c09c98723e */ /* 0x020fe400000000ff */
[----:B-1----:R-:W-:Y:S02]  /*fdd0*/  F2FP.F16.F32.PACK_AB R153, R161, R160 ;  /* 0x000000a0a199723e */ /* 0x002fe400000000ff */
[----:B------:R-:W-:Y:S02]  /*fde0*/  F2FP.F16.F32.PACK_AB R154, R159, R157 ;  /* 0x0000009d9f9a723e */ /* 0x000fe400000000ff */
[----:B---3--:R-:W-:-:S04]  /*fdf0*/  F2FP.F16.F32.PACK_AB R155, R174, R171 ;  /* 0x000000abae9b723e */ /* 0x008fc800000000ff */
[----:B------:R-:W-:-:S06]  /*fe00*/  WARPGROUP.ARRIVE ;  /* 0x00000000000079c5 */ /* 0x000fcc0000000000 */
[----:B------:R-:W-:Y:S01]  /*fe10*/  HGMMA.64x256x16.F32 R24, R152, gdesc[UR4].tnspB, R24, gsb0 ;  /* 0x43e0000498187df0 */ /* 0x000fe20008000818 */
[--C-:B------:R-:W-:Y:S01]  /*fe20*/  FFMA.FTZ R172, R172, UR43, -R182.reuse ;  /* 0x0000002bacac7c23 */ /* 0x100fe200080108b6 */
[--C-:B------:R-:W-:Y:S01]  /*fe30*/  FFMA.FTZ R185, R185, UR43, -R182.reuse ;  /* 0x0000002bb9b97c23 */ /* 0x100fe200080108b6 */
[--C-:B------:R-:W-:Y:S01]  /*fe40*/  FFMA.FTZ R188, R188, UR43, -R182.reuse ;  /* 0x0000002bbcbc7c23 */ /* 0x100fe200080108b6 */
[----:B------:R-:W-:Y:S01]  /*fe50*/  FFMA.FTZ R182, R189, UR43, -R182 ;  /* 0x0000002bbdb67c23 */ /* 0x000fe200080108b6 */
[--C-:B------:R-:W-:Y:S01]  /*fe60*/  FFMA.FTZ R170, R170, UR43, -R191.reuse ;  /* 0x0000002baaaa7c23 */ /* 0x100fe200080108bf */
[--C-:B------:R-:W-:Y:S01]  /*fe70*/  FFMA.FTZ R0, R0, UR43, -R191.reuse ;  /* 0x0000002b00007c23 */ /* 0x100fe200080108bf */
[--C-:B------:R-:W-:Y:S01]  /*fe80*/  FFMA.FTZ R183, R183, UR43, -R191.reuse ;  /* 0x0000002bb7b77c23 */ /* 0x100fe200080108bf */
[----:B------:R-:W-:Y:S01]  /*fe90*/  FFMA.FTZ R186, R186, UR43, -R191 ;  /* 0x0000002bbaba7c23 */ /* 0x000fe200080108bf */
[----:B------:R-:W1:Y:S08]  /*fea0*/  MUFU.EX2 R172, R172 ;  /* 0x000000ac00ac7308 */ /* 0x000e700000000800 */
[----:B------:R-:W-:Y:S08]  /*feb0*/  MUFU.EX2 R185, R185 ;  /* 0x000000b900b97308 */ /* 0x000ff00000000800 */
[----:B------:R-:W-:Y:S08]  /*fec0*/  MUFU.EX2 R188, R188 ;  /* 0x000000bc00bc7308 */ /* 0x000ff00000000800 */
[----:B------:R-:W-:Y:S08]  /*fed0*/  MUFU.EX2 R182, R182 ;  /* 0x000000b600b67308 */ /* 0x000ff00000000800 */
[----:B------:R-:W3:Y:S08]  /*fee0*/  MUFU.EX2 R170, R170 ;  /* 0x000000aa00aa7308 */ /* 0x000ef00000000800 */
[----:B------:R-:W5:Y:S08]  /*fef0*/  MUFU.EX2 R0, R0 ;  /* 0x0000000000007308 */ /* 0x000f700000000800 */
[----:B------:R-:W5:Y:S08]  /*ff00*/  MUFU.EX2 R183, R183 ;  /* 0x000000b700b77308 */ /* 0x000f700000000800 */
[----:B------:R-:W5:Y:S01]  /*ff10*/  MUFU.EX2 R186, R186 ;  /* 0x000000ba00ba7308 */ /* 0x000f620000000800 */
[----:B------:R-:W-:-:S02]  /*ff20*/  WARPGROUP.DEPBAR.LE gsb0, 0x0 ;  /* 0x00008000000079c5 */ /* 0x000fc40000010000 */
[----:B------:R-:W-:Y:S02]  /*ff30*/  VIADD R152, R158, 0x200 ;  /* 0x000002009e987836 */ /* 0x000fe40000000000 */
[----:B------:R-:W-:-:S03]  /*ff40*/  IMAD.MOV.U32 R153, RZ, RZ, 0x40000040 ;  /* 0x40000040ff997424 */ /* 0x000fc600078e00ff */
[----:B------:R-:W-:Y:S02]  /*ff50*/  R2UR UR6, R152 ;  /* 0x00000000980672ca */ /* 0x000fe400000e0000 */
[----:B------:R-:W-:Y:S02]  /*ff60*/  R2UR UR7, R153 ;  /* 0x00000000990772ca */ /* 0x000fe400000e0000 */
[----:B0-----:R-:W-:Y:S02]  /*ff70*/  F2FP.F16.F32.PACK_AB R152, R165, R164 ;  /* 0x000000a4a598723e */ /* 0x001fe400000000ff */
[----:B--2---:R-:W-:Y:S02]  /*ff80*/  F2FP.F16.F32.PACK_AB R153, R162, R3 ;  /* 0x00000003a299723e */ /* 0x004fe400000000ff */
[----:B------:R-:W-:Y:S02]  /*ff90*/  F2FP.F16.F32.PACK_AB R154, R169, R168 ;  /* 0x000000a8a99a723e */ /* 0x000fe400000000ff */
[----:B----4-:R-:W-:-:S04]  /*ffa0*/  F2FP.F16.F32.PACK_AB R155, R166, R163 ;  /* 0x000000a3a69b723e */ /* 0x010fc800000000ff */
[----:B------:R-:W-:-:S06]  /*ffb0*/  WARPGROUP.ARRIVE ;  /* 0x00000000000079c5 */ /* 0x000fcc0000000000 */
[----:B------:R-:W-:Y:S01]  /*ffc0*/  HGMMA.64x256x16.F32 R24, R152, gdesc[UR4].tnspB, R24, gsb0 ;  /* 0x43e0000498187df0 */ /* 0x000fe20008000818 */
[----:B------:R-:W-:-:S04]  /*ffd0*/  FADD.FTZ R199, R197, R199 ;  /* 0x000000c7c5c77221 */ /* 0x000fc80000010000 */
        /* <DEDUP_REMOVED lines=25> */
[----:B------:R-:W-:Y:S02]  /*10170*/  ISETP.GT.AND P2, PT, R210, R222, PT ;  /* 0x000000ded200720c */ /* 0x000fe40003f44270 */
[----:B------:R-:W-:Y:S01]  /*10180*/  FADD.FTZ R184, R166, R184 ;  /* 0x000000b8a6b87221 */ /* 0x000fe20000010000 */
[----:B------:R-:W-:Y:S02]  /*10190*/  @!P0 VIADD R211, R211, 0x32460 ;  /* 0x00032460d3d38836 */ /* 0x000fe40000000000 */
[----:B-1----:R-:W-:Y:S01]  /*101a0*/  FADD.FTZ R192, R172, R192 ;  /* 0x000000c0acc07221 */ /* 0x002fe20000010000 */
[----:B---3--:R-:W-:-:S03]  /*101b0*/  FADD.FTZ R184, R170, R184 ;  /* 0x000000b8aab87221 */ /* 0x008fc60000010000 */
[----:B------:R-:W-:Y:S01]  /*101c0*/  FADD.FTZ R192, R185, R192 ;  /* 0x000000c0b9c07221 */ /* 0x000fe20000010000 */
[----:B------:R-:W-:Y:S01]  /*101d0*/  @!P0 PRMT R211, RZ, 0x654, R211 ;  /* 0x00000654ffd38816 */ /* 0x000fe200000000d3 */
[----:B-----5:R-:W-:Y:S02]  /*101e0*/  FADD.FTZ R184, R0, R184 ;  /* 0x000000b800b87221 */ /* 0x020fe40000010000 */
[----:B------:R-:W-:Y:S02]  /*101f0*/  FADD.FTZ R192, R188, R192 ;  /* 0x000000c0bcc07221 */ /* 0x000fe40000010000 */
[----:B------:R-:W-:Y:S01]  /*10200*/  FADD.FTZ R184, R183, R184 ;  /* 0x000000b8b7b87221 */ /* 0x000fe20000010000 */
[----:B------:R-:W-:Y:S02]  /*10210*/  VIADD R210, R210, 0xffffffff ;  /* 0xffffffffd2d27836 */ /* 0x000fe40000000000 */
[----:B------:R-:W-:Y:S02]  /*10220*/  IMAD.MOV.U32 R216, RZ, RZ, R178 ;  /* 0x000000ffffd87224 */ /* 0x000fe400078e00b2 */
[----:B------:R-:W-:Y:S01]  /*10230*/  FADD.FTZ R3, R186, R184 ;  /* 0x000000b8ba037221 */ /* 0x000fe20000010000 */
[----:B------:R-:W-:Y:S01]  /*10240*/  IMAD.MOV.U32 R217, RZ, RZ, R176 ;  /* 0x000000ffffd97224 */ /* 0x000fe200078e00b0 */
[----:B------:R-:W-:-:S02]  /*10250*/  WARPGROUP.DEPBAR.LE gsb0, 0x0 ;  /* 0x00008000000079c5 */ /* 0x000fc40000010000 */
[----:B------:R-:W-:Y:S02]  /*10260*/  VIADD R152, R158, 0x280 ;  /* 0x000002809e987836 */ /* 0x000fe40000000000 */
[----:B------:R-:W-:-:S03]  /*10270*/  IMAD.MOV.U32 R153, RZ, RZ, 0x40000040 ;  /* 0x40000040ff997424 */ /* 0x000fc600078e00ff */
[----:B------:R-:W-:Y:S02]  /*10280*/  R2UR UR6, R152 ;  /* 0x00000000980672ca */ /* 0x000fe400000e0000 */
[----:B------:R-:W-:Y:S02]  /*10290*/  R2UR UR7, R153 ;  /* 0x00000000990772ca */ /* 0x000fe400000e0000 */
[----:B------:R-:W-:Y:S02]  /*102a0*/  F2FP.F16.F32.PACK_AB R152, R185, R172 ;  /* 0x000000acb998723e */ /* 0x000fe400000000ff */
[----:B------:R-:W-:Y:S02]  /*102b0*/  F2FP.F16.F32.PACK_AB R153, R0, R170 ;  /* 0x000000aa0099723e */ /* 0x000fe400000000ff */
[----:B------:R-:W-:Y:S02]  /*102c0*/  F2FP.F16.F32.PACK_AB R154, R182, R188 ;  /* 0x000000bcb69a723e */ /* 0x000fe400000000ff */
[----:B------:R-:W-:-:S04]  /*102d0*/  F2FP.F16.F32.PACK_AB R155, R186, R183 ;  /* 0x000000b7ba9b723e */ /* 0x000fc800000000ff */
[----:B------:R-:W-:-:S06]  /*102e0*/  WARPGROUP.ARRIVE ;  /* 0x00000000000079c5 */ /* 0x000fcc0000000000 */
[----:B------:R-:W-:Y:S01]  /*102f0*/  HGMMA.64x256x16.F32 R24, R152, gdesc[UR4].tnspB, R24, gsb0 ;  /* 0x43e0000498187df0 */ /* 0x000fe20008000818 */
[----:B------:R-:W-:Y:S02]  /*10300*/  FADD.FTZ R0, R182, R192 ;  /* 0x000000c0b6007221 */ /* 0x000fe40000010000 */
[----:B------:R-:W-:Y:S02]  /*10310*/  WARPGROUP.DEPBAR.LE gsb0, 0x0 ;  /* 0x00008000000079c5 */ /* 0x000fe40000010000 */
[----:B------:R1:W-:Y:S01]  /*10320*/  @!P0 SYNCS.ARRIVE.TRANS64.RED.A1T0 RZ, [R211+URZ], RZ ;  /* 0x000000ffd3ff89a7 */ /* 0x0003e2000810043f */
[----:B------:R-:W-:Y:S05]  /*10330*/  @P2 BRA `(.L_x_14777) ;  /* 0xffffffc800a02947 */ /* 0x000fea000383ffff */
.L_x_14767:
[----:B------:R-:W2:Y:S02]  /*10340*/  LDL R152, [R1+0x60] ;  /* 0x0000600001987983 */ /* 0x000ea40000100800 */
[----:B--2---:R-:W-:-:S13]  /*10350*/  ISETP.GE.AND P2, PT, R210, R152, PT ;  /* 0x00000098d200720c */ /* 0x004fda0003f46270 */
[----:B------:R-:W-:Y:S05]  /*10360*/  @!P2 BRA `(.L_x_14778) ;  /* 0x0000002c00bca947 */ /* 0x000fea0003800000 */
[----:B------:R-:W-:Y:S01]  /*10370*/  MOV R216, R178 ;  /* 0x000000b200d87202 */ /* 0x000fe20000000f00 */
[----:B------:R-:W-:-:S07]  /*10380*/  IMAD.MOV.U32 R217, RZ, RZ, R176 ;  /* 0x000000ffffd97224 */ /* 0x000fce00078e00b0 */
.L_x_14788:
[----:B------:R-:W-:Y:S01]  /*10390*/  VIADD R2, R2, 0x1 ;  /* 0x0000000102027836 */ /* 0x000fe20000000000 */
[----:B------:R-:W-:Y:S05]  /*103a0*/  YIELD ;  /* 0x0000000000007946 */ /* 0x000fea0003800000 */
[----:B------:R-:W-:-:S04]  /*103b0*/  ISETP.NE.AND P2, PT, R2, 0x2, PT ;  /* 0x000000020200780c */ /* 0x000fc80003f45270 */
[----:B------:R-:W-:Y:S02]  /*103c0*/  SEL R152, RZ, 0x1, P2 ;  /* 0x00000001ff987807 */ /* 0x000fe40001000000 */
[----:B------:R-:W-:Y:S02]  /*103d0*/  SEL R2, R2, RZ, P2 ;  /* 0x000000ff02027207 */ /* 0x000fe40001000000 */
[----:B------:R-:W-:Y:S01]  /*103e0*/  LOP3.LUT R23, R23, R152, RZ, 0x3c, !PT ;  /* 0x0000009817177212 */ /* 0x000fe200078e3cff */
[----:B--2--5:R-:W-:Y:S06]  /*103f0*/  @!P1 BRA `(.L_x_14779) ;  /* 0x0000000000049947 */ /* 0x024fec0003800000 */
[----:B------:R-:W-:Y:S01]  /*10400*/  BPT.TRAP 0x1 ;  /* 0x000000040000795c */ /* 0x000fe20000300000 */
.L_x_14779:
[----:B-1----:R-:W-:Y:S01]  /*10410*/  IMAD R211, R2, 0x8, R19 ;  /* 0x0000000802d37824 */ /* 0x002fe200078e0213 */
[----:B------:R-:W-:-:S04]  /*10420*/  SHF.L.U32 R218, R23, 0x1f, RZ ;  /* 0x0000001f17da7819 */ /* 0x000fc800000006ff */
[----:B------:R1:W2:Y:S01]  /*10430*/  SYNCS.PHASECHK.TRANS64.TRYWAIT P2, [R211+URZ+0x32430], R218 ;  /* 0x032430dad30075a7 */ /* 0x0002a2000804017f */
[----:B------:R-:W-:Y:S05]  /*10440*/  @!P1 BRA `(.L_x_14780) ;  /* 0x0000000000049947 */ /* 0x000fea0003800000 */
[----:B------:R-:W-:Y:S01]  /*10450*/  BPT.TRAP 0x1 ;  /* 0x000000040000795c */ /* 0x000fe20000300000 */
.L_x_14780:
[----:B------:R-:W3:Y:S01]  /*10460*/  LDL R152, [R1+0x4c] ;  /* 0x00004c0001987983 */ /* 0x000ee20000100800 */
[----:B------:R-:W-:Y:S02]  /*10470*/  IMAD.MOV.U32 R157, RZ, RZ, 0x40000040 ;  /* 0x40000040ff9d7424 */ /* 0x000fe400078e00ff */
[----:B---3--:R-:W-:Y:S01]  /*10480*/  IMAD R156, R2, 0x300, R152 ;  /* 0x00000300029c7824 */ /* 0x008fe200078e0298 */
[----:B--2---:R-:W-:Y:S06]  /*10490*/  @P2 BRA `(.L_x_14781) ;  /* 0x0000000000082947 */ /* 0x004fec0003800000 */
[----:B------:R-:W2:Y:S02]  /*104a0*/  SYNCS.PHASECHK.TRANS64.TRYWAIT P2, [R211+URZ+0x32430], R218 ;  /* 0x032430dad30075a7 */ /* 0x000ea4000804017f */
[----:B--2---:R-:W-:Y:S05]  /*104b0*/  @!P2 BRA `(.L_x_14782) ;  /* 0x0000013400f0a947 */ /* 0x004fea0003800000 */
.L_x_14781:
        /* <DEDUP_REMOVED lines=40> */
.L_x_14783:
[----:B------:R0:W3:Y:S01]  /*10740*/  SYNCS.PHASECHK.TRANS64.TRYWAIT P2, [R211+URZ+0x32450], R218 ;  /* 0x032450dad30075a7 */ /* 0x0000e2000804017f */
[----:B------:R-:W-:Y:S05]  /*10750*/  @!P1 BRA `(.L_x_14784) ;  /* 0x0000000000049947 */ /* 0x000fea0003800000 */
[----:B------:R-:W-:Y:S01]  /*10760*/  BPT.TRAP 0x1 ;  /* 0x000000040000795c */ /* 0x000fe20000300000 */
.L_x_14784:
[----:B------:R-:W-:Y:S04]  /*10770*/  BSSY B0, `(.L_x_14785) ;  /* 0x0000004000007945 */ /* 0x000fe80003800000 */
[----:B---3--:R-:W-:Y:S05]  /*10780*/  @P2 BRA `(.L_x_14786) ;  /* 0x0000000000082947 */ /* 0x008fea0003800000 */
[----:B------:R-:W3:Y:S02]  /*10790*/  SYNCS.PHASECHK.TRANS64.TRYWAIT P2, [R211+URZ+0x32450], R218 ;  /* 0x032450dad30075a7 */ /* 0x000ee4000804017f */
[----:B---3--:R-:W-:Y:S05]  /*107a0*/  @!P2 BRA `(.L_x_14787) ;  /* 0x000001340048a947 */ /* 0x008fea0003800000 */
.L_x_14786:
[----:B------:R-:W-:Y:S05]  /*107b0*/  BSYNC B0 ;  /* 0x0000000000007941 */ /* 0x000fea0003800000 */
.L_x_14785:
[----:B------:R-:W-:Y:S05]  /*107c0*/  WARPSYNC.ALL ;  /* 0x0000000000007948 */ /* 0x000fea0003800000 */
[----:B0123--:R-:W-:Y:S01]  /*107d0*/  MOV R218, 0xc00 ;  /* 0x00000c0000da7802 */ /* 0x00ffe20000000f00 */
[----:B------:R-:W-:Y:S01]  /*107e0*/  IMAD.MOV.U32 R219, RZ, RZ, 0x40000040 ;  /* 0x40000040ffdb7424 */ /* 0x000fe200078e00ff */
[----:B------:R-:W-:Y:S01]  /*107f0*/  R2UR UR4, R4 ;  /* 0x00000000040472ca */ /* 0x000fe200000e0000 */
[----:B------:R-:W-:Y:S01]  /*10800*/  WARPGROUP.ARRIVE ;  /* 0x00000000000079c5 */ /* 0x000fe20000000000 */
[----:B------:R-:W-:Y:S01]  /*10810*/  R2UR UR5, R5 ;  /* 0x00000000050572ca */ /* 0x000fe200000e0000 */
[----:B------:R-:W-:Y:S01]  /*10820*/  IMAD R218, R2, R218, UR39 ;  /* 0x0000002702da7e24 */ /* 0x000fe2000f8e02da */
[----:B------:R-:W-:Y:S01]  /*10830*/  R2UR UR7, R219 ;  /* 0x00000000db0772ca */ /* 0x000fe200000e0000 */
[----:B------:R-:W-:Y:S01]  /*10840*/  IMAD.MOV.U32 R221, RZ, RZ, 0x40000040 ;  /* 0x40000040ffdd7424 */ /* 0x000fe200078e00ff */
[----:B------:R0:W-:Y:S01]  /*10850*/  STL [R1+0x1b0], R22 ;  /* 0x0001b01601007387 */ /* 0x0001e20000100800 */
[C---:B------:R-:W-:Y:S01]  /*10860*/  VIADD R220, R218.reuse, 0x2 ;  /* 0x00000002dadc7836 */ /* 0x040fe20000000000 */
[----:B------:R-:W-:Y:S01]  /*10870*/  R2UR UR6, R218 ;  /* 0x00000000da0672ca */ /* 0x000fe200000e0000 */
[----:B------:R-:W-:Y:S01]  /*10880*/  IMAD.MOV.U32 R219, RZ, RZ, 0x40000040 ;  /* 0x40000040ffdb7424 */ /* 0x000fe200078e00ff */
[----:B------:R-:W-:Y:S01]  /*10890*/  UMOV UR43, UR48 ;  /* 0x00000030002b7c82 */ /* 0x000fe20008000000 */
[----:B------:R-:W-:Y:S04]  /*108a0*/  STL [R1+0x1ac], R19 ;  /* 0x0001ac1301007387 */ /* 0x000fe80000100800 */
[----:B------:R1:W-:Y:S04]  /*108b0*/  STL [R1+0x1a8], R18 ;  /* 0x0001a81201007387 */ /* 0x0003e80000100800 */
[----:B------:R-:W-:Y:S02]  /*108c0*/  STL [R1+0x1a4], R17 ;  /* 0x0001a41101007387 */ /* 0x000fe40000100800 */
[----:B------:R-:W-:Y:S01]  /*108d0*/  HGMMA.64x96x16.F32 R152, gdesc[UR4], R152, gsb0 ;  /* 0x01600000049879f0 */ /* 0x000fe20008000898 */
[----:B------:R-:W-:Y:S01]  /*108e0*/  R2UR UR6, R220 ;  /* 0x00000000dc0672ca */ /* 0x000fe200000e0000 */
[----:B------:R-:W-:Y:S01]  /*108f0*/  VIADD R220, R218, 0x4 ;  /* 0x00000004dadc7836 */ /* 0x000fe20000000000 */
[----:B------:R-:W-:Y:S01]  /*10900*/  R2UR UR7, R221 ;  /* 0x00000000dd0772ca */ /* 0x000fe200000e0000 */
[----:B------:R-:W-:Y:S01]  /*10910*/  IMAD.MOV.U32 R221, RZ, RZ, 0x40000040 ;  /* 0x40000040ffdd7424 */ /* 0x000fe200078e00ff */
[----:B------:R-:W-:Y:S01]  /*10920*/  R2UR UR4, R236 ;  /* 0x00000000ec0472ca */ /* 0x000fe200000e0000 */
[----:B------:R-:W-:Y:S01]  /*10930*/  STL [R1+0x1a0], R16 ;  /* 0x0001a01001007387 */ /* 0x000fe20000100800 */
[----:B------:R-:W-:Y:S01]  /*10940*/  R2UR UR5, R237 ;  /* 0x00000000ed0572ca */ /* 0x000fe200000e0000 */
[----:B------:R-:W-:-:S02]  /*10950*/  WARPGROUP.DEPBAR.LE gsb0, 0x0 ;  /* 0x00008000000079c5 */ /* 0x000fc40000010000 */
[----:B------:R-:W-:-:S10]  /*10960*/  WARPGROUP.ARRIVE ;  /* 0x00000000000079c5 */ /* 0x000fd40000000000 */
[----:B------:R-:W-:Y:S01]  /*10970*/  HGMMA.64x96x16.F32 R152, gdesc[UR4], R152, gsb0 ;  /* 0x01600000049879f0 */ /* 0x000fe20008000898 */
        /* <DEDUP_REMOVED lines=20> */
[----:B------:R-:W-:Y:S02]  /*10ac0*/  R2UR UR7, R221 ;  /* 0x00000000dd0772ca */ /* 0x000fe400000e0000 */
[----:B------:R-:W-:Y:S02]  /*10ad0*/  R2UR UR4, R226 ;  /* 0x00000000e20472ca */ /* 0x000fe400000e0000 */
[----:B------:R-:W-:Y:S02]  /*10ae0*/  R2UR UR5, R227 ;  /* 0x00000000e30572ca */ /* 0x000fe400000e0000 */
[----:B------:R-:W-:Y:S01]  /*10af0*/  MOV R221, 0x40000040 ;  /* 0x4000004000dd7802 */ /* 0x000fe20000000f00 */
[----:B------:R-:W-:-:S02]  /*10b00*/  WARPGROUP.DEPBAR.LE gsb0, 0x0 ;  /* 0x00008000000079c5 */ /* 0x000fc40000010000 */
[----:B------:R-:W-:-:S08]  /*10b10*/  WARPGROUP.ARRIVE ;  /* 0x00000000000079c5 */ /* 0x000fd00000000000 */
        /* <DEDUP_REMOVED lines=46> */
[----:B------:R-:W-:Y:S02]  /*10e00*/  R2UR UR6, R220 ;  /* 0x00000000dc0672ca */ /* 0x000fe400000e0000 */
[----:B------:R-:W-:Y:S01]  /*10e10*/  R2UR UR7, R221 ;  /* 0x00000000dd0772ca */ /* 0x000fe200000e0000 */
[----:B------:R-:W-:Y:S01]  /*10e20*/  IMAD.MOV.U32 R221, RZ, RZ, 0x40000040 ;  /* 0x40000040ffdd7424 */ /* 0x000fe200078e00ff */
[----:B------:R-:W-:Y:S02]  /*10e30*/  R2UR UR4, R20 ;  /* 0x00000000140472ca */ /* 0x000fe400000e0000 */
[----:B------:R-:W-:Y:S02]  /*10e40*/  R2UR UR5, R21 ;  /* 0x00000000150572ca */ /* 0x000fe400000e0000 */
[----:B------:R-:W-:Y:S01]  /*10e50*/  IADD3 R220, R218, 0x606, RZ ;  /* 0x00000606dadc7810 */ /* 0x000fe20007ffe0ff */
        /* <DEDUP_REMOVED lines=90> */
[----:B------:R-:W-:-:S02]  /*11400*/  FMUL.FTZ R191, R191, UR50 ;  /* 0x00000032bfbf7c20 */ /* 0x000fc40008410000 */
        /* <DEDUP_REMOVED lines=38> */
[----:B0-----:R-:W-:Y:S01]  /*11670*/  MUFU.TANH R22, R154 ;  /* 0x0000009a00167308 */ /* 0x001fe20000002400 */
[----:B---3--:R-:W-:-:S07]  /*11680*/  FMNMX.FTZ R169, R193, R169, !PT ;  /* 0x000000a9c1a97209 */ /* 0x008fce0007810000 */
[----:B------:R-:W0:Y:S01]  /*11690*/  MUFU.TANH R181, R158 ;  /* 0x0000009e00b57308 */ /* 0x000e220000002400 */
[----:B----4-:R-:W-:-:S05]  /*116a0*/  FMNMX.FTZ R169, R192, R169, !PT ;  /* 0x000000a9c0a97209 */ /* 0x010fca0007810000 */
[----:B------:R-:W2:Y:S02]  /*116b0*/  SHFL.BFLY PT, R176, R169, 0x2, 0x1f ;  /* 0x0c401f00a9b07f89 */ /* 0x000ea400000e0000 */
[----:B------:R3:W-:Y:S08]  /*116c0*/  MUFU.TANH R197, R170 ;  /* 0x000000aa00c57308 */ /* 0x0007f00000002400 */
[----:B-1----:R1:W-:Y:S01]  /*116d0*/  MUFU.TANH R18, R162 ;  /* 0x000000a200127308 */ /* 0x0023e20000002400 */
[----:B---3--:R-:W-:-:S07]  /*116e0*/  IMAD.MOV.U32 R170, RZ, RZ, R180 ;  /* 0x000000ffffaa7224 */ /* 0x008fce00078e00b4 */
[----:B------:R-:W-:Y:S01]  /*116f0*/  MUFU.TANH R19, R155 ;  /* 0x0000009b00137308 */ /* 0x000fe20000002400 */
[----:B--2---:R-:W-:-:S07]  /*11700*/  FMNMX.FTZ R176, R169, R176, !PT ;  /* 0x000000b0a9b07209 */ /* 0x004fce0007810000 */
[----:B------:R-:W2:Y:S01]  /*11710*/  MUFU.TANH R184, R159 ;  /* 0x0000009f00b87308 */ /* 0x000ea20000002400 */
[----:B------:R-:W3:Y:S07]  /*11720*/  SHFL.BFLY PT, R154, R176, 0x1, 0x1f ;  /* 0x0c201f00b09a7f89 */ /* 0x000eee00000e0000 */
[----:B------:R4:W-:Y:S08]  /*11730*/  MUFU.TANH R17, R163 ;  /* 0x000000a300117308 */ /* 0x0009f00000002400 */
[----:B------:R-:W2:Y:S08]  /*11740*/  MUFU.TANH R196, R167 ;  /* 0x000000a700c47308 */ /* 0x000eb00000002400 */
[----:B------:R2:W-:Y:S01]  /*11750*/  MUFU.TANH R16, R166 ;  /* 0x000000a600107308 */ /* 0x0005e20000002400 */
[----:B---3--:R-:W-:-:S05]  /*11760*/  FMNMX.FTZ R176, R176, R154, !PT ;  /* 0x0000009ab0b07209 */ /* 0x008fca0007810000 */
[C---:B------:R-:W-:Y:S01]  /*11770*/  FADD.FTZ R169, -R176.reuse, R217 ;  /* 0x000000d9b0a97221 */ /* 0x040fe20000010100 */
[----:B------:R-:W-:Y:S01]  /*11780*/  FMUL.FTZ R180, R176, UR43 ;  /* 0x0000002bb0b47c20 */ /* 0x000fe20008410000 */
[----:B------:R-:W-:Y:S01]  /*11790*/  MOV R217, R177 ;  /* 0x000000b100d97202 */ /* 0x000fe20000000f00 */
[----:B------:R-:W3:Y:S01]  /*117a0*/  MUFU.TANH R171, R171 ;  /* 0x000000ab00ab7308 */ /* 0x000ee20000002400 */
[----:B------:R-:W-:Y:S01]  /*117b0*/  FMUL.FTZ R169, R169, UR43 ;  /* 0x0000002ba9a97c20 */ /* 0x000fe20008410000 */
[--C-:B------:R-:W-:Y:S01]  /*117c0*/  FFMA.FTZ R177, R230, UR43, -R180.reuse ;  /* 0x0000002be6b17c23 */ /* 0x100fe200080108b4 */
[--C-:B------:R-:W-:Y:S01]  /*117d0*/  FFMA.FTZ R158, R220, UR43, -R180.reuse ;  /* 0x0000002bdc9e7c23 */ /* 0x100fe200080108b4 */
[----:B0-----:R-:W-:Y:S02]  /*117e0*/  IMAD.MOV.U32 R220, RZ, RZ, R181 ;  /* 0x000000ffffdc7224 */ /* 0x001fe400078e00b5 */
[--C-:B-1----:R-:W-:Y:S01]  /*117f0*/  FFMA.FTZ R162, R152, UR43, -R180.reuse ;  /* 0x0000002b98a27c23 */ /* 0x102fe200080108b4 */
[--C-:B------:R-:W-:Y:S01]  /*11800*/  FFMA.FTZ R181, R156, UR43, -R180.reuse ;  /* 0x0000002b9cb57c23 */ /* 0x100fe200080108b4 */
[--C-:B----4-:R-:W-:Y:S01]  /*11810*/  FFMA.FTZ R163, R153, UR43, -R180.reuse ;  /* 0x0000002b99a37c23 */ /* 0x110fe200080108b4 */
[----:B------:R0:W-:Y:S01]  /*11820*/  MUFU.EX2 R156, R169 ;  /* 0x000000a9009c7308 */ /* 0x0001e20000000800 */
[----:B------:R-:W-:Y:S01]  /*11830*/  FFMA.FTZ R188, R221, UR43, -R180 ;  /* 0x0000002bddbc7c23 */ /* 0x000fe200080108b4 */
[----:B--2---:R-:W-:-:S02]  /*11840*/  IMAD.MOV.U32 R221, RZ, RZ, R184 ;  /* 0x000000ffffdd7224 */ /* 0x004fc400078e00b8 */
[--C-:B------:R-:W-:Y:S01]  /*11850*/  FFMA.FTZ R189, R229, UR43, -R180.reuse ;  /* 0x0000002be5bd7c23 */ /* 0x100fe200080108b4 */
[--C-:B------:R-:W-:Y:S01]  /*11860*/  FFMA.FTZ R166, R160, UR43, -R180.reuse ;  /* 0x0000002ba0a67c23 */ /* 0x100fe200080108b4 */
[----:B------:R-:W-:Y:S01]  /*11870*/  FMUL.FTZ R160, R175, UR50 ;  /* 0x00000032afa07c20 */ /* 0x000fe20008410000 */
[--C-:B------:R-:W-:Y:S01]  /*11880*/  FFMA.FTZ R155, R222, UR43, -R180.reuse ;  /* 0x0000002bde9b7c23 */ /* 0x100fe200080108b4 */
[----:B------:R-:W-:Y:S01]  /*11890*/  FFMA.FTZ R154, R223, UR43, -R180 ;  /* 0x0000002bdf9a7c23 */ /* 0x000fe200080108b4 */
[----:B------:R-:W1:Y:S01]  /*118a0*/  MUFU.EX2 R152, R177 ;  /* 0x000000b100987308 */ /* 0x000e620000000800 */
[----:B------:R-:W-:Y:S02]  /*118b0*/  IMAD.MOV.U32 R222, RZ, RZ, R196 ;  /* 0x000000ffffde7224 */ /* 0x000fe400078e00c4 */
[----:B------:R-:W-:Y:S01]  /*118c0*/  FMUL.FTZ R196, R179, UR50 ;  /* 0x00000032b3c47c20 */ /* 0x000fe20008410000 */
[----:B------:R-:W-:Y:S02]  /*118d0*/  IMAD.MOV.U32 R223, RZ, RZ, R197 ;  /* 0x000000ffffdf7224 */ /* 0x000fe400078e00c5 */
[----:B------:R-:W-:Y:S01]  /*118e0*/  FMUL.FTZ R197, R178, UR50 ;  /* 0x00000032b2c57c20 */ /* 0x000fe20008410000 */
[----:B---3--:R-:W-:-:S02]  /*118f0*/  IMAD.MOV.U32 R229, RZ, RZ, R171 ;  /* 0x000000ffffe57224 */ /* 0x008fc400078e00ab */
[--C-:B------:R-:W-:Y:S01]  /*11900*/  FFMA.FTZ R185, R219, UR43, -R180.reuse ;  /* 0x0000002bdbb97c23 */ /* 0x100fe200080108b4 */
[--C-:B------:R-:W-:Y:S01]  /*11910*/  FFMA.FTZ R159, R218, UR43, -R180.reuse ;  /* 0x0000002bda9f7c23 */ /* 0x100fe200080108b4 */
[----:B------:R-:W2:Y:S01]  /*11920*/  MUFU.TANH R174, R174 ;  /* 0x000000ae00ae7308 */ /* 0x000ea20000002400 */
[--C-:B------:R-:W-:Y:S01]  /*11930*/  FFMA.FTZ R184, R157, UR43, -R180.reuse ;  /* 0x0000002b9db87c23 */ /* 0x100fe200080108b4 */
[--C-:B------:R-:W-:Y:S01]  /*11940*/  FFMA.FTZ R167, R161, UR43, -R180.reuse ;  /* 0x0000002ba1a77c23 */ /* 0x100fe200080108b4 */
[--C-:B------:R-:W-:Y:S01]  /*11950*/  FFMA.FTZ R164, R164, UR43, -R180.reuse ;  /* 0x0000002ba4a47c23 */ /* 0x100fe200080108b4 */
[--C-:B------:R-:W-:Y:S01]  /*11960*/  FFMA.FTZ R165, R165, UR43, -R180.reuse ;  /* 0x0000002ba5a57c23 */ /* 0x100fe200080108b4 */
[--C-:B------:R-:W-:Y:S01]  /*11970*/  FFMA.FTZ R168, R168, UR43, -R180.reuse ;  /* 0x0000002ba8a87c23 */ /* 0x100fe200080108b4 */
[--C-:B0-----:R-:W-:Y:S01]  /*11980*/  FFMA.FTZ R169, R217, UR43, -R180.reuse ;  /* 0x0000002bd9a97c23 */ /* 0x101fe200080108b4 */
[----:B------:R-:W-:Y:S01]  /*11990*/  FFMA.FTZ R170, R170, UR43, -R180 ;  /* 0x0000002baaaa7c23 */ /* 0x000fe200080108b4 */
[----:B------:R-:W0:Y:S01]  /*119a0*/  MUFU.EX2 R189, R189 ;  /* 0x000000bd00bd7308 */ /* 0x000e220000000800 */
[----:B-1----:R-:W-:Y:S01]  /*119b0*/  FFMA.FTZ R153, R156, R0, R152 ;  /* 0x000000009c997223 */ /* 0x002fe20000010098 */
[----:B------:R-:W-:Y:S01]  /*119c0*/  FMNMX.FTZ R0, R22, R216, !PT ;  /* 0x000000d816007209 */ /* 0x000fe20007810000 */
[--C-:B------:R-:W-:Y:S01]  /*119d0*/  FFMA.FTZ R171, R231, UR43, -R180.reuse ;  /* 0x0000002be7ab7c23 */ /* 0x100fe200080108b4 */
[--C-:B------:R-:W-:Y:S01]  /*119e0*/  FFMA.FTZ R172, R172, UR43, -R180.reuse ;  /* 0x0000002bacac7c23 */ /* 0x100fe200080108b4 */
[----:B------:R-:W-:Y:S01]  /*119f0*/  FFMA.FTZ R173, R173, UR43, -R180 ;  /* 0x0000002badad7c23 */ /* 0x000fe200080108b4 */
[----:B------:R-:W-:Y:S01]  /*11a00*/  FMNMX.FTZ R0, R19, R0, !PT ;  /* 0x0000000013007209 */ /* 0x000fe20007810000 */
[----:B------:R-:W-:Y:S01]  /*11a10*/  FMUL.FTZ R217, R186, UR50 ;  /* 0x00000032bad97c20 */ /* 0x000fe20008410000 */
[----:B------:R-:W1:Y:S01]  /*11a20*/  MUFU.TANH R160, R160 ;  /* 0x000000a000a07308 */ /* 0x000e620000002400 */
[----:B--2---:R-:W-:Y:S01]  /*11a30*/  IMAD.MOV.U32 R230, RZ, RZ, R174 ;  /* 0x000000ffffe67224 */ /* 0x004fe200078e00ae */
[----:B------:R-:W-:Y:S01]  /*11a40*/  FMNMX.FTZ R0, R220, R0, !PT ;  /* 0x00000000dc007209 */ /* 0x000fe20007810000 */
[--C-:B------:R-:W-:Y:S01]  /*11a50*/  FFMA.FTZ R174, R193, UR43, -R180.reuse ;  /* 0x0000002bc1ae7c23 */ /* 0x100fe200080108b4 */
[----:B------:R-:W-:Y:S01]  /*11a60*/  FFMA.FTZ R180, R192, UR43, -R180 ;  /* 0x0000002bc0b47c23 */ /* 0x000fe200080108b4 */
[----:B------:R-:W-:Y:S01]  /*11a70*/  FMUL.FTZ R192, R182, UR50 ;  /* 0x00000032b6c07c20 */ /* 0x000fe20008410000 */
[----:B------:R-:W-:Y:S01]  /*11a80*/  FMNMX.FTZ R0, R221, R0, !PT ;  /* 0x00000000dd007209 */ /* 0x000fe20007810000 */
[----:B------:R-:W-:Y:S01]  /*11a90*/  FMUL.FTZ R193, R187, UR50 ;  /* 0x00000032bbc17c20 */ /* 0x000fe20008410000 */
[----:B------:R-:W2:Y:S01]  /*11aa0*/  MUFU.TANH R197, R197 ;  /* 0x000000c500c57308 */ /* 0x000ea20000002400 */
[C---:B0-----:R-:W-:Y:S01]  /*11ab0*/  FADD.FTZ R153, R189.reuse, R153 ;  /* 0x00000099bd997221 */ /* 0x041fe20000010000 */
[----:B------:R-:W-:Y:S01]  /*11ac0*/  FMNMX.FTZ R0, R18, R0, !PT ;  /* 0x0000000012007209 */ /* 0x000fe20007810000 */
[----:B------:R-:W-:Y:S01]  /*11ad0*/  FMUL.FTZ R175, R194, UR50 ;  /* 0x00000032c2af7c20 */ /* 0x000fe20008410000 */
[----:B------:R-:W-:Y:S01]  /*11ae0*/  F2FP.F16.F32.PACK_AB R152, R189, R152 ;  /* 0x00000098bd98723e */ /* 0x000fe200000000ff */
[----:B------:R-:W-:Y:S01]  /*11af0*/  FMUL.FTZ R189, R183, UR50 ;  /* 0x00000032b7bd7c20 */ /* 0x000fe20008410000 */
[----:B------:R-:W-:Y:S01]  /*11b00*/  FMNMX.FTZ R0, R17, R0, !PT ;  /* 0x0000000011007209 */ /* 0x000fe20007810000 */
[----:B------:R-:W-:Y:S01]  /*11b10*/  FMUL.FTZ R179, R195, UR50 ;  /* 0x00000032c3b37c20 */ /* 0x000fe20008410000 */
[----:B------:R-:W0:Y:S01]  /*11b20*/  MUFU.TANH R196, R196 ;  /* 0x000000c400c47308 */ /* 0x000e220000002400 */
[----:B------:R-:W-:Y:S01]  /*11b30*/  FMUL.FTZ R186, R198, UR50 ;  /* 0x00000032c6ba7c20 */ /* 0x000fe20008410000 */
[----:B------:R-:W-:Y:S01]  /*11b40*/  FMNMX.FTZ R0, R16, R0, !PT ;  /* 0x0000000010007209 */ /* 0x000fe20007810000 */
[----:B------:R-:W-:-:S03]  /*11b50*/  FMUL.FTZ R187, R199, UR50 ;  /* 0x00000032c7bb7c20 */ /* 0x000fc60008410000 */
[----:B------:R-:W-:Y:S02]  /*11b60*/  FMNMX.FTZ R0, R222, R0, !PT ;  /* 0x00000000de007209 */ /* 0x000fe40007810000 */
[----:B------:R-:W3:Y:S02]  /*11b70*/  MUFU.TANH R192, R192 ;  /* 0x000000c000c07308 */ /* 0x000ee40000002400 */
[----:B------:R-:W-:-:S04]  /*11b80*/  FMNMX.FTZ R0, R223, R0, !PT ;  /* 0x00000000df007209 */ /* 0x000fc80007810000 */
[----:B------:R-:W-:Y:S02]  /*11b90*/  FMNMX.FTZ R0, R229, R0, !PT ;  /* 0x00000000e5007209 */ /* 0x000fe40007810000 */
[----:B------:R-:W4:Y:S02]  /*11ba0*/  MUFU.TANH R189, R189 ;  /* 0x000000bd00bd7308 */ /* 0x000f240000002400 */
[----:B------:R-:W-:-:S04]  /*11bb0*/  FMNMX.FTZ R157, R230, R0, !PT ;  /* 0x00000000e69d7209 */ /* 0x000fc80007810000 */
[----:B-1----:R-:W-:Y:S02]  /*11bc0*/  FMNMX.FTZ R157, R160, R157, !PT ;  /* 0x0000009da09d7209 */ /* 0x002fe40007810000 */
[----:B------:R-:W1:Y:S02]  /*11bd0*/  MUFU.TANH R217, R217 ;  /* 0x000000d900d97308 */ /* 0x000e640000002400 */
[----:B--2---:R-:W-:-:S04]  /*11be0*/  FMNMX.FTZ R157, R197, R157, !PT ;  /* 0x0000009dc59d7209 */ /* 0x004fc80007810000 */
[----:B0-----:R-:W-:Y:S02]  /*11bf0*/  FMNMX.FTZ R157, R196, R157, !PT ;  /* 0x0000009dc49d7209 */ /* 0x001fe40007810000 */
[----:B------:R-:W0:Y:S02]  /*11c00*/  MUFU.TANH R193, R193 ;  /* 0x000000c100c17308 */ /* 0x000e240000002400 */
[----:B---3--:R-:W-:-:S04]  /*11c10*/  FMNMX.FTZ R157, R192, R157, !PT ;  /* 0x0000009dc09d7209 */ /* 0x008fc80007810000 */
[----:B----4-:R-:W-:Y:S02]  /*11c20*/  FMNMX.FTZ R157, R189, R157, !PT ;  /* 0x0000009dbd9d7209 */ /* 0x010fe40007810000 */
[----:B------:R-:W2:Y:S02]  /*11c30*/  MUFU.TANH R190, R190 ;  /* 0x000000be00be7308 */ /* 0x000ea40000002400 */
[----:B-1----:R-:W-:-:S06]  /*11c40*/  FMNMX.FTZ R157, R217, R157, !PT ;  /* 0x0000009dd99d7209 */ /* 0x002fcc0007810000 */
        /* <DEDUP_REMOVED lines=10> */
[----:B------:R-:W2:Y:S01]  /*11cf0*/  MUFU.EX2 R154, R154 ;  /* 0x0000009a009a7308 */ /* 0x000ea20000000800 */
[----:B-1----:R-:W-:-:S07]  /*11d00*/  FMNMX.FTZ R157, R186, R157, !PT ;  /* 0x0000009dba9d7209 */ /* 0x002fce0007810000 */
[----:B------:R-:W1:Y:S01]  /*11d10*/  MUFU.EX2 R155, R155 ;  /* 0x0000009b009b7308 */ /* 0x000e620000000800 */
[----:B0-----:R-:W-:-:S05]  /*11d20*/  FMNMX.FTZ R178, R187, R157, !PT ;  /* 0x0000009dbbb27209 */ /* 0x001fca0007810000 */
[----:B------:R-:W0:Y:S01]  /*11d30*/  SHFL.BFLY PT, R157, R178, 0x2, 0x1f ;  /* 0x0c401f00b29d7f89 */ /* 0x000e2200000e0000 */
[----:B--2---:R-:W-:Y:S01]  /*11d40*/  FADD.FTZ R161, R154, R153 ;  /* 0x000000999aa17221 */ /* 0x004fe20000010000 */
[----:B------:R-:W2:Y:S01]  /*11d50*/  S2R R198, SR_TID.X ;  /* 0x0000000000c67919 */ /* 0x000ea20000002100 */
[----:B-1----:R-:W-:Y:S02]  /*11d60*/  F2FP.F16.F32.PACK_AB R154, R155, R154 ;  /* 0x0000009a9b9a723e */ /* 0x002fe400000000ff */
[----:B0-----:R-:W-:-:S05]  /*11d70*/  FMNMX.FTZ R178, R178, R157, !PT ;  /* 0x0000009db2b27209 */ /* 0x001fca0007810000 */
[----:B------:R-:W0:Y:S02]  /*11d80*/  SHFL.BFLY PT, R157, R178, 0x1, 0x1f ;  /* 0x0c201f00b29d7f89 */ /* 0x000e2400000e0000 */
[----:B0-----:R-:W-:-:S05]  /*11d90*/  FMNMX.FTZ R178, R178, R157, !PT ;  /* 0x0000009db2b27209 */ /* 0x001fca0007810000 */
[C---:B------:R-:W-:Y:S01]  /*11da0*/  FADD.FTZ R157, -R178.reuse, R216 ;  /* 0x000000d8b29d7221 */ /* 0x040fe20000010100 */
[----:B------:R-:W-:-:S03]  /*11db0*/  FMUL.FTZ R191, R178, UR43 ;  /* 0x0000002bb2bf7c20 */ /* 0x000fc60008410000 */
[----:B------:R-:W-:Y:S01]  /*11dc0*/  FMUL.FTZ R153, R157, UR43 ;  /* 0x0000002b9d997c20 */ /* 0x000fe20008410000 */
[----:B------:R-:W-:-:S03]  /*11dd0*/  FADD.FTZ R157, R155, R161 ;  /* 0x000000a19b9d7221 */ /* 0x000fc60000010000 */
[----:B------:R0:W-:Y:S02]  /*11de0*/  MUFU.EX2 R155, R153 ;  /* 0x00000099009b7308 */ /* 0x0001e40000000800 */
[----:B0-----:R-:W-:Y:S01]  /*11df0*/  FFMA.FTZ R153, R22, UR43, -R191 ;  /* 0x0000002b16997c23 */ /* 0x001fe200080108bf */
[----:B--2---:R-:W-:Y:S01]  /*11e00*/  SHF.R.U32.HI R198, RZ, 0x7, R198 ;  /* 0x00000007ffc67819 */ /* 0x004fe200000116c6 */
[-C--:B------:R-:W-:Y:S01]  /*11e10*/  FMUL.FTZ R24, R24, R156.reuse ;  /* 0x0000009c18187220 */ /* 0x080fe20000410000 */
[-C--:B------:R-:W-:Y:S01]  /*11e20*/  FMUL.FTZ R25, R25, R156.reuse ;  /* 0x0000009c19197220 */ /* 0x080fe20000410000 */
[-C--:B------:R-:W-:Y:S01]  /*11e30*/  FMUL.FTZ R28, R28, R156.reuse ;  /* 0x0000009c1c1c7220 */ /* 0x080fe20000410000 */
[-C--:B------:R-:W-:Y:S01]  /*11e40*/  FMUL.FTZ R29, R29, R156.reuse ;  /* 0x0000009c1d1d7220 */ /* 0x080fe20000410000 */
[----:B------:R-:W0:Y:S01]  /*11e50*/  MUFU.EX2 R153, R153 ;  /* 0x0000009900997308 */ /* 0x000e220000000800 */
        /* <DEDUP_REMOVED lines=16> */
[----:B0-----:R-:W-:Y:S01]  /*11f60*/  FFMA.FTZ R194, R155, R3, R153 ;  /* 0x000000039bc27223 */ /* 0x001fe20000010099 */
        /* <DEDUP_REMOVED lines=50> */
[--C-:B------:R-:W-:Y:S01]  /*12290*/  FFMA.FTZ R161, R19, UR43, -R191.reuse ;  /* 0x0000002b13a17c23 */ /* 0x100fe200080108bf */
[--C-:B------:R-:W-:Y:S01]  /*122a0*/  FFMA.FTZ R156, R220, UR43, -R191.reuse ;  /* 0x0000002bdc9c7c23 */ /* 0x100fe200080108bf */
[----:B------:R-:W-:Y:S01]  /*122b0*/  FFMA.FTZ R195, R221, UR43, -R191 ;  /* 0x0000002bddc37c23 */ /* 0x000fe200080108bf */
[----:B------:R0:W-:Y:S01]  /*122c0*/  BAR.SYNC.DEFER_BLOCKING R3, 0x100 ;  /* 0x000400030000751d */ /* 0x0001e20000010000 */
[----:B------:R-:W-:-:S05]  /*122d0*/  IMAD.MOV.U32 R182, RZ, RZ, 0xc00 ;  /* 0x00000c00ffb67424 */ /* 0x000fca00078e00ff */
[----:B------:R-:W1:Y:S01]  /*122e0*/  MUFU.EX2 R161, R161 ;  /* 0x000000a100a17308 */ /* 0x000e620000000800 */
[----:B------:R-:W-:Y:S02]  /*122f0*/  IMAD.MOV.U32 R183, RZ, RZ, 0x40000040 ;  /* 0x40000040ffb77424 */ /* 0x000fe400078e00ff */
        /* <DEDUP_REMOVED lines=15> */
[----:B------:R-:W-:Y:S01]  /*123f0*/  IMAD R182, R2, R182, UR42 ;  /* 0x0000002a02b67e24 */ /* 0x000fe2000f8e02b6 */
[----:B------:R-:W-:Y:S01]  /*12400*/  R2UR UR7, R183 ;  /* 0x00000000b70772ca */ /* 0x000fe200000e0000 */
        /* <DEDUP_REMOVED lines=52> */
[----:B-1----:R-:W-:Y:S01]  /*12750*/  F2FP.F16.F32.PACK_AB R153, R161, R153 ;  /* 0x00000099a199723e */ /* 0x002fe200000000ff */
[----:B------:R-:W-:Y:S01]  /*12760*/  MUFU.EX2 R185, R185 ;  /* 0x000000b900b97308 */ /* 0x000fe20000000800 */
[----:B---3--:R-:W-:-:S07]  /*12770*/  F2FP.F16.F32.PACK_AB R155, R195, R156 ;  /* 0x0000009cc39b723e */ /* 0x008fce00000000ff */
[----:B------:R-:W-:Y:S01]  /*12780*/  MUFU.EX2 R181, R181 ;  /* 0x000000b500b57308 */ /* 0x000fe20000000800 */
[----:B------:R-:W-:-:S07]  /*12790*/  WARPGROUP.ARRIVE ;  /* 0x00000000000079c5 */ /* 0x000fce0000000000 */
[----:B------:R-:W-:Y:S01]  /*127a0*/  MUFU.EX2 R184, R184 ;  /* 0x000000b800b87308 */ /* 0x000fe20000000800 */
[----:B------:R-:W-:Y:S01]  /*127b0*/  HGMMA.64x256x16.F32 R24, R152, gdesc[UR4].tnspB, R24, gsb0 ;  /* 0x43e0000498187df0 */ /* 0x000fe20008000818 */
[----:B------:R-:W-:Y:S01]  /*127c0*/  FADD.FTZ R194, R161, R194 ;  /* 0x000000c2a1c27221 */ /* 0x000fe20000010000 */
[--C-:B------:R-:W-:Y:S01]  /*127d0*/  FFMA.FTZ R183, R16, UR43, -R191.reuse ;  /* 0x0000002b10b77c23 */ /* 0x100fe200080108bf */
[--C-:B0-----:R-:W-:Y:S01]  /*127e0*/  FFMA.FTZ R3, R222, UR43, -R191.reuse ;  /* 0x0000002bde037c23 */ /* 0x101fe200080108bf */
[--C-:B------:R-:W-:Y:S01]  /*127f0*/  FFMA.FTZ R0, R0, UR43, -R191.reuse ;  /* 0x0000002b00007c23 */ /* 0x100fe200080108bf */
[----:B------:R2:W5:Y:S02]  /*12800*/  LDL.LU R22, [R1+0x1b0] ;  /* 0x0001b00001167983 */ /* 0x0005640000300800 */
[----:B------:R0:W-:Y:S01]  /*12810*/  MUFU.EX2 R161, R158 ;  /* 0x0000009e00a17308 */ /* 0x0001e20000000800 */
[----:B------:R-:W-:Y:S01]  /*12820*/  FADD.FTZ R194, R156, R194 ;  /* 0x000000c29cc27221 */ /* 0x000fe20000010000 */
[--C-:B------:R-:W-:Y:S01]  /*12830*/  FFMA.FTZ R198, R223, UR43, -R191.reuse ;  /* 0x0000002bdfc67c23 */ /* 0x100fe200080108bf */
[----:B------:R2:W5:Y:S01]  /*12840*/  LDL.LU R19, [R1+0x1ac] ;  /* 0x0001ac0001137983 */ /* 0x0005620000300800 */
[----:B0-----:R-:W-:-:S04]  /*12850*/  FFMA.FTZ R158, R18, UR43, -R191 ;  /* 0x0000002b129e7c23 */ /* 0x001fc800080108bf */
[----:B------:R-:W-:Y:S08]  /*12860*/  MUFU.EX2 R183, R183 ;  /* 0x000000b700b77308 */ /* 0x000ff00000000800 */
[----:B------:R-:W-:Y:S01]  /*12870*/  MUFU.EX2 R3, R3 ;  /* 0x0000000300037308 */ /* 0x000fe20000000800 */
[----:B------:R-:W-:Y:S01]  /*12880*/  FADD.FTZ R194, R195, R194 ;  /* 0x000000c2c3c27221 */ /* 0x000fe20000010000 */
[----:B------:R2:W5:Y:S06]  /*12890*/  LDL.LU R18, [R1+0x1a8] ;  /* 0x0001a80001127983 */ /* 0x00056c0000300800 */
[----:B------:R-:W0:Y:S02]  /*128a0*/  MUFU.EX2 R158, R158 ;  /* 0x0000009e009e7308 */ /* 0x000e240000000800 */
[----:B0-----:R-:W-:-:S06]  /*128b0*/  FADD.FTZ R194, R158, R194 ;  /* 0x000000c29ec27221 */ /* 0x001fcc0000010000 */
[----:B------:R-:W-:Y:S01]  /*128c0*/  MUFU.EX2 R198, R198 ;  /* 0x000000c600c67308 */ /* 0x000fe20000000800 */
[----:B------:R-:W-:-:S07]  /*128d0*/  WARPGROUP.DEPBAR.LE gsb0, 0x0 ;  /* 0x00008000000079c5 */ /* 0x000fce0000010000 */
[----:B------:R0:W1:Y:S08]  /*128e0*/  MUFU.EX2 R155, R188 ;  /* 0x000000bc009b7308 */ /* 0x0000700000000800 */
[----:B------:R3:W-:Y:S01]  /*128f0*/  MUFU.EX2 R154, R159 ;  /* 0x0000009f009a7308 */ /* 0x0007e20000000800 */
[----:B0-----:R-:W-:Y:S01]  /*12900*/  FFMA.FTZ R188, R17, UR43, -R191 ;  /* 0x0000002b11bc7c23 */ /* 0x001fe200080108bf */
[----:B------:R-:W-:Y:S01]  /*12910*/  IMAD.MOV.U32 R153, RZ, RZ, 0x40000040 ;  /* 0x40000040ff997424 */ /* 0x000fe200078e00ff */
[----:B------:R-:W-:Y:S01]  /*12920*/  IADD3 R152, R182, 0x80, RZ ;  /* 0x00000080b6987810 */ /* 0x000fe20007ffe0ff */
[----:B------:R2:W5:Y:S04]  /*12930*/  LDL.LU R17, [R1+0x1a4] ;  /* 0x0001a40001117983 */ /* 0x0005680000300800 */
[----:B------:R-:W0:Y:S01]  /*12940*/  MUFU.EX2 R188, R188 ;  /* 0x000000bc00bc7308 */ /* 0x000e220000000800 */
[----:B------:R-:W-:Y:S01]  /*12950*/  R2UR UR6, R152 ;  /* 0x00000000980672ca */ /* 0x000fe200000e0000 */
[----:B-1----:R-:W-:Y:S01]  /*12960*/  FADD.FTZ R195, R155, R157 ;  /* 0x0000009d9bc37221 */ /* 0x002fe20000010000 */
[----:B------:R-:W-:Y:S01]  /*12970*/  R2UR UR7, R153 ;  /* 0x00000000990772ca */ /* 0x000fe200000e0000 */
[----:B------:R2:W5:Y:S01]  /*12980*/  LDL.LU R16, [R1+0x1a0] ;  /* 0x0001a00001107983 */ /* 0x0005620000300800 */
[----:B------:R-:W-:-:S02]  /*12990*/  F2FP.F16.F32.PACK_AB R156, R161, R155 ;  /* 0x0000009ba19c723e */ /* 0x000fc400000000ff */
[----:B---3--:R-:W-:Y:S02]  /*129a0*/  F2FP.F16.F32.PACK_AB R159, R3, R183 ;  /* 0x000000b7039f723e */ /* 0x008fe400000000ff */
[----:B0-----:R-:W-:Y:S01]  /*129b0*/  F2FP.F16.F32.PACK_AB R157, R188, R158 ;  /* 0x0000009ebc9d723e */ /* 0x001fe200000000ff */
[----:B------:R-:W-:Y:S01]  /*129c0*/  VIADD R152, R182, 0x100 ;  /* 0x00000100b6987836 */ /* 0x000fe20000000000 */
[----:B------:R-:W-:Y:S01]  /*129d0*/  F2FP.F16.F32.PACK_AB R158, R154, R185 ;  /* 0x000000b99a9e723e */ /* 0x000fe200000000ff */
[----:B------:R-:W-:Y:S02]  /*129e0*/  IMAD.MOV.U32 R153, RZ, RZ, 0x40000040 ;  /* 0x40000040ff997424 */ /* 0x000fe400078e00ff */
[----:B------:R-:W-:Y:S01]  /*129f0*/  FADD.FTZ R195, R161, R195 ;  /* 0x000000c3a1c37221 */ /* 0x000fe20000010000 */
[----:B------:R-:W-:Y:S01]  /*12a00*/  FADD.FTZ R199, R188, R194 ;  /* 0x000000c2bcc77221 */ /* 0x000fe20000010000 */
[----:B------:R-:W-:Y:S01]  /*12a10*/  WARPGROUP.ARRIVE ;  /* 0x00000000000079c5 */ /* 0x000fe20000000000 */
[----:B------:R-:W-:Y:S01]  /*12a20*/  MUFU.EX2 R0, R0 ;  /* 0x0000000000007308 */ /* 0x000fe20000000800 */
[----:B------:R-:W3:Y:S04]  /*12a30*/  LDL R216, [R1+0x60] ;  /* 0x0000600001d87983 */ /* 0x000ee80000100800 */
[----:B------:R-:W-:Y:S01]  /*12a40*/  HGMMA.64x256x16.F32 R24, R156, gdesc[UR4].tnspB, R24, gsb0 ;  /* 0x43e000049c187df0 */ /* 0x000fe20008000818 */
[----:B------:R-:W-:-:S06]  /*12a50*/  FFMA.FTZ R155, R230, UR43, -R191 ;  /* 0x0000002be69b7c23 */ /* 0x000fcc00080108bf */
[----:B------:R-:W-:Y:S01]  /*12a60*/  MUFU.EX2 R155, R155 ;  /* 0x0000009b009b7308 */ /* 0x000fe20000000800 */
[----:B------:R-:W-:Y:S02]  /*12a70*/  R2UR UR6, R152 ;  /* 0x00000000980672ca */ /* 0x000fe400000e0000 */
[----:B------:R-:W-:Y:S01]  /*12a80*/  R2UR UR7, R153 ;  /* 0x00000000990772ca */ /* 0x000fe200000e0000 */
[----:B------:R-:W-:Y:S01]  /*12a90*/  FADD.FTZ R194, R185, R195 ;  /* 0x000000c3b9c27221 */ /* 0x000fe20000010000 */
[----:B------:R-:W-:Y:S01]  /*12aa0*/  FADD.FTZ R199, R183, R199 ;  /* 0x000000c7b7c77221 */ /* 0x000fe20000010000 */
[--C-:B------:R-:W-:Y:S01]  /*12ab0*/  FFMA.FTZ R195, R197, UR43, -R191.reuse ;  /* 0x0000002bc5c37c23 */ /* 0x100fe200080108bf */
[--C-:B------:R-:W-:Y:S01]  /*12ac0*/  FFMA.FTZ R183, R196, UR43, -R191.reuse ;  /* 0x0000002bc4b77c23 */ /* 0x100fe200080108bf */
[--C-:B------:R-:W-:Y:S01]  /*12ad0*/  FFMA.FTZ R185, R192, UR43, -R191.reuse ;  /* 0x0000002bc0b97c23 */ /* 0x100fe200080108bf */
[----:B------:R-:W-:-:S03]  /*12ae0*/  FFMA.FTZ R188, R189, UR43, -R191 ;  /* 0x0000002bbdbc7c23 */ /* 0x000fc600080108bf */
[----:B------:R-:W-:Y:S08]  /*12af0*/  MUFU.EX2 R195, R195 ;  /* 0x000000c300c37308 */ /* 0x000ff00000000800 */
[----:B------:R-:W-:Y:S08]  /*12b00*/  MUFU.EX2 R183, R183 ;  /* 0x000000b700b77308 */ /* 0x000ff00000000800 */
[----:B------:R-:W-:Y:S08]  /*12b10*/  MUFU.EX2 R185, R185 ;  /* 0x000000b900b97308 */ /* 0x000ff00000000800 */
[----:B------:R-:W-:Y:S01]  /*12b20*/  MUFU.EX2 R188, R188 ;  /* 0x000000bc00bc7308 */ /* 0x000fe20000000800 */
[----:B------:R-:W-:-:S02]  /*12b30*/  VIADD R152, R182, 0x180 ;  /* 0x00000180b6987836 */ /* 0x000fc40000000000 */
[----:B------:R-:W-:Y:S01]  /*12b40*/  IMAD.MOV.U32 R153, RZ, RZ, 0x40000040 ;  /* 0x40000040ff997424 */ /* 0x000fe200078e00ff */
[----:B------:R-:W-:Y:S02]  /*12b50*/  WARPGROUP.DEPBAR.LE gsb0, 0x0 ;  /* 0x00008000000079c5 */ /* 0x000fe40000010000 */
[--C-:B------:R-:W-:Y:S01]  /*12b60*/  FFMA.FTZ R158, R229, UR43, -R191.reuse ;  /* 0x0000002be59e7c23 */ /* 0x100fe200080108bf */
[----:B------:R-:W-:Y:S01]  /*12b70*/  FFMA.FTZ R156, R160, UR43, -R191 ;  /* 0x0000002ba09c7c23 */ /* 0x000fe200080108bf */
[----:B------:R-:W-:Y:S08]  /*12b80*/  MUFU.EX2 R159, R162 ;  /* 0x000000a2009f7308 */ /* 0x000ff00000000800 */
[----:B------:R-:W0:Y:S08]  /*12b90*/  MUFU.EX2 R157, R163 ;  /* 0x000000a3009d7308 */ /* 0x000e300000000800 */
[----:B------:R-:W1:Y:S08]  /*12ba0*/  MUFU.EX2 R158, R158 ;  /* 0x0000009e009e7308 */ /* 0x000e700000000800 */
[----:B------:R-:W4:Y:S01]  /*12bb0*/  MUFU.EX2 R156, R156 ;  /* 0x0000009c009c7308 */ /* 0x000f220000000800 */
[----:B0-----:R-:W-:-:S02]  /*12bc0*/  F2FP.F16.F32.PACK_AB R160, R157, R159 ;  /* 0x0000009f9da0723e */ /* 0x001fc400000000ff */
[----:B------:R-:W-:Y:S02]  /*12bd0*/  F2FP.F16.F32.PACK_AB R162, R184, R181 ;  /* 0x000000b5b8a2723e */ /* 0x000fe400000000ff */
[----:B-1----:R-:W-:Y:S02]  /*12be0*/  F2FP.F16.F32.PACK_AB R161, R158, R198 ;  /* 0x000000c69ea1723e */ /* 0x002fe400000000ff */
[----:B----4-:R-:W-:-:S04]  /*12bf0*/  F2FP.F16.F32.PACK_AB R163, R156, R155 ;  /* 0x0000009b9ca3723e */ /* 0x010fc800000000ff */
[----:B------:R-:W-:-:S06]  /*12c00*/  WARPGROUP.ARRIVE ;  /* 0x00000000000079c5 */ /* 0x000fcc0000000000 */
[----:B------:R-:W-:Y:S01]  /*12c10*/  HGMMA.64x256x16.F32 R24, R160, gdesc[UR4].tnspB, R24, gsb0 ;  /* 0x43e00004a0187df0 */ /* 0x000fe20008000818 */
[----:B------:R-:W-:Y:S02]  /*12c20*/  R2UR UR6, R152 ;  /* 0x00000000980672ca */ /* 0x000fe400000e0000 */
[----:B------:R-:W-:Y:S01]  /*12c30*/  R2UR UR7, R153 ;  /* 0x00000000990772ca */ /* 0x000fe200000e0000 */
[----:B------:R-:W-:Y:S01]  /*12c40*/  FADD.FTZ R189, R154, R194 ;  /* 0x000000c29abd7221 */ /* 0x000fe20000010000 */
[----:B------:R-:W-:Y:S01]  /*12c50*/  FADD.FTZ R199, R3, R199 ;  /* 0x000000c703c77221 */ /* 0x000fe20000010000 */
[----:B------:R-:W-:Y:S02]  /*12c60*/  MUFU.EX2 R154, R169 ;  /* 0x000000a9009a7308 */ /* 0x000fe40000000800 */
[----:B------:R-:W-:-:S06]  /*12c70*/  FADD.FTZ R189, R159, R189 ;  /* 0x000000bd9fbd7221 */ /* 0x000fcc0000010000 */
[----:B------:R-:W0:Y:S08]  /*12c80*/  MUFU.EX2 R3, R168 ;  /* 0x000000a800037308 */ /* 0x000e300000000800 */
[----:B------:R-:W-:Y:S01]  /*12c90*/  MUFU.EX2 R159, R170 ;  /* 0x000000aa009f7308 */ /* 0x000fe20000000800 */
[----:B------:R-:W-:Y:S02]  /*12ca0*/  VIADD R152, R182, 0x200 ;  /* 0x00000200b6987836 */ /* 0x000fe40000000000 */
[----:B------:R-:W-:Y:S01]  /*12cb0*/  IMAD.MOV.U32 R153, RZ, RZ, 0x40000040 ;  /* 0x40000040ff997424 */ /* 0x000fe200078e00ff */
[----:B0-----:R-:W-:Y:S01]  /*12cc0*/  F2FP.F16.F32.PACK_AB R168, R154, R3 ;  /* 0x000000039aa8723e */ /* 0x001fe200000000ff */
[----:B------:R-:W-:-:S03]  /*12cd0*/  WARPGROUP.DEPBAR.LE gsb0, 0x0 ;  /* 0x00008000000079c5 */ /* 0x000fc60000010000 */
[----:B------:R-:W-:Y:S08]  /*12ce0*/  MUFU.EX2 R163, R166 ;  /* 0x000000a600a37308 */ /* 0x000ff00000000800 */
[----:B------:R-:W0:Y:S08]  /*12cf0*/  MUFU.EX2 R160, R167 ;  /* 0x000000a700a07308 */ /* 0x000e300000000800 */
[----:B------:R0:W-:Y:S08]  /*12d00*/  MUFU.EX2 R161, R164 ;  /* 0x000000a400a17308 */ /* 0x0001f00000000800 */
[----:B------:R1:W4:Y:S01]  /*12d10*/  MUFU.EX2 R162, R165 ;  /* 0x000000a500a27308 */ /* 0x0003220000000800 */
        /* <DEDUP_REMOVED lines=8> */
[--C-:B------:R-:W-:Y:S01]  /*12da0*/  FFMA.FTZ R179, R179, UR43, -R191.reuse ;  /* 0x0000002bb3b37c23 */ /* 0x100fe200080108bf */
[--C-:B------:R-:W-:Y:S01]  /*12db0*/  FFMA.FTZ R186, R186, UR43, -R191.reuse ;  /* 0x0000002bbaba7c23 */ /* 0x100fe200080108bf */
[----:B------:R-:W-:Y:S01]  /*12dc0*/  FFMA.FTZ R187, R187, UR43, -R191 ;  /* 0x0000002bbbbb7c23 */ /* 0x000fe200080108bf */
[----:B------:R-:W-:Y:S01]  /*12dd0*/  FADD.FTZ R198, R198, R199 ;  /* 0x000000c7c6c67221 */ /* 0x000fe20000010000 */
[----:B------:R-:W-:Y:S01]  /*12de0*/  FFMA.FTZ R175, R175, UR43, -R191 ;  /* 0x0000002bafaf7c23 */ /* 0x000fe200080108bf */
[----:B------:R-:W-:Y:S01]  /*12df0*/  FADD.FTZ R189, R157, R189 ;  /* 0x000000bd9dbd7221 */ /* 0x000fe20000010000 */
[----:B------:R-:W-:Y:S01]  /*12e00*/  MUFU.EX2 R180, R180 ;  /* 0x000000b400b47308 */ /* 0x000fe20000000800 */
[----:B------:R-:W-:-:S07]  /*12e10*/  FADD.FTZ R198, R158, R198 ;  /* 0x000000c69ec67221 */ /* 0x000fce0000010000 */
[----:B------:R-:W-:Y:S08]  /*12e20*/  MUFU.EX2 R157, R172 ;  /* 0x000000ac009d7308 */ /* 0x000ff00000000800 */
[----:B------:R-:W0:Y:S08]  /*12e30*/  MUFU.EX2 R158, R173 ;  /* 0x000000ad009e7308 */ /* 0x000e300000000800 */
[----:B------:R-:W-:Y:S08]  /*12e40*/  MUFU.EX2 R179, R179 ;  /* 0x000000b300b37308 */ /* 0x000ff00000000800 */
[----:B------:R-:W-:Y:S08]  /*12e50*/  MUFU.EX2 R186, R186 ;  /* 0x000000ba00ba7308 */ /* 0x000ff00000000800 */
[----:B------:R-:W-:Y:S01]  /*12e60*/  MUFU.EX2 R187, R187 ;  /* 0x000000bb00bb7308 */ /* 0x000fe20000000800 */
[----:B------:R-:W-:-:S02]  /*12e70*/  VIADD R152, R182, 0x280 ;  /* 0x00000280b6987836 */ /* 0x000fc40000000000 */
[----:B------:R-:W-:Y:S01]  /*12e80*/  IMAD.MOV.U32 R153, RZ, RZ, 0x40000040 ;  /* 0x40000040ff997424 */ /* 0x000fe200078e00ff */
[----:B0-----:R-:W-:Y:S01]  /*12e90*/  F2FP.F16.F32.PACK_AB R172, R158, R157 ;  /* 0x0000009d9eac723e */ /* 0x001fe200000000ff */
[----:B------:R-:W-:Y:S02]  /*12ea0*/  WARPGROUP.DEPBAR.LE gsb0, 0x0 ;  /* 0x00008000000079c5 */ /* 0x000fe40000010000 */
[--C-:B------:R-:W-:Y:S01]  /*12eb0*/  FFMA.FTZ R165, R217, UR43, -R191.reuse ;  /* 0x0000002bd9a57c23 */ /* 0x100fe200080108bf */
[--C-:B------:R-:W-:Y:S01]  /*12ec0*/  FFMA.FTZ R166, R193, UR43, -R191.reuse ;  /* 0x0000002bc1a67c23 */ /* 0x100fe200080108bf */
[----:B------:R-:W-:Y:S01]  /*12ed0*/  FFMA.FTZ R167, R190, UR43, -R191 ;  /* 0x0000002bbea77c23 */ /* 0x000fe200080108bf */
[----:B------:R-:W0:Y:S08]  /*12ee0*/  MUFU.EX2 R164, R171 ;  /* 0x000000ab00a47308 */ /* 0x000e300000000800 */
[----:B------:R-:W-:Y:S08]  /*12ef0*/  MUFU.EX2 R165, R165 ;  /* 0x000000a500a57308 */ /* 0x000ff00000000800 */
[----:B------:R-:W1:Y:S08]  /*12f00*/  MUFU.EX2 R166, R166 ;  /* 0x000000a600a67308 */ /* 0x000e700000000800 */
[----:B------:R-:W4:Y:S01]  /*12f10*/  MUFU.EX2 R167, R167 ;  /* 0x000000a700a77308 */ /* 0x000f220000000800 */
[----:B0-----:R-:W-:-:S02]  /*12f20*/  F2FP.F16.F32.PACK_AB R170, R164, R159 ;  /* 0x0000009fa4aa723e */ /* 0x001fc400000000ff */
[----:B-1----:R-:W-:Y:S02]  /*12f30*/  F2FP.F16.F32.PACK_AB R169, R166, R165 ;  /* 0x000000a5a6a9723e */ /* 0x002fe400000000ff */
[----:B----4-:R-:W-:-:S04]  /*12f40*/  F2FP.F16.F32.PACK_AB R171, R0, R167 ;  /* 0x000000a700ab723e */ /* 0x010fc800000000ff */
[----:B------:R-:W-:-:S06]  /*12f50*/  WARPGROUP.ARRIVE ;  /* 0x00000000000079c5 */ /* 0x000fcc0000000000 */
[----:B------:R-:W-:Y:S01]  /*12f60*/  HGMMA.64x256x16.F32 R24, R168, gdesc[UR4].tnspB, R24, gsb0 ;  /* 0x43e00004a8187df0 */ /* 0x000fe20008000818 */
[----:B------:R-:W-:Y:S02]  /*12f70*/  R2UR UR6, R152 ;  /* 0x00000000980672ca */ /* 0x000fe400000e0000 */
[----:B------:R-:W-:Y:S01]  /*12f80*/  R2UR UR7, R153 ;  /* 0x00000000990772ca */ /* 0x000fe200000e0000 */
        /* <DEDUP_REMOVED lines=18> */
[----:B---3--:R-:W-:Y:S02]  /*130b0*/  ISETP.GT.AND P2, PT, R210, R216, PT ;  /* 0x000000d8d200720c */ /* 0x008fe40003f44270 */
[----:B------:R-:W-:Y:S01]  /*130c0*/  FADD.FTZ R163, R164, R163 ;  /* 0x000000a3a4a37221 */ /* 0x000fe20000010000 */
[----:B------:R-:W-:Y:S01]  /*130d0*/  FADD.FTZ R195, R0, R195 ;  /* 0x000000c300c37221 */ /* 0x000fe20000010000 */
[----:B------:R-:W-:Y:S02]  /*130e0*/  @!P0 VIADD R211, R211, 0x32460 ;  /* 0x00032460d3d38836 */ /* 0x000fe40000000000 */
[----:B------:R-:W-:-:S03]  /*130f0*/  FADD.FTZ R163, R157, R163 ;  /* 0x000000a39da37221 */ /* 0x000fc60000010000 */
[----:B------:R-:W-:Y:S01]  /*13100*/  @!P0 PRMT R211, RZ, 0x654, R211 ;  /* 0x00000654ffd38816 */ /* 0x000fe200000000d3 */
[----:B------:R-:W-:Y:S01]  /*13110*/  FADD.FTZ R163, R158, R163 ;  /* 0x000000a39ea37221 */ /* 0x000fe20000010000 */
[----:B------:R-:W-:Y:S01]  /*13120*/  IADD3 R210, R210, -0x1, RZ ;  /* 0xffffffffd2d27810 */ /* 0x000fe20007ffe0ff */
[----:B------:R-:W-:Y:S02]  /*13130*/  IMAD.MOV.U32 R216, RZ, RZ, R178 ;  /* 0x000000ffffd87224 */ /* 0x000fe400078e00b2 */
[----:B------:R-:W-:Y:S01]  /*13140*/  IMAD.MOV.U32 R217, RZ, RZ, R176 ;  /* 0x000000ffffd97224 */ /* 0x000fe200078e00b0 */
[----:B------:R-:W-:Y:S02]  /*13150*/  WARPGROUP.DEPBAR.LE gsb0, 0x0 ;  /* 0x00008000000079c5 */ /* 0x000fe40000010000 */
[----:B------:R-:W0:Y:S08]  /*13160*/  MUFU.EX2 R168, R174 ;  /* 0x000000ae00a87308 */ /* 0x000e300000000800 */
[----:B------:R1:W3:Y:S01]  /*13170*/  MUFU.EX2 R169, R175 ;  /* 0x000000af00a97308 */ /* 0x0002e20000000800 */
[----:B0-----:R-:W-:-:S02]  /*13180*/  F2FP.F16.F32.PACK_AB R174, R180, R168 ;  /* 0x000000a8b4ae723e */ /* 0x001fc400000000ff */
[----:B-1----:R-:W-:Y:S02]  /*13190*/  F2FP.F16.F32.PACK_AB R175, R187, R186 ;  /* 0x000000babbaf723e */ /* 0x002fe400000000ff */
[----:B---3--:R-:W-:-:S04]  /*131a0*/  F2FP.F16.F32.PACK_AB R173, R179, R169 ;  /* 0x000000a9b3ad723e */ /* 0x008fc800000000ff */
[----:B------:R-:W-:-:S06]  /*131b0*/  WARPGROUP.ARRIVE ;  /* 0x00000000000079c5 */ /* 0x000fcc0000000000 */
[----:B------:R-:W-:Y:S01]  /*131c0*/  HGMMA.64x256x16.F32 R24, R172, gdesc[UR4].tnspB, R24, gsb0 ;  /* 0x43e00004ac187df0 */ /* 0x000fe20008000818 */
[----:B------:R-:W-:-:S04]  /*131d0*/  FADD.FTZ R195, R169, R195 ;  /* 0x000000c3a9c37221 */ /* 0x000fc80000010000 */
[----:B------:R-:W-:Y:S01]  /*131e0*/  FADD.FTZ R195, R179, R195 ;  /* 0x000000c3b3c37221 */ /* 0x000fe20000010000 */
[----:B------:R-:W-:-:S03]  /*131f0*/  FADD.FTZ R163, R168, R163 ;  /* 0x000000a3a8a37221 */ /* 0x000fc60000010000 */
[----:B------:R-:W-:Y:S01]  /*13200*/  FADD.FTZ R195, R186, R195 ;  /* 0x000000c3bac37221 */ /* 0x000fe20000010000 */
[----:B------:R-:W-:-:S03]  /*13210*/  FADD.FTZ R0, R180, R163 ;  /* 0x000000a3b4007221 */ /* 0x000fc60000010000 */
[----:B------:R-:W-:Y:S01]  /*13220*/  FADD.FTZ R3, R187, R195 ;  /* 0x000000c3bb037221 */ /* 0x000fe20000010000 */
[----:B------:R-:W-:Y:S02]  /*13230*/  WARPGROUP.DEPBAR.LE gsb0, 0x0 ;  /* 0x00008000000079c5 */ /* 0x000fe40000010000 */
[----:B------:R2:W-:Y:S01]  /*13240*/  @!P0 SYNCS.ARRIVE.TRANS64.RED.A1T0 RZ, [R211+URZ], RZ ;  /* 0x000000ffd3ff89a7 */ /* 0x0005e2000810043f */
[----:B------:R-:W-:Y:S05]  /*13250*/  @P2 BRA `(.L_x_14788) ;  /* 0xffffffd0004c2947 */ /* 0x000fea000383ffff */
.L_x_14778:
[----:B------:R-:W3:Y:S01]  /*13260*/  LDL.LU R152, [R1+0x8c] ;  /* 0x00008c0001987983 */ /* 0x000ee20000300800 */
[----:B------:R-:W-:Y:S05]  /*13270*/  WARPSYNC.ALL ;  /* 0x0000000000007948 */ /* 0x000fea0003800000 */
[----:B------:R-:W4:Y:S01]  /*13280*/  SHFL.BFLY PT, R5, R0, 0x2, 0x1f ;  /* 0x0c401f0000057f89 */ /* 0x000f2200000e0000 */
[----:B0-----:R-:W-:Y:S02]  /*13290*/  IMAD.MOV.U32 R154, RZ, RZ, -0x800000 ;  /* 0xff800000ff9a7424 */ /* 0x001fe400078e00ff */
[----:B------:R-:W-:Y:S01]  /*132a0*/  VIADD R2, R2, 0x1 ;  /* 0x0000000102027836 */ /* 0x000fe20000000000 */
[----:B------:R0:W-:Y:S08]  /*132b0*/  BAR.ARV R177, 0x100 ;  /* 0x000400b10000751d */ /* 0x0001f00000002000 */
[----:B------:R-:W-:Y:S06]  /*132c0*/  BAR.ARV 0x8, 0x180 ;  /* 0x0206000000007b1d */ /* 0x000fec0000002000 */
[----:B------:R-:W-:-:S04]  /*132d0*/  ISETP.NE.AND P1, PT, R2, 0x2, PT ;  /* 0x000000020200780c */ /* 0x000fc80003f25270 */
[----:B------:R-:W-:Y:S01]  /*132e0*/  SEL R2, R2, RZ, P1 ;  /* 0x000000ff02027207 */ /* 0x000fe20000800000 */
[----:B----4-:R-:W-:Y:S01]  /*132f0*/  FADD.FTZ R7, R5, R0 ;  /* 0x0000000005077221 */ /* 0x010fe20000010000 */
[----:B------:R-:W-:Y:S01]  /*13300*/  IMAD.U32 R5, RZ, RZ, UR43 ;  /* 0x0000002bff057e24 */ /* 0x000fe2000f8e00ff */
[----:B------:R-:W-:Y:S04]  /*13310*/  SHFL.BFLY PT, R0, R3, 0x2, 0x1f ;  /* 0x0c401f0003007f89 */ /* 0x000fe800000e0000 */
[----:B------:R-:W4:Y:S02]  /*13320*/  SHFL.BFLY PT, R4, R7, 0x1, 0x1f ;  /* 0x0c201f0007047f89 */ /* 0x000f2400000e0000 */
[----:B----4-:R-:W-:Y:S01]  /*13330*/  FADD.FTZ R8, R7, R4 ;  /* 0x0000000407087221 */ /* 0x010fe20000010000 */
[----:B------:R-:W-:Y:S01]  /*13340*/  FADD.FTZ R7, R0, R3 ;  /* 0x0000000300077221 */ /* 0x000fe20000010000 */
[----:B------:R-:W-:-:S02]  /*13350*/  IMAD.MOV.U32 R4, RZ, RZ, RZ ;  /* 0x000000ffff047224 */ /* 0x000fc400078e00ff */
[----:B------:R-:W-:Y:S01]  /*13360*/  IMAD.MOV.U32 R3, RZ, RZ, -0x800000 ;  /* 0xff800000ff037424 */ /* 0x000fe200078e00ff */
[----:B------:R-:W-:Y:S01]  /*13370*/  FSETP.NE.FTZ.AND P0, PT, R8, RZ, PT ;  /* 0x000000ff0800720b */ /* 0x000fe20003f15000 */
[----:B------:R-:W4:-:S12]  /*13380*/  SHFL.BFLY PT, R0, R7, 0x1, 0x1f ;  /* 0x0c201f0007007f89 */ /* 0x000f1800000e0000 */
[----:B------:R-:W1:Y:S01]  /*13390*/  @P0 MUFU.LG2 R6, R8 ;  /* 0x0000000800060308 */ /* 0x000e620000000c00 */
[----:B------:R-:W-:-:S07]  /*133a0*/  @P0 FMUL.FTZ R5, R5, 0.69314718246459960938 ;  /* 0x3f31721805050820 */ /* 0x000fce0000410000 */
[----:B------:R-:W2:Y:S01]  /*133b0*/  @P0 MUFU.RCP R4, R8 ;  /* 0x0000000800040308 */ /* 0x000ea20000001000 */
[----:B----4-:R-:W-:Y:S01]  /*133c0*/  FADD.FTZ R9, R7, R0 ;  /* 0x0000000007097221 */ /* 0x010fe20000010000 */
[----:B------:R-:W-:Y:S02]  /*133d0*/  IMAD.MOV.U32 R0, RZ, RZ, RZ ;  /* 0x000000ffff007224 */ /* 0x000fe400078e00ff */
[----:B-1----:R-:W-:-:S04]  /*133e0*/  @P0 FMUL.FTZ R6, R6, 0.69314718246459960938 ;  /* 0x3f31721806060820 */ /* 0x002fc80000410000 */
[----:B------:R-:W-:Y:S01]  /*133f0*/  @P0 FFMA.FTZ R154, R5, R176, R6 ;  /* 0x000000b0059a0223 */ /* 0x000fe20000010006 */
[----:B------:R-:W-:Y:S01]  /*13400*/  FSETP.NE.FTZ.AND P0, PT, R9, RZ, PT ;  /* 0x000000ff0900720b */ /* 0x000fe20003f15000 */
[----:B------:R-:W-:Y:S02]  /*13410*/  IMAD.U32 R5, RZ, RZ, UR43 ;  /* 0x0000002bff057e24 */ /* 0x000fe4000f8e00ff */
        /* <DEDUP_REMOVED lines=12> */
[-C--:B------:R-:W-:Y:S01]  /*134e0*/  FMUL.FTZ R44, R44, R4.reuse ;  /* 0x000000042c2c7220 */ /* 0x080fe20000410000 */
[-C--:B------:R-:W-:Y:S01]  /*134f0*/  FMUL.FTZ R45, R45, R4.reuse ;  /* 0x000000042d2d7220 */ /* 0x080fe20000410000 */
[-C--:B------:R-:W-:Y:S01]  /*13500*/  FMUL.FTZ R48, R48, R4.reuse ;  /* 0x0000000430307220 */ /* 0x080fe20000410000 */
[-C--:B------:R-:W-:Y:S01]  /*13510*/  FMUL.FTZ R49, R49, R4.reuse ;  /* 0x0000000431317220 */ /* 0x080fe20000410000 */
        /* <DEDUP_REMOVED lines=14> */
[----:B------:R-:W-:Y:S01]  /*13600*/  FMUL.FTZ R76, R76, R4 ;  /* 0x000000044c4c7220 */ /* 0x000fe20000410000 */
[----:B------:R-:W-:Y:S01]  /*13610*/  @P0 FFMA.FTZ R3, R5, R178, R6 ;  /* 0x000000b205030223 */ /* 0x000fe20000010006 */
        /* <DEDUP_REMOVED lines=102> */
[----:B------:R-:W-:-:S02]  /*13c80*/  PLOP3.LUT P0, PT, PT, PT, PT, 0x8, 0x0 ;  /* 0x000000000000781c */ /* 0x000fc40003f0e170 */
[----:B------:R-:W-:Y:S01]  /*13c90*/  LOP3.LUT R23, R23, R0, RZ, 0x3c, !PT ;  /* 0x0000000017177212 */ /* 0x000fe200078e3cff */
[----:B---3--:R-:W-:-:S05]  /*13ca0*/  VIADD R152, R152, 0x1 ;  /* 0x0000000198987836 */ /* 0x008fca0000000000 */
[----:B------:R0:W-:Y:S05]  /*13cb0*/  STL [R1+0x8c], R152 ;  /* 0x00008c9801007387 */ /* 0x0001ea0000100800 */
.L_x_14721:
[----:B------:R-:W-:Y:S05]  /*13cc0*/  WARPSYNC.ALL ;  /* 0x0000000000007948 */ /* 0x000fea0003800000 */
[----:B------:R-:W1:Y:S08]  /*13cd0*/  S2UR UR5, SR_CgaCtaId ;  /* 0x00000000000579c3 */ /* 0x000e700000008800 */
[----:B------:R-:W-:Y:S06]  /*13ce0*/  BAR.SYNC.DEFER_BLOCKING 0x5, 0x180 ;  /* 0x0146000000007b1d */ /* 0x000fec0000010000 */
[----:B------:R-:W-:Y:S01]  /*13cf0*/  UMOV UR4, 0x400 ;  /* 0x0000040000047882 */ /* 0x000fe20000000000 */
[----:B------:R-:W-:Y:S01]  /*13d00*/  BSSY B0, `(.L_x_14789) ;  /* 0x00005d6000007945 */ /* 0x000fe20003800000 */
[----:B-1----:R-:W-:-:S06]  /*13d10*/  ULEA UR4, UR5, UR4, 0x18 ;  /* 0x0000000405047291 */ /* 0x002fcc000f8ec03f */
[----:B-----5:R-:W-:-:S05]  /*13d20*/  MOV R19, UR4 ;  /* 0x0000000400137c02 */ /* 0x020fca0008000f00 */
[----:B------:R1:W2:Y:S01]  /*13d30*/  LDS.128 R4, [R19+0x324d0] ;  /* 0x0324d00013047984 */ /* 0x0002a20000000c00 */
[----:B------:R-:W-:Y:S06]  /*13d40*/  BAR.ARV 0x4, 0x180 ;  /* 0x0106000000007b1d */ /* 0x000fec0000002000 */
[----:B------:R-:W-:Y:S05]  /*13d50*/  @P0 BRA `(.L_x_14790) ;  /* 0x0000004c00080947 */ /* 0x000fea0003800000 */
[----:B------:R-:W0:Y:S01]  /*13d60*/  LDL R8, [R1+0x19c] ;  /* 0x00019c0001087983 */ /* 0x000e220000100800 */
[----:B------:R-:W-:-:S03]  /*13d70*/  ULDC UR4, c[0x0][0xbd4] ;  /* 0x0002f50000047ab9 */ /* 0x000fc60000000800 */
[----:B------:R-:W3:Y:S01]  /*13d80*/  LDL.LU R10, [R1+0x7c] ;  /* 0x00007c00010a7983 */ /* 0x000ee20000300800 */
[----:B------:R-:W4:Y:S01]  /*13d90*/  S2R R0, SR_SWINHI ;  /* 0x0000000000007919 */ /* 0x000f220000002f00 */
[----:B------:R-:W-:Y:S02]  /*13da0*/  F2FP.F16.F32.PACK_AB R11, R31, R30 ;  /* 0x0000001e1f0b723e */ /* 0x000fe400000000ff */
[----:B------:R-:W-:Y:S01]  /*13db0*/  F2FP.F16.F32.PACK_AB R12, R33, R32 ;  /* 0x00000020210c723e */ /* 0x000fe200000000ff */
[----:B------:R-:W2:Y:S01]  /*13dc0*/  LDL.LU R156, [R1+0x84] ;  /* 0x00008400019c7983 */ /* 0x000ea20000300800 */
[----:B------:R-:W-:Y:S02]  /*13dd0*/  F2FP.F16.F32.PACK_AB R13, R35, R34 ;  /* 0x00000022230d723e */ /* 0x000fe400000000ff */
[----:B------:R-:W-:Y:S01]  /*13de0*/  F2FP.F16.F32.PACK_AB R14, R37, R36 ;  /* 0x00000024250e723e */ /* 0x000fe200000000ff */
[----:B------:R-:W2:Y:S01]  /*13df0*/  LDL.LU R155, [R1+0x88] ;  /* 0x00008800019b7983 */ /* 0x000ea20000300800 */
[----:B------:R-:W-:-:S02]  /*13e00*/  MOV R20, R19 ;  /* 0x0000001300147202 */ /* 0x000fc40000000f00 */
[----:B----4-:R-:W-:Y:S02]  /*13e10*/  MOV R21, R0 ;  /* 0x0000000000157202 */ /* 0x010fe40000000f00 */
[----:B------:R-:W-:Y:S01]  /*13e20*/  F2FP.F16.F32.PACK_AB R15, R39, R38 ;  /* 0x00000026270f723e */ /* 0x000fe200000000ff */
[----:B0-----:R-:W-:Y:S01]  /*13e30*/  IMAD.WIDE R152, R8, 0x2, R20 ;  /* 0x0000000208987825 */ /* 0x001fe200078e0214 */
[----:B---3--:R-:W-:-:S03]  /*13e40*/  ISETP.NE.AND P0, PT, R10, RZ, PT ;  /* 0x000000ff0a00720c */ /* 0x008fc60003f05270 */
[----:B------:R-:W-:Y:S01]  /*13e50*/  IMAD.MOV.U32 R9, RZ, RZ, R153 ;  /* 0x000000ffff097224 */ /* 0x000fe200078e0099 */
[----:B------:R-:W-:-:S04]  /*13e60*/  LOP3.LUT R0, R152, 0x380, RZ, 0xc0, !PT ;  /* 0x0000038098007812 */ /* 0x000fc800078ec0ff */
[----:B------:R-:W-:-:S04]  /*13e70*/  SHF.R.U64 R0, R0, 0x3, RZ ;  /* 0x0000000300007819 */ /* 0x000fc800000012ff */
[----:B------:R-:W-:Y:S02]  /*13e80*/  LOP3.LUT R8, R0, R152, RZ, 0x3c, !PT ;  /* 0x0000009800087212 */ /* 0x000fe400078e3cff */
[----:B------:R-:W-:Y:S01]  /*13e90*/  SEL R0, R10, UR4, P0 ;  /* 0x000000040a007c07 */ /* 0x000fe20008000000 */
[----:B------:R-:W-:Y:S05]  /*13ea0*/  WARPSYNC.ALL ;  /* 0x0000000000007948 */ /* 0x000fea0003800000 */
[----:B--2---:R-:W-:Y:S01]  /*13eb0*/  MOV R4, R8 ;  /* 0x0000000800047202 */ /* 0x004fe20000000f00 */
[----:B------:R-:W-:Y:S01]  /*13ec0*/  ULDC.64 UR4, c[0x0][0xd00] ;  /* 0x0003400000047ab9 */ /* 0x000fe20000000a00 */
[----:B------:R-:W-:Y:S01]  /*13ed0*/  F2FP.F16.F32.PACK_AB R8, R25, R24 ;  /* 0x000000181908723e */ /* 0x000fe200000000ff */
[----:B------:R-:W-:Y:S01]  /*13ee0*/  ULDC.64 UR6, c[0x0][0xd08] ;  /* 0x0003420000067ab9 */ /* 0x000fe20000000a00 */
[----:B------:R-:W-:-:S02]  /*13ef0*/  F2FP.F16.F32.PACK_AB R9, R27, R26 ;  /* 0x0000001a1b09723e */ /* 0x000fc400000000ff */
[----:B------:R-:W-:Y:S01]  /*13f00*/  F2FP.F16.F32.PACK_AB R10, R29, R28 ;  /* 0x0000001c1d0a723e */ /* 0x000fe200000000ff */
[----:B------:R-:W-:Y:S06]  /*13f10*/  BAR.SYNC.DEFER_BLOCKING 0x1, 0x100 ;  /* 0x0044000000007b1d */ /* 0x000fec0000010000 */
[----:B------:R0:W-:Y:S02]  /*13f20*/  STSM.16.M88.4 [R4], R8 ;  /* 0x0000000804007844 */ /* 0x0001e40000000200 */
[----:B0-----:R-:W-:-:S04]  /*13f30*/  IADD3 R8, P0, R152, 0x20, RZ ;  /* 0x0000002098087810 */ /* 0x001fc80007f1e0ff */
[----:B------:R-:W-:Y:S01]  /*13f40*/  LOP3.LUT R4, R8, 0x380, RZ, 0xc0, !PT ;  /* 0x0000038008047812 */ /* 0x000fe200078ec0ff */
[----:B------:R-:W-:-:S03]  /*13f50*/  IMAD.X R9, RZ, RZ, R153, P0 ;  /* 0x000000ffff097224 */ /* 0x000fc600000e0699 */
[----:B------:R-:W-:-:S04]  /*13f60*/  SHF.R.U64 R4, R4, 0x3, RZ ;  /* 0x0000000304047819 */ /* 0x000fc800000012ff */
[----:B------:R-:W-:-:S04]  /*13f70*/  LOP3.LUT R8, R4, R8, RZ, 0x3c, !PT ;  /* 0x0000000804087212 */ /* 0x000fc800078e3cff */
[----:B------:R-:W-:-:S05]  /*13f80*/  MOV R8, R8 ;  /* 0x0000000800087202 */ /* 0x000fca0000000f00 */
[----:B------:R0:W-:Y:S02]  /*13f90*/  STSM.16.M88.4 [R8], R12 ;  /* 0x0000000c08007844 */ /* 0x0001e40000000200 */
[----:B0-----:R-:W-:-:S04]  /*13fa0*/  IADD3 R8, P0, R152, 0x40, RZ ;  /* 0x0000004098087810 */ /* 0x001fc80007f1e0ff */
[----:B------:R-:W-:Y:S01]  /*13fb0*/  LOP3.LUT R4, R8, 0x380, RZ, 0xc0, !PT ;  /* 0x0000038008047812 */ /* 0x000fe200078ec0ff */
[----:B------:R-:W-:-:S03]  /*13fc0*/  IMAD.X R9, RZ, RZ, R153, P0 ;  /* 0x000000ffff097224 */ /* 0x000fc600000e0699 */
[----:B------:R-:W-:-:S04]  /*13fd0*/  SHF.R.U64 R4, R4, 0x3, RZ ;  /* 0x0000000304047819 */ /* 0x000fc800000012ff */
[----:B------:R-:W-:Y:S02]  /*13fe0*/  LOP3.LUT R8, R4, R8, RZ, 0x3c, !PT ;  /* 0x0000000804087212 */ /* 0x000fe400078e3cff */
[----:B------:R-:W-:Y:S02]  /*13ff0*/  F2FP.F16.F32.PACK_AB R10, R45, R44 ;  /* 0x0000002c2d0a723e */ /* 0x000fe400000000ff */
[----:B------:R-:W-:Y:S02]  /*14000*/  MOV R4, R8 ;  /* 0x0000000800047202 */ /* 0x000fe40000000f00 */
[----:B------:R-:W-:Y:S02]  /*14010*/  F2FP.F16.F32.PACK_AB R8, R41, R40 ;  /* 0x000000282908723e */ /* 0x000fe400000000ff */
[----:B------:R-:W-:Y:S02]  /*14020*/  F2FP.F16.F32.PACK_AB R9, R43, R42 ;  /* 0x0000002a2b09723e */ /* 0x000fe400000000ff */
[----:B------:R-:W-:-:S05]  /*14030*/  F2FP.F16.F32.PACK_AB R11, R47, R46 ;  /* 0x0000002e2f0b723e */ /* 0x000fca00000000ff */
        /* <DEDUP_REMOVED lines=79> */
[----:B------:R-:W-:-:S04]  /*14530*/  LOP3.LUT R4, R8, 0x380, RZ, 0xc0, !PT ;  /* 0x0000038008047812 */ /* 0x000fc800078ec0ff */
[----:B------:R-:W-:Y:S02]  /*14540*/  SHF.R.U64 R4, R4, 0x3, RZ ;  /* 0x0000000304047819 */ /* 0x000fe400000012ff */
[----:B------:R-:W-:Y:S02]  /*14550*/  IADD3.X R9, RZ, R153, RZ, P0, !PT ;  /* 0x00000099ff097210 */ /* 0x000fe400007fe4ff */
[----:B------:R-:W-:Y:S02]  /*14560*/  LOP3.LUT R8, R4, R8, RZ, 0x3c, !PT ;  /* 0x0000000804087212 */ /* 0x000fe400078e3cff */
[----:B------:R-:W-:Y:S02]  /*14570*/  F2FP.F16.F32.PACK_AB R10, R109, R108 ;  /* 0x0000006c6d0a723e */ /* 0x000fe400000000ff */
[----:B------:R-:W-:Y:S02]  /*14580*/  MOV R4, R8 ;  /* 0x0000000800047202 */ /* 0x000fe40000000f00 */
[----:B------:R-:W-:-:S02]  /*14590*/  F2FP.F16.F32.PACK_AB R8, R105, R104 ;  /* 0x000000686908723e */ /* 0x000fc400000000ff */
        /* <DEDUP_REMOVED lines=57> */
[----:B------:R0:W-:Y:S01]  /*14930*/  STSM.16.M88.4 [R152], R12 ;  /* 0x0000000c98007844 */ /* 0x0001e20000000200 */
[----:B------:R-:W-:Y:S01]  /*14940*/  BAR.SYNC.DEFER_BLOCKING 0x1, 0x100 ;  /* 0x0044000000007b1d */ /* 0x000fe20000010000 */
[----:B------:R-:W-:-:S04]  /*14950*/  ISETP.NE.U32.AND P1, PT, RZ, UR4, PT ;  /* 0x00000004ff007c0c */ /* 0x000fc8000bf25070 */
[----:B------:R-:W-:Y:S02]  /*14960*/  ISETP.NE.AND.EX P1, PT, RZ, UR5, PT, P1 ;  /* 0x00000005ff007c0c */ /* 0x000fe4000bf25310 */
[----:B------:R-:W-:Y:S01]  /*14970*/  IADD3 R8, P0, R156, UR4, RZ ;  /* 0x000000049c087c10 */ /* 0x000fe2000ff1e0ff */
[----:B------:R-:W-:-:S03]  /*14980*/  IMAD.MOV.U32 R4, RZ, RZ, RZ ;  /* 0x000000ffff047224 */ /* 0x000fc600078e00ff */
[----:B------:R-:W-:-:S07]  /*14990*/  IADD3.X R9, R155, UR5, RZ, P0, !PT ;  /* 0x000000059b097c10 */ /* 0x000fce00087fe4ff */
[----:B------:R-:W5:Y:S01]  /*149a0*/  @P1 LDG.E R4, desc[UR40][R8.64] ;  /* 0x0000002808041981 */ /* 0x000f62000c1e1900 */
[----:B------:R-:W-:-:S04]  /*149b0*/  ISETP.NE.U32.AND P0, PT, RZ, UR6, PT ;  /* 0x00000006ff007c0c */ /* 0x000fc8000bf05070 */
[----:B------:R-:W-:-:S13]  /*149c0*/  ISETP.NE.AND.EX P0, PT, RZ, UR7, PT, P0 ;  /* 0x00000007ff007c0c */ /* 0x000fda000bf05300 */
[----:B------:R-:W-:Y:S01]  /*149d0*/  @P0 IADD3 R10, P2, R156, UR6, RZ ;  /* 0x000000069c0a0c10 */ /* 0x000fe2000ff5e0ff */
[----:B------:R-:W-:-:S03]  /*149e0*/  ULDC UR6, c[0x0][0xb88] ;  /* 0x0002e20000067ab9 */ /* 0x000fc60000000800 */
[----:B------:R-:W-:Y:S02]  /*149f0*/  @P0 IADD3.X R11, R155, UR7, RZ, P2, !PT ;  /* 0x000000079b0b0c10 */ /* 0x000fe400097fe4ff */
[----:B------:R-:W-:Y:S01]  /*14a00*/  ISETP.GT.AND P2, PT, R0, 0x1, PT ;  /* 0x000000010000780c */ /* 0x000fe20003f44270 */
[----:B------:R-:W-:Y:S02]  /*14a10*/  IMAD.MOV.U32 R0, RZ, RZ, 0xab8 ;  /* 0x00000ab8ff007424 */ /* 0x000fe400078e00ff */
[----:B0-----:R-:W-:-:S03]  /*14a20*/  IMAD.U32 R152, RZ, RZ, UR6 ;  /* 0x00000006ff987e24 */ /* 0x001fc6000f8e00ff */
[----:B------:R-:W-:-:S03]  /*14a30*/  SEL R0, R0, 0xa78, P2 ;  /* 0x00000a7800007807 */ /* 0x000fc60001000000 */
[----:B------:R0:W5:Y:S01]  /*14a40*/  @P0 LDG.E R152, desc[UR40][R10.64] ;  /* 0x000000280a980981 */ /* 0x000162000c1e1900 */
[----:B------:R2:W3:Y:S08]  /*14a50*/  LDC.64 R12, c[0x0][R0+0x220] ;  /* 0x00008800000c7b82 */ /* 0x0004f00000000a00 */
[----:B0-----:R2:W0:Y:S01]  /*14a60*/  LDC.64 R10, c[0x0][R0+0x218] ;  /* 0x00008600000a7b82 */ /* 0x0014220000000a00 */
[----:B------:R-:W-:Y:S05]  /*14a70*/  @P0 BRA `(.L_x_14791) ;  /* 0x0000000000100947 */ /* 0x000fea0003800000 */
[----:B------:R-:W-:Y:S05]  /*14a80*/  @!P1 BRA `(.L_x_14791) ;  /* 0x00000000000c9947 */ /* 0x000fea0003800000 */
[----:B-----5:R-:W4:Y:S04]  /*14a90*/  LDG.E R152, desc[UR40][R8.64] ;  /* 0x0000002808987981 */ /* 0x020f28000c1e1900 */
[----:B------:R-:W4:Y:S02]  /*14aa0*/  LDG.E R8, desc[UR40][R8.64+0x4] ;  /* 0x0000042808087981 */ /* 0x000f24000c1e1900 */
[----:B----4-:R-:W-:-:S07]  /*14ab0*/  IMAD.IADD R152, R8, 0x1, -R152 ;  /* 0x0000000108987824 */ /* 0x010fce00078e0a98 */
.L_x_14791:
[----:B------:R-:W4:Y:S01]  /*14ac0*/  LDL.LU R9, [R1+0x80] ;  /* 0x0000800001097983 */ /* 0x000f220000300800 */
[----:B------:R-:W1:Y:S03]  /*14ad0*/  LDC R157, c[0x0][0xce8] ;  /* 0x00033a00ff9d7b82 */ /* 0x000e660000000800 */
[----:B------:R-:W2:Y:S04]  /*14ae0*/  LDL.LU R8, [R1+0x110] ;  /* 0x0001100001087983 */ /* 0x000ea80000300800 */
[----:B------:R-:W0:Y:S04]  /*14af0*/  LDL R159, [R1+0x78] ;  /* 0x00007800019f7983 */ /* 0x000e280000100800 */
[----:B------:R-:W3:Y:S04]  /*14b00*/  LDL R158, [R1+0x90] ;  /* 0x00009000019e7983 */ /* 0x000ee80000100800 */
[----:B------:R-:W3:Y:S04]  /*14b10*/  LDL R163, [R1+0x6c] ;  /* 0x00006c0001a37983 */ /* 0x000ee80000100800 */
[----:B------:R-:W3:Y:S04]  /*14b20*/  LDL R160, [R1+0x50] ;  /* 0x0000500001a07983 */ /* 0x000ee80000100800 */
[----:B------:R-:W3:Y:S04]  /*14b30*/  LDL R162, [R1+0x198] ;  /* 0x0001980001a27983 */ /* 0x000ee80000100800 */
[----:B------:R-:W3:Y:S01]  /*14b40*/  LDL R161, [R1+0x114] ;  /* 0x0001140001a17983 */ /* 0x000ee20000100800 */
[----:B------:R-:W0:Y:S01]  /*14b50*/  LDC.64 R14, c[0x0][R0+0x228] ;  /* 0x00008a00000e7b82 */ /* 0x000e220000000a00 */
[----:B------:R-:W-:-:S04]  /*14b60*/  ISETP.NE.U32.AND P0, PT, RZ, UR4, PT ;  /* 0x00000004ff007c0c */ /* 0x000fc8000bf05070 */
[----:B------:R-:W-:Y:S02]  /*14b70*/  ISETP.NE.AND.EX P0, PT, RZ, UR5, PT, P0 ;  /* 0x00000005ff007c0c */ /* 0x000fe4000bf05300 */
[----:B-1----:R-:W-:Y:S02]  /*14b80*/  ISETP.NE.AND P1, PT, R157, 0x1, PT ;  /* 0x000000019d00780c */ /* 0x002fe40003f25270 */
[----:B----4-:R-:W-:Y:S02]  /*14b90*/  SEL R9, R9, RZ, !P0 ;  /* 0x000000ff09097207 */ /* 0x010fe40004000000 */
[----:B--2---:R-:W-:-:S03]  /*14ba0*/  SEL R155, R8, RZ, !P0 ;  /* 0x000000ff089b7207 */ /* 0x004fc60004000000 */
[----:B---3--:R-:W-:-:S04]  /*14bb0*/  IMAD R8, R13, R9, RZ ;  /* 0x000000090d087224 */ /* 0x008fc800078e02ff */
[----:B------:R-:W-:Y:S02]  /*14bc0*/  IMAD R155, R12, R155, R8 ;  /* 0x0000009b0c9b7224 */ /* 0x000fe400078e0208 */
[-C--:B0-----:R-:W-:Y:S02]  /*14bd0*/  IMAD R8, R11, R159.reuse, RZ ;  /* 0x0000009f0b087224 */ /* 0x081fe400078e02ff */
[----:B------:R-:W-:-:S04]  /*14be0*/  IMAD.WIDE.U32 R10, R10, R159, RZ ;  /* 0x0000009f0a0a7225 */ /* 0x000fc800078e00ff */
[----:B------:R-:W-:Y:S01]  /*14bf0*/  IMAD.WIDE.U32 R12, R12, R9, RZ ;  /* 0x000000090c0c7225 */ /* 0x000fe200078e00ff */
[----:B------:R-:W-:Y:S02]  /*14c00*/  IADD3 R156, R11, R8, RZ ;  /* 0x000000080b9c7210 */ /* 0x000fe40007ffe0ff */
[----:B------:R-:W0:Y:S01]  /*14c10*/  @P1 LDC R11, c[0x0][0xcec] ;  /* 0x00033b00ff0b1b82 */ /* 0x000e220000000800 */
[----:B-----5:R-:W-:-:S07]  /*14c20*/  IADD3 R153, P0, P3, R12, R10, R4 ;  /* 0x0000000a0c997210 */ /* 0x020fce0007b1e004 */
[----:B------:R-:W1:Y:S01]  /*14c30*/  @P1 LDC R10, c[0x0][0xcf0] ;  /* 0x00033c00ff0a1b82 */ /* 0x000e620000000800 */
[----:B------:R-:W-:Y:S01]  /*14c40*/  SEL R12, R158, RZ, P2 ;  /* 0x000000ff9e0c7207 */ /* 0x000fe20001000000 */
[----:B------:R-:W-:Y:S01]  /*14c50*/  IMAD.IADD R155, R13, 0x1, R155 ;  /* 0x000000010d9b7824 */ /* 0x000fe200078e029b */
[----:B------:R-:W-:-:S03]  /*14c60*/  SHF.R.S32.HI R8, RZ, 0x1f, R4 ;  /* 0x0000001fff087819 */ /* 0x000fc60000011404 */
[-C--:B------:R-:W-:Y:S02]  /*14c70*/  IMAD R15, R15, R12.reuse, RZ ;  /* 0x0000000c0f0f7224 */ /* 0x080fe400078e02ff */
[----:B------:R-:W-:Y:S01]  /*14c80*/  IMAD.WIDE.U32 R12, R14, R12, RZ ;  /* 0x0000000c0e0c7225 */ /* 0x000fe200078e00ff */
[----:B------:R-:W-:-:S03]  /*14c90*/  IADD3.X R14, R155, R156, R8, P0, P3 ;  /* 0x0000009c9b0e7210 */ /* 0x000fc600007e6408 */
[----:B------:R-:W-:-:S04]  /*14ca0*/  IMAD.IADD R155, R163, 0x1, R160 ;  /* 0x00000001a39b7824 */ /* 0x000fc800078e02a0 */
[----:B0-----:R-:W-:-:S04]  /*14cb0*/  @P1 IMAD.HI.U32 R11, R155, R11, RZ ;  /* 0x0000000b9b0b1227 */ /* 0x001fc800078e00ff */
[----:B------:R-:W-:Y:S01]  /*14cc0*/  IMAD.MOV.U32 R156, RZ, RZ, R155 ;  /* 0x000000ffff9c7224 */ /* 0x000fe200078e009b */
[----:B-1----:R-:W-:Y:S02]  /*14cd0*/  @P1 SHF.R.U32.HI R156, RZ, R10, R11 ;  /* 0x0000000aff9c1219 */ /* 0x002fe4000001160b */
[----:B------:R0:W1:Y:S01]  /*14ce0*/  LDC.64 R10, c[0x0][R0+0x210] ;  /* 0x00008400000a7b82 */ /* 0x0000620000000a00 */
[----:B------:R-:W-:Y:S01]  /*14cf0*/  IMAD.IADD R15, R13, 0x1, R15 ;  /* 0x000000010d0f7824 */ /* 0x000fe200078e020f */
[----:B------:R-:W-:Y:S02]  /*14d00*/  IADD3 R12, P0, P3, R156, R153, R12 ;  /* 0x000000999c0c7210 */ /* 0x000fe40007b1e00c */
[----:B0-----:R-:W-:-:S04]  /*14d10*/  SHF.R.S32.HI R0, RZ, 0x1f, R156 ;  /* 0x0000001fff007819 */ /* 0x001fc8000001149c */
[----:B------:R-:W-:Y:S02]  /*14d20*/  IADD3.X R13, R0, R14, R15, P0, P3 ;  /* 0x0000000e000d7210 */ /* 0x000fe400007e640f */
[----:B------:R-:W0:Y:S01]  /*14d30*/  LDC.64 R14, c[0x0][0xca8] ;  /* 0x00032a00ff0e7b82 */ /* 0x000e220000000a00 */
[----:B------:R-:W-:-:S04]  /*14d40*/  IMAD.MOV R153, RZ, RZ, -R156 ;  /* 0x000000ffff997224 */ /* 0x000fc800078e0a9c */
[----:B------:R-:W-:-:S05]  /*14d50*/  IMAD R153, R157, R153, R155 ;  /* 0x000000999d997224 */ /* 0x000fca00078e029b */
[----:B------:R-:W-:Y:S01]  /*14d60*/  SHF.R.S32.HI R0, RZ, 0x1f, R153 ;  /* 0x0000001fff007819 */ /* 0x000fe20000011499 */
[----:B0-----:R-:W0:Y:S08]  /*14d70*/  @!P2 LDC R14, c[0x0][0xc50] ;  /* 0x00031400ff0eab82 */ /* 0x001e300000000800 */
        /* <DEDUP_REMOVED lines=8> */
[----:B------:R-:W-:-:S03]  /*14e00*/  IMAD.IADD R153, R162, 0x1, R160 ;  /* 0x00000001a2997824 */ /* 0x000fc600078e02a0 */
[----:B------:R-:W0:Y:S04]  /*14e10*/  SHFL.IDX PT, R11, R0, RZ, 0x1c1f ;  /* 0x001c1fff000b7589 */ /* 0x000e2800000e0000 */
[----:B------:R-:W-:Y:S04]  /*14e20*/  SHFL.IDX PT, R12, R14, 0x1, 0x1c1f ;  /* 0x003c1f000e0c7f89 */ /* 0x000fe800000e0000 */
[----:B------:R1:W2:Y:S01]  /*14e30*/  SHFL.IDX PT, R13, R0, 0x1, 0x1c1f ;  /* 0x003c1f00000d7f89 */ /* 0x0002a200000e0000 */
[----:B------:R-:W-:Y:S01]  /*14e40*/  LOP3.LUT P0, RZ, R161, 0x3, RZ, 0xc0, !PT ;  /* 0x00000003a1ff7812 */ /* 0x000fe2000780c0ff */
[----:B-1----:R-:W-:-:S02]  /*14e50*/  IMAD R0, R152, R157, RZ ;  /* 0x0000009d98007224 */ /* 0x002fc400078e02ff */
[----:B------:R-:W-:-:S03]  /*14e60*/  VIADD R152, R153, 0x8 ;  /* 0x0000000899987836 */ /* 0x000fc60000000000 */
        /* <DEDUP_REMOVED lines=44> */
[----:B------:R-:W-:Y:S01]  /*15130*/  IADD3 R11, P5, R20, 0xf000, RZ ;  /* 0x0000f000140b7810 */ /* 0x000fe20007fbe0ff */
[----:B------:R-:W5:Y:S01]  /*15140*/  LD.E.128 R28, desc[UR40][R28.64] ;  /* 0x000000281c1c7980 */ /* 0x000f62000c101d00 */
[----:B------:R-:W-:-:S02]  /*15150*/  IADD3.X R33, RZ, R21, RZ, P2, !PT ;  /* 0x00000015ff217210 */ /* 0x000fc400017fe4ff */
[C---:B------:R-:W-:Y:S01]  /*15160*/  IADD3 R49, P0, R20.reuse, 0x6000, RZ ;  /* 0x0000600014317810 */ /* 0x040fe20007f1e0ff */
[----:B------:R-:W-:Y:S01]  /*15170*/  IMAD.X R85, RZ, RZ, R21, P5 ;  /* 0x000000ffff557224 */ /* 0x000fe200028e0615 */
        /* <DEDUP_REMOVED lines=12> */
[----:B------:R-:W-:Y:S02]  /*15240*/  SHF.R.U64 R10, R10, 0x3, RZ ;  /* 0x000000030a0a7819 */ /* 0x000fe400000012ff */
[----:B------:R-:W-:Y:S02]  /*15250*/  SHF.R.U64 R48, R48, 0x3, RZ ;  /* 0x0000000330307819 */ /* 0x000fe400000012ff */
[----:B------:R-:W-:Y:S02]  /*15260*/  SHF.R.U64 R52, R52, 0x3, RZ ;  /* 0x0000000334347819 */ /* 0x000fe400000012ff */
[----:B------:R-:W-:-:S02]  /*15270*/  SHF.R.U64 R56, R56, 0x3, RZ ;  /* 0x0000000338387819 */ /* 0x000fc400000012ff */
[----:B------:R-:W-:Y:S02]  /*15280*/  SHF.R.U64 R60, R60, 0x3, RZ ;  /* 0x000000033c3c7819 */ /* 0x000fe400000012ff */
[----:B------:R-:W-:Y:S01]  /*15290*/  LOP3.LUT R84, R10, R11, RZ, 0x3c, !PT ;  /* 0x0000000b0a547212 */ /* 0x000fe200078e3cff */
[----:B------:R-:W-:Y:S01]  /*152a0*/  IMAD R11, R8, UR4, RZ ;  /* 0x00000004080b7c24 */ /* 0x000fe2000f8e02ff */
[----:B------:R-:W-:Y:S01]  /*152b0*/  LOP3.LUT R13, R20, 0x380, RZ, 0xc0, !PT ;  /* 0x00000380140d7812 */ /* 0x000fe200078ec0ff */
[----:B------:R-:W0:Y:S01]  /*152c0*/  @P1 LDC R8, c[0x0][0xcf0] ;  /* 0x00033c00ff081b82 */ /* 0x000e220000000800 */
        /* <DEDUP_REMOVED lines=16> */
[----:B------:R-:W-:Y:S02]  /*153d0*/  SHF.R.U64 R13, R13, 0x3, RZ ;  /* 0x000000030d0d7819 */ /* 0x000fe400000012ff */
[----:B------:R-:W-:Y:S01]  /*153e0*/  LOP3.LUT R68, R69, 0x380, RZ, 0xc0, !PT ;  /* 0x0000038045447812 */ /* 0x000fe200078ec0ff */
[----:B------:R-:W-:Y:S01]  /*153f0*/  IMAD.IADD R12, R3, 0x1, -R12 ;  /* 0x00000001030c7824 */ /* 0x000fe200078e0a0c */
[----:B------:R-:W-:Y:S01]  /*15400*/  LOP3.LUT R72, R73, 0x380, RZ, 0xc0, !PT ;  /* 0x0000038049487812 */ /* 0x000fe200078ec0ff */
[----:B------:R-:W5:Y:S01]  /*15410*/  LD.E.128 R60, desc[UR40][R60.64] ;  /* 0x000000283c3c7980 */ /* 0x000f62000c101d00 */
[----:B------:R-:W-:-:S02]  /*15420*/  LOP3.LUT R76, R77, 0x380, RZ, 0xc0, !PT ;  /* 0x000003804d4c7812 */ /* 0x000fc400078ec0ff */
[----:B------:R-:W-:Y:S01]  /*15430*/  LOP3.LUT R80, R81, 0x380, RZ, 0xc0, !PT ;  /* 0x0000038051507812 */ /* 0x000fe200078ec0ff */
[----:B------:R-:W5:Y:S01]  /*15440*/  LD.E.128 R84, desc[UR40][R84.64] ;  /* 0x0000002854547980 */ /* 0x000f62000c101d00 */
[----:B------:R-:W-:Y:S01]  /*15450*/  LOP3.LUT R20, R13, R20, RZ, 0x3c, !PT ;  /* 0x000000140d147212 */ /* 0x000fe200078e3cff */
[----:B------:R-:W-:Y:S01]  /*15460*/  IMAD R13, R4, UR5, R11 ;  /* 0x00000005040d7c24 */ /* 0x000fe2000f8e020b */
[----:B------:R-:W-:Y:S01]  /*15470*/  SHF.R.U64 R68, R68, 0x3, RZ ;  /* 0x0000000344447819 */ /* 0x000fe200000012ff */
[----:B------:R-:W-:Y:S01]  /*15480*/  IMAD.WIDE.U32 R10, R4, UR4, RZ ;  /* 0x00000004040a7c25 */ /* 0x000fe2000f8e00ff */
[----:B------:R-:W-:Y:S01]  /*15490*/  SHF.R.U64 R72, R72, 0x3, RZ ;  /* 0x0000000348487819 */ /* 0x000fe200000012ff */
[----:B------:R-:W-:Y:S01]  /*154a0*/  ULDC.64 UR4, c[0x0][0xbe8] ;  /* 0x0002fa0000047ab9 */ /* 0x000fe20000000a00 */
[----:B------:R-:W-:Y:S01]  /*154b0*/  SHF.R.U64 R76, R76, 0x3, RZ ;  /* 0x000000034c4c7819 */ /* 0x000fe200000012ff */
[----:B------:R-:W-:Y:S01]  /*154c0*/  IMAD R3, R12, 0x20, R89 ;  /* 0x000000200c037824 */ /* 0x000fe200078e0259 */
[----:B------:R-:W-:Y:S01]  /*154d0*/  SHF.R.U64 R80, R80, 0x3, RZ ;  /* 0x0000000350507819 */ /* 0x000fe200000012ff */
[----:B------:R-:W-:Y:S01]  /*154e0*/  IMAD.IADD R11, R11, 0x1, R13 ;  /* 0x000000010b0b7824 */ /* 0x000fe200078e020d */
[----:B------:R-:W-:Y:S01]  /*154f0*/  LOP3.LUT R68, R68, R69, RZ, 0x3c, !PT ;  /* 0x0000004544447212 */ /* 0x000fe200078e3cff */
[--C-:B------:R-:W-:Y:S01]  /*15500*/  IMAD.X R69, RZ, RZ, R21.reuse, P0 ;  /* 0x000000ffff457224 */ /* 0x100fe200000e0615 */
[----:B------:R-:W-:Y:S01]  /*15510*/  LOP3.LUT R72, R72, R73, RZ, 0x3c, !PT ;  /* 0x0000004948487212 */ /* 0x000fe200078e3cff */
[----:B------:R-:W-:Y:S01]  /*15520*/  IMAD.X R73, RZ, RZ, R21, P2 ;  /* 0x000000ffff497224 */ /* 0x000fe200010e0615 */
[----:B------:R-:W-:Y:S01]  /*15530*/  LOP3.LUT R76, R76, R77, RZ, 0x3c, !PT ;  /* 0x0000004d4c4c7212 */ /* 0x000fe200078e3cff */
[----:B------:R-:W-:Y:S01]  /*15540*/  IMAD.IADD R12, R160, 0x1, R3 ;  /* 0x00000001a00c7824 */ /* 0x000fe200078e0203 */
[----:B------:R-:W-:Y:S01]  /*15550*/  LOP3.LUT R80, R80, R81, RZ, 0x3c, !PT ;  /* 0x0000005150507212 */ /* 0x000fe200078e3cff */
[----:B------:R-:W-:Y:S01]  /*15560*/  IMAD.X R81, RZ, RZ, R21, P4 ;  /* 0x000000ffff517224 */ /* 0x000fe200020e0615 */
[----:B------:R-:W-:Y:S01]  /*15570*/  IADD3.X R77, RZ, R21, RZ, P3, !PT ;  /* 0x00000015ff4d7210 */ /* 0x000fe20001ffe4ff */
[----:B------:R-:W-:Y:S01]  /*15580*/  IMAD.WIDE.U32 R10, R159, UR4, R10 ;  /* 0x000000049f0a7c25 */ /* 0x000fe2000f8e000a */
[----:B------:R-:W-:Y:S01]  /*15590*/  SHF.R.S32.HI R4, RZ, 0x1f, R9 ;  /* 0x0000001fff047819 */ /* 0x000fe20000011409 */
[----:B------:R2:W5:Y:S02]  /*155a0*/  LD.E.128 R24, desc[UR40][R20.64] ;  /* 0x0000002814187980 */ /* 0x000564000c101d00 */
[----:B-1----:R-:W-:-:S02]  /*155b0*/  @P1 IMAD.HI.U32 R3, R12, R15, RZ ;  /* 0x0000000f0c031227 */ /* 0x002fc400078e00ff */
[----:B------:R-:W5:Y:S02]  /*155c0*/  LD.E.128 R68, desc[UR40][R68.64] ;  /* 0x0000002844447980 */ /* 0x000f64000c101d00 */
[----:B------:R-:W-:Y:S01]  /*155d0*/  IMAD R11, R159, UR5, R11 ;  /* 0x000000059f0b7c24 */ /* 0x000fe2000f8e020b */
[----:B------:R-:W-:Y:S01]  /*155e0*/  ULDC.64 UR4, c[0x0][0xbf0] ;  /* 0x0002fc0000047ab9 */ /* 0x000fe20000000a00 */
[----:B------:R-:W5:Y:S01]  /*155f0*/  LD.E.128 R72, desc[UR40][R72.64] ;  /* 0x0000002848487980 */ /* 0x000f62000c101d00 */
[----:B------:R-:W-:-:S03]  /*15600*/  IMAD.MOV.U32 R13, RZ, RZ, R12 ;  /* 0x000000ffff0d7224 */ /* 0x000fc600078e000c */
[----:B------:R-:W5:Y:S01]  /*15610*/  LD.E.128 R76, desc[UR40][R76.64] ;  /* 0x000000284c4c7980 */ /* 0x000f62000c101d00 */
[----:B------:R-:W-:-:S03]  /*15620*/  IMAD R4, R4, UR4, RZ ;  /* 0x0000000404047c24 */ /* 0x000fc6000f8e02ff */
[----:B------:R-:W5:Y:S01]  /*15630*/  LD.E.128 R80, desc[UR40][R80.64] ;  /* 0x0000002850507980 */ /* 0x000f62000c101d00 */
[----:B0-----:R-:W-:Y:S01]  /*15640*/  @P1 SHF.R.U32.HI R13, RZ, R8, R3 ;  /* 0x00000008ff0d1219 */ /* 0x001fe20000011603 */
[----:B------:R-:W-:Y:S01]  /*15650*/  @!PT LDS RZ, [RZ] ;  /* 0x00000000fffff984 */ /* 0x000fe20000000800 */
[----:B------:R-:W-:Y:S01]  /*15660*/  @!PT LDS RZ, [RZ] ;  /* 0x00000000fffff984 */ /* 0x000fe20000000800 */
[----:B------:R-:W-:Y:S01]  /*15670*/  @!PT LDS RZ, [RZ] ;  /* 0x00000000fffff984 */ /* 0x000fe20000000800 */
[----:B------:R-:W-:Y:S01]  /*15680*/  @!PT LDS RZ, [RZ] ;  /* 0x00000000fffff984 */ /* 0x000fe20000000800 */
[----:B------:R0:W-:Y:S06]  /*15690*/  MEMBAR.ALL.CTA ;  /* 0x0000000000007992 */ /* 0x0001ec0000008000 */
[----:B0-----:R-:W0:Y:S01]  /*156a0*/  FENCE.VIEW.ASYNC.S ;  /* 0x00000000000073c6 */ /* 0x001e220000000000 */
[C---:B------:R-:W-:Y:S01]  /*156b0*/  IMAD R15, R9.reuse, UR5, R4 ;  /* 0x00000005090f7c24 */ /* 0x040fe2000f8e0204 */
[----:B------:R-:W-:Y:S01]  /*156c0*/  SHF.R.S32.HI R3, RZ, 0x1f, R13 ;  /* 0x0000001fff037819 */ /* 0x000fe2000001140d */
[----:B------:R-:W-:Y:S01]  /*156d0*/  IMAD.WIDE.U32 R10, R9, UR4, R10 ;  /* 0x00000004090a7c25 */ /* 0x000fe2000f8e000a */
[----:B------:R-:W-:-:S03]  /*156e0*/  ULDC.64 UR4, c[0x0][0xbe0] ;  /* 0x0002f80000047ab9 */ /* 0x000fc60000000a00 */
[----:B------:R-:W-:Y:S02]  /*156f0*/  IMAD.MOV R8, RZ, RZ, -R13 ;  /* 0x000000ffff087224 */ /* 0x000fe400078e0a0d */
[----:B------:R-:W-:Y:S02]  /*15700*/  IMAD.IADD R11, R11, 0x1, R15 ;  /* 0x000000010b0b7824 */ /* 0x000fe400078e020f */
[----:B------:R-:W-:Y:S02]  /*15710*/  IMAD R4, R3, UR4, RZ ;  /* 0x0000000403047c24 */ /* 0x000fe4000f8e02ff */
[----:B------:R-:W-:Y:S02]  /*15720*/  IMAD R157, R157, R8, R12 ;  /* 0x000000089d9d7224 */ /* 0x000fe400078e020c */
[----:B------:R-:W-:-:S04]  /*15730*/  IMAD.WIDE.U32 R10, R13, UR4, R10 ;  /* 0x000000040d0a7c25 */ /* 0x000fc8000f8e000a */
[----:B------:R-:W-:Y:S02]  /*15740*/  VIADD R3, R19, 0x32420 ;  /* 0x0003242013037836 */ /* 0x000fe40000000000 */
[----:B------:R-:W-:Y:S01]  /*15750*/  IMAD R13, R13, UR5, R4 ;  /* 0x000000050d0d7c24 */ /* 0x000fe2000f8e0204 */
[----:B------:R-:W-:Y:S01]  /*15760*/  SHF.R.S32.HI R4, RZ, 0x1f, R157 ;  /* 0x0000001fff047819 */ /* 0x000fe2000001149d */
[----:B------:R-:W-:Y:S01]  /*15770*/  ULDC.64 UR4, c[0x0][0xbd8] ;  /* 0x0002f60000047ab9 */ /* 0x000fe20000000a00 */
[----:B------:R-:W-:Y:S02]  /*15780*/  PRMT R3, RZ, 0x654, R3 ;  /* 0x00000654ff037816 */ /* 0x000fe40000000003 */
[----:B------:R-:W-:Y:S01]  /*15790*/  IADD3 R11, R11, R13, RZ ;  /* 0x0000000d0b0b7210 */ /* 0x000fe20007ffe0ff */
[----:B------:R-:W-:Y:S01]  /*157a0*/  IMAD R4, R4, UR4, RZ ;  /* 0x0000000404047c24 */ /* 0x000fe2000f8e02ff */
[----:B0-----:R0:W-:Y:S01]  /*157b0*/  SYNCS.ARRIVE.TRANS64.RED.A1T0 RZ, [R3+URZ], RZ ;  /* 0x000000ff03ff79a7 */ /* 0x0011e2000810043f */
[----:B------:R-:W-:-:S04]  /*157c0*/  IMAD.WIDE.U32 R10, R157, UR4, R10 ;  /* 0x000000049d0a7c25 */ /* 0x000fc8000f8e000a */
[----:B0-----:R-:W-:Y:S01]  /*157d0*/  IMAD R3, R157, UR5, R4 ;  /* 0x000000059d037c24 */ /* 0x001fe2000f8e0204 */
[----:B------:R-:W-:Y:S02]  /*157e0*/  ULDC.64 UR4, c[0x0][0xb80] ;  /* 0x0002e00000047ab9 */ /* 0x000fe40000000a00 */
[----:B------:R-:W-:Y:S01]  /*157f0*/  LEA R4, P0, R10, UR4, 0x1 ;  /* 0x000000040a047c11 */ /* 0x000fe2000f8008ff */
[----:B------:R-:W-:Y:S01]  /*15800*/  IMAD.IADD R3, R11, 0x1, R3 ;  /* 0x000000010b037824 */ /* 0x000fe200078e0203 */
[----:B------:R-:W-:-:S04]  /*15810*/  UMOV UR4, 0xffffffff ;  /* 0xffffffff00047882 */ /* 0x000fc80000000000 */
[----:B--2---:R-:W-:Y:S01]  /*15820*/  LEA.HI.X R20, R10, UR5, R3, 0x1, P0 ;  /* 0x000000050a147c11 */ /* 0x004fe200080f0c03 */
[----:B------:R-:W-:Y:S06]  /*15830*/  BRA.DIV UR4, `(.L_x_14793) ;  /* 0x000000e604387947 */ /* 0x000fec000b800000 */
[----:B------:R0:W1:Y:S04]  /*15840*/  SHFL.IDX PT, R3, R20, RZ, 0x181f ;  /* 0x00181fff14037589 */ /* 0x00006800000e0000 */
[----:B------:R0:W2:Y:S02]  /*15850*/  SHFL.IDX PT, R14, R4, RZ, 0x181f ;  /* 0x00181fff040e7589 */ /* 0x0000a400000e0000 */
.L_x_15026:
[----:B------:R-:W-:Y:S01]  /*15860*/  IMAD.IADD R89, R89, 0x1, R160 ;  /* 0x0000000159597824 */ /* 0x000fe200078e02a0 */
[----:B------:R-:W-:Y:S01]  /*15870*/  BSSY B1, `(.L_x_14794) ;  /* 0x000001e000017945 */ /* 0x000fe20003800000 */
[----:B------:R-:W-:-:S03]  /*15880*/  VIADD R21, R228, 0xc0 ;  /* 0x000000c0e4157836 */ /* 0x000fc60000000000 */
[----:B------:R-:W-:-:S13]  /*15890*/  ISETP.GE.AND P0, PT, R89, R0, PT ;  /* 0x000000005900720c */ /* 0x000fda0003f06270 */
[----:B------:R-:W-:Y:S05]  /*158a0*/  @P0 BRA `(.L_x_14795) ;  /* 0x0000000000680947 */ /* 0x000fea0003800000 */
[C---:B------:R-:W-:Y:S01]  /*158b0*/  VIADD R92, R228.reuse, 0x40 ;  /* 0x00000040e45c7836 */ /* 0x040fe20000000000 */
[----:B------:R-:W-:Y:S01]  /*158c0*/  ULDC UR4, c[0x0][0xbc8] ;  /* 0x0002f20000047ab9 */ /* 0x000fe20000000800 */
[C---:B------:R-:W-:Y:S01]  /*158d0*/  VIADD R90, R228.reuse, 0x80 ;  /* 0x00000080e45a7836 */ /* 0x040fe20000000000 */
[C---:B------:R-:W-:Y:S01]  /*158e0*/  ISETP.GE.AND P3, PT, R228.reuse, UR4, PT ;  /* 0x00000004e4007c0c */ /* 0x040fe2000bf66270 */
[----:B------:R-:W-:Y:S01]  /*158f0*/  VIADD R15, R228, 0xc0 ;  /* 0x000000c0e40f7836 */ /* 0x000fe20000000000 */
[----:B------:R-:W-:Y:S01]  /*15900*/  ISETP.GE.AND P2, PT, R92, UR4, PT ;  /* 0x000000045c007c0c */ /* 0x000fe2000bf46270 */
[----:B------:R-:W-:Y:S01]  /*15910*/  VIADD R93, R228, 0x40 ;  /* 0x00000040e45d7836 */ /* 0x000fe20000000000 */
[----:B------:R-:W-:Y:S01]  /*15920*/  ISETP.GE.AND P1, PT, R90, UR4, PT ;  /* 0x000000045a007c0c */ /* 0x000fe2000bf26270 */
[----:B------:R-:W-:Y:S01]  /*15930*/  VIADD R91, R228, 0x80 ;  /* 0x00000080e45b7836 */ /* 0x000fe20000000000 */
[----:B------:R-:W-:Y:S02]  /*15940*/  ISETP.GE.AND P0, PT, R15, UR4, PT ;  /* 0x000000040f007c0c */ /* 0x000fe4000bf06270 */
[----:B------:R-:W-:-:S02]  /*15950*/  SHF.R.S32.HI R12, RZ, 0x1f, R228 ;  /* 0x0000001fff0c7819 */ /* 0x000fc400000114e4 */
[----:B------:R-:W-:Y:S02]  /*15960*/  SHF.R.S32.HI R93, RZ, 0x1f, R93 ;  /* 0x0000001fff5d7819 */ /* 0x000fe4000001145d */
[----:B------:R-:W-:Y:S02]  /*15970*/  SHF.R.S32.HI R91, RZ, 0x1f, R91 ;  /* 0x0000001fff5b7819 */ /* 0x000fe4000001145b */
[-C--:B--2---:R-:W-:Y:S02]  /*15980*/  @!P3 LEA R8, P5, R228, R14.reuse, 0x1 ;  /* 0x0000000ee408b211 */ /* 0x084fe400078a08ff */
        /* <DEDUP_REMOVED lines=12> */
.L_x_14795:
[----:B------:R-:W-:Y:S05]  /*15a50*/  BSYNC B1 ;  /* 0x0000000000017941 */ /* 0x000fea0003800000 */
.L_x_14794:
[----:B------:R-:W-:Y:S01]  /*15a60*/  UMOV UR4, 0xffffffff ;  /* 0xffffffff00047882 */ /* 0x000fe20000000000 */
[----:B---3-5:R-:W-:Y:S02]  /*15a70*/  SHF.R.S32.HI R24, RZ, 0x1f, R21 ;  /* 0x0000001fff187819 */ /* 0x028fe40000011415 */
[----:B------:R-:W-:Y:S05]  /*15a80*/  BRA.DIV UR4, `(.L_x_14796) ;  /* 0x000000e204d87947 */ /* 0x000fea000b800000 */
[----:B-1----:R1:W3:Y:S04]  /*15a90*/  SHFL.IDX PT, R3, R20, 0x1, 0x181f ;  /* 0x00381f0014037f89 */ /* 0x0022e800000e0000 */
[----:B--2---:R1:W2:Y:S02]  /*15aa0*/  SHFL.IDX PT, R14, R4, 0x1, 0x181f ;  /* 0x00381f00040e7f89 */ /* 0x0042a400000e0000 */
.L_x_15030:
[----:B------:R-:W-:Y:S01]  /*15ab0*/  VIADD R9, R89, 0x20 ;  /* 0x0000002059097836 */ /* 0x000fe20000000000 */
[----:B------:R-:W-:Y:S04]  /*15ac0*/  BSSY B1, `(.L_x_14797) ;  /* 0x000001b000017945 */ /* 0x000fe80003800000 */
[----:B------:R-:W-:-:S13]  /*15ad0*/  ISETP.GE.AND P0, PT, R9, R0, PT ;  /* 0x000000000900720c */ /* 0x000fda0003f06270 */
[----:B------:R-:W-:Y:S05]  /*15ae0*/  @P0 BRA `(.L_x_14798) ;  /* 0x0000000000600947 */ /* 0x000fea0003800000 */
[C---:B------:R-:W-:Y:S01]  /*15af0*/  VIADD R15, R228.reuse, 0x40 ;  /* 0x00000040e40f7836 */ /* 0x040fe20000000000 */
[----:B------:R-:W-:Y:S01]  /*15b00*/  ULDC UR4, c[0x0][0xbc8] ;  /* 0x0002f20000047ab9 */ /* 0x000fe20000000800 */
[C---:B------:R-:W-:Y:S01]  /*15b10*/  IADD3 R25, R228.reuse, 0x80, RZ ;  /* 0x00000080e4197810 */ /* 0x040fe20007ffe0ff */
[C---:B------:R-:W-:Y:S01]  /*15b20*/  VIADD R27, R228.reuse, 0x40 ;  /* 0x00000040e41b7836 */ /* 0x040fe20000000000 */
[C---:B------:R-:W-:Y:S01]  /*15b30*/  ISETP.GE.AND P3, PT, R228.reuse, UR4, PT ;  /* 0x00000004e4007c0c */ /* 0x040fe2000bf66270 */
[----:B------:R-:W-:Y:S01]  /*15b40*/  VIADD R26, R228, 0x80 ;  /* 0x00000080e41a7836 */ /* 0x000fe20000000000 */
[----:B------:R-:W-:Y:S02]  /*15b50*/  ISETP.GE.AND P2, PT, R15, UR4, PT ;  /* 0x000000040f007c0c */ /* 0x000fe4000bf46270 */
[----:B------:R-:W-:Y:S02]  /*15b60*/  ISETP.GE.AND P1, PT, R25, UR4, PT ;  /* 0x0000000419007c0c */ /* 0x000fe4000bf26270 */
[----:B------:R-:W-:-:S02]  /*15b70*/  ISETP.GE.AND P0, PT, R21, UR4, PT ;  /* 0x0000000415007c0c */ /* 0x000fc4000bf06270 */
[----:B------:R-:W-:Y:S02]  /*15b80*/  SHF.R.S32.HI R12, RZ, 0x1f, R228 ;  /* 0x0000001fff0c7819 */ /* 0x000fe400000114e4 */
[----:B------:R-:W-:Y:S02]  /*15b90*/  SHF.R.S32.HI R27, RZ, 0x1f, R27 ;  /* 0x0000001fff1b7819 */ /* 0x000fe4000001141b */
[----:B------:R-:W-:Y:S02]  /*15ba0*/  SHF.R.S32.HI R26, RZ, 0x1f, R26 ;  /* 0x0000001fff1a7819 */ /* 0x000fe4000001141a */
[CC--:B--2---:R-:W-:Y:S02]  /*15bb0*/  @!P3 LEA R8, P5, R228.reuse, R14.reuse, 0x1 ;  /* 0x0000000ee408b211 */ /* 0x0c4fe400078a08ff */
[----:B------:R-:W-:Y:S02]  /*15bc0*/  @!P2 LEA R10, P4, R15, R14, 0x1 ;  /* 0x0000000e0f0aa211 */ /* 0x000fe400078808ff */
[----:B---3--:R-:W-:-:S02]  /*15bd0*/  @!P3 LEA.HI.X R9, R228, R3, R12, 0x1, P5 ;  /* 0x00000003e409b211 */ /* 0x008fc400028f0c0c */
[-C--:B------:R-:W-:Y:S02]  /*15be0*/  @!P1 LEA R12, P5, R25, R14.reuse, 0x1 ;  /* 0x0000000e190c9211 */ /* 0x080fe400078a08ff */
[-C--:B------:R-:W-:Y:S01]  /*15bf0*/  @!P2 LEA.HI.X R11, R15, R3.reuse, R27, 0x1, P4 ;  /* 0x000000030f0ba211 */ /* 0x080fe200020f0c1b */
[----:B------:R4:W-:Y:S01]  /*15c00*/  @!P3 ST.E.128 desc[UR40][R8.64], R28 ;  /* 0x0000001c0800b985 */ /* 0x0009e2000c101d28 */
[----:B------:R-:W-:Y:S02]  /*15c10*/  @!P0 LEA R14, P4, R21, R14, 0x1 ;  /* 0x0000000e150e8211 */ /* 0x000fe400078808ff */
[-C--:B------:R-:W-:Y:S01]  /*15c20*/  @!P1 LEA.HI.X R13, R25, R3.reuse, R26, 0x1, P5 ;  /* 0x00000003190d9211 */ /* 0x080fe200028f0c1a */
[----:B------:R4:W-:Y:S01]  /*15c30*/  @!P2 ST.E.128 desc[UR40][R10.64], R44 ;  /* 0x0000002c0a00a985 */ /* 0x0009e2000c101d28 */
[----:B------:R-:W-:-:S03]  /*15c40*/  @!P0 LEA.HI.X R15, R21, R3, R24, 0x1, P4 ;  /* 0x00000003150f8211 */ /* 0x000fc600020f0c18 */
[----:B------:R4:W-:Y:S04]  /*15c50*/  @!P1 ST.E.128 desc[UR40][R12.64], R60 ;  /* 0x0000003c0c009985 */ /* 0x0009e8000c101d28 */
[----:B------:R4:W-:Y:S02]  /*15c60*/  @!P0 ST.E.128 desc[UR40][R14.64], R76 ;  /* 0x0000004c0e008985 */ /* 0x0009e4000c101d28 */
.L_x_14798:
[----:B------:R-:W-:Y:S05]  /*15c70*/  BSYNC B1 ;  /* 0x0000000000017941 */ /* 0x000fea0003800000 */
.L_x_14797:
[----:B------:R-:W-:-:S03]  /*15c80*/  UMOV UR4, 0xffffffff ;  /* 0xffffffff00047882 */ /* 0x000fc60000000000 */
[----:B------:R-:W-:Y:S05]  /*15c90*/  BRA.DIV UR4, `(.L_x_14799) ;  /* 0x000000e2049c7947 */ /* 0x000fea000b800000 */
[----:B---3--:R3:W0:Y:S04]  /*15ca0*/  SHFL.IDX PT, R3, R20, 0x2, 0x181f ;  /* 0x00581f0014037f89 */ /* 0x00862800000e0000 */
[----:B--2-4-:R3:W2:Y:S02]  /*15cb0*/  SHFL.IDX PT, R14, R4, 0x2, 0x181f ;  /* 0x00581f00040e7f89 */ /* 0x0146a400000e0000 */
.L_x_15034:
[----:B------:R-:W-:Y:S01]  /*15cc0*/  VIADD R9, R89, 0x40 ;  /* 0x0000004059097836 */ /* 0x000fe20000000000 */
[----:B------:R-:W-:Y:S04]  /*15cd0*/  BSSY B1, `(.L_x_14800) ;  /* 0x000001b000017945 */ /* 0x000fe80003800000 */
[----:B------:R-:W-:-:S13]  /*15ce0*/  ISETP.GE.AND P0, PT, R9, R0, PT ;  /* 0x000000000900720c */ /* 0x000fda0003f06270 */
[----:B------:R-:W-:Y:S05]  /*15cf0*/  @P0 BRA `(.L_x_14801) ;  /* 0x0000000000600947 */ /* 0x000fea0003800000 */
[C---:B------:R-:W-:Y:S01]  /*15d00*/  VIADD R15, R228.reuse, 0x40 ;  /* 0x00000040e40f7836 */ /* 0x040fe20000000000 */
[----:B------:R-:W-:Y:S01]  /*15d10*/  ULDC UR4, c[0x0][0xbc8] ;  /* 0x0002f20000047ab9 */ /* 0x000fe20000000800 */
[C---:B------:R-:W-:Y:S01]  /*15d20*/  VIADD R25, R228.reuse, 0x80 ;  /* 0x00000080e4197836 */ /* 0x040fe20000000000 */
[C---:B------:R-:W-:Y:S01]  /*15d30*/  ISETP.GE.AND P3, PT, R228.reuse, UR4, PT ;  /* 0x00000004e4007c0c */ /* 0x040fe2000bf66270 */
[C---:B------:R-:W-:Y:S01]  /*15d40*/  VIADD R27, R228.reuse, 0x40 ;  /* 0x00000040e41b7836 */ /* 0x040fe20000000000 */
[----:B------:R-:W-:Y:S01]  /*15d50*/  ISETP.GE.AND P2, PT, R15, UR4, PT ;  /* 0x000000040f007c0c */ /* 0x000fe2000bf46270 */
[----:B------:R-:W-:Y:S01]  /*15d60*/  VIADD R26, R228, 0x80 ;  /* 0x00000080e41a7836 */ /* 0x000fe20000000000 */
[----:B------:R-:W-:Y:S02]  /*15d70*/  ISETP.GE.AND P1, PT, R25, UR4, PT ;  /* 0x0000000419007c0c */ /* 0x000fe4000bf26270 */
[----:B------:R-:W-:Y:S02]  /*15d80*/  ISETP.GE.AND P0, PT, R21, UR4, PT ;  /* 0x0000000415007c0c */ /* 0x000fe4000bf06270 */
[----:B------:R-:W-:-:S02]  /*15d90*/  SHF.R.S32.HI R8, RZ, 0x1f, R228 ;  /* 0x0000001fff087819 */ /* 0x000fc400000114e4 */
[----:B------:R-:W-:Y:S02]  /*15da0*/  SHF.R.S32.HI R27, RZ, 0x1f, R27 ;  /* 0x0000001fff1b7819 */ /* 0x000fe4000001141b */
[----:B------:R-:W-:Y:S02]  /*15db0*/  SHF.R.S32.HI R26, RZ, 0x1f, R26 ;  /* 0x0000001fff1a7819 */ /* 0x000fe4000001141a */
[CC--:B--2---:R-:W-:Y:S02]  /*15dc0*/  @!P3 LEA R12, P5, R228.reuse, R14.reuse, 0x1 ;  /* 0x0000000ee40cb211 */ /* 0x0c4fe400078a08ff */
[-C--:B------:R-:W-:Y:S02]  /*15dd0*/  @!P2 LEA R10, P4, R15, R14.reuse, 0x1 ;  /* 0x0000000e0f0aa211 */ /* 0x080fe400078808ff */
[----:B0-----:R-:W-:Y:S02]  /*15de0*/  @!P3 LEA.HI.X R13, R228, R3, R8, 0x1, P5 ;  /* 0x00000003e40db211 */ /* 0x001fe400028f0c08 */
[----:B------:R-:W-:-:S02]  /*15df0*/  @!P1 LEA R8, P5, R25, R14, 0x1 ;  /* 0x0000000e19089211 */ /* 0x000fc400078a08ff */
        /* <DEDUP_REMOVED lines=8> */
.L_x_14801:
[----:B------:R-:W-:Y:S05]  /*15e80*/  BSYNC B1 ;  /* 0x0000000000017941 */ /* 0x000fea0003800000 */
.L_x_14800:
[----:B------:R-:W-:-:S03]  /*15e90*/  UMOV UR4, 0xffffffff ;  /* 0xffffffff00047882 */ /* 0x000fc60000000000 */
[----:B------:R-:W-:Y:S05]  /*15ea0*/  BRA.DIV UR4, `(.L_x_14802) ;  /* 0x000000e204607947 */ /* 0x000fea000b800000 */
[----:B0-----:R0:W0:Y:S04]  /*15eb0*/  SHFL.IDX PT, R3, R20, 0x3, 0x181f ;  /* 0x00781f0014037f89 */ /* 0x00102800000e0000 */
[----:B--2-4-:R2:W4:Y:S02]  /*15ec0*/  SHFL.IDX PT, R14, R4, 0x3, 0x181f ;  /* 0x00781f00040e7f89 */ /* 0x01452400000e0000 */
.L_x_15038:
[----:B------:R-:W-:-:S05]  /*15ed0*/  VIADD R9, R89, 0x60 ;  /* 0x0000006059097836 */ /* 0x000fca0000000000 */
[----:B------:R-:W-:-:S13]  /*15ee0*/  ISETP.GE.AND P0, PT, R9, R0, PT ;  /* 0x000000000900720c */ /* 0x000fda0003f06270 */
[----:B------:R-:W-:Y:S05]  /*15ef0*/  @P0 BRA `(.L_x_14803) ;  /* 0x0000003800d80947 */ /* 0x000fea0003800000 */
[C---:B01-3--:R-:W-:Y:S01]  /*15f00*/  VIADD R20, R228.reuse, 0x40 ;  /* 0x00000040e4147836 */ /* 0x04bfe20000000000 */
[----:B------:R-:W-:Y:S01]  /*15f10*/  ULDC UR4, c[0x0][0xbc8] ;  /* 0x0002f20000047ab9 */ /* 0x000fe20000000800 */
[C---:B--2---:R-:W-:Y:S01]  /*15f20*/  VIADD R4, R228.reuse, 0x80 ;  /* 0x00000080e4047836 */ /* 0x044fe20000000000 */
[C---:B------:R-:W-:Y:S01]  /*15f30*/  ISETP.GE.AND P3, PT, R228.reuse, UR4, PT ;  /* 0x00000004e4007c0c */ /* 0x040fe2000bf66270 */
[----:B------:R-:W-:Y:S01]  /*15f40*/  VIADD R25, R228, 0x40 ;  /* 0x00000040e4197836 */ /* 0x000fe20000000000 */
[----:B------:R-:W-:Y:S02]  /*15f50*/  ISETP.GE.AND P4, PT, R20, UR4, PT ;  /* 0x0000000414007c0c */ /* 0x000fe4000bf86270 */
[----:B------:R-:W-:Y:S02]  /*15f60*/  ISETP.GE.AND P5, PT, R4, UR4, PT ;  /* 0x0000000404007c0c */ /* 0x000fe4000bfa6270 */
[----:B------:R-:W-:Y:S02]  /*15f70*/  IADD3 R15, R228, 0x80, RZ ;  /* 0x00000080e40f7810 */ /* 0x000fe40007ffe0ff */
[----:B------:R-:W-:-:S02]  /*15f80*/  SHF.R.S32.HI R26, RZ, 0x1f, R228 ;  /* 0x0000001fff1a7819 */ /* 0x000fc400000114e4 */
[----:B------:R-:W-:Y:S02]  /*15f90*/  SHF.R.S32.HI R25, RZ, 0x1f, R25 ;  /* 0x0000001fff197819 */ /* 0x000fe40000011419 */
[----:B------:R-:W-:Y:S02]  /*15fa0*/  SHF.R.S32.HI R15, RZ, 0x1f, R15 ;  /* 0x0000001fff0f7819 */ /* 0x000fe4000001140f */
[-C--:B----4-:R-:W-:Y:S02]  /*15fb0*/  @!P3 LEA R8, P0, R228, R14.reuse, 0x1 ;  /* 0x0000000ee408b211 */ /* 0x090fe400078008ff */
[-C--:B------:R-:W-:Y:S02]  /*15fc0*/  @!P4 LEA R10, P1, R20, R14.reuse, 0x1 ;  /* 0x0000000e140ac211 */ /* 0x080fe400078208ff */
[----:B------:R-:W-:Y:S02]  /*15fd0*/  @!P5 LEA R12, P2, R4, R14, 0x1 ;  /* 0x0000000e040cd211 */ /* 0x000fe400078408ff */
[----:B------:R-:W-:-:S02]  /*15fe0*/  @!P3 LEA.HI.X R9, R228, R3, R26, 0x1, P0 ;  /* 0x00000003e409b211 */ /* 0x000fc400000f0c1a */
        /* <DEDUP_REMOVED lines=11> */
.L_x_14792:
[----:B0-----:R-:W0:Y:S01]  /*160a0*/  @P1 LDC R11, c[0x0][0xcec] ;  /* 0x00033b00ff0b1b82 */ /* 0x001e220000000800 */
[----:B------:R-:W-:Y:S01]  /*160b0*/  IMAD.MOV.U32 R3, RZ, RZ, R155 ;  /* 0x000000ffff037224 */ /* 0x000fe200078e009b */
[----:B------:R-:W-:-:S06]  /*160c0*/  ULDC.64 UR4, c[0x0][0xc08] ;  /* 0x0003020000047ab9 */ /* 0x000fcc0000000a00 */
[----:B------:R-:W1:Y:S01]  /*160d0*/  @P1 LDC R10, c[0x0][0xcf0] ;  /* 0x00033c00ff0a1b82 */ /* 0x000e620000000800 */
[----:B0-----:R-:W-:-:S05]  /*160e0*/  @P1 IMAD.HI.U32 R11, R155, R11, RZ ;  /* 0x0000000b9b0b1227 */ /* 0x001fca00078e00ff */
[----:B-1----:R-:W-:Y:S01]  /*160f0*/  @P1 SHF.R.U32.HI R3, RZ, R10, R11 ;  /* 0x0000000aff031219 */ /* 0x002fe2000001160b */
[----:B------:R-:W-:-:S04]  /*16100*/  IMAD R11, R8, UR4, RZ ;  /* 0x00000004080b7c24 */ /* 0x000fc8000f8e02ff */
[C---:B------:R-:W-:Y:S02]  /*16110*/  IMAD R8, R4.reuse, UR5, R11 ;  /* 0x0000000504087c24 */ /* 0x040fe4000f8e020b */
[----:B------:R-:W-:Y:S01]  /*16120*/  IMAD.WIDE.U32 R10, R4, UR4, RZ ;  /* 0x00000004040a7c25 */ /* 0x000fe2000f8e00ff */
[----:B------:R-:W-:-:S03]  /*16130*/  ULDC.64 UR4, c[0x0][0xc38] ;  /* 0x00030e0000047ab9 */ /* 0x000fc60000000a00 */
[----:B------:R-:W-:Y:S01]  /*16140*/  IMAD.IADD R11, R11, 0x1, R8 ;  /* 0x000000010b0b7824 */ /* 0x000fe200078e0208 */
[----:B------:R-:W-:Y:S01]  /*16150*/  SHF.R.S32.HI R8, RZ, 0x1f, R9 ;  /* 0x0000001fff087819 */ /* 0x000fe20000011409 */
        /* <DEDUP_REMOVED lines=34> */
.L_x_15041:
[----:B------:R-:W-:Y:S01]  /*16380*/  ISETP.GE.AND P0, PT, R153, R0, PT ;  /* 0x000000009900720c */ /* 0x000fe20003f06270 */
[----:B------:R-:W-:-:S12]  /*16390*/  BSSY B1, `(.L_x_14805) ;  /* 0x00000c3000017945 */ /* 0x000fd80003800000 */
[----:B------:R-:W-:Y:S05]  /*163a0*/  @P0 BRA `(.L_x_14806) ;  /* 0x0000000c00040947 */ /* 0x000fea0003800000 */
[----:B------:R-:W3:Y:S01]  /*163b0*/  LDL R155, [R1+0x5c] ;  /* 0x00005c00019b7983 */ /* 0x000ee20000100800 */
[----:B------:R-:W-:-:S03]  /*163c0*/  ULDC UR4, c[0x0][0xbc8] ;  /* 0x0002f20000047ab9 */ /* 0x000fc60000000800 */
        /* <DEDUP_REMOVED lines=13> */
[----:B---3--:R-:W-:-:S02]  /*164a0*/  ISETP.GE.AND P0, PT, R155, UR4, PT ;  /* 0x000000049b007c0c */ /* 0x008fc4000bf06270 */
[----:B----4-:R-:W-:-:S11]  /*164b0*/  ISETP.GE.AND P1, PT, R11, UR4, PT ;  /* 0x000000040b007c0c */ /* 0x010fd6000bf26270 */
[----:B--2---:R-:W-:Y:S02]  /*164c0*/  @!P0 IMAD.MOV.U32 R8, RZ, RZ, R12 ;  /* 0x000000ffff088224 */ /* 0x004fe400078e000c */
[----:B-1----:R-:W-:Y:S02]  /*164d0*/  @!P0 IMAD.MOV.U32 R9, RZ, RZ, R20 ;  /* 0x000000ffff098224 */ /* 0x002fe400078e0014 */
[----:B------:R-:W-:Y:S02]  /*164e0*/  @!P0 IMAD.WIDE R8, R155, 0x4, R8 ;  /* 0x000000049b088825 */ /* 0x000fe400078e0208 */
[----:B------:R-:W2:Y:S04]  /*164f0*/  LDL R155, [R1+0xf0] ;  /* 0x0000f000019b7983 */ /* 0x000ea80000100800 */
[----:B------:R1:W-:Y:S01]  /*16500*/  @!P0 ST.E.64 desc[UR40][R8.64], R24 ;  /* 0x0000001808008985 */ /* 0x0003e2000c101b28 */
[----:B-----5:R-:W-:-:S02]  /*16510*/  ISETP.GE.AND P0, PT, R154, UR4, PT ;  /* 0x000000049a007c0c */ /* 0x020fc4000bf06270 */
[C---:B-1----:R-:W-:Y:S01]  /*16520*/  @!P1 LEA R8, P2, R11.reuse, R12, 0x2 ;  /* 0x0000000c0b089211 */ /* 0x042fe200078410ff */
[----:B------:R-:W3:Y:S03]  /*16530*/  LDL R25, [R1+0x178] ;  /* 0x0001780001197983 */ /* 0x000ee60000100800 */
[----:B------:R-:W-:Y:S01]  /*16540*/  @!P1 LEA.HI.X R9, R11, R20, R13, 0x2, P2 ;  /* 0x000000140b099211 */ /* 0x000fe200010f140d */
[----:B------:R-:W4:Y:S04]  /*16550*/  LDL R24, [R1+0xe4] ;  /* 0x0000e40001187983 */ /* 0x000f280000100800 */
[----:B------:R-:W5:Y:S04]  /*16560*/  LDL R11, [R1+0x17c] ;  /* 0x00017c00010b7983 */ /* 0x000f680000100800 */
[----:B------:R1:W-:Y:S04]  /*16570*/  @!P1 ST.E.64 desc[UR40][R8.64], R28 ;  /* 0x0000001c08009985 */ /* 0x0003e8000c101b28 */
[----:B------:R-:W4:Y:S01]  /*16580*/  LDL R13, [R1+0xec] ;  /* 0x0000ec00010d7983 */ /* 0x000f220000100800 */
[----:B-1----:R-:W-:-:S03]  /*16590*/  @!P0 LEA R8, P2, R154, R12, 0x2 ;  /* 0x0000000c9a088211 */ /* 0x002fc600078410ff */
[----:B------:R-:W4:Y:S01]  /*165a0*/  LDL R29, [R1+0x168] ;  /* 0x00016800011d7983 */ /* 0x000f220000100800 */
[----:B------:R-:W-:-:S03]  /*165b0*/  @!P0 LEA.HI.X R9, R154, R20, R160, 0x2, P2 ;  /* 0x000000149a098211 */ /* 0x000fc600010f14a0 */
[----:B------:R-:W4:Y:S04]  /*165c0*/  LDL R28, [R1+0xd4] ;  /* 0x0000d400011c7983 */ /* 0x000f280000100800 */
[----:B------:R1:W-:Y:S01]  /*165d0*/  @!P0 ST.E.64 desc[UR40][R8.64], R32 ;  /* 0x0000002008008985 */ /* 0x0003e2000c101b28 */
[----:B------:R-:W-:-:S03]  /*165e0*/  ISETP.GE.AND P1, PT, R21, UR4, PT ;  /* 0x0000000415007c0c */ /* 0x000fc6000bf26270 */
[----:B------:R-:W4:Y:S04]  /*165f0*/  LDL R154, [R1+0xe8] ;  /* 0x0000e800019a7983 */ /* 0x000f280000100800 */
[----:B-1----:R-:W4:Y:S01]  /*16600*/  LDL R33, [R1+0x174] ;  /* 0x0001740001217983 */ /* 0x002f220000100800 */
[----:B------:R-:W-:-:S05]  /*16610*/  ISETP.GE.AND P0, PT, R15, UR4, PT ;  /* 0x000000040f007c0c */ /* 0x000fca000bf06270 */
[C---:B------:R-:W-:Y:S01]  /*16620*/  @!P1 LEA R8, P2, R21.reuse, R12, 0x2 ;  /* 0x0000000c15089211 */ /* 0x040fe200078410ff */
[----:B------:R-:W4:Y:S03]  /*16630*/  LDL R32, [R1+0x16c] ;  /* 0x00016c0001207983 */ /* 0x000f260000100800 */
[----:B------:R-:W-:Y:S02]  /*16640*/  @!P1 LEA.HI.X R9, R21, R20, R159, 0x2, P2 ;  /* 0x0000001415099211 */ /* 0x000fe400010f149f */
[----:B------:R-:W-:Y:S01]  /*16650*/  ISETP.GE.AND P2, PT, R156, UR4, PT ;  /* 0x000000049c007c0c */ /* 0x000fe2000bf46270 */
[----:B------:R-:W4:Y:S04]  /*16660*/  LDL R21, [R1+0x170] ;  /* 0x0001700001157983 */ /* 0x000f280000100800 */
[----:B------:R1:W-:Y:S01]  /*16670*/  @!P1 ST.E.64 desc[UR40][R8.64], R36 ;  /* 0x0000002408009985 */ /* 0x0003e2000c101b28 */
[----:B------:R-:W-:-:S02]  /*16680*/  ISETP.GE.AND P3, PT, R10, UR4, PT ;  /* 0x000000040a007c0c */ /* 0x000fc4000bf66270 */
[C---:B-1----:R-:W-:Y:S01]  /*16690*/  @!P0 LEA R8, P1, R15.reuse, R12, 0x2 ;  /* 0x0000000c0f088211 */ /* 0x042fe200078210ff */
[----:B------:R-:W4:Y:S03]  /*166a0*/  LDL R36, [R1+0xd0] ;  /* 0x0000d00001247983 */ /* 0x000f260000100800 */
[----:B------:R-:W-:Y:S01]  /*166b0*/  @!P0 LEA.HI.X R9, R15, R20, R158, 0x2, P1 ;  /* 0x000000140f098211 */ /* 0x000fe200008f149e */
[----:B------:R-:W4:Y:S01]  /*166c0*/  LDL R37, [R1+0x154] ;  /* 0x0001540001257983 */ /* 0x000f220000100800 */
[----:B------:R-:W-:-:S03]  /*166d0*/  ISETP.GE.AND P1, PT, R14, UR4, PT ;  /* 0x000000040e007c0c */ /* 0x000fc6000bf26270 */
[----:B------:R1:W-:Y:S04]  /*166e0*/  @!P0 ST.E.64 desc[UR40][R8.64], R40 ;  /* 0x0000002808008985 */ /* 0x0003e8000c101b28 */
[----:B------:R-:W4:Y:S01]  /*166f0*/  LDL R15, [R1+0xdc] ;  /* 0x0000dc00010f7983 */ /* 0x000f220000100800 */
[----:B-1----:R-:W-:-:S03]  /*16700*/  @!P2 LEA R8, P0, R156, R12, 0x2 ;  /* 0x0000000c9c08a211 */ /* 0x002fc600078010ff */
[----:B------:R-:W4:Y:S01]  /*16710*/  LDL R40, [R1+0xd8] ;  /* 0x0000d80001287983 */ /* 0x000f220000100800 */
[----:B------:R-:W-:-:S03]  /*16720*/  @!P2 LEA.HI.X R9, R156, R20, R157, 0x2, P0 ;  /* 0x000000149c09a211 */ /* 0x000fc600000f149d */
[----:B------:R-:W4:Y:S04]  /*16730*/  LDL R41, [R1+0x15c] ;  /* 0x00015c0001297983 */ /* 0x000f280000100800 */
[----:B------:R1:W-:Y:S02]  /*16740*/  @!P2 ST.E.64 desc[UR40][R8.64], R44 ;  /* 0x0000002c0800a985 */ /* 0x0003e4000c101b28 */
[----:B-1----:R-:W-:Y:S02]  /*16750*/  @!P3 LEA R8, P2, R10, R12, 0x2 ;  /* 0x0000000c0a08b211 */ /* 0x002fe400078410ff */
[----:B------:R-:W4:Y:S04]  /*16760*/  LDL R44, [R1+0x164] ;  /* 0x00016400012c7983 */ /* 0x000f280000100800 */
[----:B------:R-:W4:Y:S01]  /*16770*/  LDL R45, [R1+0x130] ;  /* 0x00013000012d7983 */ /* 0x000f220000100800 */
[----:B--2---:R-:W-:-:S02]  /*16780*/  ISETP.GE.AND P0, PT, R155, UR4, PT ;  /* 0x000000049b007c0c */ /* 0x004fc4000bf06270 */
[----:B-----5:R-:W-:Y:S02]  /*16790*/  @!P3 LEA.HI.X R9, R10, R20, R11, 0x2, P2 ;  /* 0x000000140a09b211 */ /* 0x020fe400010f140b */
[----:B------:R-:W-:-:S04]  /*167a0*/  @!P1 LEA R10, P4, R14, R12, 0x2 ;  /* 0x0000000c0e0a9211 */ /* 0x000fc800078810ff */
[----:B---3--:R-:W-:Y:S02]  /*167b0*/  @!P1 LEA.HI.X R11, R14, R20, R25, 0x2, P4 ;  /* 0x000000140e0b9211 */ /* 0x008fe400020f1419 */
[----:B------:R-:W2:Y:S04]  /*167c0*/  LDL R25, [R1+0x160] ;  /* 0x0001600001197983 */ /* 0x000ea80000100800 */
[----:B------:R1:W-:Y:S01]  /*167d0*/  @!P3 ST.E.64 desc[UR40][R8.64], R48 ;  /* 0x000000300800b985 */ /* 0x0003e2000c101b28 */
[----:B----4-:R-:W-:-:S03]  /*167e0*/  ISETP.GE.AND P2, PT, R13, UR4, PT ;  /* 0x000000040d007c0c */ /* 0x010fc6000bf46270 */
[----:B------:R-:W3:Y:S01]  /*167f0*/  LDL R14, [R1+0xcc] ;  /* 0x0000cc00010e7983 */ /* 0x000ee20000100800 */
[----:B-1----:R-:W-:-:S03]  /*16800*/  @!P0 LEA R8, P4, R155, R12, 0x2 ;  /* 0x0000000c9b088211 */ /* 0x002fc600078810ff */
[----:B------:R-:W4:Y:S04]  /*16810*/  LDL R48, [R1+0xb4] ;  /* 0x0000b40001307983 */ /* 0x000f280000100800 */
[----:B------:R-:W5:Y:S01]  /*16820*/  LDL R49, [R1+0x138] ;  /* 0x0001380001317983 */ /* 0x000f620000100800 */
[----:B------:R-:W-:-:S03]  /*16830*/  @!P0 LEA.HI.X R9, R155, R20, R33, 0x2, P4 ;  /* 0x000000149b098211 */ /* 0x000fc600020f1421 */
[----:B------:R-:W3:Y:S01]  /*16840*/  LDL R33, [R1+0x158] ;  /* 0x0001580001217983 */ /* 0x000ee20000100800 */
[----:B------:R-:W-:-:S03]  /*16850*/  ISETP.GE.AND P3, PT, R154, UR4, PT ;  /* 0x000000049a007c0c */ /* 0x000fc6000bf66270 */
[----:B------:R1:W-:Y:S01]  /*16860*/  @!P1 ST.E.64 desc[UR40][R10.64], R52 ;  /* 0x000000340a009985 */ /* 0x0003e2000c101b28 */
[----:B------:R-:W-:-:S03]  /*16870*/  ISETP.GE.AND P1, PT, R24, UR4, PT ;  /* 0x0000000418007c0c */ /* 0x000fc6000bf26270 */
[----:B------:R0:W-:Y:S01]  /*16880*/  @!P0 ST.E.64 desc[UR40][R8.64], R56 ;  /* 0x0000003808008985 */ /* 0x0001e2000c101b28 */
[----:B-1----:R-:W-:-:S03]  /*16890*/  @!P2 LEA R10, P5, R13, R12, 0x2 ;  /* 0x0000000c0d0aa211 */ /* 0x002fc600078a10ff */
[----:B------:R-:W4:Y:S01]  /*168a0*/  LDL R52, [R1+0xb8] ;  /* 0x0000b80001347983 */ /* 0x000f220000100800 */
[----:B------:R-:W-:-:S03]  /*168b0*/  @!P2 LEA.HI.X R11, R13, R20, R21, 0x2, P5 ;  /* 0x000000140d0ba211 */ /* 0x000fc600028f1415 */
[----:B------:R-:W5:Y:S01]  /*168c0*/  LDL R53, [R1+0x13c] ;  /* 0x00013c0001357983 */ /* 0x000f620000100800 */
[----:B0-----:R-:W-:-:S03]  /*168d0*/  @!P3 LEA R8, P4, R154, R12, 0x2 ;  /* 0x0000000c9a08b211 */ /* 0x001fc600078810ff */
[----:B------:R0:W-:Y:S01]  /*168e0*/  @!P2 ST.E.64 desc[UR40][R10.64], R60 ;  /* 0x0000003c0a00a985 */ /* 0x0001e2000c101b28 */
[----:B------:R-:W-:-:S03]  /*168f0*/  @!P3 LEA.HI.X R9, R154, R20, R32, 0x2, P4 ;  /* 0x000000149a09b211 */ /* 0x000fc600020f1420 */
[----:B------:R-:W4:Y:S04]  /*16900*/  LDL R13, [R1+0xc4] ;  /* 0x0000c400010d7983 */ /* 0x000f280000100800 */
[----:B------:R-:W5:Y:S01]  /*16910*/  LDL R32, [R1+0x150] ;  /* 0x0001500001207983 */ /* 0x000f620000100800 */
[----:B------:R-:W-:-:S03]  /*16920*/  ISETP.GE.AND P2, PT, R15, UR4, PT ;  /* 0x000000040f007c0c */ /* 0x000fc6000bf46270 */
[----:B------:R-:W5:Y:S01]  /*16930*/  LDL R21, [R1+0xc8] ;  /* 0x0000c80001157983 */ /* 0x000f620000100800 */
[----:B0-----:R-:W-:-:S04]  /*16940*/  @!P1 LEA R10, P5, R24, R12, 0x2 ;  /* 0x0000000c180a9211 */ /* 0x001fc800078a10ff */
[----:B------:R-:W-:Y:S01]  /*16950*/  @!P1 LEA.HI.X R11, R24, R20, R29, 0x2, P5 ;  /* 0x00000014180b9211 */ /* 0x000fe200028f141d */
[----:B------:R-:W-:Y:S01]  /*16960*/  @!P3 ST.E.64 desc[UR40][R8.64], R64 ;  /* 0x000000400800b985 */ /* 0x000fe2000c101b28 */
[----:B------:R-:W-:-:S03]  /*16970*/  ISETP.GE.AND P0, PT, R153, UR4, PT ;  /* 0x0000000499007c0c */ /* 0x000fc6000bf06270 */
[----:B------:R0:W-:Y:S01]  /*16980*/  @!P1 ST.E.64 desc[UR40][R10.64], R68 ;  /* 0x000000440a009985 */ /* 0x0001e2000c101b28 */
[----:B------:R-:W-:-:S03]  /*16990*/  ISETP.GE.AND P1, PT, R28, UR4, PT ;  /* 0x000000041c007c0c */ /* 0x000fc6000bf26270 */
[----:B------:R-:W5:Y:S04]  /*169a0*/  LDL R29, [R1+0xc0] ;  /* 0x0000c000011d7983 */ /* 0x000f680000100800 */
[----:B------:R-:W5:Y:S01]  /*169b0*/  LDL R24, [R1+0xbc] ;  /* 0x0000bc0001187983 */ /* 0x000f620000100800 */
[-C--:B0-----:R-:W-:Y:S02]  /*169c0*/  @!P2 LEA R10, P5, R15, R12.reuse, 0x2 ;  /* 0x0000000c0f0aa211 */ /* 0x081fe400078a10ff */
[----:B------:R-:W-:-:S04]  /*169d0*/  @!P0 LEA R8, P4, R153, R12, 0x2 ;  /* 0x0000000c99088211 */ /* 0x000fc800078810ff */
[-C--:B------:R-:W-:Y:S02]  /*169e0*/  @!P0 LEA.HI.X R9, R153, R20.reuse, R44, 0x2, P4 ;  /* 0x0000001499098211 */ /* 0x080fe400020f142c */
[----:B------:R-:W-:Y:S01]  /*169f0*/  ISETP.GE.AND P3, PT, R40, UR4, PT ;  /* 0x0000000428007c0c */ /* 0x000fe2000bf66270 */
[----:B------:R-:W5:Y:S04]  /*16a00*/  LDL R44, [R1+0xac] ;  /* 0x0000ac00012c7983 */ /* 0x000f680000100800 */
[----:B------:R-:W-:Y:S01]  /*16a10*/  @!P0 ST.E.64 desc[UR40][R8.64], R72 ;  /* 0x0000004808008985 */ /* 0x000fe2000c101b28 */
[----:B--2---:R-:W-:-:S03]  /*16a20*/  @!P2 LEA.HI.X R11, R15, R20, R25, 0x2, P5 ;  /* 0x000000140f0ba211 */ /* 0x004fc600028f1419 */
[----:B------:R-:W2:Y:S04]  /*16a30*/  LDL R15, [R1+0x148] ;  /* 0x00014800010f7983 */ /* 0x000ea80000100800 */
[----:B------:R-:W2:Y:S04]  /*16a40*/  LDL R25, [R1+0x14c] ;  /* 0x00014c0001197983 */ /* 0x000ea80000100800 */
[----:B------:R0:W-:Y:S02]  /*16a50*/  @!P2 ST.E.64 desc[UR40][R10.64], R76 ;  /* 0x0000004c0a00a985 */ /* 0x0001e4000c101b28 */
[----:B0-----:R-:W-:-:S04]  /*16a60*/  @!P1 LEA R10, P5, R28, R12, 0x2 ;  /* 0x0000000c1c0a9211 */ /* 0x001fc800078a10ff */
[----:B---3--:R-:W-:Y:S02]  /*16a70*/  @!P1 LEA.HI.X R11, R28, R20, R33, 0x2, P5 ;  /* 0x000000141c0b9211 */ /* 0x008fe400028f1421 */
[----:B------:R-:W3:Y:S04]  /*16a80*/  LDL R33, [R1+0x144] ;  /* 0x0001440001217983 */ /* 0x000ee80000100800 */
[----:B------:R-:W3:Y:S01]  /*16a90*/  LDL R28, [R1+0x140] ;  /* 0x00014000011c7983 */ /* 0x000ee20000100800 */
[----:B------:R-:W-:Y:S02]  /*16aa0*/  ISETP.GE.AND P2, PT, R14, UR4, PT ;  /* 0x000000040e007c0c */ /* 0x000fe4000bf46270 */
[----:B------:R-:W-:Y:S02]  /*16ab0*/  @!P3 LEA R8, P4, R40, R12, 0x2 ;  /* 0x0000000c2808b211 */ /* 0x000fe400078810ff */
[----:B------:R-:W-:-:S02]  /*16ac0*/  ISETP.GE.AND P0, PT, R36, UR4, PT ;  /* 0x0000000424007c0c */ /* 0x000fc4000bf06270 */
[----:B------:R-:W-:Y:S02]  /*16ad0*/  @!P3 LEA.HI.X R9, R40, R20, R41, 0x2, P4 ;  /* 0x000000142809b211 */ /* 0x000fe400020f1429 */
[----:B------:R-:W3:Y:S04]  /*16ae0*/  LDL R40, [R1+0xa8] ;  /* 0x0000a80001287983 */ /* 0x000ee80000100800 */
[----:B------:R-:W-:Y:S04]  /*16af0*/  @!P3 ST.E.64 desc[UR40][R8.64], R80 ;  /* 0x000000500800b985 */ /* 0x000fe8000c101b28 */
[----:B------:R0:W-:Y:S04]  /*16b00*/  @!P1 ST.E.64 desc[UR40][R10.64], R84 ;  /* 0x000000540a009985 */ /* 0x0001e8000c101b28 */
[----:B------:R-:W3:Y:S01]  /*16b10*/  LDL R41, [R1+0x12c] ;  /* 0x00012c0001297983 */ /* 0x000ee20000100800 */
[----:B----4-:R-:W-:-:S02]  /*16b20*/  ISETP.GE.AND P1, PT, R13, UR4, PT ;  /* 0x000000040d007c0c */ /* 0x010fc4000bf26270 */
[-C--:B0-----:R-:W-:Y:S02]  /*16b30*/  @!P2 LEA R10, P5, R14, R12.reuse, 0x2 ;  /* 0x0000000c0e0aa211 */ /* 0x081fe400078a10ff */
[----:B------:R-:W-:Y:S02]  /*16b40*/  @!P0 LEA R8, P4, R36, R12, 0x2 ;  /* 0x0000000c24088211 */ /* 0x000fe400078810ff */
[-C--:B-----5:R-:W-:Y:S02]  /*16b50*/  @!P2 LEA.HI.X R11, R14, R20.reuse, R32, 0x2, P5 ;  /* 0x000000140e0ba211 */ /* 0x0a0fe400028f1420 */
[----:B------:R-:W4:Y:S01]  /*16b60*/  LDL R14, [R1+0xb0] ;  /* 0x0000b000010e7983 */ /* 0x000f220000100800 */
[----:B------:R-:W-:Y:S02]  /*16b70*/  @!P0 LEA.HI.X R9, R36, R20, R37, 0x2, P4 ;  /* 0x0000001424098211 */ /* 0x000fe400020f1425 */
[----:B------:R-:W-:Y:S01]  /*16b80*/  ISETP.GE.AND P3, PT, R21, UR4, PT ;  /* 0x0000000415007c0c */ /* 0x000fe2000bf66270 */
[----:B------:R-:W5:Y:S04]  /*16b90*/  LDL R36, [R1+0xa4] ;  /* 0x0000a40001247983 */ /* 0x000f680000100800 */
[----:B------:R-:W-:Y:S04]  /*16ba0*/  @!P0 ST.E.64 desc[UR40][R8.64], R88 ;  /* 0x0000005808008985 */ /* 0x000fe8000c101b28 */
[----:B------:R0:W-:Y:S01]  /*16bb0*/  @!P2 ST.E.64 desc[UR40][R10.64], R92 ;  /* 0x0000005c0a00a985 */ /* 0x0001e2000c101b28 */
[----:B------:R-:W-:-:S03]  /*16bc0*/  ISETP.GE.AND P0, PT, R29, UR4, PT ;  /* 0x000000041d007c0c */ /* 0x000fc6000bf06270 */
[----:B------:R-:W5:Y:S04]  /*16bd0*/  LDL R32, [R1+0xa0] ;  /* 0x0000a00001207983 */ /* 0x000f680000100800 */
[----:B------:R-:W5:Y:S01]  /*16be0*/  LDL R37, [R1+0x128] ;  /* 0x0001280001257983 */ /* 0x000f620000100800 */
[-C--:B0-----:R-:W-:Y:S02]  /*16bf0*/  @!P1 LEA R10, P5, R13, R12.reuse, 0x2 ;  /* 0x0000000c0d0a9211 */ /* 0x081fe400078a10ff */
[----:B------:R-:W-:Y:S02]  /*16c00*/  @!P3 LEA R8, P4, R21, R12, 0x2 ;  /* 0x0000000c1508b211 */ /* 0x000fe400078810ff */
[----:B------:R-:W-:Y:S02]  /*16c10*/  ISETP.GE.AND P2, PT, R24, UR4, PT ;  /* 0x0000000418007c0c */ /* 0x000fe4000bf46270 */
[----:B--2---:R-:W-:-:S02]  /*16c20*/  @!P1 LEA.HI.X R11, R13, R20, R15, 0x2, P5 ;  /* 0x000000140d0b9211 */ /* 0x004fc400028f140f */
[----:B------:R-:W2:Y:S04]  /*16c30*/  LDL R15, [R1+0x134] ;  /* 0x00013400010f7983 */ /* 0x000ea80000100800 */
[----:B------:R-:W2:Y:S01]  /*16c40*/  LDL R13, [R1+0x9c] ;  /* 0x00009c00010d7983 */ /* 0x000ea20000100800 */
[----:B------:R-:W-:-:S03]  /*16c50*/  @!P3 LEA.HI.X R9, R21, R20, R25, 0x2, P4 ;  /* 0x000000141509b211 */ /* 0x000fc600020f1419 */
[----:B------:R-:W2:Y:S04]  /*16c60*/  LDL R25, [R1+0x98] ;  /* 0x0000980001197983 */ /* 0x000ea80000100800 */
[----:B------:R-:W2:Y:S04]  /*16c70*/  LDL R21, [R1+0x94] ;  /* 0x0000940001157983 */ /* 0x000ea80000100800 */
[----:B------:R0:W-:Y:S04]  /*16c80*/  @!P3 ST.E.64 desc[UR40][R8.64], R96 ;  /* 0x000000600800b985 */ /* 0x0001e8000c101b28 */
[----:B------:R1:W-:Y:S01]  /*16c90*/  @!P1 ST.E.64 desc[UR40][R10.64], R100 ;  /* 0x000000640a009985 */ /* 0x0003e2000c101b28 */
[----:B0-----:R-:W-:-:S04]  /*16ca0*/  @!P0 LEA R8, P3, R29, R12, 0x2 ;  /* 0x0000000c1d088211 */ /* 0x001fc800078610ff */
[----:B---3--:R-:W-:Y:S02]  /*16cb0*/  @!P0 LEA.HI.X R9, R29, R20, R33, 0x2, P3 ;  /* 0x000000141d098211 */ /* 0x008fe400018f1421 */
[C---:B-1----:R-:W-:Y:S01]  /*16cc0*/  @!P2 LEA R10, P5, R24.reuse, R12, 0x2 ;  /* 0x0000000c180aa211 */ /* 0x042fe200078a10ff */
[----:B------:R-:W3:Y:S04]  /*16cd0*/  LDL R33, [R1+0x124] ;  /* 0x0001240001217983 */ /* 0x000ee80000100800 */
[----:B------:R-:W3:Y:S01]  /*16ce0*/  LDL R29, [R1+0x120] ;  /* 0x00012000011d7983 */ /* 0x000ee20000100800 */
[----:B------:R-:W-:-:S03]  /*16cf0*/  @!P2 LEA.HI.X R11, R24, R20, R28, 0x2, P5 ;  /* 0x00000014180ba211 */ /* 0x000fc600028f141c */
[----:B------:R-:W3:Y:S04]  /*16d00*/  LDL R28, [R1+0x11c] ;  /* 0x00011c00011c7983 */ /* 0x000ee80000100800 */
[----:B------:R-:W3:Y:S01]  /*16d10*/  LDL R24, [R1+0x118] ;  /* 0x0001180001187983 */ /* 0x000ee20000100800 */
[----:B------:R-:W-:Y:S02]  /*16d20*/  ISETP.GE.AND P4, PT, R52, UR4, PT ;  /* 0x0000000434007c0c */ /* 0x000fe4000bf86270 */
[----:B------:R-:W-:Y:S01]  /*16d30*/  ISETP.GE.AND P1, PT, R48, UR4, PT ;  /* 0x0000000430007c0c */ /* 0x000fe2000bf26270 */
[----:B------:R0:W-:Y:S04]  /*16d40*/  @!P0 ST.E.64 desc[UR40][R8.64], R104 ;  /* 0x0000006808008985 */ /* 0x0001e8000c101b28 */
[----:B------:R1:W-:Y:S01]  /*16d50*/  @!P2 ST.E.64 desc[UR40][R10.64], R108 ;  /* 0x0000006c0a00a985 */ /* 0x0003e2000c101b28 */
[----:B------:R-:W-:-:S05]  /*16d60*/  ISETP.GE.AND P2, PT, R44, UR4, PT ;  /* 0x000000042c007c0c */ /* 0x000fca000bf46270 */
[-C--:B0-----:R-:W-:Y:S02]  /*16d70*/  @!P4 LEA R8, P3, R52, R12.reuse, 0x2 ;  /* 0x0000000c3408c211 */ /* 0x081fe400078610ff */
[----:B----4-:R-:W-:Y:S02]  /*16d80*/  ISETP.GE.AND P0, PT, R14, UR4, PT ;  /* 0x000000040e007c0c */ /* 0x010fe4000bf06270 */
[----:B-1----:R-:W-:Y:S02]  /*16d90*/  @!P1 LEA R10, P5, R48, R12, 0x2 ;  /* 0x0000000c300a9211 */ /* 0x002fe400078a10ff */
[-C--:B------:R-:W-:Y:S02]  /*16da0*/  @!P4 LEA.HI.X R9, R52, R20.reuse, R53, 0x2, P3 ;  /* 0x000000143409c211 */ /* 0x080fe400018f1435 */
[----:B------:R-:W-:Y:S02]  /*16db0*/  ISETP.GE.AND P3, PT, R40, UR4, PT ;  /* 0x0000000428007c0c */ /* 0x000fe4000bf66270 */
[----:B------:R-:W-:Y:S01]  /*16dc0*/  @!P1 LEA.HI.X R11, R48, R20, R49, 0x2, P5 ;  /* 0x00000014300b9211 */ /* 0x000fe200028f1431 */
[----:B------:R0:W-:Y:S04]  /*16dd0*/  @!P4 ST.E.64 desc[UR40][R8.64], R112 ;  /* 0x000000700800c985 */ /* 0x0001e8000c101b28 */
[----:B------:R1:W-:Y:S01]  /*16de0*/  @!P1 ST.E.64 desc[UR40][R10.64], R116 ;  /* 0x000000740a009985 */ /* 0x0003e2000c101b28 */
[----:B-----5:R-:W-:-:S02]  /*16df0*/  ISETP.GE.AND P1, PT, R36, UR4, PT ;  /* 0x0000000424007c0c */ /* 0x020fc4000bf26270 */
[-C--:B0-----:R-:W-:Y:S02]  /*16e00*/  @!P0 LEA R8, P4, R14, R12.reuse, 0x2 ;  /* 0x0000000c0e088211 */ /* 0x081fe400078810ff */
[----:B-1----:R-:W-:-:S04]  /*16e10*/  @!P2 LEA R10, P5, R44, R12, 0x2 ;  /* 0x0000000c2c0aa211 */ /* 0x002fc800078a10ff */
[-C--:B------:R-:W-:Y:S02]  /*16e20*/  @!P2 LEA.HI.X R11, R44, R20.reuse, R45, 0x2, P5 ;  /* 0x000000142c0ba211 */ /* 0x080fe400028f142d */
[----:B--2---:R-:W-:Y:S02]  /*16e30*/  @!P0 LEA.HI.X R9, R14, R20, R15, 0x2, P4 ;  /* 0x000000140e098211 */ /* 0x004fe400020f140f */
[----:B------:R-:W-:-:S03]  /*16e40*/  @!P3 LEA R14, P4, R40, R12, 0x2 ;  /* 0x0000000c280eb211 */ /* 0x000fc600078810ff */
[----:B------:R0:W-:Y:S01]  /*16e50*/  @!P0 ST.E.64 desc[UR40][R8.64], R120 ;  /* 0x0000007808008985 */ /* 0x0001e2000c101b28 */
[----:B------:R-:W-:Y:S02]  /*16e60*/  ISETP.GE.AND P0, PT, R32, UR4, PT ;  /* 0x0000000420007c0c */ /* 0x000fe4000bf06270 */
        /* <DEDUP_REMOVED lines=10> */
[C---:B--2---:R-:W-:Y:S02]  /*16f10*/  @!P4 LEA R14, P1, R13.reuse, R12, 0x2 ;  /* 0x0000000c0d0ec211 */ /* 0x044fe400078210ff */
[-C--:B---3--:R-:W-:Y:S02]  /*16f20*/  @!P0 LEA.HI.X R11, R32, R20.reuse, R33, 0x2, P5 ;  /* 0x00000014200b8211 */ /* 0x088fe400028f1421 */
[----:B------:R-:W-:Y:S02]  /*16f30*/  @!P4 LEA.HI.X R15, R13, R20, R29, 0x2, P1 ;  /* 0x000000140d0fc211 */ /* 0x000fe400008f141d */
[-C--:B0-----:R-:W-:Y:S02]  /*16f40*/  @!P2 LEA R8, P5, R25, R12.reuse, 0x2 ;  /* 0x0000000c1908a211 */ /* 0x081fe400078a10ff */
[----:B------:R-:W-:Y:S02]  /*16f50*/  @!P3 LEA R12, P1, R21, R12, 0x2 ;  /* 0x0000000c150cb211 */ /* 0x000fe400078210ff */
[----:B------:R-:W-:-:S02]  /*16f60*/  @!P2 LEA.HI.X R9, R25, R20, R28, 0x2, P5 ;  /* 0x000000141909a211 */ /* 0x000fc400028f141c */
[----:B------:R-:W-:Y:S01]  /*16f70*/  @!P3 LEA.HI.X R13, R21, R20, R24, 0x2, P1 ;  /* 0x00000014150db211 */ /* 0x000fe200008f1418 */
[----:B------:R3:W-:Y:S04]  /*16f80*/  @!P0 ST.E.64 desc[UR40][R10.64], R136 ;  /* 0x000000880a008985 */ /* 0x0007e8000c101b28 */
[----:B------:R3:W-:Y:S04]  /*16f90*/  @!P4 ST.E.64 desc[UR40][R14.64], R140 ;  /* 0x0000008c0e00c985 */ /* 0x0007e8000c101b28 */
[----:B------:R3:W-:Y:S04]  /*16fa0*/  @!P2 ST.E.64 desc[UR40][R8.64], R144 ;  /* 0x000000900800a985 */ /* 0x0007e8000c101b28 */
[----:B------:R3:W-:Y:S02]  /*16fb0*/  @!P3 ST.E.64 desc[UR40][R12.64], R148 ;  /* 0x000000940c00b985 */ /* 0x0007e4000c101b28 */
.L_x_14806:
[----:B------:R-:W-:Y:S05]  /*16fc0*/  BSYNC B1 ;  /* 0x0000000000017941 */ /* 0x000fea0003800000 */
.L_x_14805:
[----:B------:R-:W-:-:S03]  /*16fd0*/  UMOV UR4, 0xffffffff ;  /* 0xffffffff00047882 */ /* 0x000fc60000000000 */
[----:B------:R-:W-:Y:S05]  /*16fe0*/  BRA.DIV UR4, `(.L_x_14807) ;  /* 0x000000d204907947 */ /* 0x000fea000b800000 */
[----:B0-----:R-:W0:Y:S04]  /*16ff0*/  SHFL.IDX PT, R4, R4, 0x1, 0x1c1f ;  /* 0x003c1f0004047f89 */ /* 0x001e2800000e0000 */
[----:B------:R-:W4:Y:S02]  /*17000*/  SHFL.IDX PT, R3, R3, 0x1, 0x1c1f ;  /* 0x003c1f0003037f89 */ /* 0x000f2400000e0000 */
.L_x_15045:
[----:B------:R-:W-:-:S13]  /*17010*/  ISETP.GE.AND P0, PT, R152, R0, PT ;  /* 0x000000009800720c */ /* 0x000fda0003f06270 */
[----:B------:R-:W-:Y:S05]  /*17020*/  @P0 BRA `(.L_x_14803) ;  /* 0x00000028008c0947 */ /* 0x000fea0003800000 */
[----:B------:R-:W5:Y:S01]  /*17030*/  LDL R61, [R1+0xf0] ;  /* 0x0000f000013d7983 */ /* 0x000f620000100800 */
[----:B------:R-:W-:-:S03]  /*17040*/  ULDC UR4, c[0x0][0xbc8] ;  /* 0x0002f20000047ab9 */ /* 0x000fc60000000800 */
        /* <DEDUP_REMOVED lines=37> */
[----:B--2---:R-:W2:Y:S01]  /*172a0*/  LDL R12, [R1+0x11c] ;  /* 0x00011c00010c7983 */ /* 0x004ea20000100800 */
[----:B-----5:R-:W-:-:S02]  /*172b0*/  IMAD.MOV.U32 R76, RZ, RZ, R61 ;  /* 0x000000ffff4c7224 */ /* 0x020fc400078e003d */
[----:B----4-:R-:W-:Y:S02]  /*172c0*/  IMAD.MOV.U32 R61, RZ, RZ, R60 ;  /* 0x000000ffff3d7224 */ /* 0x010fe400078e003c */
        /* <DEDUP_REMOVED lines=8> */
[----:B------:R-:W-:Y:S01]  /*17350*/  MOV R37, R36 ;  /* 0x0000002400257202 */ /* 0x000fe20000000f00 */
[----:B------:R-:W-:Y:S02]  /*17360*/  IMAD.MOV.U32 R65, RZ, RZ, R61 ;  /* 0x000000ffff417224 */ /* 0x000fe400078e003d */
[----:B------:R-:W-:Y:S01]  /*17370*/  IMAD.MOV.U32 R36, RZ, RZ, R33 ;  /* 0x000000ffff247224 */ /* 0x000fe200078e0021 */
[----:B------:R-:W-:Y:S01]  /*17380*/  MOV R77, R64 ;  /* 0x00000040004d7202 */ /* 0x000fe20000000f00 */
[----:B------:R-:W-:-:S02]  /*17390*/  IMAD.MOV.U32 R64, RZ, RZ, R60 ;  /* 0x000000ffff407224 */ /* 0x000fc400078e003c */
[----:B------:R-:W-:Y:S02]  /*173a0*/  IMAD.MOV.U32 R33, RZ, RZ, R32 ;  /* 0x000000ffff217224 */ /* 0x000fe400078e0020 */
[----:B------:R-:W-:Y:S01]  /*173b0*/  IMAD.MOV.U32 R60, RZ, RZ, R56 ;  /* 0x000000ffff3c7224 */ /* 0x000fe200078e0038 */
[----:B------:R-:W-:Y:S01]  /*173c0*/  ISETP.GE.AND P2, PT, R68, UR4, PT ;  /* 0x0000000444007c0c */ /* 0x000fe2000bf46270 */
[----:B------:R-:W-:Y:S02]  /*173d0*/  IMAD.MOV.U32 R61, RZ, RZ, R57 ;  /* 0x000000ffff3d7224 */ /* 0x000fe400078e0039 */
[----:B------:R-:W-:Y:S01]  /*173e0*/  IMAD.MOV.U32 R32, RZ, RZ, R29 ;  /* 0x000000ffff207224 */ /* 0x000fe200078e001d */
[----:B------:R-:W-:Y:S01]  /*173f0*/  MOV R57, R53 ;  /* 0x0000003500397202 */ /* 0x000fe20000000f00 */
        /* <DEDUP_REMOVED lines=8> */
[----:B---3--:R-:W-:Y:S01]  /*17480*/  ISETP.GE.AND P3, PT, R84, UR4, PT ;  /* 0x0000000454007c0c */ /* 0x008fe2000bf66270 */
[----:B------:R-:W-:-:S02]  /*17490*/  IMAD.MOV.U32 R24, RZ, RZ, R15 ;  /* 0x000000ffff187224 */ /* 0x000fc400078e000f */
[----:B------:R-:W-:Y:S01]  /*174a0*/  IMAD.MOV.U32 R36, RZ, RZ, R32 ;  /* 0x000000ffff247224 */ /* 0x000fe200078e0020 */
[----:B------:R-:W3:Y:S01]  /*174b0*/  LDL R15, [R1+0xc4] ;  /* 0x0000c400010f7983 */ /* 0x000ee20000100800 */
[----:B------:R-:W-:Y:S01]  /*174c0*/  IMAD.MOV.U32 R33, RZ, RZ, R28 ;  /* 0x000000ffff217224 */ /* 0x000fe200078e001c */
[----:B------:R-:W-:Y:S01]  /*174d0*/  MOV R28, R14 ;  /* 0x0000000e001c7202 */ /* 0x000fe20000000f00 */
[----:B------:R-:W-:Y:S02]  /*174e0*/  IMAD.MOV.U32 R72, RZ, RZ, R65 ;  /* 0x000000ffff487224 */ /* 0x000fe400078e0041 */
[----:B------:R-:W-:Y:S02]  /*174f0*/  IMAD.MOV.U32 R73, RZ, RZ, R64 ;  /* 0x000000ffff497224 */ /* 0x000fe400078e0040 */
[----:B------:R-:W-:Y:S02]  /*17500*/  IMAD.MOV.U32 R65, RZ, RZ, R61 ;  /* 0x000000ffff417224 */ /* 0x000fe400078e003d */
[----:B------:R-:W-:-:S02]  /*17510*/  IMAD.MOV.U32 R64, RZ, RZ, R60 ;  /* 0x000000ffff407224 */ /* 0x000fc400078e003c */
[----:B------:R-:W-:Y:S01]  /*17520*/  IMAD.MOV.U32 R61, RZ, RZ, R57 ;  /* 0x000000ffff3d7224 */ /* 0x000fe200078e0039 */
[----:B------:R-:W-:Y:S01]  /*17530*/  MOV R57, R53 ;  /* 0x0000003500397202 */ /* 0x000fe20000000f00 */
        /* <DEDUP_REMOVED lines=9> */
[----:B------:R-:W-:Y:S02]  /*175d0*/  @!P2 IMAD.MOV.U32 R8, RZ, RZ, R3 ;  /* 0x000000ffff08a224 */ /* 0x000fe400078e0003 */
[----:B0-----:R-:W-:-:S02]  /*175e0*/  @!P2 IMAD.MOV.U32 R9, RZ, RZ, R4 ;  /* 0x000000ffff09a224 */ /* 0x001fc400078e0004 */
[----:B------:R-:W-:Y:S02]  /*175f0*/  IMAD.MOV.U32 R33, RZ, RZ, R28 ;  /* 0x000000ffff217224 */ /* 0x000fe400078e001c */
[----:B------:R-:W-:Y:S01]  /*17600*/  IMAD.MOV.U32 R69, RZ, RZ, R65 ;  /* 0x000000ffff457224 */ /* 0x000fe200078e0041 */
[----:B------:R-:W-:Y:S01]  /*17610*/  MOV R65, R61 ;  /* 0x0000003d00417202 */ /* 0x000fe20000000f00 */
[----:B------:R-:W-:Y:S02]  /*17620*/  IMAD.MOV.U32 R61, RZ, RZ, R57 ;  /* 0x000000ffff3d7224 */ /* 0x000fe400078e0039 */
[----:B------:R-:W-:Y:S02]  /*17630*/  IMAD.MOV.U32 R57, RZ, RZ, R53 ;  /* 0x000000ffff397224 */ /* 0x000fe400078e0035 */
[----:B------:R-:W-:-:S04]  /*17640*/  @!P2 IMAD.WIDE R8, R68, 0x4, R8 ;  /* 0x000000044408a825 */ /* 0x000fc800078e0208 */
[----:B------:R-:W-:Y:S02]  /*17650*/  IMAD.MOV.U32 R37, RZ, RZ, R29 ;  /* 0x000000ffff257224 */ /* 0x000fe400078e001d */
[----:B------:R-:W-:Y:S02]  /*17660*/  IMAD.MOV.U32 R53, RZ, RZ, R33 ;  /* 0x000000ffff357224 */ /* 0x000fe400078e0021 */
[----:B------:R-:W-:Y:S02]  /*17670*/  IMAD.MOV.U32 R29, RZ, RZ, R24 ;  /* 0x000000ffff1d7224 */ /* 0x000fe400078e0018 */
[----:B------:R-:W-:Y:S01]  /*17680*/  IMAD.MOV.U32 R68, RZ, RZ, R64 ;  /* 0x000000ffff447224 */ /* 0x000fe200078e0040 */
[----:B------:R-:W-:Y:S01]  /*17690*/  ISETP.GE.AND P0, PT, R89, UR4, PT ;  /* 0x0000000459007c0c */ /* 0x000fe2000bf06270 */
[----:B------:R-:W-:Y:S01]  /*176a0*/  IMAD.MOV.U32 R33, RZ, RZ, R14 ;  /* 0x000000ffff217224 */ /* 0x000fe200078e000e */
[----:B------:R-:W-:Y:S01]  /*176b0*/  @!P2 ST.E.64 desc[UR40][R8.64], R26 ;  /* 0x0000001a0800a985 */ /* 0x000fe2000c101b28 */
[----:B------:R-:W-:-:S02]  /*176c0*/  IMAD.MOV.U32 R64, RZ, RZ, R60 ;  /* 0x000000ffff407224 */ /* 0x000fc400078e003c */
[----:B------:R-:W-:Y:S01]  /*176d0*/  IMAD.MOV.U32 R14, RZ, RZ, R10 ;  /* 0x000000ffff0e7224 */ /* 0x000fe200078e000a */
[-C--:B------:R-:W-:Y:S01]  /*176e0*/  @!P3 LEA R10, P4, R84, R3.reuse, 0x2 ;  /* 0x00000003540ab211 */ /* 0x080fe200078810ff */
[----:B------:R-:W-:Y:S01]  /*176f0*/  IMAD.MOV.U32 R60, RZ, RZ, R56 ;  /* 0x000000ffff3c7224 */ /* 0x000fe200078e0038 */
[----:B------:R-:W-:Y:S01]  /*17700*/  ISETP.GE.AND P1, PT, R80, UR4, PT ;  /* 0x0000000450007c0c */ /* 0x000fe2000bf26270 */
[----:B------:R-:W-:Y:S01]  /*17710*/  IMAD.MOV.U32 R56, RZ, RZ, R52 ;  /* 0x000000ffff387224 */ /* 0x000fe200078e0034 */
[----:B------:R-:W4:Y:S01]  /*17720*/  LDL R24, [R1+0x168] ;  /* 0x0001680001187983 */ /* 0x000f220000100800 */
[----:B------:R-:W-:Y:S02]  /*17730*/  IMAD.MOV.U32 R52, RZ, RZ, R29 ;  /* 0x000000ffff347224 */ /* 0x000fe400078e001d */
[----:B------:R-:W-:Y:S01]  /*17740*/  IMAD.MOV.U32 R29, RZ, RZ, R11 ;  /* 0x000000ffff1d7224 */ /* 0x000fe200078e000b */
[----:B------:R-:W-:Y:S02]  /*17750*/  @!P3 LEA.HI.X R11, R84, R4, R92, 0x2, P4 ;  /* 0x00000004540bb211 */ /* 0x000fe400020f145c */
[----:B------:R-:W5:Y:S04]  /*17760*/  LDL R92, [R1+0x188] ;  /* 0x00018800015c7983 */ /* 0x000f680000100800 */
[----:B------:R-:W2:Y:S04]  /*17770*/  LDL R84, [R1+0x18c] ;  /* 0x00018c0001547983 */ /* 0x000ea80000100800 */
[----:B------:R0:W-:Y:S02]  /*17780*/  @!P3 ST.E.64 desc[UR40][R10.64], R30 ;  /* 0x0000001e0a00b985 */ /* 0x0001e4000c101b28 */
[----:B0-----:R-:W-:-:S04]  /*17790*/  @!P0 LEA R10, P4, R89, R3, 0x2 ;  /* 0x00000003590a8211 */ /* 0x001fc800078810ff */
[----:B-----5:R-:W-:Y:S02]  /*177a0*/  @!P0 LEA.HI.X R11, R89, R4, R92, 0x2, P4 ;  /* 0x00000004590b8211 */ /* 0x020fe400020f145c */
[----:B------:R-:W5:Y:S01]  /*177b0*/  LDL R89, [R1+0x184] ;  /* 0x0001840001597983 */ /* 0x000f620000100800 */
[----:B------:R-:W-:Y:S02]  /*177c0*/  ISETP.GE.AND P2, PT, R88, UR4, PT ;  /* 0x0000000458007c0c */ /* 0x000fe4000bf46270 */
[----:B------:R-:W-:-:S04]  /*177d0*/  @!P1 LEA R8, P5, R80, R3, 0x2 ;  /* 0x0000000350089211 */ /* 0x000fc800078a10ff */
[----:B--2---:R-:W-:-:S05]  /*177e0*/  @!P1 LEA.HI.X R9, R80, R4, R84, 0x2, P5 ;  /* 0x0000000450099211 */ /* 0x004fca00028f1454 */
[----:B------:R0:W-:Y:S02]  /*177f0*/  @!P1 ST.E.64 desc[UR40][R8.64], R34 ;  /* 0x0000002208009985 */ /* 0x0001e4000c101b28 */
[----:B0-----:R-:W-:-:S04]  /*17800*/  @!P2 LEA R8, P5, R88, R3, 0x2 ;  /* 0x000000035808a211 */ /* 0x001fc800078a10ff */
[----:B-----5:R-:W-:Y:S02]  /*17810*/  @!P2 LEA.HI.X R9, R88, R4, R89, 0x2, P5 ;  /* 0x000000045809a211 */ /* 0x020fe400028f1459 */
[----:B------:R-:W2:Y:S01]  /*17820*/  LDL R88, [R1+0x180] ;  /* 0x0001800001587983 */ /* 0x000ea20000100800 */
[----:B------:R-:W-:-:S03]  /*17830*/  ISETP.GE.AND P3, PT, R85, UR4, PT ;  /* 0x0000000455007c0c */ /* 0x000fc6000bf66270 */
[----:B------:R0:W-:Y:S10]  /*17840*/  @!P0 ST.E.64 desc[UR40][R10.64], R38 ;  /* 0x000000260a008985 */ /* 0x0001f4000c101b28 */
[----:B0-----:R-:W-:-:S04]  /*17850*/  @!P3 LEA R10, P4, R85, R3, 0x2 ;  /* 0x00000003550ab211 */ /* 0x001fc800078810ff */
[----:B--2---:R-:W-:Y:S02]  /*17860*/  @!P3 LEA.HI.X R11, R85, R4, R88, 0x2, P4 ;  /* 0x00000004550bb211 */ /* 0x004fe400020f1458 */
[----:B------:R-:W2:Y:S01]  /*17870*/  LDL R85, [R1+0x17c] ;  /* 0x00017c0001557983 */ /* 0x000ea20000100800 */
[----:B------:R-:W-:Y:S01]  /*17880*/  ISETP.GE.AND P1, PT, R81, UR4, PT ;  /* 0x0000000451007c0c */ /* 0x000fe2000bf26270 */
[----:B------:R-:W-:Y:S01]  /*17890*/  IMAD.MOV.U32 R84, RZ, RZ, R68 ;  /* 0x000000ffff547224 */ /* 0x000fe200078e0044 */
[----:B------:R-:W-:Y:S01]  /*178a0*/  MOV R80, R69 ;  /* 0x0000004500507202 */ /* 0x000fe20000000f00 */
[----:B------:R-:W-:Y:S02]  /*178b0*/  IMAD.MOV.U32 R68, RZ, RZ, R64 ;  /* 0x000000ffff447224 */ /* 0x000fe400078e0040 */
[----:B------:R-:W-:Y:S02]  /*178c0*/  IMAD.MOV.U32 R69, RZ, RZ, R65 ;  /* 0x000000ffff457224 */ /* 0x000fe400078e0041 */
[----:B------:R-:W-:-:S02]  /*178d0*/  IMAD.MOV.U32 R64, RZ, RZ, R60 ;  /* 0x000000ffff407224 */ /* 0x000fc400078e003c */
[----:B---3--:R-:W-:Y:S02]  /*178e0*/  IMAD.MOV.U32 R28, RZ, RZ, R15 ;  /* 0x000000ffff1c7224 */ /* 0x008fe400078e000f */
[----:B------:R-:W-:Y:S01]  /*178f0*/  IMAD.MOV.U32 R65, RZ, RZ, R61 ;  /* 0x000000ffff417224 */ /* 0x000fe200078e003d */
[----:B------:R0:W-:Y:S01]  /*17900*/  @!P2 ST.E.64 desc[UR40][R8.64], R42 ;  /* 0x0000002a0800a985 */ /* 0x0001e2000c101b28 */
[----:B------:R-:W-:Y:S02]  /*17910*/  IMAD.MOV.U32 R60, RZ, RZ, R56 ;  /* 0x000000ffff3c7224 */ /* 0x000fe400078e0038 */
[----:B------:R-:W-:Y:S01]  /*17920*/  IMAD.MOV.U32 R61, RZ, RZ, R57 ;  /* 0x000000ffff3d7224 */ /* 0x000fe200078e0039 */
[----:B------:R-:W-:Y:S01]  /*17930*/  ISETP.GE.AND P0, PT, R77, UR4, PT ;  /* 0x000000044d007c0c */ /* 0x000fe2000bf06270 */
[----:B------:R-:W-:Y:S01]  /*17940*/  IMAD.MOV.U32 R56, RZ, RZ, R52 ;  /* 0x000000ffff387224 */ /* 0x000fe200078e0034 */
[----:B------:R-:W-:Y:S01]  /*17950*/  MOV R52, R29 ;  /* 0x0000001d00347202 */ /* 0x000fe20000000f00 */
[----:B------:R-:W-:Y:S01]  /*17960*/  IMAD.MOV.U32 R57, RZ, RZ, R53 ;  /* 0x000000ffff397224 */ /* 0x000fe200078e0035 */
[----:B------:R-:W3:Y:S01]  /*17970*/  LDL R15, [R1+0x9c] ;  /* 0x00009c00010f7983 */ /* 0x000ee20000100800 */
[----:B------:R-:W-:-:S02]  /*17980*/  IMAD.MOV.U32 R53, RZ, RZ, R33 ;  /* 0x000000ffff357224 */ /* 0x000fc400078e0021 */
[----:B------:R-:W-:Y:S02]  /*17990*/  IMAD.MOV.U32 R93, RZ, RZ, R69 ;  /* 0x000000ffff5d7224 */ /* 0x000fe400078e0045 */
[----:B------:R-:W-:Y:S01]  /*179a0*/  IMAD.MOV.U32 R89, RZ, RZ, R68 ;  /* 0x000000ffff597224 */ /* 0x000fe200078e0044 */
[----:B0-----:R-:W-:Y:S01]  /*179b0*/  @!P1 LEA R8, P5, R81, R3, 0x2 ;  /* 0x0000000351089211 */ /* 0x001fe200078a10ff */
        /* <DEDUP_REMOVED lines=9> */
[----:B------:R-:W-:Y:S01]  /*17a50*/  IMAD.MOV.U32 R52, RZ, RZ, R33 ;  /* 0x000000ffff347224 */ /* 0x000fe200078e0021 */
[----:B--2---:R-:W-:Y:S01]  /*17a60*/  @!P1 LEA.HI.X R9, R81, R4, R85, 0x2, P5 ;  /* 0x0000000451099211 */ /* 0x004fe200028f1455 */
[----:B------:R-:W-:Y:S01]  /*17a70*/  IMAD.MOV.U32 R85, RZ, RZ, R69 ;  /* 0x000000ffff557224 */ /* 0x000fe200078e0045 */
[----:B------:R0:W-:Y:S01]  /*17a80*/  @!P3 ST.E.64 desc[UR40][R10.64], R46 ;  /* 0x0000002e0a00b985 */ /* 0x0001e2000c101b28 */
[----:B------:R-:W-:Y:S01]  /*17a90*/  IMAD.MOV.U32 R69, RZ, RZ, R64 ;  /* 0x000000ffff457224 */ /* 0x000fe200078e0040 */
[----:B------:R-:W-:Y:S01]  /*17aa0*/  MOV R64, R57 ;  /* 0x0000003900407202 */ /* 0x000fe20000000f00 */
[----:B------:R-:W-:Y:S01]  /*17ab0*/  IMAD.MOV.U32 R57, RZ, RZ, R52 ;  /* 0x000000ffff397224 */ /* 0x000fe200078e0034 */
[----:B------:R-:W-:Y:S01]  /*17ac0*/  ISETP.GE.AND P2, PT, R76, UR4, PT ;  /* 0x000000044c007c0c */ /* 0x000fe2000bf46270 */
[----:B------:R-:W2:Y:S01]  /*17ad0*/  LDL R52, [R1+0x14c] ;  /* 0x00014c0001347983 */ /* 0x000ea20000100800 */
[----:B------:R-:W-:-:S02]  /*17ae0*/  IMAD.MOV.U32 R88, RZ, RZ, R65 ;  /* 0x000000ffff587224 */ /* 0x000fc400078e0041 */
[----:B----4-:R-:W-:Y:S01]  /*17af0*/  IMAD.MOV.U32 R53, RZ, RZ, R24 ;  /* 0x000000ffff357224 */ /* 0x010fe200078e0018 */
[----:B------:R-:W4:Y:S01]  /*17b00*/  LDL R33, [R1+0x130] ;  /* 0x0001300001217983 */ /* 0x000f220000100800 */
[----:B------:R-:W-:Y:S02]  /*17b10*/  IMAD.MOV.U32 R81, RZ, RZ, R68 ;  /* 0x000000ffff517224 */ /* 0x000fe400078e0044 */
[----:B------:R-:W-:Y:S01]  /*17b20*/  IMAD.MOV.U32 R68, RZ, RZ, R61 ;  /* 0x000000ffff447224 */ /* 0x000fe200078e003d */
[C---:B0-----:R-:W-:Y:S01]  /*17b30*/  @!P0 LEA R10, P4, R77.reuse, R3, 0x2 ;  /* 0x000000034d0a8211 */ /* 0x041fe200078810ff */
[----:B------:R-:W-:Y:S02]  /*17b40*/  IMAD.MOV.U32 R65, RZ, RZ, R60 ;  /* 0x000000ffff417224 */ /* 0x000fe400078e003c */
[----:B------:R-:W-:Y:S01]  /*17b50*/  IMAD.MOV.U32 R29, RZ, RZ, R21 ;  /* 0x000000ffff1d7224 */ /* 0x000fe200078e0015 */
[----:B------:R-:W-:Y:S01]  /*17b60*/  @!P0 LEA.HI.X R11, R77, R4, R88, 0x2, P4 ;  /* 0x000000044d0b8211 */ /* 0x000fe200020f1458 */
[----:B------:R-:W-:Y:S01]  /*17b70*/  IMAD.MOV.U32 R28, RZ, RZ, R20 ;  /* 0x000000ffff1c7224 */ /* 0x000fe200078e0014 */
[----:B------:R0:W-:Y:S01]  /*17b80*/  @!P1 ST.E.64 desc[UR40][R8.64], R50 ;  /* 0x0000003208009985 */ /* 0x0001e2000c101b28 */
[----:B------:R-:W-:-:S02]  /*17b90*/  IMAD.MOV.U32 R61, RZ, RZ, R56 ;  /* 0x000000ffff3d7224 */ /* 0x000fc400078e0038 */
[----:B------:R-:W-:Y:S01]  /*17ba0*/  IMAD.MOV.U32 R60, RZ, RZ, R53 ;  /* 0x000000ffff3c7224 */ /* 0x000fe200078e0035 */
[----:B------:R-:W-:Y:S01]  /*17bb0*/  ISETP.GE.AND P3, PT, R73, UR4, PT ;  /* 0x0000000449007c0c */ /* 0x000fe2000bf66270 */
[----:B------:R-:W-:Y:S01]  /*17bc0*/  IMAD.MOV.U32 R77, RZ, RZ, R69 ;  /* 0x000000ffff4d7224 */ /* 0x000fe200078e0045 */
[----:B------:R-:W5:Y:S01]  /*17bd0*/  LDL R24, [R1+0x138] ;  /* 0x0001380001187983 */ /* 0x000f620000100800 */
[----:B------:R-:W-:Y:S02]  /*17be0*/  IMAD.MOV.U32 R69, RZ, RZ, R68 ;  /* 0x000000ffff457224 */ /* 0x000fe400078e0044 */
[----:B------:R-:W-:Y:S01]  /*17bf0*/  IMAD.MOV.U32 R68, RZ, RZ, R65 ;  /* 0x000000ffff447224 */ /* 0x000fe200078e0041 */
[----:B------:R-:W3:Y:S01]  /*17c00*/  LDL R20, [R1+0xa0] ;  /* 0x0000a00001147983 */ /* 0x000ee20000100800 */
[----:B------:R-:W-:Y:S02]  /*17c10*/  IMAD.MOV.U32 R56, RZ, RZ, R29 ;  /* 0x000000ffff387224 */ /* 0x000fe400078e001d */
[----:B------:R-:W-:Y:S01]  /*17c20*/  IMAD.MOV.U32 R65, RZ, RZ, R64 ;  /* 0x000000ffff417224 */ /* 0x000fe200078e0040 */
[C---:B0-----:R-:W-:Y:S01]  /*17c30*/  @!P2 LEA R8, P5, R76.reuse, R3, 0x2 ;  /* 0x000000034c08a211 */ /* 0x041fe200078a10ff */
[----:B------:R-:W-:Y:S01]  /*17c40*/  IMAD.MOV.U32 R53, RZ, RZ, R28 ;  /* 0x000000ffff357224 */ /* 0x000fe200078e001c */
[----:B------:R0:W-:Y:S01]  /*17c50*/  @!P0 ST.E.64 desc[UR40][R10.64], R54 ;  /* 0x000000360a008985 */ /* 0x0001e2000c101b28 */
[----:B------:R-:W-:Y:S01]  /*17c60*/  IMAD.MOV.U32 R64, RZ, RZ, R61 ;  /* 0x000000ffff407224 */ /* 0x000fe200078e003d */
[----:B------:R-:W-:Y:S01]  /*17c70*/  MOV R61, R60 ;  /* 0x0000003c003d7202 */ /* 0x000fe20000000f00 */
[----:B------:R-:W-:Y:S01]  /*17c80*/  IMAD.MOV.U32 R60, RZ, RZ, R57 ;  /* 0x000000ffff3c7224 */ /* 0x000fe200078e0039 */
[----:B------:R-:W-:Y:S01]  /*17c90*/  @!P2 LEA.HI.X R9, R76, R4, R77, 0x2, P5 ;  /* 0x000000044c09a211 */ /* 0x000fe200028f144d */
[----:B------:R-:W-:Y:S01]  /*17ca0*/  IMAD.MOV.U32 R57, RZ, RZ, R56 ;  /* 0x000000ffff397224 */ /* 0x000fe200078e0038 */
[----:B------:R-:W-:Y:S01]  /*17cb0*/  ISETP.GE.AND P1, PT, R72, UR4, PT ;  /* 0x0000000448007c0c */ /* 0x000fe2000bf26270 */
[----:B------:R-:W-:Y:S01]  /*17cc0*/  IMAD.MOV.U32 R56, RZ, RZ, R53 ;  /* 0x000000ffff387224 */ /* 0x000fe200078e0035 */
[----:B------:R-:W4:Y:S04]  /*17cd0*/  LDL R21, [R1+0xa4] ;  /* 0x0000a40001157983 */ /* 0x000f280000100800 */
[----:B------:R-:W4:Y:S04]  /*17ce0*/  LDL R29, [R1+0x98] ;  /* 0x00009800011d7983 */ /* 0x000f280000100800 */
[----:B------:R-:W4:Y:S01]  /*17cf0*/  LDL R28, [R1+0x94] ;  /* 0x00009400011c7983 */ /* 0x000f220000100800 */
[----:B--2---:R-:W-:-:S02]  /*17d00*/  IMAD.MOV.U32 R53, RZ, RZ, R52 ;  /* 0x000000ffff357224 */ /* 0x004fc400078e0034 */
[----:B------:R-:W-:Y:S02]  /*17d10*/  IMAD.MOV.U32 R52, RZ, RZ, R49 ;  /* 0x000000ffff347224 */ /* 0x000fe400078e0031 */
[----:B------:R-:W-:Y:S02]  /*17d20*/  IMAD.MOV.U32 R49, RZ, RZ, R48 ;  /* 0x000000ffff317224 */ /* 0x000fe400078e0030 */
[----:B------:R-:W-:Y:S02]  /*17d30*/  IMAD.MOV.U32 R48, RZ, RZ, R45 ;  /* 0x000000ffff307224 */ /* 0x000fe400078e002d */
[----:B------:R-:W-:Y:S02]  /*17d40*/  IMAD.MOV.U32 R45, RZ, RZ, R44 ;  /* 0x000000ffff2d7224 */ /* 0x000fe400078e002c */
[----:B------:R-:W-:Y:S02]  /*17d50*/  IMAD.MOV.U32 R44, RZ, RZ, R41 ;  /* 0x000000ffff2c7224 */ /* 0x000fe400078e0029 */
[----:B------:R-:W-:-:S02]  /*17d60*/  IMAD.MOV.U32 R41, RZ, RZ, R40 ;  /* 0x000000ffff297224 */ /* 0x000fc400078e0028 */
[----:B------:R-:W2:Y:S01]  /*17d70*/  LDL R40, [R1+0x154] ;  /* 0x0001540001287983 */ /* 0x000ea20000100800 */
        /* <DEDUP_REMOVED lines=11> */
[----:B------:R-:W-:Y:S01]  /*17e30*/  MOV R49, R48 ;  /* 0x0000003000317202 */ /* 0x000fe20000000f00 */
[----:B------:R-:W-:-:S02]  /*17e40*/  IMAD.MOV.U32 R48, RZ, RZ, R45 ;  /* 0x000000ffff307224 */ /* 0x000fc400078e002d */
[----:B------:R-:W-:Y:S02]  /*17e50*/  IMAD.MOV.U32 R45, RZ, RZ, R44 ;  /* 0x000000ffff2d7224 */ /* 0x000fe400078e002c */
[----:B------:R-:W-:Y:S02]  /*17e60*/  IMAD.MOV.U32 R44, RZ, RZ, R41 ;  /* 0x000000ffff2c7224 */ /* 0x000fe400078e0029 */
[----:B--2---:R-:W-:Y:S02]  /*17e70*/  IMAD.MOV.U32 R41, RZ, RZ, R40 ;  /* 0x000000ffff297224 */ /* 0x004fe400078e0028 */
[----:B------:R-:W2:Y:S01]  /*17e80*/  LDL R40, [R1+0xac] ;  /* 0x0000ac0001287983 */ /* 0x000ea20000100800 */
[----:B0-----:R-:W-:-:S04]  /*17e90*/  @!P3 LEA R10, P4, R73, R3, 0x2 ;  /* 0x00000003490ab211 */ /* 0x001fc800078810ff */
[----:B------:R-:W-:Y:S01]  /*17ea0*/  @!P3 LEA.HI.X R11, R73, R4, R76, 0x2, P4 ;  /* 0x00000004490bb211 */ /* 0x000fe200020f144c */
[----:B------:R-:W-:Y:S02]  /*17eb0*/  IMAD.MOV.U32 R73, RZ, RZ, R69 ;  /* 0x000000ffff497224 */ /* 0x000fe400078e0045 */
        /* <DEDUP_REMOVED lines=9> */
[----:B------:R-:W-:Y:S02]  /*17f50*/  IMAD.MOV.U32 R52, RZ, RZ, R49 ;  /* 0x000000ffff347224 */ /* 0x000fe400078e0031 */
[----:B------:R-:W-:Y:S02]  /*17f60*/  IMAD.MOV.U32 R49, RZ, RZ, R48 ;  /* 0x000000ffff317224 */ /* 0x000fe400078e0030 */
[----:B------:R-:W-:Y:S01]  /*17f70*/  IMAD.MOV.U32 R48, RZ, RZ, R45 ;  /* 0x000000ffff307224 */ /* 0x000fe200078e002d */
[----:B------:R0:W-:Y:S01]  /*17f80*/  @!P2 ST.E.64 desc[UR40][R8.64], R58 ;  /* 0x0000003a0800a985 */ /* 0x0001e2000c101b28 */
[----:B------:R-:W-:-:S02]  /*17f90*/  IMAD.MOV.U32 R45, RZ, RZ, R44 ;  /* 0x000000ffff2d7224 */ /* 0x000fc400078e002c */
[----:B------:R-:W-:Y:S01]  /*17fa0*/  IMAD.MOV.U32 R44, RZ, RZ, R41 ;  /* 0x000000ffff2c7224 */ /* 0x000fe200078e0029 */
[----:B0-----:R-:W-:-:S04]  /*17fb0*/  @!P1 LEA R8, P5, R72, R3, 0x2 ;  /* 0x0000000348089211 */ /* 0x001fc800078a10ff */
[----:B------:R-:W-:Y:S02]  /*17fc0*/  @!P1 LEA.HI.X R9, R72, R4, R73, 0x2, P5 ;  /* 0x0000000448099211 */ /* 0x000fe400028f1449 */
[----:B------:R-:W-:Y:S01]  /*17fd0*/  MOV R72, R57 ;  /* 0x0000003900487202 */ /* 0x000fe20000000f00 */
[----:B------:R-:W-:Y:S02]  /*17fe0*/  IMAD.MOV.U32 R57, RZ, RZ, R49 ;  /* 0x000000ffff397224 */ /* 0x000fe400078e0031 */
[----:B--2---:R-:W-:Y:S02]  /*17ff0*/  IMAD.MOV.U32 R41, RZ, RZ, R40 ;  /* 0x000000ffff297224 */ /* 0x004fe400078e0028 */
[----:B------:R-:W-:Y:S01]  /*18000*/  IMAD.MOV.U32 R40, RZ, RZ, R37 ;  /* 0x000000ffff287224 */ /* 0x000fe200078e0025 */
[----:B------:R-:W-:Y:S01]  /*18010*/  MOV R37, R36 ;  /* 0x0000002400257202 */ /* 0x000fe20000000f00 */
[----:B------:R-:W-:Y:S02]  /*18020*/  IMAD.MOV.U32 R36, RZ, RZ, R32 ;  /* 0x000000ffff247224 */ /* 0x000fe400078e0020 */
[----:B------:R-:W-:-:S02]  /*18030*/  IMAD.MOV.U32 R32, RZ, RZ, R25 ;  /* 0x000000ffff207224 */ /* 0x000fc400078e0019 */
[----:B------:R-:W-:Y:S02]  /*18040*/  IMAD.MOV.U32 R25, RZ, RZ, R13 ;  /* 0x000000ffff197224 */ /* 0x000fe400078e000d */
[----:B------:R-:W-:Y:S02]  /*18050*/  IMAD.MOV.U32 R13, RZ, RZ, R12 ;  /* 0x000000ffff0d7224 */ /* 0x000fe400078e000c */
[----:B------:R-:W-:Y:S01]  /*18060*/  IMAD.MOV.U32 R49, RZ, RZ, R37 ;  /* 0x000000ffff317224 */ /* 0x000fe200078e0025 */
[----:B------:R-:W2:Y:S04]  /*18070*/  LDL R12, [R1+0x12c] ;  /* 0x00012c00010c7983 */ /* 0x000ea80000100800 */
[----:B------:R-:W5:Y:S01]  /*18080*/  LDL R37, [R1+0x134] ;  /* 0x0001340001257983 */ /* 0x000f620000100800 */
[----:B------:R-:W-:Y:S01]  /*18090*/  ISETP.GE.AND P0, PT, R80, UR4, PT ;  /* 0x0000000450007c0c */ /* 0x000fe2000bf06270 */
[----:B------:R-:W-:-:S02]  /*180a0*/  IMAD.MOV.U32 R88, RZ, RZ, R65 ;  /* 0x000000ffff587224 */ /* 0x000fc400078e0041 */
[----:B------:R0:W-:Y:S01]  /*180b0*/  @!P3 ST.E.64 desc[UR40][R10.64], R62 ;  /* 0x0000003e0a00b985 */ /* 0x0001e2000c101b28 */
[----:B------:R-:W-:Y:S02]  /*180c0*/  IMAD.MOV.U32 R77, RZ, RZ, R68 ;  /* 0x000000ffff4d7224 */ /* 0x000fe400078e0044 */
[----:B------:R-:W-:Y:S02]  /*180d0*/  IMAD.MOV.U32 R65, RZ, RZ, R60 ;  /* 0x000000ffff417224 */ /* 0x000fe400078e003c */
[----:B------:R-:W-:Y:S02]  /*180e0*/  IMAD.MOV.U32 R76, RZ, RZ, R61 ;  /* 0x000000ffff4c7224 */ /* 0x000fe400078e003d */
[----:B------:R-:W-:Y:S02]  /*180f0*/  IMAD.MOV.U32 R60, RZ, RZ, R56 ;  /* 0x000000ffff3c7224 */ /* 0x000fe400078e0038 */
[----:B------:R-:W-:Y:S02]  /*18100*/  IMAD.MOV.U32 R68, RZ, RZ, R53 ;  /* 0x000000ffff447224 */ /* 0x000fe400078e0035 */
[----:B------:R-:W-:Y:S01]  /*18110*/  IMAD.MOV.U32 R73, RZ, RZ, R69 ;  /* 0x000000ffff497224 */ /* 0x000fe200078e0045 */
[----:B0-----:R-:W-:Y:S01]  /*18120*/  @!P0 LEA R10, P4, R80, R3, 0x2 ;  /* 0x00000003500a8211 */ /* 0x001fe200078810ff */
[----:B------:R-:W-:-:S02]  /*18130*/  IMAD.MOV.U32 R61, RZ, RZ, R48 ;  /* 0x000000ffff3d7224 */ /* 0x000fc400078e0030 */
[----:B------:R-:W-:Y:S01]  /*18140*/  IMAD.MOV.U32 R56, RZ, RZ, R45 ;  /* 0x000000ffff387224 */ /* 0x000fe200078e002d */
[----:B------:R-:W-:Y:S01]  /*18150*/  @!P0 LEA.HI.X R11, R80, R4, R88, 0x2, P4 ;  /* 0x00000004500b8211 */ /* 0x000fe200020f1458 */
        /* <DEDUP_REMOVED lines=11> */
[----:B------:R-:W4:Y:S01]  /*18210*/  LDL R25, [R1+0x124] ;  /* 0x0001240001197983 */ /* 0x000f220000100800 */
[----:B------:R-:W-:-:S02]  /*18220*/  IMAD.MOV.U32 R56, RZ, RZ, R48 ;  /* 0x000000ffff387224 */ /* 0x000fc400078e0030 */
[----:B------:R-:W-:Y:S02]  /*18230*/  IMAD.MOV.U32 R72, RZ, RZ, R64 ;  /* 0x000000ffff487224 */ /* 0x000fe400078e0040 */
[----:B------:R-:W-:Y:S01]  /*18240*/  IMAD.MOV.U32 R64, RZ, RZ, R53 ;  /* 0x000000ffff407224 */ /* 0x000fe200078e0035 */
[----:B------:R-:W-:Y:S01]  /*18250*/  MOV R53, R52 ;  /* 0x0000003400357202 */ /* 0x000fe20000000f00 */
[----:B------:R-:W-:Y:S01]  /*18260*/  IMAD.MOV.U32 R52, RZ, RZ, R44 ;  /* 0x000000ffff347224 */ /* 0x000fe200078e002c */
[----:B------:R-:W-:Y:S02]  /*18270*/  MOV R40, R36 ;  /* 0x0000002400287202 */ /* 0x000fe40000000f00 */
[----:B------:R-:W4:Y:S01]  /*18280*/  LDL R36, [R1+0x120] ;  /* 0x0001200001247983 */ /* 0x000f220000100800 */
[----:B--2---:R-:W-:Y:S02]  /*18290*/  IMAD.MOV.U32 R41, RZ, RZ, R12 ;  /* 0x000000ffff297224 */ /* 0x004fe400078e000c */
[----:B-----5:R-:W-:-:S02]  /*182a0*/  IMAD.MOV.U32 R48, RZ, RZ, R37 ;  /* 0x000000ffff307224 */ /* 0x020fc400078e0025 */
[----:B------:R-:W-:Y:S02]  /*182b0*/  IMAD.MOV.U32 R37, RZ, RZ, R24 ;  /* 0x000000ffff257224 */ /* 0x000fe400078e0018 */
[----:B---3--:R-:W-:Y:S02]  /*182c0*/  IMAD.MOV.U32 R24, RZ, RZ, R20 ;  /* 0x000000ffff187224 */ /* 0x008fe400078e0014 */
[----:B------:R-:W-:Y:S02]  /*182d0*/  IMAD.MOV.U32 R20, RZ, RZ, R14 ;  /* 0x000000ffff147224 */ /* 0x000fe400078e000e */
[----:B------:R-:W-:Y:S01]  /*182e0*/  IMAD.MOV.U32 R44, RZ, RZ, R41 ;  /* 0x000000ffff2c7224 */ /* 0x000fe200078e0029 */
[----:B------:R-:W2:Y:S01]  /*182f0*/  LDL R14, [R1+0xa8] ;  /* 0x0000a800010e7983 */ /* 0x000ea20000100800 */
[----:B----4-:R-:W-:Y:S02]  /*18300*/  IMAD.MOV.U32 R41, RZ, RZ, R33 ;  /* 0x000000ffff297224 */ /* 0x010fe400078e0021 */
[----:B------:R-:W-:-:S02]  /*18310*/  IMAD.MOV.U32 R33, RZ, RZ, R21 ;  /* 0x000000ffff217224 */ /* 0x000fc400078e0015 */
[----:B------:R-:W-:Y:S02]  /*18320*/  IMAD.MOV.U32 R21, RZ, RZ, R15 ;  /* 0x000000ffff157224 */ /* 0x000fe400078e000f */
[----:B------:R-:W3:Y:S01]  /*18330*/  LDL R15, [R1+0x140] ;  /* 0x00014000010f7983 */ /* 0x000ee20000100800 */
[C---:B------:R-:W-:Y:S02]  /*18340*/  ISETP.GE.AND P2, PT, R84.reuse, UR4, PT ;  /* 0x0000000454007c0c */ /* 0x040fe4000bf46270 */
[----:B------:R-:W-:Y:S01]  /*18350*/  ISETP.GE.AND P3, PT, R93, UR4, PT ;  /* 0x000000045d007c0c */ /* 0x000fe2000bf66270 */
[----:B------:R-:W-:Y:S01]  /*18360*/  @!P1 ST.E.64 desc[UR40][R8.64], R66 ;  /* 0x0000004208009985 */ /* 0x000fe2000c101b28 */
[----:B------:R-:W-:Y:S01]  /*18370*/  ISETP.GE.AND P1, PT, R89, UR4, PT ;  /* 0x0000000459007c0c */ /* 0x000fe2000bf26270 */
[----:B------:R-:W-:Y:S02]  /*18380*/  IMAD.MOV.U32 R32, RZ, RZ, R13 ;  /* 0x000000ffff207224 */ /* 0x000fe400078e000d */
[----:B------:R0:W-:Y:S06]  /*18390*/  @!P0 ST.E.64 desc[UR40][R10.64], R70 ;  /* 0x000000460a008985 */ /* 0x0001ec000c101b28 */
[----:B------:R-:W-:-:S04]  /*183a0*/  @!P2 LEA R12, P5, R84, R3, 0x2 ;  /* 0x00000003540ca211 */ /* 0x000fc800078a10ff */
[----:B------:R-:W-:Y:S01]  /*183b0*/  @!P2 LEA.HI.X R13, R84, R4, R88, 0x2, P5 ;  /* 0x00000004540da211 */ /* 0x000fe200028f1458 */
[----:B------:R-:W-:Y:S01]  /*183c0*/  IMAD.MOV.U32 R88, RZ, RZ, R68 ;  /* 0x000000ffff587224 */ /* 0x000fe200078e0044 */
[----:B------:R-:W-:Y:S01]  /*183d0*/  ISETP.GE.AND P0, PT, R85, UR4, PT ;  /* 0x0000000455007c0c */ /* 0x000fe2000bf06270 */
[----:B------:R-:W-:Y:S02]  /*183e0*/  IMAD.MOV.U32 R68, RZ, RZ, R52 ;  /* 0x000000ffff447224 */ /* 0x000fe400078e0034 */
[----:B------:R-:W-:Y:S02]  /*183f0*/  IMAD.MOV.U32 R52, RZ, RZ, R48 ;  /* 0x000000ffff347224 */ /* 0x000fe400078e0030 */
[----:B------:R-:W-:Y:S01]  /*18400*/  IMAD.MOV.U32 R48, RZ, RZ, R41 ;  /* 0x000000ffff307224 */ /* 0x000fe200078e0029 */
[----:B------:R-:W-:Y:S01]  /*18410*/  MOV R96, R80 ;  /* 0x0000005000607202 */ /* 0x000fe20000000f00 */
[----:B------:R1:W-:Y:S01]  /*18420*/  @!P2 ST.E.64 desc[UR40][R12.64], R74 ;  /* 0x0000004a0c00a985 */ /* 0x0003e2000c101b28 */
[----:B------:R-:W-:Y:S01]  /*18430*/  ISETP.GE.AND P2, PT, R81, UR4, PT ;  /* 0x0000000451007c0c */ /* 0x000fe2000bf46270 */
[----:B------:R-:W-:Y:S01]  /*18440*/  IMAD.MOV.U32 R84, RZ, RZ, R64 ;  /* 0x000000ffff547224 */ /* 0x000fe200078e0040 */
[----:B------:R-:W-:Y:S01]  /*18450*/  MOV R80, R20 ;  /* 0x0000001400507202 */ /* 0x000fe20000000f00 */
[----:B------:R-:W-:Y:S01]  /*18460*/  IMAD.MOV.U32 R92, RZ, RZ, R72 ;  /* 0x000000ffff5c7224 */ /* 0x000fe200078e0048 */
[----:B------:R-:W-:Y:S01]  /*18470*/  @!P1 LEA R20, P5, R89, R3, 0x2 ;  /* 0x0000000359149211 */ /* 0x000fe200078a10ff */
[----:B------:R-:W-:-:S02]  /*18480*/  IMAD.MOV.U32 R72, RZ, RZ, R56 ;  /* 0x000000ffff487224 */ /* 0x000fc400078e0038 */
[----:B------:R-:W-:Y:S02]  /*18490*/  IMAD.MOV.U32 R56, RZ, RZ, R37 ;  /* 0x000000ffff387224 */ /* 0x000fe400078e0025 */
[----:B------:R-:W-:Y:S02]  /*184a0*/  IMAD.MOV.U32 R37, RZ, RZ, R33 ;  /* 0x000000ffff257224 */ /* 0x000fe400078e0021 */
[----:B------:R-:W-:Y:S01]  /*184b0*/  IMAD.MOV.U32 R33, RZ, RZ, R21 ;  /* 0x000000ffff217224 */ /* 0x000fe200078e0015 */
[----:B------:R-:W-:Y:S02]  /*184c0*/  @!P1 LEA.HI.X R21, R89, R4, R92, 0x2, P5 ;  /* 0x0000000459159211 */ /* 0x000fe400028f145c */
[----:B0-----:R-:W-:-:S04]  /*184d0*/  @!P2 LEA R10, P5, R81, R3, 0x2 ;  /* 0x00000003510aa211 */ /* 0x001fc800078a10ff */
[----:B------:R-:W-:Y:S01]  /*184e0*/  @!P2 LEA.HI.X R11, R81, R4, R84, 0x2, P5 ;  /* 0x00000004510ba211 */ /* 0x000fe200028f1454 */
[----:B--2---:R-:W-:Y:S01]  /*184f0*/  IMAD.MOV.U32 R41, RZ, RZ, R14 ;  /* 0x000000ffff297224 */ /* 0x004fe200078e000e */
[----:B------:R-:W-:Y:S01]  /*18500*/  @!P3 LEA R14, P4, R93, R3, 0x2 ;  /* 0x000000035d0eb211 */ /* 0x000fe200078810ff */
[----:B---3--:R-:W-:-:S03]  /*18510*/  IMAD.MOV.U32 R64, RZ, RZ, R15 ;  /* 0x000000ffff407224 */ /* 0x008fc600078e000f */
[----:B------:R-:W-:Y:S02]  /*18520*/  @!P3 LEA.HI.X R15, R93, R4, R96, 0x2, P4 ;  /* 0x000000045d0fb211 */ /* 0x000fe400020f1460 */
[----:B------:R-:W-:-:S03]  /*18530*/  @!P0 LEA R8, P4, R85, R3, 0x2 ;  /* 0x0000000355088211 */ /* 0x000fc600078810ff */
[----:B------:R0:W-:Y:S01]  /*18540*/  @!P3 ST.E.64 desc[UR40][R14.64], R78 ;  /* 0x0000004e0e00b985 */ /* 0x0001e2000c101b28 */
[----:B------:R-:W-:Y:S02]  /*18550*/  ISETP.GE.AND P3, PT, R77, UR4, PT ;  /* 0x000000044d007c0c */ /* 0x000fe4000bf66270 */
[----:B------:R-:W-:Y:S01]  /*18560*/  @!P0 LEA.HI.X R9, R85, R4, R88, 0x2, P4 ;  /* 0x0000000455098211 */ /* 0x000fe200020f1458 */
[----:B------:R2:W-:Y:S01]  /*18570*/  @!P1 ST.E.64 desc[UR40][R20.64], R82 ;  /* 0x0000005214009985 */ /* 0x0005e2000c101b28 */
[----:B------:R-:W-:-:S03]  /*18580*/  ISETP.GE.AND P1, PT, R73, UR4, PT ;  /* 0x0000000449007c0c */ /* 0x000fc6000bf26270 */
[----:B------:R3:W-:Y:S01]  /*18590*/  @!P0 ST.E.64 desc[UR40][R8.64], R86 ;  /* 0x0000005608008985 */ /* 0x0007e2000c101b28 */
[----:B------:R-:W-:-:S03]  /*185a0*/  ISETP.GE.AND P0, PT, R69, UR4, PT ;  /* 0x0000000445007c0c */ /* 0x000fc6000bf06270 */
[----:B------:R4:W-:Y:S01]  /*185b0*/  @!P2 ST.E.64 desc[UR40][R10.64], R90 ;  /* 0x0000005a0a00a985 */ /* 0x0009e2000c101b28 */
[----:B------:R-:W-:Y:S02]  /*185c0*/  ISETP.GE.AND P2, PT, R65, UR4, PT ;  /* 0x0000000441007c0c */ /* 0x000fe4000bf46270 */
[----:B-1----:R-:W-:-:S03]  /*185d0*/  @!P3 LEA R12, P4, R77, R3, 0x2 ;  /* 0x000000034d0cb211 */ /* 0x002fc600078810ff */
[-C--:B0-----:R-:W-:Y:S02]  /*185e0*/  @!P1 LEA R14, P5, R73, R3.reuse, 0x2 ;  /* 0x00000003490e9211 */ /* 0x081fe400078a10ff */
[-C--:B------:R-:W-:Y:S02]  /*185f0*/  @!P3 LEA.HI.X R13, R77, R4.reuse, R80, 0x2, P4 ;  /* 0x000000044d0db211 */ /* 0x080fe400020f1450 */
        /* <DEDUP_REMOVED lines=8> */
[----:B------:R-:W-:Y:S02]  /*18680*/  @!P2 LEA.HI.X R9, R65, R4, R68, 0x2, P1 ;  /* 0x000000044109a211 */ /* 0x000fe400008f1444 */
[----:B------:R-:W-:Y:S01]  /*18690*/  ISETP.GE.AND P1, PT, R53, UR4, PT ;  /* 0x0000000435007c0c */ /* 0x000fe2000bf26270 */
[----:B------:R2:W-:Y:S01]  /*186a0*/  @!P0 ST.E.64 desc[UR40][R20.64], R102 ;  /* 0x0000006614008985 */ /* 0x0005e2000c101b28 */
[----:B----4-:R-:W-:-:S03]  /*186b0*/  @!P4 LEA R10, P0, R61, R3, 0x2 ;  /* 0x000000033d0ac211 */ /* 0x010fc600078010ff */
[----:B------:R3:W-:Y:S01]  /*186c0*/  @!P2 ST.E.64 desc[UR40][R8.64], R106 ;  /* 0x0000006a0800a985 */ /* 0x0007e2000c101b28 */
[-C--:B0-----:R-:W-:Y:S02]  /*186d0*/  @!P3 LEA R12, P5, R57, R3.reuse, 0x2 ;  /* 0x00000003390cb211 */ /* 0x081fe400078a10ff */
[----:B------:R-:W-:Y:S02]  /*186e0*/  ISETP.GE.AND P2, PT, R49, UR4, PT ;  /* 0x0000000431007c0c */ /* 0x000fe4000bf46270 */
[-C--:B------:R-:W-:Y:S02]  /*186f0*/  @!P4 LEA.HI.X R11, R61, R4.reuse, R64, 0x2, P0 ;  /* 0x000000043d0bc211 */ /* 0x080fe400000f1440 */
[----:B------:R-:W-:Y:S02]  /*18700*/  ISETP.GE.AND P0, PT, R45, UR4, PT ;  /* 0x000000042d007c0c */ /* 0x000fe4000bf06270 */
[----:B------:R-:W-:Y:S01]  /*18710*/  @!P3 LEA.HI.X R13, R57, R4, R60, 0x2, P5 ;  /* 0x00000004390db211 */ /* 0x000fe200028f143c */
[----:B------:R0:W-:Y:S01]  /*18720*/  @!P4 ST.E.64 desc[UR40][R10.64], R110 ;  /* 0x0000006e0a00c985 */ /* 0x0001e2000c101b28 */
[----:B-1----:R-:W-:-:S03]  /*18730*/  @!P1 LEA R14, P4, R53, R3, 0x2 ;  /* 0x00000003350e9211 */ /* 0x002fc600078810ff */
[----:B------:R1:W-:Y:S01]  /*18740*/  @!P3 ST.E.64 desc[UR40][R12.64], R114 ;  /* 0x000000720c00b985 */ /* 0x0003e2000c101b28 */
[----:B------:R-:W-:Y:S02]  /*18750*/  ISETP.GE.AND P3, PT, R41, UR4, PT ;  /* 0x0000000429007c0c */ /* 0x000fe4000bf66270 */
[-C--:B------:R-:W-:Y:S02]  /*18760*/  @!P1 LEA.HI.X R15, R53, R4.reuse, R56, 0x2, P4 ;  /* 0x00000004350f9211 */ /* 0x080fe400020f1438 */
[-C--:B--2---:R-:W-:Y:S02]  /*18770*/  @!P2 LEA R20, P5, R49, R3.reuse, 0x2 ;  /* 0x000000033114a211 */ /* 0x084fe400078a10ff */
[----:B---3--:R-:W-:Y:S01]  /*18780*/  @!P0 LEA R8, P4, R45, R3, 0x2 ;  /* 0x000000032d088211 */ /* 0x008fe200078810ff */
[----:B------:R2:W-:Y:S01]  /*18790*/  @!P1 ST.E.64 desc[UR40][R14.64], R118 ;  /* 0x000000760e009985 */ /* 0x0005e2000c101b28 */
[----:B------:R-:W-:Y:S02]  /*187a0*/  @!P2 LEA.HI.X R21, R49, R4, R52, 0x2, P5 ;  /* 0x000000043115a211 */ /* 0x000fe400028f1434 */
[----:B------:R-:W-:-:S02]  /*187b0*/  ISETP.GE.AND P1, PT, R37, UR4, PT ;  /* 0x0000000425007c0c */ /* 0x000fc4000bf26270 */
[-C--:B------:R-:W-:Y:S02]  /*187c0*/  @!P0 LEA.HI.X R9, R45, R4.reuse, R48, 0x2, P4 ;  /* 0x000000042d098211 */ /* 0x080fe400020f1430 */
[----:B------:R-:W-:Y:S01]  /*187d0*/  ISETP.GE.AND P4, PT, R24, UR4, PT ;  /* 0x0000000418007c0c */ /* 0x000fe2000bf86270 */
[----:B------:R3:W-:Y:S01]  /*187e0*/  @!P2 ST.E.64 desc[UR40][R20.64], R122 ;  /* 0x0000007a1400a985 */ /* 0x0007e2000c101b28 */
[----:B0-----:R-:W-:Y:S02]  /*187f0*/  @!P3 LEA R10, P5, R41, R3, 0x2 ;  /* 0x00000003290ab211 */ /* 0x001fe400078a10ff */
[----:B------:R-:W-:Y:S01]  /*18800*/  ISETP.GE.AND P2, PT, R33, UR4, PT ;  /* 0x0000000421007c0c */ /* 0x000fe2000bf46270 */
[----:B------:R0:W-:Y:S01]  /*18810*/  @!P0 ST.E.64 desc[UR40][R8.64], R126 ;  /* 0x0000007e08008985 */ /* 0x0001e2000c101b28 */
[----:B------:R-:W-:Y:S02]  /*18820*/  ISETP.GE.AND P0, PT, R29, UR4, PT ;  /* 0x000000041d007c0c */ /* 0x000fe4000bf06270 */
[----:B------:R-:W-:-:S02]  /*18830*/  @!P3 LEA.HI.X R11, R41, R4, R44, 0x2, P5 ;  /* 0x00000004290bb211 */ /* 0x000fc400028f142c */
[----:B-1----:R-:W-:-:S03]  /*18840*/  @!P1 LEA R12, P5, R37, R3, 0x2 ;  /* 0x00000003250c9211 */ /* 0x002fc600078a10ff */
[----:B------:R0:W-:Y:S01]  /*18850*/  @!P3 ST.E.64 desc[UR40][R10.64], R130 ;  /* 0x000000820a00b985 */ /* 0x0001e2000c101b28 */
[CC--:B--2---:R-:W-:Y:S02]  /*18860*/  @!P4 LEA R14, P3, R24.reuse, R3.reuse, 0x2 ;  /* 0x00000003180ec211 */ /* 0x0c4fe400078610ff */
[-C--:B------:R-:W-:Y:S02]  /*18870*/  @!P1 LEA.HI.X R13, R37, R4.reuse, R40, 0x2, P5 ;  /* 0x00000004250d9211 */ /* 0x080fe400028f1428 */
[-C--:B---3--:R-:W-:Y:S02]  /*18880*/  @!P2 LEA R20, P5, R33, R3.reuse, 0x2 ;  /* 0x000000032114a211 */ /* 0x088fe400078a10ff */
[-C--:B------:R-:W-:Y:S02]  /*18890*/  @!P4 LEA.HI.X R15, R24, R4.reuse, R25, 0x2, P3 ;  /* 0x00000004180fc211 */ /* 0x080fe400018f1419 */
[----:B------:R-:W-:Y:S02]  /*188a0*/  @!P0 LEA R24, P3, R29, R3, 0x2 ;  /* 0x000000031d188211 */ /* 0x000fe400078610ff */
[----:B------:R-:W-:-:S02]  /*188b0*/  @!P2 LEA.HI.X R21, R33, R4, R36, 0x2, P5 ;  /* 0x000000042115a211 */ /* 0x000fc400028f1424 */
[----:B------:R-:W-:Y:S01]  /*188c0*/  @!P0 LEA.HI.X R25, R29, R4, R32, 0x2, P3 ;  /* 0x000000041d198211 */ /* 0x000fe200018f1420 */
[----:B------:R0:W-:Y:S04]  /*188d0*/  @!P1 ST.E.64 desc[UR40][R12.64], R134 ;  /* 0x000000860c009985 */ /* 0x0001e8000c101b28 */
[----:B------:R0:W-:Y:S04]  /*188e0*/  @!P4 ST.E.64 desc[UR40][R14.64], R138 ;  /* 0x0000008a0e00c985 */ /* 0x0001e8000c101b28 */
[----:B------:R0:W-:Y:S04]  /*188f0*/  @!P2 ST.E.64 desc[UR40][R20.64], R142 ;  /* 0x0000008e1400a985 */ /* 0x0001e8000c101b28 */
[----:B------:R0:W-:Y:S01]  /*18900*/  @!P0 ST.E.64 desc[UR40][R24.64], R146 ;  /* 0x0000009218008985 */ /* 0x0001e2000c101b28 */
[----:B------:R-:W-:-:S13]  /*18910*/  ISETP.GE.AND P0, PT, R28, UR4, PT ;  /* 0x000000041c007c0c */ /* 0x000fda000bf06270 */
[----:B0-----:R-:W-:Y:S05]  /*18920*/  @P0 BRA `(.L_x_14803) ;  /* 0x00000010004c0947 */ /* 0x001fea0003800000 */
[----:B------:R-:W2:Y:S01]  /*18930*/  LDL R29, [R1+0x118] ;  /* 0x00011800011d7983 */ /* 0x000ea20000100800 */
[----:B------:R-:W-:-:S04]  /*18940*/  LEA R8, P0, R28, R3, 0x2 ;  /* 0x000000031c087211 */ /* 0x000fc800078010ff */
[----:B--2---:R-:W-:-:S05]  /*18950*/  LEA.HI.X R9, R28, R4, R29, 0x2, P0 ;  /* 0x000000041c097211 */ /* 0x004fca00000f141d */
[----:B------:R0:W-:Y:S01]  /*18960*/  ST.E.64 desc[UR40][R8.64], R150 ;  /* 0x0000009608007985 */ /* 0x0001e2000c101b28 */
[----:B------:R-:W-:Y:S05]  /*18970*/  BRA `(.L_x_14803) ;  /* 0x0000001000387947 */ /* 0x000fea0003800000 */
.L_x_14790:
[----:B------:R-:W3:Y:S01]  /*18980*/  LDL.LU R10, [R1+0x84] ;  /* 0x00008400010a7983 */ /* 0x000ee20000300800 */
[----:B------:R-:W-:Y:S01]  /*18990*/  ULDC.64 UR6, c[0x0][0xd08] ;  /* 0x0003420000067ab9 */ /* 0x000fe20000000a00 */
[----:B------:R-:W-:Y:S02]  /*189a0*/  ULDC.64 UR4, c[0x0][0xd00] ;  /* 0x0003400000047ab9 */ /* 0x000fe40000000a00 */
[----:B------:R-:W4:Y:S04]  /*189b0*/  LDL.LU R0, [R1+0x88] ;  /* 0x0000880001007983 */ /* 0x000f280000300800 */
[----:B--2---:R-:W2:Y:S01]  /*189c0*/  LDL R4, [R1+0x7c] ;  /* 0x00007c0001047983 */ /* 0x004ea20000100800 */
[----:B------:R-:W-:Y:S01]  /*189d0*/  ISETP.NE.U32.AND P1, PT, RZ, UR6, PT ;  /* 0x00000006ff007c0c */ /* 0x000fe2000bf25070 */
[----:B------:R-:W-:Y:S01]  /*189e0*/  IMAD.MOV.U32 R3, RZ, RZ, RZ ;  /* 0x000000ffff037224 */ /* 0x000fe200078e00ff */
[----:B------:R-:W-:-:S02]  /*189f0*/  ISETP.NE.U32.AND P0, PT, RZ, UR4, PT ;  /* 0x00000004ff007c0c */ /* 0x000fc4000bf05070 */
[----:B------:R-:W-:Y:S02]  /*18a00*/  ISETP.NE.AND.EX P1, PT, RZ, UR7, PT, P1 ;  /* 0x00000007ff007c0c */ /* 0x000fe4000bf25310 */
[----:B------:R-:W-:Y:S02]  /*18a10*/  ISETP.NE.AND.EX P0, PT, RZ, UR5, PT, P0 ;  /* 0x00000005ff007c0c */ /* 0x000fe4000bf05300 */
[----:B---3--:R-:W-:Y:S01]  /*18a20*/  IADD3 R8, P2, R10, UR4, RZ ;  /* 0x000000040a087c10 */ /* 0x008fe2000ff5e0ff */
[----:B------:R-:W-:-:S03]  /*18a30*/  ULDC UR4, c[0x0][0xb88] ;  /* 0x0002e20000047ab9 */ /* 0x000fc60000000800 */
[----:B----4-:R-:W-:-:S05]  /*18a40*/  IADD3.X R9, R0, UR5, RZ, P2, !PT ;  /* 0x0000000500097c10 */ /* 0x010fca00097fe4ff */
[----:B------:R-:W-:Y:S01]  /*18a50*/  @P1 IADD3 R10, P2, R10, UR6, RZ ;  /* 0x000000060a0a1c10 */ /* 0x000fe2000ff5e0ff */
[----:B------:R-:W-:Y:S01]  /*18a60*/  IMAD.U32 R26, RZ, RZ, UR4 ;  /* 0x00000004ff1a7e24 */ /* 0x000fe2000f8e00ff */
[----:B------:R3:W5:Y:S02]  /*18a70*/  @P0 LDG.E R3, desc[UR40][R8.64] ;  /* 0x0000002808030981 */ /* 0x000764000c1e1900 */
[----:B------:R-:W-:-:S05]  /*18a80*/  @P1 IADD3.X R11, R0, UR7, RZ, P2, !PT ;  /* 0x00000007000b1c10 */ /* 0x000fca00097fe4ff */
[----:B------:R3:W5:Y:S01]  /*18a90*/  @P1 LDG.E R26, desc[UR40][R10.64] ;  /* 0x000000280a1a1981 */ /* 0x000762000c1e1900 */
[----:B--2---:R-:W-:Y:S01]  /*18aa0*/  ISETP.NE.AND P2, PT, R4, RZ, PT ;  /* 0x000000ff0400720c */ /* 0x004fe20003f45270 */
[----:B------:R-:W2:-:S12]  /*18ab0*/  S2R R0, SR_TID.X ;  /* 0x0000000000007919 */ /* 0x000e980000002100 */
[----:B------:R-:W4:Y:S01]  /*18ac0*/  @!P2 LDC R4, c[0x0][0xbd4] ;  /* 0x0002f500ff04ab82 */ /* 0x000f220000000800 */
[----:B--2---:R-:W-:Y:S01]  /*18ad0*/  VIADD R32, R0, 0xffffff80 ;  /* 0xffffff8000207836 */ /* 0x004fe20000000000 */
[----:B----4-:R3:W-:Y:S01]  /*18ae0*/  @!P2 STL [R1+0x7c], R4 ;  /* 0x00007c040100a387 */ /* 0x0107e20000100800 */
[----:B------:R-:W-:-:S03]  /*18af0*/  ISETP.GT.AND P2, PT, R4, 0x1, PT ;  /* 0x000000010400780c */ /* 0x000fc60003f44270 */
[----:B------:R-:W-:Y:S01]  /*18b00*/  ISETP.GT.AND P3, PT, R32, 0x7f, PT ;  /* 0x0000007f2000780c */ /* 0x000fe20003f64270 */
[----:B------:R-:W-:-:S12]  /*18b10*/  @P1 BRA `(.L_x_14808) ;  /* 0x0000000000101947 */ /* 0x000fd80003800000 */
[----:B------:R-:W-:Y:S05]  /*18b20*/  @!P0 BRA `(.L_x_14808) ;  /* 0x00000000000c8947 */ /* 0x000fea0003800000 */
[----:B---3--:R-:W2:Y:S04]  /*18b30*/  LDG.E R11, desc[UR40][R8.64] ;  /* 0x00000028080b7981 */ /* 0x008ea8000c1e1900 */
[----:B-----5:R-:W2:Y:S02]  /*18b40*/  LDG.E R26, desc[UR40][R8.64+0x4] ;  /* 0x00000428081a7981 */ /* 0x020ea4000c1e1900 */
[----:B--2---:R-:W-:-:S07]  /*18b50*/  IMAD.IADD R26, R26, 0x1, -R11 ;  /* 0x000000011a1a7824 */ /* 0x004fce00078e0a0b */
.L_x_14808:
[----:B---3--:R-:W2:Y:S04]  /*18b60*/  LDL.LU R8, [R1+0x80] ;  /* 0x0000800001087983 */ /* 0x008ea80000300800 */
[----:B------:R-:W3:Y:S01]  /*18b70*/  LDL.LU R0, [R1+0x110] ;  /* 0x0001100001007983 */ /* 0x000ee20000300800 */
[----:B------:R-:W-:Y:S01]  /*18b80*/  BSSY B1, `(.L_x_14809) ;  /* 0x0000039000017945 */ /* 0x000fe20003800000 */
[----:B-----5:R-:W-:Y:S02]  /*18b90*/  SHF.R.S32.HI R28, RZ, 0x1f, R3 ;  /* 0x0000001fff1c7819 */ /* 0x020fe40000011403 */
[----:B--2---:R-:W-:Y:S02]  /*18ba0*/  SEL R33, R8, RZ, !P0 ;  /* 0x000000ff08217207 */ /* 0x004fe40004000000 */
[----:B---3--:R-:W-:Y:S01]  /*18bb0*/  SEL R30, R0, RZ, !P0 ;  /* 0x000000ff001e7207 */ /* 0x008fe20004000000 */
[----:B------:R-:W-:Y:S06]  /*18bc0*/  @P3 BRA `(.L_x_14810) ;  /* 0x0000000000d03947 */ /* 0x000fec0003800000 */
[----:B------:R-:W2:Y:S01]  /*18bd0*/  LDL R8, [R1+0x50] ;  /* 0x0000500001087983 */ /* 0x000ea20000100800 */
[----:B------:R-:W3:Y:S01]  /*18be0*/  LDC R37, c[0x0][0xce8] ;  /* 0x00033a00ff257b82 */ /* 0x000ee20000000800 */
[----:B------:R-:W2:Y:S01]  /*18bf0*/  S2R R35, SR_TID.X ;  /* 0x0000000000237919 */ /* 0x000ea20000002100 */
[----:B---3--:R-:W-:Y:S01]  /*18c00*/  IMAD R0, R26, R37, RZ ;  /* 0x000000251a007224 */ /* 0x008fe200078e02ff */
[----:B--2---:R-:W-:-:S04]  /*18c10*/  IADD3 R35, R8, -0x80, R35 ;  /* 0xffffff8008237810 */ /* 0x004fc80007ffe023 */
[----:B------:R-:W-:-:S13]  /*18c20*/  ISETP.GE.AND P0, PT, R35, R0, PT ;  /* 0x000000002300720c */ /* 0x000fda0003f06270 */
[----:B------:R-:W-:Y:S05]  /*18c30*/  @P0 BRA `(.L_x_14810) ;  /* 0x0000000000b40947 */ /* 0x000fea0003800000 */
[----:B------:R-:W2:Y:S01]  /*18c40*/  LDL R14, [R1+0x78] ;  /* 0x00007800010e7983 */ /* 0x000ea20000100800 */
[----:B------:R-:W-:Y:S01]  /*18c50*/  ISETP.GT.AND P0, PT, R4, 0x1, PT ;  /* 0x000000010400780c */ /* 0x000fe20003f04270 */
[----:B------:R-:W3:Y:S02]  /*18c60*/  LDC.64 R8, c[0x0][0xca8] ;  /* 0x00032a00ff087b82 */ /* 0x000ee40000000a00 */
[----:B------:R-:W4:Y:S01]  /*18c70*/  LDL.LU R34, [R1+0x90] ;  /* 0x0000900001227983 */ /* 0x000f220000300800 */
[----:B------:R-:W-:Y:S01]  /*18c80*/  IMAD.MOV.U32 R4, RZ, RZ, 0xab8 ;  /* 0x00000ab8ff047424 */ /* 0x000fe200078e00ff */
[----:B------:R-:W-:Y:S01]  /*18c90*/  ISETP.NE.AND P1, PT, R37, 0x1, PT ;  /* 0x000000012500780c */ /* 0x000fe20003f25270 */
[----:B------:R-:W-:-:S03]  /*18ca0*/  IMAD.MOV.U32 R27, RZ, RZ, R35 ;  /* 0x000000ffff1b7224 */ /* 0x000fc600078e0023 */
[----:B------:R-:W-:-:S04]  /*18cb0*/  SEL R4, R4, 0xa78, P0 ;  /* 0x00000a7804047807 */ /* 0x000fc80000000000 */
[----:B------:R-:W5:Y:S08]  /*18cc0*/  LDC.64 R20, c[0x0][R4+0x220] ;  /* 0x0000880004147b82 */ /* 0x000f700000000a00 */
[----:B------:R-:W2:Y:S08]  /*18cd0*/  LDC.64 R24, c[0x0][R4+0x218] ;  /* 0x0000860004187b82 */ /* 0x000eb00000000a00 */
[----:B------:R-:W0:Y:S08]  /*18ce0*/  LDC.64 R12, c[0x0][R4+0x228] ;  /* 0x00008a00040c7b82 */ /* 0x000e300000000a00 */
[----:B------:R-:W1:Y:S08]  /*18cf0*/  @P1 LDC R0, c[0x0][0xcec] ;  /* 0x00033b00ff001b82 */ /* 0x000e700000000800 */
[----:B------:R-:W0:Y:S08]  /*18d00*/  LDC.64 R10, c[0x0][R4+0x210] ;  /* 0x00008400040a7b82 */ /* 0x000e300000000a00 */
[----:B------:R-:W0:Y:S01]  /*18d10*/  @P1 LDC R31, c[0x0][0xcf0] ;  /* 0x00033c00ff1f1b82 */ /* 0x000e220000000800 */
[----:B-1----:R-:W-:-:S07]  /*18d20*/  @P1 IMAD.HI.U32 R0, R35, R0, RZ ;  /* 0x0000000023001227 */ /* 0x002fce00078e00ff */
[----:B---3--:R-:W1:Y:S01]  /*18d30*/  @!P0 LDC R8, c[0x0][0xc50] ;  /* 0x00031400ff088b82 */ /* 0x008e620000000800 */
[----:B-----5:R-:W-:-:S07]  /*18d40*/  IMAD R21, R21, R33, RZ ;  /* 0x0000002115157224 */ /* 0x020fce00078e02ff */
[----:B------:R-:W3:Y:S01]  /*18d50*/  @!P0 LDC R9, c[0x0][0xc54] ;  /* 0x00031500ff098b82 */ /* 0x000ee20000000800 */
[----:B0-----:R-:W-:Y:S01]  /*18d60*/  @P1 SHF.R.U32.HI R27, RZ, R31, R0 ;  /* 0x0000001fff1b1219 */ /* 0x001fe20000011600 */
[----:B------:R-:W-:-:S04]  /*18d70*/  IMAD R31, R20, R30, R21 ;  /* 0x0000001e141f7224 */ /* 0x000fc800078e0215 */
[----:B------:R-:W-:Y:S02]  /*18d80*/  IMAD.MOV R0, RZ, RZ, -R27 ;  /* 0x000000ffff007224 */ /* 0x000fe400078e0a1b */
[-C--:B--2---:R-:W-:Y:S02]  /*18d90*/  IMAD R29, R25, R14.reuse, RZ ;  /* 0x0000000e191d7224 */ /* 0x084fe400078e02ff */
[----:B------:R-:W-:Y:S01]  /*18da0*/  IMAD.WIDE.U32 R24, R24, R14, RZ ;  /* 0x0000000e18187225 */ /* 0x000fe200078e00ff */
[----:B----4-:R-:W-:-:S03]  /*18db0*/  SEL R21, R34, RZ, P0 ;  /* 0x000000ff22157207 */ /* 0x010fc60000000000 */
[----:B------:R-:W-:-:S04]  /*18dc0*/  IMAD.WIDE.U32 R14, R20, R33, RZ ;  /* 0x00000021140e7225 */ /* 0x000fc800078e00ff */
[----:B------:R-:W-:Y:S01]  /*18dd0*/  IMAD.IADD R29, R25, 0x1, R29 ;  /* 0x00000001191d7824 */ /* 0x000fe200078e021d */
[----:B------:R-:W-:Y:S01]  /*18de0*/  IADD3 R24, P1, P3, R14, R24, R3 ;  /* 0x000000180e187210 */ /* 0x000fe20007b3e003 */
[----:B------:R-:W-:Y:S01]  /*18df0*/  IMAD R25, R13, R21, RZ ;  /* 0x000000150d197224 */ /* 0x000fe200078e02ff */
[----:B------:R-:W-:Y:S01]  /*18e00*/  IADD3 R31, R15, R31, RZ ;  /* 0x0000001f0f1f7210 */ /* 0x000fe20007ffe0ff */
        /* <DEDUP_REMOVED lines=8> */
[----:B------:R-:W-:-:S04]  /*18e90*/  IMAD R0, R11, R15, RZ ;  /* 0x0000000f0b007224 */ /* 0x000fc800078e02ff */
[C---:B------:R-:W-:Y:S02]  /*18ea0*/  IMAD R21, R10.reuse, R21, R0 ;  /* 0x000000150a157224 */ /* 0x040fe400078e0200 */
[----:B------:R-:W-:-:S04]  /*18eb0*/  IMAD.WIDE.U32 R10, R10, R15, R12 ;  /* 0x0000000f0a0a7225 */ /* 0x000fc800078e000c */
[----:B------:R-:W-:Y:S01]  /*18ec0*/  IMAD.IADD R0, R11, 0x1, R21 ;  /* 0x000000010b007824 */ /* 0x000fe200078e0215 */
[----:B-1----:R-:W-:Y:S01]  /*18ed0*/  LEA R8, P0, R10, R8, 0x2 ;  /* 0x000000080a087211 */ /* 0x002fe200078010ff */
[----:B------:R-:W-:-:S03]  /*18ee0*/  IMAD.MOV.U32 R11, RZ, RZ, -0x800000 ;  /* 0xff800000ff0b7424 */ /* 0x000fc600078e00ff */
[----:B---3--:R-:W-:-:S05]  /*18ef0*/  LEA.HI.X R9, R10, R9, R0, 0x2, P0 ;  /* 0x000000090a097211 */ /* 0x008fca00000f1400 */
[----:B------:R2:W-:Y:S04]  /*18f00*/  STG.E desc[UR40][R8.64], R11 ;  /* 0x0000000b08007986 */ /* 0x0005e8000c101928 */
.L_x_14810:
[----:B------:R-:W-:Y:S05]  /*18f10*/  BSYNC B1 ;  /* 0x0000000000017941 */ /* 0x000fea0003800000 */
.L_x_14809:
[----:B------:R-:W-:Y:S05]  /*18f20*/  @P2 BRA `(.L_x_14803) ;  /* 0x0000000800cc2947 */ /* 0x000fea0003800000 */
[----:B------:R-:W3:Y:S01]  /*18f30*/  LDL.LU R12, [R1+0x78] ;  /* 0x00007800010c7983 */ /* 0x000ee20000300800 */
[----:B------:R-:W4:Y:S01]  /*18f40*/  LDC R21, c[0x0][0xce8] ;  /* 0x00033a00ff157b82 */ /* 0x000f220000000800 */
[----:B------:R-:W-:Y:S02]  /*18f50*/  ULDC.64 UR4, c[0x0][0xba0] ;  /* 0x0002e80000047ab9 */ /* 0x000fe40000000a00 */
[----:B------:R-:W5:Y:S01]  /*18f60*/  LDL R24, [R1+0x50] ;  /* 0x0000500001187983 */ /* 0x000f620000100800 */
[----:B--2---:R-:W-:Y:S01]  /*18f70*/  SHF.R.S32.HI R9, RZ, 0x1f, R32 ;  /* 0x0000001fff097819 */ /* 0x004fe20000011420 */
[----:B------:R-:W-:-:S03]  /*18f80*/  IMAD R0, R28, UR4, RZ ;  /* 0x000000041c007c24 */ /* 0x000fc6000f8e02ff */
[----:B------:R-:W-:Y:S01]  /*18f90*/  LEA.HI R10, R9, R32, RZ, 0x3 ;  /* 0x00000020090a7211 */ /* 0x000fe200078f18ff */
[C---:B------:R-:W-:Y:S02]  /*18fa0*/  IMAD R11, R3.reuse, UR5, R0 ;  /* 0x00000005030b7c24 */ /* 0x040fe4000f8e0200 */
[----:B------:R-:W-:Y:S01]  /*18fb0*/  IMAD.WIDE.U32 R8, R3, UR4, RZ ;  /* 0x0000000403087c25 */ /* 0x000fe2000f8e00ff */
[----:B------:R-:W-:Y:S01]  /*18fc0*/  LOP3.LUT R13, R10, 0xfffffff8, RZ, 0xc0, !PT ;  /* 0xfffffff80a0d7812 */ /* 0x000fe200078ec0ff */
[----:B------:R-:W-:Y:S01]  /*18fd0*/  ULDC.64 UR4, c[0x0][0xbe8] ;  /* 0x0002fa0000047ab9 */ /* 0x000fe20000000a00 */
[----:B------:R-:W-:Y:S01]  /*18fe0*/  SHF.R.S32.HI R10, RZ, 0x3, R10 ;  /* 0x00000003ff0a7819 */ /* 0x000fe2000001140a */
[----:B------:R-:W-:Y:S02]  /*18ff0*/  IMAD.IADD R9, R9, 0x1, R11 ;  /* 0x0000000109097824 */ /* 0x000fe400078e020b */
[----:B------:R-:W-:-:S04]  /*19000*/  IMAD.IADD R13, R32, 0x1, -R13 ;  /* 0x00000001200d7824 */ /* 0x000fc800078e0a0d */
[----:B------:R-:W-:Y:S01]  /*19010*/  IMAD R0, R13, 0x20, R10 ;  /* 0x000000200d007824 */ /* 0x000fe200078e020a */
[----:B----4-:R-:W-:-:S13]  /*19020*/  ISETP.NE.AND P0, PT, R21, 0x1, PT ;  /* 0x000000011500780c */ /* 0x010fda0003f05270 */
[----:B------:R-:W2:Y:S08]  /*19030*/  @P0 LDC R4, c[0x0][0xcec] ;  /* 0x00033b00ff040b82 */ /* 0x000eb00000000800 */
[----:B------:R-:W4:Y:S01]  /*19040*/  @P0 LDC R15, c[0x0][0xcf0] ;  /* 0x00033c00ff0f0b82 */ /* 0x000f220000000800 */
[----:B---3--:R-:W-:-:S04]  /*19050*/  IMAD.WIDE.U32 R8, R12, UR4, R8 ;  /* 0x000000040c087c25 */ /* 0x008fc8000f8e0008 */
[----:B-----5:R-:W-:Y:S02]  /*19060*/  IMAD.IADD R13, R24, 0x1, R0 ;  /* 0x00000001180d7824 */ /* 0x020fe400078e0200 */
[----:B------:R-:W-:Y:S01]  /*19070*/  IMAD R9, R12, UR5, R9 ;  /* 0x000000050c097c24 */ /* 0x000fe2000f8e0209 */
[----:B------:R-:W-:Y:S01]  /*19080*/  ULDC.64 UR4, c[0x0][0xbf0] ;  /* 0x0002fc0000047ab9 */ /* 0x000fe20000000a00 */
[----:B--2---:R-:W-:-:S04]  /*19090*/  @P0 IMAD.HI.U32 R0, R13, R4, RZ ;  /* 0x000000040d000227 */ /* 0x004fc800078e00ff */
[----:B------:R-:W-:Y:S01]  /*190a0*/  IMAD.MOV.U32 R3, RZ, RZ, R13 ;  /* 0x000000ffff037224 */ /* 0x000fe200078e000d */
[----:B----4-:R-:W-:Y:S01]  /*190b0*/  @P0 SHF.R.U32.HI R3, RZ, R15, R0 ;  /* 0x0000000fff030219 */ /* 0x010fe20000011600 */
[----:B------:R-:W-:Y:S02]  /*190c0*/  IMAD R4, R30, UR4, RZ ;  /* 0x000000041e047c24 */ /* 0x000fe4000f8e02ff */
[----:B------:R-:W-:Y:S01]  /*190d0*/  IMAD.WIDE.U32 R8, R33, UR4, R8 ;  /* 0x0000000421087c25 */ /* 0x000fe2000f8e0008 */
[----:B------:R-:W-:-:S03]  /*190e0*/  SHF.R.S32.HI R0, RZ, 0x1f, R3 ;  /* 0x0000001fff007819 */ /* 0x000fc60000011403 */
[----:B------:R-:W-:Y:S01]  /*190f0*/  IMAD R11, R33, UR5, R4 ;  /* 0x00000005210b7c24 */ /* 0x000fe2000f8e0204 */
[----:B------:R-:W-:Y:S01]  /*19100*/  ULDC.64 UR4, c[0x0][0xbe0] ;  /* 0x0002f80000047ab9 */ /* 0x000fe20000000a00 */
[----:B------:R-:W-:Y:S02]  /*19110*/  IMAD.MOV R4, RZ, RZ, -R3 ;  /* 0x000000ffff047224 */ /* 0x000fe400078e0a03 */
[----:B------:R-:W-:Y:S02]  /*19120*/  IMAD.IADD R9, R9, 0x1, R11 ;  /* 0x0000000109097824 */ /* 0x000fe400078e020b */
[----:B------:R-:W-:Y:S02]  /*19130*/  IMAD R11, R21, R4, R13 ;  /* 0x00000004150b7224 */ /* 0x000fe400078e020d */
        /* <DEDUP_REMOVED lines=12> */
[----:B------:R-:W-:Y:S01]  /*19200*/  VIADD R9, R228, 0xc0 ;  /* 0x000000c0e4097836 */ /* 0x000fe20000000000 */
[----:B------:R-:W-:Y:S02]  /*19210*/  UMOV UR4, 0xffffffff ;  /* 0xffffffff00047882 */ /* 0x000fe40000000000 */
[----:B------:R-:W-:Y:S02]  /*19220*/  LEA.HI.X R4, R8, UR5, R3, 0x1, P0 ;  /* 0x0000000508047c11 */ /* 0x000fe400080f0c03 */
[----:B------:R-:W-:Y:S01]  /*19230*/  SHF.R.S32.HI R20, RZ, 0x1f, R9 ;  /* 0x0000001fff147819 */ /* 0x000fe20000011409 */
[----:B------:R-:W-:Y:S06]  /*19240*/  BRA.DIV UR4, `(.L_x_14811) ;  /* 0x000000b204447947 */ /* 0x000fec000b800000 */
[----:B------:R2:W3:Y:S04]  /*19250*/  SHFL.IDX PT, R3, R4, RZ, 0x181f ;  /* 0x00181fff04037589 */ /* 0x0004e800000e0000 */
[----:B------:R2:W4:Y:S02]  /*19260*/  SHFL.IDX PT, R14, R0, RZ, 0x181f ;  /* 0x00181fff000e7589 */ /* 0x00052400000e0000 */
.L_x_15048:
[----:B------:R-:W-:Y:S01]  /*19270*/  IMAD R21, R26, R21, RZ ;  /* 0x000000151a157224 */ /* 0x000fe200078e02ff */
[----:B------:R-:W-:Y:S01]  /*19280*/  BSSY B1, `(.L_x_14812) ;  /* 0x000001c000017945 */ /* 0x000fe20003800000 */
[----:B------:R-:W-:-:S05]  /*19290*/  IMAD.IADD R10, R10, 0x1, R24 ;  /* 0x000000010a0a7824 */ /* 0x000fca00078e0218 */
[----:B------:R-:W-:-:S13]  /*192a0*/  ISETP.GE.AND P0, PT, R10, R21, PT ;  /* 0x000000150a00720c */ /* 0x000fda0003f06270 */
[----:B------:R-:W-:Y:S05]  /*192b0*/  @P0 BRA `(.L_x_14813) ;  /* 0x0000000000600947 */ /* 0x000fea0003800000 */
        /* <DEDUP_REMOVED lines=9> */
[----:B------:R-:W-:-:S03]  /*19350*/  SHF.R.S32.HI R28, RZ, 0x1f, R28 ;  /* 0x0000001fff1c7819 */ /* 0x000fc6000001141c */
[----:B----4-:R-:W-:-:S04]  /*19360*/  @!P3 LEA R12, P5, R228, R14, 0x1 ;  /* 0x0000000ee40cb211 */ /* 0x010fc800078a08ff */
[CC--:B---3--:R-:W-:Y:S01]  /*19370*/  @!P3 LEA.HI.X R13, R228.reuse, R3.reuse, R11, 0x1, P5 ;  /* 0x00000003e40db211 */ /* 0x0c8fe200028f0c0b */
[----:B------:R-:W-:Y:S01]  /*19380*/  VIADD R11, R228, 0x80 ;  /* 0x00000080e40b7836 */ /* 0x000fe20000000000 */
[CC--:B------:R-:W-:Y:S02]  /*19390*/  @!P2 LEA R24, P4, R15.reuse, R14.reuse, 0x1 ;  /* 0x0000000e0f18a211 */ /* 0x0c0fe400078808ff */
[-C--:B------:R-:W-:Y:S01]  /*193a0*/  @!P1 LEA R26, P5, R8, R14.reuse, 0x1 ;  /* 0x0000000e081a9211 */ /* 0x080fe200078a08ff */
[----:B------:R3:W-:Y:S01]  /*193b0*/  @!P3 ST.E.128 desc[UR40][R12.64], RZ ;  /* 0x000000ff0c00b985 */ /* 0x0007e2000c101d28 */
[----:B------:R-:W-:Y:S02]  /*193c0*/  SHF.R.S32.HI R11, RZ, 0x1f, R11 ;  /* 0x0000001fff0b7819 */ /* 0x000fe4000001140b */
[----:B------:R-:W-:Y:S02]  /*193d0*/  @!P2 LEA.HI.X R25, R15, R3, R28, 0x1, P4 ;  /* 0x000000030f19a211 */ /* 0x000fe400020f0c1c */
[----:B------:R-:W-:-:S02]  /*193e0*/  @!P0 LEA R14, P4, R9, R14, 0x1 ;  /* 0x0000000e090e8211 */ /* 0x000fc400078808ff */
[-C--:B------:R-:W-:Y:S01]  /*193f0*/  @!P1 LEA.HI.X R27, R8, R3.reuse, R11, 0x1, P5 ;  /* 0x00000003081b9211 */ /* 0x080fe200028f0c0b */
[----:B------:R3:W-:Y:S01]  /*19400*/  @!P2 ST.E.128 desc[UR40][R24.64], RZ ;  /* 0x000000ff1800a985 */ /* 0x0007e2000c101d28 */
[----:B------:R-:W-:-:S03]  /*19410*/  @!P0 LEA.HI.X R15, R9, R3, R20, 0x1, P4 ;  /* 0x00000003090f8211 */ /* 0x000fc600020f0c14 */
[----:B------:R3:W-:Y:S04]  /*19420*/  @!P1 ST.E.128 desc[UR40][R26.64], RZ ;  /* 0x000000ff1a009985 */ /* 0x0007e8000c101d28 */
[----:B------:R3:W-:Y:S02]  /*19430*/  @!P0 ST.E.128 desc[UR40][R14.64], RZ ;  /* 0x000000ff0e008985 */ /* 0x0007e4000c101d28 */
.L_x_14813:
[----:B------:R-:W-:Y:S05]  /*19440*/  BSYNC B1 ;  /* 0x0000000000017941 */ /* 0x000fea0003800000 */
.L_x_14812:
[----:B------:R-:W-:-:S03]  /*19450*/  UMOV UR4, 0xffffffff ;  /* 0xffffffff00047882 */ /* 0x000fc60000000000 */
[----:B------:R-:W-:Y:S05]  /*19460*/  BRA.DIV UR4, `(.L_x_14814) ;  /* 0x000000ae04f07947 */ /* 0x000fea000b800000 */
[----:B---3--:R3:W0:Y:S04]  /*19470*/  SHFL.IDX PT, R3, R4, 0x1, 0x181f ;  /* 0x00381f0004037f89 */ /* 0x00862800000e0000 */
[----:B----4-:R3:W4:Y:S02]  /*19480*/  SHFL.IDX PT, R14, R0, 0x1, 0x181f ;  /* 0x00381f00000e7f89 */ /* 0x01072400000e0000 */
.L_x_15052:
        /* <DEDUP_REMOVED lines=9> */
[----:B------:R-:W-:Y:S02]  /*19520*/  ISETP.GE.AND P2, PT, R15, UR4, PT ;  /* 0x000000040f007c0c */ /* 0x000fe4000bf46270 */
[----:B------:R-:W-:Y:S02]  /*19530*/  ISETP.GE.AND P1, PT, R11, UR4, PT ;  /* 0x000000040b007c0c */ /* 0x000fe4000bf26270 */
[----:B------:R-:W-:Y:S02]  /*19540*/  ISETP.GE.AND P0, PT, R9, UR4, PT ;  /* 0x0000000409007c0c */ /* 0x000fe4000bf06270 */
[----:B------:R-:W-:-:S02]  /*19550*/  IADD3 R29, R228, 0x40, RZ ;  /* 0x00000040e41d7810 */ /* 0x000fc40007ffe0ff */
[----:B------:R-:W-:Y:S02]  /*19560*/  SHF.R.S32.HI R26, RZ, 0x1f, R228 ;  /* 0x0000001fff1a7819 */ /* 0x000fe400000114e4 */
[----:B------:R-:W-:Y:S02]  /*19570*/  SHF.R.S32.HI R29, RZ, 0x1f, R29 ;  /* 0x0000001fff1d7819 */ /* 0x000fe4000001141d */
[CC--:B----4-:R-:W-:Y:S02]  /*19580*/  @!P3 LEA R12, P5, R228.reuse, R14.reuse, 0x1 ;  /* 0x0000000ee40cb211 */ /* 0x0d0fe400078a08ff */
[----:B------:R-:W-:Y:S02]  /*19590*/  @!P2 LEA R24, P4, R15, R14, 0x1 ;  /* 0x0000000e0f18a211 */ /* 0x000fe400078808ff */
[----:B0-----:R-:W-:Y:S02]  /*195a0*/  @!P3 LEA.HI.X R13, R228, R3, R26, 0x1, P5 ;  /* 0x00000003e40db211 */ /* 0x001fe400028f0c1a */
[----:B------:R-:W-:-:S02]  /*195b0*/  SHF.R.S32.HI R28, RZ, 0x1f, R28 ;  /* 0x0000001fff1c7819 */ /* 0x000fc4000001141c */
[-C--:B------:R-:W-:Y:S01]  /*195c0*/  @!P1 LEA R26, P5, R11, R14.reuse, 0x1 ;  /* 0x0000000e0b1a9211 */ /* 0x080fe200078a08ff */
[----:B------:R0:W-:Y:S01]  /*195d0*/  @!P3 ST.E.128 desc[UR40][R12.64], RZ ;  /* 0x000000ff0c00b985 */ /* 0x0001e2000c101d28 */
[-C--:B------:R-:W-:Y:S02]  /*195e0*/  @!P2 LEA.HI.X R25, R15, R3.reuse, R29, 0x1, P4 ;  /* 0x000000030f19a211 */ /* 0x080fe400020f0c1d */
[----:B------:R-:W-:Y:S02]  /*195f0*/  @!P0 LEA R14, P4, R9, R14, 0x1 ;  /* 0x0000000e090e8211 */ /* 0x000fe400078808ff */
[-C--:B------:R-:W-:Y:S01]  /*19600*/  @!P1 LEA.HI.X R27, R11, R3.reuse, R28, 0x1, P5 ;  /* 0x000000030b1b9211 */ /* 0x080fe200028f0c1c */
[----:B------:R0:W-:Y:S01]  /*19610*/  @!P2 ST.E.128 desc[UR40][R24.64], RZ ;  /* 0x000000ff1800a985 */ /* 0x0001e2000c101d28 */
[----:B------:R-:W-:-:S03]  /*19620*/  @!P0 LEA.HI.X R15, R9, R3, R20, 0x1, P4 ;  /* 0x00000003090f8211 */ /* 0x000fc600020f0c14 */
[----:B------:R0:W-:Y:S04]  /*19630*/  @!P1 ST.E.128 desc[UR40][R26.64], RZ ;  /* 0x000000ff1a009985 */ /* 0x0001e8000c101d28 */
[----:B------:R0:W-:Y:S02]  /*19640*/  @!P0 ST.E.128 desc[UR40][R14.64], RZ ;  /* 0x000000ff0e008985 */ /* 0x0001e4000c101d28 */
.L_x_14816:
[----:B------:R-:W-:Y:S05]  /*19650*/  BSYNC B1 ;  /* 0x0000000000017941 */ /* 0x000fea0003800000 */
.L_x_14815:
[----:B------:R-:W-:-:S03]  /*19660*/  UMOV UR4, 0xffffffff ;  /* 0xffffffff00047882 */ /* 0x000fc60000000000 */
[----:B------:R-:W-:Y:S05]  /*19670*/  BRA.DIV UR4, `(.L_x_14817) ;  /* 0x000000ae04b47947 */ /* 0x000fea000b800000 */
[----:B0-----:R0:W0:Y:S04]  /*19680*/  SHFL.IDX PT, R3, R4, 0x2, 0x181f ;  /* 0x00581f0004037f89 */ /* 0x00102800000e0000 */
[----:B----4-:R4:W0:Y:S02]  /*19690*/  SHFL.IDX PT, R14, R0, 0x2, 0x181f ;  /* 0x00581f00000e7f89 */ /* 0x01082400000e0000 */
.L_x_15056:
        /* <DEDUP_REMOVED lines=16> */
[CC--:B0-----:R-:W-:Y:S02]  /*197a0*/  @!P3 LEA R12, P5, R228.reuse, R14.reuse, 0x1 ;  /* 0x0000000ee40cb211 */ /* 0x0c1fe400078a08ff */
[-C--:B------:R-:W-:Y:S02]  /*197b0*/  @!P2 LEA R24, P4, R15, R14.reuse, 0x1 ;  /* 0x0000000e0f18a211 */ /* 0x080fe400078808ff */
[----:B------:R-:W-:Y:S02]  /*197c0*/  @!P3 LEA.HI.X R13, R228, R3, R26, 0x1, P5 ;  /* 0x00000003e40db211 */ /* 0x000fe400028f0c1a */
[----:B------:R-:W-:-:S02]  /*197d0*/  @!P1 LEA R26, P5, R11, R14, 0x1 ;  /* 0x0000000e0b1a9211 */ /* 0x000fc400078a08ff */
[-C--:B------:R-:W-:Y:S01]  /*197e0*/  @!P2 LEA.HI.X R25, R15, R3.reuse, R29, 0x1, P4 ;  /* 0x000000030f19a211 */ /* 0x080fe200020f0c1d */
[----:B------:R0:W-:Y:S01]  /*197f0*/  @!P3 ST.E.128 desc[UR40][R12.64], RZ ;  /* 0x000000ff0c00b985 */ /* 0x0001e2000c101d28 */
[----:B------:R-:W-:Y:S02]  /*19800*/  @!P0 LEA R14, P4, R9, R14, 0x1 ;  /* 0x0000000e090e8211 */ /* 0x000fe400078808ff */
[-C--:B------:R-:W-:Y:S01]  /*19810*/  @!P1 LEA.HI.X R27, R11, R3.reuse, R28, 0x1, P5 ;  /* 0x000000030b1b9211 */ /* 0x080fe200028f0c1c */
[----:B------:R0:W-:Y:S01]  /*19820*/  @!P2 ST.E.128 desc[UR40][R24.64], RZ ;  /* 0x000000ff1800a985 */ /* 0x0001e2000c101d28 */
[----:B------:R-:W-:-:S03]  /*19830*/  @!P0 LEA.HI.X R15, R9, R3, R20, 0x1, P4 ;  /* 0x00000003090f8211 */ /* 0x000fc600020f0c14 */
[----:B------:R0:W-:Y:S04]  /*19840*/  @!P1 ST.E.128 desc[UR40][R26.64], RZ ;  /* 0x000000ff1a009985 */ /* 0x0001e8000c101d28 */
[----:B------:R0:W-:Y:S02]  /*19850*/  @!P0 ST.E.128 desc[UR40][R14.64], RZ ;  /* 0x000000ff0e008985 */ /* 0x0001e4000c101d28 */
.L_x_14819:
[----:B------:R-:W-:Y:S05]  /*19860*/  BSYNC B1 ;  /* 0x0000000000017941 */ /* 0x000fea0003800000 */
.L_x_14818:
[----:B------:R-:W-:-:S03]  /*19870*/  UMOV UR4, 0xffffffff ;  /* 0xffffffff00047882 */ /* 0x000fc60000000000 */
[----:B------:R-:W-:Y:S05]  /*19880*/  BRA.DIV UR4, `(.L_x_14820) ;  /* 0x000000ae04787947 */ /* 0x000fea000b800000 */
[----:B0-----:R0:W0:Y:S04]  /*19890*/  SHFL.IDX PT, R3, R4, 0x3, 0x181f ;  /* 0x00781f0004037f89 */ /* 0x00102800000e0000 */
[----:B------:R0:W0:Y:S02]  /*198a0*/  SHFL.IDX PT, R14, R0, 0x3, 0x181f ;  /* 0x00781f00000e7f89 */ /* 0x00002400000e0000 */
.L_x_15060:
[----:B0-234-:R-:W-:-:S05]  /*198b0*/  VIADD R0, R10, 0x60 ;  /* 0x000000600a007836 */ /* 0x01dfca0000000000 */
        /* <DEDUP_REMOVED lines=12> */
[----:B------:R-:W-:-:S04]  /*19980*/  @!P3 LEA R10, P5, R228, R14, 0x1 ;  /* 0x0000000ee40ab211 */ /* 0x000fc800078a08ff */
[CC--:B------:R-:W-:Y:S02]  /*19990*/  @!P3 LEA.HI.X R11, R228.reuse, R3.reuse, R8, 0x1, P5 ;  /* 0x00000003e40bb211 */ /* 0x0c0fe400028f0c08 */
[CC--:B------:R-:W-:Y:S02]  /*199a0*/  @!P2 LEA R12, P4, R15.reuse, R14.reuse, 0x1 ;  /* 0x0000000e0f0ca211 */ /* 0x0c0fe400078808ff */
[----:B------:R-:W-:Y:S01]  /*199b0*/  IADD3 R8, R228, 0x80, RZ ;  /* 0x00000080e4087810 */ /* 0x000fe20007ffe0ff */
[----:B------:R0:W-:Y:S01]  /*199c0*/  @!P3 ST.E.128 desc[UR40][R10.64], RZ ;  /* 0x000000ff0a00b985 */ /* 0x0001e2000c101d28 */
[----:B------:R-:W-:Y:S02]  /*199d0*/  @!P1 LEA R24, P5, R4, R14, 0x1 ;  /* 0x0000000e04189211 */ /* 0x000fe400078a08ff */
[----:B------:R-:W-:Y:S02]  /*199e0*/  SHF.R.S32.HI R8, RZ, 0x1f, R8 ;  /* 0x0000001fff087819 */ /* 0x000fe40000011408 */
[----:B------:R-:W-:-:S02]  /*199f0*/  @!P2 LEA.HI.X R13, R15, R3, R26, 0x1, P4 ;  /* 0x000000030f0da211 */ /* 0x000fc400020f0c1a */
[C---:B------:R-:W-:Y:S02]  /*19a00*/  @!P0 LEA R14, P4, R9.reuse, R14, 0x1 ;  /* 0x0000000e090e8211 */ /* 0x040fe400078808ff */
[-C--:B------:R-:W-:Y:S01]  /*19a10*/  @!P1 LEA.HI.X R25, R4, R3.reuse, R8, 0x1, P5 ;  /* 0x0000000304199211 */ /* 0x080fe200028f0c08 */
[----:B------:R0:W-:Y:S01]  /*19a20*/  @!P2 ST.E.128 desc[UR40][R12.64], RZ ;  /* 0x000000ff0c00a985 */ /* 0x0001e2000c101d28 */
[----:B------:R-:W-:-:S03]  /*19a30*/  @!P0 LEA.HI.X R15, R9, R3, R20, 0x1, P4 ;  /* 0x00000003090f8211 */ /* 0x000fc600020f0c14 */
[----:B------:R0:W-:Y:S04]  /*19a40*/  @!P1 ST.E.128 desc[UR40][R24.64], RZ ;  /* 0x000000ff18009985 */ /* 0x0001e8000c101d28 */
[----:B------:R0:W-:Y:S02]  /*19a50*/  @!P0 ST.E.128 desc[UR40][R14.64], RZ ;  /* 0x000000ff0e008985 */ /* 0x0001e4000c101d28 */
.L_x_14803:
[----:B------:R-:W-:Y:S05]  /*19a60*/  BSYNC B0 ;  /* 0x0000000000007941 */ /* 0x000fea0003800000 */
.L_x_14789:
[----:B------:R-:W-:Y:S02]  /*19a70*/  ULDC UR4, c[0x0][0xd3c] ;  /* 0x00034f0000047ab9 */ /* 0x000fe40000000800 */
[----:B------:R-:W-:-:S13]  /*19a80*/  ISETP.GE.AND P0, PT, R7, UR4, PT ;  /* 0x0000000407007c0c */ /* 0x000fda000bf06270 */
[----:B------:R-:W-:Y:S05]  /*19a90*/  @!P0 BRA `(.L_x_14821) ;  /* 0xfffffe7c00708947 */ /* 0x000fea000383ffff */
[----:B------:R-:W-:Y:S05]  /*19aa0*/  BRA `(.L_x_14659) ;  /* 0x0000009400207947 */ /* 0x000fea0003800000 */
.L_x_14657:
        /* <DEDUP_REMOVED lines=20> */
.L_x_14822:
        /* <DEDUP_REMOVED lines=43> */
.L_x_14826:
[----:B------:R-:W0:Y:S01]  /*19ea0*/  LDC R2, c[0x0][0xd3c] ;  /* 0x00034f00ff027b82 */ /* 0x000e220000000800 */
[----:B------:R-:W-:Y:S01]  /*19eb0*/  ULDC UR7, c[0x0][0xd3c] ;  /* 0x00034f0000077ab9 */ /* 0x000fe20000000800 */
[----:B------:R-:W-:Y:S01]  /*19ec0*/  UIADD3 UR4, UR4, 0x1f, URZ ;  /* 0x0000001f04047890 */ /* 0x000fe2000fffe03f */
[----:B------:R-:W-:-:S05]  /*19ed0*/  IMAD.U32 R3, RZ, RZ, UR7 ;  /* 0x00000007ff037e24 */ /* 0x000fca000f8e00ff */
[----:B------:R1:W-:Y:S01]  /*19ee0*/  STL [R1+0xc], R3 ;  /* 0x00000c0301007387 */ /* 0x0003e20000100800 */
[----:B0-----:R-:W-:-:S13]  /*19ef0*/  ISETP.LE.AND P6, PT, R2, UR4, PT ;  /* 0x0000000402007c0c */ /* 0x001fda000bfc3270 */
[----:B-1----:R-:W-:Y:S05]  /*19f00*/  @P6 BRA `(.L_x_14825) ;  /* 0x0000000800b06947 */ /* 0x002fea0003800000 */
[----:B------:R-:W-:Y:S01]  /*19f10*/  IADD3 R11, R0, UR4, RZ ;  /* 0x00000004000b7c10 */ /* 0x000fe2000fffe0ff */
        /* <DEDUP_REMOVED lines=31> */
.L_x_14824:
[----:B------:R-:W-:Y:S01]  /*1a110*/  IMAD.IADD R10, R9, 0x1, -R4 ;  /* 0x00000001090a7824 */ /* 0x000fe200078e0a04 */
[----:B------:R-:W-:-:S03]  /*1a120*/  MOV R3, RZ ;  /* 0x000000ff00037202 */ /* 0x000fc60000000f00 */
        /* <DEDUP_REMOVED lines=10> */
.L_x_14827:
        /* <DEDUP_REMOVED lines=27> */
[----:B------:R-:W-:Y:S01]  /*1a380*/  @!P1 IMAD.IADD R2, R2, 0x1, -R7 ;  /* 0x0000000102029824 */ /* 0x000fe200078e0a07 */
[----:B------:R-:W-:-:S02]  /*1a390*/  @!P1 IADD3 R10, R10, 0x1, RZ ;  /* 0x000000010a0a9810 */ /* 0x000fc40007ffe0ff */
        /* <DEDUP_REMOVED lines=34> */
.L_x_14828:
        /* <DEDUP_REMOVED lines=28> */
[----:B------:R-:W-:Y:S01]  /*1a780*/  IMAD R9, R7, R2, RZ ;  /* 0x0000000207097224 */ /* 0x000fe200078e02ff */
[----:B------:R-:W-:-:S03]  /*1a790*/  IADD3 R2, -R2, RZ, RZ ;  /* 0x000000ff02027210 */ /* 0x000fc60007ffe1ff */
[----:B------:R-:W-:Y:S02]  /*1a7a0*/  IMAD.MOV R10, RZ, RZ, -R9 ;  /* 0x000000ffff0a7224 */ /* 0x000fe400078e0a09 */
        /* <DEDUP_REMOVED lines=30> */
.L_x_14829:
[----:B01----:R-:W-:-:S05]  /*1a990*/  LOP3.LUT R3, RZ, R2, RZ, 0x33, !PT ;  /* 0x00000002ff037212 */ /* 0x003fca00078e33ff */
[----:B------:R-:W-:-:S05]  /*1a9a0*/  IMAD.IADD R2, R4, 0x1, R3 ;  /* 0x0000000104027824 */ /* 0x000fca00078e0203 */
[----:B------:R1:W-:Y:S01]  /*1a9b0*/  STL [R1+0x4], R2 ;  /* 0x0000040201007387 */ /* 0x0003e20000100800 */
[----:B------:R-:W-:Y:S05]  /*1a9c0*/  BRA `(.L_x_14830) ;  /* 0x0000000000107947 */ /* 0x000fea0003800000 */
.L_x_14825:
[----:B------:R-:W-:Y:S01]  /*1a9d0*/  IMAD.U32 R2, RZ, RZ, UR6 ;  /* 0x00000006ff027e24 */ /* 0x000fe2000f8e00ff */
[----:B------:R0:W-:Y:S04]  /*1a9e0*/  STL [R1+0x4], RZ ;  /* 0x000004ff01007387 */ /* 0x0001e80000100800 */
[----:B------:R0:W-:Y:S04]  /*1a9f0*/  STL [R1+0x8], RZ ;  /* 0x000008ff01007387 */ /* 0x0001e80000100800 */
[----:B------:R0:W-:Y:S02]  /*1aa00*/  STL [R1], R2 ;  /* 0x0000000201007387 */ /* 0x0001e40000100800 */
.L_x_14830:
        /* <DEDUP_REMOVED lines=10> */
.L_x_14823:
        /* <DEDUP_REMOVED lines=35> */
[C---:B-1----:R-:W-:Y:S02]  /*1ace0*/  LOP3.LUT R2, R0.reuse, 0x80, RZ, 0xfc, !PT ;  /* 0x0000008000027812 */ /* 0x042fe400078efcff */
[----:B------:R-:W-:-:S07]  /*1acf0*/  LOP3.LUT R0, R0, 0xc0, RZ, 0xfc, !PT ;  /* 0x000000c000007812 */ /* 0x000fce00078efcff */
.L_x_14981:
        /* <DEDUP_REMOVED lines=26> */
[----:B-1----:R-:W-:Y:S01]  /*1aea0*/  IMAD.MOV.U32 R0, RZ, RZ, RZ ;  /* 0x000000ffff007224 */ /* 0x002fe200078e00ff */
[----:B------:R-:W-:Y:S02]  /*1aeb0*/  ISETP.NE.U32.AND P1, PT, RZ, UR8, PT ;  /* 0x00000008ff007c0c */ /* 0x000fe4000bf25070 */
[C---:B------:R-:W-:Y:S02]  /*1aec0*/  IADD3 R6, P5, R17.reuse, UR6, RZ ;  /* 0x0000000611067c10 */ /* 0x040fe4000ffbe0ff */
[----:B--2---:R-:W-:-:S02]  /*1aed0*/  IADD3 R2, P4, R17, UR4, RZ ;  /* 0x0000000411027c10 */ /* 0x004fc4000ff9e0ff */
        /* <DEDUP_REMOVED lines=35> */
.L_x_14832:
        /* <DEDUP_REMOVED lines=17> */
.L_x_14833:
[----:B------:R-:W-:Y:S05]  /*1b220*/  @!P0 BRA `(.L_x_14834) ;  /* 0x00000000000c8947 */ /* 0x000fea0003800000 */
[----:B------:R-:W2:Y:S04]  /*1b230*/  LDG.E R8, desc[UR40][R6.64] ;  /* 0x0000002806087981 */ /* 0x000ea8000c1e1900 */
[----:B------:R-:W2:Y:S02]  /*1b240*/  LDG.E R6, desc[UR40][R6.64+0x4] ;  /* 0x0000042806067981 */ /* 0x000ea4000c1e1900 */
[----:B--2---:R-:W-:-:S07]  /*1b250*/  IMAD.IADD R8, R6, 0x1, -R8 ;  /* 0x0000000106087824 */ /* 0x004fce00078e0a08 */
.L_x_14834:
[----:B------:R-:W3:Y:S01]  /*1b260*/  LDL R7, [R1+0x4] ;  /* 0x0000040001077983 */ /* 0x000ee20000100800 */
[----:B--2---:R-:W2:Y:S03]  /*1b270*/  LDC R3, c[0x0][0x448] ;  /* 0x00011200ff037b82 */ /* 0x004ea60000000800 */
[----:B-1----:R-:W4:Y:S04]  /*1b280*/  @P1 LDG.E R2, desc[UR40][R4.64] ;  /* 0x0000002804021981 */ /* 0x002f28000c1e1900 */
[----:B------:R1:W4:Y:S01]  /*1b290*/  @P1 LDG.E R4, desc[UR40][R4.64+0x4] ;  /* 0x0000042804041981 */ /* 0x000322000c1e1900 */
[----:B-----5:R-:W-:Y:S01]  /*1b2a0*/  IMAD.IADD R9, R8, 0x1, -R9 ;  /* 0x0000000108097824 */ /* 0x020fe200078e0a09 */
[----:B------:R-:W-:Y:S01]  /*1b2b0*/  LOP3.LUT R12, R10, 0xff, RZ, 0xc0, !PT ;  /* 0x000000ff0a0c7812 */ /* 0x000fe200078ec0ff */
[----:B------:R-:W-:Y:S01]  /*1b2c0*/  BSSY B0, `(.L_x_14835) ;  /* 0x0000036000007945 */ /* 0x000fe20003800000 */
[----:B------:R-:W-:-:S03]  /*1b2d0*/  SHF.R.U32.HI R10, RZ, 0x10, R10 ;  /* 0x00000010ff0a7819 */ /* 0x000fc6000001160a */
[----:B------:R0:W-:Y:S01]  /*1b2e0*/  STL [R1+0x84], R12 ;  /* 0x0000840c01007387 */ /* 0x0001e20000100800 */
[----:B--2---:R-:W-:-:S13]  /*1b2f0*/  ISETP.NE.AND P0, PT, R3, 0x1, PT ;  /* 0x000000010300780c */ /* 0x004fda0003f05270 */
[----:B-1----:R-:W1:Y:S08]  /*1b300*/  @P0 LDC R5, c[0x0][0x44c] ;  /* 0x00011300ff050b82 */ /* 0x002e700000000800 */
[----:B------:R-:W2:Y:S01]  /*1b310*/  @P0 LDC R6, c[0x0][0x450] ;  /* 0x00011400ff060b82 */ /* 0x000ea20000000800 */
[----:B---3--:R-:W-:-:S05]  /*1b320*/  IMAD.SHL.U32 R3, R7, 0x80, RZ ;  /* 0x0000008007037824 */ /* 0x008fca00078e00ff */
[----:B------:R-:W-:Y:S01]  /*1b330*/  IADD3 R3, R3, 0x7f, RZ ;  /* 0x0000007f03037810 */ /* 0x000fe20007ffe0ff */
[----:B----4-:R-:W-:-:S04]  /*1b340*/  @P1 IMAD.IADD R11, R4, 0x1, -R2 ;  /* 0x00000001040b1824 */ /* 0x010fc800078e0a02 */
[----:B-1----:R-:W-:-:S05]  /*1b350*/  @P0 IMAD.HI.U32 R2, R3, R5, RZ ;  /* 0x0000000503020227 */ /* 0x002fca00078e00ff */
[----:B--2---:R-:W-:Y:S01]  /*1b360*/  @P0 SHF.R.U32.HI R3, RZ, R6, R2 ;  /* 0x00000006ff030219 */ /* 0x004fe20000011602 */
[----:B------:R-:W-:-:S04]  /*1b370*/  IMAD.IADD R2, R9, 0x1, R11 ;  /* 0x0000000109027824 */ /* 0x000fc800078e020b */
[C---:B------:R-:W-:Y:S01]  /*1b380*/  VIADD R4, R2.reuse, 0x5f ;  /* 0x0000005f02047836 */ /* 0x040fe20000000000 */
[----:B------:R-:W-:-:S03]  /*1b390*/  IADD3 R21, R2, 0x60, -R14 ;  /* 0x0000006002157810 */ /* 0x000fc60007ffe80e */
[----:B------:R-:W-:-:S04]  /*1b3a0*/  IMAD.HI R2, R4, 0x2aaaaaab, RZ ;  /* 0x2aaaaaab04027827 */ /* 0x000fc800078e02ff */
[----:B------:R-:W-:Y:S01]  /*1b3b0*/  IMAD.IADD R3, R21, 0x1, R3 ;  /* 0x0000000115037824 */ /* 0x000fe200078e0203 */
[----:B------:R-:W-:-:S03]  /*1b3c0*/  SHF.R.U32.HI R20, RZ, 0x1f, R2 ;  /* 0x0000001fff147819 */ /* 0x000fc60000011602 */
[----:B------:R-:W-:Y:S01]  /*1b3d0*/  IMAD.HI R3, R3, 0x2aaaaaab, RZ ;  /* 0x2aaaaaab03037827 */ /* 0x000fe200078e02ff */
[----:B------:R-:W-:-:S03]  /*1b3e0*/  LEA.HI.SX32 R20, R2, R20, 0x1c ;  /* 0x0000001402147211 */ /* 0x000fc600078fe2ff */
[----:B------:R-:W-:Y:S01]  /*1b3f0*/  IMAD.MOV.U32 R2, RZ, RZ, RZ ;  /* 0x000000ffff027224 */ /* 0x000fe200078e00ff */
[----:B------:R-:W-:-:S04]  /*1b400*/  SHF.R.U32.HI R8, RZ, 0x1f, R3 ;  /* 0x0000001fff087819 */ /* 0x000fc80000011603 */
[----:B------:R-:W-:-:S04]  /*1b410*/  LEA.HI.SX32 R8, R3, R8, 0x1c ;  /* 0x0000000803087211 */ /* 0x000fc800078fe2ff */
[----:B------:R-:W-:-:S04]  /*1b420*/  VIMNMX R8, R20, R8, PT ;  /* 0x0000000814087248 */ /* 0x000fc80003fe0100 */
[----:B------:R-:W-:-:S13]  /*1b430*/  ISETP.GE.AND P0, PT, R8, 0x1, PT ;  /* 0x000000010800780c */ /* 0x000fda0003f06270 */
[----:B0-----:R-:W-:Y:S05]  /*1b440*/  @!P0 BRA `(.L_x_14836) ;  /* 0x0000000000748947 */ /* 0x001fea0003800000 */
[----:B------:R-:W-:Y:S01]  /*1b450*/  ISETP.NE.AND P0, PT, R10, RZ, PT ;  /* 0x000000ff0a00720c */ /* 0x000fe20003f05270 */
[----:B------:R-:W-:-:S03]  /*1b460*/  ULDC UR4, c[0x0][0xae8] ;  /* 0x0002ba0000047ab9 */ /* 0x000fc60000000800 */
[----:B------:R-:W-:-:S04]  /*1b470*/  SEL R3, R10, UR4, P0 ;  /* 0x000000040a037c07 */ /* 0x000fc80008000000 */
[-C--:B------:R-:W-:Y:S02]  /*1b480*/  IABS R4, R3.reuse ;  /* 0x0000000300047213 */ /* 0x080fe40000000000 */
[----:B------:R-:W-:Y:S02]  /*1b490*/  IADD3 R2, R3, -0x1, R8 ;  /* 0xffffffff03027810 */ /* 0x000fe40007ffe008 */
[----:B------:R-:W0:Y:S02]  /*1b4a0*/  I2F.RP R6, R4 ;  /* 0x0000000400067306 */ /* 0x000e240000209400 */
[----:B------:R-:W-:-:S04]  /*1b4b0*/  LOP3.LUT R5, R2, R3, RZ, 0x3c, !PT ;  /* 0x0000000302057212 */ /* 0x000fc800078e3cff */
[----:B------:R-:W-:Y:S02]  /*1b4c0*/  ISETP.GE.AND P3, PT, R5, RZ, PT ;  /* 0x000000ff0500720c */ /* 0x000fe40003f66270 */
        /* <DEDUP_REMOVED lines=8> */
[----:B------:R-:W-:-:S05]  /*1b550*/  IABS R2, R3 ;  /* 0x0000000300027213 */ /* 0x000fca0000000000 */
[----:B------:R-:W-:-:S05]  /*1b560*/  IMAD.MOV R2, RZ, RZ, -R2 ;  /* 0x000000ffff027224 */ /* 0x000fca00078e0a02 */
[----:B------:R-:W-:Y:S01]  /*1b570*/  MOV R6, R2 ;  /* 0x0000000200067202 */ /* 0x000fe20000000f00 */
        /* <DEDUP_REMOVED lines=10> */
.L_x_14836:
[----:B------:R-:W-:Y:S05]  /*1b620*/  BSYNC B0 ;  /* 0x0000000000007941 */ /* 0x000fea0003800000 */
.L_x_14835:
[-C--:B------:R-:W-:Y:S01]  /*1b630*/  IMAD R3, R12, R2.reuse, RZ ;  /* 0x000000020c037224 */ /* 0x080fe200078e02ff */
[----:B------:R-:W-:Y:S04]  /*1b640*/  BSSY B0, `(.L_x_14837) ;  /* 0x0000141000007945 */ /* 0x000fe80003800000 */
[----:B------:R-:W-:-:S05]  /*1b650*/  VIADDMNMX R2, R3, R2, R8, PT ;  /* 0x0000000203027246 */ /* 0x000fca0003800108 */
[--C-:B------:R-:W-:Y:S02]  /*1b660*/  IMAD R4, R2, 0x60, -R9.reuse ;  /* 0x0000006002047824 */ /* 0x100fe400078e0a09 */
[----:B------:R-:W-:-:S03]  /*1b670*/  IMAD R2, R3, 0x60, -R9 ;  /* 0x0000006003027824 */ /* 0x000fc600078e0a09 */
[----:B------:R-:W-:Y:S02]  /*1b680*/  VIMNMX R11, R4, R11, PT ;  /* 0x0000000b040b7248 */ /* 0x000fe40003fe0100 */
[----:B------:R-:W-:-:S04]  /*1b690*/  VIMNMX R2, RZ, R2, !PT ;  /* 0x00000002ff027248 */ /* 0x000fc80007fe0100 */
        /* <DEDUP_REMOVED lines=18> */
.L_x_15063:
[----:B-1----:R-:W-:Y:S02]  /*1b7c0*/  ISETP.NE.AND P0, PT, R14, RZ, PT ;  /* 0x000000ff0e00720c */ /* 0x002fe40003f05270 */
[----:B------:R-:W-:-:S11]  /*1b7d0*/  PLOP3.LUT P6, PT, PT, PT, PT, 0x8, 0x0 ;  /* 0x000000000000781c */ /* 0x000fd60003fce170 */
[----:B------:R-:W-:Y:S05]  /*1b7e0*/  @P0 BRA `(.L_x_14840) ;  /* 0x00000000000c0947 */ /* 0x000fea0003800000 */
[----:B------:R-:W-:-:S03]  /*1b7f0*/  UMOV UR4, 0xffffffff ;  /* 0xffffffff00047882 */ /* 0x000fc60000000000 */
[----:B------:R-:W-:Y:S05]  /*1b800*/  BRA.DIV UR4, `(.L_x_14841) ;  /* 0x0000009204147947 */ /* 0x000fea000b800000 */
[----:B------:R-:W-:-:S13]  /*1b810*/  ELECT P6, URZ, PT ;  /* 0x00000000003f782f */ /* 0x000fda00038c0000 */
.L_x_14840:
        /* <DEDUP_REMOVED lines=9> */
.L_x_15066:
[----:B------:R-:W-:Y:S05]  /*1b8b0*/  BSYNC B1 ;  /* 0x0000000000017941 */ /* 0x000fea0003800000 */
.L_x_14842:
        /* <DEDUP_REMOVED lines=12> */
.L_x_15067:
[----:B------:R-:W-:Y:S05]  /*1b980*/  BSYNC B2 ;  /* 0x0000000000027941 */ /* 0x000fea0003800000 */
.L_x_14846:
[----:B------:R-:W-:Y:S04]  /*1b990*/  BSSY B2, `(.L_x_14848) ;  /* 0x0000009000027945 */ /* 0x000fe80003800000 */
[----:B------:R-:W-:Y:S05]  /*1b9a0*/  @P1 BRA `(.L_x_14849) ;  /* 0x00000000001c1947 */ /* 0x000fea0003800000 */
[----:B------:R-:W1:Y:S01]  /*1b9b0*/  S2R R6, SR_TID.X ;  /* 0x0000000000067919 */ /* 0x000e620000002100 */
[----:B------:R-:W-:-:S04]  /*1b9c0*/  MOV R5, 0x3000 ;  /* 0x0000300000057802 */ /* 0x000fc80000000f00 */
[----:B------:R2:W-:Y:S01]  /*1b9d0*/  SYNCS.ARRIVE.TRANS64 RZ, [R4+URZ+0x32490], R5 ;  /* 0x0324900504ff79a7 */ /* 0x0005e2000800003f */
[----:B-1----:R-:W-:-:S04]  /*1b9e0*/  LOP3.LUT R6, R6, 0x1f, RZ, 0xc0, !PT ;  /* 0x0000001f06067812 */ /* 0x002fc800078ec0ff */
[----:B------:R-:W-:-:S13]  /*1b9f0*/  ISETP.NE.AND P0, PT, R6, RZ, PT ;  /* 0x000000ff0600720c */ /* 0x000fda0003f05270 */
[----:B--2---:R-:W-:Y:S05]  /*1ba00*/  @!P0 BRA `(.L_x_14849) ;  /* 0x0000000000048947 */ /* 0x004fea0003800000 */
[----:B------:R-:W-:Y:S01]  /*1ba10*/  BPT.TRAP 0x1 ;  /* 0x000000040000795c */ /* 0x000fe20000300000 */
.L_x_14849:
[----:B------:R-:W-:Y:S05]  /*1ba20*/  BSYNC B2 ;  /* 0x0000000000027941 */ /* 0x000fea0003800000 */
.L_x_14848:
        /* <DEDUP_REMOVED lines=13> */
.L_x_14850:
        /* <DEDUP_REMOVED lines=13> */
.L_x_15068:
[----:B------:R-:W-:Y:S05]  /*1bbd0*/  BSYNC B2 ;  /* 0x0000000000027941 */ /* 0x000fea0003800000 */
.L_x_14851:
        /* <DEDUP_REMOVED lines=11> */
.L_x_14854:
[----:B------:R-:W-:Y:S05]  /*1bc90*/  BSYNC B2 ;  /* 0x0000000000027941 */ /* 0x000fea0003800000 */
.L_x_14853:
        /* <DEDUP_REMOVED lines=10> */
.L_x_14855:
        /* <DEDUP_REMOVED lines=15> */
.L_x_14856:
        /* <DEDUP_REMOVED lines=15> */
.L_x_14857:
        /* <DEDUP_REMOVED lines=15> */
.L_x_14858:
        /* <DEDUP_REMOVED lines=10> */
.L_x_14845:
[----:B------:R-:W-:Y:S05]  /*1c0b0*/  BSYNC B1 ;  /* 0x0000000000017941 */ /* 0x000fea0003800000 */
.L_x_14844:
        /* <DEDUP_REMOVED lines=13> */
.L_x_14874:
        /* <DEDUP_REMOVED lines=13> */
.L_x_15069:
[----:B------:R-:W-:Y:S05]  /*1c260*/  BSYNC B2 ;  /* 0x0000000000027941 */ /* 0x000fea0003800000 */
.L_x_14861:
        /* <DEDUP_REMOVED lines=9> */
.L_x_14864:
[----:B------:R-:W-:Y:S05]  /*1c300*/  BSYNC B2 ;  /* 0x0000000000027941 */ /* 0x000fea0003800000 */
.L_x_14863:
        /* <DEDUP_REMOVED lines=12> */
.L_x_14865:
        /* <DEDUP_REMOVED lines=13> */
.L_x_15070:
[----:B------:R-:W-:Y:S05]  /*1c4a0*/  BSYNC B2 ;  /* 0x0000000000027941 */ /* 0x000fea0003800000 */
.L_x_14866:
[----:B------:R-:W-:Y:S01]  /*1c4b0*/  BSSY B2, `(.L_x_14868) ;  /* 0x000000b000027945 */ /* 0x000fe20003800000 */
[----:B------:R-:W-:Y:S01]  /*1c4c0*/  MOV R12, 0x0 ;  /* 0x00000000000c7802 */ /* 0x000fe20000000f00 */
[----:B------:R-:W-:Y:S02]  /*1c4d0*/  IMAD.MOV.U32 R13, RZ, RZ, 0x12f00000 ;  /* 0x12f00000ff0d7424 */ /* 0x000fe400078e00ff */
[----:B------:R-:W-:Y:S05]  /*1c4e0*/  @P2 BRA `(.L_x_14869) ;  /* 0x00000000001c2947 */ /* 0x000fea0003800000 */
[----:B------:R-:W2:Y:S01]  /*1c4f0*/  S2R R7, SR_TID.X ;  /* 0x0000000000077919 */ /* 0x000ea20000002100 */
[----:B01----:R-:W-:-:S04]  /*1c500*/  IMAD.MOV.U32 R6, RZ, RZ, 0xc000 ;  /* 0x0000c000ff067424 */ /* 0x003fc800078e00ff */
[----:B------:R3:W-:Y:S01]  /*1c510*/  SYNCS.ARRIVE.TRANS64 RZ, [R5+URZ+0x324b0], R6 ;  /* 0x0324b00605ff79a7 */ /* 0x0007e2000800003f */
[----:B--2---:R-:W-:-:S04]  /*1c520*/  LOP3.LUT R7, R7, 0x1f, RZ, 0xc0, !PT ;  /* 0x0000001f07077812 */ /* 0x004fc800078ec0ff */
[----:B------:R-:W-:-:S13]  /*1c530*/  ISETP.NE.AND P1, PT, R7, RZ, PT ;  /* 0x000000ff0700720c */ /* 0x000fda0003f25270 */
[----:B---3--:R-:W-:Y:S05]  /*1c540*/  @!P1 BRA `(.L_x_14869) ;  /* 0x0000000000049947 */ /* 0x008fea0003800000 */
[----:B------:R-:W-:Y:S01]  /*1c550*/  BPT.TRAP 0x1 ;  /* 0x000000040000795c */ /* 0x000fe20000300000 */
.L_x_14869:
[----:B------:R-:W-:Y:S05]  /*1c560*/  BSYNC B2 ;  /* 0x0000000000027941 */ /* 0x000fea0003800000 */
.L_x_14868:
        /* <DEDUP_REMOVED lines=10> */
.L_x_14870:
        /* <DEDUP_REMOVED lines=15> */
.L_x_14871:
        /* <DEDUP_REMOVED lines=15> */
.L_x_14872:
        /* <DEDUP_REMOVED lines=15> */
.L_x_14873:
        /* <DEDUP_REMOVED lines=10> */
.L_x_14860:
[----:B------:R-:W-:Y:S05]  /*1c980*/  BSYNC B1 ;  /* 0x0000000000017941 */ /* 0x000fea0003800000 */
.L_x_14859:
        /* <DEDUP_REMOVED lines=12> */
.L_x_14838:
[----:B------:R-:W-:Y:S05]  /*1ca50*/  BSYNC B0 ;  /* 0x0000000000007941 */ /* 0x000fea0003800000 */
.L_x_14837:
        /* <DEDUP_REMOVED lines=49> */
.L_x_14876:
[----:B------:R-:W-:Y:S05]  /*1cd70*/  BSYNC B0 ;  /* 0x0000000000007941 */ /* 0x000fea0003800000 */
.L_x_14875:
        /* <DEDUP_REMOVED lines=16> */
[----:B------:R-:W0:Y:S08]  /*1ce80*/  FLO.U32 R0, UR4 ;  /* 0x0000000400007d00 */ /* 0x000e3000080e0000 */
[----:B------:R-:W1:Y:S01]  /*1ce90*/  POPC R2, UR4 ;  /* 0x0000000400027d09 */ /* 0x000e620008000000 */
[----:B0-----:R-:W-:-:S13]  /*1cea0*/  ISETP.EQ.U32.AND P0, PT, R0, R3, PT ;  /* 0x000000030000720c */ /* 0x001fda0003f02070 */
        /* <DEDUP_REMOVED lines=8> */
.L_x_14878:
        /* <DEDUP_REMOVED lines=20> */
.L_x_14881:
[----:B------:R-:W-:Y:S05]  /*1d070*/  BSYNC B6 ;  /* 0x0000000000067941 */ /* 0x000fea0003800000 */
.L_x_14880:
        /* <DEDUP_REMOVED lines=20> */
.L_x_14884:
[----:B------:R-:W-:Y:S01]  /*1d1c0*/  MOV R2, 0x0 ;  /* 0x0000000000027802 */ /* 0x000fe20000000f00 */
[----:B------:R-:W-:Y:S01]  /*1d1d0*/  ULDC.64 UR4, c[0x4][0x118] ;  /* 0x0100460000047ab9 */ /* 0x000fe20000000a00 */
[----:B------:R-:W-:Y:S01]  /*1d1e0*/  ULDC.64 UR6, c[0x4][0x120] ;  /* 0x0100480000067ab9 */ /* 0x000fe20000000a00 */
[----:B------:R-:W-:Y:S01]  /*1d1f0*/  ULDC.64 UR8, c[0x4][0x18] ;  /* 0x0100060000087ab9 */ /* 0x000fe20000000a00 */
[----:B------:R-:W-:Y:S01]  /*1d200*/  MOV R4, UR4 ;  /* 0x0000000400047c02 */ /* 0x000fe20008000f00 */
[----:B------:R-:W-:Y:S01]  /*1d210*/  IMAD.U32 R5, RZ, RZ, UR5 ;  /* 0x00000005ff057e24 */ /* 0x000fe2000f8e00ff */
        /* <DEDUP_REMOVED lines=10> */
.L_x_14883:
[----:B------:R-:W-:Y:S05]  /*1d2c0*/  BSYNC B6 ;  /* 0x0000000000067941 */ /* 0x000fea0003800000 */
.L_x_14882:
        /* <DEDUP_REMOVED lines=24> */
.L_x_15073:
        /* <DEDUP_REMOVED lines=11> */
.L_x_15076:
        /* <DEDUP_REMOVED lines=24> */
.L_x_14888:
[----:B-1----:R-:W2:Y:S01]  /*1d680*/  LDL R2, [R1+0x18] ;  /* 0x0000180001027983 */ /* 0x002ea20000100800 */
[----:B0-----:R-:W-:Y:S01]  /*1d690*/  IMAD R0, R19, 0x8, R18 ;  /* 0x0000000813007824 */ /* 0x001fe200078e0212 */
[----:B--2---:R-:W-:-:S04]  /*1d6a0*/  SHF.L.U32 R2, R2, 0x1f, RZ ;  /* 0x0000001f02027819 */ /* 0x004fc800000006ff */
[----:B------:R-:W0:Y:S02]  /*1d6b0*/  SYNCS.PHASECHK.TRANS64.TRYWAIT P0, [R0+URZ+0x32440], R2 ;  /* 0x03244002000075a7 */ /* 0x000e24000800017f */
[----:B0-----:R-:W-:Y:S05]  /*1d6c0*/  @!P0 BRA `(.L_x_14889) ;  /* 0x00000074003c8947 */ /* 0x001fea0003800000 */
.L_x_15077:
        /* <DEDUP_REMOVED lines=11> */
.L_x_14890:
        /* <DEDUP_REMOVED lines=24> */
.L_x_14886:
        /* <DEDUP_REMOVED lines=34> */
.L_x_14892:
[----:B------:R-:W-:Y:S05]  /*1db20*/  BSYNC B6 ;  /* 0x0000000000067941 */ /* 0x000fea0003800000 */
.L_x_14891:
        /* <DEDUP_REMOVED lines=24> */
[----:B------:R-:W-:-:S04]  /*1dcb0*/  ULDC.64 UR4, c[0x0][0x2d8] ;  /* 0x0000b60000047ab9 */ /* 0x000fc80000000a00 */
[----:B------:R-:W-:-:S03]  /*1dcc0*/  IADD3 R3, R3, R4, RZ ;  /* 0x0000000403037210 */ /* 0x000fc60007ffe0ff */
        /* <DEDUP_REMOVED lines=58> */
[----:B------:R-:W-:Y:S04]  /*1e070*/  SHFL.IDX PT, R6, R2, 0x2, 0x181f ;  /* 0x00581f0002067f89 */ /* 0x000fe800000e0000 */
[----:B0-----:R-:W0:Y:S04]  /*1e080*/  SHFL.IDX PT, R4, R3, 0x2, 0x181f ;  /* 0x00581f0003047f89 */ /* 0x001e2800000e0000 */
[----:B------:R1:W-:Y:S02]  /*1e090*/  STL [R1+0x60], R11 ;  /* 0x0000600b01007387 */ /* 0x0003e40000100800 */
[----:B-1----:R-:W-:-:S04]  /*1e0a0*/  IADD3 R11, R10, 0x20, RZ ;  /* 0x000000200a0b7810 */ /* 0x002fc80007ffe0ff */
[----:B------:R-:W-:-:S13]  /*1e0b0*/  ISETP.GE.AND P1, PT, R11, R0, PT ;  /* 0x000000000b00720c */ /* 0x000fda0003f26270 */
[----:B0-----:R-:W-:-:S05]  /*1e0c0*/  @!P1 LEA R5, P2, R9, R4, 0x1 ;  /* 0x0000000409059211 */ /* 0x001fca00078408ff */
[----:B------:R-:W-:-:S05]  /*1e0d0*/  @!P1 IMAD.X R4, RZ, RZ, R6, P2 ;  /* 0x000000ffff049224 */ /* 0x000fca00010e0606 */
        /* <DEDUP_REMOVED lines=51> */
.L_x_15094:
[----:B0-----:R-:W3:Y:S02]  /*1e410*/  LDL R2, [R1+0x4] ;  /* 0x0000040001027983 */ /* 0x001ee40000100800 */
[----:B---3--:R-:W-:-:S04]  /*1e420*/  IADD3 R2, R2, 0x70, RZ ;  /* 0x0000007002027810 */ /* 0x008fc80007ffe0ff */
        /* <DEDUP_REMOVED lines=10> */
.L_x_14894:
        /* <DEDUP_REMOVED lines=37> */
.L_x_14896:
[----:B------:R-:W-:Y:S05]  /*1e720*/  BSYNC B6 ;  /* 0x0000000000067941 */ /* 0x000fea0003800000 */
.L_x_14895:
        /* <DEDUP_REMOVED lines=10> */
[----:B-1----:R-:W-:-:S05]  /*1e7d0*/  IMAD.SHL.U32 R8, R8, 0x8, RZ ;  /* 0x0000000808087824 */ /* 0x002fca00078e00ff */
        /* <DEDUP_REMOVED lines=34> */
[----:B------:R-:W-:Y:S02]  /*1ea00*/  ISETP.GE.AND P1, PT, R9, UR4, PT ;  /* 0x0000000409007c0c */ /* 0x000fe4000bf26270 */
[----:B------:R-:W-:Y:S02]  /*1ea10*/  IADD3 R4, R3, R4, RZ ;  /* 0x0000000403047210 */ /* 0x000fe40007ffe0ff */
[----:B------:R-:W-:-:S02]  /*1ea20*/  ISETP.GE.AND P0, PT, R8, UR4, PT ;  /* 0x0000000408007c0c */ /* 0x000fc4000bf06270 */
        /* <DEDUP_REMOVED lines=103> */
.L_x_15112:
[----:B--2---:R-:W2:Y:S01]  /*1f0a0*/  LDL.LU R2, [R1+0x7c] ;  /* 0x00007c0001027983 */ /* 0x004ea20000300800 */
[----:B------:R-:W-:Y:S01]  /*1f0b0*/  BSSY B0, `(.L_x_14898) ;  /* 0x000000d000007945 */ /* 0x000fe20003800000 */
[----:B--2---:R-:W-:-:S13]  /*1f0c0*/  ISETP.GE.AND P4, PT, R2, R3, PT ;  /* 0x000000030200720c */ /* 0x004fda0003f86270 */
[----:B------:R-:W-:Y:S05]  /*1f0d0*/  @P4 BRA `(.L_x_14899) ;  /* 0x0000000000284947 */ /* 0x000fea0003800000 */
[----:B0-----:R-:W2:Y:S01]  /*1f0e0*/  LDL R4, [R1+0x14] ;  /* 0x0000140001047983 */ /* 0x001ea20000100800 */
        /* <DEDUP_REMOVED lines=9> */
.L_x_14899:
[----:B------:R-:W-:Y:S05]  /*1f180*/  BSYNC B0 ;  /* 0x0000000000007941 */ /* 0x000fea0003800000 */
.L_x_14898:
[----:B------:R-:W-:Y:S01]  /*1f190*/  NOP ;  /* 0x0000000000007918 */ /* 0x000fe20000000000 */
[----:B------:R-:W-:-:S13]  /*1f1a0*/  PLOP3.LUT P0, PT, PT, PT, PT, 0x80, 0x0 ;  /* 0x000000000000781c */ /* 0x000fda0003f0f070 */
.L_x_14900:
        /* <DEDUP_REMOVED lines=16> */
[----:B------:R-:W2:Y:S03]  /*1f2b0*/  SYNCS.PHASECHK.TRANS64.TRYWAIT P0, [R18+URZ+0x32420], R0 ;  /* 0x03242000120075a7 */ /* 0x000ea6000800017f */
[----:B-12---:R-:W-:Y:S05]  /*1f2c0*/  @!P0 BRA `(.L_x_14902) ;  /* 0x0000007000988947 */ /* 0x006fea0003800000 */
.L_x_15113:
[----:B------:R-:W-:Y:S05]  /*1f2d0*/  BSYNC B0 ;  /* 0x0000000000007941 */ /* 0x000fea0003800000 */
.L_x_14901:
[----:B------:R-:W2:Y:S01]  /*1f2e0*/  LDL R2, [R1+0x48] ;  /* 0x0000480001027983 */ /* 0x000ea20000100800 */
[----:B------:R-:W-:Y:S01]  /*1f2f0*/  BSSY B0, `(.L_x_14903) ;  /* 0x000005a000007945 */ /* 0x000fe20003800000 */
[----:B--2---:R-:W-:-:S13]  /*1f300*/  LOP3.LUT P0, RZ, R2, 0x1, RZ, 0xc0, !PT ;  /* 0x0000000102ff7812 */ /* 0x004fda000780c0ff */
[----:B------:R-:W-:Y:S05]  /*1f310*/  @!P0 BRA `(.L_x_14904) ;  /* 0x00000004005c8947 */ /* 0x000fea0003800000 */
[----:B0-----:R-:W1:Y:S01]  /*1f320*/  LDL R4, [R1+0x18] ;  /* 0x0000180001047983 */ /* 0x001e620000100800 */
[----:B------:R-:W-:Y:S01]  /*1f330*/  IMAD R2, R19, 0x8, R18 ;  /* 0x0000000813027824 */ /* 0x000fe200078e0212 */
[----:B------:R-:W-:Y:S01]  /*1f340*/  BSSY B1, `(.L_x_14905) ;  /* 0x0000007000017945 */ /* 0x000fe20003800000 */
[----:B------:R-:W0:Y:S02]  /*1f350*/  S2R R3, SR_TID.X ;  /* 0x0000000000037919 */ /* 0x000e240000002100 */
[----:B0-----:R-:W-:-:S04]  /*1f360*/  LOP3.LUT R3, R3, 0x7f, RZ, 0xc0, !PT ;  /* 0x0000007f03037812 */ /* 0x001fc800078ec0ff */
[----:B------:R-:W-:Y:S02]  /*1f370*/  ISETP.NE.AND P1, PT, R3, RZ, PT ;  /* 0x000000ff0300720c */ /* 0x000fe40003f25270 */
[----:B-1----:R-:W-:-:S04]  /*1f380*/  SHF.L.U32 R0, R4, 0x1f, RZ ;  /* 0x0000001f04007819 */ /* 0x002fc800000006ff */
[----:B------:R-:W0:Y:S02]  /*1f390*/  SYNCS.PHASECHK.TRANS64.TRYWAIT P0, [R2+URZ+0x32460], R0 ;  /* 0x03246000020075a7 */ /* 0x000e24000800017f */
[----:B0-----:R-:W-:Y:S05]  /*1f3a0*/  @!P0 BRA `(.L_x_14906) ;  /* 0x0000007000748947 */ /* 0x001fea0003800000 */
.L_x_15114:
[----:B------:R-:W-:Y:S05]  /*1f3b0*/  BSYNC B1 ;  /* 0x0000000000017941 */ /* 0x000fea0003800000 */
.L_x_14905:
        /* <DEDUP_REMOVED lines=9> */
.L_x_14908:
[----:B------:R-:W-:Y:S05]  /*1f450*/  BSYNC B1 ;  /* 0x0000000000017941 */ /* 0x000fea0003800000 */
.L_x_14907:
        /* <DEDUP_REMOVED lines=12> */
.L_x_14909:
        /* <DEDUP_REMOVED lines=15> */
.L_x_14910:
        /* <DEDUP_REMOVED lines=15> */
.L_x_14911:
        /* <DEDUP_REMOVED lines=15> */
.L_x_14912:
        /* <DEDUP_REMOVED lines=10> */
.L_x_14904:
[----:B------:R-:W-:Y:S05]  /*1f890*/  BSYNC B0 ;  /* 0x0000000000007941 */ /* 0x000fea0003800000 */
.L_x_14903:
[----:B0-----:R-:W1:Y:S04]  /*1f8a0*/  LDL R4, [R1+0x4c] ;  /* 0x00004c0001047983 */ /* 0x001e680000100800 */
[----:B------:R-:W2:Y:S01]  /*1f8b0*/  LDL R5, [R1+0x28] ;  /* 0x0000280001057983 */ /* 0x000ea20000100800 */
[----:B------:R-:W-:Y:S01]  /*1f8c0*/  BSSY B0, `(.L_x_14913) ;  /* 0x00001f3000007945 */ /* 0x000fe20003800000 */
[----:B-1----:R-:W-:-:S05]  /*1f8d0*/  VIADD R0, R4, 0xfffffffe ;  /* 0xfffffffe04007836 */ /* 0x002fca0000000000 */
[----:B--2---:R-:W-:-:S13]  /*1f8e0*/  ISETP.GE.AND P0, PT, R0, R5, PT ;  /* 0x000000050000720c */ /* 0x004fda0003f06270 */
[----:B------:R-:W-:Y:S05]  /*1f8f0*/  @!P0 BRA `(.L_x_14914) ;  /* 0x0000001c00bc8947 */ /* 0x000fea0003800000 */
[----:B------:R-:W2:Y:S04]  /*1f900*/  LDL.LU R7, [R1+0x84] ;  /* 0x0000840001077983 */ /* 0x000ea80000300800 */
[----:B---3--:R-:W3:Y:S04]  /*1f910*/  LDL.LU R6, [R1+0x44] ;  /* 0x0000440001067983 */ /* 0x008ee80000300800 */
[----:B------:R-:W4:Y:S01]  /*1f920*/  LDL.LU R4, [R1+0x40] ;  /* 0x0000400001047983 */ /* 0x000f220000300800 */
[----:B------:R-:W-:Y:S01]  /*1f930*/  BSSY B2, `(.L_x_14915) ;  /* 0x00000a9000027945 */ /* 0x000fe20003800000 */
[----:B--2---:R-:W-:-:S04]  /*1f940*/  VIADD R2, R7, 0x1 ;  /* 0x0000000107027836 */ /* 0x004fc80000000000 */
[----:B---3--:R-:W-:-:S05]  /*1f950*/  IMAD R2, R2, R6, RZ ;  /* 0x0000000602027224 */ /* 0x008fca00078e02ff */
[----:B----4-:R-:W-:Y:S02]  /*1f960*/  VIMNMX R4, R4, R2, PT ;  /* 0x0000000204047248 */ /* 0x010fe40003fe0100 */
[----:B------:R-:W-:Y:S02]  /*1f970*/  LOP3.LUT R2, RZ, R5, RZ, 0x33, !PT ;  /* 0x00000005ff027212 */ /* 0x000fe400078e33ff */
[----:B------:R-:W-:-:S04]  /*1f980*/  IADD3 R8, -R4, RZ, RZ ;  /* 0x000000ff04087210 */ /* 0x000fc80007ffe1ff */
        /* <DEDUP_REMOVED lines=39> */
.L_x_14919:
        /* <DEDUP_REMOVED lines=8> */
.L_x_15115:
[----:B------:R-:W-:Y:S05]  /*1fc80*/  BSYNC B3 ;  /* 0x0000000000037941 */ /* 0x000fea0003800000 */
.L_x_14920:
        /* <DEDUP_REMOVED lines=9> */
.L_x_14923:
[----:B------:R-:W-:Y:S05]  /*1fd20*/  BSYNC B3 ;  /* 0x0000000000037941 */ /* 0x000fea0003800000 */
.L_x_14922:
        /* <DEDUP_REMOVED lines=10> */
[----:B--2---:R-:W-:Y:S01]  /*1fdd0*/  IMAD R0, R0, 0x60, R5 ;  /* 0x0000006000007824 */ /* 0x004fe200078e0205 */
[----:B------:R-:W-:-:S10]  /*1fde0*/  IADD3 R5, R2, 0x32430, RZ ;  /* 0x0003243002057810 */ /* 0x000fd40007ffe0ff */
.L_x_14924:
        /* <DEDUP_REMOVED lines=13> */
.L_x_15116:
[----:B------:R-:W-:Y:S05]  /*1fec0*/  BSYNC B3 ;  /* 0x0000000000037941 */ /* 0x000fea0003800000 */
.L_x_14925:
        /* <DEDUP_REMOVED lines=11> */
.L_x_14928:
[----:B------:R-:W-:Y:S05]  /*1ff80*/  BSYNC B3 ;  /* 0x0000000000037941 */ /* 0x000fea0003800000 */
.L_x_14927:
        /* <DEDUP_REMOVED lines=9> */
.L_x_14929:
        /* <DEDUP_REMOVED lines=15> */
.L_x_14930:
        /* <DEDUP_REMOVED lines=15> */
.L_x_14931:
        /* <DEDUP_REMOVED lines=15> */
.L_x_14932:
        /* <DEDUP_REMOVED lines=10> */
.L_x_14918:
[----:B------:R-:W-:Y:S05]  /*20390*/  BSYNC B1 ;  /* 0x0000000000017941 */ /* 0x000fea0003800000 */
.L_x_14917:
[----:B------:R-:W2:Y:S02]  /*203a0*/  LDL.LU R5, [R1+0x4c] ;  /* 0x00004c0001057983 */ /* 0x000ea40000300800 */
[----:B--2---:R-:W-:-:S07]  /*203b0*/  VIADD R0, R5, 0xfffffffd ;  /* 0xfffffffd05007836 */ /* 0x004fce0000000000 */
.L_x_14916:
[----:B------:R-:W-:Y:S05]  /*203c0*/  BSYNC B2 ;  /* 0x0000000000027941 */ /* 0x000fea0003800000 */
.L_x_14915:
[----:B------:R-:W-:Y:S02]  /*203d0*/  IADD3 R8, R8, -0x2, RZ ;  /* 0xfffffffe08087810 */ /* 0x000fe40007ffe0ff */
[----:B------:R-:W-:-:S04]  /*203e0*/  LOP3.LUT R4, RZ, R4, RZ, 0x33, !PT ;  /* 0x00000004ff047212 */ /* 0x000fc800078e33ff */
[----:B------:R-:W-:-:S13]  /*203f0*/  ISETP.NE.AND P0, PT, R8, R4, PT ;  /* 0x000000040800720c */ /* 0x000fda0003f05270 */
[----:B------:R-:W-:Y:S05]  /*20400*/  @!P0 BRA `(.L_x_14914) ;  /* 0x0000001000f88947 */ /* 0x000fea0003800000 */
.L_x_14965:
        /* <DEDUP_REMOVED lines=35> */
.L_x_14935:
        /* <DEDUP_REMOVED lines=8> */
.L_x_15117:
[----:B------:R-:W-:Y:S05]  /*206c0*/  BSYNC B2 ;  /* 0x0000000000027941 */ /* 0x000fea0003800000 */
.L_x_14936:
        /* <DEDUP_REMOVED lines=9> */
.L_x_14939:
[----:B------:R-:W-:Y:S05]  /*20760*/  BSYNC B2 ;  /* 0x0000000000027941 */ /* 0x000fea0003800000 */
.L_x_14938:
        /* <DEDUP_REMOVED lines=12> */
.L_x_14940:
        /* <DEDUP_REMOVED lines=13> */
.L_x_15118:
[----:B------:R-:W-:Y:S05]  /*20900*/  BSYNC B2 ;  /* 0x0000000000027941 */ /* 0x000fea0003800000 */
.L_x_14941:
        /* <DEDUP_REMOVED lines=11> */
.L_x_14944:
[----:B------:R-:W-:Y:S05]  /*209c0*/  BSYNC B2 ;  /* 0x0000000000027941 */ /* 0x000fea0003800000 */
.L_x_14943:
        /* <DEDUP_REMOVED lines=9> */
.L_x_14945:
        /* <DEDUP_REMOVED lines=15> */
.L_x_14946:
        /* <DEDUP_REMOVED lines=15> */
.L_x_14947:
        /* <DEDUP_REMOVED lines=15> */
.L_x_14948:
        /* <DEDUP_REMOVED lines=10> */
.L_x_14934:
[----:B------:R-:W-:Y:S05]  /*20dd0*/  BSYNC B1 ;  /* 0x0000000000017941 */ /* 0x000fea0003800000 */
.L_x_14933:
[----:B------:R-:W2:Y:S01]  /*20de0*/  LDL R5, [R1+0x48] ;  /* 0x0000480001057983 */ /* 0x000ea20000100800 */
[----:B------:R-:W-:Y:S01]  /*20df0*/  VIADD R7, R7, 0x1 ;  /* 0x0000000107077836 */ /* 0x000fe20000000000 */
[----:B------:R-:W-:Y:S04]  /*20e00*/  BSSY B1, `(.L_x_14949) ;  /* 0x000009a000017945 */ /* 0x000fe80003800000 */
[----:B------:R-:W-:-:S04]  /*20e10*/  ISETP.NE.AND P0, PT, R7, 0x2, PT ;  /* 0x000000020700780c */ /* 0x000fc80003f05270 */
[----:B------:R-:W-:Y:S02]  /*20e20*/  SEL R2, RZ, 0x1, P0 ;  /* 0x00000001ff027807 */ /* 0x000fe40000000000 */
[----:B------:R-:W-:Y:S02]  /*20e30*/  SEL R19, R7, RZ, P0 ;  /* 0x000000ff07137207 */ /* 0x000fe40000000000 */
[----:B------:R-:W-:Y:S02]  /*20e40*/  LOP3.LUT R8, R6, R2, RZ, 0x3c, !PT ;  /* 0x0000000206087212 */ /* 0x000fe400078e3cff */
[----:B------:R-:W-:-:S03]  /*20e50*/  IADD3 R6, R0, -0x1, RZ ;  /* 0xffffffff00067810 */ /* 0x000fc60007ffe0ff */
        /* <DEDUP_REMOVED lines=27> */
.L_x_14951:
        /* <DEDUP_REMOVED lines=8> */
.L_x_15119:
[----:B------:R-:W-:Y:S05]  /*21090*/  BSYNC B2 ;  /* 0x0000000000027941 */ /* 0x000fea0003800000 */
.L_x_14952:
        /* <DEDUP_REMOVED lines=9> */
.L_x_14955:
[----:B------:R-:W-:Y:S05]  /*21130*/  BSYNC B2 ;  /* 0x0000000000027941 */ /* 0x000fea0003800000 */
.L_x_14954:
        /* <DEDUP_REMOVED lines=12> */
.L_x_14956:
        /* <DEDUP_REMOVED lines=13> */
.L_x_15120:
[----:B------:R-:W-:Y:S05]  /*212d0*/  BSYNC B2 ;  /* 0x0000000000027941 */ /* 0x000fea0003800000 */
.L_x_14957:
[----:B------:R-:W-:Y:S01]  /*212e0*/  BSSY B2, `(.L_x_14959) ;  /* 0x000000b000027945 */ /* 0x000fe20003800000 */
[----:B------:R-:W-:Y:S01]  /*212f0*/  MOV R8, 0x0 ;  /* 0x0000000000087802 */ /* 0x000fe20000000f00 */
[----:B0-----:R-:W-:Y:S02]  /*21300*/  IMAD.MOV.U32 R9, RZ, RZ, 0x14f00000 ;  /* 0x14f00000ff097424 */ /* 0x001fe400078e00ff */
        /* <DEDUP_REMOVED lines=8> */
.L_x_14960:
[----:B------:R-:W-:Y:S05]  /*21390*/  BSYNC B2 ;  /* 0x0000000000027941 */ /* 0x000fea0003800000 */
.L_x_14959:
        /* <DEDUP_REMOVED lines=9> */
.L_x_14961:
        /* <DEDUP_REMOVED lines=15> */
.L_x_14962:
        /* <DEDUP_REMOVED lines=15> */
.L_x_14963:
        /* <DEDUP_REMOVED lines=15> */
.L_x_14964:
        /* <DEDUP_REMOVED lines=10> */
.L_x_14950:
[----:B------:R-:W-:Y:S05]  /*217a0*/  BSYNC B1 ;  /* 0x0000000000017941 */ /* 0x000fea0003800000 */
.L_x_14949:
[----:B------:R-:W2:Y:S01]  /*217b0*/  LDL R5, [R1+0x28] ;  /* 0x0000280001057983 */ /* 0x000ea20000100800 */
[----:B------:R-:W-:Y:S01]  /*217c0*/  VIADD R0, R0, 0xfffffffe ;  /* 0xfffffffe00007836 */ /* 0x000fe20000000000 */
[----:B--2---:R-:W-:-:S13]  /*217d0*/  ISETP.GT.AND P0, PT, R6, R5, PT ;  /* 0x000000050600720c */ /* 0x004fda0003f04270 */
[----:B------:R-:W-:Y:S05]  /*217e0*/  @P0 BRA `(.L_x_14965) ;  /* 0xffffffec00080947 */ /* 0x000fea000383ffff */
.L_x_14914:
[----:B------:R-:W-:Y:S05]  /*217f0*/  BSYNC B0 ;  /* 0x0000000000007941 */ /* 0x000fea0003800000 */
.L_x_14913:
        /* <DEDUP_REMOVED lines=13> */
[----:B------:R-:W4:Y:S01]  /*218d0*/  LDC.64 R4, c[0x0][0xd60] ;  /* 0x00035800ff047b82 */ /* 0x000f220000000a00 */
[----:B------:R-:W2:Y:S08]  /*218e0*/  FLO.U32 R0, UR4 ;  /* 0x0000000400007d00 */ /* 0x000eb000080e0000 */
[----:B-1----:R-:W4:Y:S01]  /*218f0*/  POPC R2, UR4 ;  /* 0x0000000400027d09 */ /* 0x002f220008000000 */
[----:B--2---:R-:W-:-:S13]  /*21900*/  ISETP.EQ.U32.AND P1, PT, R0, R3, PT ;  /* 0x000000030000720c */ /* 0x004fda0003f22070 */
[----:B----4-:R-:W2:Y:S01]  /*21910*/  @P1 ATOMG.E.ADD.STRONG.GPU PT, R5, desc[UR40][R4.64], R2 ;  /* 0x00000002040519a8 */ /* 0x010ea200081ee1e8 */
[----:B------:R-:W1:Y:S02]  /*21920*/  S2R R3, SR_LTMASK ;  /* 0x0000000000037919 */ /* 0x000e640000003900 */
[----:B-1----:R-:W-:-:S06]  /*21930*/  LOP3.LUT R3, R3, UR4, RZ, 0xc0, !PT ;  /* 0x0000000403037c12 */ /* 0x002fcc000f8ec0ff */
[----:B------:R-:W1:Y:S01]  /*21940*/  POPC R3, R3 ;  /* 0x0000000300037309 */ /* 0x000e620000000000 */
[----:B--2---:R-:W1:Y:S02]  /*21950*/  SHFL.IDX PT, R0, R5, R0, 0x1f ;  /* 0x00001f0005007589 */ /* 0x004e6400000e0000 */
[----:B-1----:R-:W-:-:S05]  /*21960*/  IADD3 R0, R0, UR37, R3 ;  /* 0x0000002500007c10 */ /* 0x002fca000fffe003 */
[----:B------:R2:W-:Y:S02]  /*21970*/  STL [R1], R0 ;  /* 0x0000000001007387 */ /* 0x0005e40000100800 */
.L_x_14967:
[----:B------:R-:W-:Y:S05]  /*21980*/  BSYNC B0 ;  /* 0x0000000000007941 */ /* 0x000fea0003800000 */
.L_x_14966:
[----:B------:R-:W-:-:S07]  /*21990*/  SEL R19, R19, RZ, P0 ;  /* 0x000000ff13137207 */ /* 0x000fce0000000000 */
.L_x_14879:
[----:B------:R-:W-:Y:S05]  /*219a0*/  BSYNC B7 ;  /* 0x0000000000077941 */ /* 0x000fea0003800000 */
.L_x_14877:
        /* <DEDUP_REMOVED lines=8> */
[----:B------:R-:W-:-:S05]  /*21a30*/  MOV R18, UR4 ;  /* 0x0000000400127c02 */ /* 0x000fca0008000f00 */
[----:B---3--:R-:W2:Y:S04]  /*21a40*/  LDS.128 R4, [R18+0x324d0] ;  /* 0x0324d00012047984 */ /* 0x008ea80000000c00 */
[----:B--2---:R2:W-:Y:S04]  /*21a50*/  STL.64 [R1], R4 ;  /* 0x0000000401007387 */ /* 0x0045e80000100a00 */
[----:B------:R2:W-:Y:S01]  /*21a60*/  STL.64 [R1+0x8], R6 ;  /* 0x0000080601007387 */ /* 0x0005e20000100a00 */
[----:B------:R-:W-:Y:S06]  /*21a70*/  BAR.ARV 0x4, 0x180 ;  /* 0x0106000000007b1d */ /* 0x000fec0000002000 */
[----:B------:R-:W-:Y:S05]  /*21a80*/  BRA `(.L_x_14969) ;  /* 0x0000001000347947 */ /* 0x000fea0003800000 */
.L_x_14968:
        /* <DEDUP_REMOVED lines=12> */
[----:B---3--:R-:W2:Y:S01]  /*21b50*/  @!P1 LDC.64 R6, c[0x0][0xd78] ;  /* 0x00035e00ff069b82 */ /* 0x008ea20000000a00 */
        /* <DEDUP_REMOVED lines=32> */
[----:B0-----:R0:W1:Y:S02]  /*21d60*/  SHFL.IDX PT, R9, R7, 0x1f, 0x1f ;  /* 0x03e01f0007097f89 */ /* 0x00106400000e0000 */
.L_x_15130:
[----:B------:R-:W-:Y:S02]  /*21d70*/  ULDC UR4, c[0x0][0xd38] ;  /* 0x00034e0000047ab9 */ /* 0x000fe40000000800 */
[----:B------:R-:W-:-:S04]  /*21d80*/  IMAD.U32 R2, RZ, RZ, UR4 ;  /* 0x00000004ff027e24 */ /* 0x000fc8000f8e00ff */
[----:B-1----:R-:W-:-:S04]  /*21d90*/  IMAD R9, R9, R2, RZ ;  /* 0x0000000209097224 */ /* 0x002fc800078e02ff */
[----:B------:R-:W-:-:S05]  /*21da0*/  IMAD.IADD R0, R0, 0x1, R9 ;  /* 0x0000000100007824 */ /* 0x000fca00078e0209 */
[----:B------:R-:W-:-:S13]  /*21db0*/  ISETP.GT.AND P6, PT, R0, R5, PT ;  /* 0x000000050000720c */ /* 0x000fda0003fc4270 */
[----:B------:R-:W-:Y:S05]  /*21dc0*/  @P6 BRA `(.L_x_14971) ;  /* 0x0000000000ac6947 */ /* 0x000fea0003800000 */
.L_x_14974:
        /* <DEDUP_REMOVED lines=37> */
.L_x_15138:
[----:B------:R-:W-:Y:S02]  /*22020*/  ULDC UR4, c[0x0][0xd38] ;  /* 0x00034e0000047ab9 */ /* 0x000fe40000000800 */
[----:B------:R-:W-:-:S04]  /*22030*/  IMAD.U32 R2, RZ, RZ, UR4 ;  /* 0x00000004ff027e24 */ /* 0x000fc8000f8e00ff */
[----:B-1----:R-:W-:-:S04]  /*22040*/  IMAD R9, R9, R2, RZ ;  /* 0x0000000209097224 */ /* 0x002fc800078e02ff */
[----:B------:R-:W-:-:S05]  /*22050*/  IMAD.IADD R0, R9, 0x1, R0 ;  /* 0x0000000109007824 */ /* 0x000fca00078e0200 */
[----:B------:R-:W-:-:S13]  /*22060*/  ISETP.GT.AND P6, PT, R0, R5, PT ;  /* 0x000000050000720c */ /* 0x000fda0003fc4270 */
[----:B------:R-:W-:Y:S05]  /*22070*/  @!P6 BRA `(.L_x_14974) ;  /* 0xfffffffc0054e947 */ /* 0x000fea000383ffff */
.L_x_14971:
        /* <DEDUP_REMOVED lines=12> */
.L_x_15143:
[----:B------:R-:W-:-:S13]  /*22140*/  ISETP.NE.AND P0, PT, R0, RZ, PT ;  /* 0x000000ff0000720c */ /* 0x000fda0003f05270 */
[----:B------:R-:W-:Y:S05]  /*22150*/  @!P0 BRA `(.L_x_14976) ;  /* 0x0000000000148947 */ /* 0x000fea0003800000 */
[----:B------:R-:W-:Y:S01]  /*22160*/  UMOV UR4, 0xffffffff ;  /* 0xffffffff00047882 */ /* 0x000fe20000000000 */
[----:B-1----:R-:W-:Y:S02]  /*22170*/  VIADD R3, R3, 0xffffffff ;  /* 0xffffffff03037836 */ /* 0x002fe40000000000 */
[----:B------:R-:W-:Y:S05]  /*22180*/  BRA.DIV UR4, `(.L_x_14977) ;  /* 0x0000005204287947 */ /* 0x000fea000b800000 */
[----:B------:R1:W2:Y:S02]  /*22190*/  SHFL.IDX PT, R3, R7, R3, 0x1f ;  /* 0x00001f0307037589 */ /* 0x0002a400000e0000 */
.L_x_15146:
[----:B--2---:R-:W-:-:S07]  /*221a0*/  IMAD.MOV.U32 R8, RZ, RZ, R3 ;  /* 0x000000ffff087224 */ /* 0x004fce00078e0003 */
.L_x_14976:
        /* <DEDUP_REMOVED lines=26> */
[----:B------:R-:W-:Y:S01]  /*22350*/  @P0 IADD3 R8, R8, 0x1, RZ ;  /* 0x0000000108080810 */ /* 0x000fe20007ffe0ff */
        /* <DEDUP_REMOVED lines=30> */
[C---:B------:R-:W-:Y:S01]  /*22540*/  IMAD R2, R6.reuse, R2, R3 ;  /* 0x0000000206027224 */ /* 0x040fe200078e0203 */
[----:B------:R-:W-:-:S05]  /*22550*/  LEA R6, R6, R7, 0x18 ;  /* 0x0000000706067211 */ /* 0x000fca00078ec0ff */
[----:B------:R-:W-:-:S05]  /*22560*/  IMAD R2, R2, 0x10000, R6 ;  /* 0x0001000002027824 */ /* 0x000fca00078e0206 */
[----:B------:R0:W-:Y:S01]  /*22570*/  STL [R1+0x8], R2 ;  /* 0x0000080201007387 */ /* 0x0001e20000100800 */
[----:B------:R-:W-:Y:S05]  /*22580*/  BRA `(.L_x_14979) ;  /* 0x0000000000fc7947 */ /* 0x000fea0003800000 */
.L_x_14978:
        /* <DEDUP_REMOVED lines=57> */
[----:B------:R-:W-:-:S05]  /*22920*/  IMAD.MOV.U32 R0, RZ, RZ, R2 ;  /* 0x000000ffff007224 */ /* 0x000fca00078e0002 */
[----:B------:R-:W-:Y:S02]  /*22930*/  @!P2 IADD3 R0, -R0, RZ, RZ ;  /* 0x000000ff0000a210 */ /* 0x000fe40007ffe1ff */
[----:B------:R-:W-:Y:S01]  /*22940*/  @!P1 LOP3.LUT R0, RZ, R8, RZ, 0x33, !PT ;  /* 0x00000008ff009212 */ /* 0x000fe200078e33ff */
[----:B------:R-:W-:-:S04]  /*22950*/  IMAD.MOV R8, RZ, RZ, -R8 ;  /* 0x000000ffff087224 */ /* 0x000fc800078e0a08 */
[----:B------:R-:W-:-:S05]  /*22960*/  IMAD R2, R0, R8, R6 ;  /* 0x0000000800027224 */ /* 0x000fca00078e0206 */
[----:B------:R1:W-:Y:S02]  /*22970*/  STL [R1+0x8], R2 ;  /* 0x0000080201007387 */ /* 0x0003e40000100800 */
.L_x_14979:
[----:B------:R-:W-:-:S05]  /*22980*/  LOP3.LUT R0, RZ, R0, RZ, 0x33, !PT ;  /* 0x00000000ff007212 */ /* 0x000fca00078e33ff */
[----:B------:R-:W-:-:S05]  /*22990*/  IMAD.IADD R0, R4, 0x1, R0 ;  /* 0x0000000104007824 */ /* 0x000fca00078e0200 */
[----:B------:R2:W-:Y:S01]  /*229a0*/  STL [R1+0x4], R0 ;  /* 0x0000040001007387 */ /* 0x0005e20000100800 */
[----:B------:R-:W-:Y:S05]  /*229b0*/  BRA `(.L_x_14980) ;  /* 0x0000000000287947 */ /* 0x000fea0003800000 */
.L_x_14972:
        /* <DEDUP_REMOVED lines=10> */
.L_x_14980:
        /* <DEDUP_REMOVED lines=16> */
.L_x_14969:
[----:B------:R-:W3:Y:S01]  /*22b60*/  LDL R0, [R1+0xc] ;  /* 0x00000c0001007983 */ /* 0x000ee20000100800 */
[----:B------:R-:W-:Y:S02]  /*22b70*/  ULDC UR4, c[0x0][0xd3c] ;  /* 0x00034f0000047ab9 */ /* 0x000fe40000000800 */
[----:B---3--:R-:W-:-:S13]  /*22b80*/  ISETP.GE.AND P0, PT, R0, UR4, PT ;  /* 0x0000000400007c0c */ /* 0x008fda000bf06270 */
[----:B------:R-:W-:Y:S05]  /*22b90*/  @!P0 BRA `(.L_x_14981) ;  /* 0xffffff8000588947 */ /* 0x000fea000383ffff */
[----:B------:R-:W-:Y:S05]  /*22ba0*/  BSYNC B8 ;  /* 0x0000000000087941 */ /* 0x000fea0003800000 */
.L_x_14831:
[----:B--2---:R-:W2:Y:S01]  /*22bb0*/  LDL.LU R0, [R1+0x80] ;  /* 0x0000800001007983 */ /* 0x004ea20000300800 */
[----:B------:R-:W-:Y:S01]  /*22bc0*/  BSSY B0, `(.L_x_14982) ;  /* 0x000000b000007945 */ /* 0x000fe20003800000 */
[----:B0-----:R-:W0:Y:S01]  /*22bd0*/  S2R R5, SR_CgaCtaId ;  /* 0x0000000000057919 */ /* 0x001e220000008800 */
[----:B--2---:R-:W-:-:S05]  /*22be0*/  VIADD R0, R0, 0x1 ;  /* 0x0000000100007836 */ /* 0x004fca0000000000 */
        /* <DEDUP_REMOVED lines=8> */
.L_x_15147:
[----:B------:R-:W-:Y:S05]  /*22c70*/  BSYNC B0 ;  /* 0x0000000000007941 */ /* 0x000fea0003800000 */
.L_x_14982:
[----:B------:R-:W-:-:S03]  /*22c80*/  UMOV UR4, 0xffffffff ;  /* 0xffffffff00047882 */ /* 0x000fc60000000000 */
[----:B------:R-:W-:Y:S05]  /*22c90*/  BRA.DIV UR4, `(.L_x_14984) ;  /* 0x0000004604a47947 */ /* 0x000fea000b800000 */
[----:B------:R-:W1:Y:S02]  /*22ca0*/  S2R R2, SR_TID.X ;  /* 0x0000000000027919 */ /* 0x000e640000002100 */
[----:B-1----:R-:W-:-:S04]  /*22cb0*/  SHF.R.U32.HI R2, RZ, 0x5, R2 ;  /* 0x00000005ff027819 */ /* 0x002fc80000011602 */
[----:B------:R-:W-:-:S05]  /*22cc0*/  LOP3.LUT R2, R2, 0x3, RZ, 0xc0, !PT ;  /* 0x0000000302027812 */ /* 0x000fca00078ec0ff */
[----:B------:R1:W2:Y:S02]  /*22cd0*/  SHFL.IDX PT, R14, R2, RZ, 0x1f ;  /* 0x00001fff020e7589 */ /* 0x0002a400000e0000 */
.L_x_15150:
[----:B--2---:R-:W-:-:S13]  /*22ce0*/  ISETP.NE.AND P0, PT, R14, RZ, PT ;  /* 0x000000ff0e00720c */ /* 0x004fda0003f05270 */
[----:B------:R-:W-:Y:S05]  /*22cf0*/  @P0 BRA `(.L_x_14659) ;  /* 0x00000000008c0947 */ /* 0x000fea0003800000 */
[----:B------:R-:W-:-:S03]  /*22d00*/  UMOV UR4, 0xffffffff ;  /* 0xffffffff00047882 */ /* 0x000fc60000000000 */
[----:B------:R-:W-:Y:S05]  /*22d10*/  BRA.DIV UR4, `(.L_x_14985) ;  /* 0x0000004604b87947 */ /* 0x000fea000b800000 */
[----:B------:R-:W-:-:S13]  /*22d20*/  ELECT P6, URZ, PT ;  /* 0x00000000003f782f */ /* 0x000fda00038c0000 */
.L_x_15153:
[----:B------:R-:W-:Y:S05]  /*22d30*/  @!P6 BRA `(.L_x_14659) ;  /* 0x00000000007ce947 */ /* 0x000fea0003800000 */
[----:B------:R-:W-:-:S06]  /*22d40*/  ULOP3.LUT UR4, UR36, 0x2, URZ, 0xfc, !UPT ;  /* 0x0000000224047892 */ /* 0x000fcc000f8efc3f */
[----:B-1----:R-:W-:-:S04]  /*22d50*/  MOV R2, UR4 ;  /* 0x0000000400027c02 */ /* 0x002fc80008000f00 */
[----:B------:R-:W-:-:S13]  /*22d60*/  ISETP.NE.AND P2, PT, R2, 0x3, PT ;  /* 0x000000030200780c */ /* 0x000fda0003f45270 */
[----:B------:R-:W-:Y:S05]  /*22d70*/  @!P2 BRA `(.L_x_14986) ;  /* 0x000000000004a947 */ /* 0x000fea0003800000 */
[----:B------:R-:W-:Y:S01]  /*22d80*/  BPT.TRAP 0x1 ;  /* 0x000000040000795c */ /* 0x000fe20000300000 */
.L_x_14986:
        /* <DEDUP_REMOVED lines=13> */
.L_x_15154:
[----:B------:R-:W1:Y:S02]  /*22e60*/  SYNCS.PHASECHK.TRANS64.TRYWAIT P0, [R7+URZ], R2 ;  /* 0x00000002070075a7 */ /* 0x000e64000800017f */
[----:B-1----:R-:W-:Y:S05]  /*22e70*/  @!P0 BRA `(.L_x_14988) ;  /* 0x0000004400948947 */ /* 0x002fea0003800000 */
.L_x_15155:
[----:B------:R-:W-:Y:S05]  /*22e80*/  @!P2 BRA `(.L_x_14989) ;  /* 0x000000000004a947 */ /* 0x000fea0003800000 */
[----:B------:R-:W-:Y:S01]  /*22e90*/  BPT.TRAP 0x1 ;  /* 0x000000040000795c */ /* 0x000fe20000300000 */
.L_x_14989:
[----:B------:R-:W-:-:S04]  /*22ea0*/  VIADD R0, R0, 0x32460 ;  /* 0x0003246000007836 */ /* 0x000fc80000000000 */
[----:B------:R-:W-:-:S04]  /*22eb0*/  IMAD R4, R19, 0x8, R0 ;  /* 0x0000000813047824 */ /* 0x000fc800078e0200 */
[----:B------:R-:W2:Y:S02]  /*22ec0*/  SYNCS.PHASECHK.TRANS64.TRYWAIT P0, [R4+URZ], R5 ;  /* 0x00000005040075a7 */ /* 0x000ea4000800017f */
[----:B--2---:R-:W-:Y:S05]  /*22ed0*/  @!P0 BRA `(.L_x_14990) ;  /* 0x0000004400908947 */ /* 0x004fea0003800000 */
.L_x_15156:
[----:B------:R-:W-:-:S07]  /*22ee0*/  IMAD R3, R3, 0x8, R0 ;  /* 0x0000000803037824 */ /* 0x000fce00078e0200 */
.L_x_14991:
[----:B---3--:R3:W4:Y:S02]  /*22ef0*/  SYNCS.PHASECHK.TRANS64.TRYWAIT P0, [R3+URZ], R2 ;  /* 0x00000002030075a7 */ /* 0x008724000800017f */
[----:B----4-:R-:W-:Y:S05]  /*22f00*/  @!P0 NANOSLEEP.SYNCS 0x989680 ;  /* 0x009896800000895d */ /* 0x010fea0003900000 */
[----:B------:R-:W4:Y:S02]  /*22f10*/  @!P0 SYNCS.PHASECHK.TRANS64 P0, [R3+URZ], R2 ;  /* 0x00000002030085a7 */ /* 0x000f24000800007f */
[----:B----4-:R-:W-:Y:S05]  /*22f20*/  @!P0 BRA `(.L_x_14991) ;  /* 0xfffffffc00f08947 */ /* 0x010fea000383ffff */
.L_x_14659:
[----:B------:R-:W-:Y:S05]  /*22f30*/  BSYNC B9 ;  /* 0x0000000000097941 */ /* 0x000fea0003800000 */
.L_x_14656:
[----:B------:R-:W-:Y:S05]  /*22f40*/  EXIT ;  /* 0x000000000000794d */ /* 0x000fea0003800000 */
.L_x_14679:
[----:B0-----:R0:W1:Y:S02]  /*22f50*/  SYNCS.PHASECHK.TRANS64.TRYWAIT P6, [R96+URZ+0x32490], R107 ;  /* 0x0324906b600075a7 */ /* 0x00106400080c017f */
[----:B-1----:R-:W-:Y:S05]  /*22f60*/  @!P6 NANOSLEEP.SYNCS 0x989680 ;  /* 0x009896800000e95d */ /* 0x002fea0003900000 */
[----:B------:R-:W1:Y:S02]  /*22f70*/  @!P6 SYNCS.PHASECHK.TRANS64 P6, [R96+URZ+0x32490], R107 ;  /* 0x0324906b6000e5a7 */ /* 0x000e6400080c007f */
[----:B-1----:R-:W-:Y:S05]  /*22f80*/  @!P6 BRA `(.L_x_14679) ;  /* 0xfffffffc00f0e947 */ /* 0x002fea000383ffff */
[----:B------:R-:W-:Y:S05]  /*22f90*/  BRA `(.L_x_14992) ;  /* 0xfffffe0800347947 */ /* 0x000fea000383ffff */
.L_x_14697:
[----:B0-----:R0:W1:Y:S02]  /*22fa0*/  SYNCS.PHASECHK.TRANS64.TRYWAIT P5, [R96+URZ+0x32490], R107 ;  /* 0x0324906b600075a7 */ /* 0x00106400080a017f */
[----:B-1----:R-:W-:Y:S05]  /*22fb0*/  @!P5 NANOSLEEP.SYNCS 0x989680 ;  /* 0x009896800000d95d */ /* 0x002fea0003900000 */
[----:B------:R-:W1:Y:S02]  /*22fc0*/  @!P5 SYNCS.PHASECHK.TRANS64 P5, [R96+URZ+0x32490], R107 ;  /* 0x0324906b6000d5a7 */ /* 0x000e6400080a007f */
[----:B-1----:R-:W-:Y:S05]  /*22fd0*/  @!P5 BRA `(.L_x_14697) ;  /* 0xfffffffc00f0d947 */ /* 0x002fea000383ffff */
[----:B------:R-:W-:Y:S05]  /*22fe0*/  BRA `(.L_x_14993) ;  /* 0xfffffe1800847947 */ /* 0x000fea000383ffff */
.L_x_14706:
[----:B0-----:R0:W1:Y:S02]  /*22ff0*/  SYNCS.PHASECHK.TRANS64.TRYWAIT P4, [R96+URZ+0x32490], R107 ;  /* 0x0324906b600075a7 */ /* 0x001064000808017f */
[----:B-1----:R-:W-:Y:S05]  /*23000*/  @!P4 NANOSLEEP.SYNCS 0x989680 ;  /* 0x009896800000c95d */ /* 0x002fea0003900000 */
[----:B------:R-:W1:Y:S02]  /*23010*/  @!P4 SYNCS.PHASECHK.TRANS64 P4, [R96+URZ+0x32490], R107 ;  /* 0x0324906b6000c5a7 */ /* 0x000e64000808007f */
[----:B-1----:R-:W-:Y:S05]  /*23020*/  @!P4 BRA `(.L_x_14706) ;  /* 0xfffffffc00f0c947 */ /* 0x002fea000383ffff */
[----:B------:R-:W-:Y:S05]  /*23030*/  BRA `(.L_x_14994) ;  /* 0xfffffe2800a07947 */ /* 0x000fea000383ffff */
.L_x_14712:
[----:B-1----:R1:W2:Y:S02]  /*23040*/  SYNCS.PHASECHK.TRANS64.TRYWAIT P3, [R96+URZ+0x324b0], R107 ;  /* 0x0324b06b600075a7 */ /* 0x0022a4000806017f */
[----:B--2---:R-:W-:Y:S05]  /*23050*/  @!P3 NANOSLEEP.SYNCS 0x989680 ;  /* 0x009896800000b95d */ /* 0x004fea0003900000 */
[----:B------:R-:W2:Y:S02]  /*23060*/  @!P3 SYNCS.PHASECHK.TRANS64 P3, [R96+URZ+0x324b0], R107 ;  /* 0x0324b06b6000b5a7 */ /* 0x000ea4000806007f */
[----:B--2---:R-:W-:Y:S05]  /*23070*/  @!P3 BRA `(.L_x_14712) ;  /* 0xfffffffc00f0b947 */ /* 0x004fea000383ffff */
[----:B------:R-:W-:Y:S05]  /*23080*/  BRA `(.L_x_14995) ;  /* 0xfffffe2c00347947 */ /* 0x000fea000383ffff */
.L_x_14722:
[----:B------:R-:W-:Y:S01]  /*23090*/  BSSY B0, `(.L_x_14996) ;  /* 0x0000007000007945 */ /* 0x000fe20003800000 */
[----:B------:R-:W-:Y:S01]  /*230a0*/  IMAD.MOV.U32 R12, RZ, RZ, RZ ;  /* 0x000000ffff0c7224 */ /* 0x000fe200078e00ff */
[----:B------:R-:W-:Y:S01]  /*230b0*/  MOV R15, 0xffffffff ;  /* 0xffffffff000f7802 */ /* 0x000fe20000000f00 */
[----:B------:R-:W-:-:S07]  /*230c0*/  IMAD.MOV.U32 R11, RZ, RZ, 0x1f ;  /* 0x0000001fff0b7424 */ /* 0x000fce00078e00ff */
[----:B-----5:R-:W-:Y:S05]  /*230d0*/  WARPSYNC.COLLECTIVE R15, `(.L_x_14997) ;  /* 0x000000000f087348 */ /* 0x020fea0003c00000 */
[----:B------:R0:W1:Y:S02]  /*230e0*/  SHFL.IDX P6, R14, R13, R12, R11 ;  /* 0x0000000c0d0e7389 */ /* 0x00006400000c000b */
[----:B01---5:R-:W-:Y:S01]  /*230f0*/  ENDCOLLECTIVE ;  /* 0x000000000000791b */ /* 0x023fe20003800000 */
.L_x_14997:
[----:B------:R-:W-:Y:S05]  /*23100*/  BSYNC B0 ;  /* 0x0000000000007941 */ /* 0x000fea0003800000 */
.L_x_14996:
[----:B------:R-:W-:Y:S05]  /*23110*/  BRA `(.L_x_14998) ;  /* 0xfffffe3800bc7947 */ /* 0x000fea000383ffff */
.L_x_14734:
        /* <DEDUP_REMOVED lines=8> */
.L_x_15000:
[----:B------:R-:W-:Y:S05]  /*231a0*/  BSYNC B1 ;  /* 0x0000000000017941 */ /* 0x000fea0003800000 */
.L_x_14999:
        /* <DEDUP_REMOVED lines=8> */
.L_x_15001:
[----:B------:R-:W-:Y:S01]  /*23230*/  IMAD.MOV.U32 R13, RZ, RZ, R7 ;  /* 0x000000ffff0d7224 */ /* 0x000fe200078e0007 */
[----:B------:R-:W-:-:S07]  /*23240*/  MOV R0, R14 ;  /* 0x0000000e00007202 */ /* 0x000fce0000000f00 */
[----:B------:R-:W-:Y:S05]  /*23250*/  WARPSYNC.COLLECTIVE R15, `(.L_x_15002) ;  /* 0x000000000f087348 */ /* 0x000fea0003c00000 */
[----:B------:R0:W1:Y:S02]  /*23260*/  SHFL.IDX P6, R14, R13, R12, R11 ;  /* 0x0000000c0d0e7389 */ /* 0x00006400000c000b */
[----:B01----:R-:W-:Y:S01]  /*23270*/  ENDCOLLECTIVE ;  /* 0x000000000000791b */ /* 0x003fe20003800000 */
.L_x_15002:
[----:B------:R-:W-:Y:S02]  /*23280*/  IMAD.MOV.U32 R13, RZ, RZ, R30 ;  /* 0x000000ffff0d7224 */ /* 0x000fe400078e001e */
[----:B------:R-:W-:-:S07]  /*23290*/  IMAD.MOV.U32 R5, RZ, RZ, R14 ;  /* 0x000000ffff057224 */ /* 0x000fce00078e000e */
[----:B------:R-:W-:Y:S05]  /*232a0*/  WARPSYNC.COLLECTIVE R15, `(.L_x_15003) ;  /* 0x000000000f087348 */ /* 0x000fea0003c00000 */
[----:B------:R0:W1:Y:S02]  /*232b0*/  SHFL.IDX P6, R14, R13, R12, R11 ;  /* 0x0000000c0d0e7389 */ /* 0x00006400000c000b */
[----:B01----:R-:W-:Y:S01]  /*232c0*/  ENDCOLLECTIVE ;  /* 0x000000000000791b */ /* 0x003fe20003800000 */
.L_x_15003:
[----:B------:R-:W-:Y:S05]  /*232d0*/  BRA `(.L_x_15004) ;  /* 0xfffffe4000547947 */ /* 0x000fea000383ffff */
.L_x_14737:
        /* <DEDUP_REMOVED lines=8> */
.L_x_15006:
[----:B------:R-:W-:Y:S05]  /*23360*/  BSYNC B1 ;  /* 0x0000000000017941 */ /* 0x000fea0003800000 */
.L_x_15005:
        /* <DEDUP_REMOVED lines=8> */
.L_x_15007:
[----:B------:R-:W-:Y:S02]  /*233f0*/  IMAD.MOV.U32 R13, RZ, RZ, R7 ;  /* 0x000000ffff0d7224 */ /* 0x000fe400078e0007 */
[----:B------:R-:W-:-:S07]  /*23400*/  IMAD.MOV.U32 R4, RZ, RZ, R14 ;  /* 0x000000ffff047224 */ /* 0x000fce00078e000e */
[----:B------:R-:W-:Y:S05]  /*23410*/  WARPSYNC.COLLECTIVE R15, `(.L_x_15008) ;  /* 0x000000000f087348 */ /* 0x000fea0003c00000 */
[----:B------:R0:W1:Y:S02]  /*23420*/  SHFL.IDX P6, R14, R13, R12, R11 ;  /* 0x0000000c0d0e7389 */ /* 0x00006400000c000b */
[----:B01----:R-:W-:Y:S01]  /*23430*/  ENDCOLLECTIVE ;  /* 0x000000000000791b */ /* 0x003fe20003800000 */
.L_x_15008:
[----:B------:R-:W-:Y:S02]  /*23440*/  IMAD.MOV.U32 R13, RZ, RZ, R30 ;  /* 0x000000ffff0d7224 */ /* 0x000fe400078e001e */
[----:B------:R-:W-:-:S07]  /*23450*/  IMAD.MOV.U32 R7, RZ, RZ, R14 ;  /* 0x000000ffff077224 */ /* 0x000fce00078e000e */
[----:B------:R-:W-:Y:S05]  /*23460*/  WARPSYNC.COLLECTIVE R15, `(.L_x_15009) ;  /* 0x000000000f087348 */ /* 0x000fea0003c00000 */
[----:B------:R0:W1:Y:S02]  /*23470*/  SHFL.IDX P6, R14, R13, R12, R11 ;  /* 0x0000000c0d0e7389 */ /* 0x00006400000c000b */
[----:B01----:R-:W-:Y:S01]  /*23480*/  ENDCOLLECTIVE ;  /* 0x000000000000791b */ /* 0x003fe20003800000 */
.L_x_15009:
[----:B------:R-:W-:Y:S01]  /*23490*/  IMAD.MOV.U32 R30, RZ, RZ, R14 ;  /* 0x000000ffff1e7224 */ /* 0x000fe200078e000e */
[----:B------:R-:W-:Y:S06]  /*234a0*/  BRA `(.L_x_15010) ;  /* 0xfffffe4000ac7947 */ /* 0x000fec000383ffff */
.L_x_14741:
[----:B0-----:R0:W1:Y:S02]  /*234b0*/  SYNCS.PHASECHK.TRANS64.TRYWAIT P0, [R19+URZ+0x32400], R34 ;  /* 0x03240022130075a7 */ /* 0x001064000800017f */
[----:B-1----:R-:W-:Y:S05]  /*234c0*/  @!P0 NANOSLEEP.SYNCS 0x989680 ;  /* 0x009896800000895d */ /* 0x002fea0003900000 */
[----:B------:R-:W1:Y:S02]  /*234d0*/  @!P0 SYNCS.PHASECHK.TRANS64 P0, [R19+URZ+0x32400], R34 ;  /* 0x03240022130085a7 */ /* 0x000e64000800007f */
[----:B-1----:R-:W-:Y:S05]  /*234e0*/  @!P0 BRA `(.L_x_14741) ;  /* 0xfffffffc00f08947 */ /* 0x002fea000383ffff */
[----:B------:R-:W-:Y:S05]  /*234f0*/  BRA `(.L_x_15011) ;  /* 0xfffffe44009c7947 */ /* 0x000fea000383ffff */
.L_x_14749:
[----:B------:R-:W1:Y:S01]  /*23500*/  LDC R39, c[0x0][0x3f4] ;  /* 0x0000fd00ff277b82 */ /* 0x000e620000000800 */
[----:B------:R-:W-:Y:S01]  /*23510*/  BSSY B1, `(.L_x_15012) ;  /* 0x0000008000017945 */ /* 0x000fe20003800000 */
[----:B0-----:R-:W-:Y:S01]  /*23520*/  IMAD.MOV.U32 R13, RZ, RZ, R26 ;  /* 0x000000ffff0d7224 */ /* 0x001fe200078e001a */
[----:B------:R-:W-:Y:S01]  /*23530*/  MOV R11, 0x1c1f ;  /* 0x00001c1f000b7802 */ /* 0x000fe20000000f00 */
[----:B------:R-:W-:Y:S02]  /*23540*/  IMAD.MOV.U32 R12, RZ, RZ, RZ ;  /* 0x000000ffff0c7224 */ /* 0x000fe400078e00ff */
[----:B------:R-:W-:-:S07]  /*23550*/  IMAD.MOV.U32 R15, RZ, RZ, -0x1 ;  /* 0xffffffffff0f7424 */ /* 0x000fce00078e00ff */
[----:B-1----:R-:W-:Y:S05]  /*23560*/  WARPSYNC.COLLECTIVE R15, `(.L_x_15013) ;  /* 0x000000000f087348 */ /* 0x002fea0003c00000 */
[----:B------:R0:W2:Y:S02]  /*23570*/  SHFL.IDX P6, R14, R13, R12, R11 ;  /* 0x0000000c0d0e7389 */ /* 0x0000a400000c000b */
[----:B012---:R-:W-:Y:S01]  /*23580*/  ENDCOLLECTIVE ;  /* 0x000000000000791b */ /* 0x007fe20003800000 */
.L_x_15013:
[----:B------:R-:W-:Y:S05]  /*23590*/  BSYNC B1 ;  /* 0x0000000000017941 */ /* 0x000fea0003800000 */
.L_x_15012:
[----:B------:R0:W5:Y:S01]  /*235a0*/  LDL R8, [R1+0x24] ;  /* 0x0000240001087983 */ /* 0x0001620000100800 */
[----:B------:R-:W-:Y:S01]  /*235b0*/  IMAD.MOV.U32 R13, RZ, RZ, R24 ;  /* 0x000000ffff0d7224 */ /* 0x000fe200078e0018 */
[----:B------:R-:W-:Y:S01]  /*235c0*/  ISETP.GE.AND P0, PT, R16, R39, PT ;  /* 0x000000271000720c */ /* 0x000fe20003f06270 */
[----:B------:R-:W-:Y:S02]  /*235d0*/  IMAD.MOV.U32 R12, RZ, RZ, RZ ;  /* 0x000000ffff0c7224 */ /* 0x000fe400078e00ff */
[----:B------:R-:W-:Y:S02]  /*235e0*/  IMAD.MOV.U32 R11, RZ, RZ, 0x1c1f ;  /* 0x00001c1fff0b7424 */ /* 0x000fe400078e00ff */
[----:B------:R-:W-:Y:S02]  /*235f0*/  IMAD.MOV.U32 R15, RZ, RZ, -0x1 ;  /* 0xffffffffff0f7424 */ /* 0x000fe400078e00ff */
[----:B0-----:R-:W-:-:S07]  /*23600*/  IMAD.MOV.U32 R0, RZ, RZ, R14 ;  /* 0x000000ffff007224 */ /* 0x001fce00078e000e */
[----:B-----5:R-:W-:Y:S05]  /*23610*/  WARPSYNC.COLLECTIVE R15, `(.L_x_15014) ;  /* 0x000000000f087348 */ /* 0x020fea0003c00000 */
[----:B------:R0:W1:Y:S02]  /*23620*/  SHFL.IDX P6, R14, R13, R12, R11 ;  /* 0x0000000c0d0e7389 */ /* 0x00006400000c000b */
[----:B01---5:R-:W-:Y:S01]  /*23630*/  ENDCOLLECTIVE ;  /* 0x000000000000791b */ /* 0x023fe20003800000 */
.L_x_15014:
[----:B------:R-:W-:Y:S02]  /*23640*/  IMAD.MOV.U32 R13, RZ, RZ, R25 ;  /* 0x000000ffff0d7224 */ /* 0x000fe400078e0019 */
[----:B------:R-:W-:-:S07]  /*23650*/  IMAD.MOV.U32 R3, RZ, RZ, R14 ;  /* 0x000000ffff037224 */ /* 0x000fce00078e000e */
[----:B------:R-:W-:Y:S05]  /*23660*/  WARPSYNC.COLLECTIVE R15, `(.L_x_15015) ;  /* 0x000000000f087348 */ /* 0x000fea0003c00000 */
[----:B------:R0:W1:Y:S02]  /*23670*/  SHFL.IDX P6, R14, R13, R12, R11 ;  /* 0x0000000c0d0e7389 */ /* 0x00006400000c000b */
[----:B01----:R-:W-:Y:S01]  /*23680*/  ENDCOLLECTIVE ;  /* 0x000000000000791b */ /* 0x003fe20003800000 */
.L_x_15015:
[----:B------:R-:W-:Y:S01]  /*23690*/  MOV R13, R27 ;  /* 0x0000001b000d7202 */ /* 0x000fe20000000f00 */
[----:B------:R-:W-:-:S07]  /*236a0*/  IMAD.MOV.U32 R4, RZ, RZ, R14 ;  /* 0x000000ffff047224 */ /* 0x000fce00078e000e */
[----:B------:R-:W-:Y:S05]  /*236b0*/  WARPSYNC.COLLECTIVE R15, `(.L_x_15016) ;  /* 0x000000000f087348 */ /* 0x000fea0003c00000 */
[----:B------:R0:W1:Y:S02]  /*236c0*/  SHFL.IDX P6, R14, R13, R12, R11 ;  /* 0x0000000c0d0e7389 */ /* 0x00006400000c000b */
[----:B01----:R-:W-:Y:S01]  /*236d0*/  ENDCOLLECTIVE ;  /* 0x000000000000791b */ /* 0x003fe20003800000 */
.L_x_15016:
[----:B------:R-:W-:-:S05]  /*236e0*/  IMAD R34, R8, R34, RZ ;  /* 0x0000002208227224 */ /* 0x000fca00078e02ff */
[----:B------:R-:W-:-:S13]  /*236f0*/  ISETP.GE.OR P1, PT, R37, R34, P0 ;  /* 0x000000222500720c */ /* 0x000fda0000726670 */
[C---:B------:R-:W-:Y:S01]  /*23700*/  @!P1 IMAD.SHL.U32 R5, R16.reuse, 0x2, RZ ;  /* 0x0000000210059824 */ /* 0x040fe200078e00ff */
[----:B------:R-:W-:-:S04]  /*23710*/  @!P1 SHF.L.U64.HI R21, R16, 0x1, R41 ;  /* 0x0000000110159819 */ /* 0x000fc80000010229 */
[----:B------:R-:W-:-:S05]  /*23720*/  @!P1 IADD3 R6, P2, R3, R5, RZ ;  /* 0x0000000503069210 */ /* 0x000fca0007f5e0ff */
[----:B------:R-:W-:-:S05]  /*23730*/  @!P1 IMAD.X R7, R0, 0x1, R21, P2 ;  /* 0x0000000100079824 */ /* 0x000fca00010e0615 */
[----:B------:R-:W2:Y:S01]  /*23740*/  @!P1 LD.E.128 R8, desc[UR40][R6.64] ;  /* 0x0000002806089980 */ /* 0x000ea2000c101d00 */
[----:B------:R-:W-:-:S05]  /*23750*/  @!P1 IADD3 R14, P2, R14, R5, RZ ;  /* 0x000000050e0e9210 */ /* 0x000fca0007f5e0ff */
[----:B------:R-:W-:Y:S02]  /*23760*/  @!P1 IMAD.X R5, R4, 0x1, R21, P2 ;  /* 0x0000000104059824 */ /* 0x000fe400010e0615 */
[----:B------:R-:W-:-:S06]  /*23770*/  @!P1 IMAD.MOV.U32 R4, RZ, RZ, R14 ;  /* 0x000000ffff049224 */ /* 0x000fcc00078e000e */
[----:B------:R-:W5:Y:S01]  /*23780*/  @!P1 LD.E.128 R4, desc[UR40][R4.64] ;  /* 0x0000002804049980 */ /* 0x000f62000c101d00 */
[----:B------:R-:W-:Y:S01]  /*23790*/  CS2R R28, SRZ ;  /* 0x00000000001c7805 */ /* 0x000fe2000001ff00 */
[----:B------:R-:W-:Y:S01]  /*237a0*/  IMAD.MOV.U32 R13, RZ, RZ, R26 ;  /* 0x000000ffff0d7224 */ /* 0x000fe200078e001a */
[----:B------:R-:W-:Y:S01]  /*237b0*/  CS2R R20, SRZ ;  /* 0x0000000000147805 */ /* 0x000fe2000001ff00 */
[----:B------:R-:W-:Y:S01]  /*237c0*/  IMAD.MOV.U32 R12, RZ, RZ, 0x1 ;  /* 0x00000001ff0c7424 */ /* 0x000fe200078e00ff */
[----:B------:R-:W-:Y:S02]  /*237d0*/  CS2R R30, SRZ ;  /* 0x00000000001e7805 */ /* 0x000fe4000001ff00 */
[----:B------:R-:W-:Y:S02]  /*237e0*/  CS2R R32, SRZ ;  /* 0x0000000000207805 */ /* 0x000fe4000001ff00 */
[----:B--2---:R-:W-:Y:S01]  /*237f0*/  @!P1 MOV R29, R11 ;  /* 0x0000000b001d9202 */ /* 0x004fe20000000f00 */
[----:B------:R-:W-:-:S02]  /*23800*/  IMAD.MOV.U32 R11, RZ, RZ, 0x1c1f ;  /* 0x00001c1fff0b7424 */ /* 0x000fc400078e00ff */
[----:B------:R-:W-:Y:S02]  /*23810*/  @!P1 IMAD.MOV.U32 R21, RZ, RZ, R9 ;  /* 0x000000ffff159224 */ /* 0x000fe400078e0009 */
[----:B------:R-:W-:-:S07]  /*23820*/  @!P1 IMAD.MOV.U32 R20, RZ, RZ, R8 ;  /* 0x000000ffff149224 */ /* 0x000fce00078e0008 */
[----:B-----5:R-:W-:Y:S05]  /*23830*/  WARPSYNC.COLLECTIVE R15, `(.L_x_15017) ;  /* 0x000000000f087348 */ /* 0x020fea0003c00000 */
[----:B------:R0:W1:Y:S02]  /*23840*/  SHFL.IDX P6, R14, R13, R12, R11 ;  /* 0x0000000c0d0e7389 */ /* 0x00006400000c000b */
[----:B01---5:R-:W-:Y:S01]  /*23850*/  ENDCOLLECTIVE ;  /* 0x000000000000791b */ /* 0x023fe20003800000 */
.L_x_15017:
[----:B------:R-:W-:Y:S02]  /*23860*/  IMAD.MOV.U32 R3, RZ, RZ, R21 ;  /* 0x000000ffff037224 */ /* 0x000fe400078e0015 */
[----:B------:R-:W-:Y:S02]  /*23870*/  IMAD.MOV.U32 R0, RZ, RZ, R20 ;  /* 0x000000ffff007224 */ /* 0x000fe400078e0014 */
[----:B------:R-:W-:Y:S01]  /*23880*/  @!P1 IMAD.MOV.U32 R28, RZ, RZ, R10 ;  /* 0x000000ffff1c9224 */ /* 0x000fe200078e000a */
[----:B------:R-:W-:Y:S01]  /*23890*/  PRMT R42, R42, 0x5410, R3 ;  /* 0x000054102a2a7816 */ /* 0x000fe20000000003 */
[----:B------:R-:W-:Y:S01]  /*238a0*/  IMAD.MOV.U32 R8, RZ, RZ, R29 ;  /* 0x000000ffff087224 */ /* 0x000fe200078e001d */
[----:B------:R-:W-:Y:S01]  /*238b0*/  PRMT R53, R53, 0x5410, R0 ;  /* 0x0000541035357816 */ /* 0x000fe20000000000 */
[----:B------:R-:W-:Y:S01]  /*238c0*/  @!P1 IMAD.MOV.U32 R31, RZ, RZ, R5 ;  /* 0x000000ffff1f9224 */ /* 0x000fe200078e0005 */
[----:B------:R-:W-:Y:S01]  /*238d0*/  MOV R0, R28 ;  /* 0x0000001c00007202 */ /* 0x000fe20000000f00 */
[----:B------:R-:W-:-:S02]  /*238e0*/  @!P1 IMAD.MOV.U32 R32, RZ, RZ, R6 ;  /* 0x000000ffff209224 */ /* 0x000fc400078e0006 */
[----:B------:R-:W-:Y:S01]  /*238f0*/  @!P1 IMAD.MOV.U32 R30, RZ, RZ, R4 ;  /* 0x000000ffff1e9224 */ /* 0x000fe200078e0004 */
[----:B------:R-:W-:Y:S01]  /*23900*/  PRMT R35, R0, 0x5410, R8 ;  /* 0x0000541000237816 */ /* 0x000fe20000000008 */
[----:B------:R-:W-:Y:S02]  /*23910*/  IMAD.MOV.U32 R13, RZ, RZ, R24 ;  /* 0x000000ffff0d7224 */ /* 0x000fe400078e0018 */
[----:B------:R-:W-:Y:S02]  /*23920*/  @!P1 IMAD.MOV.U32 R33, RZ, RZ, R7 ;  /* 0x000000ffff219224 */ /* 0x000fe400078e0007 */
[----:B------:R-:W-:Y:S02]  /*23930*/  IMAD.MOV.U32 R4, RZ, RZ, R31 ;  /* 0x000000ffff047224 */ /* 0x000fe400078e001f */
[----:B------:R-:W-:Y:S02]  /*23940*/  IMAD.MOV.U32 R5, RZ, RZ, R32 ;  /* 0x000000ffff057224 */ /* 0x000fe400078e0020 */
[----:B------:R-:W-:Y:S01]  /*23950*/  IMAD.MOV.U32 R0, RZ, RZ, R30 ;  /* 0x000000ffff007224 */ /* 0x000fe200078e001e */
[----:B------:R-:W-:Y:S01]  /*23960*/  PRMT R42, R4, 0x7610, R42 ;  /* 0x00007610042a7816 */ /* 0x000fe2000000002a */
[----:B------:R-:W-:Y:S01]  /*23970*/  IMAD.MOV.U32 R3, RZ, RZ, R14 ;  /* 0x000000ffff037224 */ /* 0x000fe200078e000e */
[----:B------:R-:W-:-:S07]  /*23980*/  PRMT R53, R5, 0x7610, R53 ;  /* 0x0000761005357816 */ /* 0x000fce0000000035 */
[----:B------:R-:W-:Y:S05]  /*23990*/  WARPSYNC.COLLECTIVE R15, `(.L_x_15018) ;  /* 0x000000000f087348 */ /* 0x000fea0003c00000 */
[----:B------:R0:W1:Y:S02]  /*239a0*/  SHFL.IDX P6, R14, R13, R12, R11 ;  /* 0x0000000c0d0e7389 */ /* 0x00006400000c000b */
[----:B01----:R-:W-:Y:S01]  /*239b0*/  ENDCOLLECTIVE ;  /* 0x000000000000791b */ /* 0x003fe20003800000 */
.L_x_15018:
[----:B------:R-:W-:Y:S01]  /*239c0*/  IMAD.MOV.U32 R6, RZ, RZ, R33 ;  /* 0x000000ffff067224 */ /* 0x000fe200078e0021 */
[----:B------:R-:W-:-:S04]  /*239d0*/  CS2R R4, SRZ ;  /* 0x0000000000047805 */ /* 0x000fc8000001ff00 */
[----:B------:R-:W-:Y:S01]  /*239e0*/  PRMT R48, R0, 0x5410, R6 ;  /* 0x0000541000307816 */ /* 0x000fe20000000006 */
[----:B------:R-:W-:Y:S02]  /*239f0*/  IMAD.MOV.U32 R13, RZ, RZ, R25 ;  /* 0x000000ffff0d7224 */ /* 0x000fe400078e0019 */
[----:B------:R-:W-:-:S07]  /*23a00*/  IMAD.MOV.U32 R24, RZ, RZ, R14 ;  /* 0x000000ffff187224 */ /* 0x000fce00078e000e */
[----:B------:R-:W-:Y:S05]  /*23a10*/  WARPSYNC.COLLECTIVE R15, `(.L_x_15019) ;  /* 0x000000000f087348 */ /* 0x000fea0003c00000 */
[----:B------:R0:W1:Y:S02]  /*23a20*/  SHFL.IDX P6, R14, R13, R12, R11 ;  /* 0x0000000c0d0e7389 */ /* 0x00006400000c000b */
[----:B01----:R-:W-:Y:S01]  /*23a30*/  ENDCOLLECTIVE ;  /* 0x000000000000791b */ /* 0x003fe20003800000 */
.L_x_15019:
[----:B------:R-:W-:Y:S02]  /*23a40*/  IMAD.MOV.U32 R13, RZ, RZ, R27 ;  /* 0x000000ffff0d7224 */ /* 0x000fe400078e001b */
[----:B------:R-:W-:-:S07]  /*23a50*/  IMAD.MOV.U32 R25, RZ, RZ, R14 ;  /* 0x000000ffff197224 */ /* 0x000fce00078e000e */
[----:B------:R-:W-:Y:S05]  /*23a60*/  WARPSYNC.COLLECTIVE R15, `(.L_x_15020) ;  /* 0x000000000f087348 */ /* 0x000fea0003c00000 */
[----:B------:R0:W1:Y:S02]  /*23a70*/  SHFL.IDX P6, R14, R13, R12, R11 ;  /* 0x0000000c0d0e7389 */ /* 0x00006400000c000b */
[----:B01----:R-:W-:Y:S01]  /*23a80*/  ENDCOLLECTIVE ;  /* 0x000000000000791b */ /* 0x003fe20003800000 */
.L_x_15020:
[----:B------:R-:W-:Y:S05]  /*23a90*/  BRA `(.L_x_15021) ;  /* 0xfffffe5000707947 */ /* 0x000fea000383ffff */
.L_x_14753:
[----:B0-----:R0:W1:Y:S02]  /*23aa0*/  SYNCS.PHASECHK.TRANS64.TRYWAIT P1, [R19+URZ+0x32400], R12 ;  /* 0x0324000c130075a7 */ /* 0x001064000802017f */
[----:B-1----:R-:W-:Y:S05]  /*23ab0*/  @!P1 NANOSLEEP.SYNCS 0x989680 ;  /* 0x009896800000995d */ /* 0x002fea0003900000 */
[----:B------:R-:W1:Y:S02]  /*23ac0*/  @!P1 SYNCS.PHASECHK.TRANS64 P1, [R19+URZ+0x32400], R12 ;  /* 0x0324000c130095a7 */ /* 0x000e64000802007f */
[----:B-1----:R-:W-:Y:S05]  /*23ad0*/  @!P1 BRA `(.L_x_14753) ;  /* 0xfffffffc00f09947 */ /* 0x002fea000383ffff */
[----:B------:R-:W-:Y:S05]  /*23ae0*/  BRA `(.L_x_15022) ;  /* 0xfffffe5400087947 */ /* 0x000fea000383ffff */
.L_x_14759:
[----:B---3--:R3:W0:Y:S02]  /*23af0*/  SYNCS.PHASECHK.TRANS64.TRYWAIT P0, [R179+URZ+0x32430], R8 ;  /* 0x03243008b30075a7 */ /* 0x008624000800017f */
[----:B0-----:R-:W-:Y:S05]  /*23b00*/  @!P0 NANOSLEEP.SYNCS 0x989680 ;  /* 0x009896800000895d */ /* 0x001fea0003900000 */
[----:B------:R-:W0:Y:S02]  /*23b10*/  @!P0 SYNCS.PHASECHK.TRANS64 P0, [R179+URZ+0x32430], R8 ;  /* 0x03243008b30085a7 */ /* 0x000e24000800007f */
[----:B0-----:R-:W-:Y:S05]  /*23b20*/  @!P0 BRA `(.L_x_14759) ;  /* 0xfffffffc00f08947 */ /* 0x001fea000383ffff */
[----:B------:R-:W-:Y:S05]  /*23b30*/  BRA `(.L_x_14758) ;  /* 0xfffffe6000907947 */ /* 0x000fea000383ffff */
.L_x_14761:
[----:B0-----:R0:W4:Y:S02]  /*23b40*/  SYNCS.PHASECHK.TRANS64.TRYWAIT P0, [R19+URZ+0x32410], R0 ;  /* 0x03241000130075a7 */ /* 0x001124000800017f */
[----:B----4-:R-:W-:Y:S05]  /*23b50*/  @!P0 NANOSLEEP.SYNCS 0x989680 ;  /* 0x009896800000895d */ /* 0x010fea0003900000 */
[----:B------:R-:W4:Y:S02]  /*23b60*/  @!P0 SYNCS.PHASECHK.TRANS64 P0, [R19+URZ+0x32410], R0 ;  /* 0x03241000130085a7 */ /* 0x000f24000800007f */
[----:B----4-:R-:W-:Y:S05]  /*23b70*/  @!P0 BRA `(.L_x_14761) ;  /* 0xfffffffc00f08947 */ /* 0x010fea000383ffff */
[----:B------:R-:W-:Y:S05]  /*23b80*/  BRA `(.L_x_15023) ;  /* 0xfffffe6400487947 */ /* 0x000fea000383ffff */
.L_x_14766:
[----:B------:R0:W0:Y:S02]  /*23b90*/  SYNCS.PHASECHK.TRANS64.TRYWAIT P2, [R179+URZ+0x32450], R8 ;  /* 0x03245008b30075a7 */ /* 0x000024000804017f */
[----:B0-----:R-:W-:Y:S05]  /*23ba0*/  @!P2 NANOSLEEP.SYNCS 0x989680 ;  /* 0x009896800000a95d */ /* 0x001fea0003900000 */
[----:B------:R-:W0:Y:S02]  /*23bb0*/  @!P2 SYNCS.PHASECHK.TRANS64 P2, [R179+URZ+0x32450], R8 ;  /* 0x03245008b300a5a7 */ /* 0x000e24000804007f */
[----:B0-----:R-:W-:Y:S05]  /*23bc0*/  @!P2 BRA `(.L_x_14766) ;  /* 0xfffffffc00f0a947 */ /* 0x001fea000383ffff */
[----:B------:R-:W-:Y:S05]  /*23bd0*/  BRA `(.L_x_14765) ;  /* 0xfffffe6400687947 */ /* 0x000fea000383ffff */
.L_x_14771:
[----:B--2---:R2:W3:Y:S02]  /*23be0*/  SYNCS.PHASECHK.TRANS64.TRYWAIT P2, [R211+URZ+0x32430], R218 ;  /* 0x032430dad30075a7 */ /* 0x0044e4000804017f */
[----:B---3--:R-:W-:Y:S05]  /*23bf0*/  @!P2 NANOSLEEP.SYNCS 0x989680 ;  /* 0x009896800000a95d */ /* 0x008fea0003900000 */
[----:B------:R-:W3:Y:S02]  /*23c00*/  @!P2 SYNCS.PHASECHK.TRANS64 P2, [R211+URZ+0x32430], R218 ;  /* 0x032430dad300a5a7 */ /* 0x000ee4000804007f */
[----:B---3--:R-:W-:Y:S05]  /*23c10*/  @!P2 BRA `(.L_x_14771) ;  /* 0xfffffffc00f0a947 */ /* 0x008fea000383ffff */
[----:B------:R-:W-:Y:S05]  /*23c20*/  BRA `(.L_x_14770) ;  /* 0xfffffe9000b07947 */ /* 0x000fea000383ffff */
.L_x_14776:
[----:B---3--:R3:W4:Y:S02]  /*23c30*/  SYNCS.PHASECHK.TRANS64.TRYWAIT P2, [R211+URZ+0x32450], R218 ;  /* 0x032450dad30075a7 */ /* 0x008724000804017f */
[----:B----4-:R-:W-:Y:S05]  /*23c40*/  @!P2 NANOSLEEP.SYNCS 0x989680 ;  /* 0x009896800000a95d */ /* 0x010fea0003900000 */
[----:B------:R-:W4:Y:S02]  /*23c50*/  @!P2 SYNCS.PHASECHK.TRANS64 P2, [R211+URZ+0x32450], R218 ;  /* 0x032450dad300a5a7 */ /* 0x000f24000804007f */
[----:B----4-:R-:W-:Y:S05]  /*23c60*/  @!P2 BRA `(.L_x_14776) ;  /* 0xfffffffc00f0a947 */ /* 0x010fea000383ffff */
[----:B------:R-:W-:Y:S05]  /*23c70*/  BRA `(.L_x_14775) ;  /* 0xfffffe9400587947 */ /* 0x000fea000383ffff */
.L_x_14782:
[----:B--2---:R2:W3:Y:S02]  /*23c80*/  SYNCS.PHASECHK.TRANS64.TRYWAIT P2, [R211+URZ+0x32430], R218 ;  /* 0x032430dad30075a7 */ /* 0x0044e4000804017f */
[----:B---3--:R-:W-:Y:S05]  /*23c90*/  @!P2 NANOSLEEP.SYNCS 0x989680 ;  /* 0x009896800000a95d */ /* 0x008fea0003900000 */
[----:B------:R-:W3:Y:S02]  /*23ca0*/  @!P2 SYNCS.PHASECHK.TRANS64 P2, [R211+URZ+0x32430], R218 ;  /* 0x032430dad300a5a7 */ /* 0x000ee4000804007f */
[----:B---3--:R-:W-:Y:S05]  /*23cb0*/  @!P2 BRA `(.L_x_14782) ;  /* 0xfffffffc00f0a947 */ /* 0x008fea000383ffff */
[----:B------:R-:W-:Y:S05]  /*23cc0*/  BRA `(.L_x_14781) ;  /* 0xfffffec400fc7947 */ /* 0x000fea000383ffff */
.L_x_14787:
[----:B---3--:R3:W4:Y:S02]  /*23cd0*/  SYNCS.PHASECHK.TRANS64.TRYWAIT P2, [R211+URZ+0x32450], R218 ;  /* 0x032450dad30075a7 */ /* 0x008724000804017f */
[----:B----4-:R-:W-:Y:S05]  /*23ce0*/  @!P2 NANOSLEEP.SYNCS 0x989680 ;  /* 0x009896800000a95d */ /* 0x010fea0003900000 */
[----:B------:R-:W4:Y:S02]  /*23cf0*/  @!P2 SYNCS.PHASECHK.TRANS64 P2, [R211+URZ+0x32450], R218 ;  /* 0x032450dad300a5a7 */ /* 0x000f24000804007f */
[----:B----4-:R-:W-:Y:S05]  /*23d00*/  @!P2 BRA `(.L_x_14787) ;  /* 0xfffffffc00f0a947 */ /* 0x010fea000383ffff */
[----:B------:R-:W-:Y:S05]  /*23d10*/  BRA `(.L_x_14786) ;  /* 0xfffffec800a47947 */ /* 0x000fea000383ffff */
.L_x_14793:
[----:B------:R-:W-:Y:S01]  /*23d20*/  MOV R13, R20 ;  /* 0x00000014000d7202 */ /* 0x000fe20000000f00 */
[----:B------:R-:W-:Y:S02]  /*23d30*/  IMAD.MOV.U32 R12, RZ, RZ, RZ ;  /* 0x000000ffff0c7224 */ /* 0x000fe400078e00ff */
[----:B------:R-:W-:Y:S02]  /*23d40*/  IMAD.MOV.U32 R11, RZ, RZ, 0x181f ;  /* 0x0000181fff0b7424 */ /* 0x000fe400078e00ff */
[----:B------:R-:W-:-:S07]  /*23d50*/  IMAD.MOV.U32 R15, RZ, RZ, -0x1 ;  /* 0xffffffffff0f7424 */ /* 0x000fce00078e00ff */
[----:B-----5:R-:W-:Y:S05]  /*23d60*/  WARPSYNC.COLLECTIVE R15, `(.L_x_15024) ;  /* 0x000000000f087348 */ /* 0x020fea0003c00000 */
[----:B------:R0:W1:Y:S02]  /*23d70*/  SHFL.IDX P6, R14, R13, R12, R11 ;  /* 0x0000000c0d0e7389 */ /* 0x00006400000c000b */
[----:B01---5:R-:W-:Y:S01]  /*23d80*/  ENDCOLLECTIVE ;  /* 0x000000000000791b */ /* 0x023fe20003800000 */
.L_x_15024:
[----:B------:R-:W-:Y:S02]  /*23d90*/  IMAD.MOV.U32 R13, RZ, RZ, R4 ;  /* 0x000000ffff0d7224 */ /* 0x000fe400078e0004 */
[----:B------:R-:W-:-:S07]  /*23da0*/  IMAD.MOV.U32 R3, RZ, RZ, R14 ;  /* 0x000000ffff037224 */ /* 0x000fce00078e000e */
[----:B------:R-:W-:Y:S05]  /*23db0*/  WARPSYNC.COLLECTIVE R15, `(.L_x_15025) ;  /* 0x000000000f087348 */ /* 0x000fea0003c00000 */
[----:B------:R0:W1:Y:S02]  /*23dc0*/  SHFL.IDX P6, R14, R13, R12, R11 ;  /* 0x0000000c0d0e7389 */ /* 0x00006400000c000b */
[----:B01----:R-:W-:Y:S01]  /*23dd0*/  ENDCOLLECTIVE ;  /* 0x000000000000791b */ /* 0x003fe20003800000 */
.L_x_15025:
[----:B------:R-:W-:Y:S05]  /*23de0*/  BRA `(.L_x_15026) ;  /* 0xffffff18009c7947 */ /* 0x000fea000383ffff */
.L_x_14796:
        /* <DEDUP_REMOVED lines=8> */
.L_x_15028:
[----:B------:R-:W-:Y:S05]  /*23e70*/  BSYNC B1 ;  /* 0x0000000000017941 */ /* 0x000fea0003800000 */
.L_x_15027:
        /* <DEDUP_REMOVED lines=8> */
.L_x_15029:
[----:B------:R-:W-:Y:S05]  /*23f00*/  BRA `(.L_x_15030) ;  /* 0xffffff1800e87947 */ /* 0x000fea000383ffff */
.L_x_14799:
        /* <DEDUP_REMOVED lines=8> */
.L_x_15032:
[----:B------:R-:W-:Y:S05]  /*23f90*/  BSYNC B1 ;  /* 0x0000000000017941 */ /* 0x000fea0003800000 */
.L_x_15031:
        /* <DEDUP_REMOVED lines=8> */
.L_x_15033:
[----:B------:R-:W-:Y:S05]  /*24020*/  BRA `(.L_x_15034) ;  /* 0xffffff1c00247947 */ /* 0x000fea000383ffff */
.L_x_14802:
        /* <DEDUP_REMOVED lines=8> */
.L_x_15036:
[----:B------:R-:W-:Y:S05]  /*240b0*/  BSYNC B1 ;  /* 0x0000000000017941 */ /* 0x000fea0003800000 */
.L_x_15035:
        /* <DEDUP_REMOVED lines=8> */
.L_x_15037:
[----:B------:R-:W-:Y:S05]  /*24140*/  BRA `(.L_x_15038) ;  /* 0xffffff1c00607947 */ /* 0x000fea000383ffff */
.L_x_14804:
[----:B------:R-:W-:Y:S02]  /*24150*/  IMAD.MOV.U32 R13, RZ, RZ, R4 ;  /* 0x000000ffff0d7224 */ /* 0x000fe400078e0004 */
[----:B------:R-:W-:Y:S02]  /*24160*/  IMAD.MOV.U32 R12, RZ, RZ, RZ ;  /* 0x000000ffff0c7224 */ /* 0x000fe400078e00ff */
[----:B------:R-:W-:Y:S02]  /*24170*/  IMAD.MOV.U32 R11, RZ, RZ, 0x1c1f ;  /* 0x00001c1fff0b7424 */ /* 0x000fe400078e00ff */
[----:B------:R-:W-:-:S07]  /*24180*/  IMAD.MOV.U32 R15, RZ, RZ, -0x1 ;  /* 0xffffffffff0f7424 */ /* 0x000fce00078e00ff */
[----:B------:R-:W-:Y:S05]  /*24190*/  WARPSYNC.COLLECTIVE R15, `(.L_x_15039) ;  /* 0x000000000f087348 */ /* 0x000fea0003c00000 */
[----:B------:R0:W1:Y:S02]  /*241a0*/  SHFL.IDX P6, R14, R13, R12, R11 ;  /* 0x0000000c0d0e7389 */ /* 0x00006400000c000b */
[----:B01----:R-:W-:Y:S01]  /*241b0*/  ENDCOLLECTIVE ;  /* 0x000000000000791b */ /* 0x003fe20003800000 */
.L_x_15039:
[----:B------:R-:W-:Y:S02]  /*241c0*/  IMAD.MOV.U32 R13, RZ, RZ, R3 ;  /* 0x000000ffff0d7224 */ /* 0x000fe400078e0003 */
[----:B------:R-:W-:-:S07]  /*241d0*/  IMAD.MOV.U32 R20, RZ, RZ, R14 ;  /* 0x000000ffff147224 */ /* 0x000fce00078e000e */
[----:B------:R-:W-:Y:S05]  /*241e0*/  WARPSYNC.COLLECTIVE R15, `(.L_x_15040) ;  /* 0x000000000f087348 */ /* 0x000fea0003c00000 */
[----:B------:R0:W1:Y:S02]  /*241f0*/  SHFL.IDX P6, R14, R13, R12, R11 ;  /* 0x0000000c0d0e7389 */ /* 0x00006400000c000b */
[----:B01----:R-:W-:Y:S01]  /*24200*/  ENDCOLLECTIVE ;  /* 0x000000000000791b */ /* 0x003fe20003800000 */
.L_x_15040:
[----:B------:R-:W-:Y:S01]  /*24210*/  IMAD.MOV.U32 R12, RZ, RZ, R14 ;  /* 0x000000ffff0c7224 */ /* 0x000fe200078e000e */
[----:B------:R-:W-:Y:S06]  /*24220*/  BRA `(.L_x_15041) ;  /* 0xffffff2000547947 */ /* 0x000fec000383ffff */
.L_x_14807:
[----:B------:R-:W-:Y:S01]  /*24230*/  BSSY B1, `(.L_x_15042) ;  /* 0x0000008000017945 */ /* 0x000fe20003800000 */
[----:B---3--:R-:W-:Y:S01]  /*24240*/  MOV R13, R4 ;  /* 0x00000004000d7202 */ /* 0x008fe20000000f00 */
[----:B--2---:R-:W-:Y:S02]  /*24250*/  IMAD.MOV.U32 R12, RZ, RZ, 0x1 ;  /* 0x00000001ff0c7424 */ /* 0x004fe400078e00ff */
[----:B------:R-:W-:Y:S02]  /*24260*/  IMAD.MOV.U32 R11, RZ, RZ, 0x1c1f ;  /* 0x00001c1fff0b7424 */ /* 0x000fe400078e00ff */
[----:B------:R-:W-:-:S07]  /*24270*/  IMAD.MOV.U32 R15, RZ, RZ, -0x1 ;  /* 0xffffffffff0f7424 */ /* 0x000fce00078e00ff */
[----:B01----:R-:W-:Y:S05]  /*24280*/  WARPSYNC.COLLECTIVE R15, `(.L_x_15043) ;  /* 0x000000000f087348 */ /* 0x003fea0003c00000 */
[----:B------:R2:W3:Y:S02]  /*24290*/  SHFL.IDX P6, R14, R13, R12, R11 ;  /* 0x0000000c0d0e7389 */ /* 0x0004e400000c000b */
[----:B0123--:R-:W-:Y:S01]  /*242a0*/  ENDCOLLECTIVE ;  /* 0x000000000000791b */ /* 0x00ffe20003800000 */
.L_x_15043:
[----:B------:R-:W-:Y:S05]  /*242b0*/  BSYNC B1 ;  /* 0x0000000000017941 */ /* 0x000fea0003800000 */
.L_x_15042:
        /* <DEDUP_REMOVED lines=8> */
.L_x_15044:
[----:B------:R-:W-:Y:S01]  /*24340*/  IMAD.MOV.U32 R3, RZ, RZ, R14 ;  /* 0x000000ffff037224 */ /* 0x000fe200078e000e */
[----:B------:R-:W-:Y:S06]  /*24350*/  BRA `(.L_x_15045) ;  /* 0xffffff2c002c7947 */ /* 0x000fec000383ffff */
.L_x_14811:
[----:B------:R-:W-:Y:S01]  /*24360*/  MOV R13, R4 ;  /* 0x00000004000d7202 */ /* 0x000fe20000000f00 */
[----:B------:R-:W-:Y:S02]  /*24370*/  IMAD.MOV.U32 R12, RZ, RZ, RZ ;  /* 0x000000ffff0c7224 */ /* 0x000fe400078e00ff */
[----:B------:R-:W-:Y:S02]  /*24380*/  IMAD.MOV.U32 R11, RZ, RZ, 0x181f ;  /* 0x0000181fff0b7424 */ /* 0x000fe400078e00ff */
[----:B------:R-:W-:-:S07]  /*24390*/  IMAD.MOV.U32 R15, RZ, RZ, -0x1 ;  /* 0xffffffffff0f7424 */ /* 0x000fce00078e00ff */
[----:B01----:R-:W-:Y:S05]  /*243a0*/  WARPSYNC.COLLECTIVE R15, `(.L_x_15046) ;  /* 0x000000000f087348 */ /* 0x003fea0003c00000 */
[----:B------:R2:W3:Y:S02]  /*243b0*/  SHFL.IDX P6, R14, R13, R12, R11 ;  /* 0x0000000c0d0e7389 */ /* 0x0004e400000c000b */
[----:B0123--:R-:W-:Y:S01]  /*243c0*/  ENDCOLLECTIVE ;  /* 0x000000000000791b */ /* 0x00ffe20003800000 */
.L_x_15046:
[----:B------:R-:W-:Y:S02]  /*243d0*/  IMAD.MOV.U32 R13, RZ, RZ, R0 ;  /* 0x000000ffff0d7224 */ /* 0x000fe400078e0000 */
[----:B------:R-:W-:-:S07]  /*243e0*/  IMAD.MOV.U32 R3, RZ, RZ, R14 ;  /* 0x000000ffff037224 */ /* 0x000fce00078e000e */
[----:B------:R-:W-:Y:S05]  /*243f0*/  WARPSYNC.COLLECTIVE R15, `(.L_x_15047) ;  /* 0x000000000f087348 */ /* 0x000fea0003c00000 */
[----:B------:R0:W1:Y:S02]  /*24400*/  SHFL.IDX P6, R14, R13, R12, R11 ;  /* 0x0000000c0d0e7389 */ /* 0x00006400000c000b */
[----:B01----:R-:W-:Y:S01]  /*24410*/  ENDCOLLECTIVE ;  /* 0x000000000000791b */ /* 0x003fe20003800000 */
.L_x_15047:
[----:B------:R-:W-:Y:S05]  /*24420*/  BRA `(.L_x_15048) ;  /* 0xffffff4c00907947 */ /* 0x000fea000383ffff */
.L_x_14814:
        /* <DEDUP_REMOVED lines=8> */
.L_x_15050:
[----:B------:R-:W-:Y:S05]  /*244b0*/  BSYNC B1 ;  /* 0x0000000000017941 */ /* 0x000fea0003800000 */
.L_x_15049:
        /* <DEDUP_REMOVED lines=8> */
.L_x_15051:
[----:B------:R-:W-:Y:S05]  /*24540*/  BRA `(.L_x_15052) ;  /* 0xffffff4c00d07947 */ /* 0x000fea000383ffff */
.L_x_14817:
        /* <DEDUP_REMOVED lines=8> */
.L_x_15054:
[----:B------:R-:W-:Y:S05]  /*245d0*/  BSYNC B1 ;  /* 0x0000000000017941 */ /* 0x000fea0003800000 */
.L_x_15053:
        /* <DEDUP_REMOVED lines=8> */
.L_x_15055:
[----:B------:R-:W-:Y:S05]  /*24660*/  BRA `(.L_x_15056) ;  /* 0xffffff50000c7947 */ /* 0x000fea000383ffff */
.L_x_14820:
        /* <DEDUP_REMOVED lines=8> */
.L_x_15058:
[----:B------:R-:W-:Y:S05]  /*246f0*/  BSYNC B1 ;  /* 0x0000000000017941 */ /* 0x000fea0003800000 */
.L_x_15057:
        /* <DEDUP_REMOVED lines=8> */
.L_x_15059:
[----:B------:R-:W-:Y:S05]  /*24780*/  BRA `(.L_x_15060) ;  /* 0xffffff5000487947 */ /* 0x000fea000383ffff */
.L_x_14839:
        /* <DEDUP_REMOVED lines=11> */
.L_x_15062:
[----:B------:R-:W-:Y:S05]  /*24840*/  BSYNC B1 ;  /* 0x0000000000017941 */ /* 0x000fea0003800000 */
.L_x_15061:
[----:B------:R-:W-:Y:S05]  /*24850*/  BRA `(.L_x_15063) ;  /* 0xffffff6c00d87947 */ /* 0x000fea000383ffff */
.L_x_14841:
[----:B------:R-:W-:Y:S01]  /*24860*/  BSSY B1, `(.L_x_15064) ;  /* 0x0000006000017945 */ /* 0x000fe20003800000 */
[----:B------:R-:W-:-:S07]  /*24870*/  IMAD.MOV.U32 R15, RZ, RZ, -0x1 ;  /* 0xffffffffff0f7424 */ /* 0x000fce00078e00ff */
[----:B0-----:R-:W-:Y:S05]  /*24880*/  WARPSYNC.COLLECTIVE R15, `(.L_x_15065) ;  /* 0x000000000f0c7348 */ /* 0x001fea0003c00000 */
[----:B------:R-:W-:Y:S02]  /*24890*/  ELECT P6, UR62, PT ;  /* 0x00000000003e782f */ /* 0x000fe400038c0000 */
[----:B------:R-:W-:Y:S01]  /*248a0*/  MOV R14, UR62 ;  /* 0x0000003e000e7c02 */ /* 0x000fe20008000f00 */
[----:B0-----:R-:W-:Y:S10]  /*248b0*/  ENDCOLLECTIVE ;  /* 0x000000000000791b */ /* 0x001ff40003800000 */
.L_x_15065:
[----:B------:R-:W-:Y:S05]  /*248c0*/  BSYNC B1 ;  /* 0x0000000000017941 */ /* 0x000fea0003800000 */
.L_x_15064:
[----:B------:R-:W-:Y:S05]  /*248d0*/  BRA `(.L_x_14840) ;  /* 0xffffff6c00d07947 */ /* 0x000fea000383ffff */
.L_x_14843:
[----:B0-----:R0:W1:Y:S02]  /*248e0*/  SYNCS.PHASECHK.TRANS64.TRYWAIT P0, [R18+URZ+0x32420], R4 ;  /* 0x03242004120075a7 */ /* 0x001064000800017f */
[----:B-1----:R-:W-:Y:S05]  /*248f0*/  @!P0 NANOSLEEP.SYNCS 0x989680 ;  /* 0x009896800000895d */ /* 0x002fea0003900000 */
[----:B------:R-:W1:Y:S02]  /*24900*/  @!P0 SYNCS.PHASECHK.TRANS64 P0, [R18+URZ+0x32420], R4 ;  /* 0x03242004120085a7 */ /* 0x000e64000800007f */
[----:B-1----:R-:W-:Y:S05]  /*24910*/  @!P0 BRA `(.L_x_14843) ;  /* 0xfffffffc00f08947 */ /* 0x002fea000383ffff */
[----:B------:R-:W-:Y:S05]  /*24920*/  BRA `(.L_x_15066) ;  /* 0xffffff6c00e07947 */ /* 0x000fea000383ffff */
.L_x_14847:
[----:B0-----:R0:W1:Y:S02]  /*24930*/  SYNCS.PHASECHK.TRANS64.TRYWAIT P0, [R4+URZ+0x324a0], R9 ;  /* 0x0324a009040075a7 */ /* 0x001064000800017f */
[----:B-1----:R-:W-:Y:S05]  /*24940*/  @!P0 NANOSLEEP.SYNCS 0x989680 ;  /* 0x009896800000895d */ /* 0x002fea0003900000 */
[----:B------:R-:W1:Y:S02]  /*24950*/  @!P0 SYNCS.PHASECHK.TRANS64 P0, [R4+URZ+0x324a0], R9 ;  /* 0x0324a009040085a7 */ /* 0x000e64000800007f */
[----:B-1----:R-:W-:Y:S05]  /*24960*/  @!P0 BRA `(.L_x_14847) ;  /* 0xfffffffc00f08947 */ /* 0x002fea000383ffff */
[----:B------:R-:W-:Y:S05]  /*24970*/  BRA `(.L_x_15067) ;  /* 0xffffff7000007947 */ /* 0x000fea000383ffff */
.L_x_14852:
[----:B-1----:R1:W2:Y:S02]  /*24980*/  SYNCS.PHASECHK.TRANS64.TRYWAIT P0, [R4+URZ+0x324c0], R9 ;  /* 0x0324c009040075a7 */ /* 0x0022a4000800017f */
[----:B--2---:R-:W-:Y:S05]  /*24990*/  @!P0 NANOSLEEP.SYNCS 0x989680 ;  /* 0x009896800000895d */ /* 0x004fea0003900000 */
[----:B------:R-:W2:Y:S02]  /*249a0*/  @!P0 SYNCS.PHASECHK.TRANS64 P0, [R4+URZ+0x324c0], R9 ;  /* 0x0324c009040085a7 */ /* 0x000ea4000800007f */
[----:B--2---:R-:W-:Y:S05]  /*249b0*/  @!P0 BRA `(.L_x_14852) ;  /* 0xfffffffc00f08947 */ /* 0x004fea000383ffff */
[----:B------:R-:W-:Y:S05]  /*249c0*/  BRA `(.L_x_15068) ;  /* 0xffffff7000807947 */ /* 0x000fea000383ffff */
.L_x_14862:
[----:B0-----:R0:W1:Y:S02]  /*249d0*/  SYNCS.PHASECHK.TRANS64.TRYWAIT P1, [R5+URZ+0x324a0], R6 ;  /* 0x0324a006050075a7 */ /* 0x001064000802017f */
[----:B-1----:R-:W-:Y:S05]  /*249e0*/  @!P1 NANOSLEEP.SYNCS 0x989680 ;  /* 0x009896800000995d */ /* 0x002fea0003900000 */
[----:B------:R-:W1:Y:S02]  /*249f0*/  @!P1 SYNCS.PHASECHK.TRANS64 P1, [R5+URZ+0x324a0], R6 ;  /* 0x0324a006050095a7 */ /* 0x000e64000802007f */
[----:B-1----:R-:W-:Y:S05]  /*24a00*/  @!P1 BRA `(.L_x_14862) ;  /* 0xfffffffc00f09947 */ /* 0x002fea000383ffff */
[----:B------:R-:W-:Y:S05]  /*24a10*/  BRA `(.L_x_15069) ;  /* 0xffffff7800107947 */ /* 0x000fea000383ffff */
.L_x_14867:
[----:B-1----:R1:W2:Y:S02]  /*24a20*/  SYNCS.PHASECHK.TRANS64.TRYWAIT P1, [R5+URZ+0x324c0], R6 ;  /* 0x0324c006050075a7 */ /* 0x0022a4000802017f */
[----:B--2---:R-:W-:Y:S05]  /*24a30*/  @!P1 NANOSLEEP.SYNCS 0x989680 ;  /* 0x009896800000995d */ /* 0x004fea0003900000 */
[----:B------:R-:W2:Y:S02]  /*24a40*/  @!P1 SYNCS.PHASECHK.TRANS64 P1, [R5+URZ+0x324c0], R6 ;  /* 0x0324c006050095a7 */ /* 0x000ea4000802007f */
[----:B--2---:R-:W-:Y:S05]  /*24a50*/  @!P1 BRA `(.L_x_14867) ;  /* 0xfffffffc00f09947 */ /* 0x004fea000383ffff */
[----:B------:R-:W-:Y:S05]  /*24a60*/  BRA `(.L_x_15070) ;  /* 0xffffff78008c7947 */ /* 0x000fea000383ffff */
.L_x_14885:
        /* <DEDUP_REMOVED lines=11> */
.L_x_15072:
[----:B------:R-:W-:Y:S05]  /*24b20*/  BSYNC B0 ;  /* 0x0000000000007941 */ /* 0x000fea0003800000 */
.L_x_15071:
[----:B------:R-:W-:Y:S05]  /*24b30*/  BRA `(.L_x_15073) ;  /* 0xffffff8800447947 */ /* 0x000fea000383ffff */
.L_x_14887:
[----:B------:R-:W-:Y:S01]  /*24b40*/  BSSY B0, `(.L_x_15074) ;  /* 0x0000006000007945 */ /* 0x000fe20003800000 */
[----:B------:R-:W-:-:S07]  /*24b50*/  IMAD.MOV.U32 R15, RZ, RZ, -0x1 ;  /* 0xffffffffff0f7424 */ /* 0x000fce00078e00ff */
[----:B0-----:R-:W-:Y:S05]  /*24b60*/  WARPSYNC.COLLECTIVE R15, `(.L_x_15075) ;  /* 0x000000000f0c7348 */ /* 0x001fea0003c00000 */
[----:B------:R-:W-:Y:S02]  /*24b70*/  ELECT P6, UR62, PT ;  /* 0x00000000003e782f */ /* 0x000fe400038c0000 */
[----:B------:R-:W-:Y:S01]  /*24b80*/  MOV R14, UR62 ;  /* 0x0000003e000e7c02 */ /* 0x000fe20008000f00 */
[----:B0-----:R-:W-:Y:S10]  /*24b90*/  ENDCOLLECTIVE ;  /* 0x000000000000791b */ /* 0x001ff40003800000 */
.L_x_15075:
[----:B------:R-:W-:Y:S05]  /*24ba0*/  BSYNC B0 ;  /* 0x0000000000007941 */ /* 0x000fea0003800000 */
.L_x_15074:
[----:B------:R-:W-:Y:S05]  /*24bb0*/  BRA `(.L_x_15076) ;  /* 0xffffff8800507947 */ /* 0x000fea000383ffff */
.L_x_14889:
[----:B0-----:R0:W1:Y:S02]  /*24bc0*/  SYNCS.PHASECHK.TRANS64.TRYWAIT P0, [R0+URZ+0x32440], R2 ;  /* 0x03244002000075a7 */ /* 0x001064000800017f */
[----:B-1----:R-:W-:Y:S05]  /*24bd0*/  @!P0 NANOSLEEP.SYNCS 0x989680 ;  /* 0x009896800000895d */ /* 0x002fea0003900000 */
[----:B------:R-:W1:Y:S02]  /*24be0*/  @!P0 SYNCS.PHASECHK.TRANS64 P0, [R0+URZ+0x32440], R2 ;  /* 0x03244002000085a7 */ /* 0x000e64000800007f */
[----:B-1----:R-:W-:Y:S05]  /*24bf0*/  @!P0 BRA `(.L_x_14889) ;  /* 0xfffffffc00f08947 */ /* 0x002fea000383ffff */
[----:B------:R-:W-:Y:S05]  /*24c00*/  BRA `(.L_x_15077) ;  /* 0xffffff8800b07947 */ /* 0x000fea000383ffff */
.L_x_14893:
        /* <DEDUP_REMOVED lines=9> */
.L_x_15078:
[----:B------:R-:W-:Y:S02]  /*24ca0*/  IMAD.MOV.U32 R13, RZ, RZ, R3 ;  /* 0x000000ffff0d7224 */ /* 0x000fe400078e0003 */
[----:B------:R-:W-:Y:S01]  /*24cb0*/  IMAD.MOV.U32 R4, RZ, RZ, R14 ;  /* 0x000000ffff047224 */ /* 0x000fe200078e000e */
[----:B------:R-:W-:-:S07]  /*24cc0*/  LOP3.LUT R6, R6, 0x7f, RZ, 0xc0, !PT ;  /* 0x0000007f06067812 */ /* 0x000fce00078ec0ff */
[----:B------:R-:W-:Y:S05]  /*24cd0*/  WARPSYNC.COLLECTIVE R15, `(.L_x_15079) ;  /* 0x000000000f087348 */ /* 0x000fea0003c00000 */
[----:B------:R0:W1:Y:S02]  /*24ce0*/  SHFL.IDX P6, R14, R13, R12, R11 ;  /* 0x0000000c0d0e7389 */ /* 0x00006400000c000b */
[----:B01----:R-:W-:Y:S01]  /*24cf0*/  ENDCOLLECTIVE ;  /* 0x000000000000791b */ /* 0x003fe20003800000 */
.L_x_15079:
[----:B------:R-:W-:-:S04]  /*24d00*/  SHF.R.U32.HI R6, RZ, 0x3, R6 ;  /* 0x00000003ff067819 */ /* 0x000fc80000011606 */
[----:B------:R-:W-:-:S05]  /*24d10*/  LEA R10, R10, R6, 0x7 ;  /* 0x000000060a0a7211 */ /* 0x000fca00078e38ff */
[----:B------:R0:W-:Y:S01]  /*24d20*/  STL [R1+0x4], R10 ;  /* 0x0000040a01007387 */ /* 0x0001e20000100800 */
[----:B------:R-:W-:Y:S02]  /*24d30*/  IMAD.MOV.U32 R13, RZ, RZ, R2 ;  /* 0x000000ffff0d7224 */ /* 0x000fe400078e0002 */
[----:B------:R-:W-:Y:S02]  /*24d40*/  IMAD.MOV.U32 R12, RZ, RZ, 0x1 ;  /* 0x00000001ff0c7424 */ /* 0x000fe400078e00ff */
[----:B------:R-:W-:-:S07]  /*24d50*/  IMAD.MOV.U32 R5, RZ, RZ, R14 ;  /* 0x000000ffff057224 */ /* 0x000fce00078e000e */
[----:B0-----:R-:W-:Y:S05]  /*24d60*/  WARPSYNC.COLLECTIVE R15, `(.L_x_15080) ;  /* 0x000000000f087348 */ /* 0x001fea0003c00000 */
[----:B------:R1:W2:Y:S02]  /*24d70*/  SHFL.IDX P6, R14, R13, R12, R11 ;  /* 0x0000000c0d0e7389 */ /* 0x0002a400000c000b */
[----:B012---:R-:W-:Y:S01]  /*24d80*/  ENDCOLLECTIVE ;  /* 0x000000000000791b */ /* 0x007fe20003800000 */
.L_x_15080:
[----:B------:R-:W-:Y:S02]  /*24d90*/  IMAD.MOV.U32 R13, RZ, RZ, R3 ;  /* 0x000000ffff0d7224 */ /* 0x000fe400078e0003 */
[----:B------:R-:W-:Y:S02]  /*24da0*/  IMAD R0, R0, R7, RZ ;  /* 0x0000000700007224 */ /* 0x000fe400078e02ff */
[----:B------:R-:W-:-:S07]  /*24db0*/  IMAD.MOV.U32 R7, RZ, RZ, R14 ;  /* 0x000000ffff077224 */ /* 0x000fce00078e000e */
[----:B------:R-:W-:Y:S05]  /*24dc0*/  WARPSYNC.COLLECTIVE R15, `(.L_x_15081) ;  /* 0x000000000f087348 */ /* 0x000fea0003c00000 */
[----:B------:R0:W1:Y:S02]  /*24dd0*/  SHFL.IDX P6, R14, R13, R12, R11 ;  /* 0x0000000c0d0e7389 */ /* 0x00006400000c000b */
[----:B01----:R-:W-:Y:S01]  /*24de0*/  ENDCOLLECTIVE ;  /* 0x000000000000791b */ /* 0x003fe20003800000 */
.L_x_15081:
[----:B------:R-:W-:-:S13]  /*24df0*/  ISETP.GE.AND P1, PT, R10, R0, PT ;  /* 0x000000000a00720c */ /* 0x000fda0003f26270 */
[----:B------:R-:W-:Y:S01]  /*24e00*/  @!P1 LEA R5, P3, R9, R5, 0x1 ;  /* 0x0000000509059211 */ /* 0x000fe200078608ff */
[----:B------:R-:W-:Y:S01]  /*24e10*/  IMAD.MOV.U32 R13, RZ, RZ, R2 ;  /* 0x000000ffff0d7224 */ /* 0x000fe200078e0002 */
[----:B------:R-:W-:-:S03]  /*24e20*/  MOV R12, 0x2 ;  /* 0x00000002000c7802 */ /* 0x000fc60000000f00 */
[----:B------:R-:W-:-:S05]  /*24e30*/  @!P1 IMAD.X R4, RZ, RZ, R4, P3 ;  /* 0x000000ffff049224 */ /* 0x000fca00018e0604 */
[----:B------:R-:W-:Y:S01]  /*24e40*/  @!P1 LOP3.LUT R5, R5, R4, RZ, 0x3c, !PT ;  /* 0x0000000405059212 */ /* 0x000fe200078e3cff */
[----:B------:R-:W-:-:S07]  /*24e50*/  IMAD.MOV.U32 R6, RZ, RZ, R14 ;  /* 0x000000ffff067224 */ /* 0x000fce00078e000e */
[----:B------:R-:W-:Y:S05]  /*24e60*/  WARPSYNC.COLLECTIVE R15, `(.L_x_15082) ;  /* 0x000000000f087348 */ /* 0x000fea0003c00000 */
[----:B------:R0:W1:Y:S02]  /*24e70*/  SHFL.IDX P6, R14, R13, R12, R11 ;  /* 0x0000000c0d0e7389 */ /* 0x00006400000c000b */
[----:B01----:R-:W-:Y:S01]  /*24e80*/  ENDCOLLECTIVE ;  /* 0x000000000000791b */ /* 0x003fe20003800000 */
.L_x_15082:
        /* <DEDUP_REMOVED lines=15> */
.L_x_15083:
        /* <DEDUP_REMOVED lines=19> */
.L_x_15084:
        /* <DEDUP_REMOVED lines=10> */
.L_x_15085:
        /* <DEDUP_REMOVED lines=8> */
[----:B------:R-:W-:Y:S01]  /*251d0*/  IMAD.MOV.U32 R12, RZ, RZ, 0x4 ;  /* 0x00000004ff0c7424 */ /* 0x000fe200078e00ff */
[----:B0-----:R-:W-:-:S07]  /*251e0*/  MOV R4, R14 ;  /* 0x0000000e00047202 */ /* 0x001fce0000000f00 */
[----:B-1----:R-:W-:Y:S05]  /*251f0*/  WARPSYNC.COLLECTIVE R15, `(.L_x_15086) ;  /* 0x000000000f087348 */ /* 0x002fea0003c00000 */
[----:B------:R0:W2:Y:S02]  /*25200*/  SHFL.IDX P6, R14, R13, R12, R11 ;  /* 0x0000000c0d0e7389 */ /* 0x0000a400000c000b */
[----:B012---:R-:W-:Y:S01]  /*25210*/  ENDCOLLECTIVE ;  /* 0x000000000000791b */ /* 0x007fe20003800000 */
.L_x_15086:
[----:B------:R-:W-:-:S05]  /*25220*/  @!P1 LEA R5, P2, R9, R4, 0x1 ;  /* 0x0000000409059211 */ /* 0x000fca00078408ff */
[----:B------:R-:W-:-:S05]  /*25230*/  @!P1 IMAD.X R4, RZ, RZ, R6, P2 ;  /* 0x000000ffff049224 */ /* 0x000fca00010e0606 */
[----:B------:R-:W-:Y:S01]  /*25240*/  @!P1 LOP3.LUT R5, R5, R4, RZ, 0x3c, !PT ;  /* 0x0000000405059212 */ /* 0x000fe200078e3cff */
[----:B------:R-:W-:-:S03]  /*25250*/  IMAD.MOV.U32 R13, RZ, RZ, R3 ;  /* 0x000000ffff0d7224 */ /* 0x000fc600078e0003 */
[----:B------:R-:W-:-:S04]  /*25260*/  @!P1 LOP3.LUT R4, R5, R4, RZ, 0x3c, !PT ;  /* 0x0000000405049212 */ /* 0x000fc800078e3cff */
[----:B------:R-:W-:Y:S01]  /*25270*/  @!P1 LOP3.LUT R5, R5, R4, RZ, 0x3c, !PT ;  /* 0x0000000405059212 */ /* 0x000fe200078e3cff */
[----:B------:R-:W-:-:S04]  /*25280*/  IMAD.MOV.U32 R6, RZ, RZ, R14 ;  /* 0x000000ffff067224 */ /* 0x000fc800078e000e */
        /* <DEDUP_REMOVED lines=9> */
.L_x_15087:
[----:B------:R0:W-:Y:S01]  /*25320*/  STL [R1+0x74], R7 ;  /* 0x0000740701007387 */ /* 0x0001e20000100800 */
[----:B------:R-:W-:Y:S01]  /*25330*/  MOV R13, R2 ;  /* 0x00000002000d7202 */ /* 0x000fe20000000f00 */
[----:B------:R-:W-:Y:S02]  /*25340*/  IMAD.MOV.U32 R12, RZ, RZ, 0x5 ;  /* 0x00000005ff0c7424 */ /* 0x000fe400078e00ff */
[----:B------:R-:W-:-:S07]  /*25350*/  IMAD.MOV.U32 R4, RZ, RZ, R14 ;  /* 0x000000ffff047224 */ /* 0x000fce00078e000e */
[----:B0-----:R-:W-:Y:S05]  /*25360*/  WARPSYNC.COLLECTIVE R15, `(.L_x_15088) ;  /* 0x000000000f087348 */ /* 0x001fea0003c00000 */
[----:B------:R1:W2:Y:S02]  /*25370*/  SHFL.IDX P6, R14, R13, R12, R11 ;  /* 0x0000000c0d0e7389 */ /* 0x0002a400000c000b */
[----:B012---:R-:W-:Y:S01]  /*25380*/  ENDCOLLECTIVE ;  /* 0x000000000000791b */ /* 0x007fe20003800000 */
.L_x_15088:
        /* <DEDUP_REMOVED lines=10> */
.L_x_15089:
        /* <DEDUP_REMOVED lines=13> */
.L_x_15090:
[----:B------:R-:W-:-:S05]  /*25500*/  @!P1 LEA R5, P2, R9, R4, 0x1 ;  /* 0x0000000409059211 */ /* 0x000fca00078408ff */
[----:B------:R-:W-:-:S05]  /*25510*/  @!P1 IMAD.X R4, RZ, RZ, R6, P2 ;  /* 0x000000ffff049224 */ /* 0x000fca00010e0606 */
[-C--:B------:R-:W-:Y:S02]  /*25520*/  @!P1 LOP3.LUT R5, R5, R4.reuse, RZ, 0x3c, !PT ;  /* 0x0000000405059212 */ /* 0x080fe400078e3cff */
[----:B------:R-:W-:Y:S02]  /*25530*/  MOV R13, R3 ;  /* 0x00000003000d7202 */ /* 0x000fe40000000f00 */
[----:B------:R-:W-:-:S04]  /*25540*/  @!P1 LOP3.LUT R4, R5, R4, RZ, 0x3c, !PT ;  /* 0x0000000405049212 */ /* 0x000fc800078e3cff */
[----:B------:R-:W-:Y:S01]  /*25550*/  @!P1 LOP3.LUT R5, R5, R4, RZ, 0x3c, !PT ;  /* 0x0000000405059212 */ /* 0x000fe200078e3cff */
[----:B------:R-:W-:-:S07]  /*25560*/  IMAD.MOV.U32 R6, RZ, RZ, R14 ;  /* 0x000000ffff067224 */ /* 0x000fce00078e000e */
[----:B------:R-:W-:Y:S05]  /*25570*/  WARPSYNC.COLLECTIVE R15, `(.L_x_15091) ;  /* 0x000000000f087348 */ /* 0x000fea0003c00000 */
[----:B------:R0:W1:Y:S02]  /*25580*/  SHFL.IDX P6, R14, R13, R12, R11 ;  /* 0x0000000c0d0e7389 */ /* 0x00006400000c000b */
[----:B01----:R-:W-:Y:S01]  /*25590*/  ENDCOLLECTIVE ;  /* 0x000000000000791b */ /* 0x003fe20003800000 */
.L_x_15091:
        /* <DEDUP_REMOVED lines=11> */
.L_x_15092:
        /* <DEDUP_REMOVED lines=14> */
.L_x_15093:
[----:B------:R-:W-:Y:S01]  /*25730*/  IMAD.MOV.U32 R3, RZ, RZ, R14 ;  /* 0x000000ffff037224 */ /* 0x000fe200078e000e */
[----:B------:R-:W-:Y:S06]  /*25740*/  BRA `(.L_x_15094) ;  /* 0xffffff8c00307947 */ /* 0x000fec000383ffff */
.L_x_14897:
        /* <DEDUP_REMOVED lines=15> */
[----:B-----5:R-:W-:Y:S02]  /*25840*/  ISETP.GE.AND P6, PT, R12, R3, PT ;  /* 0x000000030c00720c */ /* 0x020fe40003fc6270 */
[----:B------:R-:W-:Y:S02]  /*25850*/  MOV R12, RZ ;  /* 0x000000ff000c7202 */ /* 0x000fe40000000f00 */
[----:B------:R-:W-:-:S05]  /*25860*/  LOP3.LUT R8, R8, 0xffffffef, RZ, 0xc0, !PT ;  /* 0xffffffef08087812 */ /* 0x000fca00078ec0ff */
        /* <DEDUP_REMOVED lines=18> */
.L_x_15096:
[----:B------:R-:W-:Y:S05]  /*25990*/  BSYNC B0 ;  /* 0x0000000000007941 */ /* 0x000fea0003800000 */
.L_x_15095:
        /* <DEDUP_REMOVED lines=10> */
.L_x_15097:
[----:B------:R-:W-:Y:S01]  /*25a40*/  MOV R13, R2 ;  /* 0x00000002000d7202 */ /* 0x000fe20000000f00 */
        /* <DEDUP_REMOVED lines=15> */
.L_x_15098:
        /* <DEDUP_REMOVED lines=15> */
.L_x_15099:
        /* <DEDUP_REMOVED lines=9> */
.L_x_15100:
        /* <DEDUP_REMOVED lines=15> */
.L_x_15101:
[----:B------:R-:W-:Y:S02]  /*25db0*/  IMAD.MOV.U32 R13, RZ, RZ, R2 ;  /* 0x000000ffff0d7224 */ /* 0x000fe400078e0002 */
[----:B------:R-:W-:Y:S01]  /*25dc0*/  IMAD.MOV.U32 R12, RZ, RZ, 0x3 ;  /* 0x00000003ff0c7424 */ /* 0x000fe200078e00ff */
[----:B------:R-:W-:-:S04]  /*25dd0*/  MOV R5, R14 ;  /* 0x0000000e00057202 */ /* 0x000fc80000000f00 */
[----:B------:R-:W-:-:S05]  /*25de0*/  @!P5 LEA R5, P6, R7, R5, 0x1 ;  /* 0x000000050705d211 */ /* 0x000fca00078c08ff */
[----:B------:R-:W-:-:S05]  /*25df0*/  @!P5 IMAD.X R4, RZ, RZ, R6, P6 ;  /* 0x000000ffff04d224 */ /* 0x000fca00030e0606 */
[----:B------:R-:W-:-:S07]  /*25e00*/  @!P5 LOP3.LUT R5, R5, R4, RZ, 0x3c, !PT ;  /* 0x000000040505d212 */ /* 0x000fce00078e3cff */
[----:B------:R-:W-:Y:S05]  /*25e10*/  WARPSYNC.COLLECTIVE R15, `(.L_x_15102) ;  /* 0x000000000f087348 */ /* 0x000fea0003c00000 */
[----:B------:R0:W1:Y:S02]  /*25e20*/  SHFL.IDX P6, R14, R13, R12, R11 ;  /* 0x0000000c0d0e7389 */ /* 0x00006400000c000b */
[----:B01----:R-:W-:Y:S01]  /*25e30*/  ENDCOLLECTIVE ;  /* 0x000000000000791b */ /* 0x003fe20003800000 */
.L_x_15102:
        /* <DEDUP_REMOVED lines=15> */
.L_x_15103:
        /* <DEDUP_REMOVED lines=9> */
.L_x_15104:
        /* <DEDUP_REMOVED lines=10> */
[----:B------:R-:W-:Y:S02]  /*26060*/  MOV R6, R14 ;  /* 0x0000000e00067202 */ /* 0x000fe40000000f00 */
[----:B------:R-:W-:-:S13]  /*26070*/  LOP3.LUT P4, RZ, R9, 0x80, RZ, 0xc0, !PT ;  /* 0x0000008009ff7812 */ /* 0x000fda000788c0ff */
[----:B0-----:R-:W-:Y:S05]  /*26080*/  WARPSYNC.COLLECTIVE R15, `(.L_x_15105) ;  /* 0x000000000f087348 */ /* 0x001fea0003c00000 */
[----:B------:R1:W2:Y:S02]  /*26090*/  SHFL.IDX P6, R14, R13, R12, R11 ;  /* 0x0000000c0d0e7389 */ /* 0x0002a400000c000b */
[----:B012---:R-:W-:Y:S01]  /*260a0*/  ENDCOLLECTIVE ;  /* 0x000000000000791b */ /* 0x007fe20003800000 */
.L_x_15105:
        /* <DEDUP_REMOVED lines=9> */
.L_x_15106:
        /* <DEDUP_REMOVED lines=14> */
.L_x_15107:
[----:B------:R-:W-:Y:S01]  /*26220*/  MOV R13, R2 ;  /* 0x00000002000d7202 */ /* 0x000fe20000000f00 */
        /* <DEDUP_REMOVED lines=18> */
.L_x_15108:
[----:B------:R-:W-:Y:S02]  /*26350*/  IMAD.MOV.U32 R13, RZ, RZ, R0 ;  /* 0x000000ffff0d7224 */ /* 0x000fe400078e0000 */
[----:B------:R-:W-:-:S07]  /*26360*/  IMAD.MOV.U32 R6, RZ, RZ, R14 ;  /* 0x000000ffff067224 */ /* 0x000fce00078e000e */
[----:B------:R-:W-:Y:S05]  /*26370*/  WARPSYNC.COLLECTIVE R15, `(.L_x_15109) ;  /* 0x000000000f087348 */ /* 0x000fea0003c00000 */
[----:B------:R0:W1:Y:S02]  /*26380*/  SHFL.IDX P6, R14, R13, R12, R11 ;  /* 0x0000000c0d0e7389 */ /* 0x00006400000c000b */
[----:B01----:R-:W-:Y:S01]  /*26390*/  ENDCOLLECTIVE ;  /* 0x000000000000791b */ /* 0x003fe20003800000 */
.L_x_15109:
[----:B------:R-:W-:Y:S02]  /*263a0*/  IMAD.MOV.U32 R13, RZ, RZ, R2 ;  /* 0x000000ffff0d7224 */ /* 0x000fe400078e0002 */
[----:B------:R-:W-:Y:S02]  /*263b0*/  IMAD.MOV.U32 R12, RZ, RZ, 0x7 ;  /* 0x00000007ff0c7424 */ /* 0x000fe400078e00ff */
[----:B------:R-:W-:-:S07]  /*263c0*/  IMAD.MOV.U32 R5, RZ, RZ, R14 ;  /* 0x000000ffff057224 */ /* 0x000fce00078e000e */
[----:B------:R-:W-:Y:S05]  /*263d0*/  WARPSYNC.COLLECTIVE R15, `(.L_x_15110) ;  /* 0x000000000f087348 */ /* 0x000fea0003c00000 */
[----:B------:R0:W1:Y:S02]  /*263e0*/  SHFL.IDX P6, R14, R13, R12, R11 ;  /* 0x0000000c0d0e7389 */ /* 0x00006400000c000b */
[----:B01----:R-:W-:Y:S01]  /*263f0*/  ENDCOLLECTIVE ;  /* 0x000000000000791b */ /* 0x003fe20003800000 */
.L_x_15110:
        /* <DEDUP_REMOVED lines=10> */
.L_x_15111:
[----:B------:R-:W-:Y:S01]  /*264a0*/  @!PT LDS RZ, [RZ] ;  /* 0x00000000fffff984 */ /* 0x000fe20000000800 */
[----:B------:R-:W-:Y:S01]  /*264b0*/  @!PT LDS RZ, [RZ] ;  /* 0x00000000fffff984 */ /* 0x000fe20000000800 */
[----:B------:R-:W-:Y:S01]  /*264c0*/  @!PT LDS RZ, [RZ] ;  /* 0x00000000fffff984 */ /* 0x000fe20000000800 */
[----:B------:R0:W-:Y:S04]  /*264d0*/  @!P4 LDGSTS.E.BYPASS.LTC128B.128 [R8+0x25400], desc[UR40][R4.64], !P3 ;  /* 0x254000000408cfae */ /* 0x0001e8000d901d68 */
[----:B------:R0:W-:Y:S04]  /*264e0*/  @!P4 LDGSTS.E.BYPASS.LTC128B.128 [R8+0x29400], desc[UR40][R4.64+0x80], !P2 ;  /* 0x294000800408cfae */ /* 0x0001e8000d101d68 */
[----:B------:R0:W-:Y:S04]  /*264f0*/  @!P4 LDGSTS.E.BYPASS.LTC128B.128 [R8+0x2d400], desc[UR40][R4.64+0x100], !P1 ;  /* 0x2d4001000408cfae */ /* 0x0001e8000c901d68 */
[----:B------:R0:W-:Y:S01]  /*26500*/  @!P4 LDGSTS.E.BYPASS.LTC128B.128 [R8+0x31400], desc[UR40][R4.64+0x180], !P0 ;  /* 0x314001800408cfae */ /* 0x0001e2000c101d68 */
[----:B------:R-:W-:Y:S01]  /*26510*/  MOV R0, R14 ;  /* 0x0000000e00007202 */ /* 0x000fe20000000f00 */
[----:B------:R-:W-:Y:S06]  /*26520*/  BRA `(.L_x_15112) ;  /* 0xffffff8800dc7947 */ /* 0x000fec000383ffff */
.L_x_14902:
[----:B-1----:R1:W2:Y:S02]  /*26530*/  SYNCS.PHASECHK.TRANS64.TRYWAIT P0, [R18+URZ+0x32420], R0 ;  /* 0x03242000120075a7 */ /* 0x0022a4000800017f */
[----:B--2---:R-:W-:Y:S05]  /*26540*/  @!P0 NANOSLEEP.SYNCS 0x989680 ;  /* 0x009896800000895d */ /* 0x004fea0003900000 */
[----:B------:R-:W2:Y:S02]  /*26550*/  @!P0 SYNCS.PHASECHK.TRANS64 P0, [R18+URZ+0x32420], R0 ;  /* 0x03242000120085a7 */ /* 0x000ea4000800007f */
[----:B--2---:R-:W-:Y:S05]  /*26560*/  @!P0 BRA `(.L_x_14902) ;  /* 0xfffffffc00f08947 */ /* 0x004fea000383ffff */
[----:B------:R-:W-:Y:S05]  /*26570*/  BRA `(.L_x_15113) ;  /* 0xffffff8c00547947 */ /* 0x000fea000383ffff */
.L_x_14906:
[----:B0-----:R0:W1:Y:S02]  /*26580*/  SYNCS.PHASECHK.TRANS64.TRYWAIT P0, [R2+URZ+0x32460], R0 ;  /* 0x03246000020075a7 */ /* 0x001064000800017f */
[----:B-1----:R-:W-:Y:S05]  /*26590*/  @!P0 NANOSLEEP.SYNCS 0x989680 ;  /* 0x009896800000895d */ /* 0x002fea0003900000 */
[----:B------:R-:W1:Y:S02]  /*265a0*/  @!P0 SYNCS.PHASECHK.TRANS64 P0, [R2+URZ+0x32460], R0 ;  /* 0x03246000020085a7 */ /* 0x000e64000800007f */
[----:B-1----:R-:W-:Y:S05]  /*265b0*/  @!P0 BRA `(.L_x_14906) ;  /* 0xfffffffc00f08947 */ /* 0x002fea000383ffff */
[----:B------:R-:W-:Y:S05]  /*265c0*/  BRA `(.L_x_15114) ;  /* 0xffffff8c00787947 */ /* 0x000fea000383ffff */
.L_x_14921:
[----:B-1----:R1:W2:Y:S02]  /*265d0*/  SYNCS.PHASECHK.TRANS64.TRYWAIT P0, [R2+URZ+0x32440], R6 ;  /* 0x03244006020075a7 */ /* 0x0022a4000800017f */
[----:B--2---:R-:W-:Y:S05]  /*265e0*/  @!P0 NANOSLEEP.SYNCS 0x989680 ;  /* 0x009896800000895d */ /* 0x004fea0003900000 */
[----:B------:R-:W2:Y:S02]  /*265f0*/  @!P0 SYNCS.PHASECHK.TRANS64 P0, [R2+URZ+0x32440], R6 ;  /* 0x03244006020085a7 */ /* 0x000ea4000800007f */
[----:B--2---:R-:W-:Y:S05]  /*26600*/  @!P0 BRA `(.L_x_14921) ;  /* 0xfffffffc00f08947 */ /* 0x004fea000383ffff */
[----:B------:R-:W-:Y:S05]  /*26610*/  BRA `(.L_x_15115) ;  /* 0xffffff9400987947 */ /* 0x000fea000383ffff */
.L_x_14926:
[----:B0-----:R0:W2:Y:S02]  /*26620*/  SYNCS.PHASECHK.TRANS64.TRYWAIT P0, [R2+URZ+0x32460], R6 ;  /* 0x03246006020075a7 */ /* 0x0010a4000800017f */
[----:B--2---:R-:W-:Y:S05]  /*26630*/  @!P0 NANOSLEEP.SYNCS 0x989680 ;  /* 0x009896800000895d */ /* 0x004fea0003900000 */
[----:B------:R-:W2:Y:S02]  /*26640*/  @!P0 SYNCS.PHASECHK.TRANS64 P0, [R2+URZ+0x32460], R6 ;  /* 0x03246006020085a7 */ /* 0x000ea4000800007f */
[----:B--2---:R-:W-:Y:S05]  /*26650*/  @!P0 BRA `(.L_x_14926) ;  /* 0xfffffffc00f08947 */ /* 0x004fea000383ffff */
[----:B------:R-:W-:Y:S05]  /*26660*/  BRA `(.L_x_15116) ;  /* 0xffffff9800147947 */ /* 0x000fea000383ffff */
.L_x_14937:
[----:B-1----:R1:W2:Y:S02]  /*26670*/  SYNCS.PHASECHK.TRANS64.TRYWAIT P0, [R3+URZ+0x32440], R2 ;  /* 0x03244002030075a7 */ /* 0x0022a4000800017f */
[----:B--2---:R-:W-:Y:S05]  /*26680*/  @!P0 NANOSLEEP.SYNCS 0x989680 ;  /* 0x009896800000895d */ /* 0x004fea0003900000 */
[----:B------:R-:W2:Y:S02]  /*26690*/  @!P0 SYNCS.PHASECHK.TRANS64 P0, [R3+URZ+0x32440], R2 ;  /* 0x03244002030085a7 */ /* 0x000ea4000800007f */
[----:B--2---:R-:W-:Y:S05]  /*266a0*/  @!P0 BRA `(.L_x_14937) ;  /* 0xfffffffc00f08947 */ /* 0x004fea000383ffff */
[----:B------:R-:W-:Y:S05]  /*266b0*/  BRA `(.L_x_15117) ;  /* 0xffffffa000007947 */ /* 0x000fea000383ffff */
.L_x_14942:
[----:B--2---:R2:W3:Y:S02]  /*266c0*/  SYNCS.PHASECHK.TRANS64.TRYWAIT P0, [R3+URZ+0x32460], R2 ;  /* 0x03246002030075a7 */ /* 0x0044e4000800017f */
[----:B---3--:R-:W-:Y:S05]  /*266d0*/  @!P0 NANOSLEEP.SYNCS 0x989680 ;  /* 0x009896800000895d */ /* 0x008fea0003900000 */
[----:B------:R-:W3:Y:S02]  /*266e0*/  @!P0 SYNCS.PHASECHK.TRANS64 P0, [R3+URZ+0x32460], R2 ;  /* 0x03246002030085a7 */ /* 0x000ee4000800007f */
[----:B---3--:R-:W-:Y:S05]  /*266f0*/  @!P0 BRA `(.L_x_14942) ;  /* 0xfffffffc00f08947 */ /* 0x008fea000383ffff */
[----:B------:R-:W-:Y:S05]  /*26700*/  BRA `(.L_x_15118) ;  /* 0xffffffa0007c7947 */ /* 0x000fea000383ffff */
.L_x_14953:
[----:B-1----:R1:W2:Y:S02]  /*26710*/  SYNCS.PHASECHK.TRANS64.TRYWAIT P0, [R3+URZ+0x32440], R2 ;  /* 0x03244002030075a7 */ /* 0x0022a4000800017f */
[----:B--2---:R-:W-:Y:S05]  /*26720*/  @!P0 NANOSLEEP.SYNCS 0x989680 ;  /* 0x009896800000895d */ /* 0x004fea0003900000 */
[----:B------:R-:W2:Y:S02]  /*26730*/  @!P0 SYNCS.PHASECHK.TRANS64 P0, [R3+URZ+0x32440], R2 ;  /* 0x03244002030085a7 */ /* 0x000ea4000800007f */
[----:B--2---:R-:W-:Y:S05]  /*26740*/  @!P0 BRA `(.L_x_14953) ;  /* 0xfffffffc00f08947 */ /* 0x004fea000383ffff */
[----:B------:R-:W-:Y:S05]  /*26750*/  BRA `(.L_x_15119) ;  /* 0xffffffa8004c7947 */ /* 0x000fea000383ffff */
.L_x_14958:
[----:B--2---:R2:W3:Y:S02]  /*26760*/  SYNCS.PHASECHK.TRANS64.TRYWAIT P0, [R3+URZ+0x32460], R2 ;  /* 0x03246002030075a7 */ /* 0x0044e4000800017f */
[----:B---3--:R-:W-:Y:S05]  /*26770*/  @!P0 NANOSLEEP.SYNCS 0x989680 ;  /* 0x009896800000895d */ /* 0x008fea0003900000 */
[----:B------:R-:W3:Y:S02]  /*26780*/  @!P0 SYNCS.PHASECHK.TRANS64 P0, [R3+URZ+0x32460], R2 ;  /* 0x03246002030085a7 */ /* 0x000ee4000800007f */
[----:B---3--:R-:W-:Y:S05]  /*26790*/  @!P0 BRA `(.L_x_14958) ;  /* 0xfffffffc00f08947 */ /* 0x008fea000383ffff */
[----:B------:R-:W-:Y:S05]  /*267a0*/  BRA `(.L_x_15120) ;  /* 0xffffffa800c87947 */ /* 0x000fea000383ffff */
.L_x_14970:
[----:B------:R-:W2:Y:S01]  /*267b0*/  LDL R0, [R1] ;  /* 0x0000000001007983 */ /* 0x000ea20000100800 */
[----:B------:R-:W-:Y:S01]  /*267c0*/  BSSY B0, `(.L_x_15121) ;  /* 0x0000008000007945 */ /* 0x000fe20003800000 */
[----:B------:R-:W-:Y:S02]  /*267d0*/  IMAD.MOV.U32 R12, RZ, RZ, RZ ;  /* 0x000000ffff0c7224 */ /* 0x000fe400078e00ff */
[----:B------:R-:W-:Y:S02]  /*267e0*/  IMAD.MOV.U32 R11, RZ, RZ, 0x1f ;  /* 0x0000001fff0b7424 */ /* 0x000fe400078e00ff */
[----:B------:R-:W-:Y:S02]  /*267f0*/  IMAD.MOV.U32 R15, RZ, RZ, -0x1 ;  /* 0xffffffffff0f7424 */ /* 0x000fe400078e00ff */
[----:B--2---:R-:W-:-:S07]  /*26800*/  IMAD.MOV.U32 R13, RZ, RZ, R0 ;  /* 0x000000ffff0d7224 */ /* 0x004fce00078e0000 */
[----:B01-3--:R-:W-:Y:S05]  /*26810*/  WARPSYNC.COLLECTIVE R15, `(.L_x_15122) ;  /* 0x000000000f087348 */ /* 0x00bfea0003c00000 */
[----:B------:R2:W4:Y:S02]  /*26820*/  SHFL.IDX P6, R14, R13, R12, R11 ;  /* 0x0000000c0d0e7389 */ /* 0x00052400000c000b */
[----:B01234-:R-:W-:Y:S01]  /*26830*/  ENDCOLLECTIVE ;  /* 0x000000000000791b */ /* 0x01ffe20003800000 */
.L_x_15122:
[----:B------:R-:W-:Y:S05]  /*26840*/  BSYNC B0 ;  /* 0x0000000000007941 */ /* 0x000fea0003800000 */
.L_x_15121:
        /* <DEDUP_REMOVED lines=9> */
.L_x_15123:
[----:B------:R-:W-:Y:S01]  /*268e0*/  ULDC UR4, c[0x0][0xd3c] ;  /* 0x00034f0000047ab9 */ /* 0x000fe20000000800 */
[----:B------:R-:W-:Y:S01]  /*268f0*/  IMAD.IADD R4, R2, 0x1, R16 ;  /* 0x0000000102047824 */ /* 0x000fe200078e0210 */
[----:B------:R-:W-:-:S04]  /*26900*/  MOV R0, R14 ;  /* 0x0000000e00007202 */ /* 0x000fc80000000f00 */
        /* <DEDUP_REMOVED lines=11> */
[----:B------:R-:W-:Y:S01]  /*269c0*/  IMAD.MOV.U32 R11, RZ, RZ, RZ ;  /* 0x000000ffff0b7224 */ /* 0x000fe200078e00ff */
[C---:B------:R-:W-:Y:S02]  /*269d0*/  ISETP.GE.U32.AND P4, PT, R16.reuse, 0x8, PT ;  /* 0x000000081000780c */ /* 0x040fe40003f86070 */
[C---:B------:R-:W-:Y:S01]  /*269e0*/  ISETP.GE.U32.AND P5, PT, R16.reuse, 0x10, PT ;  /* 0x000000101000780c */ /* 0x040fe20003fa6070 */
[----:B--2---:R-:W-:Y:S01]  /*269f0*/  @!P1 IMAD.MOV.U32 R4, RZ, RZ, R8 ;  /* 0x000000ffff049224 */ /* 0x004fe200078e0008 */
[----:B------:R-:W-:Y:S01]  /*26a00*/  MOV R8, RZ ;  /* 0x000000ff00087202 */ /* 0x000fe20000000f00 */
[----:B---3--:R-:W-:Y:S01]  /*26a10*/  @!P1 IMAD.MOV.U32 R6, RZ, RZ, R2 ;  /* 0x000000ffff069224 */ /* 0x008fe200078e0002 */
[----:B------:R-:W-:-:S03]  /*26a20*/  ISETP.NE.AND P1, PT, R16, RZ, PT ;  /* 0x000000ff1000720c */ /* 0x000fc60003f25270 */
[----:B------:R-:W-:-:S04]  /*26a30*/  IMAD R2, R6, R4, RZ ;  /* 0x0000000406027224 */ /* 0x000fc800078e02ff */
[----:B------:R-:W-:-:S07]  /*26a40*/  IMAD.MOV.U32 R13, RZ, RZ, R2 ;  /* 0x000000ffff0d7224 */ /* 0x000fce00078e0002 */
[----:B------:R-:W-:Y:S05]  /*26a50*/  WARPSYNC.COLLECTIVE R15, `(.L_x_15124) ;  /* 0x000000000f087348 */ /* 0x000fea0003c00000 */
[----:B------:R0:W1:Y:S02]  /*26a60*/  SHFL.UP P6, R14, R13, R12, R11 ;  /* 0x0400000c0d0e7389 */ /* 0x00006400000c000b */
[----:B01----:R-:W-:Y:S01]  /*26a70*/  ENDCOLLECTIVE ;  /* 0x000000000000791b */ /* 0x003fe20003800000 */
.L_x_15124:
        /* <DEDUP_REMOVED lines=8> */
.L_x_15125:
        /* <DEDUP_REMOVED lines=8> */
.L_x_15126:
        /* <DEDUP_REMOVED lines=8> */
.L_x_15127:
        /* <DEDUP_REMOVED lines=8> */
.L_x_15128:
        /* <DEDUP_REMOVED lines=9> */
.L_x_15129:
[----:B------:R-:W-:Y:S01]  /*26d10*/  IMAD.MOV.U32 R9, RZ, RZ, R14 ;  /* 0x000000ffff097224 */ /* 0x000fe200078e000e */
[----:B------:R-:W-:Y:S06]  /*26d20*/  BRA `(.L_x_15130) ;  /* 0xffffffb000107947 */ /* 0x000fec000383ffff */
.L_x_14973:
        /* <DEDUP_REMOVED lines=8> */
.L_x_15132:
[----:B------:R-:W-:Y:S05]  /*26db0*/  BSYNC B0 ;  /* 0x0000000000007941 */ /* 0x000fea0003800000 */
.L_x_15131:
[----:B------:R-:W-:Y:S01]  /*26dc0*/  IMAD.MOV.U32 R3, RZ, RZ, R14 ;  /* 0x000000ffff037224 */ /* 0x000fe200078e000e */
[----:B------:R-:W-:Y:S01]  /*26dd0*/  MOV R15, 0xffffffff ;  /* 0xffffffff000f7802 */ /* 0x000fe20000000f00 */
[----:B------:R-:W-:Y:S02]  /*26de0*/  IMAD.MOV.U32 R12, RZ, RZ, 0x2 ;  /* 0x00000002ff0c7424 */ /* 0x000fe400078e00ff */
[----:B------:R-:W-:Y:S01]  /*26df0*/  IMAD.MOV.U32 R11, RZ, RZ, RZ ;  /* 0x000000ffff0b7224 */ /* 0x000fe200078e00ff */
[----:B------:R-:W-:-:S05]  /*26e00*/  SEL R3, R3, RZ, P1 ;  /* 0x000000ff03037207 */ /* 0x000fca0000800000 */
[----:B------:R-:W-:-:S04]  /*26e10*/  IMAD.IADD R2, R2, 0x1, R3 ;  /* 0x0000000102027824 */ /* 0x000fc800078e0203 */
[----:B------:R-:W-:-:S07]  /*26e20*/  IMAD.MOV.U32 R13, RZ, RZ, R2 ;  /* 0x000000ffff0d7224 */ /* 0x000fce00078e0002 */
[----:B------:R-:W-:Y:S05]  /*26e30*/  WARPSYNC.COLLECTIVE R15, `(.L_x_15133) ;  /* 0x000000000f087348 */ /* 0x000fea0003c00000 */
[----:B------:R0:W1:Y:S02]  /*26e40*/  SHFL.UP P6, R14, R13, R12, R11 ;  /* 0x0400000c0d0e7389 */ /* 0x00006400000c000b */
[----:B01----:R-:W-:Y:S01]  /*26e50*/  ENDCOLLECTIVE ;  /* 0x000000000000791b */ /* 0x003fe20003800000 */
.L_x_15133:
        /* <DEDUP_REMOVED lines=8> */
.L_x_15134:
        /* <DEDUP_REMOVED lines=8> */
.L_x_15135:
        /* <DEDUP_REMOVED lines=8> */
.L_x_15136:
        /* <DEDUP_REMOVED lines=9> */
.L_x_15137:
[----:B------:R-:W-:Y:S01]  /*27070*/  IMAD.MOV.U32 R9, RZ, RZ, R14 ;  /* 0x000000ffff097224 */ /* 0x000fe200078e000e */
[----:B------:R-:W-:Y:S06]  /*27080*/  BRA `(.L_x_15138) ;  /* 0xffffffac00e47947 */ /* 0x000fec000383ffff */
.L_x_14975:
[----:B------:R-:W-:Y:S01]  /*27090*/  BSSY B0, `(.L_x_15139) ;  /* 0x0000006000007945 */ /* 0x000fe20003800000 */
[----:B------:R-:W-:Y:S01]  /*270a0*/  PLOP3.LUT P6, PT, P6, PT, PT, 0x8, 0x0 ;  /* 0x000000000000781c */ /* 0x000fe200037ce170 */
[----:B------:R-:W-:-:S12]  /*270b0*/  IMAD.MOV.U32 R15, RZ, RZ, -0x1 ;  /* 0xffffffffff0f7424 */ /* 0x000fd800078e00ff */
[----:B0-----:R-:W-:Y:S05]  /*270c0*/  WARPSYNC.COLLECTIVE R15, `(.L_x_15140) ;  /* 0x000000000f087348 */ /* 0x001fea0003c00000 */
[----:B------:R-:W-:Y:S01]  /*270d0*/  VOTE.ANY R14, PT, P6 ;  /* 0x00000000000e7806 */ /* 0x000fe200030e0100 */
[----:B0-----:R-:W-:Y:S06]  /*270e0*/  ENDCOLLECTIVE ;  /* 0x000000000000791b */ /* 0x001fec0003800000 */
.L_x_15140:
[----:B------:R-:W-:Y:S05]  /*270f0*/  BSYNC B0 ;  /* 0x0000000000007941 */ /* 0x000fea0003800000 */
.L_x_15139:
[----:B------:R0:W5:Y:S01]  /*27100*/  LDL.LU R10, [R1+0xc] ;  /* 0x00000c00010a7983 */ /* 0x0001620000300800 */
[----:B------:R-:W-:Y:S01]  /*27110*/  MOV R0, R14 ;  /* 0x0000000e00007202 */ /* 0x000fe20000000f00 */
[----:B------:R-:W-:Y:S02]  /*27120*/  IMAD.MOV.U32 R13, RZ, RZ, R4 ;  /* 0x000000ffff0d7224 */ /* 0x000fe400078e0004 */
[----:B------:R-:W-:Y:S01]  /*27130*/  IMAD.MOV.U32 R11, RZ, RZ, 0x1f ;  /* 0x0000001fff0b7424 */ /* 0x000fe200078e00ff */
[----:B------:R-:W1:Y:S01]  /*27140*/  POPC R3, R0 ;  /* 0x0000000000037309 */ /* 0x000e620000000000 */
[----:B------:R-:W-:Y:S02]  /*27150*/  IMAD.MOV.U32 R15, RZ, RZ, -0x1 ;  /* 0xffffffffff0f7424 */ /* 0x000fe400078e00ff */
[----:B01----:R-:W-:-:S07]  /*27160*/  IMAD.MOV.U32 R12, RZ, RZ, R3 ;  /* 0x000000ffff0c7224 */ /* 0x003fce00078e0003 */
[----:B-----5:R-:W-:Y:S05]  /*27170*/  WARPSYNC.COLLECTIVE R15, `(.L_x_15141) ;  /* 0x000000000f087348 */ /* 0x020fea0003c00000 */
[----:B------:R0:W1:Y:S02]  /*27180*/  SHFL.IDX P6, R14, R13, R12, R11 ;  /* 0x0000000c0d0e7389 */ /* 0x00006400000c000b */
[----:B01---5:R-:W-:Y:S01]  /*27190*/  ENDCOLLECTIVE ;  /* 0x000000000000791b */ /* 0x023fe20003800000 */
.L_x_15141:
[----:B------:R-:W-:Y:S02]  /*271a0*/  IMAD.MOV.U32 R13, RZ, RZ, R6 ;  /* 0x000000ffff0d7224 */ /* 0x000fe400078e0006 */
[----:B------:R-:W-:-:S07]  /*271b0*/  IMAD.MOV.U32 R4, RZ, RZ, R14 ;  /* 0x000000ffff047224 */ /* 0x000fce00078e000e */
[----:B------:R-:W-:Y:S05]  /*271c0*/  WARPSYNC.COLLECTIVE R15, `(.L_x_15142) ;  /* 0x000000000f087348 */ /* 0x000fea0003c00000 */
[----:B------:R0:W1:Y:S02]  /*271d0*/  SHFL.IDX P6, R14, R13, R12, R11 ;  /* 0x0000000c0d0e7389 */ /* 0x00006400000c000b */
[----:B01----:R-:W-:Y:S01]  /*271e0*/  ENDCOLLECTIVE ;  /* 0x000000000000791b */ /* 0x003fe20003800000 */
.L_x_15142:
[----:B------:R-:W-:Y:S02]  /*271f0*/  IMAD.MOV.U32 R6, RZ, RZ, R14 ;  /* 0x000000ffff067224 */ /* 0x000fe400078e000e */
[----:B------:R-:W-:-:S05]  /*27200*/  IMAD.IADD R10, R3, 0x1, R10 ;  /* 0x00000001030a7824 */ /* 0x000fca00078e020a */
[----:B------:R0:W-:Y:S01]  /*27210*/  STL [R1+0xc], R10 ;  /* 0x00000c0a01007387 */ /* 0x0001e20000100800 */
[----:B------:R-:W-:Y:S05]  /*27220*/  BRA `(.L_x_15143) ;  /* 0xffffffac00c47947 */ /* 0x000fea000383ffff */
.L_x_14977:
[----:B------:R-:W-:Y:S01]  /*27230*/  BSSY B0, `(.L_x_15144) ;  /* 0x0000008000007945 */ /* 0x000fe20003800000 */
[----:B------:R-:W-:Y:S01]  /*27240*/  IMAD.MOV.U32 R13, RZ, RZ, R7 ;  /* 0x000000ffff0d7224 */ /* 0x000fe200078e0007 */
[----:B------:R-:W-:Y:S01]  /*27250*/  MOV R12, R3 ;  /* 0x00000003000c7202 */ /* 0x000fe20000000f00 */
[----:B------:R-:W-:Y:S02]  /*27260*/  IMAD.MOV.U32 R11, RZ, RZ, 0x1f ;  /* 0x0000001fff0b7424 */ /* 0x000fe400078e00ff */
[----:B------:R-:W-:-:S07]  /*27270*/  IMAD.MOV.U32 R15, RZ, RZ, -0x1 ;  /* 0xffffffffff0f7424 */ /* 0x000fce00078e00ff */
[----:B0-----:R-:W-:Y:S05]  /*27280*/  WARPSYNC.COLLECTIVE R15, `(.L_x_15145) ;  /* 0x000000000f087348 */ /* 0x001fea0003c00000 */
[----:B------:R1:W2:Y:S02]  /*27290*/  SHFL.IDX P6, R14, R13, R12, R11 ;  /* 0x0000000c0d0e7389 */ /* 0x0002a400000c000b */
[----:B012---:R-:W-:Y:S01]  /*272a0*/  ENDCOLLECTIVE ;  /* 0x000000000000791b */ /* 0x007fe20003800000 */
.L_x_15145:
[----:B------:R-:W-:Y:S05]  /*272b0*/  BSYNC B0 ;  /* 0x0000000000007941 */ /* 0x000fea0003800000 */
.L_x_15144:
[----:B------:R-:W-:Y:S01]  /*272c0*/  IMAD.MOV.U32 R3, RZ, RZ, R14 ;  /* 0x000000ffff037224 */ /* 0x000fe200078e000e */
[----:B------:R-:W-:Y:S06]  /*272d0*/  BRA `(.L_x_15146) ;  /* 0xffffffac00b07947 */ /* 0x000fec000383ffff */
.L_x_14983:
[----:B0-----:R0:W1:Y:S02]  /*272e0*/  SYNCS.PHASECHK.TRANS64.TRYWAIT P0, [R0+URZ+0x32420], R3 ;  /* 0x03242003000075a7 */ /* 0x001064000800017f */
[----:B-1----:R-:W-:Y:S05]  /*272f0*/  @!P0 NANOSLEEP.SYNCS 0x989680 ;  /* 0x009896800000895d */ /* 0x002fea0003900000 */
[----:B------:R-:W1:Y:S02]  /*27300*/  @!P0 SYNCS.PHASECHK.TRANS64 P0, [R0+URZ+0x32420], R3 ;  /* 0x03242003000085a7 */ /* 0x000e64000800007f */
[----:B-1----:R-:W-:Y:S05]  /*27310*/  @!P0 BRA `(.L_x_14983) ;  /* 0xfffffffc00f08947 */ /* 0x002fea000383ffff */
[----:B------:R-:W-:Y:S05]  /*27320*/  BRA `(.L_x_15147) ;  /* 0xffffffb800507947 */ /* 0x000fea000383ffff */
.L_x_14984:
        /* <DEDUP_REMOVED lines=11> */
.L_x_15149:
[----:B------:R-:W-:Y:S05]  /*273e0*/  BSYNC B0 ;  /* 0x0000000000007941 */ /* 0x000fea0003800000 */
.L_x_15148:
[----:B------:R-:W-:Y:S05]  /*273f0*/  BRA `(.L_x_15150) ;  /* 0xffffffb800387947 */ /* 0x000fea000383ffff */
.L_x_14985:
[----:B------:R-:W-:Y:S01]  /*27400*/  BSSY B0, `(.L_x_15151) ;  /* 0x0000006000007945 */ /* 0x000fe20003800000 */
[----:B------:R-:W-:-:S07]  /*27410*/  IMAD.MOV.U32 R15, RZ, RZ, -0x1 ;  /* 0xffffffffff0f7424 */ /* 0x000fce00078e00ff */
[----:B01----:R-:W-:Y:S05]  /*27420*/  WARPSYNC.COLLECTIVE R15, `(.L_x_15152) ;  /* 0x000000000f0c7348 */ /* 0x003fea0003c00000 */
[----:B------:R-:W-:Y:S02]  /*27430*/  ELECT P6, UR62, PT ;  /* 0x00000000003e782f */ /* 0x000fe400038c0000 */
[----:B------:R-:W-:Y:S01]  /*27440*/  MOV R14, UR62 ;  /* 0x0000003e000e7c02 */ /* 0x000fe20008000f00 */
[----:B01----:R-:W-:Y:S10]  /*27450*/  ENDCOLLECTIVE ;  /* 0x000000000000791b */ /* 0x003ff40003800000 */
.L_x_15152:
[----:B------:R-:W-:Y:S05]  /*27460*/  BSYNC B0 ;  /* 0x0000000000007941 */ /* 0x000fea0003800000 */
.L_x_15151:
[----:B------:R-:W-:Y:S05]  /*27470*/  BRA `(.L_x_15153) ;  /* 0xffffffb8002c7947 */ /* 0x000fea000383ffff */
.L_x_14987:
[----:B0-----:R0:W1:Y:S02]  /*27480*/  SYNCS.PHASECHK.TRANS64.TRYWAIT P0, [R6+URZ], R5 ;  /* 0x00000005060075a7 */ /* 0x001064000800017f */
[----:B-1----:R-:W-:Y:S05]  /*27490*/  @!P0 NANOSLEEP.SYNCS 0x989680 ;  /* 0x009896800000895d */ /* 0x002fea0003900000 */
[----:B------:R-:W1:Y:S02]  /*274a0*/  @!P0 SYNCS.PHASECHK.TRANS64 P0, [R6+URZ], R5 ;  /* 0x00000005060085a7 */ /* 0x000e64000800007f */
[----:B-1----:R-:W-:Y:S05]  /*274b0*/  @!P0 BRA `(.L_x_14987) ;  /* 0xfffffffc00f08947 */ /* 0x002fea000383ffff */
[----:B------:R-:W-:Y:S05]  /*274c0*/  BRA `(.L_x_15154) ;  /* 0xffffffb800647947 */ /* 0x000fea000383ffff */
.L_x_14988:
[----:B-1----:R1:W2:Y:S02]  /*274d0*/  SYNCS.PHASECHK.TRANS64.TRYWAIT P0, [R7+URZ], R2 ;  /* 0x00000002070075a7 */ /* 0x0022a4000800017f */
[----:B--2---:R-:W-:Y:S05]  /*274e0*/  @!P0 NANOSLEEP.SYNCS 0x989680 ;  /* 0x009896800000895d */ /* 0x004fea0003900000 */
[----:B------:R-:W2:Y:S02]  /*274f0*/  @!P0 SYNCS.PHASECHK.TRANS64 P0, [R7+URZ], R2 ;  /* 0x00000002070085a7 */ /* 0x000ea4000800007f */
[----:B--2---:R-:W-:Y:S05]  /*27500*/  @!P0 BRA `(.L_x_14988) ;  /* 0xfffffffc00f08947 */ /* 0x004fea000383ffff */
[----:B------:R-:W-:Y:S05]  /*27510*/  BRA `(.L_x_15155) ;  /* 0xffffffb800587947 */ /* 0x000fea000383ffff */
.L_x_14990:
[----:B--2---:R2:W3:Y:S02]  /*27520*/  SYNCS.PHASECHK.TRANS64.TRYWAIT P0, [R4+URZ], R5 ;  /* 0x00000005040075a7 */ /* 0x0044e4000800017f */
[----:B---3--:R-:W-:Y:S05]  /*27530*/  @!P0 NANOSLEEP.SYNCS 0x989680 ;  /* 0x009896800000895d */ /* 0x008fea0003900000 */
[----:B------:R-:W3:Y:S02]  /*27540*/  @!P0 SYNCS.PHASECHK.TRANS64 P0, [R4+URZ], R5 ;  /* 0x00000005040085a7 */ /* 0x000ee4000800007f */
[----:B---3--:R-:W-:Y:S05]  /*27550*/  @!P0 BRA `(.L_x_14990) ;  /* 0xfffffffc00f08947 */ /* 0x008fea000383ffff */
[----:B------:R-:W-:Y:S05]  /*27560*/  BRA `(.L_x_15156) ;  /* 0xffffffb8005c7947 */ /* 0x000fea000383ffff */
.L_x_15157:
        /* <DEDUP_REMOVED lines=9> */
.L_x_15208:


//--------------------- .nv.global.init           --------------------------
	.section	.nv.global.init,"aw",@progbits
.nv.global.init:
	.type		$str$20,@object
	.size		$str$20,($str$21 - $str$20)
$str$20:
        /*0000*/ 	.byte	0x28, 0x61, 0x64, 0x64, 0x72, 0x65, 0x73, 0x73, 0x20, 0x26, 0x20, 0x6d, 0x61, 0x73, 0x6b, 0x29
        /*0010*/ 	.byte	0x20, 0x3d, 0x3d, 0x20, 0x30, 0x00
	.type		$str$21,@object
	.size		$str$21,(__unnamed_11 - $str$21)
$str$21:
        /*0016*/ 	.byte	0x2f, 0x74, 0x6d, 0x70, 0x2f, 0x6f, 0x73, 0x73, 0x5f, 0x6b, 0x65, 0x72, 0x6e, 0x65, 0x6c, 0x73
        /*0026*/ 	.byte	0x5f, 0x73, 0x72, 0x63, 0x2f, 0x66, 0x6c, 0x61, 0x73, 0x68, 0x5f, 0x61, 0x74, 0x74, 0x65, 0x6e
        /*0036*/ 	.byte	0x74, 0x69, 0x6f, 0x6e, 0x2f, 0x63, 0x73, 0x72, 0x63, 0x2f, 0x63, 0x75, 0x74, 0x6c, 0x61, 0x73
        /*0046*/ 	.byte	0x73, 0x2f, 0x69, 0x6e, 0x63, 0x6c, 0x75, 0x64, 0x65, 0x2f, 0x63, 0x75, 0x74, 0x65, 0x2f, 0x70
        /*0056*/ 	.byte	0x6f, 0x69, 0x6e, 0x74, 0x65, 0x72, 0x5f, 0x66, 0x6c, 0x61, 0x67, 0x67, 0x65, 0x64, 0x2e, 0x68
        /*0066*/ 	.byte	0x70, 0x70, 0x00
	.type		__unnamed_11,@object
	.size		__unnamed_11,(__unnamed_4 - __unnamed_11)
__unnamed_11:
        /* <DEDUP_REMOVED lines=24> */
	.type		__unnamed_4,@object
	.size		__unnamed_4,(__unnamed_12 - __unnamed_4)
__unnamed_4:
        /* <DEDUP_REMOVED lines=23> */
        /*0355*/ 	.byte	0x3a, 0x43, 0x3c, 0x30, 0x3e, 0x3e, 0x3e, 0x3e, 0x3e, 0x20, 0x26, 0x5d, 0x00
	.type		__unnamed_12,@object
	.size		__unnamed_12,(__unnamed_17 - __unnamed_12)
__unnamed_12:
        /* <DEDUP_REMOVED lines=23> */
        /*04d2*/ 	.byte	0x43, 0x3c, 0x34, 0x30, 0x39, 0x36, 0x3e, 0x3e, 0x3e, 0x3e, 0x3e, 0x20, 0x26, 0x5d, 0x00
	.type		__unnamed_17,@object
	.size		__unnamed_17,(__unnamed_5 - __unnamed_17)
__unnamed_17:
        /* <DEDUP_REMOVED lines=24> */
	.type		__unnamed_5,@object
	.size		__unnamed_5,(__unnamed_19 - __unnamed_5)
__unnamed_5:
        /* <DEDUP_REMOVED lines=24> */
	.type		__unnamed_19,@object
	.size		__unnamed_19,(__unnamed_7 - __unnamed_19)
__unnamed_19:
        /* <DEDUP_REMOVED lines=24> */
	.type		__unnamed_7,@object
	.size		__unnamed_7,(__unnamed_13 - __unnamed_7)
__unnamed_7:
        /* <DEDUP_REMOVED lines=24> */
	.type		__unnamed_13,@object
	.size		__unnamed_13,(__unnamed_6 - __unnamed_13)
__unnamed_13:
        /* <DEDUP_REMOVED lines=28> */
        /*0ca1*/ 	.byte	0x3e, 0x3e, 0x3e, 0x3e, 0x3e, 0x5d, 0x00
	.type		__unnamed_6,@object
	.size		__unnamed_6,(__unnamed_8 - __unnamed_6)
__unnamed_6:
        /* <DEDUP_REMOVED lines=28> */
        /*0e68*/ 	.byte	0x34, 0x3e, 0x3e, 0x3e, 0x3e, 0x3e, 0x5d, 0x00
	.type		__unnamed_8,@object
	.size		__unnamed_8,(__unnamed_1 - __unnamed_8)
__unnamed_8:
        /* <DEDUP_REMOVED lines=28> */
        /*1030*/ 	.byte	0x3e, 0x3e, 0x3e, 0x3e, 0x3e, 0x20, 0x26, 0x5d, 0x00
	.type		__unnamed_1,@object
	.size		__unnamed_1,(__unnamed_9 - __unnamed_1)
__unnamed_1:
        /* <DEDUP_REMOVED lines=28> */
        /*11f9*/ 	.byte	0x34, 0x3e, 0x3e, 0x3e, 0x3e, 0x3e, 0x20, 0x26, 0x5d, 0x00
	.type		__unnamed_9,@object
	.size		__unnamed_9,(__unnamed_10 - __unnamed_9)
__unnamed_9:
        /* <DEDUP_REMOVED lines=28> */
        /*13c3*/ 	.byte	0x32, 0x37, 0x36, 0x38, 0x3e, 0x3e, 0x3e, 0x3e, 0x3e, 0x5d, 0x00
	.type		__unnamed_10,@object
	.size		__unnamed_10,(__unnamed_21 - __unnamed_10)
__unnamed_10:
        /* <DEDUP_REMOVED lines=29> */
	.type		__unnamed_21,@object
	.size		__unnamed_21,(__unnamed_3 - __unnamed_21)
__unnamed_21:
        /* <DEDUP_REMOVED lines=29> */
	.type		__unnamed_3,@object
	.size		__unnamed_3,(__unnamed_23 - __unnamed_3)
__unnamed_3:
        /* <DEDUP_REMOVED lines=29> */
	.type		__unnamed_23,@object
	.size		__unnamed_23,(__unnamed_15 - __unnamed_23)
__unnamed_23:
        /* <DEDUP_REMOVED lines=29> */
	.type		__unnamed_15,@object
	.size		__unnamed_15,(__unnamed_16 - __unnamed_15)
__unnamed_15:
        /* <DEDUP_REMOVED lines=29> */
	.type		__unnamed_16,@object
	.size		__unnamed_16,(__unnamed_2 - __unnamed_16)
__unnamed_16:
        /* <DEDUP_REMOVED lines=29> */
	.type		__unnamed_2,@object
	.size		__unnamed_2,(__unnamed_18 - __unnamed_2)
__unnamed_2:
        /* <DEDUP_REMOVED lines=29> */
	.type		__unnamed_18,@object
	.size		__unnamed_18,(__unnamed_22 - __unnamed_18)
__unnamed_18:
        /* <DEDUP_REMOVED lines=29> */
	.type		__unnamed_22,@object
	.size		__unnamed_22,(__unnamed_20 - __unnamed_22)
__unnamed_22:
        /* <DEDUP_REMOVED lines=29> */
	.type		__unnamed_20,@object
	.size		__unnamed_20,(__unnamed_14 - __unnamed_20)
__unnamed_20:
        /* <DEDUP_REMOVED lines=28> */
        /*25b9*/ 	.byte	0x31, 0x38, 0x34, 0x33, 0x32, 0x3e, 0x3e, 0x3e, 0x3e, 0x3e, 0x20, 0x26, 0x5d, 0x00
	.type		__unnamed_14,@object
	.size		__unnamed_14,(.L_13 - __unnamed_14)
__unnamed_14:
        /* <DEDUP_REMOVED lines=29> */
.L_13:


//--------------------- .nv.shared._ZN7cutlass13device_kernelIN5flash11enable_sm90INS1_16FlashAttnFwdSm90INS1_25CollectiveMainloopFwdSm90ILi2EN4cute5tupleIJNS5_1CILi1EEES8_S8_EEENS6_IJNS7_ILi128EEESA_NS7_ILi192EEEEEELi128ENS_6half_tEfNS_4arch4Sm90ELb0ELb0ELb1ELb0ELb0ELb0ELb0ELb1ELb1ELb1ELb1ELb0EEENS1_21CollectiveEpilogueFwdINS6_IJSA_SA_SA_EEES9_SD_SF_Li256ELb0ELb1ELb1ELb0EEENS1_19SingleTileSchedulerILb0ELb1ELb1ELi128EEEEEEEEEvNT_6ParamsE --------------------------
	.section	.nv.shared._ZN7cutlass13device_kernelIN5flash11enable_sm90INS1_16FlashAttnFwdSm90INS1_25CollectiveMainloopFwdSm90ILi2EN4cute5tupleIJNS5_1CILi1EEES8_S8_EEENS6_IJNS7_ILi128EEESA_NS7_ILi192EEEEEELi128ENS_6half_tEfNS_4arch4Sm90ELb0ELb0ELb1ELb0ELb0ELb0ELb0ELb1ELb1ELb1ELb1ELb0EEENS1_21CollectiveEpilogueFwdINS6_IJSA_SA_SA_EEES9_SD_SF_Li256ELb0ELb1ELb1ELb0EEENS1_19SingleTileSchedulerILb0ELb1ELb1ELi128EEEEEEEEEvNT_6ParamsE,"aw",@nobits
	.sectionflags	@""
	.align	16
	.zero		1024


//--------------------- .nv.shared.reserved.0     --------------------------
	.section	.nv.shared.reserved.0,"aw",@nobits
	.weak		__nv_reservedSMEM_offset_0_alias
	.size		__nv_reservedSMEM_offset_0_alias, 0, 0
	.other		__nv_reservedSMEM_offset_0_alias,@"STO_CUDA_RESERVED_SHARED STV_DEFAULT"
__nv_reservedSMEM_offset_0_alias:
	.zero		0


//--------------------- .nv.global                --------------------------
	.section	.nv.global,"aw",@nobits
.nv.global:
	.type		_ZN81_INTERNAL_2bd1f99c_45_flash_fwd_hdimdiff_fp16_split_softcap_sm90_cu_1f2e7571_36424cute1_E,@object
	.size		_ZN81_INTERNAL_2bd1f99c_45_flash_fwd_hdimdiff_fp16_split_softcap_sm90_cu_1f2e7571_36424cute1_E,(_ZN81_INTERNAL_2bd1f99c_45_flash_fwd_hdimdiff_fp16_split_softcap_sm90_cu_1f2e7571_36424cuda3std3__45__cpo6cbeginE - _ZN81_INTERNAL_2bd1f99c_45_flash_fwd_hdimdiff_fp16_split_softcap_sm90_cu_1f2e7571_36424cute1_E)
_ZN81_INTERNAL_2bd1f99c_45_flash_fwd_hdimdiff_fp16_split_softcap_sm90_cu_1f2e7571_36424cute1_E:
	.zero		1
	.type		_ZN81_INTERNAL_2bd1f99c_45_flash_fwd_hdimdiff_fp16_split_softcap_sm90_cu_1f2e7571_36424cuda3std3__45__cpo6cbeginE,@object
	.size		_ZN81_INTERNAL_2bd1f99c_45_flash_fwd_hdimdiff_fp16_split_softcap_sm90_cu_1f2e7571_36424cuda3std3__45__cpo6cbeginE,(_ZN81_INTERNAL_2bd1f99c_45_flash_fwd_hdimdiff_fp16_split_softcap_sm90_cu_1f2e7571_36424cuda3std3__48in_placeE - _ZN81_INTERNAL_2bd1f99c_45_flash_fwd_hdimdiff_fp16_split_softcap_sm90_cu_1f2e7571_36424cuda3std3__45__cpo6cbeginE)
_ZN81_INTERNAL_2bd1f99c_45_flash_fwd_hdimdiff_fp16_split_softcap_sm90_cu_1f2e7571_36424cuda3std3__45__cpo6cbeginE:
	.zero		1
	.type		_ZN81_INTERNAL_2bd1f99c_45_flash_fwd_hdimdiff_fp16_split_softcap_sm90_cu_1f2e7571_36424cuda3std3__48in_placeE,@object
	.size		_ZN81_INTERNAL_2bd1f99c_45_flash_fwd_hdimdiff_fp16_split_softcap_sm90_cu_1f2e7571_36424cuda3std3__48in_placeE,(_ZN81_INTERNAL_2bd1f99c_45_flash_fwd_hdimdiff_fp16_split_softcap_sm90_cu_1f2e7571_36424cuda3std6ranges3__45__cpo9iter_moveE - _ZN81_INTERNAL_2bd1f99c_45_flash_fwd_hdimdiff_fp16_split_softcap_sm90_cu_1f2e7571_36424cuda3std3__48in_placeE)
_ZN81_INTERNAL_2bd1f99c_45_flash_fwd_hdimdiff_fp16_split_softcap_sm90_cu_1f2e7571_36424cuda3std3__48in_placeE:
	.zero		1
	.type		_ZN81_INTERNAL_2bd1f99c_45_flash_fwd_hdimdiff_fp16_split_softcap_sm90_cu_1f2e7571_36424cuda3std6ranges3__45__cpo9iter_moveE,@object
	.size		_ZN81_INTERNAL_2bd1f99c_45_flash_fwd_hdimdiff_fp16_split_softcap_sm90_cu_1f2e7571_36424cuda3std6ranges3__45__cpo9iter_moveE,(_ZN81_INTERNAL_2bd1f99c_45_flash_fwd_hdimdiff_fp16_split_softcap_sm90_cu_1f2e7571_36424cuda3std3__45__cpo5beginE - _ZN81_INTERNAL_2bd1f99c_45_flash_fwd_hdimdiff_fp16_split_softcap_sm90_cu_1f2e7571_36424cuda3std6ranges3__45__cpo9iter_moveE)
_ZN81_INTERNAL_2bd1f99c_45_flash_fwd_hdimdiff_fp16_split_softcap_sm90_cu_1f2e7571_36424cuda3std6ranges3__45__cpo9iter_moveE:
	.zero		1
	.type		_ZN81_INTERNAL_2bd1f99c_45_flash_fwd_hdimdiff_fp16_split_softcap_sm90_cu_1f2e7571_36424cuda3std3__45__cpo5beginE,@object
	.size		_ZN81_INTERNAL_2bd1f99c_45_flash_fwd_hdimdiff_fp16_split_softcap_sm90_cu_1f2e7571_36424cuda3std3__45__cpo5beginE,(_ZN81_INTERNAL_2bd1f99c_45_flash_fwd_hdimdiff_fp16_split_softcap_sm90_cu_1f2e7571_36424cuda3std3__483_GLOBAL__N__2bd1f99c_45_flash_fwd_hdimdiff_fp16_split_softcap_sm90_cu_1f2e7571_36426ignoreE - _ZN81_INTERNAL_2bd1f99c_45_flash_fwd_hdimdiff_fp16_split_softcap_sm90_cu_1f2e7571_36424cuda3std3__45__cpo5beginE)
_ZN81_INTERNAL_2bd1f99c_45_flash_fwd_hdimdiff_fp16_split_softcap_sm90_cu_1f2e7571_36424cuda3std3__45__cpo5beginE:
	.zero		1
	.type		_ZN81_INTERNAL_2bd1f99c_45_flash_fwd_hdimdiff_fp16_split_softcap_sm90_cu_1f2e7571_36424cuda3std3__483_GLOBAL__N__2bd1f99c_45_flash_fwd_hdimdiff_fp16_split_softcap_sm90_cu_1f2e7571_36426ignoreE,@object
	.size		_ZN81_INTERNAL_2bd1f99c_45_flash_fwd_hdimdiff_fp16_split_softcap_sm90_cu_1f2e7571_36424cuda3std3__483_GLOBAL__N__2bd1f99c_45_flash_fwd_hdimdiff_fp16_split_softcap_sm90_cu_1f2e7571_36426ignoreE,(_ZN81_INTERNAL_2bd1f99c_45_flash_fwd_hdimdiff_fp16_split_softcap_sm90_cu_1f2e7571_36424cute7productE - _ZN81_INTERNAL_2bd1f99c_45_flash_fwd_hdimdiff_fp16_split_softcap_sm90_cu_1f2e7571_36424cuda3std3__483_GLOBAL__N__2bd1f99c_45_flash_fwd_hdimdiff_fp16_split_softcap_sm90_cu_1f2e7571_36426ignoreE)
_ZN81_INTERNAL_2bd1f99c_45_flash_fwd_hdimdiff_fp16_split_softcap_sm90_cu_1f2e7571_36424cuda3std3__483_GLOBAL__N__2bd1f99c_45_flash_fwd_hdimdiff_fp16_split_softcap_sm90_cu_1f2e7571_36426ignoreE:
	.zero		1
	.type		_ZN81_INTERNAL_2bd1f99c_45_flash_fwd_hdimdiff_fp16_split_softcap_sm90_cu_1f2e7571_36424cute7productE,@object
	.size		_ZN81_INTERNAL_2bd1f99c_45_flash_fwd_hdimdiff_fp16_split_softcap_sm90_cu_1f2e7571_36424cute7productE,(_ZN81_INTERNAL_2bd1f99c_45_flash_fwd_hdimdiff_fp16_split_softcap_sm90_cu_1f2e7571_36424cuda3std3__45__cpo3endE - _ZN81_INTERNAL_2bd1f99c_45_flash_fwd_hdimdiff_fp16_split_softcap_sm90_cu_1f2e7571_36424cute7productE)
_ZN81_INTERNAL_2bd1f99c_45_flash_fwd_hdimdiff_fp16_split_softcap_sm90_cu_1f2e7571_36424cute7productE:
	.zero		1
	.type		_ZN81_INTERNAL_2bd1f99c_45_flash_fwd_hdimdiff_fp16_split_softcap_sm90_cu_1f2e7571_36424cuda3std3__45__cpo3endE,@object
	.size		_ZN81_INTERNAL_2bd1f99c_45_flash_fwd_hdimdiff_fp16_split_softcap_sm90_cu_1f2e7571_36424cuda3std3__45__cpo3endE,(_ZN81_INTERNAL_2bd1f99c_45_flash_fwd_hdimdiff_fp16_split_softcap_sm90_cu_1f2e7571_36424cuda3std3__419piecewise_constructE - _ZN81_INTERNAL_2bd1f99c_45_flash_fwd_hdimdiff_fp16_split_softcap_sm90_cu_1f2e7571_36424cuda3std3__45__cpo3endE)
_ZN81_INTERNAL_2bd1f99c_45_flash_fwd_hdimdiff_fp16_split_softcap_sm90_cu_1f2e7571_36424cuda3std3__45__cpo3endE:
	.zero		1
	.type		_ZN81_INTERNAL_2bd1f99c_45_flash_fwd_hdimdiff_fp16_split_softcap_sm90_cu_1f2e7571_36424cuda3std3__419piecewise_constructE,@object
	.size		_ZN81_INTERNAL_2bd1f99c_45_flash_fwd_hdimdiff_fp16_split_softcap_sm90_cu_1f2e7571_36424cuda3std3__419piecewise_constructE,(_ZN81_INTERNAL_2bd1f99c_45_flash_fwd_hdimdiff_fp16_split_softcap_sm90_cu_1f2e7571_36424cuda3std3__45__cpo4cendE - _ZN81_INTERNAL_2bd1f99c_45_flash_fwd_hdimdiff_fp16_split_softcap_sm90_cu_1f2e7571_36424cuda3std3__419piecewise_constructE)
_ZN81_INTERNAL_2bd1f99c_45_flash_fwd_hdimdiff_fp16_split_softcap_sm90_cu_1f2e7571_36424cuda3std3__419piecewise_constructE:
	.zero		1
	.type		_ZN81_INTERNAL_2bd1f99c_45_flash_fwd_hdimdiff_fp16_split_softcap_sm90_cu_1f2e7571_36424cuda3std3__45__cpo4cendE,@object
	.size		_ZN81_INTERNAL_2bd1f99c_45_flash_fwd_hdimdiff_fp16_split_softcap_sm90_cu_1f2e7571_36424cuda3std3__45__cpo4cendE,(_ZN81_INTERNAL_2bd1f99c_45_flash_fwd_hdimdiff_fp16_split_softcap_sm90_cu_1f2e7571_36424cuda3std6ranges3__45__cpo4swapE - _ZN81_INTERNAL_2bd1f99c_45_flash_fwd_hdimdiff_fp16_split_softcap_sm90_cu_1f2e7571_36424cuda3std3__45__cpo4cendE)
_ZN81_INTERNAL_2bd1f99c_45_flash_fwd_hdimdiff_fp16_split_softcap_sm90_cu_1f2e7571_36424cuda3std3__45__cpo4cendE:
	.zero		1
	.type		_ZN81_INTERNAL_2bd1f99c_45_flash_fwd_hdimdiff_fp16_split_softcap_sm90_cu_1f2e7571_36424cuda3std6ranges3__45__cpo4swapE,@object
	.size		_ZN81_INTERNAL_2bd1f99c_45_flash_fwd_hdimdiff_fp16_split_softcap_sm90_cu_1f2e7571_36424cuda3std6ranges3__45__cpo4swapE,(.L_30 - _ZN81_INTERNAL_2bd1f99c_45_flash_fwd_hdimdiff_fp16_split_softcap_sm90_cu_1f2e7571_36424cuda3std6ranges3__45__cpo4swapE)
_ZN81_INTERNAL_2bd1f99c_45_flash_fwd_hdimdiff_fp16_split_softcap_sm90_cu_1f2e7571_36424cuda3std6ranges3__45__cpo4swapE:
	.zero		1
.L_30:


//--------------------- .nv.shared._ZN7cutlass13device_kernelIN5flash11enable_sm90INS1_16FlashAttnFwdSm90INS1_25CollectiveMainloopFwdSm90ILi2EN4cute5tupleIJNS5_1CILi1EEES8_S8_EEENS6_IJNS7_ILi128EEESA_NS7_ILi192EEEEEELi128ENS_6half_tEfNS_4arch4Sm90ELb0ELb0ELb1ELb1ELb0ELb0ELb0ELb1ELb1ELb1ELb1ELb0EEENS1_21CollectiveEpilogueFwdINS6_IJSA_SA_SA_EEES9_SD_SF_Li256ELb1ELb1ELb1ELb0EEENS1_36VarlenDynamicPersistentTileSchedulerILi128ELi128ELi256ELi128ELb1ELb1ELb1ELb0ELb1ELb1EEEEEEEEEvNT_6ParamsE --------------------------
	.section	.nv.shared._ZN7cutlass13device_kernelIN5flash11enable_sm90INS1_16FlashAttnFwdSm90INS1_25CollectiveMainloopFwdSm90ILi2EN4cute5tupleIJNS5_1CILi1EEES8_S8_EEENS6_IJNS7_ILi128EEESA_NS7_ILi192EEEEEELi128ENS_6half_tEfNS_4arch4Sm90ELb0ELb0ELb1ELb1ELb0ELb0ELb0ELb1ELb1ELb1ELb1ELb0EEENS1_21CollectiveEpilogueFwdINS6_IJSA_SA_SA_EEES9_SD_SF_Li256ELb1ELb1ELb1ELb0EEENS1_36VarlenDynamicPersistentTileSchedulerILi128ELi128ELi256ELi128ELb1ELb1ELb1ELb0ELb1ELb1EEEEEEEEEvNT_6ParamsE,"aw",@nobits
	.sectionflags	@""
	.align	16
	.zero		1024


//--------------------- .nv.shared._ZN7cutlass13device_kernelIN5flash11enable_sm90INS1_16FlashAttnFwdSm90INS1_25CollectiveMainloopFwdSm90ILi2EN4cute5tupleIJNS5_1CILi1EEES8_S8_EEENS6_IJNS7_ILi128EEESA_NS7_ILi192EEEEEELi128ENS_6half_tEfNS_4arch4Sm90ELb0ELb0ELb1ELb1ELb0ELb1ELb0ELb1ELb1ELb1ELb1ELb0EEENS1_21CollectiveEpilogueFwdINS6_IJSA_SA_SA_EEES9_SD_SF_Li256ELb1ELb1ELb1ELb0EEENS1_36VarlenDynamicPersistentTileSchedulerILi128ELi128ELi256ELi128ELb1ELb1ELb1ELb0ELb1ELb1EEEEEEEEEvNT_6ParamsE --------------------------
	.section	.nv.shared._ZN7cutlass13device_kernelIN5flash11enable_sm90INS1_16FlashAttnFwdSm90INS1_25CollectiveMainloopFwdSm90ILi2EN4cute5tupleIJNS5_1CILi1EEES8_S8_EEENS6_IJNS7_ILi128EEESA_NS7_ILi192EEEEEELi128ENS_6half_tEfNS_4arch4Sm90ELb0ELb0ELb1ELb1ELb0ELb1ELb0ELb1ELb1ELb1ELb1ELb0EEENS1_21CollectiveEpilogueFwdINS6_IJSA_SA_SA_EEES9_SD_SF_Li256ELb1ELb1ELb1ELb0EEENS1_36VarlenDynamicPersistentTileSchedulerILi128ELi128ELi256ELi128ELb1ELb1ELb1ELb0ELb1ELb1EEEEEEEEEvNT_6ParamsE,"aw",@nobits
	.sectionflags	@""
	.align	16
	.zero		1024


//--------------------- .nv.shared._ZN7cutlass13device_kernelIN5flash11enable_sm90INS1_16FlashAttnFwdSm90INS1_25CollectiveMainloopFwdSm90ILi2EN4cute5tupleIJNS5_1CILi1EEES8_S8_EEENS6_IJNS7_ILi128EEENS7_ILi96EEENS7_ILi192EEEEEELi128ENS_6half_tEfNS_4arch4Sm90ELb0ELb1ELb1ELb0ELb0ELb0ELb0ELb1ELb1ELb1ELb1ELb0EEENS1_21CollectiveEpilogueFwdINS6_IJSA_SA_SB_EEES9_SE_SG_Li256ELb0ELb1ELb1ELb0EEENS1_19SingleTileSchedulerILb0ELb1ELb1ELi128EEEEEEEEEvNT_6ParamsE --------------------------
	.section	.nv.shared._ZN7cutlass13device_kernelIN5flash11enable_sm90INS1_16FlashAttnFwdSm90INS1_25CollectiveMainloopFwdSm90ILi2EN4cute5tupleIJNS5_1CILi1EEES8_S8_EEENS6_IJNS7_ILi128EEENS7_ILi96EEENS7_ILi192EEEEEELi128ENS_6half_tEfNS_4arch4Sm90ELb0ELb1ELb1ELb0ELb0ELb0ELb0ELb1ELb1ELb1ELb1ELb0EEENS1_21CollectiveEpilogueFwdINS6_IJSA_SA_SB_EEES9_SE_SG_Li256ELb0ELb1ELb1ELb0EEENS1_19SingleTileSchedulerILb0ELb1ELb1ELi128EEEEEEEEEvNT_6ParamsE,"aw",@nobits
	.sectionflags	@""
	.align	16
	.zero		1024


//--------------------- .nv.shared._ZN7cutlass13device_kernelIN5flash11enable_sm90INS1_16FlashAttnFwdSm90INS1_25CollectiveMainloopFwdSm90ILi2EN4cute5tupleIJNS5_1CILi1EEES8_S8_EEENS6_IJNS7_ILi128EEENS7_ILi96EEENS7_ILi192EEEEEELi128ENS_6half_tEfNS_4arch4Sm90ELb0ELb1ELb1ELb1ELb0ELb0ELb0ELb1ELb1ELb1ELb1ELb0EEENS1_21CollectiveEpilogueFwdINS6_IJSA_SA_SB_EEES9_SE_SG_Li256ELb1ELb1ELb1ELb0EEENS1_36VarlenDynamicPersistentTileSchedulerILi128ELi96ELi256ELi128ELb1ELb1ELb1ELb1ELb0ELb1EEEEEEEEEvNT_6ParamsE --------------------------
	.section	.nv.shared._ZN7cutlass13device_kernelIN5flash11enable_sm90INS1_16FlashAttnFwdSm90INS1_25CollectiveMainloopFwdSm90ILi2EN4cute5tupleIJNS5_1CILi1EEES8_S8_EEENS6_IJNS7_ILi128EEENS7_ILi96EEENS7_ILi192EEEEEELi128ENS_6half_tEfNS_4arch4Sm90ELb0ELb1ELb1ELb1ELb0ELb0ELb0ELb1ELb1ELb1ELb1ELb0EEENS1_21CollectiveEpilogueFwdINS6_IJSA_SA_SB_EEES9_SE_SG_Li256ELb1ELb1ELb1ELb0EEENS1_36VarlenDynamicPersistentTileSchedulerILi128ELi96ELi256ELi128ELb1ELb1ELb1ELb1ELb0ELb1EEEEEEEEEvNT_6ParamsE,"aw",@nobits
	.sectionflags	@""
	.align	16
	.zero		1024


//--------------------- .nv.shared._ZN7cutlass13device_kernelIN5flash11enable_sm90INS1_16FlashAttnFwdSm90INS1_25CollectiveMainloopFwdSm90ILi2EN4cute5tupleIJNS5_1CILi1EEES8_S8_EEENS6_IJNS7_ILi128EEENS7_ILi96EEENS7_ILi192EEEEEELi128ENS_6half_tEfNS_4arch4Sm90ELb0ELb1ELb1ELb1ELb0ELb1ELb0ELb1ELb1ELb1ELb1ELb0EEENS1_21CollectiveEpilogueFwdINS6_IJSA_SA_SB_EEES9_SE_SG_Li256ELb1ELb1ELb1ELb0EEENS1_36VarlenDynamicPersistentTileSchedulerILi128ELi96ELi256ELi128ELb1ELb1ELb1ELb1ELb0ELb1EEEEEEEEEvNT_6ParamsE --------------------------
	.section	.nv.shared._ZN7cutlass13device_kernelIN5flash11enable_sm90INS1_16FlashAttnFwdSm90INS1_25CollectiveMainloopFwdSm90ILi2EN4cute5tupleIJNS5_1CILi1EEES8_S8_EEENS6_IJNS7_ILi128EEENS7_ILi96EEENS7_ILi192EEEEEELi128ENS_6half_tEfNS_4arch4Sm90ELb0ELb1ELb1ELb1ELb0ELb1ELb0ELb1ELb1ELb1ELb1ELb0EEENS1_21CollectiveEpilogueFwdINS6_IJSA_SA_SB_EEES9_SE_SG_Li256ELb1ELb1ELb1ELb0EEENS1_36VarlenDynamicPersistentTileSchedulerILi128ELi96ELi256ELi128ELb1ELb1ELb1ELb1ELb0ELb1EEEEEEEEEvNT_6ParamsE,"aw",@nobits
	.sectionflags	@""
	.align	16
	.zero		1024


//--------------------- .nv.shared._ZN7cutlass13device_kernelIN5flash11enable_sm90INS1_16FlashAttnFwdSm90INS1_25CollectiveMainloopFwdSm90ILi2EN4cute5tupleIJNS5_1CILi1EEES8_S8_EEENS6_IJNS7_ILi128EEESA_NS7_ILi192EEEEEELi128ENS_6half_tEfNS_4arch4Sm90ELb1ELb0ELb1ELb0ELb0ELb0ELb0ELb1ELb1ELb1ELb1ELb0EEENS1_21CollectiveEpilogueFwdINS6_IJSA_SA_SA_EEES9_SD_SF_Li256ELb0ELb1ELb1ELb0EEENS1_19SingleTileSchedulerILb0ELb1ELb1ELi128EEEEEEEEEvNT_6ParamsE --------------------------
	.section	.nv.shared._ZN7cutlass13device_kernelIN5flash11enable_sm90INS1_16FlashAttnFwdSm90INS1_25CollectiveMainloopFwdSm90ILi2EN4cute5tupleIJNS5_1CILi1EEES8_S8_EEENS6_IJNS7_ILi128EEESA_NS7_ILi192EEEEEELi128ENS_6half_tEfNS_4arch4Sm90ELb1ELb0ELb1ELb0ELb0ELb0ELb0ELb1ELb1ELb1ELb1ELb0EEENS1_21CollectiveEpilogueFwdINS6_IJSA_SA_SA_EEES9_SD_SF_Li256ELb0ELb1ELb1ELb0EEENS1_19SingleTileSchedulerILb0ELb1ELb1ELi128EEEEEEEEEvNT_6ParamsE,"aw",@nobits
	.sectionflags	@""
	.align	16
	.zero		1024


//--------------------- .nv.shared._ZN7cutlass13device_kernelIN5flash11enable_sm90INS1_16FlashAttnFwdSm90INS1_25CollectiveMainloopFwdSm90ILi2EN4cute5tupleIJNS5_1CILi1EEES8_S8_EEENS6_IJNS7_ILi128EEESA_NS7_ILi192EEEEEELi128ENS_6half_tEfNS_4arch4Sm90ELb1ELb0ELb1ELb1ELb0ELb0ELb0ELb1ELb1ELb1ELb1ELb0EEENS1_21CollectiveEpilogueFwdINS6_IJSA_SA_SA_EEES9_SD_SF_Li256ELb1ELb1ELb1ELb0EEENS1_36VarlenDynamicPersistentTileSchedulerILi128ELi128ELi256ELi128ELb1ELb1ELb1ELb1ELb1ELb1EEEEEEEEEvNT_6ParamsE --------------------------
	.section	.nv.shared._ZN7cutlass13device_kernelIN5flash11enable_sm90INS1_16FlashAttnFwdSm90INS1_25CollectiveMainloopFwdSm90ILi2EN4cute5tupleIJNS5_1CILi1EEES8_S8_EEENS6_IJNS7_ILi128EEESA_NS7_ILi192EEEEEELi128ENS_6half_tEfNS_4arch4Sm90ELb1ELb0ELb1ELb1ELb0ELb0ELb0ELb1ELb1ELb1ELb1ELb0EEENS1_21CollectiveEpilogueFwdINS6_IJSA_SA_SA_EEES9_SD_SF_Li256ELb1ELb1ELb1ELb0EEENS1_36VarlenDynamicPersistentTileSchedulerILi128ELi128ELi256ELi128ELb1ELb1ELb1ELb1ELb1ELb1EEEEEEEEEvNT_6ParamsE,"aw",@nobits
	.sectionflags	@""
	.align	16
	.zero		1024


//--------------------- .nv.shared._ZN7cutlass13device_kernelIN5flash11enable_sm90INS1_16FlashAttnFwdSm90INS1_25CollectiveMainloopFwdSm90ILi2EN4cute5tupleIJNS5_1CILi1EEES8_S8_EEENS6_IJNS7_ILi128EEESA_NS7_ILi192EEEEEELi128ENS_6half_tEfNS_4arch4Sm90ELb1ELb0ELb1ELb1ELb0ELb1ELb0ELb1ELb1ELb1ELb1ELb0EEENS1_21CollectiveEpilogueFwdINS6_IJSA_SA_SA_EEES9_SD_SF_Li256ELb1ELb1ELb1ELb0EEENS1_36VarlenDynamicPersistentTileSchedulerILi128ELi128ELi256ELi128ELb1ELb1ELb1ELb1ELb1ELb1EEEEEEEEEvNT_6ParamsE --------------------------
	.section	.nv.shared._ZN7cutlass13device_kernelIN5flash11enable_sm90INS1_16FlashAttnFwdSm90INS1_25CollectiveMainloopFwdSm90ILi2EN4cute5tupleIJNS5_1CILi1EEES8_S8_EEENS6_IJNS7_ILi128EEESA_NS7_ILi192EEEEEELi128ENS_6half_tEfNS_4arch4Sm90ELb1ELb0ELb1ELb1ELb0ELb1ELb0ELb1ELb1ELb1ELb1ELb0EEENS1_21CollectiveEpilogueFwdINS6_IJSA_SA_SA_EEES9_SD_SF_Li256ELb1ELb1ELb1ELb0EEENS1_36VarlenDynamicPersistentTileSchedulerILi128ELi128ELi256ELi128ELb1ELb1ELb1ELb1ELb1ELb1EEEEEEEEEvNT_6ParamsE,"aw",@nobits
	.sectionflags	@""
	.align	16
	.zero		1024


//--------------------- .nv.shared._ZN7cutlass13device_kernelIN5flash11enable_sm90INS1_16FlashAttnFwdSm90INS1_25CollectiveMainloopFwdSm90ILi2EN4cute5tupleIJNS5_1CILi1EEES8_S8_EEENS6_IJNS7_ILi64EEESA_SA_EEELi512ENS_6half_tEfNS_4arch4Sm90ELb0ELb0ELb1ELb0ELb0ELb0ELb0ELb0ELb0ELb1ELb1ELb0EEENS1_21CollectiveEpilogueFwdINS6_IJSA_NS7_ILi512EEESA_EEES9_SC_SE_Li256ELb0ELb1ELb1ELb0EEENS1_19SingleTileSchedulerILb0ELb1ELb1ELi64EEEEEEEEEvNT_6ParamsE --------------------------
	.section	.nv.shared._ZN7cutlass13device_kernelIN5flash11enable_sm90INS1_16FlashAttnFwdSm90INS1_25CollectiveMainloopFwdSm90ILi2EN4cute5tupleIJNS5_1CILi1EEES8_S8_EEENS6_IJNS7_ILi64EEESA_SA_EEELi512ENS_6half_tEfNS_4arch4Sm90ELb0ELb0ELb1ELb0ELb0ELb0ELb0ELb0ELb0ELb1ELb1ELb0EEENS1_21CollectiveEpilogueFwdINS6_IJSA_NS7_ILi512EEESA_EEES9_SC_SE_Li256ELb0ELb1ELb1ELb0EEENS1_19SingleTileSchedulerILb0ELb1ELb1ELi64EEEEEEEEEvNT_6ParamsE,"aw",@nobits
	.sectionflags	@""
	.align	16
	.zero		1024


//--------------------- .nv.shared._ZN7cutlass13device_kernelIN5flash11enable_sm90INS1_16FlashAttnFwdSm90INS1_25CollectiveMainloopFwdSm90ILi2EN4cute5tupleIJNS5_1CILi1EEES8_S8_EEENS6_IJNS7_ILi64EEESA_SA_EEELi512ENS_6half_tEfNS_4arch4Sm90ELb0ELb0ELb1ELb0ELb0ELb0ELb1ELb0ELb0ELb1ELb1ELb0EEENS1_21CollectiveEpilogueFwdINS6_IJSA_NS7_ILi512EEESA_EEES9_SC_SE_Li256ELb0ELb1ELb1ELb0EEENS1_19SingleTileSchedulerILb0ELb1ELb1ELi64EEEEEEEEEvNT_6ParamsE --------------------------
	.section	.nv.shared._ZN7cutlass13device_kernelIN5flash11enable_sm90INS1_16FlashAttnFwdSm90INS1_25CollectiveMainloopFwdSm90ILi2EN4cute5tupleIJNS5_1CILi1EEES8_S8_EEENS6_IJNS7_ILi64EEESA_SA_EEELi512ENS_6half_tEfNS_4arch4Sm90ELb0ELb0ELb1ELb0ELb0ELb0ELb1ELb0ELb0ELb1ELb1ELb0EEENS1_21CollectiveEpilogueFwdINS6_IJSA_NS7_ILi512EEESA_EEES9_SC_SE_Li256ELb0ELb1ELb1ELb0EEENS1_19SingleTileSchedulerILb0ELb1ELb1ELi64EEEEEEEEEvNT_6ParamsE,"aw",@nobits
	.sectionflags	@""
	.align	16
	.zero		1024


//--------------------- .nv.shared._ZN7cutlass13device_kernelIN5flash11enable_sm90INS1_16FlashAttnFwdSm90INS1_25CollectiveMainloopFwdSm90ILi2EN4cute5tupleIJNS5_1CILi1EEES8_S8_EEENS6_IJNS7_ILi64EEESA_SA_EEELi512ENS_6half_tEfNS_4arch4Sm90ELb0ELb0ELb1ELb1ELb0ELb0ELb0ELb0ELb0ELb1ELb1ELb0EEENS1_21CollectiveEpilogueFwdINS6_IJSA_NS7_ILi512EEESA_EEES9_SC_SE_Li256ELb1ELb1ELb1ELb0EEENS1_36VarlenDynamicPersistentTileSchedulerILi64ELi64ELi256ELi128ELb1ELb1ELb1ELb0ELb1ELb1EEEEEEEEEvNT_6ParamsE --------------------------
	.section	.nv.shared._ZN7cutlass13device_kernelIN5flash11enable_sm90INS1_16FlashAttnFwdSm90INS1_25CollectiveMainloopFwdSm90ILi2EN4cute5tupleIJNS5_1CILi1EEES8_S8_EEENS6_IJNS7_ILi64EEESA_SA_EEELi512ENS_6half_tEfNS_4arch4Sm90ELb0ELb0ELb1ELb1ELb0ELb0ELb0ELb0ELb0ELb1ELb1ELb0EEENS1_21CollectiveEpilogueFwdINS6_IJSA_NS7_ILi512EEESA_EEES9_SC_SE_Li256ELb1ELb1ELb1ELb0EEENS1_36VarlenDynamicPersistentTileSchedulerILi64ELi64ELi256ELi128ELb1ELb1ELb1ELb0ELb1ELb1EEEEEEEEEvNT_6ParamsE,"aw",@nobits
	.sectionflags	@""
	.align	16
	.zero		1024


//--------------------- .nv.shared._ZN7cutlass13device_kernelIN5flash11enable_sm90INS1_16FlashAttnFwdSm90INS1_25CollectiveMainloopFwdSm90ILi2EN4cute5tupleIJNS5_1CILi1EEES8_S8_EEENS6_IJNS7_ILi64EEESA_SA_EEELi512ENS_6half_tEfNS_4arch4Sm90ELb0ELb0ELb1ELb1ELb0ELb1ELb0ELb0ELb0ELb1ELb1ELb0EEENS1_21CollectiveEpilogueFwdINS6_IJSA_NS7_ILi512EEESA_EEES9_SC_SE_Li256ELb1ELb1ELb1ELb0EEENS1_36VarlenDynamicPersistentTileSchedulerILi64ELi64ELi256ELi128ELb1ELb1ELb1ELb0ELb1ELb1EEEEEEEEEvNT_6ParamsE --------------------------
	.section	.nv.shared._ZN7cutlass13device_kernelIN5flash11enable_sm90INS1_16FlashAttnFwdSm90INS1_25CollectiveMainloopFwdSm90ILi2EN4cute5tupleIJNS5_1CILi1EEES8_S8_EEENS6_IJNS7_ILi64EEESA_SA_EEELi512ENS_6half_tEfNS_4arch4Sm90ELb0ELb0ELb1ELb1ELb0ELb1ELb0ELb0ELb0ELb1ELb1ELb0EEENS1_21CollectiveEpilogueFwdINS6_IJSA_NS7_ILi512EEESA_EEES9_SC_SE_Li256ELb1ELb1ELb1ELb0EEENS1_36VarlenDynamicPersistentTileSchedulerILi64ELi64ELi256ELi128ELb1ELb1ELb1ELb0ELb1ELb1EEEEEEEEEvNT_6ParamsE,"aw",@nobits
	.sectionflags	@""
	.align	16
	.zero		1024


//--------------------- .nv.shared._ZN7cutlass13device_kernelIN5flash11enable_sm90INS1_16FlashAttnFwdSm90INS1_25CollectiveMainloopFwdSm90ILi2EN4cute5tupleIJNS5_1CILi1EEES8_S8_EEENS6_IJNS7_ILi64EEESA_SA_EEELi512ENS_6half_tEfNS_4arch4Sm90ELb0ELb0ELb1ELb1ELb0ELb0ELb1ELb0ELb0ELb1ELb1ELb0EEENS1_21CollectiveEpilogueFwdINS6_IJSA_NS7_ILi512EEESA_EEES9_SC_SE_Li256ELb1ELb1ELb1ELb0EEENS1_36VarlenDynamicPersistentTileSchedulerILi64ELi64ELi256ELi128ELb1ELb1ELb1ELb0ELb1ELb1EEEEEEEEEvNT_6ParamsE --------------------------
	.section	.nv.shared._ZN7cutlass13device_kernelIN5flash11enable_sm90INS1_16FlashAttnFwdSm90INS1_25CollectiveMainloopFwdSm90ILi2EN4cute5tupleIJNS5_1CILi1EEES8_S8_EEENS6_IJNS7_ILi64EEESA_SA_EEELi512ENS_6half_tEfNS_4arch4Sm90ELb0ELb0ELb1ELb1ELb0ELb0ELb1ELb0ELb0ELb1ELb1ELb0EEENS1_21CollectiveEpilogueFwdINS6_IJSA_NS7_ILi512EEESA_EEES9_SC_SE_Li256ELb1ELb1ELb1ELb0EEENS1_36VarlenDynamicPersistentTileSchedulerILi64ELi64ELi256ELi128ELb1ELb1ELb1ELb0ELb1ELb1EEEEEEEEEvNT_6ParamsE,"aw",@nobits
	.sectionflags	@""
	.align	16
	.zero		1024


//--------------------- .nv.shared._ZN7cutlass13device_kernelIN5flash11enable_sm90INS1_16FlashAttnFwdSm90INS1_25CollectiveMainloopFwdSm90ILi2EN4cute5tupleIJNS5_1CILi1EEES8_S8_EEENS6_IJNS7_ILi64EEESA_SA_EEELi512ENS_6half_tEfNS_4arch4Sm90ELb0ELb0ELb1ELb1ELb0ELb1ELb1ELb0ELb0ELb1ELb1ELb0EEENS1_21CollectiveEpilogueFwdINS6_IJSA_NS7_ILi512EEESA_EEES9_SC_SE_Li256ELb1ELb1ELb1ELb0EEENS1_36VarlenDynamicPersistentTileSchedulerILi64ELi64ELi256ELi128ELb1ELb1ELb1ELb0ELb1ELb1EEEEEEEEEvNT_6ParamsE --------------------------
	.section	.nv.shared._ZN7cutlass13device_kernelIN5flash11enable_sm90INS1_16FlashAttnFwdSm90INS1_25CollectiveMainloopFwdSm90ILi2EN4cute5tupleIJNS5_1CILi1EEES8_S8_EEENS6_IJNS7_ILi64EEESA_SA_EEELi512ENS_6half_tEfNS_4arch4Sm90ELb0ELb0ELb1ELb1ELb0ELb1ELb1ELb0ELb0ELb1ELb1ELb0EEENS1_21CollectiveEpilogueFwdINS6_IJSA_NS7_ILi512EEESA_EEES9_SC_SE_Li256ELb1ELb1ELb1ELb0EEENS1_36VarlenDynamicPersistentTileSchedulerILi64ELi64ELi256ELi128ELb1ELb1ELb1ELb0ELb1ELb1EEEEEEEEEvNT_6ParamsE,"aw",@nobits
	.sectionflags	@""
	.align	16
	.zero		1024


//--------------------- .nv.shared._ZN7cutlass13device_kernelIN5flash11enable_sm90INS1_16FlashAttnFwdSm90INS1_25CollectiveMainloopFwdSm90ILi2EN4cute5tupleIJNS5_1CILi1EEES8_S8_EEENS6_IJNS7_ILi64EEESA_SA_EEELi512ENS_6half_tEfNS_4arch4Sm90ELb0ELb1ELb1ELb0ELb0ELb0ELb0ELb0ELb0ELb1ELb1ELb0EEENS1_21CollectiveEpilogueFwdINS6_IJSA_NS7_ILi512EEESA_EEES9_SC_SE_Li256ELb0ELb1ELb1ELb0EEENS1_19SingleTileSchedulerILb0ELb1ELb1ELi64EEEEEEEEEvNT_6ParamsE --------------------------
	.section	.nv.shared._ZN7cutlass13device_kernelIN5flash11enable_sm90INS1_16FlashAttnFwdSm90INS1_25CollectiveMainloopFwdSm90ILi2EN4cute5tupleIJNS5_1CILi1EEES8_S8_EEENS6_IJNS7_ILi64EEESA_SA_EEELi512ENS_6half_tEfNS_4arch4Sm90ELb0ELb1ELb1ELb0ELb0ELb0ELb0ELb0ELb0ELb1ELb1ELb0EEENS1_21CollectiveEpilogueFwdINS6_IJSA_NS7_ILi512EEESA_EEES9_SC_SE_Li256ELb0ELb1ELb1ELb0EEENS1_19SingleTileSchedulerILb0ELb1ELb1ELi64EEEEEEEEEvNT_6ParamsE,"aw",@nobits
	.sectionflags	@""
	.align	16
	.zero		1024


//--------------------- .nv.shared._ZN7cutlass13device_kernelIN5flash11enable_sm90INS1_16FlashAttnFwdSm90INS1_25CollectiveMainloopFwdSm90ILi2EN4cute5tupleIJNS5_1CILi1EEES8_S8_EEENS6_IJNS7_ILi64EEESA_SA_EEELi512ENS_6half_tEfNS_4arch4Sm90ELb0ELb1ELb1ELb0ELb0ELb0ELb1ELb0ELb0ELb1ELb1ELb0EEENS1_21CollectiveEpilogueFwdINS6_IJSA_NS7_ILi512EEESA_EEES9_SC_SE_Li256ELb0ELb1ELb1ELb0EEENS1_19SingleTileSchedulerILb0ELb1ELb1ELi64EEEEEEEEEvNT_6ParamsE --------------------------
	.section	.nv.shared._ZN7cutlass13device_kernelIN5flash11enable_sm90INS1_16FlashAttnFwdSm90INS1_25CollectiveMainloopFwdSm90ILi2EN4cute5tupleIJNS5_1CILi1EEES8_S8_EEENS6_IJNS7_ILi64EEESA_SA_EEELi512ENS_6half_tEfNS_4arch4Sm90ELb0ELb1ELb1ELb0ELb0ELb0ELb1ELb0ELb0ELb1ELb1ELb0EEENS1_21CollectiveEpilogueFwdINS6_IJSA_NS7_ILi512EEESA_EEES9_SC_SE_Li256ELb0ELb1ELb1ELb0EEENS1_19SingleTileSchedulerILb0ELb1ELb1ELi64EEEEEEEEEvNT_6ParamsE,"aw",@nobits
	.sectionflags	@""
	.align	16
	.zero		1024


//--------------------- .nv.shared._ZN7cutlass13device_kernelIN5flash11enable_sm90INS1_16FlashAttnFwdSm90INS1_25CollectiveMainloopFwdSm90ILi2EN4cute5tupleIJNS5_1CILi1EEES8_S8_EEENS6_IJNS7_ILi64EEESA_SA_EEELi512ENS_6half_tEfNS_4arch4Sm90ELb0ELb1ELb1ELb1ELb0ELb0ELb0ELb0ELb0ELb1ELb1ELb0EEENS1_21CollectiveEpilogueFwdINS6_IJSA_NS7_ILi512EEESA_EEES9_SC_SE_Li256ELb1ELb1ELb1ELb0EEENS1_36VarlenDynamicPersistentTileSchedulerILi64ELi64ELi256ELi128ELb1ELb1ELb1ELb1ELb0ELb1EEEEEEEEEvNT_6ParamsE --------------------------
	.section	.nv.shared._ZN7cutlass13device_kernelIN5flash11enable_sm90INS1_16FlashAttnFwdSm90INS1_25CollectiveMainloopFwdSm90ILi2EN4cute5tupleIJNS5_1CILi1EEES8_S8_EEENS6_IJNS7_ILi64EEESA_SA_EEELi512ENS_6half_tEfNS_4arch4Sm90ELb0ELb1ELb1ELb1ELb0ELb0ELb0ELb0ELb0ELb1ELb1ELb0EEENS1_21CollectiveEpilogueFwdINS6_IJSA_NS7_ILi512EEESA_EEES9_SC_SE_Li256ELb1ELb1ELb1ELb0EEENS1_36VarlenDynamicPersistentTileSchedulerILi64ELi64ELi256ELi128ELb1ELb1ELb1ELb1ELb0ELb1EEEEEEEEEvNT_6ParamsE,"aw",@nobits
	.sectionflags	@""
	.align	16
	.zero		1024


//--------------------- .nv.shared._ZN7cutlass13device_kernelIN5flash11enable_sm90INS1_16FlashAttnFwdSm90INS1_25CollectiveMainloopFwdSm90ILi2EN4cute5tupleIJNS5_1CILi1EEES8_S8_EEENS6_IJNS7_ILi64EEESA_SA_EEELi512ENS_6half_tEfNS_4arch4Sm90ELb0ELb1ELb1ELb1ELb0ELb1ELb0ELb0ELb0ELb1ELb1ELb0EEENS1_21CollectiveEpilogueFwdINS6_IJSA_NS7_ILi512EEESA_EEES9_SC_SE_Li256ELb1ELb1ELb1ELb0EEENS1_36VarlenDynamicPersistentTileSchedulerILi64ELi64ELi256ELi128ELb1ELb1ELb1ELb1ELb0ELb1EEEEEEEEEvNT_6ParamsE --------------------------
	.section	.nv.shared._ZN7cutlass13device_kernelIN5flash11enable_sm90INS1_16FlashAttnFwdSm90INS1_25CollectiveMainloopFwdSm90ILi2EN4cute5tupleIJNS5_1CILi1EEES8_S8_EEENS6_IJNS7_ILi64EEESA_SA_EEELi512ENS_6half_tEfNS_4arch4Sm90ELb0ELb1ELb1ELb1ELb0ELb1ELb0ELb0ELb0ELb1ELb1ELb0EEENS1_21CollectiveEpilogueFwdINS6_IJSA_NS7_ILi512EEESA_EEES9_SC_SE_Li256ELb1ELb1ELb1ELb0EEENS1_36VarlenDynamicPersistentTileSchedulerILi64ELi64ELi256ELi128ELb1ELb1ELb1ELb1ELb0ELb1EEEEEEEEEvNT_6ParamsE,"aw",@nobits
	.sectionflags	@""
	.align	16
	.zero		1024


//--------------------- .nv.shared._ZN7cutlass13device_kernelIN5flash11enable_sm90INS1_16FlashAttnFwdSm90INS1_25CollectiveMainloopFwdSm90ILi2EN4cute5tupleIJNS5_1CILi1EEES8_S8_EEENS6_IJNS7_ILi64EEESA_SA_EEELi512ENS_6half_tEfNS_4arch4Sm90ELb0ELb1ELb1ELb1ELb0ELb0ELb1ELb0ELb0ELb1ELb1ELb0EEENS1_21CollectiveEpilogueFwdINS6_IJSA_NS7_ILi512EEESA_EEES9_SC_SE_Li256ELb1ELb1ELb1ELb0EEENS1_36VarlenDynamicPersistentTileSchedulerILi64ELi64ELi256ELi128ELb1ELb1ELb1ELb1ELb0ELb1EEEEEEEEEvNT_6ParamsE --------------------------
	.section	.nv.shared._ZN7cutlass13device_kernelIN5flash11enable_sm90INS1_16FlashAttnFwdSm90INS1_25CollectiveMainloopFwdSm90ILi2EN4cute5tupleIJNS5_1CILi1EEES8_S8_EEENS6_IJNS7_ILi64EEESA_SA_EEELi512ENS_6half_tEfNS_4arch4Sm90ELb0ELb1ELb1ELb1ELb0ELb0ELb1ELb0ELb0ELb1ELb1ELb0EEENS1_21CollectiveEpilogueFwdINS6_IJSA_NS7_ILi512EEESA_EEES9_SC_SE_Li256ELb1ELb1ELb1ELb0EEENS1_36VarlenDynamicPersistentTileSchedulerILi64ELi64ELi256ELi128ELb1ELb1ELb1ELb1ELb0ELb1EEEEEEEEEvNT_6ParamsE,"aw",@nobits
	.sectionflags	@""
	.align	16
	.zero		1024


//--------------------- .nv.shared._ZN7cutlass13device_kernelIN5flash11enable_sm90INS1_16FlashAttnFwdSm90INS1_25CollectiveMainloopFwdSm90ILi2EN4cute5tupleIJNS5_1CILi1EEES8_S8_EEENS6_IJNS7_ILi64EEESA_SA_EEELi512ENS_6half_tEfNS_4arch4Sm90ELb0ELb1ELb1ELb1ELb0ELb1ELb1ELb0ELb0ELb1ELb1ELb0EEENS1_21CollectiveEpilogueFwdINS6_IJSA_NS7_ILi512EEESA_EEES9_SC_SE_Li256ELb1ELb1ELb1ELb0EEENS1_36VarlenDynamicPersistentTileSchedulerILi64ELi64ELi256ELi128ELb1ELb1ELb1ELb1ELb0ELb1EEEEEEEEEvNT_6ParamsE --------------------------
	.section	.nv.shared._ZN7cutlass13device_kernelIN5flash11enable_sm90INS1_16FlashAttnFwdSm90INS1_25CollectiveMainloopFwdSm90ILi2EN4cute5tupleIJNS5_1CILi1EEES8_S8_EEENS6_IJNS7_ILi64EEESA_SA_EEELi512ENS_6half_tEfNS_4arch4Sm90ELb0ELb1ELb1ELb1ELb0ELb1ELb1ELb0ELb0ELb1ELb1ELb0EEENS1_21CollectiveEpilogueFwdINS6_IJSA_NS7_ILi512EEESA_EEES9_SC_SE_Li256ELb1ELb1ELb1ELb0EEENS1_36VarlenDynamicPersistentTileSchedulerILi64ELi64ELi256ELi128ELb1ELb1ELb1ELb1ELb0ELb1EEEEEEEEEvNT_6ParamsE,"aw",@nobits
	.sectionflags	@""
	.align	16
	.zero		1024


//--------------------- .nv.shared._ZN7cutlass13device_kernelIN5flash11enable_sm90INS1_16FlashAttnFwdSm90INS1_25CollectiveMainloopFwdSm90ILi2EN4cute5tupleIJNS5_1CILi1EEES8_S8_EEENS6_IJNS7_ILi64EEESA_SA_EEELi512ENS_6half_tEfNS_4arch4Sm90ELb1ELb0ELb1ELb0ELb0ELb0ELb0ELb0ELb0ELb1ELb1ELb0EEENS1_21CollectiveEpilogueFwdINS6_IJSA_NS7_ILi512EEESA_EEES9_SC_SE_Li256ELb0ELb1ELb1ELb0EEENS1_19SingleTileSchedulerILb0ELb1ELb1ELi64EEEEEEEEEvNT_6ParamsE --------------------------
	.section	.nv.shared._ZN7cutlass13device_kernelIN5flash11enable_sm90INS1_16FlashAttnFwdSm90INS1_25CollectiveMainloopFwdSm90ILi2EN4cute5tupleIJNS5_1CILi1EEES8_S8_EEENS6_IJNS7_ILi64EEESA_SA_EEELi512ENS_6half_tEfNS_4arch4Sm90ELb1ELb0ELb1ELb0ELb0ELb0ELb0ELb0ELb0ELb1ELb1ELb0EEENS1_21CollectiveEpilogueFwdINS6_IJSA_NS7_ILi512EEESA_EEES9_SC_SE_Li256ELb0ELb1ELb1ELb0EEENS1_19SingleTileSchedulerILb0ELb1ELb1ELi64EEEEEEEEEvNT_6ParamsE,"aw",@nobits
	.sectionflags	@""
	.align	16
	.zero		1024


//--------------------- .nv.shared._ZN7cutlass13device_kernelIN5flash11enable_sm90INS1_16FlashAttnFwdSm90INS1_25CollectiveMainloopFwdSm90ILi2EN4cute5tupleIJNS5_1CILi1EEES8_S8_EEENS6_IJNS7_ILi64EEESA_SA_EEELi512ENS_6half_tEfNS_4arch4Sm90ELb1ELb0ELb1ELb0ELb0ELb0ELb1ELb0ELb0ELb1ELb1ELb0EEENS1_21CollectiveEpilogueFwdINS6_IJSA_NS7_ILi512EEESA_EEES9_SC_SE_Li256ELb0ELb1ELb1ELb0EEENS1_19SingleTileSchedulerILb0ELb1ELb1ELi64EEEEEEEEEvNT_6ParamsE --------------------------
	.section	.nv.shared._ZN7cutlass13device_kernelIN5flash11enable_sm90INS1_16FlashAttnFwdSm90INS1_25CollectiveMainloopFwdSm90ILi2EN4cute5tupleIJNS5_1CILi1EEES8_S8_EEENS6_IJNS7_ILi64EEESA_SA_EEELi512ENS_6half_tEfNS_4arch4Sm90ELb1ELb0ELb1ELb0ELb0ELb0ELb1ELb0ELb0ELb1ELb1ELb0EEENS1_21CollectiveEpilogueFwdINS6_IJSA_NS7_ILi512EEESA_EEES9_SC_SE_Li256ELb0ELb1ELb1ELb0EEENS1_19SingleTileSchedulerILb0ELb1ELb1ELi64EEEEEEEEEvNT_6ParamsE,"aw",@nobits
	.sectionflags	@""
	.align	16
	.zero		1024


//--------------------- .nv.shared._ZN7cutlass13device_kernelIN5flash11enable_sm90INS1_16FlashAttnFwdSm90INS1_25CollectiveMainloopFwdSm90ILi2EN4cute5tupleIJNS5_1CILi1EEES8_S8_EEENS6_IJNS7_ILi64EEESA_SA_EEELi512ENS_6half_tEfNS_4arch4Sm90ELb1ELb0ELb1ELb1ELb0ELb0ELb0ELb0ELb0ELb1ELb1ELb0EEENS1_21CollectiveEpilogueFwdINS6_IJSA_NS7_ILi512EEESA_EEES9_SC_SE_Li256ELb1ELb1ELb1ELb0EEENS1_36VarlenDynamicPersistentTileSchedulerILi64ELi64ELi256ELi128ELb1ELb1ELb1ELb1ELb1ELb1EEEEEEEEEvNT_6ParamsE --------------------------
	.section	.nv.shared._ZN7cutlass13device_kernelIN5flash11enable_sm90INS1_16FlashAttnFwdSm90INS1_25CollectiveMainloopFwdSm90ILi2EN4cute5tupleIJNS5_1CILi1EEES8_S8_EEENS6_IJNS7_ILi64EEESA_SA_EEELi512ENS_6half_tEfNS_4arch4Sm90ELb1ELb0ELb1ELb1ELb0ELb0ELb0ELb0ELb0ELb1ELb1ELb0EEENS1_21CollectiveEpilogueFwdINS6_IJSA_NS7_ILi512EEESA_EEES9_SC_SE_Li256ELb1ELb1ELb1ELb0EEENS1_36VarlenDynamicPersistentTileSchedulerILi64ELi64ELi256ELi128ELb1ELb1ELb1ELb1ELb1ELb1EEEEEEEEEvNT_6ParamsE,"aw",@nobits
	.sectionflags	@""
	.align	16
	.zero		1024


//--------------------- .nv.shared._ZN7cutlass13device_kernelIN5flash11enable_sm90INS1_16FlashAttnFwdSm90INS1_25CollectiveMainloopFwdSm90ILi2EN4cute5tupleIJNS5_1CILi1EEES8_S8_EEENS6_IJNS7_ILi64EEESA_SA_EEELi512ENS_6half_tEfNS_4arch4Sm90ELb1ELb0ELb1ELb1ELb0ELb1ELb0ELb0ELb0ELb1ELb1ELb0EEENS1_21CollectiveEpilogueFwdINS6_IJSA_NS7_ILi512EEESA_EEES9_SC_SE_Li256ELb1ELb1ELb1ELb0EEENS1_36VarlenDynamicPersistentTileSchedulerILi64ELi64ELi256ELi128ELb1ELb1ELb1ELb1ELb1ELb1EEEEEEEEEvNT_6ParamsE --------------------------
	.section	.nv.shared._ZN7cutlass13device_kernelIN5flash11enable_sm90INS1_16FlashAttnFwdSm90INS1_25CollectiveMainloopFwdSm90ILi2EN4cute5tupleIJNS5_1CILi1EEES8_S8_EEENS6_IJNS7_ILi64EEESA_SA_EEELi512ENS_6half_tEfNS_4arch4Sm90ELb1ELb0ELb1ELb1ELb0ELb1ELb0ELb0ELb0ELb1ELb1ELb0EEENS1_21CollectiveEpilogueFwdINS6_IJSA_NS7_ILi512EEESA_EEES9_SC_SE_Li256ELb1ELb1ELb1ELb0EEENS1_36VarlenDynamicPersistentTileSchedulerILi64ELi64ELi256ELi128ELb1ELb1ELb1ELb1ELb1ELb1EEEEEEEEEvNT_6ParamsE,"aw",@nobits
	.sectionflags	@""
	.align	16
	.zero		1024


//--------------------- .nv.shared._ZN7cutlass13device_kernelIN5flash11enable_sm90INS1_16FlashAttnFwdSm90INS1_25CollectiveMainloopFwdSm90ILi2EN4cute5tupleIJNS5_1CILi1EEES8_S8_EEENS6_IJNS7_ILi64EEESA_SA_EEELi512ENS_6half_tEfNS_4arch4Sm90ELb1ELb0ELb1ELb1ELb0ELb0ELb1ELb0ELb0ELb1ELb1ELb0EEENS1_21CollectiveEpilogueFwdINS6_IJSA_NS7_ILi512EEESA_EEES9_SC_SE_Li256ELb1ELb1ELb1ELb0EEENS1_36VarlenDynamicPersistentTileSchedulerILi64ELi64ELi256ELi128ELb1ELb1ELb1ELb1ELb1ELb1EEEEEEEEEvNT_6ParamsE --------------------------
	.section	.nv.shared._ZN7cutlass13device_kernelIN5flash11enable_sm90INS1_16FlashAttnFwdSm90INS1_25CollectiveMainloopFwdSm90ILi2EN4cute5tupleIJNS5_1CILi1EEES8_S8_EEENS6_IJNS7_ILi64EEESA_SA_EEELi512ENS_6half_tEfNS_4arch4Sm90ELb1ELb0ELb1ELb1ELb0ELb0ELb1ELb0ELb0ELb1ELb1ELb0EEENS1_21CollectiveEpilogueFwdINS6_IJSA_NS7_ILi512EEESA_EEES9_SC_SE_Li256ELb1ELb1ELb1ELb0EEENS1_36VarlenDynamicPersistentTileSchedulerILi64ELi64ELi256ELi128ELb1ELb1ELb1ELb1ELb1ELb1EEEEEEEEEvNT_6ParamsE,"aw",@nobits
	.sectionflags	@""
	.align	16
	.zero		1024


//--------------------- .nv.shared._ZN7cutlass13device_kernelIN5flash11enable_sm90INS1_16FlashAttnFwdSm90INS1_25CollectiveMainloopFwdSm90ILi2EN4cute5tupleIJNS5_1CILi1EEES8_S8_EEENS6_IJNS7_ILi64EEESA_SA_EEELi512ENS_6half_tEfNS_4arch4Sm90ELb1ELb0ELb1ELb1ELb0ELb1ELb1ELb0ELb0ELb1ELb1ELb0EEENS1_21CollectiveEpilogueFwdINS6_IJSA_NS7_ILi512EEESA_EEES9_SC_SE_Li256ELb1ELb1ELb1ELb0EEENS1_36VarlenDynamicPersistentTileSchedulerILi64ELi64ELi256ELi128ELb1ELb1ELb1ELb1ELb1ELb1EEEEEEEEEvNT_6ParamsE --------------------------
	.section	.nv.shared._ZN7cutlass13device_kernelIN5flash11enable_sm90INS1_16FlashAttnFwdSm90INS1_25CollectiveMainloopFwdSm90ILi2EN4cute5tupleIJNS5_1CILi1EEES8_S8_EEENS6_IJNS7_ILi64EEESA_SA_EEELi512ENS_6half_tEfNS_4arch4Sm90ELb1ELb0ELb1ELb1ELb0ELb1ELb1ELb0ELb0ELb1ELb1ELb0EEENS1_21CollectiveEpilogueFwdINS6_IJSA_NS7_ILi512EEESA_EEES9_SC_SE_Li256ELb1ELb1ELb1ELb0EEENS1_36VarlenDynamicPersistentTileSchedulerILi64ELi64ELi256ELi128ELb1ELb1ELb1ELb1ELb1ELb1EEEEEEEEEvNT_6ParamsE,"aw",@nobits
	.sectionflags	@""
	.align	16
	.zero		1024


//--------------------- .nv.shared._ZN7cutlass13device_kernelIN5flash11enable_sm90INS1_16FlashAttnFwdSm90INS1_25CollectiveMainloopFwdSm90ILi2EN4cute5tupleIJNS5_1CILi1EEES8_S8_EEENS6_IJNS7_ILi128EEENS7_ILi96EEENS7_ILi64EEEEEELi256ENS_6half_tEfNS_4arch4Sm90ELb0ELb0ELb1ELb0ELb0ELb0ELb0ELb1ELb0ELb1ELb1ELb0EEENS1_21CollectiveEpilogueFwdINS6_IJSA_NS7_ILi256EEESB_EEES9_SE_SG_Li256ELb0ELb1ELb1ELb0EEENS1_19SingleTileSchedulerILb0ELb1ELb1ELi128EEEEEEEEEvNT_6ParamsE --------------------------
	.section	.nv.shared._ZN7cutlass13device_kernelIN5flash11enable_sm90INS1_16FlashAttnFwdSm90INS1_25CollectiveMainloopFwdSm90ILi2EN4cute5tupleIJNS5_1CILi1EEES8_S8_EEENS6_IJNS7_ILi128EEENS7_ILi96EEENS7_ILi64EEEEEELi256ENS_6half_tEfNS_4arch4Sm90ELb0ELb0ELb1ELb0ELb0ELb0ELb0ELb1ELb0ELb1ELb1ELb0EEENS1_21CollectiveEpilogueFwdINS6_IJSA_NS7_ILi256EEESB_EEES9_SE_SG_Li256ELb0ELb1ELb1ELb0EEENS1_19SingleTileSchedulerILb0ELb1ELb1ELi128EEEEEEEEEvNT_6ParamsE,"aw",@nobits
	.sectionflags	@""
	.align	16
	.zero		1024


//--------------------- .nv.shared._ZN7cutlass13device_kernelIN5flash11enable_sm90INS1_16FlashAttnFwdSm90INS1_25CollectiveMainloopFwdSm90ILi2EN4cute5tupleIJNS5_1CILi1EEES8_S8_EEENS6_IJNS7_ILi128EEENS7_ILi96EEENS7_ILi64EEEEEELi256ENS_6half_tEfNS_4arch4Sm90ELb0ELb0ELb1ELb0ELb0ELb0ELb1ELb1ELb0ELb1ELb1ELb0EEENS1_21CollectiveEpilogueFwdINS6_IJSA_NS7_ILi256EEESB_EEES9_SE_SG_Li256ELb0ELb1ELb1ELb0EEENS1_19SingleTileSchedulerILb0ELb1ELb1ELi128EEEEEEEEEvNT_6ParamsE --------------------------
	.section	.nv.shared._ZN7cutlass13device_kernelIN5flash11enable_sm90INS1_16FlashAttnFwdSm90INS1_25CollectiveMainloopFwdSm90ILi2EN4cute5tupleIJNS5_1CILi1EEES8_S8_EEENS6_IJNS7_ILi128EEENS7_ILi96EEENS7_ILi64EEEEEELi256ENS_6half_tEfNS_4arch4Sm90ELb0ELb0ELb1ELb0ELb0ELb0ELb1ELb1ELb0ELb1ELb1ELb0EEENS1_21CollectiveEpilogueFwdINS6_IJSA_NS7_ILi256EEESB_EEES9_SE_SG_Li256ELb0ELb1ELb1ELb0EEENS1_19SingleTileSchedulerILb0ELb1ELb1ELi128EEEEEEEEEvNT_6ParamsE,"aw",@nobits
	.sectionflags	@""
	.align	16
	.zero		1024


//--------------------- .nv.shared._ZN7cutlass13device_kernelIN5flash11enable_sm90INS1_16FlashAttnFwdSm90INS1_25CollectiveMainloopFwdSm90ILi2EN4cute5tupleIJNS5_1CILi1EEES8_S8_EEENS6_IJNS7_ILi128EEENS7_ILi96EEENS7_ILi64EEEEEELi256ENS_6half_tEfNS_4arch4Sm90ELb0ELb0ELb1ELb1ELb0ELb0ELb0ELb1ELb0ELb1ELb1ELb0EEENS1_21CollectiveEpilogueFwdINS6_IJSA_NS7_ILi256EEESB_EEES9_SE_SG_Li256ELb1ELb1ELb1ELb0EEENS1_36VarlenDynamicPersistentTileSchedulerILi128ELi96ELi256ELi128ELb1ELb1ELb1ELb0ELb1ELb1EEEEEEEEEvNT_6ParamsE --------------------------
	.section	.nv.shared._ZN7cutlass13device_kernelIN5flash11enable_sm90INS1_16FlashAttnFwdSm90INS1_25CollectiveMainloopFwdSm90ILi2EN4cute5tupleIJNS5_1CILi1EEES8_S8_EEENS6_IJNS7_ILi128EEENS7_ILi96EEENS7_ILi64EEEEEELi256ENS_6half_tEfNS_4arch4Sm90ELb0ELb0ELb1ELb1ELb0ELb0ELb0ELb1ELb0ELb1ELb1ELb0EEENS1_21CollectiveEpilogueFwdINS6_IJSA_NS7_ILi256EEESB_EEES9_SE_SG_Li256ELb1ELb1ELb1ELb0EEENS1_36VarlenDynamicPersistentTileSchedulerILi128ELi96ELi256ELi128ELb1ELb1ELb1ELb0ELb1ELb1EEEEEEEEEvNT_6ParamsE,"aw",@nobits
	.sectionflags	@""
	.align	16
	.zero		1024


//--------------------- .nv.shared._ZN7cutlass13device_kernelIN5flash11enable_sm90INS1_16FlashAttnFwdSm90INS1_25CollectiveMainloopFwdSm90ILi2EN4cute5tupleIJNS5_1CILi1EEES8_S8_EEENS6_IJNS7_ILi128EEENS7_ILi96EEENS7_ILi64EEEEEELi256ENS_6half_tEfNS_4arch4Sm90ELb0ELb0ELb1ELb1ELb0ELb1ELb0ELb1ELb0ELb1ELb1ELb0EEENS1_21CollectiveEpilogueFwdINS6_IJSA_NS7_ILi256EEESB_EEES9_SE_SG_Li256ELb1ELb1ELb1ELb0EEENS1_36VarlenDynamicPersistentTileSchedulerILi128ELi96ELi256ELi128ELb1ELb1ELb1ELb0ELb1ELb1EEEEEEEEEvNT_6ParamsE --------------------------
	.section	.nv.shared._ZN7cutlass13device_kernelIN5flash11enable_sm90INS1_16FlashAttnFwdSm90INS1_25CollectiveMainloopFwdSm90ILi2EN4cute5tupleIJNS5_1CILi1EEES8_S8_EEENS6_IJNS7_ILi128EEENS7_ILi96EEENS7_ILi64EEEEEELi256ENS_6half_tEfNS_4arch4Sm90ELb0ELb0ELb1ELb1ELb0ELb1ELb0ELb1ELb0ELb1ELb1ELb0EEENS1_21CollectiveEpilogueFwdINS6_IJSA_NS7_ILi256EEESB_EEES9_SE_SG_Li256ELb1ELb1ELb1ELb0EEENS1_36VarlenDynamicPersistentTileSchedulerILi128ELi96ELi256ELi128ELb1ELb1ELb1ELb0ELb1ELb1EEEEEEEEEvNT_6ParamsE,"aw",@nobits
	.sectionflags	@""
	.align	16
	.zero		1024


//--------------------- .nv.shared._ZN7cutlass13device_kernelIN5flash11enable_sm90INS1_16FlashAttnFwdSm90INS1_25CollectiveMainloopFwdSm90ILi2EN4cute5tupleIJNS5_1CILi1EEES8_S8_EEENS6_IJNS7_ILi128EEENS7_ILi96EEENS7_ILi64EEEEEELi256ENS_6half_tEfNS_4arch4Sm90ELb0ELb0ELb1ELb1ELb0ELb0ELb1ELb1ELb0ELb1ELb1ELb0EEENS1_21CollectiveEpilogueFwdINS6_IJSA_NS7_ILi256EEESB_EEES9_SE_SG_Li256ELb1ELb1ELb1ELb0EEENS1_36VarlenDynamicPersistentTileSchedulerILi128ELi96ELi256ELi128ELb1ELb1ELb1ELb0ELb1ELb1EEEEEEEEEvNT_6ParamsE --------------------------
	.section	.nv.shared._ZN7cutlass13device_kernelIN5flash11enable_sm90INS1_16FlashAttnFwdSm90INS1_25CollectiveMainloopFwdSm90ILi2EN4cute5tupleIJNS5_1CILi1EEES8_S8_EEENS6_IJNS7_ILi128EEENS7_ILi96EEENS7_ILi64EEEEEELi256ENS_6half_tEfNS_4arch4Sm90ELb0ELb0ELb1ELb1ELb0ELb0ELb1ELb1ELb0ELb1ELb1ELb0EEENS1_21CollectiveEpilogueFwdINS6_IJSA_NS7_ILi256EEESB_EEES9_SE_SG_Li256ELb1ELb1ELb1ELb0EEENS1_36VarlenDynamicPersistentTileSchedulerILi128ELi96ELi256ELi128ELb1ELb1ELb1ELb0ELb1ELb1EEEEEEEEEvNT_6ParamsE,"aw",@nobits
	.sectionflags	@""
	.align	16
	.zero		1024


//--------------------- .nv.shared._ZN7cutlass13device_kernelIN5flash11enable_sm90INS1_16FlashAttnFwdSm90INS1_25CollectiveMainloopFwdSm90ILi2EN4cute5tupleIJNS5_1CILi1EEES8_S8_EEENS6_IJNS7_ILi128EEENS7_ILi96EEENS7_ILi64EEEEEELi256ENS_6half_tEfNS_4arch4Sm90ELb0ELb0ELb1ELb1ELb0ELb1ELb1ELb1ELb0ELb1ELb1ELb0EEENS1_21CollectiveEpilogueFwdINS6_IJSA_NS7_ILi256EEESB_EEES9_SE_SG_Li256ELb1ELb1ELb1ELb0EEENS1_36VarlenDynamicPersistentTileSchedulerILi128ELi96ELi256ELi128ELb1ELb1ELb1ELb0ELb1ELb1EEEEEEEEEvNT_6ParamsE --------------------------
	.section	.nv.shared._ZN7cutlass13device_kernelIN5flash11enable_sm90INS1_16FlashAttnFwdSm90INS1_25CollectiveMainloopFwdSm90ILi2EN4cute5tupleIJNS5_1CILi1EEES8_S8_EEENS6_IJNS7_ILi128EEENS7_ILi96EEENS7_ILi64EEEEEELi256ENS_6half_tEfNS_4arch4Sm90ELb0ELb0ELb1ELb1ELb0ELb1ELb1ELb1ELb0ELb1ELb1ELb0EEENS1_21CollectiveEpilogueFwdINS6_IJSA_NS7_ILi256EEESB_EEES9_SE_SG_Li256ELb1ELb1ELb1ELb0EEENS1_36VarlenDynamicPersistentTileSchedulerILi128ELi96ELi256ELi128ELb1ELb1ELb1ELb0ELb1ELb1EEEEEEEEEvNT_6ParamsE,"aw",@nobits
	.sectionflags	@""
	.align	16
	.zero		1024


//--------------------- .nv.shared._ZN7cutlass13device_kernelIN5flash11enable_sm90INS1_16FlashAttnFwdSm90INS1_25CollectiveMainloopFwdSm90ILi2EN4cute5tupleIJNS5_1CILi1EEES8_S8_EEENS6_IJNS7_ILi128EEENS7_ILi96EEENS7_ILi64EEEEEELi256ENS_6half_tEfNS_4arch4Sm90ELb0ELb1ELb1ELb0ELb0ELb0ELb0ELb1ELb0ELb1ELb1ELb0EEENS1_21CollectiveEpilogueFwdINS6_IJSA_NS7_ILi256EEESB_EEES9_SE_SG_Li256ELb0ELb1ELb1ELb0EEENS1_19SingleTileSchedulerILb0ELb1ELb1ELi128EEEEEEEEEvNT_6ParamsE --------------------------
	.section	.nv.shared._ZN7cutlass13device_kernelIN5flash11enable_sm90INS1_16FlashAttnFwdSm90INS1_25CollectiveMainloopFwdSm90ILi2EN4cute5tupleIJNS5_1CILi1EEES8_S8_EEENS6_IJNS7_ILi128EEENS7_ILi96EEENS7_ILi64EEEEEELi256ENS_6half_tEfNS_4arch4Sm90ELb0ELb1ELb1ELb0ELb0ELb0ELb0ELb1ELb0ELb1ELb1ELb0EEENS1_21CollectiveEpilogueFwdINS6_IJSA_NS7_ILi256EEESB_EEES9_SE_SG_Li256ELb0ELb1ELb1ELb0EEENS1_19SingleTileSchedulerILb0ELb1ELb1ELi128EEEEEEEEEvNT_6ParamsE,"aw",@nobits
	.sectionflags	@""
	.align	16
	.zero		1024


//--------------------- .nv.shared._ZN7cutlass13device_kernelIN5flash11enable_sm90INS1_16FlashAttnFwdSm90INS1_25CollectiveMainloopFwdSm90ILi2EN4cute5tupleIJNS5_1CILi1EEES8_S8_EEENS6_IJNS7_ILi128EEENS7_ILi96EEENS7_ILi64EEEEEELi256ENS_6half_tEfNS_4arch4Sm90ELb0ELb1ELb1ELb0ELb0ELb0ELb1ELb1ELb0ELb1ELb1ELb0EEENS1_21CollectiveEpilogueFwdINS6_IJSA_NS7_ILi256EEESB_EEES9_SE_SG_Li256ELb0ELb1ELb1ELb0EEENS1_19SingleTileSchedulerILb0ELb1ELb1ELi128EEEEEEEEEvNT_6ParamsE --------------------------
	.section	.nv.shared._ZN7cutlass13device_kernelIN5flash11enable_sm90INS1_16FlashAttnFwdSm90INS1_25CollectiveMainloopFwdSm90ILi2EN4cute5tupleIJNS5_1CILi1EEES8_S8_EEENS6_IJNS7_ILi128EEENS7_ILi96EEENS7_ILi64EEEEEELi256ENS_6half_tEfNS_4arch4Sm90ELb0ELb1ELb1ELb0ELb0ELb0ELb1ELb1ELb0ELb1ELb1ELb0EEENS1_21CollectiveEpilogueFwdINS6_IJSA_NS7_ILi256EEESB_EEES9_SE_SG_Li256ELb0ELb1ELb1ELb0EEENS1_19SingleTileSchedulerILb0ELb1ELb1ELi128EEEEEEEEEvNT_6ParamsE,"aw",@nobits
	.sectionflags	@""
	.align	16
	.zero		1024


//--------------------- .nv.shared._ZN7cutlass13device_kernelIN5flash11enable_sm90INS1_16FlashAttnFwdSm90INS1_25CollectiveMainloopFwdSm90ILi2EN4cute5tupleIJNS5_1CILi1EEES8_S8_EEENS6_IJNS7_ILi128EEENS7_ILi96EEENS7_ILi64EEEEEELi256ENS_6half_tEfNS_4arch4Sm90ELb0ELb1ELb1ELb1ELb0ELb0ELb0ELb1ELb0ELb1ELb1ELb0EEENS1_21CollectiveEpilogueFwdINS6_IJSA_NS7_ILi256EEESB_EEES9_SE_SG_Li256ELb1ELb1ELb1ELb0EEENS1_36VarlenDynamicPersistentTileSchedulerILi128ELi96ELi256ELi128ELb1ELb1ELb1ELb1ELb0ELb1EEEEEEEEEvNT_6ParamsE --------------------------
	.section	.nv.shared._ZN7cutlass13device_kernelIN5flash11enable_sm90INS1_16FlashAttnFwdSm90INS1_25CollectiveMainloopFwdSm90ILi2EN4cute5tupleIJNS5_1CILi1EEES8_S8_EEENS6_IJNS7_ILi128EEENS7_ILi96EEENS7_ILi64EEEEEELi256ENS_6half_tEfNS_4arch4Sm90ELb0ELb1ELb1ELb1ELb0ELb0ELb0ELb1ELb0ELb1ELb1ELb0EEENS1_21CollectiveEpilogueFwdINS6_IJSA_NS7_ILi256EEESB_EEES9_SE_SG_Li256ELb1ELb1ELb1ELb0EEENS1_36VarlenDynamicPersistentTileSchedulerILi128ELi96ELi256ELi128ELb1ELb1ELb1ELb1ELb0ELb1EEEEEEEEEvNT_6ParamsE,"aw",@nobits
	.sectionflags	@""
	.align	16
	.zero		1024


//--------------------- .nv.shared._ZN7cutlass13device_kernelIN5flash11enable_sm90INS1_16FlashAttnFwdSm90INS1_25CollectiveMainloopFwdSm90ILi2EN4cute5tupleIJNS5_1CILi1EEES8_S8_EEENS6_IJNS7_ILi128EEENS7_ILi96EEENS7_ILi64EEEEEELi256ENS_6half_tEfNS_4arch4Sm90ELb0ELb1ELb1ELb1ELb0ELb1ELb0ELb1ELb0ELb1ELb1ELb0EEENS1_21CollectiveEpilogueFwdINS6_IJSA_NS7_ILi256EEESB_EEES9_SE_SG_Li256ELb1ELb1ELb1ELb0EEENS1_36VarlenDynamicPersistentTileSchedulerILi128ELi96ELi256ELi128ELb1ELb1ELb1ELb1ELb0ELb1EEEEEEEEEvNT_6ParamsE --------------------------
	.section	.nv.shared._ZN7cutlass13device_kernelIN5flash11enable_sm90INS1_16FlashAttnFwdSm90INS1_25CollectiveMainloopFwdSm90ILi2EN4cute5tupleIJNS5_1CILi1EEES8_S8_EEENS6_IJNS7_ILi128EEENS7_ILi96EEENS7_ILi64EEEEEELi256ENS_6half_tEfNS_4arch4Sm90ELb0ELb1ELb1ELb1ELb0ELb1ELb0ELb1ELb0ELb1ELb1ELb0EEENS1_21CollectiveEpilogueFwdINS6_IJSA_NS7_ILi256EEESB_EEES9_SE_SG_Li256ELb1ELb1ELb1ELb0EEENS1_36VarlenDynamicPersistentTileSchedulerILi128ELi96ELi256ELi128ELb1ELb1ELb1ELb1ELb0ELb1EEEEEEEEEvNT_6ParamsE,"aw",@nobits
	.sectionflags	@""
	.align	16
	.zero		1024


//--------------------- .nv.shared._ZN7cutlass13device_kernelIN5flash11enable_sm90INS1_16FlashAttnFwdSm90INS1_25CollectiveMainloopFwdSm90ILi2EN4cute5tupleIJNS5_1CILi1EEES8_S8_EEENS6_IJNS7_ILi128EEENS7_ILi96EEENS7_ILi64EEEEEELi256ENS_6half_tEfNS_4arch4Sm90ELb0ELb1ELb1ELb1ELb0ELb0ELb1ELb1ELb0ELb1ELb1ELb0EEENS1_21CollectiveEpilogueFwdINS6_IJSA_NS7_ILi256EEESB_EEES9_SE_SG_Li256ELb1ELb1ELb1ELb0EEENS1_36VarlenDynamicPersistentTileSchedulerILi128ELi96ELi256ELi128ELb1ELb1ELb1ELb1ELb0ELb1EEEEEEEEEvNT_6ParamsE --------------------------
	.section	.nv.shared._ZN7cutlass13device_kernelIN5flash11enable_sm90INS1_16FlashAttnFwdSm90INS1_25CollectiveMainloopFwdSm90ILi2EN4cute5tupleIJNS5_1CILi1EEES8_S8_EEENS6_IJNS7_ILi128EEENS7_ILi96EEENS7_ILi64EEEEEELi256ENS_6half_tEfNS_4arch4Sm90ELb0ELb1ELb1ELb1ELb0ELb0ELb1ELb1ELb0ELb1ELb1ELb0EEENS1_21CollectiveEpilogueFwdINS6_IJSA_NS7_ILi256EEESB_EEES9_SE_SG_Li256ELb1ELb1ELb1ELb0EEENS1_36VarlenDynamicPersistentTileSchedulerILi128ELi96ELi256ELi128ELb1ELb1ELb1ELb1ELb0ELb1EEEEEEEEEvNT_6ParamsE,"aw",@nobits
	.sectionflags	@""
	.align	16
	.zero		1024


//--------------------- .nv.shared._ZN7cutlass13device_kernelIN5flash11enable_sm90INS1_16FlashAttnFwdSm90INS1_25CollectiveMainloopFwdSm90ILi2EN4cute5tupleIJNS5_1CILi1EEES8_S8_EEENS6_IJNS7_ILi128EEENS7_ILi96EEENS7_ILi64EEEEEELi256ENS_6half_tEfNS_4arch4Sm90ELb0ELb1ELb1ELb1ELb0ELb1ELb1ELb1ELb0ELb1ELb1ELb0EEENS1_21CollectiveEpilogueFwdINS6_IJSA_NS7_ILi256EEESB_EEES9_SE_SG_Li256ELb1ELb1ELb1ELb0EEENS1_36VarlenDynamicPersistentTileSchedulerILi128ELi96ELi256ELi128ELb1ELb1ELb1ELb1ELb0ELb1EEEEEEEEEvNT_6ParamsE --------------------------
	.section	.nv.shared._ZN7cutlass13device_kernelIN5flash11enable_sm90INS1_16FlashAttnFwdSm90INS1_25CollectiveMainloopFwdSm90ILi2EN4cute5tupleIJNS5_1CILi1EEES8_S8_EEENS6_IJNS7_ILi128EEENS7_ILi96EEENS7_ILi64EEEEEELi256ENS_6half_tEfNS_4arch4Sm90ELb0ELb1ELb1ELb1ELb0ELb1ELb1ELb1ELb0ELb1ELb1ELb0EEENS1_21CollectiveEpilogueFwdINS6_IJSA_NS7_ILi256EEESB_EEES9_SE_SG_Li256ELb1ELb1ELb1ELb0EEENS1_36VarlenDynamicPersistentTileSchedulerILi128ELi96ELi256ELi128ELb1ELb1ELb1ELb1ELb0ELb1EEEEEEEEEvNT_6ParamsE,"aw",@nobits
	.sectionflags	@""
	.align	16
	.zero		1024


//--------------------- .nv.shared._ZN7cutlass13device_kernelIN5flash11enable_sm90INS1_16FlashAttnFwdSm90INS1_25CollectiveMainloopFwdSm90ILi2EN4cute5tupleIJNS5_1CILi1EEES8_S8_EEENS6_IJNS7_ILi128EEENS7_ILi96EEENS7_ILi64EEEEEELi256ENS_6half_tEfNS_4arch4Sm90ELb1ELb0ELb1ELb0ELb0ELb0ELb0ELb1ELb0ELb1ELb1ELb0EEENS1_21CollectiveEpilogueFwdINS6_IJSA_NS7_ILi256EEESB_EEES9_SE_SG_Li256ELb0ELb1ELb1ELb0EEENS1_19SingleTileSchedulerILb0ELb1ELb1ELi128EEEEEEEEEvNT_6ParamsE --------------------------
	.section	.nv.shared._ZN7cutlass13device_kernelIN5flash11enable_sm90INS1_16FlashAttnFwdSm90INS1_25CollectiveMainloopFwdSm90ILi2EN4cute5tupleIJNS5_1CILi1EEES8_S8_EEENS6_IJNS7_ILi128EEENS7_ILi96EEENS7_ILi64EEEEEELi256ENS_6half_tEfNS_4arch4Sm90ELb1ELb0ELb1ELb0ELb0ELb0ELb0ELb1ELb0ELb1ELb1ELb0EEENS1_21CollectiveEpilogueFwdINS6_IJSA_NS7_ILi256EEESB_EEES9_SE_SG_Li256ELb0ELb1ELb1ELb0EEENS1_19SingleTileSchedulerILb0ELb1ELb1ELi128EEEEEEEEEvNT_6ParamsE,"aw",@nobits
	.sectionflags	@""
	.align	16
	.zero		1024


//--------------------- .nv.shared._ZN7cutlass13device_kernelIN5flash11enable_sm90INS1_16FlashAttnFwdSm90INS1_25CollectiveMainloopFwdSm90ILi2EN4cute5tupleIJNS5_1CILi1EEES8_S8_EEENS6_IJNS7_ILi128EEENS7_ILi96EEENS7_ILi64EEEEEELi256ENS_6half_tEfNS_4arch4Sm90ELb1ELb0ELb1ELb0ELb0ELb0ELb1ELb1ELb0ELb1ELb1ELb0EEENS1_21CollectiveEpilogueFwdINS6_IJSA_NS7_ILi256EEESB_EEES9_SE_SG_Li256ELb0ELb1ELb1ELb0EEENS1_19SingleTileSchedulerILb0ELb1ELb1ELi128EEEEEEEEEvNT_6ParamsE --------------------------
	.section	.nv.shared._ZN7cutlass13device_kernelIN5flash11enable_sm90INS1_16FlashAttnFwdSm90INS1_25CollectiveMainloopFwdSm90ILi2EN4cute5tupleIJNS5_1CILi1EEES8_S8_EEENS6_IJNS7_ILi128EEENS7_ILi96EEENS7_ILi64EEEEEELi256ENS_6half_tEfNS_4arch4Sm90ELb1ELb0ELb1ELb0ELb0ELb0ELb1ELb1ELb0ELb1ELb1ELb0EEENS1_21CollectiveEpilogueFwdINS6_IJSA_NS7_ILi256EEESB_EEES9_SE_SG_Li256ELb0ELb1ELb1ELb0EEENS1_19SingleTileSchedulerILb0ELb1ELb1ELi128EEEEEEEEEvNT_6ParamsE,"aw",@nobits
	.sectionflags	@""
	.align	16
	.zero		1024


//--------------------- .nv.shared._ZN7cutlass13device_kernelIN5flash11enable_sm90INS1_16FlashAttnFwdSm90INS1_25CollectiveMainloopFwdSm90ILi2EN4cute5tupleIJNS5_1CILi1EEES8_S8_EEENS6_IJNS7_ILi128EEENS7_ILi96EEENS7_ILi64EEEEEELi256ENS_6half_tEfNS_4arch4Sm90ELb1ELb0ELb1ELb1ELb0ELb0ELb0ELb1ELb0ELb1ELb1ELb0EEENS1_21CollectiveEpilogueFwdINS6_IJSA_NS7_ILi256EEESB_EEES9_SE_SG_Li256ELb1ELb1ELb1ELb0EEENS1_36VarlenDynamicPersistentTileSchedulerILi128ELi96ELi256ELi128ELb1ELb1ELb1ELb1ELb1ELb1EEEEEEEEEvNT_6ParamsE --------------------------
	.section	.nv.shared._ZN7cutlass13device_kernelIN5flash11enable_sm90INS1_16FlashAttnFwdSm90INS1_25CollectiveMainloopFwdSm90ILi2EN4cute5tupleIJNS5_1CILi1EEES8_S8_EEENS6_IJNS7_ILi128EEENS7_ILi96EEENS7_ILi64EEEEEELi256ENS_6half_tEfNS_4arch4Sm90ELb1ELb0ELb1ELb1ELb0ELb0ELb0ELb1ELb0ELb1ELb1ELb0EEENS1_21CollectiveEpilogueFwdINS6_IJSA_NS7_ILi256EEESB_EEES9_SE_SG_Li256ELb1ELb1ELb1ELb0EEENS1_36VarlenDynamicPersistentTileSchedulerILi128ELi96ELi256ELi128ELb1ELb1ELb1ELb1ELb1ELb1EEEEEEEEEvNT_6ParamsE,"aw",@nobits
	.sectionflags	@""
	.align	16
	.zero		1024


//--------------------- .nv.shared._ZN7cutlass13device_kernelIN5flash11enable_sm90INS1_16FlashAttnFwdSm90INS1_25CollectiveMainloopFwdSm90ILi2EN4cute5tupleIJNS5_1CILi1EEES8_S8_EEENS6_IJNS7_ILi128EEENS7_ILi96EEENS7_ILi64EEEEEELi256ENS_6half_tEfNS_4arch4Sm90ELb1ELb0ELb1ELb1ELb0ELb1ELb0ELb1ELb0ELb1ELb1ELb0EEENS1_21CollectiveEpilogueFwdINS6_IJSA_NS7_ILi256EEESB_EEES9_SE_SG_Li256ELb1ELb1ELb1ELb0EEENS1_36VarlenDynamicPersistentTileSchedulerILi128ELi96ELi256ELi128ELb1ELb1ELb1ELb1ELb1ELb1EEEEEEEEEvNT_6ParamsE --------------------------
	.section	.nv.shared._ZN7cutlass13device_kernelIN5flash11enable_sm90INS1_16FlashAttnFwdSm90INS1_25CollectiveMainloopFwdSm90ILi2EN4cute5tupleIJNS5_1CILi1EEES8_S8_EEENS6_IJNS7_ILi128EEENS7_ILi96EEENS7_ILi64EEEEEELi256ENS_6half_tEfNS_4arch4Sm90ELb1ELb0ELb1ELb1ELb0ELb1ELb0ELb1ELb0ELb1ELb1ELb0EEENS1_21CollectiveEpilogueFwdINS6_IJSA_NS7_ILi256EEESB_EEES9_SE_SG_Li256ELb1ELb1ELb1ELb0EEENS1_36VarlenDynamicPersistentTileSchedulerILi128ELi96ELi256ELi128ELb1ELb1ELb1ELb1ELb1ELb1EEEEEEEEEvNT_6ParamsE,"aw",@nobits
	.sectionflags	@""
	.align	16
	.zero		1024


//--------------------- .nv.shared._ZN7cutlass13device_kernelIN5flash11enable_sm90INS1_16FlashAttnFwdSm90INS1_25CollectiveMainloopFwdSm90ILi2EN4cute5tupleIJNS5_1CILi1EEES8_S8_EEENS6_IJNS7_ILi128EEENS7_ILi96EEENS7_ILi64EEEEEELi256ENS_6half_tEfNS_4arch4Sm90ELb1ELb0ELb1ELb1ELb0ELb0ELb1ELb1ELb0ELb1ELb1ELb0EEENS1_21CollectiveEpilogueFwdINS6_IJSA_NS7_ILi256EEESB_EEES9_SE_SG_Li256ELb1ELb1ELb1ELb0EEENS1_36VarlenDynamicPersistentTileSchedulerILi128ELi96ELi256ELi128ELb1ELb1ELb1ELb1ELb1ELb1EEEEEEEEEvNT_6ParamsE --------------------------
	.section	.nv.shared._ZN7cutlass13device_kernelIN5flash11enable_sm90INS1_16FlashAttnFwdSm90INS1_25CollectiveMainloopFwdSm90ILi2EN4cute5tupleIJNS5_1CILi1EEES8_S8_EEENS6_IJNS7_ILi128EEENS7_ILi96EEENS7_ILi64EEEEEELi256ENS_6half_tEfNS_4arch4Sm90ELb1ELb0ELb1ELb1ELb0ELb0ELb1ELb1ELb0ELb1ELb1ELb0EEENS1_21CollectiveEpilogueFwdINS6_IJSA_NS7_ILi256EEESB_EEES9_SE_SG_Li256ELb1ELb1ELb1ELb0EEENS1_36VarlenDynamicPersistentTileSchedulerILi128ELi96ELi256ELi128ELb1ELb1ELb1ELb1ELb1ELb1EEEEEEEEEvNT_6ParamsE,"aw",@nobits
	.sectionflags	@""
	.align	16
	.zero		1024


//--------------------- .nv.shared._ZN7cutlass13device_kernelIN5flash11enable_sm90INS1_16FlashAttnFwdSm90INS1_25CollectiveMainloopFwdSm90ILi2EN4cute5tupleIJNS5_1CILi1EEES8_S8_EEENS6_IJNS7_ILi128EEENS7_ILi96EEENS7_ILi64EEEEEELi256ENS_6half_tEfNS_4arch4Sm90ELb1ELb0ELb1ELb1ELb0ELb1ELb1ELb1ELb0ELb1ELb1ELb0EEENS1_21CollectiveEpilogueFwdINS6_IJSA_NS7_ILi256EEESB_EEES9_SE_SG_Li256ELb1ELb1ELb1ELb0EEENS1_36VarlenDynamicPersistentTileSchedulerILi128ELi96ELi256ELi128ELb1ELb1ELb1ELb1ELb1ELb1EEEEEEEEEvNT_6ParamsE --------------------------
	.section	.nv.shared._ZN7cutlass13device_kernelIN5flash11enable_sm90INS1_16FlashAttnFwdSm90INS1_25CollectiveMainloopFwdSm90ILi2EN4cute5tupleIJNS5_1CILi1EEES8_S8_EEENS6_IJNS7_ILi128EEENS7_ILi96EEENS7_ILi64EEEEEELi256ENS_6half_tEfNS_4arch4Sm90ELb1ELb0ELb1ELb1ELb0ELb1ELb1ELb1ELb0ELb1ELb1ELb0EEENS1_21CollectiveEpilogueFwdINS6_IJSA_NS7_ILi256EEESB_EEES9_SE_SG_Li256ELb1ELb1ELb1ELb0EEENS1_36VarlenDynamicPersistentTileSchedulerILi128ELi96ELi256ELi128ELb1ELb1ELb1ELb1ELb1ELb1EEEEEEEEEvNT_6ParamsE,"aw",@nobits
	.sectionflags	@""
	.align	16
	.zero		1024


//--------------------- .nv.constant0._ZN7cutlass13device_kernelIN5flash11enable_sm90INS1_16FlashAttnFwdSm90INS1_25CollectiveMainloopFwdSm90ILi2EN4cute5tupleIJNS5_1CILi1EEES8_S8_EEENS6_IJNS7_ILi128EEESA_NS7_ILi192EEEEEELi128ENS_6half_tEfNS_4arch4Sm90ELb0ELb0ELb1ELb0ELb0ELb0ELb0ELb1ELb1ELb1ELb1ELb0EEENS1_21CollectiveEpilogueFwdINS6_IJSA_SA_SA_EEES9_SD_SF_Li256ELb0ELb1ELb1ELb0EEENS1_19SingleTileSchedulerILb0ELb1ELb1ELi128EEEEEEEEEvNT_6ParamsE --------------------------
	.section	.nv.constant0._ZN7cutlass13device_kernelIN5flash11enable_sm90INS1_16FlashAttnFwdSm90INS1_25CollectiveMainloopFwdSm90ILi2EN4cute5tupleIJNS5_1CILi1EEES8_S8_EEENS6_IJNS7_ILi128EEESA_NS7_ILi192EEEEEELi128ENS_6half_tEfNS_4arch4Sm90ELb0ELb0ELb1ELb0ELb0ELb0ELb0ELb1ELb1ELb1ELb1ELb0EEENS1_21CollectiveEpilogueFwdINS6_IJSA_SA_SA_EEES9_SD_SF_Li256ELb0ELb1ELb1ELb0EEENS1_19SingleTileSchedulerILb0ELb1ELb1ELi128EEEEEEEEEvNT_6ParamsE,"a",@progbits
	.sectionflags	@""
	.align	4
.nv.constant0._ZN7cutlass13device_kernelIN5flash11enable_sm90INS1_16FlashAttnFwdSm90INS1_25CollectiveMainloopFwdSm90ILi2EN4cute5tupleIJNS5_1CILi1EEES8_S8_EEENS6_IJNS7_ILi128EEESA_NS7_ILi192EEEEEELi128ENS_6half_tEfNS_4arch4Sm90ELb0ELb0ELb1ELb0ELb0ELb0ELb0ELb1ELb1ELb1ELb1ELb0EEENS1_21CollectiveEpilogueFwdINS6_IJSA_SA_SA_EEES9_SD_SF_Li256ELb0ELb1ELb1ELb0EEENS1_19SingleTileSchedulerILb0ELb1ELb1ELi128EEEEEEEEEvNT_6ParamsE:
	.zero		3200


//--------------------- .nv.constant0._ZN7cutlass13device_kernelIN5flash11enable_sm90INS1_16FlashAttnFwdSm90INS1_25CollectiveMainloopFwdSm90ILi2EN4cute5tupleIJNS5_1CILi1EEES8_S8_EEENS6_IJNS7_ILi128EEESA_NS7_ILi192EEEEEELi128ENS_6half_tEfNS_4arch4Sm90ELb0ELb0ELb1ELb1ELb0ELb0ELb0ELb1ELb1ELb1ELb1ELb0EEENS1_21CollectiveEpilogueFwdINS6_IJSA_SA_SA_EEES9_SD_SF_Li256ELb1ELb1ELb1ELb0EEENS1_36VarlenDynamicPersistentTileSchedulerILi128ELi128ELi256ELi128ELb1ELb1ELb1ELb0ELb1ELb1EEEEEEEEEvNT_6ParamsE --------------------------
	.section	.nv.constant0._ZN7cutlass13device_kernelIN5flash11enable_sm90INS1_16FlashAttnFwdSm90INS1_25CollectiveMainloopFwdSm90ILi2EN4cute5tupleIJNS5_1CILi1EEES8_S8_EEENS6_IJNS7_ILi128EEESA_NS7_ILi192EEEEEELi128ENS_6half_tEfNS_4arch4Sm90ELb0ELb0ELb1ELb1ELb0ELb0ELb0ELb1ELb1ELb1ELb1ELb0EEENS1_21CollectiveEpilogueFwdINS6_IJSA_SA_SA_EEES9_SD_SF_Li256ELb1ELb1ELb1ELb0EEENS1_36VarlenDynamicPersistentTileSchedulerILi128ELi128ELi256ELi128ELb1ELb1ELb1ELb0ELb1ELb1EEEEEEEEEvNT_6ParamsE,"a",@progbits
	.sectionflags	@""
	.align	4
.nv.constant0._ZN7cutlass13device_kernelIN5flash11enable_sm90INS1_16FlashAttnFwdSm90INS1_25CollectiveMainloopFwdSm90ILi2EN4cute5tupleIJNS5_1CILi1EEES8_S8_EEENS6_IJNS7_ILi128EEESA_NS7_ILi192EEEEEELi128ENS_6half_tEfNS_4arch4Sm90ELb0ELb0ELb1ELb1ELb0ELb0ELb0ELb1ELb1ELb1ELb1ELb0EEENS1_21CollectiveEpilogueFwdINS6_IJSA_SA_SA_EEES9_SD_SF_Li256ELb1ELb1ELb1ELb0EEENS1_36VarlenDynamicPersistentTileSchedulerILi128ELi128ELi256ELi128ELb1ELb1ELb1ELb0ELb1ELb1EEEEEEEEEvNT_6ParamsE:
	.zero		3328


//--------------------- .nv.constant0._ZN7cutlass13device_kernelIN5flash11enable_sm90INS1_16FlashAttnFwdSm90INS1_25CollectiveMainloopFwdSm90ILi2EN4cute5tupleIJNS5_1CILi1EEES8_S8_EEENS6_IJNS7_ILi128EEESA_NS7_ILi192EEEEEELi128ENS_6half_tEfNS_4arch4Sm90ELb0ELb0ELb1ELb1ELb0ELb1ELb0ELb1ELb1ELb1ELb1ELb0EEENS1_21CollectiveEpilogueFwdINS6_IJSA_SA_SA_EEES9_SD_SF_Li256ELb1ELb1ELb1ELb0EEENS1_36VarlenDynamicPersistentTileSchedulerILi128ELi128ELi256ELi128ELb1ELb1ELb1ELb0ELb1ELb1EEEEEEEEEvNT_6ParamsE --------------------------
	.section	.nv.constant0._ZN7cutlass13device_kernelIN5flash11enable_sm90INS1_16FlashAttnFwdSm90INS1_25CollectiveMainloopFwdSm90ILi2EN4cute5tupleIJNS5_1CILi1EEES8_S8_EEENS6_IJNS7_ILi128EEESA_NS7_ILi192EEEEEELi128ENS_6half_tEfNS_4arch4Sm90ELb0ELb0ELb1ELb1ELb0ELb1ELb0ELb1ELb1ELb1ELb1ELb0EEENS1_21CollectiveEpilogueFwdINS6_IJSA_SA_SA_EEES9_SD_SF_Li256ELb1ELb1ELb1ELb0EEENS1_36VarlenDynamicPersistentTileSchedulerILi128ELi128ELi256ELi128ELb1ELb1ELb1ELb0ELb1ELb1EEEEEEEEEvNT_6ParamsE,"a",@progbits
	.sectionflags	@""
	.align	4
.nv.constant0._ZN7cutlass13device_kernelIN5flash11enable_sm90INS1_16FlashAttnFwdSm90INS1_25CollectiveMainloopFwdSm90ILi2EN4cute5tupleIJNS5_1CILi1EEES8_S8_EEENS6_IJNS7_ILi128EEESA_NS7_ILi192EEEEEELi128ENS_6half_tEfNS_4arch4Sm90ELb0ELb0ELb1ELb1ELb0ELb1ELb0ELb1ELb1ELb1ELb1ELb0EEENS1_21CollectiveEpilogueFwdINS6_IJSA_SA_SA_EEES9_SD_SF_Li256ELb1ELb1ELb1ELb0EEENS1_36VarlenDynamicPersistentTileSchedulerILi128ELi128ELi256ELi128ELb1ELb1ELb1ELb0ELb1ELb1EEEEEEEEEvNT_6ParamsE:
	.zero		3328


//--------------------- .nv.constant0._ZN7cutlass13device_kernelIN5flash11enable_sm90INS1_16FlashAttnFwdSm90INS1_25CollectiveMainloopFwdSm90ILi2EN4cute5tupleIJNS5_1CILi1EEES8_S8_EEENS6_IJNS7_ILi128EEENS7_ILi96EEENS7_ILi192EEEEEELi128ENS_6half_tEfNS_4arch4Sm90ELb0ELb1ELb1ELb0ELb0ELb0ELb0ELb1ELb1ELb1ELb1ELb0EEENS1_21CollectiveEpilogueFwdINS6_IJSA_SA_SB_EEES9_SE_SG_Li256ELb0ELb1ELb1ELb0EEENS1_19SingleTileSchedulerILb0ELb1ELb1ELi128EEEEEEEEEvNT_6ParamsE --------------------------
	.section	.nv.constant0._ZN7cutlass13device_kernelIN5flash11enable_sm90INS1_16FlashAttnFwdSm90INS1_25CollectiveMainloopFwdSm90ILi2EN4cute5tupleIJNS5_1CILi1EEES8_S8_EEENS6_IJNS7_ILi128EEENS7_ILi96EEENS7_ILi192EEEEEELi128ENS_6half_tEfNS_4arch4Sm90ELb0ELb1ELb1ELb0ELb0ELb0ELb0ELb1ELb1ELb1ELb1ELb0EEENS1_21CollectiveEpilogueFwdINS6_IJSA_SA_SB_EEES9_SE_SG_Li256ELb0ELb1ELb1ELb0EEENS1_19SingleTileSchedulerILb0ELb1ELb1ELi128EEEEEEEEEvNT_6ParamsE,"a",@progbits
	.sectionflags	@""
	.align	4
.nv.constant0._ZN7cutlass13device_kernelIN5flash11enable_sm90INS1_16FlashAttnFwdSm90INS1_25CollectiveMainloopFwdSm90ILi2EN4cute5tupleIJNS5_1CILi1EEES8_S8_EEENS6_IJNS7_ILi128EEENS7_ILi96EEENS7_ILi192EEEEEELi128ENS_6half_tEfNS_4arch4Sm90ELb0ELb1ELb1ELb0ELb0ELb0ELb0ELb1ELb1ELb1ELb1ELb0EEENS1_21CollectiveEpilogueFwdINS6_IJSA_SA_SB_EEES9_SE_SG_Li256ELb0ELb1ELb1ELb0EEENS1_19SingleTileSchedulerILb0ELb1ELb1ELi128EEEEEEEEEvNT_6ParamsE:
	.zero		3200


//--------------------- .nv.constant0._ZN7cutlass13device_kernelIN5flash11enable_sm90INS1_16FlashAttnFwdSm90INS1_25CollectiveMainloopFwdSm90ILi2EN4cute5tupleIJNS5_1CILi1EEES8_S8_EEENS6_IJNS7_ILi128EEENS7_ILi96EEENS7_ILi192EEEEEELi128ENS_6half_tEfNS_4arch4Sm90ELb0ELb1ELb1ELb1ELb0ELb0ELb0ELb1ELb1ELb1ELb1ELb0EEENS1_21CollectiveEpilogueFwdINS6_IJSA_SA_SB_EEES9_SE_SG_Li256ELb1ELb1ELb1ELb0EEENS1_36VarlenDynamicPersistentTileSchedulerILi128ELi96ELi256ELi128ELb1ELb1ELb1ELb1ELb0ELb1EEEEEEEEEvNT_6ParamsE --------------------------
	.section	.nv.constant0._ZN7cutlass13device_kernelIN5flash11enable_sm90INS1_16FlashAttnFwdSm90INS1_25CollectiveMainloopFwdSm90ILi2EN4cute5tupleIJNS5_1CILi1EEES8_S8_EEENS6_IJNS7_ILi128EEENS7_ILi96EEENS7_ILi192EEEEEELi128ENS_6half_tEfNS_4arch4Sm90ELb0ELb1ELb1ELb1ELb0ELb0ELb0ELb1ELb1ELb1ELb1ELb0EEENS1_21CollectiveEpilogueFwdINS6_IJSA_SA_SB_EEES9_SE_SG_Li256ELb1ELb1ELb1ELb0EEENS1_36VarlenDynamicPersistentTileSchedulerILi128ELi96ELi256ELi128ELb1ELb1ELb1ELb1ELb0ELb1EEEEEEEEEvNT_6ParamsE,"a",@progbits
	.sectionflags	@""
	.align	4
.nv.constant0._ZN7cutlass13device_kernelIN5flash11enable_sm90INS1_16FlashAttnFwdSm90INS1_25CollectiveMainloopFwdSm90ILi2EN4cute5tupleIJNS5_1CILi1EEES8_S8_EEENS6_IJNS7_ILi128EEENS7_ILi96EEENS7_ILi192EEEEEELi128ENS_6half_tEfNS_4arch4Sm90ELb0ELb1ELb1ELb1ELb0ELb0ELb0ELb1ELb1ELb1ELb1ELb0EEENS1_21CollectiveEpilogueFwdINS6_IJSA_SA_SB_EEES9_SE_SG_Li256ELb1ELb1ELb1ELb0EEENS1_36VarlenDynamicPersistentTileSchedulerILi128ELi96ELi256ELi128ELb1ELb1ELb1ELb1ELb0ELb1EEEEEEEEEvNT_6ParamsE:
	.zero		3328


//--------------------- .nv.constant0._ZN7cutlass13device_kernelIN5flash11enable_sm90INS1_16FlashAttnFwdSm90INS1_25CollectiveMainloopFwdSm90ILi2EN4cute5tupleIJNS5_1CILi1EEES8_S8_EEENS6_IJNS7_ILi128EEENS7_ILi96EEENS7_ILi192EEEEEELi128ENS_6half_tEfNS_4arch4Sm90ELb0ELb1ELb1ELb1ELb0ELb1ELb0ELb1ELb1ELb1ELb1ELb0EEENS1_21CollectiveEpilogueFwdINS6_IJSA_SA_SB_EEES9_SE_SG_Li256ELb1ELb1ELb1ELb0EEENS1_36VarlenDynamicPersistentTileSchedulerILi128ELi96ELi256ELi128ELb1ELb1ELb1ELb1ELb0ELb1EEEEEEEEEvNT_6ParamsE --------------------------
	.section	.nv.constant0._ZN7cutlass13device_kernelIN5flash11enable_sm90INS1_16FlashAttnFwdSm90INS1_25CollectiveMainloopFwdSm90ILi2EN4cute5tupleIJNS5_1CILi1EEES8_S8_EEENS6_IJNS7_ILi128EEENS7_ILi96EEENS7_ILi192EEEEEELi128ENS_6half_tEfNS_4arch4Sm90ELb0ELb1ELb1ELb1ELb0ELb1ELb0ELb1ELb1ELb1ELb1ELb0EEENS1_21CollectiveEpilogueFwdINS6_IJSA_SA_SB_EEES9_SE_SG_Li256ELb1ELb1ELb1ELb0EEENS1_36VarlenDynamicPersistentTileSchedulerILi128ELi96ELi256ELi128ELb1ELb1ELb1ELb1ELb0ELb1EEEEEEEEEvNT_6ParamsE,"a",@progbits
	.sectionflags	@""
	.align	4
.nv.constant0._ZN7cutlass13device_kernelIN5flash11enable_sm90INS1_16FlashAttnFwdSm90INS1_25CollectiveMainloopFwdSm90ILi2EN4cute5tupleIJNS5_1CILi1EEES8_S8_EEENS6_IJNS7_ILi128EEENS7_ILi96EEENS7_ILi192EEEEEELi128ENS_6half_tEfNS_4arch4Sm90ELb0ELb1ELb1ELb1ELb0ELb1ELb0ELb1ELb1ELb1ELb1ELb0EEENS1_21CollectiveEpilogueFwdINS6_IJSA_SA_SB_EEES9_SE_SG_Li256ELb1ELb1ELb1ELb0EEENS1_36VarlenDynamicPersistentTileSchedulerILi128ELi96ELi256ELi128ELb1ELb1ELb1ELb1ELb0ELb1EEEEEEEEEvNT_6ParamsE:
	.zero		3328


//--------------------- .nv.constant0._ZN7cutlass13device_kernelIN5flash11enable_sm90INS1_16FlashAttnFwdSm90INS1_25CollectiveMainloopFwdSm90ILi2EN4cute5tupleIJNS5_1CILi1EEES8_S8_EEENS6_IJNS7_ILi128EEESA_NS7_ILi192EEEEEELi128ENS_6half_tEfNS_4arch4Sm90ELb1ELb0ELb1ELb0ELb0ELb0ELb0ELb1ELb1ELb1ELb1ELb0EEENS1_21CollectiveEpilogueFwdINS6_IJSA_SA_SA_EEES9_SD_SF_Li256ELb0ELb1ELb1ELb0EEENS1_19SingleTileSchedulerILb0ELb1ELb1ELi128EEEEEEEEEvNT_6ParamsE --------------------------
	.section	.nv.constant0._ZN7cutlass13device_kernelIN5flash11enable_sm90INS1_16FlashAttnFwdSm90INS1_25CollectiveMainloopFwdSm90ILi2EN4cute5tupleIJNS5_1CILi1EEES8_S8_EEENS6_IJNS7_ILi128EEESA_NS7_ILi192EEEEEELi128ENS_6half_tEfNS_4arch4Sm90ELb1ELb0ELb1ELb0ELb0ELb0ELb0ELb1ELb1ELb1ELb1ELb0EEENS1_21CollectiveEpilogueFwdINS6_IJSA_SA_SA_EEES9_SD_SF_Li256ELb0ELb1ELb1ELb0EEENS1_19SingleTileSchedulerILb0ELb1ELb1ELi128EEEEEEEEEvNT_6ParamsE,"a",@progbits
	.sectionflags	@""
	.align	4
.nv.constant0._ZN7cutlass13device_kernelIN5flash11enable_sm90INS1_16FlashAttnFwdSm90INS1_25CollectiveMainloopFwdSm90ILi2EN4cute5tupleIJNS5_1CILi1EEES8_S8_EEENS6_IJNS7_ILi128EEESA_NS7_ILi192EEEEEELi128ENS_6half_tEfNS_4arch4Sm90ELb1ELb0ELb1ELb0ELb0ELb0ELb0ELb1ELb1ELb1ELb1ELb0EEENS1_21CollectiveEpilogueFwdINS6_IJSA_SA_SA_EEES9_SD_SF_Li256ELb0ELb1ELb1ELb0EEENS1_19SingleTileSchedulerILb0ELb1ELb1ELi128EEEEEEEEEvNT_6ParamsE:
	.zero		3200


//--------------------- .nv.constant0._ZN7cutlass13device_kernelIN5flash11enable_sm90INS1_16FlashAttnFwdSm90INS1_25CollectiveMainloopFwdSm90ILi2EN4cute5tupleIJNS5_1CILi1EEES8_S8_EEENS6_IJNS7_ILi128EEESA_NS7_ILi192EEEEEELi128ENS_6half_tEfNS_4arch4Sm90ELb1ELb0ELb1ELb1ELb0ELb0ELb0ELb1ELb1ELb1ELb1ELb0EEENS1_21CollectiveEpilogueFwdINS6_IJSA_SA_SA_EEES9_SD_SF_Li256ELb1ELb1ELb1ELb0EEENS1_36VarlenDynamicPersistentTileSchedulerILi128ELi128ELi256ELi128ELb1ELb1ELb1ELb1ELb1ELb1EEEEEEEEEvNT_6ParamsE --------------------------
	.section	.nv.constant0._ZN7cutlass13device_kernelIN5flash11enable_sm90INS1_16FlashAttnFwdSm90INS1_25CollectiveMainloopFwdSm90ILi2EN4cute5tupleIJNS5_1CILi1EEES8_S8_EEENS6_IJNS7_ILi128EEESA_NS7_ILi192EEEEEELi128ENS_6half_tEfNS_4arch4Sm90ELb1ELb0ELb1ELb1ELb0ELb0ELb0ELb1ELb1ELb1ELb1ELb0EEENS1_21CollectiveEpilogueFwdINS6_IJSA_SA_SA_EEES9_SD_SF_Li256ELb1ELb1ELb1ELb0EEENS1_36VarlenDynamicPersistentTileSchedulerILi128ELi128ELi256ELi128ELb1ELb1ELb1ELb1ELb1ELb1EEEEEEEEEvNT_6ParamsE,"a",@progbits
	.sectionflags	@""
	.align	4
.nv.constant0._ZN7cutlass13device_kernelIN5flash11enable_sm90INS1_16FlashAttnFwdSm90INS1_25CollectiveMainloopFwdSm90ILi2EN4cute5tupleIJNS5_1CILi1EEES8_S8_EEENS6_IJNS7_ILi128EEESA_NS7_ILi192EEEEEELi128ENS_6half_tEfNS_4arch4Sm90ELb1ELb0ELb1ELb1ELb0ELb0ELb0ELb1ELb1ELb1ELb1ELb0EEENS1_21CollectiveEpilogueFwdINS6_IJSA_SA_SA_EEES9_SD_SF_Li256ELb1ELb1ELb1ELb0EEENS1_36VarlenDynamicPersistentTileSchedulerILi128ELi128ELi256ELi128ELb1ELb1ELb1ELb1ELb1ELb1EEEEEEEEEvNT_6ParamsE:
	.zero		3328


//--------------------- .nv.constant0._ZN7cutlass13device_kernelIN5flash11enable_sm90INS1_16FlashAttnFwdSm90INS1_25CollectiveMainloopFwdSm90ILi2EN4cute5tupleIJNS5_1CILi1EEES8_S8_EEENS6_IJNS7_ILi128EEESA_NS7_ILi192EEEEEELi128ENS_6half_tEfNS_4arch4Sm90ELb1ELb0ELb1ELb1ELb0ELb1ELb0ELb1ELb1ELb1ELb1ELb0EEENS1_21CollectiveEpilogueFwdINS6_IJSA_SA_SA_EEES9_SD_SF_Li256ELb1ELb1ELb1ELb0EEENS1_36VarlenDynamicPersistentTileSchedulerILi128ELi128ELi256ELi128ELb1ELb1ELb1ELb1ELb1ELb1EEEEEEEEEvNT_6ParamsE --------------------------
	.section	.nv.constant0._ZN7cutlass13device_kernelIN5flash11enable_sm90INS1_16FlashAttnFwdSm90INS1_25CollectiveMainloopFwdSm90ILi2EN4cute5tupleIJNS5_1CILi1EEES8_S8_EEENS6_IJNS7_ILi128EEESA_NS7_ILi192EEEEEELi128ENS_6half_tEfNS_4arch4Sm90ELb1ELb0ELb1ELb1ELb0ELb1ELb0ELb1ELb1ELb1ELb1ELb0EEENS1_21CollectiveEpilogueFwdINS6_IJSA_SA_SA_EEES9_SD_SF_Li256ELb1ELb1ELb1ELb0EEENS1_36VarlenDynamicPersistentTileSchedulerILi128ELi128ELi256ELi128ELb1ELb1ELb1ELb1ELb1ELb1EEEEEEEEEvNT_6ParamsE,"a",@progbits
	.sectionflags	@""
	.align	4
.nv.constant0._ZN7cutlass13device_kernelIN5flash11enable_sm90INS1_16FlashAttnFwdSm90INS1_25CollectiveMainloopFwdSm90ILi2EN4cute5tupleIJNS5_1CILi1EEES8_S8_EEENS6_IJNS7_ILi128EEESA_NS7_ILi192EEEEEELi128ENS_6half_tEfNS_4arch4Sm90ELb1ELb0ELb1ELb1ELb0ELb1ELb0ELb1ELb1ELb1ELb1ELb0EEENS1_21CollectiveEpilogueFwdINS6_IJSA_SA_SA_EEES9_SD_SF_Li256ELb1ELb1ELb1ELb0EEENS1_36VarlenDynamicPersistentTileSchedulerILi128ELi128ELi256ELi128ELb1ELb1ELb1ELb1ELb1ELb1EEEEEEEEEvNT_6ParamsE:
	.zero		3328


//--------------------- .nv.constant0._ZN7cutlass13device_kernelIN5flash11enable_sm90INS1_16FlashAttnFwdSm90INS1_25CollectiveMainloopFwdSm90ILi2EN4cute5tupleIJNS5_1CILi1EEES8_S8_EEENS6_IJNS7_ILi64EEESA_SA_EEELi512ENS_6half_tEfNS_4arch4Sm90ELb0ELb0ELb1ELb0ELb0ELb0ELb0ELb0ELb0ELb1ELb1ELb0EEENS1_21CollectiveEpilogueFwdINS6_IJSA_NS7_ILi512EEESA_EEES9_SC_SE_Li256ELb0ELb1ELb1ELb0EEENS1_19SingleTileSchedulerILb0ELb1ELb1ELi64EEEEEEEEEvNT_6ParamsE --------------------------
	.section	.nv.constant0._ZN7cutlass13device_kernelIN5flash11enable_sm90INS1_16FlashAttnFwdSm90INS1_25CollectiveMainloopFwdSm90ILi2EN4cute5tupleIJNS5_1CILi1EEES8_S8_EEENS6_IJNS7_ILi64EEESA_SA_EEELi512ENS_6half_tEfNS_4arch4Sm90ELb0ELb0ELb1ELb0ELb0ELb0ELb0ELb0ELb0ELb1ELb1ELb0EEENS1_21CollectiveEpilogueFwdINS6_IJSA_NS7_ILi512EEESA_EEES9_SC_SE_Li256ELb0ELb1ELb1ELb0EEENS1_19SingleTileSchedulerILb0ELb1ELb1ELi64EEEEEEEEEvNT_6ParamsE,"a",@progbits
	.sectionflags	@""
	.align	4
.nv.constant0._ZN7cutlass13device_kernelIN5flash11enable_sm90INS1_16FlashAttnFwdSm90INS1_25CollectiveMainloopFwdSm90ILi2EN4cute5tupleIJNS5_1CILi1EEES8_S8_EEENS6_IJNS7_ILi64EEESA_SA_EEELi512ENS_6half_tEfNS_4arch4Sm90ELb0ELb0ELb1ELb0ELb0ELb0ELb0ELb0ELb0ELb1ELb1ELb0EEENS1_21CollectiveEpilogueFwdINS6_IJSA_NS7_ILi512EEESA_EEES9_SC_SE_Li256ELb0ELb1ELb1ELb0EEENS1_19SingleTileSchedulerILb0ELb1ELb1ELi64EEEEEEEEEvNT_6ParamsE:
	.zero		3200


//--------------------- .nv.constant0._ZN7cutlass13device_kernelIN5flash11enable_sm90INS1_16FlashAttnFwdSm90INS1_25CollectiveMainloopFwdSm90ILi2EN4cute5tupleIJNS5_1CILi1EEES8_S8_EEENS6_IJNS7_ILi64EEESA_SA_EEELi512ENS_6half_tEfNS_4arch4Sm90ELb0ELb0ELb1ELb0ELb0ELb0ELb1ELb0ELb0ELb1ELb1ELb0EEENS1_21CollectiveEpilogueFwdINS6_IJSA_NS7_ILi512EEESA_EEES9_SC_SE_Li256ELb0ELb1ELb1ELb0EEENS1_19SingleTileSchedulerILb0ELb1ELb1ELi64EEEEEEEEEvNT_6ParamsE --------------------------
	.section	.nv.constant0._ZN7cutlass13device_kernelIN5flash11enable_sm90INS1_16FlashAttnFwdSm90INS1_25CollectiveMainloopFwdSm90ILi2EN4cute5tupleIJNS5_1CILi1EEES8_S8_EEENS6_IJNS7_ILi64EEESA_SA_EEELi512ENS_6half_tEfNS_4arch4Sm90ELb0ELb0ELb1ELb0ELb0ELb0ELb1ELb0ELb0ELb1ELb1ELb0EEENS1_21CollectiveEpilogueFwdINS6_IJSA_NS7_ILi512EEESA_EEES9_SC_SE_Li256ELb0ELb1ELb1ELb0EEENS1_19SingleTileSchedulerILb0ELb1ELb1ELi64EEEEEEEEEvNT_6ParamsE,"a",@progbits
	.sectionflags	@""
	.align	4
.nv.constant0._ZN7cutlass13device_kernelIN5flash11enable_sm90INS1_16FlashAttnFwdSm90INS1_25CollectiveMainloopFwdSm90ILi2EN4cute5tupleIJNS5_1CILi1EEES8_S8_EEENS6_IJNS7_ILi64EEESA_SA_EEELi512ENS_6half_tEfNS_4arch4Sm90ELb0ELb0ELb1ELb0ELb0ELb0ELb1ELb0ELb0ELb1ELb1ELb0EEENS1_21CollectiveEpilogueFwdINS6_IJSA_NS7_ILi512EEESA_EEES9_SC_SE_Li256ELb0ELb1ELb1ELb0EEENS1_19SingleTileSchedulerILb0ELb1ELb1ELi64EEEEEEEEEvNT_6ParamsE:
	.zero		3456


//--------------------- .nv.constant0._ZN7cutlass13device_kernelIN5flash11enable_sm90INS1_16FlashAttnFwdSm90INS1_25CollectiveMainloopFwdSm90ILi2EN4cute5tupleIJNS5_1CILi1EEES8_S8_EEENS6_IJNS7_ILi64EEESA_SA_EEELi512ENS_6half_tEfNS_4arch4Sm90ELb0ELb0ELb1ELb1ELb0ELb0ELb0ELb0ELb0ELb1ELb1ELb0EEENS1_21CollectiveEpilogueFwdINS6_IJSA_NS7_ILi512EEESA_EEES9_SC_SE_Li256ELb1ELb1ELb1ELb0EEENS1_36VarlenDynamicPersistentTileSchedulerILi64ELi64ELi256ELi128ELb1ELb1ELb1ELb0ELb1ELb1EEEEEEEEEvNT_6ParamsE --------------------------
	.section	.nv.constant0._ZN7cutlass13device_kernelIN5flash11enable_sm90INS1_16FlashAttnFwdSm90INS1_25CollectiveMainloopFwdSm90ILi2EN4cute5tupleIJNS5_1CILi1EEES8_S8_EEENS6_IJNS7_ILi64EEESA_SA_EEELi512ENS_6half_tEfNS_4arch4Sm90ELb0ELb0ELb1ELb1ELb0ELb0ELb0ELb0ELb0ELb1ELb1ELb0EEENS1_21CollectiveEpilogueFwdINS6_IJSA_NS7_ILi512EEESA_EEES9_SC_SE_Li256ELb1ELb1ELb1ELb0EEENS1_36VarlenDynamicPersistentTileSchedulerILi64ELi64ELi256ELi128ELb1ELb1ELb1ELb0ELb1ELb1EEEEEEEEEvNT_6ParamsE,"a",@progbits
	.sectionflags	@""
	.align	4
.nv.constant0._ZN7cutlass13device_kernelIN5flash11enable_sm90INS1_16FlashAttnFwdSm90INS1_25CollectiveMainloopFwdSm90ILi2EN4cute5tupleIJNS5_1CILi1EEES8_S8_EEENS6_IJNS7_ILi64EEESA_SA_EEELi512ENS_6half_tEfNS_4arch4Sm90ELb0ELb0ELb1ELb1ELb0ELb0ELb0ELb0ELb0ELb1ELb1ELb0EEENS1_21CollectiveEpilogueFwdINS6_IJSA_NS7_ILi512EEESA_EEES9_SC_SE_Li256ELb1ELb1ELb1ELb0EEENS1_36VarlenDynamicPersistentTileSchedulerILi64ELi64ELi256ELi128ELb1ELb1ELb1ELb0ELb1ELb1EEEEEEEEEvNT_6ParamsE:
	.zero		3328


//--------------------- .nv.constant0._ZN7cutlass13device_kernelIN5flash11enable_sm90INS1_16FlashAttnFwdSm90INS1_25CollectiveMainloopFwdSm90ILi2EN4cute5tupleIJNS5_1CILi1EEES8_S8_EEENS6_IJNS7_ILi64EEESA_SA_EEELi512ENS_6half_tEfNS_4arch4Sm90ELb0ELb0ELb1ELb1ELb0ELb1ELb0ELb0ELb0ELb1ELb1ELb0EEENS1_21CollectiveEpilogueFwdINS6_IJSA_NS7_ILi512EEESA_EEES9_SC_SE_Li256ELb1ELb1ELb1ELb0EEENS1_36VarlenDynamicPersistentTileSchedulerILi64ELi64ELi256ELi128ELb1ELb1ELb1ELb0ELb1ELb1EEEEEEEEEvNT_6ParamsE --------------------------
	.section	.nv.constant0._ZN7cutlass13device_kernelIN5flash11enable_sm90INS1_16FlashAttnFwdSm90INS1_25CollectiveMainloopFwdSm90ILi2EN4cute5tupleIJNS5_1CILi1EEES8_S8_EEENS6_IJNS7_ILi64EEESA_SA_EEELi512ENS_6half_tEfNS_4arch4Sm90ELb0ELb0ELb1ELb1ELb0ELb1ELb0ELb0ELb0ELb1ELb1ELb0EEENS1_21CollectiveEpilogueFwdINS6_IJSA_NS7_ILi512EEESA_EEES9_SC_SE_Li256ELb1ELb1ELb1ELb0EEENS1_36VarlenDynamicPersistentTileSchedulerILi64ELi64ELi256ELi128ELb1ELb1ELb1ELb0ELb1ELb1EEEEEEEEEvNT_6ParamsE,"a",@progbits
	.sectionflags	@""
	.align	4
.nv.constant0._ZN7cutlass13device_kernelIN5flash11enable_sm90INS1_16FlashAttnFwdSm90INS1_25CollectiveMainloopFwdSm90ILi2EN4cute5tupleIJNS5_1CILi1EEES8_S8_EEENS6_IJNS7_ILi64EEESA_SA_EEELi512ENS_6half_tEfNS_4arch4Sm90ELb0ELb0ELb1ELb1ELb0ELb1ELb0ELb0ELb0ELb1ELb1ELb0EEENS1_21CollectiveEpilogueFwdINS6_IJSA_NS7_ILi512EEESA_EEES9_SC_SE_Li256ELb1ELb1ELb1ELb0EEENS1_36VarlenDynamicPersistentTileSchedulerILi64ELi64ELi256ELi128ELb1ELb1ELb1ELb0ELb1ELb1EEEEEEEEEvNT_6ParamsE:
	.zero		3328


//--------------------- .nv.constant0._ZN7cutlass13device_kernelIN5flash11enable_sm90INS1_16FlashAttnFwdSm90INS1_25CollectiveMainloopFwdSm90ILi2EN4cute5tupleIJNS5_1CILi1EEES8_S8_EEENS6_IJNS7_ILi64EEESA_SA_EEELi512ENS_6half_tEfNS_4arch4Sm90ELb0ELb0ELb1ELb1ELb0ELb0ELb1ELb0ELb0ELb1ELb1ELb0EEENS1_21CollectiveEpilogueFwdINS6_IJSA_NS7_ILi512EEESA_EEES9_SC_SE_Li256ELb1ELb1ELb1ELb0EEENS1_36VarlenDynamicPersistentTileSchedulerILi64ELi64ELi256ELi128ELb1ELb1ELb1ELb0ELb1ELb1EEEEEEEEEvNT_6ParamsE --------------------------
	.section	.nv.constant0._ZN7cutlass13device_kernelIN5flash11enable_sm90INS1_16FlashAttnFwdSm90INS1_25CollectiveMainloopFwdSm90ILi2EN4cute5tupleIJNS5_1CILi1EEES8_S8_EEENS6_IJNS7_ILi64EEESA_SA_EEELi512ENS_6half_tEfNS_4arch4Sm90ELb0ELb0ELb1ELb1ELb0ELb0ELb1ELb0ELb0ELb1ELb1ELb0EEENS1_21CollectiveEpilogueFwdINS6_IJSA_NS7_ILi512EEESA_EEES9_SC_SE_Li256ELb1ELb1ELb1ELb0EEENS1_36VarlenDynamicPersistentTileSchedulerILi64ELi64ELi256ELi128ELb1ELb1ELb1ELb0ELb1ELb1EEEEEEEEEvNT_6ParamsE,"a",@progbits
	.sectionflags	@""
	.align	4
.nv.constant0._ZN7cutlass13device_kernelIN5flash11enable_sm90INS1_16FlashAttnFwdSm90INS1_25CollectiveMainloopFwdSm90ILi2EN4cute5tupleIJNS5_1CILi1EEES8_S8_EEENS6_IJNS7_ILi64EEESA_SA_EEELi512ENS_6half_tEfNS_4arch4Sm90ELb0ELb0ELb1ELb1ELb0ELb0ELb1ELb0ELb0ELb1ELb1ELb0EEENS1_21CollectiveEpilogueFwdINS6_IJSA_NS7_ILi512EEESA_EEES9_SC_SE_Li256ELb1ELb1ELb1ELb0EEENS1_36VarlenDynamicPersistentTileSchedulerILi64ELi64ELi256ELi128ELb1ELb1ELb1ELb0ELb1ELb1EEEEEEEEEvNT_6ParamsE:
	.zero		3584


//--------------------- .nv.constant0._ZN7cutlass13device_kernelIN5flash11enable_sm90INS1_16FlashAttnFwdSm90INS1_25CollectiveMainloopFwdSm90ILi2EN4cute5tupleIJNS5_1CILi1EEES8_S8_EEENS6_IJNS7_ILi64EEESA_SA_EEELi512ENS_6half_tEfNS_4arch4Sm90ELb0ELb0ELb1ELb1ELb0ELb1ELb1ELb0ELb0ELb1ELb1ELb0EEENS1_21CollectiveEpilogueFwdINS6_IJSA_NS7_ILi512EEESA_EEES9_SC_SE_Li256ELb1ELb1ELb1ELb0EEENS1_36VarlenDynamicPersistentTileSchedulerILi64ELi64ELi256ELi128ELb1ELb1ELb1ELb0ELb1ELb1EEEEEEEEEvNT_6ParamsE --------------------------
	.section	.nv.constant0._ZN7cutlass13device_kernelIN5flash11enable_sm90INS1_16FlashAttnFwdSm90INS1_25CollectiveMainloopFwdSm90ILi2EN4cute5tupleIJNS5_1CILi1EEES8_S8_EEENS6_IJNS7_ILi64EEESA_SA_EEELi512ENS_6half_tEfNS_4arch4Sm90ELb0ELb0ELb1ELb1ELb0ELb1ELb1ELb0ELb0ELb1ELb1ELb0EEENS1_21CollectiveEpilogueFwdINS6_IJSA_NS7_ILi512EEESA_EEES9_SC_SE_Li256ELb1ELb1ELb1ELb0EEENS1_36VarlenDynamicPersistentTileSchedulerILi64ELi64ELi256ELi128ELb1ELb1ELb1ELb0ELb1ELb1EEEEEEEEEvNT_6ParamsE,"a",@progbits
	.sectionflags	@""
	.align	4
.nv.constant0._ZN7cutlass13device_kernelIN5flash11enable_sm90INS1_16FlashAttnFwdSm90INS1_25CollectiveMainloopFwdSm90ILi2EN4cute5tupleIJNS5_1CILi1EEES8_S8_EEENS6_IJNS7_ILi64EEESA_SA_EEELi512ENS_6half_tEfNS_4arch4Sm90ELb0ELb0ELb1ELb1ELb0ELb1ELb1ELb0ELb0ELb1ELb1ELb0EEENS1_21CollectiveEpilogueFwdINS6_IJSA_NS7_ILi512EEESA_EEES9_SC_SE_Li256ELb1ELb1ELb1ELb0EEENS1_36VarlenDynamicPersistentTileSchedulerILi64ELi64ELi256ELi128ELb1ELb1ELb1ELb0ELb1ELb1EEEEEEEEEvNT_6ParamsE:
	.zero		3584


//--------------------- .nv.constant0._ZN7cutlass13device_kernelIN5flash11enable_sm90INS1_16FlashAttnFwdSm90INS1_25CollectiveMainloopFwdSm90ILi2EN4cute5tupleIJNS5_1CILi1EEES8_S8_EEENS6_IJNS7_ILi64EEESA_SA_EEELi512ENS_6half_tEfNS_4arch4Sm90ELb0ELb1ELb1ELb0ELb0ELb0ELb0ELb0ELb0ELb1ELb1ELb0EEENS1_21CollectiveEpilogueFwdINS6_IJSA_NS7_ILi512EEESA_EEES9_SC_SE_Li256ELb0ELb1ELb1ELb0EEENS1_19SingleTileSchedulerILb0ELb1ELb1ELi64EEEEEEEEEvNT_6ParamsE --------------------------
	.section	.nv.constant0._ZN7cutlass13device_kernelIN5flash11enable_sm90INS1_16FlashAttnFwdSm90INS1_25CollectiveMainloopFwdSm90ILi2EN4cute5tupleIJNS5_1CILi1EEES8_S8_EEENS6_IJNS7_ILi64EEESA_SA_EEELi512ENS_6half_tEfNS_4arch4Sm90ELb0ELb1ELb1ELb0ELb0ELb0ELb0ELb0ELb0ELb1ELb1ELb0EEENS1_21CollectiveEpilogueFwdINS6_IJSA_NS7_ILi512EEESA_EEES9_SC_SE_Li256ELb0ELb1ELb1ELb0EEENS1_19SingleTileSchedulerILb0ELb1ELb1ELi64EEEEEEEEEvNT_6ParamsE,"a",@progbits
	.sectionflags	@""
	.align	4
.nv.constant0._ZN7cutlass13device_kernelIN5flash11enable_sm90INS1_16FlashAttnFwdSm90INS1_25CollectiveMainloopFwdSm90ILi2EN4cute5tupleIJNS5_1CILi1EEES8_S8_EEENS6_IJNS7_ILi64EEESA_SA_EEELi512ENS_6half_tEfNS_4arch4Sm90ELb0ELb1ELb1ELb0ELb0ELb0ELb0ELb0ELb0ELb1ELb1ELb0EEENS1_21CollectiveEpilogueFwdINS6_IJSA_NS7_ILi512EEESA_EEES9_SC_SE_Li256ELb0ELb1ELb1ELb0EEENS1_19SingleTileSchedulerILb0ELb1ELb1ELi64EEEEEEEEEvNT_6ParamsE:
	.zero		3200


//--------------------- .nv.constant0._ZN7cutlass13device_kernelIN5flash11enable_sm90INS1_16FlashAttnFwdSm90INS1_25CollectiveMainloopFwdSm90ILi2EN4cute5tupleIJNS5_1CILi1EEES8_S8_EEENS6_IJNS7_ILi64EEESA_SA_EEELi512ENS_6half_tEfNS_4arch4Sm90ELb0ELb1ELb1ELb0ELb0ELb0ELb1ELb0ELb0ELb1ELb1ELb0EEENS1_21CollectiveEpilogueFwdINS6_IJSA_NS7_ILi512EEESA_EEES9_SC_SE_Li256ELb0ELb1ELb1ELb0EEENS1_19SingleTileSchedulerILb0ELb1ELb1ELi64EEEEEEEEEvNT_6ParamsE --------------------------
	.section	.nv.constant0._ZN7cutlass13device_kernelIN5flash11enable_sm90INS1_16FlashAttnFwdSm90INS1_25CollectiveMainloopFwdSm90ILi2EN4cute5tupleIJNS5_1CILi1EEES8_S8_EEENS6_IJNS7_ILi64EEESA_SA_EEELi512ENS_6half_tEfNS_4arch4Sm90ELb0ELb1ELb1ELb0ELb0ELb0ELb1ELb0ELb0ELb1ELb1ELb0EEENS1_21CollectiveEpilogueFwdINS6_IJSA_NS7_ILi512EEESA_EEES9_SC_SE_Li256ELb0ELb1ELb1ELb0EEENS1_19SingleTileSchedulerILb0ELb1ELb1ELi64EEEEEEEEEvNT_6ParamsE,"a",@progbits
	.sectionflags	@""
	.align	4
.nv.constant0._ZN7cutlass13device_kernelIN5flash11enable_sm90INS1_16FlashAttnFwdSm90INS1_25CollectiveMainloopFwdSm90ILi2EN4cute5tupleIJNS5_1CILi1EEES8_S8_EEENS6_IJNS7_ILi64EEESA_SA_EEELi512ENS_6half_tEfNS_4arch4Sm90ELb0ELb1ELb1ELb0ELb0ELb0ELb1ELb0ELb0ELb1ELb1ELb0EEENS1_21CollectiveEpilogueFwdINS6_IJSA_NS7_ILi512EEESA_EEES9_SC_SE_Li256ELb0ELb1ELb1ELb0EEENS1_19SingleTileSchedulerILb0ELb1ELb1ELi64EEEEEEEEEvNT_6ParamsE:
	.zero		3456


//--------------------- .nv.constant0._ZN7cutlass13device_kernelIN5flash11enable_sm90INS1_16FlashAttnFwdSm90INS1_25CollectiveMainloopFwdSm90ILi2EN4cute5tupleIJNS5_1CILi1EEES8_S8_EEENS6_IJNS7_ILi64EEESA_SA_EEELi512ENS_6half_tEfNS_4arch4Sm90ELb0ELb1ELb1ELb1ELb0ELb0ELb0ELb0ELb0ELb1ELb1ELb0EEENS1_21CollectiveEpilogueFwdINS6_IJSA_NS7_ILi512EEESA_EEES9_SC_SE_Li256ELb1ELb1ELb1ELb0EEENS1_36VarlenDynamicPersistentTileSchedulerILi64ELi64ELi256ELi128ELb1ELb1ELb1ELb1ELb0ELb1EEEEEEEEEvNT_6ParamsE --------------------------
	.section	.nv.constant0._ZN7cutlass13device_kernelIN5flash11enable_sm90INS1_16FlashAttnFwdSm90INS1_25CollectiveMainloopFwdSm90ILi2EN4cute5tupleIJNS5_1CILi1EEES8_S8_EEENS6_IJNS7_ILi64EEESA_SA_EEELi512ENS_6half_tEfNS_4arch4Sm90ELb0ELb1ELb1ELb1ELb0ELb0ELb0ELb0ELb0ELb1ELb1ELb0EEENS1_21CollectiveEpilogueFwdINS6_IJSA_NS7_ILi512EEESA_EEES9_SC_SE_Li256ELb1ELb1ELb1ELb0EEENS1_36VarlenDynamicPersistentTileSchedulerILi64ELi64ELi256ELi128ELb1ELb1ELb1ELb1ELb0ELb1EEEEEEEEEvNT_6ParamsE,"a",@progbits
	.sectionflags	@""
	.align	4
.nv.constant0._ZN7cutlass13device_kernelIN5flash11enable_sm90INS1_16FlashAttnFwdSm90INS1_25CollectiveMainloopFwdSm90ILi2EN4cute5tupleIJNS5_1CILi1EEES8_S8_EEENS6_IJNS7_ILi64EEESA_SA_EEELi512ENS_6half_tEfNS_4arch4Sm90ELb0ELb1ELb1ELb1ELb0ELb0ELb0ELb0ELb0ELb1ELb1ELb0EEENS1_21CollectiveEpilogueFwdINS6_IJSA_NS7_ILi512EEESA_EEES9_SC_SE_Li256ELb1ELb1ELb1ELb0EEENS1_36VarlenDynamicPersistentTileSchedulerILi64ELi64ELi256ELi128ELb1ELb1ELb1ELb1ELb0ELb1EEEEEEEEEvNT_6ParamsE:
	.zero		3328


//--------------------- .nv.constant0._ZN7cutlass13device_kernelIN5flash11enable_sm90INS1_16FlashAttnFwdSm90INS1_25CollectiveMainloopFwdSm90ILi2EN4cute5tupleIJNS5_1CILi1EEES8_S8_EEENS6_IJNS7_ILi64EEESA_SA_EEELi512ENS_6half_tEfNS_4arch4Sm90ELb0ELb1ELb1ELb1ELb0ELb1ELb0ELb0ELb0ELb1ELb1ELb0EEENS1_21CollectiveEpilogueFwdINS6_IJSA_NS7_ILi512EEESA_EEES9_SC_SE_Li256ELb1ELb1ELb1ELb0EEENS1_36VarlenDynamicPersistentTileSchedulerILi64ELi64ELi256ELi128ELb1ELb1ELb1ELb1ELb0ELb1EEEEEEEEEvNT_6ParamsE --------------------------
	.section	.nv.constant0._ZN7cutlass13device_kernelIN5flash11enable_sm90INS1_16FlashAttnFwdSm90INS1_25CollectiveMainloopFwdSm90ILi2EN4cute5tupleIJNS5_1CILi1EEES8_S8_EEENS6_IJNS7_ILi64EEESA_SA_EEELi512ENS_6half_tEfNS_4arch4Sm90ELb0ELb1ELb1ELb1ELb0ELb1ELb0ELb0ELb0ELb1ELb1ELb0EEENS1_21CollectiveEpilogueFwdINS6_IJSA_NS7_ILi512EEESA_EEES9_SC_SE_Li256ELb1ELb1ELb1ELb0EEENS1_36VarlenDynamicPersistentTileSchedulerILi64ELi64ELi256ELi128ELb1ELb1ELb1ELb1ELb0ELb1EEEEEEEEEvNT_6ParamsE,"a",@progbits
	.sectionflags	@""
	.align	4
.nv.constant0._ZN7cutlass13device_kernelIN5flash11enable_sm90INS1_16FlashAttnFwdSm90INS1_25CollectiveMainloopFwdSm90ILi2EN4cute5tupleIJNS5_1CILi1EEES8_S8_EEENS6_IJNS7_ILi64EEESA_SA_EEELi512ENS_6half_tEfNS_4arch4Sm90ELb0ELb1ELb1ELb1ELb0ELb1ELb0ELb0ELb0ELb1ELb1ELb0EEENS1_21CollectiveEpilogueFwdINS6_IJSA_NS7_ILi512EEESA_EEES9_SC_SE_Li256ELb1ELb1ELb1ELb0EEENS1_36VarlenDynamicPersistentTileSchedulerILi64ELi64ELi256ELi128ELb1ELb1ELb1ELb1ELb0ELb1EEEEEEEEEvNT_6ParamsE:
	.zero		3328


//--------------------- .nv.constant0._ZN7cutlass13device_kernelIN5flash11enable_sm90INS1_16FlashAttnFwdSm90INS1_25CollectiveMainloopFwdSm90ILi2EN4cute5tupleIJNS5_1CILi1EEES8_S8_EEENS6_IJNS7_ILi64EEESA_SA_EEELi512ENS_6half_tEfNS_4arch4Sm90ELb0ELb1ELb1ELb1ELb0ELb0ELb1ELb0ELb0ELb1ELb1ELb0EEENS1_21CollectiveEpilogueFwdINS6_IJSA_NS7_ILi512EEESA_EEES9_SC_SE_Li256ELb1ELb1ELb1ELb0EEENS1_36VarlenDynamicPersistentTileSchedulerILi64ELi64ELi256ELi128ELb1ELb1ELb1ELb1ELb0ELb1EEEEEEEEEvNT_6ParamsE --------------------------
	.section	.nv.constant0._ZN7cutlass13device_kernelIN5flash11enable_sm90INS1_16FlashAttnFwdSm90INS1_25CollectiveMainloopFwdSm90ILi2EN4cute5tupleIJNS5_1CILi1EEES8_S8_EEENS6_IJNS7_ILi64EEESA_SA_EEELi512ENS_6half_tEfNS_4arch4Sm90ELb0ELb1ELb1ELb1ELb0ELb0ELb1ELb0ELb0ELb1ELb1ELb0EEENS1_21CollectiveEpilogueFwdINS6_IJSA_NS7_ILi512EEESA_EEES9_SC_SE_Li256ELb1ELb1ELb1ELb0EEENS1_36VarlenDynamicPersistentTileSchedulerILi64ELi64ELi256ELi128ELb1ELb1ELb1ELb1ELb0ELb1EEEEEEEEEvNT_6ParamsE,"a",@progbits
	.sectionflags	@""
	.align	4
.nv.constant0._ZN7cutlass13device_kernelIN5flash11enable_sm90INS1_16FlashAttnFwdSm90INS1_25CollectiveMainloopFwdSm90ILi2EN4cute5tupleIJNS5_1CILi1EEES8_S8_EEENS6_IJNS7_ILi64EEESA_SA_EEELi512ENS_6half_tEfNS_4arch4Sm90ELb0ELb1ELb1ELb1ELb0ELb0ELb1ELb0ELb0ELb1ELb1ELb0EEENS1_21CollectiveEpilogueFwdINS6_IJSA_NS7_ILi512EEESA_EEES9_SC_SE_Li256ELb1ELb1ELb1ELb0EEENS1_36VarlenDynamicPersistentTileSchedulerILi64ELi64ELi256ELi128ELb1ELb1ELb1ELb1ELb0ELb1EEEEEEEEEvNT_6ParamsE:
	.zero		3584


//--------------------- .nv.constant0._ZN7cutlass13device_kernelIN5flash11enable_sm90INS1_16FlashAttnFwdSm90INS1_25CollectiveMainloopFwdSm90ILi2EN4cute5tupleIJNS5_1CILi1EEES8_S8_EEENS6_IJNS7_ILi64EEESA_SA_EEELi512ENS_6half_tEfNS_4arch4Sm90ELb0ELb1ELb1ELb1ELb0ELb1ELb1ELb0ELb0ELb1ELb1ELb0EEENS1_21CollectiveEpilogueFwdINS6_IJSA_NS7_ILi512EEESA_EEES9_SC_SE_Li256ELb1ELb1ELb1ELb0EEENS1_36VarlenDynamicPersistentTileSchedulerILi64ELi64ELi256ELi128ELb1ELb1ELb1ELb1ELb0ELb1EEEEEEEEEvNT_6ParamsE --------------------------
	.section	.nv.constant0._ZN7cutlass13device_kernelIN5flash11enable_sm90INS1_16FlashAttnFwdSm90INS1_25CollectiveMainloopFwdSm90ILi2EN4cute5tupleIJNS5_1CILi1EEES8_S8_EEENS6_IJNS7_ILi64EEESA_SA_EEELi512ENS_6half_tEfNS_4arch4Sm90ELb0ELb1ELb1ELb1ELb0ELb1ELb1ELb0ELb0ELb1ELb1ELb0EEENS1_21CollectiveEpilogueFwdINS6_IJSA_NS7_ILi512EEESA_EEES9_SC_SE_Li256ELb1ELb1ELb1ELb0EEENS1_36VarlenDynamicPersistentTileSchedulerILi64ELi64ELi256ELi128ELb1ELb1ELb1ELb1ELb0ELb1EEEEEEEEEvNT_6ParamsE,"a",@progbits
	.sectionflags	@""
	.align	4
.nv.constant0._ZN7cutlass13device_kernelIN5flash11enable_sm90INS1_16FlashAttnFwdSm90INS1_25CollectiveMainloopFwdSm90ILi2EN4cute5tupleIJNS5_1CILi1EEES8_S8_EEENS6_IJNS7_ILi64EEESA_SA_EEELi512ENS_6half_tEfNS_4arch4Sm90ELb0ELb1ELb1ELb1ELb0ELb1ELb1ELb0ELb0ELb1ELb1ELb0EEENS1_21CollectiveEpilogueFwdINS6_IJSA_NS7_ILi512EEESA_EEES9_SC_SE_Li256ELb1ELb1ELb1ELb0EEENS1_36VarlenDynamicPersistentTileSchedulerILi64ELi64ELi256ELi128ELb1ELb1ELb1ELb1ELb0ELb1EEEEEEEEEvNT_6ParamsE:
	.zero		3584


//--------------------- .nv.constant0._ZN7cutlass13device_kernelIN5flash11enable_sm90INS1_16FlashAttnFwdSm90INS1_25CollectiveMainloopFwdSm90ILi2EN4cute5tupleIJNS5_1CILi1EEES8_S8_EEENS6_IJNS7_ILi64EEESA_SA_EEELi512ENS_6half_tEfNS_4arch4Sm90ELb1ELb0ELb1ELb0ELb0ELb0ELb0ELb0ELb0ELb1ELb1ELb0EEENS1_21CollectiveEpilogueFwdINS6_IJSA_NS7_ILi512EEESA_EEES9_SC_SE_Li256ELb0ELb1ELb1ELb0EEENS1_19SingleTileSchedulerILb0ELb1ELb1ELi64EEEEEEEEEvNT_6ParamsE --------------------------
	.section	.nv.constant0._ZN7cutlass13device_kernelIN5flash11enable_sm90INS1_16FlashAttnFwdSm90INS1_25CollectiveMainloopFwdSm90ILi2EN4cute5tupleIJNS5_1CILi1EEES8_S8_EEENS6_IJNS7_ILi64EEESA_SA_EEELi512ENS_6half_tEfNS_4arch4Sm90ELb1ELb0ELb1ELb0ELb0ELb0ELb0ELb0ELb0ELb1ELb1ELb0EEENS1_21CollectiveEpilogueFwdINS6_IJSA_NS7_ILi512EEESA_EEES9_SC_SE_Li256ELb0ELb1ELb1ELb0EEENS1_19SingleTileSchedulerILb0ELb1ELb1ELi64EEEEEEEEEvNT_6ParamsE,"a",@progbits
	.sectionflags	@""
	.align	4
.nv.constant0._ZN7cutlass13device_kernelIN5flash11enable_sm90INS1_16FlashAttnFwdSm90INS1_25CollectiveMainloopFwdSm90ILi2EN4cute5tupleIJNS5_1CILi1EEES8_S8_EEENS6_IJNS7_ILi64EEESA_SA_EEELi512ENS_6half_tEfNS_4arch4Sm90ELb1ELb0ELb1ELb0ELb0ELb0ELb0ELb0ELb0ELb1ELb1ELb0EEENS1_21CollectiveEpilogueFwdINS6_IJSA_NS7_ILi512EEESA_EEES9_SC_SE_Li256ELb0ELb1ELb1ELb0EEENS1_19SingleTileSchedulerILb0ELb1ELb1ELi64EEEEEEEEEvNT_6ParamsE:
	.zero		3200


//--------------------- .nv.constant0._ZN7cutlass13device_kernelIN5flash11enable_sm90INS1_16FlashAttnFwdSm90INS1_25CollectiveMainloopFwdSm90ILi2EN4cute5tupleIJNS5_1CILi1EEES8_S8_EEENS6_IJNS7_ILi64EEESA_SA_EEELi512ENS_6half_tEfNS_4arch4Sm90ELb1ELb0ELb1ELb0ELb0ELb0ELb1ELb0ELb0ELb1ELb1ELb0EEENS1_21CollectiveEpilogueFwdINS6_IJSA_NS7_ILi512EEESA_EEES9_SC_SE_Li256ELb0ELb1ELb1ELb0EEENS1_19SingleTileSchedulerILb0ELb1ELb1ELi64EEEEEEEEEvNT_6ParamsE --------------------------
	.section	.nv.constant0._ZN7cutlass13device_kernelIN5flash11enable_sm90INS1_16FlashAttnFwdSm90INS1_25CollectiveMainloopFwdSm90ILi2EN4cute5tupleIJNS5_1CILi1EEES8_S8_EEENS6_IJNS7_ILi64EEESA_SA_EEELi512ENS_6half_tEfNS_4arch4Sm90ELb1ELb0ELb1ELb0ELb0ELb0ELb1ELb0ELb0ELb1ELb1ELb0EEENS1_21CollectiveEpilogueFwdINS6_IJSA_NS7_ILi512EEESA_EEES9_SC_SE_Li256ELb0ELb1ELb1ELb0EEENS1_19SingleTileSchedulerILb0ELb1ELb1ELi64EEEEEEEEEvNT_6ParamsE,"a",@progbits
	.sectionflags	@""
	.align	4
.nv.constant0._ZN7cutlass13device_kernelIN5flash11enable_sm90INS1_16FlashAttnFwdSm90INS1_25CollectiveMainloopFwdSm90ILi2EN4cute5tupleIJNS5_1CILi1EEES8_S8_EEENS6_IJNS7_ILi64EEESA_SA_EEELi512ENS_6half_tEfNS_4arch4Sm90ELb1ELb0ELb1ELb0ELb0ELb0ELb1ELb0ELb0ELb1ELb1ELb0EEENS1_21CollectiveEpilogueFwdINS6_IJSA_NS7_ILi512EEESA_EEES9_SC_SE_Li256ELb0ELb1ELb1ELb0EEENS1_19SingleTileSchedulerILb0ELb1ELb1ELi64EEEEEEEEEvNT_6ParamsE:
	.zero		3456


//--------------------- .nv.constant0._ZN7cutlass13device_kernelIN5flash11enable_sm90INS1_16FlashAttnFwdSm90INS1_25CollectiveMainloopFwdSm90ILi2EN4cute5tupleIJNS5_1CILi1EEES8_S8_EEENS6_IJNS7_ILi64EEESA_SA_EEELi512ENS_6half_tEfNS_4arch4Sm90ELb1ELb0ELb1ELb1ELb0ELb0ELb0ELb0ELb0ELb1ELb1ELb0EEENS1_21CollectiveEpilogueFwdINS6_IJSA_NS7_ILi512EEESA_EEES9_SC_SE_Li256ELb1ELb1ELb1ELb0EEENS1_36VarlenDynamicPersistentTileSchedulerILi64ELi64ELi256ELi128ELb1ELb1ELb1ELb1ELb1ELb1EEEEEEEEEvNT_6ParamsE --------------------------
	.section	.nv.constant0._ZN7cutlass13device_kernelIN5flash11enable_sm90INS1_16FlashAttnFwdSm90INS1_25CollectiveMainloopFwdSm90ILi2EN4cute5tupleIJNS5_1CILi1EEES8_S8_EEENS6_IJNS7_ILi64EEESA_SA_EEELi512ENS_6half_tEfNS_4arch4Sm90ELb1ELb0ELb1ELb1ELb0ELb0ELb0ELb0ELb0ELb1ELb1ELb0EEENS1_21CollectiveEpilogueFwdINS6_IJSA_NS7_ILi512EEESA_EEES9_SC_SE_Li256ELb1ELb1ELb1ELb0EEENS1_36VarlenDynamicPersistentTileSchedulerILi64ELi64ELi256ELi128ELb1ELb1ELb1ELb1ELb1ELb1EEEEEEEEEvNT_6ParamsE,"a",@progbits
	.sectionflags	@""
	.align	4
.nv.constant0._ZN7cutlass13device_kernelIN5flash11enable_sm90INS1_16FlashAttnFwdSm90INS1_25CollectiveMainloopFwdSm90ILi2EN4cute5tupleIJNS5_1CILi1EEES8_S8_EEENS6_IJNS7_ILi64EEESA_SA_EEELi512ENS_6half_tEfNS_4arch4Sm90ELb1ELb0ELb1ELb1ELb0ELb0ELb0ELb0ELb0ELb1ELb1ELb0EEENS1_21CollectiveEpilogueFwdINS6_IJSA_NS7_ILi512EEESA_EEES9_SC_SE_Li256ELb1ELb1ELb1ELb0EEENS1_36VarlenDynamicPersistentTileSchedulerILi64ELi64ELi256ELi128ELb1ELb1ELb1ELb1ELb1ELb1EEEEEEEEEvNT_6ParamsE:
	.zero		3328


//--------------------- .nv.constant0._ZN7cutlass13device_kernelIN5flash11enable_sm90INS1_16FlashAttnFwdSm90INS1_25CollectiveMainloopFwdSm90ILi2EN4cute5tupleIJNS5_1CILi1EEES8_S8_EEENS6_IJNS7_ILi64EEESA_SA_EEELi512ENS_6half_tEfNS_4arch4Sm90ELb1ELb0ELb1ELb1ELb0ELb1ELb0ELb0ELb0ELb1ELb1ELb0EEENS1_21CollectiveEpilogueFwdINS6_IJSA_NS7_ILi512EEESA_EEES9_SC_SE_Li256ELb1ELb1ELb1ELb0EEENS1_36VarlenDynamicPersistentTileSchedulerILi64ELi64ELi256ELi128ELb1ELb1ELb1ELb1ELb1ELb1EEEEEEEEEvNT_6ParamsE --------------------------
	.section	.nv.constant0._ZN7cutlass13device_kernelIN5flash11enable_sm90INS1_16FlashAttnFwdSm90INS1_25CollectiveMainloopFwdSm90ILi2EN4cute5tupleIJNS5_1CILi1EEES8_S8_EEENS6_IJNS7_ILi64EEESA_SA_EEELi512ENS_6half_tEfNS_4arch4Sm90ELb1ELb0ELb1ELb1ELb0ELb1ELb0ELb0ELb0ELb1ELb1ELb0EEENS1_21CollectiveEpilogueFwdINS6_IJSA_NS7_ILi512EEESA_EEES9_SC_SE_Li256ELb1ELb1ELb1ELb0EEENS1_36VarlenDynamicPersistentTileSchedulerILi64ELi64ELi256ELi128ELb1ELb1ELb1ELb1ELb1ELb1EEEEEEEEEvNT_6ParamsE,"a",@progbits
	.sectionflags	@""
	.align	4
.nv.constant0._ZN7cutlass13device_kernelIN5flash11enable_sm90INS1_16FlashAttnFwdSm90INS1_25CollectiveMainloopFwdSm90ILi2EN4cute5tupleIJNS5_1CILi1EEES8_S8_EEENS6_IJNS7_ILi64EEESA_SA_EEELi512ENS_6half_tEfNS_4arch4Sm90ELb1ELb0ELb1ELb1ELb0ELb1ELb0ELb0ELb0ELb1ELb1ELb0EEENS1_21CollectiveEpilogueFwdINS6_IJSA_NS7_ILi512EEESA_EEES9_SC_SE_Li256ELb1ELb1ELb1ELb0EEENS1_36VarlenDynamicPersistentTileSchedulerILi64ELi64ELi256ELi128ELb1ELb1ELb1ELb1ELb1ELb1EEEEEEEEEvNT_6ParamsE:
	.zero		3328


//--------------------- .nv.constant0._ZN7cutlass13device_kernelIN5flash11enable_sm90INS1_16FlashAttnFwdSm90INS1_25CollectiveMainloopFwdSm90ILi2EN4cute5tupleIJNS5_1CILi1EEES8_S8_EEENS6_IJNS7_ILi64EEESA_SA_EEELi512ENS_6half_tEfNS_4arch4Sm90ELb1ELb0ELb1ELb1ELb0ELb0ELb1ELb0ELb0ELb1ELb1ELb0EEENS1_21CollectiveEpilogueFwdINS6_IJSA_NS7_ILi512EEESA_EEES9_SC_SE_Li256ELb1ELb1ELb1ELb0EEENS1_36VarlenDynamicPersistentTileSchedulerILi64ELi64ELi256ELi128ELb1ELb1ELb1ELb1ELb1ELb1EEEEEEEEEvNT_6ParamsE --------------------------
	.section	.nv.constant0._ZN7cutlass13device_kernelIN5flash11enable_sm90INS1_16FlashAttnFwdSm90INS1_25CollectiveMainloopFwdSm90ILi2EN4cute5tupleIJNS5_1CILi1EEES8_S8_EEENS6_IJNS7_ILi64EEESA_SA_EEELi512ENS_6half_tEfNS_4arch4Sm90ELb1ELb0ELb1ELb1ELb0ELb0ELb1ELb0ELb0ELb1ELb1ELb0EEENS1_21CollectiveEpilogueFwdINS6_IJSA_NS7_ILi512EEESA_EEES9_SC_SE_Li256ELb1ELb1ELb1ELb0EEENS1_36VarlenDynamicPersistentTileSchedulerILi64ELi64ELi256ELi128ELb1ELb1ELb1ELb1ELb1ELb1EEEEEEEEEvNT_6ParamsE,"a",@progbits
	.sectionflags	@""
	.align	4
.nv.constant0._ZN7cutlass13device_kernelIN5flash11enable_sm90INS1_16FlashAttnFwdSm90INS1_25CollectiveMainloopFwdSm90ILi2EN4cute5tupleIJNS5_1CILi1EEES8_S8_EEENS6_IJNS7_ILi64EEESA_SA_EEELi512ENS_6half_tEfNS_4arch4Sm90ELb1ELb0ELb1ELb1ELb0ELb0ELb1ELb0ELb0ELb1ELb1ELb0EEENS1_21CollectiveEpilogueFwdINS6_IJSA_NS7_ILi512EEESA_EEES9_SC_SE_Li256ELb1ELb1ELb1ELb0EEENS1_36VarlenDynamicPersistentTileSchedulerILi64ELi64ELi256ELi128ELb1ELb1ELb1ELb1ELb1ELb1EEEEEEEEEvNT_6ParamsE:
	.zero		3584


//--------------------- .nv.constant0._ZN7cutlass13device_kernelIN5flash11enable_sm90INS1_16FlashAttnFwdSm90INS1_25CollectiveMainloopFwdSm90ILi2EN4cute5tupleIJNS5_1CILi1EEES8_S8_EEENS6_IJNS7_ILi64EEESA_SA_EEELi512ENS_6half_tEfNS_4arch4Sm90ELb1ELb0ELb1ELb1ELb0ELb1ELb1ELb0ELb0ELb1ELb1ELb0EEENS1_21CollectiveEpilogueFwdINS6_IJSA_NS7_ILi512EEESA_EEES9_SC_SE_Li256ELb1ELb1ELb1ELb0EEENS1_36VarlenDynamicPersistentTileSchedulerILi64ELi64ELi256ELi128ELb1ELb1ELb1ELb1ELb1ELb1EEEEEEEEEvNT_6ParamsE --------------------------
	.section	.nv.constant0._ZN7cutlass13device_kernelIN5flash11enable_sm90INS1_16FlashAttnFwdSm90INS1_25CollectiveMainloopFwdSm90ILi2EN4cute5tupleIJNS5_1CILi1EEES8_S8_EEENS6_IJNS7_ILi64EEESA_SA_EEELi512ENS_6half_tEfNS_4arch4Sm90ELb1ELb0ELb1ELb1ELb0ELb1ELb1ELb0ELb0ELb1ELb1ELb0EEENS1_21CollectiveEpilogueFwdINS6_IJSA_NS7_ILi512EEESA_EEES9_SC_SE_Li256ELb1ELb1ELb1ELb0EEENS1_36VarlenDynamicPersistentTileSchedulerILi64ELi64ELi256ELi128ELb1ELb1ELb1ELb1ELb1ELb1EEEEEEEEEvNT_6ParamsE,"a",@progbits
	.sectionflags	@""
	.align	4
.nv.constant0._ZN7cutlass13device_kernelIN5flash11enable_sm90INS1_16FlashAttnFwdSm90INS1_25CollectiveMainloopFwdSm90ILi2EN4cute5tupleIJNS5_1CILi1EEES8_S8_EEENS6_IJNS7_ILi64EEESA_SA_EEELi512ENS_6half_tEfNS_4arch4Sm90ELb1ELb0ELb1ELb1ELb0ELb1ELb1ELb0ELb0ELb1ELb1ELb0EEENS1_21CollectiveEpilogueFwdINS6_IJSA_NS7_ILi512EEESA_EEES9_SC_SE_Li256ELb1ELb1ELb1ELb0EEENS1_36VarlenDynamicPersistentTileSchedulerILi64ELi64ELi256ELi128ELb1ELb1ELb1ELb1ELb1ELb1EEEEEEEEEvNT_6ParamsE:
	.zero		3584


//--------------------- .nv.constant0._ZN7cutlass13device_kernelIN5flash11enable_sm90INS1_16FlashAttnFwdSm90INS1_25CollectiveMainloopFwdSm90ILi2EN4cute5tupleIJNS5_1CILi1EEES8_S8_EEENS6_IJNS7_ILi128EEENS7_ILi96EEENS7_ILi64EEEEEELi256ENS_6half_tEfNS_4arch4Sm90ELb0ELb0ELb1ELb0ELb0ELb0ELb0ELb1ELb0ELb1ELb1ELb0EEENS1_21CollectiveEpilogueFwdINS6_IJSA_NS7_ILi256EEESB_EEES9_SE_SG_Li256ELb0ELb1ELb1ELb0EEENS1_19SingleTileSchedulerILb0ELb1ELb1ELi128EEEEEEEEEvNT_6ParamsE --------------------------
	.section	.nv.constant0._ZN7cutlass13device_kernelIN5flash11enable_sm90INS1_16FlashAttnFwdSm90INS1_25CollectiveMainloopFwdSm90ILi2EN4cute5tupleIJNS5_1CILi1EEES8_S8_EEENS6_IJNS7_ILi128EEENS7_ILi96EEENS7_ILi64EEEEEELi256ENS_6half_tEfNS_4arch4Sm90ELb0ELb0ELb1ELb0ELb0ELb0ELb0ELb1ELb0ELb1ELb1ELb0EEENS1_21CollectiveEpilogueFwdINS6_IJSA_NS7_ILi256EEESB_EEES9_SE_SG_Li256ELb0ELb1ELb1ELb0EEENS1_19SingleTileSchedulerILb0ELb1ELb1ELi128EEEEEEEEEvNT_6ParamsE,"a",@progbits
	.sectionflags	@""
	.align	4
.nv.constant0._ZN7cutlass13device_kernelIN5flash11enable_sm90INS1_16FlashAttnFwdSm90INS1_25CollectiveMainloopFwdSm90ILi2EN4cute5tupleIJNS5_1CILi1EEES8_S8_EEENS6_IJNS7_ILi128EEENS7_ILi96EEENS7_ILi64EEEEEELi256ENS_6half_tEfNS_4arch4Sm90ELb0ELb0ELb1ELb0ELb0ELb0ELb0ELb1ELb0ELb1ELb1ELb0EEENS1_21CollectiveEpilogueFwdINS6_IJSA_NS7_ILi256EEESB_EEES9_SE_SG_Li256ELb0ELb1ELb1ELb0EEENS1_19SingleTileSchedulerILb0ELb1ELb1ELi128EEEEEEEEEvNT_6ParamsE:
	.zero		3200


//--------------------- .nv.constant0._ZN7cutlass13device_kernelIN5flash11enable_sm90INS1_16FlashAttnFwdSm90INS1_25CollectiveMainloopFwdSm90ILi2EN4cute5tupleIJNS5_1CILi1EEES8_S8_EEENS6_IJNS7_ILi128EEENS7_ILi96EEENS7_ILi64EEEEEELi256ENS_6half_tEfNS_4arch4Sm90ELb0ELb0ELb1ELb0ELb0ELb0ELb1ELb1ELb0ELb1ELb1ELb0EEENS1_21CollectiveEpilogueFwdINS6_IJSA_NS7_ILi256EEESB_EEES9_SE_SG_Li256ELb0ELb1ELb1ELb0EEENS1_19SingleTileSchedulerILb0ELb1ELb1ELi128EEEEEEEEEvNT_6ParamsE --------------------------
	.section	.nv.constant0._ZN7cutlass13device_kernelIN5flash11enable_sm90INS1_16FlashAttnFwdSm90INS1_25CollectiveMainloopFwdSm90ILi2EN4cute5tupleIJNS5_1CILi1EEES8_S8_EEENS6_IJNS7_ILi128EEENS7_ILi96EEENS7_ILi64EEEEEELi256ENS_6half_tEfNS_4arch4Sm90ELb0ELb0ELb1ELb0ELb0ELb0ELb1ELb1ELb0ELb1ELb1ELb0EEENS1_21CollectiveEpilogueFwdINS6_IJSA_NS7_ILi256EEESB_EEES9_SE_SG_Li256ELb0ELb1ELb1ELb0EEENS1_19SingleTileSchedulerILb0ELb1ELb1ELi128EEEEEEEEEvNT_6ParamsE,"a",@progbits
	.sectionflags	@""
	.align	4
.nv.constant0._ZN7cutlass13device_kernelIN5flash11enable_sm90INS1_16FlashAttnFwdSm90INS1_25CollectiveMainloopFwdSm90ILi2EN4cute5tupleIJNS5_1CILi1EEES8_S8_EEENS6_IJNS7_ILi128EEENS7_ILi96EEENS7_ILi64EEEEEELi256ENS_6half_tEfNS_4arch4Sm90ELb0ELb0ELb1ELb0ELb0ELb0ELb1ELb1ELb0ELb1ELb1ELb0EEENS1_21CollectiveEpilogueFwdINS6_IJSA_NS7_ILi256EEESB_EEES9_SE_SG_Li256ELb0ELb1ELb1ELb0EEENS1_19SingleTileSchedulerILb0ELb1ELb1ELi128EEEEEEEEEvNT_6ParamsE:
	.zero		3456


//--------------------- .nv.constant0._ZN7cutlass13device_kernelIN5flash11enable_sm90INS1_16FlashAttnFwdSm90INS1_25CollectiveMainloopFwdSm90ILi2EN4cute5tupleIJNS5_1CILi1EEES8_S8_EEENS6_IJNS7_ILi128EEENS7_ILi96EEENS7_ILi64EEEEEELi256ENS_6half_tEfNS_4arch4Sm90ELb0ELb0ELb1ELb1ELb0ELb0ELb0ELb1ELb0ELb1ELb1ELb0EEENS1_21CollectiveEpilogueFwdINS6_IJSA_NS7_ILi256EEESB_EEES9_SE_SG_Li256ELb1ELb1ELb1ELb0EEENS1_36VarlenDynamicPersistentTileSchedulerILi128ELi96ELi256ELi128ELb1ELb1ELb1ELb0ELb1ELb1EEEEEEEEEvNT_6ParamsE --------------------------
	.section	.nv.constant0._ZN7cutlass13device_kernelIN5flash11enable_sm90INS1_16FlashAttnFwdSm90INS1_25CollectiveMainloopFwdSm90ILi2EN4cute5tupleIJNS5_1CILi1EEES8_S8_EEENS6_IJNS7_ILi128EEENS7_ILi96EEENS7_ILi64EEEEEELi256ENS_6half_tEfNS_4arch4Sm90ELb0ELb0ELb1ELb1ELb0ELb0ELb0ELb1ELb0ELb1ELb1ELb0EEENS1_21CollectiveEpilogueFwdINS6_IJSA_NS7_ILi256EEESB_EEES9_SE_SG_Li256ELb1ELb1ELb1ELb0EEENS1_36VarlenDynamicPersistentTileSchedulerILi128ELi96ELi256ELi128ELb1ELb1ELb1ELb0ELb1ELb1EEEEEEEEEvNT_6ParamsE,"a",@progbits
	.sectionflags	@""
	.align	4
.nv.constant0._ZN7cutlass13device_kernelIN5flash11enable_sm90INS1_16FlashAttnFwdSm90INS1_25CollectiveMainloopFwdSm90ILi2EN4cute5tupleIJNS5_1CILi1EEES8_S8_EEENS6_IJNS7_ILi128EEENS7_ILi96EEENS7_ILi64EEEEEELi256ENS_6half_tEfNS_4arch4Sm90ELb0ELb0ELb1ELb1ELb0ELb0ELb0ELb1ELb0ELb1ELb1ELb0EEENS1_21CollectiveEpilogueFwdINS6_IJSA_NS7_ILi256EEESB_EEES9_SE_SG_Li256ELb1ELb1ELb1ELb0EEENS1_36VarlenDynamicPersistentTileSchedulerILi128ELi96ELi256ELi128ELb1ELb1ELb1ELb0ELb1ELb1EEEEEEEEEvNT_6ParamsE:
	.zero		3328


//--------------------- .nv.constant0._ZN7cutlass13device_kernelIN5flash11enable_sm90INS1_16FlashAttnFwdSm90INS1_25CollectiveMainloopFwdSm90ILi2EN4cute5tupleIJNS5_1CILi1EEES8_S8_EEENS6_IJNS7_ILi128EEENS7_ILi96EEENS7_ILi64EEEEEELi256ENS_6half_tEfNS_4arch4Sm90ELb0ELb0ELb1ELb1ELb0ELb1ELb0ELb1ELb0ELb1ELb1ELb0EEENS1_21CollectiveEpilogueFwdINS6_IJSA_NS7_ILi256EEESB_EEES9_SE_SG_Li256ELb1ELb1ELb1ELb0EEENS1_36VarlenDynamicPersistentTileSchedulerILi128ELi96ELi256ELi128ELb1ELb1ELb1ELb0ELb1ELb1EEEEEEEEEvNT_6ParamsE --------------------------
	.section	.nv.constant0._ZN7cutlass13device_kernelIN5flash11enable_sm90INS1_16FlashAttnFwdSm90INS1_25CollectiveMainloopFwdSm90ILi2EN4cute5tupleIJNS5_1CILi1EEES8_S8_EEENS6_IJNS7_ILi128EEENS7_ILi96EEENS7_ILi64EEEEEELi256ENS_6half_tEfNS_4arch4Sm90ELb0ELb0ELb1ELb1ELb0ELb1ELb0ELb1ELb0ELb1ELb1ELb0EEENS1_21CollectiveEpilogueFwdINS6_IJSA_NS7_ILi256EEESB_EEES9_SE_SG_Li256ELb1ELb1ELb1ELb0EEENS1_36VarlenDynamicPersistentTileSchedulerILi128ELi96ELi256ELi128ELb1ELb1ELb1ELb0ELb1ELb1EEEEEEEEEvNT_6ParamsE,"a",@progbits
	.sectionflags	@""
	.align	4
.nv.constant0._ZN7cutlass13device_kernelIN5flash11enable_sm90INS1_16FlashAttnFwdSm90INS1_25CollectiveMainloopFwdSm90ILi2EN4cute5tupleIJNS5_1CILi1EEES8_S8_EEENS6_IJNS7_ILi128EEENS7_ILi96EEENS7_ILi64EEEEEELi256ENS_6half_tEfNS_4arch4Sm90ELb0ELb0ELb1ELb1ELb0ELb1ELb0ELb1ELb0ELb1ELb1ELb0EEENS1_21CollectiveEpilogueFwdINS6_IJSA_NS7_ILi256EEESB_EEES9_SE_SG_Li256ELb1ELb1ELb1ELb0EEENS1_36VarlenDynamicPersistentTileSchedulerILi128ELi96ELi256ELi128ELb1ELb1ELb1ELb0ELb1ELb1EEEEEEEEEvNT_6ParamsE:
	.zero		3328


//--------------------- .nv.constant0._ZN7cutlass13device_kernelIN5flash11enable_sm90INS1_16FlashAttnFwdSm90INS1_25CollectiveMainloopFwdSm90ILi2EN4cute5tupleIJNS5_1CILi1EEES8_S8_EEENS6_IJNS7_ILi128EEENS7_ILi96EEENS7_ILi64EEEEEELi256ENS_6half_tEfNS_4arch4Sm90ELb0ELb0ELb1ELb1ELb0ELb0ELb1ELb1ELb0ELb1ELb1ELb0EEENS1_21CollectiveEpilogueFwdINS6_IJSA_NS7_ILi256EEESB_EEES9_SE_SG_Li256ELb1ELb1ELb1ELb0EEENS1_36VarlenDynamicPersistentTileSchedulerILi128ELi96ELi256ELi128ELb1ELb1ELb1ELb0ELb1ELb1EEEEEEEEEvNT_6ParamsE --------------------------
	.section	.nv.constant0._ZN7cutlass13device_kernelIN5flash11enable_sm90INS1_16FlashAttnFwdSm90INS1_25CollectiveMainloopFwdSm90ILi2EN4cute5tupleIJNS5_1CILi1EEES8_S8_EEENS6_IJNS7_ILi128EEENS7_ILi96EEENS7_ILi64EEEEEELi256ENS_6half_tEfNS_4arch4Sm90ELb0ELb0ELb1ELb1ELb0ELb0ELb1ELb1ELb0ELb1ELb1ELb0EEENS1_21CollectiveEpilogueFwdINS6_IJSA_NS7_ILi256EEESB_EEES9_SE_SG_Li256ELb1ELb1ELb1ELb0EEENS1_36VarlenDynamicPersistentTileSchedulerILi128ELi96ELi256ELi128ELb1ELb1ELb1ELb0ELb1ELb1EEEEEEEEEvNT_6ParamsE,"a",@progbits
	.sectionflags	@""
	.align	4
.nv.constant0._ZN7cutlass13device_kernelIN5flash11enable_sm90INS1_16FlashAttnFwdSm90INS1_25CollectiveMainloopFwdSm90ILi2EN4cute5tupleIJNS5_1CILi1EEES8_S8_EEENS6_IJNS7_ILi128EEENS7_ILi96EEENS7_ILi64EEEEEELi256ENS_6half_tEfNS_4arch4Sm90ELb0ELb0ELb1ELb1ELb0ELb0ELb1ELb1ELb0ELb1ELb1ELb0EEENS1_21CollectiveEpilogueFwdINS6_IJSA_NS7_ILi256EEESB_EEES9_SE_SG_Li256ELb1ELb1ELb1ELb0EEENS1_36VarlenDynamicPersistentTileSchedulerILi128ELi96ELi256ELi128ELb1ELb1ELb1ELb0ELb1ELb1EEEEEEEEEvNT_6ParamsE:
	.zero		3584


//--------------------- .nv.constant0._ZN7cutlass13device_kernelIN5flash11enable_sm90INS1_16FlashAttnFwdSm90INS1_25CollectiveMainloopFwdSm90ILi2EN4cute5tupleIJNS5_1CILi1EEES8_S8_EEENS6_IJNS7_ILi128EEENS7_ILi96EEENS7_ILi64EEEEEELi256ENS_6half_tEfNS_4arch4Sm90ELb0ELb0ELb1ELb1ELb0ELb1ELb1ELb1ELb0ELb1ELb1ELb0EEENS1_21CollectiveEpilogueFwdINS6_IJSA_NS7_ILi256EEESB_EEES9_SE_SG_Li256ELb1ELb1ELb1ELb0EEENS1_36VarlenDynamicPersistentTileSchedulerILi128ELi96ELi256ELi128ELb1ELb1ELb1ELb0ELb1ELb1EEEEEEEEEvNT_6ParamsE --------------------------
	.section	.nv.constant0._ZN7cutlass13device_kernelIN5flash11enable_sm90INS1_16FlashAttnFwdSm90INS1_25CollectiveMainloopFwdSm90ILi2EN4cute5tupleIJNS5_1CILi1EEES8_S8_EEENS6_IJNS7_ILi128EEENS7_ILi96EEENS7_ILi64EEEEEELi256ENS_6half_tEfNS_4arch4Sm90ELb0ELb0ELb1ELb1ELb0ELb1ELb1ELb1ELb0ELb1ELb1ELb0EEENS1_21CollectiveEpilogueFwdINS6_IJSA_NS7_ILi256EEESB_EEES9_SE_SG_Li256ELb1ELb1ELb1ELb0EEENS1_36VarlenDynamicPersistentTileSchedulerILi128ELi96ELi256ELi128ELb1ELb1ELb1ELb0ELb1ELb1EEEEEEEEEvNT_6ParamsE,"a",@progbits
	.sectionflags	@""
	.align	4
.nv.constant0._ZN7cutlass13device_kernelIN5flash11enable_sm90INS1_16FlashAttnFwdSm90INS1_25CollectiveMainloopFwdSm90ILi2EN4cute5tupleIJNS5_1CILi1EEES8_S8_EEENS6_IJNS7_ILi128EEENS7_ILi96EEENS7_ILi64EEEEEELi256ENS_6half_tEfNS_4arch4Sm90ELb0ELb0ELb1ELb1ELb0ELb1ELb1ELb1ELb0ELb1ELb1ELb0EEENS1_21CollectiveEpilogueFwdINS6_IJSA_NS7_ILi256EEESB_EEES9_SE_SG_Li256ELb1ELb1ELb1ELb0EEENS1_36VarlenDynamicPersistentTileSchedulerILi128ELi96ELi256ELi128ELb1ELb1ELb1ELb0ELb1ELb1EEEEEEEEEvNT_6ParamsE:
	.zero		3584


//--------------------- .nv.constant0._ZN7cutlass13device_kernelIN5flash11enable_sm90INS1_16FlashAttnFwdSm90INS1_25CollectiveMainloopFwdSm90ILi2EN4cute5tupleIJNS5_1CILi1EEES8_S8_EEENS6_IJNS7_ILi128EEENS7_ILi96EEENS7_ILi64EEEEEELi256ENS_6half_tEfNS_4arch4Sm90ELb0ELb1ELb1ELb0ELb0ELb0ELb0ELb1ELb0ELb1ELb1ELb0EEENS1_21CollectiveEpilogueFwdINS6_IJSA_NS7_ILi256EEESB_EEES9_SE_SG_Li256ELb0ELb1ELb1ELb0EEENS1_19SingleTileSchedulerILb0ELb1ELb1ELi128EEEEEEEEEvNT_6ParamsE --------------------------
	.section	.nv.constant0._ZN7cutlass13device_kernelIN5flash11enable_sm90INS1_16FlashAttnFwdSm90INS1_25CollectiveMainloopFwdSm90ILi2EN4cute5tupleIJNS5_1CILi1EEES8_S8_EEENS6_IJNS7_ILi128EEENS7_ILi96EEENS7_ILi64EEEEEELi256ENS_6half_tEfNS_4arch4Sm90ELb0ELb1ELb1ELb0ELb0ELb0ELb0ELb1ELb0ELb1ELb1ELb0EEENS1_21CollectiveEpilogueFwdINS6_IJSA_NS7_ILi256EEESB_EEES9_SE_SG_Li256ELb0ELb1ELb1ELb0EEENS1_19SingleTileSchedulerILb0ELb1ELb1ELi128EEEEEEEEEvNT_6ParamsE,"a",@progbits
	.sectionflags	@""
	.align	4
.nv.constant0._ZN7cutlass13device_kernelIN5flash11enable_sm90INS1_16FlashAttnFwdSm90INS1_25CollectiveMainloopFwdSm90ILi2EN4cute5tupleIJNS5_1CILi1EEES8_S8_EEENS6_IJNS7_ILi128EEENS7_ILi96EEENS7_ILi64EEEEEELi256ENS_6half_tEfNS_4arch4Sm90ELb0ELb1ELb1ELb0ELb0ELb0ELb0ELb1ELb0ELb1ELb1ELb0EEENS1_21CollectiveEpilogueFwdINS6_IJSA_NS7_ILi256EEESB_EEES9_SE_SG_Li256ELb0ELb1ELb1ELb0EEENS1_19SingleTileSchedulerILb0ELb1ELb1ELi128EEEEEEEEEvNT_6ParamsE:
	.zero		3200


//--------------------- .nv.constant0._ZN7cutlass13device_kernelIN5flash11enable_sm90INS1_16FlashAttnFwdSm90INS1_25CollectiveMainloopFwdSm90ILi2EN4cute5tupleIJNS5_1CILi1EEES8_S8_EEENS6_IJNS7_ILi128EEENS7_ILi96EEENS7_ILi64EEEEEELi256ENS_6half_tEfNS_4arch4Sm90ELb0ELb1ELb1ELb0ELb0ELb0ELb1ELb1ELb0ELb1ELb1ELb0EEENS1_21CollectiveEpilogueFwdINS6_IJSA_NS7_ILi256EEESB_EEES9_SE_SG_Li256ELb0ELb1ELb1ELb0EEENS1_19SingleTileSchedulerILb0ELb1ELb1ELi128EEEEEEEEEvNT_6ParamsE --------------------------
	.section	.nv.constant0._ZN7cutlass13device_kernelIN5flash11enable_sm90INS1_16FlashAttnFwdSm90INS1_25CollectiveMainloopFwdSm90ILi2EN4cute5tupleIJNS5_1CILi1EEES8_S8_EEENS6_IJNS7_ILi128EEENS7_ILi96EEENS7_ILi64EEEEEELi256ENS_6half_tEfNS_4arch4Sm90ELb0ELb1ELb1ELb0ELb0ELb0ELb1ELb1ELb0ELb1ELb1ELb0EEENS1_21CollectiveEpilogueFwdINS6_IJSA_NS7_ILi256EEESB_EEES9_SE_SG_Li256ELb0ELb1ELb1ELb0EEENS1_19SingleTileSchedulerILb0ELb1ELb1ELi128EEEEEEEEEvNT_6ParamsE,"a",@progbits
	.sectionflags	@""
	.align	4
.nv.constant0._ZN7cutlass13device_kernelIN5flash11enable_sm90INS1_16FlashAttnFwdSm90INS1_25CollectiveMainloopFwdSm90ILi2EN4cute5tupleIJNS5_1CILi1EEES8_S8_EEENS6_IJNS7_ILi128EEENS7_ILi96EEENS7_ILi64EEEEEELi256ENS_6half_tEfNS_4arch4Sm90ELb0ELb1ELb1ELb0ELb0ELb0ELb1ELb1ELb0ELb1ELb1ELb0EEENS1_21CollectiveEpilogueFwdINS6_IJSA_NS7_ILi256EEESB_EEES9_SE_SG_Li256ELb0ELb1ELb1ELb0EEENS1_19SingleTileSchedulerILb0ELb1ELb1ELi128EEEEEEEEEvNT_6ParamsE:
	.zero		3456


//--------------------- .nv.constant0._ZN7cutlass13device_kernelIN5flash11enable_sm90INS1_16FlashAttnFwdSm90INS1_25CollectiveMainloopFwdSm90ILi2EN4cute5tupleIJNS5_1CILi1EEES8_S8_EEENS6_IJNS7_ILi128EEENS7_ILi96EEENS7_ILi64EEEEEELi256ENS_6half_tEfNS_4arch4Sm90ELb0ELb1ELb1ELb1ELb0ELb0ELb0ELb1ELb0ELb1ELb1ELb0EEENS1_21CollectiveEpilogueFwdINS6_IJSA_NS7_ILi256EEESB_EEES9_SE_SG_Li256ELb1ELb1ELb1ELb0EEENS1_36VarlenDynamicPersistentTileSchedulerILi128ELi96ELi256ELi128ELb1ELb1ELb1ELb1ELb0ELb1EEEEEEEEEvNT_6ParamsE --------------------------
	.section	.nv.constant0._ZN7cutlass13device_kernelIN5flash11enable_sm90INS1_16FlashAttnFwdSm90INS1_25CollectiveMainloopFwdSm90ILi2EN4cute5tupleIJNS5_1CILi1EEES8_S8_EEENS6_IJNS7_ILi128EEENS7_ILi96EEENS7_ILi64EEEEEELi256ENS_6half_tEfNS_4arch4Sm90ELb0ELb1ELb1ELb1ELb0ELb0ELb0ELb1ELb0ELb1ELb1ELb0EEENS1_21CollectiveEpilogueFwdINS6_IJSA_NS7_ILi256EEESB_EEES9_SE_SG_Li256ELb1ELb1ELb1ELb0EEENS1_36VarlenDynamicPersistentTileSchedulerILi128ELi96ELi256ELi128ELb1ELb1ELb1ELb1ELb0ELb1EEEEEEEEEvNT_6ParamsE,"a",@progbits
	.sectionflags	@""
	.align	4
.nv.constant0._ZN7cutlass13device_kernelIN5flash11enable_sm90INS1_16FlashAttnFwdSm90INS1_25CollectiveMainloopFwdSm90ILi2EN4cute5tupleIJNS5_1CILi1EEES8_S8_EEENS6_IJNS7_ILi128EEENS7_ILi96EEENS7_ILi64EEEEEELi256ENS_6half_tEfNS_4arch4Sm90ELb0ELb1ELb1ELb1ELb0ELb0ELb0ELb1ELb0ELb1ELb1ELb0EEENS1_21CollectiveEpilogueFwdINS6_IJSA_NS7_ILi256EEESB_EEES9_SE_SG_Li256ELb1ELb1ELb1ELb0EEENS1_36VarlenDynamicPersistentTileSchedulerILi128ELi96ELi256ELi128ELb1ELb1ELb1ELb1ELb0ELb1EEEEEEEEEvNT_6ParamsE:
	.zero		3328


//--------------------- .nv.constant0._ZN7cutlass13device_kernelIN5flash11enable_sm90INS1_16FlashAttnFwdSm90INS1_25CollectiveMainloopFwdSm90ILi2EN4cute5tupleIJNS5_1CILi1EEES8_S8_EEENS6_IJNS7_ILi128EEENS7_ILi96EEENS7_ILi64EEEEEELi256ENS_6half_tEfNS_4arch4Sm90ELb0ELb1ELb1ELb1ELb0ELb1ELb0ELb1ELb0ELb1ELb1ELb0EEENS1_21CollectiveEpilogueFwdINS6_IJSA_NS7_ILi256EEESB_EEES9_SE_SG_Li256ELb1ELb1ELb1ELb0EEENS1_36VarlenDynamicPersistentTileSchedulerILi128ELi96ELi256ELi128ELb1ELb1ELb1ELb1ELb0ELb1EEEEEEEEEvNT_6ParamsE --------------------------
	.section	.nv.constant0._ZN7cutlass13device_kernelIN5flash11enable_sm90INS1_16FlashAttnFwdSm90INS1_25CollectiveMainloopFwdSm90ILi2EN4cute5tupleIJNS5_1CILi1EEES8_S8_EEENS6_IJNS7_ILi128EEENS7_ILi96EEENS7_ILi64EEEEEELi256ENS_6half_tEfNS_4arch4Sm90ELb0ELb1ELb1ELb1ELb0ELb1ELb0ELb1ELb0ELb1ELb1ELb0EEENS1_21CollectiveEpilogueFwdINS6_IJSA_NS7_ILi256EEESB_EEES9_SE_SG_Li256ELb1ELb1ELb1ELb0EEENS1_36VarlenDynamicPersistentTileSchedulerILi128ELi96ELi256ELi128ELb1ELb1ELb1ELb1ELb0ELb1EEEEEEEEEvNT_6ParamsE,"a",@progbits
	.sectionflags	@""
	.align	4
.nv.constant0._ZN7cutlass13device_kernelIN5flash11enable_sm90INS1_16FlashAttnFwdSm90INS1_25CollectiveMainloopFwdSm90ILi2EN4cute5tupleIJNS5_1CILi1EEES8_S8_EEENS6_IJNS7_ILi128EEENS7_ILi96EEENS7_ILi64EEEEEELi256ENS_6half_tEfNS_4arch4Sm90ELb0ELb1ELb1ELb1ELb0ELb1ELb0ELb1ELb0ELb1ELb1ELb0EEENS1_21CollectiveEpilogueFwdINS6_IJSA_NS7_ILi256EEESB_EEES9_SE_SG_Li256ELb1ELb1ELb1ELb0EEENS1_36VarlenDynamicPersistentTileSchedulerILi128ELi96ELi256ELi128ELb1ELb1ELb1ELb1ELb0ELb1EEEEEEEEEvNT_6ParamsE:
	.zero		3328


//--------------------- .nv.constant0._ZN7cutlass13device_kernelIN5flash11enable_sm90INS1_16FlashAttnFwdSm90INS1_25CollectiveMainloopFwdSm90ILi2EN4cute5tupleIJNS5_1CILi1EEES8_S8_EEENS6_IJNS7_ILi128EEENS7_ILi96EEENS7_ILi64EEEEEELi256ENS_6half_tEfNS_4arch4Sm90ELb0ELb1ELb1ELb1ELb0ELb0ELb1ELb1ELb0ELb1ELb1ELb0EEENS1_21CollectiveEpilogueFwdINS6_IJSA_NS7_ILi256EEESB_EEES9_SE_SG_Li256ELb1ELb1ELb1ELb0EEENS1_36VarlenDynamicPersistentTileSchedulerILi128ELi96ELi256ELi128ELb1ELb1ELb1ELb1ELb0ELb1EEEEEEEEEvNT_6ParamsE --------------------------
	.section	.nv.constant0._ZN7cutlass13device_kernelIN5flash11enable_sm90INS1_16FlashAttnFwdSm90INS1_25CollectiveMainloopFwdSm90ILi2EN4cute5tupleIJNS5_1CILi1EEES8_S8_EEENS6_IJNS7_ILi128EEENS7_ILi96EEENS7_ILi64EEEEEELi256ENS_6half_tEfNS_4arch4Sm90ELb0ELb1ELb1ELb1ELb0ELb0ELb1ELb1ELb0ELb1ELb1ELb0EEENS1_21CollectiveEpilogueFwdINS6_IJSA_NS7_ILi256EEESB_EEES9_SE_SG_Li256ELb1ELb1ELb1ELb0EEENS1_36VarlenDynamicPersistentTileSchedulerILi128ELi96ELi256ELi128ELb1ELb1ELb1ELb1ELb0ELb1EEEEEEEEEvNT_6ParamsE,"a",@progbits
	.sectionflags	@""
	.align	4
.nv.constant0._ZN7cutlass13device_kernelIN5flash11enable_sm90INS1_16FlashAttnFwdSm90INS1_25CollectiveMainloopFwdSm90ILi2EN4cute5tupleIJNS5_1CILi1EEES8_S8_EEENS6_IJNS7_ILi128EEENS7_ILi96EEENS7_ILi64EEEEEELi256ENS_6half_tEfNS_4arch4Sm90ELb0ELb1ELb1ELb1ELb0ELb0ELb1ELb1ELb0ELb1ELb1ELb0EEENS1_21CollectiveEpilogueFwdINS6_IJSA_NS7_ILi256EEESB_EEES9_SE_SG_Li256ELb1ELb1ELb1ELb0EEENS1_36VarlenDynamicPersistentTileSchedulerILi128ELi96ELi256ELi128ELb1ELb1ELb1ELb1ELb0ELb1EEEEEEEEEvNT_6ParamsE:
	.zero		3584


//--------------------- .nv.constant0._ZN7cutlass13device_kernelIN5flash11enable_sm90INS1_16FlashAttnFwdSm90INS1_25CollectiveMainloopFwdSm90ILi2EN4cute5tupleIJNS5_1CILi1EEES8_S8_EEENS6_IJNS7_ILi128EEENS7_ILi96EEENS7_ILi64EEEEEELi256ENS_6half_tEfNS_4arch4Sm90ELb0ELb1ELb1ELb1ELb0ELb1ELb1ELb1ELb0ELb1ELb1ELb0EEENS1_21CollectiveEpilogueFwdINS6_IJSA_NS7_ILi256EEESB_EEES9_SE_SG_Li256ELb1ELb1ELb1ELb0EEENS1_36VarlenDynamicPersistentTileSchedulerILi128ELi96ELi256ELi128ELb1ELb1ELb1ELb1ELb0ELb1EEEEEEEEEvNT_6ParamsE --------------------------
	.section	.nv.constant0._ZN7cutlass13device_kernelIN5flash11enable_sm90INS1_16FlashAttnFwdSm90INS1_25CollectiveMainloopFwdSm90ILi2EN4cute5tupleIJNS5_1CILi1EEES8_S8_EEENS6_IJNS7_ILi128EEENS7_ILi96EEENS7_ILi64EEEEEELi256ENS_6half_tEfNS_4arch4Sm90ELb0ELb1ELb1ELb1ELb0ELb1ELb1ELb1ELb0ELb1ELb1ELb0EEENS1_21CollectiveEpilogueFwdINS6_IJSA_NS7_ILi256EEESB_EEES9_SE_SG_Li256ELb1ELb1ELb1ELb0EEENS1_36VarlenDynamicPersistentTileSchedulerILi128ELi96ELi256ELi128ELb1ELb1ELb1ELb1ELb0ELb1EEEEEEEEEvNT_6ParamsE,"a",@progbits
	.sectionflags	@""
	.align	4
.nv.constant0._ZN7cutlass13device_kernelIN5flash11enable_sm90INS1_16FlashAttnFwdSm90INS1_25CollectiveMainloopFwdSm90ILi2EN4cute5tupleIJNS5_1CILi1EEES8_S8_EEENS6_IJNS7_ILi128EEENS7_ILi96EEENS7_ILi64EEEEEELi256ENS_6half_tEfNS_4arch4Sm90ELb0ELb1ELb1ELb1ELb0ELb1ELb1ELb1ELb0ELb1ELb1ELb0EEENS1_21CollectiveEpilogueFwdINS6_IJSA_NS7_ILi256EEESB_EEES9_SE_SG_Li256ELb1ELb1ELb1ELb0EEENS1_36VarlenDynamicPersistentTileSchedulerILi128ELi96ELi256ELi128ELb1ELb1ELb1ELb1ELb0ELb1EEEEEEEEEvNT_6ParamsE:
	.zero		3584


//--------------------- .nv.constant0._ZN7cutlass13device_kernelIN5flash11enable_sm90INS1_16FlashAttnFwdSm90INS1_25CollectiveMainloopFwdSm90ILi2EN4cute5tupleIJNS5_1CILi1EEES8_S8_EEENS6_IJNS7_ILi128EEENS7_ILi96EEENS7_ILi64EEEEEELi256ENS_6half_tEfNS_4arch4Sm90ELb1ELb0ELb1ELb0ELb0ELb0ELb0ELb1ELb0ELb1ELb1ELb0EEENS1_21CollectiveEpilogueFwdINS6_IJSA_NS7_ILi256EEESB_EEES9_SE_SG_Li256ELb0ELb1ELb1ELb0EEENS1_19SingleTileSchedulerILb0ELb1ELb1ELi128EEEEEEEEEvNT_6ParamsE --------------------------
	.section	.nv.constant0._ZN7cutlass13device_kernelIN5flash11enable_sm90INS1_16FlashAttnFwdSm90INS1_25CollectiveMainloopFwdSm90ILi2EN4cute5tupleIJNS5_1CILi1EEES8_S8_EEENS6_IJNS7_ILi128EEENS7_ILi96EEENS7_ILi64EEEEEELi256ENS_6half_tEfNS_4arch4Sm90ELb1ELb0ELb1ELb0ELb0ELb0ELb0ELb1ELb0ELb1ELb1ELb0EEENS1_21CollectiveEpilogueFwdINS6_IJSA_NS7_ILi256EEESB_EEES9_SE_SG_Li256ELb0ELb1ELb1ELb0EEENS1_19SingleTileSchedulerILb0ELb1ELb1ELi128EEEEEEEEEvNT_6ParamsE,"a",@progbits
	.sectionflags	@""
	.align	4
.nv.constant0._ZN7cutlass13device_kernelIN5flash11enable_sm90INS1_16FlashAttnFwdSm90INS1_25CollectiveMainloopFwdSm90ILi2EN4cute5tupleIJNS5_1CILi1EEES8_S8_EEENS6_IJNS7_ILi128EEENS7_ILi96EEENS7_ILi64EEEEEELi256ENS_6half_tEfNS_4arch4Sm90ELb1ELb0ELb1ELb0ELb0ELb0ELb0ELb1ELb0ELb1ELb1ELb0EEENS1_21CollectiveEpilogueFwdINS6_IJSA_NS7_ILi256EEESB_EEES9_SE_SG_Li256ELb0ELb1ELb1ELb0EEENS1_19SingleTileSchedulerILb0ELb1ELb1ELi128EEEEEEEEEvNT_6ParamsE:
	.zero		3200


//--------------------- .nv.constant0._ZN7cutlass13device_kernelIN5flash11enable_sm90INS1_16FlashAttnFwdSm90INS1_25CollectiveMainloopFwdSm90ILi2EN4cute5tupleIJNS5_1CILi1EEES8_S8_EEENS6_IJNS7_ILi128EEENS7_ILi96EEENS7_ILi64EEEEEELi256ENS_6half_tEfNS_4arch4Sm90ELb1ELb0ELb1ELb0ELb0ELb0ELb1ELb1ELb0ELb1ELb1ELb0EEENS1_21CollectiveEpilogueFwdINS6_IJSA_NS7_ILi256EEESB_EEES9_SE_SG_Li256ELb0ELb1ELb1ELb0EEENS1_19SingleTileSchedulerILb0ELb1ELb1ELi128EEEEEEEEEvNT_6ParamsE --------------------------
	.section	.nv.constant0._ZN7cutlass13device_kernelIN5flash11enable_sm90INS1_16FlashAttnFwdSm90INS1_25CollectiveMainloopFwdSm90ILi2EN4cute5tupleIJNS5_1CILi1EEES8_S8_EEENS6_IJNS7_ILi128EEENS7_ILi96EEENS7_ILi64EEEEEELi256ENS_6half_tEfNS_4arch4Sm90ELb1ELb0ELb1ELb0ELb0ELb0ELb1ELb1ELb0ELb1ELb1ELb0EEENS1_21CollectiveEpilogueFwdINS6_IJSA_NS7_ILi256EEESB_EEES9_SE_SG_Li256ELb0ELb1ELb1ELb0EEENS1_19SingleTileSchedulerILb0ELb1ELb1ELi128EEEEEEEEEvNT_6ParamsE,"a",@progbits
	.sectionflags	@""
	.align	4
.nv.constant0._ZN7cutlass13device_kernelIN5flash11enable_sm90INS1_16FlashAttnFwdSm90INS1_25CollectiveMainloopFwdSm90ILi2EN4cute5tupleIJNS5_1CILi1EEES8_S8_EEENS6_IJNS7_ILi128EEENS7_ILi96EEENS7_ILi64EEEEEELi256ENS_6half_tEfNS_4arch4Sm90ELb1ELb0ELb1ELb0ELb0ELb0ELb1ELb1ELb0ELb1ELb1ELb0EEENS1_21CollectiveEpilogueFwdINS6_IJSA_NS7_ILi256EEESB_EEES9_SE_SG_Li256ELb0ELb1ELb1ELb0EEENS1_19SingleTileSchedulerILb0ELb1ELb1ELi128EEEEEEEEEvNT_6ParamsE:
	.zero		3456


//--------------------- .nv.constant0._ZN7cutlass13device_kernelIN5flash11enable_sm90INS1_16FlashAttnFwdSm90INS1_25CollectiveMainloopFwdSm90ILi2EN4cute5tupleIJNS5_1CILi1EEES8_S8_EEENS6_IJNS7_ILi128EEENS7_ILi96EEENS7_ILi64EEEEEELi256ENS_6half_tEfNS_4arch4Sm90ELb1ELb0ELb1ELb1ELb0ELb0ELb0ELb1ELb0ELb1ELb1ELb0EEENS1_21CollectiveEpilogueFwdINS6_IJSA_NS7_ILi256EEESB_EEES9_SE_SG_Li256ELb1ELb1ELb1ELb0EEENS1_36VarlenDynamicPersistentTileSchedulerILi128ELi96ELi256ELi128ELb1ELb1ELb1ELb1ELb1ELb1EEEEEEEEEvNT_6ParamsE --------------------------
	.section	.nv.constant0._ZN7cutlass13device_kernelIN5flash11enable_sm90INS1_16FlashAttnFwdSm90INS1_25CollectiveMainloopFwdSm90ILi2EN4cute5tupleIJNS5_1CILi1EEES8_S8_EEENS6_IJNS7_ILi128EEENS7_ILi96EEENS7_ILi64EEEEEELi256ENS_6half_tEfNS_4arch4Sm90ELb1ELb0ELb1ELb1ELb0ELb0ELb0ELb1ELb0ELb1ELb1ELb0EEENS1_21CollectiveEpilogueFwdINS6_IJSA_NS7_ILi256EEESB_EEES9_SE_SG_Li256ELb1ELb1ELb1ELb0EEENS1_36VarlenDynamicPersistentTileSchedulerILi128ELi96ELi256ELi128ELb1ELb1ELb1ELb1ELb1ELb1EEEEEEEEEvNT_6ParamsE,"a",@progbits
	.sectionflags	@""
	.align	4
.nv.constant0._ZN7cutlass13device_kernelIN5flash11enable_sm90INS1_16FlashAttnFwdSm90INS1_25CollectiveMainloopFwdSm90ILi2EN4cute5tupleIJNS5_1CILi1EEES8_S8_EEENS6_IJNS7_ILi128EEENS7_ILi96EEENS7_ILi64EEEEEELi256ENS_6half_tEfNS_4arch4Sm90ELb1ELb0ELb1ELb1ELb0ELb0ELb0ELb1ELb0ELb1ELb1ELb0EEENS1_21CollectiveEpilogueFwdINS6_IJSA_NS7_ILi256EEESB_EEES9_SE_SG_Li256ELb1ELb1ELb1ELb0EEENS1_36VarlenDynamicPersistentTileSchedulerILi128ELi96ELi256ELi128ELb1ELb1ELb1ELb1ELb1ELb1EEEEEEEEEvNT_6ParamsE:
	.zero		3328


//--------------------- .nv.constant0._ZN7cutlass13device_kernelIN5flash11enable_sm90INS1_16FlashAttnFwdSm90INS1_25CollectiveMainloopFwdSm90ILi2EN4cute5tupleIJNS5_1CILi1EEES8_S8_EEENS6_IJNS7_ILi128EEENS7_ILi96EEENS7_ILi64EEEEEELi256ENS_6half_tEfNS_4arch4Sm90ELb1ELb0ELb1ELb1ELb0ELb1ELb0ELb1ELb0ELb1ELb1ELb0EEENS1_21CollectiveEpilogueFwdINS6_IJSA_NS7_ILi256EEESB_EEES9_SE_SG_Li256ELb1ELb1ELb1ELb0EEENS1_36VarlenDynamicPersistentTileSchedulerILi128ELi96ELi256ELi128ELb1ELb1ELb1ELb1ELb1ELb1EEEEEEEEEvNT_6ParamsE --------------------------
	.section	.nv.constant0._ZN7cutlass13device_kernelIN5flash11enable_sm90INS1_16FlashAttnFwdSm90INS1_25CollectiveMainloopFwdSm90ILi2EN4cute5tupleIJNS5_1CILi1EEES8_S8_EEENS6_IJNS7_ILi128EEENS7_ILi96EEENS7_ILi64EEEEEELi256ENS_6half_tEfNS_4arch4Sm90ELb1ELb0ELb1ELb1ELb0ELb1ELb0ELb1ELb0ELb1ELb1ELb0EEENS1_21CollectiveEpilogueFwdINS6_IJSA_NS7_ILi256EEESB_EEES9_SE_SG_Li256ELb1ELb1ELb1ELb0EEENS1_36VarlenDynamicPersistentTileSchedulerILi128ELi96ELi256ELi128ELb1ELb1ELb1ELb1ELb1ELb1EEEEEEEEEvNT_6ParamsE,"a",@progbits
	.sectionflags	@""
	.align	4
.nv.constant0._ZN7cutlass13device_kernelIN5flash11enable_sm90INS1_16FlashAttnFwdSm90INS1_25CollectiveMainloopFwdSm90ILi2EN4cute5tupleIJNS5_1CILi1EEES8_S8_EEENS6_IJNS7_ILi128EEENS7_ILi96EEENS7_ILi64EEEEEELi256ENS_6half_tEfNS_4arch4Sm90ELb1ELb0ELb1ELb1ELb0ELb1ELb0ELb1ELb0ELb1ELb1ELb0EEENS1_21CollectiveEpilogueFwdINS6_IJSA_NS7_ILi256EEESB_EEES9_SE_SG_Li256ELb1ELb1ELb1ELb0EEENS1_36VarlenDynamicPersistentTileSchedulerILi128ELi96ELi256ELi128ELb1ELb1ELb1ELb1ELb1ELb1EEEEEEEEEvNT_6ParamsE:
	.zero		3328


//--------------------- .nv.constant0._ZN7cutlass13device_kernelIN5flash11enable_sm90INS1_16FlashAttnFwdSm90INS1_25CollectiveMainloopFwdSm90ILi2EN4cute5tupleIJNS5_1CILi1EEES8_S8_EEENS6_IJNS7_ILi128EEENS7_ILi96EEENS7_ILi64EEEEEELi256ENS_6half_tEfNS_4arch4Sm90ELb1ELb0ELb1ELb1ELb0ELb0ELb1ELb1ELb0ELb1ELb1ELb0EEENS1_21CollectiveEpilogueFwdINS6_IJSA_NS7_ILi256EEESB_EEES9_SE_SG_Li256ELb1ELb1ELb1ELb0EEENS1_36VarlenDynamicPersistentTileSchedulerILi128ELi96ELi256ELi128ELb1ELb1ELb1ELb1ELb1ELb1EEEEEEEEEvNT_6ParamsE --------------------------
	.section	.nv.constant0._ZN7cutlass13device_kernelIN5flash11enable_sm90INS1_16FlashAttnFwdSm90INS1_25CollectiveMainloopFwdSm90ILi2EN4cute5tupleIJNS5_1CILi1EEES8_S8_EEENS6_IJNS7_ILi128EEENS7_ILi96EEENS7_ILi64EEEEEELi256ENS_6half_tEfNS_4arch4Sm90ELb1ELb0ELb1ELb1ELb0ELb0ELb1ELb1ELb0ELb1ELb1ELb0EEENS1_21CollectiveEpilogueFwdINS6_IJSA_NS7_ILi256EEESB_EEES9_SE_SG_Li256ELb1ELb1ELb1ELb0EEENS1_36VarlenDynamicPersistentTileSchedulerILi128ELi96ELi256ELi128ELb1ELb1ELb1ELb1ELb1ELb1EEEEEEEEEvNT_6ParamsE,"a",@progbits
	.sectionflags	@""
	.align	4
.nv.constant0._ZN7cutlass13device_kernelIN5flash11enable_sm90INS1_16FlashAttnFwdSm90INS1_25CollectiveMainloopFwdSm90ILi2EN4cute5tupleIJNS5_1CILi1EEES8_S8_EEENS6_IJNS7_ILi128EEENS7_ILi96EEENS7_ILi64EEEEEELi256ENS_6half_tEfNS_4arch4Sm90ELb1ELb0ELb1ELb1ELb0ELb0ELb1ELb1ELb0ELb1ELb1ELb0EEENS1_21CollectiveEpilogueFwdINS6_IJSA_NS7_ILi256EEESB_EEES9_SE_SG_Li256ELb1ELb1ELb1ELb0EEENS1_36VarlenDynamicPersistentTileSchedulerILi128ELi96ELi256ELi128ELb1ELb1ELb1ELb1ELb1ELb1EEEEEEEEEvNT_6ParamsE:
	.zero		3584


//--------------------- .nv.constant0._ZN7cutlass13device_kernelIN5flash11enable_sm90INS1_16FlashAttnFwdSm90INS1_25CollectiveMainloopFwdSm90ILi2EN4cute5tupleIJNS5_1CILi1EEES8_S8_EEENS6_IJNS7_ILi128EEENS7_ILi96EEENS7_ILi64EEEEEELi256ENS_6half_tEfNS_4arch4Sm90ELb1ELb0ELb1ELb1ELb0ELb1ELb1ELb1ELb0ELb1ELb1ELb0EEENS1_21CollectiveEpilogueFwdINS6_IJSA_NS7_ILi256EEESB_EEES9_SE_SG_Li256ELb1ELb1ELb1ELb0EEENS1_36VarlenDynamicPersistentTileSchedulerILi128ELi96ELi256ELi128ELb1ELb1ELb1ELb1ELb1ELb1EEEEEEEEEvNT_6ParamsE --------------------------
	.section	.nv.constant0._ZN7cutlass13device_kernelIN5flash11enable_sm90INS1_16FlashAttnFwdSm90INS1_25CollectiveMainloopFwdSm90ILi2EN4cute5tupleIJNS5_1CILi1EEES8_S8_EEENS6_IJNS7_ILi128EEENS7_ILi96EEENS7_ILi64EEEEEELi256ENS_6half_tEfNS_4arch4Sm90ELb1ELb0ELb1ELb1ELb0ELb1ELb1ELb1ELb0ELb1ELb1ELb0EEENS1_21CollectiveEpilogueFwdINS6_IJSA_NS7_ILi256EEESB_EEES9_SE_SG_Li256ELb1ELb1ELb1ELb0EEENS1_36VarlenDynamicPersistentTileSchedulerILi128ELi96ELi256ELi128ELb1ELb1ELb1ELb1ELb1ELb1EEEEEEEEEvNT_6ParamsE,"a",@progbits
	.sectionflags	@""
	.align	4
.nv.constant0._ZN7cutlass13device_kernelIN5flash11enable_sm90INS1_16FlashAttnFwdSm90INS1_25CollectiveMainloopFwdSm90ILi2EN4cute5tupleIJNS5_1CILi1EEES8_S8_EEENS6_IJNS7_ILi128EEENS7_ILi96EEENS7_ILi64EEEEEELi256ENS_6half_tEfNS_4arch4Sm90ELb1ELb0ELb1ELb1ELb0ELb1ELb1ELb1ELb0ELb1ELb1ELb0EEENS1_21CollectiveEpilogueFwdINS6_IJSA_NS7_ILi256EEESB_EEES9_SE_SG_Li256ELb1ELb1ELb1ELb0EEENS1_36VarlenDynamicPersistentTileSchedulerILi128ELi96ELi256ELi128ELb1ELb1ELb1ELb1ELb1ELb1EEEEEEEEEvNT_6ParamsE:
	.zero		3584


//--------------------- SYMBOLS --------------------------

	.type		.nv.reservedSmem.offset0,@object
	.size		.nv.reservedSmem.offset0,0x4
	.type		__assertfail,@function
